	.target	sm_90a

	.elftype	@"ET_EXEC"


//--------------------- .note.nv.tkinfo           --------------------------
	.section	.note.nv.tkinfo,"",@"SHT_NOTE"
	.sectionflags	@"SHF_NOTE_NV_TKINFO"
	.tkinfo
        /*0018*/ 	.word	0x00000002
        /*0030*/ 	.string	""
        /*0030*/ 	.string	"ptxas"
        /*0030*/ 	.string	"Cuda compilation tools, release 13.0, V13.0.88"
        /*0030*/ 	.string	"Build cuda_13.0.r13.0/compiler.36424714_0"
        /*0030*/ 	.string	"-arch sm_90a -m 64 "



//--------------------- .note.nv.cuinfo           --------------------------
	.section	.note.nv.cuinfo,"",@"SHT_NOTE"
	.sectionflags	@"SHF_NOTE_NV_CUINFO"
        /*0018*/ 	.short	0x0002
        /*001a*/ 	.short	0x005a
        /*001c*/ 	.short	0x0082
	.zero		2


//--------------------- .nv.info                  --------------------------
	.section	.nv.info,"",@"SHT_CUDA_INFO"
	.align	4


	//----- nvinfo : EIATTR_REGCOUNT
	.align		4
        /*0000*/ 	.byte	0x04, 0x2f
        /*0002*/ 	.short	(.L_57 - .L_56)
	.align		4
.L_56:
        /*0004*/ 	.word	index@(_ZN7cutlass13device_kernelIN5flash11enable_sm90INS1_16FlashAttnFwdSm90INS1_25CollectiveMainloopFwdSm90ILi2EN4cute5tupleIJNS5_1CILi1EEES8_S8_EEENS6_IJNS7_ILi192EEENS7_ILi128EEENS7_ILi64EEEEEELi64ENS_10bfloat16_tEfNS_4arch4Sm90ELb1ELb0ELb0ELb1ELb0ELb1ELb0ELb1ELb1ELb1ELb0ELb0EEENS1_21CollectiveEpilogueFwdINS6_IJSA_SC_SB_EEES9_SE_SG_Li384ELb1ELb1ELb0ELb0EEENS1_36VarlenDynamicPersistentTileSchedulerILi192ELi128ELi384ELi128ELb0ELb1ELb1ELb1ELb1ELb1EEEEEEEEEvNT_6ParamsE)
        /*0008*/ 	.word	0x00000080


	//----- nvinfo : EIATTR_FRAME_SIZE
	.align		4
.L_57:
        /*000c*/ 	.byte	0x04, 0x11
        /*000e*/ 	.short	(.L_59 - .L_58)
	.align		4
.L_58:
        /*0010*/ 	.word	index@(_ZN7cutlass13device_kernelIN5flash11enable_sm90INS1_16FlashAttnFwdSm90INS1_25CollectiveMainloopFwdSm90ILi2EN4cute5tupleIJNS5_1CILi1EEES8_S8_EEENS6_IJNS7_ILi192EEENS7_ILi128EEENS7_ILi64EEEEEELi64ENS_10bfloat16_tEfNS_4arch4Sm90ELb1ELb0ELb0ELb1ELb0ELb1ELb0ELb1ELb1ELb1ELb0ELb0EEENS1_21CollectiveEpilogueFwdINS6_IJSA_SC_SB_EEES9_SE_SG_Li384ELb1ELb1ELb0ELb0EEENS1_36VarlenDynamicPersistentTileSchedulerILi192ELi128ELi384ELi128ELb0ELb1ELb1ELb1ELb1ELb1EEEEEEEEEvNT_6ParamsE)
        /*0014*/ 	.word	0x00000068


	//----- nvinfo : EIATTR_REGCOUNT
	.align		4
.L_59:
        /*0018*/ 	.byte	0x04, 0x2f
        /*001a*/ 	.short	(.L_61 - .L_60)
	.align		4
.L_60:
        /*001c*/ 	.word	index@(_ZN7cutlass13device_kernelIN5flash11enable_sm90INS1_16FlashAttnFwdSm90INS1_25CollectiveMainloopFwdSm90ILi2EN4cute5tupleIJNS5_1CILi1EEES8_S8_EEENS6_IJNS7_ILi192EEENS7_ILi128EEENS7_ILi64EEEEEELi64ENS_10bfloat16_tEfNS_4arch4Sm90ELb1ELb0ELb0ELb1ELb0ELb0ELb0ELb1ELb1ELb1ELb0ELb0EEENS1_21CollectiveEpilogueFwdINS6_IJSA_SC_SB_EEES9_SE_SG_Li384ELb1ELb1ELb0ELb0EEENS1_36VarlenDynamicPersistentTileSchedulerILi192ELi128ELi384ELi128ELb0ELb1ELb1ELb1ELb1ELb1EEEEEEEEEvNT_6ParamsE)
        /*0020*/ 	.word	0x00000080


	//----- nvinfo : EIATTR_FRAME_SIZE
	.align		4
.L_61:
        /*0024*/ 	.byte	0x04, 0x11
        /*0026*/ 	.short	(.L_63 - .L_62)
	.align		4
.L_62:
        /*0028*/ 	.word	index@(_ZN7cutlass13device_kernelIN5flash11enable_sm90INS1_16FlashAttnFwdSm90INS1_25CollectiveMainloopFwdSm90ILi2EN4cute5tupleIJNS5_1CILi1EEES8_S8_EEENS6_IJNS7_ILi192EEENS7_ILi128EEENS7_ILi64EEEEEELi64ENS_10bfloat16_tEfNS_4arch4Sm90ELb1ELb0ELb0ELb1ELb0ELb0ELb0ELb1ELb1ELb1ELb0ELb0EEENS1_21CollectiveEpilogueFwdINS6_IJSA_SC_SB_EEES9_SE_SG_Li384ELb1ELb1ELb0ELb0EEENS1_36VarlenDynamicPersistentTileSchedulerILi192ELi128ELi384ELi128ELb0ELb1ELb1ELb1ELb1ELb1EEEEEEEEEvNT_6ParamsE)
        /*002c*/ 	.word	0x00000038


	//----- nvinfo : EIATTR_REGCOUNT
	.align		4
.L_63:
        /*0030*/ 	.byte	0x04, 0x2f
        /*0032*/ 	.short	(.L_65 - .L_64)
	.align		4
.L_64:
        /*0034*/ 	.word	index@(_ZN7cutlass13device_kernelIN5flash11enable_sm90INS1_16FlashAttnFwdSm90INS1_25CollectiveMainloopFwdSm90ILi2EN4cute5tupleIJNS5_1CILi1EEES8_S8_EEENS6_IJNS7_ILi192EEENS7_ILi128EEENS7_ILi64EEEEEELi64ENS_10bfloat16_tEfNS_4arch4Sm90ELb1ELb0ELb0ELb0ELb0ELb0ELb0ELb1ELb1ELb1ELb0ELb0EEENS1_21CollectiveEpilogueFwdINS6_IJSA_SC_SB_EEES9_SE_SG_Li384ELb0ELb1ELb0ELb0EEENS1_30DynamicPersistentTileSchedulerILi384ELi128ELb0ELb1ELb1EEEEEEEEEvNT_6ParamsE)
        /*0038*/ 	.word	0x00000080


	//----- nvinfo : EIATTR_FRAME_SIZE
	.align		4
.L_65:
        /*003c*/ 	.byte	0x04, 0x11
        /*003e*/ 	.short	(.L_67 - .L_66)
	.align		4
.L_66:
        /*0040*/ 	.word	index@(_ZN7cutlass13device_kernelIN5flash11enable_sm90INS1_16FlashAttnFwdSm90INS1_25CollectiveMainloopFwdSm90ILi2EN4cute5tupleIJNS5_1CILi1EEES8_S8_EEENS6_IJNS7_ILi192EEENS7_ILi128EEENS7_ILi64EEEEEELi64ENS_10bfloat16_tEfNS_4arch4Sm90ELb1ELb0ELb0ELb0ELb0ELb0ELb0ELb1ELb1ELb1ELb0ELb0EEENS1_21CollectiveEpilogueFwdINS6_IJSA_SC_SB_EEES9_SE_SG_Li384ELb0ELb1ELb0ELb0EEENS1_30DynamicPersistentTileSchedulerILi384ELi128ELb0ELb1ELb1EEEEEEEEEvNT_6ParamsE)
        /*0044*/ 	.word	0x00000008


	//----- nvinfo : EIATTR_REGCOUNT
	.align		4
.L_67:
        /*0048*/ 	.byte	0x04, 0x2f
        /*004a*/ 	.short	(.L_69 - .L_68)
	.align		4
.L_68:
        /*004c*/ 	.word	index@(_ZN7cutlass13device_kernelIN5flash11enable_sm90INS1_16FlashAttnFwdSm90INS1_25CollectiveMainloopFwdSm90ILi2EN4cute5tupleIJNS5_1CILi1EEES8_S8_EEENS6_IJNS7_ILi192EEENS7_ILi128EEENS7_ILi64EEEEEELi64ENS_10bfloat16_tEfNS_4arch4Sm90ELb0ELb1ELb0ELb1ELb0ELb1ELb0ELb1ELb1ELb1ELb0ELb0EEENS1_21CollectiveEpilogueFwdINS6_IJSA_SC_SB_EEES9_SE_SG_Li384ELb1ELb1ELb0ELb0EEENS1_36VarlenDynamicPersistentTileSchedulerILi192ELi128ELi384ELi128ELb0ELb1ELb1ELb1ELb0ELb1EEEEEEEEEvNT_6ParamsE)
        /*0050*/ 	.word	0x00000080


	//----- nvinfo : EIATTR_FRAME_SIZE
	.align		4
.L_69:
        /*0054*/ 	.byte	0x04, 0x11
        /*0056*/ 	.short	(.L_71 - .L_70)
	.align		4
.L_70:
        /*0058*/ 	.word	index@(_ZN7cutlass13device_kernelIN5flash11enable_sm90INS1_16FlashAttnFwdSm90INS1_25CollectiveMainloopFwdSm90ILi2EN4cute5tupleIJNS5_1CILi1EEES8_S8_EEENS6_IJNS7_ILi192EEENS7_ILi128EEENS7_ILi64EEEEEELi64ENS_10bfloat16_tEfNS_4arch4Sm90ELb0ELb1ELb0ELb1ELb0ELb1ELb0ELb1ELb1ELb1ELb0ELb0EEENS1_21CollectiveEpilogueFwdINS6_IJSA_SC_SB_EEES9_SE_SG_Li384ELb1ELb1ELb0ELb0EEENS1_36VarlenDynamicPersistentTileSchedulerILi192ELi128ELi384ELi128ELb0ELb1ELb1ELb1ELb0ELb1EEEEEEEEEvNT_6ParamsE)
        /*005c*/ 	.word	0x00000058


	//----- nvinfo : EIATTR_REGCOUNT
	.align		4
.L_71:
        /*0060*/ 	.byte	0x04, 0x2f
        /*0062*/ 	.short	(.L_73 - .L_72)
	.align		4
.L_72:
        /*0064*/ 	.word	index@(_ZN7cutlass13device_kernelIN5flash11enable_sm90INS1_16FlashAttnFwdSm90INS1_25CollectiveMainloopFwdSm90ILi2EN4cute5tupleIJNS5_1CILi1EEES8_S8_EEENS6_IJNS7_ILi192EEENS7_ILi128EEENS7_ILi64EEEEEELi64ENS_10bfloat16_tEfNS_4arch4Sm90ELb0ELb1ELb0ELb1ELb0ELb0ELb0ELb1ELb1ELb1ELb0ELb0EEENS1_21CollectiveEpilogueFwdINS6_IJSA_SC_SB_EEES9_SE_SG_Li384ELb1ELb1ELb0ELb0EEENS1_36VarlenDynamicPersistentTileSchedulerILi192ELi128ELi384ELi128ELb0ELb1ELb1ELb1ELb0ELb1EEEEEEEEEvNT_6ParamsE)
        /*0068*/ 	.word	0x00000080


	//----- nvinfo : EIATTR_FRAME_SIZE
	.align		4
.L_73:
        /*006c*/ 	.byte	0x04, 0x11
        /*006e*/ 	.short	(.L_75 - .L_74)
	.align		4
.L_74:
        /*0070*/ 	.word	index@(_ZN7cutlass13device_kernelIN5flash11enable_sm90INS1_16FlashAttnFwdSm90INS1_25CollectiveMainloopFwdSm90ILi2EN4cute5tupleIJNS5_1CILi1EEES8_S8_EEENS6_IJNS7_ILi192EEENS7_ILi128EEENS7_ILi64EEEEEELi64ENS_10bfloat16_tEfNS_4arch4Sm90ELb0ELb1ELb0ELb1ELb0ELb0ELb0ELb1ELb1ELb1ELb0ELb0EEENS1_21CollectiveEpilogueFwdINS6_IJSA_SC_SB_EEES9_SE_SG_Li384ELb1ELb1ELb0ELb0EEENS1_36VarlenDynamicPersistentTileSchedulerILi192ELi128ELi384ELi128ELb0ELb1ELb1ELb1ELb0ELb1EEEEEEEEEvNT_6ParamsE)
        /*0074*/ 	.word	0x00000038


	//----- nvinfo : EIATTR_REGCOUNT
	.align		4
.L_75:
        /*0078*/ 	.byte	0x04, 0x2f
        /*007a*/ 	.short	(.L_77 - .L_76)
	.align		4
.L_76:
        /*007c*/ 	.word	index@(_ZN7cutlass13device_kernelIN5flash11enable_sm90INS1_16FlashAttnFwdSm90INS1_25CollectiveMainloopFwdSm90ILi2EN4cute5tupleIJNS5_1CILi1EEES8_S8_EEENS6_IJNS7_ILi192EEENS7_ILi128EEENS7_ILi64EEEEEELi64ENS_10bfloat16_tEfNS_4arch4Sm90ELb0ELb1ELb0ELb0ELb0ELb0ELb0ELb1ELb1ELb1ELb0ELb0EEENS1_21CollectiveEpilogueFwdINS6_IJSA_SC_SB_EEES9_SE_SG_Li384ELb0ELb1ELb0ELb0EEENS1_30DynamicPersistentTileSchedulerILi384ELi128ELb0ELb1ELb1EEEEEEEEEvNT_6ParamsE)
        /*0080*/ 	.word	0x00000080


	//----- nvinfo : EIATTR_FRAME_SIZE
	.align		4
.L_77:
        /*0084*/ 	.byte	0x04, 0x11
        /*0086*/ 	.short	(.L_79 - .L_78)
	.align		4
.L_78:
        /*0088*/ 	.word	index@(_ZN7cutlass13device_kernelIN5flash11enable_sm90INS1_16FlashAttnFwdSm90INS1_25CollectiveMainloopFwdSm90ILi2EN4cute5tupleIJNS5_1CILi1EEES8_S8_EEENS6_IJNS7_ILi192EEENS7_ILi128EEENS7_ILi64EEEEEELi64ENS_10bfloat16_tEfNS_4arch4Sm90ELb0ELb1ELb0ELb0ELb0ELb0ELb0ELb1ELb1ELb1ELb0ELb0EEENS1_21CollectiveEpilogueFwdINS6_IJSA_SC_SB_EEES9_SE_SG_Li384ELb0ELb1ELb0ELb0EEENS1_30DynamicPersistentTileSchedulerILi384ELi128ELb0ELb1ELb1EEEEEEEEEvNT_6ParamsE)
        /*008c*/ 	.word	0x00000000


	//----- nvinfo : EIATTR_REGCOUNT
	.align		4
.L_79:
        /*0090*/ 	.byte	0x04, 0x2f
        /*0092*/ 	.short	(.L_81 - .L_80)
	.align		4
.L_80:
        /*0094*/ 	.word	index@(_ZN7cutlass13device_kernelIN5flash11enable_sm90INS1_16FlashAttnFwdSm90INS1_25CollectiveMainloopFwdSm90ILi2EN4cute5tupleIJNS5_1CILi1EEES8_S8_EEENS6_IJNS7_ILi192EEESA_NS7_ILi64EEEEEELi64ENS_10bfloat16_tEfNS_4arch4Sm90ELb0ELb0ELb0ELb1ELb0ELb1ELb0ELb0ELb1ELb1ELb0ELb0EEENS1_21CollectiveEpilogueFwdINS6_IJSA_SB_SA_EEES9_SD_SF_Li384ELb1ELb1ELb0ELb0EEENS1_36VarlenDynamicPersistentTileSchedulerILi192ELi192ELi384ELi128ELb0ELb1ELb1ELb0ELb1ELb1EEEEEEEEEvNT_6ParamsE)
        /*0098*/ 	.word	0x00000080


	//----- nvinfo : EIATTR_FRAME_SIZE
	.align		4
.L_81:
        /*009c*/ 	.byte	0x04, 0x11
        /*009e*/ 	.short	(.L_83 - .L_82)
	.align		4
.L_82:
        /*00a0*/ 	.word	index@(_ZN7cutlass13device_kernelIN5flash11enable_sm90INS1_16FlashAttnFwdSm90INS1_25CollectiveMainloopFwdSm90ILi2EN4cute5tupleIJNS5_1CILi1EEES8_S8_EEENS6_IJNS7_ILi192EEESA_NS7_ILi64EEEEEELi64ENS_10bfloat16_tEfNS_4arch4Sm90ELb0ELb0ELb0ELb1ELb0ELb1ELb0ELb0ELb1ELb1ELb0ELb0EEENS1_21CollectiveEpilogueFwdINS6_IJSA_SB_SA_EEES9_SD_SF_Li384ELb1ELb1ELb0ELb0EEENS1_36VarlenDynamicPersistentTileSchedulerILi192ELi192ELi384ELi128ELb0ELb1ELb1ELb0ELb1ELb1EEEEEEEEEvNT_6ParamsE)
        /*00a4*/ 	.word	0x00000080


	//----- nvinfo : EIATTR_REGCOUNT
	.align		4
.L_83:
        /*00a8*/ 	.byte	0x04, 0x2f
        /*00aa*/ 	.short	(.L_85 - .L_84)
	.align		4
.L_84:
        /*00ac*/ 	.word	index@(_ZN7cutlass13device_kernelIN5flash11enable_sm90INS1_16FlashAttnFwdSm90INS1_25CollectiveMainloopFwdSm90ILi2EN4cute5tupleIJNS5_1CILi1EEES8_S8_EEENS6_IJNS7_ILi192EEESA_NS7_ILi64EEEEEELi64ENS_10bfloat16_tEfNS_4arch4Sm90ELb0ELb0ELb0ELb1ELb0ELb0ELb0ELb0ELb1ELb1ELb0ELb0EEENS1_21CollectiveEpilogueFwdINS6_IJSA_SB_SA_EEES9_SD_SF_Li384ELb1ELb1ELb0ELb0EEENS1_36VarlenDynamicPersistentTileSchedulerILi192ELi192ELi384ELi128ELb0ELb1ELb1ELb0ELb1ELb1EEEEEEEEEvNT_6ParamsE)
        /*00b0*/ 	.word	0x00000080


	//----- nvinfo : EIATTR_FRAME_SIZE
	.align		4
.L_85:
        /*00b4*/ 	.byte	0x04, 0x11
        /*00b6*/ 	.short	(.L_87 - .L_86)
	.align		4
.L_86:
        /*00b8*/ 	.word	index@(_ZN7cutlass13device_kernelIN5flash11enable_sm90INS1_16FlashAttnFwdSm90INS1_25CollectiveMainloopFwdSm90ILi2EN4cute5tupleIJNS5_1CILi1EEES8_S8_EEENS6_IJNS7_ILi192EEESA_NS7_ILi64EEEEEELi64ENS_10bfloat16_tEfNS_4arch4Sm90ELb0ELb0ELb0ELb1ELb0ELb0ELb0ELb0ELb1ELb1ELb0ELb0EEENS1_21CollectiveEpilogueFwdINS6_IJSA_SB_SA_EEES9_SD_SF_Li384ELb1ELb1ELb0ELb0EEENS1_36VarlenDynamicPersistentTileSchedulerILi192ELi192ELi384ELi128ELb0ELb1ELb1ELb0ELb1ELb1EEEEEEEEEvNT_6ParamsE)
        /*00bc*/ 	.word	0x00000038


	//----- nvinfo : EIATTR_REGCOUNT
	.align		4
.L_87:
        /*00c0*/ 	.byte	0x04, 0x2f
        /*00c2*/ 	.short	(.L_89 - .L_88)
	.align		4
.L_88:
        /*00c4*/ 	.word	index@(_ZN7cutlass13device_kernelIN5flash11enable_sm90INS1_16FlashAttnFwdSm90INS1_25CollectiveMainloopFwdSm90ILi2EN4cute5tupleIJNS5_1CILi1EEES8_S8_EEENS6_IJNS7_ILi192EEESA_NS7_ILi64EEEEEELi64ENS_10bfloat16_tEfNS_4arch4Sm90ELb0ELb0ELb0ELb0ELb0ELb0ELb0ELb0ELb1ELb1ELb0ELb0EEENS1_21CollectiveEpilogueFwdINS6_IJSA_SB_SA_EEES9_SD_SF_Li384ELb0ELb1ELb0ELb0EEENS1_29StaticPersistentTileSchedulerILb0EEEEEEEEEvNT_6ParamsE)
        /*00c8*/ 	.word	0x00000080


	//----- nvinfo : EIATTR_FRAME_SIZE
	.align		4
.L_89:
        /*00cc*/ 	.byte	0x04, 0x11
        /*00ce*/ 	.short	(.L_91 - .L_90)
	.align		4
.L_90:
        /*00d0*/ 	.word	index@(_ZN7cutlass13device_kernelIN5flash11enable_sm90INS1_16FlashAttnFwdSm90INS1_25CollectiveMainloopFwdSm90ILi2EN4cute5tupleIJNS5_1CILi1EEES8_S8_EEENS6_IJNS7_ILi192EEESA_NS7_ILi64EEEEEELi64ENS_10bfloat16_tEfNS_4arch4Sm90ELb0ELb0ELb0ELb0ELb0ELb0ELb0ELb0ELb1ELb1ELb0ELb0EEENS1_21CollectiveEpilogueFwdINS6_IJSA_SB_SA_EEES9_SD_SF_Li384ELb0ELb1ELb0ELb0EEENS1_29StaticPersistentTileSchedulerILb0EEEEEEEEEvNT_6ParamsE)
        /*00d4*/ 	.word	0x00000028


	//----- nvinfo : EIATTR_REGCOUNT
	.align		4
.L_91:
        /*00d8*/ 	.byte	0x04, 0x2f
        /*00da*/ 	.short	(.L_93 - .L_92)
	.align		4
.L_92:
        /*00dc*/ 	.word	index@(_ZN7cutlass13device_kernelIN5flash11enable_sm90INS1_16FlashAttnFwdSm90INS1_25CollectiveMainloopFwdSm90ILi2EN4cute5tupleIJNS5_1CILi1EEES8_S8_EEENS6_IJNS7_ILi192EEENS7_ILi144EEENS7_ILi96EEEEEELi96ENS_10bfloat16_tEfNS_4arch4Sm90ELb1ELb0ELb0ELb1ELb0ELb1ELb0ELb0ELb1ELb1ELb0ELb0EEENS1_21CollectiveEpilogueFwdINS6_IJSA_SC_SB_EEES9_SE_SG_Li384ELb1ELb1ELb0ELb0EEENS1_36VarlenDynamicPersistentTileSchedulerILi192ELi144ELi384ELi128ELb0ELb1ELb1ELb1ELb1ELb1EEEEEEEEEvNT_6ParamsE)
        /*00e0*/ 	.word	0x00000080


	//----- nvinfo : EIATTR_FRAME_SIZE
	.align		4
.L_93:
        /*00e4*/ 	.byte	0x04, 0x11
        /*00e6*/ 	.short	(.L_95 - .L_94)
	.align		4
.L_94:
        /*00e8*/ 	.word	index@(_ZN7cutlass13device_kernelIN5flash11enable_sm90INS1_16FlashAttnFwdSm90INS1_25CollectiveMainloopFwdSm90ILi2EN4cute5tupleIJNS5_1CILi1EEES8_S8_EEENS6_IJNS7_ILi192EEENS7_ILi144EEENS7_ILi96EEEEEELi96ENS_10bfloat16_tEfNS_4arch4Sm90ELb1ELb0ELb0ELb1ELb0ELb1ELb0ELb0ELb1ELb1ELb0ELb0EEENS1_21CollectiveEpilogueFwdINS6_IJSA_SC_SB_EEES9_SE_SG_Li384ELb1ELb1ELb0ELb0EEENS1_36VarlenDynamicPersistentTileSchedulerILi192ELi144ELi384ELi128ELb0ELb1ELb1ELb1ELb1ELb1EEEEEEEEEvNT_6ParamsE)
        /*00ec*/ 	.word	0x00000098


	//----- nvinfo : EIATTR_REGCOUNT
	.align		4
.L_95:
        /*00f0*/ 	.byte	0x04, 0x2f
        /*00f2*/ 	.short	(.L_97 - .L_96)
	.align		4
.L_96:
        /*00f4*/ 	.word	index@(_ZN7cutlass13device_kernelIN5flash11enable_sm90INS1_16FlashAttnFwdSm90INS1_25CollectiveMainloopFwdSm90ILi2EN4cute5tupleIJNS5_1CILi1EEES8_S8_EEENS6_IJNS7_ILi192EEENS7_ILi144EEENS7_ILi96EEEEEELi96ENS_10bfloat16_tEfNS_4arch4Sm90ELb1ELb0ELb0ELb1ELb0ELb0ELb0ELb0ELb1ELb1ELb0ELb0EEENS1_21CollectiveEpilogueFwdINS6_IJSA_SC_SB_EEES9_SE_SG_Li384ELb1ELb1ELb0ELb0EEENS1_36VarlenDynamicPersistentTileSchedulerILi192ELi144ELi384ELi128ELb0ELb1ELb1ELb1ELb1ELb1EEEEEEEEEvNT_6ParamsE)
        /*00f8*/ 	.word	0x00000080


	//----- nvinfo : EIATTR_FRAME_SIZE
	.align		4
.L_97:
        /*00fc*/ 	.byte	0x04, 0x11
        /*00fe*/ 	.short	(.L_99 - .L_98)
	.align		4
.L_98:
        /*0100*/ 	.word	index@(_ZN7cutlass13device_kernelIN5flash11enable_sm90INS1_16FlashAttnFwdSm90INS1_25CollectiveMainloopFwdSm90ILi2EN4cute5tupleIJNS5_1CILi1EEES8_S8_EEENS6_IJNS7_ILi192EEENS7_ILi144EEENS7_ILi96EEEEEELi96ENS_10bfloat16_tEfNS_4arch4Sm90ELb1ELb0ELb0ELb1ELb0ELb0ELb0ELb0ELb1ELb1ELb0ELb0EEENS1_21CollectiveEpilogueFwdINS6_IJSA_SC_SB_EEES9_SE_SG_Li384ELb1ELb1ELb0ELb0EEENS1_36VarlenDynamicPersistentTileSchedulerILi192ELi144ELi384ELi128ELb0ELb1ELb1ELb1ELb1ELb1EEEEEEEEEvNT_6ParamsE)
        /*0104*/ 	.word	0x00000038


	//----- nvinfo : EIATTR_REGCOUNT
	.align		4
.L_99:
        /*0108*/ 	.byte	0x04, 0x2f
        /*010a*/ 	.short	(.L_101 - .L_100)
	.align		4
.L_100:
        /*010c*/ 	.word	index@(_ZN7cutlass13device_kernelIN5flash11enable_sm90INS1_16FlashAttnFwdSm90INS1_25CollectiveMainloopFwdSm90ILi2EN4cute5tupleIJNS5_1CILi1EEES8_S8_EEENS6_IJNS7_ILi192EEENS7_ILi144EEENS7_ILi96EEEEEELi96ENS_10bfloat16_tEfNS_4arch4Sm90ELb1ELb0ELb0ELb0ELb0ELb0ELb0ELb0ELb1ELb1ELb0ELb0EEENS1_21CollectiveEpilogueFwdINS6_IJSA_SC_SB_EEES9_SE_SG_Li384ELb0ELb1ELb0ELb0EEENS1_30DynamicPersistentTileSchedulerILi384ELi128ELb0ELb1ELb1EEEEEEEEEvNT_6ParamsE)
        /*0110*/ 	.word	0x00000080


	//----- nvinfo : EIATTR_FRAME_SIZE
	.align		4
.L_101:
        /*0114*/ 	.byte	0x04, 0x11
        /*0116*/ 	.short	(.L_103 - .L_102)
	.align		4
.L_102:
        /*0118*/ 	.word	index@(_ZN7cutlass13device_kernelIN5flash11enable_sm90INS1_16FlashAttnFwdSm90INS1_25CollectiveMainloopFwdSm90ILi2EN4cute5tupleIJNS5_1CILi1EEES8_S8_EEENS6_IJNS7_ILi192EEENS7_ILi144EEENS7_ILi96EEEEEELi96ENS_10bfloat16_tEfNS_4arch4Sm90ELb1ELb0ELb0ELb0ELb0ELb0ELb0ELb0ELb1ELb1ELb0ELb0EEENS1_21CollectiveEpilogueFwdINS6_IJSA_SC_SB_EEES9_SE_SG_Li384ELb0ELb1ELb0ELb0EEENS1_30DynamicPersistentTileSchedulerILi384ELi128ELb0ELb1ELb1EEEEEEEEEvNT_6ParamsE)
        /*011c*/ 	.word	0x00000010


	//----- nvinfo : EIATTR_REGCOUNT
	.align		4
.L_103:
        /*0120*/ 	.byte	0x04, 0x2f
        /*0122*/ 	.short	(.L_105 - .L_104)
	.align		4
.L_104:
        /*0124*/ 	.word	index@(_ZN7cutlass13device_kernelIN5flash11enable_sm90INS1_16FlashAttnFwdSm90INS1_25CollectiveMainloopFwdSm90ILi2EN4cute5tupleIJNS5_1CILi1EEES8_S8_EEENS6_IJNS7_ILi192EEENS7_ILi128EEENS7_ILi96EEEEEELi96ENS_10bfloat16_tEfNS_4arch4Sm90ELb0ELb1ELb0ELb1ELb0ELb1ELb0ELb0ELb1ELb1ELb0ELb0EEENS1_21CollectiveEpilogueFwdINS6_IJSA_SC_SB_EEES9_SE_SG_Li384ELb1ELb1ELb0ELb0EEENS1_36VarlenDynamicPersistentTileSchedulerILi192ELi128ELi384ELi128ELb0ELb1ELb1ELb1ELb0ELb1EEEEEEEEEvNT_6ParamsE)
        /*0128*/ 	.word	0x00000080


	//----- nvinfo : EIATTR_FRAME_SIZE
	.align		4
.L_105:
        /*012c*/ 	.byte	0x04, 0x11
        /*012e*/ 	.short	(.L_107 - .L_106)
	.align		4
.L_106:
        /*0130*/ 	.word	index@(_ZN7cutlass13device_kernelIN5flash11enable_sm90INS1_16FlashAttnFwdSm90INS1_25CollectiveMainloopFwdSm90ILi2EN4cute5tupleIJNS5_1CILi1EEES8_S8_EEENS6_IJNS7_ILi192EEENS7_ILi128EEENS7_ILi96EEEEEELi96ENS_10bfloat16_tEfNS_4arch4Sm90ELb0ELb1ELb0ELb1ELb0ELb1ELb0ELb0ELb1ELb1ELb0ELb0EEENS1_21CollectiveEpilogueFwdINS6_IJSA_SC_SB_EEES9_SE_SG_Li384ELb1ELb1ELb0ELb0EEENS1_36VarlenDynamicPersistentTileSchedulerILi192ELi128ELi384ELi128ELb0ELb1ELb1ELb1ELb0ELb1EEEEEEEEEvNT_6ParamsE)
        /*0134*/ 	.word	0x00000070


	//----- nvinfo : EIATTR_REGCOUNT
	.align		4
.L_107:
        /*0138*/ 	.byte	0x04, 0x2f
        /*013a*/ 	.short	(.L_109 - .L_108)
	.align		4
.L_108:
        /*013c*/ 	.word	index@(_ZN7cutlass13device_kernelIN5flash11enable_sm90INS1_16FlashAttnFwdSm90INS1_25CollectiveMainloopFwdSm90ILi2EN4cute5tupleIJNS5_1CILi1EEES8_S8_EEENS6_IJNS7_ILi192EEENS7_ILi128EEENS7_ILi96EEEEEELi96ENS_10bfloat16_tEfNS_4arch4Sm90ELb0ELb1ELb0ELb1ELb0ELb0ELb0ELb0ELb1ELb1ELb0ELb0EEENS1_21CollectiveEpilogueFwdINS6_IJSA_SC_SB_EEES9_SE_SG_Li384ELb1ELb1ELb0ELb0EEENS1_36VarlenDynamicPersistentTileSchedulerILi192ELi128ELi384ELi128ELb0ELb1ELb1ELb1ELb0ELb1EEEEEEEEEvNT_6ParamsE)
        /*0140*/ 	.word	0x00000080


	//----- nvinfo : EIATTR_FRAME_SIZE
	.align		4
.L_109:
        /*0144*/ 	.byte	0x04, 0x11
        /*0146*/ 	.short	(.L_111 - .L_110)
	.align		4
.L_110:
        /*0148*/ 	.word	index@(_ZN7cutlass13device_kernelIN5flash11enable_sm90INS1_16FlashAttnFwdSm90INS1_25CollectiveMainloopFwdSm90ILi2EN4cute5tupleIJNS5_1CILi1EEES8_S8_EEENS6_IJNS7_ILi192EEENS7_ILi128EEENS7_ILi96EEEEEELi96ENS_10bfloat16_tEfNS_4arch4Sm90ELb0ELb1ELb0ELb1ELb0ELb0ELb0ELb0ELb1ELb1ELb0ELb0EEENS1_21CollectiveEpilogueFwdINS6_IJSA_SC_SB_EEES9_SE_SG_Li384ELb1ELb1ELb0ELb0EEENS1_36VarlenDynamicPersistentTileSchedulerILi192ELi128ELi384ELi128ELb0ELb1ELb1ELb1ELb0ELb1EEEEEEEEEvNT_6ParamsE)
        /*014c*/ 	.word	0x00000038


	//----- nvinfo : EIATTR_REGCOUNT
	.align		4
.L_111:
        /*0150*/ 	.byte	0x04, 0x2f
        /*0152*/ 	.short	(.L_113 - .L_112)
	.align		4
.L_112:
        /*0154*/ 	.word	index@(_ZN7cutlass13device_kernelIN5flash11enable_sm90INS1_16FlashAttnFwdSm90INS1_25CollectiveMainloopFwdSm90ILi2EN4cute5tupleIJNS5_1CILi1EEES8_S8_EEENS6_IJNS7_ILi192EEENS7_ILi128EEENS7_ILi96EEEEEELi96ENS_10bfloat16_tEfNS_4arch4Sm90ELb0ELb1ELb0ELb0ELb0ELb0ELb0ELb0ELb1ELb1ELb0ELb0EEENS1_21CollectiveEpilogueFwdINS6_IJSA_SC_SB_EEES9_SE_SG_Li384ELb0ELb1ELb0ELb0EEENS1_30DynamicPersistentTileSchedulerILi384ELi128ELb0ELb1ELb1EEEEEEEEEvNT_6ParamsE)
        /*0158*/ 	.word	0x00000080


	//----- nvinfo : EIATTR_FRAME_SIZE
	.align		4
.L_113:
        /*015c*/ 	.byte	0x04, 0x11
        /*015e*/ 	.short	(.L_115 - .L_114)
	.align		4
.L_114:
        /*0160*/ 	.word	index@(_ZN7cutlass13device_kernelIN5flash11enable_sm90INS1_16FlashAttnFwdSm90INS1_25CollectiveMainloopFwdSm90ILi2EN4cute5tupleIJNS5_1CILi1EEES8_S8_EEENS6_IJNS7_ILi192EEENS7_ILi128EEENS7_ILi96EEEEEELi96ENS_10bfloat16_tEfNS_4arch4Sm90ELb0ELb1ELb0ELb0ELb0ELb0ELb0ELb0ELb1ELb1ELb0ELb0EEENS1_21CollectiveEpilogueFwdINS6_IJSA_SC_SB_EEES9_SE_SG_Li384ELb0ELb1ELb0ELb0EEENS1_30DynamicPersistentTileSchedulerILi384ELi128ELb0ELb1ELb1EEEEEEEEEvNT_6ParamsE)
        /*0164*/ 	.word	0x00000000


	//----- nvinfo : EIATTR_REGCOUNT
	.align		4
.L_115:
        /*0168*/ 	.byte	0x04, 0x2f
        /*016a*/ 	.short	(.L_117 - .L_116)
	.align		4
.L_116:
        /*016c*/ 	.word	index@(_ZN7cutlass13device_kernelIN5flash11enable_sm90INS1_16FlashAttnFwdSm90INS1_25CollectiveMainloopFwdSm90ILi2EN4cute5tupleIJNS5_1CILi1EEES8_S8_EEENS6_IJNS7_ILi192EEENS7_ILi144EEENS7_ILi96EEEEEELi96ENS_10bfloat16_tEfNS_4arch4Sm90ELb0ELb0ELb0ELb1ELb0ELb1ELb0ELb0ELb1ELb1ELb0ELb0EEENS1_21CollectiveEpilogueFwdINS6_IJSA_SC_SB_EEES9_SE_SG_Li384ELb1ELb1ELb0ELb0EEENS1_36VarlenDynamicPersistentTileSchedulerILi192ELi144ELi384ELi128ELb0ELb1ELb1ELb0ELb1ELb1EEEEEEEEEvNT_6ParamsE)
        /*0170*/ 	.word	0x00000080


	//----- nvinfo : EIATTR_FRAME_SIZE
	.align		4
.L_117:
        /*0174*/ 	.byte	0x04, 0x11
        /*0176*/ 	.short	(.L_119 - .L_118)
	.align		4
.L_118:
        /*0178*/ 	.word	index@(_ZN7cutlass13device_kernelIN5flash11enable_sm90INS1_16FlashAttnFwdSm90INS1_25CollectiveMainloopFwdSm90ILi2EN4cute5tupleIJNS5_1CILi1EEES8_S8_EEENS6_IJNS7_ILi192EEENS7_ILi144EEENS7_ILi96EEEEEELi96ENS_10bfloat16_tEfNS_4arch4Sm90ELb0ELb0ELb0ELb1ELb0ELb1ELb0ELb0ELb1ELb1ELb0ELb0EEENS1_21CollectiveEpilogueFwdINS6_IJSA_SC_SB_EEES9_SE_SG_Li384ELb1ELb1ELb0ELb0EEENS1_36VarlenDynamicPersistentTileSchedulerILi192ELi144ELi384ELi128ELb0ELb1ELb1ELb0ELb1ELb1EEEEEEEEEvNT_6ParamsE)
        /*017c*/ 	.word	0x00000100


	//----- nvinfo : EIATTR_REGCOUNT
	.align		4
.L_119:
        /*0180*/ 	.byte	0x04, 0x2f
        /*0182*/ 	.short	(.L_121 - .L_120)
	.align		4
.L_120:
        /*0184*/ 	.word	index@(_ZN7cutlass13device_kernelIN5flash11enable_sm90INS1_16FlashAttnFwdSm90INS1_25CollectiveMainloopFwdSm90ILi2EN4cute5tupleIJNS5_1CILi1EEES8_S8_EEENS6_IJNS7_ILi192EEENS7_ILi144EEENS7_ILi96EEEEEELi96ENS_10bfloat16_tEfNS_4arch4Sm90ELb0ELb0ELb0ELb1ELb0ELb0ELb0ELb0ELb1ELb1ELb0ELb0EEENS1_21CollectiveEpilogueFwdINS6_IJSA_SC_SB_EEES9_SE_SG_Li384ELb1ELb1ELb0ELb0EEENS1_36VarlenDynamicPersistentTileSchedulerILi192ELi144ELi384ELi128ELb0ELb1ELb1ELb0ELb1ELb1EEEEEEEEEvNT_6ParamsE)
        /*0188*/ 	.word	0x00000080


	//----- nvinfo : EIATTR_FRAME_SIZE
	.align		4
.L_121:
        /*018c*/ 	.byte	0x04, 0x11
        /*018e*/ 	.short	(.L_123 - .L_122)
	.align		4
.L_122:
        /*0190*/ 	.word	index@(_ZN7cutlass13device_kernelIN5flash11enable_sm90INS1_16FlashAttnFwdSm90INS1_25CollectiveMainloopFwdSm90ILi2EN4cute5tupleIJNS5_1CILi1EEES8_S8_EEENS6_IJNS7_ILi192EEENS7_ILi144EEENS7_ILi96EEEEEELi96ENS_10bfloat16_tEfNS_4arch4Sm90ELb0ELb0ELb0ELb1ELb0ELb0ELb0ELb0ELb1ELb1ELb0ELb0EEENS1_21CollectiveEpilogueFwdINS6_IJSA_SC_SB_EEES9_SE_SG_Li384ELb1ELb1ELb0ELb0EEENS1_36VarlenDynamicPersistentTileSchedulerILi192ELi144ELi384ELi128ELb0ELb1ELb1ELb0ELb1ELb1EEEEEEEEEvNT_6ParamsE)
        /*0194*/ 	.word	0x00000040


	//----- nvinfo : EIATTR_REGCOUNT
	.align		4
.L_123:
        /*0198*/ 	.byte	0x04, 0x2f
        /*019a*/ 	.short	(.L_125 - .L_124)
	.align		4
.L_124:
        /*019c*/ 	.word	index@(_ZN7cutlass13device_kernelIN5flash11enable_sm90INS1_16FlashAttnFwdSm90INS1_25CollectiveMainloopFwdSm90ILi2EN4cute5tupleIJNS5_1CILi1EEES8_S8_EEENS6_IJNS7_ILi192EEENS7_ILi144EEENS7_ILi96EEEEEELi96ENS_10bfloat16_tEfNS_4arch4Sm90ELb0ELb0ELb0ELb0ELb0ELb0ELb0ELb0ELb1ELb1ELb0ELb0EEENS1_21CollectiveEpilogueFwdINS6_IJSA_SC_SB_EEES9_SE_SG_Li384ELb0ELb1ELb0ELb0EEENS1_29StaticPersistentTileSchedulerILb0EEEEEEEEEvNT_6ParamsE)
        /*01a0*/ 	.word	0x00000080


	//----- nvinfo : EIATTR_FRAME_SIZE
	.align		4
.L_125:
        /*01a4*/ 	.byte	0x04, 0x11
        /*01a6*/ 	.short	(.L_127 - .L_126)
	.align		4
.L_126:
        /*01a8*/ 	.word	index@(_ZN7cutlass13device_kernelIN5flash11enable_sm90INS1_16FlashAttnFwdSm90INS1_25CollectiveMainloopFwdSm90ILi2EN4cute5tupleIJNS5_1CILi1EEES8_S8_EEENS6_IJNS7_ILi192EEENS7_ILi144EEENS7_ILi96EEEEEELi96ENS_10bfloat16_tEfNS_4arch4Sm90ELb0ELb0ELb0ELb0ELb0ELb0ELb0ELb0ELb1ELb1ELb0ELb0EEENS1_21CollectiveEpilogueFwdINS6_IJSA_SC_SB_EEES9_SE_SG_Li384ELb0ELb1ELb0ELb0EEENS1_29StaticPersistentTileSchedulerILb0EEEEEEEEEvNT_6ParamsE)
        /*01ac*/ 	.word	0x00000028


	//----- nvinfo : EIATTR_REGCOUNT
	.align		4
.L_127:
        /*01b0*/ 	.byte	0x04, 0x2f
        /*01b2*/ 	.short	(.L_129 - .L_128)
	.align		4
.L_128:
        /*01b4*/ 	.word	index@(_ZN7cutlass13device_kernelIN5flash11enable_sm90INS1_16FlashAttnFwdSm90INS1_25CollectiveMainloopFwdSm90ILi2EN4cute5tupleIJNS5_1CILi1EEES8_S8_EEENS6_IJNS7_ILi128EEESA_SA_EEELi128ENS_10bfloat16_tEfNS_4arch4Sm90ELb1ELb0ELb0ELb1ELb0ELb1ELb0ELb1ELb1ELb1ELb0ELb0EEENS1_21CollectiveEpilogueFwdISB_S9_SC_SE_Li256ELb1ELb1ELb0ELb0EEENS1_36VarlenDynamicPersistentTileSchedulerILi128ELi128ELi256ELi128ELb0ELb1ELb1ELb1ELb1ELb1EEEEEEEEEvNT_6ParamsE)
        /*01b8*/ 	.word	0x000000a8


	//----- nvinfo : EIATTR_FRAME_SIZE
	.align		4
.L_129:
        /*01bc*/ 	.byte	0x04, 0x11
        /*01be*/ 	.short	(.L_131 - .L_130)
	.align		4
.L_130:
        /*01c0*/ 	.word	index@(_ZN7cutlass13device_kernelIN5flash11enable_sm90INS1_16FlashAttnFwdSm90INS1_25CollectiveMainloopFwdSm90ILi2EN4cute5tupleIJNS5_1CILi1EEES8_S8_EEENS6_IJNS7_ILi128EEESA_SA_EEELi128ENS_10bfloat16_tEfNS_4arch4Sm90ELb1ELb0ELb0ELb1ELb0ELb1ELb0ELb1ELb1ELb1ELb0ELb0EEENS1_21CollectiveEpilogueFwdISB_S9_SC_SE_Li256ELb1ELb1ELb0ELb0EEENS1_36VarlenDynamicPersistentTileSchedulerILi128ELi128ELi256ELi128ELb0ELb1ELb1ELb1ELb1ELb1EEEEEEEEEvNT_6ParamsE)
        /*01c4*/ 	.word	0x00000060


	//----- nvinfo : EIATTR_REGCOUNT
	.align		4
.L_131:
        /*01c8*/ 	.byte	0x04, 0x2f
        /*01ca*/ 	.short	(.L_133 - .L_132)
	.align		4
.L_132:
        /*01cc*/ 	.word	index@(_ZN7cutlass13device_kernelIN5flash11enable_sm90INS1_16FlashAttnFwdSm90INS1_25CollectiveMainloopFwdSm90ILi2EN4cute5tupleIJNS5_1CILi1EEES8_S8_EEENS6_IJNS7_ILi128EEESA_SA_EEELi128ENS_10bfloat16_tEfNS_4arch4Sm90ELb1ELb0ELb0ELb1ELb0ELb0ELb0ELb1ELb1ELb1ELb0ELb0EEENS1_21CollectiveEpilogueFwdISB_S9_SC_SE_Li256ELb1ELb1ELb0ELb0EEENS1_36VarlenDynamicPersistentTileSchedulerILi128ELi128ELi256ELi128ELb0ELb1ELb1ELb1ELb1ELb1EEEEEEEEEvNT_6ParamsE)
        /*01d0*/ 	.word	0x000000a8


	//----- nvinfo : EIATTR_FRAME_SIZE
	.align		4
.L_133:
        /*01d4*/ 	.byte	0x04, 0x11
        /*01d6*/ 	.short	(.L_135 - .L_134)
	.align		4
.L_134:
        /*01d8*/ 	.word	index@(_ZN7cutlass13device_kernelIN5flash11enable_sm90INS1_16FlashAttnFwdSm90INS1_25CollectiveMainloopFwdSm90ILi2EN4cute5tupleIJNS5_1CILi1EEES8_S8_EEENS6_IJNS7_ILi128EEESA_SA_EEELi128ENS_10bfloat16_tEfNS_4arch4Sm90ELb1ELb0ELb0ELb1ELb0ELb0ELb0ELb1ELb1ELb1ELb0ELb0EEENS1_21CollectiveEpilogueFwdISB_S9_SC_SE_Li256ELb1ELb1ELb0ELb0EEENS1_36VarlenDynamicPersistentTileSchedulerILi128ELi128ELi256ELi128ELb0ELb1ELb1ELb1ELb1ELb1EEEEEEEEEvNT_6ParamsE)
        /*01dc*/ 	.word	0x00000058


	//----- nvinfo : EIATTR_REGCOUNT
	.align		4
.L_135:
        /*01e0*/ 	.byte	0x04, 0x2f
        /*01e2*/ 	.short	(.L_137 - .L_136)
	.align		4
.L_136:
        /*01e4*/ 	.word	index@(_ZN7cutlass13device_kernelIN5flash11enable_sm90INS1_16FlashAttnFwdSm90INS1_25CollectiveMainloopFwdSm90ILi2EN4cute5tupleIJNS5_1CILi1EEES8_S8_EEENS6_IJNS7_ILi128EEESA_SA_EEELi128ENS_10bfloat16_tEfNS_4arch4Sm90ELb1ELb0ELb0ELb0ELb0ELb0ELb0ELb1ELb1ELb1ELb0ELb0EEENS1_21CollectiveEpilogueFwdISB_S9_SC_SE_Li256ELb0ELb1ELb0ELb0EEENS1_30DynamicPersistentTileSchedulerILi256ELi128ELb0ELb1ELb1EEEEEEEEEvNT_6ParamsE)
        /*01e8*/ 	.word	0x000000a8


	//----- nvinfo : EIATTR_FRAME_SIZE
	.align		4
.L_137:
        /*01ec*/ 	.byte	0x04, 0x11
        /*01ee*/ 	.short	(.L_139 - .L_138)
	.align		4
.L_138:
        /*01f0*/ 	.word	index@(_ZN7cutlass13device_kernelIN5flash11enable_sm90INS1_16FlashAttnFwdSm90INS1_25CollectiveMainloopFwdSm90ILi2EN4cute5tupleIJNS5_1CILi1EEES8_S8_EEENS6_IJNS7_ILi128EEESA_SA_EEELi128ENS_10bfloat16_tEfNS_4arch4Sm90ELb1ELb0ELb0ELb0ELb0ELb0ELb0ELb1ELb1ELb1ELb0ELb0EEENS1_21CollectiveEpilogueFwdISB_S9_SC_SE_Li256ELb0ELb1ELb0ELb0EEENS1_30DynamicPersistentTileSchedulerILi256ELi128ELb0ELb1ELb1EEEEEEEEEvNT_6ParamsE)
        /*01f4*/ 	.word	0x00000028


	//----- nvinfo : EIATTR_REGCOUNT
	.align		4
.L_139:
        /*01f8*/ 	.byte	0x04, 0x2f
        /*01fa*/ 	.short	(.L_141 - .L_140)
	.align		4
.L_140:
        /*01fc*/ 	.word	index@(_ZN7cutlass13device_kernelIN5flash11enable_sm90INS1_16FlashAttnFwdSm90INS1_25CollectiveMainloopFwdSm90ILi2EN4cute5tupleIJNS5_1CILi1EEES8_S8_EEENS6_IJNS7_ILi128EEESA_SA_EEELi128ENS_10bfloat16_tEfNS_4arch4Sm90ELb0ELb1ELb0ELb1ELb0ELb1ELb0ELb1ELb1ELb1ELb0ELb0EEENS1_21CollectiveEpilogueFwdISB_S9_SC_SE_Li256ELb1ELb1ELb0ELb0EEENS1_36VarlenDynamicPersistentTileSchedulerILi128ELi128ELi256ELi128ELb0ELb1ELb1ELb1ELb0ELb1EEEEEEEEEvNT_6ParamsE)
        /*0200*/ 	.word	0x000000a8


	//----- nvinfo : EIATTR_FRAME_SIZE
	.align		4
.L_141:
        /*0204*/ 	.byte	0x04, 0x11
        /*0206*/ 	.short	(.L_143 - .L_142)
	.align		4
.L_142:
        /*0208*/ 	.word	index@(_ZN7cutlass13device_kernelIN5flash11enable_sm90INS1_16FlashAttnFwdSm90INS1_25CollectiveMainloopFwdSm90ILi2EN4cute5tupleIJNS5_1CILi1EEES8_S8_EEENS6_IJNS7_ILi128EEESA_SA_EEELi128ENS_10bfloat16_tEfNS_4arch4Sm90ELb0ELb1ELb0ELb1ELb0ELb1ELb0ELb1ELb1ELb1ELb0ELb0EEENS1_21CollectiveEpilogueFwdISB_S9_SC_SE_Li256ELb1ELb1ELb0ELb0EEENS1_36VarlenDynamicPersistentTileSchedulerILi128ELi128ELi256ELi128ELb0ELb1ELb1ELb1ELb0ELb1EEEEEEEEEvNT_6ParamsE)
        /*020c*/ 	.word	0x00000058


	//----- nvinfo : EIATTR_REGCOUNT
	.align		4
.L_143:
        /*0210*/ 	.byte	0x04, 0x2f
        /*0212*/ 	.short	(.L_145 - .L_144)
	.align		4
.L_144:
        /*0214*/ 	.word	index@(_ZN7cutlass13device_kernelIN5flash11enable_sm90INS1_16FlashAttnFwdSm90INS1_25CollectiveMainloopFwdSm90ILi2EN4cute5tupleIJNS5_1CILi1EEES8_S8_EEENS6_IJNS7_ILi128EEESA_SA_EEELi128ENS_10bfloat16_tEfNS_4arch4Sm90ELb0ELb1ELb0ELb1ELb0ELb0ELb0ELb1ELb1ELb1ELb0ELb0EEENS1_21CollectiveEpilogueFwdISB_S9_SC_SE_Li256ELb1ELb1ELb0ELb0EEENS1_36VarlenDynamicPersistentTileSchedulerILi128ELi128ELi256ELi128ELb0ELb1ELb1ELb1ELb0ELb1EEEEEEEEEvNT_6ParamsE)
        /*0218*/ 	.word	0x000000a8


	//----- nvinfo : EIATTR_FRAME_SIZE
	.align		4
.L_145:
        /*021c*/ 	.byte	0x04, 0x11
        /*021e*/ 	.short	(.L_147 - .L_146)
	.align		4
.L_146:
        /*0220*/ 	.word	index@(_ZN7cutlass13device_kernelIN5flash11enable_sm90INS1_16FlashAttnFwdSm90INS1_25CollectiveMainloopFwdSm90ILi2EN4cute5tupleIJNS5_1CILi1EEES8_S8_EEENS6_IJNS7_ILi128EEESA_SA_EEELi128ENS_10bfloat16_tEfNS_4arch4Sm90ELb0ELb1ELb0ELb1ELb0ELb0ELb0ELb1ELb1ELb1ELb0ELb0EEENS1_21CollectiveEpilogueFwdISB_S9_SC_SE_Li256ELb1ELb1ELb0ELb0EEENS1_36VarlenDynamicPersistentTileSchedulerILi128ELi128ELi256ELi128ELb0ELb1ELb1ELb1ELb0ELb1EEEEEEEEEvNT_6ParamsE)
        /*0224*/ 	.word	0x00000048


	//----- nvinfo : EIATTR_REGCOUNT
	.align		4
.L_147:
        /*0228*/ 	.byte	0x04, 0x2f
        /*022a*/ 	.short	(.L_149 - .L_148)
	.align		4
.L_148:
        /*022c*/ 	.word	index@(_ZN7cutlass13device_kernelIN5flash11enable_sm90INS1_16FlashAttnFwdSm90INS1_25CollectiveMainloopFwdSm90ILi2EN4cute5tupleIJNS5_1CILi1EEES8_S8_EEENS6_IJNS7_ILi128EEESA_SA_EEELi128ENS_10bfloat16_tEfNS_4arch4Sm90ELb0ELb1ELb0ELb0ELb0ELb0ELb0ELb1ELb1ELb1ELb0ELb0EEENS1_21CollectiveEpilogueFwdISB_S9_SC_SE_Li256ELb0ELb1ELb0ELb0EEENS1_30DynamicPersistentTileSchedulerILi256ELi128ELb0ELb1ELb1EEEEEEEEEvNT_6ParamsE)
        /*0230*/ 	.word	0x000000a8


	//----- nvinfo : EIATTR_FRAME_SIZE
	.align		4
.L_149:
        /*0234*/ 	.byte	0x04, 0x11
        /*0236*/ 	.short	(.L_151 - .L_150)
	.align		4
.L_150:
        /*0238*/ 	.word	index@(_ZN7cutlass13device_kernelIN5flash11enable_sm90INS1_16FlashAttnFwdSm90INS1_25CollectiveMainloopFwdSm90ILi2EN4cute5tupleIJNS5_1CILi1EEES8_S8_EEENS6_IJNS7_ILi128EEESA_SA_EEELi128ENS_10bfloat16_tEfNS_4arch4Sm90ELb0ELb1ELb0ELb0ELb0ELb0ELb0ELb1ELb1ELb1ELb0ELb0EEENS1_21CollectiveEpilogueFwdISB_S9_SC_SE_Li256ELb0ELb1ELb0ELb0EEENS1_30DynamicPersistentTileSchedulerILi256ELi128ELb0ELb1ELb1EEEEEEEEEvNT_6ParamsE)
        /*023c*/ 	.word	0x00000020


	//----- nvinfo : EIATTR_REGCOUNT
	.align		4
.L_151:
        /*0240*/ 	.byte	0x04, 0x2f
        /*0242*/ 	.short	(.L_153 - .L_152)
	.align		4
.L_152:
        /*0244*/ 	.word	index@(_ZN7cutlass13device_kernelIN5flash11enable_sm90INS1_16FlashAttnFwdSm90INS1_25CollectiveMainloopFwdSm90ILi2EN4cute5tupleIJNS5_1CILi1EEES8_S8_EEENS6_IJNS7_ILi128EEENS7_ILi176EEESA_EEELi128ENS_10bfloat16_tEfNS_4arch4Sm90ELb0ELb0ELb0ELb1ELb0ELb1ELb0ELb1ELb1ELb1ELb0ELb0EEENS1_21CollectiveEpilogueFwdINS6_IJSA_SA_SB_EEES9_SD_SF_Li256ELb1ELb1ELb0ELb0EEENS1_36VarlenDynamicPersistentTileSchedulerILi128ELi176ELi256ELi128ELb0ELb1ELb1ELb0ELb1ELb1EEEEEEEEEvNT_6ParamsE)
        /*0248*/ 	.word	0x000000a8


	//----- nvinfo : EIATTR_FRAME_SIZE
	.align		4
.L_153:
        /*024c*/ 	.byte	0x04, 0x11
        /*024e*/ 	.short	(.L_155 - .L_154)
	.align		4
.L_154:
        /*0250*/ 	.word	index@(_ZN7cutlass13device_kernelIN5flash11enable_sm90INS1_16FlashAttnFwdSm90INS1_25CollectiveMainloopFwdSm90ILi2EN4cute5tupleIJNS5_1CILi1EEES8_S8_EEENS6_IJNS7_ILi128EEENS7_ILi176EEESA_EEELi128ENS_10bfloat16_tEfNS_4arch4Sm90ELb0ELb0ELb0ELb1ELb0ELb1ELb0ELb1ELb1ELb1ELb0ELb0EEENS1_21CollectiveEpilogueFwdINS6_IJSA_SA_SB_EEES9_SD_SF_Li256ELb1ELb1ELb0ELb0EEENS1_36VarlenDynamicPersistentTileSchedulerILi128ELi176ELi256ELi128ELb0ELb1ELb1ELb0ELb1ELb1EEEEEEEEEvNT_6ParamsE)
        /*0254*/ 	.word	0x00000090


	//----- nvinfo : EIATTR_REGCOUNT
	.align		4
.L_155:
        /*0258*/ 	.byte	0x04, 0x2f
        /*025a*/ 	.short	(.L_157 - .L_156)
	.align		4
.L_156:
        /*025c*/ 	.word	index@(_ZN7cutlass13device_kernelIN5flash11enable_sm90INS1_16FlashAttnFwdSm90INS1_25CollectiveMainloopFwdSm90ILi2EN4cute5tupleIJNS5_1CILi1EEES8_S8_EEENS6_IJNS7_ILi128EEENS7_ILi176EEESA_EEELi128ENS_10bfloat16_tEfNS_4arch4Sm90ELb0ELb0ELb0ELb1ELb0ELb0ELb0ELb1ELb1ELb1ELb0ELb0EEENS1_21CollectiveEpilogueFwdINS6_IJSA_SA_SB_EEES9_SD_SF_Li256ELb1ELb1ELb0ELb0EEENS1_36VarlenDynamicPersistentTileSchedulerILi128ELi176ELi256ELi128ELb0ELb1ELb1ELb0ELb1ELb1EEEEEEEEEvNT_6ParamsE)
        /*0260*/ 	.word	0x000000a8


	//----- nvinfo : EIATTR_FRAME_SIZE
	.align		4
.L_157:
        /*0264*/ 	.byte	0x04, 0x11
        /*0266*/ 	.short	(.L_159 - .L_158)
	.align		4
.L_158:
        /*0268*/ 	.word	index@(_ZN7cutlass13device_kernelIN5flash11enable_sm90INS1_16FlashAttnFwdSm90INS1_25CollectiveMainloopFwdSm90ILi2EN4cute5tupleIJNS5_1CILi1EEES8_S8_EEENS6_IJNS7_ILi128EEENS7_ILi176EEESA_EEELi128ENS_10bfloat16_tEfNS_4arch4Sm90ELb0ELb0ELb0ELb1ELb0ELb0ELb0ELb1ELb1ELb1ELb0ELb0EEENS1_21CollectiveEpilogueFwdINS6_IJSA_SA_SB_EEES9_SD_SF_Li256ELb1ELb1ELb0ELb0EEENS1_36VarlenDynamicPersistentTileSchedulerILi128ELi176ELi256ELi128ELb0ELb1ELb1ELb0ELb1ELb1EEEEEEEEEvNT_6ParamsE)
        /*026c*/ 	.word	0x00000060


	//----- nvinfo : EIATTR_REGCOUNT
	.align		4
.L_159:
        /*0270*/ 	.byte	0x04, 0x2f
        /*0272*/ 	.short	(.L_161 - .L_160)
	.align		4
.L_160:
        /*0274*/ 	.word	index@(_ZN7cutlass13device_kernelIN5flash11enable_sm90INS1_16FlashAttnFwdSm90INS1_25CollectiveMainloopFwdSm90ILi2EN4cute5tupleIJNS5_1CILi2EEENS7_ILi1EEES9_EEENS6_IJNS7_ILi128EEENS7_ILi176EEESB_EEELi128ENS_10bfloat16_tEfNS_4arch4Sm90ELb0ELb0ELb0ELb0ELb0ELb0ELb0ELb1ELb1ELb1ELb0ELb0EEENS1_21CollectiveEpilogueFwdINS6_IJSB_SB_SC_EEESA_SE_SG_Li256ELb0ELb1ELb0ELb0EEENS1_29StaticPersistentTileSchedulerILb0EEEEEEEEEvNT_6ParamsE)
        /*0278*/ 	.word	0x000000a8


	//----- nvinfo : EIATTR_FRAME_SIZE
	.align		4
.L_161:
        /*027c*/ 	.byte	0x04, 0x11
        /*027e*/ 	.short	(.L_163 - .L_162)
	.align		4
.L_162:
        /*0280*/ 	.word	index@(_ZN7cutlass13device_kernelIN5flash11enable_sm90INS1_16FlashAttnFwdSm90INS1_25CollectiveMainloopFwdSm90ILi2EN4cute5tupleIJNS5_1CILi2EEENS7_ILi1EEES9_EEENS6_IJNS7_ILi128EEENS7_ILi176EEESB_EEELi128ENS_10bfloat16_tEfNS_4arch4Sm90ELb0ELb0ELb0ELb0ELb0ELb0ELb0ELb1ELb1ELb1ELb0ELb0EEENS1_21CollectiveEpilogueFwdINS6_IJSB_SB_SC_EEESA_SE_SG_Li256ELb0ELb1ELb0ELb0EEENS1_29StaticPersistentTileSchedulerILb0EEEEEEEEEvNT_6ParamsE)
        /*0284*/ 	.word	0x00000038


	//----- nvinfo : EIATTR_REGCOUNT
	.align		4
.L_163:
        /*0288*/ 	.byte	0x04, 0x2f
        /*028a*/ 	.short	(.L_165 - .L_164)
	.align		4
.L_164:
        /*028c*/ 	.word	index@(_ZN7cutlass13device_kernelIN5flash11enable_sm90INS1_16FlashAttnFwdSm90INS1_25CollectiveMainloopFwdSm90ILi2EN4cute5tupleIJNS5_1CILi1EEES8_S8_EEENS6_IJNS7_ILi128EEENS7_ILi176EEESA_EEELi128ENS_10bfloat16_tEfNS_4arch4Sm90ELb0ELb0ELb0ELb0ELb0ELb0ELb0ELb1ELb1ELb1ELb0ELb0EEENS1_21CollectiveEpilogueFwdINS6_IJSA_SA_SB_EEES9_SD_SF_Li256ELb0ELb1ELb0ELb0EEENS1_29StaticPersistentTileSchedulerILb0EEEEEEEEEvNT_6ParamsE)
        /*0290*/ 	.word	0x000000a8


	//----- nvinfo : EIATTR_FRAME_SIZE
	.align		4
.L_165:
        /*0294*/ 	.byte	0x04, 0x11
        /*0296*/ 	.short	(.L_167 - .L_166)
	.align		4
.L_166:
        /*0298*/ 	.word	index@(_ZN7cutlass13device_kernelIN5flash11enable_sm90INS1_16FlashAttnFwdSm90INS1_25CollectiveMainloopFwdSm90ILi2EN4cute5tupleIJNS5_1CILi1EEES8_S8_EEENS6_IJNS7_ILi128EEENS7_ILi176EEESA_EEELi128ENS_10bfloat16_tEfNS_4arch4Sm90ELb0ELb0ELb0ELb0ELb0ELb0ELb0ELb1ELb1ELb1ELb0ELb0EEENS1_21CollectiveEpilogueFwdINS6_IJSA_SA_SB_EEES9_SD_SF_Li256ELb0ELb1ELb0ELb0EEENS1_29StaticPersistentTileSchedulerILb0EEEEEEEEEvNT_6ParamsE)
        /*029c*/ 	.word	0x00000038


	//----- nvinfo : EIATTR_REGCOUNT
	.align		4
.L_167:
        /*02a0*/ 	.byte	0x04, 0x2f
        /*02a2*/ 	.short	(.L_169 - .L_168)
	.align		4
.L_168:
        /*02a4*/ 	.word	index@(_ZN7cutlass13device_kernelIN5flash11enable_sm90INS1_16FlashAttnFwdSm90INS1_25CollectiveMainloopFwdSm90ILi2EN4cute5tupleIJNS5_1CILi1EEES8_S8_EEENS6_IJNS7_ILi128EEENS7_ILi112EEENS7_ILi192EEEEEELi192ENS_10bfloat16_tEfNS_4arch4Sm90ELb1ELb0ELb0ELb1ELb0ELb1ELb0ELb1ELb1ELb1ELb0ELb0EEENS1_21CollectiveEpilogueFwdINS6_IJSA_SC_SB_EEES9_SE_SG_Li256ELb1ELb1ELb0ELb0EEENS1_36VarlenDynamicPersistentTileSchedulerILi128ELi112ELi256ELi128ELb0ELb1ELb1ELb1ELb1ELb1EEEEEEEEEvNT_6ParamsE)
        /*02a8*/ 	.word	0x000000a8


	//----- nvinfo : EIATTR_FRAME_SIZE
	.align		4
.L_169:
        /*02ac*/ 	.byte	0x04, 0x11
        /*02ae*/ 	.short	(.L_171 - .L_170)
	.align		4
.L_170:
        /*02b0*/ 	.word	index@(_ZN7cutlass13device_kernelIN5flash11enable_sm90INS1_16FlashAttnFwdSm90INS1_25CollectiveMainloopFwdSm90ILi2EN4cute5tupleIJNS5_1CILi1EEES8_S8_EEENS6_IJNS7_ILi128EEENS7_ILi112EEENS7_ILi192EEEEEELi192ENS_10bfloat16_tEfNS_4arch4Sm90ELb1ELb0ELb0ELb1ELb0ELb1ELb0ELb1ELb1ELb1ELb0ELb0EEENS1_21CollectiveEpilogueFwdINS6_IJSA_SC_SB_EEES9_SE_SG_Li256ELb1ELb1ELb0ELb0EEENS1_36VarlenDynamicPersistentTileSchedulerILi128ELi112ELi256ELi128ELb0ELb1ELb1ELb1ELb1ELb1EEEEEEEEEvNT_6ParamsE)
        /*02b4*/ 	.word	0x00000098


	//----- nvinfo : EIATTR_REGCOUNT
	.align		4
.L_171:
        /*02b8*/ 	.byte	0x04, 0x2f
        /*02ba*/ 	.short	(.L_173 - .L_172)
	.align		4
.L_172:
        /*02bc*/ 	.word	index@(_ZN7cutlass13device_kernelIN5flash11enable_sm90INS1_16FlashAttnFwdSm90INS1_25CollectiveMainloopFwdSm90ILi2EN4cute5tupleIJNS5_1CILi1EEES8_S8_EEENS6_IJNS7_ILi128EEENS7_ILi112EEENS7_ILi192EEEEEELi192ENS_10bfloat16_tEfNS_4arch4Sm90ELb1ELb0ELb0ELb1ELb0ELb0ELb0ELb1ELb1ELb1ELb0ELb0EEENS1_21CollectiveEpilogueFwdINS6_IJSA_SC_SB_EEES9_SE_SG_Li256ELb1ELb1ELb0ELb0EEENS1_36VarlenDynamicPersistentTileSchedulerILi128ELi112ELi256ELi128ELb0ELb1ELb1ELb1ELb1ELb1EEEEEEEEEvNT_6ParamsE)
        /*02c0*/ 	.word	0x000000a8


	//----- nvinfo : EIATTR_FRAME_SIZE
	.align		4
.L_173:
        /*02c4*/ 	.byte	0x04, 0x11
        /*02c6*/ 	.short	(.L_175 - .L_174)
	.align		4
.L_174:
        /*02c8*/ 	.word	index@(_ZN7cutlass13device_kernelIN5flash11enable_sm90INS1_16FlashAttnFwdSm90INS1_25CollectiveMainloopFwdSm90ILi2EN4cute5tupleIJNS5_1CILi1EEES8_S8_EEENS6_IJNS7_ILi128EEENS7_ILi112EEENS7_ILi192EEEEEELi192ENS_10bfloat16_tEfNS_4arch4Sm90ELb1ELb0ELb0ELb1ELb0ELb0ELb0ELb1ELb1ELb1ELb0ELb0EEENS1_21CollectiveEpilogueFwdINS6_IJSA_SC_SB_EEES9_SE_SG_Li256ELb1ELb1ELb0ELb0EEENS1_36VarlenDynamicPersistentTileSchedulerILi128ELi112ELi256ELi128ELb0ELb1ELb1ELb1ELb1ELb1EEEEEEEEEvNT_6ParamsE)
        /*02cc*/ 	.word	0x00000058


	//----- nvinfo : EIATTR_REGCOUNT
	.align		4
.L_175:
        /*02d0*/ 	.byte	0x04, 0x2f
        /*02d2*/ 	.short	(.L_177 - .L_176)
	.align		4
.L_176:
        /*02d4*/ 	.word	index@(_ZN7cutlass13device_kernelIN5flash11enable_sm90INS1_16FlashAttnFwdSm90INS1_25CollectiveMainloopFwdSm90ILi2EN4cute5tupleIJNS5_1CILi1EEES8_S8_EEENS6_IJNS7_ILi128EEENS7_ILi112EEENS7_ILi192EEEEEELi192ENS_10bfloat16_tEfNS_4arch4Sm90ELb1ELb0ELb0ELb0ELb0ELb0ELb0ELb1ELb1ELb1ELb0ELb0EEENS1_21CollectiveEpilogueFwdINS6_IJSA_SC_SB_EEES9_SE_SG_Li256ELb0ELb1ELb0ELb0EEENS1_30DynamicPersistentTileSchedulerILi256ELi128ELb0ELb1ELb1EEEEEEEEEvNT_6ParamsE)
        /*02d8*/ 	.word	0x000000a8


	//----- nvinfo : EIATTR_FRAME_SIZE
	.align		4
.L_177:
        /*02dc*/ 	.byte	0x04, 0x11
        /*02de*/ 	.short	(.L_179 - .L_178)
	.align		4
.L_178:
        /*02e0*/ 	.word	index@(_ZN7cutlass13device_kernelIN5flash11enable_sm90INS1_16FlashAttnFwdSm90INS1_25CollectiveMainloopFwdSm90ILi2EN4cute5tupleIJNS5_1CILi1EEES8_S8_EEENS6_IJNS7_ILi128EEENS7_ILi112EEENS7_ILi192EEEEEELi192ENS_10bfloat16_tEfNS_4arch4Sm90ELb1ELb0ELb0ELb0ELb0ELb0ELb0ELb1ELb1ELb1ELb0ELb0EEENS1_21CollectiveEpilogueFwdINS6_IJSA_SC_SB_EEES9_SE_SG_Li256ELb0ELb1ELb0ELb0EEENS1_30DynamicPersistentTileSchedulerILi256ELi128ELb0ELb1ELb1EEEEEEEEEvNT_6ParamsE)
        /*02e4*/ 	.word	0x00000038


	//----- nvinfo : EIATTR_REGCOUNT
	.align		4
.L_179:
        /*02e8*/ 	.byte	0x04, 0x2f
        /*02ea*/ 	.short	(.L_181 - .L_180)
	.align		4
.L_180:
        /*02ec*/ 	.word	index@(_ZN7cutlass13device_kernelIN5flash11enable_sm90INS1_16FlashAttnFwdSm90INS1_25CollectiveMainloopFwdSm90ILi2EN4cute5tupleIJNS5_1CILi1EEES8_S8_EEENS6_IJNS7_ILi128EEENS7_ILi96EEENS7_ILi192EEEEEELi192ENS_10bfloat16_tEfNS_4arch4Sm90ELb0ELb1ELb0ELb1ELb0ELb1ELb0ELb1ELb1ELb1ELb0ELb0EEENS1_21CollectiveEpilogueFwdINS6_IJSA_SC_SB_EEES9_SE_SG_Li256ELb1ELb1ELb0ELb0EEENS1_36VarlenDynamicPersistentTileSchedulerILi128ELi96ELi256ELi128ELb0ELb1ELb1ELb1ELb0ELb1EEEEEEEEEvNT_6ParamsE)
        /*02f0*/ 	.word	0x000000a8


	//----- nvinfo : EIATTR_FRAME_SIZE
	.align		4
.L_181:
        /*02f4*/ 	.byte	0x04, 0x11
        /*02f6*/ 	.short	(.L_183 - .L_182)
	.align		4
.L_182:
        /*02f8*/ 	.word	index@(_ZN7cutlass13device_kernelIN5flash11enable_sm90INS1_16FlashAttnFwdSm90INS1_25CollectiveMainloopFwdSm90ILi2EN4cute5tupleIJNS5_1CILi1EEES8_S8_EEENS6_IJNS7_ILi128EEENS7_ILi96EEENS7_ILi192EEEEEELi192ENS_10bfloat16_tEfNS_4arch4Sm90ELb0ELb1ELb0ELb1ELb0ELb1ELb0ELb1ELb1ELb1ELb0ELb0EEENS1_21CollectiveEpilogueFwdINS6_IJSA_SC_SB_EEES9_SE_SG_Li256ELb1ELb1ELb0ELb0EEENS1_36VarlenDynamicPersistentTileSchedulerILi128ELi96ELi256ELi128ELb0ELb1ELb1ELb1ELb0ELb1EEEEEEEEEvNT_6ParamsE)
        /*02fc*/ 	.word	0x00000088


	//----- nvinfo : EIATTR_REGCOUNT
	.align		4
.L_183:
        /*0300*/ 	.byte	0x04, 0x2f
        /*0302*/ 	.short	(.L_185 - .L_184)
	.align		4
.L_184:
        /*0304*/ 	.word	index@(_ZN7cutlass13device_kernelIN5flash11enable_sm90INS1_16FlashAttnFwdSm90INS1_25CollectiveMainloopFwdSm90ILi2EN4cute5tupleIJNS5_1CILi1EEES8_S8_EEENS6_IJNS7_ILi128EEENS7_ILi96EEENS7_ILi192EEEEEELi192ENS_10bfloat16_tEfNS_4arch4Sm90ELb0ELb1ELb0ELb1ELb0ELb0ELb0ELb1ELb1ELb1ELb0ELb0EEENS1_21CollectiveEpilogueFwdINS6_IJSA_SC_SB_EEES9_SE_SG_Li256ELb1ELb1ELb0ELb0EEENS1_36VarlenDynamicPersistentTileSchedulerILi128ELi96ELi256ELi128ELb0ELb1ELb1ELb1ELb0ELb1EEEEEEEEEvNT_6ParamsE)
        /*0308*/ 	.word	0x000000a8


	//----- nvinfo : EIATTR_FRAME_SIZE
	.align		4
.L_185:
        /*030c*/ 	.byte	0x04, 0x11
        /*030e*/ 	.short	(.L_187 - .L_186)
	.align		4
.L_186:
        /*0310*/ 	.word	index@(_ZN7cutlass13device_kernelIN5flash11enable_sm90INS1_16FlashAttnFwdSm90INS1_25CollectiveMainloopFwdSm90ILi2EN4cute5tupleIJNS5_1CILi1EEES8_S8_EEENS6_IJNS7_ILi128EEENS7_ILi96EEENS7_ILi192EEEEEELi192ENS_10bfloat16_tEfNS_4arch4Sm90ELb0ELb1ELb0ELb1ELb0ELb0ELb0ELb1ELb1ELb1ELb0ELb0EEENS1_21CollectiveEpilogueFwdINS6_IJSA_SC_SB_EEES9_SE_SG_Li256ELb1ELb1ELb0ELb0EEENS1_36VarlenDynamicPersistentTileSchedulerILi128ELi96ELi256ELi128ELb0ELb1ELb1ELb1ELb0ELb1EEEEEEEEEvNT_6ParamsE)
        /*0314*/ 	.word	0x00000050


	//----- nvinfo : EIATTR_REGCOUNT
	.align		4
.L_187:
        /*0318*/ 	.byte	0x04, 0x2f
        /*031a*/ 	.short	(.L_189 - .L_188)
	.align		4
.L_188:
        /*031c*/ 	.word	index@(_ZN7cutlass13device_kernelIN5flash11enable_sm90INS1_16FlashAttnFwdSm90INS1_25CollectiveMainloopFwdSm90ILi2EN4cute5tupleIJNS5_1CILi1EEES8_S8_EEENS6_IJNS7_ILi128EEENS7_ILi96EEENS7_ILi192EEEEEELi192ENS_10bfloat16_tEfNS_4arch4Sm90ELb0ELb1ELb0ELb0ELb0ELb0ELb0ELb1ELb1ELb1ELb0ELb0EEENS1_21CollectiveEpilogueFwdINS6_IJSA_SC_SB_EEES9_SE_SG_Li256ELb0ELb1ELb0ELb0EEENS1_30DynamicPersistentTileSchedulerILi256ELi128ELb0ELb1ELb1EEEEEEEEEvNT_6ParamsE)
        /*0320*/ 	.word	0x000000a8


	//----- nvinfo : EIATTR_FRAME_SIZE
	.align		4
.L_189:
        /*0324*/ 	.byte	0x04, 0x11
        /*0326*/ 	.short	(.L_191 - .L_190)
	.align		4
.L_190:
        /*0328*/ 	.word	index@(_ZN7cutlass13device_kernelIN5flash11enable_sm90INS1_16FlashAttnFwdSm90INS1_25CollectiveMainloopFwdSm90ILi2EN4cute5tupleIJNS5_1CILi1EEES8_S8_EEENS6_IJNS7_ILi128EEENS7_ILi96EEENS7_ILi192EEEEEELi192ENS_10bfloat16_tEfNS_4arch4Sm90ELb0ELb1ELb0ELb0ELb0ELb0ELb0ELb1ELb1ELb1ELb0ELb0EEENS1_21CollectiveEpilogueFwdINS6_IJSA_SC_SB_EEES9_SE_SG_Li256ELb0ELb1ELb0ELb0EEENS1_30DynamicPersistentTileSchedulerILi256ELi128ELb0ELb1ELb1EEEEEEEEEvNT_6ParamsE)
        /*032c*/ 	.word	0x00000020


	//----- nvinfo : EIATTR_REGCOUNT
	.align		4
.L_191:
        /*0330*/ 	.byte	0x04, 0x2f
        /*0332*/ 	.short	(.L_193 - .L_192)
	.align		4
.L_192:
        /*0334*/ 	.word	index@(_ZN7cutlass13device_kernelIN5flash11enable_sm90INS1_16FlashAttnFwdSm90INS1_25CollectiveMainloopFwdSm90ILi2EN4cute5tupleIJNS5_1CILi1EEES8_S8_EEENS6_IJNS7_ILi128EEENS7_ILi112EEENS7_ILi192EEEEEELi192ENS_10bfloat16_tEfNS_4arch4Sm90ELb0ELb0ELb0ELb1ELb0ELb1ELb0ELb1ELb1ELb1ELb0ELb0EEENS1_21CollectiveEpilogueFwdINS6_IJSA_SC_SB_EEES9_SE_SG_Li256ELb1ELb1ELb0ELb0EEENS1_36VarlenDynamicPersistentTileSchedulerILi128ELi112ELi256ELi128ELb0ELb1ELb1ELb0ELb1ELb1EEEEEEEEEvNT_6ParamsE)
        /*0338*/ 	.word	0x000000a8


	//----- nvinfo : EIATTR_FRAME_SIZE
	.align		4
.L_193:
        /*033c*/ 	.byte	0x04, 0x11
        /*033e*/ 	.short	(.L_195 - .L_194)
	.align		4
.L_194:
        /*0340*/ 	.word	index@(_ZN7cutlass13device_kernelIN5flash11enable_sm90INS1_16FlashAttnFwdSm90INS1_25CollectiveMainloopFwdSm90ILi2EN4cute5tupleIJNS5_1CILi1EEES8_S8_EEENS6_IJNS7_ILi128EEENS7_ILi112EEENS7_ILi192EEEEEELi192ENS_10bfloat16_tEfNS_4arch4Sm90ELb0ELb0ELb0ELb1ELb0ELb1ELb0ELb1ELb1ELb1ELb0ELb0EEENS1_21CollectiveEpilogueFwdINS6_IJSA_SC_SB_EEES9_SE_SG_Li256ELb1ELb1ELb0ELb0EEENS1_36VarlenDynamicPersistentTileSchedulerILi128ELi112ELi256ELi128ELb0ELb1ELb1ELb0ELb1ELb1EEEEEEEEEvNT_6ParamsE)
        /*0344*/ 	.word	0x000000a0


	//----- nvinfo : EIATTR_REGCOUNT
	.align		4
.L_195:
        /*0348*/ 	.byte	0x04, 0x2f
        /*034a*/ 	.short	(.L_197 - .L_196)
	.align		4
.L_196:
        /*034c*/ 	.word	index@(_ZN7cutlass13device_kernelIN5flash11enable_sm90INS1_16FlashAttnFwdSm90INS1_25CollectiveMainloopFwdSm90ILi2EN4cute5tupleIJNS5_1CILi1EEES8_S8_EEENS6_IJNS7_ILi128EEENS7_ILi112EEENS7_ILi192EEEEEELi192ENS_10bfloat16_tEfNS_4arch4Sm90ELb0ELb0ELb0ELb1ELb0ELb0ELb0ELb1ELb1ELb1ELb0ELb0EEENS1_21CollectiveEpilogueFwdINS6_IJSA_SC_SB_EEES9_SE_SG_Li256ELb1ELb1ELb0ELb0EEENS1_36VarlenDynamicPersistentTileSchedulerILi128ELi112ELi256ELi128ELb0ELb1ELb1ELb0ELb1ELb1EEEEEEEEEvNT_6ParamsE)
        /*0350*/ 	.word	0x000000a8


	//----- nvinfo : EIATTR_FRAME_SIZE
	.align		4
.L_197:
        /*0354*/ 	.byte	0x04, 0x11
        /*0356*/ 	.short	(.L_199 - .L_198)
	.align		4
.L_198:
        /*0358*/ 	.word	index@(_ZN7cutlass13device_kernelIN5flash11enable_sm90INS1_16FlashAttnFwdSm90INS1_25CollectiveMainloopFwdSm90ILi2EN4cute5tupleIJNS5_1CILi1EEES8_S8_EEENS6_IJNS7_ILi128EEENS7_ILi112EEENS7_ILi192EEEEEELi192ENS_10bfloat16_tEfNS_4arch4Sm90ELb0ELb0ELb0ELb1ELb0ELb0ELb0ELb1ELb1ELb1ELb0ELb0EEENS1_21CollectiveEpilogueFwdINS6_IJSA_SC_SB_EEES9_SE_SG_Li256ELb1ELb1ELb0ELb0EEENS1_36VarlenDynamicPersistentTileSchedulerILi128ELi112ELi256ELi128ELb0ELb1ELb1ELb0ELb1ELb1EEEEEEEEEvNT_6ParamsE)
        /*035c*/ 	.word	0x00000060


	//----- nvinfo : EIATTR_REGCOUNT
	.align		4
.L_199:
        /*0360*/ 	.byte	0x04, 0x2f
        /*0362*/ 	.short	(.L_201 - .L_200)
	.align		4
.L_200:
        /*0364*/ 	.word	index@(_ZN7cutlass13device_kernelIN5flash11enable_sm90INS1_16FlashAttnFwdSm90INS1_25CollectiveMainloopFwdSm90ILi2EN4cute5tupleIJNS5_1CILi2EEENS7_ILi1EEES9_EEENS6_IJNS7_ILi128EEENS7_ILi112EEENS7_ILi192EEEEEELi192ENS_10bfloat16_tEfNS_4arch4Sm90ELb0ELb0ELb0ELb0ELb0ELb0ELb0ELb1ELb1ELb1ELb0ELb0EEENS1_21CollectiveEpilogueFwdINS6_IJSB_SD_SC_EEESA_SF_SH_Li256ELb0ELb1ELb0ELb0EEENS1_29StaticPersistentTileSchedulerILb0EEEEEEEEEvNT_6ParamsE)
        /*0368*/ 	.word	0x000000a8


	//----- nvinfo : EIATTR_FRAME_SIZE
	.align		4
.L_201:
        /*036c*/ 	.byte	0x04, 0x11
        /*036e*/ 	.short	(.L_203 - .L_202)
	.align		4
.L_202:
        /*0370*/ 	.word	index@(_ZN7cutlass13device_kernelIN5flash11enable_sm90INS1_16FlashAttnFwdSm90INS1_25CollectiveMainloopFwdSm90ILi2EN4cute5tupleIJNS5_1CILi2EEENS7_ILi1EEES9_EEENS6_IJNS7_ILi128EEENS7_ILi112EEENS7_ILi192EEEEEELi192ENS_10bfloat16_tEfNS_4arch4Sm90ELb0ELb0ELb0ELb0ELb0ELb0ELb0ELb1ELb1ELb1ELb0ELb0EEENS1_21CollectiveEpilogueFwdINS6_IJSB_SD_SC_EEESA_SF_SH_Li256ELb0ELb1ELb0ELb0EEENS1_29StaticPersistentTileSchedulerILb0EEEEEEEEEvNT_6ParamsE)
        /*0374*/ 	.word	0x00000038


	//----- nvinfo : EIATTR_REGCOUNT
	.align		4
.L_203:
        /*0378*/ 	.byte	0x04, 0x2f
        /*037a*/ 	.short	(.L_205 - .L_204)
	.align		4
.L_204:
        /*037c*/ 	.word	index@(_ZN7cutlass13device_kernelIN5flash11enable_sm90INS1_16FlashAttnFwdSm90INS1_25CollectiveMainloopFwdSm90ILi2EN4cute5tupleIJNS5_1CILi1EEES8_S8_EEENS6_IJNS7_ILi128EEENS7_ILi112EEENS7_ILi192EEEEEELi192ENS_10bfloat16_tEfNS_4arch4Sm90ELb0ELb0ELb0ELb0ELb0ELb0ELb0ELb1ELb1ELb1ELb0ELb0EEENS1_21CollectiveEpilogueFwdINS6_IJSA_SC_SB_EEES9_SE_SG_Li256ELb0ELb1ELb0ELb0EEENS1_29StaticPersistentTileSchedulerILb0EEEEEEEEEvNT_6ParamsE)
        /*0380*/ 	.word	0x000000a8


	//----- nvinfo : EIATTR_FRAME_SIZE
	.align		4
.L_205:
        /*0384*/ 	.byte	0x04, 0x11
        /*0386*/ 	.short	(.L_207 - .L_206)
	.align		4
.L_206:
        /*0388*/ 	.word	index@(_ZN7cutlass13device_kernelIN5flash11enable_sm90INS1_16FlashAttnFwdSm90INS1_25CollectiveMainloopFwdSm90ILi2EN4cute5tupleIJNS5_1CILi1EEES8_S8_EEENS6_IJNS7_ILi128EEENS7_ILi112EEENS7_ILi192EEEEEELi192ENS_10bfloat16_tEfNS_4arch4Sm90ELb0ELb0ELb0ELb0ELb0ELb0ELb0ELb1ELb1ELb1ELb0ELb0EEENS1_21CollectiveEpilogueFwdINS6_IJSA_SC_SB_EEES9_SE_SG_Li256ELb0ELb1ELb0ELb0EEENS1_29StaticPersistentTileSchedulerILb0EEEEEEEEEvNT_6ParamsE)
        /*038c*/ 	.word	0x00000038


	//----- nvinfo : EIATTR_REGCOUNT
	.align		4
.L_207:
        /*0390*/ 	.byte	0x04, 0x2f
        /*0392*/ 	.short	(.L_209 - .L_208)
	.align		4
.L_208:
        /*0394*/ 	.word	index@(_ZN7cutlass13device_kernelIN5flash11enable_sm90INS1_16FlashAttnFwdSm90INS1_25CollectiveMainloopFwdSm90ILi2EN4cute5tupleIJNS5_1CILi1EEES8_S8_EEENS6_IJNS7_ILi128EEENS7_ILi80EEENS7_ILi256EEEEEELi256ENS_10bfloat16_tEfNS_4arch4Sm90ELb1ELb0ELb0ELb1ELb0ELb1ELb0ELb1ELb1ELb1ELb0ELb0EEENS1_21CollectiveEpilogueFwdINS6_IJSA_SC_SB_EEES9_SE_SG_Li256ELb1ELb1ELb0ELb0EEENS1_36VarlenDynamicPersistentTileSchedulerILi128ELi80ELi256ELi128ELb0ELb1ELb1ELb1ELb1ELb1EEEEEEEEEvNT_6ParamsE)
        /*0398*/ 	.word	0x000000a8


	//----- nvinfo : EIATTR_FRAME_SIZE
	.align		4
.L_209:
        /*039c*/ 	.byte	0x04, 0x11
        /*039e*/ 	.short	(.L_211 - .L_210)
	.align		4
.L_210:
        /*03a0*/ 	.word	index@(_ZN7cutlass13device_kernelIN5flash11enable_sm90INS1_16FlashAttnFwdSm90INS1_25CollectiveMainloopFwdSm90ILi2EN4cute5tupleIJNS5_1CILi1EEES8_S8_EEENS6_IJNS7_ILi128EEENS7_ILi80EEENS7_ILi256EEEEEELi256ENS_10bfloat16_tEfNS_4arch4Sm90ELb1ELb0ELb0ELb1ELb0ELb1ELb0ELb1ELb1ELb1ELb0ELb0EEENS1_21CollectiveEpilogueFwdINS6_IJSA_SC_SB_EEES9_SE_SG_Li256ELb1ELb1ELb0ELb0EEENS1_36VarlenDynamicPersistentTileSchedulerILi128ELi80ELi256ELi128ELb0ELb1ELb1ELb1ELb1ELb1EEEEEEEEEvNT_6ParamsE)
        /*03a4*/ 	.word	0x000000a0


	//----- nvinfo : EIATTR_REGCOUNT
	.align		4
.L_211:
        /*03a8*/ 	.byte	0x04, 0x2f
        /*03aa*/ 	.short	(.L_213 - .L_212)
	.align		4
.L_212:
        /*03ac*/ 	.word	index@(_ZN7cutlass13device_kernelIN5flash11enable_sm90INS1_16FlashAttnFwdSm90INS1_25CollectiveMainloopFwdSm90ILi2EN4cute5tupleIJNS5_1CILi1EEES8_S8_EEENS6_IJNS7_ILi128EEENS7_ILi80EEENS7_ILi256EEEEEELi256ENS_10bfloat16_tEfNS_4arch4Sm90ELb1ELb0ELb0ELb1ELb0ELb0ELb0ELb1ELb1ELb1ELb0ELb0EEENS1_21CollectiveEpilogueFwdINS6_IJSA_SC_SB_EEES9_SE_SG_Li256ELb1ELb1ELb0ELb0EEENS1_36VarlenDynamicPersistentTileSchedulerILi128ELi80ELi256ELi128ELb0ELb1ELb1ELb1ELb1ELb1EEEEEEEEEvNT_6ParamsE)
        /*03b0*/ 	.word	0x000000a8


	//----- nvinfo : EIATTR_FRAME_SIZE
	.align		4
.L_213:
        /*03b4*/ 	.byte	0x04, 0x11
        /*03b6*/ 	.short	(.L_215 - .L_214)
	.align		4
.L_214:
        /*03b8*/ 	.word	index@(_ZN7cutlass13device_kernelIN5flash11enable_sm90INS1_16FlashAttnFwdSm90INS1_25CollectiveMainloopFwdSm90ILi2EN4cute5tupleIJNS5_1CILi1EEES8_S8_EEENS6_IJNS7_ILi128EEENS7_ILi80EEENS7_ILi256EEEEEELi256ENS_10bfloat16_tEfNS_4arch4Sm90ELb1ELb0ELb0ELb1ELb0ELb0ELb0ELb1ELb1ELb1ELb0ELb0EEENS1_21CollectiveEpilogueFwdINS6_IJSA_SC_SB_EEES9_SE_SG_Li256ELb1ELb1ELb0ELb0EEENS1_36VarlenDynamicPersistentTileSchedulerILi128ELi80ELi256ELi128ELb0ELb1ELb1ELb1ELb1ELb1EEEEEEEEEvNT_6ParamsE)
        /*03bc*/ 	.word	0x00000058


	//----- nvinfo : EIATTR_REGCOUNT
	.align		4
.L_215:
        /*03c0*/ 	.byte	0x04, 0x2f
        /*03c2*/ 	.short	(.L_217 - .L_216)
	.align		4
.L_216:
        /*03c4*/ 	.word	index@(_ZN7cutlass13device_kernelIN5flash11enable_sm90INS1_16FlashAttnFwdSm90INS1_25CollectiveMainloopFwdSm90ILi2EN4cute5tupleIJNS5_1CILi1EEES8_S8_EEENS6_IJNS7_ILi128EEENS7_ILi80EEENS7_ILi256EEEEEELi256ENS_10bfloat16_tEfNS_4arch4Sm90ELb1ELb0ELb0ELb0ELb0ELb0ELb0ELb1ELb1ELb1ELb0ELb0EEENS1_21CollectiveEpilogueFwdINS6_IJSA_SC_SB_EEES9_SE_SG_Li256ELb0ELb1ELb0ELb0EEENS1_30DynamicPersistentTileSchedulerILi256ELi128ELb0ELb1ELb1EEEEEEEEEvNT_6ParamsE)
        /*03c8*/ 	.word	0x000000a8


	//----- nvinfo : EIATTR_FRAME_SIZE
	.align		4
.L_217:
        /*03cc*/ 	.byte	0x04, 0x11
        /*03ce*/ 	.short	(.L_219 - .L_218)
	.align		4
.L_218:
        /*03d0*/ 	.word	index@(_ZN7cutlass13device_kernelIN5flash11enable_sm90INS1_16FlashAttnFwdSm90INS1_25CollectiveMainloopFwdSm90ILi2EN4cute5tupleIJNS5_1CILi1EEES8_S8_EEENS6_IJNS7_ILi128EEENS7_ILi80EEENS7_ILi256EEEEEELi256ENS_10bfloat16_tEfNS_4arch4Sm90ELb1ELb0ELb0ELb0ELb0ELb0ELb0ELb1ELb1ELb1ELb0ELb0EEENS1_21CollectiveEpilogueFwdINS6_IJSA_SC_SB_EEES9_SE_SG_Li256ELb0ELb1ELb0ELb0EEENS1_30DynamicPersistentTileSchedulerILi256ELi128ELb0ELb1ELb1EEEEEEEEEvNT_6ParamsE)
        /*03d4*/ 	.word	0x00000028


	//----- nvinfo : EIATTR_REGCOUNT
	.align		4
.L_219:
        /*03d8*/ 	.byte	0x04, 0x2f
        /*03da*/ 	.short	(.L_221 - .L_220)
	.align		4
.L_220:
        /*03dc*/ 	.word	index@(_ZN7cutlass13device_kernelIN5flash11enable_sm90INS1_16FlashAttnFwdSm90INS1_25CollectiveMainloopFwdSm90ILi2EN4cute5tupleIJNS5_1CILi1EEES8_S8_EEENS6_IJNS7_ILi128EEENS7_ILi64EEENS7_ILi256EEEEEELi256ENS_10bfloat16_tEfNS_4arch4Sm90ELb0ELb1ELb0ELb1ELb0ELb1ELb0ELb1ELb1ELb1ELb0ELb0EEENS1_21CollectiveEpilogueFwdINS6_IJSA_SC_SB_EEES9_SE_SG_Li256ELb1ELb1ELb0ELb0EEENS1_36VarlenDynamicPersistentTileSchedulerILi128ELi64ELi256ELi128ELb0ELb1ELb1ELb1ELb0ELb1EEEEEEEEEvNT_6ParamsE)
        /*03e0*/ 	.word	0x000000a8


	//----- nvinfo : EIATTR_FRAME_SIZE
	.align		4
.L_221:
        /*03e4*/ 	.byte	0x04, 0x11
        /*03e6*/ 	.short	(.L_223 - .L_222)
	.align		4
.L_222:
        /*03e8*/ 	.word	index@(_ZN7cutlass13device_kernelIN5flash11enable_sm90INS1_16FlashAttnFwdSm90INS1_25CollectiveMainloopFwdSm90ILi2EN4cute5tupleIJNS5_1CILi1EEES8_S8_EEENS6_IJNS7_ILi128EEENS7_ILi64EEENS7_ILi256EEEEEELi256ENS_10bfloat16_tEfNS_4arch4Sm90ELb0ELb1ELb0ELb1ELb0ELb1ELb0ELb1ELb1ELb1ELb0ELb0EEENS1_21CollectiveEpilogueFwdINS6_IJSA_SC_SB_EEES9_SE_SG_Li256ELb1ELb1ELb0ELb0EEENS1_36VarlenDynamicPersistentTileSchedulerILi128ELi64ELi256ELi128ELb0ELb1ELb1ELb1ELb0ELb1EEEEEEEEEvNT_6ParamsE)
        /*03ec*/ 	.word	0x000000c8


	//----- nvinfo : EIATTR_REGCOUNT
	.align		4
.L_223:
        /*03f0*/ 	.byte	0x04, 0x2f
        /*03f2*/ 	.short	(.L_225 - .L_224)
	.align		4
.L_224:
        /*03f4*/ 	.word	index@(_ZN7cutlass13device_kernelIN5flash11enable_sm90INS1_16FlashAttnFwdSm90INS1_25CollectiveMainloopFwdSm90ILi2EN4cute5tupleIJNS5_1CILi1EEES8_S8_EEENS6_IJNS7_ILi128EEENS7_ILi64EEENS7_ILi256EEEEEELi256ENS_10bfloat16_tEfNS_4arch4Sm90ELb0ELb1ELb0ELb1ELb0ELb0ELb0ELb1ELb1ELb1ELb0ELb0EEENS1_21CollectiveEpilogueFwdINS6_IJSA_SC_SB_EEES9_SE_SG_Li256ELb1ELb1ELb0ELb0EEENS1_36VarlenDynamicPersistentTileSchedulerILi128ELi64ELi256ELi128ELb0ELb1ELb1ELb1ELb0ELb1EEEEEEEEEvNT_6ParamsE)
        /*03f8*/ 	.word	0x000000a8


	//----- nvinfo : EIATTR_FRAME_SIZE
	.align		4
.L_225:
        /*03fc*/ 	.byte	0x04, 0x11
        /*03fe*/ 	.short	(.L_227 - .L_226)
	.align		4
.L_226:
        /*0400*/ 	.word	index@(_ZN7cutlass13device_kernelIN5flash11enable_sm90INS1_16FlashAttnFwdSm90INS1_25CollectiveMainloopFwdSm90ILi2EN4cute5tupleIJNS5_1CILi1EEES8_S8_EEENS6_IJNS7_ILi128EEENS7_ILi64EEENS7_ILi256EEEEEELi256ENS_10bfloat16_tEfNS_4arch4Sm90ELb0ELb1ELb0ELb1ELb0ELb0ELb0ELb1ELb1ELb1ELb0ELb0EEENS1_21CollectiveEpilogueFwdINS6_IJSA_SC_SB_EEES9_SE_SG_Li256ELb1ELb1ELb0ELb0EEENS1_36VarlenDynamicPersistentTileSchedulerILi128ELi64ELi256ELi128ELb0ELb1ELb1ELb1ELb0ELb1EEEEEEEEEvNT_6ParamsE)
        /*0404*/ 	.word	0x00000050


	//----- nvinfo : EIATTR_REGCOUNT
	.align		4
.L_227:
        /*0408*/ 	.byte	0x04, 0x2f
        /*040a*/ 	.short	(.L_229 - .L_228)
	.align		4
.L_228:
        /*040c*/ 	.word	index@(_ZN7cutlass13device_kernelIN5flash11enable_sm90INS1_16FlashAttnFwdSm90INS1_25CollectiveMainloopFwdSm90ILi2EN4cute5tupleIJNS5_1CILi1EEES8_S8_EEENS6_IJNS7_ILi128EEENS7_ILi64EEENS7_ILi256EEEEEELi256ENS_10bfloat16_tEfNS_4arch4Sm90ELb0ELb1ELb0ELb0ELb0ELb0ELb0ELb1ELb1ELb1ELb0ELb0EEENS1_21CollectiveEpilogueFwdINS6_IJSA_SC_SB_EEES9_SE_SG_Li256ELb0ELb1ELb0ELb0EEENS1_30DynamicPersistentTileSchedulerILi256ELi128ELb0ELb1ELb1EEEEEEEEEvNT_6ParamsE)
        /*0410*/ 	.word	0x000000a8


	//----- nvinfo : EIATTR_FRAME_SIZE
	.align		4
.L_229:
        /*0414*/ 	.byte	0x04, 0x11
        /*0416*/ 	.short	(.L_231 - .L_230)
	.align		4
.L_230:
        /*0418*/ 	.word	index@(_ZN7cutlass13device_kernelIN5flash11enable_sm90INS1_16FlashAttnFwdSm90INS1_25CollectiveMainloopFwdSm90ILi2EN4cute5tupleIJNS5_1CILi1EEES8_S8_EEENS6_IJNS7_ILi128EEENS7_ILi64EEENS7_ILi256EEEEEELi256ENS_10bfloat16_tEfNS_4arch4Sm90ELb0ELb1ELb0ELb0ELb0ELb0ELb0ELb1ELb1ELb1ELb0ELb0EEENS1_21CollectiveEpilogueFwdINS6_IJSA_SC_SB_EEES9_SE_SG_Li256ELb0ELb1ELb0ELb0EEENS1_30DynamicPersistentTileSchedulerILi256ELi128ELb0ELb1ELb1EEEEEEEEEvNT_6ParamsE)
        /*041c*/ 	.word	0x00000020


	//----- nvinfo : EIATTR_REGCOUNT
	.align		4
.L_231:
        /*0420*/ 	.byte	0x04, 0x2f
        /*0422*/ 	.short	(.L_233 - .L_232)
	.align		4
.L_232:
        /*0424*/ 	.word	index@(_ZN7cutlass13device_kernelIN5flash11enable_sm90INS1_16FlashAttnFwdSm90INS1_25CollectiveMainloopFwdSm90ILi2EN4cute5tupleIJNS5_1CILi1EEES8_S8_EEENS6_IJNS7_ILi128EEENS7_ILi80EEENS7_ILi256EEEEEELi256ENS_10bfloat16_tEfNS_4arch4Sm90ELb0ELb0ELb0ELb1ELb0ELb1ELb0ELb1ELb1ELb1ELb0ELb0EEENS1_21CollectiveEpilogueFwdINS6_IJSA_SC_SB_EEES9_SE_SG_Li256ELb1ELb1ELb0ELb0EEENS1_36VarlenDynamicPersistentTileSchedulerILi128ELi80ELi256ELi128ELb0ELb1ELb1ELb0ELb1ELb1EEEEEEEEEvNT_6ParamsE)
        /*0428*/ 	.word	0x000000a8


	//----- nvinfo : EIATTR_FRAME_SIZE
	.align		4
.L_233:
        /*042c*/ 	.byte	0x04, 0x11
        /*042e*/ 	.short	(.L_235 - .L_234)
	.align		4
.L_234:
        /*0430*/ 	.word	index@(_ZN7cutlass13device_kernelIN5flash11enable_sm90INS1_16FlashAttnFwdSm90INS1_25CollectiveMainloopFwdSm90ILi2EN4cute5tupleIJNS5_1CILi1EEES8_S8_EEENS6_IJNS7_ILi128EEENS7_ILi80EEENS7_ILi256EEEEEELi256ENS_10bfloat16_tEfNS_4arch4Sm90ELb0ELb0ELb0ELb1ELb0ELb1ELb0ELb1ELb1ELb1ELb0ELb0EEENS1_21CollectiveEpilogueFwdINS6_IJSA_SC_SB_EEES9_SE_SG_Li256ELb1ELb1ELb0ELb0EEENS1_36VarlenDynamicPersistentTileSchedulerILi128ELi80ELi256ELi128ELb0ELb1ELb1ELb0ELb1ELb1EEEEEEEEEvNT_6ParamsE)
        /*0434*/ 	.word	0x00000098


	//----- nvinfo : EIATTR_REGCOUNT
	.align		4
.L_235:
        /*0438*/ 	.byte	0x04, 0x2f
        /*043a*/ 	.short	(.L_237 - .L_236)
	.align		4
.L_236:
        /*043c*/ 	.word	index@(_ZN7cutlass13device_kernelIN5flash11enable_sm90INS1_16FlashAttnFwdSm90INS1_25CollectiveMainloopFwdSm90ILi2EN4cute5tupleIJNS5_1CILi1EEES8_S8_EEENS6_IJNS7_ILi128EEENS7_ILi80EEENS7_ILi256EEEEEELi256ENS_10bfloat16_tEfNS_4arch4Sm90ELb0ELb0ELb0ELb1ELb0ELb0ELb0ELb1ELb1ELb1ELb0ELb0EEENS1_21CollectiveEpilogueFwdINS6_IJSA_SC_SB_EEES9_SE_SG_Li256ELb1ELb1ELb0ELb0EEENS1_36VarlenDynamicPersistentTileSchedulerILi128ELi80ELi256ELi128ELb0ELb1ELb1ELb0ELb1ELb1EEEEEEEEEvNT_6ParamsE)
        /*0440*/ 	.word	0x000000a8


	//----- nvinfo : EIATTR_FRAME_SIZE
	.align		4
.L_237:
        /*0444*/ 	.byte	0x04, 0x11
        /*0446*/ 	.short	(.L_239 - .L_238)
	.align		4
.L_238:
        /*0448*/ 	.word	index@(_ZN7cutlass13device_kernelIN5flash11enable_sm90INS1_16FlashAttnFwdSm90INS1_25CollectiveMainloopFwdSm90ILi2EN4cute5tupleIJNS5_1CILi1EEES8_S8_EEENS6_IJNS7_ILi128EEENS7_ILi80EEENS7_ILi256EEEEEELi256ENS_10bfloat16_tEfNS_4arch4Sm90ELb0ELb0ELb0ELb1ELb0ELb0ELb0ELb1ELb1ELb1ELb0ELb0EEENS1_21CollectiveEpilogueFwdINS6_IJSA_SC_SB_EEES9_SE_SG_Li256ELb1ELb1ELb0ELb0EEENS1_36VarlenDynamicPersistentTileSchedulerILi128ELi80ELi256ELi128ELb0ELb1ELb1ELb0ELb1ELb1EEEEEEEEEvNT_6ParamsE)
        /*044c*/ 	.word	0x00000060


	//----- nvinfo : EIATTR_REGCOUNT
	.align		4
.L_239:
        /*0450*/ 	.byte	0x04, 0x2f
        /*0452*/ 	.short	(.L_241 - .L_240)
	.align		4
.L_240:
        /*0454*/ 	.word	index@(_ZN7cutlass13device_kernelIN5flash11enable_sm90INS1_16FlashAttnFwdSm90INS1_25CollectiveMainloopFwdSm90ILi2EN4cute5tupleIJNS5_1CILi2EEENS7_ILi1EEES9_EEENS6_IJNS7_ILi128EEENS7_ILi80EEENS7_ILi256EEEEEELi256ENS_10bfloat16_tEfNS_4arch4Sm90ELb0ELb0ELb0ELb0ELb0ELb0ELb0ELb1ELb1ELb1ELb0ELb0EEENS1_21CollectiveEpilogueFwdINS6_IJSB_SD_SC_EEESA_SF_SH_Li256ELb0ELb1ELb0ELb0EEENS1_29StaticPersistentTileSchedulerILb0EEEEEEEEEvNT_6ParamsE)
        /*0458*/ 	.word	0x000000a8


	//----- nvinfo : EIATTR_FRAME_SIZE
	.align		4
.L_241:
        /*045c*/ 	.byte	0x04, 0x11
        /*045e*/ 	.short	(.L_243 - .L_242)
	.align		4
.L_242:
        /*0460*/ 	.word	index@(_ZN7cutlass13device_kernelIN5flash11enable_sm90INS1_16FlashAttnFwdSm90INS1_25CollectiveMainloopFwdSm90ILi2EN4cute5tupleIJNS5_1CILi2EEENS7_ILi1EEES9_EEENS6_IJNS7_ILi128EEENS7_ILi80EEENS7_ILi256EEEEEELi256ENS_10bfloat16_tEfNS_4arch4Sm90ELb0ELb0ELb0ELb0ELb0ELb0ELb0ELb1ELb1ELb1ELb0ELb0EEENS1_21CollectiveEpilogueFwdINS6_IJSB_SD_SC_EEESA_SF_SH_Li256ELb0ELb1ELb0ELb0EEENS1_29StaticPersistentTileSchedulerILb0EEEEEEEEEvNT_6ParamsE)
        /*0464*/ 	.word	0x00000038


	//----- nvinfo : EIATTR_REGCOUNT
	.align		4
.L_243:
        /*0468*/ 	.byte	0x04, 0x2f
        /*046a*/ 	.short	(.L_245 - .L_244)
	.align		4
.L_244:
        /*046c*/ 	.word	index@(_ZN7cutlass13device_kernelIN5flash11enable_sm90INS1_16FlashAttnFwdSm90INS1_25CollectiveMainloopFwdSm90ILi2EN4cute5tupleIJNS5_1CILi1EEES8_S8_EEENS6_IJNS7_ILi128EEENS7_ILi80EEENS7_ILi256EEEEEELi256ENS_10bfloat16_tEfNS_4arch4Sm90ELb0ELb0ELb0ELb0ELb0ELb0ELb0ELb1ELb1ELb1ELb0ELb0EEENS1_21CollectiveEpilogueFwdINS6_IJSA_SC_SB_EEES9_SE_SG_Li256ELb0ELb1ELb0ELb0EEENS1_29StaticPersistentTileSchedulerILb0EEEEEEEEEvNT_6ParamsE)
        /*0470*/ 	.word	0x000000a8


	//----- nvinfo : EIATTR_FRAME_SIZE
	.align		4
.L_245:
        /*0474*/ 	.byte	0x04, 0x11
        /*0476*/ 	.short	(.L_247 - .L_246)
	.align		4
.L_246:
        /*0478*/ 	.word	index@(_ZN7cutlass13device_kernelIN5flash11enable_sm90INS1_16FlashAttnFwdSm90INS1_25CollectiveMainloopFwdSm90ILi2EN4cute5tupleIJNS5_1CILi1EEES8_S8_EEENS6_IJNS7_ILi128EEENS7_ILi80EEENS7_ILi256EEEEEELi256ENS_10bfloat16_tEfNS_4arch4Sm90ELb0ELb0ELb0ELb0ELb0ELb0ELb0ELb1ELb1ELb1ELb0ELb0EEENS1_21CollectiveEpilogueFwdINS6_IJSA_SC_SB_EEES9_SE_SG_Li256ELb0ELb1ELb0ELb0EEENS1_29StaticPersistentTileSchedulerILb0EEEEEEEEEvNT_6ParamsE)
        /*047c*/ 	.word	0x00000038


	//----- nvinfo : EIATTR_MIN_STACK_SIZE
	.align		4
.L_247:
        /*0480*/ 	.byte	0x04, 0x12
        /*0482*/ 	.short	(.L_249 - .L_248)
	.align		4
.L_248:
        /*0484*/ 	.word	index@(_ZN7cutlass13device_kernelIN5flash11enable_sm90INS1_16FlashAttnFwdSm90INS1_25CollectiveMainloopFwdSm90ILi2EN4cute5tupleIJNS5_1CILi1EEES8_S8_EEENS6_IJNS7_ILi128EEENS7_ILi80EEENS7_ILi256EEEEEELi256ENS_10bfloat16_tEfNS_4arch4Sm90ELb0ELb0ELb0ELb0ELb0ELb0ELb0ELb1ELb1ELb1ELb0ELb0EEENS1_21CollectiveEpilogueFwdINS6_IJSA_SC_SB_EEES9_SE_SG_Li256ELb0ELb1ELb0ELb0EEENS1_29StaticPersistentTileSchedulerILb0EEEEEEEEEvNT_6ParamsE)
        /*0488*/ 	.word	0x00000038


	//----- nvinfo : EIATTR_MIN_STACK_SIZE
	.align		4
.L_249:
        /*048c*/ 	.byte	0x04, 0x12
        /*048e*/ 	.short	(.L_251 - .L_250)
	.align		4
.L_250:
        /*0490*/ 	.word	index@(_ZN7cutlass13device_kernelIN5flash11enable_sm90INS1_16FlashAttnFwdSm90INS1_25CollectiveMainloopFwdSm90ILi2EN4cute5tupleIJNS5_1CILi2EEENS7_ILi1EEES9_EEENS6_IJNS7_ILi128EEENS7_ILi80EEENS7_ILi256EEEEEELi256ENS_10bfloat16_tEfNS_4arch4Sm90ELb0ELb0ELb0ELb0ELb0ELb0ELb0ELb1ELb1ELb1ELb0ELb0EEENS1_21CollectiveEpilogueFwdINS6_IJSB_SD_SC_EEESA_SF_SH_Li256ELb0ELb1ELb0ELb0EEENS1_29StaticPersistentTileSchedulerILb0EEEEEEEEEvNT_6ParamsE)
        /*0494*/ 	.word	0x00000038


	//----- nvinfo : EIATTR_MIN_STACK_SIZE
	.align		4
.L_251:
        /*0498*/ 	.byte	0x04, 0x12
        /*049a*/ 	.short	(.L_253 - .L_252)
	.align		4
.L_252:
        /*049c*/ 	.word	index@(_ZN7cutlass13device_kernelIN5flash11enable_sm90INS1_16FlashAttnFwdSm90INS1_25CollectiveMainloopFwdSm90ILi2EN4cute5tupleIJNS5_1CILi1EEES8_S8_EEENS6_IJNS7_ILi128EEENS7_ILi80EEENS7_ILi256EEEEEELi256ENS_10bfloat16_tEfNS_4arch4Sm90ELb0ELb0ELb0ELb1ELb0ELb0ELb0ELb1ELb1ELb1ELb0ELb0EEENS1_21CollectiveEpilogueFwdINS6_IJSA_SC_SB_EEES9_SE_SG_Li256ELb1ELb1ELb0ELb0EEENS1_36VarlenDynamicPersistentTileSchedulerILi128ELi80ELi256ELi128ELb0ELb1ELb1ELb0ELb1ELb1EEEEEEEEEvNT_6ParamsE)
        /*04a0*/ 	.word	0x00000060


	//----- nvinfo : EIATTR_MIN_STACK_SIZE
	.align		4
.L_253:
        /*04a4*/ 	.byte	0x04, 0x12
        /*04a6*/ 	.short	(.L_255 - .L_254)
	.align		4
.L_254:
        /*04a8*/ 	.word	index@(_ZN7cutlass13device_kernelIN5flash11enable_sm90INS1_16FlashAttnFwdSm90INS1_25CollectiveMainloopFwdSm90ILi2EN4cute5tupleIJNS5_1CILi1EEES8_S8_EEENS6_IJNS7_ILi128EEENS7_ILi80EEENS7_ILi256EEEEEELi256ENS_10bfloat16_tEfNS_4arch4Sm90ELb0ELb0ELb0ELb1ELb0ELb1ELb0ELb1ELb1ELb1ELb0ELb0EEENS1_21CollectiveEpilogueFwdINS6_IJSA_SC_SB_EEES9_SE_SG_Li256ELb1ELb1ELb0ELb0EEENS1_36VarlenDynamicPersistentTileSchedulerILi128ELi80ELi256ELi128ELb0ELb1ELb1ELb0ELb1ELb1EEEEEEEEEvNT_6ParamsE)
        /*04ac*/ 	.word	0x00000098


	//----- nvinfo : EIATTR_MIN_STACK_SIZE
	.align		4
.L_255:
        /*04b0*/ 	.byte	0x04, 0x12
        /*04b2*/ 	.short	(.L_257 - .L_256)
	.align		4
.L_256:
        /*04b4*/ 	.word	index@(_ZN7cutlass13device_kernelIN5flash11enable_sm90INS1_16FlashAttnFwdSm90INS1_25CollectiveMainloopFwdSm90ILi2EN4cute5tupleIJNS5_1CILi1EEES8_S8_EEENS6_IJNS7_ILi128EEENS7_ILi64EEENS7_ILi256EEEEEELi256ENS_10bfloat16_tEfNS_4arch4Sm90ELb0ELb1ELb0ELb0ELb0ELb0ELb0ELb1ELb1ELb1ELb0ELb0EEENS1_21CollectiveEpilogueFwdINS6_IJSA_SC_SB_EEES9_SE_SG_Li256ELb0ELb1ELb0ELb0EEENS1_30DynamicPersistentTileSchedulerILi256ELi128ELb0ELb1ELb1EEEEEEEEEvNT_6ParamsE)
        /*04b8*/ 	.word	0x00000020


	//----- nvinfo : EIATTR_MIN_STACK_SIZE
	.align		4
.L_257:
        /*04bc*/ 	.byte	0x04, 0x12
        /*04be*/ 	.short	(.L_259 - .L_258)
	.align		4
.L_258:
        /*04c0*/ 	.word	index@(_ZN7cutlass13device_kernelIN5flash11enable_sm90INS1_16FlashAttnFwdSm90INS1_25CollectiveMainloopFwdSm90ILi2EN4cute5tupleIJNS5_1CILi1EEES8_S8_EEENS6_IJNS7_ILi128EEENS7_ILi64EEENS7_ILi256EEEEEELi256ENS_10bfloat16_tEfNS_4arch4Sm90ELb0ELb1ELb0ELb1ELb0ELb0ELb0ELb1ELb1ELb1ELb0ELb0EEENS1_21CollectiveEpilogueFwdINS6_IJSA_SC_SB_EEES9_SE_SG_Li256ELb1ELb1ELb0ELb0EEENS1_36VarlenDynamicPersistentTileSchedulerILi128ELi64ELi256ELi128ELb0ELb1ELb1ELb1ELb0ELb1EEEEEEEEEvNT_6ParamsE)
        /*04c4*/ 	.word	0x00000050


	//----- nvinfo : EIATTR_MIN_STACK_SIZE
	.align		4
.L_259:
        /*04c8*/ 	.byte	0x04, 0x12
        /*04ca*/ 	.short	(.L_261 - .L_260)
	.align		4
.L_260:
        /*04cc*/ 	.word	index@(_ZN7cutlass13device_kernelIN5flash11enable_sm90INS1_16FlashAttnFwdSm90INS1_25CollectiveMainloopFwdSm90ILi2EN4cute5tupleIJNS5_1CILi1EEES8_S8_EEENS6_IJNS7_ILi128EEENS7_ILi64EEENS7_ILi256EEEEEELi256ENS_10bfloat16_tEfNS_4arch4Sm90ELb0ELb1ELb0ELb1ELb0ELb1ELb0ELb1ELb1ELb1ELb0ELb0EEENS1_21CollectiveEpilogueFwdINS6_IJSA_SC_SB_EEES9_SE_SG_Li256ELb1ELb1ELb0ELb0EEENS1_36VarlenDynamicPersistentTileSchedulerILi128ELi64ELi256ELi128ELb0ELb1ELb1ELb1ELb0ELb1EEEEEEEEEvNT_6ParamsE)
        /*04d0*/ 	.word	0x000000c8


	//----- nvinfo : EIATTR_MIN_STACK_SIZE
	.align		4
.L_261:
        /*04d4*/ 	.byte	0x04, 0x12
        /*04d6*/ 	.short	(.L_263 - .L_262)
	.align		4
.L_262:
        /*04d8*/ 	.word	index@(_ZN7cutlass13device_kernelIN5flash11enable_sm90INS1_16FlashAttnFwdSm90INS1_25CollectiveMainloopFwdSm90ILi2EN4cute5tupleIJNS5_1CILi1EEES8_S8_EEENS6_IJNS7_ILi128EEENS7_ILi80EEENS7_ILi256EEEEEELi256ENS_10bfloat16_tEfNS_4arch4Sm90ELb1ELb0ELb0ELb0ELb0ELb0ELb0ELb1ELb1ELb1ELb0ELb0EEENS1_21CollectiveEpilogueFwdINS6_IJSA_SC_SB_EEES9_SE_SG_Li256ELb0ELb1ELb0ELb0EEENS1_30DynamicPersistentTileSchedulerILi256ELi128ELb0ELb1ELb1EEEEEEEEEvNT_6ParamsE)
        /*04dc*/ 	.word	0x00000028


	//----- nvinfo : EIATTR_MIN_STACK_SIZE
	.align		4
.L_263:
        /*04e0*/ 	.byte	0x04, 0x12
        /*04e2*/ 	.short	(.L_265 - .L_264)
	.align		4
.L_264:
        /*04e4*/ 	.word	index@(_ZN7cutlass13device_kernelIN5flash11enable_sm90INS1_16FlashAttnFwdSm90INS1_25CollectiveMainloopFwdSm90ILi2EN4cute5tupleIJNS5_1CILi1EEES8_S8_EEENS6_IJNS7_ILi128EEENS7_ILi80EEENS7_ILi256EEEEEELi256ENS_10bfloat16_tEfNS_4arch4Sm90ELb1ELb0ELb0ELb1ELb0ELb0ELb0ELb1ELb1ELb1ELb0ELb0EEENS1_21CollectiveEpilogueFwdINS6_IJSA_SC_SB_EEES9_SE_SG_Li256ELb1ELb1ELb0ELb0EEENS1_36VarlenDynamicPersistentTileSchedulerILi128ELi80ELi256ELi128ELb0ELb1ELb1ELb1ELb1ELb1EEEEEEEEEvNT_6ParamsE)
        /*04e8*/ 	.word	0x00000058


	//----- nvinfo : EIATTR_MIN_STACK_SIZE
	.align		4
.L_265:
        /*04ec*/ 	.byte	0x04, 0x12
        /*04ee*/ 	.short	(.L_267 - .L_266)
	.align		4
.L_266:
        /*04f0*/ 	.word	index@(_ZN7cutlass13device_kernelIN5flash11enable_sm90INS1_16FlashAttnFwdSm90INS1_25CollectiveMainloopFwdSm90ILi2EN4cute5tupleIJNS5_1CILi1EEES8_S8_EEENS6_IJNS7_ILi128EEENS7_ILi80EEENS7_ILi256EEEEEELi256ENS_10bfloat16_tEfNS_4arch4Sm90ELb1ELb0ELb0ELb1ELb0ELb1ELb0ELb1ELb1ELb1ELb0ELb0EEENS1_21CollectiveEpilogueFwdINS6_IJSA_SC_SB_EEES9_SE_SG_Li256ELb1ELb1ELb0ELb0EEENS1_36VarlenDynamicPersistentTileSchedulerILi128ELi80ELi256ELi128ELb0ELb1ELb1ELb1ELb1ELb1EEEEEEEEEvNT_6ParamsE)
        /*04f4*/ 	.word	0x000000a0


	//----- nvinfo : EIATTR_MIN_STACK_SIZE
	.align		4
.L_267:
        /*04f8*/ 	.byte	0x04, 0x12
        /*04fa*/ 	.short	(.L_269 - .L_268)
	.align		4
.L_268:
        /*04fc*/ 	.word	index@(_ZN7cutlass13device_kernelIN5flash11enable_sm90INS1_16FlashAttnFwdSm90INS1_25CollectiveMainloopFwdSm90ILi2EN4cute5tupleIJNS5_1CILi1EEES8_S8_EEENS6_IJNS7_ILi128EEENS7_ILi112EEENS7_ILi192EEEEEELi192ENS_10bfloat16_tEfNS_4arch4Sm90ELb0ELb0ELb0ELb0ELb0ELb0ELb0ELb1ELb1ELb1ELb0ELb0EEENS1_21CollectiveEpilogueFwdINS6_IJSA_SC_SB_EEES9_SE_SG_Li256ELb0ELb1ELb0ELb0EEENS1_29StaticPersistentTileSchedulerILb0EEEEEEEEEvNT_6ParamsE)
        /*0500*/ 	.word	0x00000038


	//----- nvinfo : EIATTR_MIN_STACK_SIZE
	.align		4
.L_269:
        /*0504*/ 	.byte	0x04, 0x12
        /*0506*/ 	.short	(.L_271 - .L_270)
	.align		4
.L_270:
        /*0508*/ 	.word	index@(_ZN7cutlass13device_kernelIN5flash11enable_sm90INS1_16FlashAttnFwdSm90INS1_25CollectiveMainloopFwdSm90ILi2EN4cute5tupleIJNS5_1CILi2EEENS7_ILi1EEES9_EEENS6_IJNS7_ILi128EEENS7_ILi112EEENS7_ILi192EEEEEELi192ENS_10bfloat16_tEfNS_4arch4Sm90ELb0ELb0ELb0ELb0ELb0ELb0ELb0ELb1ELb1ELb1ELb0ELb0EEENS1_21CollectiveEpilogueFwdINS6_IJSB_SD_SC_EEESA_SF_SH_Li256ELb0ELb1ELb0ELb0EEENS1_29StaticPersistentTileSchedulerILb0EEEEEEEEEvNT_6ParamsE)
        /*050c*/ 	.word	0x00000038


	//----- nvinfo : EIATTR_MIN_STACK_SIZE
	.align		4
.L_271:
        /*0510*/ 	.byte	0x04, 0x12
        /*0512*/ 	.short	(.L_273 - .L_272)
	.align		4
.L_272:
        /*0514*/ 	.word	index@(_ZN7cutlass13device_kernelIN5flash11enable_sm90INS1_16FlashAttnFwdSm90INS1_25CollectiveMainloopFwdSm90ILi2EN4cute5tupleIJNS5_1CILi1EEES8_S8_EEENS6_IJNS7_ILi128EEENS7_ILi112EEENS7_ILi192EEEEEELi192ENS_10bfloat16_tEfNS_4arch4Sm90ELb0ELb0ELb0ELb1ELb0ELb0ELb0ELb1ELb1ELb1ELb0ELb0EEENS1_21CollectiveEpilogueFwdINS6_IJSA_SC_SB_EEES9_SE_SG_Li256ELb1ELb1ELb0ELb0EEENS1_36VarlenDynamicPersistentTileSchedulerILi128ELi112ELi256ELi128ELb0ELb1ELb1ELb0ELb1ELb1EEEEEEEEEvNT_6ParamsE)
        /*0518*/ 	.word	0x00000060


	//----- nvinfo : EIATTR_MIN_STACK_SIZE
	.align		4
.L_273:
        /*051c*/ 	.byte	0x04, 0x12
        /*051e*/ 	.short	(.L_275 - .L_274)
	.align		4
.L_274:
        /*0520*/ 	.word	index@(_ZN7cutlass13device_kernelIN5flash11enable_sm90INS1_16FlashAttnFwdSm90INS1_25CollectiveMainloopFwdSm90ILi2EN4cute5tupleIJNS5_1CILi1EEES8_S8_EEENS6_IJNS7_ILi128EEENS7_ILi112EEENS7_ILi192EEEEEELi192ENS_10bfloat16_tEfNS_4arch4Sm90ELb0ELb0ELb0ELb1ELb0ELb1ELb0ELb1ELb1ELb1ELb0ELb0EEENS1_21CollectiveEpilogueFwdINS6_IJSA_SC_SB_EEES9_SE_SG_Li256ELb1ELb1ELb0ELb0EEENS1_36VarlenDynamicPersistentTileSchedulerILi128ELi112ELi256ELi128ELb0ELb1ELb1ELb0ELb1ELb1EEEEEEEEEvNT_6ParamsE)
        /*0524*/ 	.word	0x000000a0


	//----- nvinfo : EIATTR_MIN_STACK_SIZE
	.align		4
.L_275:
        /*0528*/ 	.byte	0x04, 0x12
        /*052a*/ 	.short	(.L_277 - .L_276)
	.align		4
.L_276:
        /*052c*/ 	.word	index@(_ZN7cutlass13device_kernelIN5flash11enable_sm90INS1_16FlashAttnFwdSm90INS1_25CollectiveMainloopFwdSm90ILi2EN4cute5tupleIJNS5_1CILi1EEES8_S8_EEENS6_IJNS7_ILi128EEENS7_ILi96EEENS7_ILi192EEEEEELi192ENS_10bfloat16_tEfNS_4arch4Sm90ELb0ELb1ELb0ELb0ELb0ELb0ELb0ELb1ELb1ELb1ELb0ELb0EEENS1_21CollectiveEpilogueFwdINS6_IJSA_SC_SB_EEES9_SE_SG_Li256ELb0ELb1ELb0ELb0EEENS1_30DynamicPersistentTileSchedulerILi256ELi128ELb0ELb1ELb1EEEEEEEEEvNT_6ParamsE)
        /*0530*/ 	.word	0x00000020


	//----- nvinfo : EIATTR_MIN_STACK_SIZE
	.align		4
.L_277:
        /*0534*/ 	.byte	0x04, 0x12
        /*0536*/ 	.short	(.L_279 - .L_278)
	.align		4
.L_278:
        /*0538*/ 	.word	index@(_ZN7cutlass13device_kernelIN5flash11enable_sm90INS1_16FlashAttnFwdSm90INS1_25CollectiveMainloopFwdSm90ILi2EN4cute5tupleIJNS5_1CILi1EEES8_S8_EEENS6_IJNS7_ILi128EEENS7_ILi96EEENS7_ILi192EEEEEELi192ENS_10bfloat16_tEfNS_4arch4Sm90ELb0ELb1ELb0ELb1ELb0ELb0ELb0ELb1ELb1ELb1ELb0ELb0EEENS1_21CollectiveEpilogueFwdINS6_IJSA_SC_SB_EEES9_SE_SG_Li256ELb1ELb1ELb0ELb0EEENS1_36VarlenDynamicPersistentTileSchedulerILi128ELi96ELi256ELi128ELb0ELb1ELb1ELb1ELb0ELb1EEEEEEEEEvNT_6ParamsE)
        /*053c*/ 	.word	0x00000050


	//----- nvinfo : EIATTR_MIN_STACK_SIZE
	.align		4
.L_279:
        /*0540*/ 	.byte	0x04, 0x12
        /*0542*/ 	.short	(.L_281 - .L_280)
	.align		4
.L_280:
        /*0544*/ 	.word	index@(_ZN7cutlass13device_kernelIN5flash11enable_sm90INS1_16FlashAttnFwdSm90INS1_25CollectiveMainloopFwdSm90ILi2EN4cute5tupleIJNS5_1CILi1EEES8_S8_EEENS6_IJNS7_ILi128EEENS7_ILi96EEENS7_ILi192EEEEEELi192ENS_10bfloat16_tEfNS_4arch4Sm90ELb0ELb1ELb0ELb1ELb0ELb1ELb0ELb1ELb1ELb1ELb0ELb0EEENS1_21CollectiveEpilogueFwdINS6_IJSA_SC_SB_EEES9_SE_SG_Li256ELb1ELb1ELb0ELb0EEENS1_36VarlenDynamicPersistentTileSchedulerILi128ELi96ELi256ELi128ELb0ELb1ELb1ELb1ELb0ELb1EEEEEEEEEvNT_6ParamsE)
        /*0548*/ 	.word	0x00000088


	//----- nvinfo : EIATTR_MIN_STACK_SIZE
	.align		4
.L_281:
        /*054c*/ 	.byte	0x04, 0x12
        /*054e*/ 	.short	(.L_283 - .L_282)
	.align		4
.L_282:
        /*0550*/ 	.word	index@(_ZN7cutlass13device_kernelIN5flash11enable_sm90INS1_16FlashAttnFwdSm90INS1_25CollectiveMainloopFwdSm90ILi2EN4cute5tupleIJNS5_1CILi1EEES8_S8_EEENS6_IJNS7_ILi128EEENS7_ILi112EEENS7_ILi192EEEEEELi192ENS_10bfloat16_tEfNS_4arch4Sm90ELb1ELb0ELb0ELb0ELb0ELb0ELb0ELb1ELb1ELb1ELb0ELb0EEENS1_21CollectiveEpilogueFwdINS6_IJSA_SC_SB_EEES9_SE_SG_Li256ELb0ELb1ELb0ELb0EEENS1_30DynamicPersistentTileSchedulerILi256ELi128ELb0ELb1ELb1EEEEEEEEEvNT_6ParamsE)
        /*0554*/ 	.word	0x00000038


	//----- nvinfo : EIATTR_MIN_STACK_SIZE
	.align		4
.L_283:
        /*0558*/ 	.byte	0x04, 0x12
        /*055a*/ 	.short	(.L_285 - .L_284)
	.align		4
.L_284:
        /*055c*/ 	.word	index@(_ZN7cutlass13device_kernelIN5flash11enable_sm90INS1_16FlashAttnFwdSm90INS1_25CollectiveMainloopFwdSm90ILi2EN4cute5tupleIJNS5_1CILi1EEES8_S8_EEENS6_IJNS7_ILi128EEENS7_ILi112EEENS7_ILi192EEEEEELi192ENS_10bfloat16_tEfNS_4arch4Sm90ELb1ELb0ELb0ELb1ELb0ELb0ELb0ELb1ELb1ELb1ELb0ELb0EEENS1_21CollectiveEpilogueFwdINS6_IJSA_SC_SB_EEES9_SE_SG_Li256ELb1ELb1ELb0ELb0EEENS1_36VarlenDynamicPersistentTileSchedulerILi128ELi112ELi256ELi128ELb0ELb1ELb1ELb1ELb1ELb1EEEEEEEEEvNT_6ParamsE)
        /*0560*/ 	.word	0x00000058


	//----- nvinfo : EIATTR_MIN_STACK_SIZE
	.align		4
.L_285:
        /*0564*/ 	.byte	0x04, 0x12
        /*0566*/ 	.short	(.L_287 - .L_286)
	.align		4
.L_286:
        /*0568*/ 	.word	index@(_ZN7cutlass13device_kernelIN5flash11enable_sm90INS1_16FlashAttnFwdSm90INS1_25CollectiveMainloopFwdSm90ILi2EN4cute5tupleIJNS5_1CILi1EEES8_S8_EEENS6_IJNS7_ILi128EEENS7_ILi112EEENS7_ILi192EEEEEELi192ENS_10bfloat16_tEfNS_4arch4Sm90ELb1ELb0ELb0ELb1ELb0ELb1ELb0ELb1ELb1ELb1ELb0ELb0EEENS1_21CollectiveEpilogueFwdINS6_IJSA_SC_SB_EEES9_SE_SG_Li256ELb1ELb1ELb0ELb0EEENS1_36VarlenDynamicPersistentTileSchedulerILi128ELi112ELi256ELi128ELb0ELb1ELb1ELb1ELb1ELb1EEEEEEEEEvNT_6ParamsE)
        /*056c*/ 	.word	0x00000098


	//----- nvinfo : EIATTR_MIN_STACK_SIZE
	.align		4
.L_287:
        /*0570*/ 	.byte	0x04, 0x12
        /*0572*/ 	.short	(.L_289 - .L_288)
	.align		4
.L_288:
        /*0574*/ 	.word	index@(_ZN7cutlass13device_kernelIN5flash11enable_sm90INS1_16FlashAttnFwdSm90INS1_25CollectiveMainloopFwdSm90ILi2EN4cute5tupleIJNS5_1CILi1EEES8_S8_EEENS6_IJNS7_ILi128EEENS7_ILi176EEESA_EEELi128ENS_10bfloat16_tEfNS_4arch4Sm90ELb0ELb0ELb0ELb0ELb0ELb0ELb0ELb1ELb1ELb1ELb0ELb0EEENS1_21CollectiveEpilogueFwdINS6_IJSA_SA_SB_EEES9_SD_SF_Li256ELb0ELb1ELb0ELb0EEENS1_29StaticPersistentTileSchedulerILb0EEEEEEEEEvNT_6ParamsE)
        /*0578*/ 	.word	0x00000038


	//----- nvinfo : EIATTR_MIN_STACK_SIZE
	.align		4
.L_289:
        /*057c*/ 	.byte	0x04, 0x12
        /*057e*/ 	.short	(.L_291 - .L_290)
	.align		4
.L_290:
        /*0580*/ 	.word	index@(_ZN7cutlass13device_kernelIN5flash11enable_sm90INS1_16FlashAttnFwdSm90INS1_25CollectiveMainloopFwdSm90ILi2EN4cute5tupleIJNS5_1CILi2EEENS7_ILi1EEES9_EEENS6_IJNS7_ILi128EEENS7_ILi176EEESB_EEELi128ENS_10bfloat16_tEfNS_4arch4Sm90ELb0ELb0ELb0ELb0ELb0ELb0ELb0ELb1ELb1ELb1ELb0ELb0EEENS1_21CollectiveEpilogueFwdINS6_IJSB_SB_SC_EEESA_SE_SG_Li256ELb0ELb1ELb0ELb0EEENS1_29StaticPersistentTileSchedulerILb0EEEEEEEEEvNT_6ParamsE)
        /*0584*/ 	.word	0x00000038


	//----- nvinfo : EIATTR_MIN_STACK_SIZE
	.align		4
.L_291:
        /*0588*/ 	.byte	0x04, 0x12
        /*058a*/ 	.short	(.L_293 - .L_292)
	.align		4
.L_292:
        /*058c*/ 	.word	index@(_ZN7cutlass13device_kernelIN5flash11enable_sm90INS1_16FlashAttnFwdSm90INS1_25CollectiveMainloopFwdSm90ILi2EN4cute5tupleIJNS5_1CILi1EEES8_S8_EEENS6_IJNS7_ILi128EEENS7_ILi176EEESA_EEELi128ENS_10bfloat16_tEfNS_4arch4Sm90ELb0ELb0ELb0ELb1ELb0ELb0ELb0ELb1ELb1ELb1ELb0ELb0EEENS1_21CollectiveEpilogueFwdINS6_IJSA_SA_SB_EEES9_SD_SF_Li256ELb1ELb1ELb0ELb0EEENS1_36VarlenDynamicPersistentTileSchedulerILi128ELi176ELi256ELi128ELb0ELb1ELb1ELb0ELb1ELb1EEEEEEEEEvNT_6ParamsE)
        /*0590*/ 	.word	0x00000060


	//----- nvinfo : EIATTR_MIN_STACK_SIZE
	.align		4
.L_293:
        /*0594*/ 	.byte	0x04, 0x12
        /*0596*/ 	.short	(.L_295 - .L_294)
	.align		4
.L_294:
        /*0598*/ 	.word	index@(_ZN7cutlass13device_kernelIN5flash11enable_sm90INS1_16FlashAttnFwdSm90INS1_25CollectiveMainloopFwdSm90ILi2EN4cute5tupleIJNS5_1CILi1EEES8_S8_EEENS6_IJNS7_ILi128EEENS7_ILi176EEESA_EEELi128ENS_10bfloat16_tEfNS_4arch4Sm90ELb0ELb0ELb0ELb1ELb0ELb1ELb0ELb1ELb1ELb1ELb0ELb0EEENS1_21CollectiveEpilogueFwdINS6_IJSA_SA_SB_EEES9_SD_SF_Li256ELb1ELb1ELb0ELb0EEENS1_36VarlenDynamicPersistentTileSchedulerILi128ELi176ELi256ELi128ELb0ELb1ELb1ELb0ELb1ELb1EEEEEEEEEvNT_6ParamsE)
        /*059c*/ 	.word	0x00000090


	//----- nvinfo : EIATTR_MIN_STACK_SIZE
	.align		4
.L_295:
        /*05a0*/ 	.byte	0x04, 0x12
        /*05a2*/ 	.short	(.L_297 - .L_296)
	.align		4
.L_296:
        /*05a4*/ 	.word	index@(_ZN7cutlass13device_kernelIN5flash11enable_sm90INS1_16FlashAttnFwdSm90INS1_25CollectiveMainloopFwdSm90ILi2EN4cute5tupleIJNS5_1CILi1EEES8_S8_EEENS6_IJNS7_ILi128EEESA_SA_EEELi128ENS_10bfloat16_tEfNS_4arch4Sm90ELb0ELb1ELb0ELb0ELb0ELb0ELb0ELb1ELb1ELb1ELb0ELb0EEENS1_21CollectiveEpilogueFwdISB_S9_SC_SE_Li256ELb0ELb1ELb0ELb0EEENS1_30DynamicPersistentTileSchedulerILi256ELi128ELb0ELb1ELb1EEEEEEEEEvNT_6ParamsE)
        /*05a8*/ 	.word	0x00000020


	//----- nvinfo : EIATTR_MIN_STACK_SIZE
	.align		4
.L_297:
        /*05ac*/ 	.byte	0x04, 0x12
        /*05ae*/ 	.short	(.L_299 - .L_298)
	.align		4
.L_298:
        /*05b0*/ 	.word	index@(_ZN7cutlass13device_kernelIN5flash11enable_sm90INS1_16FlashAttnFwdSm90INS1_25CollectiveMainloopFwdSm90ILi2EN4cute5tupleIJNS5_1CILi1EEES8_S8_EEENS6_IJNS7_ILi128EEESA_SA_EEELi128ENS_10bfloat16_tEfNS_4arch4Sm90ELb0ELb1ELb0ELb1ELb0ELb0ELb0ELb1ELb1ELb1ELb0ELb0EEENS1_21CollectiveEpilogueFwdISB_S9_SC_SE_Li256ELb1ELb1ELb0ELb0EEENS1_36VarlenDynamicPersistentTileSchedulerILi128ELi128ELi256ELi128ELb0ELb1ELb1ELb1ELb0ELb1EEEEEEEEEvNT_6ParamsE)
        /*05b4*/ 	.word	0x00000048


	//----- nvinfo : EIATTR_MIN_STACK_SIZE
	.align		4
.L_299:
        /*05b8*/ 	.byte	0x04, 0x12
        /*05ba*/ 	.short	(.L_301 - .L_300)
	.align		4
.L_300:
        /*05bc*/ 	.word	index@(_ZN7cutlass13device_kernelIN5flash11enable_sm90INS1_16FlashAttnFwdSm90INS1_25CollectiveMainloopFwdSm90ILi2EN4cute5tupleIJNS5_1CILi1EEES8_S8_EEENS6_IJNS7_ILi128EEESA_SA_EEELi128ENS_10bfloat16_tEfNS_4arch4Sm90ELb0ELb1ELb0ELb1ELb0ELb1ELb0ELb1ELb1ELb1ELb0ELb0EEENS1_21CollectiveEpilogueFwdISB_S9_SC_SE_Li256ELb1ELb1ELb0ELb0EEENS1_36VarlenDynamicPersistentTileSchedulerILi128ELi128ELi256ELi128ELb0ELb1ELb1ELb1ELb0ELb1EEEEEEEEEvNT_6ParamsE)
        /*05c0*/ 	.word	0x00000058


	//----- nvinfo : EIATTR_MIN_STACK_SIZE
	.align		4
.L_301:
        /*05c4*/ 	.byte	0x04, 0x12
        /*05c6*/ 	.short	(.L_303 - .L_302)
	.align		4
.L_302:
        /*05c8*/ 	.word	index@(_ZN7cutlass13device_kernelIN5flash11enable_sm90INS1_16FlashAttnFwdSm90INS1_25CollectiveMainloopFwdSm90ILi2EN4cute5tupleIJNS5_1CILi1EEES8_S8_EEENS6_IJNS7_ILi128EEESA_SA_EEELi128ENS_10bfloat16_tEfNS_4arch4Sm90ELb1ELb0ELb0ELb0ELb0ELb0ELb0ELb1ELb1ELb1ELb0ELb0EEENS1_21CollectiveEpilogueFwdISB_S9_SC_SE_Li256ELb0ELb1ELb0ELb0EEENS1_30DynamicPersistentTileSchedulerILi256ELi128ELb0ELb1ELb1EEEEEEEEEvNT_6ParamsE)
        /*05cc*/ 	.word	0x00000028


	//----- nvinfo : EIATTR_MIN_STACK_SIZE
	.align		4
.L_303:
        /*05d0*/ 	.byte	0x04, 0x12
        /*05d2*/ 	.short	(.L_305 - .L_304)
	.align		4
.L_304:
        /*05d4*/ 	.word	index@(_ZN7cutlass13device_kernelIN5flash11enable_sm90INS1_16FlashAttnFwdSm90INS1_25CollectiveMainloopFwdSm90ILi2EN4cute5tupleIJNS5_1CILi1EEES8_S8_EEENS6_IJNS7_ILi128EEESA_SA_EEELi128ENS_10bfloat16_tEfNS_4arch4Sm90ELb1ELb0ELb0ELb1ELb0ELb0ELb0ELb1ELb1ELb1ELb0ELb0EEENS1_21CollectiveEpilogueFwdISB_S9_SC_SE_Li256ELb1ELb1ELb0ELb0EEENS1_36VarlenDynamicPersistentTileSchedulerILi128ELi128ELi256ELi128ELb0ELb1ELb1ELb1ELb1ELb1EEEEEEEEEvNT_6ParamsE)
        /*05d8*/ 	.word	0x00000058


	//----- nvinfo : EIATTR_MIN_STACK_SIZE
	.align		4
.L_305:
        /*05dc*/ 	.byte	0x04, 0x12
        /*05de*/ 	.short	(.L_307 - .L_306)
	.align		4
.L_306:
        /*05e0*/ 	.word	index@(_ZN7cutlass13device_kernelIN5flash11enable_sm90INS1_16FlashAttnFwdSm90INS1_25CollectiveMainloopFwdSm90ILi2EN4cute5tupleIJNS5_1CILi1EEES8_S8_EEENS6_IJNS7_ILi128EEESA_SA_EEELi128ENS_10bfloat16_tEfNS_4arch4Sm90ELb1ELb0ELb0ELb1ELb0ELb1ELb0ELb1ELb1ELb1ELb0ELb0EEENS1_21CollectiveEpilogueFwdISB_S9_SC_SE_Li256ELb1ELb1ELb0ELb0EEENS1_36VarlenDynamicPersistentTileSchedulerILi128ELi128ELi256ELi128ELb0ELb1ELb1ELb1ELb1ELb1EEEEEEEEEvNT_6ParamsE)
        /*05e4*/ 	.word	0x00000060


	//----- nvinfo : EIATTR_MIN_STACK_SIZE
	.align		4
.L_307:
        /*05e8*/ 	.byte	0x04, 0x12
        /*05ea*/ 	.short	(.L_309 - .L_308)
	.align		4
.L_308:
        /*05ec*/ 	.word	index@(_ZN7cutlass13device_kernelIN5flash11enable_sm90INS1_16FlashAttnFwdSm90INS1_25CollectiveMainloopFwdSm90ILi2EN4cute5tupleIJNS5_1CILi1EEES8_S8_EEENS6_IJNS7_ILi192EEENS7_ILi144EEENS7_ILi96EEEEEELi96ENS_10bfloat16_tEfNS_4arch4Sm90ELb0ELb0ELb0ELb0ELb0ELb0ELb0ELb0ELb1ELb1ELb0ELb0EEENS1_21CollectiveEpilogueFwdINS6_IJSA_SC_SB_EEES9_SE_SG_Li384ELb0ELb1ELb0ELb0EEENS1_29StaticPersistentTileSchedulerILb0EEEEEEEEEvNT_6ParamsE)
        /*05f0*/ 	.word	0x00000028


	//----- nvinfo : EIATTR_MIN_STACK_SIZE
	.align		4
.L_309:
        /*05f4*/ 	.byte	0x04, 0x12
        /*05f6*/ 	.short	(.L_311 - .L_310)
	.align		4
.L_310:
        /*05f8*/ 	.word	index@(_ZN7cutlass13device_kernelIN5flash11enable_sm90INS1_16FlashAttnFwdSm90INS1_25CollectiveMainloopFwdSm90ILi2EN4cute5tupleIJNS5_1CILi1EEES8_S8_EEENS6_IJNS7_ILi192EEENS7_ILi144EEENS7_ILi96EEEEEELi96ENS_10bfloat16_tEfNS_4arch4Sm90ELb0ELb0ELb0ELb1ELb0ELb0ELb0ELb0ELb1ELb1ELb0ELb0EEENS1_21CollectiveEpilogueFwdINS6_IJSA_SC_SB_EEES9_SE_SG_Li384ELb1ELb1ELb0ELb0EEENS1_36VarlenDynamicPersistentTileSchedulerILi192ELi144ELi384ELi128ELb0ELb1ELb1ELb0ELb1ELb1EEEEEEEEEvNT_6ParamsE)
        /*05fc*/ 	.word	0x00000040


	//----- nvinfo : EIATTR_MIN_STACK_SIZE
	.align		4
.L_311:
        /*0600*/ 	.byte	0x04, 0x12
        /*0602*/ 	.short	(.L_313 - .L_312)
	.align		4
.L_312:
        /*0604*/ 	.word	index@(_ZN7cutlass13device_kernelIN5flash11enable_sm90INS1_16FlashAttnFwdSm90INS1_25CollectiveMainloopFwdSm90ILi2EN4cute5tupleIJNS5_1CILi1EEES8_S8_EEENS6_IJNS7_ILi192EEENS7_ILi144EEENS7_ILi96EEEEEELi96ENS_10bfloat16_tEfNS_4arch4Sm90ELb0ELb0ELb0ELb1ELb0ELb1ELb0ELb0ELb1ELb1ELb0ELb0EEENS1_21CollectiveEpilogueFwdINS6_IJSA_SC_SB_EEES9_SE_SG_Li384ELb1ELb1ELb0ELb0EEENS1_36VarlenDynamicPersistentTileSchedulerILi192ELi144ELi384ELi128ELb0ELb1ELb1ELb0ELb1ELb1EEEEEEEEEvNT_6ParamsE)
        /*0608*/ 	.word	0x00000100


	//----- nvinfo : EIATTR_MIN_STACK_SIZE
	.align		4
.L_313:
        /*060c*/ 	.byte	0x04, 0x12
        /*060e*/ 	.short	(.L_315 - .L_314)
	.align		4
.L_314:
        /*0610*/ 	.word	index@(_ZN7cutlass13device_kernelIN5flash11enable_sm90INS1_16FlashAttnFwdSm90INS1_25CollectiveMainloopFwdSm90ILi2EN4cute5tupleIJNS5_1CILi1EEES8_S8_EEENS6_IJNS7_ILi192EEENS7_ILi128EEENS7_ILi96EEEEEELi96ENS_10bfloat16_tEfNS_4arch4Sm90ELb0ELb1ELb0ELb0ELb0ELb0ELb0ELb0ELb1ELb1ELb0ELb0EEENS1_21CollectiveEpilogueFwdINS6_IJSA_SC_SB_EEES9_SE_SG_Li384ELb0ELb1ELb0ELb0EEENS1_30DynamicPersistentTileSchedulerILi384ELi128ELb0ELb1ELb1EEEEEEEEEvNT_6ParamsE)
        /*0614*/ 	.word	0x00000000


	//----- nvinfo : EIATTR_MIN_STACK_SIZE
	.align		4
.L_315:
        /*0618*/ 	.byte	0x04, 0x12
        /*061a*/ 	.short	(.L_317 - .L_316)
	.align		4
.L_316:
        /*061c*/ 	.word	index@(_ZN7cutlass13device_kernelIN5flash11enable_sm90INS1_16FlashAttnFwdSm90INS1_25CollectiveMainloopFwdSm90ILi2EN4cute5tupleIJNS5_1CILi1EEES8_S8_EEENS6_IJNS7_ILi192EEENS7_ILi128EEENS7_ILi96EEEEEELi96ENS_10bfloat16_tEfNS_4arch4Sm90ELb0ELb1ELb0ELb1ELb0ELb0ELb0ELb0ELb1ELb1ELb0ELb0EEENS1_21CollectiveEpilogueFwdINS6_IJSA_SC_SB_EEES9_SE_SG_Li384ELb1ELb1ELb0ELb0EEENS1_36VarlenDynamicPersistentTileSchedulerILi192ELi128ELi384ELi128ELb0ELb1ELb1ELb1ELb0ELb1EEEEEEEEEvNT_6ParamsE)
        /*0620*/ 	.word	0x00000038


	//----- nvinfo : EIATTR_MIN_STACK_SIZE
	.align		4
.L_317:
        /*0624*/ 	.byte	0x04, 0x12
        /*0626*/ 	.short	(.L_319 - .L_318)
	.align		4
.L_318:
        /*0628*/ 	.word	index@(_ZN7cutlass13device_kernelIN5flash11enable_sm90INS1_16FlashAttnFwdSm90INS1_25CollectiveMainloopFwdSm90ILi2EN4cute5tupleIJNS5_1CILi1EEES8_S8_EEENS6_IJNS7_ILi192EEENS7_ILi128EEENS7_ILi96EEEEEELi96ENS_10bfloat16_tEfNS_4arch4Sm90ELb0ELb1ELb0ELb1ELb0ELb1ELb0ELb0ELb1ELb1ELb0ELb0EEENS1_21CollectiveEpilogueFwdINS6_IJSA_SC_SB_EEES9_SE_SG_Li384ELb1ELb1ELb0ELb0EEENS1_36VarlenDynamicPersistentTileSchedulerILi192ELi128ELi384ELi128ELb0ELb1ELb1ELb1ELb0ELb1EEEEEEEEEvNT_6ParamsE)
        /*062c*/ 	.word	0x00000070


	//----- nvinfo : EIATTR_MIN_STACK_SIZE
	.align		4
.L_319:
        /*0630*/ 	.byte	0x04, 0x12
        /*0632*/ 	.short	(.L_321 - .L_320)
	.align		4
.L_320:
        /*0634*/ 	.word	index@(_ZN7cutlass13device_kernelIN5flash11enable_sm90INS1_16FlashAttnFwdSm90INS1_25CollectiveMainloopFwdSm90ILi2EN4cute5tupleIJNS5_1CILi1EEES8_S8_EEENS6_IJNS7_ILi192EEENS7_ILi144EEENS7_ILi96EEEEEELi96ENS_10bfloat16_tEfNS_4arch4Sm90ELb1ELb0ELb0ELb0ELb0ELb0ELb0ELb0ELb1ELb1ELb0ELb0EEENS1_21CollectiveEpilogueFwdINS6_IJSA_SC_SB_EEES9_SE_SG_Li384ELb0ELb1ELb0ELb0EEENS1_30DynamicPersistentTileSchedulerILi384ELi128ELb0ELb1ELb1EEEEEEEEEvNT_6ParamsE)
        /*0638*/ 	.word	0x00000010


	//----- nvinfo : EIATTR_MIN_STACK_SIZE
	.align		4
.L_321:
        /*063c*/ 	.byte	0x04, 0x12
        /*063e*/ 	.short	(.L_323 - .L_322)
	.align		4
.L_322:
        /*0640*/ 	.word	index@(_ZN7cutlass13device_kernelIN5flash11enable_sm90INS1_16FlashAttnFwdSm90INS1_25CollectiveMainloopFwdSm90ILi2EN4cute5tupleIJNS5_1CILi1EEES8_S8_EEENS6_IJNS7_ILi192EEENS7_ILi144EEENS7_ILi96EEEEEELi96ENS_10bfloat16_tEfNS_4arch4Sm90ELb1ELb0ELb0ELb1ELb0ELb0ELb0ELb0ELb1ELb1ELb0ELb0EEENS1_21CollectiveEpilogueFwdINS6_IJSA_SC_SB_EEES9_SE_SG_Li384ELb1ELb1ELb0ELb0EEENS1_36VarlenDynamicPersistentTileSchedulerILi192ELi144ELi384ELi128ELb0ELb1ELb1ELb1ELb1ELb1EEEEEEEEEvNT_6ParamsE)
        /*0644*/ 	.word	0x00000038


	//----- nvinfo : EIATTR_MIN_STACK_SIZE
	.align		4
.L_323:
        /*0648*/ 	.byte	0x04, 0x12
        /*064a*/ 	.short	(.L_325 - .L_324)
	.align		4
.L_324:
        /*064c*/ 	.word	index@(_ZN7cutlass13device_kernelIN5flash11enable_sm90INS1_16FlashAttnFwdSm90INS1_25CollectiveMainloopFwdSm90ILi2EN4cute5tupleIJNS5_1CILi1EEES8_S8_EEENS6_IJNS7_ILi192EEENS7_ILi144EEENS7_ILi96EEEEEELi96ENS_10bfloat16_tEfNS_4arch4Sm90ELb1ELb0ELb0ELb1ELb0ELb1ELb0ELb0ELb1ELb1ELb0ELb0EEENS1_21CollectiveEpilogueFwdINS6_IJSA_SC_SB_EEES9_SE_SG_Li384ELb1ELb1ELb0ELb0EEENS1_36VarlenDynamicPersistentTileSchedulerILi192ELi144ELi384ELi128ELb0ELb1ELb1ELb1ELb1ELb1EEEEEEEEEvNT_6ParamsE)
        /*0650*/ 	.word	0x00000098


	//----- nvinfo : EIATTR_MIN_STACK_SIZE
	.align		4
.L_325:
        /*0654*/ 	.byte	0x04, 0x12
        /*0656*/ 	.short	(.L_327 - .L_326)
	.align		4
.L_326:
        /*0658*/ 	.word	index@(_ZN7cutlass13device_kernelIN5flash11enable_sm90INS1_16FlashAttnFwdSm90INS1_25CollectiveMainloopFwdSm90ILi2EN4cute5tupleIJNS5_1CILi1EEES8_S8_EEENS6_IJNS7_ILi192EEESA_NS7_ILi64EEEEEELi64ENS_10bfloat16_tEfNS_4arch4Sm90ELb0ELb0ELb0ELb0ELb0ELb0ELb0ELb0ELb1ELb1ELb0ELb0EEENS1_21CollectiveEpilogueFwdINS6_IJSA_SB_SA_EEES9_SD_SF_Li384ELb0ELb1ELb0ELb0EEENS1_29StaticPersistentTileSchedulerILb0EEEEEEEEEvNT_6ParamsE)
        /*065c*/ 	.word	0x00000028


	//----- nvinfo : EIATTR_MIN_STACK_SIZE
	.align		4
.L_327:
        /*0660*/ 	.byte	0x04, 0x12
        /*0662*/ 	.short	(.L_329 - .L_328)
	.align		4
.L_328:
        /*0664*/ 	.word	index@(_ZN7cutlass13device_kernelIN5flash11enable_sm90INS1_16FlashAttnFwdSm90INS1_25CollectiveMainloopFwdSm90ILi2EN4cute5tupleIJNS5_1CILi1EEES8_S8_EEENS6_IJNS7_ILi192EEESA_NS7_ILi64EEEEEELi64ENS_10bfloat16_tEfNS_4arch4Sm90ELb0ELb0ELb0ELb1ELb0ELb0ELb0ELb0ELb1ELb1ELb0ELb0EEENS1_21CollectiveEpilogueFwdINS6_IJSA_SB_SA_EEES9_SD_SF_Li384ELb1ELb1ELb0ELb0EEENS1_36VarlenDynamicPersistentTileSchedulerILi192ELi192ELi384ELi128ELb0ELb1ELb1ELb0ELb1ELb1EEEEEEEEEvNT_6ParamsE)
        /*0668*/ 	.word	0x00000038


	//----- nvinfo : EIATTR_MIN_STACK_SIZE
	.align		4
.L_329:
        /*066c*/ 	.byte	0x04, 0x12
        /*066e*/ 	.short	(.L_331 - .L_330)
	.align		4
.L_330:
        /*0670*/ 	.word	index@(_ZN7cutlass13device_kernelIN5flash11enable_sm90INS1_16FlashAttnFwdSm90INS1_25CollectiveMainloopFwdSm90ILi2EN4cute5tupleIJNS5_1CILi1EEES8_S8_EEENS6_IJNS7_ILi192EEESA_NS7_ILi64EEEEEELi64ENS_10bfloat16_tEfNS_4arch4Sm90ELb0ELb0ELb0ELb1ELb0ELb1ELb0ELb0ELb1ELb1ELb0ELb0EEENS1_21CollectiveEpilogueFwdINS6_IJSA_SB_SA_EEES9_SD_SF_Li384ELb1ELb1ELb0ELb0EEENS1_36VarlenDynamicPersistentTileSchedulerILi192ELi192ELi384ELi128ELb0ELb1ELb1ELb0ELb1ELb1EEEEEEEEEvNT_6ParamsE)
        /*0674*/ 	.word	0x00000080


	//----- nvinfo : EIATTR_MIN_STACK_SIZE
	.align		4
.L_331:
        /*0678*/ 	.byte	0x04, 0x12
        /*067a*/ 	.short	(.L_333 - .L_332)
	.align		4
.L_332:
        /*067c*/ 	.word	index@(_ZN7cutlass13device_kernelIN5flash11enable_sm90INS1_16FlashAttnFwdSm90INS1_25CollectiveMainloopFwdSm90ILi2EN4cute5tupleIJNS5_1CILi1EEES8_S8_EEENS6_IJNS7_ILi192EEENS7_ILi128EEENS7_ILi64EEEEEELi64ENS_10bfloat16_tEfNS_4arch4Sm90ELb0ELb1ELb0ELb0ELb0ELb0ELb0ELb1ELb1ELb1ELb0ELb0EEENS1_21CollectiveEpilogueFwdINS6_IJSA_SC_SB_EEES9_SE_SG_Li384ELb0ELb1ELb0ELb0EEENS1_30DynamicPersistentTileSchedulerILi384ELi128ELb0ELb1ELb1EEEEEEEEEvNT_6ParamsE)
        /*0680*/ 	.word	0x00000000


	//----- nvinfo : EIATTR_MIN_STACK_SIZE
	.align		4
.L_333:
        /*0684*/ 	.byte	0x04, 0x12
        /*0686*/ 	.short	(.L_335 - .L_334)
	.align		4
.L_334:
        /*0688*/ 	.word	index@(_ZN7cutlass13device_kernelIN5flash11enable_sm90INS1_16FlashAttnFwdSm90INS1_25CollectiveMainloopFwdSm90ILi2EN4cute5tupleIJNS5_1CILi1EEES8_S8_EEENS6_IJNS7_ILi192EEENS7_ILi128EEENS7_ILi64EEEEEELi64ENS_10bfloat16_tEfNS_4arch4Sm90ELb0ELb1ELb0ELb1ELb0ELb0ELb0ELb1ELb1ELb1ELb0ELb0EEENS1_21CollectiveEpilogueFwdINS6_IJSA_SC_SB_EEES9_SE_SG_Li384ELb1ELb1ELb0ELb0EEENS1_36VarlenDynamicPersistentTileSchedulerILi192ELi128ELi384ELi128ELb0ELb1ELb1ELb1ELb0ELb1EEEEEEEEEvNT_6ParamsE)
        /*068c*/ 	.word	0x00000038


	//----- nvinfo : EIATTR_MIN_STACK_SIZE
	.align		4
.L_335:
        /*0690*/ 	.byte	0x04, 0x12
        /*0692*/ 	.short	(.L_337 - .L_336)
	.align		4
.L_336:
        /*0694*/ 	.word	index@(_ZN7cutlass13device_kernelIN5flash11enable_sm90INS1_16FlashAttnFwdSm90INS1_25CollectiveMainloopFwdSm90ILi2EN4cute5tupleIJNS5_1CILi1EEES8_S8_EEENS6_IJNS7_ILi192EEENS7_ILi128EEENS7_ILi64EEEEEELi64ENS_10bfloat16_tEfNS_4arch4Sm90ELb0ELb1ELb0ELb1ELb0ELb1ELb0ELb1ELb1ELb1ELb0ELb0EEENS1_21CollectiveEpilogueFwdINS6_IJSA_SC_SB_EEES9_SE_SG_Li384ELb1ELb1ELb0ELb0EEENS1_36VarlenDynamicPersistentTileSchedulerILi192ELi128ELi384ELi128ELb0ELb1ELb1ELb1ELb0ELb1EEEEEEEEEvNT_6ParamsE)
        /*0698*/ 	.word	0x00000058


	//----- nvinfo : EIATTR_MIN_STACK_SIZE
	.align		4
.L_337:
        /*069c*/ 	.byte	0x04, 0x12
        /*069e*/ 	.short	(.L_339 - .L_338)
	.align		4
.L_338:
        /*06a0*/ 	.word	index@(_ZN7cutlass13device_kernelIN5flash11enable_sm90INS1_16FlashAttnFwdSm90INS1_25CollectiveMainloopFwdSm90ILi2EN4cute5tupleIJNS5_1CILi1EEES8_S8_EEENS6_IJNS7_ILi192EEENS7_ILi128EEENS7_ILi64EEEEEELi64ENS_10bfloat16_tEfNS_4arch4Sm90ELb1ELb0ELb0ELb0ELb0ELb0ELb0ELb1ELb1ELb1ELb0ELb0EEENS1_21CollectiveEpilogueFwdINS6_IJSA_SC_SB_EEES9_SE_SG_Li384ELb0ELb1ELb0ELb0EEENS1_30DynamicPersistentTileSchedulerILi384ELi128ELb0ELb1ELb1EEEEEEEEEvNT_6ParamsE)
        /*06a4*/ 	.word	0x00000008


	//----- nvinfo : EIATTR_MIN_STACK_SIZE
	.align		4
.L_339:
        /*06a8*/ 	.byte	0x04, 0x12
        /*06aa*/ 	.short	(.L_341 - .L_340)
	.align		4
.L_340:
        /*06ac*/ 	.word	index@(_ZN7cutlass13device_kernelIN5flash11enable_sm90INS1_16FlashAttnFwdSm90INS1_25CollectiveMainloopFwdSm90ILi2EN4cute5tupleIJNS5_1CILi1EEES8_S8_EEENS6_IJNS7_ILi192EEENS7_ILi128EEENS7_ILi64EEEEEELi64ENS_10bfloat16_tEfNS_4arch4Sm90ELb1ELb0ELb0ELb1ELb0ELb0ELb0ELb1ELb1ELb1ELb0ELb0EEENS1_21CollectiveEpilogueFwdINS6_IJSA_SC_SB_EEES9_SE_SG_Li384ELb1ELb1ELb0ELb0EEENS1_36VarlenDynamicPersistentTileSchedulerILi192ELi128ELi384ELi128ELb0ELb1ELb1ELb1ELb1ELb1EEEEEEEEEvNT_6ParamsE)
        /*06b0*/ 	.word	0x00000038


	//----- nvinfo : EIATTR_MIN_STACK_SIZE
	.align		4
.L_341:
        /*06b4*/ 	.byte	0x04, 0x12
        /*06b6*/ 	.short	(.L_343 - .L_342)
	.align		4
.L_342:
        /*06b8*/ 	.word	index@(_ZN7cutlass13device_kernelIN5flash11enable_sm90INS1_16FlashAttnFwdSm90INS1_25CollectiveMainloopFwdSm90ILi2EN4cute5tupleIJNS5_1CILi1EEES8_S8_EEENS6_IJNS7_ILi192EEENS7_ILi128EEENS7_ILi64EEEEEELi64ENS_10bfloat16_tEfNS_4arch4Sm90ELb1ELb0ELb0ELb1ELb0ELb1ELb0ELb1ELb1ELb1ELb0ELb0EEENS1_21CollectiveEpilogueFwdINS6_IJSA_SC_SB_EEES9_SE_SG_Li384ELb1ELb1ELb0ELb0EEENS1_36VarlenDynamicPersistentTileSchedulerILi192ELi128ELi384ELi128ELb0ELb1ELb1ELb1ELb1ELb1EEEEEEEEEvNT_6ParamsE)
        /*06bc*/ 	.word	0x00000068
.L_343:


//--------------------- .nv.compat                --------------------------
	.section	.nv.compat,"",@"SHT_CUDA_COMPAT_INFO"
	.align	4
        /*0000*/ 	.byte	0x02, 0x09, 0x01, 0x00, 0x02, 0x02, 0x04, 0x00, 0x02, 0x05, 0x05, 0x00, 0x03, 0x07, 0x01, 0x01
        /*0010*/ 	.byte	0x02, 0x03, 0x01, 0x00, 0x02, 0x06, 0x01, 0x00, 0x04, 0x0b, 0x08, 0x00, 0x00, 0x00, 0x00, 0x00
        /*0020*/ 	.byte	0x00, 0x00, 0x00, 0x00


//--------------------- .nv.info._ZN7cutlass13device_kernelIN5flash11enable_sm90INS1_16FlashAttnFwdSm90INS1_25CollectiveMainloopFwdSm90ILi2EN4cute5tupleIJNS5_1CILi1EEES8_S8_EEENS6_IJNS7_ILi128EEENS7_ILi80EEENS7_ILi256EEEEEELi256ENS_10bfloat16_tEfNS_4arch4Sm90ELb0ELb0ELb0ELb0ELb0ELb0ELb0ELb1ELb1ELb1ELb0ELb0EEENS1_21CollectiveEpilogueFwdINS6_IJSA_SC_SB_EEES9_SE_SG_Li256ELb0ELb1ELb0ELb0EEENS1_29StaticPersistentTileSchedulerILb0EEEEEEEEEvNT_6ParamsE --------------------------
	.section	.nv.info._ZN7cutlass13device_kernelIN5flash11enable_sm90INS1_16FlashAttnFwdSm90INS1_25CollectiveMainloopFwdSm90ILi2EN4cute5tupleIJNS5_1CILi1EEES8_S8_EEENS6_IJNS7_ILi128EEENS7_ILi80EEENS7_ILi256EEEEEELi256ENS_10bfloat16_tEfNS_4arch4Sm90ELb0ELb0ELb0ELb0ELb0ELb0ELb0ELb1ELb1ELb1ELb0ELb0EEENS1_21CollectiveEpilogueFwdINS6_IJSA_SC_SB_EEES9_SE_SG_Li256ELb0ELb1ELb0ELb0EEENS1_29StaticPersistentTileSchedulerILb0EEEEEEEEEvNT_6ParamsE,"",@"SHT_CUDA_INFO"
	.sectionflags	@""
	.align	4


	//----- nvinfo : EIATTR_CUDA_API_VERSION
	.align		4
        /*0000*/ 	.byte	0x04, 0x37
        /*0002*/ 	.short	(.L_345 - .L_344)
.L_344:
        /*0004*/ 	.word	0x00000082


	//----- nvinfo : EIATTR_KPARAM_INFO
	.align		4
.L_345:
        /*0008*/ 	.byte	0x04, 0x17
        /*000a*/ 	.short	(.L_347 - .L_346)
.L_346:
        /*000c*/ 	.word	0x00000000
        /*0010*/ 	.short	0x0000
        /*0012*/ 	.short	0x0070
        /*0014*/ 	.byte	0x00, 0xf0, 0x01, 0x28


	//----- nvinfo : EIATTR_SPARSE_MMA_MASK
	.align		4
.L_347:
        /*0018*/ 	.byte	0x03, 0x50
        /*001a*/ 	.short	0x0000


	//----- nvinfo : EIATTR_MAXREG_COUNT
	.align		4
        /*001c*/ 	.byte	0x03, 0x1b
        /*001e*/ 	.short	0x00a8


	//----- nvinfo : EIATTR_NUM_BARRIERS
	.align		4
        /*0020*/ 	.byte	0x02, 0x4c
        /*0022*/ 	.byte	0x09
	.zero		1


	//----- nvinfo : EIATTR_EXTERNS
	.align		4
        /*0024*/ 	.byte	0x04, 0x0f
        /*0026*/ 	.short	(.L_349 - .L_348)


	//   ....[0]....
	.align		4
.L_348:
        /*0028*/ 	.word	index@(__assertfail)


	//----- nvinfo : EIATTR_ANNOTATIONS
	.align		4
.L_349:
        /*002c*/ 	.byte	0x04, 0x55
        /*002e*/ 	.short	(.L_351 - .L_350)


	//   ....[0]....
.L_350:
        /*0030*/ 	.word	0x00000001
        /*0034*/ 	.byte	0x50, 0x09, 0x00, 0x00, 0x01, 0x00, 0x00, 0x00, 0x10, 0x0a, 0x00, 0x00, 0x01, 0x00, 0x00, 0x00
        /* <DEDUP_REMOVED lines=30> */
        /*0224*/ 	.byte	0x20, 0x0b, 0x01, 0x00


	//----- nvinfo : EIATTR_MERCURY_ISA_VERSION
	.align		4
.L_351:
        /*0228*/ 	.byte	0x03, 0x5f
        /*022a*/ 	.short	0x0101


	//----- nvinfo : EIATTR_INT_WARP_WIDE_INSTR_OFFSETS
	.align		4
        /*022c*/ 	.byte	0x04, 0x31
        /*022e*/ 	.short	(.L_353 - .L_352)


	//   ....[0]....
.L_352:
        /*0230*/ 	.word	0x00000130


	//   ....[1]....
        /*0234*/ 	.word	0x00000170


	//   ....[2]....
        /*0238*/ 	.word	0x000001e0


	//----- nvinfo : EIATTR_COOP_GROUP_MASK_REGIDS
	.align		4
.L_353:
        /*023c*/ 	.byte	0x04, 0x29
        /*023e*/ 	.short	(.L_355 - .L_354)


	//   ....[0]....
.L_354:
        /*0240*/ 	.word	0xffffffff


	//   ....[1]....
        /*0244*/ 	.word	0xffffffff


	//   ....[2]....
        /*0248*/ 	.word	0xffffffff


	//   ....[3]....
        /*024c*/ 	.word	0xffffffff


	//   ....[4]....
        /*0250*/ 	.word	0xffffffff


	//   ....[5]....
        /*0254*/ 	.word	0xffffffff


	//   ....[6]....
        /*0258*/ 	.word	0xffffffff


	//   ....[7]....
        /*025c*/ 	.word	0xffffffff


	//   ....[8]....
        /*0260*/ 	.word	0xffffffff


	//   ....[9]....
        /*0264*/ 	.word	0xffffffff


	//   ....[10]....
        /*0268*/ 	.word	0xffffffff


	//   ....[11]....
        /*026c*/ 	.word	0xffffffff


	//   ....[12]....
        /*0270*/ 	.word	0xffffffff


	//   ....[13]....
        /*0274*/ 	.word	0xffffffff


	//   ....[14]....
        /*0278*/ 	.word	0xffffffff


	//   ....[15]....
        /*027c*/ 	.word	0xffffffff


	//   ....[16]....
        /*0280*/ 	.word	0xffffffff


	//   ....[17]....
        /*0284*/ 	.word	0xffffffff


	//   ....[18]....
        /*0288*/ 	.word	0xffffffff


	//   ....[19]....
        /*028c*/ 	.word	0xffffffff


	//   ....[20]....
        /*0290*/ 	.word	0xffffffff


	//   ....[21]....
        /*0294*/ 	.word	0xffffffff


	//   ....[22]....
        /*0298*/ 	.word	0xffffffff


	//   ....[23]....
        /*029c*/ 	.word	0xffffffff


	//   ....[24]....
        /*02a0*/ 	.word	0xffffffff


	//   ....[25]....
        /*02a4*/ 	.word	0xffffffff


	//   ....[26]....
        /*02a8*/ 	.word	0xffffffff


	//   ....[27]....
        /*02ac*/ 	.word	0xffffffff


	//   ....[28]....
        /*02b0*/ 	.word	0xffffffff


	//   ....[29]....
        /*02b4*/ 	.word	0xffffffff


	//   ....[30]....
        /*02b8*/ 	.word	0xffffffff


	//   ....[31]....
        /*02bc*/ 	.word	0xffffffff


	//   ....[32]....
        /*02c0*/ 	.word	0xffffffff


	//   ....[33]....
        /*02c4*/ 	.word	0xffffffff


	//   ....[34]....
        /*02c8*/ 	.word	0xffffffff


	//   ....[35]....
        /*02cc*/ 	.word	0xffffffff


	//   ....[36]....
        /*02d0*/ 	.word	0xffffffff


	//   ....[37]....
        /*02d4*/ 	.word	0xffffffff


	//   ....[38]....
        /*02d8*/ 	.word	0xffffffff


	//   ....[39]....
        /*02dc*/ 	.word	0xffffffff


	//   ....[40]....
        /*02e0*/ 	.word	0xffffffff


	//   ....[41]....
        /*02e4*/ 	.word	0xffffffff


	//   ....[42]....
        /*02e8*/ 	.word	0xffffffff


	//   ....[43]....
        /*02ec*/ 	.word	0xffffffff


	//   ....[44]....
        /*02f0*/ 	.word	0xffffffff


	//   ....[45]....
        /*02f4*/ 	.word	0xffffffff


	//   ....[46]....
        /*02f8*/ 	.word	0xffffffff


	//   ....[47]....
        /*02fc*/ 	.word	0xffffffff


	//   ....[48]....
        /*0300*/ 	.word	0xffffffff


	//   ....[49]....
        /*0304*/ 	.word	0xffffffff


	//   ....[50]....
        /*0308*/ 	.word	0x0500000f


	//   ....[51]....
        /*030c*/ 	.word	0x0500000f


	//   ....[52]....
        /*0310*/ 	.word	0x0500000f


	//   ....[53]....
        /*0314*/ 	.word	0x0500000f


	//   ....[54]....
        /*0318*/ 	.word	0x0500000f


	//   ....[55]....
        /*031c*/ 	.word	0x0500000f


	//   ....[56]....
        /*0320*/ 	.word	0x0500000f


	//   ....[57]....
        /*0324*/ 	.word	0x0500000f


	//   ....[58]....
        /*0328*/ 	.word	0x0500000f


	//   ....[59]....
        /*032c*/ 	.word	0x0500000f


	//   ....[60]....
        /*0330*/ 	.word	0x0500000f


	//   ....[61]....
        /*0334*/ 	.word	0x0500000f


	//   ....[62]....
        /*0338*/ 	.word	0x0500000f


	//   ....[63]....
        /*033c*/ 	.word	0x0500000f


	//   ....[64]....
        /*0340*/ 	.word	0x0500000f


	//   ....[65]....
        /*0344*/ 	.word	0x0500000f


	//   ....[66]....
        /*0348*/ 	.word	0x0500000f


	//   ....[67]....
        /*034c*/ 	.word	0x0500000f


	//----- nvinfo : EIATTR_COOP_GROUP_INSTR_OFFSETS
	.align		4
.L_355:
        /*0350*/ 	.byte	0x04, 0x28
        /*0352*/ 	.short	(.L_357 - .L_356)


	//   ....[0]....
.L_356:
        /*0354*/ 	.word	0x00000060


	//   ....[1]....
        /*0358*/ 	.word	0x00000140


	//   ....[2]....
        /*035c*/ 	.word	0x00000190


	//   ....[3]....
        /*0360*/ 	.word	0x000003c0


	//   ....[4]....
        /*0364*/ 	.word	0x00000520


	//   ....[5]....
        /*0368*/ 	.word	0x00000640


	//   ....[6]....
        /*036c*/ 	.word	0x000007a0


	//   ....[7]....
        /*0370*/ 	.word	0x00000e00


	//   ....[8]....
        /*0374*/ 	.word	0x00003e50


	//   ....[9]....
        /*0378*/ 	.word	0x00003e80


	//   ....[10]....
        /*037c*/ 	.word	0x000042c0


	//   ....[11]....
        /*0380*/ 	.word	0x00004330


	//   ....[12]....
        /*0384*/ 	.word	0x00007d30


	//   ....[13]....
        /*0388*/ 	.word	0x00007e40


	//   ....[14]....
        /*038c*/ 	.word	0x000082b0


	//   ....[15]....
        /*0390*/ 	.word	0x000082d0


	//   ....[16]....
        /*0394*/ 	.word	0x000093b0


	//   ....[17]....
        /*0398*/ 	.word	0x000093f0


	//   ....[18]....
        /*039c*/ 	.word	0x000094e0


	//   ....[19]....
        /*03a0*/ 	.word	0x000094f0


	//   ....[20]....
        /*03a4*/ 	.word	0x0000b260


	//   ....[21]....
        /*03a8*/ 	.word	0x0000b2c0


	//   ....[22]....
        /*03ac*/ 	.word	0x0000b3d0


	//   ....[23]....
        /*03b0*/ 	.word	0x0000b3e0


	//   ....[24]....
        /*03b4*/ 	.word	0x0000b830


	//   ....[25]....
        /*03b8*/ 	.word	0x0000b870


	//   ....[26]....
        /*03bc*/ 	.word	0x0000b9b0


	//   ....[27]....
        /*03c0*/ 	.word	0x0000b9d0


	//   ....[28]....
        /*03c4*/ 	.word	0x0000bb10


	//   ....[29]....
        /*03c8*/ 	.word	0x0000bb30


	//   ....[30]....
        /*03cc*/ 	.word	0x0000bc90


	//   ....[31]....
        /*03d0*/ 	.word	0x0000bcc0


	//   ....[32]....
        /*03d4*/ 	.word	0x0000c790


	//   ....[33]....
        /*03d8*/ 	.word	0x0000d2a0


	//   ....[34]....
        /*03dc*/ 	.word	0x0000d2d0


	//   ....[35]....
        /*03e0*/ 	.word	0x0000d390


	//   ....[36]....
        /*03e4*/ 	.word	0x0000d3a0


	//   ....[37]....
        /*03e8*/ 	.word	0x0000d440


	//   ....[38]....
        /*03ec*/ 	.word	0x0000d450


	//   ....[39]....
        /*03f0*/ 	.word	0x0000d4f0


	//   ....[40]....
        /*03f4*/ 	.word	0x0000d500


	//   ....[41]....
        /*03f8*/ 	.word	0x0000d5a0


	//   ....[42]....
        /*03fc*/ 	.word	0x0000d5b0


	//   ....[43]....
        /*0400*/ 	.word	0x0000d650


	//   ....[44]....
        /*0404*/ 	.word	0x0000d660


	//   ....[45]....
        /*0408*/ 	.word	0x0000d700


	//   ....[46]....
        /*040c*/ 	.word	0x0000d710


	//   ....[47]....
        /*0410*/ 	.word	0x0000d750


	//   ....[48]....
        /*0414*/ 	.word	0x0000d7a0


	//   ....[49]....
        /*0418*/ 	.word	0x00010a30


	//   ....[50]....
        /*041c*/ 	.word	0x00010f50


	//   ....[51]....
        /*0420*/ 	.word	0x000110c0


	//   ....[52]....
        /*0424*/ 	.word	0x00011120


	//   ....[53]....
        /*0428*/ 	.word	0x00011290


	//   ....[54]....
        /*042c*/ 	.word	0x000112e0


	//   ....[55]....
        /*0430*/ 	.word	0x00011410


	//   ....[56]....
        /*0434*/ 	.word	0x00011460


	//   ....[57]....
        /*0438*/ 	.word	0x00011590


	//   ....[58]....
        /*043c*/ 	.word	0x000115e0


	//   ....[59]....
        /*0440*/ 	.word	0x00011710


	//   ....[60]....
        /*0444*/ 	.word	0x00011760


	//   ....[61]....
        /*0448*/ 	.word	0x00011890


	//   ....[62]....
        /*044c*/ 	.word	0x000118e0


	//   ....[63]....
        /*0450*/ 	.word	0x00011a10


	//   ....[64]....
        /*0454*/ 	.word	0x00011a60


	//   ....[65]....
        /*0458*/ 	.word	0x00011b70


	//   ....[66]....
        /*045c*/ 	.word	0x00011bc0


	//   ....[67]....
        /*0460*/ 	.word	0x00011f60


	//----- nvinfo : EIATTR_REG_RECONFIG
	.align		4
.L_357:
        /*0464*/ 	.byte	0x01, 0x54
	.zero		2


	//----- nvinfo : EIATTR_SYSCALL_OFFSETS
	.align		4
        /*0468*/ 	.byte	0x04, 0x46
        /*046a*/ 	.short	(.L_359 - .L_358)


	//   ....[0]....
.L_358:
        /*046c*/ 	.word	0x000011c0


	//   ....[1]....
        /*0470*/ 	.word	0x0000c3e0


	//   ....[2]....
        /*0474*/ 	.word	0x0000c520


	//   ....[3]....
        /*0478*/ 	.word	0x0000c610


	//   ....[4]....
        /*047c*/ 	.word	0x0000ce20


	//----- nvinfo : EIATTR_MBARRIER_INSTR_OFFSETS
	.align		4
.L_359:
        /*0480*/ 	.byte	0x04, 0x39
        /*0482*/ 	.short	(.L_361 - .L_360)


	//   ....[0]....
.L_360:
        /*0484*/ 	.word	0x00000270
        /*0488*/ 	.word	0x000000ff
        /*048c*/ 	.word	0x00038800
        /*0490*/ 	.short	0x0100
        /*0492*/ 	.byte	0x08
	.zero		1


	//   ....[1]....
        /*0494*/ 	.word	0x00000280
        /*0498*/ 	.word	0x000000ff
        /*049c*/ 	.word	0x00038820
        /*04a0*/ 	.short	0x0100
        /*04a2*/ 	.byte	0x08
	.zero		1


	//   ....[2]....
        /*04a4*/ 	.word	0x00000370
        /*04a8*/ 	.word	0x000000ff
        /*04ac*/ 	.word	0x00038830
        /*04b0*/ 	.short	0x0100
        /*04b2*/ 	.byte	0x08
	.zero		1


	//   ....[3]....
        /*04b4*/ 	.word	0x00000380
        /*04b8*/ 	.word	0x000000ff
        /*04bc*/ 	.word	0x00038840
        /*04c0*/ 	.short	0x0100
        /*04c2*/ 	.byte	0x08
	.zero		1


	//   ....[4]....
        /*04c4*/ 	.word	0x00000390
        /*04c8*/ 	.word	0x000000ff
        /*04cc*/ 	.word	0x00038838
        /*04d0*/ 	.short	0x0100
        /*04d2*/ 	.byte	0x08
	.zero		1


	//   ....[5]....
        /*04d4*/ 	.word	0x000003a0
        /*04d8*/ 	.word	0x000000ff
        /*04dc*/ 	.word	0x00038848
        /*04e0*/ 	.short	0x0100
        /*04e2*/ 	.byte	0x08
	.zero		1


	//   ....[6]....
        /*04e4*/ 	.word	0x000004d0
        /*04e8*/ 	.word	0x000000ff
        /*04ec*/ 	.word	0x00038850
        /*04f0*/ 	.short	0x0100
        /*04f2*/ 	.byte	0x08
	.zero		1


	//   ....[7]....
        /*04f4*/ 	.word	0x000004e0
        /*04f8*/ 	.word	0x000000ff
        /*04fc*/ 	.word	0x00038860
        /*0500*/ 	.short	0x0100
        /*0502*/ 	.byte	0x08
	.zero		1


	//   ....[8]....
        /*0504*/ 	.word	0x000004f0
        /*0508*/ 	.word	0x000000ff
        /*050c*/ 	.word	0x00038858
        /*0510*/ 	.short	0x0100
        /*0512*/ 	.byte	0x08
	.zero		1


	//   ....[9]....
        /*0514*/ 	.word	0x00000500
        /*0518*/ 	.word	0x000000ff
        /*051c*/ 	.word	0x00038868
        /*0520*/ 	.short	0x0100
        /*0522*/ 	.byte	0x08
	.zero		1


	//   ....[10]....
        /*0524*/ 	.word	0x000005f0
        /*0528*/ 	.word	0x000000ff
        /*052c*/ 	.word	0x00038870
        /*0530*/ 	.short	0x0100
        /*0532*/ 	.byte	0x06
	.zero		1


	//   ....[11]....
        /*0534*/ 	.word	0x00000600
        /*0538*/ 	.word	0x000000ff
        /*053c*/ 	.word	0x00038880
        /*0540*/ 	.short	0x0100
        /*0542*/ 	.byte	0x06
	.zero		1


	//   ....[12]....
        /*0544*/ 	.word	0x00000610
        /*0548*/ 	.word	0x000000ff
        /*054c*/ 	.word	0x00038878
        /*0550*/ 	.short	0x0100
        /*0552*/ 	.byte	0x06
	.zero		1


	//   ....[13]....
        /*0554*/ 	.word	0x00000620
        /*0558*/ 	.word	0x000000ff
        /*055c*/ 	.word	0x00038888
        /*0560*/ 	.short	0x0100
        /*0562*/ 	.byte	0x06
	.zero		1


	//   ....[14]....
        /*0564*/ 	.word	0x00000750
        /*0568*/ 	.word	0x000000ff
        /*056c*/ 	.word	0x00038890
        /*0570*/ 	.short	0x0100
        /*0572*/ 	.byte	0x08
	.zero		1


	//   ....[15]....
        /*0574*/ 	.word	0x00000760
        /*0578*/ 	.word	0x000000ff
        /*057c*/ 	.word	0x000388a0
        /*0580*/ 	.short	0x0100
        /*0582*/ 	.byte	0x08
	.zero		1


	//   ....[16]....
        /*0584*/ 	.word	0x00000770
        /*0588*/ 	.word	0x000000ff
        /*058c*/ 	.word	0x00038898
        /*0590*/ 	.short	0x0100
        /*0592*/ 	.byte	0x08
	.zero		1


	//   ....[17]....
        /*0594*/ 	.word	0x00000780
        /*0598*/ 	.word	0x000000ff
        /*059c*/ 	.word	0x000388a8
        /*05a0*/ 	.short	0x0100
        /*05a2*/ 	.byte	0x08
	.zero		1


	//   ....[18]....
        /*05a4*/ 	.word	0x000008b0
        /*05a8*/ 	.word	0x000000ff
        /*05ac*/ 	.word	0x000388b0
        /*05b0*/ 	.short	0x0100
        /*05b2*/ 	.byte	0x08
	.zero		1


	//   ....[19]....
        /*05b4*/ 	.word	0x000008c0
        /*05b8*/ 	.word	0x000000ff
        /*05bc*/ 	.word	0x000388c0
        /*05c0*/ 	.short	0x0100
        /*05c2*/ 	.byte	0x08
	.zero		1


	//   ....[20]....
        /*05c4*/ 	.word	0x000008d0
        /*05c8*/ 	.word	0x000000ff
        /*05cc*/ 	.word	0x000388b8
        /*05d0*/ 	.short	0x0100
        /*05d2*/ 	.byte	0x08
	.zero		1


	//   ....[21]....
        /*05d4*/ 	.word	0x000008e0
        /*05d8*/ 	.word	0x000000ff
        /*05dc*/ 	.word	0x000388c8
        /*05e0*/ 	.short	0x0100
        /*05e2*/ 	.byte	0x08
	.zero		1


	//   ....[22]....
        /*05e4*/ 	.word	0x00001240
        /*05e8*/ 	.word	0x000000ff
        /*05ec*/ 	.word	0x00038800
        /*05f0*/ 	.short	0x010a
        /*05f2*/ 	.byte	0x24
	.zero		1


	//   ....[23]....
        /*05f4*/ 	.word	0x000012d0
        /*05f8*/ 	.word	0x00000000
        /*05fc*/ 	.word	0x00038830
        /*0600*/ 	.short	0x010a
        /*0602*/ 	.byte	0x3f
	.zero		1


	//   ....[24]....
        /*0604*/ 	.word	0x00001350
        /*0608*/ 	.word	0x00000000
        /*060c*/ 	.word	0x00038830
        /*0610*/ 	.short	0x010a
        /*0612*/ 	.byte	0x3f
	.zero		1


	//   ....[25]....
        /*0614*/ 	.word	0x00003da0
        /*0618*/ 	.word	0x00000000
        /*061c*/ 	.word	0x00000000
        /*0620*/ 	.short	0x0101
        /*0622*/ 	.byte	0x3f
	.zero		1


	//   ....[26]....
        /*0624*/ 	.word	0x00005190
        /*0628*/ 	.word	0x000000ff
        /*062c*/ 	.word	0x00038830
        /*0630*/ 	.short	0x010a
        /*0632*/ 	.byte	0x06
	.zero		1


	//   ....[27]....
        /*0634*/ 	.word	0x000051e0
        /*0638*/ 	.word	0x000000ff
        /*063c*/ 	.word	0x00038830
        /*0640*/ 	.short	0x010a
        /*0642*/ 	.byte	0x04
	.zero		1


	//   ....[28]....
        /*0644*/ 	.word	0x00007a90
        /*0648*/ 	.word	0x000000ff
        /*064c*/ 	.word	0x00038850
        /*0650*/ 	.short	0x010a
        /*0652*/ 	.byte	0x04
	.zero		1


	//   ....[29]....
        /*0654*/ 	.word	0x00007ad0
        /*0658*/ 	.word	0x000000ff
        /*065c*/ 	.word	0x00038850
        /*0660*/ 	.short	0x010a
        /*0662*/ 	.byte	0x04
	.zero		1


	//   ....[30]....
        /*0664*/ 	.word	0x00008620
        /*0668*/ 	.word	0x0000009d
        /*066c*/ 	.word	0x00000000
        /*0670*/ 	.short	0x0101
        /*0672*/ 	.byte	0x3f
	.zero		1


	//   ....[31]....
        /*0674*/ 	.word	0x00008680
        /*0678*/ 	.word	0x000000ab
        /*067c*/ 	.word	0x00000000
        /*0680*/ 	.short	0x0101
        /*0682*/ 	.byte	0x3f
	.zero		1


	//   ....[32]....
        /*0684*/ 	.word	0x00009320
        /*0688*/ 	.word	0x000000ff
        /*068c*/ 	.word	0x00038850
        /*0690*/ 	.short	0x010a
        /*0692*/ 	.byte	0x0c
	.zero		1


	//   ....[33]....
        /*0694*/ 	.word	0x00009360
        /*0698*/ 	.word	0x000000ff
        /*069c*/ 	.word	0x00038850
        /*06a0*/ 	.short	0x010a
        /*06a2*/ 	.byte	0x0c
	.zero		1


	//   ....[34]....
        /*06a4*/ 	.word	0x0000a4b0
        /*06a8*/ 	.word	0x0000009b
        /*06ac*/ 	.word	0x00000000
        /*06b0*/ 	.short	0x0101
        /*06b2*/ 	.byte	0x3f
	.zero		1


	//   ....[35]....
        /*06b4*/ 	.word	0x0000b750
        /*06b8*/ 	.word	0x000000ff
        /*06bc*/ 	.word	0x00000000
        /*06c0*/ 	.short	0x0101
        /*06c2*/ 	.byte	0x04
	.zero		1


	//   ....[36]....
        /*06c4*/ 	.word	0x0000c9d0
        /*06c8*/ 	.word	0x00000000
        /*06cc*/ 	.word	0x00038840
        /*06d0*/ 	.short	0x010a
        /*06d2*/ 	.byte	0x3f
	.zero		1


	//   ....[37]....
        /*06d4*/ 	.word	0x0000d8b0
        /*06d8*/ 	.word	0x000000ff
        /*06dc*/ 	.word	0x00038800
        /*06e0*/ 	.short	0x0107
        /*06e2*/ 	.byte	0x24
	.zero		1


	//   ....[38]....
        /*06e4*/ 	.word	0x0000d920
        /*06e8*/ 	.word	0x000000ff
        /*06ec*/ 	.word	0x00038800
        /*06f0*/ 	.short	0x0101
        /*06f2*/ 	.byte	0x24
	.zero		1


	//   ....[39]....
        /*06f4*/ 	.word	0x0000d950
        /*06f8*/ 	.word	0x000000ff
        /*06fc*/ 	.word	0x00038820
        /*0700*/ 	.short	0x010a
        /*0702*/ 	.byte	0x24
	.zero		1


	//   ....[40]....
        /*0704*/ 	.word	0x0000dc90
        /*0708*/ 	.word	0x00000003
        /*070c*/ 	.word	0x00038840
        /*0710*/ 	.short	0x010a
        /*0712*/ 	.byte	0x3f
	.zero		1


	//   ....[41]....
        /*0714*/ 	.word	0x0000e220
        /*0718*/ 	.word	0x00000003
        /*071c*/ 	.word	0x00000060
        /*0720*/ 	.short	0x010a
        /*0722*/ 	.byte	0x3f
	.zero		1


	//   ....[42]....
        /*0724*/ 	.word	0x0000ea70
        /*0728*/ 	.word	0x00000003
        /*072c*/ 	.word	0x00038840
        /*0730*/ 	.short	0x010a
        /*0732*/ 	.byte	0x3f
	.zero		1


	//   ....[43]....
        /*0734*/ 	.word	0x0000f000
        /*0738*/ 	.word	0x00000005
        /*073c*/ 	.word	0x00000060
        /*0740*/ 	.short	0x010a
        /*0742*/ 	.byte	0x3f
	.zero		1


	//   ....[44]....
        /*0744*/ 	.word	0x0000f790
        /*0748*/ 	.word	0x00000002
        /*074c*/ 	.word	0x00038840
        /*0750*/ 	.short	0x010a
        /*0752*/ 	.byte	0x3f
	.zero		1


	//   ....[45]....
        /*0754*/ 	.word	0x0000fd20
        /*0758*/ 	.word	0x00000005
        /*075c*/ 	.word	0x00000060
        /*0760*/ 	.short	0x010a
        /*0762*/ 	.byte	0x3f
	.zero		1


	//   ....[46]....
        /*0764*/ 	.word	0x00010350
        /*0768*/ 	.word	0x00000002
        /*076c*/ 	.word	0x00038860
        /*0770*/ 	.short	0x010a
        /*0772*/ 	.byte	0x3f
	.zero		1


	//   ....[47]....
        /*0774*/ 	.word	0x000109b0
        /*0778*/ 	.word	0x00000000
        /*077c*/ 	.word	0x00038820
        /*0780*/ 	.short	0x010a
        /*0782*/ 	.byte	0x3f
	.zero		1


	//   ....[48]....
        /*0784*/ 	.word	0x00010ba0
        /*0788*/ 	.word	0x00000006
        /*078c*/ 	.word	0x00000000
        /*0790*/ 	.short	0x010a
        /*0792*/ 	.byte	0x3f
	.zero		1


	//   ....[49]....
        /*0794*/ 	.word	0x00010bf0
        /*0798*/ 	.word	0x00000003
        /*079c*/ 	.word	0x00000000
        /*07a0*/ 	.short	0x010a
        /*07a2*/ 	.byte	0x3f
	.zero		1


	//   ....[50]....
        /*07a4*/ 	.word	0x00010c50
        /*07a8*/ 	.word	0x00000012
        /*07ac*/ 	.word	0x00000000
        /*07b0*/ 	.short	0x010a
        /*07b2*/ 	.byte	0x3f
	.zero		1


	//   ....[51]....
        /*07b4*/ 	.word	0x00010c80
        /*07b8*/ 	.word	0x00000003
        /*07bc*/ 	.word	0x00000000
        /*07c0*/ 	.short	0x010a
        /*07c2*/ 	.byte	0x3f
	.zero		1


	//   ....[52]....
        /*07c4*/ 	.word	0x00010cf0
        /*07c8*/ 	.word	0x00000003
        /*07cc*/ 	.word	0x00038800
        /*07d0*/ 	.short	0x010a
        /*07d2*/ 	.byte	0x3f
	.zero		1


	//   ....[53]....
        /*07d4*/ 	.word	0x00010d40
        /*07d8*/ 	.word	0x00000000
        /*07dc*/ 	.word	0x00038830
        /*07e0*/ 	.short	0x010a
        /*07e2*/ 	.byte	0x3f
	.zero		1


	//   ....[54]....
        /*07e4*/ 	.word	0x00010db0
        /*07e8*/ 	.word	0x00000004
        /*07ec*/ 	.word	0x00038830
        /*07f0*/ 	.short	0x010a
        /*07f2*/ 	.byte	0x3f
	.zero		1


	//   ....[55]....
        /*07f4*/ 	.word	0x00010e10
        /*07f8*/ 	.word	0x00000003
        /*07fc*/ 	.word	0x00038850
        /*0800*/ 	.short	0x010a
        /*0802*/ 	.byte	0x3f
	.zero		1


	//   ....[56]....
        /*0804*/ 	.word	0x00010e70
        /*0808*/ 	.word	0x00000007
        /*080c*/ 	.word	0x00038850
        /*0810*/ 	.short	0x010a
        /*0812*/ 	.byte	0x3f
	.zero		1


	//   ....[57]....
        /*0814*/ 	.word	0x00011010
        /*0818*/ 	.word	0x00000000
        /*081c*/ 	.word	0x00038840
        /*0820*/ 	.short	0x010a
        /*0822*/ 	.byte	0x3f
	.zero		1


	//   ....[58]....
        /*0824*/ 	.word	0x00011c00
        /*0828*/ 	.word	0x0000000c
        /*082c*/ 	.word	0x00038820
        /*0830*/ 	.short	0x010a
        /*0832*/ 	.byte	0x3f
	.zero		1


	//   ....[59]....
        /*0834*/ 	.word	0x00011c50
        /*0838*/ 	.word	0x00000003
        /*083c*/ 	.word	0x00038840
        /*0840*/ 	.short	0x010a
        /*0842*/ 	.byte	0x3f
	.zero		1


	//   ....[60]....
        /*0844*/ 	.word	0x00011ca0
        /*0848*/ 	.word	0x00000003
        /*084c*/ 	.word	0x00000060
        /*0850*/ 	.short	0x010a
        /*0852*/ 	.byte	0x3f
	.zero		1


	//   ....[61]....
        /*0854*/ 	.word	0x00011cf0
        /*0858*/ 	.word	0x00000003
        /*085c*/ 	.word	0x00038840
        /*0860*/ 	.short	0x010a
        /*0862*/ 	.byte	0x3f
	.zero		1


	//   ....[62]....
        /*0864*/ 	.word	0x00011d40
        /*0868*/ 	.word	0x00000005
        /*086c*/ 	.word	0x00000060
        /*0870*/ 	.short	0x010a
        /*0872*/ 	.byte	0x3f
	.zero		1


	//   ....[63]....
        /*0874*/ 	.word	0x00011d90
        /*0878*/ 	.word	0x00000002
        /*087c*/ 	.word	0x00038840
        /*0880*/ 	.short	0x010a
        /*0882*/ 	.byte	0x3f
	.zero		1


	//   ....[64]....
        /*0884*/ 	.word	0x00011de0
        /*0888*/ 	.word	0x00000005
        /*088c*/ 	.word	0x00000060
        /*0890*/ 	.short	0x010a
        /*0892*/ 	.byte	0x3f
	.zero		1


	//   ....[65]....
        /*0894*/ 	.word	0x00011e30
        /*0898*/ 	.word	0x00000002
        /*089c*/ 	.word	0x00038860
        /*08a0*/ 	.short	0x010a
        /*08a2*/ 	.byte	0x3f
	.zero		1


	//   ....[66]....
        /*08a4*/ 	.word	0x00011e80
        /*08a8*/ 	.word	0x00000000
        /*08ac*/ 	.word	0x00038820
        /*08b0*/ 	.short	0x010a
        /*08b2*/ 	.byte	0x3f
	.zero		1


	//   ....[67]....
        /*08b4*/ 	.word	0x00012020
        /*08b8*/ 	.word	0x00000006
        /*08bc*/ 	.word	0x00000000
        /*08c0*/ 	.short	0x010a
        /*08c2*/ 	.byte	0x3f
	.zero		1


	//   ....[68]....
        /*08c4*/ 	.word	0x00012070
        /*08c8*/ 	.word	0x00000003
        /*08cc*/ 	.word	0x00000000
        /*08d0*/ 	.short	0x010a
        /*08d2*/ 	.byte	0x3f
	.zero		1


	//   ....[69]....
        /*08d4*/ 	.word	0x000120c0
        /*08d8*/ 	.word	0x00000012
        /*08dc*/ 	.word	0x00000000
        /*08e0*/ 	.short	0x010a
        /*08e2*/ 	.byte	0x3f
	.zero		1


	//----- nvinfo : EIATTR_NUM_MBARRIERS
	.align		4
.L_361:
        /*08e4*/ 	.byte	0x03, 0x38
        /*08e6*/ 	.short	0x0016


	//----- nvinfo : EIATTR_EXIT_INSTR_OFFSETS
	.align		4
        /*08e8*/ 	.byte	0x04, 0x1c
        /*08ea*/ 	.short	(.L_363 - .L_362)


	//   ....[0]....
.L_362:
        /*08ec*/ 	.word	0x00000a00


	//   ....[1]....
        /*08f0*/ 	.word	0x0000be60


	//   ....[2]....
        /*08f4*/ 	.word	0x00010cd0


	//----- nvinfo : EIATTR_MAX_THREADS
	.align		4
.L_363:
        /*08f8*/ 	.byte	0x04, 0x05
        /*08fa*/ 	.short	(.L_365 - .L_364)
.L_364:
        /*08fc*/ 	.word	0x00000180
        /*0900*/ 	.word	0x00000001
        /*0904*/ 	.word	0x00000001


	//----- nvinfo : EIATTR_CRS_STACK_SIZE
	.align		4
.L_365:
        /*0908*/ 	.byte	0x04, 0x1e
        /*090a*/ 	.short	(.L_367 - .L_366)
.L_366:
        /*090c*/ 	.word	0x00000000


	//----- nvinfo : EIATTR_CBANK_PARAM_SIZE
	.align		4
.L_367:
        /*0910*/ 	.byte	0x03, 0x19
        /*0912*/ 	.short	0x0a70


	//----- nvinfo : EIATTR_PARAM_CBANK
	.align		4
        /*0914*/ 	.byte	0x04, 0x0a
        /*0916*/ 	.short	(.L_369 - .L_368)
	.align		4
.L_368:
        /*0918*/ 	.word	index@(.nv.constant0._ZN7cutlass13device_kernelIN5flash11enable_sm90INS1_16FlashAttnFwdSm90INS1_25CollectiveMainloopFwdSm90ILi2EN4cute5tupleIJNS5_1CILi1EEES8_S8_EEENS6_IJNS7_ILi128EEENS7_ILi80EEENS7_ILi256EEEEEELi256ENS_10bfloat16_tEfNS_4arch4Sm90ELb0ELb0ELb0ELb0ELb0ELb0ELb0ELb1ELb1ELb1ELb0ELb0EEENS1_21CollectiveEpilogueFwdINS6_IJSA_SC_SB_EEES9_SE_SG_Li256ELb0ELb1ELb0ELb0EEENS1_29StaticPersistentTileSchedulerILb0EEEEEEEEEvNT_6ParamsE)
        /*091c*/ 	.short	0x0210
        /*091e*/ 	.short	0x0a70


	//----- nvinfo : EIATTR_SW_WAR
	.align		4
.L_369:
        /*0920*/ 	.byte	0x04, 0x36
        /*0922*/ 	.short	(.L_371 - .L_370)
.L_370:
        /*0924*/ 	.word	0x00000008
.L_371:


//--------------------- .nv.info._ZN7cutlass13device_kernelIN5flash11enable_sm90INS1_16FlashAttnFwdSm90INS1_25CollectiveMainloopFwdSm90ILi2EN4cute5tupleIJNS5_1CILi2EEENS7_ILi1EEES9_EEENS6_IJNS7_ILi128EEENS7_ILi80EEENS7_ILi256EEEEEELi256ENS_10bfloat16_tEfNS_4arch4Sm90ELb0ELb0ELb0ELb0ELb0ELb0ELb0ELb1ELb1ELb1ELb0ELb0EEENS1_21CollectiveEpilogueFwdINS6_IJSB_SD_SC_EEESA_SF_SH_Li256ELb0ELb1ELb0ELb0EEENS1_29StaticPersistentTileSchedulerILb0EEEEEEEEEvNT_6ParamsE --------------------------
	.section	.nv.info._ZN7cutlass13device_kernelIN5flash11enable_sm90INS1_16FlashAttnFwdSm90INS1_25CollectiveMainloopFwdSm90ILi2EN4cute5tupleIJNS5_1CILi2EEENS7_ILi1EEES9_EEENS6_IJNS7_ILi128EEENS7_ILi80EEENS7_ILi256EEEEEELi256ENS_10bfloat16_tEfNS_4arch4Sm90ELb0ELb0ELb0ELb0ELb0ELb0ELb0ELb1ELb1ELb1ELb0ELb0EEENS1_21CollectiveEpilogueFwdINS6_IJSB_SD_SC_EEESA_SF_SH_Li256ELb0ELb1ELb0ELb0EEENS1_29StaticPersistentTileSchedulerILb0EEEEEEEEEvNT_6ParamsE,"",@"SHT_CUDA_INFO"
	.sectionflags	@""
	.align	4


	//----- nvinfo : EIATTR_CUDA_API_VERSION
	.align		4
        /*0000*/ 	.byte	0x04, 0x37
        /*0002*/ 	.short	(.L_373 - .L_372)
.L_372:
        /*0004*/ 	.word	0x00000082


	//----- nvinfo : EIATTR_KPARAM_INFO
	.align		4
.L_373:
        /*0008*/ 	.byte	0x04, 0x17
        /*000a*/ 	.short	(.L_375 - .L_374)
.L_374:
        /*000c*/ 	.word	0x00000000
        /*0010*/ 	.short	0x0000
        /*0012*/ 	.short	0x0070
        /*0014*/ 	.byte	0x00, 0xf0, 0x01, 0x28


	//----- nvinfo : EIATTR_SPARSE_MMA_MASK
	.align		4
.L_375:
        /*0018*/ 	.byte	0x03, 0x50
        /*001a*/ 	.short	0x0000


	//----- nvinfo : EIATTR_MAXREG_COUNT
	.align		4
        /*001c*/ 	.byte	0x03, 0x1b
        /*001e*/ 	.short	0x00a8


	//----- nvinfo : EIATTR_NUM_BARRIERS
	.align		4
        /*0020*/ 	.byte	0x02, 0x4c
        /*0022*/ 	.byte	0x09
	.zero		1


	//----- nvinfo : EIATTR_EXTERNS
	.align		4
        /*0024*/ 	.byte	0x04, 0x0f
        /*0026*/ 	.short	(.L_377 - .L_376)


	//   ....[0]....
	.align		4
.L_376:
        /*0028*/ 	.word	index@(__assertfail)


	//----- nvinfo : EIATTR_ANNOTATIONS
	.align		4
.L_377:
        /*002c*/ 	.byte	0x04, 0x55
        /*002e*/ 	.short	(.L_379 - .L_378)


	//   ....[0]....
.L_378:
        /* <DEDUP_REMOVED lines=32> */


	//----- nvinfo : EIATTR_MERCURY_ISA_VERSION
	.align		4
.L_379:
        /*0218*/ 	.byte	0x03, 0x5f
        /*021a*/ 	.short	0x0101


	//----- nvinfo : EIATTR_INT_WARP_WIDE_INSTR_OFFSETS
	.align		4
        /*021c*/ 	.byte	0x04, 0x31
        /*021e*/ 	.short	(.L_381 - .L_380)


	//   ....[0]....
.L_380:
        /*0220*/ 	.word	0x00000130


	//   ....[1]....
        /*0224*/ 	.word	0x00000170


	//   ....[2]....
        /*0228*/ 	.word	0x000001e0


	//----- nvinfo : EIATTR_COOP_GROUP_MASK_REGIDS
	.align		4
.L_381:
        /*022c*/ 	.byte	0x04, 0x29
        /*022e*/ 	.short	(.L_383 - .L_382)


	//   ....[0]....
.L_382:
        /*0230*/ 	.word	0xffffffff


	//   ....[1]....
        /*0234*/ 	.word	0xffffffff


	//   ....[2]....
        /*0238*/ 	.word	0xffffffff


	//   ....[3]....
        /*023c*/ 	.word	0xffffffff


	//   ....[4]....
        /*0240*/ 	.word	0xffffffff


	//   ....[5]....
        /*0244*/ 	.word	0xffffffff


	//   ....[6]....
        /*0248*/ 	.word	0xffffffff


	//   ....[7]....
        /*024c*/ 	.word	0xffffffff


	//   ....[8]....
        /*0250*/ 	.word	0xffffffff


	//   ....[9]....
        /*0254*/ 	.word	0xffffffff


	//   ....[10]....
        /*0258*/ 	.word	0xffffffff


	//   ....[11]....
        /*025c*/ 	.word	0xffffffff


	//   ....[12]....
        /*0260*/ 	.word	0xffffffff


	//   ....[13]....
        /*0264*/ 	.word	0xffffffff


	//   ....[14]....
        /*0268*/ 	.word	0xffffffff


	//   ....[15]....
        /*026c*/ 	.word	0xffffffff


	//   ....[16]....
        /*0270*/ 	.word	0xffffffff


	//   ....[17]....
        /*0274*/ 	.word	0xffffffff


	//   ....[18]....
        /*0278*/ 	.word	0xffffffff


	//   ....[19]....
        /*027c*/ 	.word	0xffffffff


	//   ....[20]....
        /*0280*/ 	.word	0xffffffff


	//   ....[21]....
        /*0284*/ 	.word	0xffffffff


	//   ....[22]....
        /*0288*/ 	.word	0xffffffff


	//   ....[23]....
        /*028c*/ 	.word	0xffffffff


	//   ....[24]....
        /*0290*/ 	.word	0xffffffff


	//   ....[25]....
        /*0294*/ 	.word	0xffffffff


	//   ....[26]....
        /*0298*/ 	.word	0xffffffff


	//   ....[27]....
        /*029c*/ 	.word	0xffffffff


	//   ....[28]....
        /*02a0*/ 	.word	0xffffffff


	//   ....[29]....
        /*02a4*/ 	.word	0xffffffff


	//   ....[30]....
        /*02a8*/ 	.word	0xffffffff


	//   ....[31]....
        /*02ac*/ 	.word	0xffffffff


	//   ....[32]....
        /*02b0*/ 	.word	0xffffffff


	//   ....[33]....
        /*02b4*/ 	.word	0xffffffff


	//   ....[34]....
        /*02b8*/ 	.word	0xffffffff


	//   ....[35]....
        /*02bc*/ 	.word	0xffffffff


	//   ....[36]....
        /*02c0*/ 	.word	0xffffffff


	//   ....[37]....
        /*02c4*/ 	.word	0xffffffff


	//   ....[38]....
        /*02c8*/ 	.word	0xffffffff


	//   ....[39]....
        /*02cc*/ 	.word	0xffffffff


	//   ....[40]....
        /*02d0*/ 	.word	0xffffffff


	//   ....[41]....
        /*02d4*/ 	.word	0xffffffff


	//   ....[42]....
        /*02d8*/ 	.word	0xffffffff


	//   ....[43]....
        /*02dc*/ 	.word	0xffffffff


	//   ....[44]....
        /*02e0*/ 	.word	0xffffffff


	//   ....[45]....
        /*02e4*/ 	.word	0xffffffff


	//   ....[46]....
        /*02e8*/ 	.word	0xffffffff


	//   ....[47]....
        /*02ec*/ 	.word	0xffffffff


	//   ....[48]....
        /*02f0*/ 	.word	0xffffffff


	//   ....[49]....
        /*02f4*/ 	.word	0xffffffff


	//   ....[50]....
        /*02f8*/ 	.word	0xffffffff


	//   ....[51]....
        /*02fc*/ 	.word	0x0500000f


	//   ....[52]....
        /*0300*/ 	.word	0x0500000f


	//   ....[53]....
        /*0304*/ 	.word	0x0500000f


	//   ....[54]....
        /*0308*/ 	.word	0x0500000f


	//   ....[55]....
        /*030c*/ 	.word	0x0500000f


	//   ....[56]....
        /*0310*/ 	.word	0x0500000f


	//   ....[57]....
        /*0314*/ 	.word	0x0500000f


	//   ....[58]....
        /*0318*/ 	.word	0x0500000f


	//   ....[59]....
        /*031c*/ 	.word	0x0500000f


	//   ....[60]....
        /*0320*/ 	.word	0x0500000f


	//   ....[61]....
        /*0324*/ 	.word	0x0500000f


	//   ....[62]....
        /*0328*/ 	.word	0x0500000f


	//   ....[63]....
        /*032c*/ 	.word	0x0500000f


	//   ....[64]....
        /*0330*/ 	.word	0x0500000f


	//   ....[65]....
        /*0334*/ 	.word	0x0500000f


	//   ....[66]....
        /*0338*/ 	.word	0x0500000f


	//   ....[67]....
        /*033c*/ 	.word	0x0500000f


	//   ....[68]....
        /*0340*/ 	.word	0x0500000f


	//----- nvinfo : EIATTR_COOP_GROUP_INSTR_OFFSETS
	.align		4
.L_383:
        /*0344*/ 	.byte	0x04, 0x28
        /*0346*/ 	.short	(.L_385 - .L_384)


	//   ....[0]....
.L_384:
        /*0348*/ 	.word	0x00000060


	//   ....[1]....
        /*034c*/ 	.word	0x00000140


	//   ....[2]....
        /*0350*/ 	.word	0x00000190


	//   ....[3]....
        /*0354*/ 	.word	0x000003d0


	//   ....[4]....
        /*0358*/ 	.word	0x00000600


	//   ....[5]....
        /*035c*/ 	.word	0x00000830


	//   ....[6]....
        /*0360*/ 	.word	0x00000ac0


	//   ....[7]....
        /*0364*/ 	.word	0x00000dd0


	//   ....[8]....
        /*0368*/ 	.word	0x00001310


	//   ....[9]....
        /*036c*/ 	.word	0x00004390


	//   ....[10]....
        /*0370*/ 	.word	0x000043e0


	//   ....[11]....
        /*0374*/ 	.word	0x000047f0


	//   ....[12]....
        /*0378*/ 	.word	0x00004860


	//   ....[13]....
        /*037c*/ 	.word	0x00008040


	//   ....[14]....
        /*0380*/ 	.word	0x00008060


	//   ....[15]....
        /*0384*/ 	.word	0x00008090


	//   ....[16]....
        /*0388*/ 	.word	0x000080a0


	//   ....[17]....
        /*038c*/ 	.word	0x00009490


	//   ....[18]....
        /*0390*/ 	.word	0x000094c0


	//   ....[19]....
        /*0394*/ 	.word	0x00009580


	//   ....[20]....
        /*0398*/ 	.word	0x00009590


	//   ....[21]....
        /*039c*/ 	.word	0x0000b130


	//   ....[22]....
        /*03a0*/ 	.word	0x0000b160


	//   ....[23]....
        /*03a4*/ 	.word	0x0000b280


	//   ....[24]....
        /*03a8*/ 	.word	0x0000b2b0


	//   ....[25]....
        /*03ac*/ 	.word	0x0000b980


	//   ....[26]....
        /*03b0*/ 	.word	0x0000b9b0


	//   ....[27]....
        /*03b4*/ 	.word	0x0000bb10


	//   ....[28]....
        /*03b8*/ 	.word	0x0000bb30


	//   ....[29]....
        /*03bc*/ 	.word	0x0000bc70


	//   ....[30]....
        /*03c0*/ 	.word	0x0000bc90


	//   ....[31]....
        /*03c4*/ 	.word	0x0000bdf0


	//   ....[32]....
        /*03c8*/ 	.word	0x0000be20


	//   ....[33]....
        /*03cc*/ 	.word	0x0000c9d0


	//   ....[34]....
        /*03d0*/ 	.word	0x0000d560


	//   ....[35]....
        /*03d4*/ 	.word	0x0000d5a0


	//   ....[36]....
        /*03d8*/ 	.word	0x0000d6a0


	//   ....[37]....
        /*03dc*/ 	.word	0x0000d6b0


	//   ....[38]....
        /*03e0*/ 	.word	0x0000d760


	//   ....[39]....
        /*03e4*/ 	.word	0x0000d770


	//   ....[40]....
        /*03e8*/ 	.word	0x0000d830


	//   ....[41]....
        /*03ec*/ 	.word	0x0000d840


	//   ....[42]....
        /*03f0*/ 	.word	0x0000d900


	//   ....[43]....
        /*03f4*/ 	.word	0x0000d910


	//   ....[44]....
        /*03f8*/ 	.word	0x0000d9d0


	//   ....[45]....
        /*03fc*/ 	.word	0x0000d9e0


	//   ....[46]....
        /*0400*/ 	.word	0x0000daa0


	//   ....[47]....
        /*0404*/ 	.word	0x0000dab0


	//   ....[48]....
        /*0408*/ 	.word	0x0000db20


	//   ....[49]....
        /*040c*/ 	.word	0x0000db70


	//   ....[50]....
        /*0410*/ 	.word	0x000112d0


	//   ....[51]....
        /*0414*/ 	.word	0x000117f0


	//   ....[52]....
        /*0418*/ 	.word	0x00011970


	//   ....[53]....
        /*041c*/ 	.word	0x000119d0


	//   ....[54]....
        /*0420*/ 	.word	0x00011b80


	//   ....[55]....
        /*0424*/ 	.word	0x00011bd0


	//   ....[56]....
        /*0428*/ 	.word	0x00011d20


	//   ....[57]....
        /*042c*/ 	.word	0x00011d70


	//   ....[58]....
        /*0430*/ 	.word	0x00011ec0


	//   ....[59]....
        /*0434*/ 	.word	0x00011f10


	//   ....[60]....
        /*0438*/ 	.word	0x00012060


	//   ....[61]....
        /*043c*/ 	.word	0x000120b0


	//   ....[62]....
        /*0440*/ 	.word	0x00012200


	//   ....[63]....
        /*0444*/ 	.word	0x00012250


	//   ....[64]....
        /*0448*/ 	.word	0x00012390


	//   ....[65]....
        /*044c*/ 	.word	0x000123e0


	//   ....[66]....
        /*0450*/ 	.word	0x00012510


	//   ....[67]....
        /*0454*/ 	.word	0x00012560


	//   ....[68]....
        /*0458*/ 	.word	0x00012910


	//----- nvinfo : EIATTR_REG_RECONFIG
	.align		4
.L_385:
        /*045c*/ 	.byte	0x01, 0x54
	.zero		2


	//----- nvinfo : EIATTR_SYSCALL_OFFSETS
	.align		4
        /*0460*/ 	.byte	0x04, 0x46
        /*0462*/ 	.short	(.L_387 - .L_386)


	//   ....[0]....
.L_386:
        /*0464*/ 	.word	0x000016d0


	//   ....[1]....
        /*0468*/ 	.word	0x0000c5f0


	//   ....[2]....
        /*046c*/ 	.word	0x0000c730


	//   ....[3]....
        /*0470*/ 	.word	0x0000c820


	//   ....[4]....
        /*0474*/ 	.word	0x0000d100


	//----- nvinfo : EIATTR_MBARRIER_INSTR_OFFSETS
	.align		4
.L_387:
        /*0478*/ 	.byte	0x04, 0x39
        /*047a*/ 	.short	(.L_389 - .L_388)


	//   ....[0]....
.L_388:
        /*047c*/ 	.word	0x00000270
        /*0480*/ 	.word	0x000000ff
        /*0484*/ 	.word	0x00038800
        /*0488*/ 	.short	0x0100
        /*048a*/ 	.byte	0x08
	.zero		1


	//   ....[1]....
        /*048c*/ 	.word	0x00000280
        /*0490*/ 	.word	0x000000ff
        /*0494*/ 	.word	0x00038820
        /*0498*/ 	.short	0x0100
        /*049a*/ 	.byte	0x08
	.zero		1


	//   ....[2]....
        /*049c*/ 	.word	0x00000370
        /*04a0*/ 	.word	0x000000ff
        /*04a4*/ 	.word	0x00038830
        /*04a8*/ 	.short	0x0100
        /*04aa*/ 	.byte	0x08
	.zero		1


	//   ....[3]....
        /*04ac*/ 	.word	0x00000380
        /*04b0*/ 	.word	0x000000ff
        /*04b4*/ 	.word	0x00038840
        /*04b8*/ 	.short	0x0100
        /*04ba*/ 	.byte	0x08
	.zero		1


	//   ....[4]....
        /*04bc*/ 	.word	0x00000390
        /*04c0*/ 	.word	0x000000ff
        /*04c4*/ 	.word	0x00038838
        /*04c8*/ 	.short	0x0100
        /*04ca*/ 	.byte	0x08
	.zero		1


	//   ....[5]....
        /*04cc*/ 	.word	0x000003a0
        /*04d0*/ 	.word	0x000000ff
        /*04d4*/ 	.word	0x00038848
        /*04d8*/ 	.short	0x0100
        /*04da*/ 	.byte	0x08
	.zero		1


	//   ....[6]....
        /*04dc*/ 	.word	0x000005b0
        /*04e0*/ 	.word	0x000000ff
        /*04e4*/ 	.word	0x00038850
        /*04e8*/ 	.short	0x0100
        /*04ea*/ 	.byte	0x08
	.zero		1


	//   ....[7]....
        /*04ec*/ 	.word	0x000005c0
        /*04f0*/ 	.word	0x000000ff
        /*04f4*/ 	.word	0x00038860
        /*04f8*/ 	.short	0x0100
        /*04fa*/ 	.byte	0x08
	.zero		1


	//   ....[8]....
        /*04fc*/ 	.word	0x000005d0
        /*0500*/ 	.word	0x000000ff
        /*0504*/ 	.word	0x00038858
        /*0508*/ 	.short	0x0100
        /*050a*/ 	.byte	0x08
	.zero		1


	//   ....[9]....
        /*050c*/ 	.word	0x000005e0
        /*0510*/ 	.word	0x000000ff
        /*0514*/ 	.word	0x00038868
        /*0518*/ 	.short	0x0100
        /*051a*/ 	.byte	0x08
	.zero		1


	//   ....[10]....
        /*051c*/ 	.word	0x000007e0
        /*0520*/ 	.word	0x000000ff
        /*0524*/ 	.word	0x00038870
        /*0528*/ 	.short	0x0100
        /*052a*/ 	.byte	0x08
	.zero		1


	//   ....[11]....
        /*052c*/ 	.word	0x000007f0
        /*0530*/ 	.word	0x000000ff
        /*0534*/ 	.word	0x00038880
        /*0538*/ 	.short	0x0100
        /*053a*/ 	.byte	0x08
	.zero		1


	//   ....[12]....
        /*053c*/ 	.word	0x00000800
        /*0540*/ 	.word	0x000000ff
        /*0544*/ 	.word	0x00038878
        /*0548*/ 	.short	0x0100
        /*054a*/ 	.byte	0x08
	.zero		1


	//   ....[13]....
        /*054c*/ 	.word	0x00000810
        /*0550*/ 	.word	0x000000ff
        /*0554*/ 	.word	0x00038888
        /*0558*/ 	.short	0x0100
        /*055a*/ 	.byte	0x08
	.zero		1


	//   ....[14]....
        /*055c*/ 	.word	0x00000a70
        /*0560*/ 	.word	0x000000ff
        /*0564*/ 	.word	0x00038890
        /*0568*/ 	.short	0x0100
        /*056a*/ 	.byte	0x08
	.zero		1


	//   ....[15]....
        /*056c*/ 	.word	0x00000a80
        /*0570*/ 	.word	0x000000ff
        /*0574*/ 	.word	0x000388a0
        /*0578*/ 	.short	0x0100
        /*057a*/ 	.byte	0x08
	.zero		1


	//   ....[16]....
        /*057c*/ 	.word	0x00000a90
        /*0580*/ 	.word	0x000000ff
        /*0584*/ 	.word	0x00038898
        /*0588*/ 	.short	0x0100
        /*058a*/ 	.byte	0x08
	.zero		1


	//   ....[17]....
        /*058c*/ 	.word	0x00000aa0
        /*0590*/ 	.word	0x000000ff
        /*0594*/ 	.word	0x000388a8
        /*0598*/ 	.short	0x0100
        /*059a*/ 	.byte	0x08
	.zero		1


	//   ....[18]....
        /*059c*/ 	.word	0x00000d30
        /*05a0*/ 	.word	0x000000ff
        /*05a4*/ 	.word	0x000388b0
        /*05a8*/ 	.short	0x0100
        /*05aa*/ 	.byte	0x08
	.zero		1


	//   ....[19]....
        /*05ac*/ 	.word	0x00000d40
        /*05b0*/ 	.word	0x000000ff
        /*05b4*/ 	.word	0x000388c0
        /*05b8*/ 	.short	0x0100
        /*05ba*/ 	.byte	0x08
	.zero		1


	//   ....[20]....
        /*05bc*/ 	.word	0x00000d50
        /*05c0*/ 	.word	0x000000ff
        /*05c4*/ 	.word	0x000388b8
        /*05c8*/ 	.short	0x0100
        /*05ca*/ 	.byte	0x08
	.zero		1


	//   ....[21]....
        /*05cc*/ 	.word	0x00000d60
        /*05d0*/ 	.word	0x000000ff
        /*05d4*/ 	.word	0x000388c8
        /*05d8*/ 	.short	0x0100
        /*05da*/ 	.byte	0x08
	.zero		1


	//   ....[22]....
        /*05dc*/ 	.word	0x00001750
        /*05e0*/ 	.word	0x000000ff
        /*05e4*/ 	.word	0x00038800
        /*05e8*/ 	.short	0x010a
        /*05ea*/ 	.byte	0x24
	.zero		1


	//   ....[23]....
        /*05ec*/ 	.word	0x000017e0
        /*05f0*/ 	.word	0x00000000
        /*05f4*/ 	.word	0x00038830
        /*05f8*/ 	.short	0x010a
        /*05fa*/ 	.byte	0x3f
	.zero		1


	//   ....[24]....
        /*05fc*/ 	.word	0x00001820
        /*0600*/ 	.word	0x00000000
        /*0604*/ 	.word	0x00038830
        /*0608*/ 	.short	0x010a
        /*060a*/ 	.byte	0x3f
	.zero		1


	//   ....[25]....
        /*060c*/ 	.word	0x00004ab0
        /*0610*/ 	.word	0x00000000
        /*0614*/ 	.word	0x00000000
        /*0618*/ 	.short	0x0101
        /*061a*/ 	.byte	0x3f
	.zero		1


	//   ....[26]....
        /*061c*/ 	.word	0x00005200
        /*0620*/ 	.word	0x000000ff
        /*0624*/ 	.word	0x00038830
        /*0628*/ 	.short	0x010a
        /*062a*/ 	.byte	0x06
	.zero		1


	//   ....[27]....
        /*062c*/ 	.word	0x00005250
        /*0630*/ 	.word	0x000000ff
        /*0634*/ 	.word	0x00038830
        /*0638*/ 	.short	0x010a
        /*063a*/ 	.byte	0x04
	.zero		1


	//   ....[28]....
        /*063c*/ 	.word	0x00007af0
        /*0640*/ 	.word	0x000000ff
        /*0644*/ 	.word	0x00038850
        /*0648*/ 	.short	0x010a
        /*064a*/ 	.byte	0x04
	.zero		1


	//   ....[29]....
        /*064c*/ 	.word	0x00007b30
        /*0650*/ 	.word	0x000000ff
        /*0654*/ 	.word	0x00038850
        /*0658*/ 	.short	0x010a
        /*065a*/ 	.byte	0x04
	.zero		1


	//   ....[30]....
        /*065c*/ 	.word	0x00008780
        /*0660*/ 	.word	0x0000000e
        /*0664*/ 	.word	0x00000000
        /*0668*/ 	.short	0x0101
        /*066a*/ 	.byte	0x3f
	.zero		1


	//   ....[31]....
        /*066c*/ 	.word	0x00008a50
        /*0670*/ 	.word	0x0000009b
        /*0674*/ 	.word	0x00000000
        /*0678*/ 	.short	0x0101
        /*067a*/ 	.byte	0x3f
	.zero		1


	//   ....[32]....
        /*067c*/ 	.word	0x00009400
        /*0680*/ 	.word	0x000000ff
        /*0684*/ 	.word	0x00038850
        /*0688*/ 	.short	0x010a
        /*068a*/ 	.byte	0x09
	.zero		1


	//   ....[33]....
        /*068c*/ 	.word	0x00009440
        /*0690*/ 	.word	0x000000ff
        /*0694*/ 	.word	0x00038850
        /*0698*/ 	.short	0x010a
        /*069a*/ 	.byte	0x09
	.zero		1


	//   ....[34]....
        /*069c*/ 	.word	0x00009e00
        /*06a0*/ 	.word	0x00000007
        /*06a4*/ 	.word	0x00000000
        /*06a8*/ 	.short	0x0101
        /*06aa*/ 	.byte	0x3f
	.zero		1


	//   ....[35]....
        /*06ac*/ 	.word	0x0000b950
        /*06b0*/ 	.word	0x000000ff
        /*06b4*/ 	.word	0x00000000
        /*06b8*/ 	.short	0x0101
        /*06ba*/ 	.byte	0x05
	.zero		1


	//   ....[36]....
        /*06bc*/ 	.word	0x0000b9c0
        /*06c0*/ 	.word	0x000000ff
        /*06c4*/ 	.word	0x00000000
        /*06c8*/ 	.short	0x0101
        /*06ca*/ 	.byte	0x04
	.zero		1


	//   ....[37]....
        /*06cc*/ 	.word	0x0000cbf0
        /*06d0*/ 	.word	0x00000002
        /*06d4*/ 	.word	0x00038840
        /*06d8*/ 	.short	0x010a
        /*06da*/ 	.byte	0x3f
	.zero		1


	//   ....[38]....
        /*06dc*/ 	.word	0x0000dc90
        /*06e0*/ 	.word	0x000000ff
        /*06e4*/ 	.word	0x00038800
        /*06e8*/ 	.short	0x0107
        /*06ea*/ 	.byte	0x24
	.zero		1


	//   ....[39]....
        /*06ec*/ 	.word	0x0000dd00
        /*06f0*/ 	.word	0x000000ff
        /*06f4*/ 	.word	0x00038800
        /*06f8*/ 	.short	0x0101
        /*06fa*/ 	.byte	0x24
	.zero		1


	//   ....[40]....
        /*06fc*/ 	.word	0x0000dd20
        /*0700*/ 	.word	0x000000ff
        /*0704*/ 	.word	0x00038820
        /*0708*/ 	.short	0x010a
        /*070a*/ 	.byte	0x24
	.zero		1


	//   ....[41]....
        /*070c*/ 	.word	0x0000e040
        /*0710*/ 	.word	0x00000003
        /*0714*/ 	.word	0x00038840
        /*0718*/ 	.short	0x010a
        /*071a*/ 	.byte	0x3f
	.zero		1


	//   ....[42]....
        /*071c*/ 	.word	0x0000e6a0
        /*0720*/ 	.word	0x00000002
        /*0724*/ 	.word	0x00038860
        /*0728*/ 	.short	0x010a
        /*072a*/ 	.byte	0x3f
	.zero		1


	//   ....[43]....
        /*072c*/ 	.word	0x0000ef70
        /*0730*/ 	.word	0x00000003
        /*0734*/ 	.word	0x00038840
        /*0738*/ 	.short	0x010a
        /*073a*/ 	.byte	0x3f
	.zero		1


	//   ....[44]....
        /*073c*/ 	.word	0x0000f5d0
        /*0740*/ 	.word	0x00000002
        /*0744*/ 	.word	0x00038860
        /*0748*/ 	.short	0x010a
        /*074a*/ 	.byte	0x3f
	.zero		1


	//   ....[45]....
        /*074c*/ 	.word	0x0000fe00
        /*0750*/ 	.word	0x00000003
        /*0754*/ 	.word	0x00038840
        /*0758*/ 	.short	0x010a
        /*075a*/ 	.byte	0x3f
	.zero		1


	//   ....[46]....
        /*075c*/ 	.word	0x00010450
        /*0760*/ 	.word	0x00000002
        /*0764*/ 	.word	0x00038860
        /*0768*/ 	.short	0x010a
        /*076a*/ 	.byte	0x3f
	.zero		1


	//   ....[47]....
        /*076c*/ 	.word	0x00010af0
        /*0770*/ 	.word	0x00000000
        /*0774*/ 	.word	0x00038860
        /*0778*/ 	.short	0x010a
        /*077a*/ 	.byte	0x3f
	.zero		1


	//   ....[48]....
        /*077c*/ 	.word	0x00011250
        /*0780*/ 	.word	0x00000000
        /*0784*/ 	.word	0x00038820
        /*0788*/ 	.short	0x010a
        /*078a*/ 	.byte	0x3f
	.zero		1


	//   ....[49]....
        /*078c*/ 	.word	0x00011460
        /*0790*/ 	.word	0x00000006
        /*0794*/ 	.word	0x00000000
        /*0798*/ 	.short	0x010a
        /*079a*/ 	.byte	0x3f
	.zero		1


	//   ....[50]....
        /*079c*/ 	.word	0x00011490
        /*07a0*/ 	.word	0x00000007
        /*07a4*/ 	.word	0x00000000
        /*07a8*/ 	.short	0x010a
        /*07aa*/ 	.byte	0x3f
	.zero		1


	//   ....[51]....
        /*07ac*/ 	.word	0x000114f0
        /*07b0*/ 	.word	0x00000004
        /*07b4*/ 	.word	0x00000000
        /*07b8*/ 	.short	0x010a
        /*07ba*/ 	.byte	0x3f
	.zero		1


	//   ....[52]....
        /*07bc*/ 	.word	0x00011520
        /*07c0*/ 	.word	0x00000003
        /*07c4*/ 	.word	0x00000000
        /*07c8*/ 	.short	0x010a
        /*07ca*/ 	.byte	0x3f
	.zero		1


	//   ....[53]....
        /*07cc*/ 	.word	0x00011590
        /*07d0*/ 	.word	0x00000003
        /*07d4*/ 	.word	0x00038800
        /*07d8*/ 	.short	0x010a
        /*07da*/ 	.byte	0x3f
	.zero		1


	//   ....[54]....
        /*07dc*/ 	.word	0x000115e0
        /*07e0*/ 	.word	0x00000000
        /*07e4*/ 	.word	0x00038830
        /*07e8*/ 	.short	0x010a
        /*07ea*/ 	.byte	0x3f
	.zero		1


	//   ....[55]....
        /*07ec*/ 	.word	0x00011650
        /*07f0*/ 	.word	0x00000098
        /*07f4*/ 	.word	0x00038830
        /*07f8*/ 	.short	0x010a
        /*07fa*/ 	.byte	0x3f
	.zero		1


	//   ....[56]....
        /*07fc*/ 	.word	0x000116b0
        /*0800*/ 	.word	0x00000003
        /*0804*/ 	.word	0x00038850
        /*0808*/ 	.short	0x010a
        /*080a*/ 	.byte	0x3f
	.zero		1


	//   ....[57]....
        /*080c*/ 	.word	0x00011710
        /*0810*/ 	.word	0x00000007
        /*0814*/ 	.word	0x00038850
        /*0818*/ 	.short	0x010a
        /*081a*/ 	.byte	0x3f
	.zero		1


	//   ....[58]....
        /*081c*/ 	.word	0x000118b0
        /*0820*/ 	.word	0x00000002
        /*0824*/ 	.word	0x00038840
        /*0828*/ 	.short	0x010a
        /*082a*/ 	.byte	0x3f
	.zero		1


	//   ....[59]....
        /*082c*/ 	.word	0x000125b0
        /*0830*/ 	.word	0x00000002
        /*0834*/ 	.word	0x00038820
        /*0838*/ 	.short	0x010a
        /*083a*/ 	.byte	0x3f
	.zero		1


	//   ....[60]....
        /*083c*/ 	.word	0x00012600
        /*0840*/ 	.word	0x00000003
        /*0844*/ 	.word	0x00038840
        /*0848*/ 	.short	0x010a
        /*084a*/ 	.byte	0x3f
	.zero		1


	//   ....[61]....
        /*084c*/ 	.word	0x00012650
        /*0850*/ 	.word	0x00000002
        /*0854*/ 	.word	0x00038860
        /*0858*/ 	.short	0x010a
        /*085a*/ 	.byte	0x3f
	.zero		1


	//   ....[62]....
        /*085c*/ 	.word	0x000126a0
        /*0860*/ 	.word	0x00000003
        /*0864*/ 	.word	0x00038840
        /*0868*/ 	.short	0x010a
        /*086a*/ 	.byte	0x3f
	.zero		1


	//   ....[63]....
        /*086c*/ 	.word	0x000126f0
        /*0870*/ 	.word	0x00000002
        /*0874*/ 	.word	0x00038860
        /*0878*/ 	.short	0x010a
        /*087a*/ 	.byte	0x3f
	.zero		1


	//   ....[64]....
        /*087c*/ 	.word	0x00012740
        /*0880*/ 	.word	0x00000003
        /*0884*/ 	.word	0x00038840
        /*0888*/ 	.short	0x010a
        /*088a*/ 	.byte	0x3f
	.zero		1


	//   ....[65]....
        /*088c*/ 	.word	0x00012790
        /*0890*/ 	.word	0x00000002
        /*0894*/ 	.word	0x00038860
        /*0898*/ 	.short	0x010a
        /*089a*/ 	.byte	0x3f
	.zero		1


	//   ....[66]....
        /*089c*/ 	.word	0x000127e0
        /*08a0*/ 	.word	0x00000000
        /*08a4*/ 	.word	0x00038860
        /*08a8*/ 	.short	0x010a
        /*08aa*/ 	.byte	0x3f
	.zero		1


	//   ....[67]....
        /*08ac*/ 	.word	0x00012830
        /*08b0*/ 	.word	0x00000000
        /*08b4*/ 	.word	0x00038820
        /*08b8*/ 	.short	0x010a
        /*08ba*/ 	.byte	0x3f
	.zero		1


	//   ....[68]....
        /*08bc*/ 	.word	0x000129d0
        /*08c0*/ 	.word	0x00000006
        /*08c4*/ 	.word	0x00000000
        /*08c8*/ 	.short	0x010a
        /*08ca*/ 	.byte	0x3f
	.zero		1


	//   ....[69]....
        /*08cc*/ 	.word	0x00012a20
        /*08d0*/ 	.word	0x00000007
        /*08d4*/ 	.word	0x00000000
        /*08d8*/ 	.short	0x010a
        /*08da*/ 	.byte	0x3f
	.zero		1


	//   ....[70]....
        /*08dc*/ 	.word	0x00012a70
        /*08e0*/ 	.word	0x00000004
        /*08e4*/ 	.word	0x00000000
        /*08e8*/ 	.short	0x010a
        /*08ea*/ 	.byte	0x3f
	.zero		1


	//----- nvinfo : EIATTR_NUM_MBARRIERS
	.align		4
.L_389:
        /*08ec*/ 	.byte	0x03, 0x38
        /*08ee*/ 	.short	0x0016


	//----- nvinfo : EIATTR_EXIT_INSTR_OFFSETS
	.align		4
        /*08f0*/ 	.byte	0x04, 0x1c
        /*08f2*/ 	.short	(.L_391 - .L_390)


	//   ....[0]....
.L_390:
        /*08f4*/ 	.word	0x00000f10


	//   ....[1]....
        /*08f8*/ 	.word	0x0000bfc0


	//   ....[2]....
        /*08fc*/ 	.word	0x00011570


	//----- nvinfo : EIATTR_MAX_THREADS
	.align		4
.L_391:
        /*0900*/ 	.byte	0x04, 0x05
        /*0902*/ 	.short	(.L_393 - .L_392)
.L_392:
        /*0904*/ 	.word	0x00000180
        /*0908*/ 	.word	0x00000001
        /*090c*/ 	.word	0x00000001


	//----- nvinfo : EIATTR_CRS_STACK_SIZE
	.align		4
.L_393:
        /*0910*/ 	.byte	0x04, 0x1e
        /*0912*/ 	.short	(.L_395 - .L_394)
.L_394:
        /*0914*/ 	.word	0x00000000


	//----- nvinfo : EIATTR_CBANK_PARAM_SIZE
	.align		4
.L_395:
        /*0918*/ 	.byte	0x03, 0x19
        /*091a*/ 	.short	0x0a70


	//----- nvinfo : EIATTR_PARAM_CBANK
	.align		4
        /*091c*/ 	.byte	0x04, 0x0a
        /*091e*/ 	.short	(.L_397 - .L_396)
	.align		4
.L_396:
        /*0920*/ 	.word	index@(.nv.constant0._ZN7cutlass13device_kernelIN5flash11enable_sm90INS1_16FlashAttnFwdSm90INS1_25CollectiveMainloopFwdSm90ILi2EN4cute5tupleIJNS5_1CILi2EEENS7_ILi1EEES9_EEENS6_IJNS7_ILi128EEENS7_ILi80EEENS7_ILi256EEEEEELi256ENS_10bfloat16_tEfNS_4arch4Sm90ELb0ELb0ELb0ELb0ELb0ELb0ELb0ELb1ELb1ELb1ELb0ELb0EEENS1_21CollectiveEpilogueFwdINS6_IJSB_SD_SC_EEESA_SF_SH_Li256ELb0ELb1ELb0ELb0EEENS1_29StaticPersistentTileSchedulerILb0EEEEEEEEEvNT_6ParamsE)
        /*0924*/ 	.short	0x0210
        /*0926*/ 	.short	0x0a70


	//----- nvinfo : EIATTR_SW_WAR
	.align		4
.L_397:
        /*0928*/ 	.byte	0x04, 0x36
        /*092a*/ 	.short	(.L_399 - .L_398)
.L_398:
        /*092c*/ 	.word	0x00000008
.L_399:


//--------------------- .nv.info._ZN7cutlass13device_kernelIN5flash11enable_sm90INS1_16FlashAttnFwdSm90INS1_25CollectiveMainloopFwdSm90ILi2EN4cute5tupleIJNS5_1CILi1EEES8_S8_EEENS6_IJNS7_ILi128EEENS7_ILi80EEENS7_ILi256EEEEEELi256ENS_10bfloat16_tEfNS_4arch4Sm90ELb0ELb0ELb0ELb1ELb0ELb0ELb0ELb1ELb1ELb1ELb0ELb0EEENS1_21CollectiveEpilogueFwdINS6_IJSA_SC_SB_EEES9_SE_SG_Li256ELb1ELb1ELb0ELb0EEENS1_36VarlenDynamicPersistentTileSchedulerILi128ELi80ELi256ELi128ELb0ELb1ELb1ELb0ELb1ELb1EEEEEEEEEvNT_6ParamsE --------------------------
	.section	.nv.info._ZN7cutlass13device_kernelIN5flash11enable_sm90INS1_16FlashAttnFwdSm90INS1_25CollectiveMainloopFwdSm90ILi2EN4cute5tupleIJNS5_1CILi1EEES8_S8_EEENS6_IJNS7_ILi128EEENS7_ILi80EEENS7_ILi256EEEEEELi256ENS_10bfloat16_tEfNS_4arch4Sm90ELb0ELb0ELb0ELb1ELb0ELb0ELb0ELb1ELb1ELb1ELb0ELb0EEENS1_21CollectiveEpilogueFwdINS6_IJSA_SC_SB_EEES9_SE_SG_Li256ELb1ELb1ELb0ELb0EEENS1_36VarlenDynamicPersistentTileSchedulerILi128ELi80ELi256ELi128ELb0ELb1ELb1ELb0ELb1ELb1EEEEEEEEEvNT_6ParamsE,"",@"SHT_CUDA_INFO"
	.sectionflags	@""
	.align	4


	//----- nvinfo : EIATTR_CUDA_API_VERSION
	.align		4
        /*0000*/ 	.byte	0x04, 0x37
        /*0002*/ 	.short	(.L_401 - .L_400)
.L_400:
        /*0004*/ 	.word	0x00000082


	//----- nvinfo : EIATTR_KPARAM_INFO
	.align		4
.L_401:
        /*0008*/ 	.byte	0x04, 0x17
        /*000a*/ 	.short	(.L_403 - .L_402)
.L_402:
        /*000c*/ 	.word	0x00000000
        /*0010*/ 	.short	0x0000
        /*0012*/ 	.short	0x0070
        /*0014*/ 	.byte	0x00, 0xf0, 0x01, 0x2a


	//----- nvinfo : EIATTR_SPARSE_MMA_MASK
	.align		4
.L_403:
        /*0018*/ 	.byte	0x03, 0x50
        /*001a*/ 	.short	0x0000


	//----- nvinfo : EIATTR_MAXREG_COUNT
	.align		4
        /*001c*/ 	.byte	0x03, 0x1b
        /*001e*/ 	.short	0x00a8


	//----- nvinfo : EIATTR_NUM_BARRIERS
	.align		4
        /*0020*/ 	.byte	0x02, 0x4c
        /*0022*/ 	.byte	0x09
	.zero		1


	//----- nvinfo : EIATTR_EXTERNS
	.align		4
        /*0024*/ 	.byte	0x04, 0x0f
        /*0026*/ 	.short	(.L_405 - .L_404)


	//   ....[0]....
	.align		4
.L_404:
        /*0028*/ 	.word	index@(__assertfail)


	//----- nvinfo : EIATTR_ANNOTATIONS
	.align		4
.L_405:
        /*002c*/ 	.byte	0x04, 0x55
        /*002e*/ 	.short	(.L_407 - .L_406)


	//   ....[0]....
.L_406:
        /* <DEDUP_REMOVED lines=80> */
        /*0524*/ 	.byte	0x10, 0x48, 0x01, 0x00, 0x01, 0x00, 0x00, 0x00, 0x30, 0x54, 0x01, 0x00


	//----- nvinfo : EIATTR_MERCURY_ISA_VERSION
	.align		4
.L_407:
        /*0530*/ 	.byte	0x03, 0x5f
        /*0532*/ 	.short	0x0101


	//----- nvinfo : EIATTR_UNUSED_LOAD_BYTE_OFFSET
	.align		4
        /*0534*/ 	.byte	0x04, 0x44
        /*0536*/ 	.short	(.L_409 - .L_408)


	//   ....[0]....
.L_408:
        /*0538*/ 	.word	0x00000a10
        /*053c*/ 	.word	0x0000fff0


	//   ....[1]....
        /*0540*/ 	.word	0x0000a6f0
        /*0544*/ 	.word	0x0000fff0


	//----- nvinfo : EIATTR_INT_WARP_WIDE_INSTR_OFFSETS
	.align		4
.L_409:
        /*0548*/ 	.byte	0x04, 0x31
        /*054a*/ 	.short	(.L_411 - .L_410)


	//   ....[0]....
.L_410:
        /*054c*/ 	.word	0x00000130


	//   ....[1]....
        /*0550*/ 	.word	0x00000170


	//   ....[2]....
        /*0554*/ 	.word	0x000001e0


	//   ....[3]....
        /*0558*/ 	.word	0x000081e0


	//   ....[4]....
        /*055c*/ 	.word	0x0000e7b0


	//   ....[5]....
        /*0560*/ 	.word	0x0000e850


	//   ....[6]....
        /*0564*/ 	.word	0x00012ef0


	//   ....[7]....
        /*0568*/ 	.word	0x00012f60


	//----- nvinfo : EIATTR_COOP_GROUP_MASK_REGIDS
	.align		4
.L_411:
        /*056c*/ 	.byte	0x04, 0x29
        /*056e*/ 	.short	(.L_413 - .L_412)


	//   ....[0]....
.L_412:
        /*0570*/ 	.word	0xffffffff


	//   ....[1]....
        /*0574*/ 	.word	0xffffffff


	//   ....[2]....
        /*0578*/ 	.word	0xffffffff


	//   ....[3]....
        /*057c*/ 	.word	0xffffffff


	//   ....[4]....
        /*0580*/ 	.word	0xffffffff


	//   ....[5]....
        /*0584*/ 	.word	0xffffffff


	//   ....[6]....
        /*0588*/ 	.word	0xffffffff


	//   ....[7]....
        /*058c*/ 	.word	0xffffffff


	//   ....[8]....
        /*0590*/ 	.word	0xffffffff


	//   ....[9]....
        /*0594*/ 	.word	0xffffffff


	//   ....[10]....
        /*0598*/ 	.word	0xffffffff


	//   ....[11]....
        /*059c*/ 	.word	0xffffffff


	//   ....[12]....
        /*05a0*/ 	.word	0xffffffff


	//   ....[13]....
        /*05a4*/ 	.word	0xffffffff


	//   ....[14]....
        /*05a8*/ 	.word	0xffffffff


	//   ....[15]....
        /*05ac*/ 	.word	0xffffffff


	//   ....[16]....
        /*05b0*/ 	.word	0xffffffff


	//   ....[17]....
        /*05b4*/ 	.word	0xffffffff


	//   ....[18]....
        /*05b8*/ 	.word	0xffffffff


	//   ....[19]....
        /*05bc*/ 	.word	0xffffffff


	//   ....[20]....
        /*05c0*/ 	.word	0xffffffff


	//   ....[21]....
        /*05c4*/ 	.word	0xffffffff


	//   ....[22]....
        /*05c8*/ 	.word	0xffffffff


	//   ....[23]....
        /*05cc*/ 	.word	0xffffffff


	//   ....[24]....
        /*05d0*/ 	.word	0xffffffff


	//   ....[25]....
        /*05d4*/ 	.word	0xffffffff


	//   ....[26]....
        /*05d8*/ 	.word	0xffffffff


	//   ....[27]....
        /*05dc*/ 	.word	0xffffffff


	//   ....[28]....
        /*05e0*/ 	.word	0xffffffff


	//   ....[29]....
        /*05e4*/ 	.word	0xffffffff


	//   ....[30]....
        /*05e8*/ 	.word	0xffffffff


	//   ....[31]....
        /*05ec*/ 	.word	0xffffffff


	//   ....[32]....
        /*05f0*/ 	.word	0xffffffff


	//   ....[33]....
        /*05f4*/ 	.word	0xffffffff


	//   ....[34]....
        /*05f8*/ 	.word	0xffffffff


	//   ....[35]....
        /*05fc*/ 	.word	0xffffffff


	//   ....[36]....
        /*0600*/ 	.word	0xffffffff


	//   ....[37]....
        /*0604*/ 	.word	0xffffffff


	//   ....[38]....
        /*0608*/ 	.word	0xffffffff


	//   ....[39]....
        /*060c*/ 	.word	0xffffffff


	//   ....[40]....
        /*0610*/ 	.word	0xffffffff


	//   ....[41]....
        /*0614*/ 	.word	0xffffffff


	//   ....[42]....
        /*0618*/ 	.word	0xffffffff


	//   ....[43]....
        /*061c*/ 	.word	0xffffffff


	//   ....[44]....
        /*0620*/ 	.word	0xffffffff


	//   ....[45]....
        /*0624*/ 	.word	0xffffffff


	//   ....[46]....
        /*0628*/ 	.word	0xffffffff


	//   ....[47]....
        /*062c*/ 	.word	0xffffffff


	//   ....[48]....
        /*0630*/ 	.word	0xffffffff


	//   ....[49]....
        /*0634*/ 	.word	0xffffffff


	//   ....[50]....
        /*0638*/ 	.word	0xffffffff


	//   ....[51]....
        /*063c*/ 	.word	0xffffffff


	//   ....[52]....
        /*0640*/ 	.word	0xffffffff


	//   ....[53]....
        /*0644*/ 	.word	0xffffffff


	//   ....[54]....
        /*0648*/ 	.word	0xffffffff


	//   ....[55]....
        /*064c*/ 	.word	0xffffffff


	//   ....[56]....
        /*0650*/ 	.word	0xffffffff


	//   ....[57]....
        /*0654*/ 	.word	0xffffffff


	//   ....[58]....
        /*0658*/ 	.word	0xffffffff


	//   ....[59]....
        /*065c*/ 	.word	0xffffffff


	//   ....[60]....
        /*0660*/ 	.word	0xffffffff


	//   ....[61]....
        /*0664*/ 	.word	0xffffffff


	//   ....[62]....
        /*0668*/ 	.word	0xffffffff


	//   ....[63]....
        /*066c*/ 	.word	0xffffffff


	//   ....[64]....
        /*0670*/ 	.word	0xffffffff


	//   ....[65]....
        /*0674*/ 	.word	0xffffffff


	//   ....[66]....
        /*0678*/ 	.word	0xffffffff


	//   ....[67]....
        /*067c*/ 	.word	0xffffffff


	//   ....[68]....
        /*0680*/ 	.word	0xffffffff


	//   ....[69]....
        /*0684*/ 	.word	0xffffffff


	//   ....[70]....
        /*0688*/ 	.word	0xffffffff


	//   ....[71]....
        /*068c*/ 	.word	0xffffffff


	//   ....[72]....
        /*0690*/ 	.word	0xffffffff


	//   ....[73]....
        /*0694*/ 	.word	0xffffffff


	//   ....[74]....
        /*0698*/ 	.word	0xffffffff


	//   ....[75]....
        /*069c*/ 	.word	0xffffffff


	//   ....[76]....
        /*06a0*/ 	.word	0xffffffff


	//   ....[77]....
        /*06a4*/ 	.word	0xffffffff


	//   ....[78]....
        /*06a8*/ 	.word	0xffffffff


	//   ....[79]....
        /*06ac*/ 	.word	0xffffffff


	//   ....[80]....
        /*06b0*/ 	.word	0xffffffff


	//   ....[81]....
        /*06b4*/ 	.word	0xffffffff


	//   ....[82]....
        /*06b8*/ 	.word	0xffffffff


	//   ....[83]....
        /*06bc*/ 	.word	0xffffffff


	//   ....[84]....
        /*06c0*/ 	.word	0xffffffff


	//   ....[85]....
        /*06c4*/ 	.word	0xffffffff


	//   ....[86]....
        /*06c8*/ 	.word	0xffffffff


	//   ....[87]....
        /*06cc*/ 	.word	0xffffffff


	//   ....[88]....
        /*06d0*/ 	.word	0xffffffff


	//   ....[89]....
        /*06d4*/ 	.word	0xffffffff


	//   ....[90]....
        /*06d8*/ 	.word	0xffffffff


	//   ....[91]....
        /*06dc*/ 	.word	0x0500000f


	//   ....[92]....
        /*06e0*/ 	.word	0x0500000f


	//   ....[93]....
        /*06e4*/ 	.word	0x0500000f


	//   ....[94]....
        /*06e8*/ 	.word	0x0500000f


	//   ....[95]....
        /*06ec*/ 	.word	0x0500000f


	//   ....[96]....
        /*06f0*/ 	.word	0x0500000f


	//   ....[97]....
        /*06f4*/ 	.word	0x0500000f


	//   ....[98]....
        /*06f8*/ 	.word	0x0500000f


	//   ....[99]....
        /*06fc*/ 	.word	0x0500000f


	//   ....[100]....
        /*0700*/ 	.word	0x0500000f


	//   ....[101]....
        /*0704*/ 	.word	0x0500000f


	//   ....[102]....
        /*0708*/ 	.word	0x0500000f


	//   ....[103]....
        /*070c*/ 	.word	0x0500000f


	//   ....[104]....
        /*0710*/ 	.word	0x0500000f


	//   ....[105]....
        /*0714*/ 	.word	0x0500000f


	//   ....[106]....
        /*0718*/ 	.word	0x0500000f


	//   ....[107]....
        /*071c*/ 	.word	0x0500000f


	//   ....[108]....
        /*0720*/ 	.word	0x0500000f


	//   ....[109]....
        /*0724*/ 	.word	0x0500000f


	//   ....[110]....
        /*0728*/ 	.word	0x0500000f


	//   ....[111]....
        /*072c*/ 	.word	0x0500000f


	//   ....[112]....
        /*0730*/ 	.word	0x0500000f


	//   ....[113]....
        /*0734*/ 	.word	0x0500000f


	//   ....[114]....
        /*0738*/ 	.word	0x0500000f


	//   ....[115]....
        /*073c*/ 	.word	0x0500000f


	//   ....[116]....
        /*0740*/ 	.word	0x0500000f


	//   ....[117]....
        /*0744*/ 	.word	0x0500000f


	//   ....[118]....
        /*0748*/ 	.word	0x0500000f


	//   ....[119]....
        /*074c*/ 	.word	0x0500000f


	//   ....[120]....
        /*0750*/ 	.word	0x0500000f


	//   ....[121]....
        /*0754*/ 	.word	0x0500000f


	//   ....[122]....
        /*0758*/ 	.word	0x0500000f


	//   ....[123]....
        /*075c*/ 	.word	0x0500000f


	//   ....[124]....
        /*0760*/ 	.word	0x0500000f


	//   ....[125]....
        /*0764*/ 	.word	0x0500000f


	//----- nvinfo : EIATTR_COOP_GROUP_INSTR_OFFSETS
	.align		4
.L_413:
        /*0768*/ 	.byte	0x04, 0x28
        /*076a*/ 	.short	(.L_415 - .L_414)


	//   ....[0]....
.L_414:
        /*076c*/ 	.word	0x00000060


	//   ....[1]....
        /*0770*/ 	.word	0x00000140


	//   ....[2]....
        /*0774*/ 	.word	0x00000190


	//   ....[3]....
        /*0778*/ 	.word	0x000003c0


	//   ....[4]....
        /*077c*/ 	.word	0x00000520


	//   ....[5]....
        /*0780*/ 	.word	0x00000640


	//   ....[6]....
        /*0784*/ 	.word	0x000007a0


	//   ....[7]....
        /*0788*/ 	.word	0x000016c0


	//   ....[8]....
        /*078c*/ 	.word	0x00004560


	//   ....[9]....
        /*0790*/ 	.word	0x000045a0


	//   ....[10]....
        /*0794*/ 	.word	0x00004940


	//   ....[11]....
        /*0798*/ 	.word	0x000049c0


	//   ....[12]....
        /*079c*/ 	.word	0x00008440


	//   ....[13]....
        /*07a0*/ 	.word	0x00008560


	//   ....[14]....
        /*07a4*/ 	.word	0x000089f0


	//   ....[15]....
        /*07a8*/ 	.word	0x00008a10


	//   ....[16]....
        /*07ac*/ 	.word	0x00009a00


	//   ....[17]....
        /*07b0*/ 	.word	0x00009ac0


	//   ....[18]....
        /*07b4*/ 	.word	0x00009b90


	//   ....[19]....
        /*07b8*/ 	.word	0x00009d70


	//   ....[20]....
        /*07bc*/ 	.word	0x0000b8d0


	//   ....[21]....
        /*07c0*/ 	.word	0x0000b900


	//   ....[22]....
        /*07c4*/ 	.word	0x0000b9b0


	//   ....[23]....
        /*07c8*/ 	.word	0x0000b9f0


	//   ....[24]....
        /*07cc*/ 	.word	0x0000c170


	//   ....[25]....
        /*07d0*/ 	.word	0x0000c1b0


	//   ....[26]....
        /*07d4*/ 	.word	0x0000c320


	//   ....[27]....
        /*07d8*/ 	.word	0x0000c340


	//   ....[28]....
        /*07dc*/ 	.word	0x0000c490


	//   ....[29]....
        /*07e0*/ 	.word	0x0000c4b0


	//   ....[30]....
        /*07e4*/ 	.word	0x0000c610


	//   ....[31]....
        /*07e8*/ 	.word	0x0000c630


	//   ....[32]....
        /*07ec*/ 	.word	0x0000d080


	//   ....[33]....
        /*07f0*/ 	.word	0x0000d0b0


	//   ....[34]....
        /*07f4*/ 	.word	0x0000d210


	//   ....[35]....
        /*07f8*/ 	.word	0x0000d230


	//   ....[36]....
        /*07fc*/ 	.word	0x0000d380


	//   ....[37]....
        /*0800*/ 	.word	0x0000d3a0


	//   ....[38]....
        /*0804*/ 	.word	0x0000d500


	//   ....[39]....
        /*0808*/ 	.word	0x0000d520


	//   ....[40]....
        /*080c*/ 	.word	0x0000d6e0


	//   ....[41]....
        /*0810*/ 	.word	0x0000d8d0


	//   ....[42]....
        /*0814*/ 	.word	0x0000d900


	//   ....[43]....
        /*0818*/ 	.word	0x0000d930


	//   ....[44]....
        /*081c*/ 	.word	0x0000d960


	//   ....[45]....
        /*0820*/ 	.word	0x0000d990


	//   ....[46]....
        /*0824*/ 	.word	0x0000d9c0


	//   ....[47]....
        /*0828*/ 	.word	0x0000db40


	//   ....[48]....
        /*082c*/ 	.word	0x0000db70


	//   ....[49]....
        /*0830*/ 	.word	0x0000dba0


	//   ....[50]....
        /*0834*/ 	.word	0x0000dbd0


	//   ....[51]....
        /*0838*/ 	.word	0x0000dc00


	//   ....[52]....
        /*083c*/ 	.word	0x0000dc30


	//   ....[53]....
        /*0840*/ 	.word	0x0000dcd0


	//   ....[54]....
        /*0844*/ 	.word	0x0000dd00


	//   ....[55]....
        /*0848*/ 	.word	0x0000dd90


	//   ....[56]....
        /*084c*/ 	.word	0x0000ede0


	//   ....[57]....
        /*0850*/ 	.word	0x0000fae0


	//   ....[58]....
        /*0854*/ 	.word	0x0000fb10


	//   ....[59]....
        /*0858*/ 	.word	0x0000fb30


	//   ....[60]....
        /*085c*/ 	.word	0x0000fbe0


	//   ....[61]....
        /*0860*/ 	.word	0x0000fbf0


	//   ....[62]....
        /*0864*/ 	.word	0x0000fca0


	//   ....[63]....
        /*0868*/ 	.word	0x0000fcb0


	//   ....[64]....
        /*086c*/ 	.word	0x0000fd60


	//   ....[65]....
        /*0870*/ 	.word	0x0000fd70


	//   ....[66]....
        /*0874*/ 	.word	0x0000fe20


	//   ....[67]....
        /*0878*/ 	.word	0x0000fe30


	//   ....[68]....
        /*087c*/ 	.word	0x0000fee0


	//   ....[69]....
        /*0880*/ 	.word	0x0000fef0


	//   ....[70]....
        /*0884*/ 	.word	0x0000ffa0


	//   ....[71]....
        /*0888*/ 	.word	0x0000ffb0


	//   ....[72]....
        /*088c*/ 	.word	0x00010000


	//   ....[73]....
        /*0890*/ 	.word	0x00013830


	//   ....[74]....
        /*0894*/ 	.word	0x00013860


	//   ....[75]....
        /*0898*/ 	.word	0x000138a0


	//   ....[76]....
        /*089c*/ 	.word	0x000138d0


	//   ....[77]....
        /*08a0*/ 	.word	0x00013900


	//   ....[78]....
        /*08a4*/ 	.word	0x00013930


	//   ....[79]....
        /*08a8*/ 	.word	0x00013960


	//   ....[80]....
        /*08ac*/ 	.word	0x00013990


	//   ....[81]....
        /*08b0*/ 	.word	0x00013b20


	//   ....[82]....
        /*08b4*/ 	.word	0x00013b50


	//   ....[83]....
        /*08b8*/ 	.word	0x00013b80


	//   ....[84]....
        /*08bc*/ 	.word	0x00013bb0


	//   ....[85]....
        /*08c0*/ 	.word	0x00013be0


	//   ....[86]....
        /*08c4*/ 	.word	0x00013c10


	//   ....[87]....
        /*08c8*/ 	.word	0x00013cd0


	//   ....[88]....
        /*08cc*/ 	.word	0x00013cf0


	//   ....[89]....
        /*08d0*/ 	.word	0x00013d60


	//   ....[90]....
        /*08d4*/ 	.word	0x000141f0


	//   ....[91]....
        /*08d8*/ 	.word	0x00014700


	//   ....[92]....
        /*08dc*/ 	.word	0x000148d0


	//   ....[93]....
        /*08e0*/ 	.word	0x00014920


	//   ....[94]....
        /*08e4*/ 	.word	0x00014a60


	//   ....[95]....
        /*08e8*/ 	.word	0x00014ab0


	//   ....[96]....
        /*08ec*/ 	.word	0x00014bf0


	//   ....[97]....
        /*08f0*/ 	.word	0x00014c40


	//   ....[98]....
        /*08f4*/ 	.word	0x00014d80


	//   ....[99]....
        /*08f8*/ 	.word	0x00014dd0


	//   ....[100]....
        /*08fc*/ 	.word	0x00014f10


	//   ....[101]....
        /*0900*/ 	.word	0x00014f60


	//   ....[102]....
        /*0904*/ 	.word	0x000150a0


	//   ....[103]....
        /*0908*/ 	.word	0x000150f0


	//   ....[104]....
        /*090c*/ 	.word	0x00015210


	//   ....[105]....
        /*0910*/ 	.word	0x00015280


	//   ....[106]....
        /*0914*/ 	.word	0x000153a0


	//   ....[107]....
        /*0918*/ 	.word	0x000153f0


	//   ....[108]....
        /*091c*/ 	.word	0x00015720


	//   ....[109]....
        /*0920*/ 	.word	0x000157c0


	//   ....[110]....
        /*0924*/ 	.word	0x000158f0


	//   ....[111]....
        /*0928*/ 	.word	0x00015970


	//   ....[112]....
        /*092c*/ 	.word	0x000159f0


	//   ....[113]....
        /*0930*/ 	.word	0x00015a70


	//   ....[114]....
        /*0934*/ 	.word	0x00015af0


	//   ....[115]....
        /*0938*/ 	.word	0x00015b80


	//   ....[116]....
        /*093c*/ 	.word	0x00015c20


	//   ....[117]....
        /*0940*/ 	.word	0x00015cd0


	//   ....[118]....
        /*0944*/ 	.word	0x00015d50


	//   ....[119]....
        /*0948*/ 	.word	0x00015dd0


	//   ....[120]....
        /*094c*/ 	.word	0x00015e50


	//   ....[121]....
        /*0950*/ 	.word	0x00015ee0


	//   ....[122]....
        /*0954*/ 	.word	0x00015f60


	//   ....[123]....
        /*0958*/ 	.word	0x00016000


	//   ....[124]....
        /*095c*/ 	.word	0x00016090


	//   ....[125]....
        /*0960*/ 	.word	0x000161c0


	//----- nvinfo : EIATTR_REG_RECONFIG
	.align		4
.L_415:
        /*0964*/ 	.byte	0x01, 0x54
	.zero		2


	//----- nvinfo : EIATTR_SYSCALL_OFFSETS
	.align		4
        /*0968*/ 	.byte	0x04, 0x46
        /*096a*/ 	.short	(.L_417 - .L_416)


	//   ....[0]....
.L_416:
        /*096c*/ 	.word	0x000018a0


	//   ....[1]....
        /*0970*/ 	.word	0x0000e9c0


	//   ....[2]....
        /*0974*/ 	.word	0x0000eb20


	//   ....[3]....
        /*0978*/ 	.word	0x0000ec20


	//   ....[4]....
        /*097c*/ 	.word	0x0000f660


	//----- nvinfo : EIATTR_MBARRIER_INSTR_OFFSETS
	.align		4
.L_417:
        /*0980*/ 	.byte	0x04, 0x39
        /*0982*/ 	.short	(.L_419 - .L_418)


	//   ....[0]....
.L_418:
        /*0984*/ 	.word	0x00000270
        /*0988*/ 	.word	0x000000ff
        /*098c*/ 	.word	0x00038800
        /*0990*/ 	.short	0x0100
        /*0992*/ 	.byte	0x08
	.zero		1


	//   ....[1]....
        /*0994*/ 	.word	0x00000280
        /*0998*/ 	.word	0x000000ff
        /*099c*/ 	.word	0x00038820
        /*09a0*/ 	.short	0x0100
        /*09a2*/ 	.byte	0x08
	.zero		1


	//   ....[2]....
        /*09a4*/ 	.word	0x00000370
        /*09a8*/ 	.word	0x000000ff
        /*09ac*/ 	.word	0x00038830
        /*09b0*/ 	.short	0x0100
        /*09b2*/ 	.byte	0x08
	.zero		1


	//   ....[3]....
        /*09b4*/ 	.word	0x00000380
        /*09b8*/ 	.word	0x000000ff
        /*09bc*/ 	.word	0x00038840
        /*09c0*/ 	.short	0x0100
        /*09c2*/ 	.byte	0x08
	.zero		1


	//   ....[4]....
        /*09c4*/ 	.word	0x00000390
        /*09c8*/ 	.word	0x000000ff
        /*09cc*/ 	.word	0x00038838
        /*09d0*/ 	.short	0x0100
        /*09d2*/ 	.byte	0x08
	.zero		1


	//   ....[5]....
        /*09d4*/ 	.word	0x000003a0
        /*09d8*/ 	.word	0x000000ff
        /*09dc*/ 	.word	0x00038848
        /*09e0*/ 	.short	0x0100
        /*09e2*/ 	.byte	0x08
	.zero		1


	//   ....[6]....
        /*09e4*/ 	.word	0x000004d0
        /*09e8*/ 	.word	0x000000ff
        /*09ec*/ 	.word	0x00038850
        /*09f0*/ 	.short	0x0100
        /*09f2*/ 	.byte	0x08
	.zero		1


	//   ....[7]....
        /*09f4*/ 	.word	0x000004e0
        /*09f8*/ 	.word	0x000000ff
        /*09fc*/ 	.word	0x00038860
        /*0a00*/ 	.short	0x0100
        /*0a02*/ 	.byte	0x08
	.zero		1


	//   ....[8]....
        /*0a04*/ 	.word	0x000004f0
        /*0a08*/ 	.word	0x000000ff
        /*0a0c*/ 	.word	0x00038858
        /*0a10*/ 	.short	0x0100
        /*0a12*/ 	.byte	0x08
	.zero		1


	//   ....[9]....
        /*0a14*/ 	.word	0x00000500
        /*0a18*/ 	.word	0x000000ff
        /*0a1c*/ 	.word	0x00038868
        /*0a20*/ 	.short	0x0100
        /*0a22*/ 	.byte	0x08
	.zero		1


	//   ....[10]....
        /*0a24*/ 	.word	0x000005f0
        /*0a28*/ 	.word	0x000000ff
        /*0a2c*/ 	.word	0x00038870
        /*0a30*/ 	.short	0x0100
        /*0a32*/ 	.byte	0x06
	.zero		1


	//   ....[11]....
        /*0a34*/ 	.word	0x00000600
        /*0a38*/ 	.word	0x000000ff
        /*0a3c*/ 	.word	0x00038880
        /*0a40*/ 	.short	0x0100
        /*0a42*/ 	.byte	0x06
	.zero		1


	//   ....[12]....
        /*0a44*/ 	.word	0x00000610
        /*0a48*/ 	.word	0x000000ff
        /*0a4c*/ 	.word	0x00038878
        /*0a50*/ 	.short	0x0100
        /*0a52*/ 	.byte	0x06
	.zero		1


	//   ....[13]....
        /*0a54*/ 	.word	0x00000620
        /*0a58*/ 	.word	0x000000ff
        /*0a5c*/ 	.word	0x00038888
        /*0a60*/ 	.short	0x0100
        /*0a62*/ 	.byte	0x06
	.zero		1


	//   ....[14]....
        /*0a64*/ 	.word	0x00000750
        /*0a68*/ 	.word	0x000000ff
        /*0a6c*/ 	.word	0x00038890
        /*0a70*/ 	.short	0x0100
        /*0a72*/ 	.byte	0x08
	.zero		1


	//   ....[15]....
        /*0a74*/ 	.word	0x00000760
        /*0a78*/ 	.word	0x000000ff
        /*0a7c*/ 	.word	0x000388a0
        /*0a80*/ 	.short	0x0100
        /*0a82*/ 	.byte	0x08
	.zero		1


	//   ....[16]....
        /*0a84*/ 	.word	0x00000770
        /*0a88*/ 	.word	0x000000ff
        /*0a8c*/ 	.word	0x00038898
        /*0a90*/ 	.short	0x0100
        /*0a92*/ 	.byte	0x08
	.zero		1


	//   ....[17]....
        /*0a94*/ 	.word	0x00000780
        /*0a98*/ 	.word	0x000000ff
        /*0a9c*/ 	.word	0x000388a8
        /*0aa0*/ 	.short	0x0100
        /*0aa2*/ 	.byte	0x08
	.zero		1


	//   ....[18]....
        /*0aa4*/ 	.word	0x000008b0
        /*0aa8*/ 	.word	0x000000ff
        /*0aac*/ 	.word	0x000388b0
        /*0ab0*/ 	.short	0x0100
        /*0ab2*/ 	.byte	0x08
	.zero		1


	//   ....[19]....
        /*0ab4*/ 	.word	0x000008c0
        /*0ab8*/ 	.word	0x000000ff
        /*0abc*/ 	.word	0x000388c0
        /*0ac0*/ 	.short	0x0100
        /*0ac2*/ 	.byte	0x08
	.zero		1


	//   ....[20]....
        /*0ac4*/ 	.word	0x000008d0
        /*0ac8*/ 	.word	0x000000ff
        /*0acc*/ 	.word	0x000388b8
        /*0ad0*/ 	.short	0x0100
        /*0ad2*/ 	.byte	0x08
	.zero		1


	//   ....[21]....
        /*0ad4*/ 	.word	0x000008e0
        /*0ad8*/ 	.word	0x000000ff
        /*0adc*/ 	.word	0x000388c8
        /*0ae0*/ 	.short	0x0100
        /*0ae2*/ 	.byte	0x08
	.zero		1


	//   ....[22]....
        /*0ae4*/ 	.word	0x00001970
        /*0ae8*/ 	.word	0x00000005
        /*0aec*/ 	.word	0x00038800
        /*0af0*/ 	.short	0x010a
        /*0af2*/ 	.byte	0x3f
	.zero		1


	//   ....[23]....
        /*0af4*/ 	.word	0x000019e0
        /*0af8*/ 	.word	0x00000000
        /*0afc*/ 	.word	0x00038830
        /*0b00*/ 	.short	0x010a
        /*0b02*/ 	.byte	0x3f
	.zero		1


	//   ....[24]....
        /*0b04*/ 	.word	0x00001a50
        /*0b08*/ 	.word	0x00000000
        /*0b0c*/ 	.word	0x00038830
        /*0b10*/ 	.short	0x010a
        /*0b12*/ 	.byte	0x3f
	.zero		1


	//   ....[25]....
        /*0b14*/ 	.word	0x000044b0
        /*0b18*/ 	.word	0x00000000
        /*0b1c*/ 	.word	0x00000000
        /*0b20*/ 	.short	0x0101
        /*0b22*/ 	.byte	0x3f
	.zero		1


	//   ....[26]....
        /*0b24*/ 	.word	0x00005850
        /*0b28*/ 	.word	0x000000ff
        /*0b2c*/ 	.word	0x00038830
        /*0b30*/ 	.short	0x010a
        /*0b32*/ 	.byte	0x3d
	.zero		1


	//   ....[27]....
        /*0b34*/ 	.word	0x00005890
        /*0b38*/ 	.word	0x000000ff
        /*0b3c*/ 	.word	0x00038830
        /*0b40*/ 	.short	0x010a
        /*0b42*/ 	.byte	0x3d
	.zero		1


	//   ....[28]....
        /*0b44*/ 	.word	0x00008130
        /*0b48*/ 	.word	0x000000ff
        /*0b4c*/ 	.word	0x00038850
        /*0b50*/ 	.short	0x010a
        /*0b52*/ 	.byte	0x04
	.zero		1


	//   ....[29]....
        /*0b54*/ 	.word	0x00008170
        /*0b58*/ 	.word	0x000000ff
        /*0b5c*/ 	.word	0x00038850
        /*0b60*/ 	.short	0x010a
        /*0b62*/ 	.byte	0x04
	.zero		1


	//   ....[30]....
        /*0b64*/ 	.word	0x00008f30
        /*0b68*/ 	.word	0x000000ff
        /*0b6c*/ 	.word	0x00000000
        /*0b70*/ 	.short	0x0101
        /*0b72*/ 	.byte	0x3d
	.zero		1


	//   ....[31]....
        /*0b74*/ 	.word	0x00008fa0
        /*0b78*/ 	.word	0x000000ff
        /*0b7c*/ 	.word	0x00000000
        /*0b80*/ 	.short	0x0101
        /*0b82*/ 	.byte	0x04
	.zero		1


	//   ....[32]....
        /*0b84*/ 	.word	0x00009960
        /*0b88*/ 	.word	0x0000000b
        /*0b8c*/ 	.word	0x00038850
        /*0b90*/ 	.short	0x010a
        /*0b92*/ 	.byte	0x3f
	.zero		1


	//   ....[33]....
        /*0b94*/ 	.word	0x000099a0
        /*0b98*/ 	.word	0x0000000b
        /*0b9c*/ 	.word	0x00038850
        /*0ba0*/ 	.short	0x010a
        /*0ba2*/ 	.byte	0x3f
	.zero		1


	//   ....[34]....
        /*0ba4*/ 	.word	0x00009e90
        /*0ba8*/ 	.word	0x0000000b
        /*0bac*/ 	.word	0x00000000
        /*0bb0*/ 	.short	0x0101
        /*0bb2*/ 	.byte	0x3f
	.zero		1


	//   ....[35]....
        /*0bb4*/ 	.word	0x0000c1c0
        /*0bb8*/ 	.word	0x000000aa
        /*0bbc*/ 	.word	0x00000000
        /*0bc0*/ 	.short	0x0101
        /*0bc2*/ 	.byte	0x3f
	.zero		1


	//   ....[36]....
        /*0bc4*/ 	.word	0x0000f070
        /*0bc8*/ 	.word	0x00000000
        /*0bcc*/ 	.word	0x00038840
        /*0bd0*/ 	.short	0x010a
        /*0bd2*/ 	.byte	0x3f
	.zero		1


	//   ....[37]....
        /*0bd4*/ 	.word	0x00010160
        /*0bd8*/ 	.word	0x00000009
        /*0bdc*/ 	.word	0x00038800
        /*0be0*/ 	.short	0x0107
        /*0be2*/ 	.byte	0x3f
	.zero		1


	//   ....[38]....
        /*0be4*/ 	.word	0x00010270
        /*0be8*/ 	.word	0x00000002
        /*0bec*/ 	.word	0x00038800
        /*0bf0*/ 	.short	0x0101
        /*0bf2*/ 	.byte	0x3f
	.zero		1


	//   ....[39]....
        /*0bf4*/ 	.word	0x00010290
        /*0bf8*/ 	.word	0x00000002
        /*0bfc*/ 	.word	0x00038820
        /*0c00*/ 	.short	0x010a
        /*0c02*/ 	.byte	0x3f
	.zero		1


	//   ....[40]....
        /*0c04*/ 	.word	0x00010620
        /*0c08*/ 	.word	0x00000003
        /*0c0c*/ 	.word	0x00038840
        /*0c10*/ 	.short	0x010a
        /*0c12*/ 	.byte	0x3f
	.zero		1


	//   ....[41]....
        /*0c14*/ 	.word	0x00010be0
        /*0c18*/ 	.word	0x00000003
        /*0c1c*/ 	.word	0x00000060
        /*0c20*/ 	.short	0x010a
        /*0c22*/ 	.byte	0x3f
	.zero		1


	//   ....[42]....
        /*0c24*/ 	.word	0x00011500
        /*0c28*/ 	.word	0x00000003
        /*0c2c*/ 	.word	0x00038840
        /*0c30*/ 	.short	0x010a
        /*0c32*/ 	.byte	0x3f
	.zero		1


	//   ....[43]....
        /*0c34*/ 	.word	0x00011ac0
        /*0c38*/ 	.word	0x00000002
        /*0c3c*/ 	.word	0x00000060
        /*0c40*/ 	.short	0x010a
        /*0c42*/ 	.byte	0x3f
	.zero		1


	//   ....[44]....
        /*0c44*/ 	.word	0x000122f0
        /*0c48*/ 	.word	0x00000002
        /*0c4c*/ 	.word	0x00038840
        /*0c50*/ 	.short	0x010a
        /*0c52*/ 	.byte	0x3f
	.zero		1


	//   ....[45]....
        /*0c54*/ 	.word	0x000128b0
        /*0c58*/ 	.word	0x00000002
        /*0c5c*/ 	.word	0x00000060
        /*0c60*/ 	.short	0x010a
        /*0c62*/ 	.byte	0x3f
	.zero		1


	//   ....[46]....
        /*0c64*/ 	.word	0x00013070
        /*0c68*/ 	.word	0x00000002
        /*0c6c*/ 	.word	0x00038860
        /*0c70*/ 	.short	0x010a
        /*0c72*/ 	.byte	0x3f
	.zero		1


	//   ....[47]....
        /*0c74*/ 	.word	0x00014170
        /*0c78*/ 	.word	0x00000000
        /*0c7c*/ 	.word	0x00038820
        /*0c80*/ 	.short	0x010a
        /*0c82*/ 	.byte	0x3f
	.zero		1


	//   ....[48]....
        /*0c84*/ 	.word	0x00014350
        /*0c88*/ 	.word	0x00000006
        /*0c8c*/ 	.word	0x00000000
        /*0c90*/ 	.short	0x010a
        /*0c92*/ 	.byte	0x3f
	.zero		1


	//   ....[49]....
        /*0c94*/ 	.word	0x000143c0
        /*0c98*/ 	.word	0x00000007
        /*0c9c*/ 	.word	0x00000000
        /*0ca0*/ 	.short	0x010a
        /*0ca2*/ 	.byte	0x3f
	.zero		1


	//   ....[50]....
        /*0ca4*/ 	.word	0x00014430
        /*0ca8*/ 	.word	0x00000004
        /*0cac*/ 	.word	0x00000000
        /*0cb0*/ 	.short	0x010a
        /*0cb2*/ 	.byte	0x3f
	.zero		1


	//   ....[51]....
        /*0cb4*/ 	.word	0x00014460
        /*0cb8*/ 	.word	0x00000003
        /*0cbc*/ 	.word	0x00000000
        /*0cc0*/ 	.short	0x010a
        /*0cc2*/ 	.byte	0x3f
	.zero		1


	//   ....[52]....
        /*0cc4*/ 	.word	0x000144c0
        /*0cc8*/ 	.word	0x00000005
        /*0ccc*/ 	.word	0x00038800
        /*0cd0*/ 	.short	0x010a
        /*0cd2*/ 	.byte	0x3f
	.zero		1


	//   ....[53]....
        /*0cd4*/ 	.word	0x00014510
        /*0cd8*/ 	.word	0x00000000
        /*0cdc*/ 	.word	0x00038830
        /*0ce0*/ 	.short	0x010a
        /*0ce2*/ 	.byte	0x3f
	.zero		1


	//   ....[54]....
        /*0ce4*/ 	.word	0x00014570
        /*0ce8*/ 	.word	0x00000004
        /*0cec*/ 	.word	0x00038830
        /*0cf0*/ 	.short	0x010a
        /*0cf2*/ 	.byte	0x3f
	.zero		1


	//   ....[55]....
        /*0cf4*/ 	.word	0x000145d0
        /*0cf8*/ 	.word	0x00000003
        /*0cfc*/ 	.word	0x00038850
        /*0d00*/ 	.short	0x010a
        /*0d02*/ 	.byte	0x3f
	.zero		1


	//   ....[56]....
        /*0d04*/ 	.word	0x00014620
        /*0d08*/ 	.word	0x0000000b
        /*0d0c*/ 	.word	0x00038850
        /*0d10*/ 	.short	0x010a
        /*0d12*/ 	.byte	0x3f
	.zero		1


	//   ....[57]....
        /*0d14*/ 	.word	0x000147c0
        /*0d18*/ 	.word	0x00000000
        /*0d1c*/ 	.word	0x00038840
        /*0d20*/ 	.short	0x010a
        /*0d22*/ 	.byte	0x3f
	.zero		1


	//   ....[58]....
        /*0d24*/ 	.word	0x00015440
        /*0d28*/ 	.word	0x00000002
        /*0d2c*/ 	.word	0x00038820
        /*0d30*/ 	.short	0x010a
        /*0d32*/ 	.byte	0x3f
	.zero		1


	//   ....[59]....
        /*0d34*/ 	.word	0x00015490
        /*0d38*/ 	.word	0x00000003
        /*0d3c*/ 	.word	0x00038840
        /*0d40*/ 	.short	0x010a
        /*0d42*/ 	.byte	0x3f
	.zero		1


	//   ....[60]....
        /*0d44*/ 	.word	0x000154e0
        /*0d48*/ 	.word	0x00000003
        /*0d4c*/ 	.word	0x00000060
        /*0d50*/ 	.short	0x010a
        /*0d52*/ 	.byte	0x3f
	.zero		1


	//   ....[61]....
        /*0d54*/ 	.word	0x00015530
        /*0d58*/ 	.word	0x00000003
        /*0d5c*/ 	.word	0x00038840
        /*0d60*/ 	.short	0x010a
        /*0d62*/ 	.byte	0x3f
	.zero		1


	//   ....[62]....
        /*0d64*/ 	.word	0x00015580
        /*0d68*/ 	.word	0x00000002
        /*0d6c*/ 	.word	0x00000060
        /*0d70*/ 	.short	0x010a
        /*0d72*/ 	.byte	0x3f
	.zero		1


	//   ....[63]....
        /*0d74*/ 	.word	0x000155d0
        /*0d78*/ 	.word	0x00000002
        /*0d7c*/ 	.word	0x00038840
        /*0d80*/ 	.short	0x010a
        /*0d82*/ 	.byte	0x3f
	.zero		1


	//   ....[64]....
        /*0d84*/ 	.word	0x00015620
        /*0d88*/ 	.word	0x00000002
        /*0d8c*/ 	.word	0x00000060
        /*0d90*/ 	.short	0x010a
        /*0d92*/ 	.byte	0x3f
	.zero		1


	//   ....[65]....
        /*0d94*/ 	.word	0x00015670
        /*0d98*/ 	.word	0x00000002
        /*0d9c*/ 	.word	0x00038860
        /*0da0*/ 	.short	0x010a
        /*0da2*/ 	.byte	0x3f
	.zero		1


	//   ....[66]....
        /*0da4*/ 	.word	0x000160e0
        /*0da8*/ 	.word	0x00000000
        /*0dac*/ 	.word	0x00038820
        /*0db0*/ 	.short	0x010a
        /*0db2*/ 	.byte	0x3f
	.zero		1


	//   ....[67]....
        /*0db4*/ 	.word	0x00016280
        /*0db8*/ 	.word	0x00000006
        /*0dbc*/ 	.word	0x00000000
        /*0dc0*/ 	.short	0x010a
        /*0dc2*/ 	.byte	0x3f
	.zero		1


	//   ....[68]....
        /*0dc4*/ 	.word	0x000162d0
        /*0dc8*/ 	.word	0x00000007
        /*0dcc*/ 	.word	0x00000000
        /*0dd0*/ 	.short	0x010a
        /*0dd2*/ 	.byte	0x3f
	.zero		1


	//   ....[69]....
        /*0dd4*/ 	.word	0x00016320
        /*0dd8*/ 	.word	0x00000004
        /*0ddc*/ 	.word	0x00000000
        /*0de0*/ 	.short	0x010a
        /*0de2*/ 	.byte	0x3f
	.zero		1


	//----- nvinfo : EIATTR_NUM_MBARRIERS
	.align		4
.L_419:
        /*0de4*/ 	.byte	0x03, 0x38
        /*0de6*/ 	.short	0x0016


	//----- nvinfo : EIATTR_EXIT_INSTR_OFFSETS
	.align		4
        /*0de8*/ 	.byte	0x04, 0x1c
        /*0dea*/ 	.short	(.L_421 - .L_420)


	//   ....[0]....
.L_420:
        /*0dec*/ 	.word	0x00000a50


	//   ....[1]....
        /*0df0*/ 	.word	0x0000d6a0


	//   ....[2]....
        /*0df4*/ 	.word	0x000144b0


	//----- nvinfo : EIATTR_MAX_THREADS
	.align		4
.L_421:
        /*0df8*/ 	.byte	0x04, 0x05
        /*0dfa*/ 	.short	(.L_423 - .L_422)
.L_422:
        /*0dfc*/ 	.word	0x00000180
        /*0e00*/ 	.word	0x00000001
        /*0e04*/ 	.word	0x00000001


	//----- nvinfo : EIATTR_CRS_STACK_SIZE
	.align		4
.L_423:
        /*0e08*/ 	.byte	0x04, 0x1e
        /*0e0a*/ 	.short	(.L_425 - .L_424)
.L_424:
        /*0e0c*/ 	.word	0x00000000


	//----- nvinfo : EIATTR_CBANK_PARAM_SIZE
	.align		4
.L_425:
        /*0e10*/ 	.byte	0x03, 0x19
        /*0e12*/ 	.short	0x0af0


	//----- nvinfo : EIATTR_PARAM_CBANK
	.align		4
        /*0e14*/ 	.byte	0x04, 0x0a
        /*0e16*/ 	.short	(.L_427 - .L_426)
	.align		4
.L_426:
        /*0e18*/ 	.word	index@(.nv.constant0._ZN7cutlass13device_kernelIN5flash11enable_sm90INS1_16FlashAttnFwdSm90INS1_25CollectiveMainloopFwdSm90ILi2EN4cute5tupleIJNS5_1CILi1EEES8_S8_EEENS6_IJNS7_ILi128EEENS7_ILi80EEENS7_ILi256EEEEEELi256ENS_10bfloat16_tEfNS_4arch4Sm90ELb0ELb0ELb0ELb1ELb0ELb0ELb0ELb1ELb1ELb1ELb0ELb0EEENS1_21CollectiveEpilogueFwdINS6_IJSA_SC_SB_EEES9_SE_SG_Li256ELb1ELb1ELb0ELb0EEENS1_36VarlenDynamicPersistentTileSchedulerILi128ELi80ELi256ELi128ELb0ELb1ELb1ELb0ELb1ELb1EEEEEEEEEvNT_6ParamsE)
        /*0e1c*/ 	.short	0x0210
        /*0e1e*/ 	.short	0x0af0


	//----- nvinfo : EIATTR_SW_WAR
	.align		4
.L_427:
        /*0e20*/ 	.byte	0x04, 0x36
        /*0e22*/ 	.short	(.L_429 - .L_428)
.L_428:
        /*0e24*/ 	.word	0x00000008
.L_429:


//--------------------- .nv.info._ZN7cutlass13device_kernelIN5flash11enable_sm90INS1_16FlashAttnFwdSm90INS1_25CollectiveMainloopFwdSm90ILi2EN4cute5tupleIJNS5_1CILi1EEES8_S8_EEENS6_IJNS7_ILi128EEENS7_ILi80EEENS7_ILi256EEEEEELi256ENS_10bfloat16_tEfNS_4arch4Sm90ELb0ELb0ELb0ELb1ELb0ELb1ELb0ELb1ELb1ELb1ELb0ELb0EEENS1_21CollectiveEpilogueFwdINS6_IJSA_SC_SB_EEES9_SE_SG_Li256ELb1ELb1ELb0ELb0EEENS1_36VarlenDynamicPersistentTileSchedulerILi128ELi80ELi256ELi128ELb0ELb1ELb1ELb0ELb1ELb1EEEEEEEEEvNT_6ParamsE --------------------------
	.section	.nv.info._ZN7cutlass13device_kernelIN5flash11enable_sm90INS1_16FlashAttnFwdSm90INS1_25CollectiveMainloopFwdSm90ILi2EN4cute5tupleIJNS5_1CILi1EEES8_S8_EEENS6_IJNS7_ILi128EEENS7_ILi80EEENS7_ILi256EEEEEELi256ENS_10bfloat16_tEfNS_4arch4Sm90ELb0ELb0ELb0ELb1ELb0ELb1ELb0ELb1ELb1ELb1ELb0ELb0EEENS1_21CollectiveEpilogueFwdINS6_IJSA_SC_SB_EEES9_SE_SG_Li256ELb1ELb1ELb0ELb0EEENS1_36VarlenDynamicPersistentTileSchedulerILi128ELi80ELi256ELi128ELb0ELb1ELb1ELb0ELb1ELb1EEEEEEEEEvNT_6ParamsE,"",@"SHT_CUDA_INFO"
	.sectionflags	@""
	.align	4


	//----- nvinfo : EIATTR_CUDA_API_VERSION
	.align		4
        /*0000*/ 	.byte	0x04, 0x37
        /*0002*/ 	.short	(.L_431 - .L_430)
.L_430:
        /*0004*/ 	.word	0x00000082


	//----- nvinfo : EIATTR_KPARAM_INFO
	.align		4
.L_431:
        /*0008*/ 	.byte	0x04, 0x17
        /*000a*/ 	.short	(.L_433 - .L_432)
.L_432:
        /*000c*/ 	.word	0x00000000
        /*0010*/ 	.short	0x0000
        /*0012*/ 	.short	0x0070
        /*0014*/ 	.byte	0x00, 0xf0, 0x01, 0x2a


	//----- nvinfo : EIATTR_SPARSE_MMA_MASK
	.align		4
.L_433:
        /*0018*/ 	.byte	0x03, 0x50
        /*001a*/ 	.short	0x0000


	//----- nvinfo : EIATTR_MAXREG_COUNT
	.align		4
        /*001c*/ 	.byte	0x03, 0x1b
        /*001e*/ 	.short	0x00a8


	//----- nvinfo : EIATTR_NUM_BARRIERS
	.align		4
        /*0020*/ 	.byte	0x02, 0x4c
        /*0022*/ 	.byte	0x10
	.zero		1


	//----- nvinfo : EIATTR_EXTERNS
	.align		4
        /*0024*/ 	.byte	0x04, 0x0f
        /*0026*/ 	.short	(.L_435 - .L_434)


	//   ....[0]....
	.align		4
.L_434:
        /*0028*/ 	.word	index@(__assertfail)


	//----- nvinfo : EIATTR_ANNOTATIONS
	.align		4
.L_435:
        /*002c*/ 	.byte	0x04, 0x55
        /*002e*/ 	.short	(.L_437 - .L_436)


	//   ....[0]....
.L_436:
        /* <DEDUP_REMOVED lines=133> */


	//----- nvinfo : EIATTR_MERCURY_ISA_VERSION
	.align		4
.L_437:
        /*0870*/ 	.byte	0x03, 0x5f
        /*0872*/ 	.short	0x0101


	//----- nvinfo : EIATTR_UNUSED_LOAD_BYTE_OFFSET
	.align		4
        /*0874*/ 	.byte	0x04, 0x44
        /*0876*/ 	.short	(.L_439 - .L_438)


	//   ....[0]....
.L_438:
        /*0878*/ 	.word	0x00000a80
        /*087c*/ 	.word	0x0000fff0


	//   ....[1]....
        /*0880*/ 	.word	0x0001d060
        /*0884*/ 	.word	0x0000fff0


	//----- nvinfo : EIATTR_INT_WARP_WIDE_INSTR_OFFSETS
	.align		4
.L_439:
        /*0888*/ 	.byte	0x04, 0x31
        /*088a*/ 	.short	(.L_441 - .L_440)


	//   ....[0]....
.L_440:
        /*088c*/ 	.word	0x00000190


	//   ....[1]....
        /*0890*/ 	.word	0x000001d0


	//   ....[2]....
        /*0894*/ 	.word	0x00000240


	//   ....[3]....
        /*0898*/ 	.word	0x00022b20


	//   ....[4]....
        /*089c*/ 	.word	0x00022bc0


	//   ....[5]....
        /*08a0*/ 	.word	0x00027300


	//   ....[6]....
        /*08a4*/ 	.word	0x00027370


	//----- nvinfo : EIATTR_COOP_GROUP_MASK_REGIDS
	.align		4
.L_441:
        /*08a8*/ 	.byte	0x04, 0x29
        /*08aa*/ 	.short	(.L_443 - .L_442)


	//   ....[0]....
.L_442:
        /*08ac*/ 	.word	0xffffffff


	//   ....[1]....
        /*08b0*/ 	.word	0xffffffff


	//   ....[2]....
        /*08b4*/ 	.word	0xffffffff


	//   ....[3]....
        /*08b8*/ 	.word	0xffffffff


	//   ....[4]....
        /*08bc*/ 	.word	0xffffffff


	//   ....[5]....
        /*08c0*/ 	.word	0xffffffff


	//   ....[6]....
        /*08c4*/ 	.word	0xffffffff


	//   ....[7]....
        /*08c8*/ 	.word	0xffffffff


	//   ....[8]....
        /*08cc*/ 	.word	0xffffffff


	//   ....[9]....
        /*08d0*/ 	.word	0xffffffff


	//   ....[10]....
        /*08d4*/ 	.word	0xffffffff


	//   ....[11]....
        /*08d8*/ 	.word	0xffffffff


	//   ....[12]....
        /*08dc*/ 	.word	0xffffffff


	//   ....[13]....
        /*08e0*/ 	.word	0xffffffff


	//   ....[14]....
        /*08e4*/ 	.word	0xffffffff


	//   ....[15]....
        /*08e8*/ 	.word	0xffffffff


	//   ....[16]....
        /*08ec*/ 	.word	0xffffffff


	//   ....[17]....
        /*08f0*/ 	.word	0xffffffff


	//   ....[18]....
        /*08f4*/ 	.word	0xffffffff


	//   ....[19]....
        /*08f8*/ 	.word	0xffffffff


	//   ....[20]....
        /*08fc*/ 	.word	0xffffffff


	//   ....[21]....
        /*0900*/ 	.word	0xffffffff


	//   ....[22]....
        /*0904*/ 	.word	0xffffffff


	//   ....[23]....
        /*0908*/ 	.word	0xffffffff


	//   ....[24]....
        /*090c*/ 	.word	0xffffffff


	//   ....[25]....
        /*0910*/ 	.word	0xffffffff


	//   ....[26]....
        /*0914*/ 	.word	0xffffffff


	//   ....[27]....
        /*0918*/ 	.word	0xffffffff


	//   ....[28]....
        /*091c*/ 	.word	0xffffffff


	//   ....[29]....
        /*0920*/ 	.word	0xffffffff


	//   ....[30]....
        /*0924*/ 	.word	0xffffffff


	//   ....[31]....
        /*0928*/ 	.word	0xffffffff


	//   ....[32]....
        /*092c*/ 	.word	0xffffffff


	//   ....[33]....
        /*0930*/ 	.word	0xffffffff


	//   ....[34]....
        /*0934*/ 	.word	0xffffffff


	//   ....[35]....
        /*0938*/ 	.word	0xffffffff


	//   ....[36]....
        /*093c*/ 	.word	0xffffffff


	//   ....[37]....
        /*0940*/ 	.word	0xffffffff


	//   ....[38]....
        /*0944*/ 	.word	0xffffffff


	//   ....[39]....
        /*0948*/ 	.word	0xffffffff


	//   ....[40]....
        /*094c*/ 	.word	0xffffffff


	//   ....[41]....
        /*0950*/ 	.word	0xffffffff


	//   ....[42]....
        /*0954*/ 	.word	0xffffffff


	//   ....[43]....
        /*0958*/ 	.word	0xffffffff


	//   ....[44]....
        /*095c*/ 	.word	0xffffffff


	//   ....[45]....
        /*0960*/ 	.word	0xffffffff


	//   ....[46]....
        /*0964*/ 	.word	0xffffffff


	//   ....[47]....
        /*0968*/ 	.word	0xffffffff


	//   ....[48]....
        /*096c*/ 	.word	0xffffffff


	//   ....[49]....
        /*0970*/ 	.word	0xffffffff


	//   ....[50]....
        /*0974*/ 	.word	0xffffffff


	//   ....[51]....
        /*0978*/ 	.word	0xffffffff


	//   ....[52]....
        /*097c*/ 	.word	0xffffffff


	//   ....[53]....
        /*0980*/ 	.word	0xffffffff


	//   ....[54]....
        /*0984*/ 	.word	0xffffffff


	//   ....[55]....
        /*0988*/ 	.word	0xffffffff


	//   ....[56]....
        /*098c*/ 	.word	0xffffffff


	//   ....[57]....
        /*0990*/ 	.word	0xffffffff


	//   ....[58]....
        /*0994*/ 	.word	0xffffffff


	//   ....[59]....
        /*0998*/ 	.word	0xffffffff


	//   ....[60]....
        /*099c*/ 	.word	0xffffffff


	//   ....[61]....
        /*09a0*/ 	.word	0xffffffff


	//   ....[62]....
        /*09a4*/ 	.word	0xffffffff


	//   ....[63]....
        /*09a8*/ 	.word	0xffffffff


	//   ....[64]....
        /*09ac*/ 	.word	0xffffffff


	//   ....[65]....
        /*09b0*/ 	.word	0xffffffff


	//   ....[66]....
        /*09b4*/ 	.word	0xffffffff


	//   ....[67]....
        /*09b8*/ 	.word	0xffffffff


	//   ....[68]....
        /*09bc*/ 	.word	0xffffffff


	//   ....[69]....
        /*09c0*/ 	.word	0xffffffff


	//   ....[70]....
        /*09c4*/ 	.word	0xffffffff


	//   ....[71]....
        /*09c8*/ 	.word	0xffffffff


	//   ....[72]....
        /*09cc*/ 	.word	0xffffffff


	//   ....[73]....
        /*09d0*/ 	.word	0xffffffff


	//   ....[74]....
        /*09d4*/ 	.word	0xffffffff


	//   ....[75]....
        /*09d8*/ 	.word	0xffffffff


	//   ....[76]....
        /*09dc*/ 	.word	0xffffffff


	//   ....[77]....
        /*09e0*/ 	.word	0xffffffff


	//   ....[78]....
        /*09e4*/ 	.word	0xffffffff


	//   ....[79]....
        /*09e8*/ 	.word	0xffffffff


	//   ....[80]....
        /*09ec*/ 	.word	0xffffffff


	//   ....[81]....
        /*09f0*/ 	.word	0xffffffff


	//   ....[82]....
        /*09f4*/ 	.word	0xffffffff


	//   ....[83]....
        /*09f8*/ 	.word	0xffffffff


	//   ....[84]....
        /*09fc*/ 	.word	0xffffffff


	//   ....[85]....
        /*0a00*/ 	.word	0xffffffff


	//   ....[86]....
        /*0a04*/ 	.word	0xffffffff


	//   ....[87]....
        /*0a08*/ 	.word	0xffffffff


	//   ....[88]....
        /*0a0c*/ 	.word	0xffffffff


	//   ....[89]....
        /*0a10*/ 	.word	0xffffffff


	//   ....[90]....
        /*0a14*/ 	.word	0xffffffff


	//   ....[91]....
        /*0a18*/ 	.word	0xffffffff


	//   ....[92]....
        /*0a1c*/ 	.word	0xffffffff


	//   ....[93]....
        /*0a20*/ 	.word	0xffffffff


	//   ....[94]....
        /*0a24*/ 	.word	0xffffffff


	//   ....[95]....
        /*0a28*/ 	.word	0xffffffff


	//   ....[96]....
        /*0a2c*/ 	.word	0xffffffff


	//   ....[97]....
        /*0a30*/ 	.word	0xffffffff


	//   ....[98]....
        /*0a34*/ 	.word	0xffffffff


	//   ....[99]....
        /*0a38*/ 	.word	0xffffffff


	//   ....[100]....
        /*0a3c*/ 	.word	0x0500000f


	//   ....[101]....
        /*0a40*/ 	.word	0x0500000f


	//   ....[102]....
        /*0a44*/ 	.word	0x0500000f


	//   ....[103]....
        /*0a48*/ 	.word	0x0500000f


	//   ....[104]....
        /*0a4c*/ 	.word	0x0500000f


	//   ....[105]....
        /*0a50*/ 	.word	0x0500000f


	//   ....[106]....
        /*0a54*/ 	.word	0x0500000f


	//   ....[107]....
        /*0a58*/ 	.word	0x0500000f


	//   ....[108]....
        /*0a5c*/ 	.word	0x0500000f


	//   ....[109]....
        /*0a60*/ 	.word	0x0500000f


	//   ....[110]....
        /*0a64*/ 	.word	0x0500000f


	//   ....[111]....
        /*0a68*/ 	.word	0x0500000f


	//   ....[112]....
        /*0a6c*/ 	.word	0x0500000f


	//   ....[113]....
        /*0a70*/ 	.word	0x0500000f


	//   ....[114]....
        /*0a74*/ 	.word	0x0500000f


	//   ....[115]....
        /*0a78*/ 	.word	0x0500000f


	//   ....[116]....
        /*0a7c*/ 	.word	0x0500000f


	//   ....[117]....
        /*0a80*/ 	.word	0x0500000f


	//   ....[118]....
        /*0a84*/ 	.word	0x0500000f


	//   ....[119]....
        /*0a88*/ 	.word	0x0500000f


	//   ....[120]....
        /*0a8c*/ 	.word	0x0500000f


	//   ....[121]....
        /*0a90*/ 	.word	0x0500000f


	//   ....[122]....
        /*0a94*/ 	.word	0x0500000f


	//   ....[123]....
        /*0a98*/ 	.word	0x0500000f


	//   ....[124]....
        /*0a9c*/ 	.word	0x0500000f


	//   ....[125]....
        /*0aa0*/ 	.word	0x0500000f


	//   ....[126]....
        /*0aa4*/ 	.word	0x0500000f


	//   ....[127]....
        /*0aa8*/ 	.word	0x0500000f


	//   ....[128]....
        /*0aac*/ 	.word	0x0500000f


	//   ....[129]....
        /*0ab0*/ 	.word	0x0500000f


	//   ....[130]....
        /*0ab4*/ 	.word	0x0500000f


	//   ....[131]....
        /*0ab8*/ 	.word	0x0500000f


	//   ....[132]....
        /*0abc*/ 	.word	0x0500000f


	//   ....[133]....
        /*0ac0*/ 	.word	0x0500000f


	//   ....[134]....
        /*0ac4*/ 	.word	0x0500000f


	//   ....[135]....
        /*0ac8*/ 	.word	0x0500000f


	//   ....[136]....
        /*0acc*/ 	.word	0x0500000f


	//   ....[137]....
        /*0ad0*/ 	.word	0x0500000f


	//   ....[138]....
        /*0ad4*/ 	.word	0x0500000f


	//   ....[139]....
        /*0ad8*/ 	.word	0x0500000f


	//   ....[140]....
        /*0adc*/ 	.word	0x0500000f


	//   ....[141]....
        /*0ae0*/ 	.word	0x0500000f


	//   ....[142]....
        /*0ae4*/ 	.word	0x0500000f


	//   ....[143]....
        /*0ae8*/ 	.word	0x0500000f


	//----- nvinfo : EIATTR_COOP_GROUP_INSTR_OFFSETS
	.align		4
.L_443:
        /*0aec*/ 	.byte	0x04, 0x28
        /*0aee*/ 	.short	(.L_445 - .L_444)


	//   ....[0]....
.L_444:
        /*0af0*/ 	.word	0x00000060


	//   ....[1]....
        /*0af4*/ 	.word	0x000001a0


	//   ....[2]....
        /*0af8*/ 	.word	0x000001f0


	//   ....[3]....
        /*0afc*/ 	.word	0x00000420


	//   ....[4]....
        /*0b00*/ 	.word	0x00000580


	//   ....[5]....
        /*0b04*/ 	.word	0x000006a0


	//   ....[6]....
        /*0b08*/ 	.word	0x00000800


	//   ....[7]....
        /*0b0c*/ 	.word	0x0000b540


	//   ....[8]....
        /*0b10*/ 	.word	0x0000bb00


	//   ....[9]....
        /*0b14*/ 	.word	0x0000bb10


	//   ....[10]....
        /*0b18*/ 	.word	0x0000bb20


	//   ....[11]....
        /*0b1c*/ 	.word	0x0000bb30


	//   ....[12]....
        /*0b20*/ 	.word	0x0000edc0


	//   ....[13]....
        /*0b24*/ 	.word	0x0000edd0


	//   ....[14]....
        /*0b28*/ 	.word	0x0000ede0


	//   ....[15]....
        /*0b2c*/ 	.word	0x0000edf0


	//   ....[16]....
        /*0b30*/ 	.word	0x00015a10


	//   ....[17]....
        /*0b34*/ 	.word	0x00015a30


	//   ....[18]....
        /*0b38*/ 	.word	0x00015c40


	//   ....[19]....
        /*0b3c*/ 	.word	0x00015c60


	//   ....[20]....
        /*0b40*/ 	.word	0x0001ae30


	//   ....[21]....
        /*0b44*/ 	.word	0x0001ae50


	//   ....[22]....
        /*0b48*/ 	.word	0x0001afb0


	//   ....[23]....
        /*0b4c*/ 	.word	0x0001afd0


	//   ....[24]....
        /*0b50*/ 	.word	0x0001c5b0


	//   ....[25]....
        /*0b54*/ 	.word	0x0001c630


	//   ....[26]....
        /*0b58*/ 	.word	0x0001c640


	//   ....[27]....
        /*0b5c*/ 	.word	0x0001c670


	//   ....[28]....
        /*0b60*/ 	.word	0x0001e2a0


	//   ....[29]....
        /*0b64*/ 	.word	0x0001e2e0


	//   ....[30]....
        /*0b68*/ 	.word	0x0001e370


	//   ....[31]....
        /*0b6c*/ 	.word	0x0001e3a0


	//   ....[32]....
        /*0b70*/ 	.word	0x0001ea90


	//   ....[33]....
        /*0b74*/ 	.word	0x0001eab0


	//   ....[34]....
        /*0b78*/ 	.word	0x0001ec00


	//   ....[35]....
        /*0b7c*/ 	.word	0x0001ec20


	//   ....[36]....
        /*0b80*/ 	.word	0x0001ed70


	//   ....[37]....
        /*0b84*/ 	.word	0x0001ed90


	//   ....[38]....
        /*0b88*/ 	.word	0x0001eef0


	//   ....[39]....
        /*0b8c*/ 	.word	0x0001ef10


	//   ....[40]....
        /*0b90*/ 	.word	0x0001f850


	//   ....[41]....
        /*0b94*/ 	.word	0x0001f860


	//   ....[42]....
        /*0b98*/ 	.word	0x0001f9c0


	//   ....[43]....
        /*0b9c*/ 	.word	0x0001f9e0


	//   ....[44]....
        /*0ba0*/ 	.word	0x0001fb30


	//   ....[45]....
        /*0ba4*/ 	.word	0x0001fb50


	//   ....[46]....
        /*0ba8*/ 	.word	0x0001fcb0


	//   ....[47]....
        /*0bac*/ 	.word	0x0001fcd0


	//   ....[48]....
        /*0bb0*/ 	.word	0x0001feb0


	//   ....[49]....
        /*0bb4*/ 	.word	0x00020090


	//   ....[50]....
        /*0bb8*/ 	.word	0x000200c0


	//   ....[51]....
        /*0bbc*/ 	.word	0x000200f0


	//   ....[52]....
        /*0bc0*/ 	.word	0x00020120


	//   ....[53]....
        /*0bc4*/ 	.word	0x00020150


	//   ....[54]....
        /*0bc8*/ 	.word	0x00020180


	//   ....[55]....
        /*0bcc*/ 	.word	0x00020300


	//   ....[56]....
        /*0bd0*/ 	.word	0x00020330


	//   ....[57]....
        /*0bd4*/ 	.word	0x00020360


	//   ....[58]....
        /*0bd8*/ 	.word	0x00020390


	//   ....[59]....
        /*0bdc*/ 	.word	0x000203c0


	//   ....[60]....
        /*0be0*/ 	.word	0x000203f0


	//   ....[61]....
        /*0be4*/ 	.word	0x00020480


	//   ....[62]....
        /*0be8*/ 	.word	0x000204b0


	//   ....[63]....
        /*0bec*/ 	.word	0x00020540


	//   ....[64]....
        /*0bf0*/ 	.word	0x000211f0


	//   ....[65]....
        /*0bf4*/ 	.word	0x00023150


	//   ....[66]....
        /*0bf8*/ 	.word	0x00023e80


	//   ....[67]....
        /*0bfc*/ 	.word	0x00023ea0


	//   ....[68]....
        /*0c00*/ 	.word	0x00023ec0


	//   ....[69]....
        /*0c04*/ 	.word	0x00023f60


	//   ....[70]....
        /*0c08*/ 	.word	0x00023fd0


	//   ....[71]....
        /*0c0c*/ 	.word	0x00024020


	//   ....[72]....
        /*0c10*/ 	.word	0x00024090


	//   ....[73]....
        /*0c14*/ 	.word	0x000240e0


	//   ....[74]....
        /*0c18*/ 	.word	0x00024150


	//   ....[75]....
        /*0c1c*/ 	.word	0x000241a0


	//   ....[76]....
        /*0c20*/ 	.word	0x00024210


	//   ....[77]....
        /*0c24*/ 	.word	0x00024260


	//   ....[78]....
        /*0c28*/ 	.word	0x000242d0


	//   ....[79]....
        /*0c2c*/ 	.word	0x00024320


	//   ....[80]....
        /*0c30*/ 	.word	0x00024390


	//   ....[81]....
        /*0c34*/ 	.word	0x000243e0


	//   ....[82]....
        /*0c38*/ 	.word	0x00027c90


	//   ....[83]....
        /*0c3c*/ 	.word	0x00027cb0


	//   ....[84]....
        /*0c40*/ 	.word	0x00027cf0


	//   ....[85]....
        /*0c44*/ 	.word	0x00027d20


	//   ....[86]....
        /*0c48*/ 	.word	0x00027d50


	//   ....[87]....
        /*0c4c*/ 	.word	0x00027d80


	//   ....[88]....
        /*0c50*/ 	.word	0x00027db0


	//   ....[89]....
        /*0c54*/ 	.word	0x00027de0


	//   ....[90]....
        /*0c58*/ 	.word	0x00027f80


	//   ....[91]....
        /*0c5c*/ 	.word	0x00027fb0


	//   ....[92]....
        /*0c60*/ 	.word	0x00027fe0


	//   ....[93]....
        /*0c64*/ 	.word	0x00028010


	//   ....[94]....
        /*0c68*/ 	.word	0x00028040


	//   ....[95]....
        /*0c6c*/ 	.word	0x00028070


	//   ....[96]....
        /*0c70*/ 	.word	0x00028130


	//   ....[97]....
        /*0c74*/ 	.word	0x00028150


	//   ....[98]....
        /*0c78*/ 	.word	0x000281c0


	//   ....[99]....
        /*0c7c*/ 	.word	0x00028640


	//   ....[100]....
        /*0c80*/ 	.word	0x00028a80


	//   ....[101]....
        /*0c84*/ 	.word	0x00028b10


	//   ....[102]....
        /*0c88*/ 	.word	0x00028b60


	//   ....[103]....
        /*0c8c*/ 	.word	0x00028bb0


	//   ....[104]....
        /*0c90*/ 	.word	0x00028c90


	//   ....[105]....
        /*0c94*/ 	.word	0x00028d20


	//   ....[106]....
        /*0c98*/ 	.word	0x00028d70


	//   ....[107]....
        /*0c9c*/ 	.word	0x00028dc0


	//   ....[108]....
        /*0ca0*/ 	.word	0x00029020


	//   ....[109]....
        /*0ca4*/ 	.word	0x00029320


	//   ....[110]....
        /*0ca8*/ 	.word	0x00029490


	//   ....[111]....
        /*0cac*/ 	.word	0x000294e0


	//   ....[112]....
        /*0cb0*/ 	.word	0x00029670


	//   ....[113]....
        /*0cb4*/ 	.word	0x000296c0


	//   ....[114]....
        /*0cb8*/ 	.word	0x00029800


	//   ....[115]....
        /*0cbc*/ 	.word	0x00029850


	//   ....[116]....
        /*0cc0*/ 	.word	0x00029990


	//   ....[117]....
        /*0cc4*/ 	.word	0x000299e0


	//   ....[118]....
        /*0cc8*/ 	.word	0x00029b20


	//   ....[119]....
        /*0ccc*/ 	.word	0x00029b70


	//   ....[120]....
        /*0cd0*/ 	.word	0x00029cb0


	//   ....[121]....
        /*0cd4*/ 	.word	0x00029d00


	//   ....[122]....
        /*0cd8*/ 	.word	0x00029e40


	//   ....[123]....
        /*0cdc*/ 	.word	0x00029e90


	//   ....[124]....
        /*0ce0*/ 	.word	0x00029fb0


	//   ....[125]....
        /*0ce4*/ 	.word	0x0002a000


	//   ....[126]....
        /*0ce8*/ 	.word	0x0002a330


	//   ....[127]....
        /*0cec*/ 	.word	0x0002a3e0


	//   ....[128]....
        /*0cf0*/ 	.word	0x0002a4f0


	//   ....[129]....
        /*0cf4*/ 	.word	0x0002a580


	//   ....[130]....
        /*0cf8*/ 	.word	0x0002a600


	//   ....[131]....
        /*0cfc*/ 	.word	0x0002a680


	//   ....[132]....
        /*0d00*/ 	.word	0x0002a700


	//   ....[133]....
        /*0d04*/ 	.word	0x0002a790


	//   ....[134]....
        /*0d08*/ 	.word	0x0002a830


	//   ....[135]....
        /*0d0c*/ 	.word	0x0002a900


	//   ....[136]....
        /*0d10*/ 	.word	0x0002a980


	//   ....[137]....
        /*0d14*/ 	.word	0x0002aa00


	//   ....[138]....
        /*0d18*/ 	.word	0x0002aa80


	//   ....[139]....
        /*0d1c*/ 	.word	0x0002ab10


	//   ....[140]....
        /*0d20*/ 	.word	0x0002ab90


	//   ....[141]....
        /*0d24*/ 	.word	0x0002ac30


	//   ....[142]....
        /*0d28*/ 	.word	0x0002acc0


	//   ....[143]....
        /*0d2c*/ 	.word	0x0002adf0


	//----- nvinfo : EIATTR_REG_RECONFIG
	.align		4
.L_445:
        /*0d30*/ 	.byte	0x01, 0x54
	.zero		2


	//----- nvinfo : EIATTR_SYSCALL_OFFSETS
	.align		4
        /*0d34*/ 	.byte	0x04, 0x46
        /*0d36*/ 	.short	(.L_447 - .L_446)


	//   ....[0]....
.L_446:
        /*0d38*/ 	.word	0x00001b80


	//   ....[1]....
        /*0d3c*/ 	.word	0x00001cd0


	//   ....[2]....
        /*0d40*/ 	.word	0x0000b6e0


	//   ....[3]....
        /*0d44*/ 	.word	0x0000ba60


	//   ....[4]....
        /*0d48*/ 	.word	0x00022d30


	//   ....[5]....
        /*0d4c*/ 	.word	0x00022e90


	//   ....[6]....
        /*0d50*/ 	.word	0x00022f90


	//   ....[7]....
        /*0d54*/ 	.word	0x000239f0


	//----- nvinfo : EIATTR_MBARRIER_INSTR_OFFSETS
	.align		4
.L_447:
        /*0d58*/ 	.byte	0x04, 0x39
        /*0d5a*/ 	.short	(.L_449 - .L_448)


	//   ....[0]....
.L_448:
        /*0d5c*/ 	.word	0x000002d0
        /*0d60*/ 	.word	0x000000ff
        /*0d64*/ 	.word	0x00038800
        /*0d68*/ 	.short	0x0100
        /*0d6a*/ 	.byte	0x08
	.zero		1


	//   ....[1]....
        /*0d6c*/ 	.word	0x000002e0
        /*0d70*/ 	.word	0x000000ff
        /*0d74*/ 	.word	0x00038820
        /*0d78*/ 	.short	0x0100
        /*0d7a*/ 	.byte	0x08
	.zero		1


	//   ....[2]....
        /*0d7c*/ 	.word	0x000003d0
        /*0d80*/ 	.word	0x000000ff
        /*0d84*/ 	.word	0x00038830
        /*0d88*/ 	.short	0x0100
        /*0d8a*/ 	.byte	0x08
	.zero		1


	//   ....[3]....
        /*0d8c*/ 	.word	0x000003e0
        /*0d90*/ 	.word	0x000000ff
        /*0d94*/ 	.word	0x00038840
        /*0d98*/ 	.short	0x0100
        /*0d9a*/ 	.byte	0x08
	.zero		1


	//   ....[4]....
        /*0d9c*/ 	.word	0x000003f0
        /*0da0*/ 	.word	0x000000ff
        /*0da4*/ 	.word	0x00038838
        /*0da8*/ 	.short	0x0100
        /*0daa*/ 	.byte	0x08
	.zero		1


	//   ....[5]....
        /*0dac*/ 	.word	0x00000400
        /*0db0*/ 	.word	0x000000ff
        /*0db4*/ 	.word	0x00038848
        /*0db8*/ 	.short	0x0100
        /*0dba*/ 	.byte	0x08
	.zero		1


	//   ....[6]....
        /*0dbc*/ 	.word	0x00000530
        /*0dc0*/ 	.word	0x000000ff
        /*0dc4*/ 	.word	0x00038850
        /*0dc8*/ 	.short	0x0100
        /*0dca*/ 	.byte	0x08
	.zero		1


	//   ....[7]....
        /*0dcc*/ 	.word	0x00000540
        /*0dd0*/ 	.word	0x000000ff
        /*0dd4*/ 	.word	0x00038860
        /*0dd8*/ 	.short	0x0100
        /*0dda*/ 	.byte	0x08
	.zero		1


	//   ....[8]....
        /*0ddc*/ 	.word	0x00000550
        /*0de0*/ 	.word	0x000000ff
        /*0de4*/ 	.word	0x00038858
        /*0de8*/ 	.short	0x0100
        /*0dea*/ 	.byte	0x08
	.zero		1


	//   ....[9]....
        /*0dec*/ 	.word	0x00000560
        /*0df0*/ 	.word	0x000000ff
        /*0df4*/ 	.word	0x00038868
        /*0df8*/ 	.short	0x0100
        /*0dfa*/ 	.byte	0x08
	.zero		1


	//   ....[10]....
        /*0dfc*/ 	.word	0x00000650
        /*0e00*/ 	.word	0x000000ff
        /*0e04*/ 	.word	0x00038870
        /*0e08*/ 	.short	0x0100
        /*0e0a*/ 	.byte	0x06
	.zero		1


	//   ....[11]....
        /*0e0c*/ 	.word	0x00000660
        /*0e10*/ 	.word	0x000000ff
        /*0e14*/ 	.word	0x00038880
        /*0e18*/ 	.short	0x0100
        /*0e1a*/ 	.byte	0x06
	.zero		1


	//   ....[12]....
        /*0e1c*/ 	.word	0x00000670
        /*0e20*/ 	.word	0x000000ff
        /*0e24*/ 	.word	0x00038878
        /*0e28*/ 	.short	0x0100
        /*0e2a*/ 	.byte	0x06
	.zero		1


	//   ....[13]....
        /*0e2c*/ 	.word	0x00000680
        /*0e30*/ 	.word	0x000000ff
        /*0e34*/ 	.word	0x00038888
        /*0e38*/ 	.short	0x0100
        /*0e3a*/ 	.byte	0x06
	.zero		1


	//   ....[14]....
        /*0e3c*/ 	.word	0x000007b0
        /*0e40*/ 	.word	0x000000ff
        /*0e44*/ 	.word	0x00038890
        /*0e48*/ 	.short	0x0100
        /*0e4a*/ 	.byte	0x08
	.zero		1


	//   ....[15]....
        /*0e4c*/ 	.word	0x000007c0
        /*0e50*/ 	.word	0x000000ff
        /*0e54*/ 	.word	0x000388a0
        /*0e58*/ 	.short	0x0100
        /*0e5a*/ 	.byte	0x08
	.zero		1


	//   ....[16]....
        /*0e5c*/ 	.word	0x000007d0
        /*0e60*/ 	.word	0x000000ff
        /*0e64*/ 	.word	0x00038898
        /*0e68*/ 	.short	0x0100
        /*0e6a*/ 	.byte	0x08
	.zero		1


	//   ....[17]....
        /*0e6c*/ 	.word	0x000007e0
        /*0e70*/ 	.word	0x000000ff
        /*0e74*/ 	.word	0x000388a8
        /*0e78*/ 	.short	0x0100
        /*0e7a*/ 	.byte	0x08
	.zero		1


	//   ....[18]....
        /*0e7c*/ 	.word	0x00000910
        /*0e80*/ 	.word	0x000000ff
        /*0e84*/ 	.word	0x000388b0
        /*0e88*/ 	.short	0x0100
        /*0e8a*/ 	.byte	0x08
	.zero		1


	//   ....[19]....
        /*0e8c*/ 	.word	0x00000920
        /*0e90*/ 	.word	0x000000ff
        /*0e94*/ 	.word	0x000388c0
        /*0e98*/ 	.short	0x0100
        /*0e9a*/ 	.byte	0x08
	.zero		1


	//   ....[20]....
        /*0e9c*/ 	.word	0x00000930
        /*0ea0*/ 	.word	0x000000ff
        /*0ea4*/ 	.word	0x000388b8
        /*0ea8*/ 	.short	0x0100
        /*0eaa*/ 	.byte	0x08
	.zero		1


	//   ....[21]....
        /*0eac*/ 	.word	0x00000940
        /*0eb0*/ 	.word	0x000000ff
        /*0eb4*/ 	.word	0x000388c8
        /*0eb8*/ 	.short	0x0100
        /*0eba*/ 	.byte	0x08
	.zero		1


	//   ....[22]....
        /*0ebc*/ 	.word	0x00003930
        /*0ec0*/ 	.word	0x00000000
        /*0ec4*/ 	.word	0x00038890
        /*0ec8*/ 	.short	0x010a
        /*0eca*/ 	.byte	0x3f
	.zero		1


	//   ....[23]....
        /*0ecc*/ 	.word	0x000070b0
        /*0ed0*/ 	.word	0x00000000
        /*0ed4*/ 	.word	0x00038890
        /*0ed8*/ 	.short	0x010a
        /*0eda*/ 	.byte	0x3f
	.zero		1


	//   ....[24]....
        /*0edc*/ 	.word	0x0000a4c0
        /*0ee0*/ 	.word	0x00000000
        /*0ee4*/ 	.word	0x00038890
        /*0ee8*/ 	.short	0x010a
        /*0eea*/ 	.byte	0x3f
	.zero		1


	//   ....[25]....
        /*0eec*/ 	.word	0x0000a920
        /*0ef0*/ 	.word	0x00000024
        /*0ef4*/ 	.word	0x00000000
        /*0ef8*/ 	.short	0x0101
        /*0efa*/ 	.byte	0x3f
	.zero		1


	//   ....[26]....
        /*0efc*/ 	.word	0x0000a960
        /*0f00*/ 	.word	0x00000000
        /*0f04*/ 	.word	0x000388b0
        /*0f08*/ 	.short	0x010a
        /*0f0a*/ 	.byte	0x3f
	.zero		1


	//   ....[27]....
        /*0f0c*/ 	.word	0x0000afb0
        /*0f10*/ 	.word	0x00000000
        /*0f14*/ 	.word	0x00000000
        /*0f18*/ 	.short	0x0101
        /*0f1a*/ 	.byte	0x3f
	.zero		1


	//   ....[28]....
        /*0f1c*/ 	.word	0x0000b760
        /*0f20*/ 	.word	0x00000012
        /*0f24*/ 	.word	0x00038800
        /*0f28*/ 	.short	0x010a
        /*0f2a*/ 	.byte	0x3f
	.zero		1


	//   ....[29]....
        /*0f2c*/ 	.word	0x0000b7b0
        /*0f30*/ 	.word	0x00000012
        /*0f34*/ 	.word	0x00038800
        /*0f38*/ 	.short	0x010a
        /*0f3a*/ 	.byte	0x3f
	.zero		1


	//   ....[30]....
        /*0f3c*/ 	.word	0x0000bfa0
        /*0f40*/ 	.word	0x00000012
        /*0f44*/ 	.word	0x00038800
        /*0f48*/ 	.short	0x010a
        /*0f4a*/ 	.byte	0x3f
	.zero		1


	//   ....[31]....
        /*0f4c*/ 	.word	0x0000f130
        /*0f50*/ 	.word	0x00000012
        /*0f54*/ 	.word	0x00038800
        /*0f58*/ 	.short	0x010a
        /*0f5a*/ 	.byte	0x3f
	.zero		1


	//   ....[32]....
        /*0f5c*/ 	.word	0x00012420
        /*0f60*/ 	.word	0x00000000
        /*0f64*/ 	.word	0x00038830
        /*0f68*/ 	.short	0x010a
        /*0f6a*/ 	.byte	0x3f
	.zero		1


	//   ....[33]....
        /*0f6c*/ 	.word	0x000124a0
        /*0f70*/ 	.word	0x00000000
        /*0f74*/ 	.word	0x00038830
        /*0f78*/ 	.short	0x010a
        /*0f7a*/ 	.byte	0x3f
	.zero		1


	//   ....[34]....
        /*0f7c*/ 	.word	0x00016290
        /*0f80*/ 	.word	0x00000000
        /*0f84*/ 	.word	0x00000000
        /*0f88*/ 	.short	0x0101
        /*0f8a*/ 	.byte	0x3f
	.zero		1


	//   ....[35]....
        /*0f8c*/ 	.word	0x00017290
        /*0f90*/ 	.word	0x0000000b
        /*0f94*/ 	.word	0x00038830
        /*0f98*/ 	.short	0x010a
        /*0f9a*/ 	.byte	0x3f
	.zero		1


	//   ....[36]....
        /*0f9c*/ 	.word	0x00017310
        /*0fa0*/ 	.word	0x0000000b
        /*0fa4*/ 	.word	0x00038830
        /*0fa8*/ 	.short	0x010a
        /*0faa*/ 	.byte	0x3f
	.zero		1


	//   ....[37]....
        /*0fac*/ 	.word	0x0001aa30
        /*0fb0*/ 	.word	0x00000009
        /*0fb4*/ 	.word	0x00038850
        /*0fb8*/ 	.short	0x010a
        /*0fba*/ 	.byte	0x3f
	.zero		1


	//   ....[38]....
        /*0fbc*/ 	.word	0x0001aa80
        /*0fc0*/ 	.word	0x00000009
        /*0fc4*/ 	.word	0x00038850
        /*0fc8*/ 	.short	0x010a
        /*0fca*/ 	.byte	0x3f
	.zero		1


	//   ....[39]....
        /*0fcc*/ 	.word	0x0001b4f0
        /*0fd0*/ 	.word	0x000000a8
        /*0fd4*/ 	.word	0x00000000
        /*0fd8*/ 	.short	0x0101
        /*0fda*/ 	.byte	0x3f
	.zero		1


	//   ....[40]....
        /*0fdc*/ 	.word	0x0001b510
        /*0fe0*/ 	.word	0x00000009
        /*0fe4*/ 	.word	0x00000000
        /*0fe8*/ 	.short	0x0101
        /*0fea*/ 	.byte	0x3f
	.zero		1


	//   ....[41]....
        /*0fec*/ 	.word	0x0001c2b0
        /*0ff0*/ 	.word	0x00000000
        /*0ff4*/ 	.word	0x00038850
        /*0ff8*/ 	.short	0x010a
        /*0ffa*/ 	.byte	0x3f
	.zero		1


	//   ....[42]....
        /*0ffc*/ 	.word	0x0001c350
        /*1000*/ 	.word	0x00000000
        /*1004*/ 	.word	0x00038850
        /*1008*/ 	.short	0x010a
        /*100a*/ 	.byte	0x3f
	.zero		1


	//   ....[43]....
        /*100c*/ 	.word	0x0001c7f0
        /*1010*/ 	.word	0x0000000c
        /*1014*/ 	.word	0x00000000
        /*1018*/ 	.short	0x0101
        /*101a*/ 	.byte	0x3f
	.zero		1


	//   ....[44]....
        /*101c*/ 	.word	0x0001ea80
        /*1020*/ 	.word	0x00000000
        /*1024*/ 	.word	0x00000000
        /*1028*/ 	.short	0x0101
        /*102a*/ 	.byte	0x3f
	.zero		1


	//   ....[45]....
        /*102c*/ 	.word	0x000212e0
        /*1030*/ 	.word	0x00000004
        /*1034*/ 	.word	0x00038820
        /*1038*/ 	.short	0x010a
        /*103a*/ 	.byte	0x3f
	.zero		1


	//   ....[46]....
        /*103c*/ 	.word	0x000213c0
        /*1040*/ 	.word	0x00000006
        /*1044*/ 	.word	0x000388a0
        /*1048*/ 	.short	0x010a
        /*104a*/ 	.byte	0x3f
	.zero		1


	//   ....[47]....
        /*104c*/ 	.word	0x00021900
        /*1050*/ 	.word	0x00000006
        /*1054*/ 	.word	0x000388c0
        /*1058*/ 	.short	0x010a
        /*105a*/ 	.byte	0x3f
	.zero		1


	//   ....[48]....
        /*105c*/ 	.word	0x00021f80
        /*1060*/ 	.word	0x00000006
        /*1064*/ 	.word	0x000388a0
        /*1068*/ 	.short	0x010a
        /*106a*/ 	.byte	0x3f
	.zero		1


	//   ....[49]....
        /*106c*/ 	.word	0x000224b0
        /*1070*/ 	.word	0x00000006
        /*1074*/ 	.word	0x000388c0
        /*1078*/ 	.short	0x010a
        /*107a*/ 	.byte	0x3f
	.zero		1


	//   ....[50]....
        /*107c*/ 	.word	0x00023400
        /*1080*/ 	.word	0x00000000
        /*1084*/ 	.word	0x00038840
        /*1088*/ 	.short	0x010a
        /*108a*/ 	.byte	0x3f
	.zero		1


	//   ....[51]....
        /*108c*/ 	.word	0x00024510
        /*1090*/ 	.word	0x00000008
        /*1094*/ 	.word	0x00038800
        /*1098*/ 	.short	0x0107
        /*109a*/ 	.byte	0x3f
	.zero		1


	//   ....[52]....
        /*109c*/ 	.word	0x00024610
        /*10a0*/ 	.word	0x00000002
        /*10a4*/ 	.word	0x00038800
        /*10a8*/ 	.short	0x0101
        /*10aa*/ 	.byte	0x3f
	.zero		1


	//   ....[53]....
        /*10ac*/ 	.word	0x00024630
        /*10b0*/ 	.word	0x00000002
        /*10b4*/ 	.word	0x00038820
        /*10b8*/ 	.short	0x010a
        /*10ba*/ 	.byte	0x3f
	.zero		1


	//   ....[54]....
        /*10bc*/ 	.word	0x000249c0
        /*10c0*/ 	.word	0x00000003
        /*10c4*/ 	.word	0x00038840
        /*10c8*/ 	.short	0x010a
        /*10ca*/ 	.byte	0x3f
	.zero		1


	//   ....[55]....
        /*10cc*/ 	.word	0x00024f80
        /*10d0*/ 	.word	0x00000002
        /*10d4*/ 	.word	0x00038860
        /*10d8*/ 	.short	0x010a
        /*10da*/ 	.byte	0x3f
	.zero		1


	//   ....[56]....
        /*10dc*/ 	.word	0x000258a0
        /*10e0*/ 	.word	0x00000003
        /*10e4*/ 	.word	0x00038840
        /*10e8*/ 	.short	0x010a
        /*10ea*/ 	.byte	0x3f
	.zero		1


	//   ....[57]....
        /*10ec*/ 	.word	0x00025e60
        /*10f0*/ 	.word	0x00000002
        /*10f4*/ 	.word	0x00038860
        /*10f8*/ 	.short	0x010a
        /*10fa*/ 	.byte	0x3f
	.zero		1


	//   ....[58]....
        /*10fc*/ 	.word	0x000266d0
        /*1100*/ 	.word	0x00000003
        /*1104*/ 	.word	0x00038840
        /*1108*/ 	.short	0x010a
        /*110a*/ 	.byte	0x3f
	.zero		1


	//   ....[59]....
        /*110c*/ 	.word	0x00026c80
        /*1110*/ 	.word	0x00000002
        /*1114*/ 	.word	0x00038860
        /*1118*/ 	.short	0x010a
        /*111a*/ 	.byte	0x3f
	.zero		1


	//   ....[60]....
        /*111c*/ 	.word	0x00027470
        /*1120*/ 	.word	0x00000002
        /*1124*/ 	.word	0x00038860
        /*1128*/ 	.short	0x010a
        /*112a*/ 	.byte	0x3f
	.zero		1


	//   ....[61]....
        /*112c*/ 	.word	0x000285c0
        /*1130*/ 	.word	0x00000000
        /*1134*/ 	.word	0x00038820
        /*1138*/ 	.short	0x010a
        /*113a*/ 	.byte	0x3f
	.zero		1


	//   ....[62]....
        /*113c*/ 	.word	0x00028770
        /*1140*/ 	.word	0x00000006
        /*1144*/ 	.word	0x00000000
        /*1148*/ 	.short	0x010a
        /*114a*/ 	.byte	0x3f
	.zero		1


	//   ....[63]....
        /*114c*/ 	.word	0x000287e0
        /*1150*/ 	.word	0x00000007
        /*1154*/ 	.word	0x00000000
        /*1158*/ 	.short	0x010a
        /*115a*/ 	.byte	0x3f
	.zero		1


	//   ....[64]....
        /*115c*/ 	.word	0x00028850
        /*1160*/ 	.word	0x00000004
        /*1164*/ 	.word	0x00000000
        /*1168*/ 	.short	0x010a
        /*116a*/ 	.byte	0x3f
	.zero		1


	//   ....[65]....
        /*116c*/ 	.word	0x00028880
        /*1170*/ 	.word	0x00000003
        /*1174*/ 	.word	0x00000000
        /*1178*/ 	.short	0x010a
        /*117a*/ 	.byte	0x3f
	.zero		1


	//   ....[66]....
        /*117c*/ 	.word	0x000288e0
        /*1180*/ 	.word	0x00000000
        /*1184*/ 	.word	0x00038890
        /*1188*/ 	.short	0x010a
        /*118a*/ 	.byte	0x3f
	.zero		1


	//   ....[67]....
        /*118c*/ 	.word	0x00028930
        /*1190*/ 	.word	0x00000000
        /*1194*/ 	.word	0x00038890
        /*1198*/ 	.short	0x010a
        /*119a*/ 	.byte	0x3f
	.zero		1


	//   ....[68]....
        /*119c*/ 	.word	0x00028980
        /*11a0*/ 	.word	0x00000000
        /*11a4*/ 	.word	0x00038890
        /*11a8*/ 	.short	0x010a
        /*11aa*/ 	.byte	0x3f
	.zero		1


	//   ....[69]....
        /*11ac*/ 	.word	0x000289d0
        /*11b0*/ 	.word	0x00000000
        /*11b4*/ 	.word	0x000388b0
        /*11b8*/ 	.short	0x010a
        /*11ba*/ 	.byte	0x3f
	.zero		1


	//   ....[70]....
        /*11bc*/ 	.word	0x00028be0
        /*11c0*/ 	.word	0x00000012
        /*11c4*/ 	.word	0x00038800
        /*11c8*/ 	.short	0x010a
        /*11ca*/ 	.byte	0x3f
	.zero		1


	//   ....[71]....
        /*11cc*/ 	.word	0x00028e00
        /*11d0*/ 	.word	0x00000012
        /*11d4*/ 	.word	0x00038800
        /*11d8*/ 	.short	0x010a
        /*11da*/ 	.byte	0x3f
	.zero		1


	//   ....[72]....
        /*11dc*/ 	.word	0x00028e50
        /*11e0*/ 	.word	0x00000000
        /*11e4*/ 	.word	0x00038830
        /*11e8*/ 	.short	0x010a
        /*11ea*/ 	.byte	0x3f
	.zero		1


	//   ....[73]....
        /*11ec*/ 	.word	0x00028ea0
        /*11f0*/ 	.word	0x0000000b
        /*11f4*/ 	.word	0x00038830
        /*11f8*/ 	.short	0x010a
        /*11fa*/ 	.byte	0x3f
	.zero		1


	//   ....[74]....
        /*11fc*/ 	.word	0x00028ef0
        /*1200*/ 	.word	0x00000009
        /*1204*/ 	.word	0x00038850
        /*1208*/ 	.short	0x010a
        /*120a*/ 	.byte	0x3f
	.zero		1


	//   ....[75]....
        /*120c*/ 	.word	0x00028f40
        /*1210*/ 	.word	0x00000000
        /*1214*/ 	.word	0x00038850
        /*1218*/ 	.short	0x010a
        /*121a*/ 	.byte	0x3f
	.zero		1


	//   ....[76]....
        /*121c*/ 	.word	0x00029100
        /*1220*/ 	.word	0x00000003
        /*1224*/ 	.word	0x00038820
        /*1228*/ 	.short	0x010a
        /*122a*/ 	.byte	0x3f
	.zero		1


	//   ....[77]....
        /*122c*/ 	.word	0x00029150
        /*1230*/ 	.word	0x00000006
        /*1234*/ 	.word	0x000388a0
        /*1238*/ 	.short	0x010a
        /*123a*/ 	.byte	0x3f
	.zero		1


	//   ....[78]....
        /*123c*/ 	.word	0x000291a0
        /*1240*/ 	.word	0x00000006
        /*1244*/ 	.word	0x000388c0
        /*1248*/ 	.short	0x010a
        /*124a*/ 	.byte	0x3f
	.zero		1


	//   ....[79]....
        /*124c*/ 	.word	0x000291f0
        /*1250*/ 	.word	0x00000006
        /*1254*/ 	.word	0x000388a0
        /*1258*/ 	.short	0x010a
        /*125a*/ 	.byte	0x3f
	.zero		1


	//   ....[80]....
        /*125c*/ 	.word	0x00029240
        /*1260*/ 	.word	0x00000006
        /*1264*/ 	.word	0x000388c0
        /*1268*/ 	.short	0x010a
        /*126a*/ 	.byte	0x3f
	.zero		1


	//   ....[81]....
        /*126c*/ 	.word	0x000293e0
        /*1270*/ 	.word	0x00000000
        /*1274*/ 	.word	0x00038840
        /*1278*/ 	.short	0x010a
        /*127a*/ 	.byte	0x3f
	.zero		1


	//   ....[82]....
        /*127c*/ 	.word	0x0002a050
        /*1280*/ 	.word	0x00000002
        /*1284*/ 	.word	0x00038820
        /*1288*/ 	.short	0x010a
        /*128a*/ 	.byte	0x3f
	.zero		1


	//   ....[83]....
        /*128c*/ 	.word	0x0002a0a0
        /*1290*/ 	.word	0x00000003
        /*1294*/ 	.word	0x00038840
        /*1298*/ 	.short	0x010a
        /*129a*/ 	.byte	0x3f
	.zero		1


	//   ....[84]....
        /*129c*/ 	.word	0x0002a0f0
        /*12a0*/ 	.word	0x00000002
        /*12a4*/ 	.word	0x00038860
        /*12a8*/ 	.short	0x010a
        /*12aa*/ 	.byte	0x3f
	.zero		1


	//   ....[85]....
        /*12ac*/ 	.word	0x0002a140
        /*12b0*/ 	.word	0x00000003
        /*12b4*/ 	.word	0x00038840
        /*12b8*/ 	.short	0x010a
        /*12ba*/ 	.byte	0x3f
	.zero		1


	//   ....[86]....
        /*12bc*/ 	.word	0x0002a190
        /*12c0*/ 	.word	0x00000002
        /*12c4*/ 	.word	0x00038860
        /*12c8*/ 	.short	0x010a
        /*12ca*/ 	.byte	0x3f
	.zero		1


	//   ....[87]....
        /*12cc*/ 	.word	0x0002a1e0
        /*12d0*/ 	.word	0x00000003
        /*12d4*/ 	.word	0x00038840
        /*12d8*/ 	.short	0x010a
        /*12da*/ 	.byte	0x3f
	.zero		1


	//   ....[88]....
        /*12dc*/ 	.word	0x0002a230
        /*12e0*/ 	.word	0x00000002
        /*12e4*/ 	.word	0x00038860
        /*12e8*/ 	.short	0x010a
        /*12ea*/ 	.byte	0x3f
	.zero		1


	//   ....[89]....
        /*12ec*/ 	.word	0x0002a280
        /*12f0*/ 	.word	0x00000002
        /*12f4*/ 	.word	0x00038860
        /*12f8*/ 	.short	0x010a
        /*12fa*/ 	.byte	0x3f
	.zero		1


	//   ....[90]....
        /*12fc*/ 	.word	0x0002ad10
        /*1300*/ 	.word	0x00000000
        /*1304*/ 	.word	0x00038820
        /*1308*/ 	.short	0x010a
        /*130a*/ 	.byte	0x3f
	.zero		1


	//   ....[91]....
        /*130c*/ 	.word	0x0002aeb0
        /*1310*/ 	.word	0x00000006
        /*1314*/ 	.word	0x00000000
        /*1318*/ 	.short	0x010a
        /*131a*/ 	.byte	0x3f
	.zero		1


	//   ....[92]....
        /*131c*/ 	.word	0x0002af00
        /*1320*/ 	.word	0x00000007
        /*1324*/ 	.word	0x00000000
        /*1328*/ 	.short	0x010a
        /*132a*/ 	.byte	0x3f
	.zero		1


	//   ....[93]....
        /*132c*/ 	.word	0x0002af50
        /*1330*/ 	.word	0x00000004
        /*1334*/ 	.word	0x00000000
        /*1338*/ 	.short	0x010a
        /*133a*/ 	.byte	0x3f
	.zero		1


	//----- nvinfo : EIATTR_NUM_MBARRIERS
	.align		4
.L_449:
        /*133c*/ 	.byte	0x03, 0x38
        /*133e*/ 	.short	0x0016


	//----- nvinfo : EIATTR_EXIT_INSTR_OFFSETS
	.align		4
        /*1340*/ 	.byte	0x04, 0x1c
        /*1342*/ 	.short	(.L_451 - .L_450)


	//   ....[0]....
.L_450:
        /*1344*/ 	.word	0x000288d0


	//----- nvinfo : EIATTR_MAX_THREADS
	.align		4
.L_451:
        /*1348*/ 	.byte	0x04, 0x05
        /*134a*/ 	.short	(.L_453 - .L_452)
.L_452:
        /*134c*/ 	.word	0x00000180
        /*1350*/ 	.word	0x00000001
        /*1354*/ 	.word	0x00000001


	//----- nvinfo : EIATTR_CRS_STACK_SIZE
	.align		4
.L_453:
        /*1358*/ 	.byte	0x04, 0x1e
        /*135a*/ 	.short	(.L_455 - .L_454)
.L_454:
        /*135c*/ 	.word	0x00000000


	//----- nvinfo : EIATTR_CBANK_PARAM_SIZE
	.align		4
.L_455:
        /*1360*/ 	.byte	0x03, 0x19
        /*1362*/ 	.short	0x0af0


	//----- nvinfo : EIATTR_PARAM_CBANK
	.align		4
        /*1364*/ 	.byte	0x04, 0x0a
        /*1366*/ 	.short	(.L_457 - .L_456)
	.align		4
.L_456:
        /*1368*/ 	.word	index@(.nv.constant0._ZN7cutlass13device_kernelIN5flash11enable_sm90INS1_16FlashAttnFwdSm90INS1_25CollectiveMainloopFwdSm90ILi2EN4cute5tupleIJNS5_1CILi1EEES8_S8_EEENS6_IJNS7_ILi128EEENS7_ILi80EEENS7_ILi256EEEEEELi256ENS_10bfloat16_tEfNS_4arch4Sm90ELb0ELb0ELb0ELb1ELb0ELb1ELb0ELb1ELb1ELb1ELb0ELb0EEENS1_21CollectiveEpilogueFwdINS6_IJSA_SC_SB_EEES9_SE_SG_Li256ELb1ELb1ELb0ELb0EEENS1_36VarlenDynamicPersistentTileSchedulerILi128ELi80ELi256ELi128ELb0ELb1ELb1ELb0ELb1ELb1EEEEEEEEEvNT_6ParamsE)
        /*136c*/ 	.short	0x0210
        /*136e*/ 	.short	0x0af0


	//----- nvinfo : EIATTR_SW_WAR
	.align		4
.L_457:
        /*1370*/ 	.byte	0x04, 0x36
        /*1372*/ 	.short	(.L_459 - .L_458)
.L_458:
        /*1374*/ 	.word	0x00000008
.L_459:


//--------------------- .nv.info._ZN7cutlass13device_kernelIN5flash11enable_sm90INS1_16FlashAttnFwdSm90INS1_25CollectiveMainloopFwdSm90ILi2EN4cute5tupleIJNS5_1CILi1EEES8_S8_EEENS6_IJNS7_ILi128EEENS7_ILi64EEENS7_ILi256EEEEEELi256ENS_10bfloat16_tEfNS_4arch4Sm90ELb0ELb1ELb0ELb0ELb0ELb0ELb0ELb1ELb1ELb1ELb0ELb0EEENS1_21CollectiveEpilogueFwdINS6_IJSA_SC_SB_EEES9_SE_SG_Li256ELb0ELb1ELb0ELb0EEENS1_30DynamicPersistentTileSchedulerILi256ELi128ELb0ELb1ELb1EEEEEEEEEvNT_6ParamsE --------------------------
	.section	.nv.info._ZN7cutlass13device_kernelIN5flash11enable_sm90INS1_16FlashAttnFwdSm90INS1_25CollectiveMainloopFwdSm90ILi2EN4cute5tupleIJNS5_1CILi1EEES8_S8_EEENS6_IJNS7_ILi128EEENS7_ILi64EEENS7_ILi256EEEEEELi256ENS_10bfloat16_tEfNS_4arch4Sm90ELb0ELb1ELb0ELb0ELb0ELb0ELb0ELb1ELb1ELb1ELb0ELb0EEENS1_21CollectiveEpilogueFwdINS6_IJSA_SC_SB_EEES9_SE_SG_Li256ELb0ELb1ELb0ELb0EEENS1_30DynamicPersistentTileSchedulerILi256ELi128ELb0ELb1ELb1EEEEEEEEEvNT_6ParamsE,"",@"SHT_CUDA_INFO"
	.sectionflags	@""
	.align	4


	//----- nvinfo : EIATTR_CUDA_API_VERSION
	.align		4
        /*0000*/ 	.byte	0x04, 0x37
        /*0002*/ 	.short	(.L_461 - .L_460)
.L_460:
        /*0004*/ 	.word	0x00000082


	//----- nvinfo : EIATTR_KPARAM_INFO
	.align		4
.L_461:
        /*0008*/ 	.byte	0x04, 0x17
        /*000a*/ 	.short	(.L_463 - .L_462)
.L_462:
        /*000c*/ 	.word	0x00000000
        /*0010*/ 	.short	0x0000
        /*0012*/ 	.short	0x0070
        /*0014*/ 	.byte	0x00, 0xf0, 0x01, 0x2a


	//----- nvinfo : EIATTR_SPARSE_MMA_MASK
	.align		4
.L_463:
        /*0018*/ 	.byte	0x03, 0x50
        /*001a*/ 	.short	0x0000


	//----- nvinfo : EIATTR_MAXREG_COUNT
	.align		4
        /*001c*/ 	.byte	0x03, 0x1b
        /*001e*/ 	.short	0x00a8


	//----- nvinfo : EIATTR_NUM_BARRIERS
	.align		4
        /*0020*/ 	.byte	0x02, 0x4c
        /*0022*/ 	.byte	0x09
	.zero		1


	//----- nvinfo : EIATTR_EXTERNS
	.align		4
        /*0024*/ 	.byte	0x04, 0x0f
        /*0026*/ 	.short	(.L_465 - .L_464)


	//   ....[0]....
	.align		4
.L_464:
        /*0028*/ 	.word	index@(__assertfail)


	//----- nvinfo : EIATTR_ANNOTATIONS
	.align		4
.L_465:
        /*002c*/ 	.byte	0x04, 0x55
        /*002e*/ 	.short	(.L_467 - .L_466)


	//   ....[0]....
.L_466:
        /* <DEDUP_REMOVED lines=26> */


	//----- nvinfo : EIATTR_MERCURY_ISA_VERSION
	.align		4
.L_467:
        /*01b8*/ 	.byte	0x03, 0x5f
        /*01ba*/ 	.short	0x0101


	//----- nvinfo : EIATTR_INT_WARP_WIDE_INSTR_OFFSETS
	.align		4
        /*01bc*/ 	.byte	0x04, 0x31
        /*01be*/ 	.short	(.L_469 - .L_468)


	//   ....[0]....
.L_468:
        /*01c0*/ 	.word	0x00000130


	//   ....[1]....
        /*01c4*/ 	.word	0x00000170


	//   ....[2]....
        /*01c8*/ 	.word	0x000001e0


	//   ....[3]....
        /*01cc*/ 	.word	0x0000fe00


	//   ....[4]....
        /*01d0*/ 	.word	0x0000fea0


	//   ....[5]....
        /*01d4*/ 	.word	0x00014100


	//   ....[6]....
        /*01d8*/ 	.word	0x000141a0


	//----- nvinfo : EIATTR_COOP_GROUP_MASK_REGIDS
	.align		4
.L_469:
        /*01dc*/ 	.byte	0x04, 0x29
        /*01de*/ 	.short	(.L_471 - .L_470)


	//   ....[0]....
.L_470:
        /*01e0*/ 	.word	0xffffffff


	//   ....[1]....
        /*01e4*/ 	.word	0xffffffff


	//   ....[2]....
        /*01e8*/ 	.word	0xffffffff


	//   ....[3]....
        /*01ec*/ 	.word	0xffffffff


	//   ....[4]....
        /*01f0*/ 	.word	0xffffffff


	//   ....[5]....
        /*01f4*/ 	.word	0xffffffff


	//   ....[6]....
        /*01f8*/ 	.word	0xffffffff


	//   ....[7]....
        /*01fc*/ 	.word	0xffffffff


	//   ....[8]....
        /*0200*/ 	.word	0xffffffff


	//   ....[9]....
        /*0204*/ 	.word	0xffffffff


	//   ....[10]....
        /*0208*/ 	.word	0xffffffff


	//   ....[11]....
        /*020c*/ 	.word	0xffffffff


	//   ....[12]....
        /*0210*/ 	.word	0xffffffff


	//   ....[13]....
        /*0214*/ 	.word	0xffffffff


	//   ....[14]....
        /*0218*/ 	.word	0xffffffff


	//   ....[15]....
        /*021c*/ 	.word	0xffffffff


	//   ....[16]....
        /*0220*/ 	.word	0xffffffff


	//   ....[17]....
        /*0224*/ 	.word	0xffffffff


	//   ....[18]....
        /*0228*/ 	.word	0xffffffff


	//   ....[19]....
        /*022c*/ 	.word	0xffffffff


	//   ....[20]....
        /*0230*/ 	.word	0xffffffff


	//   ....[21]....
        /*0234*/ 	.word	0xffffffff


	//   ....[22]....
        /*0238*/ 	.word	0xffffffff


	//   ....[23]....
        /*023c*/ 	.word	0xffffffff


	//   ....[24]....
        /*0240*/ 	.word	0xffffffff


	//   ....[25]....
        /*0244*/ 	.word	0xffffffff


	//   ....[26]....
        /*0248*/ 	.word	0xffffffff


	//   ....[27]....
        /*024c*/ 	.word	0xffffffff


	//   ....[28]....
        /*0250*/ 	.word	0xffffffff


	//   ....[29]....
        /*0254*/ 	.word	0xffffffff


	//   ....[30]....
        /*0258*/ 	.word	0xffffffff


	//   ....[31]....
        /*025c*/ 	.word	0xffffffff


	//   ....[32]....
        /*0260*/ 	.word	0xffffffff


	//   ....[33]....
        /*0264*/ 	.word	0xffffffff


	//   ....[34]....
        /*0268*/ 	.word	0xffffffff


	//   ....[35]....
        /*026c*/ 	.word	0xffffffff


	//   ....[36]....
        /*0270*/ 	.word	0xffffffff


	//   ....[37]....
        /*0274*/ 	.word	0xffffffff


	//   ....[38]....
        /*0278*/ 	.word	0xffffffff


	//   ....[39]....
        /*027c*/ 	.word	0xffffffff


	//   ....[40]....
        /*0280*/ 	.word	0xffffffff


	//   ....[41]....
        /*0284*/ 	.word	0xffffffff


	//   ....[42]....
        /*0288*/ 	.word	0xffffffff


	//   ....[43]....
        /*028c*/ 	.word	0xffffffff


	//   ....[44]....
        /*0290*/ 	.word	0xffffffff


	//   ....[45]....
        /*0294*/ 	.word	0xffffffff


	//   ....[46]....
        /*0298*/ 	.word	0xffffffff


	//   ....[47]....
        /*029c*/ 	.word	0xffffffff


	//   ....[48]....
        /*02a0*/ 	.word	0xffffffff


	//   ....[49]....
        /*02a4*/ 	.word	0xffffffff


	//   ....[50]....
        /*02a8*/ 	.word	0xffffffff


	//   ....[51]....
        /*02ac*/ 	.word	0xffffffff


	//   ....[52]....
        /*02b0*/ 	.word	0xffffffff


	//   ....[53]....
        /*02b4*/ 	.word	0xffffffff


	//   ....[54]....
        /*02b8*/ 	.word	0xffffffff


	//   ....[55]....
        /*02bc*/ 	.word	0xffffffff


	//   ....[56]....
        /*02c0*/ 	.word	0xffffffff


	//   ....[57]....
        /*02c4*/ 	.word	0xffffffff


	//   ....[58]....
        /*02c8*/ 	.word	0xffffffff


	//   ....[59]....
        /*02cc*/ 	.word	0xffffffff


	//   ....[60]....
        /*02d0*/ 	.word	0xffffffff


	//   ....[61]....
        /*02d4*/ 	.word	0xffffffff


	//   ....[62]....
        /*02d8*/ 	.word	0xffffffff


	//   ....[63]....
        /*02dc*/ 	.word	0xffffffff


	//   ....[64]....
        /*02e0*/ 	.word	0xffffffff


	//   ....[65]....
        /*02e4*/ 	.word	0xffffffff


	//   ....[66]....
        /*02e8*/ 	.word	0xffffffff


	//   ....[67]....
        /*02ec*/ 	.word	0xffffffff


	//   ....[68]....
        /*02f0*/ 	.word	0xffffffff


	//   ....[69]....
        /*02f4*/ 	.word	0xffffffff


	//   ....[70]....
        /*02f8*/ 	.word	0xffffffff


	//   ....[71]....
        /*02fc*/ 	.word	0xffffffff


	//   ....[72]....
        /*0300*/ 	.word	0xffffffff


	//   ....[73]....
        /*0304*/ 	.word	0xffffffff


	//   ....[74]....
        /*0308*/ 	.word	0x0500000f


	//   ....[75]....
        /*030c*/ 	.word	0x0500000f


	//   ....[76]....
        /*0310*/ 	.word	0x0500000f


	//   ....[77]....
        /*0314*/ 	.word	0x0500000f


	//   ....[78]....
        /*0318*/ 	.word	0x0500000f


	//   ....[79]....
        /*031c*/ 	.word	0x0500000f


	//   ....[80]....
        /*0320*/ 	.word	0x0500000f


	//   ....[81]....
        /*0324*/ 	.word	0x0500000f


	//   ....[82]....
        /*0328*/ 	.word	0x0500000f


	//   ....[83]....
        /*032c*/ 	.word	0x0500000f


	//   ....[84]....
        /*0330*/ 	.word	0x0500000f


	//   ....[85]....
        /*0334*/ 	.word	0x0500000f


	//   ....[86]....
        /*0338*/ 	.word	0x0500000f


	//   ....[87]....
        /*033c*/ 	.word	0x0500000f


	//   ....[88]....
        /*0340*/ 	.word	0x0500000f


	//   ....[89]....
        /*0344*/ 	.word	0x0500000f


	//   ....[90]....
        /*0348*/ 	.word	0x0500000f


	//   ....[91]....
        /*034c*/ 	.word	0x0500000f


	//   ....[92]....
        /*0350*/ 	.word	0x0500000f


	//----- nvinfo : EIATTR_COOP_GROUP_INSTR_OFFSETS
	.align		4
.L_471:
        /*0354*/ 	.byte	0x04, 0x28
        /*0356*/ 	.short	(.L_473 - .L_472)


	//   ....[0]....
.L_472:
        /*0358*/ 	.word	0x00000060


	//   ....[1]....
        /*035c*/ 	.word	0x00000140


	//   ....[2]....
        /*0360*/ 	.word	0x00000190


	//   ....[3]....
        /*0364*/ 	.word	0x000003c0


	//   ....[4]....
        /*0368*/ 	.word	0x00000520


	//   ....[5]....
        /*036c*/ 	.word	0x00000640


	//   ....[6]....
        /*0370*/ 	.word	0x000007a0


	//   ....[7]....
        /*0374*/ 	.word	0x00001a40


	//   ....[8]....
        /*0378*/ 	.word	0x00002590


	//   ....[9]....
        /*037c*/ 	.word	0x00002a70


	//   ....[10]....
        /*0380*/ 	.word	0x000033b0


	//   ....[11]....
        /*0384*/ 	.word	0x00003540


	//   ....[12]....
        /*0388*/ 	.word	0x00003800


	//   ....[13]....
        /*038c*/ 	.word	0x000038a0


	//   ....[14]....
        /*0390*/ 	.word	0x000056e0


	//   ....[15]....
        /*0394*/ 	.word	0x00005910


	//   ....[16]....
        /*0398*/ 	.word	0x00006010


	//   ....[17]....
        /*039c*/ 	.word	0x00006110


	//   ....[18]....
        /*03a0*/ 	.word	0x000064c0


	//   ....[19]....
        /*03a4*/ 	.word	0x00006510


	//   ....[20]....
        /*03a8*/ 	.word	0x00008070


	//   ....[21]....
        /*03ac*/ 	.word	0x000081a0


	//   ....[22]....
        /*03b0*/ 	.word	0x000083d0


	//   ....[23]....
        /*03b4*/ 	.word	0x00008430


	//   ....[24]....
        /*03b8*/ 	.word	0x00009de0


	//   ....[25]....
        /*03bc*/ 	.word	0x0000a020


	//   ....[26]....
        /*03c0*/ 	.word	0x0000a710


	//   ....[27]....
        /*03c4*/ 	.word	0x0000a810


	//   ....[28]....
        /*03c8*/ 	.word	0x0000abc0


	//   ....[29]....
        /*03cc*/ 	.word	0x0000ac20


	//   ....[30]....
        /*03d0*/ 	.word	0x0000bc00


	//   ....[31]....
        /*03d4*/ 	.word	0x0000bc40


	//   ....[32]....
        /*03d8*/ 	.word	0x0000bd80


	//   ....[33]....
        /*03dc*/ 	.word	0x0000bda0


	//   ....[34]....
        /*03e0*/ 	.word	0x0000d780


	//   ....[35]....
        /*03e4*/ 	.word	0x0000d810


	//   ....[36]....
        /*03e8*/ 	.word	0x0000d840


	//   ....[37]....
        /*03ec*/ 	.word	0x0000d870


	//   ....[38]....
        /*03f0*/ 	.word	0x0000e050


	//   ....[39]....
        /*03f4*/ 	.word	0x0000e090


	//   ....[40]....
        /*03f8*/ 	.word	0x0000e1e0


	//   ....[41]....
        /*03fc*/ 	.word	0x0000e200


	//   ....[42]....
        /*0400*/ 	.word	0x0000e350


	//   ....[43]....
        /*0404*/ 	.word	0x0000e370


	//   ....[44]....
        /*0408*/ 	.word	0x0000e4d0


	//   ....[45]....
        /*040c*/ 	.word	0x0000e4f0


	//   ....[46]....
        /*0410*/ 	.word	0x0000eca0


	//   ....[47]....
        /*0414*/ 	.word	0x0000ecc0


	//   ....[48]....
        /*0418*/ 	.word	0x0000ee10


	//   ....[49]....
        /*041c*/ 	.word	0x0000ee30


	//   ....[50]....
        /*0420*/ 	.word	0x0000ef80


	//   ....[51]....
        /*0424*/ 	.word	0x0000efa0


	//   ....[52]....
        /*0428*/ 	.word	0x0000f100


	//   ....[53]....
        /*042c*/ 	.word	0x0000f120


	//   ....[54]....
        /*0430*/ 	.word	0x0000f330


	//   ....[55]....
        /*0434*/ 	.word	0x00010420


	//   ....[56]....
        /*0438*/ 	.word	0x00010f30


	//   ....[57]....
        /*043c*/ 	.word	0x00010f70


	//   ....[58]....
        /*0440*/ 	.word	0x00010f90


	//   ....[59]....
        /*0444*/ 	.word	0x00011050


	//   ....[60]....
        /*0448*/ 	.word	0x00011070


	//   ....[61]....
        /*044c*/ 	.word	0x00011120


	//   ....[62]....
        /*0450*/ 	.word	0x00011140


	//   ....[63]....
        /*0454*/ 	.word	0x000111f0


	//   ....[64]....
        /*0458*/ 	.word	0x00011210


	//   ....[65]....
        /*045c*/ 	.word	0x000112c0


	//   ....[66]....
        /*0460*/ 	.word	0x000112e0


	//   ....[67]....
        /*0464*/ 	.word	0x00011390


	//   ....[68]....
        /*0468*/ 	.word	0x000113b0


	//   ....[69]....
        /*046c*/ 	.word	0x00011460


	//   ....[70]....
        /*0470*/ 	.word	0x00011480


	//   ....[71]....
        /*0474*/ 	.word	0x00011520


	//   ....[72]....
        /*0478*/ 	.word	0x000148d0


	//   ....[73]....
        /*047c*/ 	.word	0x00014ac0


	//   ....[74]....
        /*0480*/ 	.word	0x00015110


	//   ....[75]....
        /*0484*/ 	.word	0x00015270


	//   ....[76]....
        /*0488*/ 	.word	0x000152c0


	//   ....[77]....
        /*048c*/ 	.word	0x00015440


	//   ....[78]....
        /*0490*/ 	.word	0x00015490


	//   ....[79]....
        /*0494*/ 	.word	0x000155c0


	//   ....[80]....
        /*0498*/ 	.word	0x00015630


	//   ....[81]....
        /*049c*/ 	.word	0x00015760


	//   ....[82]....
        /*04a0*/ 	.word	0x000157d0


	//   ....[83]....
        /*04a4*/ 	.word	0x00015900


	//   ....[84]....
        /*04a8*/ 	.word	0x00015970


	//   ....[85]....
        /*04ac*/ 	.word	0x00015aa0


	//   ....[86]....
        /*04b0*/ 	.word	0x00015b10


	//   ....[87]....
        /*04b4*/ 	.word	0x00015c40


	//   ....[88]....
        /*04b8*/ 	.word	0x00015cb0


	//   ....[89]....
        /*04bc*/ 	.word	0x00015de0


	//   ....[90]....
        /*04c0*/ 	.word	0x00015e30


	//   ....[91]....
        /*04c4*/ 	.word	0x00016150


	//   ....[92]....
        /*04c8*/ 	.word	0x00016270


	//----- nvinfo : EIATTR_REG_RECONFIG
	.align		4
.L_473:
        /*04cc*/ 	.byte	0x01, 0x54
	.zero		2


	//----- nvinfo : EIATTR_SYSCALL_OFFSETS
	.align		4
        /*04d0*/ 	.byte	0x04, 0x46
        /*04d2*/ 	.short	(.L_475 - .L_474)


	//   ....[0]....
.L_474:
        /*04d4*/ 	.word	0x00001c20


	//   ....[1]....
        /*04d8*/ 	.word	0x00010010


	//   ....[2]....
        /*04dc*/ 	.word	0x00010160


	//   ....[3]....
        /*04e0*/ 	.word	0x00010250


	//   ....[4]....
        /*04e4*/ 	.word	0x00010b00


	//----- nvinfo : EIATTR_MBARRIER_INSTR_OFFSETS
	.align		4
.L_475:
        /*04e8*/ 	.byte	0x04, 0x39
        /*04ea*/ 	.short	(.L_477 - .L_476)


	//   ....[0]....
.L_476:
        /*04ec*/ 	.word	0x00000270
        /*04f0*/ 	.word	0x000000ff
        /*04f4*/ 	.word	0x00030800
        /*04f8*/ 	.short	0x0100
        /*04fa*/ 	.byte	0x08
	.zero		1


	//   ....[1]....
        /*04fc*/ 	.word	0x00000280
        /*0500*/ 	.word	0x000000ff
        /*0504*/ 	.word	0x00030820
        /*0508*/ 	.short	0x0100
        /*050a*/ 	.byte	0x08
	.zero		1


	//   ....[2]....
        /*050c*/ 	.word	0x00000370
        /*0510*/ 	.word	0x000000ff
        /*0514*/ 	.word	0x00030830
        /*0518*/ 	.short	0x0100
        /*051a*/ 	.byte	0x08
	.zero		1


	//   ....[3]....
        /*051c*/ 	.word	0x00000380
        /*0520*/ 	.word	0x000000ff
        /*0524*/ 	.word	0x00030840
        /*0528*/ 	.short	0x0100
        /*052a*/ 	.byte	0x08
	.zero		1


	//   ....[4]....
        /*052c*/ 	.word	0x00000390
        /*0530*/ 	.word	0x000000ff
        /*0534*/ 	.word	0x00030838
        /*0538*/ 	.short	0x0100
        /*053a*/ 	.byte	0x08
	.zero		1


	//   ....[5]....
        /*053c*/ 	.word	0x000003a0
        /*0540*/ 	.word	0x000000ff
        /*0544*/ 	.word	0x00030848
        /*0548*/ 	.short	0x0100
        /*054a*/ 	.byte	0x08
	.zero		1


	//   ....[6]....
        /*054c*/ 	.word	0x000004d0
        /*0550*/ 	.word	0x000000ff
        /*0554*/ 	.word	0x00030850
        /*0558*/ 	.short	0x0100
        /*055a*/ 	.byte	0x08
	.zero		1


	//   ....[7]....
        /*055c*/ 	.word	0x000004e0
        /*0560*/ 	.word	0x000000ff
        /*0564*/ 	.word	0x00030860
        /*0568*/ 	.short	0x0100
        /*056a*/ 	.byte	0x08
	.zero		1


	//   ....[8]....
        /*056c*/ 	.word	0x000004f0
        /*0570*/ 	.word	0x000000ff
        /*0574*/ 	.word	0x00030858
        /*0578*/ 	.short	0x0100
        /*057a*/ 	.byte	0x08
	.zero		1


	//   ....[9]....
        /*057c*/ 	.word	0x00000500
        /*0580*/ 	.word	0x000000ff
        /*0584*/ 	.word	0x00030868
        /*0588*/ 	.short	0x0100
        /*058a*/ 	.byte	0x08
	.zero		1


	//   ....[10]....
        /*058c*/ 	.word	0x000005f0
        /*0590*/ 	.word	0x000000ff
        /*0594*/ 	.word	0x00030870
        /*0598*/ 	.short	0x0100
        /*059a*/ 	.byte	0x06
	.zero		1


	//   ....[11]....
        /*059c*/ 	.word	0x00000600
        /*05a0*/ 	.word	0x000000ff
        /*05a4*/ 	.word	0x00030880
        /*05a8*/ 	.short	0x0100
        /*05aa*/ 	.byte	0x06
	.zero		1


	//   ....[12]....
        /*05ac*/ 	.word	0x00000610
        /*05b0*/ 	.word	0x000000ff
        /*05b4*/ 	.word	0x00030878
        /*05b8*/ 	.short	0x0100
        /*05ba*/ 	.byte	0x06
	.zero		1


	//   ....[13]....
        /*05bc*/ 	.word	0x00000620
        /*05c0*/ 	.word	0x000000ff
        /*05c4*/ 	.word	0x00030888
        /*05c8*/ 	.short	0x0100
        /*05ca*/ 	.byte	0x06
	.zero		1


	//   ....[14]....
        /*05cc*/ 	.word	0x00000750
        /*05d0*/ 	.word	0x000000ff
        /*05d4*/ 	.word	0x00030890
        /*05d8*/ 	.short	0x0100
        /*05da*/ 	.byte	0x08
	.zero		1


	//   ....[15]....
        /*05dc*/ 	.word	0x00000760
        /*05e0*/ 	.word	0x000000ff
        /*05e4*/ 	.word	0x000308a0
        /*05e8*/ 	.short	0x0100
        /*05ea*/ 	.byte	0x08
	.zero		1


	//   ....[16]....
        /*05ec*/ 	.word	0x00000770
        /*05f0*/ 	.word	0x000000ff
        /*05f4*/ 	.word	0x00030898
        /*05f8*/ 	.short	0x0100
        /*05fa*/ 	.byte	0x08
	.zero		1


	//   ....[17]....
        /*05fc*/ 	.word	0x00000780
        /*0600*/ 	.word	0x000000ff
        /*0604*/ 	.word	0x000308a8
        /*0608*/ 	.short	0x0100
        /*060a*/ 	.byte	0x08
	.zero		1


	//   ....[18]....
        /*060c*/ 	.word	0x000008b0
        /*0610*/ 	.word	0x000000ff
        /*0614*/ 	.word	0x000308b0
        /*0618*/ 	.short	0x0100
        /*061a*/ 	.byte	0x08
	.zero		1


	//   ....[19]....
        /*061c*/ 	.word	0x000008c0
        /*0620*/ 	.word	0x000000ff
        /*0624*/ 	.word	0x000308c0
        /*0628*/ 	.short	0x0100
        /*062a*/ 	.byte	0x08
	.zero		1


	//   ....[20]....
        /*062c*/ 	.word	0x000008d0
        /*0630*/ 	.word	0x000000ff
        /*0634*/ 	.word	0x000308b8
        /*0638*/ 	.short	0x0100
        /*063a*/ 	.byte	0x08
	.zero		1


	//   ....[21]....
        /*063c*/ 	.word	0x000008e0
        /*0640*/ 	.word	0x000000ff
        /*0644*/ 	.word	0x000308c8
        /*0648*/ 	.short	0x0100
        /*064a*/ 	.byte	0x08
	.zero		1


	//   ....[22]....
        /*064c*/ 	.word	0x00001cc0
        /*0650*/ 	.word	0x000000ff
        /*0654*/ 	.word	0x00030800
        /*0658*/ 	.short	0x010a
        /*065a*/ 	.byte	0x25
	.zero		1


	//   ....[23]....
        /*065c*/ 	.word	0x00001d40
        /*0660*/ 	.word	0x00000003
        /*0664*/ 	.word	0x00030830
        /*0668*/ 	.short	0x010a
        /*066a*/ 	.byte	0x3f
	.zero		1


	//   ....[24]....
        /*066c*/ 	.word	0x00001da0
        /*0670*/ 	.word	0x00000003
        /*0674*/ 	.word	0x00030830
        /*0678*/ 	.short	0x010a
        /*067a*/ 	.byte	0x3f
	.zero		1


	//   ....[25]....
        /*067c*/ 	.word	0x00002830
        /*0680*/ 	.word	0x00000000
        /*0684*/ 	.word	0x00000000
        /*0688*/ 	.short	0x0101
        /*068a*/ 	.byte	0x3f
	.zero		1


	//   ....[26]....
        /*068c*/ 	.word	0x00004520
        /*0690*/ 	.word	0x000000ff
        /*0694*/ 	.word	0x00030830
        /*0698*/ 	.short	0x010a
        /*069a*/ 	.byte	0x06
	.zero		1


	//   ....[27]....
        /*069c*/ 	.word	0x00004560
        /*06a0*/ 	.word	0x000000ff
        /*06a4*/ 	.word	0x00030830
        /*06a8*/ 	.short	0x010a
        /*06aa*/ 	.byte	0x06
	.zero		1


	//   ....[28]....
        /*06ac*/ 	.word	0x000053a0
        /*06b0*/ 	.word	0x000000ff
        /*06b4*/ 	.word	0x00030850
        /*06b8*/ 	.short	0x010a
        /*06ba*/ 	.byte	0x0a
	.zero		1


	//   ....[29]....
        /*06bc*/ 	.word	0x000053e0
        /*06c0*/ 	.word	0x000000ff
        /*06c4*/ 	.word	0x00030850
        /*06c8*/ 	.short	0x010a
        /*06ca*/ 	.byte	0x0a
	.zero		1


	//   ....[30]....
        /*06cc*/ 	.word	0x00005710
        /*06d0*/ 	.word	0x00000000
        /*06d4*/ 	.word	0x00000000
        /*06d8*/ 	.short	0x0101
        /*06da*/ 	.byte	0x3f
	.zero		1


	//   ....[31]....
        /*06dc*/ 	.word	0x000067e0
        /*06e0*/ 	.word	0x0000009b
        /*06e4*/ 	.word	0x00000000
        /*06e8*/ 	.short	0x0101
        /*06ea*/ 	.byte	0x3f
	.zero		1


	//   ....[32]....
        /*06ec*/ 	.word	0x00006f90
        /*06f0*/ 	.word	0x000000ff
        /*06f4*/ 	.word	0x00030830
        /*06f8*/ 	.short	0x010a
        /*06fa*/ 	.byte	0x05
	.zero		1


	//   ....[33]....
        /*06fc*/ 	.word	0x00006fd0
        /*0700*/ 	.word	0x000000ff
        /*0704*/ 	.word	0x00030830
        /*0708*/ 	.short	0x010a
        /*070a*/ 	.byte	0x05
	.zero		1


	//   ....[34]....
        /*070c*/ 	.word	0x00007e10
        /*0710*/ 	.word	0x000000ff
        /*0714*/ 	.word	0x00030850
        /*0718*/ 	.short	0x010a
        /*071a*/ 	.byte	0x0e
	.zero		1


	//   ....[35]....
        /*071c*/ 	.word	0x00007e50
        /*0720*/ 	.word	0x000000ff
        /*0724*/ 	.word	0x00030850
        /*0728*/ 	.short	0x010a
        /*072a*/ 	.byte	0x0e
	.zero		1


	//   ....[36]....
        /*072c*/ 	.word	0x00008740
        /*0730*/ 	.word	0x0000009f
        /*0734*/ 	.word	0x00000000
        /*0738*/ 	.short	0x0101
        /*073a*/ 	.byte	0x3f
	.zero		1


	//   ....[37]....
        /*073c*/ 	.word	0x000087f0
        /*0740*/ 	.word	0x000000a3
        /*0744*/ 	.word	0x00000000
        /*0748*/ 	.short	0x0101
        /*074a*/ 	.byte	0x3f
	.zero		1


	//   ....[38]....
        /*074c*/ 	.word	0x00008c70
        /*0750*/ 	.word	0x000000ff
        /*0754*/ 	.word	0x00030830
        /*0758*/ 	.short	0x010a
        /*075a*/ 	.byte	0x05
	.zero		1


	//   ....[39]....
        /*075c*/ 	.word	0x00008cb0
        /*0760*/ 	.word	0x000000ff
        /*0764*/ 	.word	0x00030830
        /*0768*/ 	.short	0x010a
        /*076a*/ 	.byte	0x05
	.zero		1


	//   ....[40]....
        /*076c*/ 	.word	0x00009af0
        /*0770*/ 	.word	0x000000ff
        /*0774*/ 	.word	0x00030850
        /*0778*/ 	.short	0x010a
        /*077a*/ 	.byte	0x0e
	.zero		1


	//   ....[41]....
        /*077c*/ 	.word	0x00009b30
        /*0780*/ 	.word	0x000000ff
        /*0784*/ 	.word	0x00030850
        /*0788*/ 	.short	0x010a
        /*078a*/ 	.byte	0x0e
	.zero		1


	//   ....[42]....
        /*078c*/ 	.word	0x00009e30
        /*0790*/ 	.word	0x00000000
        /*0794*/ 	.word	0x00000000
        /*0798*/ 	.short	0x0101
        /*079a*/ 	.byte	0x3f
	.zero		1


	//   ....[43]....
        /*079c*/ 	.word	0x0000af40
        /*07a0*/ 	.word	0x0000009b
        /*07a4*/ 	.word	0x00000000
        /*07a8*/ 	.short	0x0101
        /*07aa*/ 	.byte	0x3f
	.zero		1


	//   ....[44]....
        /*07ac*/ 	.word	0x0000bb70
        /*07b0*/ 	.word	0x000000ff
        /*07b4*/ 	.word	0x00030850
        /*07b8*/ 	.short	0x010a
        /*07ba*/ 	.byte	0x07
	.zero		1


	//   ....[45]....
        /*07bc*/ 	.word	0x0000bbb0
        /*07c0*/ 	.word	0x000000ff
        /*07c4*/ 	.word	0x00030850
        /*07c8*/ 	.short	0x010a
        /*07ca*/ 	.byte	0x07
	.zero		1


	//   ....[46]....
        /*07cc*/ 	.word	0x0000c010
        /*07d0*/ 	.word	0x00000009
        /*07d4*/ 	.word	0x00000000
        /*07d8*/ 	.short	0x0101
        /*07da*/ 	.byte	0x3f
	.zero		1


	//   ....[47]....
        /*07dc*/ 	.word	0x0000e080
        /*07e0*/ 	.word	0x000000c6
        /*07e4*/ 	.word	0x00000000
        /*07e8*/ 	.short	0x0101
        /*07ea*/ 	.byte	0x3f
	.zero		1


	//   ....[48]....
        /*07ec*/ 	.word	0x00010660
        /*07f0*/ 	.word	0x00000000
        /*07f4*/ 	.word	0x00030840
        /*07f8*/ 	.short	0x010a
        /*07fa*/ 	.byte	0x3f
	.zero		1


	//   ....[49]....
        /*07fc*/ 	.word	0x00011620
        /*0800*/ 	.word	0x00000011
        /*0804*/ 	.word	0x00030800
        /*0808*/ 	.short	0x0107
        /*080a*/ 	.byte	0x3f
	.zero		1


	//   ....[50]....
        /*080c*/ 	.word	0x00011730
        /*0810*/ 	.word	0x00000011
        /*0814*/ 	.word	0x00030800
        /*0818*/ 	.short	0x0101
        /*081a*/ 	.byte	0x3f
	.zero		1


	//   ....[51]....
        /*081c*/ 	.word	0x00011750
        /*0820*/ 	.word	0x00000011
        /*0824*/ 	.word	0x00030820
        /*0828*/ 	.short	0x010a
        /*082a*/ 	.byte	0x3f
	.zero		1


	//   ....[52]....
        /*082c*/ 	.word	0x00011a90
        /*0830*/ 	.word	0x00000003
        /*0834*/ 	.word	0x00030840
        /*0838*/ 	.short	0x010a
        /*083a*/ 	.byte	0x3f
	.zero		1


	//   ....[53]....
        /*083c*/ 	.word	0x00012020
        /*0840*/ 	.word	0x00000003
        /*0844*/ 	.word	0x00000060
        /*0848*/ 	.short	0x010a
        /*084a*/ 	.byte	0x3f
	.zero		1


	//   ....[54]....
        /*084c*/ 	.word	0x00012870
        /*0850*/ 	.word	0x00000003
        /*0854*/ 	.word	0x00030840
        /*0858*/ 	.short	0x010a
        /*085a*/ 	.byte	0x3f
	.zero		1


	//   ....[55]....
        /*085c*/ 	.word	0x00012e00
        /*0860*/ 	.word	0x00000009
        /*0864*/ 	.word	0x00000060
        /*0868*/ 	.short	0x010a
        /*086a*/ 	.byte	0x3f
	.zero		1


	//   ....[56]....
        /*086c*/ 	.word	0x00013590
        /*0870*/ 	.word	0x00000002
        /*0874*/ 	.word	0x00030840
        /*0878*/ 	.short	0x010a
        /*087a*/ 	.byte	0x3f
	.zero		1


	//   ....[57]....
        /*087c*/ 	.word	0x00013b20
        /*0880*/ 	.word	0x00000002
        /*0884*/ 	.word	0x00000060
        /*0888*/ 	.short	0x010a
        /*088a*/ 	.byte	0x3f
	.zero		1


	//   ....[58]....
        /*088c*/ 	.word	0x00014260
        /*0890*/ 	.word	0x00000000
        /*0894*/ 	.word	0x00030860
        /*0898*/ 	.short	0x010a
        /*089a*/ 	.byte	0x3f
	.zero		1


	//   ....[59]....
        /*089c*/ 	.word	0x00014a40
        /*08a0*/ 	.word	0x00000000
        /*08a4*/ 	.word	0x00030820
        /*08a8*/ 	.short	0x010a
        /*08aa*/ 	.byte	0x3f
	.zero		1


	//   ....[60]....
        /*08ac*/ 	.word	0x00014c30
        /*08b0*/ 	.word	0x00000006
        /*08b4*/ 	.word	0x00000000
        /*08b8*/ 	.short	0x010a
        /*08ba*/ 	.byte	0x3f
	.zero		1


	//   ....[61]....
        /*08bc*/ 	.word	0x00014c80
        /*08c0*/ 	.word	0x00000003
        /*08c4*/ 	.word	0x00000000
        /*08c8*/ 	.short	0x010a
        /*08ca*/ 	.byte	0x3f
	.zero		1


	//   ....[62]....
        /*08cc*/ 	.word	0x00014ce0
        /*08d0*/ 	.word	0x00000012
        /*08d4*/ 	.word	0x00000000
        /*08d8*/ 	.short	0x010a
        /*08da*/ 	.byte	0x3f
	.zero		1


	//   ....[63]....
        /*08dc*/ 	.word	0x00014d10
        /*08e0*/ 	.word	0x00000003
        /*08e4*/ 	.word	0x00000000
        /*08e8*/ 	.short	0x010a
        /*08ea*/ 	.byte	0x3f
	.zero		1


	//   ....[64]....
        /*08ec*/ 	.word	0x00014d80
        /*08f0*/ 	.word	0x00000003
        /*08f4*/ 	.word	0x00030800
        /*08f8*/ 	.short	0x010a
        /*08fa*/ 	.byte	0x3f
	.zero		1


	//   ....[65]....
        /*08fc*/ 	.word	0x00014dd0
        /*0900*/ 	.word	0x00000003
        /*0904*/ 	.word	0x00030830
        /*0908*/ 	.short	0x010a
        /*090a*/ 	.byte	0x3f
	.zero		1


	//   ....[66]....
        /*090c*/ 	.word	0x00014e30
        /*0910*/ 	.word	0x00000015
        /*0914*/ 	.word	0x00030830
        /*0918*/ 	.short	0x010a
        /*091a*/ 	.byte	0x3f
	.zero		1


	//   ....[67]....
        /*091c*/ 	.word	0x00014e90
        /*0920*/ 	.word	0x00000015
        /*0924*/ 	.word	0x00030850
        /*0928*/ 	.short	0x010a
        /*092a*/ 	.byte	0x3f
	.zero		1


	//   ....[68]....
        /*092c*/ 	.word	0x00014ef0
        /*0930*/ 	.word	0x00000004
        /*0934*/ 	.word	0x00030830
        /*0938*/ 	.short	0x010a
        /*093a*/ 	.byte	0x3f
	.zero		1


	//   ....[69]....
        /*093c*/ 	.word	0x00014f50
        /*0940*/ 	.word	0x00000003
        /*0944*/ 	.word	0x00030850
        /*0948*/ 	.short	0x010a
        /*094a*/ 	.byte	0x3f
	.zero		1


	//   ....[70]....
        /*094c*/ 	.word	0x00014fb0
        /*0950*/ 	.word	0x00000004
        /*0954*/ 	.word	0x00030830
        /*0958*/ 	.short	0x010a
        /*095a*/ 	.byte	0x3f
	.zero		1


	//   ....[71]....
        /*095c*/ 	.word	0x00015010
        /*0960*/ 	.word	0x00000003
        /*0964*/ 	.word	0x00030850
        /*0968*/ 	.short	0x010a
        /*096a*/ 	.byte	0x3f
	.zero		1


	//   ....[72]....
        /*096c*/ 	.word	0x00015070
        /*0970*/ 	.word	0x00000007
        /*0974*/ 	.word	0x00030850
        /*0978*/ 	.short	0x010a
        /*097a*/ 	.byte	0x3f
	.zero		1


	//   ....[73]....
        /*097c*/ 	.word	0x000151c0
        /*0980*/ 	.word	0x00000000
        /*0984*/ 	.word	0x00030840
        /*0988*/ 	.short	0x010a
        /*098a*/ 	.byte	0x3f
	.zero		1


	//   ....[74]....
        /*098c*/ 	.word	0x00015e70
        /*0990*/ 	.word	0x00000011
        /*0994*/ 	.word	0x00030820
        /*0998*/ 	.short	0x010a
        /*099a*/ 	.byte	0x3f
	.zero		1


	//   ....[75]....
        /*099c*/ 	.word	0x00015ec0
        /*09a0*/ 	.word	0x00000003
        /*09a4*/ 	.word	0x00030840
        /*09a8*/ 	.short	0x010a
        /*09aa*/ 	.byte	0x3f
	.zero		1


	//   ....[76]....
        /*09ac*/ 	.word	0x00015f10
        /*09b0*/ 	.word	0x00000003
        /*09b4*/ 	.word	0x00000060
        /*09b8*/ 	.short	0x010a
        /*09ba*/ 	.byte	0x3f
	.zero		1


	//   ....[77]....
        /*09bc*/ 	.word	0x00015f60
        /*09c0*/ 	.word	0x00000003
        /*09c4*/ 	.word	0x00030840
        /*09c8*/ 	.short	0x010a
        /*09ca*/ 	.byte	0x3f
	.zero		1


	//   ....[78]....
        /*09cc*/ 	.word	0x00015fb0
        /*09d0*/ 	.word	0x00000009
        /*09d4*/ 	.word	0x00000060
        /*09d8*/ 	.short	0x010a
        /*09da*/ 	.byte	0x3f
	.zero		1


	//   ....[79]....
        /*09dc*/ 	.word	0x00016000
        /*09e0*/ 	.word	0x00000002
        /*09e4*/ 	.word	0x00030840
        /*09e8*/ 	.short	0x010a
        /*09ea*/ 	.byte	0x3f
	.zero		1


	//   ....[80]....
        /*09ec*/ 	.word	0x00016050
        /*09f0*/ 	.word	0x00000002
        /*09f4*/ 	.word	0x00000060
        /*09f8*/ 	.short	0x010a
        /*09fa*/ 	.byte	0x3f
	.zero		1


	//   ....[81]....
        /*09fc*/ 	.word	0x000160a0
        /*0a00*/ 	.word	0x00000000
        /*0a04*/ 	.word	0x00030860
        /*0a08*/ 	.short	0x010a
        /*0a0a*/ 	.byte	0x3f
	.zero		1


	//   ....[82]....
        /*0a0c*/ 	.word	0x00016190
        /*0a10*/ 	.word	0x00000000
        /*0a14*/ 	.word	0x00030820
        /*0a18*/ 	.short	0x010a
        /*0a1a*/ 	.byte	0x3f
	.zero		1


	//   ....[83]....
        /*0a1c*/ 	.word	0x00016330
        /*0a20*/ 	.word	0x00000006
        /*0a24*/ 	.word	0x00000000
        /*0a28*/ 	.short	0x010a
        /*0a2a*/ 	.byte	0x3f
	.zero		1


	//   ....[84]....
        /*0a2c*/ 	.word	0x00016380
        /*0a30*/ 	.word	0x00000003
        /*0a34*/ 	.word	0x00000000
        /*0a38*/ 	.short	0x010a
        /*0a3a*/ 	.byte	0x3f
	.zero		1


	//   ....[85]....
        /*0a3c*/ 	.word	0x000163d0
        /*0a40*/ 	.word	0x00000012
        /*0a44*/ 	.word	0x00000000
        /*0a48*/ 	.short	0x010a
        /*0a4a*/ 	.byte	0x3f
	.zero		1


	//----- nvinfo : EIATTR_NUM_MBARRIERS
	.align		4
.L_477:
        /*0a4c*/ 	.byte	0x03, 0x38
        /*0a4e*/ 	.short	0x0016


	//----- nvinfo : EIATTR_EXIT_INSTR_OFFSETS
	.align		4
        /*0a50*/ 	.byte	0x04, 0x1c
        /*0a52*/ 	.short	(.L_479 - .L_478)


	//   ....[0]....
.L_478:
        /*0a54*/ 	.word	0x00000a10


	//   ....[1]....
        /*0a58*/ 	.word	0x0000f2b0


	//   ....[2]....
        /*0a5c*/ 	.word	0x00014d60


	//----- nvinfo : EIATTR_MAX_THREADS
	.align		4
.L_479:
        /*0a60*/ 	.byte	0x04, 0x05
        /*0a62*/ 	.short	(.L_481 - .L_480)
.L_480:
        /*0a64*/ 	.word	0x00000180
        /*0a68*/ 	.word	0x00000001
        /*0a6c*/ 	.word	0x00000001


	//----- nvinfo : EIATTR_CRS_STACK_SIZE
	.align		4
.L_481:
        /*0a70*/ 	.byte	0x04, 0x1e
        /*0a72*/ 	.short	(.L_483 - .L_482)
.L_482:
        /*0a74*/ 	.word	0x00000000


	//----- nvinfo : EIATTR_CBANK_PARAM_SIZE
	.align		4
.L_483:
        /*0a78*/ 	.byte	0x03, 0x19
        /*0a7a*/ 	.short	0x0af0


	//----- nvinfo : EIATTR_PARAM_CBANK
	.align		4
        /*0a7c*/ 	.byte	0x04, 0x0a
        /*0a7e*/ 	.short	(.L_485 - .L_484)
	.align		4
.L_484:
        /*0a80*/ 	.word	index@(.nv.constant0._ZN7cutlass13device_kernelIN5flash11enable_sm90INS1_16FlashAttnFwdSm90INS1_25CollectiveMainloopFwdSm90ILi2EN4cute5tupleIJNS5_1CILi1EEES8_S8_EEENS6_IJNS7_ILi128EEENS7_ILi64EEENS7_ILi256EEEEEELi256ENS_10bfloat16_tEfNS_4arch4Sm90ELb0ELb1ELb0ELb0ELb0ELb0ELb0ELb1ELb1ELb1ELb0ELb0EEENS1_21CollectiveEpilogueFwdINS6_IJSA_SC_SB_EEES9_SE_SG_Li256ELb0ELb1ELb0ELb0EEENS1_30DynamicPersistentTileSchedulerILi256ELi128ELb0ELb1ELb1EEEEEEEEEvNT_6ParamsE)
        /*0a84*/ 	.short	0x0210
        /*0a86*/ 	.short	0x0af0


	//----- nvinfo : EIATTR_SW_WAR
	.align		4
.L_485:
        /*0a88*/ 	.byte	0x04, 0x36
        /*0a8a*/ 	.short	(.L_487 - .L_486)
.L_486:
        /*0a8c*/ 	.word	0x00000008
.L_487:


//--------------------- .nv.info._ZN7cutlass13device_kernelIN5flash11enable_sm90INS1_16FlashAttnFwdSm90INS1_25CollectiveMainloopFwdSm90ILi2EN4cute5tupleIJNS5_1CILi1EEES8_S8_EEENS6_IJNS7_ILi128EEENS7_ILi64EEENS7_ILi256EEEEEELi256ENS_10bfloat16_tEfNS_4arch4Sm90ELb0ELb1ELb0ELb1ELb0ELb0ELb0ELb1ELb1ELb1ELb0ELb0EEENS1_21CollectiveEpilogueFwdINS6_IJSA_SC_SB_EEES9_SE_SG_Li256ELb1ELb1ELb0ELb0EEENS1_36VarlenDynamicPersistentTileSchedulerILi128ELi64ELi256ELi128ELb0ELb1ELb1ELb1ELb0ELb1EEEEEEEEEvNT_6ParamsE --------------------------
	.section	.nv.info._ZN7cutlass13device_kernelIN5flash11enable_sm90INS1_16FlashAttnFwdSm90INS1_25CollectiveMainloopFwdSm90ILi2EN4cute5tupleIJNS5_1CILi1EEES8_S8_EEENS6_IJNS7_ILi128EEENS7_ILi64EEENS7_ILi256EEEEEELi256ENS_10bfloat16_tEfNS_4arch4Sm90ELb0ELb1ELb0ELb1ELb0ELb0ELb0ELb1ELb1ELb1ELb0ELb0EEENS1_21CollectiveEpilogueFwdINS6_IJSA_SC_SB_EEES9_SE_SG_Li256ELb1ELb1ELb0ELb0EEENS1_36VarlenDynamicPersistentTileSchedulerILi128ELi64ELi256ELi128ELb0ELb1ELb1ELb1ELb0ELb1EEEEEEEEEvNT_6ParamsE,"",@"SHT_CUDA_INFO"
	.sectionflags	@""
	.align	4


	//----- nvinfo : EIATTR_CUDA_API_VERSION
	.align		4
        /*0000*/ 	.byte	0x04, 0x37
        /*0002*/ 	.short	(.L_489 - .L_488)
.L_488:
        /*0004*/ 	.word	0x00000082


	//----- nvinfo : EIATTR_KPARAM_INFO
	.align		4
.L_489:
        /*0008*/ 	.byte	0x04, 0x17
        /*000a*/ 	.short	(.L_491 - .L_490)
.L_490:
        /*000c*/ 	.word	0x00000000
        /*0010*/ 	.short	0x0000
        /*0012*/ 	.short	0x0070
        /*0014*/ 	.byte	0x00, 0xf0, 0x01, 0x2a


	//----- nvinfo : EIATTR_SPARSE_MMA_MASK
	.align		4
.L_491:
        /*0018*/ 	.byte	0x03, 0x50
        /*001a*/ 	.short	0x0000


	//----- nvinfo : EIATTR_MAXREG_COUNT
	.align		4
        /*001c*/ 	.byte	0x03, 0x1b
        /*001e*/ 	.short	0x00a8


	//----- nvinfo : EIATTR_NUM_BARRIERS
	.align		4
        /*0020*/ 	.byte	0x02, 0x4c
        /*0022*/ 	.byte	0x09
	.zero		1


	//----- nvinfo : EIATTR_EXTERNS
	.align		4
        /*0024*/ 	.byte	0x04, 0x0f
        /*0026*/ 	.short	(.L_493 - .L_492)


	//   ....[0]....
	.align		4
.L_492:
        /*0028*/ 	.word	index@(__assertfail)


	//----- nvinfo : EIATTR_ANNOTATIONS
	.align		4
.L_493:
        /*002c*/ 	.byte	0x04, 0x55
        /*002e*/ 	.short	(.L_495 - .L_494)


	//   ....[0]....
.L_494:
        /* <DEDUP_REMOVED lines=64> */


	//----- nvinfo : EIATTR_MERCURY_ISA_VERSION
	.align		4
.L_495:
        /*0418*/ 	.byte	0x03, 0x5f
        /*041a*/ 	.short	0x0101


	//----- nvinfo : EIATTR_UNUSED_LOAD_BYTE_OFFSET
	.align		4
        /*041c*/ 	.byte	0x04, 0x44
        /*041e*/ 	.short	(.L_497 - .L_496)


	//   ....[0]....
.L_496:
        /*0420*/ 	.word	0x00000a10
        /*0424*/ 	.word	0x0000fff0


	//   ....[1]....
        /*0428*/ 	.word	0x0000ca50
        /*042c*/ 	.word	0x0000fff0


	//----- nvinfo : EIATTR_INT_WARP_WIDE_INSTR_OFFSETS
	.align		4
.L_497:
        /*0430*/ 	.byte	0x04, 0x31
        /*0432*/ 	.short	(.L_499 - .L_498)


	//   ....[0]....
.L_498:
        /*0434*/ 	.word	0x00000130


	//   ....[1]....
        /*0438*/ 	.word	0x00000170


	//   ....[2]....
        /*043c*/ 	.word	0x000001e0


	//   ....[3]....
        /*0440*/ 	.word	0x00011010


	//   ....[4]....
        /*0444*/ 	.word	0x000110b0


	//   ....[5]....
        /*0448*/ 	.word	0x000156b0


	//   ....[6]....
        /*044c*/ 	.word	0x00015720


	//----- nvinfo : EIATTR_COOP_GROUP_MASK_REGIDS
	.align		4
.L_499:
        /*0450*/ 	.byte	0x04, 0x29
        /*0452*/ 	.short	(.L_501 - .L_500)


	//   ....[0]....
.L_500:
        /*0454*/ 	.word	0xffffffff


	//   ....[1]....
        /*0458*/ 	.word	0xffffffff


	//   ....[2]....
        /*045c*/ 	.word	0xffffffff


	//   ....[3]....
        /*0460*/ 	.word	0xffffffff


	//   ....[4]....
        /*0464*/ 	.word	0xffffffff


	//   ....[5]....
        /*0468*/ 	.word	0xffffffff


	//   ....[6]....
        /*046c*/ 	.word	0xffffffff


	//   ....[7]....
        /*0470*/ 	.word	0xffffffff


	//   ....[8]....
        /*0474*/ 	.word	0xffffffff


	//   ....[9]....
        /*0478*/ 	.word	0xffffffff


	//   ....[10]....
        /*047c*/ 	.word	0xffffffff


	//   ....[11]....
        /*0480*/ 	.word	0xffffffff


	//   ....[12]....
        /*0484*/ 	.word	0xffffffff


	//   ....[13]....
        /*0488*/ 	.word	0xffffffff


	//   ....[14]....
        /*048c*/ 	.word	0xffffffff


	//   ....[15]....
        /*0490*/ 	.word	0xffffffff


	//   ....[16]....
        /*0494*/ 	.word	0xffffffff


	//   ....[17]....
        /*0498*/ 	.word	0xffffffff


	//   ....[18]....
        /*049c*/ 	.word	0xffffffff


	//   ....[19]....
        /*04a0*/ 	.word	0xffffffff


	//   ....[20]....
        /*04a4*/ 	.word	0xffffffff


	//   ....[21]....
        /*04a8*/ 	.word	0xffffffff


	//   ....[22]....
        /*04ac*/ 	.word	0xffffffff


	//   ....[23]....
        /*04b0*/ 	.word	0xffffffff


	//   ....[24]....
        /*04b4*/ 	.word	0xffffffff


	//   ....[25]....
        /*04b8*/ 	.word	0xffffffff


	//   ....[26]....
        /*04bc*/ 	.word	0xffffffff


	//   ....[27]....
        /*04c0*/ 	.word	0xffffffff


	//   ....[28]....
        /*04c4*/ 	.word	0xffffffff


	//   ....[29]....
        /*04c8*/ 	.word	0xffffffff


	//   ....[30]....
        /*04cc*/ 	.word	0xffffffff


	//   ....[31]....
        /*04d0*/ 	.word	0xffffffff


	//   ....[32]....
        /*04d4*/ 	.word	0xffffffff


	//   ....[33]....
        /*04d8*/ 	.word	0xffffffff


	//   ....[34]....
        /*04dc*/ 	.word	0xffffffff


	//   ....[35]....
        /*04e0*/ 	.word	0xffffffff


	//   ....[36]....
        /*04e4*/ 	.word	0xffffffff


	//   ....[37]....
        /*04e8*/ 	.word	0xffffffff


	//   ....[38]....
        /*04ec*/ 	.word	0xffffffff


	//   ....[39]....
        /*04f0*/ 	.word	0xffffffff


	//   ....[40]....
        /*04f4*/ 	.word	0xffffffff


	//   ....[41]....
        /*04f8*/ 	.word	0xffffffff


	//   ....[42]....
        /*04fc*/ 	.word	0xffffffff


	//   ....[43]....
        /*0500*/ 	.word	0xffffffff


	//   ....[44]....
        /*0504*/ 	.word	0xffffffff


	//   ....[45]....
        /*0508*/ 	.word	0xffffffff


	//   ....[46]....
        /*050c*/ 	.word	0xffffffff


	//   ....[47]....
        /*0510*/ 	.word	0xffffffff


	//   ....[48]....
        /*0514*/ 	.word	0xffffffff


	//   ....[49]....
        /*0518*/ 	.word	0xffffffff


	//   ....[50]....
        /*051c*/ 	.word	0xffffffff


	//   ....[51]....
        /*0520*/ 	.word	0xffffffff


	//   ....[52]....
        /*0524*/ 	.word	0xffffffff


	//   ....[53]....
        /*0528*/ 	.word	0xffffffff


	//   ....[54]....
        /*052c*/ 	.word	0xffffffff


	//   ....[55]....
        /*0530*/ 	.word	0xffffffff


	//   ....[56]....
        /*0534*/ 	.word	0xffffffff


	//   ....[57]....
        /*0538*/ 	.word	0xffffffff


	//   ....[58]....
        /*053c*/ 	.word	0xffffffff


	//   ....[59]....
        /*0540*/ 	.word	0xffffffff


	//   ....[60]....
        /*0544*/ 	.word	0xffffffff


	//   ....[61]....
        /*0548*/ 	.word	0xffffffff


	//   ....[62]....
        /*054c*/ 	.word	0xffffffff


	//   ....[63]....
        /*0550*/ 	.word	0xffffffff


	//   ....[64]....
        /*0554*/ 	.word	0xffffffff


	//   ....[65]....
        /*0558*/ 	.word	0xffffffff


	//   ....[66]....
        /*055c*/ 	.word	0xffffffff


	//   ....[67]....
        /*0560*/ 	.word	0xffffffff


	//   ....[68]....
        /*0564*/ 	.word	0xffffffff


	//   ....[69]....
        /*0568*/ 	.word	0xffffffff


	//   ....[70]....
        /*056c*/ 	.word	0xffffffff


	//   ....[71]....
        /*0570*/ 	.word	0xffffffff


	//   ....[72]....
        /*0574*/ 	.word	0xffffffff


	//   ....[73]....
        /*0578*/ 	.word	0xffffffff


	//   ....[74]....
        /*057c*/ 	.word	0xffffffff


	//   ....[75]....
        /*0580*/ 	.word	0xffffffff


	//   ....[76]....
        /*0584*/ 	.word	0xffffffff


	//   ....[77]....
        /*0588*/ 	.word	0xffffffff


	//   ....[78]....
        /*058c*/ 	.word	0xffffffff


	//   ....[79]....
        /*0590*/ 	.word	0xffffffff


	//   ....[80]....
        /*0594*/ 	.word	0xffffffff


	//   ....[81]....
        /*0598*/ 	.word	0xffffffff


	//   ....[82]....
        /*059c*/ 	.word	0xffffffff


	//   ....[83]....
        /*05a0*/ 	.word	0xffffffff


	//   ....[84]....
        /*05a4*/ 	.word	0xffffffff


	//   ....[85]....
        /*05a8*/ 	.word	0xffffffff


	//   ....[86]....
        /*05ac*/ 	.word	0xffffffff


	//   ....[87]....
        /*05b0*/ 	.word	0xffffffff


	//   ....[88]....
        /*05b4*/ 	.word	0xffffffff


	//   ....[89]....
        /*05b8*/ 	.word	0xffffffff


	//   ....[90]....
        /*05bc*/ 	.word	0xffffffff


	//   ....[91]....
        /*05c0*/ 	.word	0xffffffff


	//   ....[92]....
        /*05c4*/ 	.word	0xffffffff


	//   ....[93]....
        /*05c8*/ 	.word	0xffffffff


	//   ....[94]....
        /*05cc*/ 	.word	0xffffffff


	//   ....[95]....
        /*05d0*/ 	.word	0xffffffff


	//   ....[96]....
        /*05d4*/ 	.word	0xffffffff


	//   ....[97]....
        /*05d8*/ 	.word	0xffffffff


	//   ....[98]....
        /*05dc*/ 	.word	0xffffffff


	//   ....[99]....
        /*05e0*/ 	.word	0xffffffff


	//   ....[100]....
        /*05e4*/ 	.word	0xffffffff


	//   ....[101]....
        /*05e8*/ 	.word	0xffffffff


	//   ....[102]....
        /*05ec*/ 	.word	0xffffffff


	//   ....[103]....
        /*05f0*/ 	.word	0xffffffff


	//   ....[104]....
        /*05f4*/ 	.word	0xffffffff


	//   ....[105]....
        /*05f8*/ 	.word	0x0500000f


	//   ....[106]....
        /*05fc*/ 	.word	0x0500000f


	//   ....[107]....
        /*0600*/ 	.word	0x0500000f


	//   ....[108]....
        /*0604*/ 	.word	0x0500000f


	//   ....[109]....
        /*0608*/ 	.word	0x0500000f


	//   ....[110]....
        /*060c*/ 	.word	0x0500000f


	//   ....[111]....
        /*0610*/ 	.word	0x0500000f


	//   ....[112]....
        /*0614*/ 	.word	0x0500000f


	//   ....[113]....
        /*0618*/ 	.word	0x0500000f


	//   ....[114]....
        /*061c*/ 	.word	0x0500000f


	//   ....[115]....
        /*0620*/ 	.word	0x0500000f


	//   ....[116]....
        /*0624*/ 	.word	0x0500000f


	//   ....[117]....
        /*0628*/ 	.word	0x0500000f


	//   ....[118]....
        /*062c*/ 	.word	0x0500000f


	//   ....[119]....
        /*0630*/ 	.word	0x0500000f


	//   ....[120]....
        /*0634*/ 	.word	0x0500000f


	//   ....[121]....
        /*0638*/ 	.word	0x0500000f


	//   ....[122]....
        /*063c*/ 	.word	0x0500000f


	//   ....[123]....
        /*0640*/ 	.word	0x0500000f


	//   ....[124]....
        /*0644*/ 	.word	0x0500000f


	//   ....[125]....
        /*0648*/ 	.word	0x0500000f


	//   ....[126]....
        /*064c*/ 	.word	0x0500000f


	//   ....[127]....
        /*0650*/ 	.word	0x0500000f


	//   ....[128]....
        /*0654*/ 	.word	0x0500000f


	//   ....[129]....
        /*0658*/ 	.word	0x0500000f


	//   ....[130]....
        /*065c*/ 	.word	0x0500000f


	//   ....[131]....
        /*0660*/ 	.word	0x0500000f


	//   ....[132]....
        /*0664*/ 	.word	0x0500000f


	//   ....[133]....
        /*0668*/ 	.word	0x0500000f


	//   ....[134]....
        /*066c*/ 	.word	0x0500000f


	//   ....[135]....
        /*0670*/ 	.word	0x0500000f


	//   ....[136]....
        /*0674*/ 	.word	0x0500000f


	//   ....[137]....
        /*0678*/ 	.word	0x0500000f


	//   ....[138]....
        /*067c*/ 	.word	0x0500000f


	//   ....[139]....
        /*0680*/ 	.word	0x0500000f


	//----- nvinfo : EIATTR_COOP_GROUP_INSTR_OFFSETS
	.align		4
.L_501:
        /*0684*/ 	.byte	0x04, 0x28
        /*0686*/ 	.short	(.L_503 - .L_502)


	//   ....[0]....
.L_502:
        /*0688*/ 	.word	0x00000060


	//   ....[1]....
        /*068c*/ 	.word	0x00000140


	//   ....[2]....
        /*0690*/ 	.word	0x00000190


	//   ....[3]....
        /*0694*/ 	.word	0x000003c0


	//   ....[4]....
        /*0698*/ 	.word	0x00000520


	//   ....[5]....
        /*069c*/ 	.word	0x00000640


	//   ....[6]....
        /*06a0*/ 	.word	0x000007a0


	//   ....[7]....
        /*06a4*/ 	.word	0x00001c10


	//   ....[8]....
        /*06a8*/ 	.word	0x00002720


	//   ....[9]....
        /*06ac*/ 	.word	0x00002bc0


	//   ....[10]....
        /*06b0*/ 	.word	0x000036d0


	//   ....[11]....
        /*06b4*/ 	.word	0x00003780


	//   ....[12]....
        /*06b8*/ 	.word	0x000039c0


	//   ....[13]....
        /*06bc*/ 	.word	0x00003a60


	//   ....[14]....
        /*06c0*/ 	.word	0x00005860


	//   ....[15]....
        /*06c4*/ 	.word	0x00005ab0


	//   ....[16]....
        /*06c8*/ 	.word	0x000061b0


	//   ....[17]....
        /*06cc*/ 	.word	0x000062b0


	//   ....[18]....
        /*06d0*/ 	.word	0x00006640


	//   ....[19]....
        /*06d4*/ 	.word	0x000066b0


	//   ....[20]....
        /*06d8*/ 	.word	0x00008250


	//   ....[21]....
        /*06dc*/ 	.word	0x00008380


	//   ....[22]....
        /*06e0*/ 	.word	0x000085b0


	//   ....[23]....
        /*06e4*/ 	.word	0x00008610


	//   ....[24]....
        /*06e8*/ 	.word	0x0000a000


	//   ....[25]....
        /*06ec*/ 	.word	0x0000a2b0


	//   ....[26]....
        /*06f0*/ 	.word	0x0000a8f0


	//   ....[27]....
        /*06f4*/ 	.word	0x0000a9f0


	//   ....[28]....
        /*06f8*/ 	.word	0x0000adb0


	//   ....[29]....
        /*06fc*/ 	.word	0x0000ae10


	//   ....[30]....
        /*0700*/ 	.word	0x0000bde0


	//   ....[31]....
        /*0704*/ 	.word	0x0000be20


	//   ....[32]....
        /*0708*/ 	.word	0x0000bf60


	//   ....[33]....
        /*070c*/ 	.word	0x0000bf80


	//   ....[34]....
        /*0710*/ 	.word	0x0000db80


	//   ....[35]....
        /*0714*/ 	.word	0x0000dbc0


	//   ....[36]....
        /*0718*/ 	.word	0x0000dc00


	//   ....[37]....
        /*071c*/ 	.word	0x0000dc40


	//   ....[38]....
        /*0720*/ 	.word	0x0000e490


	//   ....[39]....
        /*0724*/ 	.word	0x0000e4c0


	//   ....[40]....
        /*0728*/ 	.word	0x0000e620


	//   ....[41]....
        /*072c*/ 	.word	0x0000e640


	//   ....[42]....
        /*0730*/ 	.word	0x0000e790


	//   ....[43]....
        /*0734*/ 	.word	0x0000e7b0


	//   ....[44]....
        /*0738*/ 	.word	0x0000e910


	//   ....[45]....
        /*073c*/ 	.word	0x0000e930


	//   ....[46]....
        /*0740*/ 	.word	0x0000f320


	//   ....[47]....
        /*0744*/ 	.word	0x0000f340


	//   ....[48]....
        /*0748*/ 	.word	0x0000f490


	//   ....[49]....
        /*074c*/ 	.word	0x0000f4b0


	//   ....[50]....
        /*0750*/ 	.word	0x0000f600


	//   ....[51]....
        /*0754*/ 	.word	0x0000f620


	//   ....[52]....
        /*0758*/ 	.word	0x0000f780


	//   ....[53]....
        /*075c*/ 	.word	0x0000f7a0


	//   ....[54]....
        /*0760*/ 	.word	0x0000f990


	//   ....[55]....
        /*0764*/ 	.word	0x0000fb80


	//   ....[56]....
        /*0768*/ 	.word	0x0000fbb0


	//   ....[57]....
        /*076c*/ 	.word	0x0000fbe0


	//   ....[58]....
        /*0770*/ 	.word	0x0000fc10


	//   ....[59]....
        /*0774*/ 	.word	0x0000fc40


	//   ....[60]....
        /*0778*/ 	.word	0x0000fc70


	//   ....[61]....
        /*077c*/ 	.word	0x0000fdf0


	//   ....[62]....
        /*0780*/ 	.word	0x0000fe20


	//   ....[63]....
        /*0784*/ 	.word	0x0000fe50


	//   ....[64]....
        /*0788*/ 	.word	0x0000fe80


	//   ....[65]....
        /*078c*/ 	.word	0x0000feb0


	//   ....[66]....
        /*0790*/ 	.word	0x0000fee0


	//   ....[67]....
        /*0794*/ 	.word	0x0000ff90


	//   ....[68]....
        /*0798*/ 	.word	0x0000fff0


	//   ....[69]....
        /*079c*/ 	.word	0x00010080


	//   ....[70]....
        /*07a0*/ 	.word	0x000115f0


	//   ....[71]....
        /*07a4*/ 	.word	0x000122c0


	//   ....[72]....
        /*07a8*/ 	.word	0x000122e0


	//   ....[73]....
        /*07ac*/ 	.word	0x000123d0


	//   ....[74]....
        /*07b0*/ 	.word	0x000123e0


	//   ....[75]....
        /*07b4*/ 	.word	0x000124a0


	//   ....[76]....
        /*07b8*/ 	.word	0x000124b0


	//   ....[77]....
        /*07bc*/ 	.word	0x00012570


	//   ....[78]....
        /*07c0*/ 	.word	0x00012580


	//   ....[79]....
        /*07c4*/ 	.word	0x00012640


	//   ....[80]....
        /*07c8*/ 	.word	0x00012650


	//   ....[81]....
        /*07cc*/ 	.word	0x00012710


	//   ....[82]....
        /*07d0*/ 	.word	0x00012720


	//   ....[83]....
        /*07d4*/ 	.word	0x000127d0


	//   ....[84]....
        /*07d8*/ 	.word	0x000127e0


	//   ....[85]....
        /*07dc*/ 	.word	0x00012810


	//   ....[86]....
        /*07e0*/ 	.word	0x00012830


	//   ....[87]....
        /*07e4*/ 	.word	0x00015fb0


	//   ....[88]....
        /*07e8*/ 	.word	0x00016010


	//   ....[89]....
        /*07ec*/ 	.word	0x00016040


	//   ....[90]....
        /*07f0*/ 	.word	0x00016050


	//   ....[91]....
        /*07f4*/ 	.word	0x00016080


	//   ....[92]....
        /*07f8*/ 	.word	0x000160b0


	//   ....[93]....
        /*07fc*/ 	.word	0x000160e0


	//   ....[94]....
        /*0800*/ 	.word	0x00016110


	//   ....[95]....
        /*0804*/ 	.word	0x000162a0


	//   ....[96]....
        /*0808*/ 	.word	0x000162d0


	//   ....[97]....
        /*080c*/ 	.word	0x00016300


	//   ....[98]....
        /*0810*/ 	.word	0x00016330


	//   ....[99]....
        /*0814*/ 	.word	0x00016360


	//   ....[100]....
        /*0818*/ 	.word	0x00016390


	//   ....[101]....
        /*081c*/ 	.word	0x00016450


	//   ....[102]....
        /*0820*/ 	.word	0x00016470


	//   ....[103]....
        /*0824*/ 	.word	0x000164e0


	//   ....[104]....
        /*0828*/ 	.word	0x00016bc0


	//   ....[105]....
        /*082c*/ 	.word	0x00017270


	//   ....[106]....
        /*0830*/ 	.word	0x00017450


	//   ....[107]....
        /*0834*/ 	.word	0x000174a0


	//   ....[108]....
        /*0838*/ 	.word	0x000175f0


	//   ....[109]....
        /*083c*/ 	.word	0x00017640


	//   ....[110]....
        /*0840*/ 	.word	0x00017790


	//   ....[111]....
        /*0844*/ 	.word	0x000177e0


	//   ....[112]....
        /*0848*/ 	.word	0x00017930


	//   ....[113]....
        /*084c*/ 	.word	0x00017980


	//   ....[114]....
        /*0850*/ 	.word	0x00017ad0


	//   ....[115]....
        /*0854*/ 	.word	0x00017b20


	//   ....[116]....
        /*0858*/ 	.word	0x00017c60


	//   ....[117]....
        /*085c*/ 	.word	0x00017cb0


	//   ....[118]....
        /*0860*/ 	.word	0x00017df0


	//   ....[119]....
        /*0864*/ 	.word	0x00017e40


	//   ....[120]....
        /*0868*/ 	.word	0x00017f70


	//   ....[121]....
        /*086c*/ 	.word	0x00017fc0


	//   ....[122]....
        /*0870*/ 	.word	0x000182f0


	//   ....[123]....
        /*0874*/ 	.word	0x00018390


	//   ....[124]....
        /*0878*/ 	.word	0x000184c0


	//   ....[125]....
        /*087c*/ 	.word	0x00018540


	//   ....[126]....
        /*0880*/ 	.word	0x000185c0


	//   ....[127]....
        /*0884*/ 	.word	0x00018640


	//   ....[128]....
        /*0888*/ 	.word	0x000186c0


	//   ....[129]....
        /*088c*/ 	.word	0x00018750


	//   ....[130]....
        /*0890*/ 	.word	0x000187f0


	//   ....[131]....
        /*0894*/ 	.word	0x00018890


	//   ....[132]....
        /*0898*/ 	.word	0x00018910


	//   ....[133]....
        /*089c*/ 	.word	0x00018990


	//   ....[134]....
        /*08a0*/ 	.word	0x00018a10


	//   ....[135]....
        /*08a4*/ 	.word	0x00018aa0


	//   ....[136]....
        /*08a8*/ 	.word	0x00018b20


	//   ....[137]....
        /*08ac*/ 	.word	0x00018bc0


	//   ....[138]....
        /*08b0*/ 	.word	0x00018c50


	//   ....[139]....
        /*08b4*/ 	.word	0x00018d80


	//----- nvinfo : EIATTR_REG_RECONFIG
	.align		4
.L_503:
        /*08b8*/ 	.byte	0x01, 0x54
	.zero		2


	//----- nvinfo : EIATTR_SYSCALL_OFFSETS
	.align		4
        /*08bc*/ 	.byte	0x04, 0x46
        /*08be*/ 	.short	(.L_505 - .L_504)


	//   ....[0]....
.L_504:
        /*08c0*/ 	.word	0x00001df0


	//   ....[1]....
        /*08c4*/ 	.word	0x00011220


	//   ....[2]....
        /*08c8*/ 	.word	0x00011370


	//   ....[3]....
        /*08cc*/ 	.word	0x00011460


	//   ....[4]....
        /*08d0*/ 	.word	0x00011de0


	//----- nvinfo : EIATTR_MBARRIER_INSTR_OFFSETS
	.align		4
.L_505:
        /*08d4*/ 	.byte	0x04, 0x39
        /*08d6*/ 	.short	(.L_507 - .L_506)


	//   ....[0]....
.L_506:
        /*08d8*/ 	.word	0x00000270
        /*08dc*/ 	.word	0x000000ff
        /*08e0*/ 	.word	0x00030800
        /*08e4*/ 	.short	0x0100
        /*08e6*/ 	.byte	0x08
	.zero		1


	//   ....[1]....
        /*08e8*/ 	.word	0x00000280
        /*08ec*/ 	.word	0x000000ff
        /*08f0*/ 	.word	0x00030820
        /*08f4*/ 	.short	0x0100
        /*08f6*/ 	.byte	0x08
	.zero		1


	//   ....[2]....
        /*08f8*/ 	.word	0x00000370
        /*08fc*/ 	.word	0x000000ff
        /*0900*/ 	.word	0x00030830
        /*0904*/ 	.short	0x0100
        /*0906*/ 	.byte	0x08
	.zero		1


	//   ....[3]....
        /*0908*/ 	.word	0x00000380
        /*090c*/ 	.word	0x000000ff
        /*0910*/ 	.word	0x00030840
        /*0914*/ 	.short	0x0100
        /*0916*/ 	.byte	0x08
	.zero		1


	//   ....[4]....
        /*0918*/ 	.word	0x00000390
        /*091c*/ 	.word	0x000000ff
        /*0920*/ 	.word	0x00030838
        /*0924*/ 	.short	0x0100
        /*0926*/ 	.byte	0x08
	.zero		1


	//   ....[5]....
        /*0928*/ 	.word	0x000003a0
        /*092c*/ 	.word	0x000000ff
        /*0930*/ 	.word	0x00030848
        /*0934*/ 	.short	0x0100
        /*0936*/ 	.byte	0x08
	.zero		1


	//   ....[6]....
        /*0938*/ 	.word	0x000004d0
        /*093c*/ 	.word	0x000000ff
        /*0940*/ 	.word	0x00030850
        /*0944*/ 	.short	0x0100
        /*0946*/ 	.byte	0x08
	.zero		1


	//   ....[7]....
        /*0948*/ 	.word	0x000004e0
        /*094c*/ 	.word	0x000000ff
        /*0950*/ 	.word	0x00030860
        /*0954*/ 	.short	0x0100
        /*0956*/ 	.byte	0x08
	.zero		1


	//   ....[8]....
        /*0958*/ 	.word	0x000004f0
        /*095c*/ 	.word	0x000000ff
        /*0960*/ 	.word	0x00030858
        /*0964*/ 	.short	0x0100
        /*0966*/ 	.byte	0x08
	.zero		1


	//   ....[9]....
        /*0968*/ 	.word	0x00000500
        /*096c*/ 	.word	0x000000ff
        /*0970*/ 	.word	0x00030868
        /*0974*/ 	.short	0x0100
        /*0976*/ 	.byte	0x08
	.zero		1


	//   ....[10]....
        /*0978*/ 	.word	0x000005f0
        /*097c*/ 	.word	0x000000ff
        /*0980*/ 	.word	0x00030870
        /*0984*/ 	.short	0x0100
        /*0986*/ 	.byte	0x06
	.zero		1


	//   ....[11]....
        /*0988*/ 	.word	0x00000600
        /*098c*/ 	.word	0x000000ff
        /*0990*/ 	.word	0x00030880
        /*0994*/ 	.short	0x0100
        /*0996*/ 	.byte	0x06
	.zero		1


	//   ....[12]....
        /*0998*/ 	.word	0x00000610
        /*099c*/ 	.word	0x000000ff
        /*09a0*/ 	.word	0x00030878
        /*09a4*/ 	.short	0x0100
        /*09a6*/ 	.byte	0x06
	.zero		1


	//   ....[13]....
        /*09a8*/ 	.word	0x00000620
        /*09ac*/ 	.word	0x000000ff
        /*09b0*/ 	.word	0x00030888
        /*09b4*/ 	.short	0x0100
        /*09b6*/ 	.byte	0x06
	.zero		1


	//   ....[14]....
        /*09b8*/ 	.word	0x00000750
        /*09bc*/ 	.word	0x000000ff
        /*09c0*/ 	.word	0x00030890
        /*09c4*/ 	.short	0x0100
        /*09c6*/ 	.byte	0x08
	.zero		1


	//   ....[15]....
        /*09c8*/ 	.word	0x00000760
        /*09cc*/ 	.word	0x000000ff
        /*09d0*/ 	.word	0x000308a0
        /*09d4*/ 	.short	0x0100
        /*09d6*/ 	.byte	0x08
	.zero		1


	//   ....[16]....
        /*09d8*/ 	.word	0x00000770
        /*09dc*/ 	.word	0x000000ff
        /*09e0*/ 	.word	0x00030898
        /*09e4*/ 	.short	0x0100
        /*09e6*/ 	.byte	0x08
	.zero		1


	//   ....[17]....
        /*09e8*/ 	.word	0x00000780
        /*09ec*/ 	.word	0x000000ff
        /*09f0*/ 	.word	0x000308a8
        /*09f4*/ 	.short	0x0100
        /*09f6*/ 	.byte	0x08
	.zero		1


	//   ....[18]....
        /*09f8*/ 	.word	0x000008b0
        /*09fc*/ 	.word	0x000000ff
        /*0a00*/ 	.word	0x000308b0
        /*0a04*/ 	.short	0x0100
        /*0a06*/ 	.byte	0x08
	.zero		1


	//   ....[19]....
        /*0a08*/ 	.word	0x000008c0
        /*0a0c*/ 	.word	0x000000ff
        /*0a10*/ 	.word	0x000308c0
        /*0a14*/ 	.short	0x0100
        /*0a16*/ 	.byte	0x08
	.zero		1


	//   ....[20]....
        /*0a18*/ 	.word	0x000008d0
        /*0a1c*/ 	.word	0x000000ff
        /*0a20*/ 	.word	0x000308b8
        /*0a24*/ 	.short	0x0100
        /*0a26*/ 	.byte	0x08
	.zero		1


	//   ....[21]....
        /*0a28*/ 	.word	0x000008e0
        /*0a2c*/ 	.word	0x000000ff
        /*0a30*/ 	.word	0x000308c8
        /*0a34*/ 	.short	0x0100
        /*0a36*/ 	.byte	0x08
	.zero		1


	//   ....[22]....
        /*0a38*/ 	.word	0x00001e90
        /*0a3c*/ 	.word	0x000000ff
        /*0a40*/ 	.word	0x00030800
        /*0a44*/ 	.short	0x010a
        /*0a46*/ 	.byte	0x25
	.zero		1


	//   ....[23]....
        /*0a48*/ 	.word	0x00001f10
        /*0a4c*/ 	.word	0x00000005
        /*0a50*/ 	.word	0x00030830
        /*0a54*/ 	.short	0x010a
        /*0a56*/ 	.byte	0x3f
	.zero		1


	//   ....[24]....
        /*0a58*/ 	.word	0x00001f70
        /*0a5c*/ 	.word	0x00000005
        /*0a60*/ 	.word	0x00030830
        /*0a64*/ 	.short	0x010a
        /*0a66*/ 	.byte	0x3f
	.zero		1


	//   ....[25]....
        /*0a68*/ 	.word	0x000029f0
        /*0a6c*/ 	.word	0x00000000
        /*0a70*/ 	.word	0x00000000
        /*0a74*/ 	.short	0x0101
        /*0a76*/ 	.byte	0x3f
	.zero		1


	//   ....[26]....
        /*0a78*/ 	.word	0x000046e0
        /*0a7c*/ 	.word	0x000000ff
        /*0a80*/ 	.word	0x00030830
        /*0a84*/ 	.short	0x010a
        /*0a86*/ 	.byte	0x06
	.zero		1


	//   ....[27]....
        /*0a88*/ 	.word	0x00004720
        /*0a8c*/ 	.word	0x000000ff
        /*0a90*/ 	.word	0x00030830
        /*0a94*/ 	.short	0x010a
        /*0a96*/ 	.byte	0x06
	.zero		1


	//   ....[28]....
        /*0a98*/ 	.word	0x00005570
        /*0a9c*/ 	.word	0x000000ff
        /*0aa0*/ 	.word	0x00030850
        /*0aa4*/ 	.short	0x010a
        /*0aa6*/ 	.byte	0x0a
	.zero		1


	//   ....[29]....
        /*0aa8*/ 	.word	0x000055b0
        /*0aac*/ 	.word	0x000000ff
        /*0ab0*/ 	.word	0x00030850
        /*0ab4*/ 	.short	0x010a
        /*0ab6*/ 	.byte	0x0a
	.zero		1


	//   ....[30]....
        /*0ab8*/ 	.word	0x000058b0
        /*0abc*/ 	.word	0x00000000
        /*0ac0*/ 	.word	0x00000000
        /*0ac4*/ 	.short	0x0101
        /*0ac6*/ 	.byte	0x3f
	.zero		1


	//   ....[31]....
        /*0ac8*/ 	.word	0x00006970
        /*0acc*/ 	.word	0x0000009b
        /*0ad0*/ 	.word	0x00000000
        /*0ad4*/ 	.short	0x0101
        /*0ad6*/ 	.byte	0x3f
	.zero		1


	//   ....[32]....
        /*0ad8*/ 	.word	0x00007160
        /*0adc*/ 	.word	0x000000ff
        /*0ae0*/ 	.word	0x00030830
        /*0ae4*/ 	.short	0x010a
        /*0ae6*/ 	.byte	0x05
	.zero		1


	//   ....[33]....
        /*0ae8*/ 	.word	0x000071a0
        /*0aec*/ 	.word	0x000000ff
        /*0af0*/ 	.word	0x00030830
        /*0af4*/ 	.short	0x010a
        /*0af6*/ 	.byte	0x05
	.zero		1


	//   ....[34]....
        /*0af8*/ 	.word	0x00007ff0
        /*0afc*/ 	.word	0x000000ff
        /*0b00*/ 	.word	0x00030850
        /*0b04*/ 	.short	0x010a
        /*0b06*/ 	.byte	0x0e
	.zero		1


	//   ....[35]....
        /*0b08*/ 	.word	0x00008030
        /*0b0c*/ 	.word	0x000000ff
        /*0b10*/ 	.word	0x00030850
        /*0b14*/ 	.short	0x010a
        /*0b16*/ 	.byte	0x0e
	.zero		1


	//   ....[36]....
        /*0b18*/ 	.word	0x00008920
        /*0b1c*/ 	.word	0x0000009f
        /*0b20*/ 	.word	0x00000000
        /*0b24*/ 	.short	0x0101
        /*0b26*/ 	.byte	0x3f
	.zero		1


	//   ....[37]....
        /*0b28*/ 	.word	0x000089d0
        /*0b2c*/ 	.word	0x000000a3
        /*0b30*/ 	.word	0x00000000
        /*0b34*/ 	.short	0x0101
        /*0b36*/ 	.byte	0x3f
	.zero		1


	//   ....[38]....
        /*0b38*/ 	.word	0x00008e50
        /*0b3c*/ 	.word	0x000000ff
        /*0b40*/ 	.word	0x00030830
        /*0b44*/ 	.short	0x010a
        /*0b46*/ 	.byte	0x05
	.zero		1


	//   ....[39]....
        /*0b48*/ 	.word	0x00008e90
        /*0b4c*/ 	.word	0x000000ff
        /*0b50*/ 	.word	0x00030830
        /*0b54*/ 	.short	0x010a
        /*0b56*/ 	.byte	0x05
	.zero		1


	//   ....[40]....
        /*0b58*/ 	.word	0x00009ce0
        /*0b5c*/ 	.word	0x000000ff
        /*0b60*/ 	.word	0x00030850
        /*0b64*/ 	.short	0x010a
        /*0b66*/ 	.byte	0x0e
	.zero		1


	//   ....[41]....
        /*0b68*/ 	.word	0x00009d20
        /*0b6c*/ 	.word	0x000000ff
        /*0b70*/ 	.word	0x00030850
        /*0b74*/ 	.short	0x010a
        /*0b76*/ 	.byte	0x0e
	.zero		1


	//   ....[42]....
        /*0b78*/ 	.word	0x00009fa0
        /*0b7c*/ 	.word	0x00000000
        /*0b80*/ 	.word	0x00000000
        /*0b84*/ 	.short	0x0101
        /*0b86*/ 	.byte	0x3f
	.zero		1


	//   ....[43]....
        /*0b88*/ 	.word	0x0000b140
        /*0b8c*/ 	.word	0x0000009f
        /*0b90*/ 	.word	0x00000000
        /*0b94*/ 	.short	0x0101
        /*0b96*/ 	.byte	0x3f
	.zero		1


	//   ....[44]....
        /*0b98*/ 	.word	0x0000bd50
        /*0b9c*/ 	.word	0x000000ff
        /*0ba0*/ 	.word	0x00030850
        /*0ba4*/ 	.short	0x010a
        /*0ba6*/ 	.byte	0x07
	.zero		1


	//   ....[45]....
        /*0ba8*/ 	.word	0x0000bd90
        /*0bac*/ 	.word	0x000000ff
        /*0bb0*/ 	.word	0x00030850
        /*0bb4*/ 	.short	0x010a
        /*0bb6*/ 	.byte	0x07
	.zero		1


	//   ....[46]....
        /*0bb8*/ 	.word	0x0000c1f0
        /*0bbc*/ 	.word	0x00000009
        /*0bc0*/ 	.word	0x00000000
        /*0bc4*/ 	.short	0x0101
        /*0bc6*/ 	.byte	0x3f
	.zero		1


	//   ....[47]....
        /*0bc8*/ 	.word	0x0000e4d0
        /*0bcc*/ 	.word	0x00000017
        /*0bd0*/ 	.word	0x00000000
        /*0bd4*/ 	.short	0x0101
        /*0bd6*/ 	.byte	0x3f
	.zero		1


	//   ....[48]....
        /*0bd8*/ 	.word	0x00011890
        /*0bdc*/ 	.word	0x00000000
        /*0be0*/ 	.word	0x00030840
        /*0be4*/ 	.short	0x010a
        /*0be6*/ 	.byte	0x3f
	.zero		1


	//   ....[49]....
        /*0be8*/ 	.word	0x000129b0
        /*0bec*/ 	.word	0x00000008
        /*0bf0*/ 	.word	0x00030800
        /*0bf4*/ 	.short	0x0107
        /*0bf6*/ 	.byte	0x3f
	.zero		1


	//   ....[50]....
        /*0bf8*/ 	.word	0x00012ac0
        /*0bfc*/ 	.word	0x00000002
        /*0c00*/ 	.word	0x00030800
        /*0c04*/ 	.short	0x0101
        /*0c06*/ 	.byte	0x3f
	.zero		1


	//   ....[51]....
        /*0c08*/ 	.word	0x00012ae0
        /*0c0c*/ 	.word	0x00000002
        /*0c10*/ 	.word	0x00030820
        /*0c14*/ 	.short	0x010a
        /*0c16*/ 	.byte	0x3f
	.zero		1


	//   ....[52]....
        /*0c18*/ 	.word	0x00012e70
        /*0c1c*/ 	.word	0x00000003
        /*0c20*/ 	.word	0x00030840
        /*0c24*/ 	.short	0x010a
        /*0c26*/ 	.byte	0x3f
	.zero		1


	//   ....[53]....
        /*0c28*/ 	.word	0x00013430
        /*0c2c*/ 	.word	0x00000003
        /*0c30*/ 	.word	0x00000060
        /*0c34*/ 	.short	0x010a
        /*0c36*/ 	.byte	0x3f
	.zero		1


	//   ....[54]....
        /*0c38*/ 	.word	0x00013d20
        /*0c3c*/ 	.word	0x00000003
        /*0c40*/ 	.word	0x00030840
        /*0c44*/ 	.short	0x010a
        /*0c46*/ 	.byte	0x3f
	.zero		1


	//   ....[55]....
        /*0c48*/ 	.word	0x000142e0
        /*0c4c*/ 	.word	0x00000002
        /*0c50*/ 	.word	0x00000060
        /*0c54*/ 	.short	0x010a
        /*0c56*/ 	.byte	0x3f
	.zero		1


	//   ....[56]....
        /*0c58*/ 	.word	0x00014ae0
        /*0c5c*/ 	.word	0x00000002
        /*0c60*/ 	.word	0x00030840
        /*0c64*/ 	.short	0x010a
        /*0c66*/ 	.byte	0x3f
	.zero		1


	//   ....[57]....
        /*0c68*/ 	.word	0x000150a0
        /*0c6c*/ 	.word	0x00000002
        /*0c70*/ 	.word	0x00000060
        /*0c74*/ 	.short	0x010a
        /*0c76*/ 	.byte	0x3f
	.zero		1


	//   ....[58]....
        /*0c78*/ 	.word	0x00015830
        /*0c7c*/ 	.word	0x00000000
        /*0c80*/ 	.word	0x00030860
        /*0c84*/ 	.short	0x010a
        /*0c86*/ 	.byte	0x3f
	.zero		1


	//   ....[59]....
        /*0c88*/ 	.word	0x00016b40
        /*0c8c*/ 	.word	0x00000000
        /*0c90*/ 	.word	0x00030820
        /*0c94*/ 	.short	0x010a
        /*0c96*/ 	.byte	0x3f
	.zero		1


	//   ....[60]....
        /*0c98*/ 	.word	0x00016d20
        /*0c9c*/ 	.word	0x00000006
        /*0ca0*/ 	.word	0x00000000
        /*0ca4*/ 	.short	0x010a
        /*0ca6*/ 	.byte	0x3f
	.zero		1


	//   ....[61]....
        /*0ca8*/ 	.word	0x00016d90
        /*0cac*/ 	.word	0x00000007
        /*0cb0*/ 	.word	0x00000000
        /*0cb4*/ 	.short	0x010a
        /*0cb6*/ 	.byte	0x3f
	.zero		1


	//   ....[62]....
        /*0cb8*/ 	.word	0x00016e00
        /*0cbc*/ 	.word	0x00000004
        /*0cc0*/ 	.word	0x00000000
        /*0cc4*/ 	.short	0x010a
        /*0cc6*/ 	.byte	0x3f
	.zero		1


	//   ....[63]....
        /*0cc8*/ 	.word	0x00016e30
        /*0ccc*/ 	.word	0x00000003
        /*0cd0*/ 	.word	0x00000000
        /*0cd4*/ 	.short	0x010a
        /*0cd6*/ 	.byte	0x3f
	.zero		1


	//   ....[64]....
        /*0cd8*/ 	.word	0x00016ea0
        /*0cdc*/ 	.word	0x00000003
        /*0ce0*/ 	.word	0x00030800
        /*0ce4*/ 	.short	0x010a
        /*0ce6*/ 	.byte	0x3f
	.zero		1


	//   ....[65]....
        /*0ce8*/ 	.word	0x00016ef0
        /*0cec*/ 	.word	0x00000005
        /*0cf0*/ 	.word	0x00030830
        /*0cf4*/ 	.short	0x010a
        /*0cf6*/ 	.byte	0x3f
	.zero		1


	//   ....[66]....
        /*0cf8*/ 	.word	0x00016f50
        /*0cfc*/ 	.word	0x00000098
        /*0d00*/ 	.word	0x00030830
        /*0d04*/ 	.short	0x010a
        /*0d06*/ 	.byte	0x3f
	.zero		1


	//   ....[67]....
        /*0d08*/ 	.word	0x00016fb0
        /*0d0c*/ 	.word	0x00000015
        /*0d10*/ 	.word	0x00030850
        /*0d14*/ 	.short	0x010a
        /*0d16*/ 	.byte	0x3f
	.zero		1


	//   ....[68]....
        /*0d18*/ 	.word	0x00017010
        /*0d1c*/ 	.word	0x00000004
        /*0d20*/ 	.word	0x00030830
        /*0d24*/ 	.short	0x010a
        /*0d26*/ 	.byte	0x3f
	.zero		1


	//   ....[69]....
        /*0d28*/ 	.word	0x00017070
        /*0d2c*/ 	.word	0x00000003
        /*0d30*/ 	.word	0x00030850
        /*0d34*/ 	.short	0x010a
        /*0d36*/ 	.byte	0x3f
	.zero		1


	//   ....[70]....
        /*0d38*/ 	.word	0x000170d0
        /*0d3c*/ 	.word	0x00000004
        /*0d40*/ 	.word	0x00030830
        /*0d44*/ 	.short	0x010a
        /*0d46*/ 	.byte	0x3f
	.zero		1


	//   ....[71]....
        /*0d48*/ 	.word	0x00017130
        /*0d4c*/ 	.word	0x00000003
        /*0d50*/ 	.word	0x00030850
        /*0d54*/ 	.short	0x010a
        /*0d56*/ 	.byte	0x3f
	.zero		1


	//   ....[72]....
        /*0d58*/ 	.word	0x00017190
        /*0d5c*/ 	.word	0x00000007
        /*0d60*/ 	.word	0x00030850
        /*0d64*/ 	.short	0x010a
        /*0d66*/ 	.byte	0x3f
	.zero		1


	//   ....[73]....
        /*0d68*/ 	.word	0x00017330
        /*0d6c*/ 	.word	0x00000000
        /*0d70*/ 	.word	0x00030840
        /*0d74*/ 	.short	0x010a
        /*0d76*/ 	.byte	0x3f
	.zero		1


	//   ....[74]....
        /*0d78*/ 	.word	0x00018010
        /*0d7c*/ 	.word	0x00000002
        /*0d80*/ 	.word	0x00030820
        /*0d84*/ 	.short	0x010a
        /*0d86*/ 	.byte	0x3f
	.zero		1


	//   ....[75]....
        /*0d88*/ 	.word	0x00018060
        /*0d8c*/ 	.word	0x00000003
        /*0d90*/ 	.word	0x00030840
        /*0d94*/ 	.short	0x010a
        /*0d96*/ 	.byte	0x3f
	.zero		1


	//   ....[76]....
        /*0d98*/ 	.word	0x000180b0
        /*0d9c*/ 	.word	0x00000003
        /*0da0*/ 	.word	0x00000060
        /*0da4*/ 	.short	0x010a
        /*0da6*/ 	.byte	0x3f
	.zero		1


	//   ....[77]....
        /*0da8*/ 	.word	0x00018100
        /*0dac*/ 	.word	0x00000003
        /*0db0*/ 	.word	0x00030840
        /*0db4*/ 	.short	0x010a
        /*0db6*/ 	.byte	0x3f
	.zero		1


	//   ....[78]....
        /*0db8*/ 	.word	0x00018150
        /*0dbc*/ 	.word	0x00000002
        /*0dc0*/ 	.word	0x00000060
        /*0dc4*/ 	.short	0x010a
        /*0dc6*/ 	.byte	0x3f
	.zero		1


	//   ....[79]....
        /*0dc8*/ 	.word	0x000181a0
        /*0dcc*/ 	.word	0x00000002
        /*0dd0*/ 	.word	0x00030840
        /*0dd4*/ 	.short	0x010a
        /*0dd6*/ 	.byte	0x3f
	.zero		1


	//   ....[80]....
        /*0dd8*/ 	.word	0x000181f0
        /*0ddc*/ 	.word	0x00000002
        /*0de0*/ 	.word	0x00000060
        /*0de4*/ 	.short	0x010a
        /*0de6*/ 	.byte	0x3f
	.zero		1


	//   ....[81]....
        /*0de8*/ 	.word	0x00018240
        /*0dec*/ 	.word	0x00000000
        /*0df0*/ 	.word	0x00030860
        /*0df4*/ 	.short	0x010a
        /*0df6*/ 	.byte	0x3f
	.zero		1


	//   ....[82]....
        /*0df8*/ 	.word	0x00018ca0
        /*0dfc*/ 	.word	0x00000000
        /*0e00*/ 	.word	0x00030820
        /*0e04*/ 	.short	0x010a
        /*0e06*/ 	.byte	0x3f
	.zero		1


	//   ....[83]....
        /*0e08*/ 	.word	0x00018e40
        /*0e0c*/ 	.word	0x00000006
        /*0e10*/ 	.word	0x00000000
        /*0e14*/ 	.short	0x010a
        /*0e16*/ 	.byte	0x3f
	.zero		1


	//   ....[84]....
        /*0e18*/ 	.word	0x00018e90
        /*0e1c*/ 	.word	0x00000007
        /*0e20*/ 	.word	0x00000000
        /*0e24*/ 	.short	0x010a
        /*0e26*/ 	.byte	0x3f
	.zero		1


	//   ....[85]....
        /*0e28*/ 	.word	0x00018ee0
        /*0e2c*/ 	.word	0x00000004
        /*0e30*/ 	.word	0x00000000
        /*0e34*/ 	.short	0x010a
        /*0e36*/ 	.byte	0x3f
	.zero		1


	//----- nvinfo : EIATTR_NUM_MBARRIERS
	.align		4
.L_507:
        /*0e38*/ 	.byte	0x03, 0x38
        /*0e3a*/ 	.short	0x0016


	//----- nvinfo : EIATTR_EXIT_INSTR_OFFSETS
	.align		4
        /*0e3c*/ 	.byte	0x04, 0x1c
        /*0e3e*/ 	.short	(.L_509 - .L_508)


	//   ....[0]....
.L_508:
        /*0e40*/ 	.word	0x00000a50


	//   ....[1]....
        /*0e44*/ 	.word	0x0000f930


	//   ....[2]....
        /*0e48*/ 	.word	0x00016e80


	//----- nvinfo : EIATTR_MAX_THREADS
	.align		4
.L_509:
        /*0e4c*/ 	.byte	0x04, 0x05
        /*0e4e*/ 	.short	(.L_511 - .L_510)
.L_510:
        /*0e50*/ 	.word	0x00000180
        /*0e54*/ 	.word	0x00000001
        /*0e58*/ 	.word	0x00000001


	//----- nvinfo : EIATTR_CRS_STACK_SIZE
	.align		4
.L_511:
        /*0e5c*/ 	.byte	0x04, 0x1e
        /*0e5e*/ 	.short	(.L_513 - .L_512)
.L_512:
        /*0e60*/ 	.word	0x00000000


	//----- nvinfo : EIATTR_CBANK_PARAM_SIZE
	.align		4
.L_513:
        /*0e64*/ 	.byte	0x03, 0x19
        /*0e66*/ 	.short	0x0af0


	//----- nvinfo : EIATTR_PARAM_CBANK
	.align		4
        /*0e68*/ 	.byte	0x04, 0x0a
        /*0e6a*/ 	.short	(.L_515 - .L_514)
	.align		4
.L_514:
        /*0e6c*/ 	.word	index@(.nv.constant0._ZN7cutlass13device_kernelIN5flash11enable_sm90INS1_16FlashAttnFwdSm90INS1_25CollectiveMainloopFwdSm90ILi2EN4cute5tupleIJNS5_1CILi1EEES8_S8_EEENS6_IJNS7_ILi128EEENS7_ILi64EEENS7_ILi256EEEEEELi256ENS_10bfloat16_tEfNS_4arch4Sm90ELb0ELb1ELb0ELb1ELb0ELb0ELb0ELb1ELb1ELb1ELb0ELb0EEENS1_21CollectiveEpilogueFwdINS6_IJSA_SC_SB_EEES9_SE_SG_Li256ELb1ELb1ELb0ELb0EEENS1_36VarlenDynamicPersistentTileSchedulerILi128ELi64ELi256ELi128ELb0ELb1ELb1ELb1ELb0ELb1EEEEEEEEEvNT_6ParamsE)
        /*0e70*/ 	.short	0x0210
        /*0e72*/ 	.short	0x0af0


	//----- nvinfo : EIATTR_SW_WAR
	.align		4
.L_515:
        /*0e74*/ 	.byte	0x04, 0x36
        /*0e76*/ 	.short	(.L_517 - .L_516)
.L_516:
        /*0e78*/ 	.word	0x00000008
.L_517:


//--------------------- .nv.info._ZN7cutlass13device_kernelIN5flash11enable_sm90INS1_16FlashAttnFwdSm90INS1_25CollectiveMainloopFwdSm90ILi2EN4cute5tupleIJNS5_1CILi1EEES8_S8_EEENS6_IJNS7_ILi128EEENS7_ILi64EEENS7_ILi256EEEEEELi256ENS_10bfloat16_tEfNS_4arch4Sm90ELb0ELb1ELb0ELb1ELb0ELb1ELb0ELb1ELb1ELb1ELb0ELb0EEENS1_21CollectiveEpilogueFwdINS6_IJSA_SC_SB_EEES9_SE_SG_Li256ELb1ELb1ELb0ELb0EEENS1_36VarlenDynamicPersistentTileSchedulerILi128ELi64ELi256ELi128ELb0ELb1ELb1ELb1ELb0ELb1EEEEEEEEEvNT_6ParamsE --------------------------
	.section	.nv.info._ZN7cutlass13device_kernelIN5flash11enable_sm90INS1_16FlashAttnFwdSm90INS1_25CollectiveMainloopFwdSm90ILi2EN4cute5tupleIJNS5_1CILi1EEES8_S8_EEENS6_IJNS7_ILi128EEENS7_ILi64EEENS7_ILi256EEEEEELi256ENS_10bfloat16_tEfNS_4arch4Sm90ELb0ELb1ELb0ELb1ELb0ELb1ELb0ELb1ELb1ELb1ELb0ELb0EEENS1_21CollectiveEpilogueFwdINS6_IJSA_SC_SB_EEES9_SE_SG_Li256ELb1ELb1ELb0ELb0EEENS1_36VarlenDynamicPersistentTileSchedulerILi128ELi64ELi256ELi128ELb0ELb1ELb1ELb1ELb0ELb1EEEEEEEEEvNT_6ParamsE,"",@"SHT_CUDA_INFO"
	.sectionflags	@""
	.align	4


	//----- nvinfo : EIATTR_CUDA_API_VERSION
	.align		4
        /*0000*/ 	.byte	0x04, 0x37
        /*0002*/ 	.short	(.L_519 - .L_518)
.L_518:
        /*0004*/ 	.word	0x00000082


	//----- nvinfo : EIATTR_KPARAM_INFO
	.align		4
.L_519:
        /*0008*/ 	.byte	0x04, 0x17
        /*000a*/ 	.short	(.L_521 - .L_520)
.L_520:
        /*000c*/ 	.word	0x00000000
        /*0010*/ 	.short	0x0000
        /*0012*/ 	.short	0x0070
        /*0014*/ 	.byte	0x00, 0xf0, 0x01, 0x2a


	//----- nvinfo : EIATTR_SPARSE_MMA_MASK
	.align		4
.L_521:
        /*0018*/ 	.byte	0x03, 0x50
        /*001a*/ 	.short	0x0000


	//----- nvinfo : EIATTR_MAXREG_COUNT
	.align		4
        /*001c*/ 	.byte	0x03, 0x1b
        /*001e*/ 	.short	0x00a8


	//----- nvinfo : EIATTR_NUM_BARRIERS
	.align		4
        /*0020*/ 	.byte	0x02, 0x4c
        /*0022*/ 	.byte	0x10
	.zero		1


	//----- nvinfo : EIATTR_EXTERNS
	.align		4
        /*0024*/ 	.byte	0x04, 0x0f
        /*0026*/ 	.short	(.L_523 - .L_522)


	//   ....[0]....
	.align		4
.L_522:
        /*0028*/ 	.word	index@(__assertfail)


	//----- nvinfo : EIATTR_ANNOTATIONS
	.align		4
.L_523:
        /*002c*/ 	.byte	0x04, 0x55
        /*002e*/ 	.short	(.L_525 - .L_524)


	//   ....[0]....
.L_524:
        /* <DEDUP_REMOVED lines=171> */


	//----- nvinfo : EIATTR_MERCURY_ISA_VERSION
	.align		4
.L_525:
        /*0ad0*/ 	.byte	0x03, 0x5f
        /*0ad2*/ 	.short	0x0101


	//----- nvinfo : EIATTR_UNUSED_LOAD_BYTE_OFFSET
	.align		4
        /*0ad4*/ 	.byte	0x04, 0x44
        /*0ad6*/ 	.short	(.L_527 - .L_526)


	//   ....[0]....
.L_526:
        /*0ad8*/ 	.word	0x00000a80
        /*0adc*/ 	.word	0x0000fff0


	//   ....[1]....
        /*0ae0*/ 	.word	0x0001f170
        /*0ae4*/ 	.word	0x0000fff0


	//----- nvinfo : EIATTR_INT_WARP_WIDE_INSTR_OFFSETS
	.align		4
.L_527:
        /*0ae8*/ 	.byte	0x04, 0x31
        /*0aea*/ 	.short	(.L_529 - .L_528)


	//   ....[0]....
.L_528:
        /*0aec*/ 	.word	0x00000180


	//   ....[1]....
        /*0af0*/ 	.word	0x000001c0


	//   ....[2]....
        /*0af4*/ 	.word	0x00000280


	//   ....[3]....
        /*0af8*/ 	.word	0x00025560


	//   ....[4]....
        /*0afc*/ 	.word	0x000255c0


	//   ....[5]....
        /*0b00*/ 	.word	0x00029b60


	//   ....[6]....
        /*0b04*/ 	.word	0x00029bc0


	//----- nvinfo : EIATTR_COOP_GROUP_MASK_REGIDS
	.align		4
.L_529:
        /*0b08*/ 	.byte	0x04, 0x29
        /*0b0a*/ 	.short	(.L_531 - .L_530)


	//   ....[0]....
.L_530:
        /*0b0c*/ 	.word	0xffffffff


	//   ....[1]....
        /*0b10*/ 	.word	0xffffffff


	//   ....[2]....
        /*0b14*/ 	.word	0xffffffff


	//   ....[3]....
        /*0b18*/ 	.word	0xffffffff


	//   ....[4]....
        /*0b1c*/ 	.word	0xffffffff


	//   ....[5]....
        /*0b20*/ 	.word	0xffffffff


	//   ....[6]....
        /*0b24*/ 	.word	0xffffffff


	//   ....[7]....
        /*0b28*/ 	.word	0xffffffff


	//   ....[8]....
        /*0b2c*/ 	.word	0xffffffff


	//   ....[9]....
        /*0b30*/ 	.word	0xffffffff


	//   ....[10]....
        /*0b34*/ 	.word	0xffffffff


	//   ....[11]....
        /*0b38*/ 	.word	0xffffffff


	//   ....[12]....
        /*0b3c*/ 	.word	0xffffffff


	//   ....[13]....
        /*0b40*/ 	.word	0xffffffff


	//   ....[14]....
        /*0b44*/ 	.word	0xffffffff


	//   ....[15]....
        /*0b48*/ 	.word	0xffffffff


	//   ....[16]....
        /*0b4c*/ 	.word	0xffffffff


	//   ....[17]....
        /*0b50*/ 	.word	0xffffffff


	//   ....[18]....
        /*0b54*/ 	.word	0xffffffff


	//   ....[19]....
        /*0b58*/ 	.word	0xffffffff


	//   ....[20]....
        /*0b5c*/ 	.word	0xffffffff


	//   ....[21]....
        /*0b60*/ 	.word	0xffffffff


	//   ....[22]....
        /*0b64*/ 	.word	0xffffffff


	//   ....[23]....
        /*0b68*/ 	.word	0xffffffff


	//   ....[24]....
        /*0b6c*/ 	.word	0xffffffff


	//   ....[25]....
        /*0b70*/ 	.word	0xffffffff


	//   ....[26]....
        /*0b74*/ 	.word	0xffffffff


	//   ....[27]....
        /*0b78*/ 	.word	0xffffffff


	//   ....[28]....
        /*0b7c*/ 	.word	0xffffffff


	//   ....[29]....
        /*0b80*/ 	.word	0xffffffff


	//   ....[30]....
        /*0b84*/ 	.word	0xffffffff


	//   ....[31]....
        /*0b88*/ 	.word	0xffffffff


	//   ....[32]....
        /*0b8c*/ 	.word	0xffffffff


	//   ....[33]....
        /*0b90*/ 	.word	0xffffffff


	//   ....[34]....
        /*0b94*/ 	.word	0xffffffff


	//   ....[35]....
        /*0b98*/ 	.word	0xffffffff


	//   ....[36]....
        /*0b9c*/ 	.word	0xffffffff


	//   ....[37]....
        /*0ba0*/ 	.word	0xffffffff


	//   ....[38]....
        /*0ba4*/ 	.word	0xffffffff


	//   ....[39]....
        /*0ba8*/ 	.word	0xffffffff


	//   ....[40]....
        /*0bac*/ 	.word	0xffffffff


	//   ....[41]....
        /*0bb0*/ 	.word	0xffffffff


	//   ....[42]....
        /*0bb4*/ 	.word	0xffffffff


	//   ....[43]....
        /*0bb8*/ 	.word	0xffffffff


	//   ....[44]....
        /*0bbc*/ 	.word	0xffffffff


	//   ....[45]....
        /*0bc0*/ 	.word	0xffffffff


	//   ....[46]....
        /*0bc4*/ 	.word	0xffffffff


	//   ....[47]....
        /*0bc8*/ 	.word	0xffffffff


	//   ....[48]....
        /*0bcc*/ 	.word	0xffffffff


	//   ....[49]....
        /*0bd0*/ 	.word	0xffffffff


	//   ....[50]....
        /*0bd4*/ 	.word	0xffffffff


	//   ....[51]....
        /*0bd8*/ 	.word	0xffffffff


	//   ....[52]....
        /*0bdc*/ 	.word	0xffffffff


	//   ....[53]....
        /*0be0*/ 	.word	0xffffffff


	//   ....[54]....
        /*0be4*/ 	.word	0xffffffff


	//   ....[55]....
        /*0be8*/ 	.word	0xffffffff


	//   ....[56]....
        /*0bec*/ 	.word	0xffffffff


	//   ....[57]....
        /*0bf0*/ 	.word	0xffffffff


	//   ....[58]....
        /*0bf4*/ 	.word	0xffffffff


	//   ....[59]....
        /*0bf8*/ 	.word	0xffffffff


	//   ....[60]....
        /*0bfc*/ 	.word	0xffffffff


	//   ....[61]....
        /*0c00*/ 	.word	0xffffffff


	//   ....[62]....
        /*0c04*/ 	.word	0xffffffff


	//   ....[63]....
        /*0c08*/ 	.word	0xffffffff


	//   ....[64]....
        /*0c0c*/ 	.word	0xffffffff


	//   ....[65]....
        /*0c10*/ 	.word	0xffffffff


	//   ....[66]....
        /*0c14*/ 	.word	0xffffffff


	//   ....[67]....
        /*0c18*/ 	.word	0xffffffff


	//   ....[68]....
        /*0c1c*/ 	.word	0xffffffff


	//   ....[69]....
        /*0c20*/ 	.word	0xffffffff


	//   ....[70]....
        /*0c24*/ 	.word	0xffffffff


	//   ....[71]....
        /*0c28*/ 	.word	0xffffffff


	//   ....[72]....
        /*0c2c*/ 	.word	0xffffffff


	//   ....[73]....
        /*0c30*/ 	.word	0xffffffff


	//   ....[74]....
        /*0c34*/ 	.word	0xffffffff


	//   ....[75]....
        /*0c38*/ 	.word	0xffffffff


	//   ....[76]....
        /*0c3c*/ 	.word	0xffffffff


	//   ....[77]....
        /*0c40*/ 	.word	0xffffffff


	//   ....[78]....
        /*0c44*/ 	.word	0xffffffff


	//   ....[79]....
        /*0c48*/ 	.word	0xffffffff


	//   ....[80]....
        /*0c4c*/ 	.word	0xffffffff


	//   ....[81]....
        /*0c50*/ 	.word	0xffffffff


	//   ....[82]....
        /*0c54*/ 	.word	0xffffffff


	//   ....[83]....
        /*0c58*/ 	.word	0xffffffff


	//   ....[84]....
        /*0c5c*/ 	.word	0xffffffff


	//   ....[85]....
        /*0c60*/ 	.word	0xffffffff


	//   ....[86]....
        /*0c64*/ 	.word	0xffffffff


	//   ....[87]....
        /*0c68*/ 	.word	0xffffffff


	//   ....[88]....
        /*0c6c*/ 	.word	0xffffffff


	//   ....[89]....
        /*0c70*/ 	.word	0xffffffff


	//   ....[90]....
        /*0c74*/ 	.word	0xffffffff


	//   ....[91]....
        /*0c78*/ 	.word	0xffffffff


	//   ....[92]....
        /*0c7c*/ 	.word	0xffffffff


	//   ....[93]....
        /*0c80*/ 	.word	0xffffffff


	//   ....[94]....
        /*0c84*/ 	.word	0xffffffff


	//   ....[95]....
        /*0c88*/ 	.word	0xffffffff


	//   ....[96]....
        /*0c8c*/ 	.word	0xffffffff


	//   ....[97]....
        /*0c90*/ 	.word	0xffffffff


	//   ....[98]....
        /*0c94*/ 	.word	0xffffffff


	//   ....[99]....
        /*0c98*/ 	.word	0xffffffff


	//   ....[100]....
        /*0c9c*/ 	.word	0xffffffff


	//   ....[101]....
        /*0ca0*/ 	.word	0xffffffff


	//   ....[102]....
        /*0ca4*/ 	.word	0xffffffff


	//   ....[103]....
        /*0ca8*/ 	.word	0xffffffff


	//   ....[104]....
        /*0cac*/ 	.word	0xffffffff


	//   ....[105]....
        /*0cb0*/ 	.word	0xffffffff


	//   ....[106]....
        /*0cb4*/ 	.word	0xffffffff


	//   ....[107]....
        /*0cb8*/ 	.word	0xffffffff


	//   ....[108]....
        /*0cbc*/ 	.word	0xffffffff


	//   ....[109]....
        /*0cc0*/ 	.word	0xffffffff


	//   ....[110]....
        /*0cc4*/ 	.word	0xffffffff


	//   ....[111]....
        /*0cc8*/ 	.word	0xffffffff


	//   ....[112]....
        /*0ccc*/ 	.word	0xffffffff


	//   ....[113]....
        /*0cd0*/ 	.word	0xffffffff


	//   ....[114]....
        /*0cd4*/ 	.word	0xffffffff


	//   ....[115]....
        /*0cd8*/ 	.word	0xffffffff


	//   ....[116]....
        /*0cdc*/ 	.word	0xffffffff


	//   ....[117]....
        /*0ce0*/ 	.word	0xffffffff


	//   ....[118]....
        /*0ce4*/ 	.word	0xffffffff


	//   ....[119]....
        /*0ce8*/ 	.word	0xffffffff


	//   ....[120]....
        /*0cec*/ 	.word	0xffffffff


	//   ....[121]....
        /*0cf0*/ 	.word	0xffffffff


	//   ....[122]....
        /*0cf4*/ 	.word	0xffffffff


	//   ....[123]....
        /*0cf8*/ 	.word	0xffffffff


	//   ....[124]....
        /*0cfc*/ 	.word	0xffffffff


	//   ....[125]....
        /*0d00*/ 	.word	0xffffffff


	//   ....[126]....
        /*0d04*/ 	.word	0xffffffff


	//   ....[127]....
        /*0d08*/ 	.word	0xffffffff


	//   ....[128]....
        /*0d0c*/ 	.word	0xffffffff


	//   ....[129]....
        /*0d10*/ 	.word	0xffffffff


	//   ....[130]....
        /*0d14*/ 	.word	0xffffffff


	//   ....[131]....
        /*0d18*/ 	.word	0xffffffff


	//   ....[132]....
        /*0d1c*/ 	.word	0xffffffff


	//   ....[133]....
        /*0d20*/ 	.word	0xffffffff


	//   ....[134]....
        /*0d24*/ 	.word	0xffffffff


	//   ....[135]....
        /*0d28*/ 	.word	0xffffffff


	//   ....[136]....
        /*0d2c*/ 	.word	0xffffffff


	//   ....[137]....
        /*0d30*/ 	.word	0xffffffff


	//   ....[138]....
        /*0d34*/ 	.word	0x0500000f


	//   ....[139]....
        /*0d38*/ 	.word	0x0500000f


	//   ....[140]....
        /*0d3c*/ 	.word	0x0500000f


	//   ....[141]....
        /*0d40*/ 	.word	0x0500000f


	//   ....[142]....
        /*0d44*/ 	.word	0x0500000f


	//   ....[143]....
        /*0d48*/ 	.word	0x0500000f


	//   ....[144]....
        /*0d4c*/ 	.word	0x0500000f


	//   ....[145]....
        /*0d50*/ 	.word	0x0500000f


	//   ....[146]....
        /*0d54*/ 	.word	0x0500000f


	//   ....[147]....
        /*0d58*/ 	.word	0x0500000f


	//   ....[148]....
        /*0d5c*/ 	.word	0x0500000f


	//   ....[149]....
        /*0d60*/ 	.word	0x0500000f


	//   ....[150]....
        /*0d64*/ 	.word	0x0500000f


	//   ....[151]....
        /*0d68*/ 	.word	0x0500000f


	//   ....[152]....
        /*0d6c*/ 	.word	0x0500000f


	//   ....[153]....
        /*0d70*/ 	.word	0x0500000f


	//   ....[154]....
        /*0d74*/ 	.word	0x0500000f


	//   ....[155]....
        /*0d78*/ 	.word	0x0500000f


	//   ....[156]....
        /*0d7c*/ 	.word	0x0500000f


	//   ....[157]....
        /*0d80*/ 	.word	0x0500000f


	//   ....[158]....
        /*0d84*/ 	.word	0x0500000f


	//   ....[159]....
        /*0d88*/ 	.word	0x0500000f


	//   ....[160]....
        /*0d8c*/ 	.word	0x0500000f


	//   ....[161]....
        /*0d90*/ 	.word	0x0500000f


	//   ....[162]....
        /*0d94*/ 	.word	0x0500000f


	//   ....[163]....
        /*0d98*/ 	.word	0x0500000f


	//   ....[164]....
        /*0d9c*/ 	.word	0x0500000f


	//   ....[165]....
        /*0da0*/ 	.word	0x0500000f


	//   ....[166]....
        /*0da4*/ 	.word	0x0500000f


	//   ....[167]....
        /*0da8*/ 	.word	0x0500000f


	//   ....[168]....
        /*0dac*/ 	.word	0x0500000f


	//   ....[169]....
        /*0db0*/ 	.word	0x0500000f


	//   ....[170]....
        /*0db4*/ 	.word	0x0500000f


	//   ....[171]....
        /*0db8*/ 	.word	0x0500000f


	//   ....[172]....
        /*0dbc*/ 	.word	0x0500000f


	//   ....[173]....
        /*0dc0*/ 	.word	0x0500000f


	//   ....[174]....
        /*0dc4*/ 	.word	0x0500000f


	//   ....[175]....
        /*0dc8*/ 	.word	0x0500000f


	//   ....[176]....
        /*0dcc*/ 	.word	0x0500000f


	//   ....[177]....
        /*0dd0*/ 	.word	0x0500000f


	//   ....[178]....
        /*0dd4*/ 	.word	0x0500000f


	//   ....[179]....
        /*0dd8*/ 	.word	0x0500000f


	//   ....[180]....
        /*0ddc*/ 	.word	0x0500000f


	//   ....[181]....
        /*0de0*/ 	.word	0x0500000f


	//   ....[182]....
        /*0de4*/ 	.word	0x0500000f


	//   ....[183]....
        /*0de8*/ 	.word	0x0500000f


	//   ....[184]....
        /*0dec*/ 	.word	0x0500000f


	//   ....[185]....
        /*0df0*/ 	.word	0x0500000f


	//   ....[186]....
        /*0df4*/ 	.word	0x0500000f


	//   ....[187]....
        /*0df8*/ 	.word	0x0500000f


	//   ....[188]....
        /*0dfc*/ 	.word	0x0500000f


	//   ....[189]....
        /*0e00*/ 	.word	0x0500000f


	//   ....[190]....
        /*0e04*/ 	.word	0x0500000f


	//   ....[191]....
        /*0e08*/ 	.word	0x0500000f


	//   ....[192]....
        /*0e0c*/ 	.word	0x0500000f


	//   ....[193]....
        /*0e10*/ 	.word	0x0500000f


	//   ....[194]....
        /*0e14*/ 	.word	0x0500000f


	//   ....[195]....
        /*0e18*/ 	.word	0x0500000f


	//   ....[196]....
        /*0e1c*/ 	.word	0x0500000f


	//   ....[197]....
        /*0e20*/ 	.word	0x0500000f


	//   ....[198]....
        /*0e24*/ 	.word	0x0500000f


	//   ....[199]....
        /*0e28*/ 	.word	0x0500000f


	//   ....[200]....
        /*0e2c*/ 	.word	0x0500000f


	//   ....[201]....
        /*0e30*/ 	.word	0x0500000f


	//   ....[202]....
        /*0e34*/ 	.word	0x0500000f


	//   ....[203]....
        /*0e38*/ 	.word	0x0500000f


	//   ....[204]....
        /*0e3c*/ 	.word	0x0500000f


	//   ....[205]....
        /*0e40*/ 	.word	0x0500000f


	//----- nvinfo : EIATTR_COOP_GROUP_INSTR_OFFSETS
	.align		4
.L_531:
        /*0e44*/ 	.byte	0x04, 0x28
        /*0e46*/ 	.short	(.L_533 - .L_532)


	//   ....[0]....
.L_532:
        /*0e48*/ 	.word	0x00000060


	//   ....[1]....
        /*0e4c*/ 	.word	0x00000190


	//   ....[2]....
        /*0e50*/ 	.word	0x00000290


	//   ....[3]....
        /*0e54*/ 	.word	0x00000400


	//   ....[4]....
        /*0e58*/ 	.word	0x00000560


	//   ....[5]....
        /*0e5c*/ 	.word	0x00000680


	//   ....[6]....
        /*0e60*/ 	.word	0x000007e0


	//   ....[7]....
        /*0e64*/ 	.word	0x000092b0


	//   ....[8]....
        /*0e68*/ 	.word	0x000099f0


	//   ....[9]....
        /*0e6c*/ 	.word	0x00009a00


	//   ....[10]....
        /*0e70*/ 	.word	0x00009a10


	//   ....[11]....
        /*0e74*/ 	.word	0x00009a20


	//   ....[12]....
        /*0e78*/ 	.word	0x00009ff0


	//   ....[13]....
        /*0e7c*/ 	.word	0x0000a000


	//   ....[14]....
        /*0e80*/ 	.word	0x0000a010


	//   ....[15]....
        /*0e84*/ 	.word	0x0000a020


	//   ....[16]....
        /*0e88*/ 	.word	0x0000a5d0


	//   ....[17]....
        /*0e8c*/ 	.word	0x0000a5e0


	//   ....[18]....
        /*0e90*/ 	.word	0x0000a5f0


	//   ....[19]....
        /*0e94*/ 	.word	0x0000a600


	//   ....[20]....
        /*0e98*/ 	.word	0x0000abd0


	//   ....[21]....
        /*0e9c*/ 	.word	0x0000abe0


	//   ....[22]....
        /*0ea0*/ 	.word	0x0000abf0


	//   ....[23]....
        /*0ea4*/ 	.word	0x0000ac00


	//   ....[24]....
        /*0ea8*/ 	.word	0x0000e700


	//   ....[25]....
        /*0eac*/ 	.word	0x0000e710


	//   ....[26]....
        /*0eb0*/ 	.word	0x0000e720


	//   ....[27]....
        /*0eb4*/ 	.word	0x0000e730


	//   ....[28]....
        /*0eb8*/ 	.word	0x0000ec00


	//   ....[29]....
        /*0ebc*/ 	.word	0x0000ec10


	//   ....[30]....
        /*0ec0*/ 	.word	0x0000ec20


	//   ....[31]....
        /*0ec4*/ 	.word	0x0000ec30


	//   ....[32]....
        /*0ec8*/ 	.word	0x0000f0e0


	//   ....[33]....
        /*0ecc*/ 	.word	0x0000f0f0


	//   ....[34]....
        /*0ed0*/ 	.word	0x0000f100


	//   ....[35]....
        /*0ed4*/ 	.word	0x0000f110


	//   ....[36]....
        /*0ed8*/ 	.word	0x0000f5e0


	//   ....[37]....
        /*0edc*/ 	.word	0x0000f5f0


	//   ....[38]....
        /*0ee0*/ 	.word	0x0000f600


	//   ....[39]....
        /*0ee4*/ 	.word	0x0000f610


	//   ....[40]....
        /*0ee8*/ 	.word	0x00014180


	//   ....[41]....
        /*0eec*/ 	.word	0x000148d0


	//   ....[42]....
        /*0ef0*/ 	.word	0x00014cf0


	//   ....[43]....
        /*0ef4*/ 	.word	0x00014dd0


	//   ....[44]....
        /*0ef8*/ 	.word	0x00015240


	//   ....[45]....
        /*0efc*/ 	.word	0x000152d0


	//   ....[46]....
        /*0f00*/ 	.word	0x000175b0


	//   ....[47]....
        /*0f04*/ 	.word	0x000177c0


	//   ....[48]....
        /*0f08*/ 	.word	0x00017de0


	//   ....[49]....
        /*0f0c*/ 	.word	0x00017e00


	//   ....[50]....
        /*0f10*/ 	.word	0x000184f0


	//   ....[51]....
        /*0f14*/ 	.word	0x00018570


	//   ....[52]....
        /*0f18*/ 	.word	0x0001a480


	//   ....[53]....
        /*0f1c*/ 	.word	0x0001a550


	//   ....[54]....
        /*0f20*/ 	.word	0x0001a700


	//   ....[55]....
        /*0f24*/ 	.word	0x0001a840


	//   ....[56]....
        /*0f28*/ 	.word	0x0001c6a0


	//   ....[57]....
        /*0f2c*/ 	.word	0x0001c8f0


	//   ....[58]....
        /*0f30*/ 	.word	0x0001cf20


	//   ....[59]....
        /*0f34*/ 	.word	0x0001cf40


	//   ....[60]....
        /*0f38*/ 	.word	0x0001d680


	//   ....[61]....
        /*0f3c*/ 	.word	0x0001d720


	//   ....[62]....
        /*0f40*/ 	.word	0x0001e730


	//   ....[63]....
        /*0f44*/ 	.word	0x0001e740


	//   ....[64]....
        /*0f48*/ 	.word	0x0001e770


	//   ....[65]....
        /*0f4c*/ 	.word	0x0001e780


	//   ....[66]....
        /*0f50*/ 	.word	0x000201d0


	//   ....[67]....
        /*0f54*/ 	.word	0x00020210


	//   ....[68]....
        /*0f58*/ 	.word	0x00020380


	//   ....[69]....
        /*0f5c*/ 	.word	0x000203b0


	//   ....[70]....
        /*0f60*/ 	.word	0x00020b60


	//   ....[71]....
        /*0f64*/ 	.word	0x00020b90


	//   ....[72]....
        /*0f68*/ 	.word	0x00020ce0


	//   ....[73]....
        /*0f6c*/ 	.word	0x00020d00


	//   ....[74]....
        /*0f70*/ 	.word	0x00020e40


	//   ....[75]....
        /*0f74*/ 	.word	0x00020e60


	//   ....[76]....
        /*0f78*/ 	.word	0x00020fb0


	//   ....[77]....
        /*0f7c*/ 	.word	0x00020fd0


	//   ....[78]....
        /*0f80*/ 	.word	0x000218f0


	//   ....[79]....
        /*0f84*/ 	.word	0x00021910


	//   ....[80]....
        /*0f88*/ 	.word	0x00021a70


	//   ....[81]....
        /*0f8c*/ 	.word	0x00021a90


	//   ....[82]....
        /*0f90*/ 	.word	0x00021bd0


	//   ....[83]....
        /*0f94*/ 	.word	0x00021bf0


	//   ....[84]....
        /*0f98*/ 	.word	0x00021d40


	//   ....[85]....
        /*0f9c*/ 	.word	0x00021d60


	//   ....[86]....
        /*0fa0*/ 	.word	0x00021f30


	//   ....[87]....
        /*0fa4*/ 	.word	0x00022100


	//   ....[88]....
        /*0fa8*/ 	.word	0x00022130


	//   ....[89]....
        /*0fac*/ 	.word	0x00022160


	//   ....[90]....
        /*0fb0*/ 	.word	0x00022190


	//   ....[91]....
        /*0fb4*/ 	.word	0x000221c0


	//   ....[92]....
        /*0fb8*/ 	.word	0x000221f0


	//   ....[93]....
        /*0fbc*/ 	.word	0x00022360


	//   ....[94]....
        /*0fc0*/ 	.word	0x00022390


	//   ....[95]....
        /*0fc4*/ 	.word	0x000223c0


	//   ....[96]....
        /*0fc8*/ 	.word	0x000223f0


	//   ....[97]....
        /*0fcc*/ 	.word	0x00022420


	//   ....[98]....
        /*0fd0*/ 	.word	0x00022450


	//   ....[99]....
        /*0fd4*/ 	.word	0x000224f0


	//   ....[100]....
        /*0fd8*/ 	.word	0x00022550


	//   ....[101]....
        /*0fdc*/ 	.word	0x000225e0


	//   ....[102]....
        /*0fe0*/ 	.word	0x000237c0


	//   ....[103]....
        /*0fe4*/ 	.word	0x00025b20


	//   ....[104]....
        /*0fe8*/ 	.word	0x000267a0


	//   ....[105]....
        /*0fec*/ 	.word	0x000267c0


	//   ....[106]....
        /*0ff0*/ 	.word	0x000267e0


	//   ....[107]....
        /*0ff4*/ 	.word	0x00026890


	//   ....[108]....
        /*0ff8*/ 	.word	0x00026900


	//   ....[109]....
        /*0ffc*/ 	.word	0x00026950


	//   ....[110]....
        /*1000*/ 	.word	0x000269c0


	//   ....[111]....
        /*1004*/ 	.word	0x00026a10


	//   ....[112]....
        /*1008*/ 	.word	0x00026a80


	//   ....[113]....
        /*100c*/ 	.word	0x00026ad0


	//   ....[114]....
        /*1010*/ 	.word	0x00026b40


	//   ....[115]....
        /*1014*/ 	.word	0x00026b90


	//   ....[116]....
        /*1018*/ 	.word	0x00026c00


	//   ....[117]....
        /*101c*/ 	.word	0x00026c50


	//   ....[118]....
        /*1020*/ 	.word	0x00026cc0


	//   ....[119]....
        /*1024*/ 	.word	0x00026d10


	//   ....[120]....
        /*1028*/ 	.word	0x0002a490


	//   ....[121]....
        /*102c*/ 	.word	0x0002a4b0


	//   ....[122]....
        /*1030*/ 	.word	0x0002a4f0


	//   ....[123]....
        /*1034*/ 	.word	0x0002a520


	//   ....[124]....
        /*1038*/ 	.word	0x0002a550


	//   ....[125]....
        /*103c*/ 	.word	0x0002a580


	//   ....[126]....
        /*1040*/ 	.word	0x0002a5b0


	//   ....[127]....
        /*1044*/ 	.word	0x0002a5e0


	//   ....[128]....
        /*1048*/ 	.word	0x0002a760


	//   ....[129]....
        /*104c*/ 	.word	0x0002a7a0


	//   ....[130]....
        /*1050*/ 	.word	0x0002a7d0


	//   ....[131]....
        /*1054*/ 	.word	0x0002a800


	//   ....[132]....
        /*1058*/ 	.word	0x0002a830


	//   ....[133]....
        /*105c*/ 	.word	0x0002a860


	//   ....[134]....
        /*1060*/ 	.word	0x0002a920


	//   ....[135]....
        /*1064*/ 	.word	0x0002a940


	//   ....[136]....
        /*1068*/ 	.word	0x0002a9b0


	//   ....[137]....
        /*106c*/ 	.word	0x0002b080


	//   ....[138]....
        /*1070*/ 	.word	0x0002b4c0


	//   ....[139]....
        /*1074*/ 	.word	0x0002b550


	//   ....[140]....
        /*1078*/ 	.word	0x0002b5a0


	//   ....[141]....
        /*107c*/ 	.word	0x0002b5f0


	//   ....[142]....
        /*1080*/ 	.word	0x0002b680


	//   ....[143]....
        /*1084*/ 	.word	0x0002b710


	//   ....[144]....
        /*1088*/ 	.word	0x0002b760


	//   ....[145]....
        /*108c*/ 	.word	0x0002b7b0


	//   ....[146]....
        /*1090*/ 	.word	0x0002b840


	//   ....[147]....
        /*1094*/ 	.word	0x0002b8d0


	//   ....[148]....
        /*1098*/ 	.word	0x0002b920


	//   ....[149]....
        /*109c*/ 	.word	0x0002b970


	//   ....[150]....
        /*10a0*/ 	.word	0x0002ba00


	//   ....[151]....
        /*10a4*/ 	.word	0x0002ba90


	//   ....[152]....
        /*10a8*/ 	.word	0x0002bae0


	//   ....[153]....
        /*10ac*/ 	.word	0x0002bb30


	//   ....[154]....
        /*10b0*/ 	.word	0x0002bc20


	//   ....[155]....
        /*10b4*/ 	.word	0x0002bcb0


	//   ....[156]....
        /*10b8*/ 	.word	0x0002bd00


	//   ....[157]....
        /*10bc*/ 	.word	0x0002bd50


	//   ....[158]....
        /*10c0*/ 	.word	0x0002bde0


	//   ....[159]....
        /*10c4*/ 	.word	0x0002be70


	//   ....[160]....
        /*10c8*/ 	.word	0x0002bec0


	//   ....[161]....
        /*10cc*/ 	.word	0x0002bf10


	//   ....[162]....
        /*10d0*/ 	.word	0x0002bfa0


	//   ....[163]....
        /*10d4*/ 	.word	0x0002c030


	//   ....[164]....
        /*10d8*/ 	.word	0x0002c080


	//   ....[165]....
        /*10dc*/ 	.word	0x0002c0d0


	//   ....[166]....
        /*10e0*/ 	.word	0x0002c160


	//   ....[167]....
        /*10e4*/ 	.word	0x0002c1f0


	//   ....[168]....
        /*10e8*/ 	.word	0x0002c240


	//   ....[169]....
        /*10ec*/ 	.word	0x0002c290


	//   ....[170]....
        /*10f0*/ 	.word	0x0002c630


	//   ....[171]....
        /*10f4*/ 	.word	0x0002c930


	//   ....[172]....
        /*10f8*/ 	.word	0x0002cab0


	//   ....[173]....
        /*10fc*/ 	.word	0x0002cb00


	//   ....[174]....
        /*1100*/ 	.word	0x0002cbb0


	//   ....[175]....
        /*1104*/ 	.word	0x0002ccd0


	//   ....[176]....
        /*1108*/ 	.word	0x0002cd30


	//   ....[177]....
        /*110c*/ 	.word	0x0002ce50


	//   ....[178]....
        /*1110*/ 	.word	0x0002ceb0


	//   ....[179]....
        /*1114*/ 	.word	0x0002cfd0


	//   ....[180]....
        /*1118*/ 	.word	0x0002d030


	//   ....[181]....
        /*111c*/ 	.word	0x0002d150


	//   ....[182]....
        /*1120*/ 	.word	0x0002d1b0


	//   ....[183]....
        /*1124*/ 	.word	0x0002d2d0


	//   ....[184]....
        /*1128*/ 	.word	0x0002d330


	//   ....[185]....
        /*112c*/ 	.word	0x0002d450


	//   ....[186]....
        /*1130*/ 	.word	0x0002d4b0


	//   ....[187]....
        /*1134*/ 	.word	0x0002d590


	//   ....[188]....
        /*1138*/ 	.word	0x0002d910


	//   ....[189]....
        /*113c*/ 	.word	0x0002d9c0


	//   ....[190]....
        /*1140*/ 	.word	0x0002dac0


	//   ....[191]....
        /*1144*/ 	.word	0x0002db50


	//   ....[192]....
        /*1148*/ 	.word	0x0002dbd0


	//   ....[193]....
        /*114c*/ 	.word	0x0002dc50


	//   ....[194]....
        /*1150*/ 	.word	0x0002dcd0


	//   ....[195]....
        /*1154*/ 	.word	0x0002dd60


	//   ....[196]....
        /*1158*/ 	.word	0x0002de00


	//   ....[197]....
        /*115c*/ 	.word	0x0002ded0


	//   ....[198]....
        /*1160*/ 	.word	0x0002df50


	//   ....[199]....
        /*1164*/ 	.word	0x0002dfd0


	//   ....[200]....
        /*1168*/ 	.word	0x0002e050


	//   ....[201]....
        /*116c*/ 	.word	0x0002e0e0


	//   ....[202]....
        /*1170*/ 	.word	0x0002e160


	//   ....[203]....
        /*1174*/ 	.word	0x0002e200


	//   ....[204]....
        /*1178*/ 	.word	0x0002e290


	//   ....[205]....
        /*117c*/ 	.word	0x0002e3c0


	//----- nvinfo : EIATTR_REG_RECONFIG
	.align		4
.L_533:
        /*1180*/ 	.byte	0x01, 0x54
	.zero		2


	//----- nvinfo : EIATTR_SYSCALL_OFFSETS
	.align		4
        /*1184*/ 	.byte	0x04, 0x46
        /*1186*/ 	.short	(.L_535 - .L_534)


	//   ....[0]....
.L_534:
        /*1188*/ 	.word	0x00002020


	//   ....[1]....
        /*118c*/ 	.word	0x00002170


	//   ....[2]....
        /*1190*/ 	.word	0x00009450


	//   ....[3]....
        /*1194*/ 	.word	0x00009770


	//   ....[4]....
        /*1198*/ 	.word	0x00025760


	//   ....[5]....
        /*119c*/ 	.word	0x000258b0


	//   ....[6]....
        /*11a0*/ 	.word	0x000259a0


	//   ....[7]....
        /*11a4*/ 	.word	0x000262e0


	//----- nvinfo : EIATTR_MBARRIER_INSTR_OFFSETS
	.align		4
.L_535:
        /*11a8*/ 	.byte	0x04, 0x39
        /*11aa*/ 	.short	(.L_537 - .L_536)


	//   ....[0]....
.L_536:
        /*11ac*/ 	.word	0x000002b0
        /*11b0*/ 	.word	0x000000ff
        /*11b4*/ 	.word	0x00030800
        /*11b8*/ 	.short	0x0100
        /*11ba*/ 	.byte	0x08
	.zero		1


	//   ....[1]....
        /*11bc*/ 	.word	0x000002c0
        /*11c0*/ 	.word	0x000000ff
        /*11c4*/ 	.word	0x00030820
        /*11c8*/ 	.short	0x0100
        /*11ca*/ 	.byte	0x08
	.zero		1


	//   ....[2]....
        /*11cc*/ 	.word	0x000003b0
        /*11d0*/ 	.word	0x000000ff
        /*11d4*/ 	.word	0x00030830
        /*11d8*/ 	.short	0x0100
        /*11da*/ 	.byte	0x08
	.zero		1


	//   ....[3]....
        /*11dc*/ 	.word	0x000003c0
        /*11e0*/ 	.word	0x000000ff
        /*11e4*/ 	.word	0x00030840
        /*11e8*/ 	.short	0x0100
        /*11ea*/ 	.byte	0x08
	.zero		1


	//   ....[4]....
        /*11ec*/ 	.word	0x000003d0
        /*11f0*/ 	.word	0x000000ff
        /*11f4*/ 	.word	0x00030838
        /*11f8*/ 	.short	0x0100
        /*11fa*/ 	.byte	0x08
	.zero		1


	//   ....[5]....
        /*11fc*/ 	.word	0x000003e0
        /*1200*/ 	.word	0x000000ff
        /*1204*/ 	.word	0x00030848
        /*1208*/ 	.short	0x0100
        /*120a*/ 	.byte	0x08
	.zero		1


	//   ....[6]....
        /*120c*/ 	.word	0x00000510
        /*1210*/ 	.word	0x000000ff
        /*1214*/ 	.word	0x00030850
        /*1218*/ 	.short	0x0100
        /*121a*/ 	.byte	0x08
	.zero		1


	//   ....[7]....
        /*121c*/ 	.word	0x00000520
        /*1220*/ 	.word	0x000000ff
        /*1224*/ 	.word	0x00030860
        /*1228*/ 	.short	0x0100
        /*122a*/ 	.byte	0x08
	.zero		1


	//   ....[8]....
        /*122c*/ 	.word	0x00000530
        /*1230*/ 	.word	0x000000ff
        /*1234*/ 	.word	0x00030858
        /*1238*/ 	.short	0x0100
        /*123a*/ 	.byte	0x08
	.zero		1


	//   ....[9]....
        /*123c*/ 	.word	0x00000540
        /*1240*/ 	.word	0x000000ff
        /*1244*/ 	.word	0x00030868
        /*1248*/ 	.short	0x0100
        /*124a*/ 	.byte	0x08
	.zero		1


	//   ....[10]....
        /*124c*/ 	.word	0x00000630
        /*1250*/ 	.word	0x000000ff
        /*1254*/ 	.word	0x00030870
        /*1258*/ 	.short	0x0100
        /*125a*/ 	.byte	0x06
	.zero		1


	//   ....[11]....
        /*125c*/ 	.word	0x00000640
        /*1260*/ 	.word	0x000000ff
        /*1264*/ 	.word	0x00030880
        /*1268*/ 	.short	0x0100
        /*126a*/ 	.byte	0x06
	.zero		1


	//   ....[12]....
        /*126c*/ 	.word	0x00000650
        /*1270*/ 	.word	0x000000ff
        /*1274*/ 	.word	0x00030878
        /*1278*/ 	.short	0x0100
        /*127a*/ 	.byte	0x06
	.zero		1


	//   ....[13]....
        /*127c*/ 	.word	0x00000660
        /*1280*/ 	.word	0x000000ff
        /*1284*/ 	.word	0x00030888
        /*1288*/ 	.short	0x0100
        /*128a*/ 	.byte	0x06
	.zero		1


	//   ....[14]....
        /*128c*/ 	.word	0x00000790
        /*1290*/ 	.word	0x000000ff
        /*1294*/ 	.word	0x00030890
        /*1298*/ 	.short	0x0100
        /*129a*/ 	.byte	0x08
	.zero		1


	//   ....[15]....
        /*129c*/ 	.word	0x000007a0
        /*12a0*/ 	.word	0x000000ff
        /*12a4*/ 	.word	0x000308a0
        /*12a8*/ 	.short	0x0100
        /*12aa*/ 	.byte	0x08
	.zero		1


	//   ....[16]....
        /*12ac*/ 	.word	0x000007b0
        /*12b0*/ 	.word	0x000000ff
        /*12b4*/ 	.word	0x00030898
        /*12b8*/ 	.short	0x0100
        /*12ba*/ 	.byte	0x08
	.zero		1


	//   ....[17]....
        /*12bc*/ 	.word	0x000007c0
        /*12c0*/ 	.word	0x000000ff
        /*12c4*/ 	.word	0x000308a8
        /*12c8*/ 	.short	0x0100
        /*12ca*/ 	.byte	0x08
	.zero		1


	//   ....[18]....
        /*12cc*/ 	.word	0x000008f0
        /*12d0*/ 	.word	0x000000ff
        /*12d4*/ 	.word	0x000308b0
        /*12d8*/ 	.short	0x0100
        /*12da*/ 	.byte	0x08
	.zero		1


	//   ....[19]....
        /*12dc*/ 	.word	0x00000900
        /*12e0*/ 	.word	0x000000ff
        /*12e4*/ 	.word	0x000308c0
        /*12e8*/ 	.short	0x0100
        /*12ea*/ 	.byte	0x08
	.zero		1


	//   ....[20]....
        /*12ec*/ 	.word	0x00000910
        /*12f0*/ 	.word	0x000000ff
        /*12f4*/ 	.word	0x000308b8
        /*12f8*/ 	.short	0x0100
        /*12fa*/ 	.byte	0x08
	.zero		1


	//   ....[21]....
        /*12fc*/ 	.word	0x00000920
        /*1300*/ 	.word	0x000000ff
        /*1304*/ 	.word	0x000308c8
        /*1308*/ 	.short	0x0100
        /*130a*/ 	.byte	0x08
	.zero		1


	//   ....[22]....
        /*130c*/ 	.word	0x000037e0
        /*1310*/ 	.word	0x00000063
        /*1314*/ 	.word	0x00030890
        /*1318*/ 	.short	0x010a
        /*131a*/ 	.byte	0x3f
	.zero		1


	//   ....[23]....
        /*131c*/ 	.word	0x00005d40
        /*1320*/ 	.word	0x00000063
        /*1324*/ 	.word	0x00030890
        /*1328*/ 	.short	0x010a
        /*132a*/ 	.byte	0x3f
	.zero		1


	//   ....[24]....
        /*132c*/ 	.word	0x00008120
        /*1330*/ 	.word	0x00000063
        /*1334*/ 	.word	0x00030890
        /*1338*/ 	.short	0x010a
        /*133a*/ 	.byte	0x3f
	.zero		1


	//   ....[25]....
        /*133c*/ 	.word	0x00008420
        /*1340*/ 	.word	0x00000024
        /*1344*/ 	.word	0x00000000
        /*1348*/ 	.short	0x0101
        /*134a*/ 	.byte	0x3f
	.zero		1


	//   ....[26]....
        /*134c*/ 	.word	0x00008460
        /*1350*/ 	.word	0x00000063
        /*1354*/ 	.word	0x000308b0
        /*1358*/ 	.short	0x010a
        /*135a*/ 	.byte	0x3f
	.zero		1


	//   ....[27]....
        /*135c*/ 	.word	0x00008950
        /*1360*/ 	.word	0x00000063
        /*1364*/ 	.word	0x00000000
        /*1368*/ 	.short	0x0101
        /*136a*/ 	.byte	0x3f
	.zero		1


	//   ....[28]....
        /*136c*/ 	.word	0x000094f0
        /*1370*/ 	.word	0x00000010
        /*1374*/ 	.word	0x00030800
        /*1378*/ 	.short	0x010a
        /*137a*/ 	.byte	0x3f
	.zero		1


	//   ....[29]....
        /*137c*/ 	.word	0x00009540
        /*1380*/ 	.word	0x00000010
        /*1384*/ 	.word	0x00030800
        /*1388*/ 	.short	0x010a
        /*138a*/ 	.byte	0x3f
	.zero		1


	//   ....[30]....
        /*138c*/ 	.word	0x0000aff0
        /*1390*/ 	.word	0x00000010
        /*1394*/ 	.word	0x00030800
        /*1398*/ 	.short	0x010a
        /*139a*/ 	.byte	0x3f
	.zero		1


	//   ....[31]....
        /*139c*/ 	.word	0x0000f910
        /*13a0*/ 	.word	0x00000010
        /*13a4*/ 	.word	0x00030800
        /*13a8*/ 	.short	0x010a
        /*13aa*/ 	.byte	0x3f
	.zero		1


	//   ....[32]....
        /*13ac*/ 	.word	0x000134d0
        /*13b0*/ 	.word	0x00000005
        /*13b4*/ 	.word	0x00030830
        /*13b8*/ 	.short	0x010a
        /*13ba*/ 	.byte	0x3f
	.zero		1


	//   ....[33]....
        /*13bc*/ 	.word	0x00013540
        /*13c0*/ 	.word	0x00000005
        /*13c4*/ 	.word	0x00030830
        /*13c8*/ 	.short	0x010a
        /*13ca*/ 	.byte	0x3f
	.zero		1


	//   ....[34]....
        /*13cc*/ 	.word	0x00014270
        /*13d0*/ 	.word	0x00000000
        /*13d4*/ 	.word	0x00000000
        /*13d8*/ 	.short	0x0101
        /*13da*/ 	.byte	0x3f
	.zero		1


	//   ....[35]....
        /*13dc*/ 	.word	0x00015f20
        /*13e0*/ 	.word	0x000000e8
        /*13e4*/ 	.word	0x00030830
        /*13e8*/ 	.short	0x010a
        /*13ea*/ 	.byte	0x3f
	.zero		1


	//   ....[36]....
        /*13ec*/ 	.word	0x00015fb0
        /*13f0*/ 	.word	0x000000e8
        /*13f4*/ 	.word	0x00030830
        /*13f8*/ 	.short	0x010a
        /*13fa*/ 	.byte	0x3f
	.zero		1


	//   ....[37]....
        /*13fc*/ 	.word	0x00017210
        /*1400*/ 	.word	0x00000000
        /*1404*/ 	.word	0x00030850
        /*1408*/ 	.short	0x010a
        /*140a*/ 	.byte	0x3f
	.zero		1


	//   ....[38]....
        /*140c*/ 	.word	0x00017260
        /*1410*/ 	.word	0x00000000
        /*1414*/ 	.word	0x00030850
        /*1418*/ 	.short	0x010a
        /*141a*/ 	.byte	0x3f
	.zero		1


	//   ....[39]....
        /*141c*/ 	.word	0x00017530
        /*1420*/ 	.word	0x000000e8
        /*1424*/ 	.word	0x00000000
        /*1428*/ 	.short	0x0101
        /*142a*/ 	.byte	0x3f
	.zero		1


	//   ....[40]....
        /*142c*/ 	.word	0x00017cd0
        /*1430*/ 	.word	0x00000000
        /*1434*/ 	.word	0x00000000
        /*1438*/ 	.short	0x0101
        /*143a*/ 	.byte	0x3f
	.zero		1


	//   ....[41]....
        /*143c*/ 	.word	0x00018ea0
        /*1440*/ 	.word	0x00000005
        /*1444*/ 	.word	0x00030830
        /*1448*/ 	.short	0x010a
        /*144a*/ 	.byte	0x3f
	.zero		1


	//   ....[42]....
        /*144c*/ 	.word	0x00018f30
        /*1450*/ 	.word	0x00000005
        /*1454*/ 	.word	0x00030830
        /*1458*/ 	.short	0x010a
        /*145a*/ 	.byte	0x3f
	.zero		1


	//   ....[43]....
        /*145c*/ 	.word	0x0001a180
        /*1460*/ 	.word	0x00000017
        /*1464*/ 	.word	0x00030850
        /*1468*/ 	.short	0x010a
        /*146a*/ 	.byte	0x3f
	.zero		1


	//   ....[44]....
        /*146c*/ 	.word	0x0001a1d0
        /*1470*/ 	.word	0x00000017
        /*1474*/ 	.word	0x00030850
        /*1478*/ 	.short	0x010a
        /*147a*/ 	.byte	0x3f
	.zero		1


	//   ....[45]....
        /*147c*/ 	.word	0x0001aa20
        /*1480*/ 	.word	0x0000009f
        /*1484*/ 	.word	0x00000000
        /*1488*/ 	.short	0x0101
        /*148a*/ 	.byte	0x3f
	.zero		1


	//   ....[46]....
        /*148c*/ 	.word	0x0001aae0
        /*1490*/ 	.word	0x0000009f
        /*1494*/ 	.word	0x00000000
        /*1498*/ 	.short	0x0101
        /*149a*/ 	.byte	0x3f
	.zero		1


	//   ....[47]....
        /*149c*/ 	.word	0x0001b070
        /*14a0*/ 	.word	0x00000005
        /*14a4*/ 	.word	0x00030830
        /*14a8*/ 	.short	0x010a
        /*14aa*/ 	.byte	0x3f
	.zero		1


	//   ....[48]....
        /*14ac*/ 	.word	0x0001b100
        /*14b0*/ 	.word	0x00000005
        /*14b4*/ 	.word	0x00030830
        /*14b8*/ 	.short	0x010a
        /*14ba*/ 	.byte	0x3f
	.zero		1


	//   ....[49]....
        /*14bc*/ 	.word	0x0001c350
        /*14c0*/ 	.word	0x00000000
        /*14c4*/ 	.word	0x00030850
        /*14c8*/ 	.short	0x010a
        /*14ca*/ 	.byte	0x3f
	.zero		1


	//   ....[50]....
        /*14cc*/ 	.word	0x0001c3a0
        /*14d0*/ 	.word	0x00000000
        /*14d4*/ 	.word	0x00030850
        /*14d8*/ 	.short	0x010a
        /*14da*/ 	.byte	0x3f
	.zero		1


	//   ....[51]....
        /*14dc*/ 	.word	0x0001c6d0
        /*14e0*/ 	.word	0x00000002
        /*14e4*/ 	.word	0x00000000
        /*14e8*/ 	.short	0x0101
        /*14ea*/ 	.byte	0x3f
	.zero		1


	//   ....[52]....
        /*14ec*/ 	.word	0x0001ce10
        /*14f0*/ 	.word	0x00000000
        /*14f4*/ 	.word	0x00000000
        /*14f8*/ 	.short	0x0101
        /*14fa*/ 	.byte	0x3f
	.zero		1


	//   ....[53]....
        /*14fc*/ 	.word	0x0001e440
        /*1500*/ 	.word	0x00000000
        /*1504*/ 	.word	0x00030850
        /*1508*/ 	.short	0x010a
        /*150a*/ 	.byte	0x3f
	.zero		1


	//   ....[54]....
        /*150c*/ 	.word	0x0001e4e0
        /*1510*/ 	.word	0x00000000
        /*1514*/ 	.word	0x00030850
        /*1518*/ 	.short	0x010a
        /*151a*/ 	.byte	0x3f
	.zero		1


	//   ....[55]....
        /*151c*/ 	.word	0x0001e900
        /*1520*/ 	.word	0x0000000b
        /*1524*/ 	.word	0x00000000
        /*1528*/ 	.short	0x0101
        /*152a*/ 	.byte	0x3f
	.zero		1


	//   ....[56]....
        /*152c*/ 	.word	0x00020b80
        /*1530*/ 	.word	0x00000000
        /*1534*/ 	.word	0x00000000
        /*1538*/ 	.short	0x0101
        /*153a*/ 	.byte	0x3f
	.zero		1


	//   ....[57]....
        /*153c*/ 	.word	0x000238b0
        /*1540*/ 	.word	0x00000006
        /*1544*/ 	.word	0x00030820
        /*1548*/ 	.short	0x010a
        /*154a*/ 	.byte	0x3f
	.zero		1


	//   ....[58]....
        /*154c*/ 	.word	0x00023990
        /*1550*/ 	.word	0x00000006
        /*1554*/ 	.word	0x000308a0
        /*1558*/ 	.short	0x010a
        /*155a*/ 	.byte	0x3f
	.zero		1


	//   ....[59]....
        /*155c*/ 	.word	0x00023ee0
        /*1560*/ 	.word	0x00000006
        /*1564*/ 	.word	0x000308c0
        /*1568*/ 	.short	0x010a
        /*156a*/ 	.byte	0x3f
	.zero		1


	//   ....[60]....
        /*156c*/ 	.word	0x00024580
        /*1570*/ 	.word	0x00000007
        /*1574*/ 	.word	0x000308a0
        /*1578*/ 	.short	0x010a
        /*157a*/ 	.byte	0x3f
	.zero		1


	//   ....[61]....
        /*157c*/ 	.word	0x00024ab0
        /*1580*/ 	.word	0x00000007
        /*1584*/ 	.word	0x000308c0
        /*1588*/ 	.short	0x010a
        /*158a*/ 	.byte	0x3f
	.zero		1


	//   ....[62]....
        /*158c*/ 	.word	0x00025db0
        /*1590*/ 	.word	0x00000000
        /*1594*/ 	.word	0x00030840
        /*1598*/ 	.short	0x010a
        /*159a*/ 	.byte	0x3f
	.zero		1


	//   ....[63]....
        /*159c*/ 	.word	0x00026e30
        /*15a0*/ 	.word	0x00000008
        /*15a4*/ 	.word	0x00030800
        /*15a8*/ 	.short	0x0107
        /*15aa*/ 	.byte	0x3f
	.zero		1


	//   ....[64]....
        /*15ac*/ 	.word	0x00026f30
        /*15b0*/ 	.word	0x00000002
        /*15b4*/ 	.word	0x00030800
        /*15b8*/ 	.short	0x0101
        /*15ba*/ 	.byte	0x3f
	.zero		1


	//   ....[65]....
        /*15bc*/ 	.word	0x00026f50
        /*15c0*/ 	.word	0x00000002
        /*15c4*/ 	.word	0x00030820
        /*15c8*/ 	.short	0x010a
        /*15ca*/ 	.byte	0x3f
	.zero		1


	//   ....[66]....
        /*15cc*/ 	.word	0x000272d0
        /*15d0*/ 	.word	0x00000003
        /*15d4*/ 	.word	0x00030840
        /*15d8*/ 	.short	0x010a
        /*15da*/ 	.byte	0x3f
	.zero		1


	//   ....[67]....
        /*15dc*/ 	.word	0x00027890
        /*15e0*/ 	.word	0x00000002
        /*15e4*/ 	.word	0x00030860
        /*15e8*/ 	.short	0x010a
        /*15ea*/ 	.byte	0x3f
	.zero		1


	//   ....[68]....
        /*15ec*/ 	.word	0x00028170
        /*15f0*/ 	.word	0x00000003
        /*15f4*/ 	.word	0x00030840
        /*15f8*/ 	.short	0x010a
        /*15fa*/ 	.byte	0x3f
	.zero		1


	//   ....[69]....
        /*15fc*/ 	.word	0x00028730
        /*1600*/ 	.word	0x00000002
        /*1604*/ 	.word	0x00030860
        /*1608*/ 	.short	0x010a
        /*160a*/ 	.byte	0x3f
	.zero		1


	//   ....[70]....
        /*160c*/ 	.word	0x00028f60
        /*1610*/ 	.word	0x00000003
        /*1614*/ 	.word	0x00030840
        /*1618*/ 	.short	0x010a
        /*161a*/ 	.byte	0x3f
	.zero		1


	//   ....[71]....
        /*161c*/ 	.word	0x00029510
        /*1620*/ 	.word	0x00000002
        /*1624*/ 	.word	0x00030860
        /*1628*/ 	.short	0x010a
        /*162a*/ 	.byte	0x3f
	.zero		1


	//   ....[72]....
        /*162c*/ 	.word	0x00029cc0
        /*1630*/ 	.word	0x00000000
        /*1634*/ 	.word	0x00030860
        /*1638*/ 	.short	0x010a
        /*163a*/ 	.byte	0x3f
	.zero		1


	//   ....[73]....
        /*163c*/ 	.word	0x0002b000
        /*1640*/ 	.word	0x00000000
        /*1644*/ 	.word	0x00030820
        /*1648*/ 	.short	0x010a
        /*164a*/ 	.byte	0x3f
	.zero		1


	//   ....[74]....
        /*164c*/ 	.word	0x0002b1b0
        /*1650*/ 	.word	0x00000006
        /*1654*/ 	.word	0x00000000
        /*1658*/ 	.short	0x010a
        /*165a*/ 	.byte	0x3f
	.zero		1


	//   ....[75]....
        /*165c*/ 	.word	0x0002b220
        /*1660*/ 	.word	0x00000007
        /*1664*/ 	.word	0x00000000
        /*1668*/ 	.short	0x010a
        /*166a*/ 	.byte	0x3f
	.zero		1


	//   ....[76]....
        /*166c*/ 	.word	0x0002b290
        /*1670*/ 	.word	0x00000004
        /*1674*/ 	.word	0x00000000
        /*1678*/ 	.short	0x010a
        /*167a*/ 	.byte	0x3f
	.zero		1


	//   ....[77]....
        /*167c*/ 	.word	0x0002b2c0
        /*1680*/ 	.word	0x00000003
        /*1684*/ 	.word	0x00000000
        /*1688*/ 	.short	0x010a
        /*168a*/ 	.byte	0x3f
	.zero		1


	//   ....[78]....
        /*168c*/ 	.word	0x0002b320
        /*1690*/ 	.word	0x00000063
        /*1694*/ 	.word	0x00030890
        /*1698*/ 	.short	0x010a
        /*169a*/ 	.byte	0x3f
	.zero		1


	//   ....[79]....
        /*169c*/ 	.word	0x0002b370
        /*16a0*/ 	.word	0x00000063
        /*16a4*/ 	.word	0x00030890
        /*16a8*/ 	.short	0x010a
        /*16aa*/ 	.byte	0x3f
	.zero		1


	//   ....[80]....
        /*16ac*/ 	.word	0x0002b3c0
        /*16b0*/ 	.word	0x00000063
        /*16b4*/ 	.word	0x00030890
        /*16b8*/ 	.short	0x010a
        /*16ba*/ 	.byte	0x3f
	.zero		1


	//   ....[81]....
        /*16bc*/ 	.word	0x0002b410
        /*16c0*/ 	.word	0x00000063
        /*16c4*/ 	.word	0x000308b0
        /*16c8*/ 	.short	0x010a
        /*16ca*/ 	.byte	0x3f
	.zero		1


	//   ....[82]....
        /*16cc*/ 	.word	0x0002bb70
        /*16d0*/ 	.word	0x00000010
        /*16d4*/ 	.word	0x00030800
        /*16d8*/ 	.short	0x010a
        /*16da*/ 	.byte	0x3f
	.zero		1


	//   ....[83]....
        /*16dc*/ 	.word	0x0002c2d0
        /*16e0*/ 	.word	0x00000010
        /*16e4*/ 	.word	0x00030800
        /*16e8*/ 	.short	0x010a
        /*16ea*/ 	.byte	0x3f
	.zero		1


	//   ....[84]....
        /*16ec*/ 	.word	0x0002c320
        /*16f0*/ 	.word	0x00000005
        /*16f4*/ 	.word	0x00030830
        /*16f8*/ 	.short	0x010a
        /*16fa*/ 	.byte	0x3f
	.zero		1


	//   ....[85]....
        /*16fc*/ 	.word	0x0002c370
        /*1700*/ 	.word	0x000000e8
        /*1704*/ 	.word	0x00030830
        /*1708*/ 	.short	0x010a
        /*170a*/ 	.byte	0x3f
	.zero		1


	//   ....[86]....
        /*170c*/ 	.word	0x0002c3c0
        /*1710*/ 	.word	0x00000000
        /*1714*/ 	.word	0x00030850
        /*1718*/ 	.short	0x010a
        /*171a*/ 	.byte	0x3f
	.zero		1


	//   ....[87]....
        /*171c*/ 	.word	0x0002c410
        /*1720*/ 	.word	0x00000005
        /*1724*/ 	.word	0x00030830
        /*1728*/ 	.short	0x010a
        /*172a*/ 	.byte	0x3f
	.zero		1


	//   ....[88]....
        /*172c*/ 	.word	0x0002c460
        /*1730*/ 	.word	0x00000017
        /*1734*/ 	.word	0x00030850
        /*1738*/ 	.short	0x010a
        /*173a*/ 	.byte	0x3f
	.zero		1


	//   ....[89]....
        /*173c*/ 	.word	0x0002c4b0
        /*1740*/ 	.word	0x00000005
        /*1744*/ 	.word	0x00030830
        /*1748*/ 	.short	0x010a
        /*174a*/ 	.byte	0x3f
	.zero		1


	//   ....[90]....
        /*174c*/ 	.word	0x0002c500
        /*1750*/ 	.word	0x00000000
        /*1754*/ 	.word	0x00030850
        /*1758*/ 	.short	0x010a
        /*175a*/ 	.byte	0x3f
	.zero		1


	//   ....[91]....
        /*175c*/ 	.word	0x0002c550
        /*1760*/ 	.word	0x00000000
        /*1764*/ 	.word	0x00030850
        /*1768*/ 	.short	0x010a
        /*176a*/ 	.byte	0x3f
	.zero		1


	//   ....[92]....
        /*176c*/ 	.word	0x0002c710
        /*1770*/ 	.word	0x00000005
        /*1774*/ 	.word	0x00030820
        /*1778*/ 	.short	0x010a
        /*177a*/ 	.byte	0x3f
	.zero		1


	//   ....[93]....
        /*177c*/ 	.word	0x0002c760
        /*1780*/ 	.word	0x00000006
        /*1784*/ 	.word	0x000308a0
        /*1788*/ 	.short	0x010a
        /*178a*/ 	.byte	0x3f
	.zero		1


	//   ....[94]....
        /*178c*/ 	.word	0x0002c7b0
        /*1790*/ 	.word	0x00000006
        /*1794*/ 	.word	0x000308c0
        /*1798*/ 	.short	0x010a
        /*179a*/ 	.byte	0x3f
	.zero		1


	//   ....[95]....
        /*179c*/ 	.word	0x0002c800
        /*17a0*/ 	.word	0x00000007
        /*17a4*/ 	.word	0x000308a0
        /*17a8*/ 	.short	0x010a
        /*17aa*/ 	.byte	0x3f
	.zero		1


	//   ....[96]....
        /*17ac*/ 	.word	0x0002c850
        /*17b0*/ 	.word	0x00000007
        /*17b4*/ 	.word	0x000308c0
        /*17b8*/ 	.short	0x010a
        /*17ba*/ 	.byte	0x3f
	.zero		1


	//   ....[97]....
        /*17bc*/ 	.word	0x0002c9f0
        /*17c0*/ 	.word	0x00000000
        /*17c4*/ 	.word	0x00030840
        /*17c8*/ 	.short	0x010a
        /*17ca*/ 	.byte	0x3f
	.zero		1


	//   ....[98]....
        /*17cc*/ 	.word	0x0002d630
        /*17d0*/ 	.word	0x00000002
        /*17d4*/ 	.word	0x00030820
        /*17d8*/ 	.short	0x010a
        /*17da*/ 	.byte	0x3f
	.zero		1


	//   ....[99]....
        /*17dc*/ 	.word	0x0002d680
        /*17e0*/ 	.word	0x00000003
        /*17e4*/ 	.word	0x00030840
        /*17e8*/ 	.short	0x010a
        /*17ea*/ 	.byte	0x3f
	.zero		1


	//   ....[100]....
        /*17ec*/ 	.word	0x0002d6d0
        /*17f0*/ 	.word	0x00000002
        /*17f4*/ 	.word	0x00030860
        /*17f8*/ 	.short	0x010a
        /*17fa*/ 	.byte	0x3f
	.zero		1


	//   ....[101]....
        /*17fc*/ 	.word	0x0002d720
        /*1800*/ 	.word	0x00000003
        /*1804*/ 	.word	0x00030840
        /*1808*/ 	.short	0x010a
        /*180a*/ 	.byte	0x3f
	.zero		1


	//   ....[102]....
        /*180c*/ 	.word	0x0002d770
        /*1810*/ 	.word	0x00000002
        /*1814*/ 	.word	0x00030860
        /*1818*/ 	.short	0x010a
        /*181a*/ 	.byte	0x3f
	.zero		1


	//   ....[103]....
        /*181c*/ 	.word	0x0002d7c0
        /*1820*/ 	.word	0x00000003
        /*1824*/ 	.word	0x00030840
        /*1828*/ 	.short	0x010a
        /*182a*/ 	.byte	0x3f
	.zero		1


	//   ....[104]....
        /*182c*/ 	.word	0x0002d810
        /*1830*/ 	.word	0x00000002
        /*1834*/ 	.word	0x00030860
        /*1838*/ 	.short	0x010a
        /*183a*/ 	.byte	0x3f
	.zero		1


	//   ....[105]....
        /*183c*/ 	.word	0x0002d860
        /*1840*/ 	.word	0x00000000
        /*1844*/ 	.word	0x00030860
        /*1848*/ 	.short	0x010a
        /*184a*/ 	.byte	0x3f
	.zero		1


	//   ....[106]....
        /*184c*/ 	.word	0x0002e2e0
        /*1850*/ 	.word	0x00000000
        /*1854*/ 	.word	0x00030820
        /*1858*/ 	.short	0x010a
        /*185a*/ 	.byte	0x3f
	.zero		1


	//   ....[107]....
        /*185c*/ 	.word	0x0002e480
        /*1860*/ 	.word	0x00000006
        /*1864*/ 	.word	0x00000000
        /*1868*/ 	.short	0x010a
        /*186a*/ 	.byte	0x3f
	.zero		1


	//   ....[108]....
        /*186c*/ 	.word	0x0002e4d0
        /*1870*/ 	.word	0x00000007
        /*1874*/ 	.word	0x00000000
        /*1878*/ 	.short	0x010a
        /*187a*/ 	.byte	0x3f
	.zero		1


	//   ....[109]....
        /*187c*/ 	.word	0x0002e520
        /*1880*/ 	.word	0x00000004
        /*1884*/ 	.word	0x00000000
        /*1888*/ 	.short	0x010a
        /*188a*/ 	.byte	0x3f
	.zero		1


	//----- nvinfo : EIATTR_NUM_MBARRIERS
	.align		4
.L_537:
        /*188c*/ 	.byte	0x03, 0x38
        /*188e*/ 	.short	0x0016


	//----- nvinfo : EIATTR_EXIT_INSTR_OFFSETS
	.align		4
        /*1890*/ 	.byte	0x04, 0x1c
        /*1892*/ 	.short	(.L_539 - .L_538)


	//   ....[0]....
.L_538:
        /*1894*/ 	.word	0x0002b310


	//----- nvinfo : EIATTR_MAX_THREADS
	.align		4
.L_539:
        /*1898*/ 	.byte	0x04, 0x05
        /*189a*/ 	.short	(.L_541 - .L_540)
.L_540:
        /*189c*/ 	.word	0x00000180
        /*18a0*/ 	.word	0x00000001
        /*18a4*/ 	.word	0x00000001


	//----- nvinfo : EIATTR_CRS_STACK_SIZE
	.align		4
.L_541:
        /*18a8*/ 	.byte	0x04, 0x1e
        /*18aa*/ 	.short	(.L_543 - .L_542)
.L_542:
        /*18ac*/ 	.word	0x00000000


	//----- nvinfo : EIATTR_CBANK_PARAM_SIZE
	.align		4
.L_543:
        /*18b0*/ 	.byte	0x03, 0x19
        /*18b2*/ 	.short	0x0af0


	//----- nvinfo : EIATTR_PARAM_CBANK
	.align		4
        /*18b4*/ 	.byte	0x04, 0x0a
        /*18b6*/ 	.short	(.L_545 - .L_544)
	.align		4
.L_544:
        /*18b8*/ 	.word	index@(.nv.constant0._ZN7cutlass13device_kernelIN5flash11enable_sm90INS1_16FlashAttnFwdSm90INS1_25CollectiveMainloopFwdSm90ILi2EN4cute5tupleIJNS5_1CILi1EEES8_S8_EEENS6_IJNS7_ILi128EEENS7_ILi64EEENS7_ILi256EEEEEELi256ENS_10bfloat16_tEfNS_4arch4Sm90ELb0ELb1ELb0ELb1ELb0ELb1ELb0ELb1ELb1ELb1ELb0ELb0EEENS1_21CollectiveEpilogueFwdINS6_IJSA_SC_SB_EEES9_SE_SG_Li256ELb1ELb1ELb0ELb0EEENS1_36VarlenDynamicPersistentTileSchedulerILi128ELi64ELi256ELi128ELb0ELb1ELb1ELb1ELb0ELb1EEEEEEEEEvNT_6ParamsE)
        /*18bc*/ 	.short	0x0210
        /*18be*/ 	.short	0x0af0


	//----- nvinfo : EIATTR_SW_WAR
	.align		4
.L_545:
        /*18c0*/ 	.byte	0x04, 0x36
        /*18c2*/ 	.short	(.L_547 - .L_546)
.L_546:
        /*18c4*/ 	.word	0x00000008
.L_547:


//--------------------- .nv.info._ZN7cutlass13device_kernelIN5flash11enable_sm90INS1_16FlashAttnFwdSm90INS1_25CollectiveMainloopFwdSm90ILi2EN4cute5tupleIJNS5_1CILi1EEES8_S8_EEENS6_IJNS7_ILi128EEENS7_ILi80EEENS7_ILi256EEEEEELi256ENS_10bfloat16_tEfNS_4arch4Sm90ELb1ELb0ELb0ELb0ELb0ELb0ELb0ELb1ELb1ELb1ELb0ELb0EEENS1_21CollectiveEpilogueFwdINS6_IJSA_SC_SB_EEES9_SE_SG_Li256ELb0ELb1ELb0ELb0EEENS1_30DynamicPersistentTileSchedulerILi256ELi128ELb0ELb1ELb1EEEEEEEEEvNT_6ParamsE --------------------------
	.section	.nv.info._ZN7cutlass13device_kernelIN5flash11enable_sm90INS1_16FlashAttnFwdSm90INS1_25CollectiveMainloopFwdSm90ILi2EN4cute5tupleIJNS5_1CILi1EEES8_S8_EEENS6_IJNS7_ILi128EEENS7_ILi80EEENS7_ILi256EEEEEELi256ENS_10bfloat16_tEfNS_4arch4Sm90ELb1ELb0ELb0ELb0ELb0ELb0ELb0ELb1ELb1ELb1ELb0ELb0EEENS1_21CollectiveEpilogueFwdINS6_IJSA_SC_SB_EEES9_SE_SG_Li256ELb0ELb1ELb0ELb0EEENS1_30DynamicPersistentTileSchedulerILi256ELi128ELb0ELb1ELb1EEEEEEEEEvNT_6ParamsE,"",@"SHT_CUDA_INFO"
	.sectionflags	@""
	.align	4


	//----- nvinfo : EIATTR_CUDA_API_VERSION
	.align		4
        /*0000*/ 	.byte	0x04, 0x37
        /*0002*/ 	.short	(.L_549 - .L_548)
.L_548:
        /*0004*/ 	.word	0x00000082


	//----- nvinfo : EIATTR_KPARAM_INFO
	.align		4
.L_549:
        /*0008*/ 	.byte	0x04, 0x17
        /*000a*/ 	.short	(.L_551 - .L_550)
.L_550:
        /*000c*/ 	.word	0x00000000
        /*0010*/ 	.short	0x0000
        /*0012*/ 	.short	0x0070
        /*0014*/ 	.byte	0x00, 0xf0, 0x01, 0x2a


	//----- nvinfo : EIATTR_SPARSE_MMA_MASK
	.align		4
.L_551:
        /*0018*/ 	.byte	0x03, 0x50
        /*001a*/ 	.short	0x0000


	//----- nvinfo : EIATTR_MAXREG_COUNT
	.align		4
        /*001c*/ 	.byte	0x03, 0x1b
        /*001e*/ 	.short	0x00a8


	//----- nvinfo : EIATTR_NUM_BARRIERS
	.align		4
        /*0020*/ 	.byte	0x02, 0x4c
        /*0022*/ 	.byte	0x09
	.zero		1


	//----- nvinfo : EIATTR_EXTERNS
	.align		4
        /*0024*/ 	.byte	0x04, 0x0f
        /*0026*/ 	.short	(.L_553 - .L_552)


	//   ....[0]....
	.align		4
.L_552:
        /*0028*/ 	.word	index@(__assertfail)


	//----- nvinfo : EIATTR_ANNOTATIONS
	.align		4
.L_553:
        /*002c*/ 	.byte	0x04, 0x55
        /*002e*/ 	.short	(.L_555 - .L_554)


	//   ....[0]....
.L_554:
        /* <DEDUP_REMOVED lines=27> */


	//----- nvinfo : EIATTR_MERCURY_ISA_VERSION
	.align		4
.L_555:
        /*01c8*/ 	.byte	0x03, 0x5f
        /*01ca*/ 	.short	0x0101


	//----- nvinfo : EIATTR_INT_WARP_WIDE_INSTR_OFFSETS
	.align		4
        /*01cc*/ 	.byte	0x04, 0x31
        /*01ce*/ 	.short	(.L_557 - .L_556)


	//   ....[0]....
.L_556:
        /*01d0*/ 	.word	0x00000130


	//   ....[1]....
        /*01d4*/ 	.word	0x00000170


	//   ....[2]....
        /*01d8*/ 	.word	0x000001e0


	//   ....[3]....
        /*01dc*/ 	.word	0x00011690


	//   ....[4]....
        /*01e0*/ 	.word	0x00011730


	//   ....[5]....
        /*01e4*/ 	.word	0x00015860


	//   ....[6]....
        /*01e8*/ 	.word	0x00015900


	//----- nvinfo : EIATTR_COOP_GROUP_MASK_REGIDS
	.align		4
.L_557:
        /*01ec*/ 	.byte	0x04, 0x29
        /*01ee*/ 	.short	(.L_559 - .L_558)


	//   ....[0]....
.L_558:
        /*01f0*/ 	.word	0xffffffff


	//   ....[1]....
        /*01f4*/ 	.word	0xffffffff


	//   ....[2]....
        /*01f8*/ 	.word	0xffffffff


	//   ....[3]....
        /*01fc*/ 	.word	0xffffffff


	//   ....[4]....
        /*0200*/ 	.word	0xffffffff


	//   ....[5]....
        /*0204*/ 	.word	0xffffffff


	//   ....[6]....
        /*0208*/ 	.word	0xffffffff


	//   ....[7]....
        /*020c*/ 	.word	0xffffffff


	//   ....[8]....
        /*0210*/ 	.word	0xffffffff


	//   ....[9]....
        /*0214*/ 	.word	0xffffffff


	//   ....[10]....
        /*0218*/ 	.word	0xffffffff


	//   ....[11]....
        /*021c*/ 	.word	0xffffffff


	//   ....[12]....
        /*0220*/ 	.word	0xffffffff


	//   ....[13]....
        /*0224*/ 	.word	0xffffffff


	//   ....[14]....
        /*0228*/ 	.word	0xffffffff


	//   ....[15]....
        /*022c*/ 	.word	0xffffffff


	//   ....[16]....
        /*0230*/ 	.word	0xffffffff


	//   ....[17]....
        /*0234*/ 	.word	0xffffffff


	//   ....[18]....
        /*0238*/ 	.word	0xffffffff


	//   ....[19]....
        /*023c*/ 	.word	0xffffffff


	//   ....[20]....
        /*0240*/ 	.word	0xffffffff


	//   ....[21]....
        /*0244*/ 	.word	0xffffffff


	//   ....[22]....
        /*0248*/ 	.word	0xffffffff


	//   ....[23]....
        /*024c*/ 	.word	0xffffffff


	//   ....[24]....
        /*0250*/ 	.word	0xffffffff


	//   ....[25]....
        /*0254*/ 	.word	0xffffffff


	//   ....[26]....
        /*0258*/ 	.word	0xffffffff


	//   ....[27]....
        /*025c*/ 	.word	0xffffffff


	//   ....[28]....
        /*0260*/ 	.word	0xffffffff


	//   ....[29]....
        /*0264*/ 	.word	0xffffffff


	//   ....[30]....
        /*0268*/ 	.word	0xffffffff


	//   ....[31]....
        /*026c*/ 	.word	0xffffffff


	//   ....[32]....
        /*0270*/ 	.word	0xffffffff


	//   ....[33]....
        /*0274*/ 	.word	0xffffffff


	//   ....[34]....
        /*0278*/ 	.word	0xffffffff


	//   ....[35]....
        /*027c*/ 	.word	0xffffffff


	//   ....[36]....
        /*0280*/ 	.word	0xffffffff


	//   ....[37]....
        /*0284*/ 	.word	0xffffffff


	//   ....[38]....
        /*0288*/ 	.word	0xffffffff


	//   ....[39]....
        /*028c*/ 	.word	0xffffffff


	//   ....[40]....
        /*0290*/ 	.word	0xffffffff


	//   ....[41]....
        /*0294*/ 	.word	0xffffffff


	//   ....[42]....
        /*0298*/ 	.word	0xffffffff


	//   ....[43]....
        /*029c*/ 	.word	0xffffffff


	//   ....[44]....
        /*02a0*/ 	.word	0xffffffff


	//   ....[45]....
        /*02a4*/ 	.word	0xffffffff


	//   ....[46]....
        /*02a8*/ 	.word	0xffffffff


	//   ....[47]....
        /*02ac*/ 	.word	0xffffffff


	//   ....[48]....
        /*02b0*/ 	.word	0xffffffff


	//   ....[49]....
        /*02b4*/ 	.word	0xffffffff


	//   ....[50]....
        /*02b8*/ 	.word	0xffffffff


	//   ....[51]....
        /*02bc*/ 	.word	0xffffffff


	//   ....[52]....
        /*02c0*/ 	.word	0xffffffff


	//   ....[53]....
        /*02c4*/ 	.word	0xffffffff


	//   ....[54]....
        /*02c8*/ 	.word	0xffffffff


	//   ....[55]....
        /*02cc*/ 	.word	0xffffffff


	//   ....[56]....
        /*02d0*/ 	.word	0xffffffff


	//   ....[57]....
        /*02d4*/ 	.word	0xffffffff


	//   ....[58]....
        /*02d8*/ 	.word	0xffffffff


	//   ....[59]....
        /*02dc*/ 	.word	0xffffffff


	//   ....[60]....
        /*02e0*/ 	.word	0xffffffff


	//   ....[61]....
        /*02e4*/ 	.word	0xffffffff


	//   ....[62]....
        /*02e8*/ 	.word	0xffffffff


	//   ....[63]....
        /*02ec*/ 	.word	0xffffffff


	//   ....[64]....
        /*02f0*/ 	.word	0xffffffff


	//   ....[65]....
        /*02f4*/ 	.word	0xffffffff


	//   ....[66]....
        /*02f8*/ 	.word	0xffffffff


	//   ....[67]....
        /*02fc*/ 	.word	0xffffffff


	//   ....[68]....
        /*0300*/ 	.word	0x0500000f


	//   ....[69]....
        /*0304*/ 	.word	0x0500000f


	//   ....[70]....
        /*0308*/ 	.word	0x0500000f


	//   ....[71]....
        /*030c*/ 	.word	0x0500000f


	//   ....[72]....
        /*0310*/ 	.word	0x0500000f


	//   ....[73]....
        /*0314*/ 	.word	0x0500000f


	//   ....[74]....
        /*0318*/ 	.word	0x0500000f


	//   ....[75]....
        /*031c*/ 	.word	0x0500000f


	//   ....[76]....
        /*0320*/ 	.word	0x0500000f


	//   ....[77]....
        /*0324*/ 	.word	0x0500000f


	//   ....[78]....
        /*0328*/ 	.word	0x0500000f


	//   ....[79]....
        /*032c*/ 	.word	0x0500000f


	//   ....[80]....
        /*0330*/ 	.word	0x0500000f


	//   ....[81]....
        /*0334*/ 	.word	0x0500000f


	//   ....[82]....
        /*0338*/ 	.word	0x0500000f


	//   ....[83]....
        /*033c*/ 	.word	0x0500000f


	//   ....[84]....
        /*0340*/ 	.word	0x0500000f


	//   ....[85]....
        /*0344*/ 	.word	0x0500000f


	//   ....[86]....
        /*0348*/ 	.word	0x0500000f


	//----- nvinfo : EIATTR_COOP_GROUP_INSTR_OFFSETS
	.align		4
.L_559:
        /*034c*/ 	.byte	0x04, 0x28
        /*034e*/ 	.short	(.L_561 - .L_560)


	//   ....[0]....
.L_560:
        /*0350*/ 	.word	0x00000060


	//   ....[1]....
        /*0354*/ 	.word	0x00000140


	//   ....[2]....
        /*0358*/ 	.word	0x00000190


	//   ....[3]....
        /*035c*/ 	.word	0x000003c0


	//   ....[4]....
        /*0360*/ 	.word	0x00000520


	//   ....[5]....
        /*0364*/ 	.word	0x00000640


	//   ....[6]....
        /*0368*/ 	.word	0x000007a0


	//   ....[7]....
        /*036c*/ 	.word	0x00001710


	//   ....[8]....
        /*0370*/ 	.word	0x00003cb0


	//   ....[9]....
        /*0374*/ 	.word	0x00003d00


	//   ....[10]....
        /*0378*/ 	.word	0x000044b0


	//   ....[11]....
        /*037c*/ 	.word	0x000045b0


	//   ....[12]....
        /*0380*/ 	.word	0x00004850


	//   ....[13]....
        /*0384*/ 	.word	0x000049c0


	//   ....[14]....
        /*0388*/ 	.word	0x00008050


	//   ....[15]....
        /*038c*/ 	.word	0x00008080


	//   ....[16]....
        /*0390*/ 	.word	0x000084d0


	//   ....[17]....
        /*0394*/ 	.word	0x000085c0


	//   ....[18]....
        /*0398*/ 	.word	0x00008a90


	//   ....[19]....
        /*039c*/ 	.word	0x00008b20


	//   ....[20]....
        /*03a0*/ 	.word	0x0000c0e0


	//   ....[21]....
        /*03a4*/ 	.word	0x0000c200


	//   ....[22]....
        /*03a8*/ 	.word	0x0000c670


	//   ....[23]....
        /*03ac*/ 	.word	0x0000c6e0


	//   ....[24]....
        /*03b0*/ 	.word	0x0000d750


	//   ....[25]....
        /*03b4*/ 	.word	0x0000d790


	//   ....[26]....
        /*03b8*/ 	.word	0x0000d860


	//   ....[27]....
        /*03bc*/ 	.word	0x0000d8a0


	//   ....[28]....
        /*03c0*/ 	.word	0x0000f5f0


	//   ....[29]....
        /*03c4*/ 	.word	0x0000f620


	//   ....[30]....
        /*03c8*/ 	.word	0x0000f6c0


	//   ....[31]....
        /*03cc*/ 	.word	0x0000f6f0


	//   ....[32]....
        /*03d0*/ 	.word	0x0000fc40


	//   ....[33]....
        /*03d4*/ 	.word	0x0000fc70


	//   ....[34]....
        /*03d8*/ 	.word	0x0000fdd0


	//   ....[35]....
        /*03dc*/ 	.word	0x0000fdf0


	//   ....[36]....
        /*03e0*/ 	.word	0x0000ff40


	//   ....[37]....
        /*03e4*/ 	.word	0x0000ff60


	//   ....[38]....
        /*03e8*/ 	.word	0x000100c0


	//   ....[39]....
        /*03ec*/ 	.word	0x000100e0


	//   ....[40]....
        /*03f0*/ 	.word	0x000108b0


	//   ....[41]....
        /*03f4*/ 	.word	0x000108d0


	//   ....[42]....
        /*03f8*/ 	.word	0x00010a20


	//   ....[43]....
        /*03fc*/ 	.word	0x00010a40


	//   ....[44]....
        /*0400*/ 	.word	0x00010b90


	//   ....[45]....
        /*0404*/ 	.word	0x00010bb0


	//   ....[46]....
        /*0408*/ 	.word	0x00010d10


	//   ....[47]....
        /*040c*/ 	.word	0x00010d30


	//   ....[48]....
        /*0410*/ 	.word	0x00010f20


	//   ....[49]....
        /*0414*/ 	.word	0x00011cb0


	//   ....[50]....
        /*0418*/ 	.word	0x000127a0


	//   ....[51]....
        /*041c*/ 	.word	0x000127e0


	//   ....[52]....
        /*0420*/ 	.word	0x000128c0


	//   ....[53]....
        /*0424*/ 	.word	0x000128d0


	//   ....[54]....
        /*0428*/ 	.word	0x00012970


	//   ....[55]....
        /*042c*/ 	.word	0x00012980


	//   ....[56]....
        /*0430*/ 	.word	0x00012a20


	//   ....[57]....
        /*0434*/ 	.word	0x00012a30


	//   ....[58]....
        /*0438*/ 	.word	0x00012ad0


	//   ....[59]....
        /*043c*/ 	.word	0x00012ae0


	//   ....[60]....
        /*0440*/ 	.word	0x00012b80


	//   ....[61]....
        /*0444*/ 	.word	0x00012b90


	//   ....[62]....
        /*0448*/ 	.word	0x00012c30


	//   ....[63]....
        /*044c*/ 	.word	0x00012c40


	//   ....[64]....
        /*0450*/ 	.word	0x00012c80


	//   ....[65]....
        /*0454*/ 	.word	0x00012cd0


	//   ....[66]....
        /*0458*/ 	.word	0x00016040


	//   ....[67]....
        /*045c*/ 	.word	0x00016230


	//   ....[68]....
        /*0460*/ 	.word	0x000167e0


	//   ....[69]....
        /*0464*/ 	.word	0x00016940


	//   ....[70]....
        /*0468*/ 	.word	0x000169a0


	//   ....[71]....
        /*046c*/ 	.word	0x00016b00


	//   ....[72]....
        /*0470*/ 	.word	0x00016b50


	//   ....[73]....
        /*0474*/ 	.word	0x00016c80


	//   ....[74]....
        /*0478*/ 	.word	0x00016cd0


	//   ....[75]....
        /*047c*/ 	.word	0x00016e00


	//   ....[76]....
        /*0480*/ 	.word	0x00016e50


	//   ....[77]....
        /*0484*/ 	.word	0x00016f80


	//   ....[78]....
        /*0488*/ 	.word	0x00016fd0


	//   ....[79]....
        /*048c*/ 	.word	0x00017100


	//   ....[80]....
        /*0490*/ 	.word	0x00017150


	//   ....[81]....
        /*0494*/ 	.word	0x00017280


	//   ....[82]....
        /*0498*/ 	.word	0x000172d0


	//   ....[83]....
        /*049c*/ 	.word	0x000173e0


	//   ....[84]....
        /*04a0*/ 	.word	0x00017430


	//   ....[85]....
        /*04a4*/ 	.word	0x00017750


	//   ....[86]....
        /*04a8*/ 	.word	0x00017870


	//----- nvinfo : EIATTR_REG_RECONFIG
	.align		4
.L_561:
        /*04ac*/ 	.byte	0x01, 0x54
	.zero		2


	//----- nvinfo : EIATTR_SYSCALL_OFFSETS
	.align		4
        /*04b0*/ 	.byte	0x04, 0x46
        /*04b2*/ 	.short	(.L_563 - .L_562)


	//   ....[0]....
.L_562:
        /*04b4*/ 	.word	0x00001900


	//   ....[1]....
        /*04b8*/ 	.word	0x000118a0


	//   ....[2]....
        /*04bc*/ 	.word	0x000119f0


	//   ....[3]....
        /*04c0*/ 	.word	0x00011ae0


	//   ....[4]....
        /*04c4*/ 	.word	0x00012350


	//----- nvinfo : EIATTR_MBARRIER_INSTR_OFFSETS
	.align		4
.L_563:
        /*04c8*/ 	.byte	0x04, 0x39
        /*04ca*/ 	.short	(.L_565 - .L_564)


	//   ....[0]....
.L_564:
        /*04cc*/ 	.word	0x00000270
        /*04d0*/ 	.word	0x000000ff
        /*04d4*/ 	.word	0x00038800
        /*04d8*/ 	.short	0x0100
        /*04da*/ 	.byte	0x08
	.zero		1


	//   ....[1]....
        /*04dc*/ 	.word	0x00000280
        /*04e0*/ 	.word	0x000000ff
        /*04e4*/ 	.word	0x00038820
        /*04e8*/ 	.short	0x0100
        /*04ea*/ 	.byte	0x08
	.zero		1


	//   ....[2]....
        /*04ec*/ 	.word	0x00000370
        /*04f0*/ 	.word	0x000000ff
        /*04f4*/ 	.word	0x00038830
        /*04f8*/ 	.short	0x0100
        /*04fa*/ 	.byte	0x08
	.zero		1


	//   ....[3]....
        /*04fc*/ 	.word	0x00000380
        /*0500*/ 	.word	0x000000ff
        /*0504*/ 	.word	0x00038840
        /*0508*/ 	.short	0x0100
        /*050a*/ 	.byte	0x08
	.zero		1


	//   ....[4]....
        /*050c*/ 	.word	0x00000390
        /*0510*/ 	.word	0x000000ff
        /*0514*/ 	.word	0x00038838
        /*0518*/ 	.short	0x0100
        /*051a*/ 	.byte	0x08
	.zero		1


	//   ....[5]....
        /*051c*/ 	.word	0x000003a0
        /*0520*/ 	.word	0x000000ff
        /*0524*/ 	.word	0x00038848
        /*0528*/ 	.short	0x0100
        /*052a*/ 	.byte	0x08
	.zero		1


	//   ....[6]....
        /*052c*/ 	.word	0x000004d0
        /*0530*/ 	.word	0x000000ff
        /*0534*/ 	.word	0x00038850
        /*0538*/ 	.short	0x0100
        /*053a*/ 	.byte	0x08
	.zero		1


	//   ....[7]....
        /*053c*/ 	.word	0x000004e0
        /*0540*/ 	.word	0x000000ff
        /*0544*/ 	.word	0x00038860
        /*0548*/ 	.short	0x0100
        /*054a*/ 	.byte	0x08
	.zero		1


	//   ....[8]....
        /*054c*/ 	.word	0x000004f0
        /*0550*/ 	.word	0x000000ff
        /*0554*/ 	.word	0x00038858
        /*0558*/ 	.short	0x0100
        /*055a*/ 	.byte	0x08
	.zero		1


	//   ....[9]....
        /*055c*/ 	.word	0x00000500
        /*0560*/ 	.word	0x000000ff
        /*0564*/ 	.word	0x00038868
        /*0568*/ 	.short	0x0100
        /*056a*/ 	.byte	0x08
	.zero		1


	//   ....[10]....
        /*056c*/ 	.word	0x000005f0
        /*0570*/ 	.word	0x000000ff
        /*0574*/ 	.word	0x00038870
        /*0578*/ 	.short	0x0100
        /*057a*/ 	.byte	0x06
	.zero		1


	//   ....[11]....
        /*057c*/ 	.word	0x00000600
        /*0580*/ 	.word	0x000000ff
        /*0584*/ 	.word	0x00038880
        /*0588*/ 	.short	0x0100
        /*058a*/ 	.byte	0x06
	.zero		1


	//   ....[12]....
        /*058c*/ 	.word	0x00000610
        /*0590*/ 	.word	0x000000ff
        /*0594*/ 	.word	0x00038878
        /*0598*/ 	.short	0x0100
        /*059a*/ 	.byte	0x06
	.zero		1


	//   ....[13]....
        /*059c*/ 	.word	0x00000620
        /*05a0*/ 	.word	0x000000ff
        /*05a4*/ 	.word	0x00038888
        /*05a8*/ 	.short	0x0100
        /*05aa*/ 	.byte	0x06
	.zero		1


	//   ....[14]....
        /*05ac*/ 	.word	0x00000750
        /*05b0*/ 	.word	0x000000ff
        /*05b4*/ 	.word	0x00038890
        /*05b8*/ 	.short	0x0100
        /*05ba*/ 	.byte	0x08
	.zero		1


	//   ....[15]....
        /*05bc*/ 	.word	0x00000760
        /*05c0*/ 	.word	0x000000ff
        /*05c4*/ 	.word	0x000388a0
        /*05c8*/ 	.short	0x0100
        /*05ca*/ 	.byte	0x08
	.zero		1


	//   ....[16]....
        /*05cc*/ 	.word	0x00000770
        /*05d0*/ 	.word	0x000000ff
        /*05d4*/ 	.word	0x00038898
        /*05d8*/ 	.short	0x0100
        /*05da*/ 	.byte	0x08
	.zero		1


	//   ....[17]....
        /*05dc*/ 	.word	0x00000780
        /*05e0*/ 	.word	0x000000ff
        /*05e4*/ 	.word	0x000388a8
        /*05e8*/ 	.short	0x0100
        /*05ea*/ 	.byte	0x08
	.zero		1


	//   ....[18]....
        /*05ec*/ 	.word	0x000008b0
        /*05f0*/ 	.word	0x000000ff
        /*05f4*/ 	.word	0x000388b0
        /*05f8*/ 	.short	0x0100
        /*05fa*/ 	.byte	0x08
	.zero		1


	//   ....[19]....
        /*05fc*/ 	.word	0x000008c0
        /*0600*/ 	.word	0x000000ff
        /*0604*/ 	.word	0x000388c0
        /*0608*/ 	.short	0x0100
        /*060a*/ 	.byte	0x08
	.zero		1


	//   ....[20]....
        /*060c*/ 	.word	0x000008d0
        /*0610*/ 	.word	0x000000ff
        /*0614*/ 	.word	0x000388b8
        /*0618*/ 	.short	0x0100
        /*061a*/ 	.byte	0x08
	.zero		1


	//   ....[21]....
        /*061c*/ 	.word	0x000008e0
        /*0620*/ 	.word	0x000000ff
        /*0624*/ 	.word	0x000388c8
        /*0628*/ 	.short	0x0100
        /*062a*/ 	.byte	0x08
	.zero		1


	//   ....[22]....
        /*062c*/ 	.word	0x000019b0
        /*0630*/ 	.word	0x000000ff
        /*0634*/ 	.word	0x00038800
        /*0638*/ 	.short	0x010a
        /*063a*/ 	.byte	0x06
	.zero		1


	//   ....[23]....
        /*063c*/ 	.word	0x00001a50
        /*0640*/ 	.word	0x00000000
        /*0644*/ 	.word	0x00038830
        /*0648*/ 	.short	0x010a
        /*064a*/ 	.byte	0x3f
	.zero		1


	//   ....[24]....
        /*064c*/ 	.word	0x00001ab0
        /*0650*/ 	.word	0x00000000
        /*0654*/ 	.word	0x00038830
        /*0658*/ 	.short	0x010a
        /*065a*/ 	.byte	0x3f
	.zero		1


	//   ....[25]....
        /*065c*/ 	.word	0x000043e0
        /*0660*/ 	.word	0x00000000
        /*0664*/ 	.word	0x00000000
        /*0668*/ 	.short	0x0101
        /*066a*/ 	.byte	0x3f
	.zero		1


	//   ....[26]....
        /*066c*/ 	.word	0x00005470
        /*0670*/ 	.word	0x000000ff
        /*0674*/ 	.word	0x00038830
        /*0678*/ 	.short	0x010a
        /*067a*/ 	.byte	0x04
	.zero		1


	//   ....[27]....
        /*067c*/ 	.word	0x000054c0
        /*0680*/ 	.word	0x000000ff
        /*0684*/ 	.word	0x00038830
        /*0688*/ 	.short	0x010a
        /*068a*/ 	.byte	0x04
	.zero		1


	//   ....[28]....
        /*068c*/ 	.word	0x00007d60
        /*0690*/ 	.word	0x000000ff
        /*0694*/ 	.word	0x00038850
        /*0698*/ 	.short	0x010a
        /*069a*/ 	.byte	0x04
	.zero		1


	//   ....[29]....
        /*069c*/ 	.word	0x00007da0
        /*06a0*/ 	.word	0x000000ff
        /*06a4*/ 	.word	0x00038850
        /*06a8*/ 	.short	0x010a
        /*06aa*/ 	.byte	0x04
	.zero		1


	//   ....[30]....
        /*06ac*/ 	.word	0x00008fc0
        /*06b0*/ 	.word	0x00000014
        /*06b4*/ 	.word	0x00000000
        /*06b8*/ 	.short	0x0101
        /*06ba*/ 	.byte	0x3f
	.zero		1


	//   ....[31]....
        /*06bc*/ 	.word	0x00009020
        /*06c0*/ 	.word	0x000000a0
        /*06c4*/ 	.word	0x00000000
        /*06c8*/ 	.short	0x0101
        /*06ca*/ 	.byte	0x3f
	.zero		1


	//   ....[32]....
        /*06cc*/ 	.word	0x00009560
        /*06d0*/ 	.word	0x000000ff
        /*06d4*/ 	.word	0x00038830
        /*06d8*/ 	.short	0x010a
        /*06da*/ 	.byte	0x04
	.zero		1


	//   ....[33]....
        /*06dc*/ 	.word	0x000095a0
        /*06e0*/ 	.word	0x000000ff
        /*06e4*/ 	.word	0x00038830
        /*06e8*/ 	.short	0x010a
        /*06ea*/ 	.byte	0x04
	.zero		1


	//   ....[34]....
        /*06ec*/ 	.word	0x0000be40
        /*06f0*/ 	.word	0x000000ff
        /*06f4*/ 	.word	0x00038850
        /*06f8*/ 	.short	0x010a
        /*06fa*/ 	.byte	0x04
	.zero		1


	//   ....[35]....
        /*06fc*/ 	.word	0x0000be80
        /*0700*/ 	.word	0x000000ff
        /*0704*/ 	.word	0x00038850
        /*0708*/ 	.short	0x010a
        /*070a*/ 	.byte	0x04
	.zero		1


	//   ....[36]....
        /*070c*/ 	.word	0x0000ca20
        /*0710*/ 	.word	0x0000009d
        /*0714*/ 	.word	0x00000000
        /*0718*/ 	.short	0x0101
        /*071a*/ 	.byte	0x3f
	.zero		1


	//   ....[37]....
        /*071c*/ 	.word	0x0000caf0
        /*0720*/ 	.word	0x000000a5
        /*0724*/ 	.word	0x00000000
        /*0728*/ 	.short	0x0101
        /*072a*/ 	.byte	0x3f
	.zero		1


	//   ....[38]....
        /*072c*/ 	.word	0x0000d6c0
        /*0730*/ 	.word	0x000000ff
        /*0734*/ 	.word	0x00038850
        /*0738*/ 	.short	0x010a
        /*073a*/ 	.byte	0x07
	.zero		1


	//   ....[39]....
        /*073c*/ 	.word	0x0000d700
        /*0740*/ 	.word	0x000000ff
        /*0744*/ 	.word	0x00038850
        /*0748*/ 	.short	0x010a
        /*074a*/ 	.byte	0x07
	.zero		1


	//   ....[40]....
        /*074c*/ 	.word	0x0000dbf0
        /*0750*/ 	.word	0x0000000a
        /*0754*/ 	.word	0x00000000
        /*0758*/ 	.short	0x0101
        /*075a*/ 	.byte	0x3f
	.zero		1


	//   ....[41]....
        /*075c*/ 	.word	0x0000fc80
        /*0760*/ 	.word	0x000000c7
        /*0764*/ 	.word	0x00000000
        /*0768*/ 	.short	0x0101
        /*076a*/ 	.byte	0x3f
	.zero		1


	//   ....[42]....
        /*076c*/ 	.word	0x00011ec0
        /*0770*/ 	.word	0x00000000
        /*0774*/ 	.word	0x00038840
        /*0778*/ 	.short	0x010a
        /*077a*/ 	.byte	0x3f
	.zero		1


	//   ....[43]....
        /*077c*/ 	.word	0x00012dd0
        /*0780*/ 	.word	0x00000011
        /*0784*/ 	.word	0x00038800
        /*0788*/ 	.short	0x0107
        /*078a*/ 	.byte	0x3f
	.zero		1


	//   ....[44]....
        /*078c*/ 	.word	0x00012ee0
        /*0790*/ 	.word	0x00000011
        /*0794*/ 	.word	0x00038800
        /*0798*/ 	.short	0x0101
        /*079a*/ 	.byte	0x3f
	.zero		1


	//   ....[45]....
        /*079c*/ 	.word	0x00012f00
        /*07a0*/ 	.word	0x00000011
        /*07a4*/ 	.word	0x00038820
        /*07a8*/ 	.short	0x010a
        /*07aa*/ 	.byte	0x3f
	.zero		1


	//   ....[46]....
        /*07ac*/ 	.word	0x00013240
        /*07b0*/ 	.word	0x00000002
        /*07b4*/ 	.word	0x00038840
        /*07b8*/ 	.short	0x010a
        /*07ba*/ 	.byte	0x3f
	.zero		1


	//   ....[47]....
        /*07bc*/ 	.word	0x000137a0
        /*07c0*/ 	.word	0x00000003
        /*07c4*/ 	.word	0x00000060
        /*07c8*/ 	.short	0x010a
        /*07ca*/ 	.byte	0x3f
	.zero		1


	//   ....[48]....
        /*07cc*/ 	.word	0x00013fe0
        /*07d0*/ 	.word	0x00000003
        /*07d4*/ 	.word	0x00038840
        /*07d8*/ 	.short	0x010a
        /*07da*/ 	.byte	0x3f
	.zero		1


	//   ....[49]....
        /*07dc*/ 	.word	0x00014570
        /*07e0*/ 	.word	0x00000002
        /*07e4*/ 	.word	0x00000060
        /*07e8*/ 	.short	0x010a
        /*07ea*/ 	.byte	0x3f
	.zero		1


	//   ....[50]....
        /*07ec*/ 	.word	0x00014d00
        /*07f0*/ 	.word	0x00000002
        /*07f4*/ 	.word	0x00038840
        /*07f8*/ 	.short	0x010a
        /*07fa*/ 	.byte	0x3f
	.zero		1


	//   ....[51]....
        /*07fc*/ 	.word	0x00015290
        /*0800*/ 	.word	0x00000002
        /*0804*/ 	.word	0x00000060
        /*0808*/ 	.short	0x010a
        /*080a*/ 	.byte	0x3f
	.zero		1


	//   ....[52]....
        /*080c*/ 	.word	0x000159d0
        /*0810*/ 	.word	0x00000002
        /*0814*/ 	.word	0x00038860
        /*0818*/ 	.short	0x010a
        /*081a*/ 	.byte	0x3f
	.zero		1


	//   ....[53]....
        /*081c*/ 	.word	0x000161b0
        /*0820*/ 	.word	0x00000000
        /*0824*/ 	.word	0x00038820
        /*0828*/ 	.short	0x010a
        /*082a*/ 	.byte	0x3f
	.zero		1


	//   ....[54]....
        /*082c*/ 	.word	0x000163a0
        /*0830*/ 	.word	0x00000006
        /*0834*/ 	.word	0x00000000
        /*0838*/ 	.short	0x010a
        /*083a*/ 	.byte	0x3f
	.zero		1


	//   ....[55]....
        /*083c*/ 	.word	0x000163f0
        /*0840*/ 	.word	0x00000003
        /*0844*/ 	.word	0x00000000
        /*0848*/ 	.short	0x010a
        /*084a*/ 	.byte	0x3f
	.zero		1


	//   ....[56]....
        /*084c*/ 	.word	0x00016450
        /*0850*/ 	.word	0x00000012
        /*0854*/ 	.word	0x00000000
        /*0858*/ 	.short	0x010a
        /*085a*/ 	.byte	0x3f
	.zero		1


	//   ....[57]....
        /*085c*/ 	.word	0x00016480
        /*0860*/ 	.word	0x00000003
        /*0864*/ 	.word	0x00000000
        /*0868*/ 	.short	0x010a
        /*086a*/ 	.byte	0x3f
	.zero		1


	//   ....[58]....
        /*086c*/ 	.word	0x00016500
        /*0870*/ 	.word	0x00000003
        /*0874*/ 	.word	0x00038800
        /*0878*/ 	.short	0x010a
        /*087a*/ 	.byte	0x3f
	.zero		1


	//   ....[59]....
        /*087c*/ 	.word	0x00016550
        /*0880*/ 	.word	0x00000000
        /*0884*/ 	.word	0x00038830
        /*0888*/ 	.short	0x010a
        /*088a*/ 	.byte	0x3f
	.zero		1


	//   ....[60]....
        /*088c*/ 	.word	0x000165c0
        /*0890*/ 	.word	0x00000004
        /*0894*/ 	.word	0x00038830
        /*0898*/ 	.short	0x010a
        /*089a*/ 	.byte	0x3f
	.zero		1


	//   ....[61]....
        /*089c*/ 	.word	0x00016620
        /*08a0*/ 	.word	0x00000003
        /*08a4*/ 	.word	0x00038850
        /*08a8*/ 	.short	0x010a
        /*08aa*/ 	.byte	0x3f
	.zero		1


	//   ....[62]....
        /*08ac*/ 	.word	0x00016680
        /*08b0*/ 	.word	0x00000004
        /*08b4*/ 	.word	0x00038830
        /*08b8*/ 	.short	0x010a
        /*08ba*/ 	.byte	0x3f
	.zero		1


	//   ....[63]....
        /*08bc*/ 	.word	0x000166e0
        /*08c0*/ 	.word	0x00000003
        /*08c4*/ 	.word	0x00038850
        /*08c8*/ 	.short	0x010a
        /*08ca*/ 	.byte	0x3f
	.zero		1


	//   ....[64]....
        /*08cc*/ 	.word	0x00016740
        /*08d0*/ 	.word	0x00000007
        /*08d4*/ 	.word	0x00038850
        /*08d8*/ 	.short	0x010a
        /*08da*/ 	.byte	0x3f
	.zero		1


	//   ....[65]....
        /*08dc*/ 	.word	0x00016890
        /*08e0*/ 	.word	0x00000000
        /*08e4*/ 	.word	0x00038840
        /*08e8*/ 	.short	0x010a
        /*08ea*/ 	.byte	0x3f
	.zero		1


	//   ....[66]....
        /*08ec*/ 	.word	0x00017470
        /*08f0*/ 	.word	0x00000011
        /*08f4*/ 	.word	0x00038820
        /*08f8*/ 	.short	0x010a
        /*08fa*/ 	.byte	0x3f
	.zero		1


	//   ....[67]....
        /*08fc*/ 	.word	0x000174c0
        /*0900*/ 	.word	0x00000002
        /*0904*/ 	.word	0x00038840
        /*0908*/ 	.short	0x010a
        /*090a*/ 	.byte	0x3f
	.zero		1


	//   ....[68]....
        /*090c*/ 	.word	0x00017510
        /*0910*/ 	.word	0x00000003
        /*0914*/ 	.word	0x00000060
        /*0918*/ 	.short	0x010a
        /*091a*/ 	.byte	0x3f
	.zero		1


	//   ....[69]....
        /*091c*/ 	.word	0x00017560
        /*0920*/ 	.word	0x00000003
        /*0924*/ 	.word	0x00038840
        /*0928*/ 	.short	0x010a
        /*092a*/ 	.byte	0x3f
	.zero		1


	//   ....[70]....
        /*092c*/ 	.word	0x000175b0
        /*0930*/ 	.word	0x00000002
        /*0934*/ 	.word	0x00000060
        /*0938*/ 	.short	0x010a
        /*093a*/ 	.byte	0x3f
	.zero		1


	//   ....[71]....
        /*093c*/ 	.word	0x00017600
        /*0940*/ 	.word	0x00000002
        /*0944*/ 	.word	0x00038840
        /*0948*/ 	.short	0x010a
        /*094a*/ 	.byte	0x3f
	.zero		1


	//   ....[72]....
        /*094c*/ 	.word	0x00017650
        /*0950*/ 	.word	0x00000002
        /*0954*/ 	.word	0x00000060
        /*0958*/ 	.short	0x010a
        /*095a*/ 	.byte	0x3f
	.zero		1


	//   ....[73]....
        /*095c*/ 	.word	0x000176a0
        /*0960*/ 	.word	0x00000002
        /*0964*/ 	.word	0x00038860
        /*0968*/ 	.short	0x010a
        /*096a*/ 	.byte	0x3f
	.zero		1


	//   ....[74]....
        /*096c*/ 	.word	0x00017790
        /*0970*/ 	.word	0x00000000
        /*0974*/ 	.word	0x00038820
        /*0978*/ 	.short	0x010a
        /*097a*/ 	.byte	0x3f
	.zero		1


	//   ....[75]....
        /*097c*/ 	.word	0x00017930
        /*0980*/ 	.word	0x00000006
        /*0984*/ 	.word	0x00000000
        /*0988*/ 	.short	0x010a
        /*098a*/ 	.byte	0x3f
	.zero		1


	//   ....[76]....
        /*098c*/ 	.word	0x00017980
        /*0990*/ 	.word	0x00000003
        /*0994*/ 	.word	0x00000000
        /*0998*/ 	.short	0x010a
        /*099a*/ 	.byte	0x3f
	.zero		1


	//   ....[77]....
        /*099c*/ 	.word	0x000179d0
        /*09a0*/ 	.word	0x00000012
        /*09a4*/ 	.word	0x00000000
        /*09a8*/ 	.short	0x010a
        /*09aa*/ 	.byte	0x3f
	.zero		1


	//----- nvinfo : EIATTR_NUM_MBARRIERS
	.align		4
.L_565:
        /*09ac*/ 	.byte	0x03, 0x38
        /*09ae*/ 	.short	0x0016


	//----- nvinfo : EIATTR_EXIT_INSTR_OFFSETS
	.align		4
        /*09b0*/ 	.byte	0x04, 0x1c
        /*09b2*/ 	.short	(.L_567 - .L_566)


	//   ....[0]....
.L_566:
        /*09b4*/ 	.word	0x00000a10


	//   ....[1]....
        /*09b8*/ 	.word	0x00010ec0


	//   ....[2]....
        /*09bc*/ 	.word	0x000164d0


	//----- nvinfo : EIATTR_MAX_THREADS
	.align		4
.L_567:
        /*09c0*/ 	.byte	0x04, 0x05
        /*09c2*/ 	.short	(.L_569 - .L_568)
.L_568:
        /*09c4*/ 	.word	0x00000180
        /*09c8*/ 	.word	0x00000001
        /*09cc*/ 	.word	0x00000001


	//----- nvinfo : EIATTR_CRS_STACK_SIZE
	.align		4
.L_569:
        /*09d0*/ 	.byte	0x04, 0x1e
        /*09d2*/ 	.short	(.L_571 - .L_570)
.L_570:
        /*09d4*/ 	.word	0x00000000


	//----- nvinfo : EIATTR_CBANK_PARAM_SIZE
	.align		4
.L_571:
        /*09d8*/ 	.byte	0x03, 0x19
        /*09da*/ 	.short	0x0af0


	//----- nvinfo : EIATTR_PARAM_CBANK
	.align		4
        /*09dc*/ 	.byte	0x04, 0x0a
        /*09de*/ 	.short	(.L_573 - .L_572)
	.align		4
.L_572:
        /*09e0*/ 	.word	index@(.nv.constant0._ZN7cutlass13device_kernelIN5flash11enable_sm90INS1_16FlashAttnFwdSm90INS1_25CollectiveMainloopFwdSm90ILi2EN4cute5tupleIJNS5_1CILi1EEES8_S8_EEENS6_IJNS7_ILi128EEENS7_ILi80EEENS7_ILi256EEEEEELi256ENS_10bfloat16_tEfNS_4arch4Sm90ELb1ELb0ELb0ELb0ELb0ELb0ELb0ELb1ELb1ELb1ELb0ELb0EEENS1_21CollectiveEpilogueFwdINS6_IJSA_SC_SB_EEES9_SE_SG_Li256ELb0ELb1ELb0ELb0EEENS1_30DynamicPersistentTileSchedulerILi256ELi128ELb0ELb1ELb1EEEEEEEEEvNT_6ParamsE)
        /*09e4*/ 	.short	0x0210
        /*09e6*/ 	.short	0x0af0


	//----- nvinfo : EIATTR_SW_WAR
	.align		4
.L_573:
        /*09e8*/ 	.byte	0x04, 0x36
        /*09ea*/ 	.short	(.L_575 - .L_574)
.L_574:
        /*09ec*/ 	.word	0x00000008
.L_575:


//--------------------- .nv.info._ZN7cutlass13device_kernelIN5flash11enable_sm90INS1_16FlashAttnFwdSm90INS1_25CollectiveMainloopFwdSm90ILi2EN4cute5tupleIJNS5_1CILi1EEES8_S8_EEENS6_IJNS7_ILi128EEENS7_ILi80EEENS7_ILi256EEEEEELi256ENS_10bfloat16_tEfNS_4arch4Sm90ELb1ELb0ELb0ELb1ELb0ELb0ELb0ELb1ELb1ELb1ELb0ELb0EEENS1_21CollectiveEpilogueFwdINS6_IJSA_SC_SB_EEES9_SE_SG_Li256ELb1ELb1ELb0ELb0EEENS1_36VarlenDynamicPersistentTileSchedulerILi128ELi80ELi256ELi128ELb0ELb1ELb1ELb1ELb1ELb1EEEEEEEEEvNT_6ParamsE --------------------------
	.section	.nv.info._ZN7cutlass13device_kernelIN5flash11enable_sm90INS1_16FlashAttnFwdSm90INS1_25CollectiveMainloopFwdSm90ILi2EN4cute5tupleIJNS5_1CILi1EEES8_S8_EEENS6_IJNS7_ILi128EEENS7_ILi80EEENS7_ILi256EEEEEELi256ENS_10bfloat16_tEfNS_4arch4Sm90ELb1ELb0ELb0ELb1ELb0ELb0ELb0ELb1ELb1ELb1ELb0ELb0EEENS1_21CollectiveEpilogueFwdINS6_IJSA_SC_SB_EEES9_SE_SG_Li256ELb1ELb1ELb0ELb0EEENS1_36VarlenDynamicPersistentTileSchedulerILi128ELi80ELi256ELi128ELb0ELb1ELb1ELb1ELb1ELb1EEEEEEEEEvNT_6ParamsE,"",@"SHT_CUDA_INFO"
	.sectionflags	@""
	.align	4


	//----- nvinfo : EIATTR_CUDA_API_VERSION
	.align		4
        /*0000*/ 	.byte	0x04, 0x37
        /*0002*/ 	.short	(.L_577 - .L_576)
.L_576:
        /*0004*/ 	.word	0x00000082


	//----- nvinfo : EIATTR_KPARAM_INFO
	.align		4
.L_577:
        /*0008*/ 	.byte	0x04, 0x17
        /*000a*/ 	.short	(.L_579 - .L_578)
.L_578:
        /*000c*/ 	.word	0x00000000
        /*0010*/ 	.short	0x0000
        /*0012*/ 	.short	0x0070
        /*0014*/ 	.byte	0x00, 0xf0, 0x01, 0x2a


	//----- nvinfo : EIATTR_SPARSE_MMA_MASK
	.align		4
.L_579:
        /*0018*/ 	.byte	0x03, 0x50
        /*001a*/ 	.short	0x0000


	//----- nvinfo : EIATTR_MAXREG_COUNT
	.align		4
        /*001c*/ 	.byte	0x03, 0x1b
        /*001e*/ 	.short	0x00a8


	//----- nvinfo : EIATTR_NUM_BARRIERS
	.align		4
        /*0020*/ 	.byte	0x02, 0x4c
        /*0022*/ 	.byte	0x09
	.zero		1


	//----- nvinfo : EIATTR_EXTERNS
	.align		4
        /*0024*/ 	.byte	0x04, 0x0f
        /*0026*/ 	.short	(.L_581 - .L_580)


	//   ....[0]....
	.align		4
.L_580:
        /*0028*/ 	.word	index@(__assertfail)


	//----- nvinfo : EIATTR_ANNOTATIONS
	.align		4
.L_581:
        /*002c*/ 	.byte	0x04, 0x55
        /*002e*/ 	.short	(.L_583 - .L_582)


	//   ....[0]....
.L_582:
        /* <DEDUP_REMOVED lines=79> */


	//----- nvinfo : EIATTR_MERCURY_ISA_VERSION
	.align		4
.L_583:
        /*0510*/ 	.byte	0x03, 0x5f
        /*0512*/ 	.short	0x0101


	//----- nvinfo : EIATTR_UNUSED_LOAD_BYTE_OFFSET
	.align		4
        /*0514*/ 	.byte	0x04, 0x44
        /*0516*/ 	.short	(.L_585 - .L_584)


	//   ....[0]....
.L_584:
        /*0518*/ 	.word	0x00000a10
        /*051c*/ 	.word	0x0000fff0


	//   ....[1]....
        /*0520*/ 	.word	0x0000e2c0
        /*0524*/ 	.word	0x0000fff0


	//----- nvinfo : EIATTR_INT_WARP_WIDE_INSTR_OFFSETS
	.align		4
.L_585:
        /*0528*/ 	.byte	0x04, 0x31
        /*052a*/ 	.short	(.L_587 - .L_586)


	//   ....[0]....
.L_586:
        /*052c*/ 	.word	0x00000130


	//   ....[1]....
        /*0530*/ 	.word	0x00000170


	//   ....[2]....
        /*0534*/ 	.word	0x000001e0


	//   ....[3]....
        /*0538*/ 	.word	0x00012610


	//   ....[4]....
        /*053c*/ 	.word	0x000126b0


	//   ....[5]....
        /*0540*/ 	.word	0x00016d60


	//   ....[6]....
        /*0544*/ 	.word	0x00016dd0


	//----- nvinfo : EIATTR_COOP_GROUP_MASK_REGIDS
	.align		4
.L_587:
        /*0548*/ 	.byte	0x04, 0x29
        /*054a*/ 	.short	(.L_589 - .L_588)


	//   ....[0]....
.L_588:
        /*054c*/ 	.word	0xffffffff


	//   ....[1]....
        /*0550*/ 	.word	0xffffffff


	//   ....[2]....
        /*0554*/ 	.word	0xffffffff


	//   ....[3]....
        /*0558*/ 	.word	0xffffffff


	//   ....[4]....
        /*055c*/ 	.word	0xffffffff


	//   ....[5]....
        /*0560*/ 	.word	0xffffffff


	//   ....[6]....
        /*0564*/ 	.word	0xffffffff


	//   ....[7]....
        /*0568*/ 	.word	0xffffffff


	//   ....[8]....
        /*056c*/ 	.word	0xffffffff


	//   ....[9]....
        /*0570*/ 	.word	0xffffffff


	//   ....[10]....
        /*0574*/ 	.word	0xffffffff


	//   ....[11]....
        /*0578*/ 	.word	0xffffffff


	//   ....[12]....
        /*057c*/ 	.word	0xffffffff


	//   ....[13]....
        /*0580*/ 	.word	0xffffffff


	//   ....[14]....
        /*0584*/ 	.word	0xffffffff


	//   ....[15]....
        /*0588*/ 	.word	0xffffffff


	//   ....[16]....
        /*058c*/ 	.word	0xffffffff


	//   ....[17]....
        /*0590*/ 	.word	0xffffffff


	//   ....[18]....
        /*0594*/ 	.word	0xffffffff


	//   ....[19]....
        /*0598*/ 	.word	0xffffffff


	//   ....[20]....
        /*059c*/ 	.word	0xffffffff


	//   ....[21]....
        /*05a0*/ 	.word	0xffffffff


	//   ....[22]....
        /*05a4*/ 	.word	0xffffffff


	//   ....[23]....
        /*05a8*/ 	.word	0xffffffff


	//   ....[24]....
        /*05ac*/ 	.word	0xffffffff


	//   ....[25]....
        /*05b0*/ 	.word	0xffffffff


	//   ....[26]....
        /*05b4*/ 	.word	0xffffffff


	//   ....[27]....
        /*05b8*/ 	.word	0xffffffff


	//   ....[28]....
        /*05bc*/ 	.word	0xffffffff


	//   ....[29]....
        /*05c0*/ 	.word	0xffffffff


	//   ....[30]....
        /*05c4*/ 	.word	0xffffffff


	//   ....[31]....
        /*05c8*/ 	.word	0xffffffff


	//   ....[32]....
        /*05cc*/ 	.word	0xffffffff


	//   ....[33]....
        /*05d0*/ 	.word	0xffffffff


	//   ....[34]....
        /*05d4*/ 	.word	0xffffffff


	//   ....[35]....
        /*05d8*/ 	.word	0xffffffff


	//   ....[36]....
        /*05dc*/ 	.word	0xffffffff


	//   ....[37]....
        /*05e0*/ 	.word	0xffffffff


	//   ....[38]....
        /*05e4*/ 	.word	0xffffffff


	//   ....[39]....
        /*05e8*/ 	.word	0xffffffff


	//   ....[40]....
        /*05ec*/ 	.word	0xffffffff


	//   ....[41]....
        /*05f0*/ 	.word	0xffffffff


	//   ....[42]....
        /*05f4*/ 	.word	0xffffffff


	//   ....[43]....
        /*05f8*/ 	.word	0xffffffff


	//   ....[44]....
        /*05fc*/ 	.word	0xffffffff


	//   ....[45]....
        /*0600*/ 	.word	0xffffffff


	//   ....[46]....
        /*0604*/ 	.word	0xffffffff


	//   ....[47]....
        /*0608*/ 	.word	0xffffffff


	//   ....[48]....
        /*060c*/ 	.word	0xffffffff


	//   ....[49]....
        /*0610*/ 	.word	0xffffffff


	//   ....[50]....
        /*0614*/ 	.word	0xffffffff


	//   ....[51]....
        /*0618*/ 	.word	0xffffffff


	//   ....[52]....
        /*061c*/ 	.word	0xffffffff


	//   ....[53]....
        /*0620*/ 	.word	0xffffffff


	//   ....[54]....
        /*0624*/ 	.word	0xffffffff


	//   ....[55]....
        /*0628*/ 	.word	0xffffffff


	//   ....[56]....
        /*062c*/ 	.word	0xffffffff


	//   ....[57]....
        /*0630*/ 	.word	0xffffffff


	//   ....[58]....
        /*0634*/ 	.word	0xffffffff


	//   ....[59]....
        /*0638*/ 	.word	0xffffffff


	//   ....[60]....
        /*063c*/ 	.word	0xffffffff


	//   ....[61]....
        /*0640*/ 	.word	0xffffffff


	//   ....[62]....
        /*0644*/ 	.word	0xffffffff


	//   ....[63]....
        /*0648*/ 	.word	0xffffffff


	//   ....[64]....
        /*064c*/ 	.word	0xffffffff


	//   ....[65]....
        /*0650*/ 	.word	0xffffffff


	//   ....[66]....
        /*0654*/ 	.word	0xffffffff


	//   ....[67]....
        /*0658*/ 	.word	0xffffffff


	//   ....[68]....
        /*065c*/ 	.word	0xffffffff


	//   ....[69]....
        /*0660*/ 	.word	0xffffffff


	//   ....[70]....
        /*0664*/ 	.word	0xffffffff


	//   ....[71]....
        /*0668*/ 	.word	0xffffffff


	//   ....[72]....
        /*066c*/ 	.word	0xffffffff


	//   ....[73]....
        /*0670*/ 	.word	0xffffffff


	//   ....[74]....
        /*0674*/ 	.word	0xffffffff


	//   ....[75]....
        /*0678*/ 	.word	0xffffffff


	//   ....[76]....
        /*067c*/ 	.word	0xffffffff


	//   ....[77]....
        /*0680*/ 	.word	0xffffffff


	//   ....[78]....
        /*0684*/ 	.word	0xffffffff


	//   ....[79]....
        /*0688*/ 	.word	0xffffffff


	//   ....[80]....
        /*068c*/ 	.word	0xffffffff


	//   ....[81]....
        /*0690*/ 	.word	0xffffffff


	//   ....[82]....
        /*0694*/ 	.word	0xffffffff


	//   ....[83]....
        /*0698*/ 	.word	0xffffffff


	//   ....[84]....
        /*069c*/ 	.word	0xffffffff


	//   ....[85]....
        /*06a0*/ 	.word	0xffffffff


	//   ....[86]....
        /*06a4*/ 	.word	0xffffffff


	//   ....[87]....
        /*06a8*/ 	.word	0xffffffff


	//   ....[88]....
        /*06ac*/ 	.word	0xffffffff


	//   ....[89]....
        /*06b0*/ 	.word	0xffffffff


	//   ....[90]....
        /*06b4*/ 	.word	0xffffffff


	//   ....[91]....
        /*06b8*/ 	.word	0xffffffff


	//   ....[92]....
        /*06bc*/ 	.word	0xffffffff


	//   ....[93]....
        /*06c0*/ 	.word	0xffffffff


	//   ....[94]....
        /*06c4*/ 	.word	0xffffffff


	//   ....[95]....
        /*06c8*/ 	.word	0xffffffff


	//   ....[96]....
        /*06cc*/ 	.word	0xffffffff


	//   ....[97]....
        /*06d0*/ 	.word	0xffffffff


	//   ....[98]....
        /*06d4*/ 	.word	0xffffffff


	//   ....[99]....
        /*06d8*/ 	.word	0x0500000f


	//   ....[100]....
        /*06dc*/ 	.word	0x0500000f


	//   ....[101]....
        /*06e0*/ 	.word	0x0500000f


	//   ....[102]....
        /*06e4*/ 	.word	0x0500000f


	//   ....[103]....
        /*06e8*/ 	.word	0x0500000f


	//   ....[104]....
        /*06ec*/ 	.word	0x0500000f


	//   ....[105]....
        /*06f0*/ 	.word	0x0500000f


	//   ....[106]....
        /*06f4*/ 	.word	0x0500000f


	//   ....[107]....
        /*06f8*/ 	.word	0x0500000f


	//   ....[108]....
        /*06fc*/ 	.word	0x0500000f


	//   ....[109]....
        /*0700*/ 	.word	0x0500000f


	//   ....[110]....
        /*0704*/ 	.word	0x0500000f


	//   ....[111]....
        /*0708*/ 	.word	0x0500000f


	//   ....[112]....
        /*070c*/ 	.word	0x0500000f


	//   ....[113]....
        /*0710*/ 	.word	0x0500000f


	//   ....[114]....
        /*0714*/ 	.word	0x0500000f


	//   ....[115]....
        /*0718*/ 	.word	0x0500000f


	//   ....[116]....
        /*071c*/ 	.word	0x0500000f


	//   ....[117]....
        /*0720*/ 	.word	0x0500000f


	//   ....[118]....
        /*0724*/ 	.word	0x0500000f


	//   ....[119]....
        /*0728*/ 	.word	0x0500000f


	//   ....[120]....
        /*072c*/ 	.word	0x0500000f


	//   ....[121]....
        /*0730*/ 	.word	0x0500000f


	//   ....[122]....
        /*0734*/ 	.word	0x0500000f


	//   ....[123]....
        /*0738*/ 	.word	0x0500000f


	//   ....[124]....
        /*073c*/ 	.word	0x0500000f


	//   ....[125]....
        /*0740*/ 	.word	0x0500000f


	//   ....[126]....
        /*0744*/ 	.word	0x0500000f


	//   ....[127]....
        /*0748*/ 	.word	0x0500000f


	//   ....[128]....
        /*074c*/ 	.word	0x0500000f


	//   ....[129]....
        /*0750*/ 	.word	0x0500000f


	//   ....[130]....
        /*0754*/ 	.word	0x0500000f


	//   ....[131]....
        /*0758*/ 	.word	0x0500000f


	//   ....[132]....
        /*075c*/ 	.word	0x0500000f


	//   ....[133]....
        /*0760*/ 	.word	0x0500000f


	//----- nvinfo : EIATTR_COOP_GROUP_INSTR_OFFSETS
	.align		4
.L_589:
        /*0764*/ 	.byte	0x04, 0x28
        /*0766*/ 	.short	(.L_591 - .L_590)


	//   ....[0]....
.L_590:
        /*0768*/ 	.word	0x00000060


	//   ....[1]....
        /*076c*/ 	.word	0x00000140


	//   ....[2]....
        /*0770*/ 	.word	0x00000190


	//   ....[3]....
        /*0774*/ 	.word	0x000003c0


	//   ....[4]....
        /*0778*/ 	.word	0x00000520


	//   ....[5]....
        /*077c*/ 	.word	0x00000640


	//   ....[6]....
        /*0780*/ 	.word	0x000007a0


	//   ....[7]....
        /*0784*/ 	.word	0x000019a0


	//   ....[8]....
        /*0788*/ 	.word	0x00003d90


	//   ....[9]....
        /*078c*/ 	.word	0x00003db0


	//   ....[10]....
        /*0790*/ 	.word	0x00004700


	//   ....[11]....
        /*0794*/ 	.word	0x00004800


	//   ....[12]....
        /*0798*/ 	.word	0x00004aa0


	//   ....[13]....
        /*079c*/ 	.word	0x00004c10


	//   ....[14]....
        /*07a0*/ 	.word	0x00007e90


	//   ....[15]....
        /*07a4*/ 	.word	0x000082f0


	//   ....[16]....
        /*07a8*/ 	.word	0x00008320


	//   ....[17]....
        /*07ac*/ 	.word	0x000083d0


	//   ....[18]....
        /*07b0*/ 	.word	0x00008960


	//   ....[19]....
        /*07b4*/ 	.word	0x000089c0


	//   ....[20]....
        /*07b8*/ 	.word	0x0000bf70


	//   ....[21]....
        /*07bc*/ 	.word	0x0000bfa0


	//   ....[22]....
        /*07c0*/ 	.word	0x0000c4f0


	//   ....[23]....
        /*07c4*/ 	.word	0x0000c540


	//   ....[24]....
        /*07c8*/ 	.word	0x0000d5c0


	//   ....[25]....
        /*07cc*/ 	.word	0x0000d600


	//   ....[26]....
        /*07d0*/ 	.word	0x0000d6d0


	//   ....[27]....
        /*07d4*/ 	.word	0x0000d710


	//   ....[28]....
        /*07d8*/ 	.word	0x0000f430


	//   ....[29]....
        /*07dc*/ 	.word	0x0000f460


	//   ....[30]....
        /*07e0*/ 	.word	0x0000f4a0


	//   ....[31]....
        /*07e4*/ 	.word	0x0000f4d0


	//   ....[32]....
        /*07e8*/ 	.word	0x0000fd20


	//   ....[33]....
        /*07ec*/ 	.word	0x0000fd50


	//   ....[34]....
        /*07f0*/ 	.word	0x0000fea0


	//   ....[35]....
        /*07f4*/ 	.word	0x0000fec0


	//   ....[36]....
        /*07f8*/ 	.word	0x00010010


	//   ....[37]....
        /*07fc*/ 	.word	0x00010030


	//   ....[38]....
        /*0800*/ 	.word	0x00010190


	//   ....[39]....
        /*0804*/ 	.word	0x000101b0


	//   ....[40]....
        /*0808*/ 	.word	0x00010bd0


	//   ....[41]....
        /*080c*/ 	.word	0x00010c00


	//   ....[42]....
        /*0810*/ 	.word	0x00010d60


	//   ....[43]....
        /*0814*/ 	.word	0x00010d80


	//   ....[44]....
        /*0818*/ 	.word	0x00010ed0


	//   ....[45]....
        /*081c*/ 	.word	0x00010ef0


	//   ....[46]....
        /*0820*/ 	.word	0x00011050


	//   ....[47]....
        /*0824*/ 	.word	0x00011070


	//   ....[48]....
        /*0828*/ 	.word	0x00011240


	//   ....[49]....
        /*082c*/ 	.word	0x00011420


	//   ....[50]....
        /*0830*/ 	.word	0x00011450


	//   ....[51]....
        /*0834*/ 	.word	0x00011480


	//   ....[52]....
        /*0838*/ 	.word	0x000114b0


	//   ....[53]....
        /*083c*/ 	.word	0x000114e0


	//   ....[54]....
        /*0840*/ 	.word	0x00011510


	//   ....[55]....
        /*0844*/ 	.word	0x00011690


	//   ....[56]....
        /*0848*/ 	.word	0x000116c0


	//   ....[57]....
        /*084c*/ 	.word	0x000116f0


	//   ....[58]....
        /*0850*/ 	.word	0x00011720


	//   ....[59]....
        /*0854*/ 	.word	0x00011750


	//   ....[60]....
        /*0858*/ 	.word	0x00011780


	//   ....[61]....
        /*085c*/ 	.word	0x00011830


	//   ....[62]....
        /*0860*/ 	.word	0x00011890


	//   ....[63]....
        /*0864*/ 	.word	0x00011920


	//   ....[64]....
        /*0868*/ 	.word	0x00012c30


	//   ....[65]....
        /*086c*/ 	.word	0x00013930


	//   ....[66]....
        /*0870*/ 	.word	0x00013940


	//   ....[67]....
        /*0874*/ 	.word	0x00013960


	//   ....[68]....
        /*0878*/ 	.word	0x00013a20


	//   ....[69]....
        /*087c*/ 	.word	0x00013a40


	//   ....[70]....
        /*0880*/ 	.word	0x00013af0


	//   ....[71]....
        /*0884*/ 	.word	0x00013b10


	//   ....[72]....
        /*0888*/ 	.word	0x00013bc0


	//   ....[73]....
        /*088c*/ 	.word	0x00013be0


	//   ....[74]....
        /*0890*/ 	.word	0x00013c90


	//   ....[75]....
        /*0894*/ 	.word	0x00013cb0


	//   ....[76]....
        /*0898*/ 	.word	0x00013d60


	//   ....[77]....
        /*089c*/ 	.word	0x00013d80


	//   ....[78]....
        /*08a0*/ 	.word	0x00013e20


	//   ....[79]....
        /*08a4*/ 	.word	0x00013e40


	//   ....[80]....
        /*08a8*/ 	.word	0x00013e80


	//   ....[81]....
        /*08ac*/ 	.word	0x000176a0


	//   ....[82]....
        /*08b0*/ 	.word	0x00017700


	//   ....[83]....
        /*08b4*/ 	.word	0x00017730


	//   ....[84]....
        /*08b8*/ 	.word	0x00017740


	//   ....[85]....
        /*08bc*/ 	.word	0x00017770


	//   ....[86]....
        /*08c0*/ 	.word	0x000177a0


	//   ....[87]....
        /*08c4*/ 	.word	0x000177d0


	//   ....[88]....
        /*08c8*/ 	.word	0x00017800


	//   ....[89]....
        /*08cc*/ 	.word	0x00017990


	//   ....[90]....
        /*08d0*/ 	.word	0x000179c0


	//   ....[91]....
        /*08d4*/ 	.word	0x000179f0


	//   ....[92]....
        /*08d8*/ 	.word	0x00017a20


	//   ....[93]....
        /*08dc*/ 	.word	0x00017a50


	//   ....[94]....
        /*08e0*/ 	.word	0x00017a80


	//   ....[95]....
        /*08e4*/ 	.word	0x00017b40


	//   ....[96]....
        /*08e8*/ 	.word	0x00017b60


	//   ....[97]....
        /*08ec*/ 	.word	0x00017bd0


	//   ....[98]....
        /*08f0*/ 	.word	0x000182b0


	//   ....[99]....
        /*08f4*/ 	.word	0x000188c0


	//   ....[100]....
        /*08f8*/ 	.word	0x00018a70


	//   ....[101]....
        /*08fc*/ 	.word	0x00018ac0


	//   ....[102]....
        /*0900*/ 	.word	0x00018bf0


	//   ....[103]....
        /*0904*/ 	.word	0x00018c60


	//   ....[104]....
        /*0908*/ 	.word	0x00018d90


	//   ....[105]....
        /*090c*/ 	.word	0x00018e00


	//   ....[106]....
        /*0910*/ 	.word	0x00018f30


	//   ....[107]....
        /*0914*/ 	.word	0x00018fa0


	//   ....[108]....
        /*0918*/ 	.word	0x000190d0


	//   ....[109]....
        /*091c*/ 	.word	0x00019140


	//   ....[110]....
        /*0920*/ 	.word	0x00019270


	//   ....[111]....
        /*0924*/ 	.word	0x000192e0


	//   ....[112]....
        /*0928*/ 	.word	0x00019420


	//   ....[113]....
        /*092c*/ 	.word	0x00019470


	//   ....[114]....
        /*0930*/ 	.word	0x000195a0


	//   ....[115]....
        /*0934*/ 	.word	0x000195f0


	//   ....[116]....
        /*0938*/ 	.word	0x00019920


	//   ....[117]....
        /*093c*/ 	.word	0x000199c0


	//   ....[118]....
        /*0940*/ 	.word	0x00019af0


	//   ....[119]....
        /*0944*/ 	.word	0x00019b70


	//   ....[120]....
        /*0948*/ 	.word	0x00019bf0


	//   ....[121]....
        /*094c*/ 	.word	0x00019c70


	//   ....[122]....
        /*0950*/ 	.word	0x00019cf0


	//   ....[123]....
        /*0954*/ 	.word	0x00019d80


	//   ....[124]....
        /*0958*/ 	.word	0x00019e20


	//   ....[125]....
        /*095c*/ 	.word	0x00019ec0


	//   ....[126]....
        /*0960*/ 	.word	0x00019f40


	//   ....[127]....
        /*0964*/ 	.word	0x00019fc0


	//   ....[128]....
        /*0968*/ 	.word	0x0001a040


	//   ....[129]....
        /*096c*/ 	.word	0x0001a0d0


	//   ....[130]....
        /*0970*/ 	.word	0x0001a150


	//   ....[131]....
        /*0974*/ 	.word	0x0001a1f0


	//   ....[132]....
        /*0978*/ 	.word	0x0001a280


	//   ....[133]....
        /*097c*/ 	.word	0x0001a3b0


	//----- nvinfo : EIATTR_REG_RECONFIG
	.align		4
.L_591:
        /*0980*/ 	.byte	0x01, 0x54
	.zero		2


	//----- nvinfo : EIATTR_SYSCALL_OFFSETS
	.align		4
        /*0984*/ 	.byte	0x04, 0x46
        /*0986*/ 	.short	(.L_593 - .L_592)


	//   ....[0]....
.L_592:
        /*0988*/ 	.word	0x00001b90


	//   ....[1]....
        /*098c*/ 	.word	0x00012820


	//   ....[2]....
        /*0990*/ 	.word	0x00012980


	//   ....[3]....
        /*0994*/ 	.word	0x00012a80


	//   ....[4]....
        /*0998*/ 	.word	0x000134c0


	//----- nvinfo : EIATTR_MBARRIER_INSTR_OFFSETS
	.align		4
.L_593:
        /*099c*/ 	.byte	0x04, 0x39
        /*099e*/ 	.short	(.L_595 - .L_594)


	//   ....[0]....
.L_594:
        /*09a0*/ 	.word	0x00000270
        /*09a4*/ 	.word	0x000000ff
        /*09a8*/ 	.word	0x00038800
        /*09ac*/ 	.short	0x0100
        /*09ae*/ 	.byte	0x08
	.zero		1


	//   ....[1]....
        /*09b0*/ 	.word	0x00000280
        /*09b4*/ 	.word	0x000000ff
        /*09b8*/ 	.word	0x00038820
        /*09bc*/ 	.short	0x0100
        /*09be*/ 	.byte	0x08
	.zero		1


	//   ....[2]....
        /*09c0*/ 	.word	0x00000370
        /*09c4*/ 	.word	0x000000ff
        /*09c8*/ 	.word	0x00038830
        /*09cc*/ 	.short	0x0100
        /*09ce*/ 	.byte	0x08
	.zero		1


	//   ....[3]....
        /*09d0*/ 	.word	0x00000380
        /*09d4*/ 	.word	0x000000ff
        /*09d8*/ 	.word	0x00038840
        /*09dc*/ 	.short	0x0100
        /*09de*/ 	.byte	0x08
	.zero		1


	//   ....[4]....
        /*09e0*/ 	.word	0x00000390
        /*09e4*/ 	.word	0x000000ff
        /*09e8*/ 	.word	0x00038838
        /*09ec*/ 	.short	0x0100
        /*09ee*/ 	.byte	0x08
	.zero		1


	//   ....[5]....
        /*09f0*/ 	.word	0x000003a0
        /*09f4*/ 	.word	0x000000ff
        /*09f8*/ 	.word	0x00038848
        /*09fc*/ 	.short	0x0100
        /*09fe*/ 	.byte	0x08
	.zero		1


	//   ....[6]....
        /*0a00*/ 	.word	0x000004d0
        /*0a04*/ 	.word	0x000000ff
        /*0a08*/ 	.word	0x00038850
        /*0a0c*/ 	.short	0x0100
        /*0a0e*/ 	.byte	0x08
	.zero		1


	//   ....[7]....
        /*0a10*/ 	.word	0x000004e0
        /*0a14*/ 	.word	0x000000ff
        /*0a18*/ 	.word	0x00038860
        /*0a1c*/ 	.short	0x0100
        /*0a1e*/ 	.byte	0x08
	.zero		1


	//   ....[8]....
        /*0a20*/ 	.word	0x000004f0
        /*0a24*/ 	.word	0x000000ff
        /*0a28*/ 	.word	0x00038858
        /*0a2c*/ 	.short	0x0100
        /*0a2e*/ 	.byte	0x08
	.zero		1


	//   ....[9]....
        /*0a30*/ 	.word	0x00000500
        /*0a34*/ 	.word	0x000000ff
        /*0a38*/ 	.word	0x00038868
        /*0a3c*/ 	.short	0x0100
        /*0a3e*/ 	.byte	0x08
	.zero		1


	//   ....[10]....
        /*0a40*/ 	.word	0x000005f0
        /*0a44*/ 	.word	0x000000ff
        /*0a48*/ 	.word	0x00038870
        /*0a4c*/ 	.short	0x0100
        /*0a4e*/ 	.byte	0x06
	.zero		1


	//   ....[11]....
        /*0a50*/ 	.word	0x00000600
        /*0a54*/ 	.word	0x000000ff
        /*0a58*/ 	.word	0x00038880
        /*0a5c*/ 	.short	0x0100
        /*0a5e*/ 	.byte	0x06
	.zero		1


	//   ....[12]....
        /*0a60*/ 	.word	0x00000610
        /*0a64*/ 	.word	0x000000ff
        /*0a68*/ 	.word	0x00038878
        /*0a6c*/ 	.short	0x0100
        /*0a6e*/ 	.byte	0x06
	.zero		1


	//   ....[13]....
        /*0a70*/ 	.word	0x00000620
        /*0a74*/ 	.word	0x000000ff
        /*0a78*/ 	.word	0x00038888
        /*0a7c*/ 	.short	0x0100
        /*0a7e*/ 	.byte	0x06
	.zero		1


	//   ....[14]....
        /*0a80*/ 	.word	0x00000750
        /*0a84*/ 	.word	0x000000ff
        /*0a88*/ 	.word	0x00038890
        /*0a8c*/ 	.short	0x0100
        /*0a8e*/ 	.byte	0x08
	.zero		1


	//   ....[15]....
        /*0a90*/ 	.word	0x00000760
        /*0a94*/ 	.word	0x000000ff
        /*0a98*/ 	.word	0x000388a0
        /*0a9c*/ 	.short	0x0100
        /*0a9e*/ 	.byte	0x08
	.zero		1


	//   ....[16]....
        /*0aa0*/ 	.word	0x00000770
        /*0aa4*/ 	.word	0x000000ff
        /*0aa8*/ 	.word	0x00038898
        /*0aac*/ 	.short	0x0100
        /*0aae*/ 	.byte	0x08
	.zero		1


	//   ....[17]....
        /*0ab0*/ 	.word	0x00000780
        /*0ab4*/ 	.word	0x000000ff
        /*0ab8*/ 	.word	0x000388a8
        /*0abc*/ 	.short	0x0100
        /*0abe*/ 	.byte	0x08
	.zero		1


	//   ....[18]....
        /*0ac0*/ 	.word	0x000008b0
        /*0ac4*/ 	.word	0x000000ff
        /*0ac8*/ 	.word	0x000388b0
        /*0acc*/ 	.short	0x0100
        /*0ace*/ 	.byte	0x08
	.zero		1


	//   ....[19]....
        /*0ad0*/ 	.word	0x000008c0
        /*0ad4*/ 	.word	0x000000ff
        /*0ad8*/ 	.word	0x000388c0
        /*0adc*/ 	.short	0x0100
        /*0ade*/ 	.byte	0x08
	.zero		1


	//   ....[20]....
        /*0ae0*/ 	.word	0x000008d0
        /*0ae4*/ 	.word	0x000000ff
        /*0ae8*/ 	.word	0x000388b8
        /*0aec*/ 	.short	0x0100
        /*0aee*/ 	.byte	0x08
	.zero		1


	//   ....[21]....
        /*0af0*/ 	.word	0x000008e0
        /*0af4*/ 	.word	0x000000ff
        /*0af8*/ 	.word	0x000388c8
        /*0afc*/ 	.short	0x0100
        /*0afe*/ 	.byte	0x08
	.zero		1


	//   ....[22]....
        /*0b00*/ 	.word	0x00001c40
        /*0b04*/ 	.word	0x000000ff
        /*0b08*/ 	.word	0x00038800
        /*0b0c*/ 	.short	0x010a
        /*0b0e*/ 	.byte	0x06
	.zero		1


	//   ....[23]....
        /*0b10*/ 	.word	0x00001ce0
        /*0b14*/ 	.word	0x00000000
        /*0b18*/ 	.word	0x00038830
        /*0b1c*/ 	.short	0x010a
        /*0b1e*/ 	.byte	0x3f
	.zero		1


	//   ....[24]....
        /*0b20*/ 	.word	0x00001d40
        /*0b24*/ 	.word	0x00000000
        /*0b28*/ 	.word	0x00038830
        /*0b2c*/ 	.short	0x010a
        /*0b2e*/ 	.byte	0x3f
	.zero		1


	//   ....[25]....
        /*0b30*/ 	.word	0x00004630
        /*0b34*/ 	.word	0x00000000
        /*0b38*/ 	.word	0x00000000
        /*0b3c*/ 	.short	0x0101
        /*0b3e*/ 	.byte	0x3f
	.zero		1


	//   ....[26]....
        /*0b40*/ 	.word	0x000056c0
        /*0b44*/ 	.word	0x000000ff
        /*0b48*/ 	.word	0x00038830
        /*0b4c*/ 	.short	0x010a
        /*0b4e*/ 	.byte	0x04
	.zero		1


	//   ....[27]....
        /*0b50*/ 	.word	0x00005710
        /*0b54*/ 	.word	0x000000ff
        /*0b58*/ 	.word	0x00038830
        /*0b5c*/ 	.short	0x010a
        /*0b5e*/ 	.byte	0x04
	.zero		1


	//   ....[28]....
        /*0b60*/ 	.word	0x00007bd0
        /*0b64*/ 	.word	0x000000ff
        /*0b68*/ 	.word	0x00038850
        /*0b6c*/ 	.short	0x010a
        /*0b6e*/ 	.byte	0x04
	.zero		1


	//   ....[29]....
        /*0b70*/ 	.word	0x00007c10
        /*0b74*/ 	.word	0x000000ff
        /*0b78*/ 	.word	0x00038850
        /*0b7c*/ 	.short	0x010a
        /*0b7e*/ 	.byte	0x04
	.zero		1


	//   ....[30]....
        /*0b80*/ 	.word	0x00008de0
        /*0b84*/ 	.word	0x00000014
        /*0b88*/ 	.word	0x00000000
        /*0b8c*/ 	.short	0x0101
        /*0b8e*/ 	.byte	0x3f
	.zero		1


	//   ....[31]....
        /*0b90*/ 	.word	0x00008e50
        /*0b94*/ 	.word	0x000000a0
        /*0b98*/ 	.word	0x00000000
        /*0b9c*/ 	.short	0x0101
        /*0b9e*/ 	.byte	0x3f
	.zero		1


	//   ....[32]....
        /*0ba0*/ 	.word	0x000093e0
        /*0ba4*/ 	.word	0x000000ff
        /*0ba8*/ 	.word	0x00038830
        /*0bac*/ 	.short	0x010a
        /*0bae*/ 	.byte	0x04
	.zero		1


	//   ....[33]....
        /*0bb0*/ 	.word	0x00009420
        /*0bb4*/ 	.word	0x000000ff
        /*0bb8*/ 	.word	0x00038830
        /*0bbc*/ 	.short	0x010a
        /*0bbe*/ 	.byte	0x04
	.zero		1


	//   ....[34]....
        /*0bc0*/ 	.word	0x0000bcd0
        /*0bc4*/ 	.word	0x000000ff
        /*0bc8*/ 	.word	0x00038850
        /*0bcc*/ 	.short	0x010a
        /*0bce*/ 	.byte	0x04
	.zero		1


	//   ....[35]....
        /*0bd0*/ 	.word	0x0000bd10
        /*0bd4*/ 	.word	0x000000ff
        /*0bd8*/ 	.word	0x00038850
        /*0bdc*/ 	.short	0x010a
        /*0bde*/ 	.byte	0x04
	.zero		1


	//   ....[36]....
        /*0be0*/ 	.word	0x0000c890
        /*0be4*/ 	.word	0x0000009d
        /*0be8*/ 	.word	0x00000000
        /*0bec*/ 	.short	0x0101
        /*0bee*/ 	.byte	0x3f
	.zero		1


	//   ....[37]....
        /*0bf0*/ 	.word	0x0000c960
        /*0bf4*/ 	.word	0x000000a5
        /*0bf8*/ 	.word	0x00000000
        /*0bfc*/ 	.short	0x0101
        /*0bfe*/ 	.byte	0x3f
	.zero		1


	//   ....[38]....
        /*0c00*/ 	.word	0x0000d530
        /*0c04*/ 	.word	0x000000ff
        /*0c08*/ 	.word	0x00038850
        /*0c0c*/ 	.short	0x010a
        /*0c0e*/ 	.byte	0x07
	.zero		1


	//   ....[39]....
        /*0c10*/ 	.word	0x0000d570
        /*0c14*/ 	.word	0x000000ff
        /*0c18*/ 	.word	0x00038850
        /*0c1c*/ 	.short	0x010a
        /*0c1e*/ 	.byte	0x07
	.zero		1


	//   ....[40]....
        /*0c20*/ 	.word	0x0000da60
        /*0c24*/ 	.word	0x0000000a
        /*0c28*/ 	.word	0x00000000
        /*0c2c*/ 	.short	0x0101
        /*0c2e*/ 	.byte	0x3f
	.zero		1


	//   ....[41]....
        /*0c30*/ 	.word	0x0000fd10
        /*0c34*/ 	.word	0x00000013
        /*0c38*/ 	.word	0x00000000
        /*0c3c*/ 	.short	0x0101
        /*0c3e*/ 	.byte	0x3f
	.zero		1


	//   ....[42]....
        /*0c40*/ 	.word	0x00012ed0
        /*0c44*/ 	.word	0x00000000
        /*0c48*/ 	.word	0x00038840
        /*0c4c*/ 	.short	0x010a
        /*0c4e*/ 	.byte	0x3f
	.zero		1


	//   ....[43]....
        /*0c50*/ 	.word	0x00014010
        /*0c54*/ 	.word	0x00000008
        /*0c58*/ 	.word	0x00038800
        /*0c5c*/ 	.short	0x0107
        /*0c5e*/ 	.byte	0x3f
	.zero		1


	//   ....[44]....
        /*0c60*/ 	.word	0x00014120
        /*0c64*/ 	.word	0x00000002
        /*0c68*/ 	.word	0x00038800
        /*0c6c*/ 	.short	0x0101
        /*0c6e*/ 	.byte	0x3f
	.zero		1


	//   ....[45]....
        /*0c70*/ 	.word	0x00014140
        /*0c74*/ 	.word	0x00000002
        /*0c78*/ 	.word	0x00038820
        /*0c7c*/ 	.short	0x010a
        /*0c7e*/ 	.byte	0x3f
	.zero		1


	//   ....[46]....
        /*0c80*/ 	.word	0x000144b0
        /*0c84*/ 	.word	0x00000002
        /*0c88*/ 	.word	0x00038840
        /*0c8c*/ 	.short	0x010a
        /*0c8e*/ 	.byte	0x3f
	.zero		1


	//   ....[47]....
        /*0c90*/ 	.word	0x00014a70
        /*0c94*/ 	.word	0x00000002
        /*0c98*/ 	.word	0x00000060
        /*0c9c*/ 	.short	0x010a
        /*0c9e*/ 	.byte	0x3f
	.zero		1


	//   ....[48]....
        /*0ca0*/ 	.word	0x00015370
        /*0ca4*/ 	.word	0x00000003
        /*0ca8*/ 	.word	0x00038840
        /*0cac*/ 	.short	0x010a
        /*0cae*/ 	.byte	0x3f
	.zero		1


	//   ....[49]....
        /*0cb0*/ 	.word	0x00015930
        /*0cb4*/ 	.word	0x00000002
        /*0cb8*/ 	.word	0x00000060
        /*0cbc*/ 	.short	0x010a
        /*0cbe*/ 	.byte	0x3f
	.zero		1


	//   ....[50]....
        /*0cc0*/ 	.word	0x00016160
        /*0cc4*/ 	.word	0x00000002
        /*0cc8*/ 	.word	0x00038840
        /*0ccc*/ 	.short	0x010a
        /*0cce*/ 	.byte	0x3f
	.zero		1


	//   ....[51]....
        /*0cd0*/ 	.word	0x00016720
        /*0cd4*/ 	.word	0x00000002
        /*0cd8*/ 	.word	0x00000060
        /*0cdc*/ 	.short	0x010a
        /*0cde*/ 	.byte	0x3f
	.zero		1


	//   ....[52]....
        /*0ce0*/ 	.word	0x00016ee0
        /*0ce4*/ 	.word	0x00000000
        /*0ce8*/ 	.word	0x00038860
        /*0cec*/ 	.short	0x010a
        /*0cee*/ 	.byte	0x3f
	.zero		1


	//   ....[53]....
        /*0cf0*/ 	.word	0x00018230
        /*0cf4*/ 	.word	0x00000000
        /*0cf8*/ 	.word	0x00038820
        /*0cfc*/ 	.short	0x010a
        /*0cfe*/ 	.byte	0x3f
	.zero		1


	//   ....[54]....
        /*0d00*/ 	.word	0x00018410
        /*0d04*/ 	.word	0x00000006
        /*0d08*/ 	.word	0x00000000
        /*0d0c*/ 	.short	0x010a
        /*0d0e*/ 	.byte	0x3f
	.zero		1


	//   ....[55]....
        /*0d10*/ 	.word	0x00018480
        /*0d14*/ 	.word	0x00000007
        /*0d18*/ 	.word	0x00000000
        /*0d1c*/ 	.short	0x010a
        /*0d1e*/ 	.byte	0x3f
	.zero		1


	//   ....[56]....
        /*0d20*/ 	.word	0x000184f0
        /*0d24*/ 	.word	0x00000004
        /*0d28*/ 	.word	0x00000000
        /*0d2c*/ 	.short	0x010a
        /*0d2e*/ 	.byte	0x3f
	.zero		1


	//   ....[57]....
        /*0d30*/ 	.word	0x00018520
        /*0d34*/ 	.word	0x00000003
        /*0d38*/ 	.word	0x00000000
        /*0d3c*/ 	.short	0x010a
        /*0d3e*/ 	.byte	0x3f
	.zero		1


	//   ....[58]....
        /*0d40*/ 	.word	0x000185a0
        /*0d44*/ 	.word	0x00000003
        /*0d48*/ 	.word	0x00038800
        /*0d4c*/ 	.short	0x010a
        /*0d4e*/ 	.byte	0x3f
	.zero		1


	//   ....[59]....
        /*0d50*/ 	.word	0x000185f0
        /*0d54*/ 	.word	0x00000000
        /*0d58*/ 	.word	0x00038830
        /*0d5c*/ 	.short	0x010a
        /*0d5e*/ 	.byte	0x3f
	.zero		1


	//   ....[60]....
        /*0d60*/ 	.word	0x00018660
        /*0d64*/ 	.word	0x00000099
        /*0d68*/ 	.word	0x00038830
        /*0d6c*/ 	.short	0x010a
        /*0d6e*/ 	.byte	0x3f
	.zero		1


	//   ....[61]....
        /*0d70*/ 	.word	0x000186c0
        /*0d74*/ 	.word	0x000000e9
        /*0d78*/ 	.word	0x00038850
        /*0d7c*/ 	.short	0x010a
        /*0d7e*/ 	.byte	0x3f
	.zero		1


	//   ....[62]....
        /*0d80*/ 	.word	0x00018720
        /*0d84*/ 	.word	0x00000004
        /*0d88*/ 	.word	0x00038830
        /*0d8c*/ 	.short	0x010a
        /*0d8e*/ 	.byte	0x3f
	.zero		1


	//   ....[63]....
        /*0d90*/ 	.word	0x00018780
        /*0d94*/ 	.word	0x00000003
        /*0d98*/ 	.word	0x00038850
        /*0d9c*/ 	.short	0x010a
        /*0d9e*/ 	.byte	0x3f
	.zero		1


	//   ....[64]....
        /*0da0*/ 	.word	0x000187e0
        /*0da4*/ 	.word	0x00000007
        /*0da8*/ 	.word	0x00038850
        /*0dac*/ 	.short	0x010a
        /*0dae*/ 	.byte	0x3f
	.zero		1


	//   ....[65]....
        /*0db0*/ 	.word	0x00018980
        /*0db4*/ 	.word	0x00000000
        /*0db8*/ 	.word	0x00038840
        /*0dbc*/ 	.short	0x010a
        /*0dbe*/ 	.byte	0x3f
	.zero		1


	//   ....[66]....
        /*0dc0*/ 	.word	0x00019640
        /*0dc4*/ 	.word	0x00000002
        /*0dc8*/ 	.word	0x00038820
        /*0dcc*/ 	.short	0x010a
        /*0dce*/ 	.byte	0x3f
	.zero		1


	//   ....[67]....
        /*0dd0*/ 	.word	0x00019690
        /*0dd4*/ 	.word	0x00000002
        /*0dd8*/ 	.word	0x00038840
        /*0ddc*/ 	.short	0x010a
        /*0dde*/ 	.byte	0x3f
	.zero		1


	//   ....[68]....
        /*0de0*/ 	.word	0x000196e0
        /*0de4*/ 	.word	0x00000002
        /*0de8*/ 	.word	0x00000060
        /*0dec*/ 	.short	0x010a
        /*0dee*/ 	.byte	0x3f
	.zero		1


	//   ....[69]....
        /*0df0*/ 	.word	0x00019730
        /*0df4*/ 	.word	0x00000003
        /*0df8*/ 	.word	0x00038840
        /*0dfc*/ 	.short	0x010a
        /*0dfe*/ 	.byte	0x3f
	.zero		1


	//   ....[70]....
        /*0e00*/ 	.word	0x00019780
        /*0e04*/ 	.word	0x00000002
        /*0e08*/ 	.word	0x00000060
        /*0e0c*/ 	.short	0x010a
        /*0e0e*/ 	.byte	0x3f
	.zero		1


	//   ....[71]....
        /*0e10*/ 	.word	0x000197d0
        /*0e14*/ 	.word	0x00000002
        /*0e18*/ 	.word	0x00038840
        /*0e1c*/ 	.short	0x010a
        /*0e1e*/ 	.byte	0x3f
	.zero		1


	//   ....[72]....
        /*0e20*/ 	.word	0x00019820
        /*0e24*/ 	.word	0x00000002
        /*0e28*/ 	.word	0x00000060
        /*0e2c*/ 	.short	0x010a
        /*0e2e*/ 	.byte	0x3f
	.zero		1


	//   ....[73]....
        /*0e30*/ 	.word	0x00019870
        /*0e34*/ 	.word	0x00000000
        /*0e38*/ 	.word	0x00038860
        /*0e3c*/ 	.short	0x010a
        /*0e3e*/ 	.byte	0x3f
	.zero		1


	//   ....[74]....
        /*0e40*/ 	.word	0x0001a2d0
        /*0e44*/ 	.word	0x00000000
        /*0e48*/ 	.word	0x00038820
        /*0e4c*/ 	.short	0x010a
        /*0e4e*/ 	.byte	0x3f
	.zero		1


	//   ....[75]....
        /*0e50*/ 	.word	0x0001a470
        /*0e54*/ 	.word	0x00000006
        /*0e58*/ 	.word	0x00000000
        /*0e5c*/ 	.short	0x010a
        /*0e5e*/ 	.byte	0x3f
	.zero		1


	//   ....[76]....
        /*0e60*/ 	.word	0x0001a4c0
        /*0e64*/ 	.word	0x00000007
        /*0e68*/ 	.word	0x00000000
        /*0e6c*/ 	.short	0x010a
        /*0e6e*/ 	.byte	0x3f
	.zero		1


	//   ....[77]....
        /*0e70*/ 	.word	0x0001a510
        /*0e74*/ 	.word	0x00000004
        /*0e78*/ 	.word	0x00000000
        /*0e7c*/ 	.short	0x010a
        /*0e7e*/ 	.byte	0x3f
	.zero		1


	//----- nvinfo : EIATTR_NUM_MBARRIERS
	.align		4
.L_595:
        /*0e80*/ 	.byte	0x03, 0x38
        /*0e82*/ 	.short	0x0016


	//----- nvinfo : EIATTR_EXIT_INSTR_OFFSETS
	.align		4
        /*0e84*/ 	.byte	0x04, 0x1c
        /*0e86*/ 	.short	(.L_597 - .L_596)


	//   ....[0]....
.L_596:
        /*0e88*/ 	.word	0x00000a50


	//   ....[1]....
        /*0e8c*/ 	.word	0x000111f0


	//   ....[2]....
        /*0e90*/ 	.word	0x00018570


	//----- nvinfo : EIATTR_MAX_THREADS
	.align		4
.L_597:
        /*0e94*/ 	.byte	0x04, 0x05
        /*0e96*/ 	.short	(.L_599 - .L_598)
.L_598:
        /*0e98*/ 	.word	0x00000180
        /*0e9c*/ 	.word	0x00000001
        /*0ea0*/ 	.word	0x00000001


	//----- nvinfo : EIATTR_CRS_STACK_SIZE
	.align		4
.L_599:
        /*0ea4*/ 	.byte	0x04, 0x1e
        /*0ea6*/ 	.short	(.L_601 - .L_600)
.L_600:
        /*0ea8*/ 	.word	0x00000000


	//----- nvinfo : EIATTR_CBANK_PARAM_SIZE
	.align		4
.L_601:
        /*0eac*/ 	.byte	0x03, 0x19
        /*0eae*/ 	.short	0x0af0


	//----- nvinfo : EIATTR_PARAM_CBANK
	.align		4
        /*0eb0*/ 	.byte	0x04, 0x0a
        /*0eb2*/ 	.short	(.L_603 - .L_602)
	.align		4
.L_602:
        /*0eb4*/ 	.word	index@(.nv.constant0._ZN7cutlass13device_kernelIN5flash11enable_sm90INS1_16FlashAttnFwdSm90INS1_25CollectiveMainloopFwdSm90ILi2EN4cute5tupleIJNS5_1CILi1EEES8_S8_EEENS6_IJNS7_ILi128EEENS7_ILi80EEENS7_ILi256EEEEEELi256ENS_10bfloat16_tEfNS_4arch4Sm90ELb1ELb0ELb0ELb1ELb0ELb0ELb0ELb1ELb1ELb1ELb0ELb0EEENS1_21CollectiveEpilogueFwdINS6_IJSA_SC_SB_EEES9_SE_SG_Li256ELb1ELb1ELb0ELb0EEENS1_36VarlenDynamicPersistentTileSchedulerILi128ELi80ELi256ELi128ELb0ELb1ELb1ELb1ELb1ELb1EEEEEEEEEvNT_6ParamsE)
        /*0eb8*/ 	.short	0x0210
        /*0eba*/ 	.short	0x0af0


	//----- nvinfo : EIATTR_SW_WAR
	.align		4
.L_603:
        /*0ebc*/ 	.byte	0x04, 0x36
        /*0ebe*/ 	.short	(.L_605 - .L_604)
.L_604:
        /*0ec0*/ 	.word	0x00000008
.L_605:


//--------------------- .nv.info._ZN7cutlass13device_kernelIN5flash11enable_sm90INS1_16FlashAttnFwdSm90INS1_25CollectiveMainloopFwdSm90ILi2EN4cute5tupleIJNS5_1CILi1EEES8_S8_EEENS6_IJNS7_ILi128EEENS7_ILi80EEENS7_ILi256EEEEEELi256ENS_10bfloat16_tEfNS_4arch4Sm90ELb1ELb0ELb0ELb1ELb0ELb1ELb0ELb1ELb1ELb1ELb0ELb0EEENS1_21CollectiveEpilogueFwdINS6_IJSA_SC_SB_EEES9_SE_SG_Li256ELb1ELb1ELb0ELb0EEENS1_36VarlenDynamicPersistentTileSchedulerILi128ELi80ELi256ELi128ELb0ELb1ELb1ELb1ELb1ELb1EEEEEEEEEvNT_6ParamsE --------------------------
	.section	.nv.info._ZN7cutlass13device_kernelIN5flash11enable_sm90INS1_16FlashAttnFwdSm90INS1_25CollectiveMainloopFwdSm90ILi2EN4cute5tupleIJNS5_1CILi1EEES8_S8_EEENS6_IJNS7_ILi128EEENS7_ILi80EEENS7_ILi256EEEEEELi256ENS_10bfloat16_tEfNS_4arch4Sm90ELb1ELb0ELb0ELb1ELb0ELb1ELb0ELb1ELb1ELb1ELb0ELb0EEENS1_21CollectiveEpilogueFwdINS6_IJSA_SC_SB_EEES9_SE_SG_Li256ELb1ELb1ELb0ELb0EEENS1_36VarlenDynamicPersistentTileSchedulerILi128ELi80ELi256ELi128ELb0ELb1ELb1ELb1ELb1ELb1EEEEEEEEEvNT_6ParamsE,"",@"SHT_CUDA_INFO"
	.sectionflags	@""
	.align	4


	//----- nvinfo : EIATTR_CUDA_API_VERSION
	.align		4
        /*0000*/ 	.byte	0x04, 0x37
        /*0002*/ 	.short	(.L_607 - .L_606)
.L_606:
        /*0004*/ 	.word	0x00000082


	//----- nvinfo : EIATTR_KPARAM_INFO
	.align		4
.L_607:
        /*0008*/ 	.byte	0x04, 0x17
        /*000a*/ 	.short	(.L_609 - .L_608)
.L_608:
        /*000c*/ 	.word	0x00000000
        /*0010*/ 	.short	0x0000
        /*0012*/ 	.short	0x0070
        /*0014*/ 	.byte	0x00, 0xf0, 0x01, 0x2a


	//----- nvinfo : EIATTR_SPARSE_MMA_MASK
	.align		4
.L_609:
        /*0018*/ 	.byte	0x03, 0x50
        /*001a*/ 	.short	0x0000


	//----- nvinfo : EIATTR_MAXREG_COUNT
	.align		4
        /*001c*/ 	.byte	0x03, 0x1b
        /*001e*/ 	.short	0x00a8


	//----- nvinfo : EIATTR_NUM_BARRIERS
	.align		4
        /*0020*/ 	.byte	0x02, 0x4c
        /*0022*/ 	.byte	0x10
	.zero		1


	//----- nvinfo : EIATTR_EXTERNS
	.align		4
        /*0024*/ 	.byte	0x04, 0x0f
        /*0026*/ 	.short	(.L_611 - .L_610)


	//   ....[0]....
	.align		4
.L_610:
        /*0028*/ 	.word	index@(__assertfail)


	//----- nvinfo : EIATTR_ANNOTATIONS
	.align		4
.L_611:
        /*002c*/ 	.byte	0x04, 0x55
        /*002e*/ 	.short	(.L_613 - .L_612)


	//   ....[0]....
.L_612:
        /* <DEDUP_REMOVED lines=149> */


	//----- nvinfo : EIATTR_MERCURY_ISA_VERSION
	.align		4
.L_613:
        /*0968*/ 	.byte	0x03, 0x5f
        /*096a*/ 	.short	0x0101


	//----- nvinfo : EIATTR_UNUSED_LOAD_BYTE_OFFSET
	.align		4
        /*096c*/ 	.byte	0x04, 0x44
        /*096e*/ 	.short	(.L_615 - .L_614)


	//   ....[0]....
.L_614:
        /*0970*/ 	.word	0x00000aa0
        /*0974*/ 	.word	0x0000fff0


	//   ....[1]....
        /*0978*/ 	.word	0x00024f40
        /*097c*/ 	.word	0x0000fff0


	//----- nvinfo : EIATTR_INT_WARP_WIDE_INSTR_OFFSETS
	.align		4
.L_615:
        /*0980*/ 	.byte	0x04, 0x31
        /*0982*/ 	.short	(.L_617 - .L_616)


	//   ....[0]....
.L_616:
        /*0984*/ 	.word	0x00000190


	//   ....[1]....
        /*0988*/ 	.word	0x000001d0


	//   ....[2]....
        /*098c*/ 	.word	0x00000240


	//   ....[3]....
        /*0990*/ 	.word	0x0002ae30


	//   ....[4]....
        /*0994*/ 	.word	0x0002aed0


	//   ....[5]....
        /*0998*/ 	.word	0x0002f620


	//   ....[6]....
        /*099c*/ 	.word	0x0002f690


	//----- nvinfo : EIATTR_COOP_GROUP_MASK_REGIDS
	.align		4
.L_617:
        /*09a0*/ 	.byte	0x04, 0x29
        /*09a2*/ 	.short	(.L_619 - .L_618)


	//   ....[0]....
.L_618:
        /*09a4*/ 	.word	0xffffffff


	//   ....[1]....
        /*09a8*/ 	.word	0xffffffff


	//   ....[2]....
        /*09ac*/ 	.word	0xffffffff


	//   ....[3]....
        /*09b0*/ 	.word	0xffffffff


	//   ....[4]....
        /*09b4*/ 	.word	0xffffffff


	//   ....[5]....
        /*09b8*/ 	.word	0xffffffff


	//   ....[6]....
        /*09bc*/ 	.word	0xffffffff


	//   ....[7]....
        /*09c0*/ 	.word	0xffffffff


	//   ....[8]....
        /*09c4*/ 	.word	0xffffffff


	//   ....[9]....
        /*09c8*/ 	.word	0xffffffff


	//   ....[10]....
        /*09cc*/ 	.word	0xffffffff


	//   ....[11]....
        /*09d0*/ 	.word	0xffffffff


	//   ....[12]....
        /*09d4*/ 	.word	0xffffffff


	//   ....[13]....
        /*09d8*/ 	.word	0xffffffff


	//   ....[14]....
        /*09dc*/ 	.word	0xffffffff


	//   ....[15]....
        /*09e0*/ 	.word	0xffffffff


	//   ....[16]....
        /*09e4*/ 	.word	0xffffffff


	//   ....[17]....
        /*09e8*/ 	.word	0xffffffff


	//   ....[18]....
        /*09ec*/ 	.word	0xffffffff


	//   ....[19]....
        /*09f0*/ 	.word	0xffffffff


	//   ....[20]....
        /*09f4*/ 	.word	0xffffffff


	//   ....[21]....
        /*09f8*/ 	.word	0xffffffff


	//   ....[22]....
        /*09fc*/ 	.word	0xffffffff


	//   ....[23]....
        /*0a00*/ 	.word	0xffffffff


	//   ....[24]....
        /*0a04*/ 	.word	0xffffffff


	//   ....[25]....
        /*0a08*/ 	.word	0xffffffff


	//   ....[26]....
        /*0a0c*/ 	.word	0xffffffff


	//   ....[27]....
        /*0a10*/ 	.word	0xffffffff


	//   ....[28]....
        /*0a14*/ 	.word	0xffffffff


	//   ....[29]....
        /*0a18*/ 	.word	0xffffffff


	//   ....[30]....
        /*0a1c*/ 	.word	0xffffffff


	//   ....[31]....
        /*0a20*/ 	.word	0xffffffff


	//   ....[32]....
        /*0a24*/ 	.word	0xffffffff


	//   ....[33]....
        /*0a28*/ 	.word	0xffffffff


	//   ....[34]....
        /*0a2c*/ 	.word	0xffffffff


	//   ....[35]....
        /*0a30*/ 	.word	0xffffffff


	//   ....[36]....
        /*0a34*/ 	.word	0xffffffff


	//   ....[37]....
        /*0a38*/ 	.word	0xffffffff


	//   ....[38]....
        /*0a3c*/ 	.word	0xffffffff


	//   ....[39]....
        /*0a40*/ 	.word	0xffffffff


	//   ....[40]....
        /*0a44*/ 	.word	0xffffffff


	//   ....[41]....
        /*0a48*/ 	.word	0xffffffff


	//   ....[42]....
        /*0a4c*/ 	.word	0xffffffff


	//   ....[43]....
        /*0a50*/ 	.word	0xffffffff


	//   ....[44]....
        /*0a54*/ 	.word	0xffffffff


	//   ....[45]....
        /*0a58*/ 	.word	0xffffffff


	//   ....[46]....
        /*0a5c*/ 	.word	0xffffffff


	//   ....[47]....
        /*0a60*/ 	.word	0xffffffff


	//   ....[48]....
        /*0a64*/ 	.word	0xffffffff


	//   ....[49]....
        /*0a68*/ 	.word	0xffffffff


	//   ....[50]....
        /*0a6c*/ 	.word	0xffffffff


	//   ....[51]....
        /*0a70*/ 	.word	0xffffffff


	//   ....[52]....
        /*0a74*/ 	.word	0xffffffff


	//   ....[53]....
        /*0a78*/ 	.word	0xffffffff


	//   ....[54]....
        /*0a7c*/ 	.word	0xffffffff


	//   ....[55]....
        /*0a80*/ 	.word	0xffffffff


	//   ....[56]....
        /*0a84*/ 	.word	0xffffffff


	//   ....[57]....
        /*0a88*/ 	.word	0xffffffff


	//   ....[58]....
        /*0a8c*/ 	.word	0xffffffff


	//   ....[59]....
        /*0a90*/ 	.word	0xffffffff


	//   ....[60]....
        /*0a94*/ 	.word	0xffffffff


	//   ....[61]....
        /*0a98*/ 	.word	0xffffffff


	//   ....[62]....
        /*0a9c*/ 	.word	0xffffffff


	//   ....[63]....
        /*0aa0*/ 	.word	0xffffffff


	//   ....[64]....
        /*0aa4*/ 	.word	0xffffffff


	//   ....[65]....
        /*0aa8*/ 	.word	0xffffffff


	//   ....[66]....
        /*0aac*/ 	.word	0xffffffff


	//   ....[67]....
        /*0ab0*/ 	.word	0xffffffff


	//   ....[68]....
        /*0ab4*/ 	.word	0xffffffff


	//   ....[69]....
        /*0ab8*/ 	.word	0xffffffff


	//   ....[70]....
        /*0abc*/ 	.word	0xffffffff


	//   ....[71]....
        /*0ac0*/ 	.word	0xffffffff


	//   ....[72]....
        /*0ac4*/ 	.word	0xffffffff


	//   ....[73]....
        /*0ac8*/ 	.word	0xffffffff


	//   ....[74]....
        /*0acc*/ 	.word	0xffffffff


	//   ....[75]....
        /*0ad0*/ 	.word	0xffffffff


	//   ....[76]....
        /*0ad4*/ 	.word	0xffffffff


	//   ....[77]....
        /*0ad8*/ 	.word	0xffffffff


	//   ....[78]....
        /*0adc*/ 	.word	0xffffffff


	//   ....[79]....
        /*0ae0*/ 	.word	0xffffffff


	//   ....[80]....
        /*0ae4*/ 	.word	0xffffffff


	//   ....[81]....
        /*0ae8*/ 	.word	0xffffffff


	//   ....[82]....
        /*0aec*/ 	.word	0xffffffff


	//   ....[83]....
        /*0af0*/ 	.word	0xffffffff


	//   ....[84]....
        /*0af4*/ 	.word	0xffffffff


	//   ....[85]....
        /*0af8*/ 	.word	0xffffffff


	//   ....[86]....
        /*0afc*/ 	.word	0xffffffff


	//   ....[87]....
        /*0b00*/ 	.word	0xffffffff


	//   ....[88]....
        /*0b04*/ 	.word	0xffffffff


	//   ....[89]....
        /*0b08*/ 	.word	0xffffffff


	//   ....[90]....
        /*0b0c*/ 	.word	0xffffffff


	//   ....[91]....
        /*0b10*/ 	.word	0xffffffff


	//   ....[92]....
        /*0b14*/ 	.word	0xffffffff


	//   ....[93]....
        /*0b18*/ 	.word	0xffffffff


	//   ....[94]....
        /*0b1c*/ 	.word	0xffffffff


	//   ....[95]....
        /*0b20*/ 	.word	0xffffffff


	//   ....[96]....
        /*0b24*/ 	.word	0xffffffff


	//   ....[97]....
        /*0b28*/ 	.word	0xffffffff


	//   ....[98]....
        /*0b2c*/ 	.word	0xffffffff


	//   ....[99]....
        /*0b30*/ 	.word	0xffffffff


	//   ....[100]....
        /*0b34*/ 	.word	0xffffffff


	//   ....[101]....
        /*0b38*/ 	.word	0xffffffff


	//   ....[102]....
        /*0b3c*/ 	.word	0xffffffff


	//   ....[103]....
        /*0b40*/ 	.word	0xffffffff


	//   ....[104]....
        /*0b44*/ 	.word	0xffffffff


	//   ....[105]....
        /*0b48*/ 	.word	0xffffffff


	//   ....[106]....
        /*0b4c*/ 	.word	0xffffffff


	//   ....[107]....
        /*0b50*/ 	.word	0xffffffff


	//   ....[108]....
        /*0b54*/ 	.word	0xffffffff


	//   ....[109]....
        /*0b58*/ 	.word	0xffffffff


	//   ....[110]....
        /*0b5c*/ 	.word	0xffffffff


	//   ....[111]....
        /*0b60*/ 	.word	0xffffffff


	//   ....[112]....
        /*0b64*/ 	.word	0xffffffff


	//   ....[113]....
        /*0b68*/ 	.word	0xffffffff


	//   ....[114]....
        /*0b6c*/ 	.word	0xffffffff


	//   ....[115]....
        /*0b70*/ 	.word	0xffffffff


	//   ....[116]....
        /*0b74*/ 	.word	0xffffffff


	//   ....[117]....
        /*0b78*/ 	.word	0xffffffff


	//   ....[118]....
        /*0b7c*/ 	.word	0xffffffff


	//   ....[119]....
        /*0b80*/ 	.word	0xffffffff


	//   ....[120]....
        /*0b84*/ 	.word	0xffffffff


	//   ....[121]....
        /*0b88*/ 	.word	0xffffffff


	//   ....[122]....
        /*0b8c*/ 	.word	0xffffffff


	//   ....[123]....
        /*0b90*/ 	.word	0xffffffff


	//   ....[124]....
        /*0b94*/ 	.word	0xffffffff


	//   ....[125]....
        /*0b98*/ 	.word	0xffffffff


	//   ....[126]....
        /*0b9c*/ 	.word	0xffffffff


	//   ....[127]....
        /*0ba0*/ 	.word	0xffffffff


	//   ....[128]....
        /*0ba4*/ 	.word	0xffffffff


	//   ....[129]....
        /*0ba8*/ 	.word	0xffffffff


	//   ....[130]....
        /*0bac*/ 	.word	0xffffffff


	//   ....[131]....
        /*0bb0*/ 	.word	0xffffffff


	//   ....[132]....
        /*0bb4*/ 	.word	0x0500000f


	//   ....[133]....
        /*0bb8*/ 	.word	0x0500000f


	//   ....[134]....
        /*0bbc*/ 	.word	0x0500000f


	//   ....[135]....
        /*0bc0*/ 	.word	0x0500000f


	//   ....[136]....
        /*0bc4*/ 	.word	0x0500000f


	//   ....[137]....
        /*0bc8*/ 	.word	0x0500000f


	//   ....[138]....
        /*0bcc*/ 	.word	0x0500000f


	//   ....[139]....
        /*0bd0*/ 	.word	0x0500000f


	//   ....[140]....
        /*0bd4*/ 	.word	0x0500000f


	//   ....[141]....
        /*0bd8*/ 	.word	0x0500000f


	//   ....[142]....
        /*0bdc*/ 	.word	0x0500000f


	//   ....[143]....
        /*0be0*/ 	.word	0x0500000f


	//   ....[144]....
        /*0be4*/ 	.word	0x0500000f


	//   ....[145]....
        /*0be8*/ 	.word	0x0500000f


	//   ....[146]....
        /*0bec*/ 	.word	0x0500000f


	//   ....[147]....
        /*0bf0*/ 	.word	0x0500000f


	//   ....[148]....
        /*0bf4*/ 	.word	0x0500000f


	//   ....[149]....
        /*0bf8*/ 	.word	0x0500000f


	//   ....[150]....
        /*0bfc*/ 	.word	0x0500000f


	//   ....[151]....
        /*0c00*/ 	.word	0x0500000f


	//   ....[152]....
        /*0c04*/ 	.word	0x0500000f


	//   ....[153]....
        /*0c08*/ 	.word	0x0500000f


	//   ....[154]....
        /*0c0c*/ 	.word	0x0500000f


	//   ....[155]....
        /*0c10*/ 	.word	0x0500000f


	//   ....[156]....
        /*0c14*/ 	.word	0x0500000f


	//   ....[157]....
        /*0c18*/ 	.word	0x0500000f


	//   ....[158]....
        /*0c1c*/ 	.word	0x0500000f


	//   ....[159]....
        /*0c20*/ 	.word	0x0500000f


	//   ....[160]....
        /*0c24*/ 	.word	0x0500000f


	//   ....[161]....
        /*0c28*/ 	.word	0x0500000f


	//   ....[162]....
        /*0c2c*/ 	.word	0x0500000f


	//   ....[163]....
        /*0c30*/ 	.word	0x0500000f


	//   ....[164]....
        /*0c34*/ 	.word	0x0500000f


	//   ....[165]....
        /*0c38*/ 	.word	0x0500000f


	//   ....[166]....
        /*0c3c*/ 	.word	0x0500000f


	//   ....[167]....
        /*0c40*/ 	.word	0x0500000f


	//   ....[168]....
        /*0c44*/ 	.word	0x0500000f


	//   ....[169]....
        /*0c48*/ 	.word	0x0500000f


	//   ....[170]....
        /*0c4c*/ 	.word	0x0500000f


	//   ....[171]....
        /*0c50*/ 	.word	0x0500000f


	//   ....[172]....
        /*0c54*/ 	.word	0x0500000f


	//   ....[173]....
        /*0c58*/ 	.word	0x0500000f


	//   ....[174]....
        /*0c5c*/ 	.word	0x0500000f


	//   ....[175]....
        /*0c60*/ 	.word	0x0500000f


	//   ....[176]....
        /*0c64*/ 	.word	0x0500000f


	//   ....[177]....
        /*0c68*/ 	.word	0x0500000f


	//   ....[178]....
        /*0c6c*/ 	.word	0x0500000f


	//   ....[179]....
        /*0c70*/ 	.word	0x0500000f


	//   ....[180]....
        /*0c74*/ 	.word	0x0500000f


	//   ....[181]....
        /*0c78*/ 	.word	0x0500000f


	//   ....[182]....
        /*0c7c*/ 	.word	0x0500000f


	//   ....[183]....
        /*0c80*/ 	.word	0x0500000f


	//   ....[184]....
        /*0c84*/ 	.word	0x0500000f


	//   ....[185]....
        /*0c88*/ 	.word	0x0500000f


	//   ....[186]....
        /*0c8c*/ 	.word	0x0500000f


	//   ....[187]....
        /*0c90*/ 	.word	0x0500000f


	//   ....[188]....
        /*0c94*/ 	.word	0x0500000f


	//   ....[189]....
        /*0c98*/ 	.word	0x0500000f


	//   ....[190]....
        /*0c9c*/ 	.word	0x0500000f


	//   ....[191]....
        /*0ca0*/ 	.word	0x0500000f


	//   ....[192]....
        /*0ca4*/ 	.word	0x0500000f


	//   ....[193]....
        /*0ca8*/ 	.word	0x0500000f


	//   ....[194]....
        /*0cac*/ 	.word	0x0500000f


	//   ....[195]....
        /*0cb0*/ 	.word	0x0500000f


	//   ....[196]....
        /*0cb4*/ 	.word	0x0500000f


	//   ....[197]....
        /*0cb8*/ 	.word	0x0500000f


	//   ....[198]....
        /*0cbc*/ 	.word	0x0500000f


	//   ....[199]....
        /*0cc0*/ 	.word	0x0500000f


	//----- nvinfo : EIATTR_COOP_GROUP_INSTR_OFFSETS
	.align		4
.L_619:
        /*0cc4*/ 	.byte	0x04, 0x28
        /*0cc6*/ 	.short	(.L_621 - .L_620)


	//   ....[0]....
.L_620:
        /*0cc8*/ 	.word	0x00000060


	//   ....[1]....
        /*0ccc*/ 	.word	0x000001a0


	//   ....[2]....
        /*0cd0*/ 	.word	0x000001f0


	//   ....[3]....
        /*0cd4*/ 	.word	0x00000420


	//   ....[4]....
        /*0cd8*/ 	.word	0x00000580


	//   ....[5]....
        /*0cdc*/ 	.word	0x000006a0


	//   ....[6]....
        /*0ce0*/ 	.word	0x00000800


	//   ....[7]....
        /*0ce4*/ 	.word	0x0000b780


	//   ....[8]....
        /*0ce8*/ 	.word	0x0000bef0


	//   ....[9]....
        /*0cec*/ 	.word	0x0000bf00


	//   ....[10]....
        /*0cf0*/ 	.word	0x0000bf10


	//   ....[11]....
        /*0cf4*/ 	.word	0x0000bf20


	//   ....[12]....
        /*0cf8*/ 	.word	0x0000c510


	//   ....[13]....
        /*0cfc*/ 	.word	0x0000c520


	//   ....[14]....
        /*0d00*/ 	.word	0x0000c530


	//   ....[15]....
        /*0d04*/ 	.word	0x0000c540


	//   ....[16]....
        /*0d08*/ 	.word	0x0000cb10


	//   ....[17]....
        /*0d0c*/ 	.word	0x0000cb20


	//   ....[18]....
        /*0d10*/ 	.word	0x0000cb30


	//   ....[19]....
        /*0d14*/ 	.word	0x0000cb40


	//   ....[20]....
        /*0d18*/ 	.word	0x0000d130


	//   ....[21]....
        /*0d1c*/ 	.word	0x0000d140


	//   ....[22]....
        /*0d20*/ 	.word	0x0000d150


	//   ....[23]....
        /*0d24*/ 	.word	0x0000d160


	//   ....[24]....
        /*0d28*/ 	.word	0x00010c40


	//   ....[25]....
        /*0d2c*/ 	.word	0x00010c50


	//   ....[26]....
        /*0d30*/ 	.word	0x00010c60


	//   ....[27]....
        /*0d34*/ 	.word	0x00010c70


	//   ....[28]....
        /*0d38*/ 	.word	0x00011150


	//   ....[29]....
        /*0d3c*/ 	.word	0x00011160


	//   ....[30]....
        /*0d40*/ 	.word	0x00011170


	//   ....[31]....
        /*0d44*/ 	.word	0x00011180


	//   ....[32]....
        /*0d48*/ 	.word	0x00011640


	//   ....[33]....
        /*0d4c*/ 	.word	0x00011650


	//   ....[34]....
        /*0d50*/ 	.word	0x00011660


	//   ....[35]....
        /*0d54*/ 	.word	0x00011670


	//   ....[36]....
        /*0d58*/ 	.word	0x00011b50


	//   ....[37]....
        /*0d5c*/ 	.word	0x00011b60


	//   ....[38]....
        /*0d60*/ 	.word	0x00011b70


	//   ....[39]....
        /*0d64*/ 	.word	0x00011b80


	//   ....[40]....
        /*0d68*/ 	.word	0x00018a30


	//   ....[41]....
        /*0d6c*/ 	.word	0x00018a50


	//   ....[42]....
        /*0d70*/ 	.word	0x000191c0


	//   ....[43]....
        /*0d74*/ 	.word	0x000192e0


	//   ....[44]....
        /*0d78*/ 	.word	0x00019590


	//   ....[45]....
        /*0d7c*/ 	.word	0x00019740


	//   ....[46]....
        /*0d80*/ 	.word	0x0001dd00


	//   ....[47]....
        /*0d84*/ 	.word	0x0001dd20


	//   ....[48]....
        /*0d88*/ 	.word	0x0001e170


	//   ....[49]....
        /*0d8c*/ 	.word	0x0001e410


	//   ....[50]....
        /*0d90*/ 	.word	0x0001e700


	//   ....[51]....
        /*0d94*/ 	.word	0x0001e750


	//   ....[52]....
        /*0d98*/ 	.word	0x00022d00


	//   ....[53]....
        /*0d9c*/ 	.word	0x00022d20


	//   ....[54]....
        /*0da0*/ 	.word	0x00022e80


	//   ....[55]....
        /*0da4*/ 	.word	0x00022f50


	//   ....[56]....
        /*0da8*/ 	.word	0x000244b0


	//   ....[57]....
        /*0dac*/ 	.word	0x00024530


	//   ....[58]....
        /*0db0*/ 	.word	0x00024550


	//   ....[59]....
        /*0db4*/ 	.word	0x00024560


	//   ....[60]....
        /*0db8*/ 	.word	0x00026150


	//   ....[61]....
        /*0dbc*/ 	.word	0x000261a0


	//   ....[62]....
        /*0dc0*/ 	.word	0x00026260


	//   ....[63]....
        /*0dc4*/ 	.word	0x000262c0


	//   ....[64]....
        /*0dc8*/ 	.word	0x00026920


	//   ....[65]....
        /*0dcc*/ 	.word	0x00026960


	//   ....[66]....
        /*0dd0*/ 	.word	0x00026ad0


	//   ....[67]....
        /*0dd4*/ 	.word	0x00026af0


	//   ....[68]....
        /*0dd8*/ 	.word	0x00026c40


	//   ....[69]....
        /*0ddc*/ 	.word	0x00026c60


	//   ....[70]....
        /*0de0*/ 	.word	0x00026dc0


	//   ....[71]....
        /*0de4*/ 	.word	0x00026de0


	//   ....[72]....
        /*0de8*/ 	.word	0x00027700


	//   ....[73]....
        /*0dec*/ 	.word	0x00027720


	//   ....[74]....
        /*0df0*/ 	.word	0x000278a0


	//   ....[75]....
        /*0df4*/ 	.word	0x000278c0


	//   ....[76]....
        /*0df8*/ 	.word	0x00027a10


	//   ....[77]....
        /*0dfc*/ 	.word	0x00027a30


	//   ....[78]....
        /*0e00*/ 	.word	0x00027b90


	//   ....[79]....
        /*0e04*/ 	.word	0x00027bb0


	//   ....[80]....
        /*0e08*/ 	.word	0x00027d90


	//   ....[81]....
        /*0e0c*/ 	.word	0x00027f70


	//   ....[82]....
        /*0e10*/ 	.word	0x00027fa0


	//   ....[83]....
        /*0e14*/ 	.word	0x00027fd0


	//   ....[84]....
        /*0e18*/ 	.word	0x00028000


	//   ....[85]....
        /*0e1c*/ 	.word	0x00028030


	//   ....[86]....
        /*0e20*/ 	.word	0x00028060


	//   ....[87]....
        /*0e24*/ 	.word	0x000281e0


	//   ....[88]....
        /*0e28*/ 	.word	0x00028210


	//   ....[89]....
        /*0e2c*/ 	.word	0x00028240


	//   ....[90]....
        /*0e30*/ 	.word	0x00028270


	//   ....[91]....
        /*0e34*/ 	.word	0x000282a0


	//   ....[92]....
        /*0e38*/ 	.word	0x000282d0


	//   ....[93]....
        /*0e3c*/ 	.word	0x00028380


	//   ....[94]....
        /*0e40*/ 	.word	0x000283e0


	//   ....[95]....
        /*0e44*/ 	.word	0x00028470


	//   ....[96]....
        /*0e48*/ 	.word	0x00029420


	//   ....[97]....
        /*0e4c*/ 	.word	0x0002b450


	//   ....[98]....
        /*0e50*/ 	.word	0x0002c180


	//   ....[99]....
        /*0e54*/ 	.word	0x0002c190


	//   ....[100]....
        /*0e58*/ 	.word	0x0002c1b0


	//   ....[101]....
        /*0e5c*/ 	.word	0x0002c260


	//   ....[102]....
        /*0e60*/ 	.word	0x0002c2b0


	//   ....[103]....
        /*0e64*/ 	.word	0x0002c330


	//   ....[104]....
        /*0e68*/ 	.word	0x0002c380


	//   ....[105]....
        /*0e6c*/ 	.word	0x0002c400


	//   ....[106]....
        /*0e70*/ 	.word	0x0002c450


	//   ....[107]....
        /*0e74*/ 	.word	0x0002c4d0


	//   ....[108]....
        /*0e78*/ 	.word	0x0002c520


	//   ....[109]....
        /*0e7c*/ 	.word	0x0002c5a0


	//   ....[110]....
        /*0e80*/ 	.word	0x0002c5f0


	//   ....[111]....
        /*0e84*/ 	.word	0x0002c670


	//   ....[112]....
        /*0e88*/ 	.word	0x0002c690


	//   ....[113]....
        /*0e8c*/ 	.word	0x0002c6d0


	//   ....[114]....
        /*0e90*/ 	.word	0x0002ffb0


	//   ....[115]....
        /*0e94*/ 	.word	0x0002ffd0


	//   ....[116]....
        /*0e98*/ 	.word	0x00030010


	//   ....[117]....
        /*0e9c*/ 	.word	0x00030040


	//   ....[118]....
        /*0ea0*/ 	.word	0x00030070


	//   ....[119]....
        /*0ea4*/ 	.word	0x000300a0


	//   ....[120]....
        /*0ea8*/ 	.word	0x000300d0


	//   ....[121]....
        /*0eac*/ 	.word	0x00030100


	//   ....[122]....
        /*0eb0*/ 	.word	0x00030290


	//   ....[123]....
        /*0eb4*/ 	.word	0x000302d0


	//   ....[124]....
        /*0eb8*/ 	.word	0x00030300


	//   ....[125]....
        /*0ebc*/ 	.word	0x00030330


	//   ....[126]....
        /*0ec0*/ 	.word	0x00030360


	//   ....[127]....
        /*0ec4*/ 	.word	0x00030390


	//   ....[128]....
        /*0ec8*/ 	.word	0x00030450


	//   ....[129]....
        /*0ecc*/ 	.word	0x00030470


	//   ....[130]....
        /*0ed0*/ 	.word	0x000304e0


	//   ....[131]....
        /*0ed4*/ 	.word	0x00030bc0


	//   ....[132]....
        /*0ed8*/ 	.word	0x00031020


	//   ....[133]....
        /*0edc*/ 	.word	0x000310b0


	//   ....[134]....
        /*0ee0*/ 	.word	0x00031100


	//   ....[135]....
        /*0ee4*/ 	.word	0x00031150


	//   ....[136]....
        /*0ee8*/ 	.word	0x000311e0


	//   ....[137]....
        /*0eec*/ 	.word	0x00031270


	//   ....[138]....
        /*0ef0*/ 	.word	0x000312c0


	//   ....[139]....
        /*0ef4*/ 	.word	0x00031310


	//   ....[140]....
        /*0ef8*/ 	.word	0x000313a0


	//   ....[141]....
        /*0efc*/ 	.word	0x00031430


	//   ....[142]....
        /*0f00*/ 	.word	0x00031480


	//   ....[143]....
        /*0f04*/ 	.word	0x000314d0


	//   ....[144]....
        /*0f08*/ 	.word	0x00031560


	//   ....[145]....
        /*0f0c*/ 	.word	0x000315f0


	//   ....[146]....
        /*0f10*/ 	.word	0x00031640


	//   ....[147]....
        /*0f14*/ 	.word	0x00031690


	//   ....[148]....
        /*0f18*/ 	.word	0x00031780


	//   ....[149]....
        /*0f1c*/ 	.word	0x00031810


	//   ....[150]....
        /*0f20*/ 	.word	0x00031860


	//   ....[151]....
        /*0f24*/ 	.word	0x000318b0


	//   ....[152]....
        /*0f28*/ 	.word	0x00031940


	//   ....[153]....
        /*0f2c*/ 	.word	0x000319d0


	//   ....[154]....
        /*0f30*/ 	.word	0x00031a20


	//   ....[155]....
        /*0f34*/ 	.word	0x00031a70


	//   ....[156]....
        /*0f38*/ 	.word	0x00031b00


	//   ....[157]....
        /*0f3c*/ 	.word	0x00031b90


	//   ....[158]....
        /*0f40*/ 	.word	0x00031be0


	//   ....[159]....
        /*0f44*/ 	.word	0x00031c30


	//   ....[160]....
        /*0f48*/ 	.word	0x00031cc0


	//   ....[161]....
        /*0f4c*/ 	.word	0x00031d50


	//   ....[162]....
        /*0f50*/ 	.word	0x00031da0


	//   ....[163]....
        /*0f54*/ 	.word	0x00031df0


	//   ....[164]....
        /*0f58*/ 	.word	0x000320f0


	//   ....[165]....
        /*0f5c*/ 	.word	0x000323f0


	//   ....[166]....
        /*0f60*/ 	.word	0x00032560


	//   ....[167]....
        /*0f64*/ 	.word	0x000325b0


	//   ....[168]....
        /*0f68*/ 	.word	0x00032740


	//   ....[169]....
        /*0f6c*/ 	.word	0x00032790


	//   ....[170]....
        /*0f70*/ 	.word	0x000328c0


	//   ....[171]....
        /*0f74*/ 	.word	0x00032930


	//   ....[172]....
        /*0f78*/ 	.word	0x00032a60


	//   ....[173]....
        /*0f7c*/ 	.word	0x00032ad0


	//   ....[174]....
        /*0f80*/ 	.word	0x00032c00


	//   ....[175]....
        /*0f84*/ 	.word	0x00032c70


	//   ....[176]....
        /*0f88*/ 	.word	0x00032da0


	//   ....[177]....
        /*0f8c*/ 	.word	0x00032e10


	//   ....[178]....
        /*0f90*/ 	.word	0x00032f40


	//   ....[179]....
        /*0f94*/ 	.word	0x00032fb0


	//   ....[180]....
        /*0f98*/ 	.word	0x000330e0


	//   ....[181]....
        /*0f9c*/ 	.word	0x00033130


	//   ....[182]....
        /*0fa0*/ 	.word	0x00033460


	//   ....[183]....
        /*0fa4*/ 	.word	0x00033510


	//   ....[184]....
        /*0fa8*/ 	.word	0x00033620


	//   ....[185]....
        /*0fac*/ 	.word	0x000336b0


	//   ....[186]....
        /*0fb0*/ 	.word	0x00033730


	//   ....[187]....
        /*0fb4*/ 	.word	0x000337b0


	//   ....[188]....
        /*0fb8*/ 	.word	0x00033830


	//   ....[189]....
        /*0fbc*/ 	.word	0x000338c0


	//   ....[190]....
        /*0fc0*/ 	.word	0x00033960


	//   ....[191]....
        /*0fc4*/ 	.word	0x00033a30


	//   ....[192]....
        /*0fc8*/ 	.word	0x00033ab0


	//   ....[193]....
        /*0fcc*/ 	.word	0x00033b30


	//   ....[194]....
        /*0fd0*/ 	.word	0x00033bb0


	//   ....[195]....
        /*0fd4*/ 	.word	0x00033c40


	//   ....[196]....
        /*0fd8*/ 	.word	0x00033cc0


	//   ....[197]....
        /*0fdc*/ 	.word	0x00033d60


	//   ....[198]....
        /*0fe0*/ 	.word	0x00033df0


	//   ....[199]....
        /*0fe4*/ 	.word	0x00033f20


	//----- nvinfo : EIATTR_REG_RECONFIG
	.align		4
.L_621:
        /*0fe8*/ 	.byte	0x01, 0x54
	.zero		2


	//----- nvinfo : EIATTR_SYSCALL_OFFSETS
	.align		4
        /*0fec*/ 	.byte	0x04, 0x46
        /*0fee*/ 	.short	(.L_623 - .L_622)


	//   ....[0]....
.L_622:
        /*0ff0*/ 	.word	0x00001bf0


	//   ....[1]....
        /*0ff4*/ 	.word	0x00001d40


	//   ....[2]....
        /*0ff8*/ 	.word	0x0000b920


	//   ....[3]....
        /*0ffc*/ 	.word	0x0000bc50


	//   ....[4]....
        /*1000*/ 	.word	0x0002b040


	//   ....[5]....
        /*1004*/ 	.word	0x0002b1a0


	//   ....[6]....
        /*1008*/ 	.word	0x0002b2a0


	//   ....[7]....
        /*100c*/ 	.word	0x0002bd00


	//----- nvinfo : EIATTR_MBARRIER_INSTR_OFFSETS
	.align		4
.L_623:
        /*1010*/ 	.byte	0x04, 0x39
        /*1012*/ 	.short	(.L_625 - .L_624)


	//   ....[0]....
.L_624:
        /*1014*/ 	.word	0x000002d0
        /*1018*/ 	.word	0x000000ff
        /*101c*/ 	.word	0x00038800
        /*1020*/ 	.short	0x0100
        /*1022*/ 	.byte	0x08
	.zero		1


	//   ....[1]....
        /*1024*/ 	.word	0x000002e0
        /*1028*/ 	.word	0x000000ff
        /*102c*/ 	.word	0x00038820
        /*1030*/ 	.short	0x0100
        /*1032*/ 	.byte	0x08
	.zero		1


	//   ....[2]....
        /*1034*/ 	.word	0x000003d0
        /*1038*/ 	.word	0x000000ff
        /*103c*/ 	.word	0x00038830
        /*1040*/ 	.short	0x0100
        /*1042*/ 	.byte	0x08
	.zero		1


	//   ....[3]....
        /*1044*/ 	.word	0x000003e0
        /*1048*/ 	.word	0x000000ff
        /*104c*/ 	.word	0x00038840
        /*1050*/ 	.short	0x0100
        /*1052*/ 	.byte	0x08
	.zero		1


	//   ....[4]....
        /*1054*/ 	.word	0x000003f0
        /*1058*/ 	.word	0x000000ff
        /*105c*/ 	.word	0x00038838
        /*1060*/ 	.short	0x0100
        /*1062*/ 	.byte	0x08
	.zero		1


	//   ....[5]....
        /*1064*/ 	.word	0x00000400
        /*1068*/ 	.word	0x000000ff
        /*106c*/ 	.word	0x00038848
        /*1070*/ 	.short	0x0100
        /*1072*/ 	.byte	0x08
	.zero		1


	//   ....[6]....
        /*1074*/ 	.word	0x00000530
        /*1078*/ 	.word	0x000000ff
        /*107c*/ 	.word	0x00038850
        /*1080*/ 	.short	0x0100
        /*1082*/ 	.byte	0x08
	.zero		1


	//   ....[7]....
        /*1084*/ 	.word	0x00000540
        /*1088*/ 	.word	0x000000ff
        /*108c*/ 	.word	0x00038860
        /*1090*/ 	.short	0x0100
        /*1092*/ 	.byte	0x08
	.zero		1


	//   ....[8]....
        /*1094*/ 	.word	0x00000550
        /*1098*/ 	.word	0x000000ff
        /*109c*/ 	.word	0x00038858
        /*10a0*/ 	.short	0x0100
        /*10a2*/ 	.byte	0x08
	.zero		1


	//   ....[9]....
        /*10a4*/ 	.word	0x00000560
        /*10a8*/ 	.word	0x000000ff
        /*10ac*/ 	.word	0x00038868
        /*10b0*/ 	.short	0x0100
        /*10b2*/ 	.byte	0x08
	.zero		1


	//   ....[10]....
        /*10b4*/ 	.word	0x00000650
        /*10b8*/ 	.word	0x000000ff
        /*10bc*/ 	.word	0x00038870
        /*10c0*/ 	.short	0x0100
        /*10c2*/ 	.byte	0x06
	.zero		1


	//   ....[11]....
        /*10c4*/ 	.word	0x00000660
        /*10c8*/ 	.word	0x000000ff
        /*10cc*/ 	.word	0x00038880
        /*10d0*/ 	.short	0x0100
        /*10d2*/ 	.byte	0x06
	.zero		1


	//   ....[12]....
        /*10d4*/ 	.word	0x00000670
        /*10d8*/ 	.word	0x000000ff
        /*10dc*/ 	.word	0x00038878
        /*10e0*/ 	.short	0x0100
        /*10e2*/ 	.byte	0x06
	.zero		1


	//   ....[13]....
        /*10e4*/ 	.word	0x00000680
        /*10e8*/ 	.word	0x000000ff
        /*10ec*/ 	.word	0x00038888
        /*10f0*/ 	.short	0x0100
        /*10f2*/ 	.byte	0x06
	.zero		1


	//   ....[14]....
        /*10f4*/ 	.word	0x000007b0
        /*10f8*/ 	.word	0x000000ff
        /*10fc*/ 	.word	0x00038890
        /*1100*/ 	.short	0x0100
        /*1102*/ 	.byte	0x08
	.zero		1


	//   ....[15]....
        /*1104*/ 	.word	0x000007c0
        /*1108*/ 	.word	0x000000ff
        /*110c*/ 	.word	0x000388a0
        /*1110*/ 	.short	0x0100
        /*1112*/ 	.byte	0x08
	.zero		1


	//   ....[16]....
        /*1114*/ 	.word	0x000007d0
        /*1118*/ 	.word	0x000000ff
        /*111c*/ 	.word	0x00038898
        /*1120*/ 	.short	0x0100
        /*1122*/ 	.byte	0x08
	.zero		1


	//   ....[17]....
        /*1124*/ 	.word	0x000007e0
        /*1128*/ 	.word	0x000000ff
        /*112c*/ 	.word	0x000388a8
        /*1130*/ 	.short	0x0100
        /*1132*/ 	.byte	0x08
	.zero		1


	//   ....[18]....
        /*1134*/ 	.word	0x00000910
        /*1138*/ 	.word	0x000000ff
        /*113c*/ 	.word	0x000388b0
        /*1140*/ 	.short	0x0100
        /*1142*/ 	.byte	0x08
	.zero		1


	//   ....[19]....
        /*1144*/ 	.word	0x00000920
        /*1148*/ 	.word	0x000000ff
        /*114c*/ 	.word	0x000388c0
        /*1150*/ 	.short	0x0100
        /*1152*/ 	.byte	0x08
	.zero		1


	//   ....[20]....
        /*1154*/ 	.word	0x00000930
        /*1158*/ 	.word	0x000000ff
        /*115c*/ 	.word	0x000388b8
        /*1160*/ 	.short	0x0100
        /*1162*/ 	.byte	0x08
	.zero		1


	//   ....[21]....
        /*1164*/ 	.word	0x00000940
        /*1168*/ 	.word	0x000000ff
        /*116c*/ 	.word	0x000388c8
        /*1170*/ 	.short	0x0100
        /*1172*/ 	.byte	0x08
	.zero		1


	//   ....[22]....
        /*1174*/ 	.word	0x000039a0
        /*1178*/ 	.word	0x00000000
        /*117c*/ 	.word	0x00038890
        /*1180*/ 	.short	0x010a
        /*1182*/ 	.byte	0x3f
	.zero		1


	//   ....[23]....
        /*1184*/ 	.word	0x00007130
        /*1188*/ 	.word	0x00000000
        /*118c*/ 	.word	0x00038890
        /*1190*/ 	.short	0x010a
        /*1192*/ 	.byte	0x3f
	.zero		1


	//   ....[24]....
        /*1194*/ 	.word	0x0000a540
        /*1198*/ 	.word	0x00000000
        /*119c*/ 	.word	0x00038890
        /*11a0*/ 	.short	0x010a
        /*11a2*/ 	.byte	0x3f
	.zero		1


	//   ....[25]....
        /*11a4*/ 	.word	0x0000a9a0
        /*11a8*/ 	.word	0x00000024
        /*11ac*/ 	.word	0x00000000
        /*11b0*/ 	.short	0x0101
        /*11b2*/ 	.byte	0x3f
	.zero		1


	//   ....[26]....
        /*11b4*/ 	.word	0x0000a9e0
        /*11b8*/ 	.word	0x00000000
        /*11bc*/ 	.word	0x000388b0
        /*11c0*/ 	.short	0x010a
        /*11c2*/ 	.byte	0x3f
	.zero		1


	//   ....[27]....
        /*11c4*/ 	.word	0x0000b150
        /*11c8*/ 	.word	0x00000000
        /*11cc*/ 	.word	0x00000000
        /*11d0*/ 	.short	0x0101
        /*11d2*/ 	.byte	0x3f
	.zero		1


	//   ....[28]....
        /*11d4*/ 	.word	0x0000b9b0
        /*11d8*/ 	.word	0x00000010
        /*11dc*/ 	.word	0x00038800
        /*11e0*/ 	.short	0x010a
        /*11e2*/ 	.byte	0x3f
	.zero		1


	//   ....[29]....
        /*11e4*/ 	.word	0x0000ba00
        /*11e8*/ 	.word	0x00000010
        /*11ec*/ 	.word	0x00038800
        /*11f0*/ 	.short	0x010a
        /*11f2*/ 	.byte	0x3f
	.zero		1


	//   ....[30]....
        /*11f4*/ 	.word	0x0000d560
        /*11f8*/ 	.word	0x00000010
        /*11fc*/ 	.word	0x00038800
        /*1200*/ 	.short	0x010a
        /*1202*/ 	.byte	0x3f
	.zero		1


	//   ....[31]....
        /*1204*/ 	.word	0x00011e60
        /*1208*/ 	.word	0x00000010
        /*120c*/ 	.word	0x00038800
        /*1210*/ 	.short	0x010a
        /*1212*/ 	.byte	0x3f
	.zero		1


	//   ....[32]....
        /*1214*/ 	.word	0x00015970
        /*1218*/ 	.word	0x00000000
        /*121c*/ 	.word	0x00038830
        /*1220*/ 	.short	0x010a
        /*1222*/ 	.byte	0x3f
	.zero		1


	//   ....[33]....
        /*1224*/ 	.word	0x000159e0
        /*1228*/ 	.word	0x00000000
        /*122c*/ 	.word	0x00038830
        /*1230*/ 	.short	0x010a
        /*1232*/ 	.byte	0x3f
	.zero		1


	//   ....[34]....
        /*1234*/ 	.word	0x000190e0
        /*1238*/ 	.word	0x00000000
        /*123c*/ 	.word	0x00000000
        /*1240*/ 	.short	0x0101
        /*1242*/ 	.byte	0x3f
	.zero		1


	//   ....[35]....
        /*1244*/ 	.word	0x0001a280
        /*1248*/ 	.word	0x0000000b
        /*124c*/ 	.word	0x00038830
        /*1250*/ 	.short	0x010a
        /*1252*/ 	.byte	0x3f
	.zero		1


	//   ....[36]....
        /*1254*/ 	.word	0x0001a300
        /*1258*/ 	.word	0x0000000b
        /*125c*/ 	.word	0x00038830
        /*1260*/ 	.short	0x010a
        /*1262*/ 	.byte	0x3f
	.zero		1


	//   ....[37]....
        /*1264*/ 	.word	0x0001d9f0
        /*1268*/ 	.word	0x00000009
        /*126c*/ 	.word	0x00038850
        /*1270*/ 	.short	0x010a
        /*1272*/ 	.byte	0x3f
	.zero		1


	//   ....[38]....
        /*1274*/ 	.word	0x0001da40
        /*1278*/ 	.word	0x00000009
        /*127c*/ 	.word	0x00038850
        /*1280*/ 	.short	0x010a
        /*1282*/ 	.byte	0x3f
	.zero		1


	//   ....[39]....
        /*1284*/ 	.word	0x0001eab0
        /*1288*/ 	.word	0x0000000b
        /*128c*/ 	.word	0x00000000
        /*1290*/ 	.short	0x0101
        /*1292*/ 	.byte	0x3f
	.zero		1


	//   ....[40]....
        /*1294*/ 	.word	0x0001ec10
        /*1298*/ 	.word	0x00000009
        /*129c*/ 	.word	0x00000000
        /*12a0*/ 	.short	0x0101
        /*12a2*/ 	.byte	0x3f
	.zero		1


	//   ....[41]....
        /*12a4*/ 	.word	0x0001f180
        /*12a8*/ 	.word	0x00000004
        /*12ac*/ 	.word	0x00038830
        /*12b0*/ 	.short	0x010a
        /*12b2*/ 	.byte	0x3f
	.zero		1


	//   ....[42]....
        /*12b4*/ 	.word	0x0001f200
        /*12b8*/ 	.word	0x00000004
        /*12bc*/ 	.word	0x00038830
        /*12c0*/ 	.short	0x010a
        /*12c2*/ 	.byte	0x3f
	.zero		1


	//   ....[43]....
        /*12c4*/ 	.word	0x000228f0
        /*12c8*/ 	.word	0x00000009
        /*12cc*/ 	.word	0x00038850
        /*12d0*/ 	.short	0x010a
        /*12d2*/ 	.byte	0x3f
	.zero		1


	//   ....[44]....
        /*12d4*/ 	.word	0x00022940
        /*12d8*/ 	.word	0x00000009
        /*12dc*/ 	.word	0x00038850
        /*12e0*/ 	.short	0x010a
        /*12e2*/ 	.byte	0x3f
	.zero		1


	//   ....[45]....
        /*12e4*/ 	.word	0x000233b0
        /*12e8*/ 	.word	0x000000a8
        /*12ec*/ 	.word	0x00000000
        /*12f0*/ 	.short	0x0101
        /*12f2*/ 	.byte	0x3f
	.zero		1


	//   ....[46]....
        /*12f4*/ 	.word	0x000234d0
        /*12f8*/ 	.word	0x00000009
        /*12fc*/ 	.word	0x00000000
        /*1300*/ 	.short	0x0101
        /*1302*/ 	.byte	0x3f
	.zero		1


	//   ....[47]....
        /*1304*/ 	.word	0x00024180
        /*1308*/ 	.word	0x00000000
        /*130c*/ 	.word	0x00038850
        /*1310*/ 	.short	0x010a
        /*1312*/ 	.byte	0x3f
	.zero		1


	//   ....[48]....
        /*1314*/ 	.word	0x00024220
        /*1318*/ 	.word	0x00000000
        /*131c*/ 	.word	0x00038850
        /*1320*/ 	.short	0x010a
        /*1322*/ 	.byte	0x3f
	.zero		1


	//   ....[49]....
        /*1324*/ 	.word	0x00024720
        /*1328*/ 	.word	0x0000000b
        /*132c*/ 	.word	0x00000000
        /*1330*/ 	.short	0x0101
        /*1332*/ 	.byte	0x3f
	.zero		1


	//   ....[50]....
        /*1334*/ 	.word	0x00026950
        /*1338*/ 	.word	0x00000000
        /*133c*/ 	.word	0x00000000
        /*1340*/ 	.short	0x0101
        /*1342*/ 	.byte	0x3f
	.zero		1


	//   ....[51]....
        /*1344*/ 	.word	0x00029510
        /*1348*/ 	.word	0x00000004
        /*134c*/ 	.word	0x00038820
        /*1350*/ 	.short	0x010a
        /*1352*/ 	.byte	0x3f
	.zero		1


	//   ....[52]....
        /*1354*/ 	.word	0x000295f0
        /*1358*/ 	.word	0x00000006
        /*135c*/ 	.word	0x000388a0
        /*1360*/ 	.short	0x010a
        /*1362*/ 	.byte	0x3f
	.zero		1


	//   ....[53]....
        /*1364*/ 	.word	0x00029b30
        /*1368*/ 	.word	0x00000006
        /*136c*/ 	.word	0x000388c0
        /*1370*/ 	.short	0x010a
        /*1372*/ 	.byte	0x3f
	.zero		1


	//   ....[54]....
        /*1374*/ 	.word	0x0002a1c0
        /*1378*/ 	.word	0x00000006
        /*137c*/ 	.word	0x000388a0
        /*1380*/ 	.short	0x010a
        /*1382*/ 	.byte	0x3f
	.zero		1


	//   ....[55]....
        /*1384*/ 	.word	0x0002a6f0
        /*1388*/ 	.word	0x00000006
        /*138c*/ 	.word	0x000388c0
        /*1390*/ 	.short	0x010a
        /*1392*/ 	.byte	0x3f
	.zero		1


	//   ....[56]....
        /*1394*/ 	.word	0x0002b710
        /*1398*/ 	.word	0x00000000
        /*139c*/ 	.word	0x00038840
        /*13a0*/ 	.short	0x010a
        /*13a2*/ 	.byte	0x3f
	.zero		1


	//   ....[57]....
        /*13a4*/ 	.word	0x0002c870
        /*13a8*/ 	.word	0x00000008
        /*13ac*/ 	.word	0x00038800
        /*13b0*/ 	.short	0x0107
        /*13b2*/ 	.byte	0x3f
	.zero		1


	//   ....[58]....
        /*13b4*/ 	.word	0x0002c970
        /*13b8*/ 	.word	0x00000002
        /*13bc*/ 	.word	0x00038800
        /*13c0*/ 	.short	0x0101
        /*13c2*/ 	.byte	0x3f
	.zero		1


	//   ....[59]....
        /*13c4*/ 	.word	0x0002c990
        /*13c8*/ 	.word	0x00000002
        /*13cc*/ 	.word	0x00038820
        /*13d0*/ 	.short	0x010a
        /*13d2*/ 	.byte	0x3f
	.zero		1


	//   ....[60]....
        /*13d4*/ 	.word	0x0002cd00
        /*13d8*/ 	.word	0x00000003
        /*13dc*/ 	.word	0x00038840
        /*13e0*/ 	.short	0x010a
        /*13e2*/ 	.byte	0x3f
	.zero		1


	//   ....[61]....
        /*13e4*/ 	.word	0x0002d2c0
        /*13e8*/ 	.word	0x00000000
        /*13ec*/ 	.word	0x00038860
        /*13f0*/ 	.short	0x010a
        /*13f2*/ 	.byte	0x3f
	.zero		1


	//   ....[62]....
        /*13f4*/ 	.word	0x0002dbc0
        /*13f8*/ 	.word	0x00000003
        /*13fc*/ 	.word	0x00038840
        /*1400*/ 	.short	0x010a
        /*1402*/ 	.byte	0x3f
	.zero		1


	//   ....[63]....
        /*1404*/ 	.word	0x0002e180
        /*1408*/ 	.word	0x00000002
        /*140c*/ 	.word	0x00038860
        /*1410*/ 	.short	0x010a
        /*1412*/ 	.byte	0x3f
	.zero		1


	//   ....[64]....
        /*1414*/ 	.word	0x0002e9f0
        /*1418*/ 	.word	0x00000003
        /*141c*/ 	.word	0x00038840
        /*1420*/ 	.short	0x010a
        /*1422*/ 	.byte	0x3f
	.zero		1


	//   ....[65]....
        /*1424*/ 	.word	0x0002efa0
        /*1428*/ 	.word	0x00000002
        /*142c*/ 	.word	0x00038860
        /*1430*/ 	.short	0x010a
        /*1432*/ 	.byte	0x3f
	.zero		1


	//   ....[66]....
        /*1434*/ 	.word	0x0002f790
        /*1438*/ 	.word	0x00000000
        /*143c*/ 	.word	0x00038860
        /*1440*/ 	.short	0x010a
        /*1442*/ 	.byte	0x3f
	.zero		1


	//   ....[67]....
        /*1444*/ 	.word	0x00030b40
        /*1448*/ 	.word	0x00000000
        /*144c*/ 	.word	0x00038820
        /*1450*/ 	.short	0x010a
        /*1452*/ 	.byte	0x3f
	.zero		1


	//   ....[68]....
        /*1454*/ 	.word	0x00030d10
        /*1458*/ 	.word	0x00000006
        /*145c*/ 	.word	0x00000000
        /*1460*/ 	.short	0x010a
        /*1462*/ 	.byte	0x3f
	.zero		1


	//   ....[69]....
        /*1464*/ 	.word	0x00030d80
        /*1468*/ 	.word	0x00000007
        /*146c*/ 	.word	0x00000000
        /*1470*/ 	.short	0x010a
        /*1472*/ 	.byte	0x3f
	.zero		1


	//   ....[70]....
        /*1474*/ 	.word	0x00030df0
        /*1478*/ 	.word	0x00000004
        /*147c*/ 	.word	0x00000000
        /*1480*/ 	.short	0x010a
        /*1482*/ 	.byte	0x3f
	.zero		1


	//   ....[71]....
        /*1484*/ 	.word	0x00030e20
        /*1488*/ 	.word	0x00000003
        /*148c*/ 	.word	0x00000000
        /*1490*/ 	.short	0x010a
        /*1492*/ 	.byte	0x3f
	.zero		1


	//   ....[72]....
        /*1494*/ 	.word	0x00030e80
        /*1498*/ 	.word	0x00000000
        /*149c*/ 	.word	0x00038890
        /*14a0*/ 	.short	0x010a
        /*14a2*/ 	.byte	0x3f
	.zero		1


	//   ....[73]....
        /*14a4*/ 	.word	0x00030ed0
        /*14a8*/ 	.word	0x00000000
        /*14ac*/ 	.word	0x00038890
        /*14b0*/ 	.short	0x010a
        /*14b2*/ 	.byte	0x3f
	.zero		1


	//   ....[74]....
        /*14b4*/ 	.word	0x00030f20
        /*14b8*/ 	.word	0x00000000
        /*14bc*/ 	.word	0x00038890
        /*14c0*/ 	.short	0x010a
        /*14c2*/ 	.byte	0x3f
	.zero		1


	//   ....[75]....
        /*14c4*/ 	.word	0x00030f70
        /*14c8*/ 	.word	0x00000000
        /*14cc*/ 	.word	0x000388b0
        /*14d0*/ 	.short	0x010a
        /*14d2*/ 	.byte	0x3f
	.zero		1


	//   ....[76]....
        /*14d4*/ 	.word	0x000316d0
        /*14d8*/ 	.word	0x00000010
        /*14dc*/ 	.word	0x00038800
        /*14e0*/ 	.short	0x010a
        /*14e2*/ 	.byte	0x3f
	.zero		1


	//   ....[77]....
        /*14e4*/ 	.word	0x00031e30
        /*14e8*/ 	.word	0x00000010
        /*14ec*/ 	.word	0x00038800
        /*14f0*/ 	.short	0x010a
        /*14f2*/ 	.byte	0x3f
	.zero		1


	//   ....[78]....
        /*14f4*/ 	.word	0x00031e80
        /*14f8*/ 	.word	0x00000000
        /*14fc*/ 	.word	0x00038830
        /*1500*/ 	.short	0x010a
        /*1502*/ 	.byte	0x3f
	.zero		1


	//   ....[79]....
        /*1504*/ 	.word	0x00031ed0
        /*1508*/ 	.word	0x0000000b
        /*150c*/ 	.word	0x00038830
        /*1510*/ 	.short	0x010a
        /*1512*/ 	.byte	0x3f
	.zero		1


	//   ....[80]....
        /*1514*/ 	.word	0x00031f20
        /*1518*/ 	.word	0x00000009
        /*151c*/ 	.word	0x00038850
        /*1520*/ 	.short	0x010a
        /*1522*/ 	.byte	0x3f
	.zero		1


	//   ....[81]....
        /*1524*/ 	.word	0x00031f70
        /*1528*/ 	.word	0x00000004
        /*152c*/ 	.word	0x00038830
        /*1530*/ 	.short	0x010a
        /*1532*/ 	.byte	0x3f
	.zero		1


	//   ....[82]....
        /*1534*/ 	.word	0x00031fc0
        /*1538*/ 	.word	0x00000009
        /*153c*/ 	.word	0x00038850
        /*1540*/ 	.short	0x010a
        /*1542*/ 	.byte	0x3f
	.zero		1


	//   ....[83]....
        /*1544*/ 	.word	0x00032010
        /*1548*/ 	.word	0x00000000
        /*154c*/ 	.word	0x00038850
        /*1550*/ 	.short	0x010a
        /*1552*/ 	.byte	0x3f
	.zero		1


	//   ....[84]....
        /*1554*/ 	.word	0x000321d0
        /*1558*/ 	.word	0x00000003
        /*155c*/ 	.word	0x00038820
        /*1560*/ 	.short	0x010a
        /*1562*/ 	.byte	0x3f
	.zero		1


	//   ....[85]....
        /*1564*/ 	.word	0x00032220
        /*1568*/ 	.word	0x00000006
        /*156c*/ 	.word	0x000388a0
        /*1570*/ 	.short	0x010a
        /*1572*/ 	.byte	0x3f
	.zero		1


	//   ....[86]....
        /*1574*/ 	.word	0x00032270
        /*1578*/ 	.word	0x00000006
        /*157c*/ 	.word	0x000388c0
        /*1580*/ 	.short	0x010a
        /*1582*/ 	.byte	0x3f
	.zero		1


	//   ....[87]....
        /*1584*/ 	.word	0x000322c0
        /*1588*/ 	.word	0x00000006
        /*158c*/ 	.word	0x000388a0
        /*1590*/ 	.short	0x010a
        /*1592*/ 	.byte	0x3f
	.zero		1


	//   ....[88]....
        /*1594*/ 	.word	0x00032310
        /*1598*/ 	.word	0x00000006
        /*159c*/ 	.word	0x000388c0
        /*15a0*/ 	.short	0x010a
        /*15a2*/ 	.byte	0x3f
	.zero		1


	//   ....[89]....
        /*15a4*/ 	.word	0x000324b0
        /*15a8*/ 	.word	0x00000000
        /*15ac*/ 	.word	0x00038840
        /*15b0*/ 	.short	0x010a
        /*15b2*/ 	.byte	0x3f
	.zero		1


	//   ....[90]....
        /*15b4*/ 	.word	0x00033180
        /*15b8*/ 	.word	0x00000002
        /*15bc*/ 	.word	0x00038820
        /*15c0*/ 	.short	0x010a
        /*15c2*/ 	.byte	0x3f
	.zero		1


	//   ....[91]....
        /*15c4*/ 	.word	0x000331d0
        /*15c8*/ 	.word	0x00000003
        /*15cc*/ 	.word	0x00038840
        /*15d0*/ 	.short	0x010a
        /*15d2*/ 	.byte	0x3f
	.zero		1


	//   ....[92]....
        /*15d4*/ 	.word	0x00033220
        /*15d8*/ 	.word	0x00000000
        /*15dc*/ 	.word	0x00038860
        /*15e0*/ 	.short	0x010a
        /*15e2*/ 	.byte	0x3f
	.zero		1


	//   ....[93]....
        /*15e4*/ 	.word	0x00033270
        /*15e8*/ 	.word	0x00000003
        /*15ec*/ 	.word	0x00038840
        /*15f0*/ 	.short	0x010a
        /*15f2*/ 	.byte	0x3f
	.zero		1


	//   ....[94]....
        /*15f4*/ 	.word	0x000332c0
        /*15f8*/ 	.word	0x00000002
        /*15fc*/ 	.word	0x00038860
        /*1600*/ 	.short	0x010a
        /*1602*/ 	.byte	0x3f
	.zero		1


	//   ....[95]....
        /*1604*/ 	.word	0x00033310
        /*1608*/ 	.word	0x00000003
        /*160c*/ 	.word	0x00038840
        /*1610*/ 	.short	0x010a
        /*1612*/ 	.byte	0x3f
	.zero		1


	//   ....[96]....
        /*1614*/ 	.word	0x00033360
        /*1618*/ 	.word	0x00000002
        /*161c*/ 	.word	0x00038860
        /*1620*/ 	.short	0x010a
        /*1622*/ 	.byte	0x3f
	.zero		1


	//   ....[97]....
        /*1624*/ 	.word	0x000333b0
        /*1628*/ 	.word	0x00000000
        /*162c*/ 	.word	0x00038860
        /*1630*/ 	.short	0x010a
        /*1632*/ 	.byte	0x3f
	.zero		1


	//   ....[98]....
        /*1634*/ 	.word	0x00033e40
        /*1638*/ 	.word	0x00000000
        /*163c*/ 	.word	0x00038820
        /*1640*/ 	.short	0x010a
        /*1642*/ 	.byte	0x3f
	.zero		1


	//   ....[99]....
        /*1644*/ 	.word	0x00033fe0
        /*1648*/ 	.word	0x00000006
        /*164c*/ 	.word	0x00000000
        /*1650*/ 	.short	0x010a
        /*1652*/ 	.byte	0x3f
	.zero		1


	//   ....[100]....
        /*1654*/ 	.word	0x00034030
        /*1658*/ 	.word	0x00000007
        /*165c*/ 	.word	0x00000000
        /*1660*/ 	.short	0x010a
        /*1662*/ 	.byte	0x3f
	.zero		1


	//   ....[101]....
        /*1664*/ 	.word	0x00034080
        /*1668*/ 	.word	0x00000004
        /*166c*/ 	.word	0x00000000
        /*1670*/ 	.short	0x010a
        /*1672*/ 	.byte	0x3f
	.zero		1


	//----- nvinfo : EIATTR_NUM_MBARRIERS
	.align		4
.L_625:
        /*1674*/ 	.byte	0x03, 0x38
        /*1676*/ 	.short	0x0016


	//----- nvinfo : EIATTR_EXIT_INSTR_OFFSETS
	.align		4
        /*1678*/ 	.byte	0x04, 0x1c
        /*167a*/ 	.short	(.L_627 - .L_626)


	//   ....[0]....
.L_626:
        /*167c*/ 	.word	0x00030e70


	//----- nvinfo : EIATTR_MAX_THREADS
	.align		4
.L_627:
        /*1680*/ 	.byte	0x04, 0x05
        /*1682*/ 	.short	(.L_629 - .L_628)
.L_628:
        /*1684*/ 	.word	0x00000180
        /*1688*/ 	.word	0x00000001
        /*168c*/ 	.word	0x00000001


	//----- nvinfo : EIATTR_CRS_STACK_SIZE
	.align		4
.L_629:
        /*1690*/ 	.byte	0x04, 0x1e
        /*1692*/ 	.short	(.L_631 - .L_630)
.L_630:
        /*1694*/ 	.word	0x00000000


	//----- nvinfo : EIATTR_CBANK_PARAM_SIZE
	.align		4
.L_631:
        /*1698*/ 	.byte	0x03, 0x19
        /*169a*/ 	.short	0x0af0


	//----- nvinfo : EIATTR_PARAM_CBANK
	.align		4
        /*169c*/ 	.byte	0x04, 0x0a
        /*169e*/ 	.short	(.L_633 - .L_632)
	.align		4
.L_632:
        /*16a0*/ 	.word	index@(.nv.constant0._ZN7cutlass13device_kernelIN5flash11enable_sm90INS1_16FlashAttnFwdSm90INS1_25CollectiveMainloopFwdSm90ILi2EN4cute5tupleIJNS5_1CILi1EEES8_S8_EEENS6_IJNS7_ILi128EEENS7_ILi80EEENS7_ILi256EEEEEELi256ENS_10bfloat16_tEfNS_4arch4Sm90ELb1ELb0ELb0ELb1ELb0ELb1ELb0ELb1ELb1ELb1ELb0ELb0EEENS1_21CollectiveEpilogueFwdINS6_IJSA_SC_SB_EEES9_SE_SG_Li256ELb1ELb1ELb0ELb0EEENS1_36VarlenDynamicPersistentTileSchedulerILi128ELi80ELi256ELi128ELb0ELb1ELb1ELb1ELb1ELb1EEEEEEEEEvNT_6ParamsE)
        /*16a4*/ 	.short	0x0210
        /*16a6*/ 	.short	0x0af0


	//----- nvinfo : EIATTR_SW_WAR
	.align		4
.L_633:
        /*16a8*/ 	.byte	0x04, 0x36
        /*16aa*/ 	.short	(.L_635 - .L_634)
.L_634:
        /*16ac*/ 	.word	0x00000008
.L_635:


//--------------------- .nv.info._ZN7cutlass13device_kernelIN5flash11enable_sm90INS1_16FlashAttnFwdSm90INS1_25CollectiveMainloopFwdSm90ILi2EN4cute5tupleIJNS5_1CILi1EEES8_S8_EEENS6_IJNS7_ILi128EEENS7_ILi112EEENS7_ILi192EEEEEELi192ENS_10bfloat16_tEfNS_4arch4Sm90ELb0ELb0ELb0ELb0ELb0ELb0ELb0ELb1ELb1ELb1ELb0ELb0EEENS1_21CollectiveEpilogueFwdINS6_IJSA_SC_SB_EEES9_SE_SG_Li256ELb0ELb1ELb0ELb0EEENS1_29StaticPersistentTileSchedulerILb0EEEEEEEEEvNT_6ParamsE --------------------------
	.section	.nv.info._ZN7cutlass13device_kernelIN5flash11enable_sm90INS1_16FlashAttnFwdSm90INS1_25CollectiveMainloopFwdSm90ILi2EN4cute5tupleIJNS5_1CILi1EEES8_S8_EEENS6_IJNS7_ILi128EEENS7_ILi112EEENS7_ILi192EEEEEELi192ENS_10bfloat16_tEfNS_4arch4Sm90ELb0ELb0ELb0ELb0ELb0ELb0ELb0ELb1ELb1ELb1ELb0ELb0EEENS1_21CollectiveEpilogueFwdINS6_IJSA_SC_SB_EEES9_SE_SG_Li256ELb0ELb1ELb0ELb0EEENS1_29StaticPersistentTileSchedulerILb0EEEEEEEEEvNT_6ParamsE,"",@"SHT_CUDA_INFO"
	.sectionflags	@""
	.align	4


	//----- nvinfo : EIATTR_CUDA_API_VERSION
	.align		4
        /*0000*/ 	.byte	0x04, 0x37
        /*0002*/ 	.short	(.L_637 - .L_636)
.L_636:
        /*0004*/ 	.word	0x00000082


	//----- nvinfo : EIATTR_KPARAM_INFO
	.align		4
.L_637:
        /*0008*/ 	.byte	0x04, 0x17
        /*000a*/ 	.short	(.L_639 - .L_638)
.L_638:
        /*000c*/ 	.word	0x00000000
        /*0010*/ 	.short	0x0000
        /*0012*/ 	.short	0x0070
        /*0014*/ 	.byte	0x00, 0xf0, 0x01, 0x28


	//----- nvinfo : EIATTR_SPARSE_MMA_MASK
	.align		4
.L_639:
        /*0018*/ 	.byte	0x03, 0x50
        /*001a*/ 	.short	0x0000


	//----- nvinfo : EIATTR_MAXREG_COUNT
	.align		4
        /*001c*/ 	.byte	0x03, 0x1b
        /*001e*/ 	.short	0x00a8


	//----- nvinfo : EIATTR_NUM_BARRIERS
	.align		4
        /*0020*/ 	.byte	0x02, 0x4c
        /*0022*/ 	.byte	0x09
	.zero		1


	//----- nvinfo : EIATTR_EXTERNS
	.align		4
        /*0024*/ 	.byte	0x04, 0x0f
        /*0026*/ 	.short	(.L_641 - .L_640)


	//   ....[0]....
	.align		4
.L_640:
        /*0028*/ 	.word	index@(__assertfail)


	//----- nvinfo : EIATTR_ANNOTATIONS
	.align		4
.L_641:
        /*002c*/ 	.byte	0x04, 0x55
        /*002e*/ 	.short	(.L_643 - .L_642)


	//   ....[0]....
.L_642:
        /* <DEDUP_REMOVED lines=30> */


	//----- nvinfo : EIATTR_MERCURY_ISA_VERSION
	.align		4
.L_643:
        /*0200*/ 	.byte	0x03, 0x5f
        /*0202*/ 	.short	0x0101


	//----- nvinfo : EIATTR_INT_WARP_WIDE_INSTR_OFFSETS
	.align		4
        /*0204*/ 	.byte	0x04, 0x31
        /*0206*/ 	.short	(.L_645 - .L_644)


	//   ....[0]....
.L_644:
        /*0208*/ 	.word	0x00000120


	//   ....[1]....
        /*020c*/ 	.word	0x00000160


	//   ....[2]....
        /*0210*/ 	.word	0x00000220


	//----- nvinfo : EIATTR_COOP_GROUP_MASK_REGIDS
	.align		4
.L_645:
        /*0214*/ 	.byte	0x04, 0x29
        /*0216*/ 	.short	(.L_647 - .L_646)


	//   ....[0]....
.L_646:
        /*0218*/ 	.word	0xffffffff


	//   ....[1]....
        /*021c*/ 	.word	0xffffffff


	//   ....[2]....
        /*0220*/ 	.word	0xffffffff


	//   ....[3]....
        /*0224*/ 	.word	0xffffffff


	//   ....[4]....
        /*0228*/ 	.word	0xffffffff


	//   ....[5]....
        /*022c*/ 	.word	0xffffffff


	//   ....[6]....
        /*0230*/ 	.word	0xffffffff


	//   ....[7]....
        /*0234*/ 	.word	0xffffffff


	//   ....[8]....
        /*0238*/ 	.word	0xffffffff


	//   ....[9]....
        /*023c*/ 	.word	0xffffffff


	//   ....[10]....
        /*0240*/ 	.word	0xffffffff


	//   ....[11]....
        /*0244*/ 	.word	0xffffffff


	//   ....[12]....
        /*0248*/ 	.word	0xffffffff


	//   ....[13]....
        /*024c*/ 	.word	0xffffffff


	//   ....[14]....
        /*0250*/ 	.word	0xffffffff


	//   ....[15]....
        /*0254*/ 	.word	0xffffffff


	//   ....[16]....
        /*0258*/ 	.word	0xffffffff


	//   ....[17]....
        /*025c*/ 	.word	0xffffffff


	//   ....[18]....
        /*0260*/ 	.word	0xffffffff


	//   ....[19]....
        /*0264*/ 	.word	0xffffffff


	//   ....[20]....
        /*0268*/ 	.word	0xffffffff


	//   ....[21]....
        /*026c*/ 	.word	0xffffffff


	//   ....[22]....
        /*0270*/ 	.word	0xffffffff


	//   ....[23]....
        /*0274*/ 	.word	0xffffffff


	//   ....[24]....
        /*0278*/ 	.word	0xffffffff


	//   ....[25]....
        /*027c*/ 	.word	0xffffffff


	//   ....[26]....
        /*0280*/ 	.word	0xffffffff


	//   ....[27]....
        /*0284*/ 	.word	0xffffffff


	//   ....[28]....
        /*0288*/ 	.word	0xffffffff


	//   ....[29]....
        /*028c*/ 	.word	0xffffffff


	//   ....[30]....
        /*0290*/ 	.word	0xffffffff


	//   ....[31]....
        /*0294*/ 	.word	0xffffffff


	//   ....[32]....
        /*0298*/ 	.word	0xffffffff


	//   ....[33]....
        /*029c*/ 	.word	0xffffffff


	//   ....[34]....
        /*02a0*/ 	.word	0xffffffff


	//   ....[35]....
        /*02a4*/ 	.word	0xffffffff


	//   ....[36]....
        /*02a8*/ 	.word	0xffffffff


	//   ....[37]....
        /*02ac*/ 	.word	0xffffffff


	//   ....[38]....
        /*02b0*/ 	.word	0xffffffff


	//   ....[39]....
        /*02b4*/ 	.word	0xffffffff


	//   ....[40]....
        /*02b8*/ 	.word	0xffffffff


	//   ....[41]....
        /*02bc*/ 	.word	0xffffffff


	//   ....[42]....
        /*02c0*/ 	.word	0xffffffff


	//   ....[43]....
        /*02c4*/ 	.word	0xffffffff


	//   ....[44]....
        /*02c8*/ 	.word	0xffffffff


	//   ....[45]....
        /*02cc*/ 	.word	0xffffffff


	//   ....[46]....
        /*02d0*/ 	.word	0xffffffff


	//   ....[47]....
        /*02d4*/ 	.word	0xffffffff


	//   ....[48]....
        /*02d8*/ 	.word	0xffffffff


	//   ....[49]....
        /*02dc*/ 	.word	0xffffffff


	//   ....[50]....
        /*02e0*/ 	.word	0x0500000f


	//   ....[51]....
        /*02e4*/ 	.word	0x0500000f


	//   ....[52]....
        /*02e8*/ 	.word	0x0500000f


	//   ....[53]....
        /*02ec*/ 	.word	0x0500000f


	//   ....[54]....
        /*02f0*/ 	.word	0x0500000f


	//   ....[55]....
        /*02f4*/ 	.word	0x0500000f


	//   ....[56]....
        /*02f8*/ 	.word	0x0500000f


	//   ....[57]....
        /*02fc*/ 	.word	0x0500000f


	//   ....[58]....
        /*0300*/ 	.word	0x0500000f


	//   ....[59]....
        /*0304*/ 	.word	0x0500000f


	//   ....[60]....
        /*0308*/ 	.word	0x0500000f


	//   ....[61]....
        /*030c*/ 	.word	0x0500000f


	//   ....[62]....
        /*0310*/ 	.word	0x0500000f


	//   ....[63]....
        /*0314*/ 	.word	0x0500000f


	//   ....[64]....
        /*0318*/ 	.word	0x0500000f


	//   ....[65]....
        /*031c*/ 	.word	0x0500000f


	//   ....[66]....
        /*0320*/ 	.word	0x0500000f


	//   ....[67]....
        /*0324*/ 	.word	0x0500000f


	//----- nvinfo : EIATTR_COOP_GROUP_INSTR_OFFSETS
	.align		4
.L_647:
        /*0328*/ 	.byte	0x04, 0x28
        /*032a*/ 	.short	(.L_649 - .L_648)


	//   ....[0]....
.L_648:
        /*032c*/ 	.word	0x00000060


	//   ....[1]....
        /*0330*/ 	.word	0x00000130


	//   ....[2]....
        /*0334*/ 	.word	0x00000230


	//   ....[3]....
        /*0338*/ 	.word	0x000003a0


	//   ....[4]....
        /*033c*/ 	.word	0x00000500


	//   ....[5]....
        /*0340*/ 	.word	0x00000620


	//   ....[6]....
        /*0344*/ 	.word	0x00000780


	//   ....[7]....
        /*0348*/ 	.word	0x00000d80


	//   ....[8]....
        /*034c*/ 	.word	0x00003e50


	//   ....[9]....
        /*0350*/ 	.word	0x00003ec0


	//   ....[10]....
        /*0354*/ 	.word	0x00004390


	//   ....[11]....
        /*0358*/ 	.word	0x000043f0


	//   ....[12]....
        /*035c*/ 	.word	0x00007ec0


	//   ....[13]....
        /*0360*/ 	.word	0x00007ef0


	//   ....[14]....
        /*0364*/ 	.word	0x00008140


	//   ....[15]....
        /*0368*/ 	.word	0x00008160


	//   ....[16]....
        /*036c*/ 	.word	0x00009770


	//   ....[17]....
        /*0370*/ 	.word	0x000097b0


	//   ....[18]....
        /*0374*/ 	.word	0x000098e0


	//   ....[19]....
        /*0378*/ 	.word	0x000098f0


	//   ....[20]....
        /*037c*/ 	.word	0x0000afe0


	//   ....[21]....
        /*0380*/ 	.word	0x0000b050


	//   ....[22]....
        /*0384*/ 	.word	0x0000b080


	//   ....[23]....
        /*0388*/ 	.word	0x0000b0e0


	//   ....[24]....
        /*038c*/ 	.word	0x0000b5d0


	//   ....[25]....
        /*0390*/ 	.word	0x0000b610


	//   ....[26]....
        /*0394*/ 	.word	0x0000b710


	//   ....[27]....
        /*0398*/ 	.word	0x0000b730


	//   ....[28]....
        /*039c*/ 	.word	0x0000b830


	//   ....[29]....
        /*03a0*/ 	.word	0x0000b850


	//   ....[30]....
        /*03a4*/ 	.word	0x0000b960


	//   ....[31]....
        /*03a8*/ 	.word	0x0000b9a0


	//   ....[32]....
        /*03ac*/ 	.word	0x0000c450


	//   ....[33]....
        /*03b0*/ 	.word	0x0000cf10


	//   ....[34]....
        /*03b4*/ 	.word	0x0000cf20


	//   ....[35]....
        /*03b8*/ 	.word	0x0000cf80


	//   ....[36]....
        /*03bc*/ 	.word	0x0000cfc0


	//   ....[37]....
        /*03c0*/ 	.word	0x0000d090


	//   ....[38]....
        /*03c4*/ 	.word	0x0000d0f0


	//   ....[39]....
        /*03c8*/ 	.word	0x0000d190


	//   ....[40]....
        /*03cc*/ 	.word	0x0000d1a0


	//   ....[41]....
        /*03d0*/ 	.word	0x0000d230


	//   ....[42]....
        /*03d4*/ 	.word	0x0000d240


	//   ....[43]....
        /*03d8*/ 	.word	0x0000d2d0


	//   ....[44]....
        /*03dc*/ 	.word	0x0000d2e0


	//   ....[45]....
        /*03e0*/ 	.word	0x0000d370


	//   ....[46]....
        /*03e4*/ 	.word	0x0000d380


	//   ....[47]....
        /*03e8*/ 	.word	0x0000d390


	//   ....[48]....
        /*03ec*/ 	.word	0x0000d3a0


	//   ....[49]....
        /*03f0*/ 	.word	0x0000ffb0


	//   ....[50]....
        /*03f4*/ 	.word	0x000104a0


	//   ....[51]....
        /*03f8*/ 	.word	0x00010610


	//   ....[52]....
        /*03fc*/ 	.word	0x00010670


	//   ....[53]....
        /*0400*/ 	.word	0x00010800


	//   ....[54]....
        /*0404*/ 	.word	0x00010850


	//   ....[55]....
        /*0408*/ 	.word	0x00010980


	//   ....[56]....
        /*040c*/ 	.word	0x000109d0


	//   ....[57]....
        /*0410*/ 	.word	0x00010b20


	//   ....[58]....
        /*0414*/ 	.word	0x00010b90


	//   ....[59]....
        /*0418*/ 	.word	0x00010cb0


	//   ....[60]....
        /*041c*/ 	.word	0x00010d00


	//   ....[61]....
        /*0420*/ 	.word	0x00010e20


	//   ....[62]....
        /*0424*/ 	.word	0x00010e70


	//   ....[63]....
        /*0428*/ 	.word	0x00010f80


	//   ....[64]....
        /*042c*/ 	.word	0x00010fd0


	//   ....[65]....
        /*0430*/ 	.word	0x000110d0


	//   ....[66]....
        /*0434*/ 	.word	0x00011120


	//   ....[67]....
        /*0438*/ 	.word	0x000114c0


	//----- nvinfo : EIATTR_REG_RECONFIG
	.align		4
.L_649:
        /*043c*/ 	.byte	0x01, 0x54
	.zero		2


	//----- nvinfo : EIATTR_SYSCALL_OFFSETS
	.align		4
        /*0440*/ 	.byte	0x04, 0x46
        /*0442*/ 	.short	(.L_651 - .L_650)


	//   ....[0]....
.L_650:
        /*0444*/ 	.word	0x00001140


	//   ....[1]....
        /*0448*/ 	.word	0x0000c060


	//   ....[2]....
        /*044c*/ 	.word	0x0000c1a0


	//   ....[3]....
        /*0450*/ 	.word	0x0000c290


	//   ....[4]....
        /*0454*/ 	.word	0x0000caa0


	//----- nvinfo : EIATTR_MBARRIER_INSTR_OFFSETS
	.align		4
.L_651:
        /*0458*/ 	.byte	0x04, 0x39
        /*045a*/ 	.short	(.L_653 - .L_652)


	//   ....[0]....
.L_652:
        /*045c*/ 	.word	0x00000250
        /*0460*/ 	.word	0x000000ff
        /*0464*/ 	.word	0x00036800
        /*0468*/ 	.short	0x0100
        /*046a*/ 	.byte	0x08
	.zero		1


	//   ....[1]....
        /*046c*/ 	.word	0x00000260
        /*0470*/ 	.word	0x000000ff
        /*0474*/ 	.word	0x00036820
        /*0478*/ 	.short	0x0100
        /*047a*/ 	.byte	0x08
	.zero		1


	//   ....[2]....
        /*047c*/ 	.word	0x00000350
        /*0480*/ 	.word	0x000000ff
        /*0484*/ 	.word	0x00036830
        /*0488*/ 	.short	0x0100
        /*048a*/ 	.byte	0x08
	.zero		1


	//   ....[3]....
        /*048c*/ 	.word	0x00000360
        /*0490*/ 	.word	0x000000ff
        /*0494*/ 	.word	0x00036840
        /*0498*/ 	.short	0x0100
        /*049a*/ 	.byte	0x08
	.zero		1


	//   ....[4]....
        /*049c*/ 	.word	0x00000370
        /*04a0*/ 	.word	0x000000ff
        /*04a4*/ 	.word	0x00036838
        /*04a8*/ 	.short	0x0100
        /*04aa*/ 	.byte	0x08
	.zero		1


	//   ....[5]....
        /*04ac*/ 	.word	0x00000380
        /*04b0*/ 	.word	0x000000ff
        /*04b4*/ 	.word	0x00036848
        /*04b8*/ 	.short	0x0100
        /*04ba*/ 	.byte	0x08
	.zero		1


	//   ....[6]....
        /*04bc*/ 	.word	0x000004b0
        /*04c0*/ 	.word	0x000000ff
        /*04c4*/ 	.word	0x00036850
        /*04c8*/ 	.short	0x0100
        /*04ca*/ 	.byte	0x08
	.zero		1


	//   ....[7]....
        /*04cc*/ 	.word	0x000004c0
        /*04d0*/ 	.word	0x000000ff
        /*04d4*/ 	.word	0x00036860
        /*04d8*/ 	.short	0x0100
        /*04da*/ 	.byte	0x08
	.zero		1


	//   ....[8]....
        /*04dc*/ 	.word	0x000004d0
        /*04e0*/ 	.word	0x000000ff
        /*04e4*/ 	.word	0x00036858
        /*04e8*/ 	.short	0x0100
        /*04ea*/ 	.byte	0x08
	.zero		1


	//   ....[9]....
        /*04ec*/ 	.word	0x000004e0
        /*04f0*/ 	.word	0x000000ff
        /*04f4*/ 	.word	0x00036868
        /*04f8*/ 	.short	0x0100
        /*04fa*/ 	.byte	0x08
	.zero		1


	//   ....[10]....
        /*04fc*/ 	.word	0x000005d0
        /*0500*/ 	.word	0x000000ff
        /*0504*/ 	.word	0x00036870
        /*0508*/ 	.short	0x0100
        /*050a*/ 	.byte	0x06
	.zero		1


	//   ....[11]....
        /*050c*/ 	.word	0x000005e0
        /*0510*/ 	.word	0x000000ff
        /*0514*/ 	.word	0x00036880
        /*0518*/ 	.short	0x0100
        /*051a*/ 	.byte	0x06
	.zero		1


	//   ....[12]....
        /*051c*/ 	.word	0x000005f0
        /*0520*/ 	.word	0x000000ff
        /*0524*/ 	.word	0x00036878
        /*0528*/ 	.short	0x0100
        /*052a*/ 	.byte	0x06
	.zero		1


	//   ....[13]....
        /*052c*/ 	.word	0x00000600
        /*0530*/ 	.word	0x000000ff
        /*0534*/ 	.word	0x00036888
        /*0538*/ 	.short	0x0100
        /*053a*/ 	.byte	0x06
	.zero		1


	//   ....[14]....
        /*053c*/ 	.word	0x00000730
        /*0540*/ 	.word	0x000000ff
        /*0544*/ 	.word	0x00036890
        /*0548*/ 	.short	0x0100
        /*054a*/ 	.byte	0x08
	.zero		1


	//   ....[15]....
        /*054c*/ 	.word	0x00000740
        /*0550*/ 	.word	0x000000ff
        /*0554*/ 	.word	0x000368a0
        /*0558*/ 	.short	0x0100
        /*055a*/ 	.byte	0x08
	.zero		1


	//   ....[16]....
        /*055c*/ 	.word	0x00000750
        /*0560*/ 	.word	0x000000ff
        /*0564*/ 	.word	0x00036898
        /*0568*/ 	.short	0x0100
        /*056a*/ 	.byte	0x08
	.zero		1


	//   ....[17]....
        /*056c*/ 	.word	0x00000760
        /*0570*/ 	.word	0x000000ff
        /*0574*/ 	.word	0x000368a8
        /*0578*/ 	.short	0x0100
        /*057a*/ 	.byte	0x08
	.zero		1


	//   ....[18]....
        /*057c*/ 	.word	0x00000890
        /*0580*/ 	.word	0x000000ff
        /*0584*/ 	.word	0x000368b0
        /*0588*/ 	.short	0x0100
        /*058a*/ 	.byte	0x08
	.zero		1


	//   ....[19]....
        /*058c*/ 	.word	0x000008a0
        /*0590*/ 	.word	0x000000ff
        /*0594*/ 	.word	0x000368c0
        /*0598*/ 	.short	0x0100
        /*059a*/ 	.byte	0x08
	.zero		1


	//   ....[20]....
        /*059c*/ 	.word	0x000008b0
        /*05a0*/ 	.word	0x000000ff
        /*05a4*/ 	.word	0x000368b8
        /*05a8*/ 	.short	0x0100
        /*05aa*/ 	.byte	0x08
	.zero		1


	//   ....[21]....
        /*05ac*/ 	.word	0x000008c0
        /*05b0*/ 	.word	0x000000ff
        /*05b4*/ 	.word	0x000368c8
        /*05b8*/ 	.short	0x0100
        /*05ba*/ 	.byte	0x08
	.zero		1


	//   ....[22]....
        /*05bc*/ 	.word	0x00001180
        /*05c0*/ 	.word	0x000000ff
        /*05c4*/ 	.word	0x00036800
        /*05c8*/ 	.short	0x010a
        /*05ca*/ 	.byte	0x25
	.zero		1


	//   ....[23]....
        /*05cc*/ 	.word	0x00001200
        /*05d0*/ 	.word	0x00000002
        /*05d4*/ 	.word	0x00036830
        /*05d8*/ 	.short	0x010a
        /*05da*/ 	.byte	0x3f
	.zero		1


	//   ....[24]....
        /*05dc*/ 	.word	0x00001280
        /*05e0*/ 	.word	0x00000002
        /*05e4*/ 	.word	0x00036830
        /*05e8*/ 	.short	0x010a
        /*05ea*/ 	.byte	0x3f
	.zero		1


	//   ....[25]....
        /*05ec*/ 	.word	0x00003e90
        /*05f0*/ 	.word	0x00000002
        /*05f4*/ 	.word	0x00000000
        /*05f8*/ 	.short	0x0101
        /*05fa*/ 	.byte	0x3f
	.zero		1


	//   ....[26]....
        /*05fc*/ 	.word	0x00005570
        /*0600*/ 	.word	0x000000ff
        /*0604*/ 	.word	0x00036830
        /*0608*/ 	.short	0x010a
        /*060a*/ 	.byte	0x26
	.zero		1


	//   ....[27]....
        /*060c*/ 	.word	0x000055b0
        /*0610*/ 	.word	0x000000ff
        /*0614*/ 	.word	0x00036830
        /*0618*/ 	.short	0x010a
        /*061a*/ 	.byte	0x26
	.zero		1


	//   ....[28]....
        /*061c*/ 	.word	0x00007ba0
        /*0620*/ 	.word	0x000000ff
        /*0624*/ 	.word	0x00036850
        /*0628*/ 	.short	0x010a
        /*062a*/ 	.byte	0x07
	.zero		1


	//   ....[29]....
        /*062c*/ 	.word	0x00007be0
        /*0630*/ 	.word	0x000000ff
        /*0634*/ 	.word	0x00036850
        /*0638*/ 	.short	0x010a
        /*063a*/ 	.byte	0x07
	.zero		1


	//   ....[30]....
        /*063c*/ 	.word	0x00008ad0
        /*0640*/ 	.word	0x00000085
        /*0644*/ 	.word	0x00000000
        /*0648*/ 	.short	0x0101
        /*064a*/ 	.byte	0x3f
	.zero		1


	//   ....[31]....
        /*064c*/ 	.word	0x00008b20
        /*0650*/ 	.word	0x00000092
        /*0654*/ 	.word	0x00000000
        /*0658*/ 	.short	0x0101
        /*065a*/ 	.byte	0x3f
	.zero		1


	//   ....[32]....
        /*065c*/ 	.word	0x000096e0
        /*0660*/ 	.word	0x000000ff
        /*0664*/ 	.word	0x00036850
        /*0668*/ 	.short	0x010a
        /*066a*/ 	.byte	0x0c
	.zero		1


	//   ....[33]....
        /*066c*/ 	.word	0x00009720
        /*0670*/ 	.word	0x000000ff
        /*0674*/ 	.word	0x00036850
        /*0678*/ 	.short	0x010a
        /*067a*/ 	.byte	0x0c
	.zero		1


	//   ....[34]....
        /*067c*/ 	.word	0x0000a5f0
        /*0680*/ 	.word	0x00000096
        /*0684*/ 	.word	0x00000000
        /*0688*/ 	.short	0x0101
        /*068a*/ 	.byte	0x3f
	.zero		1


	//   ....[35]....
        /*068c*/ 	.word	0x0000b4c0
        /*0690*/ 	.word	0x000000ff
        /*0694*/ 	.word	0x00000000
        /*0698*/ 	.short	0x0101
        /*069a*/ 	.byte	0x04
	.zero		1


	//   ....[36]....
        /*069c*/ 	.word	0x0000c690
        /*06a0*/ 	.word	0x00000000
        /*06a4*/ 	.word	0x00036840
        /*06a8*/ 	.short	0x010a
        /*06aa*/ 	.byte	0x3f
	.zero		1


	//   ....[37]....
        /*06ac*/ 	.word	0x0000d530
        /*06b0*/ 	.word	0x000000ff
        /*06b4*/ 	.word	0x00036800
        /*06b8*/ 	.short	0x0107
        /*06ba*/ 	.byte	0x24
	.zero		1


	//   ....[38]....
        /*06bc*/ 	.word	0x0000d5a0
        /*06c0*/ 	.word	0x000000ff
        /*06c4*/ 	.word	0x00036800
        /*06c8*/ 	.short	0x0101
        /*06ca*/ 	.byte	0x24
	.zero		1


	//   ....[39]....
        /*06cc*/ 	.word	0x0000d5d0
        /*06d0*/ 	.word	0x000000ff
        /*06d4*/ 	.word	0x00036820
        /*06d8*/ 	.short	0x010a
        /*06da*/ 	.byte	0x24
	.zero		1


	//   ....[40]....
        /*06dc*/ 	.word	0x0000d900
        /*06e0*/ 	.word	0x00000003
        /*06e4*/ 	.word	0x00036840
        /*06e8*/ 	.short	0x010a
        /*06ea*/ 	.byte	0x3f
	.zero		1


	//   ....[41]....
        /*06ec*/ 	.word	0x0000dd90
        /*06f0*/ 	.word	0x00000003
        /*06f4*/ 	.word	0x00000060
        /*06f8*/ 	.short	0x010a
        /*06fa*/ 	.byte	0x3f
	.zero		1


	//   ....[42]....
        /*06fc*/ 	.word	0x0000e4e0
        /*0700*/ 	.word	0x00000003
        /*0704*/ 	.word	0x00036840
        /*0708*/ 	.short	0x010a
        /*070a*/ 	.byte	0x3f
	.zero		1


	//   ....[43]....
        /*070c*/ 	.word	0x0000e970
        /*0710*/ 	.word	0x00000002
        /*0714*/ 	.word	0x00000060
        /*0718*/ 	.short	0x010a
        /*071a*/ 	.byte	0x3f
	.zero		1


	//   ....[44]....
        /*071c*/ 	.word	0x0000f000
        /*0720*/ 	.word	0x00000002
        /*0724*/ 	.word	0x00036840
        /*0728*/ 	.short	0x010a
        /*072a*/ 	.byte	0x3f
	.zero		1


	//   ....[45]....
        /*072c*/ 	.word	0x0000f490
        /*0730*/ 	.word	0x00000002
        /*0734*/ 	.word	0x00000060
        /*0738*/ 	.short	0x010a
        /*073a*/ 	.byte	0x3f
	.zero		1


	//   ....[46]....
        /*073c*/ 	.word	0x0000f9c0
        /*0740*/ 	.word	0x00000002
        /*0744*/ 	.word	0x00036860
        /*0748*/ 	.short	0x010a
        /*074a*/ 	.byte	0x3f
	.zero		1


	//   ....[47]....
        /*074c*/ 	.word	0x0000ff30
        /*0750*/ 	.word	0x00000000
        /*0754*/ 	.word	0x00036820
        /*0758*/ 	.short	0x010a
        /*075a*/ 	.byte	0x3f
	.zero		1


	//   ....[48]....
        /*075c*/ 	.word	0x00010100
        /*0760*/ 	.word	0x00000006
        /*0764*/ 	.word	0x00000000
        /*0768*/ 	.short	0x010a
        /*076a*/ 	.byte	0x3f
	.zero		1


	//   ....[49]....
        /*076c*/ 	.word	0x00010150
        /*0770*/ 	.word	0x00000003
        /*0774*/ 	.word	0x00000000
        /*0778*/ 	.short	0x010a
        /*077a*/ 	.byte	0x3f
	.zero		1


	//   ....[50]....
        /*077c*/ 	.word	0x000101b0
        /*0780*/ 	.word	0x00000012
        /*0784*/ 	.word	0x00000000
        /*0788*/ 	.short	0x010a
        /*078a*/ 	.byte	0x3f
	.zero		1


	//   ....[51]....
        /*078c*/ 	.word	0x000101e0
        /*0790*/ 	.word	0x00000003
        /*0794*/ 	.word	0x00000000
        /*0798*/ 	.short	0x010a
        /*079a*/ 	.byte	0x3f
	.zero		1


	//   ....[52]....
        /*079c*/ 	.word	0x00010250
        /*07a0*/ 	.word	0x00000003
        /*07a4*/ 	.word	0x00036800
        /*07a8*/ 	.short	0x010a
        /*07aa*/ 	.byte	0x3f
	.zero		1


	//   ....[53]....
        /*07ac*/ 	.word	0x000102a0
        /*07b0*/ 	.word	0x00000002
        /*07b4*/ 	.word	0x00036830
        /*07b8*/ 	.short	0x010a
        /*07ba*/ 	.byte	0x3f
	.zero		1


	//   ....[54]....
        /*07bc*/ 	.word	0x00010300
        /*07c0*/ 	.word	0x00000003
        /*07c4*/ 	.word	0x00036830
        /*07c8*/ 	.short	0x010a
        /*07ca*/ 	.byte	0x3f
	.zero		1


	//   ....[55]....
        /*07cc*/ 	.word	0x00010360
        /*07d0*/ 	.word	0x00000003
        /*07d4*/ 	.word	0x00036850
        /*07d8*/ 	.short	0x010a
        /*07da*/ 	.byte	0x3f
	.zero		1


	//   ....[56]....
        /*07dc*/ 	.word	0x000103c0
        /*07e0*/ 	.word	0x00000007
        /*07e4*/ 	.word	0x00036850
        /*07e8*/ 	.short	0x010a
        /*07ea*/ 	.byte	0x3f
	.zero		1


	//   ....[57]....
        /*07ec*/ 	.word	0x00010560
        /*07f0*/ 	.word	0x00000000
        /*07f4*/ 	.word	0x00036840
        /*07f8*/ 	.short	0x010a
        /*07fa*/ 	.byte	0x3f
	.zero		1


	//   ....[58]....
        /*07fc*/ 	.word	0x00011160
        /*0800*/ 	.word	0x00000009
        /*0804*/ 	.word	0x00036820
        /*0808*/ 	.short	0x010a
        /*080a*/ 	.byte	0x3f
	.zero		1


	//   ....[59]....
        /*080c*/ 	.word	0x000111b0
        /*0810*/ 	.word	0x00000003
        /*0814*/ 	.word	0x00036840
        /*0818*/ 	.short	0x010a
        /*081a*/ 	.byte	0x3f
	.zero		1


	//   ....[60]....
        /*081c*/ 	.word	0x00011200
        /*0820*/ 	.word	0x00000003
        /*0824*/ 	.word	0x00000060
        /*0828*/ 	.short	0x010a
        /*082a*/ 	.byte	0x3f
	.zero		1


	//   ....[61]....
        /*082c*/ 	.word	0x00011250
        /*0830*/ 	.word	0x00000003
        /*0834*/ 	.word	0x00036840
        /*0838*/ 	.short	0x010a
        /*083a*/ 	.byte	0x3f
	.zero		1


	//   ....[62]....
        /*083c*/ 	.word	0x000112a0
        /*0840*/ 	.word	0x00000002
        /*0844*/ 	.word	0x00000060
        /*0848*/ 	.short	0x010a
        /*084a*/ 	.byte	0x3f
	.zero		1


	//   ....[63]....
        /*084c*/ 	.word	0x000112f0
        /*0850*/ 	.word	0x00000002
        /*0854*/ 	.word	0x00036840
        /*0858*/ 	.short	0x010a
        /*085a*/ 	.byte	0x3f
	.zero		1


	//   ....[64]....
        /*085c*/ 	.word	0x00011340
        /*0860*/ 	.word	0x00000002
        /*0864*/ 	.word	0x00000060
        /*0868*/ 	.short	0x010a
        /*086a*/ 	.byte	0x3f
	.zero		1


	//   ....[65]....
        /*086c*/ 	.word	0x00011390
        /*0870*/ 	.word	0x00000002
        /*0874*/ 	.word	0x00036860
        /*0878*/ 	.short	0x010a
        /*087a*/ 	.byte	0x3f
	.zero		1


	//   ....[66]....
        /*087c*/ 	.word	0x000113e0
        /*0880*/ 	.word	0x00000000
        /*0884*/ 	.word	0x00036820
        /*0888*/ 	.short	0x010a
        /*088a*/ 	.byte	0x3f
	.zero		1


	//   ....[67]....
        /*088c*/ 	.word	0x00011580
        /*0890*/ 	.word	0x00000006
        /*0894*/ 	.word	0x00000000
        /*0898*/ 	.short	0x010a
        /*089a*/ 	.byte	0x3f
	.zero		1


	//   ....[68]....
        /*089c*/ 	.word	0x000115d0
        /*08a0*/ 	.word	0x00000003
        /*08a4*/ 	.word	0x00000000
        /*08a8*/ 	.short	0x010a
        /*08aa*/ 	.byte	0x3f
	.zero		1


	//   ....[69]....
        /*08ac*/ 	.word	0x00011620
        /*08b0*/ 	.word	0x00000012
        /*08b4*/ 	.word	0x00000000
        /*08b8*/ 	.short	0x010a
        /*08ba*/ 	.byte	0x3f
	.zero		1


	//----- nvinfo : EIATTR_NUM_MBARRIERS
	.align		4
.L_653:
        /*08bc*/ 	.byte	0x03, 0x38
        /*08be*/ 	.short	0x0016


	//----- nvinfo : EIATTR_EXIT_INSTR_OFFSETS
	.align		4
        /*08c0*/ 	.byte	0x04, 0x1c
        /*08c2*/ 	.short	(.L_655 - .L_654)


	//   ....[0]....
.L_654:
        /*08c4*/ 	.word	0x000009d0


	//   ....[1]....
        /*08c8*/ 	.word	0x0000bae0


	//   ....[2]....
        /*08cc*/ 	.word	0x00010230


	//----- nvinfo : EIATTR_MAX_THREADS
	.align		4
.L_655:
        /*08d0*/ 	.byte	0x04, 0x05
        /*08d2*/ 	.short	(.L_657 - .L_656)
.L_656:
        /*08d4*/ 	.word	0x00000180
        /*08d8*/ 	.word	0x00000001
        /*08dc*/ 	.word	0x00000001


	//----- nvinfo : EIATTR_CRS_STACK_SIZE
	.align		4
.L_657:
        /*08e0*/ 	.byte	0x04, 0x1e
        /*08e2*/ 	.short	(.L_659 - .L_658)
.L_658:
        /*08e4*/ 	.word	0x00000000


	//----- nvinfo : EIATTR_CBANK_PARAM_SIZE
	.align		4
.L_659:
        /*08e8*/ 	.byte	0x03, 0x19
        /*08ea*/ 	.short	0x0a70


	//----- nvinfo : EIATTR_PARAM_CBANK
	.align		4
        /*08ec*/ 	.byte	0x04, 0x0a
        /*08ee*/ 	.short	(.L_661 - .L_660)
	.align		4
.L_660:
        /*08f0*/ 	.word	index@(.nv.constant0._ZN7cutlass13device_kernelIN5flash11enable_sm90INS1_16FlashAttnFwdSm90INS1_25CollectiveMainloopFwdSm90ILi2EN4cute5tupleIJNS5_1CILi1EEES8_S8_EEENS6_IJNS7_ILi128EEENS7_ILi112EEENS7_ILi192EEEEEELi192ENS_10bfloat16_tEfNS_4arch4Sm90ELb0ELb0ELb0ELb0ELb0ELb0ELb0ELb1ELb1ELb1ELb0ELb0EEENS1_21CollectiveEpilogueFwdINS6_IJSA_SC_SB_EEES9_SE_SG_Li256ELb0ELb1ELb0ELb0EEENS1_29StaticPersistentTileSchedulerILb0EEEEEEEEEvNT_6ParamsE)
        /*08f4*/ 	.short	0x0210
        /*08f6*/ 	.short	0x0a70


	//----- nvinfo : EIATTR_SW_WAR
	.align		4
.L_661:
        /*08f8*/ 	.byte	0x04, 0x36
        /*08fa*/ 	.short	(.L_663 - .L_662)
.L_662:
        /*08fc*/ 	.word	0x00000008
.L_663:


//--------------------- .nv.info._ZN7cutlass13device_kernelIN5flash11enable_sm90INS1_16FlashAttnFwdSm90INS1_25CollectiveMainloopFwdSm90ILi2EN4cute5tupleIJNS5_1CILi2EEENS7_ILi1EEES9_EEENS6_IJNS7_ILi128EEENS7_ILi112EEENS7_ILi192EEEEEELi192ENS_10bfloat16_tEfNS_4arch4Sm90ELb0ELb0ELb0ELb0ELb0ELb0ELb0ELb1ELb1ELb1ELb0ELb0EEENS1_21CollectiveEpilogueFwdINS6_IJSB_SD_SC_EEESA_SF_SH_Li256ELb0ELb1ELb0ELb0EEENS1_29StaticPersistentTileSchedulerILb0EEEEEEEEEvNT_6ParamsE --------------------------
	.section	.nv.info._ZN7cutlass13device_kernelIN5flash11enable_sm90INS1_16FlashAttnFwdSm90INS1_25CollectiveMainloopFwdSm90ILi2EN4cute5tupleIJNS5_1CILi2EEENS7_ILi1EEES9_EEENS6_IJNS7_ILi128EEENS7_ILi112EEENS7_ILi192EEEEEELi192ENS_10bfloat16_tEfNS_4arch4Sm90ELb0ELb0ELb0ELb0ELb0ELb0ELb0ELb1ELb1ELb1ELb0ELb0EEENS1_21CollectiveEpilogueFwdINS6_IJSB_SD_SC_EEESA_SF_SH_Li256ELb0ELb1ELb0ELb0EEENS1_29StaticPersistentTileSchedulerILb0EEEEEEEEEvNT_6ParamsE,"",@"SHT_CUDA_INFO"
	.sectionflags	@""
	.align	4


	//----- nvinfo : EIATTR_CUDA_API_VERSION
	.align		4
        /*0000*/ 	.byte	0x04, 0x37
        /*0002*/ 	.short	(.L_665 - .L_664)
.L_664:
        /*0004*/ 	.word	0x00000082


	//----- nvinfo : EIATTR_KPARAM_INFO
	.align		4
.L_665:
        /*0008*/ 	.byte	0x04, 0x17
        /*000a*/ 	.short	(.L_667 - .L_666)
.L_666:
        /*000c*/ 	.word	0x00000000
        /*0010*/ 	.short	0x0000
        /*0012*/ 	.short	0x0070
        /*0014*/ 	.byte	0x00, 0xf0, 0x01, 0x28


	//----- nvinfo : EIATTR_SPARSE_MMA_MASK
	.align		4
.L_667:
        /*0018*/ 	.byte	0x03, 0x50
        /*001a*/ 	.short	0x0000


	//----- nvinfo : EIATTR_MAXREG_COUNT
	.align		4
        /*001c*/ 	.byte	0x03, 0x1b
        /*001e*/ 	.short	0x00a8


	//----- nvinfo : EIATTR_NUM_BARRIERS
	.align		4
        /*0020*/ 	.byte	0x02, 0x4c
        /*0022*/ 	.byte	0x09
	.zero		1


	//----- nvinfo : EIATTR_EXTERNS
	.align		4
        /*0024*/ 	.byte	0x04, 0x0f
        /*0026*/ 	.short	(.L_669 - .L_668)


	//   ....[0]....
	.align		4
.L_668:
        /*0028*/ 	.word	index@(__assertfail)


	//----- nvinfo : EIATTR_ANNOTATIONS
	.align		4
.L_669:
        /*002c*/ 	.byte	0x04, 0x55
        /*002e*/ 	.short	(.L_671 - .L_670)


	//   ....[0]....
.L_670:
        /* <DEDUP_REMOVED lines=34> */


	//----- nvinfo : EIATTR_MERCURY_ISA_VERSION
	.align		4
.L_671:
        /*0238*/ 	.byte	0x03, 0x5f
        /*023a*/ 	.short	0x0101


	//----- nvinfo : EIATTR_INT_WARP_WIDE_INSTR_OFFSETS
	.align		4
        /*023c*/ 	.byte	0x04, 0x31
        /*023e*/ 	.short	(.L_673 - .L_672)


	//   ....[0]....
.L_672:
        /*0240*/ 	.word	0x00000120


	//   ....[1]....
        /*0244*/ 	.word	0x000001c0


	//   ....[2]....
        /*0248*/ 	.word	0x00000230


	//----- nvinfo : EIATTR_COOP_GROUP_MASK_REGIDS
	.align		4
.L_673:
        /*024c*/ 	.byte	0x04, 0x29
        /*024e*/ 	.short	(.L_675 - .L_674)


	//   ....[0]....
.L_674:
        /*0250*/ 	.word	0xffffffff


	//   ....[1]....
        /*0254*/ 	.word	0xffffffff


	//   ....[2]....
        /*0258*/ 	.word	0xffffffff


	//   ....[3]....
        /*025c*/ 	.word	0xffffffff


	//   ....[4]....
        /*0260*/ 	.word	0xffffffff


	//   ....[5]....
        /*0264*/ 	.word	0xffffffff


	//   ....[6]....
        /*0268*/ 	.word	0xffffffff


	//   ....[7]....
        /*026c*/ 	.word	0xffffffff


	//   ....[8]....
        /*0270*/ 	.word	0xffffffff


	//   ....[9]....
        /*0274*/ 	.word	0xffffffff


	//   ....[10]....
        /*0278*/ 	.word	0xffffffff


	//   ....[11]....
        /*027c*/ 	.word	0xffffffff


	//   ....[12]....
        /*0280*/ 	.word	0xffffffff


	//   ....[13]....
        /*0284*/ 	.word	0xffffffff


	//   ....[14]....
        /*0288*/ 	.word	0xffffffff


	//   ....[15]....
        /*028c*/ 	.word	0xffffffff


	//   ....[16]....
        /*0290*/ 	.word	0xffffffff


	//   ....[17]....
        /*0294*/ 	.word	0xffffffff


	//   ....[18]....
        /*0298*/ 	.word	0xffffffff


	//   ....[19]....
        /*029c*/ 	.word	0xffffffff


	//   ....[20]....
        /*02a0*/ 	.word	0xffffffff


	//   ....[21]....
        /*02a4*/ 	.word	0xffffffff


	//   ....[22]....
        /*02a8*/ 	.word	0xffffffff


	//   ....[23]....
        /*02ac*/ 	.word	0xffffffff


	//   ....[24]....
        /*02b0*/ 	.word	0xffffffff


	//   ....[25]....
        /*02b4*/ 	.word	0xffffffff


	//   ....[26]....
        /*02b8*/ 	.word	0xffffffff


	//   ....[27]....
        /*02bc*/ 	.word	0xffffffff


	//   ....[28]....
        /*02c0*/ 	.word	0xffffffff


	//   ....[29]....
        /*02c4*/ 	.word	0xffffffff


	//   ....[30]....
        /*02c8*/ 	.word	0xffffffff


	//   ....[31]....
        /*02cc*/ 	.word	0xffffffff


	//   ....[32]....
        /*02d0*/ 	.word	0xffffffff


	//   ....[33]....
        /*02d4*/ 	.word	0xffffffff


	//   ....[34]....
        /*02d8*/ 	.word	0xffffffff


	//   ....[35]....
        /*02dc*/ 	.word	0xffffffff


	//   ....[36]....
        /*02e0*/ 	.word	0xffffffff


	//   ....[37]....
        /*02e4*/ 	.word	0xffffffff


	//   ....[38]....
        /*02e8*/ 	.word	0xffffffff


	//   ....[39]....
        /*02ec*/ 	.word	0xffffffff


	//   ....[40]....
        /*02f0*/ 	.word	0xffffffff


	//   ....[41]....
        /*02f4*/ 	.word	0xffffffff


	//   ....[42]....
        /*02f8*/ 	.word	0xffffffff


	//   ....[43]....
        /*02fc*/ 	.word	0xffffffff


	//   ....[44]....
        /*0300*/ 	.word	0xffffffff


	//   ....[45]....
        /*0304*/ 	.word	0xffffffff


	//   ....[46]....
        /*0308*/ 	.word	0xffffffff


	//   ....[47]....
        /*030c*/ 	.word	0xffffffff


	//   ....[48]....
        /*0310*/ 	.word	0xffffffff


	//   ....[49]....
        /*0314*/ 	.word	0xffffffff


	//   ....[50]....
        /*0318*/ 	.word	0xffffffff


	//   ....[51]....
        /*031c*/ 	.word	0x0500000f


	//   ....[52]....
        /*0320*/ 	.word	0x0500000f


	//   ....[53]....
        /*0324*/ 	.word	0x0500000f


	//   ....[54]....
        /*0328*/ 	.word	0x0500000f


	//   ....[55]....
        /*032c*/ 	.word	0x0500000f


	//   ....[56]....
        /*0330*/ 	.word	0x0500000f


	//   ....[57]....
        /*0334*/ 	.word	0x0500000f


	//   ....[58]....
        /*0338*/ 	.word	0x0500000f


	//   ....[59]....
        /*033c*/ 	.word	0x0500000f


	//   ....[60]....
        /*0340*/ 	.word	0x0500000f


	//   ....[61]....
        /*0344*/ 	.word	0x0500000f


	//   ....[62]....
        /*0348*/ 	.word	0x0500000f


	//   ....[63]....
        /*034c*/ 	.word	0x0500000f


	//   ....[64]....
        /*0350*/ 	.word	0x0500000f


	//   ....[65]....
        /*0354*/ 	.word	0x0500000f


	//   ....[66]....
        /*0358*/ 	.word	0x0500000f


	//   ....[67]....
        /*035c*/ 	.word	0x0500000f


	//   ....[68]....
        /*0360*/ 	.word	0x0500000f


	//----- nvinfo : EIATTR_COOP_GROUP_INSTR_OFFSETS
	.align		4
.L_675:
        /*0364*/ 	.byte	0x04, 0x28
        /*0366*/ 	.short	(.L_677 - .L_676)


	//   ....[0]....
.L_676:
        /*0368*/ 	.word	0x00000060


	//   ....[1]....
        /*036c*/ 	.word	0x00000130


	//   ....[2]....
        /*0370*/ 	.word	0x000001d0


	//   ....[3]....
        /*0374*/ 	.word	0x000003b0


	//   ....[4]....
        /*0378*/ 	.word	0x000005e0


	//   ....[5]....
        /*037c*/ 	.word	0x00000810


	//   ....[6]....
        /*0380*/ 	.word	0x00000aa0


	//   ....[7]....
        /*0384*/ 	.word	0x00000dc0


	//   ....[8]....
        /*0388*/ 	.word	0x00001290


	//   ....[9]....
        /*038c*/ 	.word	0x00004160


	//   ....[10]....
        /*0390*/ 	.word	0x00004260


	//   ....[11]....
        /*0394*/ 	.word	0x00004790


	//   ....[12]....
        /*0398*/ 	.word	0x000047e0


	//   ....[13]....
        /*039c*/ 	.word	0x000082e0


	//   ....[14]....
        /*03a0*/ 	.word	0x000082f0


	//   ....[15]....
        /*03a4*/ 	.word	0x00008320


	//   ....[16]....
        /*03a8*/ 	.word	0x00008330


	//   ....[17]....
        /*03ac*/ 	.word	0x00009880


	//   ....[18]....
        /*03b0*/ 	.word	0x000098b0


	//   ....[19]....
        /*03b4*/ 	.word	0x00009970


	//   ....[20]....
        /*03b8*/ 	.word	0x00009980


	//   ....[21]....
        /*03bc*/ 	.word	0x0000aea0


	//   ....[22]....
        /*03c0*/ 	.word	0x0000aed0


	//   ....[23]....
        /*03c4*/ 	.word	0x0000af80


	//   ....[24]....
        /*03c8*/ 	.word	0x0000afe0


	//   ....[25]....
        /*03cc*/ 	.word	0x0000b750


	//   ....[26]....
        /*03d0*/ 	.word	0x0000b780


	//   ....[27]....
        /*03d4*/ 	.word	0x0000b8a0


	//   ....[28]....
        /*03d8*/ 	.word	0x0000b8c0


	//   ....[29]....
        /*03dc*/ 	.word	0x0000b9c0


	//   ....[30]....
        /*03e0*/ 	.word	0x0000b9e0


	//   ....[31]....
        /*03e4*/ 	.word	0x0000baf0


	//   ....[32]....
        /*03e8*/ 	.word	0x0000bb30


	//   ....[33]....
        /*03ec*/ 	.word	0x0000c680


	//   ....[34]....
        /*03f0*/ 	.word	0x0000d1d0


	//   ....[35]....
        /*03f4*/ 	.word	0x0000d200


	//   ....[36]....
        /*03f8*/ 	.word	0x0000d2e0


	//   ....[37]....
        /*03fc*/ 	.word	0x0000d2f0


	//   ....[38]....
        /*0400*/ 	.word	0x0000d390


	//   ....[39]....
        /*0404*/ 	.word	0x0000d3a0


	//   ....[40]....
        /*0408*/ 	.word	0x0000d440


	//   ....[41]....
        /*040c*/ 	.word	0x0000d450


	//   ....[42]....
        /*0410*/ 	.word	0x0000d4f0


	//   ....[43]....
        /*0414*/ 	.word	0x0000d500


	//   ....[44]....
        /*0418*/ 	.word	0x0000d5a0


	//   ....[45]....
        /*041c*/ 	.word	0x0000d5b0


	//   ....[46]....
        /*0420*/ 	.word	0x0000d650


	//   ....[47]....
        /*0424*/ 	.word	0x0000d660


	//   ....[48]....
        /*0428*/ 	.word	0x0000d670


	//   ....[49]....
        /*042c*/ 	.word	0x0000d6c0


	//   ....[50]....
        /*0430*/ 	.word	0x00010700


	//   ....[51]....
        /*0434*/ 	.word	0x00010bf0


	//   ....[52]....
        /*0438*/ 	.word	0x00010d60


	//   ....[53]....
        /*043c*/ 	.word	0x00010dc0


	//   ....[54]....
        /*0440*/ 	.word	0x00010f50


	//   ....[55]....
        /*0444*/ 	.word	0x00010fa0


	//   ....[56]....
        /*0448*/ 	.word	0x000110d0


	//   ....[57]....
        /*044c*/ 	.word	0x00011120


	//   ....[58]....
        /*0450*/ 	.word	0x00011250


	//   ....[59]....
        /*0454*/ 	.word	0x000112a0


	//   ....[60]....
        /*0458*/ 	.word	0x000113d0


	//   ....[61]....
        /*045c*/ 	.word	0x00011420


	//   ....[62]....
        /*0460*/ 	.word	0x00011550


	//   ....[63]....
        /*0464*/ 	.word	0x000115a0


	//   ....[64]....
        /*0468*/ 	.word	0x000116d0


	//   ....[65]....
        /*046c*/ 	.word	0x00011720


	//   ....[66]....
        /*0470*/ 	.word	0x00011830


	//   ....[67]....
        /*0474*/ 	.word	0x00011880


	//   ....[68]....
        /*0478*/ 	.word	0x00011c30


	//----- nvinfo : EIATTR_REG_RECONFIG
	.align		4
.L_677:
        /*047c*/ 	.byte	0x01, 0x54
	.zero		2


	//----- nvinfo : EIATTR_SYSCALL_OFFSETS
	.align		4
        /*0480*/ 	.byte	0x04, 0x46
        /*0482*/ 	.short	(.L_679 - .L_678)


	//   ....[0]....
.L_678:
        /*0484*/ 	.word	0x00001650


	//   ....[1]....
        /*0488*/ 	.word	0x0000c2a0


	//   ....[2]....
        /*048c*/ 	.word	0x0000c3e0


	//   ....[3]....
        /*0490*/ 	.word	0x0000c4d0


	//   ....[4]....
        /*0494*/ 	.word	0x0000cd70


	//----- nvinfo : EIATTR_MBARRIER_INSTR_OFFSETS
	.align		4
.L_679:
        /*0498*/ 	.byte	0x04, 0x39
        /*049a*/ 	.short	(.L_681 - .L_680)


	//   ....[0]....
.L_680:
        /*049c*/ 	.word	0x00000250
        /*04a0*/ 	.word	0x000000ff
        /*04a4*/ 	.word	0x00036800
        /*04a8*/ 	.short	0x0100
        /*04aa*/ 	.byte	0x08
	.zero		1


	//   ....[1]....
        /*04ac*/ 	.word	0x00000260
        /*04b0*/ 	.word	0x000000ff
        /*04b4*/ 	.word	0x00036820
        /*04b8*/ 	.short	0x0100
        /*04ba*/ 	.byte	0x08
	.zero		1


	//   ....[2]....
        /*04bc*/ 	.word	0x00000350
        /*04c0*/ 	.word	0x000000ff
        /*04c4*/ 	.word	0x00036830
        /*04c8*/ 	.short	0x0100
        /*04ca*/ 	.byte	0x08
	.zero		1


	//   ....[3]....
        /*04cc*/ 	.word	0x00000360
        /*04d0*/ 	.word	0x000000ff
        /*04d4*/ 	.word	0x00036840
        /*04d8*/ 	.short	0x0100
        /*04da*/ 	.byte	0x08
	.zero		1


	//   ....[4]....
        /*04dc*/ 	.word	0x00000370
        /*04e0*/ 	.word	0x000000ff
        /*04e4*/ 	.word	0x00036838
        /*04e8*/ 	.short	0x0100
        /*04ea*/ 	.byte	0x08
	.zero		1


	//   ....[5]....
        /*04ec*/ 	.word	0x00000380
        /*04f0*/ 	.word	0x000000ff
        /*04f4*/ 	.word	0x00036848
        /*04f8*/ 	.short	0x0100
        /*04fa*/ 	.byte	0x08
	.zero		1


	//   ....[6]....
        /*04fc*/ 	.word	0x00000590
        /*0500*/ 	.word	0x000000ff
        /*0504*/ 	.word	0x00036850
        /*0508*/ 	.short	0x0100
        /*050a*/ 	.byte	0x08
	.zero		1


	//   ....[7]....
        /*050c*/ 	.word	0x000005a0
        /*0510*/ 	.word	0x000000ff
        /*0514*/ 	.word	0x00036860
        /*0518*/ 	.short	0x0100
        /*051a*/ 	.byte	0x08
	.zero		1


	//   ....[8]....
        /*051c*/ 	.word	0x000005b0
        /*0520*/ 	.word	0x000000ff
        /*0524*/ 	.word	0x00036858
        /*0528*/ 	.short	0x0100
        /*052a*/ 	.byte	0x08
	.zero		1


	//   ....[9]....
        /*052c*/ 	.word	0x000005c0
        /*0530*/ 	.word	0x000000ff
        /*0534*/ 	.word	0x00036868
        /*0538*/ 	.short	0x0100
        /*053a*/ 	.byte	0x08
	.zero		1


	//   ....[10]....
        /*053c*/ 	.word	0x000007c0
        /*0540*/ 	.word	0x000000ff
        /*0544*/ 	.word	0x00036870
        /*0548*/ 	.short	0x0100
        /*054a*/ 	.byte	0x08
	.zero		1


	//   ....[11]....
        /*054c*/ 	.word	0x000007d0
        /*0550*/ 	.word	0x000000ff
        /*0554*/ 	.word	0x00036880
        /*0558*/ 	.short	0x0100
        /*055a*/ 	.byte	0x08
	.zero		1


	//   ....[12]....
        /*055c*/ 	.word	0x000007e0
        /*0560*/ 	.word	0x000000ff
        /*0564*/ 	.word	0x00036878
        /*0568*/ 	.short	0x0100
        /*056a*/ 	.byte	0x08
	.zero		1


	//   ....[13]....
        /*056c*/ 	.word	0x000007f0
        /*0570*/ 	.word	0x000000ff
        /*0574*/ 	.word	0x00036888
        /*0578*/ 	.short	0x0100
        /*057a*/ 	.byte	0x08
	.zero		1


	//   ....[14]....
        /*057c*/ 	.word	0x00000a50
        /*0580*/ 	.word	0x000000ff
        /*0584*/ 	.word	0x00036890
        /*0588*/ 	.short	0x0100
        /*058a*/ 	.byte	0x08
	.zero		1


	//   ....[15]....
        /*058c*/ 	.word	0x00000a60
        /*0590*/ 	.word	0x000000ff
        /*0594*/ 	.word	0x000368a0
        /*0598*/ 	.short	0x0100
        /*059a*/ 	.byte	0x08
	.zero		1


	//   ....[16]....
        /*059c*/ 	.word	0x00000a70
        /*05a0*/ 	.word	0x000000ff
        /*05a4*/ 	.word	0x00036898
        /*05a8*/ 	.short	0x0100
        /*05aa*/ 	.byte	0x08
	.zero		1


	//   ....[17]....
        /*05ac*/ 	.word	0x00000a80
        /*05b0*/ 	.word	0x000000ff
        /*05b4*/ 	.word	0x000368a8
        /*05b8*/ 	.short	0x0100
        /*05ba*/ 	.byte	0x08
	.zero		1


	//   ....[18]....
        /*05bc*/ 	.word	0x00000d20
        /*05c0*/ 	.word	0x000000ff
        /*05c4*/ 	.word	0x000368b0
        /*05c8*/ 	.short	0x0100
        /*05ca*/ 	.byte	0x08
	.zero		1


	//   ....[19]....
        /*05cc*/ 	.word	0x00000d30
        /*05d0*/ 	.word	0x000000ff
        /*05d4*/ 	.word	0x000368c0
        /*05d8*/ 	.short	0x0100
        /*05da*/ 	.byte	0x08
	.zero		1


	//   ....[20]....
        /*05dc*/ 	.word	0x00000d40
        /*05e0*/ 	.word	0x000000ff
        /*05e4*/ 	.word	0x000368b8
        /*05e8*/ 	.short	0x0100
        /*05ea*/ 	.byte	0x08
	.zero		1


	//   ....[21]....
        /*05ec*/ 	.word	0x00000d50
        /*05f0*/ 	.word	0x000000ff
        /*05f4*/ 	.word	0x000368c8
        /*05f8*/ 	.short	0x0100
        /*05fa*/ 	.byte	0x08
	.zero		1


	//   ....[22]....
        /*05fc*/ 	.word	0x00001690
        /*0600*/ 	.word	0x000000ff
        /*0604*/ 	.word	0x00036800
        /*0608*/ 	.short	0x010a
        /*060a*/ 	.byte	0x25
	.zero		1


	//   ....[23]....
        /*060c*/ 	.word	0x00001710
        /*0610*/ 	.word	0x00000002
        /*0614*/ 	.word	0x00036830
        /*0618*/ 	.short	0x010a
        /*061a*/ 	.byte	0x3f
	.zero		1


	//   ....[24]....
        /*061c*/ 	.word	0x00001750
        /*0620*/ 	.word	0x00000002
        /*0624*/ 	.word	0x00036830
        /*0628*/ 	.short	0x010a
        /*062a*/ 	.byte	0x3f
	.zero		1


	//   ....[25]....
        /*062c*/ 	.word	0x00004d60
        /*0630*/ 	.word	0x00000005
        /*0634*/ 	.word	0x00000000
        /*0638*/ 	.short	0x0101
        /*063a*/ 	.byte	0x3f
	.zero		1


	//   ....[26]....
        /*063c*/ 	.word	0x00005600
        /*0640*/ 	.word	0x000000ff
        /*0644*/ 	.word	0x00036830
        /*0648*/ 	.short	0x010a
        /*064a*/ 	.byte	0x26
	.zero		1


	//   ....[27]....
        /*064c*/ 	.word	0x00005640
        /*0650*/ 	.word	0x000000ff
        /*0654*/ 	.word	0x00036830
        /*0658*/ 	.short	0x010a
        /*065a*/ 	.byte	0x26
	.zero		1


	//   ....[28]....
        /*065c*/ 	.word	0x00007c30
        /*0660*/ 	.word	0x000000ff
        /*0664*/ 	.word	0x00036850
        /*0668*/ 	.short	0x010a
        /*066a*/ 	.byte	0x07
	.zero		1


	//   ....[29]....
        /*066c*/ 	.word	0x00007c70
        /*0670*/ 	.word	0x000000ff
        /*0674*/ 	.word	0x00036850
        /*0678*/ 	.short	0x010a
        /*067a*/ 	.byte	0x07
	.zero		1


	//   ....[30]....
        /*067c*/ 	.word	0x00008cd0
        /*0680*/ 	.word	0x00000005
        /*0684*/ 	.word	0x00000000
        /*0688*/ 	.short	0x0101
        /*068a*/ 	.byte	0x3f
	.zero		1


	//   ....[31]....
        /*068c*/ 	.word	0x00008fc0
        /*0690*/ 	.word	0x0000007e
        /*0694*/ 	.word	0x00000000
        /*0698*/ 	.short	0x0101
        /*069a*/ 	.byte	0x3f
	.zero		1


	//   ....[32]....
        /*069c*/ 	.word	0x000097d0
        /*06a0*/ 	.word	0x000000ff
        /*06a4*/ 	.word	0x00036850
        /*06a8*/ 	.short	0x010a
        /*06aa*/ 	.byte	0x09
	.zero		1


	//   ....[33]....
        /*06ac*/ 	.word	0x00009810
        /*06b0*/ 	.word	0x000000ff
        /*06b4*/ 	.word	0x00036850
        /*06b8*/ 	.short	0x010a
        /*06ba*/ 	.byte	0x09
	.zero		1


	//   ....[34]....
        /*06bc*/ 	.word	0x00009e00
        /*06c0*/ 	.word	0x0000001a
        /*06c4*/ 	.word	0x00000000
        /*06c8*/ 	.short	0x0101
        /*06ca*/ 	.byte	0x3f
	.zero		1


	//   ....[35]....
        /*06cc*/ 	.word	0x0000b720
        /*06d0*/ 	.word	0x000000ff
        /*06d4*/ 	.word	0x00000000
        /*06d8*/ 	.short	0x0101
        /*06da*/ 	.byte	0x05
	.zero		1


	//   ....[36]....
        /*06dc*/ 	.word	0x0000b790
        /*06e0*/ 	.word	0x000000ff
        /*06e4*/ 	.word	0x00000000
        /*06e8*/ 	.short	0x0101
        /*06ea*/ 	.byte	0x04
	.zero		1


	//   ....[37]....
        /*06ec*/ 	.word	0x0000c8a0
        /*06f0*/ 	.word	0x00000002
        /*06f4*/ 	.word	0x00036840
        /*06f8*/ 	.short	0x010a
        /*06fa*/ 	.byte	0x3f
	.zero		1


	//   ....[38]....
        /*06fc*/ 	.word	0x0000d7f0
        /*0700*/ 	.word	0x000000ff
        /*0704*/ 	.word	0x00036800
        /*0708*/ 	.short	0x0107
        /*070a*/ 	.byte	0x24
	.zero		1


	//   ....[39]....
        /*070c*/ 	.word	0x0000d860
        /*0710*/ 	.word	0x000000ff
        /*0714*/ 	.word	0x00036800
        /*0718*/ 	.short	0x0101
        /*071a*/ 	.byte	0x24
	.zero		1


	//   ....[40]....
        /*071c*/ 	.word	0x0000d880
        /*0720*/ 	.word	0x000000ff
        /*0724*/ 	.word	0x00036820
        /*0728*/ 	.short	0x010a
        /*072a*/ 	.byte	0x24
	.zero		1


	//   ....[41]....
        /*072c*/ 	.word	0x0000dba0
        /*0730*/ 	.word	0x00000003
        /*0734*/ 	.word	0x00036840
        /*0738*/ 	.short	0x010a
        /*073a*/ 	.byte	0x3f
	.zero		1


	//   ....[42]....
        /*073c*/ 	.word	0x0000e0f0
        /*0740*/ 	.word	0x00000002
        /*0744*/ 	.word	0x00036860
        /*0748*/ 	.short	0x010a
        /*074a*/ 	.byte	0x3f
	.zero		1


	//   ....[43]....
        /*074c*/ 	.word	0x0000e8c0
        /*0750*/ 	.word	0x00000003
        /*0754*/ 	.word	0x00036840
        /*0758*/ 	.short	0x010a
        /*075a*/ 	.byte	0x3f
	.zero		1


	//   ....[44]....
        /*075c*/ 	.word	0x0000ee10
        /*0760*/ 	.word	0x00000002
        /*0764*/ 	.word	0x00036860
        /*0768*/ 	.short	0x010a
        /*076a*/ 	.byte	0x3f
	.zero		1


	//   ....[45]....
        /*076c*/ 	.word	0x0000f540
        /*0770*/ 	.word	0x00000003
        /*0774*/ 	.word	0x00036840
        /*0778*/ 	.short	0x010a
        /*077a*/ 	.byte	0x3f
	.zero		1


	//   ....[46]....
        /*077c*/ 	.word	0x0000fa80
        /*0780*/ 	.word	0x00000002
        /*0784*/ 	.word	0x00036860
        /*0788*/ 	.short	0x010a
        /*078a*/ 	.byte	0x3f
	.zero		1


	//   ....[47]....
        /*078c*/ 	.word	0x00010020
        /*0790*/ 	.word	0x00000000
        /*0794*/ 	.word	0x00036860
        /*0798*/ 	.short	0x010a
        /*079a*/ 	.byte	0x3f
	.zero		1


	//   ....[48]....
        /*079c*/ 	.word	0x00010680
        /*07a0*/ 	.word	0x00000000
        /*07a4*/ 	.word	0x00036820
        /*07a8*/ 	.short	0x010a
        /*07aa*/ 	.byte	0x3f
	.zero		1


	//   ....[49]....
        /*07ac*/ 	.word	0x00010870
        /*07b0*/ 	.word	0x00000006
        /*07b4*/ 	.word	0x00000000
        /*07b8*/ 	.short	0x010a
        /*07ba*/ 	.byte	0x3f
	.zero		1


	//   ....[50]....
        /*07bc*/ 	.word	0x000108a0
        /*07c0*/ 	.word	0x00000007
        /*07c4*/ 	.word	0x00000000
        /*07c8*/ 	.short	0x010a
        /*07ca*/ 	.byte	0x3f
	.zero		1


	//   ....[51]....
        /*07cc*/ 	.word	0x00010900
        /*07d0*/ 	.word	0x00000004
        /*07d4*/ 	.word	0x00000000
        /*07d8*/ 	.short	0x010a
        /*07da*/ 	.byte	0x3f
	.zero		1


	//   ....[52]....
        /*07dc*/ 	.word	0x00010930
        /*07e0*/ 	.word	0x00000003
        /*07e4*/ 	.word	0x00000000
        /*07e8*/ 	.short	0x010a
        /*07ea*/ 	.byte	0x3f
	.zero		1


	//   ....[53]....
        /*07ec*/ 	.word	0x000109a0
        /*07f0*/ 	.word	0x00000003
        /*07f4*/ 	.word	0x00036800
        /*07f8*/ 	.short	0x010a
        /*07fa*/ 	.byte	0x3f
	.zero		1


	//   ....[54]....
        /*07fc*/ 	.word	0x000109f0
        /*0800*/ 	.word	0x00000002
        /*0804*/ 	.word	0x00036830
        /*0808*/ 	.short	0x010a
        /*080a*/ 	.byte	0x3f
	.zero		1


	//   ....[55]....
        /*080c*/ 	.word	0x00010a50
        /*0810*/ 	.word	0x00000003
        /*0814*/ 	.word	0x00036830
        /*0818*/ 	.short	0x010a
        /*081a*/ 	.byte	0x3f
	.zero		1


	//   ....[56]....
        /*081c*/ 	.word	0x00010ab0
        /*0820*/ 	.word	0x00000003
        /*0824*/ 	.word	0x00036850
        /*0828*/ 	.short	0x010a
        /*082a*/ 	.byte	0x3f
	.zero		1


	//   ....[57]....
        /*082c*/ 	.word	0x00010b10
        /*0830*/ 	.word	0x00000007
        /*0834*/ 	.word	0x00036850
        /*0838*/ 	.short	0x010a
        /*083a*/ 	.byte	0x3f
	.zero		1


	//   ....[58]....
        /*083c*/ 	.word	0x00010cb0
        /*0840*/ 	.word	0x00000002
        /*0844*/ 	.word	0x00036840
        /*0848*/ 	.short	0x010a
        /*084a*/ 	.byte	0x3f
	.zero		1


	//   ....[59]....
        /*084c*/ 	.word	0x000118d0
        /*0850*/ 	.word	0x00000002
        /*0854*/ 	.word	0x00036820
        /*0858*/ 	.short	0x010a
        /*085a*/ 	.byte	0x3f
	.zero		1


	//   ....[60]....
        /*085c*/ 	.word	0x00011920
        /*0860*/ 	.word	0x00000003
        /*0864*/ 	.word	0x00036840
        /*0868*/ 	.short	0x010a
        /*086a*/ 	.byte	0x3f
	.zero		1


	//   ....[61]....
        /*086c*/ 	.word	0x00011970
        /*0870*/ 	.word	0x00000002
        /*0874*/ 	.word	0x00036860
        /*0878*/ 	.short	0x010a
        /*087a*/ 	.byte	0x3f
	.zero		1


	//   ....[62]....
        /*087c*/ 	.word	0x000119c0
        /*0880*/ 	.word	0x00000003
        /*0884*/ 	.word	0x00036840
        /*0888*/ 	.short	0x010a
        /*088a*/ 	.byte	0x3f
	.zero		1


	//   ....[63]....
        /*088c*/ 	.word	0x00011a10
        /*0890*/ 	.word	0x00000002
        /*0894*/ 	.word	0x00036860
        /*0898*/ 	.short	0x010a
        /*089a*/ 	.byte	0x3f
	.zero		1


	//   ....[64]....
        /*089c*/ 	.word	0x00011a60
        /*08a0*/ 	.word	0x00000003
        /*08a4*/ 	.word	0x00036840
        /*08a8*/ 	.short	0x010a
        /*08aa*/ 	.byte	0x3f
	.zero		1


	//   ....[65]....
        /*08ac*/ 	.word	0x00011ab0
        /*08b0*/ 	.word	0x00000002
        /*08b4*/ 	.word	0x00036860
        /*08b8*/ 	.short	0x010a
        /*08ba*/ 	.byte	0x3f
	.zero		1


	//   ....[66]....
        /*08bc*/ 	.word	0x00011b00
        /*08c0*/ 	.word	0x00000000
        /*08c4*/ 	.word	0x00036860
        /*08c8*/ 	.short	0x010a
        /*08ca*/ 	.byte	0x3f
	.zero		1


	//   ....[67]....
        /*08cc*/ 	.word	0x00011b50
        /*08d0*/ 	.word	0x00000000
        /*08d4*/ 	.word	0x00036820
        /*08d8*/ 	.short	0x010a
        /*08da*/ 	.byte	0x3f
	.zero		1


	//   ....[68]....
        /*08dc*/ 	.word	0x00011cf0
        /*08e0*/ 	.word	0x00000006
        /*08e4*/ 	.word	0x00000000
        /*08e8*/ 	.short	0x010a
        /*08ea*/ 	.byte	0x3f
	.zero		1


	//   ....[69]....
        /*08ec*/ 	.word	0x00011d40
        /*08f0*/ 	.word	0x00000007
        /*08f4*/ 	.word	0x00000000
        /*08f8*/ 	.short	0x010a
        /*08fa*/ 	.byte	0x3f
	.zero		1


	//   ....[70]....
        /*08fc*/ 	.word	0x00011d90
        /*0900*/ 	.word	0x00000004
        /*0904*/ 	.word	0x00000000
        /*0908*/ 	.short	0x010a
        /*090a*/ 	.byte	0x3f
	.zero		1


	//----- nvinfo : EIATTR_NUM_MBARRIERS
	.align		4
.L_681:
        /*090c*/ 	.byte	0x03, 0x38
        /*090e*/ 	.short	0x0016


	//----- nvinfo : EIATTR_EXIT_INSTR_OFFSETS
	.align		4
        /*0910*/ 	.byte	0x04, 0x1c
        /*0912*/ 	.short	(.L_683 - .L_682)


	//   ....[0]....
.L_682:
        /*0914*/ 	.word	0x00000ee0


	//   ....[1]....
        /*0918*/ 	.word	0x0000bc70


	//   ....[2]....
        /*091c*/ 	.word	0x00010980


	//----- nvinfo : EIATTR_MAX_THREADS
	.align		4
.L_683:
        /*0920*/ 	.byte	0x04, 0x05
        /*0922*/ 	.short	(.L_685 - .L_684)
.L_684:
        /*0924*/ 	.word	0x00000180
        /*0928*/ 	.word	0x00000001
        /*092c*/ 	.word	0x00000001


	//----- nvinfo : EIATTR_CRS_STACK_SIZE
	.align		4
.L_685:
        /*0930*/ 	.byte	0x04, 0x1e
        /*0932*/ 	.short	(.L_687 - .L_686)
.L_686:
        /*0934*/ 	.word	0x00000000


	//----- nvinfo : EIATTR_CBANK_PARAM_SIZE
	.align		4
.L_687:
        /*0938*/ 	.byte	0x03, 0x19
        /*093a*/ 	.short	0x0a70


	//----- nvinfo : EIATTR_PARAM_CBANK
	.align		4
        /*093c*/ 	.byte	0x04, 0x0a
        /*093e*/ 	.short	(.L_689 - .L_688)
	.align		4
.L_688:
        /*0940*/ 	.word	index@(.nv.constant0._ZN7cutlass13device_kernelIN5flash11enable_sm90INS1_16FlashAttnFwdSm90INS1_25CollectiveMainloopFwdSm90ILi2EN4cute5tupleIJNS5_1CILi2EEENS7_ILi1EEES9_EEENS6_IJNS7_ILi128EEENS7_ILi112EEENS7_ILi192EEEEEELi192ENS_10bfloat16_tEfNS_4arch4Sm90ELb0ELb0ELb0ELb0ELb0ELb0ELb0ELb1ELb1ELb1ELb0ELb0EEENS1_21CollectiveEpilogueFwdINS6_IJSB_SD_SC_EEESA_SF_SH_Li256ELb0ELb1ELb0ELb0EEENS1_29StaticPersistentTileSchedulerILb0EEEEEEEEEvNT_6ParamsE)
        /*0944*/ 	.short	0x0210
        /*0946*/ 	.short	0x0a70


	//----- nvinfo : EIATTR_SW_WAR
	.align		4
.L_689:
        /*0948*/ 	.byte	0x04, 0x36
        /*094a*/ 	.short	(.L_691 - .L_690)
.L_690:
        /*094c*/ 	.word	0x00000008
.L_691:


//--------------------- .nv.info._ZN7cutlass13device_kernelIN5flash11enable_sm90INS1_16FlashAttnFwdSm90INS1_25CollectiveMainloopFwdSm90ILi2EN4cute5tupleIJNS5_1CILi1EEES8_S8_EEENS6_IJNS7_ILi128EEENS7_ILi112EEENS7_ILi192EEEEEELi192ENS_10bfloat16_tEfNS_4arch4Sm90ELb0ELb0ELb0ELb1ELb0ELb0ELb0ELb1ELb1ELb1ELb0ELb0EEENS1_21CollectiveEpilogueFwdINS6_IJSA_SC_SB_EEES9_SE_SG_Li256ELb1ELb1ELb0ELb0EEENS1_36VarlenDynamicPersistentTileSchedulerILi128ELi112ELi256ELi128ELb0ELb1ELb1ELb0ELb1ELb1EEEEEEEEEvNT_6ParamsE --------------------------
	.section	.nv.info._ZN7cutlass13device_kernelIN5flash11enable_sm90INS1_16FlashAttnFwdSm90INS1_25CollectiveMainloopFwdSm90ILi2EN4cute5tupleIJNS5_1CILi1EEES8_S8_EEENS6_IJNS7_ILi128EEENS7_ILi112EEENS7_ILi192EEEEEELi192ENS_10bfloat16_tEfNS_4arch4Sm90ELb0ELb0ELb0ELb1ELb0ELb0ELb0ELb1ELb1ELb1ELb0ELb0EEENS1_21CollectiveEpilogueFwdINS6_IJSA_SC_SB_EEES9_SE_SG_Li256ELb1ELb1ELb0ELb0EEENS1_36VarlenDynamicPersistentTileSchedulerILi128ELi112ELi256ELi128ELb0ELb1ELb1ELb0ELb1ELb1EEEEEEEEEvNT_6ParamsE,"",@"SHT_CUDA_INFO"
	.sectionflags	@""
	.align	4


	//----- nvinfo : EIATTR_CUDA_API_VERSION
	.align		4
        /*0000*/ 	.byte	0x04, 0x37
        /*0002*/ 	.short	(.L_693 - .L_692)
.L_692:
        /*0004*/ 	.word	0x00000082


	//----- nvinfo : EIATTR_KPARAM_INFO
	.align		4
.L_693:
        /*0008*/ 	.byte	0x04, 0x17
        /*000a*/ 	.short	(.L_695 - .L_694)
.L_694:
        /*000c*/ 	.word	0x00000000
        /*0010*/ 	.short	0x0000
        /*0012*/ 	.short	0x0070
        /*0014*/ 	.byte	0x00, 0xf0, 0x01, 0x2a


	//----- nvinfo : EIATTR_SPARSE_MMA_MASK
	.align		4
.L_695:
        /*0018*/ 	.byte	0x03, 0x50
        /*001a*/ 	.short	0x0000


	//----- nvinfo : EIATTR_MAXREG_COUNT
	.align		4
        /*001c*/ 	.byte	0x03, 0x1b
        /*001e*/ 	.short	0x00a8


	//----- nvinfo : EIATTR_NUM_BARRIERS
	.align		4
        /*0020*/ 	.byte	0x02, 0x4c
        /*0022*/ 	.byte	0x09
	.zero		1


	//----- nvinfo : EIATTR_EXTERNS
	.align		4
        /*0024*/ 	.byte	0x04, 0x0f
        /*0026*/ 	.short	(.L_697 - .L_696)


	//   ....[0]....
	.align		4
.L_696:
        /*0028*/ 	.word	index@(__assertfail)


	//----- nvinfo : EIATTR_ANNOTATIONS
	.align		4
.L_697:
        /*002c*/ 	.byte	0x04, 0x55
        /*002e*/ 	.short	(.L_699 - .L_698)


	//   ....[0]....
.L_698:
        /* <DEDUP_REMOVED lines=80> */


	//----- nvinfo : EIATTR_MERCURY_ISA_VERSION
	.align		4
.L_699:
        /*0520*/ 	.byte	0x03, 0x5f
        /*0522*/ 	.short	0x0101


	//----- nvinfo : EIATTR_UNUSED_LOAD_BYTE_OFFSET
	.align		4
        /*0524*/ 	.byte	0x04, 0x44
        /*0526*/ 	.short	(.L_701 - .L_700)


	//   ....[0]....
.L_700:
        /*0528*/ 	.word	0x000009f0
        /*052c*/ 	.word	0x0000fff0


	//   ....[1]....
        /*0530*/ 	.word	0x0000a750
        /*0534*/ 	.word	0x0000fff0


	//----- nvinfo : EIATTR_INT_WARP_WIDE_INSTR_OFFSETS
	.align		4
.L_701:
        /*0538*/ 	.byte	0x04, 0x31
        /*053a*/ 	.short	(.L_703 - .L_702)


	//   ....[0]....
.L_702:
        /*053c*/ 	.word	0x00000120


	//   ....[1]....
        /*0540*/ 	.word	0x00000160


	//   ....[2]....
        /*0544*/ 	.word	0x00000220


	//   ....[3]....
        /*0548*/ 	.word	0x0000dda0


	//   ....[4]....
        /*054c*/ 	.word	0x0000de30


	//   ....[5]....
        /*0550*/ 	.word	0x00011de0


	//   ....[6]....
        /*0554*/ 	.word	0x00011e40


	//----- nvinfo : EIATTR_COOP_GROUP_MASK_REGIDS
	.align		4
.L_703:
        /*0558*/ 	.byte	0x04, 0x29
        /*055a*/ 	.short	(.L_705 - .L_704)


	//   ....[0]....
.L_704:
        /*055c*/ 	.word	0xffffffff


	//   ....[1]....
        /*0560*/ 	.word	0xffffffff


	//   ....[2]....
        /*0564*/ 	.word	0xffffffff


	//   ....[3]....
        /*0568*/ 	.word	0xffffffff


	//   ....[4]....
        /*056c*/ 	.word	0xffffffff


	//   ....[5]....
        /*0570*/ 	.word	0xffffffff


	//   ....[6]....
        /*0574*/ 	.word	0xffffffff


	//   ....[7]....
        /*0578*/ 	.word	0xffffffff


	//   ....[8]....
        /*057c*/ 	.word	0xffffffff


	//   ....[9]....
        /*0580*/ 	.word	0xffffffff


	//   ....[10]....
        /*0584*/ 	.word	0xffffffff


	//   ....[11]....
        /*0588*/ 	.word	0xffffffff


	//   ....[12]....
        /*058c*/ 	.word	0xffffffff


	//   ....[13]....
        /*0590*/ 	.word	0xffffffff


	//   ....[14]....
        /*0594*/ 	.word	0xffffffff


	//   ....[15]....
        /*0598*/ 	.word	0xffffffff


	//   ....[16]....
        /*059c*/ 	.word	0xffffffff


	//   ....[17]....
        /*05a0*/ 	.word	0xffffffff


	//   ....[18]....
        /*05a4*/ 	.word	0xffffffff


	//   ....[19]....
        /*05a8*/ 	.word	0xffffffff


	//   ....[20]....
        /*05ac*/ 	.word	0xffffffff


	//   ....[21]....
        /*05b0*/ 	.word	0xffffffff


	//   ....[22]....
        /*05b4*/ 	.word	0xffffffff


	//   ....[23]....
        /*05b8*/ 	.word	0xffffffff


	//   ....[24]....
        /*05bc*/ 	.word	0xffffffff


	//   ....[25]....
        /*05c0*/ 	.word	0xffffffff


	//   ....[26]....
        /*05c4*/ 	.word	0xffffffff


	//   ....[27]....
        /*05c8*/ 	.word	0xffffffff


	//   ....[28]....
        /*05cc*/ 	.word	0xffffffff


	//   ....[29]....
        /*05d0*/ 	.word	0xffffffff


	//   ....[30]....
        /*05d4*/ 	.word	0xffffffff


	//   ....[31]....
        /*05d8*/ 	.word	0xffffffff


	//   ....[32]....
        /*05dc*/ 	.word	0xffffffff


	//   ....[33]....
        /*05e0*/ 	.word	0xffffffff


	//   ....[34]....
        /*05e4*/ 	.word	0xffffffff


	//   ....[35]....
        /*05e8*/ 	.word	0xffffffff


	//   ....[36]....
        /*05ec*/ 	.word	0xffffffff


	//   ....[37]....
        /*05f0*/ 	.word	0xffffffff


	//   ....[38]....
        /*05f4*/ 	.word	0xffffffff


	//   ....[39]....
        /*05f8*/ 	.word	0xffffffff


	//   ....[40]....
        /*05fc*/ 	.word	0xffffffff


	//   ....[41]....
        /*0600*/ 	.word	0xffffffff


	//   ....[42]....
        /*0604*/ 	.word	0xffffffff


	//   ....[43]....
        /*0608*/ 	.word	0xffffffff


	//   ....[44]....
        /*060c*/ 	.word	0xffffffff


	//   ....[45]....
        /*0610*/ 	.word	0xffffffff


	//   ....[46]....
        /*0614*/ 	.word	0xffffffff


	//   ....[47]....
        /*0618*/ 	.word	0xffffffff


	//   ....[48]....
        /*061c*/ 	.word	0xffffffff


	//   ....[49]....
        /*0620*/ 	.word	0xffffffff


	//   ....[50]....
        /*0624*/ 	.word	0xffffffff


	//   ....[51]....
        /*0628*/ 	.word	0xffffffff


	//   ....[52]....
        /*062c*/ 	.word	0xffffffff


	//   ....[53]....
        /*0630*/ 	.word	0xffffffff


	//   ....[54]....
        /*0634*/ 	.word	0xffffffff


	//   ....[55]....
        /*0638*/ 	.word	0xffffffff


	//   ....[56]....
        /*063c*/ 	.word	0xffffffff


	//   ....[57]....
        /*0640*/ 	.word	0xffffffff


	//   ....[58]....
        /*0644*/ 	.word	0xffffffff


	//   ....[59]....
        /*0648*/ 	.word	0xffffffff


	//   ....[60]....
        /*064c*/ 	.word	0xffffffff


	//   ....[61]....
        /*0650*/ 	.word	0xffffffff


	//   ....[62]....
        /*0654*/ 	.word	0xffffffff


	//   ....[63]....
        /*0658*/ 	.word	0xffffffff


	//   ....[64]....
        /*065c*/ 	.word	0xffffffff


	//   ....[65]....
        /*0660*/ 	.word	0xffffffff


	//   ....[66]....
        /*0664*/ 	.word	0xffffffff


	//   ....[67]....
        /*0668*/ 	.word	0xffffffff


	//   ....[68]....
        /*066c*/ 	.word	0xffffffff


	//   ....[69]....
        /*0670*/ 	.word	0xffffffff


	//   ....[70]....
        /*0674*/ 	.word	0xffffffff


	//   ....[71]....
        /*0678*/ 	.word	0xffffffff


	//   ....[72]....
        /*067c*/ 	.word	0xffffffff


	//   ....[73]....
        /*0680*/ 	.word	0xffffffff


	//   ....[74]....
        /*0684*/ 	.word	0xffffffff


	//   ....[75]....
        /*0688*/ 	.word	0xffffffff


	//   ....[76]....
        /*068c*/ 	.word	0xffffffff


	//   ....[77]....
        /*0690*/ 	.word	0xffffffff


	//   ....[78]....
        /*0694*/ 	.word	0xffffffff


	//   ....[79]....
        /*0698*/ 	.word	0xffffffff


	//   ....[80]....
        /*069c*/ 	.word	0xffffffff


	//   ....[81]....
        /*06a0*/ 	.word	0xffffffff


	//   ....[82]....
        /*06a4*/ 	.word	0xffffffff


	//   ....[83]....
        /*06a8*/ 	.word	0xffffffff


	//   ....[84]....
        /*06ac*/ 	.word	0xffffffff


	//   ....[85]....
        /*06b0*/ 	.word	0xffffffff


	//   ....[86]....
        /*06b4*/ 	.word	0xffffffff


	//   ....[87]....
        /*06b8*/ 	.word	0xffffffff


	//   ....[88]....
        /*06bc*/ 	.word	0xffffffff


	//   ....[89]....
        /*06c0*/ 	.word	0xffffffff


	//   ....[90]....
        /*06c4*/ 	.word	0xffffffff


	//   ....[91]....
        /*06c8*/ 	.word	0x0500000f


	//   ....[92]....
        /*06cc*/ 	.word	0x0500000f


	//   ....[93]....
        /*06d0*/ 	.word	0x0500000f


	//   ....[94]....
        /*06d4*/ 	.word	0x0500000f


	//   ....[95]....
        /*06d8*/ 	.word	0x0500000f


	//   ....[96]....
        /*06dc*/ 	.word	0x0500000f


	//   ....[97]....
        /*06e0*/ 	.word	0x0500000f


	//   ....[98]....
        /*06e4*/ 	.word	0x0500000f


	//   ....[99]....
        /*06e8*/ 	.word	0x0500000f


	//   ....[100]....
        /*06ec*/ 	.word	0x0500000f


	//   ....[101]....
        /*06f0*/ 	.word	0x0500000f


	//   ....[102]....
        /*06f4*/ 	.word	0x0500000f


	//   ....[103]....
        /*06f8*/ 	.word	0x0500000f


	//   ....[104]....
        /*06fc*/ 	.word	0x0500000f


	//   ....[105]....
        /*0700*/ 	.word	0x0500000f


	//   ....[106]....
        /*0704*/ 	.word	0x0500000f


	//   ....[107]....
        /*0708*/ 	.word	0x0500000f


	//   ....[108]....
        /*070c*/ 	.word	0x0500000f


	//   ....[109]....
        /*0710*/ 	.word	0x0500000f


	//   ....[110]....
        /*0714*/ 	.word	0x0500000f


	//   ....[111]....
        /*0718*/ 	.word	0x0500000f


	//   ....[112]....
        /*071c*/ 	.word	0x0500000f


	//   ....[113]....
        /*0720*/ 	.word	0x0500000f


	//   ....[114]....
        /*0724*/ 	.word	0x0500000f


	//   ....[115]....
        /*0728*/ 	.word	0x0500000f


	//   ....[116]....
        /*072c*/ 	.word	0x0500000f


	//   ....[117]....
        /*0730*/ 	.word	0x0500000f


	//   ....[118]....
        /*0734*/ 	.word	0x0500000f


	//   ....[119]....
        /*0738*/ 	.word	0x0500000f


	//   ....[120]....
        /*073c*/ 	.word	0x0500000f


	//   ....[121]....
        /*0740*/ 	.word	0x0500000f


	//   ....[122]....
        /*0744*/ 	.word	0x0500000f


	//   ....[123]....
        /*0748*/ 	.word	0x0500000f


	//   ....[124]....
        /*074c*/ 	.word	0x0500000f


	//   ....[125]....
        /*0750*/ 	.word	0x0500000f


	//----- nvinfo : EIATTR_COOP_GROUP_INSTR_OFFSETS
	.align		4
.L_705:
        /*0754*/ 	.byte	0x04, 0x28
        /*0756*/ 	.short	(.L_707 - .L_706)


	//   ....[0]....
.L_706:
        /*0758*/ 	.word	0x00000060


	//   ....[1]....
        /*075c*/ 	.word	0x00000130


	//   ....[2]....
        /*0760*/ 	.word	0x00000230


	//   ....[3]....
        /*0764*/ 	.word	0x000003a0


	//   ....[4]....
        /*0768*/ 	.word	0x00000500


	//   ....[5]....
        /*076c*/ 	.word	0x00000620


	//   ....[6]....
        /*0770*/ 	.word	0x00000780


	//   ....[7]....
        /*0774*/ 	.word	0x00001400


	//   ....[8]....
        /*0778*/ 	.word	0x00004360


	//   ....[9]....
        /*077c*/ 	.word	0x000043d0


	//   ....[10]....
        /*0780*/ 	.word	0x000048b0


	//   ....[11]....
        /*0784*/ 	.word	0x00004900


	//   ....[12]....
        /*0788*/ 	.word	0x00008350


	//   ....[13]....
        /*078c*/ 	.word	0x00008380


	//   ....[14]....
        /*0790*/ 	.word	0x000085d0


	//   ....[15]....
        /*0794*/ 	.word	0x000085f0


	//   ....[16]....
        /*0798*/ 	.word	0x00009bc0


	//   ....[17]....
        /*079c*/ 	.word	0x00009c80


	//   ....[18]....
        /*07a0*/ 	.word	0x00009f50


	//   ....[19]....
        /*07a4*/ 	.word	0x00009f60


	//   ....[20]....
        /*07a8*/ 	.word	0x0000b480


	//   ....[21]....
        /*07ac*/ 	.word	0x0000b4d0


	//   ....[22]....
        /*07b0*/ 	.word	0x0000b510


	//   ....[23]....
        /*07b4*/ 	.word	0x0000b540


	//   ....[24]....
        /*07b8*/ 	.word	0x0000bc00


	//   ....[25]....
        /*07bc*/ 	.word	0x0000bc40


	//   ....[26]....
        /*07c0*/ 	.word	0x0000bd40


	//   ....[27]....
        /*07c4*/ 	.word	0x0000bd60


	//   ....[28]....
        /*07c8*/ 	.word	0x0000be60


	//   ....[29]....
        /*07cc*/ 	.word	0x0000be80


	//   ....[30]....
        /*07d0*/ 	.word	0x0000bf90


	//   ....[31]....
        /*07d4*/ 	.word	0x0000bfb0


	//   ....[32]....
        /*07d8*/ 	.word	0x0000c820


	//   ....[33]....
        /*07dc*/ 	.word	0x0000c840


	//   ....[34]....
        /*07e0*/ 	.word	0x0000c940


	//   ....[35]....
        /*07e4*/ 	.word	0x0000c960


	//   ....[36]....
        /*07e8*/ 	.word	0x0000ca60


	//   ....[37]....
        /*07ec*/ 	.word	0x0000ca80


	//   ....[38]....
        /*07f0*/ 	.word	0x0000cb90


	//   ....[39]....
        /*07f4*/ 	.word	0x0000cbb0


	//   ....[40]....
        /*07f8*/ 	.word	0x0000cd30


	//   ....[41]....
        /*07fc*/ 	.word	0x0000cf20


	//   ....[42]....
        /*0800*/ 	.word	0x0000cf50


	//   ....[43]....
        /*0804*/ 	.word	0x0000cf80


	//   ....[44]....
        /*0808*/ 	.word	0x0000cfb0


	//   ....[45]....
        /*080c*/ 	.word	0x0000cfe0


	//   ....[46]....
        /*0810*/ 	.word	0x0000d010


	//   ....[47]....
        /*0814*/ 	.word	0x0000d180


	//   ....[48]....
        /*0818*/ 	.word	0x0000d1b0


	//   ....[49]....
        /*081c*/ 	.word	0x0000d1e0


	//   ....[50]....
        /*0820*/ 	.word	0x0000d210


	//   ....[51]....
        /*0824*/ 	.word	0x0000d240


	//   ....[52]....
        /*0828*/ 	.word	0x0000d270


	//   ....[53]....
        /*082c*/ 	.word	0x0000d310


	//   ....[54]....
        /*0830*/ 	.word	0x0000d340


	//   ....[55]....
        /*0834*/ 	.word	0x0000d3d0


	//   ....[56]....
        /*0838*/ 	.word	0x0000e3b0


	//   ....[57]....
        /*083c*/ 	.word	0x0000f040


	//   ....[58]....
        /*0840*/ 	.word	0x0000f070


	//   ....[59]....
        /*0844*/ 	.word	0x0000f0a0


	//   ....[60]....
        /*0848*/ 	.word	0x0000f0e0


	//   ....[61]....
        /*084c*/ 	.word	0x0000f1b0


	//   ....[62]....
        /*0850*/ 	.word	0x0000f210


	//   ....[63]....
        /*0854*/ 	.word	0x0000f2b0


	//   ....[64]....
        /*0858*/ 	.word	0x0000f2c0


	//   ....[65]....
        /*085c*/ 	.word	0x0000f360


	//   ....[66]....
        /*0860*/ 	.word	0x0000f370


	//   ....[67]....
        /*0864*/ 	.word	0x0000f410


	//   ....[68]....
        /*0868*/ 	.word	0x0000f420


	//   ....[69]....
        /*086c*/ 	.word	0x0000f4a0


	//   ....[70]....
        /*0870*/ 	.word	0x0000f4d0


	//   ....[71]....
        /*0874*/ 	.word	0x0000f4e0


	//   ....[72]....
        /*0878*/ 	.word	0x0000f500


	//   ....[73]....
        /*087c*/ 	.word	0x00012600


	//   ....[74]....
        /*0880*/ 	.word	0x00012660


	//   ....[75]....
        /*0884*/ 	.word	0x00012690


	//   ....[76]....
        /*0888*/ 	.word	0x000126c0


	//   ....[77]....
        /*088c*/ 	.word	0x000126f0


	//   ....[78]....
        /*0890*/ 	.word	0x00012720


	//   ....[79]....
        /*0894*/ 	.word	0x00012750


	//   ....[80]....
        /*0898*/ 	.word	0x00012760


	//   ....[81]....
        /*089c*/ 	.word	0x000128e0


	//   ....[82]....
        /*08a0*/ 	.word	0x00012910


	//   ....[83]....
        /*08a4*/ 	.word	0x00012940


	//   ....[84]....
        /*08a8*/ 	.word	0x00012970


	//   ....[85]....
        /*08ac*/ 	.word	0x000129a0


	//   ....[86]....
        /*08b0*/ 	.word	0x000129d0


	//   ....[87]....
        /*08b4*/ 	.word	0x00012a90


	//   ....[88]....
        /*08b8*/ 	.word	0x00012ab0


	//   ....[89]....
        /*08bc*/ 	.word	0x00012b20


	//   ....[90]....
        /*08c0*/ 	.word	0x00012fb0


	//   ....[91]....
        /*08c4*/ 	.word	0x00013480


	//   ....[92]....
        /*08c8*/ 	.word	0x00013600


	//   ....[93]....
        /*08cc*/ 	.word	0x00013650


	//   ....[94]....
        /*08d0*/ 	.word	0x000136d0


	//   ....[95]....
        /*08d4*/ 	.word	0x00013720


	//   ....[96]....
        /*08d8*/ 	.word	0x000138b0


	//   ....[97]....
        /*08dc*/ 	.word	0x00013940


	//   ....[98]....
        /*08e0*/ 	.word	0x00013a20


	//   ....[99]....
        /*08e4*/ 	.word	0x00013b40


	//   ....[100]....
        /*08e8*/ 	.word	0x00013ba0


	//   ....[101]....
        /*08ec*/ 	.word	0x00013cb0


	//   ....[102]....
        /*08f0*/ 	.word	0x00013d10


	//   ....[103]....
        /*08f4*/ 	.word	0x00013e20


	//   ....[104]....
        /*08f8*/ 	.word	0x00013e80


	//   ....[105]....
        /*08fc*/ 	.word	0x00013f80


	//   ....[106]....
        /*0900*/ 	.word	0x00013fe0


	//   ....[107]....
        /*0904*/ 	.word	0x000140c0


	//   ....[108]....
        /*0908*/ 	.word	0x00014430


	//   ....[109]....
        /*090c*/ 	.word	0x000144d0


	//   ....[110]....
        /*0910*/ 	.word	0x000145f0


	//   ....[111]....
        /*0914*/ 	.word	0x00014670


	//   ....[112]....
        /*0918*/ 	.word	0x000146f0


	//   ....[113]....
        /*091c*/ 	.word	0x00014770


	//   ....[114]....
        /*0920*/ 	.word	0x000147f0


	//   ....[115]....
        /*0924*/ 	.word	0x00014880


	//   ....[116]....
        /*0928*/ 	.word	0x00014920


	//   ....[117]....
        /*092c*/ 	.word	0x000149c0


	//   ....[118]....
        /*0930*/ 	.word	0x00014a40


	//   ....[119]....
        /*0934*/ 	.word	0x00014ac0


	//   ....[120]....
        /*0938*/ 	.word	0x00014b40


	//   ....[121]....
        /*093c*/ 	.word	0x00014bd0


	//   ....[122]....
        /*0940*/ 	.word	0x00014c50


	//   ....[123]....
        /*0944*/ 	.word	0x00014cf0


	//   ....[124]....
        /*0948*/ 	.word	0x00014d80


	//   ....[125]....
        /*094c*/ 	.word	0x00014eb0


	//----- nvinfo : EIATTR_REG_RECONFIG
	.align		4
.L_707:
        /*0950*/ 	.byte	0x01, 0x54
	.zero		2


	//----- nvinfo : EIATTR_SYSCALL_OFFSETS
	.align		4
        /*0954*/ 	.byte	0x04, 0x46
        /*0956*/ 	.short	(.L_709 - .L_708)


	//   ....[0]....
.L_708:
        /*0958*/ 	.word	0x000015e0


	//   ....[1]....
        /*095c*/ 	.word	0x0000dfa0


	//   ....[2]....
        /*0960*/ 	.word	0x0000e100


	//   ....[3]....
        /*0964*/ 	.word	0x0000e200


	//   ....[4]....
        /*0968*/ 	.word	0x0000ec20


	//----- nvinfo : EIATTR_MBARRIER_INSTR_OFFSETS
	.align		4
.L_709:
        /*096c*/ 	.byte	0x04, 0x39
        /*096e*/ 	.short	(.L_711 - .L_710)


	//   ....[0]....
.L_710:
        /*0970*/ 	.word	0x00000250
        /*0974*/ 	.word	0x000000ff
        /*0978*/ 	.word	0x00036800
        /*097c*/ 	.short	0x0100
        /*097e*/ 	.byte	0x08
	.zero		1


	//   ....[1]....
        /*0980*/ 	.word	0x00000260
        /*0984*/ 	.word	0x000000ff
        /*0988*/ 	.word	0x00036820
        /*098c*/ 	.short	0x0100
        /*098e*/ 	.byte	0x08
	.zero		1


	//   ....[2]....
        /*0990*/ 	.word	0x00000350
        /*0994*/ 	.word	0x000000ff
        /*0998*/ 	.word	0x00036830
        /*099c*/ 	.short	0x0100
        /*099e*/ 	.byte	0x08
	.zero		1


	//   ....[3]....
        /*09a0*/ 	.word	0x00000360
        /*09a4*/ 	.word	0x000000ff
        /*09a8*/ 	.word	0x00036840
        /*09ac*/ 	.short	0x0100
        /*09ae*/ 	.byte	0x08
	.zero		1


	//   ....[4]....
        /*09b0*/ 	.word	0x00000370
        /*09b4*/ 	.word	0x000000ff
        /*09b8*/ 	.word	0x00036838
        /*09bc*/ 	.short	0x0100
        /*09be*/ 	.byte	0x08
	.zero		1


	//   ....[5]....
        /*09c0*/ 	.word	0x00000380
        /*09c4*/ 	.word	0x000000ff
        /*09c8*/ 	.word	0x00036848
        /*09cc*/ 	.short	0x0100
        /*09ce*/ 	.byte	0x08
	.zero		1


	//   ....[6]....
        /*09d0*/ 	.word	0x000004b0
        /*09d4*/ 	.word	0x000000ff
        /*09d8*/ 	.word	0x00036850
        /*09dc*/ 	.short	0x0100
        /*09de*/ 	.byte	0x08
	.zero		1


	//   ....[7]....
        /*09e0*/ 	.word	0x000004c0
        /*09e4*/ 	.word	0x000000ff
        /*09e8*/ 	.word	0x00036860
        /*09ec*/ 	.short	0x0100
        /*09ee*/ 	.byte	0x08
	.zero		1


	//   ....[8]....
        /*09f0*/ 	.word	0x000004d0
        /*09f4*/ 	.word	0x000000ff
        /*09f8*/ 	.word	0x00036858
        /*09fc*/ 	.short	0x0100
        /*09fe*/ 	.byte	0x08
	.zero		1


	//   ....[9]....
        /*0a00*/ 	.word	0x000004e0
        /*0a04*/ 	.word	0x000000ff
        /*0a08*/ 	.word	0x00036868
        /*0a0c*/ 	.short	0x0100
        /*0a0e*/ 	.byte	0x08
	.zero		1


	//   ....[10]....
        /*0a10*/ 	.word	0x000005d0
        /*0a14*/ 	.word	0x000000ff
        /*0a18*/ 	.word	0x00036870
        /*0a1c*/ 	.short	0x0100
        /*0a1e*/ 	.byte	0x06
	.zero		1


	//   ....[11]....
        /*0a20*/ 	.word	0x000005e0
        /*0a24*/ 	.word	0x000000ff
        /*0a28*/ 	.word	0x00036880
        /*0a2c*/ 	.short	0x0100
        /*0a2e*/ 	.byte	0x06
	.zero		1


	//   ....[12]....
        /*0a30*/ 	.word	0x000005f0
        /*0a34*/ 	.word	0x000000ff
        /*0a38*/ 	.word	0x00036878
        /*0a3c*/ 	.short	0x0100
        /*0a3e*/ 	.byte	0x06
	.zero		1


	//   ....[13]....
        /*0a40*/ 	.word	0x00000600
        /*0a44*/ 	.word	0x000000ff
        /*0a48*/ 	.word	0x00036888
        /*0a4c*/ 	.short	0x0100
        /*0a4e*/ 	.byte	0x06
	.zero		1


	//   ....[14]....
        /*0a50*/ 	.word	0x00000730
        /*0a54*/ 	.word	0x000000ff
        /*0a58*/ 	.word	0x00036890
        /*0a5c*/ 	.short	0x0100
        /*0a5e*/ 	.byte	0x08
	.zero		1


	//   ....[15]....
        /*0a60*/ 	.word	0x00000740
        /*0a64*/ 	.word	0x000000ff
        /*0a68*/ 	.word	0x000368a0
        /*0a6c*/ 	.short	0x0100
        /*0a6e*/ 	.byte	0x08
	.zero		1


	//   ....[16]....
        /*0a70*/ 	.word	0x00000750
        /*0a74*/ 	.word	0x000000ff
        /*0a78*/ 	.word	0x00036898
        /*0a7c*/ 	.short	0x0100
        /*0a7e*/ 	.byte	0x08
	.zero		1


	//   ....[17]....
        /*0a80*/ 	.word	0x00000760
        /*0a84*/ 	.word	0x000000ff
        /*0a88*/ 	.word	0x000368a8
        /*0a8c*/ 	.short	0x0100
        /*0a8e*/ 	.byte	0x08
	.zero		1


	//   ....[18]....
        /*0a90*/ 	.word	0x00000890
        /*0a94*/ 	.word	0x000000ff
        /*0a98*/ 	.word	0x000368b0
        /*0a9c*/ 	.short	0x0100
        /*0a9e*/ 	.byte	0x08
	.zero		1


	//   ....[19]....
        /*0aa0*/ 	.word	0x000008a0
        /*0aa4*/ 	.word	0x000000ff
        /*0aa8*/ 	.word	0x000368c0
        /*0aac*/ 	.short	0x0100
        /*0aae*/ 	.byte	0x08
	.zero		1


	//   ....[20]....
        /*0ab0*/ 	.word	0x000008b0
        /*0ab4*/ 	.word	0x000000ff
        /*0ab8*/ 	.word	0x000368b8
        /*0abc*/ 	.short	0x0100
        /*0abe*/ 	.byte	0x08
	.zero		1


	//   ....[21]....
        /*0ac0*/ 	.word	0x000008c0
        /*0ac4*/ 	.word	0x000000ff
        /*0ac8*/ 	.word	0x000368c8
        /*0acc*/ 	.short	0x0100
        /*0ace*/ 	.byte	0x08
	.zero		1


	//   ....[22]....
        /*0ad0*/ 	.word	0x00001690
        /*0ad4*/ 	.word	0x00000005
        /*0ad8*/ 	.word	0x00036800
        /*0adc*/ 	.short	0x010a
        /*0ade*/ 	.byte	0x3f
	.zero		1


	//   ....[23]....
        /*0ae0*/ 	.word	0x00001700
        /*0ae4*/ 	.word	0x00000002
        /*0ae8*/ 	.word	0x00036830
        /*0aec*/ 	.short	0x010a
        /*0aee*/ 	.byte	0x3f
	.zero		1


	//   ....[24]....
        /*0af0*/ 	.word	0x00001770
        /*0af4*/ 	.word	0x00000002
        /*0af8*/ 	.word	0x00036830
        /*0afc*/ 	.short	0x010a
        /*0afe*/ 	.byte	0x3f
	.zero		1


	//   ....[25]....
        /*0b00*/ 	.word	0x000043a0
        /*0b04*/ 	.word	0x00000002
        /*0b08*/ 	.word	0x00000000
        /*0b0c*/ 	.short	0x0101
        /*0b0e*/ 	.byte	0x3f
	.zero		1


	//   ....[26]....
        /*0b10*/ 	.word	0x00005aa0
        /*0b14*/ 	.word	0x0000000c
        /*0b18*/ 	.word	0x00036830
        /*0b1c*/ 	.short	0x010a
        /*0b1e*/ 	.byte	0x3f
	.zero		1


	//   ....[27]....
        /*0b20*/ 	.word	0x00005af0
        /*0b24*/ 	.word	0x0000000c
        /*0b28*/ 	.word	0x00036830
        /*0b2c*/ 	.short	0x010a
        /*0b2e*/ 	.byte	0x3f
	.zero		1


	//   ....[28]....
        /*0b30*/ 	.word	0x00008030
        /*0b34*/ 	.word	0x0000000d
        /*0b38*/ 	.word	0x00036850
        /*0b3c*/ 	.short	0x010a
        /*0b3e*/ 	.byte	0x3f
	.zero		1


	//   ....[29]....
        /*0b40*/ 	.word	0x00008070
        /*0b44*/ 	.word	0x0000000d
        /*0b48*/ 	.word	0x00036850
        /*0b4c*/ 	.short	0x010a
        /*0b4e*/ 	.byte	0x3f
	.zero		1


	//   ....[30]....
        /*0b50*/ 	.word	0x00008ec0
        /*0b54*/ 	.word	0x00000090
        /*0b58*/ 	.word	0x00000000
        /*0b5c*/ 	.short	0x0101
        /*0b5e*/ 	.byte	0x3f
	.zero		1


	//   ....[31]....
        /*0b60*/ 	.word	0x00009010
        /*0b64*/ 	.word	0x00000090
        /*0b68*/ 	.word	0x00000000
        /*0b6c*/ 	.short	0x0101
        /*0b6e*/ 	.byte	0x3f
	.zero		1


	//   ....[32]....
        /*0b70*/ 	.word	0x00009b20
        /*0b74*/ 	.word	0x0000000b
        /*0b78*/ 	.word	0x00036850
        /*0b7c*/ 	.short	0x010a
        /*0b7e*/ 	.byte	0x3f
	.zero		1


	//   ....[33]....
        /*0b80*/ 	.word	0x00009b60
        /*0b84*/ 	.word	0x0000000b
        /*0b88*/ 	.word	0x00036850
        /*0b8c*/ 	.short	0x010a
        /*0b8e*/ 	.byte	0x3f
	.zero		1


	//   ....[34]....
        /*0b90*/ 	.word	0x0000a0f0
        /*0b94*/ 	.word	0x0000000a
        /*0b98*/ 	.word	0x00000000
        /*0b9c*/ 	.short	0x0101
        /*0b9e*/ 	.byte	0x3f
	.zero		1


	//   ....[35]....
        /*0ba0*/ 	.word	0x0000bc30
        /*0ba4*/ 	.word	0x0000002e
        /*0ba8*/ 	.word	0x00000000
        /*0bac*/ 	.short	0x0101
        /*0bae*/ 	.byte	0x3f
	.zero		1


	//   ....[36]....
        /*0bb0*/ 	.word	0x0000e650
        /*0bb4*/ 	.word	0x00000000
        /*0bb8*/ 	.word	0x00036840
        /*0bbc*/ 	.short	0x010a
        /*0bbe*/ 	.byte	0x3f
	.zero		1


	//   ....[37]....
        /*0bc0*/ 	.word	0x0000f690
        /*0bc4*/ 	.word	0x0000000a
        /*0bc8*/ 	.word	0x00036800
        /*0bcc*/ 	.short	0x0107
        /*0bce*/ 	.byte	0x3f
	.zero		1


	//   ....[38]....
        /*0bd0*/ 	.word	0x0000f7a0
        /*0bd4*/ 	.word	0x00000002
        /*0bd8*/ 	.word	0x00036800
        /*0bdc*/ 	.short	0x0101
        /*0bde*/ 	.byte	0x3f
	.zero		1


	//   ....[39]....
        /*0be0*/ 	.word	0x0000f7c0
        /*0be4*/ 	.word	0x00000002
        /*0be8*/ 	.word	0x00036820
        /*0bec*/ 	.short	0x010a
        /*0bee*/ 	.byte	0x3f
	.zero		1


	//   ....[40]....
        /*0bf0*/ 	.word	0x0000fb40
        /*0bf4*/ 	.word	0x00000003
        /*0bf8*/ 	.word	0x00036840
        /*0bfc*/ 	.short	0x010a
        /*0bfe*/ 	.byte	0x3f
	.zero		1


	//   ....[41]....
        /*0c00*/ 	.word	0x00010000
        /*0c04*/ 	.word	0x00000003
        /*0c08*/ 	.word	0x00000060
        /*0c0c*/ 	.short	0x010a
        /*0c0e*/ 	.byte	0x3f
	.zero		1


	//   ....[42]....
        /*0c10*/ 	.word	0x00010800
        /*0c14*/ 	.word	0x00000003
        /*0c18*/ 	.word	0x00036840
        /*0c1c*/ 	.short	0x010a
        /*0c1e*/ 	.byte	0x3f
	.zero		1


	//   ....[43]....
        /*0c20*/ 	.word	0x00010cc0
        /*0c24*/ 	.word	0x00000002
        /*0c28*/ 	.word	0x00000060
        /*0c2c*/ 	.short	0x010a
        /*0c2e*/ 	.byte	0x3f
	.zero		1


	//   ....[44]....
        /*0c30*/ 	.word	0x000113e0
        /*0c34*/ 	.word	0x00000002
        /*0c38*/ 	.word	0x00036840
        /*0c3c*/ 	.short	0x010a
        /*0c3e*/ 	.byte	0x3f
	.zero		1


	//   ....[45]....
        /*0c40*/ 	.word	0x000118a0
        /*0c44*/ 	.word	0x00000002
        /*0c48*/ 	.word	0x00000060
        /*0c4c*/ 	.short	0x010a
        /*0c4e*/ 	.byte	0x3f
	.zero		1


	//   ....[46]....
        /*0c50*/ 	.word	0x00011f50
        /*0c54*/ 	.word	0x00000002
        /*0c58*/ 	.word	0x00036860
        /*0c5c*/ 	.short	0x010a
        /*0c5e*/ 	.byte	0x3f
	.zero		1


	//   ....[47]....
        /*0c60*/ 	.word	0x00012f30
        /*0c64*/ 	.word	0x00000000
        /*0c68*/ 	.word	0x00036820
        /*0c6c*/ 	.short	0x010a
        /*0c6e*/ 	.byte	0x3f
	.zero		1


	//   ....[48]....
        /*0c70*/ 	.word	0x000130f0
        /*0c74*/ 	.word	0x00000006
        /*0c78*/ 	.word	0x00000000
        /*0c7c*/ 	.short	0x010a
        /*0c7e*/ 	.byte	0x3f
	.zero		1


	//   ....[49]....
        /*0c80*/ 	.word	0x00013160
        /*0c84*/ 	.word	0x00000007
        /*0c88*/ 	.word	0x00000000
        /*0c8c*/ 	.short	0x010a
        /*0c8e*/ 	.byte	0x3f
	.zero		1


	//   ....[50]....
        /*0c90*/ 	.word	0x000131d0
        /*0c94*/ 	.word	0x00000004
        /*0c98*/ 	.word	0x00000000
        /*0c9c*/ 	.short	0x010a
        /*0c9e*/ 	.byte	0x3f
	.zero		1


	//   ....[51]....
        /*0ca0*/ 	.word	0x00013200
        /*0ca4*/ 	.word	0x00000003
        /*0ca8*/ 	.word	0x00000000
        /*0cac*/ 	.short	0x010a
        /*0cae*/ 	.byte	0x3f
	.zero		1


	//   ....[52]....
        /*0cb0*/ 	.word	0x00013260
        /*0cb4*/ 	.word	0x00000005
        /*0cb8*/ 	.word	0x00036800
        /*0cbc*/ 	.short	0x010a
        /*0cbe*/ 	.byte	0x3f
	.zero		1


	//   ....[53]....
        /*0cc0*/ 	.word	0x000132b0
        /*0cc4*/ 	.word	0x00000002
        /*0cc8*/ 	.word	0x00036830
        /*0ccc*/ 	.short	0x010a
        /*0cce*/ 	.byte	0x3f
	.zero		1


	//   ....[54]....
        /*0cd0*/ 	.word	0x00013300
        /*0cd4*/ 	.word	0x0000000c
        /*0cd8*/ 	.word	0x00036830
        /*0cdc*/ 	.short	0x010a
        /*0cde*/ 	.byte	0x3f
	.zero		1


	//   ....[55]....
        /*0ce0*/ 	.word	0x00013350
        /*0ce4*/ 	.word	0x0000000d
        /*0ce8*/ 	.word	0x00036850
        /*0cec*/ 	.short	0x010a
        /*0cee*/ 	.byte	0x3f
	.zero		1


	//   ....[56]....
        /*0cf0*/ 	.word	0x000133a0
        /*0cf4*/ 	.word	0x0000000b
        /*0cf8*/ 	.word	0x00036850
        /*0cfc*/ 	.short	0x010a
        /*0cfe*/ 	.byte	0x3f
	.zero		1


	//   ....[57]....
        /*0d00*/ 	.word	0x00013540
        /*0d04*/ 	.word	0x00000000
        /*0d08*/ 	.word	0x00036840
        /*0d0c*/ 	.short	0x010a
        /*0d0e*/ 	.byte	0x3f
	.zero		1


	//   ....[58]....
        /*0d10*/ 	.word	0x00014150
        /*0d14*/ 	.word	0x00000002
        /*0d18*/ 	.word	0x00036820
        /*0d1c*/ 	.short	0x010a
        /*0d1e*/ 	.byte	0x3f
	.zero		1


	//   ....[59]....
        /*0d20*/ 	.word	0x000141a0
        /*0d24*/ 	.word	0x00000003
        /*0d28*/ 	.word	0x00036840
        /*0d2c*/ 	.short	0x010a
        /*0d2e*/ 	.byte	0x3f
	.zero		1


	//   ....[60]....
        /*0d30*/ 	.word	0x000141f0
        /*0d34*/ 	.word	0x00000003
        /*0d38*/ 	.word	0x00000060
        /*0d3c*/ 	.short	0x010a
        /*0d3e*/ 	.byte	0x3f
	.zero		1


	//   ....[61]....
        /*0d40*/ 	.word	0x00014240
        /*0d44*/ 	.word	0x00000003
        /*0d48*/ 	.word	0x00036840
        /*0d4c*/ 	.short	0x010a
        /*0d4e*/ 	.byte	0x3f
	.zero		1


	//   ....[62]....
        /*0d50*/ 	.word	0x00014290
        /*0d54*/ 	.word	0x00000002
        /*0d58*/ 	.word	0x00000060
        /*0d5c*/ 	.short	0x010a
        /*0d5e*/ 	.byte	0x3f
	.zero		1


	//   ....[63]....
        /*0d60*/ 	.word	0x000142e0
        /*0d64*/ 	.word	0x00000002
        /*0d68*/ 	.word	0x00036840
        /*0d6c*/ 	.short	0x010a
        /*0d6e*/ 	.byte	0x3f
	.zero		1


	//   ....[64]....
        /*0d70*/ 	.word	0x00014330
        /*0d74*/ 	.word	0x00000002
        /*0d78*/ 	.word	0x00000060
        /*0d7c*/ 	.short	0x010a
        /*0d7e*/ 	.byte	0x3f
	.zero		1


	//   ....[65]....
        /*0d80*/ 	.word	0x00014380
        /*0d84*/ 	.word	0x00000002
        /*0d88*/ 	.word	0x00036860
        /*0d8c*/ 	.short	0x010a
        /*0d8e*/ 	.byte	0x3f
	.zero		1


	//   ....[66]....
        /*0d90*/ 	.word	0x00014dd0
        /*0d94*/ 	.word	0x00000000
        /*0d98*/ 	.word	0x00036820
        /*0d9c*/ 	.short	0x010a
        /*0d9e*/ 	.byte	0x3f
	.zero		1


	//   ....[67]....
        /*0da0*/ 	.word	0x00014f70
        /*0da4*/ 	.word	0x00000006
        /*0da8*/ 	.word	0x00000000
        /*0dac*/ 	.short	0x010a
        /*0dae*/ 	.byte	0x3f
	.zero		1


	//   ....[68]....
        /*0db0*/ 	.word	0x00014fc0
        /*0db4*/ 	.word	0x00000007
        /*0db8*/ 	.word	0x00000000
        /*0dbc*/ 	.short	0x010a
        /*0dbe*/ 	.byte	0x3f
	.zero		1


	//   ....[69]....
        /*0dc0*/ 	.word	0x00015010
        /*0dc4*/ 	.word	0x00000004
        /*0dc8*/ 	.word	0x00000000
        /*0dcc*/ 	.short	0x010a
        /*0dce*/ 	.byte	0x3f
	.zero		1


	//----- nvinfo : EIATTR_NUM_MBARRIERS
	.align		4
.L_711:
        /*0dd0*/ 	.byte	0x03, 0x38
        /*0dd2*/ 	.short	0x0016


	//----- nvinfo : EIATTR_EXIT_INSTR_OFFSETS
	.align		4
        /*0dd4*/ 	.byte	0x04, 0x1c
        /*0dd6*/ 	.short	(.L_713 - .L_712)


	//   ....[0]....
.L_712:
        /*0dd8*/ 	.word	0x00000a30


	//   ....[1]....
        /*0ddc*/ 	.word	0x0000cce0


	//   ....[2]....
        /*0de0*/ 	.word	0x00013250


	//----- nvinfo : EIATTR_MAX_THREADS
	.align		4
.L_713:
        /*0de4*/ 	.byte	0x04, 0x05
        /*0de6*/ 	.short	(.L_715 - .L_714)
.L_714:
        /*0de8*/ 	.word	0x00000180
        /*0dec*/ 	.word	0x00000001
        /*0df0*/ 	.word	0x00000001


	//----- nvinfo : EIATTR_CRS_STACK_SIZE
	.align		4
.L_715:
        /*0df4*/ 	.byte	0x04, 0x1e
        /*0df6*/ 	.short	(.L_717 - .L_716)
.L_716:
        /*0df8*/ 	.word	0x00000000


	//----- nvinfo : EIATTR_CBANK_PARAM_SIZE
	.align		4
.L_717:
        /*0dfc*/ 	.byte	0x03, 0x19
        /*0dfe*/ 	.short	0x0af0


	//----- nvinfo : EIATTR_PARAM_CBANK
	.align		4
        /*0e00*/ 	.byte	0x04, 0x0a
        /*0e02*/ 	.short	(.L_719 - .L_718)
	.align		4
.L_718:
        /*0e04*/ 	.word	index@(.nv.constant0._ZN7cutlass13device_kernelIN5flash11enable_sm90INS1_16FlashAttnFwdSm90INS1_25CollectiveMainloopFwdSm90ILi2EN4cute5tupleIJNS5_1CILi1EEES8_S8_EEENS6_IJNS7_ILi128EEENS7_ILi112EEENS7_ILi192EEEEEELi192ENS_10bfloat16_tEfNS_4arch4Sm90ELb0ELb0ELb0ELb1ELb0ELb0ELb0ELb1ELb1ELb1ELb0ELb0EEENS1_21CollectiveEpilogueFwdINS6_IJSA_SC_SB_EEES9_SE_SG_Li256ELb1ELb1ELb0ELb0EEENS1_36VarlenDynamicPersistentTileSchedulerILi128ELi112ELi256ELi128ELb0ELb1ELb1ELb0ELb1ELb1EEEEEEEEEvNT_6ParamsE)
        /*0e08*/ 	.short	0x0210
        /*0e0a*/ 	.short	0x0af0


	//----- nvinfo : EIATTR_SW_WAR
	.align		4
.L_719:
        /*0e0c*/ 	.byte	0x04, 0x36
        /*0e0e*/ 	.short	(.L_721 - .L_720)
.L_720:
        /*0e10*/ 	.word	0x00000008
.L_721:


//--------------------- .nv.info._ZN7cutlass13device_kernelIN5flash11enable_sm90INS1_16FlashAttnFwdSm90INS1_25CollectiveMainloopFwdSm90ILi2EN4cute5tupleIJNS5_1CILi1EEES8_S8_EEENS6_IJNS7_ILi128EEENS7_ILi112EEENS7_ILi192EEEEEELi192ENS_10bfloat16_tEfNS_4arch4Sm90ELb0ELb0ELb0ELb1ELb0ELb1ELb0ELb1ELb1ELb1ELb0ELb0EEENS1_21CollectiveEpilogueFwdINS6_IJSA_SC_SB_EEES9_SE_SG_Li256ELb1ELb1ELb0ELb0EEENS1_36VarlenDynamicPersistentTileSchedulerILi128ELi112ELi256ELi128ELb0ELb1ELb1ELb0ELb1ELb1EEEEEEEEEvNT_6ParamsE --------------------------
	.section	.nv.info._ZN7cutlass13device_kernelIN5flash11enable_sm90INS1_16FlashAttnFwdSm90INS1_25CollectiveMainloopFwdSm90ILi2EN4cute5tupleIJNS5_1CILi1EEES8_S8_EEENS6_IJNS7_ILi128EEENS7_ILi112EEENS7_ILi192EEEEEELi192ENS_10bfloat16_tEfNS_4arch4Sm90ELb0ELb0ELb0ELb1ELb0ELb1ELb0ELb1ELb1ELb1ELb0ELb0EEENS1_21CollectiveEpilogueFwdINS6_IJSA_SC_SB_EEES9_SE_SG_Li256ELb1ELb1ELb0ELb0EEENS1_36VarlenDynamicPersistentTileSchedulerILi128ELi112ELi256ELi128ELb0ELb1ELb1ELb0ELb1ELb1EEEEEEEEEvNT_6ParamsE,"",@"SHT_CUDA_INFO"
	.sectionflags	@""
	.align	4


	//----- nvinfo : EIATTR_CUDA_API_VERSION
	.align		4
        /*0000*/ 	.byte	0x04, 0x37
        /*0002*/ 	.short	(.L_723 - .L_722)
.L_722:
        /*0004*/ 	.word	0x00000082


	//----- nvinfo : EIATTR_KPARAM_INFO
	.align		4
.L_723:
        /*0008*/ 	.byte	0x04, 0x17
        /*000a*/ 	.short	(.L_725 - .L_724)
.L_724:
        /*000c*/ 	.word	0x00000000
        /*0010*/ 	.short	0x0000
        /*0012*/ 	.short	0x0070
        /*0014*/ 	.byte	0x00, 0xf0, 0x01, 0x2a


	//----- nvinfo : EIATTR_SPARSE_MMA_MASK
	.align		4
.L_725:
        /*0018*/ 	.byte	0x03, 0x50
        /*001a*/ 	.short	0x0000


	//----- nvinfo : EIATTR_MAXREG_COUNT
	.align		4
        /*001c*/ 	.byte	0x03, 0x1b
        /*001e*/ 	.short	0x00a8


	//----- nvinfo : EIATTR_NUM_BARRIERS
	.align		4
        /*0020*/ 	.byte	0x02, 0x4c
        /*0022*/ 	.byte	0x10
	.zero		1


	//----- nvinfo : EIATTR_EXTERNS
	.align		4
        /*0024*/ 	.byte	0x04, 0x0f
        /*0026*/ 	.short	(.L_727 - .L_726)


	//   ....[0]....
	.align		4
.L_726:
        /*0028*/ 	.word	index@(__assertfail)


	//----- nvinfo : EIATTR_ANNOTATIONS
	.align		4
.L_727:
        /*002c*/ 	.byte	0x04, 0x55
        /*002e*/ 	.short	(.L_729 - .L_728)


	//   ....[0]....
.L_728:
        /* <DEDUP_REMOVED lines=141> */


	//----- nvinfo : EIATTR_MERCURY_ISA_VERSION
	.align		4
.L_729:
        /*08e8*/ 	.byte	0x03, 0x5f
        /*08ea*/ 	.short	0x0101


	//----- nvinfo : EIATTR_UNUSED_LOAD_BYTE_OFFSET
	.align		4
        /*08ec*/ 	.byte	0x04, 0x44
        /*08ee*/ 	.short	(.L_731 - .L_730)


	//   ....[0]....
.L_730:
        /*08f0*/ 	.word	0x00000ab0
        /*08f4*/ 	.word	0x0000fff0


	//   ....[1]....
        /*08f8*/ 	.word	0x0001c1c0
        /*08fc*/ 	.word	0x0000fff0


	//----- nvinfo : EIATTR_INT_WARP_WIDE_INSTR_OFFSETS
	.align		4
.L_731:
        /*0900*/ 	.byte	0x04, 0x31
        /*0902*/ 	.short	(.L_733 - .L_732)


	//   ....[0]....
.L_732:
        /*0904*/ 	.word	0x00000190


	//   ....[1]....
        /*0908*/ 	.word	0x000001d0


	//   ....[2]....
        /*090c*/ 	.word	0x00000240


	//   ....[3]....
        /*0910*/ 	.word	0x00021080


	//   ....[4]....
        /*0914*/ 	.word	0x00021110


	//   ....[5]....
        /*0918*/ 	.word	0x00025110


	//   ....[6]....
        /*091c*/ 	.word	0x00025170


	//----- nvinfo : EIATTR_COOP_GROUP_MASK_REGIDS
	.align		4
.L_733:
        /*0920*/ 	.byte	0x04, 0x29
        /*0922*/ 	.short	(.L_735 - .L_734)


	//   ....[0]....
.L_734:
        /*0924*/ 	.word	0xffffffff


	//   ....[1]....
        /*0928*/ 	.word	0xffffffff


	//   ....[2]....
        /*092c*/ 	.word	0xffffffff


	//   ....[3]....
        /*0930*/ 	.word	0xffffffff


	//   ....[4]....
        /*0934*/ 	.word	0xffffffff


	//   ....[5]....
        /*0938*/ 	.word	0xffffffff


	//   ....[6]....
        /*093c*/ 	.word	0xffffffff


	//   ....[7]....
        /*0940*/ 	.word	0xffffffff


	//   ....[8]....
        /*0944*/ 	.word	0xffffffff


	//   ....[9]....
        /*0948*/ 	.word	0xffffffff


	//   ....[10]....
        /*094c*/ 	.word	0xffffffff


	//   ....[11]....
        /*0950*/ 	.word	0xffffffff


	//   ....[12]....
        /*0954*/ 	.word	0xffffffff


	//   ....[13]....
        /*0958*/ 	.word	0xffffffff


	//   ....[14]....
        /*095c*/ 	.word	0xffffffff


	//   ....[15]....
        /*0960*/ 	.word	0xffffffff


	//   ....[16]....
        /*0964*/ 	.word	0xffffffff


	//   ....[17]....
        /*0968*/ 	.word	0xffffffff


	//   ....[18]....
        /*096c*/ 	.word	0xffffffff


	//   ....[19]....
        /*0970*/ 	.word	0xffffffff


	//   ....[20]....
        /*0974*/ 	.word	0xffffffff


	//   ....[21]....
        /*0978*/ 	.word	0xffffffff


	//   ....[22]....
        /*097c*/ 	.word	0xffffffff


	//   ....[23]....
        /*0980*/ 	.word	0xffffffff


	//   ....[24]....
        /*0984*/ 	.word	0xffffffff


	//   ....[25]....
        /*0988*/ 	.word	0xffffffff


	//   ....[26]....
        /*098c*/ 	.word	0xffffffff


	//   ....[27]....
        /*0990*/ 	.word	0xffffffff


	//   ....[28]....
        /*0994*/ 	.word	0xffffffff


	//   ....[29]....
        /*0998*/ 	.word	0xffffffff


	//   ....[30]....
        /*099c*/ 	.word	0xffffffff


	//   ....[31]....
        /*09a0*/ 	.word	0xffffffff


	//   ....[32]....
        /*09a4*/ 	.word	0xffffffff


	//   ....[33]....
        /*09a8*/ 	.word	0xffffffff


	//   ....[34]....
        /*09ac*/ 	.word	0xffffffff


	//   ....[35]....
        /*09b0*/ 	.word	0xffffffff


	//   ....[36]....
        /*09b4*/ 	.word	0xffffffff


	//   ....[37]....
        /*09b8*/ 	.word	0xffffffff


	//   ....[38]....
        /*09bc*/ 	.word	0xffffffff


	//   ....[39]....
        /*09c0*/ 	.word	0xffffffff


	//   ....[40]....
        /*09c4*/ 	.word	0xffffffff


	//   ....[41]....
        /*09c8*/ 	.word	0xffffffff


	//   ....[42]....
        /*09cc*/ 	.word	0xffffffff


	//   ....[43]....
        /*09d0*/ 	.word	0xffffffff


	//   ....[44]....
        /*09d4*/ 	.word	0xffffffff


	//   ....[45]....
        /*09d8*/ 	.word	0xffffffff


	//   ....[46]....
        /*09dc*/ 	.word	0xffffffff


	//   ....[47]....
        /*09e0*/ 	.word	0xffffffff


	//   ....[48]....
        /*09e4*/ 	.word	0xffffffff


	//   ....[49]....
        /*09e8*/ 	.word	0xffffffff


	//   ....[50]....
        /*09ec*/ 	.word	0xffffffff


	//   ....[51]....
        /*09f0*/ 	.word	0xffffffff


	//   ....[52]....
        /*09f4*/ 	.word	0xffffffff


	//   ....[53]....
        /*09f8*/ 	.word	0xffffffff


	//   ....[54]....
        /*09fc*/ 	.word	0xffffffff


	//   ....[55]....
        /*0a00*/ 	.word	0xffffffff


	//   ....[56]....
        /*0a04*/ 	.word	0xffffffff


	//   ....[57]....
        /*0a08*/ 	.word	0xffffffff


	//   ....[58]....
        /*0a0c*/ 	.word	0xffffffff


	//   ....[59]....
        /*0a10*/ 	.word	0xffffffff


	//   ....[60]....
        /*0a14*/ 	.word	0xffffffff


	//   ....[61]....
        /*0a18*/ 	.word	0xffffffff


	//   ....[62]....
        /*0a1c*/ 	.word	0xffffffff


	//   ....[63]....
        /*0a20*/ 	.word	0xffffffff


	//   ....[64]....
        /*0a24*/ 	.word	0xffffffff


	//   ....[65]....
        /*0a28*/ 	.word	0xffffffff


	//   ....[66]....
        /*0a2c*/ 	.word	0xffffffff


	//   ....[67]....
        /*0a30*/ 	.word	0xffffffff


	//   ....[68]....
        /*0a34*/ 	.word	0xffffffff


	//   ....[69]....
        /*0a38*/ 	.word	0xffffffff


	//   ....[70]....
        /*0a3c*/ 	.word	0xffffffff


	//   ....[71]....
        /*0a40*/ 	.word	0xffffffff


	//   ....[72]....
        /*0a44*/ 	.word	0xffffffff


	//   ....[73]....
        /*0a48*/ 	.word	0xffffffff


	//   ....[74]....
        /*0a4c*/ 	.word	0xffffffff


	//   ....[75]....
        /*0a50*/ 	.word	0xffffffff


	//   ....[76]....
        /*0a54*/ 	.word	0xffffffff


	//   ....[77]....
        /*0a58*/ 	.word	0xffffffff


	//   ....[78]....
        /*0a5c*/ 	.word	0xffffffff


	//   ....[79]....
        /*0a60*/ 	.word	0xffffffff


	//   ....[80]....
        /*0a64*/ 	.word	0xffffffff


	//   ....[81]....
        /*0a68*/ 	.word	0xffffffff


	//   ....[82]....
        /*0a6c*/ 	.word	0xffffffff


	//   ....[83]....
        /*0a70*/ 	.word	0xffffffff


	//   ....[84]....
        /*0a74*/ 	.word	0xffffffff


	//   ....[85]....
        /*0a78*/ 	.word	0xffffffff


	//   ....[86]....
        /*0a7c*/ 	.word	0xffffffff


	//   ....[87]....
        /*0a80*/ 	.word	0xffffffff


	//   ....[88]....
        /*0a84*/ 	.word	0xffffffff


	//   ....[89]....
        /*0a88*/ 	.word	0xffffffff


	//   ....[90]....
        /*0a8c*/ 	.word	0xffffffff


	//   ....[91]....
        /*0a90*/ 	.word	0xffffffff


	//   ....[92]....
        /*0a94*/ 	.word	0xffffffff


	//   ....[93]....
        /*0a98*/ 	.word	0xffffffff


	//   ....[94]....
        /*0a9c*/ 	.word	0xffffffff


	//   ....[95]....
        /*0aa0*/ 	.word	0xffffffff


	//   ....[96]....
        /*0aa4*/ 	.word	0xffffffff


	//   ....[97]....
        /*0aa8*/ 	.word	0xffffffff


	//   ....[98]....
        /*0aac*/ 	.word	0xffffffff


	//   ....[99]....
        /*0ab0*/ 	.word	0xffffffff


	//   ....[100]....
        /*0ab4*/ 	.word	0x0500000f


	//   ....[101]....
        /*0ab8*/ 	.word	0x0500000f


	//   ....[102]....
        /*0abc*/ 	.word	0x0500000f


	//   ....[103]....
        /*0ac0*/ 	.word	0x0500000f


	//   ....[104]....
        /*0ac4*/ 	.word	0x0500000f


	//   ....[105]....
        /*0ac8*/ 	.word	0x0500000f


	//   ....[106]....
        /*0acc*/ 	.word	0x0500000f


	//   ....[107]....
        /*0ad0*/ 	.word	0x0500000f


	//   ....[108]....
        /*0ad4*/ 	.word	0x0500000f


	//   ....[109]....
        /*0ad8*/ 	.word	0x0500000f


	//   ....[110]....
        /*0adc*/ 	.word	0x0500000f


	//   ....[111]....
        /*0ae0*/ 	.word	0x0500000f


	//   ....[112]....
        /*0ae4*/ 	.word	0x0500000f


	//   ....[113]....
        /*0ae8*/ 	.word	0x0500000f


	//   ....[114]....
        /*0aec*/ 	.word	0x0500000f


	//   ....[115]....
        /*0af0*/ 	.word	0x0500000f


	//   ....[116]....
        /*0af4*/ 	.word	0x0500000f


	//   ....[117]....
        /*0af8*/ 	.word	0x0500000f


	//   ....[118]....
        /*0afc*/ 	.word	0x0500000f


	//   ....[119]....
        /*0b00*/ 	.word	0x0500000f


	//   ....[120]....
        /*0b04*/ 	.word	0x0500000f


	//   ....[121]....
        /*0b08*/ 	.word	0x0500000f


	//   ....[122]....
        /*0b0c*/ 	.word	0x0500000f


	//   ....[123]....
        /*0b10*/ 	.word	0x0500000f


	//   ....[124]....
        /*0b14*/ 	.word	0x0500000f


	//   ....[125]....
        /*0b18*/ 	.word	0x0500000f


	//   ....[126]....
        /*0b1c*/ 	.word	0x0500000f


	//   ....[127]....
        /*0b20*/ 	.word	0x0500000f


	//   ....[128]....
        /*0b24*/ 	.word	0x0500000f


	//   ....[129]....
        /*0b28*/ 	.word	0x0500000f


	//   ....[130]....
        /*0b2c*/ 	.word	0x0500000f


	//   ....[131]....
        /*0b30*/ 	.word	0x0500000f


	//   ....[132]....
        /*0b34*/ 	.word	0x0500000f


	//   ....[133]....
        /*0b38*/ 	.word	0x0500000f


	//   ....[134]....
        /*0b3c*/ 	.word	0x0500000f


	//   ....[135]....
        /*0b40*/ 	.word	0x0500000f


	//   ....[136]....
        /*0b44*/ 	.word	0x0500000f


	//   ....[137]....
        /*0b48*/ 	.word	0x0500000f


	//   ....[138]....
        /*0b4c*/ 	.word	0x0500000f


	//   ....[139]....
        /*0b50*/ 	.word	0x0500000f


	//   ....[140]....
        /*0b54*/ 	.word	0x0500000f


	//   ....[141]....
        /*0b58*/ 	.word	0x0500000f


	//   ....[142]....
        /*0b5c*/ 	.word	0x0500000f


	//   ....[143]....
        /*0b60*/ 	.word	0x0500000f


	//----- nvinfo : EIATTR_COOP_GROUP_INSTR_OFFSETS
	.align		4
.L_735:
        /*0b64*/ 	.byte	0x04, 0x28
        /*0b66*/ 	.short	(.L_737 - .L_736)


	//   ....[0]....
.L_736:
        /*0b68*/ 	.word	0x00000070


	//   ....[1]....
        /*0b6c*/ 	.word	0x000001a0


	//   ....[2]....
        /*0b70*/ 	.word	0x000001f0


	//   ....[3]....
        /*0b74*/ 	.word	0x00000420


	//   ....[4]....
        /*0b78*/ 	.word	0x00000580


	//   ....[5]....
        /*0b7c*/ 	.word	0x000006a0


	//   ....[6]....
        /*0b80*/ 	.word	0x00000800


	//   ....[7]....
        /*0b84*/ 	.word	0x0000b150


	//   ....[8]....
        /*0b88*/ 	.word	0x0000b6f0


	//   ....[9]....
        /*0b8c*/ 	.word	0x0000b700


	//   ....[10]....
        /*0b90*/ 	.word	0x0000b710


	//   ....[11]....
        /*0b94*/ 	.word	0x0000b720


	//   ....[12]....
        /*0b98*/ 	.word	0x0000e1f0


	//   ....[13]....
        /*0b9c*/ 	.word	0x0000e200


	//   ....[14]....
        /*0ba0*/ 	.word	0x0000e210


	//   ....[15]....
        /*0ba4*/ 	.word	0x0000e220


	//   ....[16]....
        /*0ba8*/ 	.word	0x00014840


	//   ....[17]....
        /*0bac*/ 	.word	0x00014900


	//   ....[18]....
        /*0bb0*/ 	.word	0x00014c00


	//   ....[19]....
        /*0bb4*/ 	.word	0x00014c20


	//   ....[20]....
        /*0bb8*/ 	.word	0x00019d20


	//   ....[21]....
        /*0bbc*/ 	.word	0x00019d40


	//   ....[22]....
        /*0bc0*/ 	.word	0x0001a500


	//   ....[23]....
        /*0bc4*/ 	.word	0x0001a520


	//   ....[24]....
        /*0bc8*/ 	.word	0x0001b970


	//   ....[25]....
        /*0bcc*/ 	.word	0x0001b980


	//   ....[26]....
        /*0bd0*/ 	.word	0x0001b9b0


	//   ....[27]....
        /*0bd4*/ 	.word	0x0001b9c0


	//   ....[28]....
        /*0bd8*/ 	.word	0x0001cfd0


	//   ....[29]....
        /*0bdc*/ 	.word	0x0001d030


	//   ....[30]....
        /*0be0*/ 	.word	0x0001d070


	//   ....[31]....
        /*0be4*/ 	.word	0x0001d0a0


	//   ....[32]....
        /*0be8*/ 	.word	0x0001d6e0


	//   ....[33]....
        /*0bec*/ 	.word	0x0001d700


	//   ....[34]....
        /*0bf0*/ 	.word	0x0001d800


	//   ....[35]....
        /*0bf4*/ 	.word	0x0001d820


	//   ....[36]....
        /*0bf8*/ 	.word	0x0001d920


	//   ....[37]....
        /*0bfc*/ 	.word	0x0001d940


	//   ....[38]....
        /*0c00*/ 	.word	0x0001da50


	//   ....[39]....
        /*0c04*/ 	.word	0x0001da70


	//   ....[40]....
        /*0c08*/ 	.word	0x0001e310


	//   ....[41]....
        /*0c0c*/ 	.word	0x0001e330


	//   ....[42]....
        /*0c10*/ 	.word	0x0001e430


	//   ....[43]....
        /*0c14*/ 	.word	0x0001e450


	//   ....[44]....
        /*0c18*/ 	.word	0x0001e550


	//   ....[45]....
        /*0c1c*/ 	.word	0x0001e570


	//   ....[46]....
        /*0c20*/ 	.word	0x0001e680


	//   ....[47]....
        /*0c24*/ 	.word	0x0001e6a0


	//   ....[48]....
        /*0c28*/ 	.word	0x0001e830


	//   ....[49]....
        /*0c2c*/ 	.word	0x0001ea00


	//   ....[50]....
        /*0c30*/ 	.word	0x0001ea30


	//   ....[51]....
        /*0c34*/ 	.word	0x0001ea60


	//   ....[52]....
        /*0c38*/ 	.word	0x0001ea90


	//   ....[53]....
        /*0c3c*/ 	.word	0x0001eac0


	//   ....[54]....
        /*0c40*/ 	.word	0x0001eaf0


	//   ....[55]....
        /*0c44*/ 	.word	0x0001ec60


	//   ....[56]....
        /*0c48*/ 	.word	0x0001ec90


	//   ....[57]....
        /*0c4c*/ 	.word	0x0001ecc0


	//   ....[58]....
        /*0c50*/ 	.word	0x0001ecf0


	//   ....[59]....
        /*0c54*/ 	.word	0x0001ed20


	//   ....[60]....
        /*0c58*/ 	.word	0x0001ed50


	//   ....[61]....
        /*0c5c*/ 	.word	0x0001ede0


	//   ....[62]....
        /*0c60*/ 	.word	0x0001ee10


	//   ....[63]....
        /*0c64*/ 	.word	0x0001eea0


	//   ....[64]....
        /*0c68*/ 	.word	0x0001fb30


	//   ....[65]....
        /*0c6c*/ 	.word	0x00021690


	//   ....[66]....
        /*0c70*/ 	.word	0x00022360


	//   ....[67]....
        /*0c74*/ 	.word	0x00022380


	//   ....[68]....
        /*0c78*/ 	.word	0x00022430


	//   ....[69]....
        /*0c7c*/ 	.word	0x00022440


	//   ....[70]....
        /*0c80*/ 	.word	0x000224e0


	//   ....[71]....
        /*0c84*/ 	.word	0x000224f0


	//   ....[72]....
        /*0c88*/ 	.word	0x00022590


	//   ....[73]....
        /*0c8c*/ 	.word	0x000225a0


	//   ....[74]....
        /*0c90*/ 	.word	0x00022640


	//   ....[75]....
        /*0c94*/ 	.word	0x00022650


	//   ....[76]....
        /*0c98*/ 	.word	0x000226f0


	//   ....[77]....
        /*0c9c*/ 	.word	0x00022700


	//   ....[78]....
        /*0ca0*/ 	.word	0x000227a0


	//   ....[79]....
        /*0ca4*/ 	.word	0x000227b0


	//   ....[80]....
        /*0ca8*/ 	.word	0x00022800


	//   ....[81]....
        /*0cac*/ 	.word	0x00022840


	//   ....[82]....
        /*0cb0*/ 	.word	0x00025980


	//   ....[83]....
        /*0cb4*/ 	.word	0x000259a0


	//   ....[84]....
        /*0cb8*/ 	.word	0x000259e0


	//   ....[85]....
        /*0cbc*/ 	.word	0x00025a10


	//   ....[86]....
        /*0cc0*/ 	.word	0x00025a40


	//   ....[87]....
        /*0cc4*/ 	.word	0x00025a70


	//   ....[88]....
        /*0cc8*/ 	.word	0x00025aa0


	//   ....[89]....
        /*0ccc*/ 	.word	0x00025ad0


	//   ....[90]....
        /*0cd0*/ 	.word	0x00025c60


	//   ....[91]....
        /*0cd4*/ 	.word	0x00025c90


	//   ....[92]....
        /*0cd8*/ 	.word	0x00025cc0


	//   ....[93]....
        /*0cdc*/ 	.word	0x00025cf0


	//   ....[94]....
        /*0ce0*/ 	.word	0x00025d20


	//   ....[95]....
        /*0ce4*/ 	.word	0x00025d50


	//   ....[96]....
        /*0ce8*/ 	.word	0x00025e10


	//   ....[97]....
        /*0cec*/ 	.word	0x00025e30


	//   ....[98]....
        /*0cf0*/ 	.word	0x00025ea0


	//   ....[99]....
        /*0cf4*/ 	.word	0x00026320


	//   ....[100]....
        /*0cf8*/ 	.word	0x00026780


	//   ....[101]....
        /*0cfc*/ 	.word	0x00026810


	//   ....[102]....
        /*0d00*/ 	.word	0x00026860


	//   ....[103]....
        /*0d04*/ 	.word	0x000268b0


	//   ....[104]....
        /*0d08*/ 	.word	0x00026990


	//   ....[105]....
        /*0d0c*/ 	.word	0x00026a20


	//   ....[106]....
        /*0d10*/ 	.word	0x00026a80


	//   ....[107]....
        /*0d14*/ 	.word	0x00026ae0


	//   ....[108]....
        /*0d18*/ 	.word	0x00026d30


	//   ....[109]....
        /*0d1c*/ 	.word	0x00027030


	//   ....[110]....
        /*0d20*/ 	.word	0x000271a0


	//   ....[111]....
        /*0d24*/ 	.word	0x000271f0


	//   ....[112]....
        /*0d28*/ 	.word	0x000272a0


	//   ....[113]....
        /*0d2c*/ 	.word	0x000273b0


	//   ....[114]....
        /*0d30*/ 	.word	0x00027410


	//   ....[115]....
        /*0d34*/ 	.word	0x00027520


	//   ....[116]....
        /*0d38*/ 	.word	0x00027580


	//   ....[117]....
        /*0d3c*/ 	.word	0x00027690


	//   ....[118]....
        /*0d40*/ 	.word	0x000276f0


	//   ....[119]....
        /*0d44*/ 	.word	0x00027800


	//   ....[120]....
        /*0d48*/ 	.word	0x00027860


	//   ....[121]....
        /*0d4c*/ 	.word	0x00027970


	//   ....[122]....
        /*0d50*/ 	.word	0x000279d0


	//   ....[123]....
        /*0d54*/ 	.word	0x00027ae0


	//   ....[124]....
        /*0d58*/ 	.word	0x00027b40


	//   ....[125]....
        /*0d5c*/ 	.word	0x00027c20


	//   ....[126]....
        /*0d60*/ 	.word	0x00027f90


	//   ....[127]....
        /*0d64*/ 	.word	0x00028040


	//   ....[128]....
        /*0d68*/ 	.word	0x00028140


	//   ....[129]....
        /*0d6c*/ 	.word	0x000281d0


	//   ....[130]....
        /*0d70*/ 	.word	0x00028250


	//   ....[131]....
        /*0d74*/ 	.word	0x000282d0


	//   ....[132]....
        /*0d78*/ 	.word	0x00028350


	//   ....[133]....
        /*0d7c*/ 	.word	0x000283e0


	//   ....[134]....
        /*0d80*/ 	.word	0x00028480


	//   ....[135]....
        /*0d84*/ 	.word	0x00028550


	//   ....[136]....
        /*0d88*/ 	.word	0x000285d0


	//   ....[137]....
        /*0d8c*/ 	.word	0x00028650


	//   ....[138]....
        /*0d90*/ 	.word	0x000286d0


	//   ....[139]....
        /*0d94*/ 	.word	0x00028760


	//   ....[140]....
        /*0d98*/ 	.word	0x000287e0


	//   ....[141]....
        /*0d9c*/ 	.word	0x00028880


	//   ....[142]....
        /*0da0*/ 	.word	0x00028910


	//   ....[143]....
        /*0da4*/ 	.word	0x00028a40


	//----- nvinfo : EIATTR_REG_RECONFIG
	.align		4
.L_737:
        /*0da8*/ 	.byte	0x01, 0x54
	.zero		2


	//----- nvinfo : EIATTR_SYSCALL_OFFSETS
	.align		4
        /*0dac*/ 	.byte	0x04, 0x46
        /*0dae*/ 	.short	(.L_739 - .L_738)


	//   ....[0]....
.L_738:
        /*0db0*/ 	.word	0x00001c50


	//   ....[1]....
        /*0db4*/ 	.word	0x00001da0


	//   ....[2]....
        /*0db8*/ 	.word	0x0000b2f0


	//   ....[3]....
        /*0dbc*/ 	.word	0x0000b670


	//   ....[4]....
        /*0dc0*/ 	.word	0x00021280


	//   ....[5]....
        /*0dc4*/ 	.word	0x000213e0


	//   ....[6]....
        /*0dc8*/ 	.word	0x000214e0


	//   ....[7]....
        /*0dcc*/ 	.word	0x00021ee0


	//----- nvinfo : EIATTR_MBARRIER_INSTR_OFFSETS
	.align		4
.L_739:
        /*0dd0*/ 	.byte	0x04, 0x39
        /*0dd2*/ 	.short	(.L_741 - .L_740)


	//   ....[0]....
.L_740:
        /*0dd4*/ 	.word	0x000002d0
        /*0dd8*/ 	.word	0x000000ff
        /*0ddc*/ 	.word	0x00036800
        /*0de0*/ 	.short	0x0100
        /*0de2*/ 	.byte	0x08
	.zero		1


	//   ....[1]....
        /*0de4*/ 	.word	0x000002e0
        /*0de8*/ 	.word	0x000000ff
        /*0dec*/ 	.word	0x00036820
        /*0df0*/ 	.short	0x0100
        /*0df2*/ 	.byte	0x08
	.zero		1


	//   ....[2]....
        /*0df4*/ 	.word	0x000003d0
        /*0df8*/ 	.word	0x000000ff
        /*0dfc*/ 	.word	0x00036830
        /*0e00*/ 	.short	0x0100
        /*0e02*/ 	.byte	0x08
	.zero		1


	//   ....[3]....
        /*0e04*/ 	.word	0x000003e0
        /*0e08*/ 	.word	0x000000ff
        /*0e0c*/ 	.word	0x00036840
        /*0e10*/ 	.short	0x0100
        /*0e12*/ 	.byte	0x08
	.zero		1


	//   ....[4]....
        /*0e14*/ 	.word	0x000003f0
        /*0e18*/ 	.word	0x000000ff
        /*0e1c*/ 	.word	0x00036838
        /*0e20*/ 	.short	0x0100
        /*0e22*/ 	.byte	0x08
	.zero		1


	//   ....[5]....
        /*0e24*/ 	.word	0x00000400
        /*0e28*/ 	.word	0x000000ff
        /*0e2c*/ 	.word	0x00036848
        /*0e30*/ 	.short	0x0100
        /*0e32*/ 	.byte	0x08
	.zero		1


	//   ....[6]....
        /*0e34*/ 	.word	0x00000530
        /*0e38*/ 	.word	0x000000ff
        /*0e3c*/ 	.word	0x00036850
        /*0e40*/ 	.short	0x0100
        /*0e42*/ 	.byte	0x08
	.zero		1


	//   ....[7]....
        /*0e44*/ 	.word	0x00000540
        /*0e48*/ 	.word	0x000000ff
        /*0e4c*/ 	.word	0x00036860
        /*0e50*/ 	.short	0x0100
        /*0e52*/ 	.byte	0x08
	.zero		1


	//   ....[8]....
        /*0e54*/ 	.word	0x00000550
        /*0e58*/ 	.word	0x000000ff
        /*0e5c*/ 	.word	0x00036858
        /*0e60*/ 	.short	0x0100
        /*0e62*/ 	.byte	0x08
	.zero		1


	//   ....[9]....
        /*0e64*/ 	.word	0x00000560
        /*0e68*/ 	.word	0x000000ff
        /*0e6c*/ 	.word	0x00036868
        /*0e70*/ 	.short	0x0100
        /*0e72*/ 	.byte	0x08
	.zero		1


	//   ....[10]....
        /*0e74*/ 	.word	0x00000650
        /*0e78*/ 	.word	0x000000ff
        /*0e7c*/ 	.word	0x00036870
        /*0e80*/ 	.short	0x0100
        /*0e82*/ 	.byte	0x06
	.zero		1


	//   ....[11]....
        /*0e84*/ 	.word	0x00000660
        /*0e88*/ 	.word	0x000000ff
        /*0e8c*/ 	.word	0x00036880
        /*0e90*/ 	.short	0x0100
        /*0e92*/ 	.byte	0x06
	.zero		1


	//   ....[12]....
        /*0e94*/ 	.word	0x00000670
        /*0e98*/ 	.word	0x000000ff
        /*0e9c*/ 	.word	0x00036878
        /*0ea0*/ 	.short	0x0100
        /*0ea2*/ 	.byte	0x06
	.zero		1


	//   ....[13]....
        /*0ea4*/ 	.word	0x00000680
        /*0ea8*/ 	.word	0x000000ff
        /*0eac*/ 	.word	0x00036888
        /*0eb0*/ 	.short	0x0100
        /*0eb2*/ 	.byte	0x06
	.zero		1


	//   ....[14]....
        /*0eb4*/ 	.word	0x000007b0
        /*0eb8*/ 	.word	0x000000ff
        /*0ebc*/ 	.word	0x00036890
        /*0ec0*/ 	.short	0x0100
        /*0ec2*/ 	.byte	0x08
	.zero		1


	//   ....[15]....
        /*0ec4*/ 	.word	0x000007c0
        /*0ec8*/ 	.word	0x000000ff
        /*0ecc*/ 	.word	0x000368a0
        /*0ed0*/ 	.short	0x0100
        /*0ed2*/ 	.byte	0x08
	.zero		1


	//   ....[16]....
        /*0ed4*/ 	.word	0x000007d0
        /*0ed8*/ 	.word	0x000000ff
        /*0edc*/ 	.word	0x00036898
        /*0ee0*/ 	.short	0x0100
        /*0ee2*/ 	.byte	0x08
	.zero		1


	//   ....[17]....
        /*0ee4*/ 	.word	0x000007e0
        /*0ee8*/ 	.word	0x000000ff
        /*0eec*/ 	.word	0x000368a8
        /*0ef0*/ 	.short	0x0100
        /*0ef2*/ 	.byte	0x08
	.zero		1


	//   ....[18]....
        /*0ef4*/ 	.word	0x00000910
        /*0ef8*/ 	.word	0x000000ff
        /*0efc*/ 	.word	0x000368b0
        /*0f00*/ 	.short	0x0100
        /*0f02*/ 	.byte	0x08
	.zero		1


	//   ....[19]....
        /*0f04*/ 	.word	0x00000920
        /*0f08*/ 	.word	0x000000ff
        /*0f0c*/ 	.word	0x000368c0
        /*0f10*/ 	.short	0x0100
        /*0f12*/ 	.byte	0x08
	.zero		1


	//   ....[20]....
        /*0f14*/ 	.word	0x00000930
        /*0f18*/ 	.word	0x000000ff
        /*0f1c*/ 	.word	0x000368b8
        /*0f20*/ 	.short	0x0100
        /*0f22*/ 	.byte	0x08
	.zero		1


	//   ....[21]....
        /*0f24*/ 	.word	0x00000940
        /*0f28*/ 	.word	0x000000ff
        /*0f2c*/ 	.word	0x000368c8
        /*0f30*/ 	.short	0x0100
        /*0f32*/ 	.byte	0x08
	.zero		1


	//   ....[22]....
        /*0f34*/ 	.word	0x00003950
        /*0f38*/ 	.word	0x0000002b
        /*0f3c*/ 	.word	0x00036890
        /*0f40*/ 	.short	0x010a
        /*0f42*/ 	.byte	0x3f
	.zero		1


	//   ....[23]....
        /*0f44*/ 	.word	0x00006f40
        /*0f48*/ 	.word	0x0000002b
        /*0f4c*/ 	.word	0x00036890
        /*0f50*/ 	.short	0x010a
        /*0f52*/ 	.byte	0x3f
	.zero		1


	//   ....[24]....
        /*0f54*/ 	.word	0x0000a240
        /*0f58*/ 	.word	0x0000002b
        /*0f5c*/ 	.word	0x00036890
        /*0f60*/ 	.short	0x010a
        /*0f62*/ 	.byte	0x3f
	.zero		1


	//   ....[25]....
        /*0f64*/ 	.word	0x0000a610
        /*0f68*/ 	.word	0x0000002c
        /*0f6c*/ 	.word	0x00000000
        /*0f70*/ 	.short	0x0101
        /*0f72*/ 	.byte	0x3f
	.zero		1


	//   ....[26]....
        /*0f74*/ 	.word	0x0000a650
        /*0f78*/ 	.word	0x0000002b
        /*0f7c*/ 	.word	0x000368b0
        /*0f80*/ 	.short	0x010a
        /*0f82*/ 	.byte	0x3f
	.zero		1


	//   ....[27]....
        /*0f84*/ 	.word	0x0000acc0
        /*0f88*/ 	.word	0x0000002b
        /*0f8c*/ 	.word	0x00000000
        /*0f90*/ 	.short	0x0101
        /*0f92*/ 	.byte	0x3f
	.zero		1


	//   ....[28]....
        /*0f94*/ 	.word	0x0000b370
        /*0f98*/ 	.word	0x00000010
        /*0f9c*/ 	.word	0x00036800
        /*0fa0*/ 	.short	0x010a
        /*0fa2*/ 	.byte	0x3f
	.zero		1


	//   ....[29]....
        /*0fa4*/ 	.word	0x0000b3c0
        /*0fa8*/ 	.word	0x00000010
        /*0fac*/ 	.word	0x00036800
        /*0fb0*/ 	.short	0x010a
        /*0fb2*/ 	.byte	0x3f
	.zero		1


	//   ....[30]....
        /*0fb4*/ 	.word	0x0000be20
        /*0fb8*/ 	.word	0x00000010
        /*0fbc*/ 	.word	0x00036800
        /*0fc0*/ 	.short	0x010a
        /*0fc2*/ 	.byte	0x3f
	.zero		1


	//   ....[31]....
        /*0fc4*/ 	.word	0x0000e6c0
        /*0fc8*/ 	.word	0x00000010
        /*0fcc*/ 	.word	0x00036800
        /*0fd0*/ 	.short	0x010a
        /*0fd2*/ 	.byte	0x3f
	.zero		1


	//   ....[32]....
        /*0fd4*/ 	.word	0x00010ea0
        /*0fd8*/ 	.word	0x00000006
        /*0fdc*/ 	.word	0x00036830
        /*0fe0*/ 	.short	0x010a
        /*0fe2*/ 	.byte	0x3f
	.zero		1


	//   ....[33]....
        /*0fe4*/ 	.word	0x00010f20
        /*0fe8*/ 	.word	0x00000006
        /*0fec*/ 	.word	0x00036830
        /*0ff0*/ 	.short	0x010a
        /*0ff2*/ 	.byte	0x3f
	.zero		1


	//   ....[34]....
        /*0ff4*/ 	.word	0x000151f0
        /*0ff8*/ 	.word	0x00000006
        /*0ffc*/ 	.word	0x00000000
        /*1000*/ 	.short	0x0101
        /*1002*/ 	.byte	0x3f
	.zero		1


	//   ....[35]....
        /*1004*/ 	.word	0x00016290
        /*1008*/ 	.word	0x0000000b
        /*100c*/ 	.word	0x00036830
        /*1010*/ 	.short	0x010a
        /*1012*/ 	.byte	0x3f
	.zero		1


	//   ....[36]....
        /*1014*/ 	.word	0x00016310
        /*1018*/ 	.word	0x0000000b
        /*101c*/ 	.word	0x00036830
        /*1020*/ 	.short	0x010a
        /*1022*/ 	.byte	0x3f
	.zero		1


	//   ....[37]....
        /*1024*/ 	.word	0x00019980
        /*1028*/ 	.word	0x00000009
        /*102c*/ 	.word	0x00036850
        /*1030*/ 	.short	0x010a
        /*1032*/ 	.byte	0x3f
	.zero		1


	//   ....[38]....
        /*1034*/ 	.word	0x000199d0
        /*1038*/ 	.word	0x00000009
        /*103c*/ 	.word	0x00036850
        /*1040*/ 	.short	0x010a
        /*1042*/ 	.byte	0x3f
	.zero		1


	//   ....[39]....
        /*1044*/ 	.word	0x0001acc0
        /*1048*/ 	.word	0x0000000d
        /*104c*/ 	.word	0x00000000
        /*1050*/ 	.short	0x0101
        /*1052*/ 	.byte	0x3f
	.zero		1


	//   ....[40]....
        /*1054*/ 	.word	0x0001ad00
        /*1058*/ 	.word	0x00000009
        /*105c*/ 	.word	0x00000000
        /*1060*/ 	.short	0x0101
        /*1062*/ 	.byte	0x3f
	.zero		1


	//   ....[41]....
        /*1064*/ 	.word	0x0001b560
        /*1068*/ 	.word	0x00000006
        /*106c*/ 	.word	0x00036850
        /*1070*/ 	.short	0x010a
        /*1072*/ 	.byte	0x3f
	.zero		1


	//   ....[42]....
        /*1074*/ 	.word	0x0001b600
        /*1078*/ 	.word	0x00000006
        /*107c*/ 	.word	0x00036850
        /*1080*/ 	.short	0x010a
        /*1082*/ 	.byte	0x3f
	.zero		1


	//   ....[43]....
        /*1084*/ 	.word	0x0001bb50
        /*1088*/ 	.word	0x0000000c
        /*108c*/ 	.word	0x00000000
        /*1090*/ 	.short	0x0101
        /*1092*/ 	.byte	0x3f
	.zero		1


	//   ....[44]....
        /*1094*/ 	.word	0x0001d6d0
        /*1098*/ 	.word	0x00000000
        /*109c*/ 	.word	0x00000000
        /*10a0*/ 	.short	0x0101
        /*10a2*/ 	.byte	0x3f
	.zero		1


	//   ....[45]....
        /*10a4*/ 	.word	0x0001fc20
        /*10a8*/ 	.word	0x00000004
        /*10ac*/ 	.word	0x00036820
        /*10b0*/ 	.short	0x010a
        /*10b2*/ 	.byte	0x3f
	.zero		1


	//   ....[46]....
        /*10b4*/ 	.word	0x0001fd00
        /*10b8*/ 	.word	0x00000005
        /*10bc*/ 	.word	0x000368a0
        /*10c0*/ 	.short	0x010a
        /*10c2*/ 	.byte	0x3f
	.zero		1


	//   ....[47]....
        /*10c4*/ 	.word	0x00020140
        /*10c8*/ 	.word	0x00000005
        /*10cc*/ 	.word	0x000368c0
        /*10d0*/ 	.short	0x010a
        /*10d2*/ 	.byte	0x3f
	.zero		1


	//   ....[48]....
        /*10d4*/ 	.word	0x000206d0
        /*10d8*/ 	.word	0x00000006
        /*10dc*/ 	.word	0x000368a0
        /*10e0*/ 	.short	0x010a
        /*10e2*/ 	.byte	0x3f
	.zero		1


	//   ....[49]....
        /*10e4*/ 	.word	0x00020b00
        /*10e8*/ 	.word	0x00000006
        /*10ec*/ 	.word	0x000368c0
        /*10f0*/ 	.short	0x010a
        /*10f2*/ 	.byte	0x3f
	.zero		1


	//   ....[50]....
        /*10f4*/ 	.word	0x00021930
        /*10f8*/ 	.word	0x00000000
        /*10fc*/ 	.word	0x00036840
        /*1100*/ 	.short	0x010a
        /*1102*/ 	.byte	0x3f
	.zero		1


	//   ....[51]....
        /*1104*/ 	.word	0x00022950
        /*1108*/ 	.word	0x00000008
        /*110c*/ 	.word	0x00036800
        /*1110*/ 	.short	0x0107
        /*1112*/ 	.byte	0x3f
	.zero		1


	//   ....[52]....
        /*1114*/ 	.word	0x00022a50
        /*1118*/ 	.word	0x00000002
        /*111c*/ 	.word	0x00036800
        /*1120*/ 	.short	0x0101
        /*1122*/ 	.byte	0x3f
	.zero		1


	//   ....[53]....
        /*1124*/ 	.word	0x00022a70
        /*1128*/ 	.word	0x00000002
        /*112c*/ 	.word	0x00036820
        /*1130*/ 	.short	0x010a
        /*1132*/ 	.byte	0x3f
	.zero		1


	//   ....[54]....
        /*1134*/ 	.word	0x00022df0
        /*1138*/ 	.word	0x00000003
        /*113c*/ 	.word	0x00036840
        /*1140*/ 	.short	0x010a
        /*1142*/ 	.byte	0x3f
	.zero		1


	//   ....[55]....
        /*1144*/ 	.word	0x000232b0
        /*1148*/ 	.word	0x00000002
        /*114c*/ 	.word	0x00036860
        /*1150*/ 	.short	0x010a
        /*1152*/ 	.byte	0x3f
	.zero		1


	//   ....[56]....
        /*1154*/ 	.word	0x00023ac0
        /*1158*/ 	.word	0x00000003
        /*115c*/ 	.word	0x00036840
        /*1160*/ 	.short	0x010a
        /*1162*/ 	.byte	0x3f
	.zero		1


	//   ....[57]....
        /*1164*/ 	.word	0x00023f80
        /*1168*/ 	.word	0x00000002
        /*116c*/ 	.word	0x00036860
        /*1170*/ 	.short	0x010a
        /*1172*/ 	.byte	0x3f
	.zero		1


	//   ....[58]....
        /*1174*/ 	.word	0x000246e0
        /*1178*/ 	.word	0x00000003
        /*117c*/ 	.word	0x00036840
        /*1180*/ 	.short	0x010a
        /*1182*/ 	.byte	0x3f
	.zero		1


	//   ....[59]....
        /*1184*/ 	.word	0x00024b90
        /*1188*/ 	.word	0x00000002
        /*118c*/ 	.word	0x00036860
        /*1190*/ 	.short	0x010a
        /*1192*/ 	.byte	0x3f
	.zero		1


	//   ....[60]....
        /*1194*/ 	.word	0x00025270
        /*1198*/ 	.word	0x00000002
        /*119c*/ 	.word	0x00036860
        /*11a0*/ 	.short	0x010a
        /*11a2*/ 	.byte	0x3f
	.zero		1


	//   ....[61]....
        /*11a4*/ 	.word	0x000262a0
        /*11a8*/ 	.word	0x00000000
        /*11ac*/ 	.word	0x00036820
        /*11b0*/ 	.short	0x010a
        /*11b2*/ 	.byte	0x3f
	.zero		1


	//   ....[62]....
        /*11b4*/ 	.word	0x00026470
        /*11b8*/ 	.word	0x00000006
        /*11bc*/ 	.word	0x00000000
        /*11c0*/ 	.short	0x010a
        /*11c2*/ 	.byte	0x3f
	.zero		1


	//   ....[63]....
        /*11c4*/ 	.word	0x000264e0
        /*11c8*/ 	.word	0x00000007
        /*11cc*/ 	.word	0x00000000
        /*11d0*/ 	.short	0x010a
        /*11d2*/ 	.byte	0x3f
	.zero		1


	//   ....[64]....
        /*11d4*/ 	.word	0x00026550
        /*11d8*/ 	.word	0x00000004
        /*11dc*/ 	.word	0x00000000
        /*11e0*/ 	.short	0x010a
        /*11e2*/ 	.byte	0x3f
	.zero		1


	//   ....[65]....
        /*11e4*/ 	.word	0x00026580
        /*11e8*/ 	.word	0x00000003
        /*11ec*/ 	.word	0x00000000
        /*11f0*/ 	.short	0x010a
        /*11f2*/ 	.byte	0x3f
	.zero		1


	//   ....[66]....
        /*11f4*/ 	.word	0x000265e0
        /*11f8*/ 	.word	0x0000002b
        /*11fc*/ 	.word	0x00036890
        /*1200*/ 	.short	0x010a
        /*1202*/ 	.byte	0x3f
	.zero		1


	//   ....[67]....
        /*1204*/ 	.word	0x00026630
        /*1208*/ 	.word	0x0000002b
        /*120c*/ 	.word	0x00036890
        /*1210*/ 	.short	0x010a
        /*1212*/ 	.byte	0x3f
	.zero		1


	//   ....[68]....
        /*1214*/ 	.word	0x00026680
        /*1218*/ 	.word	0x0000002b
        /*121c*/ 	.word	0x00036890
        /*1220*/ 	.short	0x010a
        /*1222*/ 	.byte	0x3f
	.zero		1


	//   ....[69]....
        /*1224*/ 	.word	0x000266d0
        /*1228*/ 	.word	0x0000002b
        /*122c*/ 	.word	0x000368b0
        /*1230*/ 	.short	0x010a
        /*1232*/ 	.byte	0x3f
	.zero		1


	//   ....[70]....
        /*1234*/ 	.word	0x000268e0
        /*1238*/ 	.word	0x00000010
        /*123c*/ 	.word	0x00036800
        /*1240*/ 	.short	0x010a
        /*1242*/ 	.byte	0x3f
	.zero		1


	//   ....[71]....
        /*1244*/ 	.word	0x00026b10
        /*1248*/ 	.word	0x00000010
        /*124c*/ 	.word	0x00036800
        /*1250*/ 	.short	0x010a
        /*1252*/ 	.byte	0x3f
	.zero		1


	//   ....[72]....
        /*1254*/ 	.word	0x00026b60
        /*1258*/ 	.word	0x00000006
        /*125c*/ 	.word	0x00036830
        /*1260*/ 	.short	0x010a
        /*1262*/ 	.byte	0x3f
	.zero		1


	//   ....[73]....
        /*1264*/ 	.word	0x00026bb0
        /*1268*/ 	.word	0x0000000b
        /*126c*/ 	.word	0x00036830
        /*1270*/ 	.short	0x010a
        /*1272*/ 	.byte	0x3f
	.zero		1


	//   ....[74]....
        /*1274*/ 	.word	0x00026c00
        /*1278*/ 	.word	0x00000009
        /*127c*/ 	.word	0x00036850
        /*1280*/ 	.short	0x010a
        /*1282*/ 	.byte	0x3f
	.zero		1


	//   ....[75]....
        /*1284*/ 	.word	0x00026c50
        /*1288*/ 	.word	0x00000006
        /*128c*/ 	.word	0x00036850
        /*1290*/ 	.short	0x010a
        /*1292*/ 	.byte	0x3f
	.zero		1


	//   ....[76]....
        /*1294*/ 	.word	0x00026e10
        /*1298*/ 	.word	0x00000003
        /*129c*/ 	.word	0x00036820
        /*12a0*/ 	.short	0x010a
        /*12a2*/ 	.byte	0x3f
	.zero		1


	//   ....[77]....
        /*12a4*/ 	.word	0x00026e60
        /*12a8*/ 	.word	0x00000005
        /*12ac*/ 	.word	0x000368a0
        /*12b0*/ 	.short	0x010a
        /*12b2*/ 	.byte	0x3f
	.zero		1


	//   ....[78]....
        /*12b4*/ 	.word	0x00026eb0
        /*12b8*/ 	.word	0x00000005
        /*12bc*/ 	.word	0x000368c0
        /*12c0*/ 	.short	0x010a
        /*12c2*/ 	.byte	0x3f
	.zero		1


	//   ....[79]....
        /*12c4*/ 	.word	0x00026f00
        /*12c8*/ 	.word	0x00000006
        /*12cc*/ 	.word	0x000368a0
        /*12d0*/ 	.short	0x010a
        /*12d2*/ 	.byte	0x3f
	.zero		1


	//   ....[80]....
        /*12d4*/ 	.word	0x00026f50
        /*12d8*/ 	.word	0x00000006
        /*12dc*/ 	.word	0x000368c0
        /*12e0*/ 	.short	0x010a
        /*12e2*/ 	.byte	0x3f
	.zero		1


	//   ....[81]....
        /*12e4*/ 	.word	0x000270f0
        /*12e8*/ 	.word	0x00000000
        /*12ec*/ 	.word	0x00036840
        /*12f0*/ 	.short	0x010a
        /*12f2*/ 	.byte	0x3f
	.zero		1


	//   ....[82]....
        /*12f4*/ 	.word	0x00027cb0
        /*12f8*/ 	.word	0x00000002
        /*12fc*/ 	.word	0x00036820
        /*1300*/ 	.short	0x010a
        /*1302*/ 	.byte	0x3f
	.zero		1


	//   ....[83]....
        /*1304*/ 	.word	0x00027d00
        /*1308*/ 	.word	0x00000003
        /*130c*/ 	.word	0x00036840
        /*1310*/ 	.short	0x010a
        /*1312*/ 	.byte	0x3f
	.zero		1


	//   ....[84]....
        /*1314*/ 	.word	0x00027d50
        /*1318*/ 	.word	0x00000002
        /*131c*/ 	.word	0x00036860
        /*1320*/ 	.short	0x010a
        /*1322*/ 	.byte	0x3f
	.zero		1


	//   ....[85]....
        /*1324*/ 	.word	0x00027da0
        /*1328*/ 	.word	0x00000003
        /*132c*/ 	.word	0x00036840
        /*1330*/ 	.short	0x010a
        /*1332*/ 	.byte	0x3f
	.zero		1


	//   ....[86]....
        /*1334*/ 	.word	0x00027df0
        /*1338*/ 	.word	0x00000002
        /*133c*/ 	.word	0x00036860
        /*1340*/ 	.short	0x010a
        /*1342*/ 	.byte	0x3f
	.zero		1


	//   ....[87]....
        /*1344*/ 	.word	0x00027e40
        /*1348*/ 	.word	0x00000003
        /*134c*/ 	.word	0x00036840
        /*1350*/ 	.short	0x010a
        /*1352*/ 	.byte	0x3f
	.zero		1


	//   ....[88]....
        /*1354*/ 	.word	0x00027e90
        /*1358*/ 	.word	0x00000002
        /*135c*/ 	.word	0x00036860
        /*1360*/ 	.short	0x010a
        /*1362*/ 	.byte	0x3f
	.zero		1


	//   ....[89]....
        /*1364*/ 	.word	0x00027ee0
        /*1368*/ 	.word	0x00000002
        /*136c*/ 	.word	0x00036860
        /*1370*/ 	.short	0x010a
        /*1372*/ 	.byte	0x3f
	.zero		1


	//   ....[90]....
        /*1374*/ 	.word	0x00028960
        /*1378*/ 	.word	0x00000000
        /*137c*/ 	.word	0x00036820
        /*1380*/ 	.short	0x010a
        /*1382*/ 	.byte	0x3f
	.zero		1


	//   ....[91]....
        /*1384*/ 	.word	0x00028b00
        /*1388*/ 	.word	0x00000006
        /*138c*/ 	.word	0x00000000
        /*1390*/ 	.short	0x010a
        /*1392*/ 	.byte	0x3f
	.zero		1


	//   ....[92]....
        /*1394*/ 	.word	0x00028b50
        /*1398*/ 	.word	0x00000007
        /*139c*/ 	.word	0x00000000
        /*13a0*/ 	.short	0x010a
        /*13a2*/ 	.byte	0x3f
	.zero		1


	//   ....[93]....
        /*13a4*/ 	.word	0x00028ba0
        /*13a8*/ 	.word	0x00000004
        /*13ac*/ 	.word	0x00000000
        /*13b0*/ 	.short	0x010a
        /*13b2*/ 	.byte	0x3f
	.zero		1


	//----- nvinfo : EIATTR_NUM_MBARRIERS
	.align		4
.L_741:
        /*13b4*/ 	.byte	0x03, 0x38
        /*13b6*/ 	.short	0x0016


	//----- nvinfo : EIATTR_EXIT_INSTR_OFFSETS
	.align		4
        /*13b8*/ 	.byte	0x04, 0x1c
        /*13ba*/ 	.short	(.L_743 - .L_742)


	//   ....[0]....
.L_742:
        /*13bc*/ 	.word	0x000265d0


	//----- nvinfo : EIATTR_MAX_THREADS
	.align		4
.L_743:
        /*13c0*/ 	.byte	0x04, 0x05
        /*13c2*/ 	.short	(.L_745 - .L_744)
.L_744:
        /*13c4*/ 	.word	0x00000180
        /*13c8*/ 	.word	0x00000001
        /*13cc*/ 	.word	0x00000001


	//----- nvinfo : EIATTR_CRS_STACK_SIZE
	.align		4
.L_745:
        /*13d0*/ 	.byte	0x04, 0x1e
        /*13d2*/ 	.short	(.L_747 - .L_746)
.L_746:
        /*13d4*/ 	.word	0x00000000


	//----- nvinfo : EIATTR_CBANK_PARAM_SIZE
	.align		4
.L_747:
        /*13d8*/ 	.byte	0x03, 0x19
        /*13da*/ 	.short	0x0af0


	//----- nvinfo : EIATTR_PARAM_CBANK
	.align		4
        /*13dc*/ 	.byte	0x04, 0x0a
        /*13de*/ 	.short	(.L_749 - .L_748)
	.align		4
.L_748:
        /*13e0*/ 	.word	index@(.nv.constant0._ZN7cutlass13device_kernelIN5flash11enable_sm90INS1_16FlashAttnFwdSm90INS1_25CollectiveMainloopFwdSm90ILi2EN4cute5tupleIJNS5_1CILi1EEES8_S8_EEENS6_IJNS7_ILi128EEENS7_ILi112EEENS7_ILi192EEEEEELi192ENS_10bfloat16_tEfNS_4arch4Sm90ELb0ELb0ELb0ELb1ELb0ELb1ELb0ELb1ELb1ELb1ELb0ELb0EEENS1_21CollectiveEpilogueFwdINS6_IJSA_SC_SB_EEES9_SE_SG_Li256ELb1ELb1ELb0ELb0EEENS1_36VarlenDynamicPersistentTileSchedulerILi128ELi112ELi256ELi128ELb0ELb1ELb1ELb0ELb1ELb1EEEEEEEEEvNT_6ParamsE)
        /*13e4*/ 	.short	0x0210
        /*13e6*/ 	.short	0x0af0


	//----- nvinfo : EIATTR_SW_WAR
	.align		4
.L_749:
        /*13e8*/ 	.byte	0x04, 0x36
        /*13ea*/ 	.short	(.L_751 - .L_750)
.L_750:
        /*13ec*/ 	.word	0x00000008
.L_751:


//--------------------- .nv.info._ZN7cutlass13device_kernelIN5flash11enable_sm90INS1_16FlashAttnFwdSm90INS1_25CollectiveMainloopFwdSm90ILi2EN4cute5tupleIJNS5_1CILi1EEES8_S8_EEENS6_IJNS7_ILi128EEENS7_ILi96EEENS7_ILi192EEEEEELi192ENS_10bfloat16_tEfNS_4arch4Sm90ELb0ELb1ELb0ELb0ELb0ELb0ELb0ELb1ELb1ELb1ELb0ELb0EEENS1_21CollectiveEpilogueFwdINS6_IJSA_SC_SB_EEES9_SE_SG_Li256ELb0ELb1ELb0ELb0EEENS1_30DynamicPersistentTileSchedulerILi256ELi128ELb0ELb1ELb1EEEEEEEEEvNT_6ParamsE --------------------------
	.section	.nv.info._ZN7cutlass13device_kernelIN5flash11enable_sm90INS1_16FlashAttnFwdSm90INS1_25CollectiveMainloopFwdSm90ILi2EN4cute5tupleIJNS5_1CILi1EEES8_S8_EEENS6_IJNS7_ILi128EEENS7_ILi96EEENS7_ILi192EEEEEELi192ENS_10bfloat16_tEfNS_4arch4Sm90ELb0ELb1ELb0ELb0ELb0ELb0ELb0ELb1ELb1ELb1ELb0ELb0EEENS1_21CollectiveEpilogueFwdINS6_IJSA_SC_SB_EEES9_SE_SG_Li256ELb0ELb1ELb0ELb0EEENS1_30DynamicPersistentTileSchedulerILi256ELi128ELb0ELb1ELb1EEEEEEEEEvNT_6ParamsE,"",@"SHT_CUDA_INFO"
	.sectionflags	@""
	.align	4


	//----- nvinfo : EIATTR_CUDA_API_VERSION
	.align		4
        /*0000*/ 	.byte	0x04, 0x37
        /*0002*/ 	.short	(.L_753 - .L_752)
.L_752:
        /*0004*/ 	.word	0x00000082


	//----- nvinfo : EIATTR_KPARAM_INFO
	.align		4
.L_753:
        /*0008*/ 	.byte	0x04, 0x17
        /*000a*/ 	.short	(.L_755 - .L_754)
.L_754:
        /*000c*/ 	.word	0x00000000
        /*0010*/ 	.short	0x0000
        /*0012*/ 	.short	0x0070
        /*0014*/ 	.byte	0x00, 0xf0, 0x01, 0x2a


	//----- nvinfo : EIATTR_SPARSE_MMA_MASK
	.align		4
.L_755:
        /*0018*/ 	.byte	0x03, 0x50
        /*001a*/ 	.short	0x0000


	//----- nvinfo : EIATTR_MAXREG_COUNT
	.align		4
        /*001c*/ 	.byte	0x03, 0x1b
        /*001e*/ 	.short	0x00a8


	//----- nvinfo : EIATTR_NUM_BARRIERS
	.align		4
        /*0020*/ 	.byte	0x02, 0x4c
        /*0022*/ 	.byte	0x09
	.zero		1


	//----- nvinfo : EIATTR_EXTERNS
	.align		4
        /*0024*/ 	.byte	0x04, 0x0f
        /*0026*/ 	.short	(.L_757 - .L_756)


	//   ....[0]....
	.align		4
.L_756:
        /*0028*/ 	.word	index@(__assertfail)


	//----- nvinfo : EIATTR_ANNOTATIONS
	.align		4
.L_757:
        /*002c*/ 	.byte	0x04, 0x55
        /*002e*/ 	.short	(.L_759 - .L_758)


	//   ....[0]....
.L_758:
        /* <DEDUP_REMOVED lines=28> */


	//----- nvinfo : EIATTR_MERCURY_ISA_VERSION
	.align		4
.L_759:
        /*01d8*/ 	.byte	0x03, 0x5f
        /*01da*/ 	.short	0x0101


	//----- nvinfo : EIATTR_INT_WARP_WIDE_INSTR_OFFSETS
	.align		4
        /*01dc*/ 	.byte	0x04, 0x31
        /*01de*/ 	.short	(.L_761 - .L_760)


	//   ....[0]....
.L_760:
        /*01e0*/ 	.word	0x00000130


	//   ....[1]....
        /*01e4*/ 	.word	0x00000170


	//   ....[2]....
        /*01e8*/ 	.word	0x000001e0


	//   ....[3]....
        /*01ec*/ 	.word	0x000109b0


	//   ....[4]....
        /*01f0*/ 	.word	0x00010a50


	//   ....[5]....
        /*01f4*/ 	.word	0x000145f0


	//   ....[6]....
        /*01f8*/ 	.word	0x00014690


	//----- nvinfo : EIATTR_COOP_GROUP_MASK_REGIDS
	.align		4
.L_761:
        /*01fc*/ 	.byte	0x04, 0x29
        /*01fe*/ 	.short	(.L_763 - .L_762)


	//   ....[0]....
.L_762:
        /*0200*/ 	.word	0xffffffff


	//   ....[1]....
        /*0204*/ 	.word	0xffffffff


	//   ....[2]....
        /*0208*/ 	.word	0xffffffff


	//   ....[3]....
        /*020c*/ 	.word	0xffffffff


	//   ....[4]....
        /*0210*/ 	.word	0xffffffff


	//   ....[5]....
        /*0214*/ 	.word	0xffffffff


	//   ....[6]....
        /*0218*/ 	.word	0xffffffff


	//   ....[7]....
        /*021c*/ 	.word	0xffffffff


	//   ....[8]....
        /*0220*/ 	.word	0xffffffff


	//   ....[9]....
        /*0224*/ 	.word	0xffffffff


	//   ....[10]....
        /*0228*/ 	.word	0xffffffff


	//   ....[11]....
        /*022c*/ 	.word	0xffffffff


	//   ....[12]....
        /*0230*/ 	.word	0xffffffff


	//   ....[13]....
        /*0234*/ 	.word	0xffffffff


	//   ....[14]....
        /*0238*/ 	.word	0xffffffff


	//   ....[15]....
        /*023c*/ 	.word	0xffffffff


	//   ....[16]....
        /*0240*/ 	.word	0xffffffff


	//   ....[17]....
        /*0244*/ 	.word	0xffffffff


	//   ....[18]....
        /*0248*/ 	.word	0xffffffff


	//   ....[19]....
        /*024c*/ 	.word	0xffffffff


	//   ....[20]....
        /*0250*/ 	.word	0xffffffff


	//   ....[21]....
        /*0254*/ 	.word	0xffffffff


	//   ....[22]....
        /*0258*/ 	.word	0xffffffff


	//   ....[23]....
        /*025c*/ 	.word	0xffffffff


	//   ....[24]....
        /*0260*/ 	.word	0xffffffff


	//   ....[25]....
        /*0264*/ 	.word	0xffffffff


	//   ....[26]....
        /*0268*/ 	.word	0xffffffff


	//   ....[27]....
        /*026c*/ 	.word	0xffffffff


	//   ....[28]....
        /*0270*/ 	.word	0xffffffff


	//   ....[29]....
        /*0274*/ 	.word	0xffffffff


	//   ....[30]....
        /*0278*/ 	.word	0xffffffff


	//   ....[31]....
        /*027c*/ 	.word	0xffffffff


	//   ....[32]....
        /*0280*/ 	.word	0xffffffff


	//   ....[33]....
        /*0284*/ 	.word	0xffffffff


	//   ....[34]....
        /*0288*/ 	.word	0xffffffff


	//   ....[35]....
        /*028c*/ 	.word	0xffffffff


	//   ....[36]....
        /*0290*/ 	.word	0xffffffff


	//   ....[37]....
        /*0294*/ 	.word	0xffffffff


	//   ....[38]....
        /*0298*/ 	.word	0xffffffff


	//   ....[39]....
        /*029c*/ 	.word	0xffffffff


	//   ....[40]....
        /*02a0*/ 	.word	0xffffffff


	//   ....[41]....
        /*02a4*/ 	.word	0xffffffff


	//   ....[42]....
        /*02a8*/ 	.word	0xffffffff


	//   ....[43]....
        /*02ac*/ 	.word	0xffffffff


	//   ....[44]....
        /*02b0*/ 	.word	0xffffffff


	//   ....[45]....
        /*02b4*/ 	.word	0xffffffff


	//   ....[46]....
        /*02b8*/ 	.word	0xffffffff


	//   ....[47]....
        /*02bc*/ 	.word	0xffffffff


	//   ....[48]....
        /*02c0*/ 	.word	0xffffffff


	//   ....[49]....
        /*02c4*/ 	.word	0xffffffff


	//   ....[50]....
        /*02c8*/ 	.word	0xffffffff


	//   ....[51]....
        /*02cc*/ 	.word	0xffffffff


	//   ....[52]....
        /*02d0*/ 	.word	0xffffffff


	//   ....[53]....
        /*02d4*/ 	.word	0xffffffff


	//   ....[54]....
        /*02d8*/ 	.word	0xffffffff


	//   ....[55]....
        /*02dc*/ 	.word	0xffffffff


	//   ....[56]....
        /*02e0*/ 	.word	0xffffffff


	//   ....[57]....
        /*02e4*/ 	.word	0xffffffff


	//   ....[58]....
        /*02e8*/ 	.word	0xffffffff


	//   ....[59]....
        /*02ec*/ 	.word	0xffffffff


	//   ....[60]....
        /*02f0*/ 	.word	0xffffffff


	//   ....[61]....
        /*02f4*/ 	.word	0xffffffff


	//   ....[62]....
        /*02f8*/ 	.word	0xffffffff


	//   ....[63]....
        /*02fc*/ 	.word	0xffffffff


	//   ....[64]....
        /*0300*/ 	.word	0xffffffff


	//   ....[65]....
        /*0304*/ 	.word	0xffffffff


	//   ....[66]....
        /*0308*/ 	.word	0xffffffff


	//   ....[67]....
        /*030c*/ 	.word	0xffffffff


	//   ....[68]....
        /*0310*/ 	.word	0xffffffff


	//   ....[69]....
        /*0314*/ 	.word	0xffffffff


	//   ....[70]....
        /*0318*/ 	.word	0xffffffff


	//   ....[71]....
        /*031c*/ 	.word	0xffffffff


	//   ....[72]....
        /*0320*/ 	.word	0xffffffff


	//   ....[73]....
        /*0324*/ 	.word	0xffffffff


	//   ....[74]....
        /*0328*/ 	.word	0x0500000f


	//   ....[75]....
        /*032c*/ 	.word	0x0500000f


	//   ....[76]....
        /*0330*/ 	.word	0x0500000f


	//   ....[77]....
        /*0334*/ 	.word	0x0500000f


	//   ....[78]....
        /*0338*/ 	.word	0x0500000f


	//   ....[79]....
        /*033c*/ 	.word	0x0500000f


	//   ....[80]....
        /*0340*/ 	.word	0x0500000f


	//   ....[81]....
        /*0344*/ 	.word	0x0500000f


	//   ....[82]....
        /*0348*/ 	.word	0x0500000f


	//   ....[83]....
        /*034c*/ 	.word	0x0500000f


	//   ....[84]....
        /*0350*/ 	.word	0x0500000f


	//   ....[85]....
        /*0354*/ 	.word	0x0500000f


	//   ....[86]....
        /*0358*/ 	.word	0x0500000f


	//   ....[87]....
        /*035c*/ 	.word	0x0500000f


	//   ....[88]....
        /*0360*/ 	.word	0x0500000f


	//   ....[89]....
        /*0364*/ 	.word	0x0500000f


	//   ....[90]....
        /*0368*/ 	.word	0x0500000f


	//   ....[91]....
        /*036c*/ 	.word	0x0500000f


	//   ....[92]....
        /*0370*/ 	.word	0x0500000f


	//----- nvinfo : EIATTR_COOP_GROUP_INSTR_OFFSETS
	.align		4
.L_763:
        /*0374*/ 	.byte	0x04, 0x28
        /*0376*/ 	.short	(.L_765 - .L_764)


	//   ....[0]....
.L_764:
        /*0378*/ 	.word	0x00000060


	//   ....[1]....
        /*037c*/ 	.word	0x00000140


	//   ....[2]....
        /*0380*/ 	.word	0x00000190


	//   ....[3]....
        /*0384*/ 	.word	0x000003c0


	//   ....[4]....
        /*0388*/ 	.word	0x00000520


	//   ....[5]....
        /*038c*/ 	.word	0x00000640


	//   ....[6]....
        /*0390*/ 	.word	0x000007a0


	//   ....[7]....
        /*0394*/ 	.word	0x00001940


	//   ....[8]....
        /*0398*/ 	.word	0x000021e0


	//   ....[9]....
        /*039c*/ 	.word	0x00002d80


	//   ....[10]....
        /*03a0*/ 	.word	0x000033c0


	//   ....[11]....
        /*03a4*/ 	.word	0x000034e0


	//   ....[12]....
        /*03a8*/ 	.word	0x00003a70


	//   ....[13]....
        /*03ac*/ 	.word	0x00003b60


	//   ....[14]....
        /*03b0*/ 	.word	0x000057d0


	//   ....[15]....
        /*03b4*/ 	.word	0x000059f0


	//   ....[16]....
        /*03b8*/ 	.word	0x00006770


	//   ....[17]....
        /*03bc*/ 	.word	0x00006890


	//   ....[18]....
        /*03c0*/ 	.word	0x00006e40


	//   ....[19]....
        /*03c4*/ 	.word	0x00006e90


	//   ....[20]....
        /*03c8*/ 	.word	0x00008a10


	//   ....[21]....
        /*03cc*/ 	.word	0x00008a30


	//   ....[22]....
        /*03d0*/ 	.word	0x00008d70


	//   ....[23]....
        /*03d4*/ 	.word	0x00008dd0


	//   ....[24]....
        /*03d8*/ 	.word	0x0000a840


	//   ....[25]....
        /*03dc*/ 	.word	0x0000aa80


	//   ....[26]....
        /*03e0*/ 	.word	0x0000b7f0


	//   ....[27]....
        /*03e4*/ 	.word	0x0000ba40


	//   ....[28]....
        /*03e8*/ 	.word	0x0000bf20


	//   ....[29]....
        /*03ec*/ 	.word	0x0000bf90


	//   ....[30]....
        /*03f0*/ 	.word	0x0000cf90


	//   ....[31]....
        /*03f4*/ 	.word	0x0000cfd0


	//   ....[32]....
        /*03f8*/ 	.word	0x0000d0e0


	//   ....[33]....
        /*03fc*/ 	.word	0x0000d0f0


	//   ....[34]....
        /*0400*/ 	.word	0x0000e540


	//   ....[35]....
        /*0404*/ 	.word	0x0000e5b0


	//   ....[36]....
        /*0408*/ 	.word	0x0000e610


	//   ....[37]....
        /*040c*/ 	.word	0x0000e640


	//   ....[38]....
        /*0410*/ 	.word	0x0000edf0


	//   ....[39]....
        /*0414*/ 	.word	0x0000ee20


	//   ....[40]....
        /*0418*/ 	.word	0x0000ef30


	//   ....[41]....
        /*041c*/ 	.word	0x0000ef50


	//   ....[42]....
        /*0420*/ 	.word	0x0000f060


	//   ....[43]....
        /*0424*/ 	.word	0x0000f080


	//   ....[44]....
        /*0428*/ 	.word	0x0000f1a0


	//   ....[45]....
        /*042c*/ 	.word	0x0000f1c0


	//   ....[46]....
        /*0430*/ 	.word	0x0000f930


	//   ....[47]....
        /*0434*/ 	.word	0x0000f950


	//   ....[48]....
        /*0438*/ 	.word	0x0000fa60


	//   ....[49]....
        /*043c*/ 	.word	0x0000fa80


	//   ....[50]....
        /*0440*/ 	.word	0x0000fb90


	//   ....[51]....
        /*0444*/ 	.word	0x0000fbb0


	//   ....[52]....
        /*0448*/ 	.word	0x0000fcd0


	//   ....[53]....
        /*044c*/ 	.word	0x0000fcf0


	//   ....[54]....
        /*0450*/ 	.word	0x0000feb0


	//   ....[55]....
        /*0454*/ 	.word	0x00010ff0


	//   ....[56]....
        /*0458*/ 	.word	0x00011a80


	//   ....[57]....
        /*045c*/ 	.word	0x00011ab0


	//   ....[58]....
        /*0460*/ 	.word	0x00011b80


	//   ....[59]....
        /*0464*/ 	.word	0x00011ba0


	//   ....[60]....
        /*0468*/ 	.word	0x00011c40


	//   ....[61]....
        /*046c*/ 	.word	0x00011c60


	//   ....[62]....
        /*0470*/ 	.word	0x00011d00


	//   ....[63]....
        /*0474*/ 	.word	0x00011d20


	//   ....[64]....
        /*0478*/ 	.word	0x00011dc0


	//   ....[65]....
        /*047c*/ 	.word	0x00011de0


	//   ....[66]....
        /*0480*/ 	.word	0x00011e80


	//   ....[67]....
        /*0484*/ 	.word	0x00011ea0


	//   ....[68]....
        /*0488*/ 	.word	0x00011f40


	//   ....[69]....
        /*048c*/ 	.word	0x00011f60


	//   ....[70]....
        /*0490*/ 	.word	0x00011f70


	//   ....[71]....
        /*0494*/ 	.word	0x00011f80


	//   ....[72]....
        /*0498*/ 	.word	0x00014ce0


	//   ....[73]....
        /*049c*/ 	.word	0x00014ed0


	//   ....[74]....
        /*04a0*/ 	.word	0x00015520


	//   ....[75]....
        /*04a4*/ 	.word	0x000156a0


	//   ....[76]....
        /*04a8*/ 	.word	0x00015700


	//   ....[77]....
        /*04ac*/ 	.word	0x00015860


	//   ....[78]....
        /*04b0*/ 	.word	0x000158b0


	//   ....[79]....
        /*04b4*/ 	.word	0x000159d0


	//   ....[80]....
        /*04b8*/ 	.word	0x00015a40


	//   ....[81]....
        /*04bc*/ 	.word	0x00015b60


	//   ....[82]....
        /*04c0*/ 	.word	0x00015bd0


	//   ....[83]....
        /*04c4*/ 	.word	0x00015cf0


	//   ....[84]....
        /*04c8*/ 	.word	0x00015d60


	//   ....[85]....
        /*04cc*/ 	.word	0x00015e80


	//   ....[86]....
        /*04d0*/ 	.word	0x00015ef0


	//   ....[87]....
        /*04d4*/ 	.word	0x00016010


	//   ....[88]....
        /*04d8*/ 	.word	0x00016080


	//   ....[89]....
        /*04dc*/ 	.word	0x000161a0


	//   ....[90]....
        /*04e0*/ 	.word	0x000161f0


	//   ....[91]....
        /*04e4*/ 	.word	0x00016510


	//   ....[92]....
        /*04e8*/ 	.word	0x00016630


	//----- nvinfo : EIATTR_REG_RECONFIG
	.align		4
.L_765:
        /*04ec*/ 	.byte	0x01, 0x54
	.zero		2


	//----- nvinfo : EIATTR_SYSCALL_OFFSETS
	.align		4
        /*04f0*/ 	.byte	0x04, 0x46
        /*04f2*/ 	.short	(.L_767 - .L_766)


	//   ....[0]....
.L_766:
        /*04f4*/ 	.word	0x00001b20


	//   ....[1]....
        /*04f8*/ 	.word	0x00010bc0


	//   ....[2]....
        /*04fc*/ 	.word	0x00010d10


	//   ....[3]....
        /*0500*/ 	.word	0x00010e00


	//   ....[4]....
        /*0504*/ 	.word	0x00011650


	//----- nvinfo : EIATTR_MBARRIER_INSTR_OFFSETS
	.align		4
.L_767:
        /*0508*/ 	.byte	0x04, 0x39
        /*050a*/ 	.short	(.L_769 - .L_768)


	//   ....[0]....
.L_768:
        /*050c*/ 	.word	0x00000270
        /*0510*/ 	.word	0x000000ff
        /*0514*/ 	.word	0x00030800
        /*0518*/ 	.short	0x0100
        /*051a*/ 	.byte	0x08
	.zero		1


	//   ....[1]....
        /*051c*/ 	.word	0x00000280
        /*0520*/ 	.word	0x000000ff
        /*0524*/ 	.word	0x00030820
        /*0528*/ 	.short	0x0100
        /*052a*/ 	.byte	0x08
	.zero		1


	//   ....[2]....
        /*052c*/ 	.word	0x00000370
        /*0530*/ 	.word	0x000000ff
        /*0534*/ 	.word	0x00030830
        /*0538*/ 	.short	0x0100
        /*053a*/ 	.byte	0x08
	.zero		1


	//   ....[3]....
        /*053c*/ 	.word	0x00000380
        /*0540*/ 	.word	0x000000ff
        /*0544*/ 	.word	0x00030840
        /*0548*/ 	.short	0x0100
        /*054a*/ 	.byte	0x08
	.zero		1


	//   ....[4]....
        /*054c*/ 	.word	0x00000390
        /*0550*/ 	.word	0x000000ff
        /*0554*/ 	.word	0x00030838
        /*0558*/ 	.short	0x0100
        /*055a*/ 	.byte	0x08
	.zero		1


	//   ....[5]....
        /*055c*/ 	.word	0x000003a0
        /*0560*/ 	.word	0x000000ff
        /*0564*/ 	.word	0x00030848
        /*0568*/ 	.short	0x0100
        /*056a*/ 	.byte	0x08
	.zero		1


	//   ....[6]....
        /*056c*/ 	.word	0x000004d0
        /*0570*/ 	.word	0x000000ff
        /*0574*/ 	.word	0x00030850
        /*0578*/ 	.short	0x0100
        /*057a*/ 	.byte	0x08
	.zero		1


	//   ....[7]....
        /*057c*/ 	.word	0x000004e0
        /*0580*/ 	.word	0x000000ff
        /*0584*/ 	.word	0x00030860
        /*0588*/ 	.short	0x0100
        /*058a*/ 	.byte	0x08
	.zero		1


	//   ....[8]....
        /*058c*/ 	.word	0x000004f0
        /*0590*/ 	.word	0x000000ff
        /*0594*/ 	.word	0x00030858
        /*0598*/ 	.short	0x0100
        /*059a*/ 	.byte	0x08
	.zero		1


	//   ....[9]....
        /*059c*/ 	.word	0x00000500
        /*05a0*/ 	.word	0x000000ff
        /*05a4*/ 	.word	0x00030868
        /*05a8*/ 	.short	0x0100
        /*05aa*/ 	.byte	0x08
	.zero		1


	//   ....[10]....
        /*05ac*/ 	.word	0x000005f0
        /*05b0*/ 	.word	0x000000ff
        /*05b4*/ 	.word	0x00030870
        /*05b8*/ 	.short	0x0100
        /*05ba*/ 	.byte	0x06
	.zero		1


	//   ....[11]....
        /*05bc*/ 	.word	0x00000600
        /*05c0*/ 	.word	0x000000ff
        /*05c4*/ 	.word	0x00030880
        /*05c8*/ 	.short	0x0100
        /*05ca*/ 	.byte	0x06
	.zero		1


	//   ....[12]....
        /*05cc*/ 	.word	0x00000610
        /*05d0*/ 	.word	0x000000ff
        /*05d4*/ 	.word	0x00030878
        /*05d8*/ 	.short	0x0100
        /*05da*/ 	.byte	0x06
	.zero		1


	//   ....[13]....
        /*05dc*/ 	.word	0x00000620
        /*05e0*/ 	.word	0x000000ff
        /*05e4*/ 	.word	0x00030888
        /*05e8*/ 	.short	0x0100
        /*05ea*/ 	.byte	0x06
	.zero		1


	//   ....[14]....
        /*05ec*/ 	.word	0x00000750
        /*05f0*/ 	.word	0x000000ff
        /*05f4*/ 	.word	0x00030890
        /*05f8*/ 	.short	0x0100
        /*05fa*/ 	.byte	0x08
	.zero		1


	//   ....[15]....
        /*05fc*/ 	.word	0x00000760
        /*0600*/ 	.word	0x000000ff
        /*0604*/ 	.word	0x000308a0
        /*0608*/ 	.short	0x0100
        /*060a*/ 	.byte	0x08
	.zero		1


	//   ....[16]....
        /*060c*/ 	.word	0x00000770
        /*0610*/ 	.word	0x000000ff
        /*0614*/ 	.word	0x00030898
        /*0618*/ 	.short	0x0100
        /*061a*/ 	.byte	0x08
	.zero		1


	//   ....[17]....
        /*061c*/ 	.word	0x00000780
        /*0620*/ 	.word	0x000000ff
        /*0624*/ 	.word	0x000308a8
        /*0628*/ 	.short	0x0100
        /*062a*/ 	.byte	0x08
	.zero		1


	//   ....[18]....
        /*062c*/ 	.word	0x000008b0
        /*0630*/ 	.word	0x000000ff
        /*0634*/ 	.word	0x000308b0
        /*0638*/ 	.short	0x0100
        /*063a*/ 	.byte	0x08
	.zero		1


	//   ....[19]....
        /*063c*/ 	.word	0x000008c0
        /*0640*/ 	.word	0x000000ff
        /*0644*/ 	.word	0x000308c0
        /*0648*/ 	.short	0x0100
        /*064a*/ 	.byte	0x08
	.zero		1


	//   ....[20]....
        /*064c*/ 	.word	0x000008d0
        /*0650*/ 	.word	0x000000ff
        /*0654*/ 	.word	0x000308b8
        /*0658*/ 	.short	0x0100
        /*065a*/ 	.byte	0x08
	.zero		1


	//   ....[21]....
        /*065c*/ 	.word	0x000008e0
        /*0660*/ 	.word	0x000000ff
        /*0664*/ 	.word	0x000308c8
        /*0668*/ 	.short	0x0100
        /*066a*/ 	.byte	0x08
	.zero		1


	//   ....[22]....
        /*066c*/ 	.word	0x00001bc0
        /*0670*/ 	.word	0x000000ff
        /*0674*/ 	.word	0x00030800
        /*0678*/ 	.short	0x010a
        /*067a*/ 	.byte	0x25
	.zero		1


	//   ....[23]....
        /*067c*/ 	.word	0x00001c40
        /*0680*/ 	.word	0x00000003
        /*0684*/ 	.word	0x00030830
        /*0688*/ 	.short	0x010a
        /*068a*/ 	.byte	0x3f
	.zero		1


	//   ....[24]....
        /*068c*/ 	.word	0x00001ce0
        /*0690*/ 	.word	0x00000003
        /*0694*/ 	.word	0x00030830
        /*0698*/ 	.short	0x010a
        /*069a*/ 	.byte	0x3f
	.zero		1


	//   ....[25]....
        /*069c*/ 	.word	0x000024b0
        /*06a0*/ 	.word	0x00000000
        /*06a4*/ 	.word	0x00000000
        /*06a8*/ 	.short	0x0101
        /*06aa*/ 	.byte	0x3f
	.zero		1


	//   ....[26]....
        /*06ac*/ 	.word	0x00004960
        /*06b0*/ 	.word	0x000000ff
        /*06b4*/ 	.word	0x00030830
        /*06b8*/ 	.short	0x010a
        /*06ba*/ 	.byte	0x06
	.zero		1


	//   ....[27]....
        /*06bc*/ 	.word	0x000049a0
        /*06c0*/ 	.word	0x000000ff
        /*06c4*/ 	.word	0x00030830
        /*06c8*/ 	.short	0x010a
        /*06ca*/ 	.byte	0x06
	.zero		1


	//   ....[28]....
        /*06cc*/ 	.word	0x00005420
        /*06d0*/ 	.word	0x000000ff
        /*06d4*/ 	.word	0x00030850
        /*06d8*/ 	.short	0x010a
        /*06da*/ 	.byte	0x05
	.zero		1


	//   ....[29]....
        /*06dc*/ 	.word	0x00005460
        /*06e0*/ 	.word	0x000000ff
        /*06e4*/ 	.word	0x00030850
        /*06e8*/ 	.short	0x010a
        /*06ea*/ 	.byte	0x05
	.zero		1


	//   ....[30]....
        /*06ec*/ 	.word	0x00005800
        /*06f0*/ 	.word	0x00000000
        /*06f4*/ 	.word	0x00000000
        /*06f8*/ 	.short	0x0101
        /*06fa*/ 	.byte	0x3f
	.zero		1


	//   ....[31]....
        /*06fc*/ 	.word	0x00007390
        /*0700*/ 	.word	0x00000086
        /*0704*/ 	.word	0x00000000
        /*0708*/ 	.short	0x0101
        /*070a*/ 	.byte	0x3f
	.zero		1


	//   ....[32]....
        /*070c*/ 	.word	0x00007bd0
        /*0710*/ 	.word	0x000000ff
        /*0714*/ 	.word	0x00030830
        /*0718*/ 	.short	0x010a
        /*071a*/ 	.byte	0x05
	.zero		1


	//   ....[33]....
        /*071c*/ 	.word	0x00007c10
        /*0720*/ 	.word	0x000000ff
        /*0724*/ 	.word	0x00030830
        /*0728*/ 	.short	0x010a
        /*072a*/ 	.byte	0x05
	.zero		1


	//   ....[34]....
        /*072c*/ 	.word	0x00008690
        /*0730*/ 	.word	0x000000ff
        /*0734*/ 	.word	0x00030850
        /*0738*/ 	.short	0x010a
        /*073a*/ 	.byte	0x05
	.zero		1


	//   ....[35]....
        /*073c*/ 	.word	0x000086d0
        /*0740*/ 	.word	0x000000ff
        /*0744*/ 	.word	0x00030850
        /*0748*/ 	.short	0x010a
        /*074a*/ 	.byte	0x05
	.zero		1


	//   ....[36]....
        /*074c*/ 	.word	0x000095d0
        /*0750*/ 	.word	0x0000007b
        /*0754*/ 	.word	0x00000000
        /*0758*/ 	.short	0x0101
        /*075a*/ 	.byte	0x3f
	.zero		1


	//   ....[37]....
        /*075c*/ 	.word	0x00009640
        /*0760*/ 	.word	0x0000007b
        /*0764*/ 	.word	0x00000000
        /*0768*/ 	.short	0x0101
        /*076a*/ 	.byte	0x3f
	.zero		1


	//   ....[38]....
        /*076c*/ 	.word	0x00009a00
        /*0770*/ 	.word	0x000000ff
        /*0774*/ 	.word	0x00030830
        /*0778*/ 	.short	0x010a
        /*077a*/ 	.byte	0x05
	.zero		1


	//   ....[39]....
        /*077c*/ 	.word	0x00009a40
        /*0780*/ 	.word	0x000000ff
        /*0784*/ 	.word	0x00030830
        /*0788*/ 	.short	0x010a
        /*078a*/ 	.byte	0x05
	.zero		1


	//   ....[40]....
        /*078c*/ 	.word	0x0000a4c0
        /*0790*/ 	.word	0x000000ff
        /*0794*/ 	.word	0x00030850
        /*0798*/ 	.short	0x010a
        /*079a*/ 	.byte	0x05
	.zero		1


	//   ....[41]....
        /*079c*/ 	.word	0x0000a500
        /*07a0*/ 	.word	0x000000ff
        /*07a4*/ 	.word	0x00030850
        /*07a8*/ 	.short	0x010a
        /*07aa*/ 	.byte	0x05
	.zero		1


	//   ....[42]....
        /*07ac*/ 	.word	0x0000a8e0
        /*07b0*/ 	.word	0x00000000
        /*07b4*/ 	.word	0x00000000
        /*07b8*/ 	.short	0x0101
        /*07ba*/ 	.byte	0x3f
	.zero		1


	//   ....[43]....
        /*07bc*/ 	.word	0x0000c2b0
        /*07c0*/ 	.word	0x0000007f
        /*07c4*/ 	.word	0x00000000
        /*07c8*/ 	.short	0x0101
        /*07ca*/ 	.byte	0x3f
	.zero		1


	//   ....[44]....
        /*07cc*/ 	.word	0x0000cf00
        /*07d0*/ 	.word	0x000000ff
        /*07d4*/ 	.word	0x00030850
        /*07d8*/ 	.short	0x010a
        /*07da*/ 	.byte	0x05
	.zero		1


	//   ....[45]....
        /*07dc*/ 	.word	0x0000cf40
        /*07e0*/ 	.word	0x000000ff
        /*07e4*/ 	.word	0x00030850
        /*07e8*/ 	.short	0x010a
        /*07ea*/ 	.byte	0x05
	.zero		1


	//   ....[46]....
        /*07ec*/ 	.word	0x0000d400
        /*07f0*/ 	.word	0x00000014
        /*07f4*/ 	.word	0x00000000
        /*07f8*/ 	.short	0x0101
        /*07fa*/ 	.byte	0x3f
	.zero		1


	//   ....[47]....
        /*07fc*/ 	.word	0x0000ede0
        /*0800*/ 	.word	0x00000010
        /*0804*/ 	.word	0x00000000
        /*0808*/ 	.short	0x0101
        /*080a*/ 	.byte	0x3f
	.zero		1


	//   ....[48]....
        /*080c*/ 	.word	0x00011210
        /*0810*/ 	.word	0x00000000
        /*0814*/ 	.word	0x00030840
        /*0818*/ 	.short	0x010a
        /*081a*/ 	.byte	0x3f
	.zero		1


	//   ....[49]....
        /*081c*/ 	.word	0x000120f0
        /*0820*/ 	.word	0x00000011
        /*0824*/ 	.word	0x00030800
        /*0828*/ 	.short	0x0107
        /*082a*/ 	.byte	0x3f
	.zero		1


	//   ....[50]....
        /*082c*/ 	.word	0x00012200
        /*0830*/ 	.word	0x00000011
        /*0834*/ 	.word	0x00030800
        /*0838*/ 	.short	0x0101
        /*083a*/ 	.byte	0x3f
	.zero		1


	//   ....[51]....
        /*083c*/ 	.word	0x00012220
        /*0840*/ 	.word	0x00000011
        /*0844*/ 	.word	0x00030820
        /*0848*/ 	.short	0x010a
        /*084a*/ 	.byte	0x3f
	.zero		1


	//   ....[52]....
        /*084c*/ 	.word	0x00012560
        /*0850*/ 	.word	0x00000003
        /*0854*/ 	.word	0x00030840
        /*0858*/ 	.short	0x010a
        /*085a*/ 	.byte	0x3f
	.zero		1


	//   ....[53]....
        /*085c*/ 	.word	0x000129f0
        /*0860*/ 	.word	0x00000003
        /*0864*/ 	.word	0x00000060
        /*0868*/ 	.short	0x010a
        /*086a*/ 	.byte	0x3f
	.zero		1


	//   ....[54]....
        /*086c*/ 	.word	0x00013150
        /*0870*/ 	.word	0x00000003
        /*0874*/ 	.word	0x00030840
        /*0878*/ 	.short	0x010a
        /*087a*/ 	.byte	0x3f
	.zero		1


	//   ....[55]....
        /*087c*/ 	.word	0x000135e0
        /*0880*/ 	.word	0x00000009
        /*0884*/ 	.word	0x00000060
        /*0888*/ 	.short	0x010a
        /*088a*/ 	.byte	0x3f
	.zero		1


	//   ....[56]....
        /*088c*/ 	.word	0x00013c80
        /*0890*/ 	.word	0x00000002
        /*0894*/ 	.word	0x00030840
        /*0898*/ 	.short	0x010a
        /*089a*/ 	.byte	0x3f
	.zero		1


	//   ....[57]....
        /*089c*/ 	.word	0x00014110
        /*08a0*/ 	.word	0x00000002
        /*08a4*/ 	.word	0x00000060
        /*08a8*/ 	.short	0x010a
        /*08aa*/ 	.byte	0x3f
	.zero		1


	//   ....[58]....
        /*08ac*/ 	.word	0x00014760
        /*08b0*/ 	.word	0x00000002
        /*08b4*/ 	.word	0x00030860
        /*08b8*/ 	.short	0x010a
        /*08ba*/ 	.byte	0x3f
	.zero		1


	//   ....[59]....
        /*08bc*/ 	.word	0x00014e50
        /*08c0*/ 	.word	0x00000000
        /*08c4*/ 	.word	0x00030820
        /*08c8*/ 	.short	0x010a
        /*08ca*/ 	.byte	0x3f
	.zero		1


	//   ....[60]....
        /*08cc*/ 	.word	0x00015040
        /*08d0*/ 	.word	0x00000006
        /*08d4*/ 	.word	0x00000000
        /*08d8*/ 	.short	0x010a
        /*08da*/ 	.byte	0x3f
	.zero		1


	//   ....[61]....
        /*08dc*/ 	.word	0x00015090
        /*08e0*/ 	.word	0x00000003
        /*08e4*/ 	.word	0x00000000
        /*08e8*/ 	.short	0x010a
        /*08ea*/ 	.byte	0x3f
	.zero		1


	//   ....[62]....
        /*08ec*/ 	.word	0x000150f0
        /*08f0*/ 	.word	0x00000012
        /*08f4*/ 	.word	0x00000000
        /*08f8*/ 	.short	0x010a
        /*08fa*/ 	.byte	0x3f
	.zero		1


	//   ....[63]....
        /*08fc*/ 	.word	0x00015120
        /*0900*/ 	.word	0x00000003
        /*0904*/ 	.word	0x00000000
        /*0908*/ 	.short	0x010a
        /*090a*/ 	.byte	0x3f
	.zero		1


	//   ....[64]....
        /*090c*/ 	.word	0x00015190
        /*0910*/ 	.word	0x00000003
        /*0914*/ 	.word	0x00030800
        /*0918*/ 	.short	0x010a
        /*091a*/ 	.byte	0x3f
	.zero		1


	//   ....[65]....
        /*091c*/ 	.word	0x000151e0
        /*0920*/ 	.word	0x00000003
        /*0924*/ 	.word	0x00030830
        /*0928*/ 	.short	0x010a
        /*092a*/ 	.byte	0x3f
	.zero		1


	//   ....[66]....
        /*092c*/ 	.word	0x00015240
        /*0930*/ 	.word	0x0000000b
        /*0934*/ 	.word	0x00030830
        /*0938*/ 	.short	0x010a
        /*093a*/ 	.byte	0x3f
	.zero		1


	//   ....[67]....
        /*093c*/ 	.word	0x000152a0
        /*0940*/ 	.word	0x00000003
        /*0944*/ 	.word	0x00030850
        /*0948*/ 	.short	0x010a
        /*094a*/ 	.byte	0x3f
	.zero		1


	//   ....[68]....
        /*094c*/ 	.word	0x00015300
        /*0950*/ 	.word	0x00000005
        /*0954*/ 	.word	0x00030830
        /*0958*/ 	.short	0x010a
        /*095a*/ 	.byte	0x3f
	.zero		1


	//   ....[69]....
        /*095c*/ 	.word	0x00015360
        /*0960*/ 	.word	0x00000003
        /*0964*/ 	.word	0x00030850
        /*0968*/ 	.short	0x010a
        /*096a*/ 	.byte	0x3f
	.zero		1


	//   ....[70]....
        /*096c*/ 	.word	0x000153c0
        /*0970*/ 	.word	0x00000005
        /*0974*/ 	.word	0x00030830
        /*0978*/ 	.short	0x010a
        /*097a*/ 	.byte	0x3f
	.zero		1


	//   ....[71]....
        /*097c*/ 	.word	0x00015420
        /*0980*/ 	.word	0x00000003
        /*0984*/ 	.word	0x00030850
        /*0988*/ 	.short	0x010a
        /*098a*/ 	.byte	0x3f
	.zero		1


	//   ....[72]....
        /*098c*/ 	.word	0x00015480
        /*0990*/ 	.word	0x00000003
        /*0994*/ 	.word	0x00030850
        /*0998*/ 	.short	0x010a
        /*099a*/ 	.byte	0x3f
	.zero		1


	//   ....[73]....
        /*099c*/ 	.word	0x000155d0
        /*09a0*/ 	.word	0x00000000
        /*09a4*/ 	.word	0x00030840
        /*09a8*/ 	.short	0x010a
        /*09aa*/ 	.byte	0x3f
	.zero		1


	//   ....[74]....
        /*09ac*/ 	.word	0x00016230
        /*09b0*/ 	.word	0x00000011
        /*09b4*/ 	.word	0x00030820
        /*09b8*/ 	.short	0x010a
        /*09ba*/ 	.byte	0x3f
	.zero		1


	//   ....[75]....
        /*09bc*/ 	.word	0x00016280
        /*09c0*/ 	.word	0x00000003
        /*09c4*/ 	.word	0x00030840
        /*09c8*/ 	.short	0x010a
        /*09ca*/ 	.byte	0x3f
	.zero		1


	//   ....[76]....
        /*09cc*/ 	.word	0x000162d0
        /*09d0*/ 	.word	0x00000003
        /*09d4*/ 	.word	0x00000060
        /*09d8*/ 	.short	0x010a
        /*09da*/ 	.byte	0x3f
	.zero		1


	//   ....[77]....
        /*09dc*/ 	.word	0x00016320
        /*09e0*/ 	.word	0x00000003
        /*09e4*/ 	.word	0x00030840
        /*09e8*/ 	.short	0x010a
        /*09ea*/ 	.byte	0x3f
	.zero		1


	//   ....[78]....
        /*09ec*/ 	.word	0x00016370
        /*09f0*/ 	.word	0x00000009
        /*09f4*/ 	.word	0x00000060
        /*09f8*/ 	.short	0x010a
        /*09fa*/ 	.byte	0x3f
	.zero		1


	//   ....[79]....
        /*09fc*/ 	.word	0x000163c0
        /*0a00*/ 	.word	0x00000002
        /*0a04*/ 	.word	0x00030840
        /*0a08*/ 	.short	0x010a
        /*0a0a*/ 	.byte	0x3f
	.zero		1


	//   ....[80]....
        /*0a0c*/ 	.word	0x00016410
        /*0a10*/ 	.word	0x00000002
        /*0a14*/ 	.word	0x00000060
        /*0a18*/ 	.short	0x010a
        /*0a1a*/ 	.byte	0x3f
	.zero		1


	//   ....[81]....
        /*0a1c*/ 	.word	0x00016460
        /*0a20*/ 	.word	0x00000002
        /*0a24*/ 	.word	0x00030860
        /*0a28*/ 	.short	0x010a
        /*0a2a*/ 	.byte	0x3f
	.zero		1


	//   ....[82]....
        /*0a2c*/ 	.word	0x00016550
        /*0a30*/ 	.word	0x00000000
        /*0a34*/ 	.word	0x00030820
        /*0a38*/ 	.short	0x010a
        /*0a3a*/ 	.byte	0x3f
	.zero		1


	//   ....[83]....
        /*0a3c*/ 	.word	0x000166f0
        /*0a40*/ 	.word	0x00000006
        /*0a44*/ 	.word	0x00000000
        /*0a48*/ 	.short	0x010a
        /*0a4a*/ 	.byte	0x3f
	.zero		1


	//   ....[84]....
        /*0a4c*/ 	.word	0x00016740
        /*0a50*/ 	.word	0x00000003
        /*0a54*/ 	.word	0x00000000
        /*0a58*/ 	.short	0x010a
        /*0a5a*/ 	.byte	0x3f
	.zero		1


	//   ....[85]....
        /*0a5c*/ 	.word	0x00016790
        /*0a60*/ 	.word	0x00000012
        /*0a64*/ 	.word	0x00000000
        /*0a68*/ 	.short	0x010a
        /*0a6a*/ 	.byte	0x3f
	.zero		1


	//----- nvinfo : EIATTR_NUM_MBARRIERS
	.align		4
.L_769:
        /*0a6c*/ 	.byte	0x03, 0x38
        /*0a6e*/ 	.short	0x0016


	//----- nvinfo : EIATTR_EXIT_INSTR_OFFSETS
	.align		4
        /*0a70*/ 	.byte	0x04, 0x1c
        /*0a72*/ 	.short	(.L_771 - .L_770)


	//   ....[0]....
.L_770:
        /*0a74*/ 	.word	0x00000a10


	//   ....[1]....
        /*0a78*/ 	.word	0x0000fe40


	//   ....[2]....
        /*0a7c*/ 	.word	0x00015170


	//----- nvinfo : EIATTR_MAX_THREADS
	.align		4
.L_771:
        /*0a80*/ 	.byte	0x04, 0x05
        /*0a82*/ 	.short	(.L_773 - .L_772)
.L_772:
        /*0a84*/ 	.word	0x00000180
        /*0a88*/ 	.word	0x00000001
        /*0a8c*/ 	.word	0x00000001


	//----- nvinfo : EIATTR_CRS_STACK_SIZE
	.align		4
.L_773:
        /*0a90*/ 	.byte	0x04, 0x1e
        /*0a92*/ 	.short	(.L_775 - .L_774)
.L_774:
        /*0a94*/ 	.word	0x00000000


	//----- nvinfo : EIATTR_CBANK_PARAM_SIZE
	.align		4
.L_775:
        /*0a98*/ 	.byte	0x03, 0x19
        /*0a9a*/ 	.short	0x0af0


	//----- nvinfo : EIATTR_PARAM_CBANK
	.align		4
        /*0a9c*/ 	.byte	0x04, 0x0a
        /*0a9e*/ 	.short	(.L_777 - .L_776)
	.align		4
.L_776:
        /*0aa0*/ 	.word	index@(.nv.constant0._ZN7cutlass13device_kernelIN5flash11enable_sm90INS1_16FlashAttnFwdSm90INS1_25CollectiveMainloopFwdSm90ILi2EN4cute5tupleIJNS5_1CILi1EEES8_S8_EEENS6_IJNS7_ILi128EEENS7_ILi96EEENS7_ILi192EEEEEELi192ENS_10bfloat16_tEfNS_4arch4Sm90ELb0ELb1ELb0ELb0ELb0ELb0ELb0ELb1ELb1ELb1ELb0ELb0EEENS1_21CollectiveEpilogueFwdINS6_IJSA_SC_SB_EEES9_SE_SG_Li256ELb0ELb1ELb0ELb0EEENS1_30DynamicPersistentTileSchedulerILi256ELi128ELb0ELb1ELb1EEEEEEEEEvNT_6ParamsE)
        /*0aa4*/ 	.short	0x0210
        /*0aa6*/ 	.short	0x0af0


	//----- nvinfo : EIATTR_SW_WAR
	.align		4
.L_777:
        /*0aa8*/ 	.byte	0x04, 0x36
        /*0aaa*/ 	.short	(.L_779 - .L_778)
.L_778:
        /*0aac*/ 	.word	0x00000008
.L_779:


//--------------------- .nv.info._ZN7cutlass13device_kernelIN5flash11enable_sm90INS1_16FlashAttnFwdSm90INS1_25CollectiveMainloopFwdSm90ILi2EN4cute5tupleIJNS5_1CILi1EEES8_S8_EEENS6_IJNS7_ILi128EEENS7_ILi96EEENS7_ILi192EEEEEELi192ENS_10bfloat16_tEfNS_4arch4Sm90ELb0ELb1ELb0ELb1ELb0ELb0ELb0ELb1ELb1ELb1ELb0ELb0EEENS1_21CollectiveEpilogueFwdINS6_IJSA_SC_SB_EEES9_SE_SG_Li256ELb1ELb1ELb0ELb0EEENS1_36VarlenDynamicPersistentTileSchedulerILi128ELi96ELi256ELi128ELb0ELb1ELb1ELb1ELb0ELb1EEEEEEEEEvNT_6ParamsE --------------------------
	.section	.nv.info._ZN7cutlass13device_kernelIN5flash11enable_sm90INS1_16FlashAttnFwdSm90INS1_25CollectiveMainloopFwdSm90ILi2EN4cute5tupleIJNS5_1CILi1EEES8_S8_EEENS6_IJNS7_ILi128EEENS7_ILi96EEENS7_ILi192EEEEEELi192ENS_10bfloat16_tEfNS_4arch4Sm90ELb0ELb1ELb0ELb1ELb0ELb0ELb0ELb1ELb1ELb1ELb0ELb0EEENS1_21CollectiveEpilogueFwdINS6_IJSA_SC_SB_EEES9_SE_SG_Li256ELb1ELb1ELb0ELb0EEENS1_36VarlenDynamicPersistentTileSchedulerILi128ELi96ELi256ELi128ELb0ELb1ELb1ELb1ELb0ELb1EEEEEEEEEvNT_6ParamsE,"",@"SHT_CUDA_INFO"
	.sectionflags	@""
	.align	4


	//----- nvinfo : EIATTR_CUDA_API_VERSION
	.align		4
        /*0000*/ 	.byte	0x04, 0x37
        /*0002*/ 	.short	(.L_781 - .L_780)
.L_780:
        /*0004*/ 	.word	0x00000082


	//----- nvinfo : EIATTR_KPARAM_INFO
	.align		4
.L_781:
        /*0008*/ 	.byte	0x04, 0x17
        /*000a*/ 	.short	(.L_783 - .L_782)
.L_782:
        /*000c*/ 	.word	0x00000000
        /*0010*/ 	.short	0x0000
        /*0012*/ 	.short	0x0070
        /*0014*/ 	.byte	0x00, 0xf0, 0x01, 0x2a


	//----- nvinfo : EIATTR_SPARSE_MMA_MASK
	.align		4
.L_783:
        /*0018*/ 	.byte	0x03, 0x50
        /*001a*/ 	.short	0x0000


	//----- nvinfo : EIATTR_MAXREG_COUNT
	.align		4
        /*001c*/ 	.byte	0x03, 0x1b
        /*001e*/ 	.short	0x00a8


	//----- nvinfo : EIATTR_NUM_BARRIERS
	.align		4
        /*0020*/ 	.byte	0x02, 0x4c
        /*0022*/ 	.byte	0x09
	.zero		1


	//----- nvinfo : EIATTR_EXTERNS
	.align		4
        /*0024*/ 	.byte	0x04, 0x0f
        /*0026*/ 	.short	(.L_785 - .L_784)


	//   ....[0]....
	.align		4
.L_784:
        /*0028*/ 	.word	index@(__assertfail)


	//----- nvinfo : EIATTR_ANNOTATIONS
	.align		4
.L_785:
        /*002c*/ 	.byte	0x04, 0x55
        /*002e*/ 	.short	(.L_787 - .L_786)


	//   ....[0]....
.L_786:
        /* <DEDUP_REMOVED lines=65> */


	//----- nvinfo : EIATTR_MERCURY_ISA_VERSION
	.align		4
.L_787:
        /*0428*/ 	.byte	0x03, 0x5f
        /*042a*/ 	.short	0x0101


	//----- nvinfo : EIATTR_UNUSED_LOAD_BYTE_OFFSET
	.align		4
        /*042c*/ 	.byte	0x04, 0x44
        /*042e*/ 	.short	(.L_789 - .L_788)


	//   ....[0]....
.L_788:
        /*0430*/ 	.word	0x00000a10
        /*0434*/ 	.word	0x0000fff0


	//   ....[1]....
        /*0438*/ 	.word	0x0000db80
        /*043c*/ 	.word	0x0000fff0


	//----- nvinfo : EIATTR_INT_WARP_WIDE_INSTR_OFFSETS
	.align		4
.L_789:
        /*0440*/ 	.byte	0x04, 0x31
        /*0442*/ 	.short	(.L_791 - .L_790)


	//   ....[0]....
.L_790:
        /*0444*/ 	.word	0x00000130


	//   ....[1]....
        /*0448*/ 	.word	0x00000170


	//   ....[2]....
        /*044c*/ 	.word	0x000001e0


	//   ....[3]....
        /*0450*/ 	.word	0x00011af0


	//   ....[4]....
        /*0454*/ 	.word	0x00011b90


	//   ....[5]....
        /*0458*/ 	.word	0x00015ad0


	//   ....[6]....
        /*045c*/ 	.word	0x00015b40


	//----- nvinfo : EIATTR_COOP_GROUP_MASK_REGIDS
	.align		4
.L_791:
        /*0460*/ 	.byte	0x04, 0x29
        /*0462*/ 	.short	(.L_793 - .L_792)


	//   ....[0]....
.L_792:
        /*0464*/ 	.word	0xffffffff


	//   ....[1]....
        /*0468*/ 	.word	0xffffffff


	//   ....[2]....
        /*046c*/ 	.word	0xffffffff


	//   ....[3]....
        /*0470*/ 	.word	0xffffffff


	//   ....[4]....
        /*0474*/ 	.word	0xffffffff


	//   ....[5]....
        /*0478*/ 	.word	0xffffffff


	//   ....[6]....
        /*047c*/ 	.word	0xffffffff


	//   ....[7]....
        /*0480*/ 	.word	0xffffffff


	//   ....[8]....
        /*0484*/ 	.word	0xffffffff


	//   ....[9]....
        /*0488*/ 	.word	0xffffffff


	//   ....[10]....
        /*048c*/ 	.word	0xffffffff


	//   ....[11]....
        /*0490*/ 	.word	0xffffffff


	//   ....[12]....
        /*0494*/ 	.word	0xffffffff


	//   ....[13]....
        /*0498*/ 	.word	0xffffffff


	//   ....[14]....
        /*049c*/ 	.word	0xffffffff


	//   ....[15]....
        /*04a0*/ 	.word	0xffffffff


	//   ....[16]....
        /*04a4*/ 	.word	0xffffffff


	//   ....[17]....
        /*04a8*/ 	.word	0xffffffff


	//   ....[18]....
        /*04ac*/ 	.word	0xffffffff


	//   ....[19]....
        /*04b0*/ 	.word	0xffffffff


	//   ....[20]....
        /*04b4*/ 	.word	0xffffffff


	//   ....[21]....
        /*04b8*/ 	.word	0xffffffff


	//   ....[22]....
        /*04bc*/ 	.word	0xffffffff


	//   ....[23]....
        /*04c0*/ 	.word	0xffffffff


	//   ....[24]....
        /*04c4*/ 	.word	0xffffffff


	//   ....[25]....
        /*04c8*/ 	.word	0xffffffff


	//   ....[26]....
        /*04cc*/ 	.word	0xffffffff


	//   ....[27]....
        /*04d0*/ 	.word	0xffffffff


	//   ....[28]....
        /*04d4*/ 	.word	0xffffffff


	//   ....[29]....
        /*04d8*/ 	.word	0xffffffff


	//   ....[30]....
        /*04dc*/ 	.word	0xffffffff


	//   ....[31]....
        /*04e0*/ 	.word	0xffffffff


	//   ....[32]....
        /*04e4*/ 	.word	0xffffffff


	//   ....[33]....
        /*04e8*/ 	.word	0xffffffff


	//   ....[34]....
        /*04ec*/ 	.word	0xffffffff


	//   ....[35]....
        /*04f0*/ 	.word	0xffffffff


	//   ....[36]....
        /*04f4*/ 	.word	0xffffffff


	//   ....[37]....
        /*04f8*/ 	.word	0xffffffff


	//   ....[38]....
        /*04fc*/ 	.word	0xffffffff


	//   ....[39]....
        /*0500*/ 	.word	0xffffffff


	//   ....[40]....
        /*0504*/ 	.word	0xffffffff


	//   ....[41]....
        /*0508*/ 	.word	0xffffffff


	//   ....[42]....
        /*050c*/ 	.word	0xffffffff


	//   ....[43]....
        /*0510*/ 	.word	0xffffffff


	//   ....[44]....
        /*0514*/ 	.word	0xffffffff


	//   ....[45]....
        /*0518*/ 	.word	0xffffffff


	//   ....[46]....
        /*051c*/ 	.word	0xffffffff


	//   ....[47]....
        /*0520*/ 	.word	0xffffffff


	//   ....[48]....
        /*0524*/ 	.word	0xffffffff


	//   ....[49]....
        /*0528*/ 	.word	0xffffffff


	//   ....[50]....
        /*052c*/ 	.word	0xffffffff


	//   ....[51]....
        /*0530*/ 	.word	0xffffffff


	//   ....[52]....
        /*0534*/ 	.word	0xffffffff


	//   ....[53]....
        /*0538*/ 	.word	0xffffffff


	//   ....[54]....
        /*053c*/ 	.word	0xffffffff


	//   ....[55]....
        /*0540*/ 	.word	0xffffffff


	//   ....[56]....
        /*0544*/ 	.word	0xffffffff


	//   ....[57]....
        /*0548*/ 	.word	0xffffffff


	//   ....[58]....
        /*054c*/ 	.word	0xffffffff


	//   ....[59]....
        /*0550*/ 	.word	0xffffffff


	//   ....[60]....
        /*0554*/ 	.word	0xffffffff


	//   ....[61]....
        /*0558*/ 	.word	0xffffffff


	//   ....[62]....
        /*055c*/ 	.word	0xffffffff


	//   ....[63]....
        /*0560*/ 	.word	0xffffffff


	//   ....[64]....
        /*0564*/ 	.word	0xffffffff


	//   ....[65]....
        /*0568*/ 	.word	0xffffffff


	//   ....[66]....
        /*056c*/ 	.word	0xffffffff


	//   ....[67]....
        /*0570*/ 	.word	0xffffffff


	//   ....[68]....
        /*0574*/ 	.word	0xffffffff


	//   ....[69]....
        /*0578*/ 	.word	0xffffffff


	//   ....[70]....
        /*057c*/ 	.word	0xffffffff


	//   ....[71]....
        /*0580*/ 	.word	0xffffffff


	//   ....[72]....
        /*0584*/ 	.word	0xffffffff


	//   ....[73]....
        /*0588*/ 	.word	0xffffffff


	//   ....[74]....
        /*058c*/ 	.word	0xffffffff


	//   ....[75]....
        /*0590*/ 	.word	0xffffffff


	//   ....[76]....
        /*0594*/ 	.word	0xffffffff


	//   ....[77]....
        /*0598*/ 	.word	0xffffffff


	//   ....[78]....
        /*059c*/ 	.word	0xffffffff


	//   ....[79]....
        /*05a0*/ 	.word	0xffffffff


	//   ....[80]....
        /*05a4*/ 	.word	0xffffffff


	//   ....[81]....
        /*05a8*/ 	.word	0xffffffff


	//   ....[82]....
        /*05ac*/ 	.word	0xffffffff


	//   ....[83]....
        /*05b0*/ 	.word	0xffffffff


	//   ....[84]....
        /*05b4*/ 	.word	0xffffffff


	//   ....[85]....
        /*05b8*/ 	.word	0xffffffff


	//   ....[86]....
        /*05bc*/ 	.word	0xffffffff


	//   ....[87]....
        /*05c0*/ 	.word	0xffffffff


	//   ....[88]....
        /*05c4*/ 	.word	0xffffffff


	//   ....[89]....
        /*05c8*/ 	.word	0xffffffff


	//   ....[90]....
        /*05cc*/ 	.word	0xffffffff


	//   ....[91]....
        /*05d0*/ 	.word	0xffffffff


	//   ....[92]....
        /*05d4*/ 	.word	0xffffffff


	//   ....[93]....
        /*05d8*/ 	.word	0xffffffff


	//   ....[94]....
        /*05dc*/ 	.word	0xffffffff


	//   ....[95]....
        /*05e0*/ 	.word	0xffffffff


	//   ....[96]....
        /*05e4*/ 	.word	0xffffffff


	//   ....[97]....
        /*05e8*/ 	.word	0xffffffff


	//   ....[98]....
        /*05ec*/ 	.word	0xffffffff


	//   ....[99]....
        /*05f0*/ 	.word	0xffffffff


	//   ....[100]....
        /*05f4*/ 	.word	0xffffffff


	//   ....[101]....
        /*05f8*/ 	.word	0xffffffff


	//   ....[102]....
        /*05fc*/ 	.word	0xffffffff


	//   ....[103]....
        /*0600*/ 	.word	0xffffffff


	//   ....[104]....
        /*0604*/ 	.word	0xffffffff


	//   ....[105]....
        /*0608*/ 	.word	0x0500000f


	//   ....[106]....
        /*060c*/ 	.word	0x0500000f


	//   ....[107]....
        /*0610*/ 	.word	0x0500000f


	//   ....[108]....
        /*0614*/ 	.word	0x0500000f


	//   ....[109]....
        /*0618*/ 	.word	0x0500000f


	//   ....[110]....
        /*061c*/ 	.word	0x0500000f


	//   ....[111]....
        /*0620*/ 	.word	0x0500000f


	//   ....[112]....
        /*0624*/ 	.word	0x0500000f


	//   ....[113]....
        /*0628*/ 	.word	0x0500000f


	//   ....[114]....
        /*062c*/ 	.word	0x0500000f


	//   ....[115]....
        /*0630*/ 	.word	0x0500000f


	//   ....[116]....
        /*0634*/ 	.word	0x0500000f


	//   ....[117]....
        /*0638*/ 	.word	0x0500000f


	//   ....[118]....
        /*063c*/ 	.word	0x0500000f


	//   ....[119]....
        /*0640*/ 	.word	0x0500000f


	//   ....[120]....
        /*0644*/ 	.word	0x0500000f


	//   ....[121]....
        /*0648*/ 	.word	0x0500000f


	//   ....[122]....
        /*064c*/ 	.word	0x0500000f


	//   ....[123]....
        /*0650*/ 	.word	0x0500000f


	//   ....[124]....
        /*0654*/ 	.word	0x0500000f


	//   ....[125]....
        /*0658*/ 	.word	0x0500000f


	//   ....[126]....
        /*065c*/ 	.word	0x0500000f


	//   ....[127]....
        /*0660*/ 	.word	0x0500000f


	//   ....[128]....
        /*0664*/ 	.word	0x0500000f


	//   ....[129]....
        /*0668*/ 	.word	0x0500000f


	//   ....[130]....
        /*066c*/ 	.word	0x0500000f


	//   ....[131]....
        /*0670*/ 	.word	0x0500000f


	//   ....[132]....
        /*0674*/ 	.word	0x0500000f


	//   ....[133]....
        /*0678*/ 	.word	0x0500000f


	//   ....[134]....
        /*067c*/ 	.word	0x0500000f


	//   ....[135]....
        /*0680*/ 	.word	0x0500000f


	//   ....[136]....
        /*0684*/ 	.word	0x0500000f


	//   ....[137]....
        /*0688*/ 	.word	0x0500000f


	//   ....[138]....
        /*068c*/ 	.word	0x0500000f


	//   ....[139]....
        /*0690*/ 	.word	0x0500000f


	//----- nvinfo : EIATTR_COOP_GROUP_INSTR_OFFSETS
	.align		4
.L_793:
        /*0694*/ 	.byte	0x04, 0x28
        /*0696*/ 	.short	(.L_795 - .L_794)


	//   ....[0]....
.L_794:
        /*0698*/ 	.word	0x00000060


	//   ....[1]....
        /*069c*/ 	.word	0x00000140


	//   ....[2]....
        /*06a0*/ 	.word	0x00000190


	//   ....[3]....
        /*06a4*/ 	.word	0x000003c0


	//   ....[4]....
        /*06a8*/ 	.word	0x00000520


	//   ....[5]....
        /*06ac*/ 	.word	0x00000640


	//   ....[6]....
        /*06b0*/ 	.word	0x000007a0


	//   ....[7]....
        /*06b4*/ 	.word	0x00001aa0


	//   ....[8]....
        /*06b8*/ 	.word	0x00002330


	//   ....[9]....
        /*06bc*/ 	.word	0x00002ec0


	//   ....[10]....
        /*06c0*/ 	.word	0x00003510


	//   ....[11]....
        /*06c4*/ 	.word	0x00003630


	//   ....[12]....
        /*06c8*/ 	.word	0x00003bc0


	//   ....[13]....
        /*06cc*/ 	.word	0x00003cb0


	//   ....[14]....
        /*06d0*/ 	.word	0x00005950


	//   ....[15]....
        /*06d4*/ 	.word	0x00005b30


	//   ....[16]....
        /*06d8*/ 	.word	0x000068b0


	//   ....[17]....
        /*06dc*/ 	.word	0x000069d0


	//   ....[18]....
        /*06e0*/ 	.word	0x00006f80


	//   ....[19]....
        /*06e4*/ 	.word	0x00006fd0


	//   ....[20]....
        /*06e8*/ 	.word	0x00008b50


	//   ....[21]....
        /*06ec*/ 	.word	0x00008b70


	//   ....[22]....
        /*06f0*/ 	.word	0x00008eb0


	//   ....[23]....
        /*06f4*/ 	.word	0x00008f10


	//   ....[24]....
        /*06f8*/ 	.word	0x0000a9a0


	//   ....[25]....
        /*06fc*/ 	.word	0x0000abb0


	//   ....[26]....
        /*0700*/ 	.word	0x0000b920


	//   ....[27]....
        /*0704*/ 	.word	0x0000ba40


	//   ....[28]....
        /*0708*/ 	.word	0x0000c090


	//   ....[29]....
        /*070c*/ 	.word	0x0000c0f0


	//   ....[30]....
        /*0710*/ 	.word	0x0000d0c0


	//   ....[31]....
        /*0714*/ 	.word	0x0000d100


	//   ....[32]....
        /*0718*/ 	.word	0x0000d200


	//   ....[33]....
        /*071c*/ 	.word	0x0000d220


	//   ....[34]....
        /*0720*/ 	.word	0x0000e9e0


	//   ....[35]....
        /*0724*/ 	.word	0x0000ea20


	//   ....[36]....
        /*0728*/ 	.word	0x0000ea50


	//   ....[37]....
        /*072c*/ 	.word	0x0000ea80


	//   ....[38]....
        /*0730*/ 	.word	0x0000f180


	//   ....[39]....
        /*0734*/ 	.word	0x0000f1c0


	//   ....[40]....
        /*0738*/ 	.word	0x0000f2d0


	//   ....[41]....
        /*073c*/ 	.word	0x0000f2f0


	//   ....[42]....
        /*0740*/ 	.word	0x0000f400


	//   ....[43]....
        /*0744*/ 	.word	0x0000f420


	//   ....[44]....
        /*0748*/ 	.word	0x0000f540


	//   ....[45]....
        /*074c*/ 	.word	0x0000f560


	//   ....[46]....
        /*0750*/ 	.word	0x0000ff10


	//   ....[47]....
        /*0754*/ 	.word	0x0000ff30


	//   ....[48]....
        /*0758*/ 	.word	0x00010040


	//   ....[49]....
        /*075c*/ 	.word	0x00010060


	//   ....[50]....
        /*0760*/ 	.word	0x00010170


	//   ....[51]....
        /*0764*/ 	.word	0x00010190


	//   ....[52]....
        /*0768*/ 	.word	0x000102b0


	//   ....[53]....
        /*076c*/ 	.word	0x000102d0


	//   ....[54]....
        /*0770*/ 	.word	0x00010480


	//   ....[55]....
        /*0774*/ 	.word	0x00010670


	//   ....[56]....
        /*0778*/ 	.word	0x000106a0


	//   ....[57]....
        /*077c*/ 	.word	0x000106d0


	//   ....[58]....
        /*0780*/ 	.word	0x00010700


	//   ....[59]....
        /*0784*/ 	.word	0x00010730


	//   ....[60]....
        /*0788*/ 	.word	0x00010760


	//   ....[61]....
        /*078c*/ 	.word	0x000108e0


	//   ....[62]....
        /*0790*/ 	.word	0x00010910


	//   ....[63]....
        /*0794*/ 	.word	0x00010940


	//   ....[64]....
        /*0798*/ 	.word	0x00010970


	//   ....[65]....
        /*079c*/ 	.word	0x000109a0


	//   ....[66]....
        /*07a0*/ 	.word	0x000109d0


	//   ....[67]....
        /*07a4*/ 	.word	0x00010a80


	//   ....[68]....
        /*07a8*/ 	.word	0x00010ae0


	//   ....[69]....
        /*07ac*/ 	.word	0x00010b70


	//   ....[70]....
        /*07b0*/ 	.word	0x000120d0


	//   ....[71]....
        /*07b4*/ 	.word	0x00012d20


	//   ....[72]....
        /*07b8*/ 	.word	0x00012d70


	//   ....[73]....
        /*07bc*/ 	.word	0x00012d90


	//   ....[74]....
        /*07c0*/ 	.word	0x00012dd0


	//   ....[75]....
        /*07c4*/ 	.word	0x00012f00


	//   ....[76]....
        /*07c8*/ 	.word	0x00012f10


	//   ....[77]....
        /*07cc*/ 	.word	0x00012fb0


	//   ....[78]....
        /*07d0*/ 	.word	0x00012fc0


	//   ....[79]....
        /*07d4*/ 	.word	0x00013060


	//   ....[80]....
        /*07d8*/ 	.word	0x00013070


	//   ....[81]....
        /*07dc*/ 	.word	0x00013110


	//   ....[82]....
        /*07e0*/ 	.word	0x00013120


	//   ....[83]....
        /*07e4*/ 	.word	0x000131a0


	//   ....[84]....
        /*07e8*/ 	.word	0x000131d0


	//   ....[85]....
        /*07ec*/ 	.word	0x000131f0


	//   ....[86]....
        /*07f0*/ 	.word	0x00013200


	//   ....[87]....
        /*07f4*/ 	.word	0x000162e0


	//   ....[88]....
        /*07f8*/ 	.word	0x00016340


	//   ....[89]....
        /*07fc*/ 	.word	0x00016370


	//   ....[90]....
        /*0800*/ 	.word	0x00016380


	//   ....[91]....
        /*0804*/ 	.word	0x000163b0


	//   ....[92]....
        /*0808*/ 	.word	0x000163e0


	//   ....[93]....
        /*080c*/ 	.word	0x00016410


	//   ....[94]....
        /*0810*/ 	.word	0x00016440


	//   ....[95]....
        /*0814*/ 	.word	0x000165d0


	//   ....[96]....
        /*0818*/ 	.word	0x00016600


	//   ....[97]....
        /*081c*/ 	.word	0x00016630


	//   ....[98]....
        /*0820*/ 	.word	0x00016660


	//   ....[99]....
        /*0824*/ 	.word	0x00016690


	//   ....[100]....
        /*0828*/ 	.word	0x000166c0


	//   ....[101]....
        /*082c*/ 	.word	0x00016780


	//   ....[102]....
        /*0830*/ 	.word	0x000167a0


	//   ....[103]....
        /*0834*/ 	.word	0x00016810


	//   ....[104]....
        /*0838*/ 	.word	0x00016ef0


	//   ....[105]....
        /*083c*/ 	.word	0x000175a0


	//   ....[106]....
        /*0840*/ 	.word	0x00017770


	//   ....[107]....
        /*0844*/ 	.word	0x000177c0


	//   ....[108]....
        /*0848*/ 	.word	0x000178f0


	//   ....[109]....
        /*084c*/ 	.word	0x00017940


	//   ....[110]....
        /*0850*/ 	.word	0x00017a80


	//   ....[111]....
        /*0854*/ 	.word	0x00017af0


	//   ....[112]....
        /*0858*/ 	.word	0x00017c20


	//   ....[113]....
        /*085c*/ 	.word	0x00017c70


	//   ....[114]....
        /*0860*/ 	.word	0x00017da0


	//   ....[115]....
        /*0864*/ 	.word	0x00017df0


	//   ....[116]....
        /*0868*/ 	.word	0x00017f20


	//   ....[117]....
        /*086c*/ 	.word	0x00017f70


	//   ....[118]....
        /*0870*/ 	.word	0x00018080


	//   ....[119]....
        /*0874*/ 	.word	0x000180f0


	//   ....[120]....
        /*0878*/ 	.word	0x00018200


	//   ....[121]....
        /*087c*/ 	.word	0x00018250


	//   ....[122]....
        /*0880*/ 	.word	0x00018580


	//   ....[123]....
        /*0884*/ 	.word	0x00018620


	//   ....[124]....
        /*0888*/ 	.word	0x00018750


	//   ....[125]....
        /*088c*/ 	.word	0x000187c0


	//   ....[126]....
        /*0890*/ 	.word	0x00018840


	//   ....[127]....
        /*0894*/ 	.word	0x000188c0


	//   ....[128]....
        /*0898*/ 	.word	0x00018940


	//   ....[129]....
        /*089c*/ 	.word	0x000189d0


	//   ....[130]....
        /*08a0*/ 	.word	0x00018a70


	//   ....[131]....
        /*08a4*/ 	.word	0x00018b10


	//   ....[132]....
        /*08a8*/ 	.word	0x00018b80


	//   ....[133]....
        /*08ac*/ 	.word	0x00018bf0


	//   ....[134]....
        /*08b0*/ 	.word	0x00018c60


	//   ....[135]....
        /*08b4*/ 	.word	0x00018ce0


	//   ....[136]....
        /*08b8*/ 	.word	0x00018d60


	//   ....[137]....
        /*08bc*/ 	.word	0x00018e00


	//   ....[138]....
        /*08c0*/ 	.word	0x00018e90


	//   ....[139]....
        /*08c4*/ 	.word	0x00018fc0


	//----- nvinfo : EIATTR_REG_RECONFIG
	.align		4
.L_795:
        /*08c8*/ 	.byte	0x01, 0x54
	.zero		2


	//----- nvinfo : EIATTR_SYSCALL_OFFSETS
	.align		4
        /*08cc*/ 	.byte	0x04, 0x46
        /*08ce*/ 	.short	(.L_797 - .L_796)


	//   ....[0]....
.L_796:
        /*08d0*/ 	.word	0x00001c80


	//   ....[1]....
        /*08d4*/ 	.word	0x00011d00


	//   ....[2]....
        /*08d8*/ 	.word	0x00011e50


	//   ....[3]....
        /*08dc*/ 	.word	0x00011f40


	//   ....[4]....
        /*08e0*/ 	.word	0x00012880


	//----- nvinfo : EIATTR_MBARRIER_INSTR_OFFSETS
	.align		4
.L_797:
        /*08e4*/ 	.byte	0x04, 0x39
        /*08e6*/ 	.short	(.L_799 - .L_798)


	//   ....[0]....
.L_798:
        /*08e8*/ 	.word	0x00000270
        /*08ec*/ 	.word	0x000000ff
        /*08f0*/ 	.word	0x00030800
        /*08f4*/ 	.short	0x0100
        /*08f6*/ 	.byte	0x08
	.zero		1


	//   ....[1]....
        /*08f8*/ 	.word	0x00000280
        /*08fc*/ 	.word	0x000000ff
        /*0900*/ 	.word	0x00030820
        /*0904*/ 	.short	0x0100
        /*0906*/ 	.byte	0x08
	.zero		1


	//   ....[2]....
        /*0908*/ 	.word	0x00000370
        /*090c*/ 	.word	0x000000ff
        /*0910*/ 	.word	0x00030830
        /*0914*/ 	.short	0x0100
        /*0916*/ 	.byte	0x08
	.zero		1


	//   ....[3]....
        /*0918*/ 	.word	0x00000380
        /*091c*/ 	.word	0x000000ff
        /*0920*/ 	.word	0x00030840
        /*0924*/ 	.short	0x0100
        /*0926*/ 	.byte	0x08
	.zero		1


	//   ....[4]....
        /*0928*/ 	.word	0x00000390
        /*092c*/ 	.word	0x000000ff
        /*0930*/ 	.word	0x00030838
        /*0934*/ 	.short	0x0100
        /*0936*/ 	.byte	0x08
	.zero		1


	//   ....[5]....
        /*0938*/ 	.word	0x000003a0
        /*093c*/ 	.word	0x000000ff
        /*0940*/ 	.word	0x00030848
        /*0944*/ 	.short	0x0100
        /*0946*/ 	.byte	0x08
	.zero		1


	//   ....[6]....
        /*0948*/ 	.word	0x000004d0
        /*094c*/ 	.word	0x000000ff
        /*0950*/ 	.word	0x00030850
        /*0954*/ 	.short	0x0100
        /*0956*/ 	.byte	0x08
	.zero		1


	//   ....[7]....
        /*0958*/ 	.word	0x000004e0
        /*095c*/ 	.word	0x000000ff
        /*0960*/ 	.word	0x00030860
        /*0964*/ 	.short	0x0100
        /*0966*/ 	.byte	0x08
	.zero		1


	//   ....[8]....
        /*0968*/ 	.word	0x000004f0
        /*096c*/ 	.word	0x000000ff
        /*0970*/ 	.word	0x00030858
        /*0974*/ 	.short	0x0100
        /*0976*/ 	.byte	0x08
	.zero		1


	//   ....[9]....
        /*0978*/ 	.word	0x00000500
        /*097c*/ 	.word	0x000000ff
        /*0980*/ 	.word	0x00030868
        /*0984*/ 	.short	0x0100
        /*0986*/ 	.byte	0x08
	.zero		1


	//   ....[10]....
        /*0988*/ 	.word	0x000005f0
        /*098c*/ 	.word	0x000000ff
        /*0990*/ 	.word	0x00030870
        /*0994*/ 	.short	0x0100
        /*0996*/ 	.byte	0x06
	.zero		1


	//   ....[11]....
        /*0998*/ 	.word	0x00000600
        /*099c*/ 	.word	0x000000ff
        /*09a0*/ 	.word	0x00030880
        /*09a4*/ 	.short	0x0100
        /*09a6*/ 	.byte	0x06
	.zero		1


	//   ....[12]....
        /*09a8*/ 	.word	0x00000610
        /*09ac*/ 	.word	0x000000ff
        /*09b0*/ 	.word	0x00030878
        /*09b4*/ 	.short	0x0100
        /*09b6*/ 	.byte	0x06
	.zero		1


	//   ....[13]....
        /*09b8*/ 	.word	0x00000620
        /*09bc*/ 	.word	0x000000ff
        /*09c0*/ 	.word	0x00030888
        /*09c4*/ 	.short	0x0100
        /*09c6*/ 	.byte	0x06
	.zero		1


	//   ....[14]....
        /*09c8*/ 	.word	0x00000750
        /*09cc*/ 	.word	0x000000ff
        /*09d0*/ 	.word	0x00030890
        /*09d4*/ 	.short	0x0100
        /*09d6*/ 	.byte	0x08
	.zero		1


	//   ....[15]....
        /*09d8*/ 	.word	0x00000760
        /*09dc*/ 	.word	0x000000ff
        /*09e0*/ 	.word	0x000308a0
        /*09e4*/ 	.short	0x0100
        /*09e6*/ 	.byte	0x08
	.zero		1


	//   ....[16]....
        /*09e8*/ 	.word	0x00000770
        /*09ec*/ 	.word	0x000000ff
        /*09f0*/ 	.word	0x00030898
        /*09f4*/ 	.short	0x0100
        /*09f6*/ 	.byte	0x08
	.zero		1


	//   ....[17]....
        /*09f8*/ 	.word	0x00000780
        /*09fc*/ 	.word	0x000000ff
        /*0a00*/ 	.word	0x000308a8
        /*0a04*/ 	.short	0x0100
        /*0a06*/ 	.byte	0x08
	.zero		1


	//   ....[18]....
        /*0a08*/ 	.word	0x000008b0
        /*0a0c*/ 	.word	0x000000ff
        /*0a10*/ 	.word	0x000308b0
        /*0a14*/ 	.short	0x0100
        /*0a16*/ 	.byte	0x08
	.zero		1


	//   ....[19]....
        /*0a18*/ 	.word	0x000008c0
        /*0a1c*/ 	.word	0x000000ff
        /*0a20*/ 	.word	0x000308c0
        /*0a24*/ 	.short	0x0100
        /*0a26*/ 	.byte	0x08
	.zero		1


	//   ....[20]....
        /*0a28*/ 	.word	0x000008d0
        /*0a2c*/ 	.word	0x000000ff
        /*0a30*/ 	.word	0x000308b8
        /*0a34*/ 	.short	0x0100
        /*0a36*/ 	.byte	0x08
	.zero		1


	//   ....[21]....
        /*0a38*/ 	.word	0x000008e0
        /*0a3c*/ 	.word	0x000000ff
        /*0a40*/ 	.word	0x000308c8
        /*0a44*/ 	.short	0x0100
        /*0a46*/ 	.byte	0x08
	.zero		1


	//   ....[22]....
        /*0a48*/ 	.word	0x00001d20
        /*0a4c*/ 	.word	0x000000ff
        /*0a50*/ 	.word	0x00030800
        /*0a54*/ 	.short	0x010a
        /*0a56*/ 	.byte	0x25
	.zero		1


	//   ....[23]....
        /*0a58*/ 	.word	0x00001da0
        /*0a5c*/ 	.word	0x00000003
        /*0a60*/ 	.word	0x00030830
        /*0a64*/ 	.short	0x010a
        /*0a66*/ 	.byte	0x3f
	.zero		1


	//   ....[24]....
        /*0a68*/ 	.word	0x00001e40
        /*0a6c*/ 	.word	0x00000003
        /*0a70*/ 	.word	0x00030830
        /*0a74*/ 	.short	0x010a
        /*0a76*/ 	.byte	0x3f
	.zero		1


	//   ....[25]....
        /*0a78*/ 	.word	0x000025c0
        /*0a7c*/ 	.word	0x00000000
        /*0a80*/ 	.word	0x00000000
        /*0a84*/ 	.short	0x0101
        /*0a86*/ 	.byte	0x3f
	.zero		1


	//   ....[26]....
        /*0a88*/ 	.word	0x00004ab0
        /*0a8c*/ 	.word	0x000000ff
        /*0a90*/ 	.word	0x00030830
        /*0a94*/ 	.short	0x010a
        /*0a96*/ 	.byte	0x06
	.zero		1


	//   ....[27]....
        /*0a98*/ 	.word	0x00004af0
        /*0a9c*/ 	.word	0x000000ff
        /*0aa0*/ 	.word	0x00030830
        /*0aa4*/ 	.short	0x010a
        /*0aa6*/ 	.byte	0x06
	.zero		1


	//   ....[28]....
        /*0aa8*/ 	.word	0x00005570
        /*0aac*/ 	.word	0x000000ff
        /*0ab0*/ 	.word	0x00030850
        /*0ab4*/ 	.short	0x010a
        /*0ab6*/ 	.byte	0x05
	.zero		1


	//   ....[29]....
        /*0ab8*/ 	.word	0x000055b0
        /*0abc*/ 	.word	0x000000ff
        /*0ac0*/ 	.word	0x00030850
        /*0ac4*/ 	.short	0x010a
        /*0ac6*/ 	.byte	0x05
	.zero		1


	//   ....[30]....
        /*0ac8*/ 	.word	0x00005990
        /*0acc*/ 	.word	0x00000000
        /*0ad0*/ 	.word	0x00000000
        /*0ad4*/ 	.short	0x0101
        /*0ad6*/ 	.byte	0x3f
	.zero		1


	//   ....[31]....
        /*0ad8*/ 	.word	0x000074d0
        /*0adc*/ 	.word	0x00000086
        /*0ae0*/ 	.word	0x00000000
        /*0ae4*/ 	.short	0x0101
        /*0ae6*/ 	.byte	0x3f
	.zero		1


	//   ....[32]....
        /*0ae8*/ 	.word	0x00007d10
        /*0aec*/ 	.word	0x000000ff
        /*0af0*/ 	.word	0x00030830
        /*0af4*/ 	.short	0x010a
        /*0af6*/ 	.byte	0x05
	.zero		1


	//   ....[33]....
        /*0af8*/ 	.word	0x00007d50
        /*0afc*/ 	.word	0x000000ff
        /*0b00*/ 	.word	0x00030830
        /*0b04*/ 	.short	0x010a
        /*0b06*/ 	.byte	0x05
	.zero		1


	//   ....[34]....
        /*0b08*/ 	.word	0x000087d0
        /*0b0c*/ 	.word	0x000000ff
        /*0b10*/ 	.word	0x00030850
        /*0b14*/ 	.short	0x010a
        /*0b16*/ 	.byte	0x05
	.zero		1


	//   ....[35]....
        /*0b18*/ 	.word	0x00008810
        /*0b1c*/ 	.word	0x000000ff
        /*0b20*/ 	.word	0x00030850
        /*0b24*/ 	.short	0x010a
        /*0b26*/ 	.byte	0x05
	.zero		1


	//   ....[36]....
        /*0b28*/ 	.word	0x00009750
        /*0b2c*/ 	.word	0x0000007b
        /*0b30*/ 	.word	0x00000000
        /*0b34*/ 	.short	0x0101
        /*0b36*/ 	.byte	0x3f
	.zero		1


	//   ....[37]....
        /*0b38*/ 	.word	0x000097c0
        /*0b3c*/ 	.word	0x0000007b
        /*0b40*/ 	.word	0x00000000
        /*0b44*/ 	.short	0x0101
        /*0b46*/ 	.byte	0x3f
	.zero		1


	//   ....[38]....
        /*0b48*/ 	.word	0x00009b40
        /*0b4c*/ 	.word	0x000000ff
        /*0b50*/ 	.word	0x00030830
        /*0b54*/ 	.short	0x010a
        /*0b56*/ 	.byte	0x05
	.zero		1


	//   ....[39]....
        /*0b58*/ 	.word	0x00009b80
        /*0b5c*/ 	.word	0x000000ff
        /*0b60*/ 	.word	0x00030830
        /*0b64*/ 	.short	0x010a
        /*0b66*/ 	.byte	0x05
	.zero		1


	//   ....[40]....
        /*0b68*/ 	.word	0x0000a600
        /*0b6c*/ 	.word	0x000000ff
        /*0b70*/ 	.word	0x00030850
        /*0b74*/ 	.short	0x010a
        /*0b76*/ 	.byte	0x05
	.zero		1


	//   ....[41]....
        /*0b78*/ 	.word	0x0000a640
        /*0b7c*/ 	.word	0x000000ff
        /*0b80*/ 	.word	0x00030850
        /*0b84*/ 	.short	0x010a
        /*0b86*/ 	.byte	0x05
	.zero		1


	//   ....[42]....
        /*0b88*/ 	.word	0x0000aa10
        /*0b8c*/ 	.word	0x00000000
        /*0b90*/ 	.word	0x00000000
        /*0b94*/ 	.short	0x0101
        /*0b96*/ 	.byte	0x3f
	.zero		1


	//   ....[43]....
        /*0b98*/ 	.word	0x0000c480
        /*0b9c*/ 	.word	0x00000083
        /*0ba0*/ 	.word	0x00000000
        /*0ba4*/ 	.short	0x0101
        /*0ba6*/ 	.byte	0x3f
	.zero		1


	//   ....[44]....
        /*0ba8*/ 	.word	0x0000d030
        /*0bac*/ 	.word	0x000000ff
        /*0bb0*/ 	.word	0x00030850
        /*0bb4*/ 	.short	0x010a
        /*0bb6*/ 	.byte	0x05
	.zero		1


	//   ....[45]....
        /*0bb8*/ 	.word	0x0000d070
        /*0bbc*/ 	.word	0x000000ff
        /*0bc0*/ 	.word	0x00030850
        /*0bc4*/ 	.short	0x010a
        /*0bc6*/ 	.byte	0x05
	.zero		1


	//   ....[46]....
        /*0bc8*/ 	.word	0x0000d520
        /*0bcc*/ 	.word	0x00000004
        /*0bd0*/ 	.word	0x00000000
        /*0bd4*/ 	.short	0x0101
        /*0bd6*/ 	.byte	0x3f
	.zero		1


	//   ....[47]....
        /*0bd8*/ 	.word	0x0000f1b0
        /*0bdc*/ 	.word	0x00000026
        /*0be0*/ 	.word	0x00000000
        /*0be4*/ 	.short	0x0101
        /*0be6*/ 	.byte	0x3f
	.zero		1


	//   ....[48]....
        /*0be8*/ 	.word	0x00012370
        /*0bec*/ 	.word	0x00000000
        /*0bf0*/ 	.word	0x00030840
        /*0bf4*/ 	.short	0x010a
        /*0bf6*/ 	.byte	0x3f
	.zero		1


	//   ....[49]....
        /*0bf8*/ 	.word	0x000133a0
        /*0bfc*/ 	.word	0x0000000a
        /*0c00*/ 	.word	0x00030800
        /*0c04*/ 	.short	0x0107
        /*0c06*/ 	.byte	0x3f
	.zero		1


	//   ....[50]....
        /*0c08*/ 	.word	0x000134b0
        /*0c0c*/ 	.word	0x00000002
        /*0c10*/ 	.word	0x00030800
        /*0c14*/ 	.short	0x0101
        /*0c16*/ 	.byte	0x3f
	.zero		1


	//   ....[51]....
        /*0c18*/ 	.word	0x000134d0
        /*0c1c*/ 	.word	0x00000002
        /*0c20*/ 	.word	0x00030820
        /*0c24*/ 	.short	0x010a
        /*0c26*/ 	.byte	0x3f
	.zero		1


	//   ....[52]....
        /*0c28*/ 	.word	0x00013860
        /*0c2c*/ 	.word	0x00000003
        /*0c30*/ 	.word	0x00030840
        /*0c34*/ 	.short	0x010a
        /*0c36*/ 	.byte	0x3f
	.zero		1


	//   ....[53]....
        /*0c38*/ 	.word	0x00013d20
        /*0c3c*/ 	.word	0x00000003
        /*0c40*/ 	.word	0x00000060
        /*0c44*/ 	.short	0x010a
        /*0c46*/ 	.byte	0x3f
	.zero		1


	//   ....[54]....
        /*0c48*/ 	.word	0x00014520
        /*0c4c*/ 	.word	0x00000003
        /*0c50*/ 	.word	0x00030840
        /*0c54*/ 	.short	0x010a
        /*0c56*/ 	.byte	0x3f
	.zero		1


	//   ....[55]....
        /*0c58*/ 	.word	0x000149e0
        /*0c5c*/ 	.word	0x00000002
        /*0c60*/ 	.word	0x00000060
        /*0c64*/ 	.short	0x010a
        /*0c66*/ 	.byte	0x3f
	.zero		1


	//   ....[56]....
        /*0c68*/ 	.word	0x000150f0
        /*0c6c*/ 	.word	0x00000002
        /*0c70*/ 	.word	0x00030840
        /*0c74*/ 	.short	0x010a
        /*0c76*/ 	.byte	0x3f
	.zero		1


	//   ....[57]....
        /*0c78*/ 	.word	0x000155b0
        /*0c7c*/ 	.word	0x00000002
        /*0c80*/ 	.word	0x00000060
        /*0c84*/ 	.short	0x010a
        /*0c86*/ 	.byte	0x3f
	.zero		1


	//   ....[58]....
        /*0c88*/ 	.word	0x00015c50
        /*0c8c*/ 	.word	0x00000000
        /*0c90*/ 	.word	0x00030860
        /*0c94*/ 	.short	0x010a
        /*0c96*/ 	.byte	0x3f
	.zero		1


	//   ....[59]....
        /*0c98*/ 	.word	0x00016e70
        /*0c9c*/ 	.word	0x00000000
        /*0ca0*/ 	.word	0x00030820
        /*0ca4*/ 	.short	0x010a
        /*0ca6*/ 	.byte	0x3f
	.zero		1


	//   ....[60]....
        /*0ca8*/ 	.word	0x00017050
        /*0cac*/ 	.word	0x00000006
        /*0cb0*/ 	.word	0x00000000
        /*0cb4*/ 	.short	0x010a
        /*0cb6*/ 	.byte	0x3f
	.zero		1


	//   ....[61]....
        /*0cb8*/ 	.word	0x000170c0
        /*0cbc*/ 	.word	0x00000007
        /*0cc0*/ 	.word	0x00000000
        /*0cc4*/ 	.short	0x010a
        /*0cc6*/ 	.byte	0x3f
	.zero		1


	//   ....[62]....
        /*0cc8*/ 	.word	0x00017130
        /*0ccc*/ 	.word	0x00000004
        /*0cd0*/ 	.word	0x00000000
        /*0cd4*/ 	.short	0x010a
        /*0cd6*/ 	.byte	0x3f
	.zero		1


	//   ....[63]....
        /*0cd8*/ 	.word	0x00017160
        /*0cdc*/ 	.word	0x00000003
        /*0ce0*/ 	.word	0x00000000
        /*0ce4*/ 	.short	0x010a
        /*0ce6*/ 	.byte	0x3f
	.zero		1


	//   ....[64]....
        /*0ce8*/ 	.word	0x000171d0
        /*0cec*/ 	.word	0x00000003
        /*0cf0*/ 	.word	0x00030800
        /*0cf4*/ 	.short	0x010a
        /*0cf6*/ 	.byte	0x3f
	.zero		1


	//   ....[65]....
        /*0cf8*/ 	.word	0x00017220
        /*0cfc*/ 	.word	0x00000003
        /*0d00*/ 	.word	0x00030830
        /*0d04*/ 	.short	0x010a
        /*0d06*/ 	.byte	0x3f
	.zero		1


	//   ....[66]....
        /*0d08*/ 	.word	0x00017280
        /*0d0c*/ 	.word	0x0000000b
        /*0d10*/ 	.word	0x00030830
        /*0d14*/ 	.short	0x010a
        /*0d16*/ 	.byte	0x3f
	.zero		1


	//   ....[67]....
        /*0d18*/ 	.word	0x000172e0
        /*0d1c*/ 	.word	0x00000003
        /*0d20*/ 	.word	0x00030850
        /*0d24*/ 	.short	0x010a
        /*0d26*/ 	.byte	0x3f
	.zero		1


	//   ....[68]....
        /*0d28*/ 	.word	0x00017340
        /*0d2c*/ 	.word	0x00000005
        /*0d30*/ 	.word	0x00030830
        /*0d34*/ 	.short	0x010a
        /*0d36*/ 	.byte	0x3f
	.zero		1


	//   ....[69]....
        /*0d38*/ 	.word	0x000173a0
        /*0d3c*/ 	.word	0x00000003
        /*0d40*/ 	.word	0x00030850
        /*0d44*/ 	.short	0x010a
        /*0d46*/ 	.byte	0x3f
	.zero		1


	//   ....[70]....
        /*0d48*/ 	.word	0x00017400
        /*0d4c*/ 	.word	0x00000005
        /*0d50*/ 	.word	0x00030830
        /*0d54*/ 	.short	0x010a
        /*0d56*/ 	.byte	0x3f
	.zero		1


	//   ....[71]....
        /*0d58*/ 	.word	0x00017460
        /*0d5c*/ 	.word	0x00000003
        /*0d60*/ 	.word	0x00030850
        /*0d64*/ 	.short	0x010a
        /*0d66*/ 	.byte	0x3f
	.zero		1


	//   ....[72]....
        /*0d68*/ 	.word	0x000174c0
        /*0d6c*/ 	.word	0x00000003
        /*0d70*/ 	.word	0x00030850
        /*0d74*/ 	.short	0x010a
        /*0d76*/ 	.byte	0x3f
	.zero		1


	//   ....[73]....
        /*0d78*/ 	.word	0x00017660
        /*0d7c*/ 	.word	0x00000000
        /*0d80*/ 	.word	0x00030840
        /*0d84*/ 	.short	0x010a
        /*0d86*/ 	.byte	0x3f
	.zero		1


	//   ....[74]....
        /*0d88*/ 	.word	0x000182a0
        /*0d8c*/ 	.word	0x00000002
        /*0d90*/ 	.word	0x00030820
        /*0d94*/ 	.short	0x010a
        /*0d96*/ 	.byte	0x3f
	.zero		1


	//   ....[75]....
        /*0d98*/ 	.word	0x000182f0
        /*0d9c*/ 	.word	0x00000003
        /*0da0*/ 	.word	0x00030840
        /*0da4*/ 	.short	0x010a
        /*0da6*/ 	.byte	0x3f
	.zero		1


	//   ....[76]....
        /*0da8*/ 	.word	0x00018340
        /*0dac*/ 	.word	0x00000003
        /*0db0*/ 	.word	0x00000060
        /*0db4*/ 	.short	0x010a
        /*0db6*/ 	.byte	0x3f
	.zero		1


	//   ....[77]....
        /*0db8*/ 	.word	0x00018390
        /*0dbc*/ 	.word	0x00000003
        /*0dc0*/ 	.word	0x00030840
        /*0dc4*/ 	.short	0x010a
        /*0dc6*/ 	.byte	0x3f
	.zero		1


	//   ....[78]....
        /*0dc8*/ 	.word	0x000183e0
        /*0dcc*/ 	.word	0x00000002
        /*0dd0*/ 	.word	0x00000060
        /*0dd4*/ 	.short	0x010a
        /*0dd6*/ 	.byte	0x3f
	.zero		1


	//   ....[79]....
        /*0dd8*/ 	.word	0x00018430
        /*0ddc*/ 	.word	0x00000002
        /*0de0*/ 	.word	0x00030840
        /*0de4*/ 	.short	0x010a
        /*0de6*/ 	.byte	0x3f
	.zero		1


	//   ....[80]....
        /*0de8*/ 	.word	0x00018480
        /*0dec*/ 	.word	0x00000002
        /*0df0*/ 	.word	0x00000060
        /*0df4*/ 	.short	0x010a
        /*0df6*/ 	.byte	0x3f
	.zero		1


	//   ....[81]....
        /*0df8*/ 	.word	0x000184d0
        /*0dfc*/ 	.word	0x00000000
        /*0e00*/ 	.word	0x00030860
        /*0e04*/ 	.short	0x010a
        /*0e06*/ 	.byte	0x3f
	.zero		1


	//   ....[82]....
        /*0e08*/ 	.word	0x00018ee0
        /*0e0c*/ 	.word	0x00000000
        /*0e10*/ 	.word	0x00030820
        /*0e14*/ 	.short	0x010a
        /*0e16*/ 	.byte	0x3f
	.zero		1


	//   ....[83]....
        /*0e18*/ 	.word	0x00019080
        /*0e1c*/ 	.word	0x00000006
        /*0e20*/ 	.word	0x00000000
        /*0e24*/ 	.short	0x010a
        /*0e26*/ 	.byte	0x3f
	.zero		1


	//   ....[84]....
        /*0e28*/ 	.word	0x000190d0
        /*0e2c*/ 	.word	0x00000007
        /*0e30*/ 	.word	0x00000000
        /*0e34*/ 	.short	0x010a
        /*0e36*/ 	.byte	0x3f
	.zero		1


	//   ....[85]....
        /*0e38*/ 	.word	0x00019120
        /*0e3c*/ 	.word	0x00000004
        /*0e40*/ 	.word	0x00000000
        /*0e44*/ 	.short	0x010a
        /*0e46*/ 	.byte	0x3f
	.zero		1


	//----- nvinfo : EIATTR_NUM_MBARRIERS
	.align		4
.L_799:
        /*0e48*/ 	.byte	0x03, 0x38
        /*0e4a*/ 	.short	0x0016


	//----- nvinfo : EIATTR_EXIT_INSTR_OFFSETS
	.align		4
        /*0e4c*/ 	.byte	0x04, 0x1c
        /*0e4e*/ 	.short	(.L_801 - .L_800)


	//   ....[0]....
.L_800:
        /*0e50*/ 	.word	0x00000a50


	//   ....[1]....
        /*0e54*/ 	.word	0x00010420


	//   ....[2]....
        /*0e58*/ 	.word	0x000171b0


	//----- nvinfo : EIATTR_MAX_THREADS
	.align		4
.L_801:
        /*0e5c*/ 	.byte	0x04, 0x05
        /*0e5e*/ 	.short	(.L_803 - .L_802)
.L_802:
        /*0e60*/ 	.word	0x00000180
        /*0e64*/ 	.word	0x00000001
        /*0e68*/ 	.word	0x00000001


	//----- nvinfo : EIATTR_CRS_STACK_SIZE
	.align		4
.L_803:
        /*0e6c*/ 	.byte	0x04, 0x1e
        /*0e6e*/ 	.short	(.L_805 - .L_804)
.L_804:
        /*0e70*/ 	.word	0x00000000


	//----- nvinfo : EIATTR_CBANK_PARAM_SIZE
	.align		4
.L_805:
        /*0e74*/ 	.byte	0x03, 0x19
        /*0e76*/ 	.short	0x0af0


	//----- nvinfo : EIATTR_PARAM_CBANK
	.align		4
        /*0e78*/ 	.byte	0x04, 0x0a
        /*0e7a*/ 	.short	(.L_807 - .L_806)
	.align		4
.L_806:
        /*0e7c*/ 	.word	index@(.nv.constant0._ZN7cutlass13device_kernelIN5flash11enable_sm90INS1_16FlashAttnFwdSm90INS1_25CollectiveMainloopFwdSm90ILi2EN4cute5tupleIJNS5_1CILi1EEES8_S8_EEENS6_IJNS7_ILi128EEENS7_ILi96EEENS7_ILi192EEEEEELi192ENS_10bfloat16_tEfNS_4arch4Sm90ELb0ELb1ELb0ELb1ELb0ELb0ELb0ELb1ELb1ELb1ELb0ELb0EEENS1_21CollectiveEpilogueFwdINS6_IJSA_SC_SB_EEES9_SE_SG_Li256ELb1ELb1ELb0ELb0EEENS1_36VarlenDynamicPersistentTileSchedulerILi128ELi96ELi256ELi128ELb0ELb1ELb1ELb1ELb0ELb1EEEEEEEEEvNT_6ParamsE)
        /*0e80*/ 	.short	0x0210
        /*0e82*/ 	.short	0x0af0


	//----- nvinfo : EIATTR_SW_WAR
	.align		4
.L_807:
        /*0e84*/ 	.byte	0x04, 0x36
        /*0e86*/ 	.short	(.L_809 - .L_808)
.L_808:
        /*0e88*/ 	.word	0x00000008
.L_809:


//--------------------- .nv.info._ZN7cutlass13device_kernelIN5flash11enable_sm90INS1_16FlashAttnFwdSm90INS1_25CollectiveMainloopFwdSm90ILi2EN4cute5tupleIJNS5_1CILi1EEES8_S8_EEENS6_IJNS7_ILi128EEENS7_ILi96EEENS7_ILi192EEEEEELi192ENS_10bfloat16_tEfNS_4arch4Sm90ELb0ELb1ELb0ELb1ELb0ELb1ELb0ELb1ELb1ELb1ELb0ELb0EEENS1_21CollectiveEpilogueFwdINS6_IJSA_SC_SB_EEES9_SE_SG_Li256ELb1ELb1ELb0ELb0EEENS1_36VarlenDynamicPersistentTileSchedulerILi128ELi96ELi256ELi128ELb0ELb1ELb1ELb1ELb0ELb1EEEEEEEEEvNT_6ParamsE --------------------------
	.section	.nv.info._ZN7cutlass13device_kernelIN5flash11enable_sm90INS1_16FlashAttnFwdSm90INS1_25CollectiveMainloopFwdSm90ILi2EN4cute5tupleIJNS5_1CILi1EEES8_S8_EEENS6_IJNS7_ILi128EEENS7_ILi96EEENS7_ILi192EEEEEELi192ENS_10bfloat16_tEfNS_4arch4Sm90ELb0ELb1ELb0ELb1ELb0ELb1ELb0ELb1ELb1ELb1ELb0ELb0EEENS1_21CollectiveEpilogueFwdINS6_IJSA_SC_SB_EEES9_SE_SG_Li256ELb1ELb1ELb0ELb0EEENS1_36VarlenDynamicPersistentTileSchedulerILi128ELi96ELi256ELi128ELb0ELb1ELb1ELb1ELb0ELb1EEEEEEEEEvNT_6ParamsE,"",@"SHT_CUDA_INFO"
	.sectionflags	@""
	.align	4


	//----- nvinfo : EIATTR_CUDA_API_VERSION
	.align		4
        /*0000*/ 	.byte	0x04, 0x37
        /*0002*/ 	.short	(.L_811 - .L_810)
.L_810:
        /*0004*/ 	.word	0x00000082


	//----- nvinfo : EIATTR_KPARAM_INFO
	.align		4
.L_811:
        /*0008*/ 	.byte	0x04, 0x17
        /*000a*/ 	.short	(.L_813 - .L_812)
.L_812:
        /*000c*/ 	.word	0x00000000
        /*0010*/ 	.short	0x0000
        /*0012*/ 	.short	0x0070
        /*0014*/ 	.byte	0x00, 0xf0, 0x01, 0x2a


	//----- nvinfo : EIATTR_SPARSE_MMA_MASK
	.align		4
.L_813:
        /*0018*/ 	.byte	0x03, 0x50
        /*001a*/ 	.short	0x0000


	//----- nvinfo : EIATTR_MAXREG_COUNT
	.align		4
        /*001c*/ 	.byte	0x03, 0x1b
        /*001e*/ 	.short	0x00a8


	//----- nvinfo : EIATTR_NUM_BARRIERS
	.align		4
        /*0020*/ 	.byte	0x02, 0x4c
        /*0022*/ 	.byte	0x10
	.zero		1


	//----- nvinfo : EIATTR_EXTERNS
	.align		4
        /*0024*/ 	.byte	0x04, 0x0f
        /*0026*/ 	.short	(.L_815 - .L_814)


	//   ....[0]....
	.align		4
.L_814:
        /*0028*/ 	.word	index@(__assertfail)


	//----- nvinfo : EIATTR_ANNOTATIONS
	.align		4
.L_815:
        /*002c*/ 	.byte	0x04, 0x55
        /*002e*/ 	.short	(.L_817 - .L_816)


	//   ....[0]....
.L_816:
        /* <DEDUP_REMOVED lines=130> */


	//----- nvinfo : EIATTR_MERCURY_ISA_VERSION
	.align		4
.L_817:
        /*0838*/ 	.byte	0x03, 0x5f
        /*083a*/ 	.short	0x0101


	//----- nvinfo : EIATTR_UNUSED_LOAD_BYTE_OFFSET
	.align		4
        /*083c*/ 	.byte	0x04, 0x44
        /*083e*/ 	.short	(.L_819 - .L_818)


	//   ....[0]....
.L_818:
        /*0840*/ 	.word	0x00000ab0
        /*0844*/ 	.word	0x0000fff0


	//   ....[1]....
        /*0848*/ 	.word	0x0001fce0
        /*084c*/ 	.word	0x0000fff0


	//----- nvinfo : EIATTR_INT_WARP_WIDE_INSTR_OFFSETS
	.align		4
.L_819:
        /*0850*/ 	.byte	0x04, 0x31
        /*0852*/ 	.short	(.L_821 - .L_820)


	//   ....[0]....
.L_820:
        /*0854*/ 	.word	0x00000190


	//   ....[1]....
        /*0858*/ 	.word	0x000001d0


	//   ....[2]....
        /*085c*/ 	.word	0x00000240


	//   ....[3]....
        /*0860*/ 	.word	0x00025550


	//   ....[4]....
        /*0864*/ 	.word	0x000255e0


	//   ....[5]....
        /*0868*/ 	.word	0x000294b0


	//   ....[6]....
        /*086c*/ 	.word	0x00029510


	//----- nvinfo : EIATTR_COOP_GROUP_MASK_REGIDS
	.align		4
.L_821:
        /*0870*/ 	.byte	0x04, 0x29
        /*0872*/ 	.short	(.L_823 - .L_822)


	//   ....[0]....
.L_822:
        /*0874*/ 	.word	0xffffffff


	//   ....[1]....
        /*0878*/ 	.word	0xffffffff


	//   ....[2]....
        /*087c*/ 	.word	0xffffffff


	//   ....[3]....
        /*0880*/ 	.word	0xffffffff


	//   ....[4]....
        /*0884*/ 	.word	0xffffffff


	//   ....[5]....
        /*0888*/ 	.word	0xffffffff


	//   ....[6]....
        /*088c*/ 	.word	0xffffffff


	//   ....[7]....
        /*0890*/ 	.word	0xffffffff


	//   ....[8]....
        /*0894*/ 	.word	0xffffffff


	//   ....[9]....
        /*0898*/ 	.word	0xffffffff


	//   ....[10]....
        /*089c*/ 	.word	0xffffffff


	//   ....[11]....
        /*08a0*/ 	.word	0xffffffff


	//   ....[12]....
        /*08a4*/ 	.word	0xffffffff


	//   ....[13]....
        /*08a8*/ 	.word	0xffffffff


	//   ....[14]....
        /*08ac*/ 	.word	0xffffffff


	//   ....[15]....
        /*08b0*/ 	.word	0xffffffff


	//   ....[16]....
        /*08b4*/ 	.word	0xffffffff


	//   ....[17]....
        /*08b8*/ 	.word	0xffffffff


	//   ....[18]....
        /*08bc*/ 	.word	0xffffffff


	//   ....[19]....
        /*08c0*/ 	.word	0xffffffff


	//   ....[20]....
        /*08c4*/ 	.word	0xffffffff


	//   ....[21]....
        /*08c8*/ 	.word	0xffffffff


	//   ....[22]....
        /*08cc*/ 	.word	0xffffffff


	//   ....[23]....
        /*08d0*/ 	.word	0xffffffff


	//   ....[24]....
        /*08d4*/ 	.word	0xffffffff


	//   ....[25]....
        /*08d8*/ 	.word	0xffffffff


	//   ....[26]....
        /*08dc*/ 	.word	0xffffffff


	//   ....[27]....
        /*08e0*/ 	.word	0xffffffff


	//   ....[28]....
        /*08e4*/ 	.word	0xffffffff


	//   ....[29]....
        /*08e8*/ 	.word	0xffffffff


	//   ....[30]....
        /*08ec*/ 	.word	0xffffffff


	//   ....[31]....
        /*08f0*/ 	.word	0xffffffff


	//   ....[32]....
        /*08f4*/ 	.word	0xffffffff


	//   ....[33]....
        /*08f8*/ 	.word	0xffffffff


	//   ....[34]....
        /*08fc*/ 	.word	0xffffffff


	//   ....[35]....
        /*0900*/ 	.word	0xffffffff


	//   ....[36]....
        /*0904*/ 	.word	0xffffffff


	//   ....[37]....
        /*0908*/ 	.word	0xffffffff


	//   ....[38]....
        /*090c*/ 	.word	0xffffffff


	//   ....[39]....
        /*0910*/ 	.word	0xffffffff


	//   ....[40]....
        /*0914*/ 	.word	0xffffffff


	//   ....[41]....
        /*0918*/ 	.word	0xffffffff


	//   ....[42]....
        /*091c*/ 	.word	0xffffffff


	//   ....[43]....
        /*0920*/ 	.word	0xffffffff


	//   ....[44]....
        /*0924*/ 	.word	0xffffffff


	//   ....[45]....
        /*0928*/ 	.word	0xffffffff


	//   ....[46]....
        /*092c*/ 	.word	0xffffffff


	//   ....[47]....
        /*0930*/ 	.word	0xffffffff


	//   ....[48]....
        /*0934*/ 	.word	0xffffffff


	//   ....[49]....
        /*0938*/ 	.word	0xffffffff


	//   ....[50]....
        /*093c*/ 	.word	0xffffffff


	//   ....[51]....
        /*0940*/ 	.word	0xffffffff


	//   ....[52]....
        /*0944*/ 	.word	0xffffffff


	//   ....[53]....
        /*0948*/ 	.word	0xffffffff


	//   ....[54]....
        /*094c*/ 	.word	0xffffffff


	//   ....[55]....
        /*0950*/ 	.word	0xffffffff


	//   ....[56]....
        /*0954*/ 	.word	0xffffffff


	//   ....[57]....
        /*0958*/ 	.word	0xffffffff


	//   ....[58]....
        /*095c*/ 	.word	0xffffffff


	//   ....[59]....
        /*0960*/ 	.word	0xffffffff


	//   ....[60]....
        /*0964*/ 	.word	0xffffffff


	//   ....[61]....
        /*0968*/ 	.word	0xffffffff


	//   ....[62]....
        /*096c*/ 	.word	0xffffffff


	//   ....[63]....
        /*0970*/ 	.word	0xffffffff


	//   ....[64]....
        /*0974*/ 	.word	0xffffffff


	//   ....[65]....
        /*0978*/ 	.word	0xffffffff


	//   ....[66]....
        /*097c*/ 	.word	0xffffffff


	//   ....[67]....
        /*0980*/ 	.word	0xffffffff


	//   ....[68]....
        /*0984*/ 	.word	0xffffffff


	//   ....[69]....
        /*0988*/ 	.word	0xffffffff


	//   ....[70]....
        /*098c*/ 	.word	0xffffffff


	//   ....[71]....
        /*0990*/ 	.word	0xffffffff


	//   ....[72]....
        /*0994*/ 	.word	0xffffffff


	//   ....[73]....
        /*0998*/ 	.word	0xffffffff


	//   ....[74]....
        /*099c*/ 	.word	0xffffffff


	//   ....[75]....
        /*09a0*/ 	.word	0xffffffff


	//   ....[76]....
        /*09a4*/ 	.word	0xffffffff


	//   ....[77]....
        /*09a8*/ 	.word	0xffffffff


	//   ....[78]....
        /*09ac*/ 	.word	0xffffffff


	//   ....[79]....
        /*09b0*/ 	.word	0xffffffff


	//   ....[80]....
        /*09b4*/ 	.word	0xffffffff


	//   ....[81]....
        /*09b8*/ 	.word	0xffffffff


	//   ....[82]....
        /*09bc*/ 	.word	0xffffffff


	//   ....[83]....
        /*09c0*/ 	.word	0xffffffff


	//   ....[84]....
        /*09c4*/ 	.word	0xffffffff


	//   ....[85]....
        /*09c8*/ 	.word	0xffffffff


	//   ....[86]....
        /*09cc*/ 	.word	0xffffffff


	//   ....[87]....
        /*09d0*/ 	.word	0xffffffff


	//   ....[88]....
        /*09d4*/ 	.word	0xffffffff


	//   ....[89]....
        /*09d8*/ 	.word	0xffffffff


	//   ....[90]....
        /*09dc*/ 	.word	0xffffffff


	//   ....[91]....
        /*09e0*/ 	.word	0xffffffff


	//   ....[92]....
        /*09e4*/ 	.word	0xffffffff


	//   ....[93]....
        /*09e8*/ 	.word	0xffffffff


	//   ....[94]....
        /*09ec*/ 	.word	0xffffffff


	//   ....[95]....
        /*09f0*/ 	.word	0xffffffff


	//   ....[96]....
        /*09f4*/ 	.word	0xffffffff


	//   ....[97]....
        /*09f8*/ 	.word	0xffffffff


	//   ....[98]....
        /*09fc*/ 	.word	0xffffffff


	//   ....[99]....
        /*0a00*/ 	.word	0xffffffff


	//   ....[100]....
        /*0a04*/ 	.word	0xffffffff


	//   ....[101]....
        /*0a08*/ 	.word	0xffffffff


	//   ....[102]....
        /*0a0c*/ 	.word	0xffffffff


	//   ....[103]....
        /*0a10*/ 	.word	0xffffffff


	//   ....[104]....
        /*0a14*/ 	.word	0xffffffff


	//   ....[105]....
        /*0a18*/ 	.word	0xffffffff


	//   ....[106]....
        /*0a1c*/ 	.word	0xffffffff


	//   ....[107]....
        /*0a20*/ 	.word	0xffffffff


	//   ....[108]....
        /*0a24*/ 	.word	0xffffffff


	//   ....[109]....
        /*0a28*/ 	.word	0xffffffff


	//   ....[110]....
        /*0a2c*/ 	.word	0xffffffff


	//   ....[111]....
        /*0a30*/ 	.word	0xffffffff


	//   ....[112]....
        /*0a34*/ 	.word	0xffffffff


	//   ....[113]....
        /*0a38*/ 	.word	0xffffffff


	//   ....[114]....
        /*0a3c*/ 	.word	0xffffffff


	//   ....[115]....
        /*0a40*/ 	.word	0xffffffff


	//   ....[116]....
        /*0a44*/ 	.word	0xffffffff


	//   ....[117]....
        /*0a48*/ 	.word	0xffffffff


	//   ....[118]....
        /*0a4c*/ 	.word	0xffffffff


	//   ....[119]....
        /*0a50*/ 	.word	0xffffffff


	//   ....[120]....
        /*0a54*/ 	.word	0xffffffff


	//   ....[121]....
        /*0a58*/ 	.word	0xffffffff


	//   ....[122]....
        /*0a5c*/ 	.word	0x0500000f


	//   ....[123]....
        /*0a60*/ 	.word	0x0500000f


	//   ....[124]....
        /*0a64*/ 	.word	0x0500000f


	//   ....[125]....
        /*0a68*/ 	.word	0x0500000f


	//   ....[126]....
        /*0a6c*/ 	.word	0x0500000f


	//   ....[127]....
        /*0a70*/ 	.word	0x0500000f


	//   ....[128]....
        /*0a74*/ 	.word	0x0500000f


	//   ....[129]....
        /*0a78*/ 	.word	0x0500000f


	//   ....[130]....
        /*0a7c*/ 	.word	0x0500000f


	//   ....[131]....
        /*0a80*/ 	.word	0x0500000f


	//   ....[132]....
        /*0a84*/ 	.word	0x0500000f


	//   ....[133]....
        /*0a88*/ 	.word	0x0500000f


	//   ....[134]....
        /*0a8c*/ 	.word	0x0500000f


	//   ....[135]....
        /*0a90*/ 	.word	0x0500000f


	//   ....[136]....
        /*0a94*/ 	.word	0x0500000f


	//   ....[137]....
        /*0a98*/ 	.word	0x0500000f


	//   ....[138]....
        /*0a9c*/ 	.word	0x0500000f


	//   ....[139]....
        /*0aa0*/ 	.word	0x0500000f


	//   ....[140]....
        /*0aa4*/ 	.word	0x0500000f


	//   ....[141]....
        /*0aa8*/ 	.word	0x0500000f


	//   ....[142]....
        /*0aac*/ 	.word	0x0500000f


	//   ....[143]....
        /*0ab0*/ 	.word	0x0500000f


	//   ....[144]....
        /*0ab4*/ 	.word	0x0500000f


	//   ....[145]....
        /*0ab8*/ 	.word	0x0500000f


	//   ....[146]....
        /*0abc*/ 	.word	0x0500000f


	//   ....[147]....
        /*0ac0*/ 	.word	0x0500000f


	//   ....[148]....
        /*0ac4*/ 	.word	0x0500000f


	//   ....[149]....
        /*0ac8*/ 	.word	0x0500000f


	//   ....[150]....
        /*0acc*/ 	.word	0x0500000f


	//   ....[151]....
        /*0ad0*/ 	.word	0x0500000f


	//   ....[152]....
        /*0ad4*/ 	.word	0x0500000f


	//   ....[153]....
        /*0ad8*/ 	.word	0x0500000f


	//   ....[154]....
        /*0adc*/ 	.word	0x0500000f


	//   ....[155]....
        /*0ae0*/ 	.word	0x0500000f


	//   ....[156]....
        /*0ae4*/ 	.word	0x0500000f


	//   ....[157]....
        /*0ae8*/ 	.word	0x0500000f


	//   ....[158]....
        /*0aec*/ 	.word	0x0500000f


	//   ....[159]....
        /*0af0*/ 	.word	0x0500000f


	//   ....[160]....
        /*0af4*/ 	.word	0x0500000f


	//   ....[161]....
        /*0af8*/ 	.word	0x0500000f


	//   ....[162]....
        /*0afc*/ 	.word	0x0500000f


	//   ....[163]....
        /*0b00*/ 	.word	0x0500000f


	//   ....[164]....
        /*0b04*/ 	.word	0x0500000f


	//   ....[165]....
        /*0b08*/ 	.word	0x0500000f


	//   ....[166]....
        /*0b0c*/ 	.word	0x0500000f


	//   ....[167]....
        /*0b10*/ 	.word	0x0500000f


	//   ....[168]....
        /*0b14*/ 	.word	0x0500000f


	//   ....[169]....
        /*0b18*/ 	.word	0x0500000f


	//   ....[170]....
        /*0b1c*/ 	.word	0x0500000f


	//   ....[171]....
        /*0b20*/ 	.word	0x0500000f


	//   ....[172]....
        /*0b24*/ 	.word	0x0500000f


	//   ....[173]....
        /*0b28*/ 	.word	0x0500000f


	//----- nvinfo : EIATTR_COOP_GROUP_INSTR_OFFSETS
	.align		4
.L_823:
        /*0b2c*/ 	.byte	0x04, 0x28
        /*0b2e*/ 	.short	(.L_825 - .L_824)


	//   ....[0]....
.L_824:
        /*0b30*/ 	.word	0x00000060


	//   ....[1]....
        /*0b34*/ 	.word	0x000001a0


	//   ....[2]....
        /*0b38*/ 	.word	0x000001f0


	//   ....[3]....
        /*0b3c*/ 	.word	0x00000420


	//   ....[4]....
        /*0b40*/ 	.word	0x00000580


	//   ....[5]....
        /*0b44*/ 	.word	0x000006a0


	//   ....[6]....
        /*0b48*/ 	.word	0x00000800


	//   ....[7]....
        /*0b4c*/ 	.word	0x0000b630


	//   ....[8]....
        /*0b50*/ 	.word	0x0000bd30


	//   ....[9]....
        /*0b54*/ 	.word	0x0000bd40


	//   ....[10]....
        /*0b58*/ 	.word	0x0000bd50


	//   ....[11]....
        /*0b5c*/ 	.word	0x0000bd60


	//   ....[12]....
        /*0b60*/ 	.word	0x0000c5d0


	//   ....[13]....
        /*0b64*/ 	.word	0x0000c5e0


	//   ....[14]....
        /*0b68*/ 	.word	0x0000c5f0


	//   ....[15]....
        /*0b6c*/ 	.word	0x0000c600


	//   ....[16]....
        /*0b70*/ 	.word	0x0000f6d0


	//   ....[17]....
        /*0b74*/ 	.word	0x0000f6e0


	//   ....[18]....
        /*0b78*/ 	.word	0x0000f6f0


	//   ....[19]....
        /*0b7c*/ 	.word	0x0000f700


	//   ....[20]....
        /*0b80*/ 	.word	0x0000fd70


	//   ....[21]....
        /*0b84*/ 	.word	0x0000fd80


	//   ....[22]....
        /*0b88*/ 	.word	0x0000fd90


	//   ....[23]....
        /*0b8c*/ 	.word	0x0000fda0


	//   ....[24]....
        /*0b90*/ 	.word	0x00013850


	//   ....[25]....
        /*0b94*/ 	.word	0x00013b30


	//   ....[26]....
        /*0b98*/ 	.word	0x00014810


	//   ....[27]....
        /*0b9c*/ 	.word	0x00014920


	//   ....[28]....
        /*0ba0*/ 	.word	0x00014e40


	//   ....[29]....
        /*0ba4*/ 	.word	0x00014f10


	//   ....[30]....
        /*0ba8*/ 	.word	0x00016f90


	//   ....[31]....
        /*0bac*/ 	.word	0x000171c0


	//   ....[32]....
        /*0bb0*/ 	.word	0x00018090


	//   ....[33]....
        /*0bb4*/ 	.word	0x000181b0


	//   ....[34]....
        /*0bb8*/ 	.word	0x00018760


	//   ....[35]....
        /*0bbc*/ 	.word	0x000187c0


	//   ....[36]....
        /*0bc0*/ 	.word	0x0001a690


	//   ....[37]....
        /*0bc4*/ 	.word	0x0001a6b0


	//   ....[38]....
        /*0bc8*/ 	.word	0x0001abe0


	//   ....[39]....
        /*0bcc*/ 	.word	0x0001ac00


	//   ....[40]....
        /*0bd0*/ 	.word	0x0001c8c0


	//   ....[41]....
        /*0bd4*/ 	.word	0x0001cb20


	//   ....[42]....
        /*0bd8*/ 	.word	0x0001d9e0


	//   ....[43]....
        /*0bdc*/ 	.word	0x0001db00


	//   ....[44]....
        /*0be0*/ 	.word	0x0001e0b0


	//   ....[45]....
        /*0be4*/ 	.word	0x0001e100


	//   ....[46]....
        /*0be8*/ 	.word	0x0001f1f0


	//   ....[47]....
        /*0bec*/ 	.word	0x0001f440


	//   ....[48]....
        /*0bf0*/ 	.word	0x0001f4b0


	//   ....[49]....
        /*0bf4*/ 	.word	0x0001f4d0


	//   ....[50]....
        /*0bf8*/ 	.word	0x00020a30


	//   ....[51]....
        /*0bfc*/ 	.word	0x00020a70


	//   ....[52]....
        /*0c00*/ 	.word	0x00020aa0


	//   ....[53]....
        /*0c04*/ 	.word	0x00020ad0


	//   ....[54]....
        /*0c08*/ 	.word	0x000211f0


	//   ....[55]....
        /*0c0c*/ 	.word	0x00021210


	//   ....[56]....
        /*0c10*/ 	.word	0x00021320


	//   ....[57]....
        /*0c14*/ 	.word	0x00021340


	//   ....[58]....
        /*0c18*/ 	.word	0x00021440


	//   ....[59]....
        /*0c1c*/ 	.word	0x00021460


	//   ....[60]....
        /*0c20*/ 	.word	0x00021570


	//   ....[61]....
        /*0c24*/ 	.word	0x00021590


	//   ....[62]....
        /*0c28*/ 	.word	0x00021e00


	//   ....[63]....
        /*0c2c*/ 	.word	0x00021e30


	//   ....[64]....
        /*0c30*/ 	.word	0x00021f40


	//   ....[65]....
        /*0c34*/ 	.word	0x00021f60


	//   ....[66]....
        /*0c38*/ 	.word	0x00022060


	//   ....[67]....
        /*0c3c*/ 	.word	0x00022080


	//   ....[68]....
        /*0c40*/ 	.word	0x00022190


	//   ....[69]....
        /*0c44*/ 	.word	0x000221b0


	//   ....[70]....
        /*0c48*/ 	.word	0x00022340


	//   ....[71]....
        /*0c4c*/ 	.word	0x00022510


	//   ....[72]....
        /*0c50*/ 	.word	0x00022540


	//   ....[73]....
        /*0c54*/ 	.word	0x00022570


	//   ....[74]....
        /*0c58*/ 	.word	0x000225a0


	//   ....[75]....
        /*0c5c*/ 	.word	0x000225d0


	//   ....[76]....
        /*0c60*/ 	.word	0x00022600


	//   ....[77]....
        /*0c64*/ 	.word	0x00022770


	//   ....[78]....
        /*0c68*/ 	.word	0x000227a0


	//   ....[79]....
        /*0c6c*/ 	.word	0x000227d0


	//   ....[80]....
        /*0c70*/ 	.word	0x00022800


	//   ....[81]....
        /*0c74*/ 	.word	0x00022830


	//   ....[82]....
        /*0c78*/ 	.word	0x00022860


	//   ....[83]....
        /*0c7c*/ 	.word	0x00022900


	//   ....[84]....
        /*0c80*/ 	.word	0x00022960


	//   ....[85]....
        /*0c84*/ 	.word	0x000229f0


	//   ....[86]....
        /*0c88*/ 	.word	0x00023bd0


	//   ....[87]....
        /*0c8c*/ 	.word	0x00025b10


	//   ....[88]....
        /*0c90*/ 	.word	0x00026740


	//   ....[89]....
        /*0c94*/ 	.word	0x00026760


	//   ....[90]....
        /*0c98*/ 	.word	0x00026830


	//   ....[91]....
        /*0c9c*/ 	.word	0x00026840


	//   ....[92]....
        /*0ca0*/ 	.word	0x000268e0


	//   ....[93]....
        /*0ca4*/ 	.word	0x000268f0


	//   ....[94]....
        /*0ca8*/ 	.word	0x00026990


	//   ....[95]....
        /*0cac*/ 	.word	0x000269a0


	//   ....[96]....
        /*0cb0*/ 	.word	0x00026a40


	//   ....[97]....
        /*0cb4*/ 	.word	0x00026a50


	//   ....[98]....
        /*0cb8*/ 	.word	0x00026af0


	//   ....[99]....
        /*0cbc*/ 	.word	0x00026b00


	//   ....[100]....
        /*0cc0*/ 	.word	0x00026ba0


	//   ....[101]....
        /*0cc4*/ 	.word	0x00026bb0


	//   ....[102]....
        /*0cc8*/ 	.word	0x00026c00


	//   ....[103]....
        /*0ccc*/ 	.word	0x00026c40


	//   ....[104]....
        /*0cd0*/ 	.word	0x00029cf0


	//   ....[105]....
        /*0cd4*/ 	.word	0x00029d40


	//   ....[106]....
        /*0cd8*/ 	.word	0x00029d70


	//   ....[107]....
        /*0cdc*/ 	.word	0x00029d80


	//   ....[108]....
        /*0ce0*/ 	.word	0x00029db0


	//   ....[109]....
        /*0ce4*/ 	.word	0x00029de0


	//   ....[110]....
        /*0ce8*/ 	.word	0x00029e10


	//   ....[111]....
        /*0cec*/ 	.word	0x00029e40


	//   ....[112]....
        /*0cf0*/ 	.word	0x00029fc0


	//   ....[113]....
        /*0cf4*/ 	.word	0x0002a000


	//   ....[114]....
        /*0cf8*/ 	.word	0x0002a030


	//   ....[115]....
        /*0cfc*/ 	.word	0x0002a060


	//   ....[116]....
        /*0d00*/ 	.word	0x0002a090


	//   ....[117]....
        /*0d04*/ 	.word	0x0002a0c0


	//   ....[118]....
        /*0d08*/ 	.word	0x0002a180


	//   ....[119]....
        /*0d0c*/ 	.word	0x0002a1a0


	//   ....[120]....
        /*0d10*/ 	.word	0x0002a210


	//   ....[121]....
        /*0d14*/ 	.word	0x0002a8e0


	//   ....[122]....
        /*0d18*/ 	.word	0x0002ad40


	//   ....[123]....
        /*0d1c*/ 	.word	0x0002add0


	//   ....[124]....
        /*0d20*/ 	.word	0x0002ae20


	//   ....[125]....
        /*0d24*/ 	.word	0x0002ae70


	//   ....[126]....
        /*0d28*/ 	.word	0x0002af00


	//   ....[127]....
        /*0d2c*/ 	.word	0x0002af90


	//   ....[128]....
        /*0d30*/ 	.word	0x0002afe0


	//   ....[129]....
        /*0d34*/ 	.word	0x0002b030


	//   ....[130]....
        /*0d38*/ 	.word	0x0002b120


	//   ....[131]....
        /*0d3c*/ 	.word	0x0002b1b0


	//   ....[132]....
        /*0d40*/ 	.word	0x0002b210


	//   ....[133]....
        /*0d44*/ 	.word	0x0002b270


	//   ....[134]....
        /*0d48*/ 	.word	0x0002b300


	//   ....[135]....
        /*0d4c*/ 	.word	0x0002b390


	//   ....[136]....
        /*0d50*/ 	.word	0x0002b3f0


	//   ....[137]....
        /*0d54*/ 	.word	0x0002b450


	//   ....[138]....
        /*0d58*/ 	.word	0x0002b7e0


	//   ....[139]....
        /*0d5c*/ 	.word	0x0002bae0


	//   ....[140]....
        /*0d60*/ 	.word	0x0002bc60


	//   ....[141]....
        /*0d64*/ 	.word	0x0002bcb0


	//   ....[142]....
        /*0d68*/ 	.word	0x0002bd60


	//   ....[143]....
        /*0d6c*/ 	.word	0x0002be70


	//   ....[144]....
        /*0d70*/ 	.word	0x0002bed0


	//   ....[145]....
        /*0d74*/ 	.word	0x0002bfe0


	//   ....[146]....
        /*0d78*/ 	.word	0x0002c040


	//   ....[147]....
        /*0d7c*/ 	.word	0x0002c150


	//   ....[148]....
        /*0d80*/ 	.word	0x0002c1b0


	//   ....[149]....
        /*0d84*/ 	.word	0x0002c2c0


	//   ....[150]....
        /*0d88*/ 	.word	0x0002c320


	//   ....[151]....
        /*0d8c*/ 	.word	0x0002c430


	//   ....[152]....
        /*0d90*/ 	.word	0x0002c490


	//   ....[153]....
        /*0d94*/ 	.word	0x0002c5a0


	//   ....[154]....
        /*0d98*/ 	.word	0x0002c600


	//   ....[155]....
        /*0d9c*/ 	.word	0x0002c6e0


	//   ....[156]....
        /*0da0*/ 	.word	0x0002ca50


	//   ....[157]....
        /*0da4*/ 	.word	0x0002cb00


	//   ....[158]....
        /*0da8*/ 	.word	0x0002cc00


	//   ....[159]....
        /*0dac*/ 	.word	0x0002cc90


	//   ....[160]....
        /*0db0*/ 	.word	0x0002cd10


	//   ....[161]....
        /*0db4*/ 	.word	0x0002cd90


	//   ....[162]....
        /*0db8*/ 	.word	0x0002ce10


	//   ....[163]....
        /*0dbc*/ 	.word	0x0002cea0


	//   ....[164]....
        /*0dc0*/ 	.word	0x0002cf40


	//   ....[165]....
        /*0dc4*/ 	.word	0x0002d010


	//   ....[166]....
        /*0dc8*/ 	.word	0x0002d090


	//   ....[167]....
        /*0dcc*/ 	.word	0x0002d110


	//   ....[168]....
        /*0dd0*/ 	.word	0x0002d190


	//   ....[169]....
        /*0dd4*/ 	.word	0x0002d220


	//   ....[170]....
        /*0dd8*/ 	.word	0x0002d2a0


	//   ....[171]....
        /*0ddc*/ 	.word	0x0002d340


	//   ....[172]....
        /*0de0*/ 	.word	0x0002d3d0


	//   ....[173]....
        /*0de4*/ 	.word	0x0002d500


	//----- nvinfo : EIATTR_REG_RECONFIG
	.align		4
.L_825:
        /*0de8*/ 	.byte	0x01, 0x54
	.zero		2


	//----- nvinfo : EIATTR_SYSCALL_OFFSETS
	.align		4
        /*0dec*/ 	.byte	0x04, 0x46
        /*0dee*/ 	.short	(.L_827 - .L_826)


	//   ....[0]....
.L_826:
        /*0df0*/ 	.word	0x00001e60


	//   ....[1]....
        /*0df4*/ 	.word	0x00001fb0


	//   ....[2]....
        /*0df8*/ 	.word	0x0000b7d0


	//   ....[3]....
        /*0dfc*/ 	.word	0x0000baf0


	//   ....[4]....
        /*0e00*/ 	.word	0x00025750


	//   ....[5]....
        /*0e04*/ 	.word	0x000258a0


	//   ....[6]....
        /*0e08*/ 	.word	0x00025990


	//   ....[7]....
        /*0e0c*/ 	.word	0x00026290


	//----- nvinfo : EIATTR_MBARRIER_INSTR_OFFSETS
	.align		4
.L_827:
        /*0e10*/ 	.byte	0x04, 0x39
        /*0e12*/ 	.short	(.L_829 - .L_828)


	//   ....[0]....
.L_828:
        /*0e14*/ 	.word	0x000002d0
        /*0e18*/ 	.word	0x000000ff
        /*0e1c*/ 	.word	0x00030800
        /*0e20*/ 	.short	0x0100
        /*0e22*/ 	.byte	0x08
	.zero		1


	//   ....[1]....
        /*0e24*/ 	.word	0x000002e0
        /*0e28*/ 	.word	0x000000ff
        /*0e2c*/ 	.word	0x00030820
        /*0e30*/ 	.short	0x0100
        /*0e32*/ 	.byte	0x08
	.zero		1


	//   ....[2]....
        /*0e34*/ 	.word	0x000003d0
        /*0e38*/ 	.word	0x000000ff
        /*0e3c*/ 	.word	0x00030830
        /*0e40*/ 	.short	0x0100
        /*0e42*/ 	.byte	0x08
	.zero		1


	//   ....[3]....
        /*0e44*/ 	.word	0x000003e0
        /*0e48*/ 	.word	0x000000ff
        /*0e4c*/ 	.word	0x00030840
        /*0e50*/ 	.short	0x0100
        /*0e52*/ 	.byte	0x08
	.zero		1


	//   ....[4]....
        /*0e54*/ 	.word	0x000003f0
        /*0e58*/ 	.word	0x000000ff
        /*0e5c*/ 	.word	0x00030838
        /*0e60*/ 	.short	0x0100
        /*0e62*/ 	.byte	0x08
	.zero		1


	//   ....[5]....
        /*0e64*/ 	.word	0x00000400
        /*0e68*/ 	.word	0x000000ff
        /*0e6c*/ 	.word	0x00030848
        /*0e70*/ 	.short	0x0100
        /*0e72*/ 	.byte	0x08
	.zero		1


	//   ....[6]....
        /*0e74*/ 	.word	0x00000530
        /*0e78*/ 	.word	0x000000ff
        /*0e7c*/ 	.word	0x00030850
        /*0e80*/ 	.short	0x0100
        /*0e82*/ 	.byte	0x08
	.zero		1


	//   ....[7]....
        /*0e84*/ 	.word	0x00000540
        /*0e88*/ 	.word	0x000000ff
        /*0e8c*/ 	.word	0x00030860
        /*0e90*/ 	.short	0x0100
        /*0e92*/ 	.byte	0x08
	.zero		1


	//   ....[8]....
        /*0e94*/ 	.word	0x00000550
        /*0e98*/ 	.word	0x000000ff
        /*0e9c*/ 	.word	0x00030858
        /*0ea0*/ 	.short	0x0100
        /*0ea2*/ 	.byte	0x08
	.zero		1


	//   ....[9]....
        /*0ea4*/ 	.word	0x00000560
        /*0ea8*/ 	.word	0x000000ff
        /*0eac*/ 	.word	0x00030868
        /*0eb0*/ 	.short	0x0100
        /*0eb2*/ 	.byte	0x08
	.zero		1


	//   ....[10]....
        /*0eb4*/ 	.word	0x00000650
        /*0eb8*/ 	.word	0x000000ff
        /*0ebc*/ 	.word	0x00030870
        /*0ec0*/ 	.short	0x0100
        /*0ec2*/ 	.byte	0x06
	.zero		1


	//   ....[11]....
        /*0ec4*/ 	.word	0x00000660
        /*0ec8*/ 	.word	0x000000ff
        /*0ecc*/ 	.word	0x00030880
        /*0ed0*/ 	.short	0x0100
        /*0ed2*/ 	.byte	0x06
	.zero		1


	//   ....[12]....
        /*0ed4*/ 	.word	0x00000670
        /*0ed8*/ 	.word	0x000000ff
        /*0edc*/ 	.word	0x00030878
        /*0ee0*/ 	.short	0x0100
        /*0ee2*/ 	.byte	0x06
	.zero		1


	//   ....[13]....
        /*0ee4*/ 	.word	0x00000680
        /*0ee8*/ 	.word	0x000000ff
        /*0eec*/ 	.word	0x00030888
        /*0ef0*/ 	.short	0x0100
        /*0ef2*/ 	.byte	0x06
	.zero		1


	//   ....[14]....
        /*0ef4*/ 	.word	0x000007b0
        /*0ef8*/ 	.word	0x000000ff
        /*0efc*/ 	.word	0x00030890
        /*0f00*/ 	.short	0x0100
        /*0f02*/ 	.byte	0x08
	.zero		1


	//   ....[15]....
        /*0f04*/ 	.word	0x000007c0
        /*0f08*/ 	.word	0x000000ff
        /*0f0c*/ 	.word	0x000308a0
        /*0f10*/ 	.short	0x0100
        /*0f12*/ 	.byte	0x08
	.zero		1


	//   ....[16]....
        /*0f14*/ 	.word	0x000007d0
        /*0f18*/ 	.word	0x000000ff
        /*0f1c*/ 	.word	0x00030898
        /*0f20*/ 	.short	0x0100
        /*0f22*/ 	.byte	0x08
	.zero		1


	//   ....[17]....
        /*0f24*/ 	.word	0x000007e0
        /*0f28*/ 	.word	0x000000ff
        /*0f2c*/ 	.word	0x000308a8
        /*0f30*/ 	.short	0x0100
        /*0f32*/ 	.byte	0x08
	.zero		1


	//   ....[18]....
        /*0f34*/ 	.word	0x00000910
        /*0f38*/ 	.word	0x000000ff
        /*0f3c*/ 	.word	0x000308b0
        /*0f40*/ 	.short	0x0100
        /*0f42*/ 	.byte	0x08
	.zero		1


	//   ....[19]....
        /*0f44*/ 	.word	0x00000920
        /*0f48*/ 	.word	0x000000ff
        /*0f4c*/ 	.word	0x000308c0
        /*0f50*/ 	.short	0x0100
        /*0f52*/ 	.byte	0x08
	.zero		1


	//   ....[20]....
        /*0f54*/ 	.word	0x00000930
        /*0f58*/ 	.word	0x000000ff
        /*0f5c*/ 	.word	0x000308b8
        /*0f60*/ 	.short	0x0100
        /*0f62*/ 	.byte	0x08
	.zero		1


	//   ....[21]....
        /*0f64*/ 	.word	0x00000940
        /*0f68*/ 	.word	0x000000ff
        /*0f6c*/ 	.word	0x000308c8
        /*0f70*/ 	.short	0x0100
        /*0f72*/ 	.byte	0x08
	.zero		1


	//   ....[22]....
        /*0f74*/ 	.word	0x00003c00
        /*0f78*/ 	.word	0x0000005a
        /*0f7c*/ 	.word	0x00030890
        /*0f80*/ 	.short	0x010a
        /*0f82*/ 	.byte	0x3f
	.zero		1


	//   ....[23]....
        /*0f84*/ 	.word	0x00007160
        /*0f88*/ 	.word	0x0000005a
        /*0f8c*/ 	.word	0x00030890
        /*0f90*/ 	.short	0x010a
        /*0f92*/ 	.byte	0x3f
	.zero		1


	//   ....[24]....
        /*0f94*/ 	.word	0x0000a480
        /*0f98*/ 	.word	0x0000005a
        /*0f9c*/ 	.word	0x00030890
        /*0fa0*/ 	.short	0x010a
        /*0fa2*/ 	.byte	0x3f
	.zero		1


	//   ....[25]....
        /*0fa4*/ 	.word	0x0000a850
        /*0fa8*/ 	.word	0x00000020
        /*0fac*/ 	.word	0x00000000
        /*0fb0*/ 	.short	0x0101
        /*0fb2*/ 	.byte	0x3f
	.zero		1


	//   ....[26]....
        /*0fb4*/ 	.word	0x0000a890
        /*0fb8*/ 	.word	0x0000005a
        /*0fbc*/ 	.word	0x000308b0
        /*0fc0*/ 	.short	0x010a
        /*0fc2*/ 	.byte	0x3f
	.zero		1


	//   ....[27]....
        /*0fc4*/ 	.word	0x0000adc0
        /*0fc8*/ 	.word	0x0000005a
        /*0fcc*/ 	.word	0x00000000
        /*0fd0*/ 	.short	0x0101
        /*0fd2*/ 	.byte	0x3f
	.zero		1


	//   ....[28]....
        /*0fd4*/ 	.word	0x0000b850
        /*0fd8*/ 	.word	0x00000010
        /*0fdc*/ 	.word	0x00030800
        /*0fe0*/ 	.short	0x010a
        /*0fe2*/ 	.byte	0x3f
	.zero		1


	//   ....[29]....
        /*0fe4*/ 	.word	0x0000b8a0
        /*0fe8*/ 	.word	0x00000010
        /*0fec*/ 	.word	0x00030800
        /*0ff0*/ 	.short	0x010a
        /*0ff2*/ 	.byte	0x3f
	.zero		1


	//   ....[30]....
        /*0ff4*/ 	.word	0x0000ccc0
        /*0ff8*/ 	.word	0x00000010
        /*0ffc*/ 	.word	0x00030800
        /*1000*/ 	.short	0x010a
        /*1002*/ 	.byte	0x3f
	.zero		1


	//   ....[31]....
        /*1004*/ 	.word	0x000101f0
        /*1008*/ 	.word	0x00000010
        /*100c*/ 	.word	0x00030800
        /*1010*/ 	.short	0x010a
        /*1012*/ 	.byte	0x3f
	.zero		1


	//   ....[32]....
        /*1014*/ 	.word	0x00012dd0
        /*1018*/ 	.word	0x00000005
        /*101c*/ 	.word	0x00030830
        /*1020*/ 	.short	0x010a
        /*1022*/ 	.byte	0x3f
	.zero		1


	//   ....[33]....
        /*1024*/ 	.word	0x00012e40
        /*1028*/ 	.word	0x00000005
        /*102c*/ 	.word	0x00030830
        /*1030*/ 	.short	0x010a
        /*1032*/ 	.byte	0x3f
	.zero		1


	//   ....[34]....
        /*1034*/ 	.word	0x00013900
        /*1038*/ 	.word	0x00000000
        /*103c*/ 	.word	0x00000000
        /*1040*/ 	.short	0x0101
        /*1042*/ 	.byte	0x3f
	.zero		1


	//   ....[35]....
        /*1044*/ 	.word	0x00015dc0
        /*1048*/ 	.word	0x00000000
        /*104c*/ 	.word	0x00030830
        /*1050*/ 	.short	0x010a
        /*1052*/ 	.byte	0x3f
	.zero		1


	//   ....[36]....
        /*1054*/ 	.word	0x00015e40
        /*1058*/ 	.word	0x00000000
        /*105c*/ 	.word	0x00030830
        /*1060*/ 	.short	0x010a
        /*1062*/ 	.byte	0x3f
	.zero		1


	//   ....[37]....
        /*1064*/ 	.word	0x00016b60
        /*1068*/ 	.word	0x00000015
        /*106c*/ 	.word	0x00030850
        /*1070*/ 	.short	0x010a
        /*1072*/ 	.byte	0x3f
	.zero		1


	//   ....[38]....
        /*1074*/ 	.word	0x00016bb0
        /*1078*/ 	.word	0x00000015
        /*107c*/ 	.word	0x00030850
        /*1080*/ 	.short	0x010a
        /*1082*/ 	.byte	0x3f
	.zero		1


	//   ....[39]....
        /*1084*/ 	.word	0x00016fb0
        /*1088*/ 	.word	0x00000000
        /*108c*/ 	.word	0x00000000
        /*1090*/ 	.short	0x0101
        /*1092*/ 	.byte	0x3f
	.zero		1


	//   ....[40]....
        /*1094*/ 	.word	0x00018200
        /*1098*/ 	.word	0x00000015
        /*109c*/ 	.word	0x00000000
        /*10a0*/ 	.short	0x0101
        /*10a2*/ 	.byte	0x3f
	.zero		1


	//   ....[41]....
        /*10a4*/ 	.word	0x00019560
        /*10a8*/ 	.word	0x00000000
        /*10ac*/ 	.word	0x00030830
        /*10b0*/ 	.short	0x010a
        /*10b2*/ 	.byte	0x3f
	.zero		1


	//   ....[42]....
        /*10b4*/ 	.word	0x000195e0
        /*10b8*/ 	.word	0x00000000
        /*10bc*/ 	.word	0x00030830
        /*10c0*/ 	.short	0x010a
        /*10c2*/ 	.byte	0x3f
	.zero		1


	//   ....[43]....
        /*10c4*/ 	.word	0x0001a320
        /*10c8*/ 	.word	0x0000000f
        /*10cc*/ 	.word	0x00030850
        /*10d0*/ 	.short	0x010a
        /*10d2*/ 	.byte	0x3f
	.zero		1


	//   ....[44]....
        /*10d4*/ 	.word	0x0001a370
        /*10d8*/ 	.word	0x0000000f
        /*10dc*/ 	.word	0x00030850
        /*10e0*/ 	.short	0x010a
        /*10e2*/ 	.byte	0x3f
	.zero		1


	//   ....[45]....
        /*10e4*/ 	.word	0x0001b140
        /*10e8*/ 	.word	0x00000082
        /*10ec*/ 	.word	0x00000000
        /*10f0*/ 	.short	0x0101
        /*10f2*/ 	.byte	0x3f
	.zero		1


	//   ....[46]....
        /*10f4*/ 	.word	0x0001b190
        /*10f8*/ 	.word	0x0000000f
        /*10fc*/ 	.word	0x00000000
        /*1100*/ 	.short	0x0101
        /*1102*/ 	.byte	0x3f
	.zero		1


	//   ....[47]....
        /*1104*/ 	.word	0x0001b730
        /*1108*/ 	.word	0x00000003
        /*110c*/ 	.word	0x00030830
        /*1110*/ 	.short	0x010a
        /*1112*/ 	.byte	0x3f
	.zero		1


	//   ....[48]....
        /*1114*/ 	.word	0x0001b7b0
        /*1118*/ 	.word	0x00000003
        /*111c*/ 	.word	0x00030830
        /*1120*/ 	.short	0x010a
        /*1122*/ 	.byte	0x3f
	.zero		1


	//   ....[49]....
        /*1124*/ 	.word	0x0001c4b0
        /*1128*/ 	.word	0x0000000e
        /*112c*/ 	.word	0x00030850
        /*1130*/ 	.short	0x010a
        /*1132*/ 	.byte	0x3f
	.zero		1


	//   ....[50]....
        /*1134*/ 	.word	0x0001c500
        /*1138*/ 	.word	0x0000000e
        /*113c*/ 	.word	0x00030850
        /*1140*/ 	.short	0x010a
        /*1142*/ 	.byte	0x3f
	.zero		1


	//   ....[51]....
        /*1144*/ 	.word	0x0001c970
        /*1148*/ 	.word	0x00000000
        /*114c*/ 	.word	0x00000000
        /*1150*/ 	.short	0x0101
        /*1152*/ 	.byte	0x3f
	.zero		1


	//   ....[52]....
        /*1154*/ 	.word	0x0001db50
        /*1158*/ 	.word	0x0000000e
        /*115c*/ 	.word	0x00000000
        /*1160*/ 	.short	0x0101
        /*1162*/ 	.byte	0x3f
	.zero		1


	//   ....[53]....
        /*1164*/ 	.word	0x0001f0f0
        /*1168*/ 	.word	0x0000000c
        /*116c*/ 	.word	0x00030850
        /*1170*/ 	.short	0x010a
        /*1172*/ 	.byte	0x3f
	.zero		1


	//   ....[54]....
        /*1174*/ 	.word	0x0001f190
        /*1178*/ 	.word	0x0000000c
        /*117c*/ 	.word	0x00030850
        /*1180*/ 	.short	0x010a
        /*1182*/ 	.byte	0x3f
	.zero		1


	//   ....[55]....
        /*1184*/ 	.word	0x0001f670
        /*1188*/ 	.word	0x00000008
        /*118c*/ 	.word	0x00000000
        /*1190*/ 	.short	0x0101
        /*1192*/ 	.byte	0x3f
	.zero		1


	//   ....[56]....
        /*1194*/ 	.word	0x00021200
        /*1198*/ 	.word	0x00000000
        /*119c*/ 	.word	0x00000000
        /*11a0*/ 	.short	0x0101
        /*11a2*/ 	.byte	0x3f
	.zero		1


	//   ....[57]....
        /*11a4*/ 	.word	0x00023cc0
        /*11a8*/ 	.word	0x00000006
        /*11ac*/ 	.word	0x00030820
        /*11b0*/ 	.short	0x010a
        /*11b2*/ 	.byte	0x3f
	.zero		1


	//   ....[58]....
        /*11b4*/ 	.word	0x00023da0
        /*11b8*/ 	.word	0x00000007
        /*11bc*/ 	.word	0x000308a0
        /*11c0*/ 	.short	0x010a
        /*11c2*/ 	.byte	0x3f
	.zero		1


	//   ....[59]....
        /*11c4*/ 	.word	0x000241e0
        /*11c8*/ 	.word	0x00000007
        /*11cc*/ 	.word	0x000308c0
        /*11d0*/ 	.short	0x010a
        /*11d2*/ 	.byte	0x3f
	.zero		1


	//   ....[60]....
        /*11d4*/ 	.word	0x00024770
        /*11d8*/ 	.word	0x00000008
        /*11dc*/ 	.word	0x000308a0
        /*11e0*/ 	.short	0x010a
        /*11e2*/ 	.byte	0x3f
	.zero		1


	//   ....[61]....
        /*11e4*/ 	.word	0x00024ba0
        /*11e8*/ 	.word	0x00000008
        /*11ec*/ 	.word	0x000308c0
        /*11f0*/ 	.short	0x010a
        /*11f2*/ 	.byte	0x3f
	.zero		1


	//   ....[62]....
        /*11f4*/ 	.word	0x00025da0
        /*11f8*/ 	.word	0x00000000
        /*11fc*/ 	.word	0x00030840
        /*1200*/ 	.short	0x010a
        /*1202*/ 	.byte	0x3f
	.zero		1


	//   ....[63]....
        /*1204*/ 	.word	0x00026d50
        /*1208*/ 	.word	0x00000008
        /*120c*/ 	.word	0x00030800
        /*1210*/ 	.short	0x0107
        /*1212*/ 	.byte	0x3f
	.zero		1


	//   ....[64]....
        /*1214*/ 	.word	0x00026e50
        /*1218*/ 	.word	0x00000002
        /*121c*/ 	.word	0x00030800
        /*1220*/ 	.short	0x0101
        /*1222*/ 	.byte	0x3f
	.zero		1


	//   ....[65]....
        /*1224*/ 	.word	0x00026e70
        /*1228*/ 	.word	0x00000002
        /*122c*/ 	.word	0x00030820
        /*1230*/ 	.short	0x010a
        /*1232*/ 	.byte	0x3f
	.zero		1


	//   ....[66]....
        /*1234*/ 	.word	0x000271f0
        /*1238*/ 	.word	0x00000003
        /*123c*/ 	.word	0x00030840
        /*1240*/ 	.short	0x010a
        /*1242*/ 	.byte	0x3f
	.zero		1


	//   ....[67]....
        /*1244*/ 	.word	0x000276b0
        /*1248*/ 	.word	0x00000002
        /*124c*/ 	.word	0x00030860
        /*1250*/ 	.short	0x010a
        /*1252*/ 	.byte	0x3f
	.zero		1


	//   ....[68]....
        /*1254*/ 	.word	0x00027ea0
        /*1258*/ 	.word	0x00000003
        /*125c*/ 	.word	0x00030840
        /*1260*/ 	.short	0x010a
        /*1262*/ 	.byte	0x3f
	.zero		1


	//   ....[69]....
        /*1264*/ 	.word	0x00028360
        /*1268*/ 	.word	0x00000002
        /*126c*/ 	.word	0x00030860
        /*1270*/ 	.short	0x010a
        /*1272*/ 	.byte	0x3f
	.zero		1


	//   ....[70]....
        /*1274*/ 	.word	0x00028aa0
        /*1278*/ 	.word	0x00000003
        /*127c*/ 	.word	0x00030840
        /*1280*/ 	.short	0x010a
        /*1282*/ 	.byte	0x3f
	.zero		1


	//   ....[71]....
        /*1284*/ 	.word	0x00028f50
        /*1288*/ 	.word	0x00000002
        /*128c*/ 	.word	0x00030860
        /*1290*/ 	.short	0x010a
        /*1292*/ 	.byte	0x3f
	.zero		1


	//   ....[72]....
        /*1294*/ 	.word	0x00029610
        /*1298*/ 	.word	0x00000000
        /*129c*/ 	.word	0x00030860
        /*12a0*/ 	.short	0x010a
        /*12a2*/ 	.byte	0x3f
	.zero		1


	//   ....[73]....
        /*12a4*/ 	.word	0x0002a860
        /*12a8*/ 	.word	0x00000000
        /*12ac*/ 	.word	0x00030820
        /*12b0*/ 	.short	0x010a
        /*12b2*/ 	.byte	0x3f
	.zero		1


	//   ....[74]....
        /*12b4*/ 	.word	0x0002aa30
        /*12b8*/ 	.word	0x00000006
        /*12bc*/ 	.word	0x00000000
        /*12c0*/ 	.short	0x010a
        /*12c2*/ 	.byte	0x3f
	.zero		1


	//   ....[75]....
        /*12c4*/ 	.word	0x0002aaa0
        /*12c8*/ 	.word	0x00000007
        /*12cc*/ 	.word	0x00000000
        /*12d0*/ 	.short	0x010a
        /*12d2*/ 	.byte	0x3f
	.zero		1


	//   ....[76]....
        /*12d4*/ 	.word	0x0002ab10
        /*12d8*/ 	.word	0x00000004
        /*12dc*/ 	.word	0x00000000
        /*12e0*/ 	.short	0x010a
        /*12e2*/ 	.byte	0x3f
	.zero		1


	//   ....[77]....
        /*12e4*/ 	.word	0x0002ab40
        /*12e8*/ 	.word	0x00000003
        /*12ec*/ 	.word	0x00000000
        /*12f0*/ 	.short	0x010a
        /*12f2*/ 	.byte	0x3f
	.zero		1


	//   ....[78]....
        /*12f4*/ 	.word	0x0002aba0
        /*12f8*/ 	.word	0x0000005a
        /*12fc*/ 	.word	0x00030890
        /*1300*/ 	.short	0x010a
        /*1302*/ 	.byte	0x3f
	.zero		1


	//   ....[79]....
        /*1304*/ 	.word	0x0002abf0
        /*1308*/ 	.word	0x0000005a
        /*130c*/ 	.word	0x00030890
        /*1310*/ 	.short	0x010a
        /*1312*/ 	.byte	0x3f
	.zero		1


	//   ....[80]....
        /*1314*/ 	.word	0x0002ac40
        /*1318*/ 	.word	0x0000005a
        /*131c*/ 	.word	0x00030890
        /*1320*/ 	.short	0x010a
        /*1322*/ 	.byte	0x3f
	.zero		1


	//   ....[81]....
        /*1324*/ 	.word	0x0002ac90
        /*1328*/ 	.word	0x0000005a
        /*132c*/ 	.word	0x000308b0
        /*1330*/ 	.short	0x010a
        /*1332*/ 	.byte	0x3f
	.zero		1


	//   ....[82]....
        /*1334*/ 	.word	0x0002b070
        /*1338*/ 	.word	0x00000010
        /*133c*/ 	.word	0x00030800
        /*1340*/ 	.short	0x010a
        /*1342*/ 	.byte	0x3f
	.zero		1


	//   ....[83]....
        /*1344*/ 	.word	0x0002b480
        /*1348*/ 	.word	0x00000010
        /*134c*/ 	.word	0x00030800
        /*1350*/ 	.short	0x010a
        /*1352*/ 	.byte	0x3f
	.zero		1


	//   ....[84]....
        /*1354*/ 	.word	0x0002b4d0
        /*1358*/ 	.word	0x00000005
        /*135c*/ 	.word	0x00030830
        /*1360*/ 	.short	0x010a
        /*1362*/ 	.byte	0x3f
	.zero		1


	//   ....[85]....
        /*1364*/ 	.word	0x0002b520
        /*1368*/ 	.word	0x00000000
        /*136c*/ 	.word	0x00030830
        /*1370*/ 	.short	0x010a
        /*1372*/ 	.byte	0x3f
	.zero		1


	//   ....[86]....
        /*1374*/ 	.word	0x0002b570
        /*1378*/ 	.word	0x00000015
        /*137c*/ 	.word	0x00030850
        /*1380*/ 	.short	0x010a
        /*1382*/ 	.byte	0x3f
	.zero		1


	//   ....[87]....
        /*1384*/ 	.word	0x0002b5c0
        /*1388*/ 	.word	0x00000000
        /*138c*/ 	.word	0x00030830
        /*1390*/ 	.short	0x010a
        /*1392*/ 	.byte	0x3f
	.zero		1


	//   ....[88]....
        /*1394*/ 	.word	0x0002b610
        /*1398*/ 	.word	0x0000000f
        /*139c*/ 	.word	0x00030850
        /*13a0*/ 	.short	0x010a
        /*13a2*/ 	.byte	0x3f
	.zero		1


	//   ....[89]....
        /*13a4*/ 	.word	0x0002b660
        /*13a8*/ 	.word	0x00000003
        /*13ac*/ 	.word	0x00030830
        /*13b0*/ 	.short	0x010a
        /*13b2*/ 	.byte	0x3f
	.zero		1


	//   ....[90]....
        /*13b4*/ 	.word	0x0002b6b0
        /*13b8*/ 	.word	0x0000000e
        /*13bc*/ 	.word	0x00030850
        /*13c0*/ 	.short	0x010a
        /*13c2*/ 	.byte	0x3f
	.zero		1


	//   ....[91]....
        /*13c4*/ 	.word	0x0002b700
        /*13c8*/ 	.word	0x0000000c
        /*13cc*/ 	.word	0x00030850
        /*13d0*/ 	.short	0x010a
        /*13d2*/ 	.byte	0x3f
	.zero		1


	//   ....[92]....
        /*13d4*/ 	.word	0x0002b8c0
        /*13d8*/ 	.word	0x00000005
        /*13dc*/ 	.word	0x00030820
        /*13e0*/ 	.short	0x010a
        /*13e2*/ 	.byte	0x3f
	.zero		1


	//   ....[93]....
        /*13e4*/ 	.word	0x0002b910
        /*13e8*/ 	.word	0x00000007
        /*13ec*/ 	.word	0x000308a0
        /*13f0*/ 	.short	0x010a
        /*13f2*/ 	.byte	0x3f
	.zero		1


	//   ....[94]....
        /*13f4*/ 	.word	0x0002b960
        /*13f8*/ 	.word	0x00000007
        /*13fc*/ 	.word	0x000308c0
        /*1400*/ 	.short	0x010a
        /*1402*/ 	.byte	0x3f
	.zero		1


	//   ....[95]....
        /*1404*/ 	.word	0x0002b9b0
        /*1408*/ 	.word	0x00000008
        /*140c*/ 	.word	0x000308a0
        /*1410*/ 	.short	0x010a
        /*1412*/ 	.byte	0x3f
	.zero		1


	//   ....[96]....
        /*1414*/ 	.word	0x0002ba00
        /*1418*/ 	.word	0x00000008
        /*141c*/ 	.word	0x000308c0
        /*1420*/ 	.short	0x010a
        /*1422*/ 	.byte	0x3f
	.zero		1


	//   ....[97]....
        /*1424*/ 	.word	0x0002bba0
        /*1428*/ 	.word	0x00000000
        /*142c*/ 	.word	0x00030840
        /*1430*/ 	.short	0x010a
        /*1432*/ 	.byte	0x3f
	.zero		1


	//   ....[98]....
        /*1434*/ 	.word	0x0002c770
        /*1438*/ 	.word	0x00000002
        /*143c*/ 	.word	0x00030820
        /*1440*/ 	.short	0x010a
        /*1442*/ 	.byte	0x3f
	.zero		1


	//   ....[99]....
        /*1444*/ 	.word	0x0002c7c0
        /*1448*/ 	.word	0x00000003
        /*144c*/ 	.word	0x00030840
        /*1450*/ 	.short	0x010a
        /*1452*/ 	.byte	0x3f
	.zero		1


	//   ....[100]....
        /*1454*/ 	.word	0x0002c810
        /*1458*/ 	.word	0x00000002
        /*145c*/ 	.word	0x00030860
        /*1460*/ 	.short	0x010a
        /*1462*/ 	.byte	0x3f
	.zero		1


	//   ....[101]....
        /*1464*/ 	.word	0x0002c860
        /*1468*/ 	.word	0x00000003
        /*146c*/ 	.word	0x00030840
        /*1470*/ 	.short	0x010a
        /*1472*/ 	.byte	0x3f
	.zero		1


	//   ....[102]....
        /*1474*/ 	.word	0x0002c8b0
        /*1478*/ 	.word	0x00000002
        /*147c*/ 	.word	0x00030860
        /*1480*/ 	.short	0x010a
        /*1482*/ 	.byte	0x3f
	.zero		1


	//   ....[103]....
        /*1484*/ 	.word	0x0002c900
        /*1488*/ 	.word	0x00000003
        /*148c*/ 	.word	0x00030840
        /*1490*/ 	.short	0x010a
        /*1492*/ 	.byte	0x3f
	.zero		1


	//   ....[104]....
        /*1494*/ 	.word	0x0002c950
        /*1498*/ 	.word	0x00000002
        /*149c*/ 	.word	0x00030860
        /*14a0*/ 	.short	0x010a
        /*14a2*/ 	.byte	0x3f
	.zero		1


	//   ....[105]....
        /*14a4*/ 	.word	0x0002c9a0
        /*14a8*/ 	.word	0x00000000
        /*14ac*/ 	.word	0x00030860
        /*14b0*/ 	.short	0x010a
        /*14b2*/ 	.byte	0x3f
	.zero		1


	//   ....[106]....
        /*14b4*/ 	.word	0x0002d420
        /*14b8*/ 	.word	0x00000000
        /*14bc*/ 	.word	0x00030820
        /*14c0*/ 	.short	0x010a
        /*14c2*/ 	.byte	0x3f
	.zero		1


	//   ....[107]....
        /*14c4*/ 	.word	0x0002d5c0
        /*14c8*/ 	.word	0x00000006
        /*14cc*/ 	.word	0x00000000
        /*14d0*/ 	.short	0x010a
        /*14d2*/ 	.byte	0x3f
	.zero		1


	//   ....[108]....
        /*14d4*/ 	.word	0x0002d610
        /*14d8*/ 	.word	0x00000007
        /*14dc*/ 	.word	0x00000000
        /*14e0*/ 	.short	0x010a
        /*14e2*/ 	.byte	0x3f
	.zero		1


	//   ....[109]....
        /*14e4*/ 	.word	0x0002d660
        /*14e8*/ 	.word	0x00000004
        /*14ec*/ 	.word	0x00000000
        /*14f0*/ 	.short	0x010a
        /*14f2*/ 	.byte	0x3f
	.zero		1


	//----- nvinfo : EIATTR_NUM_MBARRIERS
	.align		4
.L_829:
        /*14f4*/ 	.byte	0x03, 0x38
        /*14f6*/ 	.short	0x0016


	//----- nvinfo : EIATTR_EXIT_INSTR_OFFSETS
	.align		4
        /*14f8*/ 	.byte	0x04, 0x1c
        /*14fa*/ 	.short	(.L_831 - .L_830)


	//   ....[0]....
.L_830:
        /*14fc*/ 	.word	0x0002ab90


	//----- nvinfo : EIATTR_MAX_THREADS
	.align		4
.L_831:
        /*1500*/ 	.byte	0x04, 0x05
        /*1502*/ 	.short	(.L_833 - .L_832)
.L_832:
        /*1504*/ 	.word	0x00000180
        /*1508*/ 	.word	0x00000001
        /*150c*/ 	.word	0x00000001


	//----- nvinfo : EIATTR_CRS_STACK_SIZE
	.align		4
.L_833:
        /*1510*/ 	.byte	0x04, 0x1e
        /*1512*/ 	.short	(.L_835 - .L_834)
.L_834:
        /*1514*/ 	.word	0x00000000


	//----- nvinfo : EIATTR_CBANK_PARAM_SIZE
	.align		4
.L_835:
        /*1518*/ 	.byte	0x03, 0x19
        /*151a*/ 	.short	0x0af0


	//----- nvinfo : EIATTR_PARAM_CBANK
	.align		4
        /*151c*/ 	.byte	0x04, 0x0a
        /*151e*/ 	.short	(.L_837 - .L_836)
	.align		4
.L_836:
        /*1520*/ 	.word	index@(.nv.constant0._ZN7cutlass13device_kernelIN5flash11enable_sm90INS1_16FlashAttnFwdSm90INS1_25CollectiveMainloopFwdSm90ILi2EN4cute5tupleIJNS5_1CILi1EEES8_S8_EEENS6_IJNS7_ILi128EEENS7_ILi96EEENS7_ILi192EEEEEELi192ENS_10bfloat16_tEfNS_4arch4Sm90ELb0ELb1ELb0ELb1ELb0ELb1ELb0ELb1ELb1ELb1ELb0ELb0EEENS1_21CollectiveEpilogueFwdINS6_IJSA_SC_SB_EEES9_SE_SG_Li256ELb1ELb1ELb0ELb0EEENS1_36VarlenDynamicPersistentTileSchedulerILi128ELi96ELi256ELi128ELb0ELb1ELb1ELb1ELb0ELb1EEEEEEEEEvNT_6ParamsE)
        /*1524*/ 	.short	0x0210
        /*1526*/ 	.short	0x0af0


	//----- nvinfo : EIATTR_SW_WAR
	.align		4
.L_837:
        /*1528*/ 	.byte	0x04, 0x36
        /*152a*/ 	.short	(.L_839 - .L_838)
.L_838:
        /*152c*/ 	.word	0x00000008
.L_839:


//--------------------- .nv.info._ZN7cutlass13device_kernelIN5flash11enable_sm90INS1_16FlashAttnFwdSm90INS1_25CollectiveMainloopFwdSm90ILi2EN4cute5tupleIJNS5_1CILi1EEES8_S8_EEENS6_IJNS7_ILi128EEENS7_ILi112EEENS7_ILi192EEEEEELi192ENS_10bfloat16_tEfNS_4arch4Sm90ELb1ELb0ELb0ELb0ELb0ELb0ELb0ELb1ELb1ELb1ELb0ELb0EEENS1_21CollectiveEpilogueFwdINS6_IJSA_SC_SB_EEES9_SE_SG_Li256ELb0ELb1ELb0ELb0EEENS1_30DynamicPersistentTileSchedulerILi256ELi128ELb0ELb1ELb1EEEEEEEEEvNT_6ParamsE --------------------------
	.section	.nv.info._ZN7cutlass13device_kernelIN5flash11enable_sm90INS1_16FlashAttnFwdSm90INS1_25CollectiveMainloopFwdSm90ILi2EN4cute5tupleIJNS5_1CILi1EEES8_S8_EEENS6_IJNS7_ILi128EEENS7_ILi112EEENS7_ILi192EEEEEELi192ENS_10bfloat16_tEfNS_4arch4Sm90ELb1ELb0ELb0ELb0ELb0ELb0ELb0ELb1ELb1ELb1ELb0ELb0EEENS1_21CollectiveEpilogueFwdINS6_IJSA_SC_SB_EEES9_SE_SG_Li256ELb0ELb1ELb0ELb0EEENS1_30DynamicPersistentTileSchedulerILi256ELi128ELb0ELb1ELb1EEEEEEEEEvNT_6ParamsE,"",@"SHT_CUDA_INFO"
	.sectionflags	@""
	.align	4


	//----- nvinfo : EIATTR_CUDA_API_VERSION
	.align		4
        /*0000*/ 	.byte	0x04, 0x37
        /*0002*/ 	.short	(.L_841 - .L_840)
.L_840:
        /*0004*/ 	.word	0x00000082


	//----- nvinfo : EIATTR_KPARAM_INFO
	.align		4
.L_841:
        /*0008*/ 	.byte	0x04, 0x17
        /*000a*/ 	.short	(.L_843 - .L_842)
.L_842:
        /*000c*/ 	.word	0x00000000
        /*0010*/ 	.short	0x0000
        /*0012*/ 	.short	0x0070
        /*0014*/ 	.byte	0x00, 0xf0, 0x01, 0x2a


	//----- nvinfo : EIATTR_SPARSE_MMA_MASK
	.align		4
.L_843:
        /*0018*/ 	.byte	0x03, 0x50
        /*001a*/ 	.short	0x0000


	//----- nvinfo : EIATTR_MAXREG_COUNT
	.align		4
        /*001c*/ 	.byte	0x03, 0x1b
        /*001e*/ 	.short	0x00a8


	//----- nvinfo : EIATTR_NUM_BARRIERS
	.align		4
        /*0020*/ 	.byte	0x02, 0x4c
        /*0022*/ 	.byte	0x09
	.zero		1


	//----- nvinfo : EIATTR_EXTERNS
	.align		4
        /*0024*/ 	.byte	0x04, 0x0f
        /*0026*/ 	.short	(.L_845 - .L_844)


	//   ....[0]....
	.align		4
.L_844:
        /*0028*/ 	.word	index@(__assertfail)


	//----- nvinfo : EIATTR_ANNOTATIONS
	.align		4
.L_845:
        /*002c*/ 	.byte	0x04, 0x55
        /*002e*/ 	.short	(.L_847 - .L_846)


	//   ....[0]....
.L_846:
        /* <DEDUP_REMOVED lines=31> */


	//----- nvinfo : EIATTR_MERCURY_ISA_VERSION
	.align		4
.L_847:
        /*0210*/ 	.byte	0x03, 0x5f
        /*0212*/ 	.short	0x0101


	//----- nvinfo : EIATTR_INT_WARP_WIDE_INSTR_OFFSETS
	.align		4
        /*0214*/ 	.byte	0x04, 0x31
        /*0216*/ 	.short	(.L_849 - .L_848)


	//   ....[0]....
.L_848:
        /*0218*/ 	.word	0x00000120


	//   ....[1]....
        /*021c*/ 	.word	0x00000160


	//   ....[2]....
        /*0220*/ 	.word	0x00000220


	//   ....[3]....
        /*0224*/ 	.word	0x00011040


	//   ....[4]....
        /*0228*/ 	.word	0x000110e0


	//   ....[5]....
        /*022c*/ 	.word	0x00014ac0


	//   ....[6]....
        /*0230*/ 	.word	0x00014b60


	//----- nvinfo : EIATTR_COOP_GROUP_MASK_REGIDS
	.align		4
.L_849:
        /*0234*/ 	.byte	0x04, 0x29
        /*0236*/ 	.short	(.L_851 - .L_850)


	//   ....[0]....
.L_850:
        /*0238*/ 	.word	0xffffffff


	//   ....[1]....
        /*023c*/ 	.word	0xffffffff


	//   ....[2]....
        /*0240*/ 	.word	0xffffffff


	//   ....[3]....
        /*0244*/ 	.word	0xffffffff


	//   ....[4]....
        /*0248*/ 	.word	0xffffffff


	//   ....[5]....
        /*024c*/ 	.word	0xffffffff


	//   ....[6]....
        /*0250*/ 	.word	0xffffffff


	//   ....[7]....
        /*0254*/ 	.word	0xffffffff


	//   ....[8]....
        /*0258*/ 	.word	0xffffffff


	//   ....[9]....
        /*025c*/ 	.word	0xffffffff


	//   ....[10]....
        /*0260*/ 	.word	0xffffffff


	//   ....[11]....
        /*0264*/ 	.word	0xffffffff


	//   ....[12]....
        /*0268*/ 	.word	0xffffffff


	//   ....[13]....
        /*026c*/ 	.word	0xffffffff


	//   ....[14]....
        /*0270*/ 	.word	0xffffffff


	//   ....[15]....
        /*0274*/ 	.word	0xffffffff


	//   ....[16]....
        /*0278*/ 	.word	0xffffffff


	//   ....[17]....
        /*027c*/ 	.word	0xffffffff


	//   ....[18]....
        /*0280*/ 	.word	0xffffffff


	//   ....[19]....
        /*0284*/ 	.word	0xffffffff


	//   ....[20]....
        /*0288*/ 	.word	0xffffffff


	//   ....[21]....
        /*028c*/ 	.word	0xffffffff


	//   ....[22]....
        /*0290*/ 	.word	0xffffffff


	//   ....[23]....
        /*0294*/ 	.word	0xffffffff


	//   ....[24]....
        /*0298*/ 	.word	0xffffffff


	//   ....[25]....
        /*029c*/ 	.word	0xffffffff


	//   ....[26]....
        /*02a0*/ 	.word	0xffffffff


	//   ....[27]....
        /*02a4*/ 	.word	0xffffffff


	//   ....[28]....
        /*02a8*/ 	.word	0xffffffff


	//   ....[29]....
        /*02ac*/ 	.word	0xffffffff


	//   ....[30]....
        /*02b0*/ 	.word	0xffffffff


	//   ....[31]....
        /*02b4*/ 	.word	0xffffffff


	//   ....[32]....
        /*02b8*/ 	.word	0xffffffff


	//   ....[33]....
        /*02bc*/ 	.word	0xffffffff


	//   ....[34]....
        /*02c0*/ 	.word	0xffffffff


	//   ....[35]....
        /*02c4*/ 	.word	0xffffffff


	//   ....[36]....
        /*02c8*/ 	.word	0xffffffff


	//   ....[37]....
        /*02cc*/ 	.word	0xffffffff


	//   ....[38]....
        /*02d0*/ 	.word	0xffffffff


	//   ....[39]....
        /*02d4*/ 	.word	0xffffffff


	//   ....[40]....
        /*02d8*/ 	.word	0xffffffff


	//   ....[41]....
        /*02dc*/ 	.word	0xffffffff


	//   ....[42]....
        /*02e0*/ 	.word	0xffffffff


	//   ....[43]....
        /*02e4*/ 	.word	0xffffffff


	//   ....[44]....
        /*02e8*/ 	.word	0xffffffff


	//   ....[45]....
        /*02ec*/ 	.word	0xffffffff


	//   ....[46]....
        /*02f0*/ 	.word	0xffffffff


	//   ....[47]....
        /*02f4*/ 	.word	0xffffffff


	//   ....[48]....
        /*02f8*/ 	.word	0xffffffff


	//   ....[49]....
        /*02fc*/ 	.word	0xffffffff


	//   ....[50]....
        /*0300*/ 	.word	0xffffffff


	//   ....[51]....
        /*0304*/ 	.word	0xffffffff


	//   ....[52]....
        /*0308*/ 	.word	0xffffffff


	//   ....[53]....
        /*030c*/ 	.word	0xffffffff


	//   ....[54]....
        /*0310*/ 	.word	0xffffffff


	//   ....[55]....
        /*0314*/ 	.word	0xffffffff


	//   ....[56]....
        /*0318*/ 	.word	0xffffffff


	//   ....[57]....
        /*031c*/ 	.word	0xffffffff


	//   ....[58]....
        /*0320*/ 	.word	0xffffffff


	//   ....[59]....
        /*0324*/ 	.word	0xffffffff


	//   ....[60]....
        /*0328*/ 	.word	0xffffffff


	//   ....[61]....
        /*032c*/ 	.word	0xffffffff


	//   ....[62]....
        /*0330*/ 	.word	0xffffffff


	//   ....[63]....
        /*0334*/ 	.word	0xffffffff


	//   ....[64]....
        /*0338*/ 	.word	0xffffffff


	//   ....[65]....
        /*033c*/ 	.word	0xffffffff


	//   ....[66]....
        /*0340*/ 	.word	0xffffffff


	//   ....[67]....
        /*0344*/ 	.word	0xffffffff


	//   ....[68]....
        /*0348*/ 	.word	0x0500000f


	//   ....[69]....
        /*034c*/ 	.word	0x0500000f


	//   ....[70]....
        /*0350*/ 	.word	0x0500000f


	//   ....[71]....
        /*0354*/ 	.word	0x0500000f


	//   ....[72]....
        /*0358*/ 	.word	0x0500000f


	//   ....[73]....
        /*035c*/ 	.word	0x0500000f


	//   ....[74]....
        /*0360*/ 	.word	0x0500000f


	//   ....[75]....
        /*0364*/ 	.word	0x0500000f


	//   ....[76]....
        /*0368*/ 	.word	0x0500000f


	//   ....[77]....
        /*036c*/ 	.word	0x0500000f


	//   ....[78]....
        /*0370*/ 	.word	0x0500000f


	//   ....[79]....
        /*0374*/ 	.word	0x0500000f


	//   ....[80]....
        /*0378*/ 	.word	0x0500000f


	//   ....[81]....
        /*037c*/ 	.word	0x0500000f


	//   ....[82]....
        /*0380*/ 	.word	0x0500000f


	//   ....[83]....
        /*0384*/ 	.word	0x0500000f


	//   ....[84]....
        /*0388*/ 	.word	0x0500000f


	//   ....[85]....
        /*038c*/ 	.word	0x0500000f


	//   ....[86]....
        /*0390*/ 	.word	0x0500000f


	//----- nvinfo : EIATTR_COOP_GROUP_INSTR_OFFSETS
	.align		4
.L_851:
        /*0394*/ 	.byte	0x04, 0x28
        /*0396*/ 	.short	(.L_853 - .L_852)


	//   ....[0]....
.L_852:
        /*0398*/ 	.word	0x00000060


	//   ....[1]....
        /*039c*/ 	.word	0x00000130


	//   ....[2]....
        /*03a0*/ 	.word	0x00000230


	//   ....[3]....
        /*03a4*/ 	.word	0x000003a0


	//   ....[4]....
        /*03a8*/ 	.word	0x00000500


	//   ....[5]....
        /*03ac*/ 	.word	0x00000620


	//   ....[6]....
        /*03b0*/ 	.word	0x00000780


	//   ....[7]....
        /*03b4*/ 	.word	0x00001570


	//   ....[8]....
        /*03b8*/ 	.word	0x00001d10


	//   ....[9]....
        /*03bc*/ 	.word	0x00001e00


	//   ....[10]....
        /*03c0*/ 	.word	0x00003e30


	//   ....[11]....
        /*03c4*/ 	.word	0x00003f00


	//   ....[12]....
        /*03c8*/ 	.word	0x00004770


	//   ....[13]....
        /*03cc*/ 	.word	0x00004810


	//   ....[14]....
        /*03d0*/ 	.word	0x00007ca0


	//   ....[15]....
        /*03d4*/ 	.word	0x00008370


	//   ....[16]....
        /*03d8*/ 	.word	0x000083d0


	//   ....[17]....
        /*03dc*/ 	.word	0x00008440


	//   ....[18]....
        /*03e0*/ 	.word	0x00008d00


	//   ....[19]....
        /*03e4*/ 	.word	0x00008d30


	//   ....[20]....
        /*03e8*/ 	.word	0x0000c1d0


	//   ....[21]....
        /*03ec*/ 	.word	0x0000c200


	//   ....[22]....
        /*03f0*/ 	.word	0x0000c650


	//   ....[23]....
        /*03f4*/ 	.word	0x0000c6c0


	//   ....[24]....
        /*03f8*/ 	.word	0x0000dab0


	//   ....[25]....
        /*03fc*/ 	.word	0x0000daf0


	//   ....[26]....
        /*0400*/ 	.word	0x0000dbd0


	//   ....[27]....
        /*0404*/ 	.word	0x0000dbf0


	//   ....[28]....
        /*0408*/ 	.word	0x0000f0d0


	//   ....[29]....
        /*040c*/ 	.word	0x0000f140


	//   ....[30]....
        /*0410*/ 	.word	0x0000f1b0


	//   ....[31]....
        /*0414*/ 	.word	0x0000f1e0


	//   ....[32]....
        /*0418*/ 	.word	0x0000f8a0


	//   ....[33]....
        /*041c*/ 	.word	0x0000f8c0


	//   ....[34]....
        /*0420*/ 	.word	0x0000f9e0


	//   ....[35]....
        /*0424*/ 	.word	0x0000fa00


	//   ....[36]....
        /*0428*/ 	.word	0x0000fb10


	//   ....[37]....
        /*042c*/ 	.word	0x0000fb30


	//   ....[38]....
        /*0430*/ 	.word	0x0000fc50


	//   ....[39]....
        /*0434*/ 	.word	0x0000fc70


	//   ....[40]....
        /*0438*/ 	.word	0x00010310


	//   ....[41]....
        /*043c*/ 	.word	0x00010340


	//   ....[42]....
        /*0440*/ 	.word	0x00010460


	//   ....[43]....
        /*0444*/ 	.word	0x00010480


	//   ....[44]....
        /*0448*/ 	.word	0x00010590


	//   ....[45]....
        /*044c*/ 	.word	0x000105b0


	//   ....[46]....
        /*0450*/ 	.word	0x000106d0


	//   ....[47]....
        /*0454*/ 	.word	0x000106f0


	//   ....[48]....
        /*0458*/ 	.word	0x00010890


	//   ....[49]....
        /*045c*/ 	.word	0x00011630


	//   ....[50]....
        /*0460*/ 	.word	0x00012060


	//   ....[51]....
        /*0464*/ 	.word	0x000120a0


	//   ....[52]....
        /*0468*/ 	.word	0x00012170


	//   ....[53]....
        /*046c*/ 	.word	0x00012180


	//   ....[54]....
        /*0470*/ 	.word	0x00012210


	//   ....[55]....
        /*0474*/ 	.word	0x00012220


	//   ....[56]....
        /*0478*/ 	.word	0x000122b0


	//   ....[57]....
        /*047c*/ 	.word	0x000122c0


	//   ....[58]....
        /*0480*/ 	.word	0x00012350


	//   ....[59]....
        /*0484*/ 	.word	0x00012360


	//   ....[60]....
        /*0488*/ 	.word	0x000123f0


	//   ....[61]....
        /*048c*/ 	.word	0x00012400


	//   ....[62]....
        /*0490*/ 	.word	0x00012490


	//   ....[63]....
        /*0494*/ 	.word	0x000124a0


	//   ....[64]....
        /*0498*/ 	.word	0x000124b0


	//   ....[65]....
        /*049c*/ 	.word	0x000124c0


	//   ....[66]....
        /*04a0*/ 	.word	0x000151b0


	//   ....[67]....
        /*04a4*/ 	.word	0x000153a0


	//   ....[68]....
        /*04a8*/ 	.word	0x00015910


	//   ....[69]....
        /*04ac*/ 	.word	0x00015a90


	//   ....[70]....
        /*04b0*/ 	.word	0x00015af0


	//   ....[71]....
        /*04b4*/ 	.word	0x00015c30


	//   ....[72]....
        /*04b8*/ 	.word	0x00015c80


	//   ....[73]....
        /*04bc*/ 	.word	0x00015da0


	//   ....[74]....
        /*04c0*/ 	.word	0x00015df0


	//   ....[75]....
        /*04c4*/ 	.word	0x00015f10


	//   ....[76]....
        /*04c8*/ 	.word	0x00015f60


	//   ....[77]....
        /*04cc*/ 	.word	0x00016080


	//   ....[78]....
        /*04d0*/ 	.word	0x000160d0


	//   ....[79]....
        /*04d4*/ 	.word	0x000161f0


	//   ....[80]....
        /*04d8*/ 	.word	0x00016240


	//   ....[81]....
        /*04dc*/ 	.word	0x00016360


	//   ....[82]....
        /*04e0*/ 	.word	0x000163b0


	//   ....[83]....
        /*04e4*/ 	.word	0x000164b0


	//   ....[84]....
        /*04e8*/ 	.word	0x00016500


	//   ....[85]....
        /*04ec*/ 	.word	0x00016820


	//   ....[86]....
        /*04f0*/ 	.word	0x00016940


	//----- nvinfo : EIATTR_REG_RECONFIG
	.align		4
.L_853:
        /*04f4*/ 	.byte	0x01, 0x54
	.zero		2


	//----- nvinfo : EIATTR_SYSCALL_OFFSETS
	.align		4
        /*04f8*/ 	.byte	0x04, 0x46
        /*04fa*/ 	.short	(.L_855 - .L_854)


	//   ....[0]....
.L_854:
        /*04fc*/ 	.word	0x00001750


	//   ....[1]....
        /*0500*/ 	.word	0x00011250


	//   ....[2]....
        /*0504*/ 	.word	0x000113a0


	//   ....[3]....
        /*0508*/ 	.word	0x00011490


	//   ....[4]....
        /*050c*/ 	.word	0x00011c60


	//----- nvinfo : EIATTR_MBARRIER_INSTR_OFFSETS
	.align		4
.L_855:
        /*0510*/ 	.byte	0x04, 0x39
        /*0512*/ 	.short	(.L_857 - .L_856)


	//   ....[0]....
.L_856:
        /*0514*/ 	.word	0x00000250
        /*0518*/ 	.word	0x000000ff
        /*051c*/ 	.word	0x00036800
        /*0520*/ 	.short	0x0100
        /*0522*/ 	.byte	0x08
	.zero		1


	//   ....[1]....
        /*0524*/ 	.word	0x00000260
        /*0528*/ 	.word	0x000000ff
        /*052c*/ 	.word	0x00036820
        /*0530*/ 	.short	0x0100
        /*0532*/ 	.byte	0x08
	.zero		1


	//   ....[2]....
        /*0534*/ 	.word	0x00000350
        /*0538*/ 	.word	0x000000ff
        /*053c*/ 	.word	0x00036830
        /*0540*/ 	.short	0x0100
        /*0542*/ 	.byte	0x08
	.zero		1


	//   ....[3]....
        /*0544*/ 	.word	0x00000360
        /*0548*/ 	.word	0x000000ff
        /*054c*/ 	.word	0x00036840
        /*0550*/ 	.short	0x0100
        /*0552*/ 	.byte	0x08
	.zero		1


	//   ....[4]....
        /*0554*/ 	.word	0x00000370
        /*0558*/ 	.word	0x000000ff
        /*055c*/ 	.word	0x00036838
        /*0560*/ 	.short	0x0100
        /*0562*/ 	.byte	0x08
	.zero		1


	//   ....[5]....
        /*0564*/ 	.word	0x00000380
        /*0568*/ 	.word	0x000000ff
        /*056c*/ 	.word	0x00036848
        /*0570*/ 	.short	0x0100
        /*0572*/ 	.byte	0x08
	.zero		1


	//   ....[6]....
        /*0574*/ 	.word	0x000004b0
        /*0578*/ 	.word	0x000000ff
        /*057c*/ 	.word	0x00036850
        /*0580*/ 	.short	0x0100
        /*0582*/ 	.byte	0x08
	.zero		1


	//   ....[7]....
        /*0584*/ 	.word	0x000004c0
        /*0588*/ 	.word	0x000000ff
        /*058c*/ 	.word	0x00036860
        /*0590*/ 	.short	0x0100
        /*0592*/ 	.byte	0x08
	.zero		1


	//   ....[8]....
        /*0594*/ 	.word	0x000004d0
        /*0598*/ 	.word	0x000000ff
        /*059c*/ 	.word	0x00036858
        /*05a0*/ 	.short	0x0100
        /*05a2*/ 	.byte	0x08
	.zero		1


	//   ....[9]....
        /*05a4*/ 	.word	0x000004e0
        /*05a8*/ 	.word	0x000000ff
        /*05ac*/ 	.word	0x00036868
        /*05b0*/ 	.short	0x0100
        /*05b2*/ 	.byte	0x08
	.zero		1


	//   ....[10]....
        /*05b4*/ 	.word	0x000005d0
        /*05b8*/ 	.word	0x000000ff
        /*05bc*/ 	.word	0x00036870
        /*05c0*/ 	.short	0x0100
        /*05c2*/ 	.byte	0x06
	.zero		1


	//   ....[11]....
        /*05c4*/ 	.word	0x000005e0
        /*05c8*/ 	.word	0x000000ff
        /*05cc*/ 	.word	0x00036880
        /*05d0*/ 	.short	0x0100
        /*05d2*/ 	.byte	0x06
	.zero		1


	//   ....[12]....
        /*05d4*/ 	.word	0x000005f0
        /*05d8*/ 	.word	0x000000ff
        /*05dc*/ 	.word	0x00036878
        /*05e0*/ 	.short	0x0100
        /*05e2*/ 	.byte	0x06
	.zero		1


	//   ....[13]....
        /*05e4*/ 	.word	0x00000600
        /*05e8*/ 	.word	0x000000ff
        /*05ec*/ 	.word	0x00036888
        /*05f0*/ 	.short	0x0100
        /*05f2*/ 	.byte	0x06
	.zero		1


	//   ....[14]....
        /*05f4*/ 	.word	0x00000730
        /*05f8*/ 	.word	0x000000ff
        /*05fc*/ 	.word	0x00036890
        /*0600*/ 	.short	0x0100
        /*0602*/ 	.byte	0x08
	.zero		1


	//   ....[15]....
        /*0604*/ 	.word	0x00000740
        /*0608*/ 	.word	0x000000ff
        /*060c*/ 	.word	0x000368a0
        /*0610*/ 	.short	0x0100
        /*0612*/ 	.byte	0x08
	.zero		1


	//   ....[16]....
        /*0614*/ 	.word	0x00000750
        /*0618*/ 	.word	0x000000ff
        /*061c*/ 	.word	0x00036898
        /*0620*/ 	.short	0x0100
        /*0622*/ 	.byte	0x08
	.zero		1


	//   ....[17]....
        /*0624*/ 	.word	0x00000760
        /*0628*/ 	.word	0x000000ff
        /*062c*/ 	.word	0x000368a8
        /*0630*/ 	.short	0x0100
        /*0632*/ 	.byte	0x08
	.zero		1


	//   ....[18]....
        /*0634*/ 	.word	0x00000890
        /*0638*/ 	.word	0x000000ff
        /*063c*/ 	.word	0x000368b0
        /*0640*/ 	.short	0x0100
        /*0642*/ 	.byte	0x08
	.zero		1


	//   ....[19]....
        /*0644*/ 	.word	0x000008a0
        /*0648*/ 	.word	0x000000ff
        /*064c*/ 	.word	0x000368c0
        /*0650*/ 	.short	0x0100
        /*0652*/ 	.byte	0x08
	.zero		1


	//   ....[20]....
        /*0654*/ 	.word	0x000008b0
        /*0658*/ 	.word	0x000000ff
        /*065c*/ 	.word	0x000368b8
        /*0660*/ 	.short	0x0100
        /*0662*/ 	.byte	0x08
	.zero		1


	//   ....[21]....
        /*0664*/ 	.word	0x000008c0
        /*0668*/ 	.word	0x000000ff
        /*066c*/ 	.word	0x000368c8
        /*0670*/ 	.short	0x0100
        /*0672*/ 	.byte	0x08
	.zero		1


	//   ....[22]....
        /*0674*/ 	.word	0x000017b0
        /*0678*/ 	.word	0x000000ff
        /*067c*/ 	.word	0x00036800
        /*0680*/ 	.short	0x010a
        /*0682*/ 	.byte	0x25
	.zero		1


	//   ....[23]....
        /*0684*/ 	.word	0x00001830
        /*0688*/ 	.word	0x00000002
        /*068c*/ 	.word	0x00036830
        /*0690*/ 	.short	0x010a
        /*0692*/ 	.byte	0x3f
	.zero		1


	//   ....[24]....
        /*0694*/ 	.word	0x00001890
        /*0698*/ 	.word	0x00000002
        /*069c*/ 	.word	0x00036830
        /*06a0*/ 	.short	0x010a
        /*06a2*/ 	.byte	0x3f
	.zero		1


	//   ....[25]....
        /*06a4*/ 	.word	0x00003d60
        /*06a8*/ 	.word	0x00000002
        /*06ac*/ 	.word	0x00000000
        /*06b0*/ 	.short	0x0101
        /*06b2*/ 	.byte	0x3f
	.zero		1


	//   ....[26]....
        /*06b4*/ 	.word	0x00005560
        /*06b8*/ 	.word	0x000000ff
        /*06bc*/ 	.word	0x00036830
        /*06c0*/ 	.short	0x010a
        /*06c2*/ 	.byte	0x06
	.zero		1


	//   ....[27]....
        /*06c4*/ 	.word	0x000055a0
        /*06c8*/ 	.word	0x000000ff
        /*06cc*/ 	.word	0x00036830
        /*06d0*/ 	.short	0x010a
        /*06d2*/ 	.byte	0x06
	.zero		1


	//   ....[28]....
        /*06d4*/ 	.word	0x00007ae0
        /*06d8*/ 	.word	0x000000ff
        /*06dc*/ 	.word	0x00036850
        /*06e0*/ 	.short	0x010a
        /*06e2*/ 	.byte	0x0b
	.zero		1


	//   ....[29]....
        /*06e4*/ 	.word	0x00007b20
        /*06e8*/ 	.word	0x000000ff
        /*06ec*/ 	.word	0x00036850
        /*06f0*/ 	.short	0x010a
        /*06f2*/ 	.byte	0x0b
	.zero		1


	//   ....[30]....
        /*06f4*/ 	.word	0x00009320
        /*06f8*/ 	.word	0x00000008
        /*06fc*/ 	.word	0x00000000
        /*0700*/ 	.short	0x0101
        /*0702*/ 	.byte	0x3f
	.zero		1


	//   ....[31]....
        /*0704*/ 	.word	0x00009390
        /*0708*/ 	.word	0x00000008
        /*070c*/ 	.word	0x00000000
        /*0710*/ 	.short	0x0101
        /*0712*/ 	.byte	0x3f
	.zero		1


	//   ....[32]....
        /*0714*/ 	.word	0x00009930
        /*0718*/ 	.word	0x000000ff
        /*071c*/ 	.word	0x00036830
        /*0720*/ 	.short	0x010a
        /*0722*/ 	.byte	0x04
	.zero		1


	//   ....[33]....
        /*0724*/ 	.word	0x00009970
        /*0728*/ 	.word	0x000000ff
        /*072c*/ 	.word	0x00036830
        /*0730*/ 	.short	0x010a
        /*0732*/ 	.byte	0x04
	.zero		1


	//   ....[34]....
        /*0734*/ 	.word	0x0000beb0
        /*0738*/ 	.word	0x000000ff
        /*073c*/ 	.word	0x00036850
        /*0740*/ 	.short	0x010a
        /*0742*/ 	.byte	0x0a
	.zero		1


	//   ....[35]....
        /*0744*/ 	.word	0x0000bef0
        /*0748*/ 	.word	0x000000ff
        /*074c*/ 	.word	0x00036850
        /*0750*/ 	.short	0x010a
        /*0752*/ 	.byte	0x0a
	.zero		1


	//   ....[36]....
        /*0754*/ 	.word	0x0000ce30
        /*0758*/ 	.word	0x0000008c
        /*075c*/ 	.word	0x00000000
        /*0760*/ 	.short	0x0101
        /*0762*/ 	.byte	0x3f
	.zero		1


	//   ....[37]....
        /*0764*/ 	.word	0x0000ce90
        /*0768*/ 	.word	0x0000008c
        /*076c*/ 	.word	0x00000000
        /*0770*/ 	.short	0x0101
        /*0772*/ 	.byte	0x3f
	.zero		1


	//   ....[38]....
        /*0774*/ 	.word	0x0000da20
        /*0778*/ 	.word	0x000000ff
        /*077c*/ 	.word	0x00036850
        /*0780*/ 	.short	0x010a
        /*0782*/ 	.byte	0x05
	.zero		1


	//   ....[39]....
        /*0784*/ 	.word	0x0000da60
        /*0788*/ 	.word	0x000000ff
        /*078c*/ 	.word	0x00036850
        /*0790*/ 	.short	0x010a
        /*0792*/ 	.byte	0x05
	.zero		1


	//   ....[40]....
        /*0794*/ 	.word	0x0000df60
        /*0798*/ 	.word	0x0000007a
        /*079c*/ 	.word	0x00000000
        /*07a0*/ 	.short	0x0101
        /*07a2*/ 	.byte	0x3f
	.zero		1


	//   ....[41]....
        /*07a4*/ 	.word	0x0000f890
        /*07a8*/ 	.word	0x0000005a
        /*07ac*/ 	.word	0x00000000
        /*07b0*/ 	.short	0x0101
        /*07b2*/ 	.byte	0x3f
	.zero		1


	//   ....[42]....
        /*07b4*/ 	.word	0x00011840
        /*07b8*/ 	.word	0x00000002
        /*07bc*/ 	.word	0x00036840
        /*07c0*/ 	.short	0x010a
        /*07c2*/ 	.byte	0x3f
	.zero		1


	//   ....[43]....
        /*07c4*/ 	.word	0x00012610
        /*07c8*/ 	.word	0x00000011
        /*07cc*/ 	.word	0x00036800
        /*07d0*/ 	.short	0x0107
        /*07d2*/ 	.byte	0x3f
	.zero		1


	//   ....[44]....
        /*07d4*/ 	.word	0x00012720
        /*07d8*/ 	.word	0x00000011
        /*07dc*/ 	.word	0x00036800
        /*07e0*/ 	.short	0x0101
        /*07e2*/ 	.byte	0x3f
	.zero		1


	//   ....[45]....
        /*07e4*/ 	.word	0x00012740
        /*07e8*/ 	.word	0x00000011
        /*07ec*/ 	.word	0x00036820
        /*07f0*/ 	.short	0x010a
        /*07f2*/ 	.byte	0x3f
	.zero		1


	//   ....[46]....
        /*07f4*/ 	.word	0x00012a60
        /*07f8*/ 	.word	0x00000002
        /*07fc*/ 	.word	0x00036840
        /*0800*/ 	.short	0x010a
        /*0802*/ 	.byte	0x3f
	.zero		1


	//   ....[47]....
        /*0804*/ 	.word	0x00012ed0
        /*0808*/ 	.word	0x00000003
        /*080c*/ 	.word	0x00000060
        /*0810*/ 	.short	0x010a
        /*0812*/ 	.byte	0x3f
	.zero		1


	//   ....[48]....
        /*0814*/ 	.word	0x00013620
        /*0818*/ 	.word	0x00000003
        /*081c*/ 	.word	0x00036840
        /*0820*/ 	.short	0x010a
        /*0822*/ 	.byte	0x3f
	.zero		1


	//   ....[49]....
        /*0824*/ 	.word	0x00013ab0
        /*0828*/ 	.word	0x00000002
        /*082c*/ 	.word	0x00000060
        /*0830*/ 	.short	0x010a
        /*0832*/ 	.byte	0x3f
	.zero		1


	//   ....[50]....
        /*0834*/ 	.word	0x00014150
        /*0838*/ 	.word	0x00000002
        /*083c*/ 	.word	0x00036840
        /*0840*/ 	.short	0x010a
        /*0842*/ 	.byte	0x3f
	.zero		1


	//   ....[51]....
        /*0844*/ 	.word	0x000145e0
        /*0848*/ 	.word	0x00000002
        /*084c*/ 	.word	0x00000060
        /*0850*/ 	.short	0x010a
        /*0852*/ 	.byte	0x3f
	.zero		1


	//   ....[52]....
        /*0854*/ 	.word	0x00014c30
        /*0858*/ 	.word	0x00000002
        /*085c*/ 	.word	0x00036860
        /*0860*/ 	.short	0x010a
        /*0862*/ 	.byte	0x3f
	.zero		1


	//   ....[53]....
        /*0864*/ 	.word	0x00015320
        /*0868*/ 	.word	0x00000000
        /*086c*/ 	.word	0x00036820
        /*0870*/ 	.short	0x010a
        /*0872*/ 	.byte	0x3f
	.zero		1


	//   ....[54]....
        /*0874*/ 	.word	0x000154f0
        /*0878*/ 	.word	0x00000006
        /*087c*/ 	.word	0x00000000
        /*0880*/ 	.short	0x010a
        /*0882*/ 	.byte	0x3f
	.zero		1


	//   ....[55]....
        /*0884*/ 	.word	0x00015540
        /*0888*/ 	.word	0x00000003
        /*088c*/ 	.word	0x00000000
        /*0890*/ 	.short	0x010a
        /*0892*/ 	.byte	0x3f
	.zero		1


	//   ....[56]....
        /*0894*/ 	.word	0x000155a0
        /*0898*/ 	.word	0x00000012
        /*089c*/ 	.word	0x00000000
        /*08a0*/ 	.short	0x010a
        /*08a2*/ 	.byte	0x3f
	.zero		1


	//   ....[57]....
        /*08a4*/ 	.word	0x000155d0
        /*08a8*/ 	.word	0x00000003
        /*08ac*/ 	.word	0x00000000
        /*08b0*/ 	.short	0x010a
        /*08b2*/ 	.byte	0x3f
	.zero		1


	//   ....[58]....
        /*08b4*/ 	.word	0x00015640
        /*08b8*/ 	.word	0x00000003
        /*08bc*/ 	.word	0x00036800
        /*08c0*/ 	.short	0x010a
        /*08c2*/ 	.byte	0x3f
	.zero		1


	//   ....[59]....
        /*08c4*/ 	.word	0x00015690
        /*08c8*/ 	.word	0x00000002
        /*08cc*/ 	.word	0x00036830
        /*08d0*/ 	.short	0x010a
        /*08d2*/ 	.byte	0x3f
	.zero		1


	//   ....[60]....
        /*08d4*/ 	.word	0x000156f0
        /*08d8*/ 	.word	0x00000005
        /*08dc*/ 	.word	0x00036830
        /*08e0*/ 	.short	0x010a
        /*08e2*/ 	.byte	0x3f
	.zero		1


	//   ....[61]....
        /*08e4*/ 	.word	0x00015750
        /*08e8*/ 	.word	0x00000003
        /*08ec*/ 	.word	0x00036850
        /*08f0*/ 	.short	0x010a
        /*08f2*/ 	.byte	0x3f
	.zero		1


	//   ....[62]....
        /*08f4*/ 	.word	0x000157b0
        /*08f8*/ 	.word	0x00000005
        /*08fc*/ 	.word	0x00036830
        /*0900*/ 	.short	0x010a
        /*0902*/ 	.byte	0x3f
	.zero		1


	//   ....[63]....
        /*0904*/ 	.word	0x00015810
        /*0908*/ 	.word	0x00000003
        /*090c*/ 	.word	0x00036850
        /*0910*/ 	.short	0x010a
        /*0912*/ 	.byte	0x3f
	.zero		1


	//   ....[64]....
        /*0914*/ 	.word	0x00015870
        /*0918*/ 	.word	0x00000003
        /*091c*/ 	.word	0x00036850
        /*0920*/ 	.short	0x010a
        /*0922*/ 	.byte	0x3f
	.zero		1


	//   ....[65]....
        /*0924*/ 	.word	0x000159c0
        /*0928*/ 	.word	0x00000002
        /*092c*/ 	.word	0x00036840
        /*0930*/ 	.short	0x010a
        /*0932*/ 	.byte	0x3f
	.zero		1


	//   ....[66]....
        /*0934*/ 	.word	0x00016540
        /*0938*/ 	.word	0x00000011
        /*093c*/ 	.word	0x00036820
        /*0940*/ 	.short	0x010a
        /*0942*/ 	.byte	0x3f
	.zero		1


	//   ....[67]....
        /*0944*/ 	.word	0x00016590
        /*0948*/ 	.word	0x00000002
        /*094c*/ 	.word	0x00036840
        /*0950*/ 	.short	0x010a
        /*0952*/ 	.byte	0x3f
	.zero		1


	//   ....[68]....
        /*0954*/ 	.word	0x000165e0
        /*0958*/ 	.word	0x00000003
        /*095c*/ 	.word	0x00000060
        /*0960*/ 	.short	0x010a
        /*0962*/ 	.byte	0x3f
	.zero		1


	//   ....[69]....
        /*0964*/ 	.word	0x00016630
        /*0968*/ 	.word	0x00000003
        /*096c*/ 	.word	0x00036840
        /*0970*/ 	.short	0x010a
        /*0972*/ 	.byte	0x3f
	.zero		1


	//   ....[70]....
        /*0974*/ 	.word	0x00016680
        /*0978*/ 	.word	0x00000002
        /*097c*/ 	.word	0x00000060
        /*0980*/ 	.short	0x010a
        /*0982*/ 	.byte	0x3f
	.zero		1


	//   ....[71]....
        /*0984*/ 	.word	0x000166d0
        /*0988*/ 	.word	0x00000002
        /*098c*/ 	.word	0x00036840
        /*0990*/ 	.short	0x010a
        /*0992*/ 	.byte	0x3f
	.zero		1


	//   ....[72]....
        /*0994*/ 	.word	0x00016720
        /*0998*/ 	.word	0x00000002
        /*099c*/ 	.word	0x00000060
        /*09a0*/ 	.short	0x010a
        /*09a2*/ 	.byte	0x3f
	.zero		1


	//   ....[73]....
        /*09a4*/ 	.word	0x00016770
        /*09a8*/ 	.word	0x00000002
        /*09ac*/ 	.word	0x00036860
        /*09b0*/ 	.short	0x010a
        /*09b2*/ 	.byte	0x3f
	.zero		1


	//   ....[74]....
        /*09b4*/ 	.word	0x00016860
        /*09b8*/ 	.word	0x00000000
        /*09bc*/ 	.word	0x00036820
        /*09c0*/ 	.short	0x010a
        /*09c2*/ 	.byte	0x3f
	.zero		1


	//   ....[75]....
        /*09c4*/ 	.word	0x00016a00
        /*09c8*/ 	.word	0x00000006
        /*09cc*/ 	.word	0x00000000
        /*09d0*/ 	.short	0x010a
        /*09d2*/ 	.byte	0x3f
	.zero		1


	//   ....[76]....
        /*09d4*/ 	.word	0x00016a50
        /*09d8*/ 	.word	0x00000003
        /*09dc*/ 	.word	0x00000000
        /*09e0*/ 	.short	0x010a
        /*09e2*/ 	.byte	0x3f
	.zero		1


	//   ....[77]....
        /*09e4*/ 	.word	0x00016aa0
        /*09e8*/ 	.word	0x00000012
        /*09ec*/ 	.word	0x00000000
        /*09f0*/ 	.short	0x010a
        /*09f2*/ 	.byte	0x3f
	.zero		1


	//----- nvinfo : EIATTR_NUM_MBARRIERS
	.align		4
.L_857:
        /*09f4*/ 	.byte	0x03, 0x38
        /*09f6*/ 	.short	0x0016


	//----- nvinfo : EIATTR_EXIT_INSTR_OFFSETS
	.align		4
        /*09f8*/ 	.byte	0x04, 0x1c
        /*09fa*/ 	.short	(.L_859 - .L_858)


	//   ....[0]....
.L_858:
        /*09fc*/ 	.word	0x000009e0


	//   ....[1]....
        /*0a00*/ 	.word	0x00010830


	//   ....[2]....
        /*0a04*/ 	.word	0x00015620


	//----- nvinfo : EIATTR_MAX_THREADS
	.align		4
.L_859:
        /*0a08*/ 	.byte	0x04, 0x05
        /*0a0a*/ 	.short	(.L_861 - .L_860)
.L_860:
        /*0a0c*/ 	.word	0x00000180
        /*0a10*/ 	.word	0x00000001
        /*0a14*/ 	.word	0x00000001


	//----- nvinfo : EIATTR_CRS_STACK_SIZE
	.align		4
.L_861:
        /*0a18*/ 	.byte	0x04, 0x1e
        /*0a1a*/ 	.short	(.L_863 - .L_862)
.L_862:
        /*0a1c*/ 	.word	0x00000000


	//----- nvinfo : EIATTR_CBANK_PARAM_SIZE
	.align		4
.L_863:
        /*0a20*/ 	.byte	0x03, 0x19
        /*0a22*/ 	.short	0x0af0


	//----- nvinfo : EIATTR_PARAM_CBANK
	.align		4
        /*0a24*/ 	.byte	0x04, 0x0a
        /*0a26*/ 	.short	(.L_865 - .L_864)
	.align		4
.L_864:
        /*0a28*/ 	.word	index@(.nv.constant0._ZN7cutlass13device_kernelIN5flash11enable_sm90INS1_16FlashAttnFwdSm90INS1_25CollectiveMainloopFwdSm90ILi2EN4cute5tupleIJNS5_1CILi1EEES8_S8_EEENS6_IJNS7_ILi128EEENS7_ILi112EEENS7_ILi192EEEEEELi192ENS_10bfloat16_tEfNS_4arch4Sm90ELb1ELb0ELb0ELb0ELb0ELb0ELb0ELb1ELb1ELb1ELb0ELb0EEENS1_21CollectiveEpilogueFwdINS6_IJSA_SC_SB_EEES9_SE_SG_Li256ELb0ELb1ELb0ELb0EEENS1_30DynamicPersistentTileSchedulerILi256ELi128ELb0ELb1ELb1EEEEEEEEEvNT_6ParamsE)
        /*0a2c*/ 	.short	0x0210
        /*0a2e*/ 	.short	0x0af0


	//----- nvinfo : EIATTR_SW_WAR
	.align		4
.L_865:
        /*0a30*/ 	.byte	0x04, 0x36
        /*0a32*/ 	.short	(.L_867 - .L_866)
.L_866:
        /*0a34*/ 	.word	0x00000008
.L_867:


//--------------------- .nv.info._ZN7cutlass13device_kernelIN5flash11enable_sm90INS1_16FlashAttnFwdSm90INS1_25CollectiveMainloopFwdSm90ILi2EN4cute5tupleIJNS5_1CILi1EEES8_S8_EEENS6_IJNS7_ILi128EEENS7_ILi112EEENS7_ILi192EEEEEELi192ENS_10bfloat16_tEfNS_4arch4Sm90ELb1ELb0ELb0ELb1ELb0ELb0ELb0ELb1ELb1ELb1ELb0ELb0EEENS1_21CollectiveEpilogueFwdINS6_IJSA_SC_SB_EEES9_SE_SG_Li256ELb1ELb1ELb0ELb0EEENS1_36VarlenDynamicPersistentTileSchedulerILi128ELi112ELi256ELi128ELb0ELb1ELb1ELb1ELb1ELb1EEEEEEEEEvNT_6ParamsE --------------------------
	.section	.nv.info._ZN7cutlass13device_kernelIN5flash11enable_sm90INS1_16FlashAttnFwdSm90INS1_25CollectiveMainloopFwdSm90ILi2EN4cute5tupleIJNS5_1CILi1EEES8_S8_EEENS6_IJNS7_ILi128EEENS7_ILi112EEENS7_ILi192EEEEEELi192ENS_10bfloat16_tEfNS_4arch4Sm90ELb1ELb0ELb0ELb1ELb0ELb0ELb0ELb1ELb1ELb1ELb0ELb0EEENS1_21CollectiveEpilogueFwdINS6_IJSA_SC_SB_EEES9_SE_SG_Li256ELb1ELb1ELb0ELb0EEENS1_36VarlenDynamicPersistentTileSchedulerILi128ELi112ELi256ELi128ELb0ELb1ELb1ELb1ELb1ELb1EEEEEEEEEvNT_6ParamsE,"",@"SHT_CUDA_INFO"
	.sectionflags	@""
	.align	4


	//----- nvinfo : EIATTR_CUDA_API_VERSION
	.align		4
        /*0000*/ 	.byte	0x04, 0x37
        /*0002*/ 	.short	(.L_869 - .L_868)
.L_868:
        /*0004*/ 	.word	0x00000082


	//----- nvinfo : EIATTR_KPARAM_INFO
	.align		4
.L_869:
        /*0008*/ 	.byte	0x04, 0x17
        /*000a*/ 	.short	(.L_871 - .L_870)
.L_870:
        /*000c*/ 	.word	0x00000000
        /*0010*/ 	.short	0x0000
        /*0012*/ 	.short	0x0070
        /*0014*/ 	.byte	0x00, 0xf0, 0x01, 0x2a


	//----- nvinfo : EIATTR_SPARSE_MMA_MASK
	.align		4
.L_871:
        /*0018*/ 	.byte	0x03, 0x50
        /*001a*/ 	.short	0x0000


	//----- nvinfo : EIATTR_MAXREG_COUNT
	.align		4
        /*001c*/ 	.byte	0x03, 0x1b
        /*001e*/ 	.short	0x00a8


	//----- nvinfo : EIATTR_NUM_BARRIERS
	.align		4
        /*0020*/ 	.byte	0x02, 0x4c
        /*0022*/ 	.byte	0x09
	.zero		1


	//----- nvinfo : EIATTR_EXTERNS
	.align		4
        /*0024*/ 	.byte	0x04, 0x0f
        /*0026*/ 	.short	(.L_873 - .L_872)


	//   ....[0]....
	.align		4
.L_872:
        /*0028*/ 	.word	index@(__assertfail)


	//----- nvinfo : EIATTR_ANNOTATIONS
	.align		4
.L_873:
        /*002c*/ 	.byte	0x04, 0x55
        /*002e*/ 	.short	(.L_875 - .L_874)


	//   ....[0]....
.L_874:
        /* <DEDUP_REMOVED lines=77> */


	//----- nvinfo : EIATTR_MERCURY_ISA_VERSION
	.align		4
.L_875:
        /*04e8*/ 	.byte	0x03, 0x5f
        /*04ea*/ 	.short	0x0101


	//----- nvinfo : EIATTR_UNUSED_LOAD_BYTE_OFFSET
	.align		4
        /*04ec*/ 	.byte	0x04, 0x44
        /*04ee*/ 	.short	(.L_877 - .L_876)


	//   ....[0]....
.L_876:
        /*04f0*/ 	.word	0x00000a10
        /*04f4*/ 	.word	0x0000fff0


	//   ....[1]....
        /*04f8*/ 	.word	0x0000ec10
        /*04fc*/ 	.word	0x0000fff0


	//----- nvinfo : EIATTR_INT_WARP_WIDE_INSTR_OFFSETS
	.align		4
.L_877:
        /*0500*/ 	.byte	0x04, 0x31
        /*0502*/ 	.short	(.L_879 - .L_878)


	//   ....[0]....
.L_878:
        /*0504*/ 	.word	0x00000130


	//   ....[1]....
        /*0508*/ 	.word	0x00000170


	//   ....[2]....
        /*050c*/ 	.word	0x000001e0


	//   ....[3]....
        /*0510*/ 	.word	0x00012930


	//   ....[4]....
        /*0514*/ 	.word	0x000129d0


	//   ....[5]....
        /*0518*/ 	.word	0x00016980


	//   ....[6]....
        /*051c*/ 	.word	0x000169f0


	//----- nvinfo : EIATTR_COOP_GROUP_MASK_REGIDS
	.align		4
.L_879:
        /*0520*/ 	.byte	0x04, 0x29
        /*0522*/ 	.short	(.L_881 - .L_880)


	//   ....[0]....
.L_880:
        /*0524*/ 	.word	0xffffffff


	//   ....[1]....
        /*0528*/ 	.word	0xffffffff


	//   ....[2]....
        /*052c*/ 	.word	0xffffffff


	//   ....[3]....
        /*0530*/ 	.word	0xffffffff


	//   ....[4]....
        /*0534*/ 	.word	0xffffffff


	//   ....[5]....
        /*0538*/ 	.word	0xffffffff


	//   ....[6]....
        /*053c*/ 	.word	0xffffffff


	//   ....[7]....
        /*0540*/ 	.word	0xffffffff


	//   ....[8]....
        /*0544*/ 	.word	0xffffffff


	//   ....[9]....
        /*0548*/ 	.word	0xffffffff


	//   ....[10]....
        /*054c*/ 	.word	0xffffffff


	//   ....[11]....
        /*0550*/ 	.word	0xffffffff


	//   ....[12]....
        /*0554*/ 	.word	0xffffffff


	//   ....[13]....
        /*0558*/ 	.word	0xffffffff


	//   ....[14]....
        /*055c*/ 	.word	0xffffffff


	//   ....[15]....
        /*0560*/ 	.word	0xffffffff


	//   ....[16]....
        /*0564*/ 	.word	0xffffffff


	//   ....[17]....
        /*0568*/ 	.word	0xffffffff


	//   ....[18]....
        /*056c*/ 	.word	0xffffffff


	//   ....[19]....
        /*0570*/ 	.word	0xffffffff


	//   ....[20]....
        /*0574*/ 	.word	0xffffffff


	//   ....[21]....
        /*0578*/ 	.word	0xffffffff


	//   ....[22]....
        /*057c*/ 	.word	0xffffffff


	//   ....[23]....
        /*0580*/ 	.word	0xffffffff


	//   ....[24]....
        /*0584*/ 	.word	0xffffffff


	//   ....[25]....
        /*0588*/ 	.word	0xffffffff


	//   ....[26]....
        /*058c*/ 	.word	0xffffffff


	//   ....[27]....
        /*0590*/ 	.word	0xffffffff


	//   ....[28]....
        /*0594*/ 	.word	0xffffffff


	//   ....[29]....
        /*0598*/ 	.word	0xffffffff


	//   ....[30]....
        /*059c*/ 	.word	0xffffffff


	//   ....[31]....
        /*05a0*/ 	.word	0xffffffff


	//   ....[32]....
        /*05a4*/ 	.word	0xffffffff


	//   ....[33]....
        /*05a8*/ 	.word	0xffffffff


	//   ....[34]....
        /*05ac*/ 	.word	0xffffffff


	//   ....[35]....
        /*05b0*/ 	.word	0xffffffff


	//   ....[36]....
        /*05b4*/ 	.word	0xffffffff


	//   ....[37]....
        /*05b8*/ 	.word	0xffffffff


	//   ....[38]....
        /*05bc*/ 	.word	0xffffffff


	//   ....[39]....
        /*05c0*/ 	.word	0xffffffff


	//   ....[40]....
        /*05c4*/ 	.word	0xffffffff


	//   ....[41]....
        /*05c8*/ 	.word	0xffffffff


	//   ....[42]....
        /*05cc*/ 	.word	0xffffffff


	//   ....[43]....
        /*05d0*/ 	.word	0xffffffff


	//   ....[44]....
        /*05d4*/ 	.word	0xffffffff


	//   ....[45]....
        /*05d8*/ 	.word	0xffffffff


	//   ....[46]....
        /*05dc*/ 	.word	0xffffffff


	//   ....[47]....
        /*05e0*/ 	.word	0xffffffff


	//   ....[48]....
        /*05e4*/ 	.word	0xffffffff


	//   ....[49]....
        /*05e8*/ 	.word	0xffffffff


	//   ....[50]....
        /*05ec*/ 	.word	0xffffffff


	//   ....[51]....
        /*05f0*/ 	.word	0xffffffff


	//   ....[52]....
        /*05f4*/ 	.word	0xffffffff


	//   ....[53]....
        /*05f8*/ 	.word	0xffffffff


	//   ....[54]....
        /*05fc*/ 	.word	0xffffffff


	//   ....[55]....
        /*0600*/ 	.word	0xffffffff


	//   ....[56]....
        /*0604*/ 	.word	0xffffffff


	//   ....[57]....
        /*0608*/ 	.word	0xffffffff


	//   ....[58]....
        /*060c*/ 	.word	0xffffffff


	//   ....[59]....
        /*0610*/ 	.word	0xffffffff


	//   ....[60]....
        /*0614*/ 	.word	0xffffffff


	//   ....[61]....
        /*0618*/ 	.word	0xffffffff


	//   ....[62]....
        /*061c*/ 	.word	0xffffffff


	//   ....[63]....
        /*0620*/ 	.word	0xffffffff


	//   ....[64]....
        /*0624*/ 	.word	0xffffffff


	//   ....[65]....
        /*0628*/ 	.word	0xffffffff


	//   ....[66]....
        /*062c*/ 	.word	0xffffffff


	//   ....[67]....
        /*0630*/ 	.word	0xffffffff


	//   ....[68]....
        /*0634*/ 	.word	0xffffffff


	//   ....[69]....
        /*0638*/ 	.word	0xffffffff


	//   ....[70]....
        /*063c*/ 	.word	0xffffffff


	//   ....[71]....
        /*0640*/ 	.word	0xffffffff


	//   ....[72]....
        /*0644*/ 	.word	0xffffffff


	//   ....[73]....
        /*0648*/ 	.word	0xffffffff


	//   ....[74]....
        /*064c*/ 	.word	0xffffffff


	//   ....[75]....
        /*0650*/ 	.word	0xffffffff


	//   ....[76]....
        /*0654*/ 	.word	0xffffffff


	//   ....[77]....
        /*0658*/ 	.word	0xffffffff


	//   ....[78]....
        /*065c*/ 	.word	0xffffffff


	//   ....[79]....
        /*0660*/ 	.word	0xffffffff


	//   ....[80]....
        /*0664*/ 	.word	0xffffffff


	//   ....[81]....
        /*0668*/ 	.word	0xffffffff


	//   ....[82]....
        /*066c*/ 	.word	0xffffffff


	//   ....[83]....
        /*0670*/ 	.word	0xffffffff


	//   ....[84]....
        /*0674*/ 	.word	0xffffffff


	//   ....[85]....
        /*0678*/ 	.word	0xffffffff


	//   ....[86]....
        /*067c*/ 	.word	0xffffffff


	//   ....[87]....
        /*0680*/ 	.word	0xffffffff


	//   ....[88]....
        /*0684*/ 	.word	0xffffffff


	//   ....[89]....
        /*0688*/ 	.word	0xffffffff


	//   ....[90]....
        /*068c*/ 	.word	0xffffffff


	//   ....[91]....
        /*0690*/ 	.word	0xffffffff


	//   ....[92]....
        /*0694*/ 	.word	0xffffffff


	//   ....[93]....
        /*0698*/ 	.word	0xffffffff


	//   ....[94]....
        /*069c*/ 	.word	0xffffffff


	//   ....[95]....
        /*06a0*/ 	.word	0xffffffff


	//   ....[96]....
        /*06a4*/ 	.word	0xffffffff


	//   ....[97]....
        /*06a8*/ 	.word	0xffffffff


	//   ....[98]....
        /*06ac*/ 	.word	0xffffffff


	//   ....[99]....
        /*06b0*/ 	.word	0x0500000f


	//   ....[100]....
        /*06b4*/ 	.word	0x0500000f


	//   ....[101]....
        /*06b8*/ 	.word	0x0500000f


	//   ....[102]....
        /*06bc*/ 	.word	0x0500000f


	//   ....[103]....
        /*06c0*/ 	.word	0x0500000f


	//   ....[104]....
        /*06c4*/ 	.word	0x0500000f


	//   ....[105]....
        /*06c8*/ 	.word	0x0500000f


	//   ....[106]....
        /*06cc*/ 	.word	0x0500000f


	//   ....[107]....
        /*06d0*/ 	.word	0x0500000f


	//   ....[108]....
        /*06d4*/ 	.word	0x0500000f


	//   ....[109]....
        /*06d8*/ 	.word	0x0500000f


	//   ....[110]....
        /*06dc*/ 	.word	0x0500000f


	//   ....[111]....
        /*06e0*/ 	.word	0x0500000f


	//   ....[112]....
        /*06e4*/ 	.word	0x0500000f


	//   ....[113]....
        /*06e8*/ 	.word	0x0500000f


	//   ....[114]....
        /*06ec*/ 	.word	0x0500000f


	//   ....[115]....
        /*06f0*/ 	.word	0x0500000f


	//   ....[116]....
        /*06f4*/ 	.word	0x0500000f


	//   ....[117]....
        /*06f8*/ 	.word	0x0500000f


	//   ....[118]....
        /*06fc*/ 	.word	0x0500000f


	//   ....[119]....
        /*0700*/ 	.word	0x0500000f


	//   ....[120]....
        /*0704*/ 	.word	0x0500000f


	//   ....[121]....
        /*0708*/ 	.word	0x0500000f


	//   ....[122]....
        /*070c*/ 	.word	0x0500000f


	//   ....[123]....
        /*0710*/ 	.word	0x0500000f


	//   ....[124]....
        /*0714*/ 	.word	0x0500000f


	//   ....[125]....
        /*0718*/ 	.word	0x0500000f


	//   ....[126]....
        /*071c*/ 	.word	0x0500000f


	//   ....[127]....
        /*0720*/ 	.word	0x0500000f


	//   ....[128]....
        /*0724*/ 	.word	0x0500000f


	//   ....[129]....
        /*0728*/ 	.word	0x0500000f


	//   ....[130]....
        /*072c*/ 	.word	0x0500000f


	//   ....[131]....
        /*0730*/ 	.word	0x0500000f


	//   ....[132]....
        /*0734*/ 	.word	0x0500000f


	//   ....[133]....
        /*0738*/ 	.word	0x0500000f


	//----- nvinfo : EIATTR_COOP_GROUP_INSTR_OFFSETS
	.align		4
.L_881:
        /*073c*/ 	.byte	0x04, 0x28
        /*073e*/ 	.short	(.L_883 - .L_882)


	//   ....[0]....
.L_882:
        /*0740*/ 	.word	0x00000060


	//   ....[1]....
        /*0744*/ 	.word	0x00000140


	//   ....[2]....
        /*0748*/ 	.word	0x00000190


	//   ....[3]....
        /*074c*/ 	.word	0x000003c0


	//   ....[4]....
        /*0750*/ 	.word	0x00000520


	//   ....[5]....
        /*0754*/ 	.word	0x00000640


	//   ....[6]....
        /*0758*/ 	.word	0x000007a0


	//   ....[7]....
        /*075c*/ 	.word	0x00001890


	//   ....[8]....
        /*0760*/ 	.word	0x00003b30


	//   ....[9]....
        /*0764*/ 	.word	0x00004350


	//   ....[10]....
        /*0768*/ 	.word	0x00004370


	//   ....[11]....
        /*076c*/ 	.word	0x00004380


	//   ....[12]....
        /*0770*/ 	.word	0x00004db0


	//   ....[13]....
        /*0774*/ 	.word	0x00004e70


	//   ....[14]....
        /*0778*/ 	.word	0x00008340


	//   ....[15]....
        /*077c*/ 	.word	0x00008370


	//   ....[16]....
        /*0780*/ 	.word	0x00008bb0


	//   ....[17]....
        /*0784*/ 	.word	0x00008bd0


	//   ....[18]....
        /*0788*/ 	.word	0x000092e0


	//   ....[19]....
        /*078c*/ 	.word	0x00009380


	//   ....[20]....
        /*0790*/ 	.word	0x0000c860


	//   ....[21]....
        /*0794*/ 	.word	0x0000c890


	//   ....[22]....
        /*0798*/ 	.word	0x0000cd10


	//   ....[23]....
        /*079c*/ 	.word	0x0000cd80


	//   ....[24]....
        /*07a0*/ 	.word	0x0000e110


	//   ....[25]....
        /*07a4*/ 	.word	0x0000e150


	//   ....[26]....
        /*07a8*/ 	.word	0x0000e240


	//   ....[27]....
        /*07ac*/ 	.word	0x0000e260


	//   ....[28]....
        /*07b0*/ 	.word	0x0000fa50


	//   ....[29]....
        /*07b4*/ 	.word	0x0000fa80


	//   ....[30]....
        /*07b8*/ 	.word	0x0000fab0


	//   ....[31]....
        /*07bc*/ 	.word	0x0000fae0


	//   ....[32]....
        /*07c0*/ 	.word	0x00010220


	//   ....[33]....
        /*07c4*/ 	.word	0x00010260


	//   ....[34]....
        /*07c8*/ 	.word	0x00010370


	//   ....[35]....
        /*07cc*/ 	.word	0x00010390


	//   ....[36]....
        /*07d0*/ 	.word	0x000104a0


	//   ....[37]....
        /*07d4*/ 	.word	0x000104c0


	//   ....[38]....
        /*07d8*/ 	.word	0x000105e0


	//   ....[39]....
        /*07dc*/ 	.word	0x00010600


	//   ....[40]....
        /*07e0*/ 	.word	0x00011000


	//   ....[41]....
        /*07e4*/ 	.word	0x00011020


	//   ....[42]....
        /*07e8*/ 	.word	0x00011130


	//   ....[43]....
        /*07ec*/ 	.word	0x00011150


	//   ....[44]....
        /*07f0*/ 	.word	0x00011260


	//   ....[45]....
        /*07f4*/ 	.word	0x00011280


	//   ....[46]....
        /*07f8*/ 	.word	0x000113a0


	//   ....[47]....
        /*07fc*/ 	.word	0x000113c0


	//   ....[48]....
        /*0800*/ 	.word	0x00011550


	//   ....[49]....
        /*0804*/ 	.word	0x00011730


	//   ....[50]....
        /*0808*/ 	.word	0x00011760


	//   ....[51]....
        /*080c*/ 	.word	0x00011790


	//   ....[52]....
        /*0810*/ 	.word	0x000117c0


	//   ....[53]....
        /*0814*/ 	.word	0x000117f0


	//   ....[54]....
        /*0818*/ 	.word	0x00011820


	//   ....[55]....
        /*081c*/ 	.word	0x000119a0


	//   ....[56]....
        /*0820*/ 	.word	0x000119d0


	//   ....[57]....
        /*0824*/ 	.word	0x00011a00


	//   ....[58]....
        /*0828*/ 	.word	0x00011a30


	//   ....[59]....
        /*082c*/ 	.word	0x00011a60


	//   ....[60]....
        /*0830*/ 	.word	0x00011a90


	//   ....[61]....
        /*0834*/ 	.word	0x00011b40


	//   ....[62]....
        /*0838*/ 	.word	0x00011ba0


	//   ....[63]....
        /*083c*/ 	.word	0x00011c30


	//   ....[64]....
        /*0840*/ 	.word	0x00012f50


	//   ....[65]....
        /*0844*/ 	.word	0x00013c00


	//   ....[66]....
        /*0848*/ 	.word	0x00013c10


	//   ....[67]....
        /*084c*/ 	.word	0x00013c20


	//   ....[68]....
        /*0850*/ 	.word	0x00013c70


	//   ....[69]....
        /*0854*/ 	.word	0x00013d40


	//   ....[70]....
        /*0858*/ 	.word	0x00013d80


	//   ....[71]....
        /*085c*/ 	.word	0x00013e30


	//   ....[72]....
        /*0860*/ 	.word	0x00013e50


	//   ....[73]....
        /*0864*/ 	.word	0x00013ef0


	//   ....[74]....
        /*0868*/ 	.word	0x00013f10


	//   ....[75]....
        /*086c*/ 	.word	0x00013fb0


	//   ....[76]....
        /*0870*/ 	.word	0x00013fd0


	//   ....[77]....
        /*0874*/ 	.word	0x00014070


	//   ....[78]....
        /*0878*/ 	.word	0x00014090


	//   ....[79]....
        /*087c*/ 	.word	0x000140a0


	//   ....[80]....
        /*0880*/ 	.word	0x000140b0


	//   ....[81]....
        /*0884*/ 	.word	0x000171c0


	//   ....[82]....
        /*0888*/ 	.word	0x00017220


	//   ....[83]....
        /*088c*/ 	.word	0x00017250


	//   ....[84]....
        /*0890*/ 	.word	0x00017260


	//   ....[85]....
        /*0894*/ 	.word	0x00017290


	//   ....[86]....
        /*0898*/ 	.word	0x000172c0


	//   ....[87]....
        /*089c*/ 	.word	0x000172f0


	//   ....[88]....
        /*08a0*/ 	.word	0x00017320


	//   ....[89]....
        /*08a4*/ 	.word	0x000174b0


	//   ....[90]....
        /*08a8*/ 	.word	0x000174e0


	//   ....[91]....
        /*08ac*/ 	.word	0x00017510


	//   ....[92]....
        /*08b0*/ 	.word	0x00017540


	//   ....[93]....
        /*08b4*/ 	.word	0x00017570


	//   ....[94]....
        /*08b8*/ 	.word	0x000175a0


	//   ....[95]....
        /*08bc*/ 	.word	0x00017660


	//   ....[96]....
        /*08c0*/ 	.word	0x00017680


	//   ....[97]....
        /*08c4*/ 	.word	0x000176f0


	//   ....[98]....
        /*08c8*/ 	.word	0x00017dd0


	//   ....[99]....
        /*08cc*/ 	.word	0x000183c0


	//   ....[100]....
        /*08d0*/ 	.word	0x00018580


	//   ....[101]....
        /*08d4*/ 	.word	0x000185d0


	//   ....[102]....
        /*08d8*/ 	.word	0x000186f0


	//   ....[103]....
        /*08dc*/ 	.word	0x00018760


	//   ....[104]....
        /*08e0*/ 	.word	0x00018870


	//   ....[105]....
        /*08e4*/ 	.word	0x000188e0


	//   ....[106]....
        /*08e8*/ 	.word	0x00018a00


	//   ....[107]....
        /*08ec*/ 	.word	0x00018a70


	//   ....[108]....
        /*08f0*/ 	.word	0x00018b90


	//   ....[109]....
        /*08f4*/ 	.word	0x00018c00


	//   ....[110]....
        /*08f8*/ 	.word	0x00018d20


	//   ....[111]....
        /*08fc*/ 	.word	0x00018d90


	//   ....[112]....
        /*0900*/ 	.word	0x00018ec0


	//   ....[113]....
        /*0904*/ 	.word	0x00018f10


	//   ....[114]....
        /*0908*/ 	.word	0x00019030


	//   ....[115]....
        /*090c*/ 	.word	0x00019080


	//   ....[116]....
        /*0910*/ 	.word	0x000193b0


	//   ....[117]....
        /*0914*/ 	.word	0x00019450


	//   ....[118]....
        /*0918*/ 	.word	0x00019580


	//   ....[119]....
        /*091c*/ 	.word	0x000195f0


	//   ....[120]....
        /*0920*/ 	.word	0x00019670


	//   ....[121]....
        /*0924*/ 	.word	0x000196f0


	//   ....[122]....
        /*0928*/ 	.word	0x00019770


	//   ....[123]....
        /*092c*/ 	.word	0x00019800


	//   ....[124]....
        /*0930*/ 	.word	0x000198a0


	//   ....[125]....
        /*0934*/ 	.word	0x00019940


	//   ....[126]....
        /*0938*/ 	.word	0x000199b0


	//   ....[127]....
        /*093c*/ 	.word	0x00019a20


	//   ....[128]....
        /*0940*/ 	.word	0x00019a90


	//   ....[129]....
        /*0944*/ 	.word	0x00019b10


	//   ....[130]....
        /*0948*/ 	.word	0x00019b90


	//   ....[131]....
        /*094c*/ 	.word	0x00019c30


	//   ....[132]....
        /*0950*/ 	.word	0x00019cc0


	//   ....[133]....
        /*0954*/ 	.word	0x00019df0


	//----- nvinfo : EIATTR_REG_RECONFIG
	.align		4
.L_883:
        /*0958*/ 	.byte	0x01, 0x54
	.zero		2


	//----- nvinfo : EIATTR_SYSCALL_OFFSETS
	.align		4
        /*095c*/ 	.byte	0x04, 0x46
        /*095e*/ 	.short	(.L_885 - .L_884)


	//   ....[0]....
.L_884:
        /*0960*/ 	.word	0x00001a70


	//   ....[1]....
        /*0964*/ 	.word	0x00012b40


	//   ....[2]....
        /*0968*/ 	.word	0x00012ca0


	//   ....[3]....
        /*096c*/ 	.word	0x00012da0


	//   ....[4]....
        /*0970*/ 	.word	0x000137a0


	//----- nvinfo : EIATTR_MBARRIER_INSTR_OFFSETS
	.align		4
.L_885:
        /*0974*/ 	.byte	0x04, 0x39
        /*0976*/ 	.short	(.L_887 - .L_886)


	//   ....[0]....
.L_886:
        /*0978*/ 	.word	0x00000270
        /*097c*/ 	.word	0x000000ff
        /*0980*/ 	.word	0x00036800
        /*0984*/ 	.short	0x0100
        /*0986*/ 	.byte	0x08
	.zero		1


	//   ....[1]....
        /*0988*/ 	.word	0x00000280
        /*098c*/ 	.word	0x000000ff
        /*0990*/ 	.word	0x00036820
        /*0994*/ 	.short	0x0100
        /*0996*/ 	.byte	0x08
	.zero		1


	//   ....[2]....
        /*0998*/ 	.word	0x00000370
        /*099c*/ 	.word	0x000000ff
        /*09a0*/ 	.word	0x00036830
        /*09a4*/ 	.short	0x0100
        /*09a6*/ 	.byte	0x08
	.zero		1


	//   ....[3]....
        /*09a8*/ 	.word	0x00000380
        /*09ac*/ 	.word	0x000000ff
        /*09b0*/ 	.word	0x00036840
        /*09b4*/ 	.short	0x0100
        /*09b6*/ 	.byte	0x08
	.zero		1


	//   ....[4]....
        /*09b8*/ 	.word	0x00000390
        /*09bc*/ 	.word	0x000000ff
        /*09c0*/ 	.word	0x00036838
        /*09c4*/ 	.short	0x0100
        /*09c6*/ 	.byte	0x08
	.zero		1


	//   ....[5]....
        /*09c8*/ 	.word	0x000003a0
        /*09cc*/ 	.word	0x000000ff
        /*09d0*/ 	.word	0x00036848
        /*09d4*/ 	.short	0x0100
        /*09d6*/ 	.byte	0x08
	.zero		1


	//   ....[6]....
        /*09d8*/ 	.word	0x000004d0
        /*09dc*/ 	.word	0x000000ff
        /*09e0*/ 	.word	0x00036850
        /*09e4*/ 	.short	0x0100
        /*09e6*/ 	.byte	0x08
	.zero		1


	//   ....[7]....
        /*09e8*/ 	.word	0x000004e0
        /*09ec*/ 	.word	0x000000ff
        /*09f0*/ 	.word	0x00036860
        /*09f4*/ 	.short	0x0100
        /*09f6*/ 	.byte	0x08
	.zero		1


	//   ....[8]....
        /*09f8*/ 	.word	0x000004f0
        /*09fc*/ 	.word	0x000000ff
        /*0a00*/ 	.word	0x00036858
        /*0a04*/ 	.short	0x0100
        /*0a06*/ 	.byte	0x08
	.zero		1


	//   ....[9]....
        /*0a08*/ 	.word	0x00000500
        /*0a0c*/ 	.word	0x000000ff
        /*0a10*/ 	.word	0x00036868
        /*0a14*/ 	.short	0x0100
        /*0a16*/ 	.byte	0x08
	.zero		1


	//   ....[10]....
        /*0a18*/ 	.word	0x000005f0
        /*0a1c*/ 	.word	0x000000ff
        /*0a20*/ 	.word	0x00036870
        /*0a24*/ 	.short	0x0100
        /*0a26*/ 	.byte	0x06
	.zero		1


	//   ....[11]....
        /*0a28*/ 	.word	0x00000600
        /*0a2c*/ 	.word	0x000000ff
        /*0a30*/ 	.word	0x00036880
        /*0a34*/ 	.short	0x0100
        /*0a36*/ 	.byte	0x06
	.zero		1


	//   ....[12]....
        /*0a38*/ 	.word	0x00000610
        /*0a3c*/ 	.word	0x000000ff
        /*0a40*/ 	.word	0x00036878
        /*0a44*/ 	.short	0x0100
        /*0a46*/ 	.byte	0x06
	.zero		1


	//   ....[13]....
        /*0a48*/ 	.word	0x00000620
        /*0a4c*/ 	.word	0x000000ff
        /*0a50*/ 	.word	0x00036888
        /*0a54*/ 	.short	0x0100
        /*0a56*/ 	.byte	0x06
	.zero		1


	//   ....[14]....
        /*0a58*/ 	.word	0x00000750
        /*0a5c*/ 	.word	0x000000ff
        /*0a60*/ 	.word	0x00036890
        /*0a64*/ 	.short	0x0100
        /*0a66*/ 	.byte	0x08
	.zero		1


	//   ....[15]....
        /*0a68*/ 	.word	0x00000760
        /*0a6c*/ 	.word	0x000000ff
        /*0a70*/ 	.word	0x000368a0
        /*0a74*/ 	.short	0x0100
        /*0a76*/ 	.byte	0x08
	.zero		1


	//   ....[16]....
        /*0a78*/ 	.word	0x00000770
        /*0a7c*/ 	.word	0x000000ff
        /*0a80*/ 	.word	0x00036898
        /*0a84*/ 	.short	0x0100
        /*0a86*/ 	.byte	0x08
	.zero		1


	//   ....[17]....
        /*0a88*/ 	.word	0x00000780
        /*0a8c*/ 	.word	0x000000ff
        /*0a90*/ 	.word	0x000368a8
        /*0a94*/ 	.short	0x0100
        /*0a96*/ 	.byte	0x08
	.zero		1


	//   ....[18]....
        /*0a98*/ 	.word	0x000008b0
        /*0a9c*/ 	.word	0x000000ff
        /*0aa0*/ 	.word	0x000368b0
        /*0aa4*/ 	.short	0x0100
        /*0aa6*/ 	.byte	0x08
	.zero		1


	//   ....[19]....
        /*0aa8*/ 	.word	0x000008c0
        /*0aac*/ 	.word	0x000000ff
        /*0ab0*/ 	.word	0x000368c0
        /*0ab4*/ 	.short	0x0100
        /*0ab6*/ 	.byte	0x08
	.zero		1


	//   ....[20]....
        /*0ab8*/ 	.word	0x000008d0
        /*0abc*/ 	.word	0x000000ff
        /*0ac0*/ 	.word	0x000368b8
        /*0ac4*/ 	.short	0x0100
        /*0ac6*/ 	.byte	0x08
	.zero		1


	//   ....[21]....
        /*0ac8*/ 	.word	0x000008e0
        /*0acc*/ 	.word	0x000000ff
        /*0ad0*/ 	.word	0x000368c8
        /*0ad4*/ 	.short	0x0100
        /*0ad6*/ 	.byte	0x08
	.zero		1


	//   ....[22]....
        /*0ad8*/ 	.word	0x00001b10
        /*0adc*/ 	.word	0x000000ff
        /*0ae0*/ 	.word	0x00036800
        /*0ae4*/ 	.short	0x010a
        /*0ae6*/ 	.byte	0x3c
	.zero		1


	//   ....[23]....
        /*0ae8*/ 	.word	0x00001b90
        /*0aec*/ 	.word	0x00000002
        /*0af0*/ 	.word	0x00036830
        /*0af4*/ 	.short	0x010a
        /*0af6*/ 	.byte	0x3f
	.zero		1


	//   ....[24]....
        /*0af8*/ 	.word	0x00001bf0
        /*0afc*/ 	.word	0x00000002
        /*0b00*/ 	.word	0x00036830
        /*0b04*/ 	.short	0x010a
        /*0b06*/ 	.byte	0x3f
	.zero		1


	//   ....[25]....
        /*0b08*/ 	.word	0x000042b0
        /*0b0c*/ 	.word	0x00000002
        /*0b10*/ 	.word	0x00000000
        /*0b14*/ 	.short	0x0101
        /*0b16*/ 	.byte	0x3f
	.zero		1


	//   ....[26]....
        /*0b18*/ 	.word	0x00005ab0
        /*0b1c*/ 	.word	0x000000ff
        /*0b20*/ 	.word	0x00036830
        /*0b24*/ 	.short	0x010a
        /*0b26*/ 	.byte	0x27
	.zero		1


	//   ....[27]....
        /*0b28*/ 	.word	0x00005af0
        /*0b2c*/ 	.word	0x000000ff
        /*0b30*/ 	.word	0x00036830
        /*0b34*/ 	.short	0x010a
        /*0b36*/ 	.byte	0x27
	.zero		1


	//   ....[28]....
        /*0b38*/ 	.word	0x000080f0
        /*0b3c*/ 	.word	0x000000ff
        /*0b40*/ 	.word	0x00036850
        /*0b44*/ 	.short	0x010a
        /*0b46*/ 	.byte	0x0a
	.zero		1


	//   ....[29]....
        /*0b48*/ 	.word	0x00008130
        /*0b4c*/ 	.word	0x000000ff
        /*0b50*/ 	.word	0x00036850
        /*0b54*/ 	.short	0x010a
        /*0b56*/ 	.byte	0x0a
	.zero		1


	//   ....[30]....
        /*0b58*/ 	.word	0x00009980
        /*0b5c*/ 	.word	0x0000000a
        /*0b60*/ 	.word	0x00000000
        /*0b64*/ 	.short	0x0101
        /*0b66*/ 	.byte	0x3f
	.zero		1


	//   ....[31]....
        /*0b68*/ 	.word	0x000099d0
        /*0b6c*/ 	.word	0x00000094
        /*0b70*/ 	.word	0x00000000
        /*0b74*/ 	.short	0x0101
        /*0b76*/ 	.byte	0x3f
	.zero		1


	//   ....[32]....
        /*0b78*/ 	.word	0x00009f30
        /*0b7c*/ 	.word	0x000000ff
        /*0b80*/ 	.word	0x00036830
        /*0b84*/ 	.short	0x010a
        /*0b86*/ 	.byte	0x06
	.zero		1


	//   ....[33]....
        /*0b88*/ 	.word	0x00009f70
        /*0b8c*/ 	.word	0x000000ff
        /*0b90*/ 	.word	0x00036830
        /*0b94*/ 	.short	0x010a
        /*0b96*/ 	.byte	0x06
	.zero		1


	//   ....[34]....
        /*0b98*/ 	.word	0x0000c560
        /*0b9c*/ 	.word	0x000000ff
        /*0ba0*/ 	.word	0x00036850
        /*0ba4*/ 	.short	0x010a
        /*0ba6*/ 	.byte	0x0b
	.zero		1


	//   ....[35]....
        /*0ba8*/ 	.word	0x0000c5a0
        /*0bac*/ 	.word	0x000000ff
        /*0bb0*/ 	.word	0x00036850
        /*0bb4*/ 	.short	0x010a
        /*0bb6*/ 	.byte	0x0b
	.zero		1


	//   ....[36]....
        /*0bb8*/ 	.word	0x0000d470
        /*0bbc*/ 	.word	0x00000085
        /*0bc0*/ 	.word	0x00000000
        /*0bc4*/ 	.short	0x0101
        /*0bc6*/ 	.byte	0x3f
	.zero		1


	//   ....[37]....
        /*0bc8*/ 	.word	0x0000d520
        /*0bcc*/ 	.word	0x00000085
        /*0bd0*/ 	.word	0x00000000
        /*0bd4*/ 	.short	0x0101
        /*0bd6*/ 	.byte	0x3f
	.zero		1


	//   ....[38]....
        /*0bd8*/ 	.word	0x0000e080
        /*0bdc*/ 	.word	0x000000ff
        /*0be0*/ 	.word	0x00036850
        /*0be4*/ 	.short	0x010a
        /*0be6*/ 	.byte	0x05
	.zero		1


	//   ....[39]....
        /*0be8*/ 	.word	0x0000e0c0
        /*0bec*/ 	.word	0x000000ff
        /*0bf0*/ 	.word	0x00036850
        /*0bf4*/ 	.short	0x010a
        /*0bf6*/ 	.byte	0x05
	.zero		1


	//   ....[40]....
        /*0bf8*/ 	.word	0x0000e5b0
        /*0bfc*/ 	.word	0x00000004
        /*0c00*/ 	.word	0x00000000
        /*0c04*/ 	.short	0x0101
        /*0c06*/ 	.byte	0x3f
	.zero		1


	//   ....[41]....
        /*0c08*/ 	.word	0x00010250
        /*0c0c*/ 	.word	0x00000011
        /*0c10*/ 	.word	0x00000000
        /*0c14*/ 	.short	0x0101
        /*0c16*/ 	.byte	0x3f
	.zero		1


	//   ....[42]....
        /*0c18*/ 	.word	0x000131f0
        /*0c1c*/ 	.word	0x00000000
        /*0c20*/ 	.word	0x00036840
        /*0c24*/ 	.short	0x010a
        /*0c26*/ 	.byte	0x3f
	.zero		1


	//   ....[43]....
        /*0c28*/ 	.word	0x00014240
        /*0c2c*/ 	.word	0x00000009
        /*0c30*/ 	.word	0x00036800
        /*0c34*/ 	.short	0x0107
        /*0c36*/ 	.byte	0x3f
	.zero		1


	//   ....[44]....
        /*0c38*/ 	.word	0x00014350
        /*0c3c*/ 	.word	0x00000002
        /*0c40*/ 	.word	0x00036800
        /*0c44*/ 	.short	0x0101
        /*0c46*/ 	.byte	0x3f
	.zero		1


	//   ....[45]....
        /*0c48*/ 	.word	0x00014370
        /*0c4c*/ 	.word	0x00000002
        /*0c50*/ 	.word	0x00036820
        /*0c54*/ 	.short	0x010a
        /*0c56*/ 	.byte	0x3f
	.zero		1


	//   ....[46]....
        /*0c58*/ 	.word	0x000146e0
        /*0c5c*/ 	.word	0x00000002
        /*0c60*/ 	.word	0x00036840
        /*0c64*/ 	.short	0x010a
        /*0c66*/ 	.byte	0x3f
	.zero		1


	//   ....[47]....
        /*0c68*/ 	.word	0x00014ba0
        /*0c6c*/ 	.word	0x00000002
        /*0c70*/ 	.word	0x00000060
        /*0c74*/ 	.short	0x010a
        /*0c76*/ 	.byte	0x3f
	.zero		1


	//   ....[48]....
        /*0c78*/ 	.word	0x00015390
        /*0c7c*/ 	.word	0x00000003
        /*0c80*/ 	.word	0x00036840
        /*0c84*/ 	.short	0x010a
        /*0c86*/ 	.byte	0x3f
	.zero		1


	//   ....[49]....
        /*0c88*/ 	.word	0x00015850
        /*0c8c*/ 	.word	0x00000002
        /*0c90*/ 	.word	0x00000060
        /*0c94*/ 	.short	0x010a
        /*0c96*/ 	.byte	0x3f
	.zero		1


	//   ....[50]....
        /*0c98*/ 	.word	0x00015f80
        /*0c9c*/ 	.word	0x00000002
        /*0ca0*/ 	.word	0x00036840
        /*0ca4*/ 	.short	0x010a
        /*0ca6*/ 	.byte	0x3f
	.zero		1


	//   ....[51]....
        /*0ca8*/ 	.word	0x00016440
        /*0cac*/ 	.word	0x00000002
        /*0cb0*/ 	.word	0x00000060
        /*0cb4*/ 	.short	0x010a
        /*0cb6*/ 	.byte	0x3f
	.zero		1


	//   ....[52]....
        /*0cb8*/ 	.word	0x00016b00
        /*0cbc*/ 	.word	0x00000000
        /*0cc0*/ 	.word	0x00036860
        /*0cc4*/ 	.short	0x010a
        /*0cc6*/ 	.byte	0x3f
	.zero		1


	//   ....[53]....
        /*0cc8*/ 	.word	0x00017d50
        /*0ccc*/ 	.word	0x00000000
        /*0cd0*/ 	.word	0x00036820
        /*0cd4*/ 	.short	0x010a
        /*0cd6*/ 	.byte	0x3f
	.zero		1


	//   ....[54]....
        /*0cd8*/ 	.word	0x00017f30
        /*0cdc*/ 	.word	0x00000006
        /*0ce0*/ 	.word	0x00000000
        /*0ce4*/ 	.short	0x010a
        /*0ce6*/ 	.byte	0x3f
	.zero		1


	//   ....[55]....
        /*0ce8*/ 	.word	0x00017fa0
        /*0cec*/ 	.word	0x00000007
        /*0cf0*/ 	.word	0x00000000
        /*0cf4*/ 	.short	0x010a
        /*0cf6*/ 	.byte	0x3f
	.zero		1


	//   ....[56]....
        /*0cf8*/ 	.word	0x00018010
        /*0cfc*/ 	.word	0x00000004
        /*0d00*/ 	.word	0x00000000
        /*0d04*/ 	.short	0x010a
        /*0d06*/ 	.byte	0x3f
	.zero		1


	//   ....[57]....
        /*0d08*/ 	.word	0x00018040
        /*0d0c*/ 	.word	0x00000003
        /*0d10*/ 	.word	0x00000000
        /*0d14*/ 	.short	0x010a
        /*0d16*/ 	.byte	0x3f
	.zero		1


	//   ....[58]....
        /*0d18*/ 	.word	0x000180b0
        /*0d1c*/ 	.word	0x00000003
        /*0d20*/ 	.word	0x00036800
        /*0d24*/ 	.short	0x010a
        /*0d26*/ 	.byte	0x3f
	.zero		1


	//   ....[59]....
        /*0d28*/ 	.word	0x00018100
        /*0d2c*/ 	.word	0x00000002
        /*0d30*/ 	.word	0x00036830
        /*0d34*/ 	.short	0x010a
        /*0d36*/ 	.byte	0x3f
	.zero		1


	//   ....[60]....
        /*0d38*/ 	.word	0x00018160
        /*0d3c*/ 	.word	0x00000005
        /*0d40*/ 	.word	0x00036830
        /*0d44*/ 	.short	0x010a
        /*0d46*/ 	.byte	0x3f
	.zero		1


	//   ....[61]....
        /*0d48*/ 	.word	0x000181c0
        /*0d4c*/ 	.word	0x00000003
        /*0d50*/ 	.word	0x00036850
        /*0d54*/ 	.short	0x010a
        /*0d56*/ 	.byte	0x3f
	.zero		1


	//   ....[62]....
        /*0d58*/ 	.word	0x00018220
        /*0d5c*/ 	.word	0x00000005
        /*0d60*/ 	.word	0x00036830
        /*0d64*/ 	.short	0x010a
        /*0d66*/ 	.byte	0x3f
	.zero		1


	//   ....[63]....
        /*0d68*/ 	.word	0x00018280
        /*0d6c*/ 	.word	0x00000003
        /*0d70*/ 	.word	0x00036850
        /*0d74*/ 	.short	0x010a
        /*0d76*/ 	.byte	0x3f
	.zero		1


	//   ....[64]....
        /*0d78*/ 	.word	0x000182e0
        /*0d7c*/ 	.word	0x00000003
        /*0d80*/ 	.word	0x00036850
        /*0d84*/ 	.short	0x010a
        /*0d86*/ 	.byte	0x3f
	.zero		1


	//   ....[65]....
        /*0d88*/ 	.word	0x00018480
        /*0d8c*/ 	.word	0x00000000
        /*0d90*/ 	.word	0x00036840
        /*0d94*/ 	.short	0x010a
        /*0d96*/ 	.byte	0x3f
	.zero		1


	//   ....[66]....
        /*0d98*/ 	.word	0x000190d0
        /*0d9c*/ 	.word	0x00000002
        /*0da0*/ 	.word	0x00036820
        /*0da4*/ 	.short	0x010a
        /*0da6*/ 	.byte	0x3f
	.zero		1


	//   ....[67]....
        /*0da8*/ 	.word	0x00019120
        /*0dac*/ 	.word	0x00000002
        /*0db0*/ 	.word	0x00036840
        /*0db4*/ 	.short	0x010a
        /*0db6*/ 	.byte	0x3f
	.zero		1


	//   ....[68]....
        /*0db8*/ 	.word	0x00019170
        /*0dbc*/ 	.word	0x00000002
        /*0dc0*/ 	.word	0x00000060
        /*0dc4*/ 	.short	0x010a
        /*0dc6*/ 	.byte	0x3f
	.zero		1


	//   ....[69]....
        /*0dc8*/ 	.word	0x000191c0
        /*0dcc*/ 	.word	0x00000003
        /*0dd0*/ 	.word	0x00036840
        /*0dd4*/ 	.short	0x010a
        /*0dd6*/ 	.byte	0x3f
	.zero		1


	//   ....[70]....
        /*0dd8*/ 	.word	0x00019210
        /*0ddc*/ 	.word	0x00000002
        /*0de0*/ 	.word	0x00000060
        /*0de4*/ 	.short	0x010a
        /*0de6*/ 	.byte	0x3f
	.zero		1


	//   ....[71]....
        /*0de8*/ 	.word	0x00019260
        /*0dec*/ 	.word	0x00000002
        /*0df0*/ 	.word	0x00036840
        /*0df4*/ 	.short	0x010a
        /*0df6*/ 	.byte	0x3f
	.zero		1


	//   ....[72]....
        /*0df8*/ 	.word	0x000192b0
        /*0dfc*/ 	.word	0x00000002
        /*0e00*/ 	.word	0x00000060
        /*0e04*/ 	.short	0x010a
        /*0e06*/ 	.byte	0x3f
	.zero		1


	//   ....[73]....
        /*0e08*/ 	.word	0x00019300
        /*0e0c*/ 	.word	0x00000000
        /*0e10*/ 	.word	0x00036860
        /*0e14*/ 	.short	0x010a
        /*0e16*/ 	.byte	0x3f
	.zero		1


	//   ....[74]....
        /*0e18*/ 	.word	0x00019d10
        /*0e1c*/ 	.word	0x00000000
        /*0e20*/ 	.word	0x00036820
        /*0e24*/ 	.short	0x010a
        /*0e26*/ 	.byte	0x3f
	.zero		1


	//   ....[75]....
        /*0e28*/ 	.word	0x00019eb0
        /*0e2c*/ 	.word	0x00000006
        /*0e30*/ 	.word	0x00000000
        /*0e34*/ 	.short	0x010a
        /*0e36*/ 	.byte	0x3f
	.zero		1


	//   ....[76]....
        /*0e38*/ 	.word	0x00019f00
        /*0e3c*/ 	.word	0x00000007
        /*0e40*/ 	.word	0x00000000
        /*0e44*/ 	.short	0x010a
        /*0e46*/ 	.byte	0x3f
	.zero		1


	//   ....[77]....
        /*0e48*/ 	.word	0x00019f50
        /*0e4c*/ 	.word	0x00000004
        /*0e50*/ 	.word	0x00000000
        /*0e54*/ 	.short	0x010a
        /*0e56*/ 	.byte	0x3f
	.zero		1


	//----- nvinfo : EIATTR_NUM_MBARRIERS
	.align		4
.L_887:
        /*0e58*/ 	.byte	0x03, 0x38
        /*0e5a*/ 	.short	0x0016


	//----- nvinfo : EIATTR_EXIT_INSTR_OFFSETS
	.align		4
        /*0e5c*/ 	.byte	0x04, 0x1c
        /*0e5e*/ 	.short	(.L_889 - .L_888)


	//   ....[0]....
.L_888:
        /*0e60*/ 	.word	0x00000a50


	//   ....[1]....
        /*0e64*/ 	.word	0x00011500


	//   ....[2]....
        /*0e68*/ 	.word	0x00018090


	//----- nvinfo : EIATTR_MAX_THREADS
	.align		4
.L_889:
        /*0e6c*/ 	.byte	0x04, 0x05
        /*0e6e*/ 	.short	(.L_891 - .L_890)
.L_890:
        /*0e70*/ 	.word	0x00000180
        /*0e74*/ 	.word	0x00000001
        /*0e78*/ 	.word	0x00000001


	//----- nvinfo : EIATTR_CRS_STACK_SIZE
	.align		4
.L_891:
        /*0e7c*/ 	.byte	0x04, 0x1e
        /*0e7e*/ 	.short	(.L_893 - .L_892)
.L_892:
        /*0e80*/ 	.word	0x00000000


	//----- nvinfo : EIATTR_CBANK_PARAM_SIZE
	.align		4
.L_893:
        /*0e84*/ 	.byte	0x03, 0x19
        /*0e86*/ 	.short	0x0af0


	//----- nvinfo : EIATTR_PARAM_CBANK
	.align		4
        /*0e88*/ 	.byte	0x04, 0x0a
        /*0e8a*/ 	.short	(.L_895 - .L_894)
	.align		4
.L_894:
        /*0e8c*/ 	.word	index@(.nv.constant0._ZN7cutlass13device_kernelIN5flash11enable_sm90INS1_16FlashAttnFwdSm90INS1_25CollectiveMainloopFwdSm90ILi2EN4cute5tupleIJNS5_1CILi1EEES8_S8_EEENS6_IJNS7_ILi128EEENS7_ILi112EEENS7_ILi192EEEEEELi192ENS_10bfloat16_tEfNS_4arch4Sm90ELb1ELb0ELb0ELb1ELb0ELb0ELb0ELb1ELb1ELb1ELb0ELb0EEENS1_21CollectiveEpilogueFwdINS6_IJSA_SC_SB_EEES9_SE_SG_Li256ELb1ELb1ELb0ELb0EEENS1_36VarlenDynamicPersistentTileSchedulerILi128ELi112ELi256ELi128ELb0ELb1ELb1ELb1ELb1ELb1EEEEEEEEEvNT_6ParamsE)
        /*0e90*/ 	.short	0x0210
        /*0e92*/ 	.short	0x0af0


	//----- nvinfo : EIATTR_SW_WAR
	.align		4
.L_895:
        /*0e94*/ 	.byte	0x04, 0x36
        /*0e96*/ 	.short	(.L_897 - .L_896)
.L_896:
        /*0e98*/ 	.word	0x00000008
.L_897:


//--------------------- .nv.info._ZN7cutlass13device_kernelIN5flash11enable_sm90INS1_16FlashAttnFwdSm90INS1_25CollectiveMainloopFwdSm90ILi2EN4cute5tupleIJNS5_1CILi1EEES8_S8_EEENS6_IJNS7_ILi128EEENS7_ILi112EEENS7_ILi192EEEEEELi192ENS_10bfloat16_tEfNS_4arch4Sm90ELb1ELb0ELb0ELb1ELb0ELb1ELb0ELb1ELb1ELb1ELb0ELb0EEENS1_21CollectiveEpilogueFwdINS6_IJSA_SC_SB_EEES9_SE_SG_Li256ELb1ELb1ELb0ELb0EEENS1_36VarlenDynamicPersistentTileSchedulerILi128ELi112ELi256ELi128ELb0ELb1ELb1ELb1ELb1ELb1EEEEEEEEEvNT_6ParamsE --------------------------
	.section	.nv.info._ZN7cutlass13device_kernelIN5flash11enable_sm90INS1_16FlashAttnFwdSm90INS1_25CollectiveMainloopFwdSm90ILi2EN4cute5tupleIJNS5_1CILi1EEES8_S8_EEENS6_IJNS7_ILi128EEENS7_ILi112EEENS7_ILi192EEEEEELi192ENS_10bfloat16_tEfNS_4arch4Sm90ELb1ELb0ELb0ELb1ELb0ELb1ELb0ELb1ELb1ELb1ELb0ELb0EEENS1_21CollectiveEpilogueFwdINS6_IJSA_SC_SB_EEES9_SE_SG_Li256ELb1ELb1ELb0ELb0EEENS1_36VarlenDynamicPersistentTileSchedulerILi128ELi112ELi256ELi128ELb0ELb1ELb1ELb1ELb1ELb1EEEEEEEEEvNT_6ParamsE,"",@"SHT_CUDA_INFO"
	.sectionflags	@""
	.align	4


	//----- nvinfo : EIATTR_CUDA_API_VERSION
	.align		4
        /*0000*/ 	.byte	0x04, 0x37
        /*0002*/ 	.short	(.L_899 - .L_898)
.L_898:
        /*0004*/ 	.word	0x00000082


	//----- nvinfo : EIATTR_KPARAM_INFO
	.align		4
.L_899:
        /*0008*/ 	.byte	0x04, 0x17
        /*000a*/ 	.short	(.L_901 - .L_900)
.L_900:
        /*000c*/ 	.word	0x00000000
        /*0010*/ 	.short	0x0000
        /*0012*/ 	.short	0x0070
        /*0014*/ 	.byte	0x00, 0xf0, 0x01, 0x2a


	//----- nvinfo : EIATTR_SPARSE_MMA_MASK
	.align		4
.L_901:
        /*0018*/ 	.byte	0x03, 0x50
        /*001a*/ 	.short	0x0000


	//----- nvinfo : EIATTR_MAXREG_COUNT
	.align		4
        /*001c*/ 	.byte	0x03, 0x1b
        /*001e*/ 	.short	0x00a8


	//----- nvinfo : EIATTR_NUM_BARRIERS
	.align		4
        /*0020*/ 	.byte	0x02, 0x4c
        /*0022*/ 	.byte	0x10
	.zero		1


	//----- nvinfo : EIATTR_EXTERNS
	.align		4
        /*0024*/ 	.byte	0x04, 0x0f
        /*0026*/ 	.short	(.L_903 - .L_902)


	//   ....[0]....
	.align		4
.L_902:
        /*0028*/ 	.word	index@(__assertfail)


	//----- nvinfo : EIATTR_ANNOTATIONS
	.align		4
.L_903:
        /*002c*/ 	.byte	0x04, 0x55
        /*002e*/ 	.short	(.L_905 - .L_904)


	//   ....[0]....
.L_904:
        /* <DEDUP_REMOVED lines=146> */


	//----- nvinfo : EIATTR_MERCURY_ISA_VERSION
	.align		4
.L_905:
        /*0938*/ 	.byte	0x03, 0x5f
        /*093a*/ 	.short	0x0101


	//----- nvinfo : EIATTR_UNUSED_LOAD_BYTE_OFFSET
	.align		4
        /*093c*/ 	.byte	0x04, 0x44
        /*093e*/ 	.short	(.L_907 - .L_906)


	//   ....[0]....
.L_906:
        /*0940*/ 	.word	0x00000ab0
        /*0944*/ 	.word	0x0000fff0


	//   ....[1]....
        /*0948*/ 	.word	0x00023130
        /*094c*/ 	.word	0x0000fff0


	//----- nvinfo : EIATTR_INT_WARP_WIDE_INSTR_OFFSETS
	.align		4
.L_907:
        /*0950*/ 	.byte	0x04, 0x31
        /*0952*/ 	.short	(.L_909 - .L_908)


	//   ....[0]....
.L_908:
        /*0954*/ 	.word	0x00000190


	//   ....[1]....
        /*0958*/ 	.word	0x000001d0


	//   ....[2]....
        /*095c*/ 	.word	0x00000240


	//   ....[3]....
        /*0960*/ 	.word	0x000284b0


	//   ....[4]....
        /*0964*/ 	.word	0x00028540


	//   ....[5]....
        /*0968*/ 	.word	0x0002c540


	//   ....[6]....
        /*096c*/ 	.word	0x0002c5a0


	//----- nvinfo : EIATTR_COOP_GROUP_MASK_REGIDS
	.align		4
.L_909:
        /*0970*/ 	.byte	0x04, 0x29
        /*0972*/ 	.short	(.L_911 - .L_910)


	//   ....[0]....
.L_910:
        /*0974*/ 	.word	0xffffffff


	//   ....[1]....
        /*0978*/ 	.word	0xffffffff


	//   ....[2]....
        /*097c*/ 	.word	0xffffffff


	//   ....[3]....
        /*0980*/ 	.word	0xffffffff


	//   ....[4]....
        /*0984*/ 	.word	0xffffffff


	//   ....[5]....
        /*0988*/ 	.word	0xffffffff


	//   ....[6]....
        /*098c*/ 	.word	0xffffffff


	//   ....[7]....
        /*0990*/ 	.word	0xffffffff


	//   ....[8]....
        /*0994*/ 	.word	0xffffffff


	//   ....[9]....
        /*0998*/ 	.word	0xffffffff


	//   ....[10]....
        /*099c*/ 	.word	0xffffffff


	//   ....[11]....
        /*09a0*/ 	.word	0xffffffff


	//   ....[12]....
        /*09a4*/ 	.word	0xffffffff


	//   ....[13]....
        /*09a8*/ 	.word	0xffffffff


	//   ....[14]....
        /*09ac*/ 	.word	0xffffffff


	//   ....[15]....
        /*09b0*/ 	.word	0xffffffff


	//   ....[16]....
        /*09b4*/ 	.word	0xffffffff


	//   ....[17]....
        /*09b8*/ 	.word	0xffffffff


	//   ....[18]....
        /*09bc*/ 	.word	0xffffffff


	//   ....[19]....
        /*09c0*/ 	.word	0xffffffff


	//   ....[20]....
        /*09c4*/ 	.word	0xffffffff


	//   ....[21]....
        /*09c8*/ 	.word	0xffffffff


	//   ....[22]....
        /*09cc*/ 	.word	0xffffffff


	//   ....[23]....
        /*09d0*/ 	.word	0xffffffff


	//   ....[24]....
        /*09d4*/ 	.word	0xffffffff


	//   ....[25]....
        /*09d8*/ 	.word	0xffffffff


	//   ....[26]....
        /*09dc*/ 	.word	0xffffffff


	//   ....[27]....
        /*09e0*/ 	.word	0xffffffff


	//   ....[28]....
        /*09e4*/ 	.word	0xffffffff


	//   ....[29]....
        /*09e8*/ 	.word	0xffffffff


	//   ....[30]....
        /*09ec*/ 	.word	0xffffffff


	//   ....[31]....
        /*09f0*/ 	.word	0xffffffff


	//   ....[32]....
        /*09f4*/ 	.word	0xffffffff


	//   ....[33]....
        /*09f8*/ 	.word	0xffffffff


	//   ....[34]....
        /*09fc*/ 	.word	0xffffffff


	//   ....[35]....
        /*0a00*/ 	.word	0xffffffff


	//   ....[36]....
        /*0a04*/ 	.word	0xffffffff


	//   ....[37]....
        /*0a08*/ 	.word	0xffffffff


	//   ....[38]....
        /*0a0c*/ 	.word	0xffffffff


	//   ....[39]....
        /*0a10*/ 	.word	0xffffffff


	//   ....[40]....
        /*0a14*/ 	.word	0xffffffff


	//   ....[41]....
        /*0a18*/ 	.word	0xffffffff


	//   ....[42]....
        /*0a1c*/ 	.word	0xffffffff


	//   ....[43]....
        /*0a20*/ 	.word	0xffffffff


	//   ....[44]....
        /*0a24*/ 	.word	0xffffffff


	//   ....[45]....
        /*0a28*/ 	.word	0xffffffff


	//   ....[46]....
        /*0a2c*/ 	.word	0xffffffff


	//   ....[47]....
        /*0a30*/ 	.word	0xffffffff


	//   ....[48]....
        /*0a34*/ 	.word	0xffffffff


	//   ....[49]....
        /*0a38*/ 	.word	0xffffffff


	//   ....[50]....
        /*0a3c*/ 	.word	0xffffffff


	//   ....[51]....
        /*0a40*/ 	.word	0xffffffff


	//   ....[52]....
        /*0a44*/ 	.word	0xffffffff


	//   ....[53]....
        /*0a48*/ 	.word	0xffffffff


	//   ....[54]....
        /*0a4c*/ 	.word	0xffffffff


	//   ....[55]....
        /*0a50*/ 	.word	0xffffffff


	//   ....[56]....
        /*0a54*/ 	.word	0xffffffff


	//   ....[57]....
        /*0a58*/ 	.word	0xffffffff


	//   ....[58]....
        /*0a5c*/ 	.word	0xffffffff


	//   ....[59]....
        /*0a60*/ 	.word	0xffffffff


	//   ....[60]....
        /*0a64*/ 	.word	0xffffffff


	//   ....[61]....
        /*0a68*/ 	.word	0xffffffff


	//   ....[62]....
        /*0a6c*/ 	.word	0xffffffff


	//   ....[63]....
        /*0a70*/ 	.word	0xffffffff


	//   ....[64]....
        /*0a74*/ 	.word	0xffffffff


	//   ....[65]....
        /*0a78*/ 	.word	0xffffffff


	//   ....[66]....
        /*0a7c*/ 	.word	0xffffffff


	//   ....[67]....
        /*0a80*/ 	.word	0xffffffff


	//   ....[68]....
        /*0a84*/ 	.word	0xffffffff


	//   ....[69]....
        /*0a88*/ 	.word	0xffffffff


	//   ....[70]....
        /*0a8c*/ 	.word	0xffffffff


	//   ....[71]....
        /*0a90*/ 	.word	0xffffffff


	//   ....[72]....
        /*0a94*/ 	.word	0xffffffff


	//   ....[73]....
        /*0a98*/ 	.word	0xffffffff


	//   ....[74]....
        /*0a9c*/ 	.word	0xffffffff


	//   ....[75]....
        /*0aa0*/ 	.word	0xffffffff


	//   ....[76]....
        /*0aa4*/ 	.word	0xffffffff


	//   ....[77]....
        /*0aa8*/ 	.word	0xffffffff


	//   ....[78]....
        /*0aac*/ 	.word	0xffffffff


	//   ....[79]....
        /*0ab0*/ 	.word	0xffffffff


	//   ....[80]....
        /*0ab4*/ 	.word	0xffffffff


	//   ....[81]....
        /*0ab8*/ 	.word	0xffffffff


	//   ....[82]....
        /*0abc*/ 	.word	0xffffffff


	//   ....[83]....
        /*0ac0*/ 	.word	0xffffffff


	//   ....[84]....
        /*0ac4*/ 	.word	0xffffffff


	//   ....[85]....
        /*0ac8*/ 	.word	0xffffffff


	//   ....[86]....
        /*0acc*/ 	.word	0xffffffff


	//   ....[87]....
        /*0ad0*/ 	.word	0xffffffff


	//   ....[88]....
        /*0ad4*/ 	.word	0xffffffff


	//   ....[89]....
        /*0ad8*/ 	.word	0xffffffff


	//   ....[90]....
        /*0adc*/ 	.word	0xffffffff


	//   ....[91]....
        /*0ae0*/ 	.word	0xffffffff


	//   ....[92]....
        /*0ae4*/ 	.word	0xffffffff


	//   ....[93]....
        /*0ae8*/ 	.word	0xffffffff


	//   ....[94]....
        /*0aec*/ 	.word	0xffffffff


	//   ....[95]....
        /*0af0*/ 	.word	0xffffffff


	//   ....[96]....
        /*0af4*/ 	.word	0xffffffff


	//   ....[97]....
        /*0af8*/ 	.word	0xffffffff


	//   ....[98]....
        /*0afc*/ 	.word	0xffffffff


	//   ....[99]....
        /*0b00*/ 	.word	0xffffffff


	//   ....[100]....
        /*0b04*/ 	.word	0xffffffff


	//   ....[101]....
        /*0b08*/ 	.word	0xffffffff


	//   ....[102]....
        /*0b0c*/ 	.word	0xffffffff


	//   ....[103]....
        /*0b10*/ 	.word	0xffffffff


	//   ....[104]....
        /*0b14*/ 	.word	0xffffffff


	//   ....[105]....
        /*0b18*/ 	.word	0xffffffff


	//   ....[106]....
        /*0b1c*/ 	.word	0xffffffff


	//   ....[107]....
        /*0b20*/ 	.word	0xffffffff


	//   ....[108]....
        /*0b24*/ 	.word	0xffffffff


	//   ....[109]....
        /*0b28*/ 	.word	0xffffffff


	//   ....[110]....
        /*0b2c*/ 	.word	0xffffffff


	//   ....[111]....
        /*0b30*/ 	.word	0xffffffff


	//   ....[112]....
        /*0b34*/ 	.word	0xffffffff


	//   ....[113]....
        /*0b38*/ 	.word	0xffffffff


	//   ....[114]....
        /*0b3c*/ 	.word	0xffffffff


	//   ....[115]....
        /*0b40*/ 	.word	0xffffffff


	//   ....[116]....
        /*0b44*/ 	.word	0x0500000f


	//   ....[117]....
        /*0b48*/ 	.word	0x0500000f


	//   ....[118]....
        /*0b4c*/ 	.word	0x0500000f


	//   ....[119]....
        /*0b50*/ 	.word	0x0500000f


	//   ....[120]....
        /*0b54*/ 	.word	0x0500000f


	//   ....[121]....
        /*0b58*/ 	.word	0x0500000f


	//   ....[122]....
        /*0b5c*/ 	.word	0x0500000f


	//   ....[123]....
        /*0b60*/ 	.word	0x0500000f


	//   ....[124]....
        /*0b64*/ 	.word	0x0500000f


	//   ....[125]....
        /*0b68*/ 	.word	0x0500000f


	//   ....[126]....
        /*0b6c*/ 	.word	0x0500000f


	//   ....[127]....
        /*0b70*/ 	.word	0x0500000f


	//   ....[128]....
        /*0b74*/ 	.word	0x0500000f


	//   ....[129]....
        /*0b78*/ 	.word	0x0500000f


	//   ....[130]....
        /*0b7c*/ 	.word	0x0500000f


	//   ....[131]....
        /*0b80*/ 	.word	0x0500000f


	//   ....[132]....
        /*0b84*/ 	.word	0x0500000f


	//   ....[133]....
        /*0b88*/ 	.word	0x0500000f


	//   ....[134]....
        /*0b8c*/ 	.word	0x0500000f


	//   ....[135]....
        /*0b90*/ 	.word	0x0500000f


	//   ....[136]....
        /*0b94*/ 	.word	0x0500000f


	//   ....[137]....
        /*0b98*/ 	.word	0x0500000f


	//   ....[138]....
        /*0b9c*/ 	.word	0x0500000f


	//   ....[139]....
        /*0ba0*/ 	.word	0x0500000f


	//   ....[140]....
        /*0ba4*/ 	.word	0x0500000f


	//   ....[141]....
        /*0ba8*/ 	.word	0x0500000f


	//   ....[142]....
        /*0bac*/ 	.word	0x0500000f


	//   ....[143]....
        /*0bb0*/ 	.word	0x0500000f


	//   ....[144]....
        /*0bb4*/ 	.word	0x0500000f


	//   ....[145]....
        /*0bb8*/ 	.word	0x0500000f


	//   ....[146]....
        /*0bbc*/ 	.word	0x0500000f


	//   ....[147]....
        /*0bc0*/ 	.word	0x0500000f


	//   ....[148]....
        /*0bc4*/ 	.word	0x0500000f


	//   ....[149]....
        /*0bc8*/ 	.word	0x0500000f


	//   ....[150]....
        /*0bcc*/ 	.word	0x0500000f


	//   ....[151]....
        /*0bd0*/ 	.word	0x0500000f


	//   ....[152]....
        /*0bd4*/ 	.word	0x0500000f


	//   ....[153]....
        /*0bd8*/ 	.word	0x0500000f


	//   ....[154]....
        /*0bdc*/ 	.word	0x0500000f


	//   ....[155]....
        /*0be0*/ 	.word	0x0500000f


	//   ....[156]....
        /*0be4*/ 	.word	0x0500000f


	//   ....[157]....
        /*0be8*/ 	.word	0x0500000f


	//   ....[158]....
        /*0bec*/ 	.word	0x0500000f


	//   ....[159]....
        /*0bf0*/ 	.word	0x0500000f


	//   ....[160]....
        /*0bf4*/ 	.word	0x0500000f


	//   ....[161]....
        /*0bf8*/ 	.word	0x0500000f


	//   ....[162]....
        /*0bfc*/ 	.word	0x0500000f


	//   ....[163]....
        /*0c00*/ 	.word	0x0500000f


	//   ....[164]....
        /*0c04*/ 	.word	0x0500000f


	//   ....[165]....
        /*0c08*/ 	.word	0x0500000f


	//   ....[166]....
        /*0c0c*/ 	.word	0x0500000f


	//   ....[167]....
        /*0c10*/ 	.word	0x0500000f


	//----- nvinfo : EIATTR_COOP_GROUP_INSTR_OFFSETS
	.align		4
.L_911:
        /*0c14*/ 	.byte	0x04, 0x28
        /*0c16*/ 	.short	(.L_913 - .L_912)


	//   ....[0]....
.L_912:
        /*0c18*/ 	.word	0x00000060


	//   ....[1]....
        /*0c1c*/ 	.word	0x000001a0


	//   ....[2]....
        /*0c20*/ 	.word	0x000001f0


	//   ....[3]....
        /*0c24*/ 	.word	0x00000420


	//   ....[4]....
        /*0c28*/ 	.word	0x00000580


	//   ....[5]....
        /*0c2c*/ 	.word	0x000006a0


	//   ....[6]....
        /*0c30*/ 	.word	0x00000800


	//   ....[7]....
        /*0c34*/ 	.word	0x0000b1b0


	//   ....[8]....
        /*0c38*/ 	.word	0x0000b910


	//   ....[9]....
        /*0c3c*/ 	.word	0x0000b920


	//   ....[10]....
        /*0c40*/ 	.word	0x0000b930


	//   ....[11]....
        /*0c44*/ 	.word	0x0000b940


	//   ....[12]....
        /*0c48*/ 	.word	0x0000c200


	//   ....[13]....
        /*0c4c*/ 	.word	0x0000c210


	//   ....[14]....
        /*0c50*/ 	.word	0x0000c220


	//   ....[15]....
        /*0c54*/ 	.word	0x0000c230


	//   ....[16]....
        /*0c58*/ 	.word	0x0000f3d0


	//   ....[17]....
        /*0c5c*/ 	.word	0x0000f3e0


	//   ....[18]....
        /*0c60*/ 	.word	0x0000f3f0


	//   ....[19]....
        /*0c64*/ 	.word	0x0000f400


	//   ....[20]....
        /*0c68*/ 	.word	0x0000fa90


	//   ....[21]....
        /*0c6c*/ 	.word	0x0000faa0


	//   ....[22]....
        /*0c70*/ 	.word	0x0000fab0


	//   ....[23]....
        /*0c74*/ 	.word	0x0000fac0


	//   ....[24]....
        /*0c78*/ 	.word	0x00015dc0


	//   ....[25]....
        /*0c7c*/ 	.word	0x00016500


	//   ....[26]....
        /*0c80*/ 	.word	0x00016560


	//   ....[27]....
        /*0c84*/ 	.word	0x00016600


	//   ....[28]....
        /*0c88*/ 	.word	0x00016e20


	//   ....[29]....
        /*0c8c*/ 	.word	0x00016e90


	//   ....[30]....
        /*0c90*/ 	.word	0x0001b690


	//   ....[31]....
        /*0c94*/ 	.word	0x0001bc10


	//   ....[32]....
        /*0c98*/ 	.word	0x0001bc40


	//   ....[33]....
        /*0c9c*/ 	.word	0x0001c030


	//   ....[34]....
        /*0ca0*/ 	.word	0x0001c430


	//   ....[35]....
        /*0ca4*/ 	.word	0x0001c490


	//   ....[36]....
        /*0ca8*/ 	.word	0x00020c90


	//   ....[37]....
        /*0cac*/ 	.word	0x00020cb0


	//   ....[38]....
        /*0cb0*/ 	.word	0x000212d0


	//   ....[39]....
        /*0cb4*/ 	.word	0x000213a0


	//   ....[40]....
        /*0cb8*/ 	.word	0x000228d0


	//   ....[41]....
        /*0cbc*/ 	.word	0x000228e0


	//   ....[42]....
        /*0cc0*/ 	.word	0x00022930


	//   ....[43]....
        /*0cc4*/ 	.word	0x00022940


	//   ....[44]....
        /*0cc8*/ 	.word	0x00023fb0


	//   ....[45]....
        /*0ccc*/ 	.word	0x00024010


	//   ....[46]....
        /*0cd0*/ 	.word	0x00024050


	//   ....[47]....
        /*0cd4*/ 	.word	0x00024070


	//   ....[48]....
        /*0cd8*/ 	.word	0x000246e0


	//   ....[49]....
        /*0cdc*/ 	.word	0x00024710


	//   ....[50]....
        /*0ce0*/ 	.word	0x00024810


	//   ....[51]....
        /*0ce4*/ 	.word	0x00024830


	//   ....[52]....
        /*0ce8*/ 	.word	0x00024930


	//   ....[53]....
        /*0cec*/ 	.word	0x00024950


	//   ....[54]....
        /*0cf0*/ 	.word	0x00024a60


	//   ....[55]....
        /*0cf4*/ 	.word	0x00024a80


	//   ....[56]....
        /*0cf8*/ 	.word	0x00025350


	//   ....[57]....
        /*0cfc*/ 	.word	0x00025370


	//   ....[58]....
        /*0d00*/ 	.word	0x00025470


	//   ....[59]....
        /*0d04*/ 	.word	0x00025490


	//   ....[60]....
        /*0d08*/ 	.word	0x00025590


	//   ....[61]....
        /*0d0c*/ 	.word	0x000255b0


	//   ....[62]....
        /*0d10*/ 	.word	0x000256c0


	//   ....[63]....
        /*0d14*/ 	.word	0x000256e0


	//   ....[64]....
        /*0d18*/ 	.word	0x00025870


	//   ....[65]....
        /*0d1c*/ 	.word	0x00025a40


	//   ....[66]....
        /*0d20*/ 	.word	0x00025a70


	//   ....[67]....
        /*0d24*/ 	.word	0x00025aa0


	//   ....[68]....
        /*0d28*/ 	.word	0x00025ad0


	//   ....[69]....
        /*0d2c*/ 	.word	0x00025b00


	//   ....[70]....
        /*0d30*/ 	.word	0x00025b30


	//   ....[71]....
        /*0d34*/ 	.word	0x00025ca0


	//   ....[72]....
        /*0d38*/ 	.word	0x00025cd0


	//   ....[73]....
        /*0d3c*/ 	.word	0x00025d00


	//   ....[74]....
        /*0d40*/ 	.word	0x00025d30


	//   ....[75]....
        /*0d44*/ 	.word	0x00025d60


	//   ....[76]....
        /*0d48*/ 	.word	0x00025d90


	//   ....[77]....
        /*0d4c*/ 	.word	0x00025e30


	//   ....[78]....
        /*0d50*/ 	.word	0x00025e90


	//   ....[79]....
        /*0d54*/ 	.word	0x00025f20


	//   ....[80]....
        /*0d58*/ 	.word	0x00026e90


	//   ....[81]....
        /*0d5c*/ 	.word	0x00028ab0


	//   ....[82]....
        /*0d60*/ 	.word	0x00029760


	//   ....[83]....
        /*0d64*/ 	.word	0x00029770


	//   ....[84]....
        /*0d68*/ 	.word	0x00029790


	//   ....[85]....
        /*0d6c*/ 	.word	0x00029850


	//   ....[86]....
        /*0d70*/ 	.word	0x00029880


	//   ....[87]....
        /*0d74*/ 	.word	0x00029910


	//   ....[88]....
        /*0d78*/ 	.word	0x00029940


	//   ....[89]....
        /*0d7c*/ 	.word	0x000299d0


	//   ....[90]....
        /*0d80*/ 	.word	0x00029a00


	//   ....[91]....
        /*0d84*/ 	.word	0x00029a90


	//   ....[92]....
        /*0d88*/ 	.word	0x00029ac0


	//   ....[93]....
        /*0d8c*/ 	.word	0x00029b50


	//   ....[94]....
        /*0d90*/ 	.word	0x00029b80


	//   ....[95]....
        /*0d94*/ 	.word	0x00029c10


	//   ....[96]....
        /*0d98*/ 	.word	0x00029c20


	//   ....[97]....
        /*0d9c*/ 	.word	0x00029cb0


	//   ....[98]....
        /*0da0*/ 	.word	0x0002cdb0


	//   ....[99]....
        /*0da4*/ 	.word	0x0002ce00


	//   ....[100]....
        /*0da8*/ 	.word	0x0002ce30


	//   ....[101]....
        /*0dac*/ 	.word	0x0002ce40


	//   ....[102]....
        /*0db0*/ 	.word	0x0002ce70


	//   ....[103]....
        /*0db4*/ 	.word	0x0002cea0


	//   ....[104]....
        /*0db8*/ 	.word	0x0002ced0


	//   ....[105]....
        /*0dbc*/ 	.word	0x0002cf00


	//   ....[106]....
        /*0dc0*/ 	.word	0x0002d080


	//   ....[107]....
        /*0dc4*/ 	.word	0x0002d0c0


	//   ....[108]....
        /*0dc8*/ 	.word	0x0002d0f0


	//   ....[109]....
        /*0dcc*/ 	.word	0x0002d120


	//   ....[110]....
        /*0dd0*/ 	.word	0x0002d150


	//   ....[111]....
        /*0dd4*/ 	.word	0x0002d180


	//   ....[112]....
        /*0dd8*/ 	.word	0x0002d240


	//   ....[113]....
        /*0ddc*/ 	.word	0x0002d260


	//   ....[114]....
        /*0de0*/ 	.word	0x0002d2d0


	//   ....[115]....
        /*0de4*/ 	.word	0x0002d9a0


	//   ....[116]....
        /*0de8*/ 	.word	0x0002de00


	//   ....[117]....
        /*0dec*/ 	.word	0x0002de90


	//   ....[118]....
        /*0df0*/ 	.word	0x0002dee0


	//   ....[119]....
        /*0df4*/ 	.word	0x0002df30


	//   ....[120]....
        /*0df8*/ 	.word	0x0002dfc0


	//   ....[121]....
        /*0dfc*/ 	.word	0x0002e050


	//   ....[122]....
        /*0e00*/ 	.word	0x0002e0a0


	//   ....[123]....
        /*0e04*/ 	.word	0x0002e0f0


	//   ....[124]....
        /*0e08*/ 	.word	0x0002e1e0


	//   ....[125]....
        /*0e0c*/ 	.word	0x0002e270


	//   ....[126]....
        /*0e10*/ 	.word	0x0002e2d0


	//   ....[127]....
        /*0e14*/ 	.word	0x0002e330


	//   ....[128]....
        /*0e18*/ 	.word	0x0002e3c0


	//   ....[129]....
        /*0e1c*/ 	.word	0x0002e450


	//   ....[130]....
        /*0e20*/ 	.word	0x0002e4b0


	//   ....[131]....
        /*0e24*/ 	.word	0x0002e510


	//   ....[132]....
        /*0e28*/ 	.word	0x0002e800


	//   ....[133]....
        /*0e2c*/ 	.word	0x0002eb00


	//   ....[134]....
        /*0e30*/ 	.word	0x0002ec70


	//   ....[135]....
        /*0e34*/ 	.word	0x0002ecc0


	//   ....[136]....
        /*0e38*/ 	.word	0x0002ed70


	//   ....[137]....
        /*0e3c*/ 	.word	0x0002ee00


	//   ....[138]....
        /*0e40*/ 	.word	0x0002eee0


	//   ....[139]....
        /*0e44*/ 	.word	0x0002ef80


	//   ....[140]....
        /*0e48*/ 	.word	0x0002f060


	//   ....[141]....
        /*0e4c*/ 	.word	0x0002f0f0


	//   ....[142]....
        /*0e50*/ 	.word	0x0002f1e0


	//   ....[143]....
        /*0e54*/ 	.word	0x0002f270


	//   ....[144]....
        /*0e58*/ 	.word	0x0002f360


	//   ....[145]....
        /*0e5c*/ 	.word	0x0002f3f0


	//   ....[146]....
        /*0e60*/ 	.word	0x0002f4e0


	//   ....[147]....
        /*0e64*/ 	.word	0x0002f570


	//   ....[148]....
        /*0e68*/ 	.word	0x0002f660


	//   ....[149]....
        /*0e6c*/ 	.word	0x0002f760


	//   ....[150]....
        /*0e70*/ 	.word	0x0002fa90


	//   ....[151]....
        /*0e74*/ 	.word	0x0002fb40


	//   ....[152]....
        /*0e78*/ 	.word	0x0002fc40


	//   ....[153]....
        /*0e7c*/ 	.word	0x0002fcd0


	//   ....[154]....
        /*0e80*/ 	.word	0x0002fd50


	//   ....[155]....
        /*0e84*/ 	.word	0x0002fdd0


	//   ....[156]....
        /*0e88*/ 	.word	0x0002fe50


	//   ....[157]....
        /*0e8c*/ 	.word	0x0002fee0


	//   ....[158]....
        /*0e90*/ 	.word	0x0002ff80


	//   ....[159]....
        /*0e94*/ 	.word	0x00030050


	//   ....[160]....
        /*0e98*/ 	.word	0x000300d0


	//   ....[161]....
        /*0e9c*/ 	.word	0x00030150


	//   ....[162]....
        /*0ea0*/ 	.word	0x000301d0


	//   ....[163]....
        /*0ea4*/ 	.word	0x00030260


	//   ....[164]....
        /*0ea8*/ 	.word	0x000302e0


	//   ....[165]....
        /*0eac*/ 	.word	0x00030380


	//   ....[166]....
        /*0eb0*/ 	.word	0x00030410


	//   ....[167]....
        /*0eb4*/ 	.word	0x00030540


	//----- nvinfo : EIATTR_REG_RECONFIG
	.align		4
.L_913:
        /*0eb8*/ 	.byte	0x01, 0x54
	.zero		2


	//----- nvinfo : EIATTR_SYSCALL_OFFSETS
	.align		4
        /*0ebc*/ 	.byte	0x04, 0x46
        /*0ebe*/ 	.short	(.L_915 - .L_914)


	//   ....[0]....
.L_914:
        /*0ec0*/ 	.word	0x00001c20


	//   ....[1]....
        /*0ec4*/ 	.word	0x00001d70


	//   ....[2]....
        /*0ec8*/ 	.word	0x0000b350


	//   ....[3]....
        /*0ecc*/ 	.word	0x0000b670


	//   ....[4]....
        /*0ed0*/ 	.word	0x000286b0


	//   ....[5]....
        /*0ed4*/ 	.word	0x00028810


	//   ....[6]....
        /*0ed8*/ 	.word	0x00028910


	//   ....[7]....
        /*0edc*/ 	.word	0x00029310


	//----- nvinfo : EIATTR_MBARRIER_INSTR_OFFSETS
	.align		4
.L_915:
        /*0ee0*/ 	.byte	0x04, 0x39
        /*0ee2*/ 	.short	(.L_917 - .L_916)


	//   ....[0]....
.L_916:
        /*0ee4*/ 	.word	0x000002d0
        /*0ee8*/ 	.word	0x000000ff
        /*0eec*/ 	.word	0x00036800
        /*0ef0*/ 	.short	0x0100
        /*0ef2*/ 	.byte	0x08
	.zero		1


	//   ....[1]....
        /*0ef4*/ 	.word	0x000002e0
        /*0ef8*/ 	.word	0x000000ff
        /*0efc*/ 	.word	0x00036820
        /*0f00*/ 	.short	0x0100
        /*0f02*/ 	.byte	0x08
	.zero		1


	//   ....[2]....
        /*0f04*/ 	.word	0x000003d0
        /*0f08*/ 	.word	0x000000ff
        /*0f0c*/ 	.word	0x00036830
        /*0f10*/ 	.short	0x0100
        /*0f12*/ 	.byte	0x08
	.zero		1


	//   ....[3]....
        /*0f14*/ 	.word	0x000003e0
        /*0f18*/ 	.word	0x000000ff
        /*0f1c*/ 	.word	0x00036840
        /*0f20*/ 	.short	0x0100
        /*0f22*/ 	.byte	0x08
	.zero		1


	//   ....[4]....
        /*0f24*/ 	.word	0x000003f0
        /*0f28*/ 	.word	0x000000ff
        /*0f2c*/ 	.word	0x00036838
        /*0f30*/ 	.short	0x0100
        /*0f32*/ 	.byte	0x08
	.zero		1


	//   ....[5]....
        /*0f34*/ 	.word	0x00000400
        /*0f38*/ 	.word	0x000000ff
        /*0f3c*/ 	.word	0x00036848
        /*0f40*/ 	.short	0x0100
        /*0f42*/ 	.byte	0x08
	.zero		1


	//   ....[6]....
        /*0f44*/ 	.word	0x00000530
        /*0f48*/ 	.word	0x000000ff
        /*0f4c*/ 	.word	0x00036850
        /*0f50*/ 	.short	0x0100
        /*0f52*/ 	.byte	0x08
	.zero		1


	//   ....[7]....
        /*0f54*/ 	.word	0x00000540
        /*0f58*/ 	.word	0x000000ff
        /*0f5c*/ 	.word	0x00036860
        /*0f60*/ 	.short	0x0100
        /*0f62*/ 	.byte	0x08
	.zero		1


	//   ....[8]....
        /*0f64*/ 	.word	0x00000550
        /*0f68*/ 	.word	0x000000ff
        /*0f6c*/ 	.word	0x00036858
        /*0f70*/ 	.short	0x0100
        /*0f72*/ 	.byte	0x08
	.zero		1


	//   ....[9]....
        /*0f74*/ 	.word	0x00000560
        /*0f78*/ 	.word	0x000000ff
        /*0f7c*/ 	.word	0x00036868
        /*0f80*/ 	.short	0x0100
        /*0f82*/ 	.byte	0x08
	.zero		1


	//   ....[10]....
        /*0f84*/ 	.word	0x00000650
        /*0f88*/ 	.word	0x000000ff
        /*0f8c*/ 	.word	0x00036870
        /*0f90*/ 	.short	0x0100
        /*0f92*/ 	.byte	0x06
	.zero		1


	//   ....[11]....
        /*0f94*/ 	.word	0x00000660
        /*0f98*/ 	.word	0x000000ff
        /*0f9c*/ 	.word	0x00036880
        /*0fa0*/ 	.short	0x0100
        /*0fa2*/ 	.byte	0x06
	.zero		1


	//   ....[12]....
        /*0fa4*/ 	.word	0x00000670
        /*0fa8*/ 	.word	0x000000ff
        /*0fac*/ 	.word	0x00036878
        /*0fb0*/ 	.short	0x0100
        /*0fb2*/ 	.byte	0x06
	.zero		1


	//   ....[13]....
        /*0fb4*/ 	.word	0x00000680
        /*0fb8*/ 	.word	0x000000ff
        /*0fbc*/ 	.word	0x00036888
        /*0fc0*/ 	.short	0x0100
        /*0fc2*/ 	.byte	0x06
	.zero		1


	//   ....[14]....
        /*0fc4*/ 	.word	0x000007b0
        /*0fc8*/ 	.word	0x000000ff
        /*0fcc*/ 	.word	0x00036890
        /*0fd0*/ 	.short	0x0100
        /*0fd2*/ 	.byte	0x08
	.zero		1


	//   ....[15]....
        /*0fd4*/ 	.word	0x000007c0
        /*0fd8*/ 	.word	0x000000ff
        /*0fdc*/ 	.word	0x000368a0
        /*0fe0*/ 	.short	0x0100
        /*0fe2*/ 	.byte	0x08
	.zero		1


	//   ....[16]....
        /*0fe4*/ 	.word	0x000007d0
        /*0fe8*/ 	.word	0x000000ff
        /*0fec*/ 	.word	0x00036898
        /*0ff0*/ 	.short	0x0100
        /*0ff2*/ 	.byte	0x08
	.zero		1


	//   ....[17]....
        /*0ff4*/ 	.word	0x000007e0
        /*0ff8*/ 	.word	0x000000ff
        /*0ffc*/ 	.word	0x000368a8
        /*1000*/ 	.short	0x0100
        /*1002*/ 	.byte	0x08
	.zero		1


	//   ....[18]....
        /*1004*/ 	.word	0x00000910
        /*1008*/ 	.word	0x000000ff
        /*100c*/ 	.word	0x000368b0
        /*1010*/ 	.short	0x0100
        /*1012*/ 	.byte	0x08
	.zero		1


	//   ....[19]....
        /*1014*/ 	.word	0x00000920
        /*1018*/ 	.word	0x000000ff
        /*101c*/ 	.word	0x000368c0
        /*1020*/ 	.short	0x0100
        /*1022*/ 	.byte	0x08
	.zero		1


	//   ....[20]....
        /*1024*/ 	.word	0x00000930
        /*1028*/ 	.word	0x000000ff
        /*102c*/ 	.word	0x000368b8
        /*1030*/ 	.short	0x0100
        /*1032*/ 	.byte	0x08
	.zero		1


	//   ....[21]....
        /*1034*/ 	.word	0x00000940
        /*1038*/ 	.word	0x000000ff
        /*103c*/ 	.word	0x000368c8
        /*1040*/ 	.short	0x0100
        /*1042*/ 	.byte	0x08
	.zero		1


	//   ....[22]....
        /*1044*/ 	.word	0x000038f0
        /*1048*/ 	.word	0x00000060
        /*104c*/ 	.word	0x00036890
        /*1050*/ 	.short	0x010a
        /*1052*/ 	.byte	0x3f
	.zero		1


	//   ....[23]....
        /*1054*/ 	.word	0x00006ea0
        /*1058*/ 	.word	0x00000060
        /*105c*/ 	.word	0x00036890
        /*1060*/ 	.short	0x010a
        /*1062*/ 	.byte	0x3f
	.zero		1


	//   ....[24]....
        /*1064*/ 	.word	0x0000a1c0
        /*1068*/ 	.word	0x00000060
        /*106c*/ 	.word	0x00036890
        /*1070*/ 	.short	0x010a
        /*1072*/ 	.byte	0x3f
	.zero		1


	//   ....[25]....
        /*1074*/ 	.word	0x0000a590
        /*1078*/ 	.word	0x00000028
        /*107c*/ 	.word	0x00000000
        /*1080*/ 	.short	0x0101
        /*1082*/ 	.byte	0x3f
	.zero		1


	//   ....[26]....
        /*1084*/ 	.word	0x0000a5d0
        /*1088*/ 	.word	0x00000060
        /*108c*/ 	.word	0x000368b0
        /*1090*/ 	.short	0x010a
        /*1092*/ 	.byte	0x3f
	.zero		1


	//   ....[27]....
        /*1094*/ 	.word	0x0000ac40
        /*1098*/ 	.word	0x00000060
        /*109c*/ 	.word	0x00000000
        /*10a0*/ 	.short	0x0101
        /*10a2*/ 	.byte	0x3f
	.zero		1


	//   ....[28]....
        /*10a4*/ 	.word	0x0000b3d0
        /*10a8*/ 	.word	0x00000010
        /*10ac*/ 	.word	0x00036800
        /*10b0*/ 	.short	0x010a
        /*10b2*/ 	.byte	0x3f
	.zero		1


	//   ....[29]....
        /*10b4*/ 	.word	0x0000b420
        /*10b8*/ 	.word	0x00000010
        /*10bc*/ 	.word	0x00036800
        /*10c0*/ 	.short	0x010a
        /*10c2*/ 	.byte	0x3f
	.zero		1


	//   ....[30]....
        /*10c4*/ 	.word	0x0000c910
        /*10c8*/ 	.word	0x00000010
        /*10cc*/ 	.word	0x00036800
        /*10d0*/ 	.short	0x010a
        /*10d2*/ 	.byte	0x3f
	.zero		1


	//   ....[31]....
        /*10d4*/ 	.word	0x0000ff60
        /*10d8*/ 	.word	0x00000010
        /*10dc*/ 	.word	0x00036800
        /*10e0*/ 	.short	0x010a
        /*10e2*/ 	.byte	0x3f
	.zero		1


	//   ....[32]....
        /*10e4*/ 	.word	0x00012c20
        /*10e8*/ 	.word	0x00000003
        /*10ec*/ 	.word	0x00036830
        /*10f0*/ 	.short	0x010a
        /*10f2*/ 	.byte	0x3f
	.zero		1


	//   ....[33]....
        /*10f4*/ 	.word	0x00012c90
        /*10f8*/ 	.word	0x00000003
        /*10fc*/ 	.word	0x00036830
        /*1100*/ 	.short	0x010a
        /*1102*/ 	.byte	0x3f
	.zero		1


	//   ....[34]....
        /*1104*/ 	.word	0x000170f0
        /*1108*/ 	.word	0x00000006
        /*110c*/ 	.word	0x00000000
        /*1110*/ 	.short	0x0101
        /*1112*/ 	.byte	0x3f
	.zero		1


	//   ....[35]....
        /*1114*/ 	.word	0x00017c10
        /*1118*/ 	.word	0x0000000d
        /*111c*/ 	.word	0x00036830
        /*1120*/ 	.short	0x010a
        /*1122*/ 	.byte	0x3f
	.zero		1


	//   ....[36]....
        /*1124*/ 	.word	0x00017c90
        /*1128*/ 	.word	0x0000000d
        /*112c*/ 	.word	0x00036830
        /*1130*/ 	.short	0x010a
        /*1132*/ 	.byte	0x3f
	.zero		1


	//   ....[37]....
        /*1134*/ 	.word	0x0001b300
        /*1138*/ 	.word	0x0000000b
        /*113c*/ 	.word	0x00036850
        /*1140*/ 	.short	0x010a
        /*1142*/ 	.byte	0x3f
	.zero		1


	//   ....[38]....
        /*1144*/ 	.word	0x0001b350
        /*1148*/ 	.word	0x0000000b
        /*114c*/ 	.word	0x00036850
        /*1150*/ 	.short	0x010a
        /*1152*/ 	.byte	0x3f
	.zero		1


	//   ....[39]....
        /*1154*/ 	.word	0x0001cb00
        /*1158*/ 	.word	0x0000000d
        /*115c*/ 	.word	0x00000000
        /*1160*/ 	.short	0x0101
        /*1162*/ 	.byte	0x3f
	.zero		1


	//   ....[40]....
        /*1164*/ 	.word	0x0001cb30
        /*1168*/ 	.word	0x0000000b
        /*116c*/ 	.word	0x00000000
        /*1170*/ 	.short	0x0101
        /*1172*/ 	.byte	0x3f
	.zero		1


	//   ....[41]....
        /*1174*/ 	.word	0x0001d1f0
        /*1178*/ 	.word	0x00000004
        /*117c*/ 	.word	0x00036830
        /*1180*/ 	.short	0x010a
        /*1182*/ 	.byte	0x3f
	.zero		1


	//   ....[42]....
        /*1184*/ 	.word	0x0001d270
        /*1188*/ 	.word	0x00000004
        /*118c*/ 	.word	0x00036830
        /*1190*/ 	.short	0x010a
        /*1192*/ 	.byte	0x3f
	.zero		1


	//   ....[43]....
        /*1194*/ 	.word	0x000208e0
        /*1198*/ 	.word	0x0000000b
        /*119c*/ 	.word	0x00036850
        /*11a0*/ 	.short	0x010a
        /*11a2*/ 	.byte	0x3f
	.zero		1


	//   ....[44]....
        /*11a4*/ 	.word	0x00020930
        /*11a8*/ 	.word	0x0000000b
        /*11ac*/ 	.word	0x00036850
        /*11b0*/ 	.short	0x010a
        /*11b2*/ 	.byte	0x3f
	.zero		1


	//   ....[45]....
        /*11b4*/ 	.word	0x000218f0
        /*11b8*/ 	.word	0x0000007c
        /*11bc*/ 	.word	0x00000000
        /*11c0*/ 	.short	0x0101
        /*11c2*/ 	.byte	0x3f
	.zero		1


	//   ....[46]....
        /*11c4*/ 	.word	0x00021950
        /*11c8*/ 	.word	0x0000000b
        /*11cc*/ 	.word	0x00000000
        /*11d0*/ 	.short	0x0101
        /*11d2*/ 	.byte	0x3f
	.zero		1


	//   ....[47]....
        /*11d4*/ 	.word	0x000224d0
        /*11d8*/ 	.word	0x00000008
        /*11dc*/ 	.word	0x00036850
        /*11e0*/ 	.short	0x010a
        /*11e2*/ 	.byte	0x3f
	.zero		1


	//   ....[48]....
        /*11e4*/ 	.word	0x00022570
        /*11e8*/ 	.word	0x00000008
        /*11ec*/ 	.word	0x00036850
        /*11f0*/ 	.short	0x010a
        /*11f2*/ 	.byte	0x3f
	.zero		1


	//   ....[49]....
        /*11f4*/ 	.word	0x00022ac0
        /*11f8*/ 	.word	0x0000000c
        /*11fc*/ 	.word	0x00000000
        /*1200*/ 	.short	0x0101
        /*1202*/ 	.byte	0x3f
	.zero		1


	//   ....[50]....
        /*1204*/ 	.word	0x000246d0
        /*1208*/ 	.word	0x00000000
        /*120c*/ 	.word	0x00000000
        /*1210*/ 	.short	0x0101
        /*1212*/ 	.byte	0x3f
	.zero		1


	//   ....[51]....
        /*1214*/ 	.word	0x00026f80
        /*1218*/ 	.word	0x00000004
        /*121c*/ 	.word	0x00036820
        /*1220*/ 	.short	0x010a
        /*1222*/ 	.byte	0x3f
	.zero		1


	//   ....[52]....
        /*1224*/ 	.word	0x00027060
        /*1228*/ 	.word	0x00000004
        /*122c*/ 	.word	0x000368a0
        /*1230*/ 	.short	0x010a
        /*1232*/ 	.byte	0x3f
	.zero		1


	//   ....[53]....
        /*1234*/ 	.word	0x000274a0
        /*1238*/ 	.word	0x00000004
        /*123c*/ 	.word	0x000368c0
        /*1240*/ 	.short	0x010a
        /*1242*/ 	.byte	0x3f
	.zero		1


	//   ....[54]....
        /*1244*/ 	.word	0x00027a30
        /*1248*/ 	.word	0x00000006
        /*124c*/ 	.word	0x000368a0
        /*1250*/ 	.short	0x010a
        /*1252*/ 	.byte	0x3f
	.zero		1


	//   ....[55]....
        /*1254*/ 	.word	0x00027e60
        /*1258*/ 	.word	0x00000006
        /*125c*/ 	.word	0x000368c0
        /*1260*/ 	.short	0x010a
        /*1262*/ 	.byte	0x3f
	.zero		1


	//   ....[56]....
        /*1264*/ 	.word	0x00028d60
        /*1268*/ 	.word	0x00000000
        /*126c*/ 	.word	0x00036840
        /*1270*/ 	.short	0x010a
        /*1272*/ 	.byte	0x3f
	.zero		1


	//   ....[57]....
        /*1274*/ 	.word	0x00029dc0
        /*1278*/ 	.word	0x00000008
        /*127c*/ 	.word	0x00036800
        /*1280*/ 	.short	0x0107
        /*1282*/ 	.byte	0x3f
	.zero		1


	//   ....[58]....
        /*1284*/ 	.word	0x00029ec0
        /*1288*/ 	.word	0x00000002
        /*128c*/ 	.word	0x00036800
        /*1290*/ 	.short	0x0101
        /*1292*/ 	.byte	0x3f
	.zero		1


	//   ....[59]....
        /*1294*/ 	.word	0x00029ee0
        /*1298*/ 	.word	0x00000002
        /*129c*/ 	.word	0x00036820
        /*12a0*/ 	.short	0x010a
        /*12a2*/ 	.byte	0x3f
	.zero		1


	//   ....[60]....
        /*12a4*/ 	.word	0x0002a240
        /*12a8*/ 	.word	0x00000003
        /*12ac*/ 	.word	0x00036840
        /*12b0*/ 	.short	0x010a
        /*12b2*/ 	.byte	0x3f
	.zero		1


	//   ....[61]....
        /*12b4*/ 	.word	0x0002a700
        /*12b8*/ 	.word	0x00000000
        /*12bc*/ 	.word	0x00036860
        /*12c0*/ 	.short	0x010a
        /*12c2*/ 	.byte	0x3f
	.zero		1


	//   ....[62]....
        /*12c4*/ 	.word	0x0002aef0
        /*12c8*/ 	.word	0x00000003
        /*12cc*/ 	.word	0x00036840
        /*12d0*/ 	.short	0x010a
        /*12d2*/ 	.byte	0x3f
	.zero		1


	//   ....[63]....
        /*12d4*/ 	.word	0x0002b3b0
        /*12d8*/ 	.word	0x00000002
        /*12dc*/ 	.word	0x00036860
        /*12e0*/ 	.short	0x010a
        /*12e2*/ 	.byte	0x3f
	.zero		1


	//   ....[64]....
        /*12e4*/ 	.word	0x0002bb10
        /*12e8*/ 	.word	0x00000003
        /*12ec*/ 	.word	0x00036840
        /*12f0*/ 	.short	0x010a
        /*12f2*/ 	.byte	0x3f
	.zero		1


	//   ....[65]....
        /*12f4*/ 	.word	0x0002bfc0
        /*12f8*/ 	.word	0x00000002
        /*12fc*/ 	.word	0x00036860
        /*1300*/ 	.short	0x010a
        /*1302*/ 	.byte	0x3f
	.zero		1


	//   ....[66]....
        /*1304*/ 	.word	0x0002c6a0
        /*1308*/ 	.word	0x00000000
        /*130c*/ 	.word	0x00036860
        /*1310*/ 	.short	0x010a
        /*1312*/ 	.byte	0x3f
	.zero		1


	//   ....[67]....
        /*1314*/ 	.word	0x0002d920
        /*1318*/ 	.word	0x00000000
        /*131c*/ 	.word	0x00036820
        /*1320*/ 	.short	0x010a
        /*1322*/ 	.byte	0x3f
	.zero		1


	//   ....[68]....
        /*1324*/ 	.word	0x0002daf0
        /*1328*/ 	.word	0x00000006
        /*132c*/ 	.word	0x00000000
        /*1330*/ 	.short	0x010a
        /*1332*/ 	.byte	0x3f
	.zero		1


	//   ....[69]....
        /*1334*/ 	.word	0x0002db60
        /*1338*/ 	.word	0x00000007
        /*133c*/ 	.word	0x00000000
        /*1340*/ 	.short	0x010a
        /*1342*/ 	.byte	0x3f
	.zero		1


	//   ....[70]....
        /*1344*/ 	.word	0x0002dbd0
        /*1348*/ 	.word	0x00000004
        /*134c*/ 	.word	0x00000000
        /*1350*/ 	.short	0x010a
        /*1352*/ 	.byte	0x3f
	.zero		1


	//   ....[71]....
        /*1354*/ 	.word	0x0002dc00
        /*1358*/ 	.word	0x00000003
        /*135c*/ 	.word	0x00000000
        /*1360*/ 	.short	0x010a
        /*1362*/ 	.byte	0x3f
	.zero		1


	//   ....[72]....
        /*1364*/ 	.word	0x0002dc60
        /*1368*/ 	.word	0x00000060
        /*136c*/ 	.word	0x00036890
        /*1370*/ 	.short	0x010a
        /*1372*/ 	.byte	0x3f
	.zero		1


	//   ....[73]....
        /*1374*/ 	.word	0x0002dcb0
        /*1378*/ 	.word	0x00000060
        /*137c*/ 	.word	0x00036890
        /*1380*/ 	.short	0x010a
        /*1382*/ 	.byte	0x3f
	.zero		1


	//   ....[74]....
        /*1384*/ 	.word	0x0002dd00
        /*1388*/ 	.word	0x00000060
        /*138c*/ 	.word	0x00036890
        /*1390*/ 	.short	0x010a
        /*1392*/ 	.byte	0x3f
	.zero		1


	//   ....[75]....
        /*1394*/ 	.word	0x0002dd50
        /*1398*/ 	.word	0x00000060
        /*139c*/ 	.word	0x000368b0
        /*13a0*/ 	.short	0x010a
        /*13a2*/ 	.byte	0x3f
	.zero		1


	//   ....[76]....
        /*13a4*/ 	.word	0x0002e130
        /*13a8*/ 	.word	0x00000010
        /*13ac*/ 	.word	0x00036800
        /*13b0*/ 	.short	0x010a
        /*13b2*/ 	.byte	0x3f
	.zero		1


	//   ....[77]....
        /*13b4*/ 	.word	0x0002e540
        /*13b8*/ 	.word	0x00000010
        /*13bc*/ 	.word	0x00036800
        /*13c0*/ 	.short	0x010a
        /*13c2*/ 	.byte	0x3f
	.zero		1


	//   ....[78]....
        /*13c4*/ 	.word	0x0002e590
        /*13c8*/ 	.word	0x00000003
        /*13cc*/ 	.word	0x00036830
        /*13d0*/ 	.short	0x010a
        /*13d2*/ 	.byte	0x3f
	.zero		1


	//   ....[79]....
        /*13d4*/ 	.word	0x0002e5e0
        /*13d8*/ 	.word	0x0000000d
        /*13dc*/ 	.word	0x00036830
        /*13e0*/ 	.short	0x010a
        /*13e2*/ 	.byte	0x3f
	.zero		1


	//   ....[80]....
        /*13e4*/ 	.word	0x0002e630
        /*13e8*/ 	.word	0x0000000b
        /*13ec*/ 	.word	0x00036850
        /*13f0*/ 	.short	0x010a
        /*13f2*/ 	.byte	0x3f
	.zero		1


	//   ....[81]....
        /*13f4*/ 	.word	0x0002e680
        /*13f8*/ 	.word	0x00000004
        /*13fc*/ 	.word	0x00036830
        /*1400*/ 	.short	0x010a
        /*1402*/ 	.byte	0x3f
	.zero		1


	//   ....[82]....
        /*1404*/ 	.word	0x0002e6d0
        /*1408*/ 	.word	0x0000000b
        /*140c*/ 	.word	0x00036850
        /*1410*/ 	.short	0x010a
        /*1412*/ 	.byte	0x3f
	.zero		1


	//   ....[83]....
        /*1414*/ 	.word	0x0002e720
        /*1418*/ 	.word	0x00000008
        /*141c*/ 	.word	0x00036850
        /*1420*/ 	.short	0x010a
        /*1422*/ 	.byte	0x3f
	.zero		1


	//   ....[84]....
        /*1424*/ 	.word	0x0002e8e0
        /*1428*/ 	.word	0x00000003
        /*142c*/ 	.word	0x00036820
        /*1430*/ 	.short	0x010a
        /*1432*/ 	.byte	0x3f
	.zero		1


	//   ....[85]....
        /*1434*/ 	.word	0x0002e930
        /*1438*/ 	.word	0x00000004
        /*143c*/ 	.word	0x000368a0
        /*1440*/ 	.short	0x010a
        /*1442*/ 	.byte	0x3f
	.zero		1


	//   ....[86]....
        /*1444*/ 	.word	0x0002e980
        /*1448*/ 	.word	0x00000004
        /*144c*/ 	.word	0x000368c0
        /*1450*/ 	.short	0x010a
        /*1452*/ 	.byte	0x3f
	.zero		1


	//   ....[87]....
        /*1454*/ 	.word	0x0002e9d0
        /*1458*/ 	.word	0x00000006
        /*145c*/ 	.word	0x000368a0
        /*1460*/ 	.short	0x010a
        /*1462*/ 	.byte	0x3f
	.zero		1


	//   ....[88]....
        /*1464*/ 	.word	0x0002ea20
        /*1468*/ 	.word	0x00000006
        /*146c*/ 	.word	0x000368c0
        /*1470*/ 	.short	0x010a
        /*1472*/ 	.byte	0x3f
	.zero		1


	//   ....[89]....
        /*1474*/ 	.word	0x0002ebc0
        /*1478*/ 	.word	0x00000000
        /*147c*/ 	.word	0x00036840
        /*1480*/ 	.short	0x010a
        /*1482*/ 	.byte	0x3f
	.zero		1


	//   ....[90]....
        /*1484*/ 	.word	0x0002f7b0
        /*1488*/ 	.word	0x00000002
        /*148c*/ 	.word	0x00036820
        /*1490*/ 	.short	0x010a
        /*1492*/ 	.byte	0x3f
	.zero		1


	//   ....[91]....
        /*1494*/ 	.word	0x0002f800
        /*1498*/ 	.word	0x00000003
        /*149c*/ 	.word	0x00036840
        /*14a0*/ 	.short	0x010a
        /*14a2*/ 	.byte	0x3f
	.zero		1


	//   ....[92]....
        /*14a4*/ 	.word	0x0002f850
        /*14a8*/ 	.word	0x00000000
        /*14ac*/ 	.word	0x00036860
        /*14b0*/ 	.short	0x010a
        /*14b2*/ 	.byte	0x3f
	.zero		1


	//   ....[93]....
        /*14b4*/ 	.word	0x0002f8a0
        /*14b8*/ 	.word	0x00000003
        /*14bc*/ 	.word	0x00036840
        /*14c0*/ 	.short	0x010a
        /*14c2*/ 	.byte	0x3f
	.zero		1


	//   ....[94]....
        /*14c4*/ 	.word	0x0002f8f0
        /*14c8*/ 	.word	0x00000002
        /*14cc*/ 	.word	0x00036860
        /*14d0*/ 	.short	0x010a
        /*14d2*/ 	.byte	0x3f
	.zero		1


	//   ....[95]....
        /*14d4*/ 	.word	0x0002f940
        /*14d8*/ 	.word	0x00000003
        /*14dc*/ 	.word	0x00036840
        /*14e0*/ 	.short	0x010a
        /*14e2*/ 	.byte	0x3f
	.zero		1


	//   ....[96]....
        /*14e4*/ 	.word	0x0002f990
        /*14e8*/ 	.word	0x00000002
        /*14ec*/ 	.word	0x00036860
        /*14f0*/ 	.short	0x010a
        /*14f2*/ 	.byte	0x3f
	.zero		1


	//   ....[97]....
        /*14f4*/ 	.word	0x0002f9e0
        /*14f8*/ 	.word	0x00000000
        /*14fc*/ 	.word	0x00036860
        /*1500*/ 	.short	0x010a
        /*1502*/ 	.byte	0x3f
	.zero		1


	//   ....[98]....
        /*1504*/ 	.word	0x00030460
        /*1508*/ 	.word	0x00000000
        /*150c*/ 	.word	0x00036820
        /*1510*/ 	.short	0x010a
        /*1512*/ 	.byte	0x3f
	.zero		1


	//   ....[99]....
        /*1514*/ 	.word	0x00030600
        /*1518*/ 	.word	0x00000006
        /*151c*/ 	.word	0x00000000
        /*1520*/ 	.short	0x010a
        /*1522*/ 	.byte	0x3f
	.zero		1


	//   ....[100]....
        /*1524*/ 	.word	0x00030650
        /*1528*/ 	.word	0x00000007
        /*152c*/ 	.word	0x00000000
        /*1530*/ 	.short	0x010a
        /*1532*/ 	.byte	0x3f
	.zero		1


	//   ....[101]....
        /*1534*/ 	.word	0x000306a0
        /*1538*/ 	.word	0x00000004
        /*153c*/ 	.word	0x00000000
        /*1540*/ 	.short	0x010a
        /*1542*/ 	.byte	0x3f
	.zero		1


	//----- nvinfo : EIATTR_NUM_MBARRIERS
	.align		4
.L_917:
        /*1544*/ 	.byte	0x03, 0x38
        /*1546*/ 	.short	0x0016


	//----- nvinfo : EIATTR_EXIT_INSTR_OFFSETS
	.align		4
        /*1548*/ 	.byte	0x04, 0x1c
        /*154a*/ 	.short	(.L_919 - .L_918)


	//   ....[0]....
.L_918:
        /*154c*/ 	.word	0x0002dc50


	//----- nvinfo : EIATTR_MAX_THREADS
	.align		4
.L_919:
        /*1550*/ 	.byte	0x04, 0x05
        /*1552*/ 	.short	(.L_921 - .L_920)
.L_920:
        /*1554*/ 	.word	0x00000180
        /*1558*/ 	.word	0x00000001
        /*155c*/ 	.word	0x00000001


	//----- nvinfo : EIATTR_CRS_STACK_SIZE
	.align		4
.L_921:
        /*1560*/ 	.byte	0x04, 0x1e
        /*1562*/ 	.short	(.L_923 - .L_922)
.L_922:
        /*1564*/ 	.word	0x00000000


	//----- nvinfo : EIATTR_CBANK_PARAM_SIZE
	.align		4
.L_923:
        /*1568*/ 	.byte	0x03, 0x19
        /*156a*/ 	.short	0x0af0


	//----- nvinfo : EIATTR_PARAM_CBANK
	.align		4
        /*156c*/ 	.byte	0x04, 0x0a
        /*156e*/ 	.short	(.L_925 - .L_924)
	.align		4
.L_924:
        /*1570*/ 	.word	index@(.nv.constant0._ZN7cutlass13device_kernelIN5flash11enable_sm90INS1_16FlashAttnFwdSm90INS1_25CollectiveMainloopFwdSm90ILi2EN4cute5tupleIJNS5_1CILi1EEES8_S8_EEENS6_IJNS7_ILi128EEENS7_ILi112EEENS7_ILi192EEEEEELi192ENS_10bfloat16_tEfNS_4arch4Sm90ELb1ELb0ELb0ELb1ELb0ELb1ELb0ELb1ELb1ELb1ELb0ELb0EEENS1_21CollectiveEpilogueFwdINS6_IJSA_SC_SB_EEES9_SE_SG_Li256ELb1ELb1ELb0ELb0EEENS1_36VarlenDynamicPersistentTileSchedulerILi128ELi112ELi256ELi128ELb0ELb1ELb1ELb1ELb1ELb1EEEEEEEEEvNT_6ParamsE)
        /*1574*/ 	.short	0x0210
        /*1576*/ 	.short	0x0af0


	//----- nvinfo : EIATTR_SW_WAR
	.align		4
.L_925:
        /*1578*/ 	.byte	0x04, 0x36
        /*157a*/ 	.short	(.L_927 - .L_926)
.L_926:
        /*157c*/ 	.word	0x00000008
.L_927:


//--------------------- .nv.info._ZN7cutlass13device_kernelIN5flash11enable_sm90INS1_16FlashAttnFwdSm90INS1_25CollectiveMainloopFwdSm90ILi2EN4cute5tupleIJNS5_1CILi1EEES8_S8_EEENS6_IJNS7_ILi128EEENS7_ILi176EEESA_EEELi128ENS_10bfloat16_tEfNS_4arch4Sm90ELb0ELb0ELb0ELb0ELb0ELb0ELb0ELb1ELb1ELb1ELb0ELb0EEENS1_21CollectiveEpilogueFwdINS6_IJSA_SA_SB_EEES9_SD_SF_Li256ELb0ELb1ELb0ELb0EEENS1_29StaticPersistentTileSchedulerILb0EEEEEEEEEvNT_6ParamsE --------------------------
	.section	.nv.info._ZN7cutlass13device_kernelIN5flash11enable_sm90INS1_16FlashAttnFwdSm90INS1_25CollectiveMainloopFwdSm90ILi2EN4cute5tupleIJNS5_1CILi1EEES8_S8_EEENS6_IJNS7_ILi128EEENS7_ILi176EEESA_EEELi128ENS_10bfloat16_tEfNS_4arch4Sm90ELb0ELb0ELb0ELb0ELb0ELb0ELb0ELb1ELb1ELb1ELb0ELb0EEENS1_21CollectiveEpilogueFwdINS6_IJSA_SA_SB_EEES9_SD_SF_Li256ELb0ELb1ELb0ELb0EEENS1_29StaticPersistentTileSchedulerILb0EEEEEEEEEvNT_6ParamsE,"",@"SHT_CUDA_INFO"
	.sectionflags	@""
	.align	4


	//----- nvinfo : EIATTR_CUDA_API_VERSION
	.align		4
        /*0000*/ 	.byte	0x04, 0x37
        /*0002*/ 	.short	(.L_929 - .L_928)
.L_928:
        /*0004*/ 	.word	0x00000082


	//----- nvinfo : EIATTR_KPARAM_INFO
	.align		4
.L_929:
        /*0008*/ 	.byte	0x04, 0x17
        /*000a*/ 	.short	(.L_931 - .L_930)
.L_930:
        /*000c*/ 	.word	0x00000000
        /*0010*/ 	.short	0x0000
        /*0012*/ 	.short	0x0070
        /*0014*/ 	.byte	0x00, 0xf0, 0x01, 0x28


	//----- nvinfo : EIATTR_SPARSE_MMA_MASK
	.align		4
.L_931:
        /*0018*/ 	.byte	0x03, 0x50
        /*001a*/ 	.short	0x0000


	//----- nvinfo : EIATTR_MAXREG_COUNT
	.align		4
        /*001c*/ 	.byte	0x03, 0x1b
        /*001e*/ 	.short	0x00a8


	//----- nvinfo : EIATTR_NUM_BARRIERS
	.align		4
        /*0020*/ 	.byte	0x02, 0x4c
        /*0022*/ 	.byte	0x10
	.zero		1


	//----- nvinfo : EIATTR_EXTERNS
	.align		4
        /*0024*/ 	.byte	0x04, 0x0f
        /*0026*/ 	.short	(.L_933 - .L_932)


	//   ....[0]....
	.align		4
.L_932:
        /*0028*/ 	.word	index@(__assertfail)


	//----- nvinfo : EIATTR_ANNOTATIONS
	.align		4
.L_933:
        /*002c*/ 	.byte	0x04, 0x55
        /*002e*/ 	.short	(.L_935 - .L_934)


	//   ....[0]....
.L_934:
        /* <DEDUP_REMOVED lines=30> */


	//----- nvinfo : EIATTR_MERCURY_ISA_VERSION
	.align		4
.L_935:
        /*0200*/ 	.byte	0x03, 0x5f
        /*0202*/ 	.short	0x0101


	//----- nvinfo : EIATTR_INT_WARP_WIDE_INSTR_OFFSETS
	.align		4
        /*0204*/ 	.byte	0x04, 0x31
        /*0206*/ 	.short	(.L_937 - .L_936)


	//   ....[0]....
.L_936:
        /*0208*/ 	.word	0x00000120


	//   ....[1]....
        /*020c*/ 	.word	0x000001c0


	//   ....[2]....
        /*0210*/ 	.word	0x00000230


	//----- nvinfo : EIATTR_COOP_GROUP_MASK_REGIDS
	.align		4
.L_937:
        /*0214*/ 	.byte	0x04, 0x29
        /*0216*/ 	.short	(.L_939 - .L_938)


	//   ....[0]....
.L_938:
        /*0218*/ 	.word	0xffffffff


	//   ....[1]....
        /*021c*/ 	.word	0xffffffff


	//   ....[2]....
        /*0220*/ 	.word	0xffffffff


	//   ....[3]....
        /*0224*/ 	.word	0xffffffff


	//   ....[4]....
        /*0228*/ 	.word	0xffffffff


	//   ....[5]....
        /*022c*/ 	.word	0xffffffff


	//   ....[6]....
        /*0230*/ 	.word	0xffffffff


	//   ....[7]....
        /*0234*/ 	.word	0xffffffff


	//   ....[8]....
        /*0238*/ 	.word	0xffffffff


	//   ....[9]....
        /*023c*/ 	.word	0xffffffff


	//   ....[10]....
        /*0240*/ 	.word	0xffffffff


	//   ....[11]....
        /*0244*/ 	.word	0xffffffff


	//   ....[12]....
        /*0248*/ 	.word	0xffffffff


	//   ....[13]....
        /*024c*/ 	.word	0xffffffff


	//   ....[14]....
        /*0250*/ 	.word	0xffffffff


	//   ....[15]....
        /*0254*/ 	.word	0xffffffff


	//   ....[16]....
        /*0258*/ 	.word	0xffffffff


	//   ....[17]....
        /*025c*/ 	.word	0xffffffff


	//   ....[18]....
        /*0260*/ 	.word	0xffffffff


	//   ....[19]....
        /*0264*/ 	.word	0xffffffff


	//   ....[20]....
        /*0268*/ 	.word	0xffffffff


	//   ....[21]....
        /*026c*/ 	.word	0xffffffff


	//   ....[22]....
        /*0270*/ 	.word	0xffffffff


	//   ....[23]....
        /*0274*/ 	.word	0xffffffff


	//   ....[24]....
        /*0278*/ 	.word	0xffffffff


	//   ....[25]....
        /*027c*/ 	.word	0xffffffff


	//   ....[26]....
        /*0280*/ 	.word	0xffffffff


	//   ....[27]....
        /*0284*/ 	.word	0xffffffff


	//   ....[28]....
        /*0288*/ 	.word	0xffffffff


	//   ....[29]....
        /*028c*/ 	.word	0xffffffff


	//   ....[30]....
        /*0290*/ 	.word	0xffffffff


	//   ....[31]....
        /*0294*/ 	.word	0xffffffff


	//   ....[32]....
        /*0298*/ 	.word	0xffffffff


	//   ....[33]....
        /*029c*/ 	.word	0xffffffff


	//   ....[34]....
        /*02a0*/ 	.word	0xffffffff


	//   ....[35]....
        /*02a4*/ 	.word	0xffffffff


	//   ....[36]....
        /*02a8*/ 	.word	0xffffffff


	//   ....[37]....
        /*02ac*/ 	.word	0xffffffff


	//   ....[38]....
        /*02b0*/ 	.word	0xffffffff


	//   ....[39]....
        /*02b4*/ 	.word	0xffffffff


	//   ....[40]....
        /*02b8*/ 	.word	0xffffffff


	//   ....[41]....
        /*02bc*/ 	.word	0xffffffff


	//   ....[42]....
        /*02c0*/ 	.word	0xffffffff


	//   ....[43]....
        /*02c4*/ 	.word	0xffffffff


	//   ....[44]....
        /*02c8*/ 	.word	0xffffffff


	//   ....[45]....
        /*02cc*/ 	.word	0xffffffff


	//   ....[46]....
        /*02d0*/ 	.word	0xffffffff


	//   ....[47]....
        /*02d4*/ 	.word	0xffffffff


	//   ....[48]....
        /*02d8*/ 	.word	0xffffffff


	//   ....[49]....
        /*02dc*/ 	.word	0xffffffff


	//   ....[50]....
        /*02e0*/ 	.word	0x0500000f


	//   ....[51]....
        /*02e4*/ 	.word	0x0500000f


	//   ....[52]....
        /*02e8*/ 	.word	0x0500000f


	//   ....[53]....
        /*02ec*/ 	.word	0x0500000f


	//   ....[54]....
        /*02f0*/ 	.word	0x0500000f


	//   ....[55]....
        /*02f4*/ 	.word	0x0500000f


	//   ....[56]....
        /*02f8*/ 	.word	0x0500000f


	//   ....[57]....
        /*02fc*/ 	.word	0x0500000f


	//   ....[58]....
        /*0300*/ 	.word	0x0500000f


	//   ....[59]....
        /*0304*/ 	.word	0x0500000f


	//   ....[60]....
        /*0308*/ 	.word	0x0500000f


	//   ....[61]....
        /*030c*/ 	.word	0x0500000f


	//   ....[62]....
        /*0310*/ 	.word	0x0500000f


	//   ....[63]....
        /*0314*/ 	.word	0x0500000f


	//   ....[64]....
        /*0318*/ 	.word	0x0500000f


	//   ....[65]....
        /*031c*/ 	.word	0x0500000f


	//   ....[66]....
        /*0320*/ 	.word	0x0500000f


	//   ....[67]....
        /*0324*/ 	.word	0x0500000f


	//----- nvinfo : EIATTR_COOP_GROUP_INSTR_OFFSETS
	.align		4
.L_939:
        /*0328*/ 	.byte	0x04, 0x28
        /*032a*/ 	.short	(.L_941 - .L_940)


	//   ....[0]....
.L_940:
        /*032c*/ 	.word	0x00000060


	//   ....[1]....
        /*0330*/ 	.word	0x00000130


	//   ....[2]....
        /*0334*/ 	.word	0x000001e0


	//   ....[3]....
        /*0338*/ 	.word	0x000003a0


	//   ....[4]....
        /*033c*/ 	.word	0x00000500


	//   ....[5]....
        /*0340*/ 	.word	0x00000620


	//   ....[6]....
        /*0344*/ 	.word	0x00000780


	//   ....[7]....
        /*0348*/ 	.word	0x00000da0


	//   ....[8]....
        /*034c*/ 	.word	0x000044c0


	//   ....[9]....
        /*0350*/ 	.word	0x00004550


	//   ....[10]....
        /*0354*/ 	.word	0x00004cd0


	//   ....[11]....
        /*0358*/ 	.word	0x00004d60


	//   ....[12]....
        /*035c*/ 	.word	0x00008ea0


	//   ....[13]....
        /*0360*/ 	.word	0x00008ec0


	//   ....[14]....
        /*0364*/ 	.word	0x00009950


	//   ....[15]....
        /*0368*/ 	.word	0x000099b0


	//   ....[16]....
        /*036c*/ 	.word	0x0000aeb0


	//   ....[17]....
        /*0370*/ 	.word	0x0000aef0


	//   ....[18]....
        /*0374*/ 	.word	0x0000b000


	//   ....[19]....
        /*0378*/ 	.word	0x0000b020


	//   ....[20]....
        /*037c*/ 	.word	0x0000c320


	//   ....[21]....
        /*0380*/ 	.word	0x0000c380


	//   ....[22]....
        /*0384*/ 	.word	0x0000c3c0


	//   ....[23]....
        /*0388*/ 	.word	0x0000c3f0


	//   ....[24]....
        /*038c*/ 	.word	0x0000c880


	//   ....[25]....
        /*0390*/ 	.word	0x0000c8c0


	//   ....[26]....
        /*0394*/ 	.word	0x0000c9a0


	//   ....[27]....
        /*0398*/ 	.word	0x0000c9c0


	//   ....[28]....
        /*039c*/ 	.word	0x0000ca80


	//   ....[29]....
        /*03a0*/ 	.word	0x0000caa0


	//   ....[30]....
        /*03a4*/ 	.word	0x0000cb70


	//   ....[31]....
        /*03a8*/ 	.word	0x0000cbb0


	//   ....[32]....
        /*03ac*/ 	.word	0x0000d600


	//   ....[33]....
        /*03b0*/ 	.word	0x0000e030


	//   ....[34]....
        /*03b4*/ 	.word	0x0000e040


	//   ....[35]....
        /*03b8*/ 	.word	0x0000e080


	//   ....[36]....
        /*03bc*/ 	.word	0x0000e0c0


	//   ....[37]....
        /*03c0*/ 	.word	0x0000e190


	//   ....[38]....
        /*03c4*/ 	.word	0x0000e1a0


	//   ....[39]....
        /*03c8*/ 	.word	0x0000e220


	//   ....[40]....
        /*03cc*/ 	.word	0x0000e230


	//   ....[41]....
        /*03d0*/ 	.word	0x0000e2b0


	//   ....[42]....
        /*03d4*/ 	.word	0x0000e2c0


	//   ....[43]....
        /*03d8*/ 	.word	0x0000e340


	//   ....[44]....
        /*03dc*/ 	.word	0x0000e350


	//   ....[45]....
        /*03e0*/ 	.word	0x0000e3d0


	//   ....[46]....
        /*03e4*/ 	.word	0x0000e3e0


	//   ....[47]....
        /*03e8*/ 	.word	0x0000e3f0


	//   ....[48]....
        /*03ec*/ 	.word	0x0000e430


	//   ....[49]....
        /*03f0*/ 	.word	0x00010900


	//   ....[50]....
        /*03f4*/ 	.word	0x00010df0


	//   ....[51]....
        /*03f8*/ 	.word	0x00010f60


	//   ....[52]....
        /*03fc*/ 	.word	0x00010fc0


	//   ....[53]....
        /*0400*/ 	.word	0x00011110


	//   ....[54]....
        /*0404*/ 	.word	0x00011160


	//   ....[55]....
        /*0408*/ 	.word	0x00011290


	//   ....[56]....
        /*040c*/ 	.word	0x000112e0


	//   ....[57]....
        /*0410*/ 	.word	0x000113f0


	//   ....[58]....
        /*0414*/ 	.word	0x00011440


	//   ....[59]....
        /*0418*/ 	.word	0x00011550


	//   ....[60]....
        /*041c*/ 	.word	0x000115a0


	//   ....[61]....
        /*0420*/ 	.word	0x000116b0


	//   ....[62]....
        /*0424*/ 	.word	0x00011700


	//   ....[63]....
        /*0428*/ 	.word	0x00011800


	//   ....[64]....
        /*042c*/ 	.word	0x00011850


	//   ....[65]....
        /*0430*/ 	.word	0x00011940


	//   ....[66]....
        /*0434*/ 	.word	0x00011990


	//   ....[67]....
        /*0438*/ 	.word	0x00011d30


	//----- nvinfo : EIATTR_REG_RECONFIG
	.align		4
.L_941:
        /*043c*/ 	.byte	0x01, 0x54
	.zero		2


	//----- nvinfo : EIATTR_SYSCALL_OFFSETS
	.align		4
        /*0440*/ 	.byte	0x04, 0x46
        /*0442*/ 	.short	(.L_943 - .L_942)


	//   ....[0]....
.L_942:
        /*0444*/ 	.word	0x00001160


	//   ....[1]....
        /*0448*/ 	.word	0x0000d210


	//   ....[2]....
        /*044c*/ 	.word	0x0000d350


	//   ....[3]....
        /*0450*/ 	.word	0x0000d440


	//   ....[4]....
        /*0454*/ 	.word	0x0000dbf0


	//----- nvinfo : EIATTR_MBARRIER_INSTR_OFFSETS
	.align		4
.L_943:
        /*0458*/ 	.byte	0x04, 0x39
        /*045a*/ 	.short	(.L_945 - .L_944)


	//   ....[0]....
.L_944:
        /*045c*/ 	.word	0x00000250
        /*0460*/ 	.word	0x000000ff
        /*0464*/ 	.word	0x00034800
        /*0468*/ 	.short	0x0100
        /*046a*/ 	.byte	0x08
	.zero		1


	//   ....[1]....
        /*046c*/ 	.word	0x00000260
        /*0470*/ 	.word	0x000000ff
        /*0474*/ 	.word	0x00034820
        /*0478*/ 	.short	0x0100
        /*047a*/ 	.byte	0x08
	.zero		1


	//   ....[2]....
        /*047c*/ 	.word	0x00000350
        /*0480*/ 	.word	0x000000ff
        /*0484*/ 	.word	0x00034830
        /*0488*/ 	.short	0x0100
        /*048a*/ 	.byte	0x08
	.zero		1


	//   ....[3]....
        /*048c*/ 	.word	0x00000360
        /*0490*/ 	.word	0x000000ff
        /*0494*/ 	.word	0x00034840
        /*0498*/ 	.short	0x0100
        /*049a*/ 	.byte	0x08
	.zero		1


	//   ....[4]....
        /*049c*/ 	.word	0x00000370
        /*04a0*/ 	.word	0x000000ff
        /*04a4*/ 	.word	0x00034838
        /*04a8*/ 	.short	0x0100
        /*04aa*/ 	.byte	0x08
	.zero		1


	//   ....[5]....
        /*04ac*/ 	.word	0x00000380
        /*04b0*/ 	.word	0x000000ff
        /*04b4*/ 	.word	0x00034848
        /*04b8*/ 	.short	0x0100
        /*04ba*/ 	.byte	0x08
	.zero		1


	//   ....[6]....
        /*04bc*/ 	.word	0x000004b0
        /*04c0*/ 	.word	0x000000ff
        /*04c4*/ 	.word	0x00034850
        /*04c8*/ 	.short	0x0100
        /*04ca*/ 	.byte	0x08
	.zero		1


	//   ....[7]....
        /*04cc*/ 	.word	0x000004c0
        /*04d0*/ 	.word	0x000000ff
        /*04d4*/ 	.word	0x00034860
        /*04d8*/ 	.short	0x0100
        /*04da*/ 	.byte	0x08
	.zero		1


	//   ....[8]....
        /*04dc*/ 	.word	0x000004d0
        /*04e0*/ 	.word	0x000000ff
        /*04e4*/ 	.word	0x00034858
        /*04e8*/ 	.short	0x0100
        /*04ea*/ 	.byte	0x08
	.zero		1


	//   ....[9]....
        /*04ec*/ 	.word	0x000004e0
        /*04f0*/ 	.word	0x000000ff
        /*04f4*/ 	.word	0x00034868
        /*04f8*/ 	.short	0x0100
        /*04fa*/ 	.byte	0x08
	.zero		1


	//   ....[10]....
        /*04fc*/ 	.word	0x000005d0
        /*0500*/ 	.word	0x000000ff
        /*0504*/ 	.word	0x00034870
        /*0508*/ 	.short	0x0100
        /*050a*/ 	.byte	0x06
	.zero		1


	//   ....[11]....
        /*050c*/ 	.word	0x000005e0
        /*0510*/ 	.word	0x000000ff
        /*0514*/ 	.word	0x00034880
        /*0518*/ 	.short	0x0100
        /*051a*/ 	.byte	0x06
	.zero		1


	//   ....[12]....
        /*051c*/ 	.word	0x000005f0
        /*0520*/ 	.word	0x000000ff
        /*0524*/ 	.word	0x00034878
        /*0528*/ 	.short	0x0100
        /*052a*/ 	.byte	0x06
	.zero		1


	//   ....[13]....
        /*052c*/ 	.word	0x00000600
        /*0530*/ 	.word	0x000000ff
        /*0534*/ 	.word	0x00034888
        /*0538*/ 	.short	0x0100
        /*053a*/ 	.byte	0x06
	.zero		1


	//   ....[14]....
        /*053c*/ 	.word	0x00000730
        /*0540*/ 	.word	0x000000ff
        /*0544*/ 	.word	0x00034890
        /*0548*/ 	.short	0x0100
        /*054a*/ 	.byte	0x08
	.zero		1


	//   ....[15]....
        /*054c*/ 	.word	0x00000740
        /*0550*/ 	.word	0x000000ff
        /*0554*/ 	.word	0x000348a0
        /*0558*/ 	.short	0x0100
        /*055a*/ 	.byte	0x08
	.zero		1


	//   ....[16]....
        /*055c*/ 	.word	0x00000750
        /*0560*/ 	.word	0x000000ff
        /*0564*/ 	.word	0x00034898
        /*0568*/ 	.short	0x0100
        /*056a*/ 	.byte	0x08
	.zero		1


	//   ....[17]....
        /*056c*/ 	.word	0x00000760
        /*0570*/ 	.word	0x000000ff
        /*0574*/ 	.word	0x000348a8
        /*0578*/ 	.short	0x0100
        /*057a*/ 	.byte	0x08
	.zero		1


	//   ....[18]....
        /*057c*/ 	.word	0x00000890
        /*0580*/ 	.word	0x000000ff
        /*0584*/ 	.word	0x000348b0
        /*0588*/ 	.short	0x0100
        /*058a*/ 	.byte	0x08
	.zero		1


	//   ....[19]....
        /*058c*/ 	.word	0x000008a0
        /*0590*/ 	.word	0x000000ff
        /*0594*/ 	.word	0x000348c0
        /*0598*/ 	.short	0x0100
        /*059a*/ 	.byte	0x08
	.zero		1


	//   ....[20]....
        /*059c*/ 	.word	0x000008b0
        /*05a0*/ 	.word	0x000000ff
        /*05a4*/ 	.word	0x000348b8
        /*05a8*/ 	.short	0x0100
        /*05aa*/ 	.byte	0x08
	.zero		1


	//   ....[21]....
        /*05ac*/ 	.word	0x000008c0
        /*05b0*/ 	.word	0x000000ff
        /*05b4*/ 	.word	0x000348c8
        /*05b8*/ 	.short	0x0100
        /*05ba*/ 	.byte	0x08
	.zero		1


	//   ....[22]....
        /*05bc*/ 	.word	0x000011a0
        /*05c0*/ 	.word	0x000000ff
        /*05c4*/ 	.word	0x00034800
        /*05c8*/ 	.short	0x010a
        /*05ca*/ 	.byte	0x3d
	.zero		1


	//   ....[23]....
        /*05cc*/ 	.word	0x00001230
        /*05d0*/ 	.word	0x0000000b
        /*05d4*/ 	.word	0x00034830
        /*05d8*/ 	.short	0x010a
        /*05da*/ 	.byte	0x3f
	.zero		1


	//   ....[24]....
        /*05dc*/ 	.word	0x000012b0
        /*05e0*/ 	.word	0x0000000b
        /*05e4*/ 	.word	0x00034830
        /*05e8*/ 	.short	0x010a
        /*05ea*/ 	.byte	0x3f
	.zero		1


	//   ....[25]....
        /*05ec*/ 	.word	0x00004560
        /*05f0*/ 	.word	0x0000000b
        /*05f4*/ 	.word	0x00000000
        /*05f8*/ 	.short	0x0101
        /*05fa*/ 	.byte	0x3f
	.zero		1


	//   ....[26]....
        /*05fc*/ 	.word	0x00006320
        /*0600*/ 	.word	0x000000ff
        /*0604*/ 	.word	0x00034830
        /*0608*/ 	.short	0x010a
        /*060a*/ 	.byte	0x06
	.zero		1


	//   ....[27]....
        /*060c*/ 	.word	0x00006360
        /*0610*/ 	.word	0x000000ff
        /*0614*/ 	.word	0x00034830
        /*0618*/ 	.short	0x010a
        /*061a*/ 	.byte	0x06
	.zero		1


	//   ....[28]....
        /*061c*/ 	.word	0x00008a30
        /*0620*/ 	.word	0x000000ff
        /*0624*/ 	.word	0x00034850
        /*0628*/ 	.short	0x010a
        /*062a*/ 	.byte	0x06
	.zero		1


	//   ....[29]....
        /*062c*/ 	.word	0x00008a70
        /*0630*/ 	.word	0x000000ff
        /*0634*/ 	.word	0x00034850
        /*0638*/ 	.short	0x010a
        /*063a*/ 	.byte	0x06
	.zero		1


	//   ....[30]....
        /*063c*/ 	.word	0x0000a120
        /*0640*/ 	.word	0x00000083
        /*0644*/ 	.word	0x00000000
        /*0648*/ 	.short	0x0101
        /*064a*/ 	.byte	0x3f
	.zero		1


	//   ....[31]....
        /*064c*/ 	.word	0x0000a200
        /*0650*/ 	.word	0x0000007b
        /*0654*/ 	.word	0x00000000
        /*0658*/ 	.short	0x0101
        /*065a*/ 	.byte	0x3f
	.zero		1


	//   ....[32]....
        /*065c*/ 	.word	0x0000ae00
        /*0660*/ 	.word	0x000000ff
        /*0664*/ 	.word	0x00034850
        /*0668*/ 	.short	0x010a
        /*066a*/ 	.byte	0x08
	.zero		1


	//   ....[33]....
        /*066c*/ 	.word	0x0000ae40
        /*0670*/ 	.word	0x000000ff
        /*0674*/ 	.word	0x00034850
        /*0678*/ 	.short	0x010a
        /*067a*/ 	.byte	0x08
	.zero		1


	//   ....[34]....
        /*067c*/ 	.word	0x0000bc70
        /*0680*/ 	.word	0x00000068
        /*0684*/ 	.word	0x00000000
        /*0688*/ 	.short	0x0101
        /*068a*/ 	.byte	0x3f
	.zero		1


	//   ....[35]....
        /*068c*/ 	.word	0x0000c8a0
        /*0690*/ 	.word	0x000000ff
        /*0694*/ 	.word	0x00000000
        /*0698*/ 	.short	0x0101
        /*069a*/ 	.byte	0x3d
	.zero		1


	//   ....[36]....
        /*069c*/ 	.word	0x0000d840
        /*06a0*/ 	.word	0x00000000
        /*06a4*/ 	.word	0x00034840
        /*06a8*/ 	.short	0x010a
        /*06aa*/ 	.byte	0x3f
	.zero		1


	//   ....[37]....
        /*06ac*/ 	.word	0x0000e540
        /*06b0*/ 	.word	0x000000ff
        /*06b4*/ 	.word	0x00034800
        /*06b8*/ 	.short	0x0107
        /*06ba*/ 	.byte	0x24
	.zero		1


	//   ....[38]....
        /*06bc*/ 	.word	0x0000e5b0
        /*06c0*/ 	.word	0x000000ff
        /*06c4*/ 	.word	0x00034800
        /*06c8*/ 	.short	0x0101
        /*06ca*/ 	.byte	0x24
	.zero		1


	//   ....[39]....
        /*06cc*/ 	.word	0x0000e5e0
        /*06d0*/ 	.word	0x000000ff
        /*06d4*/ 	.word	0x00034820
        /*06d8*/ 	.short	0x010a
        /*06da*/ 	.byte	0x24
	.zero		1


	//   ....[40]....
        /*06dc*/ 	.word	0x0000e910
        /*06e0*/ 	.word	0x00000003
        /*06e4*/ 	.word	0x00034840
        /*06e8*/ 	.short	0x010a
        /*06ea*/ 	.byte	0x3f
	.zero		1


	//   ....[41]....
        /*06ec*/ 	.word	0x0000eca0
        /*06f0*/ 	.word	0x00000003
        /*06f4*/ 	.word	0x00000060
        /*06f8*/ 	.short	0x010a
        /*06fa*/ 	.byte	0x3f
	.zero		1


	//   ....[42]....
        /*06fc*/ 	.word	0x0000f300
        /*0700*/ 	.word	0x00000003
        /*0704*/ 	.word	0x00034840
        /*0708*/ 	.short	0x010a
        /*070a*/ 	.byte	0x3f
	.zero		1


	//   ....[43]....
        /*070c*/ 	.word	0x0000f690
        /*0710*/ 	.word	0x00000002
        /*0714*/ 	.word	0x00000060
        /*0718*/ 	.short	0x010a
        /*071a*/ 	.byte	0x3f
	.zero		1


	//   ....[44]....
        /*071c*/ 	.word	0x0000fc30
        /*0720*/ 	.word	0x00000002
        /*0724*/ 	.word	0x00034840
        /*0728*/ 	.short	0x010a
        /*072a*/ 	.byte	0x3f
	.zero		1


	//   ....[45]....
        /*072c*/ 	.word	0x0000ffc0
        /*0730*/ 	.word	0x00000002
        /*0734*/ 	.word	0x00000060
        /*0738*/ 	.short	0x010a
        /*073a*/ 	.byte	0x3f
	.zero		1


	//   ....[46]....
        /*073c*/ 	.word	0x00010400
        /*0740*/ 	.word	0x00000000
        /*0744*/ 	.word	0x00034860
        /*0748*/ 	.short	0x010a
        /*074a*/ 	.byte	0x3f
	.zero		1


	//   ....[47]....
        /*074c*/ 	.word	0x00010880
        /*0750*/ 	.word	0x00000000
        /*0754*/ 	.word	0x00034820
        /*0758*/ 	.short	0x010a
        /*075a*/ 	.byte	0x3f
	.zero		1


	//   ....[48]....
        /*075c*/ 	.word	0x00010a50
        /*0760*/ 	.word	0x00000006
        /*0764*/ 	.word	0x00000000
        /*0768*/ 	.short	0x010a
        /*076a*/ 	.byte	0x3f
	.zero		1


	//   ....[49]....
        /*076c*/ 	.word	0x00010aa0
        /*0770*/ 	.word	0x00000003
        /*0774*/ 	.word	0x00000000
        /*0778*/ 	.short	0x010a
        /*077a*/ 	.byte	0x3f
	.zero		1


	//   ....[50]....
        /*077c*/ 	.word	0x00010b00
        /*0780*/ 	.word	0x00000012
        /*0784*/ 	.word	0x00000000
        /*0788*/ 	.short	0x010a
        /*078a*/ 	.byte	0x3f
	.zero		1


	//   ....[51]....
        /*078c*/ 	.word	0x00010b30
        /*0790*/ 	.word	0x00000003
        /*0794*/ 	.word	0x00000000
        /*0798*/ 	.short	0x010a
        /*079a*/ 	.byte	0x3f
	.zero		1


	//   ....[52]....
        /*079c*/ 	.word	0x00010ba0
        /*07a0*/ 	.word	0x00000003
        /*07a4*/ 	.word	0x00034800
        /*07a8*/ 	.short	0x010a
        /*07aa*/ 	.byte	0x3f
	.zero		1


	//   ....[53]....
        /*07ac*/ 	.word	0x00010bf0
        /*07b0*/ 	.word	0x0000000b
        /*07b4*/ 	.word	0x00034830
        /*07b8*/ 	.short	0x010a
        /*07ba*/ 	.byte	0x3f
	.zero		1


	//   ....[54]....
        /*07bc*/ 	.word	0x00010c50
        /*07c0*/ 	.word	0x0000000a
        /*07c4*/ 	.word	0x00034830
        /*07c8*/ 	.short	0x010a
        /*07ca*/ 	.byte	0x3f
	.zero		1


	//   ....[55]....
        /*07cc*/ 	.word	0x00010cb0
        /*07d0*/ 	.word	0x0000000a
        /*07d4*/ 	.word	0x00034850
        /*07d8*/ 	.short	0x010a
        /*07da*/ 	.byte	0x3f
	.zero		1


	//   ....[56]....
        /*07dc*/ 	.word	0x00010d10
        /*07e0*/ 	.word	0x00000005
        /*07e4*/ 	.word	0x00034850
        /*07e8*/ 	.short	0x010a
        /*07ea*/ 	.byte	0x3f
	.zero		1


	//   ....[57]....
        /*07ec*/ 	.word	0x00010eb0
        /*07f0*/ 	.word	0x00000000
        /*07f4*/ 	.word	0x00034840
        /*07f8*/ 	.short	0x010a
        /*07fa*/ 	.byte	0x3f
	.zero		1


	//   ....[58]....
        /*07fc*/ 	.word	0x000119d0
        /*0800*/ 	.word	0x0000000b
        /*0804*/ 	.word	0x00034820
        /*0808*/ 	.short	0x010a
        /*080a*/ 	.byte	0x3f
	.zero		1


	//   ....[59]....
        /*080c*/ 	.word	0x00011a20
        /*0810*/ 	.word	0x00000003
        /*0814*/ 	.word	0x00034840
        /*0818*/ 	.short	0x010a
        /*081a*/ 	.byte	0x3f
	.zero		1


	//   ....[60]....
        /*081c*/ 	.word	0x00011a70
        /*0820*/ 	.word	0x00000003
        /*0824*/ 	.word	0x00000060
        /*0828*/ 	.short	0x010a
        /*082a*/ 	.byte	0x3f
	.zero		1


	//   ....[61]....
        /*082c*/ 	.word	0x00011ac0
        /*0830*/ 	.word	0x00000003
        /*0834*/ 	.word	0x00034840
        /*0838*/ 	.short	0x010a
        /*083a*/ 	.byte	0x3f
	.zero		1


	//   ....[62]....
        /*083c*/ 	.word	0x00011b10
        /*0840*/ 	.word	0x00000002
        /*0844*/ 	.word	0x00000060
        /*0848*/ 	.short	0x010a
        /*084a*/ 	.byte	0x3f
	.zero		1


	//   ....[63]....
        /*084c*/ 	.word	0x00011b60
        /*0850*/ 	.word	0x00000002
        /*0854*/ 	.word	0x00034840
        /*0858*/ 	.short	0x010a
        /*085a*/ 	.byte	0x3f
	.zero		1


	//   ....[64]....
        /*085c*/ 	.word	0x00011bb0
        /*0860*/ 	.word	0x00000002
        /*0864*/ 	.word	0x00000060
        /*0868*/ 	.short	0x010a
        /*086a*/ 	.byte	0x3f
	.zero		1


	//   ....[65]....
        /*086c*/ 	.word	0x00011c00
        /*0870*/ 	.word	0x00000000
        /*0874*/ 	.word	0x00034860
        /*0878*/ 	.short	0x010a
        /*087a*/ 	.byte	0x3f
	.zero		1


	//   ....[66]....
        /*087c*/ 	.word	0x00011c50
        /*0880*/ 	.word	0x00000000
        /*0884*/ 	.word	0x00034820
        /*0888*/ 	.short	0x010a
        /*088a*/ 	.byte	0x3f
	.zero		1


	//   ....[67]....
        /*088c*/ 	.word	0x00011df0
        /*0890*/ 	.word	0x00000006
        /*0894*/ 	.word	0x00000000
        /*0898*/ 	.short	0x010a
        /*089a*/ 	.byte	0x3f
	.zero		1


	//   ....[68]....
        /*089c*/ 	.word	0x00011e40
        /*08a0*/ 	.word	0x00000003
        /*08a4*/ 	.word	0x00000000
        /*08a8*/ 	.short	0x010a
        /*08aa*/ 	.byte	0x3f
	.zero		1


	//   ....[69]....
        /*08ac*/ 	.word	0x00011e90
        /*08b0*/ 	.word	0x00000012
        /*08b4*/ 	.word	0x00000000
        /*08b8*/ 	.short	0x010a
        /*08ba*/ 	.byte	0x3f
	.zero		1


	//----- nvinfo : EIATTR_NUM_MBARRIERS
	.align		4
.L_945:
        /*08bc*/ 	.byte	0x03, 0x38
        /*08be*/ 	.short	0x0016


	//----- nvinfo : EIATTR_EXIT_INSTR_OFFSETS
	.align		4
        /*08c0*/ 	.byte	0x04, 0x1c
        /*08c2*/ 	.short	(.L_947 - .L_946)


	//   ....[0]....
.L_946:
        /*08c4*/ 	.word	0x00000a00


	//   ....[1]....
        /*08c8*/ 	.word	0x0000ccb0


	//   ....[2]....
        /*08cc*/ 	.word	0x00010b80


	//----- nvinfo : EIATTR_MAX_THREADS
	.align		4
.L_947:
        /*08d0*/ 	.byte	0x04, 0x05
        /*08d2*/ 	.short	(.L_949 - .L_948)
.L_948:
        /*08d4*/ 	.word	0x00000180
        /*08d8*/ 	.word	0x00000001
        /*08dc*/ 	.word	0x00000001


	//----- nvinfo : EIATTR_CRS_STACK_SIZE
	.align		4
.L_949:
        /*08e0*/ 	.byte	0x04, 0x1e
        /*08e2*/ 	.short	(.L_951 - .L_950)
.L_950:
        /*08e4*/ 	.word	0x00000000


	//----- nvinfo : EIATTR_CBANK_PARAM_SIZE
	.align		4
.L_951:
        /*08e8*/ 	.byte	0x03, 0x19
        /*08ea*/ 	.short	0x0a70


	//----- nvinfo : EIATTR_PARAM_CBANK
	.align		4
        /*08ec*/ 	.byte	0x04, 0x0a
        /*08ee*/ 	.short	(.L_953 - .L_952)
	.align		4
.L_952:
        /*08f0*/ 	.word	index@(.nv.constant0._ZN7cutlass13device_kernelIN5flash11enable_sm90INS1_16FlashAttnFwdSm90INS1_25CollectiveMainloopFwdSm90ILi2EN4cute5tupleIJNS5_1CILi1EEES8_S8_EEENS6_IJNS7_ILi128EEENS7_ILi176EEESA_EEELi128ENS_10bfloat16_tEfNS_4arch4Sm90ELb0ELb0ELb0ELb0ELb0ELb0ELb0ELb1ELb1ELb1ELb0ELb0EEENS1_21CollectiveEpilogueFwdINS6_IJSA_SA_SB_EEES9_SD_SF_Li256ELb0ELb1ELb0ELb0EEENS1_29StaticPersistentTileSchedulerILb0EEEEEEEEEvNT_6ParamsE)
        /*08f4*/ 	.short	0x0210
        /*08f6*/ 	.short	0x0a70


	//----- nvinfo : EIATTR_SW_WAR
	.align		4
.L_953:
        /*08f8*/ 	.byte	0x04, 0x36
        /*08fa*/ 	.short	(.L_955 - .L_954)
.L_954:
        /*08fc*/ 	.word	0x00000008
.L_955:


//--------------------- .nv.info._ZN7cutlass13device_kernelIN5flash11enable_sm90INS1_16FlashAttnFwdSm90INS1_25CollectiveMainloopFwdSm90ILi2EN4cute5tupleIJNS5_1CILi2EEENS7_ILi1EEES9_EEENS6_IJNS7_ILi128EEENS7_ILi176EEESB_EEELi128ENS_10bfloat16_tEfNS_4arch4Sm90ELb0ELb0ELb0ELb0ELb0ELb0ELb0ELb1ELb1ELb1ELb0ELb0EEENS1_21CollectiveEpilogueFwdINS6_IJSB_SB_SC_EEESA_SE_SG_Li256ELb0ELb1ELb0ELb0EEENS1_29StaticPersistentTileSchedulerILb0EEEEEEEEEvNT_6ParamsE --------------------------
	.section	.nv.info._ZN7cutlass13device_kernelIN5flash11enable_sm90INS1_16FlashAttnFwdSm90INS1_25CollectiveMainloopFwdSm90ILi2EN4cute5tupleIJNS5_1CILi2EEENS7_ILi1EEES9_EEENS6_IJNS7_ILi128EEENS7_ILi176EEESB_EEELi128ENS_10bfloat16_tEfNS_4arch4Sm90ELb0ELb0ELb0ELb0ELb0ELb0ELb0ELb1ELb1ELb1ELb0ELb0EEENS1_21CollectiveEpilogueFwdINS6_IJSB_SB_SC_EEESA_SE_SG_Li256ELb0ELb1ELb0ELb0EEENS1_29StaticPersistentTileSchedulerILb0EEEEEEEEEvNT_6ParamsE,"",@"SHT_CUDA_INFO"
	.sectionflags	@""
	.align	4


	//----- nvinfo : EIATTR_CUDA_API_VERSION
	.align		4
        /*0000*/ 	.byte	0x04, 0x37
        /*0002*/ 	.short	(.L_957 - .L_956)
.L_956:
        /*0004*/ 	.word	0x00000082


	//----- nvinfo : EIATTR_KPARAM_INFO
	.align		4
.L_957:
        /*0008*/ 	.byte	0x04, 0x17
        /*000a*/ 	.short	(.L_959 - .L_958)
.L_958:
        /*000c*/ 	.word	0x00000000
        /*0010*/ 	.short	0x0000
        /*0012*/ 	.short	0x0070
        /*0014*/ 	.byte	0x00, 0xf0, 0x01, 0x28


	//----- nvinfo : EIATTR_SPARSE_MMA_MASK
	.align		4
.L_959:
        /*0018*/ 	.byte	0x03, 0x50
        /*001a*/ 	.short	0x0000


	//----- nvinfo : EIATTR_MAXREG_COUNT
	.align		4
        /*001c*/ 	.byte	0x03, 0x1b
        /*001e*/ 	.short	0x00a8


	//----- nvinfo : EIATTR_NUM_BARRIERS
	.align		4
        /*0020*/ 	.byte	0x02, 0x4c
        /*0022*/ 	.byte	0x10
	.zero		1


	//----- nvinfo : EIATTR_EXTERNS
	.align		4
        /*0024*/ 	.byte	0x04, 0x0f
        /*0026*/ 	.short	(.L_961 - .L_960)


	//   ....[0]....
	.align		4
.L_960:
        /*0028*/ 	.word	index@(__assertfail)


	//----- nvinfo : EIATTR_ANNOTATIONS
	.align		4
.L_961:
        /*002c*/ 	.byte	0x04, 0x55
        /*002e*/ 	.short	(.L_963 - .L_962)


	//   ....[0]....
.L_962:
        /* <DEDUP_REMOVED lines=34> */


	//----- nvinfo : EIATTR_MERCURY_ISA_VERSION
	.align		4
.L_963:
        /*0238*/ 	.byte	0x03, 0x5f
        /*023a*/ 	.short	0x0101


	//----- nvinfo : EIATTR_INT_WARP_WIDE_INSTR_OFFSETS
	.align		4
        /*023c*/ 	.byte	0x04, 0x31
        /*023e*/ 	.short	(.L_965 - .L_964)


	//   ....[0]....
.L_964:
        /*0240*/ 	.word	0x00000120


	//   ....[1]....
        /*0244*/ 	.word	0x000001c0


	//   ....[2]....
        /*0248*/ 	.word	0x00000230


	//----- nvinfo : EIATTR_COOP_GROUP_MASK_REGIDS
	.align		4
.L_965:
        /*024c*/ 	.byte	0x04, 0x29
        /*024e*/ 	.short	(.L_967 - .L_966)


	//   ....[0]....
.L_966:
        /*0250*/ 	.word	0xffffffff


	//   ....[1]....
        /*0254*/ 	.word	0xffffffff


	//   ....[2]....
        /*0258*/ 	.word	0xffffffff


	//   ....[3]....
        /*025c*/ 	.word	0xffffffff


	//   ....[4]....
        /*0260*/ 	.word	0xffffffff


	//   ....[5]....
        /*0264*/ 	.word	0xffffffff


	//   ....[6]....
        /*0268*/ 	.word	0xffffffff


	//   ....[7]....
        /*026c*/ 	.word	0xffffffff


	//   ....[8]....
        /*0270*/ 	.word	0xffffffff


	//   ....[9]....
        /*0274*/ 	.word	0xffffffff


	//   ....[10]....
        /*0278*/ 	.word	0xffffffff


	//   ....[11]....
        /*027c*/ 	.word	0xffffffff


	//   ....[12]....
        /*0280*/ 	.word	0xffffffff


	//   ....[13]....
        /*0284*/ 	.word	0xffffffff


	//   ....[14]....
        /*0288*/ 	.word	0xffffffff


	//   ....[15]....
        /*028c*/ 	.word	0xffffffff


	//   ....[16]....
        /*0290*/ 	.word	0xffffffff


	//   ....[17]....
        /*0294*/ 	.word	0xffffffff


	//   ....[18]....
        /*0298*/ 	.word	0xffffffff


	//   ....[19]....
        /*029c*/ 	.word	0xffffffff


	//   ....[20]....
        /*02a0*/ 	.word	0xffffffff


	//   ....[21]....
        /*02a4*/ 	.word	0xffffffff


	//   ....[22]....
        /*02a8*/ 	.word	0xffffffff


	//   ....[23]....
        /*02ac*/ 	.word	0xffffffff


	//   ....[24]....
        /*02b0*/ 	.word	0xffffffff


	//   ....[25]....
        /*02b4*/ 	.word	0xffffffff


	//   ....[26]....
        /*02b8*/ 	.word	0xffffffff


	//   ....[27]....
        /*02bc*/ 	.word	0xffffffff


	//   ....[28]....
        /*02c0*/ 	.word	0xffffffff


	//   ....[29]....
        /*02c4*/ 	.word	0xffffffff


	//   ....[30]....
        /*02c8*/ 	.word	0xffffffff


	//   ....[31]....
        /*02cc*/ 	.word	0xffffffff


	//   ....[32]....
        /*02d0*/ 	.word	0xffffffff


	//   ....[33]....
        /*02d4*/ 	.word	0xffffffff


	//   ....[34]....
        /*02d8*/ 	.word	0xffffffff


	//   ....[35]....
        /*02dc*/ 	.word	0xffffffff


	//   ....[36]....
        /*02e0*/ 	.word	0xffffffff


	//   ....[37]....
        /*02e4*/ 	.word	0xffffffff


	//   ....[38]....
        /*02e8*/ 	.word	0xffffffff


	//   ....[39]....
        /*02ec*/ 	.word	0xffffffff


	//   ....[40]....
        /*02f0*/ 	.word	0xffffffff


	//   ....[41]....
        /*02f4*/ 	.word	0xffffffff


	//   ....[42]....
        /*02f8*/ 	.word	0xffffffff


	//   ....[43]....
        /*02fc*/ 	.word	0xffffffff


	//   ....[44]....
        /*0300*/ 	.word	0xffffffff


	//   ....[45]....
        /*0304*/ 	.word	0xffffffff


	//   ....[46]....
        /*0308*/ 	.word	0xffffffff


	//   ....[47]....
        /*030c*/ 	.word	0xffffffff


	//   ....[48]....
        /*0310*/ 	.word	0xffffffff


	//   ....[49]....
        /*0314*/ 	.word	0xffffffff


	//   ....[50]....
        /*0318*/ 	.word	0xffffffff


	//   ....[51]....
        /*031c*/ 	.word	0x0500000f


	//   ....[52]....
        /*0320*/ 	.word	0x0500000f


	//   ....[53]....
        /*0324*/ 	.word	0x0500000f


	//   ....[54]....
        /*0328*/ 	.word	0x0500000f


	//   ....[55]....
        /*032c*/ 	.word	0x0500000f


	//   ....[56]....
        /*0330*/ 	.word	0x0500000f


	//   ....[57]....
        /*0334*/ 	.word	0x0500000f


	//   ....[58]....
        /*0338*/ 	.word	0x0500000f


	//   ....[59]....
        /*033c*/ 	.word	0x0500000f


	//   ....[60]....
        /*0340*/ 	.word	0x0500000f


	//   ....[61]....
        /*0344*/ 	.word	0x0500000f


	//   ....[62]....
        /*0348*/ 	.word	0x0500000f


	//   ....[63]....
        /*034c*/ 	.word	0x0500000f


	//   ....[64]....
        /*0350*/ 	.word	0x0500000f


	//   ....[65]....
        /*0354*/ 	.word	0x0500000f


	//   ....[66]....
        /*0358*/ 	.word	0x0500000f


	//   ....[67]....
        /*035c*/ 	.word	0x0500000f


	//   ....[68]....
        /*0360*/ 	.word	0x0500000f


	//----- nvinfo : EIATTR_COOP_GROUP_INSTR_OFFSETS
	.align		4
.L_967:
        /*0364*/ 	.byte	0x04, 0x28
        /*0366*/ 	.short	(.L_969 - .L_968)


	//   ....[0]....
.L_968:
        /*0368*/ 	.word	0x00000060


	//   ....[1]....
        /*036c*/ 	.word	0x00000130


	//   ....[2]....
        /*0370*/ 	.word	0x000001d0


	//   ....[3]....
        /*0374*/ 	.word	0x000003b0


	//   ....[4]....
        /*0378*/ 	.word	0x000005e0


	//   ....[5]....
        /*037c*/ 	.word	0x00000810


	//   ....[6]....
        /*0380*/ 	.word	0x00000aa0


	//   ....[7]....
        /*0384*/ 	.word	0x00000dc0


	//   ....[8]....
        /*0388*/ 	.word	0x000012b0


	//   ....[9]....
        /*038c*/ 	.word	0x000049c0


	//   ....[10]....
        /*0390*/ 	.word	0x00004a80


	//   ....[11]....
        /*0394*/ 	.word	0x00005200


	//   ....[12]....
        /*0398*/ 	.word	0x00005260


	//   ....[13]....
        /*039c*/ 	.word	0x000096a0


	//   ....[14]....
        /*03a0*/ 	.word	0x000096b0


	//   ....[15]....
        /*03a4*/ 	.word	0x000096f0


	//   ....[16]....
        /*03a8*/ 	.word	0x00009700


	//   ....[17]....
        /*03ac*/ 	.word	0x0000b140


	//   ....[18]....
        /*03b0*/ 	.word	0x0000b170


	//   ....[19]....
        /*03b4*/ 	.word	0x0000b240


	//   ....[20]....
        /*03b8*/ 	.word	0x0000b250


	//   ....[21]....
        /*03bc*/ 	.word	0x0000c490


	//   ....[22]....
        /*03c0*/ 	.word	0x0000c4c0


	//   ....[23]....
        /*03c4*/ 	.word	0x0000c4f0


	//   ....[24]....
        /*03c8*/ 	.word	0x0000c520


	//   ....[25]....
        /*03cc*/ 	.word	0x0000cbb0


	//   ....[26]....
        /*03d0*/ 	.word	0x0000cbe0


	//   ....[27]....
        /*03d4*/ 	.word	0x0000ccc0


	//   ....[28]....
        /*03d8*/ 	.word	0x0000cce0


	//   ....[29]....
        /*03dc*/ 	.word	0x0000cda0


	//   ....[30]....
        /*03e0*/ 	.word	0x0000cdc0


	//   ....[31]....
        /*03e4*/ 	.word	0x0000ce90


	//   ....[32]....
        /*03e8*/ 	.word	0x0000ced0


	//   ....[33]....
        /*03ec*/ 	.word	0x0000d9c0


	//   ....[34]....
        /*03f0*/ 	.word	0x0000e490


	//   ....[35]....
        /*03f4*/ 	.word	0x0000e4c0


	//   ....[36]....
        /*03f8*/ 	.word	0x0000e590


	//   ....[37]....
        /*03fc*/ 	.word	0x0000e5a0


	//   ....[38]....
        /*0400*/ 	.word	0x0000e630


	//   ....[39]....
        /*0404*/ 	.word	0x0000e640


	//   ....[40]....
        /*0408*/ 	.word	0x0000e6d0


	//   ....[41]....
        /*040c*/ 	.word	0x0000e6e0


	//   ....[42]....
        /*0410*/ 	.word	0x0000e770


	//   ....[43]....
        /*0414*/ 	.word	0x0000e780


	//   ....[44]....
        /*0418*/ 	.word	0x0000e810


	//   ....[45]....
        /*041c*/ 	.word	0x0000e820


	//   ....[46]....
        /*0420*/ 	.word	0x0000e8b0


	//   ....[47]....
        /*0424*/ 	.word	0x0000e8c0


	//   ....[48]....
        /*0428*/ 	.word	0x0000e8d0


	//   ....[49]....
        /*042c*/ 	.word	0x0000e920


	//   ....[50]....
        /*0430*/ 	.word	0x00011210


	//   ....[51]....
        /*0434*/ 	.word	0x00011700


	//   ....[52]....
        /*0438*/ 	.word	0x00011870


	//   ....[53]....
        /*043c*/ 	.word	0x000118d0


	//   ....[54]....
        /*0440*/ 	.word	0x00011a50


	//   ....[55]....
        /*0444*/ 	.word	0x00011aa0


	//   ....[56]....
        /*0448*/ 	.word	0x00011bc0


	//   ....[57]....
        /*044c*/ 	.word	0x00011c10


	//   ....[58]....
        /*0450*/ 	.word	0x00011d30


	//   ....[59]....
        /*0454*/ 	.word	0x00011d80


	//   ....[60]....
        /*0458*/ 	.word	0x00011ea0


	//   ....[61]....
        /*045c*/ 	.word	0x00011ef0


	//   ....[62]....
        /*0460*/ 	.word	0x00012010


	//   ....[63]....
        /*0464*/ 	.word	0x00012060


	//   ....[64]....
        /*0468*/ 	.word	0x00012180


	//   ....[65]....
        /*046c*/ 	.word	0x000121d0


	//   ....[66]....
        /*0470*/ 	.word	0x000122d0


	//   ....[67]....
        /*0474*/ 	.word	0x00012320


	//   ....[68]....
        /*0478*/ 	.word	0x000126d0


	//----- nvinfo : EIATTR_REG_RECONFIG
	.align		4
.L_969:
        /*047c*/ 	.byte	0x01, 0x54
	.zero		2


	//----- nvinfo : EIATTR_SYSCALL_OFFSETS
	.align		4
        /*0480*/ 	.byte	0x04, 0x46
        /*0482*/ 	.short	(.L_971 - .L_970)


	//   ....[0]....
.L_970:
        /*0484*/ 	.word	0x00001670


	//   ....[1]....
        /*0488*/ 	.word	0x0000d5e0


	//   ....[2]....
        /*048c*/ 	.word	0x0000d720


	//   ....[3]....
        /*0490*/ 	.word	0x0000d810


	//   ....[4]....
        /*0494*/ 	.word	0x0000e050


	//----- nvinfo : EIATTR_MBARRIER_INSTR_OFFSETS
	.align		4
.L_971:
        /*0498*/ 	.byte	0x04, 0x39
        /*049a*/ 	.short	(.L_973 - .L_972)


	//   ....[0]....
.L_972:
        /*049c*/ 	.word	0x00000250
        /*04a0*/ 	.word	0x000000ff
        /*04a4*/ 	.word	0x00034800
        /*04a8*/ 	.short	0x0100
        /*04aa*/ 	.byte	0x08
	.zero		1


	//   ....[1]....
        /*04ac*/ 	.word	0x00000260
        /*04b0*/ 	.word	0x000000ff
        /*04b4*/ 	.word	0x00034820
        /*04b8*/ 	.short	0x0100
        /*04ba*/ 	.byte	0x08
	.zero		1


	//   ....[2]....
        /*04bc*/ 	.word	0x00000350
        /*04c0*/ 	.word	0x000000ff
        /*04c4*/ 	.word	0x00034830
        /*04c8*/ 	.short	0x0100
        /*04ca*/ 	.byte	0x08
	.zero		1


	//   ....[3]....
        /*04cc*/ 	.word	0x00000360
        /*04d0*/ 	.word	0x000000ff
        /*04d4*/ 	.word	0x00034840
        /*04d8*/ 	.short	0x0100
        /*04da*/ 	.byte	0x08
	.zero		1


	//   ....[4]....
        /*04dc*/ 	.word	0x00000370
        /*04e0*/ 	.word	0x000000ff
        /*04e4*/ 	.word	0x00034838
        /*04e8*/ 	.short	0x0100
        /*04ea*/ 	.byte	0x08
	.zero		1


	//   ....[5]....
        /*04ec*/ 	.word	0x00000380
        /*04f0*/ 	.word	0x000000ff
        /*04f4*/ 	.word	0x00034848
        /*04f8*/ 	.short	0x0100
        /*04fa*/ 	.byte	0x08
	.zero		1


	//   ....[6]....
        /*04fc*/ 	.word	0x00000590
        /*0500*/ 	.word	0x000000ff
        /*0504*/ 	.word	0x00034850
        /*0508*/ 	.short	0x0100
        /*050a*/ 	.byte	0x08
	.zero		1


	//   ....[7]....
        /*050c*/ 	.word	0x000005a0
        /*0510*/ 	.word	0x000000ff
        /*0514*/ 	.word	0x00034860
        /*0518*/ 	.short	0x0100
        /*051a*/ 	.byte	0x08
	.zero		1


	//   ....[8]....
        /*051c*/ 	.word	0x000005b0
        /*0520*/ 	.word	0x000000ff
        /*0524*/ 	.word	0x00034858
        /*0528*/ 	.short	0x0100
        /*052a*/ 	.byte	0x08
	.zero		1


	//   ....[9]....
        /*052c*/ 	.word	0x000005c0
        /*0530*/ 	.word	0x000000ff
        /*0534*/ 	.word	0x00034868
        /*0538*/ 	.short	0x0100
        /*053a*/ 	.byte	0x08
	.zero		1


	//   ....[10]....
        /*053c*/ 	.word	0x000007c0
        /*0540*/ 	.word	0x000000ff
        /*0544*/ 	.word	0x00034870
        /*0548*/ 	.short	0x0100
        /*054a*/ 	.byte	0x08
	.zero		1


	//   ....[11]....
        /*054c*/ 	.word	0x000007d0
        /*0550*/ 	.word	0x000000ff
        /*0554*/ 	.word	0x00034880
        /*0558*/ 	.short	0x0100
        /*055a*/ 	.byte	0x08
	.zero		1


	//   ....[12]....
        /*055c*/ 	.word	0x000007e0
        /*0560*/ 	.word	0x000000ff
        /*0564*/ 	.word	0x00034878
        /*0568*/ 	.short	0x0100
        /*056a*/ 	.byte	0x08
	.zero		1


	//   ....[13]....
        /*056c*/ 	.word	0x000007f0
        /*0570*/ 	.word	0x000000ff
        /*0574*/ 	.word	0x00034888
        /*0578*/ 	.short	0x0100
        /*057a*/ 	.byte	0x08
	.zero		1


	//   ....[14]....
        /*057c*/ 	.word	0x00000a50
        /*0580*/ 	.word	0x000000ff
        /*0584*/ 	.word	0x00034890
        /*0588*/ 	.short	0x0100
        /*058a*/ 	.byte	0x08
	.zero		1


	//   ....[15]....
        /*058c*/ 	.word	0x00000a60
        /*0590*/ 	.word	0x000000ff
        /*0594*/ 	.word	0x000348a0
        /*0598*/ 	.short	0x0100
        /*059a*/ 	.byte	0x08
	.zero		1


	//   ....[16]....
        /*059c*/ 	.word	0x00000a70
        /*05a0*/ 	.word	0x000000ff
        /*05a4*/ 	.word	0x00034898
        /*05a8*/ 	.short	0x0100
        /*05aa*/ 	.byte	0x08
	.zero		1


	//   ....[17]....
        /*05ac*/ 	.word	0x00000a80
        /*05b0*/ 	.word	0x000000ff
        /*05b4*/ 	.word	0x000348a8
        /*05b8*/ 	.short	0x0100
        /*05ba*/ 	.byte	0x08
	.zero		1


	//   ....[18]....
        /*05bc*/ 	.word	0x00000d20
        /*05c0*/ 	.word	0x000000ff
        /*05c4*/ 	.word	0x000348b0
        /*05c8*/ 	.short	0x0100
        /*05ca*/ 	.byte	0x08
	.zero		1


	//   ....[19]....
        /*05cc*/ 	.word	0x00000d30
        /*05d0*/ 	.word	0x000000ff
        /*05d4*/ 	.word	0x000348c0
        /*05d8*/ 	.short	0x0100
        /*05da*/ 	.byte	0x08
	.zero		1


	//   ....[20]....
        /*05dc*/ 	.word	0x00000d40
        /*05e0*/ 	.word	0x000000ff
        /*05e4*/ 	.word	0x000348b8
        /*05e8*/ 	.short	0x0100
        /*05ea*/ 	.byte	0x08
	.zero		1


	//   ....[21]....
        /*05ec*/ 	.word	0x00000d50
        /*05f0*/ 	.word	0x000000ff
        /*05f4*/ 	.word	0x000348c8
        /*05f8*/ 	.short	0x0100
        /*05fa*/ 	.byte	0x08
	.zero		1


	//   ....[22]....
        /*05fc*/ 	.word	0x000016b0
        /*0600*/ 	.word	0x000000ff
        /*0604*/ 	.word	0x00034800
        /*0608*/ 	.short	0x010a
        /*060a*/ 	.byte	0x3d
	.zero		1


	//   ....[23]....
        /*060c*/ 	.word	0x00001740
        /*0610*/ 	.word	0x0000000c
        /*0614*/ 	.word	0x00034830
        /*0618*/ 	.short	0x010a
        /*061a*/ 	.byte	0x3f
	.zero		1


	//   ....[24]....
        /*061c*/ 	.word	0x00001780
        /*0620*/ 	.word	0x0000000c
        /*0624*/ 	.word	0x00034830
        /*0628*/ 	.short	0x010a
        /*062a*/ 	.byte	0x3f
	.zero		1


	//   ....[25]....
        /*062c*/ 	.word	0x000059b0
        /*0630*/ 	.word	0x0000000d
        /*0634*/ 	.word	0x00000000
        /*0638*/ 	.short	0x0101
        /*063a*/ 	.byte	0x3f
	.zero		1


	//   ....[26]....
        /*063c*/ 	.word	0x00006570
        /*0640*/ 	.word	0x000000ff
        /*0644*/ 	.word	0x00034830
        /*0648*/ 	.short	0x010a
        /*064a*/ 	.byte	0x06
	.zero		1


	//   ....[27]....
        /*064c*/ 	.word	0x000065b0
        /*0650*/ 	.word	0x000000ff
        /*0654*/ 	.word	0x00034830
        /*0658*/ 	.short	0x010a
        /*065a*/ 	.byte	0x06
	.zero		1


	//   ....[28]....
        /*065c*/ 	.word	0x00008c80
        /*0660*/ 	.word	0x000000ff
        /*0664*/ 	.word	0x00034850
        /*0668*/ 	.short	0x010a
        /*066a*/ 	.byte	0x06
	.zero		1


	//   ....[29]....
        /*066c*/ 	.word	0x00008cc0
        /*0670*/ 	.word	0x000000ff
        /*0674*/ 	.word	0x00034850
        /*0678*/ 	.short	0x010a
        /*067a*/ 	.byte	0x06
	.zero		1


	//   ....[30]....
        /*067c*/ 	.word	0x0000a6f0
        /*0680*/ 	.word	0x0000000c
        /*0684*/ 	.word	0x00000000
        /*0688*/ 	.short	0x0101
        /*068a*/ 	.byte	0x3f
	.zero		1


	//   ....[31]....
        /*068c*/ 	.word	0x0000aa50
        /*0690*/ 	.word	0x0000005b
        /*0694*/ 	.word	0x00000000
        /*0698*/ 	.short	0x0101
        /*069a*/ 	.byte	0x3f
	.zero		1


	//   ....[32]....
        /*069c*/ 	.word	0x0000b0b0
        /*06a0*/ 	.word	0x000000ff
        /*06a4*/ 	.word	0x00034850
        /*06a8*/ 	.short	0x010a
        /*06aa*/ 	.byte	0x07
	.zero		1


	//   ....[33]....
        /*06ac*/ 	.word	0x0000b0f0
        /*06b0*/ 	.word	0x000000ff
        /*06b4*/ 	.word	0x00034850
        /*06b8*/ 	.short	0x010a
        /*06ba*/ 	.byte	0x07
	.zero		1


	//   ....[34]....
        /*06bc*/ 	.word	0x0000b9e0
        /*06c0*/ 	.word	0x00000003
        /*06c4*/ 	.word	0x00000000
        /*06c8*/ 	.short	0x0101
        /*06ca*/ 	.byte	0x3f
	.zero		1


	//   ....[35]....
        /*06cc*/ 	.word	0x0000cb80
        /*06d0*/ 	.word	0x000000ff
        /*06d4*/ 	.word	0x00000000
        /*06d8*/ 	.short	0x0101
        /*06da*/ 	.byte	0x04
	.zero		1


	//   ....[36]....
        /*06dc*/ 	.word	0x0000cbf0
        /*06e0*/ 	.word	0x000000ff
        /*06e4*/ 	.word	0x00000000
        /*06e8*/ 	.short	0x0101
        /*06ea*/ 	.byte	0x3d
	.zero		1


	//   ....[37]....
        /*06ec*/ 	.word	0x0000dbe0
        /*06f0*/ 	.word	0x00000002
        /*06f4*/ 	.word	0x00034840
        /*06f8*/ 	.short	0x010a
        /*06fa*/ 	.byte	0x3f
	.zero		1


	//   ....[38]....
        /*06fc*/ 	.word	0x0000ea30
        /*0700*/ 	.word	0x000000ff
        /*0704*/ 	.word	0x00034800
        /*0708*/ 	.short	0x0107
        /*070a*/ 	.byte	0x24
	.zero		1


	//   ....[39]....
        /*070c*/ 	.word	0x0000eaa0
        /*0710*/ 	.word	0x000000ff
        /*0714*/ 	.word	0x00034800
        /*0718*/ 	.short	0x0101
        /*071a*/ 	.byte	0x24
	.zero		1


	//   ....[40]....
        /*071c*/ 	.word	0x0000eac0
        /*0720*/ 	.word	0x000000ff
        /*0724*/ 	.word	0x00034820
        /*0728*/ 	.short	0x010a
        /*072a*/ 	.byte	0x24
	.zero		1


	//   ....[41]....
        /*072c*/ 	.word	0x0000ede0
        /*0730*/ 	.word	0x00000003
        /*0734*/ 	.word	0x00034840
        /*0738*/ 	.short	0x010a
        /*073a*/ 	.byte	0x3f
	.zero		1


	//   ....[42]....
        /*073c*/ 	.word	0x0000f220
        /*0740*/ 	.word	0x00000002
        /*0744*/ 	.word	0x00034860
        /*0748*/ 	.short	0x010a
        /*074a*/ 	.byte	0x3f
	.zero		1


	//   ....[43]....
        /*074c*/ 	.word	0x0000f8f0
        /*0750*/ 	.word	0x00000003
        /*0754*/ 	.word	0x00034840
        /*0758*/ 	.short	0x010a
        /*075a*/ 	.byte	0x3f
	.zero		1


	//   ....[44]....
        /*075c*/ 	.word	0x0000fd30
        /*0760*/ 	.word	0x00000002
        /*0764*/ 	.word	0x00034860
        /*0768*/ 	.short	0x010a
        /*076a*/ 	.byte	0x3f
	.zero		1


	//   ....[45]....
        /*076c*/ 	.word	0x00010360
        /*0770*/ 	.word	0x00000003
        /*0774*/ 	.word	0x00034840
        /*0778*/ 	.short	0x010a
        /*077a*/ 	.byte	0x3f
	.zero		1


	//   ....[46]....
        /*077c*/ 	.word	0x00010790
        /*0780*/ 	.word	0x00000002
        /*0784*/ 	.word	0x00034860
        /*0788*/ 	.short	0x010a
        /*078a*/ 	.byte	0x3f
	.zero		1


	//   ....[47]....
        /*078c*/ 	.word	0x00010c30
        /*0790*/ 	.word	0x00000000
        /*0794*/ 	.word	0x00034860
        /*0798*/ 	.short	0x010a
        /*079a*/ 	.byte	0x3f
	.zero		1


	//   ....[48]....
        /*079c*/ 	.word	0x00011190
        /*07a0*/ 	.word	0x00000000
        /*07a4*/ 	.word	0x00034820
        /*07a8*/ 	.short	0x010a
        /*07aa*/ 	.byte	0x3f
	.zero		1


	//   ....[49]....
        /*07ac*/ 	.word	0x00011380
        /*07b0*/ 	.word	0x00000006
        /*07b4*/ 	.word	0x00000000
        /*07b8*/ 	.short	0x010a
        /*07ba*/ 	.byte	0x3f
	.zero		1


	//   ....[50]....
        /*07bc*/ 	.word	0x000113b0
        /*07c0*/ 	.word	0x00000007
        /*07c4*/ 	.word	0x00000000
        /*07c8*/ 	.short	0x010a
        /*07ca*/ 	.byte	0x3f
	.zero		1


	//   ....[51]....
        /*07cc*/ 	.word	0x00011410
        /*07d0*/ 	.word	0x00000004
        /*07d4*/ 	.word	0x00000000
        /*07d8*/ 	.short	0x010a
        /*07da*/ 	.byte	0x3f
	.zero		1


	//   ....[52]....
        /*07dc*/ 	.word	0x00011440
        /*07e0*/ 	.word	0x00000003
        /*07e4*/ 	.word	0x00000000
        /*07e8*/ 	.short	0x010a
        /*07ea*/ 	.byte	0x3f
	.zero		1


	//   ....[53]....
        /*07ec*/ 	.word	0x000114b0
        /*07f0*/ 	.word	0x00000003
        /*07f4*/ 	.word	0x00034800
        /*07f8*/ 	.short	0x010a
        /*07fa*/ 	.byte	0x3f
	.zero		1


	//   ....[54]....
        /*07fc*/ 	.word	0x00011500
        /*0800*/ 	.word	0x0000000c
        /*0804*/ 	.word	0x00034830
        /*0808*/ 	.short	0x010a
        /*080a*/ 	.byte	0x3f
	.zero		1


	//   ....[55]....
        /*080c*/ 	.word	0x00011560
        /*0810*/ 	.word	0x0000000a
        /*0814*/ 	.word	0x00034830
        /*0818*/ 	.short	0x010a
        /*081a*/ 	.byte	0x3f
	.zero		1


	//   ....[56]....
        /*081c*/ 	.word	0x000115c0
        /*0820*/ 	.word	0x0000000a
        /*0824*/ 	.word	0x00034850
        /*0828*/ 	.short	0x010a
        /*082a*/ 	.byte	0x3f
	.zero		1


	//   ....[57]....
        /*082c*/ 	.word	0x00011620
        /*0830*/ 	.word	0x00000005
        /*0834*/ 	.word	0x00034850
        /*0838*/ 	.short	0x010a
        /*083a*/ 	.byte	0x3f
	.zero		1


	//   ....[58]....
        /*083c*/ 	.word	0x000117c0
        /*0840*/ 	.word	0x00000002
        /*0844*/ 	.word	0x00034840
        /*0848*/ 	.short	0x010a
        /*084a*/ 	.byte	0x3f
	.zero		1


	//   ....[59]....
        /*084c*/ 	.word	0x00012370
        /*0850*/ 	.word	0x00000003
        /*0854*/ 	.word	0x00034820
        /*0858*/ 	.short	0x010a
        /*085a*/ 	.byte	0x3f
	.zero		1


	//   ....[60]....
        /*085c*/ 	.word	0x000123c0
        /*0860*/ 	.word	0x00000003
        /*0864*/ 	.word	0x00034840
        /*0868*/ 	.short	0x010a
        /*086a*/ 	.byte	0x3f
	.zero		1


	//   ....[61]....
        /*086c*/ 	.word	0x00012410
        /*0870*/ 	.word	0x00000002
        /*0874*/ 	.word	0x00034860
        /*0878*/ 	.short	0x010a
        /*087a*/ 	.byte	0x3f
	.zero		1


	//   ....[62]....
        /*087c*/ 	.word	0x00012460
        /*0880*/ 	.word	0x00000003
        /*0884*/ 	.word	0x00034840
        /*0888*/ 	.short	0x010a
        /*088a*/ 	.byte	0x3f
	.zero		1


	//   ....[63]....
        /*088c*/ 	.word	0x000124b0
        /*0890*/ 	.word	0x00000002
        /*0894*/ 	.word	0x00034860
        /*0898*/ 	.short	0x010a
        /*089a*/ 	.byte	0x3f
	.zero		1


	//   ....[64]....
        /*089c*/ 	.word	0x00012500
        /*08a0*/ 	.word	0x00000003
        /*08a4*/ 	.word	0x00034840
        /*08a8*/ 	.short	0x010a
        /*08aa*/ 	.byte	0x3f
	.zero		1


	//   ....[65]....
        /*08ac*/ 	.word	0x00012550
        /*08b0*/ 	.word	0x00000002
        /*08b4*/ 	.word	0x00034860
        /*08b8*/ 	.short	0x010a
        /*08ba*/ 	.byte	0x3f
	.zero		1


	//   ....[66]....
        /*08bc*/ 	.word	0x000125a0
        /*08c0*/ 	.word	0x00000000
        /*08c4*/ 	.word	0x00034860
        /*08c8*/ 	.short	0x010a
        /*08ca*/ 	.byte	0x3f
	.zero		1


	//   ....[67]....
        /*08cc*/ 	.word	0x000125f0
        /*08d0*/ 	.word	0x00000000
        /*08d4*/ 	.word	0x00034820
        /*08d8*/ 	.short	0x010a
        /*08da*/ 	.byte	0x3f
	.zero		1


	//   ....[68]....
        /*08dc*/ 	.word	0x00012790
        /*08e0*/ 	.word	0x00000006
        /*08e4*/ 	.word	0x00000000
        /*08e8*/ 	.short	0x010a
        /*08ea*/ 	.byte	0x3f
	.zero		1


	//   ....[69]....
        /*08ec*/ 	.word	0x000127e0
        /*08f0*/ 	.word	0x00000007
        /*08f4*/ 	.word	0x00000000
        /*08f8*/ 	.short	0x010a
        /*08fa*/ 	.byte	0x3f
	.zero		1


	//   ....[70]....
        /*08fc*/ 	.word	0x00012830
        /*0900*/ 	.word	0x00000004
        /*0904*/ 	.word	0x00000000
        /*0908*/ 	.short	0x010a
        /*090a*/ 	.byte	0x3f
	.zero		1


	//----- nvinfo : EIATTR_NUM_MBARRIERS
	.align		4
.L_973:
        /*090c*/ 	.byte	0x03, 0x38
        /*090e*/ 	.short	0x0016


	//----- nvinfo : EIATTR_EXIT_INSTR_OFFSETS
	.align		4
        /*0910*/ 	.byte	0x04, 0x1c
        /*0912*/ 	.short	(.L_975 - .L_974)


	//   ....[0]....
.L_974:
        /*0914*/ 	.word	0x00000f10


	//   ....[1]....
        /*0918*/ 	.word	0x0000cfd0


	//   ....[2]....
        /*091c*/ 	.word	0x00011490


	//----- nvinfo : EIATTR_MAX_THREADS
	.align		4
.L_975:
        /*0920*/ 	.byte	0x04, 0x05
        /*0922*/ 	.short	(.L_977 - .L_976)
.L_976:
        /*0924*/ 	.word	0x00000180
        /*0928*/ 	.word	0x00000001
        /*092c*/ 	.word	0x00000001


	//----- nvinfo : EIATTR_CRS_STACK_SIZE
	.align		4
.L_977:
        /*0930*/ 	.byte	0x04, 0x1e
        /*0932*/ 	.short	(.L_979 - .L_978)
.L_978:
        /*0934*/ 	.word	0x00000000


	//----- nvinfo : EIATTR_CBANK_PARAM_SIZE
	.align		4
.L_979:
        /*0938*/ 	.byte	0x03, 0x19
        /*093a*/ 	.short	0x0a70


	//----- nvinfo : EIATTR_PARAM_CBANK
	.align		4
        /*093c*/ 	.byte	0x04, 0x0a
        /*093e*/ 	.short	(.L_981 - .L_980)
	.align		4
.L_980:
        /*0940*/ 	.word	index@(.nv.constant0._ZN7cutlass13device_kernelIN5flash11enable_sm90INS1_16FlashAttnFwdSm90INS1_25CollectiveMainloopFwdSm90ILi2EN4cute5tupleIJNS5_1CILi2EEENS7_ILi1EEES9_EEENS6_IJNS7_ILi128EEENS7_ILi176EEESB_EEELi128ENS_10bfloat16_tEfNS_4arch4Sm90ELb0ELb0ELb0ELb0ELb0ELb0ELb0ELb1ELb1ELb1ELb0ELb0EEENS1_21CollectiveEpilogueFwdINS6_IJSB_SB_SC_EEESA_SE_SG_Li256ELb0ELb1ELb0ELb0EEENS1_29StaticPersistentTileSchedulerILb0EEEEEEEEEvNT_6ParamsE)
        /*0944*/ 	.short	0x0210
        /*0946*/ 	.short	0x0a70


	//----- nvinfo : EIATTR_SW_WAR
	.align		4
.L_981:
        /*0948*/ 	.byte	0x04, 0x36
        /*094a*/ 	.short	(.L_983 - .L_982)
.L_982:
        /*094c*/ 	.word	0x00000008
.L_983:


//--------------------- .nv.info._ZN7cutlass13device_kernelIN5flash11enable_sm90INS1_16FlashAttnFwdSm90INS1_25CollectiveMainloopFwdSm90ILi2EN4cute5tupleIJNS5_1CILi1EEES8_S8_EEENS6_IJNS7_ILi128EEENS7_ILi176EEESA_EEELi128ENS_10bfloat16_tEfNS_4arch4Sm90ELb0ELb0ELb0ELb1ELb0ELb0ELb0ELb1ELb1ELb1ELb0ELb0EEENS1_21CollectiveEpilogueFwdINS6_IJSA_SA_SB_EEES9_SD_SF_Li256ELb1ELb1ELb0ELb0EEENS1_36VarlenDynamicPersistentTileSchedulerILi128ELi176ELi256ELi128ELb0ELb1ELb1ELb0ELb1ELb1EEEEEEEEEvNT_6ParamsE --------------------------
	.section	.nv.info._ZN7cutlass13device_kernelIN5flash11enable_sm90INS1_16FlashAttnFwdSm90INS1_25CollectiveMainloopFwdSm90ILi2EN4cute5tupleIJNS5_1CILi1EEES8_S8_EEENS6_IJNS7_ILi128EEENS7_ILi176EEESA_EEELi128ENS_10bfloat16_tEfNS_4arch4Sm90ELb0ELb0ELb0ELb1ELb0ELb0ELb0ELb1ELb1ELb1ELb0ELb0EEENS1_21CollectiveEpilogueFwdINS6_IJSA_SA_SB_EEES9_SD_SF_Li256ELb1ELb1ELb0ELb0EEENS1_36VarlenDynamicPersistentTileSchedulerILi128ELi176ELi256ELi128ELb0ELb1ELb1ELb0ELb1ELb1EEEEEEEEEvNT_6ParamsE,"",@"SHT_CUDA_INFO"
	.sectionflags	@""
	.align	4


	//----- nvinfo : EIATTR_CUDA_API_VERSION
	.align		4
        /*0000*/ 	.byte	0x04, 0x37
        /*0002*/ 	.short	(.L_985 - .L_984)
.L_984:
        /*0004*/ 	.word	0x00000082


	//----- nvinfo : EIATTR_KPARAM_INFO
	.align		4
.L_985:
        /*0008*/ 	.byte	0x04, 0x17
        /*000a*/ 	.short	(.L_987 - .L_986)
.L_986:
        /*000c*/ 	.word	0x00000000
        /*0010*/ 	.short	0x0000
        /*0012*/ 	.short	0x0070
        /*0014*/ 	.byte	0x00, 0xf0, 0x01, 0x2a


	//----- nvinfo : EIATTR_SPARSE_MMA_MASK
	.align		4
.L_987:
        /*0018*/ 	.byte	0x03, 0x50
        /*001a*/ 	.short	0x0000


	//----- nvinfo : EIATTR_MAXREG_COUNT
	.align		4
        /*001c*/ 	.byte	0x03, 0x1b
        /*001e*/ 	.short	0x00a8


	//----- nvinfo : EIATTR_NUM_BARRIERS
	.align		4
        /*0020*/ 	.byte	0x02, 0x4c
        /*0022*/ 	.byte	0x10
	.zero		1


	//----- nvinfo : EIATTR_EXTERNS
	.align		4
        /*0024*/ 	.byte	0x04, 0x0f
        /*0026*/ 	.short	(.L_989 - .L_988)


	//   ....[0]....
	.align		4
.L_988:
        /*0028*/ 	.word	index@(__assertfail)


	//----- nvinfo : EIATTR_ANNOTATIONS
	.align		4
.L_989:
        /*002c*/ 	.byte	0x04, 0x55
        /*002e*/ 	.short	(.L_991 - .L_990)


	//   ....[0]....
.L_990:
        /* <DEDUP_REMOVED lines=78> */


	//----- nvinfo : EIATTR_MERCURY_ISA_VERSION
	.align		4
.L_991:
        /*04f8*/ 	.byte	0x03, 0x5f
        /*04fa*/ 	.short	0x0101


	//----- nvinfo : EIATTR_UNUSED_LOAD_BYTE_OFFSET
	.align		4
        /*04fc*/ 	.byte	0x04, 0x44
        /*04fe*/ 	.short	(.L_993 - .L_992)


	//   ....[0]....
.L_992:
        /*0500*/ 	.word	0x00000a30
        /*0504*/ 	.word	0x0000fff0


	//   ....[1]....
        /*0508*/ 	.word	0x0000be00
        /*050c*/ 	.word	0x0000fff0


	//----- nvinfo : EIATTR_INT_WARP_WIDE_INSTR_OFFSETS
	.align		4
.L_993:
        /*0510*/ 	.byte	0x04, 0x31
        /*0512*/ 	.short	(.L_995 - .L_994)


	//   ....[0]....
.L_994:
        /*0514*/ 	.word	0x00000120


	//   ....[1]....
        /*0518*/ 	.word	0x000001c0


	//   ....[2]....
        /*051c*/ 	.word	0x00000230


	//   ....[3]....
        /*0520*/ 	.word	0x0000ede0


	//   ....[4]....
        /*0524*/ 	.word	0x0000ee70


	//   ....[5]....
        /*0528*/ 	.word	0x000126f0


	//   ....[6]....
        /*052c*/ 	.word	0x00012780


	//----- nvinfo : EIATTR_COOP_GROUP_MASK_REGIDS
	.align		4
.L_995:
        /*0530*/ 	.byte	0x04, 0x29
        /*0532*/ 	.short	(.L_997 - .L_996)


	//   ....[0]....
.L_996:
        /*0534*/ 	.word	0xffffffff


	//   ....[1]....
        /*0538*/ 	.word	0xffffffff


	//   ....[2]....
        /*053c*/ 	.word	0xffffffff


	//   ....[3]....
        /*0540*/ 	.word	0xffffffff


	//   ....[4]....
        /*0544*/ 	.word	0xffffffff


	//   ....[5]....
        /*0548*/ 	.word	0xffffffff


	//   ....[6]....
        /*054c*/ 	.word	0xffffffff


	//   ....[7]....
        /*0550*/ 	.word	0xffffffff


	//   ....[8]....
        /*0554*/ 	.word	0xffffffff


	//   ....[9]....
        /*0558*/ 	.word	0xffffffff


	//   ....[10]....
        /*055c*/ 	.word	0xffffffff


	//   ....[11]....
        /*0560*/ 	.word	0xffffffff


	//   ....[12]....
        /*0564*/ 	.word	0xffffffff


	//   ....[13]....
        /*0568*/ 	.word	0xffffffff


	//   ....[14]....
        /*056c*/ 	.word	0xffffffff


	//   ....[15]....
        /*0570*/ 	.word	0xffffffff


	//   ....[16]....
        /*0574*/ 	.word	0xffffffff


	//   ....[17]....
        /*0578*/ 	.word	0xffffffff


	//   ....[18]....
        /*057c*/ 	.word	0xffffffff


	//   ....[19]....
        /*0580*/ 	.word	0xffffffff


	//   ....[20]....
        /*0584*/ 	.word	0xffffffff


	//   ....[21]....
        /*0588*/ 	.word	0xffffffff


	//   ....[22]....
        /*058c*/ 	.word	0xffffffff


	//   ....[23]....
        /*0590*/ 	.word	0xffffffff


	//   ....[24]....
        /*0594*/ 	.word	0xffffffff


	//   ....[25]....
        /*0598*/ 	.word	0xffffffff


	//   ....[26]....
        /*059c*/ 	.word	0xffffffff


	//   ....[27]....
        /*05a0*/ 	.word	0xffffffff


	//   ....[28]....
        /*05a4*/ 	.word	0xffffffff


	//   ....[29]....
        /*05a8*/ 	.word	0xffffffff


	//   ....[30]....
        /*05ac*/ 	.word	0xffffffff


	//   ....[31]....
        /*05b0*/ 	.word	0xffffffff


	//   ....[32]....
        /*05b4*/ 	.word	0xffffffff


	//   ....[33]....
        /*05b8*/ 	.word	0xffffffff


	//   ....[34]....
        /*05bc*/ 	.word	0xffffffff


	//   ....[35]....
        /*05c0*/ 	.word	0xffffffff


	//   ....[36]....
        /*05c4*/ 	.word	0xffffffff


	//   ....[37]....
        /*05c8*/ 	.word	0xffffffff


	//   ....[38]....
        /*05cc*/ 	.word	0xffffffff


	//   ....[39]....
        /*05d0*/ 	.word	0xffffffff


	//   ....[40]....
        /*05d4*/ 	.word	0xffffffff


	//   ....[41]....
        /*05d8*/ 	.word	0xffffffff


	//   ....[42]....
        /*05dc*/ 	.word	0xffffffff


	//   ....[43]....
        /*05e0*/ 	.word	0xffffffff


	//   ....[44]....
        /*05e4*/ 	.word	0xffffffff


	//   ....[45]....
        /*05e8*/ 	.word	0xffffffff


	//   ....[46]....
        /*05ec*/ 	.word	0xffffffff


	//   ....[47]....
        /*05f0*/ 	.word	0xffffffff


	//   ....[48]....
        /*05f4*/ 	.word	0xffffffff


	//   ....[49]....
        /*05f8*/ 	.word	0xffffffff


	//   ....[50]....
        /*05fc*/ 	.word	0xffffffff


	//   ....[51]....
        /*0600*/ 	.word	0xffffffff


	//   ....[52]....
        /*0604*/ 	.word	0xffffffff


	//   ....[53]....
        /*0608*/ 	.word	0xffffffff


	//   ....[54]....
        /*060c*/ 	.word	0xffffffff


	//   ....[55]....
        /*0610*/ 	.word	0xffffffff


	//   ....[56]....
        /*0614*/ 	.word	0xffffffff


	//   ....[57]....
        /*0618*/ 	.word	0xffffffff


	//   ....[58]....
        /*061c*/ 	.word	0xffffffff


	//   ....[59]....
        /*0620*/ 	.word	0xffffffff


	//   ....[60]....
        /*0624*/ 	.word	0xffffffff


	//   ....[61]....
        /*0628*/ 	.word	0xffffffff


	//   ....[62]....
        /*062c*/ 	.word	0xffffffff


	//   ....[63]....
        /*0630*/ 	.word	0xffffffff


	//   ....[64]....
        /*0634*/ 	.word	0xffffffff


	//   ....[65]....
        /*0638*/ 	.word	0xffffffff


	//   ....[66]....
        /*063c*/ 	.word	0xffffffff


	//   ....[67]....
        /*0640*/ 	.word	0xffffffff


	//   ....[68]....
        /*0644*/ 	.word	0xffffffff


	//   ....[69]....
        /*0648*/ 	.word	0xffffffff


	//   ....[70]....
        /*064c*/ 	.word	0xffffffff


	//   ....[71]....
        /*0650*/ 	.word	0xffffffff


	//   ....[72]....
        /*0654*/ 	.word	0xffffffff


	//   ....[73]....
        /*0658*/ 	.word	0xffffffff


	//   ....[74]....
        /*065c*/ 	.word	0xffffffff


	//   ....[75]....
        /*0660*/ 	.word	0xffffffff


	//   ....[76]....
        /*0664*/ 	.word	0xffffffff


	//   ....[77]....
        /*0668*/ 	.word	0xffffffff


	//   ....[78]....
        /*066c*/ 	.word	0xffffffff


	//   ....[79]....
        /*0670*/ 	.word	0xffffffff


	//   ....[80]....
        /*0674*/ 	.word	0xffffffff


	//   ....[81]....
        /*0678*/ 	.word	0xffffffff


	//   ....[82]....
        /*067c*/ 	.word	0xffffffff


	//   ....[83]....
        /*0680*/ 	.word	0xffffffff


	//   ....[84]....
        /*0684*/ 	.word	0xffffffff


	//   ....[85]....
        /*0688*/ 	.word	0xffffffff


	//   ....[86]....
        /*068c*/ 	.word	0xffffffff


	//   ....[87]....
        /*0690*/ 	.word	0xffffffff


	//   ....[88]....
        /*0694*/ 	.word	0xffffffff


	//   ....[89]....
        /*0698*/ 	.word	0xffffffff


	//   ....[90]....
        /*069c*/ 	.word	0xffffffff


	//   ....[91]....
        /*06a0*/ 	.word	0x0500000f


	//   ....[92]....
        /*06a4*/ 	.word	0x0500000f


	//   ....[93]....
        /*06a8*/ 	.word	0x0500000f


	//   ....[94]....
        /*06ac*/ 	.word	0x0500000f


	//   ....[95]....
        /*06b0*/ 	.word	0x0500000f


	//   ....[96]....
        /*06b4*/ 	.word	0x0500000f


	//   ....[97]....
        /*06b8*/ 	.word	0x0500000f


	//   ....[98]....
        /*06bc*/ 	.word	0x0500000f


	//   ....[99]....
        /*06c0*/ 	.word	0x0500000f


	//   ....[100]....
        /*06c4*/ 	.word	0x0500000f


	//   ....[101]....
        /*06c8*/ 	.word	0x0500000f


	//   ....[102]....
        /*06cc*/ 	.word	0x0500000f


	//   ....[103]....
        /*06d0*/ 	.word	0x0500000f


	//   ....[104]....
        /*06d4*/ 	.word	0x0500000f


	//   ....[105]....
        /*06d8*/ 	.word	0x0500000f


	//   ....[106]....
        /*06dc*/ 	.word	0x0500000f


	//   ....[107]....
        /*06e0*/ 	.word	0x0500000f


	//   ....[108]....
        /*06e4*/ 	.word	0x0500000f


	//   ....[109]....
        /*06e8*/ 	.word	0x0500000f


	//   ....[110]....
        /*06ec*/ 	.word	0x0500000f


	//   ....[111]....
        /*06f0*/ 	.word	0x0500000f


	//   ....[112]....
        /*06f4*/ 	.word	0x0500000f


	//   ....[113]....
        /*06f8*/ 	.word	0x0500000f


	//   ....[114]....
        /*06fc*/ 	.word	0x0500000f


	//   ....[115]....
        /*0700*/ 	.word	0x0500000f


	//   ....[116]....
        /*0704*/ 	.word	0x0500000f


	//   ....[117]....
        /*0708*/ 	.word	0x0500000f


	//   ....[118]....
        /*070c*/ 	.word	0x0500000f


	//   ....[119]....
        /*0710*/ 	.word	0x0500000f


	//   ....[120]....
        /*0714*/ 	.word	0x0500000f


	//   ....[121]....
        /*0718*/ 	.word	0x0500000f


	//   ....[122]....
        /*071c*/ 	.word	0x0500000f


	//   ....[123]....
        /*0720*/ 	.word	0x0500000f


	//   ....[124]....
        /*0724*/ 	.word	0x0500000f


	//   ....[125]....
        /*0728*/ 	.word	0x0500000f


	//----- nvinfo : EIATTR_COOP_GROUP_INSTR_OFFSETS
	.align		4
.L_997:
        /*072c*/ 	.byte	0x04, 0x28
        /*072e*/ 	.short	(.L_999 - .L_998)


	//   ....[0]....
.L_998:
        /*0730*/ 	.word	0x00000060


	//   ....[1]....
        /*0734*/ 	.word	0x00000130


	//   ....[2]....
        /*0738*/ 	.word	0x000001e0


	//   ....[3]....
        /*073c*/ 	.word	0x000003a0


	//   ....[4]....
        /*0740*/ 	.word	0x00000500


	//   ....[5]....
        /*0744*/ 	.word	0x00000620


	//   ....[6]....
        /*0748*/ 	.word	0x00000780


	//   ....[7]....
        /*074c*/ 	.word	0x00001320


	//   ....[8]....
        /*0750*/ 	.word	0x000048e0


	//   ....[9]....
        /*0754*/ 	.word	0x00004960


	//   ....[10]....
        /*0758*/ 	.word	0x000050b0


	//   ....[11]....
        /*075c*/ 	.word	0x00005150


	//   ....[12]....
        /*0760*/ 	.word	0x000092e0


	//   ....[13]....
        /*0764*/ 	.word	0x00009310


	//   ....[14]....
        /*0768*/ 	.word	0x00009da0


	//   ....[15]....
        /*076c*/ 	.word	0x00009e00


	//   ....[16]....
        /*0770*/ 	.word	0x0000b2b0


	//   ....[17]....
        /*0774*/ 	.word	0x0000b330


	//   ....[18]....
        /*0778*/ 	.word	0x0000b7f0


	//   ....[19]....
        /*077c*/ 	.word	0x0000b800


	//   ....[20]....
        /*0780*/ 	.word	0x0000c860


	//   ....[21]....
        /*0784*/ 	.word	0x0000c8a0


	//   ....[22]....
        /*0788*/ 	.word	0x0000c8e0


	//   ....[23]....
        /*078c*/ 	.word	0x0000c910


	//   ....[24]....
        /*0790*/ 	.word	0x0000ce60


	//   ....[25]....
        /*0794*/ 	.word	0x0000cea0


	//   ....[26]....
        /*0798*/ 	.word	0x0000cf60


	//   ....[27]....
        /*079c*/ 	.word	0x0000cf80


	//   ....[28]....
        /*07a0*/ 	.word	0x0000d040


	//   ....[29]....
        /*07a4*/ 	.word	0x0000d060


	//   ....[30]....
        /*07a8*/ 	.word	0x0000d130


	//   ....[31]....
        /*07ac*/ 	.word	0x0000d150


	//   ....[32]....
        /*07b0*/ 	.word	0x0000d980


	//   ....[33]....
        /*07b4*/ 	.word	0x0000d9a0


	//   ....[34]....
        /*07b8*/ 	.word	0x0000da60


	//   ....[35]....
        /*07bc*/ 	.word	0x0000da80


	//   ....[36]....
        /*07c0*/ 	.word	0x0000db40


	//   ....[37]....
        /*07c4*/ 	.word	0x0000db60


	//   ....[38]....
        /*07c8*/ 	.word	0x0000dc30


	//   ....[39]....
        /*07cc*/ 	.word	0x0000dc50


	//   ....[40]....
        /*07d0*/ 	.word	0x0000dd90


	//   ....[41]....
        /*07d4*/ 	.word	0x0000df80


	//   ....[42]....
        /*07d8*/ 	.word	0x0000dfb0


	//   ....[43]....
        /*07dc*/ 	.word	0x0000dfe0


	//   ....[44]....
        /*07e0*/ 	.word	0x0000e010


	//   ....[45]....
        /*07e4*/ 	.word	0x0000e040


	//   ....[46]....
        /*07e8*/ 	.word	0x0000e070


	//   ....[47]....
        /*07ec*/ 	.word	0x0000e1e0


	//   ....[48]....
        /*07f0*/ 	.word	0x0000e210


	//   ....[49]....
        /*07f4*/ 	.word	0x0000e240


	//   ....[50]....
        /*07f8*/ 	.word	0x0000e270


	//   ....[51]....
        /*07fc*/ 	.word	0x0000e2a0


	//   ....[52]....
        /*0800*/ 	.word	0x0000e2d0


	//   ....[53]....
        /*0804*/ 	.word	0x0000e370


	//   ....[54]....
        /*0808*/ 	.word	0x0000e3a0


	//   ....[55]....
        /*080c*/ 	.word	0x0000e430


	//   ....[56]....
        /*0810*/ 	.word	0x0000f3f0


	//   ....[57]....
        /*0814*/ 	.word	0x00010030


	//   ....[58]....
        /*0818*/ 	.word	0x00010040


	//   ....[59]....
        /*081c*/ 	.word	0x00010060


	//   ....[60]....
        /*0820*/ 	.word	0x000100a0


	//   ....[61]....
        /*0824*/ 	.word	0x000101b0


	//   ....[62]....
        /*0828*/ 	.word	0x000101c0


	//   ....[63]....
        /*082c*/ 	.word	0x00010250


	//   ....[64]....
        /*0830*/ 	.word	0x00010260


	//   ....[65]....
        /*0834*/ 	.word	0x000102f0


	//   ....[66]....
        /*0838*/ 	.word	0x00010300


	//   ....[67]....
        /*083c*/ 	.word	0x00010390


	//   ....[68]....
        /*0840*/ 	.word	0x000103a0


	//   ....[69]....
        /*0844*/ 	.word	0x00010430


	//   ....[70]....
        /*0848*/ 	.word	0x00010440


	//   ....[71]....
        /*084c*/ 	.word	0x00010450


	//   ....[72]....
        /*0850*/ 	.word	0x00010460


	//   ....[73]....
        /*0854*/ 	.word	0x00012e10


	//   ....[74]....
        /*0858*/ 	.word	0x00012e70


	//   ....[75]....
        /*085c*/ 	.word	0x00012ea0


	//   ....[76]....
        /*0860*/ 	.word	0x00012ed0


	//   ....[77]....
        /*0864*/ 	.word	0x00012f00


	//   ....[78]....
        /*0868*/ 	.word	0x00012f30


	//   ....[79]....
        /*086c*/ 	.word	0x00012f60


	//   ....[80]....
        /*0870*/ 	.word	0x00012f70


	//   ....[81]....
        /*0874*/ 	.word	0x000130f0


	//   ....[82]....
        /*0878*/ 	.word	0x00013120


	//   ....[83]....
        /*087c*/ 	.word	0x00013150


	//   ....[84]....
        /*0880*/ 	.word	0x00013180


	//   ....[85]....
        /*0884*/ 	.word	0x000131b0


	//   ....[86]....
        /*0888*/ 	.word	0x000131e0


	//   ....[87]....
        /*088c*/ 	.word	0x000132a0


	//   ....[88]....
        /*0890*/ 	.word	0x000132c0


	//   ....[89]....
        /*0894*/ 	.word	0x00013330


	//   ....[90]....
        /*0898*/ 	.word	0x000137c0


	//   ....[91]....
        /*089c*/ 	.word	0x00013ca0


	//   ....[92]....
        /*08a0*/ 	.word	0x00013e70


	//   ....[93]....
        /*08a4*/ 	.word	0x00013ec0


	//   ....[94]....
        /*08a8*/ 	.word	0x00013f20


	//   ....[95]....
        /*08ac*/ 	.word	0x00013fc0


	//   ....[96]....
        /*08b0*/ 	.word	0x00014080


	//   ....[97]....
        /*08b4*/ 	.word	0x000141a0


	//   ....[98]....
        /*08b8*/ 	.word	0x00014200


	//   ....[99]....
        /*08bc*/ 	.word	0x00014300


	//   ....[100]....
        /*08c0*/ 	.word	0x00014360


	//   ....[101]....
        /*08c4*/ 	.word	0x00014460


	//   ....[102]....
        /*08c8*/ 	.word	0x000144c0


	//   ....[103]....
        /*08cc*/ 	.word	0x000145c0


	//   ....[104]....
        /*08d0*/ 	.word	0x00014620


	//   ....[105]....
        /*08d4*/ 	.word	0x00014710


	//   ....[106]....
        /*08d8*/ 	.word	0x00014770


	//   ....[107]....
        /*08dc*/ 	.word	0x00014850


	//   ....[108]....
        /*08e0*/ 	.word	0x00014b80


	//   ....[109]....
        /*08e4*/ 	.word	0x00014c20


	//   ....[110]....
        /*08e8*/ 	.word	0x00014d40


	//   ....[111]....
        /*08ec*/ 	.word	0x00014db0


	//   ....[112]....
        /*08f0*/ 	.word	0x00014e30


	//   ....[113]....
        /*08f4*/ 	.word	0x00014eb0


	//   ....[114]....
        /*08f8*/ 	.word	0x00014f30


	//   ....[115]....
        /*08fc*/ 	.word	0x00014fc0


	//   ....[116]....
        /*0900*/ 	.word	0x00015060


	//   ....[117]....
        /*0904*/ 	.word	0x00015100


	//   ....[118]....
        /*0908*/ 	.word	0x00015170


	//   ....[119]....
        /*090c*/ 	.word	0x000151e0


	//   ....[120]....
        /*0910*/ 	.word	0x00015250


	//   ....[121]....
        /*0914*/ 	.word	0x000152d0


	//   ....[122]....
        /*0918*/ 	.word	0x00015350


	//   ....[123]....
        /*091c*/ 	.word	0x000153f0


	//   ....[124]....
        /*0920*/ 	.word	0x00015480


	//   ....[125]....
        /*0924*/ 	.word	0x000155b0


	//----- nvinfo : EIATTR_REG_RECONFIG
	.align		4
.L_999:
        /*0928*/ 	.byte	0x01, 0x54
	.zero		2


	//----- nvinfo : EIATTR_SYSCALL_OFFSETS
	.align		4
        /*092c*/ 	.byte	0x04, 0x46
        /*092e*/ 	.short	(.L_1001 - .L_1000)


	//   ....[0]....
.L_1000:
        /*0930*/ 	.word	0x00001510


	//   ....[1]....
        /*0934*/ 	.word	0x0000efe0


	//   ....[2]....
        /*0938*/ 	.word	0x0000f140


	//   ....[3]....
        /*093c*/ 	.word	0x0000f240


	//   ....[4]....
        /*0940*/ 	.word	0x0000fc00


	//----- nvinfo : EIATTR_MBARRIER_INSTR_OFFSETS
	.align		4
.L_1001:
        /*0944*/ 	.byte	0x04, 0x39
        /*0946*/ 	.short	(.L_1003 - .L_1002)


	//   ....[0]....
.L_1002:
        /*0948*/ 	.word	0x00000250
        /*094c*/ 	.word	0x000000ff
        /*0950*/ 	.word	0x00034800
        /*0954*/ 	.short	0x0100
        /*0956*/ 	.byte	0x08
	.zero		1


	//   ....[1]....
        /*0958*/ 	.word	0x00000260
        /*095c*/ 	.word	0x000000ff
        /*0960*/ 	.word	0x00034820
        /*0964*/ 	.short	0x0100
        /*0966*/ 	.byte	0x08
	.zero		1


	//   ....[2]....
        /*0968*/ 	.word	0x00000350
        /*096c*/ 	.word	0x000000ff
        /*0970*/ 	.word	0x00034830
        /*0974*/ 	.short	0x0100
        /*0976*/ 	.byte	0x08
	.zero		1


	//   ....[3]....
        /*0978*/ 	.word	0x00000360
        /*097c*/ 	.word	0x000000ff
        /*0980*/ 	.word	0x00034840
        /*0984*/ 	.short	0x0100
        /*0986*/ 	.byte	0x08
	.zero		1


	//   ....[4]....
        /*0988*/ 	.word	0x00000370
        /*098c*/ 	.word	0x000000ff
        /*0990*/ 	.word	0x00034838
        /*0994*/ 	.short	0x0100
        /*0996*/ 	.byte	0x08
	.zero		1


	//   ....[5]....
        /*0998*/ 	.word	0x00000380
        /*099c*/ 	.word	0x000000ff
        /*09a0*/ 	.word	0x00034848
        /*09a4*/ 	.short	0x0100
        /*09a6*/ 	.byte	0x08
	.zero		1


	//   ....[6]....
        /*09a8*/ 	.word	0x000004b0
        /*09ac*/ 	.word	0x000000ff
        /*09b0*/ 	.word	0x00034850
        /*09b4*/ 	.short	0x0100
        /*09b6*/ 	.byte	0x08
	.zero		1


	//   ....[7]....
        /*09b8*/ 	.word	0x000004c0
        /*09bc*/ 	.word	0x000000ff
        /*09c0*/ 	.word	0x00034860
        /*09c4*/ 	.short	0x0100
        /*09c6*/ 	.byte	0x08
	.zero		1


	//   ....[8]....
        /*09c8*/ 	.word	0x000004d0
        /*09cc*/ 	.word	0x000000ff
        /*09d0*/ 	.word	0x00034858
        /*09d4*/ 	.short	0x0100
        /*09d6*/ 	.byte	0x08
	.zero		1


	//   ....[9]....
        /*09d8*/ 	.word	0x000004e0
        /*09dc*/ 	.word	0x000000ff
        /*09e0*/ 	.word	0x00034868
        /*09e4*/ 	.short	0x0100
        /*09e6*/ 	.byte	0x08
	.zero		1


	//   ....[10]....
        /*09e8*/ 	.word	0x000005d0
        /*09ec*/ 	.word	0x000000ff
        /*09f0*/ 	.word	0x00034870
        /*09f4*/ 	.short	0x0100
        /*09f6*/ 	.byte	0x06
	.zero		1


	//   ....[11]....
        /*09f8*/ 	.word	0x000005e0
        /*09fc*/ 	.word	0x000000ff
        /*0a00*/ 	.word	0x00034880
        /*0a04*/ 	.short	0x0100
        /*0a06*/ 	.byte	0x06
	.zero		1


	//   ....[12]....
        /*0a08*/ 	.word	0x000005f0
        /*0a0c*/ 	.word	0x000000ff
        /*0a10*/ 	.word	0x00034878
        /*0a14*/ 	.short	0x0100
        /*0a16*/ 	.byte	0x06
	.zero		1


	//   ....[13]....
        /*0a18*/ 	.word	0x00000600
        /*0a1c*/ 	.word	0x000000ff
        /*0a20*/ 	.word	0x00034888
        /*0a24*/ 	.short	0x0100
        /*0a26*/ 	.byte	0x06
	.zero		1


	//   ....[14]....
        /*0a28*/ 	.word	0x00000730
        /*0a2c*/ 	.word	0x000000ff
        /*0a30*/ 	.word	0x00034890
        /*0a34*/ 	.short	0x0100
        /*0a36*/ 	.byte	0x08
	.zero		1


	//   ....[15]....
        /*0a38*/ 	.word	0x00000740
        /*0a3c*/ 	.word	0x000000ff
        /*0a40*/ 	.word	0x000348a0
        /*0a44*/ 	.short	0x0100
        /*0a46*/ 	.byte	0x08
	.zero		1


	//   ....[16]....
        /*0a48*/ 	.word	0x00000750
        /*0a4c*/ 	.word	0x000000ff
        /*0a50*/ 	.word	0x00034898
        /*0a54*/ 	.short	0x0100
        /*0a56*/ 	.byte	0x08
	.zero		1


	//   ....[17]....
        /*0a58*/ 	.word	0x00000760
        /*0a5c*/ 	.word	0x000000ff
        /*0a60*/ 	.word	0x000348a8
        /*0a64*/ 	.short	0x0100
        /*0a66*/ 	.byte	0x08
	.zero		1


	//   ....[18]....
        /*0a68*/ 	.word	0x00000890
        /*0a6c*/ 	.word	0x000000ff
        /*0a70*/ 	.word	0x000348b0
        /*0a74*/ 	.short	0x0100
        /*0a76*/ 	.byte	0x08
	.zero		1


	//   ....[19]....
        /*0a78*/ 	.word	0x000008a0
        /*0a7c*/ 	.word	0x000000ff
        /*0a80*/ 	.word	0x000348c0
        /*0a84*/ 	.short	0x0100
        /*0a86*/ 	.byte	0x08
	.zero		1


	//   ....[20]....
        /*0a88*/ 	.word	0x000008b0
        /*0a8c*/ 	.word	0x000000ff
        /*0a90*/ 	.word	0x000348b8
        /*0a94*/ 	.short	0x0100
        /*0a96*/ 	.byte	0x08
	.zero		1


	//   ....[21]....
        /*0a98*/ 	.word	0x000008c0
        /*0a9c*/ 	.word	0x000000ff
        /*0aa0*/ 	.word	0x000348c8
        /*0aa4*/ 	.short	0x0100
        /*0aa6*/ 	.byte	0x08
	.zero		1


	//   ....[22]....
        /*0aa8*/ 	.word	0x000015c0
        /*0aac*/ 	.word	0x00000000
        /*0ab0*/ 	.word	0x00034800
        /*0ab4*/ 	.short	0x010a
        /*0ab6*/ 	.byte	0x3f
	.zero		1


	//   ....[23]....
        /*0ab8*/ 	.word	0x00001630
        /*0abc*/ 	.word	0x0000000c
        /*0ac0*/ 	.word	0x00034830
        /*0ac4*/ 	.short	0x010a
        /*0ac6*/ 	.byte	0x3f
	.zero		1


	//   ....[24]....
        /*0ac8*/ 	.word	0x000016a0
        /*0acc*/ 	.word	0x0000000c
        /*0ad0*/ 	.word	0x00034830
        /*0ad4*/ 	.short	0x010a
        /*0ad6*/ 	.byte	0x3f
	.zero		1


	//   ....[25]....
        /*0ad8*/ 	.word	0x000054f0
        /*0adc*/ 	.word	0x00000028
        /*0ae0*/ 	.word	0x00000000
        /*0ae4*/ 	.short	0x0101
        /*0ae6*/ 	.byte	0x3f
	.zero		1


	//   ....[26]....
        /*0ae8*/ 	.word	0x00006720
        /*0aec*/ 	.word	0x00000000
        /*0af0*/ 	.word	0x00034830
        /*0af4*/ 	.short	0x010a
        /*0af6*/ 	.byte	0x3f
	.zero		1


	//   ....[27]....
        /*0af8*/ 	.word	0x00006760
        /*0afc*/ 	.word	0x00000000
        /*0b00*/ 	.word	0x00034830
        /*0b04*/ 	.short	0x010a
        /*0b06*/ 	.byte	0x3f
	.zero		1


	//   ....[28]....
        /*0b08*/ 	.word	0x00008e30
        /*0b0c*/ 	.word	0x000000ff
        /*0b10*/ 	.word	0x00034850
        /*0b14*/ 	.short	0x010a
        /*0b16*/ 	.byte	0x06
	.zero		1


	//   ....[29]....
        /*0b18*/ 	.word	0x00008e70
        /*0b1c*/ 	.word	0x000000ff
        /*0b20*/ 	.word	0x00034850
        /*0b24*/ 	.short	0x010a
        /*0b26*/ 	.byte	0x06
	.zero		1


	//   ....[30]....
        /*0b28*/ 	.word	0x0000a910
        /*0b2c*/ 	.word	0x00000085
        /*0b30*/ 	.word	0x00000000
        /*0b34*/ 	.short	0x0101
        /*0b36*/ 	.byte	0x3f
	.zero		1


	//   ....[31]....
        /*0b38*/ 	.word	0x0000aaa0
        /*0b3c*/ 	.word	0x00000083
        /*0b40*/ 	.word	0x00000000
        /*0b44*/ 	.short	0x0101
        /*0b46*/ 	.byte	0x3f
	.zero		1


	//   ....[32]....
        /*0b48*/ 	.word	0x0000b210
        /*0b4c*/ 	.word	0x00000008
        /*0b50*/ 	.word	0x00034850
        /*0b54*/ 	.short	0x010a
        /*0b56*/ 	.byte	0x3f
	.zero		1


	//   ....[33]....
        /*0b58*/ 	.word	0x0000b250
        /*0b5c*/ 	.word	0x00000008
        /*0b60*/ 	.word	0x00034850
        /*0b64*/ 	.short	0x010a
        /*0b66*/ 	.byte	0x3f
	.zero		1


	//   ....[34]....
        /*0b68*/ 	.word	0x0000ba10
        /*0b6c*/ 	.word	0x00000008
        /*0b70*/ 	.word	0x00000000
        /*0b74*/ 	.short	0x0101
        /*0b76*/ 	.byte	0x3f
	.zero		1


	//   ....[35]....
        /*0b78*/ 	.word	0x0000ce90
        /*0b7c*/ 	.word	0x00000012
        /*0b80*/ 	.word	0x00000000
        /*0b84*/ 	.short	0x0101
        /*0b86*/ 	.byte	0x3f
	.zero		1


	//   ....[36]....
        /*0b88*/ 	.word	0x0000f690
        /*0b8c*/ 	.word	0x00000000
        /*0b90*/ 	.word	0x00034840
        /*0b94*/ 	.short	0x010a
        /*0b96*/ 	.byte	0x3f
	.zero		1


	//   ....[37]....
        /*0b98*/ 	.word	0x000105b0
        /*0b9c*/ 	.word	0x00000009
        /*0ba0*/ 	.word	0x00034800
        /*0ba4*/ 	.short	0x0107
        /*0ba6*/ 	.byte	0x3f
	.zero		1


	//   ....[38]....
        /*0ba8*/ 	.word	0x000106c0
        /*0bac*/ 	.word	0x00000002
        /*0bb0*/ 	.word	0x00034800
        /*0bb4*/ 	.short	0x0101
        /*0bb6*/ 	.byte	0x3f
	.zero		1


	//   ....[39]....
        /*0bb8*/ 	.word	0x000106e0
        /*0bbc*/ 	.word	0x00000002
        /*0bc0*/ 	.word	0x00034820
        /*0bc4*/ 	.short	0x010a
        /*0bc6*/ 	.byte	0x3f
	.zero		1


	//   ....[40]....
        /*0bc8*/ 	.word	0x00010a60
        /*0bcc*/ 	.word	0x00000003
        /*0bd0*/ 	.word	0x00034840
        /*0bd4*/ 	.short	0x010a
        /*0bd6*/ 	.byte	0x3f
	.zero		1


	//   ....[41]....
        /*0bd8*/ 	.word	0x00010e20
        /*0bdc*/ 	.word	0x00000003
        /*0be0*/ 	.word	0x00000060
        /*0be4*/ 	.short	0x010a
        /*0be6*/ 	.byte	0x3f
	.zero		1


	//   ....[42]....
        /*0be8*/ 	.word	0x00011510
        /*0bec*/ 	.word	0x00000003
        /*0bf0*/ 	.word	0x00034840
        /*0bf4*/ 	.short	0x010a
        /*0bf6*/ 	.byte	0x3f
	.zero		1


	//   ....[43]....
        /*0bf8*/ 	.word	0x000118d0
        /*0bfc*/ 	.word	0x00000002
        /*0c00*/ 	.word	0x00000060
        /*0c04*/ 	.short	0x010a
        /*0c06*/ 	.byte	0x3f
	.zero		1


	//   ....[44]....
        /*0c08*/ 	.word	0x00011ef0
        /*0c0c*/ 	.word	0x00000002
        /*0c10*/ 	.word	0x00034840
        /*0c14*/ 	.short	0x010a
        /*0c16*/ 	.byte	0x3f
	.zero		1


	//   ....[45]....
        /*0c18*/ 	.word	0x000122b0
        /*0c1c*/ 	.word	0x00000002
        /*0c20*/ 	.word	0x00000060
        /*0c24*/ 	.short	0x010a
        /*0c26*/ 	.byte	0x3f
	.zero		1


	//   ....[46]....
        /*0c28*/ 	.word	0x00012860
        /*0c2c*/ 	.word	0x00000002
        /*0c30*/ 	.word	0x00034860
        /*0c34*/ 	.short	0x010a
        /*0c36*/ 	.byte	0x3f
	.zero		1


	//   ....[47]....
        /*0c38*/ 	.word	0x00013740
        /*0c3c*/ 	.word	0x00000000
        /*0c40*/ 	.word	0x00034820
        /*0c44*/ 	.short	0x010a
        /*0c46*/ 	.byte	0x3f
	.zero		1


	//   ....[48]....
        /*0c48*/ 	.word	0x00013900
        /*0c4c*/ 	.word	0x00000006
        /*0c50*/ 	.word	0x00000000
        /*0c54*/ 	.short	0x010a
        /*0c56*/ 	.byte	0x3f
	.zero		1


	//   ....[49]....
        /*0c58*/ 	.word	0x00013970
        /*0c5c*/ 	.word	0x00000007
        /*0c60*/ 	.word	0x00000000
        /*0c64*/ 	.short	0x010a
        /*0c66*/ 	.byte	0x3f
	.zero		1


	//   ....[50]....
        /*0c68*/ 	.word	0x000139e0
        /*0c6c*/ 	.word	0x00000004
        /*0c70*/ 	.word	0x00000000
        /*0c74*/ 	.short	0x010a
        /*0c76*/ 	.byte	0x3f
	.zero		1


	//   ....[51]....
        /*0c78*/ 	.word	0x00013a10
        /*0c7c*/ 	.word	0x00000003
        /*0c80*/ 	.word	0x00000000
        /*0c84*/ 	.short	0x010a
        /*0c86*/ 	.byte	0x3f
	.zero		1


	//   ....[52]....
        /*0c88*/ 	.word	0x00013a70
        /*0c8c*/ 	.word	0x00000000
        /*0c90*/ 	.word	0x00034800
        /*0c94*/ 	.short	0x010a
        /*0c96*/ 	.byte	0x3f
	.zero		1


	//   ....[53]....
        /*0c98*/ 	.word	0x00013ac0
        /*0c9c*/ 	.word	0x0000000c
        /*0ca0*/ 	.word	0x00034830
        /*0ca4*/ 	.short	0x010a
        /*0ca6*/ 	.byte	0x3f
	.zero		1


	//   ....[54]....
        /*0ca8*/ 	.word	0x00013b10
        /*0cac*/ 	.word	0x00000000
        /*0cb0*/ 	.word	0x00034830
        /*0cb4*/ 	.short	0x010a
        /*0cb6*/ 	.byte	0x3f
	.zero		1


	//   ....[55]....
        /*0cb8*/ 	.word	0x00013b70
        /*0cbc*/ 	.word	0x0000000b
        /*0cc0*/ 	.word	0x00034850
        /*0cc4*/ 	.short	0x010a
        /*0cc6*/ 	.byte	0x3f
	.zero		1


	//   ....[56]....
        /*0cc8*/ 	.word	0x00013bc0
        /*0ccc*/ 	.word	0x00000008
        /*0cd0*/ 	.word	0x00034850
        /*0cd4*/ 	.short	0x010a
        /*0cd6*/ 	.byte	0x3f
	.zero		1


	//   ....[57]....
        /*0cd8*/ 	.word	0x00013d60
        /*0cdc*/ 	.word	0x00000000
        /*0ce0*/ 	.word	0x00034840
        /*0ce4*/ 	.short	0x010a
        /*0ce6*/ 	.byte	0x3f
	.zero		1


	//   ....[58]....
        /*0ce8*/ 	.word	0x000148a0
        /*0cec*/ 	.word	0x00000002
        /*0cf0*/ 	.word	0x00034820
        /*0cf4*/ 	.short	0x010a
        /*0cf6*/ 	.byte	0x3f
	.zero		1


	//   ....[59]....
        /*0cf8*/ 	.word	0x000148f0
        /*0cfc*/ 	.word	0x00000003
        /*0d00*/ 	.word	0x00034840
        /*0d04*/ 	.short	0x010a
        /*0d06*/ 	.byte	0x3f
	.zero		1


	//   ....[60]....
        /*0d08*/ 	.word	0x00014940
        /*0d0c*/ 	.word	0x00000003
        /*0d10*/ 	.word	0x00000060
        /*0d14*/ 	.short	0x010a
        /*0d16*/ 	.byte	0x3f
	.zero		1


	//   ....[61]....
        /*0d18*/ 	.word	0x00014990
        /*0d1c*/ 	.word	0x00000003
        /*0d20*/ 	.word	0x00034840
        /*0d24*/ 	.short	0x010a
        /*0d26*/ 	.byte	0x3f
	.zero		1


	//   ....[62]....
        /*0d28*/ 	.word	0x000149e0
        /*0d2c*/ 	.word	0x00000002
        /*0d30*/ 	.word	0x00000060
        /*0d34*/ 	.short	0x010a
        /*0d36*/ 	.byte	0x3f
	.zero		1


	//   ....[63]....
        /*0d38*/ 	.word	0x00014a30
        /*0d3c*/ 	.word	0x00000002
        /*0d40*/ 	.word	0x00034840
        /*0d44*/ 	.short	0x010a
        /*0d46*/ 	.byte	0x3f
	.zero		1


	//   ....[64]....
        /*0d48*/ 	.word	0x00014a80
        /*0d4c*/ 	.word	0x00000002
        /*0d50*/ 	.word	0x00000060
        /*0d54*/ 	.short	0x010a
        /*0d56*/ 	.byte	0x3f
	.zero		1


	//   ....[65]....
        /*0d58*/ 	.word	0x00014ad0
        /*0d5c*/ 	.word	0x00000002
        /*0d60*/ 	.word	0x00034860
        /*0d64*/ 	.short	0x010a
        /*0d66*/ 	.byte	0x3f
	.zero		1


	//   ....[66]....
        /*0d68*/ 	.word	0x000154d0
        /*0d6c*/ 	.word	0x00000000
        /*0d70*/ 	.word	0x00034820
        /*0d74*/ 	.short	0x010a
        /*0d76*/ 	.byte	0x3f
	.zero		1


	//   ....[67]....
        /*0d78*/ 	.word	0x00015670
        /*0d7c*/ 	.word	0x00000006
        /*0d80*/ 	.word	0x00000000
        /*0d84*/ 	.short	0x010a
        /*0d86*/ 	.byte	0x3f
	.zero		1


	//   ....[68]....
        /*0d88*/ 	.word	0x000156c0
        /*0d8c*/ 	.word	0x00000007
        /*0d90*/ 	.word	0x00000000
        /*0d94*/ 	.short	0x010a
        /*0d96*/ 	.byte	0x3f
	.zero		1


	//   ....[69]....
        /*0d98*/ 	.word	0x00015710
        /*0d9c*/ 	.word	0x00000004
        /*0da0*/ 	.word	0x00000000
        /*0da4*/ 	.short	0x010a
        /*0da6*/ 	.byte	0x3f
	.zero		1


	//----- nvinfo : EIATTR_NUM_MBARRIERS
	.align		4
.L_1003:
        /*0da8*/ 	.byte	0x03, 0x38
        /*0daa*/ 	.short	0x0016


	//----- nvinfo : EIATTR_EXIT_INSTR_OFFSETS
	.align		4
        /*0dac*/ 	.byte	0x04, 0x1c
        /*0dae*/ 	.short	(.L_1005 - .L_1004)


	//   ....[0]....
.L_1004:
        /*0db0*/ 	.word	0x00000a70


	//   ....[1]....
        /*0db4*/ 	.word	0x0000dd40


	//   ....[2]....
        /*0db8*/ 	.word	0x00013a60


	//----- nvinfo : EIATTR_MAX_THREADS
	.align		4
.L_1005:
        /*0dbc*/ 	.byte	0x04, 0x05
        /*0dbe*/ 	.short	(.L_1007 - .L_1006)
.L_1006:
        /*0dc0*/ 	.word	0x00000180
        /*0dc4*/ 	.word	0x00000001
        /*0dc8*/ 	.word	0x00000001


	//----- nvinfo : EIATTR_CRS_STACK_SIZE
	.align		4
.L_1007:
        /*0dcc*/ 	.byte	0x04, 0x1e
        /*0dce*/ 	.short	(.L_1009 - .L_1008)
.L_1008:
        /*0dd0*/ 	.word	0x00000000


	//----- nvinfo : EIATTR_CBANK_PARAM_SIZE
	.align		4
.L_1009:
        /*0dd4*/ 	.byte	0x03, 0x19
        /*0dd6*/ 	.short	0x0af0


	//----- nvinfo : EIATTR_PARAM_CBANK
	.align		4
        /*0dd8*/ 	.byte	0x04, 0x0a
        /*0dda*/ 	.short	(.L_1011 - .L_1010)
	.align		4
.L_1010:
        /*0ddc*/ 	.word	index@(.nv.constant0._ZN7cutlass13device_kernelIN5flash11enable_sm90INS1_16FlashAttnFwdSm90INS1_25CollectiveMainloopFwdSm90ILi2EN4cute5tupleIJNS5_1CILi1EEES8_S8_EEENS6_IJNS7_ILi128EEENS7_ILi176EEESA_EEELi128ENS_10bfloat16_tEfNS_4arch4Sm90ELb0ELb0ELb0ELb1ELb0ELb0ELb0ELb1ELb1ELb1ELb0ELb0EEENS1_21CollectiveEpilogueFwdINS6_IJSA_SA_SB_EEES9_SD_SF_Li256ELb1ELb1ELb0ELb0EEENS1_36VarlenDynamicPersistentTileSchedulerILi128ELi176ELi256ELi128ELb0ELb1ELb1ELb0ELb1ELb1EEEEEEEEEvNT_6ParamsE)
        /*0de0*/ 	.short	0x0210
        /*0de2*/ 	.short	0x0af0


	//----- nvinfo : EIATTR_SW_WAR
	.align		4
.L_1011:
        /*0de4*/ 	.byte	0x04, 0x36
        /*0de6*/ 	.short	(.L_1013 - .L_1012)
.L_1012:
        /*0de8*/ 	.word	0x00000008
.L_1013:


//--------------------- .nv.info._ZN7cutlass13device_kernelIN5flash11enable_sm90INS1_16FlashAttnFwdSm90INS1_25CollectiveMainloopFwdSm90ILi2EN4cute5tupleIJNS5_1CILi1EEES8_S8_EEENS6_IJNS7_ILi128EEENS7_ILi176EEESA_EEELi128ENS_10bfloat16_tEfNS_4arch4Sm90ELb0ELb0ELb0ELb1ELb0ELb1ELb0ELb1ELb1ELb1ELb0ELb0EEENS1_21CollectiveEpilogueFwdINS6_IJSA_SA_SB_EEES9_SD_SF_Li256ELb1ELb1ELb0ELb0EEENS1_36VarlenDynamicPersistentTileSchedulerILi128ELi176ELi256ELi128ELb0ELb1ELb1ELb0ELb1ELb1EEEEEEEEEvNT_6ParamsE --------------------------
	.section	.nv.info._ZN7cutlass13device_kernelIN5flash11enable_sm90INS1_16FlashAttnFwdSm90INS1_25CollectiveMainloopFwdSm90ILi2EN4cute5tupleIJNS5_1CILi1EEES8_S8_EEENS6_IJNS7_ILi128EEENS7_ILi176EEESA_EEELi128ENS_10bfloat16_tEfNS_4arch4Sm90ELb0ELb0ELb0ELb1ELb0ELb1ELb0ELb1ELb1ELb1ELb0ELb0EEENS1_21CollectiveEpilogueFwdINS6_IJSA_SA_SB_EEES9_SD_SF_Li256ELb1ELb1ELb0ELb0EEENS1_36VarlenDynamicPersistentTileSchedulerILi128ELi176ELi256ELi128ELb0ELb1ELb1ELb0ELb1ELb1EEEEEEEEEvNT_6ParamsE,"",@"SHT_CUDA_INFO"
	.sectionflags	@""
	.align	4


	//----- nvinfo : EIATTR_CUDA_API_VERSION
	.align		4
        /*0000*/ 	.byte	0x04, 0x37
        /*0002*/ 	.short	(.L_1015 - .L_1014)
.L_1014:
        /*0004*/ 	.word	0x00000082


	//----- nvinfo : EIATTR_KPARAM_INFO
	.align		4
.L_1015:
        /*0008*/ 	.byte	0x04, 0x17
        /*000a*/ 	.short	(.L_1017 - .L_1016)
.L_1016:
        /*000c*/ 	.word	0x00000000
        /*0010*/ 	.short	0x0000
        /*0012*/ 	.short	0x0070
        /*0014*/ 	.byte	0x00, 0xf0, 0x01, 0x2a


	//----- nvinfo : EIATTR_SPARSE_MMA_MASK
	.align		4
.L_1017:
        /*0018*/ 	.byte	0x03, 0x50
        /*001a*/ 	.short	0x0000


	//----- nvinfo : EIATTR_MAXREG_COUNT
	.align		4
        /*001c*/ 	.byte	0x03, 0x1b
        /*001e*/ 	.short	0x00a8


	//----- nvinfo : EIATTR_NUM_BARRIERS
	.align		4
        /*0020*/ 	.byte	0x02, 0x4c
        /*0022*/ 	.byte	0x10
	.zero		1


	//----- nvinfo : EIATTR_EXTERNS
	.align		4
        /*0024*/ 	.byte	0x04, 0x0f
        /*0026*/ 	.short	(.L_1019 - .L_1018)


	//   ....[0]....
	.align		4
.L_1018:
        /*0028*/ 	.word	index@(__assertfail)


	//----- nvinfo : EIATTR_ANNOTATIONS
	.align		4
.L_1019:
        /*002c*/ 	.byte	0x04, 0x55
        /*002e*/ 	.short	(.L_1021 - .L_1020)


	//   ....[0]....
.L_1020:
        /* <DEDUP_REMOVED lines=142> */


	//----- nvinfo : EIATTR_MERCURY_ISA_VERSION
	.align		4
.L_1021:
        /*0900*/ 	.byte	0x03, 0x5f
        /*0902*/ 	.short	0x0101


	//----- nvinfo : EIATTR_UNUSED_LOAD_BYTE_OFFSET
	.align		4
        /*0904*/ 	.byte	0x04, 0x44
        /*0906*/ 	.short	(.L_1023 - .L_1022)


	//   ....[0]....
.L_1022:
        /*0908*/ 	.word	0x00000ac0
        /*090c*/ 	.word	0x0000fff0


	//   ....[1]....
        /*0910*/ 	.word	0x0001d010
        /*0914*/ 	.word	0x0000fff0


	//----- nvinfo : EIATTR_INT_WARP_WIDE_INSTR_OFFSETS
	.align		4
.L_1023:
        /*0918*/ 	.byte	0x04, 0x31
        /*091a*/ 	.short	(.L_1025 - .L_1024)


	//   ....[0]....
.L_1024:
        /*091c*/ 	.word	0x00000190


	//   ....[1]....
        /*0920*/ 	.word	0x000001d0


	//   ....[2]....
        /*0924*/ 	.word	0x00000240


	//   ....[3]....
        /*0928*/ 	.word	0x00021770


	//   ....[4]....
        /*092c*/ 	.word	0x00021810


	//   ....[5]....
        /*0930*/ 	.word	0x00025170


	//   ....[6]....
        /*0934*/ 	.word	0x000251e0


	//----- nvinfo : EIATTR_COOP_GROUP_MASK_REGIDS
	.align		4
.L_1025:
        /*0938*/ 	.byte	0x04, 0x29
        /*093a*/ 	.short	(.L_1027 - .L_1026)


	//   ....[0]....
.L_1026:
        /*093c*/ 	.word	0xffffffff


	//   ....[1]....
        /*0940*/ 	.word	0xffffffff


	//   ....[2]....
        /*0944*/ 	.word	0xffffffff


	//   ....[3]....
        /*0948*/ 	.word	0xffffffff


	//   ....[4]....
        /*094c*/ 	.word	0xffffffff


	//   ....[5]....
        /*0950*/ 	.word	0xffffffff


	//   ....[6]....
        /*0954*/ 	.word	0xffffffff


	//   ....[7]....
        /*0958*/ 	.word	0xffffffff


	//   ....[8]....
        /*095c*/ 	.word	0xffffffff


	//   ....[9]....
        /*0960*/ 	.word	0xffffffff


	//   ....[10]....
        /*0964*/ 	.word	0xffffffff


	//   ....[11]....
        /*0968*/ 	.word	0xffffffff


	//   ....[12]....
        /*096c*/ 	.word	0xffffffff


	//   ....[13]....
        /*0970*/ 	.word	0xffffffff


	//   ....[14]....
        /*0974*/ 	.word	0xffffffff


	//   ....[15]....
        /*0978*/ 	.word	0xffffffff


	//   ....[16]....
        /*097c*/ 	.word	0xffffffff


	//   ....[17]....
        /*0980*/ 	.word	0xffffffff


	//   ....[18]....
        /*0984*/ 	.word	0xffffffff


	//   ....[19]....
        /*0988*/ 	.word	0xffffffff


	//   ....[20]....
        /*098c*/ 	.word	0xffffffff


	//   ....[21]....
        /*0990*/ 	.word	0xffffffff


	//   ....[22]....
        /*0994*/ 	.word	0xffffffff


	//   ....[23]....
        /*0998*/ 	.word	0xffffffff


	//   ....[24]....
        /*099c*/ 	.word	0xffffffff


	//   ....[25]....
        /*09a0*/ 	.word	0xffffffff


	//   ....[26]....
        /*09a4*/ 	.word	0xffffffff


	//   ....[27]....
        /*09a8*/ 	.word	0xffffffff


	//   ....[28]....
        /*09ac*/ 	.word	0xffffffff


	//   ....[29]....
        /*09b0*/ 	.word	0xffffffff


	//   ....[30]....
        /*09b4*/ 	.word	0xffffffff


	//   ....[31]....
        /*09b8*/ 	.word	0xffffffff


	//   ....[32]....
        /*09bc*/ 	.word	0xffffffff


	//   ....[33]....
        /*09c0*/ 	.word	0xffffffff


	//   ....[34]....
        /*09c4*/ 	.word	0xffffffff


	//   ....[35]....
        /*09c8*/ 	.word	0xffffffff


	//   ....[36]....
        /*09cc*/ 	.word	0xffffffff


	//   ....[37]....
        /*09d0*/ 	.word	0xffffffff


	//   ....[38]....
        /*09d4*/ 	.word	0xffffffff


	//   ....[39]....
        /*09d8*/ 	.word	0xffffffff


	//   ....[40]....
        /*09dc*/ 	.word	0xffffffff


	//   ....[41]....
        /*09e0*/ 	.word	0xffffffff


	//   ....[42]....
        /*09e4*/ 	.word	0xffffffff


	//   ....[43]....
        /*09e8*/ 	.word	0xffffffff


	//   ....[44]....
        /*09ec*/ 	.word	0xffffffff


	//   ....[45]....
        /*09f0*/ 	.word	0xffffffff


	//   ....[46]....
        /*09f4*/ 	.word	0xffffffff


	//   ....[47]....
        /*09f8*/ 	.word	0xffffffff


	//   ....[48]....
        /*09fc*/ 	.word	0xffffffff


	//   ....[49]....
        /*0a00*/ 	.word	0xffffffff


	//   ....[50]....
        /*0a04*/ 	.word	0xffffffff


	//   ....[51]....
        /*0a08*/ 	.word	0xffffffff


	//   ....[52]....
        /*0a0c*/ 	.word	0xffffffff


	//   ....[53]....
        /*0a10*/ 	.word	0xffffffff


	//   ....[54]....
        /*0a14*/ 	.word	0xffffffff


	//   ....[55]....
        /*0a18*/ 	.word	0xffffffff


	//   ....[56]....
        /*0a1c*/ 	.word	0xffffffff


	//   ....[57]....
        /*0a20*/ 	.word	0xffffffff


	//   ....[58]....
        /*0a24*/ 	.word	0xffffffff


	//   ....[59]....
        /*0a28*/ 	.word	0xffffffff


	//   ....[60]....
        /*0a2c*/ 	.word	0xffffffff


	//   ....[61]....
        /*0a30*/ 	.word	0xffffffff


	//   ....[62]....
        /*0a34*/ 	.word	0xffffffff


	//   ....[63]....
        /*0a38*/ 	.word	0xffffffff


	//   ....[64]....
        /*0a3c*/ 	.word	0xffffffff


	//   ....[65]....
        /*0a40*/ 	.word	0xffffffff


	//   ....[66]....
        /*0a44*/ 	.word	0xffffffff


	//   ....[67]....
        /*0a48*/ 	.word	0xffffffff


	//   ....[68]....
        /*0a4c*/ 	.word	0xffffffff


	//   ....[69]....
        /*0a50*/ 	.word	0xffffffff


	//   ....[70]....
        /*0a54*/ 	.word	0xffffffff


	//   ....[71]....
        /*0a58*/ 	.word	0xffffffff


	//   ....[72]....
        /*0a5c*/ 	.word	0xffffffff


	//   ....[73]....
        /*0a60*/ 	.word	0xffffffff


	//   ....[74]....
        /*0a64*/ 	.word	0xffffffff


	//   ....[75]....
        /*0a68*/ 	.word	0xffffffff


	//   ....[76]....
        /*0a6c*/ 	.word	0xffffffff


	//   ....[77]....
        /*0a70*/ 	.word	0xffffffff


	//   ....[78]....
        /*0a74*/ 	.word	0xffffffff


	//   ....[79]....
        /*0a78*/ 	.word	0xffffffff


	//   ....[80]....
        /*0a7c*/ 	.word	0xffffffff


	//   ....[81]....
        /*0a80*/ 	.word	0xffffffff


	//   ....[82]....
        /*0a84*/ 	.word	0xffffffff


	//   ....[83]....
        /*0a88*/ 	.word	0xffffffff


	//   ....[84]....
        /*0a8c*/ 	.word	0xffffffff


	//   ....[85]....
        /*0a90*/ 	.word	0xffffffff


	//   ....[86]....
        /*0a94*/ 	.word	0xffffffff


	//   ....[87]....
        /*0a98*/ 	.word	0xffffffff


	//   ....[88]....
        /*0a9c*/ 	.word	0xffffffff


	//   ....[89]....
        /*0aa0*/ 	.word	0xffffffff


	//   ....[90]....
        /*0aa4*/ 	.word	0xffffffff


	//   ....[91]....
        /*0aa8*/ 	.word	0xffffffff


	//   ....[92]....
        /*0aac*/ 	.word	0xffffffff


	//   ....[93]....
        /*0ab0*/ 	.word	0xffffffff


	//   ....[94]....
        /*0ab4*/ 	.word	0xffffffff


	//   ....[95]....
        /*0ab8*/ 	.word	0xffffffff


	//   ....[96]....
        /*0abc*/ 	.word	0xffffffff


	//   ....[97]....
        /*0ac0*/ 	.word	0xffffffff


	//   ....[98]....
        /*0ac4*/ 	.word	0xffffffff


	//   ....[99]....
        /*0ac8*/ 	.word	0xffffffff


	//   ....[100]....
        /*0acc*/ 	.word	0x0500000f


	//   ....[101]....
        /*0ad0*/ 	.word	0x0500000f


	//   ....[102]....
        /*0ad4*/ 	.word	0x0500000f


	//   ....[103]....
        /*0ad8*/ 	.word	0x0500000f


	//   ....[104]....
        /*0adc*/ 	.word	0x0500000f


	//   ....[105]....
        /*0ae0*/ 	.word	0x0500000f


	//   ....[106]....
        /*0ae4*/ 	.word	0x0500000f


	//   ....[107]....
        /*0ae8*/ 	.word	0x0500000f


	//   ....[108]....
        /*0aec*/ 	.word	0x0500000f


	//   ....[109]....
        /*0af0*/ 	.word	0x0500000f


	//   ....[110]....
        /*0af4*/ 	.word	0x0500000f


	//   ....[111]....
        /*0af8*/ 	.word	0x0500000f


	//   ....[112]....
        /*0afc*/ 	.word	0x0500000f


	//   ....[113]....
        /*0b00*/ 	.word	0x0500000f


	//   ....[114]....
        /*0b04*/ 	.word	0x0500000f


	//   ....[115]....
        /*0b08*/ 	.word	0x0500000f


	//   ....[116]....
        /*0b0c*/ 	.word	0x0500000f


	//   ....[117]....
        /*0b10*/ 	.word	0x0500000f


	//   ....[118]....
        /*0b14*/ 	.word	0x0500000f


	//   ....[119]....
        /*0b18*/ 	.word	0x0500000f


	//   ....[120]....
        /*0b1c*/ 	.word	0x0500000f


	//   ....[121]....
        /*0b20*/ 	.word	0x0500000f


	//   ....[122]....
        /*0b24*/ 	.word	0x0500000f


	//   ....[123]....
        /*0b28*/ 	.word	0x0500000f


	//   ....[124]....
        /*0b2c*/ 	.word	0x0500000f


	//   ....[125]....
        /*0b30*/ 	.word	0x0500000f


	//   ....[126]....
        /*0b34*/ 	.word	0x0500000f


	//   ....[127]....
        /*0b38*/ 	.word	0x0500000f


	//   ....[128]....
        /*0b3c*/ 	.word	0x0500000f


	//   ....[129]....
        /*0b40*/ 	.word	0x0500000f


	//   ....[130]....
        /*0b44*/ 	.word	0x0500000f


	//   ....[131]....
        /*0b48*/ 	.word	0x0500000f


	//   ....[132]....
        /*0b4c*/ 	.word	0x0500000f


	//   ....[133]....
        /*0b50*/ 	.word	0x0500000f


	//   ....[134]....
        /*0b54*/ 	.word	0x0500000f


	//   ....[135]....
        /*0b58*/ 	.word	0x0500000f


	//   ....[136]....
        /*0b5c*/ 	.word	0x0500000f


	//   ....[137]....
        /*0b60*/ 	.word	0x0500000f


	//   ....[138]....
        /*0b64*/ 	.word	0x0500000f


	//   ....[139]....
        /*0b68*/ 	.word	0x0500000f


	//   ....[140]....
        /*0b6c*/ 	.word	0x0500000f


	//   ....[141]....
        /*0b70*/ 	.word	0x0500000f


	//   ....[142]....
        /*0b74*/ 	.word	0x0500000f


	//   ....[143]....
        /*0b78*/ 	.word	0x0500000f


	//   ....[144]....
        /*0b7c*/ 	.word	0x0500000f


	//   ....[145]....
        /*0b80*/ 	.word	0x0500000f


	//   ....[146]....
        /*0b84*/ 	.word	0x0500000f


	//   ....[147]....
        /*0b88*/ 	.word	0x0500000f


	//   ....[148]....
        /*0b8c*/ 	.word	0x0500000f


	//   ....[149]....
        /*0b90*/ 	.word	0x0500000f


	//   ....[150]....
        /*0b94*/ 	.word	0x0500000f


	//   ....[151]....
        /*0b98*/ 	.word	0x0500000f


	//   ....[152]....
        /*0b9c*/ 	.word	0x0500000f


	//----- nvinfo : EIATTR_COOP_GROUP_INSTR_OFFSETS
	.align		4
.L_1027:
        /*0ba0*/ 	.byte	0x04, 0x28
        /*0ba2*/ 	.short	(.L_1029 - .L_1028)


	//   ....[0]....
.L_1028:
        /*0ba4*/ 	.word	0x00000070


	//   ....[1]....
        /*0ba8*/ 	.word	0x000001a0


	//   ....[2]....
        /*0bac*/ 	.word	0x000001f0


	//   ....[3]....
        /*0bb0*/ 	.word	0x00000420


	//   ....[4]....
        /*0bb4*/ 	.word	0x00000580


	//   ....[5]....
        /*0bb8*/ 	.word	0x000006a0


	//   ....[6]....
        /*0bbc*/ 	.word	0x00000800


	//   ....[7]....
        /*0bc0*/ 	.word	0x0000cc30


	//   ....[8]....
        /*0bc4*/ 	.word	0x0000d240


	//   ....[9]....
        /*0bc8*/ 	.word	0x0000d250


	//   ....[10]....
        /*0bcc*/ 	.word	0x0000d260


	//   ....[11]....
        /*0bd0*/ 	.word	0x0000d270


	//   ....[12]....
        /*0bd4*/ 	.word	0x0000ecd0


	//   ....[13]....
        /*0bd8*/ 	.word	0x0000ece0


	//   ....[14]....
        /*0bdc*/ 	.word	0x0000ecf0


	//   ....[15]....
        /*0be0*/ 	.word	0x0000ed00


	//   ....[16]....
        /*0be4*/ 	.word	0x00014b80


	//   ....[17]....
        /*0be8*/ 	.word	0x00014c10


	//   ....[18]....
        /*0bec*/ 	.word	0x00014e50


	//   ....[19]....
        /*0bf0*/ 	.word	0x00014ea0


	//   ....[20]....
        /*0bf4*/ 	.word	0x0001a420


	//   ....[21]....
        /*0bf8*/ 	.word	0x0001a440


	//   ....[22]....
        /*0bfc*/ 	.word	0x0001adf0


	//   ....[23]....
        /*0c00*/ 	.word	0x0001ae70


	//   ....[24]....
        /*0c04*/ 	.word	0x0001c930


	//   ....[25]....
        /*0c08*/ 	.word	0x0001c960


	//   ....[26]....
        /*0c0c*/ 	.word	0x0001ca30


	//   ....[27]....
        /*0c10*/ 	.word	0x0001ca50


	//   ....[28]....
        /*0c14*/ 	.word	0x0001dbe0


	//   ....[29]....
        /*0c18*/ 	.word	0x0001dc10


	//   ....[30]....
        /*0c1c*/ 	.word	0x0001dc70


	//   ....[31]....
        /*0c20*/ 	.word	0x0001dcd0


	//   ....[32]....
        /*0c24*/ 	.word	0x0001e210


	//   ....[33]....
        /*0c28*/ 	.word	0x0001e230


	//   ....[34]....
        /*0c2c*/ 	.word	0x0001e300


	//   ....[35]....
        /*0c30*/ 	.word	0x0001e320


	//   ....[36]....
        /*0c34*/ 	.word	0x0001e3f0


	//   ....[37]....
        /*0c38*/ 	.word	0x0001e410


	//   ....[38]....
        /*0c3c*/ 	.word	0x0001e4f0


	//   ....[39]....
        /*0c40*/ 	.word	0x0001e510


	//   ....[40]....
        /*0c44*/ 	.word	0x0001edc0


	//   ....[41]....
        /*0c48*/ 	.word	0x0001edd0


	//   ....[42]....
        /*0c4c*/ 	.word	0x0001eef0


	//   ....[43]....
        /*0c50*/ 	.word	0x0001ef00


	//   ....[44]....
        /*0c54*/ 	.word	0x0001f020


	//   ....[45]....
        /*0c58*/ 	.word	0x0001f030


	//   ....[46]....
        /*0c5c*/ 	.word	0x0001f150


	//   ....[47]....
        /*0c60*/ 	.word	0x0001f160


	//   ....[48]....
        /*0c64*/ 	.word	0x0001f2e0


	//   ....[49]....
        /*0c68*/ 	.word	0x0001f4c0


	//   ....[50]....
        /*0c6c*/ 	.word	0x0001f4f0


	//   ....[51]....
        /*0c70*/ 	.word	0x0001f520


	//   ....[52]....
        /*0c74*/ 	.word	0x0001f550


	//   ....[53]....
        /*0c78*/ 	.word	0x0001f580


	//   ....[54]....
        /*0c7c*/ 	.word	0x0001f5b0


	//   ....[55]....
        /*0c80*/ 	.word	0x0001f730


	//   ....[56]....
        /*0c84*/ 	.word	0x0001f760


	//   ....[57]....
        /*0c88*/ 	.word	0x0001f790


	//   ....[58]....
        /*0c8c*/ 	.word	0x0001f7c0


	//   ....[59]....
        /*0c90*/ 	.word	0x0001f7f0


	//   ....[60]....
        /*0c94*/ 	.word	0x0001f820


	//   ....[61]....
        /*0c98*/ 	.word	0x0001f8b0


	//   ....[62]....
        /*0c9c*/ 	.word	0x0001f8e0


	//   ....[63]....
        /*0ca0*/ 	.word	0x0001f970


	//   ....[64]....
        /*0ca4*/ 	.word	0x00020600


	//   ....[65]....
        /*0ca8*/ 	.word	0x00021da0


	//   ....[66]....
        /*0cac*/ 	.word	0x00022a10


	//   ....[67]....
        /*0cb0*/ 	.word	0x00022a30


	//   ....[68]....
        /*0cb4*/ 	.word	0x00022ad0


	//   ....[69]....
        /*0cb8*/ 	.word	0x00022ae0


	//   ....[70]....
        /*0cbc*/ 	.word	0x00022b70


	//   ....[71]....
        /*0cc0*/ 	.word	0x00022b80


	//   ....[72]....
        /*0cc4*/ 	.word	0x00022c10


	//   ....[73]....
        /*0cc8*/ 	.word	0x00022c20


	//   ....[74]....
        /*0ccc*/ 	.word	0x00022cb0


	//   ....[75]....
        /*0cd0*/ 	.word	0x00022cc0


	//   ....[76]....
        /*0cd4*/ 	.word	0x00022d50


	//   ....[77]....
        /*0cd8*/ 	.word	0x00022d60


	//   ....[78]....
        /*0cdc*/ 	.word	0x00022df0


	//   ....[79]....
        /*0ce0*/ 	.word	0x00022e00


	//   ....[80]....
        /*0ce4*/ 	.word	0x00022e50


	//   ....[81]....
        /*0ce8*/ 	.word	0x00022e80


	//   ....[82]....
        /*0cec*/ 	.word	0x00025900


	//   ....[83]....
        /*0cf0*/ 	.word	0x00025950


	//   ....[84]....
        /*0cf4*/ 	.word	0x00025980


	//   ....[85]....
        /*0cf8*/ 	.word	0x000259b0


	//   ....[86]....
        /*0cfc*/ 	.word	0x000259e0


	//   ....[87]....
        /*0d00*/ 	.word	0x00025a10


	//   ....[88]....
        /*0d04*/ 	.word	0x00025a40


	//   ....[89]....
        /*0d08*/ 	.word	0x00025a50


	//   ....[90]....
        /*0d0c*/ 	.word	0x00025be0


	//   ....[91]....
        /*0d10*/ 	.word	0x00025c20


	//   ....[92]....
        /*0d14*/ 	.word	0x00025c50


	//   ....[93]....
        /*0d18*/ 	.word	0x00025c80


	//   ....[94]....
        /*0d1c*/ 	.word	0x00025cb0


	//   ....[95]....
        /*0d20*/ 	.word	0x00025ce0


	//   ....[96]....
        /*0d24*/ 	.word	0x00025da0


	//   ....[97]....
        /*0d28*/ 	.word	0x00025dc0


	//   ....[98]....
        /*0d2c*/ 	.word	0x00025e30


	//   ....[99]....
        /*0d30*/ 	.word	0x000262b0


	//   ....[100]....
        /*0d34*/ 	.word	0x00026740


	//   ....[101]....
        /*0d38*/ 	.word	0x000267f0


	//   ....[102]....
        /*0d3c*/ 	.word	0x00026880


	//   ....[103]....
        /*0d40*/ 	.word	0x000268d0


	//   ....[104]....
        /*0d44*/ 	.word	0x00026920


	//   ....[105]....
        /*0d48*/ 	.word	0x00026a00


	//   ....[106]....
        /*0d4c*/ 	.word	0x00026a90


	//   ....[107]....
        /*0d50*/ 	.word	0x00026ae0


	//   ....[108]....
        /*0d54*/ 	.word	0x00026b30


	//   ....[109]....
        /*0d58*/ 	.word	0x00026d40


	//   ....[110]....
        /*0d5c*/ 	.word	0x00026d90


	//   ....[111]....
        /*0d60*/ 	.word	0x00026e20


	//   ....[112]....
        /*0d64*/ 	.word	0x00026eb0


	//   ....[113]....
        /*0d68*/ 	.word	0x00026f40


	//   ....[114]....
        /*0d6c*/ 	.word	0x00026fd0


	//   ....[115]....
        /*0d70*/ 	.word	0x00027060


	//   ....[116]....
        /*0d74*/ 	.word	0x000270f0


	//   ....[117]....
        /*0d78*/ 	.word	0x000271b0


	//   ....[118]....
        /*0d7c*/ 	.word	0x000274b0


	//   ....[119]....
        /*0d80*/ 	.word	0x00027660


	//   ....[120]....
        /*0d84*/ 	.word	0x000276b0


	//   ....[121]....
        /*0d88*/ 	.word	0x000277d0


	//   ....[122]....
        /*0d8c*/ 	.word	0x00027820


	//   ....[123]....
        /*0d90*/ 	.word	0x00027940


	//   ....[124]....
        /*0d94*/ 	.word	0x00027990


	//   ....[125]....
        /*0d98*/ 	.word	0x00027ab0


	//   ....[126]....
        /*0d9c*/ 	.word	0x00027b00


	//   ....[127]....
        /*0da0*/ 	.word	0x00027c20


	//   ....[128]....
        /*0da4*/ 	.word	0x00027c70


	//   ....[129]....
        /*0da8*/ 	.word	0x00027d90


	//   ....[130]....
        /*0dac*/ 	.word	0x00027de0


	//   ....[131]....
        /*0db0*/ 	.word	0x00027f00


	//   ....[132]....
        /*0db4*/ 	.word	0x00027f50


	//   ....[133]....
        /*0db8*/ 	.word	0x00028050


	//   ....[134]....
        /*0dbc*/ 	.word	0x000280a0


	//   ....[135]....
        /*0dc0*/ 	.word	0x000283d0


	//   ....[136]....
        /*0dc4*/ 	.word	0x00028480


	//   ....[137]....
        /*0dc8*/ 	.word	0x00028590


	//   ....[138]....
        /*0dcc*/ 	.word	0x00028620


	//   ....[139]....
        /*0dd0*/ 	.word	0x000286a0


	//   ....[140]....
        /*0dd4*/ 	.word	0x00028720


	//   ....[141]....
        /*0dd8*/ 	.word	0x000287a0


	//   ....[142]....
        /*0ddc*/ 	.word	0x00028830


	//   ....[143]....
        /*0de0*/ 	.word	0x000288d0


	//   ....[144]....
        /*0de4*/ 	.word	0x00028990


	//   ....[145]....
        /*0de8*/ 	.word	0x00028a10


	//   ....[146]....
        /*0dec*/ 	.word	0x00028a90


	//   ....[147]....
        /*0df0*/ 	.word	0x00028b10


	//   ....[148]....
        /*0df4*/ 	.word	0x00028ba0


	//   ....[149]....
        /*0df8*/ 	.word	0x00028c20


	//   ....[150]....
        /*0dfc*/ 	.word	0x00028cc0


	//   ....[151]....
        /*0e00*/ 	.word	0x00028d50


	//   ....[152]....
        /*0e04*/ 	.word	0x00028e80


	//----- nvinfo : EIATTR_REG_RECONFIG
	.align		4
.L_1029:
        /*0e08*/ 	.byte	0x01, 0x54
	.zero		2


	//----- nvinfo : EIATTR_SYSCALL_OFFSETS
	.align		4
        /*0e0c*/ 	.byte	0x04, 0x46
        /*0e0e*/ 	.short	(.L_1031 - .L_1030)


	//   ....[0]....
.L_1030:
        /*0e10*/ 	.word	0x00001ba0


	//   ....[1]....
        /*0e14*/ 	.word	0x00001cf0


	//   ....[2]....
        /*0e18*/ 	.word	0x0000ce00


	//   ....[3]....
        /*0e1c*/ 	.word	0x0000d190


	//   ....[4]....
        /*0e20*/ 	.word	0x00021980


	//   ....[5]....
        /*0e24*/ 	.word	0x00021ae0


	//   ....[6]....
        /*0e28*/ 	.word	0x00021be0


	//   ....[7]....
        /*0e2c*/ 	.word	0x000225a0


	//----- nvinfo : EIATTR_MBARRIER_INSTR_OFFSETS
	.align		4
.L_1031:
        /*0e30*/ 	.byte	0x04, 0x39
        /*0e32*/ 	.short	(.L_1033 - .L_1032)


	//   ....[0]....
.L_1032:
        /*0e34*/ 	.word	0x000002d0
        /*0e38*/ 	.word	0x000000ff
        /*0e3c*/ 	.word	0x00034800
        /*0e40*/ 	.short	0x0100
        /*0e42*/ 	.byte	0x08
	.zero		1


	//   ....[1]....
        /*0e44*/ 	.word	0x000002e0
        /*0e48*/ 	.word	0x000000ff
        /*0e4c*/ 	.word	0x00034820
        /*0e50*/ 	.short	0x0100
        /*0e52*/ 	.byte	0x08
	.zero		1


	//   ....[2]....
        /*0e54*/ 	.word	0x000003d0
        /*0e58*/ 	.word	0x000000ff
        /*0e5c*/ 	.word	0x00034830
        /*0e60*/ 	.short	0x0100
        /*0e62*/ 	.byte	0x08
	.zero		1


	//   ....[3]....
        /*0e64*/ 	.word	0x000003e0
        /*0e68*/ 	.word	0x000000ff
        /*0e6c*/ 	.word	0x00034840
        /*0e70*/ 	.short	0x0100
        /*0e72*/ 	.byte	0x08
	.zero		1


	//   ....[4]....
        /*0e74*/ 	.word	0x000003f0
        /*0e78*/ 	.word	0x000000ff
        /*0e7c*/ 	.word	0x00034838
        /*0e80*/ 	.short	0x0100
        /*0e82*/ 	.byte	0x08
	.zero		1


	//   ....[5]....
        /*0e84*/ 	.word	0x00000400
        /*0e88*/ 	.word	0x000000ff
        /*0e8c*/ 	.word	0x00034848
        /*0e90*/ 	.short	0x0100
        /*0e92*/ 	.byte	0x08
	.zero		1


	//   ....[6]....
        /*0e94*/ 	.word	0x00000530
        /*0e98*/ 	.word	0x000000ff
        /*0e9c*/ 	.word	0x00034850
        /*0ea0*/ 	.short	0x0100
        /*0ea2*/ 	.byte	0x08
	.zero		1


	//   ....[7]....
        /*0ea4*/ 	.word	0x00000540
        /*0ea8*/ 	.word	0x000000ff
        /*0eac*/ 	.word	0x00034860
        /*0eb0*/ 	.short	0x0100
        /*0eb2*/ 	.byte	0x08
	.zero		1


	//   ....[8]....
        /*0eb4*/ 	.word	0x00000550
        /*0eb8*/ 	.word	0x000000ff
        /*0ebc*/ 	.word	0x00034858
        /*0ec0*/ 	.short	0x0100
        /*0ec2*/ 	.byte	0x08
	.zero		1


	//   ....[9]....
        /*0ec4*/ 	.word	0x00000560
        /*0ec8*/ 	.word	0x000000ff
        /*0ecc*/ 	.word	0x00034868
        /*0ed0*/ 	.short	0x0100
        /*0ed2*/ 	.byte	0x08
	.zero		1


	//   ....[10]....
        /*0ed4*/ 	.word	0x00000650
        /*0ed8*/ 	.word	0x000000ff
        /*0edc*/ 	.word	0x00034870
        /*0ee0*/ 	.short	0x0100
        /*0ee2*/ 	.byte	0x06
	.zero		1


	//   ....[11]....
        /*0ee4*/ 	.word	0x00000660
        /*0ee8*/ 	.word	0x000000ff
        /*0eec*/ 	.word	0x00034880
        /*0ef0*/ 	.short	0x0100
        /*0ef2*/ 	.byte	0x06
	.zero		1


	//   ....[12]....
        /*0ef4*/ 	.word	0x00000670
        /*0ef8*/ 	.word	0x000000ff
        /*0efc*/ 	.word	0x00034878
        /*0f00*/ 	.short	0x0100
        /*0f02*/ 	.byte	0x06
	.zero		1


	//   ....[13]....
        /*0f04*/ 	.word	0x00000680
        /*0f08*/ 	.word	0x000000ff
        /*0f0c*/ 	.word	0x00034888
        /*0f10*/ 	.short	0x0100
        /*0f12*/ 	.byte	0x06
	.zero		1


	//   ....[14]....
        /*0f14*/ 	.word	0x000007b0
        /*0f18*/ 	.word	0x000000ff
        /*0f1c*/ 	.word	0x00034890
        /*0f20*/ 	.short	0x0100
        /*0f22*/ 	.byte	0x08
	.zero		1


	//   ....[15]....
        /*0f24*/ 	.word	0x000007c0
        /*0f28*/ 	.word	0x000000ff
        /*0f2c*/ 	.word	0x000348a0
        /*0f30*/ 	.short	0x0100
        /*0f32*/ 	.byte	0x08
	.zero		1


	//   ....[16]....
        /*0f34*/ 	.word	0x000007d0
        /*0f38*/ 	.word	0x000000ff
        /*0f3c*/ 	.word	0x00034898
        /*0f40*/ 	.short	0x0100
        /*0f42*/ 	.byte	0x08
	.zero		1


	//   ....[17]....
        /*0f44*/ 	.word	0x000007e0
        /*0f48*/ 	.word	0x000000ff
        /*0f4c*/ 	.word	0x000348a8
        /*0f50*/ 	.short	0x0100
        /*0f52*/ 	.byte	0x08
	.zero		1


	//   ....[18]....
        /*0f54*/ 	.word	0x00000910
        /*0f58*/ 	.word	0x000000ff
        /*0f5c*/ 	.word	0x000348b0
        /*0f60*/ 	.short	0x0100
        /*0f62*/ 	.byte	0x08
	.zero		1


	//   ....[19]....
        /*0f64*/ 	.word	0x00000920
        /*0f68*/ 	.word	0x000000ff
        /*0f6c*/ 	.word	0x000348c0
        /*0f70*/ 	.short	0x0100
        /*0f72*/ 	.byte	0x08
	.zero		1


	//   ....[20]....
        /*0f74*/ 	.word	0x00000930
        /*0f78*/ 	.word	0x000000ff
        /*0f7c*/ 	.word	0x000348b8
        /*0f80*/ 	.short	0x0100
        /*0f82*/ 	.byte	0x08
	.zero		1


	//   ....[21]....
        /*0f84*/ 	.word	0x00000940
        /*0f88*/ 	.word	0x000000ff
        /*0f8c*/ 	.word	0x000348c8
        /*0f90*/ 	.short	0x0100
        /*0f92*/ 	.byte	0x08
	.zero		1


	//   ....[22]....
        /*0f94*/ 	.word	0x00004050
        /*0f98*/ 	.word	0x00000003
        /*0f9c*/ 	.word	0x00034890
        /*0fa0*/ 	.short	0x010a
        /*0fa2*/ 	.byte	0x3f
	.zero		1


	//   ....[23]....
        /*0fa4*/ 	.word	0x00007d60
        /*0fa8*/ 	.word	0x00000003
        /*0fac*/ 	.word	0x00034890
        /*0fb0*/ 	.short	0x010a
        /*0fb2*/ 	.byte	0x3f
	.zero		1


	//   ....[24]....
        /*0fb4*/ 	.word	0x0000b4e0
        /*0fb8*/ 	.word	0x00000003
        /*0fbc*/ 	.word	0x00034890
        /*0fc0*/ 	.short	0x010a
        /*0fc2*/ 	.byte	0x3f
	.zero		1


	//   ....[25]....
        /*0fc4*/ 	.word	0x0000beb0
        /*0fc8*/ 	.word	0x0000002c
        /*0fcc*/ 	.word	0x00000000
        /*0fd0*/ 	.short	0x0101
        /*0fd2*/ 	.byte	0x3f
	.zero		1


	//   ....[26]....
        /*0fd4*/ 	.word	0x0000bef0
        /*0fd8*/ 	.word	0x00000003
        /*0fdc*/ 	.word	0x000348b0
        /*0fe0*/ 	.short	0x010a
        /*0fe2*/ 	.byte	0x3f
	.zero		1


	//   ....[27]....
        /*0fe4*/ 	.word	0x0000c850
        /*0fe8*/ 	.word	0x00000003
        /*0fec*/ 	.word	0x00000000
        /*0ff0*/ 	.short	0x0101
        /*0ff2*/ 	.byte	0x3f
	.zero		1


	//   ....[28]....
        /*0ff4*/ 	.word	0x0000ce90
        /*0ff8*/ 	.word	0x00000002
        /*0ffc*/ 	.word	0x00034800
        /*1000*/ 	.short	0x010a
        /*1002*/ 	.byte	0x3f
	.zero		1


	//   ....[29]....
        /*1004*/ 	.word	0x0000cee0
        /*1008*/ 	.word	0x00000002
        /*100c*/ 	.word	0x00034800
        /*1010*/ 	.short	0x010a
        /*1012*/ 	.byte	0x3f
	.zero		1


	//   ....[30]....
        /*1014*/ 	.word	0x0000d4f0
        /*1018*/ 	.word	0x00000002
        /*101c*/ 	.word	0x00034800
        /*1020*/ 	.short	0x010a
        /*1022*/ 	.byte	0x3f
	.zero		1


	//   ....[31]....
        /*1024*/ 	.word	0x0000eee0
        /*1028*/ 	.word	0x00000002
        /*102c*/ 	.word	0x00034800
        /*1030*/ 	.short	0x010a
        /*1032*/ 	.byte	0x3f
	.zero		1


	//   ....[32]....
        /*1034*/ 	.word	0x00010c40
        /*1038*/ 	.word	0x00000000
        /*103c*/ 	.word	0x00034830
        /*1040*/ 	.short	0x010a
        /*1042*/ 	.byte	0x3f
	.zero		1


	//   ....[33]....
        /*1044*/ 	.word	0x00010cc0
        /*1048*/ 	.word	0x00000000
        /*104c*/ 	.word	0x00034830
        /*1050*/ 	.short	0x010a
        /*1052*/ 	.byte	0x3f
	.zero		1


	//   ....[34]....
        /*1054*/ 	.word	0x00015680
        /*1058*/ 	.word	0x00000005
        /*105c*/ 	.word	0x00000000
        /*1060*/ 	.short	0x0101
        /*1062*/ 	.byte	0x3f
	.zero		1


	//   ....[35]....
        /*1064*/ 	.word	0x00016980
        /*1068*/ 	.word	0x00000008
        /*106c*/ 	.word	0x00034830
        /*1070*/ 	.short	0x010a
        /*1072*/ 	.byte	0x3f
	.zero		1


	//   ....[36]....
        /*1074*/ 	.word	0x000169d0
        /*1078*/ 	.word	0x00000008
        /*107c*/ 	.word	0x00034830
        /*1080*/ 	.short	0x010a
        /*1082*/ 	.byte	0x3f
	.zero		1


	//   ....[37]....
        /*1084*/ 	.word	0x00019ec0
        /*1088*/ 	.word	0x00000008
        /*108c*/ 	.word	0x00034850
        /*1090*/ 	.short	0x010a
        /*1092*/ 	.byte	0x3f
	.zero		1


	//   ....[38]....
        /*1094*/ 	.word	0x00019f00
        /*1098*/ 	.word	0x00000008
        /*109c*/ 	.word	0x00034850
        /*10a0*/ 	.short	0x010a
        /*10a2*/ 	.byte	0x3f
	.zero		1


	//   ....[39]....
        /*10a4*/ 	.word	0x0001b680
        /*10a8*/ 	.word	0x00000082
        /*10ac*/ 	.word	0x00000000
        /*10b0*/ 	.short	0x0101
        /*10b2*/ 	.byte	0x3f
	.zero		1


	//   ....[40]....
        /*10b4*/ 	.word	0x0001b700
        /*10b8*/ 	.word	0x00000059
        /*10bc*/ 	.word	0x00000000
        /*10c0*/ 	.short	0x0101
        /*10c2*/ 	.byte	0x3f
	.zero		1


	//   ....[41]....
        /*10c4*/ 	.word	0x0001c3b0
        /*10c8*/ 	.word	0x0000000c
        /*10cc*/ 	.word	0x00034850
        /*10d0*/ 	.short	0x010a
        /*10d2*/ 	.byte	0x3f
	.zero		1


	//   ....[42]....
        /*10d4*/ 	.word	0x0001c430
        /*10d8*/ 	.word	0x0000000c
        /*10dc*/ 	.word	0x00034850
        /*10e0*/ 	.short	0x010a
        /*10e2*/ 	.byte	0x3f
	.zero		1


	//   ....[43]....
        /*10e4*/ 	.word	0x0001ccd0
        /*10e8*/ 	.word	0x0000000c
        /*10ec*/ 	.word	0x00000000
        /*10f0*/ 	.short	0x0101
        /*10f2*/ 	.byte	0x3f
	.zero		1


	//   ....[44]....
        /*10f4*/ 	.word	0x0001e220
        /*10f8*/ 	.word	0x00000000
        /*10fc*/ 	.word	0x00000000
        /*1100*/ 	.short	0x0101
        /*1102*/ 	.byte	0x3f
	.zero		1


	//   ....[45]....
        /*1104*/ 	.word	0x000206f0
        /*1108*/ 	.word	0x00000004
        /*110c*/ 	.word	0x00034820
        /*1110*/ 	.short	0x010a
        /*1112*/ 	.byte	0x3f
	.zero		1


	//   ....[46]....
        /*1114*/ 	.word	0x000207d0
        /*1118*/ 	.word	0x00000005
        /*111c*/ 	.word	0x000348a0
        /*1120*/ 	.short	0x010a
        /*1122*/ 	.byte	0x3f
	.zero		1


	//   ....[47]....
        /*1124*/ 	.word	0x00020b10
        /*1128*/ 	.word	0x00000005
        /*112c*/ 	.word	0x000348c0
        /*1130*/ 	.short	0x010a
        /*1132*/ 	.byte	0x3f
	.zero		1


	//   ....[48]....
        /*1134*/ 	.word	0x00020fb0
        /*1138*/ 	.word	0x00000006
        /*113c*/ 	.word	0x000348a0
        /*1140*/ 	.short	0x010a
        /*1142*/ 	.byte	0x3f
	.zero		1


	//   ....[49]....
        /*1144*/ 	.word	0x000212e0
        /*1148*/ 	.word	0x00000006
        /*114c*/ 	.word	0x000348c0
        /*1150*/ 	.short	0x010a
        /*1152*/ 	.byte	0x3f
	.zero		1


	//   ....[50]....
        /*1154*/ 	.word	0x00022050
        /*1158*/ 	.word	0x00000000
        /*115c*/ 	.word	0x00034840
        /*1160*/ 	.short	0x010a
        /*1162*/ 	.byte	0x3f
	.zero		1


	//   ....[51]....
        /*1164*/ 	.word	0x00022f80
        /*1168*/ 	.word	0x00000008
        /*116c*/ 	.word	0x00034800
        /*1170*/ 	.short	0x0107
        /*1172*/ 	.byte	0x3f
	.zero		1


	//   ....[52]....
        /*1174*/ 	.word	0x00023080
        /*1178*/ 	.word	0x00000002
        /*117c*/ 	.word	0x00034800
        /*1180*/ 	.short	0x0101
        /*1182*/ 	.byte	0x3f
	.zero		1


	//   ....[53]....
        /*1184*/ 	.word	0x000230a0
        /*1188*/ 	.word	0x00000002
        /*118c*/ 	.word	0x00034820
        /*1190*/ 	.short	0x010a
        /*1192*/ 	.byte	0x3f
	.zero		1


	//   ....[54]....
        /*1194*/ 	.word	0x00023430
        /*1198*/ 	.word	0x00000003
        /*119c*/ 	.word	0x00034840
        /*11a0*/ 	.short	0x010a
        /*11a2*/ 	.byte	0x3f
	.zero		1


	//   ....[55]....
        /*11a4*/ 	.word	0x000237f0
        /*11a8*/ 	.word	0x00000002
        /*11ac*/ 	.word	0x00034860
        /*11b0*/ 	.short	0x010a
        /*11b2*/ 	.byte	0x3f
	.zero		1


	//   ....[56]....
        /*11b4*/ 	.word	0x00023f10
        /*11b8*/ 	.word	0x00000003
        /*11bc*/ 	.word	0x00034840
        /*11c0*/ 	.short	0x010a
        /*11c2*/ 	.byte	0x3f
	.zero		1


	//   ....[57]....
        /*11c4*/ 	.word	0x000242d0
        /*11c8*/ 	.word	0x00000002
        /*11cc*/ 	.word	0x00034860
        /*11d0*/ 	.short	0x010a
        /*11d2*/ 	.byte	0x3f
	.zero		1


	//   ....[58]....
        /*11d4*/ 	.word	0x00024940
        /*11d8*/ 	.word	0x00000003
        /*11dc*/ 	.word	0x00034840
        /*11e0*/ 	.short	0x010a
        /*11e2*/ 	.byte	0x3f
	.zero		1


	//   ....[59]....
        /*11e4*/ 	.word	0x00024cf0
        /*11e8*/ 	.word	0x00000002
        /*11ec*/ 	.word	0x00034860
        /*11f0*/ 	.short	0x010a
        /*11f2*/ 	.byte	0x3f
	.zero		1


	//   ....[60]....
        /*11f4*/ 	.word	0x000252e0
        /*11f8*/ 	.word	0x00000002
        /*11fc*/ 	.word	0x00034860
        /*1200*/ 	.short	0x010a
        /*1202*/ 	.byte	0x3f
	.zero		1


	//   ....[61]....
        /*1204*/ 	.word	0x00026230
        /*1208*/ 	.word	0x00000000
        /*120c*/ 	.word	0x00034820
        /*1210*/ 	.short	0x010a
        /*1212*/ 	.byte	0x3f
	.zero		1


	//   ....[62]....
        /*1214*/ 	.word	0x000263e0
        /*1218*/ 	.word	0x00000006
        /*121c*/ 	.word	0x00000000
        /*1220*/ 	.short	0x010a
        /*1222*/ 	.byte	0x3f
	.zero		1


	//   ....[63]....
        /*1224*/ 	.word	0x00026450
        /*1228*/ 	.word	0x00000007
        /*122c*/ 	.word	0x00000000
        /*1230*/ 	.short	0x010a
        /*1232*/ 	.byte	0x3f
	.zero		1


	//   ....[64]....
        /*1234*/ 	.word	0x000264c0
        /*1238*/ 	.word	0x00000004
        /*123c*/ 	.word	0x00000000
        /*1240*/ 	.short	0x010a
        /*1242*/ 	.byte	0x3f
	.zero		1


	//   ....[65]....
        /*1244*/ 	.word	0x000264f0
        /*1248*/ 	.word	0x00000003
        /*124c*/ 	.word	0x00000000
        /*1250*/ 	.short	0x010a
        /*1252*/ 	.byte	0x3f
	.zero		1


	//   ....[66]....
        /*1254*/ 	.word	0x00026550
        /*1258*/ 	.word	0x00000003
        /*125c*/ 	.word	0x00034890
        /*1260*/ 	.short	0x010a
        /*1262*/ 	.byte	0x3f
	.zero		1


	//   ....[67]....
        /*1264*/ 	.word	0x000265a0
        /*1268*/ 	.word	0x00000003
        /*126c*/ 	.word	0x00034890
        /*1270*/ 	.short	0x010a
        /*1272*/ 	.byte	0x3f
	.zero		1


	//   ....[68]....
        /*1274*/ 	.word	0x000265f0
        /*1278*/ 	.word	0x00000003
        /*127c*/ 	.word	0x00034890
        /*1280*/ 	.short	0x010a
        /*1282*/ 	.byte	0x3f
	.zero		1


	//   ....[69]....
        /*1284*/ 	.word	0x00026640
        /*1288*/ 	.word	0x00000003
        /*128c*/ 	.word	0x000348b0
        /*1290*/ 	.short	0x010a
        /*1292*/ 	.byte	0x3f
	.zero		1


	//   ....[70]....
        /*1294*/ 	.word	0x00026950
        /*1298*/ 	.word	0x00000002
        /*129c*/ 	.word	0x00034800
        /*12a0*/ 	.short	0x010a
        /*12a2*/ 	.byte	0x3f
	.zero		1


	//   ....[71]....
        /*12a4*/ 	.word	0x00026b60
        /*12a8*/ 	.word	0x00000002
        /*12ac*/ 	.word	0x00034800
        /*12b0*/ 	.short	0x010a
        /*12b2*/ 	.byte	0x3f
	.zero		1


	//   ....[72]....
        /*12b4*/ 	.word	0x00026bb0
        /*12b8*/ 	.word	0x00000000
        /*12bc*/ 	.word	0x00034830
        /*12c0*/ 	.short	0x010a
        /*12c2*/ 	.byte	0x3f
	.zero		1


	//   ....[73]....
        /*12c4*/ 	.word	0x00026c00
        /*12c8*/ 	.word	0x00000008
        /*12cc*/ 	.word	0x00034830
        /*12d0*/ 	.short	0x010a
        /*12d2*/ 	.byte	0x3f
	.zero		1


	//   ....[74]....
        /*12d4*/ 	.word	0x00026c50
        /*12d8*/ 	.word	0x00000008
        /*12dc*/ 	.word	0x00034850
        /*12e0*/ 	.short	0x010a
        /*12e2*/ 	.byte	0x3f
	.zero		1


	//   ....[75]....
        /*12e4*/ 	.word	0x00026ca0
        /*12e8*/ 	.word	0x0000000c
        /*12ec*/ 	.word	0x00034850
        /*12f0*/ 	.short	0x010a
        /*12f2*/ 	.byte	0x3f
	.zero		1


	//   ....[76]....
        /*12f4*/ 	.word	0x00027290
        /*12f8*/ 	.word	0x00000003
        /*12fc*/ 	.word	0x00034820
        /*1300*/ 	.short	0x010a
        /*1302*/ 	.byte	0x3f
	.zero		1


	//   ....[77]....
        /*1304*/ 	.word	0x000272e0
        /*1308*/ 	.word	0x00000005
        /*130c*/ 	.word	0x000348a0
        /*1310*/ 	.short	0x010a
        /*1312*/ 	.byte	0x3f
	.zero		1


	//   ....[78]....
        /*1314*/ 	.word	0x00027330
        /*1318*/ 	.word	0x00000005
        /*131c*/ 	.word	0x000348c0
        /*1320*/ 	.short	0x010a
        /*1322*/ 	.byte	0x3f
	.zero		1


	//   ....[79]....
        /*1324*/ 	.word	0x00027380
        /*1328*/ 	.word	0x00000006
        /*132c*/ 	.word	0x000348a0
        /*1330*/ 	.short	0x010a
        /*1332*/ 	.byte	0x3f
	.zero		1


	//   ....[80]....
        /*1334*/ 	.word	0x000273d0
        /*1338*/ 	.word	0x00000006
        /*133c*/ 	.word	0x000348c0
        /*1340*/ 	.short	0x010a
        /*1342*/ 	.byte	0x3f
	.zero		1


	//   ....[81]....
        /*1344*/ 	.word	0x00027570
        /*1348*/ 	.word	0x00000000
        /*134c*/ 	.word	0x00034840
        /*1350*/ 	.short	0x010a
        /*1352*/ 	.byte	0x3f
	.zero		1


	//   ....[82]....
        /*1354*/ 	.word	0x000280f0
        /*1358*/ 	.word	0x00000002
        /*135c*/ 	.word	0x00034820
        /*1360*/ 	.short	0x010a
        /*1362*/ 	.byte	0x3f
	.zero		1


	//   ....[83]....
        /*1364*/ 	.word	0x00028140
        /*1368*/ 	.word	0x00000003
        /*136c*/ 	.word	0x00034840
        /*1370*/ 	.short	0x010a
        /*1372*/ 	.byte	0x3f
	.zero		1


	//   ....[84]....
        /*1374*/ 	.word	0x00028190
        /*1378*/ 	.word	0x00000002
        /*137c*/ 	.word	0x00034860
        /*1380*/ 	.short	0x010a
        /*1382*/ 	.byte	0x3f
	.zero		1


	//   ....[85]....
        /*1384*/ 	.word	0x000281e0
        /*1388*/ 	.word	0x00000003
        /*138c*/ 	.word	0x00034840
        /*1390*/ 	.short	0x010a
        /*1392*/ 	.byte	0x3f
	.zero		1


	//   ....[86]....
        /*1394*/ 	.word	0x00028230
        /*1398*/ 	.word	0x00000002
        /*139c*/ 	.word	0x00034860
        /*13a0*/ 	.short	0x010a
        /*13a2*/ 	.byte	0x3f
	.zero		1


	//   ....[87]....
        /*13a4*/ 	.word	0x00028280
        /*13a8*/ 	.word	0x00000003
        /*13ac*/ 	.word	0x00034840
        /*13b0*/ 	.short	0x010a
        /*13b2*/ 	.byte	0x3f
	.zero		1


	//   ....[88]....
        /*13b4*/ 	.word	0x000282d0
        /*13b8*/ 	.word	0x00000002
        /*13bc*/ 	.word	0x00034860
        /*13c0*/ 	.short	0x010a
        /*13c2*/ 	.byte	0x3f
	.zero		1


	//   ....[89]....
        /*13c4*/ 	.word	0x00028320
        /*13c8*/ 	.word	0x00000002
        /*13cc*/ 	.word	0x00034860
        /*13d0*/ 	.short	0x010a
        /*13d2*/ 	.byte	0x3f
	.zero		1


	//   ....[90]....
        /*13d4*/ 	.word	0x00028da0
        /*13d8*/ 	.word	0x00000000
        /*13dc*/ 	.word	0x00034820
        /*13e0*/ 	.short	0x010a
        /*13e2*/ 	.byte	0x3f
	.zero		1


	//   ....[91]....
        /*13e4*/ 	.word	0x00028f40
        /*13e8*/ 	.word	0x00000006
        /*13ec*/ 	.word	0x00000000
        /*13f0*/ 	.short	0x010a
        /*13f2*/ 	.byte	0x3f
	.zero		1


	//   ....[92]....
        /*13f4*/ 	.word	0x00028f90
        /*13f8*/ 	.word	0x00000007
        /*13fc*/ 	.word	0x00000000
        /*1400*/ 	.short	0x010a
        /*1402*/ 	.byte	0x3f
	.zero		1


	//   ....[93]....
        /*1404*/ 	.word	0x00028fe0
        /*1408*/ 	.word	0x00000004
        /*140c*/ 	.word	0x00000000
        /*1410*/ 	.short	0x010a
        /*1412*/ 	.byte	0x3f
	.zero		1


	//----- nvinfo : EIATTR_NUM_MBARRIERS
	.align		4
.L_1033:
        /*1414*/ 	.byte	0x03, 0x38
        /*1416*/ 	.short	0x0016


	//----- nvinfo : EIATTR_EXIT_INSTR_OFFSETS
	.align		4
        /*1418*/ 	.byte	0x04, 0x1c
        /*141a*/ 	.short	(.L_1035 - .L_1034)


	//   ....[0]....
.L_1034:
        /*141c*/ 	.word	0x00026540


	//----- nvinfo : EIATTR_MAX_THREADS
	.align		4
.L_1035:
        /*1420*/ 	.byte	0x04, 0x05
        /*1422*/ 	.short	(.L_1037 - .L_1036)
.L_1036:
        /*1424*/ 	.word	0x00000180
        /*1428*/ 	.word	0x00000001
        /*142c*/ 	.word	0x00000001


	//----- nvinfo : EIATTR_CRS_STACK_SIZE
	.align		4
.L_1037:
        /*1430*/ 	.byte	0x04, 0x1e
        /*1432*/ 	.short	(.L_1039 - .L_1038)
.L_1038:
        /*1434*/ 	.word	0x00000000


	//----- nvinfo : EIATTR_CBANK_PARAM_SIZE
	.align		4
.L_1039:
        /*1438*/ 	.byte	0x03, 0x19
        /*143a*/ 	.short	0x0af0


	//----- nvinfo : EIATTR_PARAM_CBANK
	.align		4
        /*143c*/ 	.byte	0x04, 0x0a
        /*143e*/ 	.short	(.L_1041 - .L_1040)
	.align		4
.L_1040:
        /*1440*/ 	.word	index@(.nv.constant0._ZN7cutlass13device_kernelIN5flash11enable_sm90INS1_16FlashAttnFwdSm90INS1_25CollectiveMainloopFwdSm90ILi2EN4cute5tupleIJNS5_1CILi1EEES8_S8_EEENS6_IJNS7_ILi128EEENS7_ILi176EEESA_EEELi128ENS_10bfloat16_tEfNS_4arch4Sm90ELb0ELb0ELb0ELb1ELb0ELb1ELb0ELb1ELb1ELb1ELb0ELb0EEENS1_21CollectiveEpilogueFwdINS6_IJSA_SA_SB_EEES9_SD_SF_Li256ELb1ELb1ELb0ELb0EEENS1_36VarlenDynamicPersistentTileSchedulerILi128ELi176ELi256ELi128ELb0ELb1ELb1ELb0ELb1ELb1EEEEEEEEEvNT_6ParamsE)
        /*1444*/ 	.short	0x0210
        /*1446*/ 	.short	0x0af0


	//----- nvinfo : EIATTR_SW_WAR
	.align		4
.L_1041:
        /*1448*/ 	.byte	0x04, 0x36
        /*144a*/ 	.short	(.L_1043 - .L_1042)
.L_1042:
        /*144c*/ 	.word	0x00000008
.L_1043:


//--------------------- .nv.info._ZN7cutlass13device_kernelIN5flash11enable_sm90INS1_16FlashAttnFwdSm90INS1_25CollectiveMainloopFwdSm90ILi2EN4cute5tupleIJNS5_1CILi1EEES8_S8_EEENS6_IJNS7_ILi128EEESA_SA_EEELi128ENS_10bfloat16_tEfNS_4arch4Sm90ELb0ELb1ELb0ELb0ELb0ELb0ELb0ELb1ELb1ELb1ELb0ELb0EEENS1_21CollectiveEpilogueFwdISB_S9_SC_SE_Li256ELb0ELb1ELb0ELb0EEENS1_30DynamicPersistentTileSchedulerILi256ELi128ELb0ELb1ELb1EEEEEEEEEvNT_6ParamsE --------------------------
	.section	.nv.info._ZN7cutlass13device_kernelIN5flash11enable_sm90INS1_16FlashAttnFwdSm90INS1_25CollectiveMainloopFwdSm90ILi2EN4cute5tupleIJNS5_1CILi1EEES8_S8_EEENS6_IJNS7_ILi128EEESA_SA_EEELi128ENS_10bfloat16_tEfNS_4arch4Sm90ELb0ELb1ELb0ELb0ELb0ELb0ELb0ELb1ELb1ELb1ELb0ELb0EEENS1_21CollectiveEpilogueFwdISB_S9_SC_SE_Li256ELb0ELb1ELb0ELb0EEENS1_30DynamicPersistentTileSchedulerILi256ELi128ELb0ELb1ELb1EEEEEEEEEvNT_6ParamsE,"",@"SHT_CUDA_INFO"
	.sectionflags	@""
	.align	4


	//----- nvinfo : EIATTR_CUDA_API_VERSION
	.align		4
        /*0000*/ 	.byte	0x04, 0x37
        /*0002*/ 	.short	(.L_1045 - .L_1044)
.L_1044:
        /*0004*/ 	.word	0x00000082


	//----- nvinfo : EIATTR_KPARAM_INFO
	.align		4
.L_1045:
        /*0008*/ 	.byte	0x04, 0x17
        /*000a*/ 	.short	(.L_1047 - .L_1046)
.L_1046:
        /*000c*/ 	.word	0x00000000
        /*0010*/ 	.short	0x0000
        /*0012*/ 	.short	0x0070
        /*0014*/ 	.byte	0x00, 0xf0, 0x01, 0x2a


	//----- nvinfo : EIATTR_SPARSE_MMA_MASK
	.align		4
.L_1047:
        /*0018*/ 	.byte	0x03, 0x50
        /*001a*/ 	.short	0x0000


	//----- nvinfo : EIATTR_MAXREG_COUNT
	.align		4
        /*001c*/ 	.byte	0x03, 0x1b
        /*001e*/ 	.short	0x00a8


	//----- nvinfo : EIATTR_NUM_BARRIERS
	.align		4
        /*0020*/ 	.byte	0x02, 0x4c
        /*0022*/ 	.byte	0x10
	.zero		1


	//----- nvinfo : EIATTR_EXTERNS
	.align		4
        /*0024*/ 	.byte	0x04, 0x0f
        /*0026*/ 	.short	(.L_1049 - .L_1048)


	//   ....[0]....
	.align		4
.L_1048:
        /*0028*/ 	.word	index@(__assertfail)


	//----- nvinfo : EIATTR_ANNOTATIONS
	.align		4
.L_1049:
        /*002c*/ 	.byte	0x04, 0x55
        /*002e*/ 	.short	(.L_1051 - .L_1050)


	//   ....[0]....
.L_1050:
        /* <DEDUP_REMOVED lines=24> */


	//----- nvinfo : EIATTR_MERCURY_ISA_VERSION
	.align		4
.L_1051:
        /*01a0*/ 	.byte	0x03, 0x5f
        /*01a2*/ 	.short	0x0101


	//----- nvinfo : EIATTR_INT_WARP_WIDE_INSTR_OFFSETS
	.align		4
        /*01a4*/ 	.byte	0x04, 0x31
        /*01a6*/ 	.short	(.L_1053 - .L_1052)


	//   ....[0]....
.L_1052:
        /*01a8*/ 	.word	0x00000130


	//   ....[1]....
        /*01ac*/ 	.word	0x00000170


	//   ....[2]....
        /*01b0*/ 	.word	0x000001e0


	//   ....[3]....
        /*01b4*/ 	.word	0x00010290


	//   ....[4]....
        /*01b8*/ 	.word	0x00010320


	//   ....[5]....
        /*01bc*/ 	.word	0x00013680


	//   ....[6]....
        /*01c0*/ 	.word	0x00013710


	//----- nvinfo : EIATTR_COOP_GROUP_MASK_REGIDS
	.align		4
.L_1053:
        /*01c4*/ 	.byte	0x04, 0x29
        /*01c6*/ 	.short	(.L_1055 - .L_1054)


	//   ....[0]....
.L_1054:
        /*01c8*/ 	.word	0xffffffff


	//   ....[1]....
        /*01cc*/ 	.word	0xffffffff


	//   ....[2]....
        /*01d0*/ 	.word	0xffffffff


	//   ....[3]....
        /*01d4*/ 	.word	0xffffffff


	//   ....[4]....
        /*01d8*/ 	.word	0xffffffff


	//   ....[5]....
        /*01dc*/ 	.word	0xffffffff


	//   ....[6]....
        /*01e0*/ 	.word	0xffffffff


	//   ....[7]....
        /*01e4*/ 	.word	0xffffffff


	//   ....[8]....
        /*01e8*/ 	.word	0xffffffff


	//   ....[9]....
        /*01ec*/ 	.word	0xffffffff


	//   ....[10]....
        /*01f0*/ 	.word	0xffffffff


	//   ....[11]....
        /*01f4*/ 	.word	0xffffffff


	//   ....[12]....
        /*01f8*/ 	.word	0xffffffff


	//   ....[13]....
        /*01fc*/ 	.word	0xffffffff


	//   ....[14]....
        /*0200*/ 	.word	0xffffffff


	//   ....[15]....
        /*0204*/ 	.word	0xffffffff


	//   ....[16]....
        /*0208*/ 	.word	0xffffffff


	//   ....[17]....
        /*020c*/ 	.word	0xffffffff


	//   ....[18]....
        /*0210*/ 	.word	0xffffffff


	//   ....[19]....
        /*0214*/ 	.word	0xffffffff


	//   ....[20]....
        /*0218*/ 	.word	0xffffffff


	//   ....[21]....
        /*021c*/ 	.word	0xffffffff


	//   ....[22]....
        /*0220*/ 	.word	0xffffffff


	//   ....[23]....
        /*0224*/ 	.word	0xffffffff


	//   ....[24]....
        /*0228*/ 	.word	0xffffffff


	//   ....[25]....
        /*022c*/ 	.word	0xffffffff


	//   ....[26]....
        /*0230*/ 	.word	0xffffffff


	//   ....[27]....
        /*0234*/ 	.word	0xffffffff


	//   ....[28]....
        /*0238*/ 	.word	0xffffffff


	//   ....[29]....
        /*023c*/ 	.word	0xffffffff


	//   ....[30]....
        /*0240*/ 	.word	0xffffffff


	//   ....[31]....
        /*0244*/ 	.word	0xffffffff


	//   ....[32]....
        /*0248*/ 	.word	0xffffffff


	//   ....[33]....
        /*024c*/ 	.word	0xffffffff


	//   ....[34]....
        /*0250*/ 	.word	0xffffffff


	//   ....[35]....
        /*0254*/ 	.word	0xffffffff


	//   ....[36]....
        /*0258*/ 	.word	0xffffffff


	//   ....[37]....
        /*025c*/ 	.word	0xffffffff


	//   ....[38]....
        /*0260*/ 	.word	0xffffffff


	//   ....[39]....
        /*0264*/ 	.word	0xffffffff


	//   ....[40]....
        /*0268*/ 	.word	0xffffffff


	//   ....[41]....
        /*026c*/ 	.word	0xffffffff


	//   ....[42]....
        /*0270*/ 	.word	0xffffffff


	//   ....[43]....
        /*0274*/ 	.word	0xffffffff


	//   ....[44]....
        /*0278*/ 	.word	0xffffffff


	//   ....[45]....
        /*027c*/ 	.word	0xffffffff


	//   ....[46]....
        /*0280*/ 	.word	0xffffffff


	//   ....[47]....
        /*0284*/ 	.word	0xffffffff


	//   ....[48]....
        /*0288*/ 	.word	0xffffffff


	//   ....[49]....
        /*028c*/ 	.word	0xffffffff


	//   ....[50]....
        /*0290*/ 	.word	0xffffffff


	//   ....[51]....
        /*0294*/ 	.word	0xffffffff


	//   ....[52]....
        /*0298*/ 	.word	0xffffffff


	//   ....[53]....
        /*029c*/ 	.word	0xffffffff


	//   ....[54]....
        /*02a0*/ 	.word	0xffffffff


	//   ....[55]....
        /*02a4*/ 	.word	0xffffffff


	//   ....[56]....
        /*02a8*/ 	.word	0xffffffff


	//   ....[57]....
        /*02ac*/ 	.word	0xffffffff


	//   ....[58]....
        /*02b0*/ 	.word	0xffffffff


	//   ....[59]....
        /*02b4*/ 	.word	0xffffffff


	//   ....[60]....
        /*02b8*/ 	.word	0xffffffff


	//   ....[61]....
        /*02bc*/ 	.word	0xffffffff


	//   ....[62]....
        /*02c0*/ 	.word	0xffffffff


	//   ....[63]....
        /*02c4*/ 	.word	0xffffffff


	//   ....[64]....
        /*02c8*/ 	.word	0xffffffff


	//   ....[65]....
        /*02cc*/ 	.word	0xffffffff


	//   ....[66]....
        /*02d0*/ 	.word	0xffffffff


	//   ....[67]....
        /*02d4*/ 	.word	0xffffffff


	//   ....[68]....
        /*02d8*/ 	.word	0xffffffff


	//   ....[69]....
        /*02dc*/ 	.word	0xffffffff


	//   ....[70]....
        /*02e0*/ 	.word	0xffffffff


	//   ....[71]....
        /*02e4*/ 	.word	0xffffffff


	//   ....[72]....
        /*02e8*/ 	.word	0xffffffff


	//   ....[73]....
        /*02ec*/ 	.word	0xffffffff


	//   ....[74]....
        /*02f0*/ 	.word	0x0500000f


	//   ....[75]....
        /*02f4*/ 	.word	0x0500000f


	//   ....[76]....
        /*02f8*/ 	.word	0x0500000f


	//   ....[77]....
        /*02fc*/ 	.word	0x0500000f


	//   ....[78]....
        /*0300*/ 	.word	0x0500000f


	//   ....[79]....
        /*0304*/ 	.word	0x0500000f


	//   ....[80]....
        /*0308*/ 	.word	0x0500000f


	//   ....[81]....
        /*030c*/ 	.word	0x0500000f


	//   ....[82]....
        /*0310*/ 	.word	0x0500000f


	//   ....[83]....
        /*0314*/ 	.word	0x0500000f


	//   ....[84]....
        /*0318*/ 	.word	0x0500000f


	//   ....[85]....
        /*031c*/ 	.word	0x0500000f


	//   ....[86]....
        /*0320*/ 	.word	0x0500000f


	//   ....[87]....
        /*0324*/ 	.word	0x0500000f


	//   ....[88]....
        /*0328*/ 	.word	0x0500000f


	//   ....[89]....
        /*032c*/ 	.word	0x0500000f


	//   ....[90]....
        /*0330*/ 	.word	0x0500000f


	//   ....[91]....
        /*0334*/ 	.word	0x0500000f


	//   ....[92]....
        /*0338*/ 	.word	0x0500000f


	//----- nvinfo : EIATTR_COOP_GROUP_INSTR_OFFSETS
	.align		4
.L_1055:
        /*033c*/ 	.byte	0x04, 0x28
        /*033e*/ 	.short	(.L_1057 - .L_1056)


	//   ....[0]....
.L_1056:
        /*0340*/ 	.word	0x00000070


	//   ....[1]....
        /*0344*/ 	.word	0x00000140


	//   ....[2]....
        /*0348*/ 	.word	0x00000190


	//   ....[3]....
        /*034c*/ 	.word	0x000003c0


	//   ....[4]....
        /*0350*/ 	.word	0x00000520


	//   ....[5]....
        /*0354*/ 	.word	0x00000640


	//   ....[6]....
        /*0358*/ 	.word	0x000007a0


	//   ....[7]....
        /*035c*/ 	.word	0x000017b0


	//   ....[8]....
        /*0360*/ 	.word	0x00001f10


	//   ....[9]....
        /*0364*/ 	.word	0x00002c30


	//   ....[10]....
        /*0368*/ 	.word	0x000033a0


	//   ....[11]....
        /*036c*/ 	.word	0x000037b0


	//   ....[12]....
        /*0370*/ 	.word	0x00003dd0


	//   ....[13]....
        /*0374*/ 	.word	0x00003e40


	//   ....[14]....
        /*0378*/ 	.word	0x000055a0


	//   ....[15]....
        /*037c*/ 	.word	0x000057a0


	//   ....[16]....
        /*0380*/ 	.word	0x00006300


	//   ....[17]....
        /*0384*/ 	.word	0x00006320


	//   ....[18]....
        /*0388*/ 	.word	0x00006d90


	//   ....[19]....
        /*038c*/ 	.word	0x00006e20


	//   ....[20]....
        /*0390*/ 	.word	0x000087c0


	//   ....[21]....
        /*0394*/ 	.word	0x00008800


	//   ....[22]....
        /*0398*/ 	.word	0x00008cc0


	//   ....[23]....
        /*039c*/ 	.word	0x00008d90


	//   ....[24]....
        /*03a0*/ 	.word	0x0000a660


	//   ....[25]....
        /*03a4*/ 	.word	0x0000aaf0


	//   ....[26]....
        /*03a8*/ 	.word	0x0000b6e0


	//   ....[27]....
        /*03ac*/ 	.word	0x0000b7e0


	//   ....[28]....
        /*03b0*/ 	.word	0x0000c040


	//   ....[29]....
        /*03b4*/ 	.word	0x0000c0d0


	//   ....[30]....
        /*03b8*/ 	.word	0x0000d1c0


	//   ....[31]....
        /*03bc*/ 	.word	0x0000d200


	//   ....[32]....
        /*03c0*/ 	.word	0x0000d2f0


	//   ....[33]....
        /*03c4*/ 	.word	0x0000d300


	//   ....[34]....
        /*03c8*/ 	.word	0x0000e440


	//   ....[35]....
        /*03cc*/ 	.word	0x0000e4a0


	//   ....[36]....
        /*03d0*/ 	.word	0x0000e4f0


	//   ....[37]....
        /*03d4*/ 	.word	0x0000e550


	//   ....[38]....
        /*03d8*/ 	.word	0x0000ea30


	//   ....[39]....
        /*03dc*/ 	.word	0x0000ea40


	//   ....[40]....
        /*03e0*/ 	.word	0x0000eb00


	//   ....[41]....
        /*03e4*/ 	.word	0x0000eb20


	//   ....[42]....
        /*03e8*/ 	.word	0x0000ebe0


	//   ....[43]....
        /*03ec*/ 	.word	0x0000ec00


	//   ....[44]....
        /*03f0*/ 	.word	0x0000ecd0


	//   ....[45]....
        /*03f4*/ 	.word	0x0000ecf0


	//   ....[46]....
        /*03f8*/ 	.word	0x0000f390


	//   ....[47]....
        /*03fc*/ 	.word	0x0000f3b0


	//   ....[48]....
        /*0400*/ 	.word	0x0000f470


	//   ....[49]....
        /*0404*/ 	.word	0x0000f490


	//   ....[50]....
        /*0408*/ 	.word	0x0000f550


	//   ....[51]....
        /*040c*/ 	.word	0x0000f570


	//   ....[52]....
        /*0410*/ 	.word	0x0000f640


	//   ....[53]....
        /*0414*/ 	.word	0x0000f660


	//   ....[54]....
        /*0418*/ 	.word	0x0000f7e0


	//   ....[55]....
        /*041c*/ 	.word	0x00010890


	//   ....[56]....
        /*0420*/ 	.word	0x00011280


	//   ....[57]....
        /*0424*/ 	.word	0x00011290


	//   ....[58]....
        /*0428*/ 	.word	0x00011300


	//   ....[59]....
        /*042c*/ 	.word	0x00011340


	//   ....[60]....
        /*0430*/ 	.word	0x000113e0


	//   ....[61]....
        /*0434*/ 	.word	0x000113f0


	//   ....[62]....
        /*0438*/ 	.word	0x00011470


	//   ....[63]....
        /*043c*/ 	.word	0x00011480


	//   ....[64]....
        /*0440*/ 	.word	0x00011500


	//   ....[65]....
        /*0444*/ 	.word	0x00011510


	//   ....[66]....
        /*0448*/ 	.word	0x00011590


	//   ....[67]....
        /*044c*/ 	.word	0x000115a0


	//   ....[68]....
        /*0450*/ 	.word	0x00011620


	//   ....[69]....
        /*0454*/ 	.word	0x00011630


	//   ....[70]....
        /*0458*/ 	.word	0x00011640


	//   ....[71]....
        /*045c*/ 	.word	0x00011650


	//   ....[72]....
        /*0460*/ 	.word	0x00013c60


	//   ....[73]....
        /*0464*/ 	.word	0x00013e50


	//   ....[74]....
        /*0468*/ 	.word	0x00014480


	//   ....[75]....
        /*046c*/ 	.word	0x00014600


	//   ....[76]....
        /*0470*/ 	.word	0x00014650


	//   ....[77]....
        /*0474*/ 	.word	0x000146e0


	//   ....[78]....
        /*0478*/ 	.word	0x000147c0


	//   ....[79]....
        /*047c*/ 	.word	0x00014820


	//   ....[80]....
        /*0480*/ 	.word	0x00014930


	//   ....[81]....
        /*0484*/ 	.word	0x00014990


	//   ....[82]....
        /*0488*/ 	.word	0x00014a80


	//   ....[83]....
        /*048c*/ 	.word	0x00014ae0


	//   ....[84]....
        /*0490*/ 	.word	0x00014bd0


	//   ....[85]....
        /*0494*/ 	.word	0x00014c30


	//   ....[86]....
        /*0498*/ 	.word	0x00014d20


	//   ....[87]....
        /*049c*/ 	.word	0x00014d80


	//   ....[88]....
        /*04a0*/ 	.word	0x00014e60


	//   ....[89]....
        /*04a4*/ 	.word	0x00014ec0


	//   ....[90]....
        /*04a8*/ 	.word	0x00014f90


	//   ....[91]....
        /*04ac*/ 	.word	0x000152b0


	//   ....[92]....
        /*04b0*/ 	.word	0x000153d0


	//----- nvinfo : EIATTR_REG_RECONFIG
	.align		4
.L_1057:
        /*04b4*/ 	.byte	0x01, 0x54
	.zero		2


	//----- nvinfo : EIATTR_SYSCALL_OFFSETS
	.align		4
        /*04b8*/ 	.byte	0x04, 0x46
        /*04ba*/ 	.short	(.L_1059 - .L_1058)


	//   ....[0]....
.L_1058:
        /*04bc*/ 	.word	0x00001990


	//   ....[1]....
        /*04c0*/ 	.word	0x00010490


	//   ....[2]....
        /*04c4*/ 	.word	0x000105e0


	//   ....[3]....
        /*04c8*/ 	.word	0x000106d0


	//   ....[4]....
        /*04cc*/ 	.word	0x00010e80


	//----- nvinfo : EIATTR_MBARRIER_INSTR_OFFSETS
	.align		4
.L_1059:
        /*04d0*/ 	.byte	0x04, 0x39
        /*04d2*/ 	.short	(.L_1061 - .L_1060)


	//   ....[0]....
.L_1060:
        /*04d4*/ 	.word	0x00000270
        /*04d8*/ 	.word	0x000000ff
        /*04dc*/ 	.word	0x00028800
        /*04e0*/ 	.short	0x0100
        /*04e2*/ 	.byte	0x08
	.zero		1


	//   ....[1]....
        /*04e4*/ 	.word	0x00000280
        /*04e8*/ 	.word	0x000000ff
        /*04ec*/ 	.word	0x00028820
        /*04f0*/ 	.short	0x0100
        /*04f2*/ 	.byte	0x08
	.zero		1


	//   ....[2]....
        /*04f4*/ 	.word	0x00000370
        /*04f8*/ 	.word	0x000000ff
        /*04fc*/ 	.word	0x00028830
        /*0500*/ 	.short	0x0100
        /*0502*/ 	.byte	0x08
	.zero		1


	//   ....[3]....
        /*0504*/ 	.word	0x00000380
        /*0508*/ 	.word	0x000000ff
        /*050c*/ 	.word	0x00028840
        /*0510*/ 	.short	0x0100
        /*0512*/ 	.byte	0x08
	.zero		1


	//   ....[4]....
        /*0514*/ 	.word	0x00000390
        /*0518*/ 	.word	0x000000ff
        /*051c*/ 	.word	0x00028838
        /*0520*/ 	.short	0x0100
        /*0522*/ 	.byte	0x08
	.zero		1


	//   ....[5]....
        /*0524*/ 	.word	0x000003a0
        /*0528*/ 	.word	0x000000ff
        /*052c*/ 	.word	0x00028848
        /*0530*/ 	.short	0x0100
        /*0532*/ 	.byte	0x08
	.zero		1


	//   ....[6]....
        /*0534*/ 	.word	0x000004d0
        /*0538*/ 	.word	0x000000ff
        /*053c*/ 	.word	0x00028850
        /*0540*/ 	.short	0x0100
        /*0542*/ 	.byte	0x08
	.zero		1


	//   ....[7]....
        /*0544*/ 	.word	0x000004e0
        /*0548*/ 	.word	0x000000ff
        /*054c*/ 	.word	0x00028860
        /*0550*/ 	.short	0x0100
        /*0552*/ 	.byte	0x08
	.zero		1


	//   ....[8]....
        /*0554*/ 	.word	0x000004f0
        /*0558*/ 	.word	0x000000ff
        /*055c*/ 	.word	0x00028858
        /*0560*/ 	.short	0x0100
        /*0562*/ 	.byte	0x08
	.zero		1


	//   ....[9]....
        /*0564*/ 	.word	0x00000500
        /*0568*/ 	.word	0x000000ff
        /*056c*/ 	.word	0x00028868
        /*0570*/ 	.short	0x0100
        /*0572*/ 	.byte	0x08
	.zero		1


	//   ....[10]....
        /*0574*/ 	.word	0x000005f0
        /*0578*/ 	.word	0x000000ff
        /*057c*/ 	.word	0x00028870
        /*0580*/ 	.short	0x0100
        /*0582*/ 	.byte	0x06
	.zero		1


	//   ....[11]....
        /*0584*/ 	.word	0x00000600
        /*0588*/ 	.word	0x000000ff
        /*058c*/ 	.word	0x00028880
        /*0590*/ 	.short	0x0100
        /*0592*/ 	.byte	0x06
	.zero		1


	//   ....[12]....
        /*0594*/ 	.word	0x00000610
        /*0598*/ 	.word	0x000000ff
        /*059c*/ 	.word	0x00028878
        /*05a0*/ 	.short	0x0100
        /*05a2*/ 	.byte	0x06
	.zero		1


	//   ....[13]....
        /*05a4*/ 	.word	0x00000620
        /*05a8*/ 	.word	0x000000ff
        /*05ac*/ 	.word	0x00028888
        /*05b0*/ 	.short	0x0100
        /*05b2*/ 	.byte	0x06
	.zero		1


	//   ....[14]....
        /*05b4*/ 	.word	0x00000750
        /*05b8*/ 	.word	0x000000ff
        /*05bc*/ 	.word	0x00028890
        /*05c0*/ 	.short	0x0100
        /*05c2*/ 	.byte	0x08
	.zero		1


	//   ....[15]....
        /*05c4*/ 	.word	0x00000760
        /*05c8*/ 	.word	0x000000ff
        /*05cc*/ 	.word	0x000288a0
        /*05d0*/ 	.short	0x0100
        /*05d2*/ 	.byte	0x08
	.zero		1


	//   ....[16]....
        /*05d4*/ 	.word	0x00000770
        /*05d8*/ 	.word	0x000000ff
        /*05dc*/ 	.word	0x00028898
        /*05e0*/ 	.short	0x0100
        /*05e2*/ 	.byte	0x08
	.zero		1


	//   ....[17]....
        /*05e4*/ 	.word	0x00000780
        /*05e8*/ 	.word	0x000000ff
        /*05ec*/ 	.word	0x000288a8
        /*05f0*/ 	.short	0x0100
        /*05f2*/ 	.byte	0x08
	.zero		1


	//   ....[18]....
        /*05f4*/ 	.word	0x000008b0
        /*05f8*/ 	.word	0x000000ff
        /*05fc*/ 	.word	0x000288b0
        /*0600*/ 	.short	0x0100
        /*0602*/ 	.byte	0x08
	.zero		1


	//   ....[19]....
        /*0604*/ 	.word	0x000008c0
        /*0608*/ 	.word	0x000000ff
        /*060c*/ 	.word	0x000288c0
        /*0610*/ 	.short	0x0100
        /*0612*/ 	.byte	0x08
	.zero		1


	//   ....[20]....
        /*0614*/ 	.word	0x000008d0
        /*0618*/ 	.word	0x000000ff
        /*061c*/ 	.word	0x000288b8
        /*0620*/ 	.short	0x0100
        /*0622*/ 	.byte	0x08
	.zero		1


	//   ....[21]....
        /*0624*/ 	.word	0x000008e0
        /*0628*/ 	.word	0x000000ff
        /*062c*/ 	.word	0x000288c8
        /*0630*/ 	.short	0x0100
        /*0632*/ 	.byte	0x08
	.zero		1


	//   ....[22]....
        /*0634*/ 	.word	0x00001a10
        /*0638*/ 	.word	0x000000ff
        /*063c*/ 	.word	0x00028800
        /*0640*/ 	.short	0x010a
        /*0642*/ 	.byte	0x29
	.zero		1


	//   ....[23]....
        /*0644*/ 	.word	0x00001a90
        /*0648*/ 	.word	0x00000009
        /*064c*/ 	.word	0x00028830
        /*0650*/ 	.short	0x010a
        /*0652*/ 	.byte	0x3f
	.zero		1


	//   ....[24]....
        /*0654*/ 	.word	0x00001af0
        /*0658*/ 	.word	0x00000009
        /*065c*/ 	.word	0x00028830
        /*0660*/ 	.short	0x010a
        /*0662*/ 	.byte	0x3f
	.zero		1


	//   ....[25]....
        /*0664*/ 	.word	0x00002070
        /*0668*/ 	.word	0x00000000
        /*066c*/ 	.word	0x00000000
        /*0670*/ 	.short	0x0101
        /*0672*/ 	.byte	0x3f
	.zero		1


	//   ....[26]....
        /*0674*/ 	.word	0x00004dc0
        /*0678*/ 	.word	0x000000ff
        /*067c*/ 	.word	0x00028830
        /*0680*/ 	.short	0x010a
        /*0682*/ 	.byte	0x06
	.zero		1


	//   ....[27]....
        /*0684*/ 	.word	0x00004e00
        /*0688*/ 	.word	0x000000ff
        /*068c*/ 	.word	0x00028830
        /*0690*/ 	.short	0x010a
        /*0692*/ 	.byte	0x06
	.zero		1


	//   ....[28]....
        /*0694*/ 	.word	0x00005120
        /*0698*/ 	.word	0x000000ff
        /*069c*/ 	.word	0x00028850
        /*06a0*/ 	.short	0x010a
        /*06a2*/ 	.byte	0x06
	.zero		1


	//   ....[29]....
        /*06a4*/ 	.word	0x00005160
        /*06a8*/ 	.word	0x000000ff
        /*06ac*/ 	.word	0x00028850
        /*06b0*/ 	.short	0x010a
        /*06b2*/ 	.byte	0x06
	.zero		1


	//   ....[30]....
        /*06b4*/ 	.word	0x000055e0
        /*06b8*/ 	.word	0x00000009
        /*06bc*/ 	.word	0x00000000
        /*06c0*/ 	.short	0x0101
        /*06c2*/ 	.byte	0x3f
	.zero		1


	//   ....[31]....
        /*06c4*/ 	.word	0x00007250
        /*06c8*/ 	.word	0x0000001f
        /*06cc*/ 	.word	0x00000000
        /*06d0*/ 	.short	0x0101
        /*06d2*/ 	.byte	0x3f
	.zero		1


	//   ....[32]....
        /*06d4*/ 	.word	0x00008120
        /*06d8*/ 	.word	0x000000ff
        /*06dc*/ 	.word	0x00028830
        /*06e0*/ 	.short	0x010a
        /*06e2*/ 	.byte	0x06
	.zero		1


	//   ....[33]....
        /*06e4*/ 	.word	0x00008160
        /*06e8*/ 	.word	0x000000ff
        /*06ec*/ 	.word	0x00028830
        /*06f0*/ 	.short	0x010a
        /*06f2*/ 	.byte	0x06
	.zero		1


	//   ....[34]....
        /*06f4*/ 	.word	0x00008480
        /*06f8*/ 	.word	0x000000ff
        /*06fc*/ 	.word	0x00028850
        /*0700*/ 	.short	0x010a
        /*0702*/ 	.byte	0x06
	.zero		1


	//   ....[35]....
        /*0704*/ 	.word	0x000084c0
        /*0708*/ 	.word	0x000000ff
        /*070c*/ 	.word	0x00028850
        /*0710*/ 	.short	0x010a
        /*0712*/ 	.byte	0x06
	.zero		1


	//   ....[36]....
        /*0714*/ 	.word	0x00009870
        /*0718*/ 	.word	0x0000001b
        /*071c*/ 	.word	0x00000000
        /*0720*/ 	.short	0x0101
        /*0722*/ 	.byte	0x3f
	.zero		1


	//   ....[37]....
        /*0724*/ 	.word	0x00009a20
        /*0728*/ 	.word	0x0000001f
        /*072c*/ 	.word	0x00000000
        /*0730*/ 	.short	0x0101
        /*0732*/ 	.byte	0x3f
	.zero		1


	//   ....[38]....
        /*0734*/ 	.word	0x0000a150
        /*0738*/ 	.word	0x000000ff
        /*073c*/ 	.word	0x00028830
        /*0740*/ 	.short	0x010a
        /*0742*/ 	.byte	0x06
	.zero		1


	//   ....[39]....
        /*0744*/ 	.word	0x0000a190
        /*0748*/ 	.word	0x000000ff
        /*074c*/ 	.word	0x00028830
        /*0750*/ 	.short	0x010a
        /*0752*/ 	.byte	0x06
	.zero		1


	//   ....[40]....
        /*0754*/ 	.word	0x0000a4b0
        /*0758*/ 	.word	0x000000ff
        /*075c*/ 	.word	0x00028850
        /*0760*/ 	.short	0x010a
        /*0762*/ 	.byte	0x06
	.zero		1


	//   ....[41]....
        /*0764*/ 	.word	0x0000a4f0
        /*0768*/ 	.word	0x000000ff
        /*076c*/ 	.word	0x00028850
        /*0770*/ 	.short	0x010a
        /*0772*/ 	.byte	0x06
	.zero		1


	//   ....[42]....
        /*0774*/ 	.word	0x0000a8f0
        /*0778*/ 	.word	0x00000009
        /*077c*/ 	.word	0x00000000
        /*0780*/ 	.short	0x0101
        /*0782*/ 	.byte	0x3f
	.zero		1


	//   ....[43]....
        /*0784*/ 	.word	0x0000c4a0
        /*0788*/ 	.word	0x00000033
        /*078c*/ 	.word	0x00000000
        /*0790*/ 	.short	0x0101
        /*0792*/ 	.byte	0x3f
	.zero		1


	//   ....[44]....
        /*0794*/ 	.word	0x0000d130
        /*0798*/ 	.word	0x000000ff
        /*079c*/ 	.word	0x00028850
        /*07a0*/ 	.short	0x010a
        /*07a2*/ 	.byte	0x05
	.zero		1


	//   ....[45]....
        /*07a4*/ 	.word	0x0000d170
        /*07a8*/ 	.word	0x000000ff
        /*07ac*/ 	.word	0x00028850
        /*07b0*/ 	.short	0x010a
        /*07b2*/ 	.byte	0x05
	.zero		1


	//   ....[46]....
        /*07b4*/ 	.word	0x0000d690
        /*07b8*/ 	.word	0x00000000
        /*07bc*/ 	.word	0x00000000
        /*07c0*/ 	.short	0x0101
        /*07c2*/ 	.byte	0x3f
	.zero		1


	//   ....[47]....
        /*07c4*/ 	.word	0x0000ea20
        /*07c8*/ 	.word	0x00000000
        /*07cc*/ 	.word	0x00000000
        /*07d0*/ 	.short	0x0101
        /*07d2*/ 	.byte	0x3f
	.zero		1


	//   ....[48]....
        /*07d4*/ 	.word	0x00010ac0
        /*07d8*/ 	.word	0x00000003
        /*07dc*/ 	.word	0x00028840
        /*07e0*/ 	.short	0x010a
        /*07e2*/ 	.byte	0x3f
	.zero		1


	//   ....[49]....
        /*07e4*/ 	.word	0x00011770
        /*07e8*/ 	.word	0x00000011
        /*07ec*/ 	.word	0x00028800
        /*07f0*/ 	.short	0x0107
        /*07f2*/ 	.byte	0x3f
	.zero		1


	//   ....[50]....
        /*07f4*/ 	.word	0x00011880
        /*07f8*/ 	.word	0x00000011
        /*07fc*/ 	.word	0x00028800
        /*0800*/ 	.short	0x0101
        /*0802*/ 	.byte	0x3f
	.zero		1


	//   ....[51]....
        /*0804*/ 	.word	0x000118a0
        /*0808*/ 	.word	0x00000011
        /*080c*/ 	.word	0x00028820
        /*0810*/ 	.short	0x010a
        /*0812*/ 	.byte	0x3f
	.zero		1


	//   ....[52]....
        /*0814*/ 	.word	0x00011bd0
        /*0818*/ 	.word	0x00000007
        /*081c*/ 	.word	0x00028840
        /*0820*/ 	.short	0x010a
        /*0822*/ 	.byte	0x3f
	.zero		1


	//   ....[53]....
        /*0824*/ 	.word	0x00011f60
        /*0828*/ 	.word	0x00000007
        /*082c*/ 	.word	0x00000060
        /*0830*/ 	.short	0x010a
        /*0832*/ 	.byte	0x3f
	.zero		1


	//   ....[54]....
        /*0834*/ 	.word	0x000125c0
        /*0838*/ 	.word	0x00000003
        /*083c*/ 	.word	0x00028840
        /*0840*/ 	.short	0x010a
        /*0842*/ 	.byte	0x3f
	.zero		1


	//   ....[55]....
        /*0844*/ 	.word	0x00012950
        /*0848*/ 	.word	0x00000002
        /*084c*/ 	.word	0x00000060
        /*0850*/ 	.short	0x010a
        /*0852*/ 	.byte	0x3f
	.zero		1


	//   ....[56]....
        /*0854*/ 	.word	0x00012ef0
        /*0858*/ 	.word	0x00000002
        /*085c*/ 	.word	0x00028840
        /*0860*/ 	.short	0x010a
        /*0862*/ 	.byte	0x3f
	.zero		1


	//   ....[57]....
        /*0864*/ 	.word	0x00013280
        /*0868*/ 	.word	0x00000002
        /*086c*/ 	.word	0x00000060
        /*0870*/ 	.short	0x010a
        /*0872*/ 	.byte	0x3f
	.zero		1


	//   ....[58]....
        /*0874*/ 	.word	0x000137d0
        /*0878*/ 	.word	0x00000003
        /*087c*/ 	.word	0x00028860
        /*0880*/ 	.short	0x010a
        /*0882*/ 	.byte	0x3f
	.zero		1


	//   ....[59]....
        /*0884*/ 	.word	0x00013dd0
        /*0888*/ 	.word	0x00000000
        /*088c*/ 	.word	0x00028820
        /*0890*/ 	.short	0x010a
        /*0892*/ 	.byte	0x3f
	.zero		1


	//   ....[60]....
        /*0894*/ 	.word	0x00013fa0
        /*0898*/ 	.word	0x00000006
        /*089c*/ 	.word	0x00000000
        /*08a0*/ 	.short	0x010a
        /*08a2*/ 	.byte	0x3f
	.zero		1


	//   ....[61]....
        /*08a4*/ 	.word	0x00013ff0
        /*08a8*/ 	.word	0x00000003
        /*08ac*/ 	.word	0x00000000
        /*08b0*/ 	.short	0x010a
        /*08b2*/ 	.byte	0x3f
	.zero		1


	//   ....[62]....
        /*08b4*/ 	.word	0x00014050
        /*08b8*/ 	.word	0x00000012
        /*08bc*/ 	.word	0x00000000
        /*08c0*/ 	.short	0x010a
        /*08c2*/ 	.byte	0x3f
	.zero		1


	//   ....[63]....
        /*08c4*/ 	.word	0x00014080
        /*08c8*/ 	.word	0x00000003
        /*08cc*/ 	.word	0x00000000
        /*08d0*/ 	.short	0x010a
        /*08d2*/ 	.byte	0x3f
	.zero		1


	//   ....[64]....
        /*08d4*/ 	.word	0x000140f0
        /*08d8*/ 	.word	0x00000003
        /*08dc*/ 	.word	0x00028800
        /*08e0*/ 	.short	0x010a
        /*08e2*/ 	.byte	0x3f
	.zero		1


	//   ....[65]....
        /*08e4*/ 	.word	0x00014140
        /*08e8*/ 	.word	0x00000009
        /*08ec*/ 	.word	0x00028830
        /*08f0*/ 	.short	0x010a
        /*08f2*/ 	.byte	0x3f
	.zero		1


	//   ....[66]....
        /*08f4*/ 	.word	0x000141a0
        /*08f8*/ 	.word	0x00000005
        /*08fc*/ 	.word	0x00028830
        /*0900*/ 	.short	0x010a
        /*0902*/ 	.byte	0x3f
	.zero		1


	//   ....[67]....
        /*0904*/ 	.word	0x00014200
        /*0908*/ 	.word	0x00000005
        /*090c*/ 	.word	0x00028850
        /*0910*/ 	.short	0x010a
        /*0912*/ 	.byte	0x3f
	.zero		1


	//   ....[68]....
        /*0914*/ 	.word	0x00014260
        /*0918*/ 	.word	0x00000007
        /*091c*/ 	.word	0x00028830
        /*0920*/ 	.short	0x010a
        /*0922*/ 	.byte	0x3f
	.zero		1


	//   ....[69]....
        /*0924*/ 	.word	0x000142c0
        /*0928*/ 	.word	0x00000007
        /*092c*/ 	.word	0x00028850
        /*0930*/ 	.short	0x010a
        /*0932*/ 	.byte	0x3f
	.zero		1


	//   ....[70]....
        /*0934*/ 	.word	0x00014320
        /*0938*/ 	.word	0x00000007
        /*093c*/ 	.word	0x00028830
        /*0940*/ 	.short	0x010a
        /*0942*/ 	.byte	0x3f
	.zero		1


	//   ....[71]....
        /*0944*/ 	.word	0x00014380
        /*0948*/ 	.word	0x00000007
        /*094c*/ 	.word	0x00028850
        /*0950*/ 	.short	0x010a
        /*0952*/ 	.byte	0x3f
	.zero		1


	//   ....[72]....
        /*0954*/ 	.word	0x000143e0
        /*0958*/ 	.word	0x00000005
        /*095c*/ 	.word	0x00028850
        /*0960*/ 	.short	0x010a
        /*0962*/ 	.byte	0x3f
	.zero		1


	//   ....[73]....
        /*0964*/ 	.word	0x00014530
        /*0968*/ 	.word	0x00000003
        /*096c*/ 	.word	0x00028840
        /*0970*/ 	.short	0x010a
        /*0972*/ 	.byte	0x3f
	.zero		1


	//   ....[74]....
        /*0974*/ 	.word	0x00014fd0
        /*0978*/ 	.word	0x00000011
        /*097c*/ 	.word	0x00028820
        /*0980*/ 	.short	0x010a
        /*0982*/ 	.byte	0x3f
	.zero		1


	//   ....[75]....
        /*0984*/ 	.word	0x00015020
        /*0988*/ 	.word	0x00000007
        /*098c*/ 	.word	0x00028840
        /*0990*/ 	.short	0x010a
        /*0992*/ 	.byte	0x3f
	.zero		1


	//   ....[76]....
        /*0994*/ 	.word	0x00015070
        /*0998*/ 	.word	0x00000007
        /*099c*/ 	.word	0x00000060
        /*09a0*/ 	.short	0x010a
        /*09a2*/ 	.byte	0x3f
	.zero		1


	//   ....[77]....
        /*09a4*/ 	.word	0x000150c0
        /*09a8*/ 	.word	0x00000003
        /*09ac*/ 	.word	0x00028840
        /*09b0*/ 	.short	0x010a
        /*09b2*/ 	.byte	0x3f
	.zero		1


	//   ....[78]....
        /*09b4*/ 	.word	0x00015110
        /*09b8*/ 	.word	0x00000002
        /*09bc*/ 	.word	0x00000060
        /*09c0*/ 	.short	0x010a
        /*09c2*/ 	.byte	0x3f
	.zero		1


	//   ....[79]....
        /*09c4*/ 	.word	0x00015160
        /*09c8*/ 	.word	0x00000002
        /*09cc*/ 	.word	0x00028840
        /*09d0*/ 	.short	0x010a
        /*09d2*/ 	.byte	0x3f
	.zero		1


	//   ....[80]....
        /*09d4*/ 	.word	0x000151b0
        /*09d8*/ 	.word	0x00000002
        /*09dc*/ 	.word	0x00000060
        /*09e0*/ 	.short	0x010a
        /*09e2*/ 	.byte	0x3f
	.zero		1


	//   ....[81]....
        /*09e4*/ 	.word	0x00015200
        /*09e8*/ 	.word	0x00000003
        /*09ec*/ 	.word	0x00028860
        /*09f0*/ 	.short	0x010a
        /*09f2*/ 	.byte	0x3f
	.zero		1


	//   ....[82]....
        /*09f4*/ 	.word	0x000152f0
        /*09f8*/ 	.word	0x00000000
        /*09fc*/ 	.word	0x00028820
        /*0a00*/ 	.short	0x010a
        /*0a02*/ 	.byte	0x3f
	.zero		1


	//   ....[83]....
        /*0a04*/ 	.word	0x00015490
        /*0a08*/ 	.word	0x00000006
        /*0a0c*/ 	.word	0x00000000
        /*0a10*/ 	.short	0x010a
        /*0a12*/ 	.byte	0x3f
	.zero		1


	//   ....[84]....
        /*0a14*/ 	.word	0x000154e0
        /*0a18*/ 	.word	0x00000003
        /*0a1c*/ 	.word	0x00000000
        /*0a20*/ 	.short	0x010a
        /*0a22*/ 	.byte	0x3f
	.zero		1


	//   ....[85]....
        /*0a24*/ 	.word	0x00015530
        /*0a28*/ 	.word	0x00000012
        /*0a2c*/ 	.word	0x00000000
        /*0a30*/ 	.short	0x010a
        /*0a32*/ 	.byte	0x3f
	.zero		1


	//----- nvinfo : EIATTR_NUM_MBARRIERS
	.align		4
.L_1061:
        /*0a34*/ 	.byte	0x03, 0x38
        /*0a36*/ 	.short	0x0016


	//----- nvinfo : EIATTR_EXIT_INSTR_OFFSETS
	.align		4
        /*0a38*/ 	.byte	0x04, 0x1c
        /*0a3a*/ 	.short	(.L_1063 - .L_1062)


	//   ....[0]....
.L_1062:
        /*0a3c*/ 	.word	0x00000a40


	//   ....[1]....
        /*0a40*/ 	.word	0x0000f760


	//   ....[2]....
        /*0a44*/ 	.word	0x000140d0


	//----- nvinfo : EIATTR_MAX_THREADS
	.align		4
.L_1063:
        /*0a48*/ 	.byte	0x04, 0x05
        /*0a4a*/ 	.short	(.L_1065 - .L_1064)
.L_1064:
        /*0a4c*/ 	.word	0x00000180
        /*0a50*/ 	.word	0x00000001
        /*0a54*/ 	.word	0x00000001


	//----- nvinfo : EIATTR_CRS_STACK_SIZE
	.align		4
.L_1065:
        /*0a58*/ 	.byte	0x04, 0x1e
        /*0a5a*/ 	.short	(.L_1067 - .L_1066)
.L_1066:
        /*0a5c*/ 	.word	0x00000000


	//----- nvinfo : EIATTR_CBANK_PARAM_SIZE
	.align		4
.L_1067:
        /*0a60*/ 	.byte	0x03, 0x19
        /*0a62*/ 	.short	0x0af0


	//----- nvinfo : EIATTR_PARAM_CBANK
	.align		4
        /*0a64*/ 	.byte	0x04, 0x0a
        /*0a66*/ 	.short	(.L_1069 - .L_1068)
	.align		4
.L_1068:
        /*0a68*/ 	.word	index@(.nv.constant0._ZN7cutlass13device_kernelIN5flash11enable_sm90INS1_16FlashAttnFwdSm90INS1_25CollectiveMainloopFwdSm90ILi2EN4cute5tupleIJNS5_1CILi1EEES8_S8_EEENS6_IJNS7_ILi128EEESA_SA_EEELi128ENS_10bfloat16_tEfNS_4arch4Sm90ELb0ELb1ELb0ELb0ELb0ELb0ELb0ELb1ELb1ELb1ELb0ELb0EEENS1_21CollectiveEpilogueFwdISB_S9_SC_SE_Li256ELb0ELb1ELb0ELb0EEENS1_30DynamicPersistentTileSchedulerILi256ELi128ELb0ELb1ELb1EEEEEEEEEvNT_6ParamsE)
        /*0a6c*/ 	.short	0x0210
        /*0a6e*/ 	.short	0x0af0


	//----- nvinfo : EIATTR_SW_WAR
	.align		4
.L_1069:
        /*0a70*/ 	.byte	0x04, 0x36
        /*0a72*/ 	.short	(.L_1071 - .L_1070)
.L_1070:
        /*0a74*/ 	.word	0x00000008
.L_1071:


//--------------------- .nv.info._ZN7cutlass13device_kernelIN5flash11enable_sm90INS1_16FlashAttnFwdSm90INS1_25CollectiveMainloopFwdSm90ILi2EN4cute5tupleIJNS5_1CILi1EEES8_S8_EEENS6_IJNS7_ILi128EEESA_SA_EEELi128ENS_10bfloat16_tEfNS_4arch4Sm90ELb0ELb1ELb0ELb1ELb0ELb0ELb0ELb1ELb1ELb1ELb0ELb0EEENS1_21CollectiveEpilogueFwdISB_S9_SC_SE_Li256ELb1ELb1ELb0ELb0EEENS1_36VarlenDynamicPersistentTileSchedulerILi128ELi128ELi256ELi128ELb0ELb1ELb1ELb1ELb0ELb1EEEEEEEEEvNT_6ParamsE --------------------------
	.section	.nv.info._ZN7cutlass13device_kernelIN5flash11enable_sm90INS1_16FlashAttnFwdSm90INS1_25CollectiveMainloopFwdSm90ILi2EN4cute5tupleIJNS5_1CILi1EEES8_S8_EEENS6_IJNS7_ILi128EEESA_SA_EEELi128ENS_10bfloat16_tEfNS_4arch4Sm90ELb0ELb1ELb0ELb1ELb0ELb0ELb0ELb1ELb1ELb1ELb0ELb0EEENS1_21CollectiveEpilogueFwdISB_S9_SC_SE_Li256ELb1ELb1ELb0ELb0EEENS1_36VarlenDynamicPersistentTileSchedulerILi128ELi128ELi256ELi128ELb0ELb1ELb1ELb1ELb0ELb1EEEEEEEEEvNT_6ParamsE,"",@"SHT_CUDA_INFO"
	.sectionflags	@""
	.align	4


	//----- nvinfo : EIATTR_CUDA_API_VERSION
	.align		4
        /*0000*/ 	.byte	0x04, 0x37
        /*0002*/ 	.short	(.L_1073 - .L_1072)
.L_1072:
        /*0004*/ 	.word	0x00000082


	//----- nvinfo : EIATTR_KPARAM_INFO
	.align		4
.L_1073:
        /*0008*/ 	.byte	0x04, 0x17
        /*000a*/ 	.short	(.L_1075 - .L_1074)
.L_1074:
        /*000c*/ 	.word	0x00000000
        /*0010*/ 	.short	0x0000
        /*0012*/ 	.short	0x0070
        /*0014*/ 	.byte	0x00, 0xf0, 0x01, 0x2a


	//----- nvinfo : EIATTR_SPARSE_MMA_MASK
	.align		4
.L_1075:
        /*0018*/ 	.byte	0x03, 0x50
        /*001a*/ 	.short	0x0000


	//----- nvinfo : EIATTR_MAXREG_COUNT
	.align		4
        /*001c*/ 	.byte	0x03, 0x1b
        /*001e*/ 	.short	0x00a8


	//----- nvinfo : EIATTR_NUM_BARRIERS
	.align		4
        /*0020*/ 	.byte	0x02, 0x4c
        /*0022*/ 	.byte	0x10
	.zero		1


	//----- nvinfo : EIATTR_EXTERNS
	.align		4
        /*0024*/ 	.byte	0x04, 0x0f
        /*0026*/ 	.short	(.L_1077 - .L_1076)


	//   ....[0]....
	.align		4
.L_1076:
        /*0028*/ 	.word	index@(__assertfail)


	//----- nvinfo : EIATTR_ANNOTATIONS
	.align		4
.L_1077:
        /*002c*/ 	.byte	0x04, 0x55
        /*002e*/ 	.short	(.L_1079 - .L_1078)


	//   ....[0]....
.L_1078:
        /* <DEDUP_REMOVED lines=62> */


	//----- nvinfo : EIATTR_MERCURY_ISA_VERSION
	.align		4
.L_1079:
        /*03f8*/ 	.byte	0x03, 0x5f
        /*03fa*/ 	.short	0x0101


	//----- nvinfo : EIATTR_UNUSED_LOAD_BYTE_OFFSET
	.align		4
        /*03fc*/ 	.byte	0x04, 0x44
        /*03fe*/ 	.short	(.L_1081 - .L_1080)


	//   ....[0]....
.L_1080:
        /*0400*/ 	.word	0x00000a40
        /*0404*/ 	.word	0x0000fff0


	//   ....[1]....
        /*0408*/ 	.word	0x0000dc60
        /*040c*/ 	.word	0x0000fff0


	//----- nvinfo : EIATTR_INT_WARP_WIDE_INSTR_OFFSETS
	.align		4
.L_1081:
        /*0410*/ 	.byte	0x04, 0x31
        /*0412*/ 	.short	(.L_1083 - .L_1082)


	//   ....[0]....
.L_1082:
        /*0414*/ 	.word	0x00000130


	//   ....[1]....
        /*0418*/ 	.word	0x00000170


	//   ....[2]....
        /*041c*/ 	.word	0x000001e0


	//   ....[3]....
        /*0420*/ 	.word	0x00011390


	//   ....[4]....
        /*0424*/ 	.word	0x00011420


	//   ....[5]....
        /*0428*/ 	.word	0x00014bc0


	//   ....[6]....
        /*042c*/ 	.word	0x00014c50


	//----- nvinfo : EIATTR_COOP_GROUP_MASK_REGIDS
	.align		4
.L_1083:
        /*0430*/ 	.byte	0x04, 0x29
        /*0432*/ 	.short	(.L_1085 - .L_1084)


	//   ....[0]....
.L_1084:
        /*0434*/ 	.word	0xffffffff


	//   ....[1]....
        /*0438*/ 	.word	0xffffffff


	//   ....[2]....
        /*043c*/ 	.word	0xffffffff


	//   ....[3]....
        /*0440*/ 	.word	0xffffffff


	//   ....[4]....
        /*0444*/ 	.word	0xffffffff


	//   ....[5]....
        /*0448*/ 	.word	0xffffffff


	//   ....[6]....
        /*044c*/ 	.word	0xffffffff


	//   ....[7]....
        /*0450*/ 	.word	0xffffffff


	//   ....[8]....
        /*0454*/ 	.word	0xffffffff


	//   ....[9]....
        /*0458*/ 	.word	0xffffffff


	//   ....[10]....
        /*045c*/ 	.word	0xffffffff


	//   ....[11]....
        /*0460*/ 	.word	0xffffffff


	//   ....[12]....
        /*0464*/ 	.word	0xffffffff


	//   ....[13]....
        /*0468*/ 	.word	0xffffffff


	//   ....[14]....
        /*046c*/ 	.word	0xffffffff


	//   ....[15]....
        /*0470*/ 	.word	0xffffffff


	//   ....[16]....
        /*0474*/ 	.word	0xffffffff


	//   ....[17]....
        /*0478*/ 	.word	0xffffffff


	//   ....[18]....
        /*047c*/ 	.word	0xffffffff


	//   ....[19]....
        /*0480*/ 	.word	0xffffffff


	//   ....[20]....
        /*0484*/ 	.word	0xffffffff


	//   ....[21]....
        /*0488*/ 	.word	0xffffffff


	//   ....[22]....
        /*048c*/ 	.word	0xffffffff


	//   ....[23]....
        /*0490*/ 	.word	0xffffffff


	//   ....[24]....
        /*0494*/ 	.word	0xffffffff


	//   ....[25]....
        /*0498*/ 	.word	0xffffffff


	//   ....[26]....
        /*049c*/ 	.word	0xffffffff


	//   ....[27]....
        /*04a0*/ 	.word	0xffffffff


	//   ....[28]....
        /*04a4*/ 	.word	0xffffffff


	//   ....[29]....
        /*04a8*/ 	.word	0xffffffff


	//   ....[30]....
        /*04ac*/ 	.word	0xffffffff


	//   ....[31]....
        /*04b0*/ 	.word	0xffffffff


	//   ....[32]....
        /*04b4*/ 	.word	0xffffffff


	//   ....[33]....
        /*04b8*/ 	.word	0xffffffff


	//   ....[34]....
        /*04bc*/ 	.word	0xffffffff


	//   ....[35]....
        /*04c0*/ 	.word	0xffffffff


	//   ....[36]....
        /*04c4*/ 	.word	0xffffffff


	//   ....[37]....
        /*04c8*/ 	.word	0xffffffff


	//   ....[38]....
        /*04cc*/ 	.word	0xffffffff


	//   ....[39]....
        /*04d0*/ 	.word	0xffffffff


	//   ....[40]....
        /*04d4*/ 	.word	0xffffffff


	//   ....[41]....
        /*04d8*/ 	.word	0xffffffff


	//   ....[42]....
        /*04dc*/ 	.word	0xffffffff


	//   ....[43]....
        /*04e0*/ 	.word	0xffffffff


	//   ....[44]....
        /*04e4*/ 	.word	0xffffffff


	//   ....[45]....
        /*04e8*/ 	.word	0xffffffff


	//   ....[46]....
        /*04ec*/ 	.word	0xffffffff


	//   ....[47]....
        /*04f0*/ 	.word	0xffffffff


	//   ....[48]....
        /*04f4*/ 	.word	0xffffffff


	//   ....[49]....
        /*04f8*/ 	.word	0xffffffff


	//   ....[50]....
        /*04fc*/ 	.word	0xffffffff


	//   ....[51]....
        /*0500*/ 	.word	0xffffffff


	//   ....[52]....
        /*0504*/ 	.word	0xffffffff


	//   ....[53]....
        /*0508*/ 	.word	0xffffffff


	//   ....[54]....
        /*050c*/ 	.word	0xffffffff


	//   ....[55]....
        /*0510*/ 	.word	0xffffffff


	//   ....[56]....
        /*0514*/ 	.word	0xffffffff


	//   ....[57]....
        /*0518*/ 	.word	0xffffffff


	//   ....[58]....
        /*051c*/ 	.word	0xffffffff


	//   ....[59]....
        /*0520*/ 	.word	0xffffffff


	//   ....[60]....
        /*0524*/ 	.word	0xffffffff


	//   ....[61]....
        /*0528*/ 	.word	0xffffffff


	//   ....[62]....
        /*052c*/ 	.word	0xffffffff


	//   ....[63]....
        /*0530*/ 	.word	0xffffffff


	//   ....[64]....
        /*0534*/ 	.word	0xffffffff


	//   ....[65]....
        /*0538*/ 	.word	0xffffffff


	//   ....[66]....
        /*053c*/ 	.word	0xffffffff


	//   ....[67]....
        /*0540*/ 	.word	0xffffffff


	//   ....[68]....
        /*0544*/ 	.word	0xffffffff


	//   ....[69]....
        /*0548*/ 	.word	0xffffffff


	//   ....[70]....
        /*054c*/ 	.word	0xffffffff


	//   ....[71]....
        /*0550*/ 	.word	0xffffffff


	//   ....[72]....
        /*0554*/ 	.word	0xffffffff


	//   ....[73]....
        /*0558*/ 	.word	0xffffffff


	//   ....[74]....
        /*055c*/ 	.word	0xffffffff


	//   ....[75]....
        /*0560*/ 	.word	0xffffffff


	//   ....[76]....
        /*0564*/ 	.word	0xffffffff


	//   ....[77]....
        /*0568*/ 	.word	0xffffffff


	//   ....[78]....
        /*056c*/ 	.word	0xffffffff


	//   ....[79]....
        /*0570*/ 	.word	0xffffffff


	//   ....[80]....
        /*0574*/ 	.word	0xffffffff


	//   ....[81]....
        /*0578*/ 	.word	0xffffffff


	//   ....[82]....
        /*057c*/ 	.word	0xffffffff


	//   ....[83]....
        /*0580*/ 	.word	0xffffffff


	//   ....[84]....
        /*0584*/ 	.word	0xffffffff


	//   ....[85]....
        /*0588*/ 	.word	0xffffffff


	//   ....[86]....
        /*058c*/ 	.word	0xffffffff


	//   ....[87]....
        /*0590*/ 	.word	0xffffffff


	//   ....[88]....
        /*0594*/ 	.word	0xffffffff


	//   ....[89]....
        /*0598*/ 	.word	0xffffffff


	//   ....[90]....
        /*059c*/ 	.word	0xffffffff


	//   ....[91]....
        /*05a0*/ 	.word	0xffffffff


	//   ....[92]....
        /*05a4*/ 	.word	0xffffffff


	//   ....[93]....
        /*05a8*/ 	.word	0xffffffff


	//   ....[94]....
        /*05ac*/ 	.word	0xffffffff


	//   ....[95]....
        /*05b0*/ 	.word	0xffffffff


	//   ....[96]....
        /*05b4*/ 	.word	0xffffffff


	//   ....[97]....
        /*05b8*/ 	.word	0xffffffff


	//   ....[98]....
        /*05bc*/ 	.word	0xffffffff


	//   ....[99]....
        /*05c0*/ 	.word	0xffffffff


	//   ....[100]....
        /*05c4*/ 	.word	0xffffffff


	//   ....[101]....
        /*05c8*/ 	.word	0xffffffff


	//   ....[102]....
        /*05cc*/ 	.word	0xffffffff


	//   ....[103]....
        /*05d0*/ 	.word	0xffffffff


	//   ....[104]....
        /*05d4*/ 	.word	0xffffffff


	//   ....[105]....
        /*05d8*/ 	.word	0x0500000f


	//   ....[106]....
        /*05dc*/ 	.word	0x0500000f


	//   ....[107]....
        /*05e0*/ 	.word	0x0500000f


	//   ....[108]....
        /*05e4*/ 	.word	0x0500000f


	//   ....[109]....
        /*05e8*/ 	.word	0x0500000f


	//   ....[110]....
        /*05ec*/ 	.word	0x0500000f


	//   ....[111]....
        /*05f0*/ 	.word	0x0500000f


	//   ....[112]....
        /*05f4*/ 	.word	0x0500000f


	//   ....[113]....
        /*05f8*/ 	.word	0x0500000f


	//   ....[114]....
        /*05fc*/ 	.word	0x0500000f


	//   ....[115]....
        /*0600*/ 	.word	0x0500000f


	//   ....[116]....
        /*0604*/ 	.word	0x0500000f


	//   ....[117]....
        /*0608*/ 	.word	0x0500000f


	//   ....[118]....
        /*060c*/ 	.word	0x0500000f


	//   ....[119]....
        /*0610*/ 	.word	0x0500000f


	//   ....[120]....
        /*0614*/ 	.word	0x0500000f


	//   ....[121]....
        /*0618*/ 	.word	0x0500000f


	//   ....[122]....
        /*061c*/ 	.word	0x0500000f


	//   ....[123]....
        /*0620*/ 	.word	0x0500000f


	//   ....[124]....
        /*0624*/ 	.word	0x0500000f


	//   ....[125]....
        /*0628*/ 	.word	0x0500000f


	//   ....[126]....
        /*062c*/ 	.word	0x0500000f


	//   ....[127]....
        /*0630*/ 	.word	0x0500000f


	//   ....[128]....
        /*0634*/ 	.word	0x0500000f


	//   ....[129]....
        /*0638*/ 	.word	0x0500000f


	//   ....[130]....
        /*063c*/ 	.word	0x0500000f


	//   ....[131]....
        /*0640*/ 	.word	0x0500000f


	//   ....[132]....
        /*0644*/ 	.word	0x0500000f


	//   ....[133]....
        /*0648*/ 	.word	0x0500000f


	//   ....[134]....
        /*064c*/ 	.word	0x0500000f


	//   ....[135]....
        /*0650*/ 	.word	0x0500000f


	//   ....[136]....
        /*0654*/ 	.word	0x0500000f


	//   ....[137]....
        /*0658*/ 	.word	0x0500000f


	//   ....[138]....
        /*065c*/ 	.word	0x0500000f


	//   ....[139]....
        /*0660*/ 	.word	0x0500000f


	//----- nvinfo : EIATTR_COOP_GROUP_INSTR_OFFSETS
	.align		4
.L_1085:
        /*0664*/ 	.byte	0x04, 0x28
        /*0666*/ 	.short	(.L_1087 - .L_1086)


	//   ....[0]....
.L_1086:
        /*0668*/ 	.word	0x00000070


	//   ....[1]....
        /*066c*/ 	.word	0x00000140


	//   ....[2]....
        /*0670*/ 	.word	0x00000190


	//   ....[3]....
        /*0674*/ 	.word	0x000003c0


	//   ....[4]....
        /*0678*/ 	.word	0x00000520


	//   ....[5]....
        /*067c*/ 	.word	0x00000640


	//   ....[6]....
        /*0680*/ 	.word	0x000007a0


	//   ....[7]....
        /*0684*/ 	.word	0x00001950


	//   ....[8]....
        /*0688*/ 	.word	0x00002090


	//   ....[9]....
        /*068c*/ 	.word	0x00002410


	//   ....[10]....
        /*0690*/ 	.word	0x00003820


	//   ....[11]....
        /*0694*/ 	.word	0x000038c0


	//   ....[12]....
        /*0698*/ 	.word	0x00003f40


	//   ....[13]....
        /*069c*/ 	.word	0x00003fa0


	//   ....[14]....
        /*06a0*/ 	.word	0x000056d0


	//   ....[15]....
        /*06a4*/ 	.word	0x00005900


	//   ....[16]....
        /*06a8*/ 	.word	0x00006460


	//   ....[17]....
        /*06ac*/ 	.word	0x00006480


	//   ....[18]....
        /*06b0*/ 	.word	0x00006ef0


	//   ....[19]....
        /*06b4*/ 	.word	0x00006f60


	//   ....[20]....
        /*06b8*/ 	.word	0x00008950


	//   ....[21]....
        /*06bc*/ 	.word	0x00008970


	//   ....[22]....
        /*06c0*/ 	.word	0x00008c30


	//   ....[23]....
        /*06c4*/ 	.word	0x00008c80


	//   ....[24]....
        /*06c8*/ 	.word	0x0000aa20


	//   ....[25]....
        /*06cc*/ 	.word	0x0000ac60


	//   ....[26]....
        /*06d0*/ 	.word	0x0000b820


	//   ....[27]....
        /*06d4*/ 	.word	0x0000b840


	//   ....[28]....
        /*06d8*/ 	.word	0x0000c240


	//   ....[29]....
        /*06dc*/ 	.word	0x0000c310


	//   ....[30]....
        /*06e0*/ 	.word	0x0000d330


	//   ....[31]....
        /*06e4*/ 	.word	0x0000d370


	//   ....[32]....
        /*06e8*/ 	.word	0x0000d450


	//   ....[33]....
        /*06ec*/ 	.word	0x0000d470


	//   ....[34]....
        /*06f0*/ 	.word	0x0000e780


	//   ....[35]....
        /*06f4*/ 	.word	0x0000e7c0


	//   ....[36]....
        /*06f8*/ 	.word	0x0000e800


	//   ....[37]....
        /*06fc*/ 	.word	0x0000e840


	//   ....[38]....
        /*0700*/ 	.word	0x0000edf0


	//   ....[39]....
        /*0704*/ 	.word	0x0000ee00


	//   ....[40]....
        /*0708*/ 	.word	0x0000eec0


	//   ....[41]....
        /*070c*/ 	.word	0x0000eee0


	//   ....[42]....
        /*0710*/ 	.word	0x0000efa0


	//   ....[43]....
        /*0714*/ 	.word	0x0000efc0


	//   ....[44]....
        /*0718*/ 	.word	0x0000f090


	//   ....[45]....
        /*071c*/ 	.word	0x0000f0b0


	//   ....[46]....
        /*0720*/ 	.word	0x0000f980


	//   ....[47]....
        /*0724*/ 	.word	0x0000f9a0


	//   ....[48]....
        /*0728*/ 	.word	0x0000fa60


	//   ....[49]....
        /*072c*/ 	.word	0x0000fa80


	//   ....[50]....
        /*0730*/ 	.word	0x0000fb40


	//   ....[51]....
        /*0734*/ 	.word	0x0000fb60


	//   ....[52]....
        /*0738*/ 	.word	0x0000fc30


	//   ....[53]....
        /*073c*/ 	.word	0x0000fc50


	//   ....[54]....
        /*0740*/ 	.word	0x0000fdb0


	//   ....[55]....
        /*0744*/ 	.word	0x0000ff90


	//   ....[56]....
        /*0748*/ 	.word	0x0000ffc0


	//   ....[57]....
        /*074c*/ 	.word	0x0000fff0


	//   ....[58]....
        /*0750*/ 	.word	0x00010020


	//   ....[59]....
        /*0754*/ 	.word	0x00010050


	//   ....[60]....
        /*0758*/ 	.word	0x00010080


	//   ....[61]....
        /*075c*/ 	.word	0x000101f0


	//   ....[62]....
        /*0760*/ 	.word	0x00010220


	//   ....[63]....
        /*0764*/ 	.word	0x00010250


	//   ....[64]....
        /*0768*/ 	.word	0x00010280


	//   ....[65]....
        /*076c*/ 	.word	0x000102b0


	//   ....[66]....
        /*0770*/ 	.word	0x000102e0


	//   ....[67]....
        /*0774*/ 	.word	0x00010380


	//   ....[68]....
        /*0778*/ 	.word	0x000103e0


	//   ....[69]....
        /*077c*/ 	.word	0x00010470


	//   ....[70]....
        /*0780*/ 	.word	0x00011950


	//   ....[71]....
        /*0784*/ 	.word	0x00012520


	//   ....[72]....
        /*0788*/ 	.word	0x00012540


	//   ....[73]....
        /*078c*/ 	.word	0x00012580


	//   ....[74]....
        /*0790*/ 	.word	0x00012590


	//   ....[75]....
        /*0794*/ 	.word	0x000126a0


	//   ....[76]....
        /*0798*/ 	.word	0x000126b0


	//   ....[77]....
        /*079c*/ 	.word	0x00012740


	//   ....[78]....
        /*07a0*/ 	.word	0x00012750


	//   ....[79]....
        /*07a4*/ 	.word	0x000127e0


	//   ....[80]....
        /*07a8*/ 	.word	0x000127f0


	//   ....[81]....
        /*07ac*/ 	.word	0x00012880


	//   ....[82]....
        /*07b0*/ 	.word	0x00012890


	//   ....[83]....
        /*07b4*/ 	.word	0x00012920


	//   ....[84]....
        /*07b8*/ 	.word	0x00012930


	//   ....[85]....
        /*07bc*/ 	.word	0x00012980


	//   ....[86]....
        /*07c0*/ 	.word	0x000129b0


	//   ....[87]....
        /*07c4*/ 	.word	0x000152c0


	//   ....[88]....
        /*07c8*/ 	.word	0x00015320


	//   ....[89]....
        /*07cc*/ 	.word	0x00015350


	//   ....[90]....
        /*07d0*/ 	.word	0x00015360


	//   ....[91]....
        /*07d4*/ 	.word	0x00015390


	//   ....[92]....
        /*07d8*/ 	.word	0x000153c0


	//   ....[93]....
        /*07dc*/ 	.word	0x000153f0


	//   ....[94]....
        /*07e0*/ 	.word	0x00015420


	//   ....[95]....
        /*07e4*/ 	.word	0x000155a0


	//   ....[96]....
        /*07e8*/ 	.word	0x000155d0


	//   ....[97]....
        /*07ec*/ 	.word	0x00015600


	//   ....[98]....
        /*07f0*/ 	.word	0x00015630


	//   ....[99]....
        /*07f4*/ 	.word	0x00015660


	//   ....[100]....
        /*07f8*/ 	.word	0x00015690


	//   ....[101]....
        /*07fc*/ 	.word	0x00015750


	//   ....[102]....
        /*0800*/ 	.word	0x00015770


	//   ....[103]....
        /*0804*/ 	.word	0x000157e0


	//   ....[104]....
        /*0808*/ 	.word	0x00015ea0


	//   ....[105]....
        /*080c*/ 	.word	0x00016530


	//   ....[106]....
        /*0810*/ 	.word	0x00016700


	//   ....[107]....
        /*0814*/ 	.word	0x00016750


	//   ....[108]....
        /*0818*/ 	.word	0x000167b0


	//   ....[109]....
        /*081c*/ 	.word	0x00016850


	//   ....[110]....
        /*0820*/ 	.word	0x00016910


	//   ....[111]....
        /*0824*/ 	.word	0x00016a20


	//   ....[112]....
        /*0828*/ 	.word	0x00016a80


	//   ....[113]....
        /*082c*/ 	.word	0x00016b80


	//   ....[114]....
        /*0830*/ 	.word	0x00016be0


	//   ....[115]....
        /*0834*/ 	.word	0x00016ce0


	//   ....[116]....
        /*0838*/ 	.word	0x00016d40


	//   ....[117]....
        /*083c*/ 	.word	0x00016e40


	//   ....[118]....
        /*0840*/ 	.word	0x00016ea0


	//   ....[119]....
        /*0844*/ 	.word	0x00016f80


	//   ....[120]....
        /*0848*/ 	.word	0x00017000


	//   ....[121]....
        /*084c*/ 	.word	0x000170e0


	//   ....[122]....
        /*0850*/ 	.word	0x00017410


	//   ....[123]....
        /*0854*/ 	.word	0x000174b0


	//   ....[124]....
        /*0858*/ 	.word	0x000175d0


	//   ....[125]....
        /*085c*/ 	.word	0x00017640


	//   ....[126]....
        /*0860*/ 	.word	0x000176b0


	//   ....[127]....
        /*0864*/ 	.word	0x00017720


	//   ....[128]....
        /*0868*/ 	.word	0x00017790


	//   ....[129]....
        /*086c*/ 	.word	0x00017810


	//   ....[130]....
        /*0870*/ 	.word	0x000178a0


	//   ....[131]....
        /*0874*/ 	.word	0x00017940


	//   ....[132]....
        /*0878*/ 	.word	0x000179b0


	//   ....[133]....
        /*087c*/ 	.word	0x00017a20


	//   ....[134]....
        /*0880*/ 	.word	0x00017a90


	//   ....[135]....
        /*0884*/ 	.word	0x00017b10


	//   ....[136]....
        /*0888*/ 	.word	0x00017b80


	//   ....[137]....
        /*088c*/ 	.word	0x00017c20


	//   ....[138]....
        /*0890*/ 	.word	0x00017cb0


	//   ....[139]....
        /*0894*/ 	.word	0x00017de0


	//----- nvinfo : EIATTR_REG_RECONFIG
	.align		4
.L_1087:
        /*0898*/ 	.byte	0x01, 0x54
	.zero		2


	//----- nvinfo : EIATTR_SYSCALL_OFFSETS
	.align		4
        /*089c*/ 	.byte	0x04, 0x46
        /*089e*/ 	.short	(.L_1089 - .L_1088)


	//   ....[0]....
.L_1088:
        /*08a0*/ 	.word	0x00001b30


	//   ....[1]....
        /*08a4*/ 	.word	0x00011590


	//   ....[2]....
        /*08a8*/ 	.word	0x000116e0


	//   ....[3]....
        /*08ac*/ 	.word	0x000117d0


	//   ....[4]....
        /*08b0*/ 	.word	0x00012090


	//----- nvinfo : EIATTR_MBARRIER_INSTR_OFFSETS
	.align		4
.L_1089:
        /*08b4*/ 	.byte	0x04, 0x39
        /*08b6*/ 	.short	(.L_1091 - .L_1090)


	//   ....[0]....
.L_1090:
        /*08b8*/ 	.word	0x00000270
        /*08bc*/ 	.word	0x000000ff
        /*08c0*/ 	.word	0x00028800
        /*08c4*/ 	.short	0x0100
        /*08c6*/ 	.byte	0x08
	.zero		1


	//   ....[1]....
        /*08c8*/ 	.word	0x00000280
        /*08cc*/ 	.word	0x000000ff
        /*08d0*/ 	.word	0x00028820
        /*08d4*/ 	.short	0x0100
        /*08d6*/ 	.byte	0x08
	.zero		1


	//   ....[2]....
        /*08d8*/ 	.word	0x00000370
        /*08dc*/ 	.word	0x000000ff
        /*08e0*/ 	.word	0x00028830
        /*08e4*/ 	.short	0x0100
        /*08e6*/ 	.byte	0x08
	.zero		1


	//   ....[3]....
        /*08e8*/ 	.word	0x00000380
        /*08ec*/ 	.word	0x000000ff
        /*08f0*/ 	.word	0x00028840
        /*08f4*/ 	.short	0x0100
        /*08f6*/ 	.byte	0x08
	.zero		1


	//   ....[4]....
        /*08f8*/ 	.word	0x00000390
        /*08fc*/ 	.word	0x000000ff
        /*0900*/ 	.word	0x00028838
        /*0904*/ 	.short	0x0100
        /*0906*/ 	.byte	0x08
	.zero		1


	//   ....[5]....
        /*0908*/ 	.word	0x000003a0
        /*090c*/ 	.word	0x000000ff
        /*0910*/ 	.word	0x00028848
        /*0914*/ 	.short	0x0100
        /*0916*/ 	.byte	0x08
	.zero		1


	//   ....[6]....
        /*0918*/ 	.word	0x000004d0
        /*091c*/ 	.word	0x000000ff
        /*0920*/ 	.word	0x00028850
        /*0924*/ 	.short	0x0100
        /*0926*/ 	.byte	0x08
	.zero		1


	//   ....[7]....
        /*0928*/ 	.word	0x000004e0
        /*092c*/ 	.word	0x000000ff
        /*0930*/ 	.word	0x00028860
        /*0934*/ 	.short	0x0100
        /*0936*/ 	.byte	0x08
	.zero		1


	//   ....[8]....
        /*0938*/ 	.word	0x000004f0
        /*093c*/ 	.word	0x000000ff
        /*0940*/ 	.word	0x00028858
        /*0944*/ 	.short	0x0100
        /*0946*/ 	.byte	0x08
	.zero		1


	//   ....[9]....
        /*0948*/ 	.word	0x00000500
        /*094c*/ 	.word	0x000000ff
        /*0950*/ 	.word	0x00028868
        /*0954*/ 	.short	0x0100
        /*0956*/ 	.byte	0x08
	.zero		1


	//   ....[10]....
        /*0958*/ 	.word	0x000005f0
        /*095c*/ 	.word	0x000000ff
        /*0960*/ 	.word	0x00028870
        /*0964*/ 	.short	0x0100
        /*0966*/ 	.byte	0x06
	.zero		1


	//   ....[11]....
        /*0968*/ 	.word	0x00000600
        /*096c*/ 	.word	0x000000ff
        /*0970*/ 	.word	0x00028880
        /*0974*/ 	.short	0x0100
        /*0976*/ 	.byte	0x06
	.zero		1


	//   ....[12]....
        /*0978*/ 	.word	0x00000610
        /*097c*/ 	.word	0x000000ff
        /*0980*/ 	.word	0x00028878
        /*0984*/ 	.short	0x0100
        /*0986*/ 	.byte	0x06
	.zero		1


	//   ....[13]....
        /*0988*/ 	.word	0x00000620
        /*098c*/ 	.word	0x000000ff
        /*0990*/ 	.word	0x00028888
        /*0994*/ 	.short	0x0100
        /*0996*/ 	.byte	0x06
	.zero		1


	//   ....[14]....
        /*0998*/ 	.word	0x00000750
        /*099c*/ 	.word	0x000000ff
        /*09a0*/ 	.word	0x00028890
        /*09a4*/ 	.short	0x0100
        /*09a6*/ 	.byte	0x08
	.zero		1


	//   ....[15]....
        /*09a8*/ 	.word	0x00000760
        /*09ac*/ 	.word	0x000000ff
        /*09b0*/ 	.word	0x000288a0
        /*09b4*/ 	.short	0x0100
        /*09b6*/ 	.byte	0x08
	.zero		1


	//   ....[16]....
        /*09b8*/ 	.word	0x00000770
        /*09bc*/ 	.word	0x000000ff
        /*09c0*/ 	.word	0x00028898
        /*09c4*/ 	.short	0x0100
        /*09c6*/ 	.byte	0x08
	.zero		1


	//   ....[17]....
        /*09c8*/ 	.word	0x00000780
        /*09cc*/ 	.word	0x000000ff
        /*09d0*/ 	.word	0x000288a8
        /*09d4*/ 	.short	0x0100
        /*09d6*/ 	.byte	0x08
	.zero		1


	//   ....[18]....
        /*09d8*/ 	.word	0x000008b0
        /*09dc*/ 	.word	0x000000ff
        /*09e0*/ 	.word	0x000288b0
        /*09e4*/ 	.short	0x0100
        /*09e6*/ 	.byte	0x08
	.zero		1


	//   ....[19]....
        /*09e8*/ 	.word	0x000008c0
        /*09ec*/ 	.word	0x000000ff
        /*09f0*/ 	.word	0x000288c0
        /*09f4*/ 	.short	0x0100
        /*09f6*/ 	.byte	0x08
	.zero		1


	//   ....[20]....
        /*09f8*/ 	.word	0x000008d0
        /*09fc*/ 	.word	0x000000ff
        /*0a00*/ 	.word	0x000288b8
        /*0a04*/ 	.short	0x0100
        /*0a06*/ 	.byte	0x08
	.zero		1


	//   ....[21]....
        /*0a08*/ 	.word	0x000008e0
        /*0a0c*/ 	.word	0x000000ff
        /*0a10*/ 	.word	0x000288c8
        /*0a14*/ 	.short	0x0100
        /*0a16*/ 	.byte	0x08
	.zero		1


	//   ....[22]....
        /*0a18*/ 	.word	0x00001bb0
        /*0a1c*/ 	.word	0x000000ff
        /*0a20*/ 	.word	0x00028800
        /*0a24*/ 	.short	0x010a
        /*0a26*/ 	.byte	0x29
	.zero		1


	//   ....[23]....
        /*0a28*/ 	.word	0x00001c30
        /*0a2c*/ 	.word	0x00000005
        /*0a30*/ 	.word	0x00028830
        /*0a34*/ 	.short	0x010a
        /*0a36*/ 	.byte	0x3f
	.zero		1


	//   ....[24]....
        /*0a38*/ 	.word	0x00001c90
        /*0a3c*/ 	.word	0x00000005
        /*0a40*/ 	.word	0x00028830
        /*0a44*/ 	.short	0x010a
        /*0a46*/ 	.byte	0x3f
	.zero		1


	//   ....[25]....
        /*0a48*/ 	.word	0x000021f0
        /*0a4c*/ 	.word	0x00000000
        /*0a50*/ 	.word	0x00000000
        /*0a54*/ 	.short	0x0101
        /*0a56*/ 	.byte	0x3f
	.zero		1


	//   ....[26]....
        /*0a58*/ 	.word	0x00004f40
        /*0a5c*/ 	.word	0x000000ff
        /*0a60*/ 	.word	0x00028830
        /*0a64*/ 	.short	0x010a
        /*0a66*/ 	.byte	0x06
	.zero		1


	//   ....[27]....
        /*0a68*/ 	.word	0x00004f80
        /*0a6c*/ 	.word	0x000000ff
        /*0a70*/ 	.word	0x00028830
        /*0a74*/ 	.short	0x010a
        /*0a76*/ 	.byte	0x06
	.zero		1


	//   ....[28]....
        /*0a78*/ 	.word	0x000052a0
        /*0a7c*/ 	.word	0x000000ff
        /*0a80*/ 	.word	0x00028850
        /*0a84*/ 	.short	0x010a
        /*0a86*/ 	.byte	0x06
	.zero		1


	//   ....[29]....
        /*0a88*/ 	.word	0x000052e0
        /*0a8c*/ 	.word	0x000000ff
        /*0a90*/ 	.word	0x00028850
        /*0a94*/ 	.short	0x010a
        /*0a96*/ 	.byte	0x06
	.zero		1


	//   ....[30]....
        /*0a98*/ 	.word	0x00005700
        /*0a9c*/ 	.word	0x00000006
        /*0aa0*/ 	.word	0x00000000
        /*0aa4*/ 	.short	0x0101
        /*0aa6*/ 	.byte	0x3f
	.zero		1


	//   ....[31]....
        /*0aa8*/ 	.word	0x00007420
        /*0aac*/ 	.word	0x0000001c
        /*0ab0*/ 	.word	0x00000000
        /*0ab4*/ 	.short	0x0101
        /*0ab6*/ 	.byte	0x3f
	.zero		1


	//   ....[32]....
        /*0ab8*/ 	.word	0x000082a0
        /*0abc*/ 	.word	0x000000ff
        /*0ac0*/ 	.word	0x00028830
        /*0ac4*/ 	.short	0x010a
        /*0ac6*/ 	.byte	0x06
	.zero		1


	//   ....[33]....
        /*0ac8*/ 	.word	0x000082e0
        /*0acc*/ 	.word	0x000000ff
        /*0ad0*/ 	.word	0x00028830
        /*0ad4*/ 	.short	0x010a
        /*0ad6*/ 	.byte	0x06
	.zero		1


	//   ....[34]....
        /*0ad8*/ 	.word	0x00008600
        /*0adc*/ 	.word	0x000000ff
        /*0ae0*/ 	.word	0x00028850
        /*0ae4*/ 	.short	0x010a
        /*0ae6*/ 	.byte	0x06
	.zero		1


	//   ....[35]....
        /*0ae8*/ 	.word	0x00008640
        /*0aec*/ 	.word	0x000000ff
        /*0af0*/ 	.word	0x00028850
        /*0af4*/ 	.short	0x010a
        /*0af6*/ 	.byte	0x06
	.zero		1


	//   ....[36]....
        /*0af8*/ 	.word	0x000099c0
        /*0afc*/ 	.word	0x0000001b
        /*0b00*/ 	.word	0x00000000
        /*0b04*/ 	.short	0x0101
        /*0b06*/ 	.byte	0x3f
	.zero		1


	//   ....[37]....
        /*0b08*/ 	.word	0x00009b70
        /*0b0c*/ 	.word	0x0000001f
        /*0b10*/ 	.word	0x00000000
        /*0b14*/ 	.short	0x0101
        /*0b16*/ 	.byte	0x3f
	.zero		1


	//   ....[38]....
        /*0b18*/ 	.word	0x0000a2c0
        /*0b1c*/ 	.word	0x000000ff
        /*0b20*/ 	.word	0x00028830
        /*0b24*/ 	.short	0x010a
        /*0b26*/ 	.byte	0x06
	.zero		1


	//   ....[39]....
        /*0b28*/ 	.word	0x0000a300
        /*0b2c*/ 	.word	0x000000ff
        /*0b30*/ 	.word	0x00028830
        /*0b34*/ 	.short	0x010a
        /*0b36*/ 	.byte	0x06
	.zero		1


	//   ....[40]....
        /*0b38*/ 	.word	0x0000a620
        /*0b3c*/ 	.word	0x000000ff
        /*0b40*/ 	.word	0x00028850
        /*0b44*/ 	.short	0x010a
        /*0b46*/ 	.byte	0x06
	.zero		1


	//   ....[41]....
        /*0b48*/ 	.word	0x0000a660
        /*0b4c*/ 	.word	0x000000ff
        /*0b50*/ 	.word	0x00028850
        /*0b54*/ 	.short	0x010a
        /*0b56*/ 	.byte	0x06
	.zero		1


	//   ....[42]....
        /*0b58*/ 	.word	0x0000aa60
        /*0b5c*/ 	.word	0x00000004
        /*0b60*/ 	.word	0x00000000
        /*0b64*/ 	.short	0x0101
        /*0b66*/ 	.byte	0x3f
	.zero		1


	//   ....[43]....
        /*0b68*/ 	.word	0x0000c760
        /*0b6c*/ 	.word	0x0000001e
        /*0b70*/ 	.word	0x00000000
        /*0b74*/ 	.short	0x0101
        /*0b76*/ 	.byte	0x3f
	.zero		1


	//   ....[44]....
        /*0b78*/ 	.word	0x0000d2a0
        /*0b7c*/ 	.word	0x000000ff
        /*0b80*/ 	.word	0x00028850
        /*0b84*/ 	.short	0x010a
        /*0b86*/ 	.byte	0x05
	.zero		1


	//   ....[45]....
        /*0b88*/ 	.word	0x0000d2e0
        /*0b8c*/ 	.word	0x000000ff
        /*0b90*/ 	.word	0x00028850
        /*0b94*/ 	.short	0x010a
        /*0b96*/ 	.byte	0x05
	.zero		1


	//   ....[46]....
        /*0b98*/ 	.word	0x0000d800
        /*0b9c*/ 	.word	0x00000004
        /*0ba0*/ 	.word	0x00000000
        /*0ba4*/ 	.short	0x0101
        /*0ba6*/ 	.byte	0x3f
	.zero		1


	//   ....[47]....
        /*0ba8*/ 	.word	0x0000ede0
        /*0bac*/ 	.word	0x00000000
        /*0bb0*/ 	.word	0x00000000
        /*0bb4*/ 	.short	0x0101
        /*0bb6*/ 	.byte	0x3f
	.zero		1


	//   ....[48]....
        /*0bb8*/ 	.word	0x00011be0
        /*0bbc*/ 	.word	0x00000000
        /*0bc0*/ 	.word	0x00028840
        /*0bc4*/ 	.short	0x010a
        /*0bc6*/ 	.byte	0x3f
	.zero		1


	//   ....[49]....
        /*0bc8*/ 	.word	0x00012aa0
        /*0bcc*/ 	.word	0x00000009
        /*0bd0*/ 	.word	0x00028800
        /*0bd4*/ 	.short	0x0107
        /*0bd6*/ 	.byte	0x3f
	.zero		1


	//   ....[50]....
        /*0bd8*/ 	.word	0x00012bb0
        /*0bdc*/ 	.word	0x00000002
        /*0be0*/ 	.word	0x00028800
        /*0be4*/ 	.short	0x0101
        /*0be6*/ 	.byte	0x3f
	.zero		1


	//   ....[51]....
        /*0be8*/ 	.word	0x00012bd0
        /*0bec*/ 	.word	0x00000002
        /*0bf0*/ 	.word	0x00028820
        /*0bf4*/ 	.short	0x010a
        /*0bf6*/ 	.byte	0x3f
	.zero		1


	//   ....[52]....
        /*0bf8*/ 	.word	0x00012f50
        /*0bfc*/ 	.word	0x00000003
        /*0c00*/ 	.word	0x00028840
        /*0c04*/ 	.short	0x010a
        /*0c06*/ 	.byte	0x3f
	.zero		1


	//   ....[53]....
        /*0c08*/ 	.word	0x00013310
        /*0c0c*/ 	.word	0x00000003
        /*0c10*/ 	.word	0x00000060
        /*0c14*/ 	.short	0x010a
        /*0c16*/ 	.byte	0x3f
	.zero		1


	//   ....[54]....
        /*0c18*/ 	.word	0x00013a00
        /*0c1c*/ 	.word	0x00000003
        /*0c20*/ 	.word	0x00028840
        /*0c24*/ 	.short	0x010a
        /*0c26*/ 	.byte	0x3f
	.zero		1


	//   ....[55]....
        /*0c28*/ 	.word	0x00013dc0
        /*0c2c*/ 	.word	0x00000002
        /*0c30*/ 	.word	0x00000060
        /*0c34*/ 	.short	0x010a
        /*0c36*/ 	.byte	0x3f
	.zero		1


	//   ....[56]....
        /*0c38*/ 	.word	0x000143d0
        /*0c3c*/ 	.word	0x00000002
        /*0c40*/ 	.word	0x00028840
        /*0c44*/ 	.short	0x010a
        /*0c46*/ 	.byte	0x3f
	.zero		1


	//   ....[57]....
        /*0c48*/ 	.word	0x00014790
        /*0c4c*/ 	.word	0x00000002
        /*0c50*/ 	.word	0x00000060
        /*0c54*/ 	.short	0x010a
        /*0c56*/ 	.byte	0x3f
	.zero		1


	//   ....[58]....
        /*0c58*/ 	.word	0x00014d30
        /*0c5c*/ 	.word	0x00000000
        /*0c60*/ 	.word	0x00028860
        /*0c64*/ 	.short	0x010a
        /*0c66*/ 	.byte	0x3f
	.zero		1


	//   ....[59]....
        /*0c68*/ 	.word	0x00015e20
        /*0c6c*/ 	.word	0x00000000
        /*0c70*/ 	.word	0x00028820
        /*0c74*/ 	.short	0x010a
        /*0c76*/ 	.byte	0x3f
	.zero		1


	//   ....[60]....
        /*0c78*/ 	.word	0x00015fe0
        /*0c7c*/ 	.word	0x00000006
        /*0c80*/ 	.word	0x00000000
        /*0c84*/ 	.short	0x010a
        /*0c86*/ 	.byte	0x3f
	.zero		1


	//   ....[61]....
        /*0c88*/ 	.word	0x00016050
        /*0c8c*/ 	.word	0x00000007
        /*0c90*/ 	.word	0x00000000
        /*0c94*/ 	.short	0x010a
        /*0c96*/ 	.byte	0x3f
	.zero		1


	//   ....[62]....
        /*0c98*/ 	.word	0x000160c0
        /*0c9c*/ 	.word	0x00000004
        /*0ca0*/ 	.word	0x00000000
        /*0ca4*/ 	.short	0x010a
        /*0ca6*/ 	.byte	0x3f
	.zero		1


	//   ....[63]....
        /*0ca8*/ 	.word	0x000160f0
        /*0cac*/ 	.word	0x00000003
        /*0cb0*/ 	.word	0x00000000
        /*0cb4*/ 	.short	0x010a
        /*0cb6*/ 	.byte	0x3f
	.zero		1


	//   ....[64]....
        /*0cb8*/ 	.word	0x00016160
        /*0cbc*/ 	.word	0x00000003
        /*0cc0*/ 	.word	0x00028800
        /*0cc4*/ 	.short	0x010a
        /*0cc6*/ 	.byte	0x3f
	.zero		1


	//   ....[65]....
        /*0cc8*/ 	.word	0x000161b0
        /*0ccc*/ 	.word	0x00000005
        /*0cd0*/ 	.word	0x00028830
        /*0cd4*/ 	.short	0x010a
        /*0cd6*/ 	.byte	0x3f
	.zero		1


	//   ....[66]....
        /*0cd8*/ 	.word	0x00016210
        /*0cdc*/ 	.word	0x00000009
        /*0ce0*/ 	.word	0x00028830
        /*0ce4*/ 	.short	0x010a
        /*0ce6*/ 	.byte	0x3f
	.zero		1


	//   ....[67]....
        /*0ce8*/ 	.word	0x00016270
        /*0cec*/ 	.word	0x00000009
        /*0cf0*/ 	.word	0x00028850
        /*0cf4*/ 	.short	0x010a
        /*0cf6*/ 	.byte	0x3f
	.zero		1


	//   ....[68]....
        /*0cf8*/ 	.word	0x000162d0
        /*0cfc*/ 	.word	0x00000007
        /*0d00*/ 	.word	0x00028830
        /*0d04*/ 	.short	0x010a
        /*0d06*/ 	.byte	0x3f
	.zero		1


	//   ....[69]....
        /*0d08*/ 	.word	0x00016330
        /*0d0c*/ 	.word	0x00000007
        /*0d10*/ 	.word	0x00028850
        /*0d14*/ 	.short	0x010a
        /*0d16*/ 	.byte	0x3f
	.zero		1


	//   ....[70]....
        /*0d18*/ 	.word	0x00016390
        /*0d1c*/ 	.word	0x00000007
        /*0d20*/ 	.word	0x00028830
        /*0d24*/ 	.short	0x010a
        /*0d26*/ 	.byte	0x3f
	.zero		1


	//   ....[71]....
        /*0d28*/ 	.word	0x000163f0
        /*0d2c*/ 	.word	0x00000007
        /*0d30*/ 	.word	0x00028850
        /*0d34*/ 	.short	0x010a
        /*0d36*/ 	.byte	0x3f
	.zero		1


	//   ....[72]....
        /*0d38*/ 	.word	0x00016450
        /*0d3c*/ 	.word	0x00000006
        /*0d40*/ 	.word	0x00028850
        /*0d44*/ 	.short	0x010a
        /*0d46*/ 	.byte	0x3f
	.zero		1


	//   ....[73]....
        /*0d48*/ 	.word	0x000165f0
        /*0d4c*/ 	.word	0x00000000
        /*0d50*/ 	.word	0x00028840
        /*0d54*/ 	.short	0x010a
        /*0d56*/ 	.byte	0x3f
	.zero		1


	//   ....[74]....
        /*0d58*/ 	.word	0x00017130
        /*0d5c*/ 	.word	0x00000002
        /*0d60*/ 	.word	0x00028820
        /*0d64*/ 	.short	0x010a
        /*0d66*/ 	.byte	0x3f
	.zero		1


	//   ....[75]....
        /*0d68*/ 	.word	0x00017180
        /*0d6c*/ 	.word	0x00000003
        /*0d70*/ 	.word	0x00028840
        /*0d74*/ 	.short	0x010a
        /*0d76*/ 	.byte	0x3f
	.zero		1


	//   ....[76]....
        /*0d78*/ 	.word	0x000171d0
        /*0d7c*/ 	.word	0x00000003
        /*0d80*/ 	.word	0x00000060
        /*0d84*/ 	.short	0x010a
        /*0d86*/ 	.byte	0x3f
	.zero		1


	//   ....[77]....
        /*0d88*/ 	.word	0x00017220
        /*0d8c*/ 	.word	0x00000003
        /*0d90*/ 	.word	0x00028840
        /*0d94*/ 	.short	0x010a
        /*0d96*/ 	.byte	0x3f
	.zero		1


	//   ....[78]....
        /*0d98*/ 	.word	0x00017270
        /*0d9c*/ 	.word	0x00000002
        /*0da0*/ 	.word	0x00000060
        /*0da4*/ 	.short	0x010a
        /*0da6*/ 	.byte	0x3f
	.zero		1


	//   ....[79]....
        /*0da8*/ 	.word	0x000172c0
        /*0dac*/ 	.word	0x00000002
        /*0db0*/ 	.word	0x00028840
        /*0db4*/ 	.short	0x010a
        /*0db6*/ 	.byte	0x3f
	.zero		1


	//   ....[80]....
        /*0db8*/ 	.word	0x00017310
        /*0dbc*/ 	.word	0x00000002
        /*0dc0*/ 	.word	0x00000060
        /*0dc4*/ 	.short	0x010a
        /*0dc6*/ 	.byte	0x3f
	.zero		1


	//   ....[81]....
        /*0dc8*/ 	.word	0x00017360
        /*0dcc*/ 	.word	0x00000000
        /*0dd0*/ 	.word	0x00028860
        /*0dd4*/ 	.short	0x010a
        /*0dd6*/ 	.byte	0x3f
	.zero		1


	//   ....[82]....
        /*0dd8*/ 	.word	0x00017d00
        /*0ddc*/ 	.word	0x00000000
        /*0de0*/ 	.word	0x00028820
        /*0de4*/ 	.short	0x010a
        /*0de6*/ 	.byte	0x3f
	.zero		1


	//   ....[83]....
        /*0de8*/ 	.word	0x00017ea0
        /*0dec*/ 	.word	0x00000006
        /*0df0*/ 	.word	0x00000000
        /*0df4*/ 	.short	0x010a
        /*0df6*/ 	.byte	0x3f
	.zero		1


	//   ....[84]....
        /*0df8*/ 	.word	0x00017ef0
        /*0dfc*/ 	.word	0x00000007
        /*0e00*/ 	.word	0x00000000
        /*0e04*/ 	.short	0x010a
        /*0e06*/ 	.byte	0x3f
	.zero		1


	//   ....[85]....
        /*0e08*/ 	.word	0x00017f40
        /*0e0c*/ 	.word	0x00000004
        /*0e10*/ 	.word	0x00000000
        /*0e14*/ 	.short	0x010a
        /*0e16*/ 	.byte	0x3f
	.zero		1


	//----- nvinfo : EIATTR_NUM_MBARRIERS
	.align		4
.L_1091:
        /*0e18*/ 	.byte	0x03, 0x38
        /*0e1a*/ 	.short	0x0016


	//----- nvinfo : EIATTR_EXIT_INSTR_OFFSETS
	.align		4
        /*0e1c*/ 	.byte	0x04, 0x1c
        /*0e1e*/ 	.short	(.L_1093 - .L_1092)


	//   ....[0]....
.L_1092:
        /*0e20*/ 	.word	0x00000a80


	//   ....[1]....
        /*0e24*/ 	.word	0x0000fd50


	//   ....[2]....
        /*0e28*/ 	.word	0x00016140


	//----- nvinfo : EIATTR_MAX_THREADS
	.align		4
.L_1093:
        /*0e2c*/ 	.byte	0x04, 0x05
        /*0e2e*/ 	.short	(.L_1095 - .L_1094)
.L_1094:
        /*0e30*/ 	.word	0x00000180
        /*0e34*/ 	.word	0x00000001
        /*0e38*/ 	.word	0x00000001


	//----- nvinfo : EIATTR_CRS_STACK_SIZE
	.align		4
.L_1095:
        /*0e3c*/ 	.byte	0x04, 0x1e
        /*0e3e*/ 	.short	(.L_1097 - .L_1096)
.L_1096:
        /*0e40*/ 	.word	0x00000000


	//----- nvinfo : EIATTR_CBANK_PARAM_SIZE
	.align		4
.L_1097:
        /*0e44*/ 	.byte	0x03, 0x19
        /*0e46*/ 	.short	0x0af0


	//----- nvinfo : EIATTR_PARAM_CBANK
	.align		4
        /*0e48*/ 	.byte	0x04, 0x0a
        /*0e4a*/ 	.short	(.L_1099 - .L_1098)
	.align		4
.L_1098:
        /*0e4c*/ 	.word	index@(.nv.constant0._ZN7cutlass13device_kernelIN5flash11enable_sm90INS1_16FlashAttnFwdSm90INS1_25CollectiveMainloopFwdSm90ILi2EN4cute5tupleIJNS5_1CILi1EEES8_S8_EEENS6_IJNS7_ILi128EEESA_SA_EEELi128ENS_10bfloat16_tEfNS_4arch4Sm90ELb0ELb1ELb0ELb1ELb0ELb0ELb0ELb1ELb1ELb1ELb0ELb0EEENS1_21CollectiveEpilogueFwdISB_S9_SC_SE_Li256ELb1ELb1ELb0ELb0EEENS1_36VarlenDynamicPersistentTileSchedulerILi128ELi128ELi256ELi128ELb0ELb1ELb1ELb1ELb0ELb1EEEEEEEEEvNT_6ParamsE)
        /*0e50*/ 	.short	0x0210
        /*0e52*/ 	.short	0x0af0


	//----- nvinfo : EIATTR_SW_WAR
	.align		4
.L_1099:
        /*0e54*/ 	.byte	0x04, 0x36
        /*0e56*/ 	.short	(.L_1101 - .L_1100)
.L_1100:
        /*0e58*/ 	.word	0x00000008
.L_1101:


//--------------------- .nv.info._ZN7cutlass13device_kernelIN5flash11enable_sm90INS1_16FlashAttnFwdSm90INS1_25CollectiveMainloopFwdSm90ILi2EN4cute5tupleIJNS5_1CILi1EEES8_S8_EEENS6_IJNS7_ILi128EEESA_SA_EEELi128ENS_10bfloat16_tEfNS_4arch4Sm90ELb0ELb1ELb0ELb1ELb0ELb1ELb0ELb1ELb1ELb1ELb0ELb0EEENS1_21CollectiveEpilogueFwdISB_S9_SC_SE_Li256ELb1ELb1ELb0ELb0EEENS1_36VarlenDynamicPersistentTileSchedulerILi128ELi128ELi256ELi128ELb0ELb1ELb1ELb1ELb0ELb1EEEEEEEEEvNT_6ParamsE --------------------------
	.section	.nv.info._ZN7cutlass13device_kernelIN5flash11enable_sm90INS1_16FlashAttnFwdSm90INS1_25CollectiveMainloopFwdSm90ILi2EN4cute5tupleIJNS5_1CILi1EEES8_S8_EEENS6_IJNS7_ILi128EEESA_SA_EEELi128ENS_10bfloat16_tEfNS_4arch4Sm90ELb0ELb1ELb0ELb1ELb0ELb1ELb0ELb1ELb1ELb1ELb0ELb0EEENS1_21CollectiveEpilogueFwdISB_S9_SC_SE_Li256ELb1ELb1ELb0ELb0EEENS1_36VarlenDynamicPersistentTileSchedulerILi128ELi128ELi256ELi128ELb0ELb1ELb1ELb1ELb0ELb1EEEEEEEEEvNT_6ParamsE,"",@"SHT_CUDA_INFO"
	.sectionflags	@""
	.align	4


	//----- nvinfo : EIATTR_CUDA_API_VERSION
	.align		4
        /*0000*/ 	.byte	0x04, 0x37
        /*0002*/ 	.short	(.L_1103 - .L_1102)
.L_1102:
        /*0004*/ 	.word	0x00000082


	//----- nvinfo : EIATTR_KPARAM_INFO
	.align		4
.L_1103:
        /*0008*/ 	.byte	0x04, 0x17
        /*000a*/ 	.short	(.L_1105 - .L_1104)
.L_1104:
        /*000c*/ 	.word	0x00000000
        /*0010*/ 	.short	0x0000
        /*0012*/ 	.short	0x0070
        /*0014*/ 	.byte	0x00, 0xf0, 0x01, 0x2a


	//----- nvinfo : EIATTR_SPARSE_MMA_MASK
	.align		4
.L_1105:
        /*0018*/ 	.byte	0x03, 0x50
        /*001a*/ 	.short	0x0000


	//----- nvinfo : EIATTR_MAXREG_COUNT
	.align		4
        /*001c*/ 	.byte	0x03, 0x1b
        /*001e*/ 	.short	0x00a8


	//----- nvinfo : EIATTR_NUM_BARRIERS
	.align		4
        /*0020*/ 	.byte	0x02, 0x4c
        /*0022*/ 	.byte	0x10
	.zero		1


	//----- nvinfo : EIATTR_EXTERNS
	.align		4
        /*0024*/ 	.byte	0x04, 0x0f
        /*0026*/ 	.short	(.L_1107 - .L_1106)


	//   ....[0]....
	.align		4
.L_1106:
        /*0028*/ 	.word	index@(__assertfail)


	//----- nvinfo : EIATTR_ANNOTATIONS
	.align		4
.L_1107:
        /*002c*/ 	.byte	0x04, 0x55
        /*002e*/ 	.short	(.L_1109 - .L_1108)


	//   ....[0]....
.L_1108:
        /* <DEDUP_REMOVED lines=89> */


	//----- nvinfo : EIATTR_MERCURY_ISA_VERSION
	.align		4
.L_1109:
        /*05b0*/ 	.byte	0x03, 0x5f
        /*05b2*/ 	.short	0x0101


	//----- nvinfo : EIATTR_UNUSED_LOAD_BYTE_OFFSET
	.align		4
        /*05b4*/ 	.byte	0x04, 0x44
        /*05b6*/ 	.short	(.L_1111 - .L_1110)


	//   ....[0]....
.L_1110:
        /*05b8*/ 	.word	0x00000ab0
        /*05bc*/ 	.word	0x0000fff0


	//   ....[1]....
        /*05c0*/ 	.word	0x0001b2b0
        /*05c4*/ 	.word	0x0000fff0


	//----- nvinfo : EIATTR_INT_WARP_WIDE_INSTR_OFFSETS
	.align		4
.L_1111:
        /*05c8*/ 	.byte	0x04, 0x31
        /*05ca*/ 	.short	(.L_1113 - .L_1112)


	//   ....[0]....
.L_1112:
        /*05cc*/ 	.word	0x00000180


	//   ....[1]....
        /*05d0*/ 	.word	0x00000220


	//   ....[2]....
        /*05d4*/ 	.word	0x00000290


	//   ....[3]....
        /*05d8*/ 	.word	0x00020110


	//   ....[4]....
        /*05dc*/ 	.word	0x000201a0


	//   ....[5]....
        /*05e0*/ 	.word	0x00023990


	//   ....[6]....
        /*05e4*/ 	.word	0x000239f0


	//----- nvinfo : EIATTR_COOP_GROUP_MASK_REGIDS
	.align		4
.L_1113:
        /*05e8*/ 	.byte	0x04, 0x29
        /*05ea*/ 	.short	(.L_1115 - .L_1114)


	//   ....[0]....
.L_1114:
        /*05ec*/ 	.word	0xffffffff


	//   ....[1]....
        /*05f0*/ 	.word	0xffffffff


	//   ....[2]....
        /*05f4*/ 	.word	0xffffffff


	//   ....[3]....
        /*05f8*/ 	.word	0xffffffff


	//   ....[4]....
        /*05fc*/ 	.word	0xffffffff


	//   ....[5]....
        /*0600*/ 	.word	0xffffffff


	//   ....[6]....
        /*0604*/ 	.word	0xffffffff


	//   ....[7]....
        /*0608*/ 	.word	0xffffffff


	//   ....[8]....
        /*060c*/ 	.word	0xffffffff


	//   ....[9]....
        /*0610*/ 	.word	0xffffffff


	//   ....[10]....
        /*0614*/ 	.word	0xffffffff


	//   ....[11]....
        /*0618*/ 	.word	0xffffffff


	//   ....[12]....
        /*061c*/ 	.word	0xffffffff


	//   ....[13]....
        /*0620*/ 	.word	0xffffffff


	//   ....[14]....
        /*0624*/ 	.word	0xffffffff


	//   ....[15]....
        /*0628*/ 	.word	0xffffffff


	//   ....[16]....
        /*062c*/ 	.word	0xffffffff


	//   ....[17]....
        /*0630*/ 	.word	0xffffffff


	//   ....[18]....
        /*0634*/ 	.word	0xffffffff


	//   ....[19]....
        /*0638*/ 	.word	0xffffffff


	//   ....[20]....
        /*063c*/ 	.word	0xffffffff


	//   ....[21]....
        /*0640*/ 	.word	0xffffffff


	//   ....[22]....
        /*0644*/ 	.word	0xffffffff


	//   ....[23]....
        /*0648*/ 	.word	0xffffffff


	//   ....[24]....
        /*064c*/ 	.word	0xffffffff


	//   ....[25]....
        /*0650*/ 	.word	0xffffffff


	//   ....[26]....
        /*0654*/ 	.word	0xffffffff


	//   ....[27]....
        /*0658*/ 	.word	0xffffffff


	//   ....[28]....
        /*065c*/ 	.word	0xffffffff


	//   ....[29]....
        /*0660*/ 	.word	0xffffffff


	//   ....[30]....
        /*0664*/ 	.word	0xffffffff


	//   ....[31]....
        /*0668*/ 	.word	0xffffffff


	//   ....[32]....
        /*066c*/ 	.word	0xffffffff


	//   ....[33]....
        /*0670*/ 	.word	0xffffffff


	//   ....[34]....
        /*0674*/ 	.word	0xffffffff


	//   ....[35]....
        /*0678*/ 	.word	0xffffffff


	//   ....[36]....
        /*067c*/ 	.word	0xffffffff


	//   ....[37]....
        /*0680*/ 	.word	0xffffffff


	//   ....[38]....
        /*0684*/ 	.word	0xffffffff


	//   ....[39]....
        /*0688*/ 	.word	0xffffffff


	//   ....[40]....
        /*068c*/ 	.word	0xffffffff


	//   ....[41]....
        /*0690*/ 	.word	0xffffffff


	//   ....[42]....
        /*0694*/ 	.word	0xffffffff


	//   ....[43]....
        /*0698*/ 	.word	0xffffffff


	//   ....[44]....
        /*069c*/ 	.word	0xffffffff


	//   ....[45]....
        /*06a0*/ 	.word	0xffffffff


	//   ....[46]....
        /*06a4*/ 	.word	0xffffffff


	//   ....[47]....
        /*06a8*/ 	.word	0xffffffff


	//   ....[48]....
        /*06ac*/ 	.word	0xffffffff


	//   ....[49]....
        /*06b0*/ 	.word	0xffffffff


	//   ....[50]....
        /*06b4*/ 	.word	0xffffffff


	//   ....[51]....
        /*06b8*/ 	.word	0xffffffff


	//   ....[52]....
        /*06bc*/ 	.word	0xffffffff


	//   ....[53]....
        /*06c0*/ 	.word	0xffffffff


	//   ....[54]....
        /*06c4*/ 	.word	0xffffffff


	//   ....[55]....
        /*06c8*/ 	.word	0xffffffff


	//   ....[56]....
        /*06cc*/ 	.word	0xffffffff


	//   ....[57]....
        /*06d0*/ 	.word	0xffffffff


	//   ....[58]....
        /*06d4*/ 	.word	0xffffffff


	//   ....[59]....
        /*06d8*/ 	.word	0xffffffff


	//   ....[60]....
        /*06dc*/ 	.word	0xffffffff


	//   ....[61]....
        /*06e0*/ 	.word	0xffffffff


	//   ....[62]....
        /*06e4*/ 	.word	0xffffffff


	//   ....[63]....
        /*06e8*/ 	.word	0xffffffff


	//   ....[64]....
        /*06ec*/ 	.word	0xffffffff


	//   ....[65]....
        /*06f0*/ 	.word	0xffffffff


	//   ....[66]....
        /*06f4*/ 	.word	0xffffffff


	//   ....[67]....
        /*06f8*/ 	.word	0xffffffff


	//   ....[68]....
        /*06fc*/ 	.word	0xffffffff


	//   ....[69]....
        /*0700*/ 	.word	0xffffffff


	//   ....[70]....
        /*0704*/ 	.word	0xffffffff


	//   ....[71]....
        /*0708*/ 	.word	0xffffffff


	//   ....[72]....
        /*070c*/ 	.word	0xffffffff


	//   ....[73]....
        /*0710*/ 	.word	0xffffffff


	//   ....[74]....
        /*0714*/ 	.word	0xffffffff


	//   ....[75]....
        /*0718*/ 	.word	0xffffffff


	//   ....[76]....
        /*071c*/ 	.word	0xffffffff


	//   ....[77]....
        /*0720*/ 	.word	0xffffffff


	//   ....[78]....
        /*0724*/ 	.word	0xffffffff


	//   ....[79]....
        /*0728*/ 	.word	0xffffffff


	//   ....[80]....
        /*072c*/ 	.word	0xffffffff


	//   ....[81]....
        /*0730*/ 	.word	0xffffffff


	//   ....[82]....
        /*0734*/ 	.word	0xffffffff


	//   ....[83]....
        /*0738*/ 	.word	0xffffffff


	//   ....[84]....
        /*073c*/ 	.word	0xffffffff


	//   ....[85]....
        /*0740*/ 	.word	0xffffffff


	//   ....[86]....
        /*0744*/ 	.word	0xffffffff


	//   ....[87]....
        /*0748*/ 	.word	0xffffffff


	//   ....[88]....
        /*074c*/ 	.word	0xffffffff


	//   ....[89]....
        /*0750*/ 	.word	0xffffffff


	//   ....[90]....
        /*0754*/ 	.word	0xffffffff


	//   ....[91]....
        /*0758*/ 	.word	0xffffffff


	//   ....[92]....
        /*075c*/ 	.word	0xffffffff


	//   ....[93]....
        /*0760*/ 	.word	0xffffffff


	//   ....[94]....
        /*0764*/ 	.word	0xffffffff


	//   ....[95]....
        /*0768*/ 	.word	0xffffffff


	//   ....[96]....
        /*076c*/ 	.word	0xffffffff


	//   ....[97]....
        /*0770*/ 	.word	0xffffffff


	//   ....[98]....
        /*0774*/ 	.word	0xffffffff


	//   ....[99]....
        /*0778*/ 	.word	0xffffffff


	//   ....[100]....
        /*077c*/ 	.word	0xffffffff


	//   ....[101]....
        /*0780*/ 	.word	0xffffffff


	//   ....[102]....
        /*0784*/ 	.word	0xffffffff


	//   ....[103]....
        /*0788*/ 	.word	0xffffffff


	//   ....[104]....
        /*078c*/ 	.word	0xffffffff


	//   ....[105]....
        /*0790*/ 	.word	0xffffffff


	//   ....[106]....
        /*0794*/ 	.word	0xffffffff


	//   ....[107]....
        /*0798*/ 	.word	0xffffffff


	//   ....[108]....
        /*079c*/ 	.word	0xffffffff


	//   ....[109]....
        /*07a0*/ 	.word	0xffffffff


	//   ....[110]....
        /*07a4*/ 	.word	0xffffffff


	//   ....[111]....
        /*07a8*/ 	.word	0xffffffff


	//   ....[112]....
        /*07ac*/ 	.word	0xffffffff


	//   ....[113]....
        /*07b0*/ 	.word	0xffffffff


	//   ....[114]....
        /*07b4*/ 	.word	0xffffffff


	//   ....[115]....
        /*07b8*/ 	.word	0xffffffff


	//   ....[116]....
        /*07bc*/ 	.word	0xffffffff


	//   ....[117]....
        /*07c0*/ 	.word	0xffffffff


	//   ....[118]....
        /*07c4*/ 	.word	0xffffffff


	//   ....[119]....
        /*07c8*/ 	.word	0xffffffff


	//   ....[120]....
        /*07cc*/ 	.word	0xffffffff


	//   ....[121]....
        /*07d0*/ 	.word	0xffffffff


	//   ....[122]....
        /*07d4*/ 	.word	0xffffffff


	//   ....[123]....
        /*07d8*/ 	.word	0xffffffff


	//   ....[124]....
        /*07dc*/ 	.word	0xffffffff


	//   ....[125]....
        /*07e0*/ 	.word	0xffffffff


	//   ....[126]....
        /*07e4*/ 	.word	0xffffffff


	//   ....[127]....
        /*07e8*/ 	.word	0xffffffff


	//   ....[128]....
        /*07ec*/ 	.word	0xffffffff


	//   ....[129]....
        /*07f0*/ 	.word	0xffffffff


	//   ....[130]....
        /*07f4*/ 	.word	0xffffffff


	//   ....[131]....
        /*07f8*/ 	.word	0xffffffff


	//   ....[132]....
        /*07fc*/ 	.word	0xffffffff


	//   ....[133]....
        /*0800*/ 	.word	0xffffffff


	//   ....[134]....
        /*0804*/ 	.word	0xffffffff


	//   ....[135]....
        /*0808*/ 	.word	0xffffffff


	//   ....[136]....
        /*080c*/ 	.word	0xffffffff


	//   ....[137]....
        /*0810*/ 	.word	0xffffffff


	//   ....[138]....
        /*0814*/ 	.word	0x0500000f


	//   ....[139]....
        /*0818*/ 	.word	0x0500000f


	//   ....[140]....
        /*081c*/ 	.word	0x0500000f


	//   ....[141]....
        /*0820*/ 	.word	0x0500000f


	//   ....[142]....
        /*0824*/ 	.word	0x0500000f


	//   ....[143]....
        /*0828*/ 	.word	0x0500000f


	//   ....[144]....
        /*082c*/ 	.word	0x0500000f


	//   ....[145]....
        /*0830*/ 	.word	0x0500000f


	//   ....[146]....
        /*0834*/ 	.word	0x0500000f


	//   ....[147]....
        /*0838*/ 	.word	0x0500000f


	//   ....[148]....
        /*083c*/ 	.word	0x0500000f


	//   ....[149]....
        /*0840*/ 	.word	0x0500000f


	//   ....[150]....
        /*0844*/ 	.word	0x0500000f


	//   ....[151]....
        /*0848*/ 	.word	0x0500000f


	//   ....[152]....
        /*084c*/ 	.word	0x0500000f


	//   ....[153]....
        /*0850*/ 	.word	0x0500000f


	//   ....[154]....
        /*0854*/ 	.word	0x0500000f


	//   ....[155]....
        /*0858*/ 	.word	0x0500000f


	//   ....[156]....
        /*085c*/ 	.word	0x0500000f


	//   ....[157]....
        /*0860*/ 	.word	0x0500000f


	//   ....[158]....
        /*0864*/ 	.word	0x0500000f


	//   ....[159]....
        /*0868*/ 	.word	0x0500000f


	//   ....[160]....
        /*086c*/ 	.word	0x0500000f


	//   ....[161]....
        /*0870*/ 	.word	0x0500000f


	//   ....[162]....
        /*0874*/ 	.word	0x0500000f


	//   ....[163]....
        /*0878*/ 	.word	0x0500000f


	//   ....[164]....
        /*087c*/ 	.word	0x0500000f


	//   ....[165]....
        /*0880*/ 	.word	0x0500000f


	//   ....[166]....
        /*0884*/ 	.word	0x0500000f


	//   ....[167]....
        /*0888*/ 	.word	0x0500000f


	//   ....[168]....
        /*088c*/ 	.word	0x0500000f


	//   ....[169]....
        /*0890*/ 	.word	0x0500000f


	//   ....[170]....
        /*0894*/ 	.word	0x0500000f


	//   ....[171]....
        /*0898*/ 	.word	0x0500000f


	//   ....[172]....
        /*089c*/ 	.word	0x0500000f


	//   ....[173]....
        /*08a0*/ 	.word	0x0500000f


	//   ....[174]....
        /*08a4*/ 	.word	0x0500000f


	//   ....[175]....
        /*08a8*/ 	.word	0x0500000f


	//   ....[176]....
        /*08ac*/ 	.word	0x0500000f


	//   ....[177]....
        /*08b0*/ 	.word	0x0500000f


	//   ....[178]....
        /*08b4*/ 	.word	0x0500000f


	//   ....[179]....
        /*08b8*/ 	.word	0x0500000f


	//   ....[180]....
        /*08bc*/ 	.word	0x0500000f


	//   ....[181]....
        /*08c0*/ 	.word	0x0500000f


	//   ....[182]....
        /*08c4*/ 	.word	0x0500000f


	//   ....[183]....
        /*08c8*/ 	.word	0x0500000f


	//   ....[184]....
        /*08cc*/ 	.word	0x0500000f


	//   ....[185]....
        /*08d0*/ 	.word	0x0500000f


	//   ....[186]....
        /*08d4*/ 	.word	0x0500000f


	//   ....[187]....
        /*08d8*/ 	.word	0x0500000f


	//   ....[188]....
        /*08dc*/ 	.word	0x0500000f


	//   ....[189]....
        /*08e0*/ 	.word	0x0500000f


	//   ....[190]....
        /*08e4*/ 	.word	0x0500000f


	//   ....[191]....
        /*08e8*/ 	.word	0x0500000f


	//   ....[192]....
        /*08ec*/ 	.word	0x0500000f


	//   ....[193]....
        /*08f0*/ 	.word	0x0500000f


	//   ....[194]....
        /*08f4*/ 	.word	0x0500000f


	//   ....[195]....
        /*08f8*/ 	.word	0x0500000f


	//   ....[196]....
        /*08fc*/ 	.word	0x0500000f


	//   ....[197]....
        /*0900*/ 	.word	0x0500000f


	//   ....[198]....
        /*0904*/ 	.word	0x0500000f


	//   ....[199]....
        /*0908*/ 	.word	0x0500000f


	//   ....[200]....
        /*090c*/ 	.word	0x0500000f


	//   ....[201]....
        /*0910*/ 	.word	0x0500000f


	//   ....[202]....
        /*0914*/ 	.word	0x0500000f


	//   ....[203]....
        /*0918*/ 	.word	0x0500000f


	//   ....[204]....
        /*091c*/ 	.word	0x0500000f


	//   ....[205]....
        /*0920*/ 	.word	0x0500000f


	//   ....[206]....
        /*0924*/ 	.word	0x0500000f


	//   ....[207]....
        /*0928*/ 	.word	0x0500000f


	//   ....[208]....
        /*092c*/ 	.word	0x0500000f


	//   ....[209]....
        /*0930*/ 	.word	0x0500000f


	//   ....[210]....
        /*0934*/ 	.word	0x0500000f


	//   ....[211]....
        /*0938*/ 	.word	0x0500000f


	//   ....[212]....
        /*093c*/ 	.word	0x0500000f


	//   ....[213]....
        /*0940*/ 	.word	0x0500000f


	//   ....[214]....
        /*0944*/ 	.word	0x0500000f


	//----- nvinfo : EIATTR_COOP_GROUP_INSTR_OFFSETS
	.align		4
.L_1115:
        /*0948*/ 	.byte	0x04, 0x28
        /*094a*/ 	.short	(.L_1117 - .L_1116)


	//   ....[0]....
.L_1116:
        /*094c*/ 	.word	0x00000060


	//   ....[1]....
        /*0950*/ 	.word	0x00000190


	//   ....[2]....
        /*0954*/ 	.word	0x00000240


	//   ....[3]....
        /*0958*/ 	.word	0x00000400


	//   ....[4]....
        /*095c*/ 	.word	0x00000560


	//   ....[5]....
        /*0960*/ 	.word	0x00000680


	//   ....[6]....
        /*0964*/ 	.word	0x000007e0


	//   ....[7]....
        /*0968*/ 	.word	0x00009440


	//   ....[8]....
        /*096c*/ 	.word	0x00009b00


	//   ....[9]....
        /*0970*/ 	.word	0x00009b10


	//   ....[10]....
        /*0974*/ 	.word	0x00009b20


	//   ....[11]....
        /*0978*/ 	.word	0x00009b30


	//   ....[12]....
        /*097c*/ 	.word	0x00009e70


	//   ....[13]....
        /*0980*/ 	.word	0x00009e80


	//   ....[14]....
        /*0984*/ 	.word	0x00009e90


	//   ....[15]....
        /*0988*/ 	.word	0x00009ea0


	//   ....[16]....
        /*098c*/ 	.word	0x0000a1c0


	//   ....[17]....
        /*0990*/ 	.word	0x0000a1d0


	//   ....[18]....
        /*0994*/ 	.word	0x0000a1e0


	//   ....[19]....
        /*0998*/ 	.word	0x0000a1f0


	//   ....[20]....
        /*099c*/ 	.word	0x0000a530


	//   ....[21]....
        /*09a0*/ 	.word	0x0000a540


	//   ....[22]....
        /*09a4*/ 	.word	0x0000a550


	//   ....[23]....
        /*09a8*/ 	.word	0x0000a560


	//   ....[24]....
        /*09ac*/ 	.word	0x0000c450


	//   ....[25]....
        /*09b0*/ 	.word	0x0000c470


	//   ....[26]....
        /*09b4*/ 	.word	0x0000c480


	//   ....[27]....
        /*09b8*/ 	.word	0x0000c490


	//   ....[28]....
        /*09bc*/ 	.word	0x0000c5a0


	//   ....[29]....
        /*09c0*/ 	.word	0x0000c5c0


	//   ....[30]....
        /*09c4*/ 	.word	0x0000c660


	//   ....[31]....
        /*09c8*/ 	.word	0x0000c690


	//   ....[32]....
        /*09cc*/ 	.word	0x0000c9e0


	//   ....[33]....
        /*09d0*/ 	.word	0x0000ca00


	//   ....[34]....
        /*09d4*/ 	.word	0x0000ca20


	//   ....[35]....
        /*09d8*/ 	.word	0x0000ca30


	//   ....[36]....
        /*09dc*/ 	.word	0x0000cb00


	//   ....[37]....
        /*09e0*/ 	.word	0x0000cb20


	//   ....[38]....
        /*09e4*/ 	.word	0x0000cb30


	//   ....[39]....
        /*09e8*/ 	.word	0x0000cbb0


	//   ....[40]....
        /*09ec*/ 	.word	0x0000f010


	//   ....[41]....
        /*09f0*/ 	.word	0x0000fd50


	//   ....[42]....
        /*09f4*/ 	.word	0x000103f0


	//   ....[43]....
        /*09f8*/ 	.word	0x000104b0


	//   ....[44]....
        /*09fc*/ 	.word	0x00010e20


	//   ....[45]....
        /*0a00*/ 	.word	0x00010e90


	//   ....[46]....
        /*0a04*/ 	.word	0x00012850


	//   ....[47]....
        /*0a08*/ 	.word	0x00012a90


	//   ....[48]....
        /*0a0c*/ 	.word	0x00013750


	//   ....[49]....
        /*0a10*/ 	.word	0x00013810


	//   ....[50]....
        /*0a14*/ 	.word	0x00013fa0


	//   ....[51]....
        /*0a18*/ 	.word	0x00014030


	//   ....[52]....
        /*0a1c*/ 	.word	0x00015d30


	//   ....[53]....
        /*0a20*/ 	.word	0x00015d70


	//   ....[54]....
        /*0a24*/ 	.word	0x00016480


	//   ....[55]....
        /*0a28*/ 	.word	0x000164c0


	//   ....[56]....
        /*0a2c*/ 	.word	0x00017f60


	//   ....[57]....
        /*0a30*/ 	.word	0x000181d0


	//   ....[58]....
        /*0a34*/ 	.word	0x00018e90


	//   ....[59]....
        /*0a38*/ 	.word	0x00018f40


	//   ....[60]....
        /*0a3c*/ 	.word	0x000196f0


	//   ....[61]....
        /*0a40*/ 	.word	0x00019760


	//   ....[62]....
        /*0a44*/ 	.word	0x0001a8f0


	//   ....[63]....
        /*0a48*/ 	.word	0x0001a930


	//   ....[64]....
        /*0a4c*/ 	.word	0x0001aa20


	//   ....[65]....
        /*0a50*/ 	.word	0x0001ad40


	//   ....[66]....
        /*0a54*/ 	.word	0x0001bcf0


	//   ....[67]....
        /*0a58*/ 	.word	0x0001bd30


	//   ....[68]....
        /*0a5c*/ 	.word	0x0001bd60


	//   ....[69]....
        /*0a60*/ 	.word	0x0001bda0


	//   ....[70]....
        /*0a64*/ 	.word	0x0001c350


	//   ....[71]....
        /*0a68*/ 	.word	0x0001c380


	//   ....[72]....
        /*0a6c*/ 	.word	0x0001c440


	//   ....[73]....
        /*0a70*/ 	.word	0x0001c460


	//   ....[74]....
        /*0a74*/ 	.word	0x0001c520


	//   ....[75]....
        /*0a78*/ 	.word	0x0001c540


	//   ....[76]....
        /*0a7c*/ 	.word	0x0001c610


	//   ....[77]....
        /*0a80*/ 	.word	0x0001c630


	//   ....[78]....
        /*0a84*/ 	.word	0x0001ce00


	//   ....[79]....
        /*0a88*/ 	.word	0x0001ce10


	//   ....[80]....
        /*0a8c*/ 	.word	0x0001cf20


	//   ....[81]....
        /*0a90*/ 	.word	0x0001cf30


	//   ....[82]....
        /*0a94*/ 	.word	0x0001d040


	//   ....[83]....
        /*0a98*/ 	.word	0x0001d050


	//   ....[84]....
        /*0a9c*/ 	.word	0x0001d160


	//   ....[85]....
        /*0aa0*/ 	.word	0x0001d170


	//   ....[86]....
        /*0aa4*/ 	.word	0x0001d2e0


	//   ....[87]....
        /*0aa8*/ 	.word	0x0001d4b0


	//   ....[88]....
        /*0aac*/ 	.word	0x0001d4e0


	//   ....[89]....
        /*0ab0*/ 	.word	0x0001d510


	//   ....[90]....
        /*0ab4*/ 	.word	0x0001d540


	//   ....[91]....
        /*0ab8*/ 	.word	0x0001d570


	//   ....[92]....
        /*0abc*/ 	.word	0x0001d5a0


	//   ....[93]....
        /*0ac0*/ 	.word	0x0001d710


	//   ....[94]....
        /*0ac4*/ 	.word	0x0001d740


	//   ....[95]....
        /*0ac8*/ 	.word	0x0001d770


	//   ....[96]....
        /*0acc*/ 	.word	0x0001d7a0


	//   ....[97]....
        /*0ad0*/ 	.word	0x0001d7d0


	//   ....[98]....
        /*0ad4*/ 	.word	0x0001d800


	//   ....[99]....
        /*0ad8*/ 	.word	0x0001d8a0


	//   ....[100]....
        /*0adc*/ 	.word	0x0001d900


	//   ....[101]....
        /*0ae0*/ 	.word	0x0001d990


	//   ....[102]....
        /*0ae4*/ 	.word	0x0001eb40


	//   ....[103]....
        /*0ae8*/ 	.word	0x000206d0


	//   ....[104]....
        /*0aec*/ 	.word	0x00021280


	//   ....[105]....
        /*0af0*/ 	.word	0x000212a0


	//   ....[106]....
        /*0af4*/ 	.word	0x00021360


	//   ....[107]....
        /*0af8*/ 	.word	0x00021370


	//   ....[108]....
        /*0afc*/ 	.word	0x00021400


	//   ....[109]....
        /*0b00*/ 	.word	0x00021410


	//   ....[110]....
        /*0b04*/ 	.word	0x000214a0


	//   ....[111]....
        /*0b08*/ 	.word	0x000214b0


	//   ....[112]....
        /*0b0c*/ 	.word	0x00021540


	//   ....[113]....
        /*0b10*/ 	.word	0x00021550


	//   ....[114]....
        /*0b14*/ 	.word	0x000215e0


	//   ....[115]....
        /*0b18*/ 	.word	0x000215f0


	//   ....[116]....
        /*0b1c*/ 	.word	0x00021680


	//   ....[117]....
        /*0b20*/ 	.word	0x00021690


	//   ....[118]....
        /*0b24*/ 	.word	0x000216e0


	//   ....[119]....
        /*0b28*/ 	.word	0x00021710


	//   ....[120]....
        /*0b2c*/ 	.word	0x000240e0


	//   ....[121]....
        /*0b30*/ 	.word	0x00024130


	//   ....[122]....
        /*0b34*/ 	.word	0x00024160


	//   ....[123]....
        /*0b38*/ 	.word	0x00024170


	//   ....[124]....
        /*0b3c*/ 	.word	0x000241a0


	//   ....[125]....
        /*0b40*/ 	.word	0x000241d0


	//   ....[126]....
        /*0b44*/ 	.word	0x00024200


	//   ....[127]....
        /*0b48*/ 	.word	0x00024230


	//   ....[128]....
        /*0b4c*/ 	.word	0x000243b0


	//   ....[129]....
        /*0b50*/ 	.word	0x000243f0


	//   ....[130]....
        /*0b54*/ 	.word	0x00024420


	//   ....[131]....
        /*0b58*/ 	.word	0x00024450


	//   ....[132]....
        /*0b5c*/ 	.word	0x00024480


	//   ....[133]....
        /*0b60*/ 	.word	0x000244b0


	//   ....[134]....
        /*0b64*/ 	.word	0x00024570


	//   ....[135]....
        /*0b68*/ 	.word	0x00024590


	//   ....[136]....
        /*0b6c*/ 	.word	0x00024600


	//   ....[137]....
        /*0b70*/ 	.word	0x00024cd0


	//   ....[138]....
        /*0b74*/ 	.word	0x00025110


	//   ....[139]....
        /*0b78*/ 	.word	0x000251c0


	//   ....[140]....
        /*0b7c*/ 	.word	0x00025250


	//   ....[141]....
        /*0b80*/ 	.word	0x000252a0


	//   ....[142]....
        /*0b84*/ 	.word	0x000252f0


	//   ....[143]....
        /*0b88*/ 	.word	0x00025380


	//   ....[144]....
        /*0b8c*/ 	.word	0x00025410


	//   ....[145]....
        /*0b90*/ 	.word	0x00025460


	//   ....[146]....
        /*0b94*/ 	.word	0x000254b0


	//   ....[147]....
        /*0b98*/ 	.word	0x00025540


	//   ....[148]....
        /*0b9c*/ 	.word	0x000255d0


	//   ....[149]....
        /*0ba0*/ 	.word	0x00025620


	//   ....[150]....
        /*0ba4*/ 	.word	0x00025670


	//   ....[151]....
        /*0ba8*/ 	.word	0x00025700


	//   ....[152]....
        /*0bac*/ 	.word	0x00025790


	//   ....[153]....
        /*0bb0*/ 	.word	0x000257e0


	//   ....[154]....
        /*0bb4*/ 	.word	0x00025830


	//   ....[155]....
        /*0bb8*/ 	.word	0x00025920


	//   ....[156]....
        /*0bbc*/ 	.word	0x000259d0


	//   ....[157]....
        /*0bc0*/ 	.word	0x00025a50


	//   ....[158]....
        /*0bc4*/ 	.word	0x00025af0


	//   ....[159]....
        /*0bc8*/ 	.word	0x00025b80


	//   ....[160]....
        /*0bcc*/ 	.word	0x00025c40


	//   ....[161]....
        /*0bd0*/ 	.word	0x00025cc0


	//   ....[162]....
        /*0bd4*/ 	.word	0x00025d30


	//   ....[163]....
        /*0bd8*/ 	.word	0x00025ed0


	//   ....[164]....
        /*0bdc*/ 	.word	0x00025f70


	//   ....[165]....
        /*0be0*/ 	.word	0x00025ff0


	//   ....[166]....
        /*0be4*/ 	.word	0x00026060


	//   ....[167]....
        /*0be8*/ 	.word	0x000261d0


	//   ....[168]....
        /*0bec*/ 	.word	0x00026300


	//   ....[169]....
        /*0bf0*/ 	.word	0x00026370


	//   ....[170]....
        /*0bf4*/ 	.word	0x000263c0


	//   ....[171]....
        /*0bf8*/ 	.word	0x00026740


	//   ....[172]....
        /*0bfc*/ 	.word	0x00026790


	//   ....[173]....
        /*0c00*/ 	.word	0x00026820


	//   ....[174]....
        /*0c04*/ 	.word	0x000268b0


	//   ....[175]....
        /*0c08*/ 	.word	0x00026940


	//   ....[176]....
        /*0c0c*/ 	.word	0x000269d0


	//   ....[177]....
        /*0c10*/ 	.word	0x00026a60


	//   ....[178]....
        /*0c14*/ 	.word	0x00026af0


	//   ....[179]....
        /*0c18*/ 	.word	0x00026bb0


	//   ....[180]....
        /*0c1c*/ 	.word	0x00026eb0


	//   ....[181]....
        /*0c20*/ 	.word	0x00027070


	//   ....[182]....
        /*0c24*/ 	.word	0x000270c0


	//   ....[183]....
        /*0c28*/ 	.word	0x00027120


	//   ....[184]....
        /*0c2c*/ 	.word	0x00027220


	//   ....[185]....
        /*0c30*/ 	.word	0x00027280


	//   ....[186]....
        /*0c34*/ 	.word	0x00027380


	//   ....[187]....
        /*0c38*/ 	.word	0x000273e0


	//   ....[188]....
        /*0c3c*/ 	.word	0x000274e0


	//   ....[189]....
        /*0c40*/ 	.word	0x00027540


	//   ....[190]....
        /*0c44*/ 	.word	0x00027640


	//   ....[191]....
        /*0c48*/ 	.word	0x000276a0


	//   ....[192]....
        /*0c4c*/ 	.word	0x000277a0


	//   ....[193]....
        /*0c50*/ 	.word	0x00027800


	//   ....[194]....
        /*0c54*/ 	.word	0x00027900


	//   ....[195]....
        /*0c58*/ 	.word	0x00027960


	//   ....[196]....
        /*0c5c*/ 	.word	0x00027a40


	//   ....[197]....
        /*0c60*/ 	.word	0x00027d70


	//   ....[198]....
        /*0c64*/ 	.word	0x00027e20


	//   ....[199]....
        /*0c68*/ 	.word	0x00027f20


	//   ....[200]....
        /*0c6c*/ 	.word	0x00027fb0


	//   ....[201]....
        /*0c70*/ 	.word	0x00028030


	//   ....[202]....
        /*0c74*/ 	.word	0x000280b0


	//   ....[203]....
        /*0c78*/ 	.word	0x00028130


	//   ....[204]....
        /*0c7c*/ 	.word	0x000281c0


	//   ....[205]....
        /*0c80*/ 	.word	0x00028260


	//   ....[206]....
        /*0c84*/ 	.word	0x00028330


	//   ....[207]....
        /*0c88*/ 	.word	0x000283b0


	//   ....[208]....
        /*0c8c*/ 	.word	0x00028430


	//   ....[209]....
        /*0c90*/ 	.word	0x000284b0


	//   ....[210]....
        /*0c94*/ 	.word	0x00028540


	//   ....[211]....
        /*0c98*/ 	.word	0x000285c0


	//   ....[212]....
        /*0c9c*/ 	.word	0x00028660


	//   ....[213]....
        /*0ca0*/ 	.word	0x000286f0


	//   ....[214]....
        /*0ca4*/ 	.word	0x00028820


	//----- nvinfo : EIATTR_REG_RECONFIG
	.align		4
.L_1117:
        /*0ca8*/ 	.byte	0x01, 0x54
	.zero		2


	//----- nvinfo : EIATTR_SYSCALL_OFFSETS
	.align		4
        /*0cac*/ 	.byte	0x04, 0x46
        /*0cae*/ 	.short	(.L_1119 - .L_1118)


	//   ....[0]....
.L_1118:
        /*0cb0*/ 	.word	0x00001cb0


	//   ....[1]....
        /*0cb4*/ 	.word	0x00001e00


	//   ....[2]....
        /*0cb8*/ 	.word	0x000095d0


	//   ....[3]....
        /*0cbc*/ 	.word	0x000098c0


	//   ....[4]....
        /*0cc0*/ 	.word	0x00020310


	//   ....[5]....
        /*0cc4*/ 	.word	0x00020460


	//   ....[6]....
        /*0cc8*/ 	.word	0x00020550


	//   ....[7]....
        /*0ccc*/ 	.word	0x00020df0


	//----- nvinfo : EIATTR_MBARRIER_INSTR_OFFSETS
	.align		4
.L_1119:
        /*0cd0*/ 	.byte	0x04, 0x39
        /*0cd2*/ 	.short	(.L_1121 - .L_1120)


	//   ....[0]....
.L_1120:
        /*0cd4*/ 	.word	0x000002b0
        /*0cd8*/ 	.word	0x000000ff
        /*0cdc*/ 	.word	0x00028800
        /*0ce0*/ 	.short	0x0100
        /*0ce2*/ 	.byte	0x08
	.zero		1


	//   ....[1]....
        /*0ce4*/ 	.word	0x000002c0
        /*0ce8*/ 	.word	0x000000ff
        /*0cec*/ 	.word	0x00028820
        /*0cf0*/ 	.short	0x0100
        /*0cf2*/ 	.byte	0x08
	.zero		1


	//   ....[2]....
        /*0cf4*/ 	.word	0x000003b0
        /*0cf8*/ 	.word	0x000000ff
        /*0cfc*/ 	.word	0x00028830
        /*0d00*/ 	.short	0x0100
        /*0d02*/ 	.byte	0x08
	.zero		1


	//   ....[3]....
        /*0d04*/ 	.word	0x000003c0
        /*0d08*/ 	.word	0x000000ff
        /*0d0c*/ 	.word	0x00028840
        /*0d10*/ 	.short	0x0100
        /*0d12*/ 	.byte	0x08
	.zero		1


	//   ....[4]....
        /*0d14*/ 	.word	0x000003d0
        /*0d18*/ 	.word	0x000000ff
        /*0d1c*/ 	.word	0x00028838
        /*0d20*/ 	.short	0x0100
        /*0d22*/ 	.byte	0x08
	.zero		1


	//   ....[5]....
        /*0d24*/ 	.word	0x000003e0
        /*0d28*/ 	.word	0x000000ff
        /*0d2c*/ 	.word	0x00028848
        /*0d30*/ 	.short	0x0100
        /*0d32*/ 	.byte	0x08
	.zero		1


	//   ....[6]....
        /*0d34*/ 	.word	0x00000510
        /*0d38*/ 	.word	0x000000ff
        /*0d3c*/ 	.word	0x00028850
        /*0d40*/ 	.short	0x0100
        /*0d42*/ 	.byte	0x08
	.zero		1


	//   ....[7]....
        /*0d44*/ 	.word	0x00000520
        /*0d48*/ 	.word	0x000000ff
        /*0d4c*/ 	.word	0x00028860
        /*0d50*/ 	.short	0x0100
        /*0d52*/ 	.byte	0x08
	.zero		1


	//   ....[8]....
        /*0d54*/ 	.word	0x00000530
        /*0d58*/ 	.word	0x000000ff
        /*0d5c*/ 	.word	0x00028858
        /*0d60*/ 	.short	0x0100
        /*0d62*/ 	.byte	0x08
	.zero		1


	//   ....[9]....
        /*0d64*/ 	.word	0x00000540
        /*0d68*/ 	.word	0x000000ff
        /*0d6c*/ 	.word	0x00028868
        /*0d70*/ 	.short	0x0100
        /*0d72*/ 	.byte	0x08
	.zero		1


	//   ....[10]....
        /*0d74*/ 	.word	0x00000630
        /*0d78*/ 	.word	0x000000ff
        /*0d7c*/ 	.word	0x00028870
        /*0d80*/ 	.short	0x0100
        /*0d82*/ 	.byte	0x06
	.zero		1


	//   ....[11]....
        /*0d84*/ 	.word	0x00000640
        /*0d88*/ 	.word	0x000000ff
        /*0d8c*/ 	.word	0x00028880
        /*0d90*/ 	.short	0x0100
        /*0d92*/ 	.byte	0x06
	.zero		1


	//   ....[12]....
        /*0d94*/ 	.word	0x00000650
        /*0d98*/ 	.word	0x000000ff
        /*0d9c*/ 	.word	0x00028878
        /*0da0*/ 	.short	0x0100
        /*0da2*/ 	.byte	0x06
	.zero		1


	//   ....[13]....
        /*0da4*/ 	.word	0x00000660
        /*0da8*/ 	.word	0x000000ff
        /*0dac*/ 	.word	0x00028888
        /*0db0*/ 	.short	0x0100
        /*0db2*/ 	.byte	0x06
	.zero		1


	//   ....[14]....
        /*0db4*/ 	.word	0x00000790
        /*0db8*/ 	.word	0x000000ff
        /*0dbc*/ 	.word	0x00028890
        /*0dc0*/ 	.short	0x0100
        /*0dc2*/ 	.byte	0x08
	.zero		1


	//   ....[15]....
        /*0dc4*/ 	.word	0x000007a0
        /*0dc8*/ 	.word	0x000000ff
        /*0dcc*/ 	.word	0x000288a0
        /*0dd0*/ 	.short	0x0100
        /*0dd2*/ 	.byte	0x08
	.zero		1


	//   ....[16]....
        /*0dd4*/ 	.word	0x000007b0
        /*0dd8*/ 	.word	0x000000ff
        /*0ddc*/ 	.word	0x00028898
        /*0de0*/ 	.short	0x0100
        /*0de2*/ 	.byte	0x08
	.zero		1


	//   ....[17]....
        /*0de4*/ 	.word	0x000007c0
        /*0de8*/ 	.word	0x000000ff
        /*0dec*/ 	.word	0x000288a8
        /*0df0*/ 	.short	0x0100
        /*0df2*/ 	.byte	0x08
	.zero		1


	//   ....[18]....
        /*0df4*/ 	.word	0x000008f0
        /*0df8*/ 	.word	0x000000ff
        /*0dfc*/ 	.word	0x000288b0
        /*0e00*/ 	.short	0x0100
        /*0e02*/ 	.byte	0x08
	.zero		1


	//   ....[19]....
        /*0e04*/ 	.word	0x00000900
        /*0e08*/ 	.word	0x000000ff
        /*0e0c*/ 	.word	0x000288c0
        /*0e10*/ 	.short	0x0100
        /*0e12*/ 	.byte	0x08
	.zero		1


	//   ....[20]....
        /*0e14*/ 	.word	0x00000910
        /*0e18*/ 	.word	0x000000ff
        /*0e1c*/ 	.word	0x000288b8
        /*0e20*/ 	.short	0x0100
        /*0e22*/ 	.byte	0x08
	.zero		1


	//   ....[21]....
        /*0e24*/ 	.word	0x00000920
        /*0e28*/ 	.word	0x000000ff
        /*0e2c*/ 	.word	0x000288c8
        /*0e30*/ 	.short	0x0100
        /*0e32*/ 	.byte	0x08
	.zero		1


	//   ....[22]....
        /*0e34*/ 	.word	0x000034c0
        /*0e38*/ 	.word	0x0000006a
        /*0e3c*/ 	.word	0x00028890
        /*0e40*/ 	.short	0x010a
        /*0e42*/ 	.byte	0x3f
	.zero		1


	//   ....[23]....
        /*0e44*/ 	.word	0x00005d70
        /*0e48*/ 	.word	0x0000006a
        /*0e4c*/ 	.word	0x00028890
        /*0e50*/ 	.short	0x010a
        /*0e52*/ 	.byte	0x3f
	.zero		1


	//   ....[24]....
        /*0e54*/ 	.word	0x00007fc0
        /*0e58*/ 	.word	0x0000006a
        /*0e5c*/ 	.word	0x00028890
        /*0e60*/ 	.short	0x010a
        /*0e62*/ 	.byte	0x3f
	.zero		1


	//   ....[25]....
        /*0e64*/ 	.word	0x00008620
        /*0e68*/ 	.word	0x0000002c
        /*0e6c*/ 	.word	0x00000000
        /*0e70*/ 	.short	0x0101
        /*0e72*/ 	.byte	0x3f
	.zero		1


	//   ....[26]....
        /*0e74*/ 	.word	0x00008660
        /*0e78*/ 	.word	0x0000006a
        /*0e7c*/ 	.word	0x000288b0
        /*0e80*/ 	.short	0x010a
        /*0e82*/ 	.byte	0x3f
	.zero		1


	//   ....[27]....
        /*0e84*/ 	.word	0x00008cb0
        /*0e88*/ 	.word	0x0000006a
        /*0e8c*/ 	.word	0x00000000
        /*0e90*/ 	.short	0x0101
        /*0e92*/ 	.byte	0x3f
	.zero		1


	//   ....[28]....
        /*0e94*/ 	.word	0x00009650
        /*0e98*/ 	.word	0x00000002
        /*0e9c*/ 	.word	0x00028800
        /*0ea0*/ 	.short	0x010a
        /*0ea2*/ 	.byte	0x3f
	.zero		1


	//   ....[29]....
        /*0ea4*/ 	.word	0x000096a0
        /*0ea8*/ 	.word	0x00000002
        /*0eac*/ 	.word	0x00028800
        /*0eb0*/ 	.short	0x010a
        /*0eb2*/ 	.byte	0x3f
	.zero		1


	//   ....[30]....
        /*0eb4*/ 	.word	0x0000a7a0
        /*0eb8*/ 	.word	0x00000002
        /*0ebc*/ 	.word	0x00028800
        /*0ec0*/ 	.short	0x010a
        /*0ec2*/ 	.byte	0x3f
	.zero		1


	//   ....[31]....
        /*0ec4*/ 	.word	0x0000ce60
        /*0ec8*/ 	.word	0x00000002
        /*0ecc*/ 	.word	0x00028800
        /*0ed0*/ 	.short	0x010a
        /*0ed2*/ 	.byte	0x3f
	.zero		1


	//   ....[32]....
        /*0ed4*/ 	.word	0x0000eaf0
        /*0ed8*/ 	.word	0x0000000b
        /*0edc*/ 	.word	0x00028830
        /*0ee0*/ 	.short	0x010a
        /*0ee2*/ 	.byte	0x3f
	.zero		1


	//   ....[33]....
        /*0ee4*/ 	.word	0x0000eb60
        /*0ee8*/ 	.word	0x0000000b
        /*0eec*/ 	.word	0x00028830
        /*0ef0*/ 	.short	0x010a
        /*0ef2*/ 	.byte	0x3f
	.zero		1


	//   ....[34]....
        /*0ef4*/ 	.word	0x0000f1f0
        /*0ef8*/ 	.word	0x00000000
        /*0efc*/ 	.word	0x00000000
        /*0f00*/ 	.short	0x0101
        /*0f02*/ 	.byte	0x3f
	.zero		1


	//   ....[35]....
        /*0f04*/ 	.word	0x00011ec0
        /*0f08*/ 	.word	0x0000000b
        /*0f0c*/ 	.word	0x00028830
        /*0f10*/ 	.short	0x010a
        /*0f12*/ 	.byte	0x3f
	.zero		1


	//   ....[36]....
        /*0f14*/ 	.word	0x00011f10
        /*0f18*/ 	.word	0x0000000b
        /*0f1c*/ 	.word	0x00028830
        /*0f20*/ 	.short	0x010a
        /*0f22*/ 	.byte	0x3f
	.zero		1


	//   ....[37]....
        /*0f24*/ 	.word	0x00012360
        /*0f28*/ 	.word	0x0000000b
        /*0f2c*/ 	.word	0x00028850
        /*0f30*/ 	.short	0x010a
        /*0f32*/ 	.byte	0x3f
	.zero		1


	//   ....[38]....
        /*0f34*/ 	.word	0x000123a0
        /*0f38*/ 	.word	0x0000000b
        /*0f3c*/ 	.word	0x00028850
        /*0f40*/ 	.short	0x010a
        /*0f42*/ 	.byte	0x3f
	.zero		1


	//   ....[39]....
        /*0f44*/ 	.word	0x00012890
        /*0f48*/ 	.word	0x00000006
        /*0f4c*/ 	.word	0x00000000
        /*0f50*/ 	.short	0x0101
        /*0f52*/ 	.byte	0x3f
	.zero		1


	//   ....[40]....
        /*0f54*/ 	.word	0x00014510
        /*0f58*/ 	.word	0x00000037
        /*0f5c*/ 	.word	0x00000000
        /*0f60*/ 	.short	0x0101
        /*0f62*/ 	.byte	0x3f
	.zero		1


	//   ....[41]....
        /*0f64*/ 	.word	0x000153e0
        /*0f68*/ 	.word	0x00000000
        /*0f6c*/ 	.word	0x00028830
        /*0f70*/ 	.short	0x010a
        /*0f72*/ 	.byte	0x3f
	.zero		1


	//   ....[42]....
        /*0f74*/ 	.word	0x00015430
        /*0f78*/ 	.word	0x00000000
        /*0f7c*/ 	.word	0x00028830
        /*0f80*/ 	.short	0x010a
        /*0f82*/ 	.byte	0x3f
	.zero		1


	//   ....[43]....
        /*0f84*/ 	.word	0x00015880
        /*0f88*/ 	.word	0x00000009
        /*0f8c*/ 	.word	0x00028850
        /*0f90*/ 	.short	0x010a
        /*0f92*/ 	.byte	0x3f
	.zero		1


	//   ....[44]....
        /*0f94*/ 	.word	0x000158c0
        /*0f98*/ 	.word	0x00000009
        /*0f9c*/ 	.word	0x00028850
        /*0fa0*/ 	.short	0x010a
        /*0fa2*/ 	.byte	0x3f
	.zero		1


	//   ....[45]....
        /*0fa4*/ 	.word	0x00017050
        /*0fa8*/ 	.word	0x00000015
        /*0fac*/ 	.word	0x00000000
        /*0fb0*/ 	.short	0x0101
        /*0fb2*/ 	.byte	0x3f
	.zero		1


	//   ....[46]....
        /*0fb4*/ 	.word	0x000170d0
        /*0fb8*/ 	.word	0x0000000d
        /*0fbc*/ 	.word	0x00000000
        /*0fc0*/ 	.short	0x0101
        /*0fc2*/ 	.byte	0x3f
	.zero		1


	//   ....[47]....
        /*0fc4*/ 	.word	0x00017610
        /*0fc8*/ 	.word	0x00000000
        /*0fcc*/ 	.word	0x00028830
        /*0fd0*/ 	.short	0x010a
        /*0fd2*/ 	.byte	0x3f
	.zero		1


	//   ....[48]....
        /*0fd4*/ 	.word	0x00017660
        /*0fd8*/ 	.word	0x00000000
        /*0fdc*/ 	.word	0x00028830
        /*0fe0*/ 	.short	0x010a
        /*0fe2*/ 	.byte	0x3f
	.zero		1


	//   ....[49]....
        /*0fe4*/ 	.word	0x00017ab0
        /*0fe8*/ 	.word	0x00000009
        /*0fec*/ 	.word	0x00028850
        /*0ff0*/ 	.short	0x010a
        /*0ff2*/ 	.byte	0x3f
	.zero		1


	//   ....[50]....
        /*0ff4*/ 	.word	0x00017af0
        /*0ff8*/ 	.word	0x00000009
        /*0ffc*/ 	.word	0x00028850
        /*1000*/ 	.short	0x010a
        /*1002*/ 	.byte	0x3f
	.zero		1


	//   ....[51]....
        /*1004*/ 	.word	0x00018020
        /*1008*/ 	.word	0x0000000e
        /*100c*/ 	.word	0x00000000
        /*1010*/ 	.short	0x0101
        /*1012*/ 	.byte	0x3f
	.zero		1


	//   ....[52]....
        /*1014*/ 	.word	0x00019c40
        /*1018*/ 	.word	0x00000035
        /*101c*/ 	.word	0x00000000
        /*1020*/ 	.short	0x0101
        /*1022*/ 	.byte	0x3f
	.zero		1


	//   ....[53]....
        /*1024*/ 	.word	0x0001a7f0
        /*1028*/ 	.word	0x0000000d
        /*102c*/ 	.word	0x00028850
        /*1030*/ 	.short	0x010a
        /*1032*/ 	.byte	0x3f
	.zero		1


	//   ....[54]....
        /*1034*/ 	.word	0x0001a870
        /*1038*/ 	.word	0x0000000d
        /*103c*/ 	.word	0x00028850
        /*1040*/ 	.short	0x010a
        /*1042*/ 	.byte	0x3f
	.zero		1


	//   ....[55]....
        /*1044*/ 	.word	0x0001ae30
        /*1048*/ 	.word	0x00000004
        /*104c*/ 	.word	0x00000000
        /*1050*/ 	.short	0x0101
        /*1052*/ 	.byte	0x3f
	.zero		1


	//   ....[56]....
        /*1054*/ 	.word	0x0001c370
        /*1058*/ 	.word	0x00000000
        /*105c*/ 	.word	0x00000000
        /*1060*/ 	.short	0x0101
        /*1062*/ 	.byte	0x3f
	.zero		1


	//   ....[57]....
        /*1064*/ 	.word	0x0001ec30
        /*1068*/ 	.word	0x00000007
        /*106c*/ 	.word	0x00028820
        /*1070*/ 	.short	0x010a
        /*1072*/ 	.byte	0x3f
	.zero		1


	//   ....[58]....
        /*1074*/ 	.word	0x0001ed10
        /*1078*/ 	.word	0x00000007
        /*107c*/ 	.word	0x000288a0
        /*1080*/ 	.short	0x010a
        /*1082*/ 	.byte	0x3f
	.zero		1


	//   ....[59]....
        /*1084*/ 	.word	0x0001f060
        /*1088*/ 	.word	0x00000007
        /*108c*/ 	.word	0x000288c0
        /*1090*/ 	.short	0x010a
        /*1092*/ 	.byte	0x3f
	.zero		1


	//   ....[60]....
        /*1094*/ 	.word	0x0001f520
        /*1098*/ 	.word	0x00000008
        /*109c*/ 	.word	0x000288a0
        /*10a0*/ 	.short	0x010a
        /*10a2*/ 	.byte	0x3f
	.zero		1


	//   ....[61]....
        /*10a4*/ 	.word	0x0001f850
        /*10a8*/ 	.word	0x00000008
        /*10ac*/ 	.word	0x000288c0
        /*10b0*/ 	.short	0x010a
        /*10b2*/ 	.byte	0x3f
	.zero		1


	//   ....[62]....
        /*10b4*/ 	.word	0x00020960
        /*10b8*/ 	.word	0x00000000
        /*10bc*/ 	.word	0x00028840
        /*10c0*/ 	.short	0x010a
        /*10c2*/ 	.byte	0x3f
	.zero		1


	//   ....[63]....
        /*10c4*/ 	.word	0x00021800
        /*10c8*/ 	.word	0x00000008
        /*10cc*/ 	.word	0x00028800
        /*10d0*/ 	.short	0x0107
        /*10d2*/ 	.byte	0x3f
	.zero		1


	//   ....[64]....
        /*10d4*/ 	.word	0x00021900
        /*10d8*/ 	.word	0x00000002
        /*10dc*/ 	.word	0x00028800
        /*10e0*/ 	.short	0x0101
        /*10e2*/ 	.byte	0x3f
	.zero		1


	//   ....[65]....
        /*10e4*/ 	.word	0x00021920
        /*10e8*/ 	.word	0x00000002
        /*10ec*/ 	.word	0x00028820
        /*10f0*/ 	.short	0x010a
        /*10f2*/ 	.byte	0x3f
	.zero		1


	//   ....[66]....
        /*10f4*/ 	.word	0x00021ca0
        /*10f8*/ 	.word	0x00000003
        /*10fc*/ 	.word	0x00028840
        /*1100*/ 	.short	0x010a
        /*1102*/ 	.byte	0x3f
	.zero		1


	//   ....[67]....
        /*1104*/ 	.word	0x00022060
        /*1108*/ 	.word	0x00000002
        /*110c*/ 	.word	0x00028860
        /*1110*/ 	.short	0x010a
        /*1112*/ 	.byte	0x3f
	.zero		1


	//   ....[68]....
        /*1114*/ 	.word	0x00022760
        /*1118*/ 	.word	0x00000003
        /*111c*/ 	.word	0x00028840
        /*1120*/ 	.short	0x010a
        /*1122*/ 	.byte	0x3f
	.zero		1


	//   ....[69]....
        /*1124*/ 	.word	0x00022b20
        /*1128*/ 	.word	0x00000002
        /*112c*/ 	.word	0x00028860
        /*1130*/ 	.short	0x010a
        /*1132*/ 	.byte	0x3f
	.zero		1


	//   ....[70]....
        /*1134*/ 	.word	0x00023170
        /*1138*/ 	.word	0x00000002
        /*113c*/ 	.word	0x00028840
        /*1140*/ 	.short	0x010a
        /*1142*/ 	.byte	0x3f
	.zero		1


	//   ....[71]....
        /*1144*/ 	.word	0x00023520
        /*1148*/ 	.word	0x00000002
        /*114c*/ 	.word	0x00028860
        /*1150*/ 	.short	0x010a
        /*1152*/ 	.byte	0x3f
	.zero		1


	//   ....[72]....
        /*1154*/ 	.word	0x00023af0
        /*1158*/ 	.word	0x00000000
        /*115c*/ 	.word	0x00028860
        /*1160*/ 	.short	0x010a
        /*1162*/ 	.byte	0x3f
	.zero		1


	//   ....[73]....
        /*1164*/ 	.word	0x00024c50
        /*1168*/ 	.word	0x00000000
        /*116c*/ 	.word	0x00028820
        /*1170*/ 	.short	0x010a
        /*1172*/ 	.byte	0x3f
	.zero		1


	//   ....[74]....
        /*1174*/ 	.word	0x00024e00
        /*1178*/ 	.word	0x00000006
        /*117c*/ 	.word	0x00000000
        /*1180*/ 	.short	0x010a
        /*1182*/ 	.byte	0x3f
	.zero		1


	//   ....[75]....
        /*1184*/ 	.word	0x00024e70
        /*1188*/ 	.word	0x00000007
        /*118c*/ 	.word	0x00000000
        /*1190*/ 	.short	0x010a
        /*1192*/ 	.byte	0x3f
	.zero		1


	//   ....[76]....
        /*1194*/ 	.word	0x00024ee0
        /*1198*/ 	.word	0x00000004
        /*119c*/ 	.word	0x00000000
        /*11a0*/ 	.short	0x010a
        /*11a2*/ 	.byte	0x3f
	.zero		1


	//   ....[77]....
        /*11a4*/ 	.word	0x00024f10
        /*11a8*/ 	.word	0x00000003
        /*11ac*/ 	.word	0x00000000
        /*11b0*/ 	.short	0x010a
        /*11b2*/ 	.byte	0x3f
	.zero		1


	//   ....[78]....
        /*11b4*/ 	.word	0x00024f70
        /*11b8*/ 	.word	0x0000006a
        /*11bc*/ 	.word	0x00028890
        /*11c0*/ 	.short	0x010a
        /*11c2*/ 	.byte	0x3f
	.zero		1


	//   ....[79]....
        /*11c4*/ 	.word	0x00024fc0
        /*11c8*/ 	.word	0x0000006a
        /*11cc*/ 	.word	0x00028890
        /*11d0*/ 	.short	0x010a
        /*11d2*/ 	.byte	0x3f
	.zero		1


	//   ....[80]....
        /*11d4*/ 	.word	0x00025010
        /*11d8*/ 	.word	0x0000006a
        /*11dc*/ 	.word	0x00028890
        /*11e0*/ 	.short	0x010a
        /*11e2*/ 	.byte	0x3f
	.zero		1


	//   ....[81]....
        /*11e4*/ 	.word	0x00025060
        /*11e8*/ 	.word	0x0000006a
        /*11ec*/ 	.word	0x000288b0
        /*11f0*/ 	.short	0x010a
        /*11f2*/ 	.byte	0x3f
	.zero		1


	//   ....[82]....
        /*11f4*/ 	.word	0x00025860
        /*11f8*/ 	.word	0x00000002
        /*11fc*/ 	.word	0x00028800
        /*1200*/ 	.short	0x010a
        /*1202*/ 	.byte	0x3f
	.zero		1


	//   ....[83]....
        /*1204*/ 	.word	0x00026420
        /*1208*/ 	.word	0x00000002
        /*120c*/ 	.word	0x00028800
        /*1210*/ 	.short	0x010a
        /*1212*/ 	.byte	0x3f
	.zero		1


	//   ....[84]....
        /*1214*/ 	.word	0x00026470
        /*1218*/ 	.word	0x0000000b
        /*121c*/ 	.word	0x00028830
        /*1220*/ 	.short	0x010a
        /*1222*/ 	.byte	0x3f
	.zero		1


	//   ....[85]....
        /*1224*/ 	.word	0x000264c0
        /*1228*/ 	.word	0x0000000b
        /*122c*/ 	.word	0x00028830
        /*1230*/ 	.short	0x010a
        /*1232*/ 	.byte	0x3f
	.zero		1


	//   ....[86]....
        /*1234*/ 	.word	0x00026510
        /*1238*/ 	.word	0x0000000b
        /*123c*/ 	.word	0x00028850
        /*1240*/ 	.short	0x010a
        /*1242*/ 	.byte	0x3f
	.zero		1


	//   ....[87]....
        /*1244*/ 	.word	0x00026560
        /*1248*/ 	.word	0x00000000
        /*124c*/ 	.word	0x00028830
        /*1250*/ 	.short	0x010a
        /*1252*/ 	.byte	0x3f
	.zero		1


	//   ....[88]....
        /*1254*/ 	.word	0x000265b0
        /*1258*/ 	.word	0x00000009
        /*125c*/ 	.word	0x00028850
        /*1260*/ 	.short	0x010a
        /*1262*/ 	.byte	0x3f
	.zero		1


	//   ....[89]....
        /*1264*/ 	.word	0x00026600
        /*1268*/ 	.word	0x00000000
        /*126c*/ 	.word	0x00028830
        /*1270*/ 	.short	0x010a
        /*1272*/ 	.byte	0x3f
	.zero		1


	//   ....[90]....
        /*1274*/ 	.word	0x00026650
        /*1278*/ 	.word	0x00000009
        /*127c*/ 	.word	0x00028850
        /*1280*/ 	.short	0x010a
        /*1282*/ 	.byte	0x3f
	.zero		1


	//   ....[91]....
        /*1284*/ 	.word	0x000266a0
        /*1288*/ 	.word	0x0000000d
        /*128c*/ 	.word	0x00028850
        /*1290*/ 	.short	0x010a
        /*1292*/ 	.byte	0x3f
	.zero		1


	//   ....[92]....
        /*1294*/ 	.word	0x00026c90
        /*1298*/ 	.word	0x00000006
        /*129c*/ 	.word	0x00028820
        /*12a0*/ 	.short	0x010a
        /*12a2*/ 	.byte	0x3f
	.zero		1


	//   ....[93]....
        /*12a4*/ 	.word	0x00026ce0
        /*12a8*/ 	.word	0x00000007
        /*12ac*/ 	.word	0x000288a0
        /*12b0*/ 	.short	0x010a
        /*12b2*/ 	.byte	0x3f
	.zero		1


	//   ....[94]....
        /*12b4*/ 	.word	0x00026d30
        /*12b8*/ 	.word	0x00000007
        /*12bc*/ 	.word	0x000288c0
        /*12c0*/ 	.short	0x010a
        /*12c2*/ 	.byte	0x3f
	.zero		1


	//   ....[95]....
        /*12c4*/ 	.word	0x00026d80
        /*12c8*/ 	.word	0x00000008
        /*12cc*/ 	.word	0x000288a0
        /*12d0*/ 	.short	0x010a
        /*12d2*/ 	.byte	0x3f
	.zero		1


	//   ....[96]....
        /*12d4*/ 	.word	0x00026dd0
        /*12d8*/ 	.word	0x00000008
        /*12dc*/ 	.word	0x000288c0
        /*12e0*/ 	.short	0x010a
        /*12e2*/ 	.byte	0x3f
	.zero		1


	//   ....[97]....
        /*12e4*/ 	.word	0x00026f70
        /*12e8*/ 	.word	0x00000000
        /*12ec*/ 	.word	0x00028840
        /*12f0*/ 	.short	0x010a
        /*12f2*/ 	.byte	0x3f
	.zero		1


	//   ....[98]....
        /*12f4*/ 	.word	0x00027a90
        /*12f8*/ 	.word	0x00000002
        /*12fc*/ 	.word	0x00028820
        /*1300*/ 	.short	0x010a
        /*1302*/ 	.byte	0x3f
	.zero		1


	//   ....[99]....
        /*1304*/ 	.word	0x00027ae0
        /*1308*/ 	.word	0x00000003
        /*130c*/ 	.word	0x00028840
        /*1310*/ 	.short	0x010a
        /*1312*/ 	.byte	0x3f
	.zero		1


	//   ....[100]....
        /*1314*/ 	.word	0x00027b30
        /*1318*/ 	.word	0x00000002
        /*131c*/ 	.word	0x00028860
        /*1320*/ 	.short	0x010a
        /*1322*/ 	.byte	0x3f
	.zero		1


	//   ....[101]....
        /*1324*/ 	.word	0x00027b80
        /*1328*/ 	.word	0x00000003
        /*132c*/ 	.word	0x00028840
        /*1330*/ 	.short	0x010a
        /*1332*/ 	.byte	0x3f
	.zero		1


	//   ....[102]....
        /*1334*/ 	.word	0x00027bd0
        /*1338*/ 	.word	0x00000002
        /*133c*/ 	.word	0x00028860
        /*1340*/ 	.short	0x010a
        /*1342*/ 	.byte	0x3f
	.zero		1


	//   ....[103]....
        /*1344*/ 	.word	0x00027c20
        /*1348*/ 	.word	0x00000002
        /*134c*/ 	.word	0x00028840
        /*1350*/ 	.short	0x010a
        /*1352*/ 	.byte	0x3f
	.zero		1


	//   ....[104]....
        /*1354*/ 	.word	0x00027c70
        /*1358*/ 	.word	0x00000002
        /*135c*/ 	.word	0x00028860
        /*1360*/ 	.short	0x010a
        /*1362*/ 	.byte	0x3f
	.zero		1


	//   ....[105]....
        /*1364*/ 	.word	0x00027cc0
        /*1368*/ 	.word	0x00000000
        /*136c*/ 	.word	0x00028860
        /*1370*/ 	.short	0x010a
        /*1372*/ 	.byte	0x3f
	.zero		1


	//   ....[106]....
        /*1374*/ 	.word	0x00028740
        /*1378*/ 	.word	0x00000000
        /*137c*/ 	.word	0x00028820
        /*1380*/ 	.short	0x010a
        /*1382*/ 	.byte	0x3f
	.zero		1


	//   ....[107]....
        /*1384*/ 	.word	0x000288e0
        /*1388*/ 	.word	0x00000006
        /*138c*/ 	.word	0x00000000
        /*1390*/ 	.short	0x010a
        /*1392*/ 	.byte	0x3f
	.zero		1


	//   ....[108]....
        /*1394*/ 	.word	0x00028930
        /*1398*/ 	.word	0x00000007
        /*139c*/ 	.word	0x00000000
        /*13a0*/ 	.short	0x010a
        /*13a2*/ 	.byte	0x3f
	.zero		1


	//   ....[109]....
        /*13a4*/ 	.word	0x00028980
        /*13a8*/ 	.word	0x00000004
        /*13ac*/ 	.word	0x00000000
        /*13b0*/ 	.short	0x010a
        /*13b2*/ 	.byte	0x3f
	.zero		1


	//----- nvinfo : EIATTR_NUM_MBARRIERS
	.align		4
.L_1121:
        /*13b4*/ 	.byte	0x03, 0x38
        /*13b6*/ 	.short	0x0016


	//----- nvinfo : EIATTR_EXIT_INSTR_OFFSETS
	.align		4
        /*13b8*/ 	.byte	0x04, 0x1c
        /*13ba*/ 	.short	(.L_1123 - .L_1122)


	//   ....[0]....
.L_1122:
        /*13bc*/ 	.word	0x00024f60


	//----- nvinfo : EIATTR_MAX_THREADS
	.align		4
.L_1123:
        /*13c0*/ 	.byte	0x04, 0x05
        /*13c2*/ 	.short	(.L_1125 - .L_1124)
.L_1124:
        /*13c4*/ 	.word	0x00000180
        /*13c8*/ 	.word	0x00000001
        /*13cc*/ 	.word	0x00000001


	//----- nvinfo : EIATTR_CRS_STACK_SIZE
	.align		4
.L_1125:
        /*13d0*/ 	.byte	0x04, 0x1e
        /*13d2*/ 	.short	(.L_1127 - .L_1126)
.L_1126:
        /*13d4*/ 	.word	0x00000000


	//----- nvinfo : EIATTR_CBANK_PARAM_SIZE
	.align		4
.L_1127:
        /*13d8*/ 	.byte	0x03, 0x19
        /*13da*/ 	.short	0x0af0


	//----- nvinfo : EIATTR_PARAM_CBANK
	.align		4
        /*13dc*/ 	.byte	0x04, 0x0a
        /*13de*/ 	.short	(.L_1129 - .L_1128)
	.align		4
.L_1128:
        /*13e0*/ 	.word	index@(.nv.constant0._ZN7cutlass13device_kernelIN5flash11enable_sm90INS1_16FlashAttnFwdSm90INS1_25CollectiveMainloopFwdSm90ILi2EN4cute5tupleIJNS5_1CILi1EEES8_S8_EEENS6_IJNS7_ILi128EEESA_SA_EEELi128ENS_10bfloat16_tEfNS_4arch4Sm90ELb0ELb1ELb0ELb1ELb0ELb1ELb0ELb1ELb1ELb1ELb0ELb0EEENS1_21CollectiveEpilogueFwdISB_S9_SC_SE_Li256ELb1ELb1ELb0ELb0EEENS1_36VarlenDynamicPersistentTileSchedulerILi128ELi128ELi256ELi128ELb0ELb1ELb1ELb1ELb0ELb1EEEEEEEEEvNT_6ParamsE)
        /*13e4*/ 	.short	0x0210
        /*13e6*/ 	.short	0x0af0


	//----- nvinfo : EIATTR_SW_WAR
	.align		4
.L_1129:
        /*13e8*/ 	.byte	0x04, 0x36
        /*13ea*/ 	.short	(.L_1131 - .L_1130)
.L_1130:
        /*13ec*/ 	.word	0x00000008
.L_1131:


//--------------------- .nv.info._ZN7cutlass13device_kernelIN5flash11enable_sm90INS1_16FlashAttnFwdSm90INS1_25CollectiveMainloopFwdSm90ILi2EN4cute5tupleIJNS5_1CILi1EEES8_S8_EEENS6_IJNS7_ILi128EEESA_SA_EEELi128ENS_10bfloat16_tEfNS_4arch4Sm90ELb1ELb0ELb0ELb0ELb0ELb0ELb0ELb1ELb1ELb1ELb0ELb0EEENS1_21CollectiveEpilogueFwdISB_S9_SC_SE_Li256ELb0ELb1ELb0ELb0EEENS1_30DynamicPersistentTileSchedulerILi256ELi128ELb0ELb1ELb1EEEEEEEEEvNT_6ParamsE --------------------------
	.section	.nv.info._ZN7cutlass13device_kernelIN5flash11enable_sm90INS1_16FlashAttnFwdSm90INS1_25CollectiveMainloopFwdSm90ILi2EN4cute5tupleIJNS5_1CILi1EEES8_S8_EEENS6_IJNS7_ILi128EEESA_SA_EEELi128ENS_10bfloat16_tEfNS_4arch4Sm90ELb1ELb0ELb0ELb0ELb0ELb0ELb0ELb1ELb1ELb1ELb0ELb0EEENS1_21CollectiveEpilogueFwdISB_S9_SC_SE_Li256ELb0ELb1ELb0ELb0EEENS1_30DynamicPersistentTileSchedulerILi256ELi128ELb0ELb1ELb1EEEEEEEEEvNT_6ParamsE,"",@"SHT_CUDA_INFO"
	.sectionflags	@""
	.align	4


	//----- nvinfo : EIATTR_CUDA_API_VERSION
	.align		4
        /*0000*/ 	.byte	0x04, 0x37
        /*0002*/ 	.short	(.L_1133 - .L_1132)
.L_1132:
        /*0004*/ 	.word	0x00000082


	//----- nvinfo : EIATTR_KPARAM_INFO
	.align		4
.L_1133:
        /*0008*/ 	.byte	0x04, 0x17
        /*000a*/ 	.short	(.L_1135 - .L_1134)
.L_1134:
        /*000c*/ 	.word	0x00000000
        /*0010*/ 	.short	0x0000
        /*0012*/ 	.short	0x0070
        /*0014*/ 	.byte	0x00, 0xf0, 0x01, 0x2a


	//----- nvinfo : EIATTR_SPARSE_MMA_MASK
	.align		4
.L_1135:
        /*0018*/ 	.byte	0x03, 0x50
        /*001a*/ 	.short	0x0000


	//----- nvinfo : EIATTR_MAXREG_COUNT
	.align		4
        /*001c*/ 	.byte	0x03, 0x1b
        /*001e*/ 	.short	0x00a8


	//----- nvinfo : EIATTR_NUM_BARRIERS
	.align		4
        /*0020*/ 	.byte	0x02, 0x4c
        /*0022*/ 	.byte	0x10
	.zero		1


	//----- nvinfo : EIATTR_EXTERNS
	.align		4
        /*0024*/ 	.byte	0x04, 0x0f
        /*0026*/ 	.short	(.L_1137 - .L_1136)


	//   ....[0]....
	.align		4
.L_1136:
        /*0028*/ 	.word	index@(__assertfail)


	//----- nvinfo : EIATTR_ANNOTATIONS
	.align		4
.L_1137:
        /*002c*/ 	.byte	0x04, 0x55
        /*002e*/ 	.short	(.L_1139 - .L_1138)


	//   ....[0]....
.L_1138:
        /* <DEDUP_REMOVED lines=25> */


	//----- nvinfo : EIATTR_MERCURY_ISA_VERSION
	.align		4
.L_1139:
        /*01b0*/ 	.byte	0x03, 0x5f
        /*01b2*/ 	.short	0x0101


	//----- nvinfo : EIATTR_INT_WARP_WIDE_INSTR_OFFSETS
	.align		4
        /*01b4*/ 	.byte	0x04, 0x31
        /*01b6*/ 	.short	(.L_1141 - .L_1140)


	//   ....[0]....
.L_1140:
        /*01b8*/ 	.word	0x00000130


	//   ....[1]....
        /*01bc*/ 	.word	0x00000170


	//   ....[2]....
        /*01c0*/ 	.word	0x000001e0


	//   ....[3]....
        /*01c4*/ 	.word	0x0000b2d0


	//   ....[4]....
        /*01c8*/ 	.word	0x0000b360


	//   ....[5]....
        /*01cc*/ 	.word	0x0000e680


	//   ....[6]....
        /*01d0*/ 	.word	0x0000e710


	//----- nvinfo : EIATTR_COOP_GROUP_MASK_REGIDS
	.align		4
.L_1141:
        /*01d4*/ 	.byte	0x04, 0x29
        /*01d6*/ 	.short	(.L_1143 - .L_1142)


	//   ....[0]....
.L_1142:
        /*01d8*/ 	.word	0xffffffff


	//   ....[1]....
        /*01dc*/ 	.word	0xffffffff


	//   ....[2]....
        /*01e0*/ 	.word	0xffffffff


	//   ....[3]....
        /*01e4*/ 	.word	0xffffffff


	//   ....[4]....
        /*01e8*/ 	.word	0xffffffff


	//   ....[5]....
        /*01ec*/ 	.word	0xffffffff


	//   ....[6]....
        /*01f0*/ 	.word	0xffffffff


	//   ....[7]....
        /*01f4*/ 	.word	0xffffffff


	//   ....[8]....
        /*01f8*/ 	.word	0xffffffff


	//   ....[9]....
        /*01fc*/ 	.word	0xffffffff


	//   ....[10]....
        /*0200*/ 	.word	0xffffffff


	//   ....[11]....
        /*0204*/ 	.word	0xffffffff


	//   ....[12]....
        /*0208*/ 	.word	0xffffffff


	//   ....[13]....
        /*020c*/ 	.word	0xffffffff


	//   ....[14]....
        /*0210*/ 	.word	0xffffffff


	//   ....[15]....
        /*0214*/ 	.word	0xffffffff


	//   ....[16]....
        /*0218*/ 	.word	0xffffffff


	//   ....[17]....
        /*021c*/ 	.word	0xffffffff


	//   ....[18]....
        /*0220*/ 	.word	0xffffffff


	//   ....[19]....
        /*0224*/ 	.word	0xffffffff


	//   ....[20]....
        /*0228*/ 	.word	0xffffffff


	//   ....[21]....
        /*022c*/ 	.word	0xffffffff


	//   ....[22]....
        /*0230*/ 	.word	0xffffffff


	//   ....[23]....
        /*0234*/ 	.word	0xffffffff


	//   ....[24]....
        /*0238*/ 	.word	0xffffffff


	//   ....[25]....
        /*023c*/ 	.word	0xffffffff


	//   ....[26]....
        /*0240*/ 	.word	0xffffffff


	//   ....[27]....
        /*0244*/ 	.word	0xffffffff


	//   ....[28]....
        /*0248*/ 	.word	0xffffffff


	//   ....[29]....
        /*024c*/ 	.word	0xffffffff


	//   ....[30]....
        /*0250*/ 	.word	0xffffffff


	//   ....[31]....
        /*0254*/ 	.word	0xffffffff


	//   ....[32]....
        /*0258*/ 	.word	0xffffffff


	//   ....[33]....
        /*025c*/ 	.word	0xffffffff


	//   ....[34]....
        /*0260*/ 	.word	0xffffffff


	//   ....[35]....
        /*0264*/ 	.word	0xffffffff


	//   ....[36]....
        /*0268*/ 	.word	0xffffffff


	//   ....[37]....
        /*026c*/ 	.word	0xffffffff


	//   ....[38]....
        /*0270*/ 	.word	0xffffffff


	//   ....[39]....
        /*0274*/ 	.word	0xffffffff


	//   ....[40]....
        /*0278*/ 	.word	0xffffffff


	//   ....[41]....
        /*027c*/ 	.word	0xffffffff


	//   ....[42]....
        /*0280*/ 	.word	0xffffffff


	//   ....[43]....
        /*0284*/ 	.word	0xffffffff


	//   ....[44]....
        /*0288*/ 	.word	0xffffffff


	//   ....[45]....
        /*028c*/ 	.word	0xffffffff


	//   ....[46]....
        /*0290*/ 	.word	0xffffffff


	//   ....[47]....
        /*0294*/ 	.word	0xffffffff


	//   ....[48]....
        /*0298*/ 	.word	0xffffffff


	//   ....[49]....
        /*029c*/ 	.word	0xffffffff


	//   ....[50]....
        /*02a0*/ 	.word	0xffffffff


	//   ....[51]....
        /*02a4*/ 	.word	0xffffffff


	//   ....[52]....
        /*02a8*/ 	.word	0xffffffff


	//   ....[53]....
        /*02ac*/ 	.word	0xffffffff


	//   ....[54]....
        /*02b0*/ 	.word	0xffffffff


	//   ....[55]....
        /*02b4*/ 	.word	0xffffffff


	//   ....[56]....
        /*02b8*/ 	.word	0xffffffff


	//   ....[57]....
        /*02bc*/ 	.word	0xffffffff


	//   ....[58]....
        /*02c0*/ 	.word	0xffffffff


	//   ....[59]....
        /*02c4*/ 	.word	0xffffffff


	//   ....[60]....
        /*02c8*/ 	.word	0xffffffff


	//   ....[61]....
        /*02cc*/ 	.word	0xffffffff


	//   ....[62]....
        /*02d0*/ 	.word	0xffffffff


	//   ....[63]....
        /*02d4*/ 	.word	0xffffffff


	//   ....[64]....
        /*02d8*/ 	.word	0xffffffff


	//   ....[65]....
        /*02dc*/ 	.word	0xffffffff


	//   ....[66]....
        /*02e0*/ 	.word	0xffffffff


	//   ....[67]....
        /*02e4*/ 	.word	0xffffffff


	//   ....[68]....
        /*02e8*/ 	.word	0x0500000f


	//   ....[69]....
        /*02ec*/ 	.word	0x0500000f


	//   ....[70]....
        /*02f0*/ 	.word	0x0500000f


	//   ....[71]....
        /*02f4*/ 	.word	0x0500000f


	//   ....[72]....
        /*02f8*/ 	.word	0x0500000f


	//   ....[73]....
        /*02fc*/ 	.word	0x0500000f


	//   ....[74]....
        /*0300*/ 	.word	0x0500000f


	//   ....[75]....
        /*0304*/ 	.word	0x0500000f


	//   ....[76]....
        /*0308*/ 	.word	0x0500000f


	//   ....[77]....
        /*030c*/ 	.word	0x0500000f


	//   ....[78]....
        /*0310*/ 	.word	0x0500000f


	//   ....[79]....
        /*0314*/ 	.word	0x0500000f


	//   ....[80]....
        /*0318*/ 	.word	0x0500000f


	//   ....[81]....
        /*031c*/ 	.word	0x0500000f


	//   ....[82]....
        /*0320*/ 	.word	0x0500000f


	//   ....[83]....
        /*0324*/ 	.word	0x0500000f


	//   ....[84]....
        /*0328*/ 	.word	0x0500000f


	//   ....[85]....
        /*032c*/ 	.word	0x0500000f


	//   ....[86]....
        /*0330*/ 	.word	0x0500000f


	//----- nvinfo : EIATTR_COOP_GROUP_INSTR_OFFSETS
	.align		4
.L_1143:
        /*0334*/ 	.byte	0x04, 0x28
        /*0336*/ 	.short	(.L_1145 - .L_1144)


	//   ....[0]....
.L_1144:
        /*0338*/ 	.word	0x00000070


	//   ....[1]....
        /*033c*/ 	.word	0x00000140


	//   ....[2]....
        /*0340*/ 	.word	0x00000190


	//   ....[3]....
        /*0344*/ 	.word	0x000003c0


	//   ....[4]....
        /*0348*/ 	.word	0x00000520


	//   ....[5]....
        /*034c*/ 	.word	0x00000640


	//   ....[6]....
        /*0350*/ 	.word	0x000007a0


	//   ....[7]....
        /*0354*/ 	.word	0x00001470


	//   ....[8]....
        /*0358*/ 	.word	0x00001c20


	//   ....[9]....
        /*035c*/ 	.word	0x00001c40


	//   ....[10]....
        /*0360*/ 	.word	0x000024e0


	//   ....[11]....
        /*0364*/ 	.word	0x000025b0


	//   ....[12]....
        /*0368*/ 	.word	0x00002fe0


	//   ....[13]....
        /*036c*/ 	.word	0x00003050


	//   ....[14]....
        /*0370*/ 	.word	0x00004200


	//   ....[15]....
        /*0374*/ 	.word	0x00004910


	//   ....[16]....
        /*0378*/ 	.word	0x00004940


	//   ....[17]....
        /*037c*/ 	.word	0x000049a0


	//   ....[18]....
        /*0380*/ 	.word	0x00005110


	//   ....[19]....
        /*0384*/ 	.word	0x000052e0


	//   ....[20]....
        /*0388*/ 	.word	0x00006c40


	//   ....[21]....
        /*038c*/ 	.word	0x00006c70


	//   ....[22]....
        /*0390*/ 	.word	0x00006f30


	//   ....[23]....
        /*0394*/ 	.word	0x00006f80


	//   ....[24]....
        /*0398*/ 	.word	0x00008580


	//   ....[25]....
        /*039c*/ 	.word	0x000085c0


	//   ....[26]....
        /*03a0*/ 	.word	0x000086a0


	//   ....[27]....
        /*03a4*/ 	.word	0x000086c0


	//   ....[28]....
        /*03a8*/ 	.word	0x000097c0


	//   ....[29]....
        /*03ac*/ 	.word	0x000097f0


	//   ....[30]....
        /*03b0*/ 	.word	0x00009820


	//   ....[31]....
        /*03b4*/ 	.word	0x00009850


	//   ....[32]....
        /*03b8*/ 	.word	0x00009dc0


	//   ....[33]....
        /*03bc*/ 	.word	0x00009e00


	//   ....[34]....
        /*03c0*/ 	.word	0x00009ec0


	//   ....[35]....
        /*03c4*/ 	.word	0x00009ee0


	//   ....[36]....
        /*03c8*/ 	.word	0x00009fa0


	//   ....[37]....
        /*03cc*/ 	.word	0x00009fc0


	//   ....[38]....
        /*03d0*/ 	.word	0x0000a090


	//   ....[39]....
        /*03d4*/ 	.word	0x0000a0b0


	//   ....[40]....
        /*03d8*/ 	.word	0x0000a730


	//   ....[41]....
        /*03dc*/ 	.word	0x0000a760


	//   ....[42]....
        /*03e0*/ 	.word	0x0000a830


	//   ....[43]....
        /*03e4*/ 	.word	0x0000a850


	//   ....[44]....
        /*03e8*/ 	.word	0x0000a910


	//   ....[45]....
        /*03ec*/ 	.word	0x0000a930


	//   ....[46]....
        /*03f0*/ 	.word	0x0000aa00


	//   ....[47]....
        /*03f4*/ 	.word	0x0000aa20


	//   ....[48]....
        /*03f8*/ 	.word	0x0000ab80


	//   ....[49]....
        /*03fc*/ 	.word	0x0000b8d0


	//   ....[50]....
        /*0400*/ 	.word	0x0000c2b0


	//   ....[51]....
        /*0404*/ 	.word	0x0000c2c0


	//   ....[52]....
        /*0408*/ 	.word	0x0000c330


	//   ....[53]....
        /*040c*/ 	.word	0x0000c360


	//   ....[54]....
        /*0410*/ 	.word	0x0000c410


	//   ....[55]....
        /*0414*/ 	.word	0x0000c420


	//   ....[56]....
        /*0418*/ 	.word	0x0000c4a0


	//   ....[57]....
        /*041c*/ 	.word	0x0000c4b0


	//   ....[58]....
        /*0420*/ 	.word	0x0000c530


	//   ....[59]....
        /*0424*/ 	.word	0x0000c540


	//   ....[60]....
        /*0428*/ 	.word	0x0000c5c0


	//   ....[61]....
        /*042c*/ 	.word	0x0000c5d0


	//   ....[62]....
        /*0430*/ 	.word	0x0000c650


	//   ....[63]....
        /*0434*/ 	.word	0x0000c660


	//   ....[64]....
        /*0438*/ 	.word	0x0000c670


	//   ....[65]....
        /*043c*/ 	.word	0x0000c680


	//   ....[66]....
        /*0440*/ 	.word	0x0000ec70


	//   ....[67]....
        /*0444*/ 	.word	0x0000ee60


	//   ....[68]....
        /*0448*/ 	.word	0x0000f3d0


	//   ....[69]....
        /*044c*/ 	.word	0x0000f550


	//   ....[70]....
        /*0450*/ 	.word	0x0000f5b0


	//   ....[71]....
        /*0454*/ 	.word	0x0000f640


	//   ....[72]....
        /*0458*/ 	.word	0x0000f720


	//   ....[73]....
        /*045c*/ 	.word	0x0000f780


	//   ....[74]....
        /*0460*/ 	.word	0x0000f890


	//   ....[75]....
        /*0464*/ 	.word	0x0000f8f0


	//   ....[76]....
        /*0468*/ 	.word	0x0000f9e0


	//   ....[77]....
        /*046c*/ 	.word	0x0000fa40


	//   ....[78]....
        /*0470*/ 	.word	0x0000fb30


	//   ....[79]....
        /*0474*/ 	.word	0x0000fb90


	//   ....[80]....
        /*0478*/ 	.word	0x0000fc80


	//   ....[81]....
        /*047c*/ 	.word	0x0000fce0


	//   ....[82]....
        /*0480*/ 	.word	0x0000fdc0


	//   ....[83]....
        /*0484*/ 	.word	0x0000fe20


	//   ....[84]....
        /*0488*/ 	.word	0x0000fef0


	//   ....[85]....
        /*048c*/ 	.word	0x00010210


	//   ....[86]....
        /*0490*/ 	.word	0x00010330


	//----- nvinfo : EIATTR_REG_RECONFIG
	.align		4
.L_1145:
        /*0494*/ 	.byte	0x01, 0x54
	.zero		2


	//----- nvinfo : EIATTR_SYSCALL_OFFSETS
	.align		4
        /*0498*/ 	.byte	0x04, 0x46
        /*049a*/ 	.short	(.L_1147 - .L_1146)


	//   ....[0]....
.L_1146:
        /*049c*/ 	.word	0x00001650


	//   ....[1]....
        /*04a0*/ 	.word	0x0000b4d0


	//   ....[2]....
        /*04a4*/ 	.word	0x0000b620


	//   ....[3]....
        /*04a8*/ 	.word	0x0000b710


	//   ....[4]....
        /*04ac*/ 	.word	0x0000be80


	//----- nvinfo : EIATTR_MBARRIER_INSTR_OFFSETS
	.align		4
.L_1147:
        /*04b0*/ 	.byte	0x04, 0x39
        /*04b2*/ 	.short	(.L_1149 - .L_1148)


	//   ....[0]....
.L_1148:
        /*04b4*/ 	.word	0x00000270
        /*04b8*/ 	.word	0x000000ff
        /*04bc*/ 	.word	0x00028800
        /*04c0*/ 	.short	0x0100
        /*04c2*/ 	.byte	0x08
	.zero		1


	//   ....[1]....
        /*04c4*/ 	.word	0x00000280
        /*04c8*/ 	.word	0x000000ff
        /*04cc*/ 	.word	0x00028820
        /*04d0*/ 	.short	0x0100
        /*04d2*/ 	.byte	0x08
	.zero		1


	//   ....[2]....
        /*04d4*/ 	.word	0x00000370
        /*04d8*/ 	.word	0x000000ff
        /*04dc*/ 	.word	0x00028830
        /*04e0*/ 	.short	0x0100
        /*04e2*/ 	.byte	0x08
	.zero		1


	//   ....[3]....
        /*04e4*/ 	.word	0x00000380
        /*04e8*/ 	.word	0x000000ff
        /*04ec*/ 	.word	0x00028840
        /*04f0*/ 	.short	0x0100
        /*04f2*/ 	.byte	0x08
	.zero		1


	//   ....[4]....
        /*04f4*/ 	.word	0x00000390
        /*04f8*/ 	.word	0x000000ff
        /*04fc*/ 	.word	0x00028838
        /*0500*/ 	.short	0x0100
        /*0502*/ 	.byte	0x08
	.zero		1


	//   ....[5]....
        /*0504*/ 	.word	0x000003a0
        /*0508*/ 	.word	0x000000ff
        /*050c*/ 	.word	0x00028848
        /*0510*/ 	.short	0x0100
        /*0512*/ 	.byte	0x08
	.zero		1


	//   ....[6]....
        /*0514*/ 	.word	0x000004d0
        /*0518*/ 	.word	0x000000ff
        /*051c*/ 	.word	0x00028850
        /*0520*/ 	.short	0x0100
        /*0522*/ 	.byte	0x08
	.zero		1


	//   ....[7]....
        /*0524*/ 	.word	0x000004e0
        /*0528*/ 	.word	0x000000ff
        /*052c*/ 	.word	0x00028860
        /*0530*/ 	.short	0x0100
        /*0532*/ 	.byte	0x08
	.zero		1


	//   ....[8]....
        /*0534*/ 	.word	0x000004f0
        /*0538*/ 	.word	0x000000ff
        /*053c*/ 	.word	0x00028858
        /*0540*/ 	.short	0x0100
        /*0542*/ 	.byte	0x08
	.zero		1


	//   ....[9]....
        /*0544*/ 	.word	0x00000500
        /*0548*/ 	.word	0x000000ff
        /*054c*/ 	.word	0x00028868
        /*0550*/ 	.short	0x0100
        /*0552*/ 	.byte	0x08
	.zero		1


	//   ....[10]....
        /*0554*/ 	.word	0x000005f0
        /*0558*/ 	.word	0x000000ff
        /*055c*/ 	.word	0x00028870
        /*0560*/ 	.short	0x0100
        /*0562*/ 	.byte	0x06
	.zero		1


	//   ....[11]....
        /*0564*/ 	.word	0x00000600
        /*0568*/ 	.word	0x000000ff
        /*056c*/ 	.word	0x00028880
        /*0570*/ 	.short	0x0100
        /*0572*/ 	.byte	0x06
	.zero		1


	//   ....[12]....
        /*0574*/ 	.word	0x00000610
        /*0578*/ 	.word	0x000000ff
        /*057c*/ 	.word	0x00028878
        /*0580*/ 	.short	0x0100
        /*0582*/ 	.byte	0x06
	.zero		1


	//   ....[13]....
        /*0584*/ 	.word	0x00000620
        /*0588*/ 	.word	0x000000ff
        /*058c*/ 	.word	0x00028888
        /*0590*/ 	.short	0x0100
        /*0592*/ 	.byte	0x06
	.zero		1


	//   ....[14]....
        /*0594*/ 	.word	0x00000750
        /*0598*/ 	.word	0x000000ff
        /*059c*/ 	.word	0x00028890
        /*05a0*/ 	.short	0x0100
        /*05a2*/ 	.byte	0x08
	.zero		1


	//   ....[15]....
        /*05a4*/ 	.word	0x00000760
        /*05a8*/ 	.word	0x000000ff
        /*05ac*/ 	.word	0x000288a0
        /*05b0*/ 	.short	0x0100
        /*05b2*/ 	.byte	0x08
	.zero		1


	//   ....[16]....
        /*05b4*/ 	.word	0x00000770
        /*05b8*/ 	.word	0x000000ff
        /*05bc*/ 	.word	0x00028898
        /*05c0*/ 	.short	0x0100
        /*05c2*/ 	.byte	0x08
	.zero		1


	//   ....[17]....
        /*05c4*/ 	.word	0x00000780
        /*05c8*/ 	.word	0x000000ff
        /*05cc*/ 	.word	0x000288a8
        /*05d0*/ 	.short	0x0100
        /*05d2*/ 	.byte	0x08
	.zero		1


	//   ....[18]....
        /*05d4*/ 	.word	0x000008b0
        /*05d8*/ 	.word	0x000000ff
        /*05dc*/ 	.word	0x000288b0
        /*05e0*/ 	.short	0x0100
        /*05e2*/ 	.byte	0x08
	.zero		1


	//   ....[19]....
        /*05e4*/ 	.word	0x000008c0
        /*05e8*/ 	.word	0x000000ff
        /*05ec*/ 	.word	0x000288c0
        /*05f0*/ 	.short	0x0100
        /*05f2*/ 	.byte	0x08
	.zero		1


	//   ....[20]....
        /*05f4*/ 	.word	0x000008d0
        /*05f8*/ 	.word	0x000000ff
        /*05fc*/ 	.word	0x000288b8
        /*0600*/ 	.short	0x0100
        /*0602*/ 	.byte	0x08
	.zero		1


	//   ....[21]....
        /*0604*/ 	.word	0x000008e0
        /*0608*/ 	.word	0x000000ff
        /*060c*/ 	.word	0x000288c8
        /*0610*/ 	.short	0x0100
        /*0612*/ 	.byte	0x08
	.zero		1


	//   ....[22]....
        /*0614*/ 	.word	0x000016d0
        /*0618*/ 	.word	0x000000ff
        /*061c*/ 	.word	0x00028800
        /*0620*/ 	.short	0x010a
        /*0622*/ 	.byte	0x29
	.zero		1


	//   ....[23]....
        /*0624*/ 	.word	0x00001750
        /*0628*/ 	.word	0x00000003
        /*062c*/ 	.word	0x00028830
        /*0630*/ 	.short	0x010a
        /*0632*/ 	.byte	0x3f
	.zero		1


	//   ....[24]....
        /*0634*/ 	.word	0x000017b0
        /*0638*/ 	.word	0x00000003
        /*063c*/ 	.word	0x00028830
        /*0640*/ 	.short	0x010a
        /*0642*/ 	.byte	0x3f
	.zero		1


	//   ....[25]....
        /*0644*/ 	.word	0x00001ed0
        /*0648*/ 	.word	0x00000003
        /*064c*/ 	.word	0x00000000
        /*0650*/ 	.short	0x0101
        /*0652*/ 	.byte	0x3f
	.zero		1


	//   ....[26]....
        /*0654*/ 	.word	0x00003c60
        /*0658*/ 	.word	0x000000ff
        /*065c*/ 	.word	0x00028830
        /*0660*/ 	.short	0x010a
        /*0662*/ 	.byte	0x06
	.zero		1


	//   ....[27]....
        /*0664*/ 	.word	0x00003ca0
        /*0668*/ 	.word	0x000000ff
        /*066c*/ 	.word	0x00028830
        /*0670*/ 	.short	0x010a
        /*0672*/ 	.byte	0x06
	.zero		1


	//   ....[28]....
        /*0674*/ 	.word	0x00003fc0
        /*0678*/ 	.word	0x000000ff
        /*067c*/ 	.word	0x00028850
        /*0680*/ 	.short	0x010a
        /*0682*/ 	.byte	0x06
	.zero		1


	//   ....[29]....
        /*0684*/ 	.word	0x00004000
        /*0688*/ 	.word	0x000000ff
        /*068c*/ 	.word	0x00028850
        /*0690*/ 	.short	0x010a
        /*0692*/ 	.byte	0x06
	.zero		1


	//   ....[30]....
        /*0694*/ 	.word	0x000057d0
        /*0698*/ 	.word	0x00000027
        /*069c*/ 	.word	0x00000000
        /*06a0*/ 	.short	0x0101
        /*06a2*/ 	.byte	0x3f
	.zero		1


	//   ....[31]....
        /*06a4*/ 	.word	0x00005880
        /*06a8*/ 	.word	0x00000029
        /*06ac*/ 	.word	0x00000000
        /*06b0*/ 	.short	0x0101
        /*06b2*/ 	.byte	0x3f
	.zero		1


	//   ....[32]....
        /*06b4*/ 	.word	0x000065b0
        /*06b8*/ 	.word	0x000000ff
        /*06bc*/ 	.word	0x00028830
        /*06c0*/ 	.short	0x010a
        /*06c2*/ 	.byte	0x06
	.zero		1


	//   ....[33]....
        /*06c4*/ 	.word	0x000065f0
        /*06c8*/ 	.word	0x000000ff
        /*06cc*/ 	.word	0x00028830
        /*06d0*/ 	.short	0x010a
        /*06d2*/ 	.byte	0x06
	.zero		1


	//   ....[34]....
        /*06d4*/ 	.word	0x00006910
        /*06d8*/ 	.word	0x000000ff
        /*06dc*/ 	.word	0x00028850
        /*06e0*/ 	.short	0x010a
        /*06e2*/ 	.byte	0x06
	.zero		1


	//   ....[35]....
        /*06e4*/ 	.word	0x00006950
        /*06e8*/ 	.word	0x000000ff
        /*06ec*/ 	.word	0x00028850
        /*06f0*/ 	.short	0x010a
        /*06f2*/ 	.byte	0x06
	.zero		1


	//   ....[36]....
        /*06f4*/ 	.word	0x00007a50
        /*06f8*/ 	.word	0x0000001b
        /*06fc*/ 	.word	0x00000000
        /*0700*/ 	.short	0x0101
        /*0702*/ 	.byte	0x3f
	.zero		1


	//   ....[37]....
        /*0704*/ 	.word	0x00007b00
        /*0708*/ 	.word	0x0000001f
        /*070c*/ 	.word	0x00000000
        /*0710*/ 	.short	0x0101
        /*0712*/ 	.byte	0x3f
	.zero		1


	//   ....[38]....
        /*0714*/ 	.word	0x000084f0
        /*0718*/ 	.word	0x000000ff
        /*071c*/ 	.word	0x00028850
        /*0720*/ 	.short	0x010a
        /*0722*/ 	.byte	0x05
	.zero		1


	//   ....[39]....
        /*0724*/ 	.word	0x00008530
        /*0728*/ 	.word	0x000000ff
        /*072c*/ 	.word	0x00028850
        /*0730*/ 	.short	0x010a
        /*0732*/ 	.byte	0x05
	.zero		1


	//   ....[40]....
        /*0734*/ 	.word	0x00008a50
        /*0738*/ 	.word	0x00000000
        /*073c*/ 	.word	0x00000000
        /*0740*/ 	.short	0x0101
        /*0742*/ 	.byte	0x3f
	.zero		1


	//   ....[41]....
        /*0744*/ 	.word	0x00009df0
        /*0748*/ 	.word	0x00000000
        /*074c*/ 	.word	0x00000000
        /*0750*/ 	.short	0x0101
        /*0752*/ 	.byte	0x3f
	.zero		1


	//   ....[42]....
        /*0754*/ 	.word	0x0000bad0
        /*0758*/ 	.word	0x00000000
        /*075c*/ 	.word	0x00028840
        /*0760*/ 	.short	0x010a
        /*0762*/ 	.byte	0x3f
	.zero		1


	//   ....[43]....
        /*0764*/ 	.word	0x0000c7a0
        /*0768*/ 	.word	0x00000011
        /*076c*/ 	.word	0x00028800
        /*0770*/ 	.short	0x0107
        /*0772*/ 	.byte	0x3f
	.zero		1


	//   ....[44]....
        /*0774*/ 	.word	0x0000c8b0
        /*0778*/ 	.word	0x00000011
        /*077c*/ 	.word	0x00028800
        /*0780*/ 	.short	0x0101
        /*0782*/ 	.byte	0x3f
	.zero		1


	//   ....[45]....
        /*0784*/ 	.word	0x0000c8d0
        /*0788*/ 	.word	0x00000011
        /*078c*/ 	.word	0x00028820
        /*0790*/ 	.short	0x010a
        /*0792*/ 	.byte	0x3f
	.zero		1


	//   ....[46]....
        /*0794*/ 	.word	0x0000cc00
        /*0798*/ 	.word	0x00000004
        /*079c*/ 	.word	0x00028840
        /*07a0*/ 	.short	0x010a
        /*07a2*/ 	.byte	0x3f
	.zero		1


	//   ....[47]....
        /*07a4*/ 	.word	0x0000cf80
        /*07a8*/ 	.word	0x00000004
        /*07ac*/ 	.word	0x00000060
        /*07b0*/ 	.short	0x010a
        /*07b2*/ 	.byte	0x3f
	.zero		1


	//   ....[48]....
        /*07b4*/ 	.word	0x0000d5d0
        /*07b8*/ 	.word	0x00000003
        /*07bc*/ 	.word	0x00028840
        /*07c0*/ 	.short	0x010a
        /*07c2*/ 	.byte	0x3f
	.zero		1


	//   ....[49]....
        /*07c4*/ 	.word	0x0000d960
        /*07c8*/ 	.word	0x00000002
        /*07cc*/ 	.word	0x00000060
        /*07d0*/ 	.short	0x010a
        /*07d2*/ 	.byte	0x3f
	.zero		1


	//   ....[50]....
        /*07d4*/ 	.word	0x0000df00
        /*07d8*/ 	.word	0x00000002
        /*07dc*/ 	.word	0x00028840
        /*07e0*/ 	.short	0x010a
        /*07e2*/ 	.byte	0x3f
	.zero		1


	//   ....[51]....
        /*07e4*/ 	.word	0x0000e290
        /*07e8*/ 	.word	0x00000002
        /*07ec*/ 	.word	0x00000060
        /*07f0*/ 	.short	0x010a
        /*07f2*/ 	.byte	0x3f
	.zero		1


	//   ....[52]....
        /*07f4*/ 	.word	0x0000e7e0
        /*07f8*/ 	.word	0x00000003
        /*07fc*/ 	.word	0x00028860
        /*0800*/ 	.short	0x010a
        /*0802*/ 	.byte	0x3f
	.zero		1


	//   ....[53]....
        /*0804*/ 	.word	0x0000ede0
        /*0808*/ 	.word	0x00000000
        /*080c*/ 	.word	0x00028820
        /*0810*/ 	.short	0x010a
        /*0812*/ 	.byte	0x3f
	.zero		1


	//   ....[54]....
        /*0814*/ 	.word	0x0000efb0
        /*0818*/ 	.word	0x00000006
        /*081c*/ 	.word	0x00000000
        /*0820*/ 	.short	0x010a
        /*0822*/ 	.byte	0x3f
	.zero		1


	//   ....[55]....
        /*0824*/ 	.word	0x0000f000
        /*0828*/ 	.word	0x00000003
        /*082c*/ 	.word	0x00000000
        /*0830*/ 	.short	0x010a
        /*0832*/ 	.byte	0x3f
	.zero		1


	//   ....[56]....
        /*0834*/ 	.word	0x0000f060
        /*0838*/ 	.word	0x00000012
        /*083c*/ 	.word	0x00000000
        /*0840*/ 	.short	0x010a
        /*0842*/ 	.byte	0x3f
	.zero		1


	//   ....[57]....
        /*0844*/ 	.word	0x0000f090
        /*0848*/ 	.word	0x00000003
        /*084c*/ 	.word	0x00000000
        /*0850*/ 	.short	0x010a
        /*0852*/ 	.byte	0x3f
	.zero		1


	//   ....[58]....
        /*0854*/ 	.word	0x0000f100
        /*0858*/ 	.word	0x00000003
        /*085c*/ 	.word	0x00028800
        /*0860*/ 	.short	0x010a
        /*0862*/ 	.byte	0x3f
	.zero		1


	//   ....[59]....
        /*0864*/ 	.word	0x0000f150
        /*0868*/ 	.word	0x00000003
        /*086c*/ 	.word	0x00028830
        /*0870*/ 	.short	0x010a
        /*0872*/ 	.byte	0x3f
	.zero		1


	//   ....[60]....
        /*0874*/ 	.word	0x0000f1b0
        /*0878*/ 	.word	0x00000005
        /*087c*/ 	.word	0x00028830
        /*0880*/ 	.short	0x010a
        /*0882*/ 	.byte	0x3f
	.zero		1


	//   ....[61]....
        /*0884*/ 	.word	0x0000f210
        /*0888*/ 	.word	0x00000005
        /*088c*/ 	.word	0x00028850
        /*0890*/ 	.short	0x010a
        /*0892*/ 	.byte	0x3f
	.zero		1


	//   ....[62]....
        /*0894*/ 	.word	0x0000f270
        /*0898*/ 	.word	0x00000005
        /*089c*/ 	.word	0x00028830
        /*08a0*/ 	.short	0x010a
        /*08a2*/ 	.byte	0x3f
	.zero		1


	//   ....[63]....
        /*08a4*/ 	.word	0x0000f2d0
        /*08a8*/ 	.word	0x00000005
        /*08ac*/ 	.word	0x00028850
        /*08b0*/ 	.short	0x010a
        /*08b2*/ 	.byte	0x3f
	.zero		1


	//   ....[64]....
        /*08b4*/ 	.word	0x0000f330
        /*08b8*/ 	.word	0x00000007
        /*08bc*/ 	.word	0x00028850
        /*08c0*/ 	.short	0x010a
        /*08c2*/ 	.byte	0x3f
	.zero		1


	//   ....[65]....
        /*08c4*/ 	.word	0x0000f480
        /*08c8*/ 	.word	0x00000000
        /*08cc*/ 	.word	0x00028840
        /*08d0*/ 	.short	0x010a
        /*08d2*/ 	.byte	0x3f
	.zero		1


	//   ....[66]....
        /*08d4*/ 	.word	0x0000ff30
        /*08d8*/ 	.word	0x00000011
        /*08dc*/ 	.word	0x00028820
        /*08e0*/ 	.short	0x010a
        /*08e2*/ 	.byte	0x3f
	.zero		1


	//   ....[67]....
        /*08e4*/ 	.word	0x0000ff80
        /*08e8*/ 	.word	0x00000004
        /*08ec*/ 	.word	0x00028840
        /*08f0*/ 	.short	0x010a
        /*08f2*/ 	.byte	0x3f
	.zero		1


	//   ....[68]....
        /*08f4*/ 	.word	0x0000ffd0
        /*08f8*/ 	.word	0x00000004
        /*08fc*/ 	.word	0x00000060
        /*0900*/ 	.short	0x010a
        /*0902*/ 	.byte	0x3f
	.zero		1


	//   ....[69]....
        /*0904*/ 	.word	0x00010020
        /*0908*/ 	.word	0x00000003
        /*090c*/ 	.word	0x00028840
        /*0910*/ 	.short	0x010a
        /*0912*/ 	.byte	0x3f
	.zero		1


	//   ....[70]....
        /*0914*/ 	.word	0x00010070
        /*0918*/ 	.word	0x00000002
        /*091c*/ 	.word	0x00000060
        /*0920*/ 	.short	0x010a
        /*0922*/ 	.byte	0x3f
	.zero		1


	//   ....[71]....
        /*0924*/ 	.word	0x000100c0
        /*0928*/ 	.word	0x00000002
        /*092c*/ 	.word	0x00028840
        /*0930*/ 	.short	0x010a
        /*0932*/ 	.byte	0x3f
	.zero		1


	//   ....[72]....
        /*0934*/ 	.word	0x00010110
        /*0938*/ 	.word	0x00000002
        /*093c*/ 	.word	0x00000060
        /*0940*/ 	.short	0x010a
        /*0942*/ 	.byte	0x3f
	.zero		1


	//   ....[73]....
        /*0944*/ 	.word	0x00010160
        /*0948*/ 	.word	0x00000003
        /*094c*/ 	.word	0x00028860
        /*0950*/ 	.short	0x010a
        /*0952*/ 	.byte	0x3f
	.zero		1


	//   ....[74]....
        /*0954*/ 	.word	0x00010250
        /*0958*/ 	.word	0x00000000
        /*095c*/ 	.word	0x00028820
        /*0960*/ 	.short	0x010a
        /*0962*/ 	.byte	0x3f
	.zero		1


	//   ....[75]....
        /*0964*/ 	.word	0x000103f0
        /*0968*/ 	.word	0x00000006
        /*096c*/ 	.word	0x00000000
        /*0970*/ 	.short	0x010a
        /*0972*/ 	.byte	0x3f
	.zero		1


	//   ....[76]....
        /*0974*/ 	.word	0x00010440
        /*0978*/ 	.word	0x00000003
        /*097c*/ 	.word	0x00000000
        /*0980*/ 	.short	0x010a
        /*0982*/ 	.byte	0x3f
	.zero		1


	//   ....[77]....
        /*0984*/ 	.word	0x00010490
        /*0988*/ 	.word	0x00000012
        /*098c*/ 	.word	0x00000000
        /*0990*/ 	.short	0x010a
        /*0992*/ 	.byte	0x3f
	.zero		1


	//----- nvinfo : EIATTR_NUM_MBARRIERS
	.align		4
.L_1149:
        /*0994*/ 	.byte	0x03, 0x38
        /*0996*/ 	.short	0x0016


	//----- nvinfo : EIATTR_EXIT_INSTR_OFFSETS
	.align		4
        /*0998*/ 	.byte	0x04, 0x1c
        /*099a*/ 	.short	(.L_1151 - .L_1150)


	//   ....[0]....
.L_1150:
        /*099c*/ 	.word	0x00000a40


	//   ....[1]....
        /*09a0*/ 	.word	0x0000ab20


	//   ....[2]....
        /*09a4*/ 	.word	0x0000f0e0


	//----- nvinfo : EIATTR_MAX_THREADS
	.align		4
.L_1151:
        /*09a8*/ 	.byte	0x04, 0x05
        /*09aa*/ 	.short	(.L_1153 - .L_1152)
.L_1152:
        /*09ac*/ 	.word	0x00000180
        /*09b0*/ 	.word	0x00000001
        /*09b4*/ 	.word	0x00000001


	//----- nvinfo : EIATTR_CRS_STACK_SIZE
	.align		4
.L_1153:
        /*09b8*/ 	.byte	0x04, 0x1e
        /*09ba*/ 	.short	(.L_1155 - .L_1154)
.L_1154:
        /*09bc*/ 	.word	0x00000000


	//----- nvinfo : EIATTR_CBANK_PARAM_SIZE
	.align		4
.L_1155:
        /*09c0*/ 	.byte	0x03, 0x19
        /*09c2*/ 	.short	0x0af0


	//----- nvinfo : EIATTR_PARAM_CBANK
	.align		4
        /*09c4*/ 	.byte	0x04, 0x0a
        /*09c6*/ 	.short	(.L_1157 - .L_1156)
	.align		4
.L_1156:
        /*09c8*/ 	.word	index@(.nv.constant0._ZN7cutlass13device_kernelIN5flash11enable_sm90INS1_16FlashAttnFwdSm90INS1_25CollectiveMainloopFwdSm90ILi2EN4cute5tupleIJNS5_1CILi1EEES8_S8_EEENS6_IJNS7_ILi128EEESA_SA_EEELi128ENS_10bfloat16_tEfNS_4arch4Sm90ELb1ELb0ELb0ELb0ELb0ELb0ELb0ELb1ELb1ELb1ELb0ELb0EEENS1_21CollectiveEpilogueFwdISB_S9_SC_SE_Li256ELb0ELb1ELb0ELb0EEENS1_30DynamicPersistentTileSchedulerILi256ELi128ELb0ELb1ELb1EEEEEEEEEvNT_6ParamsE)
        /*09cc*/ 	.short	0x0210
        /*09ce*/ 	.short	0x0af0


	//----- nvinfo : EIATTR_SW_WAR
	.align		4
.L_1157:
        /*09d0*/ 	.byte	0x04, 0x36
        /*09d2*/ 	.short	(.L_1159 - .L_1158)
.L_1158:
        /*09d4*/ 	.word	0x00000008
.L_1159:


//--------------------- .nv.info._ZN7cutlass13device_kernelIN5flash11enable_sm90INS1_16FlashAttnFwdSm90INS1_25CollectiveMainloopFwdSm90ILi2EN4cute5tupleIJNS5_1CILi1EEES8_S8_EEENS6_IJNS7_ILi128EEESA_SA_EEELi128ENS_10bfloat16_tEfNS_4arch4Sm90ELb1ELb0ELb0ELb1ELb0ELb0ELb0ELb1ELb1ELb1ELb0ELb0EEENS1_21CollectiveEpilogueFwdISB_S9_SC_SE_Li256ELb1ELb1ELb0ELb0EEENS1_36VarlenDynamicPersistentTileSchedulerILi128ELi128ELi256ELi128ELb0ELb1ELb1ELb1ELb1ELb1EEEEEEEEEvNT_6ParamsE --------------------------
	.section	.nv.info._ZN7cutlass13device_kernelIN5flash11enable_sm90INS1_16FlashAttnFwdSm90INS1_25CollectiveMainloopFwdSm90ILi2EN4cute5tupleIJNS5_1CILi1EEES8_S8_EEENS6_IJNS7_ILi128EEESA_SA_EEELi128ENS_10bfloat16_tEfNS_4arch4Sm90ELb1ELb0ELb0ELb1ELb0ELb0ELb0ELb1ELb1ELb1ELb0ELb0EEENS1_21CollectiveEpilogueFwdISB_S9_SC_SE_Li256ELb1ELb1ELb0ELb0EEENS1_36VarlenDynamicPersistentTileSchedulerILi128ELi128ELi256ELi128ELb0ELb1ELb1ELb1ELb1ELb1EEEEEEEEEvNT_6ParamsE,"",@"SHT_CUDA_INFO"
	.sectionflags	@""
	.align	4


	//----- nvinfo : EIATTR_CUDA_API_VERSION
	.align		4
        /*0000*/ 	.byte	0x04, 0x37
        /*0002*/ 	.short	(.L_1161 - .L_1160)
.L_1160:
        /*0004*/ 	.word	0x00000082


	//----- nvinfo : EIATTR_KPARAM_INFO
	.align		4
.L_1161:
        /*0008*/ 	.byte	0x04, 0x17
        /*000a*/ 	.short	(.L_1163 - .L_1162)
.L_1162:
        /*000c*/ 	.word	0x00000000
        /*0010*/ 	.short	0x0000
        /*0012*/ 	.short	0x0070
        /*0014*/ 	.byte	0x00, 0xf0, 0x01, 0x2a


	//----- nvinfo : EIATTR_SPARSE_MMA_MASK
	.align		4
.L_1163:
        /*0018*/ 	.byte	0x03, 0x50
        /*001a*/ 	.short	0x0000


	//----- nvinfo : EIATTR_MAXREG_COUNT
	.align		4
        /*001c*/ 	.byte	0x03, 0x1b
        /*001e*/ 	.short	0x00a8


	//----- nvinfo : EIATTR_NUM_BARRIERS
	.align		4
        /*0020*/ 	.byte	0x02, 0x4c
        /*0022*/ 	.byte	0x10
	.zero		1


	//----- nvinfo : EIATTR_EXTERNS
	.align		4
        /*0024*/ 	.byte	0x04, 0x0f
        /*0026*/ 	.short	(.L_1165 - .L_1164)


	//   ....[0]....
	.align		4
.L_1164:
        /*0028*/ 	.word	index@(__assertfail)


	//----- nvinfo : EIATTR_ANNOTATIONS
	.align		4
.L_1165:
        /*002c*/ 	.byte	0x04, 0x55
        /*002e*/ 	.short	(.L_1167 - .L_1166)


	//   ....[0]....
.L_1166:
        /* <DEDUP_REMOVED lines=74> */


	//----- nvinfo : EIATTR_MERCURY_ISA_VERSION
	.align		4
.L_1167:
        /*04b8*/ 	.byte	0x03, 0x5f
        /*04ba*/ 	.short	0x0101


	//----- nvinfo : EIATTR_UNUSED_LOAD_BYTE_OFFSET
	.align		4
        /*04bc*/ 	.byte	0x04, 0x44
        /*04be*/ 	.short	(.L_1169 - .L_1168)


	//   ....[0]....
.L_1168:
        /*04c0*/ 	.word	0x00000a30
        /*04c4*/ 	.word	0x0000fff0


	//   ....[1]....
        /*04c8*/ 	.word	0x00008e50
        /*04cc*/ 	.word	0x0000fff0


	//----- nvinfo : EIATTR_INT_WARP_WIDE_INSTR_OFFSETS
	.align		4
.L_1169:
        /*04d0*/ 	.byte	0x04, 0x31
        /*04d2*/ 	.short	(.L_1171 - .L_1170)


	//   ....[0]....
.L_1170:
        /*04d4*/ 	.word	0x00000120


	//   ....[1]....
        /*04d8*/ 	.word	0x000001c0


	//   ....[2]....
        /*04dc*/ 	.word	0x00000230


	//   ....[3]....
        /*04e0*/ 	.word	0x0000c100


	//   ....[4]....
        /*04e4*/ 	.word	0x0000c190


	//   ....[5]....
        /*04e8*/ 	.word	0x0000f9d0


	//   ....[6]....
        /*04ec*/ 	.word	0x0000fa30


	//----- nvinfo : EIATTR_COOP_GROUP_MASK_REGIDS
	.align		4
.L_1171:
        /*04f0*/ 	.byte	0x04, 0x29
        /*04f2*/ 	.short	(.L_1173 - .L_1172)


	//   ....[0]....
.L_1172:
        /*04f4*/ 	.word	0xffffffff


	//   ....[1]....
        /*04f8*/ 	.word	0xffffffff


	//   ....[2]....
        /*04fc*/ 	.word	0xffffffff


	//   ....[3]....
        /*0500*/ 	.word	0xffffffff


	//   ....[4]....
        /*0504*/ 	.word	0xffffffff


	//   ....[5]....
        /*0508*/ 	.word	0xffffffff


	//   ....[6]....
        /*050c*/ 	.word	0xffffffff


	//   ....[7]....
        /*0510*/ 	.word	0xffffffff


	//   ....[8]....
        /*0514*/ 	.word	0xffffffff


	//   ....[9]....
        /*0518*/ 	.word	0xffffffff


	//   ....[10]....
        /*051c*/ 	.word	0xffffffff


	//   ....[11]....
        /*0520*/ 	.word	0xffffffff


	//   ....[12]....
        /*0524*/ 	.word	0xffffffff


	//   ....[13]....
        /*0528*/ 	.word	0xffffffff


	//   ....[14]....
        /*052c*/ 	.word	0xffffffff


	//   ....[15]....
        /*0530*/ 	.word	0xffffffff


	//   ....[16]....
        /*0534*/ 	.word	0xffffffff


	//   ....[17]....
        /*0538*/ 	.word	0xffffffff


	//   ....[18]....
        /*053c*/ 	.word	0xffffffff


	//   ....[19]....
        /*0540*/ 	.word	0xffffffff


	//   ....[20]....
        /*0544*/ 	.word	0xffffffff


	//   ....[21]....
        /*0548*/ 	.word	0xffffffff


	//   ....[22]....
        /*054c*/ 	.word	0xffffffff


	//   ....[23]....
        /*0550*/ 	.word	0xffffffff


	//   ....[24]....
        /*0554*/ 	.word	0xffffffff


	//   ....[25]....
        /*0558*/ 	.word	0xffffffff


	//   ....[26]....
        /*055c*/ 	.word	0xffffffff


	//   ....[27]....
        /*0560*/ 	.word	0xffffffff


	//   ....[28]....
        /*0564*/ 	.word	0xffffffff


	//   ....[29]....
        /*0568*/ 	.word	0xffffffff


	//   ....[30]....
        /*056c*/ 	.word	0xffffffff


	//   ....[31]....
        /*0570*/ 	.word	0xffffffff


	//   ....[32]....
        /*0574*/ 	.word	0xffffffff


	//   ....[33]....
        /*0578*/ 	.word	0xffffffff


	//   ....[34]....
        /*057c*/ 	.word	0xffffffff


	//   ....[35]....
        /*0580*/ 	.word	0xffffffff


	//   ....[36]....
        /*0584*/ 	.word	0xffffffff


	//   ....[37]....
        /*0588*/ 	.word	0xffffffff


	//   ....[38]....
        /*058c*/ 	.word	0xffffffff


	//   ....[39]....
        /*0590*/ 	.word	0xffffffff


	//   ....[40]....
        /*0594*/ 	.word	0xffffffff


	//   ....[41]....
        /*0598*/ 	.word	0xffffffff


	//   ....[42]....
        /*059c*/ 	.word	0xffffffff


	//   ....[43]....
        /*05a0*/ 	.word	0xffffffff


	//   ....[44]....
        /*05a4*/ 	.word	0xffffffff


	//   ....[45]....
        /*05a8*/ 	.word	0xffffffff


	//   ....[46]....
        /*05ac*/ 	.word	0xffffffff


	//   ....[47]....
        /*05b0*/ 	.word	0xffffffff


	//   ....[48]....
        /*05b4*/ 	.word	0xffffffff


	//   ....[49]....
        /*05b8*/ 	.word	0xffffffff


	//   ....[50]....
        /*05bc*/ 	.word	0xffffffff


	//   ....[51]....
        /*05c0*/ 	.word	0xffffffff


	//   ....[52]....
        /*05c4*/ 	.word	0xffffffff


	//   ....[53]....
        /*05c8*/ 	.word	0xffffffff


	//   ....[54]....
        /*05cc*/ 	.word	0xffffffff


	//   ....[55]....
        /*05d0*/ 	.word	0xffffffff


	//   ....[56]....
        /*05d4*/ 	.word	0xffffffff


	//   ....[57]....
        /*05d8*/ 	.word	0xffffffff


	//   ....[58]....
        /*05dc*/ 	.word	0xffffffff


	//   ....[59]....
        /*05e0*/ 	.word	0xffffffff


	//   ....[60]....
        /*05e4*/ 	.word	0xffffffff


	//   ....[61]....
        /*05e8*/ 	.word	0xffffffff


	//   ....[62]....
        /*05ec*/ 	.word	0xffffffff


	//   ....[63]....
        /*05f0*/ 	.word	0xffffffff


	//   ....[64]....
        /*05f4*/ 	.word	0xffffffff


	//   ....[65]....
        /*05f8*/ 	.word	0xffffffff


	//   ....[66]....
        /*05fc*/ 	.word	0xffffffff


	//   ....[67]....
        /*0600*/ 	.word	0xffffffff


	//   ....[68]....
        /*0604*/ 	.word	0xffffffff


	//   ....[69]....
        /*0608*/ 	.word	0xffffffff


	//   ....[70]....
        /*060c*/ 	.word	0xffffffff


	//   ....[71]....
        /*0610*/ 	.word	0xffffffff


	//   ....[72]....
        /*0614*/ 	.word	0xffffffff


	//   ....[73]....
        /*0618*/ 	.word	0xffffffff


	//   ....[74]....
        /*061c*/ 	.word	0xffffffff


	//   ....[75]....
        /*0620*/ 	.word	0xffffffff


	//   ....[76]....
        /*0624*/ 	.word	0xffffffff


	//   ....[77]....
        /*0628*/ 	.word	0xffffffff


	//   ....[78]....
        /*062c*/ 	.word	0xffffffff


	//   ....[79]....
        /*0630*/ 	.word	0xffffffff


	//   ....[80]....
        /*0634*/ 	.word	0xffffffff


	//   ....[81]....
        /*0638*/ 	.word	0xffffffff


	//   ....[82]....
        /*063c*/ 	.word	0xffffffff


	//   ....[83]....
        /*0640*/ 	.word	0xffffffff


	//   ....[84]....
        /*0644*/ 	.word	0xffffffff


	//   ....[85]....
        /*0648*/ 	.word	0xffffffff


	//   ....[86]....
        /*064c*/ 	.word	0xffffffff


	//   ....[87]....
        /*0650*/ 	.word	0xffffffff


	//   ....[88]....
        /*0654*/ 	.word	0xffffffff


	//   ....[89]....
        /*0658*/ 	.word	0xffffffff


	//   ....[90]....
        /*065c*/ 	.word	0xffffffff


	//   ....[91]....
        /*0660*/ 	.word	0xffffffff


	//   ....[92]....
        /*0664*/ 	.word	0xffffffff


	//   ....[93]....
        /*0668*/ 	.word	0xffffffff


	//   ....[94]....
        /*066c*/ 	.word	0xffffffff


	//   ....[95]....
        /*0670*/ 	.word	0xffffffff


	//   ....[96]....
        /*0674*/ 	.word	0xffffffff


	//   ....[97]....
        /*0678*/ 	.word	0xffffffff


	//   ....[98]....
        /*067c*/ 	.word	0xffffffff


	//   ....[99]....
        /*0680*/ 	.word	0x0500000f


	//   ....[100]....
        /*0684*/ 	.word	0x0500000f


	//   ....[101]....
        /*0688*/ 	.word	0x0500000f


	//   ....[102]....
        /*068c*/ 	.word	0x0500000f


	//   ....[103]....
        /*0690*/ 	.word	0x0500000f


	//   ....[104]....
        /*0694*/ 	.word	0x0500000f


	//   ....[105]....
        /*0698*/ 	.word	0x0500000f


	//   ....[106]....
        /*069c*/ 	.word	0x0500000f


	//   ....[107]....
        /*06a0*/ 	.word	0x0500000f


	//   ....[108]....
        /*06a4*/ 	.word	0x0500000f


	//   ....[109]....
        /*06a8*/ 	.word	0x0500000f


	//   ....[110]....
        /*06ac*/ 	.word	0x0500000f


	//   ....[111]....
        /*06b0*/ 	.word	0x0500000f


	//   ....[112]....
        /*06b4*/ 	.word	0x0500000f


	//   ....[113]....
        /*06b8*/ 	.word	0x0500000f


	//   ....[114]....
        /*06bc*/ 	.word	0x0500000f


	//   ....[115]....
        /*06c0*/ 	.word	0x0500000f


	//   ....[116]....
        /*06c4*/ 	.word	0x0500000f


	//   ....[117]....
        /*06c8*/ 	.word	0x0500000f


	//   ....[118]....
        /*06cc*/ 	.word	0x0500000f


	//   ....[119]....
        /*06d0*/ 	.word	0x0500000f


	//   ....[120]....
        /*06d4*/ 	.word	0x0500000f


	//   ....[121]....
        /*06d8*/ 	.word	0x0500000f


	//   ....[122]....
        /*06dc*/ 	.word	0x0500000f


	//   ....[123]....
        /*06e0*/ 	.word	0x0500000f


	//   ....[124]....
        /*06e4*/ 	.word	0x0500000f


	//   ....[125]....
        /*06e8*/ 	.word	0x0500000f


	//   ....[126]....
        /*06ec*/ 	.word	0x0500000f


	//   ....[127]....
        /*06f0*/ 	.word	0x0500000f


	//   ....[128]....
        /*06f4*/ 	.word	0x0500000f


	//   ....[129]....
        /*06f8*/ 	.word	0x0500000f


	//   ....[130]....
        /*06fc*/ 	.word	0x0500000f


	//   ....[131]....
        /*0700*/ 	.word	0x0500000f


	//   ....[132]....
        /*0704*/ 	.word	0x0500000f


	//   ....[133]....
        /*0708*/ 	.word	0x0500000f


	//----- nvinfo : EIATTR_COOP_GROUP_INSTR_OFFSETS
	.align		4
.L_1173:
        /*070c*/ 	.byte	0x04, 0x28
        /*070e*/ 	.short	(.L_1175 - .L_1174)


	//   ....[0]....
.L_1174:
        /*0710*/ 	.word	0x00000060


	//   ....[1]....
        /*0714*/ 	.word	0x00000130


	//   ....[2]....
        /*0718*/ 	.word	0x000001e0


	//   ....[3]....
        /*071c*/ 	.word	0x000003a0


	//   ....[4]....
        /*0720*/ 	.word	0x00000500


	//   ....[5]....
        /*0724*/ 	.word	0x00000620


	//   ....[6]....
        /*0728*/ 	.word	0x00000780


	//   ....[7]....
        /*072c*/ 	.word	0x000014e0


	//   ....[8]....
        /*0730*/ 	.word	0x00001c40


	//   ....[9]....
        /*0734*/ 	.word	0x000023c0


	//   ....[10]....
        /*0738*/ 	.word	0x00002420


	//   ....[11]....
        /*073c*/ 	.word	0x000024b0


	//   ....[12]....
        /*0740*/ 	.word	0x00002f10


	//   ....[13]....
        /*0744*/ 	.word	0x00002f80


	//   ....[14]....
        /*0748*/ 	.word	0x00004100


	//   ....[15]....
        /*074c*/ 	.word	0x000048a0


	//   ....[16]....
        /*0750*/ 	.word	0x000048d0


	//   ....[17]....
        /*0754*/ 	.word	0x00004930


	//   ....[18]....
        /*0758*/ 	.word	0x00005300


	//   ....[19]....
        /*075c*/ 	.word	0x00005380


	//   ....[20]....
        /*0760*/ 	.word	0x00006c10


	//   ....[21]....
        /*0764*/ 	.word	0x00006c40


	//   ....[22]....
        /*0768*/ 	.word	0x00006f20


	//   ....[23]....
        /*076c*/ 	.word	0x00006f50


	//   ....[24]....
        /*0770*/ 	.word	0x00008520


	//   ....[25]....
        /*0774*/ 	.word	0x00008550


	//   ....[26]....
        /*0778*/ 	.word	0x00008640


	//   ....[27]....
        /*077c*/ 	.word	0x00008660


	//   ....[28]....
        /*0780*/ 	.word	0x000098a0


	//   ....[29]....
        /*0784*/ 	.word	0x000098e0


	//   ....[30]....
        /*0788*/ 	.word	0x00009920


	//   ....[31]....
        /*078c*/ 	.word	0x00009950


	//   ....[32]....
        /*0790*/ 	.word	0x00009ee0


	//   ....[33]....
        /*0794*/ 	.word	0x00009ef0


	//   ....[34]....
        /*0798*/ 	.word	0x00009fb0


	//   ....[35]....
        /*079c*/ 	.word	0x00009fd0


	//   ....[36]....
        /*07a0*/ 	.word	0x0000a090


	//   ....[37]....
        /*07a4*/ 	.word	0x0000a0b0


	//   ....[38]....
        /*07a8*/ 	.word	0x0000a180


	//   ....[39]....
        /*07ac*/ 	.word	0x0000a1a0


	//   ....[40]....
        /*07b0*/ 	.word	0x0000a9c0


	//   ....[41]....
        /*07b4*/ 	.word	0x0000a9e0


	//   ....[42]....
        /*07b8*/ 	.word	0x0000aaa0


	//   ....[43]....
        /*07bc*/ 	.word	0x0000aac0


	//   ....[44]....
        /*07c0*/ 	.word	0x0000ab80


	//   ....[45]....
        /*07c4*/ 	.word	0x0000aba0


	//   ....[46]....
        /*07c8*/ 	.word	0x0000ac70


	//   ....[47]....
        /*07cc*/ 	.word	0x0000ac90


	//   ....[48]....
        /*07d0*/ 	.word	0x0000add0


	//   ....[49]....
        /*07d4*/ 	.word	0x0000afa0


	//   ....[50]....
        /*07d8*/ 	.word	0x0000afd0


	//   ....[51]....
        /*07dc*/ 	.word	0x0000b000


	//   ....[52]....
        /*07e0*/ 	.word	0x0000b030


	//   ....[53]....
        /*07e4*/ 	.word	0x0000b060


	//   ....[54]....
        /*07e8*/ 	.word	0x0000b090


	//   ....[55]....
        /*07ec*/ 	.word	0x0000b200


	//   ....[56]....
        /*07f0*/ 	.word	0x0000b230


	//   ....[57]....
        /*07f4*/ 	.word	0x0000b260


	//   ....[58]....
        /*07f8*/ 	.word	0x0000b290


	//   ....[59]....
        /*07fc*/ 	.word	0x0000b2c0


	//   ....[60]....
        /*0800*/ 	.word	0x0000b2f0


	//   ....[61]....
        /*0804*/ 	.word	0x0000b390


	//   ....[62]....
        /*0808*/ 	.word	0x0000b3f0


	//   ....[63]....
        /*080c*/ 	.word	0x0000b480


	//   ....[64]....
        /*0810*/ 	.word	0x0000c700


	//   ....[65]....
        /*0814*/ 	.word	0x0000d2e0


	//   ....[66]....
        /*0818*/ 	.word	0x0000d2f0


	//   ....[67]....
        /*081c*/ 	.word	0x0000d300


	//   ....[68]....
        /*0820*/ 	.word	0x0000d370


	//   ....[69]....
        /*0824*/ 	.word	0x0000d470


	//   ....[70]....
        /*0828*/ 	.word	0x0000d490


	//   ....[71]....
        /*082c*/ 	.word	0x0000d520


	//   ....[72]....
        /*0830*/ 	.word	0x0000d540


	//   ....[73]....
        /*0834*/ 	.word	0x0000d5d0


	//   ....[74]....
        /*0838*/ 	.word	0x0000d5f0


	//   ....[75]....
        /*083c*/ 	.word	0x0000d680


	//   ....[76]....
        /*0840*/ 	.word	0x0000d6a0


	//   ....[77]....
        /*0844*/ 	.word	0x0000d730


	//   ....[78]....
        /*0848*/ 	.word	0x0000d750


	//   ....[79]....
        /*084c*/ 	.word	0x0000d760


	//   ....[80]....
        /*0850*/ 	.word	0x0000d770


	//   ....[81]....
        /*0854*/ 	.word	0x000100f0


	//   ....[82]....
        /*0858*/ 	.word	0x00010150


	//   ....[83]....
        /*085c*/ 	.word	0x00010180


	//   ....[84]....
        /*0860*/ 	.word	0x00010190


	//   ....[85]....
        /*0864*/ 	.word	0x000101c0


	//   ....[86]....
        /*0868*/ 	.word	0x000101f0


	//   ....[87]....
        /*086c*/ 	.word	0x00010220


	//   ....[88]....
        /*0870*/ 	.word	0x00010250


	//   ....[89]....
        /*0874*/ 	.word	0x000103d0


	//   ....[90]....
        /*0878*/ 	.word	0x00010400


	//   ....[91]....
        /*087c*/ 	.word	0x00010430


	//   ....[92]....
        /*0880*/ 	.word	0x00010460


	//   ....[93]....
        /*0884*/ 	.word	0x00010490


	//   ....[94]....
        /*0888*/ 	.word	0x000104c0


	//   ....[95]....
        /*088c*/ 	.word	0x00010580


	//   ....[96]....
        /*0890*/ 	.word	0x000105a0


	//   ....[97]....
        /*0894*/ 	.word	0x00010610


	//   ....[98]....
        /*0898*/ 	.word	0x00010cd0


	//   ....[99]....
        /*089c*/ 	.word	0x000112a0


	//   ....[100]....
        /*08a0*/ 	.word	0x00011420


	//   ....[101]....
        /*08a4*/ 	.word	0x00011480


	//   ....[102]....
        /*08a8*/ 	.word	0x00011510


	//   ....[103]....
        /*08ac*/ 	.word	0x000115b0


	//   ....[104]....
        /*08b0*/ 	.word	0x00011680


	//   ....[105]....
        /*08b4*/ 	.word	0x000117a0


	//   ....[106]....
        /*08b8*/ 	.word	0x00011800


	//   ....[107]....
        /*08bc*/ 	.word	0x00011910


	//   ....[108]....
        /*08c0*/ 	.word	0x00011970


	//   ....[109]....
        /*08c4*/ 	.word	0x00011a80


	//   ....[110]....
        /*08c8*/ 	.word	0x00011ae0


	//   ....[111]....
        /*08cc*/ 	.word	0x00011bf0


	//   ....[112]....
        /*08d0*/ 	.word	0x00011c50


	//   ....[113]....
        /*08d4*/ 	.word	0x00011d50


	//   ....[114]....
        /*08d8*/ 	.word	0x00011db0


	//   ....[115]....
        /*08dc*/ 	.word	0x00011e50


	//   ....[116]....
        /*08e0*/ 	.word	0x000121d0


	//   ....[117]....
        /*08e4*/ 	.word	0x00012270


	//   ....[118]....
        /*08e8*/ 	.word	0x00012390


	//   ....[119]....
        /*08ec*/ 	.word	0x00012400


	//   ....[120]....
        /*08f0*/ 	.word	0x00012470


	//   ....[121]....
        /*08f4*/ 	.word	0x000124e0


	//   ....[122]....
        /*08f8*/ 	.word	0x00012550


	//   ....[123]....
        /*08fc*/ 	.word	0x000125d0


	//   ....[124]....
        /*0900*/ 	.word	0x00012660


	//   ....[125]....
        /*0904*/ 	.word	0x00012700


	//   ....[126]....
        /*0908*/ 	.word	0x00012770


	//   ....[127]....
        /*090c*/ 	.word	0x000127e0


	//   ....[128]....
        /*0910*/ 	.word	0x00012850


	//   ....[129]....
        /*0914*/ 	.word	0x000128d0


	//   ....[130]....
        /*0918*/ 	.word	0x00012940


	//   ....[131]....
        /*091c*/ 	.word	0x000129e0


	//   ....[132]....
        /*0920*/ 	.word	0x00012a70


	//   ....[133]....
        /*0924*/ 	.word	0x00012ba0


	//----- nvinfo : EIATTR_REG_RECONFIG
	.align		4
.L_1175:
        /*0928*/ 	.byte	0x01, 0x54
	.zero		2


	//----- nvinfo : EIATTR_SYSCALL_OFFSETS
	.align		4
        /*092c*/ 	.byte	0x04, 0x46
        /*092e*/ 	.short	(.L_1177 - .L_1176)


	//   ....[0]....
.L_1176:
        /*0930*/ 	.word	0x000016c0


	//   ....[1]....
        /*0934*/ 	.word	0x0000c300


	//   ....[2]....
        /*0938*/ 	.word	0x0000c460


	//   ....[3]....
        /*093c*/ 	.word	0x0000c560


	//   ....[4]....
        /*0940*/ 	.word	0x0000cee0


	//----- nvinfo : EIATTR_MBARRIER_INSTR_OFFSETS
	.align		4
.L_1177:
        /*0944*/ 	.byte	0x04, 0x39
        /*0946*/ 	.short	(.L_1179 - .L_1178)


	//   ....[0]....
.L_1178:
        /*0948*/ 	.word	0x00000250
        /*094c*/ 	.word	0x000000ff
        /*0950*/ 	.word	0x00028800
        /*0954*/ 	.short	0x0100
        /*0956*/ 	.byte	0x08
	.zero		1


	//   ....[1]....
        /*0958*/ 	.word	0x00000260
        /*095c*/ 	.word	0x000000ff
        /*0960*/ 	.word	0x00028820
        /*0964*/ 	.short	0x0100
        /*0966*/ 	.byte	0x08
	.zero		1


	//   ....[2]....
        /*0968*/ 	.word	0x00000350
        /*096c*/ 	.word	0x000000ff
        /*0970*/ 	.word	0x00028830
        /*0974*/ 	.short	0x0100
        /*0976*/ 	.byte	0x08
	.zero		1


	//   ....[3]....
        /*0978*/ 	.word	0x00000360
        /*097c*/ 	.word	0x000000ff
        /*0980*/ 	.word	0x00028840
        /*0984*/ 	.short	0x0100
        /*0986*/ 	.byte	0x08
	.zero		1


	//   ....[4]....
        /*0988*/ 	.word	0x00000370
        /*098c*/ 	.word	0x000000ff
        /*0990*/ 	.word	0x00028838
        /*0994*/ 	.short	0x0100
        /*0996*/ 	.byte	0x08
	.zero		1


	//   ....[5]....
        /*0998*/ 	.word	0x00000380
        /*099c*/ 	.word	0x000000ff
        /*09a0*/ 	.word	0x00028848
        /*09a4*/ 	.short	0x0100
        /*09a6*/ 	.byte	0x08
	.zero		1


	//   ....[6]....
        /*09a8*/ 	.word	0x000004b0
        /*09ac*/ 	.word	0x000000ff
        /*09b0*/ 	.word	0x00028850
        /*09b4*/ 	.short	0x0100
        /*09b6*/ 	.byte	0x08
	.zero		1


	//   ....[7]....
        /*09b8*/ 	.word	0x000004c0
        /*09bc*/ 	.word	0x000000ff
        /*09c0*/ 	.word	0x00028860
        /*09c4*/ 	.short	0x0100
        /*09c6*/ 	.byte	0x08
	.zero		1


	//   ....[8]....
        /*09c8*/ 	.word	0x000004d0
        /*09cc*/ 	.word	0x000000ff
        /*09d0*/ 	.word	0x00028858
        /*09d4*/ 	.short	0x0100
        /*09d6*/ 	.byte	0x08
	.zero		1


	//   ....[9]....
        /*09d8*/ 	.word	0x000004e0
        /*09dc*/ 	.word	0x000000ff
        /*09e0*/ 	.word	0x00028868
        /*09e4*/ 	.short	0x0100
        /*09e6*/ 	.byte	0x08
	.zero		1


	//   ....[10]....
        /*09e8*/ 	.word	0x000005d0
        /*09ec*/ 	.word	0x000000ff
        /*09f0*/ 	.word	0x00028870
        /*09f4*/ 	.short	0x0100
        /*09f6*/ 	.byte	0x06
	.zero		1


	//   ....[11]....
        /*09f8*/ 	.word	0x000005e0
        /*09fc*/ 	.word	0x000000ff
        /*0a00*/ 	.word	0x00028880
        /*0a04*/ 	.short	0x0100
        /*0a06*/ 	.byte	0x06
	.zero		1


	//   ....[12]....
        /*0a08*/ 	.word	0x000005f0
        /*0a0c*/ 	.word	0x000000ff
        /*0a10*/ 	.word	0x00028878
        /*0a14*/ 	.short	0x0100
        /*0a16*/ 	.byte	0x06
	.zero		1


	//   ....[13]....
        /*0a18*/ 	.word	0x00000600
        /*0a1c*/ 	.word	0x000000ff
        /*0a20*/ 	.word	0x00028888
        /*0a24*/ 	.short	0x0100
        /*0a26*/ 	.byte	0x06
	.zero		1


	//   ....[14]....
        /*0a28*/ 	.word	0x00000730
        /*0a2c*/ 	.word	0x000000ff
        /*0a30*/ 	.word	0x00028890
        /*0a34*/ 	.short	0x0100
        /*0a36*/ 	.byte	0x08
	.zero		1


	//   ....[15]....
        /*0a38*/ 	.word	0x00000740
        /*0a3c*/ 	.word	0x000000ff
        /*0a40*/ 	.word	0x000288a0
        /*0a44*/ 	.short	0x0100
        /*0a46*/ 	.byte	0x08
	.zero		1


	//   ....[16]....
        /*0a48*/ 	.word	0x00000750
        /*0a4c*/ 	.word	0x000000ff
        /*0a50*/ 	.word	0x00028898
        /*0a54*/ 	.short	0x0100
        /*0a56*/ 	.byte	0x08
	.zero		1


	//   ....[17]....
        /*0a58*/ 	.word	0x00000760
        /*0a5c*/ 	.word	0x000000ff
        /*0a60*/ 	.word	0x000288a8
        /*0a64*/ 	.short	0x0100
        /*0a66*/ 	.byte	0x08
	.zero		1


	//   ....[18]....
        /*0a68*/ 	.word	0x00000890
        /*0a6c*/ 	.word	0x000000ff
        /*0a70*/ 	.word	0x000288b0
        /*0a74*/ 	.short	0x0100
        /*0a76*/ 	.byte	0x08
	.zero		1


	//   ....[19]....
        /*0a78*/ 	.word	0x000008a0
        /*0a7c*/ 	.word	0x000000ff
        /*0a80*/ 	.word	0x000288c0
        /*0a84*/ 	.short	0x0100
        /*0a86*/ 	.byte	0x08
	.zero		1


	//   ....[20]....
        /*0a88*/ 	.word	0x000008b0
        /*0a8c*/ 	.word	0x000000ff
        /*0a90*/ 	.word	0x000288b8
        /*0a94*/ 	.short	0x0100
        /*0a96*/ 	.byte	0x08
	.zero		1


	//   ....[21]....
        /*0a98*/ 	.word	0x000008c0
        /*0a9c*/ 	.word	0x000000ff
        /*0aa0*/ 	.word	0x000288c8
        /*0aa4*/ 	.short	0x0100
        /*0aa6*/ 	.byte	0x08
	.zero		1


	//   ....[22]....
        /*0aa8*/ 	.word	0x00001720
        /*0aac*/ 	.word	0x000000ff
        /*0ab0*/ 	.word	0x00028800
        /*0ab4*/ 	.short	0x010a
        /*0ab6*/ 	.byte	0x26
	.zero		1


	//   ....[23]....
        /*0ab8*/ 	.word	0x000017a0
        /*0abc*/ 	.word	0x00000003
        /*0ac0*/ 	.word	0x00028830
        /*0ac4*/ 	.short	0x010a
        /*0ac6*/ 	.byte	0x3f
	.zero		1


	//   ....[24]....
        /*0ac8*/ 	.word	0x00001800
        /*0acc*/ 	.word	0x00000003
        /*0ad0*/ 	.word	0x00028830
        /*0ad4*/ 	.short	0x010a
        /*0ad6*/ 	.byte	0x3f
	.zero		1


	//   ....[25]....
        /*0ad8*/ 	.word	0x00001e40
        /*0adc*/ 	.word	0x00000003
        /*0ae0*/ 	.word	0x00000000
        /*0ae4*/ 	.short	0x0101
        /*0ae6*/ 	.byte	0x3f
	.zero		1


	//   ....[26]....
        /*0ae8*/ 	.word	0x00003be0
        /*0aec*/ 	.word	0x000000ff
        /*0af0*/ 	.word	0x00028830
        /*0af4*/ 	.short	0x010a
        /*0af6*/ 	.byte	0x06
	.zero		1


	//   ....[27]....
        /*0af8*/ 	.word	0x00003c20
        /*0afc*/ 	.word	0x000000ff
        /*0b00*/ 	.word	0x00028830
        /*0b04*/ 	.short	0x010a
        /*0b06*/ 	.byte	0x06
	.zero		1


	//   ....[28]....
        /*0b08*/ 	.word	0x00003f60
        /*0b0c*/ 	.word	0x000000ff
        /*0b10*/ 	.word	0x00028850
        /*0b14*/ 	.short	0x010a
        /*0b16*/ 	.byte	0x06
	.zero		1


	//   ....[29]....
        /*0b18*/ 	.word	0x00003fa0
        /*0b1c*/ 	.word	0x000000ff
        /*0b20*/ 	.word	0x00028850
        /*0b24*/ 	.short	0x010a
        /*0b26*/ 	.byte	0x06
	.zero		1


	//   ....[30]....
        /*0b28*/ 	.word	0x000058c0
        /*0b2c*/ 	.word	0x00000034
        /*0b30*/ 	.word	0x00000000
        /*0b34*/ 	.short	0x0101
        /*0b36*/ 	.byte	0x3f
	.zero		1


	//   ....[31]....
        /*0b38*/ 	.word	0x00005b80
        /*0b3c*/ 	.word	0x00000034
        /*0b40*/ 	.word	0x00000000
        /*0b44*/ 	.short	0x0101
        /*0b46*/ 	.byte	0x3f
	.zero		1


	//   ....[32]....
        /*0b48*/ 	.word	0x00006530
        /*0b4c*/ 	.word	0x000000ff
        /*0b50*/ 	.word	0x00028830
        /*0b54*/ 	.short	0x010a
        /*0b56*/ 	.byte	0x06
	.zero		1


	//   ....[33]....
        /*0b58*/ 	.word	0x00006570
        /*0b5c*/ 	.word	0x000000ff
        /*0b60*/ 	.word	0x00028830
        /*0b64*/ 	.short	0x010a
        /*0b66*/ 	.byte	0x06
	.zero		1


	//   ....[34]....
        /*0b68*/ 	.word	0x000068b0
        /*0b6c*/ 	.word	0x000000ff
        /*0b70*/ 	.word	0x00028850
        /*0b74*/ 	.short	0x010a
        /*0b76*/ 	.byte	0x06
	.zero		1


	//   ....[35]....
        /*0b78*/ 	.word	0x000068f0
        /*0b7c*/ 	.word	0x000000ff
        /*0b80*/ 	.word	0x00028850
        /*0b84*/ 	.short	0x010a
        /*0b86*/ 	.byte	0x06
	.zero		1


	//   ....[36]....
        /*0b88*/ 	.word	0x00007b60
        /*0b8c*/ 	.word	0x0000001b
        /*0b90*/ 	.word	0x00000000
        /*0b94*/ 	.short	0x0101
        /*0b96*/ 	.byte	0x3f
	.zero		1


	//   ....[37]....
        /*0b98*/ 	.word	0x00007c30
        /*0b9c*/ 	.word	0x0000001f
        /*0ba0*/ 	.word	0x00000000
        /*0ba4*/ 	.short	0x0101
        /*0ba6*/ 	.byte	0x3f
	.zero		1


	//   ....[38]....
        /*0ba8*/ 	.word	0x00008490
        /*0bac*/ 	.word	0x000000ff
        /*0bb0*/ 	.word	0x00028850
        /*0bb4*/ 	.short	0x010a
        /*0bb6*/ 	.byte	0x05
	.zero		1


	//   ....[39]....
        /*0bb8*/ 	.word	0x000084d0
        /*0bbc*/ 	.word	0x000000ff
        /*0bc0*/ 	.word	0x00028850
        /*0bc4*/ 	.short	0x010a
        /*0bc6*/ 	.byte	0x05
	.zero		1


	//   ....[40]....
        /*0bc8*/ 	.word	0x000089f0
        /*0bcc*/ 	.word	0x00000000
        /*0bd0*/ 	.word	0x00000000
        /*0bd4*/ 	.short	0x0101
        /*0bd6*/ 	.byte	0x3f
	.zero		1


	//   ....[41]....
        /*0bd8*/ 	.word	0x00009ed0
        /*0bdc*/ 	.word	0x00000000
        /*0be0*/ 	.word	0x00000000
        /*0be4*/ 	.short	0x0101
        /*0be6*/ 	.byte	0x3f
	.zero		1


	//   ....[42]....
        /*0be8*/ 	.word	0x0000c990
        /*0bec*/ 	.word	0x00000000
        /*0bf0*/ 	.word	0x00028840
        /*0bf4*/ 	.short	0x010a
        /*0bf6*/ 	.byte	0x3f
	.zero		1


	//   ....[43]....
        /*0bf8*/ 	.word	0x0000d8d0
        /*0bfc*/ 	.word	0x00000008
        /*0c00*/ 	.word	0x00028800
        /*0c04*/ 	.short	0x0107
        /*0c06*/ 	.byte	0x3f
	.zero		1


	//   ....[44]....
        /*0c08*/ 	.word	0x0000d9e0
        /*0c0c*/ 	.word	0x00000002
        /*0c10*/ 	.word	0x00028800
        /*0c14*/ 	.short	0x0101
        /*0c16*/ 	.byte	0x3f
	.zero		1


	//   ....[45]....
        /*0c18*/ 	.word	0x0000da00
        /*0c1c*/ 	.word	0x00000002
        /*0c20*/ 	.word	0x00028820
        /*0c24*/ 	.short	0x010a
        /*0c26*/ 	.byte	0x3f
	.zero		1


	//   ....[46]....
        /*0c28*/ 	.word	0x0000dd60
        /*0c2c*/ 	.word	0x00000002
        /*0c30*/ 	.word	0x00028840
        /*0c34*/ 	.short	0x010a
        /*0c36*/ 	.byte	0x3f
	.zero		1


	//   ....[47]....
        /*0c38*/ 	.word	0x0000e120
        /*0c3c*/ 	.word	0x00000002
        /*0c40*/ 	.word	0x00000060
        /*0c44*/ 	.short	0x010a
        /*0c46*/ 	.byte	0x3f
	.zero		1


	//   ....[48]....
        /*0c48*/ 	.word	0x0000e7f0
        /*0c4c*/ 	.word	0x00000003
        /*0c50*/ 	.word	0x00028840
        /*0c54*/ 	.short	0x010a
        /*0c56*/ 	.byte	0x3f
	.zero		1


	//   ....[49]....
        /*0c58*/ 	.word	0x0000ebb0
        /*0c5c*/ 	.word	0x00000002
        /*0c60*/ 	.word	0x00000060
        /*0c64*/ 	.short	0x010a
        /*0c66*/ 	.byte	0x3f
	.zero		1


	//   ....[50]....
        /*0c68*/ 	.word	0x0000f1d0
        /*0c6c*/ 	.word	0x00000002
        /*0c70*/ 	.word	0x00028840
        /*0c74*/ 	.short	0x010a
        /*0c76*/ 	.byte	0x3f
	.zero		1


	//   ....[51]....
        /*0c78*/ 	.word	0x0000f590
        /*0c7c*/ 	.word	0x00000002
        /*0c80*/ 	.word	0x00000060
        /*0c84*/ 	.short	0x010a
        /*0c86*/ 	.byte	0x3f
	.zero		1


	//   ....[52]....
        /*0c88*/ 	.word	0x0000fb40
        /*0c8c*/ 	.word	0x00000000
        /*0c90*/ 	.word	0x00028860
        /*0c94*/ 	.short	0x010a
        /*0c96*/ 	.byte	0x3f
	.zero		1


	//   ....[53]....
        /*0c98*/ 	.word	0x00010c50
        /*0c9c*/ 	.word	0x00000000
        /*0ca0*/ 	.word	0x00028820
        /*0ca4*/ 	.short	0x010a
        /*0ca6*/ 	.byte	0x3f
	.zero		1


	//   ....[54]....
        /*0ca8*/ 	.word	0x00010e10
        /*0cac*/ 	.word	0x00000006
        /*0cb0*/ 	.word	0x00000000
        /*0cb4*/ 	.short	0x010a
        /*0cb6*/ 	.byte	0x3f
	.zero		1


	//   ....[55]....
        /*0cb8*/ 	.word	0x00010e80
        /*0cbc*/ 	.word	0x00000007
        /*0cc0*/ 	.word	0x00000000
        /*0cc4*/ 	.short	0x010a
        /*0cc6*/ 	.byte	0x3f
	.zero		1


	//   ....[56]....
        /*0cc8*/ 	.word	0x00010ef0
        /*0ccc*/ 	.word	0x00000004
        /*0cd0*/ 	.word	0x00000000
        /*0cd4*/ 	.short	0x010a
        /*0cd6*/ 	.byte	0x3f
	.zero		1


	//   ....[57]....
        /*0cd8*/ 	.word	0x00010f20
        /*0cdc*/ 	.word	0x00000003
        /*0ce0*/ 	.word	0x00000000
        /*0ce4*/ 	.short	0x010a
        /*0ce6*/ 	.byte	0x3f
	.zero		1


	//   ....[58]....
        /*0ce8*/ 	.word	0x00010f90
        /*0cec*/ 	.word	0x00000003
        /*0cf0*/ 	.word	0x00028800
        /*0cf4*/ 	.short	0x010a
        /*0cf6*/ 	.byte	0x3f
	.zero		1


	//   ....[59]....
        /*0cf8*/ 	.word	0x00010fe0
        /*0cfc*/ 	.word	0x00000003
        /*0d00*/ 	.word	0x00028830
        /*0d04*/ 	.short	0x010a
        /*0d06*/ 	.byte	0x3f
	.zero		1


	//   ....[60]....
        /*0d08*/ 	.word	0x00011040
        /*0d0c*/ 	.word	0x00000005
        /*0d10*/ 	.word	0x00028830
        /*0d14*/ 	.short	0x010a
        /*0d16*/ 	.byte	0x3f
	.zero		1


	//   ....[61]....
        /*0d18*/ 	.word	0x000110a0
        /*0d1c*/ 	.word	0x00000005
        /*0d20*/ 	.word	0x00028850
        /*0d24*/ 	.short	0x010a
        /*0d26*/ 	.byte	0x3f
	.zero		1


	//   ....[62]....
        /*0d28*/ 	.word	0x00011100
        /*0d2c*/ 	.word	0x00000005
        /*0d30*/ 	.word	0x00028830
        /*0d34*/ 	.short	0x010a
        /*0d36*/ 	.byte	0x3f
	.zero		1


	//   ....[63]....
        /*0d38*/ 	.word	0x00011160
        /*0d3c*/ 	.word	0x00000005
        /*0d40*/ 	.word	0x00028850
        /*0d44*/ 	.short	0x010a
        /*0d46*/ 	.byte	0x3f
	.zero		1


	//   ....[64]....
        /*0d48*/ 	.word	0x000111c0
        /*0d4c*/ 	.word	0x00000009
        /*0d50*/ 	.word	0x00028850
        /*0d54*/ 	.short	0x010a
        /*0d56*/ 	.byte	0x3f
	.zero		1


	//   ....[65]....
        /*0d58*/ 	.word	0x00011360
        /*0d5c*/ 	.word	0x00000000
        /*0d60*/ 	.word	0x00028840
        /*0d64*/ 	.short	0x010a
        /*0d66*/ 	.byte	0x3f
	.zero		1


	//   ....[66]....
        /*0d68*/ 	.word	0x00011ef0
        /*0d6c*/ 	.word	0x00000002
        /*0d70*/ 	.word	0x00028820
        /*0d74*/ 	.short	0x010a
        /*0d76*/ 	.byte	0x3f
	.zero		1


	//   ....[67]....
        /*0d78*/ 	.word	0x00011f40
        /*0d7c*/ 	.word	0x00000002
        /*0d80*/ 	.word	0x00028840
        /*0d84*/ 	.short	0x010a
        /*0d86*/ 	.byte	0x3f
	.zero		1


	//   ....[68]....
        /*0d88*/ 	.word	0x00011f90
        /*0d8c*/ 	.word	0x00000002
        /*0d90*/ 	.word	0x00000060
        /*0d94*/ 	.short	0x010a
        /*0d96*/ 	.byte	0x3f
	.zero		1


	//   ....[69]....
        /*0d98*/ 	.word	0x00011fe0
        /*0d9c*/ 	.word	0x00000003
        /*0da0*/ 	.word	0x00028840
        /*0da4*/ 	.short	0x010a
        /*0da6*/ 	.byte	0x3f
	.zero		1


	//   ....[70]....
        /*0da8*/ 	.word	0x00012030
        /*0dac*/ 	.word	0x00000002
        /*0db0*/ 	.word	0x00000060
        /*0db4*/ 	.short	0x010a
        /*0db6*/ 	.byte	0x3f
	.zero		1


	//   ....[71]....
        /*0db8*/ 	.word	0x00012080
        /*0dbc*/ 	.word	0x00000002
        /*0dc0*/ 	.word	0x00028840
        /*0dc4*/ 	.short	0x010a
        /*0dc6*/ 	.byte	0x3f
	.zero		1


	//   ....[72]....
        /*0dc8*/ 	.word	0x000120d0
        /*0dcc*/ 	.word	0x00000002
        /*0dd0*/ 	.word	0x00000060
        /*0dd4*/ 	.short	0x010a
        /*0dd6*/ 	.byte	0x3f
	.zero		1


	//   ....[73]....
        /*0dd8*/ 	.word	0x00012120
        /*0ddc*/ 	.word	0x00000000
        /*0de0*/ 	.word	0x00028860
        /*0de4*/ 	.short	0x010a
        /*0de6*/ 	.byte	0x3f
	.zero		1


	//   ....[74]....
        /*0de8*/ 	.word	0x00012ac0
        /*0dec*/ 	.word	0x00000000
        /*0df0*/ 	.word	0x00028820
        /*0df4*/ 	.short	0x010a
        /*0df6*/ 	.byte	0x3f
	.zero		1


	//   ....[75]....
        /*0df8*/ 	.word	0x00012c60
        /*0dfc*/ 	.word	0x00000006
        /*0e00*/ 	.word	0x00000000
        /*0e04*/ 	.short	0x010a
        /*0e06*/ 	.byte	0x3f
	.zero		1


	//   ....[76]....
        /*0e08*/ 	.word	0x00012cb0
        /*0e0c*/ 	.word	0x00000007
        /*0e10*/ 	.word	0x00000000
        /*0e14*/ 	.short	0x010a
        /*0e16*/ 	.byte	0x3f
	.zero		1


	//   ....[77]....
        /*0e18*/ 	.word	0x00012d00
        /*0e1c*/ 	.word	0x00000004
        /*0e20*/ 	.word	0x00000000
        /*0e24*/ 	.short	0x010a
        /*0e26*/ 	.byte	0x3f
	.zero		1


	//----- nvinfo : EIATTR_NUM_MBARRIERS
	.align		4
.L_1179:
        /*0e28*/ 	.byte	0x03, 0x38
        /*0e2a*/ 	.short	0x0016


	//----- nvinfo : EIATTR_EXIT_INSTR_OFFSETS
	.align		4
        /*0e2c*/ 	.byte	0x04, 0x1c
        /*0e2e*/ 	.short	(.L_1181 - .L_1180)


	//   ....[0]....
.L_1180:
        /*0e30*/ 	.word	0x00000a70


	//   ....[1]....
        /*0e34*/ 	.word	0x0000ad80


	//   ....[2]....
        /*0e38*/ 	.word	0x00010f70


	//----- nvinfo : EIATTR_MAX_THREADS
	.align		4
.L_1181:
        /*0e3c*/ 	.byte	0x04, 0x05
        /*0e3e*/ 	.short	(.L_1183 - .L_1182)
.L_1182:
        /*0e40*/ 	.word	0x00000180
        /*0e44*/ 	.word	0x00000001
        /*0e48*/ 	.word	0x00000001


	//----- nvinfo : EIATTR_CRS_STACK_SIZE
	.align		4
.L_1183:
        /*0e4c*/ 	.byte	0x04, 0x1e
        /*0e4e*/ 	.short	(.L_1185 - .L_1184)
.L_1184:
        /*0e50*/ 	.word	0x00000000


	//----- nvinfo : EIATTR_CBANK_PARAM_SIZE
	.align		4
.L_1185:
        /*0e54*/ 	.byte	0x03, 0x19
        /*0e56*/ 	.short	0x0af0


	//----- nvinfo : EIATTR_PARAM_CBANK
	.align		4
        /*0e58*/ 	.byte	0x04, 0x0a
        /*0e5a*/ 	.short	(.L_1187 - .L_1186)
	.align		4
.L_1186:
        /*0e5c*/ 	.word	index@(.nv.constant0._ZN7cutlass13device_kernelIN5flash11enable_sm90INS1_16FlashAttnFwdSm90INS1_25CollectiveMainloopFwdSm90ILi2EN4cute5tupleIJNS5_1CILi1EEES8_S8_EEENS6_IJNS7_ILi128EEESA_SA_EEELi128ENS_10bfloat16_tEfNS_4arch4Sm90ELb1ELb0ELb0ELb1ELb0ELb0ELb0ELb1ELb1ELb1ELb0ELb0EEENS1_21CollectiveEpilogueFwdISB_S9_SC_SE_Li256ELb1ELb1ELb0ELb0EEENS1_36VarlenDynamicPersistentTileSchedulerILi128ELi128ELi256ELi128ELb0ELb1ELb1ELb1ELb1ELb1EEEEEEEEEvNT_6ParamsE)
        /*0e60*/ 	.short	0x0210
        /*0e62*/ 	.short	0x0af0


	//----- nvinfo : EIATTR_SW_WAR
	.align		4
.L_1187:
        /*0e64*/ 	.byte	0x04, 0x36
        /*0e66*/ 	.short	(.L_1189 - .L_1188)
.L_1188:
        /*0e68*/ 	.word	0x00000008
.L_1189:


//--------------------- .nv.info._ZN7cutlass13device_kernelIN5flash11enable_sm90INS1_16FlashAttnFwdSm90INS1_25CollectiveMainloopFwdSm90ILi2EN4cute5tupleIJNS5_1CILi1EEES8_S8_EEENS6_IJNS7_ILi128EEESA_SA_EEELi128ENS_10bfloat16_tEfNS_4arch4Sm90ELb1ELb0ELb0ELb1ELb0ELb1ELb0ELb1ELb1ELb1ELb0ELb0EEENS1_21CollectiveEpilogueFwdISB_S9_SC_SE_Li256ELb1ELb1ELb0ELb0EEENS1_36VarlenDynamicPersistentTileSchedulerILi128ELi128ELi256ELi128ELb0ELb1ELb1ELb1ELb1ELb1EEEEEEEEEvNT_6ParamsE --------------------------
	.section	.nv.info._ZN7cutlass13device_kernelIN5flash11enable_sm90INS1_16FlashAttnFwdSm90INS1_25CollectiveMainloopFwdSm90ILi2EN4cute5tupleIJNS5_1CILi1EEES8_S8_EEENS6_IJNS7_ILi128EEESA_SA_EEELi128ENS_10bfloat16_tEfNS_4arch4Sm90ELb1ELb0ELb0ELb1ELb0ELb1ELb0ELb1ELb1ELb1ELb0ELb0EEENS1_21CollectiveEpilogueFwdISB_S9_SC_SE_Li256ELb1ELb1ELb0ELb0EEENS1_36VarlenDynamicPersistentTileSchedulerILi128ELi128ELi256ELi128ELb0ELb1ELb1ELb1ELb1ELb1EEEEEEEEEvNT_6ParamsE,"",@"SHT_CUDA_INFO"
	.sectionflags	@""
	.align	4


	//----- nvinfo : EIATTR_CUDA_API_VERSION
	.align		4
        /*0000*/ 	.byte	0x04, 0x37
        /*0002*/ 	.short	(.L_1191 - .L_1190)
.L_1190:
        /*0004*/ 	.word	0x00000082


	//----- nvinfo : EIATTR_KPARAM_INFO
	.align		4
.L_1191:
        /*0008*/ 	.byte	0x04, 0x17
        /*000a*/ 	.short	(.L_1193 - .L_1192)
.L_1192:
        /*000c*/ 	.word	0x00000000
        /*0010*/ 	.short	0x0000
        /*0012*/ 	.short	0x0070
        /*0014*/ 	.byte	0x00, 0xf0, 0x01, 0x2a


	//----- nvinfo : EIATTR_SPARSE_MMA_MASK
	.align		4
.L_1193:
        /*0018*/ 	.byte	0x03, 0x50
        /*001a*/ 	.short	0x0000


	//----- nvinfo : EIATTR_MAXREG_COUNT
	.align		4
        /*001c*/ 	.byte	0x03, 0x1b
        /*001e*/ 	.short	0x00a8


	//----- nvinfo : EIATTR_NUM_BARRIERS
	.align		4
        /*0020*/ 	.byte	0x02, 0x4c
        /*0022*/ 	.byte	0x10
	.zero		1


	//----- nvinfo : EIATTR_EXTERNS
	.align		4
        /*0024*/ 	.byte	0x04, 0x0f
        /*0026*/ 	.short	(.L_1195 - .L_1194)


	//   ....[0]....
	.align		4
.L_1194:
        /*0028*/ 	.word	index@(__assertfail)


	//----- nvinfo : EIATTR_ANNOTATIONS
	.align		4
.L_1195:
        /*002c*/ 	.byte	0x04, 0x55
        /*002e*/ 	.short	(.L_1197 - .L_1196)


	//   ....[0]....
.L_1196:
        /* <DEDUP_REMOVED lines=103> */


	//----- nvinfo : EIATTR_MERCURY_ISA_VERSION
	.align		4
.L_1197:
        /*0688*/ 	.byte	0x03, 0x5f
        /*068a*/ 	.short	0x0101


	//----- nvinfo : EIATTR_UNUSED_LOAD_BYTE_OFFSET
	.align		4
        /*068c*/ 	.byte	0x04, 0x44
        /*068e*/ 	.short	(.L_1199 - .L_1198)


	//   ....[0]....
.L_1198:
        /*0690*/ 	.word	0x00000ab0
        /*0694*/ 	.word	0x0000fff0


	//   ....[1]....
        /*0698*/ 	.word	0x000161b0
        /*069c*/ 	.word	0x0000fff0


	//----- nvinfo : EIATTR_INT_WARP_WIDE_INSTR_OFFSETS
	.align		4
.L_1199:
        /*06a0*/ 	.byte	0x04, 0x31
        /*06a2*/ 	.short	(.L_1201 - .L_1200)


	//   ....[0]....
.L_1200:
        /*06a4*/ 	.word	0x00000180


	//   ....[1]....
        /*06a8*/ 	.word	0x00000220


	//   ....[2]....
        /*06ac*/ 	.word	0x00000290


	//   ....[3]....
        /*06b0*/ 	.word	0x0001a9d0


	//   ....[4]....
        /*06b4*/ 	.word	0x0001aa60


	//   ....[5]....
        /*06b8*/ 	.word	0x0001e350


	//   ....[6]....
        /*06bc*/ 	.word	0x0001e3b0


	//----- nvinfo : EIATTR_COOP_GROUP_MASK_REGIDS
	.align		4
.L_1201:
        /*06c0*/ 	.byte	0x04, 0x29
        /*06c2*/ 	.short	(.L_1203 - .L_1202)


	//   ....[0]....
.L_1202:
        /*06c4*/ 	.word	0xffffffff


	//   ....[1]....
        /*06c8*/ 	.word	0xffffffff


	//   ....[2]....
        /*06cc*/ 	.word	0xffffffff


	//   ....[3]....
        /*06d0*/ 	.word	0xffffffff


	//   ....[4]....
        /*06d4*/ 	.word	0xffffffff


	//   ....[5]....
        /*06d8*/ 	.word	0xffffffff


	//   ....[6]....
        /*06dc*/ 	.word	0xffffffff


	//   ....[7]....
        /*06e0*/ 	.word	0xffffffff


	//   ....[8]....
        /*06e4*/ 	.word	0xffffffff


	//   ....[9]....
        /*06e8*/ 	.word	0xffffffff


	//   ....[10]....
        /*06ec*/ 	.word	0xffffffff


	//   ....[11]....
        /*06f0*/ 	.word	0xffffffff


	//   ....[12]....
        /*06f4*/ 	.word	0xffffffff


	//   ....[13]....
        /*06f8*/ 	.word	0xffffffff


	//   ....[14]....
        /*06fc*/ 	.word	0xffffffff


	//   ....[15]....
        /*0700*/ 	.word	0xffffffff


	//   ....[16]....
        /*0704*/ 	.word	0xffffffff


	//   ....[17]....
        /*0708*/ 	.word	0xffffffff


	//   ....[18]....
        /*070c*/ 	.word	0xffffffff


	//   ....[19]....
        /*0710*/ 	.word	0xffffffff


	//   ....[20]....
        /*0714*/ 	.word	0xffffffff


	//   ....[21]....
        /*0718*/ 	.word	0xffffffff


	//   ....[22]....
        /*071c*/ 	.word	0xffffffff


	//   ....[23]....
        /*0720*/ 	.word	0xffffffff


	//   ....[24]....
        /*0724*/ 	.word	0xffffffff


	//   ....[25]....
        /*0728*/ 	.word	0xffffffff


	//   ....[26]....
        /*072c*/ 	.word	0xffffffff


	//   ....[27]....
        /*0730*/ 	.word	0xffffffff


	//   ....[28]....
        /*0734*/ 	.word	0xffffffff


	//   ....[29]....
        /*0738*/ 	.word	0xffffffff


	//   ....[30]....
        /*073c*/ 	.word	0xffffffff


	//   ....[31]....
        /*0740*/ 	.word	0xffffffff


	//   ....[32]....
        /*0744*/ 	.word	0xffffffff


	//   ....[33]....
        /*0748*/ 	.word	0xffffffff


	//   ....[34]....
        /*074c*/ 	.word	0xffffffff


	//   ....[35]....
        /*0750*/ 	.word	0xffffffff


	//   ....[36]....
        /*0754*/ 	.word	0xffffffff


	//   ....[37]....
        /*0758*/ 	.word	0xffffffff


	//   ....[38]....
        /*075c*/ 	.word	0xffffffff


	//   ....[39]....
        /*0760*/ 	.word	0xffffffff


	//   ....[40]....
        /*0764*/ 	.word	0xffffffff


	//   ....[41]....
        /*0768*/ 	.word	0xffffffff


	//   ....[42]....
        /*076c*/ 	.word	0xffffffff


	//   ....[43]....
        /*0770*/ 	.word	0xffffffff


	//   ....[44]....
        /*0774*/ 	.word	0xffffffff


	//   ....[45]....
        /*0778*/ 	.word	0xffffffff


	//   ....[46]....
        /*077c*/ 	.word	0xffffffff


	//   ....[47]....
        /*0780*/ 	.word	0xffffffff


	//   ....[48]....
        /*0784*/ 	.word	0xffffffff


	//   ....[49]....
        /*0788*/ 	.word	0xffffffff


	//   ....[50]....
        /*078c*/ 	.word	0xffffffff


	//   ....[51]....
        /*0790*/ 	.word	0xffffffff


	//   ....[52]....
        /*0794*/ 	.word	0xffffffff


	//   ....[53]....
        /*0798*/ 	.word	0xffffffff


	//   ....[54]....
        /*079c*/ 	.word	0xffffffff


	//   ....[55]....
        /*07a0*/ 	.word	0xffffffff


	//   ....[56]....
        /*07a4*/ 	.word	0xffffffff


	//   ....[57]....
        /*07a8*/ 	.word	0xffffffff


	//   ....[58]....
        /*07ac*/ 	.word	0xffffffff


	//   ....[59]....
        /*07b0*/ 	.word	0xffffffff


	//   ....[60]....
        /*07b4*/ 	.word	0xffffffff


	//   ....[61]....
        /*07b8*/ 	.word	0xffffffff


	//   ....[62]....
        /*07bc*/ 	.word	0xffffffff


	//   ....[63]....
        /*07c0*/ 	.word	0xffffffff


	//   ....[64]....
        /*07c4*/ 	.word	0xffffffff


	//   ....[65]....
        /*07c8*/ 	.word	0xffffffff


	//   ....[66]....
        /*07cc*/ 	.word	0xffffffff


	//   ....[67]....
        /*07d0*/ 	.word	0xffffffff


	//   ....[68]....
        /*07d4*/ 	.word	0xffffffff


	//   ....[69]....
        /*07d8*/ 	.word	0xffffffff


	//   ....[70]....
        /*07dc*/ 	.word	0xffffffff


	//   ....[71]....
        /*07e0*/ 	.word	0xffffffff


	//   ....[72]....
        /*07e4*/ 	.word	0xffffffff


	//   ....[73]....
        /*07e8*/ 	.word	0xffffffff


	//   ....[74]....
        /*07ec*/ 	.word	0xffffffff


	//   ....[75]....
        /*07f0*/ 	.word	0xffffffff


	//   ....[76]....
        /*07f4*/ 	.word	0xffffffff


	//   ....[77]....
        /*07f8*/ 	.word	0xffffffff


	//   ....[78]....
        /*07fc*/ 	.word	0xffffffff


	//   ....[79]....
        /*0800*/ 	.word	0xffffffff


	//   ....[80]....
        /*0804*/ 	.word	0xffffffff


	//   ....[81]....
        /*0808*/ 	.word	0xffffffff


	//   ....[82]....
        /*080c*/ 	.word	0xffffffff


	//   ....[83]....
        /*0810*/ 	.word	0xffffffff


	//   ....[84]....
        /*0814*/ 	.word	0xffffffff


	//   ....[85]....
        /*0818*/ 	.word	0xffffffff


	//   ....[86]....
        /*081c*/ 	.word	0xffffffff


	//   ....[87]....
        /*0820*/ 	.word	0xffffffff


	//   ....[88]....
        /*0824*/ 	.word	0xffffffff


	//   ....[89]....
        /*0828*/ 	.word	0xffffffff


	//   ....[90]....
        /*082c*/ 	.word	0xffffffff


	//   ....[91]....
        /*0830*/ 	.word	0xffffffff


	//   ....[92]....
        /*0834*/ 	.word	0xffffffff


	//   ....[93]....
        /*0838*/ 	.word	0xffffffff


	//   ....[94]....
        /*083c*/ 	.word	0xffffffff


	//   ....[95]....
        /*0840*/ 	.word	0xffffffff


	//   ....[96]....
        /*0844*/ 	.word	0xffffffff


	//   ....[97]....
        /*0848*/ 	.word	0xffffffff


	//   ....[98]....
        /*084c*/ 	.word	0xffffffff


	//   ....[99]....
        /*0850*/ 	.word	0xffffffff


	//   ....[100]....
        /*0854*/ 	.word	0xffffffff


	//   ....[101]....
        /*0858*/ 	.word	0xffffffff


	//   ....[102]....
        /*085c*/ 	.word	0xffffffff


	//   ....[103]....
        /*0860*/ 	.word	0xffffffff


	//   ....[104]....
        /*0864*/ 	.word	0xffffffff


	//   ....[105]....
        /*0868*/ 	.word	0xffffffff


	//   ....[106]....
        /*086c*/ 	.word	0xffffffff


	//   ....[107]....
        /*0870*/ 	.word	0xffffffff


	//   ....[108]....
        /*0874*/ 	.word	0xffffffff


	//   ....[109]....
        /*0878*/ 	.word	0xffffffff


	//   ....[110]....
        /*087c*/ 	.word	0xffffffff


	//   ....[111]....
        /*0880*/ 	.word	0xffffffff


	//   ....[112]....
        /*0884*/ 	.word	0xffffffff


	//   ....[113]....
        /*0888*/ 	.word	0xffffffff


	//   ....[114]....
        /*088c*/ 	.word	0xffffffff


	//   ....[115]....
        /*0890*/ 	.word	0xffffffff


	//   ....[116]....
        /*0894*/ 	.word	0xffffffff


	//   ....[117]....
        /*0898*/ 	.word	0xffffffff


	//   ....[118]....
        /*089c*/ 	.word	0xffffffff


	//   ....[119]....
        /*08a0*/ 	.word	0xffffffff


	//   ....[120]....
        /*08a4*/ 	.word	0xffffffff


	//   ....[121]....
        /*08a8*/ 	.word	0xffffffff


	//   ....[122]....
        /*08ac*/ 	.word	0xffffffff


	//   ....[123]....
        /*08b0*/ 	.word	0xffffffff


	//   ....[124]....
        /*08b4*/ 	.word	0xffffffff


	//   ....[125]....
        /*08b8*/ 	.word	0xffffffff


	//   ....[126]....
        /*08bc*/ 	.word	0xffffffff


	//   ....[127]....
        /*08c0*/ 	.word	0xffffffff


	//   ....[128]....
        /*08c4*/ 	.word	0xffffffff


	//   ....[129]....
        /*08c8*/ 	.word	0xffffffff


	//   ....[130]....
        /*08cc*/ 	.word	0xffffffff


	//   ....[131]....
        /*08d0*/ 	.word	0xffffffff


	//   ....[132]....
        /*08d4*/ 	.word	0x0500000f


	//   ....[133]....
        /*08d8*/ 	.word	0x0500000f


	//   ....[134]....
        /*08dc*/ 	.word	0x0500000f


	//   ....[135]....
        /*08e0*/ 	.word	0x0500000f


	//   ....[136]....
        /*08e4*/ 	.word	0x0500000f


	//   ....[137]....
        /*08e8*/ 	.word	0x0500000f


	//   ....[138]....
        /*08ec*/ 	.word	0x0500000f


	//   ....[139]....
        /*08f0*/ 	.word	0x0500000f


	//   ....[140]....
        /*08f4*/ 	.word	0x0500000f


	//   ....[141]....
        /*08f8*/ 	.word	0x0500000f


	//   ....[142]....
        /*08fc*/ 	.word	0x0500000f


	//   ....[143]....
        /*0900*/ 	.word	0x0500000f


	//   ....[144]....
        /*0904*/ 	.word	0x0500000f


	//   ....[145]....
        /*0908*/ 	.word	0x0500000f


	//   ....[146]....
        /*090c*/ 	.word	0x0500000f


	//   ....[147]....
        /*0910*/ 	.word	0x0500000f


	//   ....[148]....
        /*0914*/ 	.word	0x0500000f


	//   ....[149]....
        /*0918*/ 	.word	0x0500000f


	//   ....[150]....
        /*091c*/ 	.word	0x0500000f


	//   ....[151]....
        /*0920*/ 	.word	0x0500000f


	//   ....[152]....
        /*0924*/ 	.word	0x0500000f


	//   ....[153]....
        /*0928*/ 	.word	0x0500000f


	//   ....[154]....
        /*092c*/ 	.word	0x0500000f


	//   ....[155]....
        /*0930*/ 	.word	0x0500000f


	//   ....[156]....
        /*0934*/ 	.word	0x0500000f


	//   ....[157]....
        /*0938*/ 	.word	0x0500000f


	//   ....[158]....
        /*093c*/ 	.word	0x0500000f


	//   ....[159]....
        /*0940*/ 	.word	0x0500000f


	//   ....[160]....
        /*0944*/ 	.word	0x0500000f


	//   ....[161]....
        /*0948*/ 	.word	0x0500000f


	//   ....[162]....
        /*094c*/ 	.word	0x0500000f


	//   ....[163]....
        /*0950*/ 	.word	0x0500000f


	//   ....[164]....
        /*0954*/ 	.word	0x0500000f


	//   ....[165]....
        /*0958*/ 	.word	0x0500000f


	//   ....[166]....
        /*095c*/ 	.word	0x0500000f


	//   ....[167]....
        /*0960*/ 	.word	0x0500000f


	//   ....[168]....
        /*0964*/ 	.word	0x0500000f


	//   ....[169]....
        /*0968*/ 	.word	0x0500000f


	//   ....[170]....
        /*096c*/ 	.word	0x0500000f


	//   ....[171]....
        /*0970*/ 	.word	0x0500000f


	//   ....[172]....
        /*0974*/ 	.word	0x0500000f


	//   ....[173]....
        /*0978*/ 	.word	0x0500000f


	//   ....[174]....
        /*097c*/ 	.word	0x0500000f


	//   ....[175]....
        /*0980*/ 	.word	0x0500000f


	//   ....[176]....
        /*0984*/ 	.word	0x0500000f


	//   ....[177]....
        /*0988*/ 	.word	0x0500000f


	//   ....[178]....
        /*098c*/ 	.word	0x0500000f


	//   ....[179]....
        /*0990*/ 	.word	0x0500000f


	//   ....[180]....
        /*0994*/ 	.word	0x0500000f


	//   ....[181]....
        /*0998*/ 	.word	0x0500000f


	//   ....[182]....
        /*099c*/ 	.word	0x0500000f


	//   ....[183]....
        /*09a0*/ 	.word	0x0500000f


	//   ....[184]....
        /*09a4*/ 	.word	0x0500000f


	//   ....[185]....
        /*09a8*/ 	.word	0x0500000f


	//   ....[186]....
        /*09ac*/ 	.word	0x0500000f


	//   ....[187]....
        /*09b0*/ 	.word	0x0500000f


	//   ....[188]....
        /*09b4*/ 	.word	0x0500000f


	//   ....[189]....
        /*09b8*/ 	.word	0x0500000f


	//   ....[190]....
        /*09bc*/ 	.word	0x0500000f


	//   ....[191]....
        /*09c0*/ 	.word	0x0500000f


	//   ....[192]....
        /*09c4*/ 	.word	0x0500000f


	//   ....[193]....
        /*09c8*/ 	.word	0x0500000f


	//   ....[194]....
        /*09cc*/ 	.word	0x0500000f


	//   ....[195]....
        /*09d0*/ 	.word	0x0500000f


	//   ....[196]....
        /*09d4*/ 	.word	0x0500000f


	//   ....[197]....
        /*09d8*/ 	.word	0x0500000f


	//   ....[198]....
        /*09dc*/ 	.word	0x0500000f


	//   ....[199]....
        /*09e0*/ 	.word	0x0500000f


	//   ....[200]....
        /*09e4*/ 	.word	0x0500000f


	//   ....[201]....
        /*09e8*/ 	.word	0x0500000f


	//   ....[202]....
        /*09ec*/ 	.word	0x0500000f


	//   ....[203]....
        /*09f0*/ 	.word	0x0500000f


	//   ....[204]....
        /*09f4*/ 	.word	0x0500000f


	//   ....[205]....
        /*09f8*/ 	.word	0x0500000f


	//   ....[206]....
        /*09fc*/ 	.word	0x0500000f


	//   ....[207]....
        /*0a00*/ 	.word	0x0500000f


	//   ....[208]....
        /*0a04*/ 	.word	0x0500000f


	//----- nvinfo : EIATTR_COOP_GROUP_INSTR_OFFSETS
	.align		4
.L_1203:
        /*0a08*/ 	.byte	0x04, 0x28
        /*0a0a*/ 	.short	(.L_1205 - .L_1204)


	//   ....[0]....
.L_1204:
        /*0a0c*/ 	.word	0x00000060


	//   ....[1]....
        /*0a10*/ 	.word	0x00000190


	//   ....[2]....
        /*0a14*/ 	.word	0x00000240


	//   ....[3]....
        /*0a18*/ 	.word	0x00000400


	//   ....[4]....
        /*0a1c*/ 	.word	0x00000560


	//   ....[5]....
        /*0a20*/ 	.word	0x00000680


	//   ....[6]....
        /*0a24*/ 	.word	0x000007e0


	//   ....[7]....
        /*0a28*/ 	.word	0x00008df0


	//   ....[8]....
        /*0a2c*/ 	.word	0x000094b0


	//   ....[9]....
        /*0a30*/ 	.word	0x000094c0


	//   ....[10]....
        /*0a34*/ 	.word	0x000094d0


	//   ....[11]....
        /*0a38*/ 	.word	0x000094e0


	//   ....[12]....
        /*0a3c*/ 	.word	0x00009820


	//   ....[13]....
        /*0a40*/ 	.word	0x00009830


	//   ....[14]....
        /*0a44*/ 	.word	0x00009840


	//   ....[15]....
        /*0a48*/ 	.word	0x00009850


	//   ....[16]....
        /*0a4c*/ 	.word	0x00009b70


	//   ....[17]....
        /*0a50*/ 	.word	0x00009b80


	//   ....[18]....
        /*0a54*/ 	.word	0x00009b90


	//   ....[19]....
        /*0a58*/ 	.word	0x00009ba0


	//   ....[20]....
        /*0a5c*/ 	.word	0x00009ee0


	//   ....[21]....
        /*0a60*/ 	.word	0x00009ef0


	//   ....[22]....
        /*0a64*/ 	.word	0x00009f00


	//   ....[23]....
        /*0a68*/ 	.word	0x00009f10


	//   ....[24]....
        /*0a6c*/ 	.word	0x0000be00


	//   ....[25]....
        /*0a70*/ 	.word	0x0000be20


	//   ....[26]....
        /*0a74*/ 	.word	0x0000be30


	//   ....[27]....
        /*0a78*/ 	.word	0x0000be40


	//   ....[28]....
        /*0a7c*/ 	.word	0x0000bf50


	//   ....[29]....
        /*0a80*/ 	.word	0x0000bf70


	//   ....[30]....
        /*0a84*/ 	.word	0x0000c010


	//   ....[31]....
        /*0a88*/ 	.word	0x0000c040


	//   ....[32]....
        /*0a8c*/ 	.word	0x0000c390


	//   ....[33]....
        /*0a90*/ 	.word	0x0000c3b0


	//   ....[34]....
        /*0a94*/ 	.word	0x0000c3d0


	//   ....[35]....
        /*0a98*/ 	.word	0x0000c3e0


	//   ....[36]....
        /*0a9c*/ 	.word	0x0000c4b0


	//   ....[37]....
        /*0aa0*/ 	.word	0x0000c4d0


	//   ....[38]....
        /*0aa4*/ 	.word	0x0000c4e0


	//   ....[39]....
        /*0aa8*/ 	.word	0x0000c560


	//   ....[40]....
        /*0aac*/ 	.word	0x0000ea60


	//   ....[41]....
        /*0ab0*/ 	.word	0x0000ea80


	//   ....[42]....
        /*0ab4*/ 	.word	0x0000f2c0


	//   ....[43]....
        /*0ab8*/ 	.word	0x0000f310


	//   ....[44]....
        /*0abc*/ 	.word	0x0000fc10


	//   ....[45]....
        /*0ac0*/ 	.word	0x0000fc70


	//   ....[46]....
        /*0ac4*/ 	.word	0x000111d0


	//   ....[47]....
        /*0ac8*/ 	.word	0x000111e0


	//   ....[48]....
        /*0acc*/ 	.word	0x00011b10


	//   ....[49]....
        /*0ad0*/ 	.word	0x00011b40


	//   ....[50]....
        /*0ad4*/ 	.word	0x000123a0


	//   ....[51]....
        /*0ad8*/ 	.word	0x000123f0


	//   ....[52]....
        /*0adc*/ 	.word	0x00013ed0


	//   ....[53]....
        /*0ae0*/ 	.word	0x00013f10


	//   ....[54]....
        /*0ae4*/ 	.word	0x00014490


	//   ....[55]....
        /*0ae8*/ 	.word	0x000144d0


	//   ....[56]....
        /*0aec*/ 	.word	0x000157f0


	//   ....[57]....
        /*0af0*/ 	.word	0x00015830


	//   ....[58]....
        /*0af4*/ 	.word	0x00015900


	//   ....[59]....
        /*0af8*/ 	.word	0x00015920


	//   ....[60]....
        /*0afc*/ 	.word	0x00016bf0


	//   ....[61]....
        /*0b00*/ 	.word	0x00016c30


	//   ....[62]....
        /*0b04*/ 	.word	0x00016c70


	//   ....[63]....
        /*0b08*/ 	.word	0x00016cb0


	//   ....[64]....
        /*0b0c*/ 	.word	0x00017240


	//   ....[65]....
        /*0b10*/ 	.word	0x00017260


	//   ....[66]....
        /*0b14*/ 	.word	0x00017320


	//   ....[67]....
        /*0b18*/ 	.word	0x00017340


	//   ....[68]....
        /*0b1c*/ 	.word	0x00017400


	//   ....[69]....
        /*0b20*/ 	.word	0x00017420


	//   ....[70]....
        /*0b24*/ 	.word	0x000174f0


	//   ....[71]....
        /*0b28*/ 	.word	0x00017510


	//   ....[72]....
        /*0b2c*/ 	.word	0x00017cd0


	//   ....[73]....
        /*0b30*/ 	.word	0x00017ce0


	//   ....[74]....
        /*0b34*/ 	.word	0x00017df0


	//   ....[75]....
        /*0b38*/ 	.word	0x00017e00


	//   ....[76]....
        /*0b3c*/ 	.word	0x00017f10


	//   ....[77]....
        /*0b40*/ 	.word	0x00017f20


	//   ....[78]....
        /*0b44*/ 	.word	0x00018030


	//   ....[79]....
        /*0b48*/ 	.word	0x00018040


	//   ....[80]....
        /*0b4c*/ 	.word	0x000181b0


	//   ....[81]....
        /*0b50*/ 	.word	0x00018380


	//   ....[82]....
        /*0b54*/ 	.word	0x000183b0


	//   ....[83]....
        /*0b58*/ 	.word	0x000183e0


	//   ....[84]....
        /*0b5c*/ 	.word	0x00018410


	//   ....[85]....
        /*0b60*/ 	.word	0x00018440


	//   ....[86]....
        /*0b64*/ 	.word	0x00018470


	//   ....[87]....
        /*0b68*/ 	.word	0x000185e0


	//   ....[88]....
        /*0b6c*/ 	.word	0x00018610


	//   ....[89]....
        /*0b70*/ 	.word	0x00018640


	//   ....[90]....
        /*0b74*/ 	.word	0x00018670


	//   ....[91]....
        /*0b78*/ 	.word	0x000186a0


	//   ....[92]....
        /*0b7c*/ 	.word	0x000186d0


	//   ....[93]....
        /*0b80*/ 	.word	0x00018770


	//   ....[94]....
        /*0b84*/ 	.word	0x000187d0


	//   ....[95]....
        /*0b88*/ 	.word	0x00018860


	//   ....[96]....
        /*0b8c*/ 	.word	0x00019770


	//   ....[97]....
        /*0b90*/ 	.word	0x0001afd0


	//   ....[98]....
        /*0b94*/ 	.word	0x0001bc00


	//   ....[99]....
        /*0b98*/ 	.word	0x0001bc10


	//   ....[100]....
        /*0b9c*/ 	.word	0x0001bc30


	//   ....[101]....
        /*0ba0*/ 	.word	0x0001bce0


	//   ....[102]....
        /*0ba4*/ 	.word	0x0001bd10


	//   ....[103]....
        /*0ba8*/ 	.word	0x0001bd90


	//   ....[104]....
        /*0bac*/ 	.word	0x0001bdc0


	//   ....[105]....
        /*0bb0*/ 	.word	0x0001be40


	//   ....[106]....
        /*0bb4*/ 	.word	0x0001be70


	//   ....[107]....
        /*0bb8*/ 	.word	0x0001bef0


	//   ....[108]....
        /*0bbc*/ 	.word	0x0001bf20


	//   ....[109]....
        /*0bc0*/ 	.word	0x0001bfa0


	//   ....[110]....
        /*0bc4*/ 	.word	0x0001bfd0


	//   ....[111]....
        /*0bc8*/ 	.word	0x0001c050


	//   ....[112]....
        /*0bcc*/ 	.word	0x0001c060


	//   ....[113]....
        /*0bd0*/ 	.word	0x0001c0e0


	//   ....[114]....
        /*0bd4*/ 	.word	0x0001eac0


	//   ....[115]....
        /*0bd8*/ 	.word	0x0001eb10


	//   ....[116]....
        /*0bdc*/ 	.word	0x0001eb40


	//   ....[117]....
        /*0be0*/ 	.word	0x0001eb50


	//   ....[118]....
        /*0be4*/ 	.word	0x0001eb80


	//   ....[119]....
        /*0be8*/ 	.word	0x0001ebb0


	//   ....[120]....
        /*0bec*/ 	.word	0x0001ebe0


	//   ....[121]....
        /*0bf0*/ 	.word	0x0001ec10


	//   ....[122]....
        /*0bf4*/ 	.word	0x0001ed90


	//   ....[123]....
        /*0bf8*/ 	.word	0x0001edd0


	//   ....[124]....
        /*0bfc*/ 	.word	0x0001ee00


	//   ....[125]....
        /*0c00*/ 	.word	0x0001ee30


	//   ....[126]....
        /*0c04*/ 	.word	0x0001ee60


	//   ....[127]....
        /*0c08*/ 	.word	0x0001ee90


	//   ....[128]....
        /*0c0c*/ 	.word	0x0001ef50


	//   ....[129]....
        /*0c10*/ 	.word	0x0001ef70


	//   ....[130]....
        /*0c14*/ 	.word	0x0001efe0


	//   ....[131]....
        /*0c18*/ 	.word	0x0001f6b0


	//   ....[132]....
        /*0c1c*/ 	.word	0x0001faf0


	//   ....[133]....
        /*0c20*/ 	.word	0x0001fba0


	//   ....[134]....
        /*0c24*/ 	.word	0x0001fc30


	//   ....[135]....
        /*0c28*/ 	.word	0x0001fc80


	//   ....[136]....
        /*0c2c*/ 	.word	0x0001fcd0


	//   ....[137]....
        /*0c30*/ 	.word	0x0001fd60


	//   ....[138]....
        /*0c34*/ 	.word	0x0001fdf0


	//   ....[139]....
        /*0c38*/ 	.word	0x0001fe40


	//   ....[140]....
        /*0c3c*/ 	.word	0x0001fe90


	//   ....[141]....
        /*0c40*/ 	.word	0x0001ff20


	//   ....[142]....
        /*0c44*/ 	.word	0x0001ffb0


	//   ....[143]....
        /*0c48*/ 	.word	0x00020000


	//   ....[144]....
        /*0c4c*/ 	.word	0x00020050


	//   ....[145]....
        /*0c50*/ 	.word	0x000200e0


	//   ....[146]....
        /*0c54*/ 	.word	0x00020170


	//   ....[147]....
        /*0c58*/ 	.word	0x000201c0


	//   ....[148]....
        /*0c5c*/ 	.word	0x00020210


	//   ....[149]....
        /*0c60*/ 	.word	0x00020300


	//   ....[150]....
        /*0c64*/ 	.word	0x000203b0


	//   ....[151]....
        /*0c68*/ 	.word	0x00020430


	//   ....[152]....
        /*0c6c*/ 	.word	0x000204d0


	//   ....[153]....
        /*0c70*/ 	.word	0x00020560


	//   ....[154]....
        /*0c74*/ 	.word	0x00020620


	//   ....[155]....
        /*0c78*/ 	.word	0x000206a0


	//   ....[156]....
        /*0c7c*/ 	.word	0x00020710


	//   ....[157]....
        /*0c80*/ 	.word	0x000208b0


	//   ....[158]....
        /*0c84*/ 	.word	0x00020950


	//   ....[159]....
        /*0c88*/ 	.word	0x000209d0


	//   ....[160]....
        /*0c8c*/ 	.word	0x00020a40


	//   ....[161]....
        /*0c90*/ 	.word	0x00020bb0


	//   ....[162]....
        /*0c94*/ 	.word	0x00020ce0


	//   ....[163]....
        /*0c98*/ 	.word	0x00020d50


	//   ....[164]....
        /*0c9c*/ 	.word	0x00020da0


	//   ....[165]....
        /*0ca0*/ 	.word	0x00021080


	//   ....[166]....
        /*0ca4*/ 	.word	0x000210d0


	//   ....[167]....
        /*0ca8*/ 	.word	0x00021160


	//   ....[168]....
        /*0cac*/ 	.word	0x000211f0


	//   ....[169]....
        /*0cb0*/ 	.word	0x00021280


	//   ....[170]....
        /*0cb4*/ 	.word	0x00021310


	//   ....[171]....
        /*0cb8*/ 	.word	0x000213a0


	//   ....[172]....
        /*0cbc*/ 	.word	0x00021430


	//   ....[173]....
        /*0cc0*/ 	.word	0x000214f0


	//   ....[174]....
        /*0cc4*/ 	.word	0x000217f0


	//   ....[175]....
        /*0cc8*/ 	.word	0x000219a0


	//   ....[176]....
        /*0ccc*/ 	.word	0x000219f0


	//   ....[177]....
        /*0cd0*/ 	.word	0x00021a50


	//   ....[178]....
        /*0cd4*/ 	.word	0x00021af0


	//   ....[179]....
        /*0cd8*/ 	.word	0x00021bb0


	//   ....[180]....
        /*0cdc*/ 	.word	0x00021c50


	//   ....[181]....
        /*0ce0*/ 	.word	0x00021d20


	//   ....[182]....
        /*0ce4*/ 	.word	0x00021db0


	//   ....[183]....
        /*0ce8*/ 	.word	0x00021e90


	//   ....[184]....
        /*0cec*/ 	.word	0x00021f20


	//   ....[185]....
        /*0cf0*/ 	.word	0x00022000


	//   ....[186]....
        /*0cf4*/ 	.word	0x00022090


	//   ....[187]....
        /*0cf8*/ 	.word	0x00022170


	//   ....[188]....
        /*0cfc*/ 	.word	0x00022200


	//   ....[189]....
        /*0d00*/ 	.word	0x000222e0


	//   ....[190]....
        /*0d04*/ 	.word	0x000223d0


	//   ....[191]....
        /*0d08*/ 	.word	0x00022700


	//   ....[192]....
        /*0d0c*/ 	.word	0x000227b0


	//   ....[193]....
        /*0d10*/ 	.word	0x000228b0


	//   ....[194]....
        /*0d14*/ 	.word	0x00022940


	//   ....[195]....
        /*0d18*/ 	.word	0x000229c0


	//   ....[196]....
        /*0d1c*/ 	.word	0x00022a40


	//   ....[197]....
        /*0d20*/ 	.word	0x00022ac0


	//   ....[198]....
        /*0d24*/ 	.word	0x00022b50


	//   ....[199]....
        /*0d28*/ 	.word	0x00022bf0


	//   ....[200]....
        /*0d2c*/ 	.word	0x00022cc0


	//   ....[201]....
        /*0d30*/ 	.word	0x00022d40


	//   ....[202]....
        /*0d34*/ 	.word	0x00022dc0


	//   ....[203]....
        /*0d38*/ 	.word	0x00022e40


	//   ....[204]....
        /*0d3c*/ 	.word	0x00022ed0


	//   ....[205]....
        /*0d40*/ 	.word	0x00022f50


	//   ....[206]....
        /*0d44*/ 	.word	0x00022ff0


	//   ....[207]....
        /*0d48*/ 	.word	0x00023080


	//   ....[208]....
        /*0d4c*/ 	.word	0x000231b0


	//----- nvinfo : EIATTR_REG_RECONFIG
	.align		4
.L_1205:
        /*0d50*/ 	.byte	0x01, 0x54
	.zero		2


	//----- nvinfo : EIATTR_SYSCALL_OFFSETS
	.align		4
        /*0d54*/ 	.byte	0x04, 0x46
        /*0d56*/ 	.short	(.L_1207 - .L_1206)


	//   ....[0]....
.L_1206:
        /*0d58*/ 	.word	0x000019a0


	//   ....[1]....
        /*0d5c*/ 	.word	0x00001af0


	//   ....[2]....
        /*0d60*/ 	.word	0x00008f80


	//   ....[3]....
        /*0d64*/ 	.word	0x00009270


	//   ....[4]....
        /*0d68*/ 	.word	0x0001abd0


	//   ....[5]....
        /*0d6c*/ 	.word	0x0001ad30


	//   ....[6]....
        /*0d70*/ 	.word	0x0001ae30


	//   ....[7]....
        /*0d74*/ 	.word	0x0001b7d0


	//----- nvinfo : EIATTR_MBARRIER_INSTR_OFFSETS
	.align		4
.L_1207:
        /*0d78*/ 	.byte	0x04, 0x39
        /*0d7a*/ 	.short	(.L_1209 - .L_1208)


	//   ....[0]....
.L_1208:
        /*0d7c*/ 	.word	0x000002b0
        /*0d80*/ 	.word	0x000000ff
        /*0d84*/ 	.word	0x00028800
        /*0d88*/ 	.short	0x0100
        /*0d8a*/ 	.byte	0x08
	.zero		1


	//   ....[1]....
        /*0d8c*/ 	.word	0x000002c0
        /*0d90*/ 	.word	0x000000ff
        /*0d94*/ 	.word	0x00028820
        /*0d98*/ 	.short	0x0100
        /*0d9a*/ 	.byte	0x08
	.zero		1


	//   ....[2]....
        /*0d9c*/ 	.word	0x000003b0
        /*0da0*/ 	.word	0x000000ff
        /*0da4*/ 	.word	0x00028830
        /*0da8*/ 	.short	0x0100
        /*0daa*/ 	.byte	0x08
	.zero		1


	//   ....[3]....
        /*0dac*/ 	.word	0x000003c0
        /*0db0*/ 	.word	0x000000ff
        /*0db4*/ 	.word	0x00028840
        /*0db8*/ 	.short	0x0100
        /*0dba*/ 	.byte	0x08
	.zero		1


	//   ....[4]....
        /*0dbc*/ 	.word	0x000003d0
        /*0dc0*/ 	.word	0x000000ff
        /*0dc4*/ 	.word	0x00028838
        /*0dc8*/ 	.short	0x0100
        /*0dca*/ 	.byte	0x08
	.zero		1


	//   ....[5]....
        /*0dcc*/ 	.word	0x000003e0
        /*0dd0*/ 	.word	0x000000ff
        /*0dd4*/ 	.word	0x00028848
        /*0dd8*/ 	.short	0x0100
        /*0dda*/ 	.byte	0x08
	.zero		1


	//   ....[6]....
        /*0ddc*/ 	.word	0x00000510
        /*0de0*/ 	.word	0x000000ff
        /*0de4*/ 	.word	0x00028850
        /*0de8*/ 	.short	0x0100
        /*0dea*/ 	.byte	0x08
	.zero		1


	//   ....[7]....
        /*0dec*/ 	.word	0x00000520
        /*0df0*/ 	.word	0x000000ff
        /*0df4*/ 	.word	0x00028860
        /*0df8*/ 	.short	0x0100
        /*0dfa*/ 	.byte	0x08
	.zero		1


	//   ....[8]....
        /*0dfc*/ 	.word	0x00000530
        /*0e00*/ 	.word	0x000000ff
        /*0e04*/ 	.word	0x00028858
        /*0e08*/ 	.short	0x0100
        /*0e0a*/ 	.byte	0x08
	.zero		1


	//   ....[9]....
        /*0e0c*/ 	.word	0x00000540
        /*0e10*/ 	.word	0x000000ff
        /*0e14*/ 	.word	0x00028868
        /*0e18*/ 	.short	0x0100
        /*0e1a*/ 	.byte	0x08
	.zero		1


	//   ....[10]....
        /*0e1c*/ 	.word	0x00000630
        /*0e20*/ 	.word	0x000000ff
        /*0e24*/ 	.word	0x00028870
        /*0e28*/ 	.short	0x0100
        /*0e2a*/ 	.byte	0x06
	.zero		1


	//   ....[11]....
        /*0e2c*/ 	.word	0x00000640
        /*0e30*/ 	.word	0x000000ff
        /*0e34*/ 	.word	0x00028880
        /*0e38*/ 	.short	0x0100
        /*0e3a*/ 	.byte	0x06
	.zero		1


	//   ....[12]....
        /*0e3c*/ 	.word	0x00000650
        /*0e40*/ 	.word	0x000000ff
        /*0e44*/ 	.word	0x00028878
        /*0e48*/ 	.short	0x0100
        /*0e4a*/ 	.byte	0x06
	.zero		1


	//   ....[13]....
        /*0e4c*/ 	.word	0x00000660
        /*0e50*/ 	.word	0x000000ff
        /*0e54*/ 	.word	0x00028888
        /*0e58*/ 	.short	0x0100
        /*0e5a*/ 	.byte	0x06
	.zero		1


	//   ....[14]....
        /*0e5c*/ 	.word	0x00000790
        /*0e60*/ 	.word	0x000000ff
        /*0e64*/ 	.word	0x00028890
        /*0e68*/ 	.short	0x0100
        /*0e6a*/ 	.byte	0x08
	.zero		1


	//   ....[15]....
        /*0e6c*/ 	.word	0x000007a0
        /*0e70*/ 	.word	0x000000ff
        /*0e74*/ 	.word	0x000288a0
        /*0e78*/ 	.short	0x0100
        /*0e7a*/ 	.byte	0x08
	.zero		1


	//   ....[16]....
        /*0e7c*/ 	.word	0x000007b0
        /*0e80*/ 	.word	0x000000ff
        /*0e84*/ 	.word	0x00028898
        /*0e88*/ 	.short	0x0100
        /*0e8a*/ 	.byte	0x08
	.zero		1


	//   ....[17]....
        /*0e8c*/ 	.word	0x000007c0
        /*0e90*/ 	.word	0x000000ff
        /*0e94*/ 	.word	0x000288a8
        /*0e98*/ 	.short	0x0100
        /*0e9a*/ 	.byte	0x08
	.zero		1


	//   ....[18]....
        /*0e9c*/ 	.word	0x000008f0
        /*0ea0*/ 	.word	0x000000ff
        /*0ea4*/ 	.word	0x000288b0
        /*0ea8*/ 	.short	0x0100
        /*0eaa*/ 	.byte	0x08
	.zero		1


	//   ....[19]....
        /*0eac*/ 	.word	0x00000900
        /*0eb0*/ 	.word	0x000000ff
        /*0eb4*/ 	.word	0x000288c0
        /*0eb8*/ 	.short	0x0100
        /*0eba*/ 	.byte	0x08
	.zero		1


	//   ....[20]....
        /*0ebc*/ 	.word	0x00000910
        /*0ec0*/ 	.word	0x000000ff
        /*0ec4*/ 	.word	0x000288b8
        /*0ec8*/ 	.short	0x0100
        /*0eca*/ 	.byte	0x08
	.zero		1


	//   ....[21]....
        /*0ecc*/ 	.word	0x00000920
        /*0ed0*/ 	.word	0x000000ff
        /*0ed4*/ 	.word	0x000288c8
        /*0ed8*/ 	.short	0x0100
        /*0eda*/ 	.byte	0x08
	.zero		1


	//   ....[22]....
        /*0edc*/ 	.word	0x000031b0
        /*0ee0*/ 	.word	0x0000006e
        /*0ee4*/ 	.word	0x00028890
        /*0ee8*/ 	.short	0x010a
        /*0eea*/ 	.byte	0x3f
	.zero		1


	//   ....[23]....
        /*0eec*/ 	.word	0x00005a60
        /*0ef0*/ 	.word	0x0000006e
        /*0ef4*/ 	.word	0x00028890
        /*0ef8*/ 	.short	0x010a
        /*0efa*/ 	.byte	0x3f
	.zero		1


	//   ....[24]....
        /*0efc*/ 	.word	0x00007cd0
        /*0f00*/ 	.word	0x0000006e
        /*0f04*/ 	.word	0x00028890
        /*0f08*/ 	.short	0x010a
        /*0f0a*/ 	.byte	0x3f
	.zero		1


	//   ....[25]....
        /*0f0c*/ 	.word	0x00008330
        /*0f10*/ 	.word	0x00000030
        /*0f14*/ 	.word	0x00000000
        /*0f18*/ 	.short	0x0101
        /*0f1a*/ 	.byte	0x3f
	.zero		1


	//   ....[26]....
        /*0f1c*/ 	.word	0x00008370
        /*0f20*/ 	.word	0x0000006e
        /*0f24*/ 	.word	0x000288b0
        /*0f28*/ 	.short	0x010a
        /*0f2a*/ 	.byte	0x3f
	.zero		1


	//   ....[27]....
        /*0f2c*/ 	.word	0x000089c0
        /*0f30*/ 	.word	0x0000006e
        /*0f34*/ 	.word	0x00000000
        /*0f38*/ 	.short	0x0101
        /*0f3a*/ 	.byte	0x3f
	.zero		1


	//   ....[28]....
        /*0f3c*/ 	.word	0x00009000
        /*0f40*/ 	.word	0x00000002
        /*0f44*/ 	.word	0x00028800
        /*0f48*/ 	.short	0x010a
        /*0f4a*/ 	.byte	0x3f
	.zero		1


	//   ....[29]....
        /*0f4c*/ 	.word	0x00009050
        /*0f50*/ 	.word	0x00000002
        /*0f54*/ 	.word	0x00028800
        /*0f58*/ 	.short	0x010a
        /*0f5a*/ 	.byte	0x3f
	.zero		1


	//   ....[30]....
        /*0f5c*/ 	.word	0x0000a150
        /*0f60*/ 	.word	0x00000002
        /*0f64*/ 	.word	0x00028800
        /*0f68*/ 	.short	0x010a
        /*0f6a*/ 	.byte	0x3f
	.zero		1


	//   ....[31]....
        /*0f6c*/ 	.word	0x0000c810
        /*0f70*/ 	.word	0x00000002
        /*0f74*/ 	.word	0x00028800
        /*0f78*/ 	.short	0x010a
        /*0f7a*/ 	.byte	0x3f
	.zero		1


	//   ....[32]....
        /*0f7c*/ 	.word	0x0000e4a0
        /*0f80*/ 	.word	0x00000000
        /*0f84*/ 	.word	0x00028830
        /*0f88*/ 	.short	0x010a
        /*0f8a*/ 	.byte	0x3f
	.zero		1


	//   ....[33]....
        /*0f8c*/ 	.word	0x0000e510
        /*0f90*/ 	.word	0x00000000
        /*0f94*/ 	.word	0x00028830
        /*0f98*/ 	.short	0x010a
        /*0f9a*/ 	.byte	0x3f
	.zero		1


	//   ....[34]....
        /*0f9c*/ 	.word	0x0000ecc0
        /*0fa0*/ 	.word	0x00000000
        /*0fa4*/ 	.word	0x00000000
        /*0fa8*/ 	.short	0x0101
        /*0faa*/ 	.byte	0x3f
	.zero		1


	//   ....[35]....
        /*0fac*/ 	.word	0x00010a20
        /*0fb0*/ 	.word	0x00000003
        /*0fb4*/ 	.word	0x00028830
        /*0fb8*/ 	.short	0x010a
        /*0fba*/ 	.byte	0x3f
	.zero		1


	//   ....[36]....
        /*0fbc*/ 	.word	0x00010a70
        /*0fc0*/ 	.word	0x00000003
        /*0fc4*/ 	.word	0x00028830
        /*0fc8*/ 	.short	0x010a
        /*0fca*/ 	.byte	0x3f
	.zero		1


	//   ....[37]....
        /*0fcc*/ 	.word	0x00010ec0
        /*0fd0*/ 	.word	0x00000006
        /*0fd4*/ 	.word	0x00028850
        /*0fd8*/ 	.short	0x010a
        /*0fda*/ 	.byte	0x3f
	.zero		1


	//   ....[38]....
        /*0fdc*/ 	.word	0x00010f00
        /*0fe0*/ 	.word	0x00000006
        /*0fe4*/ 	.word	0x00028850
        /*0fe8*/ 	.short	0x010a
        /*0fea*/ 	.byte	0x3f
	.zero		1


	//   ....[39]....
        /*0fec*/ 	.word	0x00012a60
        /*0ff0*/ 	.word	0x00000015
        /*0ff4*/ 	.word	0x00000000
        /*0ff8*/ 	.short	0x0101
        /*0ffa*/ 	.byte	0x3f
	.zero		1


	//   ....[40]....
        /*0ffc*/ 	.word	0x00012af0
        /*1000*/ 	.word	0x0000002e
        /*1004*/ 	.word	0x00000000
        /*1008*/ 	.short	0x0101
        /*100a*/ 	.byte	0x3f
	.zero		1


	//   ....[41]....
        /*100c*/ 	.word	0x00013580
        /*1010*/ 	.word	0x00000003
        /*1014*/ 	.word	0x00028830
        /*1018*/ 	.short	0x010a
        /*101a*/ 	.byte	0x3f
	.zero		1


	//   ....[42]....
        /*101c*/ 	.word	0x000135d0
        /*1020*/ 	.word	0x00000003
        /*1024*/ 	.word	0x00028830
        /*1028*/ 	.short	0x010a
        /*102a*/ 	.byte	0x3f
	.zero		1


	//   ....[43]....
        /*102c*/ 	.word	0x00013a20
        /*1030*/ 	.word	0x00000006
        /*1034*/ 	.word	0x00028850
        /*1038*/ 	.short	0x010a
        /*103a*/ 	.byte	0x3f
	.zero		1


	//   ....[44]....
        /*103c*/ 	.word	0x00013a60
        /*1040*/ 	.word	0x00000006
        /*1044*/ 	.word	0x00028850
        /*1048*/ 	.short	0x010a
        /*104a*/ 	.byte	0x3f
	.zero		1


	//   ....[45]....
        /*104c*/ 	.word	0x00014c10
        /*1050*/ 	.word	0x0000001b
        /*1054*/ 	.word	0x00000000
        /*1058*/ 	.short	0x0101
        /*105a*/ 	.byte	0x3f
	.zero		1


	//   ....[46]....
        /*105c*/ 	.word	0x00014ca0
        /*1060*/ 	.word	0x0000000c
        /*1064*/ 	.word	0x00000000
        /*1068*/ 	.short	0x0101
        /*106a*/ 	.byte	0x3f
	.zero		1


	//   ....[47]....
        /*106c*/ 	.word	0x000156f0
        /*1070*/ 	.word	0x0000000c
        /*1074*/ 	.word	0x00028850
        /*1078*/ 	.short	0x010a
        /*107a*/ 	.byte	0x3f
	.zero		1


	//   ....[48]....
        /*107c*/ 	.word	0x00015770
        /*1080*/ 	.word	0x0000000c
        /*1084*/ 	.word	0x00028850
        /*1088*/ 	.short	0x010a
        /*108a*/ 	.byte	0x3f
	.zero		1


	//   ....[49]....
        /*108c*/ 	.word	0x00015d20
        /*1090*/ 	.word	0x0000000b
        /*1094*/ 	.word	0x00000000
        /*1098*/ 	.short	0x0101
        /*109a*/ 	.byte	0x3f
	.zero		1


	//   ....[50]....
        /*109c*/ 	.word	0x00017230
        /*10a0*/ 	.word	0x00000000
        /*10a4*/ 	.word	0x00000000
        /*10a8*/ 	.short	0x0101
        /*10aa*/ 	.byte	0x3f
	.zero		1


	//   ....[51]....
        /*10ac*/ 	.word	0x00019860
        /*10b0*/ 	.word	0x00000004
        /*10b4*/ 	.word	0x00028820
        /*10b8*/ 	.short	0x010a
        /*10ba*/ 	.byte	0x3f
	.zero		1


	//   ....[52]....
        /*10bc*/ 	.word	0x00019940
        /*10c0*/ 	.word	0x00000004
        /*10c4*/ 	.word	0x000288a0
        /*10c8*/ 	.short	0x010a
        /*10ca*/ 	.byte	0x3f
	.zero		1


	//   ....[53]....
        /*10cc*/ 	.word	0x00019c90
        /*10d0*/ 	.word	0x00000004
        /*10d4*/ 	.word	0x000288c0
        /*10d8*/ 	.short	0x010a
        /*10da*/ 	.byte	0x3f
	.zero		1


	//   ....[54]....
        /*10dc*/ 	.word	0x0001a150
        /*10e0*/ 	.word	0x00000006
        /*10e4*/ 	.word	0x000288a0
        /*10e8*/ 	.short	0x010a
        /*10ea*/ 	.byte	0x3f
	.zero		1


	//   ....[55]....
        /*10ec*/ 	.word	0x0001a480
        /*10f0*/ 	.word	0x00000006
        /*10f4*/ 	.word	0x000288c0
        /*10f8*/ 	.short	0x010a
        /*10fa*/ 	.byte	0x3f
	.zero		1


	//   ....[56]....
        /*10fc*/ 	.word	0x0001b280
        /*1100*/ 	.word	0x00000000
        /*1104*/ 	.word	0x00028840
        /*1108*/ 	.short	0x010a
        /*110a*/ 	.byte	0x3f
	.zero		1


	//   ....[57]....
        /*110c*/ 	.word	0x0001c1d0
        /*1110*/ 	.word	0x00000008
        /*1114*/ 	.word	0x00028800
        /*1118*/ 	.short	0x0107
        /*111a*/ 	.byte	0x3f
	.zero		1


	//   ....[58]....
        /*111c*/ 	.word	0x0001c2d0
        /*1120*/ 	.word	0x00000002
        /*1124*/ 	.word	0x00028800
        /*1128*/ 	.short	0x0101
        /*112a*/ 	.byte	0x3f
	.zero		1


	//   ....[59]....
        /*112c*/ 	.word	0x0001c2f0
        /*1130*/ 	.word	0x00000002
        /*1134*/ 	.word	0x00028820
        /*1138*/ 	.short	0x010a
        /*113a*/ 	.byte	0x3f
	.zero		1


	//   ....[60]....
        /*113c*/ 	.word	0x0001c650
        /*1140*/ 	.word	0x00000003
        /*1144*/ 	.word	0x00028840
        /*1148*/ 	.short	0x010a
        /*114a*/ 	.byte	0x3f
	.zero		1


	//   ....[61]....
        /*114c*/ 	.word	0x0001ca10
        /*1150*/ 	.word	0x00000000
        /*1154*/ 	.word	0x00028860
        /*1158*/ 	.short	0x010a
        /*115a*/ 	.byte	0x3f
	.zero		1


	//   ....[62]....
        /*115c*/ 	.word	0x0001d100
        /*1160*/ 	.word	0x00000003
        /*1164*/ 	.word	0x00028840
        /*1168*/ 	.short	0x010a
        /*116a*/ 	.byte	0x3f
	.zero		1


	//   ....[63]....
        /*116c*/ 	.word	0x0001d4c0
        /*1170*/ 	.word	0x00000002
        /*1174*/ 	.word	0x00028860
        /*1178*/ 	.short	0x010a
        /*117a*/ 	.byte	0x3f
	.zero		1


	//   ....[64]....
        /*117c*/ 	.word	0x0001db20
        /*1180*/ 	.word	0x00000003
        /*1184*/ 	.word	0x00028840
        /*1188*/ 	.short	0x010a
        /*118a*/ 	.byte	0x3f
	.zero		1


	//   ....[65]....
        /*118c*/ 	.word	0x0001ded0
        /*1190*/ 	.word	0x00000002
        /*1194*/ 	.word	0x00028860
        /*1198*/ 	.short	0x010a
        /*119a*/ 	.byte	0x3f
	.zero		1


	//   ....[66]....
        /*119c*/ 	.word	0x0001e4b0
        /*11a0*/ 	.word	0x00000000
        /*11a4*/ 	.word	0x00028860
        /*11a8*/ 	.short	0x010a
        /*11aa*/ 	.byte	0x3f
	.zero		1


	//   ....[67]....
        /*11ac*/ 	.word	0x0001f630
        /*11b0*/ 	.word	0x00000000
        /*11b4*/ 	.word	0x00028820
        /*11b8*/ 	.short	0x010a
        /*11ba*/ 	.byte	0x3f
	.zero		1


	//   ....[68]....
        /*11bc*/ 	.word	0x0001f7e0
        /*11c0*/ 	.word	0x00000006
        /*11c4*/ 	.word	0x00000000
        /*11c8*/ 	.short	0x010a
        /*11ca*/ 	.byte	0x3f
	.zero		1


	//   ....[69]....
        /*11cc*/ 	.word	0x0001f850
        /*11d0*/ 	.word	0x00000007
        /*11d4*/ 	.word	0x00000000
        /*11d8*/ 	.short	0x010a
        /*11da*/ 	.byte	0x3f
	.zero		1


	//   ....[70]....
        /*11dc*/ 	.word	0x0001f8c0
        /*11e0*/ 	.word	0x00000004
        /*11e4*/ 	.word	0x00000000
        /*11e8*/ 	.short	0x010a
        /*11ea*/ 	.byte	0x3f
	.zero		1


	//   ....[71]....
        /*11ec*/ 	.word	0x0001f8f0
        /*11f0*/ 	.word	0x00000003
        /*11f4*/ 	.word	0x00000000
        /*11f8*/ 	.short	0x010a
        /*11fa*/ 	.byte	0x3f
	.zero		1


	//   ....[72]....
        /*11fc*/ 	.word	0x0001f950
        /*1200*/ 	.word	0x0000006e
        /*1204*/ 	.word	0x00028890
        /*1208*/ 	.short	0x010a
        /*120a*/ 	.byte	0x3f
	.zero		1


	//   ....[73]....
        /*120c*/ 	.word	0x0001f9a0
        /*1210*/ 	.word	0x0000006e
        /*1214*/ 	.word	0x00028890
        /*1218*/ 	.short	0x010a
        /*121a*/ 	.byte	0x3f
	.zero		1


	//   ....[74]....
        /*121c*/ 	.word	0x0001f9f0
        /*1220*/ 	.word	0x0000006e
        /*1224*/ 	.word	0x00028890
        /*1228*/ 	.short	0x010a
        /*122a*/ 	.byte	0x3f
	.zero		1


	//   ....[75]....
        /*122c*/ 	.word	0x0001fa40
        /*1230*/ 	.word	0x0000006e
        /*1234*/ 	.word	0x000288b0
        /*1238*/ 	.short	0x010a
        /*123a*/ 	.byte	0x3f
	.zero		1


	//   ....[76]....
        /*123c*/ 	.word	0x00020240
        /*1240*/ 	.word	0x00000002
        /*1244*/ 	.word	0x00028800
        /*1248*/ 	.short	0x010a
        /*124a*/ 	.byte	0x3f
	.zero		1


	//   ....[77]....
        /*124c*/ 	.word	0x00020e00
        /*1250*/ 	.word	0x00000002
        /*1254*/ 	.word	0x00028800
        /*1258*/ 	.short	0x010a
        /*125a*/ 	.byte	0x3f
	.zero		1


	//   ....[78]....
        /*125c*/ 	.word	0x00020e50
        /*1260*/ 	.word	0x00000000
        /*1264*/ 	.word	0x00028830
        /*1268*/ 	.short	0x010a
        /*126a*/ 	.byte	0x3f
	.zero		1


	//   ....[79]....
        /*126c*/ 	.word	0x00020ea0
        /*1270*/ 	.word	0x00000003
        /*1274*/ 	.word	0x00028830
        /*1278*/ 	.short	0x010a
        /*127a*/ 	.byte	0x3f
	.zero		1


	//   ....[80]....
        /*127c*/ 	.word	0x00020ef0
        /*1280*/ 	.word	0x00000006
        /*1284*/ 	.word	0x00028850
        /*1288*/ 	.short	0x010a
        /*128a*/ 	.byte	0x3f
	.zero		1


	//   ....[81]....
        /*128c*/ 	.word	0x00020f40
        /*1290*/ 	.word	0x00000003
        /*1294*/ 	.word	0x00028830
        /*1298*/ 	.short	0x010a
        /*129a*/ 	.byte	0x3f
	.zero		1


	//   ....[82]....
        /*129c*/ 	.word	0x00020f90
        /*12a0*/ 	.word	0x00000006
        /*12a4*/ 	.word	0x00028850
        /*12a8*/ 	.short	0x010a
        /*12aa*/ 	.byte	0x3f
	.zero		1


	//   ....[83]....
        /*12ac*/ 	.word	0x00020fe0
        /*12b0*/ 	.word	0x0000000c
        /*12b4*/ 	.word	0x00028850
        /*12b8*/ 	.short	0x010a
        /*12ba*/ 	.byte	0x3f
	.zero		1


	//   ....[84]....
        /*12bc*/ 	.word	0x000215d0
        /*12c0*/ 	.word	0x00000003
        /*12c4*/ 	.word	0x00028820
        /*12c8*/ 	.short	0x010a
        /*12ca*/ 	.byte	0x3f
	.zero		1


	//   ....[85]....
        /*12cc*/ 	.word	0x00021620
        /*12d0*/ 	.word	0x00000004
        /*12d4*/ 	.word	0x000288a0
        /*12d8*/ 	.short	0x010a
        /*12da*/ 	.byte	0x3f
	.zero		1


	//   ....[86]....
        /*12dc*/ 	.word	0x00021670
        /*12e0*/ 	.word	0x00000004
        /*12e4*/ 	.word	0x000288c0
        /*12e8*/ 	.short	0x010a
        /*12ea*/ 	.byte	0x3f
	.zero		1


	//   ....[87]....
        /*12ec*/ 	.word	0x000216c0
        /*12f0*/ 	.word	0x00000006
        /*12f4*/ 	.word	0x000288a0
        /*12f8*/ 	.short	0x010a
        /*12fa*/ 	.byte	0x3f
	.zero		1


	//   ....[88]....
        /*12fc*/ 	.word	0x00021710
        /*1300*/ 	.word	0x00000006
        /*1304*/ 	.word	0x000288c0
        /*1308*/ 	.short	0x010a
        /*130a*/ 	.byte	0x3f
	.zero		1


	//   ....[89]....
        /*130c*/ 	.word	0x000218b0
        /*1310*/ 	.word	0x00000000
        /*1314*/ 	.word	0x00028840
        /*1318*/ 	.short	0x010a
        /*131a*/ 	.byte	0x3f
	.zero		1


	//   ....[90]....
        /*131c*/ 	.word	0x00022420
        /*1320*/ 	.word	0x00000002
        /*1324*/ 	.word	0x00028820
        /*1328*/ 	.short	0x010a
        /*132a*/ 	.byte	0x3f
	.zero		1


	//   ....[91]....
        /*132c*/ 	.word	0x00022470
        /*1330*/ 	.word	0x00000003
        /*1334*/ 	.word	0x00028840
        /*1338*/ 	.short	0x010a
        /*133a*/ 	.byte	0x3f
	.zero		1


	//   ....[92]....
        /*133c*/ 	.word	0x000224c0
        /*1340*/ 	.word	0x00000000
        /*1344*/ 	.word	0x00028860
        /*1348*/ 	.short	0x010a
        /*134a*/ 	.byte	0x3f
	.zero		1


	//   ....[93]....
        /*134c*/ 	.word	0x00022510
        /*1350*/ 	.word	0x00000003
        /*1354*/ 	.word	0x00028840
        /*1358*/ 	.short	0x010a
        /*135a*/ 	.byte	0x3f
	.zero		1


	//   ....[94]....
        /*135c*/ 	.word	0x00022560
        /*1360*/ 	.word	0x00000002
        /*1364*/ 	.word	0x00028860
        /*1368*/ 	.short	0x010a
        /*136a*/ 	.byte	0x3f
	.zero		1


	//   ....[95]....
        /*136c*/ 	.word	0x000225b0
        /*1370*/ 	.word	0x00000003
        /*1374*/ 	.word	0x00028840
        /*1378*/ 	.short	0x010a
        /*137a*/ 	.byte	0x3f
	.zero		1


	//   ....[96]....
        /*137c*/ 	.word	0x00022600
        /*1380*/ 	.word	0x00000002
        /*1384*/ 	.word	0x00028860
        /*1388*/ 	.short	0x010a
        /*138a*/ 	.byte	0x3f
	.zero		1


	//   ....[97]....
        /*138c*/ 	.word	0x00022650
        /*1390*/ 	.word	0x00000000
        /*1394*/ 	.word	0x00028860
        /*1398*/ 	.short	0x010a
        /*139a*/ 	.byte	0x3f
	.zero		1


	//   ....[98]....
        /*139c*/ 	.word	0x000230d0
        /*13a0*/ 	.word	0x00000000
        /*13a4*/ 	.word	0x00028820
        /*13a8*/ 	.short	0x010a
        /*13aa*/ 	.byte	0x3f
	.zero		1


	//   ....[99]....
        /*13ac*/ 	.word	0x00023270
        /*13b0*/ 	.word	0x00000006
        /*13b4*/ 	.word	0x00000000
        /*13b8*/ 	.short	0x010a
        /*13ba*/ 	.byte	0x3f
	.zero		1


	//   ....[100]....
        /*13bc*/ 	.word	0x000232c0
        /*13c0*/ 	.word	0x00000007
        /*13c4*/ 	.word	0x00000000
        /*13c8*/ 	.short	0x010a
        /*13ca*/ 	.byte	0x3f
	.zero		1


	//   ....[101]....
        /*13cc*/ 	.word	0x00023310
        /*13d0*/ 	.word	0x00000004
        /*13d4*/ 	.word	0x00000000
        /*13d8*/ 	.short	0x010a
        /*13da*/ 	.byte	0x3f
	.zero		1


	//----- nvinfo : EIATTR_NUM_MBARRIERS
	.align		4
.L_1209:
        /*13dc*/ 	.byte	0x03, 0x38
        /*13de*/ 	.short	0x0016


	//----- nvinfo : EIATTR_EXIT_INSTR_OFFSETS
	.align		4
        /*13e0*/ 	.byte	0x04, 0x1c
        /*13e2*/ 	.short	(.L_1211 - .L_1210)


	//   ....[0]....
.L_1210:
        /*13e4*/ 	.word	0x0001f940


	//----- nvinfo : EIATTR_MAX_THREADS
	.align		4
.L_1211:
        /*13e8*/ 	.byte	0x04, 0x05
        /*13ea*/ 	.short	(.L_1213 - .L_1212)
.L_1212:
        /*13ec*/ 	.word	0x00000180
        /*13f0*/ 	.word	0x00000001
        /*13f4*/ 	.word	0x00000001


	//----- nvinfo : EIATTR_CRS_STACK_SIZE
	.align		4
.L_1213:
        /*13f8*/ 	.byte	0x04, 0x1e
        /*13fa*/ 	.short	(.L_1215 - .L_1214)
.L_1214:
        /*13fc*/ 	.word	0x00000000


	//----- nvinfo : EIATTR_CBANK_PARAM_SIZE
	.align		4
.L_1215:
        /*1400*/ 	.byte	0x03, 0x19
        /*1402*/ 	.short	0x0af0


	//----- nvinfo : EIATTR_PARAM_CBANK
	.align		4
        /*1404*/ 	.byte	0x04, 0x0a
        /*1406*/ 	.short	(.L_1217 - .L_1216)
	.align		4
.L_1216:
        /*1408*/ 	.word	index@(.nv.constant0._ZN7cutlass13device_kernelIN5flash11enable_sm90INS1_16FlashAttnFwdSm90INS1_25CollectiveMainloopFwdSm90ILi2EN4cute5tupleIJNS5_1CILi1EEES8_S8_EEENS6_IJNS7_ILi128EEESA_SA_EEELi128ENS_10bfloat16_tEfNS_4arch4Sm90ELb1ELb0ELb0ELb1ELb0ELb1ELb0ELb1ELb1ELb1ELb0ELb0EEENS1_21CollectiveEpilogueFwdISB_S9_SC_SE_Li256ELb1ELb1ELb0ELb0EEENS1_36VarlenDynamicPersistentTileSchedulerILi128ELi128ELi256ELi128ELb0ELb1ELb1ELb1ELb1ELb1EEEEEEEEEvNT_6ParamsE)
        /*140c*/ 	.short	0x0210
        /*140e*/ 	.short	0x0af0


	//----- nvinfo : EIATTR_SW_WAR
	.align		4
.L_1217:
        /*1410*/ 	.byte	0x04, 0x36
        /*1412*/ 	.short	(.L_1219 - .L_1218)
.L_1218:
        /*1414*/ 	.word	0x00000008
.L_1219:


//--------------------- .nv.info._ZN7cutlass13device_kernelIN5flash11enable_sm90INS1_16FlashAttnFwdSm90INS1_25CollectiveMainloopFwdSm90ILi2EN4cute5tupleIJNS5_1CILi1EEES8_S8_EEENS6_IJNS7_ILi192EEENS7_ILi144EEENS7_ILi96EEEEEELi96ENS_10bfloat16_tEfNS_4arch4Sm90ELb0ELb0ELb0ELb0ELb0ELb0ELb0ELb0ELb1ELb1ELb0ELb0EEENS1_21CollectiveEpilogueFwdINS6_IJSA_SC_SB_EEES9_SE_SG_Li384ELb0ELb1ELb0ELb0EEENS1_29StaticPersistentTileSchedulerILb0EEEEEEEEEvNT_6ParamsE --------------------------
	.section	.nv.info._ZN7cutlass13device_kernelIN5flash11enable_sm90INS1_16FlashAttnFwdSm90INS1_25CollectiveMainloopFwdSm90ILi2EN4cute5tupleIJNS5_1CILi1EEES8_S8_EEENS6_IJNS7_ILi192EEENS7_ILi144EEENS7_ILi96EEEEEELi96ENS_10bfloat16_tEfNS_4arch4Sm90ELb0ELb0ELb0ELb0ELb0ELb0ELb0ELb0ELb1ELb1ELb0ELb0EEENS1_21CollectiveEpilogueFwdINS6_IJSA_SC_SB_EEES9_SE_SG_Li384ELb0ELb1ELb0ELb0EEENS1_29StaticPersistentTileSchedulerILb0EEEEEEEEEvNT_6ParamsE,"",@"SHT_CUDA_INFO"
	.sectionflags	@""
	.align	4


	//----- nvinfo : EIATTR_CUDA_API_VERSION
	.align		4
        /*0000*/ 	.byte	0x04, 0x37
        /*0002*/ 	.short	(.L_1221 - .L_1220)
.L_1220:
        /*0004*/ 	.word	0x00000082


	//----- nvinfo : EIATTR_KPARAM_INFO
	.align		4
.L_1221:
        /*0008*/ 	.byte	0x04, 0x17
        /*000a*/ 	.short	(.L_1223 - .L_1222)
.L_1222:
        /*000c*/ 	.word	0x00000000
        /*0010*/ 	.short	0x0000
        /*0012*/ 	.short	0x0070
        /*0014*/ 	.byte	0x00, 0xf0, 0x01, 0x28


	//----- nvinfo : EIATTR_SPARSE_MMA_MASK
	.align		4
.L_1223:
        /*0018*/ 	.byte	0x03, 0x50
        /*001a*/ 	.short	0x0000


	//----- nvinfo : EIATTR_MAXREG_COUNT
	.align		4
        /*001c*/ 	.byte	0x03, 0x1b
        /*001e*/ 	.short	0x0080


	//----- nvinfo : EIATTR_NUM_BARRIERS
	.align		4
        /*0020*/ 	.byte	0x02, 0x4c
        /*0022*/ 	.byte	0x10
	.zero		1


	//----- nvinfo : EIATTR_EXTERNS
	.align		4
        /*0024*/ 	.byte	0x04, 0x0f
        /*0026*/ 	.short	(.L_1225 - .L_1224)


	//   ....[0]....
	.align		4
.L_1224:
        /*0028*/ 	.word	index@(__assertfail)


	//----- nvinfo : EIATTR_ANNOTATIONS
	.align		4
.L_1225:
        /*002c*/ 	.byte	0x04, 0x55
        /*002e*/ 	.short	(.L_1227 - .L_1226)


	//   ....[0]....
.L_1226:
        /* <DEDUP_REMOVED lines=13> */


	//----- nvinfo : EIATTR_MERCURY_ISA_VERSION
	.align		4
.L_1227:
        /*00e8*/ 	.byte	0x03, 0x5f
        /*00ea*/ 	.short	0x0101


	//----- nvinfo : EIATTR_INT_WARP_WIDE_INSTR_OFFSETS
	.align		4
        /*00ec*/ 	.byte	0x04, 0x31
        /*00ee*/ 	.short	(.L_1229 - .L_1228)


	//   ....[0]....
.L_1228:
        /*00f0*/ 	.word	0x00000120


	//   ....[1]....
        /*00f4*/ 	.word	0x000001c0


	//   ....[2]....
        /*00f8*/ 	.word	0x00000230


	//----- nvinfo : EIATTR_COOP_GROUP_MASK_REGIDS
	.align		4
.L_1229:
        /*00fc*/ 	.byte	0x04, 0x29
        /*00fe*/ 	.short	(.L_1231 - .L_1230)


	//   ....[0]....
.L_1230:
        /*0100*/ 	.word	0xffffffff


	//   ....[1]....
        /*0104*/ 	.word	0xffffffff


	//   ....[2]....
        /*0108*/ 	.word	0xffffffff


	//   ....[3]....
        /*010c*/ 	.word	0xffffffff


	//   ....[4]....
        /*0110*/ 	.word	0xffffffff


	//   ....[5]....
        /*0114*/ 	.word	0xffffffff


	//   ....[6]....
        /*0118*/ 	.word	0xffffffff


	//   ....[7]....
        /*011c*/ 	.word	0xffffffff


	//   ....[8]....
        /*0120*/ 	.word	0xffffffff


	//   ....[9]....
        /*0124*/ 	.word	0xffffffff


	//   ....[10]....
        /*0128*/ 	.word	0xffffffff


	//   ....[11]....
        /*012c*/ 	.word	0xffffffff


	//   ....[12]....
        /*0130*/ 	.word	0xffffffff


	//   ....[13]....
        /*0134*/ 	.word	0xffffffff


	//   ....[14]....
        /*0138*/ 	.word	0xffffffff


	//   ....[15]....
        /*013c*/ 	.word	0xffffffff


	//   ....[16]....
        /*0140*/ 	.word	0xffffffff


	//   ....[17]....
        /*0144*/ 	.word	0xffffffff


	//   ....[18]....
        /*0148*/ 	.word	0xffffffff


	//   ....[19]....
        /*014c*/ 	.word	0xffffffff


	//   ....[20]....
        /*0150*/ 	.word	0xffffffff


	//   ....[21]....
        /*0154*/ 	.word	0xffffffff


	//   ....[22]....
        /*0158*/ 	.word	0xffffffff


	//   ....[23]....
        /*015c*/ 	.word	0xffffffff


	//   ....[24]....
        /*0160*/ 	.word	0xffffffff


	//   ....[25]....
        /*0164*/ 	.word	0xffffffff


	//   ....[26]....
        /*0168*/ 	.word	0xffffffff


	//   ....[27]....
        /*016c*/ 	.word	0xffffffff


	//   ....[28]....
        /*0170*/ 	.word	0xffffffff


	//   ....[29]....
        /*0174*/ 	.word	0xffffffff


	//   ....[30]....
        /*0178*/ 	.word	0xffffffff


	//   ....[31]....
        /*017c*/ 	.word	0xffffffff


	//   ....[32]....
        /*0180*/ 	.word	0xffffffff


	//   ....[33]....
        /*0184*/ 	.word	0xffffffff


	//   ....[34]....
        /*0188*/ 	.word	0xffffffff


	//   ....[35]....
        /*018c*/ 	.word	0xffffffff


	//   ....[36]....
        /*0190*/ 	.word	0xffffffff


	//   ....[37]....
        /*0194*/ 	.word	0xffffffff


	//   ....[38]....
        /*0198*/ 	.word	0xffffffff


	//   ....[39]....
        /*019c*/ 	.word	0xffffffff


	//   ....[40]....
        /*01a0*/ 	.word	0xffffffff


	//   ....[41]....
        /*01a4*/ 	.word	0xffffffff


	//   ....[42]....
        /*01a8*/ 	.word	0xffffffff


	//   ....[43]....
        /*01ac*/ 	.word	0xffffffff


	//   ....[44]....
        /*01b0*/ 	.word	0x0500000f


	//   ....[45]....
        /*01b4*/ 	.word	0x0500000f


	//   ....[46]....
        /*01b8*/ 	.word	0x0500000f


	//   ....[47]....
        /*01bc*/ 	.word	0x0500000f


	//   ....[48]....
        /*01c0*/ 	.word	0x0500000f


	//   ....[49]....
        /*01c4*/ 	.word	0x0500000f


	//   ....[50]....
        /*01c8*/ 	.word	0x0500000f


	//   ....[51]....
        /*01cc*/ 	.word	0x0500000f


	//   ....[52]....
        /*01d0*/ 	.word	0x0500000f


	//   ....[53]....
        /*01d4*/ 	.word	0x0500000f


	//   ....[54]....
        /*01d8*/ 	.word	0x0500000f


	//   ....[55]....
        /*01dc*/ 	.word	0x0500000f


	//   ....[56]....
        /*01e0*/ 	.word	0x0500000f


	//   ....[57]....
        /*01e4*/ 	.word	0x0500000f


	//----- nvinfo : EIATTR_COOP_GROUP_INSTR_OFFSETS
	.align		4
.L_1231:
        /*01e8*/ 	.byte	0x04, 0x28
        /*01ea*/ 	.short	(.L_1233 - .L_1232)


	//   ....[0]....
.L_1232:
        /*01ec*/ 	.word	0x00000060


	//   ....[1]....
        /*01f0*/ 	.word	0x00000130


	//   ....[2]....
        /*01f4*/ 	.word	0x000001e0


	//   ....[3]....
        /*01f8*/ 	.word	0x000003a0


	//   ....[4]....
        /*01fc*/ 	.word	0x00000500


	//   ....[5]....
        /*0200*/ 	.word	0x00000620


	//   ....[6]....
        /*0204*/ 	.word	0x00000780


	//   ....[7]....
        /*0208*/ 	.word	0x00000ee0


	//   ....[8]....
        /*020c*/ 	.word	0x00003180


	//   ....[9]....
        /*0210*/ 	.word	0x00003220


	//   ....[10]....
        /*0214*/ 	.word	0x000037b0


	//   ....[11]....
        /*0218*/ 	.word	0x00003840


	//   ....[12]....
        /*021c*/ 	.word	0x000048a0


	//   ....[13]....
        /*0220*/ 	.word	0x00006640


	//   ....[14]....
        /*0224*/ 	.word	0x00006660


	//   ....[15]....
        /*0228*/ 	.word	0x00006cc0


	//   ....[16]....
        /*022c*/ 	.word	0x00006d40


	//   ....[17]....
        /*0230*/ 	.word	0x00008150


	//   ....[18]....
        /*0234*/ 	.word	0x00008250


	//   ....[19]....
        /*0238*/ 	.word	0x000082b0


	//   ....[20]....
        /*023c*/ 	.word	0x00008400


	//   ....[21]....
        /*0240*/ 	.word	0x00008420


	//   ....[22]....
        /*0244*/ 	.word	0x00009330


	//   ....[23]....
        /*0248*/ 	.word	0x00009360


	//   ....[24]....
        /*024c*/ 	.word	0x000093c0


	//   ....[25]....
        /*0250*/ 	.word	0x00009420


	//   ....[26]....
        /*0254*/ 	.word	0x000098c0


	//   ....[27]....
        /*0258*/ 	.word	0x00009900


	//   ....[28]....
        /*025c*/ 	.word	0x00009a30


	//   ....[29]....
        /*0260*/ 	.word	0x00009a70


	//   ....[30]....
        /*0264*/ 	.word	0x0000a470


	//   ....[31]....
        /*0268*/ 	.word	0x0000b010


	//   ....[32]....
        /*026c*/ 	.word	0x0000b040


	//   ....[33]....
        /*0270*/ 	.word	0x0000b060


	//   ....[34]....
        /*0274*/ 	.word	0x0000b110


	//   ....[35]....
        /*0278*/ 	.word	0x0000b130


	//   ....[36]....
        /*027c*/ 	.word	0x0000b1d0


	//   ....[37]....
        /*0280*/ 	.word	0x0000b1f0


	//   ....[38]....
        /*0284*/ 	.word	0x0000b200


	//   ....[39]....
        /*0288*/ 	.word	0x0000b290


	//   ....[40]....
        /*028c*/ 	.word	0x0000b2e0


	//   ....[41]....
        /*0290*/ 	.word	0x0000b2f0


	//   ....[42]....
        /*0294*/ 	.word	0x0000b320


	//   ....[43]....
        /*0298*/ 	.word	0x0000dda0


	//   ....[44]....
        /*029c*/ 	.word	0x0000e280


	//   ....[45]....
        /*02a0*/ 	.word	0x0000e3f0


	//   ....[46]....
        /*02a4*/ 	.word	0x0000e440


	//   ....[47]....
        /*02a8*/ 	.word	0x0000e4e0


	//   ....[48]....
        /*02ac*/ 	.word	0x0000e5f0


	//   ....[49]....
        /*02b0*/ 	.word	0x0000e650


	//   ....[50]....
        /*02b4*/ 	.word	0x0000e770


	//   ....[51]....
        /*02b8*/ 	.word	0x0000e7d0


	//   ....[52]....
        /*02bc*/ 	.word	0x0000e880


	//   ....[53]....
        /*02c0*/ 	.word	0x0000e950


	//   ....[54]....
        /*02c4*/ 	.word	0x0000ea20


	//   ....[55]....
        /*02c8*/ 	.word	0x0000eaa0


	//   ....[56]....
        /*02cc*/ 	.word	0x0000eb90


	//   ....[57]....
        /*02d0*/ 	.word	0x0000ef20


	//----- nvinfo : EIATTR_REG_RECONFIG
	.align		4
.L_1233:
        /*02d4*/ 	.byte	0x01, 0x54
	.zero		2


	//----- nvinfo : EIATTR_SYSCALL_OFFSETS
	.align		4
        /*02d8*/ 	.byte	0x04, 0x46
        /*02da*/ 	.short	(.L_1235 - .L_1234)


	//   ....[0]....
.L_1234:
        /*02dc*/ 	.word	0x00001260


	//   ....[1]....
        /*02e0*/ 	.word	0x0000a0f0


	//   ....[2]....
        /*02e4*/ 	.word	0x0000a230


	//   ....[3]....
        /*02e8*/ 	.word	0x0000a320


	//   ....[4]....
        /*02ec*/ 	.word	0x0000ab10


	//----- nvinfo : EIATTR_MBARRIER_INSTR_OFFSETS
	.align		4
.L_1235:
        /*02f0*/ 	.byte	0x04, 0x39
        /*02f2*/ 	.short	(.L_1237 - .L_1236)


	//   ....[0]....
.L_1236:
        /*02f4*/ 	.word	0x00000250
        /*02f8*/ 	.word	0x000000ff
        /*02fc*/ 	.word	0x00031c00
        /*0300*/ 	.short	0x0100
        /*0302*/ 	.byte	0x08
	.zero		1


	//   ....[1]....
        /*0304*/ 	.word	0x00000260
        /*0308*/ 	.word	0x000000ff
        /*030c*/ 	.word	0x00031c20
        /*0310*/ 	.short	0x0100
        /*0312*/ 	.byte	0x08
	.zero		1


	//   ....[2]....
        /*0314*/ 	.word	0x00000350
        /*0318*/ 	.word	0x000000ff
        /*031c*/ 	.word	0x00031c30
        /*0320*/ 	.short	0x0100
        /*0322*/ 	.byte	0x08
	.zero		1


	//   ....[3]....
        /*0324*/ 	.word	0x00000360
        /*0328*/ 	.word	0x000000ff
        /*032c*/ 	.word	0x00031c40
        /*0330*/ 	.short	0x0100
        /*0332*/ 	.byte	0x08
	.zero		1


	//   ....[4]....
        /*0334*/ 	.word	0x00000370
        /*0338*/ 	.word	0x000000ff
        /*033c*/ 	.word	0x00031c38
        /*0340*/ 	.short	0x0100
        /*0342*/ 	.byte	0x08
	.zero		1


	//   ....[5]....
        /*0344*/ 	.word	0x00000380
        /*0348*/ 	.word	0x000000ff
        /*034c*/ 	.word	0x00031c48
        /*0350*/ 	.short	0x0100
        /*0352*/ 	.byte	0x08
	.zero		1


	//   ....[6]....
        /*0354*/ 	.word	0x000004b0
        /*0358*/ 	.word	0x000000ff
        /*035c*/ 	.word	0x00031c50
        /*0360*/ 	.short	0x0100
        /*0362*/ 	.byte	0x08
	.zero		1


	//   ....[7]....
        /*0364*/ 	.word	0x000004c0
        /*0368*/ 	.word	0x000000ff
        /*036c*/ 	.word	0x00031c60
        /*0370*/ 	.short	0x0100
        /*0372*/ 	.byte	0x08
	.zero		1


	//   ....[8]....
        /*0374*/ 	.word	0x000004d0
        /*0378*/ 	.word	0x000000ff
        /*037c*/ 	.word	0x00031c58
        /*0380*/ 	.short	0x0100
        /*0382*/ 	.byte	0x08
	.zero		1


	//   ....[9]....
        /*0384*/ 	.word	0x000004e0
        /*0388*/ 	.word	0x000000ff
        /*038c*/ 	.word	0x00031c68
        /*0390*/ 	.short	0x0100
        /*0392*/ 	.byte	0x08
	.zero		1


	//   ....[10]....
        /*0394*/ 	.word	0x000005d0
        /*0398*/ 	.word	0x000000ff
        /*039c*/ 	.word	0x00031c70
        /*03a0*/ 	.short	0x0100
        /*03a2*/ 	.byte	0x06
	.zero		1


	//   ....[11]....
        /*03a4*/ 	.word	0x000005e0
        /*03a8*/ 	.word	0x000000ff
        /*03ac*/ 	.word	0x00031c80
        /*03b0*/ 	.short	0x0100
        /*03b2*/ 	.byte	0x06
	.zero		1


	//   ....[12]....
        /*03b4*/ 	.word	0x000005f0
        /*03b8*/ 	.word	0x000000ff
        /*03bc*/ 	.word	0x00031c78
        /*03c0*/ 	.short	0x0100
        /*03c2*/ 	.byte	0x06
	.zero		1


	//   ....[13]....
        /*03c4*/ 	.word	0x00000600
        /*03c8*/ 	.word	0x000000ff
        /*03cc*/ 	.word	0x00031c88
        /*03d0*/ 	.short	0x0100
        /*03d2*/ 	.byte	0x06
	.zero		1


	//   ....[14]....
        /*03d4*/ 	.word	0x00000730
        /*03d8*/ 	.word	0x000000ff
        /*03dc*/ 	.word	0x00031c90
        /*03e0*/ 	.short	0x0100
        /*03e2*/ 	.byte	0x08
	.zero		1


	//   ....[15]....
        /*03e4*/ 	.word	0x00000740
        /*03e8*/ 	.word	0x000000ff
        /*03ec*/ 	.word	0x00031ca0
        /*03f0*/ 	.short	0x0100
        /*03f2*/ 	.byte	0x08
	.zero		1


	//   ....[16]....
        /*03f4*/ 	.word	0x00000750
        /*03f8*/ 	.word	0x000000ff
        /*03fc*/ 	.word	0x00031c98
        /*0400*/ 	.short	0x0100
        /*0402*/ 	.byte	0x08
	.zero		1


	//   ....[17]....
        /*0404*/ 	.word	0x00000760
        /*0408*/ 	.word	0x000000ff
        /*040c*/ 	.word	0x00031ca8
        /*0410*/ 	.short	0x0100
        /*0412*/ 	.byte	0x08
	.zero		1


	//   ....[18]....
        /*0414*/ 	.word	0x00000890
        /*0418*/ 	.word	0x000000ff
        /*041c*/ 	.word	0x00031cb0
        /*0420*/ 	.short	0x0100
        /*0422*/ 	.byte	0x08
	.zero		1


	//   ....[19]....
        /*0424*/ 	.word	0x000008a0
        /*0428*/ 	.word	0x000000ff
        /*042c*/ 	.word	0x00031cc0
        /*0430*/ 	.short	0x0100
        /*0432*/ 	.byte	0x08
	.zero		1


	//   ....[20]....
        /*0434*/ 	.word	0x000008b0
        /*0438*/ 	.word	0x000000ff
        /*043c*/ 	.word	0x00031cb8
        /*0440*/ 	.short	0x0100
        /*0442*/ 	.byte	0x08
	.zero		1


	//   ....[21]....
        /*0444*/ 	.word	0x000008c0
        /*0448*/ 	.word	0x000000ff
        /*044c*/ 	.word	0x00031cc8
        /*0450*/ 	.short	0x0100
        /*0452*/ 	.byte	0x08
	.zero		1


	//   ....[22]....
        /*0454*/ 	.word	0x000012a0
        /*0458*/ 	.word	0x000000ff
        /*045c*/ 	.word	0x00031c00
        /*0460*/ 	.short	0x010a
        /*0462*/ 	.byte	0x25
	.zero		1


	//   ....[23]....
        /*0464*/ 	.word	0x00001310
        /*0468*/ 	.word	0x00000004
        /*046c*/ 	.word	0x00031c30
        /*0470*/ 	.short	0x010a
        /*0472*/ 	.byte	0x3f
	.zero		1


	//   ....[24]....
        /*0474*/ 	.word	0x00001380
        /*0478*/ 	.word	0x00000004
        /*047c*/ 	.word	0x00031c30
        /*0480*/ 	.short	0x010a
        /*0482*/ 	.byte	0x3f
	.zero		1


	//   ....[25]....
        /*0484*/ 	.word	0x00003210
        /*0488*/ 	.word	0x00000004
        /*048c*/ 	.word	0x00000000
        /*0490*/ 	.short	0x0101
        /*0492*/ 	.byte	0x3f
	.zero		1


	//   ....[26]....
        /*0494*/ 	.word	0x00004b40
        /*0498*/ 	.word	0x000000ff
        /*049c*/ 	.word	0x00031c30
        /*04a0*/ 	.short	0x010a
        /*04a2*/ 	.byte	0x04
	.zero		1


	//   ....[27]....
        /*04a4*/ 	.word	0x00004b80
        /*04a8*/ 	.word	0x000000ff
        /*04ac*/ 	.word	0x00031c30
        /*04b0*/ 	.short	0x010a
        /*04b2*/ 	.byte	0x04
	.zero		1


	//   ....[28]....
        /*04b4*/ 	.word	0x00006200
        /*04b8*/ 	.word	0x000000ff
        /*04bc*/ 	.word	0x00031c50
        /*04c0*/ 	.short	0x010a
        /*04c2*/ 	.byte	0x04
	.zero		1


	//   ....[29]....
        /*04c4*/ 	.word	0x00006240
        /*04c8*/ 	.word	0x000000ff
        /*04cc*/ 	.word	0x00031c50
        /*04d0*/ 	.short	0x010a
        /*04d2*/ 	.byte	0x04
	.zero		1


	//   ....[30]....
        /*04d4*/ 	.word	0x00007490
        /*04d8*/ 	.word	0x0000000a
        /*04dc*/ 	.word	0x00000000
        /*04e0*/ 	.short	0x0101
        /*04e2*/ 	.byte	0x3f
	.zero		1


	//   ....[31]....
        /*04e4*/ 	.word	0x000075e0
        /*04e8*/ 	.word	0x00000008
        /*04ec*/ 	.word	0x00000000
        /*04f0*/ 	.short	0x0101
        /*04f2*/ 	.byte	0x3f
	.zero		1


	//   ....[32]....
        /*04f4*/ 	.word	0x000081c0
        /*04f8*/ 	.word	0x000000ff
        /*04fc*/ 	.word	0x00031c50
        /*0500*/ 	.short	0x010a
        /*0502*/ 	.byte	0x0c
	.zero		1


	//   ....[33]....
        /*0504*/ 	.word	0x00008200
        /*0508*/ 	.word	0x000000ff
        /*050c*/ 	.word	0x00031c50
        /*0510*/ 	.short	0x010a
        /*0512*/ 	.byte	0x0c
	.zero		1


	//   ....[34]....
        /*0514*/ 	.word	0x00008f40
        /*0518*/ 	.word	0x00000014
        /*051c*/ 	.word	0x00000000
        /*0520*/ 	.short	0x0101
        /*0522*/ 	.byte	0x3f
	.zero		1


	//   ....[35]....
        /*0524*/ 	.word	0x000098e0
        /*0528*/ 	.word	0x000000ff
        /*052c*/ 	.word	0x00000000
        /*0530*/ 	.short	0x0101
        /*0532*/ 	.byte	0x04
	.zero		1


	//   ....[36]....
        /*0534*/ 	.word	0x0000a6a0
        /*0538*/ 	.word	0x00000003
        /*053c*/ 	.word	0x00031c40
        /*0540*/ 	.short	0x010a
        /*0542*/ 	.byte	0x3f
	.zero		1


	//   ....[37]....
        /*0544*/ 	.word	0x0000b480
        /*0548*/ 	.word	0x000000ff
        /*054c*/ 	.word	0x00031c00
        /*0550*/ 	.short	0x0107
        /*0552*/ 	.byte	0x24
	.zero		1


	//   ....[38]....
        /*0554*/ 	.word	0x0000b4f0
        /*0558*/ 	.word	0x000000ff
        /*055c*/ 	.word	0x00031c00
        /*0560*/ 	.short	0x0101
        /*0562*/ 	.byte	0x24
	.zero		1


	//   ....[39]....
        /*0564*/ 	.word	0x0000b520
        /*0568*/ 	.word	0x000000ff
        /*056c*/ 	.word	0x00031c20
        /*0570*/ 	.short	0x010a
        /*0572*/ 	.byte	0x24
	.zero		1


	//   ....[40]....
        /*0574*/ 	.word	0x0000b810
        /*0578*/ 	.word	0x00000003
        /*057c*/ 	.word	0x00031c40
        /*0580*/ 	.short	0x010a
        /*0582*/ 	.byte	0x3f
	.zero		1


	//   ....[41]....
        /*0584*/ 	.word	0x0000bc90
        /*0588*/ 	.word	0x00000003
        /*058c*/ 	.word	0x00000060
        /*0590*/ 	.short	0x010a
        /*0592*/ 	.byte	0x3f
	.zero		1


	//   ....[42]....
        /*0594*/ 	.word	0x0000c380
        /*0598*/ 	.word	0x00000003
        /*059c*/ 	.word	0x00031c40
        /*05a0*/ 	.short	0x010a
        /*05a2*/ 	.byte	0x3f
	.zero		1


	//   ....[43]....
        /*05a4*/ 	.word	0x0000c800
        /*05a8*/ 	.word	0x0000000d
        /*05ac*/ 	.word	0x00000060
        /*05b0*/ 	.short	0x010a
        /*05b2*/ 	.byte	0x3f
	.zero		1


	//   ....[44]....
        /*05b4*/ 	.word	0x0000ce40
        /*05b8*/ 	.word	0x00000002
        /*05bc*/ 	.word	0x00031c40
        /*05c0*/ 	.short	0x010a
        /*05c2*/ 	.byte	0x3f
	.zero		1


	//   ....[45]....
        /*05c4*/ 	.word	0x0000d2d0
        /*05c8*/ 	.word	0x00000007
        /*05cc*/ 	.word	0x00000060
        /*05d0*/ 	.short	0x010a
        /*05d2*/ 	.byte	0x3f
	.zero		1


	//   ....[46]....
        /*05d4*/ 	.word	0x0000d7e0
        /*05d8*/ 	.word	0x00000003
        /*05dc*/ 	.word	0x00031c60
        /*05e0*/ 	.short	0x010a
        /*05e2*/ 	.byte	0x3f
	.zero		1


	//   ....[47]....
        /*05e4*/ 	.word	0x0000dd20
        /*05e8*/ 	.word	0x00000007
        /*05ec*/ 	.word	0x00031c20
        /*05f0*/ 	.short	0x010a
        /*05f2*/ 	.byte	0x3f
	.zero		1


	//   ....[48]....
        /*05f4*/ 	.word	0x0000dec0
        /*05f8*/ 	.word	0x00000005
        /*05fc*/ 	.word	0x00000000
        /*0600*/ 	.short	0x010a
        /*0602*/ 	.byte	0x3f
	.zero		1


	//   ....[49]....
        /*0604*/ 	.word	0x0000df30
        /*0608*/ 	.word	0x00000003
        /*060c*/ 	.word	0x00000000
        /*0610*/ 	.short	0x010a
        /*0612*/ 	.byte	0x3f
	.zero		1


	//   ....[50]....
        /*0614*/ 	.word	0x0000df90
        /*0618*/ 	.word	0x00000005
        /*061c*/ 	.word	0x00000000
        /*0620*/ 	.short	0x010a
        /*0622*/ 	.byte	0x3f
	.zero		1


	//   ....[51]....
        /*0624*/ 	.word	0x0000dfc0
        /*0628*/ 	.word	0x00000003
        /*062c*/ 	.word	0x00000000
        /*0630*/ 	.short	0x010a
        /*0632*/ 	.byte	0x3f
	.zero		1


	//   ....[52]....
        /*0634*/ 	.word	0x0000e030
        /*0638*/ 	.word	0x00000003
        /*063c*/ 	.word	0x00031c00
        /*0640*/ 	.short	0x010a
        /*0642*/ 	.byte	0x3f
	.zero		1


	//   ....[53]....
        /*0644*/ 	.word	0x0000e080
        /*0648*/ 	.word	0x00000004
        /*064c*/ 	.word	0x00031c30
        /*0650*/ 	.short	0x010a
        /*0652*/ 	.byte	0x3f
	.zero		1


	//   ....[54]....
        /*0654*/ 	.word	0x0000e0e0
        /*0658*/ 	.word	0x00000003
        /*065c*/ 	.word	0x00031c30
        /*0660*/ 	.short	0x010a
        /*0662*/ 	.byte	0x3f
	.zero		1


	//   ....[55]....
        /*0664*/ 	.word	0x0000e140
        /*0668*/ 	.word	0x00000003
        /*066c*/ 	.word	0x00031c50
        /*0670*/ 	.short	0x010a
        /*0672*/ 	.byte	0x3f
	.zero		1


	//   ....[56]....
        /*0674*/ 	.word	0x0000e1a0
        /*0678*/ 	.word	0x00000005
        /*067c*/ 	.word	0x00031c50
        /*0680*/ 	.short	0x010a
        /*0682*/ 	.byte	0x3f
	.zero		1


	//   ....[57]....
        /*0684*/ 	.word	0x0000e340
        /*0688*/ 	.word	0x00000003
        /*068c*/ 	.word	0x00031c40
        /*0690*/ 	.short	0x010a
        /*0692*/ 	.byte	0x3f
	.zero		1


	//   ....[58]....
        /*0694*/ 	.word	0x0000ebc0
        /*0698*/ 	.word	0x00000009
        /*069c*/ 	.word	0x00031c20
        /*06a0*/ 	.short	0x010a
        /*06a2*/ 	.byte	0x3f
	.zero		1


	//   ....[59]....
        /*06a4*/ 	.word	0x0000ec10
        /*06a8*/ 	.word	0x00000003
        /*06ac*/ 	.word	0x00031c40
        /*06b0*/ 	.short	0x010a
        /*06b2*/ 	.byte	0x3f
	.zero		1


	//   ....[60]....
        /*06b4*/ 	.word	0x0000ec60
        /*06b8*/ 	.word	0x00000003
        /*06bc*/ 	.word	0x00000060
        /*06c0*/ 	.short	0x010a
        /*06c2*/ 	.byte	0x3f
	.zero		1


	//   ....[61]....
        /*06c4*/ 	.word	0x0000ecb0
        /*06c8*/ 	.word	0x00000003
        /*06cc*/ 	.word	0x00031c40
        /*06d0*/ 	.short	0x010a
        /*06d2*/ 	.byte	0x3f
	.zero		1


	//   ....[62]....
        /*06d4*/ 	.word	0x0000ed00
        /*06d8*/ 	.word	0x0000000d
        /*06dc*/ 	.word	0x00000060
        /*06e0*/ 	.short	0x010a
        /*06e2*/ 	.byte	0x3f
	.zero		1


	//   ....[63]....
        /*06e4*/ 	.word	0x0000ed50
        /*06e8*/ 	.word	0x00000002
        /*06ec*/ 	.word	0x00031c40
        /*06f0*/ 	.short	0x010a
        /*06f2*/ 	.byte	0x3f
	.zero		1


	//   ....[64]....
        /*06f4*/ 	.word	0x0000eda0
        /*06f8*/ 	.word	0x00000007
        /*06fc*/ 	.word	0x00000060
        /*0700*/ 	.short	0x010a
        /*0702*/ 	.byte	0x3f
	.zero		1


	//   ....[65]....
        /*0704*/ 	.word	0x0000edf0
        /*0708*/ 	.word	0x00000003
        /*070c*/ 	.word	0x00031c60
        /*0710*/ 	.short	0x010a
        /*0712*/ 	.byte	0x3f
	.zero		1


	//   ....[66]....
        /*0714*/ 	.word	0x0000ee40
        /*0718*/ 	.word	0x00000007
        /*071c*/ 	.word	0x00031c20
        /*0720*/ 	.short	0x010a
        /*0722*/ 	.byte	0x3f
	.zero		1


	//   ....[67]....
        /*0724*/ 	.word	0x0000efe0
        /*0728*/ 	.word	0x00000005
        /*072c*/ 	.word	0x00000000
        /*0730*/ 	.short	0x010a
        /*0732*/ 	.byte	0x3f
	.zero		1


	//   ....[68]....
        /*0734*/ 	.word	0x0000f030
        /*0738*/ 	.word	0x00000003
        /*073c*/ 	.word	0x00000000
        /*0740*/ 	.short	0x010a
        /*0742*/ 	.byte	0x3f
	.zero		1


	//   ....[69]....
        /*0744*/ 	.word	0x0000f080
        /*0748*/ 	.word	0x00000005
        /*074c*/ 	.word	0x00000000
        /*0750*/ 	.short	0x010a
        /*0752*/ 	.byte	0x3f
	.zero		1


	//----- nvinfo : EIATTR_NUM_MBARRIERS
	.align		4
.L_1237:
        /*0754*/ 	.byte	0x03, 0x38
        /*0756*/ 	.short	0x0016


	//----- nvinfo : EIATTR_EXIT_INSTR_OFFSETS
	.align		4
        /*0758*/ 	.byte	0x04, 0x1c
        /*075a*/ 	.short	(.L_1239 - .L_1238)


	//   ....[0]....
.L_1238:
        /*075c*/ 	.word	0x00000a20


	//   ....[1]....
        /*0760*/ 	.word	0x00009ba0


	//   ....[2]....
        /*0764*/ 	.word	0x0000e010


	//----- nvinfo : EIATTR_MAX_THREADS
	.align		4
.L_1239:
        /*0768*/ 	.byte	0x04, 0x05
        /*076a*/ 	.short	(.L_1241 - .L_1240)
.L_1240:
        /*076c*/ 	.word	0x00000200
        /*0770*/ 	.word	0x00000001
        /*0774*/ 	.word	0x00000001


	//----- nvinfo : EIATTR_CRS_STACK_SIZE
	.align		4
.L_1241:
        /*0778*/ 	.byte	0x04, 0x1e
        /*077a*/ 	.short	(.L_1243 - .L_1242)
.L_1242:
        /*077c*/ 	.word	0x00000000


	//----- nvinfo : EIATTR_CBANK_PARAM_SIZE
	.align		4
.L_1243:
        /*0780*/ 	.byte	0x03, 0x19
        /*0782*/ 	.short	0x0a70


	//----- nvinfo : EIATTR_PARAM_CBANK
	.align		4
        /*0784*/ 	.byte	0x04, 0x0a
        /*0786*/ 	.short	(.L_1245 - .L_1244)
	.align		4
.L_1244:
        /*0788*/ 	.word	index@(.nv.constant0._ZN7cutlass13device_kernelIN5flash11enable_sm90INS1_16FlashAttnFwdSm90INS1_25CollectiveMainloopFwdSm90ILi2EN4cute5tupleIJNS5_1CILi1EEES8_S8_EEENS6_IJNS7_ILi192EEENS7_ILi144EEENS7_ILi96EEEEEELi96ENS_10bfloat16_tEfNS_4arch4Sm90ELb0ELb0ELb0ELb0ELb0ELb0ELb0ELb0ELb1ELb1ELb0ELb0EEENS1_21CollectiveEpilogueFwdINS6_IJSA_SC_SB_EEES9_SE_SG_Li384ELb0ELb1ELb0ELb0EEENS1_29StaticPersistentTileSchedulerILb0EEEEEEEEEvNT_6ParamsE)
        /*078c*/ 	.short	0x0210
        /*078e*/ 	.short	0x0a70


	//----- nvinfo : EIATTR_SW_WAR
	.align		4
.L_1245:
        /*0790*/ 	.byte	0x04, 0x36
        /*0792*/ 	.short	(.L_1247 - .L_1246)
.L_1246:
        /*0794*/ 	.word	0x00000008
.L_1247:


//--------------------- .nv.info._ZN7cutlass13device_kernelIN5flash11enable_sm90INS1_16FlashAttnFwdSm90INS1_25CollectiveMainloopFwdSm90ILi2EN4cute5tupleIJNS5_1CILi1EEES8_S8_EEENS6_IJNS7_ILi192EEENS7_ILi144EEENS7_ILi96EEEEEELi96ENS_10bfloat16_tEfNS_4arch4Sm90ELb0ELb0ELb0ELb1ELb0ELb0ELb0ELb0ELb1ELb1ELb0ELb0EEENS1_21CollectiveEpilogueFwdINS6_IJSA_SC_SB_EEES9_SE_SG_Li384ELb1ELb1ELb0ELb0EEENS1_36VarlenDynamicPersistentTileSchedulerILi192ELi144ELi384ELi128ELb0ELb1ELb1ELb0ELb1ELb1EEEEEEEEEvNT_6ParamsE --------------------------
	.section	.nv.info._ZN7cutlass13device_kernelIN5flash11enable_sm90INS1_16FlashAttnFwdSm90INS1_25CollectiveMainloopFwdSm90ILi2EN4cute5tupleIJNS5_1CILi1EEES8_S8_EEENS6_IJNS7_ILi192EEENS7_ILi144EEENS7_ILi96EEEEEELi96ENS_10bfloat16_tEfNS_4arch4Sm90ELb0ELb0ELb0ELb1ELb0ELb0ELb0ELb0ELb1ELb1ELb0ELb0EEENS1_21CollectiveEpilogueFwdINS6_IJSA_SC_SB_EEES9_SE_SG_Li384ELb1ELb1ELb0ELb0EEENS1_36VarlenDynamicPersistentTileSchedulerILi192ELi144ELi384ELi128ELb0ELb1ELb1ELb0ELb1ELb1EEEEEEEEEvNT_6ParamsE,"",@"SHT_CUDA_INFO"
	.sectionflags	@""
	.align	4


	//----- nvinfo : EIATTR_CUDA_API_VERSION
	.align		4
        /*0000*/ 	.byte	0x04, 0x37
        /*0002*/ 	.short	(.L_1249 - .L_1248)
.L_1248:
        /*0004*/ 	.word	0x00000082


	//----- nvinfo : EIATTR_KPARAM_INFO
	.align		4
.L_1249:
        /*0008*/ 	.byte	0x04, 0x17
        /*000a*/ 	.short	(.L_1251 - .L_1250)
.L_1250:
        /*000c*/ 	.word	0x00000000
        /*0010*/ 	.short	0x0000
        /*0012*/ 	.short	0x0070
        /*0014*/ 	.byte	0x00, 0xf0, 0x01, 0x2a


	//----- nvinfo : EIATTR_SPARSE_MMA_MASK
	.align		4
.L_1251:
        /*0018*/ 	.byte	0x03, 0x50
        /*001a*/ 	.short	0x0000


	//----- nvinfo : EIATTR_MAXREG_COUNT
	.align		4
        /*001c*/ 	.byte	0x03, 0x1b
        /*001e*/ 	.short	0x0080


	//----- nvinfo : EIATTR_NUM_BARRIERS
	.align		4
        /*0020*/ 	.byte	0x02, 0x4c
        /*0022*/ 	.byte	0x10
	.zero		1


	//----- nvinfo : EIATTR_EXTERNS
	.align		4
        /*0024*/ 	.byte	0x04, 0x0f
        /*0026*/ 	.short	(.L_1253 - .L_1252)


	//   ....[0]....
	.align		4
.L_1252:
        /*0028*/ 	.word	index@(__assertfail)


	//----- nvinfo : EIATTR_ANNOTATIONS
	.align		4
.L_1253:
        /*002c*/ 	.byte	0x04, 0x55
        /*002e*/ 	.short	(.L_1255 - .L_1254)


	//   ....[0]....
.L_1254:
        /* <DEDUP_REMOVED lines=23> */


	//----- nvinfo : EIATTR_MERCURY_ISA_VERSION
	.align		4
.L_1255:
        /*0190*/ 	.byte	0x03, 0x5f
        /*0192*/ 	.short	0x0101


	//----- nvinfo : EIATTR_UNUSED_LOAD_BYTE_OFFSET
	.align		4
        /*0194*/ 	.byte	0x04, 0x44
        /*0196*/ 	.short	(.L_1257 - .L_1256)


	//   ....[0]....
.L_1256:
        /*0198*/ 	.word	0x00000a40
        /*019c*/ 	.word	0x0000fff0


	//   ....[1]....
        /*01a0*/ 	.word	0x00009010
        /*01a4*/ 	.word	0x0000fff0


	//----- nvinfo : EIATTR_INT_WARP_WIDE_INSTR_OFFSETS
	.align		4
.L_1257:
        /*01a8*/ 	.byte	0x04, 0x31
        /*01aa*/ 	.short	(.L_1259 - .L_1258)


	//   ....[0]....
.L_1258:
        /*01ac*/ 	.word	0x00000120


	//   ....[1]....
        /*01b0*/ 	.word	0x000001c0


	//   ....[2]....
        /*01b4*/ 	.word	0x00000230


	//   ....[3]....
        /*01b8*/ 	.word	0x0000baa0


	//   ....[4]....
        /*01bc*/ 	.word	0x0000bb30


	//   ....[5]....
        /*01c0*/ 	.word	0x0000f5f0


	//   ....[6]....
        /*01c4*/ 	.word	0x0000f680


	//----- nvinfo : EIATTR_COOP_GROUP_MASK_REGIDS
	.align		4
.L_1259:
        /*01c8*/ 	.byte	0x04, 0x29
        /*01ca*/ 	.short	(.L_1261 - .L_1260)


	//   ....[0]....
.L_1260:
        /*01cc*/ 	.word	0xffffffff


	//   ....[1]....
        /*01d0*/ 	.word	0xffffffff


	//   ....[2]....
        /*01d4*/ 	.word	0xffffffff


	//   ....[3]....
        /*01d8*/ 	.word	0xffffffff


	//   ....[4]....
        /*01dc*/ 	.word	0xffffffff


	//   ....[5]....
        /*01e0*/ 	.word	0xffffffff


	//   ....[6]....
        /*01e4*/ 	.word	0xffffffff


	//   ....[7]....
        /*01e8*/ 	.word	0xffffffff


	//   ....[8]....
        /*01ec*/ 	.word	0xffffffff


	//   ....[9]....
        /*01f0*/ 	.word	0xffffffff


	//   ....[10]....
        /*01f4*/ 	.word	0xffffffff


	//   ....[11]....
        /*01f8*/ 	.word	0xffffffff


	//   ....[12]....
        /*01fc*/ 	.word	0xffffffff


	//   ....[13]....
        /*0200*/ 	.word	0xffffffff


	//   ....[14]....
        /*0204*/ 	.word	0xffffffff


	//   ....[15]....
        /*0208*/ 	.word	0xffffffff


	//   ....[16]....
        /*020c*/ 	.word	0xffffffff


	//   ....[17]....
        /*0210*/ 	.word	0xffffffff


	//   ....[18]....
        /*0214*/ 	.word	0xffffffff


	//   ....[19]....
        /*0218*/ 	.word	0xffffffff


	//   ....[20]....
        /*021c*/ 	.word	0xffffffff


	//   ....[21]....
        /*0220*/ 	.word	0xffffffff


	//   ....[22]....
        /*0224*/ 	.word	0xffffffff


	//   ....[23]....
        /*0228*/ 	.word	0xffffffff


	//   ....[24]....
        /*022c*/ 	.word	0xffffffff


	//   ....[25]....
        /*0230*/ 	.word	0xffffffff


	//   ....[26]....
        /*0234*/ 	.word	0xffffffff


	//   ....[27]....
        /*0238*/ 	.word	0xffffffff


	//   ....[28]....
        /*023c*/ 	.word	0xffffffff


	//   ....[29]....
        /*0240*/ 	.word	0xffffffff


	//   ....[30]....
        /*0244*/ 	.word	0xffffffff


	//   ....[31]....
        /*0248*/ 	.word	0xffffffff


	//   ....[32]....
        /*024c*/ 	.word	0xffffffff


	//   ....[33]....
        /*0250*/ 	.word	0xffffffff


	//   ....[34]....
        /*0254*/ 	.word	0xffffffff


	//   ....[35]....
        /*0258*/ 	.word	0xffffffff


	//   ....[36]....
        /*025c*/ 	.word	0xffffffff


	//   ....[37]....
        /*0260*/ 	.word	0xffffffff


	//   ....[38]....
        /*0264*/ 	.word	0xffffffff


	//   ....[39]....
        /*0268*/ 	.word	0xffffffff


	//   ....[40]....
        /*026c*/ 	.word	0xffffffff


	//   ....[41]....
        /*0270*/ 	.word	0xffffffff


	//   ....[42]....
        /*0274*/ 	.word	0xffffffff


	//   ....[43]....
        /*0278*/ 	.word	0xffffffff


	//   ....[44]....
        /*027c*/ 	.word	0xffffffff


	//   ....[45]....
        /*0280*/ 	.word	0xffffffff


	//   ....[46]....
        /*0284*/ 	.word	0xffffffff


	//   ....[47]....
        /*0288*/ 	.word	0xffffffff


	//   ....[48]....
        /*028c*/ 	.word	0xffffffff


	//   ....[49]....
        /*0290*/ 	.word	0xffffffff


	//   ....[50]....
        /*0294*/ 	.word	0xffffffff


	//   ....[51]....
        /*0298*/ 	.word	0xffffffff


	//   ....[52]....
        /*029c*/ 	.word	0xffffffff


	//   ....[53]....
        /*02a0*/ 	.word	0xffffffff


	//   ....[54]....
        /*02a4*/ 	.word	0xffffffff


	//   ....[55]....
        /*02a8*/ 	.word	0xffffffff


	//   ....[56]....
        /*02ac*/ 	.word	0xffffffff


	//   ....[57]....
        /*02b0*/ 	.word	0xffffffff


	//   ....[58]....
        /*02b4*/ 	.word	0xffffffff


	//   ....[59]....
        /*02b8*/ 	.word	0xffffffff


	//   ....[60]....
        /*02bc*/ 	.word	0xffffffff


	//   ....[61]....
        /*02c0*/ 	.word	0xffffffff


	//   ....[62]....
        /*02c4*/ 	.word	0xffffffff


	//   ....[63]....
        /*02c8*/ 	.word	0xffffffff


	//   ....[64]....
        /*02cc*/ 	.word	0xffffffff


	//   ....[65]....
        /*02d0*/ 	.word	0xffffffff


	//   ....[66]....
        /*02d4*/ 	.word	0xffffffff


	//   ....[67]....
        /*02d8*/ 	.word	0xffffffff


	//   ....[68]....
        /*02dc*/ 	.word	0xffffffff


	//   ....[69]....
        /*02e0*/ 	.word	0xffffffff


	//   ....[70]....
        /*02e4*/ 	.word	0xffffffff


	//   ....[71]....
        /*02e8*/ 	.word	0xffffffff


	//   ....[72]....
        /*02ec*/ 	.word	0xffffffff


	//   ....[73]....
        /*02f0*/ 	.word	0xffffffff


	//   ....[74]....
        /*02f4*/ 	.word	0xffffffff


	//   ....[75]....
        /*02f8*/ 	.word	0xffffffff


	//   ....[76]....
        /*02fc*/ 	.word	0xffffffff


	//   ....[77]....
        /*0300*/ 	.word	0xffffffff


	//   ....[78]....
        /*0304*/ 	.word	0xffffffff


	//   ....[79]....
        /*0308*/ 	.word	0xffffffff


	//   ....[80]....
        /*030c*/ 	.word	0xffffffff


	//   ....[81]....
        /*0310*/ 	.word	0x0500000f


	//   ....[82]....
        /*0314*/ 	.word	0x0500000f


	//   ....[83]....
        /*0318*/ 	.word	0x0500000f


	//   ....[84]....
        /*031c*/ 	.word	0x0500000f


	//   ....[85]....
        /*0320*/ 	.word	0x0500000f


	//   ....[86]....
        /*0324*/ 	.word	0x0500000f


	//   ....[87]....
        /*0328*/ 	.word	0x0500000f


	//   ....[88]....
        /*032c*/ 	.word	0x0500000f


	//   ....[89]....
        /*0330*/ 	.word	0x0500000f


	//   ....[90]....
        /*0334*/ 	.word	0x0500000f


	//   ....[91]....
        /*0338*/ 	.word	0x0500000f


	//   ....[92]....
        /*033c*/ 	.word	0x0500000f


	//   ....[93]....
        /*0340*/ 	.word	0x0500000f


	//   ....[94]....
        /*0344*/ 	.word	0x0500000f


	//   ....[95]....
        /*0348*/ 	.word	0x0500000f


	//   ....[96]....
        /*034c*/ 	.word	0x0500000f


	//   ....[97]....
        /*0350*/ 	.word	0x0500000f


	//   ....[98]....
        /*0354*/ 	.word	0x0500000f


	//   ....[99]....
        /*0358*/ 	.word	0x0500000f


	//   ....[100]....
        /*035c*/ 	.word	0x0500000f


	//   ....[101]....
        /*0360*/ 	.word	0x0500000f


	//   ....[102]....
        /*0364*/ 	.word	0x0500000f


	//   ....[103]....
        /*0368*/ 	.word	0x0500000f


	//   ....[104]....
        /*036c*/ 	.word	0x0500000f


	//   ....[105]....
        /*0370*/ 	.word	0x0500000f


	//   ....[106]....
        /*0374*/ 	.word	0x0500000f


	//   ....[107]....
        /*0378*/ 	.word	0x0500000f


	//   ....[108]....
        /*037c*/ 	.word	0x0500000f


	//   ....[109]....
        /*0380*/ 	.word	0x0500000f


	//   ....[110]....
        /*0384*/ 	.word	0x0500000f


	//   ....[111]....
        /*0388*/ 	.word	0x0500000f


	//----- nvinfo : EIATTR_COOP_GROUP_INSTR_OFFSETS
	.align		4
.L_1261:
        /*038c*/ 	.byte	0x04, 0x28
        /*038e*/ 	.short	(.L_1263 - .L_1262)


	//   ....[0]....
.L_1262:
        /*0390*/ 	.word	0x00000060


	//   ....[1]....
        /*0394*/ 	.word	0x00000130


	//   ....[2]....
        /*0398*/ 	.word	0x000001e0


	//   ....[3]....
        /*039c*/ 	.word	0x000003a0


	//   ....[4]....
        /*03a0*/ 	.word	0x00000500


	//   ....[5]....
        /*03a4*/ 	.word	0x00000620


	//   ....[6]....
        /*03a8*/ 	.word	0x00000780


	//   ....[7]....
        /*03ac*/ 	.word	0x00001390


	//   ....[8]....
        /*03b0*/ 	.word	0x00003600


	//   ....[9]....
        /*03b4*/ 	.word	0x00003710


	//   ....[10]....
        /*03b8*/ 	.word	0x00003a70


	//   ....[11]....
        /*03bc*/ 	.word	0x00003ba0


	//   ....[12]....
        /*03c0*/ 	.word	0x00004c90


	//   ....[13]....
        /*03c4*/ 	.word	0x00006c80


	//   ....[14]....
        /*03c8*/ 	.word	0x00006d20


	//   ....[15]....
        /*03cc*/ 	.word	0x00006d40


	//   ....[16]....
        /*03d0*/ 	.word	0x00006dd0


	//   ....[17]....
        /*03d4*/ 	.word	0x00008570


	//   ....[18]....
        /*03d8*/ 	.word	0x00008670


	//   ....[19]....
        /*03dc*/ 	.word	0x000086d0


	//   ....[20]....
        /*03e0*/ 	.word	0x000087f0


	//   ....[21]....
        /*03e4*/ 	.word	0x00008800


	//   ....[22]....
        /*03e8*/ 	.word	0x00009950


	//   ....[23]....
        /*03ec*/ 	.word	0x00009990


	//   ....[24]....
        /*03f0*/ 	.word	0x000099d0


	//   ....[25]....
        /*03f4*/ 	.word	0x00009a00


	//   ....[26]....
        /*03f8*/ 	.word	0x00009e50


	//   ....[27]....
        /*03fc*/ 	.word	0x00009e80


	//   ....[28]....
        /*0400*/ 	.word	0x00009f80


	//   ....[29]....
        /*0404*/ 	.word	0x00009fa0


	//   ....[30]....
        /*0408*/ 	.word	0x0000a7f0


	//   ....[31]....
        /*040c*/ 	.word	0x0000a800


	//   ....[32]....
        /*0410*/ 	.word	0x0000a900


	//   ....[33]....
        /*0414*/ 	.word	0x0000a920


	//   ....[34]....
        /*0418*/ 	.word	0x0000aa90


	//   ....[35]....
        /*041c*/ 	.word	0x0000ac60


	//   ....[36]....
        /*0420*/ 	.word	0x0000ac90


	//   ....[37]....
        /*0424*/ 	.word	0x0000acc0


	//   ....[38]....
        /*0428*/ 	.word	0x0000acf0


	//   ....[39]....
        /*042c*/ 	.word	0x0000ad20


	//   ....[40]....
        /*0430*/ 	.word	0x0000ad50


	//   ....[41]....
        /*0434*/ 	.word	0x0000aec0


	//   ....[42]....
        /*0438*/ 	.word	0x0000aef0


	//   ....[43]....
        /*043c*/ 	.word	0x0000af20


	//   ....[44]....
        /*0440*/ 	.word	0x0000af50


	//   ....[45]....
        /*0444*/ 	.word	0x0000af80


	//   ....[46]....
        /*0448*/ 	.word	0x0000afb0


	//   ....[47]....
        /*044c*/ 	.word	0x0000b040


	//   ....[48]....
        /*0450*/ 	.word	0x0000b070


	//   ....[49]....
        /*0454*/ 	.word	0x0000b0f0


	//   ....[50]....
        /*0458*/ 	.word	0x0000c060


	//   ....[51]....
        /*045c*/ 	.word	0x0000cd40


	//   ....[52]....
        /*0460*/ 	.word	0x0000cd60


	//   ....[53]....
        /*0464*/ 	.word	0x0000ce20


	//   ....[54]....
        /*0468*/ 	.word	0x0000ce40


	//   ....[55]....
        /*046c*/ 	.word	0x0000cee0


	//   ....[56]....
        /*0470*/ 	.word	0x0000cf00


	//   ....[57]....
        /*0474*/ 	.word	0x0000cf10


	//   ....[58]....
        /*0478*/ 	.word	0x0000cfa0


	//   ....[59]....
        /*047c*/ 	.word	0x0000cff0


	//   ....[60]....
        /*0480*/ 	.word	0x0000d000


	//   ....[61]....
        /*0484*/ 	.word	0x0000d030


	//   ....[62]....
        /*0488*/ 	.word	0x0000d0e0


	//   ....[63]....
        /*048c*/ 	.word	0x0000fd00


	//   ....[64]....
        /*0490*/ 	.word	0x0000fd30


	//   ....[65]....
        /*0494*/ 	.word	0x0000fd70


	//   ....[66]....
        /*0498*/ 	.word	0x0000fda0


	//   ....[67]....
        /*049c*/ 	.word	0x0000fdd0


	//   ....[68]....
        /*04a0*/ 	.word	0x0000fe00


	//   ....[69]....
        /*04a4*/ 	.word	0x0000fe30


	//   ....[70]....
        /*04a8*/ 	.word	0x0000fe60


	//   ....[71]....
        /*04ac*/ 	.word	0x0000ffe0


	//   ....[72]....
        /*04b0*/ 	.word	0x00010010


	//   ....[73]....
        /*04b4*/ 	.word	0x00010040


	//   ....[74]....
        /*04b8*/ 	.word	0x00010070


	//   ....[75]....
        /*04bc*/ 	.word	0x000100a0


	//   ....[76]....
        /*04c0*/ 	.word	0x000100d0


	//   ....[77]....
        /*04c4*/ 	.word	0x00010190


	//   ....[78]....
        /*04c8*/ 	.word	0x000101b0


	//   ....[79]....
        /*04cc*/ 	.word	0x00010220


	//   ....[80]....
        /*04d0*/ 	.word	0x00010690


	//   ....[81]....
        /*04d4*/ 	.word	0x00010b70


	//   ....[82]....
        /*04d8*/ 	.word	0x00010d20


	//   ....[83]....
        /*04dc*/ 	.word	0x00010d70


	//   ....[84]....
        /*04e0*/ 	.word	0x00010dd0


	//   ....[85]....
        /*04e4*/ 	.word	0x00010ee0


	//   ....[86]....
        /*04e8*/ 	.word	0x00010f40


	//   ....[87]....
        /*04ec*/ 	.word	0x00011060


	//   ....[88]....
        /*04f0*/ 	.word	0x000110c0


	//   ....[89]....
        /*04f4*/ 	.word	0x00011170


	//   ....[90]....
        /*04f8*/ 	.word	0x00011240


	//   ....[91]....
        /*04fc*/ 	.word	0x00011310


	//   ....[92]....
        /*0500*/ 	.word	0x00011390


	//   ....[93]....
        /*0504*/ 	.word	0x00011480


	//   ....[94]....
        /*0508*/ 	.word	0x000117a0


	//   ....[95]....
        /*050c*/ 	.word	0x00011840


	//   ....[96]....
        /*0510*/ 	.word	0x00011960


	//   ....[97]....
        /*0514*/ 	.word	0x000119d0


	//   ....[98]....
        /*0518*/ 	.word	0x00011a40


	//   ....[99]....
        /*051c*/ 	.word	0x00011ab0


	//   ....[100]....
        /*0520*/ 	.word	0x00011b20


	//   ....[101]....
        /*0524*/ 	.word	0x00011ba0


	//   ....[102]....
        /*0528*/ 	.word	0x00011c30


	//   ....[103]....
        /*052c*/ 	.word	0x00011cc0


	//   ....[104]....
        /*0530*/ 	.word	0x00011d30


	//   ....[105]....
        /*0534*/ 	.word	0x00011da0


	//   ....[106]....
        /*0538*/ 	.word	0x00011e10


	//   ....[107]....
        /*053c*/ 	.word	0x00011e90


	//   ....[108]....
        /*0540*/ 	.word	0x00011f00


	//   ....[109]....
        /*0544*/ 	.word	0x00011fa0


	//   ....[110]....
        /*0548*/ 	.word	0x00012030


	//   ....[111]....
        /*054c*/ 	.word	0x00012150


	//----- nvinfo : EIATTR_REG_RECONFIG
	.align		4
.L_1263:
        /*0550*/ 	.byte	0x01, 0x54
	.zero		2


	//----- nvinfo : EIATTR_SYSCALL_OFFSETS
	.align		4
        /*0554*/ 	.byte	0x04, 0x46
        /*0556*/ 	.short	(.L_1265 - .L_1264)


	//   ....[0]....
.L_1264:
        /*0558*/ 	.word	0x00001540


	//   ....[1]....
        /*055c*/ 	.word	0x0000bc90


	//   ....[2]....
        /*0560*/ 	.word	0x0000bde0


	//   ....[3]....
        /*0564*/ 	.word	0x0000bee0


	//   ....[4]....
        /*0568*/ 	.word	0x0000c7c0


	//----- nvinfo : EIATTR_MBARRIER_INSTR_OFFSETS
	.align		4
.L_1265:
        /*056c*/ 	.byte	0x04, 0x39
        /*056e*/ 	.short	(.L_1267 - .L_1266)


	//   ....[0]....
.L_1266:
        /*0570*/ 	.word	0x00000250
        /*0574*/ 	.word	0x000000ff
        /*0578*/ 	.word	0x00031c00
        /*057c*/ 	.short	0x0100
        /*057e*/ 	.byte	0x08
	.zero		1


	//   ....[1]....
        /*0580*/ 	.word	0x00000260
        /*0584*/ 	.word	0x000000ff
        /*0588*/ 	.word	0x00031c20
        /*058c*/ 	.short	0x0100
        /*058e*/ 	.byte	0x08
	.zero		1


	//   ....[2]....
        /*0590*/ 	.word	0x00000350
        /*0594*/ 	.word	0x000000ff
        /*0598*/ 	.word	0x00031c30
        /*059c*/ 	.short	0x0100
        /*059e*/ 	.byte	0x08
	.zero		1


	//   ....[3]....
        /*05a0*/ 	.word	0x00000360
        /*05a4*/ 	.word	0x000000ff
        /*05a8*/ 	.word	0x00031c40
        /*05ac*/ 	.short	0x0100
        /*05ae*/ 	.byte	0x08
	.zero		1


	//   ....[4]....
        /*05b0*/ 	.word	0x00000370
        /*05b4*/ 	.word	0x000000ff
        /*05b8*/ 	.word	0x00031c38
        /*05bc*/ 	.short	0x0100
        /*05be*/ 	.byte	0x08
	.zero		1


	//   ....[5]....
        /*05c0*/ 	.word	0x00000380
        /*05c4*/ 	.word	0x000000ff
        /*05c8*/ 	.word	0x00031c48
        /*05cc*/ 	.short	0x0100
        /*05ce*/ 	.byte	0x08
	.zero		1


	//   ....[6]....
        /*05d0*/ 	.word	0x000004b0
        /*05d4*/ 	.word	0x000000ff
        /*05d8*/ 	.word	0x00031c50
        /*05dc*/ 	.short	0x0100
        /*05de*/ 	.byte	0x08
	.zero		1


	//   ....[7]....
        /*05e0*/ 	.word	0x000004c0
        /*05e4*/ 	.word	0x000000ff
        /*05e8*/ 	.word	0x00031c60
        /*05ec*/ 	.short	0x0100
        /*05ee*/ 	.byte	0x08
	.zero		1


	//   ....[8]....
        /*05f0*/ 	.word	0x000004d0
        /*05f4*/ 	.word	0x000000ff
        /*05f8*/ 	.word	0x00031c58
        /*05fc*/ 	.short	0x0100
        /*05fe*/ 	.byte	0x08
	.zero		1


	//   ....[9]....
        /*0600*/ 	.word	0x000004e0
        /*0604*/ 	.word	0x000000ff
        /*0608*/ 	.word	0x00031c68
        /*060c*/ 	.short	0x0100
        /*060e*/ 	.byte	0x08
	.zero		1


	//   ....[10]....
        /*0610*/ 	.word	0x000005d0
        /*0614*/ 	.word	0x000000ff
        /*0618*/ 	.word	0x00031c70
        /*061c*/ 	.short	0x0100
        /*061e*/ 	.byte	0x06
	.zero		1


	//   ....[11]....
        /*0620*/ 	.word	0x000005e0
        /*0624*/ 	.word	0x000000ff
        /*0628*/ 	.word	0x00031c80
        /*062c*/ 	.short	0x0100
        /*062e*/ 	.byte	0x06
	.zero		1


	//   ....[12]....
        /*0630*/ 	.word	0x000005f0
        /*0634*/ 	.word	0x000000ff
        /*0638*/ 	.word	0x00031c78
        /*063c*/ 	.short	0x0100
        /*063e*/ 	.byte	0x06
	.zero		1


	//   ....[13]....
        /*0640*/ 	.word	0x00000600
        /*0644*/ 	.word	0x000000ff
        /*0648*/ 	.word	0x00031c88
        /*064c*/ 	.short	0x0100
        /*064e*/ 	.byte	0x06
	.zero		1


	//   ....[14]....
        /*0650*/ 	.word	0x00000730
        /*0654*/ 	.word	0x000000ff
        /*0658*/ 	.word	0x00031c90
        /*065c*/ 	.short	0x0100
        /*065e*/ 	.byte	0x08
	.zero		1


	//   ....[15]....
        /*0660*/ 	.word	0x00000740
        /*0664*/ 	.word	0x000000ff
        /*0668*/ 	.word	0x00031ca0
        /*066c*/ 	.short	0x0100
        /*066e*/ 	.byte	0x08
	.zero		1


	//   ....[16]....
        /*0670*/ 	.word	0x00000750
        /*0674*/ 	.word	0x000000ff
        /*0678*/ 	.word	0x00031c98
        /*067c*/ 	.short	0x0100
        /*067e*/ 	.byte	0x08
	.zero		1


	//   ....[17]....
        /*0680*/ 	.word	0x00000760
        /*0684*/ 	.word	0x000000ff
        /*0688*/ 	.word	0x00031ca8
        /*068c*/ 	.short	0x0100
        /*068e*/ 	.byte	0x08
	.zero		1


	//   ....[18]....
        /*0690*/ 	.word	0x00000890
        /*0694*/ 	.word	0x000000ff
        /*0698*/ 	.word	0x00031cb0
        /*069c*/ 	.short	0x0100
        /*069e*/ 	.byte	0x08
	.zero		1


	//   ....[19]....
        /*06a0*/ 	.word	0x000008a0
        /*06a4*/ 	.word	0x000000ff
        /*06a8*/ 	.word	0x00031cc0
        /*06ac*/ 	.short	0x0100
        /*06ae*/ 	.byte	0x08
	.zero		1


	//   ....[20]....
        /*06b0*/ 	.word	0x000008b0
        /*06b4*/ 	.word	0x000000ff
        /*06b8*/ 	.word	0x00031cb8
        /*06bc*/ 	.short	0x0100
        /*06be*/ 	.byte	0x08
	.zero		1


	//   ....[21]....
        /*06c0*/ 	.word	0x000008c0
        /*06c4*/ 	.word	0x000000ff
        /*06c8*/ 	.word	0x00031cc8
        /*06cc*/ 	.short	0x0100
        /*06ce*/ 	.byte	0x08
	.zero		1


	//   ....[22]....
        /*06d0*/ 	.word	0x000015a0
        /*06d4*/ 	.word	0x000000ff
        /*06d8*/ 	.word	0x00031c00
        /*06dc*/ 	.short	0x010a
        /*06de*/ 	.byte	0x24
	.zero		1


	//   ....[23]....
        /*06e0*/ 	.word	0x00001610
        /*06e4*/ 	.word	0x00000004
        /*06e8*/ 	.word	0x00031c30
        /*06ec*/ 	.short	0x010a
        /*06ee*/ 	.byte	0x3f
	.zero		1


	//   ....[24]....
        /*06f0*/ 	.word	0x00001680
        /*06f4*/ 	.word	0x00000004
        /*06f8*/ 	.word	0x00031c30
        /*06fc*/ 	.short	0x010a
        /*06fe*/ 	.byte	0x3f
	.zero		1


	//   ....[25]....
        /*0700*/ 	.word	0x000036f0
        /*0704*/ 	.word	0x00000004
        /*0708*/ 	.word	0x00000000
        /*070c*/ 	.short	0x0101
        /*070e*/ 	.byte	0x3f
	.zero		1


	//   ....[26]....
        /*0710*/ 	.word	0x00004f30
        /*0714*/ 	.word	0x000000ff
        /*0718*/ 	.word	0x00031c30
        /*071c*/ 	.short	0x010a
        /*071e*/ 	.byte	0x06
	.zero		1


	//   ....[27]....
        /*0720*/ 	.word	0x00004f70
        /*0724*/ 	.word	0x000000ff
        /*0728*/ 	.word	0x00031c30
        /*072c*/ 	.short	0x010a
        /*072e*/ 	.byte	0x06
	.zero		1


	//   ....[28]....
        /*0730*/ 	.word	0x00006620
        /*0734*/ 	.word	0x000000ff
        /*0738*/ 	.word	0x00031c50
        /*073c*/ 	.short	0x010a
        /*073e*/ 	.byte	0x06
	.zero		1


	//   ....[29]....
        /*0740*/ 	.word	0x00006660
        /*0744*/ 	.word	0x000000ff
        /*0748*/ 	.word	0x00031c50
        /*074c*/ 	.short	0x010a
        /*074e*/ 	.byte	0x06
	.zero		1


	//   ....[30]....
        /*0750*/ 	.word	0x000076f0
        /*0754*/ 	.word	0x0000000c
        /*0758*/ 	.word	0x00000000
        /*075c*/ 	.short	0x0101
        /*075e*/ 	.byte	0x3f
	.zero		1


	//   ....[31]....
        /*0760*/ 	.word	0x00007770
        /*0764*/ 	.word	0x00000014
        /*0768*/ 	.word	0x00000000
        /*076c*/ 	.short	0x0101
        /*076e*/ 	.byte	0x3f
	.zero		1


	//   ....[32]....
        /*0770*/ 	.word	0x000085e0
        /*0774*/ 	.word	0x000000ff
        /*0778*/ 	.word	0x00031c50
        /*077c*/ 	.short	0x010a
        /*077e*/ 	.byte	0x09
	.zero		1


	//   ....[33]....
        /*0780*/ 	.word	0x00008620
        /*0784*/ 	.word	0x000000ff
        /*0788*/ 	.word	0x00031c50
        /*078c*/ 	.short	0x010a
        /*078e*/ 	.byte	0x09
	.zero		1


	//   ....[34]....
        /*0790*/ 	.word	0x00008cb0
        /*0794*/ 	.word	0x00000005
        /*0798*/ 	.word	0x00000000
        /*079c*/ 	.short	0x0101
        /*079e*/ 	.byte	0x3f
	.zero		1


	//   ....[35]....
        /*07a0*/ 	.word	0x00009e60
        /*07a4*/ 	.word	0x000000ff
        /*07a8*/ 	.word	0x00000000
        /*07ac*/ 	.short	0x0101
        /*07ae*/ 	.byte	0x04
	.zero		1


	//   ....[36]....
        /*07b0*/ 	.word	0x0000c270
        /*07b4*/ 	.word	0x00000000
        /*07b8*/ 	.word	0x00031c40
        /*07bc*/ 	.short	0x010a
        /*07be*/ 	.byte	0x3f
	.zero		1


	//   ....[37]....
        /*07c0*/ 	.word	0x0000d1b0
        /*07c4*/ 	.word	0x00000016
        /*07c8*/ 	.word	0x00031c00
        /*07cc*/ 	.short	0x0107
        /*07ce*/ 	.byte	0x3f
	.zero		1


	//   ....[38]....
        /*07d0*/ 	.word	0x0000d2b0
        /*07d4*/ 	.word	0x00000016
        /*07d8*/ 	.word	0x00031c00
        /*07dc*/ 	.short	0x0101
        /*07de*/ 	.byte	0x3f
	.zero		1


	//   ....[39]....
        /*07e0*/ 	.word	0x0000d2d0
        /*07e4*/ 	.word	0x00000016
        /*07e8*/ 	.word	0x00031c20
        /*07ec*/ 	.short	0x010a
        /*07ee*/ 	.byte	0x3f
	.zero		1


	//   ....[40]....
        /*07f0*/ 	.word	0x0000d5f0
        /*07f4*/ 	.word	0x00000003
        /*07f8*/ 	.word	0x00031c40
        /*07fc*/ 	.short	0x010a
        /*07fe*/ 	.byte	0x3f
	.zero		1


	//   ....[41]....
        /*0800*/ 	.word	0x0000da70
        /*0804*/ 	.word	0x00000003
        /*0808*/ 	.word	0x00000060
        /*080c*/ 	.short	0x010a
        /*080e*/ 	.byte	0x3f
	.zero		1


	//   ....[42]....
        /*0810*/ 	.word	0x0000e1a0
        /*0814*/ 	.word	0x00000003
        /*0818*/ 	.word	0x00031c40
        /*081c*/ 	.short	0x010a
        /*081e*/ 	.byte	0x3f
	.zero		1


	//   ....[43]....
        /*0820*/ 	.word	0x0000e620
        /*0824*/ 	.word	0x0000000c
        /*0828*/ 	.word	0x00000060
        /*082c*/ 	.short	0x010a
        /*082e*/ 	.byte	0x3f
	.zero		1


	//   ....[44]....
        /*0830*/ 	.word	0x0000ec80
        /*0834*/ 	.word	0x00000002
        /*0838*/ 	.word	0x00031c40
        /*083c*/ 	.short	0x010a
        /*083e*/ 	.byte	0x3f
	.zero		1


	//   ....[45]....
        /*0840*/ 	.word	0x0000f110
        /*0844*/ 	.word	0x00000008
        /*0848*/ 	.word	0x00000060
        /*084c*/ 	.short	0x010a
        /*084e*/ 	.byte	0x3f
	.zero		1


	//   ....[46]....
        /*0850*/ 	.word	0x0000f720
        /*0854*/ 	.word	0x00000003
        /*0858*/ 	.word	0x00031c60
        /*085c*/ 	.short	0x010a
        /*085e*/ 	.byte	0x3f
	.zero		1


	//   ....[47]....
        /*0860*/ 	.word	0x00010610
        /*0864*/ 	.word	0x00000009
        /*0868*/ 	.word	0x00031c20
        /*086c*/ 	.short	0x010a
        /*086e*/ 	.byte	0x3f
	.zero		1


	//   ....[48]....
        /*0870*/ 	.word	0x000107b0
        /*0874*/ 	.word	0x00000005
        /*0878*/ 	.word	0x00000000
        /*087c*/ 	.short	0x010a
        /*087e*/ 	.byte	0x3f
	.zero		1


	//   ....[49]....
        /*0880*/ 	.word	0x00010820
        /*0884*/ 	.word	0x00000003
        /*0888*/ 	.word	0x00000000
        /*088c*/ 	.short	0x010a
        /*088e*/ 	.byte	0x3f
	.zero		1


	//   ....[50]....
        /*0890*/ 	.word	0x00010880
        /*0894*/ 	.word	0x00000017
        /*0898*/ 	.word	0x00000000
        /*089c*/ 	.short	0x010a
        /*089e*/ 	.byte	0x3f
	.zero		1


	//   ....[51]....
        /*08a0*/ 	.word	0x000108b0
        /*08a4*/ 	.word	0x00000007
        /*08a8*/ 	.word	0x00000000
        /*08ac*/ 	.short	0x010a
        /*08ae*/ 	.byte	0x3f
	.zero		1


	//   ....[52]....
        /*08b0*/ 	.word	0x00010920
        /*08b4*/ 	.word	0x00000003
        /*08b8*/ 	.word	0x00031c00
        /*08bc*/ 	.short	0x010a
        /*08be*/ 	.byte	0x3f
	.zero		1


	//   ....[53]....
        /*08c0*/ 	.word	0x00010970
        /*08c4*/ 	.word	0x00000004
        /*08c8*/ 	.word	0x00031c30
        /*08cc*/ 	.short	0x010a
        /*08ce*/ 	.byte	0x3f
	.zero		1


	//   ....[54]....
        /*08d0*/ 	.word	0x000109d0
        /*08d4*/ 	.word	0x00000003
        /*08d8*/ 	.word	0x00031c30
        /*08dc*/ 	.short	0x010a
        /*08de*/ 	.byte	0x3f
	.zero		1


	//   ....[55]....
        /*08e0*/ 	.word	0x00010a30
        /*08e4*/ 	.word	0x00000003
        /*08e8*/ 	.word	0x00031c50
        /*08ec*/ 	.short	0x010a
        /*08ee*/ 	.byte	0x3f
	.zero		1


	//   ....[56]....
        /*08f0*/ 	.word	0x00010a90
        /*08f4*/ 	.word	0x00000007
        /*08f8*/ 	.word	0x00031c50
        /*08fc*/ 	.short	0x010a
        /*08fe*/ 	.byte	0x3f
	.zero		1


	//   ....[57]....
        /*0900*/ 	.word	0x00010c30
        /*0904*/ 	.word	0x00000000
        /*0908*/ 	.word	0x00031c40
        /*090c*/ 	.short	0x010a
        /*090e*/ 	.byte	0x3f
	.zero		1


	//   ....[58]....
        /*0910*/ 	.word	0x000114c0
        /*0914*/ 	.word	0x00000016
        /*0918*/ 	.word	0x00031c20
        /*091c*/ 	.short	0x010a
        /*091e*/ 	.byte	0x3f
	.zero		1


	//   ....[59]....
        /*0920*/ 	.word	0x00011510
        /*0924*/ 	.word	0x00000003
        /*0928*/ 	.word	0x00031c40
        /*092c*/ 	.short	0x010a
        /*092e*/ 	.byte	0x3f
	.zero		1


	//   ....[60]....
        /*0930*/ 	.word	0x00011560
        /*0934*/ 	.word	0x00000003
        /*0938*/ 	.word	0x00000060
        /*093c*/ 	.short	0x010a
        /*093e*/ 	.byte	0x3f
	.zero		1


	//   ....[61]....
        /*0940*/ 	.word	0x000115b0
        /*0944*/ 	.word	0x00000003
        /*0948*/ 	.word	0x00031c40
        /*094c*/ 	.short	0x010a
        /*094e*/ 	.byte	0x3f
	.zero		1


	//   ....[62]....
        /*0950*/ 	.word	0x00011600
        /*0954*/ 	.word	0x0000000c
        /*0958*/ 	.word	0x00000060
        /*095c*/ 	.short	0x010a
        /*095e*/ 	.byte	0x3f
	.zero		1


	//   ....[63]....
        /*0960*/ 	.word	0x00011650
        /*0964*/ 	.word	0x00000002
        /*0968*/ 	.word	0x00031c40
        /*096c*/ 	.short	0x010a
        /*096e*/ 	.byte	0x3f
	.zero		1


	//   ....[64]....
        /*0970*/ 	.word	0x000116a0
        /*0974*/ 	.word	0x00000008
        /*0978*/ 	.word	0x00000060
        /*097c*/ 	.short	0x010a
        /*097e*/ 	.byte	0x3f
	.zero		1


	//   ....[65]....
        /*0980*/ 	.word	0x000116f0
        /*0984*/ 	.word	0x00000003
        /*0988*/ 	.word	0x00031c60
        /*098c*/ 	.short	0x010a
        /*098e*/ 	.byte	0x3f
	.zero		1


	//   ....[66]....
        /*0990*/ 	.word	0x00012070
        /*0994*/ 	.word	0x00000009
        /*0998*/ 	.word	0x00031c20
        /*099c*/ 	.short	0x010a
        /*099e*/ 	.byte	0x3f
	.zero		1


	//   ....[67]....
        /*09a0*/ 	.word	0x00012210
        /*09a4*/ 	.word	0x00000005
        /*09a8*/ 	.word	0x00000000
        /*09ac*/ 	.short	0x010a
        /*09ae*/ 	.byte	0x3f
	.zero		1


	//   ....[68]....
        /*09b0*/ 	.word	0x00012260
        /*09b4*/ 	.word	0x00000003
        /*09b8*/ 	.word	0x00000000
        /*09bc*/ 	.short	0x010a
        /*09be*/ 	.byte	0x3f
	.zero		1


	//   ....[69]....
        /*09c0*/ 	.word	0x000122b0
        /*09c4*/ 	.word	0x00000017
        /*09c8*/ 	.word	0x00000000
        /*09cc*/ 	.short	0x010a
        /*09ce*/ 	.byte	0x3f
	.zero		1


	//----- nvinfo : EIATTR_NUM_MBARRIERS
	.align		4
.L_1267:
        /*09d0*/ 	.byte	0x03, 0x38
        /*09d2*/ 	.short	0x0016


	//----- nvinfo : EIATTR_EXIT_INSTR_OFFSETS
	.align		4
        /*09d4*/ 	.byte	0x04, 0x1c
        /*09d6*/ 	.short	(.L_1269 - .L_1268)


	//   ....[0]....
.L_1268:
        /*09d8*/ 	.word	0x00000a70


	//   ....[1]....
        /*09dc*/ 	.word	0x0000aa40


	//   ....[2]....
        /*09e0*/ 	.word	0x00010900


	//----- nvinfo : EIATTR_MAX_THREADS
	.align		4
.L_1269:
        /*09e4*/ 	.byte	0x04, 0x05
        /*09e6*/ 	.short	(.L_1271 - .L_1270)
.L_1270:
        /*09e8*/ 	.word	0x00000200
        /*09ec*/ 	.word	0x00000001
        /*09f0*/ 	.word	0x00000001


	//----- nvinfo : EIATTR_CRS_STACK_SIZE
	.align		4
.L_1271:
        /*09f4*/ 	.byte	0x04, 0x1e
        /*09f6*/ 	.short	(.L_1273 - .L_1272)
.L_1272:
        /*09f8*/ 	.word	0x00000000


	//----- nvinfo : EIATTR_CBANK_PARAM_SIZE
	.align		4
.L_1273:
        /*09fc*/ 	.byte	0x03, 0x19
        /*09fe*/ 	.short	0x0af0


	//----- nvinfo : EIATTR_PARAM_CBANK
	.align		4
        /*0a00*/ 	.byte	0x04, 0x0a
        /*0a02*/ 	.short	(.L_1275 - .L_1274)
	.align		4
.L_1274:
        /*0a04*/ 	.word	index@(.nv.constant0._ZN7cutlass13device_kernelIN5flash11enable_sm90INS1_16FlashAttnFwdSm90INS1_25CollectiveMainloopFwdSm90ILi2EN4cute5tupleIJNS5_1CILi1EEES8_S8_EEENS6_IJNS7_ILi192EEENS7_ILi144EEENS7_ILi96EEEEEELi96ENS_10bfloat16_tEfNS_4arch4Sm90ELb0ELb0ELb0ELb1ELb0ELb0ELb0ELb0ELb1ELb1ELb0ELb0EEENS1_21CollectiveEpilogueFwdINS6_IJSA_SC_SB_EEES9_SE_SG_Li384ELb1ELb1ELb0ELb0EEENS1_36VarlenDynamicPersistentTileSchedulerILi192ELi144ELi384ELi128ELb0ELb1ELb1ELb0ELb1ELb1EEEEEEEEEvNT_6ParamsE)
        /*0a08*/ 	.short	0x0210
        /*0a0a*/ 	.short	0x0af0


	//----- nvinfo : EIATTR_SW_WAR
	.align		4
.L_1275:
        /*0a0c*/ 	.byte	0x04, 0x36
        /*0a0e*/ 	.short	(.L_1277 - .L_1276)
.L_1276:
        /*0a10*/ 	.word	0x00000008
.L_1277:


//--------------------- .nv.info._ZN7cutlass13device_kernelIN5flash11enable_sm90INS1_16FlashAttnFwdSm90INS1_25CollectiveMainloopFwdSm90ILi2EN4cute5tupleIJNS5_1CILi1EEES8_S8_EEENS6_IJNS7_ILi192EEENS7_ILi144EEENS7_ILi96EEEEEELi96ENS_10bfloat16_tEfNS_4arch4Sm90ELb0ELb0ELb0ELb1ELb0ELb1ELb0ELb0ELb1ELb1ELb0ELb0EEENS1_21CollectiveEpilogueFwdINS6_IJSA_SC_SB_EEES9_SE_SG_Li384ELb1ELb1ELb0ELb0EEENS1_36VarlenDynamicPersistentTileSchedulerILi192ELi144ELi384ELi128ELb0ELb1ELb1ELb0ELb1ELb1EEEEEEEEEvNT_6ParamsE --------------------------
	.section	.nv.info._ZN7cutlass13device_kernelIN5flash11enable_sm90INS1_16FlashAttnFwdSm90INS1_25CollectiveMainloopFwdSm90ILi2EN4cute5tupleIJNS5_1CILi1EEES8_S8_EEENS6_IJNS7_ILi192EEENS7_ILi144EEENS7_ILi96EEEEEELi96ENS_10bfloat16_tEfNS_4arch4Sm90ELb0ELb0ELb0ELb1ELb0ELb1ELb0ELb0ELb1ELb1ELb0ELb0EEENS1_21CollectiveEpilogueFwdINS6_IJSA_SC_SB_EEES9_SE_SG_Li384ELb1ELb1ELb0ELb0EEENS1_36VarlenDynamicPersistentTileSchedulerILi192ELi144ELi384ELi128ELb0ELb1ELb1ELb0ELb1ELb1EEEEEEEEEvNT_6ParamsE,"",@"SHT_CUDA_INFO"
	.sectionflags	@""
	.align	4


	//----- nvinfo : EIATTR_CUDA_API_VERSION
	.align		4
        /*0000*/ 	.byte	0x04, 0x37
        /*0002*/ 	.short	(.L_1279 - .L_1278)
.L_1278:
        /*0004*/ 	.word	0x00000082


	//----- nvinfo : EIATTR_KPARAM_INFO
	.align		4
.L_1279:
        /*0008*/ 	.byte	0x04, 0x17
        /*000a*/ 	.short	(.L_1281 - .L_1280)
.L_1280:
        /*000c*/ 	.word	0x00000000
        /*0010*/ 	.short	0x0000
        /*0012*/ 	.short	0x0070
        /*0014*/ 	.byte	0x00, 0xf0, 0x01, 0x2a


	//----- nvinfo : EIATTR_SPARSE_MMA_MASK
	.align		4
.L_1281:
        /*0018*/ 	.byte	0x03, 0x50
        /*001a*/ 	.short	0x0000


	//----- nvinfo : EIATTR_MAXREG_COUNT
	.align		4
        /*001c*/ 	.byte	0x03, 0x1b
        /*001e*/ 	.short	0x0080


	//----- nvinfo : EIATTR_NUM_BARRIERS
	.align		4
        /*0020*/ 	.byte	0x02, 0x4c
        /*0022*/ 	.byte	0x10
	.zero		1


	//----- nvinfo : EIATTR_EXTERNS
	.align		4
        /*0024*/ 	.byte	0x04, 0x0f
        /*0026*/ 	.short	(.L_1283 - .L_1282)


	//   ....[0]....
	.align		4
.L_1282:
        /*0028*/ 	.word	index@(__assertfail)


	//----- nvinfo : EIATTR_ANNOTATIONS
	.align		4
.L_1283:
        /*002c*/ 	.byte	0x04, 0x55
        /*002e*/ 	.short	(.L_1285 - .L_1284)


	//   ....[0]....
.L_1284:
        /* <DEDUP_REMOVED lines=131> */


	//----- nvinfo : EIATTR_MERCURY_ISA_VERSION
	.align		4
.L_1285:
        /*0850*/ 	.byte	0x03, 0x5f
        /*0852*/ 	.short	0x0101


	//----- nvinfo : EIATTR_UNUSED_LOAD_BYTE_OFFSET
	.align		4
        /*0854*/ 	.byte	0x04, 0x44
        /*0856*/ 	.short	(.L_1287 - .L_1286)


	//   ....[0]....
.L_1286:
        /*0858*/ 	.word	0x00000ad0
        /*085c*/ 	.word	0x0000fff0


	//   ....[1]....
        /*0860*/ 	.word	0x00014c20
        /*0864*/ 	.word	0x0000fff0


	//----- nvinfo : EIATTR_INT_WARP_WIDE_INSTR_OFFSETS
	.align		4
.L_1287:
        /*0868*/ 	.byte	0x04, 0x31
        /*086a*/ 	.short	(.L_1289 - .L_1288)


	//   ....[0]....
.L_1288:
        /*086c*/ 	.word	0x00000180


	//   ....[1]....
        /*0870*/ 	.word	0x00000220


	//   ....[2]....
        /*0874*/ 	.word	0x00000290


	//   ....[3]....
        /*0878*/ 	.word	0x00018f60


	//   ....[4]....
        /*087c*/ 	.word	0x00018ff0


	//   ....[5]....
        /*0880*/ 	.word	0x0001cb60


	//   ....[6]....
        /*0884*/ 	.word	0x0001cbf0


	//----- nvinfo : EIATTR_COOP_GROUP_MASK_REGIDS
	.align		4
.L_1289:
        /*0888*/ 	.byte	0x04, 0x29
        /*088a*/ 	.short	(.L_1291 - .L_1290)


	//   ....[0]....
.L_1290:
        /*088c*/ 	.word	0xffffffff


	//   ....[1]....
        /*0890*/ 	.word	0xffffffff


	//   ....[2]....
        /*0894*/ 	.word	0xffffffff


	//   ....[3]....
        /*0898*/ 	.word	0xffffffff


	//   ....[4]....
        /*089c*/ 	.word	0xffffffff


	//   ....[5]....
        /*08a0*/ 	.word	0xffffffff


	//   ....[6]....
        /*08a4*/ 	.word	0xffffffff


	//   ....[7]....
        /*08a8*/ 	.word	0xffffffff


	//   ....[8]....
        /*08ac*/ 	.word	0xffffffff


	//   ....[9]....
        /*08b0*/ 	.word	0xffffffff


	//   ....[10]....
        /*08b4*/ 	.word	0xffffffff


	//   ....[11]....
        /*08b8*/ 	.word	0xffffffff


	//   ....[12]....
        /*08bc*/ 	.word	0xffffffff


	//   ....[13]....
        /*08c0*/ 	.word	0xffffffff


	//   ....[14]....
        /*08c4*/ 	.word	0xffffffff


	//   ....[15]....
        /*08c8*/ 	.word	0xffffffff


	//   ....[16]....
        /*08cc*/ 	.word	0xffffffff


	//   ....[17]....
        /*08d0*/ 	.word	0xffffffff


	//   ....[18]....
        /*08d4*/ 	.word	0xffffffff


	//   ....[19]....
        /*08d8*/ 	.word	0xffffffff


	//   ....[20]....
        /*08dc*/ 	.word	0xffffffff


	//   ....[21]....
        /*08e0*/ 	.word	0xffffffff


	//   ....[22]....
        /*08e4*/ 	.word	0xffffffff


	//   ....[23]....
        /*08e8*/ 	.word	0xffffffff


	//   ....[24]....
        /*08ec*/ 	.word	0xffffffff


	//   ....[25]....
        /*08f0*/ 	.word	0xffffffff


	//   ....[26]....
        /*08f4*/ 	.word	0xffffffff


	//   ....[27]....
        /*08f8*/ 	.word	0xffffffff


	//   ....[28]....
        /*08fc*/ 	.word	0xffffffff


	//   ....[29]....
        /*0900*/ 	.word	0xffffffff


	//   ....[30]....
        /*0904*/ 	.word	0xffffffff


	//   ....[31]....
        /*0908*/ 	.word	0xffffffff


	//   ....[32]....
        /*090c*/ 	.word	0xffffffff


	//   ....[33]....
        /*0910*/ 	.word	0xffffffff


	//   ....[34]....
        /*0914*/ 	.word	0xffffffff


	//   ....[35]....
        /*0918*/ 	.word	0xffffffff


	//   ....[36]....
        /*091c*/ 	.word	0xffffffff


	//   ....[37]....
        /*0920*/ 	.word	0xffffffff


	//   ....[38]....
        /*0924*/ 	.word	0xffffffff


	//   ....[39]....
        /*0928*/ 	.word	0xffffffff


	//   ....[40]....
        /*092c*/ 	.word	0xffffffff


	//   ....[41]....
        /*0930*/ 	.word	0xffffffff


	//   ....[42]....
        /*0934*/ 	.word	0xffffffff


	//   ....[43]....
        /*0938*/ 	.word	0xffffffff


	//   ....[44]....
        /*093c*/ 	.word	0xffffffff


	//   ....[45]....
        /*0940*/ 	.word	0xffffffff


	//   ....[46]....
        /*0944*/ 	.word	0xffffffff


	//   ....[47]....
        /*0948*/ 	.word	0xffffffff


	//   ....[48]....
        /*094c*/ 	.word	0xffffffff


	//   ....[49]....
        /*0950*/ 	.word	0xffffffff


	//   ....[50]....
        /*0954*/ 	.word	0xffffffff


	//   ....[51]....
        /*0958*/ 	.word	0xffffffff


	//   ....[52]....
        /*095c*/ 	.word	0xffffffff


	//   ....[53]....
        /*0960*/ 	.word	0xffffffff


	//   ....[54]....
        /*0964*/ 	.word	0xffffffff


	//   ....[55]....
        /*0968*/ 	.word	0xffffffff


	//   ....[56]....
        /*096c*/ 	.word	0xffffffff


	//   ....[57]....
        /*0970*/ 	.word	0xffffffff


	//   ....[58]....
        /*0974*/ 	.word	0xffffffff


	//   ....[59]....
        /*0978*/ 	.word	0xffffffff


	//   ....[60]....
        /*097c*/ 	.word	0xffffffff


	//   ....[61]....
        /*0980*/ 	.word	0xffffffff


	//   ....[62]....
        /*0984*/ 	.word	0xffffffff


	//   ....[63]....
        /*0988*/ 	.word	0xffffffff


	//   ....[64]....
        /*098c*/ 	.word	0xffffffff


	//   ....[65]....
        /*0990*/ 	.word	0xffffffff


	//   ....[66]....
        /*0994*/ 	.word	0xffffffff


	//   ....[67]....
        /*0998*/ 	.word	0xffffffff


	//   ....[68]....
        /*099c*/ 	.word	0xffffffff


	//   ....[69]....
        /*09a0*/ 	.word	0xffffffff


	//   ....[70]....
        /*09a4*/ 	.word	0xffffffff


	//   ....[71]....
        /*09a8*/ 	.word	0xffffffff


	//   ....[72]....
        /*09ac*/ 	.word	0xffffffff


	//   ....[73]....
        /*09b0*/ 	.word	0xffffffff


	//   ....[74]....
        /*09b4*/ 	.word	0xffffffff


	//   ....[75]....
        /*09b8*/ 	.word	0xffffffff


	//   ....[76]....
        /*09bc*/ 	.word	0xffffffff


	//   ....[77]....
        /*09c0*/ 	.word	0xffffffff


	//   ....[78]....
        /*09c4*/ 	.word	0xffffffff


	//   ....[79]....
        /*09c8*/ 	.word	0xffffffff


	//   ....[80]....
        /*09cc*/ 	.word	0xffffffff


	//   ....[81]....
        /*09d0*/ 	.word	0xffffffff


	//   ....[82]....
        /*09d4*/ 	.word	0xffffffff


	//   ....[83]....
        /*09d8*/ 	.word	0xffffffff


	//   ....[84]....
        /*09dc*/ 	.word	0xffffffff


	//   ....[85]....
        /*09e0*/ 	.word	0xffffffff


	//   ....[86]....
        /*09e4*/ 	.word	0xffffffff


	//   ....[87]....
        /*09e8*/ 	.word	0xffffffff


	//   ....[88]....
        /*09ec*/ 	.word	0xffffffff


	//   ....[89]....
        /*09f0*/ 	.word	0xffffffff


	//   ....[90]....
        /*09f4*/ 	.word	0x0500000f


	//   ....[91]....
        /*09f8*/ 	.word	0x0500000f


	//   ....[92]....
        /*09fc*/ 	.word	0x0500000f


	//   ....[93]....
        /*0a00*/ 	.word	0x0500000f


	//   ....[94]....
        /*0a04*/ 	.word	0x0500000f


	//   ....[95]....
        /*0a08*/ 	.word	0x0500000f


	//   ....[96]....
        /*0a0c*/ 	.word	0x0500000f


	//   ....[97]....
        /*0a10*/ 	.word	0x0500000f


	//   ....[98]....
        /*0a14*/ 	.word	0x0500000f


	//   ....[99]....
        /*0a18*/ 	.word	0x0500000f


	//   ....[100]....
        /*0a1c*/ 	.word	0x0500000f


	//   ....[101]....
        /*0a20*/ 	.word	0x0500000f


	//   ....[102]....
        /*0a24*/ 	.word	0x0500000f


	//   ....[103]....
        /*0a28*/ 	.word	0x0500000f


	//   ....[104]....
        /*0a2c*/ 	.word	0x0500000f


	//   ....[105]....
        /*0a30*/ 	.word	0x0500000f


	//   ....[106]....
        /*0a34*/ 	.word	0x0500000f


	//   ....[107]....
        /*0a38*/ 	.word	0x0500000f


	//   ....[108]....
        /*0a3c*/ 	.word	0x0500000f


	//   ....[109]....
        /*0a40*/ 	.word	0x0500000f


	//   ....[110]....
        /*0a44*/ 	.word	0x0500000f


	//   ....[111]....
        /*0a48*/ 	.word	0x0500000f


	//   ....[112]....
        /*0a4c*/ 	.word	0x0500000f


	//   ....[113]....
        /*0a50*/ 	.word	0x0500000f


	//   ....[114]....
        /*0a54*/ 	.word	0x0500000f


	//   ....[115]....
        /*0a58*/ 	.word	0x0500000f


	//   ....[116]....
        /*0a5c*/ 	.word	0x0500000f


	//   ....[117]....
        /*0a60*/ 	.word	0x0500000f


	//   ....[118]....
        /*0a64*/ 	.word	0x0500000f


	//   ....[119]....
        /*0a68*/ 	.word	0x0500000f


	//   ....[120]....
        /*0a6c*/ 	.word	0x0500000f


	//   ....[121]....
        /*0a70*/ 	.word	0x0500000f


	//   ....[122]....
        /*0a74*/ 	.word	0x0500000f


	//   ....[123]....
        /*0a78*/ 	.word	0x0500000f


	//   ....[124]....
        /*0a7c*/ 	.word	0x0500000f


	//   ....[125]....
        /*0a80*/ 	.word	0x0500000f


	//   ....[126]....
        /*0a84*/ 	.word	0x0500000f


	//   ....[127]....
        /*0a88*/ 	.word	0x0500000f


	//   ....[128]....
        /*0a8c*/ 	.word	0x0500000f


	//   ....[129]....
        /*0a90*/ 	.word	0x0500000f


	//   ....[130]....
        /*0a94*/ 	.word	0x0500000f


	//   ....[131]....
        /*0a98*/ 	.word	0x0500000f


	//   ....[132]....
        /*0a9c*/ 	.word	0x0500000f


	//   ....[133]....
        /*0aa0*/ 	.word	0x0500000f


	//   ....[134]....
        /*0aa4*/ 	.word	0x0500000f


	//----- nvinfo : EIATTR_COOP_GROUP_INSTR_OFFSETS
	.align		4
.L_1291:
        /*0aa8*/ 	.byte	0x04, 0x28
        /*0aaa*/ 	.short	(.L_1293 - .L_1292)


	//   ....[0]....
.L_1292:
        /*0aac*/ 	.word	0x00000060


	//   ....[1]....
        /*0ab0*/ 	.word	0x00000190


	//   ....[2]....
        /*0ab4*/ 	.word	0x00000240


	//   ....[3]....
        /*0ab8*/ 	.word	0x00000400


	//   ....[4]....
        /*0abc*/ 	.word	0x00000560


	//   ....[5]....
        /*0ac0*/ 	.word	0x00000680


	//   ....[6]....
        /*0ac4*/ 	.word	0x000007e0


	//   ....[7]....
        /*0ac8*/ 	.word	0x000071b0


	//   ....[8]....
        /*0acc*/ 	.word	0x00007780


	//   ....[9]....
        /*0ad0*/ 	.word	0x00007790


	//   ....[10]....
        /*0ad4*/ 	.word	0x000077a0


	//   ....[11]....
        /*0ad8*/ 	.word	0x000077b0


	//   ....[12]....
        /*0adc*/ 	.word	0x000094d0


	//   ....[13]....
        /*0ae0*/ 	.word	0x000094e0


	//   ....[14]....
        /*0ae4*/ 	.word	0x000094f0


	//   ....[15]....
        /*0ae8*/ 	.word	0x00009500


	//   ....[16]....
        /*0aec*/ 	.word	0x0000daf0


	//   ....[17]....
        /*0af0*/ 	.word	0x0000db10


	//   ....[18]....
        /*0af4*/ 	.word	0x0000df10


	//   ....[19]....
        /*0af8*/ 	.word	0x0000df30


	//   ....[20]....
        /*0afc*/ 	.word	0x0000f310


	//   ....[21]....
        /*0b00*/ 	.word	0x00011f50


	//   ....[22]....
        /*0b04*/ 	.word	0x00011f70


	//   ....[23]....
        /*0b08*/ 	.word	0x00012500


	//   ....[24]....
        /*0b0c*/ 	.word	0x00012520


	//   ....[25]....
        /*0b10*/ 	.word	0x00013e00


	//   ....[26]....
        /*0b14*/ 	.word	0x00014560


	//   ....[27]....
        /*0b18*/ 	.word	0x00014590


	//   ....[28]....
        /*0b1c*/ 	.word	0x000145d0


	//   ....[29]....
        /*0b20*/ 	.word	0x000145e0


	//   ....[30]....
        /*0b24*/ 	.word	0x00015590


	//   ....[31]....
        /*0b28*/ 	.word	0x000155d0


	//   ....[32]....
        /*0b2c*/ 	.word	0x00015610


	//   ....[33]....
        /*0b30*/ 	.word	0x00015630


	//   ....[34]....
        /*0b34*/ 	.word	0x00015b40


	//   ....[35]....
        /*0b38*/ 	.word	0x00015b60


	//   ....[36]....
        /*0b3c*/ 	.word	0x00015c60


	//   ....[37]....
        /*0b40*/ 	.word	0x00015c80


	//   ....[38]....
        /*0b44*/ 	.word	0x000164d0


	//   ....[39]....
        /*0b48*/ 	.word	0x000164e0


	//   ....[40]....
        /*0b4c*/ 	.word	0x00016640


	//   ....[41]....
        /*0b50*/ 	.word	0x00016650


	//   ....[42]....
        /*0b54*/ 	.word	0x000167f0


	//   ....[43]....
        /*0b58*/ 	.word	0x000169e0


	//   ....[44]....
        /*0b5c*/ 	.word	0x00016a10


	//   ....[45]....
        /*0b60*/ 	.word	0x00016a40


	//   ....[46]....
        /*0b64*/ 	.word	0x00016a70


	//   ....[47]....
        /*0b68*/ 	.word	0x00016aa0


	//   ....[48]....
        /*0b6c*/ 	.word	0x00016ad0


	//   ....[49]....
        /*0b70*/ 	.word	0x00016c40


	//   ....[50]....
        /*0b74*/ 	.word	0x00016c70


	//   ....[51]....
        /*0b78*/ 	.word	0x00016ca0


	//   ....[52]....
        /*0b7c*/ 	.word	0x00016cd0


	//   ....[53]....
        /*0b80*/ 	.word	0x00016d00


	//   ....[54]....
        /*0b84*/ 	.word	0x00016d30


	//   ....[55]....
        /*0b88*/ 	.word	0x00016dc0


	//   ....[56]....
        /*0b8c*/ 	.word	0x00016df0


	//   ....[57]....
        /*0b90*/ 	.word	0x00016e70


	//   ....[58]....
        /*0b94*/ 	.word	0x00017ae0


	//   ....[59]....
        /*0b98*/ 	.word	0x00019520


	//   ....[60]....
        /*0b9c*/ 	.word	0x0001a220


	//   ....[61]....
        /*0ba0*/ 	.word	0x0001a230


	//   ....[62]....
        /*0ba4*/ 	.word	0x0001a320


	//   ....[63]....
        /*0ba8*/ 	.word	0x0001a330


	//   ....[64]....
        /*0bac*/ 	.word	0x0001a3e0


	//   ....[65]....
        /*0bb0*/ 	.word	0x0001a3f0


	//   ....[66]....
        /*0bb4*/ 	.word	0x0001a400


	//   ....[67]....
        /*0bb8*/ 	.word	0x0001a410


	//   ....[68]....
        /*0bbc*/ 	.word	0x0001a4e0


	//   ....[69]....
        /*0bc0*/ 	.word	0x0001a520


	//   ....[70]....
        /*0bc4*/ 	.word	0x0001a530


	//   ....[71]....
        /*0bc8*/ 	.word	0x0001a550


	//   ....[72]....
        /*0bcc*/ 	.word	0x0001d2e0


	//   ....[73]....
        /*0bd0*/ 	.word	0x0001d300


	//   ....[74]....
        /*0bd4*/ 	.word	0x0001d340


	//   ....[75]....
        /*0bd8*/ 	.word	0x0001d370


	//   ....[76]....
        /*0bdc*/ 	.word	0x0001d3a0


	//   ....[77]....
        /*0be0*/ 	.word	0x0001d3d0


	//   ....[78]....
        /*0be4*/ 	.word	0x0001d400


	//   ....[79]....
        /*0be8*/ 	.word	0x0001d430


	//   ....[80]....
        /*0bec*/ 	.word	0x0001d5b0


	//   ....[81]....
        /*0bf0*/ 	.word	0x0001d5f0


	//   ....[82]....
        /*0bf4*/ 	.word	0x0001d620


	//   ....[83]....
        /*0bf8*/ 	.word	0x0001d650


	//   ....[84]....
        /*0bfc*/ 	.word	0x0001d680


	//   ....[85]....
        /*0c00*/ 	.word	0x0001d6b0


	//   ....[86]....
        /*0c04*/ 	.word	0x0001d770


	//   ....[87]....
        /*0c08*/ 	.word	0x0001d790


	//   ....[88]....
        /*0c0c*/ 	.word	0x0001d800


	//   ....[89]....
        /*0c10*/ 	.word	0x0001dc60


	//   ....[90]....
        /*0c14*/ 	.word	0x0001e0c0


	//   ....[91]....
        /*0c18*/ 	.word	0x0001e170


	//   ....[92]....
        /*0c1c*/ 	.word	0x0001e200


	//   ....[93]....
        /*0c20*/ 	.word	0x0001e250


	//   ....[94]....
        /*0c24*/ 	.word	0x0001e2a0


	//   ....[95]....
        /*0c28*/ 	.word	0x0001e390


	//   ....[96]....
        /*0c2c*/ 	.word	0x0001e420


	//   ....[97]....
        /*0c30*/ 	.word	0x0001e480


	//   ....[98]....
        /*0c34*/ 	.word	0x0001e4e0


	//   ....[99]....
        /*0c38*/ 	.word	0x0001e6f0


	//   ....[100]....
        /*0c3c*/ 	.word	0x0001e740


	//   ....[101]....
        /*0c40*/ 	.word	0x0001e7d0


	//   ....[102]....
        /*0c44*/ 	.word	0x0001e860


	//   ....[103]....
        /*0c48*/ 	.word	0x0001e920


	//   ....[104]....
        /*0c4c*/ 	.word	0x0001ec10


	//   ....[105]....
        /*0c50*/ 	.word	0x0001edc0


	//   ....[106]....
        /*0c54*/ 	.word	0x0001ee10


	//   ....[107]....
        /*0c58*/ 	.word	0x0001ee80


	//   ....[108]....
        /*0c5c*/ 	.word	0x0001ef80


	//   ....[109]....
        /*0c60*/ 	.word	0x0001eff0


	//   ....[110]....
        /*0c64*/ 	.word	0x0001f0f0


	//   ....[111]....
        /*0c68*/ 	.word	0x0001f170


	//   ....[112]....
        /*0c6c*/ 	.word	0x0001f1f0


	//   ....[113]....
        /*0c70*/ 	.word	0x0001f2f0


	//   ....[114]....
        /*0c74*/ 	.word	0x0001f3f0


	//   ....[115]....
        /*0c78*/ 	.word	0x0001f450


	//   ....[116]....
        /*0c7c*/ 	.word	0x0001f530


	//   ....[117]....
        /*0c80*/ 	.word	0x0001f850


	//   ....[118]....
        /*0c84*/ 	.word	0x0001f900


	//   ....[119]....
        /*0c88*/ 	.word	0x0001fa00


	//   ....[120]....
        /*0c8c*/ 	.word	0x0001fa80


	//   ....[121]....
        /*0c90*/ 	.word	0x0001faf0


	//   ....[122]....
        /*0c94*/ 	.word	0x0001fb60


	//   ....[123]....
        /*0c98*/ 	.word	0x0001fbd0


	//   ....[124]....
        /*0c9c*/ 	.word	0x0001fc50


	//   ....[125]....
        /*0ca0*/ 	.word	0x0001fce0


	//   ....[126]....
        /*0ca4*/ 	.word	0x0001fd90


	//   ....[127]....
        /*0ca8*/ 	.word	0x0001fe00


	//   ....[128]....
        /*0cac*/ 	.word	0x0001fe70


	//   ....[129]....
        /*0cb0*/ 	.word	0x0001fee0


	//   ....[130]....
        /*0cb4*/ 	.word	0x0001ff60


	//   ....[131]....
        /*0cb8*/ 	.word	0x0001ffd0


	//   ....[132]....
        /*0cbc*/ 	.word	0x00020070


	//   ....[133]....
        /*0cc0*/ 	.word	0x00020100


	//   ....[134]....
        /*0cc4*/ 	.word	0x00020220


	//----- nvinfo : EIATTR_REG_RECONFIG
	.align		4
.L_1293:
        /*0cc8*/ 	.byte	0x01, 0x54
	.zero		2


	//----- nvinfo : EIATTR_SYSCALL_OFFSETS
	.align		4
        /*0ccc*/ 	.byte	0x04, 0x46
        /*0cce*/ 	.short	(.L_1295 - .L_1294)


	//   ....[0]....
.L_1294:
        /*0cd0*/ 	.word	0x00001c80


	//   ....[1]....
        /*0cd4*/ 	.word	0x00001dd0


	//   ....[2]....
        /*0cd8*/ 	.word	0x00007380


	//   ....[3]....
        /*0cdc*/ 	.word	0x00007700


	//   ....[4]....
        /*0ce0*/ 	.word	0x00019150


	//   ....[5]....
        /*0ce4*/ 	.word	0x000192a0


	//   ....[6]....
        /*0ce8*/ 	.word	0x000193a0


	//   ....[7]....
        /*0cec*/ 	.word	0x00019cb0


	//----- nvinfo : EIATTR_MBARRIER_INSTR_OFFSETS
	.align		4
.L_1295:
        /*0cf0*/ 	.byte	0x04, 0x39
        /*0cf2*/ 	.short	(.L_1297 - .L_1296)


	//   ....[0]....
.L_1296:
        /*0cf4*/ 	.word	0x000002b0
        /*0cf8*/ 	.word	0x000000ff
        /*0cfc*/ 	.word	0x00031c00
        /*0d00*/ 	.short	0x0100
        /*0d02*/ 	.byte	0x08
	.zero		1


	//   ....[1]....
        /*0d04*/ 	.word	0x000002c0
        /*0d08*/ 	.word	0x000000ff
        /*0d0c*/ 	.word	0x00031c20
        /*0d10*/ 	.short	0x0100
        /*0d12*/ 	.byte	0x08
	.zero		1


	//   ....[2]....
        /*0d14*/ 	.word	0x000003b0
        /*0d18*/ 	.word	0x000000ff
        /*0d1c*/ 	.word	0x00031c30
        /*0d20*/ 	.short	0x0100
        /*0d22*/ 	.byte	0x08
	.zero		1


	//   ....[3]....
        /*0d24*/ 	.word	0x000003c0
        /*0d28*/ 	.word	0x000000ff
        /*0d2c*/ 	.word	0x00031c40
        /*0d30*/ 	.short	0x0100
        /*0d32*/ 	.byte	0x08
	.zero		1


	//   ....[4]....
        /*0d34*/ 	.word	0x000003d0
        /*0d38*/ 	.word	0x000000ff
        /*0d3c*/ 	.word	0x00031c38
        /*0d40*/ 	.short	0x0100
        /*0d42*/ 	.byte	0x08
	.zero		1


	//   ....[5]....
        /*0d44*/ 	.word	0x000003e0
        /*0d48*/ 	.word	0x000000ff
        /*0d4c*/ 	.word	0x00031c48
        /*0d50*/ 	.short	0x0100
        /*0d52*/ 	.byte	0x08
	.zero		1


	//   ....[6]....
        /*0d54*/ 	.word	0x00000510
        /*0d58*/ 	.word	0x000000ff
        /*0d5c*/ 	.word	0x00031c50
        /*0d60*/ 	.short	0x0100
        /*0d62*/ 	.byte	0x08
	.zero		1


	//   ....[7]....
        /*0d64*/ 	.word	0x00000520
        /*0d68*/ 	.word	0x000000ff
        /*0d6c*/ 	.word	0x00031c60
        /*0d70*/ 	.short	0x0100
        /*0d72*/ 	.byte	0x08
	.zero		1


	//   ....[8]....
        /*0d74*/ 	.word	0x00000530
        /*0d78*/ 	.word	0x000000ff
        /*0d7c*/ 	.word	0x00031c58
        /*0d80*/ 	.short	0x0100
        /*0d82*/ 	.byte	0x08
	.zero		1


	//   ....[9]....
        /*0d84*/ 	.word	0x00000540
        /*0d88*/ 	.word	0x000000ff
        /*0d8c*/ 	.word	0x00031c68
        /*0d90*/ 	.short	0x0100
        /*0d92*/ 	.byte	0x08
	.zero		1


	//   ....[10]....
        /*0d94*/ 	.word	0x00000630
        /*0d98*/ 	.word	0x000000ff
        /*0d9c*/ 	.word	0x00031c70
        /*0da0*/ 	.short	0x0100
        /*0da2*/ 	.byte	0x06
	.zero		1


	//   ....[11]....
        /*0da4*/ 	.word	0x00000640
        /*0da8*/ 	.word	0x000000ff
        /*0dac*/ 	.word	0x00031c80
        /*0db0*/ 	.short	0x0100
        /*0db2*/ 	.byte	0x06
	.zero		1


	//   ....[12]....
        /*0db4*/ 	.word	0x00000650
        /*0db8*/ 	.word	0x000000ff
        /*0dbc*/ 	.word	0x00031c78
        /*0dc0*/ 	.short	0x0100
        /*0dc2*/ 	.byte	0x06
	.zero		1


	//   ....[13]....
        /*0dc4*/ 	.word	0x00000660
        /*0dc8*/ 	.word	0x000000ff
        /*0dcc*/ 	.word	0x00031c88
        /*0dd0*/ 	.short	0x0100
        /*0dd2*/ 	.byte	0x06
	.zero		1


	//   ....[14]....
        /*0dd4*/ 	.word	0x00000790
        /*0dd8*/ 	.word	0x000000ff
        /*0ddc*/ 	.word	0x00031c90
        /*0de0*/ 	.short	0x0100
        /*0de2*/ 	.byte	0x08
	.zero		1


	//   ....[15]....
        /*0de4*/ 	.word	0x000007a0
        /*0de8*/ 	.word	0x000000ff
        /*0dec*/ 	.word	0x00031ca0
        /*0df0*/ 	.short	0x0100
        /*0df2*/ 	.byte	0x08
	.zero		1


	//   ....[16]....
        /*0df4*/ 	.word	0x000007b0
        /*0df8*/ 	.word	0x000000ff
        /*0dfc*/ 	.word	0x00031c98
        /*0e00*/ 	.short	0x0100
        /*0e02*/ 	.byte	0x08
	.zero		1


	//   ....[17]....
        /*0e04*/ 	.word	0x000007c0
        /*0e08*/ 	.word	0x000000ff
        /*0e0c*/ 	.word	0x00031ca8
        /*0e10*/ 	.short	0x0100
        /*0e12*/ 	.byte	0x08
	.zero		1


	//   ....[18]....
        /*0e14*/ 	.word	0x000008f0
        /*0e18*/ 	.word	0x000000ff
        /*0e1c*/ 	.word	0x00031cb0
        /*0e20*/ 	.short	0x0100
        /*0e22*/ 	.byte	0x08
	.zero		1


	//   ....[19]....
        /*0e24*/ 	.word	0x00000900
        /*0e28*/ 	.word	0x000000ff
        /*0e2c*/ 	.word	0x00031cc0
        /*0e30*/ 	.short	0x0100
        /*0e32*/ 	.byte	0x08
	.zero		1


	//   ....[20]....
        /*0e34*/ 	.word	0x00000910
        /*0e38*/ 	.word	0x000000ff
        /*0e3c*/ 	.word	0x00031cb8
        /*0e40*/ 	.short	0x0100
        /*0e42*/ 	.byte	0x08
	.zero		1


	//   ....[21]....
        /*0e44*/ 	.word	0x00000920
        /*0e48*/ 	.word	0x000000ff
        /*0e4c*/ 	.word	0x00031cc8
        /*0e50*/ 	.short	0x0100
        /*0e52*/ 	.byte	0x08
	.zero		1


	//   ....[22]....
        /*0e54*/ 	.word	0x000032c0
        /*0e58*/ 	.word	0x00000014
        /*0e5c*/ 	.word	0x00031c90
        /*0e60*/ 	.short	0x010a
        /*0e62*/ 	.byte	0x3f
	.zero		1


	//   ....[23]....
        /*0e64*/ 	.word	0x00004dd0
        /*0e68*/ 	.word	0x00000014
        /*0e6c*/ 	.word	0x00031c90
        /*0e70*/ 	.short	0x010a
        /*0e72*/ 	.byte	0x3f
	.zero		1


	//   ....[24]....
        /*0e74*/ 	.word	0x00006890
        /*0e78*/ 	.word	0x00000014
        /*0e7c*/ 	.word	0x00031c90
        /*0e80*/ 	.short	0x010a
        /*0e82*/ 	.byte	0x3f
	.zero		1


	//   ....[25]....
        /*0e84*/ 	.word	0x00006b00
        /*0e88*/ 	.word	0x00000020
        /*0e8c*/ 	.word	0x00000000
        /*0e90*/ 	.short	0x0101
        /*0e92*/ 	.byte	0x3f
	.zero		1


	//   ....[26]....
        /*0e94*/ 	.word	0x00006b40
        /*0e98*/ 	.word	0x00000014
        /*0e9c*/ 	.word	0x00031cb0
        /*0ea0*/ 	.short	0x010a
        /*0ea2*/ 	.byte	0x3f
	.zero		1


	//   ....[27]....
        /*0ea4*/ 	.word	0x00006e60
        /*0ea8*/ 	.word	0x00000014
        /*0eac*/ 	.word	0x00000000
        /*0eb0*/ 	.short	0x0101
        /*0eb2*/ 	.byte	0x3f
	.zero		1


	//   ....[28]....
        /*0eb4*/ 	.word	0x00007420
        /*0eb8*/ 	.word	0x00000010
        /*0ebc*/ 	.word	0x00031c00
        /*0ec0*/ 	.short	0x010a
        /*0ec2*/ 	.byte	0x3f
	.zero		1


	//   ....[29]....
        /*0ec4*/ 	.word	0x00007470
        /*0ec8*/ 	.word	0x00000010
        /*0ecc*/ 	.word	0x00031c00
        /*0ed0*/ 	.short	0x010a
        /*0ed2*/ 	.byte	0x3f
	.zero		1


	//   ....[30]....
        /*0ed4*/ 	.word	0x00007ea0
        /*0ed8*/ 	.word	0x00000010
        /*0edc*/ 	.word	0x00031c00
        /*0ee0*/ 	.short	0x010a
        /*0ee2*/ 	.byte	0x3f
	.zero		1


	//   ....[31]....
        /*0ee4*/ 	.word	0x000099b0
        /*0ee8*/ 	.word	0x00000010
        /*0eec*/ 	.word	0x00031c00
        /*0ef0*/ 	.short	0x010a
        /*0ef2*/ 	.byte	0x3f
	.zero		1


	//   ....[32]....
        /*0ef4*/ 	.word	0x0000b210
        /*0ef8*/ 	.word	0x00000000
        /*0efc*/ 	.word	0x00031c30
        /*0f00*/ 	.short	0x010a
        /*0f02*/ 	.byte	0x3f
	.zero		1


	//   ....[33]....
        /*0f04*/ 	.word	0x0000b2e0
        /*0f08*/ 	.word	0x00000000
        /*0f0c*/ 	.word	0x00031c30
        /*0f10*/ 	.short	0x010a
        /*0f12*/ 	.byte	0x3f
	.zero		1


	//   ....[34]....
        /*0f14*/ 	.word	0x0000e490
        /*0f18*/ 	.word	0x00000000
        /*0f1c*/ 	.word	0x00000000
        /*0f20*/ 	.short	0x0101
        /*0f22*/ 	.byte	0x3f
	.zero		1


	//   ....[35]....
        /*0f24*/ 	.word	0x0000f610
        /*0f28*/ 	.word	0x0000000e
        /*0f2c*/ 	.word	0x00031c30
        /*0f30*/ 	.short	0x010a
        /*0f32*/ 	.byte	0x3f
	.zero		1


	//   ....[36]....
        /*0f34*/ 	.word	0x0000f660
        /*0f38*/ 	.word	0x0000000e
        /*0f3c*/ 	.word	0x00031c30
        /*0f40*/ 	.short	0x010a
        /*0f42*/ 	.byte	0x3f
	.zero		1


	//   ....[37]....
        /*0f44*/ 	.word	0x00011c60
        /*0f48*/ 	.word	0x0000000f
        /*0f4c*/ 	.word	0x00031c50
        /*0f50*/ 	.short	0x010a
        /*0f52*/ 	.byte	0x3f
	.zero		1


	//   ....[38]....
        /*0f54*/ 	.word	0x00011cb0
        /*0f58*/ 	.word	0x0000000f
        /*0f5c*/ 	.word	0x00031c50
        /*0f60*/ 	.short	0x010a
        /*0f62*/ 	.byte	0x3f
	.zero		1


	//   ....[39]....
        /*0f64*/ 	.word	0x00012f10
        /*0f68*/ 	.word	0x0000004c
        /*0f6c*/ 	.word	0x00000000
        /*0f70*/ 	.short	0x0101
        /*0f72*/ 	.byte	0x3f
	.zero		1


	//   ....[40]....
        /*0f74*/ 	.word	0x00012f80
        /*0f78*/ 	.word	0x0000004b
        /*0f7c*/ 	.word	0x00000000
        /*0f80*/ 	.short	0x0101
        /*0f82*/ 	.byte	0x3f
	.zero		1


	//   ....[41]....
        /*0f84*/ 	.word	0x00013e90
        /*0f88*/ 	.word	0x00000000
        /*0f8c*/ 	.word	0x00031c50
        /*0f90*/ 	.short	0x010a
        /*0f92*/ 	.byte	0x3f
	.zero		1


	//   ....[42]....
        /*0f94*/ 	.word	0x00013f40
        /*0f98*/ 	.word	0x00000000
        /*0f9c*/ 	.word	0x00031c50
        /*0fa0*/ 	.short	0x010a
        /*0fa2*/ 	.byte	0x3f
	.zero		1


	//   ....[43]....
        /*0fa4*/ 	.word	0x000148e0
        /*0fa8*/ 	.word	0x00000008
        /*0fac*/ 	.word	0x00000000
        /*0fb0*/ 	.short	0x0101
        /*0fb2*/ 	.byte	0x3f
	.zero		1


	//   ....[44]....
        /*0fb4*/ 	.word	0x00015b50
        /*0fb8*/ 	.word	0x00000000
        /*0fbc*/ 	.word	0x00000000
        /*0fc0*/ 	.short	0x0101
        /*0fc2*/ 	.byte	0x3f
	.zero		1


	//   ....[45]....
        /*0fc4*/ 	.word	0x00017bc0
        /*0fc8*/ 	.word	0x00000016
        /*0fcc*/ 	.word	0x00031c20
        /*0fd0*/ 	.short	0x010a
        /*0fd2*/ 	.byte	0x3f
	.zero		1


	//   ....[46]....
        /*0fd4*/ 	.word	0x00017c80
        /*0fd8*/ 	.word	0x00000008
        /*0fdc*/ 	.word	0x00031ca0
        /*0fe0*/ 	.short	0x010a
        /*0fe2*/ 	.byte	0x3f
	.zero		1


	//   ....[47]....
        /*0fe4*/ 	.word	0x000180a0
        /*0fe8*/ 	.word	0x00000008
        /*0fec*/ 	.word	0x00031cc0
        /*0ff0*/ 	.short	0x010a
        /*0ff2*/ 	.byte	0x3f
	.zero		1


	//   ....[48]....
        /*0ff4*/ 	.word	0x000185f0
        /*0ff8*/ 	.word	0x00000008
        /*0ffc*/ 	.word	0x00031ca0
        /*1000*/ 	.short	0x010a
        /*1002*/ 	.byte	0x3f
	.zero		1


	//   ....[49]....
        /*1004*/ 	.word	0x00018a00
        /*1008*/ 	.word	0x00000008
        /*100c*/ 	.word	0x00031cc0
        /*1010*/ 	.short	0x010a
        /*1012*/ 	.byte	0x3f
	.zero		1


	//   ....[50]....
        /*1014*/ 	.word	0x00019760
        /*1018*/ 	.word	0x00000000
        /*101c*/ 	.word	0x00031c40
        /*1020*/ 	.short	0x010a
        /*1022*/ 	.byte	0x3f
	.zero		1


	//   ....[51]....
        /*1024*/ 	.word	0x0001a690
        /*1028*/ 	.word	0x00000016
        /*102c*/ 	.word	0x00031c00
        /*1030*/ 	.short	0x0107
        /*1032*/ 	.byte	0x3f
	.zero		1


	//   ....[52]....
        /*1034*/ 	.word	0x0001a780
        /*1038*/ 	.word	0x00000016
        /*103c*/ 	.word	0x00031c00
        /*1040*/ 	.short	0x0101
        /*1042*/ 	.byte	0x3f
	.zero		1


	//   ....[53]....
        /*1044*/ 	.word	0x0001a7a0
        /*1048*/ 	.word	0x00000016
        /*104c*/ 	.word	0x00031c20
        /*1050*/ 	.short	0x010a
        /*1052*/ 	.byte	0x3f
	.zero		1


	//   ....[54]....
        /*1054*/ 	.word	0x0001aae0
        /*1058*/ 	.word	0x00000003
        /*105c*/ 	.word	0x00031c40
        /*1060*/ 	.short	0x010a
        /*1062*/ 	.byte	0x3f
	.zero		1


	//   ....[55]....
        /*1064*/ 	.word	0x0001af50
        /*1068*/ 	.word	0x00000002
        /*106c*/ 	.word	0x00031c60
        /*1070*/ 	.short	0x010a
        /*1072*/ 	.byte	0x3f
	.zero		1


	//   ....[56]....
        /*1074*/ 	.word	0x0001b6b0
        /*1078*/ 	.word	0x00000005
        /*107c*/ 	.word	0x00031c40
        /*1080*/ 	.short	0x010a
        /*1082*/ 	.byte	0x3f
	.zero		1


	//   ....[57]....
        /*1084*/ 	.word	0x0001bb20
        /*1088*/ 	.word	0x00000003
        /*108c*/ 	.word	0x00031c60
        /*1090*/ 	.short	0x010a
        /*1092*/ 	.byte	0x3f
	.zero		1


	//   ....[58]....
        /*1094*/ 	.word	0x0001c1d0
        /*1098*/ 	.word	0x00000005
        /*109c*/ 	.word	0x00031c40
        /*10a0*/ 	.short	0x010a
        /*10a2*/ 	.byte	0x3f
	.zero		1


	//   ....[59]....
        /*10a4*/ 	.word	0x0001c640
        /*10a8*/ 	.word	0x00000003
        /*10ac*/ 	.word	0x00031c60
        /*10b0*/ 	.short	0x010a
        /*10b2*/ 	.byte	0x3f
	.zero		1


	//   ....[60]....
        /*10b4*/ 	.word	0x0001cc90
        /*10b8*/ 	.word	0x00000000
        /*10bc*/ 	.word	0x00031c60
        /*10c0*/ 	.short	0x010a
        /*10c2*/ 	.byte	0x3f
	.zero		1


	//   ....[61]....
        /*10c4*/ 	.word	0x0001dbe0
        /*10c8*/ 	.word	0x00000009
        /*10cc*/ 	.word	0x00031c20
        /*10d0*/ 	.short	0x010a
        /*10d2*/ 	.byte	0x3f
	.zero		1


	//   ....[62]....
        /*10d4*/ 	.word	0x0001dd70
        /*10d8*/ 	.word	0x00000005
        /*10dc*/ 	.word	0x00000000
        /*10e0*/ 	.short	0x010a
        /*10e2*/ 	.byte	0x3f
	.zero		1


	//   ....[63]....
        /*10e4*/ 	.word	0x0001dde0
        /*10e8*/ 	.word	0x00000003
        /*10ec*/ 	.word	0x00000000
        /*10f0*/ 	.short	0x010a
        /*10f2*/ 	.byte	0x3f
	.zero		1


	//   ....[64]....
        /*10f4*/ 	.word	0x0001de40
        /*10f8*/ 	.word	0x00000017
        /*10fc*/ 	.word	0x00000000
        /*1100*/ 	.short	0x010a
        /*1102*/ 	.byte	0x3f
	.zero		1


	//   ....[65]....
        /*1104*/ 	.word	0x0001de70
        /*1108*/ 	.word	0x00000007
        /*110c*/ 	.word	0x00000000
        /*1110*/ 	.short	0x010a
        /*1112*/ 	.byte	0x3f
	.zero		1


	//   ....[66]....
        /*1114*/ 	.word	0x0001ded0
        /*1118*/ 	.word	0x00000014
        /*111c*/ 	.word	0x00031c90
        /*1120*/ 	.short	0x010a
        /*1122*/ 	.byte	0x3f
	.zero		1


	//   ....[67]....
        /*1124*/ 	.word	0x0001df20
        /*1128*/ 	.word	0x00000014
        /*112c*/ 	.word	0x00031c90
        /*1130*/ 	.short	0x010a
        /*1132*/ 	.byte	0x3f
	.zero		1


	//   ....[68]....
        /*1134*/ 	.word	0x0001df70
        /*1138*/ 	.word	0x00000014
        /*113c*/ 	.word	0x00031c90
        /*1140*/ 	.short	0x010a
        /*1142*/ 	.byte	0x3f
	.zero		1


	//   ....[69]....
        /*1144*/ 	.word	0x0001dfc0
        /*1148*/ 	.word	0x00000014
        /*114c*/ 	.word	0x00031cb0
        /*1150*/ 	.short	0x010a
        /*1152*/ 	.byte	0x3f
	.zero		1


	//   ....[70]....
        /*1154*/ 	.word	0x0001e2e0
        /*1158*/ 	.word	0x00000010
        /*115c*/ 	.word	0x00031c00
        /*1160*/ 	.short	0x010a
        /*1162*/ 	.byte	0x3f
	.zero		1


	//   ....[71]....
        /*1164*/ 	.word	0x0001e510
        /*1168*/ 	.word	0x00000010
        /*116c*/ 	.word	0x00031c00
        /*1170*/ 	.short	0x010a
        /*1172*/ 	.byte	0x3f
	.zero		1


	//   ....[72]....
        /*1174*/ 	.word	0x0001e560
        /*1178*/ 	.word	0x00000000
        /*117c*/ 	.word	0x00031c30
        /*1180*/ 	.short	0x010a
        /*1182*/ 	.byte	0x3f
	.zero		1


	//   ....[73]....
        /*1184*/ 	.word	0x0001e5b0
        /*1188*/ 	.word	0x0000000e
        /*118c*/ 	.word	0x00031c30
        /*1190*/ 	.short	0x010a
        /*1192*/ 	.byte	0x3f
	.zero		1


	//   ....[74]....
        /*1194*/ 	.word	0x0001e600
        /*1198*/ 	.word	0x0000000f
        /*119c*/ 	.word	0x00031c50
        /*11a0*/ 	.short	0x010a
        /*11a2*/ 	.byte	0x3f
	.zero		1


	//   ....[75]....
        /*11a4*/ 	.word	0x0001e650
        /*11a8*/ 	.word	0x00000000
        /*11ac*/ 	.word	0x00031c50
        /*11b0*/ 	.short	0x010a
        /*11b2*/ 	.byte	0x3f
	.zero		1


	//   ....[76]....
        /*11b4*/ 	.word	0x0001e9f0
        /*11b8*/ 	.word	0x00000016
        /*11bc*/ 	.word	0x00031c20
        /*11c0*/ 	.short	0x010a
        /*11c2*/ 	.byte	0x3f
	.zero		1


	//   ....[77]....
        /*11c4*/ 	.word	0x0001ea40
        /*11c8*/ 	.word	0x00000008
        /*11cc*/ 	.word	0x00031ca0
        /*11d0*/ 	.short	0x010a
        /*11d2*/ 	.byte	0x3f
	.zero		1


	//   ....[78]....
        /*11d4*/ 	.word	0x0001ea90
        /*11d8*/ 	.word	0x00000008
        /*11dc*/ 	.word	0x00031cc0
        /*11e0*/ 	.short	0x010a
        /*11e2*/ 	.byte	0x3f
	.zero		1


	//   ....[79]....
        /*11e4*/ 	.word	0x0001eae0
        /*11e8*/ 	.word	0x00000008
        /*11ec*/ 	.word	0x00031ca0
        /*11f0*/ 	.short	0x010a
        /*11f2*/ 	.byte	0x3f
	.zero		1


	//   ....[80]....
        /*11f4*/ 	.word	0x0001eb30
        /*11f8*/ 	.word	0x00000008
        /*11fc*/ 	.word	0x00031cc0
        /*1200*/ 	.short	0x010a
        /*1202*/ 	.byte	0x3f
	.zero		1


	//   ....[81]....
        /*1204*/ 	.word	0x0001ecd0
        /*1208*/ 	.word	0x00000000
        /*120c*/ 	.word	0x00031c40
        /*1210*/ 	.short	0x010a
        /*1212*/ 	.byte	0x3f
	.zero		1


	//   ....[82]....
        /*1214*/ 	.word	0x0001f570
        /*1218*/ 	.word	0x00000016
        /*121c*/ 	.word	0x00031c20
        /*1220*/ 	.short	0x010a
        /*1222*/ 	.byte	0x3f
	.zero		1


	//   ....[83]....
        /*1224*/ 	.word	0x0001f5c0
        /*1228*/ 	.word	0x00000003
        /*122c*/ 	.word	0x00031c40
        /*1230*/ 	.short	0x010a
        /*1232*/ 	.byte	0x3f
	.zero		1


	//   ....[84]....
        /*1234*/ 	.word	0x0001f610
        /*1238*/ 	.word	0x00000002
        /*123c*/ 	.word	0x00031c60
        /*1240*/ 	.short	0x010a
        /*1242*/ 	.byte	0x3f
	.zero		1


	//   ....[85]....
        /*1244*/ 	.word	0x0001f660
        /*1248*/ 	.word	0x00000005
        /*124c*/ 	.word	0x00031c40
        /*1250*/ 	.short	0x010a
        /*1252*/ 	.byte	0x3f
	.zero		1


	//   ....[86]....
        /*1254*/ 	.word	0x0001f6b0
        /*1258*/ 	.word	0x00000003
        /*125c*/ 	.word	0x00031c60
        /*1260*/ 	.short	0x010a
        /*1262*/ 	.byte	0x3f
	.zero		1


	//   ....[87]....
        /*1264*/ 	.word	0x0001f700
        /*1268*/ 	.word	0x00000005
        /*126c*/ 	.word	0x00031c40
        /*1270*/ 	.short	0x010a
        /*1272*/ 	.byte	0x3f
	.zero		1


	//   ....[88]....
        /*1274*/ 	.word	0x0001f750
        /*1278*/ 	.word	0x00000003
        /*127c*/ 	.word	0x00031c60
        /*1280*/ 	.short	0x010a
        /*1282*/ 	.byte	0x3f
	.zero		1


	//   ....[89]....
        /*1284*/ 	.word	0x0001f7a0
        /*1288*/ 	.word	0x00000000
        /*128c*/ 	.word	0x00031c60
        /*1290*/ 	.short	0x010a
        /*1292*/ 	.byte	0x3f
	.zero		1


	//   ....[90]....
        /*1294*/ 	.word	0x00020140
        /*1298*/ 	.word	0x00000009
        /*129c*/ 	.word	0x00031c20
        /*12a0*/ 	.short	0x010a
        /*12a2*/ 	.byte	0x3f
	.zero		1


	//   ....[91]....
        /*12a4*/ 	.word	0x000202e0
        /*12a8*/ 	.word	0x00000005
        /*12ac*/ 	.word	0x00000000
        /*12b0*/ 	.short	0x010a
        /*12b2*/ 	.byte	0x3f
	.zero		1


	//   ....[92]....
        /*12b4*/ 	.word	0x00020330
        /*12b8*/ 	.word	0x00000003
        /*12bc*/ 	.word	0x00000000
        /*12c0*/ 	.short	0x010a
        /*12c2*/ 	.byte	0x3f
	.zero		1


	//   ....[93]....
        /*12c4*/ 	.word	0x00020380
        /*12c8*/ 	.word	0x00000017
        /*12cc*/ 	.word	0x00000000
        /*12d0*/ 	.short	0x010a
        /*12d2*/ 	.byte	0x3f
	.zero		1


	//----- nvinfo : EIATTR_NUM_MBARRIERS
	.align		4
.L_1297:
        /*12d4*/ 	.byte	0x03, 0x38
        /*12d6*/ 	.short	0x0016


	//----- nvinfo : EIATTR_EXIT_INSTR_OFFSETS
	.align		4
        /*12d8*/ 	.byte	0x04, 0x1c
        /*12da*/ 	.short	(.L_1299 - .L_1298)


	//   ....[0]....
.L_1298:
        /*12dc*/ 	.word	0x0001dec0


	//----- nvinfo : EIATTR_MAX_THREADS
	.align		4
.L_1299:
        /*12e0*/ 	.byte	0x04, 0x05
        /*12e2*/ 	.short	(.L_1301 - .L_1300)
.L_1300:
        /*12e4*/ 	.word	0x00000200
        /*12e8*/ 	.word	0x00000001
        /*12ec*/ 	.word	0x00000001


	//----- nvinfo : EIATTR_CRS_STACK_SIZE
	.align		4
.L_1301:
        /*12f0*/ 	.byte	0x04, 0x1e
        /*12f2*/ 	.short	(.L_1303 - .L_1302)
.L_1302:
        /*12f4*/ 	.word	0x00000000


	//----- nvinfo : EIATTR_CBANK_PARAM_SIZE
	.align		4
.L_1303:
        /*12f8*/ 	.byte	0x03, 0x19
        /*12fa*/ 	.short	0x0af0


	//----- nvinfo : EIATTR_PARAM_CBANK
	.align		4
        /*12fc*/ 	.byte	0x04, 0x0a
        /*12fe*/ 	.short	(.L_1305 - .L_1304)
	.align		4
.L_1304:
        /*1300*/ 	.word	index@(.nv.constant0._ZN7cutlass13device_kernelIN5flash11enable_sm90INS1_16FlashAttnFwdSm90INS1_25CollectiveMainloopFwdSm90ILi2EN4cute5tupleIJNS5_1CILi1EEES8_S8_EEENS6_IJNS7_ILi192EEENS7_ILi144EEENS7_ILi96EEEEEELi96ENS_10bfloat16_tEfNS_4arch4Sm90ELb0ELb0ELb0ELb1ELb0ELb1ELb0ELb0ELb1ELb1ELb0ELb0EEENS1_21CollectiveEpilogueFwdINS6_IJSA_SC_SB_EEES9_SE_SG_Li384ELb1ELb1ELb0ELb0EEENS1_36VarlenDynamicPersistentTileSchedulerILi192ELi144ELi384ELi128ELb0ELb1ELb1ELb0ELb1ELb1EEEEEEEEEvNT_6ParamsE)
        /*1304*/ 	.short	0x0210
        /*1306*/ 	.short	0x0af0


	//----- nvinfo : EIATTR_SW_WAR
	.align		4
.L_1305:
        /*1308*/ 	.byte	0x04, 0x36
        /*130a*/ 	.short	(.L_1307 - .L_1306)
.L_1306:
        /*130c*/ 	.word	0x00000008
.L_1307:


//--------------------- .nv.info._ZN7cutlass13device_kernelIN5flash11enable_sm90INS1_16FlashAttnFwdSm90INS1_25CollectiveMainloopFwdSm90ILi2EN4cute5tupleIJNS5_1CILi1EEES8_S8_EEENS6_IJNS7_ILi192EEENS7_ILi128EEENS7_ILi96EEEEEELi96ENS_10bfloat16_tEfNS_4arch4Sm90ELb0ELb1ELb0ELb0ELb0ELb0ELb0ELb0ELb1ELb1ELb0ELb0EEENS1_21CollectiveEpilogueFwdINS6_IJSA_SC_SB_EEES9_SE_SG_Li384ELb0ELb1ELb0ELb0EEENS1_30DynamicPersistentTileSchedulerILi384ELi128ELb0ELb1ELb1EEEEEEEEEvNT_6ParamsE --------------------------
	.section	.nv.info._ZN7cutlass13device_kernelIN5flash11enable_sm90INS1_16FlashAttnFwdSm90INS1_25CollectiveMainloopFwdSm90ILi2EN4cute5tupleIJNS5_1CILi1EEES8_S8_EEENS6_IJNS7_ILi192EEENS7_ILi128EEENS7_ILi96EEEEEELi96ENS_10bfloat16_tEfNS_4arch4Sm90ELb0ELb1ELb0ELb0ELb0ELb0ELb0ELb0ELb1ELb1ELb0ELb0EEENS1_21CollectiveEpilogueFwdINS6_IJSA_SC_SB_EEES9_SE_SG_Li384ELb0ELb1ELb0ELb0EEENS1_30DynamicPersistentTileSchedulerILi384ELi128ELb0ELb1ELb1EEEEEEEEEvNT_6ParamsE,"",@"SHT_CUDA_INFO"
	.sectionflags	@""
	.align	4


	//----- nvinfo : EIATTR_CUDA_API_VERSION
	.align		4
        /*0000*/ 	.byte	0x04, 0x37
        /*0002*/ 	.short	(.L_1309 - .L_1308)
.L_1308:
        /*0004*/ 	.word	0x00000082


	//----- nvinfo : EIATTR_KPARAM_INFO
	.align		4
.L_1309:
        /*0008*/ 	.byte	0x04, 0x17
        /*000a*/ 	.short	(.L_1311 - .L_1310)
.L_1310:
        /*000c*/ 	.word	0x00000000
        /*0010*/ 	.short	0x0000
        /*0012*/ 	.short	0x0070
        /*0014*/ 	.byte	0x00, 0xf0, 0x01, 0x2a


	//----- nvinfo : EIATTR_SPARSE_MMA_MASK
	.align		4
.L_1311:
        /*0018*/ 	.byte	0x03, 0x50
        /*001a*/ 	.short	0x0000


	//----- nvinfo : EIATTR_MAXREG_COUNT
	.align		4
        /*001c*/ 	.byte	0x03, 0x1b
        /*001e*/ 	.short	0x0080


	//----- nvinfo : EIATTR_NUM_BARRIERS
	.align		4
        /*0020*/ 	.byte	0x02, 0x4c
        /*0022*/ 	.byte	0x10
	.zero		1


	//----- nvinfo : EIATTR_EXTERNS
	.align		4
        /*0024*/ 	.byte	0x04, 0x0f
        /*0026*/ 	.short	(.L_1313 - .L_1312)


	//   ....[0]....
	.align		4
.L_1312:
        /*0028*/ 	.word	index@(__assertfail)


	//----- nvinfo : EIATTR_MERCURY_ISA_VERSION
	.align		4
.L_1313:
        /*002c*/ 	.byte	0x03, 0x5f
        /*002e*/ 	.short	0x0101


	//----- nvinfo : EIATTR_INT_WARP_WIDE_INSTR_OFFSETS
	.align		4
        /*0030*/ 	.byte	0x04, 0x31
        /*0032*/ 	.short	(.L_1315 - .L_1314)


	//   ....[0]....
.L_1314:
        /*0034*/ 	.word	0x00000120


	//   ....[1]....
        /*0038*/ 	.word	0x00000160


	//   ....[2]....
        /*003c*/ 	.word	0x000001d0


	//   ....[3]....
        /*0040*/ 	.word	0x00010190


	//   ....[4]....
        /*0044*/ 	.word	0x00010220


	//   ....[5]....
        /*0048*/ 	.word	0x00013a00


	//   ....[6]....
        /*004c*/ 	.word	0x00013a90


	//----- nvinfo : EIATTR_COOP_GROUP_MASK_REGIDS
	.align		4
.L_1315:
        /*0050*/ 	.byte	0x04, 0x29
        /*0052*/ 	.short	(.L_1317 - .L_1316)


	//   ....[0]....
.L_1316:
        /*0054*/ 	.word	0xffffffff


	//   ....[1]....
        /*0058*/ 	.word	0xffffffff


	//   ....[2]....
        /*005c*/ 	.word	0xffffffff


	//   ....[3]....
        /*0060*/ 	.word	0xffffffff


	//   ....[4]....
        /*0064*/ 	.word	0xffffffff


	//   ....[5]....
        /*0068*/ 	.word	0xffffffff


	//   ....[6]....
        /*006c*/ 	.word	0xffffffff


	//   ....[7]....
        /*0070*/ 	.word	0xffffffff


	//   ....[8]....
        /*0074*/ 	.word	0xffffffff


	//   ....[9]....
        /*0078*/ 	.word	0xffffffff


	//   ....[10]....
        /*007c*/ 	.word	0xffffffff


	//   ....[11]....
        /*0080*/ 	.word	0xffffffff


	//   ....[12]....
        /*0084*/ 	.word	0xffffffff


	//   ....[13]....
        /*0088*/ 	.word	0xffffffff


	//   ....[14]....
        /*008c*/ 	.word	0xffffffff


	//   ....[15]....
        /*0090*/ 	.word	0xffffffff


	//   ....[16]....
        /*0094*/ 	.word	0xffffffff


	//   ....[17]....
        /*0098*/ 	.word	0xffffffff


	//   ....[18]....
        /*009c*/ 	.word	0xffffffff


	//   ....[19]....
        /*00a0*/ 	.word	0xffffffff


	//   ....[20]....
        /*00a4*/ 	.word	0xffffffff


	//   ....[21]....
        /*00a8*/ 	.word	0xffffffff


	//   ....[22]....
        /*00ac*/ 	.word	0xffffffff


	//   ....[23]....
        /*00b0*/ 	.word	0xffffffff


	//   ....[24]....
        /*00b4*/ 	.word	0xffffffff


	//   ....[25]....
        /*00b8*/ 	.word	0xffffffff


	//   ....[26]....
        /*00bc*/ 	.word	0xffffffff


	//   ....[27]....
        /*00c0*/ 	.word	0xffffffff


	//   ....[28]....
        /*00c4*/ 	.word	0xffffffff


	//   ....[29]....
        /*00c8*/ 	.word	0xffffffff


	//   ....[30]....
        /*00cc*/ 	.word	0xffffffff


	//   ....[31]....
        /*00d0*/ 	.word	0xffffffff


	//   ....[32]....
        /*00d4*/ 	.word	0xffffffff


	//   ....[33]....
        /*00d8*/ 	.word	0xffffffff


	//   ....[34]....
        /*00dc*/ 	.word	0xffffffff


	//   ....[35]....
        /*00e0*/ 	.word	0xffffffff


	//   ....[36]....
        /*00e4*/ 	.word	0xffffffff


	//   ....[37]....
        /*00e8*/ 	.word	0xffffffff


	//   ....[38]....
        /*00ec*/ 	.word	0xffffffff


	//   ....[39]....
        /*00f0*/ 	.word	0xffffffff


	//   ....[40]....
        /*00f4*/ 	.word	0xffffffff


	//   ....[41]....
        /*00f8*/ 	.word	0xffffffff


	//   ....[42]....
        /*00fc*/ 	.word	0xffffffff


	//   ....[43]....
        /*0100*/ 	.word	0xffffffff


	//   ....[44]....
        /*0104*/ 	.word	0xffffffff


	//   ....[45]....
        /*0108*/ 	.word	0xffffffff


	//   ....[46]....
        /*010c*/ 	.word	0xffffffff


	//   ....[47]....
        /*0110*/ 	.word	0xffffffff


	//   ....[48]....
        /*0114*/ 	.word	0xffffffff


	//   ....[49]....
        /*0118*/ 	.word	0xffffffff


	//   ....[50]....
        /*011c*/ 	.word	0xffffffff


	//   ....[51]....
        /*0120*/ 	.word	0xffffffff


	//   ....[52]....
        /*0124*/ 	.word	0xffffffff


	//   ....[53]....
        /*0128*/ 	.word	0xffffffff


	//   ....[54]....
        /*012c*/ 	.word	0xffffffff


	//   ....[55]....
        /*0130*/ 	.word	0xffffffff


	//   ....[56]....
        /*0134*/ 	.word	0xffffffff


	//   ....[57]....
        /*0138*/ 	.word	0xffffffff


	//   ....[58]....
        /*013c*/ 	.word	0xffffffff


	//   ....[59]....
        /*0140*/ 	.word	0xffffffff


	//   ....[60]....
        /*0144*/ 	.word	0xffffffff


	//   ....[61]....
        /*0148*/ 	.word	0xffffffff


	//   ....[62]....
        /*014c*/ 	.word	0xffffffff


	//   ....[63]....
        /*0150*/ 	.word	0xffffffff


	//   ....[64]....
        /*0154*/ 	.word	0xffffffff


	//   ....[65]....
        /*0158*/ 	.word	0xffffffff


	//   ....[66]....
        /*015c*/ 	.word	0x0500000f


	//   ....[67]....
        /*0160*/ 	.word	0x0500000f


	//   ....[68]....
        /*0164*/ 	.word	0x0500000f


	//   ....[69]....
        /*0168*/ 	.word	0x0500000f


	//   ....[70]....
        /*016c*/ 	.word	0x0500000f


	//   ....[71]....
        /*0170*/ 	.word	0x0500000f


	//   ....[72]....
        /*0174*/ 	.word	0x0500000f


	//   ....[73]....
        /*0178*/ 	.word	0x0500000f


	//   ....[74]....
        /*017c*/ 	.word	0x0500000f


	//   ....[75]....
        /*0180*/ 	.word	0x0500000f


	//   ....[76]....
        /*0184*/ 	.word	0x0500000f


	//   ....[77]....
        /*0188*/ 	.word	0x0500000f


	//   ....[78]....
        /*018c*/ 	.word	0x0500000f


	//   ....[79]....
        /*0190*/ 	.word	0x0500000f


	//   ....[80]....
        /*0194*/ 	.word	0x0500000f


	//----- nvinfo : EIATTR_COOP_GROUP_INSTR_OFFSETS
	.align		4
.L_1317:
        /*0198*/ 	.byte	0x04, 0x28
        /*019a*/ 	.short	(.L_1319 - .L_1318)


	//   ....[0]....
.L_1318:
        /*019c*/ 	.word	0x00000060


	//   ....[1]....
        /*01a0*/ 	.word	0x00000130


	//   ....[2]....
        /*01a4*/ 	.word	0x00000180


	//   ....[3]....
        /*01a8*/ 	.word	0x000003b0


	//   ....[4]....
        /*01ac*/ 	.word	0x00000510


	//   ....[5]....
        /*01b0*/ 	.word	0x00000630


	//   ....[6]....
        /*01b4*/ 	.word	0x00000790


	//   ....[7]....
        /*01b8*/ 	.word	0x000018d0


	//   ....[8]....
        /*01bc*/ 	.word	0x00001f90


	//   ....[9]....
        /*01c0*/ 	.word	0x00002e10


	//   ....[10]....
        /*01c4*/ 	.word	0x000035a0


	//   ....[11]....
        /*01c8*/ 	.word	0x000036b0


	//   ....[12]....
        /*01cc*/ 	.word	0x00003fa0


	//   ....[13]....
        /*01d0*/ 	.word	0x00004000


	//   ....[14]....
        /*01d4*/ 	.word	0x00004bd0


	//   ....[15]....
        /*01d8*/ 	.word	0x00005880


	//   ....[16]....
        /*01dc*/ 	.word	0x00005af0


	//   ....[17]....
        /*01e0*/ 	.word	0x000066d0


	//   ....[18]....
        /*01e4*/ 	.word	0x000067d0


	//   ....[19]....
        /*01e8*/ 	.word	0x00007010


	//   ....[20]....
        /*01ec*/ 	.word	0x000070a0


	//   ....[21]....
        /*01f0*/ 	.word	0x00008060


	//   ....[22]....
        /*01f4*/ 	.word	0x00008af0


	//   ....[23]....
        /*01f8*/ 	.word	0x00008b40


	//   ....[24]....
        /*01fc*/ 	.word	0x000090c0


	//   ....[25]....
        /*0200*/ 	.word	0x00009130


	//   ....[26]....
        /*0204*/ 	.word	0x0000a380


	//   ....[27]....
        /*0208*/ 	.word	0x0000aa50


	//   ....[28]....
        /*020c*/ 	.word	0x0000af80


	//   ....[29]....
        /*0210*/ 	.word	0x0000bb50


	//   ....[30]....
        /*0214*/ 	.word	0x0000bc50


	//   ....[31]....
        /*0218*/ 	.word	0x0000c4c0


	//   ....[32]....
        /*021c*/ 	.word	0x0000c530


	//   ....[33]....
        /*0220*/ 	.word	0x0000d4e0


	//   ....[34]....
        /*0224*/ 	.word	0x0000d5f0


	//   ....[35]....
        /*0228*/ 	.word	0x0000d650


	//   ....[36]....
        /*022c*/ 	.word	0x0000d770


	//   ....[37]....
        /*0230*/ 	.word	0x0000d790


	//   ....[38]....
        /*0234*/ 	.word	0x0000e680


	//   ....[39]....
        /*0238*/ 	.word	0x0000e6b0


	//   ....[40]....
        /*023c*/ 	.word	0x0000e6e0


	//   ....[41]....
        /*0240*/ 	.word	0x0000e710


	//   ....[42]....
        /*0244*/ 	.word	0x0000ec20


	//   ....[43]....
        /*0248*/ 	.word	0x0000ec50


	//   ....[44]....
        /*024c*/ 	.word	0x0000ed50


	//   ....[45]....
        /*0250*/ 	.word	0x0000ed70


	//   ....[46]....
        /*0254*/ 	.word	0x0000f410


	//   ....[47]....
        /*0258*/ 	.word	0x0000f420


	//   ....[48]....
        /*025c*/ 	.word	0x0000f520


	//   ....[49]....
        /*0260*/ 	.word	0x0000f540


	//   ....[50]....
        /*0264*/ 	.word	0x0000f6e0


	//   ....[51]....
        /*0268*/ 	.word	0x00010760


	//   ....[52]....
        /*026c*/ 	.word	0x000112b0


	//   ....[53]....
        /*0270*/ 	.word	0x000112e0


	//   ....[54]....
        /*0274*/ 	.word	0x00011350


	//   ....[55]....
        /*0278*/ 	.word	0x000113b0


	//   ....[56]....
        /*027c*/ 	.word	0x00011400


	//   ....[57]....
        /*0280*/ 	.word	0x00011460


	//   ....[58]....
        /*0284*/ 	.word	0x00011480


	//   ....[59]....
        /*0288*/ 	.word	0x000114b0


	//   ....[60]....
        /*028c*/ 	.word	0x000114d0


	//   ....[61]....
        /*0290*/ 	.word	0x00011530


	//   ....[62]....
        /*0294*/ 	.word	0x00011570


	//   ....[63]....
        /*0298*/ 	.word	0x00011610


	//   ....[64]....
        /*029c*/ 	.word	0x00014040


	//   ....[65]....
        /*02a0*/ 	.word	0x00014210


	//   ....[66]....
        /*02a4*/ 	.word	0x00014830


	//   ....[67]....
        /*02a8*/ 	.word	0x00014990


	//   ....[68]....
        /*02ac*/ 	.word	0x000149f0


	//   ....[69]....
        /*02b0*/ 	.word	0x00014aa0


	//   ....[70]....
        /*02b4*/ 	.word	0x00014b70


	//   ....[71]....
        /*02b8*/ 	.word	0x00014bf0


	//   ....[72]....
        /*02bc*/ 	.word	0x00014cc0


	//   ....[73]....
        /*02c0*/ 	.word	0x00014d40


	//   ....[74]....
        /*02c4*/ 	.word	0x00014e30


	//   ....[75]....
        /*02c8*/ 	.word	0x00014ea0


	//   ....[76]....
        /*02cc*/ 	.word	0x00014f80


	//   ....[77]....
        /*02d0*/ 	.word	0x00014ff0


	//   ....[78]....
        /*02d4*/ 	.word	0x000150c0


	//   ....[79]....
        /*02d8*/ 	.word	0x000153d0


	//   ....[80]....
        /*02dc*/ 	.word	0x000154f0


	//----- nvinfo : EIATTR_REG_RECONFIG
	.align		4
.L_1319:
        /*02e0*/ 	.byte	0x01, 0x54
	.zero		2


	//----- nvinfo : EIATTR_SYSCALL_OFFSETS
	.align		4
        /*02e4*/ 	.byte	0x04, 0x46
        /*02e6*/ 	.short	(.L_1321 - .L_1320)


	//   ....[0]....
.L_1320:
        /*02e8*/ 	.word	0x00001ac0


	//   ....[1]....
        /*02ec*/ 	.word	0x00010380


	//   ....[2]....
        /*02f0*/ 	.word	0x000104d0


	//   ....[3]....
        /*02f4*/ 	.word	0x000105c0


	//   ....[4]....
        /*02f8*/ 	.word	0x00010dd0


	//----- nvinfo : EIATTR_MBARRIER_INSTR_OFFSETS
	.align		4
.L_1321:
        /*02fc*/ 	.byte	0x04, 0x39
        /*02fe*/ 	.short	(.L_1323 - .L_1322)


	//   ....[0]....
.L_1322:
        /*0300*/ 	.word	0x00000260
        /*0304*/ 	.word	0x000000ff
        /*0308*/ 	.word	0x0002d800
        /*030c*/ 	.short	0x0100
        /*030e*/ 	.byte	0x08
	.zero		1


	//   ....[1]....
        /*0310*/ 	.word	0x00000270
        /*0314*/ 	.word	0x000000ff
        /*0318*/ 	.word	0x0002d820
        /*031c*/ 	.short	0x0100
        /*031e*/ 	.byte	0x08
	.zero		1


	//   ....[2]....
        /*0320*/ 	.word	0x00000360
        /*0324*/ 	.word	0x000000ff
        /*0328*/ 	.word	0x0002d830
        /*032c*/ 	.short	0x0100
        /*032e*/ 	.byte	0x08
	.zero		1


	//   ....[3]....
        /*0330*/ 	.word	0x00000370
        /*0334*/ 	.word	0x000000ff
        /*0338*/ 	.word	0x0002d840
        /*033c*/ 	.short	0x0100
        /*033e*/ 	.byte	0x08
	.zero		1


	//   ....[4]....
        /*0340*/ 	.word	0x00000380
        /*0344*/ 	.word	0x000000ff
        /*0348*/ 	.word	0x0002d838
        /*034c*/ 	.short	0x0100
        /*034e*/ 	.byte	0x08
	.zero		1


	//   ....[5]....
        /*0350*/ 	.word	0x00000390
        /*0354*/ 	.word	0x000000ff
        /*0358*/ 	.word	0x0002d848
        /*035c*/ 	.short	0x0100
        /*035e*/ 	.byte	0x08
	.zero		1


	//   ....[6]....
        /*0360*/ 	.word	0x000004c0
        /*0364*/ 	.word	0x000000ff
        /*0368*/ 	.word	0x0002d850
        /*036c*/ 	.short	0x0100
        /*036e*/ 	.byte	0x08
	.zero		1


	//   ....[7]....
        /*0370*/ 	.word	0x000004d0
        /*0374*/ 	.word	0x000000ff
        /*0378*/ 	.word	0x0002d860
        /*037c*/ 	.short	0x0100
        /*037e*/ 	.byte	0x08
	.zero		1


	//   ....[8]....
        /*0380*/ 	.word	0x000004e0
        /*0384*/ 	.word	0x000000ff
        /*0388*/ 	.word	0x0002d858
        /*038c*/ 	.short	0x0100
        /*038e*/ 	.byte	0x08
	.zero		1


	//   ....[9]....
        /*0390*/ 	.word	0x000004f0
        /*0394*/ 	.word	0x000000ff
        /*0398*/ 	.word	0x0002d868
        /*039c*/ 	.short	0x0100
        /*039e*/ 	.byte	0x08
	.zero		1


	//   ....[10]....
        /*03a0*/ 	.word	0x000005e0
        /*03a4*/ 	.word	0x000000ff
        /*03a8*/ 	.word	0x0002d870
        /*03ac*/ 	.short	0x0100
        /*03ae*/ 	.byte	0x06
	.zero		1


	//   ....[11]....
        /*03b0*/ 	.word	0x000005f0
        /*03b4*/ 	.word	0x000000ff
        /*03b8*/ 	.word	0x0002d880
        /*03bc*/ 	.short	0x0100
        /*03be*/ 	.byte	0x06
	.zero		1


	//   ....[12]....
        /*03c0*/ 	.word	0x00000600
        /*03c4*/ 	.word	0x000000ff
        /*03c8*/ 	.word	0x0002d878
        /*03cc*/ 	.short	0x0100
        /*03ce*/ 	.byte	0x06
	.zero		1


	//   ....[13]....
        /*03d0*/ 	.word	0x00000610
        /*03d4*/ 	.word	0x000000ff
        /*03d8*/ 	.word	0x0002d888
        /*03dc*/ 	.short	0x0100
        /*03de*/ 	.byte	0x06
	.zero		1


	//   ....[14]....
        /*03e0*/ 	.word	0x00000740
        /*03e4*/ 	.word	0x000000ff
        /*03e8*/ 	.word	0x0002d890
        /*03ec*/ 	.short	0x0100
        /*03ee*/ 	.byte	0x08
	.zero		1


	//   ....[15]....
        /*03f0*/ 	.word	0x00000750
        /*03f4*/ 	.word	0x000000ff
        /*03f8*/ 	.word	0x0002d8a0
        /*03fc*/ 	.short	0x0100
        /*03fe*/ 	.byte	0x08
	.zero		1


	//   ....[16]....
        /*0400*/ 	.word	0x00000760
        /*0404*/ 	.word	0x000000ff
        /*0408*/ 	.word	0x0002d898
        /*040c*/ 	.short	0x0100
        /*040e*/ 	.byte	0x08
	.zero		1


	//   ....[17]....
        /*0410*/ 	.word	0x00000770
        /*0414*/ 	.word	0x000000ff
        /*0418*/ 	.word	0x0002d8a8
        /*041c*/ 	.short	0x0100
        /*041e*/ 	.byte	0x08
	.zero		1


	//   ....[18]....
        /*0420*/ 	.word	0x000008a0
        /*0424*/ 	.word	0x000000ff
        /*0428*/ 	.word	0x0002d8b0
        /*042c*/ 	.short	0x0100
        /*042e*/ 	.byte	0x08
	.zero		1


	//   ....[19]....
        /*0430*/ 	.word	0x000008b0
        /*0434*/ 	.word	0x000000ff
        /*0438*/ 	.word	0x0002d8c0
        /*043c*/ 	.short	0x0100
        /*043e*/ 	.byte	0x08
	.zero		1


	//   ....[20]....
        /*0440*/ 	.word	0x000008c0
        /*0444*/ 	.word	0x000000ff
        /*0448*/ 	.word	0x0002d8b8
        /*044c*/ 	.short	0x0100
        /*044e*/ 	.byte	0x08
	.zero		1


	//   ....[21]....
        /*0450*/ 	.word	0x000008d0
        /*0454*/ 	.word	0x000000ff
        /*0458*/ 	.word	0x0002d8c8
        /*045c*/ 	.short	0x0100
        /*045e*/ 	.byte	0x08
	.zero		1


	//   ....[22]....
        /*0460*/ 	.word	0x00001b40
        /*0464*/ 	.word	0x000000ff
        /*0468*/ 	.word	0x0002d800
        /*046c*/ 	.short	0x010a
        /*046e*/ 	.byte	0x2a
	.zero		1


	//   ....[23]....
        /*0470*/ 	.word	0x00001bc0
        /*0474*/ 	.word	0x00000005
        /*0478*/ 	.word	0x0002d830
        /*047c*/ 	.short	0x010a
        /*047e*/ 	.byte	0x3f
	.zero		1


	//   ....[24]....
        /*0480*/ 	.word	0x00001c20
        /*0484*/ 	.word	0x00000005
        /*0488*/ 	.word	0x0002d830
        /*048c*/ 	.short	0x010a
        /*048e*/ 	.byte	0x3f
	.zero		1


	//   ....[25]....
        /*0490*/ 	.word	0x000020c0
        /*0494*/ 	.word	0x00000000
        /*0498*/ 	.word	0x00000000
        /*049c*/ 	.short	0x0101
        /*049e*/ 	.byte	0x3f
	.zero		1


	//   ....[26]....
        /*04a0*/ 	.word	0x00005000
        /*04a4*/ 	.word	0x000000ff
        /*04a8*/ 	.word	0x0002d830
        /*04ac*/ 	.short	0x010a
        /*04ae*/ 	.byte	0x06
	.zero		1


	//   ....[27]....
        /*04b0*/ 	.word	0x00005040
        /*04b4*/ 	.word	0x000000ff
        /*04b8*/ 	.word	0x0002d830
        /*04bc*/ 	.short	0x010a
        /*04be*/ 	.byte	0x06
	.zero		1


	//   ....[28]....
        /*04c0*/ 	.word	0x000052e0
        /*04c4*/ 	.word	0x000000ff
        /*04c8*/ 	.word	0x0002d850
        /*04cc*/ 	.short	0x010a
        /*04ce*/ 	.byte	0x06
	.zero		1


	//   ....[29]....
        /*04d0*/ 	.word	0x00005320
        /*04d4*/ 	.word	0x000000ff
        /*04d8*/ 	.word	0x0002d850
        /*04dc*/ 	.short	0x010a
        /*04de*/ 	.byte	0x06
	.zero		1


	//   ....[30]....
        /*04e0*/ 	.word	0x000058f0
        /*04e4*/ 	.word	0x00000008
        /*04e8*/ 	.word	0x00000000
        /*04ec*/ 	.short	0x0101
        /*04ee*/ 	.byte	0x3f
	.zero		1


	//   ....[31]....
        /*04f0*/ 	.word	0x00007320
        /*04f4*/ 	.word	0x00000036
        /*04f8*/ 	.word	0x00000000
        /*04fc*/ 	.short	0x0101
        /*04fe*/ 	.byte	0x3f
	.zero		1


	//   ....[32]....
        /*0500*/ 	.word	0x00008420
        /*0504*/ 	.word	0x000000ff
        /*0508*/ 	.word	0x0002d830
        /*050c*/ 	.short	0x010a
        /*050e*/ 	.byte	0x06
	.zero		1


	//   ....[33]....
        /*0510*/ 	.word	0x00008460
        /*0514*/ 	.word	0x000000ff
        /*0518*/ 	.word	0x0002d830
        /*051c*/ 	.short	0x010a
        /*051e*/ 	.byte	0x06
	.zero		1


	//   ....[34]....
        /*0520*/ 	.word	0x00008700
        /*0524*/ 	.word	0x000000ff
        /*0528*/ 	.word	0x0002d850
        /*052c*/ 	.short	0x010a
        /*052e*/ 	.byte	0x06
	.zero		1


	//   ....[35]....
        /*0530*/ 	.word	0x00008740
        /*0534*/ 	.word	0x000000ff
        /*0538*/ 	.word	0x0002d850
        /*053c*/ 	.short	0x010a
        /*053e*/ 	.byte	0x06
	.zero		1


	//   ....[36]....
        /*0540*/ 	.word	0x00009940
        /*0544*/ 	.word	0x0000001e
        /*0548*/ 	.word	0x00000000
        /*054c*/ 	.short	0x0101
        /*054e*/ 	.byte	0x3f
	.zero		1


	//   ....[37]....
        /*0550*/ 	.word	0x000099d0
        /*0554*/ 	.word	0x00000036
        /*0558*/ 	.word	0x00000000
        /*055c*/ 	.short	0x0101
        /*055e*/ 	.byte	0x3f
	.zero		1


	//   ....[38]....
        /*0560*/ 	.word	0x0000a510
        /*0564*/ 	.word	0x000000ff
        /*0568*/ 	.word	0x0002d830
        /*056c*/ 	.short	0x010a
        /*056e*/ 	.byte	0x06
	.zero		1


	//   ....[39]....
        /*0570*/ 	.word	0x0000a550
        /*0574*/ 	.word	0x000000ff
        /*0578*/ 	.word	0x0002d830
        /*057c*/ 	.short	0x010a
        /*057e*/ 	.byte	0x06
	.zero		1


	//   ....[40]....
        /*0580*/ 	.word	0x0000a7f0
        /*0584*/ 	.word	0x000000ff
        /*0588*/ 	.word	0x0002d850
        /*058c*/ 	.short	0x010a
        /*058e*/ 	.byte	0x06
	.zero		1


	//   ....[41]....
        /*0590*/ 	.word	0x0000a830
        /*0594*/ 	.word	0x000000ff
        /*0598*/ 	.word	0x0002d850
        /*059c*/ 	.short	0x010a
        /*059e*/ 	.byte	0x06
	.zero		1


	//   ....[42]....
        /*05a0*/ 	.word	0x0000adc0
        /*05a4*/ 	.word	0x0000000a
        /*05a8*/ 	.word	0x00000000
        /*05ac*/ 	.short	0x0101
        /*05ae*/ 	.byte	0x3f
	.zero		1


	//   ....[43]....
        /*05b0*/ 	.word	0x0000c930
        /*05b4*/ 	.word	0x00000036
        /*05b8*/ 	.word	0x00000000
        /*05bc*/ 	.short	0x0101
        /*05be*/ 	.byte	0x3f
	.zero		1


	//   ....[44]....
        /*05c0*/ 	.word	0x0000d560
        /*05c4*/ 	.word	0x000000ff
        /*05c8*/ 	.word	0x0002d850
        /*05cc*/ 	.short	0x010a
        /*05ce*/ 	.byte	0x09
	.zero		1


	//   ....[45]....
        /*05d0*/ 	.word	0x0000d5a0
        /*05d4*/ 	.word	0x000000ff
        /*05d8*/ 	.word	0x0002d850
        /*05dc*/ 	.short	0x010a
        /*05de*/ 	.byte	0x09
	.zero		1


	//   ....[46]....
        /*05e0*/ 	.word	0x0000dbe0
        /*05e4*/ 	.word	0x00000000
        /*05e8*/ 	.word	0x00000000
        /*05ec*/ 	.short	0x0101
        /*05ee*/ 	.byte	0x3f
	.zero		1


	//   ....[47]....
        /*05f0*/ 	.word	0x0000ec40
        /*05f4*/ 	.word	0x000000ff
        /*05f8*/ 	.word	0x00000000
        /*05fc*/ 	.short	0x0101
        /*05fe*/ 	.byte	0x05
	.zero		1


	//   ....[48]....
        /*0600*/ 	.word	0x00010990
        /*0604*/ 	.word	0x00000003
        /*0608*/ 	.word	0x0002d840
        /*060c*/ 	.short	0x010a
        /*060e*/ 	.byte	0x3f
	.zero		1


	//   ....[49]....
        /*0610*/ 	.word	0x00011710
        /*0614*/ 	.word	0x00000011
        /*0618*/ 	.word	0x0002d800
        /*061c*/ 	.short	0x0107
        /*061e*/ 	.byte	0x3f
	.zero		1


	//   ....[50]....
        /*0620*/ 	.word	0x000117e0
        /*0624*/ 	.word	0x00000011
        /*0628*/ 	.word	0x0002d800
        /*062c*/ 	.short	0x0101
        /*062e*/ 	.byte	0x3f
	.zero		1


	//   ....[51]....
        /*0630*/ 	.word	0x00011800
        /*0634*/ 	.word	0x00000011
        /*0638*/ 	.word	0x0002d820
        /*063c*/ 	.short	0x010a
        /*063e*/ 	.byte	0x3f
	.zero		1


	//   ....[52]....
        /*0640*/ 	.word	0x00011b20
        /*0644*/ 	.word	0x00000003
        /*0648*/ 	.word	0x0002d840
        /*064c*/ 	.short	0x010a
        /*064e*/ 	.byte	0x3f
	.zero		1


	//   ....[53]....
        /*0650*/ 	.word	0x00011f50
        /*0654*/ 	.word	0x00000002
        /*0658*/ 	.word	0x00000060
        /*065c*/ 	.short	0x010a
        /*065e*/ 	.byte	0x3f
	.zero		1


	//   ....[54]....
        /*0660*/ 	.word	0x00012670
        /*0664*/ 	.word	0x00000003
        /*0668*/ 	.word	0x0002d840
        /*066c*/ 	.short	0x010a
        /*066e*/ 	.byte	0x3f
	.zero		1


	//   ....[55]....
        /*0670*/ 	.word	0x00012aa0
        /*0674*/ 	.word	0x0000000c
        /*0678*/ 	.word	0x00000060
        /*067c*/ 	.short	0x010a
        /*067e*/ 	.byte	0x3f
	.zero		1


	//   ....[56]....
        /*0680*/ 	.word	0x000130d0
        /*0684*/ 	.word	0x00000002
        /*0688*/ 	.word	0x0002d840
        /*068c*/ 	.short	0x010a
        /*068e*/ 	.byte	0x3f
	.zero		1


	//   ....[57]....
        /*0690*/ 	.word	0x00013540
        /*0694*/ 	.word	0x00000008
        /*0698*/ 	.word	0x00000060
        /*069c*/ 	.short	0x010a
        /*069e*/ 	.byte	0x3f
	.zero		1


	//   ....[58]....
        /*06a0*/ 	.word	0x00013b30
        /*06a4*/ 	.word	0x00000003
        /*06a8*/ 	.word	0x0002d860
        /*06ac*/ 	.short	0x010a
        /*06ae*/ 	.byte	0x3f
	.zero		1


	//   ....[59]....
        /*06b0*/ 	.word	0x00014190
        /*06b4*/ 	.word	0x00000009
        /*06b8*/ 	.word	0x0002d820
        /*06bc*/ 	.short	0x010a
        /*06be*/ 	.byte	0x3f
	.zero		1


	//   ....[60]....
        /*06c0*/ 	.word	0x00014330
        /*06c4*/ 	.word	0x00000007
        /*06c8*/ 	.word	0x00000000
        /*06cc*/ 	.short	0x010a
        /*06ce*/ 	.byte	0x3f
	.zero		1


	//   ....[61]....
        /*06d0*/ 	.word	0x000143a0
        /*06d4*/ 	.word	0x00000003
        /*06d8*/ 	.word	0x00000000
        /*06dc*/ 	.short	0x010a
        /*06de*/ 	.byte	0x3f
	.zero		1


	//   ....[62]....
        /*06e0*/ 	.word	0x00014400
        /*06e4*/ 	.word	0x00000005
        /*06e8*/ 	.word	0x00000000
        /*06ec*/ 	.short	0x010a
        /*06ee*/ 	.byte	0x3f
	.zero		1


	//   ....[63]....
        /*06f0*/ 	.word	0x00014430
        /*06f4*/ 	.word	0x00000003
        /*06f8*/ 	.word	0x00000000
        /*06fc*/ 	.short	0x010a
        /*06fe*/ 	.byte	0x3f
	.zero		1


	//   ....[64]....
        /*0700*/ 	.word	0x000144a0
        /*0704*/ 	.word	0x00000003
        /*0708*/ 	.word	0x0002d800
        /*070c*/ 	.short	0x010a
        /*070e*/ 	.byte	0x3f
	.zero		1


	//   ....[65]....
        /*0710*/ 	.word	0x000144f0
        /*0714*/ 	.word	0x00000005
        /*0718*/ 	.word	0x0002d830
        /*071c*/ 	.short	0x010a
        /*071e*/ 	.byte	0x3f
	.zero		1


	//   ....[66]....
        /*0720*/ 	.word	0x00014550
        /*0724*/ 	.word	0x00000007
        /*0728*/ 	.word	0x0002d830
        /*072c*/ 	.short	0x010a
        /*072e*/ 	.byte	0x3f
	.zero		1


	//   ....[67]....
        /*0730*/ 	.word	0x000145b0
        /*0734*/ 	.word	0x00000007
        /*0738*/ 	.word	0x0002d850
        /*073c*/ 	.short	0x010a
        /*073e*/ 	.byte	0x3f
	.zero		1


	//   ....[68]....
        /*0740*/ 	.word	0x00014610
        /*0744*/ 	.word	0x00000005
        /*0748*/ 	.word	0x0002d830
        /*074c*/ 	.short	0x010a
        /*074e*/ 	.byte	0x3f
	.zero		1


	//   ....[69]....
        /*0750*/ 	.word	0x00014670
        /*0754*/ 	.word	0x00000005
        /*0758*/ 	.word	0x0002d850
        /*075c*/ 	.short	0x010a
        /*075e*/ 	.byte	0x3f
	.zero		1


	//   ....[70]....
        /*0760*/ 	.word	0x000146d0
        /*0764*/ 	.word	0x00000005
        /*0768*/ 	.word	0x0002d830
        /*076c*/ 	.short	0x010a
        /*076e*/ 	.byte	0x3f
	.zero		1


	//   ....[71]....
        /*0770*/ 	.word	0x00014730
        /*0774*/ 	.word	0x00000005
        /*0778*/ 	.word	0x0002d850
        /*077c*/ 	.short	0x010a
        /*077e*/ 	.byte	0x3f
	.zero		1


	//   ....[72]....
        /*0780*/ 	.word	0x00014790
        /*0784*/ 	.word	0x00000007
        /*0788*/ 	.word	0x0002d850
        /*078c*/ 	.short	0x010a
        /*078e*/ 	.byte	0x3f
	.zero		1


	//   ....[73]....
        /*0790*/ 	.word	0x000148e0
        /*0794*/ 	.word	0x00000003
        /*0798*/ 	.word	0x0002d840
        /*079c*/ 	.short	0x010a
        /*079e*/ 	.byte	0x3f
	.zero		1


	//   ....[74]....
        /*07a0*/ 	.word	0x000150f0
        /*07a4*/ 	.word	0x00000011
        /*07a8*/ 	.word	0x0002d820
        /*07ac*/ 	.short	0x010a
        /*07ae*/ 	.byte	0x3f
	.zero		1


	//   ....[75]....
        /*07b0*/ 	.word	0x00015140
        /*07b4*/ 	.word	0x00000003
        /*07b8*/ 	.word	0x0002d840
        /*07bc*/ 	.short	0x010a
        /*07be*/ 	.byte	0x3f
	.zero		1


	//   ....[76]....
        /*07c0*/ 	.word	0x00015190
        /*07c4*/ 	.word	0x00000002
        /*07c8*/ 	.word	0x00000060
        /*07cc*/ 	.short	0x010a
        /*07ce*/ 	.byte	0x3f
	.zero		1


	//   ....[77]....
        /*07d0*/ 	.word	0x000151e0
        /*07d4*/ 	.word	0x00000003
        /*07d8*/ 	.word	0x0002d840
        /*07dc*/ 	.short	0x010a
        /*07de*/ 	.byte	0x3f
	.zero		1


	//   ....[78]....
        /*07e0*/ 	.word	0x00015230
        /*07e4*/ 	.word	0x0000000c
        /*07e8*/ 	.word	0x00000060
        /*07ec*/ 	.short	0x010a
        /*07ee*/ 	.byte	0x3f
	.zero		1


	//   ....[79]....
        /*07f0*/ 	.word	0x00015280
        /*07f4*/ 	.word	0x00000002
        /*07f8*/ 	.word	0x0002d840
        /*07fc*/ 	.short	0x010a
        /*07fe*/ 	.byte	0x3f
	.zero		1


	//   ....[80]....
        /*0800*/ 	.word	0x000152d0
        /*0804*/ 	.word	0x00000008
        /*0808*/ 	.word	0x00000060
        /*080c*/ 	.short	0x010a
        /*080e*/ 	.byte	0x3f
	.zero		1


	//   ....[81]....
        /*0810*/ 	.word	0x00015320
        /*0814*/ 	.word	0x00000003
        /*0818*/ 	.word	0x0002d860
        /*081c*/ 	.short	0x010a
        /*081e*/ 	.byte	0x3f
	.zero		1


	//   ....[82]....
        /*0820*/ 	.word	0x00015410
        /*0824*/ 	.word	0x00000009
        /*0828*/ 	.word	0x0002d820
        /*082c*/ 	.short	0x010a
        /*082e*/ 	.byte	0x3f
	.zero		1


	//   ....[83]....
        /*0830*/ 	.word	0x000155b0
        /*0834*/ 	.word	0x00000007
        /*0838*/ 	.word	0x00000000
        /*083c*/ 	.short	0x010a
        /*083e*/ 	.byte	0x3f
	.zero		1


	//   ....[84]....
        /*0840*/ 	.word	0x00015600
        /*0844*/ 	.word	0x00000003
        /*0848*/ 	.word	0x00000000
        /*084c*/ 	.short	0x010a
        /*084e*/ 	.byte	0x3f
	.zero		1


	//   ....[85]....
        /*0850*/ 	.word	0x00015650
        /*0854*/ 	.word	0x00000005
        /*0858*/ 	.word	0x00000000
        /*085c*/ 	.short	0x010a
        /*085e*/ 	.byte	0x3f
	.zero		1


	//----- nvinfo : EIATTR_NUM_MBARRIERS
	.align		4
.L_1323:
        /*0860*/ 	.byte	0x03, 0x38
        /*0862*/ 	.short	0x0016


	//----- nvinfo : EIATTR_EXIT_INSTR_OFFSETS
	.align		4
        /*0864*/ 	.byte	0x04, 0x1c
        /*0866*/ 	.short	(.L_1325 - .L_1324)


	//   ....[0]....
.L_1324:
        /*0868*/ 	.word	0x00000a30


	//   ....[1]....
        /*086c*/ 	.word	0x0000f670


	//   ....[2]....
        /*0870*/ 	.word	0x00014480


	//----- nvinfo : EIATTR_MAX_THREADS
	.align		4
.L_1325:
        /*0874*/ 	.byte	0x04, 0x05
        /*0876*/ 	.short	(.L_1327 - .L_1326)
.L_1326:
        /*0878*/ 	.word	0x00000200
        /*087c*/ 	.word	0x00000001
        /*0880*/ 	.word	0x00000001


	//----- nvinfo : EIATTR_CRS_STACK_SIZE
	.align		4
.L_1327:
        /*0884*/ 	.byte	0x04, 0x1e
        /*0886*/ 	.short	(.L_1329 - .L_1328)
.L_1328:
        /*0888*/ 	.word	0x00000000


	//----- nvinfo : EIATTR_CBANK_PARAM_SIZE
	.align		4
.L_1329:
        /*088c*/ 	.byte	0x03, 0x19
        /*088e*/ 	.short	0x0af0


	//----- nvinfo : EIATTR_PARAM_CBANK
	.align		4
        /*0890*/ 	.byte	0x04, 0x0a
        /*0892*/ 	.short	(.L_1331 - .L_1330)
	.align		4
.L_1330:
        /*0894*/ 	.word	index@(.nv.constant0._ZN7cutlass13device_kernelIN5flash11enable_sm90INS1_16FlashAttnFwdSm90INS1_25CollectiveMainloopFwdSm90ILi2EN4cute5tupleIJNS5_1CILi1EEES8_S8_EEENS6_IJNS7_ILi192EEENS7_ILi128EEENS7_ILi96EEEEEELi96ENS_10bfloat16_tEfNS_4arch4Sm90ELb0ELb1ELb0ELb0ELb0ELb0ELb0ELb0ELb1ELb1ELb0ELb0EEENS1_21CollectiveEpilogueFwdINS6_IJSA_SC_SB_EEES9_SE_SG_Li384ELb0ELb1ELb0ELb0EEENS1_30DynamicPersistentTileSchedulerILi384ELi128ELb0ELb1ELb1EEEEEEEEEvNT_6ParamsE)
        /*0898*/ 	.short	0x0210
        /*089a*/ 	.short	0x0af0


	//----- nvinfo : EIATTR_SW_WAR
	.align		4
.L_1331:
        /*089c*/ 	.byte	0x04, 0x36
        /*089e*/ 	.short	(.L_1333 - .L_1332)
.L_1332:
        /*08a0*/ 	.word	0x00000008
.L_1333:


//--------------------- .nv.info._ZN7cutlass13device_kernelIN5flash11enable_sm90INS1_16FlashAttnFwdSm90INS1_25CollectiveMainloopFwdSm90ILi2EN4cute5tupleIJNS5_1CILi1EEES8_S8_EEENS6_IJNS7_ILi192EEENS7_ILi128EEENS7_ILi96EEEEEELi96ENS_10bfloat16_tEfNS_4arch4Sm90ELb0ELb1ELb0ELb1ELb0ELb0ELb0ELb0ELb1ELb1ELb0ELb0EEENS1_21CollectiveEpilogueFwdINS6_IJSA_SC_SB_EEES9_SE_SG_Li384ELb1ELb1ELb0ELb0EEENS1_36VarlenDynamicPersistentTileSchedulerILi192ELi128ELi384ELi128ELb0ELb1ELb1ELb1ELb0ELb1EEEEEEEEEvNT_6ParamsE --------------------------
	.section	.nv.info._ZN7cutlass13device_kernelIN5flash11enable_sm90INS1_16FlashAttnFwdSm90INS1_25CollectiveMainloopFwdSm90ILi2EN4cute5tupleIJNS5_1CILi1EEES8_S8_EEENS6_IJNS7_ILi192EEENS7_ILi128EEENS7_ILi96EEEEEELi96ENS_10bfloat16_tEfNS_4arch4Sm90ELb0ELb1ELb0ELb1ELb0ELb0ELb0ELb0ELb1ELb1ELb0ELb0EEENS1_21CollectiveEpilogueFwdINS6_IJSA_SC_SB_EEES9_SE_SG_Li384ELb1ELb1ELb0ELb0EEENS1_36VarlenDynamicPersistentTileSchedulerILi192ELi128ELi384ELi128ELb0ELb1ELb1ELb1ELb0ELb1EEEEEEEEEvNT_6ParamsE,"",@"SHT_CUDA_INFO"
	.sectionflags	@""
	.align	4


	//----- nvinfo : EIATTR_CUDA_API_VERSION
	.align		4
        /*0000*/ 	.byte	0x04, 0x37
        /*0002*/ 	.short	(.L_1335 - .L_1334)
.L_1334:
        /*0004*/ 	.word	0x00000082


	//----- nvinfo : EIATTR_KPARAM_INFO
	.align		4
.L_1335:
        /*0008*/ 	.byte	0x04, 0x17
        /*000a*/ 	.short	(.L_1337 - .L_1336)
.L_1336:
        /*000c*/ 	.word	0x00000000
        /*0010*/ 	.short	0x0000
        /*0012*/ 	.short	0x0070
        /*0014*/ 	.byte	0x00, 0xf0, 0x01, 0x2a


	//----- nvinfo : EIATTR_SPARSE_MMA_MASK
	.align		4
.L_1337:
        /*0018*/ 	.byte	0x03, 0x50
        /*001a*/ 	.short	0x0000


	//----- nvinfo : EIATTR_MAXREG_COUNT
	.align		4
        /*001c*/ 	.byte	0x03, 0x1b
        /*001e*/ 	.short	0x0080


	//----- nvinfo : EIATTR_NUM_BARRIERS
	.align		4
        /*0020*/ 	.byte	0x02, 0x4c
        /*0022*/ 	.byte	0x10
	.zero		1


	//----- nvinfo : EIATTR_EXTERNS
	.align		4
        /*0024*/ 	.byte	0x04, 0x0f
        /*0026*/ 	.short	(.L_1339 - .L_1338)


	//   ....[0]....
	.align		4
.L_1338:
        /*0028*/ 	.word	index@(__assertfail)


	//----- nvinfo : EIATTR_ANNOTATIONS
	.align		4
.L_1339:
        /*002c*/ 	.byte	0x04, 0x55
        /*002e*/ 	.short	(.L_1341 - .L_1340)


	//   ....[0]....
.L_1340:
        /* <DEDUP_REMOVED lines=23> */


	//----- nvinfo : EIATTR_MERCURY_ISA_VERSION
	.align		4
.L_1341:
        /*0190*/ 	.byte	0x03, 0x5f
        /*0192*/ 	.short	0x0101


	//----- nvinfo : EIATTR_UNUSED_LOAD_BYTE_OFFSET
	.align		4
        /*0194*/ 	.byte	0x04, 0x44
        /*0196*/ 	.short	(.L_1343 - .L_1342)


	//   ....[0]....
.L_1342:
        /*0198*/ 	.word	0x00000a50
        /*019c*/ 	.word	0x0000fff0


	//   ....[1]....
        /*01a0*/ 	.word	0x0000e090
        /*01a4*/ 	.word	0x0000fff0


	//----- nvinfo : EIATTR_INT_WARP_WIDE_INSTR_OFFSETS
	.align		4
.L_1343:
        /*01a8*/ 	.byte	0x04, 0x31
        /*01aa*/ 	.short	(.L_1345 - .L_1344)


	//   ....[0]....
.L_1344:
        /*01ac*/ 	.word	0x00000130


	//   ....[1]....
        /*01b0*/ 	.word	0x00000170


	//   ....[2]....
        /*01b4*/ 	.word	0x000001e0


	//   ....[3]....
        /*01b8*/ 	.word	0x000112b0


	//   ....[4]....
        /*01bc*/ 	.word	0x00011340


	//   ....[5]....
        /*01c0*/ 	.word	0x00014e30


	//   ....[6]....
        /*01c4*/ 	.word	0x00014ec0


	//----- nvinfo : EIATTR_COOP_GROUP_MASK_REGIDS
	.align		4
.L_1345:
        /*01c8*/ 	.byte	0x04, 0x29
        /*01ca*/ 	.short	(.L_1347 - .L_1346)


	//   ....[0]....
.L_1346:
        /*01cc*/ 	.word	0xffffffff


	//   ....[1]....
        /*01d0*/ 	.word	0xffffffff


	//   ....[2]....
        /*01d4*/ 	.word	0xffffffff


	//   ....[3]....
        /*01d8*/ 	.word	0xffffffff


	//   ....[4]....
        /*01dc*/ 	.word	0xffffffff


	//   ....[5]....
        /*01e0*/ 	.word	0xffffffff


	//   ....[6]....
        /*01e4*/ 	.word	0xffffffff


	//   ....[7]....
        /*01e8*/ 	.word	0xffffffff


	//   ....[8]....
        /*01ec*/ 	.word	0xffffffff


	//   ....[9]....
        /*01f0*/ 	.word	0xffffffff


	//   ....[10]....
        /*01f4*/ 	.word	0xffffffff


	//   ....[11]....
        /*01f8*/ 	.word	0xffffffff


	//   ....[12]....
        /*01fc*/ 	.word	0xffffffff


	//   ....[13]....
        /*0200*/ 	.word	0xffffffff


	//   ....[14]....
        /*0204*/ 	.word	0xffffffff


	//   ....[15]....
        /*0208*/ 	.word	0xffffffff


	//   ....[16]....
        /*020c*/ 	.word	0xffffffff


	//   ....[17]....
        /*0210*/ 	.word	0xffffffff


	//   ....[18]....
        /*0214*/ 	.word	0xffffffff


	//   ....[19]....
        /*0218*/ 	.word	0xffffffff


	//   ....[20]....
        /*021c*/ 	.word	0xffffffff


	//   ....[21]....
        /*0220*/ 	.word	0xffffffff


	//   ....[22]....
        /*0224*/ 	.word	0xffffffff


	//   ....[23]....
        /*0228*/ 	.word	0xffffffff


	//   ....[24]....
        /*022c*/ 	.word	0xffffffff


	//   ....[25]....
        /*0230*/ 	.word	0xffffffff


	//   ....[26]....
        /*0234*/ 	.word	0xffffffff


	//   ....[27]....
        /*0238*/ 	.word	0xffffffff


	//   ....[28]....
        /*023c*/ 	.word	0xffffffff


	//   ....[29]....
        /*0240*/ 	.word	0xffffffff


	//   ....[30]....
        /*0244*/ 	.word	0xffffffff


	//   ....[31]....
        /*0248*/ 	.word	0xffffffff


	//   ....[32]....
        /*024c*/ 	.word	0xffffffff


	//   ....[33]....
        /*0250*/ 	.word	0xffffffff


	//   ....[34]....
        /*0254*/ 	.word	0xffffffff


	//   ....[35]....
        /*0258*/ 	.word	0xffffffff


	//   ....[36]....
        /*025c*/ 	.word	0xffffffff


	//   ....[37]....
        /*0260*/ 	.word	0xffffffff


	//   ....[38]....
        /*0264*/ 	.word	0xffffffff


	//   ....[39]....
        /*0268*/ 	.word	0xffffffff


	//   ....[40]....
        /*026c*/ 	.word	0xffffffff


	//   ....[41]....
        /*0270*/ 	.word	0xffffffff


	//   ....[42]....
        /*0274*/ 	.word	0xffffffff


	//   ....[43]....
        /*0278*/ 	.word	0xffffffff


	//   ....[44]....
        /*027c*/ 	.word	0xffffffff


	//   ....[45]....
        /*0280*/ 	.word	0xffffffff


	//   ....[46]....
        /*0284*/ 	.word	0xffffffff


	//   ....[47]....
        /*0288*/ 	.word	0xffffffff


	//   ....[48]....
        /*028c*/ 	.word	0xffffffff


	//   ....[49]....
        /*0290*/ 	.word	0xffffffff


	//   ....[50]....
        /*0294*/ 	.word	0xffffffff


	//   ....[51]....
        /*0298*/ 	.word	0xffffffff


	//   ....[52]....
        /*029c*/ 	.word	0xffffffff


	//   ....[53]....
        /*02a0*/ 	.word	0xffffffff


	//   ....[54]....
        /*02a4*/ 	.word	0xffffffff


	//   ....[55]....
        /*02a8*/ 	.word	0xffffffff


	//   ....[56]....
        /*02ac*/ 	.word	0xffffffff


	//   ....[57]....
        /*02b0*/ 	.word	0xffffffff


	//   ....[58]....
        /*02b4*/ 	.word	0xffffffff


	//   ....[59]....
        /*02b8*/ 	.word	0xffffffff


	//   ....[60]....
        /*02bc*/ 	.word	0xffffffff


	//   ....[61]....
        /*02c0*/ 	.word	0xffffffff


	//   ....[62]....
        /*02c4*/ 	.word	0xffffffff


	//   ....[63]....
        /*02c8*/ 	.word	0xffffffff


	//   ....[64]....
        /*02cc*/ 	.word	0xffffffff


	//   ....[65]....
        /*02d0*/ 	.word	0xffffffff


	//   ....[66]....
        /*02d4*/ 	.word	0xffffffff


	//   ....[67]....
        /*02d8*/ 	.word	0xffffffff


	//   ....[68]....
        /*02dc*/ 	.word	0xffffffff


	//   ....[69]....
        /*02e0*/ 	.word	0xffffffff


	//   ....[70]....
        /*02e4*/ 	.word	0xffffffff


	//   ....[71]....
        /*02e8*/ 	.word	0xffffffff


	//   ....[72]....
        /*02ec*/ 	.word	0xffffffff


	//   ....[73]....
        /*02f0*/ 	.word	0xffffffff


	//   ....[74]....
        /*02f4*/ 	.word	0xffffffff


	//   ....[75]....
        /*02f8*/ 	.word	0xffffffff


	//   ....[76]....
        /*02fc*/ 	.word	0xffffffff


	//   ....[77]....
        /*0300*/ 	.word	0xffffffff


	//   ....[78]....
        /*0304*/ 	.word	0xffffffff


	//   ....[79]....
        /*0308*/ 	.word	0xffffffff


	//   ....[80]....
        /*030c*/ 	.word	0xffffffff


	//   ....[81]....
        /*0310*/ 	.word	0xffffffff


	//   ....[82]....
        /*0314*/ 	.word	0xffffffff


	//   ....[83]....
        /*0318*/ 	.word	0xffffffff


	//   ....[84]....
        /*031c*/ 	.word	0xffffffff


	//   ....[85]....
        /*0320*/ 	.word	0xffffffff


	//   ....[86]....
        /*0324*/ 	.word	0xffffffff


	//   ....[87]....
        /*0328*/ 	.word	0xffffffff


	//   ....[88]....
        /*032c*/ 	.word	0xffffffff


	//   ....[89]....
        /*0330*/ 	.word	0xffffffff


	//   ....[90]....
        /*0334*/ 	.word	0xffffffff


	//   ....[91]....
        /*0338*/ 	.word	0xffffffff


	//   ....[92]....
        /*033c*/ 	.word	0xffffffff


	//   ....[93]....
        /*0340*/ 	.word	0xffffffff


	//   ....[94]....
        /*0344*/ 	.word	0xffffffff


	//   ....[95]....
        /*0348*/ 	.word	0xffffffff


	//   ....[96]....
        /*034c*/ 	.word	0xffffffff


	//   ....[97]....
        /*0350*/ 	.word	0x0500000f


	//   ....[98]....
        /*0354*/ 	.word	0x0500000f


	//   ....[99]....
        /*0358*/ 	.word	0x0500000f


	//   ....[100]....
        /*035c*/ 	.word	0x0500000f


	//   ....[101]....
        /*0360*/ 	.word	0x0500000f


	//   ....[102]....
        /*0364*/ 	.word	0x0500000f


	//   ....[103]....
        /*0368*/ 	.word	0x0500000f


	//   ....[104]....
        /*036c*/ 	.word	0x0500000f


	//   ....[105]....
        /*0370*/ 	.word	0x0500000f


	//   ....[106]....
        /*0374*/ 	.word	0x0500000f


	//   ....[107]....
        /*0378*/ 	.word	0x0500000f


	//   ....[108]....
        /*037c*/ 	.word	0x0500000f


	//   ....[109]....
        /*0380*/ 	.word	0x0500000f


	//   ....[110]....
        /*0384*/ 	.word	0x0500000f


	//   ....[111]....
        /*0388*/ 	.word	0x0500000f


	//   ....[112]....
        /*038c*/ 	.word	0x0500000f


	//   ....[113]....
        /*0390*/ 	.word	0x0500000f


	//   ....[114]....
        /*0394*/ 	.word	0x0500000f


	//   ....[115]....
        /*0398*/ 	.word	0x0500000f


	//   ....[116]....
        /*039c*/ 	.word	0x0500000f


	//   ....[117]....
        /*03a0*/ 	.word	0x0500000f


	//   ....[118]....
        /*03a4*/ 	.word	0x0500000f


	//   ....[119]....
        /*03a8*/ 	.word	0x0500000f


	//   ....[120]....
        /*03ac*/ 	.word	0x0500000f


	//   ....[121]....
        /*03b0*/ 	.word	0x0500000f


	//   ....[122]....
        /*03b4*/ 	.word	0x0500000f


	//   ....[123]....
        /*03b8*/ 	.word	0x0500000f


	//   ....[124]....
        /*03bc*/ 	.word	0x0500000f


	//   ....[125]....
        /*03c0*/ 	.word	0x0500000f


	//   ....[126]....
        /*03c4*/ 	.word	0x0500000f


	//   ....[127]....
        /*03c8*/ 	.word	0x0500000f


	//----- nvinfo : EIATTR_COOP_GROUP_INSTR_OFFSETS
	.align		4
.L_1347:
        /*03cc*/ 	.byte	0x04, 0x28
        /*03ce*/ 	.short	(.L_1349 - .L_1348)


	//   ....[0]....
.L_1348:
        /*03d0*/ 	.word	0x00000070


	//   ....[1]....
        /*03d4*/ 	.word	0x00000140


	//   ....[2]....
        /*03d8*/ 	.word	0x00000190


	//   ....[3]....
        /*03dc*/ 	.word	0x000003c0


	//   ....[4]....
        /*03e0*/ 	.word	0x00000520


	//   ....[5]....
        /*03e4*/ 	.word	0x00000640


	//   ....[6]....
        /*03e8*/ 	.word	0x000007a0


	//   ....[7]....
        /*03ec*/ 	.word	0x00001a30


	//   ....[8]....
        /*03f0*/ 	.word	0x000020c0


	//   ....[9]....
        /*03f4*/ 	.word	0x00002440


	//   ....[10]....
        /*03f8*/ 	.word	0x00003700


	//   ....[11]....
        /*03fc*/ 	.word	0x00003810


	//   ....[12]....
        /*0400*/ 	.word	0x000040d0


	//   ....[13]....
        /*0404*/ 	.word	0x00004130


	//   ....[14]....
        /*0408*/ 	.word	0x00004d30


	//   ....[15]....
        /*040c*/ 	.word	0x000059b0


	//   ....[16]....
        /*0410*/ 	.word	0x00005c30


	//   ....[17]....
        /*0414*/ 	.word	0x00006810


	//   ....[18]....
        /*0418*/ 	.word	0x00006910


	//   ....[19]....
        /*041c*/ 	.word	0x00007190


	//   ....[20]....
        /*0420*/ 	.word	0x00007200


	//   ....[21]....
        /*0424*/ 	.word	0x000081a0


	//   ....[22]....
        /*0428*/ 	.word	0x00008c50


	//   ....[23]....
        /*042c*/ 	.word	0x00008ca0


	//   ....[24]....
        /*0430*/ 	.word	0x000091f0


	//   ....[25]....
        /*0434*/ 	.word	0x00009240


	//   ....[26]....
        /*0438*/ 	.word	0x0000a4e0


	//   ....[27]....
        /*043c*/ 	.word	0x0000ae30


	//   ....[28]....
        /*0440*/ 	.word	0x0000b0d0


	//   ....[29]....
        /*0444*/ 	.word	0x0000bca0


	//   ....[30]....
        /*0448*/ 	.word	0x0000bda0


	//   ....[31]....
        /*044c*/ 	.word	0x0000c620


	//   ....[32]....
        /*0450*/ 	.word	0x0000c680


	//   ....[33]....
        /*0454*/ 	.word	0x0000d630


	//   ....[34]....
        /*0458*/ 	.word	0x0000d740


	//   ....[35]....
        /*045c*/ 	.word	0x0000d7a0


	//   ....[36]....
        /*0460*/ 	.word	0x0000d8b0


	//   ....[37]....
        /*0464*/ 	.word	0x0000d8d0


	//   ....[38]....
        /*0468*/ 	.word	0x0000ea60


	//   ....[39]....
        /*046c*/ 	.word	0x0000eaa0


	//   ....[40]....
        /*0470*/ 	.word	0x0000ead0


	//   ....[41]....
        /*0474*/ 	.word	0x0000eb10


	//   ....[42]....
        /*0478*/ 	.word	0x0000efc0


	//   ....[43]....
        /*047c*/ 	.word	0x0000efe0


	//   ....[44]....
        /*0480*/ 	.word	0x0000f0f0


	//   ....[45]....
        /*0484*/ 	.word	0x0000f110


	//   ....[46]....
        /*0488*/ 	.word	0x0000f9e0


	//   ....[47]....
        /*048c*/ 	.word	0x0000f9f0


	//   ....[48]....
        /*0490*/ 	.word	0x0000faf0


	//   ....[49]....
        /*0494*/ 	.word	0x0000fb10


	//   ....[50]....
        /*0498*/ 	.word	0x0000fc90


	//   ....[51]....
        /*049c*/ 	.word	0x0000fe80


	//   ....[52]....
        /*04a0*/ 	.word	0x0000feb0


	//   ....[53]....
        /*04a4*/ 	.word	0x0000fee0


	//   ....[54]....
        /*04a8*/ 	.word	0x0000ff10


	//   ....[55]....
        /*04ac*/ 	.word	0x0000ff40


	//   ....[56]....
        /*04b0*/ 	.word	0x0000ff70


	//   ....[57]....
        /*04b4*/ 	.word	0x000100e0


	//   ....[58]....
        /*04b8*/ 	.word	0x00010110


	//   ....[59]....
        /*04bc*/ 	.word	0x00010140


	//   ....[60]....
        /*04c0*/ 	.word	0x00010170


	//   ....[61]....
        /*04c4*/ 	.word	0x000101a0


	//   ....[62]....
        /*04c8*/ 	.word	0x000101d0


	//   ....[63]....
        /*04cc*/ 	.word	0x00010270


	//   ....[64]....
        /*04d0*/ 	.word	0x000102d0


	//   ....[65]....
        /*04d4*/ 	.word	0x00010370


	//   ....[66]....
        /*04d8*/ 	.word	0x00011830


	//   ....[67]....
        /*04dc*/ 	.word	0x00012540


	//   ....[68]....
        /*04e0*/ 	.word	0x00012550


	//   ....[69]....
        /*04e4*/ 	.word	0x00012570


	//   ....[70]....
        /*04e8*/ 	.word	0x00012630


	//   ....[71]....
        /*04ec*/ 	.word	0x00012650


	//   ....[72]....
        /*04f0*/ 	.word	0x000126f0


	//   ....[73]....
        /*04f4*/ 	.word	0x00012710


	//   ....[74]....
        /*04f8*/ 	.word	0x00012720


	//   ....[75]....
        /*04fc*/ 	.word	0x000127b0


	//   ....[76]....
        /*0500*/ 	.word	0x00012800


	//   ....[77]....
        /*0504*/ 	.word	0x00012810


	//   ....[78]....
        /*0508*/ 	.word	0x00012840


	//   ....[79]....
        /*050c*/ 	.word	0x00015570


	//   ....[80]....
        /*0510*/ 	.word	0x000155c0


	//   ....[81]....
        /*0514*/ 	.word	0x000155f0


	//   ....[82]....
        /*0518*/ 	.word	0x00015620


	//   ....[83]....
        /*051c*/ 	.word	0x00015630


	//   ....[84]....
        /*0520*/ 	.word	0x00015660


	//   ....[85]....
        /*0524*/ 	.word	0x00015690


	//   ....[86]....
        /*0528*/ 	.word	0x000156c0


	//   ....[87]....
        /*052c*/ 	.word	0x00015840


	//   ....[88]....
        /*0530*/ 	.word	0x00015870


	//   ....[89]....
        /*0534*/ 	.word	0x000158a0


	//   ....[90]....
        /*0538*/ 	.word	0x000158d0


	//   ....[91]....
        /*053c*/ 	.word	0x00015900


	//   ....[92]....
        /*0540*/ 	.word	0x00015930


	//   ....[93]....
        /*0544*/ 	.word	0x000159f0


	//   ....[94]....
        /*0548*/ 	.word	0x00015a10


	//   ....[95]....
        /*054c*/ 	.word	0x00015a80


	//   ....[96]....
        /*0550*/ 	.word	0x00016120


	//   ....[97]....
        /*0554*/ 	.word	0x00016780


	//   ....[98]....
        /*0558*/ 	.word	0x00016940


	//   ....[99]....
        /*055c*/ 	.word	0x00016990


	//   ....[100]....
        /*0560*/ 	.word	0x000169f0


	//   ....[101]....
        /*0564*/ 	.word	0x00016b00


	//   ....[102]....
        /*0568*/ 	.word	0x00016b60


	//   ....[103]....
        /*056c*/ 	.word	0x00016c80


	//   ....[104]....
        /*0570*/ 	.word	0x00016ce0


	//   ....[105]....
        /*0574*/ 	.word	0x00016d80


	//   ....[106]....
        /*0578*/ 	.word	0x00016e50


	//   ....[107]....
        /*057c*/ 	.word	0x00016f50


	//   ....[108]....
        /*0580*/ 	.word	0x00016fd0


	//   ....[109]....
        /*0584*/ 	.word	0x000170c0


	//   ....[110]....
        /*0588*/ 	.word	0x000173d0


	//   ....[111]....
        /*058c*/ 	.word	0x00017470


	//   ....[112]....
        /*0590*/ 	.word	0x00017590


	//   ....[113]....
        /*0594*/ 	.word	0x00017600


	//   ....[114]....
        /*0598*/ 	.word	0x00017670


	//   ....[115]....
        /*059c*/ 	.word	0x000176e0


	//   ....[116]....
        /*05a0*/ 	.word	0x00017750


	//   ....[117]....
        /*05a4*/ 	.word	0x000177d0


	//   ....[118]....
        /*05a8*/ 	.word	0x00017860


	//   ....[119]....
        /*05ac*/ 	.word	0x000178f0


	//   ....[120]....
        /*05b0*/ 	.word	0x00017960


	//   ....[121]....
        /*05b4*/ 	.word	0x000179d0


	//   ....[122]....
        /*05b8*/ 	.word	0x00017a40


	//   ....[123]....
        /*05bc*/ 	.word	0x00017ac0


	//   ....[124]....
        /*05c0*/ 	.word	0x00017b30


	//   ....[125]....
        /*05c4*/ 	.word	0x00017bd0


	//   ....[126]....
        /*05c8*/ 	.word	0x00017c60


	//   ....[127]....
        /*05cc*/ 	.word	0x00017d80


	//----- nvinfo : EIATTR_REG_RECONFIG
	.align		4
.L_1349:
        /*05d0*/ 	.byte	0x01, 0x54
	.zero		2


	//----- nvinfo : EIATTR_SYSCALL_OFFSETS
	.align		4
        /*05d4*/ 	.byte	0x04, 0x46
        /*05d6*/ 	.short	(.L_1351 - .L_1350)


	//   ....[0]....
.L_1350:
        /*05d8*/ 	.word	0x00001c20


	//   ....[1]....
        /*05dc*/ 	.word	0x000114a0


	//   ....[2]....
        /*05e0*/ 	.word	0x000115f0


	//   ....[3]....
        /*05e4*/ 	.word	0x000116e0


	//   ....[4]....
        /*05e8*/ 	.word	0x00011fb0


	//----- nvinfo : EIATTR_MBARRIER_INSTR_OFFSETS
	.align		4
.L_1351:
        /*05ec*/ 	.byte	0x04, 0x39
        /*05ee*/ 	.short	(.L_1353 - .L_1352)


	//   ....[0]....
.L_1352:
        /*05f0*/ 	.word	0x00000270
        /*05f4*/ 	.word	0x000000ff
        /*05f8*/ 	.word	0x0002d800
        /*05fc*/ 	.short	0x0100
        /*05fe*/ 	.byte	0x08
	.zero		1


	//   ....[1]....
        /*0600*/ 	.word	0x00000280
        /*0604*/ 	.word	0x000000ff
        /*0608*/ 	.word	0x0002d820
        /*060c*/ 	.short	0x0100
        /*060e*/ 	.byte	0x08
	.zero		1


	//   ....[2]....
        /*0610*/ 	.word	0x00000370
        /*0614*/ 	.word	0x000000ff
        /*0618*/ 	.word	0x0002d830
        /*061c*/ 	.short	0x0100
        /*061e*/ 	.byte	0x08
	.zero		1


	//   ....[3]....
        /*0620*/ 	.word	0x00000380
        /*0624*/ 	.word	0x000000ff
        /*0628*/ 	.word	0x0002d840
        /*062c*/ 	.short	0x0100
        /*062e*/ 	.byte	0x08
	.zero		1


	//   ....[4]....
        /*0630*/ 	.word	0x00000390
        /*0634*/ 	.word	0x000000ff
        /*0638*/ 	.word	0x0002d838
        /*063c*/ 	.short	0x0100
        /*063e*/ 	.byte	0x08
	.zero		1


	//   ....[5]....
        /*0640*/ 	.word	0x000003a0
        /*0644*/ 	.word	0x000000ff
        /*0648*/ 	.word	0x0002d848
        /*064c*/ 	.short	0x0100
        /*064e*/ 	.byte	0x08
	.zero		1


	//   ....[6]....
        /*0650*/ 	.word	0x000004d0
        /*0654*/ 	.word	0x000000ff
        /*0658*/ 	.word	0x0002d850
        /*065c*/ 	.short	0x0100
        /*065e*/ 	.byte	0x08
	.zero		1


	//   ....[7]....
        /*0660*/ 	.word	0x000004e0
        /*0664*/ 	.word	0x000000ff
        /*0668*/ 	.word	0x0002d860
        /*066c*/ 	.short	0x0100
        /*066e*/ 	.byte	0x08
	.zero		1


	//   ....[8]....
        /*0670*/ 	.word	0x000004f0
        /*0674*/ 	.word	0x000000ff
        /*0678*/ 	.word	0x0002d858
        /*067c*/ 	.short	0x0100
        /*067e*/ 	.byte	0x08
	.zero		1


	//   ....[9]....
        /*0680*/ 	.word	0x00000500
        /*0684*/ 	.word	0x000000ff
        /*0688*/ 	.word	0x0002d868
        /*068c*/ 	.short	0x0100
        /*068e*/ 	.byte	0x08
	.zero		1


	//   ....[10]....
        /*0690*/ 	.word	0x000005f0
        /*0694*/ 	.word	0x000000ff
        /*0698*/ 	.word	0x0002d870
        /*069c*/ 	.short	0x0100
        /*069e*/ 	.byte	0x06
	.zero		1


	//   ....[11]....
        /*06a0*/ 	.word	0x00000600
        /*06a4*/ 	.word	0x000000ff
        /*06a8*/ 	.word	0x0002d880
        /*06ac*/ 	.short	0x0100
        /*06ae*/ 	.byte	0x06
	.zero		1


	//   ....[12]....
        /*06b0*/ 	.word	0x00000610
        /*06b4*/ 	.word	0x000000ff
        /*06b8*/ 	.word	0x0002d878
        /*06bc*/ 	.short	0x0100
        /*06be*/ 	.byte	0x06
	.zero		1


	//   ....[13]....
        /*06c0*/ 	.word	0x00000620
        /*06c4*/ 	.word	0x000000ff
        /*06c8*/ 	.word	0x0002d888
        /*06cc*/ 	.short	0x0100
        /*06ce*/ 	.byte	0x06
	.zero		1


	//   ....[14]....
        /*06d0*/ 	.word	0x00000750
        /*06d4*/ 	.word	0x000000ff
        /*06d8*/ 	.word	0x0002d890
        /*06dc*/ 	.short	0x0100
        /*06de*/ 	.byte	0x08
	.zero		1


	//   ....[15]....
        /*06e0*/ 	.word	0x00000760
        /*06e4*/ 	.word	0x000000ff
        /*06e8*/ 	.word	0x0002d8a0
        /*06ec*/ 	.short	0x0100
        /*06ee*/ 	.byte	0x08
	.zero		1


	//   ....[16]....
        /*06f0*/ 	.word	0x00000770
        /*06f4*/ 	.word	0x000000ff
        /*06f8*/ 	.word	0x0002d898
        /*06fc*/ 	.short	0x0100
        /*06fe*/ 	.byte	0x08
	.zero		1


	//   ....[17]....
        /*0700*/ 	.word	0x00000780
        /*0704*/ 	.word	0x000000ff
        /*0708*/ 	.word	0x0002d8a8
        /*070c*/ 	.short	0x0100
        /*070e*/ 	.byte	0x08
	.zero		1


	//   ....[18]....
        /*0710*/ 	.word	0x000008b0
        /*0714*/ 	.word	0x000000ff
        /*0718*/ 	.word	0x0002d8b0
        /*071c*/ 	.short	0x0100
        /*071e*/ 	.byte	0x08
	.zero		1


	//   ....[19]....
        /*0720*/ 	.word	0x000008c0
        /*0724*/ 	.word	0x000000ff
        /*0728*/ 	.word	0x0002d8c0
        /*072c*/ 	.short	0x0100
        /*072e*/ 	.byte	0x08
	.zero		1


	//   ....[20]....
        /*0730*/ 	.word	0x000008d0
        /*0734*/ 	.word	0x000000ff
        /*0738*/ 	.word	0x0002d8b8
        /*073c*/ 	.short	0x0100
        /*073e*/ 	.byte	0x08
	.zero		1


	//   ....[21]....
        /*0740*/ 	.word	0x000008e0
        /*0744*/ 	.word	0x000000ff
        /*0748*/ 	.word	0x0002d8c8
        /*074c*/ 	.short	0x0100
        /*074e*/ 	.byte	0x08
	.zero		1


	//   ....[22]....
        /*0750*/ 	.word	0x00001ca0
        /*0754*/ 	.word	0x000000ff
        /*0758*/ 	.word	0x0002d800
        /*075c*/ 	.short	0x010a
        /*075e*/ 	.byte	0x2a
	.zero		1


	//   ....[23]....
        /*0760*/ 	.word	0x00001d20
        /*0764*/ 	.word	0x00000005
        /*0768*/ 	.word	0x0002d830
        /*076c*/ 	.short	0x010a
        /*076e*/ 	.byte	0x3f
	.zero		1


	//   ....[24]....
        /*0770*/ 	.word	0x00001d80
        /*0774*/ 	.word	0x00000005
        /*0778*/ 	.word	0x0002d830
        /*077c*/ 	.short	0x010a
        /*077e*/ 	.byte	0x3f
	.zero		1


	//   ....[25]....
        /*0780*/ 	.word	0x000021f0
        /*0784*/ 	.word	0x00000000
        /*0788*/ 	.word	0x00000000
        /*078c*/ 	.short	0x0101
        /*078e*/ 	.byte	0x3f
	.zero		1


	//   ....[26]....
        /*0790*/ 	.word	0x00005160
        /*0794*/ 	.word	0x000000ff
        /*0798*/ 	.word	0x0002d830
        /*079c*/ 	.short	0x010a
        /*079e*/ 	.byte	0x06
	.zero		1


	//   ....[27]....
        /*07a0*/ 	.word	0x000051a0
        /*07a4*/ 	.word	0x000000ff
        /*07a8*/ 	.word	0x0002d830
        /*07ac*/ 	.short	0x010a
        /*07ae*/ 	.byte	0x06
	.zero		1


	//   ....[28]....
        /*07b0*/ 	.word	0x00005440
        /*07b4*/ 	.word	0x000000ff
        /*07b8*/ 	.word	0x0002d850
        /*07bc*/ 	.short	0x010a
        /*07be*/ 	.byte	0x06
	.zero		1


	//   ....[29]....
        /*07c0*/ 	.word	0x00005480
        /*07c4*/ 	.word	0x000000ff
        /*07c8*/ 	.word	0x0002d850
        /*07cc*/ 	.short	0x010a
        /*07ce*/ 	.byte	0x06
	.zero		1


	//   ....[30]....
        /*07d0*/ 	.word	0x00005a70
        /*07d4*/ 	.word	0x00000007
        /*07d8*/ 	.word	0x00000000
        /*07dc*/ 	.short	0x0101
        /*07de*/ 	.byte	0x3f
	.zero		1


	//   ....[31]....
        /*07e0*/ 	.word	0x00007600
        /*07e4*/ 	.word	0x00000036
        /*07e8*/ 	.word	0x00000000
        /*07ec*/ 	.short	0x0101
        /*07ee*/ 	.byte	0x3f
	.zero		1


	//   ....[32]....
        /*07f0*/ 	.word	0x00008580
        /*07f4*/ 	.word	0x000000ff
        /*07f8*/ 	.word	0x0002d830
        /*07fc*/ 	.short	0x010a
        /*07fe*/ 	.byte	0x06
	.zero		1


	//   ....[33]....
        /*0800*/ 	.word	0x000085c0
        /*0804*/ 	.word	0x000000ff
        /*0808*/ 	.word	0x0002d830
        /*080c*/ 	.short	0x010a
        /*080e*/ 	.byte	0x06
	.zero		1


	//   ....[34]....
        /*0810*/ 	.word	0x00008860
        /*0814*/ 	.word	0x000000ff
        /*0818*/ 	.word	0x0002d850
        /*081c*/ 	.short	0x010a
        /*081e*/ 	.byte	0x06
	.zero		1


	//   ....[35]....
        /*0820*/ 	.word	0x000088a0
        /*0824*/ 	.word	0x000000ff
        /*0828*/ 	.word	0x0002d850
        /*082c*/ 	.short	0x010a
        /*082e*/ 	.byte	0x06
	.zero		1


	//   ....[36]....
        /*0830*/ 	.word	0x00009a80
        /*0834*/ 	.word	0x0000002a
        /*0838*/ 	.word	0x00000000
        /*083c*/ 	.short	0x0101
        /*083e*/ 	.byte	0x3f
	.zero		1


	//   ....[37]....
        /*0840*/ 	.word	0x00009b10
        /*0844*/ 	.word	0x00000037
        /*0848*/ 	.word	0x00000000
        /*084c*/ 	.short	0x0101
        /*084e*/ 	.byte	0x3f
	.zero		1


	//   ....[38]....
        /*0850*/ 	.word	0x0000a660
        /*0854*/ 	.word	0x000000ff
        /*0858*/ 	.word	0x0002d830
        /*085c*/ 	.short	0x010a
        /*085e*/ 	.byte	0x06
	.zero		1


	//   ....[39]....
        /*0860*/ 	.word	0x0000a6a0
        /*0864*/ 	.word	0x000000ff
        /*0868*/ 	.word	0x0002d830
        /*086c*/ 	.short	0x010a
        /*086e*/ 	.byte	0x06
	.zero		1


	//   ....[40]....
        /*0870*/ 	.word	0x0000a940
        /*0874*/ 	.word	0x000000ff
        /*0878*/ 	.word	0x0002d850
        /*087c*/ 	.short	0x010a
        /*087e*/ 	.byte	0x06
	.zero		1


	//   ....[41]....
        /*0880*/ 	.word	0x0000a980
        /*0884*/ 	.word	0x000000ff
        /*0888*/ 	.word	0x0002d850
        /*088c*/ 	.short	0x010a
        /*088e*/ 	.byte	0x06
	.zero		1


	//   ....[42]....
        /*0890*/ 	.word	0x0000af30
        /*0894*/ 	.word	0x00000009
        /*0898*/ 	.word	0x00000000
        /*089c*/ 	.short	0x0101
        /*089e*/ 	.byte	0x3f
	.zero		1


	//   ....[43]....
        /*08a0*/ 	.word	0x0000ca90
        /*08a4*/ 	.word	0x00000036
        /*08a8*/ 	.word	0x00000000
        /*08ac*/ 	.short	0x0101
        /*08ae*/ 	.byte	0x3f
	.zero		1


	//   ....[44]....
        /*08b0*/ 	.word	0x0000d6b0
        /*08b4*/ 	.word	0x000000ff
        /*08b8*/ 	.word	0x0002d850
        /*08bc*/ 	.short	0x010a
        /*08be*/ 	.byte	0x09
	.zero		1


	//   ....[45]....
        /*08c0*/ 	.word	0x0000d6f0
        /*08c4*/ 	.word	0x000000ff
        /*08c8*/ 	.word	0x0002d850
        /*08cc*/ 	.short	0x010a
        /*08ce*/ 	.byte	0x09
	.zero		1


	//   ....[46]....
        /*08d0*/ 	.word	0x0000dd30
        /*08d4*/ 	.word	0x00000006
        /*08d8*/ 	.word	0x00000000
        /*08dc*/ 	.short	0x0101
        /*08de*/ 	.byte	0x3f
	.zero		1


	//   ....[47]....
        /*08e0*/ 	.word	0x0000eff0
        /*08e4*/ 	.word	0x000000ff
        /*08e8*/ 	.word	0x00000000
        /*08ec*/ 	.short	0x0101
        /*08ee*/ 	.byte	0x04
	.zero		1


	//   ....[48]....
        /*08f0*/ 	.word	0x00011a50
        /*08f4*/ 	.word	0x00000000
        /*08f8*/ 	.word	0x0002d840
        /*08fc*/ 	.short	0x010a
        /*08fe*/ 	.byte	0x3f
	.zero		1


	//   ....[49]....
        /*0900*/ 	.word	0x000129d0
        /*0904*/ 	.word	0x00000016
        /*0908*/ 	.word	0x0002d800
        /*090c*/ 	.short	0x0107
        /*090e*/ 	.byte	0x3f
	.zero		1


	//   ....[50]....
        /*0910*/ 	.word	0x00012ad0
        /*0914*/ 	.word	0x00000016
        /*0918*/ 	.word	0x0002d800
        /*091c*/ 	.short	0x0101
        /*091e*/ 	.byte	0x3f
	.zero		1


	//   ....[51]....
        /*0920*/ 	.word	0x00012af0
        /*0924*/ 	.word	0x00000016
        /*0928*/ 	.word	0x0002d820
        /*092c*/ 	.short	0x010a
        /*092e*/ 	.byte	0x3f
	.zero		1


	//   ....[52]....
        /*0930*/ 	.word	0x00012e10
        /*0934*/ 	.word	0x00000003
        /*0938*/ 	.word	0x0002d840
        /*093c*/ 	.short	0x010a
        /*093e*/ 	.byte	0x3f
	.zero		1


	//   ....[53]....
        /*0940*/ 	.word	0x00013290
        /*0944*/ 	.word	0x00000003
        /*0948*/ 	.word	0x00000060
        /*094c*/ 	.short	0x010a
        /*094e*/ 	.byte	0x3f
	.zero		1


	//   ....[54]....
        /*0950*/ 	.word	0x000139d0
        /*0954*/ 	.word	0x00000003
        /*0958*/ 	.word	0x0002d840
        /*095c*/ 	.short	0x010a
        /*095e*/ 	.byte	0x3f
	.zero		1


	//   ....[55]....
        /*0960*/ 	.word	0x00013e50
        /*0964*/ 	.word	0x0000000c
        /*0968*/ 	.word	0x00000060
        /*096c*/ 	.short	0x010a
        /*096e*/ 	.byte	0x3f
	.zero		1


	//   ....[56]....
        /*0970*/ 	.word	0x000144c0
        /*0974*/ 	.word	0x00000002
        /*0978*/ 	.word	0x0002d840
        /*097c*/ 	.short	0x010a
        /*097e*/ 	.byte	0x3f
	.zero		1


	//   ....[57]....
        /*0980*/ 	.word	0x00014950
        /*0984*/ 	.word	0x00000007
        /*0988*/ 	.word	0x00000060
        /*098c*/ 	.short	0x010a
        /*098e*/ 	.byte	0x3f
	.zero		1


	//   ....[58]....
        /*0990*/ 	.word	0x00014f70
        /*0994*/ 	.word	0x00000003
        /*0998*/ 	.word	0x0002d860
        /*099c*/ 	.short	0x010a
        /*099e*/ 	.byte	0x3f
	.zero		1


	//   ....[59]....
        /*09a0*/ 	.word	0x000160a0
        /*09a4*/ 	.word	0x00000009
        /*09a8*/ 	.word	0x0002d820
        /*09ac*/ 	.short	0x010a
        /*09ae*/ 	.byte	0x3f
	.zero		1


	//   ....[60]....
        /*09b0*/ 	.word	0x00016240
        /*09b4*/ 	.word	0x00000005
        /*09b8*/ 	.word	0x00000000
        /*09bc*/ 	.short	0x010a
        /*09be*/ 	.byte	0x3f
	.zero		1


	//   ....[61]....
        /*09c0*/ 	.word	0x000162b0
        /*09c4*/ 	.word	0x00000003
        /*09c8*/ 	.word	0x00000000
        /*09cc*/ 	.short	0x010a
        /*09ce*/ 	.byte	0x3f
	.zero		1


	//   ....[62]....
        /*09d0*/ 	.word	0x00016310
        /*09d4*/ 	.word	0x00000017
        /*09d8*/ 	.word	0x00000000
        /*09dc*/ 	.short	0x010a
        /*09de*/ 	.byte	0x3f
	.zero		1


	//   ....[63]....
        /*09e0*/ 	.word	0x00016340
        /*09e4*/ 	.word	0x00000007
        /*09e8*/ 	.word	0x00000000
        /*09ec*/ 	.short	0x010a
        /*09ee*/ 	.byte	0x3f
	.zero		1


	//   ....[64]....
        /*09f0*/ 	.word	0x000163b0
        /*09f4*/ 	.word	0x00000003
        /*09f8*/ 	.word	0x0002d800
        /*09fc*/ 	.short	0x010a
        /*09fe*/ 	.byte	0x3f
	.zero		1


	//   ....[65]....
        /*0a00*/ 	.word	0x00016400
        /*0a04*/ 	.word	0x00000005
        /*0a08*/ 	.word	0x0002d830
        /*0a0c*/ 	.short	0x010a
        /*0a0e*/ 	.byte	0x3f
	.zero		1


	//   ....[66]....
        /*0a10*/ 	.word	0x00016460
        /*0a14*/ 	.word	0x00000007
        /*0a18*/ 	.word	0x0002d830
        /*0a1c*/ 	.short	0x010a
        /*0a1e*/ 	.byte	0x3f
	.zero		1


	//   ....[67]....
        /*0a20*/ 	.word	0x000164c0
        /*0a24*/ 	.word	0x00000007
        /*0a28*/ 	.word	0x0002d850
        /*0a2c*/ 	.short	0x010a
        /*0a2e*/ 	.byte	0x3f
	.zero		1


	//   ....[68]....
        /*0a30*/ 	.word	0x00016520
        /*0a34*/ 	.word	0x00000005
        /*0a38*/ 	.word	0x0002d830
        /*0a3c*/ 	.short	0x010a
        /*0a3e*/ 	.byte	0x3f
	.zero		1


	//   ....[69]....
        /*0a40*/ 	.word	0x00016580
        /*0a44*/ 	.word	0x00000005
        /*0a48*/ 	.word	0x0002d850
        /*0a4c*/ 	.short	0x010a
        /*0a4e*/ 	.byte	0x3f
	.zero		1


	//   ....[70]....
        /*0a50*/ 	.word	0x000165e0
        /*0a54*/ 	.word	0x00000005
        /*0a58*/ 	.word	0x0002d830
        /*0a5c*/ 	.short	0x010a
        /*0a5e*/ 	.byte	0x3f
	.zero		1


	//   ....[71]....
        /*0a60*/ 	.word	0x00016640
        /*0a64*/ 	.word	0x00000005
        /*0a68*/ 	.word	0x0002d850
        /*0a6c*/ 	.short	0x010a
        /*0a6e*/ 	.byte	0x3f
	.zero		1


	//   ....[72]....
        /*0a70*/ 	.word	0x000166a0
        /*0a74*/ 	.word	0x00000007
        /*0a78*/ 	.word	0x0002d850
        /*0a7c*/ 	.short	0x010a
        /*0a7e*/ 	.byte	0x3f
	.zero		1


	//   ....[73]....
        /*0a80*/ 	.word	0x00016840
        /*0a84*/ 	.word	0x00000000
        /*0a88*/ 	.word	0x0002d840
        /*0a8c*/ 	.short	0x010a
        /*0a8e*/ 	.byte	0x3f
	.zero		1


	//   ....[74]....
        /*0a90*/ 	.word	0x000170f0
        /*0a94*/ 	.word	0x00000016
        /*0a98*/ 	.word	0x0002d820
        /*0a9c*/ 	.short	0x010a
        /*0a9e*/ 	.byte	0x3f
	.zero		1


	//   ....[75]....
        /*0aa0*/ 	.word	0x00017140
        /*0aa4*/ 	.word	0x00000003
        /*0aa8*/ 	.word	0x0002d840
        /*0aac*/ 	.short	0x010a
        /*0aae*/ 	.byte	0x3f
	.zero		1


	//   ....[76]....
        /*0ab0*/ 	.word	0x00017190
        /*0ab4*/ 	.word	0x00000003
        /*0ab8*/ 	.word	0x00000060
        /*0abc*/ 	.short	0x010a
        /*0abe*/ 	.byte	0x3f
	.zero		1


	//   ....[77]....
        /*0ac0*/ 	.word	0x000171e0
        /*0ac4*/ 	.word	0x00000003
        /*0ac8*/ 	.word	0x0002d840
        /*0acc*/ 	.short	0x010a
        /*0ace*/ 	.byte	0x3f
	.zero		1


	//   ....[78]....
        /*0ad0*/ 	.word	0x00017230
        /*0ad4*/ 	.word	0x0000000c
        /*0ad8*/ 	.word	0x00000060
        /*0adc*/ 	.short	0x010a
        /*0ade*/ 	.byte	0x3f
	.zero		1


	//   ....[79]....
        /*0ae0*/ 	.word	0x00017280
        /*0ae4*/ 	.word	0x00000002
        /*0ae8*/ 	.word	0x0002d840
        /*0aec*/ 	.short	0x010a
        /*0aee*/ 	.byte	0x3f
	.zero		1


	//   ....[80]....
        /*0af0*/ 	.word	0x000172d0
        /*0af4*/ 	.word	0x00000007
        /*0af8*/ 	.word	0x00000060
        /*0afc*/ 	.short	0x010a
        /*0afe*/ 	.byte	0x3f
	.zero		1


	//   ....[81]....
        /*0b00*/ 	.word	0x00017320
        /*0b04*/ 	.word	0x00000003
        /*0b08*/ 	.word	0x0002d860
        /*0b0c*/ 	.short	0x010a
        /*0b0e*/ 	.byte	0x3f
	.zero		1


	//   ....[82]....
        /*0b10*/ 	.word	0x00017ca0
        /*0b14*/ 	.word	0x00000009
        /*0b18*/ 	.word	0x0002d820
        /*0b1c*/ 	.short	0x010a
        /*0b1e*/ 	.byte	0x3f
	.zero		1


	//   ....[83]....
        /*0b20*/ 	.word	0x00017e40
        /*0b24*/ 	.word	0x00000005
        /*0b28*/ 	.word	0x00000000
        /*0b2c*/ 	.short	0x010a
        /*0b2e*/ 	.byte	0x3f
	.zero		1


	//   ....[84]....
        /*0b30*/ 	.word	0x00017e90
        /*0b34*/ 	.word	0x00000003
        /*0b38*/ 	.word	0x00000000
        /*0b3c*/ 	.short	0x010a
        /*0b3e*/ 	.byte	0x3f
	.zero		1


	//   ....[85]....
        /*0b40*/ 	.word	0x00017ee0
        /*0b44*/ 	.word	0x00000017
        /*0b48*/ 	.word	0x00000000
        /*0b4c*/ 	.short	0x010a
        /*0b4e*/ 	.byte	0x3f
	.zero		1


	//----- nvinfo : EIATTR_NUM_MBARRIERS
	.align		4
.L_1353:
        /*0b50*/ 	.byte	0x03, 0x38
        /*0b52*/ 	.short	0x0016


	//----- nvinfo : EIATTR_EXIT_INSTR_OFFSETS
	.align		4
        /*0b54*/ 	.byte	0x04, 0x1c
        /*0b56*/ 	.short	(.L_1355 - .L_1354)


	//   ....[0]....
.L_1354:
        /*0b58*/ 	.word	0x00000a80


	//   ....[1]....
        /*0b5c*/ 	.word	0x0000fc40


	//   ....[2]....
        /*0b60*/ 	.word	0x00016390


	//----- nvinfo : EIATTR_MAX_THREADS
	.align		4
.L_1355:
        /*0b64*/ 	.byte	0x04, 0x05
        /*0b66*/ 	.short	(.L_1357 - .L_1356)
.L_1356:
        /*0b68*/ 	.word	0x00000200
        /*0b6c*/ 	.word	0x00000001
        /*0b70*/ 	.word	0x00000001


	//----- nvinfo : EIATTR_CRS_STACK_SIZE
	.align		4
.L_1357:
        /*0b74*/ 	.byte	0x04, 0x1e
        /*0b76*/ 	.short	(.L_1359 - .L_1358)
.L_1358:
        /*0b78*/ 	.word	0x00000000


	//----- nvinfo : EIATTR_CBANK_PARAM_SIZE
	.align		4
.L_1359:
        /*0b7c*/ 	.byte	0x03, 0x19
        /*0b7e*/ 	.short	0x0af0


	//----- nvinfo : EIATTR_PARAM_CBANK
	.align		4
        /*0b80*/ 	.byte	0x04, 0x0a
        /*0b82*/ 	.short	(.L_1361 - .L_1360)
	.align		4
.L_1360:
        /*0b84*/ 	.word	index@(.nv.constant0._ZN7cutlass13device_kernelIN5flash11enable_sm90INS1_16FlashAttnFwdSm90INS1_25CollectiveMainloopFwdSm90ILi2EN4cute5tupleIJNS5_1CILi1EEES8_S8_EEENS6_IJNS7_ILi192EEENS7_ILi128EEENS7_ILi96EEEEEELi96ENS_10bfloat16_tEfNS_4arch4Sm90ELb0ELb1ELb0ELb1ELb0ELb0ELb0ELb0ELb1ELb1ELb0ELb0EEENS1_21CollectiveEpilogueFwdINS6_IJSA_SC_SB_EEES9_SE_SG_Li384ELb1ELb1ELb0ELb0EEENS1_36VarlenDynamicPersistentTileSchedulerILi192ELi128ELi384ELi128ELb0ELb1ELb1ELb1ELb0ELb1EEEEEEEEEvNT_6ParamsE)
        /*0b88*/ 	.short	0x0210
        /*0b8a*/ 	.short	0x0af0


	//----- nvinfo : EIATTR_SW_WAR
	.align		4
.L_1361:
        /*0b8c*/ 	.byte	0x04, 0x36
        /*0b8e*/ 	.short	(.L_1363 - .L_1362)
.L_1362:
        /*0b90*/ 	.word	0x00000008
.L_1363:


//--------------------- .nv.info._ZN7cutlass13device_kernelIN5flash11enable_sm90INS1_16FlashAttnFwdSm90INS1_25CollectiveMainloopFwdSm90ILi2EN4cute5tupleIJNS5_1CILi1EEES8_S8_EEENS6_IJNS7_ILi192EEENS7_ILi128EEENS7_ILi96EEEEEELi96ENS_10bfloat16_tEfNS_4arch4Sm90ELb0ELb1ELb0ELb1ELb0ELb1ELb0ELb0ELb1ELb1ELb0ELb0EEENS1_21CollectiveEpilogueFwdINS6_IJSA_SC_SB_EEES9_SE_SG_Li384ELb1ELb1ELb0ELb0EEENS1_36VarlenDynamicPersistentTileSchedulerILi192ELi128ELi384ELi128ELb0ELb1ELb1ELb1ELb0ELb1EEEEEEEEEvNT_6ParamsE --------------------------
	.section	.nv.info._ZN7cutlass13device_kernelIN5flash11enable_sm90INS1_16FlashAttnFwdSm90INS1_25CollectiveMainloopFwdSm90ILi2EN4cute5tupleIJNS5_1CILi1EEES8_S8_EEENS6_IJNS7_ILi192EEENS7_ILi128EEENS7_ILi96EEEEEELi96ENS_10bfloat16_tEfNS_4arch4Sm90ELb0ELb1ELb0ELb1ELb0ELb1ELb0ELb0ELb1ELb1ELb0ELb0EEENS1_21CollectiveEpilogueFwdINS6_IJSA_SC_SB_EEES9_SE_SG_Li384ELb1ELb1ELb0ELb0EEENS1_36VarlenDynamicPersistentTileSchedulerILi192ELi128ELi384ELi128ELb0ELb1ELb1ELb1ELb0ELb1EEEEEEEEEvNT_6ParamsE,"",@"SHT_CUDA_INFO"
	.sectionflags	@""
	.align	4


	//----- nvinfo : EIATTR_CUDA_API_VERSION
	.align		4
        /*0000*/ 	.byte	0x04, 0x37
        /*0002*/ 	.short	(.L_1365 - .L_1364)
.L_1364:
        /*0004*/ 	.word	0x00000082


	//----- nvinfo : EIATTR_KPARAM_INFO
	.align		4
.L_1365:
        /*0008*/ 	.byte	0x04, 0x17
        /*000a*/ 	.short	(.L_1367 - .L_1366)
.L_1366:
        /*000c*/ 	.word	0x00000000
        /*0010*/ 	.short	0x0000
        /*0012*/ 	.short	0x0070
        /*0014*/ 	.byte	0x00, 0xf0, 0x01, 0x2a


	//----- nvinfo : EIATTR_SPARSE_MMA_MASK
	.align		4
.L_1367:
        /*0018*/ 	.byte	0x03, 0x50
        /*001a*/ 	.short	0x0000


	//----- nvinfo : EIATTR_MAXREG_COUNT
	.align		4
        /*001c*/ 	.byte	0x03, 0x1b
        /*001e*/ 	.short	0x0080


	//----- nvinfo : EIATTR_NUM_BARRIERS
	.align		4
        /*0020*/ 	.byte	0x02, 0x4c
        /*0022*/ 	.byte	0x10
	.zero		1


	//----- nvinfo : EIATTR_EXTERNS
	.align		4
        /*0024*/ 	.byte	0x04, 0x0f
        /*0026*/ 	.short	(.L_1369 - .L_1368)


	//   ....[0]....
	.align		4
.L_1368:
        /*0028*/ 	.word	index@(__assertfail)


	//----- nvinfo : EIATTR_ANNOTATIONS
	.align		4
.L_1369:
        /*002c*/ 	.byte	0x04, 0x55
        /*002e*/ 	.short	(.L_1371 - .L_1370)


	//   ....[0]....
.L_1370:
        /* <DEDUP_REMOVED lines=87> */


	//----- nvinfo : EIATTR_MERCURY_ISA_VERSION
	.align		4
.L_1371:
        /*0590*/ 	.byte	0x03, 0x5f
        /*0592*/ 	.short	0x0101


	//----- nvinfo : EIATTR_UNUSED_LOAD_BYTE_OFFSET
	.align		4
        /*0594*/ 	.byte	0x04, 0x44
        /*0596*/ 	.short	(.L_1373 - .L_1372)


	//   ....[0]....
.L_1372:
        /*0598*/ 	.word	0x00000af0
        /*059c*/ 	.word	0x0000fff0


	//   ....[1]....
        /*05a0*/ 	.word	0x00018d20
        /*05a4*/ 	.word	0x0000fff0


	//----- nvinfo : EIATTR_INT_WARP_WIDE_INSTR_OFFSETS
	.align		4
.L_1373:
        /*05a8*/ 	.byte	0x04, 0x31
        /*05aa*/ 	.short	(.L_1375 - .L_1374)


	//   ....[0]....
.L_1374:
        /*05ac*/ 	.word	0x00000190


	//   ....[1]....
        /*05b0*/ 	.word	0x000001d0


	//   ....[2]....
        /*05b4*/ 	.word	0x00000240


	//   ....[3]....
        /*05b8*/ 	.word	0x0001da70


	//   ....[4]....
        /*05bc*/ 	.word	0x0001db00


	//   ....[5]....
        /*05c0*/ 	.word	0x00021590


	//   ....[6]....
        /*05c4*/ 	.word	0x00021620


	//----- nvinfo : EIATTR_COOP_GROUP_MASK_REGIDS
	.align		4
.L_1375:
        /*05c8*/ 	.byte	0x04, 0x29
        /*05ca*/ 	.short	(.L_1377 - .L_1376)


	//   ....[0]....
.L_1376:
        /*05cc*/ 	.word	0xffffffff


	//   ....[1]....
        /*05d0*/ 	.word	0xffffffff


	//   ....[2]....
        /*05d4*/ 	.word	0xffffffff


	//   ....[3]....
        /*05d8*/ 	.word	0xffffffff


	//   ....[4]....
        /*05dc*/ 	.word	0xffffffff


	//   ....[5]....
        /*05e0*/ 	.word	0xffffffff


	//   ....[6]....
        /*05e4*/ 	.word	0xffffffff


	//   ....[7]....
        /*05e8*/ 	.word	0xffffffff


	//   ....[8]....
        /*05ec*/ 	.word	0xffffffff


	//   ....[9]....
        /*05f0*/ 	.word	0xffffffff


	//   ....[10]....
        /*05f4*/ 	.word	0xffffffff


	//   ....[11]....
        /*05f8*/ 	.word	0xffffffff


	//   ....[12]....
        /*05fc*/ 	.word	0xffffffff


	//   ....[13]....
        /*0600*/ 	.word	0xffffffff


	//   ....[14]....
        /*0604*/ 	.word	0xffffffff


	//   ....[15]....
        /*0608*/ 	.word	0xffffffff


	//   ....[16]....
        /*060c*/ 	.word	0xffffffff


	//   ....[17]....
        /*0610*/ 	.word	0xffffffff


	//   ....[18]....
        /*0614*/ 	.word	0xffffffff


	//   ....[19]....
        /*0618*/ 	.word	0xffffffff


	//   ....[20]....
        /*061c*/ 	.word	0xffffffff


	//   ....[21]....
        /*0620*/ 	.word	0xffffffff


	//   ....[22]....
        /*0624*/ 	.word	0xffffffff


	//   ....[23]....
        /*0628*/ 	.word	0xffffffff


	//   ....[24]....
        /*062c*/ 	.word	0xffffffff


	//   ....[25]....
        /*0630*/ 	.word	0xffffffff


	//   ....[26]....
        /*0634*/ 	.word	0xffffffff


	//   ....[27]....
        /*0638*/ 	.word	0xffffffff


	//   ....[28]....
        /*063c*/ 	.word	0xffffffff


	//   ....[29]....
        /*0640*/ 	.word	0xffffffff


	//   ....[30]....
        /*0644*/ 	.word	0xffffffff


	//   ....[31]....
        /*0648*/ 	.word	0xffffffff


	//   ....[32]....
        /*064c*/ 	.word	0xffffffff


	//   ....[33]....
        /*0650*/ 	.word	0xffffffff


	//   ....[34]....
        /*0654*/ 	.word	0xffffffff


	//   ....[35]....
        /*0658*/ 	.word	0xffffffff


	//   ....[36]....
        /*065c*/ 	.word	0xffffffff


	//   ....[37]....
        /*0660*/ 	.word	0xffffffff


	//   ....[38]....
        /*0664*/ 	.word	0xffffffff


	//   ....[39]....
        /*0668*/ 	.word	0xffffffff


	//   ....[40]....
        /*066c*/ 	.word	0xffffffff


	//   ....[41]....
        /*0670*/ 	.word	0xffffffff


	//   ....[42]....
        /*0674*/ 	.word	0xffffffff


	//   ....[43]....
        /*0678*/ 	.word	0xffffffff


	//   ....[44]....
        /*067c*/ 	.word	0xffffffff


	//   ....[45]....
        /*0680*/ 	.word	0xffffffff


	//   ....[46]....
        /*0684*/ 	.word	0xffffffff


	//   ....[47]....
        /*0688*/ 	.word	0xffffffff


	//   ....[48]....
        /*068c*/ 	.word	0xffffffff


	//   ....[49]....
        /*0690*/ 	.word	0xffffffff


	//   ....[50]....
        /*0694*/ 	.word	0xffffffff


	//   ....[51]....
        /*0698*/ 	.word	0xffffffff


	//   ....[52]....
        /*069c*/ 	.word	0xffffffff


	//   ....[53]....
        /*06a0*/ 	.word	0xffffffff


	//   ....[54]....
        /*06a4*/ 	.word	0xffffffff


	//   ....[55]....
        /*06a8*/ 	.word	0xffffffff


	//   ....[56]....
        /*06ac*/ 	.word	0xffffffff


	//   ....[57]....
        /*06b0*/ 	.word	0xffffffff


	//   ....[58]....
        /*06b4*/ 	.word	0xffffffff


	//   ....[59]....
        /*06b8*/ 	.word	0xffffffff


	//   ....[60]....
        /*06bc*/ 	.word	0xffffffff


	//   ....[61]....
        /*06c0*/ 	.word	0xffffffff


	//   ....[62]....
        /*06c4*/ 	.word	0xffffffff


	//   ....[63]....
        /*06c8*/ 	.word	0xffffffff


	//   ....[64]....
        /*06cc*/ 	.word	0xffffffff


	//   ....[65]....
        /*06d0*/ 	.word	0xffffffff


	//   ....[66]....
        /*06d4*/ 	.word	0xffffffff


	//   ....[67]....
        /*06d8*/ 	.word	0xffffffff


	//   ....[68]....
        /*06dc*/ 	.word	0xffffffff


	//   ....[69]....
        /*06e0*/ 	.word	0xffffffff


	//   ....[70]....
        /*06e4*/ 	.word	0xffffffff


	//   ....[71]....
        /*06e8*/ 	.word	0xffffffff


	//   ....[72]....
        /*06ec*/ 	.word	0xffffffff


	//   ....[73]....
        /*06f0*/ 	.word	0xffffffff


	//   ....[74]....
        /*06f4*/ 	.word	0xffffffff


	//   ....[75]....
        /*06f8*/ 	.word	0xffffffff


	//   ....[76]....
        /*06fc*/ 	.word	0xffffffff


	//   ....[77]....
        /*0700*/ 	.word	0xffffffff


	//   ....[78]....
        /*0704*/ 	.word	0xffffffff


	//   ....[79]....
        /*0708*/ 	.word	0xffffffff


	//   ....[80]....
        /*070c*/ 	.word	0xffffffff


	//   ....[81]....
        /*0710*/ 	.word	0xffffffff


	//   ....[82]....
        /*0714*/ 	.word	0xffffffff


	//   ....[83]....
        /*0718*/ 	.word	0xffffffff


	//   ....[84]....
        /*071c*/ 	.word	0xffffffff


	//   ....[85]....
        /*0720*/ 	.word	0xffffffff


	//   ....[86]....
        /*0724*/ 	.word	0xffffffff


	//   ....[87]....
        /*0728*/ 	.word	0xffffffff


	//   ....[88]....
        /*072c*/ 	.word	0xffffffff


	//   ....[89]....
        /*0730*/ 	.word	0xffffffff


	//   ....[90]....
        /*0734*/ 	.word	0xffffffff


	//   ....[91]....
        /*0738*/ 	.word	0xffffffff


	//   ....[92]....
        /*073c*/ 	.word	0xffffffff


	//   ....[93]....
        /*0740*/ 	.word	0xffffffff


	//   ....[94]....
        /*0744*/ 	.word	0xffffffff


	//   ....[95]....
        /*0748*/ 	.word	0xffffffff


	//   ....[96]....
        /*074c*/ 	.word	0xffffffff


	//   ....[97]....
        /*0750*/ 	.word	0xffffffff


	//   ....[98]....
        /*0754*/ 	.word	0xffffffff


	//   ....[99]....
        /*0758*/ 	.word	0xffffffff


	//   ....[100]....
        /*075c*/ 	.word	0xffffffff


	//   ....[101]....
        /*0760*/ 	.word	0xffffffff


	//   ....[102]....
        /*0764*/ 	.word	0xffffffff


	//   ....[103]....
        /*0768*/ 	.word	0xffffffff


	//   ....[104]....
        /*076c*/ 	.word	0xffffffff


	//   ....[105]....
        /*0770*/ 	.word	0xffffffff


	//   ....[106]....
        /*0774*/ 	.word	0x0500000f


	//   ....[107]....
        /*0778*/ 	.word	0x0500000f


	//   ....[108]....
        /*077c*/ 	.word	0x0500000f


	//   ....[109]....
        /*0780*/ 	.word	0x0500000f


	//   ....[110]....
        /*0784*/ 	.word	0x0500000f


	//   ....[111]....
        /*0788*/ 	.word	0x0500000f


	//   ....[112]....
        /*078c*/ 	.word	0x0500000f


	//   ....[113]....
        /*0790*/ 	.word	0x0500000f


	//   ....[114]....
        /*0794*/ 	.word	0x0500000f


	//   ....[115]....
        /*0798*/ 	.word	0x0500000f


	//   ....[116]....
        /*079c*/ 	.word	0x0500000f


	//   ....[117]....
        /*07a0*/ 	.word	0x0500000f


	//   ....[118]....
        /*07a4*/ 	.word	0x0500000f


	//   ....[119]....
        /*07a8*/ 	.word	0x0500000f


	//   ....[120]....
        /*07ac*/ 	.word	0x0500000f


	//   ....[121]....
        /*07b0*/ 	.word	0x0500000f


	//   ....[122]....
        /*07b4*/ 	.word	0x0500000f


	//   ....[123]....
        /*07b8*/ 	.word	0x0500000f


	//   ....[124]....
        /*07bc*/ 	.word	0x0500000f


	//   ....[125]....
        /*07c0*/ 	.word	0x0500000f


	//   ....[126]....
        /*07c4*/ 	.word	0x0500000f


	//   ....[127]....
        /*07c8*/ 	.word	0x0500000f


	//   ....[128]....
        /*07cc*/ 	.word	0x0500000f


	//   ....[129]....
        /*07d0*/ 	.word	0x0500000f


	//   ....[130]....
        /*07d4*/ 	.word	0x0500000f


	//   ....[131]....
        /*07d8*/ 	.word	0x0500000f


	//   ....[132]....
        /*07dc*/ 	.word	0x0500000f


	//   ....[133]....
        /*07e0*/ 	.word	0x0500000f


	//   ....[134]....
        /*07e4*/ 	.word	0x0500000f


	//   ....[135]....
        /*07e8*/ 	.word	0x0500000f


	//   ....[136]....
        /*07ec*/ 	.word	0x0500000f


	//   ....[137]....
        /*07f0*/ 	.word	0x0500000f


	//   ....[138]....
        /*07f4*/ 	.word	0x0500000f


	//   ....[139]....
        /*07f8*/ 	.word	0x0500000f


	//   ....[140]....
        /*07fc*/ 	.word	0x0500000f


	//   ....[141]....
        /*0800*/ 	.word	0x0500000f


	//   ....[142]....
        /*0804*/ 	.word	0x0500000f


	//   ....[143]....
        /*0808*/ 	.word	0x0500000f


	//   ....[144]....
        /*080c*/ 	.word	0x0500000f


	//   ....[145]....
        /*0810*/ 	.word	0x0500000f


	//   ....[146]....
        /*0814*/ 	.word	0x0500000f


	//   ....[147]....
        /*0818*/ 	.word	0x0500000f


	//   ....[148]....
        /*081c*/ 	.word	0x0500000f


	//   ....[149]....
        /*0820*/ 	.word	0x0500000f


	//   ....[150]....
        /*0824*/ 	.word	0x0500000f


	//----- nvinfo : EIATTR_COOP_GROUP_INSTR_OFFSETS
	.align		4
.L_1377:
        /*0828*/ 	.byte	0x04, 0x28
        /*082a*/ 	.short	(.L_1379 - .L_1378)


	//   ....[0]....
.L_1378:
        /*082c*/ 	.word	0x00000070


	//   ....[1]....
        /*0830*/ 	.word	0x000001a0


	//   ....[2]....
        /*0834*/ 	.word	0x000001f0


	//   ....[3]....
        /*0838*/ 	.word	0x00000420


	//   ....[4]....
        /*083c*/ 	.word	0x00000580


	//   ....[5]....
        /*0840*/ 	.word	0x000006a0


	//   ....[6]....
        /*0844*/ 	.word	0x00000800


	//   ....[7]....
        /*0848*/ 	.word	0x00007750


	//   ....[8]....
        /*084c*/ 	.word	0x00007ec0


	//   ....[9]....
        /*0850*/ 	.word	0x00007ed0


	//   ....[10]....
        /*0854*/ 	.word	0x00007ee0


	//   ....[11]....
        /*0858*/ 	.word	0x00007ef0


	//   ....[12]....
        /*085c*/ 	.word	0x00009eb0


	//   ....[13]....
        /*0860*/ 	.word	0x00009ec0


	//   ....[14]....
        /*0864*/ 	.word	0x00009ed0


	//   ....[15]....
        /*0868*/ 	.word	0x00009ee0


	//   ....[16]....
        /*086c*/ 	.word	0x0000c200


	//   ....[17]....
        /*0870*/ 	.word	0x0000d020


	//   ....[18]....
        /*0874*/ 	.word	0x0000d710


	//   ....[19]....
        /*0878*/ 	.word	0x0000d820


	//   ....[20]....
        /*087c*/ 	.word	0x0000e0f0


	//   ....[21]....
        /*0880*/ 	.word	0x0000e160


	//   ....[22]....
        /*0884*/ 	.word	0x0000edd0


	//   ....[23]....
        /*0888*/ 	.word	0x0000f8c0


	//   ....[24]....
        /*088c*/ 	.word	0x00010000


	//   ....[25]....
        /*0890*/ 	.word	0x00010a10


	//   ....[26]....
        /*0894*/ 	.word	0x00010a30


	//   ....[27]....
        /*0898*/ 	.word	0x000117f0


	//   ....[28]....
        /*089c*/ 	.word	0x00011830


	//   ....[29]....
        /*08a0*/ 	.word	0x00012590


	//   ....[30]....
        /*08a4*/ 	.word	0x00013260


	//   ....[31]....
        /*08a8*/ 	.word	0x00013280


	//   ....[32]....
        /*08ac*/ 	.word	0x000139b0


	//   ....[33]....
        /*08b0*/ 	.word	0x000139f0


	//   ....[34]....
        /*08b4*/ 	.word	0x00014c00


	//   ....[35]....
        /*08b8*/ 	.word	0x00015350


	//   ....[36]....
        /*08bc*/ 	.word	0x00015ad0


	//   ....[37]....
        /*08c0*/ 	.word	0x000164d0


	//   ....[38]....
        /*08c4*/ 	.word	0x000164f0


	//   ....[39]....
        /*08c8*/ 	.word	0x000172a0


	//   ....[40]....
        /*08cc*/ 	.word	0x000172c0


	//   ....[41]....
        /*08d0*/ 	.word	0x00018050


	//   ....[42]....
        /*08d4*/ 	.word	0x00018720


	//   ....[43]....
        /*08d8*/ 	.word	0x00018750


	//   ....[44]....
        /*08dc*/ 	.word	0x000187a0


	//   ....[45]....
        /*08e0*/ 	.word	0x000187b0


	//   ....[46]....
        /*08e4*/ 	.word	0x000196f0


	//   ....[47]....
        /*08e8*/ 	.word	0x00019720


	//   ....[48]....
        /*08ec*/ 	.word	0x00019790


	//   ....[49]....
        /*08f0*/ 	.word	0x000197a0


	//   ....[50]....
        /*08f4*/ 	.word	0x00019cb0


	//   ....[51]....
        /*08f8*/ 	.word	0x00019cd0


	//   ....[52]....
        /*08fc*/ 	.word	0x00019df0


	//   ....[53]....
        /*0900*/ 	.word	0x00019e10


	//   ....[54]....
        /*0904*/ 	.word	0x0001a680


	//   ....[55]....
        /*0908*/ 	.word	0x0001a690


	//   ....[56]....
        /*090c*/ 	.word	0x0001a7f0


	//   ....[57]....
        /*0910*/ 	.word	0x0001a800


	//   ....[58]....
        /*0914*/ 	.word	0x0001a9a0


	//   ....[59]....
        /*0918*/ 	.word	0x0001ab70


	//   ....[60]....
        /*091c*/ 	.word	0x0001aba0


	//   ....[61]....
        /*0920*/ 	.word	0x0001abd0


	//   ....[62]....
        /*0924*/ 	.word	0x0001ac00


	//   ....[63]....
        /*0928*/ 	.word	0x0001ac30


	//   ....[64]....
        /*092c*/ 	.word	0x0001ac60


	//   ....[65]....
        /*0930*/ 	.word	0x0001add0


	//   ....[66]....
        /*0934*/ 	.word	0x0001ae00


	//   ....[67]....
        /*0938*/ 	.word	0x0001ae30


	//   ....[68]....
        /*093c*/ 	.word	0x0001ae60


	//   ....[69]....
        /*0940*/ 	.word	0x0001ae90


	//   ....[70]....
        /*0944*/ 	.word	0x0001aec0


	//   ....[71]....
        /*0948*/ 	.word	0x0001af60


	//   ....[72]....
        /*094c*/ 	.word	0x0001afc0


	//   ....[73]....
        /*0950*/ 	.word	0x0001b060


	//   ....[74]....
        /*0954*/ 	.word	0x0001c200


	//   ....[75]....
        /*0958*/ 	.word	0x0001e000


	//   ....[76]....
        /*095c*/ 	.word	0x0001eca0


	//   ....[77]....
        /*0960*/ 	.word	0x0001ecc0


	//   ....[78]....
        /*0964*/ 	.word	0x0001ed90


	//   ....[79]....
        /*0968*/ 	.word	0x0001edb0


	//   ....[80]....
        /*096c*/ 	.word	0x0001ee50


	//   ....[81]....
        /*0970*/ 	.word	0x0001ee70


	//   ....[82]....
        /*0974*/ 	.word	0x0001ee80


	//   ....[83]....
        /*0978*/ 	.word	0x0001ee90


	//   ....[84]....
        /*097c*/ 	.word	0x0001ef70


	//   ....[85]....
        /*0980*/ 	.word	0x0001efb0


	//   ....[86]....
        /*0984*/ 	.word	0x0001efc0


	//   ....[87]....
        /*0988*/ 	.word	0x0001f050


	//   ....[88]....
        /*098c*/ 	.word	0x00021ce0


	//   ....[89]....
        /*0990*/ 	.word	0x00021d00


	//   ....[90]....
        /*0994*/ 	.word	0x00021d40


	//   ....[91]....
        /*0998*/ 	.word	0x00021d70


	//   ....[92]....
        /*099c*/ 	.word	0x00021da0


	//   ....[93]....
        /*09a0*/ 	.word	0x00021dd0


	//   ....[94]....
        /*09a4*/ 	.word	0x00021e00


	//   ....[95]....
        /*09a8*/ 	.word	0x00021e30


	//   ....[96]....
        /*09ac*/ 	.word	0x00021fa0


	//   ....[97]....
        /*09b0*/ 	.word	0x00021fe0


	//   ....[98]....
        /*09b4*/ 	.word	0x00022010


	//   ....[99]....
        /*09b8*/ 	.word	0x00022040


	//   ....[100]....
        /*09bc*/ 	.word	0x00022070


	//   ....[101]....
        /*09c0*/ 	.word	0x000220a0


	//   ....[102]....
        /*09c4*/ 	.word	0x00022160


	//   ....[103]....
        /*09c8*/ 	.word	0x00022180


	//   ....[104]....
        /*09cc*/ 	.word	0x000221f0


	//   ....[105]....
        /*09d0*/ 	.word	0x00022880


	//   ....[106]....
        /*09d4*/ 	.word	0x00022ce0


	//   ....[107]....
        /*09d8*/ 	.word	0x00022d80


	//   ....[108]....
        /*09dc*/ 	.word	0x00022e10


	//   ....[109]....
        /*09e0*/ 	.word	0x00022e60


	//   ....[110]....
        /*09e4*/ 	.word	0x00022eb0


	//   ....[111]....
        /*09e8*/ 	.word	0x00022f80


	//   ....[112]....
        /*09ec*/ 	.word	0x00023010


	//   ....[113]....
        /*09f0*/ 	.word	0x00023070


	//   ....[114]....
        /*09f4*/ 	.word	0x000230d0


	//   ....[115]....
        /*09f8*/ 	.word	0x00023420


	//   ....[116]....
        /*09fc*/ 	.word	0x00023470


	//   ....[117]....
        /*0a00*/ 	.word	0x00023500


	//   ....[118]....
        /*0a04*/ 	.word	0x00023590


	//   ....[119]....
        /*0a08*/ 	.word	0x00023650


	//   ....[120]....
        /*0a0c*/ 	.word	0x00023940


	//   ....[121]....
        /*0a10*/ 	.word	0x00023af0


	//   ....[122]....
        /*0a14*/ 	.word	0x00023b40


	//   ....[123]....
        /*0a18*/ 	.word	0x00023bb0


	//   ....[124]....
        /*0a1c*/ 	.word	0x00023cb0


	//   ....[125]....
        /*0a20*/ 	.word	0x00023d40


	//   ....[126]....
        /*0a24*/ 	.word	0x00023e50


	//   ....[127]....
        /*0a28*/ 	.word	0x00023eb0


	//   ....[128]....
        /*0a2c*/ 	.word	0x00023f40


	//   ....[129]....
        /*0a30*/ 	.word	0x00024030


	//   ....[130]....
        /*0a34*/ 	.word	0x00024130


	//   ....[131]....
        /*0a38*/ 	.word	0x00024190


	//   ....[132]....
        /*0a3c*/ 	.word	0x000241f0


	//   ....[133]....
        /*0a40*/ 	.word	0x00024590


	//   ....[134]....
        /*0a44*/ 	.word	0x00024640


	//   ....[135]....
        /*0a48*/ 	.word	0x00024740


	//   ....[136]....
        /*0a4c*/ 	.word	0x000247c0


	//   ....[137]....
        /*0a50*/ 	.word	0x00024830


	//   ....[138]....
        /*0a54*/ 	.word	0x000248a0


	//   ....[139]....
        /*0a58*/ 	.word	0x00024910


	//   ....[140]....
        /*0a5c*/ 	.word	0x00024990


	//   ....[141]....
        /*0a60*/ 	.word	0x00024a20


	//   ....[142]....
        /*0a64*/ 	.word	0x00024ac0


	//   ....[143]....
        /*0a68*/ 	.word	0x00024b30


	//   ....[144]....
        /*0a6c*/ 	.word	0x00024ba0


	//   ....[145]....
        /*0a70*/ 	.word	0x00024c10


	//   ....[146]....
        /*0a74*/ 	.word	0x00024c90


	//   ....[147]....
        /*0a78*/ 	.word	0x00024d00


	//   ....[148]....
        /*0a7c*/ 	.word	0x00024da0


	//   ....[149]....
        /*0a80*/ 	.word	0x00024e30


	//   ....[150]....
        /*0a84*/ 	.word	0x00024f60


	//----- nvinfo : EIATTR_REG_RECONFIG
	.align		4
.L_1379:
        /*0a88*/ 	.byte	0x01, 0x54
	.zero		2


	//----- nvinfo : EIATTR_SYSCALL_OFFSETS
	.align		4
        /*0a8c*/ 	.byte	0x04, 0x46
        /*0a8e*/ 	.short	(.L_1381 - .L_1380)


	//   ....[0]....
.L_1380:
        /*0a90*/ 	.word	0x00001e70


	//   ....[1]....
        /*0a94*/ 	.word	0x00001fc0


	//   ....[2]....
        /*0a98*/ 	.word	0x00007950


	//   ....[3]....
        /*0a9c*/ 	.word	0x00007c70


	//   ....[4]....
        /*0aa0*/ 	.word	0x0001dc60


	//   ....[5]....
        /*0aa4*/ 	.word	0x0001ddb0


	//   ....[6]....
        /*0aa8*/ 	.word	0x0001dea0


	//   ....[7]....
        /*0aac*/ 	.word	0x0001e720


	//----- nvinfo : EIATTR_MBARRIER_INSTR_OFFSETS
	.align		4
.L_1381:
        /*0ab0*/ 	.byte	0x04, 0x39
        /*0ab2*/ 	.short	(.L_1383 - .L_1382)


	//   ....[0]....
.L_1382:
        /*0ab4*/ 	.word	0x000002d0
        /*0ab8*/ 	.word	0x000000ff
        /*0abc*/ 	.word	0x0002d800
        /*0ac0*/ 	.short	0x0100
        /*0ac2*/ 	.byte	0x08
	.zero		1


	//   ....[1]....
        /*0ac4*/ 	.word	0x000002e0
        /*0ac8*/ 	.word	0x000000ff
        /*0acc*/ 	.word	0x0002d820
        /*0ad0*/ 	.short	0x0100
        /*0ad2*/ 	.byte	0x08
	.zero		1


	//   ....[2]....
        /*0ad4*/ 	.word	0x000003d0
        /*0ad8*/ 	.word	0x000000ff
        /*0adc*/ 	.word	0x0002d830
        /*0ae0*/ 	.short	0x0100
        /*0ae2*/ 	.byte	0x08
	.zero		1


	//   ....[3]....
        /*0ae4*/ 	.word	0x000003e0
        /*0ae8*/ 	.word	0x000000ff
        /*0aec*/ 	.word	0x0002d840
        /*0af0*/ 	.short	0x0100
        /*0af2*/ 	.byte	0x08
	.zero		1


	//   ....[4]....
        /*0af4*/ 	.word	0x000003f0
        /*0af8*/ 	.word	0x000000ff
        /*0afc*/ 	.word	0x0002d838
        /*0b00*/ 	.short	0x0100
        /*0b02*/ 	.byte	0x08
	.zero		1


	//   ....[5]....
        /*0b04*/ 	.word	0x00000400
        /*0b08*/ 	.word	0x000000ff
        /*0b0c*/ 	.word	0x0002d848
        /*0b10*/ 	.short	0x0100
        /*0b12*/ 	.byte	0x08
	.zero		1


	//   ....[6]....
        /*0b14*/ 	.word	0x00000530
        /*0b18*/ 	.word	0x000000ff
        /*0b1c*/ 	.word	0x0002d850
        /*0b20*/ 	.short	0x0100
        /*0b22*/ 	.byte	0x08
	.zero		1


	//   ....[7]....
        /*0b24*/ 	.word	0x00000540
        /*0b28*/ 	.word	0x000000ff
        /*0b2c*/ 	.word	0x0002d860
        /*0b30*/ 	.short	0x0100
        /*0b32*/ 	.byte	0x08
	.zero		1


	//   ....[8]....
        /*0b34*/ 	.word	0x00000550
        /*0b38*/ 	.word	0x000000ff
        /*0b3c*/ 	.word	0x0002d858
        /*0b40*/ 	.short	0x0100
        /*0b42*/ 	.byte	0x08
	.zero		1


	//   ....[9]....
        /*0b44*/ 	.word	0x00000560
        /*0b48*/ 	.word	0x000000ff
        /*0b4c*/ 	.word	0x0002d868
        /*0b50*/ 	.short	0x0100
        /*0b52*/ 	.byte	0x08
	.zero		1


	//   ....[10]....
        /*0b54*/ 	.word	0x00000650
        /*0b58*/ 	.word	0x000000ff
        /*0b5c*/ 	.word	0x0002d870
        /*0b60*/ 	.short	0x0100
        /*0b62*/ 	.byte	0x06
	.zero		1


	//   ....[11]....
        /*0b64*/ 	.word	0x00000660
        /*0b68*/ 	.word	0x000000ff
        /*0b6c*/ 	.word	0x0002d880
        /*0b70*/ 	.short	0x0100
        /*0b72*/ 	.byte	0x06
	.zero		1


	//   ....[12]....
        /*0b74*/ 	.word	0x00000670
        /*0b78*/ 	.word	0x000000ff
        /*0b7c*/ 	.word	0x0002d878
        /*0b80*/ 	.short	0x0100
        /*0b82*/ 	.byte	0x06
	.zero		1


	//   ....[13]....
        /*0b84*/ 	.word	0x00000680
        /*0b88*/ 	.word	0x000000ff
        /*0b8c*/ 	.word	0x0002d888
        /*0b90*/ 	.short	0x0100
        /*0b92*/ 	.byte	0x06
	.zero		1


	//   ....[14]....
        /*0b94*/ 	.word	0x000007b0
        /*0b98*/ 	.word	0x000000ff
        /*0b9c*/ 	.word	0x0002d890
        /*0ba0*/ 	.short	0x0100
        /*0ba2*/ 	.byte	0x08
	.zero		1


	//   ....[15]....
        /*0ba4*/ 	.word	0x000007c0
        /*0ba8*/ 	.word	0x000000ff
        /*0bac*/ 	.word	0x0002d8a0
        /*0bb0*/ 	.short	0x0100
        /*0bb2*/ 	.byte	0x08
	.zero		1


	//   ....[16]....
        /*0bb4*/ 	.word	0x000007d0
        /*0bb8*/ 	.word	0x000000ff
        /*0bbc*/ 	.word	0x0002d898
        /*0bc0*/ 	.short	0x0100
        /*0bc2*/ 	.byte	0x08
	.zero		1


	//   ....[17]....
        /*0bc4*/ 	.word	0x000007e0
        /*0bc8*/ 	.word	0x000000ff
        /*0bcc*/ 	.word	0x0002d8a8
        /*0bd0*/ 	.short	0x0100
        /*0bd2*/ 	.byte	0x08
	.zero		1


	//   ....[18]....
        /*0bd4*/ 	.word	0x00000910
        /*0bd8*/ 	.word	0x000000ff
        /*0bdc*/ 	.word	0x0002d8b0
        /*0be0*/ 	.short	0x0100
        /*0be2*/ 	.byte	0x08
	.zero		1


	//   ....[19]....
        /*0be4*/ 	.word	0x00000920
        /*0be8*/ 	.word	0x000000ff
        /*0bec*/ 	.word	0x0002d8c0
        /*0bf0*/ 	.short	0x0100
        /*0bf2*/ 	.byte	0x08
	.zero		1


	//   ....[20]....
        /*0bf4*/ 	.word	0x00000930
        /*0bf8*/ 	.word	0x000000ff
        /*0bfc*/ 	.word	0x0002d8b8
        /*0c00*/ 	.short	0x0100
        /*0c02*/ 	.byte	0x08
	.zero		1


	//   ....[21]....
        /*0c04*/ 	.word	0x00000940
        /*0c08*/ 	.word	0x000000ff
        /*0c0c*/ 	.word	0x0002d8c8
        /*0c10*/ 	.short	0x0100
        /*0c12*/ 	.byte	0x08
	.zero		1


	//   ....[22]....
        /*0c14*/ 	.word	0x00003450
        /*0c18*/ 	.word	0x0000000e
        /*0c1c*/ 	.word	0x0002d890
        /*0c20*/ 	.short	0x010a
        /*0c22*/ 	.byte	0x3f
	.zero		1


	//   ....[23]....
        /*0c24*/ 	.word	0x00004f80
        /*0c28*/ 	.word	0x0000000e
        /*0c2c*/ 	.word	0x0002d890
        /*0c30*/ 	.short	0x010a
        /*0c32*/ 	.byte	0x3f
	.zero		1


	//   ....[24]....
        /*0c34*/ 	.word	0x00006a00
        /*0c38*/ 	.word	0x0000000e
        /*0c3c*/ 	.word	0x0002d890
        /*0c40*/ 	.short	0x010a
        /*0c42*/ 	.byte	0x3f
	.zero		1


	//   ....[25]....
        /*0c44*/ 	.word	0x00006c70
        /*0c48*/ 	.word	0x0000001c
        /*0c4c*/ 	.word	0x00000000
        /*0c50*/ 	.short	0x0101
        /*0c52*/ 	.byte	0x3f
	.zero		1


	//   ....[26]....
        /*0c54*/ 	.word	0x00006cb0
        /*0c58*/ 	.word	0x0000000e
        /*0c5c*/ 	.word	0x0002d8b0
        /*0c60*/ 	.short	0x010a
        /*0c62*/ 	.byte	0x3f
	.zero		1


	//   ....[27]....
        /*0c64*/ 	.word	0x00006ff0
        /*0c68*/ 	.word	0x0000000e
        /*0c6c*/ 	.word	0x00000000
        /*0c70*/ 	.short	0x0101
        /*0c72*/ 	.byte	0x3f
	.zero		1


	//   ....[28]....
        /*0c74*/ 	.word	0x000079f0
        /*0c78*/ 	.word	0x00000002
        /*0c7c*/ 	.word	0x0002d800
        /*0c80*/ 	.short	0x010a
        /*0c82*/ 	.byte	0x3f
	.zero		1


	//   ....[29]....
        /*0c84*/ 	.word	0x00007a40
        /*0c88*/ 	.word	0x00000002
        /*0c8c*/ 	.word	0x0002d800
        /*0c90*/ 	.short	0x010a
        /*0c92*/ 	.byte	0x3f
	.zero		1


	//   ....[30]....
        /*0c94*/ 	.word	0x00008620
        /*0c98*/ 	.word	0x00000002
        /*0c9c*/ 	.word	0x0002d800
        /*0ca0*/ 	.short	0x010a
        /*0ca2*/ 	.byte	0x3f
	.zero		1


	//   ....[31]....
        /*0ca4*/ 	.word	0x0000a360
        /*0ca8*/ 	.word	0x00000002
        /*0cac*/ 	.word	0x0002d800
        /*0cb0*/ 	.short	0x010a
        /*0cb2*/ 	.byte	0x3f
	.zero		1


	//   ....[32]....
        /*0cb4*/ 	.word	0x0000bc20
        /*0cb8*/ 	.word	0x00000003
        /*0cbc*/ 	.word	0x0002d830
        /*0cc0*/ 	.short	0x010a
        /*0cc2*/ 	.byte	0x3f
	.zero		1


	//   ....[33]....
        /*0cc4*/ 	.word	0x0000bc90
        /*0cc8*/ 	.word	0x00000003
        /*0ccc*/ 	.word	0x0002d830
        /*0cd0*/ 	.short	0x010a
        /*0cd2*/ 	.byte	0x3f
	.zero		1


	//   ....[34]....
        /*0cd4*/ 	.word	0x0000c2d0
        /*0cd8*/ 	.word	0x00000000
        /*0cdc*/ 	.word	0x00000000
        /*0ce0*/ 	.short	0x0101
        /*0ce2*/ 	.byte	0x3f
	.zero		1


	//   ....[35]....
        /*0ce4*/ 	.word	0x0000f2a0
        /*0ce8*/ 	.word	0x00000009
        /*0cec*/ 	.word	0x0002d830
        /*0cf0*/ 	.short	0x010a
        /*0cf2*/ 	.byte	0x3f
	.zero		1


	//   ....[36]....
        /*0cf4*/ 	.word	0x0000f2f0
        /*0cf8*/ 	.word	0x00000009
        /*0cfc*/ 	.word	0x0002d830
        /*0d00*/ 	.short	0x010a
        /*0d02*/ 	.byte	0x3f
	.zero		1


	//   ....[37]....
        /*0d04*/ 	.word	0x0000f710
        /*0d08*/ 	.word	0x00000009
        /*0d0c*/ 	.word	0x0002d850
        /*0d10*/ 	.short	0x010a
        /*0d12*/ 	.byte	0x3f
	.zero		1


	//   ....[38]....
        /*0d14*/ 	.word	0x0000f750
        /*0d18*/ 	.word	0x00000009
        /*0d1c*/ 	.word	0x0002d850
        /*0d20*/ 	.short	0x010a
        /*0d22*/ 	.byte	0x3f
	.zero		1


	//   ....[39]....
        /*0d24*/ 	.word	0x0000fe70
        /*0d28*/ 	.word	0x00000009
        /*0d2c*/ 	.word	0x00000000
        /*0d30*/ 	.short	0x0101
        /*0d32*/ 	.byte	0x3f
	.zero		1


	//   ....[40]....
        /*0d34*/ 	.word	0x00010800
        /*0d38*/ 	.word	0x00000008
        /*0d3c*/ 	.word	0x00000000
        /*0d40*/ 	.short	0x0101
        /*0d42*/ 	.byte	0x3f
	.zero		1


	//   ....[41]....
        /*0d44*/ 	.word	0x00012960
        /*0d48*/ 	.word	0x00000000
        /*0d4c*/ 	.word	0x0002d830
        /*0d50*/ 	.short	0x010a
        /*0d52*/ 	.byte	0x3f
	.zero		1


	//   ....[42]....
        /*0d54*/ 	.word	0x000129b0
        /*0d58*/ 	.word	0x00000000
        /*0d5c*/ 	.word	0x0002d830
        /*0d60*/ 	.short	0x010a
        /*0d62*/ 	.byte	0x3f
	.zero		1


	//   ....[43]....
        /*0d64*/ 	.word	0x00012dd0
        /*0d68*/ 	.word	0x00000006
        /*0d6c*/ 	.word	0x0002d850
        /*0d70*/ 	.short	0x010a
        /*0d72*/ 	.byte	0x3f
	.zero		1


	//   ....[44]....
        /*0d74*/ 	.word	0x00012e10
        /*0d78*/ 	.word	0x00000006
        /*0d7c*/ 	.word	0x0002d850
        /*0d80*/ 	.short	0x010a
        /*0d82*/ 	.byte	0x3f
	.zero		1


	//   ....[45]....
        /*0d84*/ 	.word	0x00013e80
        /*0d88*/ 	.word	0x0000000b
        /*0d8c*/ 	.word	0x00000000
        /*0d90*/ 	.short	0x0101
        /*0d92*/ 	.byte	0x3f
	.zero		1


	//   ....[46]....
        /*0d94*/ 	.word	0x00013e90
        /*0d98*/ 	.word	0x00000009
        /*0d9c*/ 	.word	0x00000000
        /*0da0*/ 	.short	0x0101
        /*0da2*/ 	.byte	0x3f
	.zero		1


	//   ....[47]....
        /*0da4*/ 	.word	0x00014d50
        /*0da8*/ 	.word	0x00000000
        /*0dac*/ 	.word	0x0002d830
        /*0db0*/ 	.short	0x010a
        /*0db2*/ 	.byte	0x3f
	.zero		1


	//   ....[48]....
        /*0db4*/ 	.word	0x00014da0
        /*0db8*/ 	.word	0x00000000
        /*0dbc*/ 	.word	0x0002d830
        /*0dc0*/ 	.short	0x010a
        /*0dc2*/ 	.byte	0x3f
	.zero		1


	//   ....[49]....
        /*0dc4*/ 	.word	0x000151c0
        /*0dc8*/ 	.word	0x00000006
        /*0dcc*/ 	.word	0x0002d850
        /*0dd0*/ 	.short	0x010a
        /*0dd2*/ 	.byte	0x3f
	.zero		1


	//   ....[50]....
        /*0dd4*/ 	.word	0x00015200
        /*0dd8*/ 	.word	0x00000006
        /*0ddc*/ 	.word	0x0002d850
        /*0de0*/ 	.short	0x010a
        /*0de2*/ 	.byte	0x3f
	.zero		1


	//   ....[51]....
        /*0de4*/ 	.word	0x000158d0
        /*0de8*/ 	.word	0x0000000a
        /*0dec*/ 	.word	0x00000000
        /*0df0*/ 	.short	0x0101
        /*0df2*/ 	.byte	0x3f
	.zero		1


	//   ....[52]....
        /*0df4*/ 	.word	0x000162c0
        /*0df8*/ 	.word	0x00000000
        /*0dfc*/ 	.word	0x00000000
        /*0e00*/ 	.short	0x0101
        /*0e02*/ 	.byte	0x3f
	.zero		1


	//   ....[53]....
        /*0e04*/ 	.word	0x000180d0
        /*0e08*/ 	.word	0x0000000a
        /*0e0c*/ 	.word	0x0002d850
        /*0e10*/ 	.short	0x010a
        /*0e12*/ 	.byte	0x3f
	.zero		1


	//   ....[54]....
        /*0e14*/ 	.word	0x00018180
        /*0e18*/ 	.word	0x0000000a
        /*0e1c*/ 	.word	0x0002d850
        /*0e20*/ 	.short	0x010a
        /*0e22*/ 	.byte	0x3f
	.zero		1


	//   ....[55]....
        /*0e24*/ 	.word	0x00018960
        /*0e28*/ 	.word	0x00000007
        /*0e2c*/ 	.word	0x00000000
        /*0e30*/ 	.short	0x0101
        /*0e32*/ 	.byte	0x3f
	.zero		1


	//   ....[56]....
        /*0e34*/ 	.word	0x00019cc0
        /*0e38*/ 	.word	0x00000000
        /*0e3c*/ 	.word	0x00000000
        /*0e40*/ 	.short	0x0101
        /*0e42*/ 	.byte	0x3f
	.zero		1


	//   ....[57]....
        /*0e44*/ 	.word	0x0001c2e0
        /*0e48*/ 	.word	0x00000016
        /*0e4c*/ 	.word	0x0002d820
        /*0e50*/ 	.short	0x010a
        /*0e52*/ 	.byte	0x3f
	.zero		1


	//   ....[58]....
        /*0e54*/ 	.word	0x0001c3a0
        /*0e58*/ 	.word	0x0000000b
        /*0e5c*/ 	.word	0x0002d8a0
        /*0e60*/ 	.short	0x010a
        /*0e62*/ 	.byte	0x3f
	.zero		1


	//   ....[59]....
        /*0e64*/ 	.word	0x0001c7b0
        /*0e68*/ 	.word	0x0000000b
        /*0e6c*/ 	.word	0x0002d8c0
        /*0e70*/ 	.short	0x010a
        /*0e72*/ 	.byte	0x3f
	.zero		1


	//   ....[60]....
        /*0e74*/ 	.word	0x0001ccf0
        /*0e78*/ 	.word	0x00000006
        /*0e7c*/ 	.word	0x0002d8a0
        /*0e80*/ 	.short	0x010a
        /*0e82*/ 	.byte	0x3f
	.zero		1


	//   ....[61]....
        /*0e84*/ 	.word	0x0001d0f0
        /*0e88*/ 	.word	0x00000006
        /*0e8c*/ 	.word	0x0002d8c0
        /*0e90*/ 	.short	0x010a
        /*0e92*/ 	.byte	0x3f
	.zero		1


	//   ....[62]....
        /*0e94*/ 	.word	0x0001e200
        /*0e98*/ 	.word	0x00000000
        /*0e9c*/ 	.word	0x0002d840
        /*0ea0*/ 	.short	0x010a
        /*0ea2*/ 	.byte	0x3f
	.zero		1


	//   ....[63]....
        /*0ea4*/ 	.word	0x0001f120
        /*0ea8*/ 	.word	0x00000016
        /*0eac*/ 	.word	0x0002d800
        /*0eb0*/ 	.short	0x0107
        /*0eb2*/ 	.byte	0x3f
	.zero		1


	//   ....[64]....
        /*0eb4*/ 	.word	0x0001f210
        /*0eb8*/ 	.word	0x00000016
        /*0ebc*/ 	.word	0x0002d800
        /*0ec0*/ 	.short	0x0101
        /*0ec2*/ 	.byte	0x3f
	.zero		1


	//   ....[65]....
        /*0ec4*/ 	.word	0x0001f230
        /*0ec8*/ 	.word	0x00000016
        /*0ecc*/ 	.word	0x0002d820
        /*0ed0*/ 	.short	0x010a
        /*0ed2*/ 	.byte	0x3f
	.zero		1


	//   ....[66]....
        /*0ed4*/ 	.word	0x0001f560
        /*0ed8*/ 	.word	0x00000003
        /*0edc*/ 	.word	0x0002d840
        /*0ee0*/ 	.short	0x010a
        /*0ee2*/ 	.byte	0x3f
	.zero		1


	//   ....[67]....
        /*0ee4*/ 	.word	0x0001f9c0
        /*0ee8*/ 	.word	0x00000002
        /*0eec*/ 	.word	0x0002d860
        /*0ef0*/ 	.short	0x010a
        /*0ef2*/ 	.byte	0x3f
	.zero		1


	//   ....[68]....
        /*0ef4*/ 	.word	0x00020110
        /*0ef8*/ 	.word	0x00000004
        /*0efc*/ 	.word	0x0002d840
        /*0f00*/ 	.short	0x010a
        /*0f02*/ 	.byte	0x3f
	.zero		1


	//   ....[69]....
        /*0f04*/ 	.word	0x00020570
        /*0f08*/ 	.word	0x00000003
        /*0f0c*/ 	.word	0x0002d860
        /*0f10*/ 	.short	0x010a
        /*0f12*/ 	.byte	0x3f
	.zero		1


	//   ....[70]....
        /*0f14*/ 	.word	0x00020c10
        /*0f18*/ 	.word	0x00000004
        /*0f1c*/ 	.word	0x0002d840
        /*0f20*/ 	.short	0x010a
        /*0f22*/ 	.byte	0x3f
	.zero		1


	//   ....[71]....
        /*0f24*/ 	.word	0x00021070
        /*0f28*/ 	.word	0x00000003
        /*0f2c*/ 	.word	0x0002d860
        /*0f30*/ 	.short	0x010a
        /*0f32*/ 	.byte	0x3f
	.zero		1


	//   ....[72]....
        /*0f34*/ 	.word	0x000216b0
        /*0f38*/ 	.word	0x00000003
        /*0f3c*/ 	.word	0x0002d860
        /*0f40*/ 	.short	0x010a
        /*0f42*/ 	.byte	0x3f
	.zero		1


	//   ....[73]....
        /*0f44*/ 	.word	0x00022800
        /*0f48*/ 	.word	0x00000007
        /*0f4c*/ 	.word	0x0002d820
        /*0f50*/ 	.short	0x010a
        /*0f52*/ 	.byte	0x3f
	.zero		1


	//   ....[74]....
        /*0f54*/ 	.word	0x00022990
        /*0f58*/ 	.word	0x00000005
        /*0f5c*/ 	.word	0x00000000
        /*0f60*/ 	.short	0x010a
        /*0f62*/ 	.byte	0x3f
	.zero		1


	//   ....[75]....
        /*0f64*/ 	.word	0x00022a00
        /*0f68*/ 	.word	0x00000003
        /*0f6c*/ 	.word	0x00000000
        /*0f70*/ 	.short	0x010a
        /*0f72*/ 	.byte	0x3f
	.zero		1


	//   ....[76]....
        /*0f74*/ 	.word	0x00022a60
        /*0f78*/ 	.word	0x00000005
        /*0f7c*/ 	.word	0x00000000
        /*0f80*/ 	.short	0x010a
        /*0f82*/ 	.byte	0x3f
	.zero		1


	//   ....[77]....
        /*0f84*/ 	.word	0x00022a90
        /*0f88*/ 	.word	0x00000003
        /*0f8c*/ 	.word	0x00000000
        /*0f90*/ 	.short	0x010a
        /*0f92*/ 	.byte	0x3f
	.zero		1


	//   ....[78]....
        /*0f94*/ 	.word	0x00022af0
        /*0f98*/ 	.word	0x0000000e
        /*0f9c*/ 	.word	0x0002d890
        /*0fa0*/ 	.short	0x010a
        /*0fa2*/ 	.byte	0x3f
	.zero		1


	//   ....[79]....
        /*0fa4*/ 	.word	0x00022b40
        /*0fa8*/ 	.word	0x0000000e
        /*0fac*/ 	.word	0x0002d890
        /*0fb0*/ 	.short	0x010a
        /*0fb2*/ 	.byte	0x3f
	.zero		1


	//   ....[80]....
        /*0fb4*/ 	.word	0x00022b90
        /*0fb8*/ 	.word	0x0000000e
        /*0fbc*/ 	.word	0x0002d890
        /*0fc0*/ 	.short	0x010a
        /*0fc2*/ 	.byte	0x3f
	.zero		1


	//   ....[81]....
        /*0fc4*/ 	.word	0x00022be0
        /*0fc8*/ 	.word	0x0000000e
        /*0fcc*/ 	.word	0x0002d8b0
        /*0fd0*/ 	.short	0x010a
        /*0fd2*/ 	.byte	0x3f
	.zero		1


	//   ....[82]....
        /*0fd4*/ 	.word	0x00022ee0
        /*0fd8*/ 	.word	0x00000002
        /*0fdc*/ 	.word	0x0002d800
        /*0fe0*/ 	.short	0x010a
        /*0fe2*/ 	.byte	0x3f
	.zero		1


	//   ....[83]....
        /*0fe4*/ 	.word	0x00023100
        /*0fe8*/ 	.word	0x00000002
        /*0fec*/ 	.word	0x0002d800
        /*0ff0*/ 	.short	0x010a
        /*0ff2*/ 	.byte	0x3f
	.zero		1


	//   ....[84]....
        /*0ff4*/ 	.word	0x00023150
        /*0ff8*/ 	.word	0x00000003
        /*0ffc*/ 	.word	0x0002d830
        /*1000*/ 	.short	0x010a
        /*1002*/ 	.byte	0x3f
	.zero		1


	//   ....[85]....
        /*1004*/ 	.word	0x000231a0
        /*1008*/ 	.word	0x00000009
        /*100c*/ 	.word	0x0002d830
        /*1010*/ 	.short	0x010a
        /*1012*/ 	.byte	0x3f
	.zero		1


	//   ....[86]....
        /*1014*/ 	.word	0x000231f0
        /*1018*/ 	.word	0x00000009
        /*101c*/ 	.word	0x0002d850
        /*1020*/ 	.short	0x010a
        /*1022*/ 	.byte	0x3f
	.zero		1


	//   ....[87]....
        /*1024*/ 	.word	0x00023240
        /*1028*/ 	.word	0x00000000
        /*102c*/ 	.word	0x0002d830
        /*1030*/ 	.short	0x010a
        /*1032*/ 	.byte	0x3f
	.zero		1


	//   ....[88]....
        /*1034*/ 	.word	0x00023290
        /*1038*/ 	.word	0x00000006
        /*103c*/ 	.word	0x0002d850
        /*1040*/ 	.short	0x010a
        /*1042*/ 	.byte	0x3f
	.zero		1


	//   ....[89]....
        /*1044*/ 	.word	0x000232e0
        /*1048*/ 	.word	0x00000000
        /*104c*/ 	.word	0x0002d830
        /*1050*/ 	.short	0x010a
        /*1052*/ 	.byte	0x3f
	.zero		1


	//   ....[90]....
        /*1054*/ 	.word	0x00023330
        /*1058*/ 	.word	0x00000006
        /*105c*/ 	.word	0x0002d850
        /*1060*/ 	.short	0x010a
        /*1062*/ 	.byte	0x3f
	.zero		1


	//   ....[91]....
        /*1064*/ 	.word	0x00023380
        /*1068*/ 	.word	0x0000000a
        /*106c*/ 	.word	0x0002d850
        /*1070*/ 	.short	0x010a
        /*1072*/ 	.byte	0x3f
	.zero		1


	//   ....[92]....
        /*1074*/ 	.word	0x00023720
        /*1078*/ 	.word	0x00000016
        /*107c*/ 	.word	0x0002d820
        /*1080*/ 	.short	0x010a
        /*1082*/ 	.byte	0x3f
	.zero		1


	//   ....[93]....
        /*1084*/ 	.word	0x00023770
        /*1088*/ 	.word	0x0000000b
        /*108c*/ 	.word	0x0002d8a0
        /*1090*/ 	.short	0x010a
        /*1092*/ 	.byte	0x3f
	.zero		1


	//   ....[94]....
        /*1094*/ 	.word	0x000237c0
        /*1098*/ 	.word	0x0000000b
        /*109c*/ 	.word	0x0002d8c0
        /*10a0*/ 	.short	0x010a
        /*10a2*/ 	.byte	0x3f
	.zero		1


	//   ....[95]....
        /*10a4*/ 	.word	0x00023810
        /*10a8*/ 	.word	0x00000006
        /*10ac*/ 	.word	0x0002d8a0
        /*10b0*/ 	.short	0x010a
        /*10b2*/ 	.byte	0x3f
	.zero		1


	//   ....[96]....
        /*10b4*/ 	.word	0x00023860
        /*10b8*/ 	.word	0x00000006
        /*10bc*/ 	.word	0x0002d8c0
        /*10c0*/ 	.short	0x010a
        /*10c2*/ 	.byte	0x3f
	.zero		1


	//   ....[97]....
        /*10c4*/ 	.word	0x00023a00
        /*10c8*/ 	.word	0x00000000
        /*10cc*/ 	.word	0x0002d840
        /*10d0*/ 	.short	0x010a
        /*10d2*/ 	.byte	0x3f
	.zero		1


	//   ....[98]....
        /*10d4*/ 	.word	0x000242b0
        /*10d8*/ 	.word	0x00000016
        /*10dc*/ 	.word	0x0002d820
        /*10e0*/ 	.short	0x010a
        /*10e2*/ 	.byte	0x3f
	.zero		1


	//   ....[99]....
        /*10e4*/ 	.word	0x00024300
        /*10e8*/ 	.word	0x00000003
        /*10ec*/ 	.word	0x0002d840
        /*10f0*/ 	.short	0x010a
        /*10f2*/ 	.byte	0x3f
	.zero		1


	//   ....[100]....
        /*10f4*/ 	.word	0x00024350
        /*10f8*/ 	.word	0x00000002
        /*10fc*/ 	.word	0x0002d860
        /*1100*/ 	.short	0x010a
        /*1102*/ 	.byte	0x3f
	.zero		1


	//   ....[101]....
        /*1104*/ 	.word	0x000243a0
        /*1108*/ 	.word	0x00000004
        /*110c*/ 	.word	0x0002d840
        /*1110*/ 	.short	0x010a
        /*1112*/ 	.byte	0x3f
	.zero		1


	//   ....[102]....
        /*1114*/ 	.word	0x000243f0
        /*1118*/ 	.word	0x00000003
        /*111c*/ 	.word	0x0002d860
        /*1120*/ 	.short	0x010a
        /*1122*/ 	.byte	0x3f
	.zero		1


	//   ....[103]....
        /*1124*/ 	.word	0x00024440
        /*1128*/ 	.word	0x00000004
        /*112c*/ 	.word	0x0002d840
        /*1130*/ 	.short	0x010a
        /*1132*/ 	.byte	0x3f
	.zero		1


	//   ....[104]....
        /*1134*/ 	.word	0x00024490
        /*1138*/ 	.word	0x00000003
        /*113c*/ 	.word	0x0002d860
        /*1140*/ 	.short	0x010a
        /*1142*/ 	.byte	0x3f
	.zero		1


	//   ....[105]....
        /*1144*/ 	.word	0x000244e0
        /*1148*/ 	.word	0x00000003
        /*114c*/ 	.word	0x0002d860
        /*1150*/ 	.short	0x010a
        /*1152*/ 	.byte	0x3f
	.zero		1


	//   ....[106]....
        /*1154*/ 	.word	0x00024e80
        /*1158*/ 	.word	0x00000007
        /*115c*/ 	.word	0x0002d820
        /*1160*/ 	.short	0x010a
        /*1162*/ 	.byte	0x3f
	.zero		1


	//   ....[107]....
        /*1164*/ 	.word	0x00025020
        /*1168*/ 	.word	0x00000005
        /*116c*/ 	.word	0x00000000
        /*1170*/ 	.short	0x010a
        /*1172*/ 	.byte	0x3f
	.zero		1


	//   ....[108]....
        /*1174*/ 	.word	0x00025070
        /*1178*/ 	.word	0x00000003
        /*117c*/ 	.word	0x00000000
        /*1180*/ 	.short	0x010a
        /*1182*/ 	.byte	0x3f
	.zero		1


	//   ....[109]....
        /*1184*/ 	.word	0x000250c0
        /*1188*/ 	.word	0x00000005
        /*118c*/ 	.word	0x00000000
        /*1190*/ 	.short	0x010a
        /*1192*/ 	.byte	0x3f
	.zero		1


	//----- nvinfo : EIATTR_NUM_MBARRIERS
	.align		4
.L_1383:
        /*1194*/ 	.byte	0x03, 0x38
        /*1196*/ 	.short	0x0016


	//----- nvinfo : EIATTR_EXIT_INSTR_OFFSETS
	.align		4
        /*1198*/ 	.byte	0x04, 0x1c
        /*119a*/ 	.short	(.L_1385 - .L_1384)


	//   ....[0]....
.L_1384:
        /*119c*/ 	.word	0x00022ae0


	//----- nvinfo : EIATTR_MAX_THREADS
	.align		4
.L_1385:
        /*11a0*/ 	.byte	0x04, 0x05
        /*11a2*/ 	.short	(.L_1387 - .L_1386)
.L_1386:
        /*11a4*/ 	.word	0x00000200
        /*11a8*/ 	.word	0x00000001
        /*11ac*/ 	.word	0x00000001


	//----- nvinfo : EIATTR_CRS_STACK_SIZE
	.align		4
.L_1387:
        /*11b0*/ 	.byte	0x04, 0x1e
        /*11b2*/ 	.short	(.L_1389 - .L_1388)
.L_1388:
        /*11b4*/ 	.word	0x00000000


	//----- nvinfo : EIATTR_CBANK_PARAM_SIZE
	.align		4
.L_1389:
        /*11b8*/ 	.byte	0x03, 0x19
        /*11ba*/ 	.short	0x0af0


	//----- nvinfo : EIATTR_PARAM_CBANK
	.align		4
        /*11bc*/ 	.byte	0x04, 0x0a
        /*11be*/ 	.short	(.L_1391 - .L_1390)
	.align		4
.L_1390:
        /*11c0*/ 	.word	index@(.nv.constant0._ZN7cutlass13device_kernelIN5flash11enable_sm90INS1_16FlashAttnFwdSm90INS1_25CollectiveMainloopFwdSm90ILi2EN4cute5tupleIJNS5_1CILi1EEES8_S8_EEENS6_IJNS7_ILi192EEENS7_ILi128EEENS7_ILi96EEEEEELi96ENS_10bfloat16_tEfNS_4arch4Sm90ELb0ELb1ELb0ELb1ELb0ELb1ELb0ELb0ELb1ELb1ELb0ELb0EEENS1_21CollectiveEpilogueFwdINS6_IJSA_SC_SB_EEES9_SE_SG_Li384ELb1ELb1ELb0ELb0EEENS1_36VarlenDynamicPersistentTileSchedulerILi192ELi128ELi384ELi128ELb0ELb1ELb1ELb1ELb0ELb1EEEEEEEEEvNT_6ParamsE)
        /*11c4*/ 	.short	0x0210
        /*11c6*/ 	.short	0x0af0


	//----- nvinfo : EIATTR_SW_WAR
	.align		4
.L_1391:
        /*11c8*/ 	.byte	0x04, 0x36
        /*11ca*/ 	.short	(.L_1393 - .L_1392)
.L_1392:
        /*11cc*/ 	.word	0x00000008
.L_1393:


//--------------------- .nv.info._ZN7cutlass13device_kernelIN5flash11enable_sm90INS1_16FlashAttnFwdSm90INS1_25CollectiveMainloopFwdSm90ILi2EN4cute5tupleIJNS5_1CILi1EEES8_S8_EEENS6_IJNS7_ILi192EEENS7_ILi144EEENS7_ILi96EEEEEELi96ENS_10bfloat16_tEfNS_4arch4Sm90ELb1ELb0ELb0ELb0ELb0ELb0ELb0ELb0ELb1ELb1ELb0ELb0EEENS1_21CollectiveEpilogueFwdINS6_IJSA_SC_SB_EEES9_SE_SG_Li384ELb0ELb1ELb0ELb0EEENS1_30DynamicPersistentTileSchedulerILi384ELi128ELb0ELb1ELb1EEEEEEEEEvNT_6ParamsE --------------------------
	.section	.nv.info._ZN7cutlass13device_kernelIN5flash11enable_sm90INS1_16FlashAttnFwdSm90INS1_25CollectiveMainloopFwdSm90ILi2EN4cute5tupleIJNS5_1CILi1EEES8_S8_EEENS6_IJNS7_ILi192EEENS7_ILi144EEENS7_ILi96EEEEEELi96ENS_10bfloat16_tEfNS_4arch4Sm90ELb1ELb0ELb0ELb0ELb0ELb0ELb0ELb0ELb1ELb1ELb0ELb0EEENS1_21CollectiveEpilogueFwdINS6_IJSA_SC_SB_EEES9_SE_SG_Li384ELb0ELb1ELb0ELb0EEENS1_30DynamicPersistentTileSchedulerILi384ELi128ELb0ELb1ELb1EEEEEEEEEvNT_6ParamsE,"",@"SHT_CUDA_INFO"
	.sectionflags	@""
	.align	4


	//----- nvinfo : EIATTR_CUDA_API_VERSION
	.align		4
        /*0000*/ 	.byte	0x04, 0x37
        /*0002*/ 	.short	(.L_1395 - .L_1394)
.L_1394:
        /*0004*/ 	.word	0x00000082


	//----- nvinfo : EIATTR_KPARAM_INFO
	.align		4
.L_1395:
        /*0008*/ 	.byte	0x04, 0x17
        /*000a*/ 	.short	(.L_1397 - .L_1396)
.L_1396:
        /*000c*/ 	.word	0x00000000
        /*0010*/ 	.short	0x0000
        /*0012*/ 	.short	0x0070
        /*0014*/ 	.byte	0x00, 0xf0, 0x01, 0x2a


	//----- nvinfo : EIATTR_SPARSE_MMA_MASK
	.align		4
.L_1397:
        /*0018*/ 	.byte	0x03, 0x50
        /*001a*/ 	.short	0x0000


	//----- nvinfo : EIATTR_MAXREG_COUNT
	.align		4
        /*001c*/ 	.byte	0x03, 0x1b
        /*001e*/ 	.short	0x0080


	//----- nvinfo : EIATTR_NUM_BARRIERS
	.align		4
        /*0020*/ 	.byte	0x02, 0x4c
        /*0022*/ 	.byte	0x10
	.zero		1


	//----- nvinfo : EIATTR_EXTERNS
	.align		4
        /*0024*/ 	.byte	0x04, 0x0f
        /*0026*/ 	.short	(.L_1399 - .L_1398)


	//   ....[0]....
	.align		4
.L_1398:
        /*0028*/ 	.word	index@(__assertfail)


	//----- nvinfo : EIATTR_ANNOTATIONS
	.align		4
.L_1399:
        /*002c*/ 	.byte	0x04, 0x55
        /*002e*/ 	.short	(.L_1401 - .L_1400)


	//   ....[0]....
.L_1400:
        /*0030*/ 	.word	0x00000001
        /*0034*/ 	.byte	0x50, 0x09, 0x00, 0x00, 0x01, 0x00, 0x00, 0x00, 0x60, 0x0a, 0x00, 0x00, 0x01, 0x00, 0x00, 0x00
        /*0044*/ 	.byte	0xa0, 0xee, 0x00, 0x00, 0x01, 0x00, 0x00, 0x00, 0xb0, 0xee, 0x00, 0x00, 0x01, 0x00, 0x00, 0x00
        /*0054*/ 	.byte	0x30, 0xef, 0x00, 0x00, 0x01, 0x00, 0x00, 0x00, 0x10, 0x0c, 0x01, 0x00, 0x01, 0x00, 0x00, 0x00
        /*0064*/ 	.byte	0x30, 0x0c, 0x01, 0x00, 0x01, 0x00, 0x00, 0x00, 0x00, 0x34, 0x01, 0x00, 0x01, 0x00, 0x00, 0x00
        /*0074*/ 	.byte	0xa0, 0x35, 0x01, 0x00, 0x01, 0x00, 0x00, 0x00, 0x40, 0x37, 0x01, 0x00


	//----- nvinfo : EIATTR_MERCURY_ISA_VERSION
	.align		4
.L_1401:
        /*0080*/ 	.byte	0x03, 0x5f
        /*0082*/ 	.short	0x0101


	//----- nvinfo : EIATTR_INT_WARP_WIDE_INSTR_OFFSETS
	.align		4
        /*0084*/ 	.byte	0x04, 0x31
        /*0086*/ 	.short	(.L_1403 - .L_1402)


	//   ....[0]....
.L_1402:
        /*0088*/ 	.word	0x00000130


	//   ....[1]....
        /*008c*/ 	.word	0x00000170


	//   ....[2]....
        /*0090*/ 	.word	0x000001e0


	//   ....[3]....
        /*0094*/ 	.word	0x0000f590


	//   ....[4]....
        /*0098*/ 	.word	0x0000f630


	//   ....[5]....
        /*009c*/ 	.word	0x00012e80


	//   ....[6]....
        /*00a0*/ 	.word	0x00012f20


	//----- nvinfo : EIATTR_COOP_GROUP_MASK_REGIDS
	.align		4
.L_1403:
        /*00a4*/ 	.byte	0x04, 0x29
        /*00a6*/ 	.short	(.L_1405 - .L_1404)


	//   ....[0]....
.L_1404:
        /*00a8*/ 	.word	0xffffffff


	//   ....[1]....
        /*00ac*/ 	.word	0xffffffff


	//   ....[2]....
        /*00b0*/ 	.word	0xffffffff


	//   ....[3]....
        /*00b4*/ 	.word	0xffffffff


	//   ....[4]....
        /*00b8*/ 	.word	0xffffffff


	//   ....[5]....
        /*00bc*/ 	.word	0xffffffff


	//   ....[6]....
        /*00c0*/ 	.word	0xffffffff


	//   ....[7]....
        /*00c4*/ 	.word	0xffffffff


	//   ....[8]....
        /*00c8*/ 	.word	0xffffffff


	//   ....[9]....
        /*00cc*/ 	.word	0xffffffff


	//   ....[10]....
        /*00d0*/ 	.word	0xffffffff


	//   ....[11]....
        /*00d4*/ 	.word	0xffffffff


	//   ....[12]....
        /*00d8*/ 	.word	0xffffffff


	//   ....[13]....
        /*00dc*/ 	.word	0xffffffff


	//   ....[14]....
        /*00e0*/ 	.word	0xffffffff


	//   ....[15]....
        /*00e4*/ 	.word	0xffffffff


	//   ....[16]....
        /*00e8*/ 	.word	0xffffffff


	//   ....[17]....
        /*00ec*/ 	.word	0xffffffff


	//   ....[18]....
        /*00f0*/ 	.word	0xffffffff


	//   ....[19]....
        /*00f4*/ 	.word	0xffffffff


	//   ....[20]....
        /*00f8*/ 	.word	0xffffffff


	//   ....[21]....
        /*00fc*/ 	.word	0xffffffff


	//   ....[22]....
        /*0100*/ 	.word	0xffffffff


	//   ....[23]....
        /*0104*/ 	.word	0xffffffff


	//   ....[24]....
        /*0108*/ 	.word	0xffffffff


	//   ....[25]....
        /*010c*/ 	.word	0xffffffff


	//   ....[26]....
        /*0110*/ 	.word	0xffffffff


	//   ....[27]....
        /*0114*/ 	.word	0xffffffff


	//   ....[28]....
        /*0118*/ 	.word	0xffffffff


	//   ....[29]....
        /*011c*/ 	.word	0xffffffff


	//   ....[30]....
        /*0120*/ 	.word	0xffffffff


	//   ....[31]....
        /*0124*/ 	.word	0xffffffff


	//   ....[32]....
        /*0128*/ 	.word	0xffffffff


	//   ....[33]....
        /*012c*/ 	.word	0xffffffff


	//   ....[34]....
        /*0130*/ 	.word	0xffffffff


	//   ....[35]....
        /*0134*/ 	.word	0xffffffff


	//   ....[36]....
        /*0138*/ 	.word	0xffffffff


	//   ....[37]....
        /*013c*/ 	.word	0xffffffff


	//   ....[38]....
        /*0140*/ 	.word	0xffffffff


	//   ....[39]....
        /*0144*/ 	.word	0xffffffff


	//   ....[40]....
        /*0148*/ 	.word	0xffffffff


	//   ....[41]....
        /*014c*/ 	.word	0xffffffff


	//   ....[42]....
        /*0150*/ 	.word	0xffffffff


	//   ....[43]....
        /*0154*/ 	.word	0xffffffff


	//   ....[44]....
        /*0158*/ 	.word	0xffffffff


	//   ....[45]....
        /*015c*/ 	.word	0xffffffff


	//   ....[46]....
        /*0160*/ 	.word	0xffffffff


	//   ....[47]....
        /*0164*/ 	.word	0xffffffff


	//   ....[48]....
        /*0168*/ 	.word	0xffffffff


	//   ....[49]....
        /*016c*/ 	.word	0xffffffff


	//   ....[50]....
        /*0170*/ 	.word	0xffffffff


	//   ....[51]....
        /*0174*/ 	.word	0xffffffff


	//   ....[52]....
        /*0178*/ 	.word	0xffffffff


	//   ....[53]....
        /*017c*/ 	.word	0xffffffff


	//   ....[54]....
        /*0180*/ 	.word	0xffffffff


	//   ....[55]....
        /*0184*/ 	.word	0xffffffff


	//   ....[56]....
        /*0188*/ 	.word	0xffffffff


	//   ....[57]....
        /*018c*/ 	.word	0xffffffff


	//   ....[58]....
        /*0190*/ 	.word	0xffffffff


	//   ....[59]....
        /*0194*/ 	.word	0x0500000f


	//   ....[60]....
        /*0198*/ 	.word	0x0500000f


	//   ....[61]....
        /*019c*/ 	.word	0x0500000f


	//   ....[62]....
        /*01a0*/ 	.word	0x0500000f


	//   ....[63]....
        /*01a4*/ 	.word	0x0500000f


	//   ....[64]....
        /*01a8*/ 	.word	0x0500000f


	//   ....[65]....
        /*01ac*/ 	.word	0x0500000f


	//   ....[66]....
        /*01b0*/ 	.word	0x0500000f


	//   ....[67]....
        /*01b4*/ 	.word	0x0500000f


	//   ....[68]....
        /*01b8*/ 	.word	0x0500000f


	//   ....[69]....
        /*01bc*/ 	.word	0x0500000f


	//   ....[70]....
        /*01c0*/ 	.word	0x0500000f


	//   ....[71]....
        /*01c4*/ 	.word	0x0500000f


	//   ....[72]....
        /*01c8*/ 	.word	0x0500000f


	//   ....[73]....
        /*01cc*/ 	.word	0x0500000f


	//----- nvinfo : EIATTR_COOP_GROUP_INSTR_OFFSETS
	.align		4
.L_1405:
        /*01d0*/ 	.byte	0x04, 0x28
        /*01d2*/ 	.short	(.L_1407 - .L_1406)


	//   ....[0]....
.L_1406:
        /*01d4*/ 	.word	0x00000070


	//   ....[1]....
        /*01d8*/ 	.word	0x00000140


	//   ....[2]....
        /*01dc*/ 	.word	0x00000190


	//   ....[3]....
        /*01e0*/ 	.word	0x000003c0


	//   ....[4]....
        /*01e4*/ 	.word	0x00000520


	//   ....[5]....
        /*01e8*/ 	.word	0x00000640


	//   ....[6]....
        /*01ec*/ 	.word	0x000007a0


	//   ....[7]....
        /*01f0*/ 	.word	0x00001590


	//   ....[8]....
        /*01f4*/ 	.word	0x00002bf0


	//   ....[9]....
        /*01f8*/ 	.word	0x00002c00


	//   ....[10]....
        /*01fc*/ 	.word	0x000037f0


	//   ....[11]....
        /*0200*/ 	.word	0x00003890


	//   ....[12]....
        /*0204*/ 	.word	0x00004230


	//   ....[13]....
        /*0208*/ 	.word	0x000042b0


	//   ....[14]....
        /*020c*/ 	.word	0x00005140


	//   ....[15]....
        /*0210*/ 	.word	0x00006b50


	//   ....[16]....
        /*0214*/ 	.word	0x00006b80


	//   ....[17]....
        /*0218*/ 	.word	0x000073a0


	//   ....[18]....
        /*021c*/ 	.word	0x000074a0


	//   ....[19]....
        /*0220*/ 	.word	0x00007ef0


	//   ....[20]....
        /*0224*/ 	.word	0x00007f80


	//   ....[21]....
        /*0228*/ 	.word	0x00009340


	//   ....[22]....
        /*022c*/ 	.word	0x0000afc0


	//   ....[23]....
        /*0230*/ 	.word	0x0000aff0


	//   ....[24]....
        /*0234*/ 	.word	0x0000b630


	//   ....[25]....
        /*0238*/ 	.word	0x0000b6b0


	//   ....[26]....
        /*023c*/ 	.word	0x0000cae0


	//   ....[27]....
        /*0240*/ 	.word	0x0000cbf0


	//   ....[28]....
        /*0244*/ 	.word	0x0000cc50


	//   ....[29]....
        /*0248*/ 	.word	0x0000cd80


	//   ....[30]....
        /*024c*/ 	.word	0x0000cdb0


	//   ....[31]....
        /*0250*/ 	.word	0x0000dd10


	//   ....[32]....
        /*0254*/ 	.word	0x0000dd40


	//   ....[33]....
        /*0258*/ 	.word	0x0000dd80


	//   ....[34]....
        /*025c*/ 	.word	0x0000ddb0


	//   ....[35]....
        /*0260*/ 	.word	0x0000e2e0


	//   ....[36]....
        /*0264*/ 	.word	0x0000e310


	//   ....[37]....
        /*0268*/ 	.word	0x0000e420


	//   ....[38]....
        /*026c*/ 	.word	0x0000e440


	//   ....[39]....
        /*0270*/ 	.word	0x0000eb70


	//   ....[40]....
        /*0274*/ 	.word	0x0000eb80


	//   ....[41]....
        /*0278*/ 	.word	0x0000ec90


	//   ....[42]....
        /*027c*/ 	.word	0x0000ecb0


	//   ....[43]....
        /*0280*/ 	.word	0x0000ee60


	//   ....[44]....
        /*0284*/ 	.word	0x0000fb70


	//   ....[45]....
        /*0288*/ 	.word	0x000106d0


	//   ....[46]....
        /*028c*/ 	.word	0x00010710


	//   ....[47]....
        /*0290*/ 	.word	0x00010740


	//   ....[48]....
        /*0294*/ 	.word	0x00010810


	//   ....[49]....
        /*0298*/ 	.word	0x00010820


	//   ....[50]....
        /*029c*/ 	.word	0x000108d0


	//   ....[51]....
        /*02a0*/ 	.word	0x000108e0


	//   ....[52]....
        /*02a4*/ 	.word	0x000108f0


	//   ....[53]....
        /*02a8*/ 	.word	0x00010900


	//   ....[54]....
        /*02ac*/ 	.word	0x00010910


	//   ....[55]....
        /*02b0*/ 	.word	0x000109f0


	//   ....[56]....
        /*02b4*/ 	.word	0x00010a90


	//   ....[57]....
        /*02b8*/ 	.word	0x000134e0


	//   ....[58]....
        /*02bc*/ 	.word	0x000136c0


	//   ....[59]....
        /*02c0*/ 	.word	0x00013c40


	//   ....[60]....
        /*02c4*/ 	.word	0x00013da0


	//   ....[61]....
        /*02c8*/ 	.word	0x00013e10


	//   ....[62]....
        /*02cc*/ 	.word	0x00013f80


	//   ....[63]....
        /*02d0*/ 	.word	0x00013fd0


	//   ....[64]....
        /*02d4*/ 	.word	0x00014100


	//   ....[65]....
        /*02d8*/ 	.word	0x00014150


	//   ....[66]....
        /*02dc*/ 	.word	0x00014270


	//   ....[67]....
        /*02e0*/ 	.word	0x000142f0


	//   ....[68]....
        /*02e4*/ 	.word	0x00014400


	//   ....[69]....
        /*02e8*/ 	.word	0x00014450


	//   ....[70]....
        /*02ec*/ 	.word	0x00014550


	//   ....[71]....
        /*02f0*/ 	.word	0x000145a0


	//   ....[72]....
        /*02f4*/ 	.word	0x000148b0


	//   ....[73]....
        /*02f8*/ 	.word	0x000149d0


	//----- nvinfo : EIATTR_REG_RECONFIG
	.align		4
.L_1407:
        /*02fc*/ 	.byte	0x01, 0x54
	.zero		2


	//----- nvinfo : EIATTR_SYSCALL_OFFSETS
	.align		4
        /*0300*/ 	.byte	0x04, 0x46
        /*0302*/ 	.short	(.L_1409 - .L_1408)


	//   ....[0]....
.L_1408:
        /*0304*/ 	.word	0x00001790


	//   ....[1]....
        /*0308*/ 	.word	0x0000f790


	//   ....[2]....
        /*030c*/ 	.word	0x0000f8e0


	//   ....[3]....
        /*0310*/ 	.word	0x0000f9d0


	//   ....[4]....
        /*0314*/ 	.word	0x000101d0


	//----- nvinfo : EIATTR_MBARRIER_INSTR_OFFSETS
	.align		4
.L_1409:
        /*0318*/ 	.byte	0x04, 0x39
        /*031a*/ 	.short	(.L_1411 - .L_1410)


	//   ....[0]....
.L_1410:
        /*031c*/ 	.word	0x00000270
        /*0320*/ 	.word	0x000000ff
        /*0324*/ 	.word	0x00031c00
        /*0328*/ 	.short	0x0100
        /*032a*/ 	.byte	0x08
	.zero		1


	//   ....[1]....
        /*032c*/ 	.word	0x00000280
        /*0330*/ 	.word	0x000000ff
        /*0334*/ 	.word	0x00031c20
        /*0338*/ 	.short	0x0100
        /*033a*/ 	.byte	0x08
	.zero		1


	//   ....[2]....
        /*033c*/ 	.word	0x00000370
        /*0340*/ 	.word	0x000000ff
        /*0344*/ 	.word	0x00031c30
        /*0348*/ 	.short	0x0100
        /*034a*/ 	.byte	0x08
	.zero		1


	//   ....[3]....
        /*034c*/ 	.word	0x00000380
        /*0350*/ 	.word	0x000000ff
        /*0354*/ 	.word	0x00031c40
        /*0358*/ 	.short	0x0100
        /*035a*/ 	.byte	0x08
	.zero		1


	//   ....[4]....
        /*035c*/ 	.word	0x00000390
        /*0360*/ 	.word	0x000000ff
        /*0364*/ 	.word	0x00031c38
        /*0368*/ 	.short	0x0100
        /*036a*/ 	.byte	0x08
	.zero		1


	//   ....[5]....
        /*036c*/ 	.word	0x000003a0
        /*0370*/ 	.word	0x000000ff
        /*0374*/ 	.word	0x00031c48
        /*0378*/ 	.short	0x0100
        /*037a*/ 	.byte	0x08
	.zero		1


	//   ....[6]....
        /*037c*/ 	.word	0x000004d0
        /*0380*/ 	.word	0x000000ff
        /*0384*/ 	.word	0x00031c50
        /*0388*/ 	.short	0x0100
        /*038a*/ 	.byte	0x08
	.zero		1


	//   ....[7]....
        /*038c*/ 	.word	0x000004e0
        /*0390*/ 	.word	0x000000ff
        /*0394*/ 	.word	0x00031c60
        /*0398*/ 	.short	0x0100
        /*039a*/ 	.byte	0x08
	.zero		1


	//   ....[8]....
        /*039c*/ 	.word	0x000004f0
        /*03a0*/ 	.word	0x000000ff
        /*03a4*/ 	.word	0x00031c58
        /*03a8*/ 	.short	0x0100
        /*03aa*/ 	.byte	0x08
	.zero		1


	//   ....[9]....
        /*03ac*/ 	.word	0x00000500
        /*03b0*/ 	.word	0x000000ff
        /*03b4*/ 	.word	0x00031c68
        /*03b8*/ 	.short	0x0100
        /*03ba*/ 	.byte	0x08
	.zero		1


	//   ....[10]....
        /*03bc*/ 	.word	0x000005f0
        /*03c0*/ 	.word	0x000000ff
        /*03c4*/ 	.word	0x00031c70
        /*03c8*/ 	.short	0x0100
        /*03ca*/ 	.byte	0x06
	.zero		1


	//   ....[11]....
        /*03cc*/ 	.word	0x00000600
        /*03d0*/ 	.word	0x000000ff
        /*03d4*/ 	.word	0x00031c80
        /*03d8*/ 	.short	0x0100
        /*03da*/ 	.byte	0x06
	.zero		1


	//   ....[12]....
        /*03dc*/ 	.word	0x00000610
        /*03e0*/ 	.word	0x000000ff
        /*03e4*/ 	.word	0x00031c78
        /*03e8*/ 	.short	0x0100
        /*03ea*/ 	.byte	0x06
	.zero		1


	//   ....[13]....
        /*03ec*/ 	.word	0x00000620
        /*03f0*/ 	.word	0x000000ff
        /*03f4*/ 	.word	0x00031c88
        /*03f8*/ 	.short	0x0100
        /*03fa*/ 	.byte	0x06
	.zero		1


	//   ....[14]....
        /*03fc*/ 	.word	0x00000750
        /*0400*/ 	.word	0x000000ff
        /*0404*/ 	.word	0x00031c90
        /*0408*/ 	.short	0x0100
        /*040a*/ 	.byte	0x08
	.zero		1


	//   ....[15]....
        /*040c*/ 	.word	0x00000760
        /*0410*/ 	.word	0x000000ff
        /*0414*/ 	.word	0x00031ca0
        /*0418*/ 	.short	0x0100
        /*041a*/ 	.byte	0x08
	.zero		1


	//   ....[16]....
        /*041c*/ 	.word	0x00000770
        /*0420*/ 	.word	0x000000ff
        /*0424*/ 	.word	0x00031c98
        /*0428*/ 	.short	0x0100
        /*042a*/ 	.byte	0x08
	.zero		1


	//   ....[17]....
        /*042c*/ 	.word	0x00000780
        /*0430*/ 	.word	0x000000ff
        /*0434*/ 	.word	0x00031ca8
        /*0438*/ 	.short	0x0100
        /*043a*/ 	.byte	0x08
	.zero		1


	//   ....[18]....
        /*043c*/ 	.word	0x000008b0
        /*0440*/ 	.word	0x000000ff
        /*0444*/ 	.word	0x00031cb0
        /*0448*/ 	.short	0x0100
        /*044a*/ 	.byte	0x08
	.zero		1


	//   ....[19]....
        /*044c*/ 	.word	0x000008c0
        /*0450*/ 	.word	0x000000ff
        /*0454*/ 	.word	0x00031cc0
        /*0458*/ 	.short	0x0100
        /*045a*/ 	.byte	0x08
	.zero		1


	//   ....[20]....
        /*045c*/ 	.word	0x000008d0
        /*0460*/ 	.word	0x000000ff
        /*0464*/ 	.word	0x00031cb8
        /*0468*/ 	.short	0x0100
        /*046a*/ 	.byte	0x08
	.zero		1


	//   ....[21]....
        /*046c*/ 	.word	0x000008e0
        /*0470*/ 	.word	0x000000ff
        /*0474*/ 	.word	0x00031cc8
        /*0478*/ 	.short	0x0100
        /*047a*/ 	.byte	0x08
	.zero		1


	//   ....[22]....
        /*047c*/ 	.word	0x00001830
        /*0480*/ 	.word	0x000000ff
        /*0484*/ 	.word	0x00031c00
        /*0488*/ 	.short	0x010a
        /*048a*/ 	.byte	0x25
	.zero		1


	//   ....[23]....
        /*048c*/ 	.word	0x000018b0
        /*0490*/ 	.word	0x00000003
        /*0494*/ 	.word	0x00031c30
        /*0498*/ 	.short	0x010a
        /*049a*/ 	.byte	0x3f
	.zero		1


	//   ....[24]....
        /*049c*/ 	.word	0x00001910
        /*04a0*/ 	.word	0x00000003
        /*04a4*/ 	.word	0x00031c30
        /*04a8*/ 	.short	0x010a
        /*04aa*/ 	.byte	0x3f
	.zero		1


	//   ....[25]....
        /*04ac*/ 	.word	0x00004430
        /*04b0*/ 	.word	0x0000000b
        /*04b4*/ 	.word	0x00000000
        /*04b8*/ 	.short	0x0101
        /*04ba*/ 	.byte	0x3f
	.zero		1


	//   ....[26]....
        /*04bc*/ 	.word	0x00005280
        /*04c0*/ 	.word	0x000000ff
        /*04c4*/ 	.word	0x00031c30
        /*04c8*/ 	.short	0x010a
        /*04ca*/ 	.byte	0x04
	.zero		1


	//   ....[27]....
        /*04cc*/ 	.word	0x000052c0
        /*04d0*/ 	.word	0x000000ff
        /*04d4*/ 	.word	0x00031c30
        /*04d8*/ 	.short	0x010a
        /*04da*/ 	.byte	0x04
	.zero		1


	//   ....[28]....
        /*04dc*/ 	.word	0x00006950
        /*04e0*/ 	.word	0x000000ff
        /*04e4*/ 	.word	0x00031c50
        /*04e8*/ 	.short	0x010a
        /*04ea*/ 	.byte	0x04
	.zero		1


	//   ....[29]....
        /*04ec*/ 	.word	0x00006990
        /*04f0*/ 	.word	0x000000ff
        /*04f4*/ 	.word	0x00031c50
        /*04f8*/ 	.short	0x010a
        /*04fa*/ 	.byte	0x04
	.zero		1


	//   ....[30]....
        /*04fc*/ 	.word	0x000086c0
        /*0500*/ 	.word	0x00000007
        /*0504*/ 	.word	0x00000000
        /*0508*/ 	.short	0x0101
        /*050a*/ 	.byte	0x3f
	.zero		1


	//   ....[31]....
        /*050c*/ 	.word	0x00008810
        /*0510*/ 	.word	0x00000049
        /*0514*/ 	.word	0x00000000
        /*0518*/ 	.short	0x0101
        /*051a*/ 	.byte	0x3f
	.zero		1


	//   ....[32]....
        /*051c*/ 	.word	0x000094a0
        /*0520*/ 	.word	0x000000ff
        /*0524*/ 	.word	0x00031c30
        /*0528*/ 	.short	0x010a
        /*052a*/ 	.byte	0x04
	.zero		1


	//   ....[33]....
        /*052c*/ 	.word	0x000094e0
        /*0530*/ 	.word	0x000000ff
        /*0534*/ 	.word	0x00031c30
        /*0538*/ 	.short	0x010a
        /*053a*/ 	.byte	0x04
	.zero		1


	//   ....[34]....
        /*053c*/ 	.word	0x0000ab70
        /*0540*/ 	.word	0x000000ff
        /*0544*/ 	.word	0x00031c50
        /*0548*/ 	.short	0x010a
        /*054a*/ 	.byte	0x04
	.zero		1


	//   ....[35]....
        /*054c*/ 	.word	0x0000abb0
        /*0550*/ 	.word	0x000000ff
        /*0554*/ 	.word	0x00031c50
        /*0558*/ 	.short	0x010a
        /*055a*/ 	.byte	0x04
	.zero		1


	//   ....[36]....
        /*055c*/ 	.word	0x0000bef0
        /*0560*/ 	.word	0x00000087
        /*0564*/ 	.word	0x00000000
        /*0568*/ 	.short	0x0101
        /*056a*/ 	.byte	0x3f
	.zero		1


	//   ....[37]....
        /*056c*/ 	.word	0x0000c040
        /*0570*/ 	.word	0x00000008
        /*0574*/ 	.word	0x00000000
        /*0578*/ 	.short	0x0101
        /*057a*/ 	.byte	0x3f
	.zero		1


	//   ....[38]....
        /*057c*/ 	.word	0x0000cb60
        /*0580*/ 	.word	0x000000ff
        /*0584*/ 	.word	0x00031c50
        /*0588*/ 	.short	0x010a
        /*058a*/ 	.byte	0x05
	.zero		1


	//   ....[39]....
        /*058c*/ 	.word	0x0000cba0
        /*0590*/ 	.word	0x000000ff
        /*0594*/ 	.word	0x00031c50
        /*0598*/ 	.short	0x010a
        /*059a*/ 	.byte	0x05
	.zero		1


	//   ....[40]....
        /*059c*/ 	.word	0x0000d270
        /*05a0*/ 	.word	0x00000008
        /*05a4*/ 	.word	0x00000000
        /*05a8*/ 	.short	0x0101
        /*05aa*/ 	.byte	0x3f
	.zero		1


	//   ....[41]....
        /*05ac*/ 	.word	0x0000e300
        /*05b0*/ 	.word	0x000000ff
        /*05b4*/ 	.word	0x00000000
        /*05b8*/ 	.short	0x0101
        /*05ba*/ 	.byte	0x05
	.zero		1


	//   ....[42]....
        /*05bc*/ 	.word	0x0000fda0
        /*05c0*/ 	.word	0x00000003
        /*05c4*/ 	.word	0x00031c40
        /*05c8*/ 	.short	0x010a
        /*05ca*/ 	.byte	0x3f
	.zero		1


	//   ....[43]....
        /*05cc*/ 	.word	0x00010ba0
        /*05d0*/ 	.word	0x00000011
        /*05d4*/ 	.word	0x00031c00
        /*05d8*/ 	.short	0x0107
        /*05da*/ 	.byte	0x3f
	.zero		1


	//   ....[44]....
        /*05dc*/ 	.word	0x00010c90
        /*05e0*/ 	.word	0x00000011
        /*05e4*/ 	.word	0x00031c00
        /*05e8*/ 	.short	0x0101
        /*05ea*/ 	.byte	0x3f
	.zero		1


	//   ....[45]....
        /*05ec*/ 	.word	0x00010cb0
        /*05f0*/ 	.word	0x00000011
        /*05f4*/ 	.word	0x00031c20
        /*05f8*/ 	.short	0x010a
        /*05fa*/ 	.byte	0x3f
	.zero		1


	//   ....[46]....
        /*05fc*/ 	.word	0x00010fd0
        /*0600*/ 	.word	0x00000002
        /*0604*/ 	.word	0x00031c40
        /*0608*/ 	.short	0x010a
        /*060a*/ 	.byte	0x3f
	.zero		1


	//   ....[47]....
        /*060c*/ 	.word	0x000113e0
        /*0610*/ 	.word	0x00000003
        /*0614*/ 	.word	0x00000060
        /*0618*/ 	.short	0x010a
        /*061a*/ 	.byte	0x3f
	.zero		1


	//   ....[48]....
        /*061c*/ 	.word	0x00011af0
        /*0620*/ 	.word	0x00000003
        /*0624*/ 	.word	0x00031c40
        /*0628*/ 	.short	0x010a
        /*062a*/ 	.byte	0x3f
	.zero		1


	//   ....[49]....
        /*062c*/ 	.word	0x00011f20
        /*0630*/ 	.word	0x0000000c
        /*0634*/ 	.word	0x00000060
        /*0638*/ 	.short	0x010a
        /*063a*/ 	.byte	0x3f
	.zero		1


	//   ....[50]....
        /*063c*/ 	.word	0x00012580
        /*0640*/ 	.word	0x00000002
        /*0644*/ 	.word	0x00031c40
        /*0648*/ 	.short	0x010a
        /*064a*/ 	.byte	0x3f
	.zero		1


	//   ....[51]....
        /*064c*/ 	.word	0x000129c0
        /*0650*/ 	.word	0x00000008
        /*0654*/ 	.word	0x00000060
        /*0658*/ 	.short	0x010a
        /*065a*/ 	.byte	0x3f
	.zero		1


	//   ....[52]....
        /*065c*/ 	.word	0x00012fc0
        /*0660*/ 	.word	0x00000003
        /*0664*/ 	.word	0x00031c60
        /*0668*/ 	.short	0x010a
        /*066a*/ 	.byte	0x3f
	.zero		1


	//   ....[53]....
        /*066c*/ 	.word	0x00013640
        /*0670*/ 	.word	0x00000007
        /*0674*/ 	.word	0x00031c20
        /*0678*/ 	.short	0x010a
        /*067a*/ 	.byte	0x3f
	.zero		1


	//   ....[54]....
        /*067c*/ 	.word	0x00013800
        /*0680*/ 	.word	0x00000005
        /*0684*/ 	.word	0x00000000
        /*0688*/ 	.short	0x010a
        /*068a*/ 	.byte	0x3f
	.zero		1


	//   ....[55]....
        /*068c*/ 	.word	0x00013870
        /*0690*/ 	.word	0x00000003
        /*0694*/ 	.word	0x00000000
        /*0698*/ 	.short	0x010a
        /*069a*/ 	.byte	0x3f
	.zero		1


	//   ....[56]....
        /*069c*/ 	.word	0x000138d0
        /*06a0*/ 	.word	0x00000005
        /*06a4*/ 	.word	0x00000000
        /*06a8*/ 	.short	0x010a
        /*06aa*/ 	.byte	0x3f
	.zero		1


	//   ....[57]....
        /*06ac*/ 	.word	0x00013900
        /*06b0*/ 	.word	0x00000003
        /*06b4*/ 	.word	0x00000000
        /*06b8*/ 	.short	0x010a
        /*06ba*/ 	.byte	0x3f
	.zero		1


	//   ....[58]....
        /*06bc*/ 	.word	0x00013970
        /*06c0*/ 	.word	0x00000003
        /*06c4*/ 	.word	0x00031c00
        /*06c8*/ 	.short	0x010a
        /*06ca*/ 	.byte	0x3f
	.zero		1


	//   ....[59]....
        /*06cc*/ 	.word	0x000139c0
        /*06d0*/ 	.word	0x00000003
        /*06d4*/ 	.word	0x00031c30
        /*06d8*/ 	.short	0x010a
        /*06da*/ 	.byte	0x3f
	.zero		1


	//   ....[60]....
        /*06dc*/ 	.word	0x00013a20
        /*06e0*/ 	.word	0x00000005
        /*06e4*/ 	.word	0x00031c30
        /*06e8*/ 	.short	0x010a
        /*06ea*/ 	.byte	0x3f
	.zero		1


	//   ....[61]....
        /*06ec*/ 	.word	0x00013a80
        /*06f0*/ 	.word	0x00000005
        /*06f4*/ 	.word	0x00031c50
        /*06f8*/ 	.short	0x010a
        /*06fa*/ 	.byte	0x3f
	.zero		1


	//   ....[62]....
        /*06fc*/ 	.word	0x00013ae0
        /*0700*/ 	.word	0x00000005
        /*0704*/ 	.word	0x00031c30
        /*0708*/ 	.short	0x010a
        /*070a*/ 	.byte	0x3f
	.zero		1


	//   ....[63]....
        /*070c*/ 	.word	0x00013b40
        /*0710*/ 	.word	0x00000005
        /*0714*/ 	.word	0x00031c50
        /*0718*/ 	.short	0x010a
        /*071a*/ 	.byte	0x3f
	.zero		1


	//   ....[64]....
        /*071c*/ 	.word	0x00013ba0
        /*0720*/ 	.word	0x00000007
        /*0724*/ 	.word	0x00031c50
        /*0728*/ 	.short	0x010a
        /*072a*/ 	.byte	0x3f
	.zero		1


	//   ....[65]....
        /*072c*/ 	.word	0x00013cf0
        /*0730*/ 	.word	0x00000003
        /*0734*/ 	.word	0x00031c40
        /*0738*/ 	.short	0x010a
        /*073a*/ 	.byte	0x3f
	.zero		1


	//   ....[66]....
        /*073c*/ 	.word	0x000145d0
        /*0740*/ 	.word	0x00000011
        /*0744*/ 	.word	0x00031c20
        /*0748*/ 	.short	0x010a
        /*074a*/ 	.byte	0x3f
	.zero		1


	//   ....[67]....
        /*074c*/ 	.word	0x00014620
        /*0750*/ 	.word	0x00000002
        /*0754*/ 	.word	0x00031c40
        /*0758*/ 	.short	0x010a
        /*075a*/ 	.byte	0x3f
	.zero		1


	//   ....[68]....
        /*075c*/ 	.word	0x00014670
        /*0760*/ 	.word	0x00000003
        /*0764*/ 	.word	0x00000060
        /*0768*/ 	.short	0x010a
        /*076a*/ 	.byte	0x3f
	.zero		1


	//   ....[69]....
        /*076c*/ 	.word	0x000146c0
        /*0770*/ 	.word	0x00000003
        /*0774*/ 	.word	0x00031c40
        /*0778*/ 	.short	0x010a
        /*077a*/ 	.byte	0x3f
	.zero		1


	//   ....[70]....
        /*077c*/ 	.word	0x00014710
        /*0780*/ 	.word	0x0000000c
        /*0784*/ 	.word	0x00000060
        /*0788*/ 	.short	0x010a
        /*078a*/ 	.byte	0x3f
	.zero		1


	//   ....[71]....
        /*078c*/ 	.word	0x00014760
        /*0790*/ 	.word	0x00000002
        /*0794*/ 	.word	0x00031c40
        /*0798*/ 	.short	0x010a
        /*079a*/ 	.byte	0x3f
	.zero		1


	//   ....[72]....
        /*079c*/ 	.word	0x000147b0
        /*07a0*/ 	.word	0x00000008
        /*07a4*/ 	.word	0x00000060
        /*07a8*/ 	.short	0x010a
        /*07aa*/ 	.byte	0x3f
	.zero		1


	//   ....[73]....
        /*07ac*/ 	.word	0x00014800
        /*07b0*/ 	.word	0x00000003
        /*07b4*/ 	.word	0x00031c60
        /*07b8*/ 	.short	0x010a
        /*07ba*/ 	.byte	0x3f
	.zero		1


	//   ....[74]....
        /*07bc*/ 	.word	0x000148f0
        /*07c0*/ 	.word	0x00000007
        /*07c4*/ 	.word	0x00031c20
        /*07c8*/ 	.short	0x010a
        /*07ca*/ 	.byte	0x3f
	.zero		1


	//   ....[75]....
        /*07cc*/ 	.word	0x00014a90
        /*07d0*/ 	.word	0x00000005
        /*07d4*/ 	.word	0x00000000
        /*07d8*/ 	.short	0x010a
        /*07da*/ 	.byte	0x3f
	.zero		1


	//   ....[76]....
        /*07dc*/ 	.word	0x00014ae0
        /*07e0*/ 	.word	0x00000003
        /*07e4*/ 	.word	0x00000000
        /*07e8*/ 	.short	0x010a
        /*07ea*/ 	.byte	0x3f
	.zero		1


	//   ....[77]....
        /*07ec*/ 	.word	0x00014b30
        /*07f0*/ 	.word	0x00000005
        /*07f4*/ 	.word	0x00000000
        /*07f8*/ 	.short	0x010a
        /*07fa*/ 	.byte	0x3f
	.zero		1


	//----- nvinfo : EIATTR_NUM_MBARRIERS
	.align		4
.L_1411:
        /*07fc*/ 	.byte	0x03, 0x38
        /*07fe*/ 	.short	0x0016


	//----- nvinfo : EIATTR_EXIT_INSTR_OFFSETS
	.align		4
        /*0800*/ 	.byte	0x04, 0x1c
        /*0802*/ 	.short	(.L_1413 - .L_1412)


	//   ....[0]....
.L_1412:
        /*0804*/ 	.word	0x00000a50


	//   ....[1]....
        /*0808*/ 	.word	0x0000edf0


	//   ....[2]....
        /*080c*/ 	.word	0x00013950


	//----- nvinfo : EIATTR_MAX_THREADS
	.align		4
.L_1413:
        /*0810*/ 	.byte	0x04, 0x05
        /*0812*/ 	.short	(.L_1415 - .L_1414)
.L_1414:
        /*0814*/ 	.word	0x00000200
        /*0818*/ 	.word	0x00000001
        /*081c*/ 	.word	0x00000001


	//----- nvinfo : EIATTR_CRS_STACK_SIZE
	.align		4
.L_1415:
        /*0820*/ 	.byte	0x04, 0x1e
        /*0822*/ 	.short	(.L_1417 - .L_1416)
.L_1416:
        /*0824*/ 	.word	0x00000000


	//----- nvinfo : EIATTR_CBANK_PARAM_SIZE
	.align		4
.L_1417:
        /*0828*/ 	.byte	0x03, 0x19
        /*082a*/ 	.short	0x0af0


	//----- nvinfo : EIATTR_PARAM_CBANK
	.align		4
        /*082c*/ 	.byte	0x04, 0x0a
        /*082e*/ 	.short	(.L_1419 - .L_1418)
	.align		4
.L_1418:
        /*0830*/ 	.word	index@(.nv.constant0._ZN7cutlass13device_kernelIN5flash11enable_sm90INS1_16FlashAttnFwdSm90INS1_25CollectiveMainloopFwdSm90ILi2EN4cute5tupleIJNS5_1CILi1EEES8_S8_EEENS6_IJNS7_ILi192EEENS7_ILi144EEENS7_ILi96EEEEEELi96ENS_10bfloat16_tEfNS_4arch4Sm90ELb1ELb0ELb0ELb0ELb0ELb0ELb0ELb0ELb1ELb1ELb0ELb0EEENS1_21CollectiveEpilogueFwdINS6_IJSA_SC_SB_EEES9_SE_SG_Li384ELb0ELb1ELb0ELb0EEENS1_30DynamicPersistentTileSchedulerILi384ELi128ELb0ELb1ELb1EEEEEEEEEvNT_6ParamsE)
        /*0834*/ 	.short	0x0210
        /*0836*/ 	.short	0x0af0


	//----- nvinfo : EIATTR_SW_WAR
	.align		4
.L_1419:
        /*0838*/ 	.byte	0x04, 0x36
        /*083a*/ 	.short	(.L_1421 - .L_1420)
.L_1420:
        /*083c*/ 	.word	0x00000008
.L_1421:


//--------------------- .nv.info._ZN7cutlass13device_kernelIN5flash11enable_sm90INS1_16FlashAttnFwdSm90INS1_25CollectiveMainloopFwdSm90ILi2EN4cute5tupleIJNS5_1CILi1EEES8_S8_EEENS6_IJNS7_ILi192EEENS7_ILi144EEENS7_ILi96EEEEEELi96ENS_10bfloat16_tEfNS_4arch4Sm90ELb1ELb0ELb0ELb1ELb0ELb0ELb0ELb0ELb1ELb1ELb0ELb0EEENS1_21CollectiveEpilogueFwdINS6_IJSA_SC_SB_EEES9_SE_SG_Li384ELb1ELb1ELb0ELb0EEENS1_36VarlenDynamicPersistentTileSchedulerILi192ELi144ELi384ELi128ELb0ELb1ELb1ELb1ELb1ELb1EEEEEEEEEvNT_6ParamsE --------------------------
	.section	.nv.info._ZN7cutlass13device_kernelIN5flash11enable_sm90INS1_16FlashAttnFwdSm90INS1_25CollectiveMainloopFwdSm90ILi2EN4cute5tupleIJNS5_1CILi1EEES8_S8_EEENS6_IJNS7_ILi192EEENS7_ILi144EEENS7_ILi96EEEEEELi96ENS_10bfloat16_tEfNS_4arch4Sm90ELb1ELb0ELb0ELb1ELb0ELb0ELb0ELb0ELb1ELb1ELb0ELb0EEENS1_21CollectiveEpilogueFwdINS6_IJSA_SC_SB_EEES9_SE_SG_Li384ELb1ELb1ELb0ELb0EEENS1_36VarlenDynamicPersistentTileSchedulerILi192ELi144ELi384ELi128ELb0ELb1ELb1ELb1ELb1ELb1EEEEEEEEEvNT_6ParamsE,"",@"SHT_CUDA_INFO"
	.sectionflags	@""
	.align	4


	//----- nvinfo : EIATTR_CUDA_API_VERSION
	.align		4
        /*0000*/ 	.byte	0x04, 0x37
        /*0002*/ 	.short	(.L_1423 - .L_1422)
.L_1422:
        /*0004*/ 	.word	0x00000082


	//----- nvinfo : EIATTR_KPARAM_INFO
	.align		4
.L_1423:
        /*0008*/ 	.byte	0x04, 0x17
        /*000a*/ 	.short	(.L_1425 - .L_1424)
.L_1424:
        /*000c*/ 	.word	0x00000000
        /*0010*/ 	.short	0x0000
        /*0012*/ 	.short	0x0070
        /*0014*/ 	.byte	0x00, 0xf0, 0x01, 0x2a


	//----- nvinfo : EIATTR_SPARSE_MMA_MASK
	.align		4
.L_1425:
        /*0018*/ 	.byte	0x03, 0x50
        /*001a*/ 	.short	0x0000


	//----- nvinfo : EIATTR_MAXREG_COUNT
	.align		4
        /*001c*/ 	.byte	0x03, 0x1b
        /*001e*/ 	.short	0x0080


	//----- nvinfo : EIATTR_NUM_BARRIERS
	.align		4
        /*0020*/ 	.byte	0x02, 0x4c
        /*0022*/ 	.byte	0x10
	.zero		1


	//----- nvinfo : EIATTR_EXTERNS
	.align		4
        /*0024*/ 	.byte	0x04, 0x0f
        /*0026*/ 	.short	(.L_1427 - .L_1426)


	//   ....[0]....
	.align		4
.L_1426:
        /*0028*/ 	.word	index@(__assertfail)


	//----- nvinfo : EIATTR_ANNOTATIONS
	.align		4
.L_1427:
        /*002c*/ 	.byte	0x04, 0x55
        /*002e*/ 	.short	(.L_1429 - .L_1428)


	//   ....[0]....
.L_1428:
        /* <DEDUP_REMOVED lines=23> */


	//----- nvinfo : EIATTR_MERCURY_ISA_VERSION
	.align		4
.L_1429:
        /*0188*/ 	.byte	0x03, 0x5f
        /*018a*/ 	.short	0x0101


	//----- nvinfo : EIATTR_UNUSED_LOAD_BYTE_OFFSET
	.align		4
        /*018c*/ 	.byte	0x04, 0x44
        /*018e*/ 	.short	(.L_1431 - .L_1430)


	//   ....[0]....
.L_1430:
        /*0190*/ 	.word	0x00000a60
        /*0194*/ 	.word	0x0000fff0


	//   ....[1]....
        /*0198*/ 	.word	0x0000d8c0
        /*019c*/ 	.word	0x0000fff0


	//----- nvinfo : EIATTR_INT_WARP_WIDE_INSTR_OFFSETS
	.align		4
.L_1431:
        /*01a0*/ 	.byte	0x04, 0x31
        /*01a2*/ 	.short	(.L_1433 - .L_1432)


	//   ....[0]....
.L_1432:
        /*01a4*/ 	.word	0x00000130


	//   ....[1]....
        /*01a8*/ 	.word	0x00000170


	//   ....[2]....
        /*01ac*/ 	.word	0x000001e0


	//   ....[3]....
        /*01b0*/ 	.word	0x00010a40


	//   ....[4]....
        /*01b4*/ 	.word	0x00010ae0


	//   ....[5]....
        /*01b8*/ 	.word	0x00014570


	//   ....[6]....
        /*01bc*/ 	.word	0x00014610


	//----- nvinfo : EIATTR_COOP_GROUP_MASK_REGIDS
	.align		4
.L_1433:
        /*01c0*/ 	.byte	0x04, 0x29
        /*01c2*/ 	.short	(.L_1435 - .L_1434)


	//   ....[0]....
.L_1434:
        /*01c4*/ 	.word	0xffffffff


	//   ....[1]....
        /*01c8*/ 	.word	0xffffffff


	//   ....[2]....
        /*01cc*/ 	.word	0xffffffff


	//   ....[3]....
        /*01d0*/ 	.word	0xffffffff


	//   ....[4]....
        /*01d4*/ 	.word	0xffffffff


	//   ....[5]....
        /*01d8*/ 	.word	0xffffffff


	//   ....[6]....
        /*01dc*/ 	.word	0xffffffff


	//   ....[7]....
        /*01e0*/ 	.word	0xffffffff


	//   ....[8]....
        /*01e4*/ 	.word	0xffffffff


	//   ....[9]....
        /*01e8*/ 	.word	0xffffffff


	//   ....[10]....
        /*01ec*/ 	.word	0xffffffff


	//   ....[11]....
        /*01f0*/ 	.word	0xffffffff


	//   ....[12]....
        /*01f4*/ 	.word	0xffffffff


	//   ....[13]....
        /*01f8*/ 	.word	0xffffffff


	//   ....[14]....
        /*01fc*/ 	.word	0xffffffff


	//   ....[15]....
        /*0200*/ 	.word	0xffffffff


	//   ....[16]....
        /*0204*/ 	.word	0xffffffff


	//   ....[17]....
        /*0208*/ 	.word	0xffffffff


	//   ....[18]....
        /*020c*/ 	.word	0xffffffff


	//   ....[19]....
        /*0210*/ 	.word	0xffffffff


	//   ....[20]....
        /*0214*/ 	.word	0xffffffff


	//   ....[21]....
        /*0218*/ 	.word	0xffffffff


	//   ....[22]....
        /*021c*/ 	.word	0xffffffff


	//   ....[23]....
        /*0220*/ 	.word	0xffffffff


	//   ....[24]....
        /*0224*/ 	.word	0xffffffff


	//   ....[25]....
        /*0228*/ 	.word	0xffffffff


	//   ....[26]....
        /*022c*/ 	.word	0xffffffff


	//   ....[27]....
        /*0230*/ 	.word	0xffffffff


	//   ....[28]....
        /*0234*/ 	.word	0xffffffff


	//   ....[29]....
        /*0238*/ 	.word	0xffffffff


	//   ....[30]....
        /*023c*/ 	.word	0xffffffff


	//   ....[31]....
        /*0240*/ 	.word	0xffffffff


	//   ....[32]....
        /*0244*/ 	.word	0xffffffff


	//   ....[33]....
        /*0248*/ 	.word	0xffffffff


	//   ....[34]....
        /*024c*/ 	.word	0xffffffff


	//   ....[35]....
        /*0250*/ 	.word	0xffffffff


	//   ....[36]....
        /*0254*/ 	.word	0xffffffff


	//   ....[37]....
        /*0258*/ 	.word	0xffffffff


	//   ....[38]....
        /*025c*/ 	.word	0xffffffff


	//   ....[39]....
        /*0260*/ 	.word	0xffffffff


	//   ....[40]....
        /*0264*/ 	.word	0xffffffff


	//   ....[41]....
        /*0268*/ 	.word	0xffffffff


	//   ....[42]....
        /*026c*/ 	.word	0xffffffff


	//   ....[43]....
        /*0270*/ 	.word	0xffffffff


	//   ....[44]....
        /*0274*/ 	.word	0xffffffff


	//   ....[45]....
        /*0278*/ 	.word	0xffffffff


	//   ....[46]....
        /*027c*/ 	.word	0xffffffff


	//   ....[47]....
        /*0280*/ 	.word	0xffffffff


	//   ....[48]....
        /*0284*/ 	.word	0xffffffff


	//   ....[49]....
        /*0288*/ 	.word	0xffffffff


	//   ....[50]....
        /*028c*/ 	.word	0xffffffff


	//   ....[51]....
        /*0290*/ 	.word	0xffffffff


	//   ....[52]....
        /*0294*/ 	.word	0xffffffff


	//   ....[53]....
        /*0298*/ 	.word	0xffffffff


	//   ....[54]....
        /*029c*/ 	.word	0xffffffff


	//   ....[55]....
        /*02a0*/ 	.word	0xffffffff


	//   ....[56]....
        /*02a4*/ 	.word	0xffffffff


	//   ....[57]....
        /*02a8*/ 	.word	0xffffffff


	//   ....[58]....
        /*02ac*/ 	.word	0xffffffff


	//   ....[59]....
        /*02b0*/ 	.word	0xffffffff


	//   ....[60]....
        /*02b4*/ 	.word	0xffffffff


	//   ....[61]....
        /*02b8*/ 	.word	0xffffffff


	//   ....[62]....
        /*02bc*/ 	.word	0xffffffff


	//   ....[63]....
        /*02c0*/ 	.word	0xffffffff


	//   ....[64]....
        /*02c4*/ 	.word	0xffffffff


	//   ....[65]....
        /*02c8*/ 	.word	0xffffffff


	//   ....[66]....
        /*02cc*/ 	.word	0xffffffff


	//   ....[67]....
        /*02d0*/ 	.word	0xffffffff


	//   ....[68]....
        /*02d4*/ 	.word	0xffffffff


	//   ....[69]....
        /*02d8*/ 	.word	0xffffffff


	//   ....[70]....
        /*02dc*/ 	.word	0xffffffff


	//   ....[71]....
        /*02e0*/ 	.word	0xffffffff


	//   ....[72]....
        /*02e4*/ 	.word	0xffffffff


	//   ....[73]....
        /*02e8*/ 	.word	0xffffffff


	//   ....[74]....
        /*02ec*/ 	.word	0xffffffff


	//   ....[75]....
        /*02f0*/ 	.word	0xffffffff


	//   ....[76]....
        /*02f4*/ 	.word	0xffffffff


	//   ....[77]....
        /*02f8*/ 	.word	0xffffffff


	//   ....[78]....
        /*02fc*/ 	.word	0xffffffff


	//   ....[79]....
        /*0300*/ 	.word	0xffffffff


	//   ....[80]....
        /*0304*/ 	.word	0xffffffff


	//   ....[81]....
        /*0308*/ 	.word	0xffffffff


	//   ....[82]....
        /*030c*/ 	.word	0xffffffff


	//   ....[83]....
        /*0310*/ 	.word	0xffffffff


	//   ....[84]....
        /*0314*/ 	.word	0xffffffff


	//   ....[85]....
        /*0318*/ 	.word	0xffffffff


	//   ....[86]....
        /*031c*/ 	.word	0xffffffff


	//   ....[87]....
        /*0320*/ 	.word	0xffffffff


	//   ....[88]....
        /*0324*/ 	.word	0xffffffff


	//   ....[89]....
        /*0328*/ 	.word	0xffffffff


	//   ....[90]....
        /*032c*/ 	.word	0x0500000f


	//   ....[91]....
        /*0330*/ 	.word	0x0500000f


	//   ....[92]....
        /*0334*/ 	.word	0x0500000f


	//   ....[93]....
        /*0338*/ 	.word	0x0500000f


	//   ....[94]....
        /*033c*/ 	.word	0x0500000f


	//   ....[95]....
        /*0340*/ 	.word	0x0500000f


	//   ....[96]....
        /*0344*/ 	.word	0x0500000f


	//   ....[97]....
        /*0348*/ 	.word	0x0500000f


	//   ....[98]....
        /*034c*/ 	.word	0x0500000f


	//   ....[99]....
        /*0350*/ 	.word	0x0500000f


	//   ....[100]....
        /*0354*/ 	.word	0x0500000f


	//   ....[101]....
        /*0358*/ 	.word	0x0500000f


	//   ....[102]....
        /*035c*/ 	.word	0x0500000f


	//   ....[103]....
        /*0360*/ 	.word	0x0500000f


	//   ....[104]....
        /*0364*/ 	.word	0x0500000f


	//   ....[105]....
        /*0368*/ 	.word	0x0500000f


	//   ....[106]....
        /*036c*/ 	.word	0x0500000f


	//   ....[107]....
        /*0370*/ 	.word	0x0500000f


	//   ....[108]....
        /*0374*/ 	.word	0x0500000f


	//   ....[109]....
        /*0378*/ 	.word	0x0500000f


	//   ....[110]....
        /*037c*/ 	.word	0x0500000f


	//   ....[111]....
        /*0380*/ 	.word	0x0500000f


	//   ....[112]....
        /*0384*/ 	.word	0x0500000f


	//   ....[113]....
        /*0388*/ 	.word	0x0500000f


	//   ....[114]....
        /*038c*/ 	.word	0x0500000f


	//   ....[115]....
        /*0390*/ 	.word	0x0500000f


	//   ....[116]....
        /*0394*/ 	.word	0x0500000f


	//   ....[117]....
        /*0398*/ 	.word	0x0500000f


	//   ....[118]....
        /*039c*/ 	.word	0x0500000f


	//   ....[119]....
        /*03a0*/ 	.word	0x0500000f


	//   ....[120]....
        /*03a4*/ 	.word	0x0500000f


	//----- nvinfo : EIATTR_COOP_GROUP_INSTR_OFFSETS
	.align		4
.L_1435:
        /*03a8*/ 	.byte	0x04, 0x28
        /*03aa*/ 	.short	(.L_1437 - .L_1436)


	//   ....[0]....
.L_1436:
        /*03ac*/ 	.word	0x00000070


	//   ....[1]....
        /*03b0*/ 	.word	0x00000140


	//   ....[2]....
        /*03b4*/ 	.word	0x00000190


	//   ....[3]....
        /*03b8*/ 	.word	0x000003c0


	//   ....[4]....
        /*03bc*/ 	.word	0x00000520


	//   ....[5]....
        /*03c0*/ 	.word	0x00000640


	//   ....[6]....
        /*03c4*/ 	.word	0x000007a0


	//   ....[7]....
        /*03c8*/ 	.word	0x00001800


	//   ....[8]....
        /*03cc*/ 	.word	0x00002f20


	//   ....[9]....
        /*03d0*/ 	.word	0x00003760


	//   ....[10]....
        /*03d4*/ 	.word	0x00003ae0


	//   ....[11]....
        /*03d8*/ 	.word	0x00003ba0


	//   ....[12]....
        /*03dc*/ 	.word	0x000044f0


	//   ....[13]....
        /*03e0*/ 	.word	0x00004580


	//   ....[14]....
        /*03e4*/ 	.word	0x00005430


	//   ....[15]....
        /*03e8*/ 	.word	0x00006e30


	//   ....[16]....
        /*03ec*/ 	.word	0x00006e60


	//   ....[17]....
        /*03f0*/ 	.word	0x000076c0


	//   ....[18]....
        /*03f4*/ 	.word	0x000077c0


	//   ....[19]....
        /*03f8*/ 	.word	0x00008230


	//   ....[20]....
        /*03fc*/ 	.word	0x000082d0


	//   ....[21]....
        /*0400*/ 	.word	0x00009630


	//   ....[22]....
        /*0404*/ 	.word	0x0000b2b0


	//   ....[23]....
        /*0408*/ 	.word	0x0000b2e0


	//   ....[24]....
        /*040c*/ 	.word	0x0000b920


	//   ....[25]....
        /*0410*/ 	.word	0x0000b9a0


	//   ....[26]....
        /*0414*/ 	.word	0x0000cdd0


	//   ....[27]....
        /*0418*/ 	.word	0x0000cee0


	//   ....[28]....
        /*041c*/ 	.word	0x0000cf40


	//   ....[29]....
        /*0420*/ 	.word	0x0000d070


	//   ....[30]....
        /*0424*/ 	.word	0x0000d0a0


	//   ....[31]....
        /*0428*/ 	.word	0x0000e350


	//   ....[32]....
        /*042c*/ 	.word	0x0000e390


	//   ....[33]....
        /*0430*/ 	.word	0x0000e3d0


	//   ....[34]....
        /*0434*/ 	.word	0x0000e400


	//   ....[35]....
        /*0438*/ 	.word	0x0000e890


	//   ....[36]....
        /*043c*/ 	.word	0x0000e8b0


	//   ....[37]....
        /*0440*/ 	.word	0x0000e9c0


	//   ....[38]....
        /*0444*/ 	.word	0x0000e9e0


	//   ....[39]....
        /*0448*/ 	.word	0x0000f3d0


	//   ....[40]....
        /*044c*/ 	.word	0x0000f3e0


	//   ....[41]....
        /*0450*/ 	.word	0x0000f4f0


	//   ....[42]....
        /*0454*/ 	.word	0x0000f510


	//   ....[43]....
        /*0458*/ 	.word	0x0000f680


	//   ....[44]....
        /*045c*/ 	.word	0x0000f870


	//   ....[45]....
        /*0460*/ 	.word	0x0000f8a0


	//   ....[46]....
        /*0464*/ 	.word	0x0000f8d0


	//   ....[47]....
        /*0468*/ 	.word	0x0000f900


	//   ....[48]....
        /*046c*/ 	.word	0x0000f930


	//   ....[49]....
        /*0470*/ 	.word	0x0000f960


	//   ....[50]....
        /*0474*/ 	.word	0x0000fae0


	//   ....[51]....
        /*0478*/ 	.word	0x0000fb10


	//   ....[52]....
        /*047c*/ 	.word	0x0000fb40


	//   ....[53]....
        /*0480*/ 	.word	0x0000fb70


	//   ....[54]....
        /*0484*/ 	.word	0x0000fba0


	//   ....[55]....
        /*0488*/ 	.word	0x0000fbd0


	//   ....[56]....
        /*048c*/ 	.word	0x0000fc90


	//   ....[57]....
        /*0490*/ 	.word	0x0000fcf0


	//   ....[58]....
        /*0494*/ 	.word	0x0000fd90


	//   ....[59]....
        /*0498*/ 	.word	0x00010fe0


	//   ....[60]....
        /*049c*/ 	.word	0x00011cd0


	//   ....[61]....
        /*04a0*/ 	.word	0x00011ce0


	//   ....[62]....
        /*04a4*/ 	.word	0x00011d00


	//   ....[63]....
        /*04a8*/ 	.word	0x00011db0


	//   ....[64]....
        /*04ac*/ 	.word	0x00011dd0


	//   ....[65]....
        /*04b0*/ 	.word	0x00011e70


	//   ....[66]....
        /*04b4*/ 	.word	0x00011e90


	//   ....[67]....
        /*04b8*/ 	.word	0x00011ea0


	//   ....[68]....
        /*04bc*/ 	.word	0x00011f30


	//   ....[69]....
        /*04c0*/ 	.word	0x00011f80


	//   ....[70]....
        /*04c4*/ 	.word	0x00011f90


	//   ....[71]....
        /*04c8*/ 	.word	0x00011fc0


	//   ....[72]....
        /*04cc*/ 	.word	0x00014cd0


	//   ....[73]....
        /*04d0*/ 	.word	0x00014d20


	//   ....[74]....
        /*04d4*/ 	.word	0x00014d50


	//   ....[75]....
        /*04d8*/ 	.word	0x00014d80


	//   ....[76]....
        /*04dc*/ 	.word	0x00014d90


	//   ....[77]....
        /*04e0*/ 	.word	0x00014dc0


	//   ....[78]....
        /*04e4*/ 	.word	0x00014df0


	//   ....[79]....
        /*04e8*/ 	.word	0x00014e20


	//   ....[80]....
        /*04ec*/ 	.word	0x00014fb0


	//   ....[81]....
        /*04f0*/ 	.word	0x00014fe0


	//   ....[82]....
        /*04f4*/ 	.word	0x00015010


	//   ....[83]....
        /*04f8*/ 	.word	0x00015040


	//   ....[84]....
        /*04fc*/ 	.word	0x00015070


	//   ....[85]....
        /*0500*/ 	.word	0x000150a0


	//   ....[86]....
        /*0504*/ 	.word	0x00015160


	//   ....[87]....
        /*0508*/ 	.word	0x00015180


	//   ....[88]....
        /*050c*/ 	.word	0x000151f0


	//   ....[89]....
        /*0510*/ 	.word	0x000158a0


	//   ....[90]....
        /*0514*/ 	.word	0x00015e60


	//   ....[91]....
        /*0518*/ 	.word	0x00016010


	//   ....[92]....
        /*051c*/ 	.word	0x00016060


	//   ....[93]....
        /*0520*/ 	.word	0x00016190


	//   ....[94]....
        /*0524*/ 	.word	0x000161e0


	//   ....[95]....
        /*0528*/ 	.word	0x00016300


	//   ....[96]....
        /*052c*/ 	.word	0x00016370


	//   ....[97]....
        /*0530*/ 	.word	0x00016490


	//   ....[98]....
        /*0534*/ 	.word	0x00016500


	//   ....[99]....
        /*0538*/ 	.word	0x000165f0


	//   ....[100]....
        /*053c*/ 	.word	0x00016660


	//   ....[101]....
        /*0540*/ 	.word	0x00016770


	//   ....[102]....
        /*0544*/ 	.word	0x000167c0


	//   ....[103]....
        /*0548*/ 	.word	0x00016ad0


	//   ....[104]....
        /*054c*/ 	.word	0x00016b70


	//   ....[105]....
        /*0550*/ 	.word	0x00016ca0


	//   ....[106]....
        /*0554*/ 	.word	0x00016d10


	//   ....[107]....
        /*0558*/ 	.word	0x00016d80


	//   ....[108]....
        /*055c*/ 	.word	0x00016df0


	//   ....[109]....
        /*0560*/ 	.word	0x00016e60


	//   ....[110]....
        /*0564*/ 	.word	0x00016ee0


	//   ....[111]....
        /*0568*/ 	.word	0x00016f70


	//   ....[112]....
        /*056c*/ 	.word	0x00017000


	//   ....[113]....
        /*0570*/ 	.word	0x00017070


	//   ....[114]....
        /*0574*/ 	.word	0x000170e0


	//   ....[115]....
        /*0578*/ 	.word	0x00017150


	//   ....[116]....
        /*057c*/ 	.word	0x000171d0


	//   ....[117]....
        /*0580*/ 	.word	0x00017240


	//   ....[118]....
        /*0584*/ 	.word	0x000172e0


	//   ....[119]....
        /*0588*/ 	.word	0x00017370


	//   ....[120]....
        /*058c*/ 	.word	0x00017490


	//----- nvinfo : EIATTR_REG_RECONFIG
	.align		4
.L_1437:
        /*0590*/ 	.byte	0x01, 0x54
	.zero		2


	//----- nvinfo : EIATTR_SYSCALL_OFFSETS
	.align		4
        /*0594*/ 	.byte	0x04, 0x46
        /*0596*/ 	.short	(.L_1439 - .L_1438)


	//   ....[0]....
.L_1438:
        /*0598*/ 	.word	0x00001a00


	//   ....[1]....
        /*059c*/ 	.word	0x00010c40


	//   ....[2]....
        /*05a0*/ 	.word	0x00010d90


	//   ....[3]....
        /*05a4*/ 	.word	0x00010e80


	//   ....[4]....
        /*05a8*/ 	.word	0x00011740


	//----- nvinfo : EIATTR_MBARRIER_INSTR_OFFSETS
	.align		4
.L_1439:
        /*05ac*/ 	.byte	0x04, 0x39
        /*05ae*/ 	.short	(.L_1441 - .L_1440)


	//   ....[0]....
.L_1440:
        /*05b0*/ 	.word	0x00000270
        /*05b4*/ 	.word	0x000000ff
        /*05b8*/ 	.word	0x00031c00
        /*05bc*/ 	.short	0x0100
        /*05be*/ 	.byte	0x08
	.zero		1


	//   ....[1]....
        /*05c0*/ 	.word	0x00000280
        /*05c4*/ 	.word	0x000000ff
        /*05c8*/ 	.word	0x00031c20
        /*05cc*/ 	.short	0x0100
        /*05ce*/ 	.byte	0x08
	.zero		1


	//   ....[2]....
        /*05d0*/ 	.word	0x00000370
        /*05d4*/ 	.word	0x000000ff
        /*05d8*/ 	.word	0x00031c30
        /*05dc*/ 	.short	0x0100
        /*05de*/ 	.byte	0x08
	.zero		1


	//   ....[3]....
        /*05e0*/ 	.word	0x00000380
        /*05e4*/ 	.word	0x000000ff
        /*05e8*/ 	.word	0x00031c40
        /*05ec*/ 	.short	0x0100
        /*05ee*/ 	.byte	0x08
	.zero		1


	//   ....[4]....
        /*05f0*/ 	.word	0x00000390
        /*05f4*/ 	.word	0x000000ff
        /*05f8*/ 	.word	0x00031c38
        /*05fc*/ 	.short	0x0100
        /*05fe*/ 	.byte	0x08
	.zero		1


	//   ....[5]....
        /*0600*/ 	.word	0x000003a0
        /*0604*/ 	.word	0x000000ff
        /*0608*/ 	.word	0x00031c48
        /*060c*/ 	.short	0x0100
        /*060e*/ 	.byte	0x08
	.zero		1


	//   ....[6]....
        /*0610*/ 	.word	0x000004d0
        /*0614*/ 	.word	0x000000ff
        /*0618*/ 	.word	0x00031c50
        /*061c*/ 	.short	0x0100
        /*061e*/ 	.byte	0x08
	.zero		1


	//   ....[7]....
        /*0620*/ 	.word	0x000004e0
        /*0624*/ 	.word	0x000000ff
        /*0628*/ 	.word	0x00031c60
        /*062c*/ 	.short	0x0100
        /*062e*/ 	.byte	0x08
	.zero		1


	//   ....[8]....
        /*0630*/ 	.word	0x000004f0
        /*0634*/ 	.word	0x000000ff
        /*0638*/ 	.word	0x00031c58
        /*063c*/ 	.short	0x0100
        /*063e*/ 	.byte	0x08
	.zero		1


	//   ....[9]....
        /*0640*/ 	.word	0x00000500
        /*0644*/ 	.word	0x000000ff
        /*0648*/ 	.word	0x00031c68
        /*064c*/ 	.short	0x0100
        /*064e*/ 	.byte	0x08
	.zero		1


	//   ....[10]....
        /*0650*/ 	.word	0x000005f0
        /*0654*/ 	.word	0x000000ff
        /*0658*/ 	.word	0x00031c70
        /*065c*/ 	.short	0x0100
        /*065e*/ 	.byte	0x06
	.zero		1


	//   ....[11]....
        /*0660*/ 	.word	0x00000600
        /*0664*/ 	.word	0x000000ff
        /*0668*/ 	.word	0x00031c80
        /*066c*/ 	.short	0x0100
        /*066e*/ 	.byte	0x06
	.zero		1


	//   ....[12]....
        /*0670*/ 	.word	0x00000610
        /*0674*/ 	.word	0x000000ff
        /*0678*/ 	.word	0x00031c78
        /*067c*/ 	.short	0x0100
        /*067e*/ 	.byte	0x06
	.zero		1


	//   ....[13]....
        /*0680*/ 	.word	0x00000620
        /*0684*/ 	.word	0x000000ff
        /*0688*/ 	.word	0x00031c88
        /*068c*/ 	.short	0x0100
        /*068e*/ 	.byte	0x06
	.zero		1


	//   ....[14]....
        /*0690*/ 	.word	0x00000750
        /*0694*/ 	.word	0x000000ff
        /*0698*/ 	.word	0x00031c90
        /*069c*/ 	.short	0x0100
        /*069e*/ 	.byte	0x08
	.zero		1


	//   ....[15]....
        /*06a0*/ 	.word	0x00000760
        /*06a4*/ 	.word	0x000000ff
        /*06a8*/ 	.word	0x00031ca0
        /*06ac*/ 	.short	0x0100
        /*06ae*/ 	.byte	0x08
	.zero		1


	//   ....[16]....
        /*06b0*/ 	.word	0x00000770
        /*06b4*/ 	.word	0x000000ff
        /*06b8*/ 	.word	0x00031c98
        /*06bc*/ 	.short	0x0100
        /*06be*/ 	.byte	0x08
	.zero		1


	//   ....[17]....
        /*06c0*/ 	.word	0x00000780
        /*06c4*/ 	.word	0x000000ff
        /*06c8*/ 	.word	0x00031ca8
        /*06cc*/ 	.short	0x0100
        /*06ce*/ 	.byte	0x08
	.zero		1


	//   ....[18]....
        /*06d0*/ 	.word	0x000008b0
        /*06d4*/ 	.word	0x000000ff
        /*06d8*/ 	.word	0x00031cb0
        /*06dc*/ 	.short	0x0100
        /*06de*/ 	.byte	0x08
	.zero		1


	//   ....[19]....
        /*06e0*/ 	.word	0x000008c0
        /*06e4*/ 	.word	0x000000ff
        /*06e8*/ 	.word	0x00031cc0
        /*06ec*/ 	.short	0x0100
        /*06ee*/ 	.byte	0x08
	.zero		1


	//   ....[20]....
        /*06f0*/ 	.word	0x000008d0
        /*06f4*/ 	.word	0x000000ff
        /*06f8*/ 	.word	0x00031cb8
        /*06fc*/ 	.short	0x0100
        /*06fe*/ 	.byte	0x08
	.zero		1


	//   ....[21]....
        /*0700*/ 	.word	0x000008e0
        /*0704*/ 	.word	0x000000ff
        /*0708*/ 	.word	0x00031cc8
        /*070c*/ 	.short	0x0100
        /*070e*/ 	.byte	0x08
	.zero		1


	//   ....[22]....
        /*0710*/ 	.word	0x00001aa0
        /*0714*/ 	.word	0x000000ff
        /*0718*/ 	.word	0x00031c00
        /*071c*/ 	.short	0x010a
        /*071e*/ 	.byte	0x25
	.zero		1


	//   ....[23]....
        /*0720*/ 	.word	0x00001b20
        /*0724*/ 	.word	0x00000003
        /*0728*/ 	.word	0x00031c30
        /*072c*/ 	.short	0x010a
        /*072e*/ 	.byte	0x3f
	.zero		1


	//   ....[24]....
        /*0730*/ 	.word	0x00001b80
        /*0734*/ 	.word	0x00000003
        /*0738*/ 	.word	0x00031c30
        /*073c*/ 	.short	0x010a
        /*073e*/ 	.byte	0x3f
	.zero		1


	//   ....[25]....
        /*0740*/ 	.word	0x00004600
        /*0744*/ 	.word	0x0000000b
        /*0748*/ 	.word	0x00000000
        /*074c*/ 	.short	0x0101
        /*074e*/ 	.byte	0x3f
	.zero		1


	//   ....[26]....
        /*0750*/ 	.word	0x00005570
        /*0754*/ 	.word	0x000000ff
        /*0758*/ 	.word	0x00031c30
        /*075c*/ 	.short	0x010a
        /*075e*/ 	.byte	0x04
	.zero		1


	//   ....[27]....
        /*0760*/ 	.word	0x000055b0
        /*0764*/ 	.word	0x000000ff
        /*0768*/ 	.word	0x00031c30
        /*076c*/ 	.short	0x010a
        /*076e*/ 	.byte	0x04
	.zero		1


	//   ....[28]....
        /*0770*/ 	.word	0x00006c40
        /*0774*/ 	.word	0x000000ff
        /*0778*/ 	.word	0x00031c50
        /*077c*/ 	.short	0x010a
        /*077e*/ 	.byte	0x04
	.zero		1


	//   ....[29]....
        /*0780*/ 	.word	0x00006c80
        /*0784*/ 	.word	0x000000ff
        /*0788*/ 	.word	0x00031c50
        /*078c*/ 	.short	0x010a
        /*078e*/ 	.byte	0x04
	.zero		1


	//   ....[30]....
        /*0790*/ 	.word	0x00008a20
        /*0794*/ 	.word	0x0000004b
        /*0798*/ 	.word	0x00000000
        /*079c*/ 	.short	0x0101
        /*079e*/ 	.byte	0x3f
	.zero		1


	//   ....[31]....
        /*07a0*/ 	.word	0x00008ab0
        /*07a4*/ 	.word	0x00000049
        /*07a8*/ 	.word	0x00000000
        /*07ac*/ 	.short	0x0101
        /*07ae*/ 	.byte	0x3f
	.zero		1


	//   ....[32]....
        /*07b0*/ 	.word	0x000097a0
        /*07b4*/ 	.word	0x000000ff
        /*07b8*/ 	.word	0x00031c30
        /*07bc*/ 	.short	0x010a
        /*07be*/ 	.byte	0x04
	.zero		1


	//   ....[33]....
        /*07c0*/ 	.word	0x000097e0
        /*07c4*/ 	.word	0x000000ff
        /*07c8*/ 	.word	0x00031c30
        /*07cc*/ 	.short	0x010a
        /*07ce*/ 	.byte	0x04
	.zero		1


	//   ....[34]....
        /*07d0*/ 	.word	0x0000ae70
        /*07d4*/ 	.word	0x000000ff
        /*07d8*/ 	.word	0x00031c50
        /*07dc*/ 	.short	0x010a
        /*07de*/ 	.byte	0x04
	.zero		1


	//   ....[35]....
        /*07e0*/ 	.word	0x0000aeb0
        /*07e4*/ 	.word	0x000000ff
        /*07e8*/ 	.word	0x00031c50
        /*07ec*/ 	.short	0x010a
        /*07ee*/ 	.byte	0x04
	.zero		1


	//   ....[36]....
        /*07f0*/ 	.word	0x0000c1e0
        /*07f4*/ 	.word	0x00000087
        /*07f8*/ 	.word	0x00000000
        /*07fc*/ 	.short	0x0101
        /*07fe*/ 	.byte	0x3f
	.zero		1


	//   ....[37]....
        /*0800*/ 	.word	0x0000c330
        /*0804*/ 	.word	0x00000008
        /*0808*/ 	.word	0x00000000
        /*080c*/ 	.short	0x0101
        /*080e*/ 	.byte	0x3f
	.zero		1


	//   ....[38]....
        /*0810*/ 	.word	0x0000ce50
        /*0814*/ 	.word	0x000000ff
        /*0818*/ 	.word	0x00031c50
        /*081c*/ 	.short	0x010a
        /*081e*/ 	.byte	0x06
	.zero		1


	//   ....[39]....
        /*0820*/ 	.word	0x0000ce90
        /*0824*/ 	.word	0x000000ff
        /*0828*/ 	.word	0x00031c50
        /*082c*/ 	.short	0x010a
        /*082e*/ 	.byte	0x06
	.zero		1


	//   ....[40]....
        /*0830*/ 	.word	0x0000d560
        /*0834*/ 	.word	0x00000008
        /*0838*/ 	.word	0x00000000
        /*083c*/ 	.short	0x0101
        /*083e*/ 	.byte	0x3f
	.zero		1


	//   ....[41]....
        /*0840*/ 	.word	0x0000e810
        /*0844*/ 	.word	0x000000ff
        /*0848*/ 	.word	0x00000000
        /*084c*/ 	.short	0x0101
        /*084e*/ 	.byte	0x04
	.zero		1


	//   ....[42]....
        /*0850*/ 	.word	0x000111f0
        /*0854*/ 	.word	0x00000000
        /*0858*/ 	.word	0x00031c40
        /*085c*/ 	.short	0x010a
        /*085e*/ 	.byte	0x3f
	.zero		1


	//   ....[43]....
        /*0860*/ 	.word	0x00012140
        /*0864*/ 	.word	0x00000016
        /*0868*/ 	.word	0x00031c00
        /*086c*/ 	.short	0x0107
        /*086e*/ 	.byte	0x3f
	.zero		1


	//   ....[44]....
        /*0870*/ 	.word	0x00012240
        /*0874*/ 	.word	0x00000016
        /*0878*/ 	.word	0x00031c00
        /*087c*/ 	.short	0x0101
        /*087e*/ 	.byte	0x3f
	.zero		1


	//   ....[45]....
        /*0880*/ 	.word	0x00012260
        /*0884*/ 	.word	0x00000016
        /*0888*/ 	.word	0x00031c20
        /*088c*/ 	.short	0x010a
        /*088e*/ 	.byte	0x3f
	.zero		1


	//   ....[46]....
        /*0890*/ 	.word	0x00012570
        /*0894*/ 	.word	0x00000003
        /*0898*/ 	.word	0x00031c40
        /*089c*/ 	.short	0x010a
        /*089e*/ 	.byte	0x3f
	.zero		1


	//   ....[47]....
        /*08a0*/ 	.word	0x000129f0
        /*08a4*/ 	.word	0x00000003
        /*08a8*/ 	.word	0x00000060
        /*08ac*/ 	.short	0x010a
        /*08ae*/ 	.byte	0x3f
	.zero		1


	//   ....[48]....
        /*08b0*/ 	.word	0x00013110
        /*08b4*/ 	.word	0x00000003
        /*08b8*/ 	.word	0x00031c40
        /*08bc*/ 	.short	0x010a
        /*08be*/ 	.byte	0x3f
	.zero		1


	//   ....[49]....
        /*08c0*/ 	.word	0x00013590
        /*08c4*/ 	.word	0x0000000c
        /*08c8*/ 	.word	0x00000060
        /*08cc*/ 	.short	0x010a
        /*08ce*/ 	.byte	0x3f
	.zero		1


	//   ....[50]....
        /*08d0*/ 	.word	0x00013c00
        /*08d4*/ 	.word	0x00000002
        /*08d8*/ 	.word	0x00031c40
        /*08dc*/ 	.short	0x010a
        /*08de*/ 	.byte	0x3f
	.zero		1


	//   ....[51]....
        /*08e0*/ 	.word	0x00014090
        /*08e4*/ 	.word	0x00000008
        /*08e8*/ 	.word	0x00000060
        /*08ec*/ 	.short	0x010a
        /*08ee*/ 	.byte	0x3f
	.zero		1


	//   ....[52]....
        /*08f0*/ 	.word	0x000146c0
        /*08f4*/ 	.word	0x00000003
        /*08f8*/ 	.word	0x00031c60
        /*08fc*/ 	.short	0x010a
        /*08fe*/ 	.byte	0x3f
	.zero		1


	//   ....[53]....
        /*0900*/ 	.word	0x00015820
        /*0904*/ 	.word	0x00000009
        /*0908*/ 	.word	0x00031c20
        /*090c*/ 	.short	0x010a
        /*090e*/ 	.byte	0x3f
	.zero		1


	//   ....[54]....
        /*0910*/ 	.word	0x000159e0
        /*0914*/ 	.word	0x00000006
        /*0918*/ 	.word	0x00000000
        /*091c*/ 	.short	0x010a
        /*091e*/ 	.byte	0x3f
	.zero		1


	//   ....[55]....
        /*0920*/ 	.word	0x00015a50
        /*0924*/ 	.word	0x00000007
        /*0928*/ 	.word	0x00000000
        /*092c*/ 	.short	0x010a
        /*092e*/ 	.byte	0x3f
	.zero		1


	//   ....[56]....
        /*0930*/ 	.word	0x00015ab0
        /*0934*/ 	.word	0x00000004
        /*0938*/ 	.word	0x00000000
        /*093c*/ 	.short	0x010a
        /*093e*/ 	.byte	0x3f
	.zero		1


	//   ....[57]....
        /*0940*/ 	.word	0x00015ae0
        /*0944*/ 	.word	0x00000005
        /*0948*/ 	.word	0x00000000
        /*094c*/ 	.short	0x010a
        /*094e*/ 	.byte	0x3f
	.zero		1


	//   ....[58]....
        /*0950*/ 	.word	0x00015b50
        /*0954*/ 	.word	0x00000003
        /*0958*/ 	.word	0x00031c00
        /*095c*/ 	.short	0x010a
        /*095e*/ 	.byte	0x3f
	.zero		1


	//   ....[59]....
        /*0960*/ 	.word	0x00015ba0
        /*0964*/ 	.word	0x00000003
        /*0968*/ 	.word	0x00031c30
        /*096c*/ 	.short	0x010a
        /*096e*/ 	.byte	0x3f
	.zero		1


	//   ....[60]....
        /*0970*/ 	.word	0x00015c00
        /*0974*/ 	.word	0x00000005
        /*0978*/ 	.word	0x00031c30
        /*097c*/ 	.short	0x010a
        /*097e*/ 	.byte	0x3f
	.zero		1


	//   ....[61]....
        /*0980*/ 	.word	0x00015c60
        /*0984*/ 	.word	0x00000005
        /*0988*/ 	.word	0x00031c50
        /*098c*/ 	.short	0x010a
        /*098e*/ 	.byte	0x3f
	.zero		1


	//   ....[62]....
        /*0990*/ 	.word	0x00015cc0
        /*0994*/ 	.word	0x00000005
        /*0998*/ 	.word	0x00031c30
        /*099c*/ 	.short	0x010a
        /*099e*/ 	.byte	0x3f
	.zero		1


	//   ....[63]....
        /*09a0*/ 	.word	0x00015d20
        /*09a4*/ 	.word	0x00000005
        /*09a8*/ 	.word	0x00031c50
        /*09ac*/ 	.short	0x010a
        /*09ae*/ 	.byte	0x3f
	.zero		1


	//   ....[64]....
        /*09b0*/ 	.word	0x00015d80
        /*09b4*/ 	.word	0x00000007
        /*09b8*/ 	.word	0x00031c50
        /*09bc*/ 	.short	0x010a
        /*09be*/ 	.byte	0x3f
	.zero		1


	//   ....[65]....
        /*09c0*/ 	.word	0x00015f20
        /*09c4*/ 	.word	0x00000000
        /*09c8*/ 	.word	0x00031c40
        /*09cc*/ 	.short	0x010a
        /*09ce*/ 	.byte	0x3f
	.zero		1


	//   ....[66]....
        /*09d0*/ 	.word	0x000167f0
        /*09d4*/ 	.word	0x00000016
        /*09d8*/ 	.word	0x00031c20
        /*09dc*/ 	.short	0x010a
        /*09de*/ 	.byte	0x3f
	.zero		1


	//   ....[67]....
        /*09e0*/ 	.word	0x00016840
        /*09e4*/ 	.word	0x00000003
        /*09e8*/ 	.word	0x00031c40
        /*09ec*/ 	.short	0x010a
        /*09ee*/ 	.byte	0x3f
	.zero		1


	//   ....[68]....
        /*09f0*/ 	.word	0x00016890
        /*09f4*/ 	.word	0x00000003
        /*09f8*/ 	.word	0x00000060
        /*09fc*/ 	.short	0x010a
        /*09fe*/ 	.byte	0x3f
	.zero		1


	//   ....[69]....
        /*0a00*/ 	.word	0x000168e0
        /*0a04*/ 	.word	0x00000003
        /*0a08*/ 	.word	0x00031c40
        /*0a0c*/ 	.short	0x010a
        /*0a0e*/ 	.byte	0x3f
	.zero		1


	//   ....[70]....
        /*0a10*/ 	.word	0x00016930
        /*0a14*/ 	.word	0x0000000c
        /*0a18*/ 	.word	0x00000060
        /*0a1c*/ 	.short	0x010a
        /*0a1e*/ 	.byte	0x3f
	.zero		1


	//   ....[71]....
        /*0a20*/ 	.word	0x00016980
        /*0a24*/ 	.word	0x00000002
        /*0a28*/ 	.word	0x00031c40
        /*0a2c*/ 	.short	0x010a
        /*0a2e*/ 	.byte	0x3f
	.zero		1


	//   ....[72]....
        /*0a30*/ 	.word	0x000169d0
        /*0a34*/ 	.word	0x00000008
        /*0a38*/ 	.word	0x00000060
        /*0a3c*/ 	.short	0x010a
        /*0a3e*/ 	.byte	0x3f
	.zero		1


	//   ....[73]....
        /*0a40*/ 	.word	0x00016a20
        /*0a44*/ 	.word	0x00000003
        /*0a48*/ 	.word	0x00031c60
        /*0a4c*/ 	.short	0x010a
        /*0a4e*/ 	.byte	0x3f
	.zero		1


	//   ....[74]....
        /*0a50*/ 	.word	0x000173b0
        /*0a54*/ 	.word	0x00000009
        /*0a58*/ 	.word	0x00031c20
        /*0a5c*/ 	.short	0x010a
        /*0a5e*/ 	.byte	0x3f
	.zero		1


	//   ....[75]....
        /*0a60*/ 	.word	0x00017550
        /*0a64*/ 	.word	0x00000006
        /*0a68*/ 	.word	0x00000000
        /*0a6c*/ 	.short	0x010a
        /*0a6e*/ 	.byte	0x3f
	.zero		1


	//   ....[76]....
        /*0a70*/ 	.word	0x000175a0
        /*0a74*/ 	.word	0x00000007
        /*0a78*/ 	.word	0x00000000
        /*0a7c*/ 	.short	0x010a
        /*0a7e*/ 	.byte	0x3f
	.zero		1


	//   ....[77]....
        /*0a80*/ 	.word	0x000175f0
        /*0a84*/ 	.word	0x00000004
        /*0a88*/ 	.word	0x00000000
        /*0a8c*/ 	.short	0x010a
        /*0a8e*/ 	.byte	0x3f
	.zero		1


	//----- nvinfo : EIATTR_NUM_MBARRIERS
	.align		4
.L_1441:
        /*0a90*/ 	.byte	0x03, 0x38
        /*0a92*/ 	.short	0x0016


	//----- nvinfo : EIATTR_EXIT_INSTR_OFFSETS
	.align		4
        /*0a94*/ 	.byte	0x04, 0x1c
        /*0a96*/ 	.short	(.L_1443 - .L_1442)


	//   ....[0]....
.L_1442:
        /*0a98*/ 	.word	0x00000a90


	//   ....[1]....
        /*0a9c*/ 	.word	0x0000f640


	//   ....[2]....
        /*0aa0*/ 	.word	0x00015b30


	//----- nvinfo : EIATTR_MAX_THREADS
	.align		4
.L_1443:
        /*0aa4*/ 	.byte	0x04, 0x05
        /*0aa6*/ 	.short	(.L_1445 - .L_1444)
.L_1444:
        /*0aa8*/ 	.word	0x00000200
        /*0aac*/ 	.word	0x00000001
        /*0ab0*/ 	.word	0x00000001


	//----- nvinfo : EIATTR_CRS_STACK_SIZE
	.align		4
.L_1445:
        /*0ab4*/ 	.byte	0x04, 0x1e
        /*0ab6*/ 	.short	(.L_1447 - .L_1446)
.L_1446:
        /*0ab8*/ 	.word	0x00000000


	//----- nvinfo : EIATTR_CBANK_PARAM_SIZE
	.align		4
.L_1447:
        /*0abc*/ 	.byte	0x03, 0x19
        /*0abe*/ 	.short	0x0af0


	//----- nvinfo : EIATTR_PARAM_CBANK
	.align		4
        /*0ac0*/ 	.byte	0x04, 0x0a
        /*0ac2*/ 	.short	(.L_1449 - .L_1448)
	.align		4
.L_1448:
        /*0ac4*/ 	.word	index@(.nv.constant0._ZN7cutlass13device_kernelIN5flash11enable_sm90INS1_16FlashAttnFwdSm90INS1_25CollectiveMainloopFwdSm90ILi2EN4cute5tupleIJNS5_1CILi1EEES8_S8_EEENS6_IJNS7_ILi192EEENS7_ILi144EEENS7_ILi96EEEEEELi96ENS_10bfloat16_tEfNS_4arch4Sm90ELb1ELb0ELb0ELb1ELb0ELb0ELb0ELb0ELb1ELb1ELb0ELb0EEENS1_21CollectiveEpilogueFwdINS6_IJSA_SC_SB_EEES9_SE_SG_Li384ELb1ELb1ELb0ELb0EEENS1_36VarlenDynamicPersistentTileSchedulerILi192ELi144ELi384ELi128ELb0ELb1ELb1ELb1ELb1ELb1EEEEEEEEEvNT_6ParamsE)
        /*0ac8*/ 	.short	0x0210
        /*0aca*/ 	.short	0x0af0


	//----- nvinfo : EIATTR_SW_WAR
	.align		4
.L_1449:
        /*0acc*/ 	.byte	0x04, 0x36
        /*0ace*/ 	.short	(.L_1451 - .L_1450)
.L_1450:
        /*0ad0*/ 	.word	0x00000008
.L_1451:


//--------------------- .nv.info._ZN7cutlass13device_kernelIN5flash11enable_sm90INS1_16FlashAttnFwdSm90INS1_25CollectiveMainloopFwdSm90ILi2EN4cute5tupleIJNS5_1CILi1EEES8_S8_EEENS6_IJNS7_ILi192EEENS7_ILi144EEENS7_ILi96EEEEEELi96ENS_10bfloat16_tEfNS_4arch4Sm90ELb1ELb0ELb0ELb1ELb0ELb1ELb0ELb0ELb1ELb1ELb0ELb0EEENS1_21CollectiveEpilogueFwdINS6_IJSA_SC_SB_EEES9_SE_SG_Li384ELb1ELb1ELb0ELb0EEENS1_36VarlenDynamicPersistentTileSchedulerILi192ELi144ELi384ELi128ELb0ELb1ELb1ELb1ELb1ELb1EEEEEEEEEvNT_6ParamsE --------------------------
	.section	.nv.info._ZN7cutlass13device_kernelIN5flash11enable_sm90INS1_16FlashAttnFwdSm90INS1_25CollectiveMainloopFwdSm90ILi2EN4cute5tupleIJNS5_1CILi1EEES8_S8_EEENS6_IJNS7_ILi192EEENS7_ILi144EEENS7_ILi96EEEEEELi96ENS_10bfloat16_tEfNS_4arch4Sm90ELb1ELb0ELb0ELb1ELb0ELb1ELb0ELb0ELb1ELb1ELb0ELb0EEENS1_21CollectiveEpilogueFwdINS6_IJSA_SC_SB_EEES9_SE_SG_Li384ELb1ELb1ELb0ELb0EEENS1_36VarlenDynamicPersistentTileSchedulerILi192ELi144ELi384ELi128ELb0ELb1ELb1ELb1ELb1ELb1EEEEEEEEEvNT_6ParamsE,"",@"SHT_CUDA_INFO"
	.sectionflags	@""
	.align	4


	//----- nvinfo : EIATTR_CUDA_API_VERSION
	.align		4
        /*0000*/ 	.byte	0x04, 0x37
        /*0002*/ 	.short	(.L_1453 - .L_1452)
.L_1452:
        /*0004*/ 	.word	0x00000082


	//----- nvinfo : EIATTR_KPARAM_INFO
	.align		4
.L_1453:
        /*0008*/ 	.byte	0x04, 0x17
        /*000a*/ 	.short	(.L_1455 - .L_1454)
.L_1454:
        /*000c*/ 	.word	0x00000000
        /*0010*/ 	.short	0x0000
        /*0012*/ 	.short	0x0070
        /*0014*/ 	.byte	0x00, 0xf0, 0x01, 0x2a


	//----- nvinfo : EIATTR_SPARSE_MMA_MASK
	.align		4
.L_1455:
        /*0018*/ 	.byte	0x03, 0x50
        /*001a*/ 	.short	0x0000


	//----- nvinfo : EIATTR_MAXREG_COUNT
	.align		4
        /*001c*/ 	.byte	0x03, 0x1b
        /*001e*/ 	.short	0x0080


	//----- nvinfo : EIATTR_NUM_BARRIERS
	.align		4
        /*0020*/ 	.byte	0x02, 0x4c
        /*0022*/ 	.byte	0x10
	.zero		1


	//----- nvinfo : EIATTR_EXTERNS
	.align		4
        /*0024*/ 	.byte	0x04, 0x0f
        /*0026*/ 	.short	(.L_1457 - .L_1456)


	//   ....[0]....
	.align		4
.L_1456:
        /*0028*/ 	.word	index@(__assertfail)


	//----- nvinfo : EIATTR_ANNOTATIONS
	.align		4
.L_1457:
        /*002c*/ 	.byte	0x04, 0x55
        /*002e*/ 	.short	(.L_1459 - .L_1458)


	//   ....[0]....
.L_1458:
        /* <DEDUP_REMOVED lines=123> */


	//----- nvinfo : EIATTR_MERCURY_ISA_VERSION
	.align		4
.L_1459:
        /*07c8*/ 	.byte	0x03, 0x5f
        /*07ca*/ 	.short	0x0101


	//----- nvinfo : EIATTR_UNUSED_LOAD_BYTE_OFFSET
	.align		4
        /*07cc*/ 	.byte	0x04, 0x44
        /*07ce*/ 	.short	(.L_1461 - .L_1460)


	//   ....[0]....
.L_1460:
        /*07d0*/ 	.word	0x00000b00
        /*07d4*/ 	.word	0x0000fff0


	//   ....[1]....
        /*07d8*/ 	.word	0x00019f70
        /*07dc*/ 	.word	0x0000fff0


	//----- nvinfo : EIATTR_INT_WARP_WIDE_INSTR_OFFSETS
	.align		4
.L_1461:
        /*07e0*/ 	.byte	0x04, 0x31
        /*07e2*/ 	.short	(.L_1463 - .L_1462)


	//   ....[0]....
.L_1462:
        /*07e4*/ 	.word	0x00000190


	//   ....[1]....
        /*07e8*/ 	.word	0x000001d0


	//   ....[2]....
        /*07ec*/ 	.word	0x00000240


	//   ....[3]....
        /*07f0*/ 	.word	0x0001e6e0


	//   ....[4]....
        /*07f4*/ 	.word	0x0001e770


	//   ....[5]....
        /*07f8*/ 	.word	0x00022270


	//   ....[6]....
        /*07fc*/ 	.word	0x00022300


	//----- nvinfo : EIATTR_COOP_GROUP_MASK_REGIDS
	.align		4
.L_1463:
        /*0800*/ 	.byte	0x04, 0x29
        /*0802*/ 	.short	(.L_1465 - .L_1464)


	//   ....[0]....
.L_1464:
        /*0804*/ 	.word	0xffffffff


	//   ....[1]....
        /*0808*/ 	.word	0xffffffff


	//   ....[2]....
        /*080c*/ 	.word	0xffffffff


	//   ....[3]....
        /*0810*/ 	.word	0xffffffff


	//   ....[4]....
        /*0814*/ 	.word	0xffffffff


	//   ....[5]....
        /*0818*/ 	.word	0xffffffff


	//   ....[6]....
        /*081c*/ 	.word	0xffffffff


	//   ....[7]....
        /*0820*/ 	.word	0xffffffff


	//   ....[8]....
        /*0824*/ 	.word	0xffffffff


	//   ....[9]....
        /*0828*/ 	.word	0xffffffff


	//   ....[10]....
        /*082c*/ 	.word	0xffffffff


	//   ....[11]....
        /*0830*/ 	.word	0xffffffff


	//   ....[12]....
        /*0834*/ 	.word	0xffffffff


	//   ....[13]....
        /*0838*/ 	.word	0xffffffff


	//   ....[14]....
        /*083c*/ 	.word	0xffffffff


	//   ....[15]....
        /*0840*/ 	.word	0xffffffff


	//   ....[16]....
        /*0844*/ 	.word	0xffffffff


	//   ....[17]....
        /*0848*/ 	.word	0xffffffff


	//   ....[18]....
        /*084c*/ 	.word	0xffffffff


	//   ....[19]....
        /*0850*/ 	.word	0xffffffff


	//   ....[20]....
        /*0854*/ 	.word	0xffffffff


	//   ....[21]....
        /*0858*/ 	.word	0xffffffff


	//   ....[22]....
        /*085c*/ 	.word	0xffffffff


	//   ....[23]....
        /*0860*/ 	.word	0xffffffff


	//   ....[24]....
        /*0864*/ 	.word	0xffffffff


	//   ....[25]....
        /*0868*/ 	.word	0xffffffff


	//   ....[26]....
        /*086c*/ 	.word	0xffffffff


	//   ....[27]....
        /*0870*/ 	.word	0xffffffff


	//   ....[28]....
        /*0874*/ 	.word	0xffffffff


	//   ....[29]....
        /*0878*/ 	.word	0xffffffff


	//   ....[30]....
        /*087c*/ 	.word	0xffffffff


	//   ....[31]....
        /*0880*/ 	.word	0xffffffff


	//   ....[32]....
        /*0884*/ 	.word	0xffffffff


	//   ....[33]....
        /*0888*/ 	.word	0xffffffff


	//   ....[34]....
        /*088c*/ 	.word	0xffffffff


	//   ....[35]....
        /*0890*/ 	.word	0xffffffff


	//   ....[36]....
        /*0894*/ 	.word	0xffffffff


	//   ....[37]....
        /*0898*/ 	.word	0xffffffff


	//   ....[38]....
        /*089c*/ 	.word	0xffffffff


	//   ....[39]....
        /*08a0*/ 	.word	0xffffffff


	//   ....[40]....
        /*08a4*/ 	.word	0xffffffff


	//   ....[41]....
        /*08a8*/ 	.word	0xffffffff


	//   ....[42]....
        /*08ac*/ 	.word	0xffffffff


	//   ....[43]....
        /*08b0*/ 	.word	0xffffffff


	//   ....[44]....
        /*08b4*/ 	.word	0xffffffff


	//   ....[45]....
        /*08b8*/ 	.word	0xffffffff


	//   ....[46]....
        /*08bc*/ 	.word	0xffffffff


	//   ....[47]....
        /*08c0*/ 	.word	0xffffffff


	//   ....[48]....
        /*08c4*/ 	.word	0xffffffff


	//   ....[49]....
        /*08c8*/ 	.word	0xffffffff


	//   ....[50]....
        /*08cc*/ 	.word	0xffffffff


	//   ....[51]....
        /*08d0*/ 	.word	0xffffffff


	//   ....[52]....
        /*08d4*/ 	.word	0xffffffff


	//   ....[53]....
        /*08d8*/ 	.word	0xffffffff


	//   ....[54]....
        /*08dc*/ 	.word	0xffffffff


	//   ....[55]....
        /*08e0*/ 	.word	0xffffffff


	//   ....[56]....
        /*08e4*/ 	.word	0xffffffff


	//   ....[57]....
        /*08e8*/ 	.word	0xffffffff


	//   ....[58]....
        /*08ec*/ 	.word	0xffffffff


	//   ....[59]....
        /*08f0*/ 	.word	0xffffffff


	//   ....[60]....
        /*08f4*/ 	.word	0xffffffff


	//   ....[61]....
        /*08f8*/ 	.word	0xffffffff


	//   ....[62]....
        /*08fc*/ 	.word	0xffffffff


	//   ....[63]....
        /*0900*/ 	.word	0xffffffff


	//   ....[64]....
        /*0904*/ 	.word	0xffffffff


	//   ....[65]....
        /*0908*/ 	.word	0xffffffff


	//   ....[66]....
        /*090c*/ 	.word	0xffffffff


	//   ....[67]....
        /*0910*/ 	.word	0xffffffff


	//   ....[68]....
        /*0914*/ 	.word	0xffffffff


	//   ....[69]....
        /*0918*/ 	.word	0xffffffff


	//   ....[70]....
        /*091c*/ 	.word	0xffffffff


	//   ....[71]....
        /*0920*/ 	.word	0xffffffff


	//   ....[72]....
        /*0924*/ 	.word	0xffffffff


	//   ....[73]....
        /*0928*/ 	.word	0xffffffff


	//   ....[74]....
        /*092c*/ 	.word	0xffffffff


	//   ....[75]....
        /*0930*/ 	.word	0xffffffff


	//   ....[76]....
        /*0934*/ 	.word	0xffffffff


	//   ....[77]....
        /*0938*/ 	.word	0xffffffff


	//   ....[78]....
        /*093c*/ 	.word	0xffffffff


	//   ....[79]....
        /*0940*/ 	.word	0xffffffff


	//   ....[80]....
        /*0944*/ 	.word	0xffffffff


	//   ....[81]....
        /*0948*/ 	.word	0xffffffff


	//   ....[82]....
        /*094c*/ 	.word	0xffffffff


	//   ....[83]....
        /*0950*/ 	.word	0xffffffff


	//   ....[84]....
        /*0954*/ 	.word	0xffffffff


	//   ....[85]....
        /*0958*/ 	.word	0xffffffff


	//   ....[86]....
        /*095c*/ 	.word	0xffffffff


	//   ....[87]....
        /*0960*/ 	.word	0xffffffff


	//   ....[88]....
        /*0964*/ 	.word	0xffffffff


	//   ....[89]....
        /*0968*/ 	.word	0xffffffff


	//   ....[90]....
        /*096c*/ 	.word	0xffffffff


	//   ....[91]....
        /*0970*/ 	.word	0xffffffff


	//   ....[92]....
        /*0974*/ 	.word	0xffffffff


	//   ....[93]....
        /*0978*/ 	.word	0xffffffff


	//   ....[94]....
        /*097c*/ 	.word	0xffffffff


	//   ....[95]....
        /*0980*/ 	.word	0xffffffff


	//   ....[96]....
        /*0984*/ 	.word	0xffffffff


	//   ....[97]....
        /*0988*/ 	.word	0xffffffff


	//   ....[98]....
        /*098c*/ 	.word	0xffffffff


	//   ....[99]....
        /*0990*/ 	.word	0x0500000f


	//   ....[100]....
        /*0994*/ 	.word	0x0500000f


	//   ....[101]....
        /*0998*/ 	.word	0x0500000f


	//   ....[102]....
        /*099c*/ 	.word	0x0500000f


	//   ....[103]....
        /*09a0*/ 	.word	0x0500000f


	//   ....[104]....
        /*09a4*/ 	.word	0x0500000f


	//   ....[105]....
        /*09a8*/ 	.word	0x0500000f


	//   ....[106]....
        /*09ac*/ 	.word	0x0500000f


	//   ....[107]....
        /*09b0*/ 	.word	0x0500000f


	//   ....[108]....
        /*09b4*/ 	.word	0x0500000f


	//   ....[109]....
        /*09b8*/ 	.word	0x0500000f


	//   ....[110]....
        /*09bc*/ 	.word	0x0500000f


	//   ....[111]....
        /*09c0*/ 	.word	0x0500000f


	//   ....[112]....
        /*09c4*/ 	.word	0x0500000f


	//   ....[113]....
        /*09c8*/ 	.word	0x0500000f


	//   ....[114]....
        /*09cc*/ 	.word	0x0500000f


	//   ....[115]....
        /*09d0*/ 	.word	0x0500000f


	//   ....[116]....
        /*09d4*/ 	.word	0x0500000f


	//   ....[117]....
        /*09d8*/ 	.word	0x0500000f


	//   ....[118]....
        /*09dc*/ 	.word	0x0500000f


	//   ....[119]....
        /*09e0*/ 	.word	0x0500000f


	//   ....[120]....
        /*09e4*/ 	.word	0x0500000f


	//   ....[121]....
        /*09e8*/ 	.word	0x0500000f


	//   ....[122]....
        /*09ec*/ 	.word	0x0500000f


	//   ....[123]....
        /*09f0*/ 	.word	0x0500000f


	//   ....[124]....
        /*09f4*/ 	.word	0x0500000f


	//   ....[125]....
        /*09f8*/ 	.word	0x0500000f


	//   ....[126]....
        /*09fc*/ 	.word	0x0500000f


	//   ....[127]....
        /*0a00*/ 	.word	0x0500000f


	//   ....[128]....
        /*0a04*/ 	.word	0x0500000f


	//   ....[129]....
        /*0a08*/ 	.word	0x0500000f


	//   ....[130]....
        /*0a0c*/ 	.word	0x0500000f


	//   ....[131]....
        /*0a10*/ 	.word	0x0500000f


	//   ....[132]....
        /*0a14*/ 	.word	0x0500000f


	//   ....[133]....
        /*0a18*/ 	.word	0x0500000f


	//   ....[134]....
        /*0a1c*/ 	.word	0x0500000f


	//   ....[135]....
        /*0a20*/ 	.word	0x0500000f


	//   ....[136]....
        /*0a24*/ 	.word	0x0500000f


	//   ....[137]....
        /*0a28*/ 	.word	0x0500000f


	//   ....[138]....
        /*0a2c*/ 	.word	0x0500000f


	//   ....[139]....
        /*0a30*/ 	.word	0x0500000f


	//   ....[140]....
        /*0a34*/ 	.word	0x0500000f


	//   ....[141]....
        /*0a38*/ 	.word	0x0500000f


	//   ....[142]....
        /*0a3c*/ 	.word	0x0500000f


	//   ....[143]....
        /*0a40*/ 	.word	0x0500000f


	//----- nvinfo : EIATTR_COOP_GROUP_INSTR_OFFSETS
	.align		4
.L_1465:
        /*0a44*/ 	.byte	0x04, 0x28
        /*0a46*/ 	.short	(.L_1467 - .L_1466)


	//   ....[0]....
.L_1466:
        /*0a48*/ 	.word	0x00000070


	//   ....[1]....
        /*0a4c*/ 	.word	0x000001a0


	//   ....[2]....
        /*0a50*/ 	.word	0x000001f0


	//   ....[3]....
        /*0a54*/ 	.word	0x00000420


	//   ....[4]....
        /*0a58*/ 	.word	0x00000580


	//   ....[5]....
        /*0a5c*/ 	.word	0x000006a0


	//   ....[6]....
        /*0a60*/ 	.word	0x00000800


	//   ....[7]....
        /*0a64*/ 	.word	0x000073f0


	//   ....[8]....
        /*0a68*/ 	.word	0x00007b90


	//   ....[9]....
        /*0a6c*/ 	.word	0x00007ba0


	//   ....[10]....
        /*0a70*/ 	.word	0x00007bb0


	//   ....[11]....
        /*0a74*/ 	.word	0x00007bc0


	//   ....[12]....
        /*0a78*/ 	.word	0x00009b50


	//   ....[13]....
        /*0a7c*/ 	.word	0x00009b60


	//   ....[14]....
        /*0a80*/ 	.word	0x00009b70


	//   ....[15]....
        /*0a84*/ 	.word	0x00009b80


	//   ....[16]....
        /*0a88*/ 	.word	0x0000d870


	//   ....[17]....
        /*0a8c*/ 	.word	0x0000db00


	//   ....[18]....
        /*0a90*/ 	.word	0x0000e130


	//   ....[19]....
        /*0a94*/ 	.word	0x0000e150


	//   ....[20]....
        /*0a98*/ 	.word	0x0000e9b0


	//   ....[21]....
        /*0a9c*/ 	.word	0x0000ea10


	//   ....[22]....
        /*0aa0*/ 	.word	0x0000fbb0


	//   ....[23]....
        /*0aa4*/ 	.word	0x00012150


	//   ....[24]....
        /*0aa8*/ 	.word	0x00012180


	//   ....[25]....
        /*0aac*/ 	.word	0x00012b00


	//   ....[26]....
        /*0ab0*/ 	.word	0x00012c00


	//   ....[27]....
        /*0ab4*/ 	.word	0x00013340


	//   ....[28]....
        /*0ab8*/ 	.word	0x00013360


	//   ....[29]....
        /*0abc*/ 	.word	0x00014c30


	//   ....[30]....
        /*0ac0*/ 	.word	0x000175c0


	//   ....[31]....
        /*0ac4*/ 	.word	0x000175e0


	//   ....[32]....
        /*0ac8*/ 	.word	0x000176c0


	//   ....[33]....
        /*0acc*/ 	.word	0x00017890


	//   ....[34]....
        /*0ad0*/ 	.word	0x000191b0


	//   ....[35]....
        /*0ad4*/ 	.word	0x000198f0


	//   ....[36]....
        /*0ad8*/ 	.word	0x00019920


	//   ....[37]....
        /*0adc*/ 	.word	0x00019960


	//   ....[38]....
        /*0ae0*/ 	.word	0x00019970


	//   ....[39]....
        /*0ae4*/ 	.word	0x0001a9d0


	//   ....[40]....
        /*0ae8*/ 	.word	0x0001aa10


	//   ....[41]....
        /*0aec*/ 	.word	0x0001aa40


	//   ....[42]....
        /*0af0*/ 	.word	0x0001aa50


	//   ....[43]....
        /*0af4*/ 	.word	0x0001aef0


	//   ....[44]....
        /*0af8*/ 	.word	0x0001af10


	//   ....[45]....
        /*0afc*/ 	.word	0x0001b010


	//   ....[46]....
        /*0b00*/ 	.word	0x0001b030


	//   ....[47]....
        /*0b04*/ 	.word	0x0001b860


	//   ....[48]....
        /*0b08*/ 	.word	0x0001b870


	//   ....[49]....
        /*0b0c*/ 	.word	0x0001b9d0


	//   ....[50]....
        /*0b10*/ 	.word	0x0001b9e0


	//   ....[51]....
        /*0b14*/ 	.word	0x0001bb80


	//   ....[52]....
        /*0b18*/ 	.word	0x0001bd70


	//   ....[53]....
        /*0b1c*/ 	.word	0x0001bda0


	//   ....[54]....
        /*0b20*/ 	.word	0x0001bdd0


	//   ....[55]....
        /*0b24*/ 	.word	0x0001be00


	//   ....[56]....
        /*0b28*/ 	.word	0x0001be30


	//   ....[57]....
        /*0b2c*/ 	.word	0x0001be60


	//   ....[58]....
        /*0b30*/ 	.word	0x0001bfd0


	//   ....[59]....
        /*0b34*/ 	.word	0x0001c000


	//   ....[60]....
        /*0b38*/ 	.word	0x0001c030


	//   ....[61]....
        /*0b3c*/ 	.word	0x0001c060


	//   ....[62]....
        /*0b40*/ 	.word	0x0001c090


	//   ....[63]....
        /*0b44*/ 	.word	0x0001c0c0


	//   ....[64]....
        /*0b48*/ 	.word	0x0001c170


	//   ....[65]....
        /*0b4c*/ 	.word	0x0001c1d0


	//   ....[66]....
        /*0b50*/ 	.word	0x0001c270


	//   ....[67]....
        /*0b54*/ 	.word	0x0001d190


	//   ....[68]....
        /*0b58*/ 	.word	0x0001ec80


	//   ....[69]....
        /*0b5c*/ 	.word	0x0001f960


	//   ....[70]....
        /*0b60*/ 	.word	0x0001f980


	//   ....[71]....
        /*0b64*/ 	.word	0x0001fa40


	//   ....[72]....
        /*0b68*/ 	.word	0x0001fa60


	//   ....[73]....
        /*0b6c*/ 	.word	0x0001fb00


	//   ....[74]....
        /*0b70*/ 	.word	0x0001fb20


	//   ....[75]....
        /*0b74*/ 	.word	0x0001fb30


	//   ....[76]....
        /*0b78*/ 	.word	0x0001fb40


	//   ....[77]....
        /*0b7c*/ 	.word	0x0001fc60


	//   ....[78]....
        /*0b80*/ 	.word	0x0001fc70


	//   ....[79]....
        /*0b84*/ 	.word	0x0001fc80


	//   ....[80]....
        /*0b88*/ 	.word	0x0001fd10


	//   ....[81]....
        /*0b8c*/ 	.word	0x000229f0


	//   ....[82]....
        /*0b90*/ 	.word	0x00022a10


	//   ....[83]....
        /*0b94*/ 	.word	0x00022a50


	//   ....[84]....
        /*0b98*/ 	.word	0x00022a80


	//   ....[85]....
        /*0b9c*/ 	.word	0x00022ab0


	//   ....[86]....
        /*0ba0*/ 	.word	0x00022ae0


	//   ....[87]....
        /*0ba4*/ 	.word	0x00022b10


	//   ....[88]....
        /*0ba8*/ 	.word	0x00022b40


	//   ....[89]....
        /*0bac*/ 	.word	0x00022cc0


	//   ....[90]....
        /*0bb0*/ 	.word	0x00022d00


	//   ....[91]....
        /*0bb4*/ 	.word	0x00022d30


	//   ....[92]....
        /*0bb8*/ 	.word	0x00022d60


	//   ....[93]....
        /*0bbc*/ 	.word	0x00022d90


	//   ....[94]....
        /*0bc0*/ 	.word	0x00022dc0


	//   ....[95]....
        /*0bc4*/ 	.word	0x00022e80


	//   ....[96]....
        /*0bc8*/ 	.word	0x00022ea0


	//   ....[97]....
        /*0bcc*/ 	.word	0x00022f10


	//   ....[98]....
        /*0bd0*/ 	.word	0x000235a0


	//   ....[99]....
        /*0bd4*/ 	.word	0x00023a20


	//   ....[100]....
        /*0bd8*/ 	.word	0x00023ac0


	//   ....[101]....
        /*0bdc*/ 	.word	0x00023b50


	//   ....[102]....
        /*0be0*/ 	.word	0x00023ba0


	//   ....[103]....
        /*0be4*/ 	.word	0x00023bf0


	//   ....[104]....
        /*0be8*/ 	.word	0x00023cc0


	//   ....[105]....
        /*0bec*/ 	.word	0x00023d50


	//   ....[106]....
        /*0bf0*/ 	.word	0x00023db0


	//   ....[107]....
        /*0bf4*/ 	.word	0x00023e10


	//   ....[108]....
        /*0bf8*/ 	.word	0x000240c0


	//   ....[109]....
        /*0bfc*/ 	.word	0x00024110


	//   ....[110]....
        /*0c00*/ 	.word	0x000241a0


	//   ....[111]....
        /*0c04*/ 	.word	0x00024230


	//   ....[112]....
        /*0c08*/ 	.word	0x000242f0


	//   ....[113]....
        /*0c0c*/ 	.word	0x000245e0


	//   ....[114]....
        /*0c10*/ 	.word	0x00024790


	//   ....[115]....
        /*0c14*/ 	.word	0x000247e0


	//   ....[116]....
        /*0c18*/ 	.word	0x00024850


	//   ....[117]....
        /*0c1c*/ 	.word	0x00024950


	//   ....[118]....
        /*0c20*/ 	.word	0x000249d0


	//   ....[119]....
        /*0c24*/ 	.word	0x00024ae0


	//   ....[120]....
        /*0c28*/ 	.word	0x00024b40


	//   ....[121]....
        /*0c2c*/ 	.word	0x00024bd0


	//   ....[122]....
        /*0c30*/ 	.word	0x00024cc0


	//   ....[123]....
        /*0c34*/ 	.word	0x00024db0


	//   ....[124]....
        /*0c38*/ 	.word	0x00024e10


	//   ....[125]....
        /*0c3c*/ 	.word	0x00024e80


	//   ....[126]....
        /*0c40*/ 	.word	0x00025230


	//   ....[127]....
        /*0c44*/ 	.word	0x000252e0


	//   ....[128]....
        /*0c48*/ 	.word	0x000253e0


	//   ....[129]....
        /*0c4c*/ 	.word	0x00025460


	//   ....[130]....
        /*0c50*/ 	.word	0x000254d0


	//   ....[131]....
        /*0c54*/ 	.word	0x00025540


	//   ....[132]....
        /*0c58*/ 	.word	0x000255b0


	//   ....[133]....
        /*0c5c*/ 	.word	0x00025630


	//   ....[134]....
        /*0c60*/ 	.word	0x000256c0


	//   ....[135]....
        /*0c64*/ 	.word	0x00025770


	//   ....[136]....
        /*0c68*/ 	.word	0x000257e0


	//   ....[137]....
        /*0c6c*/ 	.word	0x00025850


	//   ....[138]....
        /*0c70*/ 	.word	0x000258c0


	//   ....[139]....
        /*0c74*/ 	.word	0x00025940


	//   ....[140]....
        /*0c78*/ 	.word	0x000259b0


	//   ....[141]....
        /*0c7c*/ 	.word	0x00025a50


	//   ....[142]....
        /*0c80*/ 	.word	0x00025ae0


	//   ....[143]....
        /*0c84*/ 	.word	0x00025c10


	//----- nvinfo : EIATTR_REG_RECONFIG
	.align		4
.L_1467:
        /*0c88*/ 	.byte	0x01, 0x54
	.zero		2


	//----- nvinfo : EIATTR_SYSCALL_OFFSETS
	.align		4
        /*0c8c*/ 	.byte	0x04, 0x46
        /*0c8e*/ 	.short	(.L_1469 - .L_1468)


	//   ....[0]....
.L_1468:
        /*0c90*/ 	.word	0x00001d10


	//   ....[1]....
        /*0c94*/ 	.word	0x00001e60


	//   ....[2]....
        /*0c98*/ 	.word	0x00007600


	//   ....[3]....
        /*0c9c*/ 	.word	0x00007940


	//   ....[4]....
        /*0ca0*/ 	.word	0x0001e8d0


	//   ....[5]....
        /*0ca4*/ 	.word	0x0001ea20


	//   ....[6]....
        /*0ca8*/ 	.word	0x0001eb20


	//   ....[7]....
        /*0cac*/ 	.word	0x0001f3f0


	//----- nvinfo : EIATTR_MBARRIER_INSTR_OFFSETS
	.align		4
.L_1469:
        /*0cb0*/ 	.byte	0x04, 0x39
        /*0cb2*/ 	.short	(.L_1471 - .L_1470)


	//   ....[0]....
.L_1470:
        /*0cb4*/ 	.word	0x000002d0
        /*0cb8*/ 	.word	0x000000ff
        /*0cbc*/ 	.word	0x00031c00
        /*0cc0*/ 	.short	0x0100
        /*0cc2*/ 	.byte	0x08
	.zero		1


	//   ....[1]....
        /*0cc4*/ 	.word	0x000002e0
        /*0cc8*/ 	.word	0x000000ff
        /*0ccc*/ 	.word	0x00031c20
        /*0cd0*/ 	.short	0x0100
        /*0cd2*/ 	.byte	0x08
	.zero		1


	//   ....[2]....
        /*0cd4*/ 	.word	0x000003d0
        /*0cd8*/ 	.word	0x000000ff
        /*0cdc*/ 	.word	0x00031c30
        /*0ce0*/ 	.short	0x0100
        /*0ce2*/ 	.byte	0x08
	.zero		1


	//   ....[3]....
        /*0ce4*/ 	.word	0x000003e0
        /*0ce8*/ 	.word	0x000000ff
        /*0cec*/ 	.word	0x00031c40
        /*0cf0*/ 	.short	0x0100
        /*0cf2*/ 	.byte	0x08
	.zero		1


	//   ....[4]....
        /*0cf4*/ 	.word	0x000003f0
        /*0cf8*/ 	.word	0x000000ff
        /*0cfc*/ 	.word	0x00031c38
        /*0d00*/ 	.short	0x0100
        /*0d02*/ 	.byte	0x08
	.zero		1


	//   ....[5]....
        /*0d04*/ 	.word	0x00000400
        /*0d08*/ 	.word	0x000000ff
        /*0d0c*/ 	.word	0x00031c48
        /*0d10*/ 	.short	0x0100
        /*0d12*/ 	.byte	0x08
	.zero		1


	//   ....[6]....
        /*0d14*/ 	.word	0x00000530
        /*0d18*/ 	.word	0x000000ff
        /*0d1c*/ 	.word	0x00031c50
        /*0d20*/ 	.short	0x0100
        /*0d22*/ 	.byte	0x08
	.zero		1


	//   ....[7]....
        /*0d24*/ 	.word	0x00000540
        /*0d28*/ 	.word	0x000000ff
        /*0d2c*/ 	.word	0x00031c60
        /*0d30*/ 	.short	0x0100
        /*0d32*/ 	.byte	0x08
	.zero		1


	//   ....[8]....
        /*0d34*/ 	.word	0x00000550
        /*0d38*/ 	.word	0x000000ff
        /*0d3c*/ 	.word	0x00031c58
        /*0d40*/ 	.short	0x0100
        /*0d42*/ 	.byte	0x08
	.zero		1


	//   ....[9]....
        /*0d44*/ 	.word	0x00000560
        /*0d48*/ 	.word	0x000000ff
        /*0d4c*/ 	.word	0x00031c68
        /*0d50*/ 	.short	0x0100
        /*0d52*/ 	.byte	0x08
	.zero		1


	//   ....[10]....
        /*0d54*/ 	.word	0x00000650
        /*0d58*/ 	.word	0x000000ff
        /*0d5c*/ 	.word	0x00031c70
        /*0d60*/ 	.short	0x0100
        /*0d62*/ 	.byte	0x06
	.zero		1


	//   ....[11]....
        /*0d64*/ 	.word	0x00000660
        /*0d68*/ 	.word	0x000000ff
        /*0d6c*/ 	.word	0x00031c80
        /*0d70*/ 	.short	0x0100
        /*0d72*/ 	.byte	0x06
	.zero		1


	//   ....[12]....
        /*0d74*/ 	.word	0x00000670
        /*0d78*/ 	.word	0x000000ff
        /*0d7c*/ 	.word	0x00031c78
        /*0d80*/ 	.short	0x0100
        /*0d82*/ 	.byte	0x06
	.zero		1


	//   ....[13]....
        /*0d84*/ 	.word	0x00000680
        /*0d88*/ 	.word	0x000000ff
        /*0d8c*/ 	.word	0x00031c88
        /*0d90*/ 	.short	0x0100
        /*0d92*/ 	.byte	0x06
	.zero		1


	//   ....[14]....
        /*0d94*/ 	.word	0x000007b0
        /*0d98*/ 	.word	0x000000ff
        /*0d9c*/ 	.word	0x00031c90
        /*0da0*/ 	.short	0x0100
        /*0da2*/ 	.byte	0x08
	.zero		1


	//   ....[15]....
        /*0da4*/ 	.word	0x000007c0
        /*0da8*/ 	.word	0x000000ff
        /*0dac*/ 	.word	0x00031ca0
        /*0db0*/ 	.short	0x0100
        /*0db2*/ 	.byte	0x08
	.zero		1


	//   ....[16]....
        /*0db4*/ 	.word	0x000007d0
        /*0db8*/ 	.word	0x000000ff
        /*0dbc*/ 	.word	0x00031c98
        /*0dc0*/ 	.short	0x0100
        /*0dc2*/ 	.byte	0x08
	.zero		1


	//   ....[17]....
        /*0dc4*/ 	.word	0x000007e0
        /*0dc8*/ 	.word	0x000000ff
        /*0dcc*/ 	.word	0x00031ca8
        /*0dd0*/ 	.short	0x0100
        /*0dd2*/ 	.byte	0x08
	.zero		1


	//   ....[18]....
        /*0dd4*/ 	.word	0x00000910
        /*0dd8*/ 	.word	0x000000ff
        /*0ddc*/ 	.word	0x00031cb0
        /*0de0*/ 	.short	0x0100
        /*0de2*/ 	.byte	0x08
	.zero		1


	//   ....[19]....
        /*0de4*/ 	.word	0x00000920
        /*0de8*/ 	.word	0x000000ff
        /*0dec*/ 	.word	0x00031cc0
        /*0df0*/ 	.short	0x0100
        /*0df2*/ 	.byte	0x08
	.zero		1


	//   ....[20]....
        /*0df4*/ 	.word	0x00000930
        /*0df8*/ 	.word	0x000000ff
        /*0dfc*/ 	.word	0x00031cb8
        /*0e00*/ 	.short	0x0100
        /*0e02*/ 	.byte	0x08
	.zero		1


	//   ....[21]....
        /*0e04*/ 	.word	0x00000940
        /*0e08*/ 	.word	0x000000ff
        /*0e0c*/ 	.word	0x00031cc8
        /*0e10*/ 	.short	0x0100
        /*0e12*/ 	.byte	0x08
	.zero		1


	//   ....[22]....
        /*0e14*/ 	.word	0x000033a0
        /*0e18*/ 	.word	0x00000015
        /*0e1c*/ 	.word	0x00031c90
        /*0e20*/ 	.short	0x010a
        /*0e22*/ 	.byte	0x3f
	.zero		1


	//   ....[23]....
        /*0e24*/ 	.word	0x00004ef0
        /*0e28*/ 	.word	0x00000015
        /*0e2c*/ 	.word	0x00031c90
        /*0e30*/ 	.short	0x010a
        /*0e32*/ 	.byte	0x3f
	.zero		1


	//   ....[24]....
        /*0e34*/ 	.word	0x00006a10
        /*0e38*/ 	.word	0x00000015
        /*0e3c*/ 	.word	0x00031c90
        /*0e40*/ 	.short	0x010a
        /*0e42*/ 	.byte	0x3f
	.zero		1


	//   ....[25]....
        /*0e44*/ 	.word	0x00006c70
        /*0e48*/ 	.word	0x00000020
        /*0e4c*/ 	.word	0x00000000
        /*0e50*/ 	.short	0x0101
        /*0e52*/ 	.byte	0x3f
	.zero		1


	//   ....[26]....
        /*0e54*/ 	.word	0x00006cb0
        /*0e58*/ 	.word	0x00000015
        /*0e5c*/ 	.word	0x00031cb0
        /*0e60*/ 	.short	0x010a
        /*0e62*/ 	.byte	0x3f
	.zero		1


	//   ....[27]....
        /*0e64*/ 	.word	0x00006ff0
        /*0e68*/ 	.word	0x00000015
        /*0e6c*/ 	.word	0x00000000
        /*0e70*/ 	.short	0x0101
        /*0e72*/ 	.byte	0x3f
	.zero		1


	//   ....[28]....
        /*0e74*/ 	.word	0x000076a0
        /*0e78*/ 	.word	0x00000016
        /*0e7c*/ 	.word	0x00031c00
        /*0e80*/ 	.short	0x010a
        /*0e82*/ 	.byte	0x3f
	.zero		1


	//   ....[29]....
        /*0e84*/ 	.word	0x000076f0
        /*0e88*/ 	.word	0x00000016
        /*0e8c*/ 	.word	0x00031c00
        /*0e90*/ 	.short	0x010a
        /*0e92*/ 	.byte	0x3f
	.zero		1


	//   ....[30]....
        /*0e94*/ 	.word	0x00008300
        /*0e98*/ 	.word	0x00000016
        /*0e9c*/ 	.word	0x00031c00
        /*0ea0*/ 	.short	0x010a
        /*0ea2*/ 	.byte	0x3f
	.zero		1


	//   ....[31]....
        /*0ea4*/ 	.word	0x0000a020
        /*0ea8*/ 	.word	0x00000016
        /*0eac*/ 	.word	0x00031c00
        /*0eb0*/ 	.short	0x010a
        /*0eb2*/ 	.byte	0x3f
	.zero		1


	//   ....[32]....
        /*0eb4*/ 	.word	0x0000b8c0
        /*0eb8*/ 	.word	0x00000015
        /*0ebc*/ 	.word	0x00031c30
        /*0ec0*/ 	.short	0x010a
        /*0ec2*/ 	.byte	0x3f
	.zero		1


	//   ....[33]....
        /*0ec4*/ 	.word	0x0000b930
        /*0ec8*/ 	.word	0x00000015
        /*0ecc*/ 	.word	0x00031c30
        /*0ed0*/ 	.short	0x010a
        /*0ed2*/ 	.byte	0x3f
	.zero		1


	//   ....[34]....
        /*0ed4*/ 	.word	0x0000ef40
        /*0ed8*/ 	.word	0x0000003e
        /*0edc*/ 	.word	0x00000000
        /*0ee0*/ 	.short	0x0101
        /*0ee2*/ 	.byte	0x3f
	.zero		1


	//   ....[35]....
        /*0ee4*/ 	.word	0x0000fd00
        /*0ee8*/ 	.word	0x00000000
        /*0eec*/ 	.word	0x00031c30
        /*0ef0*/ 	.short	0x010a
        /*0ef2*/ 	.byte	0x3f
	.zero		1


	//   ....[36]....
        /*0ef4*/ 	.word	0x0000fd50
        /*0ef8*/ 	.word	0x00000000
        /*0efc*/ 	.word	0x00031c30
        /*0f00*/ 	.short	0x010a
        /*0f02*/ 	.byte	0x3f
	.zero		1


	//   ....[37]....
        /*0f04*/ 	.word	0x00011ff0
        /*0f08*/ 	.word	0x0000000e
        /*0f0c*/ 	.word	0x00031c50
        /*0f10*/ 	.short	0x010a
        /*0f12*/ 	.byte	0x3f
	.zero		1


	//   ....[38]....
        /*0f14*/ 	.word	0x00012030
        /*0f18*/ 	.word	0x0000000e
        /*0f1c*/ 	.word	0x00031c50
        /*0f20*/ 	.short	0x010a
        /*0f22*/ 	.byte	0x3f
	.zero		1


	//   ....[39]....
        /*0f24*/ 	.word	0x00013f30
        /*0f28*/ 	.word	0x0000004d
        /*0f2c*/ 	.word	0x00000000
        /*0f30*/ 	.short	0x0101
        /*0f32*/ 	.byte	0x3f
	.zero		1


	//   ....[40]....
        /*0f34*/ 	.word	0x00013f50
        /*0f38*/ 	.word	0x00000013
        /*0f3c*/ 	.word	0x00000000
        /*0f40*/ 	.short	0x0101
        /*0f42*/ 	.byte	0x3f
	.zero		1


	//   ....[41]....
        /*0f44*/ 	.word	0x00014d90
        /*0f48*/ 	.word	0x00000000
        /*0f4c*/ 	.word	0x00031c30
        /*0f50*/ 	.short	0x010a
        /*0f52*/ 	.byte	0x3f
	.zero		1


	//   ....[42]....
        /*0f54*/ 	.word	0x00014de0
        /*0f58*/ 	.word	0x00000000
        /*0f5c*/ 	.word	0x00031c30
        /*0f60*/ 	.short	0x010a
        /*0f62*/ 	.byte	0x3f
	.zero		1


	//   ....[43]....
        /*0f64*/ 	.word	0x00017080
        /*0f68*/ 	.word	0x0000000e
        /*0f6c*/ 	.word	0x00031c50
        /*0f70*/ 	.short	0x010a
        /*0f72*/ 	.byte	0x3f
	.zero		1


	//   ....[44]....
        /*0f74*/ 	.word	0x000170d0
        /*0f78*/ 	.word	0x0000000e
        /*0f7c*/ 	.word	0x00031c50
        /*0f80*/ 	.short	0x010a
        /*0f82*/ 	.byte	0x3f
	.zero		1


	//   ....[45]....
        /*0f84*/ 	.word	0x000186a0
        /*0f88*/ 	.word	0x0000004a
        /*0f8c*/ 	.word	0x00000000
        /*0f90*/ 	.short	0x0101
        /*0f92*/ 	.byte	0x3f
	.zero		1


	//   ....[46]....
        /*0f94*/ 	.word	0x00018720
        /*0f98*/ 	.word	0x00000049
        /*0f9c*/ 	.word	0x00000000
        /*0fa0*/ 	.short	0x0101
        /*0fa2*/ 	.byte	0x3f
	.zero		1


	//   ....[47]....
        /*0fa4*/ 	.word	0x00019240
        /*0fa8*/ 	.word	0x00000007
        /*0fac*/ 	.word	0x00031c50
        /*0fb0*/ 	.short	0x010a
        /*0fb2*/ 	.byte	0x3f
	.zero		1


	//   ....[48]....
        /*0fb4*/ 	.word	0x000192f0
        /*0fb8*/ 	.word	0x00000007
        /*0fbc*/ 	.word	0x00031c50
        /*0fc0*/ 	.short	0x010a
        /*0fc2*/ 	.byte	0x3f
	.zero		1


	//   ....[49]....
        /*0fc4*/ 	.word	0x00019b40
        /*0fc8*/ 	.word	0x0000000a
        /*0fcc*/ 	.word	0x00000000
        /*0fd0*/ 	.short	0x0101
        /*0fd2*/ 	.byte	0x3f
	.zero		1


	//   ....[50]....
        /*0fd4*/ 	.word	0x0001af00
        /*0fd8*/ 	.word	0x00000000
        /*0fdc*/ 	.word	0x00000000
        /*0fe0*/ 	.short	0x0101
        /*0fe2*/ 	.byte	0x3f
	.zero		1


	//   ....[51]....
        /*0fe4*/ 	.word	0x0001d270
        /*0fe8*/ 	.word	0x00000016
        /*0fec*/ 	.word	0x00031c20
        /*0ff0*/ 	.short	0x010a
        /*0ff2*/ 	.byte	0x3f
	.zero		1


	//   ....[52]....
        /*0ff4*/ 	.word	0x0001d330
        /*0ff8*/ 	.word	0x00000009
        /*0ffc*/ 	.word	0x00031ca0
        /*1000*/ 	.short	0x010a
        /*1002*/ 	.byte	0x3f
	.zero		1


	//   ....[53]....
        /*1004*/ 	.word	0x0001d750
        /*1008*/ 	.word	0x00000009
        /*100c*/ 	.word	0x00031cc0
        /*1010*/ 	.short	0x010a
        /*1012*/ 	.byte	0x3f
	.zero		1


	//   ....[54]....
        /*1014*/ 	.word	0x0001dca0
        /*1018*/ 	.word	0x00000008
        /*101c*/ 	.word	0x00031ca0
        /*1020*/ 	.short	0x010a
        /*1022*/ 	.byte	0x3f
	.zero		1


	//   ....[55]....
        /*1024*/ 	.word	0x0001e0b0
        /*1028*/ 	.word	0x00000008
        /*102c*/ 	.word	0x00031cc0
        /*1030*/ 	.short	0x010a
        /*1032*/ 	.byte	0x3f
	.zero		1


	//   ....[56]....
        /*1034*/ 	.word	0x0001eea0
        /*1038*/ 	.word	0x00000000
        /*103c*/ 	.word	0x00031c40
        /*1040*/ 	.short	0x010a
        /*1042*/ 	.byte	0x3f
	.zero		1


	//   ....[57]....
        /*1044*/ 	.word	0x0001fde0
        /*1048*/ 	.word	0x00000016
        /*104c*/ 	.word	0x00031c00
        /*1050*/ 	.short	0x0107
        /*1052*/ 	.byte	0x3f
	.zero		1


	//   ....[58]....
        /*1054*/ 	.word	0x0001fee0
        /*1058*/ 	.word	0x00000016
        /*105c*/ 	.word	0x00031c00
        /*1060*/ 	.short	0x0101
        /*1062*/ 	.byte	0x3f
	.zero		1


	//   ....[59]....
        /*1064*/ 	.word	0x0001ff00
        /*1068*/ 	.word	0x00000016
        /*106c*/ 	.word	0x00031c20
        /*1070*/ 	.short	0x010a
        /*1072*/ 	.byte	0x3f
	.zero		1


	//   ....[60]....
        /*1074*/ 	.word	0x00020210
        /*1078*/ 	.word	0x00000003
        /*107c*/ 	.word	0x00031c40
        /*1080*/ 	.short	0x010a
        /*1082*/ 	.byte	0x3f
	.zero		1


	//   ....[61]....
        /*1084*/ 	.word	0x00020680
        /*1088*/ 	.word	0x00000002
        /*108c*/ 	.word	0x00031c60
        /*1090*/ 	.short	0x010a
        /*1092*/ 	.byte	0x3f
	.zero		1


	//   ....[62]....
        /*1094*/ 	.word	0x00020dc0
        /*1098*/ 	.word	0x00000005
        /*109c*/ 	.word	0x00031c40
        /*10a0*/ 	.short	0x010a
        /*10a2*/ 	.byte	0x3f
	.zero		1


	//   ....[63]....
        /*10a4*/ 	.word	0x00021230
        /*10a8*/ 	.word	0x00000003
        /*10ac*/ 	.word	0x00031c60
        /*10b0*/ 	.short	0x010a
        /*10b2*/ 	.byte	0x3f
	.zero		1


	//   ....[64]....
        /*10b4*/ 	.word	0x000218e0
        /*10b8*/ 	.word	0x00000005
        /*10bc*/ 	.word	0x00031c40
        /*10c0*/ 	.short	0x010a
        /*10c2*/ 	.byte	0x3f
	.zero		1


	//   ....[65]....
        /*10c4*/ 	.word	0x00021d50
        /*10c8*/ 	.word	0x00000003
        /*10cc*/ 	.word	0x00031c60
        /*10d0*/ 	.short	0x010a
        /*10d2*/ 	.byte	0x3f
	.zero		1


	//   ....[66]....
        /*10d4*/ 	.word	0x000223a0
        /*10d8*/ 	.word	0x00000003
        /*10dc*/ 	.word	0x00031c60
        /*10e0*/ 	.short	0x010a
        /*10e2*/ 	.byte	0x3f
	.zero		1


	//   ....[67]....
        /*10e4*/ 	.word	0x00023520
        /*10e8*/ 	.word	0x00000009
        /*10ec*/ 	.word	0x00031c20
        /*10f0*/ 	.short	0x010a
        /*10f2*/ 	.byte	0x3f
	.zero		1


	//   ....[68]....
        /*10f4*/ 	.word	0x000236d0
        /*10f8*/ 	.word	0x00000006
        /*10fc*/ 	.word	0x00000000
        /*1100*/ 	.short	0x010a
        /*1102*/ 	.byte	0x3f
	.zero		1


	//   ....[69]....
        /*1104*/ 	.word	0x00023740
        /*1108*/ 	.word	0x00000007
        /*110c*/ 	.word	0x00000000
        /*1110*/ 	.short	0x010a
        /*1112*/ 	.byte	0x3f
	.zero		1


	//   ....[70]....
        /*1114*/ 	.word	0x000237a0
        /*1118*/ 	.word	0x00000004
        /*111c*/ 	.word	0x00000000
        /*1120*/ 	.short	0x010a
        /*1122*/ 	.byte	0x3f
	.zero		1


	//   ....[71]....
        /*1124*/ 	.word	0x000237d0
        /*1128*/ 	.word	0x00000005
        /*112c*/ 	.word	0x00000000
        /*1130*/ 	.short	0x010a
        /*1132*/ 	.byte	0x3f
	.zero		1


	//   ....[72]....
        /*1134*/ 	.word	0x00023830
        /*1138*/ 	.word	0x00000015
        /*113c*/ 	.word	0x00031c90
        /*1140*/ 	.short	0x010a
        /*1142*/ 	.byte	0x3f
	.zero		1


	//   ....[73]....
        /*1144*/ 	.word	0x00023880
        /*1148*/ 	.word	0x00000015
        /*114c*/ 	.word	0x00031c90
        /*1150*/ 	.short	0x010a
        /*1152*/ 	.byte	0x3f
	.zero		1


	//   ....[74]....
        /*1154*/ 	.word	0x000238d0
        /*1158*/ 	.word	0x00000015
        /*115c*/ 	.word	0x00031c90
        /*1160*/ 	.short	0x010a
        /*1162*/ 	.byte	0x3f
	.zero		1


	//   ....[75]....
        /*1164*/ 	.word	0x00023920
        /*1168*/ 	.word	0x00000015
        /*116c*/ 	.word	0x00031cb0
        /*1170*/ 	.short	0x010a
        /*1172*/ 	.byte	0x3f
	.zero		1


	//   ....[76]....
        /*1174*/ 	.word	0x00023c20
        /*1178*/ 	.word	0x00000016
        /*117c*/ 	.word	0x00031c00
        /*1180*/ 	.short	0x010a
        /*1182*/ 	.byte	0x3f
	.zero		1


	//   ....[77]....
        /*1184*/ 	.word	0x00023e40
        /*1188*/ 	.word	0x00000016
        /*118c*/ 	.word	0x00031c00
        /*1190*/ 	.short	0x010a
        /*1192*/ 	.byte	0x3f
	.zero		1


	//   ....[78]....
        /*1194*/ 	.word	0x00023e90
        /*1198*/ 	.word	0x00000015
        /*119c*/ 	.word	0x00031c30
        /*11a0*/ 	.short	0x010a
        /*11a2*/ 	.byte	0x3f
	.zero		1


	//   ....[79]....
        /*11a4*/ 	.word	0x00023ee0
        /*11a8*/ 	.word	0x00000000
        /*11ac*/ 	.word	0x00031c30
        /*11b0*/ 	.short	0x010a
        /*11b2*/ 	.byte	0x3f
	.zero		1


	//   ....[80]....
        /*11b4*/ 	.word	0x00023f30
        /*11b8*/ 	.word	0x0000000e
        /*11bc*/ 	.word	0x00031c50
        /*11c0*/ 	.short	0x010a
        /*11c2*/ 	.byte	0x3f
	.zero		1


	//   ....[81]....
        /*11c4*/ 	.word	0x00023f80
        /*11c8*/ 	.word	0x00000000
        /*11cc*/ 	.word	0x00031c30
        /*11d0*/ 	.short	0x010a
        /*11d2*/ 	.byte	0x3f
	.zero		1


	//   ....[82]....
        /*11d4*/ 	.word	0x00023fd0
        /*11d8*/ 	.word	0x0000000e
        /*11dc*/ 	.word	0x00031c50
        /*11e0*/ 	.short	0x010a
        /*11e2*/ 	.byte	0x3f
	.zero		1


	//   ....[83]....
        /*11e4*/ 	.word	0x00024020
        /*11e8*/ 	.word	0x00000007
        /*11ec*/ 	.word	0x00031c50
        /*11f0*/ 	.short	0x010a
        /*11f2*/ 	.byte	0x3f
	.zero		1


	//   ....[84]....
        /*11f4*/ 	.word	0x000243c0
        /*11f8*/ 	.word	0x00000016
        /*11fc*/ 	.word	0x00031c20
        /*1200*/ 	.short	0x010a
        /*1202*/ 	.byte	0x3f
	.zero		1


	//   ....[85]....
        /*1204*/ 	.word	0x00024410
        /*1208*/ 	.word	0x00000009
        /*120c*/ 	.word	0x00031ca0
        /*1210*/ 	.short	0x010a
        /*1212*/ 	.byte	0x3f
	.zero		1


	//   ....[86]....
        /*1214*/ 	.word	0x00024460
        /*1218*/ 	.word	0x00000009
        /*121c*/ 	.word	0x00031cc0
        /*1220*/ 	.short	0x010a
        /*1222*/ 	.byte	0x3f
	.zero		1


	//   ....[87]....
        /*1224*/ 	.word	0x000244b0
        /*1228*/ 	.word	0x00000008
        /*122c*/ 	.word	0x00031ca0
        /*1230*/ 	.short	0x010a
        /*1232*/ 	.byte	0x3f
	.zero		1


	//   ....[88]....
        /*1234*/ 	.word	0x00024500
        /*1238*/ 	.word	0x00000008
        /*123c*/ 	.word	0x00031cc0
        /*1240*/ 	.short	0x010a
        /*1242*/ 	.byte	0x3f
	.zero		1


	//   ....[89]....
        /*1244*/ 	.word	0x000246a0
        /*1248*/ 	.word	0x00000000
        /*124c*/ 	.word	0x00031c40
        /*1250*/ 	.short	0x010a
        /*1252*/ 	.byte	0x3f
	.zero		1


	//   ....[90]....
        /*1254*/ 	.word	0x00024f50
        /*1258*/ 	.word	0x00000016
        /*125c*/ 	.word	0x00031c20
        /*1260*/ 	.short	0x010a
        /*1262*/ 	.byte	0x3f
	.zero		1


	//   ....[91]....
        /*1264*/ 	.word	0x00024fa0
        /*1268*/ 	.word	0x00000003
        /*126c*/ 	.word	0x00031c40
        /*1270*/ 	.short	0x010a
        /*1272*/ 	.byte	0x3f
	.zero		1


	//   ....[92]....
        /*1274*/ 	.word	0x00024ff0
        /*1278*/ 	.word	0x00000002
        /*127c*/ 	.word	0x00031c60
        /*1280*/ 	.short	0x010a
        /*1282*/ 	.byte	0x3f
	.zero		1


	//   ....[93]....
        /*1284*/ 	.word	0x00025040
        /*1288*/ 	.word	0x00000005
        /*128c*/ 	.word	0x00031c40
        /*1290*/ 	.short	0x010a
        /*1292*/ 	.byte	0x3f
	.zero		1


	//   ....[94]....
        /*1294*/ 	.word	0x00025090
        /*1298*/ 	.word	0x00000003
        /*129c*/ 	.word	0x00031c60
        /*12a0*/ 	.short	0x010a
        /*12a2*/ 	.byte	0x3f
	.zero		1


	//   ....[95]....
        /*12a4*/ 	.word	0x000250e0
        /*12a8*/ 	.word	0x00000005
        /*12ac*/ 	.word	0x00031c40
        /*12b0*/ 	.short	0x010a
        /*12b2*/ 	.byte	0x3f
	.zero		1


	//   ....[96]....
        /*12b4*/ 	.word	0x00025130
        /*12b8*/ 	.word	0x00000003
        /*12bc*/ 	.word	0x00031c60
        /*12c0*/ 	.short	0x010a
        /*12c2*/ 	.byte	0x3f
	.zero		1


	//   ....[97]....
        /*12c4*/ 	.word	0x00025180
        /*12c8*/ 	.word	0x00000003
        /*12cc*/ 	.word	0x00031c60
        /*12d0*/ 	.short	0x010a
        /*12d2*/ 	.byte	0x3f
	.zero		1


	//   ....[98]....
        /*12d4*/ 	.word	0x00025b30
        /*12d8*/ 	.word	0x00000009
        /*12dc*/ 	.word	0x00031c20
        /*12e0*/ 	.short	0x010a
        /*12e2*/ 	.byte	0x3f
	.zero		1


	//   ....[99]....
        /*12e4*/ 	.word	0x00025cd0
        /*12e8*/ 	.word	0x00000006
        /*12ec*/ 	.word	0x00000000
        /*12f0*/ 	.short	0x010a
        /*12f2*/ 	.byte	0x3f
	.zero		1


	//   ....[100]....
        /*12f4*/ 	.word	0x00025d20
        /*12f8*/ 	.word	0x00000007
        /*12fc*/ 	.word	0x00000000
        /*1300*/ 	.short	0x010a
        /*1302*/ 	.byte	0x3f
	.zero		1


	//   ....[101]....
        /*1304*/ 	.word	0x00025d70
        /*1308*/ 	.word	0x00000004
        /*130c*/ 	.word	0x00000000
        /*1310*/ 	.short	0x010a
        /*1312*/ 	.byte	0x3f
	.zero		1


	//----- nvinfo : EIATTR_NUM_MBARRIERS
	.align		4
.L_1471:
        /*1314*/ 	.byte	0x03, 0x38
        /*1316*/ 	.short	0x0016


	//----- nvinfo : EIATTR_EXIT_INSTR_OFFSETS
	.align		4
        /*1318*/ 	.byte	0x04, 0x1c
        /*131a*/ 	.short	(.L_1473 - .L_1472)


	//   ....[0]....
.L_1472:
        /*131c*/ 	.word	0x00023820


	//----- nvinfo : EIATTR_MAX_THREADS
	.align		4
.L_1473:
        /*1320*/ 	.byte	0x04, 0x05
        /*1322*/ 	.short	(.L_1475 - .L_1474)
.L_1474:
        /*1324*/ 	.word	0x00000200
        /*1328*/ 	.word	0x00000001
        /*132c*/ 	.word	0x00000001


	//----- nvinfo : EIATTR_CRS_STACK_SIZE
	.align		4
.L_1475:
        /*1330*/ 	.byte	0x04, 0x1e
        /*1332*/ 	.short	(.L_1477 - .L_1476)
.L_1476:
        /*1334*/ 	.word	0x00000000


	//----- nvinfo : EIATTR_CBANK_PARAM_SIZE
	.align		4
.L_1477:
        /*1338*/ 	.byte	0x03, 0x19
        /*133a*/ 	.short	0x0af0


	//----- nvinfo : EIATTR_PARAM_CBANK
	.align		4
        /*133c*/ 	.byte	0x04, 0x0a
        /*133e*/ 	.short	(.L_1479 - .L_1478)
	.align		4
.L_1478:
        /*1340*/ 	.word	index@(.nv.constant0._ZN7cutlass13device_kernelIN5flash11enable_sm90INS1_16FlashAttnFwdSm90INS1_25CollectiveMainloopFwdSm90ILi2EN4cute5tupleIJNS5_1CILi1EEES8_S8_EEENS6_IJNS7_ILi192EEENS7_ILi144EEENS7_ILi96EEEEEELi96ENS_10bfloat16_tEfNS_4arch4Sm90ELb1ELb0ELb0ELb1ELb0ELb1ELb0ELb0ELb1ELb1ELb0ELb0EEENS1_21CollectiveEpilogueFwdINS6_IJSA_SC_SB_EEES9_SE_SG_Li384ELb1ELb1ELb0ELb0EEENS1_36VarlenDynamicPersistentTileSchedulerILi192ELi144ELi384ELi128ELb0ELb1ELb1ELb1ELb1ELb1EEEEEEEEEvNT_6ParamsE)
        /*1344*/ 	.short	0x0210
        /*1346*/ 	.short	0x0af0


	//----- nvinfo : EIATTR_SW_WAR
	.align		4
.L_1479:
        /*1348*/ 	.byte	0x04, 0x36
        /*134a*/ 	.short	(.L_1481 - .L_1480)
.L_1480:
        /*134c*/ 	.word	0x00000008
.L_1481:


//--------------------- .nv.info._ZN7cutlass13device_kernelIN5flash11enable_sm90INS1_16FlashAttnFwdSm90INS1_25CollectiveMainloopFwdSm90ILi2EN4cute5tupleIJNS5_1CILi1EEES8_S8_EEENS6_IJNS7_ILi192EEESA_NS7_ILi64EEEEEELi64ENS_10bfloat16_tEfNS_4arch4Sm90ELb0ELb0ELb0ELb0ELb0ELb0ELb0ELb0ELb1ELb1ELb0ELb0EEENS1_21CollectiveEpilogueFwdINS6_IJSA_SB_SA_EEES9_SD_SF_Li384ELb0ELb1ELb0ELb0EEENS1_29StaticPersistentTileSchedulerILb0EEEEEEEEEvNT_6ParamsE --------------------------
	.section	.nv.info._ZN7cutlass13device_kernelIN5flash11enable_sm90INS1_16FlashAttnFwdSm90INS1_25CollectiveMainloopFwdSm90ILi2EN4cute5tupleIJNS5_1CILi1EEES8_S8_EEENS6_IJNS7_ILi192EEESA_NS7_ILi64EEEEEELi64ENS_10bfloat16_tEfNS_4arch4Sm90ELb0ELb0ELb0ELb0ELb0ELb0ELb0ELb0ELb1ELb1ELb0ELb0EEENS1_21CollectiveEpilogueFwdINS6_IJSA_SB_SA_EEES9_SD_SF_Li384ELb0ELb1ELb0ELb0EEENS1_29StaticPersistentTileSchedulerILb0EEEEEEEEEvNT_6ParamsE,"",@"SHT_CUDA_INFO"
	.sectionflags	@""
	.align	4


	//----- nvinfo : EIATTR_CUDA_API_VERSION
	.align		4
        /*0000*/ 	.byte	0x04, 0x37
        /*0002*/ 	.short	(.L_1483 - .L_1482)
.L_1482:
        /*0004*/ 	.word	0x00000082


	//----- nvinfo : EIATTR_KPARAM_INFO
	.align		4
.L_1483:
        /*0008*/ 	.byte	0x04, 0x17
        /*000a*/ 	.short	(.L_1485 - .L_1484)
.L_1484:
        /*000c*/ 	.word	0x00000000
        /*0010*/ 	.short	0x0000
        /*0012*/ 	.short	0x0070
        /*0014*/ 	.byte	0x00, 0xf0, 0x01, 0x28


	//----- nvinfo : EIATTR_SPARSE_MMA_MASK
	.align		4
.L_1485:
        /*0018*/ 	.byte	0x03, 0x50
        /*001a*/ 	.short	0x0000


	//----- nvinfo : EIATTR_MAXREG_COUNT
	.align		4
        /*001c*/ 	.byte	0x03, 0x1b
        /*001e*/ 	.short	0x0080


	//----- nvinfo : EIATTR_NUM_BARRIERS
	.align		4
        /*0020*/ 	.byte	0x02, 0x4c
        /*0022*/ 	.byte	0x10
	.zero		1


	//----- nvinfo : EIATTR_EXTERNS
	.align		4
        /*0024*/ 	.byte	0x04, 0x0f
        /*0026*/ 	.short	(.L_1487 - .L_1486)


	//   ....[0]....
	.align		4
.L_1486:
        /*0028*/ 	.word	index@(__assertfail)


	//----- nvinfo : EIATTR_ANNOTATIONS
	.align		4
.L_1487:
        /*002c*/ 	.byte	0x04, 0x55
        /*002e*/ 	.short	(.L_1489 - .L_1488)


	//   ....[0]....
.L_1488:
        /* <DEDUP_REMOVED lines=15> */


	//----- nvinfo : EIATTR_MERCURY_ISA_VERSION
	.align		4
.L_1489:
        /*0110*/ 	.byte	0x03, 0x5f
        /*0112*/ 	.short	0x0101


	//----- nvinfo : EIATTR_INT_WARP_WIDE_INSTR_OFFSETS
	.align		4
        /*0114*/ 	.byte	0x04, 0x31
        /*0116*/ 	.short	(.L_1491 - .L_1490)


	//   ....[0]....
.L_1490:
        /*0118*/ 	.word	0x00000130


	//   ....[1]....
        /*011c*/ 	.word	0x00000170


	//   ....[2]....
        /*0120*/ 	.word	0x000001e0


	//----- nvinfo : EIATTR_COOP_GROUP_MASK_REGIDS
	.align		4
.L_1491:
        /*0124*/ 	.byte	0x04, 0x29
        /*0126*/ 	.short	(.L_1493 - .L_1492)


	//   ....[0]....
.L_1492:
        /*0128*/ 	.word	0xffffffff


	//   ....[1]....
        /*012c*/ 	.word	0xffffffff


	//   ....[2]....
        /*0130*/ 	.word	0xffffffff


	//   ....[3]....
        /*0134*/ 	.word	0xffffffff


	//   ....[4]....
        /*0138*/ 	.word	0xffffffff


	//   ....[5]....
        /*013c*/ 	.word	0xffffffff


	//   ....[6]....
        /*0140*/ 	.word	0xffffffff


	//   ....[7]....
        /*0144*/ 	.word	0xffffffff


	//   ....[8]....
        /*0148*/ 	.word	0xffffffff


	//   ....[9]....
        /*014c*/ 	.word	0xffffffff


	//   ....[10]....
        /*0150*/ 	.word	0xffffffff


	//   ....[11]....
        /*0154*/ 	.word	0xffffffff


	//   ....[12]....
        /*0158*/ 	.word	0xffffffff


	//   ....[13]....
        /*015c*/ 	.word	0xffffffff


	//   ....[14]....
        /*0160*/ 	.word	0xffffffff


	//   ....[15]....
        /*0164*/ 	.word	0xffffffff


	//   ....[16]....
        /*0168*/ 	.word	0xffffffff


	//   ....[17]....
        /*016c*/ 	.word	0xffffffff


	//   ....[18]....
        /*0170*/ 	.word	0xffffffff


	//   ....[19]....
        /*0174*/ 	.word	0xffffffff


	//   ....[20]....
        /*0178*/ 	.word	0xffffffff


	//   ....[21]....
        /*017c*/ 	.word	0xffffffff


	//   ....[22]....
        /*0180*/ 	.word	0xffffffff


	//   ....[23]....
        /*0184*/ 	.word	0xffffffff


	//   ....[24]....
        /*0188*/ 	.word	0xffffffff


	//   ....[25]....
        /*018c*/ 	.word	0xffffffff


	//   ....[26]....
        /*0190*/ 	.word	0xffffffff


	//   ....[27]....
        /*0194*/ 	.word	0xffffffff


	//   ....[28]....
        /*0198*/ 	.word	0xffffffff


	//   ....[29]....
        /*019c*/ 	.word	0xffffffff


	//   ....[30]....
        /*01a0*/ 	.word	0xffffffff


	//   ....[31]....
        /*01a4*/ 	.word	0xffffffff


	//   ....[32]....
        /*01a8*/ 	.word	0xffffffff


	//   ....[33]....
        /*01ac*/ 	.word	0xffffffff


	//   ....[34]....
        /*01b0*/ 	.word	0xffffffff


	//   ....[35]....
        /*01b4*/ 	.word	0xffffffff


	//   ....[36]....
        /*01b8*/ 	.word	0xffffffff


	//   ....[37]....
        /*01bc*/ 	.word	0xffffffff


	//   ....[38]....
        /*01c0*/ 	.word	0xffffffff


	//   ....[39]....
        /*01c4*/ 	.word	0xffffffff


	//   ....[40]....
        /*01c8*/ 	.word	0xffffffff


	//   ....[41]....
        /*01cc*/ 	.word	0xffffffff


	//   ....[42]....
        /*01d0*/ 	.word	0xffffffff


	//   ....[43]....
        /*01d4*/ 	.word	0xffffffff


	//   ....[44]....
        /*01d8*/ 	.word	0xffffffff


	//   ....[45]....
        /*01dc*/ 	.word	0xffffffff


	//   ....[46]....
        /*01e0*/ 	.word	0xffffffff


	//   ....[47]....
        /*01e4*/ 	.word	0xffffffff


	//   ....[48]....
        /*01e8*/ 	.word	0xffffffff


	//   ....[49]....
        /*01ec*/ 	.word	0xffffffff


	//   ....[50]....
        /*01f0*/ 	.word	0xffffffff


	//   ....[51]....
        /*01f4*/ 	.word	0xffffffff


	//   ....[52]....
        /*01f8*/ 	.word	0xffffffff


	//   ....[53]....
        /*01fc*/ 	.word	0xffffffff


	//   ....[54]....
        /*0200*/ 	.word	0xffffffff


	//   ....[55]....
        /*0204*/ 	.word	0xffffffff


	//   ....[56]....
        /*0208*/ 	.word	0xffffffff


	//   ....[57]....
        /*020c*/ 	.word	0xffffffff


	//   ....[58]....
        /*0210*/ 	.word	0xffffffff


	//   ....[59]....
        /*0214*/ 	.word	0xffffffff


	//   ....[60]....
        /*0218*/ 	.word	0x0500000f


	//   ....[61]....
        /*021c*/ 	.word	0x0500000f


	//   ....[62]....
        /*0220*/ 	.word	0x0500000f


	//   ....[63]....
        /*0224*/ 	.word	0x0500000f


	//   ....[64]....
        /*0228*/ 	.word	0x0500000f


	//   ....[65]....
        /*022c*/ 	.word	0x0500000f


	//   ....[66]....
        /*0230*/ 	.word	0x0500000f


	//   ....[67]....
        /*0234*/ 	.word	0x0500000f


	//   ....[68]....
        /*0238*/ 	.word	0x0500000f


	//   ....[69]....
        /*023c*/ 	.word	0x0500000f


	//   ....[70]....
        /*0240*/ 	.word	0x0500000f


	//   ....[71]....
        /*0244*/ 	.word	0x0500000f


	//   ....[72]....
        /*0248*/ 	.word	0x0500000f


	//   ....[73]....
        /*024c*/ 	.word	0x0500000f


	//   ....[74]....
        /*0250*/ 	.word	0x0500000f


	//   ....[75]....
        /*0254*/ 	.word	0x0500000f


	//   ....[76]....
        /*0258*/ 	.word	0x0500000f


	//   ....[77]....
        /*025c*/ 	.word	0x0500000f


	//   ....[78]....
        /*0260*/ 	.word	0x0500000f


	//   ....[79]....
        /*0264*/ 	.word	0x0500000f


	//   ....[80]....
        /*0268*/ 	.word	0x0500000f


	//   ....[81]....
        /*026c*/ 	.word	0x0500000f


	//   ....[82]....
        /*0270*/ 	.word	0x0500000f


	//   ....[83]....
        /*0274*/ 	.word	0x0500000f


	//   ....[84]....
        /*0278*/ 	.word	0x0500000f


	//   ....[85]....
        /*027c*/ 	.word	0x0500000f


	//----- nvinfo : EIATTR_COOP_GROUP_INSTR_OFFSETS
	.align		4
.L_1493:
        /*0280*/ 	.byte	0x04, 0x28
        /*0282*/ 	.short	(.L_1495 - .L_1494)


	//   ....[0]....
.L_1494:
        /*0284*/ 	.word	0x00000070


	//   ....[1]....
        /*0288*/ 	.word	0x00000140


	//   ....[2]....
        /*028c*/ 	.word	0x00000190


	//   ....[3]....
        /*0290*/ 	.word	0x000003c0


	//   ....[4]....
        /*0294*/ 	.word	0x00000520


	//   ....[5]....
        /*0298*/ 	.word	0x00000640


	//   ....[6]....
        /*029c*/ 	.word	0x000007a0


	//   ....[7]....
        /*02a0*/ 	.word	0x00000f60


	//   ....[8]....
        /*02a4*/ 	.word	0x000025f0


	//   ....[9]....
        /*02a8*/ 	.word	0x000026f0


	//   ....[10]....
        /*02ac*/ 	.word	0x00002ac0


	//   ....[11]....
        /*02b0*/ 	.word	0x00002c30


	//   ....[12]....
        /*02b4*/ 	.word	0x00003f50


	//   ....[13]....
        /*02b8*/ 	.word	0x00005120


	//   ....[14]....
        /*02bc*/ 	.word	0x00005180


	//   ....[15]....
        /*02c0*/ 	.word	0x000051a0


	//   ....[16]....
        /*02c4*/ 	.word	0x000051c0


	//   ....[17]....
        /*02c8*/ 	.word	0x00006a70


	//   ....[18]....
        /*02cc*/ 	.word	0x00006c70


	//   ....[19]....
        /*02d0*/ 	.word	0x00006cc0


	//   ....[20]....
        /*02d4*/ 	.word	0x00006d30


	//   ....[21]....
        /*02d8*/ 	.word	0x00006d60


	//   ....[22]....
        /*02dc*/ 	.word	0x00007bf0


	//   ....[23]....
        /*02e0*/ 	.word	0x00007c20


	//   ....[24]....
        /*02e4*/ 	.word	0x00007c40


	//   ....[25]....
        /*02e8*/ 	.word	0x00007c70


	//   ....[26]....
        /*02ec*/ 	.word	0x00007fc0


	//   ....[27]....
        /*02f0*/ 	.word	0x00007fe0


	//   ....[28]....
        /*02f4*/ 	.word	0x00008000


	//   ....[29]....
        /*02f8*/ 	.word	0x00008030


	//   ....[30]....
        /*02fc*/ 	.word	0x00008040


	//   ....[31]....
        /*0300*/ 	.word	0x00008050


	//   ....[32]....
        /*0304*/ 	.word	0x00008060


	//   ....[33]....
        /*0308*/ 	.word	0x00008070


	//   ....[34]....
        /*030c*/ 	.word	0x00008aa0


	//   ....[35]....
        /*0310*/ 	.word	0x00009530


	//   ....[36]....
        /*0314*/ 	.word	0x00009560


	//   ....[37]....
        /*0318*/ 	.word	0x00009590


	//   ....[38]....
        /*031c*/ 	.word	0x00009620


	//   ....[39]....
        /*0320*/ 	.word	0x00009660


	//   ....[40]....
        /*0324*/ 	.word	0x000096a0


	//   ....[41]....
        /*0328*/ 	.word	0x000096e0


	//   ....[42]....
        /*032c*/ 	.word	0x00009720


	//   ....[43]....
        /*0330*/ 	.word	0x00009760


	//   ....[44]....
        /*0334*/ 	.word	0x000097a0


	//   ....[45]....
        /*0338*/ 	.word	0x000097e0


	//   ....[46]....
        /*033c*/ 	.word	0x00009820


	//   ....[47]....
        /*0340*/ 	.word	0x00009860


	//   ....[48]....
        /*0344*/ 	.word	0x00009890


	//   ....[49]....
        /*0348*/ 	.word	0x000098a0


	//   ....[50]....
        /*034c*/ 	.word	0x000098b0


	//   ....[51]....
        /*0350*/ 	.word	0x000098c0


	//   ....[52]....
        /*0354*/ 	.word	0x00009920


	//   ....[53]....
        /*0358*/ 	.word	0x000099a0


	//   ....[54]....
        /*035c*/ 	.word	0x000099d0


	//   ....[55]....
        /*0360*/ 	.word	0x00009a10


	//   ....[56]....
        /*0364*/ 	.word	0x00009a30


	//   ....[57]....
        /*0368*/ 	.word	0x00009a60


	//   ....[58]....
        /*036c*/ 	.word	0x00009aa0


	//   ....[59]....
        /*0370*/ 	.word	0x0000b700


	//   ....[60]....
        /*0374*/ 	.word	0x0000bbe0


	//   ....[61]....
        /*0378*/ 	.word	0x0000bd50


	//   ....[62]....
        /*037c*/ 	.word	0x0000bda0


	//   ....[63]....
        /*0380*/ 	.word	0x0000be30


	//   ....[64]....
        /*0384*/ 	.word	0x0000bf20


	//   ....[65]....
        /*0388*/ 	.word	0x0000bfa0


	//   ....[66]....
        /*038c*/ 	.word	0x0000c050


	//   ....[67]....
        /*0390*/ 	.word	0x0000c0d0


	//   ....[68]....
        /*0394*/ 	.word	0x0000c180


	//   ....[69]....
        /*0398*/ 	.word	0x0000c200


	//   ....[70]....
        /*039c*/ 	.word	0x0000c2b0


	//   ....[71]....
        /*03a0*/ 	.word	0x0000c330


	//   ....[72]....
        /*03a4*/ 	.word	0x0000c3e0


	//   ....[73]....
        /*03a8*/ 	.word	0x0000c460


	//   ....[74]....
        /*03ac*/ 	.word	0x0000c500


	//   ....[75]....
        /*03b0*/ 	.word	0x0000c580


	//   ....[76]....
        /*03b4*/ 	.word	0x0000c630


	//   ....[77]....
        /*03b8*/ 	.word	0x0000c690


	//   ....[78]....
        /*03bc*/ 	.word	0x0000c770


	//   ....[79]....
        /*03c0*/ 	.word	0x0000c7d0


	//   ....[80]....
        /*03c4*/ 	.word	0x0000c880


	//   ....[81]....
        /*03c8*/ 	.word	0x0000c8f0


	//   ....[82]....
        /*03cc*/ 	.word	0x0000c9b0


	//   ....[83]....
        /*03d0*/ 	.word	0x0000ca20


	//   ....[84]....
        /*03d4*/ 	.word	0x0000cac0


	//   ....[85]....
        /*03d8*/ 	.word	0x0000ce50


	//----- nvinfo : EIATTR_REG_RECONFIG
	.align		4
.L_1495:
        /*03dc*/ 	.byte	0x01, 0x54
	.zero		2


	//----- nvinfo : EIATTR_SYSCALL_OFFSETS
	.align		4
        /*03e0*/ 	.byte	0x04, 0x46
        /*03e2*/ 	.short	(.L_1497 - .L_1496)


	//   ....[0]....
.L_1496:
        /*03e4*/ 	.word	0x00001260


	//   ....[1]....
        /*03e8*/ 	.word	0x00008720


	//   ....[2]....
        /*03ec*/ 	.word	0x00008860


	//   ....[3]....
        /*03f0*/ 	.word	0x00008950


	//   ....[4]....
        /*03f4*/ 	.word	0x000090a0


	//----- nvinfo : EIATTR_MBARRIER_INSTR_OFFSETS
	.align		4
.L_1497:
        /*03f8*/ 	.byte	0x04, 0x39
        /*03fa*/ 	.short	(.L_1499 - .L_1498)


	//   ....[0]....
.L_1498:
        /*03fc*/ 	.word	0x00000270
        /*0400*/ 	.word	0x000000ff
        /*0404*/ 	.word	0x00030800
        /*0408*/ 	.short	0x0100
        /*040a*/ 	.byte	0x08
	.zero		1


	//   ....[1]....
        /*040c*/ 	.word	0x00000280
        /*0410*/ 	.word	0x000000ff
        /*0414*/ 	.word	0x00030820
        /*0418*/ 	.short	0x0100
        /*041a*/ 	.byte	0x08
	.zero		1


	//   ....[2]....
        /*041c*/ 	.word	0x00000370
        /*0420*/ 	.word	0x000000ff
        /*0424*/ 	.word	0x00030830
        /*0428*/ 	.short	0x0100
        /*042a*/ 	.byte	0x08
	.zero		1


	//   ....[3]....
        /*042c*/ 	.word	0x00000380
        /*0430*/ 	.word	0x000000ff
        /*0434*/ 	.word	0x00030840
        /*0438*/ 	.short	0x0100
        /*043a*/ 	.byte	0x08
	.zero		1


	//   ....[4]....
        /*043c*/ 	.word	0x00000390
        /*0440*/ 	.word	0x000000ff
        /*0444*/ 	.word	0x00030838
        /*0448*/ 	.short	0x0100
        /*044a*/ 	.byte	0x08
	.zero		1


	//   ....[5]....
        /*044c*/ 	.word	0x000003a0
        /*0450*/ 	.word	0x000000ff
        /*0454*/ 	.word	0x00030848
        /*0458*/ 	.short	0x0100
        /*045a*/ 	.byte	0x08
	.zero		1


	//   ....[6]....
        /*045c*/ 	.word	0x000004d0
        /*0460*/ 	.word	0x000000ff
        /*0464*/ 	.word	0x00030850
        /*0468*/ 	.short	0x0100
        /*046a*/ 	.byte	0x08
	.zero		1


	//   ....[7]....
        /*046c*/ 	.word	0x000004e0
        /*0470*/ 	.word	0x000000ff
        /*0474*/ 	.word	0x00030860
        /*0478*/ 	.short	0x0100
        /*047a*/ 	.byte	0x08
	.zero		1


	//   ....[8]....
        /*047c*/ 	.word	0x000004f0
        /*0480*/ 	.word	0x000000ff
        /*0484*/ 	.word	0x00030858
        /*0488*/ 	.short	0x0100
        /*048a*/ 	.byte	0x08
	.zero		1


	//   ....[9]....
        /*048c*/ 	.word	0x00000500
        /*0490*/ 	.word	0x000000ff
        /*0494*/ 	.word	0x00030868
        /*0498*/ 	.short	0x0100
        /*049a*/ 	.byte	0x08
	.zero		1


	//   ....[10]....
        /*049c*/ 	.word	0x000005f0
        /*04a0*/ 	.word	0x000000ff
        /*04a4*/ 	.word	0x00030870
        /*04a8*/ 	.short	0x0100
        /*04aa*/ 	.byte	0x06
	.zero		1


	//   ....[11]....
        /*04ac*/ 	.word	0x00000600
        /*04b0*/ 	.word	0x000000ff
        /*04b4*/ 	.word	0x00030880
        /*04b8*/ 	.short	0x0100
        /*04ba*/ 	.byte	0x06
	.zero		1


	//   ....[12]....
        /*04bc*/ 	.word	0x00000610
        /*04c0*/ 	.word	0x000000ff
        /*04c4*/ 	.word	0x00030878
        /*04c8*/ 	.short	0x0100
        /*04ca*/ 	.byte	0x06
	.zero		1


	//   ....[13]....
        /*04cc*/ 	.word	0x00000620
        /*04d0*/ 	.word	0x000000ff
        /*04d4*/ 	.word	0x00030888
        /*04d8*/ 	.short	0x0100
        /*04da*/ 	.byte	0x06
	.zero		1


	//   ....[14]....
        /*04dc*/ 	.word	0x00000750
        /*04e0*/ 	.word	0x000000ff
        /*04e4*/ 	.word	0x00030890
        /*04e8*/ 	.short	0x0100
        /*04ea*/ 	.byte	0x08
	.zero		1


	//   ....[15]....
        /*04ec*/ 	.word	0x00000760
        /*04f0*/ 	.word	0x000000ff
        /*04f4*/ 	.word	0x000308a0
        /*04f8*/ 	.short	0x0100
        /*04fa*/ 	.byte	0x08
	.zero		1


	//   ....[16]....
        /*04fc*/ 	.word	0x00000770
        /*0500*/ 	.word	0x000000ff
        /*0504*/ 	.word	0x00030898
        /*0508*/ 	.short	0x0100
        /*050a*/ 	.byte	0x08
	.zero		1


	//   ....[17]....
        /*050c*/ 	.word	0x00000780
        /*0510*/ 	.word	0x000000ff
        /*0514*/ 	.word	0x000308a8
        /*0518*/ 	.short	0x0100
        /*051a*/ 	.byte	0x08
	.zero		1


	//   ....[18]....
        /*051c*/ 	.word	0x000008b0
        /*0520*/ 	.word	0x000000ff
        /*0524*/ 	.word	0x000308b0
        /*0528*/ 	.short	0x0100
        /*052a*/ 	.byte	0x08
	.zero		1


	//   ....[19]....
        /*052c*/ 	.word	0x000008c0
        /*0530*/ 	.word	0x000000ff
        /*0534*/ 	.word	0x000308c0
        /*0538*/ 	.short	0x0100
        /*053a*/ 	.byte	0x08
	.zero		1


	//   ....[20]....
        /*053c*/ 	.word	0x000008d0
        /*0540*/ 	.word	0x000000ff
        /*0544*/ 	.word	0x000308b8
        /*0548*/ 	.short	0x0100
        /*054a*/ 	.byte	0x08
	.zero		1


	//   ....[21]....
        /*054c*/ 	.word	0x000008e0
        /*0550*/ 	.word	0x000000ff
        /*0554*/ 	.word	0x000308c8
        /*0558*/ 	.short	0x0100
        /*055a*/ 	.byte	0x08
	.zero		1


	//   ....[22]....
        /*055c*/ 	.word	0x000012c0
        /*0560*/ 	.word	0x000000ff
        /*0564*/ 	.word	0x00030800
        /*0568*/ 	.short	0x010a
        /*056a*/ 	.byte	0x28
	.zero		1


	//   ....[23]....
        /*056c*/ 	.word	0x00001340
        /*0570*/ 	.word	0x00000004
        /*0574*/ 	.word	0x00030830
        /*0578*/ 	.short	0x010a
        /*057a*/ 	.byte	0x3f
	.zero		1


	//   ....[24]....
        /*057c*/ 	.word	0x000013f0
        /*0580*/ 	.word	0x00000004
        /*0584*/ 	.word	0x00030830
        /*0588*/ 	.short	0x010a
        /*058a*/ 	.byte	0x3f
	.zero		1


	//   ....[25]....
        /*058c*/ 	.word	0x00002820
        /*0590*/ 	.word	0x00000004
        /*0594*/ 	.word	0x00000000
        /*0598*/ 	.short	0x0101
        /*059a*/ 	.byte	0x3f
	.zero		1


	//   ....[26]....
        /*059c*/ 	.word	0x00004190
        /*05a0*/ 	.word	0x000000ff
        /*05a4*/ 	.word	0x00030830
        /*05a8*/ 	.short	0x010a
        /*05aa*/ 	.byte	0x06
	.zero		1


	//   ....[27]....
        /*05ac*/ 	.word	0x000041d0
        /*05b0*/ 	.word	0x000000ff
        /*05b4*/ 	.word	0x00030830
        /*05b8*/ 	.short	0x010a
        /*05ba*/ 	.byte	0x06
	.zero		1


	//   ....[28]....
        /*05bc*/ 	.word	0x000043f0
        /*05c0*/ 	.word	0x000000ff
        /*05c4*/ 	.word	0x00030850
        /*05c8*/ 	.short	0x010a
        /*05ca*/ 	.byte	0x06
	.zero		1


	//   ....[29]....
        /*05cc*/ 	.word	0x00004430
        /*05d0*/ 	.word	0x000000ff
        /*05d4*/ 	.word	0x00030850
        /*05d8*/ 	.short	0x010a
        /*05da*/ 	.byte	0x06
	.zero		1


	//   ....[30]....
        /*05dc*/ 	.word	0x00004ba0
        /*05e0*/ 	.word	0x00000003
        /*05e4*/ 	.word	0x00000000
        /*05e8*/ 	.short	0x0101
        /*05ea*/ 	.byte	0x3f
	.zero		1


	//   ....[31]....
        /*05ec*/ 	.word	0x00004bd0
        /*05f0*/ 	.word	0x0000000a
        /*05f4*/ 	.word	0x00000000
        /*05f8*/ 	.short	0x0101
        /*05fa*/ 	.byte	0x3f
	.zero		1


	//   ....[32]....
        /*05fc*/ 	.word	0x00006af0
        /*0600*/ 	.word	0x000000ff
        /*0604*/ 	.word	0x00030850
        /*0608*/ 	.short	0x010a
        /*060a*/ 	.byte	0x0c
	.zero		1


	//   ....[33]....
        /*060c*/ 	.word	0x00006b30
        /*0610*/ 	.word	0x000000ff
        /*0614*/ 	.word	0x00030850
        /*0618*/ 	.short	0x010a
        /*061a*/ 	.byte	0x0c
	.zero		1


	//   ....[34]....
        /*061c*/ 	.word	0x000077f0
        /*0620*/ 	.word	0x00000003
        /*0624*/ 	.word	0x00000000
        /*0628*/ 	.short	0x0101
        /*062a*/ 	.byte	0x3f
	.zero		1


	//   ....[35]....
        /*062c*/ 	.word	0x00008110
        /*0630*/ 	.word	0x000000ff
        /*0634*/ 	.word	0x00000000
        /*0638*/ 	.short	0x0101
        /*063a*/ 	.byte	0x04
	.zero		1


	//   ....[36]....
        /*063c*/ 	.word	0x00008ce0
        /*0640*/ 	.word	0x00000003
        /*0644*/ 	.word	0x00030840
        /*0648*/ 	.short	0x010a
        /*064a*/ 	.byte	0x3f
	.zero		1


	//   ....[37]....
        /*064c*/ 	.word	0x00009b60
        /*0650*/ 	.word	0x000000ff
        /*0654*/ 	.word	0x00030800
        /*0658*/ 	.short	0x0107
        /*065a*/ 	.byte	0x25
	.zero		1


	//   ....[38]....
        /*065c*/ 	.word	0x00009bd0
        /*0660*/ 	.word	0x000000ff
        /*0664*/ 	.word	0x00030800
        /*0668*/ 	.short	0x0101
        /*066a*/ 	.byte	0x25
	.zero		1


	//   ....[39]....
        /*066c*/ 	.word	0x00009c00
        /*0670*/ 	.word	0x000000ff
        /*0674*/ 	.word	0x00030820
        /*0678*/ 	.short	0x010a
        /*067a*/ 	.byte	0x25
	.zero		1


	//   ....[40]....
        /*067c*/ 	.word	0x00009ef0
        /*0680*/ 	.word	0x00000003
        /*0684*/ 	.word	0x00030840
        /*0688*/ 	.short	0x010a
        /*068a*/ 	.byte	0x3f
	.zero		1


	//   ....[41]....
        /*068c*/ 	.word	0x0000a170
        /*0690*/ 	.word	0x00000003
        /*0694*/ 	.word	0x00000060
        /*0698*/ 	.short	0x010a
        /*069a*/ 	.byte	0x3f
	.zero		1


	//   ....[42]....
        /*069c*/ 	.word	0x0000a6b0
        /*06a0*/ 	.word	0x00000003
        /*06a4*/ 	.word	0x00030840
        /*06a8*/ 	.short	0x010a
        /*06aa*/ 	.byte	0x3f
	.zero		1


	//   ....[43]....
        /*06ac*/ 	.word	0x0000a900
        /*06b0*/ 	.word	0x00000005
        /*06b4*/ 	.word	0x00000060
        /*06b8*/ 	.short	0x010a
        /*06ba*/ 	.byte	0x3f
	.zero		1


	//   ....[44]....
        /*06bc*/ 	.word	0x0000ad90
        /*06c0*/ 	.word	0x00000002
        /*06c4*/ 	.word	0x00030840
        /*06c8*/ 	.short	0x010a
        /*06ca*/ 	.byte	0x3f
	.zero		1


	//   ....[45]....
        /*06cc*/ 	.word	0x0000aff0
        /*06d0*/ 	.word	0x00000005
        /*06d4*/ 	.word	0x00000060
        /*06d8*/ 	.short	0x010a
        /*06da*/ 	.byte	0x3f
	.zero		1


	//   ....[46]....
        /*06dc*/ 	.word	0x0000b320
        /*06e0*/ 	.word	0x00000003
        /*06e4*/ 	.word	0x00030860
        /*06e8*/ 	.short	0x010a
        /*06ea*/ 	.byte	0x3f
	.zero		1


	//   ....[47]....
        /*06ec*/ 	.word	0x0000b680
        /*06f0*/ 	.word	0x00000007
        /*06f4*/ 	.word	0x00030820
        /*06f8*/ 	.short	0x010a
        /*06fa*/ 	.byte	0x3f
	.zero		1


	//   ....[48]....
        /*06fc*/ 	.word	0x0000b820
        /*0700*/ 	.word	0x00000005
        /*0704*/ 	.word	0x00000000
        /*0708*/ 	.short	0x010a
        /*070a*/ 	.byte	0x3f
	.zero		1


	//   ....[49]....
        /*070c*/ 	.word	0x0000b890
        /*0710*/ 	.word	0x00000003
        /*0714*/ 	.word	0x00000000
        /*0718*/ 	.short	0x010a
        /*071a*/ 	.byte	0x3f
	.zero		1


	//   ....[50]....
        /*071c*/ 	.word	0x0000b8f0
        /*0720*/ 	.word	0x00000005
        /*0724*/ 	.word	0x00000000
        /*0728*/ 	.short	0x010a
        /*072a*/ 	.byte	0x3f
	.zero		1


	//   ....[51]....
        /*072c*/ 	.word	0x0000b920
        /*0730*/ 	.word	0x00000003
        /*0734*/ 	.word	0x00000000
        /*0738*/ 	.short	0x010a
        /*073a*/ 	.byte	0x3f
	.zero		1


	//   ....[52]....
        /*073c*/ 	.word	0x0000b990
        /*0740*/ 	.word	0x00000003
        /*0744*/ 	.word	0x00030800
        /*0748*/ 	.short	0x010a
        /*074a*/ 	.byte	0x3f
	.zero		1


	//   ....[53]....
        /*074c*/ 	.word	0x0000b9e0
        /*0750*/ 	.word	0x00000004
        /*0754*/ 	.word	0x00030830
        /*0758*/ 	.short	0x010a
        /*075a*/ 	.byte	0x3f
	.zero		1


	//   ....[54]....
        /*075c*/ 	.word	0x0000ba40
        /*0760*/ 	.word	0x00000003
        /*0764*/ 	.word	0x00030830
        /*0768*/ 	.short	0x010a
        /*076a*/ 	.byte	0x3f
	.zero		1


	//   ....[55]....
        /*076c*/ 	.word	0x0000baa0
        /*0770*/ 	.word	0x00000003
        /*0774*/ 	.word	0x00030850
        /*0778*/ 	.short	0x010a
        /*077a*/ 	.byte	0x3f
	.zero		1


	//   ....[56]....
        /*077c*/ 	.word	0x0000bb00
        /*0780*/ 	.word	0x00000005
        /*0784*/ 	.word	0x00030850
        /*0788*/ 	.short	0x010a
        /*078a*/ 	.byte	0x3f
	.zero		1


	//   ....[57]....
        /*078c*/ 	.word	0x0000bca0
        /*0790*/ 	.word	0x00000003
        /*0794*/ 	.word	0x00030840
        /*0798*/ 	.short	0x010a
        /*079a*/ 	.byte	0x3f
	.zero		1


	//   ....[58]....
        /*079c*/ 	.word	0x0000caf0
        /*07a0*/ 	.word	0x00000009
        /*07a4*/ 	.word	0x00030820
        /*07a8*/ 	.short	0x010a
        /*07aa*/ 	.byte	0x3f
	.zero		1


	//   ....[59]....
        /*07ac*/ 	.word	0x0000cb40
        /*07b0*/ 	.word	0x00000003
        /*07b4*/ 	.word	0x00030840
        /*07b8*/ 	.short	0x010a
        /*07ba*/ 	.byte	0x3f
	.zero		1


	//   ....[60]....
        /*07bc*/ 	.word	0x0000cb90
        /*07c0*/ 	.word	0x00000003
        /*07c4*/ 	.word	0x00000060
        /*07c8*/ 	.short	0x010a
        /*07ca*/ 	.byte	0x3f
	.zero		1


	//   ....[61]....
        /*07cc*/ 	.word	0x0000cbe0
        /*07d0*/ 	.word	0x00000003
        /*07d4*/ 	.word	0x00030840
        /*07d8*/ 	.short	0x010a
        /*07da*/ 	.byte	0x3f
	.zero		1


	//   ....[62]....
        /*07dc*/ 	.word	0x0000cc30
        /*07e0*/ 	.word	0x00000005
        /*07e4*/ 	.word	0x00000060
        /*07e8*/ 	.short	0x010a
        /*07ea*/ 	.byte	0x3f
	.zero		1


	//   ....[63]....
        /*07ec*/ 	.word	0x0000cc80
        /*07f0*/ 	.word	0x00000002
        /*07f4*/ 	.word	0x00030840
        /*07f8*/ 	.short	0x010a
        /*07fa*/ 	.byte	0x3f
	.zero		1


	//   ....[64]....
        /*07fc*/ 	.word	0x0000ccd0
        /*0800*/ 	.word	0x00000005
        /*0804*/ 	.word	0x00000060
        /*0808*/ 	.short	0x010a
        /*080a*/ 	.byte	0x3f
	.zero		1


	//   ....[65]....
        /*080c*/ 	.word	0x0000cd20
        /*0810*/ 	.word	0x00000003
        /*0814*/ 	.word	0x00030860
        /*0818*/ 	.short	0x010a
        /*081a*/ 	.byte	0x3f
	.zero		1


	//   ....[66]....
        /*081c*/ 	.word	0x0000cd70
        /*0820*/ 	.word	0x00000007
        /*0824*/ 	.word	0x00030820
        /*0828*/ 	.short	0x010a
        /*082a*/ 	.byte	0x3f
	.zero		1


	//   ....[67]....
        /*082c*/ 	.word	0x0000cf10
        /*0830*/ 	.word	0x00000005
        /*0834*/ 	.word	0x00000000
        /*0838*/ 	.short	0x010a
        /*083a*/ 	.byte	0x3f
	.zero		1


	//   ....[68]....
        /*083c*/ 	.word	0x0000cf60
        /*0840*/ 	.word	0x00000003
        /*0844*/ 	.word	0x00000000
        /*0848*/ 	.short	0x010a
        /*084a*/ 	.byte	0x3f
	.zero		1


	//   ....[69]....
        /*084c*/ 	.word	0x0000cfb0
        /*0850*/ 	.word	0x00000005
        /*0854*/ 	.word	0x00000000
        /*0858*/ 	.short	0x010a
        /*085a*/ 	.byte	0x3f
	.zero		1


	//----- nvinfo : EIATTR_NUM_MBARRIERS
	.align		4
.L_1499:
        /*085c*/ 	.byte	0x03, 0x38
        /*085e*/ 	.short	0x0016


	//----- nvinfo : EIATTR_EXIT_INSTR_OFFSETS
	.align		4
        /*0860*/ 	.byte	0x04, 0x1c
        /*0862*/ 	.short	(.L_1501 - .L_1500)


	//   ....[0]....
.L_1500:
        /*0864*/ 	.word	0x00000a30


	//   ....[1]....
        /*0868*/ 	.word	0x00008220


	//   ....[2]....
        /*086c*/ 	.word	0x0000b970


	//----- nvinfo : EIATTR_MAX_THREADS
	.align		4
.L_1501:
        /*0870*/ 	.byte	0x04, 0x05
        /*0872*/ 	.short	(.L_1503 - .L_1502)
.L_1502:
        /*0874*/ 	.word	0x00000200
        /*0878*/ 	.word	0x00000001
        /*087c*/ 	.word	0x00000001


	//----- nvinfo : EIATTR_CRS_STACK_SIZE
	.align		4
.L_1503:
        /*0880*/ 	.byte	0x04, 0x1e
        /*0882*/ 	.short	(.L_1505 - .L_1504)
.L_1504:
        /*0884*/ 	.word	0x00000000


	//----- nvinfo : EIATTR_CBANK_PARAM_SIZE
	.align		4
.L_1505:
        /*0888*/ 	.byte	0x03, 0x19
        /*088a*/ 	.short	0x0a70


	//----- nvinfo : EIATTR_PARAM_CBANK
	.align		4
        /*088c*/ 	.byte	0x04, 0x0a
        /*088e*/ 	.short	(.L_1507 - .L_1506)
	.align		4
.L_1506:
        /*0890*/ 	.word	index@(.nv.constant0._ZN7cutlass13device_kernelIN5flash11enable_sm90INS1_16FlashAttnFwdSm90INS1_25CollectiveMainloopFwdSm90ILi2EN4cute5tupleIJNS5_1CILi1EEES8_S8_EEENS6_IJNS7_ILi192EEESA_NS7_ILi64EEEEEELi64ENS_10bfloat16_tEfNS_4arch4Sm90ELb0ELb0ELb0ELb0ELb0ELb0ELb0ELb0ELb1ELb1ELb0ELb0EEENS1_21CollectiveEpilogueFwdINS6_IJSA_SB_SA_EEES9_SD_SF_Li384ELb0ELb1ELb0ELb0EEENS1_29StaticPersistentTileSchedulerILb0EEEEEEEEEvNT_6ParamsE)
        /*0894*/ 	.short	0x0210
        /*0896*/ 	.short	0x0a70


	//----- nvinfo : EIATTR_SW_WAR
	.align		4
.L_1507:
        /*0898*/ 	.byte	0x04, 0x36
        /*089a*/ 	.short	(.L_1509 - .L_1508)
.L_1508:
        /*089c*/ 	.word	0x00000008
.L_1509:


//--------------------- .nv.info._ZN7cutlass13device_kernelIN5flash11enable_sm90INS1_16FlashAttnFwdSm90INS1_25CollectiveMainloopFwdSm90ILi2EN4cute5tupleIJNS5_1CILi1EEES8_S8_EEENS6_IJNS7_ILi192EEESA_NS7_ILi64EEEEEELi64ENS_10bfloat16_tEfNS_4arch4Sm90ELb0ELb0ELb0ELb1ELb0ELb0ELb0ELb0ELb1ELb1ELb0ELb0EEENS1_21CollectiveEpilogueFwdINS6_IJSA_SB_SA_EEES9_SD_SF_Li384ELb1ELb1ELb0ELb0EEENS1_36VarlenDynamicPersistentTileSchedulerILi192ELi192ELi384ELi128ELb0ELb1ELb1ELb0ELb1ELb1EEEEEEEEEvNT_6ParamsE --------------------------
	.section	.nv.info._ZN7cutlass13device_kernelIN5flash11enable_sm90INS1_16FlashAttnFwdSm90INS1_25CollectiveMainloopFwdSm90ILi2EN4cute5tupleIJNS5_1CILi1EEES8_S8_EEENS6_IJNS7_ILi192EEESA_NS7_ILi64EEEEEELi64ENS_10bfloat16_tEfNS_4arch4Sm90ELb0ELb0ELb0ELb1ELb0ELb0ELb0ELb0ELb1ELb1ELb0ELb0EEENS1_21CollectiveEpilogueFwdINS6_IJSA_SB_SA_EEES9_SD_SF_Li384ELb1ELb1ELb0ELb0EEENS1_36VarlenDynamicPersistentTileSchedulerILi192ELi192ELi384ELi128ELb0ELb1ELb1ELb0ELb1ELb1EEEEEEEEEvNT_6ParamsE,"",@"SHT_CUDA_INFO"
	.sectionflags	@""
	.align	4


	//----- nvinfo : EIATTR_CUDA_API_VERSION
	.align		4
        /*0000*/ 	.byte	0x04, 0x37
        /*0002*/ 	.short	(.L_1511 - .L_1510)
.L_1510:
        /*0004*/ 	.word	0x00000082


	//----- nvinfo : EIATTR_KPARAM_INFO
	.align		4
.L_1511:
        /*0008*/ 	.byte	0x04, 0x17
        /*000a*/ 	.short	(.L_1513 - .L_1512)
.L_1512:
        /*000c*/ 	.word	0x00000000
        /*0010*/ 	.short	0x0000
        /*0012*/ 	.short	0x0070
        /*0014*/ 	.byte	0x00, 0xf0, 0x01, 0x2a


	//----- nvinfo : EIATTR_SPARSE_MMA_MASK
	.align		4
.L_1513:
        /*0018*/ 	.byte	0x03, 0x50
        /*001a*/ 	.short	0x0000


	//----- nvinfo : EIATTR_MAXREG_COUNT
	.align		4
        /*001c*/ 	.byte	0x03, 0x1b
        /*001e*/ 	.short	0x0080


	//----- nvinfo : EIATTR_NUM_BARRIERS
	.align		4
        /*0020*/ 	.byte	0x02, 0x4c
        /*0022*/ 	.byte	0x10
	.zero		1


	//----- nvinfo : EIATTR_EXTERNS
	.align		4
        /*0024*/ 	.byte	0x04, 0x0f
        /*0026*/ 	.short	(.L_1515 - .L_1514)


	//   ....[0]....
	.align		4
.L_1514:
        /*0028*/ 	.word	index@(__assertfail)


	//----- nvinfo : EIATTR_ANNOTATIONS
	.align		4
.L_1515:
        /*002c*/ 	.byte	0x04, 0x55
        /*002e*/ 	.short	(.L_1517 - .L_1516)


	//   ....[0]....
.L_1516:
        /* <DEDUP_REMOVED lines=24> */


	//----- nvinfo : EIATTR_MERCURY_ISA_VERSION
	.align		4
.L_1517:
        /*0198*/ 	.byte	0x03, 0x5f
        /*019a*/ 	.short	0x0101


	//----- nvinfo : EIATTR_UNUSED_LOAD_BYTE_OFFSET
	.align		4
        /*019c*/ 	.byte	0x04, 0x44
        /*019e*/ 	.short	(.L_1519 - .L_1518)


	//   ....[0]....
.L_1518:
        /*01a0*/ 	.word	0x00000a50
        /*01a4*/ 	.word	0x0000fff0


	//   ....[1]....
        /*01a8*/ 	.word	0x000078a0
        /*01ac*/ 	.word	0x0000fff0


	//----- nvinfo : EIATTR_INT_WARP_WIDE_INSTR_OFFSETS
	.align		4
.L_1519:
        /*01b0*/ 	.byte	0x04, 0x31
        /*01b2*/ 	.short	(.L_1521 - .L_1520)


	//   ....[0]....
.L_1520:
        /*01b4*/ 	.word	0x00000130


	//   ....[1]....
        /*01b8*/ 	.word	0x00000170


	//   ....[2]....
        /*01bc*/ 	.word	0x000001e0


	//   ....[3]....
        /*01c0*/ 	.word	0x0000a220


	//   ....[4]....
        /*01c4*/ 	.word	0x0000a2b0


	//   ....[5]....
        /*01c8*/ 	.word	0x0000d350


	//   ....[6]....
        /*01cc*/ 	.word	0x0000d3e0


	//----- nvinfo : EIATTR_COOP_GROUP_MASK_REGIDS
	.align		4
.L_1521:
        /*01d0*/ 	.byte	0x04, 0x29
        /*01d2*/ 	.short	(.L_1523 - .L_1522)


	//   ....[0]....
.L_1522:
        /*01d4*/ 	.word	0xffffffff


	//   ....[1]....
        /*01d8*/ 	.word	0xffffffff


	//   ....[2]....
        /*01dc*/ 	.word	0xffffffff


	//   ....[3]....
        /*01e0*/ 	.word	0xffffffff


	//   ....[4]....
        /*01e4*/ 	.word	0xffffffff


	//   ....[5]....
        /*01e8*/ 	.word	0xffffffff


	//   ....[6]....
        /*01ec*/ 	.word	0xffffffff


	//   ....[7]....
        /*01f0*/ 	.word	0xffffffff


	//   ....[8]....
        /*01f4*/ 	.word	0xffffffff


	//   ....[9]....
        /*01f8*/ 	.word	0xffffffff


	//   ....[10]....
        /*01fc*/ 	.word	0xffffffff


	//   ....[11]....
        /*0200*/ 	.word	0xffffffff


	//   ....[12]....
        /*0204*/ 	.word	0xffffffff


	//   ....[13]....
        /*0208*/ 	.word	0xffffffff


	//   ....[14]....
        /*020c*/ 	.word	0xffffffff


	//   ....[15]....
        /*0210*/ 	.word	0xffffffff


	//   ....[16]....
        /*0214*/ 	.word	0xffffffff


	//   ....[17]....
        /*0218*/ 	.word	0xffffffff


	//   ....[18]....
        /*021c*/ 	.word	0xffffffff


	//   ....[19]....
        /*0220*/ 	.word	0xffffffff


	//   ....[20]....
        /*0224*/ 	.word	0xffffffff


	//   ....[21]....
        /*0228*/ 	.word	0xffffffff


	//   ....[22]....
        /*022c*/ 	.word	0xffffffff


	//   ....[23]....
        /*0230*/ 	.word	0xffffffff


	//   ....[24]....
        /*0234*/ 	.word	0xffffffff


	//   ....[25]....
        /*0238*/ 	.word	0xffffffff


	//   ....[26]....
        /*023c*/ 	.word	0xffffffff


	//   ....[27]....
        /*0240*/ 	.word	0xffffffff


	//   ....[28]....
        /*0244*/ 	.word	0xffffffff


	//   ....[29]....
        /*0248*/ 	.word	0xffffffff


	//   ....[30]....
        /*024c*/ 	.word	0xffffffff


	//   ....[31]....
        /*0250*/ 	.word	0xffffffff


	//   ....[32]....
        /*0254*/ 	.word	0xffffffff


	//   ....[33]....
        /*0258*/ 	.word	0xffffffff


	//   ....[34]....
        /*025c*/ 	.word	0xffffffff


	//   ....[35]....
        /*0260*/ 	.word	0xffffffff


	//   ....[36]....
        /*0264*/ 	.word	0xffffffff


	//   ....[37]....
        /*0268*/ 	.word	0xffffffff


	//   ....[38]....
        /*026c*/ 	.word	0xffffffff


	//   ....[39]....
        /*0270*/ 	.word	0xffffffff


	//   ....[40]....
        /*0274*/ 	.word	0xffffffff


	//   ....[41]....
        /*0278*/ 	.word	0xffffffff


	//   ....[42]....
        /*027c*/ 	.word	0xffffffff


	//   ....[43]....
        /*0280*/ 	.word	0xffffffff


	//   ....[44]....
        /*0284*/ 	.word	0xffffffff


	//   ....[45]....
        /*0288*/ 	.word	0xffffffff


	//   ....[46]....
        /*028c*/ 	.word	0xffffffff


	//   ....[47]....
        /*0290*/ 	.word	0xffffffff


	//   ....[48]....
        /*0294*/ 	.word	0xffffffff


	//   ....[49]....
        /*0298*/ 	.word	0xffffffff


	//   ....[50]....
        /*029c*/ 	.word	0xffffffff


	//   ....[51]....
        /*02a0*/ 	.word	0xffffffff


	//   ....[52]....
        /*02a4*/ 	.word	0xffffffff


	//   ....[53]....
        /*02a8*/ 	.word	0xffffffff


	//   ....[54]....
        /*02ac*/ 	.word	0xffffffff


	//   ....[55]....
        /*02b0*/ 	.word	0xffffffff


	//   ....[56]....
        /*02b4*/ 	.word	0xffffffff


	//   ....[57]....
        /*02b8*/ 	.word	0xffffffff


	//   ....[58]....
        /*02bc*/ 	.word	0xffffffff


	//   ....[59]....
        /*02c0*/ 	.word	0xffffffff


	//   ....[60]....
        /*02c4*/ 	.word	0xffffffff


	//   ....[61]....
        /*02c8*/ 	.word	0xffffffff


	//   ....[62]....
        /*02cc*/ 	.word	0xffffffff


	//   ....[63]....
        /*02d0*/ 	.word	0xffffffff


	//   ....[64]....
        /*02d4*/ 	.word	0xffffffff


	//   ....[65]....
        /*02d8*/ 	.word	0xffffffff


	//   ....[66]....
        /*02dc*/ 	.word	0xffffffff


	//   ....[67]....
        /*02e0*/ 	.word	0xffffffff


	//   ....[68]....
        /*02e4*/ 	.word	0xffffffff


	//   ....[69]....
        /*02e8*/ 	.word	0xffffffff


	//   ....[70]....
        /*02ec*/ 	.word	0xffffffff


	//   ....[71]....
        /*02f0*/ 	.word	0xffffffff


	//   ....[72]....
        /*02f4*/ 	.word	0xffffffff


	//   ....[73]....
        /*02f8*/ 	.word	0xffffffff


	//   ....[74]....
        /*02fc*/ 	.word	0xffffffff


	//   ....[75]....
        /*0300*/ 	.word	0xffffffff


	//   ....[76]....
        /*0304*/ 	.word	0xffffffff


	//   ....[77]....
        /*0308*/ 	.word	0xffffffff


	//   ....[78]....
        /*030c*/ 	.word	0xffffffff


	//   ....[79]....
        /*0310*/ 	.word	0xffffffff


	//   ....[80]....
        /*0314*/ 	.word	0xffffffff


	//   ....[81]....
        /*0318*/ 	.word	0xffffffff


	//   ....[82]....
        /*031c*/ 	.word	0xffffffff


	//   ....[83]....
        /*0320*/ 	.word	0xffffffff


	//   ....[84]....
        /*0324*/ 	.word	0xffffffff


	//   ....[85]....
        /*0328*/ 	.word	0xffffffff


	//   ....[86]....
        /*032c*/ 	.word	0xffffffff


	//   ....[87]....
        /*0330*/ 	.word	0xffffffff


	//   ....[88]....
        /*0334*/ 	.word	0xffffffff


	//   ....[89]....
        /*0338*/ 	.word	0xffffffff


	//   ....[90]....
        /*033c*/ 	.word	0xffffffff


	//   ....[91]....
        /*0340*/ 	.word	0xffffffff


	//   ....[92]....
        /*0344*/ 	.word	0xffffffff


	//   ....[93]....
        /*0348*/ 	.word	0xffffffff


	//   ....[94]....
        /*034c*/ 	.word	0xffffffff


	//   ....[95]....
        /*0350*/ 	.word	0xffffffff


	//   ....[96]....
        /*0354*/ 	.word	0xffffffff


	//   ....[97]....
        /*0358*/ 	.word	0xffffffff


	//   ....[98]....
        /*035c*/ 	.word	0xffffffff


	//   ....[99]....
        /*0360*/ 	.word	0xffffffff


	//   ....[100]....
        /*0364*/ 	.word	0xffffffff


	//   ....[101]....
        /*0368*/ 	.word	0x0500000f


	//   ....[102]....
        /*036c*/ 	.word	0x0500000f


	//   ....[103]....
        /*0370*/ 	.word	0x0500000f


	//   ....[104]....
        /*0374*/ 	.word	0x0500000f


	//   ....[105]....
        /*0378*/ 	.word	0x0500000f


	//   ....[106]....
        /*037c*/ 	.word	0x0500000f


	//   ....[107]....
        /*0380*/ 	.word	0x0500000f


	//   ....[108]....
        /*0384*/ 	.word	0x0500000f


	//   ....[109]....
        /*0388*/ 	.word	0x0500000f


	//   ....[110]....
        /*038c*/ 	.word	0x0500000f


	//   ....[111]....
        /*0390*/ 	.word	0x0500000f


	//   ....[112]....
        /*0394*/ 	.word	0x0500000f


	//   ....[113]....
        /*0398*/ 	.word	0x0500000f


	//   ....[114]....
        /*039c*/ 	.word	0x0500000f


	//   ....[115]....
        /*03a0*/ 	.word	0x0500000f


	//   ....[116]....
        /*03a4*/ 	.word	0x0500000f


	//   ....[117]....
        /*03a8*/ 	.word	0x0500000f


	//   ....[118]....
        /*03ac*/ 	.word	0x0500000f


	//   ....[119]....
        /*03b0*/ 	.word	0x0500000f


	//   ....[120]....
        /*03b4*/ 	.word	0x0500000f


	//   ....[121]....
        /*03b8*/ 	.word	0x0500000f


	//   ....[122]....
        /*03bc*/ 	.word	0x0500000f


	//   ....[123]....
        /*03c0*/ 	.word	0x0500000f


	//   ....[124]....
        /*03c4*/ 	.word	0x0500000f


	//   ....[125]....
        /*03c8*/ 	.word	0x0500000f


	//   ....[126]....
        /*03cc*/ 	.word	0x0500000f


	//   ....[127]....
        /*03d0*/ 	.word	0x0500000f


	//   ....[128]....
        /*03d4*/ 	.word	0x0500000f


	//   ....[129]....
        /*03d8*/ 	.word	0x0500000f


	//   ....[130]....
        /*03dc*/ 	.word	0x0500000f


	//   ....[131]....
        /*03e0*/ 	.word	0x0500000f


	//   ....[132]....
        /*03e4*/ 	.word	0x0500000f


	//   ....[133]....
        /*03e8*/ 	.word	0x0500000f


	//   ....[134]....
        /*03ec*/ 	.word	0x0500000f


	//   ....[135]....
        /*03f0*/ 	.word	0x0500000f


	//   ....[136]....
        /*03f4*/ 	.word	0x0500000f


	//   ....[137]....
        /*03f8*/ 	.word	0x0500000f


	//   ....[138]....
        /*03fc*/ 	.word	0x0500000f


	//   ....[139]....
        /*0400*/ 	.word	0x0500000f


	//   ....[140]....
        /*0404*/ 	.word	0x0500000f


	//   ....[141]....
        /*0408*/ 	.word	0x0500000f


	//   ....[142]....
        /*040c*/ 	.word	0x0500000f


	//   ....[143]....
        /*0410*/ 	.word	0x0500000f


	//----- nvinfo : EIATTR_COOP_GROUP_INSTR_OFFSETS
	.align		4
.L_1523:
        /*0414*/ 	.byte	0x04, 0x28
        /*0416*/ 	.short	(.L_1525 - .L_1524)


	//   ....[0]....
.L_1524:
        /*0418*/ 	.word	0x00000070


	//   ....[1]....
        /*041c*/ 	.word	0x00000140


	//   ....[2]....
        /*0420*/ 	.word	0x00000190


	//   ....[3]....
        /*0424*/ 	.word	0x000003c0


	//   ....[4]....
        /*0428*/ 	.word	0x00000520


	//   ....[5]....
        /*042c*/ 	.word	0x00000640


	//   ....[6]....
        /*0430*/ 	.word	0x000007a0


	//   ....[7]....
        /*0434*/ 	.word	0x00001470


	//   ....[8]....
        /*0438*/ 	.word	0x000028e0


	//   ....[9]....
        /*043c*/ 	.word	0x000029e0


	//   ....[10]....
        /*0440*/ 	.word	0x00002e60


	//   ....[11]....
        /*0444*/ 	.word	0x00002f90


	//   ....[12]....
        /*0448*/ 	.word	0x00004290


	//   ....[13]....
        /*044c*/ 	.word	0x00005430


	//   ....[14]....
        /*0450*/ 	.word	0x00005490


	//   ....[15]....
        /*0454*/ 	.word	0x000054b0


	//   ....[16]....
        /*0458*/ 	.word	0x000054d0


	//   ....[17]....
        /*045c*/ 	.word	0x00006d80


	//   ....[18]....
        /*0460*/ 	.word	0x00006e90


	//   ....[19]....
        /*0464*/ 	.word	0x00006ed0


	//   ....[20]....
        /*0468*/ 	.word	0x00007040


	//   ....[21]....
        /*046c*/ 	.word	0x00007060


	//   ....[22]....
        /*0470*/ 	.word	0x00008060


	//   ....[23]....
        /*0474*/ 	.word	0x000080a0


	//   ....[24]....
        /*0478*/ 	.word	0x000080d0


	//   ....[25]....
        /*047c*/ 	.word	0x00008100


	//   ....[26]....
        /*0480*/ 	.word	0x00008600


	//   ....[27]....
        /*0484*/ 	.word	0x00008640


	//   ....[28]....
        /*0488*/ 	.word	0x00008670


	//   ....[29]....
        /*048c*/ 	.word	0x000086b0


	//   ....[30]....
        /*0490*/ 	.word	0x000086c0


	//   ....[31]....
        /*0494*/ 	.word	0x000086f0


	//   ....[32]....
        /*0498*/ 	.word	0x00008710


	//   ....[33]....
        /*049c*/ 	.word	0x00008730


	//   ....[34]....
        /*04a0*/ 	.word	0x00009000


	//   ....[35]....
        /*04a4*/ 	.word	0x00009030


	//   ....[36]....
        /*04a8*/ 	.word	0x00009070


	//   ....[37]....
        /*04ac*/ 	.word	0x000090a0


	//   ....[38]....
        /*04b0*/ 	.word	0x000090d0


	//   ....[39]....
        /*04b4*/ 	.word	0x000090e0


	//   ....[40]....
        /*04b8*/ 	.word	0x000090f0


	//   ....[41]....
        /*04bc*/ 	.word	0x00009110


	//   ....[42]....
        /*04c0*/ 	.word	0x00009260


	//   ....[43]....
        /*04c4*/ 	.word	0x00009430


	//   ....[44]....
        /*04c8*/ 	.word	0x00009460


	//   ....[45]....
        /*04cc*/ 	.word	0x00009490


	//   ....[46]....
        /*04d0*/ 	.word	0x000094c0


	//   ....[47]....
        /*04d4*/ 	.word	0x000094f0


	//   ....[48]....
        /*04d8*/ 	.word	0x00009520


	//   ....[49]....
        /*04dc*/ 	.word	0x00009690


	//   ....[50]....
        /*04e0*/ 	.word	0x000096c0


	//   ....[51]....
        /*04e4*/ 	.word	0x000096f0


	//   ....[52]....
        /*04e8*/ 	.word	0x00009720


	//   ....[53]....
        /*04ec*/ 	.word	0x00009750


	//   ....[54]....
        /*04f0*/ 	.word	0x00009780


	//   ....[55]....
        /*04f4*/ 	.word	0x00009810


	//   ....[56]....
        /*04f8*/ 	.word	0x00009840


	//   ....[57]....
        /*04fc*/ 	.word	0x000098c0


	//   ....[58]....
        /*0500*/ 	.word	0x0000a7e0


	//   ....[59]....
        /*0504*/ 	.word	0x0000b3a0


	//   ....[60]....
        /*0508*/ 	.word	0x0000b3b0


	//   ....[61]....
        /*050c*/ 	.word	0x0000b3c0


	//   ....[62]....
        /*0510*/ 	.word	0x0000b3e0


	//   ....[63]....
        /*0514*/ 	.word	0x0000b470


	//   ....[64]....
        /*0518*/ 	.word	0x0000b490


	//   ....[65]....
        /*051c*/ 	.word	0x0000b510


	//   ....[66]....
        /*0520*/ 	.word	0x0000b530


	//   ....[67]....
        /*0524*/ 	.word	0x0000b5b0


	//   ....[68]....
        /*0528*/ 	.word	0x0000b5d0


	//   ....[69]....
        /*052c*/ 	.word	0x0000b650


	//   ....[70]....
        /*0530*/ 	.word	0x0000b670


	//   ....[71]....
        /*0534*/ 	.word	0x0000b6f0


	//   ....[72]....
        /*0538*/ 	.word	0x0000b710


	//   ....[73]....
        /*053c*/ 	.word	0x0000b790


	//   ....[74]....
        /*0540*/ 	.word	0x0000b7b0


	//   ....[75]....
        /*0544*/ 	.word	0x0000b7c0


	//   ....[76]....
        /*0548*/ 	.word	0x0000b830


	//   ....[77]....
        /*054c*/ 	.word	0x0000b880


	//   ....[78]....
        /*0550*/ 	.word	0x0000b920


	//   ....[79]....
        /*0554*/ 	.word	0x0000b940


	//   ....[80]....
        /*0558*/ 	.word	0x0000b960


	//   ....[81]....
        /*055c*/ 	.word	0x0000b9c0


	//   ....[82]....
        /*0560*/ 	.word	0x0000b9f0


	//   ....[83]....
        /*0564*/ 	.word	0x0000d890


	//   ....[84]....
        /*0568*/ 	.word	0x0000d8c0


	//   ....[85]....
        /*056c*/ 	.word	0x0000d8f0


	//   ....[86]....
        /*0570*/ 	.word	0x0000d920


	//   ....[87]....
        /*0574*/ 	.word	0x0000d950


	//   ....[88]....
        /*0578*/ 	.word	0x0000d980


	//   ....[89]....
        /*057c*/ 	.word	0x0000d9b0


	//   ....[90]....
        /*0580*/ 	.word	0x0000d9e0


	//   ....[91]....
        /*0584*/ 	.word	0x0000db60


	//   ....[92]....
        /*0588*/ 	.word	0x0000db90


	//   ....[93]....
        /*058c*/ 	.word	0x0000dbc0


	//   ....[94]....
        /*0590*/ 	.word	0x0000dbf0


	//   ....[95]....
        /*0594*/ 	.word	0x0000dc20


	//   ....[96]....
        /*0598*/ 	.word	0x0000dc50


	//   ....[97]....
        /*059c*/ 	.word	0x0000dd10


	//   ....[98]....
        /*05a0*/ 	.word	0x0000dd30


	//   ....[99]....
        /*05a4*/ 	.word	0x0000dda0


	//   ....[100]....
        /*05a8*/ 	.word	0x0000e210


	//   ....[101]....
        /*05ac*/ 	.word	0x0000e6f0


	//   ....[102]....
        /*05b0*/ 	.word	0x0000e8a0


	//   ....[103]....
        /*05b4*/ 	.word	0x0000e8f0


	//   ....[104]....
        /*05b8*/ 	.word	0x0000e950


	//   ....[105]....
        /*05bc*/ 	.word	0x0000ea40


	//   ....[106]....
        /*05c0*/ 	.word	0x0000eaa0


	//   ....[107]....
        /*05c4*/ 	.word	0x0000eba0


	//   ....[108]....
        /*05c8*/ 	.word	0x0000ec00


	//   ....[109]....
        /*05cc*/ 	.word	0x0000ed00


	//   ....[110]....
        /*05d0*/ 	.word	0x0000ed60


	//   ....[111]....
        /*05d4*/ 	.word	0x0000ee60


	//   ....[112]....
        /*05d8*/ 	.word	0x0000eec0


	//   ....[113]....
        /*05dc*/ 	.word	0x0000efc0


	//   ....[114]....
        /*05e0*/ 	.word	0x0000f020


	//   ....[115]....
        /*05e4*/ 	.word	0x0000f120


	//   ....[116]....
        /*05e8*/ 	.word	0x0000f180


	//   ....[117]....
        /*05ec*/ 	.word	0x0000f230


	//   ....[118]....
        /*05f0*/ 	.word	0x0000f300


	//   ....[119]....
        /*05f4*/ 	.word	0x0000f3c0


	//   ....[120]....
        /*05f8*/ 	.word	0x0000f420


	//   ....[121]....
        /*05fc*/ 	.word	0x0000f4f0


	//   ....[122]....
        /*0600*/ 	.word	0x0000f550


	//   ....[123]....
        /*0604*/ 	.word	0x0000f610


	//   ....[124]....
        /*0608*/ 	.word	0x0000f690


	//   ....[125]....
        /*060c*/ 	.word	0x0000f740


	//   ....[126]....
        /*0610*/ 	.word	0x0000fa50


	//   ....[127]....
        /*0614*/ 	.word	0x0000faf0


	//   ....[128]....
        /*0618*/ 	.word	0x0000fc10


	//   ....[129]....
        /*061c*/ 	.word	0x0000fc80


	//   ....[130]....
        /*0620*/ 	.word	0x0000fcf0


	//   ....[131]....
        /*0624*/ 	.word	0x0000fd60


	//   ....[132]....
        /*0628*/ 	.word	0x0000fdd0


	//   ....[133]....
        /*062c*/ 	.word	0x0000fe50


	//   ....[134]....
        /*0630*/ 	.word	0x0000fee0


	//   ....[135]....
        /*0634*/ 	.word	0x0000ff70


	//   ....[136]....
        /*0638*/ 	.word	0x0000ffe0


	//   ....[137]....
        /*063c*/ 	.word	0x00010050


	//   ....[138]....
        /*0640*/ 	.word	0x000100c0


	//   ....[139]....
        /*0644*/ 	.word	0x00010140


	//   ....[140]....
        /*0648*/ 	.word	0x000101b0


	//   ....[141]....
        /*064c*/ 	.word	0x00010250


	//   ....[142]....
        /*0650*/ 	.word	0x000102e0


	//   ....[143]....
        /*0654*/ 	.word	0x00010400


	//----- nvinfo : EIATTR_REG_RECONFIG
	.align		4
.L_1525:
        /*0658*/ 	.byte	0x01, 0x54
	.zero		2


	//----- nvinfo : EIATTR_SYSCALL_OFFSETS
	.align		4
        /*065c*/ 	.byte	0x04, 0x46
        /*065e*/ 	.short	(.L_1527 - .L_1526)


	//   ....[0]....
.L_1526:
        /*0660*/ 	.word	0x000015f0


	//   ....[1]....
        /*0664*/ 	.word	0x0000a410


	//   ....[2]....
        /*0668*/ 	.word	0x0000a560


	//   ....[3]....
        /*066c*/ 	.word	0x0000a660


	//   ....[4]....
        /*0670*/ 	.word	0x0000ae90


	//----- nvinfo : EIATTR_MBARRIER_INSTR_OFFSETS
	.align		4
.L_1527:
        /*0674*/ 	.byte	0x04, 0x39
        /*0676*/ 	.short	(.L_1529 - .L_1528)


	//   ....[0]....
.L_1528:
        /*0678*/ 	.word	0x00000270
        /*067c*/ 	.word	0x000000ff
        /*0680*/ 	.word	0x00030800
        /*0684*/ 	.short	0x0100
        /*0686*/ 	.byte	0x08
	.zero		1


	//   ....[1]....
        /*0688*/ 	.word	0x00000280
        /*068c*/ 	.word	0x000000ff
        /*0690*/ 	.word	0x00030820
        /*0694*/ 	.short	0x0100
        /*0696*/ 	.byte	0x08
	.zero		1


	//   ....[2]....
        /*0698*/ 	.word	0x00000370
        /*069c*/ 	.word	0x000000ff
        /*06a0*/ 	.word	0x00030830
        /*06a4*/ 	.short	0x0100
        /*06a6*/ 	.byte	0x08
	.zero		1


	//   ....[3]....
        /*06a8*/ 	.word	0x00000380
        /*06ac*/ 	.word	0x000000ff
        /*06b0*/ 	.word	0x00030840
        /*06b4*/ 	.short	0x0100
        /*06b6*/ 	.byte	0x08
	.zero		1


	//   ....[4]....
        /*06b8*/ 	.word	0x00000390
        /*06bc*/ 	.word	0x000000ff
        /*06c0*/ 	.word	0x00030838
        /*06c4*/ 	.short	0x0100
        /*06c6*/ 	.byte	0x08
	.zero		1


	//   ....[5]....
        /*06c8*/ 	.word	0x000003a0
        /*06cc*/ 	.word	0x000000ff
        /*06d0*/ 	.word	0x00030848
        /*06d4*/ 	.short	0x0100
        /*06d6*/ 	.byte	0x08
	.zero		1


	//   ....[6]....
        /*06d8*/ 	.word	0x000004d0
        /*06dc*/ 	.word	0x000000ff
        /*06e0*/ 	.word	0x00030850
        /*06e4*/ 	.short	0x0100
        /*06e6*/ 	.byte	0x08
	.zero		1


	//   ....[7]....
        /*06e8*/ 	.word	0x000004e0
        /*06ec*/ 	.word	0x000000ff
        /*06f0*/ 	.word	0x00030860
        /*06f4*/ 	.short	0x0100
        /*06f6*/ 	.byte	0x08
	.zero		1


	//   ....[8]....
        /*06f8*/ 	.word	0x000004f0
        /*06fc*/ 	.word	0x000000ff
        /*0700*/ 	.word	0x00030858
        /*0704*/ 	.short	0x0100
        /*0706*/ 	.byte	0x08
	.zero		1


	//   ....[9]....
        /*0708*/ 	.word	0x00000500
        /*070c*/ 	.word	0x000000ff
        /*0710*/ 	.word	0x00030868
        /*0714*/ 	.short	0x0100
        /*0716*/ 	.byte	0x08
	.zero		1


	//   ....[10]....
        /*0718*/ 	.word	0x000005f0
        /*071c*/ 	.word	0x000000ff
        /*0720*/ 	.word	0x00030870
        /*0724*/ 	.short	0x0100
        /*0726*/ 	.byte	0x06
	.zero		1


	//   ....[11]....
        /*0728*/ 	.word	0x00000600
        /*072c*/ 	.word	0x000000ff
        /*0730*/ 	.word	0x00030880
        /*0734*/ 	.short	0x0100
        /*0736*/ 	.byte	0x06
	.zero		1


	//   ....[12]....
        /*0738*/ 	.word	0x00000610
        /*073c*/ 	.word	0x000000ff
        /*0740*/ 	.word	0x00030878
        /*0744*/ 	.short	0x0100
        /*0746*/ 	.byte	0x06
	.zero		1


	//   ....[13]....
        /*0748*/ 	.word	0x00000620
        /*074c*/ 	.word	0x000000ff
        /*0750*/ 	.word	0x00030888
        /*0754*/ 	.short	0x0100
        /*0756*/ 	.byte	0x06
	.zero		1


	//   ....[14]....
        /*0758*/ 	.word	0x00000750
        /*075c*/ 	.word	0x000000ff
        /*0760*/ 	.word	0x00030890
        /*0764*/ 	.short	0x0100
        /*0766*/ 	.byte	0x08
	.zero		1


	//   ....[15]....
        /*0768*/ 	.word	0x00000760
        /*076c*/ 	.word	0x000000ff
        /*0770*/ 	.word	0x000308a0
        /*0774*/ 	.short	0x0100
        /*0776*/ 	.byte	0x08
	.zero		1


	//   ....[16]....
        /*0778*/ 	.word	0x00000770
        /*077c*/ 	.word	0x000000ff
        /*0780*/ 	.word	0x00030898
        /*0784*/ 	.short	0x0100
        /*0786*/ 	.byte	0x08
	.zero		1


	//   ....[17]....
        /*0788*/ 	.word	0x00000780
        /*078c*/ 	.word	0x000000ff
        /*0790*/ 	.word	0x000308a8
        /*0794*/ 	.short	0x0100
        /*0796*/ 	.byte	0x08
	.zero		1


	//   ....[18]....
        /*0798*/ 	.word	0x000008b0
        /*079c*/ 	.word	0x000000ff
        /*07a0*/ 	.word	0x000308b0
        /*07a4*/ 	.short	0x0100
        /*07a6*/ 	.byte	0x08
	.zero		1


	//   ....[19]....
        /*07a8*/ 	.word	0x000008c0
        /*07ac*/ 	.word	0x000000ff
        /*07b0*/ 	.word	0x000308c0
        /*07b4*/ 	.short	0x0100
        /*07b6*/ 	.byte	0x08
	.zero		1


	//   ....[20]....
        /*07b8*/ 	.word	0x000008d0
        /*07bc*/ 	.word	0x000000ff
        /*07c0*/ 	.word	0x000308b8
        /*07c4*/ 	.short	0x0100
        /*07c6*/ 	.byte	0x08
	.zero		1


	//   ....[21]....
        /*07c8*/ 	.word	0x000008e0
        /*07cc*/ 	.word	0x000000ff
        /*07d0*/ 	.word	0x000308c8
        /*07d4*/ 	.short	0x0100
        /*07d6*/ 	.byte	0x08
	.zero		1


	//   ....[22]....
        /*07d8*/ 	.word	0x00001670
        /*07dc*/ 	.word	0x000000ff
        /*07e0*/ 	.word	0x00030800
        /*07e4*/ 	.short	0x010a
        /*07e6*/ 	.byte	0x27
	.zero		1


	//   ....[23]....
        /*07e8*/ 	.word	0x000016f0
        /*07ec*/ 	.word	0x00000004
        /*07f0*/ 	.word	0x00030830
        /*07f4*/ 	.short	0x010a
        /*07f6*/ 	.byte	0x3f
	.zero		1


	//   ....[24]....
        /*07f8*/ 	.word	0x00001760
        /*07fc*/ 	.word	0x00000004
        /*0800*/ 	.word	0x00030830
        /*0804*/ 	.short	0x010a
        /*0806*/ 	.byte	0x3f
	.zero		1


	//   ....[25]....
        /*0808*/ 	.word	0x00002f30
        /*080c*/ 	.word	0x00000004
        /*0810*/ 	.word	0x00000000
        /*0814*/ 	.short	0x0101
        /*0816*/ 	.byte	0x3f
	.zero		1


	//   ....[26]....
        /*0818*/ 	.word	0x000044d0
        /*081c*/ 	.word	0x000000ff
        /*0820*/ 	.word	0x00030830
        /*0824*/ 	.short	0x010a
        /*0826*/ 	.byte	0x06
	.zero		1


	//   ....[27]....
        /*0828*/ 	.word	0x00004510
        /*082c*/ 	.word	0x000000ff
        /*0830*/ 	.word	0x00030830
        /*0834*/ 	.short	0x010a
        /*0836*/ 	.byte	0x06
	.zero		1


	//   ....[28]....
        /*0838*/ 	.word	0x00004710
        /*083c*/ 	.word	0x000000ff
        /*0840*/ 	.word	0x00030850
        /*0844*/ 	.short	0x010a
        /*0846*/ 	.byte	0x06
	.zero		1


	//   ....[29]....
        /*0848*/ 	.word	0x00004750
        /*084c*/ 	.word	0x000000ff
        /*0850*/ 	.word	0x00030850
        /*0854*/ 	.short	0x010a
        /*0856*/ 	.byte	0x06
	.zero		1


	//   ....[30]....
        /*0858*/ 	.word	0x00004eb0
        /*085c*/ 	.word	0x00000003
        /*0860*/ 	.word	0x00000000
        /*0864*/ 	.short	0x0101
        /*0866*/ 	.byte	0x3f
	.zero		1


	//   ....[31]....
        /*0868*/ 	.word	0x00004ee0
        /*086c*/ 	.word	0x0000000a
        /*0870*/ 	.word	0x00000000
        /*0874*/ 	.short	0x0101
        /*0876*/ 	.byte	0x3f
	.zero		1


	//   ....[32]....
        /*0878*/ 	.word	0x00006e00
        /*087c*/ 	.word	0x000000ff
        /*0880*/ 	.word	0x00030850
        /*0884*/ 	.short	0x010a
        /*0886*/ 	.byte	0x0c
	.zero		1


	//   ....[33]....
        /*0888*/ 	.word	0x00006e40
        /*088c*/ 	.word	0x000000ff
        /*0890*/ 	.word	0x00030850
        /*0894*/ 	.short	0x010a
        /*0896*/ 	.byte	0x0c
	.zero		1


	//   ....[34]....
        /*0898*/ 	.word	0x00007640
        /*089c*/ 	.word	0x0000000a
        /*08a0*/ 	.word	0x00000000
        /*08a4*/ 	.short	0x0101
        /*08a6*/ 	.byte	0x3f
	.zero		1


	//   ....[35]....
        /*08a8*/ 	.word	0x000086e0
        /*08ac*/ 	.word	0x000000ff
        /*08b0*/ 	.word	0x00000000
        /*08b4*/ 	.short	0x0101
        /*08b6*/ 	.byte	0x04
	.zero		1


	//   ....[36]....
        /*08b8*/ 	.word	0x0000a9f0
        /*08bc*/ 	.word	0x00000000
        /*08c0*/ 	.word	0x00030840
        /*08c4*/ 	.short	0x010a
        /*08c6*/ 	.byte	0x3f
	.zero		1


	//   ....[37]....
        /*08c8*/ 	.word	0x0000bab0
        /*08cc*/ 	.word	0x00000016
        /*08d0*/ 	.word	0x00030800
        /*08d4*/ 	.short	0x0107
        /*08d6*/ 	.byte	0x3f
	.zero		1


	//   ....[38]....
        /*08d8*/ 	.word	0x0000bbb0
        /*08dc*/ 	.word	0x00000016
        /*08e0*/ 	.word	0x00030800
        /*08e4*/ 	.short	0x0101
        /*08e6*/ 	.byte	0x3f
	.zero		1


	//   ....[39]....
        /*08e8*/ 	.word	0x0000bbd0
        /*08ec*/ 	.word	0x00000016
        /*08f0*/ 	.word	0x00030820
        /*08f4*/ 	.short	0x010a
        /*08f6*/ 	.byte	0x3f
	.zero		1


	//   ....[40]....
        /*08f8*/ 	.word	0x0000bef0
        /*08fc*/ 	.word	0x00000002
        /*0900*/ 	.word	0x00030840
        /*0904*/ 	.short	0x010a
        /*0906*/ 	.byte	0x3f
	.zero		1


	//   ....[41]....
        /*0908*/ 	.word	0x0000c170
        /*090c*/ 	.word	0x00000003
        /*0910*/ 	.word	0x00000060
        /*0914*/ 	.short	0x010a
        /*0916*/ 	.byte	0x3f
	.zero		1


	//   ....[42]....
        /*0918*/ 	.word	0x0000c6c0
        /*091c*/ 	.word	0x00000002
        /*0920*/ 	.word	0x00030840
        /*0924*/ 	.short	0x010a
        /*0926*/ 	.byte	0x3f
	.zero		1


	//   ....[43]....
        /*0928*/ 	.word	0x0000c940
        /*092c*/ 	.word	0x0000000a
        /*0930*/ 	.word	0x00000060
        /*0934*/ 	.short	0x010a
        /*0936*/ 	.byte	0x3f
	.zero		1


	//   ....[44]....
        /*0938*/ 	.word	0x0000cdc0
        /*093c*/ 	.word	0x00000002
        /*0940*/ 	.word	0x00030840
        /*0944*/ 	.short	0x010a
        /*0946*/ 	.byte	0x3f
	.zero		1


	//   ....[45]....
        /*0948*/ 	.word	0x0000d050
        /*094c*/ 	.word	0x00000008
        /*0950*/ 	.word	0x00000060
        /*0954*/ 	.short	0x010a
        /*0956*/ 	.byte	0x3f
	.zero		1


	//   ....[46]....
        /*0958*/ 	.word	0x0000d480
        /*095c*/ 	.word	0x00000003
        /*0960*/ 	.word	0x00030860
        /*0964*/ 	.short	0x010a
        /*0966*/ 	.byte	0x3f
	.zero		1


	//   ....[47]....
        /*0968*/ 	.word	0x0000e190
        /*096c*/ 	.word	0x00000009
        /*0970*/ 	.word	0x00030820
        /*0974*/ 	.short	0x010a
        /*0976*/ 	.byte	0x3f
	.zero		1


	//   ....[48]....
        /*0978*/ 	.word	0x0000e330
        /*097c*/ 	.word	0x00000005
        /*0980*/ 	.word	0x00000000
        /*0984*/ 	.short	0x010a
        /*0986*/ 	.byte	0x3f
	.zero		1


	//   ....[49]....
        /*0988*/ 	.word	0x0000e3a0
        /*098c*/ 	.word	0x00000003
        /*0990*/ 	.word	0x00000000
        /*0994*/ 	.short	0x010a
        /*0996*/ 	.byte	0x3f
	.zero		1


	//   ....[50]....
        /*0998*/ 	.word	0x0000e400
        /*099c*/ 	.word	0x00000017
        /*09a0*/ 	.word	0x00000000
        /*09a4*/ 	.short	0x010a
        /*09a6*/ 	.byte	0x3f
	.zero		1


	//   ....[51]....
        /*09a8*/ 	.word	0x0000e430
        /*09ac*/ 	.word	0x00000007
        /*09b0*/ 	.word	0x00000000
        /*09b4*/ 	.short	0x010a
        /*09b6*/ 	.byte	0x3f
	.zero		1


	//   ....[52]....
        /*09b8*/ 	.word	0x0000e4a0
        /*09bc*/ 	.word	0x00000003
        /*09c0*/ 	.word	0x00030800
        /*09c4*/ 	.short	0x010a
        /*09c6*/ 	.byte	0x3f
	.zero		1


	//   ....[53]....
        /*09c8*/ 	.word	0x0000e4f0
        /*09cc*/ 	.word	0x00000004
        /*09d0*/ 	.word	0x00030830
        /*09d4*/ 	.short	0x010a
        /*09d6*/ 	.byte	0x3f
	.zero		1


	//   ....[54]....
        /*09d8*/ 	.word	0x0000e550
        /*09dc*/ 	.word	0x00000003
        /*09e0*/ 	.word	0x00030830
        /*09e4*/ 	.short	0x010a
        /*09e6*/ 	.byte	0x3f
	.zero		1


	//   ....[55]....
        /*09e8*/ 	.word	0x0000e5b0
        /*09ec*/ 	.word	0x00000003
        /*09f0*/ 	.word	0x00030850
        /*09f4*/ 	.short	0x010a
        /*09f6*/ 	.byte	0x3f
	.zero		1


	//   ....[56]....
        /*09f8*/ 	.word	0x0000e610
        /*09fc*/ 	.word	0x00000005
        /*0a00*/ 	.word	0x00030850
        /*0a04*/ 	.short	0x010a
        /*0a06*/ 	.byte	0x3f
	.zero		1


	//   ....[57]....
        /*0a08*/ 	.word	0x0000e7b0
        /*0a0c*/ 	.word	0x00000000
        /*0a10*/ 	.word	0x00030840
        /*0a14*/ 	.short	0x010a
        /*0a16*/ 	.byte	0x3f
	.zero		1


	//   ....[58]....
        /*0a18*/ 	.word	0x0000f770
        /*0a1c*/ 	.word	0x00000016
        /*0a20*/ 	.word	0x00030820
        /*0a24*/ 	.short	0x010a
        /*0a26*/ 	.byte	0x3f
	.zero		1


	//   ....[59]....
        /*0a28*/ 	.word	0x0000f7c0
        /*0a2c*/ 	.word	0x00000002
        /*0a30*/ 	.word	0x00030840
        /*0a34*/ 	.short	0x010a
        /*0a36*/ 	.byte	0x3f
	.zero		1


	//   ....[60]....
        /*0a38*/ 	.word	0x0000f810
        /*0a3c*/ 	.word	0x00000003
        /*0a40*/ 	.word	0x00000060
        /*0a44*/ 	.short	0x010a
        /*0a46*/ 	.byte	0x3f
	.zero		1


	//   ....[61]....
        /*0a48*/ 	.word	0x0000f860
        /*0a4c*/ 	.word	0x00000002
        /*0a50*/ 	.word	0x00030840
        /*0a54*/ 	.short	0x010a
        /*0a56*/ 	.byte	0x3f
	.zero		1


	//   ....[62]....
        /*0a58*/ 	.word	0x0000f8b0
        /*0a5c*/ 	.word	0x0000000a
        /*0a60*/ 	.word	0x00000060
        /*0a64*/ 	.short	0x010a
        /*0a66*/ 	.byte	0x3f
	.zero		1


	//   ....[63]....
        /*0a68*/ 	.word	0x0000f900
        /*0a6c*/ 	.word	0x00000002
        /*0a70*/ 	.word	0x00030840
        /*0a74*/ 	.short	0x010a
        /*0a76*/ 	.byte	0x3f
	.zero		1


	//   ....[64]....
        /*0a78*/ 	.word	0x0000f950
        /*0a7c*/ 	.word	0x00000008
        /*0a80*/ 	.word	0x00000060
        /*0a84*/ 	.short	0x010a
        /*0a86*/ 	.byte	0x3f
	.zero		1


	//   ....[65]....
        /*0a88*/ 	.word	0x0000f9a0
        /*0a8c*/ 	.word	0x00000003
        /*0a90*/ 	.word	0x00030860
        /*0a94*/ 	.short	0x010a
        /*0a96*/ 	.byte	0x3f
	.zero		1


	//   ....[66]....
        /*0a98*/ 	.word	0x00010320
        /*0a9c*/ 	.word	0x00000009
        /*0aa0*/ 	.word	0x00030820
        /*0aa4*/ 	.short	0x010a
        /*0aa6*/ 	.byte	0x3f
	.zero		1


	//   ....[67]....
        /*0aa8*/ 	.word	0x000104c0
        /*0aac*/ 	.word	0x00000005
        /*0ab0*/ 	.word	0x00000000
        /*0ab4*/ 	.short	0x010a
        /*0ab6*/ 	.byte	0x3f
	.zero		1


	//   ....[68]....
        /*0ab8*/ 	.word	0x00010510
        /*0abc*/ 	.word	0x00000003
        /*0ac0*/ 	.word	0x00000000
        /*0ac4*/ 	.short	0x010a
        /*0ac6*/ 	.byte	0x3f
	.zero		1


	//   ....[69]....
        /*0ac8*/ 	.word	0x00010560
        /*0acc*/ 	.word	0x00000017
        /*0ad0*/ 	.word	0x00000000
        /*0ad4*/ 	.short	0x010a
        /*0ad6*/ 	.byte	0x3f
	.zero		1


	//----- nvinfo : EIATTR_NUM_MBARRIERS
	.align		4
.L_1529:
        /*0ad8*/ 	.byte	0x03, 0x38
        /*0ada*/ 	.short	0x0016


	//----- nvinfo : EIATTR_EXIT_INSTR_OFFSETS
	.align		4
        /*0adc*/ 	.byte	0x04, 0x1c
        /*0ade*/ 	.short	(.L_1531 - .L_1530)


	//   ....[0]....
.L_1530:
        /*0ae0*/ 	.word	0x00000a80


	//   ....[1]....
        /*0ae4*/ 	.word	0x00009210


	//   ....[2]....
        /*0ae8*/ 	.word	0x0000e480


	//----- nvinfo : EIATTR_MAX_THREADS
	.align		4
.L_1531:
        /*0aec*/ 	.byte	0x04, 0x05
        /*0aee*/ 	.short	(.L_1533 - .L_1532)
.L_1532:
        /*0af0*/ 	.word	0x00000200
        /*0af4*/ 	.word	0x00000001
        /*0af8*/ 	.word	0x00000001


	//----- nvinfo : EIATTR_CRS_STACK_SIZE
	.align		4
.L_1533:
        /*0afc*/ 	.byte	0x04, 0x1e
        /*0afe*/ 	.short	(.L_1535 - .L_1534)
.L_1534:
        /*0b00*/ 	.word	0x00000000


	//----- nvinfo : EIATTR_CBANK_PARAM_SIZE
	.align		4
.L_1535:
        /*0b04*/ 	.byte	0x03, 0x19
        /*0b06*/ 	.short	0x0af0


	//----- nvinfo : EIATTR_PARAM_CBANK
	.align		4
        /*0b08*/ 	.byte	0x04, 0x0a
        /*0b0a*/ 	.short	(.L_1537 - .L_1536)
	.align		4
.L_1536:
        /*0b0c*/ 	.word	index@(.nv.constant0._ZN7cutlass13device_kernelIN5flash11enable_sm90INS1_16FlashAttnFwdSm90INS1_25CollectiveMainloopFwdSm90ILi2EN4cute5tupleIJNS5_1CILi1EEES8_S8_EEENS6_IJNS7_ILi192EEESA_NS7_ILi64EEEEEELi64ENS_10bfloat16_tEfNS_4arch4Sm90ELb0ELb0ELb0ELb1ELb0ELb0ELb0ELb0ELb1ELb1ELb0ELb0EEENS1_21CollectiveEpilogueFwdINS6_IJSA_SB_SA_EEES9_SD_SF_Li384ELb1ELb1ELb0ELb0EEENS1_36VarlenDynamicPersistentTileSchedulerILi192ELi192ELi384ELi128ELb0ELb1ELb1ELb0ELb1ELb1EEEEEEEEEvNT_6ParamsE)
        /*0b10*/ 	.short	0x0210
        /*0b12*/ 	.short	0x0af0


	//----- nvinfo : EIATTR_SW_WAR
	.align		4
.L_1537:
        /*0b14*/ 	.byte	0x04, 0x36
        /*0b16*/ 	.short	(.L_1539 - .L_1538)
.L_1538:
        /*0b18*/ 	.word	0x00000008
.L_1539:


//--------------------- .nv.info._ZN7cutlass13device_kernelIN5flash11enable_sm90INS1_16FlashAttnFwdSm90INS1_25CollectiveMainloopFwdSm90ILi2EN4cute5tupleIJNS5_1CILi1EEES8_S8_EEENS6_IJNS7_ILi192EEESA_NS7_ILi64EEEEEELi64ENS_10bfloat16_tEfNS_4arch4Sm90ELb0ELb0ELb0ELb1ELb0ELb1ELb0ELb0ELb1ELb1ELb0ELb0EEENS1_21CollectiveEpilogueFwdINS6_IJSA_SB_SA_EEES9_SD_SF_Li384ELb1ELb1ELb0ELb0EEENS1_36VarlenDynamicPersistentTileSchedulerILi192ELi192ELi384ELi128ELb0ELb1ELb1ELb0ELb1ELb1EEEEEEEEEvNT_6ParamsE --------------------------
	.section	.nv.info._ZN7cutlass13device_kernelIN5flash11enable_sm90INS1_16FlashAttnFwdSm90INS1_25CollectiveMainloopFwdSm90ILi2EN4cute5tupleIJNS5_1CILi1EEES8_S8_EEENS6_IJNS7_ILi192EEESA_NS7_ILi64EEEEEELi64ENS_10bfloat16_tEfNS_4arch4Sm90ELb0ELb0ELb0ELb1ELb0ELb1ELb0ELb0ELb1ELb1ELb0ELb0EEENS1_21CollectiveEpilogueFwdINS6_IJSA_SB_SA_EEES9_SD_SF_Li384ELb1ELb1ELb0ELb0EEENS1_36VarlenDynamicPersistentTileSchedulerILi192ELi192ELi384ELi128ELb0ELb1ELb1ELb0ELb1ELb1EEEEEEEEEvNT_6ParamsE,"",@"SHT_CUDA_INFO"
	.sectionflags	@""
	.align	4


	//----- nvinfo : EIATTR_CUDA_API_VERSION
	.align		4
        /*0000*/ 	.byte	0x04, 0x37
        /*0002*/ 	.short	(.L_1541 - .L_1540)
.L_1540:
        /*0004*/ 	.word	0x00000082


	//----- nvinfo : EIATTR_KPARAM_INFO
	.align		4
.L_1541:
        /*0008*/ 	.byte	0x04, 0x17
        /*000a*/ 	.short	(.L_1543 - .L_1542)
.L_1542:
        /*000c*/ 	.word	0x00000000
        /*0010*/ 	.short	0x0000
        /*0012*/ 	.short	0x0070
        /*0014*/ 	.byte	0x00, 0xf0, 0x01, 0x2a


	//----- nvinfo : EIATTR_SPARSE_MMA_MASK
	.align		4
.L_1543:
        /*0018*/ 	.byte	0x03, 0x50
        /*001a*/ 	.short	0x0000


	//----- nvinfo : EIATTR_MAXREG_COUNT
	.align		4
        /*001c*/ 	.byte	0x03, 0x1b
        /*001e*/ 	.short	0x0080


	//----- nvinfo : EIATTR_NUM_BARRIERS
	.align		4
        /*0020*/ 	.byte	0x02, 0x4c
        /*0022*/ 	.byte	0x10
	.zero		1


	//----- nvinfo : EIATTR_EXTERNS
	.align		4
        /*0024*/ 	.byte	0x04, 0x0f
        /*0026*/ 	.short	(.L_1545 - .L_1544)


	//   ....[0]....
	.align		4
.L_1544:
        /*0028*/ 	.word	index@(__assertfail)


	//----- nvinfo : EIATTR_ANNOTATIONS
	.align		4
.L_1545:
        /*002c*/ 	.byte	0x04, 0x55
        /*002e*/ 	.short	(.L_1547 - .L_1546)


	//   ....[0]....
.L_1546:
        /* <DEDUP_REMOVED lines=71> */


	//----- nvinfo : EIATTR_MERCURY_ISA_VERSION
	.align		4
.L_1547:
        /*0490*/ 	.byte	0x03, 0x5f
        /*0492*/ 	.short	0x0101


	//----- nvinfo : EIATTR_UNUSED_LOAD_BYTE_OFFSET
	.align		4
        /*0494*/ 	.byte	0x04, 0x44
        /*0496*/ 	.short	(.L_1549 - .L_1548)


	//   ....[0]....
.L_1548:
        /*0498*/ 	.word	0x00000ad0
        /*049c*/ 	.word	0x0000fff0


	//   ....[1]....
        /*04a0*/ 	.word	0x0000eda0
        /*04a4*/ 	.word	0x0000fff0


	//----- nvinfo : EIATTR_INT_WARP_WIDE_INSTR_OFFSETS
	.align		4
.L_1549:
        /*04a8*/ 	.byte	0x04, 0x31
        /*04aa*/ 	.short	(.L_1551 - .L_1550)


	//   ....[0]....
.L_1550:
        /*04ac*/ 	.word	0x00000180


	//   ....[1]....
        /*04b0*/ 	.word	0x00000220


	//   ....[2]....
        /*04b4*/ 	.word	0x00000290


	//   ....[3]....
        /*04b8*/ 	.word	0x000124f0


	//   ....[4]....
        /*04bc*/ 	.word	0x00012580


	//   ....[5]....
        /*04c0*/ 	.word	0x000156b0


	//   ....[6]....
        /*04c4*/ 	.word	0x00015740


	//----- nvinfo : EIATTR_COOP_GROUP_MASK_REGIDS
	.align		4
.L_1551:
        /*04c8*/ 	.byte	0x04, 0x29
        /*04ca*/ 	.short	(.L_1553 - .L_1552)


	//   ....[0]....
.L_1552:
        /*04cc*/ 	.word	0xffffffff


	//   ....[1]....
        /*04d0*/ 	.word	0xffffffff


	//   ....[2]....
        /*04d4*/ 	.word	0xffffffff


	//   ....[3]....
        /*04d8*/ 	.word	0xffffffff


	//   ....[4]....
        /*04dc*/ 	.word	0xffffffff


	//   ....[5]....
        /*04e0*/ 	.word	0xffffffff


	//   ....[6]....
        /*04e4*/ 	.word	0xffffffff


	//   ....[7]....
        /*04e8*/ 	.word	0xffffffff


	//   ....[8]....
        /*04ec*/ 	.word	0xffffffff


	//   ....[9]....
        /*04f0*/ 	.word	0xffffffff


	//   ....[10]....
        /*04f4*/ 	.word	0xffffffff


	//   ....[11]....
        /*04f8*/ 	.word	0xffffffff


	//   ....[12]....
        /*04fc*/ 	.word	0xffffffff


	//   ....[13]....
        /*0500*/ 	.word	0xffffffff


	//   ....[14]....
        /*0504*/ 	.word	0xffffffff


	//   ....[15]....
        /*0508*/ 	.word	0xffffffff


	//   ....[16]....
        /*050c*/ 	.word	0xffffffff


	//   ....[17]....
        /*0510*/ 	.word	0xffffffff


	//   ....[18]....
        /*0514*/ 	.word	0xffffffff


	//   ....[19]....
        /*0518*/ 	.word	0xffffffff


	//   ....[20]....
        /*051c*/ 	.word	0xffffffff


	//   ....[21]....
        /*0520*/ 	.word	0xffffffff


	//   ....[22]....
        /*0524*/ 	.word	0xffffffff


	//   ....[23]....
        /*0528*/ 	.word	0xffffffff


	//   ....[24]....
        /*052c*/ 	.word	0xffffffff


	//   ....[25]....
        /*0530*/ 	.word	0xffffffff


	//   ....[26]....
        /*0534*/ 	.word	0xffffffff


	//   ....[27]....
        /*0538*/ 	.word	0xffffffff


	//   ....[28]....
        /*053c*/ 	.word	0xffffffff


	//   ....[29]....
        /*0540*/ 	.word	0xffffffff


	//   ....[30]....
        /*0544*/ 	.word	0xffffffff


	//   ....[31]....
        /*0548*/ 	.word	0xffffffff


	//   ....[32]....
        /*054c*/ 	.word	0xffffffff


	//   ....[33]....
        /*0550*/ 	.word	0xffffffff


	//   ....[34]....
        /*0554*/ 	.word	0xffffffff


	//   ....[35]....
        /*0558*/ 	.word	0xffffffff


	//   ....[36]....
        /*055c*/ 	.word	0xffffffff


	//   ....[37]....
        /*0560*/ 	.word	0xffffffff


	//   ....[38]....
        /*0564*/ 	.word	0xffffffff


	//   ....[39]....
        /*0568*/ 	.word	0xffffffff


	//   ....[40]....
        /*056c*/ 	.word	0xffffffff


	//   ....[41]....
        /*0570*/ 	.word	0xffffffff


	//   ....[42]....
        /*0574*/ 	.word	0xffffffff


	//   ....[43]....
        /*0578*/ 	.word	0xffffffff


	//   ....[44]....
        /*057c*/ 	.word	0xffffffff


	//   ....[45]....
        /*0580*/ 	.word	0xffffffff


	//   ....[46]....
        /*0584*/ 	.word	0xffffffff


	//   ....[47]....
        /*0588*/ 	.word	0xffffffff


	//   ....[48]....
        /*058c*/ 	.word	0xffffffff


	//   ....[49]....
        /*0590*/ 	.word	0xffffffff


	//   ....[50]....
        /*0594*/ 	.word	0xffffffff


	//   ....[51]....
        /*0598*/ 	.word	0xffffffff


	//   ....[52]....
        /*059c*/ 	.word	0xffffffff


	//   ....[53]....
        /*05a0*/ 	.word	0xffffffff


	//   ....[54]....
        /*05a4*/ 	.word	0xffffffff


	//   ....[55]....
        /*05a8*/ 	.word	0xffffffff


	//   ....[56]....
        /*05ac*/ 	.word	0xffffffff


	//   ....[57]....
        /*05b0*/ 	.word	0xffffffff


	//   ....[58]....
        /*05b4*/ 	.word	0xffffffff


	//   ....[59]....
        /*05b8*/ 	.word	0xffffffff


	//   ....[60]....
        /*05bc*/ 	.word	0xffffffff


	//   ....[61]....
        /*05c0*/ 	.word	0xffffffff


	//   ....[62]....
        /*05c4*/ 	.word	0xffffffff


	//   ....[63]....
        /*05c8*/ 	.word	0xffffffff


	//   ....[64]....
        /*05cc*/ 	.word	0xffffffff


	//   ....[65]....
        /*05d0*/ 	.word	0xffffffff


	//   ....[66]....
        /*05d4*/ 	.word	0xffffffff


	//   ....[67]....
        /*05d8*/ 	.word	0xffffffff


	//   ....[68]....
        /*05dc*/ 	.word	0xffffffff


	//   ....[69]....
        /*05e0*/ 	.word	0xffffffff


	//   ....[70]....
        /*05e4*/ 	.word	0xffffffff


	//   ....[71]....
        /*05e8*/ 	.word	0xffffffff


	//   ....[72]....
        /*05ec*/ 	.word	0xffffffff


	//   ....[73]....
        /*05f0*/ 	.word	0xffffffff


	//   ....[74]....
        /*05f4*/ 	.word	0xffffffff


	//   ....[75]....
        /*05f8*/ 	.word	0xffffffff


	//   ....[76]....
        /*05fc*/ 	.word	0xffffffff


	//   ....[77]....
        /*0600*/ 	.word	0xffffffff


	//   ....[78]....
        /*0604*/ 	.word	0xffffffff


	//   ....[79]....
        /*0608*/ 	.word	0xffffffff


	//   ....[80]....
        /*060c*/ 	.word	0xffffffff


	//   ....[81]....
        /*0610*/ 	.word	0xffffffff


	//   ....[82]....
        /*0614*/ 	.word	0xffffffff


	//   ....[83]....
        /*0618*/ 	.word	0xffffffff


	//   ....[84]....
        /*061c*/ 	.word	0xffffffff


	//   ....[85]....
        /*0620*/ 	.word	0xffffffff


	//   ....[86]....
        /*0624*/ 	.word	0xffffffff


	//   ....[87]....
        /*0628*/ 	.word	0xffffffff


	//   ....[88]....
        /*062c*/ 	.word	0xffffffff


	//   ....[89]....
        /*0630*/ 	.word	0xffffffff


	//   ....[90]....
        /*0634*/ 	.word	0xffffffff


	//   ....[91]....
        /*0638*/ 	.word	0xffffffff


	//   ....[92]....
        /*063c*/ 	.word	0xffffffff


	//   ....[93]....
        /*0640*/ 	.word	0xffffffff


	//   ....[94]....
        /*0644*/ 	.word	0xffffffff


	//   ....[95]....
        /*0648*/ 	.word	0xffffffff


	//   ....[96]....
        /*064c*/ 	.word	0xffffffff


	//   ....[97]....
        /*0650*/ 	.word	0xffffffff


	//   ....[98]....
        /*0654*/ 	.word	0xffffffff


	//   ....[99]....
        /*0658*/ 	.word	0xffffffff


	//   ....[100]....
        /*065c*/ 	.word	0xffffffff


	//   ....[101]....
        /*0660*/ 	.word	0xffffffff


	//   ....[102]....
        /*0664*/ 	.word	0xffffffff


	//   ....[103]....
        /*0668*/ 	.word	0xffffffff


	//   ....[104]....
        /*066c*/ 	.word	0xffffffff


	//   ....[105]....
        /*0670*/ 	.word	0xffffffff


	//   ....[106]....
        /*0674*/ 	.word	0xffffffff


	//   ....[107]....
        /*0678*/ 	.word	0xffffffff


	//   ....[108]....
        /*067c*/ 	.word	0xffffffff


	//   ....[109]....
        /*0680*/ 	.word	0xffffffff


	//   ....[110]....
        /*0684*/ 	.word	0x0500000f


	//   ....[111]....
        /*0688*/ 	.word	0x0500000f


	//   ....[112]....
        /*068c*/ 	.word	0x0500000f


	//   ....[113]....
        /*0690*/ 	.word	0x0500000f


	//   ....[114]....
        /*0694*/ 	.word	0x0500000f


	//   ....[115]....
        /*0698*/ 	.word	0x0500000f


	//   ....[116]....
        /*069c*/ 	.word	0x0500000f


	//   ....[117]....
        /*06a0*/ 	.word	0x0500000f


	//   ....[118]....
        /*06a4*/ 	.word	0x0500000f


	//   ....[119]....
        /*06a8*/ 	.word	0x0500000f


	//   ....[120]....
        /*06ac*/ 	.word	0x0500000f


	//   ....[121]....
        /*06b0*/ 	.word	0x0500000f


	//   ....[122]....
        /*06b4*/ 	.word	0x0500000f


	//   ....[123]....
        /*06b8*/ 	.word	0x0500000f


	//   ....[124]....
        /*06bc*/ 	.word	0x0500000f


	//   ....[125]....
        /*06c0*/ 	.word	0x0500000f


	//   ....[126]....
        /*06c4*/ 	.word	0x0500000f


	//   ....[127]....
        /*06c8*/ 	.word	0x0500000f


	//   ....[128]....
        /*06cc*/ 	.word	0x0500000f


	//   ....[129]....
        /*06d0*/ 	.word	0x0500000f


	//   ....[130]....
        /*06d4*/ 	.word	0x0500000f


	//   ....[131]....
        /*06d8*/ 	.word	0x0500000f


	//   ....[132]....
        /*06dc*/ 	.word	0x0500000f


	//   ....[133]....
        /*06e0*/ 	.word	0x0500000f


	//   ....[134]....
        /*06e4*/ 	.word	0x0500000f


	//   ....[135]....
        /*06e8*/ 	.word	0x0500000f


	//   ....[136]....
        /*06ec*/ 	.word	0x0500000f


	//   ....[137]....
        /*06f0*/ 	.word	0x0500000f


	//   ....[138]....
        /*06f4*/ 	.word	0x0500000f


	//   ....[139]....
        /*06f8*/ 	.word	0x0500000f


	//   ....[140]....
        /*06fc*/ 	.word	0x0500000f


	//   ....[141]....
        /*0700*/ 	.word	0x0500000f


	//   ....[142]....
        /*0704*/ 	.word	0x0500000f


	//   ....[143]....
        /*0708*/ 	.word	0x0500000f


	//   ....[144]....
        /*070c*/ 	.word	0x0500000f


	//   ....[145]....
        /*0710*/ 	.word	0x0500000f


	//   ....[146]....
        /*0714*/ 	.word	0x0500000f


	//   ....[147]....
        /*0718*/ 	.word	0x0500000f


	//   ....[148]....
        /*071c*/ 	.word	0x0500000f


	//   ....[149]....
        /*0720*/ 	.word	0x0500000f


	//   ....[150]....
        /*0724*/ 	.word	0x0500000f


	//   ....[151]....
        /*0728*/ 	.word	0x0500000f


	//   ....[152]....
        /*072c*/ 	.word	0x0500000f


	//   ....[153]....
        /*0730*/ 	.word	0x0500000f


	//   ....[154]....
        /*0734*/ 	.word	0x0500000f


	//   ....[155]....
        /*0738*/ 	.word	0x0500000f


	//   ....[156]....
        /*073c*/ 	.word	0x0500000f


	//   ....[157]....
        /*0740*/ 	.word	0x0500000f


	//   ....[158]....
        /*0744*/ 	.word	0x0500000f


	//   ....[159]....
        /*0748*/ 	.word	0x0500000f


	//   ....[160]....
        /*074c*/ 	.word	0x0500000f


	//   ....[161]....
        /*0750*/ 	.word	0x0500000f


	//   ....[162]....
        /*0754*/ 	.word	0x0500000f


	//   ....[163]....
        /*0758*/ 	.word	0x0500000f


	//   ....[164]....
        /*075c*/ 	.word	0x0500000f


	//   ....[165]....
        /*0760*/ 	.word	0x0500000f


	//   ....[166]....
        /*0764*/ 	.word	0x0500000f


	//   ....[167]....
        /*0768*/ 	.word	0x0500000f


	//   ....[168]....
        /*076c*/ 	.word	0x0500000f


	//   ....[169]....
        /*0770*/ 	.word	0x0500000f


	//   ....[170]....
        /*0774*/ 	.word	0x0500000f


	//----- nvinfo : EIATTR_COOP_GROUP_INSTR_OFFSETS
	.align		4
.L_1553:
        /*0778*/ 	.byte	0x04, 0x28
        /*077a*/ 	.short	(.L_1555 - .L_1554)


	//   ....[0]....
.L_1554:
        /*077c*/ 	.word	0x00000060


	//   ....[1]....
        /*0780*/ 	.word	0x00000190


	//   ....[2]....
        /*0784*/ 	.word	0x00000240


	//   ....[3]....
        /*0788*/ 	.word	0x00000400


	//   ....[4]....
        /*078c*/ 	.word	0x00000560


	//   ....[5]....
        /*0790*/ 	.word	0x00000680


	//   ....[6]....
        /*0794*/ 	.word	0x000007e0


	//   ....[7]....
        /*0798*/ 	.word	0x00005b00


	//   ....[8]....
        /*079c*/ 	.word	0x000060b0


	//   ....[9]....
        /*07a0*/ 	.word	0x000060c0


	//   ....[10]....
        /*07a4*/ 	.word	0x000060d0


	//   ....[11]....
        /*07a8*/ 	.word	0x000060e0


	//   ....[12]....
        /*07ac*/ 	.word	0x00007140


	//   ....[13]....
        /*07b0*/ 	.word	0x00007150


	//   ....[14]....
        /*07b4*/ 	.word	0x00007160


	//   ....[15]....
        /*07b8*/ 	.word	0x00007170


	//   ....[16]....
        /*07bc*/ 	.word	0x00009240


	//   ....[17]....
        /*07c0*/ 	.word	0x00009340


	//   ....[18]....
        /*07c4*/ 	.word	0x00009a90


	//   ....[19]....
        /*07c8*/ 	.word	0x00009af0


	//   ....[20]....
        /*07cc*/ 	.word	0x0000af70


	//   ....[21]....
        /*07d0*/ 	.word	0x0000b900


	//   ....[22]....
        /*07d4*/ 	.word	0x0000b920


	//   ....[23]....
        /*07d8*/ 	.word	0x0000c030


	//   ....[24]....
        /*07dc*/ 	.word	0x0000c050


	//   ....[25]....
        /*07e0*/ 	.word	0x0000dec0


	//   ....[26]....
        /*07e4*/ 	.word	0x0000e0f0


	//   ....[27]....
        /*07e8*/ 	.word	0x0000e120


	//   ....[28]....
        /*07ec*/ 	.word	0x0000e250


	//   ....[29]....
        /*07f0*/ 	.word	0x0000e260


	//   ....[30]....
        /*07f4*/ 	.word	0x0000f560


	//   ....[31]....
        /*07f8*/ 	.word	0x0000f5a0


	//   ....[32]....
        /*07fc*/ 	.word	0x0000f5c0


	//   ....[33]....
        /*0800*/ 	.word	0x0000f5f0


	//   ....[34]....
        /*0804*/ 	.word	0x0000fa80


	//   ....[35]....
        /*0808*/ 	.word	0x0000fac0


	//   ....[36]....
        /*080c*/ 	.word	0x0000faf0


	//   ....[37]....
        /*0810*/ 	.word	0x0000fb30


	//   ....[38]....
        /*0814*/ 	.word	0x0000fb60


	//   ....[39]....
        /*0818*/ 	.word	0x0000fb80


	//   ....[40]....
        /*081c*/ 	.word	0x0000fb90


	//   ....[41]....
        /*0820*/ 	.word	0x0000fbb0


	//   ....[42]....
        /*0824*/ 	.word	0x000103c0


	//   ....[43]....
        /*0828*/ 	.word	0x000103f0


	//   ....[44]....
        /*082c*/ 	.word	0x00010410


	//   ....[45]....
        /*0830*/ 	.word	0x00010440


	//   ....[46]....
        /*0834*/ 	.word	0x00010470


	//   ....[47]....
        /*0838*/ 	.word	0x00010480


	//   ....[48]....
        /*083c*/ 	.word	0x000104b0


	//   ....[49]....
        /*0840*/ 	.word	0x00010520


	//   ....[50]....
        /*0844*/ 	.word	0x00010640


	//   ....[51]....
        /*0848*/ 	.word	0x00010830


	//   ....[52]....
        /*084c*/ 	.word	0x00010860


	//   ....[53]....
        /*0850*/ 	.word	0x00010890


	//   ....[54]....
        /*0854*/ 	.word	0x000108c0


	//   ....[55]....
        /*0858*/ 	.word	0x000108f0


	//   ....[56]....
        /*085c*/ 	.word	0x00010920


	//   ....[57]....
        /*0860*/ 	.word	0x00010a90


	//   ....[58]....
        /*0864*/ 	.word	0x00010ac0


	//   ....[59]....
        /*0868*/ 	.word	0x00010af0


	//   ....[60]....
        /*086c*/ 	.word	0x00010b20


	//   ....[61]....
        /*0870*/ 	.word	0x00010b50


	//   ....[62]....
        /*0874*/ 	.word	0x00010b80


	//   ....[63]....
        /*0878*/ 	.word	0x00010c10


	//   ....[64]....
        /*087c*/ 	.word	0x00010c40


	//   ....[65]....
        /*0880*/ 	.word	0x00010cc0


	//   ....[66]....
        /*0884*/ 	.word	0x000117f0


	//   ....[67]....
        /*0888*/ 	.word	0x00012ab0


	//   ....[68]....
        /*088c*/ 	.word	0x000136c0


	//   ....[69]....
        /*0890*/ 	.word	0x000136d0


	//   ....[70]....
        /*0894*/ 	.word	0x000136f0


	//   ....[71]....
        /*0898*/ 	.word	0x00013780


	//   ....[72]....
        /*089c*/ 	.word	0x000137a0


	//   ....[73]....
        /*08a0*/ 	.word	0x00013820


	//   ....[74]....
        /*08a4*/ 	.word	0x00013840


	//   ....[75]....
        /*08a8*/ 	.word	0x000138c0


	//   ....[76]....
        /*08ac*/ 	.word	0x000138e0


	//   ....[77]....
        /*08b0*/ 	.word	0x00013960


	//   ....[78]....
        /*08b4*/ 	.word	0x00013980


	//   ....[79]....
        /*08b8*/ 	.word	0x00013a00


	//   ....[80]....
        /*08bc*/ 	.word	0x00013a20


	//   ....[81]....
        /*08c0*/ 	.word	0x00013aa0


	//   ....[82]....
        /*08c4*/ 	.word	0x00013ac0


	//   ....[83]....
        /*08c8*/ 	.word	0x00013ad0


	//   ....[84]....
        /*08cc*/ 	.word	0x00013b40


	//   ....[85]....
        /*08d0*/ 	.word	0x00013b90


	//   ....[86]....
        /*08d4*/ 	.word	0x00013c40


	//   ....[87]....
        /*08d8*/ 	.word	0x00013c50


	//   ....[88]....
        /*08dc*/ 	.word	0x00013cc0


	//   ....[89]....
        /*08e0*/ 	.word	0x00013cd0


	//   ....[90]....
        /*08e4*/ 	.word	0x00013d10


	//   ....[91]....
        /*08e8*/ 	.word	0x00013d30


	//   ....[92]....
        /*08ec*/ 	.word	0x00015c00


	//   ....[93]....
        /*08f0*/ 	.word	0x00015c30


	//   ....[94]....
        /*08f4*/ 	.word	0x00015c70


	//   ....[95]....
        /*08f8*/ 	.word	0x00015ca0


	//   ....[96]....
        /*08fc*/ 	.word	0x00015cd0


	//   ....[97]....
        /*0900*/ 	.word	0x00015d00


	//   ....[98]....
        /*0904*/ 	.word	0x00015d30


	//   ....[99]....
        /*0908*/ 	.word	0x00015d60


	//   ....[100]....
        /*090c*/ 	.word	0x00015ee0


	//   ....[101]....
        /*0910*/ 	.word	0x00015f10


	//   ....[102]....
        /*0914*/ 	.word	0x00015f40


	//   ....[103]....
        /*0918*/ 	.word	0x00015f70


	//   ....[104]....
        /*091c*/ 	.word	0x00015fa0


	//   ....[105]....
        /*0920*/ 	.word	0x00015fd0


	//   ....[106]....
        /*0924*/ 	.word	0x00016090


	//   ....[107]....
        /*0928*/ 	.word	0x000160b0


	//   ....[108]....
        /*092c*/ 	.word	0x00016120


	//   ....[109]....
        /*0930*/ 	.word	0x00016590


	//   ....[110]....
        /*0934*/ 	.word	0x000169f0


	//   ....[111]....
        /*0938*/ 	.word	0x00016aa0


	//   ....[112]....
        /*093c*/ 	.word	0x00016b30


	//   ....[113]....
        /*0940*/ 	.word	0x00016b80


	//   ....[114]....
        /*0944*/ 	.word	0x00016bd0


	//   ....[115]....
        /*0948*/ 	.word	0x00016cb0


	//   ....[116]....
        /*094c*/ 	.word	0x00016d40


	//   ....[117]....
        /*0950*/ 	.word	0x00016d90


	//   ....[118]....
        /*0954*/ 	.word	0x00016de0


	//   ....[119]....
        /*0958*/ 	.word	0x00017010


	//   ....[120]....
        /*095c*/ 	.word	0x000170b0


	//   ....[121]....
        /*0960*/ 	.word	0x00017110


	//   ....[122]....
        /*0964*/ 	.word	0x00017180


	//   ....[123]....
        /*0968*/ 	.word	0x000171e0


	//   ....[124]....
        /*096c*/ 	.word	0x00017250


	//   ....[125]....
        /*0970*/ 	.word	0x00017310


	//   ....[126]....
        /*0974*/ 	.word	0x00017370


	//   ....[127]....
        /*0978*/ 	.word	0x00017430


	//   ....[128]....
        /*097c*/ 	.word	0x00017710


	//   ....[129]....
        /*0980*/ 	.word	0x000178c0


	//   ....[130]....
        /*0984*/ 	.word	0x00017910


	//   ....[131]....
        /*0988*/ 	.word	0x00017970


	//   ....[132]....
        /*098c*/ 	.word	0x00017a60


	//   ....[133]....
        /*0990*/ 	.word	0x00017ac0


	//   ....[134]....
        /*0994*/ 	.word	0x00017bc0


	//   ....[135]....
        /*0998*/ 	.word	0x00017c20


	//   ....[136]....
        /*099c*/ 	.word	0x00017d20


	//   ....[137]....
        /*09a0*/ 	.word	0x00017d80


	//   ....[138]....
        /*09a4*/ 	.word	0x00017e80


	//   ....[139]....
        /*09a8*/ 	.word	0x00017ee0


	//   ....[140]....
        /*09ac*/ 	.word	0x00017fe0


	//   ....[141]....
        /*09b0*/ 	.word	0x00018040


	//   ....[142]....
        /*09b4*/ 	.word	0x00018140


	//   ....[143]....
        /*09b8*/ 	.word	0x000181a0


	//   ....[144]....
        /*09bc*/ 	.word	0x00018250


	//   ....[145]....
        /*09c0*/ 	.word	0x00018320


	//   ....[146]....
        /*09c4*/ 	.word	0x000183f0


	//   ....[147]....
        /*09c8*/ 	.word	0x00018450


	//   ....[148]....
        /*09cc*/ 	.word	0x00018530


	//   ....[149]....
        /*09d0*/ 	.word	0x00018590


	//   ....[150]....
        /*09d4*/ 	.word	0x00018660


	//   ....[151]....
        /*09d8*/ 	.word	0x000186c0


	//   ....[152]....
        /*09dc*/ 	.word	0x00018780


	//   ....[153]....
        /*09e0*/ 	.word	0x00018aa0


	//   ....[154]....
        /*09e4*/ 	.word	0x00018b40


	//   ....[155]....
        /*09e8*/ 	.word	0x00018c60


	//   ....[156]....
        /*09ec*/ 	.word	0x00018cd0


	//   ....[157]....
        /*09f0*/ 	.word	0x00018d40


	//   ....[158]....
        /*09f4*/ 	.word	0x00018db0


	//   ....[159]....
        /*09f8*/ 	.word	0x00018e20


	//   ....[160]....
        /*09fc*/ 	.word	0x00018ea0


	//   ....[161]....
        /*0a00*/ 	.word	0x00018f30


	//   ....[162]....
        /*0a04*/ 	.word	0x00018fc0


	//   ....[163]....
        /*0a08*/ 	.word	0x00019030


	//   ....[164]....
        /*0a0c*/ 	.word	0x000190a0


	//   ....[165]....
        /*0a10*/ 	.word	0x00019110


	//   ....[166]....
        /*0a14*/ 	.word	0x00019190


	//   ....[167]....
        /*0a18*/ 	.word	0x00019200


	//   ....[168]....
        /*0a1c*/ 	.word	0x000192a0


	//   ....[169]....
        /*0a20*/ 	.word	0x00019330


	//   ....[170]....
        /*0a24*/ 	.word	0x00019450


	//----- nvinfo : EIATTR_REG_RECONFIG
	.align		4
.L_1555:
        /*0a28*/ 	.byte	0x01, 0x54
	.zero		2


	//----- nvinfo : EIATTR_SYSCALL_OFFSETS
	.align		4
        /*0a2c*/ 	.byte	0x04, 0x46
        /*0a2e*/ 	.short	(.L_1557 - .L_1556)


	//   ....[0]....
.L_1556:
        /*0a30*/ 	.word	0x00001970


	//   ....[1]....
        /*0a34*/ 	.word	0x00001ac0


	//   ....[2]....
        /*0a38*/ 	.word	0x00005c90


	//   ....[3]....
        /*0a3c*/ 	.word	0x00006020


	//   ....[4]....
        /*0a40*/ 	.word	0x000126e0


	//   ....[5]....
        /*0a44*/ 	.word	0x00012830


	//   ....[6]....
        /*0a48*/ 	.word	0x00012930


	//   ....[7]....
        /*0a4c*/ 	.word	0x000131b0


	//----- nvinfo : EIATTR_MBARRIER_INSTR_OFFSETS
	.align		4
.L_1557:
        /*0a50*/ 	.byte	0x04, 0x39
        /*0a52*/ 	.short	(.L_1559 - .L_1558)


	//   ....[0]....
.L_1558:
        /*0a54*/ 	.word	0x000002b0
        /*0a58*/ 	.word	0x000000ff
        /*0a5c*/ 	.word	0x00030800
        /*0a60*/ 	.short	0x0100
        /*0a62*/ 	.byte	0x08
	.zero		1


	//   ....[1]....
        /*0a64*/ 	.word	0x000002c0
        /*0a68*/ 	.word	0x000000ff
        /*0a6c*/ 	.word	0x00030820
        /*0a70*/ 	.short	0x0100
        /*0a72*/ 	.byte	0x08
	.zero		1


	//   ....[2]....
        /*0a74*/ 	.word	0x000003b0
        /*0a78*/ 	.word	0x000000ff
        /*0a7c*/ 	.word	0x00030830
        /*0a80*/ 	.short	0x0100
        /*0a82*/ 	.byte	0x08
	.zero		1


	//   ....[3]....
        /*0a84*/ 	.word	0x000003c0
        /*0a88*/ 	.word	0x000000ff
        /*0a8c*/ 	.word	0x00030840
        /*0a90*/ 	.short	0x0100
        /*0a92*/ 	.byte	0x08
	.zero		1


	//   ....[4]....
        /*0a94*/ 	.word	0x000003d0
        /*0a98*/ 	.word	0x000000ff
        /*0a9c*/ 	.word	0x00030838
        /*0aa0*/ 	.short	0x0100
        /*0aa2*/ 	.byte	0x08
	.zero		1


	//   ....[5]....
        /*0aa4*/ 	.word	0x000003e0
        /*0aa8*/ 	.word	0x000000ff
        /*0aac*/ 	.word	0x00030848
        /*0ab0*/ 	.short	0x0100
        /*0ab2*/ 	.byte	0x08
	.zero		1


	//   ....[6]....
        /*0ab4*/ 	.word	0x00000510
        /*0ab8*/ 	.word	0x000000ff
        /*0abc*/ 	.word	0x00030850
        /*0ac0*/ 	.short	0x0100
        /*0ac2*/ 	.byte	0x08
	.zero		1


	//   ....[7]....
        /*0ac4*/ 	.word	0x00000520
        /*0ac8*/ 	.word	0x000000ff
        /*0acc*/ 	.word	0x00030860
        /*0ad0*/ 	.short	0x0100
        /*0ad2*/ 	.byte	0x08
	.zero		1


	//   ....[8]....
        /*0ad4*/ 	.word	0x00000530
        /*0ad8*/ 	.word	0x000000ff
        /*0adc*/ 	.word	0x00030858
        /*0ae0*/ 	.short	0x0100
        /*0ae2*/ 	.byte	0x08
	.zero		1


	//   ....[9]....
        /*0ae4*/ 	.word	0x00000540
        /*0ae8*/ 	.word	0x000000ff
        /*0aec*/ 	.word	0x00030868
        /*0af0*/ 	.short	0x0100
        /*0af2*/ 	.byte	0x08
	.zero		1


	//   ....[10]....
        /*0af4*/ 	.word	0x00000630
        /*0af8*/ 	.word	0x000000ff
        /*0afc*/ 	.word	0x00030870
        /*0b00*/ 	.short	0x0100
        /*0b02*/ 	.byte	0x06
	.zero		1


	//   ....[11]....
        /*0b04*/ 	.word	0x00000640
        /*0b08*/ 	.word	0x000000ff
        /*0b0c*/ 	.word	0x00030880
        /*0b10*/ 	.short	0x0100
        /*0b12*/ 	.byte	0x06
	.zero		1


	//   ....[12]....
        /*0b14*/ 	.word	0x00000650
        /*0b18*/ 	.word	0x000000ff
        /*0b1c*/ 	.word	0x00030878
        /*0b20*/ 	.short	0x0100
        /*0b22*/ 	.byte	0x06
	.zero		1


	//   ....[13]....
        /*0b24*/ 	.word	0x00000660
        /*0b28*/ 	.word	0x000000ff
        /*0b2c*/ 	.word	0x00030888
        /*0b30*/ 	.short	0x0100
        /*0b32*/ 	.byte	0x06
	.zero		1


	//   ....[14]....
        /*0b34*/ 	.word	0x00000790
        /*0b38*/ 	.word	0x000000ff
        /*0b3c*/ 	.word	0x00030890
        /*0b40*/ 	.short	0x0100
        /*0b42*/ 	.byte	0x08
	.zero		1


	//   ....[15]....
        /*0b44*/ 	.word	0x000007a0
        /*0b48*/ 	.word	0x000000ff
        /*0b4c*/ 	.word	0x000308a0
        /*0b50*/ 	.short	0x0100
        /*0b52*/ 	.byte	0x08
	.zero		1


	//   ....[16]....
        /*0b54*/ 	.word	0x000007b0
        /*0b58*/ 	.word	0x000000ff
        /*0b5c*/ 	.word	0x00030898
        /*0b60*/ 	.short	0x0100
        /*0b62*/ 	.byte	0x08
	.zero		1


	//   ....[17]....
        /*0b64*/ 	.word	0x000007c0
        /*0b68*/ 	.word	0x000000ff
        /*0b6c*/ 	.word	0x000308a8
        /*0b70*/ 	.short	0x0100
        /*0b72*/ 	.byte	0x08
	.zero		1


	//   ....[18]....
        /*0b74*/ 	.word	0x000008f0
        /*0b78*/ 	.word	0x000000ff
        /*0b7c*/ 	.word	0x000308b0
        /*0b80*/ 	.short	0x0100
        /*0b82*/ 	.byte	0x08
	.zero		1


	//   ....[19]....
        /*0b84*/ 	.word	0x00000900
        /*0b88*/ 	.word	0x000000ff
        /*0b8c*/ 	.word	0x000308c0
        /*0b90*/ 	.short	0x0100
        /*0b92*/ 	.byte	0x08
	.zero		1


	//   ....[20]....
        /*0b94*/ 	.word	0x00000910
        /*0b98*/ 	.word	0x000000ff
        /*0b9c*/ 	.word	0x000308b8
        /*0ba0*/ 	.short	0x0100
        /*0ba2*/ 	.byte	0x08
	.zero		1


	//   ....[21]....
        /*0ba4*/ 	.word	0x00000920
        /*0ba8*/ 	.word	0x000000ff
        /*0bac*/ 	.word	0x000308c8
        /*0bb0*/ 	.short	0x0100
        /*0bb2*/ 	.byte	0x08
	.zero		1


	//   ....[22]....
        /*0bb4*/ 	.word	0x00002d10
        /*0bb8*/ 	.word	0x00000051
        /*0bbc*/ 	.word	0x00030890
        /*0bc0*/ 	.short	0x010a
        /*0bc2*/ 	.byte	0x3f
	.zero		1


	//   ....[23]....
        /*0bc4*/ 	.word	0x00004070
        /*0bc8*/ 	.word	0x00000051
        /*0bcc*/ 	.word	0x00030890
        /*0bd0*/ 	.short	0x010a
        /*0bd2*/ 	.byte	0x3f
	.zero		1


	//   ....[24]....
        /*0bd4*/ 	.word	0x00005210
        /*0bd8*/ 	.word	0x00000051
        /*0bdc*/ 	.word	0x00030890
        /*0be0*/ 	.short	0x010a
        /*0be2*/ 	.byte	0x3f
	.zero		1


	//   ....[25]....
        /*0be4*/ 	.word	0x00005430
        /*0be8*/ 	.word	0x0000000c
        /*0bec*/ 	.word	0x00000000
        /*0bf0*/ 	.short	0x0101
        /*0bf2*/ 	.byte	0x3f
	.zero		1


	//   ....[26]....
        /*0bf4*/ 	.word	0x00005470
        /*0bf8*/ 	.word	0x00000051
        /*0bfc*/ 	.word	0x000308b0
        /*0c00*/ 	.short	0x010a
        /*0c02*/ 	.byte	0x3f
	.zero		1


	//   ....[27]....
        /*0c04*/ 	.word	0x00005830
        /*0c08*/ 	.word	0x00000051
        /*0c0c*/ 	.word	0x00000000
        /*0c10*/ 	.short	0x0101
        /*0c12*/ 	.byte	0x3f
	.zero		1


	//   ....[28]....
        /*0c14*/ 	.word	0x00005d30
        /*0c18*/ 	.word	0x00000002
        /*0c1c*/ 	.word	0x00030800
        /*0c20*/ 	.short	0x010a
        /*0c22*/ 	.byte	0x3f
	.zero		1


	//   ....[29]....
        /*0c24*/ 	.word	0x00005d80
        /*0c28*/ 	.word	0x00000002
        /*0c2c*/ 	.word	0x00030800
        /*0c30*/ 	.short	0x010a
        /*0c32*/ 	.byte	0x3f
	.zero		1


	//   ....[30]....
        /*0c34*/ 	.word	0x00006390
        /*0c38*/ 	.word	0x00000002
        /*0c3c*/ 	.word	0x00030800
        /*0c40*/ 	.short	0x010a
        /*0c42*/ 	.byte	0x3f
	.zero		1


	//   ....[31]....
        /*0c44*/ 	.word	0x00007350
        /*0c48*/ 	.word	0x00000002
        /*0c4c*/ 	.word	0x00030800
        /*0c50*/ 	.short	0x010a
        /*0c52*/ 	.byte	0x3f
	.zero		1


	//   ....[32]....
        /*0c54*/ 	.word	0x00008210
        /*0c58*/ 	.word	0x00000004
        /*0c5c*/ 	.word	0x00030830
        /*0c60*/ 	.short	0x010a
        /*0c62*/ 	.byte	0x3f
	.zero		1


	//   ....[33]....
        /*0c64*/ 	.word	0x000082f0
        /*0c68*/ 	.word	0x00000004
        /*0c6c*/ 	.word	0x00030830
        /*0c70*/ 	.short	0x010a
        /*0c72*/ 	.byte	0x3f
	.zero		1


	//   ....[34]....
        /*0c74*/ 	.word	0x00009ce0
        /*0c78*/ 	.word	0x00000004
        /*0c7c*/ 	.word	0x00000000
        /*0c80*/ 	.short	0x0101
        /*0c82*/ 	.byte	0x3f
	.zero		1


	//   ....[35]....
        /*0c84*/ 	.word	0x0000b1c0
        /*0c88*/ 	.word	0x00000000
        /*0c8c*/ 	.word	0x00030830
        /*0c90*/ 	.short	0x010a
        /*0c92*/ 	.byte	0x3f
	.zero		1


	//   ....[36]....
        /*0c94*/ 	.word	0x0000b210
        /*0c98*/ 	.word	0x00000000
        /*0c9c*/ 	.word	0x00030830
        /*0ca0*/ 	.short	0x010a
        /*0ca2*/ 	.byte	0x3f
	.zero		1


	//   ....[37]....
        /*0ca4*/ 	.word	0x0000b560
        /*0ca8*/ 	.word	0x00000003
        /*0cac*/ 	.word	0x00030850
        /*0cb0*/ 	.short	0x010a
        /*0cb2*/ 	.byte	0x3f
	.zero		1


	//   ....[38]....
        /*0cb4*/ 	.word	0x0000b5b0
        /*0cb8*/ 	.word	0x00000003
        /*0cbc*/ 	.word	0x00030850
        /*0cc0*/ 	.short	0x010a
        /*0cc2*/ 	.byte	0x3f
	.zero		1


	//   ....[39]....
        /*0cc4*/ 	.word	0x0000ccf0
        /*0cc8*/ 	.word	0x0000000e
        /*0ccc*/ 	.word	0x00000000
        /*0cd0*/ 	.short	0x0101
        /*0cd2*/ 	.byte	0x3f
	.zero		1


	//   ....[40]....
        /*0cd4*/ 	.word	0x0000cd00
        /*0cd8*/ 	.word	0x0000000d
        /*0cdc*/ 	.word	0x00000000
        /*0ce0*/ 	.short	0x0101
        /*0ce2*/ 	.byte	0x3f
	.zero		1


	//   ....[41]....
        /*0ce4*/ 	.word	0x0000df40
        /*0ce8*/ 	.word	0x0000000c
        /*0cec*/ 	.word	0x00030850
        /*0cf0*/ 	.short	0x010a
        /*0cf2*/ 	.byte	0x3f
	.zero		1


	//   ....[42]....
        /*0cf4*/ 	.word	0x0000dff0
        /*0cf8*/ 	.word	0x0000000c
        /*0cfc*/ 	.word	0x00030850
        /*0d00*/ 	.short	0x010a
        /*0d02*/ 	.byte	0x3f
	.zero		1


	//   ....[43]....
        /*0d04*/ 	.word	0x0000ea80
        /*0d08*/ 	.word	0x00000008
        /*0d0c*/ 	.word	0x00000000
        /*0d10*/ 	.short	0x0101
        /*0d12*/ 	.byte	0x3f
	.zero		1


	//   ....[44]....
        /*0d14*/ 	.word	0x0000fb70
        /*0d18*/ 	.word	0x00000000
        /*0d1c*/ 	.word	0x00000000
        /*0d20*/ 	.short	0x0101
        /*0d22*/ 	.byte	0x3f
	.zero		1


	//   ....[45]....
        /*0d24*/ 	.word	0x000118d0
        /*0d28*/ 	.word	0x00000016
        /*0d2c*/ 	.word	0x00030820
        /*0d30*/ 	.short	0x010a
        /*0d32*/ 	.byte	0x3f
	.zero		1


	//   ....[46]....
        /*0d34*/ 	.word	0x00011990
        /*0d38*/ 	.word	0x00000006
        /*0d3c*/ 	.word	0x000308a0
        /*0d40*/ 	.short	0x010a
        /*0d42*/ 	.byte	0x3f
	.zero		1


	//   ....[47]....
        /*0d44*/ 	.word	0x00011bc0
        /*0d48*/ 	.word	0x00000006
        /*0d4c*/ 	.word	0x000308c0
        /*0d50*/ 	.short	0x010a
        /*0d52*/ 	.byte	0x3f
	.zero		1


	//   ....[48]....
        /*0d54*/ 	.word	0x00011f40
        /*0d58*/ 	.word	0x00000005
        /*0d5c*/ 	.word	0x000308a0
        /*0d60*/ 	.short	0x010a
        /*0d62*/ 	.byte	0x3f
	.zero		1


	//   ....[49]....
        /*0d64*/ 	.word	0x00012160
        /*0d68*/ 	.word	0x00000005
        /*0d6c*/ 	.word	0x000308c0
        /*0d70*/ 	.short	0x010a
        /*0d72*/ 	.byte	0x3f
	.zero		1


	//   ....[50]....
        /*0d74*/ 	.word	0x00012cf0
        /*0d78*/ 	.word	0x00000000
        /*0d7c*/ 	.word	0x00030840
        /*0d80*/ 	.short	0x010a
        /*0d82*/ 	.byte	0x3f
	.zero		1


	//   ....[51]....
        /*0d84*/ 	.word	0x00013de0
        /*0d88*/ 	.word	0x00000016
        /*0d8c*/ 	.word	0x00030800
        /*0d90*/ 	.short	0x0107
        /*0d92*/ 	.byte	0x3f
	.zero		1


	//   ....[52]....
        /*0d94*/ 	.word	0x00013ee0
        /*0d98*/ 	.word	0x00000016
        /*0d9c*/ 	.word	0x00030800
        /*0da0*/ 	.short	0x0101
        /*0da2*/ 	.byte	0x3f
	.zero		1


	//   ....[53]....
        /*0da4*/ 	.word	0x00013f00
        /*0da8*/ 	.word	0x00000016
        /*0dac*/ 	.word	0x00030820
        /*0db0*/ 	.short	0x010a
        /*0db2*/ 	.byte	0x3f
	.zero		1


	//   ....[54]....
        /*0db4*/ 	.word	0x00014230
        /*0db8*/ 	.word	0x00000002
        /*0dbc*/ 	.word	0x00030840
        /*0dc0*/ 	.short	0x010a
        /*0dc2*/ 	.byte	0x3f
	.zero		1


	//   ....[55]....
        /*0dc4*/ 	.word	0x000144b0
        /*0dc8*/ 	.word	0x00000003
        /*0dcc*/ 	.word	0x00000060
        /*0dd0*/ 	.short	0x010a
        /*0dd2*/ 	.byte	0x3f
	.zero		1


	//   ....[56]....
        /*0dd4*/ 	.word	0x00014a10
        /*0dd8*/ 	.word	0x00000002
        /*0ddc*/ 	.word	0x00030840
        /*0de0*/ 	.short	0x010a
        /*0de2*/ 	.byte	0x3f
	.zero		1


	//   ....[57]....
        /*0de4*/ 	.word	0x00014c90
        /*0de8*/ 	.word	0x0000000a
        /*0dec*/ 	.word	0x00000060
        /*0df0*/ 	.short	0x010a
        /*0df2*/ 	.byte	0x3f
	.zero		1


	//   ....[58]....
        /*0df4*/ 	.word	0x00015120
        /*0df8*/ 	.word	0x00000002
        /*0dfc*/ 	.word	0x00030840
        /*0e00*/ 	.short	0x010a
        /*0e02*/ 	.byte	0x3f
	.zero		1


	//   ....[59]....
        /*0e04*/ 	.word	0x000153b0
        /*0e08*/ 	.word	0x00000007
        /*0e0c*/ 	.word	0x00000060
        /*0e10*/ 	.short	0x010a
        /*0e12*/ 	.byte	0x3f
	.zero		1


	//   ....[60]....
        /*0e14*/ 	.word	0x000157f0
        /*0e18*/ 	.word	0x00000003
        /*0e1c*/ 	.word	0x00030860
        /*0e20*/ 	.short	0x010a
        /*0e22*/ 	.byte	0x3f
	.zero		1


	//   ....[61]....
        /*0e24*/ 	.word	0x00016510
        /*0e28*/ 	.word	0x00000009
        /*0e2c*/ 	.word	0x00030820
        /*0e30*/ 	.short	0x010a
        /*0e32*/ 	.byte	0x3f
	.zero		1


	//   ....[62]....
        /*0e34*/ 	.word	0x000166a0
        /*0e38*/ 	.word	0x00000005
        /*0e3c*/ 	.word	0x00000000
        /*0e40*/ 	.short	0x010a
        /*0e42*/ 	.byte	0x3f
	.zero		1


	//   ....[63]....
        /*0e44*/ 	.word	0x00016710
        /*0e48*/ 	.word	0x00000003
        /*0e4c*/ 	.word	0x00000000
        /*0e50*/ 	.short	0x010a
        /*0e52*/ 	.byte	0x3f
	.zero		1


	//   ....[64]....
        /*0e54*/ 	.word	0x00016770
        /*0e58*/ 	.word	0x00000017
        /*0e5c*/ 	.word	0x00000000
        /*0e60*/ 	.short	0x010a
        /*0e62*/ 	.byte	0x3f
	.zero		1


	//   ....[65]....
        /*0e64*/ 	.word	0x000167a0
        /*0e68*/ 	.word	0x00000007
        /*0e6c*/ 	.word	0x00000000
        /*0e70*/ 	.short	0x010a
        /*0e72*/ 	.byte	0x3f
	.zero		1


	//   ....[66]....
        /*0e74*/ 	.word	0x00016800
        /*0e78*/ 	.word	0x00000051
        /*0e7c*/ 	.word	0x00030890
        /*0e80*/ 	.short	0x010a
        /*0e82*/ 	.byte	0x3f
	.zero		1


	//   ....[67]....
        /*0e84*/ 	.word	0x00016850
        /*0e88*/ 	.word	0x00000051
        /*0e8c*/ 	.word	0x00030890
        /*0e90*/ 	.short	0x010a
        /*0e92*/ 	.byte	0x3f
	.zero		1


	//   ....[68]....
        /*0e94*/ 	.word	0x000168a0
        /*0e98*/ 	.word	0x00000051
        /*0e9c*/ 	.word	0x00030890
        /*0ea0*/ 	.short	0x010a
        /*0ea2*/ 	.byte	0x3f
	.zero		1


	//   ....[69]....
        /*0ea4*/ 	.word	0x000168f0
        /*0ea8*/ 	.word	0x00000051
        /*0eac*/ 	.word	0x000308b0
        /*0eb0*/ 	.short	0x010a
        /*0eb2*/ 	.byte	0x3f
	.zero		1


	//   ....[70]....
        /*0eb4*/ 	.word	0x00016c00
        /*0eb8*/ 	.word	0x00000002
        /*0ebc*/ 	.word	0x00030800
        /*0ec0*/ 	.short	0x010a
        /*0ec2*/ 	.byte	0x3f
	.zero		1


	//   ....[71]....
        /*0ec4*/ 	.word	0x00016e10
        /*0ec8*/ 	.word	0x00000002
        /*0ecc*/ 	.word	0x00030800
        /*0ed0*/ 	.short	0x010a
        /*0ed2*/ 	.byte	0x3f
	.zero		1


	//   ....[72]....
        /*0ed4*/ 	.word	0x00016e60
        /*0ed8*/ 	.word	0x00000004
        /*0edc*/ 	.word	0x00030830
        /*0ee0*/ 	.short	0x010a
        /*0ee2*/ 	.byte	0x3f
	.zero		1


	//   ....[73]....
        /*0ee4*/ 	.word	0x00016eb0
        /*0ee8*/ 	.word	0x00000000
        /*0eec*/ 	.word	0x00030830
        /*0ef0*/ 	.short	0x010a
        /*0ef2*/ 	.byte	0x3f
	.zero		1


	//   ....[74]....
        /*0ef4*/ 	.word	0x00016f00
        /*0ef8*/ 	.word	0x00000003
        /*0efc*/ 	.word	0x00030850
        /*0f00*/ 	.short	0x010a
        /*0f02*/ 	.byte	0x3f
	.zero		1


	//   ....[75]....
        /*0f04*/ 	.word	0x00016f50
        /*0f08*/ 	.word	0x0000000c
        /*0f0c*/ 	.word	0x00030850
        /*0f10*/ 	.short	0x010a
        /*0f12*/ 	.byte	0x3f
	.zero		1


	//   ....[76]....
        /*0f14*/ 	.word	0x000174f0
        /*0f18*/ 	.word	0x00000016
        /*0f1c*/ 	.word	0x00030820
        /*0f20*/ 	.short	0x010a
        /*0f22*/ 	.byte	0x3f
	.zero		1


	//   ....[77]....
        /*0f24*/ 	.word	0x00017540
        /*0f28*/ 	.word	0x00000006
        /*0f2c*/ 	.word	0x000308a0
        /*0f30*/ 	.short	0x010a
        /*0f32*/ 	.byte	0x3f
	.zero		1


	//   ....[78]....
        /*0f34*/ 	.word	0x00017590
        /*0f38*/ 	.word	0x00000006
        /*0f3c*/ 	.word	0x000308c0
        /*0f40*/ 	.short	0x010a
        /*0f42*/ 	.byte	0x3f
	.zero		1


	//   ....[79]....
        /*0f44*/ 	.word	0x000175e0
        /*0f48*/ 	.word	0x00000005
        /*0f4c*/ 	.word	0x000308a0
        /*0f50*/ 	.short	0x010a
        /*0f52*/ 	.byte	0x3f
	.zero		1


	//   ....[80]....
        /*0f54*/ 	.word	0x00017630
        /*0f58*/ 	.word	0x00000005
        /*0f5c*/ 	.word	0x000308c0
        /*0f60*/ 	.short	0x010a
        /*0f62*/ 	.byte	0x3f
	.zero		1


	//   ....[81]....
        /*0f64*/ 	.word	0x000177d0
        /*0f68*/ 	.word	0x00000000
        /*0f6c*/ 	.word	0x00030840
        /*0f70*/ 	.short	0x010a
        /*0f72*/ 	.byte	0x3f
	.zero		1


	//   ....[82]....
        /*0f74*/ 	.word	0x000187c0
        /*0f78*/ 	.word	0x00000016
        /*0f7c*/ 	.word	0x00030820
        /*0f80*/ 	.short	0x010a
        /*0f82*/ 	.byte	0x3f
	.zero		1


	//   ....[83]....
        /*0f84*/ 	.word	0x00018810
        /*0f88*/ 	.word	0x00000002
        /*0f8c*/ 	.word	0x00030840
        /*0f90*/ 	.short	0x010a
        /*0f92*/ 	.byte	0x3f
	.zero		1


	//   ....[84]....
        /*0f94*/ 	.word	0x00018860
        /*0f98*/ 	.word	0x00000003
        /*0f9c*/ 	.word	0x00000060
        /*0fa0*/ 	.short	0x010a
        /*0fa2*/ 	.byte	0x3f
	.zero		1


	//   ....[85]....
        /*0fa4*/ 	.word	0x000188b0
        /*0fa8*/ 	.word	0x00000002
        /*0fac*/ 	.word	0x00030840
        /*0fb0*/ 	.short	0x010a
        /*0fb2*/ 	.byte	0x3f
	.zero		1


	//   ....[86]....
        /*0fb4*/ 	.word	0x00018900
        /*0fb8*/ 	.word	0x0000000a
        /*0fbc*/ 	.word	0x00000060
        /*0fc0*/ 	.short	0x010a
        /*0fc2*/ 	.byte	0x3f
	.zero		1


	//   ....[87]....
        /*0fc4*/ 	.word	0x00018950
        /*0fc8*/ 	.word	0x00000002
        /*0fcc*/ 	.word	0x00030840
        /*0fd0*/ 	.short	0x010a
        /*0fd2*/ 	.byte	0x3f
	.zero		1


	//   ....[88]....
        /*0fd4*/ 	.word	0x000189a0
        /*0fd8*/ 	.word	0x00000007
        /*0fdc*/ 	.word	0x00000060
        /*0fe0*/ 	.short	0x010a
        /*0fe2*/ 	.byte	0x3f
	.zero		1


	//   ....[89]....
        /*0fe4*/ 	.word	0x000189f0
        /*0fe8*/ 	.word	0x00000003
        /*0fec*/ 	.word	0x00030860
        /*0ff0*/ 	.short	0x010a
        /*0ff2*/ 	.byte	0x3f
	.zero		1


	//   ....[90]....
        /*0ff4*/ 	.word	0x00019370
        /*0ff8*/ 	.word	0x00000009
        /*0ffc*/ 	.word	0x00030820
        /*1000*/ 	.short	0x010a
        /*1002*/ 	.byte	0x3f
	.zero		1


	//   ....[91]....
        /*1004*/ 	.word	0x00019510
        /*1008*/ 	.word	0x00000005
        /*100c*/ 	.word	0x00000000
        /*1010*/ 	.short	0x010a
        /*1012*/ 	.byte	0x3f
	.zero		1


	//   ....[92]....
        /*1014*/ 	.word	0x00019560
        /*1018*/ 	.word	0x00000003
        /*101c*/ 	.word	0x00000000
        /*1020*/ 	.short	0x010a
        /*1022*/ 	.byte	0x3f
	.zero		1


	//   ....[93]....
        /*1024*/ 	.word	0x000195b0
        /*1028*/ 	.word	0x00000017
        /*102c*/ 	.word	0x00000000
        /*1030*/ 	.short	0x010a
        /*1032*/ 	.byte	0x3f
	.zero		1


	//----- nvinfo : EIATTR_NUM_MBARRIERS
	.align		4
.L_1559:
        /*1034*/ 	.byte	0x03, 0x38
        /*1036*/ 	.short	0x0016


	//----- nvinfo : EIATTR_EXIT_INSTR_OFFSETS
	.align		4
        /*1038*/ 	.byte	0x04, 0x1c
        /*103a*/ 	.short	(.L_1561 - .L_1560)


	//   ....[0]....
.L_1560:
        /*103c*/ 	.word	0x000167f0


	//----- nvinfo : EIATTR_MAX_THREADS
	.align		4
.L_1561:
        /*1040*/ 	.byte	0x04, 0x05
        /*1042*/ 	.short	(.L_1563 - .L_1562)
.L_1562:
        /*1044*/ 	.word	0x00000200
        /*1048*/ 	.word	0x00000001
        /*104c*/ 	.word	0x00000001


	//----- nvinfo : EIATTR_CRS_STACK_SIZE
	.align		4
.L_1563:
        /*1050*/ 	.byte	0x04, 0x1e
        /*1052*/ 	.short	(.L_1565 - .L_1564)
.L_1564:
        /*1054*/ 	.word	0x00000000


	//----- nvinfo : EIATTR_CBANK_PARAM_SIZE
	.align		4
.L_1565:
        /*1058*/ 	.byte	0x03, 0x19
        /*105a*/ 	.short	0x0af0


	//----- nvinfo : EIATTR_PARAM_CBANK
	.align		4
        /*105c*/ 	.byte	0x04, 0x0a
        /*105e*/ 	.short	(.L_1567 - .L_1566)
	.align		4
.L_1566:
        /*1060*/ 	.word	index@(.nv.constant0._ZN7cutlass13device_kernelIN5flash11enable_sm90INS1_16FlashAttnFwdSm90INS1_25CollectiveMainloopFwdSm90ILi2EN4cute5tupleIJNS5_1CILi1EEES8_S8_EEENS6_IJNS7_ILi192EEESA_NS7_ILi64EEEEEELi64ENS_10bfloat16_tEfNS_4arch4Sm90ELb0ELb0ELb0ELb1ELb0ELb1ELb0ELb0ELb1ELb1ELb0ELb0EEENS1_21CollectiveEpilogueFwdINS6_IJSA_SB_SA_EEES9_SD_SF_Li384ELb1ELb1ELb0ELb0EEENS1_36VarlenDynamicPersistentTileSchedulerILi192ELi192ELi384ELi128ELb0ELb1ELb1ELb0ELb1ELb1EEEEEEEEEvNT_6ParamsE)
        /*1064*/ 	.short	0x0210
        /*1066*/ 	.short	0x0af0


	//----- nvinfo : EIATTR_SW_WAR
	.align		4
.L_1567:
        /*1068*/ 	.byte	0x04, 0x36
        /*106a*/ 	.short	(.L_1569 - .L_1568)
.L_1568:
        /*106c*/ 	.word	0x00000008
.L_1569:


//--------------------- .nv.info._ZN7cutlass13device_kernelIN5flash11enable_sm90INS1_16FlashAttnFwdSm90INS1_25CollectiveMainloopFwdSm90ILi2EN4cute5tupleIJNS5_1CILi1EEES8_S8_EEENS6_IJNS7_ILi192EEENS7_ILi128EEENS7_ILi64EEEEEELi64ENS_10bfloat16_tEfNS_4arch4Sm90ELb0ELb1ELb0ELb0ELb0ELb0ELb0ELb1ELb1ELb1ELb0ELb0EEENS1_21CollectiveEpilogueFwdINS6_IJSA_SC_SB_EEES9_SE_SG_Li384ELb0ELb1ELb0ELb0EEENS1_30DynamicPersistentTileSchedulerILi384ELi128ELb0ELb1ELb1EEEEEEEEEvNT_6ParamsE --------------------------
	.section	.nv.info._ZN7cutlass13device_kernelIN5flash11enable_sm90INS1_16FlashAttnFwdSm90INS1_25CollectiveMainloopFwdSm90ILi2EN4cute5tupleIJNS5_1CILi1EEES8_S8_EEENS6_IJNS7_ILi192EEENS7_ILi128EEENS7_ILi64EEEEEELi64ENS_10bfloat16_tEfNS_4arch4Sm90ELb0ELb1ELb0ELb0ELb0ELb0ELb0ELb1ELb1ELb1ELb0ELb0EEENS1_21CollectiveEpilogueFwdINS6_IJSA_SC_SB_EEES9_SE_SG_Li384ELb0ELb1ELb0ELb0EEENS1_30DynamicPersistentTileSchedulerILi384ELi128ELb0ELb1ELb1EEEEEEEEEvNT_6ParamsE,"",@"SHT_CUDA_INFO"
	.sectionflags	@""
	.align	4


	//----- nvinfo : EIATTR_CUDA_API_VERSION
	.align		4
        /*0000*/ 	.byte	0x04, 0x37
        /*0002*/ 	.short	(.L_1571 - .L_1570)
.L_1570:
        /*0004*/ 	.word	0x00000082


	//----- nvinfo : EIATTR_KPARAM_INFO
	.align		4
.L_1571:
        /*0008*/ 	.byte	0x04, 0x17
        /*000a*/ 	.short	(.L_1573 - .L_1572)
.L_1572:
        /*000c*/ 	.word	0x00000000
        /*0010*/ 	.short	0x0000
        /*0012*/ 	.short	0x0070
        /*0014*/ 	.byte	0x00, 0xf0, 0x01, 0x2a


	//----- nvinfo : EIATTR_SPARSE_MMA_MASK
	.align		4
.L_1573:
        /*0018*/ 	.byte	0x03, 0x50
        /*001a*/ 	.short	0x0000


	//----- nvinfo : EIATTR_MAXREG_COUNT
	.align		4
        /*001c*/ 	.byte	0x03, 0x1b
        /*001e*/ 	.short	0x0080


	//----- nvinfo : EIATTR_NUM_BARRIERS
	.align		4
        /*0020*/ 	.byte	0x02, 0x4c
        /*0022*/ 	.byte	0x10
	.zero		1


	//----- nvinfo : EIATTR_EXTERNS
	.align		4
        /*0024*/ 	.byte	0x04, 0x0f
        /*0026*/ 	.short	(.L_1575 - .L_1574)


	//   ....[0]....
	.align		4
.L_1574:
        /*0028*/ 	.word	index@(__assertfail)


	//----- nvinfo : EIATTR_MERCURY_ISA_VERSION
	.align		4
.L_1575:
        /*002c*/ 	.byte	0x03, 0x5f
        /*002e*/ 	.short	0x0101


	//----- nvinfo : EIATTR_INT_WARP_WIDE_INSTR_OFFSETS
	.align		4
        /*0030*/ 	.byte	0x04, 0x31
        /*0032*/ 	.short	(.L_1577 - .L_1576)


	//   ....[0]....
.L_1576:
        /*0034*/ 	.word	0x00000120


	//   ....[1]....
        /*0038*/ 	.word	0x00000160


	//   ....[2]....
        /*003c*/ 	.word	0x000001d0


	//   ....[3]....
        /*0040*/ 	.word	0x0000ecf0


	//   ....[4]....
        /*0044*/ 	.word	0x0000ed80


	//   ....[5]....
        /*0048*/ 	.word	0x00011a20


	//   ....[6]....
        /*004c*/ 	.word	0x00011ab0


	//----- nvinfo : EIATTR_COOP_GROUP_MASK_REGIDS
	.align		4
.L_1577:
        /*0050*/ 	.byte	0x04, 0x29
        /*0052*/ 	.short	(.L_1579 - .L_1578)


	//   ....[0]....
.L_1578:
        /*0054*/ 	.word	0xffffffff


	//   ....[1]....
        /*0058*/ 	.word	0xffffffff


	//   ....[2]....
        /*005c*/ 	.word	0xffffffff


	//   ....[3]....
        /*0060*/ 	.word	0xffffffff


	//   ....[4]....
        /*0064*/ 	.word	0xffffffff


	//   ....[5]....
        /*0068*/ 	.word	0xffffffff


	//   ....[6]....
        /*006c*/ 	.word	0xffffffff


	//   ....[7]....
        /*0070*/ 	.word	0xffffffff


	//   ....[8]....
        /*0074*/ 	.word	0xffffffff


	//   ....[9]....
        /*0078*/ 	.word	0xffffffff


	//   ....[10]....
        /*007c*/ 	.word	0xffffffff


	//   ....[11]....
        /*0080*/ 	.word	0xffffffff


	//   ....[12]....
        /*0084*/ 	.word	0xffffffff


	//   ....[13]....
        /*0088*/ 	.word	0xffffffff


	//   ....[14]....
        /*008c*/ 	.word	0xffffffff


	//   ....[15]....
        /*0090*/ 	.word	0xffffffff


	//   ....[16]....
        /*0094*/ 	.word	0xffffffff


	//   ....[17]....
        /*0098*/ 	.word	0xffffffff


	//   ....[18]....
        /*009c*/ 	.word	0xffffffff


	//   ....[19]....
        /*00a0*/ 	.word	0xffffffff


	//   ....[20]....
        /*00a4*/ 	.word	0xffffffff


	//   ....[21]....
        /*00a8*/ 	.word	0xffffffff


	//   ....[22]....
        /*00ac*/ 	.word	0xffffffff


	//   ....[23]....
        /*00b0*/ 	.word	0xffffffff


	//   ....[24]....
        /*00b4*/ 	.word	0xffffffff


	//   ....[25]....
        /*00b8*/ 	.word	0xffffffff


	//   ....[26]....
        /*00bc*/ 	.word	0xffffffff


	//   ....[27]....
        /*00c0*/ 	.word	0xffffffff


	//   ....[28]....
        /*00c4*/ 	.word	0xffffffff


	//   ....[29]....
        /*00c8*/ 	.word	0xffffffff


	//   ....[30]....
        /*00cc*/ 	.word	0xffffffff


	//   ....[31]....
        /*00d0*/ 	.word	0xffffffff


	//   ....[32]....
        /*00d4*/ 	.word	0xffffffff


	//   ....[33]....
        /*00d8*/ 	.word	0xffffffff


	//   ....[34]....
        /*00dc*/ 	.word	0xffffffff


	//   ....[35]....
        /*00e0*/ 	.word	0xffffffff


	//   ....[36]....
        /*00e4*/ 	.word	0xffffffff


	//   ....[37]....
        /*00e8*/ 	.word	0xffffffff


	//   ....[38]....
        /*00ec*/ 	.word	0xffffffff


	//   ....[39]....
        /*00f0*/ 	.word	0xffffffff


	//   ....[40]....
        /*00f4*/ 	.word	0xffffffff


	//   ....[41]....
        /*00f8*/ 	.word	0xffffffff


	//   ....[42]....
        /*00fc*/ 	.word	0xffffffff


	//   ....[43]....
        /*0100*/ 	.word	0xffffffff


	//   ....[44]....
        /*0104*/ 	.word	0xffffffff


	//   ....[45]....
        /*0108*/ 	.word	0xffffffff


	//   ....[46]....
        /*010c*/ 	.word	0xffffffff


	//   ....[47]....
        /*0110*/ 	.word	0xffffffff


	//   ....[48]....
        /*0114*/ 	.word	0xffffffff


	//   ....[49]....
        /*0118*/ 	.word	0xffffffff


	//   ....[50]....
        /*011c*/ 	.word	0xffffffff


	//   ....[51]....
        /*0120*/ 	.word	0xffffffff


	//   ....[52]....
        /*0124*/ 	.word	0xffffffff


	//   ....[53]....
        /*0128*/ 	.word	0xffffffff


	//   ....[54]....
        /*012c*/ 	.word	0xffffffff


	//   ....[55]....
        /*0130*/ 	.word	0xffffffff


	//   ....[56]....
        /*0134*/ 	.word	0xffffffff


	//   ....[57]....
        /*0138*/ 	.word	0xffffffff


	//   ....[58]....
        /*013c*/ 	.word	0xffffffff


	//   ....[59]....
        /*0140*/ 	.word	0xffffffff


	//   ....[60]....
        /*0144*/ 	.word	0xffffffff


	//   ....[61]....
        /*0148*/ 	.word	0xffffffff


	//   ....[62]....
        /*014c*/ 	.word	0xffffffff


	//   ....[63]....
        /*0150*/ 	.word	0xffffffff


	//   ....[64]....
        /*0154*/ 	.word	0xffffffff


	//   ....[65]....
        /*0158*/ 	.word	0xffffffff


	//   ....[66]....
        /*015c*/ 	.word	0xffffffff


	//   ....[67]....
        /*0160*/ 	.word	0xffffffff


	//   ....[68]....
        /*0164*/ 	.word	0xffffffff


	//   ....[69]....
        /*0168*/ 	.word	0xffffffff


	//   ....[70]....
        /*016c*/ 	.word	0xffffffff


	//   ....[71]....
        /*0170*/ 	.word	0xffffffff


	//   ....[72]....
        /*0174*/ 	.word	0xffffffff


	//   ....[73]....
        /*0178*/ 	.word	0xffffffff


	//   ....[74]....
        /*017c*/ 	.word	0xffffffff


	//   ....[75]....
        /*0180*/ 	.word	0xffffffff


	//   ....[76]....
        /*0184*/ 	.word	0xffffffff


	//   ....[77]....
        /*0188*/ 	.word	0xffffffff


	//   ....[78]....
        /*018c*/ 	.word	0xffffffff


	//   ....[79]....
        /*0190*/ 	.word	0xffffffff


	//   ....[80]....
        /*0194*/ 	.word	0xffffffff


	//   ....[81]....
        /*0198*/ 	.word	0xffffffff


	//   ....[82]....
        /*019c*/ 	.word	0x0500000f


	//   ....[83]....
        /*01a0*/ 	.word	0x0500000f


	//   ....[84]....
        /*01a4*/ 	.word	0x0500000f


	//   ....[85]....
        /*01a8*/ 	.word	0x0500000f


	//   ....[86]....
        /*01ac*/ 	.word	0x0500000f


	//   ....[87]....
        /*01b0*/ 	.word	0x0500000f


	//   ....[88]....
        /*01b4*/ 	.word	0x0500000f


	//   ....[89]....
        /*01b8*/ 	.word	0x0500000f


	//   ....[90]....
        /*01bc*/ 	.word	0x0500000f


	//   ....[91]....
        /*01c0*/ 	.word	0x0500000f


	//   ....[92]....
        /*01c4*/ 	.word	0x0500000f


	//   ....[93]....
        /*01c8*/ 	.word	0x0500000f


	//   ....[94]....
        /*01cc*/ 	.word	0x0500000f


	//   ....[95]....
        /*01d0*/ 	.word	0x0500000f


	//   ....[96]....
        /*01d4*/ 	.word	0x0500000f


	//   ....[97]....
        /*01d8*/ 	.word	0x0500000f


	//   ....[98]....
        /*01dc*/ 	.word	0x0500000f


	//   ....[99]....
        /*01e0*/ 	.word	0x0500000f


	//   ....[100]....
        /*01e4*/ 	.word	0x0500000f


	//   ....[101]....
        /*01e8*/ 	.word	0x0500000f


	//   ....[102]....
        /*01ec*/ 	.word	0x0500000f


	//   ....[103]....
        /*01f0*/ 	.word	0x0500000f


	//   ....[104]....
        /*01f4*/ 	.word	0x0500000f


	//   ....[105]....
        /*01f8*/ 	.word	0x0500000f


	//   ....[106]....
        /*01fc*/ 	.word	0x0500000f


	//   ....[107]....
        /*0200*/ 	.word	0x0500000f


	//   ....[108]....
        /*0204*/ 	.word	0x0500000f


	//----- nvinfo : EIATTR_COOP_GROUP_INSTR_OFFSETS
	.align		4
.L_1579:
        /*0208*/ 	.byte	0x04, 0x28
        /*020a*/ 	.short	(.L_1581 - .L_1580)


	//   ....[0]....
.L_1580:
        /*020c*/ 	.word	0x00000060


	//   ....[1]....
        /*0210*/ 	.word	0x00000130


	//   ....[2]....
        /*0214*/ 	.word	0x00000180


	//   ....[3]....
        /*0218*/ 	.word	0x000003b0


	//   ....[4]....
        /*021c*/ 	.word	0x00000510


	//   ....[5]....
        /*0220*/ 	.word	0x00000630


	//   ....[6]....
        /*0224*/ 	.word	0x00000790


	//   ....[7]....
        /*0228*/ 	.word	0x000016c0


	//   ....[8]....
        /*022c*/ 	.word	0x00001d20


	//   ....[9]....
        /*0230*/ 	.word	0x00002b10


	//   ....[10]....
        /*0234*/ 	.word	0x000032a0


	//   ....[11]....
        /*0238*/ 	.word	0x000033b0


	//   ....[12]....
        /*023c*/ 	.word	0x00003ca0


	//   ....[13]....
        /*0240*/ 	.word	0x00003d00


	//   ....[14]....
        /*0244*/ 	.word	0x00005250


	//   ....[15]....
        /*0248*/ 	.word	0x00005490


	//   ....[16]....
        /*024c*/ 	.word	0x00006080


	//   ....[17]....
        /*0250*/ 	.word	0x00006180


	//   ....[18]....
        /*0254*/ 	.word	0x000069e0


	//   ....[19]....
        /*0258*/ 	.word	0x00006a60


	//   ....[20]....
        /*025c*/ 	.word	0x000081b0


	//   ....[21]....
        /*0260*/ 	.word	0x000081e0


	//   ....[22]....
        /*0264*/ 	.word	0x00008730


	//   ....[23]....
        /*0268*/ 	.word	0x000087b0


	//   ....[24]....
        /*026c*/ 	.word	0x00009d50


	//   ....[25]....
        /*0270*/ 	.word	0x0000a1c0


	//   ....[26]....
        /*0274*/ 	.word	0x0000ada0


	//   ....[27]....
        /*0278*/ 	.word	0x0000aea0


	//   ....[28]....
        /*027c*/ 	.word	0x0000b6d0


	//   ....[29]....
        /*0280*/ 	.word	0x0000b750


	//   ....[30]....
        /*0284*/ 	.word	0x0000c690


	//   ....[31]....
        /*0288*/ 	.word	0x0000c6d0


	//   ....[32]....
        /*028c*/ 	.word	0x0000c7c0


	//   ....[33]....
        /*0290*/ 	.word	0x0000c7d0


	//   ....[34]....
        /*0294*/ 	.word	0x0000d350


	//   ....[35]....
        /*0298*/ 	.word	0x0000d3b0


	//   ....[36]....
        /*029c*/ 	.word	0x0000d3e0


	//   ....[37]....
        /*02a0*/ 	.word	0x0000d460


	//   ....[38]....
        /*02a4*/ 	.word	0x0000d890


	//   ....[39]....
        /*02a8*/ 	.word	0x0000d8d0


	//   ....[40]....
        /*02ac*/ 	.word	0x0000d8f0


	//   ....[41]....
        /*02b0*/ 	.word	0x0000d920


	//   ....[42]....
        /*02b4*/ 	.word	0x0000d940


	//   ....[43]....
        /*02b8*/ 	.word	0x0000d950


	//   ....[44]....
        /*02bc*/ 	.word	0x0000d970


	//   ....[45]....
        /*02c0*/ 	.word	0x0000d990


	//   ....[46]....
        /*02c4*/ 	.word	0x0000e000


	//   ....[47]....
        /*02c8*/ 	.word	0x0000e040


	//   ....[48]....
        /*02cc*/ 	.word	0x0000e080


	//   ....[49]....
        /*02d0*/ 	.word	0x0000e0b0


	//   ....[50]....
        /*02d4*/ 	.word	0x0000e0d0


	//   ....[51]....
        /*02d8*/ 	.word	0x0000e0e0


	//   ....[52]....
        /*02dc*/ 	.word	0x0000e0f0


	//   ....[53]....
        /*02e0*/ 	.word	0x0000e110


	//   ....[54]....
        /*02e4*/ 	.word	0x0000e290


	//   ....[55]....
        /*02e8*/ 	.word	0x0000f2c0


	//   ....[56]....
        /*02ec*/ 	.word	0x0000fcd0


	//   ....[57]....
        /*02f0*/ 	.word	0x0000fce0


	//   ....[58]....
        /*02f4*/ 	.word	0x0000fcf0


	//   ....[59]....
        /*02f8*/ 	.word	0x0000fd20


	//   ....[60]....
        /*02fc*/ 	.word	0x0000fd80


	//   ....[61]....
        /*0300*/ 	.word	0x0000fdc0


	//   ....[62]....
        /*0304*/ 	.word	0x0000fe10


	//   ....[63]....
        /*0308*/ 	.word	0x0000fe70


	//   ....[64]....
        /*030c*/ 	.word	0x0000fe90


	//   ....[65]....
        /*0310*/ 	.word	0x0000feb0


	//   ....[66]....
        /*0314*/ 	.word	0x0000ff00


	//   ....[67]....
        /*0318*/ 	.word	0x0000ff60


	//   ....[68]....
        /*031c*/ 	.word	0x0000ff80


	//   ....[69]....
        /*0320*/ 	.word	0x0000ffa0


	//   ....[70]....
        /*0324*/ 	.word	0x00010000


	//   ....[71]....
        /*0328*/ 	.word	0x00010030


	//   ....[72]....
        /*032c*/ 	.word	0x00010070


	//   ....[73]....
        /*0330*/ 	.word	0x00010090


	//   ....[74]....
        /*0334*/ 	.word	0x000100b0


	//   ....[75]....
        /*0338*/ 	.word	0x00010130


	//   ....[76]....
        /*033c*/ 	.word	0x00010140


	//   ....[77]....
        /*0340*/ 	.word	0x00010160


	//   ....[78]....
        /*0344*/ 	.word	0x00010180


	//   ....[79]....
        /*0348*/ 	.word	0x000101f0


	//   ....[80]....
        /*034c*/ 	.word	0x00011e80


	//   ....[81]....
        /*0350*/ 	.word	0x00012050


	//   ....[82]....
        /*0354*/ 	.word	0x00012670


	//   ....[83]....
        /*0358*/ 	.word	0x000127f0


	//   ....[84]....
        /*035c*/ 	.word	0x00012850


	//   ....[85]....
        /*0360*/ 	.word	0x00012900


	//   ....[86]....
        /*0364*/ 	.word	0x000129a0


	//   ....[87]....
        /*0368*/ 	.word	0x00012a00


	//   ....[88]....
        /*036c*/ 	.word	0x00012af0


	//   ....[89]....
        /*0370*/ 	.word	0x00012b50


	//   ....[90]....
        /*0374*/ 	.word	0x00012c00


	//   ....[91]....
        /*0378*/ 	.word	0x00012c60


	//   ....[92]....
        /*037c*/ 	.word	0x00012d50


	//   ....[93]....
        /*0380*/ 	.word	0x00012db0


	//   ....[94]....
        /*0384*/ 	.word	0x00012e60


	//   ....[95]....
        /*0388*/ 	.word	0x00012ec0


	//   ....[96]....
        /*038c*/ 	.word	0x00012fa0


	//   ....[97]....
        /*0390*/ 	.word	0x00013000


	//   ....[98]....
        /*0394*/ 	.word	0x000130d0


	//   ....[99]....
        /*0398*/ 	.word	0x00013130


	//   ....[100]....
        /*039c*/ 	.word	0x00013200


	//   ....[101]....
        /*03a0*/ 	.word	0x00013260


	//   ....[102]....
        /*03a4*/ 	.word	0x00013310


	//   ....[103]....
        /*03a8*/ 	.word	0x00013370


	//   ....[104]....
        /*03ac*/ 	.word	0x00013420


	//   ....[105]....
        /*03b0*/ 	.word	0x000134a0


	//   ....[106]....
        /*03b4*/ 	.word	0x00013540


	//   ....[107]....
        /*03b8*/ 	.word	0x00013850


	//   ....[108]....
        /*03bc*/ 	.word	0x00013970


	//----- nvinfo : EIATTR_REG_RECONFIG
	.align		4
.L_1581:
        /*03c0*/ 	.byte	0x01, 0x54
	.zero		2


	//----- nvinfo : EIATTR_SYSCALL_OFFSETS
	.align		4
        /*03c4*/ 	.byte	0x04, 0x46
        /*03c6*/ 	.short	(.L_1583 - .L_1582)


	//   ....[0]....
.L_1582:
        /*03c8*/ 	.word	0x000018a0


	//   ....[1]....
        /*03cc*/ 	.word	0x0000eee0


	//   ....[2]....
        /*03d0*/ 	.word	0x0000f030


	//   ....[3]....
        /*03d4*/ 	.word	0x0000f120


	//   ....[4]....
        /*03d8*/ 	.word	0x0000f850


	//----- nvinfo : EIATTR_MBARRIER_INSTR_OFFSETS
	.align		4
.L_1583:
        /*03dc*/ 	.byte	0x04, 0x39
        /*03de*/ 	.short	(.L_1585 - .L_1584)


	//   ....[0]....
.L_1584:
        /*03e0*/ 	.word	0x00000260
        /*03e4*/ 	.word	0x000000ff
        /*03e8*/ 	.word	0x00016800
        /*03ec*/ 	.short	0x0100
        /*03ee*/ 	.byte	0x08
	.zero		1


	//   ....[1]....
        /*03f0*/ 	.word	0x00000270
        /*03f4*/ 	.word	0x000000ff
        /*03f8*/ 	.word	0x00016820
        /*03fc*/ 	.short	0x0100
        /*03fe*/ 	.byte	0x08
	.zero		1


	//   ....[2]....
        /*0400*/ 	.word	0x00000360
        /*0404*/ 	.word	0x000000ff
        /*0408*/ 	.word	0x00016830
        /*040c*/ 	.short	0x0100
        /*040e*/ 	.byte	0x08
	.zero		1


	//   ....[3]....
        /*0410*/ 	.word	0x00000370
        /*0414*/ 	.word	0x000000ff
        /*0418*/ 	.word	0x00016840
        /*041c*/ 	.short	0x0100
        /*041e*/ 	.byte	0x08
	.zero		1


	//   ....[4]....
        /*0420*/ 	.word	0x00000380
        /*0424*/ 	.word	0x000000ff
        /*0428*/ 	.word	0x00016838
        /*042c*/ 	.short	0x0100
        /*042e*/ 	.byte	0x08
	.zero		1


	//   ....[5]....
        /*0430*/ 	.word	0x00000390
        /*0434*/ 	.word	0x000000ff
        /*0438*/ 	.word	0x00016848
        /*043c*/ 	.short	0x0100
        /*043e*/ 	.byte	0x08
	.zero		1


	//   ....[6]....
        /*0440*/ 	.word	0x000004c0
        /*0444*/ 	.word	0x000000ff
        /*0448*/ 	.word	0x00016850
        /*044c*/ 	.short	0x0100
        /*044e*/ 	.byte	0x08
	.zero		1


	//   ....[7]....
        /*0450*/ 	.word	0x000004d0
        /*0454*/ 	.word	0x000000ff
        /*0458*/ 	.word	0x00016860
        /*045c*/ 	.short	0x0100
        /*045e*/ 	.byte	0x08
	.zero		1


	//   ....[8]....
        /*0460*/ 	.word	0x000004e0
        /*0464*/ 	.word	0x000000ff
        /*0468*/ 	.word	0x00016858
        /*046c*/ 	.short	0x0100
        /*046e*/ 	.byte	0x08
	.zero		1


	//   ....[9]....
        /*0470*/ 	.word	0x000004f0
        /*0474*/ 	.word	0x000000ff
        /*0478*/ 	.word	0x00016868
        /*047c*/ 	.short	0x0100
        /*047e*/ 	.byte	0x08
	.zero		1


	//   ....[10]....
        /*0480*/ 	.word	0x000005e0
        /*0484*/ 	.word	0x000000ff
        /*0488*/ 	.word	0x00016870
        /*048c*/ 	.short	0x0100
        /*048e*/ 	.byte	0x06
	.zero		1


	//   ....[11]....
        /*0490*/ 	.word	0x000005f0
        /*0494*/ 	.word	0x000000ff
        /*0498*/ 	.word	0x00016880
        /*049c*/ 	.short	0x0100
        /*049e*/ 	.byte	0x06
	.zero		1


	//   ....[12]....
        /*04a0*/ 	.word	0x00000600
        /*04a4*/ 	.word	0x000000ff
        /*04a8*/ 	.word	0x00016878
        /*04ac*/ 	.short	0x0100
        /*04ae*/ 	.byte	0x06
	.zero		1


	//   ....[13]....
        /*04b0*/ 	.word	0x00000610
        /*04b4*/ 	.word	0x000000ff
        /*04b8*/ 	.word	0x00016888
        /*04bc*/ 	.short	0x0100
        /*04be*/ 	.byte	0x06
	.zero		1


	//   ....[14]....
        /*04c0*/ 	.word	0x00000740
        /*04c4*/ 	.word	0x000000ff
        /*04c8*/ 	.word	0x00016890
        /*04cc*/ 	.short	0x0100
        /*04ce*/ 	.byte	0x08
	.zero		1


	//   ....[15]....
        /*04d0*/ 	.word	0x00000750
        /*04d4*/ 	.word	0x000000ff
        /*04d8*/ 	.word	0x000168a0
        /*04dc*/ 	.short	0x0100
        /*04de*/ 	.byte	0x08
	.zero		1


	//   ....[16]....
        /*04e0*/ 	.word	0x00000760
        /*04e4*/ 	.word	0x000000ff
        /*04e8*/ 	.word	0x00016898
        /*04ec*/ 	.short	0x0100
        /*04ee*/ 	.byte	0x08
	.zero		1


	//   ....[17]....
        /*04f0*/ 	.word	0x00000770
        /*04f4*/ 	.word	0x000000ff
        /*04f8*/ 	.word	0x000168a8
        /*04fc*/ 	.short	0x0100
        /*04fe*/ 	.byte	0x08
	.zero		1


	//   ....[18]....
        /*0500*/ 	.word	0x000008a0
        /*0504*/ 	.word	0x000000ff
        /*0508*/ 	.word	0x000168b0
        /*050c*/ 	.short	0x0100
        /*050e*/ 	.byte	0x08
	.zero		1


	//   ....[19]....
        /*0510*/ 	.word	0x000008b0
        /*0514*/ 	.word	0x000000ff
        /*0518*/ 	.word	0x000168c0
        /*051c*/ 	.short	0x0100
        /*051e*/ 	.byte	0x08
	.zero		1


	//   ....[20]....
        /*0520*/ 	.word	0x000008c0
        /*0524*/ 	.word	0x000000ff
        /*0528*/ 	.word	0x000168b8
        /*052c*/ 	.short	0x0100
        /*052e*/ 	.byte	0x08
	.zero		1


	//   ....[21]....
        /*0530*/ 	.word	0x000008d0
        /*0534*/ 	.word	0x000000ff
        /*0538*/ 	.word	0x000168c8
        /*053c*/ 	.short	0x0100
        /*053e*/ 	.byte	0x08
	.zero		1


	//   ....[22]....
        /*0540*/ 	.word	0x00001920
        /*0544*/ 	.word	0x000000ff
        /*0548*/ 	.word	0x00016800
        /*054c*/ 	.short	0x010a
        /*054e*/ 	.byte	0x2d
	.zero		1


	//   ....[23]....
        /*0550*/ 	.word	0x000019a0
        /*0554*/ 	.word	0x00000005
        /*0558*/ 	.word	0x00016830
        /*055c*/ 	.short	0x010a
        /*055e*/ 	.byte	0x3f
	.zero		1


	//   ....[24]....
        /*0560*/ 	.word	0x00001a00
        /*0564*/ 	.word	0x00000005
        /*0568*/ 	.word	0x00016830
        /*056c*/ 	.short	0x010a
        /*056e*/ 	.byte	0x3f
	.zero		1


	//   ....[25]....
        /*0570*/ 	.word	0x00001dc0
        /*0574*/ 	.word	0x00000000
        /*0578*/ 	.word	0x00000000
        /*057c*/ 	.short	0x0101
        /*057e*/ 	.byte	0x3f
	.zero		1


	//   ....[26]....
        /*0580*/ 	.word	0x00004bd0
        /*0584*/ 	.word	0x000000ff
        /*0588*/ 	.word	0x00016830
        /*058c*/ 	.short	0x010a
        /*058e*/ 	.byte	0x06
	.zero		1


	//   ....[27]....
        /*0590*/ 	.word	0x00004c10
        /*0594*/ 	.word	0x000000ff
        /*0598*/ 	.word	0x00016830
        /*059c*/ 	.short	0x010a
        /*059e*/ 	.byte	0x06
	.zero		1


	//   ....[28]....
        /*05a0*/ 	.word	0x00004df0
        /*05a4*/ 	.word	0x000000ff
        /*05a8*/ 	.word	0x00016850
        /*05ac*/ 	.short	0x010a
        /*05ae*/ 	.byte	0x06
	.zero		1


	//   ....[29]....
        /*05b0*/ 	.word	0x00004e30
        /*05b4*/ 	.word	0x000000ff
        /*05b8*/ 	.word	0x00016850
        /*05bc*/ 	.short	0x010a
        /*05be*/ 	.byte	0x06
	.zero		1


	//   ....[30]....
        /*05c0*/ 	.word	0x000052c0
        /*05c4*/ 	.word	0x0000000a
        /*05c8*/ 	.word	0x00000000
        /*05cc*/ 	.short	0x0101
        /*05ce*/ 	.byte	0x3f
	.zero		1


	//   ....[31]....
        /*05d0*/ 	.word	0x00007000
        /*05d4*/ 	.word	0x0000001f
        /*05d8*/ 	.word	0x00000000
        /*05dc*/ 	.short	0x0101
        /*05de*/ 	.byte	0x3f
	.zero		1


	//   ....[32]....
        /*05e0*/ 	.word	0x00007c20
        /*05e4*/ 	.word	0x000000ff
        /*05e8*/ 	.word	0x00016830
        /*05ec*/ 	.short	0x010a
        /*05ee*/ 	.byte	0x06
	.zero		1


	//   ....[33]....
        /*05f0*/ 	.word	0x00007c60
        /*05f4*/ 	.word	0x000000ff
        /*05f8*/ 	.word	0x00016830
        /*05fc*/ 	.short	0x010a
        /*05fe*/ 	.byte	0x06
	.zero		1


	//   ....[34]....
        /*0600*/ 	.word	0x00007e40
        /*0604*/ 	.word	0x000000ff
        /*0608*/ 	.word	0x00016850
        /*060c*/ 	.short	0x010a
        /*060e*/ 	.byte	0x06
	.zero		1


	//   ....[35]....
        /*0610*/ 	.word	0x00007e80
        /*0614*/ 	.word	0x000000ff
        /*0618*/ 	.word	0x00016850
        /*061c*/ 	.short	0x010a
        /*061e*/ 	.byte	0x06
	.zero		1


	//   ....[36]....
        /*0620*/ 	.word	0x00009140
        /*0624*/ 	.word	0x0000001b
        /*0628*/ 	.word	0x00000000
        /*062c*/ 	.short	0x0101
        /*062e*/ 	.byte	0x3f
	.zero		1


	//   ....[37]....
        /*0630*/ 	.word	0x000092f0
        /*0634*/ 	.word	0x0000001f
        /*0638*/ 	.word	0x00000000
        /*063c*/ 	.short	0x0101
        /*063e*/ 	.byte	0x3f
	.zero		1


	//   ....[38]....
        /*0640*/ 	.word	0x00009940
        /*0644*/ 	.word	0x000000ff
        /*0648*/ 	.word	0x00016830
        /*064c*/ 	.short	0x010a
        /*064e*/ 	.byte	0x06
	.zero		1


	//   ....[39]....
        /*0650*/ 	.word	0x00009980
        /*0654*/ 	.word	0x000000ff
        /*0658*/ 	.word	0x00016830
        /*065c*/ 	.short	0x010a
        /*065e*/ 	.byte	0x06
	.zero		1


	//   ....[40]....
        /*0660*/ 	.word	0x00009b60
        /*0664*/ 	.word	0x000000ff
        /*0668*/ 	.word	0x00016850
        /*066c*/ 	.short	0x010a
        /*066e*/ 	.byte	0x06
	.zero		1


	//   ....[41]....
        /*0670*/ 	.word	0x00009ba0
        /*0674*/ 	.word	0x000000ff
        /*0678*/ 	.word	0x00016850
        /*067c*/ 	.short	0x010a
        /*067e*/ 	.byte	0x06
	.zero		1


	//   ....[42]....
        /*0680*/ 	.word	0x0000a000
        /*0684*/ 	.word	0x0000000a
        /*0688*/ 	.word	0x00000000
        /*068c*/ 	.short	0x0101
        /*068e*/ 	.byte	0x3f
	.zero		1


	//   ....[43]....
        /*0690*/ 	.word	0x0000bc30
        /*0694*/ 	.word	0x0000001f
        /*0698*/ 	.word	0x00000000
        /*069c*/ 	.short	0x0101
        /*069e*/ 	.byte	0x3f
	.zero		1


	//   ....[44]....
        /*06a0*/ 	.word	0x0000c600
        /*06a4*/ 	.word	0x000000ff
        /*06a8*/ 	.word	0x00016850
        /*06ac*/ 	.short	0x010a
        /*06ae*/ 	.byte	0x05
	.zero		1


	//   ....[45]....
        /*06b0*/ 	.word	0x0000c640
        /*06b4*/ 	.word	0x000000ff
        /*06b8*/ 	.word	0x00016850
        /*06bc*/ 	.short	0x010a
        /*06be*/ 	.byte	0x05
	.zero		1


	//   ....[46]....
        /*06c0*/ 	.word	0x0000cb60
        /*06c4*/ 	.word	0x00000006
        /*06c8*/ 	.word	0x00000000
        /*06cc*/ 	.short	0x0101
        /*06ce*/ 	.byte	0x3f
	.zero		1


	//   ....[47]....
        /*06d0*/ 	.word	0x0000d7c0
        /*06d4*/ 	.word	0x00000000
        /*06d8*/ 	.word	0x00000000
        /*06dc*/ 	.short	0x0101
        /*06de*/ 	.byte	0x3f
	.zero		1


	//   ....[48]....
        /*06e0*/ 	.word	0x0000f4f0
        /*06e4*/ 	.word	0x00000003
        /*06e8*/ 	.word	0x00016840
        /*06ec*/ 	.short	0x010a
        /*06ee*/ 	.byte	0x3f
	.zero		1


	//   ....[49]....
        /*06f0*/ 	.word	0x000102c0
        /*06f4*/ 	.word	0x00000011
        /*06f8*/ 	.word	0x00016800
        /*06fc*/ 	.short	0x0107
        /*06fe*/ 	.byte	0x3f
	.zero		1


	//   ....[50]....
        /*0700*/ 	.word	0x00010390
        /*0704*/ 	.word	0x00000011
        /*0708*/ 	.word	0x00016800
        /*070c*/ 	.short	0x0101
        /*070e*/ 	.byte	0x3f
	.zero		1


	//   ....[51]....
        /*0710*/ 	.word	0x000103b0
        /*0714*/ 	.word	0x00000011
        /*0718*/ 	.word	0x00016820
        /*071c*/ 	.short	0x010a
        /*071e*/ 	.byte	0x3f
	.zero		1


	//   ....[52]....
        /*0720*/ 	.word	0x000106d0
        /*0724*/ 	.word	0x00000003
        /*0728*/ 	.word	0x00016840
        /*072c*/ 	.short	0x010a
        /*072e*/ 	.byte	0x3f
	.zero		1


	//   ....[53]....
        /*0730*/ 	.word	0x00010900
        /*0734*/ 	.word	0x00000002
        /*0738*/ 	.word	0x00000060
        /*073c*/ 	.short	0x010a
        /*073e*/ 	.byte	0x3f
	.zero		1


	//   ....[54]....
        /*0740*/ 	.word	0x00010e50
        /*0744*/ 	.word	0x00000003
        /*0748*/ 	.word	0x00016840
        /*074c*/ 	.short	0x010a
        /*074e*/ 	.byte	0x3f
	.zero		1


	//   ....[55]....
        /*0750*/ 	.word	0x00011080
        /*0754*/ 	.word	0x00000005
        /*0758*/ 	.word	0x00000060
        /*075c*/ 	.short	0x010a
        /*075e*/ 	.byte	0x3f
	.zero		1


	//   ....[56]....
        /*0760*/ 	.word	0x00011500
        /*0764*/ 	.word	0x00000002
        /*0768*/ 	.word	0x00016840
        /*076c*/ 	.short	0x010a
        /*076e*/ 	.byte	0x3f
	.zero		1


	//   ....[57]....
        /*0770*/ 	.word	0x00011740
        /*0774*/ 	.word	0x00000005
        /*0778*/ 	.word	0x00000060
        /*077c*/ 	.short	0x010a
        /*077e*/ 	.byte	0x3f
	.zero		1


	//   ....[58]....
        /*0780*/ 	.word	0x00011b50
        /*0784*/ 	.word	0x00000003
        /*0788*/ 	.word	0x00016860
        /*078c*/ 	.short	0x010a
        /*078e*/ 	.byte	0x3f
	.zero		1


	//   ....[59]....
        /*0790*/ 	.word	0x00011fd0
        /*0794*/ 	.word	0x00000009
        /*0798*/ 	.word	0x00016820
        /*079c*/ 	.short	0x010a
        /*079e*/ 	.byte	0x3f
	.zero		1


	//   ....[60]....
        /*07a0*/ 	.word	0x00012170
        /*07a4*/ 	.word	0x00000007
        /*07a8*/ 	.word	0x00000000
        /*07ac*/ 	.short	0x010a
        /*07ae*/ 	.byte	0x3f
	.zero		1


	//   ....[61]....
        /*07b0*/ 	.word	0x000121e0
        /*07b4*/ 	.word	0x00000003
        /*07b8*/ 	.word	0x00000000
        /*07bc*/ 	.short	0x010a
        /*07be*/ 	.byte	0x3f
	.zero		1


	//   ....[62]....
        /*07c0*/ 	.word	0x00012240
        /*07c4*/ 	.word	0x00000005
        /*07c8*/ 	.word	0x00000000
        /*07cc*/ 	.short	0x010a
        /*07ce*/ 	.byte	0x3f
	.zero		1


	//   ....[63]....
        /*07d0*/ 	.word	0x00012270
        /*07d4*/ 	.word	0x00000003
        /*07d8*/ 	.word	0x00000000
        /*07dc*/ 	.short	0x010a
        /*07de*/ 	.byte	0x3f
	.zero		1


	//   ....[64]....
        /*07e0*/ 	.word	0x000122e0
        /*07e4*/ 	.word	0x00000003
        /*07e8*/ 	.word	0x00016800
        /*07ec*/ 	.short	0x010a
        /*07ee*/ 	.byte	0x3f
	.zero		1


	//   ....[65]....
        /*07f0*/ 	.word	0x00012330
        /*07f4*/ 	.word	0x00000005
        /*07f8*/ 	.word	0x00016830
        /*07fc*/ 	.short	0x010a
        /*07fe*/ 	.byte	0x3f
	.zero		1


	//   ....[66]....
        /*0800*/ 	.word	0x00012390
        /*0804*/ 	.word	0x00000007
        /*0808*/ 	.word	0x00016830
        /*080c*/ 	.short	0x010a
        /*080e*/ 	.byte	0x3f
	.zero		1


	//   ....[67]....
        /*0810*/ 	.word	0x000123f0
        /*0814*/ 	.word	0x00000007
        /*0818*/ 	.word	0x00016850
        /*081c*/ 	.short	0x010a
        /*081e*/ 	.byte	0x3f
	.zero		1


	//   ....[68]....
        /*0820*/ 	.word	0x00012450
        /*0824*/ 	.word	0x0000000b
        /*0828*/ 	.word	0x00016830
        /*082c*/ 	.short	0x010a
        /*082e*/ 	.byte	0x3f
	.zero		1


	//   ....[69]....
        /*0830*/ 	.word	0x000124b0
        /*0834*/ 	.word	0x0000000b
        /*0838*/ 	.word	0x00016850
        /*083c*/ 	.short	0x010a
        /*083e*/ 	.byte	0x3f
	.zero		1


	//   ....[70]....
        /*0840*/ 	.word	0x00012510
        /*0844*/ 	.word	0x00000009
        /*0848*/ 	.word	0x00016830
        /*084c*/ 	.short	0x010a
        /*084e*/ 	.byte	0x3f
	.zero		1


	//   ....[71]....
        /*0850*/ 	.word	0x00012570
        /*0854*/ 	.word	0x00000009
        /*0858*/ 	.word	0x00016850
        /*085c*/ 	.short	0x010a
        /*085e*/ 	.byte	0x3f
	.zero		1


	//   ....[72]....
        /*0860*/ 	.word	0x000125d0
        /*0864*/ 	.word	0x00000006
        /*0868*/ 	.word	0x00016850
        /*086c*/ 	.short	0x010a
        /*086e*/ 	.byte	0x3f
	.zero		1


	//   ....[73]....
        /*0870*/ 	.word	0x00012720
        /*0874*/ 	.word	0x00000003
        /*0878*/ 	.word	0x00016840
        /*087c*/ 	.short	0x010a
        /*087e*/ 	.byte	0x3f
	.zero		1


	//   ....[74]....
        /*0880*/ 	.word	0x00013570
        /*0884*/ 	.word	0x00000011
        /*0888*/ 	.word	0x00016820
        /*088c*/ 	.short	0x010a
        /*088e*/ 	.byte	0x3f
	.zero		1


	//   ....[75]....
        /*0890*/ 	.word	0x000135c0
        /*0894*/ 	.word	0x00000003
        /*0898*/ 	.word	0x00016840
        /*089c*/ 	.short	0x010a
        /*089e*/ 	.byte	0x3f
	.zero		1


	//   ....[76]....
        /*08a0*/ 	.word	0x00013610
        /*08a4*/ 	.word	0x00000002
        /*08a8*/ 	.word	0x00000060
        /*08ac*/ 	.short	0x010a
        /*08ae*/ 	.byte	0x3f
	.zero		1


	//   ....[77]....
        /*08b0*/ 	.word	0x00013660
        /*08b4*/ 	.word	0x00000003
        /*08b8*/ 	.word	0x00016840
        /*08bc*/ 	.short	0x010a
        /*08be*/ 	.byte	0x3f
	.zero		1


	//   ....[78]....
        /*08c0*/ 	.word	0x000136b0
        /*08c4*/ 	.word	0x00000005
        /*08c8*/ 	.word	0x00000060
        /*08cc*/ 	.short	0x010a
        /*08ce*/ 	.byte	0x3f
	.zero		1


	//   ....[79]....
        /*08d0*/ 	.word	0x00013700
        /*08d4*/ 	.word	0x00000002
        /*08d8*/ 	.word	0x00016840
        /*08dc*/ 	.short	0x010a
        /*08de*/ 	.byte	0x3f
	.zero		1


	//   ....[80]....
        /*08e0*/ 	.word	0x00013750
        /*08e4*/ 	.word	0x00000005
        /*08e8*/ 	.word	0x00000060
        /*08ec*/ 	.short	0x010a
        /*08ee*/ 	.byte	0x3f
	.zero		1


	//   ....[81]....
        /*08f0*/ 	.word	0x000137a0
        /*08f4*/ 	.word	0x00000003
        /*08f8*/ 	.word	0x00016860
        /*08fc*/ 	.short	0x010a
        /*08fe*/ 	.byte	0x3f
	.zero		1


	//   ....[82]....
        /*0900*/ 	.word	0x00013890
        /*0904*/ 	.word	0x00000009
        /*0908*/ 	.word	0x00016820
        /*090c*/ 	.short	0x010a
        /*090e*/ 	.byte	0x3f
	.zero		1


	//   ....[83]....
        /*0910*/ 	.word	0x00013a30
        /*0914*/ 	.word	0x00000007
        /*0918*/ 	.word	0x00000000
        /*091c*/ 	.short	0x010a
        /*091e*/ 	.byte	0x3f
	.zero		1


	//   ....[84]....
        /*0920*/ 	.word	0x00013a80
        /*0924*/ 	.word	0x00000003
        /*0928*/ 	.word	0x00000000
        /*092c*/ 	.short	0x010a
        /*092e*/ 	.byte	0x3f
	.zero		1


	//   ....[85]....
        /*0930*/ 	.word	0x00013ad0
        /*0934*/ 	.word	0x00000005
        /*0938*/ 	.word	0x00000000
        /*093c*/ 	.short	0x010a
        /*093e*/ 	.byte	0x3f
	.zero		1


	//----- nvinfo : EIATTR_NUM_MBARRIERS
	.align		4
.L_1585:
        /*0940*/ 	.byte	0x03, 0x38
        /*0942*/ 	.short	0x0016


	//----- nvinfo : EIATTR_EXIT_INSTR_OFFSETS
	.align		4
        /*0944*/ 	.byte	0x04, 0x1c
        /*0946*/ 	.short	(.L_1587 - .L_1586)


	//   ....[0]....
.L_1586:
        /*0948*/ 	.word	0x00000a30


	//   ....[1]....
        /*094c*/ 	.word	0x0000e220


	//   ....[2]....
        /*0950*/ 	.word	0x000122c0


	//----- nvinfo : EIATTR_MAX_THREADS
	.align		4
.L_1587:
        /*0954*/ 	.byte	0x04, 0x05
        /*0956*/ 	.short	(.L_1589 - .L_1588)
.L_1588:
        /*0958*/ 	.word	0x00000200
        /*095c*/ 	.word	0x00000001
        /*0960*/ 	.word	0x00000001


	//----- nvinfo : EIATTR_CRS_STACK_SIZE
	.align		4
.L_1589:
        /*0964*/ 	.byte	0x04, 0x1e
        /*0966*/ 	.short	(.L_1591 - .L_1590)
.L_1590:
        /*0968*/ 	.word	0x00000000


	//----- nvinfo : EIATTR_CBANK_PARAM_SIZE
	.align		4
.L_1591:
        /*096c*/ 	.byte	0x03, 0x19
        /*096e*/ 	.short	0x0af0


	//----- nvinfo : EIATTR_PARAM_CBANK
	.align		4
        /*0970*/ 	.byte	0x04, 0x0a
        /*0972*/ 	.short	(.L_1593 - .L_1592)
	.align		4
.L_1592:
        /*0974*/ 	.word	index@(.nv.constant0._ZN7cutlass13device_kernelIN5flash11enable_sm90INS1_16FlashAttnFwdSm90INS1_25CollectiveMainloopFwdSm90ILi2EN4cute5tupleIJNS5_1CILi1EEES8_S8_EEENS6_IJNS7_ILi192EEENS7_ILi128EEENS7_ILi64EEEEEELi64ENS_10bfloat16_tEfNS_4arch4Sm90ELb0ELb1ELb0ELb0ELb0ELb0ELb0ELb1ELb1ELb1ELb0ELb0EEENS1_21CollectiveEpilogueFwdINS6_IJSA_SC_SB_EEES9_SE_SG_Li384ELb0ELb1ELb0ELb0EEENS1_30DynamicPersistentTileSchedulerILi384ELi128ELb0ELb1ELb1EEEEEEEEEvNT_6ParamsE)
        /*0978*/ 	.short	0x0210
        /*097a*/ 	.short	0x0af0


	//----- nvinfo : EIATTR_SW_WAR
	.align		4
.L_1593:
        /*097c*/ 	.byte	0x04, 0x36
        /*097e*/ 	.short	(.L_1595 - .L_1594)
.L_1594:
        /*0980*/ 	.word	0x00000008
.L_1595:


//--------------------- .nv.info._ZN7cutlass13device_kernelIN5flash11enable_sm90INS1_16FlashAttnFwdSm90INS1_25CollectiveMainloopFwdSm90ILi2EN4cute5tupleIJNS5_1CILi1EEES8_S8_EEENS6_IJNS7_ILi192EEENS7_ILi128EEENS7_ILi64EEEEEELi64ENS_10bfloat16_tEfNS_4arch4Sm90ELb0ELb1ELb0ELb1ELb0ELb0ELb0ELb1ELb1ELb1ELb0ELb0EEENS1_21CollectiveEpilogueFwdINS6_IJSA_SC_SB_EEES9_SE_SG_Li384ELb1ELb1ELb0ELb0EEENS1_36VarlenDynamicPersistentTileSchedulerILi192ELi128ELi384ELi128ELb0ELb1ELb1ELb1ELb0ELb1EEEEEEEEEvNT_6ParamsE --------------------------
	.section	.nv.info._ZN7cutlass13device_kernelIN5flash11enable_sm90INS1_16FlashAttnFwdSm90INS1_25CollectiveMainloopFwdSm90ILi2EN4cute5tupleIJNS5_1CILi1EEES8_S8_EEENS6_IJNS7_ILi192EEENS7_ILi128EEENS7_ILi64EEEEEELi64ENS_10bfloat16_tEfNS_4arch4Sm90ELb0ELb1ELb0ELb1ELb0ELb0ELb0ELb1ELb1ELb1ELb0ELb0EEENS1_21CollectiveEpilogueFwdINS6_IJSA_SC_SB_EEES9_SE_SG_Li384ELb1ELb1ELb0ELb0EEENS1_36VarlenDynamicPersistentTileSchedulerILi192ELi128ELi384ELi128ELb0ELb1ELb1ELb1ELb0ELb1EEEEEEEEEvNT_6ParamsE,"",@"SHT_CUDA_INFO"
	.sectionflags	@""
	.align	4


	//----- nvinfo : EIATTR_CUDA_API_VERSION
	.align		4
        /*0000*/ 	.byte	0x04, 0x37
        /*0002*/ 	.short	(.L_1597 - .L_1596)
.L_1596:
        /*0004*/ 	.word	0x00000082


	//----- nvinfo : EIATTR_KPARAM_INFO
	.align		4
.L_1597:
        /*0008*/ 	.byte	0x04, 0x17
        /*000a*/ 	.short	(.L_1599 - .L_1598)
.L_1598:
        /*000c*/ 	.word	0x00000000
        /*0010*/ 	.short	0x0000
        /*0012*/ 	.short	0x0070
        /*0014*/ 	.byte	0x00, 0xf0, 0x01, 0x2a


	//----- nvinfo : EIATTR_SPARSE_MMA_MASK
	.align		4
.L_1599:
        /*0018*/ 	.byte	0x03, 0x50
        /*001a*/ 	.short	0x0000


	//----- nvinfo : EIATTR_MAXREG_COUNT
	.align		4
        /*001c*/ 	.byte	0x03, 0x1b
        /*001e*/ 	.short	0x0080


	//----- nvinfo : EIATTR_NUM_BARRIERS
	.align		4
        /*0020*/ 	.byte	0x02, 0x4c
        /*0022*/ 	.byte	0x10
	.zero		1


	//----- nvinfo : EIATTR_EXTERNS
	.align		4
        /*0024*/ 	.byte	0x04, 0x0f
        /*0026*/ 	.short	(.L_1601 - .L_1600)


	//   ....[0]....
	.align		4
.L_1600:
        /*0028*/ 	.word	index@(__assertfail)


	//----- nvinfo : EIATTR_ANNOTATIONS
	.align		4
.L_1601:
        /*002c*/ 	.byte	0x04, 0x55
        /*002e*/ 	.short	(.L_1603 - .L_1602)


	//   ....[0]....
.L_1602:
        /* <DEDUP_REMOVED lines=23> */


	//----- nvinfo : EIATTR_MERCURY_ISA_VERSION
	.align		4
.L_1603:
        /*0190*/ 	.byte	0x03, 0x5f
        /*0192*/ 	.short	0x0101


	//----- nvinfo : EIATTR_UNUSED_LOAD_BYTE_OFFSET
	.align		4
        /*0194*/ 	.byte	0x04, 0x44
        /*0196*/ 	.short	(.L_1605 - .L_1604)


	//   ....[0]....
.L_1604:
        /*0198*/ 	.word	0x00000a40
        /*019c*/ 	.word	0x0000fff0


	//   ....[1]....
        /*01a0*/ 	.word	0x0000cf00
        /*01a4*/ 	.word	0x0000fff0


	//----- nvinfo : EIATTR_INT_WARP_WIDE_INSTR_OFFSETS
	.align		4
.L_1605:
        /*01a8*/ 	.byte	0x04, 0x31
        /*01aa*/ 	.short	(.L_1607 - .L_1606)


	//   ....[0]....
.L_1606:
        /*01ac*/ 	.word	0x00000130


	//   ....[1]....
        /*01b0*/ 	.word	0x00000170


	//   ....[2]....
        /*01b4*/ 	.word	0x000001e0


	//   ....[3]....
        /*01b8*/ 	.word	0x0000fdc0


	//   ....[4]....
        /*01bc*/ 	.word	0x0000fe50


	//   ....[5]....
        /*01c0*/ 	.word	0x00012e30


	//   ....[6]....
        /*01c4*/ 	.word	0x00012ec0


	//----- nvinfo : EIATTR_COOP_GROUP_MASK_REGIDS
	.align		4
.L_1607:
        /*01c8*/ 	.byte	0x04, 0x29
        /*01ca*/ 	.short	(.L_1609 - .L_1608)


	//   ....[0]....
.L_1608:
        /*01cc*/ 	.word	0xffffffff


	//   ....[1]....
        /*01d0*/ 	.word	0xffffffff


	//   ....[2]....
        /*01d4*/ 	.word	0xffffffff


	//   ....[3]....
        /*01d8*/ 	.word	0xffffffff


	//   ....[4]....
        /*01dc*/ 	.word	0xffffffff


	//   ....[5]....
        /*01e0*/ 	.word	0xffffffff


	//   ....[6]....
        /*01e4*/ 	.word	0xffffffff


	//   ....[7]....
        /*01e8*/ 	.word	0xffffffff


	//   ....[8]....
        /*01ec*/ 	.word	0xffffffff


	//   ....[9]....
        /*01f0*/ 	.word	0xffffffff


	//   ....[10]....
        /*01f4*/ 	.word	0xffffffff


	//   ....[11]....
        /*01f8*/ 	.word	0xffffffff


	//   ....[12]....
        /*01fc*/ 	.word	0xffffffff


	//   ....[13]....
        /*0200*/ 	.word	0xffffffff


	//   ....[14]....
        /*0204*/ 	.word	0xffffffff


	//   ....[15]....
        /*0208*/ 	.word	0xffffffff


	//   ....[16]....
        /*020c*/ 	.word	0xffffffff


	//   ....[17]....
        /*0210*/ 	.word	0xffffffff


	//   ....[18]....
        /*0214*/ 	.word	0xffffffff


	//   ....[19]....
        /*0218*/ 	.word	0xffffffff


	//   ....[20]....
        /*021c*/ 	.word	0xffffffff


	//   ....[21]....
        /*0220*/ 	.word	0xffffffff


	//   ....[22]....
        /*0224*/ 	.word	0xffffffff


	//   ....[23]....
        /*0228*/ 	.word	0xffffffff


	//   ....[24]....
        /*022c*/ 	.word	0xffffffff


	//   ....[25]....
        /*0230*/ 	.word	0xffffffff


	//   ....[26]....
        /*0234*/ 	.word	0xffffffff


	//   ....[27]....
        /*0238*/ 	.word	0xffffffff


	//   ....[28]....
        /*023c*/ 	.word	0xffffffff


	//   ....[29]....
        /*0240*/ 	.word	0xffffffff


	//   ....[30]....
        /*0244*/ 	.word	0xffffffff


	//   ....[31]....
        /*0248*/ 	.word	0xffffffff


	//   ....[32]....
        /*024c*/ 	.word	0xffffffff


	//   ....[33]....
        /*0250*/ 	.word	0xffffffff


	//   ....[34]....
        /*0254*/ 	.word	0xffffffff


	//   ....[35]....
        /*0258*/ 	.word	0xffffffff


	//   ....[36]....
        /*025c*/ 	.word	0xffffffff


	//   ....[37]....
        /*0260*/ 	.word	0xffffffff


	//   ....[38]....
        /*0264*/ 	.word	0xffffffff


	//   ....[39]....
        /*0268*/ 	.word	0xffffffff


	//   ....[40]....
        /*026c*/ 	.word	0xffffffff


	//   ....[41]....
        /*0270*/ 	.word	0xffffffff


	//   ....[42]....
        /*0274*/ 	.word	0xffffffff


	//   ....[43]....
        /*0278*/ 	.word	0xffffffff


	//   ....[44]....
        /*027c*/ 	.word	0xffffffff


	//   ....[45]....
        /*0280*/ 	.word	0xffffffff


	//   ....[46]....
        /*0284*/ 	.word	0xffffffff


	//   ....[47]....
        /*0288*/ 	.word	0xffffffff


	//   ....[48]....
        /*028c*/ 	.word	0xffffffff


	//   ....[49]....
        /*0290*/ 	.word	0xffffffff


	//   ....[50]....
        /*0294*/ 	.word	0xffffffff


	//   ....[51]....
        /*0298*/ 	.word	0xffffffff


	//   ....[52]....
        /*029c*/ 	.word	0xffffffff


	//   ....[53]....
        /*02a0*/ 	.word	0xffffffff


	//   ....[54]....
        /*02a4*/ 	.word	0xffffffff


	//   ....[55]....
        /*02a8*/ 	.word	0xffffffff


	//   ....[56]....
        /*02ac*/ 	.word	0xffffffff


	//   ....[57]....
        /*02b0*/ 	.word	0xffffffff


	//   ....[58]....
        /*02b4*/ 	.word	0xffffffff


	//   ....[59]....
        /*02b8*/ 	.word	0xffffffff


	//   ....[60]....
        /*02bc*/ 	.word	0xffffffff


	//   ....[61]....
        /*02c0*/ 	.word	0xffffffff


	//   ....[62]....
        /*02c4*/ 	.word	0xffffffff


	//   ....[63]....
        /*02c8*/ 	.word	0xffffffff


	//   ....[64]....
        /*02cc*/ 	.word	0xffffffff


	//   ....[65]....
        /*02d0*/ 	.word	0xffffffff


	//   ....[66]....
        /*02d4*/ 	.word	0xffffffff


	//   ....[67]....
        /*02d8*/ 	.word	0xffffffff


	//   ....[68]....
        /*02dc*/ 	.word	0xffffffff


	//   ....[69]....
        /*02e0*/ 	.word	0xffffffff


	//   ....[70]....
        /*02e4*/ 	.word	0xffffffff


	//   ....[71]....
        /*02e8*/ 	.word	0xffffffff


	//   ....[72]....
        /*02ec*/ 	.word	0xffffffff


	//   ....[73]....
        /*02f0*/ 	.word	0xffffffff


	//   ....[74]....
        /*02f4*/ 	.word	0xffffffff


	//   ....[75]....
        /*02f8*/ 	.word	0xffffffff


	//   ....[76]....
        /*02fc*/ 	.word	0xffffffff


	//   ....[77]....
        /*0300*/ 	.word	0xffffffff


	//   ....[78]....
        /*0304*/ 	.word	0xffffffff


	//   ....[79]....
        /*0308*/ 	.word	0xffffffff


	//   ....[80]....
        /*030c*/ 	.word	0xffffffff


	//   ....[81]....
        /*0310*/ 	.word	0xffffffff


	//   ....[82]....
        /*0314*/ 	.word	0xffffffff


	//   ....[83]....
        /*0318*/ 	.word	0xffffffff


	//   ....[84]....
        /*031c*/ 	.word	0xffffffff


	//   ....[85]....
        /*0320*/ 	.word	0xffffffff


	//   ....[86]....
        /*0324*/ 	.word	0xffffffff


	//   ....[87]....
        /*0328*/ 	.word	0xffffffff


	//   ....[88]....
        /*032c*/ 	.word	0xffffffff


	//   ....[89]....
        /*0330*/ 	.word	0xffffffff


	//   ....[90]....
        /*0334*/ 	.word	0xffffffff


	//   ....[91]....
        /*0338*/ 	.word	0xffffffff


	//   ....[92]....
        /*033c*/ 	.word	0xffffffff


	//   ....[93]....
        /*0340*/ 	.word	0xffffffff


	//   ....[94]....
        /*0344*/ 	.word	0xffffffff


	//   ....[95]....
        /*0348*/ 	.word	0xffffffff


	//   ....[96]....
        /*034c*/ 	.word	0xffffffff


	//   ....[97]....
        /*0350*/ 	.word	0xffffffff


	//   ....[98]....
        /*0354*/ 	.word	0xffffffff


	//   ....[99]....
        /*0358*/ 	.word	0xffffffff


	//   ....[100]....
        /*035c*/ 	.word	0xffffffff


	//   ....[101]....
        /*0360*/ 	.word	0xffffffff


	//   ....[102]....
        /*0364*/ 	.word	0xffffffff


	//   ....[103]....
        /*0368*/ 	.word	0xffffffff


	//   ....[104]....
        /*036c*/ 	.word	0xffffffff


	//   ....[105]....
        /*0370*/ 	.word	0xffffffff


	//   ....[106]....
        /*0374*/ 	.word	0xffffffff


	//   ....[107]....
        /*0378*/ 	.word	0xffffffff


	//   ....[108]....
        /*037c*/ 	.word	0xffffffff


	//   ....[109]....
        /*0380*/ 	.word	0xffffffff


	//   ....[110]....
        /*0384*/ 	.word	0xffffffff


	//   ....[111]....
        /*0388*/ 	.word	0xffffffff


	//   ....[112]....
        /*038c*/ 	.word	0xffffffff


	//   ....[113]....
        /*0390*/ 	.word	0x0500000f


	//   ....[114]....
        /*0394*/ 	.word	0x0500000f


	//   ....[115]....
        /*0398*/ 	.word	0x0500000f


	//   ....[116]....
        /*039c*/ 	.word	0x0500000f


	//   ....[117]....
        /*03a0*/ 	.word	0x0500000f


	//   ....[118]....
        /*03a4*/ 	.word	0x0500000f


	//   ....[119]....
        /*03a8*/ 	.word	0x0500000f


	//   ....[120]....
        /*03ac*/ 	.word	0x0500000f


	//   ....[121]....
        /*03b0*/ 	.word	0x0500000f


	//   ....[122]....
        /*03b4*/ 	.word	0x0500000f


	//   ....[123]....
        /*03b8*/ 	.word	0x0500000f


	//   ....[124]....
        /*03bc*/ 	.word	0x0500000f


	//   ....[125]....
        /*03c0*/ 	.word	0x0500000f


	//   ....[126]....
        /*03c4*/ 	.word	0x0500000f


	//   ....[127]....
        /*03c8*/ 	.word	0x0500000f


	//   ....[128]....
        /*03cc*/ 	.word	0x0500000f


	//   ....[129]....
        /*03d0*/ 	.word	0x0500000f


	//   ....[130]....
        /*03d4*/ 	.word	0x0500000f


	//   ....[131]....
        /*03d8*/ 	.word	0x0500000f


	//   ....[132]....
        /*03dc*/ 	.word	0x0500000f


	//   ....[133]....
        /*03e0*/ 	.word	0x0500000f


	//   ....[134]....
        /*03e4*/ 	.word	0x0500000f


	//   ....[135]....
        /*03e8*/ 	.word	0x0500000f


	//   ....[136]....
        /*03ec*/ 	.word	0x0500000f


	//   ....[137]....
        /*03f0*/ 	.word	0x0500000f


	//   ....[138]....
        /*03f4*/ 	.word	0x0500000f


	//   ....[139]....
        /*03f8*/ 	.word	0x0500000f


	//   ....[140]....
        /*03fc*/ 	.word	0x0500000f


	//   ....[141]....
        /*0400*/ 	.word	0x0500000f


	//   ....[142]....
        /*0404*/ 	.word	0x0500000f


	//   ....[143]....
        /*0408*/ 	.word	0x0500000f


	//   ....[144]....
        /*040c*/ 	.word	0x0500000f


	//   ....[145]....
        /*0410*/ 	.word	0x0500000f


	//   ....[146]....
        /*0414*/ 	.word	0x0500000f


	//   ....[147]....
        /*0418*/ 	.word	0x0500000f


	//   ....[148]....
        /*041c*/ 	.word	0x0500000f


	//   ....[149]....
        /*0420*/ 	.word	0x0500000f


	//   ....[150]....
        /*0424*/ 	.word	0x0500000f


	//   ....[151]....
        /*0428*/ 	.word	0x0500000f


	//   ....[152]....
        /*042c*/ 	.word	0x0500000f


	//   ....[153]....
        /*0430*/ 	.word	0x0500000f


	//   ....[154]....
        /*0434*/ 	.word	0x0500000f


	//   ....[155]....
        /*0438*/ 	.word	0x0500000f


	//----- nvinfo : EIATTR_COOP_GROUP_INSTR_OFFSETS
	.align		4
.L_1609:
        /*043c*/ 	.byte	0x04, 0x28
        /*043e*/ 	.short	(.L_1611 - .L_1610)


	//   ....[0]....
.L_1610:
        /*0440*/ 	.word	0x00000070


	//   ....[1]....
        /*0444*/ 	.word	0x00000140


	//   ....[2]....
        /*0448*/ 	.word	0x00000190


	//   ....[3]....
        /*044c*/ 	.word	0x000003c0


	//   ....[4]....
        /*0450*/ 	.word	0x00000520


	//   ....[5]....
        /*0454*/ 	.word	0x00000640


	//   ....[6]....
        /*0458*/ 	.word	0x000007a0


	//   ....[7]....
        /*045c*/ 	.word	0x00001840


	//   ....[8]....
        /*0460*/ 	.word	0x00001e80


	//   ....[9]....
        /*0464*/ 	.word	0x00002160


	//   ....[10]....
        /*0468*/ 	.word	0x000033f0


	//   ....[11]....
        /*046c*/ 	.word	0x00003540


	//   ....[12]....
        /*0470*/ 	.word	0x00003e30


	//   ....[13]....
        /*0474*/ 	.word	0x00003e80


	//   ....[14]....
        /*0478*/ 	.word	0x00005390


	//   ....[15]....
        /*047c*/ 	.word	0x000055f0


	//   ....[16]....
        /*0480*/ 	.word	0x000061a0


	//   ....[17]....
        /*0484*/ 	.word	0x000061c0


	//   ....[18]....
        /*0488*/ 	.word	0x00006b80


	//   ....[19]....
        /*048c*/ 	.word	0x00006c00


	//   ....[20]....
        /*0490*/ 	.word	0x00008320


	//   ....[21]....
        /*0494*/ 	.word	0x00008350


	//   ....[22]....
        /*0498*/ 	.word	0x000088d0


	//   ....[23]....
        /*049c*/ 	.word	0x00008950


	//   ....[24]....
        /*04a0*/ 	.word	0x0000a0b0


	//   ....[25]....
        /*04a4*/ 	.word	0x0000a310


	//   ....[26]....
        /*04a8*/ 	.word	0x0000aee0


	//   ....[27]....
        /*04ac*/ 	.word	0x0000af30


	//   ....[28]....
        /*04b0*/ 	.word	0x0000b870


	//   ....[29]....
        /*04b4*/ 	.word	0x0000b910


	//   ....[30]....
        /*04b8*/ 	.word	0x0000c7e0


	//   ....[31]....
        /*04bc*/ 	.word	0x0000c820


	//   ....[32]....
        /*04c0*/ 	.word	0x0000c900


	//   ....[33]....
        /*04c4*/ 	.word	0x0000c910


	//   ....[34]....
        /*04c8*/ 	.word	0x0000d680


	//   ....[35]....
        /*04cc*/ 	.word	0x0000d6c0


	//   ....[36]....
        /*04d0*/ 	.word	0x0000d700


	//   ....[37]....
        /*04d4*/ 	.word	0x0000d730


	//   ....[38]....
        /*04d8*/ 	.word	0x0000dc10


	//   ....[39]....
        /*04dc*/ 	.word	0x0000dc50


	//   ....[40]....
        /*04e0*/ 	.word	0x0000dc80


	//   ....[41]....
        /*04e4*/ 	.word	0x0000dcb0


	//   ....[42]....
        /*04e8*/ 	.word	0x0000dcd0


	//   ....[43]....
        /*04ec*/ 	.word	0x0000dce0


	//   ....[44]....
        /*04f0*/ 	.word	0x0000dd00


	//   ....[45]....
        /*04f4*/ 	.word	0x0000dd20


	//   ....[46]....
        /*04f8*/ 	.word	0x0000e5c0


	//   ....[47]....
        /*04fc*/ 	.word	0x0000e5f0


	//   ....[48]....
        /*0500*/ 	.word	0x0000e630


	//   ....[49]....
        /*0504*/ 	.word	0x0000e660


	//   ....[50]....
        /*0508*/ 	.word	0x0000e670


	//   ....[51]....
        /*050c*/ 	.word	0x0000e680


	//   ....[52]....
        /*0510*/ 	.word	0x0000e690


	//   ....[53]....
        /*0514*/ 	.word	0x0000e6b0


	//   ....[54]....
        /*0518*/ 	.word	0x0000e810


	//   ....[55]....
        /*051c*/ 	.word	0x0000ea00


	//   ....[56]....
        /*0520*/ 	.word	0x0000ea30


	//   ....[57]....
        /*0524*/ 	.word	0x0000ea60


	//   ....[58]....
        /*0528*/ 	.word	0x0000ea90


	//   ....[59]....
        /*052c*/ 	.word	0x0000eac0


	//   ....[60]....
        /*0530*/ 	.word	0x0000eaf0


	//   ....[61]....
        /*0534*/ 	.word	0x0000ec60


	//   ....[62]....
        /*0538*/ 	.word	0x0000ec90


	//   ....[63]....
        /*053c*/ 	.word	0x0000ecc0


	//   ....[64]....
        /*0540*/ 	.word	0x0000ecf0


	//   ....[65]....
        /*0544*/ 	.word	0x0000ed20


	//   ....[66]....
        /*0548*/ 	.word	0x0000ed50


	//   ....[67]....
        /*054c*/ 	.word	0x0000edf0


	//   ....[68]....
        /*0550*/ 	.word	0x0000ee50


	//   ....[69]....
        /*0554*/ 	.word	0x0000eef0


	//   ....[70]....
        /*0558*/ 	.word	0x00010340


	//   ....[71]....
        /*055c*/ 	.word	0x00010f30


	//   ....[72]....
        /*0560*/ 	.word	0x00010f40


	//   ....[73]....
        /*0564*/ 	.word	0x00010f60


	//   ....[74]....
        /*0568*/ 	.word	0x00010ff0


	//   ....[75]....
        /*056c*/ 	.word	0x00011000


	//   ....[76]....
        /*0570*/ 	.word	0x00011070


	//   ....[77]....
        /*0574*/ 	.word	0x00011080


	//   ....[78]....
        /*0578*/ 	.word	0x000110f0


	//   ....[79]....
        /*057c*/ 	.word	0x00011100


	//   ....[80]....
        /*0580*/ 	.word	0x00011170


	//   ....[81]....
        /*0584*/ 	.word	0x00011180


	//   ....[82]....
        /*0588*/ 	.word	0x000111f0


	//   ....[83]....
        /*058c*/ 	.word	0x00011200


	//   ....[84]....
        /*0590*/ 	.word	0x00011270


	//   ....[85]....
        /*0594*/ 	.word	0x00011280


	//   ....[86]....
        /*0598*/ 	.word	0x00011290


	//   ....[87]....
        /*059c*/ 	.word	0x00011320


	//   ....[88]....
        /*05a0*/ 	.word	0x00011330


	//   ....[89]....
        /*05a4*/ 	.word	0x00011340


	//   ....[90]....
        /*05a8*/ 	.word	0x000113d0


	//   ....[91]....
        /*05ac*/ 	.word	0x00011410


	//   ....[92]....
        /*05b0*/ 	.word	0x00011430


	//   ....[93]....
        /*05b4*/ 	.word	0x00011490


	//   ....[94]....
        /*05b8*/ 	.word	0x000114b0


	//   ....[95]....
        /*05bc*/ 	.word	0x00013390


	//   ....[96]....
        /*05c0*/ 	.word	0x000133e0


	//   ....[97]....
        /*05c4*/ 	.word	0x00013410


	//   ....[98]....
        /*05c8*/ 	.word	0x00013440


	//   ....[99]....
        /*05cc*/ 	.word	0x00013450


	//   ....[100]....
        /*05d0*/ 	.word	0x00013480


	//   ....[101]....
        /*05d4*/ 	.word	0x000134b0


	//   ....[102]....
        /*05d8*/ 	.word	0x000134e0


	//   ....[103]....
        /*05dc*/ 	.word	0x00013660


	//   ....[104]....
        /*05e0*/ 	.word	0x00013690


	//   ....[105]....
        /*05e4*/ 	.word	0x000136c0


	//   ....[106]....
        /*05e8*/ 	.word	0x000136f0


	//   ....[107]....
        /*05ec*/ 	.word	0x00013720


	//   ....[108]....
        /*05f0*/ 	.word	0x00013750


	//   ....[109]....
        /*05f4*/ 	.word	0x00013810


	//   ....[110]....
        /*05f8*/ 	.word	0x00013830


	//   ....[111]....
        /*05fc*/ 	.word	0x000138a0


	//   ....[112]....
        /*0600*/ 	.word	0x00013f40


	//   ....[113]....
        /*0604*/ 	.word	0x000145a0


	//   ....[114]....
        /*0608*/ 	.word	0x00014750


	//   ....[115]....
        /*060c*/ 	.word	0x000147a0


	//   ....[116]....
        /*0610*/ 	.word	0x00014800


	//   ....[117]....
        /*0614*/ 	.word	0x000148e0


	//   ....[118]....
        /*0618*/ 	.word	0x00014940


	//   ....[119]....
        /*061c*/ 	.word	0x00014a20


	//   ....[120]....
        /*0620*/ 	.word	0x00014a80


	//   ....[121]....
        /*0624*/ 	.word	0x00014b60


	//   ....[122]....
        /*0628*/ 	.word	0x00014bc0


	//   ....[123]....
        /*062c*/ 	.word	0x00014ca0


	//   ....[124]....
        /*0630*/ 	.word	0x00014d00


	//   ....[125]....
        /*0634*/ 	.word	0x00014de0


	//   ....[126]....
        /*0638*/ 	.word	0x00014e40


	//   ....[127]....
        /*063c*/ 	.word	0x00014f20


	//   ....[128]....
        /*0640*/ 	.word	0x00014f80


	//   ....[129]....
        /*0644*/ 	.word	0x00015070


	//   ....[130]....
        /*0648*/ 	.word	0x000150e0


	//   ....[131]....
        /*064c*/ 	.word	0x000151a0


	//   ....[132]....
        /*0650*/ 	.word	0x00015200


	//   ....[133]....
        /*0654*/ 	.word	0x000152d0


	//   ....[134]....
        /*0658*/ 	.word	0x00015340


	//   ....[135]....
        /*065c*/ 	.word	0x00015410


	//   ....[136]....
        /*0660*/ 	.word	0x00015470


	//   ....[137]....
        /*0664*/ 	.word	0x00015510


	//   ....[138]....
        /*0668*/ 	.word	0x00015820


	//   ....[139]....
        /*066c*/ 	.word	0x000158c0


	//   ....[140]....
        /*0670*/ 	.word	0x000159e0


	//   ....[141]....
        /*0674*/ 	.word	0x00015a50


	//   ....[142]....
        /*0678*/ 	.word	0x00015ac0


	//   ....[143]....
        /*067c*/ 	.word	0x00015b30


	//   ....[144]....
        /*0680*/ 	.word	0x00015ba0


	//   ....[145]....
        /*0684*/ 	.word	0x00015c20


	//   ....[146]....
        /*0688*/ 	.word	0x00015cb0


	//   ....[147]....
        /*068c*/ 	.word	0x00015d40


	//   ....[148]....
        /*0690*/ 	.word	0x00015db0


	//   ....[149]....
        /*0694*/ 	.word	0x00015e20


	//   ....[150]....
        /*0698*/ 	.word	0x00015e90


	//   ....[151]....
        /*069c*/ 	.word	0x00015f10


	//   ....[152]....
        /*06a0*/ 	.word	0x00015f80


	//   ....[153]....
        /*06a4*/ 	.word	0x00016020


	//   ....[154]....
        /*06a8*/ 	.word	0x000160b0


	//   ....[155]....
        /*06ac*/ 	.word	0x000161d0


	//----- nvinfo : EIATTR_REG_RECONFIG
	.align		4
.L_1611:
        /*06b0*/ 	.byte	0x01, 0x54
	.zero		2


	//----- nvinfo : EIATTR_SYSCALL_OFFSETS
	.align		4
        /*06b4*/ 	.byte	0x04, 0x46
        /*06b6*/ 	.short	(.L_1613 - .L_1612)


	//   ....[0]....
.L_1612:
        /*06b8*/ 	.word	0x00001a20


	//   ....[1]....
        /*06bc*/ 	.word	0x0000ffb0


	//   ....[2]....
        /*06c0*/ 	.word	0x00010100


	//   ....[3]....
        /*06c4*/ 	.word	0x000101f0


	//   ....[4]....
        /*06c8*/ 	.word	0x00010a10


	//----- nvinfo : EIATTR_MBARRIER_INSTR_OFFSETS
	.align		4
.L_1613:
        /*06cc*/ 	.byte	0x04, 0x39
        /*06ce*/ 	.short	(.L_1615 - .L_1614)


	//   ....[0]....
.L_1614:
        /*06d0*/ 	.word	0x00000270
        /*06d4*/ 	.word	0x000000ff
        /*06d8*/ 	.word	0x00016800
        /*06dc*/ 	.short	0x0100
        /*06de*/ 	.byte	0x08
	.zero		1


	//   ....[1]....
        /*06e0*/ 	.word	0x00000280
        /*06e4*/ 	.word	0x000000ff
        /*06e8*/ 	.word	0x00016820
        /*06ec*/ 	.short	0x0100
        /*06ee*/ 	.byte	0x08
	.zero		1


	//   ....[2]....
        /*06f0*/ 	.word	0x00000370
        /*06f4*/ 	.word	0x000000ff
        /*06f8*/ 	.word	0x00016830
        /*06fc*/ 	.short	0x0100
        /*06fe*/ 	.byte	0x08
	.zero		1


	//   ....[3]....
        /*0700*/ 	.word	0x00000380
        /*0704*/ 	.word	0x000000ff
        /*0708*/ 	.word	0x00016840
        /*070c*/ 	.short	0x0100
        /*070e*/ 	.byte	0x08
	.zero		1


	//   ....[4]....
        /*0710*/ 	.word	0x00000390
        /*0714*/ 	.word	0x000000ff
        /*0718*/ 	.word	0x00016838
        /*071c*/ 	.short	0x0100
        /*071e*/ 	.byte	0x08
	.zero		1


	//   ....[5]....
        /*0720*/ 	.word	0x000003a0
        /*0724*/ 	.word	0x000000ff
        /*0728*/ 	.word	0x00016848
        /*072c*/ 	.short	0x0100
        /*072e*/ 	.byte	0x08
	.zero		1


	//   ....[6]....
        /*0730*/ 	.word	0x000004d0
        /*0734*/ 	.word	0x000000ff
        /*0738*/ 	.word	0x00016850
        /*073c*/ 	.short	0x0100
        /*073e*/ 	.byte	0x08
	.zero		1


	//   ....[7]....
        /*0740*/ 	.word	0x000004e0
        /*0744*/ 	.word	0x000000ff
        /*0748*/ 	.word	0x00016860
        /*074c*/ 	.short	0x0100
        /*074e*/ 	.byte	0x08
	.zero		1


	//   ....[8]....
        /*0750*/ 	.word	0x000004f0
        /*0754*/ 	.word	0x000000ff
        /*0758*/ 	.word	0x00016858
        /*075c*/ 	.short	0x0100
        /*075e*/ 	.byte	0x08
	.zero		1


	//   ....[9]....
        /*0760*/ 	.word	0x00000500
        /*0764*/ 	.word	0x000000ff
        /*0768*/ 	.word	0x00016868
        /*076c*/ 	.short	0x0100
        /*076e*/ 	.byte	0x08
	.zero		1


	//   ....[10]....
        /*0770*/ 	.word	0x000005f0
        /*0774*/ 	.word	0x000000ff
        /*0778*/ 	.word	0x00016870
        /*077c*/ 	.short	0x0100
        /*077e*/ 	.byte	0x06
	.zero		1


	//   ....[11]....
        /*0780*/ 	.word	0x00000600
        /*0784*/ 	.word	0x000000ff
        /*0788*/ 	.word	0x00016880
        /*078c*/ 	.short	0x0100
        /*078e*/ 	.byte	0x06
	.zero		1


	//   ....[12]....
        /*0790*/ 	.word	0x00000610
        /*0794*/ 	.word	0x000000ff
        /*0798*/ 	.word	0x00016878
        /*079c*/ 	.short	0x0100
        /*079e*/ 	.byte	0x06
	.zero		1


	//   ....[13]....
        /*07a0*/ 	.word	0x00000620
        /*07a4*/ 	.word	0x000000ff
        /*07a8*/ 	.word	0x00016888
        /*07ac*/ 	.short	0x0100
        /*07ae*/ 	.byte	0x06
	.zero		1


	//   ....[14]....
        /*07b0*/ 	.word	0x00000750
        /*07b4*/ 	.word	0x000000ff
        /*07b8*/ 	.word	0x00016890
        /*07bc*/ 	.short	0x0100
        /*07be*/ 	.byte	0x08
	.zero		1


	//   ....[15]....
        /*07c0*/ 	.word	0x00000760
        /*07c4*/ 	.word	0x000000ff
        /*07c8*/ 	.word	0x000168a0
        /*07cc*/ 	.short	0x0100
        /*07ce*/ 	.byte	0x08
	.zero		1


	//   ....[16]....
        /*07d0*/ 	.word	0x00000770
        /*07d4*/ 	.word	0x000000ff
        /*07d8*/ 	.word	0x00016898
        /*07dc*/ 	.short	0x0100
        /*07de*/ 	.byte	0x08
	.zero		1


	//   ....[17]....
        /*07e0*/ 	.word	0x00000780
        /*07e4*/ 	.word	0x000000ff
        /*07e8*/ 	.word	0x000168a8
        /*07ec*/ 	.short	0x0100
        /*07ee*/ 	.byte	0x08
	.zero		1


	//   ....[18]....
        /*07f0*/ 	.word	0x000008b0
        /*07f4*/ 	.word	0x000000ff
        /*07f8*/ 	.word	0x000168b0
        /*07fc*/ 	.short	0x0100
        /*07fe*/ 	.byte	0x08
	.zero		1


	//   ....[19]....
        /*0800*/ 	.word	0x000008c0
        /*0804*/ 	.word	0x000000ff
        /*0808*/ 	.word	0x000168c0
        /*080c*/ 	.short	0x0100
        /*080e*/ 	.byte	0x08
	.zero		1


	//   ....[20]....
        /*0810*/ 	.word	0x000008d0
        /*0814*/ 	.word	0x000000ff
        /*0818*/ 	.word	0x000168b8
        /*081c*/ 	.short	0x0100
        /*081e*/ 	.byte	0x08
	.zero		1


	//   ....[21]....
        /*0820*/ 	.word	0x000008e0
        /*0824*/ 	.word	0x000000ff
        /*0828*/ 	.word	0x000168c8
        /*082c*/ 	.short	0x0100
        /*082e*/ 	.byte	0x08
	.zero		1


	//   ....[22]....
        /*0830*/ 	.word	0x00001aa0
        /*0834*/ 	.word	0x000000ff
        /*0838*/ 	.word	0x00016800
        /*083c*/ 	.short	0x010a
        /*083e*/ 	.byte	0x2d
	.zero		1


	//   ....[23]....
        /*0840*/ 	.word	0x00001b20
        /*0844*/ 	.word	0x00000005
        /*0848*/ 	.word	0x00016830
        /*084c*/ 	.short	0x010a
        /*084e*/ 	.byte	0x3f
	.zero		1


	//   ....[24]....
        /*0850*/ 	.word	0x00001b80
        /*0854*/ 	.word	0x00000005
        /*0858*/ 	.word	0x00016830
        /*085c*/ 	.short	0x010a
        /*085e*/ 	.byte	0x3f
	.zero		1


	//   ....[25]....
        /*0860*/ 	.word	0x00001f20
        /*0864*/ 	.word	0x00000000
        /*0868*/ 	.word	0x00000000
        /*086c*/ 	.short	0x0101
        /*086e*/ 	.byte	0x3f
	.zero		1


	//   ....[26]....
        /*0870*/ 	.word	0x00004d50
        /*0874*/ 	.word	0x000000ff
        /*0878*/ 	.word	0x00016830
        /*087c*/ 	.short	0x010a
        /*087e*/ 	.byte	0x06
	.zero		1


	//   ....[27]....
        /*0880*/ 	.word	0x00004d90
        /*0884*/ 	.word	0x000000ff
        /*0888*/ 	.word	0x00016830
        /*088c*/ 	.short	0x010a
        /*088e*/ 	.byte	0x06
	.zero		1


	//   ....[28]....
        /*0890*/ 	.word	0x00004f70
        /*0894*/ 	.word	0x000000ff
        /*0898*/ 	.word	0x00016850
        /*089c*/ 	.short	0x010a
        /*089e*/ 	.byte	0x06
	.zero		1


	//   ....[29]....
        /*08a0*/ 	.word	0x00004fb0
        /*08a4*/ 	.word	0x000000ff
        /*08a8*/ 	.word	0x00016850
        /*08ac*/ 	.short	0x010a
        /*08ae*/ 	.byte	0x06
	.zero		1


	//   ....[30]....
        /*08b0*/ 	.word	0x000053f0
        /*08b4*/ 	.word	0x00000008
        /*08b8*/ 	.word	0x00000000
        /*08bc*/ 	.short	0x0101
        /*08be*/ 	.byte	0x3f
	.zero		1


	//   ....[31]....
        /*08c0*/ 	.word	0x00007080
        /*08c4*/ 	.word	0x00000019
        /*08c8*/ 	.word	0x00000000
        /*08cc*/ 	.short	0x0101
        /*08ce*/ 	.byte	0x3f
	.zero		1


	//   ....[32]....
        /*08d0*/ 	.word	0x00007d90
        /*08d4*/ 	.word	0x000000ff
        /*08d8*/ 	.word	0x00016830
        /*08dc*/ 	.short	0x010a
        /*08de*/ 	.byte	0x06
	.zero		1


	//   ....[33]....
        /*08e0*/ 	.word	0x00007dd0
        /*08e4*/ 	.word	0x000000ff
        /*08e8*/ 	.word	0x00016830
        /*08ec*/ 	.short	0x010a
        /*08ee*/ 	.byte	0x06
	.zero		1


	//   ....[34]....
        /*08f0*/ 	.word	0x00007fb0
        /*08f4*/ 	.word	0x000000ff
        /*08f8*/ 	.word	0x00016850
        /*08fc*/ 	.short	0x010a
        /*08fe*/ 	.byte	0x06
	.zero		1


	//   ....[35]....
        /*0900*/ 	.word	0x00007ff0
        /*0904*/ 	.word	0x000000ff
        /*0908*/ 	.word	0x00016850
        /*090c*/ 	.short	0x010a
        /*090e*/ 	.byte	0x06
	.zero		1


	//   ....[36]....
        /*0910*/ 	.word	0x00009250
        /*0914*/ 	.word	0x0000001b
        /*0918*/ 	.word	0x00000000
        /*091c*/ 	.short	0x0101
        /*091e*/ 	.byte	0x3f
	.zero		1


	//   ....[37]....
        /*0920*/ 	.word	0x00009300
        /*0924*/ 	.word	0x0000001f
        /*0928*/ 	.word	0x00000000
        /*092c*/ 	.short	0x0101
        /*092e*/ 	.byte	0x3f
	.zero		1


	//   ....[38]....
        /*0930*/ 	.word	0x00009a90
        /*0934*/ 	.word	0x000000ff
        /*0938*/ 	.word	0x00016830
        /*093c*/ 	.short	0x010a
        /*093e*/ 	.byte	0x06
	.zero		1


	//   ....[39]....
        /*0940*/ 	.word	0x00009ad0
        /*0944*/ 	.word	0x000000ff
        /*0948*/ 	.word	0x00016830
        /*094c*/ 	.short	0x010a
        /*094e*/ 	.byte	0x06
	.zero		1


	//   ....[40]....
        /*0950*/ 	.word	0x00009cb0
        /*0954*/ 	.word	0x000000ff
        /*0958*/ 	.word	0x00016850
        /*095c*/ 	.short	0x010a
        /*095e*/ 	.byte	0x06
	.zero		1


	//   ....[41]....
        /*0960*/ 	.word	0x00009cf0
        /*0964*/ 	.word	0x000000ff
        /*0968*/ 	.word	0x00016850
        /*096c*/ 	.short	0x010a
        /*096e*/ 	.byte	0x06
	.zero		1


	//   ....[42]....
        /*0970*/ 	.word	0x0000a150
        /*0974*/ 	.word	0x0000000a
        /*0978*/ 	.word	0x00000000
        /*097c*/ 	.short	0x0101
        /*097e*/ 	.byte	0x3f
	.zero		1


	//   ....[43]....
        /*0980*/ 	.word	0x0000bd80
        /*0984*/ 	.word	0x00000019
        /*0988*/ 	.word	0x00000000
        /*098c*/ 	.short	0x0101
        /*098e*/ 	.byte	0x3f
	.zero		1


	//   ....[44]....
        /*0990*/ 	.word	0x0000c750
        /*0994*/ 	.word	0x000000ff
        /*0998*/ 	.word	0x00016850
        /*099c*/ 	.short	0x010a
        /*099e*/ 	.byte	0x05
	.zero		1


	//   ....[45]....
        /*09a0*/ 	.word	0x0000c790
        /*09a4*/ 	.word	0x000000ff
        /*09a8*/ 	.word	0x00016850
        /*09ac*/ 	.short	0x010a
        /*09ae*/ 	.byte	0x05
	.zero		1


	//   ....[46]....
        /*09b0*/ 	.word	0x0000cca0
        /*09b4*/ 	.word	0x00000000
        /*09b8*/ 	.word	0x00000000
        /*09bc*/ 	.short	0x0101
        /*09be*/ 	.byte	0x3f
	.zero		1


	//   ....[47]....
        /*09c0*/ 	.word	0x0000db80
        /*09c4*/ 	.word	0x00000000
        /*09c8*/ 	.word	0x00000000
        /*09cc*/ 	.short	0x0101
        /*09ce*/ 	.byte	0x3f
	.zero		1


	//   ....[48]....
        /*09d0*/ 	.word	0x00010590
        /*09d4*/ 	.word	0x00000003
        /*09d8*/ 	.word	0x00016840
        /*09dc*/ 	.short	0x010a
        /*09de*/ 	.byte	0x3f
	.zero		1


	//   ....[49]....
        /*09e0*/ 	.word	0x00011570
        /*09e4*/ 	.word	0x00000016
        /*09e8*/ 	.word	0x00016800
        /*09ec*/ 	.short	0x0107
        /*09ee*/ 	.byte	0x3f
	.zero		1


	//   ....[50]....
        /*09f0*/ 	.word	0x00011670
        /*09f4*/ 	.word	0x00000016
        /*09f8*/ 	.word	0x00016800
        /*09fc*/ 	.short	0x0101
        /*09fe*/ 	.byte	0x3f
	.zero		1


	//   ....[51]....
        /*0a00*/ 	.word	0x00011690
        /*0a04*/ 	.word	0x00000016
        /*0a08*/ 	.word	0x00016820
        /*0a0c*/ 	.short	0x010a
        /*0a0e*/ 	.byte	0x3f
	.zero		1


	//   ....[52]....
        /*0a10*/ 	.word	0x000119b0
        /*0a14*/ 	.word	0x00000002
        /*0a18*/ 	.word	0x00016840
        /*0a1c*/ 	.short	0x010a
        /*0a1e*/ 	.byte	0x3f
	.zero		1


	//   ....[53]....
        /*0a20*/ 	.word	0x00011c30
        /*0a24*/ 	.word	0x00000003
        /*0a28*/ 	.word	0x00000060
        /*0a2c*/ 	.short	0x010a
        /*0a2e*/ 	.byte	0x3f
	.zero		1


	//   ....[54]....
        /*0a30*/ 	.word	0x00012190
        /*0a34*/ 	.word	0x00000002
        /*0a38*/ 	.word	0x00016840
        /*0a3c*/ 	.short	0x010a
        /*0a3e*/ 	.byte	0x3f
	.zero		1


	//   ....[55]....
        /*0a40*/ 	.word	0x00012410
        /*0a44*/ 	.word	0x0000000a
        /*0a48*/ 	.word	0x00000060
        /*0a4c*/ 	.short	0x010a
        /*0a4e*/ 	.byte	0x3f
	.zero		1


	//   ....[56]....
        /*0a50*/ 	.word	0x000128a0
        /*0a54*/ 	.word	0x00000002
        /*0a58*/ 	.word	0x00016840
        /*0a5c*/ 	.short	0x010a
        /*0a5e*/ 	.byte	0x3f
	.zero		1


	//   ....[57]....
        /*0a60*/ 	.word	0x00012b30
        /*0a64*/ 	.word	0x00000007
        /*0a68*/ 	.word	0x00000060
        /*0a6c*/ 	.short	0x010a
        /*0a6e*/ 	.byte	0x3f
	.zero		1


	//   ....[58]....
        /*0a70*/ 	.word	0x00012f70
        /*0a74*/ 	.word	0x00000003
        /*0a78*/ 	.word	0x00016860
        /*0a7c*/ 	.short	0x010a
        /*0a7e*/ 	.byte	0x3f
	.zero		1


	//   ....[59]....
        /*0a80*/ 	.word	0x00013ec0
        /*0a84*/ 	.word	0x00000009
        /*0a88*/ 	.word	0x00016820
        /*0a8c*/ 	.short	0x010a
        /*0a8e*/ 	.byte	0x3f
	.zero		1


	//   ....[60]....
        /*0a90*/ 	.word	0x00014060
        /*0a94*/ 	.word	0x00000005
        /*0a98*/ 	.word	0x00000000
        /*0a9c*/ 	.short	0x010a
        /*0a9e*/ 	.byte	0x3f
	.zero		1


	//   ....[61]....
        /*0aa0*/ 	.word	0x000140d0
        /*0aa4*/ 	.word	0x00000003
        /*0aa8*/ 	.word	0x00000000
        /*0aac*/ 	.short	0x010a
        /*0aae*/ 	.byte	0x3f
	.zero		1


	//   ....[62]....
        /*0ab0*/ 	.word	0x00014130
        /*0ab4*/ 	.word	0x00000017
        /*0ab8*/ 	.word	0x00000000
        /*0abc*/ 	.short	0x010a
        /*0abe*/ 	.byte	0x3f
	.zero		1


	//   ....[63]....
        /*0ac0*/ 	.word	0x00014160
        /*0ac4*/ 	.word	0x00000007
        /*0ac8*/ 	.word	0x00000000
        /*0acc*/ 	.short	0x010a
        /*0ace*/ 	.byte	0x3f
	.zero		1


	//   ....[64]....
        /*0ad0*/ 	.word	0x000141d0
        /*0ad4*/ 	.word	0x00000003
        /*0ad8*/ 	.word	0x00016800
        /*0adc*/ 	.short	0x010a
        /*0ade*/ 	.byte	0x3f
	.zero		1


	//   ....[65]....
        /*0ae0*/ 	.word	0x00014220
        /*0ae4*/ 	.word	0x00000005
        /*0ae8*/ 	.word	0x00016830
        /*0aec*/ 	.short	0x010a
        /*0aee*/ 	.byte	0x3f
	.zero		1


	//   ....[66]....
        /*0af0*/ 	.word	0x00014280
        /*0af4*/ 	.word	0x00000007
        /*0af8*/ 	.word	0x00016830
        /*0afc*/ 	.short	0x010a
        /*0afe*/ 	.byte	0x3f
	.zero		1


	//   ....[67]....
        /*0b00*/ 	.word	0x000142e0
        /*0b04*/ 	.word	0x00000007
        /*0b08*/ 	.word	0x00016850
        /*0b0c*/ 	.short	0x010a
        /*0b0e*/ 	.byte	0x3f
	.zero		1


	//   ....[68]....
        /*0b10*/ 	.word	0x00014340
        /*0b14*/ 	.word	0x00000003
        /*0b18*/ 	.word	0x00016830
        /*0b1c*/ 	.short	0x010a
        /*0b1e*/ 	.byte	0x3f
	.zero		1


	//   ....[69]....
        /*0b20*/ 	.word	0x000143a0
        /*0b24*/ 	.word	0x00000003
        /*0b28*/ 	.word	0x00016850
        /*0b2c*/ 	.short	0x010a
        /*0b2e*/ 	.byte	0x3f
	.zero		1


	//   ....[70]....
        /*0b30*/ 	.word	0x00014400
        /*0b34*/ 	.word	0x00000003
        /*0b38*/ 	.word	0x00016830
        /*0b3c*/ 	.short	0x010a
        /*0b3e*/ 	.byte	0x3f
	.zero		1


	//   ....[71]....
        /*0b40*/ 	.word	0x00014460
        /*0b44*/ 	.word	0x00000003
        /*0b48*/ 	.word	0x00016850
        /*0b4c*/ 	.short	0x010a
        /*0b4e*/ 	.byte	0x3f
	.zero		1


	//   ....[72]....
        /*0b50*/ 	.word	0x000144c0
        /*0b54*/ 	.word	0x00000007
        /*0b58*/ 	.word	0x00016850
        /*0b5c*/ 	.short	0x010a
        /*0b5e*/ 	.byte	0x3f
	.zero		1


	//   ....[73]....
        /*0b60*/ 	.word	0x00014660
        /*0b64*/ 	.word	0x00000003
        /*0b68*/ 	.word	0x00016840
        /*0b6c*/ 	.short	0x010a
        /*0b6e*/ 	.byte	0x3f
	.zero		1


	//   ....[74]....
        /*0b70*/ 	.word	0x00015540
        /*0b74*/ 	.word	0x00000016
        /*0b78*/ 	.word	0x00016820
        /*0b7c*/ 	.short	0x010a
        /*0b7e*/ 	.byte	0x3f
	.zero		1


	//   ....[75]....
        /*0b80*/ 	.word	0x00015590
        /*0b84*/ 	.word	0x00000002
        /*0b88*/ 	.word	0x00016840
        /*0b8c*/ 	.short	0x010a
        /*0b8e*/ 	.byte	0x3f
	.zero		1


	//   ....[76]....
        /*0b90*/ 	.word	0x000155e0
        /*0b94*/ 	.word	0x00000003
        /*0b98*/ 	.word	0x00000060
        /*0b9c*/ 	.short	0x010a
        /*0b9e*/ 	.byte	0x3f
	.zero		1


	//   ....[77]....
        /*0ba0*/ 	.word	0x00015630
        /*0ba4*/ 	.word	0x00000002
        /*0ba8*/ 	.word	0x00016840
        /*0bac*/ 	.short	0x010a
        /*0bae*/ 	.byte	0x3f
	.zero		1


	//   ....[78]....
        /*0bb0*/ 	.word	0x00015680
        /*0bb4*/ 	.word	0x0000000a
        /*0bb8*/ 	.word	0x00000060
        /*0bbc*/ 	.short	0x010a
        /*0bbe*/ 	.byte	0x3f
	.zero		1


	//   ....[79]....
        /*0bc0*/ 	.word	0x000156d0
        /*0bc4*/ 	.word	0x00000002
        /*0bc8*/ 	.word	0x00016840
        /*0bcc*/ 	.short	0x010a
        /*0bce*/ 	.byte	0x3f
	.zero		1


	//   ....[80]....
        /*0bd0*/ 	.word	0x00015720
        /*0bd4*/ 	.word	0x00000007
        /*0bd8*/ 	.word	0x00000060
        /*0bdc*/ 	.short	0x010a
        /*0bde*/ 	.byte	0x3f
	.zero		1


	//   ....[81]....
        /*0be0*/ 	.word	0x00015770
        /*0be4*/ 	.word	0x00000003
        /*0be8*/ 	.word	0x00016860
        /*0bec*/ 	.short	0x010a
        /*0bee*/ 	.byte	0x3f
	.zero		1


	//   ....[82]....
        /*0bf0*/ 	.word	0x000160f0
        /*0bf4*/ 	.word	0x00000009
        /*0bf8*/ 	.word	0x00016820
        /*0bfc*/ 	.short	0x010a
        /*0bfe*/ 	.byte	0x3f
	.zero		1


	//   ....[83]....
        /*0c00*/ 	.word	0x00016290
        /*0c04*/ 	.word	0x00000005
        /*0c08*/ 	.word	0x00000000
        /*0c0c*/ 	.short	0x010a
        /*0c0e*/ 	.byte	0x3f
	.zero		1


	//   ....[84]....
        /*0c10*/ 	.word	0x000162e0
        /*0c14*/ 	.word	0x00000003
        /*0c18*/ 	.word	0x00000000
        /*0c1c*/ 	.short	0x010a
        /*0c1e*/ 	.byte	0x3f
	.zero		1


	//   ....[85]....
        /*0c20*/ 	.word	0x00016330
        /*0c24*/ 	.word	0x00000017
        /*0c28*/ 	.word	0x00000000
        /*0c2c*/ 	.short	0x010a
        /*0c2e*/ 	.byte	0x3f
	.zero		1


	//----- nvinfo : EIATTR_NUM_MBARRIERS
	.align		4
.L_1615:
        /*0c30*/ 	.byte	0x03, 0x38
        /*0c32*/ 	.short	0x0016


	//----- nvinfo : EIATTR_EXIT_INSTR_OFFSETS
	.align		4
        /*0c34*/ 	.byte	0x04, 0x1c
        /*0c36*/ 	.short	(.L_1617 - .L_1616)


	//   ....[0]....
.L_1616:
        /*0c38*/ 	.word	0x00000a80


	//   ....[1]....
        /*0c3c*/ 	.word	0x0000e7c0


	//   ....[2]....
        /*0c40*/ 	.word	0x000141b0


	//----- nvinfo : EIATTR_MAX_THREADS
	.align		4
.L_1617:
        /*0c44*/ 	.byte	0x04, 0x05
        /*0c46*/ 	.short	(.L_1619 - .L_1618)
.L_1618:
        /*0c48*/ 	.word	0x00000200
        /*0c4c*/ 	.word	0x00000001
        /*0c50*/ 	.word	0x00000001


	//----- nvinfo : EIATTR_CRS_STACK_SIZE
	.align		4
.L_1619:
        /*0c54*/ 	.byte	0x04, 0x1e
        /*0c56*/ 	.short	(.L_1621 - .L_1620)
.L_1620:
        /*0c58*/ 	.word	0x00000000


	//----- nvinfo : EIATTR_CBANK_PARAM_SIZE
	.align		4
.L_1621:
        /*0c5c*/ 	.byte	0x03, 0x19
        /*0c5e*/ 	.short	0x0af0


	//----- nvinfo : EIATTR_PARAM_CBANK
	.align		4
        /*0c60*/ 	.byte	0x04, 0x0a
        /*0c62*/ 	.short	(.L_1623 - .L_1622)
	.align		4
.L_1622:
        /*0c64*/ 	.word	index@(.nv.constant0._ZN7cutlass13device_kernelIN5flash11enable_sm90INS1_16FlashAttnFwdSm90INS1_25CollectiveMainloopFwdSm90ILi2EN4cute5tupleIJNS5_1CILi1EEES8_S8_EEENS6_IJNS7_ILi192EEENS7_ILi128EEENS7_ILi64EEEEEELi64ENS_10bfloat16_tEfNS_4arch4Sm90ELb0ELb1ELb0ELb1ELb0ELb0ELb0ELb1ELb1ELb1ELb0ELb0EEENS1_21CollectiveEpilogueFwdINS6_IJSA_SC_SB_EEES9_SE_SG_Li384ELb1ELb1ELb0ELb0EEENS1_36VarlenDynamicPersistentTileSchedulerILi192ELi128ELi384ELi128ELb0ELb1ELb1ELb1ELb0ELb1EEEEEEEEEvNT_6ParamsE)
        /*0c68*/ 	.short	0x0210
        /*0c6a*/ 	.short	0x0af0


	//----- nvinfo : EIATTR_SW_WAR
	.align		4
.L_1623:
        /*0c6c*/ 	.byte	0x04, 0x36
        /*0c6e*/ 	.short	(.L_1625 - .L_1624)
.L_1624:
        /*0c70*/ 	.word	0x00000008
.L_1625:


//--------------------- .nv.info._ZN7cutlass13device_kernelIN5flash11enable_sm90INS1_16FlashAttnFwdSm90INS1_25CollectiveMainloopFwdSm90ILi2EN4cute5tupleIJNS5_1CILi1EEES8_S8_EEENS6_IJNS7_ILi192EEENS7_ILi128EEENS7_ILi64EEEEEELi64ENS_10bfloat16_tEfNS_4arch4Sm90ELb0ELb1ELb0ELb1ELb0ELb1ELb0ELb1ELb1ELb1ELb0ELb0EEENS1_21CollectiveEpilogueFwdINS6_IJSA_SC_SB_EEES9_SE_SG_Li384ELb1ELb1ELb0ELb0EEENS1_36VarlenDynamicPersistentTileSchedulerILi192ELi128ELi384ELi128ELb0ELb1ELb1ELb1ELb0ELb1EEEEEEEEEvNT_6ParamsE --------------------------
	.section	.nv.info._ZN7cutlass13device_kernelIN5flash11enable_sm90INS1_16FlashAttnFwdSm90INS1_25CollectiveMainloopFwdSm90ILi2EN4cute5tupleIJNS5_1CILi1EEES8_S8_EEENS6_IJNS7_ILi192EEENS7_ILi128EEENS7_ILi64EEEEEELi64ENS_10bfloat16_tEfNS_4arch4Sm90ELb0ELb1ELb0ELb1ELb0ELb1ELb0ELb1ELb1ELb1ELb0ELb0EEENS1_21CollectiveEpilogueFwdINS6_IJSA_SC_SB_EEES9_SE_SG_Li384ELb1ELb1ELb0ELb0EEENS1_36VarlenDynamicPersistentTileSchedulerILi192ELi128ELi384ELi128ELb0ELb1ELb1ELb1ELb0ELb1EEEEEEEEEvNT_6ParamsE,"",@"SHT_CUDA_INFO"
	.sectionflags	@""
	.align	4


	//----- nvinfo : EIATTR_CUDA_API_VERSION
	.align		4
        /*0000*/ 	.byte	0x04, 0x37
        /*0002*/ 	.short	(.L_1627 - .L_1626)
.L_1626:
        /*0004*/ 	.word	0x00000082


	//----- nvinfo : EIATTR_KPARAM_INFO
	.align		4
.L_1627:
        /*0008*/ 	.byte	0x04, 0x17
        /*000a*/ 	.short	(.L_1629 - .L_1628)
.L_1628:
        /*000c*/ 	.word	0x00000000
        /*0010*/ 	.short	0x0000
        /*0012*/ 	.short	0x0070
        /*0014*/ 	.byte	0x00, 0xf0, 0x01, 0x2a


	//----- nvinfo : EIATTR_SPARSE_MMA_MASK
	.align		4
.L_1629:
        /*0018*/ 	.byte	0x03, 0x50
        /*001a*/ 	.short	0x0000


	//----- nvinfo : EIATTR_MAXREG_COUNT
	.align		4
        /*001c*/ 	.byte	0x03, 0x1b
        /*001e*/ 	.short	0x0080


	//----- nvinfo : EIATTR_NUM_BARRIERS
	.align		4
        /*0020*/ 	.byte	0x02, 0x4c
        /*0022*/ 	.byte	0x10
	.zero		1


	//----- nvinfo : EIATTR_EXTERNS
	.align		4
        /*0024*/ 	.byte	0x04, 0x0f
        /*0026*/ 	.short	(.L_1631 - .L_1630)


	//   ....[0]....
	.align		4
.L_1630:
        /*0028*/ 	.word	index@(__assertfail)


	//----- nvinfo : EIATTR_ANNOTATIONS
	.align		4
.L_1631:
        /*002c*/ 	.byte	0x04, 0x55
        /*002e*/ 	.short	(.L_1633 - .L_1632)


	//   ....[0]....
.L_1632:
        /* <DEDUP_REMOVED lines=76> */


	//----- nvinfo : EIATTR_MERCURY_ISA_VERSION
	.align		4
.L_1633:
        /*04e0*/ 	.byte	0x03, 0x5f
        /*04e2*/ 	.short	0x0101


	//----- nvinfo : EIATTR_UNUSED_LOAD_BYTE_OFFSET
	.align		4
        /*04e4*/ 	.byte	0x04, 0x44
        /*04e6*/ 	.short	(.L_1635 - .L_1634)


	//   ....[0]....
.L_1634:
        /*04e8*/ 	.word	0x00000ae0
        /*04ec*/ 	.word	0x0000fff0


	//   ....[1]....
        /*04f0*/ 	.word	0x00015480
        /*04f4*/ 	.word	0x0000fff0


	//----- nvinfo : EIATTR_INT_WARP_WIDE_INSTR_OFFSETS
	.align		4
.L_1635:
        /*04f8*/ 	.byte	0x04, 0x31
        /*04fa*/ 	.short	(.L_1637 - .L_1636)


	//   ....[0]....
.L_1636:
        /*04fc*/ 	.word	0x00000190


	//   ....[1]....
        /*0500*/ 	.word	0x000001d0


	//   ....[2]....
        /*0504*/ 	.word	0x00000240


	//   ....[3]....
        /*0508*/ 	.word	0x000195d0


	//   ....[4]....
        /*050c*/ 	.word	0x00019660


	//   ....[5]....
        /*0510*/ 	.word	0x0001c6e0


	//   ....[6]....
        /*0514*/ 	.word	0x0001c770


	//----- nvinfo : EIATTR_COOP_GROUP_MASK_REGIDS
	.align		4
.L_1637:
        /*0518*/ 	.byte	0x04, 0x29
        /*051a*/ 	.short	(.L_1639 - .L_1638)


	//   ....[0]....
.L_1638:
        /*051c*/ 	.word	0xffffffff


	//   ....[1]....
        /*0520*/ 	.word	0xffffffff


	//   ....[2]....
        /*0524*/ 	.word	0xffffffff


	//   ....[3]....
        /*0528*/ 	.word	0xffffffff


	//   ....[4]....
        /*052c*/ 	.word	0xffffffff


	//   ....[5]....
        /*0530*/ 	.word	0xffffffff


	//   ....[6]....
        /*0534*/ 	.word	0xffffffff


	//   ....[7]....
        /*0538*/ 	.word	0xffffffff


	//   ....[8]....
        /*053c*/ 	.word	0xffffffff


	//   ....[9]....
        /*0540*/ 	.word	0xffffffff


	//   ....[10]....
        /*0544*/ 	.word	0xffffffff


	//   ....[11]....
        /*0548*/ 	.word	0xffffffff


	//   ....[12]....
        /*054c*/ 	.word	0xffffffff


	//   ....[13]....
        /*0550*/ 	.word	0xffffffff


	//   ....[14]....
        /*0554*/ 	.word	0xffffffff


	//   ....[15]....
        /*0558*/ 	.word	0xffffffff


	//   ....[16]....
        /*055c*/ 	.word	0xffffffff


	//   ....[17]....
        /*0560*/ 	.word	0xffffffff


	//   ....[18]....
        /*0564*/ 	.word	0xffffffff


	//   ....[19]....
        /*0568*/ 	.word	0xffffffff


	//   ....[20]....
        /*056c*/ 	.word	0xffffffff


	//   ....[21]....
        /*0570*/ 	.word	0xffffffff


	//   ....[22]....
        /*0574*/ 	.word	0xffffffff


	//   ....[23]....
        /*0578*/ 	.word	0xffffffff


	//   ....[24]....
        /*057c*/ 	.word	0xffffffff


	//   ....[25]....
        /*0580*/ 	.word	0xffffffff


	//   ....[26]....
        /*0584*/ 	.word	0xffffffff


	//   ....[27]....
        /*0588*/ 	.word	0xffffffff


	//   ....[28]....
        /*058c*/ 	.word	0xffffffff


	//   ....[29]....
        /*0590*/ 	.word	0xffffffff


	//   ....[30]....
        /*0594*/ 	.word	0xffffffff


	//   ....[31]....
        /*0598*/ 	.word	0xffffffff


	//   ....[32]....
        /*059c*/ 	.word	0xffffffff


	//   ....[33]....
        /*05a0*/ 	.word	0xffffffff


	//   ....[34]....
        /*05a4*/ 	.word	0xffffffff


	//   ....[35]....
        /*05a8*/ 	.word	0xffffffff


	//   ....[36]....
        /*05ac*/ 	.word	0xffffffff


	//   ....[37]....
        /*05b0*/ 	.word	0xffffffff


	//   ....[38]....
        /*05b4*/ 	.word	0xffffffff


	//   ....[39]....
        /*05b8*/ 	.word	0xffffffff


	//   ....[40]....
        /*05bc*/ 	.word	0xffffffff


	//   ....[41]....
        /*05c0*/ 	.word	0xffffffff


	//   ....[42]....
        /*05c4*/ 	.word	0xffffffff


	//   ....[43]....
        /*05c8*/ 	.word	0xffffffff


	//   ....[44]....
        /*05cc*/ 	.word	0xffffffff


	//   ....[45]....
        /*05d0*/ 	.word	0xffffffff


	//   ....[46]....
        /*05d4*/ 	.word	0xffffffff


	//   ....[47]....
        /*05d8*/ 	.word	0xffffffff


	//   ....[48]....
        /*05dc*/ 	.word	0xffffffff


	//   ....[49]....
        /*05e0*/ 	.word	0xffffffff


	//   ....[50]....
        /*05e4*/ 	.word	0xffffffff


	//   ....[51]....
        /*05e8*/ 	.word	0xffffffff


	//   ....[52]....
        /*05ec*/ 	.word	0xffffffff


	//   ....[53]....
        /*05f0*/ 	.word	0xffffffff


	//   ....[54]....
        /*05f4*/ 	.word	0xffffffff


	//   ....[55]....
        /*05f8*/ 	.word	0xffffffff


	//   ....[56]....
        /*05fc*/ 	.word	0xffffffff


	//   ....[57]....
        /*0600*/ 	.word	0xffffffff


	//   ....[58]....
        /*0604*/ 	.word	0xffffffff


	//   ....[59]....
        /*0608*/ 	.word	0xffffffff


	//   ....[60]....
        /*060c*/ 	.word	0xffffffff


	//   ....[61]....
        /*0610*/ 	.word	0xffffffff


	//   ....[62]....
        /*0614*/ 	.word	0xffffffff


	//   ....[63]....
        /*0618*/ 	.word	0xffffffff


	//   ....[64]....
        /*061c*/ 	.word	0xffffffff


	//   ....[65]....
        /*0620*/ 	.word	0xffffffff


	//   ....[66]....
        /*0624*/ 	.word	0xffffffff


	//   ....[67]....
        /*0628*/ 	.word	0xffffffff


	//   ....[68]....
        /*062c*/ 	.word	0xffffffff


	//   ....[69]....
        /*0630*/ 	.word	0xffffffff


	//   ....[70]....
        /*0634*/ 	.word	0xffffffff


	//   ....[71]....
        /*0638*/ 	.word	0xffffffff


	//   ....[72]....
        /*063c*/ 	.word	0xffffffff


	//   ....[73]....
        /*0640*/ 	.word	0xffffffff


	//   ....[74]....
        /*0644*/ 	.word	0xffffffff


	//   ....[75]....
        /*0648*/ 	.word	0xffffffff


	//   ....[76]....
        /*064c*/ 	.word	0xffffffff


	//   ....[77]....
        /*0650*/ 	.word	0xffffffff


	//   ....[78]....
        /*0654*/ 	.word	0xffffffff


	//   ....[79]....
        /*0658*/ 	.word	0xffffffff


	//   ....[80]....
        /*065c*/ 	.word	0xffffffff


	//   ....[81]....
        /*0660*/ 	.word	0xffffffff


	//   ....[82]....
        /*0664*/ 	.word	0xffffffff


	//   ....[83]....
        /*0668*/ 	.word	0xffffffff


	//   ....[84]....
        /*066c*/ 	.word	0xffffffff


	//   ....[85]....
        /*0670*/ 	.word	0xffffffff


	//   ....[86]....
        /*0674*/ 	.word	0xffffffff


	//   ....[87]....
        /*0678*/ 	.word	0xffffffff


	//   ....[88]....
        /*067c*/ 	.word	0xffffffff


	//   ....[89]....
        /*0680*/ 	.word	0xffffffff


	//   ....[90]....
        /*0684*/ 	.word	0xffffffff


	//   ....[91]....
        /*0688*/ 	.word	0xffffffff


	//   ....[92]....
        /*068c*/ 	.word	0xffffffff


	//   ....[93]....
        /*0690*/ 	.word	0xffffffff


	//   ....[94]....
        /*0694*/ 	.word	0xffffffff


	//   ....[95]....
        /*0698*/ 	.word	0xffffffff


	//   ....[96]....
        /*069c*/ 	.word	0xffffffff


	//   ....[97]....
        /*06a0*/ 	.word	0xffffffff


	//   ....[98]....
        /*06a4*/ 	.word	0xffffffff


	//   ....[99]....
        /*06a8*/ 	.word	0xffffffff


	//   ....[100]....
        /*06ac*/ 	.word	0xffffffff


	//   ....[101]....
        /*06b0*/ 	.word	0xffffffff


	//   ....[102]....
        /*06b4*/ 	.word	0xffffffff


	//   ....[103]....
        /*06b8*/ 	.word	0xffffffff


	//   ....[104]....
        /*06bc*/ 	.word	0xffffffff


	//   ....[105]....
        /*06c0*/ 	.word	0xffffffff


	//   ....[106]....
        /*06c4*/ 	.word	0xffffffff


	//   ....[107]....
        /*06c8*/ 	.word	0xffffffff


	//   ....[108]....
        /*06cc*/ 	.word	0xffffffff


	//   ....[109]....
        /*06d0*/ 	.word	0xffffffff


	//   ....[110]....
        /*06d4*/ 	.word	0xffffffff


	//   ....[111]....
        /*06d8*/ 	.word	0xffffffff


	//   ....[112]....
        /*06dc*/ 	.word	0xffffffff


	//   ....[113]....
        /*06e0*/ 	.word	0xffffffff


	//   ....[114]....
        /*06e4*/ 	.word	0xffffffff


	//   ....[115]....
        /*06e8*/ 	.word	0xffffffff


	//   ....[116]....
        /*06ec*/ 	.word	0xffffffff


	//   ....[117]....
        /*06f0*/ 	.word	0xffffffff


	//   ....[118]....
        /*06f4*/ 	.word	0xffffffff


	//   ....[119]....
        /*06f8*/ 	.word	0xffffffff


	//   ....[120]....
        /*06fc*/ 	.word	0xffffffff


	//   ....[121]....
        /*0700*/ 	.word	0xffffffff


	//   ....[122]....
        /*0704*/ 	.word	0xffffffff


	//   ....[123]....
        /*0708*/ 	.word	0xffffffff


	//   ....[124]....
        /*070c*/ 	.word	0xffffffff


	//   ....[125]....
        /*0710*/ 	.word	0xffffffff


	//   ....[126]....
        /*0714*/ 	.word	0xffffffff


	//   ....[127]....
        /*0718*/ 	.word	0xffffffff


	//   ....[128]....
        /*071c*/ 	.word	0xffffffff


	//   ....[129]....
        /*0720*/ 	.word	0xffffffff


	//   ....[130]....
        /*0724*/ 	.word	0x0500000f


	//   ....[131]....
        /*0728*/ 	.word	0x0500000f


	//   ....[132]....
        /*072c*/ 	.word	0x0500000f


	//   ....[133]....
        /*0730*/ 	.word	0x0500000f


	//   ....[134]....
        /*0734*/ 	.word	0x0500000f


	//   ....[135]....
        /*0738*/ 	.word	0x0500000f


	//   ....[136]....
        /*073c*/ 	.word	0x0500000f


	//   ....[137]....
        /*0740*/ 	.word	0x0500000f


	//   ....[138]....
        /*0744*/ 	.word	0x0500000f


	//   ....[139]....
        /*0748*/ 	.word	0x0500000f


	//   ....[140]....
        /*074c*/ 	.word	0x0500000f


	//   ....[141]....
        /*0750*/ 	.word	0x0500000f


	//   ....[142]....
        /*0754*/ 	.word	0x0500000f


	//   ....[143]....
        /*0758*/ 	.word	0x0500000f


	//   ....[144]....
        /*075c*/ 	.word	0x0500000f


	//   ....[145]....
        /*0760*/ 	.word	0x0500000f


	//   ....[146]....
        /*0764*/ 	.word	0x0500000f


	//   ....[147]....
        /*0768*/ 	.word	0x0500000f


	//   ....[148]....
        /*076c*/ 	.word	0x0500000f


	//   ....[149]....
        /*0770*/ 	.word	0x0500000f


	//   ....[150]....
        /*0774*/ 	.word	0x0500000f


	//   ....[151]....
        /*0778*/ 	.word	0x0500000f


	//   ....[152]....
        /*077c*/ 	.word	0x0500000f


	//   ....[153]....
        /*0780*/ 	.word	0x0500000f


	//   ....[154]....
        /*0784*/ 	.word	0x0500000f


	//   ....[155]....
        /*0788*/ 	.word	0x0500000f


	//   ....[156]....
        /*078c*/ 	.word	0x0500000f


	//   ....[157]....
        /*0790*/ 	.word	0x0500000f


	//   ....[158]....
        /*0794*/ 	.word	0x0500000f


	//   ....[159]....
        /*0798*/ 	.word	0x0500000f


	//   ....[160]....
        /*079c*/ 	.word	0x0500000f


	//   ....[161]....
        /*07a0*/ 	.word	0x0500000f


	//   ....[162]....
        /*07a4*/ 	.word	0x0500000f


	//   ....[163]....
        /*07a8*/ 	.word	0x0500000f


	//   ....[164]....
        /*07ac*/ 	.word	0x0500000f


	//   ....[165]....
        /*07b0*/ 	.word	0x0500000f


	//   ....[166]....
        /*07b4*/ 	.word	0x0500000f


	//   ....[167]....
        /*07b8*/ 	.word	0x0500000f


	//   ....[168]....
        /*07bc*/ 	.word	0x0500000f


	//   ....[169]....
        /*07c0*/ 	.word	0x0500000f


	//   ....[170]....
        /*07c4*/ 	.word	0x0500000f


	//   ....[171]....
        /*07c8*/ 	.word	0x0500000f


	//   ....[172]....
        /*07cc*/ 	.word	0x0500000f


	//   ....[173]....
        /*07d0*/ 	.word	0x0500000f


	//   ....[174]....
        /*07d4*/ 	.word	0x0500000f


	//   ....[175]....
        /*07d8*/ 	.word	0x0500000f


	//   ....[176]....
        /*07dc*/ 	.word	0x0500000f


	//   ....[177]....
        /*07e0*/ 	.word	0x0500000f


	//   ....[178]....
        /*07e4*/ 	.word	0x0500000f


	//   ....[179]....
        /*07e8*/ 	.word	0x0500000f


	//   ....[180]....
        /*07ec*/ 	.word	0x0500000f


	//   ....[181]....
        /*07f0*/ 	.word	0x0500000f


	//   ....[182]....
        /*07f4*/ 	.word	0x0500000f


	//   ....[183]....
        /*07f8*/ 	.word	0x0500000f


	//   ....[184]....
        /*07fc*/ 	.word	0x0500000f


	//   ....[185]....
        /*0800*/ 	.word	0x0500000f


	//   ....[186]....
        /*0804*/ 	.word	0x0500000f


	//   ....[187]....
        /*0808*/ 	.word	0x0500000f


	//   ....[188]....
        /*080c*/ 	.word	0x0500000f


	//   ....[189]....
        /*0810*/ 	.word	0x0500000f


	//   ....[190]....
        /*0814*/ 	.word	0x0500000f


	//   ....[191]....
        /*0818*/ 	.word	0x0500000f


	//   ....[192]....
        /*081c*/ 	.word	0x0500000f


	//   ....[193]....
        /*0820*/ 	.word	0x0500000f


	//   ....[194]....
        /*0824*/ 	.word	0x0500000f


	//   ....[195]....
        /*0828*/ 	.word	0x0500000f


	//   ....[196]....
        /*082c*/ 	.word	0x0500000f


	//   ....[197]....
        /*0830*/ 	.word	0x0500000f


	//   ....[198]....
        /*0834*/ 	.word	0x0500000f


	//----- nvinfo : EIATTR_COOP_GROUP_INSTR_OFFSETS
	.align		4
.L_1639:
        /*0838*/ 	.byte	0x04, 0x28
        /*083a*/ 	.short	(.L_1641 - .L_1640)


	//   ....[0]....
.L_1640:
        /*083c*/ 	.word	0x00000070


	//   ....[1]....
        /*0840*/ 	.word	0x000001a0


	//   ....[2]....
        /*0844*/ 	.word	0x000001f0


	//   ....[3]....
        /*0848*/ 	.word	0x00000420


	//   ....[4]....
        /*084c*/ 	.word	0x00000580


	//   ....[5]....
        /*0850*/ 	.word	0x000006a0


	//   ....[6]....
        /*0854*/ 	.word	0x00000800


	//   ....[7]....
        /*0858*/ 	.word	0x000061f0


	//   ....[8]....
        /*085c*/ 	.word	0x000069c0


	//   ....[9]....
        /*0860*/ 	.word	0x000069d0


	//   ....[10]....
        /*0864*/ 	.word	0x000069e0


	//   ....[11]....
        /*0868*/ 	.word	0x000069f0


	//   ....[12]....
        /*086c*/ 	.word	0x00006d20


	//   ....[13]....
        /*0870*/ 	.word	0x00006d30


	//   ....[14]....
        /*0874*/ 	.word	0x00006d40


	//   ....[15]....
        /*0878*/ 	.word	0x00006d50


	//   ....[16]....
        /*087c*/ 	.word	0x00008160


	//   ....[17]....
        /*0880*/ 	.word	0x00008170


	//   ....[18]....
        /*0884*/ 	.word	0x00008180


	//   ....[19]....
        /*0888*/ 	.word	0x00008190


	//   ....[20]....
        /*088c*/ 	.word	0x00008290


	//   ....[21]....
        /*0890*/ 	.word	0x000082b0


	//   ....[22]....
        /*0894*/ 	.word	0x00008340


	//   ....[23]....
        /*0898*/ 	.word	0x00008370


	//   ....[24]....
        /*089c*/ 	.word	0x00009ad0


	//   ....[25]....
        /*08a0*/ 	.word	0x00009db0


	//   ....[26]....
        /*08a4*/ 	.word	0x0000b010


	//   ....[27]....
        /*08a8*/ 	.word	0x0000b120


	//   ....[28]....
        /*08ac*/ 	.word	0x0000ba20


	//   ....[29]....
        /*08b0*/ 	.word	0x0000ba90


	//   ....[30]....
        /*08b4*/ 	.word	0x0000d2e0


	//   ....[31]....
        /*08b8*/ 	.word	0x0000d560


	//   ....[32]....
        /*08bc*/ 	.word	0x0000e230


	//   ....[33]....
        /*08c0*/ 	.word	0x0000e390


	//   ....[34]....
        /*08c4*/ 	.word	0x0000ea60


	//   ....[35]....
        /*08c8*/ 	.word	0x0000ead0


	//   ....[36]....
        /*08cc*/ 	.word	0x00010460


	//   ....[37]....
        /*08d0*/ 	.word	0x00010480


	//   ....[38]....
        /*08d4*/ 	.word	0x000109a0


	//   ....[39]....
        /*08d8*/ 	.word	0x00010ac0


	//   ....[40]....
        /*08dc*/ 	.word	0x000124b0


	//   ....[41]....
        /*08e0*/ 	.word	0x00012730


	//   ....[42]....
        /*08e4*/ 	.word	0x000133f0


	//   ....[43]....
        /*08e8*/ 	.word	0x000134a0


	//   ....[44]....
        /*08ec*/ 	.word	0x00013be0


	//   ....[45]....
        /*08f0*/ 	.word	0x00013c20


	//   ....[46]....
        /*08f4*/ 	.word	0x00014c70


	//   ....[47]....
        /*08f8*/ 	.word	0x00014cb0


	//   ....[48]....
        /*08fc*/ 	.word	0x00014d90


	//   ....[49]....
        /*0900*/ 	.word	0x00015040


	//   ....[50]....
        /*0904*/ 	.word	0x00015cb0


	//   ....[51]....
        /*0908*/ 	.word	0x00015cf0


	//   ....[52]....
        /*090c*/ 	.word	0x00015d20


	//   ....[53]....
        /*0910*/ 	.word	0x00015d50


	//   ....[54]....
        /*0914*/ 	.word	0x000161a0


	//   ....[55]....
        /*0918*/ 	.word	0x000161e0


	//   ....[56]....
        /*091c*/ 	.word	0x00016200


	//   ....[57]....
        /*0920*/ 	.word	0x00016240


	//   ....[58]....
        /*0924*/ 	.word	0x00016260


	//   ....[59]....
        /*0928*/ 	.word	0x00016280


	//   ....[60]....
        /*092c*/ 	.word	0x000162a0


	//   ....[61]....
        /*0930*/ 	.word	0x000162d0


	//   ....[62]....
        /*0934*/ 	.word	0x00016af0


	//   ....[63]....
        /*0938*/ 	.word	0x00016b20


	//   ....[64]....
        /*093c*/ 	.word	0x00016b40


	//   ....[65]....
        /*0940*/ 	.word	0x00016b70


	//   ....[66]....
        /*0944*/ 	.word	0x00016ba0


	//   ....[67]....
        /*0948*/ 	.word	0x00016bb0


	//   ....[68]....
        /*094c*/ 	.word	0x00016be0


	//   ....[69]....
        /*0950*/ 	.word	0x00016c50


	//   ....[70]....
        /*0954*/ 	.word	0x00016d70


	//   ....[71]....
        /*0958*/ 	.word	0x00016f60


	//   ....[72]....
        /*095c*/ 	.word	0x00016f90


	//   ....[73]....
        /*0960*/ 	.word	0x00016fc0


	//   ....[74]....
        /*0964*/ 	.word	0x00016ff0


	//   ....[75]....
        /*0968*/ 	.word	0x00017020


	//   ....[76]....
        /*096c*/ 	.word	0x00017050


	//   ....[77]....
        /*0970*/ 	.word	0x000171c0


	//   ....[78]....
        /*0974*/ 	.word	0x000171f0


	//   ....[79]....
        /*0978*/ 	.word	0x00017220


	//   ....[80]....
        /*097c*/ 	.word	0x00017250


	//   ....[81]....
        /*0980*/ 	.word	0x00017280


	//   ....[82]....
        /*0984*/ 	.word	0x000172b0


	//   ....[83]....
        /*0988*/ 	.word	0x00017350


	//   ....[84]....
        /*098c*/ 	.word	0x000173b0


	//   ....[85]....
        /*0990*/ 	.word	0x00017450


	//   ....[86]....
        /*0994*/ 	.word	0x000184e0


	//   ....[87]....
        /*0998*/ 	.word	0x00019b60


	//   ....[88]....
        /*099c*/ 	.word	0x0001a760


	//   ....[89]....
        /*09a0*/ 	.word	0x0001a770


	//   ....[90]....
        /*09a4*/ 	.word	0x0001a790


	//   ....[91]....
        /*09a8*/ 	.word	0x0001a820


	//   ....[92]....
        /*09ac*/ 	.word	0x0001a830


	//   ....[93]....
        /*09b0*/ 	.word	0x0001a8a0


	//   ....[94]....
        /*09b4*/ 	.word	0x0001a8b0


	//   ....[95]....
        /*09b8*/ 	.word	0x0001a920


	//   ....[96]....
        /*09bc*/ 	.word	0x0001a930


	//   ....[97]....
        /*09c0*/ 	.word	0x0001a9a0


	//   ....[98]....
        /*09c4*/ 	.word	0x0001a9b0


	//   ....[99]....
        /*09c8*/ 	.word	0x0001aa20


	//   ....[100]....
        /*09cc*/ 	.word	0x0001aa30


	//   ....[101]....
        /*09d0*/ 	.word	0x0001aaa0


	//   ....[102]....
        /*09d4*/ 	.word	0x0001aab0


	//   ....[103]....
        /*09d8*/ 	.word	0x0001aac0


	//   ....[104]....
        /*09dc*/ 	.word	0x0001ab00


	//   ....[105]....
        /*09e0*/ 	.word	0x0001ab20


	//   ....[106]....
        /*09e4*/ 	.word	0x0001ab70


	//   ....[107]....
        /*09e8*/ 	.word	0x0001ac30


	//   ....[108]....
        /*09ec*/ 	.word	0x0001ac40


	//   ....[109]....
        /*09f0*/ 	.word	0x0001acb0


	//   ....[110]....
        /*09f4*/ 	.word	0x0001acc0


	//   ....[111]....
        /*09f8*/ 	.word	0x0001acd0


	//   ....[112]....
        /*09fc*/ 	.word	0x0001cc40


	//   ....[113]....
        /*0a00*/ 	.word	0x0001cc90


	//   ....[114]....
        /*0a04*/ 	.word	0x0001ccc0


	//   ....[115]....
        /*0a08*/ 	.word	0x0001ccf0


	//   ....[116]....
        /*0a0c*/ 	.word	0x0001cd00


	//   ....[117]....
        /*0a10*/ 	.word	0x0001cd30


	//   ....[118]....
        /*0a14*/ 	.word	0x0001cd60


	//   ....[119]....
        /*0a18*/ 	.word	0x0001cd90


	//   ....[120]....
        /*0a1c*/ 	.word	0x0001cf10


	//   ....[121]....
        /*0a20*/ 	.word	0x0001cf40


	//   ....[122]....
        /*0a24*/ 	.word	0x0001cf70


	//   ....[123]....
        /*0a28*/ 	.word	0x0001cfa0


	//   ....[124]....
        /*0a2c*/ 	.word	0x0001cfd0


	//   ....[125]....
        /*0a30*/ 	.word	0x0001d000


	//   ....[126]....
        /*0a34*/ 	.word	0x0001d0c0


	//   ....[127]....
        /*0a38*/ 	.word	0x0001d0e0


	//   ....[128]....
        /*0a3c*/ 	.word	0x0001d150


	//   ....[129]....
        /*0a40*/ 	.word	0x0001d7f0


	//   ....[130]....
        /*0a44*/ 	.word	0x0001dc50


	//   ....[131]....
        /*0a48*/ 	.word	0x0001dd00


	//   ....[132]....
        /*0a4c*/ 	.word	0x0001dd90


	//   ....[133]....
        /*0a50*/ 	.word	0x0001dde0


	//   ....[134]....
        /*0a54*/ 	.word	0x0001de30


	//   ....[135]....
        /*0a58*/ 	.word	0x0001dec0


	//   ....[136]....
        /*0a5c*/ 	.word	0x0001df50


	//   ....[137]....
        /*0a60*/ 	.word	0x0001dfa0


	//   ....[138]....
        /*0a64*/ 	.word	0x0001dff0


	//   ....[139]....
        /*0a68*/ 	.word	0x0001e0e0


	//   ....[140]....
        /*0a6c*/ 	.word	0x0001e190


	//   ....[141]....
        /*0a70*/ 	.word	0x0001e1e0


	//   ....[142]....
        /*0a74*/ 	.word	0x0001e230


	//   ....[143]....
        /*0a78*/ 	.word	0x0001e3c0


	//   ....[144]....
        /*0a7c*/ 	.word	0x0001e510


	//   ....[145]....
        /*0a80*/ 	.word	0x0001e5c0


	//   ....[146]....
        /*0a84*/ 	.word	0x0001e610


	//   ....[147]....
        /*0a88*/ 	.word	0x0001e980


	//   ....[148]....
        /*0a8c*/ 	.word	0x0001ea20


	//   ....[149]....
        /*0a90*/ 	.word	0x0001ea80


	//   ....[150]....
        /*0a94*/ 	.word	0x0001eaf0


	//   ....[151]....
        /*0a98*/ 	.word	0x0001eb50


	//   ....[152]....
        /*0a9c*/ 	.word	0x0001ebc0


	//   ....[153]....
        /*0aa0*/ 	.word	0x0001ec80


	//   ....[154]....
        /*0aa4*/ 	.word	0x0001ece0


	//   ....[155]....
        /*0aa8*/ 	.word	0x0001eda0


	//   ....[156]....
        /*0aac*/ 	.word	0x0001f080


	//   ....[157]....
        /*0ab0*/ 	.word	0x0001f260


	//   ....[158]....
        /*0ab4*/ 	.word	0x0001f2b0


	//   ....[159]....
        /*0ab8*/ 	.word	0x0001f310


	//   ....[160]....
        /*0abc*/ 	.word	0x0001f3e0


	//   ....[161]....
        /*0ac0*/ 	.word	0x0001f440


	//   ....[162]....
        /*0ac4*/ 	.word	0x0001f520


	//   ....[163]....
        /*0ac8*/ 	.word	0x0001f580


	//   ....[164]....
        /*0acc*/ 	.word	0x0001f660


	//   ....[165]....
        /*0ad0*/ 	.word	0x0001f6c0


	//   ....[166]....
        /*0ad4*/ 	.word	0x0001f7a0


	//   ....[167]....
        /*0ad8*/ 	.word	0x0001f800


	//   ....[168]....
        /*0adc*/ 	.word	0x0001f8e0


	//   ....[169]....
        /*0ae0*/ 	.word	0x0001f940


	//   ....[170]....
        /*0ae4*/ 	.word	0x0001fa20


	//   ....[171]....
        /*0ae8*/ 	.word	0x0001fa80


	//   ....[172]....
        /*0aec*/ 	.word	0x0001fb70


	//   ....[173]....
        /*0af0*/ 	.word	0x0001fbe0


	//   ....[174]....
        /*0af4*/ 	.word	0x0001fcb0


	//   ....[175]....
        /*0af8*/ 	.word	0x0001fd10


	//   ....[176]....
        /*0afc*/ 	.word	0x0001fe00


	//   ....[177]....
        /*0b00*/ 	.word	0x0001fe60


	//   ....[178]....
        /*0b04*/ 	.word	0x0001ff30


	//   ....[179]....
        /*0b08*/ 	.word	0x0001ff90


	//   ....[180]....
        /*0b0c*/ 	.word	0x00020050


	//   ....[181]....
        /*0b10*/ 	.word	0x00020360


	//   ....[182]....
        /*0b14*/ 	.word	0x00020400


	//   ....[183]....
        /*0b18*/ 	.word	0x00020520


	//   ....[184]....
        /*0b1c*/ 	.word	0x00020590


	//   ....[185]....
        /*0b20*/ 	.word	0x00020600


	//   ....[186]....
        /*0b24*/ 	.word	0x00020670


	//   ....[187]....
        /*0b28*/ 	.word	0x000206e0


	//   ....[188]....
        /*0b2c*/ 	.word	0x00020760


	//   ....[189]....
        /*0b30*/ 	.word	0x000207f0


	//   ....[190]....
        /*0b34*/ 	.word	0x00020880


	//   ....[191]....
        /*0b38*/ 	.word	0x000208f0


	//   ....[192]....
        /*0b3c*/ 	.word	0x00020960


	//   ....[193]....
        /*0b40*/ 	.word	0x000209d0


	//   ....[194]....
        /*0b44*/ 	.word	0x00020a50


	//   ....[195]....
        /*0b48*/ 	.word	0x00020ac0


	//   ....[196]....
        /*0b4c*/ 	.word	0x00020b60


	//   ....[197]....
        /*0b50*/ 	.word	0x00020bf0


	//   ....[198]....
        /*0b54*/ 	.word	0x00020d10


	//----- nvinfo : EIATTR_REG_RECONFIG
	.align		4
.L_1641:
        /*0b58*/ 	.byte	0x01, 0x54
	.zero		2


	//----- nvinfo : EIATTR_SYSCALL_OFFSETS
	.align		4
        /*0b5c*/ 	.byte	0x04, 0x46
        /*0b5e*/ 	.short	(.L_1643 - .L_1642)


	//   ....[0]....
.L_1642:
        /*0b60*/ 	.word	0x00001b90


	//   ....[1]....
        /*0b64*/ 	.word	0x00001ce0


	//   ....[2]....
        /*0b68*/ 	.word	0x000063c0


	//   ....[3]....
        /*0b6c*/ 	.word	0x000066e0


	//   ....[4]....
        /*0b70*/ 	.word	0x000197c0


	//   ....[5]....
        /*0b74*/ 	.word	0x00019910


	//   ....[6]....
        /*0b78*/ 	.word	0x00019a00


	//   ....[7]....
        /*0b7c*/ 	.word	0x0001a230


	//----- nvinfo : EIATTR_MBARRIER_INSTR_OFFSETS
	.align		4
.L_1643:
        /*0b80*/ 	.byte	0x04, 0x39
        /*0b82*/ 	.short	(.L_1645 - .L_1644)


	//   ....[0]....
.L_1644:
        /*0b84*/ 	.word	0x000002d0
        /*0b88*/ 	.word	0x000000ff
        /*0b8c*/ 	.word	0x00016800
        /*0b90*/ 	.short	0x0100
        /*0b92*/ 	.byte	0x08
	.zero		1


	//   ....[1]....
        /*0b94*/ 	.word	0x000002e0
        /*0b98*/ 	.word	0x000000ff
        /*0b9c*/ 	.word	0x00016820
        /*0ba0*/ 	.short	0x0100
        /*0ba2*/ 	.byte	0x08
	.zero		1


	//   ....[2]....
        /*0ba4*/ 	.word	0x000003d0
        /*0ba8*/ 	.word	0x000000ff
        /*0bac*/ 	.word	0x00016830
        /*0bb0*/ 	.short	0x0100
        /*0bb2*/ 	.byte	0x08
	.zero		1


	//   ....[3]....
        /*0bb4*/ 	.word	0x000003e0
        /*0bb8*/ 	.word	0x000000ff
        /*0bbc*/ 	.word	0x00016840
        /*0bc0*/ 	.short	0x0100
        /*0bc2*/ 	.byte	0x08
	.zero		1


	//   ....[4]....
        /*0bc4*/ 	.word	0x000003f0
        /*0bc8*/ 	.word	0x000000ff
        /*0bcc*/ 	.word	0x00016838
        /*0bd0*/ 	.short	0x0100
        /*0bd2*/ 	.byte	0x08
	.zero		1


	//   ....[5]....
        /*0bd4*/ 	.word	0x00000400
        /*0bd8*/ 	.word	0x000000ff
        /*0bdc*/ 	.word	0x00016848
        /*0be0*/ 	.short	0x0100
        /*0be2*/ 	.byte	0x08
	.zero		1


	//   ....[6]....
        /*0be4*/ 	.word	0x00000530
        /*0be8*/ 	.word	0x000000ff
        /*0bec*/ 	.word	0x00016850
        /*0bf0*/ 	.short	0x0100
        /*0bf2*/ 	.byte	0x08
	.zero		1


	//   ....[7]....
        /*0bf4*/ 	.word	0x00000540
        /*0bf8*/ 	.word	0x000000ff
        /*0bfc*/ 	.word	0x00016860
        /*0c00*/ 	.short	0x0100
        /*0c02*/ 	.byte	0x08
	.zero		1


	//   ....[8]....
        /*0c04*/ 	.word	0x00000550
        /*0c08*/ 	.word	0x000000ff
        /*0c0c*/ 	.word	0x00016858
        /*0c10*/ 	.short	0x0100
        /*0c12*/ 	.byte	0x08
	.zero		1


	//   ....[9]....
        /*0c14*/ 	.word	0x00000560
        /*0c18*/ 	.word	0x000000ff
        /*0c1c*/ 	.word	0x00016868
        /*0c20*/ 	.short	0x0100
        /*0c22*/ 	.byte	0x08
	.zero		1


	//   ....[10]....
        /*0c24*/ 	.word	0x00000650
        /*0c28*/ 	.word	0x000000ff
        /*0c2c*/ 	.word	0x00016870
        /*0c30*/ 	.short	0x0100
        /*0c32*/ 	.byte	0x06
	.zero		1


	//   ....[11]....
        /*0c34*/ 	.word	0x00000660
        /*0c38*/ 	.word	0x000000ff
        /*0c3c*/ 	.word	0x00016880
        /*0c40*/ 	.short	0x0100
        /*0c42*/ 	.byte	0x06
	.zero		1


	//   ....[12]....
        /*0c44*/ 	.word	0x00000670
        /*0c48*/ 	.word	0x000000ff
        /*0c4c*/ 	.word	0x00016878
        /*0c50*/ 	.short	0x0100
        /*0c52*/ 	.byte	0x06
	.zero		1


	//   ....[13]....
        /*0c54*/ 	.word	0x00000680
        /*0c58*/ 	.word	0x000000ff
        /*0c5c*/ 	.word	0x00016888
        /*0c60*/ 	.short	0x0100
        /*0c62*/ 	.byte	0x06
	.zero		1


	//   ....[14]....
        /*0c64*/ 	.word	0x000007b0
        /*0c68*/ 	.word	0x000000ff
        /*0c6c*/ 	.word	0x00016890
        /*0c70*/ 	.short	0x0100
        /*0c72*/ 	.byte	0x08
	.zero		1


	//   ....[15]....
        /*0c74*/ 	.word	0x000007c0
        /*0c78*/ 	.word	0x000000ff
        /*0c7c*/ 	.word	0x000168a0
        /*0c80*/ 	.short	0x0100
        /*0c82*/ 	.byte	0x08
	.zero		1


	//   ....[16]....
        /*0c84*/ 	.word	0x000007d0
        /*0c88*/ 	.word	0x000000ff
        /*0c8c*/ 	.word	0x00016898
        /*0c90*/ 	.short	0x0100
        /*0c92*/ 	.byte	0x08
	.zero		1


	//   ....[17]....
        /*0c94*/ 	.word	0x000007e0
        /*0c98*/ 	.word	0x000000ff
        /*0c9c*/ 	.word	0x000168a8
        /*0ca0*/ 	.short	0x0100
        /*0ca2*/ 	.byte	0x08
	.zero		1


	//   ....[18]....
        /*0ca4*/ 	.word	0x00000910
        /*0ca8*/ 	.word	0x000000ff
        /*0cac*/ 	.word	0x000168b0
        /*0cb0*/ 	.short	0x0100
        /*0cb2*/ 	.byte	0x08
	.zero		1


	//   ....[19]....
        /*0cb4*/ 	.word	0x00000920
        /*0cb8*/ 	.word	0x000000ff
        /*0cbc*/ 	.word	0x000168c0
        /*0cc0*/ 	.short	0x0100
        /*0cc2*/ 	.byte	0x08
	.zero		1


	//   ....[20]....
        /*0cc4*/ 	.word	0x00000930
        /*0cc8*/ 	.word	0x000000ff
        /*0ccc*/ 	.word	0x000168b8
        /*0cd0*/ 	.short	0x0100
        /*0cd2*/ 	.byte	0x08
	.zero		1


	//   ....[21]....
        /*0cd4*/ 	.word	0x00000940
        /*0cd8*/ 	.word	0x000000ff
        /*0cdc*/ 	.word	0x000168c8
        /*0ce0*/ 	.short	0x0100
        /*0ce2*/ 	.byte	0x08
	.zero		1


	//   ....[22]....
        /*0ce4*/ 	.word	0x00002f30
        /*0ce8*/ 	.word	0x0000004f
        /*0cec*/ 	.word	0x00016890
        /*0cf0*/ 	.short	0x010a
        /*0cf2*/ 	.byte	0x3f
	.zero		1


	//   ....[23]....
        /*0cf4*/ 	.word	0x000042f0
        /*0cf8*/ 	.word	0x0000004f
        /*0cfc*/ 	.word	0x00016890
        /*0d00*/ 	.short	0x010a
        /*0d02*/ 	.byte	0x3f
	.zero		1


	//   ....[24]....
        /*0d04*/ 	.word	0x000054e0
        /*0d08*/ 	.word	0x0000004f
        /*0d0c*/ 	.word	0x00016890
        /*0d10*/ 	.short	0x010a
        /*0d12*/ 	.byte	0x3f
	.zero		1


	//   ....[25]....
        /*0d14*/ 	.word	0x000056f0
        /*0d18*/ 	.word	0x0000000c
        /*0d1c*/ 	.word	0x00000000
        /*0d20*/ 	.short	0x0101
        /*0d22*/ 	.byte	0x3f
	.zero		1


	//   ....[26]....
        /*0d24*/ 	.word	0x00005730
        /*0d28*/ 	.word	0x0000004f
        /*0d2c*/ 	.word	0x000168b0
        /*0d30*/ 	.short	0x010a
        /*0d32*/ 	.byte	0x3f
	.zero		1


	//   ....[27]....
        /*0d34*/ 	.word	0x00005b00
        /*0d38*/ 	.word	0x0000004f
        /*0d3c*/ 	.word	0x00000000
        /*0d40*/ 	.short	0x0101
        /*0d42*/ 	.byte	0x3f
	.zero		1


	//   ....[28]....
        /*0d44*/ 	.word	0x00006460
        /*0d48*/ 	.word	0x00000002
        /*0d4c*/ 	.word	0x00016800
        /*0d50*/ 	.short	0x010a
        /*0d52*/ 	.byte	0x3f
	.zero		1


	//   ....[29]....
        /*0d54*/ 	.word	0x000064b0
        /*0d58*/ 	.word	0x00000002
        /*0d5c*/ 	.word	0x00016800
        /*0d60*/ 	.short	0x010a
        /*0d62*/ 	.byte	0x3f
	.zero		1


	//   ....[30]....
        /*0d64*/ 	.word	0x00006fc0
        /*0d68*/ 	.word	0x00000002
        /*0d6c*/ 	.word	0x00016800
        /*0d70*/ 	.short	0x010a
        /*0d72*/ 	.byte	0x3f
	.zero		1


	//   ....[31]....
        /*0d74*/ 	.word	0x00008600
        /*0d78*/ 	.word	0x00000002
        /*0d7c*/ 	.word	0x00016800
        /*0d80*/ 	.short	0x010a
        /*0d82*/ 	.byte	0x3f
	.zero		1


	//   ....[32]....
        /*0d84*/ 	.word	0x00009640
        /*0d88*/ 	.word	0x00000007
        /*0d8c*/ 	.word	0x00016830
        /*0d90*/ 	.short	0x010a
        /*0d92*/ 	.byte	0x3f
	.zero		1


	//   ....[33]....
        /*0d94*/ 	.word	0x000096b0
        /*0d98*/ 	.word	0x00000007
        /*0d9c*/ 	.word	0x00016830
        /*0da0*/ 	.short	0x010a
        /*0da2*/ 	.byte	0x3f
	.zero		1


	//   ....[34]....
        /*0da4*/ 	.word	0x00009bd0
        /*0da8*/ 	.word	0x00000004
        /*0dac*/ 	.word	0x00000000
        /*0db0*/ 	.short	0x0101
        /*0db2*/ 	.byte	0x3f
	.zero		1


	//   ....[35]....
        /*0db4*/ 	.word	0x0000ca60
        /*0db8*/ 	.word	0x0000000b
        /*0dbc*/ 	.word	0x00016830
        /*0dc0*/ 	.short	0x010a
        /*0dc2*/ 	.byte	0x3f
	.zero		1


	//   ....[36]....
        /*0dc4*/ 	.word	0x0000cab0
        /*0dc8*/ 	.word	0x0000000b
        /*0dcc*/ 	.word	0x00016830
        /*0dd0*/ 	.short	0x010a
        /*0dd2*/ 	.byte	0x3f
	.zero		1


	//   ....[37]....
        /*0dd4*/ 	.word	0x0000cdc0
        /*0dd8*/ 	.word	0x0000000b
        /*0ddc*/ 	.word	0x00016850
        /*0de0*/ 	.short	0x010a
        /*0de2*/ 	.byte	0x3f
	.zero		1


	//   ....[38]....
        /*0de4*/ 	.word	0x0000ce00
        /*0de8*/ 	.word	0x0000000b
        /*0dec*/ 	.word	0x00016850
        /*0df0*/ 	.short	0x010a
        /*0df2*/ 	.byte	0x3f
	.zero		1


	//   ....[39]....
        /*0df4*/ 	.word	0x0000d340
        /*0df8*/ 	.word	0x0000000a
        /*0dfc*/ 	.word	0x00000000
        /*0e00*/ 	.short	0x0101
        /*0e02*/ 	.byte	0x3f
	.zero		1


	//   ....[40]....
        /*0e04*/ 	.word	0x0000ec80
        /*0e08*/ 	.word	0x00000022
        /*0e0c*/ 	.word	0x00000000
        /*0e10*/ 	.short	0x0101
        /*0e12*/ 	.byte	0x3f
	.zero		1


	//   ....[41]....
        /*0e14*/ 	.word	0x0000fd20
        /*0e18*/ 	.word	0x00000000
        /*0e1c*/ 	.word	0x00016830
        /*0e20*/ 	.short	0x010a
        /*0e22*/ 	.byte	0x3f
	.zero		1


	//   ....[42]....
        /*0e24*/ 	.word	0x0000fd70
        /*0e28*/ 	.word	0x00000000
        /*0e2c*/ 	.word	0x00016830
        /*0e30*/ 	.short	0x010a
        /*0e32*/ 	.byte	0x3f
	.zero		1


	//   ....[43]....
        /*0e34*/ 	.word	0x00010080
        /*0e38*/ 	.word	0x00000003
        /*0e3c*/ 	.word	0x00016850
        /*0e40*/ 	.short	0x010a
        /*0e42*/ 	.byte	0x3f
	.zero		1


	//   ....[44]....
        /*0e44*/ 	.word	0x000100c0
        /*0e48*/ 	.word	0x00000003
        /*0e4c*/ 	.word	0x00016850
        /*0e50*/ 	.short	0x010a
        /*0e52*/ 	.byte	0x3f
	.zero		1


	//   ....[45]....
        /*0e54*/ 	.word	0x00011170
        /*0e58*/ 	.word	0x0000002e
        /*0e5c*/ 	.word	0x00000000
        /*0e60*/ 	.short	0x0101
        /*0e62*/ 	.byte	0x3f
	.zero		1


	//   ....[46]....
        /*0e64*/ 	.word	0x00011190
        /*0e68*/ 	.word	0x00000032
        /*0e6c*/ 	.word	0x00000000
        /*0e70*/ 	.short	0x0101
        /*0e72*/ 	.byte	0x3f
	.zero		1


	//   ....[47]....
        /*0e74*/ 	.word	0x00011c50
        /*0e78*/ 	.word	0x00000000
        /*0e7c*/ 	.word	0x00016830
        /*0e80*/ 	.short	0x010a
        /*0e82*/ 	.byte	0x3f
	.zero		1


	//   ....[48]....
        /*0e84*/ 	.word	0x00011ca0
        /*0e88*/ 	.word	0x00000000
        /*0e8c*/ 	.word	0x00016830
        /*0e90*/ 	.short	0x010a
        /*0e92*/ 	.byte	0x3f
	.zero		1


	//   ....[49]....
        /*0e94*/ 	.word	0x00011fb0
        /*0e98*/ 	.word	0x00000003
        /*0e9c*/ 	.word	0x00016850
        /*0ea0*/ 	.short	0x010a
        /*0ea2*/ 	.byte	0x3f
	.zero		1


	//   ....[50]....
        /*0ea4*/ 	.word	0x00011ff0
        /*0ea8*/ 	.word	0x00000003
        /*0eac*/ 	.word	0x00016850
        /*0eb0*/ 	.short	0x010a
        /*0eb2*/ 	.byte	0x3f
	.zero		1


	//   ....[51]....
        /*0eb4*/ 	.word	0x00012570
        /*0eb8*/ 	.word	0x00000003
        /*0ebc*/ 	.word	0x00000000
        /*0ec0*/ 	.short	0x0101
        /*0ec2*/ 	.byte	0x3f
	.zero		1


	//   ....[52]....
        /*0ec4*/ 	.word	0x00014050
        /*0ec8*/ 	.word	0x00000022
        /*0ecc*/ 	.word	0x00000000
        /*0ed0*/ 	.short	0x0101
        /*0ed2*/ 	.byte	0x3f
	.zero		1


	//   ....[53]....
        /*0ed4*/ 	.word	0x00014b60
        /*0ed8*/ 	.word	0x0000000b
        /*0edc*/ 	.word	0x00016850
        /*0ee0*/ 	.short	0x010a
        /*0ee2*/ 	.byte	0x3f
	.zero		1


	//   ....[54]....
        /*0ee4*/ 	.word	0x00014bd0
        /*0ee8*/ 	.word	0x0000000b
        /*0eec*/ 	.word	0x00016850
        /*0ef0*/ 	.short	0x010a
        /*0ef2*/ 	.byte	0x3f
	.zero		1


	//   ....[55]....
        /*0ef4*/ 	.word	0x000151c0
        /*0ef8*/ 	.word	0x00000004
        /*0efc*/ 	.word	0x00000000
        /*0f00*/ 	.short	0x0101
        /*0f02*/ 	.byte	0x3f
	.zero		1


	//   ....[56]....
        /*0f04*/ 	.word	0x00016270
        /*0f08*/ 	.word	0x00000000
        /*0f0c*/ 	.word	0x00000000
        /*0f10*/ 	.short	0x0101
        /*0f12*/ 	.byte	0x3f
	.zero		1


	//   ....[57]....
        /*0f14*/ 	.word	0x000185c0
        /*0f18*/ 	.word	0x00000016
        /*0f1c*/ 	.word	0x00016820
        /*0f20*/ 	.short	0x010a
        /*0f22*/ 	.byte	0x3f
	.zero		1


	//   ....[58]....
        /*0f24*/ 	.word	0x00018670
        /*0f28*/ 	.word	0x00000005
        /*0f2c*/ 	.word	0x000168a0
        /*0f30*/ 	.short	0x010a
        /*0f32*/ 	.byte	0x3f
	.zero		1


	//   ....[59]....
        /*0f34*/ 	.word	0x000188b0
        /*0f38*/ 	.word	0x00000005
        /*0f3c*/ 	.word	0x000168c0
        /*0f40*/ 	.short	0x010a
        /*0f42*/ 	.byte	0x3f
	.zero		1


	//   ....[60]....
        /*0f44*/ 	.word	0x00018c10
        /*0f48*/ 	.word	0x00000005
        /*0f4c*/ 	.word	0x000168a0
        /*0f50*/ 	.short	0x010a
        /*0f52*/ 	.byte	0x3f
	.zero		1


	//   ....[61]....
        /*0f54*/ 	.word	0x00018e30
        /*0f58*/ 	.word	0x00000005
        /*0f5c*/ 	.word	0x000168c0
        /*0f60*/ 	.short	0x010a
        /*0f62*/ 	.byte	0x3f
	.zero		1


	//   ....[62]....
        /*0f64*/ 	.word	0x00019d80
        /*0f68*/ 	.word	0x00000000
        /*0f6c*/ 	.word	0x00016840
        /*0f70*/ 	.short	0x010a
        /*0f72*/ 	.byte	0x3f
	.zero		1


	//   ....[63]....
        /*0f74*/ 	.word	0x0001adc0
        /*0f78*/ 	.word	0x00000016
        /*0f7c*/ 	.word	0x00016800
        /*0f80*/ 	.short	0x0107
        /*0f82*/ 	.byte	0x3f
	.zero		1


	//   ....[64]....
        /*0f84*/ 	.word	0x0001aec0
        /*0f88*/ 	.word	0x00000016
        /*0f8c*/ 	.word	0x00016800
        /*0f90*/ 	.short	0x0101
        /*0f92*/ 	.byte	0x3f
	.zero		1


	//   ....[65]....
        /*0f94*/ 	.word	0x0001aef0
        /*0f98*/ 	.word	0x00000016
        /*0f9c*/ 	.word	0x00016820
        /*0fa0*/ 	.short	0x010a
        /*0fa2*/ 	.byte	0x3f
	.zero		1


	//   ....[66]....
        /*0fa4*/ 	.word	0x0001b230
        /*0fa8*/ 	.word	0x00000002
        /*0fac*/ 	.word	0x00016840
        /*0fb0*/ 	.short	0x010a
        /*0fb2*/ 	.byte	0x3f
	.zero		1


	//   ....[67]....
        /*0fb4*/ 	.word	0x0001b4b0
        /*0fb8*/ 	.word	0x00000003
        /*0fbc*/ 	.word	0x00000060
        /*0fc0*/ 	.short	0x010a
        /*0fc2*/ 	.byte	0x3f
	.zero		1


	//   ....[68]....
        /*0fc4*/ 	.word	0x0001ba20
        /*0fc8*/ 	.word	0x00000002
        /*0fcc*/ 	.word	0x00016840
        /*0fd0*/ 	.short	0x010a
        /*0fd2*/ 	.byte	0x3f
	.zero		1


	//   ....[69]....
        /*0fd4*/ 	.word	0x0001bca0
        /*0fd8*/ 	.word	0x0000000a
        /*0fdc*/ 	.word	0x00000060
        /*0fe0*/ 	.short	0x010a
        /*0fe2*/ 	.byte	0x3f
	.zero		1


	//   ....[70]....
        /*0fe4*/ 	.word	0x0001c140
        /*0fe8*/ 	.word	0x00000002
        /*0fec*/ 	.word	0x00016840
        /*0ff0*/ 	.short	0x010a
        /*0ff2*/ 	.byte	0x3f
	.zero		1


	//   ....[71]....
        /*0ff4*/ 	.word	0x0001c3d0
        /*0ff8*/ 	.word	0x00000005
        /*0ffc*/ 	.word	0x00000060
        /*1000*/ 	.short	0x010a
        /*1002*/ 	.byte	0x3f
	.zero		1


	//   ....[72]....
        /*1004*/ 	.word	0x0001c820
        /*1008*/ 	.word	0x00000003
        /*100c*/ 	.word	0x00016860
        /*1010*/ 	.short	0x010a
        /*1012*/ 	.byte	0x3f
	.zero		1


	//   ....[73]....
        /*1014*/ 	.word	0x0001d770
        /*1018*/ 	.word	0x00000009
        /*101c*/ 	.word	0x00016820
        /*1020*/ 	.short	0x010a
        /*1022*/ 	.byte	0x3f
	.zero		1


	//   ....[74]....
        /*1024*/ 	.word	0x0001d900
        /*1028*/ 	.word	0x00000005
        /*102c*/ 	.word	0x00000000
        /*1030*/ 	.short	0x010a
        /*1032*/ 	.byte	0x3f
	.zero		1


	//   ....[75]....
        /*1034*/ 	.word	0x0001d970
        /*1038*/ 	.word	0x00000003
        /*103c*/ 	.word	0x00000000
        /*1040*/ 	.short	0x010a
        /*1042*/ 	.byte	0x3f
	.zero		1


	//   ....[76]....
        /*1044*/ 	.word	0x0001d9d0
        /*1048*/ 	.word	0x00000017
        /*104c*/ 	.word	0x00000000
        /*1050*/ 	.short	0x010a
        /*1052*/ 	.byte	0x3f
	.zero		1


	//   ....[77]....
        /*1054*/ 	.word	0x0001da00
        /*1058*/ 	.word	0x00000007
        /*105c*/ 	.word	0x00000000
        /*1060*/ 	.short	0x010a
        /*1062*/ 	.byte	0x3f
	.zero		1


	//   ....[78]....
        /*1064*/ 	.word	0x0001da60
        /*1068*/ 	.word	0x0000004f
        /*106c*/ 	.word	0x00016890
        /*1070*/ 	.short	0x010a
        /*1072*/ 	.byte	0x3f
	.zero		1


	//   ....[79]....
        /*1074*/ 	.word	0x0001dab0
        /*1078*/ 	.word	0x0000004f
        /*107c*/ 	.word	0x00016890
        /*1080*/ 	.short	0x010a
        /*1082*/ 	.byte	0x3f
	.zero		1


	//   ....[80]....
        /*1084*/ 	.word	0x0001db00
        /*1088*/ 	.word	0x0000004f
        /*108c*/ 	.word	0x00016890
        /*1090*/ 	.short	0x010a
        /*1092*/ 	.byte	0x3f
	.zero		1


	//   ....[81]....
        /*1094*/ 	.word	0x0001db50
        /*1098*/ 	.word	0x0000004f
        /*109c*/ 	.word	0x000168b0
        /*10a0*/ 	.short	0x010a
        /*10a2*/ 	.byte	0x3f
	.zero		1


	//   ....[82]....
        /*10a4*/ 	.word	0x0001e020
        /*10a8*/ 	.word	0x00000002
        /*10ac*/ 	.word	0x00016800
        /*10b0*/ 	.short	0x010a
        /*10b2*/ 	.byte	0x3f
	.zero		1


	//   ....[83]....
        /*10b4*/ 	.word	0x0001e640
        /*10b8*/ 	.word	0x00000002
        /*10bc*/ 	.word	0x00016800
        /*10c0*/ 	.short	0x010a
        /*10c2*/ 	.byte	0x3f
	.zero		1


	//   ....[84]....
        /*10c4*/ 	.word	0x0001e690
        /*10c8*/ 	.word	0x00000007
        /*10cc*/ 	.word	0x00016830
        /*10d0*/ 	.short	0x010a
        /*10d2*/ 	.byte	0x3f
	.zero		1


	//   ....[85]....
        /*10d4*/ 	.word	0x0001e6e0
        /*10d8*/ 	.word	0x0000000b
        /*10dc*/ 	.word	0x00016830
        /*10e0*/ 	.short	0x010a
        /*10e2*/ 	.byte	0x3f
	.zero		1


	//   ....[86]....
        /*10e4*/ 	.word	0x0001e730
        /*10e8*/ 	.word	0x0000000b
        /*10ec*/ 	.word	0x00016850
        /*10f0*/ 	.short	0x010a
        /*10f2*/ 	.byte	0x3f
	.zero		1


	//   ....[87]....
        /*10f4*/ 	.word	0x0001e780
        /*10f8*/ 	.word	0x00000000
        /*10fc*/ 	.word	0x00016830
        /*1100*/ 	.short	0x010a
        /*1102*/ 	.byte	0x3f
	.zero		1


	//   ....[88]....
        /*1104*/ 	.word	0x0001e7d0
        /*1108*/ 	.word	0x00000003
        /*110c*/ 	.word	0x00016850
        /*1110*/ 	.short	0x010a
        /*1112*/ 	.byte	0x3f
	.zero		1


	//   ....[89]....
        /*1114*/ 	.word	0x0001e820
        /*1118*/ 	.word	0x00000000
        /*111c*/ 	.word	0x00016830
        /*1120*/ 	.short	0x010a
        /*1122*/ 	.byte	0x3f
	.zero		1


	//   ....[90]....
        /*1124*/ 	.word	0x0001e870
        /*1128*/ 	.word	0x00000003
        /*112c*/ 	.word	0x00016850
        /*1130*/ 	.short	0x010a
        /*1132*/ 	.byte	0x3f
	.zero		1


	//   ....[91]....
        /*1134*/ 	.word	0x0001e8c0
        /*1138*/ 	.word	0x0000000b
        /*113c*/ 	.word	0x00016850
        /*1140*/ 	.short	0x010a
        /*1142*/ 	.byte	0x3f
	.zero		1


	//   ....[92]....
        /*1144*/ 	.word	0x0001ee60
        /*1148*/ 	.word	0x00000016
        /*114c*/ 	.word	0x00016820
        /*1150*/ 	.short	0x010a
        /*1152*/ 	.byte	0x3f
	.zero		1


	//   ....[93]....
        /*1154*/ 	.word	0x0001eeb0
        /*1158*/ 	.word	0x00000005
        /*115c*/ 	.word	0x000168a0
        /*1160*/ 	.short	0x010a
        /*1162*/ 	.byte	0x3f
	.zero		1


	//   ....[94]....
        /*1164*/ 	.word	0x0001ef00
        /*1168*/ 	.word	0x00000005
        /*116c*/ 	.word	0x000168c0
        /*1170*/ 	.short	0x010a
        /*1172*/ 	.byte	0x3f
	.zero		1


	//   ....[95]....
        /*1174*/ 	.word	0x0001ef50
        /*1178*/ 	.word	0x00000005
        /*117c*/ 	.word	0x000168a0
        /*1180*/ 	.short	0x010a
        /*1182*/ 	.byte	0x3f
	.zero		1


	//   ....[96]....
        /*1184*/ 	.word	0x0001efa0
        /*1188*/ 	.word	0x00000005
        /*118c*/ 	.word	0x000168c0
        /*1190*/ 	.short	0x010a
        /*1192*/ 	.byte	0x3f
	.zero		1


	//   ....[97]....
        /*1194*/ 	.word	0x0001f140
        /*1198*/ 	.word	0x00000000
        /*119c*/ 	.word	0x00016840
        /*11a0*/ 	.short	0x010a
        /*11a2*/ 	.byte	0x3f
	.zero		1


	//   ....[98]....
        /*11a4*/ 	.word	0x00020080
        /*11a8*/ 	.word	0x00000016
        /*11ac*/ 	.word	0x00016820
        /*11b0*/ 	.short	0x010a
        /*11b2*/ 	.byte	0x3f
	.zero		1


	//   ....[99]....
        /*11b4*/ 	.word	0x000200d0
        /*11b8*/ 	.word	0x00000002
        /*11bc*/ 	.word	0x00016840
        /*11c0*/ 	.short	0x010a
        /*11c2*/ 	.byte	0x3f
	.zero		1


	//   ....[100]....
        /*11c4*/ 	.word	0x00020120
        /*11c8*/ 	.word	0x00000003
        /*11cc*/ 	.word	0x00000060
        /*11d0*/ 	.short	0x010a
        /*11d2*/ 	.byte	0x3f
	.zero		1


	//   ....[101]....
        /*11d4*/ 	.word	0x00020170
        /*11d8*/ 	.word	0x00000002
        /*11dc*/ 	.word	0x00016840
        /*11e0*/ 	.short	0x010a
        /*11e2*/ 	.byte	0x3f
	.zero		1


	//   ....[102]....
        /*11e4*/ 	.word	0x000201c0
        /*11e8*/ 	.word	0x0000000a
        /*11ec*/ 	.word	0x00000060
        /*11f0*/ 	.short	0x010a
        /*11f2*/ 	.byte	0x3f
	.zero		1


	//   ....[103]....
        /*11f4*/ 	.word	0x00020210
        /*11f8*/ 	.word	0x00000002
        /*11fc*/ 	.word	0x00016840
        /*1200*/ 	.short	0x010a
        /*1202*/ 	.byte	0x3f
	.zero		1


	//   ....[104]....
        /*1204*/ 	.word	0x00020260
        /*1208*/ 	.word	0x00000005
        /*120c*/ 	.word	0x00000060
        /*1210*/ 	.short	0x010a
        /*1212*/ 	.byte	0x3f
	.zero		1


	//   ....[105]....
        /*1214*/ 	.word	0x000202b0
        /*1218*/ 	.word	0x00000003
        /*121c*/ 	.word	0x00016860
        /*1220*/ 	.short	0x010a
        /*1222*/ 	.byte	0x3f
	.zero		1


	//   ....[106]....
        /*1224*/ 	.word	0x00020c30
        /*1228*/ 	.word	0x00000009
        /*122c*/ 	.word	0x00016820
        /*1230*/ 	.short	0x010a
        /*1232*/ 	.byte	0x3f
	.zero		1


	//   ....[107]....
        /*1234*/ 	.word	0x00020dd0
        /*1238*/ 	.word	0x00000005
        /*123c*/ 	.word	0x00000000
        /*1240*/ 	.short	0x010a
        /*1242*/ 	.byte	0x3f
	.zero		1


	//   ....[108]....
        /*1244*/ 	.word	0x00020e20
        /*1248*/ 	.word	0x00000003
        /*124c*/ 	.word	0x00000000
        /*1250*/ 	.short	0x010a
        /*1252*/ 	.byte	0x3f
	.zero		1


	//   ....[109]....
        /*1254*/ 	.word	0x00020e70
        /*1258*/ 	.word	0x00000017
        /*125c*/ 	.word	0x00000000
        /*1260*/ 	.short	0x010a
        /*1262*/ 	.byte	0x3f
	.zero		1


	//----- nvinfo : EIATTR_NUM_MBARRIERS
	.align		4
.L_1645:
        /*1264*/ 	.byte	0x03, 0x38
        /*1266*/ 	.short	0x0016


	//----- nvinfo : EIATTR_EXIT_INSTR_OFFSETS
	.align		4
        /*1268*/ 	.byte	0x04, 0x1c
        /*126a*/ 	.short	(.L_1647 - .L_1646)


	//   ....[0]....
.L_1646:
        /*126c*/ 	.word	0x0001da50


	//----- nvinfo : EIATTR_MAX_THREADS
	.align		4
.L_1647:
        /*1270*/ 	.byte	0x04, 0x05
        /*1272*/ 	.short	(.L_1649 - .L_1648)
.L_1648:
        /*1274*/ 	.word	0x00000200
        /*1278*/ 	.word	0x00000001
        /*127c*/ 	.word	0x00000001


	//----- nvinfo : EIATTR_CRS_STACK_SIZE
	.align		4
.L_1649:
        /*1280*/ 	.byte	0x04, 0x1e
        /*1282*/ 	.short	(.L_1651 - .L_1650)
.L_1650:
        /*1284*/ 	.word	0x00000000


	//----- nvinfo : EIATTR_CBANK_PARAM_SIZE
	.align		4
.L_1651:
        /*1288*/ 	.byte	0x03, 0x19
        /*128a*/ 	.short	0x0af0


	//----- nvinfo : EIATTR_PARAM_CBANK
	.align		4
        /*128c*/ 	.byte	0x04, 0x0a
        /*128e*/ 	.short	(.L_1653 - .L_1652)
	.align		4
.L_1652:
        /*1290*/ 	.word	index@(.nv.constant0._ZN7cutlass13device_kernelIN5flash11enable_sm90INS1_16FlashAttnFwdSm90INS1_25CollectiveMainloopFwdSm90ILi2EN4cute5tupleIJNS5_1CILi1EEES8_S8_EEENS6_IJNS7_ILi192EEENS7_ILi128EEENS7_ILi64EEEEEELi64ENS_10bfloat16_tEfNS_4arch4Sm90ELb0ELb1ELb0ELb1ELb0ELb1ELb0ELb1ELb1ELb1ELb0ELb0EEENS1_21CollectiveEpilogueFwdINS6_IJSA_SC_SB_EEES9_SE_SG_Li384ELb1ELb1ELb0ELb0EEENS1_36VarlenDynamicPersistentTileSchedulerILi192ELi128ELi384ELi128ELb0ELb1ELb1ELb1ELb0ELb1EEEEEEEEEvNT_6ParamsE)
        /*1294*/ 	.short	0x0210
        /*1296*/ 	.short	0x0af0


	//----- nvinfo : EIATTR_SW_WAR
	.align		4
.L_1653:
        /*1298*/ 	.byte	0x04, 0x36
        /*129a*/ 	.short	(.L_1655 - .L_1654)
.L_1654:
        /*129c*/ 	.word	0x00000008
.L_1655:


//--------------------- .nv.info._ZN7cutlass13device_kernelIN5flash11enable_sm90INS1_16FlashAttnFwdSm90INS1_25CollectiveMainloopFwdSm90ILi2EN4cute5tupleIJNS5_1CILi1EEES8_S8_EEENS6_IJNS7_ILi192EEENS7_ILi128EEENS7_ILi64EEEEEELi64ENS_10bfloat16_tEfNS_4arch4Sm90ELb1ELb0ELb0ELb0ELb0ELb0ELb0ELb1ELb1ELb1ELb0ELb0EEENS1_21CollectiveEpilogueFwdINS6_IJSA_SC_SB_EEES9_SE_SG_Li384ELb0ELb1ELb0ELb0EEENS1_30DynamicPersistentTileSchedulerILi384ELi128ELb0ELb1ELb1EEEEEEEEEvNT_6ParamsE --------------------------
	.section	.nv.info._ZN7cutlass13device_kernelIN5flash11enable_sm90INS1_16FlashAttnFwdSm90INS1_25CollectiveMainloopFwdSm90ILi2EN4cute5tupleIJNS5_1CILi1EEES8_S8_EEENS6_IJNS7_ILi192EEENS7_ILi128EEENS7_ILi64EEEEEELi64ENS_10bfloat16_tEfNS_4arch4Sm90ELb1ELb0ELb0ELb0ELb0ELb0ELb0ELb1ELb1ELb1ELb0ELb0EEENS1_21CollectiveEpilogueFwdINS6_IJSA_SC_SB_EEES9_SE_SG_Li384ELb0ELb1ELb0ELb0EEENS1_30DynamicPersistentTileSchedulerILi384ELi128ELb0ELb1ELb1EEEEEEEEEvNT_6ParamsE,"",@"SHT_CUDA_INFO"
	.sectionflags	@""
	.align	4


	//----- nvinfo : EIATTR_CUDA_API_VERSION
	.align		4
        /*0000*/ 	.byte	0x04, 0x37
        /*0002*/ 	.short	(.L_1657 - .L_1656)
.L_1656:
        /*0004*/ 	.word	0x00000082


	//----- nvinfo : EIATTR_KPARAM_INFO
	.align		4
.L_1657:
        /*0008*/ 	.byte	0x04, 0x17
        /*000a*/ 	.short	(.L_1659 - .L_1658)
.L_1658:
        /*000c*/ 	.word	0x00000000
        /*0010*/ 	.short	0x0000
        /*0012*/ 	.short	0x0070
        /*0014*/ 	.byte	0x00, 0xf0, 0x01, 0x2a


	//----- nvinfo : EIATTR_SPARSE_MMA_MASK
	.align		4
.L_1659:
        /*0018*/ 	.byte	0x03, 0x50
        /*001a*/ 	.short	0x0000


	//----- nvinfo : EIATTR_MAXREG_COUNT
	.align		4
        /*001c*/ 	.byte	0x03, 0x1b
        /*001e*/ 	.short	0x0080


	//----- nvinfo : EIATTR_NUM_BARRIERS
	.align		4
        /*0020*/ 	.byte	0x02, 0x4c
        /*0022*/ 	.byte	0x10
	.zero		1


	//----- nvinfo : EIATTR_EXTERNS
	.align		4
        /*0024*/ 	.byte	0x04, 0x0f
        /*0026*/ 	.short	(.L_1661 - .L_1660)


	//   ....[0]....
	.align		4
.L_1660:
        /*0028*/ 	.word	index@(__assertfail)


	//----- nvinfo : EIATTR_ANNOTATIONS
	.align		4
.L_1661:
        /*002c*/ 	.byte	0x04, 0x55
        /*002e*/ 	.short	(.L_1663 - .L_1662)


	//   ....[0]....
.L_1662:
        /*0030*/ 	.word	0x00000001
        /*0034*/ 	.byte	0x70, 0x97, 0x00, 0x00, 0x01, 0x00, 0x00, 0x00, 0x80, 0x97, 0x00, 0x00, 0x01, 0x00, 0x00, 0x00
        /*0044*/ 	.byte	0x00, 0x98, 0x00, 0x00, 0x01, 0x00, 0x00, 0x00, 0x50, 0xb4, 0x00, 0x00, 0x01, 0x00, 0x00, 0x00
        /*0054*/ 	.byte	0x70, 0xb4, 0x00, 0x00, 0x01, 0x00, 0x00, 0x00, 0xb0, 0xce, 0x00, 0x00, 0x01, 0x00, 0x00, 0x00
        /*0064*/ 	.byte	0x50, 0xd0, 0x00, 0x00


	//----- nvinfo : EIATTR_MERCURY_ISA_VERSION
	.align		4
.L_1663:
        /*0068*/ 	.byte	0x03, 0x5f
        /*006a*/ 	.short	0x0101


	//----- nvinfo : EIATTR_INT_WARP_WIDE_INSTR_OFFSETS
	.align		4
        /*006c*/ 	.byte	0x04, 0x31
        /*006e*/ 	.short	(.L_1665 - .L_1664)


	//   ....[0]....
.L_1664:
        /*0070*/ 	.word	0x00000130


	//   ....[1]....
        /*0074*/ 	.word	0x00000170


	//   ....[2]....
        /*0078*/ 	.word	0x000001e0


	//   ....[3]....
        /*007c*/ 	.word	0x00009e10


	//   ....[4]....
        /*0080*/ 	.word	0x00009ea0


	//   ....[5]....
        /*0084*/ 	.word	0x0000cb20


	//   ....[6]....
        /*0088*/ 	.word	0x0000cbb0


	//----- nvinfo : EIATTR_COOP_GROUP_MASK_REGIDS
	.align		4
.L_1665:
        /*008c*/ 	.byte	0x04, 0x29
        /*008e*/ 	.short	(.L_1667 - .L_1666)


	//   ....[0]....
.L_1666:
        /*0090*/ 	.word	0xffffffff


	//   ....[1]....
        /*0094*/ 	.word	0xffffffff


	//   ....[2]....
        /*0098*/ 	.word	0xffffffff


	//   ....[3]....
        /*009c*/ 	.word	0xffffffff


	//   ....[4]....
        /*00a0*/ 	.word	0xffffffff


	//   ....[5]....
        /*00a4*/ 	.word	0xffffffff


	//   ....[6]....
        /*00a8*/ 	.word	0xffffffff


	//   ....[7]....
        /*00ac*/ 	.word	0xffffffff


	//   ....[8]....
        /*00b0*/ 	.word	0xffffffff


	//   ....[9]....
        /*00b4*/ 	.word	0xffffffff


	//   ....[10]....
        /*00b8*/ 	.word	0xffffffff


	//   ....[11]....
        /*00bc*/ 	.word	0xffffffff


	//   ....[12]....
        /*00c0*/ 	.word	0xffffffff


	//   ....[13]....
        /*00c4*/ 	.word	0xffffffff


	//   ....[14]....
        /*00c8*/ 	.word	0xffffffff


	//   ....[15]....
        /*00cc*/ 	.word	0xffffffff


	//   ....[16]....
        /*00d0*/ 	.word	0xffffffff


	//   ....[17]....
        /*00d4*/ 	.word	0xffffffff


	//   ....[18]....
        /*00d8*/ 	.word	0xffffffff


	//   ....[19]....
        /*00dc*/ 	.word	0xffffffff


	//   ....[20]....
        /*00e0*/ 	.word	0xffffffff


	//   ....[21]....
        /*00e4*/ 	.word	0xffffffff


	//   ....[22]....
        /*00e8*/ 	.word	0xffffffff


	//   ....[23]....
        /*00ec*/ 	.word	0xffffffff


	//   ....[24]....
        /*00f0*/ 	.word	0xffffffff


	//   ....[25]....
        /*00f4*/ 	.word	0xffffffff


	//   ....[26]....
        /*00f8*/ 	.word	0xffffffff


	//   ....[27]....
        /*00fc*/ 	.word	0xffffffff


	//   ....[28]....
        /*0100*/ 	.word	0xffffffff


	//   ....[29]....
        /*0104*/ 	.word	0xffffffff


	//   ....[30]....
        /*0108*/ 	.word	0xffffffff


	//   ....[31]....
        /*010c*/ 	.word	0xffffffff


	//   ....[32]....
        /*0110*/ 	.word	0xffffffff


	//   ....[33]....
        /*0114*/ 	.word	0xffffffff


	//   ....[34]....
        /*0118*/ 	.word	0xffffffff


	//   ....[35]....
        /*011c*/ 	.word	0xffffffff


	//   ....[36]....
        /*0120*/ 	.word	0xffffffff


	//   ....[37]....
        /*0124*/ 	.word	0xffffffff


	//   ....[38]....
        /*0128*/ 	.word	0xffffffff


	//   ....[39]....
        /*012c*/ 	.word	0xffffffff


	//   ....[40]....
        /*0130*/ 	.word	0xffffffff


	//   ....[41]....
        /*0134*/ 	.word	0xffffffff


	//   ....[42]....
        /*0138*/ 	.word	0xffffffff


	//   ....[43]....
        /*013c*/ 	.word	0xffffffff


	//   ....[44]....
        /*0140*/ 	.word	0xffffffff


	//   ....[45]....
        /*0144*/ 	.word	0xffffffff


	//   ....[46]....
        /*0148*/ 	.word	0xffffffff


	//   ....[47]....
        /*014c*/ 	.word	0xffffffff


	//   ....[48]....
        /*0150*/ 	.word	0xffffffff


	//   ....[49]....
        /*0154*/ 	.word	0xffffffff


	//   ....[50]....
        /*0158*/ 	.word	0xffffffff


	//   ....[51]....
        /*015c*/ 	.word	0xffffffff


	//   ....[52]....
        /*0160*/ 	.word	0xffffffff


	//   ....[53]....
        /*0164*/ 	.word	0xffffffff


	//   ....[54]....
        /*0168*/ 	.word	0xffffffff


	//   ....[55]....
        /*016c*/ 	.word	0xffffffff


	//   ....[56]....
        /*0170*/ 	.word	0xffffffff


	//   ....[57]....
        /*0174*/ 	.word	0xffffffff


	//   ....[58]....
        /*0178*/ 	.word	0xffffffff


	//   ....[59]....
        /*017c*/ 	.word	0xffffffff


	//   ....[60]....
        /*0180*/ 	.word	0xffffffff


	//   ....[61]....
        /*0184*/ 	.word	0xffffffff


	//   ....[62]....
        /*0188*/ 	.word	0xffffffff


	//   ....[63]....
        /*018c*/ 	.word	0xffffffff


	//   ....[64]....
        /*0190*/ 	.word	0xffffffff


	//   ....[65]....
        /*0194*/ 	.word	0xffffffff


	//   ....[66]....
        /*0198*/ 	.word	0xffffffff


	//   ....[67]....
        /*019c*/ 	.word	0xffffffff


	//   ....[68]....
        /*01a0*/ 	.word	0xffffffff


	//   ....[69]....
        /*01a4*/ 	.word	0xffffffff


	//   ....[70]....
        /*01a8*/ 	.word	0xffffffff


	//   ....[71]....
        /*01ac*/ 	.word	0xffffffff


	//   ....[72]....
        /*01b0*/ 	.word	0xffffffff


	//   ....[73]....
        /*01b4*/ 	.word	0xffffffff


	//   ....[74]....
        /*01b8*/ 	.word	0xffffffff


	//   ....[75]....
        /*01bc*/ 	.word	0xffffffff


	//   ....[76]....
        /*01c0*/ 	.word	0x0500000f


	//   ....[77]....
        /*01c4*/ 	.word	0x0500000f


	//   ....[78]....
        /*01c8*/ 	.word	0x0500000f


	//   ....[79]....
        /*01cc*/ 	.word	0x0500000f


	//   ....[80]....
        /*01d0*/ 	.word	0x0500000f


	//   ....[81]....
        /*01d4*/ 	.word	0x0500000f


	//   ....[82]....
        /*01d8*/ 	.word	0x0500000f


	//   ....[83]....
        /*01dc*/ 	.word	0x0500000f


	//   ....[84]....
        /*01e0*/ 	.word	0x0500000f


	//   ....[85]....
        /*01e4*/ 	.word	0x0500000f


	//   ....[86]....
        /*01e8*/ 	.word	0x0500000f


	//   ....[87]....
        /*01ec*/ 	.word	0x0500000f


	//   ....[88]....
        /*01f0*/ 	.word	0x0500000f


	//   ....[89]....
        /*01f4*/ 	.word	0x0500000f


	//   ....[90]....
        /*01f8*/ 	.word	0x0500000f


	//   ....[91]....
        /*01fc*/ 	.word	0x0500000f


	//   ....[92]....
        /*0200*/ 	.word	0x0500000f


	//   ....[93]....
        /*0204*/ 	.word	0x0500000f


	//   ....[94]....
        /*0208*/ 	.word	0x0500000f


	//   ....[95]....
        /*020c*/ 	.word	0x0500000f


	//   ....[96]....
        /*0210*/ 	.word	0x0500000f


	//   ....[97]....
        /*0214*/ 	.word	0x0500000f


	//   ....[98]....
        /*0218*/ 	.word	0x0500000f


	//   ....[99]....
        /*021c*/ 	.word	0x0500000f


	//   ....[100]....
        /*0220*/ 	.word	0x0500000f


	//   ....[101]....
        /*0224*/ 	.word	0x0500000f


	//   ....[102]....
        /*0228*/ 	.word	0x0500000f


	//----- nvinfo : EIATTR_COOP_GROUP_INSTR_OFFSETS
	.align		4
.L_1667:
        /*022c*/ 	.byte	0x04, 0x28
        /*022e*/ 	.short	(.L_1669 - .L_1668)


	//   ....[0]....
.L_1668:
        /*0230*/ 	.word	0x00000070


	//   ....[1]....
        /*0234*/ 	.word	0x00000140


	//   ....[2]....
        /*0238*/ 	.word	0x00000190


	//   ....[3]....
        /*023c*/ 	.word	0x000003c0


	//   ....[4]....
        /*0240*/ 	.word	0x00000520


	//   ....[5]....
        /*0244*/ 	.word	0x00000640


	//   ....[6]....
        /*0248*/ 	.word	0x000007a0


	//   ....[7]....
        /*024c*/ 	.word	0x00001350


	//   ....[8]....
        /*0250*/ 	.word	0x00001a10


	//   ....[9]....
        /*0254*/ 	.word	0x00002190


	//   ....[10]....
        /*0258*/ 	.word	0x000021a0


	//   ....[11]....
        /*025c*/ 	.word	0x000021c0


	//   ....[12]....
        /*0260*/ 	.word	0x00002c50


	//   ....[13]....
        /*0264*/ 	.word	0x00002cb0


	//   ....[14]....
        /*0268*/ 	.word	0x00003c20


	//   ....[15]....
        /*026c*/ 	.word	0x00003c60


	//   ....[16]....
        /*0270*/ 	.word	0x00004370


	//   ....[17]....
        /*0274*/ 	.word	0x000044a0


	//   ....[18]....
        /*0278*/ 	.word	0x00004d50


	//   ....[19]....
        /*027c*/ 	.word	0x00004dc0


	//   ....[20]....
        /*0280*/ 	.word	0x00006420


	//   ....[21]....
        /*0284*/ 	.word	0x00006450


	//   ....[22]....
        /*0288*/ 	.word	0x000069b0


	//   ....[23]....
        /*028c*/ 	.word	0x00006a40


	//   ....[24]....
        /*0290*/ 	.word	0x00007b40


	//   ....[25]....
        /*0294*/ 	.word	0x00007b80


	//   ....[26]....
        /*0298*/ 	.word	0x00007c90


	//   ....[27]....
        /*029c*/ 	.word	0x00007ca0


	//   ....[28]....
        /*02a0*/ 	.word	0x00008840


	//   ....[29]....
        /*02a4*/ 	.word	0x00008870


	//   ....[30]....
        /*02a8*/ 	.word	0x000088a0


	//   ....[31]....
        /*02ac*/ 	.word	0x000088d0


	//   ....[32]....
        /*02b0*/ 	.word	0x00008d50


	//   ....[33]....
        /*02b4*/ 	.word	0x00008d90


	//   ....[34]....
        /*02b8*/ 	.word	0x00008db0


	//   ....[35]....
        /*02bc*/ 	.word	0x00008de0


	//   ....[36]....
        /*02c0*/ 	.word	0x00008e00


	//   ....[37]....
        /*02c4*/ 	.word	0x00008e10


	//   ....[38]....
        /*02c8*/ 	.word	0x00008e30


	//   ....[39]....
        /*02cc*/ 	.word	0x00008e50


	//   ....[40]....
        /*02d0*/ 	.word	0x000094b0


	//   ....[41]....
        /*02d4*/ 	.word	0x000094f0


	//   ....[42]....
        /*02d8*/ 	.word	0x00009520


	//   ....[43]....
        /*02dc*/ 	.word	0x00009550


	//   ....[44]....
        /*02e0*/ 	.word	0x00009570


	//   ....[45]....
        /*02e4*/ 	.word	0x00009580


	//   ....[46]....
        /*02e8*/ 	.word	0x00009590


	//   ....[47]....
        /*02ec*/ 	.word	0x000095b0


	//   ....[48]....
        /*02f0*/ 	.word	0x00009730


	//   ....[49]....
        /*02f4*/ 	.word	0x0000a3d0


	//   ....[50]....
        /*02f8*/ 	.word	0x0000add0


	//   ....[51]....
        /*02fc*/ 	.word	0x0000ae00


	//   ....[52]....
        /*0300*/ 	.word	0x0000ae30


	//   ....[53]....
        /*0304*/ 	.word	0x0000aec0


	//   ....[54]....
        /*0308*/ 	.word	0x0000aef0


	//   ....[55]....
        /*030c*/ 	.word	0x0000af00


	//   ....[56]....
        /*0310*/ 	.word	0x0000af40


	//   ....[57]....
        /*0314*/ 	.word	0x0000af70


	//   ....[58]....
        /*0318*/ 	.word	0x0000afe0


	//   ....[59]....
        /*031c*/ 	.word	0x0000aff0


	//   ....[60]....
        /*0320*/ 	.word	0x0000b030


	//   ....[61]....
        /*0324*/ 	.word	0x0000b060


	//   ....[62]....
        /*0328*/ 	.word	0x0000b0d0


	//   ....[63]....
        /*032c*/ 	.word	0x0000b0e0


	//   ....[64]....
        /*0330*/ 	.word	0x0000b100


	//   ....[65]....
        /*0334*/ 	.word	0x0000b130


	//   ....[66]....
        /*0338*/ 	.word	0x0000b190


	//   ....[67]....
        /*033c*/ 	.word	0x0000b1a0


	//   ....[68]....
        /*0340*/ 	.word	0x0000b200


	//   ....[69]....
        /*0344*/ 	.word	0x0000b250


	//   ....[70]....
        /*0348*/ 	.word	0x0000b270


	//   ....[71]....
        /*034c*/ 	.word	0x0000b2b0


	//   ....[72]....
        /*0350*/ 	.word	0x0000b2c0


	//   ....[73]....
        /*0354*/ 	.word	0x0000b310


	//   ....[74]....
        /*0358*/ 	.word	0x0000cf90


	//   ....[75]....
        /*035c*/ 	.word	0x0000d170


	//   ....[76]....
        /*0360*/ 	.word	0x0000d6d0


	//   ....[77]....
        /*0364*/ 	.word	0x0000d830


	//   ....[78]....
        /*0368*/ 	.word	0x0000d890


	//   ....[79]....
        /*036c*/ 	.word	0x0000d950


	//   ....[80]....
        /*0370*/ 	.word	0x0000da00


	//   ....[81]....
        /*0374*/ 	.word	0x0000da80


	//   ....[82]....
        /*0378*/ 	.word	0x0000db20


	//   ....[83]....
        /*037c*/ 	.word	0x0000db80


	//   ....[84]....
        /*0380*/ 	.word	0x0000dc60


	//   ....[85]....
        /*0384*/ 	.word	0x0000dce0


	//   ....[86]....
        /*0388*/ 	.word	0x0000dd80


	//   ....[87]....
        /*038c*/ 	.word	0x0000dde0


	//   ....[88]....
        /*0390*/ 	.word	0x0000dec0


	//   ....[89]....
        /*0394*/ 	.word	0x0000df40


	//   ....[90]....
        /*0398*/ 	.word	0x0000dfe0


	//   ....[91]....
        /*039c*/ 	.word	0x0000e040


	//   ....[92]....
        /*03a0*/ 	.word	0x0000e0f0


	//   ....[93]....
        /*03a4*/ 	.word	0x0000e170


	//   ....[94]....
        /*03a8*/ 	.word	0x0000e250


	//   ....[95]....
        /*03ac*/ 	.word	0x0000e2b0


	//   ....[96]....
        /*03b0*/ 	.word	0x0000e360


	//   ....[97]....
        /*03b4*/ 	.word	0x0000e3c0


	//   ....[98]....
        /*03b8*/ 	.word	0x0000e480


	//   ....[99]....
        /*03bc*/ 	.word	0x0000e500


	//   ....[100]....
        /*03c0*/ 	.word	0x0000e5a0


	//   ....[101]....
        /*03c4*/ 	.word	0x0000e8b0


	//   ....[102]....
        /*03c8*/ 	.word	0x0000e9d0


	//----- nvinfo : EIATTR_REG_RECONFIG
	.align		4
.L_1669:
        /*03cc*/ 	.byte	0x01, 0x54
	.zero		2


	//----- nvinfo : EIATTR_SYSCALL_OFFSETS
	.align		4
        /*03d0*/ 	.byte	0x04, 0x46
        /*03d2*/ 	.short	(.L_1671 - .L_1670)


	//   ....[0]....
.L_1670:
        /*03d4*/ 	.word	0x00001530


	//   ....[1]....
        /*03d8*/ 	.word	0x0000a000


	//   ....[2]....
        /*03dc*/ 	.word	0x0000a150


	//   ....[3]....
        /*03e0*/ 	.word	0x0000a240


	//   ....[4]....
        /*03e4*/ 	.word	0x0000a940


	//----- nvinfo : EIATTR_MBARRIER_INSTR_OFFSETS
	.align		4
.L_1671:
        /*03e8*/ 	.byte	0x04, 0x39
        /*03ea*/ 	.short	(.L_1673 - .L_1672)


	//   ....[0]....
.L_1672:
        /*03ec*/ 	.word	0x00000270
        /*03f0*/ 	.word	0x000000ff
        /*03f4*/ 	.word	0x00016800
        /*03f8*/ 	.short	0x0100
        /*03fa*/ 	.byte	0x08
	.zero		1


	//   ....[1]....
        /*03fc*/ 	.word	0x00000280
        /*0400*/ 	.word	0x000000ff
        /*0404*/ 	.word	0x00016820
        /*0408*/ 	.short	0x0100
        /*040a*/ 	.byte	0x08
	.zero		1


	//   ....[2]....
        /*040c*/ 	.word	0x00000370
        /*0410*/ 	.word	0x000000ff
        /*0414*/ 	.word	0x00016830
        /*0418*/ 	.short	0x0100
        /*041a*/ 	.byte	0x08
	.zero		1


	//   ....[3]....
        /*041c*/ 	.word	0x00000380
        /*0420*/ 	.word	0x000000ff
        /*0424*/ 	.word	0x00016840
        /*0428*/ 	.short	0x0100
        /*042a*/ 	.byte	0x08
	.zero		1


	//   ....[4]....
        /*042c*/ 	.word	0x00000390
        /*0430*/ 	.word	0x000000ff
        /*0434*/ 	.word	0x00016838
        /*0438*/ 	.short	0x0100
        /*043a*/ 	.byte	0x08
	.zero		1


	//   ....[5]....
        /*043c*/ 	.word	0x000003a0
        /*0440*/ 	.word	0x000000ff
        /*0444*/ 	.word	0x00016848
        /*0448*/ 	.short	0x0100
        /*044a*/ 	.byte	0x08
	.zero		1


	//   ....[6]....
        /*044c*/ 	.word	0x000004d0
        /*0450*/ 	.word	0x000000ff
        /*0454*/ 	.word	0x00016850
        /*0458*/ 	.short	0x0100
        /*045a*/ 	.byte	0x08
	.zero		1


	//   ....[7]....
        /*045c*/ 	.word	0x000004e0
        /*0460*/ 	.word	0x000000ff
        /*0464*/ 	.word	0x00016860
        /*0468*/ 	.short	0x0100
        /*046a*/ 	.byte	0x08
	.zero		1


	//   ....[8]....
        /*046c*/ 	.word	0x000004f0
        /*0470*/ 	.word	0x000000ff
        /*0474*/ 	.word	0x00016858
        /*0478*/ 	.short	0x0100
        /*047a*/ 	.byte	0x08
	.zero		1


	//   ....[9]....
        /*047c*/ 	.word	0x00000500
        /*0480*/ 	.word	0x000000ff
        /*0484*/ 	.word	0x00016868
        /*0488*/ 	.short	0x0100
        /*048a*/ 	.byte	0x08
	.zero		1


	//   ....[10]....
        /*048c*/ 	.word	0x000005f0
        /*0490*/ 	.word	0x000000ff
        /*0494*/ 	.word	0x00016870
        /*0498*/ 	.short	0x0100
        /*049a*/ 	.byte	0x06
	.zero		1


	//   ....[11]....
        /*049c*/ 	.word	0x00000600
        /*04a0*/ 	.word	0x000000ff
        /*04a4*/ 	.word	0x00016880
        /*04a8*/ 	.short	0x0100
        /*04aa*/ 	.byte	0x06
	.zero		1


	//   ....[12]....
        /*04ac*/ 	.word	0x00000610
        /*04b0*/ 	.word	0x000000ff
        /*04b4*/ 	.word	0x00016878
        /*04b8*/ 	.short	0x0100
        /*04ba*/ 	.byte	0x06
	.zero		1


	//   ....[13]....
        /*04bc*/ 	.word	0x00000620
        /*04c0*/ 	.word	0x000000ff
        /*04c4*/ 	.word	0x00016888
        /*04c8*/ 	.short	0x0100
        /*04ca*/ 	.byte	0x06
	.zero		1


	//   ....[14]....
        /*04cc*/ 	.word	0x00000750
        /*04d0*/ 	.word	0x000000ff
        /*04d4*/ 	.word	0x00016890
        /*04d8*/ 	.short	0x0100
        /*04da*/ 	.byte	0x08
	.zero		1


	//   ....[15]....
        /*04dc*/ 	.word	0x00000760
        /*04e0*/ 	.word	0x000000ff
        /*04e4*/ 	.word	0x000168a0
        /*04e8*/ 	.short	0x0100
        /*04ea*/ 	.byte	0x08
	.zero		1


	//   ....[16]....
        /*04ec*/ 	.word	0x00000770
        /*04f0*/ 	.word	0x000000ff
        /*04f4*/ 	.word	0x00016898
        /*04f8*/ 	.short	0x0100
        /*04fa*/ 	.byte	0x08
	.zero		1


	//   ....[17]....
        /*04fc*/ 	.word	0x00000780
        /*0500*/ 	.word	0x000000ff
        /*0504*/ 	.word	0x000168a8
        /*0508*/ 	.short	0x0100
        /*050a*/ 	.byte	0x08
	.zero		1


	//   ....[18]....
        /*050c*/ 	.word	0x000008b0
        /*0510*/ 	.word	0x000000ff
        /*0514*/ 	.word	0x000168b0
        /*0518*/ 	.short	0x0100
        /*051a*/ 	.byte	0x08
	.zero		1


	//   ....[19]....
        /*051c*/ 	.word	0x000008c0
        /*0520*/ 	.word	0x000000ff
        /*0524*/ 	.word	0x000168c0
        /*0528*/ 	.short	0x0100
        /*052a*/ 	.byte	0x08
	.zero		1


	//   ....[20]....
        /*052c*/ 	.word	0x000008d0
        /*0530*/ 	.word	0x000000ff
        /*0534*/ 	.word	0x000168b8
        /*0538*/ 	.short	0x0100
        /*053a*/ 	.byte	0x08
	.zero		1


	//   ....[21]....
        /*053c*/ 	.word	0x000008e0
        /*0540*/ 	.word	0x000000ff
        /*0544*/ 	.word	0x000168c8
        /*0548*/ 	.short	0x0100
        /*054a*/ 	.byte	0x08
	.zero		1


	//   ....[22]....
        /*054c*/ 	.word	0x000015b0
        /*0550*/ 	.word	0x000000ff
        /*0554*/ 	.word	0x00016800
        /*0558*/ 	.short	0x010a
        /*055a*/ 	.byte	0x2d
	.zero		1


	//   ....[23]....
        /*055c*/ 	.word	0x00001630
        /*0560*/ 	.word	0x00000002
        /*0564*/ 	.word	0x00016830
        /*0568*/ 	.short	0x010a
        /*056a*/ 	.byte	0x3f
	.zero		1


	//   ....[24]....
        /*056c*/ 	.word	0x00001690
        /*0570*/ 	.word	0x00000002
        /*0574*/ 	.word	0x00016830
        /*0578*/ 	.short	0x010a
        /*057a*/ 	.byte	0x3f
	.zero		1


	//   ....[25]....
        /*057c*/ 	.word	0x00001bd0
        /*0580*/ 	.word	0x00000002
        /*0584*/ 	.word	0x00000000
        /*0588*/ 	.short	0x0101
        /*058a*/ 	.byte	0x3f
	.zero		1


	//   ....[26]....
        /*058c*/ 	.word	0x00003870
        /*0590*/ 	.word	0x000000ff
        /*0594*/ 	.word	0x00016830
        /*0598*/ 	.short	0x010a
        /*059a*/ 	.byte	0x06
	.zero		1


	//   ....[27]....
        /*059c*/ 	.word	0x000038b0
        /*05a0*/ 	.word	0x000000ff
        /*05a4*/ 	.word	0x00016830
        /*05a8*/ 	.short	0x010a
        /*05aa*/ 	.byte	0x06
	.zero		1


	//   ....[28]....
        /*05ac*/ 	.word	0x00003a90
        /*05b0*/ 	.word	0x000000ff
        /*05b4*/ 	.word	0x00016850
        /*05b8*/ 	.short	0x010a
        /*05ba*/ 	.byte	0x06
	.zero		1


	//   ....[29]....
        /*05bc*/ 	.word	0x00003ad0
        /*05c0*/ 	.word	0x000000ff
        /*05c4*/ 	.word	0x00016850
        /*05c8*/ 	.short	0x010a
        /*05ca*/ 	.byte	0x06
	.zero		1


	//   ....[30]....
        /*05cc*/ 	.word	0x00005340
        /*05d0*/ 	.word	0x00000024
        /*05d4*/ 	.word	0x00000000
        /*05d8*/ 	.short	0x0101
        /*05da*/ 	.byte	0x3f
	.zero		1


	//   ....[31]....
        /*05dc*/ 	.word	0x00005600
        /*05e0*/ 	.word	0x00000024
        /*05e4*/ 	.word	0x00000000
        /*05e8*/ 	.short	0x0101
        /*05ea*/ 	.byte	0x3f
	.zero		1


	//   ....[32]....
        /*05ec*/ 	.word	0x00005ea0
        /*05f0*/ 	.word	0x000000ff
        /*05f4*/ 	.word	0x00016830
        /*05f8*/ 	.short	0x010a
        /*05fa*/ 	.byte	0x06
	.zero		1


	//   ....[33]....
        /*05fc*/ 	.word	0x00005ee0
        /*0600*/ 	.word	0x000000ff
        /*0604*/ 	.word	0x00016830
        /*0608*/ 	.short	0x010a
        /*060a*/ 	.byte	0x06
	.zero		1


	//   ....[34]....
        /*060c*/ 	.word	0x000060c0
        /*0610*/ 	.word	0x000000ff
        /*0614*/ 	.word	0x00016850
        /*0618*/ 	.short	0x010a
        /*061a*/ 	.byte	0x06
	.zero		1


	//   ....[35]....
        /*061c*/ 	.word	0x00006100
        /*0620*/ 	.word	0x000000ff
        /*0624*/ 	.word	0x00016850
        /*0628*/ 	.short	0x010a
        /*062a*/ 	.byte	0x06
	.zero		1


	//   ....[36]....
        /*062c*/ 	.word	0x000073d0
        /*0630*/ 	.word	0x0000001f
        /*0634*/ 	.word	0x00000000
        /*0638*/ 	.short	0x0101
        /*063a*/ 	.byte	0x3f
	.zero		1


	//   ....[37]....
        /*063c*/ 	.word	0x00007580
        /*0640*/ 	.word	0x0000001f
        /*0644*/ 	.word	0x00000000
        /*0648*/ 	.short	0x0101
        /*064a*/ 	.byte	0x3f
	.zero		1


	//   ....[38]....
        /*064c*/ 	.word	0x00007ab0
        /*0650*/ 	.word	0x000000ff
        /*0654*/ 	.word	0x00016850
        /*0658*/ 	.short	0x010a
        /*065a*/ 	.byte	0x05
	.zero		1


	//   ....[39]....
        /*065c*/ 	.word	0x00007af0
        /*0660*/ 	.word	0x000000ff
        /*0664*/ 	.word	0x00016850
        /*0668*/ 	.short	0x010a
        /*066a*/ 	.byte	0x05
	.zero		1


	//   ....[40]....
        /*066c*/ 	.word	0x00008020
        /*0670*/ 	.word	0x00000008
        /*0674*/ 	.word	0x00000000
        /*0678*/ 	.short	0x0101
        /*067a*/ 	.byte	0x3f
	.zero		1


	//   ....[41]....
        /*067c*/ 	.word	0x00008c60
        /*0680*/ 	.word	0x00000000
        /*0684*/ 	.word	0x00000000
        /*0688*/ 	.short	0x0101
        /*068a*/ 	.byte	0x3f
	.zero		1


	//   ....[42]....
        /*068c*/ 	.word	0x0000a5f0
        /*0690*/ 	.word	0x00000003
        /*0694*/ 	.word	0x00016840
        /*0698*/ 	.short	0x010a
        /*069a*/ 	.byte	0x3f
	.zero		1


	//   ....[43]....
        /*069c*/ 	.word	0x0000b3e0
        /*06a0*/ 	.word	0x00000011
        /*06a4*/ 	.word	0x00016800
        /*06a8*/ 	.short	0x0107
        /*06aa*/ 	.byte	0x3f
	.zero		1


	//   ....[44]....
        /*06ac*/ 	.word	0x0000b4d0
        /*06b0*/ 	.word	0x00000011
        /*06b4*/ 	.word	0x00016800
        /*06b8*/ 	.short	0x0101
        /*06ba*/ 	.byte	0x3f
	.zero		1


	//   ....[45]....
        /*06bc*/ 	.word	0x0000b4f0
        /*06c0*/ 	.word	0x00000011
        /*06c4*/ 	.word	0x00016820
        /*06c8*/ 	.short	0x010a
        /*06ca*/ 	.byte	0x3f
	.zero		1


	//   ....[46]....
        /*06cc*/ 	.word	0x0000b800
        /*06d0*/ 	.word	0x00000002
        /*06d4*/ 	.word	0x00016840
        /*06d8*/ 	.short	0x010a
        /*06da*/ 	.byte	0x3f
	.zero		1


	//   ....[47]....
        /*06dc*/ 	.word	0x0000ba30
        /*06e0*/ 	.word	0x00000002
        /*06e4*/ 	.word	0x00000060
        /*06e8*/ 	.short	0x010a
        /*06ea*/ 	.byte	0x3f
	.zero		1


	//   ....[48]....
        /*06ec*/ 	.word	0x0000bf60
        /*06f0*/ 	.word	0x00000002
        /*06f4*/ 	.word	0x00016840
        /*06f8*/ 	.short	0x010a
        /*06fa*/ 	.byte	0x3f
	.zero		1


	//   ....[49]....
        /*06fc*/ 	.word	0x0000c190
        /*0700*/ 	.word	0x00000005
        /*0704*/ 	.word	0x00000060
        /*0708*/ 	.short	0x010a
        /*070a*/ 	.byte	0x3f
	.zero		1


	//   ....[50]....
        /*070c*/ 	.word	0x0000c600
        /*0710*/ 	.word	0x00000002
        /*0714*/ 	.word	0x00016840
        /*0718*/ 	.short	0x010a
        /*071a*/ 	.byte	0x3f
	.zero		1


	//   ....[51]....
        /*071c*/ 	.word	0x0000c840
        /*0720*/ 	.word	0x00000005
        /*0724*/ 	.word	0x00000060
        /*0728*/ 	.short	0x010a
        /*072a*/ 	.byte	0x3f
	.zero		1


	//   ....[52]....
        /*072c*/ 	.word	0x0000cc50
        /*0730*/ 	.word	0x00000003
        /*0734*/ 	.word	0x00016860
        /*0738*/ 	.short	0x010a
        /*073a*/ 	.byte	0x3f
	.zero		1


	//   ....[53]....
        /*073c*/ 	.word	0x0000d0f0
        /*0740*/ 	.word	0x00000007
        /*0744*/ 	.word	0x00016820
        /*0748*/ 	.short	0x010a
        /*074a*/ 	.byte	0x3f
	.zero		1


	//   ....[54]....
        /*074c*/ 	.word	0x0000d290
        /*0750*/ 	.word	0x00000005
        /*0754*/ 	.word	0x00000000
        /*0758*/ 	.short	0x010a
        /*075a*/ 	.byte	0x3f
	.zero		1


	//   ....[55]....
        /*075c*/ 	.word	0x0000d300
        /*0760*/ 	.word	0x00000003
        /*0764*/ 	.word	0x00000000
        /*0768*/ 	.short	0x010a
        /*076a*/ 	.byte	0x3f
	.zero		1


	//   ....[56]....
        /*076c*/ 	.word	0x0000d360
        /*0770*/ 	.word	0x00000005
        /*0774*/ 	.word	0x00000000
        /*0778*/ 	.short	0x010a
        /*077a*/ 	.byte	0x3f
	.zero		1


	//   ....[57]....
        /*077c*/ 	.word	0x0000d390
        /*0780*/ 	.word	0x00000003
        /*0784*/ 	.word	0x00000000
        /*0788*/ 	.short	0x010a
        /*078a*/ 	.byte	0x3f
	.zero		1


	//   ....[58]....
        /*078c*/ 	.word	0x0000d400
        /*0790*/ 	.word	0x00000003
        /*0794*/ 	.word	0x00016800
        /*0798*/ 	.short	0x010a
        /*079a*/ 	.byte	0x3f
	.zero		1


	//   ....[59]....
        /*079c*/ 	.word	0x0000d450
        /*07a0*/ 	.word	0x00000002
        /*07a4*/ 	.word	0x00016830
        /*07a8*/ 	.short	0x010a
        /*07aa*/ 	.byte	0x3f
	.zero		1


	//   ....[60]....
        /*07ac*/ 	.word	0x0000d4b0
        /*07b0*/ 	.word	0x00000007
        /*07b4*/ 	.word	0x00016830
        /*07b8*/ 	.short	0x010a
        /*07ba*/ 	.byte	0x3f
	.zero		1


	//   ....[61]....
        /*07bc*/ 	.word	0x0000d510
        /*07c0*/ 	.word	0x00000007
        /*07c4*/ 	.word	0x00016850
        /*07c8*/ 	.short	0x010a
        /*07ca*/ 	.byte	0x3f
	.zero		1


	//   ....[62]....
        /*07cc*/ 	.word	0x0000d570
        /*07d0*/ 	.word	0x00000009
        /*07d4*/ 	.word	0x00016830
        /*07d8*/ 	.short	0x010a
        /*07da*/ 	.byte	0x3f
	.zero		1


	//   ....[63]....
        /*07dc*/ 	.word	0x0000d5d0
        /*07e0*/ 	.word	0x00000009
        /*07e4*/ 	.word	0x00016850
        /*07e8*/ 	.short	0x010a
        /*07ea*/ 	.byte	0x3f
	.zero		1


	//   ....[64]....
        /*07ec*/ 	.word	0x0000d630
        /*07f0*/ 	.word	0x00000005
        /*07f4*/ 	.word	0x00016850
        /*07f8*/ 	.short	0x010a
        /*07fa*/ 	.byte	0x3f
	.zero		1


	//   ....[65]....
        /*07fc*/ 	.word	0x0000d780
        /*0800*/ 	.word	0x00000003
        /*0804*/ 	.word	0x00016840
        /*0808*/ 	.short	0x010a
        /*080a*/ 	.byte	0x3f
	.zero		1


	//   ....[66]....
        /*080c*/ 	.word	0x0000e5d0
        /*0810*/ 	.word	0x00000011
        /*0814*/ 	.word	0x00016820
        /*0818*/ 	.short	0x010a
        /*081a*/ 	.byte	0x3f
	.zero		1


	//   ....[67]....
        /*081c*/ 	.word	0x0000e620
        /*0820*/ 	.word	0x00000002
        /*0824*/ 	.word	0x00016840
        /*0828*/ 	.short	0x010a
        /*082a*/ 	.byte	0x3f
	.zero		1


	//   ....[68]....
        /*082c*/ 	.word	0x0000e670
        /*0830*/ 	.word	0x00000002
        /*0834*/ 	.word	0x00000060
        /*0838*/ 	.short	0x010a
        /*083a*/ 	.byte	0x3f
	.zero		1


	//   ....[69]....
        /*083c*/ 	.word	0x0000e6c0
        /*0840*/ 	.word	0x00000002
        /*0844*/ 	.word	0x00016840
        /*0848*/ 	.short	0x010a
        /*084a*/ 	.byte	0x3f
	.zero		1


	//   ....[70]....
        /*084c*/ 	.word	0x0000e710
        /*0850*/ 	.word	0x00000005
        /*0854*/ 	.word	0x00000060
        /*0858*/ 	.short	0x010a
        /*085a*/ 	.byte	0x3f
	.zero		1


	//   ....[71]....
        /*085c*/ 	.word	0x0000e760
        /*0860*/ 	.word	0x00000002
        /*0864*/ 	.word	0x00016840
        /*0868*/ 	.short	0x010a
        /*086a*/ 	.byte	0x3f
	.zero		1


	//   ....[72]....
        /*086c*/ 	.word	0x0000e7b0
        /*0870*/ 	.word	0x00000005
        /*0874*/ 	.word	0x00000060
        /*0878*/ 	.short	0x010a
        /*087a*/ 	.byte	0x3f
	.zero		1


	//   ....[73]....
        /*087c*/ 	.word	0x0000e800
        /*0880*/ 	.word	0x00000003
        /*0884*/ 	.word	0x00016860
        /*0888*/ 	.short	0x010a
        /*088a*/ 	.byte	0x3f
	.zero		1


	//   ....[74]....
        /*088c*/ 	.word	0x0000e8f0
        /*0890*/ 	.word	0x00000007
        /*0894*/ 	.word	0x00016820
        /*0898*/ 	.short	0x010a
        /*089a*/ 	.byte	0x3f
	.zero		1


	//   ....[75]....
        /*089c*/ 	.word	0x0000ea90
        /*08a0*/ 	.word	0x00000005
        /*08a4*/ 	.word	0x00000000
        /*08a8*/ 	.short	0x010a
        /*08aa*/ 	.byte	0x3f
	.zero		1


	//   ....[76]....
        /*08ac*/ 	.word	0x0000eae0
        /*08b0*/ 	.word	0x00000003
        /*08b4*/ 	.word	0x00000000
        /*08b8*/ 	.short	0x010a
        /*08ba*/ 	.byte	0x3f
	.zero		1


	//   ....[77]....
        /*08bc*/ 	.word	0x0000eb30
        /*08c0*/ 	.word	0x00000005
        /*08c4*/ 	.word	0x00000000
        /*08c8*/ 	.short	0x010a
        /*08ca*/ 	.byte	0x3f
	.zero		1


	//----- nvinfo : EIATTR_NUM_MBARRIERS
	.align		4
.L_1673:
        /*08cc*/ 	.byte	0x03, 0x38
        /*08ce*/ 	.short	0x0016


	//----- nvinfo : EIATTR_EXIT_INSTR_OFFSETS
	.align		4
        /*08d0*/ 	.byte	0x04, 0x1c
        /*08d2*/ 	.short	(.L_1675 - .L_1674)


	//   ....[0]....
.L_1674:
        /*08d4*/ 	.word	0x00000a40


	//   ....[1]....
        /*08d8*/ 	.word	0x000096c0


	//   ....[2]....
        /*08dc*/ 	.word	0x0000d3e0


	//----- nvinfo : EIATTR_MAX_THREADS
	.align		4
.L_1675:
        /*08e0*/ 	.byte	0x04, 0x05
        /*08e2*/ 	.short	(.L_1677 - .L_1676)
.L_1676:
        /*08e4*/ 	.word	0x00000200
        /*08e8*/ 	.word	0x00000001
        /*08ec*/ 	.word	0x00000001


	//----- nvinfo : EIATTR_CRS_STACK_SIZE
	.align		4
.L_1677:
        /*08f0*/ 	.byte	0x04, 0x1e
        /*08f2*/ 	.short	(.L_1679 - .L_1678)
.L_1678:
        /*08f4*/ 	.word	0x00000000


	//----- nvinfo : EIATTR_CBANK_PARAM_SIZE
	.align		4
.L_1679:
        /*08f8*/ 	.byte	0x03, 0x19
        /*08fa*/ 	.short	0x0af0


	//----- nvinfo : EIATTR_PARAM_CBANK
	.align		4
        /*08fc*/ 	.byte	0x04, 0x0a
        /*08fe*/ 	.short	(.L_1681 - .L_1680)
	.align		4
.L_1680:
        /*0900*/ 	.word	index@(.nv.constant0._ZN7cutlass13device_kernelIN5flash11enable_sm90INS1_16FlashAttnFwdSm90INS1_25CollectiveMainloopFwdSm90ILi2EN4cute5tupleIJNS5_1CILi1EEES8_S8_EEENS6_IJNS7_ILi192EEENS7_ILi128EEENS7_ILi64EEEEEELi64ENS_10bfloat16_tEfNS_4arch4Sm90ELb1ELb0ELb0ELb0ELb0ELb0ELb0ELb1ELb1ELb1ELb0ELb0EEENS1_21CollectiveEpilogueFwdINS6_IJSA_SC_SB_EEES9_SE_SG_Li384ELb0ELb1ELb0ELb0EEENS1_30DynamicPersistentTileSchedulerILi384ELi128ELb0ELb1ELb1EEEEEEEEEvNT_6ParamsE)
        /*0904*/ 	.short	0x0210
        /*0906*/ 	.short	0x0af0


	//----- nvinfo : EIATTR_SW_WAR
	.align		4
.L_1681:
        /*0908*/ 	.byte	0x04, 0x36
        /*090a*/ 	.short	(.L_1683 - .L_1682)
.L_1682:
        /*090c*/ 	.word	0x00000008
.L_1683:


//--------------------- .nv.info._ZN7cutlass13device_kernelIN5flash11enable_sm90INS1_16FlashAttnFwdSm90INS1_25CollectiveMainloopFwdSm90ILi2EN4cute5tupleIJNS5_1CILi1EEES8_S8_EEENS6_IJNS7_ILi192EEENS7_ILi128EEENS7_ILi64EEEEEELi64ENS_10bfloat16_tEfNS_4arch4Sm90ELb1ELb0ELb0ELb1ELb0ELb0ELb0ELb1ELb1ELb1ELb0ELb0EEENS1_21CollectiveEpilogueFwdINS6_IJSA_SC_SB_EEES9_SE_SG_Li384ELb1ELb1ELb0ELb0EEENS1_36VarlenDynamicPersistentTileSchedulerILi192ELi128ELi384ELi128ELb0ELb1ELb1ELb1ELb1ELb1EEEEEEEEEvNT_6ParamsE --------------------------
	.section	.nv.info._ZN7cutlass13device_kernelIN5flash11enable_sm90INS1_16FlashAttnFwdSm90INS1_25CollectiveMainloopFwdSm90ILi2EN4cute5tupleIJNS5_1CILi1EEES8_S8_EEENS6_IJNS7_ILi192EEENS7_ILi128EEENS7_ILi64EEEEEELi64ENS_10bfloat16_tEfNS_4arch4Sm90ELb1ELb0ELb0ELb1ELb0ELb0ELb0ELb1ELb1ELb1ELb0ELb0EEENS1_21CollectiveEpilogueFwdINS6_IJSA_SC_SB_EEES9_SE_SG_Li384ELb1ELb1ELb0ELb0EEENS1_36VarlenDynamicPersistentTileSchedulerILi192ELi128ELi384ELi128ELb0ELb1ELb1ELb1ELb1ELb1EEEEEEEEEvNT_6ParamsE,"",@"SHT_CUDA_INFO"
	.sectionflags	@""
	.align	4


	//----- nvinfo : EIATTR_CUDA_API_VERSION
	.align		4
        /*0000*/ 	.byte	0x04, 0x37
        /*0002*/ 	.short	(.L_1685 - .L_1684)
.L_1684:
        /*0004*/ 	.word	0x00000082


	//----- nvinfo : EIATTR_KPARAM_INFO
	.align		4
.L_1685:
        /*0008*/ 	.byte	0x04, 0x17
        /*000a*/ 	.short	(.L_1687 - .L_1686)
.L_1686:
        /*000c*/ 	.word	0x00000000
        /*0010*/ 	.short	0x0000
        /*0012*/ 	.short	0x0070
        /*0014*/ 	.byte	0x00, 0xf0, 0x01, 0x2a


	//----- nvinfo : EIATTR_SPARSE_MMA_MASK
	.align		4
.L_1687:
        /*0018*/ 	.byte	0x03, 0x50
        /*001a*/ 	.short	0x0000


	//----- nvinfo : EIATTR_MAXREG_COUNT
	.align		4
        /*001c*/ 	.byte	0x03, 0x1b
        /*001e*/ 	.short	0x0080


	//----- nvinfo : EIATTR_NUM_BARRIERS
	.align		4
        /*0020*/ 	.byte	0x02, 0x4c
        /*0022*/ 	.byte	0x10
	.zero		1


	//----- nvinfo : EIATTR_EXTERNS
	.align		4
        /*0024*/ 	.byte	0x04, 0x0f
        /*0026*/ 	.short	(.L_1689 - .L_1688)


	//   ....[0]....
	.align		4
.L_1688:
        /*0028*/ 	.word	index@(__assertfail)


	//----- nvinfo : EIATTR_ANNOTATIONS
	.align		4
.L_1689:
        /*002c*/ 	.byte	0x04, 0x55
        /*002e*/ 	.short	(.L_1691 - .L_1690)


	//   ....[0]....
.L_1690:
        /* <DEDUP_REMOVED lines=21> */


	//----- nvinfo : EIATTR_MERCURY_ISA_VERSION
	.align		4
.L_1691:
        /*0170*/ 	.byte	0x03, 0x5f
        /*0172*/ 	.short	0x0101


	//----- nvinfo : EIATTR_UNUSED_LOAD_BYTE_OFFSET
	.align		4
        /*0174*/ 	.byte	0x04, 0x44
        /*0176*/ 	.short	(.L_1693 - .L_1692)


	//   ....[0]....
.L_1692:
        /*0178*/ 	.word	0x00000a40
        /*017c*/ 	.word	0x0000fff0


	//   ....[1]....
        /*0180*/ 	.word	0x000083f0
        /*0184*/ 	.word	0x0000fff0


	//----- nvinfo : EIATTR_INT_WARP_WIDE_INSTR_OFFSETS
	.align		4
.L_1693:
        /*0188*/ 	.byte	0x04, 0x31
        /*018a*/ 	.short	(.L_1695 - .L_1694)


	//   ....[0]....
.L_1694:
        /*018c*/ 	.word	0x00000130


	//   ....[1]....
        /*0190*/ 	.word	0x00000170


	//   ....[2]....
        /*0194*/ 	.word	0x000001e0


	//   ....[3]....
        /*0198*/ 	.word	0x0000af90


	//   ....[4]....
        /*019c*/ 	.word	0x0000b020


	//   ....[5]....
        /*01a0*/ 	.word	0x0000e020


	//   ....[6]....
        /*01a4*/ 	.word	0x0000e0b0


	//----- nvinfo : EIATTR_COOP_GROUP_MASK_REGIDS
	.align		4
.L_1695:
        /*01a8*/ 	.byte	0x04, 0x29
        /*01aa*/ 	.short	(.L_1697 - .L_1696)


	//   ....[0]....
.L_1696:
        /*01ac*/ 	.word	0xffffffff


	//   ....[1]....
        /*01b0*/ 	.word	0xffffffff


	//   ....[2]....
        /*01b4*/ 	.word	0xffffffff


	//   ....[3]....
        /*01b8*/ 	.word	0xffffffff


	//   ....[4]....
        /*01bc*/ 	.word	0xffffffff


	//   ....[5]....
        /*01c0*/ 	.word	0xffffffff


	//   ....[6]....
        /*01c4*/ 	.word	0xffffffff


	//   ....[7]....
        /*01c8*/ 	.word	0xffffffff


	//   ....[8]....
        /*01cc*/ 	.word	0xffffffff


	//   ....[9]....
        /*01d0*/ 	.word	0xffffffff


	//   ....[10]....
        /*01d4*/ 	.word	0xffffffff


	//   ....[11]....
        /*01d8*/ 	.word	0xffffffff


	//   ....[12]....
        /*01dc*/ 	.word	0xffffffff


	//   ....[13]....
        /*01e0*/ 	.word	0xffffffff


	//   ....[14]....
        /*01e4*/ 	.word	0xffffffff


	//   ....[15]....
        /*01e8*/ 	.word	0xffffffff


	//   ....[16]....
        /*01ec*/ 	.word	0xffffffff


	//   ....[17]....
        /*01f0*/ 	.word	0xffffffff


	//   ....[18]....
        /*01f4*/ 	.word	0xffffffff


	//   ....[19]....
        /*01f8*/ 	.word	0xffffffff


	//   ....[20]....
        /*01fc*/ 	.word	0xffffffff


	//   ....[21]....
        /*0200*/ 	.word	0xffffffff


	//   ....[22]....
        /*0204*/ 	.word	0xffffffff


	//   ....[23]....
        /*0208*/ 	.word	0xffffffff


	//   ....[24]....
        /*020c*/ 	.word	0xffffffff


	//   ....[25]....
        /*0210*/ 	.word	0xffffffff


	//   ....[26]....
        /*0214*/ 	.word	0xffffffff


	//   ....[27]....
        /*0218*/ 	.word	0xffffffff


	//   ....[28]....
        /*021c*/ 	.word	0xffffffff


	//   ....[29]....
        /*0220*/ 	.word	0xffffffff


	//   ....[30]....
        /*0224*/ 	.word	0xffffffff


	//   ....[31]....
        /*0228*/ 	.word	0xffffffff


	//   ....[32]....
        /*022c*/ 	.word	0xffffffff


	//   ....[33]....
        /*0230*/ 	.word	0xffffffff


	//   ....[34]....
        /*0234*/ 	.word	0xffffffff


	//   ....[35]....
        /*0238*/ 	.word	0xffffffff


	//   ....[36]....
        /*023c*/ 	.word	0xffffffff


	//   ....[37]....
        /*0240*/ 	.word	0xffffffff


	//   ....[38]....
        /*0244*/ 	.word	0xffffffff


	//   ....[39]....
        /*0248*/ 	.word	0xffffffff


	//   ....[40]....
        /*024c*/ 	.word	0xffffffff


	//   ....[41]....
        /*0250*/ 	.word	0xffffffff


	//   ....[42]....
        /*0254*/ 	.word	0xffffffff


	//   ....[43]....
        /*0258*/ 	.word	0xffffffff


	//   ....[44]....
        /*025c*/ 	.word	0xffffffff


	//   ....[45]....
        /*0260*/ 	.word	0xffffffff


	//   ....[46]....
        /*0264*/ 	.word	0xffffffff


	//   ....[47]....
        /*0268*/ 	.word	0xffffffff


	//   ....[48]....
        /*026c*/ 	.word	0xffffffff


	//   ....[49]....
        /*0270*/ 	.word	0xffffffff


	//   ....[50]....
        /*0274*/ 	.word	0xffffffff


	//   ....[51]....
        /*0278*/ 	.word	0xffffffff


	//   ....[52]....
        /*027c*/ 	.word	0xffffffff


	//   ....[53]....
        /*0280*/ 	.word	0xffffffff


	//   ....[54]....
        /*0284*/ 	.word	0xffffffff


	//   ....[55]....
        /*0288*/ 	.word	0xffffffff


	//   ....[56]....
        /*028c*/ 	.word	0xffffffff


	//   ....[57]....
        /*0290*/ 	.word	0xffffffff


	//   ....[58]....
        /*0294*/ 	.word	0xffffffff


	//   ....[59]....
        /*0298*/ 	.word	0xffffffff


	//   ....[60]....
        /*029c*/ 	.word	0xffffffff


	//   ....[61]....
        /*02a0*/ 	.word	0xffffffff


	//   ....[62]....
        /*02a4*/ 	.word	0xffffffff


	//   ....[63]....
        /*02a8*/ 	.word	0xffffffff


	//   ....[64]....
        /*02ac*/ 	.word	0xffffffff


	//   ....[65]....
        /*02b0*/ 	.word	0xffffffff


	//   ....[66]....
        /*02b4*/ 	.word	0xffffffff


	//   ....[67]....
        /*02b8*/ 	.word	0xffffffff


	//   ....[68]....
        /*02bc*/ 	.word	0xffffffff


	//   ....[69]....
        /*02c0*/ 	.word	0xffffffff


	//   ....[70]....
        /*02c4*/ 	.word	0xffffffff


	//   ....[71]....
        /*02c8*/ 	.word	0xffffffff


	//   ....[72]....
        /*02cc*/ 	.word	0xffffffff


	//   ....[73]....
        /*02d0*/ 	.word	0xffffffff


	//   ....[74]....
        /*02d4*/ 	.word	0xffffffff


	//   ....[75]....
        /*02d8*/ 	.word	0xffffffff


	//   ....[76]....
        /*02dc*/ 	.word	0xffffffff


	//   ....[77]....
        /*02e0*/ 	.word	0xffffffff


	//   ....[78]....
        /*02e4*/ 	.word	0xffffffff


	//   ....[79]....
        /*02e8*/ 	.word	0xffffffff


	//   ....[80]....
        /*02ec*/ 	.word	0xffffffff


	//   ....[81]....
        /*02f0*/ 	.word	0xffffffff


	//   ....[82]....
        /*02f4*/ 	.word	0xffffffff


	//   ....[83]....
        /*02f8*/ 	.word	0xffffffff


	//   ....[84]....
        /*02fc*/ 	.word	0xffffffff


	//   ....[85]....
        /*0300*/ 	.word	0xffffffff


	//   ....[86]....
        /*0304*/ 	.word	0xffffffff


	//   ....[87]....
        /*0308*/ 	.word	0xffffffff


	//   ....[88]....
        /*030c*/ 	.word	0xffffffff


	//   ....[89]....
        /*0310*/ 	.word	0xffffffff


	//   ....[90]....
        /*0314*/ 	.word	0xffffffff


	//   ....[91]....
        /*0318*/ 	.word	0xffffffff


	//   ....[92]....
        /*031c*/ 	.word	0xffffffff


	//   ....[93]....
        /*0320*/ 	.word	0xffffffff


	//   ....[94]....
        /*0324*/ 	.word	0xffffffff


	//   ....[95]....
        /*0328*/ 	.word	0xffffffff


	//   ....[96]....
        /*032c*/ 	.word	0xffffffff


	//   ....[97]....
        /*0330*/ 	.word	0xffffffff


	//   ....[98]....
        /*0334*/ 	.word	0xffffffff


	//   ....[99]....
        /*0338*/ 	.word	0xffffffff


	//   ....[100]....
        /*033c*/ 	.word	0xffffffff


	//   ....[101]....
        /*0340*/ 	.word	0xffffffff


	//   ....[102]....
        /*0344*/ 	.word	0xffffffff


	//   ....[103]....
        /*0348*/ 	.word	0xffffffff


	//   ....[104]....
        /*034c*/ 	.word	0xffffffff


	//   ....[105]....
        /*0350*/ 	.word	0xffffffff


	//   ....[106]....
        /*0354*/ 	.word	0xffffffff


	//   ....[107]....
        /*0358*/ 	.word	0x0500000f


	//   ....[108]....
        /*035c*/ 	.word	0x0500000f


	//   ....[109]....
        /*0360*/ 	.word	0x0500000f


	//   ....[110]....
        /*0364*/ 	.word	0x0500000f


	//   ....[111]....
        /*0368*/ 	.word	0x0500000f


	//   ....[112]....
        /*036c*/ 	.word	0x0500000f


	//   ....[113]....
        /*0370*/ 	.word	0x0500000f


	//   ....[114]....
        /*0374*/ 	.word	0x0500000f


	//   ....[115]....
        /*0378*/ 	.word	0x0500000f


	//   ....[116]....
        /*037c*/ 	.word	0x0500000f


	//   ....[117]....
        /*0380*/ 	.word	0x0500000f


	//   ....[118]....
        /*0384*/ 	.word	0x0500000f


	//   ....[119]....
        /*0388*/ 	.word	0x0500000f


	//   ....[120]....
        /*038c*/ 	.word	0x0500000f


	//   ....[121]....
        /*0390*/ 	.word	0x0500000f


	//   ....[122]....
        /*0394*/ 	.word	0x0500000f


	//   ....[123]....
        /*0398*/ 	.word	0x0500000f


	//   ....[124]....
        /*039c*/ 	.word	0x0500000f


	//   ....[125]....
        /*03a0*/ 	.word	0x0500000f


	//   ....[126]....
        /*03a4*/ 	.word	0x0500000f


	//   ....[127]....
        /*03a8*/ 	.word	0x0500000f


	//   ....[128]....
        /*03ac*/ 	.word	0x0500000f


	//   ....[129]....
        /*03b0*/ 	.word	0x0500000f


	//   ....[130]....
        /*03b4*/ 	.word	0x0500000f


	//   ....[131]....
        /*03b8*/ 	.word	0x0500000f


	//   ....[132]....
        /*03bc*/ 	.word	0x0500000f


	//   ....[133]....
        /*03c0*/ 	.word	0x0500000f


	//   ....[134]....
        /*03c4*/ 	.word	0x0500000f


	//   ....[135]....
        /*03c8*/ 	.word	0x0500000f


	//   ....[136]....
        /*03cc*/ 	.word	0x0500000f


	//   ....[137]....
        /*03d0*/ 	.word	0x0500000f


	//   ....[138]....
        /*03d4*/ 	.word	0x0500000f


	//   ....[139]....
        /*03d8*/ 	.word	0x0500000f


	//   ....[140]....
        /*03dc*/ 	.word	0x0500000f


	//   ....[141]....
        /*03e0*/ 	.word	0x0500000f


	//   ....[142]....
        /*03e4*/ 	.word	0x0500000f


	//   ....[143]....
        /*03e8*/ 	.word	0x0500000f


	//   ....[144]....
        /*03ec*/ 	.word	0x0500000f


	//   ....[145]....
        /*03f0*/ 	.word	0x0500000f


	//   ....[146]....
        /*03f4*/ 	.word	0x0500000f


	//   ....[147]....
        /*03f8*/ 	.word	0x0500000f


	//   ....[148]....
        /*03fc*/ 	.word	0x0500000f


	//   ....[149]....
        /*0400*/ 	.word	0x0500000f


	//----- nvinfo : EIATTR_COOP_GROUP_INSTR_OFFSETS
	.align		4
.L_1697:
        /*0404*/ 	.byte	0x04, 0x28
        /*0406*/ 	.short	(.L_1699 - .L_1698)


	//   ....[0]....
.L_1698:
        /*0408*/ 	.word	0x00000070


	//   ....[1]....
        /*040c*/ 	.word	0x00000140


	//   ....[2]....
        /*0410*/ 	.word	0x00000190


	//   ....[3]....
        /*0414*/ 	.word	0x000003c0


	//   ....[4]....
        /*0418*/ 	.word	0x00000520


	//   ....[5]....
        /*041c*/ 	.word	0x00000640


	//   ....[6]....
        /*0420*/ 	.word	0x000007a0


	//   ....[7]....
        /*0424*/ 	.word	0x00001520


	//   ....[8]....
        /*0428*/ 	.word	0x00001be0


	//   ....[9]....
        /*042c*/ 	.word	0x00002380


	//   ....[10]....
        /*0430*/ 	.word	0x000023b0


	//   ....[11]....
        /*0434*/ 	.word	0x00002430


	//   ....[12]....
        /*0438*/ 	.word	0x00002d70


	//   ....[13]....
        /*043c*/ 	.word	0x00002dd0


	//   ....[14]....
        /*0440*/ 	.word	0x00003d80


	//   ....[15]....
        /*0444*/ 	.word	0x00003dc0


	//   ....[16]....
        /*0448*/ 	.word	0x000044f0


	//   ....[17]....
        /*044c*/ 	.word	0x00004620


	//   ....[18]....
        /*0450*/ 	.word	0x00004ec0


	//   ....[19]....
        /*0454*/ 	.word	0x00004f30


	//   ....[20]....
        /*0458*/ 	.word	0x00006590


	//   ....[21]....
        /*045c*/ 	.word	0x000065c0


	//   ....[22]....
        /*0460*/ 	.word	0x00006b20


	//   ....[23]....
        /*0464*/ 	.word	0x00006bb0


	//   ....[24]....
        /*0468*/ 	.word	0x00007cb0


	//   ....[25]....
        /*046c*/ 	.word	0x00007cf0


	//   ....[26]....
        /*0470*/ 	.word	0x00007e00


	//   ....[27]....
        /*0474*/ 	.word	0x00007e10


	//   ....[28]....
        /*0478*/ 	.word	0x00008b50


	//   ....[29]....
        /*047c*/ 	.word	0x00008b90


	//   ....[30]....
        /*0480*/ 	.word	0x00008bd0


	//   ....[31]....
        /*0484*/ 	.word	0x00008c00


	//   ....[32]....
        /*0488*/ 	.word	0x000090e0


	//   ....[33]....
        /*048c*/ 	.word	0x00009120


	//   ....[34]....
        /*0490*/ 	.word	0x00009150


	//   ....[35]....
        /*0494*/ 	.word	0x00009180


	//   ....[36]....
        /*0498*/ 	.word	0x000091a0


	//   ....[37]....
        /*049c*/ 	.word	0x000091b0


	//   ....[38]....
        /*04a0*/ 	.word	0x000091d0


	//   ....[39]....
        /*04a4*/ 	.word	0x000091f0


	//   ....[40]....
        /*04a8*/ 	.word	0x00009a80


	//   ....[41]....
        /*04ac*/ 	.word	0x00009ab0


	//   ....[42]....
        /*04b0*/ 	.word	0x00009af0


	//   ....[43]....
        /*04b4*/ 	.word	0x00009b20


	//   ....[44]....
        /*04b8*/ 	.word	0x00009b30


	//   ....[45]....
        /*04bc*/ 	.word	0x00009b40


	//   ....[46]....
        /*04c0*/ 	.word	0x00009b50


	//   ....[47]....
        /*04c4*/ 	.word	0x00009b70


	//   ....[48]....
        /*04c8*/ 	.word	0x00009cb0


	//   ....[49]....
        /*04cc*/ 	.word	0x00009e90


	//   ....[50]....
        /*04d0*/ 	.word	0x00009ec0


	//   ....[51]....
        /*04d4*/ 	.word	0x00009ef0


	//   ....[52]....
        /*04d8*/ 	.word	0x00009f20


	//   ....[53]....
        /*04dc*/ 	.word	0x00009f50


	//   ....[54]....
        /*04e0*/ 	.word	0x00009f80


	//   ....[55]....
        /*04e4*/ 	.word	0x0000a0f0


	//   ....[56]....
        /*04e8*/ 	.word	0x0000a120


	//   ....[57]....
        /*04ec*/ 	.word	0x0000a150


	//   ....[58]....
        /*04f0*/ 	.word	0x0000a180


	//   ....[59]....
        /*04f4*/ 	.word	0x0000a1b0


	//   ....[60]....
        /*04f8*/ 	.word	0x0000a1e0


	//   ....[61]....
        /*04fc*/ 	.word	0x0000a280


	//   ....[62]....
        /*0500*/ 	.word	0x0000a2e0


	//   ....[63]....
        /*0504*/ 	.word	0x0000a380


	//   ....[64]....
        /*0508*/ 	.word	0x0000b510


	//   ....[65]....
        /*050c*/ 	.word	0x0000c0c0


	//   ....[66]....
        /*0510*/ 	.word	0x0000c0e0


	//   ....[67]....
        /*0514*/ 	.word	0x0000c100


	//   ....[68]....
        /*0518*/ 	.word	0x0000c1a0


	//   ....[69]....
        /*051c*/ 	.word	0x0000c1b0


	//   ....[70]....
        /*0520*/ 	.word	0x0000c240


	//   ....[71]....
        /*0524*/ 	.word	0x0000c250


	//   ....[72]....
        /*0528*/ 	.word	0x0000c2e0


	//   ....[73]....
        /*052c*/ 	.word	0x0000c2f0


	//   ....[74]....
        /*0530*/ 	.word	0x0000c380


	//   ....[75]....
        /*0534*/ 	.word	0x0000c390


	//   ....[76]....
        /*0538*/ 	.word	0x0000c420


	//   ....[77]....
        /*053c*/ 	.word	0x0000c430


	//   ....[78]....
        /*0540*/ 	.word	0x0000c4c0


	//   ....[79]....
        /*0544*/ 	.word	0x0000c4d0


	//   ....[80]....
        /*0548*/ 	.word	0x0000c4e0


	//   ....[81]....
        /*054c*/ 	.word	0x0000c580


	//   ....[82]....
        /*0550*/ 	.word	0x0000c590


	//   ....[83]....
        /*0554*/ 	.word	0x0000c5a0


	//   ....[84]....
        /*0558*/ 	.word	0x0000c630


	//   ....[85]....
        /*055c*/ 	.word	0x0000c660


	//   ....[86]....
        /*0560*/ 	.word	0x0000c6c0


	//   ....[87]....
        /*0564*/ 	.word	0x0000c6d0


	//   ....[88]....
        /*0568*/ 	.word	0x0000c6f0


	//   ....[89]....
        /*056c*/ 	.word	0x0000e580


	//   ....[90]....
        /*0570*/ 	.word	0x0000e5d0


	//   ....[91]....
        /*0574*/ 	.word	0x0000e600


	//   ....[92]....
        /*0578*/ 	.word	0x0000e630


	//   ....[93]....
        /*057c*/ 	.word	0x0000e640


	//   ....[94]....
        /*0580*/ 	.word	0x0000e670


	//   ....[95]....
        /*0584*/ 	.word	0x0000e6a0


	//   ....[96]....
        /*0588*/ 	.word	0x0000e6d0


	//   ....[97]....
        /*058c*/ 	.word	0x0000e850


	//   ....[98]....
        /*0590*/ 	.word	0x0000e880


	//   ....[99]....
        /*0594*/ 	.word	0x0000e8b0


	//   ....[100]....
        /*0598*/ 	.word	0x0000e8e0


	//   ....[101]....
        /*059c*/ 	.word	0x0000e910


	//   ....[102]....
        /*05a0*/ 	.word	0x0000e940


	//   ....[103]....
        /*05a4*/ 	.word	0x0000ea00


	//   ....[104]....
        /*05a8*/ 	.word	0x0000ea20


	//   ....[105]....
        /*05ac*/ 	.word	0x0000ea90


	//   ....[106]....
        /*05b0*/ 	.word	0x0000f130


	//   ....[107]....
        /*05b4*/ 	.word	0x0000f6d0


	//   ....[108]....
        /*05b8*/ 	.word	0x0000f880


	//   ....[109]....
        /*05bc*/ 	.word	0x0000f8d0


	//   ....[110]....
        /*05c0*/ 	.word	0x0000f930


	//   ....[111]....
        /*05c4*/ 	.word	0x0000fa30


	//   ....[112]....
        /*05c8*/ 	.word	0x0000fa90


	//   ....[113]....
        /*05cc*/ 	.word	0x0000fb90


	//   ....[114]....
        /*05d0*/ 	.word	0x0000fbf0


	//   ....[115]....
        /*05d4*/ 	.word	0x0000fcf0


	//   ....[116]....
        /*05d8*/ 	.word	0x0000fd50


	//   ....[117]....
        /*05dc*/ 	.word	0x0000fe50


	//   ....[118]....
        /*05e0*/ 	.word	0x0000feb0


	//   ....[119]....
        /*05e4*/ 	.word	0x0000ffb0


	//   ....[120]....
        /*05e8*/ 	.word	0x00010010


	//   ....[121]....
        /*05ec*/ 	.word	0x00010100


	//   ....[122]....
        /*05f0*/ 	.word	0x00010160


	//   ....[123]....
        /*05f4*/ 	.word	0x00010210


	//   ....[124]....
        /*05f8*/ 	.word	0x000102e0


	//   ....[125]....
        /*05fc*/ 	.word	0x00010390


	//   ....[126]....
        /*0600*/ 	.word	0x000103f0


	//   ....[127]....
        /*0604*/ 	.word	0x000104c0


	//   ....[128]....
        /*0608*/ 	.word	0x00010530


	//   ....[129]....
        /*060c*/ 	.word	0x000105f0


	//   ....[130]....
        /*0610*/ 	.word	0x00010660


	//   ....[131]....
        /*0614*/ 	.word	0x00010700


	//   ....[132]....
        /*0618*/ 	.word	0x00010a10


	//   ....[133]....
        /*061c*/ 	.word	0x00010ab0


	//   ....[134]....
        /*0620*/ 	.word	0x00010bd0


	//   ....[135]....
        /*0624*/ 	.word	0x00010c40


	//   ....[136]....
        /*0628*/ 	.word	0x00010cb0


	//   ....[137]....
        /*062c*/ 	.word	0x00010d20


	//   ....[138]....
        /*0630*/ 	.word	0x00010d90


	//   ....[139]....
        /*0634*/ 	.word	0x00010e10


	//   ....[140]....
        /*0638*/ 	.word	0x00010ea0


	//   ....[141]....
        /*063c*/ 	.word	0x00010f30


	//   ....[142]....
        /*0640*/ 	.word	0x00010fa0


	//   ....[143]....
        /*0644*/ 	.word	0x00011010


	//   ....[144]....
        /*0648*/ 	.word	0x00011080


	//   ....[145]....
        /*064c*/ 	.word	0x00011100


	//   ....[146]....
        /*0650*/ 	.word	0x00011170


	//   ....[147]....
        /*0654*/ 	.word	0x00011210


	//   ....[148]....
        /*0658*/ 	.word	0x000112a0


	//   ....[149]....
        /*065c*/ 	.word	0x000113c0


	//----- nvinfo : EIATTR_REG_RECONFIG
	.align		4
.L_1699:
        /*0660*/ 	.byte	0x01, 0x54
	.zero		2


	//----- nvinfo : EIATTR_SYSCALL_OFFSETS
	.align		4
        /*0664*/ 	.byte	0x04, 0x46
        /*0666*/ 	.short	(.L_1701 - .L_1700)


	//   ....[0]....
.L_1700:
        /*0668*/ 	.word	0x00001700


	//   ....[1]....
        /*066c*/ 	.word	0x0000b180


	//   ....[2]....
        /*0670*/ 	.word	0x0000b2d0


	//   ....[3]....
        /*0674*/ 	.word	0x0000b3c0


	//   ....[4]....
        /*0678*/ 	.word	0x0000bbb0


	//----- nvinfo : EIATTR_MBARRIER_INSTR_OFFSETS
	.align		4
.L_1701:
        /*067c*/ 	.byte	0x04, 0x39
        /*067e*/ 	.short	(.L_1703 - .L_1702)


	//   ....[0]....
.L_1702:
        /*0680*/ 	.word	0x00000270
        /*0684*/ 	.word	0x000000ff
        /*0688*/ 	.word	0x00016800
        /*068c*/ 	.short	0x0100
        /*068e*/ 	.byte	0x08
	.zero		1


	//   ....[1]....
        /*0690*/ 	.word	0x00000280
        /*0694*/ 	.word	0x000000ff
        /*0698*/ 	.word	0x00016820
        /*069c*/ 	.short	0x0100
        /*069e*/ 	.byte	0x08
	.zero		1


	//   ....[2]....
        /*06a0*/ 	.word	0x00000370
        /*06a4*/ 	.word	0x000000ff
        /*06a8*/ 	.word	0x00016830
        /*06ac*/ 	.short	0x0100
        /*06ae*/ 	.byte	0x08
	.zero		1


	//   ....[3]....
        /*06b0*/ 	.word	0x00000380
        /*06b4*/ 	.word	0x000000ff
        /*06b8*/ 	.word	0x00016840
        /*06bc*/ 	.short	0x0100
        /*06be*/ 	.byte	0x08
	.zero		1


	//   ....[4]....
        /*06c0*/ 	.word	0x00000390
        /*06c4*/ 	.word	0x000000ff
        /*06c8*/ 	.word	0x00016838
        /*06cc*/ 	.short	0x0100
        /*06ce*/ 	.byte	0x08
	.zero		1


	//   ....[5]....
        /*06d0*/ 	.word	0x000003a0
        /*06d4*/ 	.word	0x000000ff
        /*06d8*/ 	.word	0x00016848
        /*06dc*/ 	.short	0x0100
        /*06de*/ 	.byte	0x08
	.zero		1


	//   ....[6]....
        /*06e0*/ 	.word	0x000004d0
        /*06e4*/ 	.word	0x000000ff
        /*06e8*/ 	.word	0x00016850
        /*06ec*/ 	.short	0x0100
        /*06ee*/ 	.byte	0x08
	.zero		1


	//   ....[7]....
        /*06f0*/ 	.word	0x000004e0
        /*06f4*/ 	.word	0x000000ff
        /*06f8*/ 	.word	0x00016860
        /*06fc*/ 	.short	0x0100
        /*06fe*/ 	.byte	0x08
	.zero		1


	//   ....[8]....
        /*0700*/ 	.word	0x000004f0
        /*0704*/ 	.word	0x000000ff
        /*0708*/ 	.word	0x00016858
        /*070c*/ 	.short	0x0100
        /*070e*/ 	.byte	0x08
	.zero		1


	//   ....[9]....
        /*0710*/ 	.word	0x00000500
        /*0714*/ 	.word	0x000000ff
        /*0718*/ 	.word	0x00016868
        /*071c*/ 	.short	0x0100
        /*071e*/ 	.byte	0x08
	.zero		1


	//   ....[10]....
        /*0720*/ 	.word	0x000005f0
        /*0724*/ 	.word	0x000000ff
        /*0728*/ 	.word	0x00016870
        /*072c*/ 	.short	0x0100
        /*072e*/ 	.byte	0x06
	.zero		1


	//   ....[11]....
        /*0730*/ 	.word	0x00000600
        /*0734*/ 	.word	0x000000ff
        /*0738*/ 	.word	0x00016880
        /*073c*/ 	.short	0x0100
        /*073e*/ 	.byte	0x06
	.zero		1


	//   ....[12]....
        /*0740*/ 	.word	0x00000610
        /*0744*/ 	.word	0x000000ff
        /*0748*/ 	.word	0x00016878
        /*074c*/ 	.short	0x0100
        /*074e*/ 	.byte	0x06
	.zero		1


	//   ....[13]....
        /*0750*/ 	.word	0x00000620
        /*0754*/ 	.word	0x000000ff
        /*0758*/ 	.word	0x00016888
        /*075c*/ 	.short	0x0100
        /*075e*/ 	.byte	0x06
	.zero		1


	//   ....[14]....
        /*0760*/ 	.word	0x00000750
        /*0764*/ 	.word	0x000000ff
        /*0768*/ 	.word	0x00016890
        /*076c*/ 	.short	0x0100
        /*076e*/ 	.byte	0x08
	.zero		1


	//   ....[15]....
        /*0770*/ 	.word	0x00000760
        /*0774*/ 	.word	0x000000ff
        /*0778*/ 	.word	0x000168a0
        /*077c*/ 	.short	0x0100
        /*077e*/ 	.byte	0x08
	.zero		1


	//   ....[16]....
        /*0780*/ 	.word	0x00000770
        /*0784*/ 	.word	0x000000ff
        /*0788*/ 	.word	0x00016898
        /*078c*/ 	.short	0x0100
        /*078e*/ 	.byte	0x08
	.zero		1


	//   ....[17]....
        /*0790*/ 	.word	0x00000780
        /*0794*/ 	.word	0x000000ff
        /*0798*/ 	.word	0x000168a8
        /*079c*/ 	.short	0x0100
        /*079e*/ 	.byte	0x08
	.zero		1


	//   ....[18]....
        /*07a0*/ 	.word	0x000008b0
        /*07a4*/ 	.word	0x000000ff
        /*07a8*/ 	.word	0x000168b0
        /*07ac*/ 	.short	0x0100
        /*07ae*/ 	.byte	0x08
	.zero		1


	//   ....[19]....
        /*07b0*/ 	.word	0x000008c0
        /*07b4*/ 	.word	0x000000ff
        /*07b8*/ 	.word	0x000168c0
        /*07bc*/ 	.short	0x0100
        /*07be*/ 	.byte	0x08
	.zero		1


	//   ....[20]....
        /*07c0*/ 	.word	0x000008d0
        /*07c4*/ 	.word	0x000000ff
        /*07c8*/ 	.word	0x000168b8
        /*07cc*/ 	.short	0x0100
        /*07ce*/ 	.byte	0x08
	.zero		1


	//   ....[21]....
        /*07d0*/ 	.word	0x000008e0
        /*07d4*/ 	.word	0x000000ff
        /*07d8*/ 	.word	0x000168c8
        /*07dc*/ 	.short	0x0100
        /*07de*/ 	.byte	0x08
	.zero		1


	//   ....[22]....
        /*07e0*/ 	.word	0x00001780
        /*07e4*/ 	.word	0x000000ff
        /*07e8*/ 	.word	0x00016800
        /*07ec*/ 	.short	0x010a
        /*07ee*/ 	.byte	0x2d
	.zero		1


	//   ....[23]....
        /*07f0*/ 	.word	0x00001800
        /*07f4*/ 	.word	0x00000002
        /*07f8*/ 	.word	0x00016830
        /*07fc*/ 	.short	0x010a
        /*07fe*/ 	.byte	0x3f
	.zero		1


	//   ....[24]....
        /*0800*/ 	.word	0x00001860
        /*0804*/ 	.word	0x00000002
        /*0808*/ 	.word	0x00016830
        /*080c*/ 	.short	0x010a
        /*080e*/ 	.byte	0x3f
	.zero		1


	//   ....[25]....
        /*0810*/ 	.word	0x00001de0
        /*0814*/ 	.word	0x00000002
        /*0818*/ 	.word	0x00000000
        /*081c*/ 	.short	0x0101
        /*081e*/ 	.byte	0x3f
	.zero		1


	//   ....[26]....
        /*0820*/ 	.word	0x000039e0
        /*0824*/ 	.word	0x000000ff
        /*0828*/ 	.word	0x00016830
        /*082c*/ 	.short	0x010a
        /*082e*/ 	.byte	0x06
	.zero		1


	//   ....[27]....
        /*0830*/ 	.word	0x00003a20
        /*0834*/ 	.word	0x000000ff
        /*0838*/ 	.word	0x00016830
        /*083c*/ 	.short	0x010a
        /*083e*/ 	.byte	0x06
	.zero		1


	//   ....[28]....
        /*0840*/ 	.word	0x00003c00
        /*0844*/ 	.word	0x000000ff
        /*0848*/ 	.word	0x00016850
        /*084c*/ 	.short	0x010a
        /*084e*/ 	.byte	0x06
	.zero		1


	//   ....[29]....
        /*0850*/ 	.word	0x00003c40
        /*0854*/ 	.word	0x000000ff
        /*0858*/ 	.word	0x00016850
        /*085c*/ 	.short	0x010a
        /*085e*/ 	.byte	0x06
	.zero		1


	//   ....[30]....
        /*0860*/ 	.word	0x000054b0
        /*0864*/ 	.word	0x00000024
        /*0868*/ 	.word	0x00000000
        /*086c*/ 	.short	0x0101
        /*086e*/ 	.byte	0x3f
	.zero		1


	//   ....[31]....
        /*0870*/ 	.word	0x00005770
        /*0874*/ 	.word	0x00000024
        /*0878*/ 	.word	0x00000000
        /*087c*/ 	.short	0x0101
        /*087e*/ 	.byte	0x3f
	.zero		1


	//   ....[32]....
        /*0880*/ 	.word	0x00006010
        /*0884*/ 	.word	0x000000ff
        /*0888*/ 	.word	0x00016830
        /*088c*/ 	.short	0x010a
        /*088e*/ 	.byte	0x06
	.zero		1


	//   ....[33]....
        /*0890*/ 	.word	0x00006050
        /*0894*/ 	.word	0x000000ff
        /*0898*/ 	.word	0x00016830
        /*089c*/ 	.short	0x010a
        /*089e*/ 	.byte	0x06
	.zero		1


	//   ....[34]....
        /*08a0*/ 	.word	0x00006230
        /*08a4*/ 	.word	0x000000ff
        /*08a8*/ 	.word	0x00016850
        /*08ac*/ 	.short	0x010a
        /*08ae*/ 	.byte	0x06
	.zero		1


	//   ....[35]....
        /*08b0*/ 	.word	0x00006270
        /*08b4*/ 	.word	0x000000ff
        /*08b8*/ 	.word	0x00016850
        /*08bc*/ 	.short	0x010a
        /*08be*/ 	.byte	0x06
	.zero		1


	//   ....[36]....
        /*08c0*/ 	.word	0x00007540
        /*08c4*/ 	.word	0x0000001f
        /*08c8*/ 	.word	0x00000000
        /*08cc*/ 	.short	0x0101
        /*08ce*/ 	.byte	0x3f
	.zero		1


	//   ....[37]....
        /*08d0*/ 	.word	0x000076f0
        /*08d4*/ 	.word	0x0000001f
        /*08d8*/ 	.word	0x00000000
        /*08dc*/ 	.short	0x0101
        /*08de*/ 	.byte	0x3f
	.zero		1


	//   ....[38]....
        /*08e0*/ 	.word	0x00007c20
        /*08e4*/ 	.word	0x000000ff
        /*08e8*/ 	.word	0x00016850
        /*08ec*/ 	.short	0x010a
        /*08ee*/ 	.byte	0x05
	.zero		1


	//   ....[39]....
        /*08f0*/ 	.word	0x00007c60
        /*08f4*/ 	.word	0x000000ff
        /*08f8*/ 	.word	0x00016850
        /*08fc*/ 	.short	0x010a
        /*08fe*/ 	.byte	0x05
	.zero		1


	//   ....[40]....
        /*0900*/ 	.word	0x00008190
        /*0904*/ 	.word	0x00000008
        /*0908*/ 	.word	0x00000000
        /*090c*/ 	.short	0x0101
        /*090e*/ 	.byte	0x3f
	.zero		1


	//   ....[41]....
        /*0910*/ 	.word	0x00009050
        /*0914*/ 	.word	0x00000000
        /*0918*/ 	.word	0x00000000
        /*091c*/ 	.short	0x0101
        /*091e*/ 	.byte	0x3f
	.zero		1


	//   ....[42]....
        /*0920*/ 	.word	0x0000b710
        /*0924*/ 	.word	0x00000003
        /*0928*/ 	.word	0x00016840
        /*092c*/ 	.short	0x010a
        /*092e*/ 	.byte	0x3f
	.zero		1


	//   ....[43]....
        /*0930*/ 	.word	0x0000c7c0
        /*0934*/ 	.word	0x00000016
        /*0938*/ 	.word	0x00016800
        /*093c*/ 	.short	0x0107
        /*093e*/ 	.byte	0x3f
	.zero		1


	//   ....[44]....
        /*0940*/ 	.word	0x0000c8c0
        /*0944*/ 	.word	0x00000016
        /*0948*/ 	.word	0x00016800
        /*094c*/ 	.short	0x0101
        /*094e*/ 	.byte	0x3f
	.zero		1


	//   ....[45]....
        /*0950*/ 	.word	0x0000c8e0
        /*0954*/ 	.word	0x00000016
        /*0958*/ 	.word	0x00016820
        /*095c*/ 	.short	0x010a
        /*095e*/ 	.byte	0x3f
	.zero		1


	//   ....[46]....
        /*0960*/ 	.word	0x0000cbe0
        /*0964*/ 	.word	0x00000002
        /*0968*/ 	.word	0x00016840
        /*096c*/ 	.short	0x010a
        /*096e*/ 	.byte	0x3f
	.zero		1


	//   ....[47]....
        /*0970*/ 	.word	0x0000ce60
        /*0974*/ 	.word	0x00000003
        /*0978*/ 	.word	0x00000060
        /*097c*/ 	.short	0x010a
        /*097e*/ 	.byte	0x3f
	.zero		1


	//   ....[48]....
        /*0980*/ 	.word	0x0000d390
        /*0984*/ 	.word	0x00000002
        /*0988*/ 	.word	0x00016840
        /*098c*/ 	.short	0x010a
        /*098e*/ 	.byte	0x3f
	.zero		1


	//   ....[49]....
        /*0990*/ 	.word	0x0000d610
        /*0994*/ 	.word	0x0000000a
        /*0998*/ 	.word	0x00000060
        /*099c*/ 	.short	0x010a
        /*099e*/ 	.byte	0x3f
	.zero		1


	//   ....[50]....
        /*09a0*/ 	.word	0x0000da90
        /*09a4*/ 	.word	0x00000002
        /*09a8*/ 	.word	0x00016840
        /*09ac*/ 	.short	0x010a
        /*09ae*/ 	.byte	0x3f
	.zero		1


	//   ....[51]....
        /*09b0*/ 	.word	0x0000dd20
        /*09b4*/ 	.word	0x00000008
        /*09b8*/ 	.word	0x00000060
        /*09bc*/ 	.short	0x010a
        /*09be*/ 	.byte	0x3f
	.zero		1


	//   ....[52]....
        /*09c0*/ 	.word	0x0000e160
        /*09c4*/ 	.word	0x00000003
        /*09c8*/ 	.word	0x00016860
        /*09cc*/ 	.short	0x010a
        /*09ce*/ 	.byte	0x3f
	.zero		1


	//   ....[53]....
        /*09d0*/ 	.word	0x0000f0b0
        /*09d4*/ 	.word	0x00000009
        /*09d8*/ 	.word	0x00016820
        /*09dc*/ 	.short	0x010a
        /*09de*/ 	.byte	0x3f
	.zero		1


	//   ....[54]....
        /*09e0*/ 	.word	0x0000f250
        /*09e4*/ 	.word	0x00000006
        /*09e8*/ 	.word	0x00000000
        /*09ec*/ 	.short	0x010a
        /*09ee*/ 	.byte	0x3f
	.zero		1


	//   ....[55]....
        /*09f0*/ 	.word	0x0000f2c0
        /*09f4*/ 	.word	0x00000007
        /*09f8*/ 	.word	0x00000000
        /*09fc*/ 	.short	0x010a
        /*09fe*/ 	.byte	0x3f
	.zero		1


	//   ....[56]....
        /*0a00*/ 	.word	0x0000f320
        /*0a04*/ 	.word	0x00000004
        /*0a08*/ 	.word	0x00000000
        /*0a0c*/ 	.short	0x010a
        /*0a0e*/ 	.byte	0x3f
	.zero		1


	//   ....[57]....
        /*0a10*/ 	.word	0x0000f350
        /*0a14*/ 	.word	0x00000005
        /*0a18*/ 	.word	0x00000000
        /*0a1c*/ 	.short	0x010a
        /*0a1e*/ 	.byte	0x3f
	.zero		1


	//   ....[58]....
        /*0a20*/ 	.word	0x0000f3c0
        /*0a24*/ 	.word	0x00000003
        /*0a28*/ 	.word	0x00016800
        /*0a2c*/ 	.short	0x010a
        /*0a2e*/ 	.byte	0x3f
	.zero		1


	//   ....[59]....
        /*0a30*/ 	.word	0x0000f410
        /*0a34*/ 	.word	0x00000002
        /*0a38*/ 	.word	0x00016830
        /*0a3c*/ 	.short	0x010a
        /*0a3e*/ 	.byte	0x3f
	.zero		1


	//   ....[60]....
        /*0a40*/ 	.word	0x0000f470
        /*0a44*/ 	.word	0x00000007
        /*0a48*/ 	.word	0x00016830
        /*0a4c*/ 	.short	0x010a
        /*0a4e*/ 	.byte	0x3f
	.zero		1


	//   ....[61]....
        /*0a50*/ 	.word	0x0000f4d0
        /*0a54*/ 	.word	0x00000007
        /*0a58*/ 	.word	0x00016850
        /*0a5c*/ 	.short	0x010a
        /*0a5e*/ 	.byte	0x3f
	.zero		1


	//   ....[62]....
        /*0a60*/ 	.word	0x0000f530
        /*0a64*/ 	.word	0x00000009
        /*0a68*/ 	.word	0x00016830
        /*0a6c*/ 	.short	0x010a
        /*0a6e*/ 	.byte	0x3f
	.zero		1


	//   ....[63]....
        /*0a70*/ 	.word	0x0000f590
        /*0a74*/ 	.word	0x00000009
        /*0a78*/ 	.word	0x00016850
        /*0a7c*/ 	.short	0x010a
        /*0a7e*/ 	.byte	0x3f
	.zero		1


	//   ....[64]....
        /*0a80*/ 	.word	0x0000f5f0
        /*0a84*/ 	.word	0x00000005
        /*0a88*/ 	.word	0x00016850
        /*0a8c*/ 	.short	0x010a
        /*0a8e*/ 	.byte	0x3f
	.zero		1


	//   ....[65]....
        /*0a90*/ 	.word	0x0000f790
        /*0a94*/ 	.word	0x00000003
        /*0a98*/ 	.word	0x00016840
        /*0a9c*/ 	.short	0x010a
        /*0a9e*/ 	.byte	0x3f
	.zero		1


	//   ....[66]....
        /*0aa0*/ 	.word	0x00010730
        /*0aa4*/ 	.word	0x00000016
        /*0aa8*/ 	.word	0x00016820
        /*0aac*/ 	.short	0x010a
        /*0aae*/ 	.byte	0x3f
	.zero		1


	//   ....[67]....
        /*0ab0*/ 	.word	0x00010780
        /*0ab4*/ 	.word	0x00000002
        /*0ab8*/ 	.word	0x00016840
        /*0abc*/ 	.short	0x010a
        /*0abe*/ 	.byte	0x3f
	.zero		1


	//   ....[68]....
        /*0ac0*/ 	.word	0x000107d0
        /*0ac4*/ 	.word	0x00000003
        /*0ac8*/ 	.word	0x00000060
        /*0acc*/ 	.short	0x010a
        /*0ace*/ 	.byte	0x3f
	.zero		1


	//   ....[69]....
        /*0ad0*/ 	.word	0x00010820
        /*0ad4*/ 	.word	0x00000002
        /*0ad8*/ 	.word	0x00016840
        /*0adc*/ 	.short	0x010a
        /*0ade*/ 	.byte	0x3f
	.zero		1


	//   ....[70]....
        /*0ae0*/ 	.word	0x00010870
        /*0ae4*/ 	.word	0x0000000a
        /*0ae8*/ 	.word	0x00000060
        /*0aec*/ 	.short	0x010a
        /*0aee*/ 	.byte	0x3f
	.zero		1


	//   ....[71]....
        /*0af0*/ 	.word	0x000108c0
        /*0af4*/ 	.word	0x00000002
        /*0af8*/ 	.word	0x00016840
        /*0afc*/ 	.short	0x010a
        /*0afe*/ 	.byte	0x3f
	.zero		1


	//   ....[72]....
        /*0b00*/ 	.word	0x00010910
        /*0b04*/ 	.word	0x00000008
        /*0b08*/ 	.word	0x00000060
        /*0b0c*/ 	.short	0x010a
        /*0b0e*/ 	.byte	0x3f
	.zero		1


	//   ....[73]....
        /*0b10*/ 	.word	0x00010960
        /*0b14*/ 	.word	0x00000003
        /*0b18*/ 	.word	0x00016860
        /*0b1c*/ 	.short	0x010a
        /*0b1e*/ 	.byte	0x3f
	.zero		1


	//   ....[74]....
        /*0b20*/ 	.word	0x000112e0
        /*0b24*/ 	.word	0x00000009
        /*0b28*/ 	.word	0x00016820
        /*0b2c*/ 	.short	0x010a
        /*0b2e*/ 	.byte	0x3f
	.zero		1


	//   ....[75]....
        /*0b30*/ 	.word	0x00011480
        /*0b34*/ 	.word	0x00000006
        /*0b38*/ 	.word	0x00000000
        /*0b3c*/ 	.short	0x010a
        /*0b3e*/ 	.byte	0x3f
	.zero		1


	//   ....[76]....
        /*0b40*/ 	.word	0x000114d0
        /*0b44*/ 	.word	0x00000007
        /*0b48*/ 	.word	0x00000000
        /*0b4c*/ 	.short	0x010a
        /*0b4e*/ 	.byte	0x3f
	.zero		1


	//   ....[77]....
        /*0b50*/ 	.word	0x00011520
        /*0b54*/ 	.word	0x00000004
        /*0b58*/ 	.word	0x00000000
        /*0b5c*/ 	.short	0x010a
        /*0b5e*/ 	.byte	0x3f
	.zero		1


	//----- nvinfo : EIATTR_NUM_MBARRIERS
	.align		4
.L_1703:
        /*0b60*/ 	.byte	0x03, 0x38
        /*0b62*/ 	.short	0x0016


	//----- nvinfo : EIATTR_EXIT_INSTR_OFFSETS
	.align		4
        /*0b64*/ 	.byte	0x04, 0x1c
        /*0b66*/ 	.short	(.L_1705 - .L_1704)


	//   ....[0]....
.L_1704:
        /*0b68*/ 	.word	0x00000a80


	//   ....[1]....
        /*0b6c*/ 	.word	0x00009c70


	//   ....[2]....
        /*0b70*/ 	.word	0x0000f3a0


	//----- nvinfo : EIATTR_MAX_THREADS
	.align		4
.L_1705:
        /*0b74*/ 	.byte	0x04, 0x05
        /*0b76*/ 	.short	(.L_1707 - .L_1706)
.L_1706:
        /*0b78*/ 	.word	0x00000200
        /*0b7c*/ 	.word	0x00000001
        /*0b80*/ 	.word	0x00000001


	//----- nvinfo : EIATTR_CRS_STACK_SIZE
	.align		4
.L_1707:
        /*0b84*/ 	.byte	0x04, 0x1e
        /*0b86*/ 	.short	(.L_1709 - .L_1708)
.L_1708:
        /*0b88*/ 	.word	0x00000000


	//----- nvinfo : EIATTR_CBANK_PARAM_SIZE
	.align		4
.L_1709:
        /*0b8c*/ 	.byte	0x03, 0x19
        /*0b8e*/ 	.short	0x0af0


	//----- nvinfo : EIATTR_PARAM_CBANK
	.align		4
        /*0b90*/ 	.byte	0x04, 0x0a
        /*0b92*/ 	.short	(.L_1711 - .L_1710)
	.align		4
.L_1710:
        /*0b94*/ 	.word	index@(.nv.constant0._ZN7cutlass13device_kernelIN5flash11enable_sm90INS1_16FlashAttnFwdSm90INS1_25CollectiveMainloopFwdSm90ILi2EN4cute5tupleIJNS5_1CILi1EEES8_S8_EEENS6_IJNS7_ILi192EEENS7_ILi128EEENS7_ILi64EEEEEELi64ENS_10bfloat16_tEfNS_4arch4Sm90ELb1ELb0ELb0ELb1ELb0ELb0ELb0ELb1ELb1ELb1ELb0ELb0EEENS1_21CollectiveEpilogueFwdINS6_IJSA_SC_SB_EEES9_SE_SG_Li384ELb1ELb1ELb0ELb0EEENS1_36VarlenDynamicPersistentTileSchedulerILi192ELi128ELi384ELi128ELb0ELb1ELb1ELb1ELb1ELb1EEEEEEEEEvNT_6ParamsE)
        /*0b98*/ 	.short	0x0210
        /*0b9a*/ 	.short	0x0af0


	//----- nvinfo : EIATTR_SW_WAR
	.align		4
.L_1711:
        /*0b9c*/ 	.byte	0x04, 0x36
        /*0b9e*/ 	.short	(.L_1713 - .L_1712)
.L_1712:
        /*0ba0*/ 	.word	0x00000008
.L_1713:


//--------------------- .nv.info._ZN7cutlass13device_kernelIN5flash11enable_sm90INS1_16FlashAttnFwdSm90INS1_25CollectiveMainloopFwdSm90ILi2EN4cute5tupleIJNS5_1CILi1EEES8_S8_EEENS6_IJNS7_ILi192EEENS7_ILi128EEENS7_ILi64EEEEEELi64ENS_10bfloat16_tEfNS_4arch4Sm90ELb1ELb0ELb0ELb1ELb0ELb1ELb0ELb1ELb1ELb1ELb0ELb0EEENS1_21CollectiveEpilogueFwdINS6_IJSA_SC_SB_EEES9_SE_SG_Li384ELb1ELb1ELb0ELb0EEENS1_36VarlenDynamicPersistentTileSchedulerILi192ELi128ELi384ELi128ELb0ELb1ELb1ELb1ELb1ELb1EEEEEEEEEvNT_6ParamsE --------------------------
	.section	.nv.info._ZN7cutlass13device_kernelIN5flash11enable_sm90INS1_16FlashAttnFwdSm90INS1_25CollectiveMainloopFwdSm90ILi2EN4cute5tupleIJNS5_1CILi1EEES8_S8_EEENS6_IJNS7_ILi192EEENS7_ILi128EEENS7_ILi64EEEEEELi64ENS_10bfloat16_tEfNS_4arch4Sm90ELb1ELb0ELb0ELb1ELb0ELb1ELb0ELb1ELb1ELb1ELb0ELb0EEENS1_21CollectiveEpilogueFwdINS6_IJSA_SC_SB_EEES9_SE_SG_Li384ELb1ELb1ELb0ELb0EEENS1_36VarlenDynamicPersistentTileSchedulerILi192ELi128ELi384ELi128ELb0ELb1ELb1ELb1ELb1ELb1EEEEEEEEEvNT_6ParamsE,"",@"SHT_CUDA_INFO"
	.sectionflags	@""
	.align	4


	//----- nvinfo : EIATTR_CUDA_API_VERSION
	.align		4
        /*0000*/ 	.byte	0x04, 0x37
        /*0002*/ 	.short	(.L_1715 - .L_1714)
.L_1714:
        /*0004*/ 	.word	0x00000082


	//----- nvinfo : EIATTR_KPARAM_INFO
	.align		4
.L_1715:
        /*0008*/ 	.byte	0x04, 0x17
        /*000a*/ 	.short	(.L_1717 - .L_1716)
.L_1716:
        /*000c*/ 	.word	0x00000000
        /*0010*/ 	.short	0x0000
        /*0012*/ 	.short	0x0070
        /*0014*/ 	.byte	0x00, 0xf0, 0x01, 0x2a


	//----- nvinfo : EIATTR_SPARSE_MMA_MASK
	.align		4
.L_1717:
        /*0018*/ 	.byte	0x03, 0x50
        /*001a*/ 	.short	0x0000


	//----- nvinfo : EIATTR_MAXREG_COUNT
	.align		4
        /*001c*/ 	.byte	0x03, 0x1b
        /*001e*/ 	.short	0x0080


	//----- nvinfo : EIATTR_NUM_BARRIERS
	.align		4
        /*0020*/ 	.byte	0x02, 0x4c
        /*0022*/ 	.byte	0x10
	.zero		1


	//----- nvinfo : EIATTR_EXTERNS
	.align		4
        /*0024*/ 	.byte	0x04, 0x0f
        /*0026*/ 	.short	(.L_1719 - .L_1718)


	//   ....[0]....
	.align		4
.L_1718:
        /*0028*/ 	.word	index@(__assertfail)


	//----- nvinfo : EIATTR_ANNOTATIONS
	.align		4
.L_1719:
        /*002c*/ 	.byte	0x04, 0x55
        /*002e*/ 	.short	(.L_1721 - .L_1720)


	//   ....[0]....
.L_1720:
        /* <DEDUP_REMOVED lines=68> */


	//----- nvinfo : EIATTR_MERCURY_ISA_VERSION
	.align		4
.L_1721:
        /*0458*/ 	.byte	0x03, 0x5f
        /*045a*/ 	.short	0x0101


	//----- nvinfo : EIATTR_UNUSED_LOAD_BYTE_OFFSET
	.align		4
        /*045c*/ 	.byte	0x04, 0x44
        /*045e*/ 	.short	(.L_1723 - .L_1722)


	//   ....[0]....
.L_1722:
        /*0460*/ 	.word	0x00000ad0
        /*0464*/ 	.word	0x0000fff0


	//   ....[1]....
        /*0468*/ 	.word	0x00010350
        /*046c*/ 	.word	0x0000fff0


	//----- nvinfo : EIATTR_INT_WARP_WIDE_INSTR_OFFSETS
	.align		4
.L_1723:
        /*0470*/ 	.byte	0x04, 0x31
        /*0472*/ 	.short	(.L_1725 - .L_1724)


	//   ....[0]....
.L_1724:
        /*0474*/ 	.word	0x00000180


	//   ....[1]....
        /*0478*/ 	.word	0x00000220


	//   ....[2]....
        /*047c*/ 	.word	0x00000290


	//   ....[3]....
        /*0480*/ 	.word	0x00013e50


	//   ....[4]....
        /*0484*/ 	.word	0x00013ee0


	//   ....[5]....
        /*0488*/ 	.word	0x00016f90


	//   ....[6]....
        /*048c*/ 	.word	0x00017020


	//----- nvinfo : EIATTR_COOP_GROUP_MASK_REGIDS
	.align		4
.L_1725:
        /*0490*/ 	.byte	0x04, 0x29
        /*0492*/ 	.short	(.L_1727 - .L_1726)


	//   ....[0]....
.L_1726:
        /*0494*/ 	.word	0xffffffff


	//   ....[1]....
        /*0498*/ 	.word	0xffffffff


	//   ....[2]....
        /*049c*/ 	.word	0xffffffff


	//   ....[3]....
        /*04a0*/ 	.word	0xffffffff


	//   ....[4]....
        /*04a4*/ 	.word	0xffffffff


	//   ....[5]....
        /*04a8*/ 	.word	0xffffffff


	//   ....[6]....
        /*04ac*/ 	.word	0xffffffff


	//   ....[7]....
        /*04b0*/ 	.word	0xffffffff


	//   ....[8]....
        /*04b4*/ 	.word	0xffffffff


	//   ....[9]....
        /*04b8*/ 	.word	0xffffffff


	//   ....[10]....
        /*04bc*/ 	.word	0xffffffff


	//   ....[11]....
        /*04c0*/ 	.word	0xffffffff


	//   ....[12]....
        /*04c4*/ 	.word	0xffffffff


	//   ....[13]....
        /*04c8*/ 	.word	0xffffffff


	//   ....[14]....
        /*04cc*/ 	.word	0xffffffff


	//   ....[15]....
        /*04d0*/ 	.word	0xffffffff


	//   ....[16]....
        /*04d4*/ 	.word	0xffffffff


	//   ....[17]....
        /*04d8*/ 	.word	0xffffffff


	//   ....[18]....
        /*04dc*/ 	.word	0xffffffff


	//   ....[19]....
        /*04e0*/ 	.word	0xffffffff


	//   ....[20]....
        /*04e4*/ 	.word	0xffffffff


	//   ....[21]....
        /*04e8*/ 	.word	0xffffffff


	//   ....[22]....
        /*04ec*/ 	.word	0xffffffff


	//   ....[23]....
        /*04f0*/ 	.word	0xffffffff


	//   ....[24]....
        /*04f4*/ 	.word	0xffffffff


	//   ....[25]....
        /*04f8*/ 	.word	0xffffffff


	//   ....[26]....
        /*04fc*/ 	.word	0xffffffff


	//   ....[27]....
        /*0500*/ 	.word	0xffffffff


	//   ....[28]....
        /*0504*/ 	.word	0xffffffff


	//   ....[29]....
        /*0508*/ 	.word	0xffffffff


	//   ....[30]....
        /*050c*/ 	.word	0xffffffff


	//   ....[31]....
        /*0510*/ 	.word	0xffffffff


	//   ....[32]....
        /*0514*/ 	.word	0xffffffff


	//   ....[33]....
        /*0518*/ 	.word	0xffffffff


	//   ....[34]....
        /*051c*/ 	.word	0xffffffff


	//   ....[35]....
        /*0520*/ 	.word	0xffffffff


	//   ....[36]....
        /*0524*/ 	.word	0xffffffff


	//   ....[37]....
        /*0528*/ 	.word	0xffffffff


	//   ....[38]....
        /*052c*/ 	.word	0xffffffff


	//   ....[39]....
        /*0530*/ 	.word	0xffffffff


	//   ....[40]....
        /*0534*/ 	.word	0xffffffff


	//   ....[41]....
        /*0538*/ 	.word	0xffffffff


	//   ....[42]....
        /*053c*/ 	.word	0xffffffff


	//   ....[43]....
        /*0540*/ 	.word	0xffffffff


	//   ....[44]....
        /*0544*/ 	.word	0xffffffff


	//   ....[45]....
        /*0548*/ 	.word	0xffffffff


	//   ....[46]....
        /*054c*/ 	.word	0xffffffff


	//   ....[47]....
        /*0550*/ 	.word	0xffffffff


	//   ....[48]....
        /*0554*/ 	.word	0xffffffff


	//   ....[49]....
        /*0558*/ 	.word	0xffffffff


	//   ....[50]....
        /*055c*/ 	.word	0xffffffff


	//   ....[51]....
        /*0560*/ 	.word	0xffffffff


	//   ....[52]....
        /*0564*/ 	.word	0xffffffff


	//   ....[53]....
        /*0568*/ 	.word	0xffffffff


	//   ....[54]....
        /*056c*/ 	.word	0xffffffff


	//   ....[55]....
        /*0570*/ 	.word	0xffffffff


	//   ....[56]....
        /*0574*/ 	.word	0xffffffff


	//   ....[57]....
        /*0578*/ 	.word	0xffffffff


	//   ....[58]....
        /*057c*/ 	.word	0xffffffff


	//   ....[59]....
        /*0580*/ 	.word	0xffffffff


	//   ....[60]....
        /*0584*/ 	.word	0xffffffff


	//   ....[61]....
        /*0588*/ 	.word	0xffffffff


	//   ....[62]....
        /*058c*/ 	.word	0xffffffff


	//   ....[63]....
        /*0590*/ 	.word	0xffffffff


	//   ....[64]....
        /*0594*/ 	.word	0xffffffff


	//   ....[65]....
        /*0598*/ 	.word	0xffffffff


	//   ....[66]....
        /*059c*/ 	.word	0xffffffff


	//   ....[67]....
        /*05a0*/ 	.word	0xffffffff


	//   ....[68]....
        /*05a4*/ 	.word	0xffffffff


	//   ....[69]....
        /*05a8*/ 	.word	0xffffffff


	//   ....[70]....
        /*05ac*/ 	.word	0xffffffff


	//   ....[71]....
        /*05b0*/ 	.word	0xffffffff


	//   ....[72]....
        /*05b4*/ 	.word	0xffffffff


	//   ....[73]....
        /*05b8*/ 	.word	0xffffffff


	//   ....[74]....
        /*05bc*/ 	.word	0xffffffff


	//   ....[75]....
        /*05c0*/ 	.word	0xffffffff


	//   ....[76]....
        /*05c4*/ 	.word	0xffffffff


	//   ....[77]....
        /*05c8*/ 	.word	0xffffffff


	//   ....[78]....
        /*05cc*/ 	.word	0xffffffff


	//   ....[79]....
        /*05d0*/ 	.word	0xffffffff


	//   ....[80]....
        /*05d4*/ 	.word	0xffffffff


	//   ....[81]....
        /*05d8*/ 	.word	0xffffffff


	//   ....[82]....
        /*05dc*/ 	.word	0xffffffff


	//   ....[83]....
        /*05e0*/ 	.word	0xffffffff


	//   ....[84]....
        /*05e4*/ 	.word	0xffffffff


	//   ....[85]....
        /*05e8*/ 	.word	0xffffffff


	//   ....[86]....
        /*05ec*/ 	.word	0xffffffff


	//   ....[87]....
        /*05f0*/ 	.word	0xffffffff


	//   ....[88]....
        /*05f4*/ 	.word	0xffffffff


	//   ....[89]....
        /*05f8*/ 	.word	0xffffffff


	//   ....[90]....
        /*05fc*/ 	.word	0xffffffff


	//   ....[91]....
        /*0600*/ 	.word	0xffffffff


	//   ....[92]....
        /*0604*/ 	.word	0xffffffff


	//   ....[93]....
        /*0608*/ 	.word	0xffffffff


	//   ....[94]....
        /*060c*/ 	.word	0xffffffff


	//   ....[95]....
        /*0610*/ 	.word	0xffffffff


	//   ....[96]....
        /*0614*/ 	.word	0xffffffff


	//   ....[97]....
        /*0618*/ 	.word	0xffffffff


	//   ....[98]....
        /*061c*/ 	.word	0xffffffff


	//   ....[99]....
        /*0620*/ 	.word	0xffffffff


	//   ....[100]....
        /*0624*/ 	.word	0xffffffff


	//   ....[101]....
        /*0628*/ 	.word	0xffffffff


	//   ....[102]....
        /*062c*/ 	.word	0xffffffff


	//   ....[103]....
        /*0630*/ 	.word	0xffffffff


	//   ....[104]....
        /*0634*/ 	.word	0xffffffff


	//   ....[105]....
        /*0638*/ 	.word	0xffffffff


	//   ....[106]....
        /*063c*/ 	.word	0xffffffff


	//   ....[107]....
        /*0640*/ 	.word	0xffffffff


	//   ....[108]....
        /*0644*/ 	.word	0xffffffff


	//   ....[109]....
        /*0648*/ 	.word	0xffffffff


	//   ....[110]....
        /*064c*/ 	.word	0xffffffff


	//   ....[111]....
        /*0650*/ 	.word	0xffffffff


	//   ....[112]....
        /*0654*/ 	.word	0xffffffff


	//   ....[113]....
        /*0658*/ 	.word	0xffffffff


	//   ....[114]....
        /*065c*/ 	.word	0xffffffff


	//   ....[115]....
        /*0660*/ 	.word	0xffffffff


	//   ....[116]....
        /*0664*/ 	.word	0xffffffff


	//   ....[117]....
        /*0668*/ 	.word	0xffffffff


	//   ....[118]....
        /*066c*/ 	.word	0xffffffff


	//   ....[119]....
        /*0670*/ 	.word	0xffffffff


	//   ....[120]....
        /*0674*/ 	.word	0xffffffff


	//   ....[121]....
        /*0678*/ 	.word	0xffffffff


	//   ....[122]....
        /*067c*/ 	.word	0xffffffff


	//   ....[123]....
        /*0680*/ 	.word	0xffffffff


	//   ....[124]....
        /*0684*/ 	.word	0x0500000f


	//   ....[125]....
        /*0688*/ 	.word	0x0500000f


	//   ....[126]....
        /*068c*/ 	.word	0x0500000f


	//   ....[127]....
        /*0690*/ 	.word	0x0500000f


	//   ....[128]....
        /*0694*/ 	.word	0x0500000f


	//   ....[129]....
        /*0698*/ 	.word	0x0500000f


	//   ....[130]....
        /*069c*/ 	.word	0x0500000f


	//   ....[131]....
        /*06a0*/ 	.word	0x0500000f


	//   ....[132]....
        /*06a4*/ 	.word	0x0500000f


	//   ....[133]....
        /*06a8*/ 	.word	0x0500000f


	//   ....[134]....
        /*06ac*/ 	.word	0x0500000f


	//   ....[135]....
        /*06b0*/ 	.word	0x0500000f


	//   ....[136]....
        /*06b4*/ 	.word	0x0500000f


	//   ....[137]....
        /*06b8*/ 	.word	0x0500000f


	//   ....[138]....
        /*06bc*/ 	.word	0x0500000f


	//   ....[139]....
        /*06c0*/ 	.word	0x0500000f


	//   ....[140]....
        /*06c4*/ 	.word	0x0500000f


	//   ....[141]....
        /*06c8*/ 	.word	0x0500000f


	//   ....[142]....
        /*06cc*/ 	.word	0x0500000f


	//   ....[143]....
        /*06d0*/ 	.word	0x0500000f


	//   ....[144]....
        /*06d4*/ 	.word	0x0500000f


	//   ....[145]....
        /*06d8*/ 	.word	0x0500000f


	//   ....[146]....
        /*06dc*/ 	.word	0x0500000f


	//   ....[147]....
        /*06e0*/ 	.word	0x0500000f


	//   ....[148]....
        /*06e4*/ 	.word	0x0500000f


	//   ....[149]....
        /*06e8*/ 	.word	0x0500000f


	//   ....[150]....
        /*06ec*/ 	.word	0x0500000f


	//   ....[151]....
        /*06f0*/ 	.word	0x0500000f


	//   ....[152]....
        /*06f4*/ 	.word	0x0500000f


	//   ....[153]....
        /*06f8*/ 	.word	0x0500000f


	//   ....[154]....
        /*06fc*/ 	.word	0x0500000f


	//   ....[155]....
        /*0700*/ 	.word	0x0500000f


	//   ....[156]....
        /*0704*/ 	.word	0x0500000f


	//   ....[157]....
        /*0708*/ 	.word	0x0500000f


	//   ....[158]....
        /*070c*/ 	.word	0x0500000f


	//   ....[159]....
        /*0710*/ 	.word	0x0500000f


	//   ....[160]....
        /*0714*/ 	.word	0x0500000f


	//   ....[161]....
        /*0718*/ 	.word	0x0500000f


	//   ....[162]....
        /*071c*/ 	.word	0x0500000f


	//   ....[163]....
        /*0720*/ 	.word	0x0500000f


	//   ....[164]....
        /*0724*/ 	.word	0x0500000f


	//   ....[165]....
        /*0728*/ 	.word	0x0500000f


	//   ....[166]....
        /*072c*/ 	.word	0x0500000f


	//   ....[167]....
        /*0730*/ 	.word	0x0500000f


	//   ....[168]....
        /*0734*/ 	.word	0x0500000f


	//   ....[169]....
        /*0738*/ 	.word	0x0500000f


	//   ....[170]....
        /*073c*/ 	.word	0x0500000f


	//   ....[171]....
        /*0740*/ 	.word	0x0500000f


	//   ....[172]....
        /*0744*/ 	.word	0x0500000f


	//   ....[173]....
        /*0748*/ 	.word	0x0500000f


	//   ....[174]....
        /*074c*/ 	.word	0x0500000f


	//   ....[175]....
        /*0750*/ 	.word	0x0500000f


	//   ....[176]....
        /*0754*/ 	.word	0x0500000f


	//   ....[177]....
        /*0758*/ 	.word	0x0500000f


	//   ....[178]....
        /*075c*/ 	.word	0x0500000f


	//   ....[179]....
        /*0760*/ 	.word	0x0500000f


	//   ....[180]....
        /*0764*/ 	.word	0x0500000f


	//   ....[181]....
        /*0768*/ 	.word	0x0500000f


	//   ....[182]....
        /*076c*/ 	.word	0x0500000f


	//   ....[183]....
        /*0770*/ 	.word	0x0500000f


	//   ....[184]....
        /*0774*/ 	.word	0x0500000f


	//   ....[185]....
        /*0778*/ 	.word	0x0500000f


	//   ....[186]....
        /*077c*/ 	.word	0x0500000f


	//   ....[187]....
        /*0780*/ 	.word	0x0500000f


	//   ....[188]....
        /*0784*/ 	.word	0x0500000f


	//   ....[189]....
        /*0788*/ 	.word	0x0500000f


	//   ....[190]....
        /*078c*/ 	.word	0x0500000f


	//   ....[191]....
        /*0790*/ 	.word	0x0500000f


	//   ....[192]....
        /*0794*/ 	.word	0x0500000f


	//----- nvinfo : EIATTR_COOP_GROUP_INSTR_OFFSETS
	.align		4
.L_1727:
        /*0798*/ 	.byte	0x04, 0x28
        /*079a*/ 	.short	(.L_1729 - .L_1728)


	//   ....[0]....
.L_1728:
        /*079c*/ 	.word	0x00000060


	//   ....[1]....
        /*07a0*/ 	.word	0x00000190


	//   ....[2]....
        /*07a4*/ 	.word	0x00000240


	//   ....[3]....
        /*07a8*/ 	.word	0x00000400


	//   ....[4]....
        /*07ac*/ 	.word	0x00000560


	//   ....[5]....
        /*07b0*/ 	.word	0x00000680


	//   ....[6]....
        /*07b4*/ 	.word	0x000007e0


	//   ....[7]....
        /*07b8*/ 	.word	0x00005b20


	//   ....[8]....
        /*07bc*/ 	.word	0x000062c0


	//   ....[9]....
        /*07c0*/ 	.word	0x000062d0


	//   ....[10]....
        /*07c4*/ 	.word	0x000062e0


	//   ....[11]....
        /*07c8*/ 	.word	0x000062f0


	//   ....[12]....
        /*07cc*/ 	.word	0x00006610


	//   ....[13]....
        /*07d0*/ 	.word	0x00006620


	//   ....[14]....
        /*07d4*/ 	.word	0x00006630


	//   ....[15]....
        /*07d8*/ 	.word	0x00006640


	//   ....[16]....
        /*07dc*/ 	.word	0x00007a30


	//   ....[17]....
        /*07e0*/ 	.word	0x00007a40


	//   ....[18]....
        /*07e4*/ 	.word	0x00007a50


	//   ....[19]....
        /*07e8*/ 	.word	0x00007a60


	//   ....[20]....
        /*07ec*/ 	.word	0x00007b60


	//   ....[21]....
        /*07f0*/ 	.word	0x00007b80


	//   ....[22]....
        /*07f4*/ 	.word	0x00007c10


	//   ....[23]....
        /*07f8*/ 	.word	0x00007c40


	//   ....[24]....
        /*07fc*/ 	.word	0x00009370


	//   ....[25]....
        /*0800*/ 	.word	0x00009a50


	//   ....[26]....
        /*0804*/ 	.word	0x00009a60


	//   ....[27]....
        /*0808*/ 	.word	0x00009a80


	//   ....[28]....
        /*080c*/ 	.word	0x0000a360


	//   ....[29]....
        /*0810*/ 	.word	0x0000a380


	//   ....[30]....
        /*0814*/ 	.word	0x0000b900


	//   ....[31]....
        /*0818*/ 	.word	0x0000bfa0


	//   ....[32]....
        /*081c*/ 	.word	0x0000bfd0


	//   ....[33]....
        /*0820*/ 	.word	0x0000bff0


	//   ....[34]....
        /*0824*/ 	.word	0x0000c9f0


	//   ....[35]....
        /*0828*/ 	.word	0x0000ca60


	//   ....[36]....
        /*082c*/ 	.word	0x0000e2e0


	//   ....[37]....
        /*0830*/ 	.word	0x0000e300


	//   ....[38]....
        /*0834*/ 	.word	0x0000e9b0


	//   ....[39]....
        /*0838*/ 	.word	0x0000ea70


	//   ....[40]....
        /*083c*/ 	.word	0x0000fae0


	//   ....[41]....
        /*0840*/ 	.word	0x0000fe20


	//   ....[42]....
        /*0844*/ 	.word	0x0000feb0


	//   ....[43]....
        /*0848*/ 	.word	0x0000fec0


	//   ....[44]....
        /*084c*/ 	.word	0x00010b30


	//   ....[45]....
        /*0850*/ 	.word	0x00010b70


	//   ....[46]....
        /*0854*/ 	.word	0x00010ba0


	//   ....[47]....
        /*0858*/ 	.word	0x00010bd0


	//   ....[48]....
        /*085c*/ 	.word	0x00011030


	//   ....[49]....
        /*0860*/ 	.word	0x00011070


	//   ....[50]....
        /*0864*/ 	.word	0x00011090


	//   ....[51]....
        /*0868*/ 	.word	0x000110d0


	//   ....[52]....
        /*086c*/ 	.word	0x000110f0


	//   ....[53]....
        /*0870*/ 	.word	0x00011110


	//   ....[54]....
        /*0874*/ 	.word	0x00011130


	//   ....[55]....
        /*0878*/ 	.word	0x00011160


	//   ....[56]....
        /*087c*/ 	.word	0x00011960


	//   ....[57]....
        /*0880*/ 	.word	0x00011990


	//   ....[58]....
        /*0884*/ 	.word	0x000119b0


	//   ....[59]....
        /*0888*/ 	.word	0x000119e0


	//   ....[60]....
        /*088c*/ 	.word	0x00011a10


	//   ....[61]....
        /*0890*/ 	.word	0x00011a20


	//   ....[62]....
        /*0894*/ 	.word	0x00011a50


	//   ....[63]....
        /*0898*/ 	.word	0x00011ac0


	//   ....[64]....
        /*089c*/ 	.word	0x00011be0


	//   ....[65]....
        /*08a0*/ 	.word	0x00011dd0


	//   ....[66]....
        /*08a4*/ 	.word	0x00011e00


	//   ....[67]....
        /*08a8*/ 	.word	0x00011e30


	//   ....[68]....
        /*08ac*/ 	.word	0x00011e60


	//   ....[69]....
        /*08b0*/ 	.word	0x00011e90


	//   ....[70]....
        /*08b4*/ 	.word	0x00011ec0


	//   ....[71]....
        /*08b8*/ 	.word	0x00012030


	//   ....[72]....
        /*08bc*/ 	.word	0x00012060


	//   ....[73]....
        /*08c0*/ 	.word	0x00012090


	//   ....[74]....
        /*08c4*/ 	.word	0x000120c0


	//   ....[75]....
        /*08c8*/ 	.word	0x000120f0


	//   ....[76]....
        /*08cc*/ 	.word	0x00012120


	//   ....[77]....
        /*08d0*/ 	.word	0x000121d0


	//   ....[78]....
        /*08d4*/ 	.word	0x00012230


	//   ....[79]....
        /*08d8*/ 	.word	0x000122d0


	//   ....[80]....
        /*08dc*/ 	.word	0x00013060


	//   ....[81]....
        /*08e0*/ 	.word	0x000143f0


	//   ....[82]....
        /*08e4*/ 	.word	0x00014fe0


	//   ....[83]....
        /*08e8*/ 	.word	0x00014ff0


	//   ....[84]....
        /*08ec*/ 	.word	0x00015000


	//   ....[85]....
        /*08f0*/ 	.word	0x00015020


	//   ....[86]....
        /*08f4*/ 	.word	0x000150b0


	//   ....[87]....
        /*08f8*/ 	.word	0x000150d0


	//   ....[88]....
        /*08fc*/ 	.word	0x00015150


	//   ....[89]....
        /*0900*/ 	.word	0x00015170


	//   ....[90]....
        /*0904*/ 	.word	0x000151f0


	//   ....[91]....
        /*0908*/ 	.word	0x00015210


	//   ....[92]....
        /*090c*/ 	.word	0x00015290


	//   ....[93]....
        /*0910*/ 	.word	0x000152b0


	//   ....[94]....
        /*0914*/ 	.word	0x00015330


	//   ....[95]....
        /*0918*/ 	.word	0x00015350


	//   ....[96]....
        /*091c*/ 	.word	0x000153d0


	//   ....[97]....
        /*0920*/ 	.word	0x000153f0


	//   ....[98]....
        /*0924*/ 	.word	0x00015400


	//   ....[99]....
        /*0928*/ 	.word	0x00015470


	//   ....[100]....
        /*092c*/ 	.word	0x000154c0


	//   ....[101]....
        /*0930*/ 	.word	0x00015570


	//   ....[102]....
        /*0934*/ 	.word	0x00015580


	//   ....[103]....
        /*0938*/ 	.word	0x000155f0


	//   ....[104]....
        /*093c*/ 	.word	0x00015600


	//   ....[105]....
        /*0940*/ 	.word	0x00015640


	//   ....[106]....
        /*0944*/ 	.word	0x000174f0


	//   ....[107]....
        /*0948*/ 	.word	0x00017540


	//   ....[108]....
        /*094c*/ 	.word	0x00017570


	//   ....[109]....
        /*0950*/ 	.word	0x000175a0


	//   ....[110]....
        /*0954*/ 	.word	0x000175b0


	//   ....[111]....
        /*0958*/ 	.word	0x000175e0


	//   ....[112]....
        /*095c*/ 	.word	0x00017610


	//   ....[113]....
        /*0960*/ 	.word	0x00017640


	//   ....[114]....
        /*0964*/ 	.word	0x000177c0


	//   ....[115]....
        /*0968*/ 	.word	0x000177f0


	//   ....[116]....
        /*096c*/ 	.word	0x00017820


	//   ....[117]....
        /*0970*/ 	.word	0x00017850


	//   ....[118]....
        /*0974*/ 	.word	0x00017880


	//   ....[119]....
        /*0978*/ 	.word	0x000178b0


	//   ....[120]....
        /*097c*/ 	.word	0x00017970


	//   ....[121]....
        /*0980*/ 	.word	0x00017990


	//   ....[122]....
        /*0984*/ 	.word	0x00017a00


	//   ....[123]....
        /*0988*/ 	.word	0x000180a0


	//   ....[124]....
        /*098c*/ 	.word	0x00018500


	//   ....[125]....
        /*0990*/ 	.word	0x000185b0


	//   ....[126]....
        /*0994*/ 	.word	0x00018640


	//   ....[127]....
        /*0998*/ 	.word	0x00018690


	//   ....[128]....
        /*099c*/ 	.word	0x000186e0


	//   ....[129]....
        /*09a0*/ 	.word	0x00018770


	//   ....[130]....
        /*09a4*/ 	.word	0x00018800


	//   ....[131]....
        /*09a8*/ 	.word	0x00018850


	//   ....[132]....
        /*09ac*/ 	.word	0x000188a0


	//   ....[133]....
        /*09b0*/ 	.word	0x00018990


	//   ....[134]....
        /*09b4*/ 	.word	0x00018a40


	//   ....[135]....
        /*09b8*/ 	.word	0x00018a90


	//   ....[136]....
        /*09bc*/ 	.word	0x00018ae0


	//   ....[137]....
        /*09c0*/ 	.word	0x00018c70


	//   ....[138]....
        /*09c4*/ 	.word	0x00018dc0


	//   ....[139]....
        /*09c8*/ 	.word	0x00018e70


	//   ....[140]....
        /*09cc*/ 	.word	0x00018ec0


	//   ....[141]....
        /*09d0*/ 	.word	0x00019190


	//   ....[142]....
        /*09d4*/ 	.word	0x00019230


	//   ....[143]....
        /*09d8*/ 	.word	0x00019290


	//   ....[144]....
        /*09dc*/ 	.word	0x00019300


	//   ....[145]....
        /*09e0*/ 	.word	0x00019360


	//   ....[146]....
        /*09e4*/ 	.word	0x000193d0


	//   ....[147]....
        /*09e8*/ 	.word	0x00019490


	//   ....[148]....
        /*09ec*/ 	.word	0x000194f0


	//   ....[149]....
        /*09f0*/ 	.word	0x000195b0


	//   ....[150]....
        /*09f4*/ 	.word	0x00019890


	//   ....[151]....
        /*09f8*/ 	.word	0x00019a40


	//   ....[152]....
        /*09fc*/ 	.word	0x00019a90


	//   ....[153]....
        /*0a00*/ 	.word	0x00019af0


	//   ....[154]....
        /*0a04*/ 	.word	0x00019be0


	//   ....[155]....
        /*0a08*/ 	.word	0x00019c40


	//   ....[156]....
        /*0a0c*/ 	.word	0x00019d40


	//   ....[157]....
        /*0a10*/ 	.word	0x00019da0


	//   ....[158]....
        /*0a14*/ 	.word	0x00019ea0


	//   ....[159]....
        /*0a18*/ 	.word	0x00019f00


	//   ....[160]....
        /*0a1c*/ 	.word	0x0001a000


	//   ....[161]....
        /*0a20*/ 	.word	0x0001a060


	//   ....[162]....
        /*0a24*/ 	.word	0x0001a160


	//   ....[163]....
        /*0a28*/ 	.word	0x0001a1c0


	//   ....[164]....
        /*0a2c*/ 	.word	0x0001a2c0


	//   ....[165]....
        /*0a30*/ 	.word	0x0001a320


	//   ....[166]....
        /*0a34*/ 	.word	0x0001a3d0


	//   ....[167]....
        /*0a38*/ 	.word	0x0001a4a0


	//   ....[168]....
        /*0a3c*/ 	.word	0x0001a570


	//   ....[169]....
        /*0a40*/ 	.word	0x0001a5d0


	//   ....[170]....
        /*0a44*/ 	.word	0x0001a6b0


	//   ....[171]....
        /*0a48*/ 	.word	0x0001a710


	//   ....[172]....
        /*0a4c*/ 	.word	0x0001a7e0


	//   ....[173]....
        /*0a50*/ 	.word	0x0001a840


	//   ....[174]....
        /*0a54*/ 	.word	0x0001a900


	//   ....[175]....
        /*0a58*/ 	.word	0x0001ac10


	//   ....[176]....
        /*0a5c*/ 	.word	0x0001acb0


	//   ....[177]....
        /*0a60*/ 	.word	0x0001add0


	//   ....[178]....
        /*0a64*/ 	.word	0x0001ae40


	//   ....[179]....
        /*0a68*/ 	.word	0x0001aeb0


	//   ....[180]....
        /*0a6c*/ 	.word	0x0001af20


	//   ....[181]....
        /*0a70*/ 	.word	0x0001af90


	//   ....[182]....
        /*0a74*/ 	.word	0x0001b010


	//   ....[183]....
        /*0a78*/ 	.word	0x0001b0a0


	//   ....[184]....
        /*0a7c*/ 	.word	0x0001b130


	//   ....[185]....
        /*0a80*/ 	.word	0x0001b1a0


	//   ....[186]....
        /*0a84*/ 	.word	0x0001b210


	//   ....[187]....
        /*0a88*/ 	.word	0x0001b280


	//   ....[188]....
        /*0a8c*/ 	.word	0x0001b300


	//   ....[189]....
        /*0a90*/ 	.word	0x0001b370


	//   ....[190]....
        /*0a94*/ 	.word	0x0001b410


	//   ....[191]....
        /*0a98*/ 	.word	0x0001b4a0


	//   ....[192]....
        /*0a9c*/ 	.word	0x0001b5c0


	//----- nvinfo : EIATTR_REG_RECONFIG
	.align		4
.L_1729:
        /*0aa0*/ 	.byte	0x01, 0x54
	.zero		2


	//----- nvinfo : EIATTR_SYSCALL_OFFSETS
	.align		4
        /*0aa4*/ 	.byte	0x04, 0x46
        /*0aa6*/ 	.short	(.L_1731 - .L_1730)


	//   ....[0]....
.L_1730:
        /*0aa8*/ 	.word	0x000018a0


	//   ....[1]....
        /*0aac*/ 	.word	0x000019f0


	//   ....[2]....
        /*0ab0*/ 	.word	0x00005cd0


	//   ....[3]....
        /*0ab4*/ 	.word	0x00005ff0


	//   ....[4]....
        /*0ab8*/ 	.word	0x00014040


	//   ....[5]....
        /*0abc*/ 	.word	0x00014190


	//   ....[6]....
        /*0ac0*/ 	.word	0x00014290


	//   ....[7]....
        /*0ac4*/ 	.word	0x00014ad0


	//----- nvinfo : EIATTR_MBARRIER_INSTR_OFFSETS
	.align		4
.L_1731:
        /*0ac8*/ 	.byte	0x04, 0x39
        /*0aca*/ 	.short	(.L_1733 - .L_1732)


	//   ....[0]....
.L_1732:
        /*0acc*/ 	.word	0x000002b0
        /*0ad0*/ 	.word	0x000000ff
        /*0ad4*/ 	.word	0x00016800
        /*0ad8*/ 	.short	0x0100
        /*0ada*/ 	.byte	0x08
	.zero		1


	//   ....[1]....
        /*0adc*/ 	.word	0x000002c0
        /*0ae0*/ 	.word	0x000000ff
        /*0ae4*/ 	.word	0x00016820
        /*0ae8*/ 	.short	0x0100
        /*0aea*/ 	.byte	0x08
	.zero		1


	//   ....[2]....
        /*0aec*/ 	.word	0x000003b0
        /*0af0*/ 	.word	0x000000ff
        /*0af4*/ 	.word	0x00016830
        /*0af8*/ 	.short	0x0100
        /*0afa*/ 	.byte	0x08
	.zero		1


	//   ....[3]....
        /*0afc*/ 	.word	0x000003c0
        /*0b00*/ 	.word	0x000000ff
        /*0b04*/ 	.word	0x00016840
        /*0b08*/ 	.short	0x0100
        /*0b0a*/ 	.byte	0x08
	.zero		1


	//   ....[4]....
        /*0b0c*/ 	.word	0x000003d0
        /*0b10*/ 	.word	0x000000ff
        /*0b14*/ 	.word	0x00016838
        /*0b18*/ 	.short	0x0100
        /*0b1a*/ 	.byte	0x08
	.zero		1


	//   ....[5]....
        /*0b1c*/ 	.word	0x000003e0
        /*0b20*/ 	.word	0x000000ff
        /*0b24*/ 	.word	0x00016848
        /*0b28*/ 	.short	0x0100
        /*0b2a*/ 	.byte	0x08
	.zero		1


	//   ....[6]....
        /*0b2c*/ 	.word	0x00000510
        /*0b30*/ 	.word	0x000000ff
        /*0b34*/ 	.word	0x00016850
        /*0b38*/ 	.short	0x0100
        /*0b3a*/ 	.byte	0x08
	.zero		1


	//   ....[7]....
        /*0b3c*/ 	.word	0x00000520
        /*0b40*/ 	.word	0x000000ff
        /*0b44*/ 	.word	0x00016860
        /*0b48*/ 	.short	0x0100
        /*0b4a*/ 	.byte	0x08
	.zero		1


	//   ....[8]....
        /*0b4c*/ 	.word	0x00000530
        /*0b50*/ 	.word	0x000000ff
        /*0b54*/ 	.word	0x00016858
        /*0b58*/ 	.short	0x0100
        /*0b5a*/ 	.byte	0x08
	.zero		1


	//   ....[9]....
        /*0b5c*/ 	.word	0x00000540
        /*0b60*/ 	.word	0x000000ff
        /*0b64*/ 	.word	0x00016868
        /*0b68*/ 	.short	0x0100
        /*0b6a*/ 	.byte	0x08
	.zero		1


	//   ....[10]....
        /*0b6c*/ 	.word	0x00000630
        /*0b70*/ 	.word	0x000000ff
        /*0b74*/ 	.word	0x00016870
        /*0b78*/ 	.short	0x0100
        /*0b7a*/ 	.byte	0x06
	.zero		1


	//   ....[11]....
        /*0b7c*/ 	.word	0x00000640
        /*0b80*/ 	.word	0x000000ff
        /*0b84*/ 	.word	0x00016880
        /*0b88*/ 	.short	0x0100
        /*0b8a*/ 	.byte	0x06
	.zero		1


	//   ....[12]....
        /*0b8c*/ 	.word	0x00000650
        /*0b90*/ 	.word	0x000000ff
        /*0b94*/ 	.word	0x00016878
        /*0b98*/ 	.short	0x0100
        /*0b9a*/ 	.byte	0x06
	.zero		1


	//   ....[13]....
        /*0b9c*/ 	.word	0x00000660
        /*0ba0*/ 	.word	0x000000ff
        /*0ba4*/ 	.word	0x00016888
        /*0ba8*/ 	.short	0x0100
        /*0baa*/ 	.byte	0x06
	.zero		1


	//   ....[14]....
        /*0bac*/ 	.word	0x00000790
        /*0bb0*/ 	.word	0x000000ff
        /*0bb4*/ 	.word	0x00016890
        /*0bb8*/ 	.short	0x0100
        /*0bba*/ 	.byte	0x08
	.zero		1


	//   ....[15]....
        /*0bbc*/ 	.word	0x000007a0
        /*0bc0*/ 	.word	0x000000ff
        /*0bc4*/ 	.word	0x000168a0
        /*0bc8*/ 	.short	0x0100
        /*0bca*/ 	.byte	0x08
	.zero		1


	//   ....[16]....
        /*0bcc*/ 	.word	0x000007b0
        /*0bd0*/ 	.word	0x000000ff
        /*0bd4*/ 	.word	0x00016898
        /*0bd8*/ 	.short	0x0100
        /*0bda*/ 	.byte	0x08
	.zero		1


	//   ....[17]....
        /*0bdc*/ 	.word	0x000007c0
        /*0be0*/ 	.word	0x000000ff
        /*0be4*/ 	.word	0x000168a8
        /*0be8*/ 	.short	0x0100
        /*0bea*/ 	.byte	0x08
	.zero		1


	//   ....[18]....
        /*0bec*/ 	.word	0x000008f0
        /*0bf0*/ 	.word	0x000000ff
        /*0bf4*/ 	.word	0x000168b0
        /*0bf8*/ 	.short	0x0100
        /*0bfa*/ 	.byte	0x08
	.zero		1


	//   ....[19]....
        /*0bfc*/ 	.word	0x00000900
        /*0c00*/ 	.word	0x000000ff
        /*0c04*/ 	.word	0x000168c0
        /*0c08*/ 	.short	0x0100
        /*0c0a*/ 	.byte	0x08
	.zero		1


	//   ....[20]....
        /*0c0c*/ 	.word	0x00000910
        /*0c10*/ 	.word	0x000000ff
        /*0c14*/ 	.word	0x000168b8
        /*0c18*/ 	.short	0x0100
        /*0c1a*/ 	.byte	0x08
	.zero		1


	//   ....[21]....
        /*0c1c*/ 	.word	0x00000920
        /*0c20*/ 	.word	0x000000ff
        /*0c24*/ 	.word	0x000168c8
        /*0c28*/ 	.short	0x0100
        /*0c2a*/ 	.byte	0x08
	.zero		1


	//   ....[22]....
        /*0c2c*/ 	.word	0x00002c10
        /*0c30*/ 	.word	0x0000004e
        /*0c34*/ 	.word	0x00016890
        /*0c38*/ 	.short	0x010a
        /*0c3a*/ 	.byte	0x3f
	.zero		1


	//   ....[23]....
        /*0c3c*/ 	.word	0x00003f80
        /*0c40*/ 	.word	0x0000004e
        /*0c44*/ 	.word	0x00016890
        /*0c48*/ 	.short	0x010a
        /*0c4a*/ 	.byte	0x3f
	.zero		1


	//   ....[24]....
        /*0c4c*/ 	.word	0x00005160
        /*0c50*/ 	.word	0x0000004e
        /*0c54*/ 	.word	0x00016890
        /*0c58*/ 	.short	0x010a
        /*0c5a*/ 	.byte	0x3f
	.zero		1


	//   ....[25]....
        /*0c5c*/ 	.word	0x00005380
        /*0c60*/ 	.word	0x0000000c
        /*0c64*/ 	.word	0x00000000
        /*0c68*/ 	.short	0x0101
        /*0c6a*/ 	.byte	0x3f
	.zero		1


	//   ....[26]....
        /*0c6c*/ 	.word	0x000053c0
        /*0c70*/ 	.word	0x0000004e
        /*0c74*/ 	.word	0x000168b0
        /*0c78*/ 	.short	0x010a
        /*0c7a*/ 	.byte	0x3f
	.zero		1


	//   ....[27]....
        /*0c7c*/ 	.word	0x000057a0
        /*0c80*/ 	.word	0x0000004e
        /*0c84*/ 	.word	0x00000000
        /*0c88*/ 	.short	0x0101
        /*0c8a*/ 	.byte	0x3f
	.zero		1


	//   ....[28]....
        /*0c8c*/ 	.word	0x00005d70
        /*0c90*/ 	.word	0x00000002
        /*0c94*/ 	.word	0x00016800
        /*0c98*/ 	.short	0x010a
        /*0c9a*/ 	.byte	0x3f
	.zero		1


	//   ....[29]....
        /*0c9c*/ 	.word	0x00005dc0
        /*0ca0*/ 	.word	0x00000002
        /*0ca4*/ 	.word	0x00016800
        /*0ca8*/ 	.short	0x010a
        /*0caa*/ 	.byte	0x3f
	.zero		1


	//   ....[30]....
        /*0cac*/ 	.word	0x000068b0
        /*0cb0*/ 	.word	0x00000002
        /*0cb4*/ 	.word	0x00016800
        /*0cb8*/ 	.short	0x010a
        /*0cba*/ 	.byte	0x3f
	.zero		1


	//   ....[31]....
        /*0cbc*/ 	.word	0x00007ed0
        /*0cc0*/ 	.word	0x00000002
        /*0cc4*/ 	.word	0x00016800
        /*0cc8*/ 	.short	0x010a
        /*0cca*/ 	.byte	0x3f
	.zero		1


	//   ....[32]....
        /*0ccc*/ 	.word	0x00008f00
        /*0cd0*/ 	.word	0x00000004
        /*0cd4*/ 	.word	0x00016830
        /*0cd8*/ 	.short	0x010a
        /*0cda*/ 	.byte	0x3f
	.zero		1


	//   ....[33]....
        /*0cdc*/ 	.word	0x00008f70
        /*0ce0*/ 	.word	0x00000004
        /*0ce4*/ 	.word	0x00016830
        /*0ce8*/ 	.short	0x010a
        /*0cea*/ 	.byte	0x3f
	.zero		1


	//   ....[34]....
        /*0cec*/ 	.word	0x0000a640
        /*0cf0*/ 	.word	0x00000004
        /*0cf4*/ 	.word	0x00000000
        /*0cf8*/ 	.short	0x0101
        /*0cfa*/ 	.byte	0x3f
	.zero		1


	//   ....[35]....
        /*0cfc*/ 	.word	0x0000b250
        /*0d00*/ 	.word	0x00000000
        /*0d04*/ 	.word	0x00016830
        /*0d08*/ 	.short	0x010a
        /*0d0a*/ 	.byte	0x3f
	.zero		1


	//   ....[36]....
        /*0d0c*/ 	.word	0x0000b2a0
        /*0d10*/ 	.word	0x00000000
        /*0d14*/ 	.word	0x00016830
        /*0d18*/ 	.short	0x010a
        /*0d1a*/ 	.byte	0x3f
	.zero		1


	//   ....[37]....
        /*0d1c*/ 	.word	0x0000b600
        /*0d20*/ 	.word	0x00000003
        /*0d24*/ 	.word	0x00016850
        /*0d28*/ 	.short	0x010a
        /*0d2a*/ 	.byte	0x3f
	.zero		1


	//   ....[38]....
        /*0d2c*/ 	.word	0x0000b640
        /*0d30*/ 	.word	0x00000003
        /*0d34*/ 	.word	0x00016850
        /*0d38*/ 	.short	0x010a
        /*0d3a*/ 	.byte	0x3f
	.zero		1


	//   ....[39]....
        /*0d3c*/ 	.word	0x0000d030
        /*0d40*/ 	.word	0x0000001a
        /*0d44*/ 	.word	0x00000000
        /*0d48*/ 	.short	0x0101
        /*0d4a*/ 	.byte	0x3f
	.zero		1


	//   ....[40]....
        /*0d4c*/ 	.word	0x0000d080
        /*0d50*/ 	.word	0x0000001a
        /*0d54*/ 	.word	0x00000000
        /*0d58*/ 	.short	0x0101
        /*0d5a*/ 	.byte	0x3f
	.zero		1


	//   ....[41]....
        /*0d5c*/ 	.word	0x0000db40
        /*0d60*/ 	.word	0x00000000
        /*0d64*/ 	.word	0x00016830
        /*0d68*/ 	.short	0x010a
        /*0d6a*/ 	.byte	0x3f
	.zero		1


	//   ....[42]....
        /*0d6c*/ 	.word	0x0000db90
        /*0d70*/ 	.word	0x00000000
        /*0d74*/ 	.word	0x00016830
        /*0d78*/ 	.short	0x010a
        /*0d7a*/ 	.byte	0x3f
	.zero		1


	//   ....[43]....
        /*0d7c*/ 	.word	0x0000def0
        /*0d80*/ 	.word	0x00000003
        /*0d84*/ 	.word	0x00016850
        /*0d88*/ 	.short	0x010a
        /*0d8a*/ 	.byte	0x3f
	.zero		1


	//   ....[44]....
        /*0d8c*/ 	.word	0x0000df30
        /*0d90*/ 	.word	0x00000003
        /*0d94*/ 	.word	0x00016850
        /*0d98*/ 	.short	0x010a
        /*0d9a*/ 	.byte	0x3f
	.zero		1


	//   ....[45]....
        /*0d9c*/ 	.word	0x0000f040
        /*0da0*/ 	.word	0x0000002e
        /*0da4*/ 	.word	0x00000000
        /*0da8*/ 	.short	0x0101
        /*0daa*/ 	.byte	0x3f
	.zero		1


	//   ....[46]....
        /*0dac*/ 	.word	0x0000f160
        /*0db0*/ 	.word	0x0000002f
        /*0db4*/ 	.word	0x00000000
        /*0db8*/ 	.short	0x0101
        /*0dba*/ 	.byte	0x3f
	.zero		1


	//   ....[47]....
        /*0dbc*/ 	.word	0x0000f9d0
        /*0dc0*/ 	.word	0x0000000d
        /*0dc4*/ 	.word	0x00016850
        /*0dc8*/ 	.short	0x010a
        /*0dca*/ 	.byte	0x3f
	.zero		1


	//   ....[48]....
        /*0dcc*/ 	.word	0x0000fa40
        /*0dd0*/ 	.word	0x0000000d
        /*0dd4*/ 	.word	0x00016850
        /*0dd8*/ 	.short	0x010a
        /*0dda*/ 	.byte	0x3f
	.zero		1


	//   ....[49]....
        /*0ddc*/ 	.word	0x00010010
        /*0de0*/ 	.word	0x00000008
        /*0de4*/ 	.word	0x00000000
        /*0de8*/ 	.short	0x0101
        /*0dea*/ 	.byte	0x3f
	.zero		1


	//   ....[50]....
        /*0dec*/ 	.word	0x00011100
        /*0df0*/ 	.word	0x00000000
        /*0df4*/ 	.word	0x00000000
        /*0df8*/ 	.short	0x0101
        /*0dfa*/ 	.byte	0x3f
	.zero		1


	//   ....[51]....
        /*0dfc*/ 	.word	0x00013140
        /*0e00*/ 	.word	0x00000016
        /*0e04*/ 	.word	0x00016820
        /*0e08*/ 	.short	0x010a
        /*0e0a*/ 	.byte	0x3f
	.zero		1


	//   ....[52]....
        /*0e0c*/ 	.word	0x00013200
        /*0e10*/ 	.word	0x00000005
        /*0e14*/ 	.word	0x000168a0
        /*0e18*/ 	.short	0x010a
        /*0e1a*/ 	.byte	0x3f
	.zero		1


	//   ....[53]....
        /*0e1c*/ 	.word	0x00013440
        /*0e20*/ 	.word	0x00000005
        /*0e24*/ 	.word	0x000168c0
        /*0e28*/ 	.short	0x010a
        /*0e2a*/ 	.byte	0x3f
	.zero		1


	//   ....[54]....
        /*0e2c*/ 	.word	0x000137d0
        /*0e30*/ 	.word	0x00000005
        /*0e34*/ 	.word	0x000168a0
        /*0e38*/ 	.short	0x010a
        /*0e3a*/ 	.byte	0x3f
	.zero		1


	//   ....[55]....
        /*0e3c*/ 	.word	0x000139f0
        /*0e40*/ 	.word	0x00000005
        /*0e44*/ 	.word	0x000168c0
        /*0e48*/ 	.short	0x010a
        /*0e4a*/ 	.byte	0x3f
	.zero		1


	//   ....[56]....
        /*0e4c*/ 	.word	0x00014610
        /*0e50*/ 	.word	0x00000000
        /*0e54*/ 	.word	0x00016840
        /*0e58*/ 	.short	0x010a
        /*0e5a*/ 	.byte	0x3f
	.zero		1


	//   ....[57]....
        /*0e5c*/ 	.word	0x00015700
        /*0e60*/ 	.word	0x00000016
        /*0e64*/ 	.word	0x00016800
        /*0e68*/ 	.short	0x0107
        /*0e6a*/ 	.byte	0x3f
	.zero		1


	//   ....[58]....
        /*0e6c*/ 	.word	0x00015800
        /*0e70*/ 	.word	0x00000016
        /*0e74*/ 	.word	0x00016800
        /*0e78*/ 	.short	0x0101
        /*0e7a*/ 	.byte	0x3f
	.zero		1


	//   ....[59]....
        /*0e7c*/ 	.word	0x00015820
        /*0e80*/ 	.word	0x00000016
        /*0e84*/ 	.word	0x00016820
        /*0e88*/ 	.short	0x010a
        /*0e8a*/ 	.byte	0x3f
	.zero		1


	//   ....[60]....
        /*0e8c*/ 	.word	0x00015b30
        /*0e90*/ 	.word	0x00000002
        /*0e94*/ 	.word	0x00016840
        /*0e98*/ 	.short	0x010a
        /*0e9a*/ 	.byte	0x3f
	.zero		1


	//   ....[61]....
        /*0e9c*/ 	.word	0x00015db0
        /*0ea0*/ 	.word	0x00000003
        /*0ea4*/ 	.word	0x00000060
        /*0ea8*/ 	.short	0x010a
        /*0eaa*/ 	.byte	0x3f
	.zero		1


	//   ....[62]....
        /*0eac*/ 	.word	0x000162f0
        /*0eb0*/ 	.word	0x00000002
        /*0eb4*/ 	.word	0x00016840
        /*0eb8*/ 	.short	0x010a
        /*0eba*/ 	.byte	0x3f
	.zero		1


	//   ....[63]....
        /*0ebc*/ 	.word	0x00016570
        /*0ec0*/ 	.word	0x0000000a
        /*0ec4*/ 	.word	0x00000060
        /*0ec8*/ 	.short	0x010a
        /*0eca*/ 	.byte	0x3f
	.zero		1


	//   ....[64]....
        /*0ecc*/ 	.word	0x00016a00
        /*0ed0*/ 	.word	0x00000002
        /*0ed4*/ 	.word	0x00016840
        /*0ed8*/ 	.short	0x010a
        /*0eda*/ 	.byte	0x3f
	.zero		1


	//   ....[65]....
        /*0edc*/ 	.word	0x00016c90
        /*0ee0*/ 	.word	0x00000007
        /*0ee4*/ 	.word	0x00000060
        /*0ee8*/ 	.short	0x010a
        /*0eea*/ 	.byte	0x3f
	.zero		1


	//   ....[66]....
        /*0eec*/ 	.word	0x000170d0
        /*0ef0*/ 	.word	0x00000003
        /*0ef4*/ 	.word	0x00016860
        /*0ef8*/ 	.short	0x010a
        /*0efa*/ 	.byte	0x3f
	.zero		1


	//   ....[67]....
        /*0efc*/ 	.word	0x00018020
        /*0f00*/ 	.word	0x00000009
        /*0f04*/ 	.word	0x00016820
        /*0f08*/ 	.short	0x010a
        /*0f0a*/ 	.byte	0x3f
	.zero		1


	//   ....[68]....
        /*0f0c*/ 	.word	0x000181b0
        /*0f10*/ 	.word	0x00000006
        /*0f14*/ 	.word	0x00000000
        /*0f18*/ 	.short	0x010a
        /*0f1a*/ 	.byte	0x3f
	.zero		1


	//   ....[69]....
        /*0f1c*/ 	.word	0x00018220
        /*0f20*/ 	.word	0x00000007
        /*0f24*/ 	.word	0x00000000
        /*0f28*/ 	.short	0x010a
        /*0f2a*/ 	.byte	0x3f
	.zero		1


	//   ....[70]....
        /*0f2c*/ 	.word	0x00018280
        /*0f30*/ 	.word	0x00000004
        /*0f34*/ 	.word	0x00000000
        /*0f38*/ 	.short	0x010a
        /*0f3a*/ 	.byte	0x3f
	.zero		1


	//   ....[71]....
        /*0f3c*/ 	.word	0x000182b0
        /*0f40*/ 	.word	0x00000005
        /*0f44*/ 	.word	0x00000000
        /*0f48*/ 	.short	0x010a
        /*0f4a*/ 	.byte	0x3f
	.zero		1


	//   ....[72]....
        /*0f4c*/ 	.word	0x00018310
        /*0f50*/ 	.word	0x0000004e
        /*0f54*/ 	.word	0x00016890
        /*0f58*/ 	.short	0x010a
        /*0f5a*/ 	.byte	0x3f
	.zero		1


	//   ....[73]....
        /*0f5c*/ 	.word	0x00018360
        /*0f60*/ 	.word	0x0000004e
        /*0f64*/ 	.word	0x00016890
        /*0f68*/ 	.short	0x010a
        /*0f6a*/ 	.byte	0x3f
	.zero		1


	//   ....[74]....
        /*0f6c*/ 	.word	0x000183b0
        /*0f70*/ 	.word	0x0000004e
        /*0f74*/ 	.word	0x00016890
        /*0f78*/ 	.short	0x010a
        /*0f7a*/ 	.byte	0x3f
	.zero		1


	//   ....[75]....
        /*0f7c*/ 	.word	0x00018400
        /*0f80*/ 	.word	0x0000004e
        /*0f84*/ 	.word	0x000168b0
        /*0f88*/ 	.short	0x010a
        /*0f8a*/ 	.byte	0x3f
	.zero		1


	//   ....[76]....
        /*0f8c*/ 	.word	0x000188d0
        /*0f90*/ 	.word	0x00000002
        /*0f94*/ 	.word	0x00016800
        /*0f98*/ 	.short	0x010a
        /*0f9a*/ 	.byte	0x3f
	.zero		1


	//   ....[77]....
        /*0f9c*/ 	.word	0x00018ef0
        /*0fa0*/ 	.word	0x00000002
        /*0fa4*/ 	.word	0x00016800
        /*0fa8*/ 	.short	0x010a
        /*0faa*/ 	.byte	0x3f
	.zero		1


	//   ....[78]....
        /*0fac*/ 	.word	0x00018f40
        /*0fb0*/ 	.word	0x00000004
        /*0fb4*/ 	.word	0x00016830
        /*0fb8*/ 	.short	0x010a
        /*0fba*/ 	.byte	0x3f
	.zero		1


	//   ....[79]....
        /*0fbc*/ 	.word	0x00018f90
        /*0fc0*/ 	.word	0x00000000
        /*0fc4*/ 	.word	0x00016830
        /*0fc8*/ 	.short	0x010a
        /*0fca*/ 	.byte	0x3f
	.zero		1


	//   ....[80]....
        /*0fcc*/ 	.word	0x00018fe0
        /*0fd0*/ 	.word	0x00000003
        /*0fd4*/ 	.word	0x00016850
        /*0fd8*/ 	.short	0x010a
        /*0fda*/ 	.byte	0x3f
	.zero		1


	//   ....[81]....
        /*0fdc*/ 	.word	0x00019030
        /*0fe0*/ 	.word	0x00000000
        /*0fe4*/ 	.word	0x00016830
        /*0fe8*/ 	.short	0x010a
        /*0fea*/ 	.byte	0x3f
	.zero		1


	//   ....[82]....
        /*0fec*/ 	.word	0x00019080
        /*0ff0*/ 	.word	0x00000003
        /*0ff4*/ 	.word	0x00016850
        /*0ff8*/ 	.short	0x010a
        /*0ffa*/ 	.byte	0x3f
	.zero		1


	//   ....[83]....
        /*0ffc*/ 	.word	0x000190d0
        /*1000*/ 	.word	0x0000000d
        /*1004*/ 	.word	0x00016850
        /*1008*/ 	.short	0x010a
        /*100a*/ 	.byte	0x3f
	.zero		1


	//   ....[84]....
        /*100c*/ 	.word	0x00019670
        /*1010*/ 	.word	0x00000016
        /*1014*/ 	.word	0x00016820
        /*1018*/ 	.short	0x010a
        /*101a*/ 	.byte	0x3f
	.zero		1


	//   ....[85]....
        /*101c*/ 	.word	0x000196c0
        /*1020*/ 	.word	0x00000005
        /*1024*/ 	.word	0x000168a0
        /*1028*/ 	.short	0x010a
        /*102a*/ 	.byte	0x3f
	.zero		1


	//   ....[86]....
        /*102c*/ 	.word	0x00019710
        /*1030*/ 	.word	0x00000005
        /*1034*/ 	.word	0x000168c0
        /*1038*/ 	.short	0x010a
        /*103a*/ 	.byte	0x3f
	.zero		1


	//   ....[87]....
        /*103c*/ 	.word	0x00019760
        /*1040*/ 	.word	0x00000005
        /*1044*/ 	.word	0x000168a0
        /*1048*/ 	.short	0x010a
        /*104a*/ 	.byte	0x3f
	.zero		1


	//   ....[88]....
        /*104c*/ 	.word	0x000197b0
        /*1050*/ 	.word	0x00000005
        /*1054*/ 	.word	0x000168c0
        /*1058*/ 	.short	0x010a
        /*105a*/ 	.byte	0x3f
	.zero		1


	//   ....[89]....
        /*105c*/ 	.word	0x00019950
        /*1060*/ 	.word	0x00000000
        /*1064*/ 	.word	0x00016840
        /*1068*/ 	.short	0x010a
        /*106a*/ 	.byte	0x3f
	.zero		1


	//   ....[90]....
        /*106c*/ 	.word	0x0001a930
        /*1070*/ 	.word	0x00000016
        /*1074*/ 	.word	0x00016820
        /*1078*/ 	.short	0x010a
        /*107a*/ 	.byte	0x3f
	.zero		1


	//   ....[91]....
        /*107c*/ 	.word	0x0001a980
        /*1080*/ 	.word	0x00000002
        /*1084*/ 	.word	0x00016840
        /*1088*/ 	.short	0x010a
        /*108a*/ 	.byte	0x3f
	.zero		1


	//   ....[92]....
        /*108c*/ 	.word	0x0001a9d0
        /*1090*/ 	.word	0x00000003
        /*1094*/ 	.word	0x00000060
        /*1098*/ 	.short	0x010a
        /*109a*/ 	.byte	0x3f
	.zero		1


	//   ....[93]....
        /*109c*/ 	.word	0x0001aa20
        /*10a0*/ 	.word	0x00000002
        /*10a4*/ 	.word	0x00016840
        /*10a8*/ 	.short	0x010a
        /*10aa*/ 	.byte	0x3f
	.zero		1


	//   ....[94]....
        /*10ac*/ 	.word	0x0001aa70
        /*10b0*/ 	.word	0x0000000a
        /*10b4*/ 	.word	0x00000060
        /*10b8*/ 	.short	0x010a
        /*10ba*/ 	.byte	0x3f
	.zero		1


	//   ....[95]....
        /*10bc*/ 	.word	0x0001aac0
        /*10c0*/ 	.word	0x00000002
        /*10c4*/ 	.word	0x00016840
        /*10c8*/ 	.short	0x010a
        /*10ca*/ 	.byte	0x3f
	.zero		1


	//   ....[96]....
        /*10cc*/ 	.word	0x0001ab10
        /*10d0*/ 	.word	0x00000007
        /*10d4*/ 	.word	0x00000060
        /*10d8*/ 	.short	0x010a
        /*10da*/ 	.byte	0x3f
	.zero		1


	//   ....[97]....
        /*10dc*/ 	.word	0x0001ab60
        /*10e0*/ 	.word	0x00000003
        /*10e4*/ 	.word	0x00016860
        /*10e8*/ 	.short	0x010a
        /*10ea*/ 	.byte	0x3f
	.zero		1


	//   ....[98]....
        /*10ec*/ 	.word	0x0001b4e0
        /*10f0*/ 	.word	0x00000009
        /*10f4*/ 	.word	0x00016820
        /*10f8*/ 	.short	0x010a
        /*10fa*/ 	.byte	0x3f
	.zero		1


	//   ....[99]....
        /*10fc*/ 	.word	0x0001b680
        /*1100*/ 	.word	0x00000006
        /*1104*/ 	.word	0x00000000
        /*1108*/ 	.short	0x010a
        /*110a*/ 	.byte	0x3f
	.zero		1


	//   ....[100]....
        /*110c*/ 	.word	0x0001b6d0
        /*1110*/ 	.word	0x00000007
        /*1114*/ 	.word	0x00000000
        /*1118*/ 	.short	0x010a
        /*111a*/ 	.byte	0x3f
	.zero		1


	//   ....[101]....
        /*111c*/ 	.word	0x0001b720
        /*1120*/ 	.word	0x00000004
        /*1124*/ 	.word	0x00000000
        /*1128*/ 	.short	0x010a
        /*112a*/ 	.byte	0x3f
	.zero		1


	//----- nvinfo : EIATTR_NUM_MBARRIERS
	.align		4
.L_1733:
        /*112c*/ 	.byte	0x03, 0x38
        /*112e*/ 	.short	0x0016


	//----- nvinfo : EIATTR_EXIT_INSTR_OFFSETS
	.align		4
        /*1130*/ 	.byte	0x04, 0x1c
        /*1132*/ 	.short	(.L_1735 - .L_1734)


	//   ....[0]....
.L_1734:
        /*1134*/ 	.word	0x00018300


	//----- nvinfo : EIATTR_MAX_THREADS
	.align		4
.L_1735:
        /*1138*/ 	.byte	0x04, 0x05
        /*113a*/ 	.short	(.L_1737 - .L_1736)
.L_1736:
        /*113c*/ 	.word	0x00000200
        /*1140*/ 	.word	0x00000001
        /*1144*/ 	.word	0x00000001


	//----- nvinfo : EIATTR_CRS_STACK_SIZE
	.align		4
.L_1737:
        /*1148*/ 	.byte	0x04, 0x1e
        /*114a*/ 	.short	(.L_1739 - .L_1738)
.L_1738:
        /*114c*/ 	.word	0x00000000


	//----- nvinfo : EIATTR_CBANK_PARAM_SIZE
	.align		4
.L_1739:
        /*1150*/ 	.byte	0x03, 0x19
        /*1152*/ 	.short	0x0af0


	//----- nvinfo : EIATTR_PARAM_CBANK
	.align		4
        /*1154*/ 	.byte	0x04, 0x0a
        /*1156*/ 	.short	(.L_1741 - .L_1740)
	.align		4
.L_1740:
        /*1158*/ 	.word	index@(.nv.constant0._ZN7cutlass13device_kernelIN5flash11enable_sm90INS1_16FlashAttnFwdSm90INS1_25CollectiveMainloopFwdSm90ILi2EN4cute5tupleIJNS5_1CILi1EEES8_S8_EEENS6_IJNS7_ILi192EEENS7_ILi128EEENS7_ILi64EEEEEELi64ENS_10bfloat16_tEfNS_4arch4Sm90ELb1ELb0ELb0ELb1ELb0ELb1ELb0ELb1ELb1ELb1ELb0ELb0EEENS1_21CollectiveEpilogueFwdINS6_IJSA_SC_SB_EEES9_SE_SG_Li384ELb1ELb1ELb0ELb0EEENS1_36VarlenDynamicPersistentTileSchedulerILi192ELi128ELi384ELi128ELb0ELb1ELb1ELb1ELb1ELb1EEEEEEEEEvNT_6ParamsE)
        /*115c*/ 	.short	0x0210
        /*115e*/ 	.short	0x0af0


	//----- nvinfo : EIATTR_SW_WAR
	.align		4
.L_1741:
        /*1160*/ 	.byte	0x04, 0x36
        /*1162*/ 	.short	(.L_1743 - .L_1742)
.L_1742:
        /*1164*/ 	.word	0x00000008
.L_1743:


//--------------------- .nv.callgraph             --------------------------
	.section	.nv.callgraph,"",@"SHT_CUDA_CALLGRAPH"
	.align	4
	.sectionentsize	8
	.align		4
        /*0000*/ 	.word	0x00000000
	.align		4
        /*0004*/ 	.word	0xffffffff
	.align		4
        /*0008*/ 	.word	index@(_ZN7cutlass13device_kernelIN5flash11enable_sm90INS1_16FlashAttnFwdSm90INS1_25CollectiveMainloopFwdSm90ILi2EN4cute5tupleIJNS5_1CILi1EEES8_S8_EEENS6_IJNS7_ILi128EEENS7_ILi80EEENS7_ILi256EEEEEELi256ENS_10bfloat16_tEfNS_4arch4Sm90ELb0ELb0ELb0ELb0ELb0ELb0ELb0ELb1ELb1ELb1ELb0ELb0EEENS1_21CollectiveEpilogueFwdINS6_IJSA_SC_SB_EEES9_SE_SG_Li256ELb0ELb1ELb0ELb0EEENS1_29StaticPersistentTileSchedulerILb0EEEEEEEEEvNT_6ParamsE)
	.align		4
        /*000c*/ 	.word	index@(__assertfail)
	.align		4
        /*0010*/ 	.word	index@(_ZN7cutlass13device_kernelIN5flash11enable_sm90INS1_16FlashAttnFwdSm90INS1_25CollectiveMainloopFwdSm90ILi2EN4cute5tupleIJNS5_1CILi2EEENS7_ILi1EEES9_EEENS6_IJNS7_ILi128EEENS7_ILi80EEENS7_ILi256EEEEEELi256ENS_10bfloat16_tEfNS_4arch4Sm90ELb0ELb0ELb0ELb0ELb0ELb0ELb0ELb1ELb1ELb1ELb0ELb0EEENS1_21CollectiveEpilogueFwdINS6_IJSB_SD_SC_EEESA_SF_SH_Li256ELb0ELb1ELb0ELb0EEENS1_29StaticPersistentTileSchedulerILb0EEEEEEEEEvNT_6ParamsE)
	.align		4
        /*0014*/ 	.word	index@(__assertfail)
	.align		4
        /*0018*/ 	.word	index@(_ZN7cutlass13device_kernelIN5flash11enable_sm90INS1_16FlashAttnFwdSm90INS1_25CollectiveMainloopFwdSm90ILi2EN4cute5tupleIJNS5_1CILi1EEES8_S8_EEENS6_IJNS7_ILi128EEENS7_ILi80EEENS7_ILi256EEEEEELi256ENS_10bfloat16_tEfNS_4arch4Sm90ELb0ELb0ELb0ELb1ELb0ELb0ELb0ELb1ELb1ELb1ELb0ELb0EEENS1_21CollectiveEpilogueFwdINS6_IJSA_SC_SB_EEES9_SE_SG_Li256ELb1ELb1ELb0ELb0EEENS1_36VarlenDynamicPersistentTileSchedulerILi128ELi80ELi256ELi128ELb0ELb1ELb1ELb0ELb1ELb1EEEEEEEEEvNT_6ParamsE)
	.align		4
        /*001c*/ 	.word	index@(__assertfail)
	.align		4
        /*0020*/ 	.word	index@(_ZN7cutlass13device_kernelIN5flash11enable_sm90INS1_16FlashAttnFwdSm90INS1_25CollectiveMainloopFwdSm90ILi2EN4cute5tupleIJNS5_1CILi1EEES8_S8_EEENS6_IJNS7_ILi128EEENS7_ILi80EEENS7_ILi256EEEEEELi256ENS_10bfloat16_tEfNS_4arch4Sm90ELb0ELb0ELb0ELb1ELb0ELb1ELb0ELb1ELb1ELb1ELb0ELb0EEENS1_21CollectiveEpilogueFwdINS6_IJSA_SC_SB_EEES9_SE_SG_Li256ELb1ELb1ELb0ELb0EEENS1_36VarlenDynamicPersistentTileSchedulerILi128ELi80ELi256ELi128ELb0ELb1ELb1ELb0ELb1ELb1EEEEEEEEEvNT_6ParamsE)
	.align		4
        /*0024*/ 	.word	index@(__assertfail)
	.align		4
        /*0028*/ 	.word	index@(_ZN7cutlass13device_kernelIN5flash11enable_sm90INS1_16FlashAttnFwdSm90INS1_25CollectiveMainloopFwdSm90ILi2EN4cute5tupleIJNS5_1CILi1EEES8_S8_EEENS6_IJNS7_ILi128EEENS7_ILi64EEENS7_ILi256EEEEEELi256ENS_10bfloat16_tEfNS_4arch4Sm90ELb0ELb1ELb0ELb0ELb0ELb0ELb0ELb1ELb1ELb1ELb0ELb0EEENS1_21CollectiveEpilogueFwdINS6_IJSA_SC_SB_EEES9_SE_SG_Li256ELb0ELb1ELb0ELb0EEENS1_30DynamicPersistentTileSchedulerILi256ELi128ELb0ELb1ELb1EEEEEEEEEvNT_6ParamsE)
	.align		4
        /*002c*/ 	.word	index@(__assertfail)
	.align		4
        /*0030*/ 	.word	index@(_ZN7cutlass13device_kernelIN5flash11enable_sm90INS1_16FlashAttnFwdSm90INS1_25CollectiveMainloopFwdSm90ILi2EN4cute5tupleIJNS5_1CILi1EEES8_S8_EEENS6_IJNS7_ILi128EEENS7_ILi64EEENS7_ILi256EEEEEELi256ENS_10bfloat16_tEfNS_4arch4Sm90ELb0ELb1ELb0ELb1ELb0ELb0ELb0ELb1ELb1ELb1ELb0ELb0EEENS1_21CollectiveEpilogueFwdINS6_IJSA_SC_SB_EEES9_SE_SG_Li256ELb1ELb1ELb0ELb0EEENS1_36VarlenDynamicPersistentTileSchedulerILi128ELi64ELi256ELi128ELb0ELb1ELb1ELb1ELb0ELb1EEEEEEEEEvNT_6ParamsE)
	.align		4
        /*0034*/ 	.word	index@(__assertfail)
	.align		4
        /*0038*/ 	.word	index@(_ZN7cutlass13device_kernelIN5flash11enable_sm90INS1_16FlashAttnFwdSm90INS1_25CollectiveMainloopFwdSm90ILi2EN4cute5tupleIJNS5_1CILi1EEES8_S8_EEENS6_IJNS7_ILi128EEENS7_ILi64EEENS7_ILi256EEEEEELi256ENS_10bfloat16_tEfNS_4arch4Sm90ELb0ELb1ELb0ELb1ELb0ELb1ELb0ELb1ELb1ELb1ELb0ELb0EEENS1_21CollectiveEpilogueFwdINS6_IJSA_SC_SB_EEES9_SE_SG_Li256ELb1ELb1ELb0ELb0EEENS1_36VarlenDynamicPersistentTileSchedulerILi128ELi64ELi256ELi128ELb0ELb1ELb1ELb1ELb0ELb1EEEEEEEEEvNT_6ParamsE)
	.align		4
        /*003c*/ 	.word	index@(__assertfail)
	.align		4
        /*0040*/ 	.word	index@(_ZN7cutlass13device_kernelIN5flash11enable_sm90INS1_16FlashAttnFwdSm90INS1_25CollectiveMainloopFwdSm90ILi2EN4cute5tupleIJNS5_1CILi1EEES8_S8_EEENS6_IJNS7_ILi128EEENS7_ILi80EEENS7_ILi256EEEEEELi256ENS_10bfloat16_tEfNS_4arch4Sm90ELb1ELb0ELb0ELb0ELb0ELb0ELb0ELb1ELb1ELb1ELb0ELb0EEENS1_21CollectiveEpilogueFwdINS6_IJSA_SC_SB_EEES9_SE_SG_Li256ELb0ELb1ELb0ELb0EEENS1_30DynamicPersistentTileSchedulerILi256ELi128ELb0ELb1ELb1EEEEEEEEEvNT_6ParamsE)
	.align		4
        /*0044*/ 	.word	index@(__assertfail)
	.align		4
        /*0048*/ 	.word	index@(_ZN7cutlass13device_kernelIN5flash11enable_sm90INS1_16FlashAttnFwdSm90INS1_25CollectiveMainloopFwdSm90ILi2EN4cute5tupleIJNS5_1CILi1EEES8_S8_EEENS6_IJNS7_ILi128EEENS7_ILi80EEENS7_ILi256EEEEEELi256ENS_10bfloat16_tEfNS_4arch4Sm90ELb1ELb0ELb0ELb1ELb0ELb0ELb0ELb1ELb1ELb1ELb0ELb0EEENS1_21CollectiveEpilogueFwdINS6_IJSA_SC_SB_EEES9_SE_SG_Li256ELb1ELb1ELb0ELb0EEENS1_36VarlenDynamicPersistentTileSchedulerILi128ELi80ELi256ELi128ELb0ELb1ELb1ELb1ELb1ELb1EEEEEEEEEvNT_6ParamsE)
	.align		4
        /*004c*/ 	.word	index@(__assertfail)
	.align		4
        /*0050*/ 	.word	index@(_ZN7cutlass13device_kernelIN5flash11enable_sm90INS1_16FlashAttnFwdSm90INS1_25CollectiveMainloopFwdSm90ILi2EN4cute5tupleIJNS5_1CILi1EEES8_S8_EEENS6_IJNS7_ILi128EEENS7_ILi80EEENS7_ILi256EEEEEELi256ENS_10bfloat16_tEfNS_4arch4Sm90ELb1ELb0ELb0ELb1ELb0ELb1ELb0ELb1ELb1ELb1ELb0ELb0EEENS1_21CollectiveEpilogueFwdINS6_IJSA_SC_SB_EEES9_SE_SG_Li256ELb1ELb1ELb0ELb0EEENS1_36VarlenDynamicPersistentTileSchedulerILi128ELi80ELi256ELi128ELb0ELb1ELb1ELb1ELb1ELb1EEEEEEEEEvNT_6ParamsE)
	.align		4
        /*0054*/ 	.word	index@(__assertfail)
	.align		4
        /*0058*/ 	.word	index@(_ZN7cutlass13device_kernelIN5flash11enable_sm90INS1_16FlashAttnFwdSm90INS1_25CollectiveMainloopFwdSm90ILi2EN4cute5tupleIJNS5_1CILi1EEES8_S8_EEENS6_IJNS7_ILi128EEENS7_ILi112EEENS7_ILi192EEEEEELi192ENS_10bfloat16_tEfNS_4arch4Sm90ELb0ELb0ELb0ELb0ELb0ELb0ELb0ELb1ELb1ELb1ELb0ELb0EEENS1_21CollectiveEpilogueFwdINS6_IJSA_SC_SB_EEES9_SE_SG_Li256ELb0ELb1ELb0ELb0EEENS1_29StaticPersistentTileSchedulerILb0EEEEEEEEEvNT_6ParamsE)
	.align		4
        /*005c*/ 	.word	index@(__assertfail)
	.align		4
        /*0060*/ 	.word	index@(_ZN7cutlass13device_kernelIN5flash11enable_sm90INS1_16FlashAttnFwdSm90INS1_25CollectiveMainloopFwdSm90ILi2EN4cute5tupleIJNS5_1CILi2EEENS7_ILi1EEES9_EEENS6_IJNS7_ILi128EEENS7_ILi112EEENS7_ILi192EEEEEELi192ENS_10bfloat16_tEfNS_4arch4Sm90ELb0ELb0ELb0ELb0ELb0ELb0ELb0ELb1ELb1ELb1ELb0ELb0EEENS1_21CollectiveEpilogueFwdINS6_IJSB_SD_SC_EEESA_SF_SH_Li256ELb0ELb1ELb0ELb0EEENS1_29StaticPersistentTileSchedulerILb0EEEEEEEEEvNT_6ParamsE)
	.align		4
        /*0064*/ 	.word	index@(__assertfail)
	.align		4
        /*0068*/ 	.word	index@(_ZN7cutlass13device_kernelIN5flash11enable_sm90INS1_16FlashAttnFwdSm90INS1_25CollectiveMainloopFwdSm90ILi2EN4cute5tupleIJNS5_1CILi1EEES8_S8_EEENS6_IJNS7_ILi128EEENS7_ILi112EEENS7_ILi192EEEEEELi192ENS_10bfloat16_tEfNS_4arch4Sm90ELb0ELb0ELb0ELb1ELb0ELb0ELb0ELb1ELb1ELb1ELb0ELb0EEENS1_21CollectiveEpilogueFwdINS6_IJSA_SC_SB_EEES9_SE_SG_Li256ELb1ELb1ELb0ELb0EEENS1_36VarlenDynamicPersistentTileSchedulerILi128ELi112ELi256ELi128ELb0ELb1ELb1ELb0ELb1ELb1EEEEEEEEEvNT_6ParamsE)
	.align		4
        /*006c*/ 	.word	index@(__assertfail)
	.align		4
        /*0070*/ 	.word	index@(_ZN7cutlass13device_kernelIN5flash11enable_sm90INS1_16FlashAttnFwdSm90INS1_25CollectiveMainloopFwdSm90ILi2EN4cute5tupleIJNS5_1CILi1EEES8_S8_EEENS6_IJNS7_ILi128EEENS7_ILi112EEENS7_ILi192EEEEEELi192ENS_10bfloat16_tEfNS_4arch4Sm90ELb0ELb0ELb0ELb1ELb0ELb1ELb0ELb1ELb1ELb1ELb0ELb0EEENS1_21CollectiveEpilogueFwdINS6_IJSA_SC_SB_EEES9_SE_SG_Li256ELb1ELb1ELb0ELb0EEENS1_36VarlenDynamicPersistentTileSchedulerILi128ELi112ELi256ELi128ELb0ELb1ELb1ELb0ELb1ELb1EEEEEEEEEvNT_6ParamsE)
	.align		4
        /*0074*/ 	.word	index@(__assertfail)
	.align		4
        /*0078*/ 	.word	index@(_ZN7cutlass13device_kernelIN5flash11enable_sm90INS1_16FlashAttnFwdSm90INS1_25CollectiveMainloopFwdSm90ILi2EN4cute5tupleIJNS5_1CILi1EEES8_S8_EEENS6_IJNS7_ILi128EEENS7_ILi96EEENS7_ILi192EEEEEELi192ENS_10bfloat16_tEfNS_4arch4Sm90ELb0ELb1ELb0ELb0ELb0ELb0ELb0ELb1ELb1ELb1ELb0ELb0EEENS1_21CollectiveEpilogueFwdINS6_IJSA_SC_SB_EEES9_SE_SG_Li256ELb0ELb1ELb0ELb0EEENS1_30DynamicPersistentTileSchedulerILi256ELi128ELb0ELb1ELb1EEEEEEEEEvNT_6ParamsE)
	.align		4
        /*007c*/ 	.word	index@(__assertfail)
	.align		4
        /*0080*/ 	.word	index@(_ZN7cutlass13device_kernelIN5flash11enable_sm90INS1_16FlashAttnFwdSm90INS1_25CollectiveMainloopFwdSm90ILi2EN4cute5tupleIJNS5_1CILi1EEES8_S8_EEENS6_IJNS7_ILi128EEENS7_ILi96EEENS7_ILi192EEEEEELi192ENS_10bfloat16_tEfNS_4arch4Sm90ELb0ELb1ELb0ELb1ELb0ELb0ELb0ELb1ELb1ELb1ELb0ELb0EEENS1_21CollectiveEpilogueFwdINS6_IJSA_SC_SB_EEES9_SE_SG_Li256ELb1ELb1ELb0ELb0EEENS1_36VarlenDynamicPersistentTileSchedulerILi128ELi96ELi256ELi128ELb0ELb1ELb1ELb1ELb0ELb1EEEEEEEEEvNT_6ParamsE)
	.align		4
        /*0084*/ 	.word	index@(__assertfail)
	.align		4
        /*0088*/ 	.word	index@(_ZN7cutlass13device_kernelIN5flash11enable_sm90INS1_16FlashAttnFwdSm90INS1_25CollectiveMainloopFwdSm90ILi2EN4cute5tupleIJNS5_1CILi1EEES8_S8_EEENS6_IJNS7_ILi128EEENS7_ILi96EEENS7_ILi192EEEEEELi192ENS_10bfloat16_tEfNS_4arch4Sm90ELb0ELb1ELb0ELb1ELb0ELb1ELb0ELb1ELb1ELb1ELb0ELb0EEENS1_21CollectiveEpilogueFwdINS6_IJSA_SC_SB_EEES9_SE_SG_Li256ELb1ELb1ELb0ELb0EEENS1_36VarlenDynamicPersistentTileSchedulerILi128ELi96ELi256ELi128ELb0ELb1ELb1ELb1ELb0ELb1EEEEEEEEEvNT_6ParamsE)
	.align		4
        /*008c*/ 	.word	index@(__assertfail)
	.align		4
        /*0090*/ 	.word	index@(_ZN7cutlass13device_kernelIN5flash11enable_sm90INS1_16FlashAttnFwdSm90INS1_25CollectiveMainloopFwdSm90ILi2EN4cute5tupleIJNS5_1CILi1EEES8_S8_EEENS6_IJNS7_ILi128EEENS7_ILi112EEENS7_ILi192EEEEEELi192ENS_10bfloat16_tEfNS_4arch4Sm90ELb1ELb0ELb0ELb0ELb0ELb0ELb0ELb1ELb1ELb1ELb0ELb0EEENS1_21CollectiveEpilogueFwdINS6_IJSA_SC_SB_EEES9_SE_SG_Li256ELb0ELb1ELb0ELb0EEENS1_30DynamicPersistentTileSchedulerILi256ELi128ELb0ELb1ELb1EEEEEEEEEvNT_6ParamsE)
	.align		4
        /*0094*/ 	.word	index@(__assertfail)
	.align		4
        /*0098*/ 	.word	index@(_ZN7cutlass13device_kernelIN5flash11enable_sm90INS1_16FlashAttnFwdSm90INS1_25CollectiveMainloopFwdSm90ILi2EN4cute5tupleIJNS5_1CILi1EEES8_S8_EEENS6_IJNS7_ILi128EEENS7_ILi112EEENS7_ILi192EEEEEELi192ENS_10bfloat16_tEfNS_4arch4Sm90ELb1ELb0ELb0ELb1ELb0ELb0ELb0ELb1ELb1ELb1ELb0ELb0EEENS1_21CollectiveEpilogueFwdINS6_IJSA_SC_SB_EEES9_SE_SG_Li256ELb1ELb1ELb0ELb0EEENS1_36VarlenDynamicPersistentTileSchedulerILi128ELi112ELi256ELi128ELb0ELb1ELb1ELb1ELb1ELb1EEEEEEEEEvNT_6ParamsE)
	.align		4
        /*009c*/ 	.word	index@(__assertfail)
	.align		4
        /*00a0*/ 	.word	index@(_ZN7cutlass13device_kernelIN5flash11enable_sm90INS1_16FlashAttnFwdSm90INS1_25CollectiveMainloopFwdSm90ILi2EN4cute5tupleIJNS5_1CILi1EEES8_S8_EEENS6_IJNS7_ILi128EEENS7_ILi112EEENS7_ILi192EEEEEELi192ENS_10bfloat16_tEfNS_4arch4Sm90ELb1ELb0ELb0ELb1ELb0ELb1ELb0ELb1ELb1ELb1ELb0ELb0EEENS1_21CollectiveEpilogueFwdINS6_IJSA_SC_SB_EEES9_SE_SG_Li256ELb1ELb1ELb0ELb0EEENS1_36VarlenDynamicPersistentTileSchedulerILi128ELi112ELi256ELi128ELb0ELb1ELb1ELb1ELb1ELb1EEEEEEEEEvNT_6ParamsE)
	.align		4
        /*00a4*/ 	.word	index@(__assertfail)
	.align		4
        /*00a8*/ 	.word	index@(_ZN7cutlass13device_kernelIN5flash11enable_sm90INS1_16FlashAttnFwdSm90INS1_25CollectiveMainloopFwdSm90ILi2EN4cute5tupleIJNS5_1CILi1EEES8_S8_EEENS6_IJNS7_ILi128EEENS7_ILi176EEESA_EEELi128ENS_10bfloat16_tEfNS_4arch4Sm90ELb0ELb0ELb0ELb0ELb0ELb0ELb0ELb1ELb1ELb1ELb0ELb0EEENS1_21CollectiveEpilogueFwdINS6_IJSA_SA_SB_EEES9_SD_SF_Li256ELb0ELb1ELb0ELb0EEENS1_29StaticPersistentTileSchedulerILb0EEEEEEEEEvNT_6ParamsE)
	.align		4
        /*00ac*/ 	.word	index@(__assertfail)
	.align		4
        /*00b0*/ 	.word	index@(_ZN7cutlass13device_kernelIN5flash11enable_sm90INS1_16FlashAttnFwdSm90INS1_25CollectiveMainloopFwdSm90ILi2EN4cute5tupleIJNS5_1CILi2EEENS7_ILi1EEES9_EEENS6_IJNS7_ILi128EEENS7_ILi176EEESB_EEELi128ENS_10bfloat16_tEfNS_4arch4Sm90ELb0ELb0ELb0ELb0ELb0ELb0ELb0ELb1ELb1ELb1ELb0ELb0EEENS1_21CollectiveEpilogueFwdINS6_IJSB_SB_SC_EEESA_SE_SG_Li256ELb0ELb1ELb0ELb0EEENS1_29StaticPersistentTileSchedulerILb0EEEEEEEEEvNT_6ParamsE)
	.align		4
        /*00b4*/ 	.word	index@(__assertfail)
	.align		4
        /*00b8*/ 	.word	index@(_ZN7cutlass13device_kernelIN5flash11enable_sm90INS1_16FlashAttnFwdSm90INS1_25CollectiveMainloopFwdSm90ILi2EN4cute5tupleIJNS5_1CILi1EEES8_S8_EEENS6_IJNS7_ILi128EEENS7_ILi176EEESA_EEELi128ENS_10bfloat16_tEfNS_4arch4Sm90ELb0ELb0ELb0ELb1ELb0ELb0ELb0ELb1ELb1ELb1ELb0ELb0EEENS1_21CollectiveEpilogueFwdINS6_IJSA_SA_SB_EEES9_SD_SF_Li256ELb1ELb1ELb0ELb0EEENS1_36VarlenDynamicPersistentTileSchedulerILi128ELi176ELi256ELi128ELb0ELb1ELb1ELb0ELb1ELb1EEEEEEEEEvNT_6ParamsE)
	.align		4
        /*00bc*/ 	.word	index@(__assertfail)
	.align		4
        /*00c0*/ 	.word	index@(_ZN7cutlass13device_kernelIN5flash11enable_sm90INS1_16FlashAttnFwdSm90INS1_25CollectiveMainloopFwdSm90ILi2EN4cute5tupleIJNS5_1CILi1EEES8_S8_EEENS6_IJNS7_ILi128EEENS7_ILi176EEESA_EEELi128ENS_10bfloat16_tEfNS_4arch4Sm90ELb0ELb0ELb0ELb1ELb0ELb1ELb0ELb1ELb1ELb1ELb0ELb0EEENS1_21CollectiveEpilogueFwdINS6_IJSA_SA_SB_EEES9_SD_SF_Li256ELb1ELb1ELb0ELb0EEENS1_36VarlenDynamicPersistentTileSchedulerILi128ELi176ELi256ELi128ELb0ELb1ELb1ELb0ELb1ELb1EEEEEEEEEvNT_6ParamsE)
	.align		4
        /*00c4*/ 	.word	index@(__assertfail)
	.align		4
        /*00c8*/ 	.word	index@(_ZN7cutlass13device_kernelIN5flash11enable_sm90INS1_16FlashAttnFwdSm90INS1_25CollectiveMainloopFwdSm90ILi2EN4cute5tupleIJNS5_1CILi1EEES8_S8_EEENS6_IJNS7_ILi128EEESA_SA_EEELi128ENS_10bfloat16_tEfNS_4arch4Sm90ELb0ELb1ELb0ELb0ELb0ELb0ELb0ELb1ELb1ELb1ELb0ELb0EEENS1_21CollectiveEpilogueFwdISB_S9_SC_SE_Li256ELb0ELb1ELb0ELb0EEENS1_30DynamicPersistentTileSchedulerILi256ELi128ELb0ELb1ELb1EEEEEEEEEvNT_6ParamsE)
	.align		4
        /*00cc*/ 	.word	index@(__assertfail)
	.align		4
        /*00d0*/ 	.word	index@(_ZN7cutlass13device_kernelIN5flash11enable_sm90INS1_16FlashAttnFwdSm90INS1_25CollectiveMainloopFwdSm90ILi2EN4cute5tupleIJNS5_1CILi1EEES8_S8_EEENS6_IJNS7_ILi128EEESA_SA_EEELi128ENS_10bfloat16_tEfNS_4arch4Sm90ELb0ELb1ELb0ELb1ELb0ELb0ELb0ELb1ELb1ELb1ELb0ELb0EEENS1_21CollectiveEpilogueFwdISB_S9_SC_SE_Li256ELb1ELb1ELb0ELb0EEENS1_36VarlenDynamicPersistentTileSchedulerILi128ELi128ELi256ELi128ELb0ELb1ELb1ELb1ELb0ELb1EEEEEEEEEvNT_6ParamsE)
	.align		4
        /*00d4*/ 	.word	index@(__assertfail)
	.align		4
        /*00d8*/ 	.word	index@(_ZN7cutlass13device_kernelIN5flash11enable_sm90INS1_16FlashAttnFwdSm90INS1_25CollectiveMainloopFwdSm90ILi2EN4cute5tupleIJNS5_1CILi1EEES8_S8_EEENS6_IJNS7_ILi128EEESA_SA_EEELi128ENS_10bfloat16_tEfNS_4arch4Sm90ELb0ELb1ELb0ELb1ELb0ELb1ELb0ELb1ELb1ELb1ELb0ELb0EEENS1_21CollectiveEpilogueFwdISB_S9_SC_SE_Li256ELb1ELb1ELb0ELb0EEENS1_36VarlenDynamicPersistentTileSchedulerILi128ELi128ELi256ELi128ELb0ELb1ELb1ELb1ELb0ELb1EEEEEEEEEvNT_6ParamsE)
	.align		4
        /*00dc*/ 	.word	index@(__assertfail)
	.align		4
        /*00e0*/ 	.word	index@(_ZN7cutlass13device_kernelIN5flash11enable_sm90INS1_16FlashAttnFwdSm90INS1_25CollectiveMainloopFwdSm90ILi2EN4cute5tupleIJNS5_1CILi1EEES8_S8_EEENS6_IJNS7_ILi128EEESA_SA_EEELi128ENS_10bfloat16_tEfNS_4arch4Sm90ELb1ELb0ELb0ELb0ELb0ELb0ELb0ELb1ELb1ELb1ELb0ELb0EEENS1_21CollectiveEpilogueFwdISB_S9_SC_SE_Li256ELb0ELb1ELb0ELb0EEENS1_30DynamicPersistentTileSchedulerILi256ELi128ELb0ELb1ELb1EEEEEEEEEvNT_6ParamsE)
	.align		4
        /*00e4*/ 	.word	index@(__assertfail)
	.align		4
        /*00e8*/ 	.word	index@(_ZN7cutlass13device_kernelIN5flash11enable_sm90INS1_16FlashAttnFwdSm90INS1_25CollectiveMainloopFwdSm90ILi2EN4cute5tupleIJNS5_1CILi1EEES8_S8_EEENS6_IJNS7_ILi128EEESA_SA_EEELi128ENS_10bfloat16_tEfNS_4arch4Sm90ELb1ELb0ELb0ELb1ELb0ELb0ELb0ELb1ELb1ELb1ELb0ELb0EEENS1_21CollectiveEpilogueFwdISB_S9_SC_SE_Li256ELb1ELb1ELb0ELb0EEENS1_36VarlenDynamicPersistentTileSchedulerILi128ELi128ELi256ELi128ELb0ELb1ELb1ELb1ELb1ELb1EEEEEEEEEvNT_6ParamsE)
	.align		4
        /*00ec*/ 	.word	index@(__assertfail)
	.align		4
        /*00f0*/ 	.word	index@(_ZN7cutlass13device_kernelIN5flash11enable_sm90INS1_16FlashAttnFwdSm90INS1_25CollectiveMainloopFwdSm90ILi2EN4cute5tupleIJNS5_1CILi1EEES8_S8_EEENS6_IJNS7_ILi128EEESA_SA_EEELi128ENS_10bfloat16_tEfNS_4arch4Sm90ELb1ELb0ELb0ELb1ELb0ELb1ELb0ELb1ELb1ELb1ELb0ELb0EEENS1_21CollectiveEpilogueFwdISB_S9_SC_SE_Li256ELb1ELb1ELb0ELb0EEENS1_36VarlenDynamicPersistentTileSchedulerILi128ELi128ELi256ELi128ELb0ELb1ELb1ELb1ELb1ELb1EEEEEEEEEvNT_6ParamsE)
	.align		4
        /*00f4*/ 	.word	index@(__assertfail)
	.align		4
        /*00f8*/ 	.word	index@(_ZN7cutlass13device_kernelIN5flash11enable_sm90INS1_16FlashAttnFwdSm90INS1_25CollectiveMainloopFwdSm90ILi2EN4cute5tupleIJNS5_1CILi1EEES8_S8_EEENS6_IJNS7_ILi192EEENS7_ILi144EEENS7_ILi96EEEEEELi96ENS_10bfloat16_tEfNS_4arch4Sm90ELb0ELb0ELb0ELb0ELb0ELb0ELb0ELb0ELb1ELb1ELb0ELb0EEENS1_21CollectiveEpilogueFwdINS6_IJSA_SC_SB_EEES9_SE_SG_Li384ELb0ELb1ELb0ELb0EEENS1_29StaticPersistentTileSchedulerILb0EEEEEEEEEvNT_6ParamsE)
	.align		4
        /*00fc*/ 	.word	index@(__assertfail)
	.align		4
        /*0100*/ 	.word	index@(_ZN7cutlass13device_kernelIN5flash11enable_sm90INS1_16FlashAttnFwdSm90INS1_25CollectiveMainloopFwdSm90ILi2EN4cute5tupleIJNS5_1CILi1EEES8_S8_EEENS6_IJNS7_ILi192EEENS7_ILi144EEENS7_ILi96EEEEEELi96ENS_10bfloat16_tEfNS_4arch4Sm90ELb0ELb0ELb0ELb1ELb0ELb0ELb0ELb0ELb1ELb1ELb0ELb0EEENS1_21CollectiveEpilogueFwdINS6_IJSA_SC_SB_EEES9_SE_SG_Li384ELb1ELb1ELb0ELb0EEENS1_36VarlenDynamicPersistentTileSchedulerILi192ELi144ELi384ELi128ELb0ELb1ELb1ELb0ELb1ELb1EEEEEEEEEvNT_6ParamsE)
	.align		4
        /*0104*/ 	.word	index@(__assertfail)
	.align		4
        /*0108*/ 	.word	index@(_ZN7cutlass13device_kernelIN5flash11enable_sm90INS1_16FlashAttnFwdSm90INS1_25CollectiveMainloopFwdSm90ILi2EN4cute5tupleIJNS5_1CILi1EEES8_S8_EEENS6_IJNS7_ILi192EEENS7_ILi144EEENS7_ILi96EEEEEELi96ENS_10bfloat16_tEfNS_4arch4Sm90ELb0ELb0ELb0ELb1ELb0ELb1ELb0ELb0ELb1ELb1ELb0ELb0EEENS1_21CollectiveEpilogueFwdINS6_IJSA_SC_SB_EEES9_SE_SG_Li384ELb1ELb1ELb0ELb0EEENS1_36VarlenDynamicPersistentTileSchedulerILi192ELi144ELi384ELi128ELb0ELb1ELb1ELb0ELb1ELb1EEEEEEEEEvNT_6ParamsE)
	.align		4
        /*010c*/ 	.word	index@(__assertfail)
	.align		4
        /*0110*/ 	.word	index@(_ZN7cutlass13device_kernelIN5flash11enable_sm90INS1_16FlashAttnFwdSm90INS1_25CollectiveMainloopFwdSm90ILi2EN4cute5tupleIJNS5_1CILi1EEES8_S8_EEENS6_IJNS7_ILi192EEENS7_ILi128EEENS7_ILi96EEEEEELi96ENS_10bfloat16_tEfNS_4arch4Sm90ELb0ELb1ELb0ELb0ELb0ELb0ELb0ELb0ELb1ELb1ELb0ELb0EEENS1_21CollectiveEpilogueFwdINS6_IJSA_SC_SB_EEES9_SE_SG_Li384ELb0ELb1ELb0ELb0EEENS1_30DynamicPersistentTileSchedulerILi384ELi128ELb0ELb1ELb1EEEEEEEEEvNT_6ParamsE)
	.align		4
        /*0114*/ 	.word	index@(__assertfail)
	.align		4
        /*0118*/ 	.word	index@(_ZN7cutlass13device_kernelIN5flash11enable_sm90INS1_16FlashAttnFwdSm90INS1_25CollectiveMainloopFwdSm90ILi2EN4cute5tupleIJNS5_1CILi1EEES8_S8_EEENS6_IJNS7_ILi192EEENS7_ILi128EEENS7_ILi96EEEEEELi96ENS_10bfloat16_tEfNS_4arch4Sm90ELb0ELb1ELb0ELb1ELb0ELb0ELb0ELb0ELb1ELb1ELb0ELb0EEENS1_21CollectiveEpilogueFwdINS6_IJSA_SC_SB_EEES9_SE_SG_Li384ELb1ELb1ELb0ELb0EEENS1_36VarlenDynamicPersistentTileSchedulerILi192ELi128ELi384ELi128ELb0ELb1ELb1ELb1ELb0ELb1EEEEEEEEEvNT_6ParamsE)
	.align		4
        /*011c*/ 	.word	index@(__assertfail)
	.align		4
        /*0120*/ 	.word	index@(_ZN7cutlass13device_kernelIN5flash11enable_sm90INS1_16FlashAttnFwdSm90INS1_25CollectiveMainloopFwdSm90ILi2EN4cute5tupleIJNS5_1CILi1EEES8_S8_EEENS6_IJNS7_ILi192EEENS7_ILi128EEENS7_ILi96EEEEEELi96ENS_10bfloat16_tEfNS_4arch4Sm90ELb0ELb1ELb0ELb1ELb0ELb1ELb0ELb0ELb1ELb1ELb0ELb0EEENS1_21CollectiveEpilogueFwdINS6_IJSA_SC_SB_EEES9_SE_SG_Li384ELb1ELb1ELb0ELb0EEENS1_36VarlenDynamicPersistentTileSchedulerILi192ELi128ELi384ELi128ELb0ELb1ELb1ELb1ELb0ELb1EEEEEEEEEvNT_6ParamsE)
	.align		4
        /*0124*/ 	.word	index@(__assertfail)
	.align		4
        /*0128*/ 	.word	index@(_ZN7cutlass13device_kernelIN5flash11enable_sm90INS1_16FlashAttnFwdSm90INS1_25CollectiveMainloopFwdSm90ILi2EN4cute5tupleIJNS5_1CILi1EEES8_S8_EEENS6_IJNS7_ILi192EEENS7_ILi144EEENS7_ILi96EEEEEELi96ENS_10bfloat16_tEfNS_4arch4Sm90ELb1ELb0ELb0ELb0ELb0ELb0ELb0ELb0ELb1ELb1ELb0ELb0EEENS1_21CollectiveEpilogueFwdINS6_IJSA_SC_SB_EEES9_SE_SG_Li384ELb0ELb1ELb0ELb0EEENS1_30DynamicPersistentTileSchedulerILi384ELi128ELb0ELb1ELb1EEEEEEEEEvNT_6ParamsE)
	.align		4
        /*012c*/ 	.word	index@(__assertfail)
	.align		4
        /*0130*/ 	.word	index@(_ZN7cutlass13device_kernelIN5flash11enable_sm90INS1_16FlashAttnFwdSm90INS1_25CollectiveMainloopFwdSm90ILi2EN4cute5tupleIJNS5_1CILi1EEES8_S8_EEENS6_IJNS7_ILi192EEENS7_ILi144EEENS7_ILi96EEEEEELi96ENS_10bfloat16_tEfNS_4arch4Sm90ELb1ELb0ELb0ELb1ELb0ELb0ELb0ELb0ELb1ELb1ELb0ELb0EEENS1_21CollectiveEpilogueFwdINS6_IJSA_SC_SB_EEES9_SE_SG_Li384ELb1ELb1ELb0ELb0EEENS1_36VarlenDynamicPersistentTileSchedulerILi192ELi144ELi384ELi128ELb0ELb1ELb1ELb1ELb1ELb1EEEEEEEEEvNT_6ParamsE)
	.align		4
        /*0134*/ 	.word	index@(__assertfail)
	.align		4
        /*0138*/ 	.word	index@(_ZN7cutlass13device_kernelIN5flash11enable_sm90INS1_16FlashAttnFwdSm90INS1_25CollectiveMainloopFwdSm90ILi2EN4cute5tupleIJNS5_1CILi1EEES8_S8_EEENS6_IJNS7_ILi192EEENS7_ILi144EEENS7_ILi96EEEEEELi96ENS_10bfloat16_tEfNS_4arch4Sm90ELb1ELb0ELb0ELb1ELb0ELb1ELb0ELb0ELb1ELb1ELb0ELb0EEENS1_21CollectiveEpilogueFwdINS6_IJSA_SC_SB_EEES9_SE_SG_Li384ELb1ELb1ELb0ELb0EEENS1_36VarlenDynamicPersistentTileSchedulerILi192ELi144ELi384ELi128ELb0ELb1ELb1ELb1ELb1ELb1EEEEEEEEEvNT_6ParamsE)
	.align		4
        /*013c*/ 	.word	index@(__assertfail)
	.align		4
        /*0140*/ 	.word	index@(_ZN7cutlass13device_kernelIN5flash11enable_sm90INS1_16FlashAttnFwdSm90INS1_25CollectiveMainloopFwdSm90ILi2EN4cute5tupleIJNS5_1CILi1EEES8_S8_EEENS6_IJNS7_ILi192EEESA_NS7_ILi64EEEEEELi64ENS_10bfloat16_tEfNS_4arch4Sm90ELb0ELb0ELb0ELb0ELb0ELb0ELb0ELb0ELb1ELb1ELb0ELb0EEENS1_21CollectiveEpilogueFwdINS6_IJSA_SB_SA_EEES9_SD_SF_Li384ELb0ELb1ELb0ELb0EEENS1_29StaticPersistentTileSchedulerILb0EEEEEEEEEvNT_6ParamsE)
	.align		4
        /*0144*/ 	.word	index@(__assertfail)
	.align		4
        /*0148*/ 	.word	index@(_ZN7cutlass13device_kernelIN5flash11enable_sm90INS1_16FlashAttnFwdSm90INS1_25CollectiveMainloopFwdSm90ILi2EN4cute5tupleIJNS5_1CILi1EEES8_S8_EEENS6_IJNS7_ILi192EEESA_NS7_ILi64EEEEEELi64ENS_10bfloat16_tEfNS_4arch4Sm90ELb0ELb0ELb0ELb1ELb0ELb0ELb0ELb0ELb1ELb1ELb0ELb0EEENS1_21CollectiveEpilogueFwdINS6_IJSA_SB_SA_EEES9_SD_SF_Li384ELb1ELb1ELb0ELb0EEENS1_36VarlenDynamicPersistentTileSchedulerILi192ELi192ELi384ELi128ELb0ELb1ELb1ELb0ELb1ELb1EEEEEEEEEvNT_6ParamsE)
	.align		4
        /*014c*/ 	.word	index@(__assertfail)
	.align		4
        /*0150*/ 	.word	index@(_ZN7cutlass13device_kernelIN5flash11enable_sm90INS1_16FlashAttnFwdSm90INS1_25CollectiveMainloopFwdSm90ILi2EN4cute5tupleIJNS5_1CILi1EEES8_S8_EEENS6_IJNS7_ILi192EEESA_NS7_ILi64EEEEEELi64ENS_10bfloat16_tEfNS_4arch4Sm90ELb0ELb0ELb0ELb1ELb0ELb1ELb0ELb0ELb1ELb1ELb0ELb0EEENS1_21CollectiveEpilogueFwdINS6_IJSA_SB_SA_EEES9_SD_SF_Li384ELb1ELb1ELb0ELb0EEENS1_36VarlenDynamicPersistentTileSchedulerILi192ELi192ELi384ELi128ELb0ELb1ELb1ELb0ELb1ELb1EEEEEEEEEvNT_6ParamsE)
	.align		4
        /*0154*/ 	.word	index@(__assertfail)
	.align		4
        /*0158*/ 	.word	index@(_ZN7cutlass13device_kernelIN5flash11enable_sm90INS1_16FlashAttnFwdSm90INS1_25CollectiveMainloopFwdSm90ILi2EN4cute5tupleIJNS5_1CILi1EEES8_S8_EEENS6_IJNS7_ILi192EEENS7_ILi128EEENS7_ILi64EEEEEELi64ENS_10bfloat16_tEfNS_4arch4Sm90ELb0ELb1ELb0ELb0ELb0ELb0ELb0ELb1ELb1ELb1ELb0ELb0EEENS1_21CollectiveEpilogueFwdINS6_IJSA_SC_SB_EEES9_SE_SG_Li384ELb0ELb1ELb0ELb0EEENS1_30DynamicPersistentTileSchedulerILi384ELi128ELb0ELb1ELb1EEEEEEEEEvNT_6ParamsE)
	.align		4
        /*015c*/ 	.word	index@(__assertfail)
	.align		4
        /*0160*/ 	.word	index@(_ZN7cutlass13device_kernelIN5flash11enable_sm90INS1_16FlashAttnFwdSm90INS1_25CollectiveMainloopFwdSm90ILi2EN4cute5tupleIJNS5_1CILi1EEES8_S8_EEENS6_IJNS7_ILi192EEENS7_ILi128EEENS7_ILi64EEEEEELi64ENS_10bfloat16_tEfNS_4arch4Sm90ELb0ELb1ELb0ELb1ELb0ELb0ELb0ELb1ELb1ELb1ELb0ELb0EEENS1_21CollectiveEpilogueFwdINS6_IJSA_SC_SB_EEES9_SE_SG_Li384ELb1ELb1ELb0ELb0EEENS1_36VarlenDynamicPersistentTileSchedulerILi192ELi128ELi384ELi128ELb0ELb1ELb1ELb1ELb0ELb1EEEEEEEEEvNT_6ParamsE)
	.align		4
        /*0164*/ 	.word	index@(__assertfail)
	.align		4
        /*0168*/ 	.word	index@(_ZN7cutlass13device_kernelIN5flash11enable_sm90INS1_16FlashAttnFwdSm90INS1_25CollectiveMainloopFwdSm90ILi2EN4cute5tupleIJNS5_1CILi1EEES8_S8_EEENS6_IJNS7_ILi192EEENS7_ILi128EEENS7_ILi64EEEEEELi64ENS_10bfloat16_tEfNS_4arch4Sm90ELb0ELb1ELb0ELb1ELb0ELb1ELb0ELb1ELb1ELb1ELb0ELb0EEENS1_21CollectiveEpilogueFwdINS6_IJSA_SC_SB_EEES9_SE_SG_Li384ELb1ELb1ELb0ELb0EEENS1_36VarlenDynamicPersistentTileSchedulerILi192ELi128ELi384ELi128ELb0ELb1ELb1ELb1ELb0ELb1EEEEEEEEEvNT_6ParamsE)
	.align		4
        /*016c*/ 	.word	index@(__assertfail)
	.align		4
        /*0170*/ 	.word	index@(_ZN7cutlass13device_kernelIN5flash11enable_sm90INS1_16FlashAttnFwdSm90INS1_25CollectiveMainloopFwdSm90ILi2EN4cute5tupleIJNS5_1CILi1EEES8_S8_EEENS6_IJNS7_ILi192EEENS7_ILi128EEENS7_ILi64EEEEEELi64ENS_10bfloat16_tEfNS_4arch4Sm90ELb1ELb0ELb0ELb0ELb0ELb0ELb0ELb1ELb1ELb1ELb0ELb0EEENS1_21CollectiveEpilogueFwdINS6_IJSA_SC_SB_EEES9_SE_SG_Li384ELb0ELb1ELb0ELb0EEENS1_30DynamicPersistentTileSchedulerILi384ELi128ELb0ELb1ELb1EEEEEEEEEvNT_6ParamsE)
	.align		4
        /*0174*/ 	.word	index@(__assertfail)
	.align		4
        /*0178*/ 	.word	index@(_ZN7cutlass13device_kernelIN5flash11enable_sm90INS1_16FlashAttnFwdSm90INS1_25CollectiveMainloopFwdSm90ILi2EN4cute5tupleIJNS5_1CILi1EEES8_S8_EEENS6_IJNS7_ILi192EEENS7_ILi128EEENS7_ILi64EEEEEELi64ENS_10bfloat16_tEfNS_4arch4Sm90ELb1ELb0ELb0ELb1ELb0ELb0ELb0ELb1ELb1ELb1ELb0ELb0EEENS1_21CollectiveEpilogueFwdINS6_IJSA_SC_SB_EEES9_SE_SG_Li384ELb1ELb1ELb0ELb0EEENS1_36VarlenDynamicPersistentTileSchedulerILi192ELi128ELi384ELi128ELb0ELb1ELb1ELb1ELb1ELb1EEEEEEEEEvNT_6ParamsE)
	.align		4
        /*017c*/ 	.word	index@(__assertfail)
	.align		4
        /*0180*/ 	.word	index@(_ZN7cutlass13device_kernelIN5flash11enable_sm90INS1_16FlashAttnFwdSm90INS1_25CollectiveMainloopFwdSm90ILi2EN4cute5tupleIJNS5_1CILi1EEES8_S8_EEENS6_IJNS7_ILi192EEENS7_ILi128EEENS7_ILi64EEEEEELi64ENS_10bfloat16_tEfNS_4arch4Sm90ELb1ELb0ELb0ELb1ELb0ELb1ELb0ELb1ELb1ELb1ELb0ELb0EEENS1_21CollectiveEpilogueFwdINS6_IJSA_SC_SB_EEES9_SE_SG_Li384ELb1ELb1ELb0ELb0EEENS1_36VarlenDynamicPersistentTileSchedulerILi192ELi128ELi384ELi128ELb0ELb1ELb1ELb1ELb1ELb1EEEEEEEEEvNT_6ParamsE)
	.align		4
        /*0184*/ 	.word	index@(__assertfail)
	.align		4
        /*0188*/ 	.word	0x00000000
	.align		4
        /*018c*/ 	.word	0xfffffffe
	.align		4
        /*0190*/ 	.word	0x00000000
	.align		4
        /*0194*/ 	.word	0xfffffffd
	.align		4
        /*0198*/ 	.word	0x00000000
	.align		4
        /*019c*/ 	.word	0xfffffffc


//--------------------- .nv.constant4             --------------------------
	.section	.nv.constant4,"a",@progbits
	.align	8
	.align		8
.nv.constant4:
        /*0000*/ 	.dword	__assertfail
	.align		8
        /*0008*/ 	.dword	__unnamed_1
	.align		8
        /*0010*/ 	.dword	__unnamed_2
	.align		8
        /*0018*/ 	.dword	__unnamed_3
	.align		8
        /*0020*/ 	.dword	__unnamed_4
	.align		8
        /*0028*/ 	.dword	__unnamed_5
	.align		8
        /*0030*/ 	.dword	__unnamed_6
	.align		8
        /*0038*/ 	.dword	__unnamed_7
	.align		8
        /*0040*/ 	.dword	__unnamed_8
	.align		8
        /*0048*/ 	.dword	__unnamed_9
	.align		8
        /*0050*/ 	.dword	__unnamed_10
	.align		8
        /*0058*/ 	.dword	__unnamed_11
	.align		8
        /*0060*/ 	.dword	__unnamed_12
	.align		8
        /*0068*/ 	.dword	__unnamed_13
	.align		8
        /*0070*/ 	.dword	__unnamed_14
	.align		8
        /*0078*/ 	.dword	__unnamed_15
	.align		8
        /*0080*/ 	.dword	__unnamed_16
	.align		8
        /*0088*/ 	.dword	__unnamed_17
	.align		8
        /*0090*/ 	.dword	__unnamed_18
	.align		8
        /*0098*/ 	.dword	__unnamed_19
	.align		8
        /*00a0*/ 	.dword	__unnamed_20
	.align		8
        /*00a8*/ 	.dword	__unnamed_21
	.align		8
        /*00b0*/ 	.dword	__unnamed_22
	.align		8
        /*00b8*/ 	.dword	__unnamed_23
	.align		8
        /*00c0*/ 	.dword	__unnamed_24
	.align		8
        /*00c8*/ 	.dword	__unnamed_25
	.align		8
        /*00d0*/ 	.dword	__unnamed_26
	.align		8
        /*00d8*/ 	.dword	__unnamed_27
	.align		8
        /*00e0*/ 	.dword	__unnamed_28
	.align		8
        /*00e8*/ 	.dword	__unnamed_29
	.align		8
        /*00f0*/ 	.dword	__unnamed_30
	.align		8
        /*00f8*/ 	.dword	__unnamed_31
	.align		8
        /*0100*/ 	.dword	__unnamed_32
	.align		8
        /*0108*/ 	.dword	__unnamed_33
	.align		8
        /*0110*/ 	.dword	__unnamed_34
	.align		8
        /*0118*/ 	.dword	__unnamed_35
	.align		8
        /*0120*/ 	.dword	__unnamed_36
	.align		8
        /*0128*/ 	.dword	__unnamed_37
	.align		8
        /*0130*/ 	.dword	__unnamed_38
	.align		8
        /*0138*/ 	.dword	__unnamed_39
	.align		8
        /*0140*/ 	.dword	__unnamed_40
	.align		8
        /*0148*/ 	.dword	__unnamed_41
	.align		8
        /*0150*/ 	.dword	__unnamed_42
	.align		8
        /*0158*/ 	.dword	__unnamed_43
	.align		8
        /*0160*/ 	.dword	_ZN74_INTERNAL_34b63683_38_flash_fwd_hdimall_bf16_packgqa_sm90_cu_0106449f_35494cuda3std3__45__cpo5beginE
	.align		8
        /*0168*/ 	.dword	_ZN74_INTERNAL_34b63683_38_flash_fwd_hdimall_bf16_packgqa_sm90_cu_0106449f_35494cuda3std3__45__cpo3endE
	.align		8
        /*0170*/ 	.dword	_ZN74_INTERNAL_34b63683_38_flash_fwd_hdimall_bf16_packgqa_sm90_cu_0106449f_35494cuda3std3__45__cpo6cbeginE
	.align		8
        /*0178*/ 	.dword	_ZN74_INTERNAL_34b63683_38_flash_fwd_hdimall_bf16_packgqa_sm90_cu_0106449f_35494cuda3std3__45__cpo4cendE
	.align		8
        /*0180*/ 	.dword	_ZN74_INTERNAL_34b63683_38_flash_fwd_hdimall_bf16_packgqa_sm90_cu_0106449f_35494cuda3std3__476_GLOBAL__N__34b63683_38_flash_fwd_hdimall_bf16_packgqa_sm90_cu_0106449f_35496ignoreE
	.align		8
        /*0188*/ 	.dword	_ZN74_INTERNAL_34b63683_38_flash_fwd_hdimall_bf16_packgqa_sm90_cu_0106449f_35494cuda3std3__419piecewise_constructE
	.align		8
        /*0190*/ 	.dword	_ZN74_INTERNAL_34b63683_38_flash_fwd_hdimall_bf16_packgqa_sm90_cu_0106449f_35494cuda3std3__48in_placeE
	.align		8
        /*0198*/ 	.dword	_ZN74_INTERNAL_34b63683_38_flash_fwd_hdimall_bf16_packgqa_sm90_cu_0106449f_35494cuda3std6ranges3__45__cpo4swapE
	.align		8
        /*01a0*/ 	.dword	_ZN74_INTERNAL_34b63683_38_flash_fwd_hdimall_bf16_packgqa_sm90_cu_0106449f_35494cuda3std6ranges3__45__cpo9iter_moveE
	.align		8
        /*01a8*/ 	.dword	_ZN74_INTERNAL_34b63683_38_flash_fwd_hdimall_bf16_packgqa_sm90_cu_0106449f_35494cute7productE
	.align		8
        /*01b0*/ 	.dword	_ZN74_INTERNAL_34b63683_38_flash_fwd_hdimall_bf16_packgqa_sm90_cu_0106449f_35494cute1_E
	.align		8
        /*01b8*/ 	.dword	$str$23
	.align		8
        /*01c0*/ 	.dword	$str$24


//--------------------- .text._ZN7cutlass13device_kernelIN5flash11enable_sm90INS1_16FlashAttnFwdSm90INS1_25CollectiveMainloopFwdSm90ILi2EN4cute5tupleIJNS5_1CILi1EEES8_S8_EEENS6_IJNS7_ILi128EEENS7_ILi80EEENS7_ILi256EEEEEELi256ENS_10bfloat16_tEfNS_4arch4Sm90ELb0ELb0ELb0ELb0ELb0ELb0ELb0ELb1ELb1ELb1ELb0ELb0EEENS1_21CollectiveEpilogueFwdINS6_IJSA_SC_SB_EEES9_SE_SG_Li256ELb0ELb1ELb0ELb0EEENS1_29StaticPersistentTileSchedulerILb0EEEEEEEEEvNT_6ParamsE --------------------------
	.section	.text._ZN7cutlass13device_kernelIN5flash11enable_sm90INS1_16FlashAttnFwdSm90INS1_25CollectiveMainloopFwdSm90ILi2EN4cute5tupleIJNS5_1CILi1EEES8_S8_EEENS6_IJNS7_ILi128EEENS7_ILi80EEENS7_ILi256EEEEEELi256ENS_10bfloat16_tEfNS_4arch4Sm90ELb0ELb0ELb0ELb0ELb0ELb0ELb0ELb1ELb1ELb1ELb0ELb0EEENS1_21CollectiveEpilogueFwdINS6_IJSA_SC_SB_EEES9_SE_SG_Li256ELb0ELb1ELb0ELb0EEENS1_29StaticPersistentTileSchedulerILb0EEEEEEEEEvNT_6ParamsE,"ax",@progbits
	.align	128
.text._ZN7cutlass13device_kernelIN5flash11enable_sm90INS1_16FlashAttnFwdSm90INS1_25CollectiveMainloopFwdSm90ILi2EN4cute5tupleIJNS5_1CILi1EEES8_S8_EEENS6_IJNS7_ILi128EEENS7_ILi80EEENS7_ILi256EEEEEELi256ENS_10bfloat16_tEfNS_4arch4Sm90ELb0ELb0ELb0ELb0ELb0ELb0ELb0ELb1ELb1ELb1ELb0ELb0EEENS1_21CollectiveEpilogueFwdINS6_IJSA_SC_SB_EEES9_SE_SG_Li256ELb0ELb1ELb0ELb0EEENS1_29StaticPersistentTileSchedulerILb0EEEEEEEEEvNT_6ParamsE:
        .type           _ZN7cutlass13device_kernelIN5flash11enable_sm90INS1_16FlashAttnFwdSm90INS1_25CollectiveMainloopFwdSm90ILi2EN4cute5tupleIJNS5_1CILi1EEES8_S8_EEENS6_IJNS7_ILi128EEENS7_ILi80EEENS7_ILi256EEEEEELi256ENS_10bfloat16_tEfNS_4arch4Sm90ELb0ELb0ELb0ELb0ELb0ELb0ELb0ELb1ELb1ELb1ELb0ELb0EEENS1_21CollectiveEpilogueFwdINS6_IJSA_SC_SB_EEES9_SE_SG_Li256ELb0ELb1ELb0ELb0EEENS1_29StaticPersistentTileSchedulerILb0EEEEEEEEEvNT_6ParamsE,@function
        .size           _ZN7cutlass13device_kernelIN5flash11enable_sm90INS1_16FlashAttnFwdSm90INS1_25CollectiveMainloopFwdSm90ILi2EN4cute5tupleIJNS5_1CILi1EEES8_S8_EEENS6_IJNS7_ILi128EEENS7_ILi80EEENS7_ILi256EEEEEELi256ENS_10bfloat16_tEfNS_4arch4Sm90ELb0ELb0ELb0ELb0ELb0ELb0ELb0ELb1ELb1ELb1ELb0ELb0EEENS1_21CollectiveEpilogueFwdINS6_IJSA_SC_SB_EEES9_SE_SG_Li256ELb0ELb1ELb0ELb0EEENS1_29StaticPersistentTileSchedulerILb0EEEEEEEEEvNT_6ParamsE,(.L_x_15293 - _ZN7cutlass13device_kernelIN5flash11enable_sm90INS1_16FlashAttnFwdSm90INS1_25CollectiveMainloopFwdSm90ILi2EN4cute5tupleIJNS5_1CILi1EEES8_S8_EEENS6_IJNS7_ILi128EEENS7_ILi80EEENS7_ILi256EEEEEELi256ENS_10bfloat16_tEfNS_4arch4Sm90ELb0ELb0ELb0ELb0ELb0ELb0ELb0ELb1ELb1ELb1ELb0ELb0EEENS1_21CollectiveEpilogueFwdINS6_IJSA_SC_SB_EEES9_SE_SG_Li256ELb0ELb1ELb0ELb0EEENS1_29StaticPersistentTileSchedulerILb0EEEEEEEEEvNT_6ParamsE)
        .other          _ZN7cutlass13device_kernelIN5flash11enable_sm90INS1_16FlashAttnFwdSm90INS1_25CollectiveMainloopFwdSm90ILi2EN4cute5tupleIJNS5_1CILi1EEES8_S8_EEENS6_IJNS7_ILi128EEENS7_ILi80EEENS7_ILi256EEEEEELi256ENS_10bfloat16_tEfNS_4arch4Sm90ELb0ELb0ELb0ELb0ELb0ELb0ELb0ELb1ELb1ELb1ELb0ELb0EEENS1_21CollectiveEpilogueFwdINS6_IJSA_SC_SB_EEES9_SE_SG_Li256ELb0ELb1ELb0ELb0EEENS1_29StaticPersistentTileSchedulerILb0EEEEEEEEEvNT_6ParamsE,@"STO_CUDA_ENTRY STV_DEFAULT"
_ZN7cutlass13device_kernelIN5flash11enable_sm90INS1_16FlashAttnFwdSm90INS1_25CollectiveMainloopFwdSm90ILi2EN4cute5tupleIJNS5_1CILi1EEES8_S8_EEENS6_IJNS7_ILi128EEENS7_ILi80EEENS7_ILi256EEEEEELi256ENS_10bfloat16_tEfNS_4arch4Sm90ELb0ELb0ELb0ELb0ELb0ELb0ELb0ELb1ELb1ELb1ELb0ELb0EEENS1_21CollectiveEpilogueFwdINS6_IJSA_SC_SB_EEES9_SE_SG_Li256ELb0ELb1ELb0ELb0EEENS1_29StaticPersistentTileSchedulerILb0EEEEEEEEEvNT_6ParamsE:
[----:B------:R-:W0:Y:S02]  /*0000*/  LDC R1, c[0x0][0x28] ;  /* 0x00000a00ff017b82 */ /* 0x000e240000000800 */
[----:B0-----:R-:W-:Y:S01]  /*0010*/  VIADD R1, R1, 0xffffffc8 ;  /* 0xffffffc801017836 */ /* 0x001fe20000000000 */
[----:B------:R-:W0:Y:S01]  /*0020*/  S2R R0, SR_TID.X ;  /* 0x0000000000007919 */ /* 0x000e220000002100 */
[----:B------:R-:W-:Y:S01]  /*0030*/  ELECT P0, URZ, PT ;  /* 0x00000000003f782f */ /* 0x000fe20003800000 */
[----:B------:R-:W-:Y:S01]  /*0040*/  BSSY B0, `(.L_x_0) ;  /* 0x000000e000007945 */ /* 0x000fe20003800000 */
[----:B0-----:R-:W-:-:S05]  /*0050*/  SHF.R.U32.HI R2, RZ, 0x5, R0 ;  /* 0x00000005ff027819 */ /* 0x001fca0000011600 */
[----:B------:R-:W0:Y:S02]  /*0060*/  SHFL.IDX PT, R3, R2, RZ, 0x1f ;  /* 0x00001fff02037589 */ /* 0x000e2400000e0000 */
[----:B0-----:R-:W-:Y:S02]  /*0070*/  ISETP.EQ.AND P0, PT, R3, RZ, P0 ;  /* 0x000000ff0300720c */ /* 0x001fe40000702270 */
[----:B------:R-:W-:-:S11]  /*0080*/  SHF.R.U32.HI R3, RZ, 0x7, R0 ;  /* 0x00000007ff037819 */ /* 0x000fd60000011600 */
[----:B------:R-:W-:Y:S05]  /*0090*/  @!P0 BRA `(.L_x_1) ;  /* 0x0000000000208947 */ /* 0x000fea0003800000 */
[----:B------:R-:W-:Y:S02]  /*00a0*/  ULDC.64 UR4, c[0x0][0x198] ;  /* 0x0000660000047ab9 */ /* 0x000fe40000000a00 */
[----:B------:R-:W-:Y:S02]  /*00b0*/  UIADD3 UR6, UP0, UR4, 0x370, URZ ;  /* 0x0000037004067890 */ /* 0x000fe4000ff1e03f */
[----:B------:R-:W-:Y:S02]  /*00c0*/  UIADD3 UR4, UP1, UR4, 0x470, URZ ;  /* 0x0000047004047890 */ /* 0x000fe4000ff3e03f */
[----:B------:R-:W-:Y:S02]  /*00d0*/  UIADD3.X UR7, URZ, UR5, URZ, UP0, !UPT ;  /* 0x000000053f077290 */ /* 0x000fe400087fe43f */
[----:B------:R-:W-:-:S07]  /*00e0*/  UIADD3.X UR5, URZ, UR5, URZ, UP1, !UPT ;  /* 0x000000053f057290 */ /* 0x000fce0008ffe43f */
[----:B------:R0:W-:Y:S02]  /*00f0*/  UTMACCTL.PF [UR6] ;  /* 0x00000000060079b9 */ /* 0x0001e40008040000 */
[----:B------:R0:W-:Y:S02]  /*0100*/  UTMACCTL.PF [UR4] ;  /* 0x00000000040079b9 */ /* 0x0001e40008040000 */
[----:B0-----:R-:W-:Y:S01]  /*0110*/  NOP ;  /* 0x0000000000007918 */ /* 0x001fe20000000000 */
.L_x_1:
[----:B------:R-:W-:Y:S05]  /*0120*/  BSYNC B0 ;  /* 0x0000000000007941 */ /* 0x000fea0003800000 */
.L_x_0:
[----:B------:R-:W-:Y:S01]  /*0130*/  VOTEU.ANY UP0, P0 ;  /* 0x00000000003f7886 */ /* 0x000fe20000000100 */
[----:B------:R-:W0:Y:S01]  /*0140*/  SHFL.IDX PT, R3, R3, RZ, 0x1f ;  /* 0x00001fff03037589 */ /* 0x000e2200000e0000 */
[----:B------:R-:W-:Y:S01]  /*0150*/  UMOV UR4, 0x80 ;  /* 0x0000008000047882 */ /* 0x000fe20000000000 */
[----:B------:R-:W-:Y:S01]  /*0160*/  UMOV UR7, 0x100 ;  /* 0x0000010000077882 */ /* 0x000fe20000000000 */
[----:B------:R-:W-:Y:S01]  /*0170*/  VOTEU.ANY UP1, P0 ;  /* 0x00000000003f7886 */ /* 0x000fe20000020100 */
[----:B------:R-:W1:Y:S01]  /*0180*/  @UP0 S2UR UR8, SR_CgaCtaId ;  /* 0x00000000000809c3 */ /* 0x000e620000008800 */
[----:B------:R-:W2:Y:S01]  /*0190*/  SHFL.IDX PT, R4, R2, RZ, 0x1f ;  /* 0x00001fff02047589 */ /* 0x000ea200000e0000 */
[----:B------:R-:W-:Y:S01]  /*01a0*/  @UP0 UMOV UR6, 0x400 ;  /* 0x0000040000060882 */ /* 0x000fe20000000000 */
[----:B------:R-:W-:-:S04]  /*01b0*/  @UP0 UIADD3 UR4, -UR4, 0x100000, URZ ;  /* 0x0010000004040890 */ /* 0x000fc8000fffe13f */
[----:B------:R-:W-:Y:S02]  /*01c0*/  @UP0 USHF.L.U32 UR5, UR4, 0xb, URZ ;  /* 0x0000000b04050899 */ /* 0x000fe4000800063f */
[----:B------:R-:W-:Y:S01]  /*01d0*/  @UP0 USHF.L.U32 UR4, UR4, 0x1, URZ ;  /* 0x0000000104040899 */ /* 0x000fe2000800063f */
[----:B------:R-:W-:Y:S01]  /*01e0*/  VOTEU.ANY UP2, P0 ;  /* 0x00000000003f7886 */ /* 0x000fe20000040100 */
[----:B0-----:R-:W-:Y:S01]  /*01f0*/  R2UR UR9, R3 ;  /* 0x00000000030972ca */ /* 0x001fe200000e0000 */
[----:B-1----:R-:W-:Y:S01]  /*0200*/  @UP0 ULEA UR8, UR8, UR6, 0x18 ;  /* 0x0000000608080291 */ /* 0x002fe2000f8ec03f */
[----:B--2---:R-:W-:Y:S01]  /*0210*/  ISETP.NE.AND P1, PT, R4, RZ, PT ;  /* 0x000000ff0400720c */ /* 0x004fe20003f25270 */
[----:B------:R-:W-:-:S04]  /*0220*/  @UP0 UIADD3 UR6, -UR7, 0x100000, URZ ;  /* 0x0010000007060890 */ /* 0x000fc8000fffe13f */
[----:B------:R-:W-:Y:S02]  /*0230*/  @UP0 USHF.L.U32 UR7, UR6, 0xb, URZ ;  /* 0x0000000b06070899 */ /* 0x000fe4000800063f */
[----:B------:R-:W-:-:S04]  /*0240*/  @UP0 USHF.L.U32 UR6, UR6, 0x1, URZ ;  /* 0x0000000106060899 */ /* 0x000fc8000800063f */
[----:B------:R-:W-:Y:S01]  /*0250*/  UISETP.NE.AND UP0, UPT, UR9, URZ, UPT ;  /* 0x0000003f0900728c */ /* 0x000fe2000bf05270 */
[----:B------:R-:W0:Y:S02]  /*0260*/  FENCE.VIEW.ASYNC.S ;  /* 0x00000000000073c6 */ /* 0x000e240000000000 */
[----:B0-----:R0:W1:Y:S05]  /*0270*/  @UP1 SYNCS.EXCH.64 URZ, [UR8+0x38800], UR4 ;  /* 0x03880004083f15b2 */ /* 0x00106a0008000100 */
[----:B------:R0:W2:Y:S01]  /*0280*/  @UP2 SYNCS.EXCH.64 URZ, [UR8+0x38820], UR6 ;  /* 0x03882006083f25b2 */ /* 0x0000a20008000100 */
[----:B------:R-:W-:Y:S05]  /*0290*/  @P1 BRA `(.L_x_2) ;  /* 0x0000000000481947 */ /* 0x000fea0003800000 */
[----:B0-----:R-:W0:Y:S01]  /*02a0*/  S2UR UR5, SR_CgaCtaId ;  /* 0x00000000000579c3 */ /* 0x001e220000008800 */
[----:B------:R-:W-:Y:S01]  /*02b0*/  UMOV UR4, 0x400 ;  /* 0x0000040000047882 */ /* 0x000fe20000000000 */
[----:B------:R-:W-:Y:S01]  /*02c0*/  UMOV UR6, 0x1 ;  /* 0x0000000100067882 */ /* 0x000fe20000000000 */
[----:B------:R-:W-:Y:S01]  /*02d0*/  UMOV UR7, 0x2 ;  /* 0x0000000200077882 */ /* 0x000fe20000000000 */
[----:B------:R-:W-:Y:S01]  /*02e0*/  ELECT P0, URZ, PT ;  /* 0x00000000003f782f */ /* 0x000fe20003800000 */
[----:B0-----:R-:W-:Y:S02]  /*02f0*/  ULEA UR8, UR5, UR4, 0x18 ;  /* 0x0000000405087291 */ /* 0x001fe4000f8ec03f */
[----:B------:R-:W-:-:S04]  /*0300*/  UIADD3 UR4, -UR6, 0x100000, URZ ;  /* 0x0010000006047890 */ /* 0x000fc8000fffe13f */
[----:B------:R-:W-:Y:S02]  /*0310*/  USHF.L.U32 UR5, UR4, 0xb, URZ ;  /* 0x0000000b04057899 */ /* 0x000fe4000800063f */
[----:B------:R-:W-:Y:S02]  /*0320*/  USHF.L.U32 UR4, UR4, 0x1, URZ ;  /* 0x0000000104047899 */ /* 0x000fe4000800063f */
[----:B------:R-:W-:-:S04]  /*0330*/  UIADD3 UR6, -UR7, 0x100000, URZ ;  /* 0x0010000007067890 */ /* 0x000fc8000fffe13f */
[----:B------:R-:W-:Y:S02]  /*0340*/  USHF.L.U32 UR7, UR6, 0xb, URZ ;  /* 0x0000000b06077899 */ /* 0x000fe4000800063f */
[----:B------:R-:W-:Y:S01]  /*0350*/  USHF.L.U32 UR6, UR6, 0x1, URZ ;  /* 0x0000000106067899 */ /* 0x000fe2000800063f */
[----:B------:R-:W0:Y:S03]  /*0360*/  FENCE.VIEW.ASYNC.S ;  /* 0x00000000000073c6 */ /* 0x000e260000000000 */
[----:B0-----:R3:W4:Y:S08]  /*0370*/  SYNCS.EXCH.64 URZ, [UR8+0x38830], UR4 ;  /* 0x03883004083f75b2 */ /* 0x0017300008000100 */
[----:B------:R3:W0:Y:S01]  /*0380*/  SYNCS.EXCH.64 URZ, [UR8+0x38840], UR6 ;  /* 0x03884006083f75b2 */ /* 0x0006220008000100 */
[----:B------:R3:W0:Y:S01]  /*0390*/  SYNCS.EXCH.64 URZ, [UR8+0x38838], UR4 ;  /* 0x03883804083f75b2 */ /* 0x0006220008000100 */
[----:B------:R3:W0:Y:S02]  /*03a0*/  SYNCS.EXCH.64 URZ, [UR8+0x38848], UR6 ;  /* 0x03884806083f75b2 */ /* 0x0006240008000100 */
[----:B---3--:R-:W-:Y:S01]  /*03b0*/  NOP ;  /* 0x0000000000007918 */ /* 0x008fe20000000000 */
.L_x_2:
[----:B------:R-:W3:Y:S01]  /*03c0*/  SHFL.IDX PT, R3, R2, RZ, 0x1f ;  /* 0x00001fff02037589 */ /* 0x000ee200000e0000 */
[----:B------:R-:W-:Y:S01]  /*03d0*/  NOP ;  /* 0x0000000000007918 */ /* 0x000fe20000000000 */
[----:B---3--:R-:W-:-:S13]  /*03e0*/  ISETP.NE.AND P0, PT, R3, RZ, PT ;  /* 0x000000ff0300720c */ /* 0x008fda0003f05270 */
        /* <DEDUP_REMOVED lines=14> */
[----:B0-----:R3:W0:Y:S08]  /*04d0*/  SYNCS.EXCH.64 URZ, [UR8+0x38850], UR4 ;  /* 0x03885004083f75b2 */ /* 0x0016300008000100 */
[----:B------:R3:W0:Y:S01]  /*04e0*/  SYNCS.EXCH.64 URZ, [UR8+0x38860], UR6 ;  /* 0x03886006083f75b2 */ /* 0x0006220008000100 */
[----:B------:R3:W0:Y:S01]  /*04f0*/  SYNCS.EXCH.64 URZ, [UR8+0x38858], UR4 ;  /* 0x03885804083f75b2 */ /* 0x0006220008000100 */
[----:B------:R3:W0:Y:S02]  /*0500*/  SYNCS.EXCH.64 URZ, [UR8+0x38868], UR6 ;  /* 0x03886806083f75b2 */ /* 0x0006240008000100 */
[----:B---3--:R-:W-:Y:S01]  /*0510*/  NOP ;  /* 0x0000000000007918 */ /* 0x008fe20000000000 */
.L_x_3:
[----:B------:R-:W3:Y:S01]  /*0520*/  SHFL.IDX PT, R3, R2, RZ, 0x1f ;  /* 0x00001fff02037589 */ /* 0x000ee200000e0000 */
[----:B------:R-:W-:Y:S01]  /*0530*/  NOP ;  /* 0x0000000000007918 */ /* 0x000fe20000000000 */
[----:B---3--:R-:W-:-:S13]  /*0540*/  ISETP.NE.AND P0, PT, R3, RZ, PT ;  /* 0x000000ff0300720c */ /* 0x008fda0003f05270 */
[----:B------:R-:W-:Y:S05]  /*0550*/  @P0 BRA `(.L_x_4) ;  /* 0x0000000000380947 */ /* 0x000fea0003800000 */
[----:B0-----:R-:W0:Y:S01]  /*0560*/  S2UR UR5, SR_CgaCtaId ;  /* 0x00000000000579c3 */ /* 0x001e220000008800 */
[----:B------:R-:W-:Y:S01]  /*0570*/  UMOV UR4, 0x400 ;  /* 0x0000040000047882 */ /* 0x000fe20000000000 */
[----:B------:R-:W-:Y:S01]  /*0580*/  UMOV UR7, 0x1 ;  /* 0x0000000100077882 */ /* 0x000fe20000000000 */
[----:B------:R-:W-:Y:S01]  /*0590*/  ELECT P0, URZ, PT ;  /* 0x00000000003f782f */ /* 0x000fe20003800000 */
[----:B0-----:R-:W-:Y:S02]  /*05a0*/  ULEA UR6, UR5, UR4, 0x18 ;  /* 0x0000000405067291 */ /* 0x001fe4000f8ec03f */
[----:B------:R-:W-:-:S04]  /*05b0*/  UIADD3 UR4, -UR7, 0x100000, URZ ;  /* 0x0010000007047890 */ /* 0x000fc8000fffe13f */
[----:B------:R-:W-:Y:S02]  /*05c0*/  USHF.L.U32 UR5, UR4, 0xb, URZ ;  /* 0x0000000b04057899 */ /* 0x000fe4000800063f */
[----:B------:R-:W-:Y:S01]  /*05d0*/  USHF.L.U32 UR4, UR4, 0x1, URZ ;  /* 0x0000000104047899 */ /* 0x000fe2000800063f */
[----:B------:R-:W0:Y:S11]  /*05e0*/  FENCE.VIEW.ASYNC.S ;  /* 0x00000000000073c6 */ /* 0x000e360000000000 */
[----:B0-----:R3:W0:Y:S01]  /*05f0*/  SYNCS.EXCH.64 URZ, [UR6+0x38870], UR4 ;  /* 0x03887004063f75b2 */ /* 0x0016220008000100 */
[----:B------:R3:W0:Y:S01]  /*0600*/  SYNCS.EXCH.64 URZ, [UR6+0x38880], UR4 ;  /* 0x03888004063f75b2 */ /* 0x0006220008000100 */
[----:B------:R3:W0:Y:S01]  /*0610*/  SYNCS.EXCH.64 URZ, [UR6+0x38878], UR4 ;  /* 0x03887804063f75b2 */ /* 0x0006220008000100 */
[----:B------:R3:W0:Y:S02]  /*0620*/  SYNCS.EXCH.64 URZ, [UR6+0x38888], UR4 ;  /* 0x03888804063f75b2 */ /* 0x0006240008000100 */
[----:B---3--:R-:W-:Y:S01]  /*0630*/  NOP ;  /* 0x0000000000007918 */ /* 0x008fe20000000000 */
.L_x_4:
        /* <DEDUP_REMOVED lines=22> */
.L_x_5:
        /* <DEDUP_REMOVED lines=22> */
.L_x_6:
[----:B0-----:R-:W-:Y:S01]  /*0900*/  UMOV UR4, 0x1 ;  /* 0x0000000100047882 */ /* 0x001fe20000000000 */
[----:B------:R-:W-:Y:S01]  /*0910*/  PLOP3.LUT P0, PT, PT, PT, UP0, 0x80, 0x0 ;  /* 0x000000000000781c */ /* 0x000fe20003f0f008 */
[----:B------:R-:W-:Y:S01]  /*0920*/  USEL UR4, UR4, 0x2, !UP0 ;  /* 0x0000000204047887 */ /* 0x000fe2000c000000 */
[----:B------:R-:W-:-:S05]  /*0930*/  NOP ;  /* 0x0000000000007918 */ /* 0x000fca0000000000 */
[----:B------:R-:W-:-:S05]  /*0940*/  IMAD.U32 R3, RZ, RZ, UR4 ;  /* 0x00000004ff037e24 */ /* 0x000fca000f8e00ff */
[----:B------:R0:W-:Y:S01]  /*0950*/  STL [R1+0x34], R3 ;  /* 0x0000340301007387 */ /* 0x0001e20000100800 */
[----:B-12-4-:R-:W-:Y:S06]  /*0960*/  BAR.SYNC.DEFER_BLOCKING 0x0 ;  /* 0x0000000000007b1d */ /* 0x016fec0000010000 */
[----:B------:R-:W-:Y:S05]  /*0970*/  @!P0 BRA `(.L_x_7) ;  /* 0x000000b4003c8947 */ /* 0x000fea0003800000 */
.L_x_8:
[----:B------:R-:W-:-:S08]  /*0980*/  NOP ;  /* 0x0000000000007918 */ /* 0x000fd00000000000 */
[----:B------:R-:W1:Y:S02]  /*0990*/  USETMAXREG.TRY_ALLOC.CTAPOOL UP0, 0xf0 ;  /* 0x000000f0000079c8 */ /* 0x000e640008000600 */
[----:B-1----:R-:W-:-:S13]  /*09a0*/  PLOP3.LUT P0, PT, PT, PT, UP0, 0x80, 0x0 ;  /* 0x000000000000781c */ /* 0x002fda0003f0f008 */
[----:B------:R-:W-:Y:S05]  /*09b0*/  @!P0 BRA `(.L_x_8) ;  /* 0xfffffffc00f08947 */ /* 0x000fea000383ffff */
[----:B------:R-:W1:Y:S08]  /*09c0*/  S2UR UR4, SR_CTAID.X ;  /* 0x00000000000479c3 */ /* 0x000e700000002500 */
[----:B------:R-:W-:Y:S08]  /*09d0*/  BAR.ARV 0x8, 0x180 ;  /* 0x0206000000007b1d */ /* 0x000ff00000002000 */
[----:B------:R-:W1:Y:S02]  /*09e0*/  LDC R2, c[0x0][0xc34] ;  /* 0x00030d00ff027b82 */ /* 0x000e640000000800 */
[----:B-1----:R-:W-:-:S13]  /*09f0*/  ISETP.LE.AND P0, PT, R2, UR4, PT ;  /* 0x0000000402007c0c */ /* 0x002fda000bf03270 */
[----:B------:R-:W-:Y:S05]  /*0a00*/  @P0 EXIT ;  /* 0x000000000000094d */ /* 0x000fea0003800000 */
[----:B0-----:R-:W2:Y:S01]  /*0a10*/  LDL R3, [R1+0x34] ;  /* 0x0000340001037983 */ /* 0x001ea20000100800 */
[----:B------:R-:W-:Y:S01]  /*0a20*/  VIADD R0, R0, 0xffffff80 ;  /* 0xffffff8000007836 */ /* 0x000fe20000000000 */
[----:B------:R-:W-:Y:S01]  /*0a30*/  UMOV UR60, URZ ;  /* 0x0000003f003c7c82 */ /* 0x000fe20008000000 */
[----:B------:R-:W-:Y:S01]  /*0a40*/  IMAD.U32 R212, RZ, RZ, UR4 ;  /* 0x00000004ffd47e24 */ /* 0x000fe2000f8e00ff */
[----:B------:R-:W-:Y:S02]  /*0a50*/  UMOV UR4, URZ ;  /* 0x0000003f00047c82 */ /* 0x000fe40008000000 */
[----:B------:R-:W-:Y:S02]  /*0a60*/  IMAD.U32 R214, RZ, RZ, UR4 ;  /* 0x00000004ffd67e24 */ /* 0x000fe4000f8e00ff */
[----:B------:R-:W-:Y:S01]  /*0a70*/  IMAD.U32 R16, RZ, RZ, UR4 ;  /* 0x00000004ff107e24 */ /* 0x000fe2000f8e00ff */
[----:B--2---:R-:W-:Y:S02]  /*0a80*/  R2UR UR5, R3 ;  /* 0x00000000030572ca */ /* 0x004fe400000e0000 */
[----:B------:R-:W-:-:S04]  /*0a90*/  SHF.R.S32.HI R3, RZ, 0x1f, R0 ;  /* 0x0000001fff037819 */ /* 0x000fc80000011400 */
[CC--:B------:R-:W-:Y:S02]  /*0aa0*/  LEA.HI R2, R3.reuse, R0.reuse, RZ, 0x7 ;  /* 0x0000000003027211 */ /* 0x0c0fe400078f38ff */
[CC--:B------:R-:W-:Y:S02]  /*0ab0*/  LEA.HI R6, R3.reuse, R0.reuse, RZ, 0x5 ;  /* 0x0000000003067211 */ /* 0x0c0fe400078f28ff */
[----:B------:R-:W-:Y:S02]  /*0ac0*/  LOP3.LUT R5, R2, 0xffffff80, RZ, 0xc0, !PT ;  /* 0xffffff8002057812 */ /* 0x000fe400078ec0ff */
[CC--:B------:R-:W-:Y:S01]  /*0ad0*/  LEA.HI R4, R3.reuse, R0.reuse, RZ, 0x4 ;  /* 0x0000000003047211 */ /* 0x0c0fe200078f20ff */
[----:B------:R-:W-:Y:S01]  /*0ae0*/  IMAD.SHL.U32 R6, R6, 0x20, RZ ;  /* 0x0000002006067824 */ /* 0x000fe200078e00ff */
[CC--:B------:R-:W-:Y:S01]  /*0af0*/  LEA.HI R7, R3.reuse, R0.reuse, RZ, 0x2 ;  /* 0x0000000003077211 */ /* 0x0c0fe200078f10ff */
[----:B------:R-:W-:Y:S01]  /*0b00*/  IMAD.IADD R218, R0, 0x1, -R5 ;  /* 0x0000000100da7824 */ /* 0x000fe200078e0a05 */
[----:B------:R-:W-:Y:S01]  /*0b10*/  LEA.HI R213, R3, R0, RZ, 0x3 ;  /* 0x0000000003d57211 */ /* 0x000fe200078f18ff */
[----:B------:R-:W-:Y:S01]  /*0b20*/  ULOP3.LUT UR5, UR5, 0x1, URZ, 0xfc, !UPT ;  /* 0x0000000105057892 */ /* 0x000fe2000f8efc3f */
[----:B------:R-:W-:-:S02]  /*0b30*/  LOP3.LUT R13, R7, 0xfffffffc, RZ, 0xc0, !PT ;  /* 0xfffffffc070d7812 */ /* 0x000fc400078ec0ff */
[----:B------:R-:W-:Y:S02]  /*0b40*/  SHF.R.S32.HI R5, RZ, 0x1f, R218 ;  /* 0x0000001fff057819 */ /* 0x000fe400000114da */
[----:B------:R-:W-:Y:S01]  /*0b50*/  SHF.R.S32.HI R219, RZ, 0x7, R2 ;  /* 0x00000007ffdb7819 */ /* 0x000fe20000011402 */
[----:B------:R-:W-:Y:S01]  /*0b60*/  IMAD.IADD R13, R0, 0x1, -R13 ;  /* 0x00000001000d7824 */ /* 0x000fe200078e0a0d */
[----:B------:R-:W-:Y:S01]  /*0b70*/  LEA.HI R3, R5, R218, RZ, 0x2 ;  /* 0x000000da05037211 */ /* 0x000fe200078f10ff */
[----:B------:R-:W-:Y:S01]  /*0b80*/  IMAD.U32 R226, RZ, RZ, UR5 ;  /* 0x00000005ffe27e24 */ /* 0x000fe2000f8e00ff */
[----:B------:R-:W-:Y:S02]  /*0b90*/  LOP3.LUT R7, R4, 0x3fffff0, RZ, 0xc0, !PT ;  /* 0x03fffff004077812 */ /* 0x000fe400078ec0ff */
[--C-:B------:R-:W-:Y:S02]  /*0ba0*/  SHF.R.S32.HI R8, RZ, 0x2, R3.reuse ;  /* 0x00000002ff087819 */ /* 0x100fe40000011403 */
[----:B------:R-:W-:Y:S01]  /*0bb0*/  SHF.R.S32.HI R11, RZ, 0x1f, R3 ;  /* 0x0000001fff0b7819 */ /* 0x000fe20000011403 */
[----:B------:R-:W-:Y:S01]  /*0bc0*/  IMAD.IADD R7, R0, 0x1, -R7 ;  /* 0x0000000100077824 */ /* 0x000fe200078e0a07 */
[----:B------:R-:W-:-:S02]  /*0bd0*/  LOP3.LUT R23, R213, 0xfffffff8, RZ, 0xc0, !PT ;  /* 0xfffffff8d5177812 */ /* 0x000fc400078ec0ff */
[----:B------:R-:W-:Y:S02]  /*0be0*/  LEA.HI R11, R11, R8, RZ, 0x3 ;  /* 0x000000080b0b7211 */ /* 0x000fe400078f18ff */
[----:B------:R-:W-:Y:S01]  /*0bf0*/  SHF.R.S32.HI R9, RZ, 0x4, R4 ;  /* 0x00000004ff097819 */ /* 0x000fe20000011404 */
[----:B------:R-:W-:Y:S01]  /*0c00*/  IMAD.IADD R23, R0, 0x1, -R23 ;  /* 0x0000000100177824 */ /* 0x000fe200078e0a17 */
[----:B------:R-:W-:Y:S02]  /*0c10*/  LOP3.LUT R11, R11, 0xfffffff8, RZ, 0xc0, !PT ;  /* 0xfffffff80b0b7812 */ /* 0x000fe400078ec0ff */
[----:B------:R-:W-:Y:S01]  /*0c20*/  LEA.HI R2, R2, R219, RZ, 0x1 ;  /* 0x000000db02027211 */ /* 0x000fe200078f08ff */
[----:B------:R-:W-:Y:S01]  /*0c30*/  IMAD.SHL.U32 R17, R23, 0x8, RZ ;  /* 0x0000000817117824 */ /* 0x000fe200078e00ff */
[----:B------:R-:W-:Y:S01]  /*0c40*/  LEA.HI R5, R5, R218, RZ, 0x5 ;  /* 0x000000da05057211 */ /* 0x000fe200078f28ff */
[----:B------:R-:W-:Y:S01]  /*0c50*/  IMAD.IADD R8, R8, 0x1, -R11 ;  /* 0x0000000108087824 */ /* 0x000fe200078e0a0b */
[----:B------:R-:W-:Y:S01]  /*0c60*/  LEA.HI R4, R4, R9, RZ, 0x1 ;  /* 0x0000000904047211 */ /* 0x000fe200078f08ff */
[----:B------:R-:W-:Y:S01]  /*0c70*/  VIADD R22, R17, 0x40 ;  /* 0x0000004011167836 */ /* 0x000fe20000000000 */
[----:B------:R-:W-:Y:S01]  /*0c80*/  LEA.HI R0, R13, R13, RZ, 0x1 ;  /* 0x0000000d0d007211 */ /* 0x000fe200078f08ff */
[C---:B------:R-:W-:Y:S01]  /*0c90*/  VIADD R19, R17.reuse, 0x80 ;  /* 0x0000008011137836 */ /* 0x040fe20000000000 */
[----:B------:R-:W-:Y:S01]  /*0ca0*/  LOP3.LUT R2, R2, 0x3fffffe, RZ, 0xc0, !PT ;  /* 0x03fffffe02027812 */ /* 0x000fe200078ec0ff */
[----:B------:R-:W-:Y:S01]  /*0cb0*/  VIADD R18, R17, 0xc0 ;  /* 0x000000c011127836 */ /* 0x000fe20000000000 */
[----:B------:R-:W-:-:S02]  /*0cc0*/  SHF.R.S32.HI R5, RZ, 0x5, R5 ;  /* 0x00000005ff057819 */ /* 0x000fc40000011405 */
[----:B------:R-:W-:Y:S01]  /*0cd0*/  LOP3.LUT R6, R6, 0xfffffc00, RZ, 0xc0, !PT ;  /* 0xfffffc0006067812 */ /* 0x000fe200078ec0ff */
[----:B------:R-:W-:Y:S01]  /*0ce0*/  IMAD.IADD R2, R219, 0x1, -R2 ;  /* 0x00000001db027824 */ /* 0x000fe200078e0a02 */
[----:B------:R-:W-:Y:S01]  /*0cf0*/  LOP3.LUT R4, R4, 0x1ffffffe, RZ, 0xc0, !PT ;  /* 0x1ffffffe04047812 */ /* 0x000fe200078ec0ff */
[----:B------:R-:W-:Y:S01]  /*0d00*/  IMAD R5, R5, 0x10, R8 ;  /* 0x0000001005057824 */ /* 0x000fe200078e0208 */
[----:B------:R-:W-:Y:S01]  /*0d10*/  LOP3.LUT R3, R3, 0x7ffffffc, RZ, 0xc0, !PT ;  /* 0x7ffffffc03037812 */ /* 0x000fe200078ec0ff */
[----:B------:R-:W-:Y:S01]  /*0d20*/  IMAD R7, R7, 0x40, R6 ;  /* 0x0000004007077824 */ /* 0x000fe200078e0206 */
[----:B------:R-:W-:Y:S01]  /*0d30*/  LOP3.LUT R0, R0, 0x1ffffffe, RZ, 0xc0, !PT ;  /* 0x1ffffffe00007812 */ /* 0x000fe200078ec0ff */
[----:B------:R-:W-:Y:S01]  /*0d40*/  IMAD.IADD R4, R9, 0x1, -R4 ;  /* 0x0000000109047824 */ /* 0x000fe200078e0a04 */
[----:B------:R-:W-:Y:S01]  /*0d50*/  SHF.R.S32.HI R213, RZ, 0x3, R213 ;  /* 0x00000003ffd57819 */ /* 0x000fe200000114d5 */
[----:B------:R-:W-:Y:S01]  /*0d60*/  IMAD.MOV.U32 R6, RZ, RZ, -0x2 ;  /* 0xfffffffeff067424 */ /* 0x000fe200078e00ff */
[----:B------:R-:W-:Y:S01]  /*0d70*/  SHF.R.S32.HI R229, RZ, 0x1f, R22 ;  /* 0x0000001fffe57819 */ /* 0x000fe20000011416 */
[----:B------:R-:W-:Y:S01]  /*0d80*/  IMAD.IADD R3, R218, 0x1, -R3 ;  /* 0x00000001da037824 */ /* 0x000fe200078e0a03 */
[----:B------:R-:W-:Y:S01]  /*0d90*/  SHF.R.S32.HI R228, RZ, 0x1f, R19 ;  /* 0x0000001fffe47819 */ /* 0x000fe20000011413 */
[----:B------:R-:W-:Y:S01]  /*0da0*/  IMAD.IADD R221, R13, 0x1, -R0 ;  /* 0x000000010ddd7824 */ /* 0x000fe200078e0a00 */
[----:B------:R-:W-:Y:S01]  /*0db0*/  SHF.R.S32.HI R227, RZ, 0x1f, R18 ;  /* 0x0000001fffe37819 */ /* 0x000fe20000011412 */
[----:B------:R-:W-:-:S02]  /*0dc0*/  IMAD R220, R2, 0x40, R5 ;  /* 0x0000004002dc7824 */ /* 0x000fc400078e0205 */
[----:B------:R-:W-:Y:S02]  /*0dd0*/  IMAD R224, R4, 0x8, R7 ;  /* 0x0000000804e07824 */ /* 0x000fe400078e0207 */
[----:B------:R-:W-:Y:S02]  /*0de0*/  IMAD R225, R3, R6, 0x50 ;  /* 0x0000005003e17424 */ /* 0x000fe400078e0206 */
[----:B------:R-:W-:-:S07]  /*0df0*/  IMAD R221, R221, 0x8, R220 ;  /* 0x00000008dddd7824 */ /* 0x000fce00078e02dc */
.L_x_37:
[----:B------:R-:W0:Y:S01]  /*0e00*/  SHFL.IDX PT, R0, R219, RZ, 0x1f ;  /* 0x00001fffdb007589 */ /* 0x000e2200000e0000 */
[----:B-1----:R-:W1:Y:S01]  /*0e10*/  S2UR UR4, SR_CgaCtaId ;  /* 0x00000000000479c3 */ /* 0x002e620000008800 */
[----:B------:R-:W-:Y:S01]  /*0e20*/  ULDC.64 UR6, c[0x0][0x418] ;  /* 0x0001060000067ab9 */ /* 0x000fe20000000a00 */
[----:B------:R-:W-:Y:S01]  /*0e30*/  ULDC UR5, c[0x0][0xc38] ;  /* 0x00030e0000057ab9 */ /* 0x000fe20000000800 */
[----:B------:R-:W-:Y:S01]  /*0e40*/  UISETP.NE.U32.AND UP0, UPT, UR6, URZ, UPT ;  /* 0x0000003f0600728c */ /* 0x000fe2000bf05070 */
[----:B------:R-:W-:Y:S01]  /*0e50*/  R2UR UR13, R212 ;  /* 0x00000000d40d72ca */ /* 0x000fe200000e0000 */
[----:B------:R-:W-:Y:S02]  /*0e60*/  UISETP.NE.AND UP1, UPT, UR5, 0x1, UPT ;  /* 0x000000010500788c */ /* 0x000fe4000bf25270 */
[----:B------:R-:W-:Y:S01]  /*0e70*/  UISETP.NE.AND.EX UP0, UPT, UR7, URZ, UPT, UP0 ;  /* 0x0000003f0700728c */ /* 0x000fe2000bf05300 */
[----:B------:R-:W-:Y:S01]  /*0e80*/  ULDC UR5, c[0x0][0xc44] ;  /* 0x0003110000057ab9 */ /* 0x000fe20000000800 */
[----:B------:R-:W-:Y:S01]  /*0e90*/  UMOV UR36, 0x400 ;  /* 0x0000040000247882 */ /* 0x000fe20000000000 */
[----:B------:R-:W-:Y:S01]  /*0ea0*/  UISETP.NE.AND UP2, UPT, UR5, 0x1, UPT ;  /* 0x000000010500788c */ /* 0x000fe2000bf45270 */
[----:B------:R-:W-:Y:S01]  /*0eb0*/  ULDC UR61, c[0x0][0x424] ;  /* 0x00010900003d7ab9 */ /* 0x000fe20000000800 */
[----:B------:R-:W-:Y:S01]  /*0ec0*/  ULDC UR10, c[0x0][0x2f0] ;  /* 0x0000bc00000a7ab9 */ /* 0x000fe20000000800 */
[----:B------:R-:W-:-:S03]  /*0ed0*/  USEL UR61, UR61, 0x1, UP0 ;  /* 0x000000013d3d7887 */ /* 0x000fc60008000000 */
[----:B------:R-:W-:Y:S01]  /*0ee0*/  @UP1 ULDC UR12, c[0x0][0xc40] ;  /* 0x00031000000c1ab9 */ /* 0x000fe20000000800 */
[----:B------:R-:W-:Y:S01]  /*0ef0*/  UMOV UR14, UR13 ;  /* 0x0000000d000e7c82 */ /* 0x000fe20008000000 */
[----:B------:R-:W-:-:S03]  /*0f00*/  UIMAD UR61, UR61, UR10, URZ ;  /* 0x0000000a3d3d72a4 */ /* 0x000fc6000f8e023f */
[----:B------:R-:W-:Y:S01]  /*0f10*/  @UP2 ULDC.64 UR8, c[0x0][0xc48] ;  /* 0x0003120000082ab9 */ /* 0x000fe20000000a00 */
[----:B0-----:R-:W-:Y:S01]  /*0f20*/  R2UR UR6, R0 ;  /* 0x00000000000672ca */ /* 0x001fe200000e0000 */
[----:B-1----:R-:W-:-:S03]  /*0f30*/  ULEA UR36, UR4, UR36, 0x18 ;  /* 0x0000002404247291 */ /* 0x002fc6000f8ec03f */
[----:B------:R-:W-:Y:S01]  /*0f40*/  @UP1 ULDC UR4, c[0x0][0xc3c] ;  /* 0x00030f0000041ab9 */ /* 0x000fe20000000800 */
[----:B------:R-:W-:Y:S02]  /*0f50*/  UIADD3 UR11, UR36, 0x14400, URZ ;  /* 0x00014400240b7890 */ /* 0x000fe4000fffe03f */
[----:B------:R-:W-:Y:S02]  /*0f60*/  UIMAD.WIDE.U32 UR4, UR13, UR4, URZ ;  /* 0x000000040d0472a5 */ /* 0x000fe4000f8e003f */
[----:B------:R-:W-:Y:S02]  /*0f70*/  ULOP3.LUT UP0, URZ, UR11, 0x9f, URZ, 0xc0, !UPT ;  /* 0x0000009f0b3f7892 */ /* 0x000fe4000f80c03f */
[----:B------:R-:W-:Y:S02]  /*0f80*/  @UP1 USHF.R.U32.HI UR14, URZ, UR12, UR5 ;  /* 0x0000000c3f0e1299 */ /* 0x000fe40008011605 */
[----:B------:R-:W-:Y:S02]  /*0f90*/  ULEA.HI UR7, UR6, UR6, URZ, 0x1 ;  /* 0x0000000606077291 */ /* 0x000fe4000f8f083f */
[----:B------:R-:W-:Y:S01]  /*0fa0*/  UIMAD.WIDE.U32 UR4, UR14, UR8, URZ ;  /* 0x000000080e0472a5 */ /* 0x000fe2000f8e003f */
[----:B------:R-:W-:Y:S01]  /*0fb0*/  PLOP3.LUT P0, PT, PT, PT, UP0, 0x80, 0x0 ;  /* 0x000000000000781c */ /* 0x000fe20003f0f008 */
[----:B------:R-:W-:Y:S01]  /*0fc0*/  ULOP3.LUT UR7, UR7, 0x1e, URZ, 0xc0, !UPT ;  /* 0x0000001e07077892 */ /* 0x000fe2000f8ec03f */
[----:B------:R-:W-:Y:S01]  /*0fd0*/  IMAD.U32 R216, RZ, RZ, UR14 ;  /* 0x0000000effd87e24 */ /* 0x000fe2000f8e00ff */
[----:B------:R-:W-:Y:S01]  /*0fe0*/  UMOV UR10, UR14 ;  /* 0x0000000e000a7c82 */ /* 0x000fe20008000000 */
[----:B------:R-:W-:-:S02]  /*0ff0*/  @UP2 USHF.R.U32.HI UR10, URZ, UR9, UR5 ;  /* 0x000000093f0a2299 */ /* 0x000fc40008011605 */
[----:B------:R-:W-:Y:S02]  /*1000*/  UIADD3 UR7, UR6, -UR7, URZ ;  /* 0x8000000706077290 */ /* 0x000fe4000fffe03f */
[----:B------:R-:W-:Y:S02]  /*1010*/  UIADD3 UR6, UR61, 0x4f, URZ ;  /* 0x0000004f3d067890 */ /* 0x000fe4000fffe03f */
[----:B------:R-:W-:Y:S01]  /*1020*/  ULEA UR8, UR7, UR11, 0xd ;  /* 0x0000000b07087291 */ /* 0x000fe2000f8e683f */
[----:B------:R-:W-:Y:S01]  /*1030*/  MOV R215, UR10 ;  /* 0x0000000a00d77c02 */ /* 0x000fe20008000f00 */
[----:B------:R-:W-:Y:S02]  /*1040*/  UIMAD.WIDE UR6, UR6, 0x66666667, URZ ;  /* 0x66666667060678a5 */ /* 0x000fe4000f8e023f */
[----:B------:R-:W-:Y:S02]  /*1050*/  USHF.R.U32.HI UR8, URZ, 0x4, UR8 ;  /* 0x000000043f087899 */ /* 0x000fe40008011608 */
[----:B------:R-:W-:-:S02]  /*1060*/  USHF.R.U32.HI UR4, URZ, 0x1f, UR7 ;  /* 0x0000001f3f047899 */ /* 0x000fc40008011607 */
[----:B------:R-:W-:Y:S02]  /*1070*/  ULOP3.LUT UR37, UR8, 0x3fff, URZ, 0xc0, !UPT ;  /* 0x00003fff08257892 */ /* 0x000fe4000f8ec03f */
[----:B------:R-:W-:-:S03]  /*1080*/  ULEA.HI.SX32 UR5, UR7, UR4, 0x1b ;  /* 0x0000000407057291 */ /* 0x000fc6000f8fda3f */
[----:B------:R-:W-:Y:S02]  /*1090*/  UMOV UR4, UR13 ;  /* 0x0000000d00047c82 */ /* 0x000fe40008000000 */
[----:B------:R-:W-:Y:S02]  /*10a0*/  IMAD.U32 R217, RZ, RZ, UR4 ;  /* 0x00000004ffd97e24 */ /* 0x000fe4000f8e00ff */
[----:B------:R-:W-:Y:S01]  /*10b0*/  IMAD.U32 R152, RZ, RZ, UR5 ;  /* 0x00000005ff987e24 */ /* 0x000fe2000f8e00ff */
[----:B---3--:R-:W-:Y:S06]  /*10c0*/  @!P0 BRA `(.L_x_9) ;  /* 0x0000000000408947 */ /* 0x008fec0003800000 */
[----:B------:R-:W-:Y:S01]  /*10d0*/  MOV R0, 0x0 ;  /* 0x0000000000007802 */ /* 0x000fe20000000f00 */
[----:B------:R-:W-:Y:S01]  /*10e0*/  ULDC.64 UR4, c[0x4][0x1b8] ;  /* 0x01006e0000047ab9 */ /* 0x000fe20000000a00 */
[----:B------:R-:W-:Y:S01]  /*10f0*/  ULDC.64 UR6, c[0x4][0x138] ;  /* 0x01004e0000067ab9 */ /* 0x000fe20000000a00 */
[----:B------:R-:W-:Y:S01]  /*1100*/  IMAD.U32 R4, RZ, RZ, UR4 ;  /* 0x00000004ff047e24 */ /* 0x000fe2000f8e00ff */
[----:B------:R0:W1:Y:S01]  /*1110*/  LDC.64 R2, c[0x4][R0] ;  /* 0x0100000000027b82 */ /* 0x0000620000000a00 */
[----:B------:R-:W-:Y:S01]  /*1120*/  IMAD.U32 R5, RZ, RZ, UR5 ;  /* 0x00000005ff057e24 */ /* 0x000fe2000f8e00ff */
[----:B------:R-:W-:Y:S01]  /*1130*/  ULDC.64 UR4, c[0x4][0x1c0] ;  /* 0x0100700000047ab9 */ /* 0x000fe20000000a00 */
[----:B------:R-:W-:Y:S02]  /*1140*/  IMAD.U32 R10, RZ, RZ, UR6 ;  /* 0x00000006ff0a7e24 */ /* 0x000fe4000f8e00ff */
[----:B------:R-:W-:Y:S02]  /*1150*/  IMAD.U32 R6, RZ, RZ, UR4 ;  /* 0x00000004ff067e24 */ /* 0x000fe4000f8e00ff */
[----:B------:R-:W-:-:S02]  /*1160*/  IMAD.U32 R7, RZ, RZ, UR5 ;  /* 0x00000005ff077e24 */ /* 0x000fc4000f8e00ff */
[----:B------:R-:W-:Y:S02]  /*1170*/  IMAD.U32 R11, RZ, RZ, UR7 ;  /* 0x00000007ff0b7e24 */ /* 0x000fe4000f8e00ff */
[----:B------:R-:W-:Y:S02]  /*1180*/  IMAD.MOV.U32 R8, RZ, RZ, 0x70 ;  /* 0x00000070ff087424 */ /* 0x000fe400078e00ff */
[----:B------:R-:W-:Y:S02]  /*1190*/  IMAD.MOV.U32 R12, RZ, RZ, 0x1 ;  /* 0x00000001ff0c7424 */ /* 0x000fe400078e00ff */
[----:B0-----:R-:W-:-:S07]  /*11a0*/  IMAD.MOV.U32 R13, RZ, RZ, RZ ;  /* 0x000000ffff0d7224 */ /* 0x001fce00078e00ff */
[----:B------:R-:W-:-:S07]  /*11b0*/  LEPC R20, `(.L_x_9) ;  /* 0x000000001014794e */ /* 0x000fce0000000000 */
[----:B-1----:R-:W-:Y:S05]  /*11c0*/  CALL.ABS.NOINC R2 ;  /* 0x0000000002007343 */ /* 0x002fea0003c00000 */
.L_x_9:
[----:B------:R-:W-:Y:S02]  /*11d0*/  R2UR UR4, R214 ;  /* 0x00000000d60472ca */ /* 0x000fe400000e0000 */
[----:B------:R-:W-:-:S11]  /*11e0*/  R2UR UR5, R226 ;  /* 0x00000000e20572ca */ /* 0x000fd600000e0000 */
[----:B------:R-:W-:Y:S02]  /*11f0*/  ULOP3.LUT UR4, UR4, 0x1, URZ, 0xc0, !UPT ;  /* 0x0000000104047892 */ /* 0x000fe4000f8ec03f */
[----:B------:R-:W-:-:S04]  /*1200*/  IMAD.U32 R2, RZ, RZ, UR5 ;  /* 0x00000005ff027e24 */ /* 0x000fc8000f8e00ff */
[----:B------:R-:W-:Y:S01]  /*1210*/  IMAD.U32 R0, RZ, RZ, UR4 ;  /* 0x00000004ff007e24 */ /* 0x000fe2000f8e00ff */
[----:B------:R-:W-:-:S04]  /*1220*/  ISETP.NE.AND P0, PT, R2, 0x3, PT ;  /* 0x000000030200780c */ /* 0x000fc80003f05270 */
[----:B------:R-:W-:-:S04]  /*1230*/  SHF.L.U32 R0, R0, 0x1f, RZ ;  /* 0x0000001f00007819 */ /* 0x000fc800000006ff */
[----:B------:R-:W0:Y:S02]  /*1240*/  SYNCS.PHASECHK.TRANS64.TRYWAIT P1, [UR36+0x38800], R0 ;  /* 0x03880000ff0075a7 */ /* 0x000e240008020164 */
[----:B0-----:R-:W-:Y:S05]  /*1250*/  @!P1 BRA `(.L_x_10) ;  /* 0x000000f800a09947 */ /* 0x001fea0003800000 */
.L_x_138:
[----:B------:R-:W-:Y:S05]  /*1260*/  @!P0 BRA `(.L_x_11) ;  /* 0x0000000000048947 */ /* 0x000fea0003800000 */
[----:B------:R-:W-:Y:S01]  /*1270*/  BPT.TRAP 0x1 ;  /* 0x000000040000795c */ /* 0x000fe20000300000 */
.L_x_11:
[----:B------:R-:W-:Y:S01]  /*1280*/  R2UR UR4, R16 ;  /* 0x00000000100472ca */ /* 0x000fe200000e0000 */
[----:B0-----:R-:W-:-:S05]  /*1290*/  IMAD.U32 R0, RZ, RZ, UR60 ;  /* 0x0000003cff007e24 */ /* 0x001fca000f8e00ff */
[----:B------:R-:W-:-:S07]  /*12a0*/  LEA R0, R0, UR36, 0x3 ;  /* 0x0000002400007c11 */ /* 0x000fce000f8e18ff */
[----:B------:R-:W-:-:S05]  /*12b0*/  IMAD.U32 R3, RZ, RZ, UR4 ;  /* 0x00000004ff037e24 */ /* 0x000fca000f8e00ff */
[----:B------:R-:W-:-:S04]  /*12c0*/  SHF.L.U32 R3, R3, 0x1f, RZ ;  /* 0x0000001f03037819 */ /* 0x000fc800000006ff */
[----:B------:R0:W1:Y:S01]  /*12d0*/  SYNCS.PHASECHK.TRANS64.TRYWAIT P2, [R0+URZ+0x38830], R3 ;  /* 0x03883003000075a7 */ /* 0x000062000804017f */
[----:B------:R-:W-:Y:S05]  /*12e0*/  @!P0 BRA `(.L_x_12) ;  /* 0x0000000000048947 */ /* 0x000fea0003800000 */
[----:B------:R-:W-:Y:S01]  /*12f0*/  BPT.TRAP 0x1 ;  /* 0x000000040000795c */ /* 0x000fe20000300000 */
.L_x_12:
[----:B------:R-:W2:Y:S01]  /*1300*/  S2R R2, SR_TID.X ;  /* 0x0000000000027919 */ /* 0x000ea20000002100 */
[----:B------:R-:W-:Y:S01]  /*1310*/  IMAD.MOV.U32 R151, RZ, RZ, RZ ;  /* 0x000000ffff977224 */ /* 0x000fe200078e00ff */
[----:B--2---:R-:W-:-:S04]  /*1320*/  LOP3.LUT R2, R2, 0x7f, RZ, 0xc0, !PT ;  /* 0x0000007f02027812 */ /* 0x004fc800078ec0ff */
[----:B------:R-:W-:Y:S01]  /*1330*/  ISETP.NE.AND P1, PT, R2, RZ, PT ;  /* 0x000000ff0200720c */ /* 0x000fe20003f25270 */
[----:B-1----:R-:W-:-:S12]  /*1340*/  @P2 BRA `(.L_x_13) ;  /* 0x0000000000082947 */ /* 0x002fd80003800000 */
[----:B------:R-:W1:Y:S02]  /*1350*/  SYNCS.PHASECHK.TRANS64.TRYWAIT P2, [R0+URZ+0x38830], R3 ;  /* 0x03883003000075a7 */ /* 0x000e64000804017f */
[----:B-1----:R-:W-:Y:S05]  /*1360*/  @!P2 BRA `(.L_x_14) ;  /* 0x000000f80074a947 */ /* 0x002fea0003800000 */
.L_x_13:
[----:B------:R-:W-:Y:S05]  /*1370*/  WARPSYNC.ALL ;  /* 0x0000000000007948 */ /* 0x000fea0003800000 */
[----:B------:R-:W-:Y:S01]  /*1380*/  UIADD3 UR36, UR36, 0x24400, URZ ;  /* 0x0002440024247890 */ /* 0x000fe2000fffe03f */
[----:B------:R-:W-:Y:S01]  /*1390*/  WARPGROUP.ARRIVE ;  /* 0x00000000000079c5 */ /* 0x000fe20000000000 */
[----:B------:R-:W-:Y:S01]  /*13a0*/  ULOP3.LUT UR5, UR37, 0x10000, URZ, 0xfc, !UPT ;  /* 0x0001000025057892 */ /* 0x000fe2000f8efc3f */
[----:B------:R-:W-:Y:S01]  /*13b0*/  VIADD R2, R225, UR61 ;  /* 0x0000003de1027c36 */ /* 0x000fe20008000000 */
[----:B------:R-:W-:Y:S01]  /*13c0*/  USHF.R.U32.HI UR36, URZ, 0x4, UR36 ;  /* 0x000000043f247899 */ /* 0x000fe20008011624 */
[----:B------:R-:W-:Y:S01]  /*13d0*/  P2R R21, PR, RZ, 0x1 ;  /* 0x00000001ff157803 */ /* 0x000fe20000000000 */
[----:B------:R-:W-:Y:S01]  /*13e0*/  UMOV UR9, 0x40000040 ;  /* 0x4000004000097882 */ /* 0x000fe20000000000 */
[----:B------:R-:W-:Y:S01]  /*13f0*/  UMOV UR11, 0x40000040 ;  /* 0x40000040000b7882 */ /* 0x000fe20000000000 */
[----:B------:R-:W-:Y:S01]  /*1400*/  ULOP3.LUT UR36, UR36, 0x3fff, URZ, 0xc0, !UPT ;  /* 0x00003fff24247892 */ /* 0x000fe2000f8ec03f */
[----:B------:R-:W-:Y:S01]  /*1410*/  IMAD.U32 R13, RZ, RZ, UR9 ;  /* 0x00000009ff0d7e24 */ /* 0x000fe2000f8e00ff */
[----:B------:R-:W-:Y:S01]  /*1420*/  UMOV UR8, UR5 ;  /* 0x0000000500087c82 */ /* 0x000fe20008000000 */
[----:B------:R-:W-:Y:S01]  /*1430*/  UMOV UR15, UR9 ;  /* 0x00000009000f7c82 */ /* 0x000fe20008000000 */
[----:B------:R-:W-:Y:S01]  /*1440*/  ULOP3.LUT UR4, UR36, 0x10000, URZ, 0xfc, !UPT ;  /* 0x0001000024047892 */ /* 0x000fe2000f8efc3f */
[----:B------:R-:W-:Y:S01]  /*1450*/  IMAD.U32 R12, RZ, RZ, UR8 ;  /* 0x00000008ff0c7e24 */ /* 0x000fe2000f8e00ff */
[----:B------:R-:W-:Y:S01]  /*1460*/  UMOV UR14, UR8 ;  /* 0x00000008000e7c82 */ /* 0x000fe20008000000 */
[----:B------:R-:W-:Y:S01]  /*1470*/  UIADD3 UR7, UR5, 0x2, URZ ;  /* 0x0000000205077890 */ /* 0x000fe2000fffe03f */
[----:B01----:R-:W-:Y:S01]  /*1480*/  @!P1 VIADD R0, R0, 0x38840 ;  /* 0x0003884000009836 */ /* 0x003fe20000000000 */
[----:B------:R-:W-:Y:S01]  /*1490*/  UMOV UR17, 0x40000040 ;  /* 0x4000004000117882 */ /* 0x000fe20000000000 */
[----:B------:R-:W-:Y:S01]  /*14a0*/  IMAD.U32 R15, RZ, RZ, UR4 ;  /* 0x00000004ff0f7e24 */ /* 0x000fe2000f8e00ff */
[----:B------:R-:W-:Y:S01]  /*14b0*/  UIMAD UR4, UR60, 0xa00, UR4 ;  /* 0x00000a003c0478a4 */ /* 0x000fe2000f8e0204 */
[----:B------:R-:W-:Y:S01]  /*14c0*/  IMAD.U32 R11, RZ, RZ, UR17 ;  /* 0x00000011ff0b7e24 */ /* 0x000fe2000f8e00ff */
[----:B------:R-:W-:Y:S01]  /*14d0*/  UMOV UR19, 0x40000040 ;  /* 0x4000004000137882 */ /* 0x000fe20000000000 */
[----:B------:R-:W-:Y:S01]  /*14e0*/  UMOV UR16, UR7 ;  /* 0x0000000700107c82 */ /* 0x000fe20008000000 */
[----:B------:R-:W-:Y:S01]  /*14f0*/  UIADD3 UR6, UR4, 0x200, URZ ;  /* 0x0000020004067890 */ /* 0x000fe2000fffe03f */
[----:B------:R-:W-:Y:S01]  /*1500*/  IMAD.U32 R10, RZ, RZ, UR16 ;  /* 0x00000010ff0a7e24 */ /* 0x000fe2000f8e00ff */
[----:B------:R-:W-:Y:S01]  /*1510*/  UIADD3 UR12, UR4, 0x2, URZ ;  /* 0x00000002040c7890 */ /* 0x000fe2000fffe03f */
[----:B------:R-:W-:Y:S01]  /*1520*/  @!P1 PRMT R0, RZ, 0x654, R0 ;  /* 0x00000654ff009816 */ /* 0x000fe20000000000 */
[----:B------:R-:W-:Y:S01]  /*1530*/  UMOV UR10, UR4 ;  /* 0x00000004000a7c82 */ /* 0x000fe20008000000 */
[----:B------:R-:W-:Y:S01]  /*1540*/  UIADD3 UR7, UR5, 0x4, URZ ;  /* 0x0000000405077890 */ /* 0x000fe2000fffe03f */
[----:B------:R-:W-:Y:S01]  /*1550*/  HGMMA.64x16x16.F32.BF16 R56, gdesc[UR8], RZ, !UPT, gsb0 ;  /* 0x00200000083879f0 */ /* 0x000fe2000c0018ff */
[----:B------:R-:W-:Y:S01]  /*1560*/  UIADD3 UR10, UR4, 0x80, URZ ;  /* 0x00000080040a7890 */ /* 0x000fe2000fffe03f */
[--C-:B------:R-:W-:Y:S01]  /*1570*/  IMAD.MOV.U32 R150, RZ, RZ, R151.reuse ;  /* 0x000000ffff967224 */ /* 0x100fe200078e0097 */
[----:B------:R-:W-:Y:S01]  /*1580*/  UMOV UR8, UR14 ;  /* 0x0000000e00087c82 */ /* 0x000fe20008000000 */
[----:B------:R-:W-:Y:S01]  /*1590*/  UMOV UR9, UR15 ;  /* 0x0000000f00097c82 */ /* 0x000fe20008000000 */
[----:B------:R-:W-:Y:S01]  /*15a0*/  UMOV UR11, 0x40000040 ;  /* 0x40000040000b7882 */ /* 0x000fe20000000000 */
[----:B------:R-:W-:Y:S01]  /*15b0*/  UMOV UR18, UR12 ;  /* 0x0000000c00127c82 */ /* 0x000fe20008000000 */
[----:B------:R-:W-:Y:S01]  /*15c0*/  UIADD3 UR12, UR4, 0x4, URZ ;  /* 0x00000004040c7890 */ /* 0x000fe2000fffe03f */
[--C-:B------:R-:W-:Y:S01]  /*15d0*/  IMAD.MOV.U32 R149, RZ, RZ, R151.reuse ;  /* 0x000000ffff957224 */ /* 0x100fe200078e0097 */
[----:B------:R-:W-:Y:S01]  /*15e0*/  UMOV UR13, 0x40000040 ;  /* 0x40000040000d7882 */ /* 0x000fe20000000000 */
[----:B------:R-:W-:Y:S01]  /*15f0*/  UIADD3 UR20, UR5, 0x404, URZ ;  /* 0x0000040405147890 */ /* 0x000fe2000fffe03f */
[--C-:B------:R-:W-:Y:S01]  /*1600*/  IMAD.MOV.U32 R148, RZ, RZ, R151.reuse ;  /* 0x000000ffff947224 */ /* 0x100fe200078e0097 */
[----:B------:R-:W-:Y:S01]  /*1610*/  UIADD3 UR22, UR4, 0x284, URZ ;  /* 0x0000028404167890 */ /* 0x000fe2000fffe03f */
[--C-:B------:R-:W-:Y:S01]  /*1620*/  IMAD.MOV.U32 R147, RZ, RZ, R151.reuse ;  /* 0x000000ffff937224 */ /* 0x100fe200078e0097 */
[----:B------:R-:W-:Y:S01]  /*1630*/  UMOV UR21, 0x40000040 ;  /* 0x4000004000157882 */ /* 0x000fe20000000000 */
        /* <DEDUP_REMOVED lines=34> */
[----:B------:R-:W-:Y:S01]  /*1860*/  IMAD.MOV.U32 R135, RZ, RZ, R151 ;  /* 0x000000ffff877224 */ /* 0x000fe200078e0097 */
[----:B------:R-:W-:Y:S01]  /*1870*/  UMOV UR45, 0x40000040 ;  /* 0x40000040002d7882 */ /* 0x000fe20000000000 */
[----:B------:R-:W-:Y:S01]  /*1880*/  UMOV UR47, 0x40000040 ;  /* 0x40000040002f7882 */ /* 0x000fe20000000000 */
[----:B------:R-:W-:-:S02]  /*1890*/  WARPGROUP.DEPBAR.LE gsb0, 0x0 ;  /* 0x00008000000079c5 */ /* 0x000fc40000010000 */
[----:B------:R-:W-:Y:S01]  /*18a0*/  WARPGROUP.ARRIVE ;  /* 0x00000000000079c5 */ /* 0x000fe20000000000 */
[----:B------:R-:W-:Y:S01]  /*18b0*/  UIADD3 UR48, UR5, 0xc02, URZ ;  /* 0x00000c0205307890 */ /* 0x000fe2000fffe03f */
[--C-:B------:R-:W-:Y:S01]  /*18c0*/  IMAD.MOV.U32 R134, RZ, RZ, R151.reuse ;  /* 0x000000ffff867224 */ /* 0x100fe200078e0097 */
[----:B------:R-:W-:Y:S01]  /*18d0*/  UIADD3 UR50, UR4, 0x782, URZ ;  /* 0x0000078204327890 */ /* 0x000fe2000fffe03f */
[--C-:B------:R-:W-:Y:S01]  /*18e0*/  IMAD.MOV.U32 R133, RZ, RZ, R151.reuse ;  /* 0x000000ffff857224 */ /* 0x100fe200078e0097 */
[----:B------:R-:W-:Y:S01]  /*18f0*/  UMOV UR49, 0x40000040 ;  /* 0x4000004000317882 */ /* 0x000fe20000000000 */
[----:B------:R-:W-:Y:S01]  /*1900*/  HGMMA.64x16x16.F32.BF16 R48, gdesc[UR8], RZ, !UPT, gsb0 ;  /* 0x00200000083079f0 */ /* 0x000fe2000c0018ff */
[----:B------:R-:W-:Y:S01]  /*1910*/  UIADD3 UR10, UR4, 0x100, URZ ;  /* 0x00000100040a7890 */ /* 0x000fe2000fffe03f */
[--C-:B------:R-:W-:Y:S01]  /*1920*/  IMAD.MOV.U32 R132, RZ, RZ, R151.reuse ;  /* 0x000000ffff847224 */ /* 0x100fe200078e0097 */
[----:B------:R-:W-:Y:S01]  /*1930*/  UMOV UR8, UR14 ;  /* 0x0000000e00087c82 */ /* 0x000fe20008000000 */
[----:B------:R-:W-:Y:S01]  /*1940*/  UMOV UR9, UR15 ;  /* 0x0000000f00097c82 */ /* 0x000fe20008000000 */
        /* <DEDUP_REMOVED lines=8> */
[----:B------:R-:W-:Y:S01]  /*19d0*/  UMOV UR57, 0x40000040 ;  /* 0x4000004000397882 */ /* 0x000fe20000000000 */
[----:B------:R-:W-:Y:S01]  /*19e0*/  UMOV UR59, 0x40000040 ;  /* 0x40000040003b7882 */ /* 0x000fe20000000000 */
[----:B------:R-:W-:Y:S01]  /*19f0*/  IMAD.U32 R7, RZ, RZ, UR57 ;  /* 0x00000039ff077e24 */ /* 0x000fe2000f8e00ff */
[----:B------:R-:W-:Y:S01]  /*1a00*/  UISETP.GE.AND UP0, UPT, UR61, 0x51, UPT ;  /* 0x000000513d00788c */ /* 0x000fe2000bf06270 */
[--C-:B------:R-:W-:Y:S01]  /*1a10*/  IMAD.MOV.U32 R129, RZ, RZ, R151.reuse ;  /* 0x000000ffff817224 */ /* 0x100fe200078e0097 */
[-C--:B------:R-:W-:Y:S01]  /*1a20*/  MOV R127, R151.reuse ;  /* 0x00000097007f7202 */ /* 0x080fe20000000f00 */
[--C-:B------:R-:W-:Y:S01]  /*1a30*/  IMAD.MOV.U32 R128, RZ, RZ, R151.reuse ;  /* 0x000000ffff807224 */ /* 0x100fe200078e0097 */
[-C--:B------:R-:W-:Y:S01]  /*1a40*/  MOV R100, R151.reuse ;  /* 0x0000009700647202 */ /* 0x080fe20000000f00 */
[--C-:B------:R-:W-:Y:S01]  /*1a50*/  IMAD.MOV.U32 R126, RZ, RZ, R151.reuse ;  /* 0x000000ffff7e7224 */ /* 0x100fe200078e0097 */
[----:B------:R-:W-:Y:S01]  /*1a60*/  MOV R73, R151 ;  /* 0x0000009700497202 */ /* 0x000fe20000000f00 */
[----:B------:R-:W-:-:S02]  /*1a70*/  IMAD.MOV.U32 R125, RZ, RZ, R151 ;  /* 0x000000ffff7d7224 */ /* 0x000fc400078e0097 */
[--C-:B------:R-:W-:Y:S02]  /*1a80*/  IMAD.MOV.U32 R124, RZ, RZ, R151.reuse ;  /* 0x000000ffff7c7224 */ /* 0x100fe400078e0097 */
[--C-:B------:R-:W-:Y:S02]  /*1a90*/  IMAD.MOV.U32 R123, RZ, RZ, R151.reuse ;  /* 0x000000ffff7b7224 */ /* 0x100fe400078e0097 */
[--C-:B------:R-:W-:Y:S02]  /*1aa0*/  IMAD.MOV.U32 R122, RZ, RZ, R151.reuse ;  /* 0x000000ffff7a7224 */ /* 0x100fe400078e0097 */
[--C-:B------:R-:W-:Y:S02]  /*1ab0*/  IMAD.MOV.U32 R121, RZ, RZ, R151.reuse ;  /* 0x000000ffff797224 */ /* 0x100fe400078e0097 */
[--C-:B------:R-:W-:Y:S02]  /*1ac0*/  IMAD.MOV.U32 R120, RZ, RZ, R151.reuse ;  /* 0x000000ffff787224 */ /* 0x100fe400078e0097 */
        /* <DEDUP_REMOVED lines=8> */
[--C-:B------:R-:W-:Y:S01]  /*1b50*/  IMAD.MOV.U32 R111, RZ, RZ, R151.reuse ;  /* 0x000000ffff6f7224 */ /* 0x100fe200078e0097 */
[----:B------:R-:W-:Y:S02]  /*1b60*/  WARPGROUP.DEPBAR.LE gsb0, 0x0 ;  /* 0x00008000000079c5 */ /* 0x000fe40000010000 */
[----:B------:R-:W-:Y:S01]  /*1b70*/  WARPGROUP.ARRIVE ;  /* 0x00000000000079c5 */ /* 0x000fe20000000000 */
[--C-:B------:R-:W-:Y:S02]  /*1b80*/  IMAD.MOV.U32 R110, RZ, RZ, R151.reuse ;  /* 0x000000ffff6e7224 */ /* 0x100fe400078e0097 */
[--C-:B------:R-:W-:Y:S02]  /*1b90*/  IMAD.MOV.U32 R109, RZ, RZ, R151.reuse ;  /* 0x000000ffff6d7224 */ /* 0x100fe400078e0097 */
[--C-:B------:R-:W-:Y:S01]  /*1ba0*/  IMAD.MOV.U32 R108, RZ, RZ, R151.reuse ;  /* 0x000000ffff6c7224 */ /* 0x100fe200078e0097 */
[----:B------:R-:W-:Y:S01]  /*1bb0*/  HGMMA.64x16x16.F32.BF16 R40, gdesc[UR8], RZ, !UPT, gsb0 ;  /* 0x00200000082879f0 */ /* 0x000fe2000c0018ff */
[----:B------:R-:W-:Y:S01]  /*1bc0*/  UIADD3 UR10, UR4, 0x180, URZ ;  /* 0x00000180040a7890 */ /* 0x000fe2000fffe03f */
[--C-:B------:R-:W-:Y:S01]  /*1bd0*/  IMAD.MOV.U32 R107, RZ, RZ, R151.reuse ;  /* 0x000000ffff6b7224 */ /* 0x100fe200078e0097 */
[----:B------:R-:W-:Y:S01]  /*1be0*/  UMOV UR8, UR14 ;  /* 0x0000000e00087c82 */ /* 0x000fe20008000000 */
[----:B------:R-:W-:Y:S01]  /*1bf0*/  UMOV UR9, UR15 ;  /* 0x0000000f00097c82 */ /* 0x000fe20008000000 */
[----:B------:R-:W-:Y:S01]  /*1c00*/  UMOV UR11, 0x40000040 ;  /* 0x40000040000b7882 */ /* 0x000fe20000000000 */
        /* <DEDUP_REMOVED lines=22> */
[--C-:B------:R-:W-:Y:S01]  /*1d70*/  IMAD.MOV.U32 R83, RZ, RZ, R151.reuse ;  /* 0x000000ffff537224 */ /* 0x100fe200078e0097 */
[----:B------:R-:W-:Y:S02]  /*1d80*/  WARPGROUP.DEPBAR.LE gsb0, 0x0 ;  /* 0x00008000000079c5 */ /* 0x000fe40000010000 */
[----:B------:R-:W-:Y:S01]  /*1d90*/  WARPGROUP.ARRIVE ;  /* 0x00000000000079c5 */ /* 0x000fe20000000000 */
[----:B------:R-:W-:-:S02]  /*1da0*/  IMAD.MOV.U32 R82, RZ, RZ, R151 ;  /* 0x000000ffff527224 */ /* 0x000fc400078e0097 */
[--C-:B------:R-:W-:Y:S02]  /*1db0*/  IMAD.MOV.U32 R81, RZ, RZ, R151.reuse ;  /* 0x000000ffff517224 */ /* 0x100fe400078e0097 */
[--C-:B------:R-:W-:Y:S01]  /*1dc0*/  IMAD.MOV.U32 R80, RZ, RZ, R151.reuse ;  /* 0x000000ffff507224 */ /* 0x100fe200078e0097 */
[----:B------:R-:W-:Y:S01]  /*1dd0*/  HGMMA.64x16x16.F32.BF16 R32, gdesc[UR8], RZ, !UPT, gsb0 ;  /* 0x00200000082079f0 */ /* 0x000fe2000c0018ff */
[----:B------:R-:W-:Y:S01]  /*1de0*/  UMOV UR8, UR14 ;  /* 0x0000000e00087c82 */ /* 0x000fe20008000000 */
[----:B------:R-:W-:Y:S01]  /*1df0*/  UMOV UR9, UR15 ;  /* 0x0000000f00097c82 */ /* 0x000fe20008000000 */
[----:B------:R-:W-:Y:S01]  /*1e00*/  UMOV UR10, UR6 ;  /* 0x00000006000a7c82 */ /* 0x000fe20008000000 */
[----:B------:R-:W-:Y:S01]  /*1e10*/  UMOV UR11, 0x40000040 ;  /* 0x40000040000b7882 */ /* 0x000fe20000000000 */
[----:B------:R-:W-:Y:S01]  /*1e20*/  UMOV UR14, UR16 ;  /* 0x00000010000e7c82 */ /* 0x000fe20008000000 */
[----:B------:R-:W-:Y:S01]  /*1e30*/  UMOV UR15, UR17 ;  /* 0x00000011000f7c82 */ /* 0x000fe20008000000 */
[----:B------:R-:W-:Y:S01]  /*1e40*/  UIADD3 UR6, UR4, 0x202, URZ ;  /* 0x0000020204067890 */ /* 0x000fe2000fffe03f */
        /* <DEDUP_REMOVED lines=14> */
[----:B------:R-:W-:Y:S01]  /*1f30*/  IMAD.MOV.U32 R64, RZ, RZ, R151 ;  /* 0x000000ffff407224 */ /* 0x000fe200078e0097 */
[----:B------:R-:W-:Y:S02]  /*1f40*/  WARPGROUP.DEPBAR.LE gsb0, 0x0 ;  /* 0x00008000000079c5 */ /* 0x000fe40000010000 */
[----:B------:R-:W-:-:S06]  /*1f50*/  WARPGROUP.ARRIVE ;  /* 0x00000000000079c5 */ /* 0x000fcc0000000000 */
[----:B------:R-:W-:Y:S01]  /*1f60*/  HGMMA.64x16x16.F32.BF16 R24, gdesc[UR8], RZ, !UPT, gsb0 ;  /* 0x00200000081879f0 */ /* 0x000fe2000c0018ff */
[----:B------:R-:W-:Y:S01]  /*1f70*/  UIADD3 UR10, UR4, 0x82, URZ ;  /* 0x00000082040a7890 */ /* 0x000fe2000fffe03f */
[----:B------:R-:W-:Y:S01]  /*1f80*/  UMOV UR8, UR14 ;  /* 0x0000000e00087c82 */ /* 0x000fe20008000000 */
[----:B------:R-:W-:Y:S01]  /*1f90*/  UMOV UR9, UR15 ;  /* 0x0000000f00097c82 */ /* 0x000fe20008000000 */
[----:B------:R-:W-:Y:S01]  /*1fa0*/  UMOV UR11, 0x40000040 ;  /* 0x40000040000b7882 */ /* 0x000fe20000000000 */
[----:B------:R-:W-:Y:S02]  /*1fb0*/  WARPGROUP.DEPBAR.LE gsb0, 0x0 ;  /* 0x00008000000079c5 */ /* 0x000fe40000010000 */
[----:B------:R-:W-:-:S06]  /*1fc0*/  WARPGROUP.ARRIVE ;  /* 0x00000000000079c5 */ /* 0x000fcc0000000000 */
[----:B------:R-:W-:Y:S01]  /*1fd0*/  HGMMA.64x16x16.F32.BF16 R56, gdesc[UR16], R56, gsb0 ;  /* 0x00200000103879f0 */ /* 0x000fe20008001838 */
[----:B------:R-:W-:Y:S01]  /*1fe0*/  UMOV UR16, UR7 ;  /* 0x0000000700107c82 */ /* 0x000fe20008000000 */
[----:B------:R-:W-:Y:S01]  /*1ff0*/  UMOV UR17, 0x40000040 ;  /* 0x4000004000117882 */ /* 0x000fe20000000000 */
[----:B------:R-:W-:Y:S01]  /*2000*/  UMOV UR18, UR12 ;  /* 0x0000000c00127c82 */ /* 0x000fe20008000000 */
[----:B------:R-:W-:Y:S01]  /*2010*/  UMOV UR19, 0x40000040 ;  /* 0x4000004000137882 */ /* 0x000fe20000000000 */
[----:B------:R-:W-:Y:S01]  /*2020*/  UIADD3 UR7, UR5, 0x6, URZ ;  /* 0x0000000605077890 */ /* 0x000fe2000fffe03f */
[----:B------:R-:W-:Y:S01]  /*2030*/  IMAD.U32 R8, RZ, RZ, UR16 ;  /* 0x00000010ff087e24 */ /* 0x000fe2000f8e00ff */
[----:B------:R-:W-:Y:S01]  /*2040*/  UIADD3 UR12, UR4, 0x6, URZ ;  /* 0x00000006040c7890 */ /* 0x000fe2000fffe03f */
[----:B------:R-:W-:Y:S01]  /*2050*/  IMAD.U32 R9, RZ, RZ, UR17 ;  /* 0x00000011ff097e24 */ /* 0x000fe2000f8e00ff */
[----:B------:R-:W-:Y:S02]  /*2060*/  WARPGROUP.DEPBAR.LE gsb0, 0x0 ;  /* 0x00008000000079c5 */ /* 0x000fe40000010000 */
[----:B------:R-:W-:-:S06]  /*2070*/  WARPGROUP.ARRIVE ;  /* 0x00000000000079c5 */ /* 0x000fcc0000000000 */
[----:B------:R-:W-:Y:S01]  /*2080*/  HGMMA.64x16x16.F32.BF16 R48, gdesc[UR8], R48, gsb0 ;  /* 0x00200000083079f0 */ /* 0x000fe20008001830 */
[----:B------:R-:W-:Y:S01]  /*2090*/  UIADD3 UR10, UR4, 0x102, URZ ;  /* 0x00000102040a7890 */ /* 0x000fe2000fffe03f */
[----:B------:R-:W-:Y:S01]  /*20a0*/  UMOV UR8, UR14 ;  /* 0x0000000e00087c82 */ /* 0x000fe20008000000 */
[----:B------:R-:W-:Y:S01]  /*20b0*/  UMOV UR9, UR15 ;  /* 0x0000000f00097c82 */ /* 0x000fe20008000000 */
[----:B------:R-:W-:Y:S01]  /*20c0*/  UMOV UR11, 0x40000040 ;  /* 0x40000040000b7882 */ /* 0x000fe20000000000 */
        /* <DEDUP_REMOVED lines=11> */
[----:B------:R-:W-:Y:S01]  /*2180*/  UMOV UR9, UR15 ;  /* 0x0000000f00097c82 */ /* 0x000fe20008000000 */
[----:B------:R-:W-:Y:S01]  /*2190*/  UMOV UR10, UR6 ;  /* 0x00000006000a7c82 */ /* 0x000fe20008000000 */
[----:B------:R-:W-:Y:S01]  /*21a0*/  UMOV UR11, 0x40000040 ;  /* 0x40000040000b7882 */ /* 0x000fe20000000000 */
[----:B------:R-:W-:Y:S01]  /*21b0*/  UMOV UR14, UR16 ;  /* 0x00000010000e7c82 */ /* 0x000fe20008000000 */
[----:B------:R-:W-:Y:S01]  /*21c0*/  UMOV UR15, UR17 ;  /* 0x00000011000f7c82 */ /* 0x000fe20008000000 */
[----:B------:R-:W-:Y:S01]  /*21d0*/  UIADD3 UR6, UR4, 0x204, URZ ;  /* 0x0000020404067890 */ /* 0x000fe2000fffe03f */
        /* <DEDUP_REMOVED lines=10> */
[----:B------:R-:W-:Y:S02]  /*2280*/  UIADD3 UR16, UR5, 0x402, URZ ;  /* 0x0000040205107890 */ /* 0x000fe4000fffe03f */
[----:B------:R-:W-:Y:S01]  /*2290*/  UIADD3 UR18, UR4, 0x282, URZ ;  /* 0x0000028204127890 */ /* 0x000fe2000fffe03f */
[----:B------:R-:W-:Y:S01]  /*22a0*/  UMOV UR17, 0x40000040 ;  /* 0x4000004000117882 */ /* 0x000fe20000000000 */
        /* <DEDUP_REMOVED lines=22> */
[----:B------:R-:W-:Y:S02]  /*2410*/  UIADD3 UR6, UR4, 0x206, URZ ;  /* 0x0000020604067890 */ /* 0x000fe4000fffe03f */
[----:B------:R-:W-:Y:S01]  /*2420*/  UIADD3 UR14, UR4, 0x280, URZ ;  /* 0x00000280040e7890 */ /* 0x000fe2000fffe03f */
        /* <DEDUP_REMOVED lines=8> */
[----:B------:R-:W-:Y:S02]  /*24b0*/  UIADD3 UR12, UR5, 0x400, URZ ;  /* 0x00000400050c7890 */ /* 0x000fe4000fffe03f */
[----:B------:R-:W-:-:S07]  /*24c0*/  UIADD3 UR7, UR4, 0x786, URZ ;  /* 0x0000078604077890 */ /* 0x000fce000fffe03f */
[----:B------:R-:W-:Y:S01]  /*24d0*/  UMOV UR58, UR7 ;  /* 0x00000007003a7c82 */ /* 0x000fe20008000000 */
[----:B------:R-:W-:Y:S01]  /*24e0*/  UMOV UR7, 0x40000040 ;  /* 0x4000004000077882 */ /* 0x000fe20000000000 */
[----:B------:R-:W-:Y:S02]  /*24f0*/  WARPGROUP.DEPBAR.LE gsb0, 0x0 ;  /* 0x00008000000079c5 */ /* 0x000fe40000010000 */
[----:B------:R-:W-:-:S06]  /*2500*/  WARPGROUP.ARRIVE ;  /* 0x00000000000079c5 */ /* 0x000fcc0000000000 */
[----:B------:R-:W-:Y:S01]  /*2510*/  HGMMA.64x16x16.F32.BF16 R56, gdesc[UR8], R56, gsb0 ;  /* 0x00200000083879f0 */ /* 0x000fe20008001838 */
[----:B------:R-:W-:Y:S01]  /*2520*/  UIADD3 UR10, UR4, 0x86, URZ ;  /* 0x00000086040a7890 */ /* 0x000fe2000fffe03f */
        /* <DEDUP_REMOVED lines=14> */
[----:B------:R-:W-:Y:S01]  /*2610*/  UMOV UR10, UR6 ;  /* 0x00000006000a7c82 */ /* 0x000fe20008000000 */
[----:B------:R-:W-:Y:S01]  /*2620*/  UMOV UR11, 0x40000040 ;  /* 0x40000040000b7882 */ /* 0x000fe20000000000 */
[----:B------:R-:W-:Y:S01]  /*2630*/  UIADD3 UR6, UR4, 0x480, URZ ;  /* 0x0000048004067890 */ /* 0x000fe2000fffe03f */
[----:B------:R-:W-:Y:S02]  /*2640*/  WARPGROUP.DEPBAR.LE gsb0, 0x0 ;  /* 0x00008000000079c5 */ /* 0x000fe40000010000 */
[----:B------:R-:W-:-:S06]  /*2650*/  WARPGROUP.ARRIVE ;  /* 0x00000000000079c5 */ /* 0x000fcc0000000000 */
[----:B------:R-:W-:Y:S01]  /*2660*/  HGMMA.64x16x16.F32.BF16 R24, gdesc[UR8], R24, gsb0 ;  /* 0x00200000081879f0 */ /* 0x000fe20008001818 */
[----:B------:R-:W-:Y:S02]  /*2670*/  UMOV UR11, UR57 ;  /* 0x00000039000b7c82 */ /* 0x000fe40008000000 */
        /* <DEDUP_REMOVED lines=24> */
[----:B------:R-:W-:-:S13]  /*2800*/  R2UR UR15, R152 ;  /* 0x00000000980f72ca */ /* 0x000fda00000e0000 */
[----:B------:R-:W-:-:S05]  /*2810*/  MOV R3, UR15 ;  /* 0x0000000f00037c02 */ /* 0x000fca0008000f00 */
[----:B------:R-:W-:-:S05]  /*2820*/  IMAD R2, R3, -0x50, R2 ;  /* 0xffffffb003027824 */ /* 0x000fca00078e0202 */
[C---:B------:R-:W-:Y:S02]  /*2830*/  ISETP.GT.AND P6, PT, R2.reuse, RZ, PT ;  /* 0x000000ff0200720c */ /* 0x040fe40003fc4270 */
[C---:B------:R-:W-:Y:S02]  /*2840*/  ISETP.GT.AND P5, PT, R2.reuse, 0x1, PT ;  /* 0x000000010200780c */ /* 0x040fe40003fa4270 */
[C---:B------:R-:W-:Y:S02]  /*2850*/  ISETP.GT.AND P4, PT, R2.reuse, 0x8, PT ;  /* 0x000000080200780c */ /* 0x040fe40003f84270 */
[C---:B------:R-:W-:Y:S02]  /*2860*/  ISETP.GT.AND P3, PT, R2.reuse, 0x9, PT ;  /* 0x000000090200780c */ /* 0x040fe40003f64270 */
[----:B------:R-:W-:Y:S01]  /*2870*/  ISETP.GT.AND P2, PT, R2, 0x10, PT ;  /* 0x000000100200780c */ /* 0x000fe20003f44270 */
        /* <DEDUP_REMOVED lines=23> */
[----:B------:R-:W-:Y:S03]  /*29f0*/  HGMMA.64x16x16.F32.BF16 R24, gdesc[UR16], R24, gsb0 ;  /* 0x00200000101879f0 */ /* 0x000fe60008001818 */
        /* <DEDUP_REMOVED lines=188> */
[----:B------:R-:W-:Y:S02]  /*35c0*/  UIADD3 UR6, UR5, 0xc06, URZ ;  /* 0x00000c0605067890 */ /* 0x000fe4000fffe03f */
[----:B------:R-:W-:-:S05]  /*35d0*/  UIADD3 UR5, UR4, 0x984, URZ ;  /* 0x0000098404057890 */ /* 0x000fca000fffe03f */
[----:B------:R-:W-:Y:S01]  /*35e0*/  UMOV UR56, UR6 ;  /* 0x0000000600387c82 */ /* 0x000fe20008000000 */
[----:B------:R-:W-:Y:S01]  /*35f0*/  UIADD3 UR6, UR4, 0x986, URZ ;  /* 0x0000098604067890 */ /* 0x000fe2000fffe03f */
[----:B------:R-:W-:Y:S01]  /*3600*/  IMAD.U32 R6, RZ, RZ, UR56 ;  /* 0x00000038ff067e24 */ /* 0x000fe2000f8e00ff */
[----:B------:R-:W-:Y:S01]  /*3610*/  UMOV UR10, UR56 ;  /* 0x00000038000a7c82 */ /* 0x000fe20008000000 */
        /* <DEDUP_REMOVED lines=35> */
[----:B------:R-:W-:Y:S01]  /*3850*/  WARPGROUP.ARRIVE ;  /* 0x00000000000079c5 */ /* 0x000fe20000000000 */
[----:B------:R-:W-:Y:S02]  /*3860*/  FSEL R56, R56, -INF , P6 ;  /* 0xff80000038387808 */ /* 0x000fe40003000000 */
[----:B------:R-:W-:-:S02]  /*3870*/  FSEL R57, R57, -INF , P5 ;  /* 0xff80000039397808 */ /* 0x000fc40002800000 */
[----:B------:R-:W-:Y:S01]  /*3880*/  FSEL R60, R60, -INF , P4 ;  /* 0xff8000003c3c7808 */ /* 0x000fe20002000000 */
[----:B------:R-:W-:Y:S01]  /*3890*/  HGMMA.64x16x16.F32.BF16 R48, gdesc[UR56], R48, gsb0 ;  /* 0x00200000383079f0 */ /* 0x000fe20008001830 */
[----:B------:R-:W-:Y:S01]  /*38a0*/  UIADD3 UR58, UR4, 0x886, URZ ;  /* 0x00000886043a7890 */ /* 0x000fe2000fffe03f */
[----:B------:R-:W-:Y:S01]  /*38b0*/  FMNMX.FTZ R3, R56, R57, !PT ;  /* 0x0000003938037209 */ /* 0x000fe20007810000 */
[----:B------:R-:W-:Y:S01]  /*38c0*/  UMOV UR56, UR10 ;  /* 0x0000000a00387c82 */ /* 0x000fe20008000000 */
[----:B------:R-:W-:Y:S01]  /*38d0*/  UMOV UR57, UR11 ;  /* 0x0000000b00397c82 */ /* 0x000fe20008000000 */
[----:B------:R-:W-:Y:S01]  /*38e0*/  UMOV UR59, 0x40000040 ;  /* 0x40000040003b7882 */ /* 0x000fe20000000000 */
[----:B------:R-:W-:Y:S02]  /*38f0*/  FSEL R61, R61, -INF , P3 ;  /* 0xff8000003d3d7808 */ /* 0x000fe40001800000 */
[----:B------:R-:W-:Y:S02]  /*3900*/  FMNMX.FTZ R4, R60, R3, !PT ;  /* 0x000000033c047209 */ /* 0x000fe40007810000 */
[----:B------:R-:W-:-:S02]  /*3910*/  FSEL R58, R58, -INF , P6 ;  /* 0xff8000003a3a7808 */ /* 0x000fc40003000000 */
[C---:B------:R-:W-:Y:S02]  /*3920*/  ISETP.GT.AND P6, PT, R2.reuse, 0x11, PT ;  /* 0x000000110200780c */ /* 0x040fe40003fc4270 */
[----:B------:R-:W-:Y:S02]  /*3930*/  FMNMX.FTZ R3, R61, R4, !PT ;  /* 0x000000043d037209 */ /* 0x000fe40007810000 */
[----:B------:R-:W-:Y:S02]  /*3940*/  FSEL R59, R59, -INF , P5 ;  /* 0xff8000003b3b7808 */ /* 0x000fe40002800000 */
[----:B------:R-:W-:Y:S02]  /*3950*/  ISETP.GT.AND P5, PT, R2, 0x18, PT ;  /* 0x000000180200780c */ /* 0x000fe40003fa4270 */
[----:B------:R-:W-:Y:S02]  /*3960*/  FSEL R62, R62, -INF , P4 ;  /* 0xff8000003e3e7808 */ /* 0x000fe40002000000 */
[----:B------:R-:W-:-:S02]  /*3970*/  ISETP.GT.AND P4, PT, R2, 0x19, PT ;  /* 0x000000190200780c */ /* 0x000fc40003f84270 */
[----:B------:R-:W-:Y:S02]  /*3980*/  FSEL R63, R63, -INF , P3 ;  /* 0xff8000003f3f7808 */ /* 0x000fe40001800000 */
[----:B------:R-:W-:Y:S01]  /*3990*/  ISETP.GT.AND P3, PT, R2, 0x20, PT ;  /* 0x000000200200780c */ /* 0x000fe20003f64270 */
[----:B------:R-:W-:Y:S02]  /*39a0*/  WARPGROUP.DEPBAR.LE gsb0, 0x0 ;  /* 0x00008000000079c5 */ /* 0x000fe40000010000 */
[----:B------:R-:W-:Y:S01]  /*39b0*/  WARPGROUP.ARRIVE ;  /* 0x00000000000079c5 */ /* 0x000fe20000000000 */
[----:B------:R-:W-:Y:S02]  /*39c0*/  FSEL R48, R48, -INF , P2 ;  /* 0xff80000030307808 */ /* 0x000fe40001000000 */
[----:B------:R-:W-:Y:S02]  /*39d0*/  FSEL R49, R49, -INF , P6 ;  /* 0xff80000031317808 */ /* 0x000fe40003000000 */
[----:B------:R-:W-:Y:S01]  /*39e0*/  FMNMX.FTZ R4, R48, R3, !PT ;  /* 0x0000000330047209 */ /* 0x000fe20007810000 */
[----:B------:R-:W-:Y:S01]  /*39f0*/  HGMMA.64x16x16.F32.BF16 R40, gdesc[UR56], R40, gsb0 ;  /* 0x00200000382879f0 */ /* 0x000fe20008001828 */
[----:B------:R-:W-:Y:S01]  /*3a00*/  UIADD3 UR58, UR4, 0x906, URZ ;  /* 0x00000906043a7890 */ /* 0x000fe2000fffe03f */
[----:B------:R-:W-:Y:S01]  /*3a10*/  FSEL R52, R52, -INF , P5 ;  /* 0xff80000034347808 */ /* 0x000fe20002800000 */
[----:B------:R-:W-:Y:S01]  /*3a20*/  UMOV UR56, UR10 ;  /* 0x0000000a00387c82 */ /* 0x000fe20008000000 */
[----:B------:R-:W-:Y:S01]  /*3a30*/  UMOV UR57, UR11 ;  /* 0x0000000b00397c82 */ /* 0x000fe20008000000 */
[----:B------:R-:W-:Y:S01]  /*3a40*/  UMOV UR59, 0x40000040 ;  /* 0x40000040003b7882 */ /* 0x000fe20000000000 */
[----:B------:R-:W-:Y:S01]  /*3a50*/  UMOV UR4, UR10 ;  /* 0x0000000a00047c82 */ /* 0x000fe20008000000 */
[----:B------:R-:W-:Y:S01]  /*3a60*/  FMNMX.FTZ R3, R49, R4, !PT ;  /* 0x0000000431037209 */ /* 0x000fe20007810000 */
[----:B------:R-:W-:Y:S01]  /*3a70*/  ULDC UR10, c[0x0][0x988] ;  /* 0x00026200000a7ab9 */ /* 0x000fe20000000800 */
[----:B------:R-:W-:-:S02]  /*3a80*/  FSEL R53, R53, -INF , P4 ;  /* 0xff80000035357808 */ /* 0x000fc40002000000 */
[----:B------:R-:W-:Y:S02]  /*3a90*/  FMNMX.FTZ R4, R52, R3, !PT ;  /* 0x0000000334047209 */ /* 0x000fe40007810000 */
[----:B------:R-:W-:Y:S02]  /*3aa0*/  FSEL R50, R50, -INF , P2 ;  /* 0xff80000032327808 */ /* 0x000fe40001000000 */
[C---:B------:R-:W-:Y:S02]  /*3ab0*/  ISETP.GT.AND P2, PT, R2.reuse, 0x21, PT ;  /* 0x000000210200780c */ /* 0x040fe40003f44270 */
[----:B------:R-:W-:Y:S02]  /*3ac0*/  FMNMX.FTZ R3, R53, R4, !PT ;  /* 0x0000000435037209 */ /* 0x000fe40007810000 */
[----:B------:R-:W-:Y:S02]  /*3ad0*/  FSEL R51, R51, -INF , P6 ;  /* 0xff80000033337808 */ /* 0x000fe40003000000 */
[----:B------:R-:W-:-:S02]  /*3ae0*/  ISETP.GT.AND P6, PT, R2, 0x28, PT ;  /* 0x000000280200780c */ /* 0x000fc40003fc4270 */
[----:B------:R-:W-:Y:S02]  /*3af0*/  FSEL R54, R54, -INF , P5 ;  /* 0xff80000036367808 */ /* 0x000fe40002800000 */
[C---:B------:R-:W-:Y:S02]  /*3b00*/  ISETP.GT.AND P5, PT, R2.reuse, 0x29, PT ;  /* 0x000000290200780c */ /* 0x040fe40003fa4270 */
[----:B------:R-:W-:Y:S02]  /*3b10*/  FSEL R55, R55, -INF , P4 ;  /* 0xff80000037377808 */ /* 0x000fe40002000000 */
[----:B------:R-:W-:Y:S01]  /*3b20*/  ISETP.GT.AND P4, PT, R2, 0x30, PT ;  /* 0x000000300200780c */ /* 0x000fe20003f84270 */
[----:B------:R-:W-:Y:S02]  /*3b30*/  WARPGROUP.DEPBAR.LE gsb0, 0x0 ;  /* 0x00008000000079c5 */ /* 0x000fe40000010000 */
[----:B------:R-:W-:Y:S01]  /*3b40*/  WARPGROUP.ARRIVE ;  /* 0x00000000000079c5 */ /* 0x000fe20000000000 */
[----:B------:R-:W-:-:S02]  /*3b50*/  FSEL R40, R40, -INF , P3 ;  /* 0xff80000028287808 */ /* 0x000fc40001800000 */
[----:B------:R-:W-:Y:S02]  /*3b60*/  FSEL R41, R41, -INF , P2 ;  /* 0xff80000029297808 */ /* 0x000fe40001000000 */
[----:B------:R-:W-:Y:S01]  /*3b70*/  FMNMX.FTZ R4, R40, R3, !PT ;  /* 0x0000000328047209 */ /* 0x000fe20007810000 */
[----:B------:R-:W-:Y:S01]  /*3b80*/  HGMMA.64x16x16.F32.BF16 R32, gdesc[UR56], R32, gsb0 ;  /* 0x00200000382079f0 */ /* 0x000fe20008001820 */
[----:B------:R-:W-:Y:S02]  /*3b90*/  FSEL R44, R44, -INF , P6 ;  /* 0xff8000002c2c7808 */ /* 0x000fe40003000000 */
[----:B------:R-:W-:Y:S02]  /*3ba0*/  FMNMX.FTZ R3, R41, R4, !PT ;  /* 0x0000000429037209 */ /* 0x000fe40007810000 */
[----:B------:R-:W-:Y:S02]  /*3bb0*/  FSEL R45, R45, -INF , P5 ;  /* 0xff8000002d2d7808 */ /* 0x000fe40002800000 */
[----:B------:R-:W-:-:S02]  /*3bc0*/  FMNMX.FTZ R4, R44, R3, !PT ;  /* 0x000000032c047209 */ /* 0x000fc40007810000 */
[----:B------:R-:W-:Y:S02]  /*3bd0*/  FSEL R42, R42, -INF , P3 ;  /* 0xff8000002a2a7808 */ /* 0x000fe40001800000 */
[C---:B------:R-:W-:Y:S02]  /*3be0*/  ISETP.GT.AND P3, PT, R2.reuse, 0x31, PT ;  /* 0x000000310200780c */ /* 0x040fe40003f64270 */
[----:B------:R-:W-:Y:S02]  /*3bf0*/  FMNMX.FTZ R3, R45, R4, !PT ;  /* 0x000000042d037209 */ /* 0x000fe40007810000 */
[----:B------:R-:W-:Y:S02]  /*3c00*/  FSEL R43, R43, -INF , P2 ;  /* 0xff8000002b2b7808 */ /* 0x000fe40001000000 */
[----:B------:R-:W-:Y:S02]  /*3c10*/  ISETP.GT.AND P2, PT, R2, 0x38, PT ;  /* 0x000000380200780c */ /* 0x000fe40003f44270 */
[----:B------:R-:W-:-:S02]  /*3c20*/  FSEL R46, R46, -INF , P6 ;  /* 0xff8000002e2e7808 */ /* 0x000fc40003000000 */
[C---:B------:R-:W-:Y:S02]  /*3c30*/  ISETP.GT.AND P6, PT, R2.reuse, 0x39, PT ;  /* 0x000000390200780c */ /* 0x040fe40003fc4270 */
[----:B------:R-:W-:Y:S02]  /*3c40*/  FSEL R47, R47, -INF , P5 ;  /* 0xff8000002f2f7808 */ /* 0x000fe40002800000 */
[----:B------:R-:W-:Y:S01]  /*3c50*/  ISETP.GT.AND P5, PT, R2, 0x40, PT ;  /* 0x000000400200780c */ /* 0x000fe20003fa4270 */
[----:B------:R-:W-:Y:S02]  /*3c60*/  WARPGROUP.DEPBAR.LE gsb0, 0x0 ;  /* 0x00008000000079c5 */ /* 0x000fe40000010000 */
[----:B------:R-:W-:Y:S01]  /*3c70*/  WARPGROUP.ARRIVE ;  /* 0x00000000000079c5 */ /* 0x000fe20000000000 */
[----:B------:R-:W-:Y:S02]  /*3c80*/  FSEL R32, R32, -INF , P4 ;  /* 0xff80000020207808 */ /* 0x000fe40002000000 */
[----:B------:R-:W-:-:S02]  /*3c90*/  FSEL R33, R33, -INF , P3 ;  /* 0xff80000021217808 */ /* 0x000fc40001800000 */
[----:B------:R-:W-:Y:S01]  /*3ca0*/  FMNMX.FTZ R4, R32, R3, !PT ;  /* 0x0000000320047209 */ /* 0x000fe20007810000 */
[----:B------:R-:W-:Y:S01]  /*3cb0*/  HGMMA.64x16x16.F32.BF16 R24, gdesc[UR4], R24, gsb0 ;  /* 0x00200000041879f0 */ /* 0x000fe20008001818 */
[----:B------:R-:W-:Y:S02]  /*3cc0*/  FSEL R36, R36, -INF , P2 ;  /* 0xff80000024247808 */ /* 0x000fe40001000000 */
[----:B------:R-:W-:Y:S02]  /*3cd0*/  FMNMX.FTZ R3, R33, R4, !PT ;  /* 0x0000000421037209 */ /* 0x000fe40007810000 */
        /* <DEDUP_REMOVED lines=9> */
[----:B------:R-:W-:Y:S01]  /*3d70*/  FSEL R39, R39, -INF , P6 ;  /* 0xff80000027277808 */ /* 0x000fe20003000000 */
[----:B------:R-:W-:Y:S02]  /*3d80*/  WARPGROUP.DEPBAR.LE gsb0, 0x0 ;  /* 0x00008000000079c5 */ /* 0x000fe40000010000 */
[----:B------:R-:W-:Y:S01]  /*3d90*/  FSEL R24, R24, -INF , P5 ;  /* 0xff80000018187808 */ /* 0x000fe20002800000 */
[----:B------:R0:W-:Y:S01]  /*3da0*/  @!P1 SYNCS.ARRIVE.TRANS64.RED.A1T0 RZ, [R0+URZ], RZ ;  /* 0x000000ff00ff99a7 */ /* 0x0001e2000810043f */
[----:B------:R-:W-:Y:S02]  /*3db0*/  FSEL R25, R25, -INF , P4 ;  /* 0xff80000019197808 */ /* 0x000fe40002000000 */
[----:B------:R-:W-:Y:S02]  /*3dc0*/  FMNMX.FTZ R4, R24, R3, !PT ;  /* 0x0000000318047209 */ /* 0x000fe40007810000 */
[----:B------:R-:W-:Y:S02]  /*3dd0*/  FSEL R28, R28, -INF , P3 ;  /* 0xff8000001c1c7808 */ /* 0x000fe40001800000 */
[----:B------:R-:W-:-:S02]  /*3de0*/  FMNMX.FTZ R3, R25, R4, !PT ;  /* 0x0000000419037209 */ /* 0x000fc40007810000 */
[----:B------:R-:W-:Y:S02]  /*3df0*/  FSEL R29, R29, -INF , P2 ;  /* 0xff8000001d1d7808 */ /* 0x000fe40001000000 */
[----:B------:R-:W-:Y:S02]  /*3e00*/  FMNMX.FTZ R2, R28, R3, !PT ;  /* 0x000000031c027209 */ /* 0x000fe40007810000 */
[----:B------:R-:W-:Y:S02]  /*3e10*/  FSEL R26, R26, -INF , P5 ;  /* 0xff8000001a1a7808 */ /* 0x000fe40002800000 */
[----:B------:R-:W-:Y:S02]  /*3e20*/  FMNMX.FTZ R5, R29, R2, !PT ;  /* 0x000000021d057209 */ /* 0x000fe40007810000 */
[----:B------:R-:W-:Y:S02]  /*3e30*/  FSEL R27, R27, -INF , P4 ;  /* 0xff8000001b1b7808 */ /* 0x000fe40002000000 */
[----:B------:R-:W-:Y:S01]  /*3e40*/  FSEL R30, R30, -INF , P3 ;  /* 0xff8000001e1e7808 */ /* 0x000fe20001800000 */
[----:B------:R-:W1:Y:S01]  /*3e50*/  SHFL.BFLY PT, R2, R5, 0x2, 0x1f ;  /* 0x0c401f0005027f89 */ /* 0x000e6200000e0000 */
[----:B------:R-:W-:-:S02]  /*3e60*/  FSEL R31, R31, -INF , P2 ;  /* 0xff8000001f1f7808 */ /* 0x000fc40001000000 */
[----:B-1----:R-:W-:-:S05]  /*3e70*/  FMNMX.FTZ R14, R5, R2, !PT ;  /* 0x00000002050e7209 */ /* 0x002fca0007810000 */
[----:B------:R-:W1:Y:S02]  /*3e80*/  SHFL.BFLY PT, R3, R14, 0x1, 0x1f ;  /* 0x0c201f000e037f89 */ /* 0x000e6400000e0000 */
[----:B-1----:R-:W-:Y:S02]  /*3e90*/  FMNMX.FTZ R4, R14, R3, !PT ;  /* 0x000000030e047209 */ /* 0x002fe40007810000 */
[----:B------:R-:W-:Y:S02]  /*3ea0*/  FMNMX.FTZ R3, R58, R59, !PT ;  /* 0x0000003b3a037209 */ /* 0x000fe40007810000 */
[C---:B------:R-:W-:Y:S01]  /*3eb0*/  FSETP.NEU.FTZ.AND P0, PT, R4.reuse, -INF , PT ;  /* 0xff8000000400780b */ /* 0x040fe20003f1d000 */
[----:B------:R-:W-:-:S05]  /*3ec0*/  FMUL.FTZ R2, R4, UR10 ;  /* 0x0000000a04027c20 */ /* 0x000fca0008410000 */
[----:B------:R-:W-:Y:S02]  /*3ed0*/  FSEL R20, R2, RZ, P0 ;  /* 0x000000ff02147208 */ /* 0x000fe40000000000 */
[----:B------:R-:W-:Y:S02]  /*3ee0*/  FMNMX.FTZ R2, R62, R3, !PT ;  /* 0x000000033e027209 */ /* 0x000fe40007810000 */
[----:B------:R-:W-:Y:S01]  /*3ef0*/  ISETP.NE.AND P0, PT, R21, RZ, PT ;  /* 0x000000ff1500720c */ /* 0x000fe20003f05270 */
[--C-:B------:R-:W-:Y:S01]  /*3f00*/  FFMA.FTZ R56, R56, UR10, -R20.reuse ;  /* 0x0000000a38387c23 */ /* 0x100fe20008010814 */
[----:B------:R-:W-:Y:S01]  /*3f10*/  FMNMX.FTZ R3, R63, R2, !PT ;  /* 0x000000023f037209 */ /* 0x000fe20007810000 */
[--C-:B------:R-:W-:Y:S01]  /*3f20*/  FFMA.FTZ R57, R57, UR10, -R20.reuse ;  /* 0x0000000a39397c23 */ /* 0x100fe20008010814 */
[--C-:B------:R-:W-:Y:S01]  /*3f30*/  FFMA.FTZ R60, R60, UR10, -R20.reuse ;  /* 0x0000000a3c3c7c23 */ /* 0x100fe20008010814 */
[--C-:B------:R-:W-:Y:S01]  /*3f40*/  FFMA.FTZ R61, R61, UR10, -R20.reuse ;  /* 0x0000000a3d3d7c23 */ /* 0x100fe20008010814 */
[----:B------:R-:W-:Y:S01]  /*3f50*/  FMNMX.FTZ R2, R50, R3, !PT ;  /* 0x0000000332027209 */ /* 0x000fe20007810000 */
[----:B------:R-:W-:Y:S01]  /*3f60*/  MUFU.EX2 R56, R56 ;  /* 0x0000003800387308 */ /* 0x000fe20000000800 */
[--C-:B------:R-:W-:Y:S01]  /*3f70*/  FFMA.FTZ R48, R48, UR10, -R20.reuse ;  /* 0x0000000a30307c23 */ /* 0x100fe20008010814 */
[--C-:B------:R-:W-:Y:S01]  /*3f80*/  FFMA.FTZ R49, R49, UR10, -R20.reuse ;  /* 0x0000000a31317c23 */ /* 0x100fe20008010814 */
[----:B------:R-:W-:Y:S01]  /*3f90*/  FMNMX.FTZ R3, R51, R2, !PT ;  /* 0x0000000233037209 */ /* 0x000fe20007810000 */
[--C-:B------:R-:W-:Y:S01]  /*3fa0*/  FFMA.FTZ R52, R52, UR10, -R20.reuse ;  /* 0x0000000a34347c23 */ /* 0x100fe20008010814 */
[--C-:B------:R-:W-:Y:S01]  /*3fb0*/  FFMA.FTZ R53, R53, UR10, -R20.reuse ;  /* 0x0000000a35357c23 */ /* 0x100fe20008010814 */
[--C-:B------:R-:W-:Y:S01]  /*3fc0*/  FFMA.FTZ R40, R40, UR10, -R20.reuse ;  /* 0x0000000a28287c23 */ /* 0x100fe20008010814 */
[----:B------:R-:W-:Y:S01]  /*3fd0*/  FMNMX.FTZ R2, R54, R3, !PT ;  /* 0x0000000336027209 */ /* 0x000fe20007810000 */
[----:B------:R-:W1:Y:S01]  /*3fe0*/  MUFU.EX2 R57, R57 ;  /* 0x0000003900397308 */ /* 0x000e620000000800 */
[--C-:B------:R-:W-:Y:S01]  /*3ff0*/  FFMA.FTZ R41, R41, UR10, -R20.reuse ;  /* 0x0000000a29297c23 */ /* 0x100fe20008010814 */
[--C-:B------:R-:W-:Y:S01]  /*4000*/  FFMA.FTZ R44, R44, UR10, -R20.reuse ;  /* 0x0000000a2c2c7c23 */ /* 0x100fe20008010814 */
[----:B------:R-:W-:Y:S01]  /*4010*/  FMNMX.FTZ R3, R55, R2, !PT ;  /* 0x0000000237037209 */ /* 0x000fe20007810000 */
[--C-:B------:R-:W-:Y:S01]  /*4020*/  FFMA.FTZ R45, R45, UR10, -R20.reuse ;  /* 0x0000000a2d2d7c23 */ /* 0x100fe20008010814 */
[--C-:B------:R-:W-:Y:S01]  /*4030*/  FFMA.FTZ R32, R32, UR10, -R20.reuse ;  /* 0x0000000a20207c23 */ /* 0x100fe20008010814 */
[--C-:B------:R-:W-:Y:S01]  /*4040*/  FFMA.FTZ R33, R33, UR10, -R20.reuse ;  /* 0x0000000a21217c23 */ /* 0x100fe20008010814 */
[----:B------:R-:W-:Y:S01]  /*4050*/  FMNMX.FTZ R2, R42, R3, !PT ;  /* 0x000000032a027209 */ /* 0x000fe20007810000 */
[----:B------:R-:W2:Y:S01]  /*4060*/  MUFU.EX2 R60, R60 ;  /* 0x0000003c003c7308 */ /* 0x000ea20000000800 */
[--C-:B------:R-:W-:Y:S01]  /*4070*/  FFMA.FTZ R36, R36, UR10, -R20.reuse ;  /* 0x0000000a24247c23 */ /* 0x100fe20008010814 */
[--C-:B------:R-:W-:Y:S01]  /*4080*/  FFMA.FTZ R37, R37, UR10, -R20.reuse ;  /* 0x0000000a25257c23 */ /* 0x100fe20008010814 */
[----:B------:R-:W-:Y:S01]  /*4090*/  FMNMX.FTZ R3, R43, R2, !PT ;  /* 0x000000022b037209 */ /* 0x000fe20007810000 */
[--C-:B------:R-:W-:Y:S01]  /*40a0*/  FFMA.FTZ R24, R24, UR10, -R20.reuse ;  /* 0x0000000a18187c23 */ /* 0x100fe20008010814 */
[--C-:B------:R-:W-:Y:S01]  /*40b0*/  FFMA.FTZ R25, R25, UR10, -R20.reuse ;  /* 0x0000000a19197c23 */ /* 0x100fe20008010814 */
[--C-:B------:R-:W-:Y:S01]  /*40c0*/  FFMA.FTZ R28, R28, UR10, -R20.reuse ;  /* 0x0000000a1c1c7c23 */ /* 0x100fe20008010814 */
[----:B------:R-:W-:Y:S01]  /*40d0*/  FMNMX.FTZ R2, R46, R3, !PT ;  /* 0x000000032e027209 */ /* 0x000fe20007810000 */
[----:B------:R-:W3:Y:S01]  /*40e0*/  MUFU.EX2 R61, R61 ;  /* 0x0000003d003d7308 */ /* 0x000ee20000000800 */
[----:B-1----:R-:W-:Y:S01]  /*40f0*/  FADD.FTZ R21, R56, R57 ;  /* 0x0000003938157221 */ /* 0x002fe20000010000 */
[----:B------:R-:W-:Y:S01]  /*4100*/  FFMA.FTZ R20, R29, UR10, -R20 ;  /* 0x0000000a1d147c23 */ /* 0x000fe20008010814 */
[----:B------:R-:W-:-:S02]  /*4110*/  FMNMX.FTZ R3, R47, R2, !PT ;  /* 0x000000022f037209 */ /* 0x000fc40007810000 */
[----:B------:R-:W-:Y:S01]  /*4120*/  F2FP.BF16.F32.PACK_AB R208, R57, R56 ;  /* 0x0000003839d0723e */ /* 0x000fe200000010ff */
[----:B------:R-:W-:Y:S01]  /*4130*/  IMAD.MOV.U32 R57, RZ, RZ, R151 ;  /* 0x000000ffff397224 */ /* 0x000fe200078e0097 */
[----:B------:R-:W-:Y:S01]  /*4140*/  FMNMX.FTZ R2, R34, R3, !PT ;  /* 0x0000000322027209 */ /* 0x000fe20007810000 */
[----:B------:R-:W1:Y:S01]  /*4150*/  MUFU.EX2 R48, R48 ;  /* 0x0000003000307308 */ /* 0x000e620000000800 */
[----:B--2---:R-:W-:Y:S01]  /*4160*/  FADD.FTZ R14, R60, R21 ;  /* 0x000000153c0e7221 */ /* 0x004fe20000010000 */
[----:B------:R-:W-:Y:S01]  /*4170*/  IMAD.MOV.U32 R56, RZ, RZ, R151 ;  /* 0x000000ffff387224 */ /* 0x000fe200078e0097 */
[----:B------:R-:W-:-:S04]  /*4180*/  FMNMX.FTZ R3, R35, R2, !PT ;  /* 0x0000000223037209 */ /* 0x000fc80007810000 */
[----:B------:R-:W-:Y:S01]  /*4190*/  FMNMX.FTZ R2, R38, R3, !PT ;  /* 0x0000000326027209 */ /* 0x000fe20007810000 */
[----:B------:R-:W2:Y:S01]  /*41a0*/  MUFU.EX2 R49, R49 ;  /* 0x0000003100317308 */ /* 0x000ea20000000800 */
[C---:B---3--:R-:W-:Y:S01]  /*41b0*/  FADD.FTZ R21, R61.reuse, R14 ;  /* 0x0000000e3d157221 */ /* 0x048fe20000010000 */
[----:B------:R-:W-:Y:S01]  /*41c0*/  F2FP.BF16.F32.PACK_AB R210, R61, R60 ;  /* 0x0000003c3dd2723e */ /* 0x000fe200000010ff */
[--C-:B------:R-:W-:Y:S01]  /*41d0*/  IMAD.MOV.U32 R61, RZ, RZ, R151.reuse ;  /* 0x000000ffff3d7224 */ /* 0x100fe200078e0097 */
[----:B------:R-:W-:Y:S01]  /*41e0*/  FMNMX.FTZ R3, R39, R2, !PT ;  /* 0x0000000227037209 */ /* 0x000fe20007810000 */
[----:B------:R-:W-:-:S03]  /*41f0*/  IMAD.MOV.U32 R60, RZ, RZ, R151 ;  /* 0x000000ffff3c7224 */ /* 0x000fc600078e0097 */
[----:B------:R-:W-:Y:S01]  /*4200*/  FMNMX.FTZ R2, R26, R3, !PT ;  /* 0x000000031a027209 */ /* 0x000fe20007810000 */
[----:B------:R-:W-:Y:S01]  /*4210*/  MUFU.EX2 R52, R52 ;  /* 0x0000003400347308 */ /* 0x000fe20000000800 */
[----:B-1----:R-:W-:Y:S02]  /*4220*/  FADD.FTZ R14, R48, R21 ;  /* 0x00000015300e7221 */ /* 0x002fe40000010000 */
[----:B------:R-:W-:-:S04]  /*4230*/  FMNMX.FTZ R3, R27, R2, !PT ;  /* 0x000000021b037209 */ /* 0x000fc80007810000 */
[----:B------:R-:W-:Y:S01]  /*4240*/  FMNMX.FTZ R2, R30, R3, !PT ;  /* 0x000000031e027209 */ /* 0x000fe20007810000 */
[----:B------:R-:W1:Y:S01]  /*4250*/  MUFU.EX2 R53, R53 ;  /* 0x0000003500357308 */ /* 0x000e620000000800 */
[C---:B--2---:R-:W-:Y:S01]  /*4260*/  FADD.FTZ R29, R49.reuse, R14 ;  /* 0x0000000e311d7221 */ /* 0x044fe20000010000 */
[----:B------:R-:W-:Y:S01]  /*4270*/  F2FP.BF16.F32.PACK_AB R204, R49, R48 ;  /* 0x0000003031cc723e */ /* 0x000fe200000010ff */
[--C-:B------:R-:W-:Y:S01]  /*4280*/  IMAD.MOV.U32 R49, RZ, RZ, R151.reuse ;  /* 0x000000ffff317224 */ /* 0x100fe200078e0097 */
[----:B------:R-:W-:Y:S01]  /*4290*/  FMNMX.FTZ R2, R31, R2, !PT ;  /* 0x000000021f027209 */ /* 0x000fe20007810000 */
[----:B------:R-:W-:-:S03]  /*42a0*/  IMAD.MOV.U32 R48, RZ, RZ, R151 ;  /* 0x000000ffff307224 */ /* 0x000fc600078e0097 */
[----:B------:R-:W-:Y:S01]  /*42b0*/  MUFU.EX2 R40, R40 ;  /* 0x0000002800287308 */ /* 0x000fe20000000800 */
[----:B------:R-:W2:Y:S07]  /*42c0*/  SHFL.BFLY PT, R3, R2, 0x2, 0x1f ;  /* 0x0c401f0002037f89 */ /* 0x000eae00000e0000 */
[----:B------:R-:W3:Y:S01]  /*42d0*/  MUFU.EX2 R41, R41 ;  /* 0x0000002900297308 */ /* 0x000ee20000000800 */
[----:B-1----:R-:W-:-:S07]  /*42e0*/  F2FP.BF16.F32.PACK_AB R206, R53, R52 ;  /* 0x0000003435ce723e */ /* 0x002fce00000010ff */
[----:B------:R-:W-:Y:S08]  /*42f0*/  MUFU.EX2 R44, R44 ;  /* 0x0000002c002c7308 */ /* 0x000ff00000000800 */
[----:B------:R-:W1:Y:S01]  /*4300*/  MUFU.EX2 R45, R45 ;  /* 0x0000002d002d7308 */ /* 0x000e620000000800 */
[----:B--2---:R-:W-:Y:S02]  /*4310*/  FMNMX.FTZ R5, R2, R3, !PT ;  /* 0x0000000302057209 */ /* 0x004fe40007810000 */
[----:B---3--:R-:W-:-:S03]  /*4320*/  F2FP.BF16.F32.PACK_AB R200, R41, R40 ;  /* 0x0000002829c8723e */ /* 0x008fc600000010ff */
[----:B------:R-:W2:Y:S02]  /*4330*/  SHFL.BFLY PT, R2, R5, 0x1, 0x1f ;  /* 0x0c201f0005027f89 */ /* 0x000ea400000e0000 */
[----:B------:R-:W-:Y:S08]  /*4340*/  MUFU.EX2 R32, R32 ;  /* 0x0000002000207308 */ /* 0x000ff00000000800 */
[----:B------:R-:W3:Y:S01]  /*4350*/  MUFU.EX2 R33, R33 ;  /* 0x0000002100217308 */ /* 0x000ee20000000800 */
[----:B-1----:R-:W-:-:S07]  /*4360*/  F2FP.BF16.F32.PACK_AB R202, R45, R44 ;  /* 0x0000002c2dca723e */ /* 0x002fce00000010ff */
[----:B------:R-:W-:Y:S01]  /*4370*/  MUFU.EX2 R36, R36 ;  /* 0x0000002400247308 */ /* 0x000fe20000000800 */
[----:B--2---:R-:W-:-:S07]  /*4380*/  FMNMX.FTZ R3, R5, R2, !PT ;  /* 0x0000000205037209 */ /* 0x004fce0007810000 */
[----:B------:R1:W-:Y:S01]  /*4390*/  MUFU.EX2 R5, R20 ;  /* 0x0000001400057308 */ /* 0x0003e20000000800 */
[----:B---3--:R-:W-:Y:S01]  /*43a0*/  F2FP.BF16.F32.PACK_AB R196, R33, R32 ;  /* 0x0000002021c4723e */ /* 0x008fe200000010ff */
[C---:B------:R-:W-:Y:S01]  /*43b0*/  FMUL.FTZ R2, R3.reuse, UR10 ;  /* 0x0000000a03027c20 */ /* 0x040fe20008410000 */
[----:B------:R-:W-:-:S04]  /*43c0*/  FSETP.NEU.FTZ.AND P2, PT, R3, -INF , PT ;  /* 0xff8000000300780b */ /* 0x000fc80003f5d000 */
[----:B------:R-:W-:Y:S01]  /*43d0*/  FSEL R2, R2, RZ, P2 ;  /* 0x000000ff02027208 */ /* 0x000fe20001000000 */
[----:B-1----:R-:W-:Y:S01]  /*43e0*/  FADD.FTZ R20, R52, R29 ;  /* 0x0000001d34147221 */ /* 0x002fe20000010000 */
[----:B------:R-:W1:Y:S01]  /*43f0*/  MUFU.EX2 R37, R37 ;  /* 0x0000002500257308 */ /* 0x000e620000000800 */
[----:B------:R-:W-:Y:S01]  /*4400*/  PLOP3.LUT P2, PT, PT, PT, UP0, 0x80, 0x0 ;  /* 0x000000000000781c */ /* 0x000fe20003f4f008 */
[----:B------:R-:W-:Y:S02]  /*4410*/  IMAD.MOV.U32 R52, RZ, RZ, R151 ;  /* 0x000000ffff347224 */ /* 0x000fe400078e0097 */
[--C-:B------:R-:W-:Y:S01]  /*4420*/  FFMA.FTZ R58, R58, UR10, -R2.reuse ;  /* 0x0000000a3a3a7c23 */ /* 0x100fe20008010802 */
[--C-:B------:R-:W-:Y:S01]  /*4430*/  FFMA.FTZ R59, R59, UR10, -R2.reuse ;  /* 0x0000000a3b3b7c23 */ /* 0x100fe20008010802 */
[--C-:B------:R-:W-:Y:S01]  /*4440*/  FFMA.FTZ R62, R62, UR10, -R2.reuse ;  /* 0x0000000a3e3e7c23 */ /* 0x100fe20008010802 */
[--C-:B------:R-:W-:Y:S01]  /*4450*/  FFMA.FTZ R63, R63, UR10, -R2.reuse ;  /* 0x0000000a3f3f7c23 */ /* 0x100fe20008010802 */
[--C-:B------:R-:W-:Y:S01]  /*4460*/  FFMA.FTZ R50, R50, UR10, -R2.reuse ;  /* 0x0000000a32327c23 */ /* 0x100fe20008010802 */
[--C-:B------:R-:W-:Y:S01]  /*4470*/  FFMA.FTZ R51, R51, UR10, -R2.reuse ;  /* 0x0000000a33337c23 */ /* 0x100fe20008010802 */
[----:B------:R-:W-:Y:S01]  /*4480*/  MUFU.EX2 R58, R58 ;  /* 0x0000003a003a7308 */ /* 0x000fe20000000800 */
[--C-:B------:R-:W-:Y:S01]  /*4490*/  FFMA.FTZ R54, R54, UR10, -R2.reuse ;  /* 0x0000000a36367c23 */ /* 0x100fe20008010802 */
[--C-:B------:R-:W-:Y:S01]  /*44a0*/  FFMA.FTZ R55, R55, UR10, -R2.reuse ;  /* 0x0000000a37377c23 */ /* 0x100fe20008010802 */
[--C-:B------:R-:W-:Y:S01]  /*44b0*/  FFMA.FTZ R42, R42, UR10, -R2.reuse ;  /* 0x0000000a2a2a7c23 */ /* 0x100fe20008010802 */
[----:B------:R-:W-:Y:S01]  /*44c0*/  FFMA.FTZ R43, R43, UR10, -R2 ;  /* 0x0000000a2b2b7c23 */ /* 0x000fe20008010802 */
[----:B------:R-:W-:Y:S01]  /*44d0*/  FADD.FTZ R29, R53, R20 ;  /* 0x00000014351d7221 */ /* 0x000fe20000010000 */
[--C-:B------:R-:W-:Y:S01]  /*44e0*/  FFMA.FTZ R46, R46, UR10, -R2.reuse ;  /* 0x0000000a2e2e7c23 */ /* 0x100fe20008010802 */
[--C-:B------:R-:W-:Y:S01]  /*44f0*/  FFMA.FTZ R47, R47, UR10, -R2.reuse ;  /* 0x0000000a2f2f7c23 */ /* 0x100fe20008010802 */
[----:B------:R-:W2:Y:S01]  /*4500*/  MUFU.EX2 R59, R59 ;  /* 0x0000003b003b7308 */ /* 0x000ea20000000800 */
[----:B------:R-:W-:Y:S01]  /*4510*/  FADD.FTZ R20, R40, R29 ;  /* 0x0000001d28147221 */ /* 0x000fe20000010000 */
[--C-:B------:R-:W-:Y:S01]  /*4520*/  FFMA.FTZ R34, R34, UR10, -R2.reuse ;  /* 0x0000000a22227c23 */ /* 0x100fe20008010802 */
[--C-:B------:R-:W-:Y:S01]  /*4530*/  FFMA.FTZ R35, R35, UR10, -R2.reuse ;  /* 0x0000000a23237c23 */ /* 0x100fe20008010802 */
[----:B------:R-:W-:Y:S01]  /*4540*/  FFMA.FTZ R38, R38, UR10, -R2 ;  /* 0x0000000a26267c23 */ /* 0x000fe20008010802 */
[----:B------:R-:W-:Y:S01]  /*4550*/  FADD.FTZ R29, R41, R20 ;  /* 0x00000014291d7221 */ /* 0x000fe20000010000 */
[--C-:B------:R-:W-:Y:S01]  /*4560*/  FFMA.FTZ R39, R39, UR10, -R2.reuse ;  /* 0x0000000a27277c23 */ /* 0x100fe20008010802 */
[--C-:B------:R-:W-:Y:S01]  /*4570*/  FFMA.FTZ R26, R26, UR10, -R2.reuse ;  /* 0x0000000a1a1a7c23 */ /* 0x100fe20008010802 */
[----:B------:R-:W3:Y:S01]  /*4580*/  MUFU.EX2 R62, R62 ;  /* 0x0000003e003e7308 */ /* 0x000ee20000000800 */
[----:B0-----:R-:W-:Y:S01]  /*4590*/  FADD.FTZ R0, R44, R29 ;  /* 0x0000001d2c007221 */ /* 0x001fe20000010000 */
[--C-:B------:R-:W-:Y:S01]  /*45a0*/  FFMA.FTZ R27, R27, UR10, -R2.reuse ;  /* 0x0000000a1b1b7c23 */ /* 0x100fe20008010802 */
[--C-:B------:R-:W-:Y:S01]  /*45b0*/  FFMA.FTZ R30, R30, UR10, -R2.reuse ;  /* 0x0000000a1e1e7c23 */ /* 0x100fe20008010802 */
[----:B------:R-:W-:Y:S01]  /*45c0*/  FFMA.FTZ R2, R31, UR10, -R2 ;  /* 0x0000000a1f027c23 */ /* 0x000fe20008010802 */
[----:B------:R-:W-:Y:S01]  /*45d0*/  FADD.FTZ R29, R45, R0 ;  /* 0x000000002d1d7221 */ /* 0x000fe20000010000 */
[----:B-1----:R-:W-:Y:S01]  /*45e0*/  F2FP.BF16.F32.PACK_AB R198, R37, R36 ;  /* 0x0000002425c6723e */ /* 0x002fe200000010ff */
[----:B------:R-:W-:Y:S01]  /*45f0*/  IMAD.MOV.U32 R53, RZ, RZ, R151 ;  /* 0x000000ffff357224 */ /* 0x000fe200078e0097 */
[----:B------:R-:W0:Y:S01]  /*4600*/  MUFU.EX2 R63, R63 ;  /* 0x0000003f003f7308 */ /* 0x000e220000000800 */
[----:B--2---:R-:W-:Y:S01]  /*4610*/  FADD.FTZ R21, R58, R59 ;  /* 0x0000003b3a157221 */ /* 0x004fe20000010000 */
[----:B------:R-:W-:Y:S01]  /*4620*/  F2FP.BF16.F32.PACK_AB R209, R59, R58 ;  /* 0x0000003a3bd1723e */ /* 0x000fe200000010ff */
[----:B------:R-:W-:-:S02]  /*4630*/  IMAD.MOV.U32 R59, RZ, RZ, R151 ;  /* 0x000000ffff3b7224 */ /* 0x000fc400078e0097 */
[--C-:B------:R-:W-:Y:S02]  /*4640*/  IMAD.MOV.U32 R58, RZ, RZ, R151.reuse ;  /* 0x000000ffff3a7224 */ /* 0x100fe400078e0097 */
[----:B------:R-:W-:Y:S01]  /*4650*/  IMAD.MOV.U32 R45, RZ, RZ, R151 ;  /* 0x000000ffff2d7224 */ /* 0x000fe200078e0097 */
[----:B------:R-:W1:Y:S01]  /*4660*/  MUFU.EX2 R50, R50 ;  /* 0x0000003200327308 */ /* 0x000e620000000800 */
[----:B---3--:R-:W-:Y:S01]  /*4670*/  FADD.FTZ R14, R62, R21 ;  /* 0x000000153e0e7221 */ /* 0x008fe20000010000 */
[--C-:B------:R-:W-:Y:S02]  /*4680*/  IMAD.MOV.U32 R44, RZ, RZ, R151.reuse ;  /* 0x000000ffff2c7224 */ /* 0x100fe400078e0097 */
[--C-:B------:R-:W-:Y:S02]  /*4690*/  IMAD.MOV.U32 R41, RZ, RZ, R151.reuse ;  /* 0x000000ffff297224 */ /* 0x100fe400078e0097 */
[--C-:B------:R-:W-:Y:S02]  /*46a0*/  IMAD.MOV.U32 R40, RZ, RZ, R151.reuse ;  /* 0x000000ffff287224 */ /* 0x100fe400078e0097 */
[----:B------:R-:W2:Y:S01]  /*46b0*/  MUFU.EX2 R51, R51 ;  /* 0x0000003300337308 */ /* 0x000ea20000000800 */
[C---:B0-----:R-:W-:Y:S01]  /*46c0*/  FADD.FTZ R21, R63.reuse, R14 ;  /* 0x0000000e3f157221 */ /* 0x041fe20000010000 */
[----:B------:R-:W-:Y:S01]  /*46d0*/  F2FP.BF16.F32.PACK_AB R211, R63, R62 ;  /* 0x0000003e3fd3723e */ /* 0x000fe200000010ff */
[----:B------:R-:W-:-:S02]  /*46e0*/  IMAD.MOV.U32 R63, RZ, RZ, R151 ;  /* 0x000000ffff3f7224 */ /* 0x000fc400078e0097 */
[--C-:B------:R-:W-:Y:S02]  /*46f0*/  IMAD.MOV.U32 R62, RZ, RZ, R151.reuse ;  /* 0x000000ffff3e7224 */ /* 0x100fe400078e0097 */
[----:B------:R-:W-:Y:S01]  /*4700*/  IMAD.MOV.U32 R31, RZ, RZ, R151 ;  /* 0x000000ffff1f7224 */ /* 0x000fe200078e0097 */
[----:B------:R-:W0:Y:S01]  /*4710*/  MUFU.EX2 R54, R54 ;  /* 0x0000003600367308 */ /* 0x000e220000000800 */
[----:B-1----:R-:W-:-:S07]  /*4720*/  FADD.FTZ R14, R50, R21 ;  /* 0x00000015320e7221 */ /* 0x002fce0000010000 */
[----:B------:R-:W1:Y:S01]  /*4730*/  MUFU.EX2 R55, R55 ;  /* 0x0000003700377308 */ /* 0x000e620000000800 */
[C---:B--2---:R-:W-:Y:S01]  /*4740*/  FADD.FTZ R21, R51.reuse, R14 ;  /* 0x0000000e33157221 */ /* 0x044fe20000010000 */
[----:B------:R-:W-:Y:S01]  /*4750*/  F2FP.BF16.F32.PACK_AB R205, R51, R50 ;  /* 0x0000003233cd723e */ /* 0x000fe200000010ff */
[--C-:B------:R-:W-:Y:S02]  /*4760*/  IMAD.MOV.U32 R51, RZ, RZ, R151.reuse ;  /* 0x000000ffff337224 */ /* 0x100fe400078e0097 */
[----:B------:R-:W-:-:S03]  /*4770*/  IMAD.MOV.U32 R50, RZ, RZ, R151 ;  /* 0x000000ffff327224 */ /* 0x000fc600078e0097 */
[----:B------:R-:W2:Y:S01]  /*4780*/  MUFU.EX2 R42, R42 ;  /* 0x0000002a002a7308 */ /* 0x000ea20000000800 */
[----:B0-----:R-:W-:-:S07]  /*4790*/  FADD.FTZ R14, R54, R21 ;  /* 0x00000015360e7221 */ /* 0x001fce0000010000 */
[----:B------:R-:W0:Y:S01]  /*47a0*/  MUFU.EX2 R43, R43 ;  /* 0x0000002b002b7308 */ /* 0x000e220000000800 */
[C---:B-1----:R-:W-:Y:S01]  /*47b0*/  FADD.FTZ R21, R55.reuse, R14 ;  /* 0x0000000e37157221 */ /* 0x042fe20000010000 */
[----:B------:R-:W-:Y:S01]  /*47c0*/  FADD.FTZ R14, R32, R29 ;  /* 0x0000001d200e7221 */ /* 0x000fe20000010000 */
[----:B------:R-:W-:Y:S01]  /*47d0*/  F2FP.BF16.F32.PACK_AB R207, R55, R54 ;  /* 0x0000003637cf723e */ /* 0x000fe200000010ff */
[--C-:B------:R-:W-:Y:S02]  /*47e0*/  IMAD.MOV.U32 R55, RZ, RZ, R151.reuse ;  /* 0x000000ffff377224 */ /* 0x100fe400078e0097 */
[----:B------:R-:W-:Y:S01]  /*47f0*/  FADD.FTZ R29, R33, R14 ;  /* 0x0000000e211d7221 */ /* 0x000fe20000010000 */
[----:B------:R-:W-:Y:S01]  /*4800*/  IMAD.MOV.U32 R54, RZ, RZ, R151 ;  /* 0x000000ffff367224 */ /* 0x000fe200078e0097 */
[----:B------:R-:W1:Y:S01]  /*4810*/  MUFU.EX2 R46, R46 ;  /* 0x0000002e002e7308 */ /* 0x000e620000000800 */
[----:B--2---:R-:W-:Y:S01]  /*4820*/  FADD.FTZ R0, R42, R21 ;  /* 0x000000152a007221 */ /* 0x004fe20000010000 */
[----:B------:R-:W-:Y:S01]  /*4830*/  FADD.FTZ R14, R36, R29 ;  /* 0x0000001d240e7221 */ /* 0x000fe20000010000 */
[----:B------:R-:W-:-:S02]  /*4840*/  IMAD.MOV.U32 R36, RZ, RZ, R151 ;  /* 0x000000ffff247224 */ /* 0x000fc400078e0097 */
[--C-:B------:R-:W-:Y:S02]  /*4850*/  IMAD.MOV.U32 R33, RZ, RZ, R151.reuse ;  /* 0x000000ffff217224 */ /* 0x100fe400078e0097 */
[----:B------:R-:W-:Y:S01]  /*4860*/  FADD.FTZ R29, R37, R14 ;  /* 0x0000000e251d7221 */ /* 0x000fe20000010000 */
[--C-:B------:R-:W-:Y:S01]  /*4870*/  IMAD.MOV.U32 R37, RZ, RZ, R151.reuse ;  /* 0x000000ffff257224 */ /* 0x100fe200078e0097 */
[----:B------:R-:W2:Y:S01]  /*4880*/  MUFU.EX2 R47, R47 ;  /* 0x0000002f002f7308 */ /* 0x000ea20000000800 */
[C---:B0-----:R-:W-:Y:S01]  /*4890*/  FADD.FTZ R21, R43.reuse, R0 ;  /* 0x000000002b157221 */ /* 0x041fe20000010000 */
[----:B------:R-:W-:Y:S01]  /*48a0*/  F2FP.BF16.F32.PACK_AB R201, R43, R42 ;  /* 0x0000002a2bc9723e */ /* 0x000fe200000010ff */
[--C-:B------:R-:W-:Y:S02]  /*48b0*/  IMAD.MOV.U32 R43, RZ, RZ, R151.reuse ;  /* 0x000000ffff2b7224 */ /* 0x100fe400078e0097 */
[--C-:B------:R-:W-:Y:S02]  /*48c0*/  IMAD.MOV.U32 R42, RZ, RZ, R151.reuse ;  /* 0x000000ffff2a7224 */ /* 0x100fe400078e0097 */
[----:B------:R-:W-:Y:S01]  /*48d0*/  IMAD.MOV.U32 R32, RZ, RZ, R151 ;  /* 0x000000ffff207224 */ /* 0x000fe200078e0097 */
[----:B------:R-:W0:Y:S01]  /*48e0*/  MUFU.EX2 R34, R34 ;  /* 0x0000002200227308 */ /* 0x000e220000000800 */
[----:B-1----:R-:W-:-:S07]  /*48f0*/  FADD.FTZ R0, R46, R21 ;  /* 0x000000152e007221 */ /* 0x002fce0000010000 */
[----:B------:R-:W1:Y:S01]  /*4900*/  MUFU.EX2 R35, R35 ;  /* 0x0000002300237308 */ /* 0x000e620000000800 */
[C---:B--2---:R-:W-:Y:S01]  /*4910*/  FADD.FTZ R21, R47.reuse, R0 ;  /* 0x000000002f157221 */ /* 0x044fe20000010000 */
[----:B------:R-:W-:Y:S01]  /*4920*/  F2FP.BF16.F32.PACK_AB R203, R47, R46 ;  /* 0x0000002e2fcb723e */ /* 0x000fe200000010ff */
[----:B------:R-:W-:Y:S01]  /*4930*/  IMAD.MOV.U32 R47, RZ, RZ, R151 ;  /* 0x000000ffff2f7224 */ /* 0x000fe200078e0097 */
[----:B------:R-:W-:-:S04]  /*4940*/  MOV R46, R151 ;  /* 0x00000097002e7202 */ /* 0x000fc80000000f00 */
[----:B------:R-:W2:Y:S01]  /*4950*/  MUFU.EX2 R24, R24 ;  /* 0x0000001800187308 */ /* 0x000ea20000000800 */
[----:B0-----:R-:W-:-:S07]  /*4960*/  FADD.FTZ R0, R34, R21 ;  /* 0x0000001522007221 */ /* 0x001fce0000010000 */
[----:B------:R-:W0:Y:S01]  /*4970*/  MUFU.EX2 R38, R38 ;  /* 0x0000002600267308 */ /* 0x000e220000000800 */
[C---:B-1----:R-:W-:Y:S01]  /*4980*/  FADD.FTZ R21, R35.reuse, R0 ;  /* 0x0000000023157221 */ /* 0x042fe20000010000 */
[----:B------:R-:W-:Y:S01]  /*4990*/  F2FP.BF16.F32.PACK_AB R197, R35, R34 ;  /* 0x0000002223c5723e */ /* 0x000fe200000010ff */
[--C-:B------:R-:W-:Y:S02]  /*49a0*/  IMAD.MOV.U32 R35, RZ, RZ, R151.reuse ;  /* 0x000000ffff237224 */ /* 0x100fe400078e0097 */
[----:B------:R-:W-:-:S03]  /*49b0*/  IMAD.MOV.U32 R34, RZ, RZ, R151 ;  /* 0x000000ffff227224 */ /* 0x000fc600078e0097 */
[----:B------:R-:W1:Y:S01]  /*49c0*/  MUFU.EX2 R25, R25 ;  /* 0x0000001900197308 */ /* 0x000e620000000800 */
[----:B--2---:R-:W-:-:S07]  /*49d0*/  FADD.FTZ R14, R24, R29 ;  /* 0x0000001d180e7221 */ /* 0x004fce0000010000 */
        /* <DEDUP_REMOVED lines=8> */
[C---:B--2---:R-:W-:Y:S01]  /*4a60*/  FADD.FTZ R21, R39.reuse, R0 ;  /* 0x0000000027157221 */ /* 0x044fe20000010000 */
[----:B------:R-:W-:Y:S01]  /*4a70*/  F2FP.BF16.F32.PACK_AB R199, R39, R38 ;  /* 0x0000002627c7723e */ /* 0x000fe200000010ff */
[--C-:B------:R-:W-:Y:S02]  /*4a80*/  IMAD.MOV.U32 R39, RZ, RZ, R151.reuse ;  /* 0x000000ffff277224 */ /* 0x100fe400078e0097 */
[----:B------:R-:W-:-:S03]  /*4a90*/  IMAD.MOV.U32 R38, RZ, RZ, R151 ;  /* 0x000000ffff267224 */ /* 0x000fc600078e0097 */
[----:B------:R-:W2:Y:S01]  /*4aa0*/  MUFU.EX2 R27, R27 ;  /* 0x0000001b001b7308 */ /* 0x000ea20000000800 */
[----:B0-----:R-:W-:Y:S01]  /*4ab0*/  FADD.FTZ R14, R28, R29 ;  /* 0x0000001d1c0e7221 */ /* 0x001fe20000010000 */
[C---:B------:R-:W-:Y:S01]  /*4ac0*/  F2FP.BF16.F32.PACK_AB R194, R5.reuse, R28 ;  /* 0x0000001c05c2723e */ /* 0x040fe200000010ff */
[--C-:B------:R-:W-:Y:S02]  /*4ad0*/  IMAD.MOV.U32 R29, RZ, RZ, R151.reuse ;  /* 0x000000ffff1d7224 */ /* 0x100fe400078e0097 */
[----:B------:R-:W-:Y:S01]  /*4ae0*/  FADD.FTZ R14, R5, R14 ;  /* 0x0000000e050e7221 */ /* 0x000fe20000010000 */
[----:B------:R-:W-:Y:S02]  /*4af0*/  IMAD.MOV.U32 R28, RZ, RZ, R151 ;  /* 0x000000ffff1c7224 */ /* 0x000fe400078e0097 */
[----:B------:R-:W0:Y:S01]  /*4b00*/  MUFU.EX2 R30, R30 ;  /* 0x0000001e001e7308 */ /* 0x000e220000000800 */
[----:B-1----:R-:W-:-:S07]  /*4b10*/  FADD.FTZ R0, R26, R21 ;  /* 0x000000151a007221 */ /* 0x002fce0000010000 */
[----:B------:R1:W3:Y:S01]  /*4b20*/  MUFU.EX2 R195, R2 ;  /* 0x0000000200c37308 */ /* 0x0002e20000000800 */
[C---:B--2---:R-:W-:Y:S01]  /*4b30*/  FADD.FTZ R5, R27.reuse, R0 ;  /* 0x000000001b057221 */ /* 0x044fe20000010000 */
[----:B------:R-:W-:Y:S01]  /*4b40*/  F2FP.BF16.F32.PACK_AB R193, R27, R26 ;  /* 0x0000001a1bc1723e */ /* 0x000fe200000010ff */
[--C-:B------:R-:W-:Y:S02]  /*4b50*/  IMAD.MOV.U32 R27, RZ, RZ, R151.reuse ;  /* 0x000000ffff1b7224 */ /* 0x100fe400078e0097 */
[----:B------:R-:W-:Y:S02]  /*4b60*/  IMAD.MOV.U32 R26, RZ, RZ, R151 ;  /* 0x000000ffff1a7224 */ /* 0x000fe400078e0097 */
[----:B0-----:R-:W-:Y:S01]  /*4b70*/  FADD.FTZ R0, R30, R5 ;  /* 0x000000051e007221 */ /* 0x001fe20000010000 */
[----:B-1----:R-:W-:-:S03]  /*4b80*/  IMAD.MOV.U32 R2, RZ, RZ, 0x3f800000 ;  /* 0x3f800000ff027424 */ /* 0x002fc600078e00ff */
[C---:B---3--:R-:W-:Y:S01]  /*4b90*/  FADD.FTZ R5, R195.reuse, R0 ;  /* 0x00000000c3057221 */ /* 0x048fe20000010000 */
[----:B------:R-:W-:Y:S01]  /*4ba0*/  F2FP.BF16.F32.PACK_AB R195, R195, R30 ;  /* 0x0000001ec3c3723e */ /* 0x000fe200000010ff */
[----:B------:R-:W-:Y:S02]  /*4bb0*/  IMAD.MOV.U32 R0, RZ, RZ, 0x3f800000 ;  /* 0x3f800000ff007424 */ /* 0x000fe400078e00ff */
[----:B------:R-:W-:Y:S01]  /*4bc0*/  IMAD.MOV.U32 R30, RZ, RZ, R151 ;  /* 0x000000ffff1e7224 */ /* 0x000fe200078e0097 */
[----:B------:R-:W-:Y:S06]  /*4bd0*/  @!P2 BRA `(.L_x_15) ;  /* 0x0000003c00a8a947 */ /* 0x000fec0003800000 */
[----:B------:R-:W-:Y:S01]  /*4be0*/  R2UR UR4, R152 ;  /* 0x00000000980472ca */ /* 0x000fe200000e0000 */
[----:B------:R-:W-:Y:S01]  /*4bf0*/  IMAD.MOV.U32 R20, RZ, RZ, R3 ;  /* 0x000000ffff147224 */ /* 0x000fe200078e0003 */
[----:B------:R-:W-:Y:S01]  /*4c00*/  CS2R R150, SRZ ;  /* 0x0000000000967805 */ /* 0x000fe2000001ff00 */
[----:B------:R-:W-:Y:S01]  /*4c10*/  IMAD.MOV.U32 R21, RZ, RZ, R4 ;  /* 0x000000ffff157224 */ /* 0x000fe200078e0004 */
[----:B------:R-:W-:Y:S01]  /*4c20*/  CS2R R146, SRZ ;  /* 0x0000000000927805 */ /* 0x000fe2000001ff00 */
[----:B------:R-:W-:Y:S01]  /*4c30*/  IMAD.MOV.U32 R0, RZ, RZ, 0x3f800000 ;  /* 0x3f800000ff007424 */ /* 0x000fe200078e00ff */
[----:B------:R-:W-:Y:S02]  /*4c40*/  CS2R R142, SRZ ;  /* 0x00000000008e7805 */ /* 0x000fe4000001ff00 */
[----:B------:R-:W-:Y:S02]  /*4c50*/  CS2R R138, SRZ ;  /* 0x00000000008a7805 */ /* 0x000fe4000001ff00 */
[----:B------:R-:W-:-:S02]  /*4c60*/  CS2R R134, SRZ ;  /* 0x0000000000867805 */ /* 0x000fc4000001ff00 */
[----:B------:R-:W-:Y:S02]  /*4c70*/  CS2R R130, SRZ ;  /* 0x0000000000827805 */ /* 0x000fe4000001ff00 */
[----:B------:R-:W-:Y:S02]  /*4c80*/  CS2R R126, SRZ ;  /* 0x00000000007e7805 */ /* 0x000fe4000001ff00 */
[----:B------:R-:W-:Y:S02]  /*4c90*/  CS2R R122, SRZ ;  /* 0x00000000007a7805 */ /* 0x000fe4000001ff00 */
[----:B------:R-:W-:Y:S01]  /*4ca0*/  CS2R R118, SRZ ;  /* 0x0000000000767805 */ /* 0x000fe2000001ff00 */
[----:B------:R-:W-:Y:S01]  /*4cb0*/  UIADD3 UR4, UR4, -0x2, URZ ;  /* 0xfffffffe04047890 */ /* 0x000fe2000fffe03f */
[----:B------:R-:W-:Y:S02]  /*4cc0*/  CS2R R114, SRZ ;  /* 0x0000000000727805 */ /* 0x000fe4000001ff00 */
[----:B------:R-:W-:-:S02]  /*4cd0*/  CS2R R110, SRZ ;  /* 0x00000000006e7805 */ /* 0x000fc4000001ff00 */
[----:B------:R-:W-:Y:S02]  /*4ce0*/  CS2R R106, SRZ ;  /* 0x00000000006a7805 */ /* 0x000fe4000001ff00 */
[----:B------:R-:W-:Y:S02]  /*4cf0*/  CS2R R102, SRZ ;  /* 0x0000000000667805 */ /* 0x000fe4000001ff00 */
[----:B------:R-:W-:Y:S01]  /*4d00*/  CS2R R98, SRZ ;  /* 0x0000000000627805 */ /* 0x000fe2000001ff00 */
[----:B------:R-:W-:Y:S01]  /*4d10*/  IMAD.U32 R222, RZ, RZ, UR4 ;  /* 0x00000004ffde7e24 */ /* 0x000fe2000f8e00ff */
[----:B------:R-:W-:Y:S02]  /*4d20*/  R2UR UR4, R16 ;  /* 0x00000000100472ca */ /* 0x000fe400000e0000 */
[----:B------:R-:W-:Y:S02]  /*4d30*/  CS2R R94, SRZ ;  /* 0x00000000005e7805 */ /* 0x000fe4000001ff00 */
[----:B------:R-:W-:-:S02]  /*4d40*/  CS2R R90, SRZ ;  /* 0x00000000005a7805 */ /* 0x000fc4000001ff00 */
[----:B------:R-:W-:Y:S02]  /*4d50*/  CS2R R86, SRZ ;  /* 0x0000000000567805 */ /* 0x000fe4000001ff00 */
[----:B------:R-:W-:Y:S02]  /*4d60*/  CS2R R82, SRZ ;  /* 0x0000000000527805 */ /* 0x000fe4000001ff00 */
[----:B------:R-:W-:Y:S02]  /*4d70*/  CS2R R78, SRZ ;  /* 0x00000000004e7805 */ /* 0x000fe4000001ff00 */
[----:B------:R-:W-:Y:S02]  /*4d80*/  CS2R R74, SRZ ;  /* 0x00000000004a7805 */ /* 0x000fe4000001ff00 */
[----:B------:R-:W-:Y:S02]  /*4d90*/  CS2R R70, SRZ ;  /* 0x0000000000467805 */ /* 0x000fe4000001ff00 */
[----:B------:R-:W-:-:S02]  /*4da0*/  CS2R R66, SRZ ;  /* 0x0000000000427805 */ /* 0x000fc4000001ff00 */
[----:B------:R-:W-:Y:S02]  /*4db0*/  CS2R R62, SRZ ;  /* 0x00000000003e7805 */ /* 0x000fe4000001ff00 */
[----:B------:R-:W-:Y:S02]  /*4dc0*/  CS2R R58, SRZ ;  /* 0x00000000003a7805 */ /* 0x000fe4000001ff00 */
[----:B------:R-:W-:Y:S02]  /*4dd0*/  CS2R R54, SRZ ;  /* 0x0000000000367805 */ /* 0x000fe4000001ff00 */
[----:B------:R-:W-:Y:S02]  /*4de0*/  CS2R R50, SRZ ;  /* 0x0000000000327805 */ /* 0x000fe4000001ff00 */
[----:B------:R-:W-:Y:S02]  /*4df0*/  MOV R230, UR4 ;  /* 0x0000000400e67c02 */ /* 0x000fe40008000f00 */
        /* <DEDUP_REMOVED lines=37> */
[----:B------:R-:W-:Y:S01]  /*5050*/  CS2R R24, SRZ ;  /* 0x0000000000187805 */ /* 0x000fe2000001ff00 */
[----:B------:R-:W-:-:S06]  /*5060*/  UMOV UR61, UR60 ;  /* 0x0000003c003d7c82 */ /* 0x000fcc0008000000 */
.L_x_24:
[----:B------:R-:W-:Y:S01]  /*5070*/  R2UR UR6, R230 ;  /* 0x00000000e60672ca */ /* 0x000fe200000e0000 */
[----:B------:R-:W-:-:S04]  /*5080*/  UIADD3 UR4, UR61, 0x1, URZ ;  /* 0x000000013d047890 */ /* 0x000fc8000fffe03f */
[----:B------:R-:W-:-:S04]  /*5090*/  UISETP.NE.AND UP0, UPT, UR4, 0x2, UPT ;  /* 0x000000020400788c */ /* 0x000fc8000bf05270 */
[----:B------:R-:W-:Y:S02]  /*50a0*/  USEL UR5, URZ, 0x1, UP0 ;  /* 0x000000013f057887 */ /* 0x000fe40008000000 */
[----:B------:R-:W-:Y:S02]  /*50b0*/  USEL UR60, UR4, URZ, UP0 ;  /* 0x0000003f043c7287 */ /* 0x000fe40008000000 */
[----:B------:R-:W-:-:S06]  /*50c0*/  ULOP3.LUT UR4, UR6, UR5, URZ, 0x3c, !UPT ;  /* 0x0000000506047292 */ /* 0x000fcc000f8e3c3f */
[----:B------:R-:W-:Y:S01]  /*50d0*/  IMAD.U32 R16, RZ, RZ, UR4 ;  /* 0x00000004ff107e24 */ /* 0x000fe2000f8e00ff */
[----:B------:R-:W-:Y:S06]  /*50e0*/  @!P0 BRA `(.L_x_16) ;  /* 0x0000000000048947 */ /* 0x000fec0003800000 */
[----:B------:R-:W-:Y:S01]  /*50f0*/  BPT.TRAP 0x1 ;  /* 0x000000040000795c */ /* 0x000fe20000300000 */
.L_x_16:
[----:B------:R-:W0:Y:S01]  /*5100*/  S2UR UR5, SR_CgaCtaId ;  /* 0x00000000000579c3 */ /* 0x000e220000008800 */
[----:B------:R-:W-:Y:S01]  /*5110*/  R2UR UR7, R16 ;  /* 0x00000000100772ca */ /* 0x000fe200000e0000 */
[----:B------:R-:W-:-:S12]  /*5120*/  UMOV UR4, 0x400 ;  /* 0x0000040000047882 */ /* 0x000fd80000000000 */
[----:B------:R-:W-:-:S05]  /*5130*/  IMAD.U32 R3, RZ, RZ, UR7 ;  /* 0x00000007ff037e24 */ /* 0x000fca000f8e00ff */
[----:B------:R-:W-:Y:S01]  /*5140*/  SHF.L.U32 R3, R3, 0x1f, RZ ;  /* 0x0000001f03037819 */ /* 0x000fe200000006ff */
[----:B0-----:R-:W-:-:S06]  /*5150*/  ULEA UR6, UR5, UR4, 0x18 ;  /* 0x0000000405067291 */ /* 0x001fcc000f8ec03f */
[----:B------:R-:W-:Y:S01]  /*5160*/  IMAD.U32 R231, RZ, RZ, UR6 ;  /* 0x00000006ffe77e24 */ /* 0x000fe2000f8e00ff */
[----:B------:R-:W-:-:S06]  /*5170*/  ULEA UR6, UR60, UR6, 0x3 ;  /* 0x000000063c067291 */ /* 0x000fcc000f8e183f */
[----:B------:R-:W-:-:S03]  /*5180*/  IMAD.U32 R223, RZ, RZ, UR6 ;  /* 0x00000006ffdf7e24 */ /* 0x000fc6000f8e00ff */
[----:B------:R0:W1:Y:S01]  /*5190*/  SYNCS.PHASECHK.TRANS64.TRYWAIT P2, [UR6+0x38830], R3 ;  /* 0x03883003ff0075a7 */ /* 0x0000620008040146 */
[----:B------:R-:W-:Y:S05]  /*51a0*/  @!P0 BRA `(.L_x_17) ;  /* 0x0000000000048947 */ /* 0x000fea0003800000 */
[----:B------:R-:W-:Y:S01]  /*51b0*/  BPT.TRAP 0x1 ;  /* 0x000000040000795c */ /* 0x000fe20000300000 */
.L_x_17:
[----:B-1----:R-:W-:Y:S05]  /*51c0*/  @P2 BRA `(.L_x_18) ;  /* 0x00000000000c2947 */ /* 0x002fea0003800000 */
[----:B------:R-:W-:-:S13]  /*51d0*/  R2UR UR4, R223 ;  /* 0x00000000df0472ca */ /* 0x000fda00000e0000 */
[----:B------:R-:W1:Y:S02]  /*51e0*/  SYNCS.PHASECHK.TRANS64.TRYWAIT P2, [UR4+0x38830], R3 ;  /* 0x03883003ff0075a7 */ /* 0x000e640008040144 */
[----:B-1----:R-:W-:Y:S05]  /*51f0*/  @!P2 BRA `(.L_x_19) ;  /* 0x000000b800e4a947 */ /* 0x002fea0003800000 */
.L_x_18:
[----:B------:R-:W-:Y:S01]  /*5200*/  R2UR UR4, R15 ;  /* 0x000000000f0472ca */ /* 0x000fe200000e0000 */
[----:B------:R-:W-:Y:S01]  /*5210*/  WARPGROUP.ARRIVE ;  /* 0x00000000000079c5 */ /* 0x000fe20000000000 */
[----:B------:R-:W-:Y:S01]  /*5220*/  R2UR UR18, R12 ;  /* 0x000000000c1272ca */ /* 0x000fe200000e0000 */
[----:B------:R-:W-:Y:S01]  /*5230*/  UMOV UR59, 0x40000040 ;  /* 0x40000040003b7882 */ /* 0x000fe20000000000 */
        /* <DEDUP_REMOVED lines=9> */
[----:B------:R-:W-:Y:S01]  /*52d0*/  UIMAD UR4, UR60, 0xa00, UR4 ;  /* 0x00000a003c0478a4 */ /* 0x000fe2000f8e0204 */
[-C--:B------:R-:W-:Y:S01]  /*52e0*/  FMUL.FTZ R24, R24, R2.reuse ;  /* 0x0000000218187220 */ /* 0x080fe20000410000 */
[----:B------:R-:W-:Y:S01]  /*52f0*/  UMOV UR56, UR18 ;  /* 0x0000001200387c82 */ /* 0x000fe20008000000 */
[----:B------:R-:W-:Y:S01]  /*5300*/  UMOV UR39, 0x40000040 ;  /* 0x4000004000277882 */ /* 0x000fe20000000000 */
[----:B------:R-:W-:Y:S01]  /*5310*/  UMOV UR57, UR19 ;  /* 0x0000001300397c82 */ /* 0x000fe20008000000 */
[----:B------:R-:W-:Y:S01]  /*5320*/  UIADD3 UR5, UR4, 0x80, URZ ;  /* 0x0000008004057890 */ /* 0x000fe2000fffe03f */
[-C--:B------:R-:W-:Y:S01]  /*5330*/  FMUL.FTZ R25, R25, R2.reuse ;  /* 0x0000000219197220 */ /* 0x080fe20000410000 */
[----:B------:R-:W-:Y:S01]  /*5340*/  UMOV UR58, UR4 ;  /* 0x00000004003a7c82 */ /* 0x000fe20008000000 */
[----:B------:R-:W-:Y:S01]  /*5350*/  UIADD3 UR6, UR4, 0x100, URZ ;  /* 0x0000010004067890 */ /* 0x000fe2000fffe03f */
[----:B------:R-:W-:Y:S01]  /*5360*/  HGMMA.64x16x16.F32.BF16 R184, gdesc[UR56], RZ, !UPT, gsb0 ;  /* 0x0020000038b879f0 */ /* 0x000fe2000c0018ff */
[----:B------:R-:W-:Y:S01]  /*5370*/  UMOV UR56, UR18 ;  /* 0x0000001200387c82 */ /* 0x000fe20008000000 */
[----:B------:R-:W-:Y:S01]  /*5380*/  UMOV UR57, UR19 ;  /* 0x0000001300397c82 */ /* 0x000fe20008000000 */
[----:B------:R-:W-:Y:S01]  /*5390*/  UMOV UR58, UR5 ;  /* 0x00000005003a7c82 */ /* 0x000fe20008000000 */
[----:B------:R-:W-:Y:S01]  /*53a0*/  UMOV UR59, 0x40000040 ;  /* 0x40000040003b7882 */ /* 0x000fe20000000000 */
[----:B------:R-:W-:Y:S01]  /*53b0*/  UIADD3 UR5, UR4, 0x180, URZ ;  /* 0x0000018004057890 */ /* 0x000fe2000fffe03f */
[-C--:B------:R-:W-:Y:S01]  /*53c0*/  FMUL.FTZ R28, R28, R2.reuse ;  /* 0x000000021c1c7220 */ /* 0x080fe20000410000 */
        /* <DEDUP_REMOVED lines=12> */
[----:B------:R-:W-:Y:S01]  /*5490*/  UMOV UR43, 0x40000040 ;  /* 0x40000040002b7882 */ /* 0x000fe20000000000 */
        /* <DEDUP_REMOVED lines=31> */
[----:B------:R-:W-:Y:S01]  /*5690*/  FMUL.FTZ R89, R89, R2 ;  /* 0x0000000259597220 */ /* 0x000fe20000410000 */
[----:B------:R-:W-:-:S02]  /*56a0*/  WARPGROUP.DEPBAR.LE gsb0, 0x0 ;  /* 0x00008000000079c5 */ /* 0x000fc40000010000 */
[----:B------:R-:W-:Y:S01]  /*56b0*/  WARPGROUP.ARRIVE ;  /* 0x00000000000079c5 */ /* 0x000fe20000000000 */
[-C--:B------:R-:W-:Y:S01]  /*56c0*/  FMUL.FTZ R92, R92, R2.reuse ;  /* 0x000000025c5c7220 */ /* 0x080fe20000410000 */
[-C--:B------:R-:W-:Y:S01]  /*56d0*/  FMUL.FTZ R93, R93, R2.reuse ;  /* 0x000000025d5d7220 */ /* 0x080fe20000410000 */
[-C--:B------:R-:W-:Y:S01]  /*56e0*/  FMUL.FTZ R96, R96, R2.reuse ;  /* 0x0000000260607220 */ /* 0x080fe20000410000 */
[-C--:B------:R-:W-:Y:S01]  /*56f0*/  FMUL.FTZ R97, R97, R2.reuse ;  /* 0x0000000261617220 */ /* 0x080fe20000410000 */
[-C--:B------:R-:W-:Y:S01]  /*5700*/  FMUL.FTZ R100, R100, R2.reuse ;  /* 0x0000000264647220 */ /* 0x080fe20000410000 */
[----:B------:R-:W-:Y:S01]  /*5710*/  HGMMA.64x16x16.F32.BF16 R176, gdesc[UR56], RZ, !UPT, gsb0 ;  /* 0x0020000038b079f0 */ /* 0x000fe2000c0018ff */
[----:B------:R-:W-:Y:S01]  /*5720*/  UMOV UR56, UR18 ;  /* 0x0000001200387c82 */ /* 0x000fe20008000000 */
[----:B------:R-:W-:Y:S01]  /*5730*/  UMOV UR57, UR19 ;  /* 0x0000001300397c82 */ /* 0x000fe20008000000 */
[----:B------:R-:W-:Y:S01]  /*5740*/  UMOV UR58, UR6 ;  /* 0x00000006003a7c82 */ /* 0x000fe20008000000 */
        /* <DEDUP_REMOVED lines=100> */
[----:B------:R-:W-:-:S06]  /*5d90*/  WARPGROUP.ARRIVE ;  /* 0x00000000000079c5 */ /* 0x000fcc0000000000 */
[----:B------:R-:W-:Y:S01]  /*5da0*/  HGMMA.64x16x16.F32.BF16 R160, gdesc[UR56], RZ, !UPT, gsb0 ;  /* 0x0020000038a079f0 */ /* 0x000fe2000c0018ff */
        /* <DEDUP_REMOVED lines=21> */
[----:B------:R-:W-:Y:S01]  /*5f00*/  UIADD3 UR5, UR4, 0x182, URZ ;  /* 0x0000018204057890 */ /* 0x000fe2000fffe03f */
        /* <DEDUP_REMOVED lines=65> */
[----:B------:R-:W-:Y:S01]  /*6320*/  UMOV UR11, 0x40000040 ;  /* 0x40000040000b7882 */ /* 0x000fe20000000000 */
[----:B------:R-:W-:Y:S01]  /*6330*/  UIADD3 UR6, UR4, 0x106, URZ ;  /* 0x0000010604067890 */ /* 0x000fe2000fffe03f */
        /* <DEDUP_REMOVED lines=32> */
[----:B------:R-:W-:Y:S02]  /*6540*/  UIADD3 UR10, UR4, 0x986, URZ ;  /* 0x00000986040a7890 */ /* 0x000fe4000fffe03f */
        /* <DEDUP_REMOVED lines=27> */
[----:B------:R-:W-:Y:S02]  /*6700*/  R2UR UR14, R6 ;  /* 0x00000000060e72ca */ /* 0x000fe400000e0000 */
[----:B------:R-:W-:-:S11]  /*6710*/  R2UR UR15, R7 ;  /* 0x00000000070f72ca */ /* 0x000fd600000e0000 */
[----:B------:R-:W-:Y:S02]  /*6720*/  UMOV UR56, UR14 ;  /* 0x0000000e00387c82 */ /* 0x000fe40008000000 */
[----:B------:R-:W-:Y:S01]  /*6730*/  UMOV UR57, UR15 ;  /* 0x0000000f00397c82 */ /* 0x000fe20008000000 */
        /* <DEDUP_REMOVED lines=266> */
[----:B------:R-:W-:-:S03]  /*77e0*/  UIADD3 UR6, UR4, 0x886, URZ ;  /* 0x0000088604067890 */ /* 0x000fc6000fffe03f */
[----:B------:R-:W-:Y:S01]  /*77f0*/  UMOV UR4, UR14 ;  /* 0x0000000e00047c82 */ /* 0x000fe20008000000 */
[----:B------:R-:W-:Y:S02]  /*7800*/  WARPGROUP.DEPBAR.LE gsb0, 0x0 ;  /* 0x00008000000079c5 */ /* 0x000fe40000010000 */
[----:B------:R-:W-:-:S06]  /*7810*/  WARPGROUP.ARRIVE ;  /* 0x00000000000079c5 */ /* 0x000fcc0000000000 */
[----:B------:R-:W-:Y:S03]  /*7820*/  HGMMA.64x16x16.F32.BF16 R152, gdesc[UR52], R152, gsb0 ;  /* 0x00200000349879f0 */ /* 0x000fe60008001898 */
        /* <DEDUP_REMOVED lines=16> */
[----:B------:R-:W-:Y:S01]  /*7930*/  UMOV UR7, 0x40000040 ;  /* 0x4000004000077882 */ /* 0x000fe20000000000 */
        /* <DEDUP_REMOVED lines=10> */
[----:B------:R-:W-:Y:S02]  /*79e0*/  WARPGROUP.DEPBAR.LE gsb0, 0x0 ;  /* 0x00008000000079c5 */ /* 0x000fe40000010000 */
[----:B------:R-:W-:-:S06]  /*79f0*/  WARPGROUP.ARRIVE ;  /* 0x00000000000079c5 */ /* 0x000fcc0000000000 */
[----:B------:R-:W-:Y:S03]  /*7a00*/  HGMMA.64x16x16.F32.BF16 R152, gdesc[UR4], R152, gsb0 ;  /* 0x00200000049879f0 */ /* 0x000fe60008001898 */
[----:B------:R-:W-:Y:S02]  /*7a10*/  WARPGROUP.DEPBAR.LE gsb0, 0x0 ;  /* 0x00008000000079c5 */ /* 0x000fe40000010000 */
[----:B------:R-:W-:Y:S05]  /*7a20*/  @!P0 BRA `(.L_x_20) ;  /* 0x0000000000048947 */ /* 0x000fea0003800000 */
[----:B------:R-:W-:Y:S01]  /*7a30*/  BPT.TRAP 0x1 ;  /* 0x000000040000795c */ /* 0x000fe20000300000 */
.L_x_20:
[----:B------:R-:W-:Y:S02]  /*7a40*/  R2UR UR4, R231 ;  /* 0x00000000e70472ca */ /* 0x000fe400000e0000 */
[----:B------:R-:W-:-:S11]  /*7a50*/  R2UR UR5, R230 ;  /* 0x00000000e60572ca */ /* 0x000fd600000e0000 */
[----:B------:R-:W-:Y:S02]  /*7a60*/  ULEA UR4, UR61, UR4, 0x3 ;  /* 0x000000043d047291 */ /* 0x000fe4000f8e183f */
[----:B------:R-:W-:-:S05]  /*7a70*/  IMAD.U32 R0, RZ, RZ, UR5 ;  /* 0x00000005ff007e24 */ /* 0x000fca000f8e00ff */
[----:B------:R-:W-:-:S04]  /*7a80*/  SHF.L.U32 R0, R0, 0x1f, RZ ;  /* 0x0000001f00007819 */ /* 0x000fc800000006ff */
[----:B------:R2:W3:Y:S01]  /*7a90*/  SYNCS.PHASECHK.TRANS64.TRYWAIT P2, [UR4+0x38850], R0 ;  /* 0x03885000ff0075a7 */ /* 0x0004e20008040144 */
[----:B------:R-:W-:Y:S05]  /*7aa0*/  @!P0 BRA `(.L_x_21) ;  /* 0x0000000000048947 */ /* 0x000fea0003800000 */
[----:B------:R-:W-:Y:S01]  /*7ab0*/  BPT.TRAP 0x1 ;  /* 0x000000040000795c */ /* 0x000fe20000300000 */
.L_x_21:
[----:B---3--:R-:W-:Y:S05]  /*7ac0*/  @P2 BRA `(.L_x_22) ;  /* 0x0000000000082947 */ /* 0x008fea0003800000 */
[----:B------:R-:W3:Y:S02]  /*7ad0*/  SYNCS.PHASECHK.TRANS64.TRYWAIT P2, [UR4+0x38850], R0 ;  /* 0x03885000ff0075a7 */ /* 0x000ee40008040144 */
[----:B---3--:R-:W-:Y:S05]  /*7ae0*/  @!P2 BRA `(.L_x_23) ;  /* 0x0000009000c4a947 */ /* 0x008fea0003800000 */
.L_x_22:
[----:B------:R-:W-:Y:S01]  /*7af0*/  R2UR UR5, R231 ;  /* 0x00000000e70572ca */ /* 0x000fe200000e0000 */
[----:B------:R-:W-:Y:S01]  /*7b00*/  WARPGROUP.ARRIVE ;  /* 0x00000000000079c5 */ /* 0x000fe20000000000 */
[----:B------:R-:W-:Y:S01]  /*7b10*/  UMOV UR7, 0x40000040 ;  /* 0x4000004000077882 */ /* 0x000fe20000000000 */
[----:B0-2---:R-:W-:Y:S01]  /*7b20*/  FMNMX.FTZ R0, R184, R21, !PT ;  /* 0x00000015b8007209 */ /* 0x005fe20007810000 */
[----:B------:R-:W-:Y:S01]  /*7b30*/  ULDC UR10, c[0x0][0x988] ;  /* 0x00026200000a7ab9 */ /* 0x000fe20000000800 */
[----:B------:R-:W-:Y:S02]  /*7b40*/  R2UR UR11, R223 ;  /* 0x00000000df0b72ca */ /* 0x000fe400000e0000 */
[----:B-1----:R-:W-:-:S04]  /*7b50*/  FMNMX.FTZ R3, R185, R0, !PT ;  /* 0x00000000b9037209 */ /* 0x002fc80007810000 */
[----:B------:R-:W-:Y:S02]  /*7b60*/  FMNMX.FTZ R0, R188, R3, !PT ;  /* 0x00000003bc007209 */ /* 0x000fe40007810000 */
[----:B------:R-:W-:Y:S02]  /*7b70*/  UIADD3 UR5, UR5, 0x400, URZ ;  /* 0x0000040005057890 */ /* 0x000fe4000fffe03f */
[----:B------:R-:W-:Y:S02]  /*7b80*/  FMNMX.FTZ R3, R189, R0, !PT ;  /* 0x00000000bd037209 */ /* 0x000fe40007810000 */
[----:B------:R-:W-:Y:S02]  /*7b90*/  USHF.R.U32.HI UR5, URZ, 0x4, UR5 ;  /* 0x000000043f057899 */ /* 0x000fe40008011605 */
[----:B------:R-:W-:Y:S02]  /*7ba0*/  FMNMX.FTZ R0, R176, R3, !PT ;  /* 0x00000003b0007209 */ /* 0x000fe40007810000 */
[----:B------:R-:W-:-:S02]  /*7bb0*/  ULOP3.LUT UR5, UR5, 0x3fff, URZ, 0xc0, !UPT ;  /* 0x00003fff05057892 */ /* 0x000fc4000f8ec03f */
[----:B------:R-:W-:Y:S02]  /*7bc0*/  FMNMX.FTZ R3, R177, R0, !PT ;  /* 0x00000000b1037209 */ /* 0x000fe40007810000 */
[----:B------:R-:W-:Y:S02]  /*7bd0*/  ULOP3.LUT UR5, UR5, 0x2800000, URZ, 0xfc, !UPT ;  /* 0x0280000005057892 */ /* 0x000fe4000f8efc3f */
[----:B------:R-:W-:Y:S02]  /*7be0*/  FMNMX.FTZ R0, R180, R3, !PT ;  /* 0x00000003b4007209 */ /* 0x000fe40007810000 */
[----:B------:R-:W-:Y:S02]  /*7bf0*/  UIMAD UR5, UR61, 0xa00, UR5 ;  /* 0x00000a003d0578a4 */ /* 0x000fe4000f8e0205 */
[----:B------:R-:W-:Y:S01]  /*7c00*/  FMNMX.FTZ R3, R181, R0, !PT ;  /* 0x00000000b5037209 */ /* 0x000fe20007810000 */
[----:B------:R-:W-:-:S03]  /*7c10*/  UMOV UR61, UR60 ;  /* 0x0000003c003d7c82 */ /* 0x000fc60008000000 */
[----:B------:R-:W-:Y:S01]  /*7c20*/  FMNMX.FTZ R0, R168, R3, !PT ;  /* 0x00000003a8007209 */ /* 0x000fe20007810000 */
[----:B------:R-:W-:Y:S02]  /*7c30*/  UMOV UR6, UR5 ;  /* 0x0000000500067c82 */ /* 0x000fe40008000000 */
[----:B------:R-:W-:Y:S01]  /*7c40*/  HGMMA.64x256x16.F32.BF16 R24, R208, gdesc[UR4].tnspB, R24, gsb0 ;  /* 0x43e00004d0187df0 */ /* 0x000fe20008001818 */
[----:B------:R-:W-:Y:S01]  /*7c50*/  UIADD3 UR6, UR5, 0x80, URZ ;  /* 0x0000008005067890 */ /* 0x000fe2000fffe03f */
[----:B------:R-:W-:Y:S01]  /*7c60*/  FMNMX.FTZ R3, R169, R0, !PT ;  /* 0x00000000a9037209 */ /* 0x000fe20007810000 */
[----:B------:R-:W-:-:S03]  /*7c70*/  UMOV UR7, 0x40000040 ;  /* 0x4000004000077882 */ /* 0x000fc60000000000 */
[----:B------:R-:W-:-:S04]  /*7c80*/  FMNMX.FTZ R0, R172, R3, !PT ;  /* 0x00000003ac007209 */ /* 0x000fc80007810000 */
        /* <DEDUP_REMOVED lines=8> */
[----:B------:R-:W-:Y:S02]  /*7d10*/  FMNMX.FTZ R2, R157, R0, !PT ;  /* 0x000000009d027209 */ /* 0x000fe40007810000 */
[----:B------:R-:W-:-:S03]  /*7d20*/  FMNMX.FTZ R0, R186, R20, !PT ;  /* 0x00000014ba007209 */ /* 0x000fc60007810000 */
[----:B------:R-:W0:Y:S01]  /*7d30*/  SHFL.BFLY PT, R3, R2, 0x2, 0x1f ;  /* 0x0c401f0002037f89 */ /* 0x000e2200000e0000 */
[----:B------:R-:W-:Y:S02]  /*7d40*/  WARPGROUP.DEPBAR.LE gsb0, 0x0 ;  /* 0x00008000000079c5 */ /* 0x000fe40000010000 */
[----:B------:R-:W-:-:S06]  /*7d50*/  WARPGROUP.ARRIVE ;  /* 0x00000000000079c5 */ /* 0x000fcc0000000000 */
[----:B------:R-:W-:Y:S01]  /*7d60*/  HGMMA.64x256x16.F32.BF16 R24, R204, gdesc[UR4].tnspB, R24, gsb0 ;  /* 0x43e00004cc187df0 */ /* 0x000fe20008001818 */
[----:B------:R-:W-:Y:S01]  /*7d70*/  UIADD3 UR6, UR5, 0x100, URZ ;  /* 0x0000010005067890 */ /* 0x000fe2000fffe03f */
[----:B------:R-:W-:Y:S01]  /*7d80*/  UMOV UR7, 0x40000040 ;  /* 0x4000004000077882 */ /* 0x000fe20000000000 */
[----:B------:R-:W-:Y:S02]  /*7d90*/  WARPGROUP.DEPBAR.LE gsb0, 0x0 ;  /* 0x00008000000079c5 */ /* 0x000fe40000010000 */
[----:B------:R-:W-:-:S15]  /*7da0*/  WARPGROUP.ARRIVE ;  /* 0x00000000000079c5 */ /* 0x000fde0000000000 */
[----:B------:R-:W-:-:S08]  /*7db0*/  NOP ;  /* 0x0000000000007918 */ /* 0x000fd00000000000 */
[----:B------:R-:W-:Y:S01]  /*7dc0*/  HGMMA.64x256x16.F32.BF16 R24, R200, gdesc[UR4].tnspB, R24, gsb0 ;  /* 0x43e00004c8187df0 */ /* 0x000fe20008001818 */
[----:B------:R-:W-:Y:S01]  /*7dd0*/  UIADD3 UR6, UR5, 0x180, URZ ;  /* 0x0000018005067890 */ /* 0x000fe2000fffe03f */
[----:B------:R-:W-:Y:S01]  /*7de0*/  UMOV UR7, 0x40000040 ;  /* 0x4000004000077882 */ /* 0x000fe20000000000 */
[----:B------:R-:W-:Y:S02]  /*7df0*/  WARPGROUP.DEPBAR.LE gsb0, 0x0 ;  /* 0x00008000000079c5 */ /* 0x000fe40000010000 */
[----:B------:R-:W-:Y:S01]  /*7e00*/  WARPGROUP.ARRIVE ;  /* 0x00000000000079c5 */ /* 0x000fe20000000000 */
[----:B0-----:R-:W-:-:S15]  /*7e10*/  FMNMX.FTZ R200, R2, R3, !PT ;  /* 0x0000000302c87209 */ /* 0x001fde0007810000 */
[----:B------:R-:W-:-:S07]  /*7e20*/  NOP ;  /* 0x0000000000007918 */ /* 0x000fce0000000000 */
[----:B------:R-:W-:Y:S01]  /*7e30*/  HGMMA.64x256x16.F32.BF16 R24, R196, gdesc[UR4].tnspB, R24, gsb0 ;  /* 0x43e00004c4187df0 */ /* 0x000fe20008001818 */
[----:B------:R-:W0:Y:S01]  /*7e40*/  SHFL.BFLY PT, R3, R200, 0x1, 0x1f ;  /* 0x0c201f00c8037f89 */ /* 0x000e2200000e0000 */
[----:B------:R-:W-:Y:S01]  /*7e50*/  UIADD3 UR6, UR5, 0x200, URZ ;  /* 0x0000020005067890 */ /* 0x000fe2000fffe03f */
[----:B------:R-:W-:Y:S01]  /*7e60*/  R2UR UR5, R222 ;  /* 0x00000000de0572ca */ /* 0x000fe200000e0000 */
[----:B------:R-:W-:-:S12]  /*7e70*/  UMOV UR7, 0x40000040 ;  /* 0x4000004000077882 */ /* 0x000fd80000000000 */
[----:B------:R-:W-:Y:S02]  /*7e80*/  ISETP.LT.AND P2, PT, RZ, UR5, PT ;  /* 0x00000005ff007c0c */ /* 0x000fe4000bf41270 */
[----:B0-----:R-:W-:Y:S02]  /*7e90*/  FMNMX.FTZ R4, R200, R3, !PT ;  /* 0x00000003c8047209 */ /* 0x001fe40007810000 */
[----:B------:R-:W-:-:S03]  /*7ea0*/  FMNMX.FTZ R3, R187, R0, !PT ;  /* 0x00000000bb037209 */ /* 0x000fc60007810000 */
[C---:B------:R-:W-:Y:S01]  /*7eb0*/  FMUL.FTZ R0, R4.reuse, UR10 ;  /* 0x0000000a04007c20 */ /* 0x040fe20008410000 */
[----:B------:R-:W-:-:S03]  /*7ec0*/  FADD.FTZ R21, -R4, R21 ;  /* 0x0000001504157221 */ /* 0x000fc60000010100 */
[--C-:B------:R-:W-:Y:S01]  /*7ed0*/  FFMA.FTZ R204, R176, UR10, -R0.reuse ;  /* 0x0000000ab0cc7c23 */ /* 0x100fe20008010800 */
[----:B------:R-:W-:Y:S01]  /*7ee0*/  FMUL.FTZ R21, R21, UR10 ;  /* 0x0000000a15157c20 */ /* 0x000fe20008410000 */
[--C-:B------:R-:W-:Y:S01]  /*7ef0*/  FFMA.FTZ R208, R185, UR10, -R0.reuse ;  /* 0x0000000ab9d07c23 */ /* 0x100fe20008010800 */
[--C-:B------:R-:W-:Y:S01]  /*7f00*/  FFMA.FTZ R185, R177, UR10, -R0.reuse ;  /* 0x0000000ab1b97c23 */ /* 0x100fe20008010800 */
[--C-:B------:R-:W-:Y:S01]  /*7f10*/  FFMA.FTZ R177, R181, UR10, -R0.reuse ;  /* 0x0000000ab5b17c23 */ /* 0x100fe20008010800 */
[----:B------:R0:W-:Y:S01]  /*7f20*/  MUFU.EX2 R2, R21 ;  /* 0x0000001500027308 */ /* 0x0001e20000000800 */
[--C-:B------:R-:W-:Y:S01]  /*7f30*/  FFMA.FTZ R181, R161, UR10, -R0.reuse ;  /* 0x0000000aa1b57c23 */ /* 0x100fe20008010800 */
[--C-:B------:R-:W-:Y:S01]  /*7f40*/  FFMA.FTZ R210, R188, UR10, -R0.reuse ;  /* 0x0000000abcd27c23 */ /* 0x100fe20008010800 */
[--C-:B------:R-:W-:Y:S01]  /*7f50*/  FFMA.FTZ R189, R189, UR10, -R0.reuse ;  /* 0x0000000abdbd7c23 */ /* 0x100fe20008010800 */
[--C-:B------:R-:W-:Y:S01]  /*7f60*/  FFMA.FTZ R206, R180, UR10, -R0.reuse ;  /* 0x0000000ab4ce7c23 */ /* 0x100fe20008010800 */
[--C-:B------:R-:W-:Y:S01]  /*7f70*/  FFMA.FTZ R200, R168, UR10, -R0.reuse ;  /* 0x0000000aa8c87c23 */ /* 0x100fe20008010800 */
[--C-:B------:R-:W-:Y:S01]  /*7f80*/  FFMA.FTZ R169, R169, UR10, -R0.reuse ;  /* 0x0000000aa9a97c23 */ /* 0x100fe20008010800 */
[--C-:B------:R-:W-:Y:S01]  /*7f90*/  FFMA.FTZ R202, R172, UR10, -R0.reuse ;  /* 0x0000000aacca7c23 */ /* 0x100fe20008010800 */
[--C-:B------:R-:W-:Y:S01]  /*7fa0*/  FFMA.FTZ R173, R173, UR10, -R0.reuse ;  /* 0x0000000aadad7c23 */ /* 0x100fe20008010800 */
[--C-:B0-----:R-:W-:Y:S01]  /*7fb0*/  FFMA.FTZ R21, R152, UR10, -R0.reuse ;  /* 0x0000000a98157c23 */ /* 0x101fe20008010800 */
[--C-:B------:R-:W-:Y:S01]  /*7fc0*/  FFMA.FTZ R152, R153, UR10, -R0.reuse ;  /* 0x0000000a99987c23 */ /* 0x100fe20008010800 */
[--C-:B------:R-:W-:Y:S01]  /*7fd0*/  FFMA.FTZ R161, R165, UR10, -R0.reuse ;  /* 0x0000000aa5a17c23 */ /* 0x100fe20008010800 */
[--C-:B------:R-:W-:Y:S01]  /*7fe0*/  FFMA.FTZ R153, R156, UR10, -R0.reuse ;  /* 0x0000000a9c997c23 */ /* 0x100fe20008010800 */
[----:B------:R-:W-:Y:S01]  /*7ff0*/  FFMA.FTZ R157, R157, UR10, -R0 ;  /* 0x0000000a9d9d7c23 */ /* 0x000fe20008010800 */
[----:B------:R-:W-:Y:S08]  /*8000*/  MUFU.EX2 R208, R208 ;  /* 0x000000d000d07308 */ /* 0x000ff00000000800 */
        /* <DEDUP_REMOVED lines=14> */
[----:B------:R-:W-:Y:S01]  /*80f0*/  MUFU.EX2 R153, R153 ;  /* 0x0000009900997308 */ /* 0x000fe20000000800 */
[----:B------:R-:W-:-:S02]  /*8100*/  WARPGROUP.DEPBAR.LE gsb0, 0x0 ;  /* 0x00008000000079c5 */ /* 0x000fc40000010000 */
[----:B------:R-:W-:Y:S01]  /*8110*/  WARPGROUP.ARRIVE ;  /* 0x00000000000079c5 */ /* 0x000fe20000000000 */
[----:B------:R-:W-:Y:S01]  /*8120*/  FMNMX.FTZ R196, R190, R3, !PT ;  /* 0x00000003bec47209 */ /* 0x000fe20007810000 */
[--C-:B------:R-:W-:Y:S01]  /*8130*/  FFMA.FTZ R197, R184, UR10, -R0.reuse ;  /* 0x0000000ab8c57c23 */ /* 0x100fe20008010800 */
[--C-:B------:R-:W-:Y:S02]  /*8140*/  FFMA.FTZ R198, R164, UR10, -R0.reuse ;  /* 0x0000000aa4c67c23 */ /* 0x100fe40008010800 */
[----:B------:R-:W-:Y:S01]  /*8150*/  FMNMX.FTZ R3, R191, R196, !PT ;  /* 0x000000c4bf037209 */ /* 0x000fe20007810000 */
[----:B------:R-:W-:Y:S01]  /*8160*/  HGMMA.64x256x16.F32.BF16 R24, R192, gdesc[UR4].tnspB, R24, gsb0 ;  /* 0x43e00004c0187df0 */ /* 0x000fe20008001818 */
[----:B------:R-:W-:Y:S01]  /*8170*/  FFMA.FTZ R196, R160, UR10, -R0 ;  /* 0x0000000aa0c47c23 */ /* 0x000fe20008010800 */
[----:B------:R-:W-:Y:S01]  /*8180*/  MUFU.EX2 R197, R197 ;  /* 0x000000c500c57308 */ /* 0x000fe20000000800 */
[----:B------:R-:W-:-:S04]  /*8190*/  FMNMX.FTZ R184, R178, R3, !PT ;  /* 0x00000003b2b87209 */ /* 0x000fc80007810000 */
[----:B------:R-:W-:-:S03]  /*81a0*/  FMNMX.FTZ R3, R179, R184, !PT ;  /* 0x000000b8b3037209 */ /* 0x000fc60007810000 */
[----:B------:R-:W-:Y:S01]  /*81b0*/  MUFU.EX2 R196, R196 ;  /* 0x000000c400c47308 */ /* 0x000fe20000000800 */
[----:B------:R-:W-:-:S04]  /*81c0*/  FMNMX.FTZ R184, R182, R3, !PT ;  /* 0x00000003b6b87209 */ /* 0x000fc80007810000 */
[----:B------:R-:W-:-:S03]  /*81d0*/  FMNMX.FTZ R3, R183, R184, !PT ;  /* 0x000000b8b7037209 */ /* 0x000fc60007810000 */
[----:B------:R-:W-:Y:S01]  /*81e0*/  MUFU.EX2 R198, R198 ;  /* 0x000000c600c67308 */ /* 0x000fe20000000800 */
        /* <DEDUP_REMOVED lines=11> */
[----:B------:R-:W-:-:S05]  /*82a0*/  FMNMX.FTZ R176, R159, R176, !PT ;  /* 0x000000b09fb07209 */ /* 0x000fca0007810000 */
[----:B------:R-:W0:Y:S02]  /*82b0*/  SHFL.BFLY PT, R3, R176, 0x2, 0x1f ;  /* 0x0c401f00b0037f89 */ /* 0x000e2400000e0000 */
[----:B0-----:R-:W-:-:S05]  /*82c0*/  FMNMX.FTZ R3, R176, R3, !PT ;  /* 0x00000003b0037209 */ /* 0x001fca0007810000 */
[----:B------:R-:W0:Y:S02]  /*82d0*/  SHFL.BFLY PT, R160, R3, 0x1, 0x1f ;  /* 0x0c201f0003a07f89 */ /* 0x000e2400000e0000 */
[----:B0-----:R-:W-:-:S05]  /*82e0*/  FMNMX.FTZ R3, R3, R160, !PT ;  /* 0x000000a003037209 */ /* 0x001fca0007810000 */
[C---:B------:R-:W-:Y:S01]  /*82f0*/  FADD.FTZ R0, -R3.reuse, R20 ;  /* 0x0000001403007221 */ /* 0x040fe20000010100 */
[----:B------:R-:W-:Y:S01]  /*8300*/  FMUL.FTZ R156, R3, UR10 ;  /* 0x0000000a039c7c20 */ /* 0x000fe20008410000 */
[----:B------:R0:W-:Y:S02]  /*8310*/  MUFU.EX2 R20, R157 ;  /* 0x0000009d00147308 */ /* 0x0001e40000000800 */
[----:B------:R-:W-:Y:S01]  /*8320*/  FMUL.FTZ R0, R0, UR10 ;  /* 0x0000000a00007c20 */ /* 0x000fe20008410000 */
[--C-:B------:R-:W-:Y:S01]  /*8330*/  FFMA.FTZ R209, R186, UR10, -R156.reuse ;  /* 0x0000000abad17c23 */ /* 0x100fe2000801089c */
[--C-:B------:R-:W-:Y:S01]  /*8340*/  FFMA.FTZ R160, R187, UR10, -R156.reuse ;  /* 0x0000000abba07c23 */ /* 0x100fe2000801089c */
[--C-:B------:R-:W-:Y:S01]  /*8350*/  FFMA.FTZ R211, R190, UR10, -R156.reuse ;  /* 0x0000000abed37c23 */ /* 0x100fe2000801089c */
[--C-:B------:R-:W-:Y:S01]  /*8360*/  FFMA.FTZ R164, R191, UR10, -R156.reuse ;  /* 0x0000000abfa47c23 */ /* 0x100fe2000801089c */
[----:B------:R-:W-:Y:S01]  /*8370*/  FFMA.FTZ R205, R178, UR10, -R156 ;  /* 0x0000000ab2cd7c23 */ /* 0x000fe2000801089c */
[----:B------:R-:W-:Y:S01]  /*8380*/  MUFU.EX2 R0, R0 ;  /* 0x0000000000007308 */ /* 0x000fe20000000800 */
[----:B0-----:R-:W-:-:S02]  /*8390*/  IMAD.U32 R157, RZ, RZ, UR11 ;  /* 0x0000000bff9d7e24 */ /* 0x001fc4000f8e00ff */
[--C-:B------:R-:W-:Y:S01]  /*83a0*/  FFMA.FTZ R168, R179, UR10, -R156.reuse ;  /* 0x0000000ab3a87c23 */ /* 0x100fe2000801089c */
[--C-:B------:R-:W-:Y:S01]  /*83b0*/  FFMA.FTZ R207, R182, UR10, -R156.reuse ;  /* 0x0000000ab6cf7c23 */ /* 0x100fe2000801089c */
[--C-:B------:R-:W-:Y:S01]  /*83c0*/  FFMA.FTZ R172, R183, UR10, -R156.reuse ;  /* 0x0000000ab7ac7c23 */ /* 0x100fe2000801089c */
[----:B------:R-:W-:Y:S02]  /*83d0*/  @!P1 VIADD R157, R157, 0x38840 ;  /* 0x000388409d9d9836 */ /* 0x000fe40000000000 */
[--C-:B------:R-:W-:Y:S01]  /*83e0*/  FFMA.FTZ R201, R170, UR10, -R156.reuse ;  /* 0x0000000aaac97c23 */ /* 0x100fe2000801089c */
[--C-:B------:R-:W-:Y:S01]  /*83f0*/  FFMA.FTZ R162, R162, UR10, -R156.reuse ;  /* 0x0000000aa2a27c23 */ /* 0x100fe2000801089c */
[----:B------:R-:W0:Y:S01]  /*8400*/  MUFU.EX2 R209, R209 ;  /* 0x000000d100d17308 */ /* 0x000e220000000800 */
[--C-:B------:R-:W-:Y:S01]  /*8410*/  FFMA.FTZ R199, R166, UR10, -R156.reuse ;  /* 0x0000000aa6c77c23 */ /* 0x100fe2000801089c */
[----:B------:R-:W-:Y:S01]  /*8420*/  @!P1 PRMT R157, RZ, 0x654, R157 ;  /* 0x00000654ff9d9816 */ /* 0x000fe2000000009d */
[--C-:B------:R-:W-:Y:S01]  /*8430*/  FFMA.FTZ R170, R171, UR10, -R156.reuse ;  /* 0x0000000aabaa7c23 */ /* 0x100fe2000801089c */
[--C-:B------:R-:W-:Y:S01]  /*8440*/  FFMA.FTZ R203, R174, UR10, -R156.reuse ;  /* 0x0000000aaecb7c23 */ /* 0x100fe2000801089c */
[--C-:B------:R-:W-:Y:S01]  /*8450*/  FFMA.FTZ R174, R175, UR10, -R156.reuse ;  /* 0x0000000aafae7c23 */ /* 0x100fe2000801089c */
[--C-:B------:R-:W-:Y:S01]  /*8460*/  FFMA.FTZ R167, R167, UR10, -R156.reuse ;  /* 0x0000000aa7a77c23 */ /* 0x100fe2000801089c */
[--C-:B------:R-:W-:Y:S01]  /*8470*/  FFMA.FTZ R155, R155, UR10, -R156.reuse ;  /* 0x0000000a9b9b7c23 */ /* 0x100fe2000801089c */
[----:B------:R-:W1:Y:S01]  /*8480*/  MUFU.EX2 R160, R160 ;  /* 0x000000a000a07308 */ /* 0x000e620000000800 */
[----:B------:R-:W-:Y:S01]  /*8490*/  FFMA.FTZ R158, R158, UR10, -R156 ;  /* 0x0000000a9e9e7c23 */ /* 0x000fe2000801089c */
[----:B------:R-:W-:Y:S01]  /*84a0*/  IMAD.U32 R171, RZ, RZ, UR4 ;  /* 0x00000004ffab7e24 */ /* 0x000fe2000f8e00ff */
[----:B------:R-:W-:Y:S01]  /*84b0*/  UIADD3 UR4, UR5, -0x1, URZ ;  /* 0xffffffff05047890 */ /* 0x000fe2000fffe03f */
[----:B------:R-:W-:-:S02]  /*84c0*/  R2UR UR5, R16 ;  /* 0x00000000100572ca */ /* 0x000fc400000e0000 */
[----:B------:R-:W-:Y:S02]  /*84d0*/  @!P1 VIADD R171, R171, 0x38860 ;  /* 0x00038860abab9836 */ /* 0x000fe40000000000 */
[----:B------:R-:W2:Y:S01]  /*84e0*/  MUFU.EX2 R211, R211 ;  /* 0x000000d300d37308 */ /* 0x000ea20000000800 */
[----:B0-----:R-:W-:Y:S01]  /*84f0*/  FFMA.FTZ R165, R0, R5, R209 ;  /* 0x0000000500a57223 */ /* 0x001fe200000100d1 */
[----:B------:R-:W-:Y:S01]  /*8500*/  IMAD.U32 R222, RZ, RZ, UR4 ;  /* 0x00000004ffde7e24 */ /* 0x000fe2000f8e00ff */
[----:B------:R-:W-:-:S05]  /*8510*/  @!P1 PRMT R171, RZ, 0x654, R171 ;  /* 0x00000654ffab9816 */ /* 0x000fca00000000ab */
[----:B------:R-:W0:Y:S01]  /*8520*/  MUFU.EX2 R164, R164 ;  /* 0x000000a400a47308 */ /* 0x000e220000000800 */
[C---:B-1----:R-:W-:Y:S01]  /*8530*/  FADD.FTZ R176, R160.reuse, R165 ;  /* 0x000000a5a0b07221 */ /* 0x042fe20000010000 */
[----:B------:R-:W-:Y:S01]  /*8540*/  F2FP.BF16.F32.PACK_AB R209, R160, R209 ;  /* 0x000000d1a0d1723e */ /* 0x000fe200000010ff */
[----:B------:R-:W-:-:S05]  /*8550*/  IMAD.U32 R230, RZ, RZ, UR5 ;  /* 0x00000005ffe67e24 */ /* 0x000fca000f8e00ff */
[----:B------:R-:W1:Y:S08]  /*8560*/  MUFU.EX2 R205, R205 ;  /* 0x000000cd00cd7308 */ /* 0x000e700000000800 */
[----:B------:R-:W3:Y:S08]  /*8570*/  MUFU.EX2 R168, R168 ;  /* 0x000000a800a87308 */ /* 0x000ef00000000800 */
[----:B------:R-:W4:Y:S08]  /*8580*/  MUFU.EX2 R207, R207 ;  /* 0x000000cf00cf7308 */ /* 0x000f300000000800 */
[----:B------:R-:W-:Y:S08]  /*8590*/  MUFU.EX2 R172, R172 ;  /* 0x000000ac00ac7308 */ /* 0x000ff00000000800 */
[----:B------:R5:W-:Y:S08]  /*85a0*/  MUFU.EX2 R5, R162 ;  /* 0x000000a200057308 */ /* 0x000bf00000000800 */
[----:B------:R-:W-:Y:S08]  /*85b0*/  MUFU.EX2 R201, R201 ;  /* 0x000000c900c97308 */ /* 0x000ff00000000800 */
[----:B------:R-:W-:Y:S08]  /*85c0*/  MUFU.EX2 R170, R170 ;  /* 0x000000aa00aa7308 */ /* 0x000ff00000000800 */
[----:B------:R-:W-:Y:S08]  /*85d0*/  MUFU.EX2 R203, R203 ;  /* 0x000000cb00cb7308 */ /* 0x000ff00000000800 */
[----:B------:R-:W-:Y:S08]  /*85e0*/  MUFU.EX2 R174, R174 ;  /* 0x000000ae00ae7308 */ /* 0x000ff00000000800 */
[----:B------:R-:W-:Y:S08]  /*85f0*/  MUFU.EX2 R199, R199 ;  /* 0x000000c700c77308 */ /* 0x000ff00000000800 */
[----:B------:R-:W-:Y:S01]  /*8600*/  MUFU.EX2 R158, R158 ;  /* 0x0000009e009e7308 */ /* 0x000fe20000000800 */
[----:B------:R-:W-:-:S02]  /*8610*/  WARPGROUP.DEPBAR.LE gsb0, 0x0 ;  /* 0x00008000000079c5 */ /* 0x000fc40000010000 */
[----:B------:R2:W-:Y:S05]  /*8620*/  @!P1 SYNCS.ARRIVE.TRANS64.RED.A1T0 RZ, [R157+URZ], RZ ;  /* 0x000000ff9dff99a7 */ /* 0x0005ea000810043f */
[----:B------:R-:W-:Y:S01]  /*8630*/  MUFU.EX2 R193, R155 ;  /* 0x0000009b00c17308 */ /* 0x000fe20000000800 */
[----:B------:R-:W-:Y:S02]  /*8640*/  F2FP.BF16.F32.PACK_AB R192, R152, R21 ;  /* 0x0000001598c0723e */ /* 0x000fe400000010ff */
[----:B------:R-:W-:Y:S01]  /*8650*/  F2FP.BF16.F32.PACK_AB R194, R20, R153 ;  /* 0x0000009914c2723e */ /* 0x000fe200000010ff */
[----:B--2---:R-:W-:Y:S01]  /*8660*/  FFMA.FTZ R157, R2, R14, R197 ;  /* 0x0000000e029d7223 */ /* 0x004fe200000100c5 */
[----:B------:R-:W-:Y:S01]  /*8670*/  FFMA.FTZ R14, R163, UR10, -R156 ;  /* 0x0000000aa30e7c23 */ /* 0x000fe2000801089c */
[----:B------:R2:W-:Y:S02]  /*8680*/  @!P1 SYNCS.ARRIVE.TRANS64.RED.A1T0 RZ, [R171+URZ], RZ ;  /* 0x000000ffabff99a7 */ /* 0x0005e4000810043f */
[C---:B------:R-:W-:Y:S01]  /*8690*/  FADD.FTZ R157, R208.reuse, R157 ;  /* 0x0000009dd09d7221 */ /* 0x040fe20000010000 */
[----:B------:R-:W-:-:S02]  /*86a0*/  F2FP.BF16.F32.PACK_AB R208, R208, R197 ;  /* 0x000000c5d0d0723e */ /* 0x000fc400000010ff */
[----:B------:R-:W2:Y:S01]  /*86b0*/  MUFU.EX2 R14, R14 ;  /* 0x0000000e000e7308 */ /* 0x000ea20000000800 */
[----:B------:R-:W-:Y:S01]  /*86c0*/  FADD.FTZ R178, R210, R157 ;  /* 0x0000009dd2b27221 */ /* 0x000fe20000010000 */
[----:B------:R-:W-:Y:S01]  /*86d0*/  FADD.FTZ R157, R211, R176 ;  /* 0x000000b0d39d7221 */ /* 0x000fe20000010000 */
[C---:B0-----:R-:W-:Y:S02]  /*86e0*/  F2FP.BF16.F32.PACK_AB R211, R164.reuse, R211 ;  /* 0x000000d3a4d3723e */ /* 0x041fe400000010ff */
[----:B------:R-:W-:Y:S01]  /*86f0*/  FADD.FTZ R163, R189, R178 ;  /* 0x000000b2bda37221 */ /* 0x000fe20000010000 */
[----:B------:R-:W-:Y:S01]  /*8700*/  FADD.FTZ R166, R164, R157 ;  /* 0x0000009da4a67221 */ /* 0x000fe20000010000 */
[--C-:B------:R-:W-:Y:S01]  /*8710*/  FFMA.FTZ R157, R154, UR10, -R156.reuse ;  /* 0x0000000a9a9d7c23 */ /* 0x100fe2000801089c */
[----:B------:R-:W-:Y:S01]  /*8720*/  FFMA.FTZ R156, R159, UR10, -R156 ;  /* 0x0000000a9f9c7c23 */ /* 0x000fe2000801089c */
[----:B-----5:R-:W-:Y:S01]  /*8730*/  FADD.FTZ R162, R204, R163 ;  /* 0x000000a3cca27221 */ /* 0x020fe20000010000 */
[----:B-1----:R-:W-:Y:S01]  /*8740*/  FADD.FTZ R163, R205, R166 ;  /* 0x000000a6cda37221 */ /* 0x002fe20000010000 */
[----:B------:R0:W-:Y:S01]  /*8750*/  MUFU.EX2 R164, R157 ;  /* 0x0000009d00a47308 */ /* 0x0001e20000000800 */
[----:B------:R-:W-:Y:S01]  /*8760*/  F2FP.BF16.F32.PACK_AB R210, R189, R210 ;  /* 0x000000d2bdd2723e */ /* 0x000fe200000010ff */
[C---:B------:R-:W-:Y:S01]  /*8770*/  FADD.FTZ R165, R185.reuse, R162 ;  /* 0x000000a2b9a57221 */ /* 0x040fe20000010000 */
[----:B---3--:R-:W-:Y:S01]  /*8780*/  FADD.FTZ R154, R168, R163 ;  /* 0x000000a3a89a7221 */ /* 0x008fe20000010000 */
[----:B------:R-:W-:-:S02]  /*8790*/  F2FP.BF16.F32.PACK_AB R204, R185, R204 ;  /* 0x000000ccb9cc723e */ /* 0x000fc400000010ff */
[----:B------:R-:W-:Y:S01]  /*87a0*/  FADD.FTZ R162, R206, R165 ;  /* 0x000000a5cea27221 */ /* 0x000fe20000010000 */
[----:B----4-:R-:W-:Y:S01]  /*87b0*/  FADD.FTZ R159, R207, R154 ;  /* 0x0000009acf9f7221 */ /* 0x010fe20000010000 */
[----:B------:R-:W-:Y:S01]  /*87c0*/  MUFU.EX2 R156, R156 ;  /* 0x0000009c009c7308 */ /* 0x000fe20000000800 */
[----:B--2---:R-:W-:Y:S01]  /*87d0*/  F2FP.BF16.F32.PACK_AB R197, R14, R5 ;  /* 0x000000050ec5723e */ /* 0x004fe200000010ff */
[----:B------:R-:W-:Y:S01]  /*87e0*/  FADD.FTZ R163, R177, R162 ;  /* 0x000000a2b1a37221 */ /* 0x000fe20000010000 */
[----:B------:R-:W-:Y:S01]  /*87f0*/  FADD.FTZ R162, R172, R159 ;  /* 0x0000009faca27221 */ /* 0x000fe20000010000 */
[----:B------:R-:W-:Y:S02]  /*8800*/  F2FP.BF16.F32.PACK_AB R205, R168, R205 ;  /* 0x000000cda8cd723e */ /* 0x000fe400000010ff */
[----:B------:R-:W-:Y:S01]  /*8810*/  FADD.FTZ R166, R200, R163 ;  /* 0x000000a3c8a67221 */ /* 0x000fe20000010000 */
[----:B------:R-:W-:Y:S01]  /*8820*/  FADD.FTZ R159, R201, R162 ;  /* 0x000000a2c99f7221 */ /* 0x000fe20000010000 */
[----:B------:R-:W1:Y:S01]  /*8830*/  MUFU.EX2 R154, R167 ;  /* 0x000000a7009a7308 */ /* 0x000e620000000800 */
[----:B------:R-:W-:Y:S01]  /*8840*/  F2FP.BF16.F32.PACK_AB R206, R177, R206 ;  /* 0x000000ceb1ce723e */ /* 0x000fe200000010ff */
[----:B------:R-:W-:Y:S01]  /*8850*/  FADD.FTZ R163, R169, R166 ;  /* 0x000000a6a9a37221 */ /* 0x000fe20000010000 */
[----:B------:R-:W-:Y:S01]  /*8860*/  FADD.FTZ R160, R170, R159 ;  /* 0x0000009faaa07221 */ /* 0x000fe20000010000 */
[----:B------:R-:W-:-:S02]  /*8870*/  F2FP.BF16.F32.PACK_AB R207, R172, R207 ;  /* 0x000000cfaccf723e */ /* 0x000fc400000010ff */
[----:B------:R-:W-:Y:S01]  /*8880*/  FADD.FTZ R162, R202, R163 ;  /* 0x000000a3caa27221 */ /* 0x000fe20000010000 */
[----:B------:R-:W-:Y:S01]  /*8890*/  FADD.FTZ R159, R203, R160 ;  /* 0x000000a0cb9f7221 */ /* 0x000fe20000010000 */
[----:B------:R-:W-:Y:S02]  /*88a0*/  F2FP.BF16.F32.PACK_AB R200, R169, R200 ;  /* 0x000000c8a9c8723e */ /* 0x000fe400000010ff */
[----:B------:R-:W-:Y:S01]  /*88b0*/  FADD.FTZ R163, R173, R162 ;  /* 0x000000a2ada37221 */ /* 0x000fe20000010000 */
[----:B------:R-:W-:Y:S01]  /*88c0*/  FADD.FTZ R160, R174, R159 ;  /* 0x0000009faea07221 */ /* 0x000fe20000010000 */
[----:B------:R-:W-:Y:S02]  /*88d0*/  F2FP.BF16.F32.PACK_AB R201, R170, R201 ;  /* 0x000000c9aac9723e */ /* 0x000fe400000010ff */
[----:B------:R-:W-:Y:S01]  /*88e0*/  FADD.FTZ R162, R196, R163 ;  /* 0x000000a3c4a27221 */ /* 0x000fe20000010000 */
[----:B0-----:R-:W-:Y:S01]  /*88f0*/  FADD.FTZ R157, R5, R160 ;  /* 0x000000a0059d7221 */ /* 0x001fe20000010000 */
[----:B------:R-:W-:-:S02]  /*8900*/  F2FP.BF16.F32.PACK_AB R202, R173, R202 ;  /* 0x000000caadca723e */ /* 0x000fc400000010ff */
[----:B------:R-:W-:Y:S01]  /*8910*/  FADD.FTZ R159, R181, R162 ;  /* 0x000000a2b59f7221 */ /* 0x000fe20000010000 */
[----:B------:R-:W-:Y:S01]  /*8920*/  FADD.FTZ R160, R14, R157 ;  /* 0x0000009d0ea07221 */ /* 0x000fe20000010000 */
[----:B------:R-:W-:Y:S02]  /*8930*/  F2FP.BF16.F32.PACK_AB R203, R174, R203 ;  /* 0x000000cbaecb723e */ /* 0x000fe400000010ff */
[----:B------:R-:W-:Y:S01]  /*8940*/  FADD.FTZ R162, R198, R159 ;  /* 0x0000009fc6a27221 */ /* 0x000fe20000010000 */
[----:B------:R-:W-:Y:S01]  /*8950*/  FADD.FTZ R155, R199, R160 ;  /* 0x000000a0c79b7221 */ /* 0x000fe20000010000 */
[----:B------:R-:W-:Y:S02]  /*8960*/  F2FP.BF16.F32.PACK_AB R196, R181, R196 ;  /* 0x000000c4b5c4723e */ /* 0x000fe400000010ff */
[C---:B------:R-:W-:Y:S01]  /*8970*/  FADD.FTZ R162, R161.reuse, R162 ;  /* 0x000000a2a1a27221 */ /* 0x040fe20000010000 */
[----:B-1----:R-:W-:Y:S01]  /*8980*/  FADD.FTZ R155, R154, R155 ;  /* 0x0000009b9a9b7221 */ /* 0x002fe20000010000 */
[----:B------:R-:W-:-:S02]  /*8990*/  F2FP.BF16.F32.PACK_AB R198, R161, R198 ;  /* 0x000000c6a1c6723e */ /* 0x000fc400000010ff */
[----:B------:R-:W-:Y:S01]  /*89a0*/  FADD.FTZ R5, R21, R162 ;  /* 0x000000a215057221 */ /* 0x000fe20000010000 */
[----:B------:R-:W-:Y:S01]  /*89b0*/  FADD.FTZ R155, R164, R155 ;  /* 0x0000009ba49b7221 */ /* 0x000fe20000010000 */
[----:B------:R-:W-:Y:S01]  /*89c0*/  F2FP.BF16.F32.PACK_AB R199, R154, R199 ;  /* 0x000000c79ac7723e */ /* 0x000fe200000010ff */
[----:B------:R-:W-:Y:S02]  /*89d0*/  IMAD.MOV.U32 R21, RZ, RZ, R4 ;  /* 0x000000ffff157224 */ /* 0x000fe400078e0004 */
[----:B------:R-:W-:Y:S01]  /*89e0*/  FADD.FTZ R14, R152, R5 ;  /* 0x00000005980e7221 */ /* 0x000fe20000010000 */
[C---:B------:R-:W-:Y:S01]  /*89f0*/  FADD.FTZ R155, R193.reuse, R155 ;  /* 0x0000009bc19b7221 */ /* 0x040fe20000010000 */
[----:B------:R-:W-:Y:S02]  /*8a00*/  F2FP.BF16.F32.PACK_AB R193, R193, R164 ;  /* 0x000000a4c1c1723e */ /* 0x000fe400000010ff */
[----:B------:R-:W-:Y:S01]  /*8a10*/  FADD.FTZ R5, R153, R14 ;  /* 0x0000000e99057221 */ /* 0x000fe20000010000 */
[----:B------:R-:W-:Y:S01]  /*8a20*/  FADD.FTZ R155, R158, R155 ;  /* 0x0000009b9e9b7221 */ /* 0x000fe20000010000 */
[----:B------:R-:W-:-:S02]  /*8a30*/  F2FP.BF16.F32.PACK_AB R195, R156, R158 ;  /* 0x0000009e9cc3723e */ /* 0x000fc400000010ff */
[----:B------:R-:W-:Y:S01]  /*8a40*/  FADD.FTZ R14, R20, R5 ;  /* 0x00000005140e7221 */ /* 0x000fe20000010000 */
[----:B------:R-:W-:Y:S01]  /*8a50*/  FADD.FTZ R5, R156, R155 ;  /* 0x0000009b9c057221 */ /* 0x000fe20000010000 */
[----:B------:R-:W-:Y:S01]  /*8a60*/  IMAD.MOV.U32 R20, RZ, RZ, R3 ;  /* 0x000000ffff147224 */ /* 0x000fe200078e0003 */
[----:B------:R-:W-:Y:S06]  /*8a70*/  @P2 BRA `(.L_x_24) ;  /* 0xffffffc4007c2947 */ /* 0x000fec000383ffff */
.L_x_15:
[----:B------:R-:W-:Y:S06]  /*8a80*/  BAR.ARV 0x8, 0x180 ;  /* 0x0206000000007b1d */ /* 0x000fec0000002000 */
        /* <DEDUP_REMOVED lines=128> */
[----:B------:R-:W-:Y:S06]  /*9290*/  @!P0 BRA `(.L_x_25) ;  /* 0x0000000000048947 */ /* 0x000fec0003800000 */
[----:B------:R-:W-:Y:S01]  /*92a0*/  BPT.TRAP 0x1 ;  /* 0x000000040000795c */ /* 0x000fe20000300000 */
.L_x_25:
[----:B------:R-:W0:Y:S01]  /*92b0*/  S2UR UR5, SR_CgaCtaId ;  /* 0x00000000000579c3 */ /* 0x000e220000008800 */
[----:B------:R-:W-:Y:S01]  /*92c0*/  R2UR UR6, R16 ;  /* 0x00000000100672ca */ /* 0x000fe200000e0000 */
[----:B------:R-:W-:-:S12]  /*92d0*/  UMOV UR4, 0x400 ;  /* 0x0000040000047882 */ /* 0x000fd80000000000 */
[----:B------:R-:W-:-:S05]  /*92e0*/  IMAD.U32 R0, RZ, RZ, UR6 ;  /* 0x00000006ff007e24 */ /* 0x000fca000f8e00ff */
[----:B------:R-:W-:Y:S01]  /*92f0*/  SHF.L.U32 R0, R0, 0x1f, RZ ;  /* 0x0000001f00007819 */ /* 0x000fe200000006ff */
[----:B0-----:R-:W-:-:S04]  /*9300*/  ULEA UR4, UR5, UR4, 0x18 ;  /* 0x0000000405047291 */ /* 0x001fc8000f8ec03f */
[----:B------:R-:W-:-:S09]  /*9310*/  ULEA UR12, UR60, UR4, 0x3 ;  /* 0x000000043c0c7291 */ /* 0x000fd2000f8e183f */
[----:B------:R0:W1:Y:S01]  /*9320*/  SYNCS.PHASECHK.TRANS64.TRYWAIT P2, [UR12+0x38850], R0 ;  /* 0x03885000ff0075a7 */ /* 0x000062000804014c */
[----:B------:R-:W-:Y:S05]  /*9330*/  @!P0 BRA `(.L_x_26) ;  /* 0x0000000000048947 */ /* 0x000fea0003800000 */
[----:B------:R-:W-:Y:S01]  /*9340*/  BPT.TRAP 0x1 ;  /* 0x000000040000795c */ /* 0x000fe20000300000 */
.L_x_26:
[----:B-1----:R-:W-:Y:S05]  /*9350*/  @P2 BRA `(.L_x_27) ;  /* 0x0000000000082947 */ /* 0x002fea0003800000 */
[----:B------:R-:W1:Y:S02]  /*9360*/  SYNCS.PHASECHK.TRANS64.TRYWAIT P0, [UR12+0x38850], R0 ;  /* 0x03885000ff0075a7 */ /* 0x000e64000800014c */
[----:B-1----:R-:W-:Y:S05]  /*9370*/  @!P0 BRA `(.L_x_28) ;  /* 0x0000007800b88947 */ /* 0x002fea0003800000 */
.L_x_27:
[----:B------:R-:W-:Y:S01]  /*9380*/  UIADD3 UR5, UR4, 0x400, URZ ;  /* 0x0000040004057890 */ /* 0x000fe2000fffe03f */
[----:B------:R-:W-:Y:S01]  /*9390*/  WARPGROUP.ARRIVE ;  /* 0x00000000000079c5 */ /* 0x000fe20000000000 */
[----:B------:R-:W-:Y:S01]  /*93a0*/  UMOV UR7, 0x40000040 ;  /* 0x4000004000077882 */ /* 0x000fe20000000000 */
[----:B01----:R-:W0:Y:S01]  /*93b0*/  SHFL.BFLY PT, R0, R5, 0x2, 0x1f ;  /* 0x0c401f0005007f89 */ /* 0x003e2200000e0000 */
[----:B------:R-:W-:Y:S01]  /*93c0*/  USHF.R.U32.HI UR5, URZ, 0x4, UR5 ;  /* 0x000000043f057899 */ /* 0x000fe20008011605 */
[----:B------:R-:W-:Y:S01]  /*93d0*/  IMAD R155, R213, 0x40, R17 ;  /* 0x00000040d59b7824 */ /* 0x000fe200078e0211 */
[----:B------:R-:W-:Y:S01]  /*93e0*/  R2UR UR13, R215 ;  /* 0x00000000d70d72ca */ /* 0x000fe200000e0000 */
[----:B------:R-:W1:Y:S01]  /*93f0*/  SHFL.BFLY PT, R7, R14, 0x2, 0x1f ;  /* 0x0c401f000e077f89 */ /* 0x000e6200000e0000 */
[----:B------:R-:W-:Y:S01]  /*9400*/  ULOP3.LUT UR5, UR5, 0x3fff, URZ, 0xc0, !UPT ;  /* 0x00003fff05057892 */ /* 0x000fe2000f8ec03f */
[----:B------:R-:W-:Y:S01]  /*9410*/  IMAD.MOV.U32 R6, RZ, RZ, RZ ;  /* 0x000000ffff067224 */ /* 0x000fe200078e00ff */
[----:B------:R-:W-:Y:S01]  /*9420*/  R2UR UR14, R216 ;  /* 0x00000000d80e72ca */ /* 0x000fe200000e0000 */
[----:B------:R-:W-:Y:S01]  /*9430*/  IMAD.U32 R13, RZ, RZ, UR10 ;  /* 0x0000000aff0d7e24 */ /* 0x000fe2000f8e00ff */
[----:B------:R-:W-:-:S04]  /*9440*/  ULOP3.LUT UR5, UR5, 0x2800000, URZ, 0xfc, !UPT ;  /* 0x0280000005057892 */ /* 0x000fc8000f8efc3f */
[----:B------:R-:W-:-:S07]  /*9450*/  UIMAD UR8, UR60, 0xa00, UR5 ;  /* 0x00000a003c0878a4 */ /* 0x000fce000f8e0205 */
[----:B------:R-:W-:Y:S01]  /*9460*/  UMOV UR6, UR8 ;  /* 0x0000000800067c82 */ /* 0x000fe20008000000 */
[----:B------:R-:W2:Y:S02]  /*9470*/  S2UR UR5, SR_SWINHI ;  /* 0x00000000000579c3 */ /* 0x000ea40000002f00 */
[----:B--2---:R-:W-:Y:S01]  /*9480*/  HGMMA.64x256x16.F32.BF16 R24, R208, gdesc[UR4].tnspB, R24, gsb0 ;  /* 0x43e00004d0187df0 */ /* 0x004fe20008001818 */
[----:B------:R-:W-:Y:S01]  /*9490*/  UIADD3 UR6, UR8, 0x80, URZ ;  /* 0x0000008008067890 */ /* 0x000fe2000fffe03f */
[----:B0-----:R-:W-:Y:S01]  /*94a0*/  FADD.FTZ R2, R0, R5 ;  /* 0x0000000500027221 */ /* 0x001fe20000010000 */
[----:B------:R-:W-:Y:S01]  /*94b0*/  UMOV UR7, 0x40000040 ;  /* 0x4000004000077882 */ /* 0x000fe20000000000 */
[----:B------:R-:W-:Y:S02]  /*94c0*/  IMAD.MOV.U32 R5, RZ, RZ, RZ ;  /* 0x000000ffff057224 */ /* 0x000fe400078e00ff */
[----:B-1----:R-:W-:Y:S01]  /*94d0*/  FADD.FTZ R7, R7, R14 ;  /* 0x0000000e07077221 */ /* 0x002fe20000010000 */
[----:B------:R-:W0:Y:S04]  /*94e0*/  SHFL.BFLY PT, R9, R2, 0x1, 0x1f ;  /* 0x0c201f0002097f89 */ /* 0x000e2800000e0000 */
[----:B------:R-:W1:Y:S01]  /*94f0*/  SHFL.BFLY PT, R0, R7, 0x1, 0x1f ;  /* 0x0c201f0007007f89 */ /* 0x000e6200000e0000 */
[----:B0-----:R-:W-:Y:S01]  /*9500*/  FADD.FTZ R11, R2, R9 ;  /* 0x00000009020b7221 */ /* 0x001fe20000010000 */
[----:B------:R-:W-:-:S02]  /*9510*/  IMAD.MOV.U32 R2, RZ, RZ, -0x800000 ;  /* 0xff800000ff027424 */ /* 0x000fc400078e00ff */
[----:B-1----:R-:W-:Y:S02]  /*9520*/  FADD.FTZ R10, R7, R0 ;  /* 0x00000000070a7221 */ /* 0x002fe40000010000 */
[----:B------:R-:W-:Y:S01]  /*9530*/  FSETP.NE.FTZ.AND P2, PT, R11, RZ, PT ;  /* 0x000000ff0b00720b */ /* 0x000fe20003f55000 */
[----:B------:R-:W-:Y:S01]  /*9540*/  IMAD.U32 R7, RZ, RZ, UR10 ;  /* 0x0000000aff077e24 */ /* 0x000fe2000f8e00ff */
[----:B------:R-:W-:Y:S01]  /*9550*/  ULDC UR10, c[0x0][0xc44] ;  /* 0x00031100000a7ab9 */ /* 0x000fe20000000800 */
[----:B------:R-:W-:Y:S01]  /*9560*/  IMAD.MOV.U32 R0, RZ, RZ, -0x800000 ;  /* 0xff800000ff007424 */ /* 0x000fe200078e00ff */
[----:B------:R-:W-:-:S09]  /*9570*/  FSETP.NE.FTZ.AND P0, PT, R10, RZ, PT ;  /* 0x000000ff0a00720b */ /* 0x000fd20003f15000 */
[----:B------:R-:W0:Y:S01]  /*9580*/  @P2 MUFU.LG2 R9, R11 ;  /* 0x0000000b00092308 */ /* 0x000e220000000c00 */
[----:B------:R-:W-:-:S03]  /*9590*/  @P2 FMUL.FTZ R13, R13, 0.69314718246459960938 ;  /* 0x3f3172180d0d2820 */ /* 0x000fc60000410000 */
[----:B------:R-:W-:-:S04]  /*95a0*/  @P0 FMUL.FTZ R7, R7, 0.69314718246459960938 ;  /* 0x3f31721807070820 */ /* 0x000fc80000410000 */
[----:B------:R-:W1:Y:S08]  /*95b0*/  @P0 MUFU.LG2 R8, R10 ;  /* 0x0000000a00080308 */ /* 0x000e700000000c00 */
[----:B------:R0:W2:Y:S08]  /*95c0*/  @P0 MUFU.RCP R6, R10 ;  /* 0x0000000a00060308 */ /* 0x0000b00000001000 */
[----:B------:R3:W4:Y:S01]  /*95d0*/  @P2 MUFU.RCP R5, R11 ;  /* 0x0000000b00052308 */ /* 0x0007220000001000 */
[----:B0-----:R-:W-:Y:S01]  /*95e0*/  @P2 FMUL.FTZ R10, R9, 0.69314718246459960938 ;  /* 0x3f317218090a2820 */ /* 0x001fe20000410000 */
[----:B-1----:R-:W-:-:S03]  /*95f0*/  @P0 FMUL.FTZ R8, R8, 0.69314718246459960938 ;  /* 0x3f31721808080820 */ /* 0x002fc60000410000 */
[----:B------:R-:W-:Y:S01]  /*9600*/  @P2 FFMA.FTZ R0, R13, R3, R10 ;  /* 0x000000030d002223 */ /* 0x000fe2000001000a */
[----:B------:R-:W-:Y:S01]  /*9610*/  @P0 FFMA.FTZ R2, R7, R4, R8 ;  /* 0x0000000407020223 */ /* 0x000fe20000010008 */
        /* <DEDUP_REMOVED lines=11> */
[----:B------:R-:W-:Y:S01]  /*96d0*/  UIADD3 UR8, UR8, 0x200, URZ ;  /* 0x0000020008087890 */ /* 0x000fe2000fffe03f */
[----:B------:R-:W-:Y:S02]  /*96e0*/  WARPGROUP.DEPBAR.LE gsb0, 0x0 ;  /* 0x00008000000079c5 */ /* 0x000fe40000010000 */
[----:B------:R-:W-:-:S15]  /*96f0*/  WARPGROUP.ARRIVE ;  /* 0x00000000000079c5 */ /* 0x000fde0000000000 */
[----:B------:R-:W-:-:S07]  /*9700*/  NOP ;  /* 0x0000000000007918 */ /* 0x000fce0000000000 */
[----:B------:R-:W-:Y:S01]  /*9710*/  HGMMA.64x256x16.F32.BF16 R24, R196, gdesc[UR4].tnspB, R24, gsb0 ;  /* 0x43e00004c4187df0 */ /* 0x000fe20008001818 */
[----:B------:R-:W-:Y:S01]  /*9720*/  UMOV UR6, UR4 ;  /* 0x0000000400067c82 */ /* 0x000fe20008000000 */
[----:B------:R-:W-:Y:S01]  /*9730*/  UMOV UR7, UR5 ;  /* 0x0000000500077c82 */ /* 0x000fe20008000000 */
[----:B------:R-:W-:Y:S01]  /*9740*/  UIADD3 UR5, -UR13, URZ, URZ ;  /* 0x0000003f0d057290 */ /* 0x000fe2000fffe13f */
[----:B------:R-:W-:Y:S01]  /*9750*/  IMAD.U32 R222, RZ, RZ, UR6 ;  /* 0x00000006ffde7e24 */ /* 0x000fe2000f8e00ff */
[----:B------:R-:W-:Y:S01]  /*9760*/  UMOV UR6, UR8 ;  /* 0x0000000800067c82 */ /* 0x000fe20008000000 */
[----:B------:R-:W-:Y:S01]  /*9770*/  IMAD.U32 R223, RZ, RZ, UR7 ;  /* 0x00000007ffdf7e24 */ /* 0x000fe2000f8e00ff */
[----:B------:R-:W-:Y:S01]  /*9780*/  UMOV UR7, 0x40000040 ;  /* 0x4000004000077882 */ /* 0x000fe20000000000 */
[----:B------:R-:W-:Y:S01]  /*9790*/  UIMAD UR10, UR10, UR5, UR14 ;  /* 0x000000050a0a72a4 */ /* 0x000fe2000f8e020e */
[----:B------:R-:W-:Y:S01]  /*97a0*/  IMAD.WIDE R154, R155, 0x2, R222 ;  /* 0x000000029b9a7825 */ /* 0x000fe200078e02de */
[----:B------:R-:W-:-:S02]  /*97b0*/  ULDC.64 UR8, c[0x0][0xb90] ;  /* 0x0002e40000087ab9 */ /* 0x000fc40000000a00 */
[----:B------:R-:W-:Y:S01]  /*97c0*/  USHF.R.S32.HI UR11, URZ, 0x1f, UR10 ;  /* 0x0000001f3f0b7899 */ /* 0x000fe2000801140a */
[----:B------:R-:W-:Y:S01]  /*97d0*/  IMAD.WIDE R222, R224, 0x2, R222 ;  /* 0x00000002e0de7825 */ /* 0x000fe200078e02de */
[----:B------:R-:W-:Y:S02]  /*97e0*/  LOP3.LUT R187, R154, 0x380, RZ, 0xc0, !PT ;  /* 0x000003809abb7812 */ /* 0x000fe400078ec0ff */
[----:B------:R-:W-:Y:S01]  /*97f0*/  UIMAD UR5, UR11, UR8, URZ ;  /* 0x000000080b0572a4 */ /* 0x000fe2000f8e023f */
[----:B------:R-:W-:-:S03]  /*9800*/  IADD3 R211, P4, R222, 0xc060, RZ ;  /* 0x0000c060ded37810 */ /* 0x000fc60007f9e0ff */
[----:B------:R-:W-:Y:S01]  /*9810*/  UIMAD UR5, UR10, UR9, UR5 ;  /* 0x000000090a0572a4 */ /* 0x000fe2000f8e0205 */
[C---:B------:R-:W-:Y:S02]  /*9820*/  IADD3 R169, P3, R222.reuse, 0xc040, RZ ;  /* 0x0000c040dea97810 */ /* 0x040fe40007f7e0ff */
[----:B------:R-:W-:Y:S02]  /*9830*/  LOP3.LUT R210, R211, 0x380, RZ, 0xc0, !PT ;  /* 0x00000380d3d27812 */ /* 0x000fe400078ec0ff */
[----:B------:R-:W-:Y:S01]  /*9840*/  IADD3 R14, P2, R222, 0xc020, RZ ;  /* 0x0000c020de0e7810 */ /* 0x000fe20007f5e0ff */
[--C-:B------:R-:W-:Y:S01]  /*9850*/  IMAD.X R209, RZ, RZ, R223.reuse, P3 ;  /* 0x000000ffffd17224 */ /* 0x100fe200018e06df */
[----:B------:R-:W-:Y:S02]  /*9860*/  SHF.R.U64 R210, R210, 0x3, RZ ;  /* 0x00000003d2d27819 */ /* 0x000fe400000012ff */
[----:B------:R-:W-:Y:S01]  /*9870*/  LOP3.LUT R7, R222, 0x380, RZ, 0xc0, !PT ;  /* 0x00000380de077812 */ /* 0x000fe200078ec0ff */
[--C-:B------:R-:W-:Y:S01]  /*9880*/  IMAD.X R9, RZ, RZ, R223.reuse, P2 ;  /* 0x000000ffff097224 */ /* 0x100fe200010e06df */
[----:B------:R-:W-:Y:S01]  /*9890*/  LOP3.LUT R210, R210, R211, RZ, 0x3c, !PT ;  /* 0x000000d3d2d27212 */ /* 0x000fe200078e3cff */
[----:B------:R-:W-:Y:S01]  /*98a0*/  IMAD.X R211, RZ, RZ, R223, P4 ;  /* 0x000000ffffd37224 */ /* 0x000fe200020e06df */
[----:B------:R-:W-:-:S02]  /*98b0*/  IADD3 R167, P6, R222, 0x8060, RZ ;  /* 0x00008060dea77810 */ /* 0x000fc40007fde0ff */
[C---:B------:R-:W-:Y:S02]  /*98c0*/  IADD3 R12, P5, R222.reuse, 0x20, RZ ;  /* 0x00000020de0c7810 */ /* 0x040fe40007fbe0ff */
[C---:B------:R-:W-:Y:S01]  /*98d0*/  IADD3 R165, P4, R222.reuse, 0x8040, RZ ;  /* 0x00008040dea57810 */ /* 0x040fe20007f9e0ff */
[--C-:B------:R-:W-:Y:S01]  /*98e0*/  IMAD.X R207, RZ, RZ, R223.reuse, P6 ;  /* 0x000000ffffcf7224 */ /* 0x100fe200030e06df */
[C---:B------:R-:W-:Y:S01]  /*98f0*/  IADD3 R163, P3, R222.reuse, 0x8020, RZ ;  /* 0x00008020dea37810 */ /* 0x040fe20007f7e0ff */
[--C-:B------:R-:W-:Y:S01]  /*9900*/  IMAD.X R15, RZ, RZ, R223.reuse, P5 ;  /* 0x000000ffff0f7224 */ /* 0x100fe200028e06df */
[C---:B------:R-:W-:Y:S01]  /*9910*/  IADD3 R161, P2, R222.reuse, 0x8000, RZ ;  /* 0x00008000dea17810 */ /* 0x040fe20007f5e0ff */
[--C-:B------:R-:W-:Y:S01]  /*9920*/  IMAD.X R205, RZ, RZ, R223.reuse, P4 ;  /* 0x000000ffffcd7224 */ /* 0x100fe200020e06df */
[----:B------:R-:W-:Y:S01]  /*9930*/  IADD3 R156, P0, R222, 0xc000, RZ ;  /* 0x0000c000de9c7810 */ /* 0x000fe20007f1e0ff */
[--C-:B------:R-:W-:Y:S01]  /*9940*/  IMAD.X R13, RZ, RZ, R223.reuse, P3 ;  /* 0x000000ffff0d7224 */ /* 0x100fe200018e06df */
[----:B------:R-:W-:Y:S01]  /*9950*/  SHF.R.U64 R7, R7, 0x3, RZ ;  /* 0x0000000307077819 */ /* 0x000fe200000012ff */
[----:B------:R-:W-:Y:S01]  /*9960*/  IMAD.X R203, RZ, RZ, R223, P2 ;  /* 0x000000ffffcb7224 */ /* 0x000fe200010e06df */
[----:B------:R-:W-:-:S02]  /*9970*/  LOP3.LUT R8, R14, 0x380, RZ, 0xc0, !PT ;  /* 0x000003800e087812 */ /* 0x000fc400078ec0ff */
[----:B---3--:R-:W-:Y:S02]  /*9980*/  IADD3.X R11, RZ, R223, RZ, P0, !PT ;  /* 0x000000dfff0b7210 */ /* 0x008fe400007fe4ff */
[C---:B------:R-:W-:Y:S02]  /*9990*/  IADD3 R152, P0, R222.reuse, 0x4060, RZ ;  /* 0x00004060de987810 */ /* 0x040fe40007f1e0ff */
[C---:B------:R-:W-:Y:S02]  /*99a0*/  IADD3 R20, P6, R222.reuse, 0x40, RZ ;  /* 0x00000040de147810 */ /* 0x040fe40007fde0ff */
[C---:B------:R-:W-:Y:S01]  /*99b0*/  IADD3 R159, P5, R222.reuse, 0x4040, RZ ;  /* 0x00004040de9f7810 */ /* 0x040fe20007fbe0ff */
[--C-:B------:R-:W-:Y:S01]  /*99c0*/  IMAD.X R201, RZ, RZ, R223.reuse, P0 ;  /* 0x000000ffffc97224 */ /* 0x100fe200000e06df */
[C---:B------:R-:W-:Y:S01]  /*99d0*/  IADD3 R157, P4, R222.reuse, 0x4020, RZ ;  /* 0x00004020de9d7810 */ /* 0x040fe20007f9e0ff */
[--C-:B------:R-:W-:Y:S01]  /*99e0*/  IMAD.X R153, RZ, RZ, R223.reuse, P6 ;  /* 0x000000ffff997224 */ /* 0x100fe200030e06df */
[C---:B------:R-:W-:Y:S01]  /*99f0*/  IADD3 R4, P3, R222.reuse, 0x4000, RZ ;  /* 0x00004000de047810 */ /* 0x040fe20007f7e0ff */
[----:B------:R-:W-:Y:S01]  /*9a00*/  IMAD.X R21, RZ, RZ, R223, P5 ;  /* 0x000000ffff157224 */ /* 0x000fe200028e06df */
[----:B------:R-:W-:-:S02]  /*9a10*/  IADD3 R3, P2, R222, 0x60, RZ ;  /* 0x00000060de037810 */ /* 0x000fc40007f5e0ff */
[----:B------:R-:W-:Y:S02]  /*9a20*/  LOP3.LUT R222, R7, R222, RZ, 0x3c, !PT ;  /* 0x000000de07de7212 */ /* 0x000fe400078e3cff */
[----:B------:R-:W-:Y:S01]  /*9a30*/  SHF.R.U64 R7, R8, 0x3, RZ ;  /* 0x0000000308077819 */ /* 0x000fe200000012ff */
[----:B------:R-:W-:Y:S01]  /*9a40*/  IMAD.X R191, RZ, RZ, R223, P2 ;  /* 0x000000ffffbf7224 */ /* 0x000fe200010e06df */
[----:B------:R-:W-:Y:S02]  /*9a50*/  LOP3.LUT R10, R156, 0x380, RZ, 0xc0, !PT ;  /* 0x000003809c0a7812 */ /* 0x000fe400078ec0ff */
[----:B------:R-:W-:Y:S02]  /*9a60*/  LOP3.LUT R8, R7, R14, RZ, 0x3c, !PT ;  /* 0x0000000e07087212 */ /* 0x000fe400078e3cff */
[----:B------:R-:W-:Y:S02]  /*9a70*/  SHF.R.U64 R7, R10, 0x3, RZ ;  /* 0x000000030a077819 */ /* 0x000fe400000012ff */
[----:B------:R-:W-:-:S02]  /*9a80*/  LOP3.LUT R14, R167, 0x380, RZ, 0xc0, !PT ;  /* 0x00000380a70e7812 */ /* 0x000fc400078ec0ff */
[----:B------:R-:W-:Y:S02]  /*9a90*/  LOP3.LUT R10, R7, R156, RZ, 0x3c, !PT ;  /* 0x0000009c070a7212 */ /* 0x000fe400078e3cff */
[----:B------:R-:W-:Y:S02]  /*9aa0*/  LOP3.LUT R7, R12, 0x380, RZ, 0xc0, !PT ;  /* 0x000003800c077812 */ /* 0x000fe400078ec0ff */
[----:B------:R-:W-:Y:S02]  /*9ab0*/  LOP3.LUT R158, R169, 0x380, RZ, 0xc0, !PT ;  /* 0x00000380a99e7812 */ /* 0x000fe400078ec0ff */
[----:B------:R-:W-:Y:S02]  /*9ac0*/  LOP3.LUT R156, R165, 0x380, RZ, 0xc0, !PT ;  /* 0x00000380a59c7812 */ /* 0x000fe400078ec0ff */
[----:B------:R-:W-:Y:S02]  /*9ad0*/  SHF.R.U64 R14, R14, 0x3, RZ ;  /* 0x000000030e0e7819 */ /* 0x000fe400000012ff */
[----:B------:R-:W-:-:S02]  /*9ae0*/  SHF.R.U64 R7, R7, 0x3, RZ ;  /* 0x0000000307077819 */ /* 0x000fc400000012ff */
[----:B------:R-:W-:Y:S02]  /*9af0*/  SHF.R.U64 R158, R158, 0x3, RZ ;  /* 0x000000039e9e7819 */ /* 0x000fe400000012ff */
[----:B------:R-:W-:Y:S02]  /*9b00*/  SHF.R.U64 R156, R156, 0x3, RZ ;  /* 0x000000039c9c7819 */ /* 0x000fe400000012ff */
[----:B------:R-:W-:Y:S02]  /*9b10*/  LOP3.LUT R206, R14, R167, RZ, 0x3c, !PT ;  /* 0x000000a70ece7212 */ /* 0x000fe400078e3cff */
[----:B------:R-:W-:Y:S02]  /*9b20*/  LOP3.LUT R14, R7, R12, RZ, 0x3c, !PT ;  /* 0x0000000c070e7212 */ /* 0x000fe400078e3cff */
[----:B------:R-:W-:Y:S02]  /*9b30*/  LOP3.LUT R208, R158, R169, RZ, 0x3c, !PT ;  /* 0x000000a99ed07212 */ /* 0x000fe400078e3cff */
[----:B------:R-:W-:-:S02]  /*9b40*/  LOP3.LUT R204, R156, R165, RZ, 0x3c, !PT ;  /* 0x000000a59ccc7212 */ /* 0x000fc400078e3cff */
[----:B------:R-:W-:Y:S02]  /*9b50*/  LOP3.LUT R7, R152, 0x380, RZ, 0xc0, !PT ;  /* 0x0000038098077812 */ /* 0x000fe400078ec0ff */
[----:B------:R-:W-:Y:S02]  /*9b60*/  LOP3.LUT R158, R163, 0x380, RZ, 0xc0, !PT ;  /* 0x00000380a39e7812 */ /* 0x000fe400078ec0ff */
[----:B------:R-:W-:Y:S02]  /*9b70*/  LOP3.LUT R156, R161, 0x380, RZ, 0xc0, !PT ;  /* 0x00000380a19c7812 */ /* 0x000fe400078ec0ff */
[----:B------:R-:W-:Y:S02]  /*9b80*/  SHF.R.U64 R7, R7, 0x3, RZ ;  /* 0x0000000307077819 */ /* 0x000fe400000012ff */
[----:B------:R-:W-:Y:S02]  /*9b90*/  SHF.R.U64 R158, R158, 0x3, RZ ;  /* 0x000000039e9e7819 */ /* 0x000fe400000012ff */
[----:B------:R-:W-:-:S02]  /*9ba0*/  SHF.R.U64 R156, R156, 0x3, RZ ;  /* 0x000000039c9c7819 */ /* 0x000fc400000012ff */
[----:B------:R-:W-:Y:S02]  /*9bb0*/  LOP3.LUT R200, R7, R152, RZ, 0x3c, !PT ;  /* 0x0000009807c87212 */ /* 0x000fe400078e3cff */
[----:B------:R-:W-:Y:S02]  /*9bc0*/  LOP3.LUT R12, R158, R163, RZ, 0x3c, !PT ;  /* 0x000000a39e0c7212 */ /* 0x000fe400078e3cff */
[----:B------:R-:W-:Y:S02]  /*9bd0*/  LOP3.LUT R202, R156, R161, RZ, 0x3c, !PT ;  /* 0x000000a19cca7212 */ /* 0x000fe400078e3cff */
[----:B------:R-:W-:Y:S02]  /*9be0*/  LOP3.LUT R7, R20, 0x380, RZ, 0xc0, !PT ;  /* 0x0000038014077812 */ /* 0x000fe400078ec0ff */
[----:B------:R-:W-:Y:S02]  /*9bf0*/  LOP3.LUT R158, R159, 0x380, RZ, 0xc0, !PT ;  /* 0x000003809f9e7812 */ /* 0x000fe400078ec0ff */
[----:B------:R-:W-:-:S02]  /*9c00*/  LOP3.LUT R156, R157, 0x380, RZ, 0xc0, !PT ;  /* 0x000003809d9c7812 */ /* 0x000fc400078ec0ff */
[----:B------:R-:W-:Y:S02]  /*9c10*/  SHF.R.U64 R7, R7, 0x3, RZ ;  /* 0x0000000307077819 */ /* 0x000fe400000012ff */
[----:B------:R-:W-:Y:S02]  /*9c20*/  SHF.R.U64 R158, R158, 0x3, RZ ;  /* 0x000000039e9e7819 */ /* 0x000fe400000012ff */
[----:B------:R-:W-:Y:S02]  /*9c30*/  SHF.R.U64 R156, R156, 0x3, RZ ;  /* 0x000000039c9c7819 */ /* 0x000fe400000012ff */
[----:B------:R-:W-:Y:S02]  /*9c40*/  LOP3.LUT R152, R7, R20, RZ, 0x3c, !PT ;  /* 0x0000001407987212 */ /* 0x000fe400078e3cff */
[----:B------:R-:W-:Y:S02]  /*9c50*/  LOP3.LUT R20, R158, R159, RZ, 0x3c, !PT ;  /* 0x0000009f9e147212 */ /* 0x000fe400078e3cff */
[----:B------:R-:W-:-:S02]  /*9c60*/  IADD3 R163, P2, R154, 0x3000, RZ ;  /* 0x000030009aa37810 */ /* 0x000fc40007f5e0ff */
[C---:B------:R-:W-:Y:S02]  /*9c70*/  IADD3 R167, P0, R154.reuse, 0x4000, RZ ;  /* 0x000040009aa77810 */ /* 0x040fe40007f1e0ff */
[----:B------:R-:W-:Y:S02]  /*9c80*/  LOP3.LUT R162, R163, 0x380, RZ, 0xc0, !PT ;  /* 0x00000380a3a27812 */ /* 0x000fe400078ec0ff */
[C---:B------:R-:W-:Y:S02]  /*9c90*/  IADD3 R171, P6, R154.reuse, 0x5000, RZ ;  /* 0x000050009aab7810 */ /* 0x040fe40007fde0ff */
[----:B------:R-:W-:Y:S02]  /*9ca0*/  IADD3 R173, P5, R154, 0x6000, RZ ;  /* 0x000060009aad7810 */ /* 0x000fe40007fbe0ff */
[----:B------:R-:W-:Y:S02]  /*9cb0*/  SHF.R.U64 R162, R162, 0x3, RZ ;  /* 0x00000003a2a27819 */ /* 0x000fe400000012ff */
[----:B------:R-:W-:-:S02]  /*9cc0*/  LOP3.LUT R166, R167, 0x380, RZ, 0xc0, !PT ;  /* 0x00000380a7a67812 */ /* 0x000fc400078ec0ff */
[----:B------:R-:W-:Y:S02]  /*9cd0*/  LOP3.LUT R170, R171, 0x380, RZ, 0xc0, !PT ;  /* 0x00000380abaa7812 */ /* 0x000fe400078ec0ff */
[----:B------:R-:W-:Y:S02]  /*9ce0*/  LOP3.LUT R172, R173, 0x380, RZ, 0xc0, !PT ;  /* 0x00000380adac7812 */ /* 0x000fe400078ec0ff */
[----:B------:R-:W-:Y:S01]  /*9cf0*/  LOP3.LUT R162, R162, R163, RZ, 0x3c, !PT ;  /* 0x000000a3a2a27212 */ /* 0x000fe200078e3cff */
[----:B------:R-:W-:Y:S01]  /*9d00*/  IMAD.X R163, RZ, RZ, R155, P2 ;  /* 0x000000ffffa37224 */ /* 0x000fe200010e069b */
[----:B------:R-:W-:Y:S02]  /*9d10*/  SHF.R.U64 R166, R166, 0x3, RZ ;  /* 0x00000003a6a67819 */ /* 0x000fe400000012ff */
[----:B------:R-:W-:Y:S02]  /*9d20*/  SHF.R.U64 R170, R170, 0x3, RZ ;  /* 0x00000003aaaa7819 */ /* 0x000fe400000012ff */
[----:B------:R-:W-:-:S02]  /*9d30*/  SHF.R.U64 R172, R172, 0x3, RZ ;  /* 0x00000003acac7819 */ /* 0x000fc400000012ff */
[----:B------:R-:W-:Y:S02]  /*9d40*/  IADD3 R185, P2, R154, 0x9000, RZ ;  /* 0x000090009ab97810 */ /* 0x000fe40007f5e0ff */
[----:B------:R-:W-:Y:S02]  /*9d50*/  LOP3.LUT R160, R3, 0x380, RZ, 0xc0, !PT ;  /* 0x0000038003a07812 */ /* 0x000fe400078ec0ff */
[----:B------:R-:W-:Y:S01]  /*9d60*/  LOP3.LUT R166, R166, R167, RZ, 0x3c, !PT ;  /* 0x000000a7a6a67212 */ /* 0x000fe200078e3cff */
[--C-:B------:R-:W-:Y:S01]  /*9d70*/  IMAD.X R167, RZ, RZ, R155.reuse, P0 ;  /* 0x000000ffffa77224 */ /* 0x100fe200000e069b */
[----:B------:R-:W-:Y:S01]  /*9d80*/  LOP3.LUT R170, R170, R171, RZ, 0x3c, !PT ;  /* 0x000000abaaaa7212 */ /* 0x000fe200078e3cff */
[--C-:B------:R-:W-:Y:S01]  /*9d90*/  IMAD.X R171, RZ, RZ, R155.reuse, P6 ;  /* 0x000000ffffab7224 */ /* 0x100fe200030e069b */
[----:B------:R-:W-:Y:S01]  /*9da0*/  LOP3.LUT R172, R172, R173, RZ, 0x3c, !PT ;  /* 0x000000adacac7212 */ /* 0x000fe200078e3cff */
[----:B------:R-:W-:Y:S01]  /*9db0*/  IMAD.X R173, RZ, RZ, R155, P5 ;  /* 0x000000ffffad7224 */ /* 0x000fe200028e069b */
[----:B------:R-:W-:-:S02]  /*9dc0*/  LOP3.LUT R184, R185, 0x380, RZ, 0xc0, !PT ;  /* 0x00000380b9b87812 */ /* 0x000fc400078ec0ff */
[----:B------:R-:W-:Y:S02]  /*9dd0*/  LOP3.LUT R7, R4, 0x380, RZ, 0xc0, !PT ;  /* 0x0000038004077812 */ /* 0x000fe400078ec0ff */
[----:B------:R-:W-:Y:S02]  /*9de0*/  SHF.R.U64 R160, R160, 0x3, RZ ;  /* 0x00000003a0a07819 */ /* 0x000fe400000012ff */
[C---:B------:R-:W-:Y:S02]  /*9df0*/  IADD3 R161, P0, R154.reuse, 0xa000, RZ ;  /* 0x0000a0009aa17810 */ /* 0x040fe40007f1e0ff */
[C---:B------:R-:W-:Y:S02]  /*9e00*/  IADD3 R169, P6, R154.reuse, 0xb000, RZ ;  /* 0x0000b0009aa97810 */ /* 0x040fe40007fde0ff */
[----:B------:R-:W-:Y:S02]  /*9e10*/  IADD3 R175, P5, R154, 0xc000, RZ ;  /* 0x0000c0009aaf7810 */ /* 0x000fe40007fbe0ff */
[----:B------:R-:W-:-:S02]  /*9e20*/  SHF.R.U64 R184, R184, 0x3, RZ ;  /* 0x00000003b8b87819 */ /* 0x000fc400000012ff */
[----:B------:R-:W-:Y:S02]  /*9e30*/  SHF.R.U64 R7, R7, 0x3, RZ ;  /* 0x0000000307077819 */ /* 0x000fe400000012ff */
[----:B------:R-:W-:Y:S02]  /*9e40*/  LOP3.LUT R190, R160, R3, RZ, 0x3c, !PT ;  /* 0x00000003a0be7212 */ /* 0x000fe400078e3cff */
[----:B------:R-:W-:Y:S02]  /*9e50*/  LOP3.LUT R160, R161, 0x380, RZ, 0xc0, !PT ;  /* 0x00000380a1a07812 */ /* 0x000fe400078ec0ff */
[----:B------:R-:W-:Y:S02]  /*9e60*/  LOP3.LUT R168, R169, 0x380, RZ, 0xc0, !PT ;  /* 0x00000380a9a87812 */ /* 0x000fe400078ec0ff */
[----:B------:R-:W-:Y:S02]  /*9e70*/  LOP3.LUT R174, R175, 0x380, RZ, 0xc0, !PT ;  /* 0x00000380afae7812 */ /* 0x000fe400078ec0ff */
[----:B------:R-:W-:Y:S01]  /*9e80*/  MOV R10, R10 ;  /* 0x0000000a000a7202 */ /* 0x000fe20000000f00 */
[----:B------:R-:W-:Y:S01]  /*9e90*/  IMAD.U32 R11, RZ, RZ, UR12 ;  /* 0x0000000cff0b7e24 */ /* 0x000fe2000f8e00ff */
[----:B------:R-:W-:Y:S01]  /*9ea0*/  LOP3.LUT R184, R184, R185, RZ, 0x3c, !PT ;  /* 0x000000b9b8b87212 */ /* 0x000fe200078e3cff */
[----:B------:R-:W-:Y:S01]  /*9eb0*/  IMAD.X R185, RZ, RZ, R155, P2 ;  /* 0x000000ffffb97224 */ /* 0x000fe200010e069b */
[----:B------:R-:W-:Y:S01]  /*9ec0*/  SHF.R.U64 R160, R160, 0x3, RZ ;  /* 0x00000003a0a07819 */ /* 0x000fe200000012ff */
[----:B------:R-:W-:Y:S01]  /*9ed0*/  USHF.R.S32.HI UR12, URZ, 0x1f, UR13 ;  /* 0x0000001f3f0c7899 */ /* 0x000fe2000801140d */
[----:B------:R-:W-:-:S02]  /*9ee0*/  SHF.R.U64 R168, R168, 0x3, RZ ;  /* 0x00000003a8a87819 */ /* 0x000fc400000012ff */
[----:B------:R-:W-:Y:S02]  /*9ef0*/  SHF.R.U64 R174, R174, 0x3, RZ ;  /* 0x00000003aeae7819 */ /* 0x000fe400000012ff */
[----:B------:R-:W-:Y:S02]  /*9f00*/  SHF.R.U64 R187, R187, 0x3, RZ ;  /* 0x00000003bbbb7819 */ /* 0x000fe400000012ff */
[----:B------:R-:W-:Y:S01]  /*9f10*/  MOV R153, R152 ;  /* 0x0000009800997202 */ /* 0x000fe20000000f00 */
[----:B------:R-:W-:Y:S01]  /*9f20*/  @!P1 VIADD R152, R11, 0x38860 ;  /* 0x000388600b989836 */ /* 0x000fe20000000000 */
[----:B------:R-:W-:Y:S01]  /*9f30*/  LOP3.LUT R160, R160, R161, RZ, 0x3c, !PT ;  /* 0x000000a1a0a07212 */ /* 0x000fe200078e3cff */
[--C-:B------:R-:W-:Y:S01]  /*9f40*/  IMAD.X R161, RZ, RZ, R155.reuse, P0 ;  /* 0x000000ffffa17224 */ /* 0x100fe200000e069b */
[----:B------:R-:W-:Y:S01]  /*9f50*/  LOP3.LUT R168, R168, R169, RZ, 0x3c, !PT ;  /* 0x000000a9a8a87212 */ /* 0x000fe200078e3cff */
[--C-:B------:R-:W-:Y:S01]  /*9f60*/  IMAD.X R169, RZ, RZ, R155.reuse, P6 ;  /* 0x000000ffffa97224 */ /* 0x100fe200030e069b */
[----:B------:R-:W-:Y:S01]  /*9f70*/  LOP3.LUT R174, R174, R175, RZ, 0x3c, !PT ;  /* 0x000000afaeae7212 */ /* 0x000fe200078e3cff */
[--C-:B------:R-:W-:Y:S01]  /*9f80*/  IMAD.X R175, RZ, RZ, R155.reuse, P5 ;  /* 0x000000ffffaf7224 */ /* 0x100fe200028e069b */
[----:B------:R-:W-:Y:S01]  /*9f90*/  LOP3.LUT R186, R187, R154, RZ, 0x3c, !PT ;  /* 0x0000009abbba7212 */ /* 0x000fe200078e3cff */
[----:B------:R-:W-:Y:S01]  /*9fa0*/  IMAD.MOV.U32 R187, RZ, RZ, R155 ;  /* 0x000000ffffbb7224 */ /* 0x000fe200078e009b */
[----:B------:R-:W-:-:S02]  /*9fb0*/  MOV R15, R14 ;  /* 0x0000000e000f7202 */ /* 0x000fc40000000f00 */
[----:B------:R-:W-:Y:S02]  /*9fc0*/  MOV R21, R20 ;  /* 0x0000001400157202 */ /* 0x000fe40000000f00 */
[----:B------:R-:W-:Y:S02]  /*9fd0*/  MOV R13, R12 ;  /* 0x0000000c000d7202 */ /* 0x000fe40000000f00 */
[----:B------:R-:W-:Y:S02]  /*9fe0*/  MOV R12, R200 ;  /* 0x000000c8000c7202 */ /* 0x000fe40000000f00 */
[----:B------:R-:W-:Y:S02]  /*9ff0*/  MOV R14, R202 ;  /* 0x000000ca000e7202 */ /* 0x000fe40000000f00 */
[----:B------:R-:W-:Y:S02]  /*a000*/  MOV R8, R8 ;  /* 0x0000000800087202 */ /* 0x000fe40000000f00 */
[----:B------:R-:W-:Y:S01]  /*a010*/  MOV R9, R204 ;  /* 0x000000cc00097202 */ /* 0x000fe20000000f00 */
[----:B------:R-:W-:-:S02]  /*a020*/  WARPGROUP.DEPBAR.LE gsb0, 0x0 ;  /* 0x00008000000079c5 */ /* 0x000fc40000010000 */
[----:B------:R-:W-:Y:S01]  /*a030*/  WARPGROUP.ARRIVE ;  /* 0x00000000000079c5 */ /* 0x000fe20000000000 */
[--C-:B------:R-:W-:Y:S01]  /*a040*/  IMAD.X R199, RZ, RZ, R223.reuse, P4 ;  /* 0x000000ffffc77224 */ /* 0x100fe200020e06df */
[----:B------:R-:W-:Y:S01]  /*a050*/  LOP3.LUT R198, R156, R157, RZ, 0x3c, !PT ;  /* 0x0000009d9cc67212 */ /* 0x000fe200078e3cff */
[----:B------:R-:W-:Y:S01]  /*a060*/  IMAD.X R197, RZ, RZ, R223, P3 ;  /* 0x000000ffffc57224 */ /* 0x000fe200018e06df */
[C---:B------:R-:W-:Y:S02]  /*a070*/  IADD3 R157, P4, R154.reuse, 0x1000, RZ ;  /* 0x000010009a9d7810 */ /* 0x040fe40007f9e0ff */
[----:B------:R-:W-:Y:S01]  /*a080*/  HGMMA.64x256x16.F32.BF16 R24, R192, gdesc[UR4].tnspB, R24, gsb0 ;  /* 0x43e00004c0187df0 */ /* 0x000fe20008001818 */
[----:B------:R-:W-:Y:S01]  /*a090*/  IADD3 R159, P3, R154, 0x2000, RZ ;  /* 0x000020009a9f7810 */ /* 0x000fe20007f7e0ff */
[----:B------:R-:W-:Y:S01]  /*a0a0*/  UIMAD.WIDE.U32 UR6, UR10, UR8, URZ ;  /* 0x000000080a0672a5 */ /* 0x000fe2000f8e003f */
[----:B------:R-:W-:Y:S02]  /*a0b0*/  LOP3.LUT R156, R157, 0x380, RZ, 0xc0, !PT ;  /* 0x000003809d9c7812 */ /* 0x000fe400078ec0ff */
[----:B------:R-:W-:Y:S01]  /*a0c0*/  LOP3.LUT R158, R159, 0x380, RZ, 0xc0, !PT ;  /* 0x000003809f9e7812 */ /* 0x000fe200078ec0ff */
[----:B------:R-:W-:Y:S01]  /*a0d0*/  ULDC.64 UR8, c[0x0][0x208] ;  /* 0x0000820000087ab9 */ /* 0x000fe20000000a00 */
[----:B------:R-:W-:Y:S01]  /*a0e0*/  SHF.R.U64 R156, R156, 0x3, RZ ;  /* 0x000000039c9c7819 */ /* 0x000fe200000012ff */
[----:B------:R-:W-:Y:S01]  /*a0f0*/  IMAD.U32 R188, RZ, RZ, UR6 ;  /* 0x00000006ffbc7e24 */ /* 0x000fe2000f8e00ff */
[----:B------:R-:W-:Y:S01]  /*a100*/  SHF.R.U64 R158, R158, 0x3, RZ ;  /* 0x000000039e9e7819 */ /* 0x000fe200000012ff */
[----:B------:R-:W-:Y:S01]  /*a110*/  UIADD3 UR6, UR7, UR5, URZ ;  /* 0x0000000507067290 */ /* 0x000fe2000fffe03f */
[----:B------:R-:W-:Y:S01]  /*a120*/  LOP3.LUT R156, R156, R157, RZ, 0x3c, !PT ;  /* 0x0000009d9c9c7212 */ /* 0x000fe200078e3cff */
[--C-:B------:R-:W-:Y:S01]  /*a130*/  IMAD.X R157, RZ, RZ, R155.reuse, P4 ;  /* 0x000000ffff9d7224 */ /* 0x100fe200020e069b */
[----:B------:R-:W-:Y:S01]  /*a140*/  LOP3.LUT R158, R158, R159, RZ, 0x3c, !PT ;  /* 0x0000009f9e9e7212 */ /* 0x000fe200078e3cff */
[----:B------:R-:W-:Y:S01]  /*a150*/  IMAD.X R159, RZ, RZ, R155, P3 ;  /* 0x000000ffff9f7224 */ /* 0x000fe200018e069b */
[C---:B------:R-:W-:Y:S01]  /*a160*/  IADD3 R177, P4, R154.reuse, 0x7000, RZ ;  /* 0x000070009ab17810 */ /* 0x040fe20007f9e0ff */
[----:B------:R-:W-:Y:S01]  /*a170*/  IMAD.U32 R189, RZ, RZ, UR7 ;  /* 0x00000007ffbd7e24 */ /* 0x000fe2000f8e00ff */
[----:B------:R-:W-:Y:S01]  /*a180*/  IADD3 R181, P3, R154, 0x8000, RZ ;  /* 0x000080009ab57810 */ /* 0x000fe20007f7e0ff */
[----:B------:R-:W-:Y:S01]  /*a190*/  IMAD.U32 R189, RZ, RZ, UR6 ;  /* 0x00000006ffbd7e24 */ /* 0x000fe2000f8e00ff */
[----:B------:R-:W-:Y:S01]  /*a1a0*/  LOP3.LUT R176, R177, 0x380, RZ, 0xc0, !PT ;  /* 0x00000380b1b07812 */ /* 0x000fe200078ec0ff */
[----:B------:R-:W-:Y:S01]  /*a1b0*/  ULDC.64 UR6, c[0x0][0xb88] ;  /* 0x0002e20000067ab9 */ /* 0x000fe20000000a00 */
[----:B------:R-:W-:-:S02]  /*a1c0*/  LOP3.LUT R180, R181, 0x380, RZ, 0xc0, !PT ;  /* 0x00000380b5b47812 */ /* 0x000fc400078ec0ff */
[----:B------:R-:W-:Y:S02]  /*a1d0*/  SHF.R.U64 R176, R176, 0x3, RZ ;  /* 0x00000003b0b07819 */ /* 0x000fe400000012ff */
[----:B------:R-:W-:Y:S02]  /*a1e0*/  SHF.R.U64 R180, R180, 0x3, RZ ;  /* 0x00000003b4b47819 */ /* 0x000fe400000012ff */
[----:B------:R-:W-:Y:S01]  /*a1f0*/  LOP3.LUT R176, R176, R177, RZ, 0x3c, !PT ;  /* 0x000000b1b0b07212 */ /* 0x000fe200078e3cff */
[--C-:B------:R-:W-:Y:S01]  /*a200*/  IMAD.X R177, RZ, RZ, R155.reuse, P4 ;  /* 0x000000ffffb17224 */ /* 0x100fe200020e069b */
[----:B------:R-:W-:Y:S01]  /*a210*/  LOP3.LUT R180, R180, R181, RZ, 0x3c, !PT ;  /* 0x000000b5b4b47212 */ /* 0x000fe200078e3cff */
[----:B------:R-:W-:Y:S01]  /*a220*/  IMAD.X R181, RZ, RZ, R155, P3 ;  /* 0x000000ffffb57224 */ /* 0x000fe200018e069b */
[C---:B------:R-:W-:Y:S02]  /*a230*/  IADD3 R183, P4, R154.reuse, 0xd000, RZ ;  /* 0x0000d0009ab77810 */ /* 0x040fe40007f9e0ff */
[----:B------:R-:W-:-:S02]  /*a240*/  IADD3 R165, P3, R154, 0xe000, RZ ;  /* 0x0000e0009aa57810 */ /* 0x000fc40007f7e0ff */
[----:B------:R-:W-:Y:S02]  /*a250*/  LOP3.LUT R182, R183, 0x380, RZ, 0xc0, !PT ;  /* 0x00000380b7b67812 */ /* 0x000fe400078ec0ff */
[----:B------:R-:W-:Y:S02]  /*a260*/  LOP3.LUT R164, R165, 0x380, RZ, 0xc0, !PT ;  /* 0x00000380a5a47812 */ /* 0x000fe400078ec0ff */
[----:B------:R-:W-:Y:S02]  /*a270*/  LOP3.LUT R196, R7, R4, RZ, 0x3c, !PT ;  /* 0x0000000407c47212 */ /* 0x000fe400078e3cff */
[----:B------:R-:W-:Y:S02]  /*a280*/  SHF.R.U64 R182, R182, 0x3, RZ ;  /* 0x00000003b6b67819 */ /* 0x000fe400000012ff */
[----:B------:R-:W-:Y:S02]  /*a290*/  SHF.R.U64 R164, R164, 0x3, RZ ;  /* 0x00000003a4a47819 */ /* 0x000fe400000012ff */
[----:B------:R-:W-:-:S02]  /*a2a0*/  IADD3 R4, P2, R154, 0xf000, RZ ;  /* 0x0000f0009a047810 */ /* 0x000fc40007f5e0ff */
[----:B------:R-:W-:Y:S02]  /*a2b0*/  LOP3.LUT R182, R182, R183, RZ, 0x3c, !PT ;  /* 0x000000b7b6b67212 */ /* 0x000fe400078e3cff */
[----:B------:R-:W-:Y:S01]  /*a2c0*/  LOP3.LUT R164, R164, R165, RZ, 0x3c, !PT ;  /* 0x000000a5a4a47212 */ /* 0x000fe200078e3cff */
[--C-:B------:R-:W-:Y:S01]  /*a2d0*/  IMAD.X R165, RZ, RZ, R155.reuse, P3 ;  /* 0x000000ffffa57224 */ /* 0x100fe200018e069b */
[----:B------:R-:W-:Y:S01]  /*a2e0*/  IADD3.X R183, RZ, R155, RZ, P4, !PT ;  /* 0x0000009bffb77210 */ /* 0x000fe200027fe4ff */
[----:B------:R-:W-:Y:S01]  /*a2f0*/  IMAD.X R179, RZ, RZ, R155, P2 ;  /* 0x000000ffffb37224 */ /* 0x000fe200010e069b */
[----:B------:R-:W-:Y:S02]  /*a300*/  @!P1 PRMT R155, RZ, 0x654, R152 ;  /* 0x00000654ff9b9816 */ /* 0x000fe40000000098 */
[----:B------:R-:W-:Y:S02]  /*a310*/  MOV R154, R222 ;  /* 0x000000de009a7202 */ /* 0x000fe40000000f00 */
[----:B------:R-:W-:-:S02]  /*a320*/  R2UR UR5, R217 ;  /* 0x00000000d90572ca */ /* 0x000fc400000e0000 */
[----:B------:R-:W-:Y:S02]  /*a330*/  MOV R152, R190 ;  /* 0x000000be00987202 */ /* 0x000fe40000000f00 */
[----:B------:R-:W-:Y:S02]  /*a340*/  MOV R20, R196 ;  /* 0x000000c400147202 */ /* 0x000fe40000000f00 */
[----:B------:R-:W-:Y:S02]  /*a350*/  MOV R11, R198 ;  /* 0x000000c6000b7202 */ /* 0x000fe40000000f00 */
[----:B------:R-:W-:Y:S02]  /*a360*/  LOP3.LUT R3, R4, 0x380, RZ, 0xc0, !PT ;  /* 0x0000038004037812 */ /* 0x000fe400078ec0ff */
[----:B------:R-:W-:Y:S02]  /*a370*/  MOV R7, R208 ;  /* 0x000000d000077202 */ /* 0x000fe40000000f00 */
[----:B------:R-:W-:-:S04]  /*a380*/  SHF.R.U64 R3, R3, 0x3, RZ ;  /* 0x0000000303037819 */ /* 0x000fc800000012ff */
[----:B------:R-:W-:Y:S02]  /*a390*/  LOP3.LUT R178, R3, R4, RZ, 0x3c, !PT ;  /* 0x0000000403b27212 */ /* 0x000fe400078e3cff */
[----:B------:R-:W-:Y:S02]  /*a3a0*/  MOV R3, R206 ;  /* 0x000000ce00037202 */ /* 0x000fe40000000f00 */
[----:B------:R-:W-:Y:S01]  /*a3b0*/  MOV R4, R210 ;  /* 0x000000d200047202 */ /* 0x000fe20000000f00 */
[----:B------:R-:W-:Y:S02]  /*a3c0*/  UIADD3 UR60, UR60, 0x1, URZ ;  /* 0x000000013c3c7890 */ /* 0x000fe4000fffe03f */
[----:B------:R-:W-:Y:S02]  /*a3d0*/  UIADD3 UR4, UR4, 0x38820, URZ ;  /* 0x0003882004047890 */ /* 0x000fe4000fffe03f */
[----:B------:R-:W-:Y:S02]  /*a3e0*/  UISETP.NE.AND UP0, UPT, UR60, 0x2, UPT ;  /* 0x000000023c00788c */ /* 0x000fe4000bf05270 */
[----:B------:R-:W-:Y:S01]  /*a3f0*/  UPRMT UR4, URZ, 0x654, UR4 ;  /* 0x000006543f047896 */ /* 0x000fe20008000004 */
[----:B------:R-:W-:Y:S01]  /*a400*/  BSSY B0, `(.L_x_29) ;  /* 0x000015a000007945 */ /* 0x000fe20003800000 */
[----:B------:R-:W-:Y:S01]  /*a410*/  USEL UR60, UR60, URZ, UP0 ;  /* 0x0000003f3c3c7287 */ /* 0x000fe20008000000 */
[----:B------:R-:W-:-:S02]  /*a420*/  WARPGROUP.DEPBAR.LE gsb0, 0x0 ;  /* 0x00008000000079c5 */ /* 0x000fc40000010000 */
[----:B------:R-:W0:Y:S01]  /*a430*/  LDC R192, c[0x0][0xbe8] ;  /* 0x0002fa00ffc07b82 */ /* 0x000e220000000800 */
[-C--:B--2---:R-:W-:Y:S01]  /*a440*/  FMUL.FTZ R25, R25, R6.reuse ;  /* 0x0000000619197220 */ /* 0x084fe20000410000 */
[-C--:B------:R-:W-:Y:S01]  /*a450*/  FMUL.FTZ R24, R24, R6.reuse ;  /* 0x0000000618187220 */ /* 0x080fe20000410000 */
[-C--:B------:R-:W-:Y:S01]  /*a460*/  FMUL.FTZ R28, R28, R6.reuse ;  /* 0x000000061c1c7220 */ /* 0x080fe20000410000 */
[-C--:B------:R-:W-:Y:S01]  /*a470*/  FMUL.FTZ R33, R33, R6.reuse ;  /* 0x0000000621217220 */ /* 0x080fe20000410000 */
[-C--:B------:R-:W-:Y:S01]  /*a480*/  FMUL.FTZ R32, R32, R6.reuse ;  /* 0x0000000620207220 */ /* 0x080fe20000410000 */
[-C--:B------:R-:W-:Y:S01]  /*a490*/  FMUL.FTZ R37, R37, R6.reuse ;  /* 0x0000000625257220 */ /* 0x080fe20000410000 */
[-C--:B------:R-:W-:Y:S01]  /*a4a0*/  FMUL.FTZ R36, R36, R6.reuse ;  /* 0x0000000624247220 */ /* 0x080fe20000410000 */
[----:B------:R4:W-:Y:S01]  /*a4b0*/  @!P1 SYNCS.ARRIVE.TRANS64.RED.A1T0 RZ, [R155+URZ], RZ ;  /* 0x000000ff9bff99a7 */ /* 0x0009e2000810043f */
[-C--:B------:R-:W-:Y:S01]  /*a4c0*/  FMUL.FTZ R41, R41, R6.reuse ;  /* 0x0000000629297220 */ /* 0x080fe20000410000 */
[-C--:B------:R-:W-:Y:S01]  /*a4d0*/  FMUL.FTZ R40, R40, R6.reuse ;  /* 0x0000000628287220 */ /* 0x080fe20000410000 */
[-C--:B------:R-:W-:Y:S01]  /*a4e0*/  FMUL.FTZ R45, R45, R6.reuse ;  /* 0x000000062d2d7220 */ /* 0x080fe20000410000 */
[-C--:B------:R-:W-:Y:S01]  /*a4f0*/  FMUL.FTZ R44, R44, R6.reuse ;  /* 0x000000062c2c7220 */ /* 0x080fe20000410000 */
[-C--:B------:R-:W-:Y:S01]  /*a500*/  FMUL.FTZ R49, R49, R6.reuse ;  /* 0x0000000631317220 */ /* 0x080fe20000410000 */
[-C--:B------:R-:W-:Y:S01]  /*a510*/  FMUL.FTZ R48, R48, R6.reuse ;  /* 0x0000000630307220 */ /* 0x080fe20000410000 */
[-C--:B------:R-:W-:Y:S01]  /*a520*/  FMUL.FTZ R53, R53, R6.reuse ;  /* 0x0000000635357220 */ /* 0x080fe20000410000 */
[-C--:B----4-:R-:W-:Y:S01]  /*a530*/  FMUL.FTZ R155, R26, R5.reuse ;  /* 0x000000051a9b7220 */ /* 0x090fe20000410000 */
[-C--:B------:R-:W-:Y:S01]  /*a540*/  FMUL.FTZ R26, R29, R6.reuse ;  /* 0x000000061d1a7220 */ /* 0x080fe20000410000 */
[-C--:B------:R-:W-:Y:S01]  /*a550*/  FMUL.FTZ R52, R52, R6.reuse ;  /* 0x0000000634347220 */ /* 0x080fe20000410000 */
[-C--:B------:R-:W-:Y:S01]  /*a560*/  FMUL.FTZ R57, R57, R6.reuse ;  /* 0x0000000639397220 */ /* 0x080fe20000410000 */
[-C--:B------:R-:W-:Y:S01]  /*a570*/  FMUL.FTZ R56, R56, R6.reuse ;  /* 0x0000000638387220 */ /* 0x080fe20000410000 */
[-C--:B------:R-:W-:Y:S01]  /*a580*/  FMUL.FTZ R61, R61, R6.reuse ;  /* 0x000000063d3d7220 */ /* 0x080fe20000410000 */
[-C--:B------:R-:W-:Y:S01]  /*a590*/  FMUL.FTZ R60, R60, R6.reuse ;  /* 0x000000063c3c7220 */ /* 0x080fe20000410000 */
[-C--:B------:R-:W-:Y:S01]  /*a5a0*/  FMUL.FTZ R65, R65, R6.reuse ;  /* 0x0000000641417220 */ /* 0x080fe20000410000 */
[----:B0-----:R-:W-:Y:S01]  /*a5b0*/  ISETP.NE.AND P2, PT, R192, 0x1, PT ;  /* 0x00000001c000780c */ /* 0x001fe20003f45270 */
        /* <DEDUP_REMOVED lines=44> */
[----:B------:R-:W0:Y:S01]  /*a880*/  LDC R148, c[0x0][0xc38] ;  /* 0x00030e00ff947b82 */ /* 0x000e220000000800 */
[-C--:B------:R-:W-:Y:S01]  /*a890*/  FMUL.FTZ R31, R31, R5.reuse ;  /* 0x000000051f1f7220 */ /* 0x080fe20000410000 */
[----:B------:R-:W-:Y:S01]  /*a8a0*/  FMUL.FTZ R30, R30, R5 ;  /* 0x000000051e1e7220 */ /* 0x000fe20000410000 */
[----:B------:R-:W-:Y:S01]  /*a8b0*/  F2FP.BF16.F32.PACK_AB R24, R25, R24 ;  /* 0x000000181918723e */ /* 0x000fe200000010ff */
[----:B------:R-:W-:Y:S01]  /*a8c0*/  IMAD R29, RZ, RZ, -UR14 ;  /* 0x8000000eff1d7e24 */ /* 0x000fe2000f8e02ff */
[----:B------:R-:W-:Y:S01]  /*a8d0*/  F2FP.BF16.F32.PACK_AB R25, R27, R155 ;  /* 0x0000009b1b19723e */ /* 0x000fe200000010ff */
[-C--:B------:R-:W-:Y:S01]  /*a8e0*/  FMUL.FTZ R35, R35, R5.reuse ;  /* 0x0000000523237220 */ /* 0x080fe20000410000 */
[----:B------:R-:W-:Y:S01]  /*a8f0*/  F2FP.BF16.F32.PACK_AB R27, R31, R30 ;  /* 0x0000001e1f1b723e */ /* 0x000fe200000010ff */
[----:B------:R-:W-:Y:S01]  /*a900*/  FMUL.FTZ R34, R34, R5 ;  /* 0x0000000522227220 */ /* 0x000fe20000410000 */
[----:B------:R-:W1:Y:S01]  /*a910*/  @P2 LDC R31, c[0x0][0xbec] ;  /* 0x0002fb00ff1f2b82 */ /* 0x000e620000000800 */
[----:B------:R-:W-:-:S07]  /*a920*/  F2FP.BF16.F32.PACK_AB R26, R26, R28 ;  /* 0x0000001c1a1a723e */ /* 0x000fce00000010ff */
[----:B------:R-:W-:Y:S01]  /*a930*/  BAR.SYNC.DEFER_BLOCKING 0x1, 0x100 ;  /* 0x0044000000007b1d */ /* 0x000fe20000010000 */
[----:B------:R-:W-:Y:S01]  /*a940*/  F2FP.BF16.F32.PACK_AB R32, R33, R32 ;  /* 0x000000202120723e */ /* 0x000fe200000010ff */
[-C--:B------:R-:W-:Y:S01]  /*a950*/  FMUL.FTZ R39, R39, R5.reuse ;  /* 0x0000000527277220 */ /* 0x080fe20000410000 */
[----:B------:R-:W-:Y:S01]  /*a960*/  F2FP.BF16.F32.PACK_AB R33, R35, R34 ;  /* 0x000000222321723e */ /* 0x000fe200000010ff */
[----:B------:R-:W-:Y:S01]  /*a970*/  FMUL.FTZ R38, R38, R5 ;  /* 0x0000000526267220 */ /* 0x000fe20000410000 */
[----:B------:R-:W-:-:S03]  /*a980*/  F2FP.BF16.F32.PACK_AB R34, R37, R36 ;  /* 0x000000242522723e */ /* 0x000fc600000010ff */
[----:B------:R-:W2:Y:S01]  /*a990*/  @P2 LDC R30, c[0x0][0xbf0] ;  /* 0x0002fc00ff1e2b82 */ /* 0x000ea20000000800 */
[-C--:B------:R-:W-:Y:S01]  /*a9a0*/  FMUL.FTZ R43, R43, R5.reuse ;  /* 0x000000052b2b7220 */ /* 0x080fe20000410000 */
[-C--:B------:R-:W-:Y:S01]  /*a9b0*/  FMUL.FTZ R42, R42, R5.reuse ;  /* 0x000000052a2a7220 */ /* 0x080fe20000410000 */
[-C--:B------:R-:W-:Y:S01]  /*a9c0*/  FMUL.FTZ R47, R47, R5.reuse ;  /* 0x000000052f2f7220 */ /* 0x080fe20000410000 */
[-C--:B------:R-:W-:Y:S01]  /*a9d0*/  FMUL.FTZ R46, R46, R5.reuse ;  /* 0x000000052e2e7220 */ /* 0x080fe20000410000 */
[-C--:B------:R-:W-:Y:S01]  /*a9e0*/  FMUL.FTZ R28, R51, R5.reuse ;  /* 0x00000005331c7220 */ /* 0x080fe20000410000 */
[----:B------:R-:W-:Y:S01]  /*a9f0*/  FMUL.FTZ R50, R50, R5 ;  /* 0x0000000532327220 */ /* 0x000fe20000410000 */
[----:B0-----:R-:W-:Y:S01]  /*aa00*/  IMAD R29, R148, R29, UR5 ;  /* 0x00000005941d7e24 */ /* 0x001fe2000f8e021d */
[----:B------:R-:W-:Y:S01]  /*aa10*/  F2FP.BF16.F32.PACK_AB R35, R39, R38 ;  /* 0x000000262723723e */ /* 0x000fe200000010ff */
[-C--:B------:R-:W-:Y:S01]  /*aa20*/  FMUL.FTZ R51, R55, R5.reuse ;  /* 0x0000000537337220 */ /* 0x080fe20000410000 */
[----:B------:R-:W-:Y:S01]  /*aa30*/  FMUL.FTZ R54, R54, R5 ;  /* 0x0000000536367220 */ /* 0x000fe20000410000 */
[----:B------:R-:W-:-:S02]  /*aa40*/  IMAD R36, R29, 0x80, R221 ;  /* 0x000000801d247824 */ /* 0x000fc400078e02dd */
[-C--:B------:R-:W-:Y:S01]  /*aa50*/  FMUL.FTZ R59, R59, R5.reuse ;  /* 0x000000053b3b7220 */ /* 0x080fe20000410000 */
[-C--:B------:R-:W-:Y:S01]  /*aa60*/  FMUL.FTZ R58, R58, R5.reuse ;  /* 0x000000053a3a7220 */ /* 0x080fe20000410000 */
[-C--:B------:R-:W-:Y:S01]  /*aa70*/  FMUL.FTZ R63, R63, R5.reuse ;  /* 0x000000053f3f7220 */ /* 0x080fe20000410000 */
[----:B------:R-:W-:Y:S01]  /*aa80*/  FMUL.FTZ R62, R62, R5 ;  /* 0x000000053e3e7220 */ /* 0x000fe20000410000 */
[----:B-1----:R-:W-:-:S04]  /*aa90*/  @P2 IMAD.HI.U32 R31, R36, R31, RZ ;  /* 0x0000001f241f2227 */ /* 0x002fc800078e00ff */
[-C--:B------:R-:W-:Y:S01]  /*aaa0*/  FMUL.FTZ R67, R67, R5.reuse ;  /* 0x0000000543437220 */ /* 0x080fe20000410000 */
[----:B------:R0:W-:Y:S01]  /*aab0*/  STSM.16.M88.4 [R154], R24 ;  /* 0x000000189a007844 */ /* 0x0001e20000000200 */
[-C--:B------:R-:W-:Y:S01]  /*aac0*/  FMUL.FTZ R66, R66, R5.reuse ;  /* 0x0000000542427220 */ /* 0x080fe20000410000 */
[-C--:B------:R-:W-:Y:S01]  /*aad0*/  FMUL.FTZ R71, R71, R5.reuse ;  /* 0x0000000547477220 */ /* 0x080fe20000410000 */
[-C--:B------:R-:W-:Y:S01]  /*aae0*/  FMUL.FTZ R70, R70, R5.reuse ;  /* 0x0000000546467220 */ /* 0x080fe20000410000 */
[-C--:B------:R-:W-:Y:S01]  /*aaf0*/  FMUL.FTZ R75, R75, R5.reuse ;  /* 0x000000054b4b7220 */ /* 0x080fe20000410000 */
[-C--:B------:R-:W-:Y:S01]  /*ab00*/  FMUL.FTZ R74, R74, R5.reuse ;  /* 0x000000054a4a7220 */ /* 0x080fe20000410000 */
[----:B------:R-:W-:Y:S01]  /*ab10*/  F2FP.BF16.F32.PACK_AB R40, R41, R40 ;  /* 0x000000282928723e */ /* 0x000fe200000010ff */
[-C--:B------:R-:W-:Y:S01]  /*ab20*/  FMUL.FTZ R79, R79, R5.reuse ;  /* 0x000000054f4f7220 */ /* 0x080fe20000410000 */
[-C--:B------:R-:W-:Y:S01]  /*ab30*/  FMUL.FTZ R78, R78, R5.reuse ;  /* 0x000000054e4e7220 */ /* 0x080fe20000410000 */
[----:B------:R-:W-:Y:S01]  /*ab40*/  F2FP.BF16.F32.PACK_AB R41, R43, R42 ;  /* 0x0000002a2b29723e */ /* 0x000fe200000010ff */
[----:B------:R1:W-:Y:S01]  /*ab50*/  STSM.16.M88.4 [R15], R32 ;  /* 0x000000200f007844 */ /* 0x0003e20000000200 */
[----:B------:R-:W-:Y:S01]  /*ab60*/  F2FP.BF16.F32.PACK_AB R48, R49, R48 ;  /* 0x000000303130723e */ /* 0x000fe200000010ff */
[-C--:B------:R-:W-:Y:S01]  /*ab70*/  FMUL.FTZ R83, R83, R5.reuse ;  /* 0x0000000553537220 */ /* 0x080fe20000410000 */
[----:B------:R-:W-:Y:S01]  /*ab80*/  F2FP.BF16.F32.PACK_AB R42, R45, R44 ;  /* 0x0000002c2d2a723e */ /* 0x000fe200000010ff */
[-C--:B------:R-:W-:Y:S01]  /*ab90*/  FMUL.FTZ R82, R82, R5.reuse ;  /* 0x0000000552527220 */ /* 0x080fe20000410000 */
[----:B------:R-:W-:Y:S01]  /*aba0*/  F2FP.BF16.F32.PACK_AB R43, R47, R46 ;  /* 0x0000002e2f2b723e */ /* 0x000fe200000010ff */
[----:B0-----:R-:W0:Y:S01]  /*abb0*/  LDC.64 R24, c[0x0][0xb98] ;  /* 0x0002e600ff187b82 */ /* 0x001e220000000a00 */
[--C-:B------:R-:W-:Y:S01]  /*abc0*/  IMAD.MOV.U32 R27, RZ, RZ, R36.reuse ;  /* 0x000000ffff1b7224 */ /* 0x100fe200078e0024 */
[----:B--2---:R-:W-:Y:S01]  /*abd0*/  @P2 SHF.R.U32.HI R27, RZ, R30, R31 ;  /* 0x0000001eff1b2219 */ /* 0x004fe2000001161f */
[-C--:B------:R-:W-:Y:S01]  /*abe0*/  FMUL.FTZ R87, R87, R5.reuse ;  /* 0x0000000557577220 */ /* 0x080fe20000410000 */
[----:B------:R-:W-:Y:S01]  /*abf0*/  F2FP.BF16.F32.PACK_AB R49, R28, R50 ;  /* 0x000000321c31723e */ /* 0x000fe200000010ff */
[----:B------:R-:W-:Y:S01]  /*ac00*/  STSM.16.M88.4 [R153], R40 ;  /* 0x0000002899007844 */ /* 0x000fe20000000200 */
[----:B------:R-:W-:Y:S01]  /*ac10*/  F2FP.BF16.F32.PACK_AB R56, R57, R56 ;  /* 0x000000383938723e */ /* 0x000fe200000010ff */
[-C--:B------:R-:W-:Y:S01]  /*ac20*/  FMUL.FTZ R86, R86, R5.reuse ;  /* 0x0000000556567220 */ /* 0x080fe20000410000 */
[----:B------:R-:W-:Y:S01]  /*ac30*/  F2FP.BF16.F32.PACK_AB R50, R53, R52 ;  /* 0x000000343532723e */ /* 0x000fe200000010ff */
[-C--:B------:R-:W-:Y:S01]  /*ac40*/  FMUL.FTZ R91, R91, R5.reuse ;  /* 0x000000055b5b7220 */ /* 0x080fe20000410000 */
[----:B------:R-:W-:Y:S01]  /*ac50*/  F2FP.BF16.F32.PACK_AB R51, R51, R54 ;  /* 0x000000363333723e */ /* 0x000fe200000010ff */
[----:B-1----:R-:W-:Y:S01]  /*ac60*/  IMAD.MOV R15, RZ, RZ, -R27 ;  /* 0x000000ffff0f7224 */ /* 0x002fe200078e0a1b */
[----:B------:R-:W-:Y:S01]  /*ac70*/  F2FP.BF16.F32.PACK_AB R57, R59, R58 ;  /* 0x0000003a3b39723e */ /* 0x000fe200000010ff */
[----:B------:R-:W-:Y:S01]  /*ac80*/  FMUL.FTZ R90, R90, R5 ;  /* 0x000000055a5a7220 */ /* 0x000fe20000410000 */
[----:B------:R-:W-:Y:S01]  /*ac90*/  F2FP.BF16.F32.PACK_AB R64, R65, R64 ;  /* 0x000000404140723e */ /* 0x000fe200000010ff */
[----:B------:R-:W-:Y:S01]  /*aca0*/  IMAD R15, R192, R15, R36 ;  /* 0x0000000fc00f7224 */ /* 0x000fe200078e0224 */
[----:B------:R-:W-:Y:S01]  /*acb0*/  F2FP.BF16.F32.PACK_AB R58, R61, R60 ;  /* 0x0000003c3d3a723e */ /* 0x000fe200000010ff */
[----:B------:R-:W-:Y:S01]  /*acc0*/  STSM.16.M88.4 [R152], R48 ;  /* 0x0000003098007844 */ /* 0x000fe20000000200 */
[----:B------:R-:W-:Y:S01]  /*acd0*/  F2FP.BF16.F32.PACK_AB R59, R63, R62 ;  /* 0x0000003e3f3b723e */ /* 0x000fe200000010ff */
[-C--:B------:R-:W-:Y:S01]  /*ace0*/  FMUL.FTZ R95, R95, R5.reuse ;  /* 0x000000055f5f7220 */ /* 0x080fe20000410000 */
[----:B------:R-:W-:Y:S01]  /*acf0*/  F2FP.BF16.F32.PACK_AB R65, R67, R66 ;  /* 0x000000424341723e */ /* 0x000fe200000010ff */
[-C--:B------:R-:W-:Y:S01]  /*ad00*/  FMUL.FTZ R94, R94, R5.reuse ;  /* 0x000000055e5e7220 */ /* 0x080fe20000410000 */
[----:B------:R-:W-:Y:S01]  /*ad10*/  F2FP.BF16.F32.PACK_AB R72, R73, R72 ;  /* 0x000000484948723e */ /* 0x000fe200000010ff */
[----:B------:R-:W-:Y:S01]  /*ad20*/  STSM.16.M88.4 [R20], R56 ;  /* 0x0000003814007844 */ /* 0x000fe20000000200 */
[C---:B0-----:R-:W-:Y:S01]  /*ad30*/  IMAD R26, R24.reuse, UR12, RZ ;  /* 0x0000000c181a7c24 */ /* 0x041fe2000f8e02ff */
[----:B------:R-:W-:Y:S01]  /*ad40*/  F2FP.BF16.F32.PACK_AB R66, R69, R68 ;  /* 0x000000444542723e */ /* 0x000fe200000010ff */
[-C--:B------:R-:W-:Y:S01]  /*ad50*/  FMUL.FTZ R99, R99, R5.reuse ;  /* 0x0000000563637220 */ /* 0x080fe20000410000 */
[----:B------:R-:W-:Y:S01]  /*ad60*/  F2FP.BF16.F32.PACK_AB R67, R71, R70 ;  /* 0x000000464743723e */ /* 0x000fe200000010ff */
[----:B------:R-:W-:Y:S01]  /*ad70*/  IMAD R26, R25, UR13, R26 ;  /* 0x0000000d191a7c24 */ /* 0x000fe2000f8e021a */
[----:B------:R-:W-:Y:S01]  /*ad80*/  F2FP.BF16.F32.PACK_AB R73, R75, R74 ;  /* 0x0000004a4b49723e */ /* 0x000fe200000010ff */
[----:B------:R-:W-:Y:S01]  /*ad90*/  IMAD.WIDE.U32 R24, R24, UR13, R188 ;  /* 0x0000000d18187c25 */ /* 0x000fe2000f8e00bc */
[----:B------:R-:W-:Y:S01]  /*ada0*/  F2FP.BF16.F32.PACK_AB R74, R77, R76 ;  /* 0x0000004c4d4a723e */ /* 0x000fe200000010ff */
[----:B------:R0:W-:Y:S01]  /*adb0*/  STSM.16.M88.4 [R11], R64 ;  /* 0x000000400b007844 */ /* 0x0001e20000000200 */
[----:B------:R-:W-:Y:S01]  /*adc0*/  F2FP.BF16.F32.PACK_AB R75, R79, R78 ;  /* 0x0000004e4f4b723e */ /* 0x000fe200000010ff */
[-C--:B------:R-:W-:Y:S01]  /*add0*/  FMUL.FTZ R98, R98, R5.reuse ;  /* 0x0000000562627220 */ /* 0x080fe20000410000 */
[----:B------:R-:W-:Y:S01]  /*ade0*/  IADD3 R24, P0, R27, R24, RZ ;  /* 0x000000181b187210 */ /* 0x000fe20007f1e0ff */
[-C--:B------:R-:W-:Y:S01]  /*adf0*/  FMUL.FTZ R103, R103, R5.reuse ;  /* 0x0000000567677220 */ /* 0x080fe20000410000 */
[-C--:B------:R-:W-:Y:S01]  /*ae00*/  FMUL.FTZ R102, R102, R5.reuse ;  /* 0x0000000566667220 */ /* 0x080fe20000410000 */
[----:B------:R1:W-:Y:S01]  /*ae10*/  STSM.16.M88.4 [R21], R72 ;  /* 0x0000004815007844 */ /* 0x0003e20000000200 */
[----:B------:R-:W-:Y:S01]  /*ae20*/  F2FP.BF16.F32.PACK_AB R80, R81, R80 ;  /* 0x000000505150723e */ /* 0x000fe200000010ff */
[-C--:B------:R-:W-:Y:S01]  /*ae30*/  FMUL.FTZ R107, R107, R5.reuse ;  /* 0x000000056b6b7220 */ /* 0x080fe20000410000 */
        /* <DEDUP_REMOVED lines=8> */
[----:B0-----:R-:W-:Y:S01]  /*aec0*/  SHF.R.S32.HI R11, RZ, 0x1f, R15 ;  /* 0x0000001fff0b7819 */ /* 0x001fe2000001140f */
[-C--:B------:R-:W-:Y:S01]  /*aed0*/  FMUL.FTZ R114, R114, R5.reuse ;  /* 0x0000000572727220 */ /* 0x080fe20000410000 */
[----:B------:R-:W-:Y:S01]  /*aee0*/  F2FP.BF16.F32.PACK_AB R89, R91, R90 ;  /* 0x0000005a5b59723e */ /* 0x000fe200000010ff */
[-C--:B------:R-:W-:Y:S01]  /*aef0*/  FMUL.FTZ R119, R119, R5.reuse ;  /* 0x0000000577777220 */ /* 0x080fe20000410000 */
[----:B------:R-:W-:Y:S01]  /*af00*/  F2FP.BF16.F32.PACK_AB R96, R97, R96 ;  /* 0x000000606160723e */ /* 0x000fe200000010ff */
[----:B------:R-:W-:Y:S01]  /*af10*/  IMAD R20, R11, UR6, RZ ;  /* 0x000000060b147c24 */ /* 0x000fe2000f8e02ff */
[----:B-1----:R-:W-:Y:S01]  /*af20*/  SHF.R.S32.HI R21, RZ, 0x1f, R27 ;  /* 0x0000001fff157819 */ /* 0x002fe2000001141b */
[-C--:B------:R-:W-:Y:S01]  /*af30*/  FMUL.FTZ R118, R118, R5.reuse ;  /* 0x0000000576767220 */ /* 0x080fe20000410000 */
[----:B------:R-:W-:Y:S01]  /*af40*/  F2FP.BF16.F32.PACK_AB R90, R93, R92 ;  /* 0x0000005c5d5a723e */ /* 0x000fe200000010ff */
[----:B------:R-:W-:Y:S01]  /*af50*/  FMUL.FTZ R123, R123, R5 ;  /* 0x000000057b7b7220 */ /* 0x000fe20000410000 */
[----:B------:R-:W-:Y:S01]  /*af60*/  IADD3.X R25, R21, R25, R26, P0, !PT ;  /* 0x0000001915197210 */ /* 0x000fe200007fe41a */
        /* <DEDUP_REMOVED lines=8> */
[----:B------:R-:W-:Y:S01]  /*aff0*/  FMUL.FTZ R130, R130, R5 ;  /* 0x0000000582827220 */ /* 0x000fe20000410000 */
[----:B------:R-:W-:-:S02]  /*b000*/  IMAD R21, R15, UR7, R20 ;  /* 0x000000070f157c24 */ /* 0x000fc4000f8e0214 */
[----:B------:R-:W-:Y:S01]  /*b010*/  FMUL.FTZ R135, R135, R5 ;  /* 0x0000000587877220 */ /* 0x000fe20000410000 */
[----:B------:R-:W-:-:S04]  /*b020*/  IMAD.WIDE.U32 R24, R15, UR6, R24 ;  /* 0x000000060f187c25 */ /* 0x000fc8000f8e0018 */
[-C--:B------:R-:W-:Y:S01]  /*b030*/  FMUL.FTZ R134, R134, R5.reuse ;  /* 0x0000000586867220 */ /* 0x080fe20000410000 */
[-C--:B------:R-:W-:Y:S01]  /*b040*/  FMUL.FTZ R139, R139, R5.reuse ;  /* 0x000000058b8b7220 */ /* 0x080fe20000410000 */
[-C--:B------:R-:W-:Y:S01]  /*b050*/  FMUL.FTZ R138, R138, R5.reuse ;  /* 0x000000058a8a7220 */ /* 0x080fe20000410000 */
[----:B------:R-:W-:Y:S01]  /*b060*/  STSM.16.M88.4 [R12], R80 ;  /* 0x000000500c007844 */ /* 0x000fe20000000200 */
[----:B------:R-:W-:Y:S01]  /*b070*/  F2FP.BF16.F32.PACK_AB R104, R105, R104 ;  /* 0x000000686968723e */ /* 0x000fe200000010ff */
[-C--:B------:R-:W-:Y:S01]  /*b080*/  FMUL.FTZ R143, R143, R5.reuse ;  /* 0x000000058f8f7220 */ /* 0x080fe20000410000 */
[-C--:B------:R-:W-:Y:S01]  /*b090*/  FMUL.FTZ R142, R142, R5.reuse ;  /* 0x000000058e8e7220 */ /* 0x080fe20000410000 */
[-C--:B------:R-:W-:Y:S01]  /*b0a0*/  FMUL.FTZ R147, R147, R5.reuse ;  /* 0x0000000593937220 */ /* 0x080fe20000410000 */
[-C--:B------:R-:W-:Y:S01]  /*b0b0*/  FMUL.FTZ R146, R146, R5.reuse ;  /* 0x0000000592927220 */ /* 0x080fe20000410000 */
[-C--:B------:R-:W-:Y:S01]  /*b0c0*/  FMUL.FTZ R151, R151, R5.reuse ;  /* 0x0000000597977220 */ /* 0x080fe20000410000 */
[----:B------:R-:W-:Y:S01]  /*b0d0*/  STSM.16.M88.4 [R14], R88 ;  /* 0x000000580e007844 */ /* 0x000fe20000000200 */
[----:B------:R-:W-:Y:S01]  /*b0e0*/  F2FP.BF16.F32.PACK_AB R105, R107, R106 ;  /* 0x0000006a6b69723e */ /* 0x000fe200000010ff */
[----:B------:R-:W-:Y:S01]  /*b0f0*/  FMUL.FTZ R5, R150, R5 ;  /* 0x0000000596057220 */ /* 0x000fe20000410000 */
[----:B------:R-:W-:Y:S01]  /*b100*/  F2FP.BF16.F32.PACK_AB R112, R113, R112 ;  /* 0x000000707170723e */ /* 0x000fe200000010ff */
[----:B------:R0:W-:Y:S01]  /*b110*/  STSM.16.M88.4 [R13], R96 ;  /* 0x000000600d007844 */ /* 0x0001e20000000200 */
[----:B------:R-:W-:Y:S01]  /*b120*/  F2FP.BF16.F32.PACK_AB R106, R109, R108 ;  /* 0x0000006c6d6a723e */ /* 0x000fe200000010ff */
[----:B------:R-:W-:Y:S01]  /*b130*/  ULDC.64 UR6, c[0x0][0xb50] ;  /* 0x0002d40000067ab9 */ /* 0x000fe20000000a00 */
[----:B------:R-:W-:Y:S01]  /*b140*/  F2FP.BF16.F32.PACK_AB R107, R111, R110 ;  /* 0x0000006e6f6b723e */ /* 0x000fe200000010ff */
[----:B------:R-:W-:Y:S01]  /*b150*/  IMAD R15, R29, 0x80, R220 ;  /* 0x000000801d0f7824 */ /* 0x000fe200078e02dc */
[----:B------:R-:W-:Y:S01]  /*b160*/  F2FP.BF16.F32.PACK_AB R113, R115, R114 ;  /* 0x000000727371723e */ /* 0x000fe200000010ff */
[----:B------:R-:W-:Y:S01]  /*b170*/  ULDC UR5, c[0x0][0xa88] ;  /* 0x0002a20000057ab9 */ /* 0x000fe20000000800 */
[----:B------:R-:W-:Y:S01]  /*b180*/  F2FP.BF16.F32.PACK_AB R120, R121, R120 ;  /* 0x000000787978723e */ /* 0x000fe200000010ff */
[----:B------:R-:W-:Y:S01]  /*b190*/  STSM.16.M88.4 [R9], R104 ;  /* 0x0000006809007844 */ /* 0x000fe20000000200 */
[----:B------:R-:W-:Y:S01]  /*b1a0*/  F2FP.BF16.F32.PACK_AB R114, R117, R116 ;  /* 0x000000747572723e */ /* 0x000fe200000010ff */
[----:B------:R-:W-:Y:S01]  /*b1b0*/  IMAD R20, R192, UR5, RZ ;  /* 0x00000005c0147c24 */ /* 0x000fe2000f8e02ff */
[----:B------:R-:W-:Y:S01]  /*b1c0*/  F2FP.BF16.F32.PACK_AB R115, R119, R118 ;  /* 0x000000767773723e */ /* 0x000fe200000010ff */
[----:B------:R-:W-:Y:S01]  /*b1d0*/  VIADD R11, R15, 0x8 ;  /* 0x000000080f0b7836 */ /* 0x000fe20000000000 */
[----:B------:R-:W-:-:S02]  /*b1e0*/  F2FP.BF16.F32.PACK_AB R121, R123, R122 ;  /* 0x0000007a7b79723e */ /* 0x000fc400000010ff */
[----:B------:R-:W-:Y:S01]  /*b1f0*/  F2FP.BF16.F32.PACK_AB R128, R129, R128 ;  /* 0x000000808180723e */ /* 0x000fe200000010ff */
[----:B0-----:R-:W-:Y:S01]  /*b200*/  IMAD.IADD R13, R25, 0x1, R21 ;  /* 0x00000001190d7824 */ /* 0x001fe200078e0215 */
[----:B------:R-:W-:Y:S01]  /*b210*/  LEA R12, P3, R24, UR6, 0x2 ;  /* 0x00000006180c7c11 */ /* 0x000fe2000f8610ff */
[----:B------:R0:W-:Y:S01]  /*b220*/  STSM.16.M88.4 [R3], R112 ;  /* 0x0000007003007844 */ /* 0x0001e20000000200 */
[----:B------:R-:W-:Y:S01]  /*b230*/  F2FP.BF16.F32.PACK_AB R122, R125, R124 ;  /* 0x0000007c7d7a723e */ /* 0x000fe200000010ff */
[----:B------:R-:W1:Y:S01]  /*b240*/  @P2 LDC R21, c[0x0][0xbf0] ;  /* 0x0002fc00ff152b82 */ /* 0x000e620000000800 */
[----:B------:R-:W-:Y:S01]  /*b250*/  F2FP.BF16.F32.PACK_AB R123, R127, R126 ;  /* 0x0000007e7f7b723e */ /* 0x000fe200000010ff */
[----:B------:R-:W-:Y:S01]  /*b260*/  SHFL.IDX PT, R30, R12, RZ, 0x1c1f ;  /* 0x001c1fff0c1e7589 */ /* 0x000fe200000e0000 */
[----:B------:R-:W-:Y:S02]  /*b270*/  F2FP.BF16.F32.PACK_AB R129, R131, R130 ;  /* 0x000000828381723e */ /* 0x000fe400000010ff */
[----:B------:R-:W-:Y:S01]  /*b280*/  F2FP.BF16.F32.PACK_AB R136, R137, R136 ;  /* 0x000000888988723e */ /* 0x000fe200000010ff */
[----:B------:R-:W-:Y:S01]  /*b290*/  STSM.16.M88.4 [R10], R120 ;  /* 0x000000780a007844 */ /* 0x000fe20000000200 */
[----:B------:R-:W-:-:S02]  /*b2a0*/  F2FP.BF16.F32.PACK_AB R130, R133, R132 ;  /* 0x000000848582723e */ /* 0x000fc400000010ff */
[----:B------:R-:W-:Y:S01]  /*b2b0*/  F2FP.BF16.F32.PACK_AB R131, R135, R134 ;  /* 0x000000868783723e */ /* 0x000fe200000010ff */
[----:B------:R-:W-:Y:S01]  /*b2c0*/  SHFL.IDX PT, R48, R12, 0x1, 0x1c1f ;  /* 0x003c1f000c307f89 */ /* 0x000fe200000e0000 */
[----:B------:R-:W-:Y:S02]  /*b2d0*/  F2FP.BF16.F32.PACK_AB R137, R139, R138 ;  /* 0x0000008a8b89723e */ /* 0x000fe400000010ff */
[----:B------:R-:W-:Y:S01]  /*b2e0*/  F2FP.BF16.F32.PACK_AB R144, R145, R144 ;  /* 0x000000909190723e */ /* 0x000fe200000010ff */
[----:B------:R-:W-:Y:S01]  /*b2f0*/  STSM.16.M88.4 [R8], R128 ;  /* 0x0000008008007844 */ /* 0x000fe20000000200 */
[----:B------:R-:W-:Y:S01]  /*b300*/  F2FP.BF16.F32.PACK_AB R138, R141, R140 ;  /* 0x0000008c8d8a723e */ /* 0x000fe200000010ff */
[----:B0-----:R-:W0:Y:S01]  /*b310*/  @P2 LDC R3, c[0x0][0xbec] ;  /* 0x0002fb00ff032b82 */ /* 0x001e220000000800 */
[----:B------:R-:W-:Y:S02]  /*b320*/  F2FP.BF16.F32.PACK_AB R139, R143, R142 ;  /* 0x0000008e8f8b723e */ /* 0x000fe400000010ff */
[----:B------:R-:W-:-:S02]  /*b330*/  F2FP.BF16.F32.PACK_AB R145, R147, R146 ;  /* 0x000000929391723e */ /* 0x000fc400000010ff */
[----:B------:R-:W-:Y:S01]  /*b340*/  F2FP.BF16.F32.PACK_AB R146, R149, R6 ;  /* 0x000000069592723e */ /* 0x000fe200000010ff */
[----:B------:R-:W-:Y:S01]  /*b350*/  STSM.16.M88.4 [R7], R136 ;  /* 0x0000008807007844 */ /* 0x000fe20000000200 */
[----:B------:R-:W-:Y:S02]  /*b360*/  F2FP.BF16.F32.PACK_AB R147, R151, R5 ;  /* 0x000000059793723e */ /* 0x000fe400000010ff */
[----:B------:R-:W-:Y:S02]  /*b370*/  LEA.HI.X R13, R24, UR7, R13, 0x2, P3 ;  /* 0x00000007180d7c11 */ /* 0x000fe400098f140d */
[----:B------:R-:W-:Y:S01]  /*b380*/  LOP3.LUT P0, RZ, R218, 0x3, RZ, 0xc0, !PT ;  /* 0x00000003daff7812 */ /* 0x000fe2000780c0ff */
[----:B------:R-:W-:Y:S01]  /*b390*/  STSM.16.M88.4 [R4], R144 ;  /* 0x0000009004007844 */ /* 0x000fe20000000200 */
[----:B------:R-:W-:Y:S02]  /*b3a0*/  BAR.SYNC.DEFER_BLOCKING 0x1, 0x100 ;  /* 0x0044000000007b1d */ /* 0x000fe40000010000 */
[----:B------:R-:W-:-:S02]  /*b3b0*/  ISETP.GE.OR P1, PT, R15, R20, P0 ;  /* 0x000000140f00720c */ /* 0x000fc40000726670 */
[----:B------:R-:W-:Y:S02]  /*b3c0*/  ISETP.GE.OR P0, PT, R11, R20, P0 ;  /* 0x000000140b00720c */ /* 0x000fe40000706670 */
[----:B------:R-:W2:Y:S04]  /*b3d0*/  SHFL.IDX PT, R31, R13, RZ, 0x1c1f ;  /* 0x001c1fff0d1f7589 */ /* 0x000ea800000e0000 */
[----:B------:R-:W3:Y:S05]  /*b3e0*/  SHFL.IDX PT, R49, R13, 0x1, 0x1c1f ;  /* 0x003c1f000d317f89 */ /* 0x000eea00000e0000 */
[----:B--2---:R2:W-:Y:S04]  /*b3f0*/  @!P1 ST.E desc[UR8][R30.64], R2 ;  /* 0x000000021e009985 */ /* 0x0045e8000c101908 */
[----:B---3--:R3:W-:Y:S04]  /*b400*/  @!P0 ST.E desc[UR8][R48.64], R0 ;  /* 0x0000000030008985 */ /* 0x0087e8000c101908 */
[----:B------:R4:W5:Y:S01]  /*b410*/  LD.E.128 R12, desc[UR8][R186.64] ;  /* 0x00000008ba0c7980 */ /* 0x000962000c101d00 */
[----:B--2---:R-:W2:Y:S03]  /*b420*/  LDC.64 R30, c[0x0][0xae0] ;  /* 0x0002b800ff1e7b82 */ /* 0x004ea60000000a00 */
[----:B------:R4:W5:Y:S01]  /*b430*/  LD.E.128 R24, desc[UR8][R156.64] ;  /* 0x000000089c187980 */ /* 0x000962000c101d00 */
[----:B---3--:R-:W-:-:S03]  /*b440*/  IMAD R0, R23, 0x20, R213 ;  /* 0x0000002017007824 */ /* 0x008fc600078e02d5 */
[----:B------:R4:W5:Y:S04]  /*b450*/  LD.E.128 R32, desc[UR8][R158.64] ;  /* 0x000000089e207980 */ /* 0x000968000c101d00 */
[----:B------:R4:W5:Y:S01]  /*b460*/  LD.E.128 R36, desc[UR8][R162.64] ;  /* 0x00000008a2247980 */ /* 0x000962000c101d00 */
[----:B------:R-:W-:-:S03]  /*b470*/  IMAD R28, R29, 0x80, R0 ;  /* 0x000000801d1c7824 */ /* 0x000fc600078e0200 */
[----:B------:R4:W5:Y:S04]  /*b480*/  LD.E.128 R44, desc[UR8][R166.64] ;  /* 0x00000008a62c7980 */ /* 0x000968000c101d00 */
        /* <DEDUP_REMOVED lines=10> */
[----:B------:R4:W5:Y:S01]  /*b530*/  LD.E.128 R60, desc[UR8][R178.64] ;  /* 0x00000008b23c7980 */ /* 0x000962000c101d00 */
[----:B------:R-:W-:Y:S01]  /*b540*/  ULDC.64 UR8, c[0x0][0xae8] ;  /* 0x0002ba0000087ab9 */ /* 0x000fe20000000a00 */
[----:B0-----:R-:W-:Y:S01]  /*b550*/  @P2 IMAD.HI.U32 R0, R28, R3, RZ ;  /* 0x000000031c002227 */ /* 0x001fe200078e00ff */
[----:B------:R-:W-:Y:S01]  /*b560*/  UIMAD UR5, UR11, UR8, URZ ;  /* 0x000000080b0572a4 */ /* 0x000fe2000f8e023f */
[----:B------:R-:W-:Y:S01]  /*b570*/  @!PT LDS RZ, [RZ] ;  /* 0x00000000fffff984 */ /* 0x000fe20000000800 */
[----:B------:R-:W-:Y:S01]  /*b580*/  @!PT LDS RZ, [RZ] ;  /* 0x00000000fffff984 */ /* 0x000fe20000000800 */
[----:B------:R-:W-:Y:S01]  /*b590*/  @!PT LDS RZ, [RZ] ;  /* 0x00000000fffff984 */ /* 0x000fe20000000800 */
[----:B------:R-:W-:Y:S01]  /*b5a0*/  @!PT LDS RZ, [RZ] ;  /* 0x00000000fffff984 */ /* 0x000fe20000000800 */
[----:B------:R0:W-:Y:S06]  /*b5b0*/  MEMBAR.ALL.CTA ;  /* 0x0000000000007992 */ /* 0x0001ec0000008000 */
[----:B0-----:R-:W0:Y:S01]  /*b5c0*/  FENCE.VIEW.ASYNC.S ;  /* 0x00000000000073c6 */ /* 0x001e220000000000 */
[----:B------:R-:W-:Y:S01]  /*b5d0*/  UIMAD.WIDE.U32 UR6, UR10, UR8, URZ ;  /* 0x000000080a0672a5 */ /* 0x000fe2000f8e003f */
[----:B------:R-:W-:Y:S01]  /*b5e0*/  IMAD.MOV.U32 R2, RZ, RZ, R28 ;  /* 0x000000ffff027224 */ /* 0x000fe200078e001c */
[----:B------:R-:W-:Y:S01]  /*b5f0*/  UIMAD UR5, UR10, UR9, UR5 ;  /* 0x000000090a0572a4 */ /* 0x000fe2000f8e0205 */
[----:B-1----:R-:W-:Y:S01]  /*b600*/  @P2 SHF.R.U32.HI R2, RZ, R21, R0 ;  /* 0x00000015ff022219 */ /* 0x002fe20000011600 */
[----:B------:R-:W-:Y:S01]  /*b610*/  IMAD R85, R29, 0x80, R213 ;  /* 0x000000801d557824 */ /* 0x000fe200078e02d5 */
[----:B------:R-:W-:Y:S01]  /*b620*/  ULDC.64 UR8, c[0x0][0xaf0] ;  /* 0x0002bc0000087ab9 */ /* 0x000fe20000000a00 */
[----:B------:R-:W-:Y:S01]  /*b630*/  UIADD3 UR7, UR7, UR5, URZ ;  /* 0x0000000507077290 */ /* 0x000fe2000fffe03f */
[--C-:B------:R-:W-:Y:S01]  /*b640*/  SHF.R.S32.HI R3, RZ, 0x1f, R2.reuse ;  /* 0x0000001fff037819 */ /* 0x100fe20000011402 */
[----:B------:R-:W-:Y:S01]  /*b650*/  UIMAD UR5, UR12, UR8, URZ ;  /* 0x000000080c0572a4 */ /* 0x000fe2000f8e023f */
[----:B------:R-:W-:Y:S01]  /*b660*/  IMAD.MOV R21, RZ, RZ, -R2 ;  /* 0x000000ffff157224 */ /* 0x000fe200078e0a02 */
[----:B------:R-:W-:Y:S01]  /*b670*/  UIMAD.WIDE.U32 UR6, UR13, UR8, UR6 ;  /* 0x000000080d0672a5 */ /* 0x000fe2000f8e0006 */
[----:B------:R-:W-:Y:S01]  /*b680*/  R2UR UR10, R212 ;  /* 0x00000000d40a72ca */ /* 0x000fe200000e0000 */
[----:B------:R-:W-:Y:S01]  /*b690*/  UIMAD UR5, UR13, UR9, UR5 ;  /* 0x000000090d0572a4 */ /* 0x000fe2000f8e0205 */
[----:B------:R-:W-:Y:S01]  /*b6a0*/  IMAD R21, R192, R21, R28 ;  /* 0x00000015c0157224 */ /* 0x000fe200078e021c */
[----:B------:R-:W-:Y:S01]  /*b6b0*/  R2UR UR9, R16 ;  /* 0x00000000100972ca */ /* 0x000fe200000e0000 */
[----:B--2---:R-:W-:Y:S01]  /*b6c0*/  IMAD R3, R3, R30, RZ ;  /* 0x0000001e03037224 */ /* 0x004fe200078e02ff */
[----:B------:R-:W-:Y:S01]  /*b6d0*/  UIADD3 UR7, UR7, UR5, URZ ;  /* 0x0000000507077290 */ /* 0x000fe2000fffe03f */
[----:B------:R-:W-:-:S02]  /*b6e0*/  ISETP.GE.AND P2, PT, R85, R20, PT ;  /* 0x000000145500720c */ /* 0x000fc40003f46270 */
[C---:B------:R-:W-:Y:S01]  /*b6f0*/  IMAD R31, R2.reuse, R31, R3 ;  /* 0x0000001f021f7224 */ /* 0x040fe200078e0203 */
[----:B------:R-:W-:Y:S01]  /*b700*/  SHF.R.S32.HI R0, RZ, 0x1f, R21 ;  /* 0x0000001fff007819 */ /* 0x000fe20000011415 */
[----:B------:R-:W-:Y:S01]  /*b710*/  ULDC UR5, c[0x0][0xc] ;  /* 0x0000030000057ab9 */ /* 0x000fe20000000800 */
[----:B------:R-:W-:Y:S01]  /*b720*/  IMAD.WIDE.U32 R2, R2, R30, UR6 ;  /* 0x0000000602027e25 */ /* 0x000fe2000f8e001e */
[----:B------:R-:W-:Y:S01]  /*b730*/  ULDC.64 UR6, c[0x0][0xad8] ;  /* 0x0002b60000067ab9 */ /* 0x000fe20000000a00 */
[----:B------:R-:W-:Y:S01]  /*b740*/  UIADD3 UR10, UR5, UR10, URZ ;  /* 0x0000000a050a7290 */ /* 0x000fe2000fffe03f */
[----:B0-----:R-:W-:Y:S01]  /*b750*/  SYNCS.ARRIVE.TRANS64.RED.A1T0 RZ, [UR4], RZ ;  /* 0x000000ffffff79a7 */ /* 0x001fe20008100404 */
[----:B------:R-:W-:Y:S02]  /*b760*/  IMAD.IADD R3, R3, 0x1, R31 ;  /* 0x0000000103037824 */ /* 0x000fe400078e021f */
[----:B------:R-:W-:Y:S02]  /*b770*/  IMAD R0, R0, UR6, RZ ;  /* 0x0000000600007c24 */ /* 0x000fe4000f8e02ff */
[----:B------:R-:W-:-:S04]  /*b780*/  IMAD.WIDE.U32 R2, R21, UR6, R2 ;  /* 0x0000000615027c25 */ /* 0x000fc8000f8e0002 */
[----:B------:R-:W-:Y:S01]  /*b790*/  IMAD R29, R21, UR7, R0 ;  /* 0x00000007151d7c24 */ /* 0x000fe2000f8e0200 */
[----:B------:R-:W-:Y:S01]  /*b7a0*/  ULDC.64 UR6, c[0x0][0xa80] ;  /* 0x0002a00000067ab9 */ /* 0x000fe20000000a00 */
[----:B------:R-:W-:Y:S01]  /*b7b0*/  VIADD R21, R85, 0x20 ;  /* 0x0000002055157836 */ /* 0x000fe20000000000 */
[----:B------:R-:W-:Y:S01]  /*b7c0*/  LEA R0, P3, R2, UR6, 0x1 ;  /* 0x0000000602007c11 */ /* 0x000fe2000f8608ff */
[----:B------:R-:W-:Y:S01]  /*b7d0*/  IMAD.IADD R3, R3, 0x1, R29 ;  /* 0x0000000103037824 */ /* 0x000fe200078e021d */
[----:B------:R-:W-:Y:S01]  /*b7e0*/  USEL UR6, URZ, 0x1, UP0 ;  /* 0x000000013f067887 */ /* 0x000fe20008000000 */
[----:B------:R-:W-:Y:S01]  /*b7f0*/  IMAD.U32 R212, RZ, RZ, UR10 ;  /* 0x0000000affd47e24 */ /* 0x000fe2000f8e00ff */
[-C--:B------:R-:W-:Y:S01]  /*b800*/  ISETP.GE.AND P1, PT, R21, R20.reuse, PT ;  /* 0x000000141500720c */ /* 0x080fe20003f26270 */
[----:B------:R-:W-:Y:S01]  /*b810*/  VIADD R21, R85, 0x40 ;  /* 0x0000004055157836 */ /* 0x000fe20000000000 */
[----:B------:R-:W-:Y:S01]  /*b820*/  ULOP3.LUT UR9, UR9, UR6, URZ, 0x3c, !UPT ;  /* 0x0000000609097292 */ /* 0x000fe2000f8e3c3f */
[----:B------:R4:W0:Y:S03]  /*b830*/  SHFL.IDX PT, R28, R0, RZ, 0x181f ;  /* 0x00181fff001c7589 */ /* 0x00082600000e0000 */
[----:B------:R-:W-:-:S02]  /*b840*/  ISETP.GE.AND P0, PT, R21, R20, PT ;  /* 0x000000141500720c */ /* 0x000fc40003f06270 */
[----:B------:R-:W-:Y:S01]  /*b850*/  LEA.HI.X R21, R2, UR7, R3, 0x1, P3 ;  /* 0x0000000702157c11 */ /* 0x000fe200098f0c03 */
[----:B------:R-:W-:-:S04]  /*b860*/  IMAD.U32 R16, RZ, RZ, UR9 ;  /* 0x00000009ff107e24 */ /* 0x000fc8000f8e00ff */
[----:B------:R4:W1:Y:S01]  /*b870*/  SHFL.IDX PT, R29, R21, RZ, 0x181f ;  /* 0x00181fff151d7589 */ /* 0x00086200000e0000 */
[----:B------:R-:W-:Y:S05]  /*b880*/  @P2 BRA `(.L_x_30) ;  /* 0x0000000000442947 */ /* 0x000fea0003800000 */
[----:B------:R-:W-:Y:S01]  /*b890*/  ULDC UR4, c[0x0][0xac8] ;  /* 0x0002b20000047ab9 */ /* 0x000fe20000000800 */
[----:B------:R-:W-:Y:S01]  /*b8a0*/  ULDC.64 UR6, c[0x0][0x208] ;  /* 0x0000820000067ab9 */ /* 0x000fe20000000a00 */
[----:B------:R-:W-:Y:S02]  /*b8b0*/  ISETP.GE.AND P4, PT, R22, UR4, PT ;  /* 0x0000000416007c0c */ /* 0x000fe4000bf86270 */
[----:B------:R-:W-:Y:S02]  /*b8c0*/  ISETP.GE.AND P3, PT, R19, UR4, PT ;  /* 0x0000000413007c0c */ /* 0x000fe4000bf66270 */
[----:B------:R-:W-:Y:S02]  /*b8d0*/  ISETP.GE.AND P2, PT, R18, UR4, PT ;  /* 0x0000000412007c0c */ /* 0x000fe4000bf46270 */
[----:B------:R-:W-:-:S07]  /*b8e0*/  ISETP.GE.AND P5, PT, R17, UR4, PT ;  /* 0x0000000411007c0c */ /* 0x000fce000bfa6270 */
[----:B0-----:R-:W-:-:S04]  /*b8f0*/  @!P4 LEA R30, P6, R22, R28, 0x1 ;  /* 0x0000001c161ec211 */ /* 0x001fc800078c08ff */
[----:B-1----:R-:W-:Y:S02]  /*b900*/  @!P4 LEA.HI.X R31, R22, R29, R229, 0x1, P6 ;  /* 0x0000001d161fc211 */ /* 0x002fe400030f0ce5 */
[----:B------:R-:W-:Y:S01]  /*b910*/  @!P3 LEA R80, P6, R19, R28, 0x1 ;  /* 0x0000001c1350b211 */ /* 0x000fe200078c08ff */
[----:B------:R-:W-:-:S03]  /*b920*/  @!P5 IMAD.WIDE R2, R17, 0x2, R28 ;  /* 0x000000021102d825 */ /* 0x000fc600078e021c */
[-C--:B------:R-:W-:Y:S02]  /*b930*/  @!P3 LEA.HI.X R81, R19, R29.reuse, R228, 0x1, P6 ;  /* 0x0000001d1351b211 */ /* 0x080fe400030f0ce4 */
[C---:B------:R-:W-:Y:S01]  /*b940*/  @!P2 LEA R82, P6, R18.reuse, R28, 0x1 ;  /* 0x0000001c1252a211 */ /* 0x040fe200078c08ff */
[----:B-----5:R2:W-:Y:S03]  /*b950*/  @!P5 ST.E.128 desc[UR6][R2.64], R12 ;  /* 0x0000000c0200d985 */ /* 0x0205e6000c101d06 */
[----:B------:R-:W-:Y:S01]  /*b960*/  @!P2 LEA.HI.X R83, R18, R29, R227, 0x1, P6 ;  /* 0x0000001d1253a211 */ /* 0x000fe200030f0ce3 */
[----:B------:R2:W-:Y:S04]  /*b970*/  @!P4 ST.E.128 desc[UR6][R30.64], R44 ;  /* 0x0000002c1e00c985 */ /* 0x0005e8000c101d06 */
[----:B------:R2:W-:Y:S04]  /*b980*/  @!P3 ST.E.128 desc[UR6][R80.64], R68 ;  /* 0x000000445000b985 */ /* 0x0005e8000c101d06 */
[----:B------:R2:W-:Y:S02]  /*b990*/  @!P2 ST.E.128 desc[UR6][R82.64], R76 ;  /* 0x0000004c5200a985 */ /* 0x0005e4000c101d06 */
.L_x_30:
[----:B------:R-:W-:Y:S05]  /*b9a0*/  BSYNC B0 ;  /* 0x0000000000007941 */ /* 0x000fea0003800000 */
.L_x_29:
[----:B--2--5:R2:W3:Y:S01]  /*b9b0*/  SHFL.IDX PT, R13, R21, 0x1, 0x181f ;  /* 0x00381f00150d7f89 */ /* 0x0244e200000e0000 */
[----:B------:R-:W-:Y:S03]  /*b9c0*/  BSSY B0, `(.L_x_31) ;  /* 0x0000014000007945 */ /* 0x000fe60003800000 */
[----:B------:R2:W0:Y:S01]  /*b9d0*/  SHFL.IDX PT, R12, R0, 0x1, 0x181f ;  /* 0x00381f00000c7f89 */ /* 0x00042200000e0000 */
[----:B------:R-:W-:Y:S05]  /*b9e0*/  @P1 BRA `(.L_x_32) ;  /* 0x0000000000441947 */ /* 0x000fea0003800000 */
[----:B------:R-:W-:Y:S01]  /*b9f0*/  ULDC UR4, c[0x0][0xac8] ;  /* 0x0002b20000047ab9 */ /* 0x000fe20000000800 */
[----:B------:R-:W-:Y:S01]  /*ba00*/  ULDC.64 UR6, c[0x0][0x208] ;  /* 0x0000820000067ab9 */ /* 0x000fe20000000a00 */
[----:B------:R-:W-:Y:S02]  /*ba10*/  ISETP.GE.AND P3, PT, R22, UR4, PT ;  /* 0x0000000416007c0c */ /* 0x000fe4000bf66270 */
[----:B------:R-:W-:Y:S02]  /*ba20*/  ISETP.GE.AND P2, PT, R19, UR4, PT ;  /* 0x0000000413007c0c */ /* 0x000fe4000bf46270 */
[----:B------:R-:W-:Y:S02]  /*ba30*/  ISETP.GE.AND P1, PT, R18, UR4, PT ;  /* 0x0000000412007c0c */ /* 0x000fe4000bf26270 */
[----:B------:R-:W-:-:S07]  /*ba40*/  ISETP.GE.AND P4, PT, R17, UR4, PT ;  /* 0x0000000411007c0c */ /* 0x000fce000bf86270 */
[CC--:B0-----:R-:W-:Y:S02]  /*ba50*/  @!P3 LEA R14, P6, R22.reuse, R12.reuse, 0x1 ;  /* 0x0000000c160eb211 */ /* 0x0c1fe400078c08ff */
[-C--:B------:R-:W-:Y:S02]  /*ba60*/  @!P2 LEA R28, P5, R19, R12.reuse, 0x1 ;  /* 0x0000000c131ca211 */ /* 0x080fe400078a08ff */
[-C--:B---3--:R-:W-:Y:S02]  /*ba70*/  @!P3 LEA.HI.X R15, R22, R13.reuse, R229, 0x1, P6 ;  /* 0x0000000d160fb211 */ /* 0x088fe400030f0ce5 */
[C---:B------:R-:W-:Y:S01]  /*ba80*/  @!P1 LEA R30, P6, R18.reuse, R12, 0x1 ;  /* 0x0000000c121e9211 */ /* 0x040fe200078c08ff */
[----:B------:R-:W-:Y:S01]  /*ba90*/  @!P4 IMAD.WIDE R2, R17, 0x2, R12 ;  /* 0x000000021102c825 */ /* 0x000fe200078e020c */
[-C--:B-1----:R-:W-:Y:S02]  /*baa0*/  @!P2 LEA.HI.X R29, R19, R13.reuse, R228, 0x1, P5 ;  /* 0x0000000d131da211 */ /* 0x082fe400028f0ce4 */
[----:B------:R-:W-:-:S02]  /*bab0*/  @!P1 LEA.HI.X R31, R18, R13, R227, 0x1, P6 ;  /* 0x0000000d121f9211 */ /* 0x000fc400030f0ce3 */
[----:B------:R0:W-:Y:S04]  /*bac0*/  @!P4 ST.E.128 desc[UR6][R2.64], R24 ;  /* 0x000000180200c985 */ /* 0x0001e8000c101d06 */
[----:B------:R0:W-:Y:S04]  /*bad0*/  @!P3 ST.E.128 desc[UR6][R14.64], R8 ;  /* 0x000000080e00b985 */ /* 0x0001e8000c101d06 */
[----:B------:R0:W-:Y:S04]  /*bae0*/  @!P2 ST.E.128 desc[UR6][R28.64], R56 ;  /* 0x000000381c00a985 */ /* 0x0001e8000c101d06 */
[----:B------:R0:W-:Y:S02]  /*baf0*/  @!P1 ST.E.128 desc[UR6][R30.64], R72 ;  /* 0x000000481e009985 */ /* 0x0001e4000c101d06 */
.L_x_32:
[----:B------:R-:W-:Y:S05]  /*bb00*/  BSYNC B0 ;  /* 0x0000000000007941 */ /* 0x000fea0003800000 */
.L_x_31:
[----:B0-----:R0:W0:Y:S01]  /*bb10*/  SHFL.IDX PT, R9, R21, 0x2, 0x181f ;  /* 0x00581f0015097f89 */ /* 0x00102200000e0000 */
        /* <DEDUP_REMOVED lines=9> */
[-C--:B0-----:R-:W-:Y:S02]  /*bbb0*/  @!P4 LEA R10, P0, R22, R8.reuse, 0x1 ;  /* 0x00000008160ac211 */ /* 0x081fe400078008ff */
[-C--:B------:R-:W-:Y:S02]  /*bbc0*/  @!P5 LEA R12, P1, R19, R8.reuse, 0x1 ;  /* 0x00000008130cd211 */ /* 0x080fe400078208ff */
[----:B------:R-:W-:Y:S02]  /*bbd0*/  @!P6 LEA R14, P2, R18, R8, 0x1 ;  /* 0x00000008120ee211 */ /* 0x000fe400078408ff */
[----:B------:R-:W-:Y:S01]  /*bbe0*/  @!P3 IMAD.WIDE R2, R17, 0x2, R8 ;  /* 0x000000021102b825 */ /* 0x000fe200078e0208 */
[-C--:B------:R-:W-:Y:S02]  /*bbf0*/  @!P4 LEA.HI.X R11, R22, R9.reuse, R229, 0x1, P0 ;  /* 0x00000009160bc211 */ /* 0x080fe400000f0ce5 */
[-C--:B---3--:R-:W-:Y:S02]  /*bc00*/  @!P5 LEA.HI.X R13, R19, R9.reuse, R228, 0x1, P1 ;  /* 0x00000009130dd211 */ /* 0x088fe400008f0ce4 */
[----:B------:R-:W-:Y:S01]  /*bc10*/  @!P6 LEA.HI.X R15, R18, R9, R227, 0x1, P2 ;  /* 0x00000009120fe211 */ /* 0x000fe200010f0ce3 */
[----:B------:R0:W-:Y:S04]  /*bc20*/  @!P3 ST.E.128 desc[UR6][R2.64], R32 ;  /* 0x000000200200b985 */ /* 0x0001e8000c101d06 */
[----:B------:R0:W-:Y:S04]  /*bc30*/  @!P4 ST.E.128 desc[UR6][R10.64], R40 ;  /* 0x000000280a00c985 */ /* 0x0001e8000c101d06 */
[----:B------:R0:W-:Y:S04]  /*bc40*/  @!P5 ST.E.128 desc[UR6][R12.64], R48 ;  /* 0x000000300c00d985 */ /* 0x0001e8000c101d06 */
[----:B------:R0:W-:Y:S02]  /*bc50*/  @!P6 ST.E.128 desc[UR6][R14.64], R64 ;  /* 0x000000400e00e985 */ /* 0x0001e4000c101d06 */
.L_x_34:
[----:B------:R-:W-:Y:S05]  /*bc60*/  BSYNC B0 ;  /* 0x0000000000007941 */ /* 0x000fea0003800000 */
.L_x_33:
[----:B------:R-:W-:Y:S01]  /*bc70*/  R2UR UR4, R214 ;  /* 0x00000000d60472ca */ /* 0x000fe200000e0000 */
[----:B0-----:R-:W-:Y:S01]  /*bc80*/  VIADD R3, R85, 0x60 ;  /* 0x0000006055037836 */ /* 0x001fe20000000000 */
[----:B------:R0:W0:Y:S01]  /*bc90*/  SHFL.IDX PT, R9, R21, 0x3, 0x181f ;  /* 0x00781f0015097f89 */ /* 0x00002200000e0000 */
[----:B------:R-:W-:Y:S03]  /*bca0*/  BSSY B0, `(.L_x_35) ;  /* 0x0000017000007945 */ /* 0x000fe60003800000 */
[----:B------:R-:W-:Y:S01]  /*bcb0*/  ISETP.GE.AND P0, PT, R3, R20, PT ;  /* 0x000000140300720c */ /* 0x000fe20003f06270 */
[----:B------:R0:W0:Y:S06]  /*bcc0*/  SHFL.IDX PT, R8, R0, 0x3, 0x181f ;  /* 0x00781f0000087f89 */ /* 0x00002c00000e0000 */
[----:B------:R-:W-:-:S06]  /*bcd0*/  UIADD3 UR4, UR4, 0x1, URZ ;  /* 0x0000000104047890 */ /* 0x000fcc000fffe03f */
[----:B------:R-:W-:Y:S01]  /*bce0*/  IMAD.U32 R214, RZ, RZ, UR4 ;  /* 0x00000004ffd67e24 */ /* 0x000fe2000f8e00ff */
[----:B------:R-:W-:Y:S06]  /*bcf0*/  @P0 BRA `(.L_x_36) ;  /* 0x0000000000440947 */ /* 0x000fec0003800000 */
        /* <DEDUP_REMOVED lines=17> */
.L_x_36:
[----:B------:R-:W-:Y:S05]  /*be10*/  BSYNC B0 ;  /* 0x0000000000007941 */ /* 0x000fea0003800000 */
.L_x_35:
[----:B0-2-4-:R-:W0:Y:S01]  /*be20*/  LDC R0, c[0x0][0xc34] ;  /* 0x00030d00ff007b82 */ /* 0x015e220000000800 */
[----:B------:R-:W-:-:S13]  /*be30*/  R2UR UR4, R212 ;  /* 0x00000000d40472ca */ /* 0x000fda00000e0000 */
[----:B0-----:R-:W-:-:S13]  /*be40*/  ISETP.LE.AND P0, PT, R0, UR4, PT ;  /* 0x0000000400007c0c */ /* 0x001fda000bf03270 */
[----:B------:R-:W-:Y:S05]  /*be50*/  @!P0 BRA `(.L_x_37) ;  /* 0xffffff4c00e88947 */ /* 0x000fea000383ffff */
[----:B------:R-:W-:Y:S05]  /*be60*/  EXIT ;  /* 0x000000000000794d */ /* 0x000fea0003800000 */
.L_x_7:
[----:B------:R-:W-:-:S08]  /*be70*/  NOP ;  /* 0x0000000000007918 */ /* 0x000fd00000000000 */
[----:B0-----:R-:W0:-:S00]  /*be80*/  USETMAXREG.DEALLOC.CTAPOOL 0x18 ;  /* 0x00000018000079c8 */ /* 0x001e0000080e0500 */
[----:B------:R-:W1:Y:S01]  /*be90*/  S2UR UR5, SR_CTAID.X ;  /* 0x00000000000579c3 */ /* 0x000e620000002500 */
[----:B0-----:R-:W-:Y:S01]  /*bea0*/  IMAD.MOV.U32 R2, RZ, RZ, 0x1 ;  /* 0x00000001ff027424 */ /* 0x001fe200078e00ff */
[----:B------:R-:W-:-:S06]  /*beb0*/  MOV R18, RZ ;  /* 0x000000ff00127202 */ /* 0x000fcc0000000f00 */
[----:B------:R-:W1:Y:S02]  /*bec0*/  LDC R3, c[0x0][0xc34] ;  /* 0x00030d00ff037b82 */ /* 0x000e640000000800 */
[----:B-1----:R-:W-:Y:S01]  /*bed0*/  ISETP.LE.AND P0, PT, R3, UR5, PT ;  /* 0x0000000503007c0c */ /* 0x002fe2000bf03270 */
[----:B------:R-:W-:-:S05]  /*bee0*/  IMAD.MOV.U32 R3, RZ, RZ, 0x1 ;  /* 0x00000001ff037424 */ /* 0x000fca00078e00ff */
[----:B------:R0:W-:Y:S07]  /*bef0*/  STL [R1], R3 ;  /* 0x0000000301007387 */ /* 0x0001ee0000100800 */
[----:B------:R-:W-:Y:S05]  /*bf00*/  @P0 BRA `(.L_x_38) ;  /* 0x0000004800940947 */ /* 0x000fea0003800000 */
[----:B------:R-:W1:Y:S01]  /*bf10*/  S2UR UR4, SR_CgaCtaId ;  /* 0x00000000000479c3 */ /* 0x000e620000008800 */
[C---:B------:R-:W-:Y:S01]  /*bf20*/  IMAD.SHL.U32 R2, R0.reuse, 0x8, RZ ;  /* 0x0000000800027824 */ /* 0x040fe200078e00ff */
[----:B------:R-:W-:Y:S01]  /*bf30*/  LOP3.LUT R5, R0, 0x7f, RZ, 0xc0, !PT ;  /* 0x0000007f00057812 */ /* 0x000fe200078ec0ff */
[----:B------:R-:W-:Y:S01]  /*bf40*/  UMOV UR36, 0x400 ;  /* 0x0000040000247882 */ /* 0x000fe20000000000 */
[----:B------:R-:W-:Y:S01]  /*bf50*/  IMAD.MOV.U32 R18, RZ, RZ, RZ ;  /* 0x000000ffff127224 */ /* 0x000fe200078e00ff */
[----:B------:R-:W-:Y:S01]  /*bf60*/  ULDC.64 UR38, c[0x0][0x198] ;  /* 0x0000660000267ab9 */ /* 0x000fe20000000a00 */
[C---:B0-----:R-:W-:Y:S01]  /*bf70*/  LOP3.LUT R3, R2.reuse, 0x1f8, RZ, 0xc0, !PT ;  /* 0x000001f802037812 */ /* 0x041fe200078ec0ff */
[----:B------:R-:W-:Y:S01]  /*bf80*/  ULDC UR37, c[0x0][0xc] ;  /* 0x0000030000257ab9 */ /* 0x000fe20000000800 */
[----:B------:R-:W-:Y:S02]  /*bf90*/  LOP3.LUT R2, R2, 0x38, RZ, 0xc0, !PT ;  /* 0x0000003802027812 */ /* 0x000fe400078ec0ff */
[----:B------:R-:W-:Y:S01]  /*bfa0*/  LOP3.LUT R4, R3, 0x38, R0, 0x78, !PT ;  /* 0x0000003803047812 */ /* 0x000fe200078e7800 */
[----:B------:R-:W-:Y:S01]  /*bfb0*/  IMAD.SHL.U32 R3, R5, 0x8, RZ ;  /* 0x0000000805037824 */ /* 0x000fe200078e00ff */
[----:B------:R-:W-:-:S04]  /*bfc0*/  SHF.R.U32.HI R5, RZ, 0x3, R5 ;  /* 0x00000003ff057819 */ /* 0x000fc80000011605 */
[----:B------:R-:W-:Y:S01]  /*bfd0*/  LOP3.LUT R4, R4, 0x200, R3, 0xf8, !PT ;  /* 0x0000020004047812 */ /* 0x000fe200078ef803 */
[----:B------:R-:W-:-:S05]  /*bfe0*/  IMAD.SHL.U32 R3, R0, 0x10, RZ ;  /* 0x0000001000037824 */ /* 0x000fca00078e00ff */
[----:B------:R-:W-:Y:S01]  /*bff0*/  LOP3.LUT R0, R5, 0x70, R3, 0xf8, !PT ;  /* 0x0000007005007812 */ /* 0x000fe200078ef803 */
[----:B------:R-:W-:Y:S01]  /*c000*/  IMAD.U32 R3, RZ, RZ, UR5 ;  /* 0x00000005ff037e24 */ /* 0x000fe2000f8e00ff */
[----:B-1----:R-:W-:Y:S01]  /*c010*/  ULEA UR36, UR4, UR36, 0x18 ;  /* 0x0000002404247291 */ /* 0x002fe2000f8ec03f */
[----:B------:R-:W-:-:S05]  /*c020*/  IMAD.MOV.U32 R0, RZ, RZ, 0x1 ;  /* 0x00000001ff007424 */ /* 0x000fca00078e00ff */
[----:B------:R-:W-:-:S05]  /*c030*/  LEA R4, R4, UR36, 0x1 ;  /* 0x0000002404047c11 */ /* 0x000fca000f8e08ff */
[----:B------:R0:W-:Y:S04]  /*c040*/  STL [R1+0x14], R4 ;  /* 0x0000140401007387 */ /* 0x0001e80000100800 */
[----:B------:R1:W-:Y:S04]  /*c050*/  STL [R1+0x28], R3 ;  /* 0x0000280301007387 */ /* 0x0003e80000100800 */
[----:B------:R2:W-:Y:S01]  /*c060*/  STL [R1], R0 ;  /* 0x0000000001007387 */ /* 0x0005e20000100800 */
[----:B0-----:R-:W-:-:S03]  /*c070*/  LOP3.LUT R4, R2, 0x40, RZ, 0xfc, !PT ;  /* 0x0000004002047812 */ /* 0x001fc600078efcff */
[----:B------:R0:W-:Y:S01]  /*c080*/  STL [R1+0x30], RZ ;  /* 0x000030ff01007387 */ /* 0x0001e20000100800 */
[C---:B-1----:R-:W-:Y:S02]  /*c090*/  LOP3.LUT R3, R2.reuse, 0x80, RZ, 0xfc, !PT ;  /* 0x0000008002037812 */ /* 0x042fe400078efcff */
[----:B--2---:R-:W-:-:S07]  /*c0a0*/  LOP3.LUT R0, R2, 0xc0, RZ, 0xfc, !PT ;  /* 0x000000c002007812 */ /* 0x004fce00078efcff */
.L_x_125:
[----:B------:R-:W2:Y:S01]  /*c0b0*/  LDL R2, [R1+0x28] ;  /* 0x0000280001027983 */ /* 0x000ea20000100800 */
[----:B-1----:R-:W1:Y:S01]  /*c0c0*/  LDC R0, c[0x0][0xc38] ;  /* 0x00030e00ff007b82 */ /* 0x002e620000000800 */
[----:B------:R-:W-:Y:S05]  /*c0d0*/  YIELD ;  /* 0x0000000000007946 */ /* 0x000fea0003800000 */
[----:B------:R-:W-:Y:S02]  /*c0e0*/  ULDC.64 UR4, c[0x0][0x418] ;  /* 0x0001060000047ab9 */ /* 0x000fe40000000a00 */
[----:B------:R-:W3:Y:S01]  /*c0f0*/  LDC R16, c[0x0][0xc44] ;  /* 0x00031100ff107b82 */ /* 0x000ee20000000800 */
[----:B------:R-:W-:-:S03]  /*c100*/  UISETP.NE.U32.AND UP0, UPT, UR4, URZ, UPT ;  /* 0x0000003f0400728c */ /* 0x000fc6000bf05070 */
[----:B------:R-:W-:Y:S01]  /*c110*/  ULDC UR4, c[0x0][0x424] ;  /* 0x0001090000047ab9 */ /* 0x000fe20000000800 */
[----:B------:R-:W-:-:S04]  /*c120*/  UISETP.NE.AND.EX UP0, UPT, UR5, URZ, UPT, UP0 ;  /* 0x0000003f0500728c */ /* 0x000fc8000bf05300 */
[----:B------:R-:W-:Y:S01]  /*c130*/  USEL UR4, UR4, 0x1, UP0 ;  /* 0x0000000104047887 */ /* 0x000fe20008000000 */
[----:B-1----:R-:W-:-:S13]  /*c140*/  ISETP.NE.AND P0, PT, R0, 0x1, PT ;  /* 0x000000010000780c */ /* 0x002fda0003f05270 */
[----:B------:R-:W2:Y:S08]  /*c150*/  @P0 LDC R0, c[0x0][0xc3c] ;  /* 0x00030f00ff000b82 */ /* 0x000eb00000000800 */
[----:B------:R-:W1:Y:S01]  /*c160*/  @P0 LDC R3, c[0x0][0xc40] ;  /* 0x00031000ff030b82 */ /* 0x000e620000000800 */
[----:B--2---:R-:W-:-:S04]  /*c170*/  @P0 IMAD.HI.U32 R0, R2, R0, RZ ;  /* 0x0000000002000227 */ /* 0x004fc800078e00ff */
[----:B------:R-:W-:Y:S01]  /*c180*/  IMAD.MOV.U32 R4, RZ, RZ, R2 ;  /* 0x000000ffff047224 */ /* 0x000fe200078e0002 */
[----:B-1----:R-:W-:Y:S02]  /*c190*/  @P0 SHF.R.U32.HI R4, RZ, R3, R0 ;  /* 0x00000003ff040219 */ /* 0x002fe40000011600 */
[----:B---3--:R-:W-:Y:S01]  /*c1a0*/  ISETP.NE.AND P0, PT, R16, 0x1, PT ;  /* 0x000000011000780c */ /* 0x008fe20003f05270 */
[----:B------:R-:W1:Y:S02]  /*c1b0*/  LDC R0, c[0x0][0x2f0] ;  /* 0x0000bc00ff007b82 */ /* 0x000e640000000800 */
[----:B------:R-:W-:Y:S01]  /*c1c0*/  IMAD.MOV.U32 R19, RZ, RZ, R4 ;  /* 0x000000ffff137224 */ /* 0x000fe200078e0004 */
[----:B------:R-:W-:Y:S09]  /*c1d0*/  STL [R1+0x20], R4 ;  /* 0x0000200401007387 */ /* 0x000ff20000100800 */
[----:B------:R-:W2:Y:S02]  /*c1e0*/  @P0 LDC.64 R2, c[0x0][0xc48] ;  /* 0x00031200ff020b82 */ /* 0x000ea40000000a00 */
[----:B--2---:R-:W-:-:S05]  /*c1f0*/  @P0 IMAD.HI.U32 R2, R4, R2, RZ ;  /* 0x0000000204020227 */ /* 0x004fca00078e00ff */
[----:B------:R-:W-:Y:S01]  /*c200*/  @P0 SHF.R.U32.HI R19, RZ, R3, R2 ;  /* 0x00000003ff130219 */ /* 0x000fe20000011602 */
[----:B-1----:R-:W-:Y:S01]  /*c210*/  IMAD R2, R0, UR4, RZ ;  /* 0x0000000400027c24 */ /* 0x002fe2000f8e02ff */
[----:B------:R-:W-:-:S03]  /*c220*/  UIADD3 UR4, UR36, 0x24400, URZ ;  /* 0x0002440024047890 */ /* 0x000fc6000fffe03f */
[----:B------:R-:W-:Y:S01]  /*c230*/  VIADD R0, R2, 0x4f ;  /* 0x0000004f02007836 */ /* 0x000fe20000000000 */
[----:B------:R-:W-:Y:S01]  /*c240*/  STL [R1+0x18], R19 ;  /* 0x0000181301007387 */ /* 0x000fe20000100800 */
[----:B------:R-:W-:Y:S01]  /*c250*/  ULOP3.LUT UP0, URZ, UR4, 0x3ff, URZ, 0xc0, !UPT ;  /* 0x000003ff043f7892 */ /* 0x000fe2000f80c03f */
[----:B------:R-:W-:Y:S02]  /*c260*/  IMAD.MOV R3, RZ, RZ, -R19 ;  /* 0x000000ffff037224 */ /* 0x000fe400078e0a13 */
[----:B------:R-:W-:Y:S01]  /*c270*/  IMAD.HI R0, R0, 0x66666667, RZ ;  /* 0x6666666700007827 */ /* 0x000fe200078e02ff */
[----:B------:R1:W-:Y:S02]  /*c280*/  STL [R1+0x2c], R2 ;  /* 0x00002c0201007387 */ /* 0x0003e40000100800 */
[----:B------:R-:W-:Y:S01]  /*c290*/  PLOP3.LUT P0, PT, PT, PT, UP0, 0x80, 0x0 ;  /* 0x000000000000781c */ /* 0x000fe20003f0f008 */
[----:B------:R-:W-:Y:S01]  /*c2a0*/  IMAD R16, R16, R3, R4 ;  /* 0x0000000310107224 */ /* 0x000fe200078e0204 */
[----:B-1----:R-:W-:-:S04]  /*c2b0*/  SHF.R.U32.HI R2, RZ, 0x1f, R0 ;  /* 0x0000001fff027819 */ /* 0x002fc80000011600 */
[----:B------:R-:W-:-:S05]  /*c2c0*/  LEA.HI.SX32 R0, R0, R2, 0x1b ;  /* 0x0000000200007211 */ /* 0x000fca00078fdaff */
[----:B------:R1:W-:Y:S02]  /*c2d0*/  STL [R1+0x24], R0 ;  /* 0x0000240001007387 */ /* 0x0003e40000100800 */
[----:B------:R-:W-:Y:S05]  /*c2e0*/  @!P0 BRA `(.L_x_39) ;  /* 0x0000000000408947 */ /* 0x000fea0003800000 */
[----:B------:R-:W-:Y:S01]  /*c2f0*/  MOV R2, 0x0 ;  /* 0x0000000000027802 */ /* 0x000fe20000000f00 */
[----:B------:R-:W-:Y:S01]  /*c300*/  ULDC.64 UR6, c[0x4][0x1b8] ;  /* 0x01006e0000067ab9 */ /* 0x000fe20000000a00 */
[----:B------:R-:W-:Y:S01]  /*c310*/  ULDC.64 UR8, c[0x4][0x1c0] ;  /* 0x0100700000087ab9 */ /* 0x000fe20000000a00 */
[----:B------:R-:W-:Y:S01]  /*c320*/  ULDC.64 UR4, c[0x4][0x118] ;  /* 0x0100460000047ab9 */ /* 0x000fe20000000a00 */
[----:B------:R-:W-:Y:S02]  /*c330*/  IMAD.U32 R4, RZ, RZ, UR6 ;  /* 0x00000006ff047e24 */ /* 0x000fe4000f8e00ff */
[----:B------:R-:W2:Y:S01]  /*c340*/  LDC.64 R2, c[0x4][R2] ;  /* 0x0100000002027b82 */ /* 0x000ea20000000a00 */
[----:B------:R-:W-:Y:S02]  /*c350*/  IMAD.U32 R5, RZ, RZ, UR7 ;  /* 0x00000007ff057e24 */ /* 0x000fe4000f8e00ff */
[----:B------:R-:W-:Y:S02]  /*c360*/  IMAD.U32 R6, RZ, RZ, UR8 ;  /* 0x00000008ff067e24 */ /* 0x000fe4000f8e00ff */
[----:B------:R-:W-:-:S02]  /*c370*/  IMAD.U32 R7, RZ, RZ, UR9 ;  /* 0x00000009ff077e24 */ /* 0x000fc4000f8e00ff */
[----:B------:R-:W-:Y:S02]  /*c380*/  IMAD.U32 R10, RZ, RZ, UR4 ;  /* 0x00000004ff0a7e24 */ /* 0x000fe4000f8e00ff */
[----:B------:R-:W-:Y:S02]  /*c390*/  IMAD.U32 R11, RZ, RZ, UR5 ;  /* 0x00000005ff0b7e24 */ /* 0x000fe4000f8e00ff */
[----:B------:R-:W-:Y:S02]  /*c3a0*/  IMAD.MOV.U32 R8, RZ, RZ, 0x70 ;  /* 0x00000070ff087424 */ /* 0x000fe400078e00ff */
[----:B------:R-:W-:Y:S02]  /*c3b0*/  IMAD.MOV.U32 R12, RZ, RZ, 0x1 ;  /* 0x00000001ff0c7424 */ /* 0x000fe400078e00ff */
[----:B------:R-:W-:-:S07]  /*c3c0*/  IMAD.MOV.U32 R13, RZ, RZ, RZ ;  /* 0x000000ffff0d7224 */ /* 0x000fce00078e00ff */
[----:B------:R-:W-:-:S07]  /*c3d0*/  LEPC R20, `(.L_x_39) ;  /* 0x000000001014794e */ /* 0x000fce0000000000 */
[----:B012---:R-:W-:Y:S05]  /*c3e0*/  CALL.ABS.NOINC R2 ;  /* 0x0000000002007343 */ /* 0x007fea0003c00000 */
.L_x_39:
[----:B------:R-:W-:-:S04]  /*c3f0*/  UIADD3 UR4, UR36, 0x400, URZ ;  /* 0x0000040024047890 */ /* 0x000fc8000fffe03f */
[----:B------:R-:W-:-:S06]  /*c400*/  ULOP3.LUT UP0, URZ, UR4, 0x3ff, URZ, 0xc0, !UPT ;  /* 0x000003ff043f7892 */ /* 0x000fcc000f80c03f */
[----:B------:R-:W-:-:S13]  /*c410*/  PLOP3.LUT P0, PT, PT, PT, UP0, 0x80, 0x0 ;  /* 0x000000000000781c */ /* 0x000fda0003f0f008 */
[----:B------:R-:W-:Y:S05]  /*c420*/  @!P0 BRA `(.L_x_40) ;  /* 0x00000000007c8947 */ /* 0x000fea0003800000 */
[----:B------:R-:W-:Y:S01]  /*c430*/  MOV R17, 0x0 ;  /* 0x0000000000117802 */ /* 0x000fe20000000f00 */
[----:B------:R-:W-:Y:S01]  /*c440*/  ULDC.64 UR6, c[0x4][0x1b8] ;  /* 0x01006e0000067ab9 */ /* 0x000fe20000000a00 */
[----:B------:R-:W-:Y:S01]  /*c450*/  ULDC.64 UR8, c[0x4][0x1c0] ;  /* 0x0100700000087ab9 */ /* 0x000fe20000000a00 */
[----:B------:R-:W-:Y:S01]  /*c460*/  ULDC.64 UR4, c[0x4][0x120] ;  /* 0x0100480000047ab9 */ /* 0x000fe20000000a00 */
[----:B------:R2:W3:Y:S01]  /*c470*/  LDC.64 R2, c[0x4][R17] ;  /* 0x0100000011027b82 */ /* 0x0004e20000000a00 */
[----:B------:R-:W-:Y:S01]  /*c480*/  IMAD.U32 R4, RZ, RZ, UR6 ;  /* 0x00000006ff047e24 */ /* 0x000fe2000f8e00ff */
[----:B------:R-:W-:Y:S01]  /*c490*/  MOV R8, 0x70 ;  /* 0x0000007000087802 */ /* 0x000fe20000000f00 */
[----:B------:R-:W-:Y:S02]  /*c4a0*/  IMAD.U32 R5, RZ, RZ, UR7 ;  /* 0x00000007ff057e24 */ /* 0x000fe4000f8e00ff */
[----:B------:R-:W-:Y:S02]  /*c4b0*/  IMAD.U32 R6, RZ, RZ, UR8 ;  /* 0x00000008ff067e24 */ /* 0x000fe4000f8e00ff */
[----:B------:R-:W-:-:S02]  /*c4c0*/  IMAD.U32 R7, RZ, RZ, UR9 ;  /* 0x00000009ff077e24 */ /* 0x000fc4000f8e00ff */
[----:B------:R-:W-:Y:S02]  /*c4d0*/  IMAD.U32 R10, RZ, RZ, UR4 ;  /* 0x00000004ff0a7e24 */ /* 0x000fe4000f8e00ff */
[----:B------:R-:W-:Y:S02]  /*c4e0*/  IMAD.U32 R11, RZ, RZ, UR5 ;  /* 0x00000005ff0b7e24 */ /* 0x000fe4000f8e00ff */
[----:B------:R-:W-:Y:S02]  /*c4f0*/  IMAD.MOV.U32 R12, RZ, RZ, 0x1 ;  /* 0x00000001ff0c7424 */ /* 0x000fe400078e00ff */
[----:B--2---:R-:W-:-:S07]  /*c500*/  IMAD.MOV.U32 R13, RZ, RZ, RZ ;  /* 0x000000ffff0d7224 */ /* 0x004fce00078e00ff */
[----:B------:R-:W-:-:S07]  /*c510*/  LEPC R20, `(.L_x_41) ;  /* 0x000000001014794e */ /* 0x000fce0000000000 */
[----:B01-3--:R-:W-:Y:S05]  /*c520*/  CALL.ABS.NOINC R2 ;  /* 0x0000000002007343 */ /* 0x00bfea0003c00000 */
.L_x_41:
[----:B------:R0:W1:Y:S01]  /*c530*/  LDC.64 R2, c[0x4][R17] ;  /* 0x0100000011027b82 */ /* 0x0000620000000a00 */
[----:B------:R-:W-:Y:S01]  /*c540*/  ULDC.64 UR6, c[0x4][0x1b8] ;  /* 0x01006e0000067ab9 */ /* 0x000fe20000000a00 */
[----:B------:R-:W-:Y:S01]  /*c550*/  ULDC.64 UR8, c[0x4][0x1c0] ;  /* 0x0100700000087ab9 */ /* 0x000fe20000000a00 */
[----:B------:R-:W-:Y:S01]  /*c560*/  ULDC.64 UR4, c[0x4][0x128] ;  /* 0x01004a0000047ab9 */ /* 0x000fe20000000a00 */
[----:B------:R-:W-:Y:S02]  /*c570*/  IMAD.U32 R4, RZ, RZ, UR6 ;  /* 0x00000006ff047e24 */ /* 0x000fe4000f8e00ff */
[----:B------:R-:W-:Y:S02]  /*c580*/  IMAD.U32 R5, RZ, RZ, UR7 ;  /* 0x00000007ff057e24 */ /* 0x000fe4000f8e00ff */
[----:B------:R-:W-:Y:S02]  /*c590*/  IMAD.U32 R6, RZ, RZ, UR8 ;  /* 0x00000008ff067e24 */ /* 0x000fe4000f8e00ff */
[----:B------:R-:W-:-:S02]  /*c5a0*/  IMAD.U32 R7, RZ, RZ, UR9 ;  /* 0x00000009ff077e24 */ /* 0x000fc4000f8e00ff */
[----:B------:R-:W-:Y:S02]  /*c5b0*/  IMAD.U32 R10, RZ, RZ, UR4 ;  /* 0x00000004ff0a7e24 */ /* 0x000fe4000f8e00ff */
[----:B------:R-:W-:Y:S02]  /*c5c0*/  IMAD.U32 R11, RZ, RZ, UR5 ;  /* 0x00000005ff0b7e24 */ /* 0x000fe4000f8e00ff */
[----:B------:R-:W-:Y:S02]  /*c5d0*/  IMAD.MOV.U32 R8, RZ, RZ, 0x70 ;  /* 0x00000070ff087424 */ /* 0x000fe400078e00ff */
[----:B------:R-:W-:Y:S02]  /*c5e0*/  IMAD.MOV.U32 R12, RZ, RZ, 0x1 ;  /* 0x00000001ff0c7424 */ /* 0x000fe400078e00ff */
[----:B0-----:R-:W-:-:S07]  /*c5f0*/  IMAD.MOV.U32 R13, RZ, RZ, RZ ;  /* 0x000000ffff0d7224 */ /* 0x001fce00078e00ff */
[----:B------:R-:W-:-:S07]  /*c600*/  LEPC R20, `(.L_x_40) ;  /* 0x000000001014794e */ /* 0x000fce0000000000 */
[----:B-1----:R-:W-:Y:S05]  /*c610*/  CALL.ABS.NOINC R2 ;  /* 0x0000000002007343 */ /* 0x002fea0003c00000 */
.L_x_40:
[----:B------:R-:W-:Y:S01]  /*c620*/  ULDC.64 UR4, c[0x0][0x9f8] ;  /* 0x00027e0000047ab9 */ /* 0x000fe20000000a00 */
[----:B------:R-:W2:Y:S01]  /*c630*/  LDL R17, [R1+0x24] ;  /* 0x0000240001117983 */ /* 0x000ea20000100800 */
[----:B------:R-:W-:Y:S01]  /*c640*/  ISETP.NE.U32.AND P0, PT, RZ, UR4, PT ;  /* 0x00000004ff007c0c */ /* 0x000fe2000bf05070 */
[----:B------:R-:W-:-:S03]  /*c650*/  ULDC.64 UR6, c[0x0][0x208] ;  /* 0x0000820000067ab9 */ /* 0x000fc60000000a00 */
[----:B------:R-:W-:-:S13]  /*c660*/  ISETP.NE.AND.EX P0, PT, RZ, UR5, PT, P0 ;  /* 0x00000005ff007c0c */ /* 0x000fda000bf05300 */
[----:B------:R-:W3:Y:S02]  /*c670*/  @P0 LDC.64 R2, c[0x0][0x9f8] ;  /* 0x00027e00ff020b82 */ /* 0x000ee40000000a00 */
[----:B---3--:R-:W-:-:S05]  /*c680*/  @P0 IMAD.WIDE R2, R19, 0x4, R2 ;  /* 0x0000000413020825 */ /* 0x008fca00078e0202 */
[----:B------:R3:W4:Y:S01]  /*c690*/  @P0 LDG.E R19, desc[UR6][R2.64] ;  /* 0x0000000602130981 */ /* 0x000722000c1e1900 */
[----:B------:R-:W-:Y:S01]  /*c6a0*/  UMOV UR4, 0xffffffff ;  /* 0xffffffff00047882 */ /* 0x000fe20000000000 */
[----:B---3--:R-:W3:Y:S02]  /*c6b0*/  LDC.64 R2, c[0x0][0x418] ;  /* 0x00010600ff027b82 */ /* 0x008ee40000000a00 */
[----:B---3--:R-:W-:-:S04]  /*c6c0*/  ISETP.NE.U32.AND P0, PT, R2, RZ, PT ;  /* 0x000000ff0200720c */ /* 0x008fc80003f05070 */
[----:B------:R-:W-:-:S04]  /*c6d0*/  ISETP.NE.AND.EX P1, PT, R3, RZ, PT, P0 ;  /* 0x000000ff0300720c */ /* 0x000fc80003f25300 */
[----:B-1----:R-:W-:Y:S01]  /*c6e0*/  P2R R0, PR, RZ, 0x2 ;  /* 0x00000002ff007803 */ /* 0x002fe20000000000 */
[----:B--2---:R-:W-:-:S05]  /*c6f0*/  VIADD R8, R17, 0xffffffff ;  /* 0xffffffff11087836 */ /* 0x004fca0000000000 */
[----:B------:R1:W-:Y:S04]  /*c700*/  STL [R1+0x1c], R8 ;  /* 0x00001c0801007387 */ /* 0x0003e80000100800 */
[----:B------:R1:W-:Y:S01]  /*c710*/  STL [R1+0x10], R0 ;  /* 0x0000100001007387 */ /* 0x0003e20000100800 */
[----:B----4-:R-:W-:Y:S02]  /*c720*/  SHF.R.S32.HI R7, RZ, 0x1f, R19 ;  /* 0x0000001fff077819 */ /* 0x010fe40000011413 */
[----:B------:R-:W-:-:S03]  /*c730*/  SEL R17, R19, RZ, !P1 ;  /* 0x000000ff13117207 */ /* 0x000fc60004800000 */
[----:B------:R1:W-:Y:S01]  /*c740*/  STL [R1+0x8], R7 ;  /* 0x0000080701007387 */ /* 0x0003e20000100800 */
[----:B------:R-:W-:Y:S05]  /*c750*/  BRA.DIV UR4, `(.L_x_42) ;  /* 0x0000004604d87947 */ /* 0x000fea000b800000 */
[----:B-1----:R-:W1:Y:S02]  /*c760*/  S2R R0, SR_TID.X ;  /* 0x0000000000007919 */ /* 0x002e640000002100 */
[----:B-1----:R-:W-:-:S04]  /*c770*/  SHF.R.U32.HI R0, RZ, 0x5, R0 ;  /* 0x00000005ff007819 */ /* 0x002fc80000011600 */
[----:B------:R-:W-:-:S05]  /*c780*/  LOP3.LUT R0, R0, 0x3, RZ, 0xc0, !PT ;  /* 0x0000000300007812 */ /* 0x000fca00078ec0ff */
[----:B------:R1:W2:Y:S02]  /*c790*/  SHFL.IDX PT, R14, R0, RZ, 0x1f ;  /* 0x00001fff000e7589 */ /* 0x0002a400000e0000 */
.L_x_141:
[----:B------:R-:W-:Y:S02]  /*c7a0*/  PLOP3.LUT P2, PT, PT, PT, PT, 0x8, 0x0 ;  /* 0x000000000000781c */ /* 0x000fe40003f4e170 */
[----:B--2---:R-:W-:Y:S02]  /*c7b0*/  ISETP.NE.AND P0, PT, R14, RZ, PT ;  /* 0x000000ff0e00720c */ /* 0x004fe40003f05270 */
[----:B-1----:R-:W-:-:S05]  /*c7c0*/  P2R R0, PR, RZ, 0x4 ;  /* 0x00000004ff007803 */ /* 0x002fca0000000000 */
[----:B------:R1:W-:Y:S06]  /*c7d0*/  STL [R1+0xc], R0 ;  /* 0x00000c0001007387 */ /* 0x0003ec0000100800 */
[----:B------:R-:W-:Y:S05]  /*c7e0*/  @P0 BRA `(.L_x_43) ;  /* 0x0000000400380947 */ /* 0x000fea0003800000 */
[----:B------:R-:W-:-:S03]  /*c7f0*/  UMOV UR4, 0xffffffff ;  /* 0xffffffff00047882 */ /* 0x000fc60000000000 */
[----:B------:R-:W-:Y:S05]  /*c800*/  BRA.DIV UR4, `(.L_x_44) ;  /* 0x0000004604e07947 */ /* 0x000fea000b800000 */
[----:B------:R-:W-:-:S13]  /*c810*/  ELECT P6, URZ, PT ;  /* 0x00000000003f782f */ /* 0x000fda00038c0000 */
.L_x_144:
[----:B------:R-:W-:Y:S05]  /*c820*/  @!P6 BRA `(.L_x_43) ;  /* 0x000000040028e947 */ /* 0x000fea0003800000 */
[----:B------:R2:W-:Y:S01]  /*c830*/  STL [R1+0x4], R8 ;  /* 0x0000040801007387 */ /* 0x0005e20000100800 */
[----:B------:R-:W-:Y:S01]  /*c840*/  IMAD.MOV.U32 R17, RZ, RZ, R19 ;  /* 0x000000ffff117224 */ /* 0x000fe200078e0013 */
[----:B------:R-:W-:Y:S06]  /*c850*/  @!P1 BRA `(.L_x_45) ;  /* 0x0000000000509947 */ /* 0x000fec0003800000 */
[----:B------:R-:W3:Y:S01]  /*c860*/  LDC R6, c[0x0][0x43c] ;  /* 0x00010f00ff067b82 */ /* 0x000ee20000000800 */
[----:B-1----:R-:W-:Y:S01]  /*c870*/  IMAD.MOV.U32 R0, RZ, RZ, R8 ;  /* 0x000000ffff007224 */ /* 0x002fe200078e0008 */
[----:B------:R-:W-:Y:S01]  /*c880*/  ULDC.64 UR4, c[0x0][0x428] ;  /* 0x00010a0000047ab9 */ /* 0x000fe20000000a00 */
[----:B------:R-:W-:Y:S01]  /*c890*/  ULDC.64 UR6, c[0x0][0x208] ;  /* 0x0000820000067ab9 */ /* 0x000fe20000000a00 */
[----:B---3--:R-:W-:-:S13]  /*c8a0*/  ISETP.NE.AND P0, PT, R6, 0x1, PT ;  /* 0x000000010600780c */ /* 0x008fda0003f05270 */
[----:B------:R-:W1:Y:S02]  /*c8b0*/  @P0 LDC.64 R4, c[0x0][0x440] ;  /* 0x00011000ff040b82 */ /* 0x000e640000000a00 */
[----:B-1----:R-:W-:-:S05]  /*c8c0*/  @P0 IMAD.HI.U32 R4, R8, R4, RZ ;  /* 0x0000000408040227 */ /* 0x002fca00078e00ff */
[----:B------:R-:W-:-:S04]  /*c8d0*/  @P0 SHF.R.U32.HI R0, RZ, R5, R4 ;  /* 0x00000005ff000219 */ /* 0x000fc80000011604 */
[--C-:B------:R-:W-:Y:S01]  /*c8e0*/  SHF.R.S32.HI R5, RZ, 0x1f, R0.reuse ;  /* 0x0000001fff057819 */ /* 0x100fe20000011400 */
[----:B------:R-:W-:-:S04]  /*c8f0*/  IMAD.MOV R4, RZ, RZ, -R0 ;  /* 0x000000ffff047224 */ /* 0x000fc800078e0a00 */
[----:B------:R-:W-:Y:S02]  /*c900*/  IMAD R6, R6, R4, R8 ;  /* 0x0000000406067224 */ /* 0x000fe400078e0208 */
[----:B------:R-:W-:-:S03]  /*c910*/  IMAD.MOV.U32 R4, RZ, RZ, R0 ;  /* 0x000000ffff047224 */ /* 0x000fc600078e0000 */
[----:B------:R1:W-:Y:S01]  /*c920*/  STL [R1+0x4], R6 ;  /* 0x0000040601007387 */ /* 0x0003e20000100800 */
[----:B------:R-:W-:-:S03]  /*c930*/  IMAD.WIDE.U32 R4, R19, UR4, R4 ;  /* 0x0000000413047c25 */ /* 0x000fc6000f8e0004 */
[----:B------:R-:W-:Y:S01]  /*c940*/  LEA R2, P0, R4, R2, 0x2 ;  /* 0x0000000204027211 */ /* 0x000fe200078010ff */
[----:B-1----:R-:W-:-:S04]  /*c950*/  IMAD R6, R7, UR4, RZ ;  /* 0x0000000407067c24 */ /* 0x002fc8000f8e02ff */
[----:B------:R-:W-:-:S04]  /*c960*/  IMAD R0, R19, UR5, R6 ;  /* 0x0000000513007c24 */ /* 0x000fc8000f8e0206 */
[----:B------:R-:W-:-:S05]  /*c970*/  IMAD.IADD R0, R5, 0x1, R0 ;  /* 0x0000000105007824 */ /* 0x000fca00078e0200 */
[----:B------:R-:W-:-:S05]  /*c980*/  LEA.HI.X R3, R4, R3, R0, 0x2, P0 ;  /* 0x0000000304037211 */ /* 0x000fca00000f1400 */
[----:B------:R3:W5:Y:S02]  /*c990*/  LDG.E R17, desc[UR6][R2.64] ;  /* 0x0000000602117981 */ /* 0x000764000c1e1900 */
.L_x_45:
[----:B---3--:R-:W3:Y:S01]  /*c9a0*/  LDL R2, [R1] ;  /* 0x0000000001027983 */ /* 0x008ee20000100800 */
[----:B-1----:R-:W-:Y:S02]  /*c9b0*/  LEA R0, R18, UR36, 0x3 ;  /* 0x0000002412007c11 */ /* 0x002fe4000f8e18ff */
[----:B---3--:R-:W-:-:S04]  /*c9c0*/  SHF.L.U32 R2, R2, 0x1f, RZ ;  /* 0x0000001f02027819 */ /* 0x008fc800000006ff */
[----:B------:R-:W1:Y:S02]  /*c9d0*/  SYNCS.PHASECHK.TRANS64.TRYWAIT P0, [R0+URZ+0x38840], R2 ;  /* 0x03884002000075a7 */ /* 0x000e64000800017f */
[----:B-1----:R-:W-:Y:S05]  /*c9e0*/  @!P0 BRA `(.L_x_46) ;  /* 0x0000004400888947 */ /* 0x002fea0003800000 */
.L_x_145:
[----:B------:R-:W3:Y:S02]  /*c9f0*/  S2R R3, SR_TID.X ;  /* 0x0000000000037919 */ /* 0x000ee40000002100 */
[----:B---3--:R-:W-:-:S04]  /*ca00*/  LOP3.LUT R3, R3, 0x7f, RZ, 0xc0, !PT ;  /* 0x0000007f03037812 */ /* 0x008fc800078ec0ff */
[----:B------:R-:W-:-:S13]  /*ca10*/  ISETP.NE.AND P0, PT, R3, RZ, PT ;  /* 0x000000ff0300720c */ /* 0x000fda0003f05270 */
[----:B------:R-:W-:Y:S05]  /*ca20*/  @P0 BRA `(.L_x_47) ;  /* 0x00000000001c0947 */ /* 0x000fea0003800000 */
[----:B------:R-:W3:Y:S01]  /*ca30*/  S2R R3, SR_TID.X ;  /* 0x0000000000037919 */ /* 0x000ee20000002100 */
[----:B-1----:R-:W-:-:S04]  /*ca40*/  IMAD.MOV.U32 R2, RZ, RZ, 0xa000 ;  /* 0x0000a000ff027424 */ /* 0x002fc800078e00ff */
[----:B------:R4:W-:Y:S01]  /*ca50*/  SYNCS.ARRIVE.TRANS64 RZ, [R0+URZ+0x38830], R2 ;  /* 0x0388300200ff79a7 */ /* 0x0009e2000800003f */
[----:B---3--:R-:W-:-:S04]  /*ca60*/  LOP3.LUT R3, R3, 0x1f, RZ, 0xc0, !PT ;  /* 0x0000001f03037812 */ /* 0x008fc800078ec0ff */
[----:B------:R-:W-:-:S13]  /*ca70*/  ISETP.NE.AND P0, PT, R3, RZ, PT ;  /* 0x000000ff0300720c */ /* 0x000fda0003f05270 */
[----:B----4-:R-:W-:Y:S05]  /*ca80*/  @!P0 BRA `(.L_x_47) ;  /* 0x0000000000048947 */ /* 0x010fea0003800000 */
[----:B------:R-:W-:Y:S01]  /*ca90*/  BPT.TRAP 0x1 ;  /* 0x000000040000795c */ /* 0x000fe20000300000 */
.L_x_47:
[----:B-1----:R-:W3:Y:S01]  /*caa0*/  LDL R2, [R1+0x4] ;  /* 0x0000040001027983 */ /* 0x002ee20000100800 */
[----:B------:R-:W-:Y:S01]  /*cab0*/  R2UR UR14, R18 ;  /* 0x00000000120e72ca */ /* 0x000fe200000e0000 */
[----:B------:R-:W-:Y:S01]  /*cac0*/  UIADD3 UR4, UP0, UR38, 0x370, URZ ;  /* 0x0000037026047890 */ /* 0x000fe2000ff1e03f */
[----:B------:R-:W-:Y:S01]  /*cad0*/  R2UR UR9, R0 ;  /* 0x00000000000972ca */ /* 0x000fe200000e0000 */
[----:B------:R-:W-:Y:S01]  /*cae0*/  UMOV UR10, URZ ;  /* 0x0000003f000a7c82 */ /* 0x000fe20008000000 */
[----:B------:R-:W-:Y:S01]  /*caf0*/  R2UR UR12, R16 ;  /* 0x00000000100c72ca */ /* 0x000fe200000e0000 */
[----:B------:R-:W-:Y:S01]  /*cb00*/  UIADD3.X UR5, URZ, UR39, URZ, UP0, !UPT ;  /* 0x000000273f057290 */ /* 0x000fe200087fe43f */
[----:B-----5:R-:W-:Y:S01]  /*cb10*/  R2UR UR13, R17 ;  /* 0x00000000110d72ca */ /* 0x020fe200000e0000 */
[----:B------:R-:W-:Y:S01]  /*cb20*/  UMOV UR6, 0x0 ;  /* 0x0000000000067882 */ /* 0x000fe20000000000 */
[----:B------:R-:W-:Y:S01]  /*cb30*/  UMOV UR7, 0x14f00000 ;  /* 0x14f0000000077882 */ /* 0x000fe20000000000 */
[----:B------:R-:W-:Y:S01]  /*cb40*/  UMOV UR16, 0x40 ;  /* 0x0000004000107882 */ /* 0x000fe20000000000 */
[----:B------:R-:W-:-:S03]  /*cb50*/  PLOP3.LUT P0, PT, PT, PT, PT, 0x80, 0x0 ;  /* 0x000000000000781c */ /* 0x000fc60003f0f070 */
[----:B------:R-:W-:Y:S01]  /*cb60*/  UIMAD UR14, UR14, 0xa000, UR36 ;  /* 0x0000a0000e0e78a4 */ /* 0x000fe2000f8e0224 */
[----:B------:R-:W-:Y:S01]  /*cb70*/  P2R R0, PR, RZ, 0x1 ;  /* 0x00000001ff007803 */ /* 0x000fe20000000000 */
[----:B------:R-:W-:Y:S02]  /*cb80*/  UIADD3 UR9, UR9, 0x38830, URZ ;  /* 0x0003883009097890 */ /* 0x000fe4000fffe03f */
[----:B------:R-:W-:Y:S02]  /*cb90*/  UIADD3 UR8, UR14, 0x24400, URZ ;  /* 0x000244000e087890 */ /* 0x000fe4000fffe03f */
[----:B------:R-:W-:Y:S01]  /*cba0*/  UIADD3 UR15, UR14, 0x26c00, URZ ;  /* 0x00026c000e0f7890 */ /* 0x000fe2000fffe03f */
[----:B------:R4:W-:Y:S01]  /*cbb0*/  STL [R1+0xc], R0 ;  /* 0x00000c0001007387 */ /* 0x0009e20000100800 */
[----:B------:R-:W-:Y:S02]  /*cbc0*/  UIADD3 UR17, UR14, 0x29400, URZ ;  /* 0x000294000e117890 */ /* 0x000fe4000fffe03f */
[----:B------:R-:W-:-:S03]  /*cbd0*/  UIADD3 UR18, UR14, 0x2bc00, URZ ;  /* 0x0002bc000e127890 */ /* 0x000fc6000fffe03f */
[----:B------:R-:W-:Y:S01]  /*cbe0*/  UMOV UR14, 0x80 ;  /* 0x00000080000e7882 */ /* 0x000fe20000000000 */
[----:B---3--:R-:W-:-:S13]  /*cbf0*/  R2UR UR11, R2 ;  /* 0x00000000020b72ca */ /* 0x008fda00000e0000 */
[----:B------:R-:W-:-:S09]  /*cc00*/  UIMAD UR11, UR11, 0x50, URZ ;  /* 0x000000500b0b78a4 */ /* 0x000fd2000f8e023f */
[----:B------:R1:W-:Y:S02]  /*cc10*/  UTMALDG.4D [UR8], [UR4], desc[UR6] ;  /* 0x00000608040075b4 */ /* 0x0003e40008019000 */
[----:B-1----:R-:W-:Y:S01]  /*cc20*/  UMOV UR8, UR15 ;  /* 0x0000000f00087c82 */ /* 0x002fe20008000000 */
[----:B------:R-:W-:Y:S02]  /*cc30*/  UMOV UR10, UR16 ;  /* 0x00000010000a7c82 */ /* 0x000fe40008000000 */
[----:B------:R1:W-:Y:S02]  /*cc40*/  UTMALDG.4D [UR8], [UR4], desc[UR6] ;  /* 0x00000608040075b4 */ /* 0x0003e40008019000 */
[----:B-1----:R-:W-:Y:S01]  /*cc50*/  UMOV UR8, UR17 ;  /* 0x0000001100087c82 */ /* 0x002fe20008000000 */
[----:B------:R-:W-:Y:S01]  /*cc60*/  UMOV UR10, UR14 ;  /* 0x0000000e000a7c82 */ /* 0x000fe20008000000 */
[----:B------:R-:W-:Y:S01]  /*cc70*/  UMOV UR14, 0xc0 ;  /* 0x000000c0000e7882 */ /* 0x000fe20000000000 */
[----:B------:R1:W-:Y:S02]  /*cc80*/  UTMALDG.4D [UR8], [UR4], desc[UR6] ;  /* 0x00000608040075b4 */ /* 0x0003e40008019000 */
[----:B-1----:R-:W-:Y:S01]  /*cc90*/  UMOV UR8, UR18 ;  /* 0x0000001200087c82 */ /* 0x002fe20008000000 */
[----:B------:R-:W-:-:S02]  /*cca0*/  UMOV UR10, UR14 ;  /* 0x0000000e000a7c82 */ /* 0x000fc40008000000 */
[----:B------:R4:W-:Y:S02]  /*ccb0*/  UTMALDG.4D [UR8], [UR4], desc[UR6] ;  /* 0x00000608040075b4 */ /* 0x0009e40008019000 */
[----:B----4-:R-:W-:Y:S01]  /*ccc0*/  NOP ;  /* 0x0000000000007918 */ /* 0x010fe20000000000 */
.L_x_43:
[----:B------:R-:W-:Y:S05]  /*ccd0*/  WARPSYNC.ALL ;  /* 0x0000000000007948 */ /* 0x000fea0003800000 */
[----:B------:R-:W-:Y:S01]  /*cce0*/  UIADD3 UR4, UR36, 0x14400, URZ ;  /* 0x0001440024047890 */ /* 0x000fe2000fffe03f */
[----:B------:R-:W-:Y:S03]  /*ccf0*/  BAR.SYNC.DEFER_BLOCKING 0x8, 0x180 ;  /* 0x0206000000007b1d */ /* 0x000fe60000010000 */
[----:B------:R-:W-:-:S06]  /*cd00*/  ULOP3.LUT UP0, URZ, UR4, 0x3ff, URZ, 0xc0, !UPT ;  /* 0x000003ff043f7892 */ /* 0x000fcc000f80c03f */
[----:B------:R-:W-:-:S13]  /*cd10*/  PLOP3.LUT P0, PT, PT, PT, UP0, 0x80, 0x0 ;  /* 0x000000000000781c */ /* 0x000fda0003f0f008 */
[----:B------:R-:W-:Y:S05]  /*cd20*/  @!P0 BRA `(.L_x_48) ;  /* 0x0000000000408947 */ /* 0x000fea0003800000 */
[----:B------:R-:W-:Y:S01]  /*cd30*/  MOV R2, 0x0 ;  /* 0x0000000000027802 */ /* 0x000fe20000000f00 */
[----:B------:R-:W-:Y:S01]  /*cd40*/  ULDC.64 UR6, c[0x4][0x1b8] ;  /* 0x01006e0000067ab9 */ /* 0x000fe20000000a00 */
[----:B------:R-:W-:Y:S01]  /*cd50*/  ULDC.64 UR8, c[0x4][0x1c0] ;  /* 0x0100700000087ab9 */ /* 0x000fe20000000a00 */
[----:B------:R-:W-:Y:S01]  /*cd60*/  ULDC.64 UR4, c[0x4][0x130] ;  /* 0x01004c0000047ab9 */ /* 0x000fe20000000a00 */
[----:B------:R-:W-:Y:S01]  /*cd70*/  IMAD.U32 R4, RZ, RZ, UR6 ;  /* 0x00000006ff047e24 */ /* 0x000fe2000f8e00ff */
[----:B------:R-:W-:Y:S01]  /*cd80*/  MOV R13, RZ ;  /* 0x000000ff000d7202 */ /* 0x000fe20000000f00 */
[----:B------:R-:W3:Y:S01]  /*cd90*/  LDC.64 R2, c[0x4][R2] ;  /* 0x0100000002027b82 */ /* 0x000ee20000000a00 */
[----:B------:R-:W-:Y:S02]  /*cda0*/  IMAD.U32 R5, RZ, RZ, UR7 ;  /* 0x00000007ff057e24 */ /* 0x000fe4000f8e00ff */
[----:B------:R-:W-:Y:S02]  /*cdb0*/  IMAD.U32 R6, RZ, RZ, UR8 ;  /* 0x00000008ff067e24 */ /* 0x000fe4000f8e00ff */
[----:B------:R-:W-:-:S02]  /*cdc0*/  IMAD.U32 R7, RZ, RZ, UR9 ;  /* 0x00000009ff077e24 */ /* 0x000fc4000f8e00ff */
[----:B------:R-:W-:Y:S02]  /*cdd0*/  IMAD.U32 R10, RZ, RZ, UR4 ;  /* 0x00000004ff0a7e24 */ /* 0x000fe4000f8e00ff */
[----:B------:R-:W-:Y:S02]  /*cde0*/  IMAD.U32 R11, RZ, RZ, UR5 ;  /* 0x00000005ff0b7e24 */ /* 0x000fe4000f8e00ff */
[----:B--2---:R-:W-:Y:S02]  /*cdf0*/  IMAD.MOV.U32 R8, RZ, RZ, 0x70 ;  /* 0x00000070ff087424 */ /* 0x004fe400078e00ff */
[----:B------:R-:W-:-:S07]  /*ce00*/  IMAD.MOV.U32 R12, RZ, RZ, 0x1 ;  /* 0x00000001ff0c7424 */ /* 0x000fce00078e00ff */
[----:B------:R-:W-:-:S07]  /*ce10*/  LEPC R20, `(.L_x_48) ;  /* 0x000000001014794e */ /* 0x000fce0000000000 */
[----:B01-3--:R-:W-:Y:S05]  /*ce20*/  CALL.ABS.NOINC R2 ;  /* 0x0000000002007343 */ /* 0x00bfea0003c00000 */
.L_x_48:
[----:B------:R-:W3:Y:S01]  /*ce30*/  LDL.LU R4, [R1+0x18] ;  /* 0x0000180001047983 */ /* 0x000ee20000300800 */
[----:B-1----:R-:W-:Y:S01]  /*ce40*/  SHF.R.S32.HI R0, RZ, 0x1f, R16 ;  /* 0x0000001fff007819 */ /* 0x002fe20000011410 */
[----:B------:R-:W-:Y:S01]  /*ce50*/  ULDC.64 UR4, c[0x0][0x2d8] ;  /* 0x0000b60000047ab9 */ /* 0x000fe20000000a00 */
[----:B--2---:R-:W1:Y:S01]  /*ce60*/  LDC R8, c[0x0][0x448] ;  /* 0x00011200ff087b82 */ /* 0x004e620000000800 */
[----:B------:R-:W2:Y:S01]  /*ce70*/  LDL.LU R7, [R1+0x20] ;  /* 0x0000200001077983 */ /* 0x000ea20000300800 */
[----:B------:R-:W-:-:S03]  /*ce80*/  ULDC.64 UR6, c[0x0][0x280] ;  /* 0x0000a00000067ab9 */ /* 0x000fc60000000a00 */
[----:B------:R-:W4:Y:S01]  /*ce90*/  LDL R5, [R1+0x28] ;  /* 0x0000280001057983 */ /* 0x000f220000100800 */
[----:B------:R-:W-:Y:S02]  /*cea0*/  IMAD R0, R0, UR4, RZ ;  /* 0x0000000400007c24 */ /* 0x000fe4000f8e02ff */
[C---:B------:R-:W-:Y:S01]  /*ceb0*/  IMAD.WIDE.U32 R2, R16.reuse, UR4, RZ ;  /* 0x0000000410027c25 */ /* 0x040fe2000f8e00ff */
[----:B------:R-:W0:Y:S03]  /*cec0*/  S2R R10, SR_TID.X ;  /* 0x00000000000a7919 */ /* 0x000e260000002100 */
[----:B------:R-:W-:Y:S01]  /*ced0*/  IMAD R0, R16, UR5, R0 ;  /* 0x0000000510007c24 */ /* 0x000fe2000f8e0200 */
[----:B------:R-:W-:-:S03]  /*cee0*/  ULDC.64 UR4, c[0x0][0x2e0] ;  /* 0x0000b80000047ab9 */ /* 0x000fc60000000a00 */
[----:B------:R-:W-:Y:S01]  /*cef0*/  IMAD.IADD R3, R3, 0x1, R0 ;  /* 0x0000000103037824 */ /* 0x000fe200078e0200 */
[----:B-1----:R-:W-:-:S13]  /*cf00*/  ISETP.NE.AND P0, PT, R8, 0x1, PT ;  /* 0x000000010800780c */ /* 0x002fda0003f05270 */
[----:B------:R-:W1:Y:S01]  /*cf10*/  @P0 LDC R6, c[0x0][0x44c] ;  /* 0x00011300ff060b82 */ /* 0x000e620000000800 */
[----:B0-----:R-:W-:-:S05]  /*cf20*/  IMAD.SHL.U32 R10, R10, 0x8, RZ ;  /* 0x000000080a0a7824 */ /* 0x001fca00078e00ff */
[----:B------:R-:W-:Y:S02]  /*cf30*/  LOP3.LUT R10, R10, 0x38, RZ, 0xc0, !PT ;  /* 0x000000380a0a7812 */ /* 0x000fe400078ec0ff */
[----:B---3--:R-:W-:Y:S01]  /*cf40*/  SHF.R.S32.HI R0, RZ, 0x1f, R4 ;  /* 0x0000001fff007819 */ /* 0x008fe20000011404 */
[----:B------:R-:W-:-:S04]  /*cf50*/  IMAD.WIDE.U32 R2, R4, UR4, R2 ;  /* 0x0000000404027c25 */ /* 0x000fc8000f8e0002 */
[----:B------:R-:W-:Y:S01]  /*cf60*/  IMAD R0, R0, UR4, RZ ;  /* 0x0000000400007c24 */ /* 0x000fe2000f8e02ff */
[----:B------:R-:W-:-:S03]  /*cf70*/  ULDC UR4, c[0x0][0xc38] ;  /* 0x00030e0000047ab9 */ /* 0x000fc60000000800 */
[----:B------:R-:W-:Y:S02]  /*cf80*/  IMAD R0, R4, UR5, R0 ;  /* 0x0000000504007c24 */ /* 0x000fe4000f8e0200 */
[----:B------:R-:W0:Y:S02]  /*cf90*/  S2R R4, SR_TID.X ;  /* 0x0000000000047919 */ /* 0x000e240000002100 */
[----:B------:R-:W-:Y:S02]  /*cfa0*/  IMAD.IADD R3, R3, 0x1, R0 ;  /* 0x0000000103037824 */ /* 0x000fe400078e0200 */
[----:B--2---:R-:W-:Y:S02]  /*cfb0*/  IMAD.MOV R0, RZ, RZ, -R7 ;  /* 0x000000ffff007224 */ /* 0x004fe400078e0a07 */
[----:B------:R-:W2:Y:S02]  /*cfc0*/  @P0 LDC R7, c[0x0][0x450] ;  /* 0x00011400ff070b82 */ /* 0x000ea40000000800 */
[----:B----4-:R-:W-:Y:S01]  /*cfd0*/  IMAD R0, R0, UR4, R5 ;  /* 0x0000000400007c24 */ /* 0x010fe2000f8e0205 */
[----:B------:R-:W-:-:S03]  /*cfe0*/  ULDC.64 UR4, c[0x0][0x2d0] ;  /* 0x0000b40000047ab9 */ /* 0x000fc60000000a00 */
[----:B------:R-:W-:Y:S01]  /*cff0*/  IMAD.SHL.U32 R5, R0, 0x80, RZ ;  /* 0x0000008000057824 */ /* 0x000fe200078e00ff */
[----:B0-----:R-:W-:-:S04]  /*d000*/  LOP3.LUT R4, R4, 0x7f, RZ, 0xc0, !PT ;  /* 0x0000007f04047812 */ /* 0x001fc800078ec0ff */
[----:B------:R-:W-:Y:S02]  /*d010*/  SHF.R.U32.HI R9, RZ, 0x3, R4 ;  /* 0x00000003ff097819 */ /* 0x000fe40000011604 */
[----:B------:R-:W0:Y:S02]  /*d020*/  S2R R4, SR_TID.X ;  /* 0x0000000000047919 */ /* 0x000e240000002100 */
[----:B0-----:R-:W-:-:S05]  /*d030*/  IMAD.SHL.U32 R4, R4, 0x10, RZ ;  /* 0x0000001004047824 */ /* 0x001fca00078e00ff */
[----:B------:R-:W-:Y:S02]  /*d040*/  LOP3.LUT R4, R9, 0x70, R4, 0xf8, !PT ;  /* 0x0000007009047812 */ /* 0x000fe400078ef804 */
[----:B------:R-:W0:Y:S02]  /*d050*/  S2R R9, SR_TID.X ;  /* 0x0000000000097919 */ /* 0x000e240000002100 */
[----:B------:R-:W-:-:S05]  /*d060*/  LOP3.LUT R0, R4, R5, RZ, 0xfc, !PT ;  /* 0x0000000504007212 */ /* 0x000fca00078efcff */
[----:B-1----:R-:W-:-:S04]  /*d070*/  @P0 IMAD.HI.U32 R6, R0, R6, RZ ;  /* 0x0000000600060227 */ /* 0x002fc800078e00ff */
[----:B------:R-:W-:Y:S01]  /*d080*/  IMAD.MOV.U32 R4, RZ, RZ, R0 ;  /* 0x000000ffff047224 */ /* 0x000fe200078e0000 */
[----:B--2---:R-:W-:-:S05]  /*d090*/  @P0 SHF.R.U32.HI R4, RZ, R7, R6 ;  /* 0x00000007ff040219 */ /* 0x004fca0000011606 */
[----:B------:R-:W-:Y:S02]  /*d0a0*/  IMAD.MOV R6, RZ, RZ, -R4 ;  /* 0x000000ffff067224 */ /* 0x000fe400078e0a04 */
[----:B------:R-:W-:-:S04]  /*d0b0*/  IMAD.WIDE.U32 R2, R4, UR4, R2 ;  /* 0x0000000404027c25 */ /* 0x000fc8000f8e0002 */
[----:B------:R-:W-:Y:S01]  /*d0c0*/  IMAD R0, R8, R6, R0 ;  /* 0x0000000608007224 */ /* 0x000fe200078e0200 */
[----:B------:R-:W-:-:S05]  /*d0d0*/  SHF.R.S32.HI R6, RZ, 0x1f, R4 ;  /* 0x0000001fff067819 */ /* 0x000fca0000011404 */
[----:B------:R-:W-:Y:S02]  /*d0e0*/  IMAD R6, R6, UR4, RZ ;  /* 0x0000000406067c24 */ /* 0x000fe4000f8e02ff */
[----:B0-----:R-:W-:Y:S02]  /*d0f0*/  IMAD.SHL.U32 R9, R9, 0x8, RZ ;  /* 0x0000000809097824 */ /* 0x001fe400078e00ff */
[----:B------:R-:W-:Y:S01]  /*d100*/  IMAD R6, R4, UR5, R6 ;  /* 0x0000000504067c24 */ /* 0x000fe2000f8e0206 */
[----:B------:R-:W-:Y:S01]  /*d110*/  SHF.R.S32.HI R4, RZ, 0x1f, R0 ;  /* 0x0000001fff047819 */ /* 0x000fe20000011400 */
[----:B------:R-:W-:Y:S01]  /*d120*/  ULDC.64 UR4, c[0x0][0x2c8] ;  /* 0x0000b20000047ab9 */ /* 0x000fe20000000a00 */
[----:B------:R-:W-:Y:S01]  /*d130*/  LOP3.LUT R9, R9, 0x38, RZ, 0xc0, !PT ;  /* 0x0000003809097812 */ /* 0x000fe200078ec0ff */
[----:B------:R-:W-:Y:S02]  /*d140*/  IMAD.IADD R3, R3, 0x1, R6 ;  /* 0x0000000103037824 */ /* 0x000fe400078e0206 */
[----:B------:R-:W-:Y:S01]  /*d150*/  IMAD R4, R4, UR4, RZ ;  /* 0x0000000404047c24 */ /* 0x000fe2000f8e02ff */
[C---:B------:R-:W-:Y:S01]  /*d160*/  LOP3.LUT R12, R9.reuse, 0x40, RZ, 0xfc, !PT ;  /* 0x00000040090c7812 */ /* 0x040fe200078efcff */
[C---:B------:R-:W-:Y:S01]  /*d170*/  IMAD.WIDE.U32 R2, R0.reuse, UR4, R2 ;  /* 0x0000000400027c25 */ /* 0x040fe2000f8e0002 */
[C---:B------:R-:W-:Y:S01]  /*d180*/  LOP3.LUT R11, R9.reuse, 0x80, RZ, 0xfc, !PT ;  /* 0x00000080090b7812 */ /* 0x040fe200078efcff */
[----:B------:R-:W-:Y:S01]  /*d190*/  ULDC UR4, c[0x0][0x2b8] ;  /* 0x0000ae0000047ab9 */ /* 0x000fe20000000800 */
[----:B------:R-:W-:Y:S01]  /*d1a0*/  LOP3.LUT R9, R9, 0xc0, RZ, 0xfc, !PT ;  /* 0x000000c009097812 */ /* 0x000fe200078efcff */
[----:B------:R-:W-:Y:S01]  /*d1b0*/  IMAD R0, R0, UR5, R4 ;  /* 0x0000000500007c24 */ /* 0x000fe2000f8e0204 */
[----:B------:R-:W-:-:S02]  /*d1c0*/  ISETP.GE.AND P0, PT, R10, UR4, PT ;  /* 0x000000040a007c0c */ /* 0x000fc4000bf06270 */
[----:B------:R-:W-:Y:S02]  /*d1d0*/  ISETP.GE.AND P3, PT, R9, UR4, PT ;  /* 0x0000000409007c0c */ /* 0x000fe4000bf66270 */
[----:B------:R0:W5:Y:S01]  /*d1e0*/  LDL R9, [R1+0x14] ;  /* 0x0000140001097983 */ /* 0x0001620000100800 */
[----:B------:R-:W-:Y:S01]  /*d1f0*/  IMAD.IADD R0, R3, 0x1, R0 ;  /* 0x0000000103007824 */ /* 0x000fe200078e0200 */
[----:B------:R-:W-:Y:S02]  /*d200*/  LEA R4, P4, R2, UR6, 0x1 ;  /* 0x0000000602047c11 */ /* 0x000fe4000f8808ff */
[----:B------:R-:W-:Y:S02]  /*d210*/  ISETP.GE.AND P1, PT, R12, UR4, PT ;  /* 0x000000040c007c0c */ /* 0x000fe4000bf26270 */
[----:B------:R-:W-:Y:S01]  /*d220*/  ISETP.GE.AND P2, PT, R11, UR4, PT ;  /* 0x000000040b007c0c */ /* 0x000fe2000bf46270 */
[----:B------:R-:W-:Y:S01]  /*d230*/  UMOV UR4, 0xffffffff ;  /* 0xffffffff00047882 */ /* 0x000fe20000000000 */
[----:B------:R-:W-:-:S02]  /*d240*/  LEA.HI.X R3, R2, UR7, R0, 0x1, P4 ;  /* 0x0000000702037c11 */ /* 0x000fc4000a0f0c00 */
[----:B0-----:R-:W-:Y:S09]  /*d250*/  BRA.DIV UR4, `(.L_x_49) ;  /* 0x0000003e04807947 */ /* 0x001ff2000b800000 */
[----:B------:R-:W0:Y:S01]  /*d260*/  S2R R7, SR_TID.X ;  /* 0x0000000000077919 */ /* 0x000e220000002100 */
[----:B------:R-:W-:Y:S01]  /*d270*/  ULDC UR4, c[0x0][0x288] ;  /* 0x0000a20000047ab9 */ /* 0x000fe20000000800 */
[----:B------:R-:W-:Y:S01]  /*d280*/  ULDC.64 UR6, c[0x0][0x208] ;  /* 0x0000820000067ab9 */ /* 0x000fe20000000a00 */
[----:B------:R-:W-:Y:S01]  /*d290*/  IMAD R2, R8, UR4, RZ ;  /* 0x0000000408027c24 */ /* 0x000fe2000f8e02ff */
[----:B------:R-:W1:Y:S01]  /*d2a0*/  SHFL.IDX PT, R6, R4, RZ, 0x181f ;  /* 0x00181fff04067589 */ /* 0x000e6200000e0000 */
[----:B0-----:R-:W-:-:S04]  /*d2b0*/  LOP3.LUT R7, R7, 0x7f, RZ, 0xc0, !PT ;  /* 0x0000007f07077812 */ /* 0x001fc800078ec0ff */
[----:B------:R-:W-:Y:S02]  /*d2c0*/  SHF.R.U32.HI R11, RZ, 0x3, R7 ;  /* 0x00000003ff0b7819 */ /* 0x000fe40000011607 */
[----:B------:R-:W0:Y:S03]  /*d2d0*/  SHFL.IDX PT, R7, R3, RZ, 0x181f ;  /* 0x00181fff03077589 */ /* 0x000e2600000e0000 */
[----:B------:R-:W-:-:S04]  /*d2e0*/  IMAD.IADD R0, R11, 0x1, R5 ;  /* 0x000000010b007824 */ /* 0x000fc800078e0205 */
[C---:B------:R-:W-:Y:S01]  /*d2f0*/  VIADD R5, R0.reuse, 0x10 ;  /* 0x0000001000057836 */ /* 0x040fe20000000000 */
[----:B------:R-:W-:-:S13]  /*d300*/  ISETP.GE.AND P4, PT, R0, R2, PT ;  /* 0x000000020000720c */ /* 0x000fda0003f86270 */
[----:B-1----:R-:W-:-:S05]  /*d310*/  @!P4 LEA R6, P5, R10, R6, 0x1 ;  /* 0x000000060a06c211 */ /* 0x002fca00078a08ff */
[----:B0-----:R-:W-:-:S05]  /*d320*/  @!P4 IMAD.X R7, RZ, RZ, R7, P5 ;  /* 0x000000ffff07c224 */ /* 0x001fca00028e0607 */
[----:B------:R-:W-:Y:S01]  /*d330*/  @!PT LDS RZ, [RZ] ;  /* 0x00000000fffff984 */ /* 0x000fe20000000800 */
[----:B-----5:R-:W-:Y:S04]  /*d340*/  @!P4 LDGSTS.E.BYPASS.LTC128B.128 [R9+0x14400], desc[UR6][R6.64], !P0 ;  /* 0x144000000609cfae */ /* 0x020fe8000c101d46 */
[----:B------:R-:W-:Y:S04]  /*d350*/  @!P4 LDGSTS.E.BYPASS.LTC128B.128 [R9+0x18400], desc[UR6][R6.64+0x80], !P1 ;  /* 0x184000800609cfae */ /* 0x000fe8000c901d46 */
[----:B------:R-:W-:Y:S04]  /*d360*/  @!P4 LDGSTS.E.BYPASS.LTC128B.128 [R9+0x1c400], desc[UR6][R6.64+0x100], !P2 ;  /* 0x1c4001000609cfae */ /* 0x000fe8000d101d46 */
[----:B------:R0:W-:Y:S01]  /*d370*/  @!P4 LDGSTS.E.BYPASS.LTC128B.128 [R9+0x20400], desc[UR6][R6.64+0x180], !P3 ;  /* 0x204001800609cfae */ /* 0x0001e2000d901d46 */
[----:B------:R-:W-:-:S03]  /*d380*/  ISETP.GE.AND P4, PT, R5, R2, PT ;  /* 0x000000020500720c */ /* 0x000fc60003f86270 */
[----:B------:R-:W-:Y:S04]  /*d390*/  SHFL.IDX PT, R5, R3, 0x1, 0x181f ;  /* 0x00381f0003057f89 */ /* 0x000fe800000e0000 */
[----:B0-----:R-:W0:Y:S06]  /*d3a0*/  SHFL.IDX PT, R6, R4, 0x1, 0x181f ;  /* 0x00381f0004067f89 */ /* 0x001e2c00000e0000 */
[----:B0-----:R-:W-:-:S05]  /*d3b0*/  @!P4 LEA R6, P5, R10, R6, 0x1 ;  /* 0x000000060a06c211 */ /* 0x001fca00078a08ff */
[----:B------:R-:W-:-:S04]  /*d3c0*/  @!P4 IMAD.X R5, RZ, RZ, R5, P5 ;  /* 0x000000ffff05c224 */ /* 0x000fc800028e0605 */
[----:B------:R-:W-:Y:S02]  /*d3d0*/  @!P4 IMAD.MOV.U32 R7, RZ, RZ, R5 ;  /* 0x000000ffff07c224 */ /* 0x000fe400078e0005 */
[----:B------:R-:W-:-:S03]  /*d3e0*/  VIADD R5, R0, 0x20 ;  /* 0x0000002000057836 */ /* 0x000fc60000000000 */
[----:B------:R-:W-:Y:S04]  /*d3f0*/  @!P4 LDGSTS.E.BYPASS.LTC128B.128 [R9+0x14c00], desc[UR6][R6.64], !P0 ;  /* 0x14c000000609cfae */ /* 0x000fe8000c101d46 */
        /* <DEDUP_REMOVED lines=39> */
[----:B0-----:R-:W-:-:S04]  /*d670*/  @!P4 LEA R6, P5, R10, R6, 0x1 ;  /* 0x000000060a06c211 */ /* 0x001fc800078a08ff */
[----:B------:R-:W-:-:S05]  /*d680*/  @!P4 IADD3.X R5, RZ, R5, RZ, P5, !PT ;  /* 0x00000005ff05c210 */ /* 0x000fca0002ffe4ff */
        /* <DEDUP_REMOVED lines=12> */
[----:B------:R0:W1:Y:S04]  /*d750*/  SHFL.IDX PT, R5, R3, 0x7, 0x181f ;  /* 0x00f81f0003057f89 */ /* 0x00006800000e0000 */
[----:B------:R0:W-:Y:S04]  /*d760*/  @!P4 LDGSTS.E.BYPASS.LTC128B.128 [R9+0x17400], desc[UR6][R6.64], !P0 ;  /* 0x174000000609cfae */ /* 0x0001e8000c101d46 */
[----:B------:R0:W-:Y:S04]  /*d770*/  @!P4 LDGSTS.E.BYPASS.LTC128B.128 [R9+0x1b400], desc[UR6][R6.64+0x80], !P1 ;  /* 0x1b4000800609cfae */ /* 0x0001e8000c901d46 */
[----:B------:R0:W-:Y:S04]  /*d780*/  @!P4 LDGSTS.E.BYPASS.LTC128B.128 [R9+0x1f400], desc[UR6][R6.64+0x100], !P2 ;  /* 0x1f4001000609cfae */ /* 0x0001e8000d101d46 */
[----:B------:R0:W-:Y:S04]  /*d790*/  @!P4 LDGSTS.E.BYPASS.LTC128B.128 [R9+0x23400], desc[UR6][R6.64+0x180], !P3 ;  /* 0x234001800609cfae */ /* 0x0001e8000d901d46 */
[----:B------:R0:W2:Y:S02]  /*d7a0*/  SHFL.IDX PT, R3, R4, 0x7, 0x181f ;  /* 0x00f81f0004037f89 */ /* 0x0000a400000e0000 */
.L_x_162:
[----:B------:R-:W-:Y:S01]  /*d7b0*/  VIADD R0, R0, 0x70 ;  /* 0x0000007000007836 */ /* 0x000fe20000000000 */
[----:B------:R-:W-:Y:S04]  /*d7c0*/  BSSY B0, `(.L_x_50) ;  /* 0x000000d000007945 */ /* 0x000fe80003800000 */
[----:B------:R-:W-:-:S13]  /*d7d0*/  ISETP.GE.AND P4, PT, R0, R2, PT ;  /* 0x000000020000720c */ /* 0x000fda0003f86270 */
[----:B------:R-:W-:Y:S05]  /*d7e0*/  @P4 BRA `(.L_x_51) ;  /* 0x0000000000284947 */ /* 0x000fea0003800000 */
[----:B--2---:R-:W-:Y:S01]  /*d7f0*/  LEA R2, P4, R10, R3, 0x1 ;  /* 0x000000030a027211 */ /* 0x004fe200078808ff */
[----:B------:R-:W-:-:S04]  /*d800*/  ULDC.64 UR4, c[0x0][0x208] ;  /* 0x0000820000047ab9 */ /* 0x000fc80000000a00 */
[----:B01----:R-:W-:-:S05]  /*d810*/  IMAD.X R3, RZ, RZ, R5, P4 ;  /* 0x000000ffff037224 */ /* 0x003fca00020e0605 */
[----:B------:R-:W-:Y:S01]  /*d820*/  @!PT LDS RZ, [RZ] ;  /* 0x00000000fffff984 */ /* 0x000fe20000000800 */
[----:B------:R-:W-:Y:S01]  /*d830*/  @!PT LDS RZ, [RZ] ;  /* 0x00000000fffff984 */ /* 0x000fe20000000800 */
[----:B------:R-:W-:Y:S01]  /*d840*/  @!PT LDS RZ, [RZ] ;  /* 0x00000000fffff984 */ /* 0x000fe20000000800 */
[----:B------:R3:W-:Y:S04]  /*d850*/  LDGSTS.E.BYPASS.LTC128B.128 [R9+0x17c00], desc[UR4][R2.64], !P0 ;  /* 0x17c0000002097fae */ /* 0x0007e8000c101d44 */
[----:B------:R3:W-:Y:S04]  /*d860*/  LDGSTS.E.BYPASS.LTC128B.128 [R9+0x1bc00], desc[UR4][R2.64+0x80], !P1 ;  /* 0x1bc0008002097fae */ /* 0x0007e8000c901d44 */
[----:B------:R3:W-:Y:S04]  /*d870*/  LDGSTS.E.BYPASS.LTC128B.128 [R9+0x1fc00], desc[UR4][R2.64+0x100], !P2 ;  /* 0x1fc0010002097fae */ /* 0x0007e8000d101d44 */
[----:B------:R3:W-:Y:S02]  /*d880*/  LDGSTS.E.BYPASS.LTC128B.128 [R9+0x23c00], desc[UR4][R2.64+0x180], !P3 ;  /* 0x23c0018002097fae */ /* 0x0007e4000d901d44 */
.L_x_51:
[----:B------:R-:W-:Y:S05]  /*d890*/  BSYNC B0 ;  /* 0x0000000000007941 */ /* 0x000fea0003800000 */
.L_x_50:
[----:B---3--:R-:W3:Y:S01]  /*d8a0*/  LDL R2, [R1+0x30] ;  /* 0x0000300001027983 */ /* 0x008ee20000100800 */
[----:B------:R-:W-:Y:S01]  /*d8b0*/  NOP ;  /* 0x0000000000007918 */ /* 0x000fe20000000000 */
[----:B------:R-:W-:Y:S02]  /*d8c0*/  SYNCS.ARRIVE.TRANS64.RED.A0T1 RZ, [UR36+0x38800], RZ ;  /* 0x038800ffffff79a7 */ /* 0x000fe40008200424 */
[----:B------:R-:W-:Y:S01]  /*d8d0*/  ARRIVES.LDGSTSBAR.64.TRANSCNT [UR36+0x38800] ;  /* 0x03880000ff0079b0 */ /* 0x000fe20008000aa4 */
[----:B---3--:R-:W-:-:S04]  /*d8e0*/  LOP3.LUT R0, R2, 0x1, RZ, 0xc, !PT ;  /* 0x0000000102007812 */ /* 0x008fc800078e0cff */
[----:B------:R-:W-:Y:S01]  /*d8f0*/  SHF.L.U32 R0, R0, 0x1f, RZ ;  /* 0x0000001f00007819 */ /* 0x000fe200000006ff */
[----:B------:R-:W-:Y:S01]  /*d900*/  NOP ;  /* 0x0000000000007918 */ /* 0x000fe20000000000 */
[----:B------:R-:W3:Y:S01]  /*d910*/  LDL.LU R2, [R1+0x2c] ;  /* 0x00002c0001027983 */ /* 0x000ee20000300800 */
[----:B------:R-:W-:Y:S01]  /*d920*/  SYNCS.ARRIVE.TRANS64.A1T0 RZ, [UR36+0x38800], RZ ;  /* 0x038800ffffff79a7 */ /* 0x000fe20008100024 */
[----:B------:R-:W-:Y:S01]  /*d930*/  BSSY B0, `(.L_x_52) ;  /* 0x0000005000007945 */ /* 0x000fe20003800000 */
[----:B------:R-:W-:Y:S01]  /*d940*/  IMAD.U32 R12, RZ, RZ, UR36 ;  /* 0x00000024ff0c7e24 */ /* 0x000fe2000f8e00ff */
[----:B------:R-:W4:Y:S01]  /*d950*/  SYNCS.PHASECHK.TRANS64.TRYWAIT P0, [UR36+0x38820], R0 ;  /* 0x03882000ff0075a7 */ /* 0x000f220008000164 */
[----:B---3--:R-:W-:Y:S01]  /*d960*/  ISETP.GE.AND P1, PT, R2, 0x51, PT ;  /* 0x000000510200780c */ /* 0x008fe20003f26270 */
[----:B----4-:R-:W-:-:S12]  /*d970*/  @!P0 BRA `(.L_x_53) ;  /* 0x0000004000a08947 */ /* 0x010fd80003800000 */
.L_x_163:
[----:B------:R-:W-:Y:S05]  /*d980*/  BSYNC B0 ;  /* 0x0000000000007941 */ /* 0x000fea0003800000 */
.L_x_52:
[----:B------:R-:W-:Y:S01]  /*d990*/  VIADD R10, R12, 0x38800 ;  /* 0x000388000c0a7836 */ /* 0x000fe20000000000 */
[----:B------:R-:W-:Y:S06]  /*d9a0*/  @!P1 BRA `(.L_x_54) ;  /* 0x00000028003c9947 */ /* 0x000fec0003800000 */
[----:B------:R-:W0:Y:S01]  /*d9b0*/  LDL R2, [R1+0x24] ;  /* 0x0000240001027983 */ /* 0x000e220000100800 */
[----:B---3--:R-:W-:Y:S02]  /*d9c0*/  IMAD.MOV.U32 R0, RZ, RZ, 0x1 ;  /* 0x00000001ff007424 */ /* 0x008fe400078e00ff */
[----:B0-----:R-:W-:-:S05]  /*d9d0*/  IMAD.MOV R9, RZ, RZ, -R2 ;  /* 0x000000ffff097224 */ /* 0x001fca00078e0a02 */
[----:B------:R-:W-:-:S05]  /*d9e0*/  VIADDMNMX R9, R9, R0, 0xffffffff, !PT ;  /* 0xffffffff09097446 */ /* 0x000fca0007800100 */
[----:B------:R-:W-:-:S05]  /*d9f0*/  IMAD.IADD R0, R2, 0x1, R9 ;  /* 0x0000000102007824 */ /* 0x000fca00078e0209 */
[----:B------:R-:W-:-:S04]  /*da00*/  LOP3.LUT R0, R0, 0x1, RZ, 0xc0, !PT ;  /* 0x0000000100007812 */ /* 0x000fc800078ec0ff */
[----:B------:R-:W-:Y:S01]  /*da10*/  ISETP.NE.U32.AND P0, PT, R0, 0x1, PT ;  /* 0x000000010000780c */ /* 0x000fe20003f05070 */
[----:B------:R-:W-:-:S12]  /*da20*/  VIADD R0, R2, 0xfffffffe ;  /* 0xfffffffe02007836 */ /* 0x000fd80000000000 */
[----:B------:R-:W-:Y:S05]  /*da30*/  @P0 BRA `(.L_x_55) ;  /* 0x0000000c00600947 */ /* 0x000fea0003800000 */
[----:B--2---:R-:W2:Y:S04]  /*da40*/  LDL R3, [R1+0xc] ;  /* 0x00000c0001037983 */ /* 0x004ea80000100800 */
[----:B------:R-:W3:Y:S01]  /*da50*/  LDL R2, [R1] ;  /* 0x0000000001027983 */ /* 0x000ee20000100800 */
[----:B------:R-:W-:Y:S01]  /*da60*/  VIADD R4, R18, 0x1 ;  /* 0x0000000112047836 */ /* 0x000fe20000000000 */
[----:B------:R-:W-:Y:S04]  /*da70*/  BSSY B0, `(.L_x_56) ;  /* 0x00000d0000007945 */ /* 0x000fe80003800000 */
[----:B------:R-:W-:-:S04]  /*da80*/  ISETP.NE.AND P0, PT, R4, 0x2, PT ;  /* 0x000000020400780c */ /* 0x000fc80003f05270 */
[----:B------:R-:W-:Y:S02]  /*da90*/  SEL R8, RZ, 0x1, P0 ;  /* 0x00000001ff087807 */ /* 0x000fe40000000000 */
[----:B------:R-:W-:Y:S02]  /*daa0*/  SEL R4, R4, RZ, P0 ;  /* 0x000000ff04047207 */ /* 0x000fe40000000000 */
[----:B--2---:R-:W-:Y:S02]  /*dab0*/  ISETP.NE.AND P2, PT, R3, RZ, PT ;  /* 0x000000ff0300720c */ /* 0x004fe40003f45270 */
[----:B---3--:R-:W-:-:S11]  /*dac0*/  LOP3.LUT R8, R2, R8, RZ, 0x3c, !PT ;  /* 0x0000000802087212 */ /* 0x008fd600078e3cff */
[----:B------:R-:W-:Y:S05]  /*dad0*/  @!P2 BRA `(.L_x_57) ;  /* 0x0000000c0024a947 */ /* 0x000fea0003800000 */
[----:B------:R-:W2:Y:S01]  /*dae0*/  LDL R2, [R1+0x10] ;  /* 0x0000100001027983 */ /* 0x000ea20000100800 */
[----:B------:R-:W-:Y:S01]  /*daf0*/  IMAD.MOV.U32 R6, RZ, RZ, R17 ;  /* 0x000000ffff067224 */ /* 0x000fe200078e0011 */
[----:B--2---:R-:W-:-:S13]  /*db00*/  ISETP.NE.AND P2, PT, R2, RZ, PT ;  /* 0x000000ff0200720c */ /* 0x004fda0003f45270 */
[----:B------:R-:W-:Y:S05]  /*db10*/  @!P2 BRA `(.L_x_58) ;  /* 0x000000000050a947 */ /* 0x000fea0003800000 */
[----:B------:R-:W2:Y:S01]  /*db20*/  LDL R7, [R1+0x8] ;  /* 0x0000080001077983 */ /* 0x000ea20000100800 */
[----:B------:R-:W0:Y:S01]  /*db30*/  LDC R6, c[0x0][0x43c] ;  /* 0x00010f00ff067b82 */ /* 0x000e220000000800 */
[----:B------:R-:W-:Y:S01]  /*db40*/  ULDC.64 UR4, c[0x0][0x428] ;  /* 0x00010a0000047ab9 */ /* 0x000fe20000000a00 */
[----:B------:R-:W-:Y:S01]  /*db50*/  ULDC.64 UR6, c[0x0][0x208] ;  /* 0x0000820000067ab9 */ /* 0x000fe20000000a00 */
[----:B0-----:R-:W-:-:S13]  /*db60*/  ISETP.NE.AND P0, PT, R6, 0x1, PT ;  /* 0x000000010600780c */ /* 0x001fda0003f05270 */
[----:B------:R-:W1:Y:S02]  /*db70*/  @P0 LDC.64 R2, c[0x0][0x440] ;  /* 0x00011000ff020b82 */ /* 0x000e640000000a00 */
[----:B-1----:R-:W-:-:S04]  /*db80*/  @P0 IMAD.HI.U32 R5, R0, R2, RZ ;  /* 0x0000000200050227 */ /* 0x002fc800078e00ff */
[----:B------:R-:W-:Y:S01]  /*db90*/  IMAD.MOV.U32 R2, RZ, RZ, R0 ;  /* 0x000000ffff027224 */ /* 0x000fe200078e0000 */
[----:B------:R-:W-:-:S05]  /*dba0*/  @P0 SHF.R.U32.HI R2, RZ, R3, R5 ;  /* 0x00000003ff020219 */ /* 0x000fca0000011605 */
[----:B------:R-:W-:-:S04]  /*dbb0*/  IMAD.MOV R3, RZ, RZ, -R2 ;  /* 0x000000ffff037224 */ /* 0x000fc800078e0a02 */
[----:B------:R-:W-:Y:S01]  /*dbc0*/  IMAD R0, R6, R3, R0 ;  /* 0x0000000306007224 */ /* 0x000fe200078e0200 */
[----:B------:R-:W-:-:S03]  /*dbd0*/  SHF.R.S32.HI R3, RZ, 0x1f, R2 ;  /* 0x0000001fff037819 */ /* 0x000fc60000011402 */
[----:B------:R-:W-:-:S04]  /*dbe0*/  IMAD.WIDE.U32 R2, R19, UR4, R2 ;  /* 0x0000000413027c25 */ /* 0x000fc8000f8e0002 */
[----:B--2---:R-:W-:-:S04]  /*dbf0*/  IMAD R5, R7, UR4, RZ ;  /* 0x0000000407057c24 */ /* 0x004fc8000f8e02ff */
[----:B------:R-:W-:Y:S01]  /*dc00*/  IMAD R5, R19, UR5, R5 ;  /* 0x0000000513057c24 */ /* 0x000fe2000f8e0205 */
[----:B------:R-:W-:Y:S02]  /*dc10*/  ULDC.64 UR4, c[0x0][0x418] ;  /* 0x0001060000047ab9 */ /* 0x000fe40000000a00 */
[----:B------:R-:W-:Y:S01]  /*dc20*/  LEA R6, P0, R2, UR4, 0x2 ;  /* 0x0000000402067c11 */ /* 0x000fe2000f8010ff */
[----:B------:R-:W-:-:S05]  /*dc30*/  IMAD.IADD R3, R5, 0x1, R3 ;  /* 0x0000000105037824 */ /* 0x000fca00078e0203 */
[----:B------:R-:W-:-:S05]  /*dc40*/  LEA.HI.X R7, R2, UR5, R3, 0x2, P0 ;  /* 0x0000000502077c11 */ /* 0x000fca00080f1403 */
[----:B------:R0:W5:Y:S02]  /*dc50*/  LDG.E R6, desc[UR6][R6.64] ;  /* 0x0000000606067981 */ /* 0x000164000c1e1900 */
.L_x_58:
[----:B------:R-:W-:Y:S01]  /*dc60*/  LEA R3, R4, UR36, 0x3 ;  /* 0x0000002404037c11 */ /* 0x000fe2000f8e18ff */
[----:B------:R-:W-:Y:S01]  /*dc70*/  BSSY B1, `(.L_x_59) ;  /* 0x0000004000017945 */ /* 0x000fe20003800000 */
[----:B------:R-:W-:-:S04]  /*dc80*/  SHF.L.U32 R2, R8, 0x1f, RZ ;  /* 0x0000001f08027819 */ /* 0x000fc800000006ff */
[----:B------:R-:W2:Y:S02]  /*dc90*/  SYNCS.PHASECHK.TRANS64.TRYWAIT P0, [R3+URZ+0x38840], R2 ;  /* 0x03884002030075a7 */ /* 0x000ea4000800017f */
[----:B--2---:R-:W-:Y:S05]  /*dca0*/  @!P0 BRA `(.L_x_60) ;  /* 0x0000003c00e88947 */ /* 0x004fea0003800000 */
.L_x_164:
[----:B------:R-:W-:Y:S05]  /*dcb0*/  BSYNC B1 ;  /* 0x0000000000017941 */ /* 0x000fea0003800000 */
.L_x_59:
[----:B-1----:R-:W1:Y:S01]  /*dcc0*/  S2R R5, SR_TID.X ;  /* 0x0000000000057919 */ /* 0x002e620000002100 */
[----:B------:R-:W-:Y:S01]  /*dcd0*/  BSSY B1, `(.L_x_61) ;  /* 0x000000b000017945 */ /* 0x000fe20003800000 */
[----:B-1----:R-:W-:-:S04]  /*dce0*/  LOP3.LUT R5, R5, 0x7f, RZ, 0xc0, !PT ;  /* 0x0000007f05057812 */ /* 0x002fc800078ec0ff */
[----:B------:R-:W-:-:S13]  /*dcf0*/  ISETP.NE.AND P1, PT, R5, RZ, PT ;  /* 0x000000ff0500720c */ /* 0x000fda0003f25270 */
[----:B------:R-:W-:Y:S05]  /*dd00*/  @P1 BRA `(.L_x_62) ;  /* 0x00000000001c1947 */ /* 0x000fea0003800000 */
[----:B------:R-:W1:Y:S01]  /*dd10*/  S2R R5, SR_TID.X ;  /* 0x0000000000057919 */ /* 0x000e620000002100 */
[----:B--2---:R-:W-:-:S04]  /*dd20*/  IMAD.MOV.U32 R2, RZ, RZ, 0xa000 ;  /* 0x0000a000ff027424 */ /* 0x004fc800078e00ff */
[----:B------:R3:W-:Y:S01]  /*dd30*/  SYNCS.ARRIVE.TRANS64 RZ, [R3+URZ+0x38830], R2 ;  /* 0x0388300203ff79a7 */ /* 0x0007e2000800003f */
[----:B-1----:R-:W-:-:S04]  /*dd40*/  LOP3.LUT R5, R5, 0x1f, RZ, 0xc0, !PT ;  /* 0x0000001f05057812 */ /* 0x002fc800078ec0ff */
[----:B------:R-:W-:-:S13]  /*dd50*/  ISETP.NE.AND P0, PT, R5, RZ, PT ;  /* 0x000000ff0500720c */ /* 0x000fda0003f05270 */
[----:B---3--:R-:W-:Y:S05]  /*dd60*/  @!P0 BRA `(.L_x_62) ;  /* 0x0000000000048947 */ /* 0x008fea0003800000 */
[----:B------:R-:W-:Y:S01]  /*dd70*/  BPT.TRAP 0x1 ;  /* 0x000000040000795c */ /* 0x000fe20000300000 */
.L_x_62:
[----:B------:R-:W-:Y:S05]  /*dd80*/  BSYNC B1 ;  /* 0x0000000000017941 */ /* 0x000fea0003800000 */
.L_x_61:
[----:B------:R-:W-:Y:S01]  /*dd90*/  IMAD.MOV.U32 R11, RZ, RZ, RZ ;  /* 0x000000ffff0b7224 */ /* 0x000fe200078e00ff */
[----:B------:R-:W-:Y:S01]  /*dda0*/  UIADD3 UR4, UP0, UR38, 0x370, URZ ;  /* 0x0000037026047890 */ /* 0x000fe2000ff1e03f */
[----:B------:R-:W-:Y:S01]  /*ddb0*/  IMAD R5, R4, 0xa000, R12 ;  /* 0x0000a00004057824 */ /* 0x000fe200078e020c */
[----:B------:R-:W-:Y:S01]  /*ddc0*/  PLOP3.LUT P0, PT, PT, PT, PT, 0x80, 0x0 ;  /* 0x000000000000781c */ /* 0x000fe20003f0f070 */
[----:B--2---:R-:W-:Y:S01]  /*ddd0*/  VIADD R3, R3, 0x38830 ;  /* 0x0003883003037836 */ /* 0x004fe20000000000 */
[----:B------:R-:W-:Y:S01]  /*dde0*/  R2UR UR10, R11 ;  /* 0x000000000b0a72ca */ /* 0x000fe200000e0000 */
[----:B------:R-:W-:Y:S01]  /*ddf0*/  IMAD R2, R0, 0x50, RZ ;  /* 0x0000005000027824 */ /* 0x000fe200078e02ff */
[----:B------:R-:W-:Y:S01]  /*de00*/  UIADD3.X UR5, URZ, UR39, URZ, UP0, !UPT ;  /* 0x000000273f057290 */ /* 0x000fe200087fe43f */
[----:B0-----:R-:W-:Y:S01]  /*de10*/  VIADD R7, R5, 0x24400 ;  /* 0x0002440005077836 */ /* 0x001fe20000000000 */
[----:B------:R-:W-:Y:S01]  /*de20*/  UMOV UR6, 0x0 ;  /* 0x0000000000067882 */ /* 0x000fe20000000000 */
[----:B------:R-:W-:-:S10]  /*de30*/  UMOV UR7, 0x14f00000 ;  /* 0x14f0000000077882 */ /* 0x000fd40000000000 */
.L_x_63:
[----:B------:R-:W-:-:S13]  /*de40*/  @P0 ELECT P2, URZ, PT ;  /* 0x00000000003f082f */ /* 0x000fda0003840000 */
[----:B-----5:R-:W-:Y:S02]  /*de50*/  @P2 R2UR UR13, R6 ;  /* 0x00000000060d22ca */ /* 0x020fe400000e0000 */
[----:B------:R-:W-:Y:S02]  /*de60*/  @P2 R2UR UR12, R16 ;  /* 0x00000000100c22ca */ /* 0x000fe400000e0000 */
[----:B------:R-:W-:Y:S02]  /*de70*/  @P2 R2UR UR11, R2 ;  /* 0x00000000020b22ca */ /* 0x000fe400000e0000 */
[----:B------:R-:W-:Y:S02]  /*de80*/  @P2 R2UR UR9, R3 ;  /* 0x00000000030922ca */ /* 0x000fe400000e0000 */
[----:B------:R-:W-:Y:S02]  /*de90*/  @P2 R2UR UR8, R7 ;  /* 0x00000000070822ca */ /* 0x000fe400000e0000 */
[----:B------:R-:W-:-:S02]  /*dea0*/  @P2 PLOP3.LUT P0, PT, P2, PT, PT, 0x8, 0x0 ;  /* 0x000000000000281c */ /* 0x000fc4000170e170 */
[----:B------:R-:W-:-:S09]  /*deb0*/  PLOP3.LUT P2, PT, PT, PT, PT, 0x8, 0x0 ;  /* 0x000000000000781c */ /* 0x000fd20003f4e170 */
[----:B------:R0:W-:Y:S02]  /*dec0*/  UTMALDG.4D [UR8], [UR4], desc[UR6] ;  /* 0x00000608040075b4 */ /* 0x0001e40008019000 */
[----:B0-----:R-:W-:Y:S05]  /*ded0*/  @P0 BRA.U.ANY `(.L_x_63) ;  /* 0xfffffffd00d80947 */ /* 0x001fea000393ffff */
[----:B------:R-:W-:Y:S01]  /*dee0*/  IMAD.MOV.U32 R21, RZ, RZ, 0x40 ;  /* 0x00000040ff157424 */ /* 0x000fe200078e00ff */
[----:B------:R-:W-:Y:S01]  /*def0*/  PLOP3.LUT P0, PT, PT, PT, PT, 0x80, 0x0 ;  /* 0x000000000000781c */ /* 0x000fe20003f0f070 */
[----:B------:R-:W-:Y:S01]  /*df00*/  VIADD R7, R5, 0x26c00 ;  /* 0x00026c0005077836 */ /* 0x000fe20000000000 */
[----:B------:R-:W-:Y:S01]  /*df10*/  UMOV UR6, 0x0 ;  /* 0x0000000000067882 */ /* 0x000fe20000000000 */
[----:B------:R-:W-:Y:S01]  /*df20*/  UMOV UR7, 0x14f00000 ;  /* 0x14f0000000077882 */ /* 0x000fe20000000000 */
[----:B------:R-:W-:-:S15]  /*df30*/  R2UR UR10, R21 ;  /* 0x00000000150a72ca */ /* 0x000fde00000e0000 */
.L_x_64:
[----:B------:R-:W-:-:S13]  /*df40*/  @P0 ELECT P2, URZ, PT ;  /* 0x00000000003f082f */ /* 0x000fda0003840000 */
[----:B------:R-:W-:Y:S02]  /*df50*/  @P2 R2UR UR13, R6 ;  /* 0x00000000060d22ca */ /* 0x000fe400000e0000 */
        /* <DEDUP_REMOVED lines=14> */
.L_x_65:
        /* <DEDUP_REMOVED lines=12> */
[----:B------:R-:W-:Y:S01]  /*e100*/  UMOV UR6, 0x0 ;  /* 0x0000000000067882 */ /* 0x000fe20000000000 */
[----:B------:R-:W-:Y:S01]  /*e110*/  IADD3 R5, R5, 0x2bc00, RZ ;  /* 0x0002bc0005057810 */ /* 0x000fe20007ffe0ff */
[----:B------:R-:W-:Y:S01]  /*e120*/  UMOV UR7, 0x14f00000 ;  /* 0x14f0000000077882 */ /* 0x000fe20000000000 */
[----:B------:R-:W-:-:S15]  /*e130*/  R2UR UR10, R13 ;  /* 0x000000000d0a72ca */ /* 0x000fde00000e0000 */
.L_x_66:
        /* <DEDUP_REMOVED lines=10> */
[----:B------:R-:W2:Y:S01]  /*e1e0*/  LDL.LU R7, [R1] ;  /* 0x0000000001077983 */ /* 0x000ea20000300800 */
[----:B------:R-:W-:Y:S01]  /*e1f0*/  IMAD R3, R18, 0x8, R10 ;  /* 0x0000000812037824 */ /* 0x000fe200078e020a */
[----:B------:R-:W-:Y:S01]  /*e200*/  BSSY B1, `(.L_x_67) ;  /* 0x0000004000017945 */ /* 0x000fe20003800000 */
[----:B--2---:R-:W-:-:S04]  /*e210*/  SHF.L.U32 R2, R7, 0x1f, RZ ;  /* 0x0000001f07027819 */ /* 0x004fc800000006ff */
[----:B------:R-:W0:Y:S02]  /*e220*/  SYNCS.PHASECHK.TRANS64.TRYWAIT P0, [R3+URZ+0x60], R2 ;  /* 0x00006002030075a7 */ /* 0x000e24000800017f */
[----:B0-----:R-:W-:Y:S05]  /*e230*/  @!P0 BRA `(.L_x_68) ;  /* 0x0000003800988947 */ /* 0x001fea0003800000 */
.L_x_165:
[----:B------:R-:W-:Y:S05]  /*e240*/  BSYNC B1 ;  /* 0x0000000000017941 */ /* 0x000fea0003800000 */
.L_x_67:
[----:B------:R-:W-:Y:S01]  /*e250*/  BSSY B1, `(.L_x_69) ;  /* 0x000000c000017945 */ /* 0x000fe20003800000 */
[----:B------:R-:W-:Y:S02]  /*e260*/  IMAD.MOV.U32 R14, RZ, RZ, 0x0 ;  /* 0x00000000ff0e7424 */ /* 0x000fe400078e00ff */
[----:B------:R-:W-:Y:S01]  /*e270*/  IMAD.MOV.U32 R15, RZ, RZ, 0x14f00000 ;  /* 0x14f00000ff0f7424 */ /* 0x000fe200078e00ff */
[----:B------:R-:W-:Y:S06]  /*e280*/  @P1 BRA `(.L_x_70) ;  /* 0x0000000000201947 */ /* 0x000fec0003800000 */
[----:B------:R-:W1:Y:S01]  /*e290*/  S2R R5, SR_TID.X ;  /* 0x0000000000057919 */ /* 0x000e620000002100 */
[----:B0-----:R-:W-:Y:S01]  /*e2a0*/  LEA R2, R18, UR36, 0x3 ;  /* 0x0000002412027c11 */ /* 0x001fe2000f8e18ff */
[----:B------:R-:W-:-:S04]  /*e2b0*/  IMAD.MOV.U32 R3, RZ, RZ, 0xa000 ;  /* 0x0000a000ff037424 */ /* 0x000fc800078e00ff */
[----:B------:R2:W-:Y:S01]  /*e2c0*/  SYNCS.ARRIVE.TRANS64 RZ, [R2+URZ+0x38850], R3 ;  /* 0x0388500302ff79a7 */ /* 0x0005e2000800003f */
[----:B-1----:R-:W-:-:S04]  /*e2d0*/  LOP3.LUT R5, R5, 0x1f, RZ, 0xc0, !PT ;  /* 0x0000001f05057812 */ /* 0x002fc800078ec0ff */
[----:B------:R-:W-:-:S13]  /*e2e0*/  ISETP.NE.AND P0, PT, R5, RZ, PT ;  /* 0x000000ff0500720c */ /* 0x000fda0003f05270 */
[----:B--2---:R-:W-:Y:S05]  /*e2f0*/  @!P0 BRA `(.L_x_70) ;  /* 0x0000000000048947 */ /* 0x004fea0003800000 */
[----:B------:R-:W-:Y:S01]  /*e300*/  BPT.TRAP 0x1 ;  /* 0x000000040000795c */ /* 0x000fe20000300000 */
.L_x_70:
[----:B------:R-:W-:Y:S05]  /*e310*/  BSYNC B1 ;  /* 0x0000000000017941 */ /* 0x000fea0003800000 */
.L_x_69:
[----:B------:R-:W2:Y:S01]  /*e320*/  LDL.LU R5, [R1+0x4] ;  /* 0x0000040001057983 */ /* 0x000ea20000300800 */
[----:B------:R-:W-:Y:S01]  /*e330*/  R2UR UR10, R11 ;  /* 0x000000000b0a72ca */ /* 0x000fe200000e0000 */
[----:B0-----:R-:W-:Y:S01]  /*e340*/  IMAD R3, R18, 0xa000, R12 ;  /* 0x0000a00012037824 */ /* 0x001fe200078e020c */
[----:B------:R-:W-:Y:S01]  /*e350*/  R2UR UR6, R14 ;  /* 0x000000000e0672ca */ /* 0x000fe200000e0000 */
[----:B------:R-:W-:Y:S01]  /*e360*/  UIADD3 UR4, UP0, UR38, 0x470, URZ ;  /* 0x0000047026047890 */ /* 0x000fe2000ff1e03f */
[----:B------:R-:W-:Y:S01]  /*e370*/  R2UR UR7, R15 ;  /* 0x000000000f0772ca */ /* 0x000fe200000e0000 */
[----:B------:R-:W-:Y:S01]  /*e380*/  VIADD R7, R3, 0x400 ;  /* 0x0000040003077836 */ /* 0x000fe20000000000 */
[----:B------:R-:W-:Y:S01]  /*e390*/  LEA R2, R18, UR36, 0x3 ;  /* 0x0000002412027c11 */ /* 0x000fe2000f8e18ff */
[----:B------:R-:W-:Y:S01]  /*e3a0*/  UIADD3.X UR5, URZ, UR39, URZ, UP0, !UPT ;  /* 0x000000273f057290 */ /* 0x000fe200087fe43f */
[----:B------:R-:W-:-:S03]  /*e3b0*/  PLOP3.LUT P0, PT, PT, PT, PT, 0x80, 0x0 ;  /* 0x000000000000781c */ /* 0x000fc60003f0f070 */
[----:B------:R-:W-:Y:S02]  /*e3c0*/  VIADD R2, R2, 0x38850 ;  /* 0x0003885002027836 */ /* 0x000fe40000000000 */
[----:B--2---:R-:W-:-:S08]  /*e3d0*/  IMAD R5, R5, 0x50, RZ ;  /* 0x0000005005057824 */ /* 0x004fd000078e02ff */
.L_x_71:
        /* <DEDUP_REMOVED lines=10> */
[----:B------:R-:W-:Y:S01]  /*e480*/  R2UR UR10, R21 ;  /* 0x00000000150a72ca */ /* 0x000fe200000e0000 */
[----:B------:R-:W-:Y:S01]  /*e490*/  VIADD R7, R3, 0x2c00 ;  /* 0x00002c0003077836 */ /* 0x000fe20000000000 */
[----:B------:R-:W-:Y:S02]  /*e4a0*/  R2UR UR6, R14 ;  /* 0x000000000e0672ca */ /* 0x000fe400000e0000 */
[----:B------:R-:W-:Y:S02]  /*e4b0*/  R2UR UR7, R15 ;  /* 0x000000000f0772ca */ /* 0x000fe400000e0000 */
[----:B------:R-:W-:-:S13]  /*e4c0*/  PLOP3.LUT P0, PT, PT, PT, PT, 0x80, 0x0 ;  /* 0x000000000000781c */ /* 0x000fda0003f0f070 */
.L_x_72:
        /* <DEDUP_REMOVED lines=15> */
.L_x_73:
        /* <DEDUP_REMOVED lines=15> */
.L_x_74:
        /* <DEDUP_REMOVED lines=10> */
[----:B------:R0:W-:Y:S01]  /*e750*/  STL [R1+0x4], R0 ;  /* 0x0000040001007387 */ /* 0x0001e20000100800 */
[----:B------:R-:W-:-:S07]  /*e760*/  IMAD.MOV.U32 R17, RZ, RZ, R6 ;  /* 0x000000ffff117224 */ /* 0x000fce00078e0006 */
.L_x_57:
[----:B------:R-:W-:Y:S05]  /*e770*/  BSYNC B0 ;  /* 0x0000000000007941 */ /* 0x000fea0003800000 */
.L_x_56:
[----:B0-----:R-:W2:Y:S01]  /*e780*/  LDL.LU R0, [R1+0x24] ;  /* 0x0000240001007983 */ /* 0x001ea20000300800 */
[----:B------:R-:W-:-:S03]  /*e790*/  IMAD.MOV.U32 R18, RZ, RZ, R4 ;  /* 0x000000ffff127224 */ /* 0x000fc600078e0004 */
[----:B------:R0:W-:Y:S02]  /*e7a0*/  STL [R1], R8 ;  /* 0x0000000801007387 */ /* 0x0001e40000100800 */
[----:B0-2---:R-:W-:-:S07]  /*e7b0*/  VIADD R0, R0, 0xfffffffd ;  /* 0xfffffffd00007836 */ /* 0x005fce0000000000 */
.L_x_55:
[----:B------:R-:W3:Y:S01]  /*e7c0*/  LDL.LU R2, [R1+0x1c] ;  /* 0x00001c0001027983 */ /* 0x000ee20000300800 */
[----:B------:R-:W-:Y:S01]  /*e7d0*/  IMAD.MOV R9, RZ, RZ, -R9 ;  /* 0x000000ffff097224 */ /* 0x000fe200078e0a09 */
[----:B------:R-:W-:Y:S04]  /*e7e0*/  BSSY B0, `(.L_x_54) ;  /* 0x00001ab000007945 */ /* 0x000fe80003800000 */
[----:B---3--:R-:W-:-:S13]  /*e7f0*/  ISETP.NE.AND P0, PT, R2, R9, PT ;  /* 0x000000090200720c */ /* 0x008fda0003f05270 */
[----:B------:R-:W-:Y:S05]  /*e800*/  @!P0 BRA `(.L_x_75) ;  /* 0x0000001800a08947 */ /* 0x000fea0003800000 */
[----:B------:R-:W-:-:S07]  /*e810*/  IMAD.MOV.U32 R4, RZ, RZ, R17 ;  /* 0x000000ffff047224 */ /* 0x000fce00078e0011 */
.L_x_114:
[----:B--2---:R-:W2:Y:S04]  /*e820*/  LDL R3, [R1+0xc] ;  /* 0x00000c0001037983 */ /* 0x004ea80000100800 */
[----:B---3--:R-:W3:Y:S01]  /*e830*/  LDL R2, [R1] ;  /* 0x0000000001027983 */ /* 0x008ee20000100800 */
[----:B------:R-:W-:Y:S01]  /*e840*/  VIADD R6, R18, 0x1 ;  /* 0x0000000112067836 */ /* 0x000fe20000000000 */
[----:B------:R-:W-:Y:S04]  /*e850*/  BSSY B1, `(.L_x_76) ;  /* 0x00000ce000017945 */ /* 0x000fe80003800000 */
[----:B------:R-:W-:-:S04]  /*e860*/  ISETP.NE.AND P0, PT, R6, 0x2, PT ;  /* 0x000000020600780c */ /* 0x000fc80003f05270 */
[----:B------:R-:W-:Y:S02]  /*e870*/  SEL R7, RZ, 0x1, P0 ;  /* 0x00000001ff077807 */ /* 0x000fe40000000000 */
[----:B------:R-:W-:Y:S02]  /*e880*/  SEL R6, R6, RZ, P0 ;  /* 0x000000ff06067207 */ /* 0x000fe40000000000 */
[----:B--2---:R-:W-:Y:S02]  /*e890*/  ISETP.NE.AND P1, PT, R3, RZ, PT ;  /* 0x000000ff0300720c */ /* 0x004fe40003f25270 */
[----:B---3--:R-:W-:-:S11]  /*e8a0*/  LOP3.LUT R7, R2, R7, RZ, 0x3c, !PT ;  /* 0x0000000702077212 */ /* 0x008fd600078e3cff */
[----:B0-----:R-:W-:Y:S05]  /*e8b0*/  @!P1 BRA `(.L_x_77) ;  /* 0x0000000c001c9947 */ /* 0x001fea0003800000 */
[----:B------:R-:W2:Y:S01]  /*e8c0*/  LDL R2, [R1+0x10] ;  /* 0x0000100001027983 */ /* 0x000ea20000100800 */
[----:B------:R-:W-:Y:S01]  /*e8d0*/  IMAD.MOV.U32 R8, RZ, RZ, R0 ;  /* 0x000000ffff087224 */ /* 0x000fe200078e0000 */
[----:B--2---:R-:W-:-:S13]  /*e8e0*/  ISETP.NE.AND P1, PT, R2, RZ, PT ;  /* 0x000000ff0200720c */ /* 0x004fda0003f25270 */
[----:B------:R-:W-:Y:S05]  /*e8f0*/  @!P1 BRA `(.L_x_78) ;  /* 0x0000000000509947 */ /* 0x000fea0003800000 */
[----:B------:R-:W2:Y:S01]  /*e900*/  LDL R9, [R1+0x8] ;  /* 0x0000080001097983 */ /* 0x000ea20000100800 */
[----:B-1----:R-:W0:Y:S01]  /*e910*/  LDC R5, c[0x0][0x43c] ;  /* 0x00010f00ff057b82 */ /* 0x002e220000000800 */
[----:B------:R-:W-:Y:S01]  /*e920*/  ULDC.64 UR4, c[0x0][0x428] ;  /* 0x00010a0000047ab9 */ /* 0x000fe20000000a00 */
[----:B------:R-:W-:Y:S01]  /*e930*/  ULDC.64 UR6, c[0x0][0x208] ;  /* 0x0000820000067ab9 */ /* 0x000fe20000000a00 */
[----:B0-----:R-:W-:-:S13]  /*e940*/  ISETP.NE.AND P0, PT, R5, 0x1, PT ;  /* 0x000000010500780c */ /* 0x001fda0003f05270 */
[----:B------:R-:W0:Y:S02]  /*e950*/  @P0 LDC.64 R2, c[0x0][0x440] ;  /* 0x00011000ff020b82 */ /* 0x000e240000000a00 */
[----:B0-----:R-:W-:-:S04]  /*e960*/  @P0 IMAD.HI.U32 R4, R0, R2, RZ ;  /* 0x0000000200040227 */ /* 0x001fc800078e00ff */
[----:B------:R-:W-:Y:S01]  /*e970*/  IMAD.MOV.U32 R2, RZ, RZ, R0 ;  /* 0x000000ffff027224 */ /* 0x000fe200078e0000 */
[----:B------:R-:W-:-:S04]  /*e980*/  @P0 SHF.R.U32.HI R2, RZ, R3, R4 ;  /* 0x00000003ff020219 */ /* 0x000fc80000011604 */
[--C-:B------:R-:W-:Y:S01]  /*e990*/  SHF.R.S32.HI R3, RZ, 0x1f, R2.reuse ;  /* 0x0000001fff037819 */ /* 0x100fe20000011402 */
[--C-:B------:R-:W-:Y:S02]  /*e9a0*/  IMAD.MOV R8, RZ, RZ, -R2.reuse ;  /* 0x000000ffff087224 */ /* 0x100fe400078e0a02 */
[----:B------:R-:W-:-:S04]  /*e9b0*/  IMAD.WIDE.U32 R2, R19, UR4, R2 ;  /* 0x0000000413027c25 */ /* 0x000fc8000f8e0002 */
[----:B------:R-:W-:Y:S02]  /*e9c0*/  IMAD R8, R5, R8, R0 ;  /* 0x0000000805087224 */ /* 0x000fe400078e0200 */
[----:B--2---:R-:W-:-:S04]  /*e9d0*/  IMAD R4, R9, UR4, RZ ;  /* 0x0000000409047c24 */ /* 0x004fc8000f8e02ff */
[----:B------:R-:W-:Y:S01]  /*e9e0*/  IMAD R4, R19, UR5, R4 ;  /* 0x0000000513047c24 */ /* 0x000fe2000f8e0204 */
[----:B------:R-:W-:-:S03]  /*e9f0*/  ULDC.64 UR4, c[0x0][0x418] ;  /* 0x0001060000047ab9 */ /* 0x000fc60000000a00 */
[----:B------:R-:W-:Y:S01]  /*ea00*/  IMAD.IADD R3, R4, 0x1, R3 ;  /* 0x0000000104037824 */ /* 0x000fe200078e0203 */
[----:B------:R-:W-:-:S04]  /*ea10*/  LEA R4, P0, R2, UR4, 0x2 ;  /* 0x0000000402047c11 */ /* 0x000fc8000f8010ff */
[----:B------:R-:W-:-:S05]  /*ea20*/  LEA.HI.X R5, R2, UR5, R3, 0x2, P0 ;  /* 0x0000000502057c11 */ /* 0x000fca00080f1403 */
[----:B------:R0:W5:Y:S04]  /*ea30*/  LDG.E R4, desc[UR6][R4.64] ;  /* 0x0000000604047981 */ /* 0x000168000c1e1900 */
.L_x_78:
[----:B------:R-:W-:Y:S01]  /*ea40*/  LEA R3, R6, UR36, 0x3 ;  /* 0x0000002406037c11 */ /* 0x000fe2000f8e18ff */
[----:B------:R-:W-:Y:S01]  /*ea50*/  BSSY B2, `(.L_x_79) ;  /* 0x0000004000027945 */ /* 0x000fe20003800000 */
[----:B------:R-:W-:-:S04]  /*ea60*/  SHF.L.U32 R2, R7, 0x1f, RZ ;  /* 0x0000001f07027819 */ /* 0x000fc800000006ff */
[----:B------:R-:W2:Y:S02]  /*ea70*/  SYNCS.PHASECHK.TRANS64.TRYWAIT P0, [R3+URZ+0x38840], R2 ;  /* 0x03884002030075a7 */ /* 0x000ea4000800017f */
[----:B--2---:R-:W-:Y:S05]  /*ea80*/  @!P0 BRA `(.L_x_80) ;  /* 0x0000003000988947 */ /* 0x004fea0003800000 */
.L_x_166:
[----:B------:R-:W-:Y:S05]  /*ea90*/  BSYNC B2 ;  /* 0x0000000000027941 */ /* 0x000fea0003800000 */
.L_x_79:
[----:B01----:R-:W0:Y:S01]  /*eaa0*/  S2R R5, SR_TID.X ;  /* 0x0000000000057919 */ /* 0x003e220000002100 */
[----:B------:R-:W-:Y:S01]  /*eab0*/  BSSY B2, `(.L_x_81) ;  /* 0x000000b000027945 */ /* 0x000fe20003800000 */
[----:B0-----:R-:W-:-:S04]  /*eac0*/  LOP3.LUT R5, R5, 0x7f, RZ, 0xc0, !PT ;  /* 0x0000007f05057812 */ /* 0x001fc800078ec0ff */
[----:B------:R-:W-:-:S13]  /*ead0*/  ISETP.NE.AND P1, PT, R5, RZ, PT ;  /* 0x000000ff0500720c */ /* 0x000fda0003f25270 */
[----:B------:R-:W-:Y:S05]  /*eae0*/  @P1 BRA `(.L_x_82) ;  /* 0x00000000001c1947 */ /* 0x000fea0003800000 */
[----:B------:R-:W0:Y:S01]  /*eaf0*/  S2R R5, SR_TID.X ;  /* 0x0000000000057919 */ /* 0x000e220000002100 */
[----:B--2---:R-:W-:-:S04]  /*eb00*/  IMAD.MOV.U32 R2, RZ, RZ, 0xa000 ;  /* 0x0000a000ff027424 */ /* 0x004fc800078e00ff */
[----:B------:R1:W-:Y:S01]  /*eb10*/  SYNCS.ARRIVE.TRANS64 RZ, [R3+URZ+0x38830], R2 ;  /* 0x0388300203ff79a7 */ /* 0x0003e2000800003f */
[----:B0-----:R-:W-:-:S04]  /*eb20*/  LOP3.LUT R5, R5, 0x1f, RZ, 0xc0, !PT ;  /* 0x0000001f05057812 */ /* 0x001fc800078ec0ff */
[----:B------:R-:W-:-:S13]  /*eb30*/  ISETP.NE.AND P0, PT, R5, RZ, PT ;  /* 0x000000ff0500720c */ /* 0x000fda0003f05270 */
[----:B-1----:R-:W-:Y:S05]  /*eb40*/  @!P0 BRA `(.L_x_82) ;  /* 0x0000000000048947 */ /* 0x002fea0003800000 */
[----:B------:R-:W-:Y:S01]  /*eb50*/  BPT.TRAP 0x1 ;  /* 0x000000040000795c */ /* 0x000fe20000300000 */
.L_x_82:
[----:B------:R-:W-:Y:S05]  /*eb60*/  BSYNC B2 ;  /* 0x0000000000027941 */ /* 0x000fea0003800000 */
.L_x_81:
        /* <DEDUP_REMOVED lines=8> */
[----:B------:R-:W-:Y:S01]  /*ebf0*/  VIADD R9, R5, 0x24400 ;  /* 0x0002440005097836 */ /* 0x000fe20000000000 */
[----:B------:R-:W-:Y:S01]  /*ec00*/  UMOV UR6, 0x0 ;  /* 0x0000000000067882 */ /* 0x000fe20000000000 */
[----:B------:R-:W-:-:S10]  /*ec10*/  UMOV UR7, 0x14f00000 ;  /* 0x14f0000000077882 */ /* 0x000fd40000000000 */
.L_x_83:
        /* <DEDUP_REMOVED lines=16> */
.L_x_84:
        /* <DEDUP_REMOVED lines=16> */
.L_x_85:
        /* <DEDUP_REMOVED lines=16> */
.L_x_86:
        /* <DEDUP_REMOVED lines=16> */
.L_x_167:
[----:B------:R-:W-:Y:S05]  /*f020*/  BSYNC B2 ;  /* 0x0000000000027941 */ /* 0x000fea0003800000 */
.L_x_87:
[----:B------:R-:W-:Y:S01]  /*f030*/  BSSY B2, `(.L_x_89) ;  /* 0x000000b000027945 */ /* 0x000fe20003800000 */
[----:B0-----:R-:W-:Y:S02]  /*f040*/  IMAD.MOV.U32 R2, RZ, RZ, 0x0 ;  /* 0x00000000ff027424 */ /* 0x001fe400078e00ff */
[----:B------:R-:W-:Y:S01]  /*f050*/  IMAD.MOV.U32 R3, RZ, RZ, 0x14f00000 ;  /* 0x14f00000ff037424 */ /* 0x000fe200078e00ff */
[----:B------:R-:W-:Y:S06]  /*f060*/  @P1 BRA `(.L_x_90) ;  /* 0x00000000001c1947 */ /* 0x000fec0003800000 */
[----:B------:R-:W-:-:S04]  /*f070*/  IMAD.MOV.U32 R9, RZ, RZ, 0xa000 ;  /* 0x0000a000ff097424 */ /* 0x000fc800078e00ff */
[----:B------:R0:W-:Y:S02]  /*f080*/  SYNCS.ARRIVE.TRANS64 RZ, [R5+URZ+0x50], R9 ;  /* 0x0000500905ff79a7 */ /* 0x0001e4000800003f */
[----:B0-----:R-:W0:Y:S02]  /*f090*/  S2R R9, SR_TID.X ;  /* 0x0000000000097919 */ /* 0x001e240000002100 */
[----:B0-----:R-:W-:-:S04]  /*f0a0*/  LOP3.LUT R9, R9, 0x1f, RZ, 0xc0, !PT ;  /* 0x0000001f09097812 */ /* 0x001fc800078ec0ff */
[----:B------:R-:W-:-:S13]  /*f0b0*/  ISETP.NE.AND P0, PT, R9, RZ, PT ;  /* 0x000000ff0900720c */ /* 0x000fda0003f05270 */
[----:B------:R-:W-:Y:S05]  /*f0c0*/  @!P0 BRA `(.L_x_90) ;  /* 0x0000000000048947 */ /* 0x000fea0003800000 */
[----:B------:R-:W-:Y:S01]  /*f0d0*/  BPT.TRAP 0x1 ;  /* 0x000000040000795c */ /* 0x000fe20000300000 */
.L_x_90:
[----:B------:R-:W-:Y:S05]  /*f0e0*/  BSYNC B2 ;  /* 0x0000000000027941 */ /* 0x000fea0003800000 */
.L_x_89:
[----:B------:R-:W2:Y:S01]  /*f0f0*/  LDL.LU R9, [R1+0x4] ;  /* 0x0000040001097983 */ /* 0x000ea20000300800 */
[----:B------:R-:W-:Y:S01]  /*f100*/  R2UR UR6, R2 ;  /* 0x00000000020672ca */ /* 0x000fe200000e0000 */
[----:B------:R-:W-:Y:S01]  /*f110*/  IMAD R18, R18, 0xa000, R12 ;  /* 0x0000a00012127824 */ /* 0x000fe200078e020c */
[----:B------:R-:W-:Y:S01]  /*f120*/  R2UR UR7, R3 ;  /* 0x00000000030772ca */ /* 0x000fe200000e0000 */
[----:B------:R-:W-:Y:S01]  /*f130*/  UIADD3 UR4, UP0, UR38, 0x470, URZ ;  /* 0x0000047026047890 */ /* 0x000fe2000ff1e03f */
[----:B------:R-:W-:Y:S01]  /*f140*/  R2UR UR10, R11 ;  /* 0x000000000b0a72ca */ /* 0x000fe200000e0000 */
[----:B------:R-:W-:Y:S01]  /*f150*/  VIADD R5, R5, 0x50 ;  /* 0x0000005005057836 */ /* 0x000fe20000000000 */
[----:B------:R-:W-:Y:S01]  /*f160*/  PLOP3.LUT P0, PT, PT, PT, PT, 0x80, 0x0 ;  /* 0x000000000000781c */ /* 0x000fe20003f0f070 */
[----:B------:R-:W-:Y:S01]  /*f170*/  VIADD R11, R18, 0x400 ;  /* 0x00000400120b7836 */ /* 0x000fe20000000000 */
[----:B------:R-:W-:Y:S01]  /*f180*/  UIADD3.X UR5, URZ, UR39, URZ, UP0, !UPT ;  /* 0x000000273f057290 */ /* 0x000fe200087fe43f */
[----:B--2---:R-:W-:-:S11]  /*f190*/  IMAD R9, R9, 0x50, RZ ;  /* 0x0000005009097824 */ /* 0x004fd600078e02ff */
.L_x_91:
        /* <DEDUP_REMOVED lines=15> */
.L_x_92:
        /* <DEDUP_REMOVED lines=15> */
.L_x_93:
        /* <DEDUP_REMOVED lines=15> */
.L_x_94:
        /* <DEDUP_REMOVED lines=12> */
.L_x_77:
[----:B------:R-:W-:Y:S05]  /*f530*/  BSYNC B1 ;  /* 0x0000000000017941 */ /* 0x000fea0003800000 */
.L_x_76:
[----:B------:R-:W2:Y:S01]  /*f540*/  LDL R2, [R1+0xc] ;  /* 0x00000c0001027983 */ /* 0x000ea20000100800 */
[----:B------:R-:W-:Y:S01]  /*f550*/  VIADD R18, R6, 0x1 ;  /* 0x0000000106127836 */ /* 0x000fe20000000000 */
[----:B------:R-:W-:Y:S04]  /*f560*/  BSSY B1, `(.L_x_95) ;  /* 0x00000cf000017945 */ /* 0x000fe80003800000 */
[----:B------:R-:W-:-:S04]  /*f570*/  ISETP.NE.AND P0, PT, R18, 0x2, PT ;  /* 0x000000021200780c */ /* 0x000fc80003f05270 */
[----:B------:R-:W-:Y:S02]  /*f580*/  SEL R18, R18, RZ, P0 ;  /* 0x000000ff12127207 */ /* 0x000fe40000000000 */
[----:B--2---:R-:W-:Y:S02]  /*f590*/  ISETP.NE.AND P1, PT, R2, RZ, PT ;  /* 0x000000ff0200720c */ /* 0x004fe40003f25270 */
[----:B------:R-:W-:-:S04]  /*f5a0*/  SEL R2, RZ, 0x1, P0 ;  /* 0x00000001ff027807 */ /* 0x000fc80000000000 */
[----:B------:R-:W-:-:S05]  /*f5b0*/  LOP3.LUT R9, R7, R2, RZ, 0x3c, !PT ;  /* 0x0000000207097212 */ /* 0x000fca00078e3cff */
[----:B------:R2:W-:Y:S02]  /*f5c0*/  STL [R1], R9 ;  /* 0x0000000901007387 */ /* 0x0005e40000100800 */
[----:B------:R-:W-:Y:S05]  /*f5d0*/  @!P1 BRA `(.L_x_96) ;  /* 0x0000000c001c9947 */ /* 0x000fea0003800000 */
[----:B------:R-:W3:Y:S01]  /*f5e0*/  LDL R3, [R1+0x10] ;  /* 0x0000100001037983 */ /* 0x000ee20000100800 */
[----:B0-----:R-:W-:Y:S01]  /*f5f0*/  VIADD R8, R0, 0xffffffff ;  /* 0xffffffff00087836 */ /* 0x001fe20000000000 */
[----:B---3--:R-:W-:-:S13]  /*f600*/  ISETP.NE.AND P1, PT, R3, RZ, PT ;  /* 0x000000ff0300720c */ /* 0x008fda0003f25270 */
[----:B------:R-:W-:Y:S05]  /*f610*/  @!P1 BRA `(.L_x_97) ;  /* 0x0000000000509947 */ /* 0x000fea0003800000 */
[----:B------:R-:W3:Y:S01]  /*f620*/  LDL R11, [R1+0x8] ;  /* 0x00000800010b7983 */ /* 0x000ee20000100800 */
[----:B-1----:R-:W0:Y:S01]  /*f630*/  LDC R5, c[0x0][0x43c] ;  /* 0x00010f00ff057b82 */ /* 0x002e220000000800 */
[----:B------:R-:W-:Y:S01]  /*f640*/  ULDC.64 UR4, c[0x0][0x428] ;  /* 0x00010a0000047ab9 */ /* 0x000fe20000000a00 */
[----:B------:R-:W-:Y:S01]  /*f650*/  ULDC.64 UR6, c[0x0][0x208] ;  /* 0x0000820000067ab9 */ /* 0x000fe20000000a00 */
[----:B0-----:R-:W-:-:S13]  /*f660*/  ISETP.NE.AND P0, PT, R5, 0x1, PT ;  /* 0x000000010500780c */ /* 0x001fda0003f05270 */
[----:B------:R-:W0:Y:S02]  /*f670*/  @P0 LDC.64 R2, c[0x0][0x440] ;  /* 0x00011000ff020b82 */ /* 0x000e240000000a00 */
[----:B0-----:R-:W-:-:S04]  /*f680*/  @P0 IMAD.HI.U32 R4, R8, R2, RZ ;  /* 0x0000000208040227 */ /* 0x001fc800078e00ff */
[----:B------:R-:W-:Y:S01]  /*f690*/  IMAD.MOV.U32 R2, RZ, RZ, R8 ;  /* 0x000000ffff027224 */ /* 0x000fe200078e0008 */
[----:B------:R-:W-:-:S05]  /*f6a0*/  @P0 SHF.R.U32.HI R2, RZ, R3, R4 ;  /* 0x00000003ff020219 */ /* 0x000fca0000011604 */
[----:B------:R-:W-:-:S04]  /*f6b0*/  IMAD.MOV R3, RZ, RZ, -R2 ;  /* 0x000000ffff037224 */ /* 0x000fc800078e0a02 */
[----:B------:R-:W-:Y:S01]  /*f6c0*/  IMAD R8, R5, R3, R8 ;  /* 0x0000000305087224 */ /* 0x000fe200078e0208 */
[----:B------:R-:W-:-:S03]  /*f6d0*/  SHF.R.S32.HI R3, RZ, 0x1f, R2 ;  /* 0x0000001fff037819 */ /* 0x000fc60000011402 */
[----:B------:R-:W-:-:S04]  /*f6e0*/  IMAD.WIDE.U32 R2, R19, UR4, R2 ;  /* 0x0000000413027c25 */ /* 0x000fc8000f8e0002 */
[----:B---3--:R-:W-:-:S04]  /*f6f0*/  IMAD R4, R11, UR4, RZ ;  /* 0x000000040b047c24 */ /* 0x008fc8000f8e02ff */
[----:B------:R-:W-:Y:S01]  /*f700*/  IMAD R4, R19, UR5, R4 ;  /* 0x0000000513047c24 */ /* 0x000fe2000f8e0204 */
[----:B------:R-:W-:-:S03]  /*f710*/  ULDC.64 UR4, c[0x0][0x418] ;  /* 0x0001060000047ab9 */ /* 0x000fc60000000a00 */
[----:B------:R-:W-:Y:S01]  /*f720*/  IMAD.IADD R3, R4, 0x1, R3 ;  /* 0x0000000104037824 */ /* 0x000fe200078e0203 */
[----:B------:R-:W-:-:S04]  /*f730*/  LEA R4, P0, R2, UR4, 0x2 ;  /* 0x0000000402047c11 */ /* 0x000fc8000f8010ff */
[----:B------:R-:W-:-:S05]  /*f740*/  LEA.HI.X R5, R2, UR5, R3, 0x2, P0 ;  /* 0x0000000502057c11 */ /* 0x000fca00080f1403 */
[----:B------:R0:W5:Y:S04]  /*f750*/  LDG.E R4, desc[UR6][R4.64] ;  /* 0x0000000604047981 */ /* 0x000168000c1e1900 */
.L_x_97:
[----:B------:R-:W-:Y:S01]  /*f760*/  LEA R2, R18, UR36, 0x3 ;  /* 0x0000002412027c11 */ /* 0x000fe2000f8e18ff */
[----:B------:R-:W-:Y:S01]  /*f770*/  BSSY B2, `(.L_x_98) ;  /* 0x0000004000027945 */ /* 0x000fe20003800000 */
[----:B------:R-:W-:-:S04]  /*f780*/  SHF.L.U32 R3, R9, 0x1f, RZ ;  /* 0x0000001f09037819 */ /* 0x000fc800000006ff */
[----:B------:R-:W3:Y:S02]  /*f790*/  SYNCS.PHASECHK.TRANS64.TRYWAIT P0, [R2+URZ+0x38840], R3 ;  /* 0x03884003020075a7 */ /* 0x000ee4000800017f */
[----:B---3--:R-:W-:Y:S05]  /*f7a0*/  @!P0 BRA `(.L_x_99) ;  /* 0x0000002400788947 */ /* 0x008fea0003800000 */
.L_x_168:
[----:B------:R-:W-:Y:S05]  /*f7b0*/  BSYNC B2 ;  /* 0x0000000000027941 */ /* 0x000fea0003800000 */
.L_x_98:
[----:B01----:R-:W0:Y:S01]  /*f7c0*/  S2R R5, SR_TID.X ;  /* 0x0000000000057919 */ /* 0x003e220000002100 */
[----:B------:R-:W-:Y:S01]  /*f7d0*/  BSSY B2, `(.L_x_100) ;  /* 0x000000b000027945 */ /* 0x000fe20003800000 */
[----:B0-----:R-:W-:-:S04]  /*f7e0*/  LOP3.LUT R5, R5, 0x7f, RZ, 0xc0, !PT ;  /* 0x0000007f05057812 */ /* 0x001fc800078ec0ff */
[----:B------:R-:W-:-:S13]  /*f7f0*/  ISETP.NE.AND P1, PT, R5, RZ, PT ;  /* 0x000000ff0500720c */ /* 0x000fda0003f25270 */
[----:B------:R-:W-:Y:S05]  /*f800*/  @P1 BRA `(.L_x_101) ;  /* 0x00000000001c1947 */ /* 0x000fea0003800000 */
[----:B------:R-:W0:Y:S01]  /*f810*/  S2R R5, SR_TID.X ;  /* 0x0000000000057919 */ /* 0x000e220000002100 */
[----:B---3--:R-:W-:-:S04]  /*f820*/  IMAD.MOV.U32 R3, RZ, RZ, 0xa000 ;  /* 0x0000a000ff037424 */ /* 0x008fc800078e00ff */
[----:B------:R1:W-:Y:S01]  /*f830*/  SYNCS.ARRIVE.TRANS64 RZ, [R2+URZ+0x38830], R3 ;  /* 0x0388300302ff79a7 */ /* 0x0003e2000800003f */
[----:B0-----:R-:W-:-:S04]  /*f840*/  LOP3.LUT R5, R5, 0x1f, RZ, 0xc0, !PT ;  /* 0x0000001f05057812 */ /* 0x001fc800078ec0ff */
[----:B------:R-:W-:-:S13]  /*f850*/  ISETP.NE.AND P0, PT, R5, RZ, PT ;  /* 0x000000ff0500720c */ /* 0x000fda0003f05270 */
[----:B-1----:R-:W-:Y:S05]  /*f860*/  @!P0 BRA `(.L_x_101) ;  /* 0x0000000000048947 */ /* 0x002fea0003800000 */
[----:B------:R-:W-:Y:S01]  /*f870*/  BPT.TRAP 0x1 ;  /* 0x000000040000795c */ /* 0x000fe20000300000 */
.L_x_101:
[----:B------:R-:W-:Y:S05]  /*f880*/  BSYNC B2 ;  /* 0x0000000000027941 */ /* 0x000fea0003800000 */
.L_x_100:
[----:B------:R-:W-:Y:S01]  /*f890*/  IMAD.MOV.U32 R11, RZ, RZ, RZ ;  /* 0x000000ffff0b7224 */ /* 0x000fe200078e00ff */
[----:B------:R-:W-:Y:S01]  /*f8a0*/  UIADD3 UR4, UP0, UR38, 0x370, URZ ;  /* 0x0000037026047890 */ /* 0x000fe2000ff1e03f */
[C---:B---3--:R-:W-:Y:S01]  /*f8b0*/  IMAD R3, R18.reuse, 0x8, R10 ;  /* 0x0000000812037824 */ /* 0x048fe200078e020a */
[----:B------:R-:W-:Y:S01]  /*f8c0*/  PLOP3.LUT P0, PT, PT, PT, PT, 0x80, 0x0 ;  /* 0x000000000000781c */ /* 0x000fe20003f0f070 */
[----:B------:R-:W-:Y:S01]  /*f8d0*/  IMAD R5, R18, 0xa000, R12 ;  /* 0x0000a00012057824 */ /* 0x000fe200078e020c */
[----:B------:R-:W-:Y:S01]  /*f8e0*/  R2UR UR10, R11 ;  /* 0x000000000b0a72ca */ /* 0x000fe200000e0000 */
[----:B------:R-:W-:Y:S01]  /*f8f0*/  VIADD R3, R3, 0x30 ;  /* 0x0000003003037836 */ /* 0x000fe20000000000 */
[----:B------:R-:W-:Y:S01]  /*f900*/  UIADD3.X UR5, URZ, UR39, URZ, UP0, !UPT ;  /* 0x000000273f057290 */ /* 0x000fe200087fe43f */
[----:B------:R-:W-:Y:S01]  /*f910*/  IMAD R2, R8, 0x50, RZ ;  /* 0x0000005008027824 */ /* 0x000fe200078e02ff */
[----:B------:R-:W-:Y:S01]  /*f920*/  UMOV UR6, 0x0 ;  /* 0x0000000000067882 */ /* 0x000fe20000000000 */
[----:B--2---:R-:W-:Y:S01]  /*f930*/  VIADD R9, R5, 0x24400 ;  /* 0x0002440005097836 */ /* 0x004fe20000000000 */
[----:B------:R-:W-:-:S09]  /*f940*/  UMOV UR7, 0x14f00000 ;  /* 0x14f0000000077882 */ /* 0x000fd20000000000 */
.L_x_102:
        /* <DEDUP_REMOVED lines=16> */
.L_x_103:
        /* <DEDUP_REMOVED lines=16> */
.L_x_104:
        /* <DEDUP_REMOVED lines=10> */
[----:B------:R-:W-:Y:S01]  /*fbf0*/  MOV R13, 0xc0 ;  /* 0x000000c0000d7802 */ /* 0x000fe20000000f00 */
[----:B------:R-:W-:Y:S01]  /*fc00*/  VIADD R5, R5, 0x2bc00 ;  /* 0x0002bc0005057836 */ /* 0x000fe20000000000 */
[----:B------:R-:W-:Y:S01]  /*fc10*/  PLOP3.LUT P0, PT, PT, PT, PT, 0x80, 0x0 ;  /* 0x000000000000781c */ /* 0x000fe20003f0f070 */
[----:B------:R-:W-:Y:S01]  /*fc20*/  UMOV UR6, 0x0 ;  /* 0x0000000000067882 */ /* 0x000fe20000000000 */
[----:B------:R-:W-:Y:S01]  /*fc30*/  R2UR UR10, R13 ;  /* 0x000000000d0a72ca */ /* 0x000fe200000e0000 */
[----:B------:R-:W-:-:S14]  /*fc40*/  UMOV UR7, 0x14f00000 ;  /* 0x14f0000000077882 */ /* 0x000fdc0000000000 */
.L_x_105:
        /* <DEDUP_REMOVED lines=10> */
[----:B------:R-:W-:Y:S01]  /*fcf0*/  SHF.L.U32 R7, R7, 0x1f, RZ ;  /* 0x0000001f07077819 */ /* 0x000fe200000006ff */
[----:B------:R-:W-:Y:S01]  /*fd00*/  IMAD R5, R6, 0x8, R10 ;  /* 0x0000000806057824 */ /* 0x000fe200078e020a */
[----:B------:R-:W-:Y:S03]  /*fd10*/  BSSY B2, `(.L_x_106) ;  /* 0x0000003000027945 */ /* 0x000fe60003800000 */
[----:B------:R-:W0:Y:S02]  /*fd20*/  SYNCS.PHASECHK.TRANS64.TRYWAIT P0, [R5+URZ+0x60], R7 ;  /* 0x00006007050075a7 */ /* 0x000e24000800017f */
[----:B0-----:R-:W-:Y:S05]  /*fd30*/  @!P0 BRA `(.L_x_107) ;  /* 0x0000002000288947 */ /* 0x001fea0003800000 */
.L_x_169:
[----:B------:R-:W-:Y:S05]  /*fd40*/  BSYNC B2 ;  /* 0x0000000000027941 */ /* 0x000fea0003800000 */
.L_x_106:
[----:B------:R-:W-:Y:S01]  /*fd50*/  BSSY B2, `(.L_x_108) ;  /* 0x000000b000027945 */ /* 0x000fe20003800000 */
[----:B------:R-:W-:Y:S02]  /*fd60*/  IMAD.MOV.U32 R2, RZ, RZ, 0x0 ;  /* 0x00000000ff027424 */ /* 0x000fe400078e00ff */
[----:B------:R-:W-:Y:S01]  /*fd70*/  IMAD.MOV.U32 R3, RZ, RZ, 0x14f00000 ;  /* 0x14f00000ff037424 */ /* 0x000fe200078e00ff */
[----:B------:R-:W-:Y:S06]  /*fd80*/  @P1 BRA `(.L_x_109) ;  /* 0x00000000001c1947 */ /* 0x000fec0003800000 */
[----:B------:R-:W1:Y:S01]  /*fd90*/  S2R R9, SR_TID.X ;  /* 0x0000000000097919 */ /* 0x000e620000002100 */
[----:B0-----:R-:W-:-:S04]  /*fda0*/  IMAD.MOV.U32 R7, RZ, RZ, 0xa000 ;  /* 0x0000a000ff077424 */ /* 0x001fc800078e00ff */
[----:B------:R2:W-:Y:S01]  /*fdb0*/  SYNCS.ARRIVE.TRANS64 RZ, [R5+URZ+0x50], R7 ;  /* 0x0000500705ff79a7 */ /* 0x0005e2000800003f */
[----:B-1----:R-:W-:-:S04]  /*fdc0*/  LOP3.LUT R9, R9, 0x1f, RZ, 0xc0, !PT ;  /* 0x0000001f09097812 */ /* 0x002fc800078ec0ff */
[----:B------:R-:W-:-:S13]  /*fdd0*/  ISETP.NE.AND P0, PT, R9, RZ, PT ;  /* 0x000000ff0900720c */ /* 0x000fda0003f05270 */
[----:B--2---:R-:W-:Y:S05]  /*fde0*/  @!P0 BRA `(.L_x_109) ;  /* 0x0000000000048947 */ /* 0x004fea0003800000 */
[----:B------:R-:W-:Y:S01]  /*fdf0*/  BPT.TRAP 0x1 ;  /* 0x000000040000795c */ /* 0x000fe20000300000 */
.L_x_109:
[----:B------:R-:W-:Y:S05]  /*fe00*/  BSYNC B2 ;  /* 0x0000000000027941 */ /* 0x000fea0003800000 */
.L_x_108:
[----:B0-----:R-:W2:Y:S01]  /*fe10*/  LDL.LU R7, [R1+0x4] ;  /* 0x0000040001077983 */ /* 0x001ea20000300800 */
        /* <DEDUP_REMOVED lines=10> */
.L_x_110:
        /* <DEDUP_REMOVED lines=15> */
.L_x_111:
        /* <DEDUP_REMOVED lines=15> */
.L_x_112:
        /* <DEDUP_REMOVED lines=15> */
.L_x_113:
        /* <DEDUP_REMOVED lines=12> */
.L_x_96:
[----:B------:R-:W-:Y:S05]  /*10250*/  BSYNC B1 ;  /* 0x0000000000017941 */ /* 0x000fea0003800000 */
.L_x_95:
[C---:B------:R-:W-:Y:S01]  /*10260*/  ISETP.GT.AND P0, PT, R0.reuse, 0x1, PT ;  /* 0x000000010000780c */ /* 0x040fe20003f04270 */
[----:B------:R-:W-:-:S12]  /*10270*/  VIADD R0, R0, 0xfffffffe ;  /* 0xfffffffe00007836 */ /* 0x000fd80000000000 */
[----:B------:R-:W-:Y:S05]  /*10280*/  @P0 BRA `(.L_x_114) ;  /* 0xffffffe400640947 */ /* 0x000fea000383ffff */
.L_x_75:
[----:B------:R-:W-:Y:S05]  /*10290*/  BSYNC B0 ;  /* 0x0000000000007941 */ /* 0x000fea0003800000 */
.L_x_54:
[----:B---3--:R-:W3:Y:S01]  /*102a0*/  LDL.LU R0, [R1+0xc] ;  /* 0x00000c0001007983 */ /* 0x008ee20000300800 */
[----:B------:R-:W-:Y:S01]  /*102b0*/  BSSY B0, `(.L_x_115) ;  /* 0x0000059000007945 */ /* 0x000fe20003800000 */
[----:B---3--:R-:W-:-:S13]  /*102c0*/  ISETP.NE.AND P0, PT, R0, RZ, PT ;  /* 0x000000ff0000720c */ /* 0x008fda0003f05270 */
[----:B------:R-:W-:Y:S05]  /*102d0*/  @!P0 BRA `(.L_x_116) ;  /* 0x0000000400588947 */ /* 0x000fea0003800000 */
[----:B0-2---:R-:W2:Y:S01]  /*102e0*/  LDL R3, [R1] ;  /* 0x0000000001037983 */ /* 0x005ea20000100800 */
[----:B------:R-:W-:Y:S01]  /*102f0*/  LEA R2, R18, UR36, 0x3 ;  /* 0x0000002412027c11 */ /* 0x000fe2000f8e18ff */
[----:B------:R-:W-:Y:S01]  /*10300*/  BSSY B1, `(.L_x_117) ;  /* 0x0000007000017945 */ /* 0x000fe20003800000 */
[----:B------:R-:W0:Y:S02]  /*10310*/  S2R R0, SR_TID.X ;  /* 0x0000000000007919 */ /* 0x000e240000002100 */
[----:B0-----:R-:W-:-:S04]  /*10320*/  LOP3.LUT R0, R0, 0x7f, RZ, 0xc0, !PT ;  /* 0x0000007f00007812 */ /* 0x001fc800078ec0ff */
[----:B------:R-:W-:Y:S02]  /*10330*/  ISETP.NE.AND P1, PT, R0, RZ, PT ;  /* 0x000000ff0000720c */ /* 0x000fe40003f25270 */
[----:B--2---:R-:W-:-:S04]  /*10340*/  SHF.L.U32 R3, R3, 0x1f, RZ ;  /* 0x0000001f03037819 */ /* 0x004fc800000006ff */
[----:B------:R-:W0:Y:S02]  /*10350*/  SYNCS.PHASECHK.TRANS64.TRYWAIT P0, [R2+URZ+0x38860], R3 ;  /* 0x03886003020075a7 */ /* 0x000e24000800017f */
[----:B0-----:R-:W-:Y:S05]  /*10360*/  @!P0 BRA `(.L_x_118) ;  /* 0x0000001800b08947 */ /* 0x001fea0003800000 */
.L_x_170:
[----:B------:R-:W-:Y:S05]  /*10370*/  BSYNC B1 ;  /* 0x0000000000017941 */ /* 0x000fea0003800000 */
.L_x_117:
[----:B------:R-:W-:Y:S04]  /*10380*/  BSSY B1, `(.L_x_119) ;  /* 0x0000009000017945 */ /* 0x000fe80003800000 */
[----:B------:R-:W-:Y:S05]  /*10390*/  @P1 BRA `(.L_x_120) ;  /* 0x00000000001c1947 */ /* 0x000fea0003800000 */
[----:B------:R-:W2:Y:S01]  /*103a0*/  S2R R0, SR_TID.X ;  /* 0x0000000000007919 */ /* 0x000ea20000002100 */
[----:B0-----:R-:W-:-:S04]  /*103b0*/  IMAD.MOV.U32 R3, RZ, RZ, 0xa000 ;  /* 0x0000a000ff037424 */ /* 0x001fc800078e00ff */
[----:B------:R3:W-:Y:S01]  /*103c0*/  SYNCS.ARRIVE.TRANS64 RZ, [R2+URZ+0x38850], R3 ;  /* 0x0388500302ff79a7 */ /* 0x0007e2000800003f */
[----:B--2---:R-:W-:-:S04]  /*103d0*/  LOP3.LUT R0, R0, 0x1f, RZ, 0xc0, !PT ;  /* 0x0000001f00007812 */ /* 0x004fc800078ec0ff */
[----:B------:R-:W-:-:S13]  /*103e0*/  ISETP.NE.AND P0, PT, R0, RZ, PT ;  /* 0x000000ff0000720c */ /* 0x000fda0003f05270 */
[----:B---3--:R-:W-:Y:S05]  /*103f0*/  @!P0 BRA `(.L_x_120) ;  /* 0x0000000000048947 */ /* 0x008fea0003800000 */
[----:B------:R-:W-:Y:S01]  /*10400*/  BPT.TRAP 0x1 ;  /* 0x000000040000795c */ /* 0x000fe20000300000 */
.L_x_120:
[----:B------:R-:W-:Y:S05]  /*10410*/  BSYNC B1 ;  /* 0x0000000000017941 */ /* 0x000fea0003800000 */
.L_x_119:
[----:B------:R-:W2:Y:S01]  /*10420*/  LDL R0, [R1+0x4] ;  /* 0x0000040001007983 */ /* 0x000ea20000100800 */
[----:B------:R-:W-:Y:S01]  /*10430*/  IMAD R12, R18, 0xa000, R12 ;  /* 0x0000a000120c7824 */ /* 0x000fe200078e020c */
[----:B------:R-:W-:Y:S01]  /*10440*/  UIADD3 UR4, UP0, UR38, 0x470, URZ ;  /* 0x0000047026047890 */ /* 0x000fe2000ff1e03f */
[----:B------:R-:W-:Y:S01]  /*10450*/  PLOP3.LUT P0, PT, PT, PT, PT, 0x80, 0x0 ;  /* 0x000000000000781c */ /* 0x000fe20003f0f070 */
[----:B0-----:R-:W-:Y:S01]  /*10460*/  VIADD R2, R2, 0x38850 ;  /* 0x0003885002027836 */ /* 0x001fe20000000000 */
[----:B------:R-:W-:Y:S01]  /*10470*/  UMOV UR6, 0x0 ;  /* 0x0000000000067882 */ /* 0x000fe20000000000 */
[----:B------:R-:W-:Y:S01]  /*10480*/  VIADD R3, R12, 0x400 ;  /* 0x000004000c037836 */ /* 0x000fe20000000000 */
[----:B------:R-:W-:Y:S01]  /*10490*/  UIADD3.X UR5, URZ, UR39, URZ, UP0, !UPT ;  /* 0x000000273f057290 */ /* 0x000fe200087fe43f */
[----:B------:R-:W-:Y:S01]  /*104a0*/  UMOV UR7, 0x14f00000 ;  /* 0x14f0000000077882 */ /* 0x000fe20000000000 */
[----:B------:R-:W-:Y:S01]  /*104b0*/  UMOV UR10, URZ ;  /* 0x0000003f000a7c82 */ /* 0x000fe20008000000 */
[----:B--2---:R-:W-:-:S09]  /*104c0*/  IMAD R0, R0, 0x50, RZ ;  /* 0x0000005000007824 */ /* 0x004fd200078e02ff */
.L_x_121:
        /* <DEDUP_REMOVED lines=10> */
[----:B------:R-:W-:Y:S01]  /*10570*/  PLOP3.LUT P0, PT, PT, PT, PT, 0x80, 0x0 ;  /* 0x000000000000781c */ /* 0x000fe20003f0f070 */
[----:B------:R-:W-:Y:S01]  /*10580*/  VIADD R3, R12, 0x2c00 ;  /* 0x00002c000c037836 */ /* 0x000fe20000000000 */
[----:B------:R-:W-:Y:S01]  /*10590*/  UMOV UR6, 0x0 ;  /* 0x0000000000067882 */ /* 0x000fe20000000000 */
[----:B------:R-:W-:Y:S01]  /*105a0*/  UMOV UR7, 0x14f00000 ;  /* 0x14f0000000077882 */ /* 0x000fe20000000000 */
[----:B------:R-:W-:-:S09]  /*105b0*/  UMOV UR10, 0x40 ;  /* 0x00000040000a7882 */ /* 0x000fd20000000000 */
.L_x_122:
        /* <DEDUP_REMOVED lines=15> */
.L_x_123:
        /* <DEDUP_REMOVED lines=15> */
.L_x_124:
        /* <DEDUP_REMOVED lines=9> */
[----:B---3--:R-:W-:Y:S05]  /*10830*/  @P0 BRA.U.ANY `(.L_x_124) ;  /* 0xfffffffd00d80947 */ /* 0x008fea000393ffff */
.L_x_116:
[----:B------:R-:W-:Y:S05]  /*10840*/  BSYNC B0 ;  /* 0x0000000000007941 */ /* 0x000fea0003800000 */
.L_x_115:
[----:B-1----:R-:W3:Y:S01]  /*10850*/  LDL.LU R5, [R1+0x28] ;  /* 0x0000280001057983 */ /* 0x002ee20000300800 */
[----:B------:R-:W-:Y:S01]  /*10860*/  VIADD R18, R18, 0x1 ;  /* 0x0000000112127836 */ /* 0x000fe20000000000 */
[----:B------:R-:W-:Y:S02]  /*10870*/  ULDC UR4, c[0x0][0xc34] ;  /* 0x00030d0000047ab9 */ /* 0x000fe40000000800 */
[----:B0-----:R-:W4:Y:S04]  /*10880*/  LDL.LU R4, [R1] ;  /* 0x0000000001047983 */ /* 0x001f280000300800 */
[----:B--2---:R-:W2:Y:S01]  /*10890*/  LDL.LU R3, [R1+0x30] ;  /* 0x0000300001037983 */ /* 0x004ea20000300800 */
[----:B------:R-:W-:-:S04]  /*108a0*/  ISETP.NE.AND P0, PT, R18, 0x2, PT ;  /* 0x000000021200780c */ /* 0x000fc80003f05270 */
[----:B------:R-:W-:Y:S02]  /*108b0*/  SEL R0, RZ, 0x1, P0 ;  /* 0x00000001ff007807 */ /* 0x000fe40000000000 */
[----:B------:R-:W-:Y:S01]  /*108c0*/  SEL R18, R18, RZ, P0 ;  /* 0x000000ff12127207 */ /* 0x000fe20000000000 */
[----:B---3--:R-:W-:Y:S01]  /*108d0*/  VIADD R5, R5, UR37 ;  /* 0x0000002505057c36 */ /* 0x008fe20008000000 */
[----:B----4-:R-:W-:-:S04]  /*108e0*/  LOP3.LUT R4, R4, R0, RZ, 0x3c, !PT ;  /* 0x0000000004047212 */ /* 0x010fc800078e3cff */
[----:B------:R1:W-:Y:S01]  /*108f0*/  STL [R1+0x28], R5 ;  /* 0x0000280501007387 */ /* 0x0003e20000100800 */
[----:B------:R-:W-:Y:S01]  /*10900*/  ISETP.GE.AND P1, PT, R5, UR4, PT ;  /* 0x0000000405007c0c */ /* 0x000fe2000bf26270 */
[----:B--2---:R-:W-:-:S05]  /*10910*/  VIADD R3, R3, 0x1 ;  /* 0x0000000103037836 */ /* 0x004fca0000000000 */
[----:B------:R1:W-:Y:S04]  /*10920*/  STL [R1+0x30], R3 ;  /* 0x0000300301007387 */ /* 0x0003e80000100800 */
[----:B------:R1:W-:Y:S03]  /*10930*/  STL [R1], R4 ;  /* 0x0000000401007387 */ /* 0x0003e60000100800 */
[----:B------:R-:W-:Y:S05]  /*10940*/  @!P1 BRA `(.L_x_125) ;  /* 0xffffffb400d89947 */ /* 0x000fea000383ffff */
[----:B------:R-:W-:-:S07]  /*10950*/  LOP3.LUT R2, R3, 0x1, RZ, 0xc, !PT ;  /* 0x0000000103027812 */ /* 0x000fce00078e0cff */
.L_x_38:
[----:B01----:R-:W0:Y:S01]  /*10960*/  S2R R3, SR_CgaCtaId ;  /* 0x0000000000037919 */ /* 0x003e220000008800 */
[----:B------:R-:W-:Y:S01]  /*10970*/  MOV R0, 0x400 ;  /* 0x0000040000007802 */ /* 0x000fe20000000f00 */
[----:B------:R-:W-:Y:S03]  /*10980*/  BSSY B0, `(.L_x_126) ;  /* 0x0000005000007945 */ /* 0x000fe60003800000 */
[----:B0-----:R-:W-:Y:S02]  /*10990*/  LEA R0, R3, R0, 0x18 ;  /* 0x0000000003007211 */ /* 0x001fe400078ec0ff */
[----:B------:R-:W-:-:S04]  /*109a0*/  SHF.L.U32 R3, R2, 0x1f, RZ ;  /* 0x0000001f02037819 */ /* 0x000fc800000006ff */
[----:B------:R-:W0:Y:S02]  /*109b0*/  SYNCS.PHASECHK.TRANS64.TRYWAIT P0, [R0+URZ+0x38820], R3 ;  /* 0x03882003000075a7 */ /* 0x000e24000800017f */
[----:B0-----:R-:W-:Y:S05]  /*109c0*/  @!P0 BRA `(.L_x_127) ;  /* 0x00000014002c8947 */ /* 0x001fea0003800000 */
.L_x_171:
[----:B------:R-:W-:Y:S05]  /*109d0*/  BSYNC B0 ;  /* 0x0000000000007941 */ /* 0x000fea0003800000 */
.L_x_126:
[----:B------:R-:W-:-:S03]  /*109e0*/  UMOV UR4, 0xffffffff ;  /* 0xffffffff00047882 */ /* 0x000fc60000000000 */
[----:B------:R-:W-:Y:S05]  /*109f0*/  BRA.DIV UR4, `(.L_x_128) ;  /* 0x0000001604347947 */ /* 0x000fea000b800000 */
[----:B------:R-:W1:Y:S02]  /*10a00*/  S2R R2, SR_TID.X ;  /* 0x0000000000027919 */ /* 0x000e640000002100 */
[----:B-1----:R-:W-:-:S04]  /*10a10*/  SHF.R.U32.HI R2, RZ, 0x5, R2 ;  /* 0x00000005ff027819 */ /* 0x002fc80000011602 */
[----:B------:R-:W-:-:S05]  /*10a20*/  LOP3.LUT R2, R2, 0x3, RZ, 0xc0, !PT ;  /* 0x0000000302027812 */ /* 0x000fca00078ec0ff */
[----:B------:R1:W2:Y:S02]  /*10a30*/  SHFL.IDX PT, R14, R2, RZ, 0x1f ;  /* 0x00001fff020e7589 */ /* 0x0002a400000e0000 */
.L_x_174:
[----:B--2---:R-:W-:Y:S01]  /*10a40*/  ISETP.NE.AND P0, PT, R14, RZ, PT ;  /* 0x000000ff0e00720c */ /* 0x004fe20003f05270 */
[----:B------:R-:W-:-:S12]  /*10a50*/  BSSY B0, `(.L_x_129) ;  /* 0x0000027000007945 */ /* 0x000fd80003800000 */
[----:B------:R-:W-:Y:S05]  /*10a60*/  @P0 BRA `(.L_x_130) ;  /* 0x0000000000940947 */ /* 0x000fea0003800000 */
[----:B------:R-:W-:-:S03]  /*10a70*/  UMOV UR4, 0xffffffff ;  /* 0xffffffff00047882 */ /* 0x000fc60000000000 */
[----:B------:R-:W-:Y:S05]  /*10a80*/  BRA.DIV UR4, `(.L_x_131) ;  /* 0x0000001604447947 */ /* 0x000fea000b800000 */
[----:B------:R-:W-:-:S13]  /*10a90*/  ELECT P6, URZ, PT ;  /* 0x00000000003f782f */ /* 0x000fda00038c0000 */
.L_x_177:
[----:B------:R-:W-:Y:S05]  /*10aa0*/  @!P6 BRA `(.L_x_130) ;  /* 0x000000000084e947 */ /* 0x000fea0003800000 */
[----:B-1----:R-:W2:Y:S02]  /*10ab0*/  LDL R2, [R1+0x34] ;  /* 0x0000340001027983 */ /* 0x002ea40000100800 */
[----:B--2---:R-:W-:-:S13]  /*10ac0*/  R2UR UR4, R2 ;  /* 0x00000000020472ca */ /* 0x004fda00000e0000 */
[----:B------:R-:W-:-:S06]  /*10ad0*/  ULOP3.LUT UR4, UR4, 0x2, URZ, 0xfc, !UPT ;  /* 0x0000000204047892 */ /* 0x000fcc000f8efc3f */
[----:B------:R-:W-:-:S05]  /*10ae0*/  IMAD.U32 R2, RZ, RZ, UR4 ;  /* 0x00000004ff027e24 */ /* 0x000fca000f8e00ff */
[----:B------:R-:W-:-:S13]  /*10af0*/  ISETP.NE.AND P2, PT, R2, 0x3, PT ;  /* 0x000000030200780c */ /* 0x000fda0003f45270 */
[----:B------:R-:W-:Y:S05]  /*10b00*/  @!P2 BRA `(.L_x_132) ;  /* 0x000000000004a947 */ /* 0x000fea0003800000 */
[----:B------:R-:W-:Y:S01]  /*10b10*/  BPT.TRAP 0x1 ;  /* 0x000000040000795c */ /* 0x000fe20000300000 */
.L_x_132:
[----:B------:R-:W2:Y:S01]  /*10b20*/  LDL.LU R7, [R1] ;  /* 0x0000000001077983 */ /* 0x000ea20000300800 */
[----:B0-----:R-:W-:Y:S02]  /*10b30*/  VIADD R3, R0, 0x38840 ;  /* 0x0003884000037836 */ /* 0x001fe40000000000 */
[C---:B------:R-:W-:Y:S02]  /*10b40*/  VIADD R2, R18.reuse, 0x1 ;  /* 0x0000000112027836 */ /* 0x040fe40000000000 */
[----:B------:R-:W-:-:S03]  /*10b50*/  IMAD R6, R18, 0x8, R3 ;  /* 0x0000000812067824 */ /* 0x000fc600078e0203 */
[----:B------:R-:W-:-:S04]  /*10b60*/  ISETP.NE.AND P1, PT, R2, 0x2, PT ;  /* 0x000000020200780c */ /* 0x000fc80003f25270 */
[----:B------:R-:W-:Y:S02]  /*10b70*/  SEL R4, RZ, 0x1, P1 ;  /* 0x00000001ff047807 */ /* 0x000fe40000800000 */
[C---:B--2---:R-:W-:Y:S02]  /*10b80*/  SHF.L.U32 R5, R7.reuse, 0x1f, RZ ;  /* 0x0000001f07057819 */ /* 0x044fe400000006ff */
[----:B------:R-:W-:Y:S02]  /*10b90*/  LOP3.LUT R7, R7, R4, RZ, 0x3c, !PT ;  /* 0x0000000407077212 */ /* 0x000fe400078e3cff */
[----:B------:R-:W0:Y:S01]  /*10ba0*/  SYNCS.PHASECHK.TRANS64.TRYWAIT P0, [R6+URZ], R5 ;  /* 0x00000005060075a7 */ /* 0x000e22000800017f */
[----:B------:R-:W-:Y:S02]  /*10bb0*/  SEL R4, R2, RZ, P1 ;  /* 0x000000ff02047207 */ /* 0x000fe40000800000 */
[----:B------:R-:W-:-:S03]  /*10bc0*/  SHF.L.U32 R2, R7, 0x1f, RZ ;  /* 0x0000001f07027819 */ /* 0x000fc600000006ff */
[----:B------:R-:W-:Y:S01]  /*10bd0*/  IMAD R3, R4, 0x8, R3 ;  /* 0x0000000804037824 */ /* 0x000fe200078e0203 */
[----:B0-----:R-:W-:Y:S06]  /*10be0*/  @!P0 BRA `(.L_x_133) ;  /* 0x00000014000c8947 */ /* 0x001fec0003800000 */
.L_x_178:
[----:B------:R-:W1:Y:S02]  /*10bf0*/  SYNCS.PHASECHK.TRANS64.TRYWAIT P0, [R3+URZ], R2 ;  /* 0x00000002030075a7 */ /* 0x000e64000800017f */
[----:B-1----:R-:W-:Y:S05]  /*10c00*/  @!P0 BRA `(.L_x_134) ;  /* 0x0000001400188947 */ /* 0x002fea0003800000 */
.L_x_179:
[----:B------:R-:W-:Y:S05]  /*10c10*/  @!P2 BRA `(.L_x_135) ;  /* 0x000000000004a947 */ /* 0x000fea0003800000 */
[----:B------:R-:W-:Y:S01]  /*10c20*/  BPT.TRAP 0x1 ;  /* 0x000000040000795c */ /* 0x000fe20000300000 */
.L_x_135:
[----:B-1----:R-:W-:-:S05]  /*10c30*/  IADD3 R3, R0, 0x38860, RZ ;  /* 0x0003886000037810 */ /* 0x002fca0007ffe0ff */
[----:B------:R-:W-:-:S04]  /*10c40*/  IMAD R18, R18, 0x8, R3 ;  /* 0x0000000812127824 */ /* 0x000fc800078e0203 */
[----:B------:R-:W1:Y:S02]  /*10c50*/  SYNCS.PHASECHK.TRANS64.TRYWAIT P0, [R18+URZ], R5 ;  /* 0x00000005120075a7 */ /* 0x000e64000800017f */
[----:B-1----:R-:W-:Y:S05]  /*10c60*/  @!P0 BRA `(.L_x_136) ;  /* 0x0000001400148947 */ /* 0x002fea0003800000 */
.L_x_180:
[----:B------:R-:W-:-:S07]  /*10c70*/  IMAD R3, R4, 0x8, R3 ;  /* 0x0000000804037824 */ /* 0x000fce00078e0203 */
.L_x_137:
[----:B--2---:R2:W3:Y:S02]  /*10c80*/  SYNCS.PHASECHK.TRANS64.TRYWAIT P0, [R3+URZ], R2 ;  /* 0x00000002030075a7 */ /* 0x0044e4000800017f */
[----:B---3--:R-:W-:Y:S05]  /*10c90*/  @!P0 NANOSLEEP.SYNCS 0x989680 ;  /* 0x009896800000895d */ /* 0x008fea0003900000 */
[----:B------:R-:W3:Y:S02]  /*10ca0*/  @!P0 SYNCS.PHASECHK.TRANS64 P0, [R3+URZ], R2 ;  /* 0x00000002030085a7 */ /* 0x000ee4000800007f */
[----:B---3--:R-:W-:Y:S05]  /*10cb0*/  @!P0 BRA `(.L_x_137) ;  /* 0xfffffffc00f08947 */ /* 0x008fea000383ffff */
.L_x_130:
[----:B------:R-:W-:Y:S05]  /*10cc0*/  BSYNC B0 ;  /* 0x0000000000007941 */ /* 0x000fea0003800000 */
.L_x_129:
[----:B------:R-:W-:Y:S05]  /*10cd0*/  EXIT ;  /* 0x000000000000794d */ /* 0x000fea0003800000 */
.L_x_10:
[----:B0-----:R-:W-:-:S04]  /*10ce0*/  IMAD.U32 R3, RZ, RZ, UR36 ;  /* 0x00000024ff037e24 */ /* 0x001fc8000f8e00ff */
[----:B------:R0:W1:Y:S03]  /*10cf0*/  SYNCS.PHASECHK.TRANS64.TRYWAIT P1, [R3+URZ+0x38800], R0 ;  /* 0x03880000030075a7 */ /* 0x000066000802017f */
[----:B-1----:R-:W-:Y:S05]  /*10d00*/  @!P1 NANOSLEEP.SYNCS 0x989680 ;  /* 0x009896800000995d */ /* 0x002fea0003900000 */
[----:B------:R-:W1:Y:S02]  /*10d10*/  @!P1 SYNCS.PHASECHK.TRANS64 P1, [R3+URZ+0x38800], R0 ;  /* 0x03880000030095a7 */ /* 0x000e64000802007f */
[----:B-1----:R-:W-:Y:S05]  /*10d20*/  @!P1 BRA `(.L_x_10) ;  /* 0xfffffffc00ec9947 */ /* 0x002fea000383ffff */
[----:B------:R-:W-:Y:S05]  /*10d30*/  BRA `(.L_x_138) ;  /* 0xffffff0400487947 */ /* 0x000fea000383ffff */
.L_x_14:
[----:B-1----:R1:W2:Y:S02]  /*10d40*/  SYNCS.PHASECHK.TRANS64.TRYWAIT P2, [R0+URZ+0x38830], R3 ;  /* 0x03883003000075a7 */ /* 0x0022a4000804017f */
[----:B--2---:R-:W-:Y:S05]  /*10d50*/  @!P2 NANOSLEEP.SYNCS 0x989680 ;  /* 0x009896800000a95d */ /* 0x004fea0003900000 */
[----:B------:R-:W2:Y:S02]  /*10d60*/  @!P2 SYNCS.PHASECHK.TRANS64 P2, [R0+URZ+0x38830], R3 ;  /* 0x038830030000a5a7 */ /* 0x000ea4000804007f */
[----:B--2---:R-:W-:Y:S05]  /*10d70*/  @!P2 BRA `(.L_x_14) ;  /* 0xfffffffc00f0a947 */ /* 0x004fea000383ffff */
[----:B------:R-:W-:Y:S05]  /*10d80*/  BRA `(.L_x_13) ;  /* 0xffffff0400787947 */ /* 0x000fea000383ffff */
.L_x_19:
[----:B------:R-:W-:-:S13]  /*10d90*/  R2UR UR4, R223 ;  /* 0x00000000df0472ca */ /* 0x000fda00000e0000 */
[----:B-1----:R-:W-:-:S04]  /*10da0*/  IMAD.U32 R4, RZ, RZ, UR4 ;  /* 0x00000004ff047e24 */ /* 0x002fc8000f8e00ff */
[----:B------:R1:W2:Y:S03]  /*10db0*/  SYNCS.PHASECHK.TRANS64.TRYWAIT P2, [R4+URZ+0x38830], R3 ;  /* 0x03883003040075a7 */ /* 0x0002a6000804017f */
[----:B--2---:R-:W-:Y:S05]  /*10dc0*/  @!P2 NANOSLEEP.SYNCS 0x989680 ;  /* 0x009896800000a95d */ /* 0x004fea0003900000 */
[----:B------:R-:W2:Y:S02]  /*10dd0*/  @!P2 SYNCS.PHASECHK.TRANS64 P2, [R4+URZ+0x38830], R3 ;  /* 0x038830030400a5a7 */ /* 0x000ea4000804007f */
[----:B--2---:R-:W-:Y:S05]  /*10de0*/  @!P2 BRA `(.L_x_19) ;  /* 0xfffffffc00e8a947 */ /* 0x004fea000383ffff */
[----:B------:R-:W-:Y:S05]  /*10df0*/  BRA `(.L_x_18) ;  /* 0xffffff4400007947 */ /* 0x000fea000383ffff */
.L_x_23:
[----:B01----:R-:W-:-:S04]  /*10e00*/  IMAD.U32 R3, RZ, RZ, UR4 ;  /* 0x00000004ff037e24 */ /* 0x003fc8000f8e00ff */
[----:B------:R0:W1:Y:S03]  /*10e10*/  SYNCS.PHASECHK.TRANS64.TRYWAIT P2, [R3+URZ+0x38850], R0 ;  /* 0x03885000030075a7 */ /* 0x000066000804017f */
[----:B-1----:R-:W-:Y:S05]  /*10e20*/  @!P2 NANOSLEEP.SYNCS 0x989680 ;  /* 0x009896800000a95d */ /* 0x002fea0003900000 */
[----:B------:R-:W1:Y:S02]  /*10e30*/  @!P2 SYNCS.PHASECHK.TRANS64 P2, [R3+URZ+0x38850], R0 ;  /* 0x038850000300a5a7 */ /* 0x000e64000804007f */
[----:B-1----:R-:W-:Y:S05]  /*10e40*/  @!P2 BRA `(.L_x_23) ;  /* 0xfffffffc00eca947 */ /* 0x002fea000383ffff */
[----:B------:R-:W-:Y:S05]  /*10e50*/  BRA `(.L_x_22) ;  /* 0xffffff6c00247947 */ /* 0x000fea000383ffff */
.L_x_28:
[----:B-1----:R-:W-:-:S04]  /*10e60*/  IMAD.U32 R7, RZ, RZ, UR12 ;  /* 0x0000000cff077e24 */ /* 0x002fc8000f8e00ff */
[----:B------:R1:W2:Y:S03]  /*10e70*/  SYNCS.PHASECHK.TRANS64.TRYWAIT P0, [R7+URZ+0x38850], R0 ;  /* 0x03885000070075a7 */ /* 0x0002a6000800017f */
[----:B--2---:R-:W-:Y:S05]  /*10e80*/  @!P0 NANOSLEEP.SYNCS 0x989680 ;  /* 0x009896800000895d */ /* 0x004fea0003900000 */
[----:B------:R-:W2:Y:S02]  /*10e90*/  @!P0 SYNCS.PHASECHK.TRANS64 P0, [R7+URZ+0x38850], R0 ;  /* 0x03885000070085a7 */ /* 0x000ea4000800007f */
[----:B--2---:R-:W-:Y:S05]  /*10ea0*/  @!P0 BRA `(.L_x_28) ;  /* 0xfffffffc00ec8947 */ /* 0x004fea000383ffff */
[----:B------:R-:W-:Y:S05]  /*10eb0*/  BRA `(.L_x_27) ;  /* 0xffffff8400307947 */ /* 0x000fea000383ffff */
.L_x_42:
[----:B-1----:R-:W1:Y:S01]  /*10ec0*/  S2R R0, SR_TID.X ;  /* 0x0000000000007919 */ /* 0x002e620000002100 */
[----:B------:R-:W-:Y:S01]  /*10ed0*/  BSSY B0, `(.L_x_139) ;  /* 0x000000a000007945 */ /* 0x000fe20003800000 */
[----:B------:R-:W-:Y:S02]  /*10ee0*/  IMAD.MOV.U32 R12, RZ, RZ, RZ ;  /* 0x000000ffff0c7224 */ /* 0x000fe400078e00ff */
[----:B------:R-:W-:Y:S02]  /*10ef0*/  IMAD.MOV.U32 R11, RZ, RZ, 0x1f ;  /* 0x0000001fff0b7424 */ /* 0x000fe400078e00ff */
[----:B------:R-:W-:Y:S01]  /*10f00*/  IMAD.MOV.U32 R15, RZ, RZ, -0x1 ;  /* 0xffffffffff0f7424 */ /* 0x000fe200078e00ff */
[----:B-1----:R-:W-:-:S04]  /*10f10*/  SHF.R.U32.HI R0, RZ, 0x5, R0 ;  /* 0x00000005ff007819 */ /* 0x002fc80000011600 */
[----:B------:R-:W-:-:S05]  /*10f20*/  LOP3.LUT R0, R0, 0x3, RZ, 0xc0, !PT ;  /* 0x0000000300007812 */ /* 0x000fca00078ec0ff */
[----:B------:R-:W-:-:S07]  /*10f30*/  IMAD.MOV.U32 R13, RZ, RZ, R0 ;  /* 0x000000ffff0d7224 */ /* 0x000fce00078e0000 */
[----:B0-----:R-:W-:Y:S05]  /*10f40*/  WARPSYNC.COLLECTIVE R15, `(.L_x_140) ;  /* 0x000000000f087348 */ /* 0x001fea0003c00000 */
[----:B------:R1:W2:Y:S02]  /*10f50*/  SHFL.IDX P6, R14, R13, R12, R11 ;  /* 0x0000000c0d0e7389 */ /* 0x0002a400000c000b */
[----:B012---:R-:W-:Y:S01]  /*10f60*/  ENDCOLLECTIVE ;  /* 0x000000000000791b */ /* 0x007fe20003800000 */
.L_x_140:
[----:B------:R-:W-:Y:S05]  /*10f70*/  BSYNC B0 ;  /* 0x0000000000007941 */ /* 0x000fea0003800000 */
.L_x_139:
[----:B------:R-:W-:Y:S05]  /*10f80*/  BRA `(.L_x_141) ;  /* 0xffffffb800047947 */ /* 0x000fea000383ffff */
.L_x_44:
[----:B------:R-:W-:Y:S01]  /*10f90*/  BSSY B0, `(.L_x_142) ;  /* 0x0000006000007945 */ /* 0x000fe20003800000 */
[----:B------:R-:W-:-:S07]  /*10fa0*/  IMAD.MOV.U32 R15, RZ, RZ, -0x1 ;  /* 0xffffffffff0f7424 */ /* 0x000fce00078e00ff */
[----:B01----:R-:W-:Y:S05]  /*10fb0*/  WARPSYNC.COLLECTIVE R15, `(.L_x_143) ;  /* 0x000000000f0c7348 */ /* 0x003fea0003c00000 */
[----:B------:R-:W-:Y:S02]  /*10fc0*/  ELECT P6, UR62, PT ;  /* 0x00000000003e782f */ /* 0x000fe400038c0000 */
[----:B------:R-:W-:Y:S01]  /*10fd0*/  MOV R14, UR62 ;  /* 0x0000003e000e7c02 */ /* 0x000fe20008000f00 */
[----:B01----:R-:W-:Y:S10]  /*10fe0*/  ENDCOLLECTIVE ;  /* 0x000000000000791b */ /* 0x003ff40003800000 */
.L_x_143:
[----:B------:R-:W-:Y:S05]  /*10ff0*/  BSYNC B0 ;  /* 0x0000000000007941 */ /* 0x000fea0003800000 */
.L_x_142:
[----:B------:R-:W-:Y:S05]  /*11000*/  BRA `(.L_x_144) ;  /* 0xffffffb800047947 */ /* 0x000fea000383ffff */
.L_x_46:
[----:B-1----:R1:W3:Y:S02]  /*11010*/  SYNCS.PHASECHK.TRANS64.TRYWAIT P0, [R0+URZ+0x38840], R2 ;  /* 0x03884002000075a7 */ /* 0x0022e4000800017f */
[----:B---3--:R-:W-:Y:S05]  /*11020*/  @!P0 NANOSLEEP.SYNCS 0x989680 ;  /* 0x009896800000895d */ /* 0x008fea0003900000 */
[----:B------:R-:W3:Y:S02]  /*11030*/  @!P0 SYNCS.PHASECHK.TRANS64 P0, [R0+URZ+0x38840], R2 ;  /* 0x03884002000085a7 */ /* 0x000ee4000800007f */
[----:B---3--:R-:W-:Y:S05]  /*11040*/  @!P0 BRA `(.L_x_46) ;  /* 0xfffffffc00f08947 */ /* 0x008fea000383ffff */
[----:B------:R-:W-:Y:S05]  /*11050*/  BRA `(.L_x_145) ;  /* 0xffffffb800647947 */ /* 0x000fea000383ffff */
.L_x_49:
[----:B------:R-:W-:Y:S01]  /*11060*/  IMAD.MOV.U32 R13, RZ, RZ, R3 ;  /* 0x000000ffff0d7224 */ /* 0x000fe200078e0003 */
[----:B------:R-:W0:Y:S01]  /*11070*/  S2R R6, SR_TID.X ;  /* 0x0000000000067919 */ /* 0x000e220000002100 */
[----:B------:R-:W-:Y:S02]  /*11080*/  IMAD.MOV.U32 R12, RZ, RZ, RZ ;  /* 0x000000ffff0c7224 */ /* 0x000fe400078e00ff */
[----:B------:R-:W-:Y:S02]  /*11090*/  IMAD.MOV.U32 R11, RZ, RZ, 0x181f ;  /* 0x0000181fff0b7424 */ /* 0x000fe400078e00ff */
[----:B------:R-:W-:-:S07]  /*110a0*/  IMAD.MOV.U32 R15, RZ, RZ, -0x1 ;  /* 0xffffffffff0f7424 */ /* 0x000fce00078e00ff */
[----:B0----5:R-:W-:Y:S05]  /*110b0*/  WARPSYNC.COLLECTIVE R15, `(.L_x_146) ;  /* 0x000000000f087348 */ /* 0x021fea0003c00000 */
[----:B------:R1:W2:Y:S02]  /*110c0*/  SHFL.IDX P6, R14, R13, R12, R11 ;  /* 0x0000000c0d0e7389 */ /* 0x0002a400000c000b */
[----:B012--5:R-:W-:Y:S01]  /*110d0*/  ENDCOLLECTIVE ;  /* 0x000000000000791b */ /* 0x027fe20003800000 */
.L_x_146:
[----:B------:R-:W-:Y:S01]  /*110e0*/  IMAD.MOV.U32 R13, RZ, RZ, R4 ;  /* 0x000000ffff0d7224 */ /* 0x000fe200078e0004 */
[----:B------:R-:W-:Y:S01]  /*110f0*/  LOP3.LUT R6, R6, 0x7f, RZ, 0xc0, !PT ;  /* 0x0000007f06067812 */ /* 0x000fe200078ec0ff */
[----:B------:R-:W-:-:S07]  /*11100*/  IMAD.MOV.U32 R7, RZ, RZ, R14 ;  /* 0x000000ffff077224 */ /* 0x000fce00078e000e */
[----:B------:R-:W-:Y:S05]  /*11110*/  WARPSYNC.COLLECTIVE R15, `(.L_x_147) ;  /* 0x000000000f087348 */ /* 0x000fea0003c00000 */
[----:B------:R0:W1:Y:S02]  /*11120*/  SHFL.IDX P6, R14, R13, R12, R11 ;  /* 0x0000000c0d0e7389 */ /* 0x00006400000c000b */
[----:B01----:R-:W-:Y:S01]  /*11130*/  ENDCOLLECTIVE ;  /* 0x000000000000791b */ /* 0x003fe20003800000 */
.L_x_147:
[----:B------:R-:W-:Y:S01]  /*11140*/  SHF.R.U32.HI R0, RZ, 0x3, R6 ;  /* 0x00000003ff007819 */ /* 0x000fe20000011606 */
[----:B------:R-:W-:Y:S01]  /*11150*/  ULDC UR4, c[0x0][0x288] ;  /* 0x0000a20000047ab9 */ /* 0x000fe20000000800 */
[----:B------:R-:W-:Y:S01]  /*11160*/  ULDC.64 UR6, c[0x0][0x208] ;  /* 0x0000820000067ab9 */ /* 0x000fe20000000a00 */
[----:B------:R-:W-:Y:S02]  /*11170*/  IMAD R2, R8, UR4, RZ ;  /* 0x0000000408027c24 */ /* 0x000fe4000f8e02ff */
[----:B------:R-:W-:-:S04]  /*11180*/  IMAD.IADD R0, R0, 0x1, R5 ;  /* 0x0000000100007824 */ /* 0x000fc800078e0205 */
[C---:B------:R-:W-:Y:S01]  /*11190*/  VIADD R5, R0.reuse, 0x10 ;  /* 0x0000001000057836 */ /* 0x040fe20000000000 */
[----:B------:R-:W-:Y:S01]  /*111a0*/  ISETP.GE.AND P4, PT, R0, R2, PT ;  /* 0x000000020000720c */ /* 0x000fe20003f86270 */
[----:B------:R-:W-:Y:S02]  /*111b0*/  IMAD.MOV.U32 R13, RZ, RZ, R3 ;  /* 0x000000ffff0d7224 */ /* 0x000fe400078e0003 */
[----:B------:R-:W-:Y:S02]  /*111c0*/  IMAD.MOV.U32 R12, RZ, RZ, 0x1 ;  /* 0x00000001ff0c7424 */ /* 0x000fe400078e00ff */
[----:B------:R-:W-:-:S08]  /*111d0*/  IMAD.MOV.U32 R6, RZ, RZ, R14 ;  /* 0x000000ffff067224 */ /* 0x000fd000078e000e */
[----:B------:R-:W-:-:S05]  /*111e0*/  @!P4 LEA R6, P5, R10, R6, 0x1 ;  /* 0x000000060a06c211 */ /* 0x000fca00078a08ff */
[----:B------:R-:W-:-:S05]  /*111f0*/  @!P4 IMAD.X R7, RZ, RZ, R7, P5 ;  /* 0x000000ffff07c224 */ /* 0x000fca00028e0607 */
[----:B------:R-:W-:Y:S01]  /*11200*/  @!PT LDS RZ, [RZ] ;  /* 0x00000000fffff984 */ /* 0x000fe20000000800 */
[----:B------:R-:W-:Y:S01]  /*11210*/  @!PT LDS RZ, [RZ] ;  /* 0x00000000fffff984 */ /* 0x000fe20000000800 */
[----:B------:R-:W-:Y:S01]  /*11220*/  @!PT LDS RZ, [RZ] ;  /* 0x00000000fffff984 */ /* 0x000fe20000000800 */
[----:B------:R0:W-:Y:S04]  /*11230*/  @!P4 LDGSTS.E.BYPASS.LTC128B.128 [R9+0x14400], desc[UR6][R6.64], !P0 ;  /* 0x144000000609cfae */ /* 0x0001e8000c101d46 */
[----:B------:R0:W-:Y:S04]  /*11240*/  @!P4 LDGSTS.E.BYPASS.LTC128B.128 [R9+0x18400], desc[UR6][R6.64+0x80], !P1 ;  /* 0x184000800609cfae */ /* 0x0001e8000c901d46 */
[----:B------:R0:W-:Y:S04]  /*11250*/  @!P4 LDGSTS.E.BYPASS.LTC128B.128 [R9+0x1c400], desc[UR6][R6.64+0x100], !P2 ;  /* 0x1c4001000609cfae */ /* 0x0001e8000d101d46 */
[----:B------:R0:W-:Y:S01]  /*11260*/  @!P4 LDGSTS.E.BYPASS.LTC128B.128 [R9+0x20400], desc[UR6][R6.64+0x180], !P3 ;  /* 0x204001800609cfae */ /* 0x0001e2000d901d46 */
[----:B------:R-:W-:-:S13]  /*11270*/  ISETP.GE.AND P4, PT, R5, R2, PT ;  /* 0x000000020500720c */ /* 0x000fda0003f86270 */
[----:B0-----:R-:W-:Y:S05]  /*11280*/  WARPSYNC.COLLECTIVE R15, `(.L_x_148) ;  /* 0x000000000f087348 */ /* 0x001fea0003c00000 */
[----:B------:R1:W2:Y:S02]  /*11290*/  SHFL.IDX P6, R14, R13, R12, R11 ;  /* 0x0000000c0d0e7389 */ /* 0x0002a400000c000b */
[----:B012---:R-:W-:Y:S01]  /*112a0*/  ENDCOLLECTIVE ;  /* 0x000000000000791b */ /* 0x007fe20003800000 */
.L_x_148:
[----:B------:R-:W-:Y:S02]  /*112b0*/  IMAD.MOV.U32 R13, RZ, RZ, R4 ;  /* 0x000000ffff0d7224 */ /* 0x000fe400078e0004 */
[----:B------:R-:W-:-:S07]  /*112c0*/  IMAD.MOV.U32 R5, RZ, RZ, R14 ;  /* 0x000000ffff057224 */ /* 0x000fce00078e000e */
[----:B------:R-:W-:Y:S05]  /*112d0*/  WARPSYNC.COLLECTIVE R15, `(.L_x_149) ;  /* 0x000000000f087348 */ /* 0x000fea0003c00000 */
[----:B------:R0:W1:Y:S02]  /*112e0*/  SHFL.IDX P6, R14, R13, R12, R11 ;  /* 0x0000000c0d0e7389 */ /* 0x00006400000c000b */
[----:B01----:R-:W-:Y:S01]  /*112f0*/  ENDCOLLECTIVE ;  /* 0x000000000000791b */ /* 0x003fe20003800000 */
.L_x_149:
[----:B------:R-:W-:Y:S01]  /*11300*/  ULDC.64 UR4, c[0x0][0x208] ;  /* 0x0000820000047ab9 */ /* 0x000fe20000000a00 */
[----:B------:R-:W-:Y:S02]  /*11310*/  IMAD.MOV.U32 R13, RZ, RZ, R3 ;  /* 0x000000ffff0d7224 */ /* 0x000fe400078e0003 */
[----:B------:R-:W-:Y:S02]  /*11320*/  IMAD.MOV.U32 R12, RZ, RZ, 0x2 ;  /* 0x00000002ff0c7424 */ /* 0x000fe400078e00ff */
[----:B------:R-:W-:-:S05]  /*11330*/  IMAD.MOV.U32 R6, RZ, RZ, R14 ;  /* 0x000000ffff067224 */ /* 0x000fca00078e000e */
[----:B------:R-:W-:-:S04]  /*11340*/  @!P4 LEA R6, P5, R10, R6, 0x1 ;  /* 0x000000060a06c211 */ /* 0x000fc800078a08ff */
[----:B------:R-:W-:-:S05]  /*11350*/  @!P4 IADD3.X R5, RZ, R5, RZ, P5, !PT ;  /* 0x00000005ff05c210 */ /* 0x000fca0002ffe4ff */
[----:B------:R-:W-:Y:S02]  /*11360*/  @!P4 IMAD.MOV.U32 R7, RZ, RZ, R5 ;  /* 0x000000ffff07c224 */ /* 0x000fe400078e0005 */
[----:B------:R-:W-:-:S03]  /*11370*/  VIADD R5, R0, 0x20 ;  /* 0x0000002000057836 */ /* 0x000fc60000000000 */
        /* <DEDUP_REMOVED lines=11> */
.L_x_150:
[----:B------:R-:W-:Y:S02]  /*11430*/  IMAD.MOV.U32 R13, RZ, RZ, R4 ;  /* 0x000000ffff0d7224 */ /* 0x000fe400078e0004 */
[----:B------:R-:W-:-:S07]  /*11440*/  IMAD.MOV.U32 R5, RZ, RZ, R14 ;  /* 0x000000ffff057224 */ /* 0x000fce00078e000e */
[----:B------:R-:W-:Y:S05]  /*11450*/  WARPSYNC.COLLECTIVE R15, `(.L_x_151) ;  /* 0x000000000f087348 */ /* 0x000fea0003c00000 */
[----:B------:R0:W1:Y:S02]  /*11460*/  SHFL.IDX P6, R14, R13, R12, R11 ;  /* 0x0000000c0d0e7389 */ /* 0x00006400000c000b */
[----:B01----:R-:W-:Y:S01]  /*11470*/  ENDCOLLECTIVE ;  /* 0x000000000000791b */ /* 0x003fe20003800000 */
.L_x_151:
[----:B------:R-:W-:Y:S01]  /*11480*/  ULDC.64 UR4, c[0x0][0x208] ;  /* 0x0000820000047ab9 */ /* 0x000fe20000000a00 */
[----:B------:R-:W-:Y:S02]  /*11490*/  IMAD.MOV.U32 R13, RZ, RZ, R3 ;  /* 0x000000ffff0d7224 */ /* 0x000fe400078e0003 */
[----:B------:R-:W-:Y:S02]  /*114a0*/  IMAD.MOV.U32 R12, RZ, RZ, 0x3 ;  /* 0x00000003ff0c7424 */ /* 0x000fe400078e00ff */
[----:B------:R-:W-:-:S05]  /*114b0*/  IMAD.MOV.U32 R6, RZ, RZ, R14 ;  /* 0x000000ffff067224 */ /* 0x000fca00078e000e */
[----:B------:R-:W-:-:S05]  /*114c0*/  @!P4 LEA R6, P5, R10, R6, 0x1 ;  /* 0x000000060a06c211 */ /* 0x000fca00078a08ff */
[----:B------:R-:W-:-:S04]  /*114d0*/  @!P4 IMAD.X R5, RZ, RZ, R5, P5 ;  /* 0x000000ffff05c224 */ /* 0x000fc800028e0605 */
        /* <DEDUP_REMOVED lines=13> */
.L_x_152:
[----:B------:R-:W-:Y:S02]  /*115b0*/  IMAD.MOV.U32 R13, RZ, RZ, R4 ;  /* 0x000000ffff0d7224 */ /* 0x000fe400078e0004 */
[----:B------:R-:W-:-:S07]  /*115c0*/  IMAD.MOV.U32 R5, RZ, RZ, R14 ;  /* 0x000000ffff057224 */ /* 0x000fce00078e000e */
[----:B------:R-:W-:Y:S05]  /*115d0*/  WARPSYNC.COLLECTIVE R15, `(.L_x_153) ;  /* 0x000000000f087348 */ /* 0x000fea0003c00000 */
[----:B------:R0:W1:Y:S02]  /*115e0*/  SHFL.IDX P6, R14, R13, R12, R11 ;  /* 0x0000000c0d0e7389 */ /* 0x00006400000c000b */
[----:B01----:R-:W-:Y:S01]  /*115f0*/  ENDCOLLECTIVE ;  /* 0x000000000000791b */ /* 0x003fe20003800000 */
.L_x_153:
        /* <DEDUP_REMOVED lines=19> */
.L_x_154:
[----:B------:R-:W-:Y:S02]  /*11730*/  IMAD.MOV.U32 R13, RZ, RZ, R4 ;  /* 0x000000ffff0d7224 */ /* 0x000fe400078e0004 */
[----:B------:R-:W-:-:S07]  /*11740*/  IMAD.MOV.U32 R5, RZ, RZ, R14 ;  /* 0x000000ffff057224 */ /* 0x000fce00078e000e */
[----:B------:R-:W-:Y:S05]  /*11750*/  WARPSYNC.COLLECTIVE R15, `(.L_x_155) ;  /* 0x000000000f087348 */ /* 0x000fea0003c00000 */
[----:B------:R0:W1:Y:S02]  /*11760*/  SHFL.IDX P6, R14, R13, R12, R11 ;  /* 0x0000000c0d0e7389 */ /* 0x00006400000c000b */
[----:B01----:R-:W-:Y:S01]  /*11770*/  ENDCOLLECTIVE ;  /* 0x000000000000791b */ /* 0x003fe20003800000 */
.L_x_155:
[----:B------:R-:W-:Y:S01]  /*11780*/  ULDC.64 UR4, c[0x0][0x208] ;  /* 0x0000820000047ab9 */ /* 0x000fe20000000a00 */
[----:B------:R-:W-:Y:S01]  /*11790*/  MOV R13, R3 ;  /* 0x00000003000d7202 */ /* 0x000fe20000000f00 */
        /* <DEDUP_REMOVED lines=17> */
.L_x_156:
[----:B------:R-:W-:Y:S02]  /*118b0*/  IMAD.MOV.U32 R13, RZ, RZ, R4 ;  /* 0x000000ffff0d7224 */ /* 0x000fe400078e0004 */
[----:B------:R-:W-:-:S07]  /*118c0*/  IMAD.MOV.U32 R5, RZ, RZ, R14 ;  /* 0x000000ffff057224 */ /* 0x000fce00078e000e */
[----:B------:R-:W-:Y:S05]  /*118d0*/  WARPSYNC.COLLECTIVE R15, `(.L_x_157) ;  /* 0x000000000f087348 */ /* 0x000fea0003c00000 */
[----:B------:R0:W1:Y:S02]  /*118e0*/  SHFL.IDX P6, R14, R13, R12, R11 ;  /* 0x0000000c0d0e7389 */ /* 0x00006400000c000b */
[----:B01----:R-:W-:Y:S01]  /*118f0*/  ENDCOLLECTIVE ;  /* 0x000000000000791b */ /* 0x003fe20003800000 */
.L_x_157:
        /* <DEDUP_REMOVED lines=19> */
.L_x_158:
[----:B------:R-:W-:Y:S02]  /*11a30*/  IMAD.MOV.U32 R13, RZ, RZ, R4 ;  /* 0x000000ffff0d7224 */ /* 0x000fe400078e0004 */
[----:B------:R-:W-:-:S07]  /*11a40*/  IMAD.MOV.U32 R5, RZ, RZ, R14 ;  /* 0x000000ffff057224 */ /* 0x000fce00078e000e */
[----:B------:R-:W-:Y:S05]  /*11a50*/  WARPSYNC.COLLECTIVE R15, `(.L_x_159) ;  /* 0x000000000f087348 */ /* 0x000fea0003c00000 */
[----:B------:R0:W1:Y:S02]  /*11a60*/  SHFL.IDX P6, R14, R13, R12, R11 ;  /* 0x0000000c0d0e7389 */ /* 0x00006400000c000b */
[----:B01----:R-:W-:Y:S01]  /*11a70*/  ENDCOLLECTIVE ;  /* 0x000000000000791b */ /* 0x003fe20003800000 */
.L_x_159:
[----:B------:R-:W-:Y:S01]  /*11a80*/  ULDC.64 UR4, c[0x0][0x208] ;  /* 0x0000820000047ab9 */ /* 0x000fe20000000a00 */
[----:B------:R-:W-:Y:S02]  /*11a90*/  IMAD.MOV.U32 R13, RZ, RZ, R3 ;  /* 0x000000ffff0d7224 */ /* 0x000fe400078e0003 */
[----:B------:R-:W-:Y:S02]  /*11aa0*/  IMAD.MOV.U32 R12, RZ, RZ, 0x7 ;  /* 0x00000007ff0c7424 */ /* 0x000fe400078e00ff */
[----:B------:R-:W-:-:S05]  /*11ab0*/  IMAD.MOV.U32 R6, RZ, RZ, R14 ;  /* 0x000000ffff067224 */ /* 0x000fca00078e000e */
[----:B------:R-:W-:-:S05]  /*11ac0*/  @!P4 LEA R6, P5, R10, R6, 0x1 ;  /* 0x000000060a06c211 */ /* 0x000fca00078a08ff */
[----:B------:R-:W-:-:S04]  /*11ad0*/  @!P4 IMAD.X R5, RZ, RZ, R5, P5 ;  /* 0x000000ffff05c224 */ /* 0x000fc800028e0605 */
[----:B------:R-:W-:-:S05]  /*11ae0*/  @!P4 IMAD.MOV.U32 R7, RZ, RZ, R5 ;  /* 0x000000ffff07c224 */ /* 0x000fca00078e0005 */
[----:B------:R-:W-:Y:S01]  /*11af0*/  @!PT LDS RZ, [RZ] ;  /* 0x00000000fffff984 */ /* 0x000fe20000000800 */
[----:B------:R-:W-:Y:S01]  /*11b00*/  @!PT LDS RZ, [RZ] ;  /* 0x00000000fffff984 */ /* 0x000fe20000000800 */
[----:B------:R-:W-:Y:S01]  /*11b10*/  @!PT LDS RZ, [RZ] ;  /* 0x00000000fffff984 */ /* 0x000fe20000000800 */
[----:B------:R0:W-:Y:S04]  /*11b20*/  @!P4 LDGSTS.E.BYPASS.LTC128B.128 [R9+0x17400], desc[UR4][R6.64], !P0 ;  /* 0x174000000609cfae */ /* 0x0001e8000c101d44 */
[----:B------:R0:W-:Y:S04]  /*11b30*/  @!P4 LDGSTS.E.BYPASS.LTC128B.128 [R9+0x1b400], desc[UR4][R6.64+0x80], !P1 ;  /* 0x1b4000800609cfae */ /* 0x0001e8000c901d44 */
[----:B------:R0:W-:Y:S04]  /*11b40*/  @!P4 LDGSTS.E.BYPASS.LTC128B.128 [R9+0x1f400], desc[UR4][R6.64+0x100], !P2 ;  /* 0x1f4001000609cfae */ /* 0x0001e8000d101d44 */
[----:B------:R0:W-:Y:S02]  /*11b50*/  @!P4 LDGSTS.E.BYPASS.LTC128B.128 [R9+0x23400], desc[UR4][R6.64+0x180], !P3 ;  /* 0x234001800609cfae */ /* 0x0001e4000d901d44 */
[----:B0-----:R-:W-:Y:S05]  /*11b60*/  WARPSYNC.COLLECTIVE R15, `(.L_x_160) ;  /* 0x000000000f087348 */ /* 0x001fea0003c00000 */
[----:B------:R1:W2:Y:S02]  /*11b70*/  SHFL.IDX P6, R14, R13, R12, R11 ;  /* 0x0000000c0d0e7389 */ /* 0x0002a400000c000b */
[----:B012---:R-:W-:Y:S01]  /*11b80*/  ENDCOLLECTIVE ;  /* 0x000000000000791b */ /* 0x007fe20003800000 */
.L_x_160:
[----:B------:R-:W-:Y:S02]  /*11b90*/  IMAD.MOV.U32 R13, RZ, RZ, R4 ;  /* 0x000000ffff0d7224 */ /* 0x000fe400078e0004 */
[----:B------:R-:W-:-:S07]  /*11ba0*/  IMAD.MOV.U32 R5, RZ, RZ, R14 ;  /* 0x000000ffff057224 */ /* 0x000fce00078e000e */
[----:B------:R-:W-:Y:S05]  /*11bb0*/  WARPSYNC.COLLECTIVE R15, `(.L_x_161) ;  /* 0x000000000f087348 */ /* 0x000fea0003c00000 */
[----:B------:R0:W1:Y:S02]  /*11bc0*/  SHFL.IDX P6, R14, R13, R12, R11 ;  /* 0x0000000c0d0e7389 */ /* 0x00006400000c000b */
[----:B01----:R-:W-:Y:S01]  /*11bd0*/  ENDCOLLECTIVE ;  /* 0x000000000000791b */ /* 0x003fe20003800000 */
.L_x_161:
[----:B------:R-:W-:Y:S01]  /*11be0*/  IMAD.MOV.U32 R3, RZ, RZ, R14 ;  /* 0x000000ffff037224 */ /* 0x000fe200078e000e */
[----:B------:R-:W-:Y:S06]  /*11bf0*/  BRA `(.L_x_162) ;  /* 0xffffffb800ec7947 */ /* 0x000fec000383ffff */
.L_x_53:
[----:B---3--:R3:W4:Y:S02]  /*11c00*/  SYNCS.PHASECHK.TRANS64.TRYWAIT P0, [R12+URZ+0x38820], R0 ;  /* 0x038820000c0075a7 */ /* 0x008724000800017f */
[----:B----4-:R-:W-:Y:S05]  /*11c10*/  @!P0 NANOSLEEP.SYNCS 0x989680 ;  /* 0x009896800000895d */ /* 0x010fea0003900000 */
[----:B------:R-:W4:Y:S02]  /*11c20*/  @!P0 SYNCS.PHASECHK.TRANS64 P0, [R12+URZ+0x38820], R0 ;  /* 0x038820000c0085a7 */ /* 0x000f24000800007f */
[----:B----4-:R-:W-:Y:S05]  /*11c30*/  @!P0 BRA `(.L_x_53) ;  /* 0xfffffffc00f08947 */ /* 0x010fea000383ffff */
[----:B------:R-:W-:Y:S05]  /*11c40*/  BRA `(.L_x_163) ;  /* 0xffffffbc004c7947 */ /* 0x000fea000383ffff */
.L_x_60:
[----:B--2---:R2:W3:Y:S02]  /*11c50*/  SYNCS.PHASECHK.TRANS64.TRYWAIT P0, [R3+URZ+0x38840], R2 ;  /* 0x03884002030075a7 */ /* 0x0044e4000800017f */
[----:B---3--:R-:W-:Y:S05]  /*11c60*/  @!P0 NANOSLEEP.SYNCS 0x989680 ;  /* 0x009896800000895d */ /* 0x008fea0003900000 */
[----:B------:R-:W3:Y:S02]  /*11c70*/  @!P0 SYNCS.PHASECHK.TRANS64 P0, [R3+URZ+0x38840], R2 ;  /* 0x03884002030085a7 */ /* 0x000ee4000800007f */
[----:B---3--:R-:W-:Y:S05]  /*11c80*/  @!P0 BRA `(.L_x_60) ;  /* 0xfffffffc00f08947 */ /* 0x008fea000383ffff */
[----:B------:R-:W-:Y:S05]  /*11c90*/  BRA `(.L_x_164) ;  /* 0xffffffc000047947 */ /* 0x000fea000383ffff */
.L_x_68:
[----:B0-----:R0:W1:Y:S02]  /*11ca0*/  SYNCS.PHASECHK.TRANS64.TRYWAIT P0, [R3+URZ+0x60], R2 ;  /* 0x00006002030075a7 */ /* 0x001064000800017f */
[----:B-1----:R-:W-:Y:S05]  /*11cb0*/  @!P0 NANOSLEEP.SYNCS 0x989680 ;  /* 0x009896800000895d */ /* 0x002fea0003900000 */
[----:B------:R-:W1:Y:S02]  /*11cc0*/  @!P0 SYNCS.PHASECHK.TRANS64 P0, [R3+URZ+0x60], R2 ;  /* 0x00006002030085a7 */ /* 0x000e64000800007f */
[----:B-1----:R-:W-:Y:S05]  /*11cd0*/  @!P0 BRA `(.L_x_68) ;  /* 0xfffffffc00f08947 */ /* 0x002fea000383ffff */
[----:B------:R-:W-:Y:S05]  /*11ce0*/  BRA `(.L_x_165) ;  /* 0xffffffc400547947 */ /* 0x000fea000383ffff */
.L_x_80:
[----:B--2---:R2:W3:Y:S02]  /*11cf0*/  SYNCS.PHASECHK.TRANS64.TRYWAIT P0, [R3+URZ+0x38840], R2 ;  /* 0x03884002030075a7 */ /* 0x0044e4000800017f */
[----:B---3--:R-:W-:Y:S05]  /*11d00*/  @!P0 NANOSLEEP.SYNCS 0x989680 ;  /* 0x009896800000895d */ /* 0x008fea0003900000 */
[----:B------:R-:W3:Y:S02]  /*11d10*/  @!P0 SYNCS.PHASECHK.TRANS64 P0, [R3+URZ+0x38840], R2 ;  /* 0x03884002030085a7 */ /* 0x000ee4000800007f */
[----:B---3--:R-:W-:Y:S05]  /*11d20*/  @!P0 BRA `(.L_x_80) ;  /* 0xfffffffc00f08947 */ /* 0x008fea000383ffff */
[----:B------:R-:W-:Y:S05]  /*11d30*/  BRA `(.L_x_166) ;  /* 0xffffffcc00547947 */ /* 0x000fea000383ffff */
.L_x_88:
[----:B0-----:R0:W1:Y:S02]  /*11d40*/  SYNCS.PHASECHK.TRANS64.TRYWAIT P0, [R5+URZ+0x60], R2 ;  /* 0x00006002050075a7 */ /* 0x001064000800017f */
[----:B-1----:R-:W-:Y:S05]  /*11d50*/  @!P0 NANOSLEEP.SYNCS 0x989680 ;  /* 0x009896800000895d */ /* 0x002fea0003900000 */
[----:B------:R-:W1:Y:S02]  /*11d60*/  @!P0 SYNCS.PHASECHK.TRANS64 P0, [R5+URZ+0x60], R2 ;  /* 0x00006002050085a7 */ /* 0x000e64000800007f */
[----:B-1----:R-:W-:Y:S05]  /*11d70*/  @!P0 BRA `(.L_x_88) ;  /* 0xfffffffc00f08947 */ /* 0x002fea000383ffff */
[----:B------:R-:W-:Y:S05]  /*11d80*/  BRA `(.L_x_167) ;  /* 0xffffffd000a47947 */ /* 0x000fea000383ffff */
.L_x_99:
[----:B---3--:R3:W4:Y:S02]  /*11d90*/  SYNCS.PHASECHK.TRANS64.TRYWAIT P0, [R2+URZ+0x38840], R3 ;  /* 0x03884003020075a7 */ /* 0x008724000800017f */
[----:B----4-:R-:W-:Y:S05]  /*11da0*/  @!P0 NANOSLEEP.SYNCS 0x989680 ;  /* 0x009896800000895d */ /* 0x010fea0003900000 */
[----:B------:R-:W4:Y:S02]  /*11db0*/  @!P0 SYNCS.PHASECHK.TRANS64 P0, [R2+URZ+0x38840], R3 ;  /* 0x03884003020085a7 */ /* 0x000f24000800007f */
[----:B----4-:R-:W-:Y:S05]  /*11dc0*/  @!P0 BRA `(.L_x_99) ;  /* 0xfffffffc00f08947 */ /* 0x010fea000383ffff */
[----:B------:R-:W-:Y:S05]  /*11dd0*/  BRA `(.L_x_168) ;  /* 0xffffffd800747947 */ /* 0x000fea000383ffff */
.L_x_107:
[----:B0-----:R0:W1:Y:S02]  /*11de0*/  SYNCS.PHASECHK.TRANS64.TRYWAIT P0, [R5+URZ+0x60], R7 ;  /* 0x00006007050075a7 */ /* 0x001064000800017f */
[----:B-1----:R-:W-:Y:S05]  /*11df0*/  @!P0 NANOSLEEP.SYNCS 0x989680 ;  /* 0x009896800000895d */ /* 0x002fea0003900000 */
[----:B------:R-:W1:Y:S02]  /*11e00*/  @!P0 SYNCS.PHASECHK.TRANS64 P0, [R5+URZ+0x60], R7 ;  /* 0x00006007050085a7 */ /* 0x000e64000800007f */
[----:B-1----:R-:W-:Y:S05]  /*11e10*/  @!P0 BRA `(.L_x_107) ;  /* 0xfffffffc00f08947 */ /* 0x002fea000383ffff */
[----:B------:R-:W-:Y:S05]  /*11e20*/  BRA `(.L_x_169) ;  /* 0xffffffdc00c47947 */ /* 0x000fea000383ffff */
.L_x_118:
[----:B0-----:R0:W2:Y:S02]  /*11e30*/  SYNCS.PHASECHK.TRANS64.TRYWAIT P0, [R2+URZ+0x38860], R3 ;  /* 0x03886003020075a7 */ /* 0x0010a4000800017f */
[----:B--2---:R-:W-:Y:S05]  /*11e40*/  @!P0 NANOSLEEP.SYNCS 0x989680 ;  /* 0x009896800000895d */ /* 0x004fea0003900000 */
[----:B------:R-:W2:Y:S02]  /*11e50*/  @!P0 SYNCS.PHASECHK.TRANS64 P0, [R2+URZ+0x38860], R3 ;  /* 0x03886003020085a7 */ /* 0x000ea4000800007f */
[----:B--2---:R-:W-:Y:S05]  /*11e60*/  @!P0 BRA `(.L_x_118) ;  /* 0xfffffffc00f08947 */ /* 0x004fea000383ffff */
[----:B------:R-:W-:Y:S05]  /*11e70*/  BRA `(.L_x_170) ;  /* 0xffffffe4003c7947 */ /* 0x000fea000383ffff */
.L_x_127:
[----:B0-----:R0:W1:Y:S02]  /*11e80*/  SYNCS.PHASECHK.TRANS64.TRYWAIT P0, [R0+URZ+0x38820], R3 ;  /* 0x03882003000075a7 */ /* 0x001064000800017f */
[----:B-1----:R-:W-:Y:S05]  /*11e90*/  @!P0 NANOSLEEP.SYNCS 0x989680 ;  /* 0x009896800000895d */ /* 0x002fea0003900000 */
[----:B------:R-:W1:Y:S02]  /*11ea0*/  @!P0 SYNCS.PHASECHK.TRANS64 P0, [R0+URZ+0x38820], R3 ;  /* 0x03882003000085a7 */ /* 0x000e64000800007f */
[----:B-1----:R-:W-:Y:S05]  /*11eb0*/  @!P0 BRA `(.L_x_127) ;  /* 0xfffffffc00f08947 */ /* 0x002fea000383ffff */
[----:B------:R-:W-:Y:S05]  /*11ec0*/  BRA `(.L_x_171) ;  /* 0xffffffe800c07947 */ /* 0x000fea000383ffff */
.L_x_128:
[----:B------:R-:W1:Y:S01]  /*11ed0*/  S2R R2, SR_TID.X ;  /* 0x0000000000027919 */ /* 0x000e620000002100 */
        /* <DEDUP_REMOVED lines=10> */
.L_x_173:
[----:B------:R-:W-:Y:S05]  /*11f80*/  BSYNC B0 ;  /* 0x0000000000007941 */ /* 0x000fea0003800000 */
.L_x_172:
[----:B------:R-:W-:Y:S05]  /*11f90*/  BRA `(.L_x_174) ;  /* 0xffffffe800a87947 */ /* 0x000fea000383ffff */
.L_x_131:
[----:B------:R-:W-:Y:S01]  /*11fa0*/  BSSY B1, `(.L_x_175) ;  /* 0x0000006000017945 */ /* 0x000fe20003800000 */
[----:B------:R-:W-:-:S07]  /*11fb0*/  IMAD.MOV.U32 R15, RZ, RZ, -0x1 ;  /* 0xffffffffff0f7424 */ /* 0x000fce00078e00ff */
[----:B01----:R-:W-:Y:S05]  /*11fc0*/  WARPSYNC.COLLECTIVE R15, `(.L_x_176) ;  /* 0x000000000f0c7348 */ /* 0x003fea0003c00000 */
[----:B------:R-:W-:Y:S02]  /*11fd0*/  ELECT P6, UR62, PT ;  /* 0x00000000003e782f */ /* 0x000fe400038c0000 */
[----:B------:R-:W-:Y:S01]  /*11fe0*/  MOV R14, UR62 ;  /* 0x0000003e000e7c02 */ /* 0x000fe20008000f00 */
[----:B01----:R-:W-:Y:S10]  /*11ff0*/  ENDCOLLECTIVE ;  /* 0x000000000000791b */ /* 0x003ff40003800000 */
.L_x_176:
[----:B------:R-:W-:Y:S05]  /*12000*/  BSYNC B1 ;  /* 0x0000000000017941 */ /* 0x000fea0003800000 */
.L_x_175:
[----:B------:R-:W-:Y:S05]  /*12010*/  BRA `(.L_x_177) ;  /* 0xffffffe800a07947 */ /* 0x000fea000383ffff */
.L_x_133:
[----:B0-----:R0:W1:Y:S02]  /*12020*/  SYNCS.PHASECHK.TRANS64.TRYWAIT P0, [R6+URZ], R5 ;  /* 0x00000005060075a7 */ /* 0x001064000800017f */
[----:B-1----:R-:W-:Y:S05]  /*12030*/  @!P0 NANOSLEEP.SYNCS 0x989680 ;  /* 0x009896800000895d */ /* 0x002fea0003900000 */
[----:B------:R-:W1:Y:S02]  /*12040*/  @!P0 SYNCS.PHASECHK.TRANS64 P0, [R6+URZ], R5 ;  /* 0x00000005060085a7 */ /* 0x000e64000800007f */
[----:B-1----:R-:W-:Y:S05]  /*12050*/  @!P0 BRA `(.L_x_133) ;  /* 0xfffffffc00f08947 */ /* 0x002fea000383ffff */
[----:B------:R-:W-:Y:S05]  /*12060*/  BRA `(.L_x_178) ;  /* 0xffffffe800e07947 */ /* 0x000fea000383ffff */
.L_x_134:
[----:B-1----:R1:W2:Y:S02]  /*12070*/  SYNCS.PHASECHK.TRANS64.TRYWAIT P0, [R3+URZ], R2 ;  /* 0x00000002030075a7 */ /* 0x0022a4000800017f */
[----:B--2---:R-:W-:Y:S05]  /*12080*/  @!P0 NANOSLEEP.SYNCS 0x989680 ;  /* 0x009896800000895d */ /* 0x004fea0003900000 */
[----:B------:R-:W2:Y:S02]  /*12090*/  @!P0 SYNCS.PHASECHK.TRANS64 P0, [R3+URZ], R2 ;  /* 0x00000002030085a7 */ /* 0x000ea4000800007f */
[----:B--2---:R-:W-:Y:S05]  /*120a0*/  @!P0 BRA `(.L_x_134) ;  /* 0xfffffffc00f08947 */ /* 0x004fea000383ffff */
[----:B------:R-:W-:Y:S05]  /*120b0*/  BRA `(.L_x_179) ;  /* 0xffffffe800d47947 */ /* 0x000fea000383ffff */
.L_x_136:
[----:B-1----:R1:W2:Y:S02]  /*120c0*/  SYNCS.PHASECHK.TRANS64.TRYWAIT P0, [R18+URZ], R5 ;  /* 0x00000005120075a7 */ /* 0x0022a4000800017f */
[----:B--2---:R-:W-:Y:S05]  /*120d0*/  @!P0 NANOSLEEP.SYNCS 0x989680 ;  /* 0x009896800000895d */ /* 0x004fea0003900000 */
[----:B------:R-:W2:Y:S02]  /*120e0*/  @!P0 SYNCS.PHASECHK.TRANS64 P0, [R18+URZ], R5 ;  /* 0x00000005120085a7 */ /* 0x000ea4000800007f */
[----:B--2---:R-:W-:Y:S05]  /*120f0*/  @!P0 BRA `(.L_x_136) ;  /* 0xfffffffc00f08947 */ /* 0x004fea000383ffff */
[----:B------:R-:W-:Y:S05]  /*12100*/  BRA `(.L_x_180) ;  /* 0xffffffe800d87947 */ /* 0x000fea000383ffff */
.L_x_181:
[----:B------:R-:W-:-:S00]  /*12110*/  BRA `(.L_x_181) ;  /* 0xfffffffc00fc7947 */ /* 0x000fc0000383ffff */
[----:B------:R-:W-:-:S00]  /*12120*/  NOP ;  /* 0x0000000000007918 */ /* 0x000fc00000000000 */
        /* <DEDUP_REMOVED lines=13> */
.L_x_15293:


//--------------------- .text._ZN7cutlass13device_kernelIN5flash11enable_sm90INS1_16FlashAttnFwdSm90INS1_25CollectiveMainloopFwdSm90ILi2EN4cute5tupleIJNS5_1CILi2EEENS7_ILi1EEES9_EEENS6_IJNS7_ILi128EEENS7_ILi80EEENS7_ILi256EEEEEELi256ENS_10bfloat16_tEfNS_4arch4Sm90ELb0ELb0ELb0ELb0ELb0ELb0ELb0ELb1ELb1ELb1ELb0ELb0EEENS1_21CollectiveEpilogueFwdINS6_IJSB_SD_SC_EEESA_SF_SH_Li256ELb0ELb1ELb0ELb0EEENS1_29StaticPersistentTileSchedulerILb0EEEEEEEEEvNT_6ParamsE --------------------------
	.section	.text._ZN7cutlass13device_kernelIN5flash11enable_sm90INS1_16FlashAttnFwdSm90INS1_25CollectiveMainloopFwdSm90ILi2EN4cute5tupleIJNS5_1CILi2EEENS7_ILi1EEES9_EEENS6_IJNS7_ILi128EEENS7_ILi80EEENS7_ILi256EEEEEELi256ENS_10bfloat16_tEfNS_4arch4Sm90ELb0ELb0ELb0ELb0ELb0ELb0ELb0ELb1ELb1ELb1ELb0ELb0EEENS1_21CollectiveEpilogueFwdINS6_IJSB_SD_SC_EEESA_SF_SH_Li256ELb0ELb1ELb0ELb0EEENS1_29StaticPersistentTileSchedulerILb0EEEEEEEEEvNT_6ParamsE,"ax",@progbits
	.align	128
.text._ZN7cutlass13device_kernelIN5flash11enable_sm90INS1_16FlashAttnFwdSm90INS1_25CollectiveMainloopFwdSm90ILi2EN4cute5tupleIJNS5_1CILi2EEENS7_ILi1EEES9_EEENS6_IJNS7_ILi128EEENS7_ILi80EEENS7_ILi256EEEEEELi256ENS_10bfloat16_tEfNS_4arch4Sm90ELb0ELb0ELb0ELb0ELb0ELb0ELb0ELb1ELb1ELb1ELb0ELb0EEENS1_21CollectiveEpilogueFwdINS6_IJSB_SD_SC_EEESA_SF_SH_Li256ELb0ELb1ELb0ELb0EEENS1_29StaticPersistentTileSchedulerILb0EEEEEEEEEvNT_6ParamsE:
        .type           _ZN7cutlass13device_kernelIN5flash11enable_sm90INS1_16FlashAttnFwdSm90INS1_25CollectiveMainloopFwdSm90ILi2EN4cute5tupleIJNS5_1CILi2EEENS7_ILi1EEES9_EEENS6_IJNS7_ILi128EEENS7_ILi80EEENS7_ILi256EEEEEELi256ENS_10bfloat16_tEfNS_4arch4Sm90ELb0ELb0ELb0ELb0ELb0ELb0ELb0ELb1ELb1ELb1ELb0ELb0EEENS1_21CollectiveEpilogueFwdINS6_IJSB_SD_SC_EEESA_SF_SH_Li256ELb0ELb1ELb0ELb0EEENS1_29StaticPersistentTileSchedulerILb0EEEEEEEEEvNT_6ParamsE,@function
        .size           _ZN7cutlass13device_kernelIN5flash11enable_sm90INS1_16FlashAttnFwdSm90INS1_25CollectiveMainloopFwdSm90ILi2EN4cute5tupleIJNS5_1CILi2EEENS7_ILi1EEES9_EEENS6_IJNS7_ILi128EEENS7_ILi80EEENS7_ILi256EEEEEELi256ENS_10bfloat16_tEfNS_4arch4Sm90ELb0ELb0ELb0ELb0ELb0ELb0ELb0ELb1ELb1ELb1ELb0ELb0EEENS1_21CollectiveEpilogueFwdINS6_IJSB_SD_SC_EEESA_SF_SH_Li256ELb0ELb1ELb0ELb0EEENS1_29StaticPersistentTileSchedulerILb0EEEEEEEEEvNT_6ParamsE,(.L_x_15294 - _ZN7cutlass13device_kernelIN5flash11enable_sm90INS1_16FlashAttnFwdSm90INS1_25CollectiveMainloopFwdSm90ILi2EN4cute5tupleIJNS5_1CILi2EEENS7_ILi1EEES9_EEENS6_IJNS7_ILi128EEENS7_ILi80EEENS7_ILi256EEEEEELi256ENS_10bfloat16_tEfNS_4arch4Sm90ELb0ELb0ELb0ELb0ELb0ELb0ELb0ELb1ELb1ELb1ELb0ELb0EEENS1_21CollectiveEpilogueFwdINS6_IJSB_SD_SC_EEESA_SF_SH_Li256ELb0ELb1ELb0ELb0EEENS1_29StaticPersistentTileSchedulerILb0EEEEEEEEEvNT_6ParamsE)
        .other          _ZN7cutlass13device_kernelIN5flash11enable_sm90INS1_16FlashAttnFwdSm90INS1_25CollectiveMainloopFwdSm90ILi2EN4cute5tupleIJNS5_1CILi2EEENS7_ILi1EEES9_EEENS6_IJNS7_ILi128EEENS7_ILi80EEENS7_ILi256EEEEEELi256ENS_10bfloat16_tEfNS_4arch4Sm90ELb0ELb0ELb0ELb0ELb0ELb0ELb0ELb1ELb1ELb1ELb0ELb0EEENS1_21CollectiveEpilogueFwdINS6_IJSB_SD_SC_EEESA_SF_SH_Li256ELb0ELb1ELb0ELb0EEENS1_29StaticPersistentTileSchedulerILb0EEEEEEEEEvNT_6ParamsE,@"STO_CUDA_ENTRY STV_DEFAULT"
_ZN7cutlass13device_kernelIN5flash11enable_sm90INS1_16FlashAttnFwdSm90INS1_25CollectiveMainloopFwdSm90ILi2EN4cute5tupleIJNS5_1CILi2EEENS7_ILi1EEES9_EEENS6_IJNS7_ILi128EEENS7_ILi80EEENS7_ILi256EEEEEELi256ENS_10bfloat16_tEfNS_4arch4Sm90ELb0ELb0ELb0ELb0ELb0ELb0ELb0ELb1ELb1ELb1ELb0ELb0EEENS1_21CollectiveEpilogueFwdINS6_IJSB_SD_SC_EEESA_SF_SH_Li256ELb0ELb1ELb0ELb0EEENS1_29StaticPersistentTileSchedulerILb0EEEEEEEEEvNT_6ParamsE:
        /* <DEDUP_REMOVED lines=18> */
.L_x_183:
[----:B------:R-:W-:Y:S05]  /*0120*/  BSYNC B0 ;  /* 0x0000000000007941 */ /* 0x000fea0003800000 */
.L_x_182:
        /* <DEDUP_REMOVED lines=41> */
.L_x_184:
[----:B0-----:R-:W0:Y:S01]  /*03c0*/  S2UR UR4, SR_CTAID.Y ;  /* 0x00000000000479c3 */ /* 0x001e220000002600 */
[----:B------:R-:W3:Y:S01]  /*03d0*/  SHFL.IDX PT, R8, R2, RZ, 0x1f ;  /* 0x00001fff02087589 */ /* 0x000ee200000e0000 */
[----:B------:R-:W-:Y:S01]  /*03e0*/  ULDC UR5, c[0x0][0x154] ;  /* 0x0000550000057ab9 */ /* 0x000fe20000000800 */
[----:B------:R-:W-:-:S05]  /*03f0*/  NOP ;  /* 0x0000000000007918 */ /* 0x000fca0000000000 */
[----:B------:R-:W5:Y:S08]  /*0400*/  S2UR UR6, SR_CTAID.X ;  /* 0x00000000000679c3 */ /* 0x000f700000002500 */
[----:B------:R-:W1:Y:S01]  /*0410*/  LDC R7, c[0x0][0x148] ;  /* 0x00005200ff077b82 */ /* 0x000e620000000800 */
[----:B0-----:R-:W-:Y:S02]  /*0420*/  I2FP.F32.U32 R3, UR4 ;  /* 0x0000000400037c45 */ /* 0x001fe40008201000 */
[----:B---3--:R-:W-:-:S03]  /*0430*/  ISETP.NE.AND P0, PT, R8, RZ, PT ;  /* 0x000000ff0800720c */ /* 0x008fc60003f05270 */
[----:B------:R-:W-:Y:S01]  /*0440*/  FMUL R6, R3, UR5 ;  /* 0x0000000503067c20 */ /* 0x000fe20008400000 */
[----:B------:R-:W-:Y:S02]  /*0450*/  SHF.R.S32.HI R3, RZ, 0x1f, R0 ;  /* 0x0000001fff037819 */ /* 0x000fe40000011400 */
[----:B-----5:R-:W-:Y:S02]  /*0460*/  I2FP.F32.U32 R5, UR6 ;  /* 0x0000000600057c45 */ /* 0x020fe40008201000 */
[----:B------:R-:W-:Y:S01]  /*0470*/  LEA.HI R3, R3, R0, RZ, 0x7 ;  /* 0x0000000003037211 */ /* 0x000fe200078f38ff */
[----:B------:R-:W0:Y:S02]  /*0480*/  F2I.U32.TRUNC.NTZ R6, R6 ;  /* 0x0000000600067305 */ /* 0x000e24000020f000 */
[----:B0-----:R-:W-:-:S04]  /*0490*/  IMAD.MOV R12, RZ, RZ, -R6 ;  /* 0x000000ffff0c7224 */ /* 0x001fc800078e0a06 */
[----:B-1----:R-:W-:Y:S01]  /*04a0*/  IMAD R12, R7, R12, UR4 ;  /* 0x00000004070c7e24 */ /* 0x002fe2000f8e020c */
[----:B------:R-:W-:Y:S02]  /*04b0*/  ULDC UR4, c[0x0][0x150] ;  /* 0x0000540000047ab9 */ /* 0x000fe40000000800 */
[----:B------:R-:W-:Y:S01]  /*04c0*/  FMUL R10, R5, UR4 ;  /* 0x00000004050a7c20 */ /* 0x000fe20008400000 */
[----:B------:R-:W-:Y:S06]  /*04d0*/  @P0 BRA `(.L_x_185) ;  /* 0x0000000000480947 */ /* 0x000fec0003800000 */
[----:B------:R-:W0:Y:S01]  /*04e0*/  S2UR UR5, SR_CgaCtaId ;  /* 0x00000000000579c3 */ /* 0x000e220000008800 */
        /* <DEDUP_REMOVED lines=12> */
[----:B0-----:R0:W1:Y:S08]  /*05b0*/  SYNCS.EXCH.64 URZ, [UR8+0x38850], UR4 ;  /* 0x03885004083f75b2 */ /* 0x0010700008000100 */
[----:B------:R0:W3:Y:S01]  /*05c0*/  SYNCS.EXCH.64 URZ, [UR8+0x38860], UR6 ;  /* 0x03886006083f75b2 */ /* 0x0000e20008000100 */
[----:B------:R0:W0:Y:S01]  /*05d0*/  SYNCS.EXCH.64 URZ, [UR8+0x38858], UR4 ;  /* 0x03885804083f75b2 */ /* 0x0000220008000100 */
[----:B------:R0:W0:Y:S01]  /*05e0*/  SYNCS.EXCH.64 URZ, [UR8+0x38868], UR6 ;  /* 0x03886806083f75b2 */ /* 0x0000220008000100 */
[----:B------:R-:W-:Y:S01]  /*05f0*/  NOP ;  /* 0x0000000000007918 */ /* 0x000fe20000000000 */
.L_x_185:
[----:B------:R-:W5:Y:S01]  /*0600*/  SHFL.IDX PT, R7, R2, RZ, 0x1f ;  /* 0x00001fff02077589 */ /* 0x000f6200000e0000 */
[----:B------:R-:W-:Y:S01]  /*0610*/  LOP3.LUT R3, R3, 0xffffff80, RZ, 0xc0, !PT ;  /* 0xffffff8003037812 */ /* 0x000fe200078ec0ff */
[----:B------:R-:W0:Y:S01]  /*0620*/  LDC R11, c[0x0][0x144] ;  /* 0x00005100ff0b7b82 */ /* 0x000e220000000800 */
[----:B------:R-:W0:Y:S01]  /*0630*/  F2I.U32.TRUNC.NTZ R10, R10 ;  /* 0x0000000a000a7305 */ /* 0x000e22000020f000 */
[----:B------:R-:W-:Y:S01]  /*0640*/  SHF.R.S32.HI R9, RZ, 0x1f, R8 ;  /* 0x0000001fff097819 */ /* 0x000fe20000011408 */
[----:B------:R-:W-:Y:S01]  /*0650*/  NOP ;  /* 0x0000000000007918 */ /* 0x000fe20000000000 */
[----:B------:R-:W-:-:S05]  /*0660*/  IMAD.IADD R3, R0, 0x1, -R3 ;  /* 0x0000000100037824 */ /* 0x000fca00078e0a03 */
[----:B------:R-:W-:-:S04]  /*0670*/  SHF.R.S32.HI R6, RZ, 0x1f, R3 ;  /* 0x0000001fff067819 */ /* 0x000fc80000011403 */
[----:B------:R-:W-:-:S04]  /*0680*/  LEA.HI R6, R6, R3, RZ, 0x3 ;  /* 0x0000000306067211 */ /* 0x000fc800078f18ff */
[--C-:B------:R-:W-:Y:S02]  /*0690*/  SHF.R.S32.HI R5, RZ, 0x3, R6.reuse ;  /* 0x00000003ff057819 */ /* 0x100fe40000011406 */
[----:B------:R-:W-:Y:S02]  /*06a0*/  SHF.R.S32.HI R6, RZ, 0x1f, R6 ;  /* 0x0000001fff067819 */ /* 0x000fe40000011406 */
[----:B-----5:R-:W-:Y:S02]  /*06b0*/  ISETP.NE.AND P0, PT, R7, RZ, PT ;  /* 0x000000ff0700720c */ /* 0x020fe40003f05270 */
[----:B------:R-:W-:Y:S02]  /*06c0*/  LEA.HI R6, R6, R5, RZ, 0x2 ;  /* 0x0000000506067211 */ /* 0x000fe400078f10ff */
[----:B------:R-:W-:Y:S02]  /*06d0*/  SHF.R.S32.HI R7, RZ, 0x1f, R4 ;  /* 0x0000001fff077819 */ /* 0x000fe40000011404 */
[----:B------:R-:W-:-:S02]  /*06e0*/  LOP3.LUT R6, R6, 0xfffffffc, RZ, 0xc0, !PT ;  /* 0xfffffffc06067812 */ /* 0x000fc400078ec0ff */
[----:B------:R-:W-:-:S05]  /*06f0*/  LEA.HI R7, R7, R4, RZ, 0x2 ;  /* 0x0000000407077211 */ /* 0x000fca00078f10ff */
[----:B------:R-:W-:Y:S05]  /*0700*/  @P0 BRA `(.L_x_186) ;  /* 0x0000000000480947 */ /* 0x000fea0003800000 */
[----:B0-----:R-:W0:Y:S01]  /*0710*/  S2UR UR5, SR_CgaCtaId ;  /* 0x00000000000579c3 */ /* 0x001e220000008800 */
[----:B------:R-:W-:Y:S01]  /*0720*/  UMOV UR4, 0x400 ;  /* 0x0000040000047882 */ /* 0x000fe20000000000 */
[----:B------:R-:W-:Y:S01]  /*0730*/  UMOV UR6, 0x1 ;  /* 0x0000000100067882 */ /* 0x000fe20000000000 */
[----:B------:R-:W-:Y:S01]  /*0740*/  UMOV UR9, 0x2 ;  /* 0x0000000200097882 */ /* 0x000fe20000000000 */
[----:B------:R-:W-:-:S04]  /*0750*/  UIADD3 UR6, -UR6, 0x100000, URZ ;  /* 0x0010000006067890 */ /* 0x000fc8000fffe13f */
[----:B------:R-:W-:Y:S02]  /*0760*/  USHF.L.U32 UR7, UR6, 0xb, URZ ;  /* 0x0000000b06077899 */ /* 0x000fe4000800063f */
[----:B------:R-:W-:Y:S01]  /*0770*/  USHF.L.U32 UR6, UR6, 0x1, URZ ;  /* 0x0000000106067899 */ /* 0x000fe2000800063f */
[----:B------:R-:W-:Y:S01]  /*0780*/  ELECT P0, URZ, PT ;  /* 0x00000000003f782f */ /* 0x000fe20003800000 */
[----:B0-----:R-:W-:Y:S02]  /*0790*/  ULEA UR8, UR5, UR4, 0x18 ;  /* 0x0000000405087291 */ /* 0x001fe4000f8ec03f */
[----:B------:R-:W-:-:S04]  /*07a0*/  UIADD3 UR4, -UR9, 0x100000, URZ ;  /* 0x0010000009047890 */ /* 0x000fc8000fffe13f */
[----:B------:R-:W-:Y:S02]  /*07b0*/  USHF.L.U32 UR5, UR4, 0xb, URZ ;  /* 0x0000000b04057899 */ /* 0x000fe4000800063f */
[----:B------:R-:W-:Y:S01]  /*07c0*/  USHF.L.U32 UR4, UR4, 0x1, URZ ;  /* 0x0000000104047899 */ /* 0x000fe2000800063f */
[----:B------:R-:W0:Y:S03]  /*07d0*/  FENCE.VIEW.ASYNC.S ;  /* 0x00000000000073c6 */ /* 0x000e260000000000 */
[----:B0-----:R0:W0:Y:S08]  /*07e0*/  SYNCS.EXCH.64 URZ, [UR8+0x38870], UR6 ;  /* 0x03887006083f75b2 */ /* 0x0010300008000100 */
[----:B------:R0:W0:Y:S01]  /*07f0*/  SYNCS.EXCH.64 URZ, [UR8+0x38880], UR4 ;  /* 0x03888004083f75b2 */ /* 0x0000220008000100 */
[----:B------:R0:W0:Y:S01]  /*0800*/  SYNCS.EXCH.64 URZ, [UR8+0x38878], UR6 ;  /* 0x03887806083f75b2 */ /* 0x0000220008000100 */
[----:B------:R0:W0:Y:S01]  /*0810*/  SYNCS.EXCH.64 URZ, [UR8+0x38888], UR4 ;  /* 0x03888804083f75b2 */ /* 0x0000220008000100 */
[----:B------:R-:W-:Y:S01]  /*0820*/  NOP ;  /* 0x0000000000007918 */ /* 0x000fe20000000000 */
.L_x_186:
[----:B------:R-:W5:Y:S01]  /*0830*/  SHFL.IDX PT, R13, R2, RZ, 0x1f ;  /* 0x00001fff020d7589 */ /* 0x000f6200000e0000 */
[----:B0-----:R-:W0:Y:S01]  /*0840*/  S2UR UR4, SR_CTAID.X ;  /* 0x00000000000479c3 */ /* 0x001e220000002500 */
[----:B------:R-:W-:Y:S01]  /*0850*/  LOP3.LUT R7, R7, 0x3ffffffc, RZ, 0xc0, !PT ;  /* 0x3ffffffc07077812 */ /* 0x000fe200078ec0ff */
[----:B------:R-:W-:Y:S01]  /*0860*/  IMAD.IADD R6, R5, 0x1, -R6 ;  /* 0x0000000105067824 */ /* 0x000fe200078e0a06 */
[----:B------:R-:W-:Y:S01]  /*0870*/  LEA.HI R9, R9, R8, RZ, 0x2 ;  /* 0x0000000809097211 */ /* 0x000fe200078f10ff */
[----:B------:R-:W-:Y:S01]  /*0880*/  IMAD.MOV R10, RZ, RZ, -R10 ;  /* 0x000000ffff0a7224 */ /* 0x000fe200078e0a0a */
[----:B------:R-:W-:Y:S01]  /*0890*/  NOP ;  /* 0x0000000000007918 */ /* 0x000fe20000000000 */
[----:B------:R-:W-:Y:S01]  /*08a0*/  IMAD.IADD R7, R4, 0x1, -R7 ;  /* 0x0000000104077824 */ /* 0x000fe200078e0a07 */
[----:B------:R-:W-:-:S03]  /*08b0*/  LOP3.LUT R9, R9, 0x3ffffffc, RZ, 0xc0, !PT ;  /* 0x3ffffffc09097812 */ /* 0x000fc600078ec0ff */
[--C-:B------:R-:W-:Y:S02]  /*08c0*/  IMAD R7, R7, 0x4, R6.reuse ;  /* 0x0000000407077824 */ /* 0x100fe400078e0206 */
[----:B------:R-:W-:Y:S02]  /*08d0*/  IMAD.IADD R9, R8, 0x1, -R9 ;  /* 0x0000000108097824 */ /* 0x000fe400078e0a09 */
[----:B------:R-:W1:Y:S01]  /*08e0*/  LDC R8, c[0x0][0x140] ;  /* 0x00005000ff087b82 */ /* 0x000e620000000800 */
[----:B------:R-:W-:Y:S01]  /*08f0*/  LEA.HI R4, R7, R7, RZ, 0x1 ;  /* 0x0000000707047211 */ /* 0x000fe200078f08ff */
[----:B------:R-:W-:-:S03]  /*0900*/  IMAD R9, R9, 0x4, R6 ;  /* 0x0000000409097824 */ /* 0x000fc600078e0206 */
[----:B------:R-:W-:Y:S02]  /*0910*/  LOP3.LUT R4, R4, 0xfffffffe, RZ, 0xc0, !PT ;  /* 0xfffffffe04047812 */ /* 0x000fe400078ec0ff */
[----:B------:R-:W-:Y:S02]  /*0920*/  LEA.HI R5, R9, R9, RZ, 0x1 ;  /* 0x0000000909057211 */ /* 0x000fe400078f08ff */
[----:B-----5:R-:W-:Y:S01]  /*0930*/  ISETP.NE.AND P0, PT, R13, RZ, PT ;  /* 0x000000ff0d00720c */ /* 0x020fe20003f05270 */
[----:B0-----:R-:W-:Y:S02]  /*0940*/  IMAD R11, R11, R10, UR4 ;  /* 0x000000040b0b7e24 */ /* 0x001fe4000f8e020a */
[----:B------:R-:W-:-:S05]  /*0950*/  IMAD.IADD R4, R7, 0x1, -R4 ;  /* 0x0000000107047824 */ /* 0x000fca00078e0a04 */
[----:B------:R-:W-:Y:S02]  /*0960*/  ISETP.NE.AND P5, PT, R4, R11, PT ;  /* 0x0000000b0400720c */ /* 0x000fe40003fa5270 */
[----:B------:R-:W-:-:S05]  /*0970*/  LOP3.LUT R4, R5, 0xfffffffe, RZ, 0xc0, !PT ;  /* 0xfffffffe05047812 */ /* 0x000fca00078ec0ff */
[----:B------:R-:W-:Y:S01]  /*0980*/  IMAD.IADD R4, R9, 0x1, -R4 ;  /* 0x0000000109047824 */ /* 0x000fe200078e0a04 */
        /* <DEDUP_REMOVED lines=19> */
.L_x_187:
[----:B------:R-:W5:Y:S01]  /*0ac0*/  SHFL.IDX PT, R6, R2, RZ, 0x1f ;  /* 0x00001fff02067589 */ /* 0x000f6200000e0000 */
[----:B------:R-:W-:Y:S01]  /*0ad0*/  ISETP.NE.AND P2, PT, R4, R11, PT ;  /* 0x0000000b0400720c */ /* 0x000fe20003f45270 */
[----:B------:R-:W-:Y:S01]  /*0ae0*/  IMAD.SHL.U32 R4, R7, 0x4, RZ ;  /* 0x0000000407047824 */ /* 0x000fe200078e00ff */
[----:B------:R-:W-:Y:S01]  /*0af0*/  LOP3.LUT P0, RZ, R3, 0x7, RZ, 0xc0, !PT ;  /* 0x0000000703ff7812 */ /* 0x000fe2000780c0ff */
[----:B------:R-:W-:Y:S01]  /*0b00*/  IMAD.SHL.U32 R22, R9, 0x4, RZ ;  /* 0x0000000409167824 */ /* 0x000fe200078e00ff */
[----:B-1----:R-:W-:Y:S01]  /*0b10*/  ISETP.EQ.U32.AND P1, PT, R8, 0x1, PT ;  /* 0x000000010800780c */ /* 0x002fe20003f22070 */
[----:B------:R-:W-:Y:S01]  /*0b20*/  IMAD.MOV.U32 R19, RZ, RZ, 0x1 ;  /* 0x00000001ff137424 */ /* 0x000fe200078e00ff */
[----:B------:R-:W-:Y:S01]  /*0b30*/  LOP3.LUT R23, R7, 0xc, R4, 0x78, !PT ;  /* 0x0000000c07177812 */ /* 0x000fe200078e7804 */
[----:B------:R-:W-:Y:S01]  /*0b40*/  IMAD.MOV.U32 R18, RZ, RZ, 0x1 ;  /* 0x00000001ff127424 */ /* 0x000fe200078e00ff */
[----:B------:R-:W-:Y:S01]  /*0b50*/  LOP3.LUT R22, R9, 0xc, R22, 0x78, !PT ;  /* 0x0000000c09167812 */ /* 0x000fe200078e7816 */
[----:B------:R-:W-:Y:S01]  /*0b60*/  NOP ;  /* 0x0000000000007918 */ /* 0x000fe20000000000 */
[----:B------:R-:W-:-:S02]  /*0b70*/  @P5 LEA.HI R4, R23, R23, RZ, 0x1 ;  /* 0x0000001717045211 */ /* 0x000fc400078f08ff */
[----:B------:R-:W-:Y:S02]  /*0b80*/  ISETP.LT.U32.AND P4, PT, R23, 0x2, !P0 ;  /* 0x000000021700780c */ /* 0x000fe40004781070 */
[----:B------:R-:W-:Y:S02]  /*0b90*/  @P5 SHF.R.S32.HI R4, RZ, 0x1, R4 ;  /* 0x00000001ff045819 */ /* 0x000fe40000011404 */
[----:B------:R-:W-:Y:S02]  /*0ba0*/  @P2 LEA.HI R5, R22, R22, RZ, 0x1 ;  /* 0x0000001616052211 */ /* 0x000fe400078f08ff */
[----:B------:R-:W-:Y:S02]  /*0bb0*/  @P5 ISETP.NE.AND P6, PT, R4, R12, PT ;  /* 0x0000000c0400520c */ /* 0x000fe40003fc5270 */
[----:B------:R-:W-:Y:S02]  /*0bc0*/  SEL R4, RZ, 0x1, !P4 ;  /* 0x00000001ff047807 */ /* 0x000fe40006000000 */
[----:B------:R-:W-:-:S02]  /*0bd0*/  @P2 SHF.R.S32.HI R5, RZ, 0x1, R5 ;  /* 0x00000001ff052819 */ /* 0x000fc40000011405 */
[----:B-----5:R-:W-:Y:S02]  /*0be0*/  ISETP.NE.AND P4, PT, R6, RZ, PT ;  /* 0x000000ff0600720c */ /* 0x020fe40003f85270 */
[----:B------:R-:W-:Y:S02]  /*0bf0*/  @P2 ISETP.NE.AND P3, PT, R5, R12, PT ;  /* 0x0000000c0500220c */ /* 0x000fe40003f65270 */
[----:B------:R-:W-:Y:S02]  /*0c00*/  @P5 SEL R19, RZ, 0x1, P6 ;  /* 0x00000001ff135807 */ /* 0x000fe40003000000 */
[----:B------:R-:W-:Y:S02]  /*0c10*/  ISETP.LT.U32.AND P0, PT, R22, 0x2, !P0 ;  /* 0x000000021600780c */ /* 0x000fe40004701070 */
[----:B------:R-:W-:Y:S02]  /*0c20*/  LOP3.LUT R19, R19, R4, RZ, 0xc0, !PT ;  /* 0x0000000413137212 */ /* 0x000fe400078ec0ff */
[----:B------:R-:W-:-:S02]  /*0c30*/  SEL R3, RZ, 0x1, !P0 ;  /* 0x00000001ff037807 */ /* 0x000fc40004000000 */
[----:B------:R-:W-:Y:S01]  /*0c40*/  @P2 SEL R18, RZ, 0x1, P3 ;  /* 0x00000001ff122807 */ /* 0x000fe20001800000 */
[----:B------:R-:W-:Y:S06]  /*0c50*/  @P4 BRA `(.L_x_188) ;  /* 0x0000000000484947 */ /* 0x000fec0003800000 */
        /* <DEDUP_REMOVED lines=17> */
[----:B-1----:R-:W-:Y:S01]  /*0d70*/  NOP ;  /* 0x0000000000007918 */ /* 0x002fe20000000000 */
.L_x_188:
[----:B------:R-:W-:Y:S01]  /*0d80*/  LOP3.LUT R18, R18, R3, RZ, 0xc0, !PT ;  /* 0x0000000312127212 */ /* 0x000fe200078ec0ff */
[----:B------:R-:W-:Y:S01]  /*0d90*/  NOP ;  /* 0x0000000000007918 */ /* 0x000fe20000000000 */
[----:B------:R-:W-:Y:S05]  /*0da0*/  @!P1 BRA `(.L_x_189) ;  /* 0x0000000000089947 */ /* 0x000fea0003800000 */
[----:B0-234-:R-:W-:Y:S01]  /*0db0*/  UCGABAR_ARV ;  /* 0x00000000000079c7 */ /* 0x01dfe20008000000 */
[----:B------:R-:W-:Y:S05]  /*0dc0*/  BRA `(.L_x_190) ;  /* 0x0000000000047947 */ /* 0x000fea0003800000 */
.L_x_189:
[----:B0-234-:R-:W-:Y:S01]  /*0dd0*/  NOP ;  /* 0x0000000000007918 */ /* 0x01dfe20000000000 */
.L_x_190:
[----:B------:R-:W-:Y:S05]  /*0de0*/  @!P1 BRA `(.L_x_191) ;  /* 0x00000000000c9947 */ /* 0x000fea0003800000 */
[----:B------:R-:W-:Y:S01]  /*0df0*/  UCGABAR_WAIT ;  /* 0x0000000000007dc7 */ /* 0x000fe20008000000 */
[----:B------:R-:W-:Y:S01]  /*0e00*/  CCTL.IVALL ;  /* 0x00000000ff00798f */ /* 0x000fe20002000000 */
[----:B------:R-:W-:Y:S05]  /*0e10*/  BRA `(.L_x_192) ;  /* 0x0000000000047947 */ /* 0x000fea0003800000 */
.L_x_191:
[----:B------:R-:W-:Y:S06]  /*0e20*/  BAR.SYNC.DEFER_BLOCKING 0x0 ;  /* 0x0000000000007b1d */ /* 0x000fec0000010000 */
.L_x_192:
[----:B------:R-:W-:Y:S01]  /*0e30*/  UMOV UR4, 0x1 ;  /* 0x0000000100047882 */ /* 0x000fe20000000000 */
[----:B------:R-:W-:Y:S01]  /*0e40*/  PLOP3.LUT P0, PT, PT, PT, UP0, 0x80, 0x0 ;  /* 0x000000000000781c */ /* 0x000fe20003f0f008 */
[----:B------:R-:W-:-:S06]  /*0e50*/  USEL UR4, UR4, 0x2, !UP0 ;  /* 0x0000000204047887 */ /* 0x000fcc000c000000 */
[----:B------:R-:W-:-:S05]  /*0e60*/  IMAD.U32 R3, RZ, RZ, UR4 ;  /* 0x00000004ff037e24 */ /* 0x000fca000f8e00ff */
[----:B------:R0:W-:Y:S01]  /*0e70*/  STL [R1+0x30], R3 ;  /* 0x0000300301007387 */ /* 0x0001e20000100800 */
[----:B------:R-:W-:Y:S05]  /*0e80*/  @!P0 BRA `(.L_x_193) ;  /* 0x000000b000508947 */ /* 0x000fea0003800000 */
.L_x_194:
        /* <DEDUP_REMOVED lines=72> */
.L_x_227:
        /* <DEDUP_REMOVED lines=35> */
[----:B------:R-:W-:Y:S01]  /*1540*/  IMAD.U32 R218, RZ, RZ, UR10 ;  /* 0x0000000affda7e24 */ /* 0x000fe2000f8e00ff */
        /* <DEDUP_REMOVED lines=8> */
[----:B--2---:R-:W-:Y:S06]  /*15d0*/  @!P0 BRA `(.L_x_195) ;  /* 0x0000000000408947 */ /* 0x004fec0003800000 */
        /* <DEDUP_REMOVED lines=16> */
.L_x_195:
        /* <DEDUP_REMOVED lines=9> */
.L_x_336:
[----:B------:R-:W-:Y:S05]  /*1770*/  @!P0 BRA `(.L_x_197) ;  /* 0x0000000000048947 */ /* 0x000fea0003800000 */
[----:B------:R-:W-:Y:S01]  /*1780*/  BPT.TRAP 0x1 ;  /* 0x000000040000795c */ /* 0x000fe20000300000 */
.L_x_197:
        /* <DEDUP_REMOVED lines=8> */
.L_x_198:
[----:B-1----:R-:W-:Y:S05]  /*1810*/  @P1 BRA `(.L_x_199) ;  /* 0x0000000000081947 */ /* 0x002fea0003800000 */
[----:B------:R-:W1:Y:S02]  /*1820*/  SYNCS.PHASECHK.TRANS64.TRYWAIT P1, [R0+URZ+0x38830], R3 ;  /* 0x03883003000075a7 */ /* 0x000e64000802017f */
[----:B-1----:R-:W-:Y:S05]  /*1830*/  @!P1 BRA `(.L_x_200) ;  /* 0x000000fc00689947 */ /* 0x002fea0003800000 */
.L_x_199:
[----:B------:R-:W-:Y:S05]  /*1840*/  WARPSYNC.ALL ;  /* 0x0000000000007948 */ /* 0x000fea0003800000 */
[----:B------:R-:W-:Y:S01]  /*1850*/  UIADD3 UR36, UR36, 0x24400, URZ ;  /* 0x0002440024247890 */ /* 0x000fe2000fffe03f */
[----:B------:R-:W-:Y:S01]  /*1860*/  WARPGROUP.ARRIVE ;  /* 0x00000000000079c5 */ /* 0x000fe20000000000 */
[----:B------:R-:W-:Y:S02]  /*1870*/  ULOP3.LUT UR5, UR37, 0x10000, URZ, 0xfc, !UPT ;  /* 0x0001000025057892 */ /* 0x000fe4000f8efc3f */
[----:B------:R-:W-:Y:S01]  /*1880*/  USHF.R.U32.HI UR36, URZ, 0x4, UR36 ;  /* 0x000000043f247899 */ /* 0x000fe20008011624 */
[----:B------:R-:W-:Y:S01]  /*1890*/  UMOV UR17, 0x40000040 ;  /* 0x4000004000117882 */ /* 0x000fe20000000000 */
[----:B------:R-:W-:-:S02]  /*18a0*/  UMOV UR19, 0x40000040 ;  /* 0x4000004000137882 */ /* 0x000fc40000000000 */
[----:B------:R-:W-:Y:S01]  /*18b0*/  ULOP3.LUT UR36, UR36, 0x3fff, URZ, 0xc0, !UPT ;  /* 0x00003fff24247892 */ /* 0x000fe2000f8ec03f */
[----:B------:R-:W-:Y:S01]  /*18c0*/  IMAD.U32 R13, RZ, RZ, UR17 ;  /* 0x00000011ff0d7e24 */ /* 0x000fe2000f8e00ff */
[----:B------:R-:W-:Y:S01]  /*18d0*/  UMOV UR16, UR5 ;  /* 0x0000000500107c82 */ /* 0x000fe20008000000 */
[----:B------:R-:W-:Y:S01]  /*18e0*/  UMOV UR9, UR17 ;  /* 0x0000001100097c82 */ /* 0x000fe20008000000 */
[----:B------:R-:W-:Y:S01]  /*18f0*/  ULOP3.LUT UR4, UR36, 0x10000, URZ, 0xfc, !UPT ;  /* 0x0001000024047892 */ /* 0x000fe2000f8efc3f */
[----:B------:R-:W-:Y:S01]  /*1900*/  IMAD.U32 R12, RZ, RZ, UR16 ;  /* 0x00000010ff0c7e24 */ /* 0x000fe2000f8e00ff */
[----:B------:R-:W-:Y:S01]  /*1910*/  UMOV UR8, UR16 ;  /* 0x0000001000087c82 */ /* 0x000fe20008000000 */
[----:B------:R-:W-:Y:S01]  /*1920*/  UMOV UR11, 0x40000040 ;  /* 0x40000040000b7882 */ /* 0x000fe20000000000 */
[----:B------:R-:W-:Y:S01]  /*1930*/  UMOV UR12, UR16 ;  /* 0x00000010000c7c82 */ /* 0x000fe20008000000 */
[----:B------:R-:W-:Y:S01]  /*1940*/  UMOV UR13, UR17 ;  /* 0x00000011000d7c82 */ /* 0x000fe20008000000 */
[----:B------:R-:W-:Y:S01]  /*1950*/  IMAD.U32 R15, RZ, RZ, UR4 ;  /* 0x00000004ff0f7e24 */ /* 0x000fe2000f8e00ff */
[----:B------:R-:W-:Y:S01]  /*1960*/  UIMAD UR4, UR60, 0xa00, UR4 ;  /* 0x00000a003c0478a4 */ /* 0x000fe2000f8e0204 */
[----:B------:R-:W-:Y:S01]  /*1970*/  UMOV UR15, 0x40000040 ;  /* 0x40000040000f7882 */ /* 0x000fe20000000000 */
[----:B------:R-:W-:-:S02]  /*1980*/  UMOV UR23, 0x40000040 ;  /* 0x4000004000177882 */ /* 0x000fc40000000000 */
[----:B------:R-:W-:Y:S02]  /*1990*/  UIADD3 UR10, UR4, 0x80, URZ ;  /* 0x00000080040a7890 */ /* 0x000fe4000fffe03f */
[----:B------:R-:W-:Y:S02]  /*19a0*/  UIADD3 UR14, UR4, 0x100, URZ ;  /* 0x00000100040e7890 */ /* 0x000fe4000fffe03f */
[----:B------:R-:W-:Y:S01]  /*19b0*/  UMOV UR18, UR4 ;  /* 0x0000000400127c82 */ /* 0x000fe20008000000 */
[----:B------:R-:W-:Y:S01]  /*19c0*/  UIADD3 UR6, UR4, 0x180, URZ ;  /* 0x0000018004067890 */ /* 0x000fe2000fffe03f */
[----:B------:R-:W-:Y:S01]  /*19d0*/  HGMMA.64x16x16.F32.BF16 R56, gdesc[UR16], RZ, !UPT, gsb0 ;  /* 0x00200000103879f0 */ /* 0x000fe2000c0018ff */
[----:B------:R-:W-:Y:S01]  /*19e0*/  UIADD3 UR7, UR4, 0x200, URZ ;  /* 0x0000020004077890 */ /* 0x000fe2000fffe03f */
[----:B------:R-:W-:Y:S01]  /*19f0*/  UMOV UR19, 0x40000040 ;  /* 0x4000004000137882 */ /* 0x000fe20000000000 */
[----:B------:R-:W-:Y:S02]  /*1a00*/  UIADD3 UR22, UR4, 0x382, URZ ;  /* 0x0000038204167890 */ /* 0x000fe4000fffe03f */
[----:B------:R-:W-:Y:S01]  /*1a10*/  UIADD3 UR26, UR4, 0x384, URZ ;  /* 0x00000384041a7890 */ /* 0x000fe2000fffe03f */
[----:B------:R-:W-:Y:S01]  /*1a20*/  UMOV UR27, 0x40000040 ;  /* 0x40000040001b7882 */ /* 0x000fe20000000000 */
        /* <DEDUP_REMOVED lines=16> */
[----:B------:R-:W-:-:S02]  /*1b30*/  WARPGROUP.DEPBAR.LE gsb0, 0x0 ;  /* 0x00008000000079c5 */ /* 0x000fc40000010000 */
[----:B------:R-:W-:-:S06]  /*1b40*/  WARPGROUP.ARRIVE ;  /* 0x00000000000079c5 */ /* 0x000fcc0000000000 */
[----:B------:R-:W-:Y:S01]  /*1b50*/  HGMMA.64x16x16.F32.BF16 R48, gdesc[UR8], RZ, !UPT, gsb0 ;  /* 0x00200000083079f0 */ /* 0x000fe2000c0018ff */
[----:B------:R-:W-:Y:S01]  /*1b60*/  UMOV UR8, UR16 ;  /* 0x0000001000087c82 */ /* 0x000fe20008000000 */
[----:B------:R-:W-:Y:S01]  /*1b70*/  UMOV UR9, UR17 ;  /* 0x0000001100097c82 */ /* 0x000fe20008000000 */
[----:B------:R-:W-:Y:S01]  /*1b80*/  UMOV UR10, UR6 ;  /* 0x00000006000a7c82 */ /* 0x000fe20008000000 */
[----:B------:R-:W-:Y:S01]  /*1b90*/  UMOV UR11, 0x40000040 ;  /* 0x40000040000b7882 */ /* 0x000fe20000000000 */
[----:B------:R-:W-:Y:S01]  /*1ba0*/  UIADD3 UR6, UR5, 0x2, URZ ;  /* 0x0000000205067890 */ /* 0x000fe2000fffe03f */
[----:B------:R-:W-:Y:S02]  /*1bb0*/  WARPGROUP.DEPBAR.LE gsb0, 0x0 ;  /* 0x00008000000079c5 */ /* 0x000fe40000010000 */
[----:B------:R-:W-:-:S06]  /*1bc0*/  WARPGROUP.ARRIVE ;  /* 0x00000000000079c5 */ /* 0x000fcc0000000000 */
[----:B------:R-:W-:Y:S01]  /*1bd0*/  HGMMA.64x16x16.F32.BF16 R40, gdesc[UR12], RZ, !UPT, gsb0 ;  /* 0x002000000c2879f0 */ /* 0x000fe2000c0018ff */
[----:B------:R-:W-:Y:S01]  /*1be0*/  UIADD3 UR14, UR4, 0x102, URZ ;  /* 0x00000102040e7890 */ /* 0x000fe2000fffe03f */
[----:B------:R-:W-:Y:S01]  /*1bf0*/  UMOV UR15, 0x40000040 ;  /* 0x40000040000f7882 */ /* 0x000fe20000000000 */
[----:B------:R-:W-:Y:S02]  /*1c00*/  WARPGROUP.DEPBAR.LE gsb0, 0x0 ;  /* 0x00008000000079c5 */ /* 0x000fe40000010000 */
[----:B------:R-:W-:-:S06]  /*1c10*/  WARPGROUP.ARRIVE ;  /* 0x00000000000079c5 */ /* 0x000fcc0000000000 */
[----:B------:R-:W-:Y:S01]  /*1c20*/  HGMMA.64x16x16.F32.BF16 R32, gdesc[UR8], RZ, !UPT, gsb0 ;  /* 0x00200000082079f0 */ /* 0x000fe2000c0018ff */
[----:B------:R-:W-:Y:S01]  /*1c30*/  UMOV UR8, UR16 ;  /* 0x0000001000087c82 */ /* 0x000fe20008000000 */
[----:B------:R-:W-:Y:S01]  /*1c40*/  UMOV UR9, UR17 ;  /* 0x0000001100097c82 */ /* 0x000fe20008000000 */
[----:B------:R-:W-:Y:S01]  /*1c50*/  UMOV UR10, UR7 ;  /* 0x00000007000a7c82 */ /* 0x000fe20008000000 */
[----:B------:R-:W-:Y:S01]  /*1c60*/  UMOV UR11, 0x40000040 ;  /* 0x40000040000b7882 */ /* 0x000fe20000000000 */
[----:B------:R-:W-:Y:S01]  /*1c70*/  UMOV UR16, UR6 ;  /* 0x0000000600107c82 */ /* 0x000fe20008000000 */
[----:B------:R-:W-:Y:S01]  /*1c80*/  UIADD3 UR6, UR4, 0x2, URZ ;  /* 0x0000000204067890 */ /* 0x000fe2000fffe03f */
[----:B------:R-:W-:Y:S01]  /*1c90*/  IMAD.U32 R10, RZ, RZ, UR16 ;  /* 0x00000010ff0a7e24 */ /* 0x000fe2000f8e00ff */
[----:B------:R-:W-:Y:S01]  /*1ca0*/  UMOV UR17, 0x40000040 ;  /* 0x4000004000117882 */ /* 0x000fe20000000000 */
[----:B------:R-:W-:Y:S01]  /*1cb0*/  UMOV UR12, UR16 ;  /* 0x00000010000c7c82 */ /* 0x000fe20008000000 */
[----:B------:R-:W-:Y:S01]  /*1cc0*/  UMOV UR13, UR17 ;  /* 0x00000011000d7c82 */ /* 0x000fe20008000000 */
[----:B------:R-:W-:Y:S01]  /*1cd0*/  UIADD3 UR7, UR4, 0x202, URZ ;  /* 0x0000020204077890 */ /* 0x000fe2000fffe03f */
[----:B------:R-:W-:Y:S01]  /*1ce0*/  IMAD.U32 R11, RZ, RZ, UR17 ;  /* 0x00000011ff0b7e24 */ /* 0x000fe2000f8e00ff */
[----:B------:R-:W-:Y:S01]  /*1cf0*/  UMOV UR18, UR6 ;  /* 0x0000000600127c82 */ /* 0x000fe20008000000 */
[----:B------:R-:W-:Y:S01]  /*1d00*/  UIADD3 UR6, UR4, 0x182, URZ ;  /* 0x0000018204067890 */ /* 0x000fe2000fffe03f */
[----:B------:R-:W-:-:S02]  /*1d10*/  WARPGROUP.DEPBAR.LE gsb0, 0x0 ;  /* 0x00008000000079c5 */ /* 0x000fc40000010000 */
        /* <DEDUP_REMOVED lines=9> */
[----:B------:R-:W-:Y:S02]  /*1db0*/  UMOV UR19, 0x40000040 ;  /* 0x4000004000137882 */ /* 0x000fe40000000000 */
        /* <DEDUP_REMOVED lines=66> */
[----:B------:R-:W-:Y:S02]  /*21e0*/  UIADD3 UR8, UR5, 0x6, URZ ;  /* 0x0000000605087890 */ /* 0x000fe4000fffe03f */
[----:B------:R-:W-:Y:S01]  /*21f0*/  UIADD3 UR10, UR4, 0x6, URZ ;  /* 0x00000006040a7890 */ /* 0x000fe2000fffe03f */
[----:B------:R-:W-:Y:S01]  /*2200*/  UMOV UR9, 0x40000040 ;  /* 0x4000004000097882 */ /* 0x000fe20000000000 */
[----:B------:R-:W-:Y:S01]  /*2210*/  UMOV UR11, 0x40000040 ;  /* 0x40000040000b7882 */ /* 0x000fe20000000000 */
        /* <DEDUP_REMOVED lines=23> */
[----:B01----:R-:W-:Y:S02]  /*2390*/  MOV R3, UR12 ;  /* 0x0000000c00037c02 */ /* 0x003fe40008000f00 */
[----:B------:R-:W-:Y:S01]  /*23a0*/  MOV R2, UR13 ;  /* 0x0000000d00027c02 */ /* 0x000fe20008000f00 */
[----:B------:R-:W-:-:S02]  /*23b0*/  WARPGROUP.DEPBAR.LE gsb0, 0x0 ;  /* 0x00008000000079c5 */ /* 0x000fc40000010000 */
        /* <DEDUP_REMOVED lines=30> */
[----:B------:R-:W-:Y:S02]  /*25a0*/  MOV R4, UR17 ;  /* 0x0000001100047c02 */ /* 0x000fe40008000f00 */
        /* <DEDUP_REMOVED lines=10> */
[----:B------:R-:W-:Y:S01]  /*2650*/  UMOV UR13, 0x40000040 ;  /* 0x40000040000d7882 */ /* 0x000fe20000000000 */
[----:B------:R-:W-:Y:S01]  /*2660*/  UMOV UR15, 0x40000040 ;  /* 0x40000040000f7882 */ /* 0x000fe20000000000 */
[----:B------:R-:W-:Y:S01]  /*2670*/  IMAD.U32 R7, RZ, RZ, UR13 ;  /* 0x0000000dff077e24 */ /* 0x000fe2000f8e00ff */
        /* <DEDUP_REMOVED lines=257> */
[----:B------:R-:W-:-:S07]  /*3690*/  UIADD3 UR5, UR5, 0xc06, URZ ;  /* 0x00000c0605057890 */ /* 0x000fce000fffe03f */
[----:B------:R-:W-:Y:S01]  /*36a0*/  UMOV UR12, UR5 ;  /* 0x00000005000c7c82 */ /* 0x000fe20008000000 */
[----:B------:R-:W-:Y:S01]  /*36b0*/  UIADD3 UR5, UR4, 0x786, URZ ;  /* 0x0000078604057890 */ /* 0x000fe2000fffe03f */
[----:B------:R-:W-:Y:S01]  /*36c0*/  IMAD.U32 R6, RZ, RZ, UR12 ;  /* 0x0000000cff067e24 */ /* 0x000fe2000f8e00ff */
[----:B------:R-:W-:-:S05]  /*36d0*/  UMOV UR16, UR12 ;  /* 0x0000000c00107c82 */ /* 0x000fca0008000000 */
        /* <DEDUP_REMOVED lines=40> */
[----:B------:R-:W-:-:S07]  /*3960*/  UIADD3 UR7, UR4, 0x806, URZ ;  /* 0x0000080604077890 */ /* 0x000fce000fffe03f */
        /* <DEDUP_REMOVED lines=11> */
[----:B------:R-:W-:Y:S01]  /*3a20*/  UMOV UR5, UR15 ;  /* 0x0000000f00057c82 */ /* 0x000fe20008000000 */
[----:B------:R-:W-:Y:S02]  /*3a30*/  R2UR UR13, R2 ;  /* 0x00000000020d72ca */ /* 0x000fe400000e0000 */
[----:B------:R-:W-:Y:S01]  /*3a40*/  R2UR UR12, R3 ;  /* 0x00000000030c72ca */ /* 0x000fe200000e0000 */
[----:B------:R-:W-:Y:S02]  /*3a50*/  WARPGROUP.DEPBAR.LE gsb0, 0x0 ;  /* 0x00008000000079c5 */ /* 0x000fe40000010000 */
[----:B------:R-:W-:-:S06]  /*3a60*/  WARPGROUP.ARRIVE ;  /* 0x00000000000079c5 */ /* 0x000fcc0000000000 */
[----:B------:R-:W-:Y:S01]  /*3a70*/  HGMMA.64x16x16.F32.BF16 R48, gdesc[UR16], R48, gsb0 ;  /* 0x00200000103079f0 */ /* 0x000fe20008001830 */
[----:B------:R-:W-:Y:S02]  /*3a80*/  R2UR UR17, R4 ;  /* 0x00000000041172ca */ /* 0x000fe400000e0000 */
[----:B------:R-:W-:Y:S01]  /*3a90*/  R2UR UR16, R5 ;  /* 0x00000000051072ca */ /* 0x000fe200000e0000 */
        /* <DEDUP_REMOVED lines=16> */
.L_x_201:
[----:B------:R-:W-:Y:S01]  /*3ba0*/  R2UR UR4, R152 ;  /* 0x00000000980472ca */ /* 0x000fe200000e0000 */
[----:B------:R-:W-:Y:S01]  /*3bb0*/  VIADD R2, R227, UR61 ;  /* 0x0000003de3027c36 */ /* 0x000fe20008000000 */
[----:B------:R-:W-:Y:S01]  /*3bc0*/  ULDC UR5, c[0x0][0x988] ;  /* 0x0002620000057ab9 */ /* 0x000fe20000000800 */
[----:B------:R-:W-:Y:S01]  /*3bd0*/  P2R R21, PR, RZ, 0x1 ;  /* 0x00000001ff157803 */ /* 0x000fe20000000000 */
[----:B------:R-:W-:Y:S01]  /*3be0*/  UISETP.GE.AND UP0, UPT, UR61, 0x51, UPT ;  /* 0x000000513d00788c */ /* 0x000fe2000bf06270 */
[----:B------:R-:W-:Y:S02]  /*3bf0*/  CS2R R150, SRZ ;  /* 0x0000000000967805 */ /* 0x000fe4000001ff00 */
[----:B------:R-:W-:Y:S02]  /*3c00*/  CS2R R148, SRZ ;  /* 0x0000000000947805 */ /* 0x000fe4000001ff00 */
[----:B------:R-:W-:Y:S02]  /*3c10*/  CS2R R146, SRZ ;  /* 0x0000000000927805 */ /* 0x000fe4000001ff00 */
[----:B------:R-:W-:-:S02]  /*3c20*/  CS2R R144, SRZ ;  /* 0x0000000000907805 */ /* 0x000fc4000001ff00 */
[----:B------:R-:W-:Y:S02]  /*3c30*/  CS2R R142, SRZ ;  /* 0x00000000008e7805 */ /* 0x000fe4000001ff00 */
[----:B------:R-:W-:Y:S02]  /*3c40*/  CS2R R140, SRZ ;  /* 0x00000000008c7805 */ /* 0x000fe4000001ff00 */
[----:B------:R-:W-:Y:S02]  /*3c50*/  CS2R R138, SRZ ;  /* 0x00000000008a7805 */ /* 0x000fe4000001ff00 */
[----:B------:R-:W-:Y:S01]  /*3c60*/  CS2R R136, SRZ ;  /* 0x0000000000887805 */ /* 0x000fe2000001ff00 */
[----:B------:R-:W-:Y:S01]  /*3c70*/  IMAD.U32 R3, RZ, RZ, UR4 ;  /* 0x00000004ff037e24 */ /* 0x000fe2000f8e00ff */
[----:B------:R-:W-:Y:S02]  /*3c80*/  CS2R R134, SRZ ;  /* 0x0000000000867805 */ /* 0x000fe4000001ff00 */
[----:B------:R-:W-:-:S02]  /*3c90*/  CS2R R132, SRZ ;  /* 0x0000000000847805 */ /* 0x000fc4000001ff00 */
[----:B------:R-:W-:Y:S01]  /*3ca0*/  CS2R R130, SRZ ;  /* 0x0000000000827805 */ /* 0x000fe2000001ff00 */
[----:B------:R-:W-:Y:S01]  /*3cb0*/  IMAD R2, R3, -0x50, R2 ;  /* 0xffffffb003027824 */ /* 0x000fe200078e0202 */
[----:B------:R-:W-:Y:S02]  /*3cc0*/  CS2R R128, SRZ ;  /* 0x0000000000807805 */ /* 0x000fe4000001ff00 */
[----:B------:R-:W-:Y:S02]  /*3cd0*/  CS2R R126, SRZ ;  /* 0x00000000007e7805 */ /* 0x000fe4000001ff00 */
[----:B------:R-:W-:Y:S02]  /*3ce0*/  CS2R R124, SRZ ;  /* 0x00000000007c7805 */ /* 0x000fe4000001ff00 */
[----:B------:R-:W-:Y:S02]  /*3cf0*/  CS2R R122, SRZ ;  /* 0x00000000007a7805 */ /* 0x000fe4000001ff00 */
[----:B------:R-:W-:-:S02]  /*3d00*/  ISETP.GT.AND P2, PT, R2, RZ, PT ;  /* 0x000000ff0200720c */ /* 0x000fc40003f44270 */
[----:B------:R-:W-:Y:S02]  /*3d10*/  CS2R R120, SRZ ;  /* 0x0000000000787805 */ /* 0x000fe4000001ff00 */
[C---:B------:R-:W-:Y:S02]  /*3d20*/  ISETP.GT.AND P1, PT, R2.reuse, 0x1, PT ;  /* 0x000000010200780c */ /* 0x040fe40003f24270 */
[----:B------:R-:W-:Y:S02]  /*3d30*/  CS2R R118, SRZ ;  /* 0x0000000000767805 */ /* 0x000fe4000001ff00 */
[----:B------:R-:W-:Y:S02]  /*3d40*/  ISETP.GT.AND P6, PT, R2, 0x8, PT ;  /* 0x000000080200780c */ /* 0x000fe40003fc4270 */
[----:B------:R-:W-:Y:S02]  /*3d50*/  CS2R R116, SRZ ;  /* 0x0000000000747805 */ /* 0x000fe4000001ff00 */
[----:B------:R-:W-:-:S02]  /*3d60*/  FSEL R56, R56, -INF , P2 ;  /* 0xff80000038387808 */ /* 0x000fc40001000000 */
[----:B------:R-:W-:Y:S02]  /*3d70*/  CS2R R114, SRZ ;  /* 0x0000000000727805 */ /* 0x000fe4000001ff00 */
[----:B------:R-:W-:Y:S02]  /*3d80*/  FSEL R57, R57, -INF , P1 ;  /* 0xff80000039397808 */ /* 0x000fe40000800000 */
[----:B------:R-:W-:Y:S02]  /*3d90*/  CS2R R112, SRZ ;  /* 0x0000000000707805 */ /* 0x000fe4000001ff00 */
[----:B------:R-:W-:Y:S02]  /*3da0*/  ISETP.GT.AND P5, PT, R2, 0x9, PT ;  /* 0x000000090200780c */ /* 0x000fe40003fa4270 */
[----:B------:R-:W-:Y:S02]  /*3db0*/  CS2R R110, SRZ ;  /* 0x00000000006e7805 */ /* 0x000fe4000001ff00 */
[----:B------:R-:W-:-:S02]  /*3dc0*/  FSEL R60, R60, -INF , P6 ;  /* 0xff8000003c3c7808 */ /* 0x000fc40003000000 */
[----:B------:R-:W-:Y:S02]  /*3dd0*/  CS2R R108, SRZ ;  /* 0x00000000006c7805 */ /* 0x000fe4000001ff00 */
[----:B------:R-:W-:Y:S02]  /*3de0*/  FMNMX.FTZ R3, R56, R57, !PT ;  /* 0x0000003938037209 */ /* 0x000fe40007810000 */
        /* <DEDUP_REMOVED lines=13> */
[----:B------:R-:W-:Y:S02]  /*3ec0*/  FSEL R58, R58, -INF , P2 ;  /* 0xff8000003a3a7808 */ /* 0x000fe40001000000 */
[----:B------:R-:W-:Y:S02]  /*3ed0*/  CS2R R92, SRZ ;  /* 0x00000000005c7805 */ /* 0x000fe4000001ff00 */
[----:B------:R-:W-:-:S02]  /*3ee0*/  ISETP.GT.AND P2, PT, R2, 0x18, PT ;  /* 0x000000180200780c */ /* 0x000fc40003f44270 */
[----:B------:R-:W-:Y:S02]  /*3ef0*/  CS2R R90, SRZ ;  /* 0x00000000005a7805 */ /* 0x000fe4000001ff00 */
[----:B------:R-:W-:Y:S02]  /*3f00*/  FSEL R49, R49, -INF , P3 ;  /* 0xff80000031317808 */ /* 0x000fe40001800000 */
[----:B------:R-:W-:Y:S02]  /*3f10*/  CS2R R88, SRZ ;  /* 0x0000000000587805 */ /* 0x000fe4000001ff00 */
[----:B------:R-:W-:Y:S02]  /*3f20*/  FMNMX.FTZ R4, R48, R3, !PT ;  /* 0x0000000330047209 */ /* 0x000fe40007810000 */
[----:B------:R-:W-:Y:S02]  /*3f30*/  CS2R R86, SRZ ;  /* 0x0000000000567805 */ /* 0x000fe4000001ff00 */
[----:B------:R-:W-:-:S02]  /*3f40*/  FSEL R59, R59, -INF , P1 ;  /* 0xff8000003b3b7808 */ /* 0x000fc40000800000 */
[----:B------:R-:W-:Y:S02]  /*3f50*/  CS2R R84, SRZ ;  /* 0x0000000000547805 */ /* 0x000fe4000001ff00 */
[----:B------:R-:W-:Y:S02]  /*3f60*/  ISETP.GT.AND P1, PT, R2, 0x19, PT ;  /* 0x000000190200780c */ /* 0x000fe40003f24270 */
[----:B------:R-:W-:Y:S02]  /*3f70*/  CS2R R82, SRZ ;  /* 0x0000000000527805 */ /* 0x000fe4000001ff00 */
[----:B------:R-:W-:Y:S02]  /*3f80*/  FSEL R52, R52, -INF , P2 ;  /* 0xff80000034347808 */ /* 0x000fe40001000000 */
[----:B------:R-:W-:Y:S02]  /*3f90*/  CS2R R80, SRZ ;  /* 0x0000000000507805 */ /* 0x000fe4000001ff00 */
[----:B------:R-:W-:-:S02]  /*3fa0*/  FMNMX.FTZ R3, R49, R4, !PT ;  /* 0x0000000431037209 */ /* 0x000fc40007810000 */
        /* <DEDUP_REMOVED lines=16> */
[----:B------:R-:W-:Y:S02]  /*40b0*/  FSEL R50, R50, -INF , P4 ;  /* 0xff80000032327808 */ /* 0x000fe40002000000 */
[----:B------:R-:W-:-:S02]  /*40c0*/  ISETP.GT.AND P4, PT, R2, 0x28, PT ;  /* 0x000000280200780c */ /* 0x000fc40003f84270 */
[----:B------:R-:W-:Y:S02]  /*40d0*/  FSEL R41, R41, -INF , P5 ;  /* 0xff80000029297808 */ /* 0x000fe40002800000 */
[----:B------:R-:W-:Y:S02]  /*40e0*/  FMNMX.FTZ R4, R40, R3, !PT ;  /* 0x0000000328047209 */ /* 0x000fe40007810000 */
[----:B------:R-:W-:Y:S02]  /*40f0*/  FSEL R51, R51, -INF , P3 ;  /* 0xff80000033337808 */ /* 0x000fe40001800000 */
[----:B------:R-:W-:Y:S02]  /*4100*/  ISETP.GT.AND P3, PT, R2, 0x29, PT ;  /* 0x000000290200780c */ /* 0x000fe40003f64270 */
[----:B------:R-:W-:Y:S02]  /*4110*/  FSEL R44, R44, -INF , P4 ;  /* 0xff8000002c2c7808 */ /* 0x000fe40002000000 */
[----:B------:R-:W-:-:S02]  /*4120*/  FMNMX.FTZ R3, R41, R4, !PT ;  /* 0x0000000429037209 */ /* 0x000fc40007810000 */
[----:B------:R-:W-:Y:S02]  /*4130*/  FSEL R54, R54, -INF , P2 ;  /* 0xff80000036367808 */ /* 0x000fe40001000000 */
[----:B------:R-:W-:Y:S02]  /*4140*/  ISETP.GT.AND P2, PT, R2, 0x30, PT ;  /* 0x000000300200780c */ /* 0x000fe40003f44270 */
[----:B------:R-:W-:Y:S02]  /*4150*/  FSEL R45, R45, -INF , P3 ;  /* 0xff8000002d2d7808 */ /* 0x000fe40001800000 */
        /* <DEDUP_REMOVED lines=30> */
[----:B------:R-:W-:Y:S02]  /*4340*/  FMNMX.FTZ R2, R28, R3, !PT ;  /* 0x000000031c027209 */ /* 0x000fe40007810000 */
[----:B------:R-:W-:Y:S02]  /*4350*/  FSEL R38, R38, -INF , P6 ;  /* 0xff80000026267808 */ /* 0x000fe40003000000 */
[----:B------:R-:W-:-:S02]  /*4360*/  FMNMX.FTZ R5, R29, R2, !PT ;  /* 0x000000021d057209 */ /* 0x000fc40007810000 */
[----:B------:R-:W-:Y:S02]  /*4370*/  FSEL R39, R39, -INF , P5 ;  /* 0xff80000027277808 */ /* 0x000fe40002800000 */
[----:B------:R-:W-:Y:S01]  /*4380*/  FSEL R26, R26, -INF , P4 ;  /* 0xff8000001a1a7808 */ /* 0x000fe20002000000 */
[----:B------:R-:W0:Y:S01]  /*4390*/  SHFL.BFLY PT, R2, R5, 0x2, 0x1f ;  /* 0x0c401f0005027f89 */ /* 0x000e2200000e0000 */
[----:B------:R-:W-:Y:S02]  /*43a0*/  FSEL R27, R27, -INF , P3 ;  /* 0xff8000001b1b7808 */ /* 0x000fe40001800000 */
[----:B------:R-:W-:Y:S02]  /*43b0*/  FSEL R30, R30, -INF , P2 ;  /* 0xff8000001e1e7808 */ /* 0x000fe40001000000 */
[----:B------:R-:W-:Y:S02]  /*43c0*/  FSEL R31, R31, -INF , P1 ;  /* 0xff8000001f1f7808 */ /* 0x000fe40000800000 */
[----:B0-----:R-:W-:-:S05]  /*43d0*/  FMNMX.FTZ R14, R5, R2, !PT ;  /* 0x00000002050e7209 */ /* 0x001fca0007810000 */
[----:B------:R-:W0:Y:S02]  /*43e0*/  SHFL.BFLY PT, R3, R14, 0x1, 0x1f ;  /* 0x0c201f000e037f89 */ /* 0x000e2400000e0000 */
[----:B0-----:R-:W-:Y:S02]  /*43f0*/  FMNMX.FTZ R4, R14, R3, !PT ;  /* 0x000000030e047209 */ /* 0x001fe40007810000 */
        /* <DEDUP_REMOVED lines=20> */
[----:B------:R-:W0:Y:S01]  /*4540*/  MUFU.EX2 R57, R57 ;  /* 0x0000003900397308 */ /* 0x000e220000000800 */
        /* <DEDUP_REMOVED lines=16> */
[----:B0-----:R-:W-:Y:S01]  /*4650*/  FADD.FTZ R21, R56, R57 ;  /* 0x0000003938157221 */ /* 0x001fe20000010000 */
[----:B------:R-:W-:Y:S01]  /*4660*/  FFMA.FTZ R20, R29, UR5, -R20 ;  /* 0x000000051d147c23 */ /* 0x000fe20008010814 */
[----:B------:R-:W-:-:S02]  /*4670*/  FMNMX.FTZ R3, R47, R2, !PT ;  /* 0x000000022f037209 */ /* 0x000fc40007810000 */
[----:B------:R-:W-:Y:S02]  /*4680*/  F2FP.BF16.F32.PACK_AB R208, R57, R56 ;  /* 0x0000003839d0723e */ /* 0x000fe400000010ff */
[----:B------:R-:W-:Y:S02]  /*4690*/  CS2R R56, SRZ ;  /* 0x0000000000387805 */ /* 0x000fe4000001ff00 */
[----:B------:R-:W-:Y:S01]  /*46a0*/  FMNMX.FTZ R2, R34, R3, !PT ;  /* 0x0000000322027209 */ /* 0x000fe20007810000 */
[----:B------:R-:W0:Y:S01]  /*46b0*/  MUFU.EX2 R48, R48 ;  /* 0x0000003000307308 */ /* 0x000e220000000800 */
[----:B-1----:R-:W-:Y:S02]  /*46c0*/  FADD.FTZ R14, R60, R21 ;  /* 0x000000153c0e7221 */ /* 0x002fe40000010000 */
[----:B------:R-:W-:-:S04]  /*46d0*/  FMNMX.FTZ R3, R35, R2, !PT ;  /* 0x0000000223037209 */ /* 0x000fc80007810000 */
[----:B------:R-:W-:Y:S01]  /*46e0*/  FMNMX.FTZ R2, R38, R3, !PT ;  /* 0x0000000326027209 */ /* 0x000fe20007810000 */
[----:B------:R-:W1:Y:S01]  /*46f0*/  MUFU.EX2 R49, R49 ;  /* 0x0000003100317308 */ /* 0x000e620000000800 */
[C---:B--2---:R-:W-:Y:S01]  /*4700*/  FADD.FTZ R21, R61.reuse, R14 ;  /* 0x0000000e3d157221 */ /* 0x044fe20000010000 */
[----:B------:R-:W-:Y:S02]  /*4710*/  F2FP.BF16.F32.PACK_AB R210, R61, R60 ;  /* 0x0000003c3dd2723e */ /* 0x000fe400000010ff */
[----:B------:R-:W-:Y:S02]  /*4720*/  CS2R R60, SRZ ;  /* 0x00000000003c7805 */ /* 0x000fe4000001ff00 */
[----:B------:R-:W-:-:S04]  /*4730*/  FMNMX.FTZ R3, R39, R2, !PT ;  /* 0x0000000227037209 */ /* 0x000fc80007810000 */
[----:B------:R-:W-:Y:S01]  /*4740*/  FMNMX.FTZ R2, R26, R3, !PT ;  /* 0x000000031a027209 */ /* 0x000fe20007810000 */
[----:B------:R-:W-:Y:S01]  /*4750*/  MUFU.EX2 R52, R52 ;  /* 0x0000003400347308 */ /* 0x000fe20000000800 */
[----:B0-----:R-:W-:Y:S02]  /*4760*/  FADD.FTZ R14, R48, R21 ;  /* 0x00000015300e7221 */ /* 0x001fe40000010000 */
[----:B------:R-:W-:-:S04]  /*4770*/  FMNMX.FTZ R3, R27, R2, !PT ;  /* 0x000000021b037209 */ /* 0x000fc80007810000 */
[----:B------:R-:W-:Y:S01]  /*4780*/  FMNMX.FTZ R2, R30, R3, !PT ;  /* 0x000000031e027209 */ /* 0x000fe20007810000 */
[----:B------:R-:W0:Y:S01]  /*4790*/  MUFU.EX2 R53, R53 ;  /* 0x0000003500357308 */ /* 0x000e220000000800 */
[C---:B-1----:R-:W-:Y:S01]  /*47a0*/  FADD.FTZ R29, R49.reuse, R14 ;  /* 0x0000000e311d7221 */ /* 0x042fe20000010000 */
[----:B------:R-:W-:Y:S02]  /*47b0*/  F2FP.BF16.F32.PACK_AB R204, R49, R48 ;  /* 0x0000003031cc723e */ /* 0x000fe400000010ff */
[----:B------:R-:W-:Y:S02]  /*47c0*/  CS2R R48, SRZ ;  /* 0x0000000000307805 */ /* 0x000fe4000001ff00 */
[----:B------:R-:W-:Y:S02]  /*47d0*/  FMNMX.FTZ R2, R31, R2, !PT ;  /* 0x000000021f027209 */ /* 0x000fe40007810000 */
[----:B------:R-:W-:Y:S03]  /*47e0*/  MUFU.EX2 R40, R40 ;  /* 0x0000002800287308 */ /* 0x000fe60000000800 */
[----:B------:R-:W1:Y:S05]  /*47f0*/  SHFL.BFLY PT, R3, R2, 0x2, 0x1f ;  /* 0x0c401f0002037f89 */ /* 0x000e6a00000e0000 */
[----:B------:R-:W2:Y:S01]  /*4800*/  MUFU.EX2 R41, R41 ;  /* 0x0000002900297308 */ /* 0x000ea20000000800 */
[----:B0-----:R-:W-:-:S07]  /*4810*/  F2FP.BF16.F32.PACK_AB R206, R53, R52 ;  /* 0x0000003435ce723e */ /* 0x001fce00000010ff */
[----:B------:R-:W-:Y:S08]  /*4820*/  MUFU.EX2 R44, R44 ;  /* 0x0000002c002c7308 */ /* 0x000ff00000000800 */
[----:B------:R-:W0:Y:S01]  /*4830*/  MUFU.EX2 R45, R45 ;  /* 0x0000002d002d7308 */ /* 0x000e220000000800 */
[----:B-1----:R-:W-:Y:S02]  /*4840*/  FMNMX.FTZ R5, R2, R3, !PT ;  /* 0x0000000302057209 */ /* 0x002fe40007810000 */
[----:B--2---:R-:W-:-:S03]  /*4850*/  F2FP.BF16.F32.PACK_AB R200, R41, R40 ;  /* 0x0000002829c8723e */ /* 0x004fc600000010ff */
[----:B------:R-:W1:Y:S02]  /*4860*/  SHFL.BFLY PT, R2, R5, 0x1, 0x1f ;  /* 0x0c201f0005027f89 */ /* 0x000e6400000e0000 */
[----:B------:R-:W-:Y:S08]  /*4870*/  MUFU.EX2 R32, R32 ;  /* 0x0000002000207308 */ /* 0x000ff00000000800 */
[----:B------:R-:W2:Y:S01]  /*4880*/  MUFU.EX2 R33, R33 ;  /* 0x0000002100217308 */ /* 0x000ea20000000800 */
[----:B0-----:R-:W-:-:S07]  /*4890*/  F2FP.BF16.F32.PACK_AB R202, R45, R44 ;  /* 0x0000002c2dca723e */ /* 0x001fce00000010ff */
[----:B------:R-:W-:Y:S01]  /*48a0*/  MUFU.EX2 R36, R36 ;  /* 0x0000002400247308 */ /* 0x000fe20000000800 */
[----:B-1----:R-:W-:-:S07]  /*48b0*/  FMNMX.FTZ R3, R5, R2, !PT ;  /* 0x0000000205037209 */ /* 0x002fce0007810000 */
[----:B------:R0:W-:Y:S01]  /*48c0*/  MUFU.EX2 R5, R20 ;  /* 0x0000001400057308 */ /* 0x0001e20000000800 */
[----:B--2---:R-:W-:Y:S01]  /*48d0*/  F2FP.BF16.F32.PACK_AB R196, R33, R32 ;  /* 0x0000002021c4723e */ /* 0x004fe200000010ff */
[C---:B------:R-:W-:Y:S01]  /*48e0*/  FMUL.FTZ R2, R3.reuse, UR5 ;  /* 0x0000000503027c20 */ /* 0x040fe20008410000 */
[----:B------:R-:W-:-:S04]  /*48f0*/  FSETP.NEU.FTZ.AND P1, PT, R3, -INF , PT ;  /* 0xff8000000300780b */ /* 0x000fc80003f3d000 */
[----:B------:R-:W-:Y:S01]  /*4900*/  FSEL R2, R2, RZ, P1 ;  /* 0x000000ff02027208 */ /* 0x000fe20000800000 */
[----:B0-----:R-:W-:Y:S01]  /*4910*/  FADD.FTZ R20, R52, R29 ;  /* 0x0000001d34147221 */ /* 0x001fe20000010000 */
[----:B------:R-:W-:Y:S01]  /*4920*/  ISETP.NE.AND P1, PT, R19, RZ, PT ;  /* 0x000000ff1300720c */ /* 0x000fe20003f25270 */
[----:B------:R-:W-:Y:S02]  /*4930*/  MUFU.EX2 R37, R37 ;  /* 0x0000002500257308 */ /* 0x000fe40000000800 */
        /* <DEDUP_REMOVED lines=13> */
[----:B------:R-:W-:Y:S01]  /*4a10*/  @P1 VIADD R0, R0, 0x38840 ;  /* 0x0003884000001836 */ /* 0x000fe20000000000 */
[----:B------:R-:W0:Y:S01]  /*4a20*/  MUFU.EX2 R59, R59 ;  /* 0x0000003b003b7308 */ /* 0x000e220000000800 */
[----:B------:R-:W-:Y:S01]  /*4a30*/  FADD.FTZ R20, R40, R29 ;  /* 0x0000001d28147221 */ /* 0x000fe20000010000 */
[--C-:B------:R-:W-:Y:S01]  /*4a40*/  FFMA.FTZ R47, R47, UR5, -R2.reuse ;  /* 0x000000052f2f7c23 */ /* 0x100fe20008010802 */
[----:B------:R-:W-:Y:S01]  /*4a50*/  FFMA.FTZ R34, R34, UR5, -R2 ;  /* 0x0000000522227c23 */ /* 0x000fe20008010802 */
[----:B------:R-:W-:Y:S01]  /*4a60*/  @P1 PRMT R0, R23, 0x654, R0 ;  /* 0x0000065417001816 */ /* 0x000fe20000000000 */
[----:B------:R-:W-:Y:S01]  /*4a70*/  FADD.FTZ R29, R41, R20 ;  /* 0x00000014291d7221 */ /* 0x000fe20000010000 */
[--C-:B------:R-:W-:Y:S01]  /*4a80*/  FFMA.FTZ R35, R35, UR5, -R2.reuse ;  /* 0x0000000523237c23 */ /* 0x100fe20008010802 */
[--C-:B------:R-:W-:Y:S01]  /*4a90*/  FFMA.FTZ R38, R38, UR5, -R2.reuse ;  /* 0x0000000526267c23 */ /* 0x100fe20008010802 */
[----:B------:R-:W1:Y:S01]  /*4aa0*/  MUFU.EX2 R62, R62 ;  /* 0x0000003e003e7308 */ /* 0x000e620000000800 */
[----:B------:R2:W-:Y:S01]  /*4ab0*/  @P1 SYNCS.ARRIVE.TRANS64.RED.A1T0 RZ, [R0+URZ], RZ ;  /* 0x000000ff00ff19a7 */ /* 0x0005e2000810043f */
[--C-:B------:R-:W-:Y:S01]  /*4ac0*/  FFMA.FTZ R39, R39, UR5, -R2.reuse ;  /* 0x0000000527277c23 */ /* 0x100fe20008010802 */
[--C-:B------:R-:W-:Y:S01]  /*4ad0*/  FFMA.FTZ R26, R26, UR5, -R2.reuse ;  /* 0x000000051a1a7c23 */ /* 0x100fe20008010802 */
[--C-:B------:R-:W-:Y:S01]  /*4ae0*/  FFMA.FTZ R27, R27, UR5, -R2.reuse ;  /* 0x000000051b1b7c23 */ /* 0x100fe20008010802 */
[--C-:B------:R-:W-:Y:S01]  /*4af0*/  FFMA.FTZ R30, R30, UR5, -R2.reuse ;  /* 0x000000051e1e7c23 */ /* 0x100fe20008010802 */
[----:B------:R-:W-:Y:S01]  /*4b00*/  FFMA.FTZ R2, R31, UR5, -R2 ;  /* 0x000000051f027c23 */ /* 0x000fe20008010802 */
[----:B------:R-:W-:Y:S01]  /*4b10*/  PLOP3.LUT P1, PT, PT, PT, UP0, 0x80, 0x0 ;  /* 0x000000000000781c */ /* 0x000fe20003f2f008 */
[----:B------:R-:W3:Y:S01]  /*4b20*/  MUFU.EX2 R63, R63 ;  /* 0x0000003f003f7308 */ /* 0x000ee20000000800 */
[----:B0-----:R-:W-:Y:S01]  /*4b30*/  FADD.FTZ R21, R58, R59 ;  /* 0x0000003b3a157221 */ /* 0x001fe20000010000 */
[----:B--2---:R-:W-:Y:S01]  /*4b40*/  FADD.FTZ R0, R44, R29 ;  /* 0x0000001d2c007221 */ /* 0x004fe20000010000 */
[----:B------:R-:W-:-:S02]  /*4b50*/  F2FP.BF16.F32.PACK_AB R198, R37, R36 ;  /* 0x0000002425c6723e */ /* 0x000fc400000010ff */
[----:B------:R-:W-:Y:S02]  /*4b60*/  CS2R R52, SRZ ;  /* 0x0000000000347805 */ /* 0x000fe4000001ff00 */
[----:B------:R-:W-:Y:S01]  /*4b70*/  F2FP.BF16.F32.PACK_AB R209, R59, R58 ;  /* 0x0000003a3bd1723e */ /* 0x000fe200000010ff */
[----:B------:R-:W-:Y:S01]  /*4b80*/  FADD.FTZ R29, R45, R0 ;  /* 0x000000002d1d7221 */ /* 0x000fe20000010000 */
[----:B------:R-:W-:Y:S01]  /*4b90*/  CS2R R58, SRZ ;  /* 0x00000000003a7805 */ /* 0x000fe2000001ff00 */
[----:B------:R-:W0:Y:S01]  /*4ba0*/  MUFU.EX2 R50, R50 ;  /* 0x0000003200327308 */ /* 0x000e220000000800 */
[----:B-1----:R-:W-:Y:S01]  /*4bb0*/  FADD.FTZ R14, R62, R21 ;  /* 0x000000153e0e7221 */ /* 0x002fe20000010000 */
[----:B------:R-:W-:Y:S02]  /*4bc0*/  CS2R R44, SRZ ;  /* 0x00000000002c7805 */ /* 0x000fe4000001ff00 */
[----:B------:R-:W-:-:S04]  /*4bd0*/  CS2R R40, SRZ ;  /* 0x0000000000287805 */ /* 0x000fc8000001ff00 */
[----:B------:R-:W1:Y:S01]  /*4be0*/  MUFU.EX2 R51, R51 ;  /* 0x0000003300337308 */ /* 0x000e620000000800 */
[C---:B---3--:R-:W-:Y:S01]  /*4bf0*/  FADD.FTZ R21, R63.reuse, R14 ;  /* 0x0000000e3f157221 */ /* 0x048fe20000010000 */
[----:B------:R-:W-:Y:S02]  /*4c00*/  F2FP.BF16.F32.PACK_AB R211, R63, R62 ;  /* 0x0000003e3fd3723e */ /* 0x000fe400000010ff */
[----:B------:R-:W-:-:S04]  /*4c10*/  CS2R R62, SRZ ;  /* 0x00000000003e7805 */ /* 0x000fc8000001ff00 */
[----:B------:R-:W2:Y:S01]  /*4c20*/  MUFU.EX2 R54, R54 ;  /* 0x0000003600367308 */ /* 0x000ea20000000800 */
[----:B0-----:R-:W-:-:S07]  /*4c30*/  FADD.FTZ R14, R50, R21 ;  /* 0x00000015320e7221 */ /* 0x001fce0000010000 */
[----:B------:R-:W0:Y:S01]  /*4c40*/  MUFU.EX2 R55, R55 ;  /* 0x0000003700377308 */ /* 0x000e220000000800 */
[C---:B-1----:R-:W-:Y:S01]  /*4c50*/  FADD.FTZ R21, R51.reuse, R14 ;  /* 0x0000000e33157221 */ /* 0x042fe20000010000 */
[----:B------:R-:W-:Y:S02]  /*4c60*/  F2FP.BF16.F32.PACK_AB R205, R51, R50 ;  /* 0x0000003233cd723e */ /* 0x000fe400000010ff */
[----:B------:R-:W-:-:S04]  /*4c70*/  CS2R R50, SRZ ;  /* 0x0000000000327805 */ /* 0x000fc8000001ff00 */
[----:B------:R-:W1:Y:S01]  /*4c80*/  MUFU.EX2 R42, R42 ;  /* 0x0000002a002a7308 */ /* 0x000e620000000800 */
[----:B--2---:R-:W-:-:S07]  /*4c90*/  FADD.FTZ R14, R54, R21 ;  /* 0x00000015360e7221 */ /* 0x004fce0000010000 */
[----:B------:R-:W2:Y:S01]  /*4ca0*/  MUFU.EX2 R43, R43 ;  /* 0x0000002b002b7308 */ /* 0x000ea20000000800 */
[C---:B0-----:R-:W-:Y:S01]  /*4cb0*/  FADD.FTZ R21, R55.reuse, R14 ;  /* 0x0000000e37157221 */ /* 0x041fe20000010000 */
[----:B------:R-:W-:Y:S01]  /*4cc0*/  FADD.FTZ R14, R32, R29 ;  /* 0x0000001d200e7221 */ /* 0x000fe20000010000 */
[----:B------:R-:W-:Y:S02]  /*4cd0*/  F2FP.BF16.F32.PACK_AB R207, R55, R54 ;  /* 0x0000003637cf723e */ /* 0x000fe400000010ff */
[----:B------:R-:W-:Y:S01]  /*4ce0*/  CS2R R54, SRZ ;  /* 0x0000000000367805 */ /* 0x000fe2000001ff00 */
[----:B------:R-:W-:Y:S01]  /*4cf0*/  FADD.FTZ R29, R33, R14 ;  /* 0x0000000e211d7221 */ /* 0x000fe20000010000 */
[----:B------:R-:W-:Y:S01]  /*4d00*/  CS2R R32, SRZ ;  /* 0x0000000000207805 */ /* 0x000fe2000001ff00 */
[----:B------:R-:W0:Y:S01]  /*4d10*/  MUFU.EX2 R46, R46 ;  /* 0x0000002e002e7308 */ /* 0x000e220000000800 */
[----:B-1----:R-:W-:Y:S01]  /*4d20*/  FADD.FTZ R0, R42, R21 ;  /* 0x000000152a007221 */ /* 0x002fe20000010000 */
[----:B------:R-:W-:-:S04]  /*4d30*/  FADD.FTZ R14, R36, R29 ;  /* 0x0000001d240e7221 */ /* 0x000fc80000010000 */
[----:B------:R-:W-:Y:S01]  /*4d40*/  FADD.FTZ R29, R37, R14 ;  /* 0x0000000e251d7221 */ /* 0x000fe20000010000 */
[----:B------:R-:W-:Y:S01]  /*4d50*/  CS2R R36, SRZ ;  /* 0x0000000000247805 */ /* 0x000fe2000001ff00 */
[----:B------:R-:W1:Y:S01]  /*4d60*/  MUFU.EX2 R47, R47 ;  /* 0x0000002f002f7308 */ /* 0x000e620000000800 */
[C---:B--2---:R-:W-:Y:S01]  /*4d70*/  FADD.FTZ R21, R43.reuse, R0 ;  /* 0x000000002b157221 */ /* 0x044fe20000010000 */
        /* <DEDUP_REMOVED lines=12> */
[----:B------:R-:W-:Y:S02]  /*4e40*/  F2FP.BF16.F32.PACK_AB R197, R35, R34 ;  /* 0x0000002223c5723e */ /* 0x000fe400000010ff */
[----:B------:R-:W-:-:S04]  /*4e50*/  CS2R R34, SRZ ;  /* 0x0000000000227805 */ /* 0x000fc8000001ff00 */
[----:B------:R-:W0:Y:S01]  /*4e60*/  MUFU.EX2 R25, R25 ;  /* 0x0000001900197308 */ /* 0x000e220000000800 */
[----:B-1----:R-:W-:-:S07]  /*4e70*/  FADD.FTZ R14, R24, R29 ;  /* 0x0000001d180e7221 */ /* 0x002fce0000010000 */
[----:B------:R-:W1:Y:S01]  /*4e80*/  MUFU.EX2 R39, R39 ;  /* 0x0000002700277308 */ /* 0x000e620000000800 */
[----:B--2---:R-:W-:-:S07]  /*4e90*/  FADD.FTZ R0, R38, R21 ;  /* 0x0000001526007221 */ /* 0x004fce0000010000 */
[----:B------:R-:W2:Y:S01]  /*4ea0*/  MUFU.EX2 R28, R28 ;  /* 0x0000001c001c7308 */ /* 0x000ea20000000800 */
[C---:B0-----:R-:W-:Y:S01]  /*4eb0*/  FADD.FTZ R29, R25.reuse, R14 ;  /* 0x0000000e191d7221 */ /* 0x041fe20000010000 */
[----:B------:R-:W-:Y:S02]  /*4ec0*/  F2FP.BF16.F32.PACK_AB R192, R25, R24 ;  /* 0x0000001819c0723e */ /* 0x000fe400000010ff */
[----:B------:R-:W-:-:S04]  /*4ed0*/  CS2R R24, SRZ ;  /* 0x0000000000187805 */ /* 0x000fc8000001ff00 */
[----:B------:R-:W0:Y:S01]  /*4ee0*/  MUFU.EX2 R26, R26 ;  /* 0x0000001a001a7308 */ /* 0x000e220000000800 */
[C---:B-1----:R-:W-:Y:S01]  /*4ef0*/  FADD.FTZ R21, R39.reuse, R0 ;  /* 0x0000000027157221 */ /* 0x042fe20000010000 */
[----:B------:R-:W-:Y:S02]  /*4f00*/  F2FP.BF16.F32.PACK_AB R199, R39, R38 ;  /* 0x0000002627c7723e */ /* 0x000fe400000010ff */
[----:B------:R-:W-:-:S04]  /*4f10*/  CS2R R38, SRZ ;  /* 0x0000000000267805 */ /* 0x000fc8000001ff00 */
[----:B------:R-:W1:Y:S01]  /*4f20*/  MUFU.EX2 R27, R27 ;  /* 0x0000001b001b7308 */ /* 0x000e620000000800 */
[----:B--2---:R-:W-:Y:S01]  /*4f30*/  FADD.FTZ R14, R28, R29 ;  /* 0x0000001d1c0e7221 */ /* 0x004fe20000010000 */
[C---:B------:R-:W-:Y:S02]  /*4f40*/  F2FP.BF16.F32.PACK_AB R194, R5.reuse, R28 ;  /* 0x0000001c05c2723e */ /* 0x040fe400000010ff */
[----:B------:R-:W-:Y:S01]  /*4f50*/  CS2R R28, SRZ ;  /* 0x00000000001c7805 */ /* 0x000fe2000001ff00 */
[----:B------:R-:W-:-:S03]  /*4f60*/  FADD.FTZ R14, R5, R14 ;  /* 0x0000000e050e7221 */ /* 0x000fc60000010000 */
[----:B------:R-:W2:Y:S01]  /*4f70*/  MUFU.EX2 R30, R30 ;  /* 0x0000001e001e7308 */ /* 0x000ea20000000800 */
[----:B0-----:R-:W-:-:S07]  /*4f80*/  FADD.FTZ R0, R26, R21 ;  /* 0x000000151a007221 */ /* 0x001fce0000010000 */
[----:B------:R0:W3:Y:S01]  /*4f90*/  MUFU.EX2 R195, R2 ;  /* 0x0000000200c37308 */ /* 0x0000e20000000800 */
[C---:B-1----:R-:W-:Y:S01]  /*4fa0*/  FADD.FTZ R5, R27.reuse, R0 ;  /* 0x000000001b057221 */ /* 0x042fe20000010000 */
[----:B------:R-:W-:Y:S02]  /*4fb0*/  F2FP.BF16.F32.PACK_AB R193, R27, R26 ;  /* 0x0000001a1bc1723e */ /* 0x000fe400000010ff */
[----:B------:R-:W-:Y:S01]  /*4fc0*/  CS2R R26, SRZ ;  /* 0x00000000001a7805 */ /* 0x000fe2000001ff00 */
[----:B--2---:R-:W-:Y:S01]  /*4fd0*/  FADD.FTZ R0, R30, R5 ;  /* 0x000000051e007221 */ /* 0x004fe20000010000 */
[----:B0-----:R-:W-:-:S03]  /*4fe0*/  IMAD.MOV.U32 R2, RZ, RZ, 0x3f800000 ;  /* 0x3f800000ff027424 */ /* 0x001fc600078e00ff */
[C---:B---3--:R-:W-:Y:S01]  /*4ff0*/  FADD.FTZ R5, R195.reuse, R0 ;  /* 0x00000000c3057221 */ /* 0x048fe20000010000 */
[----:B------:R-:W-:Y:S01]  /*5000*/  F2FP.BF16.F32.PACK_AB R195, R195, R30 ;  /* 0x0000001ec3c3723e */ /* 0x000fe200000010ff */
[----:B------:R-:W-:Y:S01]  /*5010*/  IMAD.MOV.U32 R0, RZ, RZ, 0x3f800000 ;  /* 0x3f800000ff007424 */ /* 0x000fe200078e00ff */
[----:B------:R-:W-:Y:S01]  /*5020*/  CS2R R30, SRZ ;  /* 0x00000000001e7805 */ /* 0x000fe2000001ff00 */
[----:B------:R-:W-:Y:S06]  /*5030*/  @!P1 BRA `(.L_x_202) ;  /* 0x0000003800c89947 */ /* 0x000fec0003800000 */
[----:B------:R-:W-:Y:S01]  /*5040*/  R2UR UR4, R152 ;  /* 0x00000000980472ca */ /* 0x000fe200000e0000 */
[----:B------:R-:W-:Y:S01]  /*5050*/  IMAD.MOV.U32 R232, RZ, RZ, R3 ;  /* 0x000000ffffe87224 */ /* 0x000fe200078e0003 */
[----:B------:R-:W-:Y:S01]  /*5060*/  UMOV UR61, UR60 ;  /* 0x0000003c003d7c82 */ /* 0x000fe20008000000 */
[----:B------:R-:W-:Y:S02]  /*5070*/  IMAD.MOV.U32 R21, RZ, RZ, R4 ;  /* 0x000000ffff157224 */ /* 0x000fe400078e0004 */
[----:B------:R-:W-:Y:S02]  /*5080*/  IMAD.MOV.U32 R0, RZ, RZ, 0x3f800000 ;  /* 0x3f800000ff007424 */ /* 0x000fe400078e00ff */
[----:B------:R-:W-:-:S06]  /*5090*/  IMAD.MOV.U32 R151, RZ, RZ, RZ ;  /* 0x000000ffff977224 */ /* 0x000fcc00078e00ff */
[----:B------:R-:W-:-:S06]  /*50a0*/  UIADD3 UR4, UR4, -0x2, URZ ;  /* 0xfffffffe04047890 */ /* 0x000fcc000fffe03f */
[----:B------:R-:W-:Y:S01]  /*50b0*/  IMAD.U32 R20, RZ, RZ, UR4 ;  /* 0x00000004ff147e24 */ /* 0x000fe2000f8e00ff */
[----:B------:R-:W-:-:S13]  /*50c0*/  R2UR UR4, R16 ;  /* 0x00000000100472ca */ /* 0x000fda00000e0000 */
[----:B------:R-:W-:-:S07]  /*50d0*/  IMAD.U32 R234, RZ, RZ, UR4 ;  /* 0x00000004ffea7e24 */ /* 0x000fce000f8e00ff */
.L_x_213:
        /* <DEDUP_REMOVED lines=9> */
.L_x_203:
        /* <DEDUP_REMOVED lines=12> */
.L_x_204:
[----:B-1----:R-:W-:Y:S05]  /*5230*/  @P1 BRA `(.L_x_205) ;  /* 0x00000000000c1947 */ /* 0x002fea0003800000 */
[----:B------:R-:W-:-:S13]  /*5240*/  R2UR UR4, R233 ;  /* 0x00000000e90472ca */ /* 0x000fda00000e0000 */
[----:B------:R-:W1:Y:S02]  /*5250*/  SYNCS.PHASECHK.TRANS64.TRYWAIT P1, [UR4+0x38830], R3 ;  /* 0x03883003ff0075a7 */ /* 0x000e640008020144 */
[----:B-1----:R-:W-:Y:S05]  /*5260*/  @!P1 BRA `(.L_x_206) ;  /* 0x000000c000f09947 */ /* 0x002fea0003800000 */
.L_x_205:
        /* <DEDUP_REMOVED lines=51> */
[----:B------:R-:W-:Y:S01]  /*55a0*/  UMOV UR7, 0x40000040 ;  /* 0x4000004000077882 */ /* 0x000fe20000000000 */
        /* <DEDUP_REMOVED lines=143> */
[----:B-1----:R-:W-:-:S06]  /*5ea0*/  WARPGROUP.ARRIVE ;  /* 0x00000000000079c5 */ /* 0x002fcc0000000000 */
        /* <DEDUP_REMOVED lines=421> */
[----:B------:R-:W-:-:S03]  /*7900*/  UIADD3 UR6, UR4, 0x906, URZ ;  /* 0x0000090604067890 */ /* 0x000fc6000fffe03f */
        /* <DEDUP_REMOVED lines=25> */
.L_x_207:
[----:B------:R-:W-:Y:S02]  /*7aa0*/  R2UR UR4, R4 ;  /* 0x00000000040472ca */ /* 0x000fe400000e0000 */
[----:B------:R-:W-:-:S11]  /*7ab0*/  R2UR UR5, R234 ;  /* 0x00000000ea0572ca */ /* 0x000fd600000e0000 */
[----:B------:R-:W-:Y:S02]  /*7ac0*/  ULEA UR4, UR61, UR4, 0x3 ;  /* 0x000000043d047291 */ /* 0x000fe4000f8e183f */
[----:B------:R-:W-:-:S05]  /*7ad0*/  IMAD.U32 R0, RZ, RZ, UR5 ;  /* 0x00000005ff007e24 */ /* 0x000fca000f8e00ff */
[----:B------:R-:W-:-:S04]  /*7ae0*/  SHF.L.U32 R0, R0, 0x1f, RZ ;  /* 0x0000001f00007819 */ /* 0x000fc800000006ff */
[----:B------:R1:W2:Y:S01]  /*7af0*/  SYNCS.PHASECHK.TRANS64.TRYWAIT P1, [UR4+0x38850], R0 ;  /* 0x03885000ff0075a7 */ /* 0x0002a20008020144 */
[----:B------:R-:W-:Y:S05]  /*7b00*/  @!P0 BRA `(.L_x_208) ;  /* 0x0000000000048947 */ /* 0x000fea0003800000 */
[----:B------:R-:W-:Y:S01]  /*7b10*/  BPT.TRAP 0x1 ;  /* 0x000000040000795c */ /* 0x000fe20000300000 */
.L_x_208:
[----:B--2---:R-:W-:Y:S05]  /*7b20*/  @P1 BRA `(.L_x_209) ;  /* 0x0000000000081947 */ /* 0x004fea0003800000 */
[----:B------:R-:W2:Y:S02]  /*7b30*/  SYNCS.PHASECHK.TRANS64.TRYWAIT P1, [UR4+0x38850], R0 ;  /* 0x03885000ff0075a7 */ /* 0x000ea40008020144 */
[----:B--2---:R-:W-:Y:S05]  /*7b40*/  @!P1 BRA `(.L_x_210) ;  /* 0x0000009800d49947 */ /* 0x004fea0003800000 */
.L_x_209:
[----:B------:R-:W-:Y:S01]  /*7b50*/  R2UR UR5, R4 ;  /* 0x00000000040572ca */ /* 0x000fe200000e0000 */
[----:B------:R-:W-:Y:S01]  /*7b60*/  WARPGROUP.ARRIVE ;  /* 0x00000000000079c5 */ /* 0x000fe20000000000 */
[----:B------:R-:W-:-:S11]  /*7b70*/  UMOV UR7, 0x40000040 ;  /* 0x4000004000077882 */ /* 0x000fd60000000000 */
[----:B------:R-:W-:-:S04]  /*7b80*/  UIADD3 UR5, UR5, 0x400, URZ ;  /* 0x0000040005057890 */ /* 0x000fc8000fffe03f */
[----:B------:R-:W-:-:S04]  /*7b90*/  USHF.R.U32.HI UR5, URZ, 0x4, UR5 ;  /* 0x000000043f057899 */ /* 0x000fc80008011605 */
[----:B------:R-:W-:-:S04]  /*7ba0*/  ULOP3.LUT UR5, UR5, 0x3fff, URZ, 0xc0, !UPT ;  /* 0x00003fff05057892 */ /* 0x000fc8000f8ec03f */
[----:B------:R-:W-:-:S04]  /*7bb0*/  ULOP3.LUT UR5, UR5, 0x2800000, URZ, 0xfc, !UPT ;  /* 0x0280000005057892 */ /* 0x000fc8000f8efc3f */
[----:B------:R-:W-:-:S07]  /*7bc0*/  UIMAD UR5, UR61, 0xa00, UR5 ;  /* 0x00000a003d0578a4 */ /* 0x000fce000f8e0205 */
[----:B------:R-:W-:Y:S02]  /*7bd0*/  UMOV UR6, UR5 ;  /* 0x0000000500067c82 */ /* 0x000fe40008000000 */
        /* <DEDUP_REMOVED lines=24> */
[----:B------:R-:W-:Y:S03]  /*7d60*/  HGMMA.64x256x16.F32.BF16 R24, R192, gdesc[UR4].tnspB, R24, gsb0 ;  /* 0x43e00004c0187df0 */ /* 0x000fe60008001818 */
[----:B------:R-:W-:Y:S02]  /*7d70*/  WARPGROUP.DEPBAR.LE gsb0, 0x0 ;  /* 0x00008000000079c5 */ /* 0x000fe40000010000 */
[----:B------:R-:W-:Y:S05]  /*7d80*/  @!P0 BRA `(.L_x_211) ;  /* 0x0000000000048947 */ /* 0x000fea0003800000 */
[----:B------:R-:W-:Y:S01]  /*7d90*/  BPT.TRAP 0x1 ;  /* 0x000000040000795c */ /* 0x000fe20000300000 */
.L_x_211:
[----:B01----:R-:W-:Y:S01]  /*7da0*/  FMNMX.FTZ R0, R184, R21, !PT ;  /* 0x00000015b8007209 */ /* 0x003fe20007810000 */
[----:B------:R-:W-:Y:S01]  /*7db0*/  ULDC UR5, c[0x0][0x988] ;  /* 0x0002620000057ab9 */ /* 0x000fe20000000800 */
[----:B------:R-:W-:Y:S02]  /*7dc0*/  FMNMX.FTZ R2, R186, R232, !PT ;  /* 0x000000e8ba027209 */ /* 0x000fe40007810000 */
[----:B------:R-:W-:Y:S02]  /*7dd0*/  FMNMX.FTZ R3, R185, R0, !PT ;  /* 0x00000000b9037209 */ /* 0x000fe40007810000 */
[----:B------:R-:W-:Y:S02]  /*7de0*/  FMNMX.FTZ R193, R187, R2, !PT ;  /* 0x00000002bbc17209 */ /* 0x000fe40007810000 */
[----:B------:R-:W-:Y:S02]  /*7df0*/  FMNMX.FTZ R0, R188, R3, !PT ;  /* 0x00000003bc007209 */ /* 0x000fe40007810000 */
[----:B------:R-:W-:-:S02]  /*7e00*/  FMNMX.FTZ R2, R190, R193, !PT ;  /* 0x000000c1be027209 */ /* 0x000fc40007810000 */
[----:B------:R-:W-:Y:S02]  /*7e10*/  FMNMX.FTZ R3, R189, R0, !PT ;  /* 0x00000000bd037209 */ /* 0x000fe40007810000 */
        /* <DEDUP_REMOVED lines=33> */
[----:B------:R-:W-:Y:S01]  /*8030*/  R2UR UR6, R233 ;  /* 0x00000000e90672ca */ /* 0x000fe200000e0000 */
[----:B------:R-:W0:Y:S01]  /*8040*/  SHFL.BFLY PT, R3, R0, 0x2, 0x1f ;  /* 0x0c401f0000037f89 */ /* 0x000e2200000e0000 */
[----:B------:R-:W-:-:S03]  /*8050*/  ISETP.NE.AND P1, PT, R19, RZ, PT ;  /* 0x000000ff1300720c */ /* 0x000fc60003f25270 */
[----:B------:R-:W1:Y:S01]  /*8060*/  SHFL.BFLY PT, R193, R2, 0x2, 0x1f ;  /* 0x0c401f0002c17f89 */ /* 0x000e6200000e0000 */
[----:B0-----:R-:W-:Y:S02]  /*8070*/  FMNMX.FTZ R192, R0, R3, !PT ;  /* 0x0000000300c07209 */ /* 0x001fe40007810000 */
[----:B-1----:R-:W-:-:S03]  /*8080*/  FMNMX.FTZ R194, R2, R193, !PT ;  /* 0x000000c102c27209 */ /* 0x002fc60007810000 */
[----:B------:R-:W0:Y:S04]  /*8090*/  SHFL.BFLY PT, R3, R192, 0x1, 0x1f ;  /* 0x0c201f00c0037f89 */ /* 0x000e2800000e0000 */
[----:B------:R-:W1:Y:S01]  /*80a0*/  SHFL.BFLY PT, R193, R194, 0x1, 0x1f ;  /* 0x0c201f00c2c17f89 */ /* 0x000e6200000e0000 */
[----:B0-----:R-:W-:Y:S02]  /*80b0*/  FMNMX.FTZ R4, R192, R3, !PT ;  /* 0x00000003c0047209 */ /* 0x001fe40007810000 */
[----:B-1----:R-:W-:-:S03]  /*80c0*/  FMNMX.FTZ R3, R194, R193, !PT ;  /* 0x000000c1c2037209 */ /* 0x002fc60007810000 */
[C---:B------:R-:W-:Y:S01]  /*80d0*/  FMUL.FTZ R193, R4.reuse, UR5 ;  /* 0x0000000504c17c20 */ /* 0x040fe20008410000 */
[----:B------:R-:W-:-:S03]  /*80e0*/  FADD.FTZ R21, -R4, R21 ;  /* 0x0000001504157221 */ /* 0x000fc60000010100 */
[--C-:B------:R-:W-:Y:S01]  /*80f0*/  FFMA.FTZ R192, R152, UR5, -R193.reuse ;  /* 0x0000000598c07c23 */ /* 0x100fe200080108c1 */
[C---:B------:R-:W-:Y:S01]  /*8100*/  FADD.FTZ R0, -R3.reuse, R232 ;  /* 0x000000e803007221 */ /* 0x040fe20000010100 */
[----:B------:R-:W-:Y:S01]  /*8110*/  FMUL.FTZ R152, R3, UR5 ;  /* 0x0000000503987c20 */ /* 0x000fe20008410000 */
[----:B------:R-:W-:Y:S01]  /*8120*/  FMUL.FTZ R195, R21, UR5 ;  /* 0x0000000515c37c20 */ /* 0x000fe20008410000 */
[--C-:B------:R-:W-:Y:S01]  /*8130*/  FFMA.FTZ R21, R184, UR5, -R193.reuse ;  /* 0x00000005b8157c23 */ /* 0x100fe200080108c1 */
[----:B------:R-:W-:Y:S01]  /*8140*/  FMUL.FTZ R0, R0, UR5 ;  /* 0x0000000500007c20 */ /* 0x000fe20008410000 */
        /* <DEDUP_REMOVED lines=8> */
[--C-:B------:R-:W-:Y:S01]  /*81d0*/  FFMA.FTZ R196, R160, UR5, -R193.reuse ;  /* 0x00000005a0c47c23 */ /* 0x100fe200080108c1 */
[--C-:B------:R-:W-:Y:S01]  /*81e0*/  FFMA.FTZ R160, R191, UR5, -R152.reuse ;  /* 0x00000005bfa07c23 */ /* 0x100fe20008010898 */
[--C-:B------:R-:W-:Y:S01]  /*81f0*/  FFMA.FTZ R204, R176, UR5, -R193.reuse ;  /* 0x00000005b0cc7c23 */ /* 0x100fe200080108c1 */
[--C-:B------:R-:W-:Y:S01]  /*8200*/  FFMA.FTZ R205, R178, UR5, -R152.reuse ;  /* 0x00000005b2cd7c23 */ /* 0x100fe20008010898 */
[----:B------:R-:W0:Y:S01]  /*8210*/  MUFU.EX2 R21, R21 ;  /* 0x0000001500157308 */ /* 0x000e220000000800 */
[--C-:B------:R-:W-:Y:S01]  /*8220*/  FFMA.FTZ R185, R177, UR5, -R193.reuse ;  /* 0x00000005b1b97c23 */ /* 0x100fe200080108c1 */
        /* <DEDUP_REMOVED lines=9> */
[----:B------:R-:W-:Y:S01]  /*82c0*/  FFMA.FTZ R200, R168, UR5, -R193 ;  /* 0x00000005a8c87c23 */ /* 0x000fe200080108c1 */
[--C-:B------:R-:W-:Y:S01]  /*82d0*/  FFMA.FTZ R168, R183, UR5, -R152.reuse ;  /* 0x00000005b7a87c23 */ /* 0x100fe20008010898 */
[--C-:B------:R-:W-:Y:S01]  /*82e0*/  FFMA.FTZ R203, R174, UR5, -R152.reuse ;  /* 0x00000005aecb7c23 */ /* 0x100fe20008010898 */
[--C-:B------:R-:W-:Y:S01]  /*82f0*/  FFMA.FTZ R201, R170, UR5, -R152.reuse ;  /* 0x00000005aac97c23 */ /* 0x100fe20008010898 */
[--C-:B------:R-:W-:Y:S01]  /*8300*/  FFMA.FTZ R197, R162, UR5, -R152.reuse ;  /* 0x00000005a2c57c23 */ /* 0x100fe20008010898 */
[----:B------:R-:W1:Y:S01]  /*8310*/  MUFU.EX2 R209, R209 ;  /* 0x000000d100d17308 */ /* 0x000e620000000800 */
[----:B0-----:R-:W-:Y:S01]  /*8320*/  FFMA.FTZ R165, R2, R14, R21 ;  /* 0x0000000e02a57223 */ /* 0x001fe20000010015 */
        /* <DEDUP_REMOVED lines=8> */
[----:B------:R-:W-:Y:S01]  /*83b0*/  FFMA.FTZ R157, R157, UR5, -R193 ;  /* 0x000000059d9d7c23 */ /* 0x000fe200080108c1 */
[--C-:B------:R-:W-:Y:S01]  /*83c0*/  FFMA.FTZ R193, R154, UR5, -R152.reuse ;  /* 0x000000059ac17c23 */ /* 0x100fe20008010898 */
[----:B------:R-:W-:-:S04]  /*83d0*/  FFMA.FTZ R195, R158, UR5, -R152 ;  /* 0x000000059ec37c23 */ /* 0x000fc80008010898 */
[----:B------:R-:W2:Y:S01]  /*83e0*/  MUFU.EX2 R156, R156 ;  /* 0x0000009c009c7308 */ /* 0x000ea20000000800 */
[----:B-1----:R-:W-:-:S07]  /*83f0*/  FFMA.FTZ R5, R0, R5, R209 ;  /* 0x0000000500057223 */ /* 0x002fce00000100d1 */
[----:B------:R-:W1:Y:S01]  /*8400*/  MUFU.EX2 R210, R210 ;  /* 0x000000d200d27308 */ /* 0x000e620000000800 */
[----:B0-----:R-:W-:-:S07]  /*8410*/  FADD.FTZ R165, R208, R165 ;  /* 0x000000a5d0a57221 */ /* 0x001fce0000010000 */
[----:B------:R-:W0:Y:S01]  /*8420*/  MUFU.EX2 R211, R211 ;  /* 0x000000d300d37308 */ /* 0x000e220000000800 */
[----:B--2---:R-:W-:-:S07]  /*8430*/  FADD.FTZ R14, R156, R5 ;  /* 0x000000059c0e7221 */ /* 0x004fce0000010000 */
[----:B------:R-:W2:Y:S01]  /*8440*/  MUFU.EX2 R189, R189 ;  /* 0x000000bd00bd7308 */ /* 0x000ea20000000800 */
[----:B-1----:R-:W-:-:S07]  /*8450*/  FADD.FTZ R174, R210, R165 ;  /* 0x000000a5d2ae7221 */ /* 0x002fce0000010000 */
        /* <DEDUP_REMOVED lines=11> */
[----:B-1----:R-:W-:Y:S01]  /*8510*/  FADD.FTZ R163, R185, R166 ;  /* 0x000000a6b9a37221 */ /* 0x002fe20000010000 */
[----:B------:R-:W-:-:S06]  /*8520*/  FFMA.FTZ R166, R167, UR5, -R152 ;  /* 0x00000005a7a67c23 */ /* 0x000fcc0008010898 */
        /* <DEDUP_REMOVED lines=15> */
[----:B--2---:R-:W-:Y:S01]  /*8620*/  FADD.FTZ R163, R177, R154 ;  /* 0x0000009ab1a37221 */ /* 0x004fe20000010000 */
[--C-:B------:R-:W-:Y:S01]  /*8630*/  FFMA.FTZ R154, R155, UR5, -R152.reuse ;  /* 0x000000059b9a7c23 */ /* 0x100fe20008010898 */
[----:B------:R-:W-:-:S05]  /*8640*/  FFMA.FTZ R152, R159, UR5, -R152 ;  /* 0x000000059f987c23 */ /* 0x000fca0008010898 */
[----:B------:R-:W2:Y:S01]  /*8650*/  MUFU.EX2 R203, R203 ;  /* 0x000000cb00cb7308 */ /* 0x000ea20000000800 */
[----:B-1----:R-:W-:-:S07]  /*8660*/  FADD.FTZ R14, R170, R5 ;  /* 0x00000005aa0e7221 */ /* 0x002fce0000010000 */
[----:B------:R-:W1:Y:S01]  /*8670*/  MUFU.EX2 R173, R173 ;  /* 0x000000ad00ad7308 */ /* 0x000e620000000800 */
[----:B0-----:R-:W-:Y:S01]  /*8680*/  FADD.FTZ R174, R202, R163 ;  /* 0x000000a3caae7221 */ /* 0x001fe20000010000 */
[----:B------:R-:W-:-:S06]  /*8690*/  IMAD.U32 R163, RZ, RZ, UR6 ;  /* 0x00000006ffa37e24 */ /* 0x000fcc000f8e00ff */
        /* <DEDUP_REMOVED lines=10> */
[----:B------:R-:W-:-:S05]  /*8740*/  @P1 VIADD R14, R163, 0x38840 ;  /* 0x00038840a30e1836 */ /* 0x000fca0000000000 */
[----:B------:R-:W-:Y:S01]  /*8750*/  @P1 PRMT R14, R23, 0x654, R14 ;  /* 0x00000654170e1816 */ /* 0x000fe2000000000e */
[----:B------:R-:W1:Y:S01]  /*8760*/  MUFU.EX2 R198, R198 ;  /* 0x000000c600c67308 */ /* 0x000e620000000800 */
[----:B0-----:R-:W-:Y:S02]  /*8770*/  FADD.FTZ R155, R169, R158 ;  /* 0x0000009ea99b7221 */ /* 0x001fe40000010000 */
[----:B------:R0:W-:Y:S05]  /*8780*/  @P1 SYNCS.ARRIVE.TRANS64.RED.A1T0 RZ, [R14+URZ], RZ ;  /* 0x000000ff0eff19a7 */ /* 0x0001ea000810043f */
[----:B------:R-:W3:Y:S01]  /*8790*/  MUFU.EX2 R199, R199 ;  /* 0x000000c700c77308 */ /* 0x000ee20000000800 */
[----:B--2---:R-:W-:-:S07]  /*87a0*/  FADD.FTZ R158, R162, R5 ;  /* 0x00000005a29e7221 */ /* 0x004fce0000010000 */
[----:B------:R-:W2:Y:S01]  /*87b0*/  MUFU.EX2 R161, R161 ;  /* 0x000000a100a17308 */ /* 0x000ea20000000800 */
[----:B-1----:R-:W-:-:S07]  /*87c0*/  FADD.FTZ R174, R198, R155 ;  /* 0x0000009bc6ae7221 */ /* 0x002fce0000010000 */
[----:B------:R-:W0:Y:S01]  /*87d0*/  MUFU.EX2 R166, R166 ;  /* 0x000000a600a67308 */ /* 0x000e220000000800 */
[----:B---3--:R-:W-:-:S07]  /*87e0*/  FADD.FTZ R5, R199, R158 ;  /* 0x0000009ec7057221 */ /* 0x008fce0000010000 */
[----:B------:R-:W1:Y:S01]  /*87f0*/  MUFU.EX2 R192, R192 ;  /* 0x000000c000c07308 */ /* 0x000e620000000800 */
[----:B--2---:R-:W-:-:S07]  /*8800*/  FADD.FTZ R155, R161, R174 ;  /* 0x000000aea19b7221 */ /* 0x004fce0000010000 */
[----:B------:R-:W2:Y:S01]  /*8810*/  MUFU.EX2 R193, R193 ;  /* 0x000000c100c17308 */ /* 0x000ea20000000800 */
[----:B0-----:R-:W-:-:S07]  /*8820*/  FADD.FTZ R14, R166, R5 ;  /* 0x00000005a60e7221 */ /* 0x001fce0000010000 */
[----:B------:R-:W0:Y:S01]  /*8830*/  MUFU.EX2 R153, R153 ;  /* 0x0000009900997308 */ /* 0x000e220000000800 */
[----:B-1----:R-:W-:-:S07]  /*8840*/  FADD.FTZ R158, R192, R155 ;  /* 0x0000009bc09e7221 */ /* 0x002fce0000010000 */
        /* <DEDUP_REMOVED lines=9> */
[----:B0-----:R-:W-:Y:S01]  /*88e0*/  FADD.FTZ R5, R195, R14 ;  /* 0x0000000ec3057221 */ /* 0x001fe20000010000 */
[----:B-1----:R-:W-:-:S03]  /*88f0*/  FADD.FTZ R14, R157, R158 ;  /* 0x0000009e9d0e7221 */ /* 0x002fc60000010000 */
[----:B--2---:R-:W-:Y:S01]  /*8900*/  FADD.FTZ R5, R152, R5 ;  /* 0x0000000598057221 */ /* 0x004fe20000010000 */
[----:B------:R-:W-:Y:S06]  /*8910*/  @!P0 BRA `(.L_x_212) ;  /* 0x0000000000048947 */ /* 0x000fec0003800000 */
[----:B------:R-:W-:Y:S01]  /*8920*/  BPT.TRAP 0x1 ;  /* 0x000000040000795c */ /* 0x000fe20000300000 */
.L_x_212:
[----:B------:R-:W-:Y:S01]  /*8930*/  ISETP.NE.AND P1, PT, R18, RZ, PT ;  /* 0x000000ff1200720c */ /* 0x000fe20003f25270 */
[----:B------:R-:W-:Y:S01]  /*8940*/  IMAD.U32 R155, RZ, RZ, UR4 ;  /* 0x00000004ff9b7e24 */ /* 0x000fe2000f8e00ff */
[----:B------:R-:W-:Y:S01]  /*8950*/  R2UR UR6, R20 ;  /* 0x00000000140672ca */ /* 0x000fe200000e0000 */
[----:B------:R-:W-:Y:S01]  /*8960*/  UMOV UR61, UR60 ;  /* 0x0000003c003d7c82 */ /* 0x000fe20008000000 */
[----:B------:R-:W-:Y:S01]  /*8970*/  F2FP.BF16.F32.PACK_AB R208, R208, R21 ;  /* 0x00000015d0d0723e */ /* 0x000fe200000010ff */
[----:B------:R-:W-:Y:S01]  /*8980*/  IMAD.MOV.U32 R232, RZ, RZ, R3 ;  /* 0x000000ffffe87224 */ /* 0x000fe200078e0003 */
[----:B------:R-:W-:Y:S01]  /*8990*/  F2FP.BF16.F32.PACK_AB R209, R156, R209 ;  /* 0x000000d19cd1723e */ /* 0x000fe200000010ff */
[----:B------:R-:W-:Y:S01]  /*89a0*/  IMAD.MOV.U32 R21, RZ, RZ, R4 ;  /* 0x000000ffff157224 */ /* 0x000fe200078e0004 */
[----:B------:R-:W-:Y:S02]  /*89b0*/  F2FP.BF16.F32.PACK_AB R210, R189, R210 ;  /* 0x000000d2bdd2723e */ /* 0x000fe400000010ff */
[----:B------:R-:W-:-:S02]  /*89c0*/  F2FP.BF16.F32.PACK_AB R211, R160, R211 ;  /* 0x000000d3a0d3723e */ /* 0x000fc400000010ff */
[----:B------:R-:W-:Y:S01]  /*89d0*/  F2FP.BF16.F32.PACK_AB R204, R185, R204 ;  /* 0x000000ccb9cc723e */ /* 0x000fe200000010ff */
[----:B------:R-:W-:Y:S01]  /*89e0*/  @P1 VIADD R155, R155, 0x38860 ;  /* 0x000388609b9b1836 */ /* 0x000fe20000000000 */
[----:B------:R-:W-:Y:S01]  /*89f0*/  F2FP.BF16.F32.PACK_AB R205, R164, R205 ;  /* 0x000000cda4cd723e */ /* 0x000fe200000010ff */
[----:B------:R-:W-:Y:S01]  /*8a00*/  UIADD3 UR4, UR6, -0x1, URZ ;  /* 0xffffffff06047890 */ /* 0x000fe2000fffe03f */
[----:B------:R-:W-:Y:S02]  /*8a10*/  F2FP.BF16.F32.PACK_AB R206, R181, R206 ;  /* 0x000000ceb5ce723e */ /* 0x000fe400000010ff */
[----:B------:R-:W-:Y:S02]  /*8a20*/  @P1 PRMT R155, R22, 0x654, R155 ;  /* 0x00000654169b1816 */ /* 0x000fe4000000009b */
[----:B------:R-:W-:Y:S01]  /*8a30*/  F2FP.BF16.F32.PACK_AB R207, R168, R207 ;  /* 0x000000cfa8cf723e */ /* 0x000fe200000010ff */
[----:B------:R-:W-:Y:S01]  /*8a40*/  IMAD.U32 R20, RZ, RZ, UR4 ;  /* 0x00000004ff147e24 */ /* 0x000fe2000f8e00ff */
[----:B------:R0:W-:Y:S01]  /*8a50*/  @P1 SYNCS.ARRIVE.TRANS64.RED.A1T0 RZ, [R155+URZ], RZ ;  /* 0x000000ff9bff19a7 */ /* 0x0001e2000810043f */
[----:B------:R-:W-:-:S02]  /*8a60*/  ISETP.LT.AND P1, PT, RZ, UR6, PT ;  /* 0x00000006ff007c0c */ /* 0x000fc4000bf21270 */
[----:B------:R-:W-:Y:S02]  /*8a70*/  R2UR UR6, R16 ;  /* 0x00000000100672ca */ /* 0x000fe400000e0000 */
[----:B------:R-:W-:Y:S02]  /*8a80*/  F2FP.BF16.F32.PACK_AB R200, R177, R200 ;  /* 0x000000c8b1c8723e */ /* 0x000fe400000010ff */
[----:B------:R-:W-:Y:S02]  /*8a90*/  F2FP.BF16.F32.PACK_AB R201, R170, R201 ;  /* 0x000000c9aac9723e */ /* 0x000fe400000010ff */
[----:B------:R-:W-:Y:S02]  /*8aa0*/  F2FP.BF16.F32.PACK_AB R202, R173, R202 ;  /* 0x000000caadca723e */ /* 0x000fe400000010ff */
[----:B------:R-:W-:Y:S02]  /*8ab0*/  F2FP.BF16.F32.PACK_AB R203, R172, R203 ;  /* 0x000000cbaccb723e */ /* 0x000fe400000010ff */
[----:B------:R-:W-:-:S02]  /*8ac0*/  F2FP.BF16.F32.PACK_AB R196, R169, R196 ;  /* 0x000000c4a9c4723e */ /* 0x000fc400000010ff */
[----:B------:R-:W-:Y:S01]  /*8ad0*/  F2FP.BF16.F32.PACK_AB R197, R162, R197 ;  /* 0x000000c5a2c5723e */ /* 0x000fe200000010ff */
[----:B------:R-:W-:Y:S01]  /*8ae0*/  IMAD.U32 R234, RZ, RZ, UR6 ;  /* 0x00000006ffea7e24 */ /* 0x000fe2000f8e00ff */
[----:B------:R-:W-:Y:S02]  /*8af0*/  F2FP.BF16.F32.PACK_AB R198, R161, R198 ;  /* 0x000000c6a1c6723e */ /* 0x000fe400000010ff */
[----:B------:R-:W-:Y:S02]  /*8b00*/  F2FP.BF16.F32.PACK_AB R199, R166, R199 ;  /* 0x000000c7a6c7723e */ /* 0x000fe400000010ff */
[----:B------:R-:W-:Y:S02]  /*8b10*/  F2FP.BF16.F32.PACK_AB R192, R153, R192 ;  /* 0x000000c099c0723e */ /* 0x000fe400000010ff */
[----:B------:R-:W-:Y:S02]  /*8b20*/  F2FP.BF16.F32.PACK_AB R193, R154, R193 ;  /* 0x000000c19ac1723e */ /* 0x000fe400000010ff */
[----:B------:R-:W-:-:S02]  /*8b30*/  F2FP.BF16.F32.PACK_AB R194, R157, R194 ;  /* 0x000000c29dc2723e */ /* 0x000fc400000010ff */
[----:B------:R-:W-:Y:S01]  /*8b40*/  F2FP.BF16.F32.PACK_AB R195, R152, R195 ;  /* 0x000000c398c3723e */ /* 0x000fe200000010ff */
[----:B0-----:R-:W-:Y:S06]  /*8b50*/  @P1 BRA `(.L_x_213) ;  /* 0xffffffc400601947 */ /* 0x001fec000383ffff */
.L_x_202:
        /* <DEDUP_REMOVED lines=131> */
.L_x_214:
        /* <DEDUP_REMOVED lines=10> */
.L_x_215:
[----:B-1----:R-:W-:Y:S05]  /*9430*/  @P1 BRA `(.L_x_216) ;  /* 0x0000000000081947 */ /* 0x002fea0003800000 */
[----:B------:R-:W1:Y:S02]  /*9440*/  SYNCS.PHASECHK.TRANS64.TRYWAIT P1, [UR9+0x38850], R0 ;  /* 0x03885000ff0075a7 */ /* 0x000e640008020149 */
[----:B-1----:R-:W-:Y:S05]  /*9450*/  @!P1 BRA `(.L_x_217) ;  /* 0x0000008000a89947 */ /* 0x002fea0003800000 */
.L_x_216:
[----:B------:R-:W-:Y:S01]  /*9460*/  UIADD3 UR6, UR4, 0x400, URZ ;  /* 0x0000040004067890 */ /* 0x000fe2000fffe03f */
[----:B------:R-:W-:Y:S01]  /*9470*/  WARPGROUP.ARRIVE ;  /* 0x00000000000079c5 */ /* 0x000fe20000000000 */
[----:B------:R-:W-:Y:S01]  /*9480*/  UMOV UR7, 0x40000040 ;  /* 0x4000004000077882 */ /* 0x000fe20000000000 */
[----:B-1----:R-:W1:Y:S01]  /*9490*/  SHFL.BFLY PT, R7, R14, 0x2, 0x1f ;  /* 0x0c401f000e077f89 */ /* 0x002e6200000e0000 */
[----:B------:R-:W-:Y:S01]  /*94a0*/  USHF.R.U32.HI UR6, URZ, 0x4, UR6 ;  /* 0x000000043f067899 */ /* 0x000fe20008011606 */
[----:B------:R-:W-:Y:S02]  /*94b0*/  IMAD.MOV.U32 R6, RZ, RZ, RZ ;  /* 0x000000ffff067224 */ /* 0x000fe400078e00ff */
[----:B0-----:R-:W0:Y:S01]  /*94c0*/  SHFL.BFLY PT, R0, R5, 0x2, 0x1f ;  /* 0x0c401f0005007f89 */ /* 0x001e2200000e0000 */
[----:B------:R-:W-:Y:S01]  /*94d0*/  ULOP3.LUT UR6, UR6, 0x3fff, URZ, 0xc0, !UPT ;  /* 0x00003fff06067892 */ /* 0x000fe2000f8ec03f */
[----:B------:R-:W-:-:S03]  /*94e0*/  IMAD.U32 R13, RZ, RZ, UR5 ;  /* 0x00000005ff0d7e24 */ /* 0x000fc6000f8e00ff */
[----:B------:R-:W-:-:S04]  /*94f0*/  ULOP3.LUT UR6, UR6, 0x2800000, URZ, 0xfc, !UPT ;  /* 0x0280000006067892 */ /* 0x000fc8000f8efc3f */
[----:B------:R-:W-:-:S07]  /*9500*/  UIMAD UR8, UR60, 0xa00, UR6 ;  /* 0x00000a003c0878a4 */ /* 0x000fce000f8e0206 */
[----:B------:R-:W-:Y:S02]  /*9510*/  UMOV UR6, UR8 ;  /* 0x0000000800067c82 */ /* 0x000fe40008000000 */
[----:B------:R-:W-:Y:S01]  /*9520*/  HGMMA.64x256x16.F32.BF16 R24, R208, gdesc[UR4].tnspB, R24, gsb0 ;  /* 0x43e00004d0187df0 */ /* 0x000fe20008001818 */
[----:B------:R-:W-:Y:S01]  /*9530*/  UIADD3 UR6, UR8, 0x80, URZ ;  /* 0x0000008008067890 */ /* 0x000fe2000fffe03f */
[----:B-1----:R-:W-:Y:S01]  /*9540*/  FADD.FTZ R7, R7, R14 ;  /* 0x0000000e07077221 */ /* 0x002fe20000010000 */
[----:B------:R-:W-:Y:S01]  /*9550*/  UMOV UR7, 0x40000040 ;  /* 0x4000004000077882 */ /* 0x000fe20000000000 */
[----:B0-----:R-:W-:Y:S01]  /*9560*/  FADD.FTZ R2, R0, R5 ;  /* 0x0000000500027221 */ /* 0x001fe20000010000 */
[----:B------:R-:W-:Y:S02]  /*9570*/  IMAD.MOV.U32 R5, RZ, RZ, RZ ;  /* 0x000000ffff057224 */ /* 0x000fe400078e00ff */
[----:B------:R-:W0:Y:S04]  /*9580*/  SHFL.BFLY PT, R0, R7, 0x1, 0x1f ;  /* 0x0c201f0007007f89 */ /* 0x000e2800000e0000 */
[----:B------:R-:W1:Y:S01]  /*9590*/  SHFL.BFLY PT, R9, R2, 0x1, 0x1f ;  /* 0x0c201f0002097f89 */ /* 0x000e6200000e0000 */
[----:B0-----:R-:W-:Y:S01]  /*95a0*/  FADD.FTZ R11, R7, R0 ;  /* 0x00000000070b7221 */ /* 0x001fe20000010000 */
[----:B------:R-:W-:-:S02]  /*95b0*/  IMAD.U32 R7, RZ, RZ, UR5 ;  /* 0x00000005ff077e24 */ /* 0x000fc4000f8e00ff */
[----:B------:R-:W-:Y:S02]  /*95c0*/  IMAD.MOV.U32 R0, RZ, RZ, -0x800000 ;  /* 0xff800000ff007424 */ /* 0x000fe400078e00ff */
[----:B-1----:R-:W-:Y:S01]  /*95d0*/  FADD.FTZ R12, R2, R9 ;  /* 0x00000009020c7221 */ /* 0x002fe20000010000 */
[----:B------:R-:W-:Y:S01]  /*95e0*/  FSETP.NE.FTZ.AND P1, PT, R11, RZ, PT ;  /* 0x000000ff0b00720b */ /* 0x000fe20003f35000 */
[----:B------:R-:W-:-:S03]  /*95f0*/  IMAD.MOV.U32 R2, RZ, RZ, -0x800000 ;  /* 0xff800000ff027424 */ /* 0x000fc600078e00ff */
[----:B------:R-:W-:-:S09]  /*9600*/  FSETP.NE.FTZ.AND P2, PT, R12, RZ, PT ;  /* 0x000000ff0c00720b */ /* 0x000fd20003f55000 */
[----:B------:R-:W0:Y:S01]  /*9610*/  @P1 MUFU.LG2 R8, R11 ;  /* 0x0000000b00081308 */ /* 0x000e220000000c00 */
[----:B------:R-:W-:-:S03]  /*9620*/  @P1 FMUL.FTZ R7, R7, 0.69314718246459960938 ;  /* 0x3f31721807071820 */ /* 0x000fc60000410000 */
[----:B------:R-:W-:-:S04]  /*9630*/  @P2 FMUL.FTZ R13, R13, 0.69314718246459960938 ;  /* 0x3f3172180d0d2820 */ /* 0x000fc80000410000 */
[----:B------:R-:W1:Y:S08]  /*9640*/  @P2 MUFU.LG2 R9, R12 ;  /* 0x0000000c00092308 */ /* 0x000e700000000c00 */
[----:B------:R2:W3:Y:S01]  /*9650*/  @P1 MUFU.RCP R6, R11 ;  /* 0x0000000b00061308 */ /* 0x0004e20000001000 */
[----:B0-----:R-:W-:-:S04]  /*9660*/  @P1 FMUL.FTZ R8, R8, 0.69314718246459960938 ;  /* 0x3f31721808081820 */ /* 0x001fc80000410000 */
[----:B------:R-:W-:-:S03]  /*9670*/  @P1 FFMA.FTZ R2, R7, R4, R8 ;  /* 0x0000000407021223 */ /* 0x000fc60000010008 */
[----:B------:R2:W0:Y:S01]  /*9680*/  @P2 MUFU.RCP R5, R12 ;  /* 0x0000000c00052308 */ /* 0x0004220000001000 */
[----:B-1----:R-:W-:-:S04]  /*9690*/  @P2 FMUL.FTZ R10, R9, 0.69314718246459960938 ;  /* 0x3f317218090a2820 */ /* 0x002fc80000410000 */
        /* <DEDUP_REMOVED lines=18> */
[----:B------:R-:W-:Y:S01]  /*97c0*/  UMOV UR7, 0x40000040 ;  /* 0x4000004000077882 */ /* 0x000fe20000000000 */
[----:B------:R-:W-:Y:S02]  /*97d0*/  WARPGROUP.DEPBAR.LE gsb0, 0x0 ;  /* 0x00008000000079c5 */ /* 0x000fe40000010000 */
[----:B------:R-:W-:-:S15]  /*97e0*/  WARPGROUP.ARRIVE ;  /* 0x00000000000079c5 */ /* 0x000fde0000000000 */
[----:B------:R-:W-:-:S08]  /*97f0*/  NOP ;  /* 0x0000000000007918 */ /* 0x000fd00000000000 */
[----:B------:R-:W-:Y:S03]  /*9800*/  HGMMA.64x256x16.F32.BF16 R24, R192, gdesc[UR4].tnspB, R24, gsb0 ;  /* 0x43e00004c0187df0 */ /* 0x000fe60008001818 */
[----:B------:R-:W-:Y:S02]  /*9810*/  WARPGROUP.DEPBAR.LE gsb0, 0x0 ;  /* 0x00008000000079c5 */ /* 0x000fe40000010000 */
[----:B0-23--:R-:W-:Y:S05]  /*9820*/  @!P0 BRA `(.L_x_218) ;  /* 0x0000000000048947 */ /* 0x00dfea0003800000 */
[----:B------:R-:W-:Y:S01]  /*9830*/  BPT.TRAP 0x1 ;  /* 0x000000040000795c */ /* 0x000fe20000300000 */
.L_x_218:
[----:B------:R-:W0:Y:S01]  /*9840*/  S2UR UR5, SR_SWINHI ;  /* 0x00000000000579c3 */ /* 0x000e220000002f00 */
[----:B------:R-:W-:Y:S01]  /*9850*/  ISETP.NE.AND P0, PT, R18, RZ, PT ;  /* 0x000000ff1200720c */ /* 0x000fe20003f05270 */
[----:B------:R-:W-:Y:S02]  /*9860*/  IMAD.U32 R7, RZ, RZ, UR9 ;  /* 0x00000009ff077e24 */ /* 0x000fe4000f8e00ff */
        /* <DEDUP_REMOVED lines=11> */
[----:B------:R-:W-:-:S02]  /*9920*/  @P0 VIADD R7, R7, 0x38860 ;  /* 0x0003886007070836 */ /* 0x000fc40000000000 */
[-C--:B------:R-:W-:Y:S01]  /*9930*/  FMUL.FTZ R185, R125, R6.reuse ;  /* 0x000000067db97220 */ /* 0x080fe20000410000 */
[----:B------:R-:W-:Y:S01]  /*9940*/  FMUL.FTZ R184, R129, R6 ;  /* 0x0000000681b87220 */ /* 0x000fe20000410000 */
[-C--:B------:R-:W-:Y:S01]  /*9950*/  FMUL.FTZ R27, R27, R5.reuse ;  /* 0x000000051b1b7220 */ /* 0x080fe20000410000 */
[-C--:B------:R-:W-:Y:S01]  /*9960*/  FMUL.FTZ R26, R26, R5.reuse ;  /* 0x000000051a1a7220 */ /* 0x080fe20000410000 */
[----:B------:R-:W-:Y:S01]  /*9970*/  @P0 PRMT R7, R22, 0x654, R7 ;  /* 0x0000065416070816 */ /* 0x000fe20000000007 */
[-C--:B------:R-:W-:Y:S01]  /*9980*/  FMUL.FTZ R3, R31, R5.reuse ;  /* 0x000000051f037220 */ /* 0x080fe20000410000 */
[-C--:B------:R-:W-:Y:S01]  /*9990*/  FMUL.FTZ R21, R30, R5.reuse ;  /* 0x000000051e157220 */ /* 0x080fe20000410000 */
[-C--:B------:R-:W-:Y:S01]  /*99a0*/  FMUL.FTZ R35, R35, R5.reuse ;  /* 0x0000000523237220 */ /* 0x080fe20000410000 */
[-C--:B------:R-:W-:Y:S01]  /*99b0*/  FMUL.FTZ R34, R34, R5.reuse ;  /* 0x0000000522227220 */ /* 0x080fe20000410000 */
[----:B------:R-:W-:Y:S01]  /*99c0*/  UMOV UR6, UR4 ;  /* 0x0000000400067c82 */ /* 0x000fe20008000000 */
[----:B0-----:R-:W-:Y:S01]  /*99d0*/  UMOV UR7, UR5 ;  /* 0x0000000500077c82 */ /* 0x001fe20008000000 */
[----:B------:R-:W-:Y:S01]  /*99e0*/  FMUL.FTZ R39, R39, R5 ;  /* 0x0000000527277220 */ /* 0x000fe20000410000 */
[----:B------:R-:W-:-:S02]  /*99f0*/  IMAD.U32 R164, RZ, RZ, UR6 ;  /* 0x00000006ffa47e24 */ /* 0x000fc4000f8e00ff */
[-C--:B------:R-:W-:Y:S01]  /*9a00*/  FMUL.FTZ R38, R38, R5.reuse ;  /* 0x0000000526267220 */ /* 0x080fe20000410000 */
[----:B------:R-:W-:Y:S02]  /*9a10*/  IMAD.U32 R165, RZ, RZ, UR7 ;  /* 0x00000007ffa57e24 */ /* 0x000fe4000f8e00ff */
[-C--:B------:R-:W-:Y:S01]  /*9a20*/  FMUL.FTZ R43, R43, R5.reuse ;  /* 0x000000052b2b7220 */ /* 0x080fe20000410000 */
[-C--:B------:R-:W-:Y:S01]  /*9a30*/  FMUL.FTZ R42, R42, R5.reuse ;  /* 0x000000052a2a7220 */ /* 0x080fe20000410000 */
[----:B------:R-:W-:Y:S01]  /*9a40*/  FMUL.FTZ R47, R47, R5 ;  /* 0x000000052f2f7220 */ /* 0x000fe20000410000 */
[----:B------:R-:W-:-:S04]  /*9a50*/  IMAD.WIDE R12, R226, 0x2, R164 ;  /* 0x00000002e20c7825 */ /* 0x000fc800078e02a4 */
[-C--:B------:R-:W-:Y:S01]  /*9a60*/  FMUL.FTZ R46, R46, R5.reuse ;  /* 0x000000052e2e7220 */ /* 0x080fe20000410000 */
[-C--:B------:R-:W-:Y:S01]  /*9a70*/  FMUL.FTZ R51, R51, R5.reuse ;  /* 0x0000000533337220 */ /* 0x080fe20000410000 */
[-C--:B------:R-:W-:Y:S01]  /*9a80*/  FMUL.FTZ R50, R50, R5.reuse ;  /* 0x0000000532327220 */ /* 0x080fe20000410000 */
[-C--:B------:R-:W-:Y:S01]  /*9a90*/  FMUL.FTZ R55, R55, R5.reuse ;  /* 0x0000000537377220 */ /* 0x080fe20000410000 */
[----:B------:R-:W-:Y:S01]  /*9aa0*/  IADD3 R11, P3, R12, 0xc060, RZ ;  /* 0x0000c0600c0b7810 */ /* 0x000fe20007f7e0ff */
[-C--:B------:R-:W-:Y:S01]  /*9ab0*/  FMUL.FTZ R54, R54, R5.reuse ;  /* 0x0000000536367220 */ /* 0x080fe20000410000 */
[-C--:B------:R-:W-:Y:S01]  /*9ac0*/  FMUL.FTZ R59, R59, R5.reuse ;  /* 0x000000053b3b7220 */ /* 0x080fe20000410000 */
[-C--:B------:R-:W-:Y:S01]  /*9ad0*/  FMUL.FTZ R58, R58, R5.reuse ;  /* 0x000000053a3a7220 */ /* 0x080fe20000410000 */
[----:B------:R-:W-:Y:S01]  /*9ae0*/  LOP3.LUT R4, R11, 0x380, RZ, 0xc0, !PT ;  /* 0x000003800b047812 */ /* 0x000fe200078ec0ff */
        /* <DEDUP_REMOVED lines=49> */
[----:B------:R0:W-:Y:S01]  /*9e00*/  @P0 SYNCS.ARRIVE.TRANS64.RED.A1T0 RZ, [R7+URZ], RZ ;  /* 0x000000ff07ff09a7 */ /* 0x0001e2000810043f */
[----:B------:R-:W-:Y:S01]  /*9e10*/  IMAD.X R5, RZ, RZ, R13, P3 ;  /* 0x000000ffff057224 */ /* 0x000fe200018e060d */
[----:B------:R-:W-:Y:S01]  /*9e20*/  SHF.R.U64 R4, R4, 0x3, RZ ;  /* 0x0000000304047819 */ /* 0x000fe200000012ff */
[----:B------:R-:W-:Y:S01]  /*9e30*/  IMAD R9, R220, 0x40, R17 ;  /* 0x00000040dc097824 */ /* 0x000fe200078e0211 */
[C---:B------:R-:W-:Y:S01]  /*9e40*/  IADD3 R115, P4, R12.reuse, 0xc040, RZ ;  /* 0x0000c0400c737810 */ /* 0x040fe20007f9e0ff */
[----:B------:R-:W-:Y:S01]  /*9e50*/  FMUL.FTZ R199, R53, R6 ;  /* 0x0000000635c77220 */ /* 0x000fe20000410000 */
[C---:B------:R-:W-:Y:S01]  /*9e60*/  IADD3 R111, P5, R12.reuse, 0xc020, RZ ;  /* 0x0000c0200c6f7810 */ /* 0x040fe20007fbe0ff */
[----:B------:R-:W-:Y:S01]  /*9e70*/  IMAD.WIDE R164, R9, 0x2, R164 ;  /* 0x0000000209a47825 */ /* 0x000fe200078e02a4 */
[----:B------:R-:W-:-:S03]  /*9e80*/  IADD3 R107, P6, R12, 0xc000, RZ ;  /* 0x0000c0000c6b7810 */ /* 0x000fc60007fde0ff */
[-C--:B------:R-:W-:Y:S01]  /*9e90*/  FMUL.FTZ R198, R57, R6.reuse ;  /* 0x0000000639c67220 */ /* 0x080fe20000410000 */
[C---:B------:R-:W-:Y:S01]  /*9ea0*/  IADD3 R69, P0, R12.reuse, 0x8060, RZ ;  /* 0x000080600c457810 */ /* 0x040fe20007f1e0ff */
[----:B------:R-:W-:Y:S01]  /*9eb0*/  FMUL.FTZ R197, R61, R6 ;  /* 0x000000063dc57220 */ /* 0x000fe20000410000 */
[C---:B------:R-:W-:Y:S01]  /*9ec0*/  IADD3 R31, P1, R12.reuse, 0x20, RZ ;  /* 0x000000200c1f7810 */ /* 0x040fe20007f3e0ff */
[--C-:B0-----:R-:W-:Y:S01]  /*9ed0*/  IMAD.X R7, RZ, RZ, R13.reuse, P4 ;  /* 0x000000ffff077224 */ /* 0x101fe200020e060d */
[C---:B------:R-:W-:Y:S01]  /*9ee0*/  IADD3 R56, P2, R12.reuse, 0x8040, RZ ;  /* 0x000080400c387810 */ /* 0x040fe20007f5e0ff */
[--C-:B------:R-:W-:Y:S01]  /*9ef0*/  IMAD.X R9, RZ, RZ, R13.reuse, P5 ;  /* 0x000000ffff097224 */ /* 0x100fe200028e060d */
[C---:B------:R-:W-:Y:S01]  /*9f00*/  IADD3 R65, P3, R12.reuse, 0x8020, RZ ;  /* 0x000080200c417810 */ /* 0x040fe20007f7e0ff */
[--C-:B------:R-:W-:Y:S01]  /*9f10*/  IMAD.X R135, RZ, RZ, R13.reuse, P0 ;  /* 0x000000ffff877224 */ /* 0x100fe200000e060d */
[----:B------:R-:W-:Y:S01]  /*9f20*/  LOP3.LUT R131, R12, 0x380, RZ, 0xc0, !PT ;  /* 0x000003800c837812 */ /* 0x000fe200078ec0ff */
[--C-:B------:R-:W-:Y:S01]  /*9f30*/  IMAD.X R139, RZ, RZ, R13.reuse, P1 ;  /* 0x000000ffff8b7224 */ /* 0x100fe200008e060d */
[----:B------:R-:W-:Y:S01]  /*9f40*/  LOP3.LUT R4, R4, R11, RZ, 0x3c, !PT ;  /* 0x0000000b04047212 */ /* 0x000fe200078e3cff */
[--C-:B------:R-:W-:Y:S01]  /*9f50*/  IMAD.X R11, RZ, RZ, R13.reuse, P6 ;  /* 0x000000ffff0b7224 */ /* 0x100fe200030e060d */
[C---:B------:R-:W-:Y:S01]  /*9f60*/  IADD3 R30, P4, R12.reuse, 0x8000, RZ ;  /* 0x000080000c1e7810 */ /* 0x040fe20007f9e0ff */
        /* <DEDUP_REMOVED lines=14> */
[----:B------:R-:W-:-:S02]  /*a050*/  IMAD.X R161, RZ, RZ, R13, P2 ;  /* 0x000000ffffa17224 */ /* 0x000fc400010e060d */
[----:B------:R-:W-:Y:S01]  /*a060*/  FMUL.FTZ R183, R52, R6 ;  /* 0x0000000634b77220 */ /* 0x000fe20000410000 */
[--C-:B------:R-:W-:Y:S01]  /*a070*/  IMAD.X R163, RZ, RZ, R13.reuse, P3 ;  /* 0x000000ffffa37224 */ /* 0x100fe200018e060d */
[----:B------:R-:W-:Y:S01]  /*a080*/  LOP3.LUT R130, R131, R12, RZ, 0x3c, !PT ;  /* 0x0000000c83827212 */ /* 0x000fe200078e3cff */
[----:B------:R-:W-:Y:S01]  /*a090*/  IMAD.MOV.U32 R131, RZ, RZ, R13 ;  /* 0x000000ffff837224 */ /* 0x000fe200078e000d */
[----:B------:R-:W-:Y:S01]  /*a0a0*/  LOP3.LUT R13, R56, 0x380, RZ, 0xc0, !PT ;  /* 0x00000380380d7812 */ /* 0x000fe200078ec0ff */
[-C--:B------:R-:W-:Y:S01]  /*a0b0*/  FMUL.FTZ R25, R25, R6.reuse ;  /* 0x0000000619197220 */ /* 0x080fe20000410000 */
[----:B------:R-:W-:Y:S01]  /*a0c0*/  LOP3.LUT R12, R31, 0x380, RZ, 0xc0, !PT ;  /* 0x000003801f0c7812 */ /* 0x000fe200078ec0ff */
[-C--:B------:R-:W-:Y:S01]  /*a0d0*/  FMUL.FTZ R24, R24, R6.reuse ;  /* 0x0000000618187220 */ /* 0x080fe20000410000 */
[----:B------:R-:W-:Y:S01]  /*a0e0*/  SHF.R.U64 R13, R13, 0x3, RZ ;  /* 0x000000030d0d7819 */ /* 0x000fe200000012ff */
[-C--:B------:R-:W-:Y:S01]  /*a0f0*/  FMUL.FTZ R29, R29, R6.reuse ;  /* 0x000000061d1d7220 */ /* 0x080fe20000410000 */
[----:B------:R-:W-:Y:S01]  /*a100*/  SHF.R.U64 R12, R12, 0x3, RZ ;  /* 0x000000030c0c7819 */ /* 0x000fe200000012ff */
[----:B------:R-:W-:Y:S01]  /*a110*/  FMUL.FTZ R28, R28, R6 ;  /* 0x000000061c1c7220 */ /* 0x000fe20000410000 */
[----:B------:R-:W-:Y:S01]  /*a120*/  LOP3.LUT R142, R13, R56, RZ, 0x3c, !PT ;  /* 0x000000380d8e7212 */ /* 0x000fe200078e3cff */
[-C--:B------:R-:W-:Y:S01]  /*a130*/  FMUL.FTZ R33, R33, R6.reuse ;  /* 0x0000000621217220 */ /* 0x080fe20000410000 */
[----:B------:R-:W-:Y:S01]  /*a140*/  LOP3.LUT R13, R30, 0x380, RZ, 0xc0, !PT ;  /* 0x000003801e0d7812 */ /* 0x000fe200078ec0ff */
[-C--:B------:R-:W-:Y:S01]  /*a150*/  FMUL.FTZ R32, R32, R6.reuse ;  /* 0x0000000620207220 */ /* 0x080fe20000410000 */
[----:B------:R-:W-:Y:S01]  /*a160*/  LOP3.LUT R138, R12, R31, RZ, 0x3c, !PT ;  /* 0x0000001f0c8a7212 */ /* 0x000fe200078e3cff */
[-C--:B------:R-:W-:Y:S01]  /*a170*/  FMUL.FTZ R36, R36, R6.reuse ;  /* 0x0000000624247220 */ /* 0x080fe20000410000 */
[----:B------:R-:W-:Y:S01]  /*a180*/  SHF.R.U64 R13, R13, 0x3, RZ ;  /* 0x000000030d0d7819 */ /* 0x000fe200000012ff */
[-C--:B------:R-:W-:Y:S01]  /*a190*/  FMUL.FTZ R41, R41, R6.reuse ;  /* 0x0000000629297220 */ /* 0x080fe20000410000 */
[----:B------:R-:W-:Y:S01]  /*a1a0*/  LOP3.LUT R12, R61, 0x380, RZ, 0xc0, !PT ;  /* 0x000003803d0c7812 */ /* 0x000fe200078ec0ff */
[----:B------:R-:W-:Y:S01]  /*a1b0*/  FMUL.FTZ R40, R40, R6 ;  /* 0x0000000628287220 */ /* 0x000fe20000410000 */
[----:B------:R-:W-:Y:S01]  /*a1c0*/  LOP3.LUT R150, R13, R30, RZ, 0x3c, !PT ;  /* 0x0000001e0d967212 */ /* 0x000fe200078e3cff */
[-C--:B------:R-:W-:Y:S01]  /*a1d0*/  FMUL.FTZ R44, R44, R6.reuse ;  /* 0x000000062c2c7220 */ /* 0x080fe20000410000 */
[----:B------:R-:W-:Y:S01]  /*a1e0*/  LOP3.LUT R30, R57, 0x380, RZ, 0xc0, !PT ;  /* 0x00000380391e7812 */ /* 0x000fe200078ec0ff */
[-C--:B------:R-:W-:Y:S01]  /*a1f0*/  FMUL.FTZ R49, R49, R6.reuse ;  /* 0x0000000631317220 */ /* 0x080fe20000410000 */
[----:B------:R-:W-:Y:S01]  /*a200*/  LOP3.LUT R52, R65, 0x380, RZ, 0xc0, !PT ;  /* 0x0000038041347812 */ /* 0x000fe200078ec0ff */
[-C--:B------:R-:W-:Y:S01]  /*a210*/  FMUL.FTZ R48, R48, R6.reuse ;  /* 0x0000000630307220 */ /* 0x080fe20000410000 */
[----:B------:R-:W-:Y:S01]  /*a220*/  SHF.R.U64 R12, R12, 0x3, RZ ;  /* 0x000000030c0c7819 */ /* 0x000fe200000012ff */
[-C--:B------:R-:W-:Y:S01]  /*a230*/  FMUL.FTZ R181, R60, R6.reuse ;  /* 0x000000063cb57220 */ /* 0x080fe20000410000 */
[----:B------:R-:W-:Y:S01]  /*a240*/  LOP3.LUT R13, R20, 0x380, RZ, 0xc0, !PT ;  /* 0x00000380140d7812 */ /* 0x000fe200078ec0ff */
[-C--:B------:R-:W-:Y:S01]  /*a250*/  FMUL.FTZ R180, R64, R6.reuse ;  /* 0x0000000640b47220 */ /* 0x080fe20000410000 */
[----:B------:R-:W-:Y:S01]  /*a260*/  SHF.R.U64 R30, R30, 0x3, RZ ;  /* 0x000000031e1e7819 */ /* 0x000fe200000012ff */
[-C--:B------:R-:W-:Y:S01]  /*a270*/  FMUL.FTZ R179, R68, R6.reuse ;  /* 0x0000000644b37220 */ /* 0x080fe20000410000 */
[----:B------:R-:W-:Y:S01]  /*a280*/  SHF.R.U64 R52, R52, 0x3, RZ ;  /* 0x0000000334347819 */ /* 0x000fe200000012ff */
[-C--:B------:R-:W-:Y:S01]  /*a290*/  FMUL.FTZ R73, R73, R6.reuse ;  /* 0x0000000649497220 */ /* 0x080fe20000410000 */
[----:B------:R-:W-:Y:S01]  /*a2a0*/  LOP3.LUT R152, R12, R61, RZ, 0x3c, !PT ;  /* 0x0000003d0c987212 */ /* 0x000fe200078e3cff */
[-C--:B------:R-:W-:Y:S01]  /*a2b0*/  FMUL.FTZ R72, R72, R6.reuse ;  /* 0x0000000648487220 */ /* 0x080fe20000410000 */
[----:B------:R-:W-:Y:S01]  /*a2c0*/  LOP3.LUT R12, R53, 0x380, RZ, 0xc0, !PT ;  /* 0x00000380350c7812 */ /* 0x000fe200078ec0ff */
[-C--:B------:R-:W-:Y:S01]  /*a2d0*/  FMUL.FTZ R76, R76, R6.reuse ;  /* 0x000000064c4c7220 */ /* 0x080fe20000410000 */
[----:B------:R-:W-:Y:S01]  /*a2e0*/  SHF.R.U64 R13, R13, 0x3, RZ ;  /* 0x000000030d0d7819 */ /* 0x000fe200000012ff */
[-C--:B------:R-:W-:Y:S01]  /*a2f0*/  FMUL.FTZ R81, R81, R6.reuse ;  /* 0x0000000651517220 */ /* 0x080fe20000410000 */
[----:B------:R-:W-:Y:S01]  /*a300*/  LOP3.LUT R156, R30, R57, RZ, 0x3c, !PT ;  /* 0x000000391e9c7212 */ /* 0x000fe200078e3cff */
[-C--:B------:R-:W-:Y:S01]  /*a310*/  FMUL.FTZ R80, R80, R6.reuse ;  /* 0x0000000650507220 */ /* 0x080fe20000410000 */
[----:B------:R-:W-:Y:S01]  /*a320*/  IADD3 R30, P3, R164, 0x1000, RZ ;  /* 0x00001000a41e7810 */ /* 0x000fe20007f7e0ff */
[-C--:B------:R-:W-:Y:S01]  /*a330*/  FMUL.FTZ R84, R84, R6.reuse ;  /* 0x0000000654547220 */ /* 0x080fe20000410000 */
[----:B------:R-:W-:Y:S01]  /*a340*/  LOP3.LUT R31, R14, 0x380, RZ, 0xc0, !PT ;  /* 0x000003800e1f7812 */ /* 0x000fe200078ec0ff */
[-C--:B------:R-:W-:Y:S01]  /*a350*/  FMUL.FTZ R89, R89, R6.reuse ;  /* 0x0000000659597220 */ /* 0x080fe20000410000 */
[----:B------:R-:W-:Y:S01]  /*a360*/  LOP3.LUT R146, R52, R65, RZ, 0x3c, !PT ;  /* 0x0000004134927212 */ /* 0x000fe200078e3cff */
[-C--:B------:R-:W-:Y:S01]  /*a370*/  FMUL.FTZ R88, R88, R6.reuse ;  /* 0x0000000658587220 */ /* 0x080fe20000410000 */
[----:B------:R-:W-:Y:S01]  /*a380*/  SHF.R.U64 R12, R12, 0x3, RZ ;  /* 0x000000030c0c7819 */ /* 0x000fe200000012ff */
[----:B------:R-:W-:Y:S01]  /*a390*/  FMUL.FTZ R92, R92, R6 ;  /* 0x000000065c5c7220 */ /* 0x000fe20000410000 */
[----:B------:R-:W-:Y:S01]  /*a3a0*/  LOP3.LUT R158, R13, R20, RZ, 0x3c, !PT ;  /* 0x000000140d9e7212 */ /* 0x000fe200078e3cff */
[-C--:B------:R-:W-:Y:S01]  /*a3b0*/  FMUL.FTZ R97, R97, R6.reuse ;  /* 0x0000000661617220 */ /* 0x080fe20000410000 */
[----:B------:R-:W-:Y:S01]  /*a3c0*/  LOP3.LUT R52, R15, 0x380, RZ, 0xc0, !PT ;  /* 0x000003800f347812 */ /* 0x000fe200078ec0ff */
[-C--:B------:R-:W-:Y:S01]  /*a3d0*/  FMUL.FTZ R96, R96, R6.reuse ;  /* 0x0000000660607220 */ /* 0x080fe20000410000 */
[----:B------:R-:W-:Y:S01]  /*a3e0*/  IADD3 R20, P4, R164, 0x2000, RZ ;  /* 0x00002000a4147810 */ /* 0x000fe20007f9e0ff */
[-C--:B------:R-:W-:Y:S01]  /*a3f0*/  FMUL.FTZ R100, R100, R6.reuse ;  /* 0x0000000664647220 */ /* 0x080fe20000410000 */
[----:B------:R-:W-:Y:S01]  /*a400*/  LOP3.LUT R13, R30, 0x380, RZ, 0xc0, !PT ;  /* 0x000003801e0d7812 */ /* 0x000fe200078ec0ff */
[-C--:B------:R-:W-:Y:S01]  /*a410*/  FMUL.FTZ R104, R104, R6.reuse ;  /* 0x0000000668687220 */ /* 0x080fe20000410000 */
[----:B------:R-:W-:Y:S01]  /*a420*/  SHF.R.U64 R31, R31, 0x3, RZ ;  /* 0x000000031f1f7819 */ /* 0x000fe200000012ff */
[-C--:B------:R-:W-:Y:S01]  /*a430*/  FMUL.FTZ R108, R108, R6.reuse ;  /* 0x000000066c6c7220 */ /* 0x080fe20000410000 */
[----:B------:R-:W-:Y:S01]  /*a440*/  LOP3.LUT R154, R12, R53, RZ, 0x3c, !PT ;  /* 0x000000350c9a7212 */ /* 0x000fe200078e3cff */
[-C--:B------:R-:W-:Y:S01]  /*a450*/  FMUL.FTZ R112, R112, R6.reuse ;  /* 0x0000000670707220 */ /* 0x080fe20000410000 */
[----:B------:R-:W-:Y:S01]  /*a460*/  SHF.R.U64 R52, R52, 0x3, RZ ;  /* 0x0000000334347819 */ /* 0x000fe200000012ff */
[-C--:B------:R-:W-:Y:S01]  /*a470*/  FMUL.FTZ R116, R116, R6.reuse ;  /* 0x0000000674747220 */ /* 0x080fe20000410000 */
[----:B------:R-:W-:Y:S01]  /*a480*/  LOP3.LUT R12, R20, 0x380, RZ, 0xc0, !PT ;  /* 0x00000380140c7812 */ /* 0x000fe200078ec0ff */
[-C--:B------:R-:W-:Y:S01]  /*a490*/  FMUL.FTZ R120, R120, R6.reuse ;  /* 0x0000000678787220 */ /* 0x080fe20000410000 */
[----:B------:R-:W-:Y:S01]  /*a4a0*/  SHF.R.U64 R13, R13, 0x3, RZ ;  /* 0x000000030d0d7819 */ /* 0x000fe200000012ff */
[----:B------:R-:W-:Y:S01]  /*a4b0*/  FMUL.FTZ R124, R124, R6 ;  /* 0x000000067c7c7220 */ /* 0x000fe20000410000 */
[----:B------:R-:W-:Y:S01]  /*a4c0*/  LOP3.LUT R162, R31, R14, RZ, 0x3c, !PT ;  /* 0x0000000e1fa27212 */ /* 0x000fe200078e3cff */
[-C--:B------:R-:W-:Y:S01]  /*a4d0*/  FMUL.FTZ R128, R128, R6.reuse ;  /* 0x0000000680807220 */ /* 0x080fe20000410000 */
[----:B------:R-:W-:Y:S01]  /*a4e0*/  IADD3 R31, P5, R164, 0x3000, RZ ;  /* 0x00003000a41f7810 */ /* 0x000fe20007fbe0ff */
        /* <DEDUP_REMOVED lines=17> */
[----:B------:R-:W-:Y:S01]  /*a600*/  LOP3.LUT R30, R30, R31, RZ, 0x3c, !PT ;  /* 0x0000001f1e1e7212 */ /* 0x000fe200078e3cff */
[--C-:B------:R-:W-:Y:S01]  /*a610*/  IMAD.X R31, RZ, RZ, R165.reuse, P5 ;  /* 0x000000ffff1f7224 */ /* 0x100fe200028e06a5 */
[----:B------:R-:W-:Y:S01]  /*a620*/  IADD3 R111, P2, R164, 0x7000, RZ ;  /* 0x00007000a46f7810 */ /* 0x000fe20007f5e0ff */
[----:B------:R-:W-:Y:S01]  /*a630*/  FMUL.FTZ R148, R148, R6 ;  /* 0x0000000694947220 */ /* 0x000fe20000410000 */
[----:B------:R-:W-:Y:S01]  /*a640*/  IADD3 R53, P5, R164, 0xa000, RZ ;  /* 0x0000a000a4357810 */ /* 0x000fe20007fbe0ff */
[----:B------:R-:W0:Y:S01]  /*a650*/  LDC R200, c[0x0][0xbe8] ;  /* 0x0002fa00ffc87b82 */ /* 0x000e220000000800 */
[----:B------:R-:W-:Y:S01]  /*a660*/  LOP3.LUT R6, R115, 0x380, RZ, 0xc0, !PT ;  /* 0x0000038073067812 */ /* 0x000fe200078ec0ff */
[--C-:B------:R-:W-:Y:S01]  /*a670*/  IMAD.X R13, RZ, RZ, R165.reuse, P3 ;  /* 0x000000ffff0d7224 */ /* 0x100fe200018e06a5 */
[----:B------:R-:W-:Y:S01]  /*a680*/  LOP3.LUT R14, R15, R20, RZ, 0x3c, !PT ;  /* 0x000000140f0e7212 */ /* 0x000fe200078e3cff */
[----:B------:R-:W-:Y:S01]  /*a690*/  ULDC UR10, c[0x0][0xc44] ;  /* 0x00031100000a7ab9 */ /* 0x000fe20000000800 */
[----:B------:R-:W-:Y:S01]  /*a6a0*/  LOP3.LUT R110, R111, 0x380, RZ, 0xc0, !PT ;  /* 0x000003806f6e7812 */ /* 0x000fe200078ec0ff */
[----:B------:R-:W-:Y:S01]  /*a6b0*/  ULDC.64 UR8, c[0x0][0xb90] ;  /* 0x0002e40000087ab9 */ /* 0x000fe20000000a00 */
[----:B------:R-:W-:Y:S01]  /*a6c0*/  LOP3.LUT R20, R53, 0x380, RZ, 0xc0, !PT ;  /* 0x0000038035147812 */ /* 0x000fe200078ec0ff */
[----:B------:R-:W-:Y:S01]  /*a6d0*/  IMAD.X R15, RZ, RZ, R165, P4 ;  /* 0x000000ffff0f7224 */ /* 0x000fe200020e06a5 */
[----:B------:R-:W-:-:S02]  /*a6e0*/  SHF.R.U64 R6, R6, 0x3, RZ ;  /* 0x0000000306067819 */ /* 0x000fc400000012ff */
[----:B------:R-:W-:Y:S02]  /*a6f0*/  SHF.R.U64 R110, R110, 0x3, RZ ;  /* 0x000000036e6e7819 */ /* 0x000fe400000012ff */
[----:B------:R-:W-:Y:S02]  /*a700*/  SHF.R.U64 R20, R20, 0x3, RZ ;  /* 0x0000000314147819 */ /* 0x000fe400000012ff */
[----:B------:R-:W-:Y:S02]  /*a710*/  LOP3.LUT R6, R6, R115, RZ, 0x3c, !PT ;  /* 0x0000007306067212 */ /* 0x000fe400078e3cff */
[----:B------:R-:W-:Y:S01]  /*a720*/  LOP3.LUT R110, R110, R111, RZ, 0x3c, !PT ;  /* 0x0000006f6e6e7212 */ /* 0x000fe200078e3cff */
[----:B------:R-:W-:Y:S01]  /*a730*/  IMAD.X R111, RZ, RZ, R165, P2 ;  /* 0x000000ffff6f7224 */ /* 0x000fe200010e06a5 */
[----:B------:R-:W-:Y:S02]  /*a740*/  IADD3 R115, P3, R164, 0x8000, RZ ;  /* 0x00008000a4737810 */ /* 0x000fe40007f7e0ff */
[----:B------:R-:W-:-:S02]  /*a750*/  LOP3.LUT R20, R20, R53, RZ, 0x3c, !PT ;  /* 0x0000003514147212 */ /* 0x000fc400078e3cff */
[----:B------:R-:W-:Y:S02]  /*a760*/  IADD3 R53, P2, R164, 0xe000, RZ ;  /* 0x0000e000a4357810 */ /* 0x000fe40007f5e0ff */
[----:B------:R-:W-:Y:S02]  /*a770*/  LOP3.LUT R114, R115, 0x380, RZ, 0xc0, !PT ;  /* 0x0000038073727812 */ /* 0x000fe400078ec0ff */
[----:B------:R-:W-:Y:S02]  /*a780*/  LOP3.LUT R52, R53, 0x380, RZ, 0xc0, !PT ;  /* 0x0000038035347812 */ /* 0x000fe400078ec0ff */
[----:B------:R-:W-:Y:S02]  /*a790*/  SHF.R.U64 R114, R114, 0x3, RZ ;  /* 0x0000000372727819 */ /* 0x000fe400000012ff */
[----:B------:R-:W-:Y:S02]  /*a7a0*/  SHF.R.U64 R52, R52, 0x3, RZ ;  /* 0x0000000334347819 */ /* 0x000fe400000012ff */
[----:B------:R-:W-:-:S02]  /*a7b0*/  F2FP.BF16.F32.PACK_AB R24, R25, R24 ;  /* 0x000000181918723e */ /* 0x000fc400000010ff */
[----:B------:R-:W-:Y:S01]  /*a7c0*/  LOP3.LUT R114, R114, R115, RZ, 0x3c, !PT ;  /* 0x0000007372727212 */ /* 0x000fe200078e3cff */
[--C-:B------:R-:W-:Y:S01]  /*a7d0*/  IMAD.X R115, RZ, RZ, R165.reuse, P3 ;  /* 0x000000ffff737224 */ /* 0x100fe200018e06a5 */
[----:B------:R-:W-:Y:S02]  /*a7e0*/  F2FP.BF16.F32.PACK_AB R25, R27, R26 ;  /* 0x0000001a1b19723e */ /* 0x000fe400000010ff */
[----:B------:R-:W-:Y:S01]  /*a7f0*/  LOP3.LUT R52, R52, R53, RZ, 0x3c, !PT ;  /* 0x0000003534347212 */ /* 0x000fe200078e3cff */
[--C-:B------:R-:W-:Y:S01]  /*a800*/  IMAD.X R53, RZ, RZ, R165.reuse, P2 ;  /* 0x000000ffff357224 */ /* 0x100fe200010e06a5 */
[----:B------:R-:W-:Y:S02]  /*a810*/  MOV R201, R130 ;  /* 0x0000008200c97202 */ /* 0x000fe40000000f00 */
[----:B------:R-:W-:Y:S02]  /*a820*/  F2FP.BF16.F32.PACK_AB R26, R29, R28 ;  /* 0x0000001c1d1a723e */ /* 0x000fe400000010ff */
[----:B------:R-:W-:Y:S01]  /*a830*/  F2FP.BF16.F32.PACK_AB R27, R3, R21 ;  /* 0x00000015031b723e */ /* 0x000fe200000010ff */
[----:B------:R-:W-:Y:S01]  /*a840*/  BAR.SYNC.DEFER_BLOCKING 0x1, 0x100 ;  /* 0x0044000000007b1d */ /* 0x000fe20000010000 */
[----:B------:R-:W-:Y:S01]  /*a850*/  IADD3 R130, P3, R164, 0xf000, RZ ;  /* 0x0000f000a4827810 */ /* 0x000fe20007f7e0ff */
[----:B------:R-:W-:Y:S01]  /*a860*/  IMAD.X R21, RZ, RZ, R165, P5 ;  /* 0x000000ffff157224 */ /* 0x000fe200028e06a5 */
[----:B0-----:R-:W-:-:S02]  /*a870*/  ISETP.NE.AND P2, PT, R200, 0x1, PT ;  /* 0x00000001c800780c */ /* 0x001fc40003f45270 */
[----:B------:R-:W-:Y:S01]  /*a880*/  LOP3.LUT R3, R130, 0x380, RZ, 0xc0, !PT ;  /* 0x0000038082037812 */ /* 0x000fe200078ec0ff */
[----:B------:R-:W-:Y:S01]  /*a890*/  IMAD.X R131, RZ, RZ, R165, P3 ;  /* 0x000000ffff837224 */ /* 0x000fe200018e06a5 */
[----:B------:R-:W-:Y:S02]  /*a8a0*/  R2UR UR14, R218 ;  /* 0x00000000da0e72ca */ /* 0x000fe400000e0000 */
[----:B------:R-:W-:Y:S02]  /*a8b0*/  SHF.R.U64 R3, R3, 0x3, RZ ;  /* 0x0000000303037819 */ /* 0x000fe400000012ff */
[----:B------:R-:W-:Y:S02]  /*a8c0*/  R2UR UR13, R219 ;  /* 0x00000000db0d72ca */ /* 0x000fe400000e0000 */
[----:B------:R-:W-:Y:S02]  /*a8d0*/  LOP3.LUT R130, R3, R130, RZ, 0x3c, !PT ;  /* 0x0000008203827212 */ /* 0x000fe400078e3cff */
[----:B------:R-:W-:-:S02]  /*a8e0*/  LOP3.LUT R60, R69, 0x380, RZ, 0xc0, !PT ;  /* 0x00000380453c7812 */ /* 0x000fc400078ec0ff */
[----:B------:R-:W-:Y:S02]  /*a8f0*/  MOV R3, R4 ;  /* 0x0000000400037202 */ /* 0x000fe40000000f00 */
[----:B------:R-:W0:Y:S01]  /*a900*/  @P2 LDC R4, c[0x0][0xbec] ;  /* 0x0002fb00ff042b82 */ /* 0x000e220000000800 */
[----:B------:R-:W-:Y:S01]  /*a910*/  R2UR UR12, R217 ;  /* 0x00000000d90c72ca */ /* 0x000fe200000e0000 */
[----:B------:R-:W-:Y:S01]  /*a920*/  UIADD3 UR5, -UR14, URZ, URZ ;  /* 0x0000003f0e057290 */ /* 0x000fe2000fffe13f */
[----:B------:R-:W-:Y:S01]  /*a930*/  SHF.R.U64 R60, R60, 0x3, RZ ;  /* 0x000000033c3c7819 */ /* 0x000fe200000012ff */
[----:B------:R1:W-:Y:S02]  /*a940*/  STSM.16.M88.4 [R201], R24 ;  /* 0x00000018c9007844 */ /* 0x0003e40000000200 */
[----:B------:R-:W-:Y:S01]  /*a950*/  UIMAD UR10, UR10, UR5, UR13 ;  /* 0x000000050a0a72a4 */ /* 0x000fe2000f8e020d */
[----:B------:R-:W-:Y:S01]  /*a960*/  LOP3.LUT R134, R60, R69, RZ, 0x3c, !PT ;  /* 0x000000453c867212 */ /* 0x000fe200078e3cff */
[----:B------:R-:W2:Y:S01]  /*a970*/  @P2 LDC R5, c[0x0][0xbf0] ;  /* 0x0002fc00ff052b82 */ /* 0x000ea20000000800 */
[----:B------:R-:W-:Y:S01]  /*a980*/  IADD3 R65, P0, R164, 0x5000, RZ ;  /* 0x00005000a4417810 */ /* 0x000fe20007f1e0ff */
[----:B------:R-:W-:Y:S01]  /*a990*/  USHF.R.S32.HI UR11, URZ, 0x1f, UR10 ;  /* 0x0000001f3f0b7899 */ /* 0x000fe2000801140a */
[----:B------:R-:W-:Y:S01]  /*a9a0*/  MOV R134, R134 ;  /* 0x0000008600867202 */ /* 0x000fe20000000f00 */
[----:B------:R-:W-:Y:S01]  /*a9b0*/  IMAD R135, RZ, RZ, -UR13 ;  /* 0x8000000dff877e24 */ /* 0x000fe2000f8e02ff */
[----:B------:R-:W-:Y:S01]  /*a9c0*/  F2FP.BF16.F32.PACK_AB R40, R41, R40 ;  /* 0x000000282928723e */ /* 0x000fe200000010ff */
[----:B------:R-:W-:Y:S01]  /*a9d0*/  UIMAD UR5, UR11, UR8, URZ ;  /* 0x000000080b0572a4 */ /* 0x000fe2000f8e023f */
[----:B------:R-:W-:Y:S01]  /*a9e0*/  F2FP.BF16.F32.PACK_AB R41, R43, R42 ;  /* 0x0000002a2b29723e */ /* 0x000fe200000010ff */
[----:B------:R-:W-:Y:S01]  /*a9f0*/  UIMAD.WIDE.U32 UR6, UR10, UR8, URZ ;  /* 0x000000080a0672a5 */ /* 0x000fe2000f8e003f */
[----:B------:R-:W-:Y:S01]  /*aa00*/  LOP3.LUT R64, R65, 0x380, RZ, 0xc0, !PT ;  /* 0x0000038041407812 */ /* 0x000fe200078ec0ff */
[----:B------:R-:W-:Y:S01]  /*aa10*/  UIMAD UR5, UR10, UR9, UR5 ;  /* 0x000000090a0572a4 */ /* 0x000fe2000f8e0205 */
[----:B------:R-:W-:-:S02]  /*aa20*/  F2FP.BF16.F32.PACK_AB R43, R47, R46 ;  /* 0x0000002e2f2b723e */ /* 0x000fc400000010ff */
[----:B-1----:R-:W-:Y:S01]  /*aa30*/  MOV R26, R6 ;  /* 0x00000006001a7202 */ /* 0x002fe20000000f00 */
[----:B------:R-:W1:Y:S01]  /*aa40*/  LDC.64 R24, c[0x0][0xb98] ;  /* 0x0002e600ff187b82 */ /* 0x000e620000000a00 */
[----:B------:R-:W-:Y:S01]  /*aa50*/  LOP3.LUT R10, R107, 0x380, RZ, 0xc0, !PT ;  /* 0x000003806b0a7812 */ /* 0x000fe200078ec0ff */
[----:B------:R-:W-:Y:S01]  /*aa60*/  IMAD.U32 R126, RZ, RZ, UR6 ;  /* 0x00000006ff7e7e24 */ /* 0x000fe2000f8e00ff */
[----:B------:R-:W-:Y:S01]  /*aa70*/  SHF.R.U64 R64, R64, 0x3, RZ ;  /* 0x0000000340407819 */ /* 0x000fe200000012ff */
[----:B------:R-:W-:Y:S01]  /*aa80*/  UIADD3 UR6, UR7, UR5, URZ ;  /* 0x0000000507067290 */ /* 0x000fe2000fffe03f */
[----:B------:R-:W-:Y:S01]  /*aa90*/  SHF.R.U64 R10, R10, 0x3, RZ ;  /* 0x000000030a0a7819 */ /* 0x000fe200000012ff */
[----:B------:R-:W-:Y:S01]  /*aaa0*/  IMAD.U32 R127, RZ, RZ, UR7 ;  /* 0x00000007ff7f7e24 */ /* 0x000fe2000f8e00ff */
[----:B------:R-:W-:Y:S01]  /*aab0*/  F2FP.BF16.F32.PACK_AB R32, R33, R32 ;  /* 0x000000202120723e */ /* 0x000fe200000010ff */
[----:B------:R-:W3:Y:S01]  /*aac0*/  LDC R6, c[0x0][0xc38] ;  /* 0x00030e00ff067b82 */ /* 0x000ee20000000800 */
[----:B------:R-:W-:Y:S01]  /*aad0*/  F2FP.BF16.F32.PACK_AB R33, R35, R34 ;  /* 0x000000222321723e */ /* 0x000fe200000010ff */
[----:B------:R-:W-:Y:S01]  /*aae0*/  IMAD.U32 R127, RZ, RZ, UR6 ;  /* 0x00000006ff7f7e24 */ /* 0x000fe2000f8e00ff */
[----:B------:R-:W-:Y:S01]  /*aaf0*/  LOP3.LUT R64, R64, R65, RZ, 0x3c, !PT ;  /* 0x0000004140407212 */ /* 0x000fe200078e3cff */
[----:B------:R-:W-:Y:S01]  /*ab00*/  IMAD.X R65, RZ, RZ, R165, P0 ;  /* 0x000000ffff417224 */ /* 0x000fe200000e06a5 */
[----:B------:R-:W-:Y:S01]  /*ab10*/  MOV R138, R138 ;  /* 0x0000008a008a7202 */ /* 0x000fe20000000f00 */
[----:B------:R-:W-:Y:S01]  /*ab20*/  ULDC.64 UR6, c[0x0][0xb88] ;  /* 0x0002e20000067ab9 */ /* 0x000fe20000000a00 */
[----:B------:R-:W-:Y:S01]  /*ab30*/  F2FP.BF16.F32.PACK_AB R34, R178, R36 ;  /* 0x00000024b222723e */ /* 0x000fe200000010ff */
[----:B------:R-:W-:Y:S01]  /*ab40*/  ULDC UR5, c[0x0][0xa88] ;  /* 0x0002a20000057ab9 */ /* 0x000fe20000000800 */
[----:B------:R-:W-:Y:S01]  /*ab50*/  F2FP.BF16.F32.PACK_AB R35, R39, R38 ;  /* 0x000000262723723e */ /* 0x000fe200000010ff */
[----:B------:R-:W-:Y:S01]  /*ab60*/  ULDC.64 UR8, c[0x0][0x208] ;  /* 0x0000820000087ab9 */ /* 0x000fe20000000a00 */
[----:B------:R-:W-:-:S02]  /*ab70*/  LOP3.LUT R10, R10, R107, RZ, 0x3c, !PT ;  /* 0x0000006b0a0a7212 */ /* 0x000fc400078e3cff */
[C---:B------:R-:W-:Y:S01]  /*ab80*/  IADD3 R107, P0, R164.reuse, 0xc000, RZ ;  /* 0x0000c000a46b7810 */ /* 0x040fe20007f1e0ff */
[----:B------:R1:W-:Y:S01]  /*ab90*/  STSM.16.M88.4 [R138], R32 ;  /* 0x000000208a007844 */ /* 0x0003e20000000200 */
[C---:B------:R-:W-:Y:S02]  /*aba0*/  IADD3 R57, P6, R164.reuse, 0x4000, RZ ;  /* 0x00004000a4397810 */ /* 0x040fe40007fde0ff */
[----:B------:R-:W-:Y:S02]  /*abb0*/  IADD3 R69, P1, R164, 0x6000, RZ ;  /* 0x00006000a4457810 */ /* 0x000fe40007f3e0ff */
[----:B------:R-:W-:Y:S02]  /*abc0*/  LOP3.LUT R106, R107, 0x380, RZ, 0xc0, !PT ;  /* 0x000003806b6a7812 */ /* 0x000fe400078ec0ff */
[----:B------:R-:W-:Y:S02]  /*abd0*/  LOP3.LUT R56, R57, 0x380, RZ, 0xc0, !PT ;  /* 0x0000038039387812 */ /* 0x000fe400078ec0ff */
[----:B------:R-:W-:Y:S01]  /*abe0*/  LOP3.LUT R68, R69, 0x380, RZ, 0xc0, !PT ;  /* 0x0000038045447812 */ /* 0x000fe200078ec0ff */
[----:B---3--:R-:W-:Y:S01]  /*abf0*/  IMAD R135, R6, R135, UR12 ;  /* 0x0000000c06877e24 */ /* 0x008fe2000f8e0287 */
[----:B------:R-:W-:Y:S01]  /*ac00*/  USHF.R.S32.HI UR12, URZ, 0x1f, UR14 ;  /* 0x0000001f3f0c7899 */ /* 0x000fe2000801140e */
[----:B------:R-:W-:-:S02]  /*ac10*/  F2FP.BF16.F32.PACK_AB R48, R49, R48 ;  /* 0x000000303130723e */ /* 0x000fc400000010ff */
[----:B------:R-:W-:Y:S01]  /*ac20*/  IMAD R47, R135, 0x80, R225 ;  /* 0x00000080872f7824 */ /* 0x000fe200078e02e1 */
[----:B------:R-:W-:Y:S02]  /*ac30*/  MOV R154, R154 ;  /* 0x0000009a009a7202 */ /* 0x000fe40000000f00 */
[----:B-1----:R-:W-:Y:S01]  /*ac40*/  IMAD R32, R24, UR12, RZ ;  /* 0x0000000c18207c24 */ /* 0x002fe2000f8e02ff */
[----:B------:R-:W-:Y:S01]  /*ac50*/  F2FP.BF16.F32.PACK_AB R42, R177, R44 ;  /* 0x0000002cb12a723e */ /* 0x000fe200000010ff */
[----:B0-----:R-:W-:Y:S01]  /*ac60*/  @P2 IMAD.HI.U32 R4, R47, R4, RZ ;  /* 0x000000042f042227 */ /* 0x001fe200078e00ff */
[----:B------:R-:W-:Y:S02]  /*ac70*/  F2FP.BF16.F32.PACK_AB R49, R51, R50 ;  /* 0x000000323331723e */ /* 0x000fe400000010ff */
[----:B------:R-:W-:Y:S01]  /*ac80*/  LOP3.LUT R29, R164, 0x380, RZ, 0xc0, !PT ;  /* 0x00000380a41d7812 */ /* 0x000fe200078ec0ff */
[----:B------:R-:W-:Y:S01]  /*ac90*/  IMAD.MOV.U32 R39, RZ, RZ, R47 ;  /* 0x000000ffff277224 */ /* 0x000fe200078e002f */
[----:B--2---:R-:W-:Y:S01]  /*aca0*/  @P2 SHF.R.U32.HI R39, RZ, R5, R4 ;  /* 0x00000005ff272219 */ /* 0x004fe20000011604 */
[----:B------:R-:W-:Y:S01]  /*acb0*/  IMAD R32, R25, UR14, R32 ;  /* 0x0000000e19207c24 */ /* 0x000fe2000f8e0220 */
[----:B------:R-:W-:Y:S01]  /*acc0*/  MOV R162, R162 ;  /* 0x000000a200a27202 */ /* 0x000fe20000000f00 */
[----:B------:R-:W-:Y:S01]  /*acd0*/  IMAD.WIDE.U32 R24, R24, UR14, R126 ;  /* 0x0000000e18187c25 */ /* 0x000fe2000f8e007e */
[----:B------:R-:W-:Y:S01]  /*ace0*/  F2FP.BF16.F32.PACK_AB R50, R199, R183 ;  /* 0x000000b7c732723e */ /* 0x000fe200000010ff */
[----:B------:R-:W-:Y:S01]  /*acf0*/  STSM.16.M88.4 [R154], R40 ;  /* 0x000000289a007844 */ /* 0x000fe20000000200 */
[----:B------:R-:W-:Y:S01]  /*ad00*/  F2FP.BF16.F32.PACK_AB R51, R55, R54 ;  /* 0x000000363733723e */ /* 0x000fe200000010ff */
[----:B------:R-:W-:Y:S01]  /*ad10*/  IMAD.MOV R33, RZ, RZ, -R39 ;  /* 0x000000ffff217224 */ /* 0x000fe200078e0a27 */
[----:B------:R-:W-:-:S02]  /*ad20*/  SHF.R.U64 R106, R106, 0x3, RZ ;  /* 0x000000036a6a7819 */ /* 0x000fc400000012ff */
[----:B------:R-:W-:Y:S01]  /*ad30*/  MOV R160, R160 ;  /* 0x000000a000a07202 */ /* 0x000fe20000000f00 */
[----:B------:R-:W-:Y:S01]  /*ad40*/  IMAD R33, R200, R33, R47 ;  /* 0x00000021c8217224 */ /* 0x000fe200078e022f */
[----:B------:R-:W-:Y:S01]  /*ad50*/  F2FP.BF16.F32.PACK_AB R4, R198, R182 ;  /* 0x000000b6c604723e */ /* 0x000fe200000010ff */
[----:B------:R-:W-:Y:S01]  /*ad60*/  STSM.16.M88.4 [R162], R48 ;  /* 0x00000030a2007844 */ /* 0x000fe20000000200 */
[----:B------:R-:W-:Y:S02]  /*ad70*/  F2FP.BF16.F32.PACK_AB R5, R59, R58 ;  /* 0x0000003a3b05723e */ /* 0x000fe400000010ff */
[----:B------:R-:W-:Y:S02]  /*ad80*/  F2FP.BF16.F32.PACK_AB R6, R197, R181 ;  /* 0x000000b5c506723e */ /* 0x000fe400000010ff */
[----:B------:R-:W-:Y:S02]  /*ad90*/  F2FP.BF16.F32.PACK_AB R7, R63, R62 ;  /* 0x0000003e3f07723e */ /* 0x000fe400000010ff */
[----:B------:R-:W-:-:S02]  /*ada0*/  SHF.R.U64 R56, R56, 0x3, RZ ;  /* 0x0000000338387819 */ /* 0x000fc400000012ff */
[----:B------:R-:W-:Y:S01]  /*adb0*/  SHF.R.U64 R68, R68, 0x3, RZ ;  /* 0x0000000344447819 */ /* 0x000fe200000012ff */
[----:B------:R0:W-:Y:S01]  /*adc0*/  STSM.16.M88.4 [R160], R4 ;  /* 0x00000004a0007844 */ /* 0x0001e20000000200 */
[----:B------:R-:W-:Y:S02]  /*add0*/  SHF.R.U64 R29, R29, 0x3, RZ ;  /* 0x000000031d1d7819 */ /* 0x000fe400000012ff */
[----:B------:R-:W-:Y:S01]  /*ade0*/  LOP3.LUT R106, R106, R107, RZ, 0x3c, !PT ;  /* 0x0000006b6a6a7212 */ /* 0x000fe200078e3cff */
[--C-:B------:R-:W-:Y:S01]  /*adf0*/  IMAD.X R107, RZ, RZ, R165.reuse, P0 ;  /* 0x000000ffff6b7224 */ /* 0x100fe200000e06a5 */
[----:B------:R-:W-:Y:S01]  /*ae00*/  LOP3.LUT R56, R56, R57, RZ, 0x3c, !PT ;  /* 0x0000003938387212 */ /* 0x000fe200078e3cff */
[--C-:B------:R-:W-:Y:S01]  /*ae10*/  IMAD.X R57, RZ, RZ, R165.reuse, P6 ;  /* 0x000000ffff397224 */ /* 0x100fe200030e06a5 */
[----:B------:R-:W-:Y:S01]  /*ae20*/  LOP3.LUT R68, R68, R69, RZ, 0x3c, !PT ;  /* 0x0000004544447212 */ /* 0x000fe200078e3cff */
[----:B------:R-:W-:Y:S01]  /*ae30*/  IMAD.X R69, RZ, RZ, R165, P1 ;  /* 0x000000ffff457224 */ /* 0x000fe200008e06a5 */
[----:B------:R-:W-:-:S02]  /*ae40*/  IADD3 R123, P4, R164, 0x9000, RZ ;  /* 0x00009000a47b7810 */ /* 0x000fc40007f9e0ff */
[C---:B------:R-:W-:Y:S02]  /*ae50*/  IADD3 R61, P6, R164.reuse, 0xb000, RZ ;  /* 0x0000b000a43d7810 */ /* 0x040fe40007fde0ff */
[----:B------:R-:W-:Y:S02]  /*ae60*/  IADD3 R119, P1, R164, 0xd000, RZ ;  /* 0x0000d000a4777810 */ /* 0x000fe40007f3e0ff */
[----:B------:R-:W-:Y:S01]  /*ae70*/  LOP3.LUT R28, R29, R164, RZ, 0x3c, !PT ;  /* 0x000000a41d1c7212 */ /* 0x000fe200078e3cff */
[----:B------:R-:W-:Y:S01]  /*ae80*/  IMAD.MOV.U32 R29, RZ, RZ, R165 ;  /* 0x000000ffff1d7224 */ /* 0x000fe200078e00a5 */
[----:B0-----:R-:W-:Y:S02]  /*ae90*/  SHF.R.S32.HI R5, RZ, 0x1f, R39 ;  /* 0x0000001fff057819 */ /* 0x001fe40000011427 */
[----:B------:R-:W-:Y:S02]  /*aea0*/  SHF.R.S32.HI R6, RZ, 0x1f, R33 ;  /* 0x0000001fff067819 */ /* 0x000fe40000011421 */
[----:B------:R-:W-:Y:S01]  /*aeb0*/  IADD3 R4, P0, R39, R24, RZ ;  /* 0x0000001827047210 */ /* 0x000fe20007f1e0ff */
[----:B------:R-:W-:Y:S01]  /*aec0*/  IMAD R24, R200, UR5, RZ ;  /* 0x00000005c8187c24 */ /* 0x000fe2000f8e02ff */
[----:B------:R-:W-:Y:S01]  /*aed0*/  MOV R27, R8 ;  /* 0x00000008001b7202 */ /* 0x000fe20000000f00 */
[----:B------:R-:W-:Y:S01]  /*aee0*/  IMAD R6, R6, UR6, RZ ;  /* 0x0000000606067c24 */ /* 0x000fe2000f8e02ff */
[----:B------:R-:W-:-:S02]  /*aef0*/  MOV R164, R10 ;  /* 0x0000000a00a47202 */ /* 0x000fc40000000f00 */
[----:B------:R-:W-:Y:S02]  /*af00*/  MOV R158, R158 ;  /* 0x0000009e009e7202 */ /* 0x000fe40000000f00 */
[----:B------:R-:W-:Y:S02]  /*af10*/  F2FP.BF16.F32.PACK_AB R8, R196, R180 ;  /* 0x000000b4c408723e */ /* 0x000fe400000010ff */
[----:B------:R-:W-:Y:S02]  /*af20*/  F2FP.BF16.F32.PACK_AB R9, R67, R66 ;  /* 0x000000424309723e */ /* 0x000fe400000010ff */
[----:B------:R-:W-:Y:S02]  /*af30*/  F2FP.BF16.F32.PACK_AB R10, R195, R179 ;  /* 0x000000b3c30a723e */ /* 0x000fe400000010ff */
[----:B------:R-:W-:Y:S02]  /*af40*/  F2FP.BF16.F32.PACK_AB R11, R71, R70 ;  /* 0x00000046470b723e */ /* 0x000fe400000010ff */
[----:B------:R-:W-:-:S02]  /*af50*/  IADD3.X R5, R5, R25, R32, P0, !PT ;  /* 0x0000001905057210 */ /* 0x000fc400007fe420 */
[----:B------:R-:W-:Y:S01]  /*af60*/  LOP3.LUT R118, R119, 0x380, RZ, 0xc0, !PT ;  /* 0x0000038077767812 */ /* 0x000fe200078ec0ff */
[----:B------:R0:W-:Y:S01]  /*af70*/  STSM.16.M88.4 [R158], R8 ;  /* 0x000000089e007844 */ /* 0x0001e20000000200 */
[----:B------:R-:W-:Y:S01]  /*af80*/  F2FP.BF16.F32.PACK_AB R72, R73, R72 ;  /* 0x000000484948723e */ /* 0x000fe200000010ff */
[----:B------:R-:W-:Y:S01]  /*af90*/  IMAD.WIDE.U32 R4, R33, UR6, R4 ;  /* 0x0000000621047c25 */ /* 0x000fe2000f8e0004 */
[----:B------:R-:W-:Y:S02]  /*afa0*/  SHF.R.U64 R118, R118, 0x3, RZ ;  /* 0x0000000376767819 */ /* 0x000fe400000012ff */
[----:B------:R-:W-:Y:S02]  /*afb0*/  F2FP.BF16.F32.PACK_AB R73, R75, R74 ;  /* 0x0000004a4b49723e */ /* 0x000fe400000010ff */
[----:B------:R-:W-:Y:S02]  /*afc0*/  F2FP.BF16.F32.PACK_AB R80, R81, R80 ;  /* 0x000000505150723e */ /* 0x000fe400000010ff */
[----:B------:R-:W-:-:S02]  /*afd0*/  MOV R156, R156 ;  /* 0x0000009c009c7202 */ /* 0x000fc40000000f00 */
[----:B------:R-:W-:Y:S02]  /*afe0*/  F2FP.BF16.F32.PACK_AB R74, R194, R76 ;  /* 0x0000004cc24a723e */ /* 0x000fe400000010ff */
[----:B------:R-:W-:Y:S02]  /*aff0*/  F2FP.BF16.F32.PACK_AB R75, R79, R78 ;  /* 0x0000004e4f4b723e */ /* 0x000fe400000010ff */
[----:B------:R-:W-:Y:S01]  /*b000*/  F2FP.BF16.F32.PACK_AB R81, R83, R82 ;  /* 0x000000525351723e */ /* 0x000fe200000010ff */
[----:B0-----:R-:W-:Y:S01]  /*b010*/  IMAD R9, R33, UR7, R6 ;  /* 0x0000000721097c24 */ /* 0x001fe2000f8e0206 */
[----:B------:R-:W-:Y:S01]  /*b020*/  ULDC.64 UR6, c[0x0][0xb50] ;  /* 0x0002d40000067ab9 */ /* 0x000fe20000000a00 */
[----:B------:R-:W-:Y:S01]  /*b030*/  IMAD R11, R135, 0x80, R224 ;  /* 0x00000080870b7824 */ /* 0x000fe200078e02e0 */
[----:B------:R-:W-:Y:S01]  /*b040*/  F2FP.BF16.F32.PACK_AB R88, R89, R88 ;  /* 0x000000585958723e */ /* 0x000fe200000010ff */
[----:B------:R-:W-:Y:S01]  /*b050*/  IMAD.IADD R5, R5, 0x1, R9 ;  /* 0x0000000105057824 */ /* 0x000fe200078e0209 */
[----:B------:R-:W-:Y:S01]  /*b060*/  LOP3.LUT P0, RZ, R222, 0x3, RZ, 0xc0, !PT ;  /* 0x00000003deff7812 */ /* 0x000fe2000780c0ff */
[----:B------:R-:W-:Y:S01]  /*b070*/  VIADD R7, R11, 0x8 ;  /* 0x000000080b077836 */ /* 0x000fe20000000000 */
[----:B------:R-:W-:Y:S01]  /*b080*/  MOV R152, R152 ;  /* 0x0000009800987202 */ /* 0x000fe20000000f00 */
[----:B------:R-:W-:Y:S01]  /*b090*/  STSM.16.M88.4 [R156], R72 ;  /* 0x000000489c007844 */ /* 0x000fe20000000200 */
[----:B------:R-:W-:-:S02]  /*b0a0*/  F2FP.BF16.F32.PACK_AB R82, R193, R84 ;  /* 0x00000054c152723e */ /* 0x000fc400000010ff */
[----:B------:R-:W-:Y:S02]  /*b0b0*/  F2FP.BF16.F32.PACK_AB R83, R87, R86 ;  /* 0x000000565753723e */ /* 0x000fe400000010ff */
[----:B------:R-:W-:Y:S02]  /*b0c0*/  F2FP.BF16.F32.PACK_AB R89, R91, R90 ;  /* 0x0000005a5b59723e */ /* 0x000fe400000010ff */
[----:B------:R-:W-:Y:S01]  /*b0d0*/  F2FP.BF16.F32.PACK_AB R96, R97, R96 ;  /* 0x000000606160723e */ /* 0x000fe200000010ff */
[----:B------:R-:W-:Y:S01]  /*b0e0*/  STSM.16.M88.4 [R152], R80 ;  /* 0x0000005098007844 */ /* 0x000fe20000000200 */
[----:B------:R-:W-:Y:S02]  /*b0f0*/  LEA R8, P3, R4, UR6, 0x2 ;  /* 0x0000000604087c11 */ /* 0x000fe4000f8610ff */
[----:B------:R-:W-:Y:S01]  /*b100*/  LOP3.LUT R118, R118, R119, RZ, 0x3c, !PT ;  /* 0x0000007776767212 */ /* 0x000fe200078e3cff */
[----:B------:R-:W-:Y:S01]  /*b110*/  IMAD.X R119, RZ, RZ, R165, P1 ;  /* 0x000000ffff777224 */ /* 0x000fe200008e06a5 */
[----:B------:R-:W-:Y:S01]  /*b120*/  MOV R150, R150 ;  /* 0x0000009600967202 */ /* 0x000fe20000000f00 */
[----:B------:R-:W-:Y:S01]  /*b130*/  SHFL.IDX PT, R44, R8, RZ, 0x1c1f ;  /* 0x001c1fff082c7589 */ /* 0x000fe200000e0000 */
[----:B------:R-:W-:-:S02]  /*b140*/  F2FP.BF16.F32.PACK_AB R90, R192, R92 ;  /* 0x0000005cc05a723e */ /* 0x000fc400000010ff */
[----:B------:R-:W-:Y:S01]  /*b150*/  F2FP.BF16.F32.PACK_AB R91, R95, R94 ;  /* 0x0000005e5f5b723e */ /* 0x000fe200000010ff */
[----:B------:R-:W-:Y:S01]  /*b160*/  SHFL.IDX PT, R46, R8, 0x1, 0x1c1f ;  /* 0x003c1f00082e7f89 */ /* 0x000fe200000e0000 */
[----:B------:R-:W-:Y:S02]  /*b170*/  F2FP.BF16.F32.PACK_AB R97, R99, R98 ;  /* 0x000000626361723e */ /* 0x000fe400000010ff */
[----:B------:R-:W-:Y:S01]  /*b180*/  MOV R146, R146 ;  /* 0x0000009200927202 */ /* 0x000fe20000000f00 */
[----:B------:R-:W-:Y:S01]  /*b190*/  STSM.16.M88.4 [R150], R88 ;  /* 0x0000005896007844 */ /* 0x000fe20000000200 */
[----:B------:R-:W-:Y:S02]  /*b1a0*/  F2FP.BF16.F32.PACK_AB R98, R191, R100 ;  /* 0x00000064bf62723e */ /* 0x000fe400000010ff */
[----:B------:R-:W-:Y:S02]  /*b1b0*/  F2FP.BF16.F32.PACK_AB R99, R103, R102 ;  /* 0x000000666763723e */ /* 0x000fe400000010ff */
[----:B------:R-:W-:-:S02]  /*b1c0*/  MOV R142, R142 ;  /* 0x0000008e008e7202 */ /* 0x000fc40000000f00 */
[----:B------:R-:W-:Y:S01]  /*b1d0*/  F2FP.BF16.F32.PACK_AB R36, R190, R104 ;  /* 0x00000068be24723e */ /* 0x000fe200000010ff */
[----:B------:R-:W-:Y:S01]  /*b1e0*/  STSM.16.M88.4 [R146], R96 ;  /* 0x0000006092007844 */ /* 0x000fe20000000200 */
[----:B------:R-:W-:Y:S02]  /*b1f0*/  F2FP.BF16.F32.PACK_AB R37, R37, R45 ;  /* 0x0000002d2525723e */ /* 0x000fe400000010ff */
[----:B------:R-:W-:Y:S02]  /*b200*/  F2FP.BF16.F32.PACK_AB R38, R189, R108 ;  /* 0x0000006cbd26723e */ /* 0x000fe400000010ff */
[----:B------:R-:W-:Y:S02]  /*b210*/  F2FP.BF16.F32.PACK_AB R39, R77, R85 ;  /* 0x000000554d27723e */ /* 0x000fe400000010ff */
[-C--:B------:R-:W-:Y:S02]  /*b220*/  ISETP.GE.OR P1, PT, R11, R24.reuse, P0 ;  /* 0x000000180b00720c */ /* 0x080fe40000726670 */
[----:B------:R-:W-:Y:S01]  /*b230*/  ISETP.GE.OR P0, PT, R7, R24, P0 ;  /* 0x000000180700720c */ /* 0x000fe20000706670 */
[----:B------:R-:W-:Y:S01]  /*b240*/  STSM.16.M88.4 [R142], R36 ;  /* 0x000000248e007844 */ /* 0x000fe20000000200 */
[----:B------:R-:W-:-:S02]  /*b250*/  LEA.HI.X R9, R4, UR7, R5, 0x2, P3 ;  /* 0x0000000704097c11 */ /* 0x000fc400098f1405 */
[----:B------:R-:W-:Y:S02]  /*b260*/  F2FP.BF16.F32.PACK_AB R92, R188, R112 ;  /* 0x00000070bc5c723e */ /* 0x000fe400000010ff */
[----:B------:R-:W-:Y:S01]  /*b270*/  F2FP.BF16.F32.PACK_AB R93, R93, R101 ;  /* 0x000000655d5d723e */ /* 0x000fe200000010ff */
[----:B------:R-:W0:Y:S01]  /*b280*/  SHFL.IDX PT, R45, R9, RZ, 0x1c1f ;  /* 0x001c1fff092d7589 */ /* 0x000e2200000e0000 */
[----:B------:R-:W-:Y:S02]  /*b290*/  F2FP.BF16.F32.PACK_AB R94, R187, R116 ;  /* 0x00000074bb5e723e */ /* 0x000fe400000010ff */
[----:B------:R-:W-:Y:S01]  /*b2a0*/  F2FP.BF16.F32.PACK_AB R95, R105, R109 ;  /* 0x0000006d695f723e */ /* 0x000fe200000010ff */
[----:B------:R-:W1:Y:S01]  /*b2b0*/  SHFL.IDX PT, R47, R9, 0x1, 0x1c1f ;  /* 0x003c1f00092f7f89 */ /* 0x000e6200000e0000 */
[----:B------:R-:W-:Y:S02]  /*b2c0*/  F2FP.BF16.F32.PACK_AB R4, R186, R120 ;  /* 0x00000078ba04723e */ /* 0x000fe400000010ff */
[----:B------:R-:W-:Y:S01]  /*b2d0*/  F2FP.BF16.F32.PACK_AB R5, R113, R117 ;  /* 0x000000757105723e */ /* 0x000fe200000010ff */
[----:B------:R-:W-:Y:S01]  /*b2e0*/  STSM.16.M88.4 [R134], R92 ;  /* 0x0000005c86007844 */ /* 0x000fe20000000200 */
[----:B------:R-:W-:-:S02]  /*b2f0*/  F2FP.BF16.F32.PACK_AB R6, R185, R124 ;  /* 0x0000007cb906723e */ /* 0x000fc400000010ff */
[----:B------:R-:W-:Y:S02]  /*b300*/  F2FP.BF16.F32.PACK_AB R7, R121, R125 ;  /* 0x0000007d7907723e */ /* 0x000fe400000010ff */
[----:B------:R-:W-:Y:S02]  /*b310*/  F2FP.BF16.F32.PACK_AB R184, R184, R128 ;  /* 0x00000080b8b8723e */ /* 0x000fe400000010ff */
[----:B------:R-:W-:Y:S01]  /*b320*/  F2FP.BF16.F32.PACK_AB R185, R129, R166 ;  /* 0x000000a681b9723e */ /* 0x000fe200000010ff */
[----:B------:R-:W-:Y:S01]  /*b330*/  STSM.16.M88.4 [R164], R4 ;  /* 0x00000004a4007844 */ /* 0x000fe20000000200 */
[----:B------:R-:W-:Y:S02]  /*b340*/  F2FP.BF16.F32.PACK_AB R186, R133, R132 ;  /* 0x0000008485ba723e */ /* 0x000fe400000010ff */
[----:B------:R-:W-:Y:S02]  /*b350*/  F2FP.BF16.F32.PACK_AB R187, R167, R168 ;  /* 0x000000a8a7bb723e */ /* 0x000fe400000010ff */
[----:B------:R-:W-:-:S02]  /*b360*/  F2FP.BF16.F32.PACK_AB R169, R169, R170 ;  /* 0x000000aaa9a9723e */ /* 0x000fc400000010ff */
[----:B------:R-:W-:Y:S01]  /*b370*/  F2FP.BF16.F32.PACK_AB R168, R137, R136 ;  /* 0x0000008889a8723e */ /* 0x000fe200000010ff */
[----:B------:R-:W-:Y:S01]  /*b380*/  STSM.16.M88.4 [R27], R184 ;  /* 0x000000b81b007844 */ /* 0x000fe20000000200 */
[----:B------:R-:W-:Y:S02]  /*b390*/  F2FP.BF16.F32.PACK_AB R170, R141, R140 ;  /* 0x0000008c8daa723e */ /* 0x000fe400000010ff */
[----:B------:R-:W-:Y:S02]  /*b3a0*/  F2FP.BF16.F32.PACK_AB R171, R171, R172 ;  /* 0x000000acabab723e */ /* 0x000fe400000010ff */
[----:B------:R-:W-:Y:S02]  /*b3b0*/  F2FP.BF16.F32.PACK_AB R173, R173, R174 ;  /* 0x000000aeadad723e */ /* 0x000fe400000010ff */
[----:B------:R-:W-:Y:S01]  /*b3c0*/  F2FP.BF16.F32.PACK_AB R172, R145, R144 ;  /* 0x0000009091ac723e */ /* 0x000fe200000010ff */
[----:B------:R-:W-:Y:S01]  /*b3d0*/  STSM.16.M88.4 [R26], R168 ;  /* 0x000000a81a007844 */ /* 0x000fe20000000200 */
[----:B------:R-:W-:-:S02]  /*b3e0*/  F2FP.BF16.F32.PACK_AB R174, R149, R148 ;  /* 0x0000009495ae723e */ /* 0x000fc400000010ff */
[----:B------:R-:W-:Y:S02]  /*b3f0*/  F2FP.BF16.F32.PACK_AB R175, R175, R176 ;  /* 0x000000b0afaf723e */ /* 0x000fe400000010ff */
[----:B------:R-:W-:Y:S02]  /*b400*/  LOP3.LUT R122, R123, 0x380, RZ, 0xc0, !PT ;  /* 0x000003807b7a7812 */ /* 0x000fe400078ec0ff */
[----:B------:R-:W-:Y:S01]  /*b410*/  LOP3.LUT R60, R61, 0x380, RZ, 0xc0, !PT ;  /* 0x000003803d3c7812 */ /* 0x000fe200078ec0ff */
[----:B------:R2:W-:Y:S01]  /*b420*/  STSM.16.M88.4 [R3], R172 ;  /* 0x000000ac03007844 */ /* 0x0005e20000000200 */
[----:B------:R-:W-:Y:S02]  /*b430*/  SHF.R.U64 R122, R122, 0x3, RZ ;  /* 0x000000037a7a7819 */ /* 0x000fe400000012ff */
[----:B------:R-:W-:Y:S01]  /*b440*/  SHF.R.U64 R60, R60, 0x3, RZ ;  /* 0x000000033c3c7819 */ /* 0x000fe200000012ff */
[----:B------:R-:W-:Y:S01]  /*b450*/  BAR.SYNC.DEFER_BLOCKING 0x1, 0x100 ;  /* 0x0044000000007b1d */ /* 0x000fe20000010000 */
[----:B------:R-:W-:Y:S01]  /*b460*/  LOP3.LUT R122, R122, R123, RZ, 0x3c, !PT ;  /* 0x0000007b7a7a7212 */ /* 0x000fe200078e3cff */
[--C-:B------:R-:W-:Y:S01]  /*b470*/  IMAD.X R123, RZ, RZ, R165.reuse, P4 ;  /* 0x000000ffff7b7224 */ /* 0x100fe200020e06a5 */
[----:B------:R-:W-:Y:S01]  /*b480*/  LOP3.LUT R60, R60, R61, RZ, 0x3c, !PT ;  /* 0x0000003d3c3c7212 */ /* 0x000fe200078e3cff */
[----:B------:R-:W-:-:S04]  /*b490*/  IMAD.X R61, RZ, RZ, R165, P6 ;  /* 0x000000ffff3d7224 */ /* 0x000fc800030e06a5 */
[----:B--2---:R-:W2:Y:S01]  /*b4a0*/  @P2 LDC R3, c[0x0][0xbec] ;  /* 0x0002fb00ff032b82 */ /* 0x004ea20000000800 */
[----:B0-----:R-:W-:Y:S04]  /*b4b0*/  @!P1 ST.E desc[UR8][R44.64], R2 ;  /* 0x000000022c009985 */ /* 0x001fe8000c101908 */
[----:B-1----:R0:W-:Y:S04]  /*b4c0*/  @!P0 ST.E desc[UR8][R46.64], R0 ;  /* 0x000000002e008985 */ /* 0x0021e8000c101908 */
[----:B------:R1:W5:Y:S04]  /*b4d0*/  LD.E.128 R32, desc[UR8][R12.64] ;  /* 0x000000080c207980 */ /* 0x000368000c101d00 */
[----:B------:R3:W5:Y:S01]  /*b4e0*/  LD.E.128 R36, desc[UR8][R14.64] ;  /* 0x000000080e247980 */ /* 0x000762000c101d00 */
[----:B0-----:R-:W-:-:S03]  /*b4f0*/  IMAD R0, R215, 0x20, R220 ;  /* 0x00000020d7007824 */ /* 0x001fc600078e02dc */
[----:B------:R0:W5:Y:S01]  /*b500*/  LD.E.128 R8, desc[UR8][R28.64] ;  /* 0x000000081c087980 */ /* 0x000162000c101d00 */
[----:B-1----:R-:W1:Y:S03]  /*b510*/  @P2 LDC R13, c[0x0][0xbf0] ;  /* 0x0002fc00ff0d2b82 */ /* 0x002e660000000800 */
[----:B------:R0:W5:Y:S04]  /*b520*/  LD.E.128 R40, desc[UR8][R30.64] ;  /* 0x000000081e287980 */ /* 0x000168000c101d00 */
[----:B------:R-:W5:Y:S01]  /*b530*/  LD.E.128 R56, desc[UR8][R56.64] ;  /* 0x0000000838387980 */ /* 0x000f62000c101d00 */
[----:B---3--:R-:W3:Y:S03]  /*b540*/  LDC.64 R14, c[0x0][0xae0] ;  /* 0x0002b800ff0e7b82 */ /* 0x008ee60000000a00 */
[----:B------:R-:W5:Y:S01]  /*b550*/  LD.E.128 R64, desc[UR8][R64.64] ;  /* 0x0000000840407980 */ /* 0x000f62000c101d00 */
[----:B------:R-:W-:-:S03]  /*b560*/  IMAD R12, R135, 0x80, R0 ;  /* 0x00000080870c7824 */ /* 0x000fc600078e0200 */
[----:B------:R-:W5:Y:S04]  /*b570*/  LD.E.128 R68, desc[UR8][R68.64] ;  /* 0x0000000844447980 */ /* 0x000f68000c101d00 */
[----:B------:R-:W5:Y:S04]  /*b580*/  LD.E.128 R108, desc[UR8][R110.64] ;  /* 0x000000086e6c7980 */ /* 0x000f68000c101d00 */
[----:B------:R-:W5:Y:S04]  /*b590*/  LD.E.128 R112, desc[UR8][R114.64] ;  /* 0x0000000872707980 */ /* 0x000f68000c101d00 */
[----:B------:R-:W5:Y:S04]  /*b5a0*/  LD.E.128 R120, desc[UR8][R122.64] ;  /* 0x000000087a787980 */ /* 0x000f68000c101d00 */
[----:B------:R0:W5:Y:S04]  /*b5b0*/  LD.E.128 R4, desc[UR8][R20.64] ;  /* 0x0000000814047980 */ /* 0x000168000c101d00 */
[----:B------:R-:W5:Y:S04]  /*b5c0*/  LD.E.128 R60, desc[UR8][R60.64] ;  /* 0x000000083c3c7980 */ /* 0x000f68000c101d00 */
[----:B------:R-:W5:Y:S04]  /*b5d0*/  LD.E.128 R104, desc[UR8][R106.64] ;  /* 0x000000086a687980 */ /* 0x000f68000c101d00 */
[----:B------:R-:W5:Y:S04]  /*b5e0*/  LD.E.128 R116, desc[UR8][R118.64] ;  /* 0x0000000876747980 */ /* 0x000f68000c101d00 */
[----:B------:R-:W5:Y:S04]  /*b5f0*/  LD.E.128 R52, desc[UR8][R52.64] ;  /* 0x0000000834347980 */ /* 0x000f68000c101d00 */
[----:B------:R-:W5:Y:S01]  /*b600*/  LD.E.128 R128, desc[UR8][R130.64] ;  /* 0x0000000882807980 */ /* 0x000f62000c101d00 */
[----:B------:R-:W-:-:S02]  /*b610*/  ULDC.64 UR8, c[0x0][0xae8] ;  /* 0x0002ba0000087ab9 */ /* 0x000fc40000000a00 */
[----:B------:R-:W-:Y:S01]  /*b620*/  UIMAD UR5, UR11, UR8, URZ ;  /* 0x000000080b0572a4 */ /* 0x000fe2000f8e023f */
[----:B--2---:R-:W-:Y:S01]  /*b630*/  @P2 IMAD.HI.U32 R2, R12, R3, RZ ;  /* 0x000000030c022227 */ /* 0x004fe200078e00ff */
[----:B------:R-:W-:Y:S01]  /*b640*/  UIMAD.WIDE.U32 UR6, UR10, UR8, URZ ;  /* 0x000000080a0672a5 */ /* 0x000fe2000f8e003f */
[----:B------:R-:W-:Y:S01]  /*b650*/  R2UR UR13, R216 ;  /* 0x00000000d80d72ca */ /* 0x000fe200000e0000 */
[----:B------:R-:W-:Y:S01]  /*b660*/  UIMAD UR5, UR10, UR9, UR5 ;  /* 0x000000090a0572a4 */ /* 0x000fe2000f8e0205 */
[----:B------:R-:W-:Y:S01]  /*b670*/  IMAD.MOV.U32 R0, RZ, RZ, R12 ;  /* 0x000000ffff007224 */ /* 0x000fe200078e000c */
[----:B------:R-:W-:Y:S01]  /*b680*/  @!PT LDS RZ, [RZ] ;  /* 0x00000000fffff984 */ /* 0x000fe20000000800 */
[----:B------:R-:W-:Y:S01]  /*b690*/  @!PT LDS RZ, [RZ] ;  /* 0x00000000fffff984 */ /* 0x000fe20000000800 */
[----:B------:R-:W-:Y:S01]  /*b6a0*/  @!PT LDS RZ, [RZ] ;  /* 0x00000000fffff984 */ /* 0x000fe20000000800 */
[----:B------:R-:W-:Y:S01]  /*b6b0*/  @!PT LDS RZ, [RZ] ;  /* 0x00000000fffff984 */ /* 0x000fe20000000800 */
[----:B------:R2:W-:Y:S06]  /*b6c0*/  MEMBAR.ALL.CTA ;  /* 0x0000000000007992 */ /* 0x0005ec0000008000 */
[----:B--2---:R-:W2:Y:S01]  /*b6d0*/  FENCE.VIEW.ASYNC.S ;  /* 0x00000000000073c6 */ /* 0x004ea20000000000 */
[----:B------:R-:W-:Y:S01]  /*b6e0*/  ULDC.64 UR8, c[0x0][0xaf0] ;  /* 0x0002bc0000087ab9 */ /* 0x000fe20000000a00 */
[----:B------:R-:W-:Y:S01]  /*b6f0*/  UIADD3 UR7, UR7, UR5, URZ ;  /* 0x0000000507077290 */ /* 0x000fe2000fffe03f */
[----:B-1----:R-:W-:Y:S01]  /*b700*/  @P2 SHF.R.U32.HI R0, RZ, R13, R2 ;  /* 0x0000000dff002219 */ /* 0x002fe20000011602 */
[----:B------:R-:W-:-:S02]  /*b710*/  UIMAD UR5, UR12, UR8, URZ ;  /* 0x000000080c0572a4 */ /* 0x000fc4000f8e023f */
[----:B------:R-:W-:Y:S01]  /*b720*/  UIMAD.WIDE.U32 UR6, UR14, UR8, UR6 ;  /* 0x000000080e0672a5 */ /* 0x000fe2000f8e0006 */
[--C-:B------:R-:W-:Y:S01]  /*b730*/  SHF.R.S32.HI R3, RZ, 0x1f, R0.reuse ;  /* 0x0000001fff037819 */ /* 0x100fe20000011400 */
[----:B------:R-:W-:Y:S01]  /*b740*/  UIMAD UR5, UR14, UR9, UR5 ;  /* 0x000000090e0572a4 */ /* 0x000fe2000f8e0205 */
[----:B------:R-:W-:Y:S01]  /*b750*/  IMAD.MOV R13, RZ, RZ, -R0 ;  /* 0x000000ffff0d7224 */ /* 0x000fe200078e0a00 */
[----:B------:R-:W-:Y:S01]  /*b760*/  R2UR UR12, R16 ;  /* 0x00000000100c72ca */ /* 0x000fe200000e0000 */
[----:B------:R-:W-:Y:S01]  /*b770*/  ULDC.64 UR8, c[0x0][0xad8] ;  /* 0x0002b60000087ab9 */ /* 0x000fe20000000a00 */
[----:B------:R-:W-:Y:S01]  /*b780*/  UIADD3 UR7, UR7, UR5, URZ ;  /* 0x0000000507077290 */ /* 0x000fe2000fffe03f */
[-C--:B---3--:R-:W-:Y:S01]  /*b790*/  IMAD R3, R3, R14.reuse, RZ ;  /* 0x0000000e03037224 */ /* 0x088fe200078e02ff */
[----:B------:R-:W-:Y:S01]  /*b7a0*/  UIADD3 UR60, UR60, 0x1, URZ ;  /* 0x000000013c3c7890 */ /* 0x000fe2000fffe03f */
[----:B------:R-:W-:Y:S01]  /*b7b0*/  IMAD R13, R200, R13, R12 ;  /* 0x0000000dc80d7224 */ /* 0x000fe200078e020c */
[----:B------:R-:W-:Y:S01]  /*b7c0*/  UIADD3 UR4, UR4, 0x38820, URZ ;  /* 0x0003882004047890 */ /* 0x000fe2000fffe03f */
[C---:B------:R-:W-:Y:S01]  /*b7d0*/  IMAD R15, R0.reuse, R15, R3 ;  /* 0x0000000f000f7224 */ /* 0x040fe200078e0203 */
[----:B------:R-:W-:Y:S01]  /*b7e0*/  ULDC.64 UR10, c[0x0][0xa80] ;  /* 0x0002a000000a7ab9 */ /* 0x000fe20000000a00 */
[----:B------:R-:W-:Y:S01]  /*b7f0*/  IMAD.WIDE.U32 R2, R0, R14, UR6 ;  /* 0x0000000600027e25 */ /* 0x000fe2000f8e000e */
[----:B------:R-:W-:-:S03]  /*b800*/  SHF.R.S32.HI R0, RZ, 0x1f, R13 ;  /* 0x0000001fff007819 */ /* 0x000fc6000001140d */
[----:B------:R-:W-:Y:S02]  /*b810*/  IMAD.IADD R3, R3, 0x1, R15 ;  /* 0x0000000103037824 */ /* 0x000fe400078e020f */
[----:B------:R-:W-:Y:S02]  /*b820*/  IMAD R0, R0, UR8, RZ ;  /* 0x0000000800007c24 */ /* 0x000fe4000f8e02ff */
[----:B------:R-:W-:Y:S01]  /*b830*/  IMAD R135, R135, 0x80, R220 ;  /* 0x0000008087877824 */ /* 0x000fe200078e02dc */
[----:B------:R-:W-:Y:S01]  /*b840*/  ULDC UR5, c[0x0][0xc] ;  /* 0x0000030000057ab9 */ /* 0x000fe20000000800 */
[C---:B------:R-:W-:Y:S01]  /*b850*/  IMAD R15, R13.reuse, UR9, R0 ;  /* 0x000000090d0f7c24 */ /* 0x040fe2000f8e0200 */
[----:B------:R-:W-:Y:S01]  /*b860*/  UISETP.NE.AND UP0, UPT, UR60, 0x2, UPT ;  /* 0x000000023c00788c */ /* 0x000fe2000bf05270 */
[----:B------:R-:W-:Y:S01]  /*b870*/  IMAD.WIDE.U32 R2, R13, UR8, R2 ;  /* 0x000000080d027c25 */ /* 0x000fe2000f8e0002 */
[----:B------:R-:W-:Y:S01]  /*b880*/  UMOV UR6, 0x1 ;  /* 0x0000000100067882 */ /* 0x000fe20000000000 */
[----:B------:R-:W-:Y:S01]  /*b890*/  UIADD3 UR13, UR5, UR13, URZ ;  /* 0x0000000d050d7290 */ /* 0x000fe2000fffe03f */
[----:B------:R-:W-:Y:S01]  /*b8a0*/  ISETP.GE.AND P2, PT, R135, R24, PT ;  /* 0x000000188700720c */ /* 0x000fe20003f46270 */
[----:B------:R-:W-:Y:S01]  /*b8b0*/  UPRMT UR5, URZ, 0x654, UR4 ;  /* 0x000006543f057896 */ /* 0x000fe20008000004 */
[----:B------:R-:W-:Y:S01]  /*b8c0*/  IMAD.IADD R15, R3, 0x1, R15 ;  /* 0x00000001030f7824 */ /* 0x000fe200078e020f */
[----:B------:R-:W-:Y:S01]  /*b8d0*/  UPRMT UR4, UR6, 0x654, UR4 ;  /* 0x0000065406047896 */ /* 0x000fe20008000004 */
[----:B------:R-:W-:Y:S01]  /*b8e0*/  LEA R0, P0, R2, UR10, 0x1 ;  /* 0x0000000a02007c11 */ /* 0x000fe2000f8008ff */
[----:B------:R-:W-:Y:S01]  /*b8f0*/  USEL UR6, URZ, 0x1, UP0 ;  /* 0x000000013f067887 */ /* 0x000fe20008000000 */
[----:B------:R-:W-:-:S02]  /*b900*/  VIADD R13, R135, 0x20 ;  /* 0x00000020870d7836 */ /* 0x000fc40000000000 */
[----:B------:R-:W-:Y:S01]  /*b910*/  LEA.HI.X R25, R2, UR11, R15, 0x1, P0 ;  /* 0x0000000b02197c11 */ /* 0x000fe200080f0c0f */
[----:B------:R-:W-:Y:S01]  /*b920*/  ULOP3.LUT UR12, UR12, UR6, URZ, 0x3c, !UPT ;  /* 0x000000060c0c7292 */ /* 0x000fe2000f8e3c3f */
[----:B------:R-:W-:Y:S01]  /*b930*/  VIADD R3, R135, 0x40 ;  /* 0x0000004087037836 */ /* 0x000fe20000000000 */
[-C--:B------:R-:W-:Y:S01]  /*b940*/  ISETP.GE.AND P1, PT, R13, R24.reuse, PT ;  /* 0x000000180d00720c */ /* 0x080fe20003f26270 */
[----:B--2---:R-:W-:Y:S01]  /*b950*/  SYNCS.ARRIVE.TRANS64.RED.A1T0 RZ, [UR5], RZ ;  /* 0x000000ffffff79a7 */ /* 0x004fe20008100405 */
[----:B------:R-:W-:Y:S01]  /*b960*/  IMAD.U32 R216, RZ, RZ, UR13 ;  /* 0x0000000dffd87e24 */ /* 0x000fe2000f8e00ff */
[----:B------:R-:W-:Y:S01]  /*b970*/  USEL UR60, UR60, URZ, UP0 ;  /* 0x0000003f3c3c7287 */ /* 0x000fe20008000000 */
[----:B------:R0:W1:Y:S01]  /*b980*/  SHFL.IDX PT, R12, R0, RZ, 0x181f ;  /* 0x00181fff000c7589 */ /* 0x00006200000e0000 */
[----:B------:R-:W-:Y:S01]  /*b990*/  IMAD.U32 R16, RZ, RZ, UR12 ;  /* 0x0000000cff107e24 */ /* 0x000fe2000f8e00ff */
[----:B------:R-:W-:Y:S02]  /*b9a0*/  BSSY B0, `(.L_x_219) ;  /* 0x0000016000007945 */ /* 0x000fe40003800000 */
[----:B------:R0:W2:Y:S01]  /*b9b0*/  SHFL.IDX PT, R13, R25, RZ, 0x181f ;  /* 0x00181fff190d7589 */ /* 0x0000a200000e0000 */
[----:B------:R-:W-:Y:S01]  /*b9c0*/  SYNCS.ARRIVE.TRANS64.RED.A1T0 RZ, [UR4], RZ ;  /* 0x000000ffffff79a7 */ /* 0x000fe20008100404 */
[----:B------:R-:W-:Y:S01]  /*b9d0*/  ISETP.GE.AND P0, PT, R3, R24, PT ;  /* 0x000000180300720c */ /* 0x000fe20003f06270 */
[----:B------:R-:W-:-:S12]  /*b9e0*/  @P2 BRA `(.L_x_220) ;  /* 0x0000000000442947 */ /* 0x000fd80003800000 */
[----:B------:R-:W-:Y:S01]  /*b9f0*/  ULDC UR4, c[0x0][0xac8] ;  /* 0x0002b20000047ab9 */ /* 0x000fe20000000800 */
[----:B------:R-:W-:Y:S01]  /*ba00*/  ULDC.64 UR6, c[0x0][0x208] ;  /* 0x0000820000067ab9 */ /* 0x000fe20000000a00 */
[----:B------:R-:W-:Y:S02]  /*ba10*/  ISETP.GE.AND P4, PT, R214, UR4, PT ;  /* 0x00000004d6007c0c */ /* 0x000fe4000bf86270 */
[----:B------:R-:W-:Y:S02]  /*ba20*/  ISETP.GE.AND P3, PT, R213, UR4, PT ;  /* 0x00000004d5007c0c */ /* 0x000fe4000bf66270 */
[----:B------:R-:W-:Y:S02]  /*ba30*/  ISETP.GE.AND P2, PT, R212, UR4, PT ;  /* 0x00000004d4007c0c */ /* 0x000fe4000bf46270 */
[----:B------:R-:W-:-:S07]  /*ba40*/  ISETP.GE.AND P5, PT, R17, UR4, PT ;  /* 0x0000000411007c0c */ /* 0x000fce000bfa6270 */
[----:B-1----:R-:W-:-:S04]  /*ba50*/  @!P4 LEA R14, P6, R214, R12, 0x1 ;  /* 0x0000000cd60ec211 */ /* 0x002fc800078c08ff */
[----:B--2---:R-:W-:Y:S02]  /*ba60*/  @!P4 LEA.HI.X R15, R214, R13, R231, 0x1, P6 ;  /* 0x0000000dd60fc211 */ /* 0x004fe400030f0ce7 */
[----:B0-----:R-:W-:Y:S01]  /*ba70*/  @!P3 LEA R20, P6, R213, R12, 0x1 ;  /* 0x0000000cd514b211 */ /* 0x001fe200078c08ff */
        /* <DEDUP_REMOVED lines=8> */
.L_x_220:
[----:B------:R-:W-:Y:S05]  /*bb00*/  BSYNC B0 ;  /* 0x0000000000007941 */ /* 0x000fea0003800000 */
.L_x_219:
[----:B---3-5:R3:W4:Y:S01]  /*bb10*/  SHFL.IDX PT, R9, R25, 0x1, 0x181f ;  /* 0x00381f0019097f89 */ /* 0x02872200000e0000 */
        /* <DEDUP_REMOVED lines=10> */
[-C--:B-1----:R-:W-:Y:S02]  /*bbc0*/  @!P2 LEA R12, P5, R213, R8.reuse, 0x1 ;  /* 0x00000008d50ca211 */ /* 0x082fe400078a08ff */
[-C--:B----4-:R-:W-:Y:S02]  /*bbd0*/  @!P3 LEA.HI.X R11, R214, R9.reuse, R231, 0x1, P6 ;  /* 0x00000009d60bb211 */ /* 0x090fe400030f0ce7 */
[C---:B------:R-:W-:Y:S01]  /*bbe0*/  @!P1 LEA R14, P6, R212.reuse, R8, 0x1 ;  /* 0x00000008d40e9211 */ /* 0x040fe200078c08ff */
[----:B------:R-:W-:Y:S01]  /*bbf0*/  @!P4 IMAD.WIDE R2, R17, 0x2, R8 ;  /* 0x000000021102c825 */ /* 0x000fe200078e0208 */
[-C--:B--2---:R-:W-:Y:S02]  /*bc00*/  @!P2 LEA.HI.X R13, R213, R9.reuse, R230, 0x1, P5 ;  /* 0x00000009d50da211 */ /* 0x084fe400028f0ce6 */
[----:B------:R-:W-:-:S02]  /*bc10*/  @!P1 LEA.HI.X R15, R212, R9, R229, 0x1, P6 ;  /* 0x00000009d40f9211 */ /* 0x000fc400030f0ce5 */
[----:B------:R0:W-:Y:S04]  /*bc20*/  @!P4 ST.E.128 desc[UR6][R2.64], R32 ;  /* 0x000000200200c985 */ /* 0x0001e8000c101d06 */
[----:B------:R0:W-:Y:S04]  /*bc30*/  @!P3 ST.E.128 desc[UR6][R10.64], R64 ;  /* 0x000000400a00b985 */ /* 0x0001e8000c101d06 */
[----:B------:R0:W-:Y:S04]  /*bc40*/  @!P2 ST.E.128 desc[UR6][R12.64], R120 ;  /* 0x000000780c00a985 */ /* 0x0001e8000c101d06 */
[----:B------:R0:W-:Y:S02]  /*bc50*/  @!P1 ST.E.128 desc[UR6][R14.64], R116 ;  /* 0x000000740e009985 */ /* 0x0001e4000c101d06 */
.L_x_222:
[----:B------:R-:W-:Y:S05]  /*bc60*/  BSYNC B0 ;  /* 0x0000000000007941 */ /* 0x000fea0003800000 */
.L_x_221:
[----:B----4-:R4:W1:Y:S01]  /*bc70*/  SHFL.IDX PT, R9, R25, 0x2, 0x181f ;  /* 0x00581f0019097f89 */ /* 0x01086200000e0000 */
[----:B------:R-:W-:Y:S03]  /*bc80*/  BSSY B0, `(.L_x_223) ;  /* 0x0000014000007945 */ /* 0x000fe60003800000 */
[----:B0-----:R4:W0:Y:S01]  /*bc90*/  SHFL.IDX PT, R8, R0, 0x2, 0x181f ;  /* 0x00581f0000087f89 */ /* 0x00182200000e0000 */
        /* <DEDUP_REMOVED lines=8> */
[-C--:B-1----:R-:W-:Y:S02]  /*bd20*/  @!P5 LEA R12, P1, R213, R8.reuse, 0x1 ;  /* 0x00000008d50cd211 */ /* 0x082fe400078208ff */
[----:B------:R-:W-:Y:S02]  /*bd30*/  @!P6 LEA R14, P2, R212, R8, 0x1 ;  /* 0x00000008d40ee211 */ /* 0x000fe400078408ff */
[----:B------:R-:W-:Y:S01]  /*bd40*/  @!P3 IMAD.WIDE R2, R17, 0x2, R8 ;  /* 0x000000021102b825 */ /* 0x000fe200078e0208 */
[-C--:B------:R-:W-:Y:S02]  /*bd50*/  @!P4 LEA.HI.X R11, R214, R9.reuse, R231, 0x1, P0 ;  /* 0x00000009d60bc211 */ /* 0x080fe400000f0ce7 */
[-C--:B--2---:R-:W-:Y:S02]  /*bd60*/  @!P5 LEA.HI.X R13, R213, R9.reuse, R230, 0x1, P1 ;  /* 0x00000009d50dd211 */ /* 0x084fe400008f0ce6 */
[----:B------:R-:W-:Y:S01]  /*bd70*/  @!P6 LEA.HI.X R15, R212, R9, R229, 0x1, P2 ;  /* 0x00000009d40fe211 */ /* 0x000fe200010f0ce5 */
[----:B------:R0:W-:Y:S04]  /*bd80*/  @!P3 ST.E.128 desc[UR6][R2.64], R36 ;  /* 0x000000240200b985 */ /* 0x0001e8000c101d06 */
[----:B------:R0:W-:Y:S04]  /*bd90*/  @!P4 ST.E.128 desc[UR6][R10.64], R68 ;  /* 0x000000440a00c985 */ /* 0x0001e8000c101d06 */
[----:B------:R0:W-:Y:S04]  /*bda0*/  @!P5 ST.E.128 desc[UR6][R12.64], R4 ;  /* 0x000000040c00d985 */ /* 0x0001e8000c101d06 */
[----:B------:R0:W-:Y:S02]  /*bdb0*/  @!P6 ST.E.128 desc[UR6][R14.64], R52 ;  /* 0x000000340e00e985 */ /* 0x0001e4000c101d06 */
.L_x_224:
[----:B------:R-:W-:Y:S05]  /*bdc0*/  BSYNC B0 ;  /* 0x0000000000007941 */ /* 0x000fea0003800000 */
.L_x_223:
        /* <DEDUP_REMOVED lines=20> */
[-C--:B-1----:R-:W-:Y:S02]  /*bf10*/  @!P5 LEA.HI.X R9, R213, R5.reuse, R230, 0x1, P1 ;  /* 0x00000005d509d211 */ /* 0x082fe400008f0ce6 */
[----:B------:R-:W-:Y:S01]  /*bf20*/  @!P6 LEA.HI.X R11, R212, R5, R229, 0x1, P2 ;  /* 0x00000005d40be211 */ /* 0x000fe200010f0ce5 */
[----:B------:R0:W-:Y:S04]  /*bf30*/  @!P3 ST.E.128 desc[UR6][R2.64], R40 ;  /* 0x000000280200b985 */ /* 0x0001e8000c101d06 */
[----:B------:R0:W-:Y:S04]  /*bf40*/  @!P4 ST.E.128 desc[UR6][R6.64], R108 ;  /* 0x0000006c0600c985 */ /* 0x0001e8000c101d06 */
[----:B------:R0:W-:Y:S04]  /*bf50*/  @!P5 ST.E.128 desc[UR6][R8.64], R60 ;  /* 0x0000003c0800d985 */ /* 0x0001e8000c101d06 */
[----:B------:R0:W-:Y:S02]  /*bf60*/  @!P6 ST.E.128 desc[UR6][R10.64], R128 ;  /* 0x000000800a00e985 */ /* 0x0001e4000c101d06 */
.L_x_226:
[----:B------:R-:W-:Y:S05]  /*bf70*/  BSYNC B0 ;  /* 0x0000000000007941 */ /* 0x000fea0003800000 */
.L_x_225:
[----:B0--34-:R-:W0:Y:S01]  /*bf80*/  LDC R0, c[0x0][0xc34] ;  /* 0x00030d00ff007b82 */ /* 0x019e220000000800 */
[----:B------:R-:W-:-:S13]  /*bf90*/  R2UR UR4, R216 ;  /* 0x00000000d80472ca */ /* 0x000fda00000e0000 */
[----:B0-----:R-:W-:-:S13]  /*bfa0*/  ISETP.LE.AND P0, PT, R0, UR4, PT ;  /* 0x0000000400007c0c */ /* 0x001fda000bf03270 */
[----:B------:R-:W-:Y:S05]  /*bfb0*/  @!P0 BRA `(.L_x_227) ;  /* 0xffffff5000d48947 */ /* 0x000fea000383ffff */
[----:B------:R-:W-:Y:S05]  /*bfc0*/  EXIT ;  /* 0x000000000000794d */ /* 0x000fea0003800000 */
.L_x_193:
[----:B------:R-:W-:-:S08]  /*bfd0*/  NOP ;  /* 0x0000000000007918 */ /* 0x000fd00000000000 */
[----:B0-----:R-:W0:-:S00]  /*bfe0*/  USETMAXREG.DEALLOC.CTAPOOL 0x18 ;  /* 0x00000018000079c8 */ /* 0x001e0000080e0500 */
[----:B------:R-:W1:Y:S01]  /*bff0*/  S2UR UR4, SR_CTAID.X ;  /* 0x00000000000479c3 */ /* 0x000e620000002500 */
[----:B0-----:R-:W-:Y:S02]  /*c000*/  IMAD.MOV.U32 R2, RZ, RZ, 0x1 ;  /* 0x00000001ff027424 */ /* 0x001fe400078e00ff */
[----:B------:R-:W-:-:S05]  /*c010*/  IMAD.MOV.U32 R19, RZ, RZ, RZ ;  /* 0x000000ffff137224 */ /* 0x000fca00078e00ff */
[----:B------:R-:W1:Y:S02]  /*c020*/  LDC R3, c[0x0][0xc34] ;  /* 0x00030d00ff037b82 */ /* 0x000e640000000800 */
[----:B-1----:R-:W-:Y:S01]  /*c030*/  ISETP.LE.AND P0, PT, R3, UR4, PT ;  /* 0x0000000403007c0c */ /* 0x002fe2000bf03270 */
[----:B------:R-:W-:-:S05]  /*c040*/  IMAD.MOV.U32 R3, RZ, RZ, 0x1 ;  /* 0x00000001ff037424 */ /* 0x000fca00078e00ff */
[----:B------:R0:W-:Y:S07]  /*c050*/  STL [R1], R3 ;  /* 0x0000000301007387 */ /* 0x0001ee0000100800 */
[----:B------:R-:W-:Y:S05]  /*c060*/  @P0 BRA `(.L_x_228) ;  /* 0x0000005000640947 */ /* 0x000fea0003800000 */
[----:B------:R-:W2:Y:S01]  /*c070*/  LDL R4, [R1+0x30] ;  /* 0x0000300001047983 */ /* 0x000ea20000100800 */
[----:B------:R-:W1:Y:S01]  /*c080*/  S2UR UR4, SR_CgaCtaId ;  /* 0x00000000000479c3 */ /* 0x000e620000008800 */
[C---:B------:R-:W-:Y:S01]  /*c090*/  IMAD.SHL.U32 R2, R0.reuse, 0x8, RZ ;  /* 0x0000000800027824 */ /* 0x040fe200078e00ff */
[C---:B------:R-:W-:Y:S01]  /*c0a0*/  LOP3.LUT R5, R0.reuse, 0x7f, RZ, 0xc0, !PT ;  /* 0x0000007f00057812 */ /* 0x040fe200078ec0ff */
[----:B------:R-:W-:Y:S01]  /*c0b0*/  UMOV UR36, 0x400 ;  /* 0x0000040000247882 */ /* 0x000fe20000000000 */
[----:B------:R-:W-:Y:S01]  /*c0c0*/  LOP3.LUT P0, RZ, R0, 0x1f, RZ, 0xc0, !PT ;  /* 0x0000001f00ff7812 */ /* 0x000fe2000780c0ff */
[----:B------:R-:W-:Y:S01]  /*c0d0*/  IMAD.MOV.U32 R19, RZ, RZ, RZ ;  /* 0x000000ffff137224 */ /* 0x000fe200078e00ff */
[----:B0-----:R-:W-:Y:S01]  /*c0e0*/  LOP3.LUT R3, R2, 0x1f8, RZ, 0xc0, !PT ;  /* 0x000001f802037812 */ /* 0x001fe200078ec0ff */
[----:B------:R-:W-:Y:S01]  /*c0f0*/  ULDC.64 UR38, c[0x0][0x198] ;  /* 0x0000660000267ab9 */ /* 0x000fe20000000a00 */
[C---:B------:R-:W-:Y:S01]  /*c100*/  ISETP.NE.AND P1, PT, R5.reuse, RZ, PT ;  /* 0x000000ff0500720c */ /* 0x040fe20003f25270 */
[----:B------:R-:W-:Y:S01]  /*c110*/  ULDC UR40, c[0x0][0xc] ;  /* 0x0000030000287ab9 */ /* 0x000fe20000000800 */
[----:B------:R-:W-:-:S02]  /*c120*/  ISETP.NE.OR P0, PT, R5, RZ, !P0 ;  /* 0x000000ff0500720c */ /* 0x000fc40004705670 */
[----:B------:R-:W-:Y:S02]  /*c130*/  LOP3.LUT R18, R18, 0xfffffffe, RZ, 0xc0, !PT ;  /* 0xfffffffe12127812 */ /* 0x000fe400078ec0ff */
[----:B------:R-:W-:-:S07]  /*c140*/  LOP3.LUT R2, R2, 0x38, RZ, 0xc0, !PT ;  /* 0x0000003802027812 */ /* 0x000fce00078ec0ff */
[----:B------:R-:W-:Y:S01]  /*c150*/  @P1 LOP3.LUT R18, R18, 0x1, RZ, 0xfc, !PT ;  /* 0x0000000112121812 */ /* 0x000fe200078efcff */
[----:B-1----:R-:W-:-:S03]  /*c160*/  ULEA UR36, UR4, UR36, 0x18 ;  /* 0x0000002404247291 */ /* 0x002fc6000f8ec03f */
[----:B------:R-:W-:-:S04]  /*c170*/  LOP3.LUT R18, R18, 0xfffffffd, RZ, 0xc0, !PT ;  /* 0xfffffffd12127812 */ /* 0x000fc800078ec0ff */
[----:B------:R-:W-:Y:S02]  /*c180*/  @P0 LOP3.LUT R18, R18, 0x2, RZ, 0xfc, !PT ;  /* 0x0000000212120812 */ /* 0x000fe400078efcff */
[----:B--2---:R-:W-:Y:S02]  /*c190*/  R2UR UR5, R4 ;  /* 0x00000000040572ca */ /* 0x004fe400000e0000 */
[----:B------:R-:W-:Y:S01]  /*c1a0*/  LOP3.LUT R4, R3, 0x38, R0, 0x78, !PT ;  /* 0x0000003803047812 */ /* 0x000fe200078e7800 */
[----:B------:R-:W-:Y:S02]  /*c1b0*/  IMAD.SHL.U32 R3, R5, 0x8, RZ ;  /* 0x0000000805037824 */ /* 0x000fe400078e00ff */
[----:B------:R-:W-:-:S03]  /*c1c0*/  IMAD.SHL.U32 R0, R0, 0x10, RZ ;  /* 0x0000001000007824 */ /* 0x000fc600078e00ff */
[----:B------:R-:W-:Y:S02]  /*c1d0*/  LOP3.LUT R3, R4, 0x200, R3, 0xf8, !PT ;  /* 0x0000020004037812 */ /* 0x000fe400078ef803 */
[----:B------:R-:W-:-:S03]  /*c1e0*/  SHF.R.U32.HI R4, RZ, 0x3, R5 ;  /* 0x00000003ff047819 */ /* 0x000fc60000011605 */
[----:B------:R-:W-:Y:S01]  /*c1f0*/  ULOP3.LUT UR37, UR5, 0x2, URZ, 0xfc, !UPT ;  /* 0x0000000205257892 */ /* 0x000fe2000f8efc3f */
[----:B------:R-:W0:Y:S01]  /*c200*/  S2UR UR5, SR_CTAID.X ;  /* 0x00000000000579c3 */ /* 0x000e220000002500 */
[----:B------:R-:W-:Y:S02]  /*c210*/  LOP3.LUT R4, R4, 0x70, R0, 0xf8, !PT ;  /* 0x0000007004047812 */ /* 0x000fe400078ef800 */
[----:B------:R-:W-:Y:S02]  /*c220*/  LEA R0, R3, UR36, 0x1 ;  /* 0x0000002403007c11 */ /* 0x000fe4000f8e08ff */
[----:B------:R-:W-:-:S03]  /*c230*/  LOP3.LUT R4, R2, 0x40, RZ, 0xfc, !PT ;  /* 0x0000004002047812 */ /* 0x000fc600078efcff */
[----:B------:R1:W-:Y:S02]  /*c240*/  STL [R1+0x10], R0 ;  /* 0x0000100001007387 */ /* 0x0003e40000100800 */
[----:B-1----:R-:W-:Y:S02]  /*c250*/  IMAD.MOV.U32 R0, RZ, RZ, 0x1 ;  /* 0x00000001ff007424 */ /* 0x002fe400078e00ff */
[----:B0-----:R-:W-:-:S05]  /*c260*/  IMAD.U32 R3, RZ, RZ, UR5 ;  /* 0x00000005ff037e24 */ /* 0x001fca000f8e00ff */
[----:B------:R0:W-:Y:S04]  /*c270*/  STL [R1+0x24], R3 ;  /* 0x0000240301007387 */ /* 0x0001e80000100800 */
[----:B------:R-:W-:Y:S04]  /*c280*/  STL [R1+0x2c], RZ ;  /* 0x00002cff01007387 */ /* 0x000fe80000100800 */
[----:B------:R1:W-:Y:S01]  /*c290*/  STL [R1], R0 ;  /* 0x0000000001007387 */ /* 0x0003e20000100800 */
[C---:B0-----:R-:W-:Y:S02]  /*c2a0*/  LOP3.LUT R3, R2.reuse, 0x80, RZ, 0xfc, !PT ;  /* 0x0000008002037812 */ /* 0x041fe400078efcff */
[----:B-1----:R-:W-:-:S07]  /*c2b0*/  LOP3.LUT R0, R2, 0xc0, RZ, 0xfc, !PT ;  /* 0x000000c002007812 */ /* 0x002fce00078efcff */
.L_x_323:
[----:B------:R-:W2:Y:S01]  /*c2c0*/  LDL R2, [R1+0x24] ;  /* 0x0000240001027983 */ /* 0x000ea20000100800 */
[----:B0-----:R-:W0:Y:S01]  /*c2d0*/  LDC R0, c[0x0][0xc38] ;  /* 0x00030e00ff007b82 */ /* 0x001e220000000800 */
[----:B------:R-:W-:Y:S05]  /*c2e0*/  YIELD ;  /* 0x0000000000007946 */ /* 0x000fea0003800000 */
[----:B------:R-:W-:Y:S02]  /*c2f0*/  ULDC.64 UR4, c[0x0][0x418] ;  /* 0x0001060000047ab9 */ /* 0x000fe40000000a00 */
[----:B------:R-:W1:Y:S01]  /*c300*/  LDC R16, c[0x0][0xc44] ;  /* 0x00031100ff107b82 */ /* 0x000e620000000800 */
[----:B------:R-:W-:-:S03]  /*c310*/  UISETP.NE.U32.AND UP0, UPT, UR4, URZ, UPT ;  /* 0x0000003f0400728c */ /* 0x000fc6000bf05070 */
[----:B------:R-:W-:Y:S01]  /*c320*/  ULDC UR4, c[0x0][0x424] ;  /* 0x0001090000047ab9 */ /* 0x000fe20000000800 */
[----:B------:R-:W-:-:S04]  /*c330*/  UISETP.NE.AND.EX UP0, UPT, UR5, URZ, UPT, UP0 ;  /* 0x0000003f0500728c */ /* 0x000fc8000bf05300 */
[----:B------:R-:W-:Y:S01]  /*c340*/  USEL UR4, UR4, 0x1, UP0 ;  /* 0x0000000104047887 */ /* 0x000fe20008000000 */
[----:B0-----:R-:W-:Y:S02]  /*c350*/  ISETP.NE.AND P0, PT, R0, 0x1, PT ;  /* 0x000000010000780c */ /* 0x001fe40003f05270 */
[----:B-1----:R-:W-:-:S11]  /*c360*/  ISETP.NE.AND P1, PT, R16, 0x1, PT ;  /* 0x000000011000780c */ /* 0x002fd60003f25270 */
[----:B------:R-:W2:Y:S08]  /*c370*/  @P0 LDC R0, c[0x0][0xc3c] ;  /* 0x00030f00ff000b82 */ /* 0x000eb00000000800 */
[----:B------:R-:W0:Y:S01]  /*c380*/  @P0 LDC R3, c[0x0][0xc40] ;  /* 0x00031000ff030b82 */ /* 0x000e220000000800 */
[----:B--2---:R-:W-:-:S04]  /*c390*/  @P0 IMAD.HI.U32 R0, R2, R0, RZ ;  /* 0x0000000002000227 */ /* 0x004fc800078e00ff */
[----:B------:R-:W-:Y:S01]  /*c3a0*/  IMAD.MOV.U32 R4, RZ, RZ, R2 ;  /* 0x000000ffff047224 */ /* 0x000fe200078e0002 */
[----:B0-----:R-:W-:Y:S02]  /*c3b0*/  @P0 SHF.R.U32.HI R4, RZ, R3, R0 ;  /* 0x00000003ff040219 */ /* 0x001fe40000011600 */
[----:B------:R-:W0:Y:S03]  /*c3c0*/  @P1 LDC.64 R2, c[0x0][0xc48] ;  /* 0x00031200ff021b82 */ /* 0x000e260000000a00 */
[----:B------:R-:W-:Y:S01]  /*c3d0*/  IMAD.MOV.U32 R5, RZ, RZ, R4 ;  /* 0x000000ffff057224 */ /* 0x000fe200078e0004 */
[----:B------:R-:W-:Y:S04]  /*c3e0*/  STL [R1+0x1c], R4 ;  /* 0x00001c0401007387 */ /* 0x000fe80000100800 */
[----:B------:R-:W1:Y:S01]  /*c3f0*/  LDC R0, c[0x0][0x2f0] ;  /* 0x0000bc00ff007b82 */ /* 0x000e620000000800 */
[----:B0-----:R-:W-:-:S05]  /*c400*/  @P1 IMAD.HI.U32 R2, R4, R2, RZ ;  /* 0x0000000204021227 */ /* 0x001fca00078e00ff */
[----:B------:R-:W-:Y:S01]  /*c410*/  @P1 SHF.R.U32.HI R5, RZ, R3, R2 ;  /* 0x00000003ff051219 */ /* 0x000fe20000011602 */
[----:B-1----:R-:W-:Y:S01]  /*c420*/  IMAD R0, R0, UR4, RZ ;  /* 0x0000000400007c24 */ /* 0x002fe2000f8e02ff */
[----:B------:R-:W-:-:S03]  /*c430*/  UIADD3 UR4, UR36, 0x24400, URZ ;  /* 0x0002440024047890 */ /* 0x000fc6000fffe03f */
[----:B------:R-:W-:Y:S01]  /*c440*/  STL [R1+0x14], R5 ;  /* 0x0000140501007387 */ /* 0x000fe20000100800 */
[----:B------:R-:W-:Y:S01]  /*c450*/  IMAD.MOV R3, RZ, RZ, -R5 ;  /* 0x000000ffff037224 */ /* 0x000fe200078e0a05 */
[----:B------:R-:W-:Y:S02]  /*c460*/  ULOP3.LUT UP0, URZ, UR4, 0x3ff, URZ, 0xc0, !UPT ;  /* 0x000003ff043f7892 */ /* 0x000fe4000f80c03f */
[----:B------:R0:W-:Y:S01]  /*c470*/  STL [R1+0x28], R0 ;  /* 0x0000280001007387 */ /* 0x0001e20000100800 */
[----:B------:R-:W-:-:S03]  /*c480*/  IMAD R16, R16, R3, R4 ;  /* 0x0000000310107224 */ /* 0x000fc600078e0204 */
[----:B------:R-:W-:Y:S01]  /*c490*/  PLOP3.LUT P0, PT, PT, PT, UP0, 0x80, 0x0 ;  /* 0x000000000000781c */ /* 0x000fe20003f0f008 */
[----:B0-----:R-:W-:-:S04]  /*c4a0*/  VIADD R0, R0, 0x4f ;  /* 0x0000004f00007836 */ /* 0x001fc80000000000 */
[----:B------:R-:W-:-:S05]  /*c4b0*/  IMAD.HI R0, R0, 0x66666667, RZ ;  /* 0x6666666700007827 */ /* 0x000fca00078e02ff */
[----:B------:R-:W-:-:S04]  /*c4c0*/  SHF.R.U32.HI R2, RZ, 0x1f, R0 ;  /* 0x0000001fff027819 */ /* 0x000fc80000011600 */
[----:B------:R-:W-:-:S05]  /*c4d0*/  LEA.HI.SX32 R0, R0, R2, 0x1b ;  /* 0x0000000200007211 */ /* 0x000fca00078fdaff */
[----:B------:R0:W-:Y:S01]  /*c4e0*/  STL [R1+0x20], R0 ;  /* 0x0000200001007387 */ /* 0x0001e20000100800 */
[----:B------:R-:W-:Y:S05]  /*c4f0*/  @!P0 BRA `(.L_x_229) ;  /* 0x0000000000408947 */ /* 0x000fea0003800000 */
[----:B------:R-:W-:Y:S01]  /*c500*/  MOV R2, 0x0 ;  /* 0x0000000000027802 */ /* 0x000fe20000000f00 */
[----:B------:R-:W-:Y:S01]  /*c510*/  ULDC.64 UR6, c[0x4][0x1b8] ;  /* 0x01006e0000067ab9 */ /* 0x000fe20000000a00 */
[----:B------:R-:W-:Y:S01]  /*c520*/  ULDC.64 UR8, c[0x4][0x1c0] ;  /* 0x0100700000087ab9 */ /* 0x000fe20000000a00 */
[----:B------:R-:W-:Y:S01]  /*c530*/  ULDC.64 UR4, c[0x4][0x118] ;  /* 0x0100460000047ab9 */ /* 0x000fe20000000a00 */
[----:B------:R-:W-:Y:S02]  /*c540*/  IMAD.U32 R4, RZ, RZ, UR6 ;  /* 0x00000006ff047e24 */ /* 0x000fe4000f8e00ff */
[----:B------:R-:W1:Y:S01]  /*c550*/  LDC.64 R2, c[0x4][R2] ;  /* 0x0100000002027b82 */ /* 0x000e620000000a00 */
        /* <DEDUP_REMOVED lines=9> */
[----:B01----:R-:W-:Y:S05]  /*c5f0*/  CALL.ABS.NOINC R2 ;  /* 0x0000000002007343 */ /* 0x003fea0003c00000 */
.L_x_229:
        /* <DEDUP_REMOVED lines=8> */
[----:B------:R1:W2:Y:S01]  /*c680*/  LDC.64 R2, c[0x4][R17] ;  /* 0x0100000011027b82 */ /* 0x0002a20000000a00 */
        /* <DEDUP_REMOVED lines=8> */
[----:B-1----:R-:W-:-:S07]  /*c710*/  IMAD.MOV.U32 R13, RZ, RZ, RZ ;  /* 0x000000ffff0d7224 */ /* 0x002fce00078e00ff */
[----:B------:R-:W-:-:S07]  /*c720*/  LEPC R20, `(.L_x_231) ;  /* 0x000000001014794e */ /* 0x000fce0000000000 */
[----:B0-2---:R-:W-:Y:S05]  /*c730*/  CALL.ABS.NOINC R2 ;  /* 0x0000000002007343 */ /* 0x005fea0003c00000 */
.L_x_231:
        /* <DEDUP_REMOVED lines=15> */
.L_x_230:
[----:B------:R-:W2:Y:S01]  /*c830*/  LDL R2, [R1+0x20] ;  /* 0x0000200001027983 */ /* 0x000ea20000100800 */
[----:B------:R-:W-:-:S03]  /*c840*/  ULDC.64 UR4, c[0x0][0x9f8] ;  /* 0x00027e0000047ab9 */ /* 0x000fc60000000a00 */
[----:B0-----:R-:W3:Y:S01]  /*c850*/  LDL R0, [R1+0x14] ;  /* 0x0000140001007983 */ /* 0x001ee20000100800 */
[----:B------:R-:W-:Y:S01]  /*c860*/  ISETP.NE.U32.AND P0, PT, RZ, UR4, PT ;  /* 0x00000004ff007c0c */ /* 0x000fe2000bf05070 */
[----:B------:R-:W-:-:S03]  /*c870*/  ULDC.64 UR6, c[0x0][0x208] ;  /* 0x0000820000067ab9 */ /* 0x000fc60000000a00 */
[----:B------:R-:W-:Y:S01]  /*c880*/  ISETP.NE.AND.EX P0, PT, RZ, UR5, PT, P0 ;  /* 0x00000005ff007c0c */ /* 0x000fe2000bf05300 */
[----:B--2---:R-:W-:-:S12]  /*c890*/  IMAD.MOV.U32 R17, RZ, RZ, R2 ;  /* 0x000000ffff117224 */ /* 0x004fd800078e0002 */
[----:B------:R-:W3:Y:S02]  /*c8a0*/  @P0 LDC.64 R2, c[0x0][0x9f8] ;  /* 0x00027e00ff020b82 */ /* 0x000ee40000000a00 */
[----:B---3--:R-:W-:-:S05]  /*c8b0*/  @P0 IMAD.WIDE R2, R0, 0x4, R2 ;  /* 0x0000000400020825 */ /* 0x008fca00078e0202 */
[----:B------:R0:W2:Y:S01]  /*c8c0*/  @P0 LDG.E R0, desc[UR6][R2.64] ;  /* 0x0000000602000981 */ /* 0x0000a2000c1e1900 */
[----:B------:R-:W-:Y:S01]  /*c8d0*/  VIADD R9, R17, 0xffffffff ;  /* 0xffffffff11097836 */ /* 0x000fe20000000000 */
[----:B------:R-:W-:Y:S01]  /*c8e0*/  UMOV UR4, 0xffffffff ;  /* 0xffffffff00047882 */ /* 0x000fe20000000000 */
[----:B------:R-:W-:-:S03]  /*c8f0*/  LOP3.LUT R18, R18, 0xfffffffb, RZ, 0xc0, !PT ;  /* 0xfffffffb12127812 */ /* 0x000fc600078ec0ff */
[----:B------:R1:W-:Y:S01]  /*c900*/  STL [R1+0x18], R9 ;  /* 0x0000180901007387 */ /* 0x0003e20000100800 */
[----:B0-----:R-:W0:Y:S02]  /*c910*/  LDC.64 R2, c[0x0][0x418] ;  /* 0x00010600ff027b82 */ /* 0x001e240000000a00 */
[----:B0-----:R-:W-:-:S04]  /*c920*/  ISETP.NE.U32.AND P0, PT, R2, RZ, PT ;  /* 0x000000ff0200720c */ /* 0x001fc80003f05070 */
[----:B------:R-:W-:-:S13]  /*c930*/  ISETP.NE.AND.EX P1, PT, R3, RZ, PT, P0 ;  /* 0x000000ff0300720c */ /* 0x000fda0003f25300 */
[----:B------:R-:W-:Y:S02]  /*c940*/  @P1 LOP3.LUT R18, R18, 0x4, RZ, 0xfc, !PT ;  /* 0x0000000412121812 */ /* 0x000fe400078efcff */
[----:B--2---:R-:W-:Y:S01]  /*c950*/  SHF.R.S32.HI R8, RZ, 0x1f, R0 ;  /* 0x0000001fff087819 */ /* 0x004fe20000011400 */
[----:B------:R1:W-:Y:S01]  /*c960*/  STL [R1+0x8], R0 ;  /* 0x0000080001007387 */ /* 0x0003e20000100800 */
[----:B------:R-:W-:-:S03]  /*c970*/  SEL R17, R0, RZ, !P1 ;  /* 0x000000ff00117207 */ /* 0x000fc60004800000 */
[----:B------:R1:W-:Y:S01]  /*c980*/  STL [R1+0xc], R8 ;  /* 0x00000c0801007387 */ /* 0x0003e20000100800 */
[----:B------:R-:W-:Y:S05]  /*c990*/  BRA.DIV UR4, `(.L_x_232) ;  /* 0x0000004e04707947 */ /* 0x000fea000b800000 */
[----:B------:R-:W0:Y:S02]  /*c9a0*/  S2R R4, SR_TID.X ;  /* 0x0000000000047919 */ /* 0x000e240000002100 */
[----:B0-----:R-:W-:-:S04]  /*c9b0*/  SHF.R.U32.HI R4, RZ, 0x5, R4 ;  /* 0x00000005ff047819 */ /* 0x001fc80000011604 */
[----:B------:R-:W-:-:S05]  /*c9c0*/  LOP3.LUT R4, R4, 0x3, RZ, 0xc0, !PT ;  /* 0x0000000304047812 */ /* 0x000fca00078ec0ff */
[----:B------:R0:W2:Y:S02]  /*c9d0*/  SHFL.IDX PT, R14, R4, RZ, 0x1f ;  /* 0x00001fff040e7589 */ /* 0x0000a400000e0000 */
.L_x_339:
[----:B--2---:R-:W-:Y:S02]  /*c9e0*/  ISETP.NE.AND P0, PT, R14, RZ, PT ;  /* 0x000000ff0e00720c */ /* 0x004fe40003f05270 */
[----:B------:R-:W-:Y:S02]  /*c9f0*/  PLOP3.LUT P2, PT, PT, PT, PT, 0x8, 0x0 ;  /* 0x000000000000781c */ /* 0x000fe40003f4e170 */
[----:B------:R-:W-:-:S11]  /*ca00*/  LOP3.LUT R18, R18, 0xfffffff7, RZ, 0xc0, !PT ;  /* 0xfffffff712127812 */ /* 0x000fd600078ec0ff */
[----:B------:R-:W-:Y:S01]  /*ca10*/  @P2 LOP3.LUT R18, R18, 0x8, RZ, 0xfc, !PT ;  /* 0x0000000812122812 */ /* 0x000fe200078efcff */
[----:B------:R-:W-:Y:S06]  /*ca20*/  @P0 BRA `(.L_x_233) ;  /* 0x0000000400600947 */ /* 0x000fec0003800000 */
[----:B------:R-:W-:-:S03]  /*ca30*/  UMOV UR4, 0xffffffff ;  /* 0xffffffff00047882 */ /* 0x000fc60000000000 */
[----:B------:R-:W-:Y:S05]  /*ca40*/  BRA.DIV UR4, `(.L_x_234) ;  /* 0x0000004e04787947 */ /* 0x000fea000b800000 */
[----:B------:R-:W-:-:S13]  /*ca50*/  ELECT P6, URZ, PT ;  /* 0x00000000003f782f */ /* 0x000fda00038c0000 */
.L_x_342:
[----:B------:R-:W-:Y:S05]  /*ca60*/  @!P6 BRA `(.L_x_233) ;  /* 0x000000040050e947 */ /* 0x000fea0003800000 */
[----:B------:R2:W-:Y:S01]  /*ca70*/  STL [R1+0x4], R9 ;  /* 0x0000040901007387 */ /* 0x0005e20000100800 */
[----:B------:R-:W-:Y:S05]  /*ca80*/  @!P1 BRA `(.L_x_235) ;  /* 0x00000000004c9947 */ /* 0x000fea0003800000 */
[----:B------:R-:W3:Y:S01]  /*ca90*/  LDC R7, c[0x0][0x43c] ;  /* 0x00010f00ff077b82 */ /* 0x000ee20000000800 */
[----:B------:R-:W-:Y:S01]  /*caa0*/  ULDC.64 UR4, c[0x0][0x428] ;  /* 0x00010a0000047ab9 */ /* 0x000fe20000000a00 */
[----:B------:R-:W-:Y:S01]  /*cab0*/  ULDC.64 UR6, c[0x0][0x208] ;  /* 0x0000820000067ab9 */ /* 0x000fe20000000a00 */
[----:B---3--:R-:W-:-:S13]  /*cac0*/  ISETP.NE.AND P0, PT, R7, 0x1, PT ;  /* 0x000000010700780c */ /* 0x008fda0003f05270 */
[----:B0-----:R-:W0:Y:S02]  /*cad0*/  @P0 LDC.64 R4, c[0x0][0x440] ;  /* 0x00011000ff040b82 */ /* 0x001e240000000a00 */
[----:B0-----:R-:W-:-:S04]  /*cae0*/  @P0 IMAD.HI.U32 R6, R9, R4, RZ ;  /* 0x0000000409060227 */ /* 0x001fc800078e00ff */
[----:B------:R-:W-:Y:S01]  /*caf0*/  IMAD.MOV.U32 R4, RZ, RZ, R9 ;  /* 0x000000ffff047224 */ /* 0x000fe200078e0009 */
[----:B------:R-:W-:-:S05]  /*cb00*/  @P0 SHF.R.U32.HI R4, RZ, R5, R6 ;  /* 0x00000005ff040219 */ /* 0x000fca0000011606 */
[----:B------:R-:W-:-:S04]  /*cb10*/  IMAD.MOV R5, RZ, RZ, -R4 ;  /* 0x000000ffff057224 */ /* 0x000fc800078e0a04 */
[----:B------:R-:W-:Y:S01]  /*cb20*/  IMAD R6, R7, R5, R9 ;  /* 0x0000000507067224 */ /* 0x000fe200078e0209 */
[----:B------:R-:W-:-:S04]  /*cb30*/  SHF.R.S32.HI R5, RZ, 0x1f, R4 ;  /* 0x0000001fff057819 */ /* 0x000fc80000011404 */
[----:B------:R0:W-:Y:S01]  /*cb40*/  STL [R1+0x4], R6 ;  /* 0x0000040601007387 */ /* 0x0001e20000100800 */
[----:B------:R-:W-:-:S03]  /*cb50*/  IMAD.WIDE.U32 R4, R0, UR4, R4 ;  /* 0x0000000400047c25 */ /* 0x000fc6000f8e0004 */
[----:B------:R-:W-:Y:S01]  /*cb60*/  LEA R2, P0, R4, R2, 0x2 ;  /* 0x0000000204027211 */ /* 0x000fe200078010ff */
[----:B0-----:R-:W-:-:S04]  /*cb70*/  IMAD R6, R8, UR4, RZ ;  /* 0x0000000408067c24 */ /* 0x001fc8000f8e02ff */
[----:B-1----:R-:W-:-:S04]  /*cb80*/  IMAD R0, R0, UR5, R6 ;  /* 0x0000000500007c24 */ /* 0x002fc8000f8e0206 */
[----:B------:R-:W-:-:S05]  /*cb90*/  IMAD.IADD R0, R5, 0x1, R0 ;  /* 0x0000000105007824 */ /* 0x000fca00078e0200 */
[----:B------:R-:W-:-:S05]  /*cba0*/  LEA.HI.X R3, R4, R3, R0, 0x2, P0 ;  /* 0x0000000304037211 */ /* 0x000fca00000f1400 */
[----:B------:R3:W5:Y:S02]  /*cbb0*/  LDG.E R0, desc[UR6][R2.64] ;  /* 0x0000000602007981 */ /* 0x000764000c1e1900 */
.L_x_235:
[----:B---3--:R-:W3:Y:S01]  /*cbc0*/  LDL R3, [R1] ;  /* 0x0000000001037983 */ /* 0x008ee20000100800 */
[----:B------:R-:W-:Y:S02]  /*cbd0*/  LEA R2, R19, UR36, 0x3 ;  /* 0x0000002413027c11 */ /* 0x000fe4000f8e18ff */
[----:B---3--:R-:W-:-:S04]  /*cbe0*/  SHF.L.U32 R3, R3, 0x1f, RZ ;  /* 0x0000001f03037819 */ /* 0x008fc800000006ff */
[----:B------:R-:W3:Y:S02]  /*cbf0*/  SYNCS.PHASECHK.TRANS64.TRYWAIT P0, [R2+URZ+0x38840], R3 ;  /* 0x03884003020075a7 */ /* 0x000ee4000800017f */
[----:B---3--:R-:W-:Y:S05]  /*cc00*/  @!P0 BRA `(.L_x_236) ;  /* 0x0000004c00288947 */ /* 0x008fea0003800000 */
.L_x_343:
[----:B0-----:R-:W0:Y:S01]  /*cc10*/  S2R R4, SR_TID.X ;  /* 0x0000000000047919 */ /* 0x001e220000002100 */
[----:B------:R-:W-:-:S04]  /*cc20*/  UPRMT UR4, UR37, 0x9910, URZ ;  /* 0x0000991025047896 */ /* 0x000fc8000800003f */
[----:B------:R-:W-:Y:S01]  /*cc30*/  UISETP.NE.AND UP0, UPT, UR4, 0x2, UPT ;  /* 0x000000020400788c */ /* 0x000fe2000bf05270 */
[----:B0-----:R-:W-:-:S04]  /*cc40*/  LOP3.LUT R4, R4, 0x7f, RZ, 0xc0, !PT ;  /* 0x0000007f04047812 */ /* 0x001fc800078ec0ff */
[----:B------:R-:W-:-:S13]  /*cc50*/  ISETP.NE.AND P0, PT, R4, RZ, PT ;  /* 0x000000ff0400720c */ /* 0x000fda0003f05270 */
[----:B---3--:R-:W-:-:S04]  /*cc60*/  @!P0 IMAD.MOV.U32 R3, RZ, RZ, 0xa000 ;  /* 0x0000a000ff038424 */ /* 0x008fc800078e00ff */
[----:B------:R0:W-:Y:S01]  /*cc70*/  @!P0 SYNCS.ARRIVE.TRANS64 RZ, [R2+URZ+0x38830], R3 ;  /* 0x0388300302ff89a7 */ /* 0x0001e2000800003f */
[----:B------:R-:W-:-:S13]  /*cc80*/  PLOP3.LUT P0, PT, PT, PT, UP0, 0x80, 0x0 ;  /* 0x000000000000781c */ /* 0x000fda0003f0f008 */
[----:B0-----:R-:W-:Y:S05]  /*cc90*/  @P0 BRA `(.L_x_237) ;  /* 0x0000000000040947 */ /* 0x001fea0003800000 */
[----:B------:R-:W-:Y:S01]  /*cca0*/  BPT.TRAP 0x1 ;  /* 0x000000040000795c */ /* 0x000fe20000300000 */
.L_x_237:
[----:B------:R-:W-:-:S13]  /*ccb0*/  LOP3.LUT P0, RZ, R18, 0x2, RZ, 0xc0, !PT ;  /* 0x0000000212ff7812 */ /* 0x000fda000780c0ff */
[----:B------:R-:W-:Y:S05]  /*ccc0*/  @P0 BRA `(.L_x_238) ;  /* 0x0000000000040947 */ /* 0x000fea0003800000 */
[----:B------:R-:W-:Y:S01]  /*ccd0*/  BPT.TRAP 0x1 ;  /* 0x000000040000795c */ /* 0x000fe20000300000 */
.L_x_238:
[----:B------:R-:W3:Y:S01]  /*cce0*/  LDL R4, [R1+0x4] ;  /* 0x0000040001047983 */ /* 0x000ee20000100800 */
[----:B------:R-:W-:Y:S01]  /*ccf0*/  R2UR UR9, R2 ;  /* 0x00000000020972ca */ /* 0x000fe200000e0000 */
[----:B------:R-:W-:Y:S01]  /*cd00*/  UIADD3 UR4, UP0, UR38, 0x370, URZ ;  /* 0x0000037026047890 */ /* 0x000fe2000ff1e03f */
[----:B------:R-:W-:Y:S01]  /*cd10*/  R2UR UR12, R16 ;  /* 0x00000000100c72ca */ /* 0x000fe200000e0000 */
[----:B------:R-:W0:Y:S01]  /*cd20*/  S2R R5, SR_CgaCtaId ;  /* 0x0000000000057919 */ /* 0x000e220000008800 */
[----:B-----5:R-:W-:Y:S01]  /*cd30*/  R2UR UR13, R0 ;  /* 0x00000000000d72ca */ /* 0x020fe200000e0000 */
[----:B------:R-:W-:Y:S01]  /*cd40*/  UMOV UR10, URZ ;  /* 0x0000003f000a7c82 */ /* 0x000fe20008000000 */
[----:B------:R-:W-:Y:S01]  /*cd50*/  UMOV UR19, 0x30000 ;  /* 0x0003000000137882 */ /* 0x000fe20000000000 */
[----:B------:R-:W4:Y:S01]  /*cd60*/  S2R R3, SR_CgaCtaId ;  /* 0x0000000000037919 */ /* 0x000f220000008800 */
[----:B------:R-:W-:Y:S01]  /*cd70*/  UMOV UR6, 0x0 ;  /* 0x0000000000067882 */ /* 0x000fe20000000000 */
[----:B------:R-:W-:Y:S01]  /*cd80*/  UMOV UR7, 0x14f00000 ;  /* 0x14f0000000077882 */ /* 0x000fe20000000000 */
[----:B------:R-:W-:Y:S01]  /*cd90*/  UMOV UR16, 0x40 ;  /* 0x0000004000107882 */ /* 0x000fe20000000000 */
[----:B------:R-:W-:Y:S01]  /*cda0*/  PLOP3.LUT P0, PT, PT, PT, PT, 0x80, 0x0 ;  /* 0x000000000000781c */ /* 0x000fe20003f0f070 */
[----:B------:R-:W-:Y:S01]  /*cdb0*/  IMAD.MOV.U32 R17, RZ, RZ, R0 ;  /* 0x000000ffff117224 */ /* 0x000fe200078e0000 */
[----:B------:R-:W-:Y:S01]  /*cdc0*/  UIADD3 UR9, UR9, 0x38830, URZ ;  /* 0x0003883009097890 */ /* 0x000fe2000fffe03f */
[----:B------:R-:W-:-:S10]  /*cdd0*/  LOP3.LUT R18, R18, 0xfffffff7, RZ, 0xc0, !PT ;  /* 0xfffffff712127812 */ /* 0x000fd400078ec0ff */
[----:B------:R-:W-:Y:S02]  /*cde0*/  @P0 LOP3.LUT R18, R18, 0x8, RZ, 0xfc, !PT ;  /* 0x0000000812120812 */ /* 0x000fe400078efcff */
[----:B0-----:R-:W-:Y:S02]  /*cdf0*/  LOP3.LUT R5, R5, 0x1, RZ, 0xc0, !PT ;  /* 0x0000000105057812 */ /* 0x001fe400078ec0ff */
[----:B----4-:R-:W-:-:S03]  /*ce00*/  LOP3.LUT R3, R3, 0x1, RZ, 0xc0, !PT ;  /* 0x0000000103037812 */ /* 0x010fc600078ec0ff */
[----:B------:R-:W-:-:S04]  /*ce10*/  IMAD R5, R5, 0xa00, RZ ;  /* 0x00000a0005057824 */ /* 0x000fc800078e02ff */
[----:B------:R-:W-:Y:S02]  /*ce20*/  IMAD R2, R19, 0x5000, R5 ;  /* 0x0000500013027824 */ /* 0x000fe400078e0205 */
[----:B------:R-:W-:-:S03]  /*ce30*/  IMAD R3, R3, 0x28, RZ ;  /* 0x0000002803037824 */ /* 0x000fc600078e02ff */
[----:B------:R-:W-:Y:S02]  /*ce40*/  R2UR UR5, R2 ;  /* 0x00000000020572ca */ /* 0x000fe400000e0000 */
[----:B------:R-:W-:-:S11]  /*ce50*/  R2UR UR8, R3 ;  /* 0x00000000030872ca */ /* 0x000fd600000e0000 */
[----:B------:R-:W-:Y:S02]  /*ce60*/  ULEA UR14, UR5, UR36, 0x1 ;  /* 0x00000024050e7291 */ /* 0x000fe4000f8e083f */
[----:B------:R-:W-:Y:S02]  /*ce70*/  UIADD3.X UR5, URZ, UR39, URZ, UP0, !UPT ;  /* 0x000000273f057290 */ /* 0x000fe400087fe43f */
[----:B------:R-:W-:Y:S02]  /*ce80*/  UIADD3 UR15, UR14, 0x26c00, URZ ;  /* 0x00026c000e0f7890 */ /* 0x000fe4000fffe03f */
[----:B------:R-:W-:Y:S02]  /*ce90*/  UIADD3 UR17, UR14, 0x29400, URZ ;  /* 0x000294000e117890 */ /* 0x000fe4000fffe03f */
[----:B------:R-:W-:Y:S01]  /*cea0*/  UIADD3 UR18, UR14, 0x2bc00, URZ ;  /* 0x0002bc000e127890 */ /* 0x000fe2000fffe03f */
[----:B---3--:R-:W-:-:S13]  /*ceb0*/  R2UR UR11, R4 ;  /* 0x00000000040b72ca */ /* 0x008fda00000e0000 */
[----:B------:R-:W-:Y:S02]  /*cec0*/  UIMAD UR11, UR11, 0x50, UR8 ;  /* 0x000000500b0b78a4 */ /* 0x000fe4000f8e0208 */
[----:B------:R-:W-:-:S03]  /*ced0*/  UIADD3 UR8, UR14, 0x24400, URZ ;  /* 0x000244000e087890 */ /* 0x000fc6000fffe03f */
[----:B------:R-:W-:-:S06]  /*cee0*/  UMOV UR14, 0x80 ;  /* 0x00000080000e7882 */ /* 0x000fcc0000000000 */
[----:B------:R0:W-:Y:S02]  /*cef0*/  UTMALDG.4D.MULTICAST [UR8], [UR4], UR19, desc[UR6] ;  /* 0x00000608040073b4 */ /* 0x0001e40008019813 */
[----:B0-----:R-:W-:Y:S01]  /*cf00*/  UMOV UR8, UR15 ;  /* 0x0000000f00087c82 */ /* 0x001fe20008000000 */
[----:B------:R-:W-:Y:S02]  /*cf10*/  UMOV UR10, UR16 ;  /* 0x00000010000a7c82 */ /* 0x000fe40008000000 */
[----:B------:R0:W-:Y:S02]  /*cf20*/  UTMALDG.4D.MULTICAST [UR8], [UR4], UR19, desc[UR6] ;  /* 0x00000608040073b4 */ /* 0x0001e40008019813 */
[----:B0-----:R-:W-:Y:S01]  /*cf30*/  UMOV UR8, UR17 ;  /* 0x0000001100087c82 */ /* 0x001fe20008000000 */
[----:B------:R-:W-:Y:S01]  /*cf40*/  UMOV UR10, UR14 ;  /* 0x0000000e000a7c82 */ /* 0x000fe20008000000 */
[----:B------:R-:W-:Y:S01]  /*cf50*/  UMOV UR14, 0xc0 ;  /* 0x000000c0000e7882 */ /* 0x000fe20000000000 */
[----:B------:R0:W-:Y:S02]  /*cf60*/  UTMALDG.4D.MULTICAST [UR8], [UR4], UR19, desc[UR6] ;  /* 0x00000608040073b4 */ /* 0x0001e40008019813 */
[----:B0-----:R-:W-:Y:S01]  /*cf70*/  UMOV UR8, UR18 ;  /* 0x0000001200087c82 */ /* 0x001fe20008000000 */
[----:B------:R-:W-:-:S02]  /*cf80*/  UMOV UR10, UR14 ;  /* 0x0000000e000a7c82 */ /* 0x000fc40008000000 */
[----:B------:R3:W-:Y:S02]  /*cf90*/  UTMALDG.4D.MULTICAST [UR8], [UR4], UR19, desc[UR6] ;  /* 0x00000608040073b4 */ /* 0x0007e40008019813 */
[----:B---3--:R-:W-:Y:S01]  /*cfa0*/  NOP ;  /* 0x0000000000007918 */ /* 0x008fe20000000000 */
.L_x_233:
        /* <DEDUP_REMOVED lines=10> */
[----:B0-----:R-:W-:Y:S02]  /*d050*/  IMAD.U32 R4, RZ, RZ, UR6 ;  /* 0x00000006ff047e24 */ /* 0x001fe4000f8e00ff */
[----:B------:R-:W0:Y:S01]  /*d060*/  LDC.64 R2, c[0x4][R2] ;  /* 0x0100000002027b82 */ /* 0x000e220000000a00 */
[----:B------:R-:W-:Y:S02]  /*d070*/  IMAD.U32 R5, RZ, RZ, UR7 ;  /* 0x00000007ff057e24 */ /* 0x000fe4000f8e00ff */
[----:B------:R-:W-:Y:S02]  /*d080*/  IMAD.U32 R6, RZ, RZ, UR8 ;  /* 0x00000008ff067e24 */ /* 0x000fe4000f8e00ff */
[----:B------:R-:W-:-:S02]  /*d090*/  IMAD.U32 R7, RZ, RZ, UR9 ;  /* 0x00000009ff077e24 */ /* 0x000fc4000f8e00ff */
[----:B------:R-:W-:Y:S02]  /*d0a0*/  IMAD.U32 R10, RZ, RZ, UR4 ;  /* 0x00000004ff0a7e24 */ /* 0x000fe4000f8e00ff */
[----:B------:R-:W-:Y:S02]  /*d0b0*/  IMAD.U32 R11, RZ, RZ, UR5 ;  /* 0x00000005ff0b7e24 */ /* 0x000fe4000f8e00ff */
[----:B-1----:R-:W-:Y:S02]  /*d0c0*/  IMAD.MOV.U32 R8, RZ, RZ, 0x70 ;  /* 0x00000070ff087424 */ /* 0x002fe400078e00ff */
[----:B------:R-:W-:Y:S02]  /*d0d0*/  IMAD.MOV.U32 R12, RZ, RZ, 0x1 ;  /* 0x00000001ff0c7424 */ /* 0x000fe400078e00ff */
[----:B------:R-:W-:-:S07]  /*d0e0*/  IMAD.MOV.U32 R13, RZ, RZ, RZ ;  /* 0x000000ffff0d7224 */ /* 0x000fce00078e00ff */
[----:B------:R-:W-:-:S07]  /*d0f0*/  LEPC R20, `(.L_x_239) ;  /* 0x000000001014794e */ /* 0x000fce0000000000 */
[----:B0-2---:R-:W-:Y:S05]  /*d100*/  CALL.ABS.NOINC R2 ;  /* 0x0000000002007343 */ /* 0x005fea0003c00000 */
.L_x_239:
[----:B0-----:R-:W3:Y:S01]  /*d110*/  LDL.LU R4, [R1+0x14] ;  /* 0x0000140001047983 */ /* 0x001ee20000300800 */
[----:B-1----:R-:W-:Y:S01]  /*d120*/  SHF.R.S32.HI R0, RZ, 0x1f, R16 ;  /* 0x0000001fff007819 */ /* 0x002fe20000011410 */
[----:B------:R-:W-:Y:S01]  /*d130*/  ULDC.64 UR4, c[0x0][0x2d8] ;  /* 0x0000b60000047ab9 */ /* 0x000fe20000000a00 */
[----:B------:R-:W0:Y:S01]  /*d140*/  LDC R8, c[0x0][0x448] ;  /* 0x00011200ff087b82 */ /* 0x000e220000000800 */
[----:B------:R-:W4:Y:S04]  /*d150*/  LDL.LU R7, [R1+0x1c] ;  /* 0x00001c0001077983 */ /* 0x000f280000300800 */
[----:B------:R-:W5:Y:S01]  /*d160*/  LDL R5, [R1+0x24] ;  /* 0x0000240001057983 */ /* 0x000f620000100800 */
[----:B------:R-:W-:Y:S02]  /*d170*/  IMAD R0, R0, UR4, RZ ;  /* 0x0000000400007c24 */ /* 0x000fe4000f8e02ff */
[C---:B------:R-:W-:Y:S01]  /*d180*/  IMAD.WIDE.U32 R2, R16.reuse, UR4, RZ ;  /* 0x0000000410027c25 */ /* 0x040fe2000f8e00ff */
[----:B------:R-:W1:Y:S03]  /*d190*/  S2R R10, SR_TID.X ;  /* 0x00000000000a7919 */ /* 0x000e660000002100 */
[----:B------:R-:W-:Y:S01]  /*d1a0*/  IMAD R0, R16, UR5, R0 ;  /* 0x0000000510007c24 */ /* 0x000fe2000f8e0200 */
[----:B------:R-:W-:-:S03]  /*d1b0*/  ULDC.64 UR4, c[0x0][0x2e0] ;  /* 0x0000b80000047ab9 */ /* 0x000fc60000000a00 */
[----:B------:R-:W-:Y:S01]  /*d1c0*/  IMAD.IADD R3, R3, 0x1, R0 ;  /* 0x0000000103037824 */ /* 0x000fe200078e0200 */
[----:B0-----:R-:W-:-:S13]  /*d1d0*/  ISETP.NE.AND P0, PT, R8, 0x1, PT ;  /* 0x000000010800780c */ /* 0x001fda0003f05270 */
[----:B------:R-:W0:Y:S01]  /*d1e0*/  @P0 LDC R6, c[0x0][0x44c] ;  /* 0x00011300ff060b82 */ /* 0x000e220000000800 */
[----:B-1----:R-:W-:-:S05]  /*d1f0*/  IMAD.SHL.U32 R10, R10, 0x8, RZ ;  /* 0x000000080a0a7824 */ /* 0x002fca00078e00ff */
[----:B------:R-:W-:-:S04]  /*d200*/  LOP3.LUT R10, R10, 0x38, RZ, 0xc0, !PT ;  /* 0x000000380a0a7812 */ /* 0x000fc800078ec0ff */
[C---:B------:R-:W-:Y:S02]  /*d210*/  LOP3.LUT R12, R10.reuse, 0x40, RZ, 0xfc, !PT ;  /* 0x000000400a0c7812 */ /* 0x040fe400078efcff */
[C---:B------:R-:W-:Y:S02]  /*d220*/  LOP3.LUT R11, R10.reuse, 0x80, RZ, 0xfc, !PT ;  /* 0x000000800a0b7812 */ /* 0x040fe400078efcff */
[----:B------:R-:W-:Y:S02]  /*d230*/  LOP3.LUT R10, R10, 0xc0, RZ, 0xfc, !PT ;  /* 0x000000c00a0a7812 */ /* 0x000fe400078efcff */
[----:B---3--:R-:W-:Y:S01]  /*d240*/  SHF.R.S32.HI R0, RZ, 0x1f, R4 ;  /* 0x0000001fff007819 */ /* 0x008fe20000011404 */
[----:B------:R-:W-:-:S04]  /*d250*/  IMAD.WIDE.U32 R2, R4, UR4, R2 ;  /* 0x0000000404027c25 */ /* 0x000fc8000f8e0002 */
[----:B------:R-:W-:Y:S01]  /*d260*/  IMAD R0, R0, UR4, RZ ;  /* 0x0000000400007c24 */ /* 0x000fe2000f8e02ff */
[----:B------:R-:W-:-:S03]  /*d270*/  ULDC UR4, c[0x0][0xc38] ;  /* 0x00030e0000047ab9 */ /* 0x000fc60000000800 */
[----:B------:R-:W-:Y:S02]  /*d280*/  IMAD R0, R4, UR5, R0 ;  /* 0x0000000504007c24 */ /* 0x000fe4000f8e0200 */
[----:B------:R-:W1:Y:S02]  /*d290*/  S2R R4, SR_TID.X ;  /* 0x0000000000047919 */ /* 0x000e640000002100 */
[----:B------:R-:W-:Y:S02]  /*d2a0*/  IMAD.IADD R3, R3, 0x1, R0 ;  /* 0x0000000103037824 */ /* 0x000fe400078e0200 */
[----:B----4-:R-:W-:Y:S02]  /*d2b0*/  IMAD.MOV R0, RZ, RZ, -R7 ;  /* 0x000000ffff007224 */ /* 0x010fe400078e0a07 */
[----:B------:R-:W3:Y:S02]  /*d2c0*/  @P0 LDC R7, c[0x0][0x450] ;  /* 0x00011400ff070b82 */ /* 0x000ee40000000800 */
[----:B-----5:R-:W-:Y:S01]  /*d2d0*/  IMAD R0, R0, UR4, R5 ;  /* 0x0000000400007c24 */ /* 0x020fe2000f8e0205 */
[----:B------:R-:W-:-:S03]  /*d2e0*/  ULDC.64 UR4, c[0x0][0x2d0] ;  /* 0x0000b40000047ab9 */ /* 0x000fc60000000a00 */
[----:B------:R-:W-:Y:S01]  /*d2f0*/  IMAD.SHL.U32 R5, R0, 0x80, RZ ;  /* 0x0000008000057824 */ /* 0x000fe200078e00ff */
[----:B-1----:R-:W-:-:S04]  /*d300*/  LOP3.LUT R4, R4, 0x7f, RZ, 0xc0, !PT ;  /* 0x0000007f04047812 */ /* 0x002fc800078ec0ff */
[----:B--2---:R-:W-:Y:S02]  /*d310*/  SHF.R.U32.HI R9, RZ, 0x3, R4 ;  /* 0x00000003ff097819 */ /* 0x004fe40000011604 */
[----:B------:R-:W1:Y:S02]  /*d320*/  S2R R4, SR_TID.X ;  /* 0x0000000000047919 */ /* 0x000e640000002100 */
[----:B-1----:R-:W-:-:S05]  /*d330*/  IMAD.SHL.U32 R4, R4, 0x10, RZ ;  /* 0x0000001004047824 */ /* 0x002fca00078e00ff */
[----:B------:R-:W-:Y:S02]  /*d340*/  LOP3.LUT R4, R9, 0x70, R4, 0xf8, !PT ;  /* 0x0000007009047812 */ /* 0x000fe400078ef804 */
[----:B------:R-:W1:Y:S02]  /*d350*/  S2R R9, SR_TID.X ;  /* 0x0000000000097919 */ /* 0x000e640000002100 */
[----:B------:R-:W-:-:S05]  /*d360*/  LOP3.LUT R0, R4, R5, RZ, 0xfc, !PT ;  /* 0x0000000504007212 */ /* 0x000fca00078efcff */
[----:B0-----:R-:W-:-:S04]  /*d370*/  @P0 IMAD.HI.U32 R6, R0, R6, RZ ;  /* 0x0000000600060227 */ /* 0x001fc800078e00ff */
[----:B------:R-:W-:Y:S01]  /*d380*/  IMAD.MOV.U32 R4, RZ, RZ, R0 ;  /* 0x000000ffff047224 */ /* 0x000fe200078e0000 */
[----:B---3--:R-:W-:-:S05]  /*d390*/  @P0 SHF.R.U32.HI R4, RZ, R7, R6 ;  /* 0x00000007ff040219 */ /* 0x008fca0000011606 */
[----:B------:R-:W-:Y:S02]  /*d3a0*/  IMAD.MOV R6, RZ, RZ, -R4 ;  /* 0x000000ffff067224 */ /* 0x000fe400078e0a04 */
[----:B------:R-:W-:-:S04]  /*d3b0*/  IMAD.WIDE.U32 R2, R4, UR4, R2 ;  /* 0x0000000404027c25 */ /* 0x000fc8000f8e0002 */
[----:B------:R-:W-:Y:S01]  /*d3c0*/  IMAD R0, R8, R6, R0 ;  /* 0x0000000608007224 */ /* 0x000fe200078e0200 */
[----:B------:R-:W-:-:S05]  /*d3d0*/  SHF.R.S32.HI R6, RZ, 0x1f, R4 ;  /* 0x0000001fff067819 */ /* 0x000fca0000011404 */
[----:B------:R-:W-:Y:S02]  /*d3e0*/  IMAD R6, R6, UR4, RZ ;  /* 0x0000000406067c24 */ /* 0x000fe4000f8e02ff */
[----:B-1----:R-:W-:Y:S02]  /*d3f0*/  IMAD.SHL.U32 R9, R9, 0x8, RZ ;  /* 0x0000000809097824 */ /* 0x002fe400078e00ff */
[----:B------:R-:W-:Y:S01]  /*d400*/  IMAD R6, R4, UR5, R6 ;  /* 0x0000000504067c24 */ /* 0x000fe2000f8e0206 */
[----:B------:R-:W-:Y:S01]  /*d410*/  SHF.R.S32.HI R4, RZ, 0x1f, R0 ;  /* 0x0000001fff047819 */ /* 0x000fe20000011400 */
[----:B------:R-:W-:Y:S01]  /*d420*/  ULDC.64 UR4, c[0x0][0x2c8] ;  /* 0x0000b20000047ab9 */ /* 0x000fe20000000a00 */
[----:B------:R-:W-:Y:S01]  /*d430*/  LOP3.LUT R9, R9, 0x38, RZ, 0xc0, !PT ;  /* 0x0000003809097812 */ /* 0x000fe200078ec0ff */
[----:B------:R-:W-:Y:S02]  /*d440*/  IMAD.IADD R3, R3, 0x1, R6 ;  /* 0x0000000103037824 */ /* 0x000fe400078e0206 */
[----:B------:R-:W-:-:S02]  /*d450*/  IMAD R4, R4, UR4, RZ ;  /* 0x0000000404047c24 */ /* 0x000fc4000f8e02ff */
[----:B------:R-:W-:-:S04]  /*d460*/  IMAD.WIDE.U32 R2, R0, UR4, R2 ;  /* 0x0000000400027c25 */ /* 0x000fc8000f8e0002 */
[----:B------:R-:W-:Y:S01]  /*d470*/  IMAD R4, R0, UR5, R4 ;  /* 0x0000000500047c24 */ /* 0x000fe2000f8e0204 */
[----:B------:R-:W-:-:S03]  /*d480*/  ULDC.64 UR4, c[0x0][0x280] ;  /* 0x0000a00000047ab9 */ /* 0x000fc60000000a00 */
[----:B------:R-:W-:Y:S01]  /*d490*/  IMAD.IADD R3, R3, 0x1, R4 ;  /* 0x0000000103037824 */ /* 0x000fe200078e0204 */
[C---:B------:R-:W-:Y:S01]  /*d4a0*/  LEA R4, P0, R2.reuse, UR4, 0x1 ;  /* 0x0000000402047c11 */ /* 0x040fe2000f8008ff */
[----:B------:R-:W-:Y:S02]  /*d4b0*/  ULDC UR4, c[0x0][0x2b8] ;  /* 0x0000ae0000047ab9 */ /* 0x000fe40000000800 */
[----:B------:R-:W-:Y:S02]  /*d4c0*/  ISETP.GE.AND P4, PT, R9, UR4, PT ;  /* 0x0000000409007c0c */ /* 0x000fe4000bf86270 */
[----:B------:R-:W-:Y:S01]  /*d4d0*/  LEA.HI.X R3, R2, UR5, R3, 0x1, P0 ;  /* 0x0000000502037c11 */ /* 0x000fe200080f0c03 */
[----:B------:R-:W-:Y:S01]  /*d4e0*/  UMOV UR5, 0xffffffff ;  /* 0xffffffff00057882 */ /* 0x000fe20000000000 */
[----:B------:R-:W-:Y:S02]  /*d4f0*/  ISETP.GE.AND P3, PT, R12, UR4, PT ;  /* 0x000000040c007c0c */ /* 0x000fe4000bf66270 */
[----:B------:R-:W-:-:S02]  /*d500*/  ISETP.GE.AND P0, PT, R11, UR4, PT ;  /* 0x000000040b007c0c */ /* 0x000fc4000bf06270 */
[----:B------:R-:W-:Y:S01]  /*d510*/  ISETP.GE.AND P1, PT, R10, UR4, PT ;  /* 0x000000040a007c0c */ /* 0x000fe2000bf26270 */
[----:B------:R-:W-:-:S12]  /*d520*/  BRA.DIV UR5, `(.L_x_240) ;  /* 0x0000004205f47947 */ /* 0x000fd8000b800000 */
[----:B------:R-:W2:Y:S01]  /*d530*/  LDL R10, [R1+0x10] ;  /* 0x00001000010a7983 */ /* 0x000ea20000100800 */
[----:B------:R-:W-:Y:S01]  /*d540*/  ULDC UR4, c[0x0][0x288] ;  /* 0x0000a20000047ab9 */ /* 0x000fe20000000800 */
[----:B------:R-:W0:Y:S02]  /*d550*/  S2R R6, SR_TID.X ;  /* 0x0000000000067919 */ /* 0x000e240000002100 */
[----:B------:R-:W1:Y:S01]  /*d560*/  SHFL.IDX PT, R7, R4, RZ, 0x181f ;  /* 0x00181fff04077589 */ /* 0x000e6200000e0000 */
[----:B------:R-:W-:Y:S01]  /*d570*/  IMAD R2, R8, UR4, RZ ;  /* 0x0000000408027c24 */ /* 0x000fe2000f8e02ff */
[----:B0-----:R-:W-:-:S04]  /*d580*/  LOP3.LUT R6, R6, 0x7f, RZ, 0xc0, !PT ;  /* 0x0000007f06067812 */ /* 0x001fc800078ec0ff */
[----:B------:R-:W-:Y:S02]  /*d590*/  SHF.R.U32.HI R11, RZ, 0x3, R6 ;  /* 0x00000003ff0b7819 */ /* 0x000fe40000011606 */
[----:B------:R-:W0:Y:S03]  /*d5a0*/  SHFL.IDX PT, R6, R3, RZ, 0x181f ;  /* 0x00181fff03067589 */ /* 0x000e2600000e0000 */
[----:B------:R-:W-:-:S05]  /*d5b0*/  IMAD.IADD R0, R11, 0x1, R5 ;  /* 0x000000010b007824 */ /* 0x000fca00078e0205 */
[----:B------:R-:W-:-:S13]  /*d5c0*/  ISETP.GE.AND P2, PT, R0, R2, PT ;  /* 0x000000020000720c */ /* 0x000fda0003f46270 */
[----:B-1----:R-:W-:-:S05]  /*d5d0*/  @!P2 LEA R7, P5, R9, R7, 0x1 ;  /* 0x000000070907a211 */ /* 0x002fca00078a08ff */
[----:B0-----:R-:W-:-:S05]  /*d5e0*/  @!P2 IMAD.X R6, RZ, RZ, R6, P5 ;  /* 0x000000ffff06a224 */ /* 0x001fca00028e0606 */
[----:B------:R-:W-:-:S04]  /*d5f0*/  @!P2 LOP3.LUT R7, R7, R6, RZ, 0x3c, !PT ;  /* 0x000000060707a212 */ /* 0x000fc800078e3cff */
[----:B------:R-:W-:Y:S01]  /*d600*/  @!P2 LOP3.LUT R6, R7, R6, RZ, 0x3c, !PT ;  /* 0x000000060706a212 */ /* 0x000fe200078e3cff */
[----:B------:R-:W-:-:S03]  /*d610*/  ULDC.64 UR6, c[0x0][0x208] ;  /* 0x0000820000067ab9 */ /* 0x000fc60000000a00 */
[----:B------:R-:W-:Y:S01]  /*d620*/  @!P2 LOP3.LUT R7, R7, R6, RZ, 0x3c, !PT ;  /* 0x000000060707a212 */ /* 0x000fe200078e3cff */
[----:B------:R-:W-:-:S04]  /*d630*/  VIADD R5, R0, 0x10 ;  /* 0x0000001000057836 */ /* 0x000fc80000000000 */
[----:B------:R-:W-:Y:S01]  /*d640*/  @!PT LDS RZ, [RZ] ;  /* 0x00000000fffff984 */ /* 0x000fe20000000800 */
[----:B--2---:R-:W-:Y:S04]  /*d650*/  @!P2 LDGSTS.E.BYPASS.LTC128B.128 [R10+0x14400], desc[UR6][R6.64], !P4 ;  /* 0x14400000060aafae */ /* 0x004fe8000e101d46 */
[----:B------:R-:W-:Y:S04]  /*d660*/  @!P2 LDGSTS.E.BYPASS.LTC128B.128 [R10+0x18400], desc[UR6][R6.64+0x80], !P3 ;  /* 0x18400080060aafae */ /* 0x000fe8000d901d46 */
[----:B------:R-:W-:Y:S04]  /*d670*/  @!P2 LDGSTS.E.BYPASS.LTC128B.128 [R10+0x1c400], desc[UR6][R6.64+0x100], !P0 ;  /* 0x1c400100060aafae */ /* 0x000fe8000c101d46 */
[----:B------:R0:W-:Y:S01]  /*d680*/  @!P2 LDGSTS.E.BYPASS.LTC128B.128 [R10+0x20400], desc[UR6][R6.64+0x180], !P1 ;  /* 0x20400180060aafae */ /* 0x0001e2000c901d46 */
[----:B------:R-:W-:-:S03]  /*d690*/  ISETP.GE.AND P2, PT, R5, R2, PT ;  /* 0x000000020500720c */ /* 0x000fc60003f46270 */
[----:B0-----:R-:W0:Y:S04]  /*d6a0*/  SHFL.IDX PT, R7, R4, 0x1, 0x181f ;  /* 0x00381f0004077f89 */ /* 0x001e2800000e0000 */
[----:B------:R-:W1:Y:S06]  /*d6b0*/  SHFL.IDX PT, R6, R3, 0x1, 0x181f ;  /* 0x00381f0003067f89 */ /* 0x000e6c00000e0000 */
[----:B0-----:R-:W-:-:S05]  /*d6c0*/  @!P2 LEA R7, P5, R9, R7, 0x1 ;  /* 0x000000070907a211 */ /* 0x001fca00078a08ff */
[----:B-1----:R-:W-:-:S05]  /*d6d0*/  @!P2 IMAD.X R6, RZ, RZ, R6, P5 ;  /* 0x000000ffff06a224 */ /* 0x002fca00028e0606 */
[----:B------:R-:W-:-:S04]  /*d6e0*/  @!P2 LOP3.LUT R7, R7, R6, RZ, 0x3c, !PT ;  /* 0x000000060707a212 */ /* 0x000fc800078e3cff */
[----:B------:R-:W-:-:S04]  /*d6f0*/  @!P2 LOP3.LUT R6, R7, R6, RZ, 0x3c, !PT ;  /* 0x000000060706a212 */ /* 0x000fc800078e3cff */
[----:B------:R-:W-:-:S05]  /*d700*/  @!P2 LOP3.LUT R7, R7, R6, RZ, 0x3c, !PT ;  /* 0x000000060707a212 */ /* 0x000fca00078e3cff */
[----:B------:R-:W-:Y:S04]  /*d710*/  @!P2 LDGSTS.E.BYPASS.LTC128B.128 [R10+0x14c00], desc[UR6][R6.64], !P4 ;  /* 0x14c00000060aafae */ /* 0x000fe8000e101d46 */
[----:B------:R-:W-:Y:S04]  /*d720*/  @!P2 LDGSTS.E.BYPASS.LTC128B.128 [R10+0x18c00], desc[UR6][R6.64+0x80], !P3 ;  /* 0x18c00080060aafae */ /* 0x000fe8000d901d46 */
[----:B------:R-:W-:Y:S04]  /*d730*/  @!P2 LDGSTS.E.BYPASS.LTC128B.128 [R10+0x1cc00], desc[UR6][R6.64+0x100], !P0 ;  /* 0x1cc00100060aafae */ /* 0x000fe8000c101d46 */
[----:B------:R0:W-:Y:S01]  /*d740*/  @!P2 LDGSTS.E.BYPASS.LTC128B.128 [R10+0x20c00], desc[UR6][R6.64+0x180], !P1 ;  /* 0x20c00180060aafae */ /* 0x0001e2000c901d46 */
[----:B------:R-:W-:-:S03]  /*d750*/  VIADD R5, R0, 0x20 ;  /* 0x0000002000057836 */ /* 0x000fc60000000000 */
[----:B0-----:R-:W0:Y:S04]  /*d760*/  SHFL.IDX PT, R7, R4, 0x2, 0x181f ;  /* 0x00581f0004077f89 */ /* 0x001e2800000e0000 */
[----:B------:R-:W1:Y:S01]  /*d770*/  SHFL.IDX PT, R6, R3, 0x2, 0x181f ;  /* 0x00581f0003067f89 */ /* 0x000e6200000e0000 */
[----:B------:R-:W-:-:S13]  /*d780*/  ISETP.GE.AND P2, PT, R5, R2, PT ;  /* 0x000000020500720c */ /* 0x000fda0003f46270 */
        /* <DEDUP_REMOVED lines=56> */
[----:B------:R-:W-:Y:S01]  /*db10*/  @!P2 LOP3.LUT R7, R7, R6, RZ, 0x3c, !PT ;  /* 0x000000060707a212 */ /* 0x000fe200078e3cff */
[----:B------:R0:W1:Y:S04]  /*db20*/  SHFL.IDX PT, R5, R3, 0x7, 0x181f ;  /* 0x00f81f0003057f89 */ /* 0x00006800000e0000 */
[----:B------:R0:W-:Y:S04]  /*db30*/  @!P2 LDGSTS.E.BYPASS.LTC128B.128 [R10+0x17400], desc[UR6][R6.64], !P4 ;  /* 0x17400000060aafae */ /* 0x0001e8000e101d46 */
[----:B------:R0:W-:Y:S04]  /*db40*/  @!P2 LDGSTS.E.BYPASS.LTC128B.128 [R10+0x1b400], desc[UR6][R6.64+0x80], !P3 ;  /* 0x1b400080060aafae */ /* 0x0001e8000d901d46 */
[----:B------:R0:W-:Y:S04]  /*db50*/  @!P2 LDGSTS.E.BYPASS.LTC128B.128 [R10+0x1f400], desc[UR6][R6.64+0x100], !P0 ;  /* 0x1f400100060aafae */ /* 0x0001e8000c101d46 */
[----:B------:R0:W-:Y:S04]  /*db60*/  @!P2 LDGSTS.E.BYPASS.LTC128B.128 [R10+0x23400], desc[UR6][R6.64+0x180], !P1 ;  /* 0x23400180060aafae */ /* 0x0001e8000c901d46 */
[----:B------:R0:W2:Y:S02]  /*db70*/  SHFL.IDX PT, R3, R4, 0x7, 0x181f ;  /* 0x00f81f0004037f89 */ /* 0x0000a400000e0000 */
.L_x_360:
[----:B------:R-:W-:Y:S01]  /*db80*/  VIADD R0, R0, 0x70 ;  /* 0x0000007000007836 */ /* 0x000fe20000000000 */
[----:B------:R-:W-:Y:S04]  /*db90*/  BSSY B0, `(.L_x_241) ;  /* 0x000000e000007945 */ /* 0x000fe80003800000 */
[----:B------:R-:W-:-:S13]  /*dba0*/  ISETP.GE.AND P2, PT, R0, R2, PT ;  /* 0x000000020000720c */ /* 0x000fda0003f46270 */
[----:B------:R-:W-:Y:S05]  /*dbb0*/  @P2 BRA `(.L_x_242) ;  /* 0x00000000002c2947 */ /* 0x000fea0003800000 */
[----:B0-----:R-:W3:Y:S01]  /*dbc0*/  LDL R4, [R1+0x10] ;  /* 0x0000100001047983 */ /* 0x001ee20000100800 */
[----:B--2---:R-:W-:Y:S01]  /*dbd0*/  LEA R2, P2, R9, R3, 0x1 ;  /* 0x0000000309027211 */ /* 0x004fe200078408ff */
[----:B------:R-:W-:-:S04]  /*dbe0*/  ULDC.64 UR4, c[0x0][0x208] ;  /* 0x0000820000047ab9 */ /* 0x000fc80000000a00 */
[----:B-1----:R-:W-:-:S05]  /*dbf0*/  IMAD.X R3, RZ, RZ, R5, P2 ;  /* 0x000000ffff037224 */ /* 0x002fca00010e0605 */
[----:B------:R-:W-:Y:S01]  /*dc00*/  @!PT LDS RZ, [RZ] ;  /* 0x00000000fffff984 */ /* 0x000fe20000000800 */
[----:B------:R-:W-:Y:S01]  /*dc10*/  @!PT LDS RZ, [RZ] ;  /* 0x00000000fffff984 */ /* 0x000fe20000000800 */
[----:B------:R-:W-:Y:S01]  /*dc20*/  @!PT LDS RZ, [RZ] ;  /* 0x00000000fffff984 */ /* 0x000fe20000000800 */
[----:B---3--:R3:W-:Y:S04]  /*dc30*/  LDGSTS.E.BYPASS.LTC128B.128 [R4+0x17c00], desc[UR4][R2.64], !P4 ;  /* 0x17c0000002047fae */ /* 0x0087e8000e101d44 */
[----:B------:R3:W-:Y:S04]  /*dc40*/  LDGSTS.E.BYPASS.LTC128B.128 [R4+0x1bc00], desc[UR4][R2.64+0x80], !P3 ;  /* 0x1bc0008002047fae */ /* 0x0007e8000d901d44 */
[----:B------:R3:W-:Y:S04]  /*dc50*/  LDGSTS.E.BYPASS.LTC128B.128 [R4+0x1fc00], desc[UR4][R2.64+0x100], !P0 ;  /* 0x1fc0010002047fae */ /* 0x0007e8000c101d44 */
[----:B------:R3:W-:Y:S02]  /*dc60*/  LDGSTS.E.BYPASS.LTC128B.128 [R4+0x23c00], desc[UR4][R2.64+0x180], !P1 ;  /* 0x23c0018002047fae */ /* 0x0007e4000c901d44 */
.L_x_242:
[----:B------:R-:W-:Y:S05]  /*dc70*/  BSYNC B0 ;  /* 0x0000000000007941 */ /* 0x000fea0003800000 */
.L_x_241:
        /* <DEDUP_REMOVED lines=10> */
[----:B------:R-:W4:Y:S01]  /*dd20*/  SYNCS.PHASECHK.TRANS64.TRYWAIT P0, [UR36+0x38820], R0 ;  /* 0x03882000ff0075a7 */ /* 0x000f220008000164 */
[----:B---3--:R-:W-:Y:S02]  /*dd30*/  ISETP.GE.AND P1, PT, R2, 0x51, PT ;  /* 0x000000510200780c */ /* 0x008fe40003f26270 */
[----:B----4-:R-:W-:Y:S11]  /*dd40*/  @!P0 BRA `(.L_x_244) ;  /* 0x0000004800148947 */ /* 0x010ff60003800000 */
.L_x_361:
[----:B------:R-:W-:Y:S05]  /*dd50*/  BSYNC B0 ;  /* 0x0000000000007941 */ /* 0x000fea0003800000 */
.L_x_243:
[----:B------:R-:W-:Y:S05]  /*dd60*/  @!P1 BRA `(.L_x_245) ;  /* 0x0000002c00449947 */ /* 0x000fea0003800000 */
[----:B---3--:R-:W3:Y:S01]  /*dd70*/  LDL R2, [R1+0x20] ;  /* 0x0000200001027983 */ /* 0x008ee20000100800 */
[----:B------:R-:W-:Y:S02]  /*dd80*/  IMAD.MOV.U32 R0, RZ, RZ, 0x1 ;  /* 0x00000001ff007424 */ /* 0x000fe400078e00ff */
[----:B---3--:R-:W-:-:S05]  /*dd90*/  IMAD.MOV R9, RZ, RZ, -R2 ;  /* 0x000000ffff097224 */ /* 0x008fca00078e0a02 */
[----:B------:R-:W-:-:S05]  /*dda0*/  VIADDMNMX R9, R9, R0, 0xffffffff, !PT ;  /* 0xffffffff09097446 */ /* 0x000fca0007800100 */
[----:B------:R-:W-:-:S05]  /*ddb0*/  IMAD.IADD R0, R2, 0x1, R9 ;  /* 0x0000000102007824 */ /* 0x000fca00078e0209 */
[----:B------:R-:W-:-:S04]  /*ddc0*/  LOP3.LUT R0, R0, 0x1, RZ, 0xc0, !PT ;  /* 0x0000000100007812 */ /* 0x000fc800078ec0ff */
[----:B------:R-:W-:Y:S01]  /*ddd0*/  ISETP.NE.U32.AND P0, PT, R0, 0x1, PT ;  /* 0x000000010000780c */ /* 0x000fe20003f05070 */
[----:B------:R-:W-:-:S12]  /*dde0*/  VIADD R0, R2, 0xfffffffe ;  /* 0xfffffffe02007836 */ /* 0x000fd80000000000 */
[----:B------:R-:W-:Y:S05]  /*ddf0*/  @P0 BRA `(.L_x_246) ;  /* 0x0000000c00b40947 */ /* 0x000fea0003800000 */
[----:B------:R-:W3:Y:S01]  /*de00*/  LDL R2, [R1] ;  /* 0x0000000001027983 */ /* 0x000ee20000100800 */
[----:B------:R-:W-:Y:S01]  /*de10*/  LOP3.LUT P2, RZ, R18, 0x8, RZ, 0xc0, !PT ;  /* 0x0000000812ff7812 */ /* 0x000fe2000784c0ff */
[----:B0-----:R-:W-:Y:S01]  /*de20*/  VIADD R4, R19, 0x1 ;  /* 0x0000000113047836 */ /* 0x001fe20000000000 */
[----:B------:R-:W-:Y:S04]  /*de30*/  BSSY B0, `(.L_x_247) ;  /* 0x00000e5000007945 */ /* 0x000fe80003800000 */
[----:B------:R-:W-:-:S04]  /*de40*/  ISETP.NE.AND P0, PT, R4, 0x2, PT ;  /* 0x000000020400780c */ /* 0x000fc80003f05270 */
[----:B------:R-:W-:Y:S02]  /*de50*/  SEL R8, RZ, 0x1, P0 ;  /* 0x00000001ff087807 */ /* 0x000fe40000000000 */
[----:B------:R-:W-:Y:S02]  /*de60*/  SEL R4, R4, RZ, P0 ;  /* 0x000000ff04047207 */ /* 0x000fe40000000000 */
[----:B---3--:R-:W-:Y:S01]  /*de70*/  LOP3.LUT R8, R2, R8, RZ, 0x3c, !PT ;  /* 0x0000000802087212 */ /* 0x008fe200078e3cff */
[----:B------:R-:W-:Y:S06]  /*de80*/  @!P2 BRA `(.L_x_248) ;  /* 0x0000000c007ca947 */ /* 0x000fec0003800000 */
[----:B------:R-:W-:Y:S01]  /*de90*/  LOP3.LUT P2, RZ, R18, 0x4, RZ, 0xc0, !PT ;  /* 0x0000000412ff7812 */ /* 0x000fe2000784c0ff */
[----:B------:R-:W-:-:S12]  /*dea0*/  IMAD.MOV.U32 R6, RZ, RZ, R17 ;  /* 0x000000ffff067224 */ /* 0x000fd800078e0011 */
[----:B------:R-:W-:Y:S05]  /*deb0*/  @!P2 BRA `(.L_x_249) ;  /* 0x000000000054a947 */ /* 0x000fea0003800000 */
[----:B------:R-:W3:Y:S01]  /*dec0*/  LDL R10, [R1+0xc] ;  /* 0x00000c00010a7983 */ /* 0x000ee20000100800 */
[----:B------:R-:W0:Y:S01]  /*ded0*/  LDC R6, c[0x0][0x43c] ;  /* 0x00010f00ff067b82 */ /* 0x000e220000000800 */
[----:B------:R-:W-:Y:S02]  /*dee0*/  ULDC.64 UR4, c[0x0][0x428] ;  /* 0x00010a0000047ab9 */ /* 0x000fe40000000a00 */
[----:B------:R-:W4:Y:S01]  /*def0*/  LDL R7, [R1+0x8] ;  /* 0x0000080001077983 */ /* 0x000f220000100800 */
[----:B------:R-:W-:Y:S01]  /*df00*/  ULDC.64 UR6, c[0x0][0x208] ;  /* 0x0000820000067ab9 */ /* 0x000fe20000000a00 */
[----:B0-----:R-:W-:-:S13]  /*df10*/  ISETP.NE.AND P0, PT, R6, 0x1, PT ;  /* 0x000000010600780c */ /* 0x001fda0003f05270 */
[----:B--2---:R-:W1:Y:S02]  /*df20*/  @P0 LDC.64 R2, c[0x0][0x440] ;  /* 0x00011000ff020b82 */ /* 0x004e640000000a00 */
[----:B-1----:R-:W-:-:S04]  /*df30*/  @P0 IMAD.HI.U32 R5, R0, R2, RZ ;  /* 0x0000000200050227 */ /* 0x002fc800078e00ff */
[----:B------:R-:W-:Y:S01]  /*df40*/  IMAD.MOV.U32 R2, RZ, RZ, R0 ;  /* 0x000000ffff027224 */ /* 0x000fe200078e0000 */
[----:B------:R-:W-:-:S05]  /*df50*/  @P0 SHF.R.U32.HI R2, RZ, R3, R5 ;  /* 0x00000003ff020219 */ /* 0x000fca0000011605 */
[----:B------:R-:W-:-:S04]  /*df60*/  IMAD.MOV R3, RZ, RZ, -R2 ;  /* 0x000000ffff037224 */ /* 0x000fc800078e0a02 */
[----:B------:R-:W-:Y:S01]  /*df70*/  IMAD R0, R6, R3, R0 ;  /* 0x0000000306007224 */ /* 0x000fe200078e0200 */
[----:B------:R-:W-:Y:S01]  /*df80*/  SHF.R.S32.HI R3, RZ, 0x1f, R2 ;  /* 0x0000001fff037819 */ /* 0x000fe20000011402 */
[----:B---3--:R-:W-:-:S04]  /*df90*/  IMAD R5, R10, UR4, RZ ;  /* 0x000000040a057c24 */ /* 0x008fc8000f8e02ff */
[C---:B----4-:R-:W-:Y:S02]  /*dfa0*/  IMAD R5, R7.reuse, UR5, R5 ;  /* 0x0000000507057c24 */ /* 0x050fe4000f8e0205 */
[----:B------:R-:W-:Y:S01]  /*dfb0*/  IMAD.WIDE.U32 R2, R7, UR4, R2 ;  /* 0x0000000407027c25 */ /* 0x000fe2000f8e0002 */
[----:B------:R-:W-:-:S03]  /*dfc0*/  ULDC.64 UR4, c[0x0][0x418] ;  /* 0x0001060000047ab9 */ /* 0x000fc60000000a00 */
[----:B------:R-:W-:Y:S01]  /*dfd0*/  IMAD.IADD R3, R5, 0x1, R3 ;  /* 0x0000000105037824 */ /* 0x000fe200078e0203 */
[----:B------:R-:W-:-:S04]  /*dfe0*/  LEA R6, P0, R2, UR4, 0x2 ;  /* 0x0000000402067c11 */ /* 0x000fc8000f8010ff */
[----:B------:R-:W-:-:S05]  /*dff0*/  LEA.HI.X R7, R2, UR5, R3, 0x2, P0 ;  /* 0x0000000502077c11 */ /* 0x000fca00080f1403 */
[----:B------:R0:W5:Y:S04]  /*e000*/  LDG.E R6, desc[UR6][R6.64] ;  /* 0x0000000606067981 */ /* 0x000168000c1e1900 */
.L_x_249:
[----:B--2---:R-:W-:Y:S01]  /*e010*/  LEA R3, R4, UR36, 0x3 ;  /* 0x0000002404037c11 */ /* 0x004fe2000f8e18ff */
[----:B------:R-:W-:Y:S01]  /*e020*/  BSSY B1, `(.L_x_250) ;  /* 0x0000004000017945 */ /* 0x000fe20003800000 */
[----:B------:R-:W-:-:S04]  /*e030*/  SHF.L.U32 R2, R8, 0x1f, RZ ;  /* 0x0000001f08027819 */ /* 0x000fc800000006ff */
[----:B------:R-:W2:Y:S02]  /*e040*/  SYNCS.PHASECHK.TRANS64.TRYWAIT P0, [R3+URZ+0x38840], R2 ;  /* 0x03884002030075a7 */ /* 0x000ea4000800017f */
[----:B--2---:R-:W-:Y:S05]  /*e050*/  @!P0 BRA `(.L_x_251) ;  /* 0x0000004400688947 */ /* 0x004fea0003800000 */
.L_x_362:
[----:B------:R-:W-:Y:S05]  /*e060*/  BSYNC B1 ;  /* 0x0000000000017941 */ /* 0x000fea0003800000 */
.L_x_250:
[----:B-1----:R-:W1:Y:S01]  /*e070*/  S2R R5, SR_TID.X ;  /* 0x0000000000057919 */ /* 0x002e620000002100 */
[----:B------:R-:W-:Y:S01]  /*e080*/  UPRMT UR4, UR37, 0x9910, URZ ;  /* 0x0000991025047896 */ /* 0x000fe2000800003f */
[----:B-1----:R-:W-:-:S04]  /*e090*/  LOP3.LUT R5, R5, 0x7f, RZ, 0xc0, !PT ;  /* 0x0000007f05057812 */ /* 0x002fc800078ec0ff */
[----:B------:R-:W-:-:S13]  /*e0a0*/  ISETP.NE.AND P0, PT, R5, RZ, PT ;  /* 0x000000ff0500720c */ /* 0x000fda0003f05270 */
[----:B--2---:R-:W-:-:S04]  /*e0b0*/  @!P0 IMAD.MOV.U32 R2, RZ, RZ, 0xa000 ;  /* 0x0000a000ff028424 */ /* 0x004fc800078e00ff */
[----:B------:R1:W-:Y:S02]  /*e0c0*/  @!P0 SYNCS.ARRIVE.TRANS64 RZ, [R3+URZ+0x38830], R2 ;  /* 0x0388300203ff89a7 */ /* 0x0003e4000800003f */
[----:B-1----:R-:W-:-:S05]  /*e0d0*/  IMAD.U32 R2, RZ, RZ, UR4 ;  /* 0x00000004ff027e24 */ /* 0x002fca000f8e00ff */
[----:B------:R-:W-:-:S13]  /*e0e0*/  ISETP.NE.AND P1, PT, R2, 0x2, PT ;  /* 0x000000020200780c */ /* 0x000fda0003f25270 */
[----:B------:R-:W-:Y:S05]  /*e0f0*/  @P1 BRA `(.L_x_252) ;  /* 0x0000000000041947 */ /* 0x000fea0003800000 */
[----:B------:R-:W-:Y:S01]  /*e100*/  BPT.TRAP 0x1 ;  /* 0x000000040000795c */ /* 0x000fe20000300000 */
.L_x_252:
[----:B------:R-:W-:Y:S01]  /*e110*/  LOP3.LUT P0, RZ, R18, 0x2, RZ, 0xc0, !PT ;  /* 0x0000000212ff7812 */ /* 0x000fe2000780c0ff */
[----:B------:R-:W-:-:S12]  /*e120*/  BSSY B1, `(.L_x_253) ;  /* 0x0000003000017945 */ /* 0x000fd80003800000 */
[----:B------:R-:W-:Y:S05]  /*e130*/  @P0 BRA `(.L_x_254) ;  /* 0x0000000000040947 */ /* 0x000fea0003800000 */
[----:B------:R-:W-:Y:S01]  /*e140*/  BPT.TRAP 0x1 ;  /* 0x000000040000795c */ /* 0x000fe20000300000 */
.L_x_254:
[----:B------:R-:W-:Y:S05]  /*e150*/  BSYNC B1 ;  /* 0x0000000000017941 */ /* 0x000fea0003800000 */
.L_x_253:
[----:B------:R-:W1:Y:S01]  /*e160*/  S2R R2, SR_CgaCtaId ;  /* 0x0000000000027919 */ /* 0x000e620000008800 */
[----:B------:R-:W-:Y:S01]  /*e170*/  IMAD.MOV.U32 R10, RZ, RZ, RZ ;  /* 0x000000ffff0a7224 */ /* 0x000fe200078e00ff */
[----:B------:R-:W-:Y:S01]  /*e180*/  UIADD3 UR4, UP0, UR38, 0x370, URZ ;  /* 0x0000037026047890 */ /* 0x000fe2000ff1e03f */
[----:B------:R-:W-:Y:S01]  /*e190*/  PLOP3.LUT P0, PT, PT, PT, PT, 0x80, 0x0 ;  /* 0x000000000000781c */ /* 0x000fe20003f0f070 */
[----:B------:R-:W-:Y:S01]  /*e1a0*/  VIADD R3, R3, 0x38830 ;  /* 0x0003883003037836 */ /* 0x000fe20000000000 */
[----:B------:R-:W-:Y:S01]  /*e1b0*/  UMOV UR6, 0x30000 ;  /* 0x0003000000067882 */ /* 0x000fe20000000000 */
[----:B------:R-:W-:Y:S01]  /*e1c0*/  R2UR UR10, R10 ;  /* 0x000000000a0a72ca */ /* 0x000fe200000e0000 */
[----:B------:R-:W-:Y:S01]  /*e1d0*/  UIADD3.X UR5, URZ, UR39, URZ, UP0, !UPT ;  /* 0x000000273f057290 */ /* 0x000fe200087fe43f */
[----:B------:R-:W-:Y:S01]  /*e1e0*/  UMOV UR14, 0x0 ;  /* 0x00000000000e7882 */ /* 0x000fe20000000000 */
[----:B------:R-:W-:Y:S01]  /*e1f0*/  UMOV UR15, 0x14f00000 ;  /* 0x14f00000000f7882 */ /* 0x000fe20000000000 */
[----:B-1----:R-:W-:-:S05]  /*e200*/  LOP3.LUT R2, R2, 0x1, RZ, 0xc0, !PT ;  /* 0x0000000102027812 */ /* 0x002fca00078ec0ff */
[----:B------:R-:W-:-:S04]  /*e210*/  IMAD R2, R2, 0xa00, RZ ;  /* 0x00000a0002027824 */ /* 0x000fc800078e02ff */
[----:B------:R-:W-:Y:S02]  /*e220*/  IMAD R5, R4, 0x5000, R2 ;  /* 0x0000500004057824 */ /* 0x000fe400078e0202 */
[----:B------:R-:W1:Y:S03]  /*e230*/  S2R R2, SR_CgaCtaId ;  /* 0x0000000000027919 */ /* 0x000e660000008800 */
[----:B------:R-:W-:-:S05]  /*e240*/  LEA R5, R5, UR36, 0x1 ;  /* 0x0000002405057c11 */ /* 0x000fca000f8e08ff */
[----:B0-----:R-:W-:Y:S01]  /*e250*/  VIADD R7, R5, 0x24400 ;  /* 0x0002440005077836 */ /* 0x001fe20000000000 */
[----:B-1----:R-:W-:-:S05]  /*e260*/  LOP3.LUT R2, R2, 0x1, RZ, 0xc0, !PT ;  /* 0x0000000102027812 */ /* 0x002fca00078ec0ff */
[----:B------:R-:W-:-:S04]  /*e270*/  IMAD R2, R2, 0x28, RZ ;  /* 0x0000002802027824 */ /* 0x000fc800078e02ff */
[----:B------:R-:W-:-:S07]  /*e280*/  IMAD R2, R0, 0x50, R2 ;  /* 0x0000005000027824 */ /* 0x000fce00078e0202 */
.L_x_255:
        /* <DEDUP_REMOVED lines=8> */
[----:B------:R0:W-:Y:S02]  /*e310*/  UTMALDG.4D.MULTICAST [UR8], [UR4], UR6, desc[UR14] ;  /* 0x00000e08040073b4 */ /* 0x0001e40008019806 */
[----:B0-----:R-:W-:Y:S05]  /*e320*/  @P0 BRA.U.ANY `(.L_x_255) ;  /* 0xfffffffd00d80947 */ /* 0x001fea000393ffff */
[----:B------:R-:W-:Y:S01]  /*e330*/  IMAD.MOV.U32 R13, RZ, RZ, 0x40 ;  /* 0x00000040ff0d7424 */ /* 0x000fe200078e00ff */
[----:B------:R-:W-:Y:S01]  /*e340*/  PLOP3.LUT P0, PT, PT, PT, PT, 0x80, 0x0 ;  /* 0x000000000000781c */ /* 0x000fe20003f0f070 */
[----:B------:R-:W-:Y:S01]  /*e350*/  VIADD R7, R5, 0x26c00 ;  /* 0x00026c0005077836 */ /* 0x000fe20000000000 */
[----:B------:R-:W-:Y:S01]  /*e360*/  UMOV UR6, 0x30000 ;  /* 0x0003000000067882 */ /* 0x000fe20000000000 */
[----:B------:R-:W-:Y:S01]  /*e370*/  UMOV UR14, 0x0 ;  /* 0x00000000000e7882 */ /* 0x000fe20000000000 */
[----:B------:R-:W-:Y:S01]  /*e380*/  R2UR UR10, R13 ;  /* 0x000000000d0a72ca */ /* 0x000fe200000e0000 */
[----:B------:R-:W-:-:S14]  /*e390*/  UMOV UR15, 0x14f00000 ;  /* 0x14f00000000f7882 */ /* 0x000fdc0000000000 */
.L_x_256:
        /* <DEDUP_REMOVED lines=17> */
.L_x_257:
        /* <DEDUP_REMOVED lines=17> */
.L_x_258:
        /* <DEDUP_REMOVED lines=10> */
[----:B------:R-:W2:Y:S01]  /*e660*/  LDL.LU R7, [R1] ;  /* 0x0000000001077983 */ /* 0x000ea20000300800 */
[----:B------:R-:W-:Y:S01]  /*e670*/  LEA R2, R19, UR36, 0x3 ;  /* 0x0000002413027c11 */ /* 0x000fe2000f8e18ff */
[----:B------:R-:W-:Y:S01]  /*e680*/  BSSY B1, `(.L_x_259) ;  /* 0x0000004000017945 */ /* 0x000fe20003800000 */
[----:B--2---:R-:W-:-:S04]  /*e690*/  SHF.L.U32 R3, R7, 0x1f, RZ ;  /* 0x0000001f07037819 */ /* 0x004fc800000006ff */
[----:B------:R-:W0:Y:S02]  /*e6a0*/  SYNCS.PHASECHK.TRANS64.TRYWAIT P0, [R2+URZ+0x38860], R3 ;  /* 0x03886003020075a7 */ /* 0x000e24000800017f */
[----:B0-----:R-:W-:Y:S05]  /*e6b0*/  @!P0 BRA `(.L_x_260) ;  /* 0x0000003c00e48947 */ /* 0x001fea0003800000 */
.L_x_363:
[----:B------:R-:W-:Y:S05]  /*e6c0*/  BSYNC B1 ;  /* 0x0000000000017941 */ /* 0x000fea0003800000 */
.L_x_259:
[----:B------:R-:W1:Y:S02]  /*e6d0*/  S2R R5, SR_TID.X ;  /* 0x0000000000057919 */ /* 0x000e640000002100 */
[----:B-1----:R-:W-:-:S04]  /*e6e0*/  LOP3.LUT R5, R5, 0x7f, RZ, 0xc0, !PT ;  /* 0x0000007f05057812 */ /* 0x002fc800078ec0ff */
[----:B------:R-:W-:-:S13]  /*e6f0*/  ISETP.NE.AND P0, PT, R5, RZ, PT ;  /* 0x000000ff0500720c */ /* 0x000fda0003f05270 */
[----:B0-----:R-:W-:-:S04]  /*e700*/  @!P0 IMAD.MOV.U32 R3, RZ, RZ, 0xa000 ;  /* 0x0000a000ff038424 */ /* 0x001fc800078e00ff */
[----:B------:R0:W-:Y:S01]  /*e710*/  @!P0 SYNCS.ARRIVE.TRANS64 RZ, [R2+URZ+0x38850], R3 ;  /* 0x0388500302ff89a7 */ /* 0x0001e2000800003f */
[----:B------:R-:W-:Y:S05]  /*e720*/  @P1 BRA `(.L_x_261) ;  /* 0x0000000000041947 */ /* 0x000fea0003800000 */
[----:B------:R-:W-:Y:S01]  /*e730*/  BPT.TRAP 0x1 ;  /* 0x000000040000795c */ /* 0x000fe20000300000 */
.L_x_261:
[----:B------:R-:W-:Y:S01]  /*e740*/  LOP3.LUT P0, RZ, R18, 0x2, RZ, 0xc0, !PT ;  /* 0x0000000212ff7812 */ /* 0x000fe2000780c0ff */
[----:B------:R-:W-:-:S12]  /*e750*/  BSSY B1, `(.L_x_262) ;  /* 0x0000003000017945 */ /* 0x000fd80003800000 */
[----:B------:R-:W-:Y:S05]  /*e760*/  @P0 BRA `(.L_x_263) ;  /* 0x0000000000040947 */ /* 0x000fea0003800000 */
[----:B------:R-:W-:Y:S01]  /*e770*/  BPT.TRAP 0x1 ;  /* 0x000000040000795c */ /* 0x000fe20000300000 */
.L_x_263:
[----:B------:R-:W-:Y:S05]  /*e780*/  BSYNC B1 ;  /* 0x0000000000017941 */ /* 0x000fea0003800000 */
.L_x_262:
[----:B------:R-:W2:Y:S01]  /*e790*/  LDL.LU R5, [R1+0x4] ;  /* 0x0000040001057983 */ /* 0x000ea20000300800 */
[----:B0-----:R-:W0:Y:S01]  /*e7a0*/  S2R R3, SR_CgaCtaId ;  /* 0x0000000000037919 */ /* 0x001e220000008800 */
[----:B------:R-:W1:Y:S01]  /*e7b0*/  S2R R7, SR_CgaCtaId ;  /* 0x0000000000077919 */ /* 0x000e620000008800 */
[----:B------:R-:W-:Y:S01]  /*e7c0*/  R2UR UR10, R10 ;  /* 0x000000000a0a72ca */ /* 0x000fe200000e0000 */
[----:B------:R-:W-:Y:S01]  /*e7d0*/  UIADD3 UR4, UP0, UR38, 0x470, URZ ;  /* 0x0000047026047890 */ /* 0x000fe2000ff1e03f */
[----:B------:R-:W-:Y:S01]  /*e7e0*/  PLOP3.LUT P0, PT, PT, PT, PT, 0x80, 0x0 ;  /* 0x000000000000781c */ /* 0x000fe20003f0f070 */
[----:B------:R-:W-:Y:S01]  /*e7f0*/  VIADD R2, R2, 0x38850 ;  /* 0x0003885002027836 */ /* 0x000fe20000000000 */
[----:B------:R-:W-:Y:S01]  /*e800*/  UMOV UR6, 0x30000 ;  /* 0x0003000000067882 */ /* 0x000fe20000000000 */
[----:B------:R-:W-:Y:S01]  /*e810*/  UIADD3.X UR5, URZ, UR39, URZ, UP0, !UPT ;  /* 0x000000273f057290 */ /* 0x000fe200087fe43f */
[----:B0-----:R-:W-:-:S05]  /*e820*/  LOP3.LUT R3, R3, 0x1, RZ, 0xc0, !PT ;  /* 0x0000000103037812 */ /* 0x001fca00078ec0ff */
[----:B------:R-:W-:Y:S01]  /*e830*/  IMAD R3, R3, 0xa00, RZ ;  /* 0x00000a0003037824 */ /* 0x000fe200078e02ff */
[----:B-1----:R-:W-:-:S03]  /*e840*/  LOP3.LUT R7, R7, 0x1, RZ, 0xc0, !PT ;  /* 0x0000000107077812 */ /* 0x002fc600078ec0ff */
[----:B------:R-:W-:Y:S02]  /*e850*/  IMAD R3, R19, 0x5000, R3 ;  /* 0x0000500013037824 */ /* 0x000fe400078e0203 */
[----:B------:R-:W-:-:S03]  /*e860*/  IMAD R7, R7, 0x28, RZ ;  /* 0x0000002807077824 */ /* 0x000fc600078e02ff */
[----:B------:R-:W-:Y:S01]  /*e870*/  LEA R3, R3, UR36, 0x1 ;  /* 0x0000002403037c11 */ /* 0x000fe2000f8e08ff */
[----:B------:R-:W-:Y:S01]  /*e880*/  UMOV UR14, 0x0 ;  /* 0x00000000000e7882 */ /* 0x000fe20000000000 */
[----:B------:R-:W-:Y:S01]  /*e890*/  UMOV UR15, 0x14f00000 ;  /* 0x14f00000000f7882 */ /* 0x000fe20000000000 */
[----:B--2---:R-:W-:Y:S02]  /*e8a0*/  IMAD R5, R5, 0x50, R7 ;  /* 0x0000005005057824 */ /* 0x004fe400078e0207 */
[----:B------:R-:W-:-:S07]  /*e8b0*/  VIADD R7, R3, 0x400 ;  /* 0x0000040003077836 */ /* 0x000fce0000000000 */
.L_x_264:
        /* <DEDUP_REMOVED lines=10> */
[----:B------:R-:W-:Y:S01]  /*e960*/  R2UR UR10, R13 ;  /* 0x000000000d0a72ca */ /* 0x000fe200000e0000 */
[----:B------:R-:W-:Y:S01]  /*e970*/  VIADD R7, R3, 0x2c00 ;  /* 0x00002c0003077836 */ /* 0x000fe20000000000 */
[----:B------:R-:W-:Y:S01]  /*e980*/  PLOP3.LUT P0, PT, PT, PT, PT, 0x80, 0x0 ;  /* 0x000000000000781c */ /* 0x000fe20003f0f070 */
[----:B------:R-:W-:Y:S01]  /*e990*/  UMOV UR6, 0x30000 ;  /* 0x0003000000067882 */ /* 0x000fe20000000000 */
[----:B------:R-:W-:Y:S01]  /*e9a0*/  UMOV UR14, 0x0 ;  /* 0x00000000000e7882 */ /* 0x000fe20000000000 */
[----:B------:R-:W-:-:S10]  /*e9b0*/  UMOV UR15, 0x14f00000 ;  /* 0x14f00000000f7882 */ /* 0x000fd40000000000 */
.L_x_265:
        /* <DEDUP_REMOVED lines=16> */
.L_x_266:
        /* <DEDUP_REMOVED lines=16> */
.L_x_267:
        /* <DEDUP_REMOVED lines=10> */
[----:B------:R0:W-:Y:S01]  /*ec60*/  STL [R1+0x4], R0 ;  /* 0x0000040001007387 */ /* 0x0001e20000100800 */
[----:B------:R-:W-:-:S07]  /*ec70*/  IMAD.MOV.U32 R17, RZ, RZ, R6 ;  /* 0x000000ffff117224 */ /* 0x000fce00078e0006 */
.L_x_248:
[----:B------:R-:W-:Y:S05]  /*ec80*/  BSYNC B0 ;  /* 0x0000000000007941 */ /* 0x000fea0003800000 */
.L_x_247:
[----:B0-----:R-:W3:Y:S01]  /*ec90*/  LDL.LU R0, [R1+0x20] ;  /* 0x0000200001007983 */ /* 0x001ee20000300800 */
[----:B------:R-:W-:-:S03]  /*eca0*/  IMAD.MOV.U32 R19, RZ, RZ, R4 ;  /* 0x000000ffff137224 */ /* 0x000fc600078e0004 */
[----:B------:R4:W-:Y:S02]  /*ecb0*/  STL [R1], R8 ;  /* 0x0000000801007387 */ /* 0x0009e40000100800 */
[----:B---34-:R-:W-:-:S07]  /*ecc0*/  VIADD R0, R0, 0xfffffffd ;  /* 0xfffffffd00007836 */ /* 0x018fce0000000000 */
.L_x_246:
[----:B------:R-:W3:Y:S01]  /*ecd0*/  LDL.LU R2, [R1+0x18] ;  /* 0x0000180001027983 */ /* 0x000ee20000300800 */
[----:B------:R-:W-:Y:S01]  /*ece0*/  IMAD.MOV R9, RZ, RZ, -R9 ;  /* 0x000000ffff097224 */ /* 0x000fe200078e0a09 */
[----:B------:R-:W-:Y:S04]  /*ecf0*/  BSSY B0, `(.L_x_245) ;  /* 0x00001d8000007945 */ /* 0x000fe80003800000 */
[----:B---3--:R-:W-:-:S13]  /*ed00*/  ISETP.NE.AND P0, PT, R2, R9, PT ;  /* 0x000000090200720c */ /* 0x008fda0003f05270 */
[----:B------:R-:W-:Y:S05]  /*ed10*/  @!P0 BRA `(.L_x_268) ;  /* 0x0000001c00548947 */ /* 0x000fea0003800000 */
[----:B0-----:R-:W-:-:S07]  /*ed20*/  IMAD.MOV.U32 R6, RZ, RZ, R17 ;  /* 0x000000ffff067224 */ /* 0x001fce00078e0011 */
.L_x_311:
[----:B---3--:R-:W3:Y:S01]  /*ed30*/  LDL R2, [R1] ;  /* 0x0000000001027983 */ /* 0x008ee20000100800 */
[----:B------:R-:W-:Y:S01]  /*ed40*/  LOP3.LUT P1, RZ, R18, 0x8, RZ, 0xc0, !PT ;  /* 0x0000000812ff7812 */ /* 0x000fe2000782c0ff */
[----:B------:R-:W-:Y:S01]  /*ed50*/  VIADD R4, R19, 0x1 ;  /* 0x0000000113047836 */ /* 0x000fe20000000000 */
[----:B------:R-:W-:Y:S04]  /*ed60*/  BSSY B1, `(.L_x_269) ;  /* 0x00000e5000017945 */ /* 0x000fe80003800000 */
[----:B------:R-:W-:-:S04]  /*ed70*/  ISETP.NE.AND P0, PT, R4, 0x2, PT ;  /* 0x000000020400780c */ /* 0x000fc80003f05270 */
[----:B-1----:R-:W-:Y:S02]  /*ed80*/  SEL R5, RZ, 0x1, P0 ;  /* 0x00000001ff057807 */ /* 0x002fe40000000000 */
[----:B------:R-:W-:Y:S02]  /*ed90*/  SEL R4, R4, RZ, P0 ;  /* 0x000000ff04047207 */ /* 0x000fe40000000000 */
[----:B---3--:R-:W-:Y:S01]  /*eda0*/  LOP3.LUT R5, R2, R5, RZ, 0x3c, !PT ;  /* 0x0000000502057212 */ /* 0x008fe200078e3cff */
[----:B0-----:R-:W-:Y:S06]  /*edb0*/  @!P1 BRA `(.L_x_270) ;  /* 0x0000000c007c9947 */ /* 0x001fec0003800000 */
        /* <DEDUP_REMOVED lines=9> */
[----:B--2---:R-:W0:Y:S02]  /*ee50*/  @P0 LDC.64 R2, c[0x0][0x440] ;  /* 0x00011000ff020b82 */ /* 0x004e240000000a00 */
[----:B0-----:R-:W-:-:S04]  /*ee60*/  @P0 IMAD.HI.U32 R6, R0, R2, RZ ;  /* 0x0000000200060227 */ /* 0x001fc800078e00ff */
        /* <DEDUP_REMOVED lines=13> */
.L_x_271:
[----:B--2---:R-:W-:Y:S01]  /*ef40*/  LEA R3, R4, UR36, 0x3 ;  /* 0x0000002404037c11 */ /* 0x004fe2000f8e18ff */
[----:B------:R-:W-:Y:S01]  /*ef50*/  BSSY B2, `(.L_x_272) ;  /* 0x0000004000027945 */ /* 0x000fe20003800000 */
[----:B------:R-:W-:-:S04]  /*ef60*/  SHF.L.U32 R2, R5, 0x1f, RZ ;  /* 0x0000001f05027819 */ /* 0x000fc800000006ff */
[----:B------:R-:W1:Y:S02]  /*ef70*/  SYNCS.PHASECHK.TRANS64.TRYWAIT P0, [R3+URZ+0x38840], R2 ;  /* 0x03884002030075a7 */ /* 0x000e64000800017f */
[----:B-1----:R-:W-:Y:S05]  /*ef80*/  @!P0 BRA `(.L_x_273) ;  /* 0x0000003400c48947 */ /* 0x002fea0003800000 */
.L_x_364:
[----:B------:R-:W-:Y:S05]  /*ef90*/  BSYNC B2 ;  /* 0x0000000000027941 */ /* 0x000fea0003800000 */
.L_x_272:
[----:B0-----:R-:W0:Y:S01]  /*efa0*/  S2R R7, SR_TID.X ;  /* 0x0000000000077919 */ /* 0x001e220000002100 */
[----:B------:R-:W-:Y:S01]  /*efb0*/  UPRMT UR4, UR37, 0x9910, URZ ;  /* 0x0000991025047896 */ /* 0x000fe2000800003f */
[----:B0-----:R-:W-:-:S04]  /*efc0*/  LOP3.LUT R7, R7, 0x7f, RZ, 0xc0, !PT ;  /* 0x0000007f07077812 */ /* 0x001fc800078ec0ff */
[----:B------:R-:W-:-:S13]  /*efd0*/  ISETP.NE.AND P0, PT, R7, RZ, PT ;  /* 0x000000ff0700720c */ /* 0x000fda0003f05270 */
[----:B-1----:R-:W-:-:S04]  /*efe0*/  @!P0 IMAD.MOV.U32 R2, RZ, RZ, 0xa000 ;  /* 0x0000a000ff028424 */ /* 0x002fc800078e00ff */
[----:B------:R0:W-:Y:S02]  /*eff0*/  @!P0 SYNCS.ARRIVE.TRANS64 RZ, [R3+URZ+0x38830], R2 ;  /* 0x0388300203ff89a7 */ /* 0x0001e4000800003f */
[----:B0-----:R-:W-:-:S05]  /*f000*/  IMAD.U32 R2, RZ, RZ, UR4 ;  /* 0x00000004ff027e24 */ /* 0x001fca000f8e00ff */
[----:B------:R-:W-:-:S13]  /*f010*/  ISETP.NE.AND P1, PT, R2, 0x2, PT ;  /* 0x000000020200780c */ /* 0x000fda0003f25270 */
[----:B------:R-:W-:Y:S05]  /*f020*/  @P1 BRA `(.L_x_274) ;  /* 0x0000000000041947 */ /* 0x000fea0003800000 */
[----:B------:R-:W-:Y:S01]  /*f030*/  BPT.TRAP 0x1 ;  /* 0x000000040000795c */ /* 0x000fe20000300000 */
.L_x_274:
[----:B------:R-:W-:Y:S01]  /*f040*/  LOP3.LUT P0, RZ, R18, 0x2, RZ, 0xc0, !PT ;  /* 0x0000000212ff7812 */ /* 0x000fe2000780c0ff */
[----:B------:R-:W-:-:S12]  /*f050*/  BSSY B2, `(.L_x_275) ;  /* 0x0000003000027945 */ /* 0x000fd80003800000 */
[----:B------:R-:W-:Y:S05]  /*f060*/  @P0 BRA `(.L_x_276) ;  /* 0x0000000000040947 */ /* 0x000fea0003800000 */
[----:B------:R-:W-:Y:S01]  /*f070*/  BPT.TRAP 0x1 ;  /* 0x000000040000795c */ /* 0x000fe20000300000 */
.L_x_276:
[----:B------:R-:W-:Y:S05]  /*f080*/  BSYNC B2 ;  /* 0x0000000000027941 */ /* 0x000fea0003800000 */
.L_x_275:
[----:B------:R-:W0:Y:S01]  /*f090*/  S2R R2, SR_CgaCtaId ;  /* 0x0000000000027919 */ /* 0x000e220000008800 */
        /* <DEDUP_REMOVED lines=9> */
[----:B0-----:R-:W-:-:S05]  /*f130*/  LOP3.LUT R2, R2, 0x1, RZ, 0xc0, !PT ;  /* 0x0000000102027812 */ /* 0x001fca00078ec0ff */
[----:B------:R-:W-:-:S04]  /*f140*/  IMAD R2, R2, 0xa00, RZ ;  /* 0x00000a0002027824 */ /* 0x000fc800078e02ff */
[----:B------:R-:W-:Y:S02]  /*f150*/  IMAD R7, R4, 0x5000, R2 ;  /* 0x0000500004077824 */ /* 0x000fe400078e0202 */
[----:B------:R-:W0:Y:S03]  /*f160*/  S2R R2, SR_CgaCtaId ;  /* 0x0000000000027919 */ /* 0x000e260000008800 */
[----:B------:R-:W-:-:S05]  /*f170*/  LEA R7, R7, UR36, 0x1 ;  /* 0x0000002407077c11 */ /* 0x000fca000f8e08ff */
[----:B------:R-:W-:Y:S01]  /*f180*/  VIADD R9, R7, 0x24400 ;  /* 0x0002440007097836 */ /* 0x000fe20000000000 */
[----:B0-----:R-:W-:-:S05]  /*f190*/  LOP3.LUT R2, R2, 0x1, RZ, 0xc0, !PT ;  /* 0x0000000102027812 */ /* 0x001fca00078ec0ff */
[----:B------:R-:W-:-:S04]  /*f1a0*/  IMAD R2, R2, 0x28, RZ ;  /* 0x0000002802027824 */ /* 0x000fc800078e02ff */
[----:B------:R-:W-:-:S07]  /*f1b0*/  IMAD R2, R8, 0x50, R2 ;  /* 0x0000005008027824 */ /* 0x000fce00078e0202 */
.L_x_277:
        /* <DEDUP_REMOVED lines=17> */
.L_x_278:
        /* <DEDUP_REMOVED lines=17> */
.L_x_279:
        /* <DEDUP_REMOVED lines=17> */
.L_x_280:
        /* <DEDUP_REMOVED lines=16> */
.L_x_365:
[----:B------:R-:W-:Y:S05]  /*f5f0*/  BSYNC B2 ;  /* 0x0000000000027941 */ /* 0x000fea0003800000 */
.L_x_281:
[----:B------:R-:W1:Y:S02]  /*f600*/  S2R R7, SR_TID.X ;  /* 0x0000000000077919 */ /* 0x000e640000002100 */
[----:B-1----:R-:W-:-:S04]  /*f610*/  LOP3.LUT R7, R7, 0x7f, RZ, 0xc0, !PT ;  /* 0x0000007f07077812 */ /* 0x002fc800078ec0ff */
[----:B------:R-:W-:-:S13]  /*f620*/  ISETP.NE.AND P0, PT, R7, RZ, PT ;  /* 0x000000ff0700720c */ /* 0x000fda0003f05270 */
[----:B0-----:R-:W-:-:S04]  /*f630*/  @!P0 IMAD.MOV.U32 R3, RZ, RZ, 0xa000 ;  /* 0x0000a000ff038424 */ /* 0x001fc800078e00ff */
[----:B------:R0:W-:Y:S01]  /*f640*/  @!P0 SYNCS.ARRIVE.TRANS64 RZ, [R2+URZ+0x38850], R3 ;  /* 0x0388500302ff89a7 */ /* 0x0001e2000800003f */
[----:B------:R-:W-:Y:S05]  /*f650*/  @P1 BRA `(.L_x_283) ;  /* 0x0000000000041947 */ /* 0x000fea0003800000 */
[----:B------:R-:W-:Y:S01]  /*f660*/  BPT.TRAP 0x1 ;  /* 0x000000040000795c */ /* 0x000fe20000300000 */
.L_x_283:
[----:B------:R-:W-:Y:S01]  /*f670*/  LOP3.LUT P0, RZ, R18, 0x2, RZ, 0xc0, !PT ;  /* 0x0000000212ff7812 */ /* 0x000fe2000780c0ff */
[----:B------:R-:W-:-:S12]  /*f680*/  BSSY B2, `(.L_x_284) ;  /* 0x0000003000027945 */ /* 0x000fd80003800000 */
[----:B------:R-:W-:Y:S05]  /*f690*/  @P0 BRA `(.L_x_285) ;  /* 0x0000000000040947 */ /* 0x000fea0003800000 */
[----:B------:R-:W-:Y:S01]  /*f6a0*/  BPT.TRAP 0x1 ;  /* 0x000000040000795c */ /* 0x000fe20000300000 */
.L_x_285:
[----:B------:R-:W-:Y:S05]  /*f6b0*/  BSYNC B2 ;  /* 0x0000000000027941 */ /* 0x000fea0003800000 */
.L_x_284:
        /* <DEDUP_REMOVED lines=19> */
.L_x_286:
        /* <DEDUP_REMOVED lines=16> */
.L_x_287:
        /* <DEDUP_REMOVED lines=16> */
.L_x_288:
        /* <DEDUP_REMOVED lines=16> */
.L_x_289:
        /* <DEDUP_REMOVED lines=12> */
.L_x_270:
[----:B------:R-:W-:Y:S05]  /*fbb0*/  BSYNC B1 ;  /* 0x0000000000017941 */ /* 0x000fea0003800000 */
.L_x_269:
[----:B------:R-:W-:Y:S01]  /*fbc0*/  VIADD R19, R4, 0x1 ;  /* 0x0000000104137836 */ /* 0x000fe20000000000 */
[----:B------:R-:W-:Y:S01]  /*fbd0*/  LOP3.LUT P1, RZ, R18, 0x8, RZ, 0xc0, !PT ;  /* 0x0000000812ff7812 */ /* 0x000fe2000782c0ff */
[----:B------:R-:W-:Y:S03]  /*fbe0*/  BSSY B1, `(.L_x_290) ;  /* 0x00000e5000017945 */ /* 0x000fe60003800000 */
[----:B------:R-:W-:-:S04]  /*fbf0*/  ISETP.NE.AND P0, PT, R19, 0x2, PT ;  /* 0x000000021300780c */ /* 0x000fc80003f05270 */
[----:B------:R-:W-:Y:S02]  /*fc00*/  SEL R2, RZ, 0x1, P0 ;  /* 0x00000001ff027807 */ /* 0x000fe40000000000 */
[----:B------:R-:W-:Y:S02]  /*fc10*/  SEL R19, R19, RZ, P0 ;  /* 0x000000ff13137207 */ /* 0x000fe40000000000 */
[----:B------:R-:W-:-:S05]  /*fc20*/  LOP3.LUT R9, R5, R2, RZ, 0x3c, !PT ;  /* 0x0000000205097212 */ /* 0x000fca00078e3cff */
[----:B------:R1:W-:Y:S01]  /*fc30*/  STL [R1], R9 ;  /* 0x0000000901007387 */ /* 0x0003e20000100800 */
[----:B------:R-:W-:Y:S05]  /*fc40*/  @!P1 BRA `(.L_x_291) ;  /* 0x0000000c00789947 */ /* 0x000fea0003800000 */
[----:B------:R-:W-:Y:S01]  /*fc50*/  LOP3.LUT P1, RZ, R18, 0x4, RZ, 0xc0, !PT ;  /* 0x0000000412ff7812 */ /* 0x000fe2000782c0ff */
[----:B0-----:R-:W-:-:S12]  /*fc60*/  VIADD R8, R0, 0xffffffff ;  /* 0xffffffff00087836 */ /* 0x001fd80000000000 */
        /* <DEDUP_REMOVED lines=22> */
.L_x_292:
[----:B--2---:R-:W-:Y:S01]  /*fdd0*/  LEA R3, R19, UR36, 0x3 ;  /* 0x0000002413037c11 */ /* 0x004fe2000f8e18ff */
[----:B------:R-:W-:Y:S01]  /*fde0*/  BSSY B2, `(.L_x_293) ;  /* 0x0000004000027945 */ /* 0x000fe20003800000 */
[----:B------:R-:W-:-:S04]  /*fdf0*/  SHF.L.U32 R2, R9, 0x1f, RZ ;  /* 0x0000001f09027819 */ /* 0x000fc800000006ff */
[----:B------:R-:W2:Y:S02]  /*fe00*/  SYNCS.PHASECHK.TRANS64.TRYWAIT P0, [R3+URZ+0x38840], R2 ;  /* 0x03884002030075a7 */ /* 0x000ea4000800017f */
[----:B--2---:R-:W-:Y:S05]  /*fe10*/  @!P0 BRA `(.L_x_294) ;  /* 0x0000002800488947 */ /* 0x004fea0003800000 */
.L_x_366:
[----:B------:R-:W-:Y:S05]  /*fe20*/  BSYNC B2 ;  /* 0x0000000000027941 */ /* 0x000fea0003800000 */
.L_x_293:
[----:B0-----:R-:W0:Y:S01]  /*fe30*/  S2R R7, SR_TID.X ;  /* 0x0000000000077919 */ /* 0x001e220000002100 */
[----:B------:R-:W-:Y:S01]  /*fe40*/  UPRMT UR4, UR37, 0x9910, URZ ;  /* 0x0000991025047896 */ /* 0x000fe2000800003f */
[----:B0-----:R-:W-:-:S04]  /*fe50*/  LOP3.LUT R7, R7, 0x7f, RZ, 0xc0, !PT ;  /* 0x0000007f07077812 */ /* 0x001fc800078ec0ff */
[----:B------:R-:W-:-:S13]  /*fe60*/  ISETP.NE.AND P0, PT, R7, RZ, PT ;  /* 0x000000ff0700720c */ /* 0x000fda0003f05270 */
[----:B--2---:R-:W-:-:S04]  /*fe70*/  @!P0 IMAD.MOV.U32 R2, RZ, RZ, 0xa000 ;  /* 0x0000a000ff028424 */ /* 0x004fc800078e00ff */
[----:B------:R0:W-:Y:S02]  /*fe80*/  @!P0 SYNCS.ARRIVE.TRANS64 RZ, [R3+URZ+0x38830], R2 ;  /* 0x0388300203ff89a7 */ /* 0x0001e4000800003f */
[----:B0-----:R-:W-:-:S05]  /*fe90*/  IMAD.U32 R2, RZ, RZ, UR4 ;  /* 0x00000004ff027e24 */ /* 0x001fca000f8e00ff */
[----:B------:R-:W-:-:S13]  /*fea0*/  ISETP.NE.AND P1, PT, R2, 0x2, PT ;  /* 0x000000020200780c */ /* 0x000fda0003f25270 */
[----:B------:R-:W-:Y:S05]  /*feb0*/  @P1 BRA `(.L_x_295) ;  /* 0x0000000000041947 */ /* 0x000fea0003800000 */
[----:B------:R-:W-:Y:S01]  /*fec0*/  BPT.TRAP 0x1 ;  /* 0x000000040000795c */ /* 0x000fe20000300000 */
.L_x_295:
[----:B------:R-:W-:Y:S01]  /*fed0*/  LOP3.LUT P0, RZ, R18, 0x2, RZ, 0xc0, !PT ;  /* 0x0000000212ff7812 */ /* 0x000fe2000780c0ff */
[----:B------:R-:W-:-:S12]  /*fee0*/  BSSY B2, `(.L_x_296) ;  /* 0x0000003000027945 */ /* 0x000fd80003800000 */
[----:B------:R-:W-:Y:S05]  /*fef0*/  @P0 BRA `(.L_x_297) ;  /* 0x0000000000040947 */ /* 0x000fea0003800000 */
[----:B------:R-:W-:Y:S01]  /*ff00*/  BPT.TRAP 0x1 ;  /* 0x000000040000795c */ /* 0x000fe20000300000 */
.L_x_297:
[----:B------:R-:W-:Y:S05]  /*ff10*/  BSYNC B2 ;  /* 0x0000000000027941 */ /* 0x000fea0003800000 */
.L_x_296:
        /* <DEDUP_REMOVED lines=15> */
[----:B-1----:R-:W-:Y:S01]  /*10010*/  VIADD R9, R7, 0x24400 ;  /* 0x0002440007097836 */ /* 0x002fe20000000000 */
[----:B0-----:R-:W-:-:S05]  /*10020*/  LOP3.LUT R2, R2, 0x1, RZ, 0xc0, !PT ;  /* 0x0000000102027812 */ /* 0x001fca00078ec0ff */
[----:B------:R-:W-:-:S04]  /*10030*/  IMAD R2, R2, 0x28, RZ ;  /* 0x0000002802027824 */ /* 0x000fc800078e02ff */
[----:B------:R-:W-:-:S07]  /*10040*/  IMAD R2, R8, 0x50, R2 ;  /* 0x0000005008027824 */ /* 0x000fce00078e0202 */
.L_x_298:
        /* <DEDUP_REMOVED lines=17> */
.L_x_299:
        /* <DEDUP_REMOVED lines=17> */
.L_x_300:
        /* <DEDUP_REMOVED lines=17> */
.L_x_301:
        /* <DEDUP_REMOVED lines=10> */
[----:B------:R-:W-:Y:S01]  /*10420*/  SHF.L.U32 R5, R5, 0x1f, RZ ;  /* 0x0000001f05057819 */ /* 0x000fe200000006ff */
[----:B------:R-:W-:Y:S01]  /*10430*/  BSSY B2, `(.L_x_302) ;  /* 0x0000004000027945 */ /* 0x000fe20003800000 */
[----:B------:R-:W-:-:S04]  /*10440*/  LEA R2, R4, UR36, 0x3 ;  /* 0x0000002404027c11 */ /* 0x000fc8000f8e18ff */
[----:B------:R-:W0:Y:S02]  /*10450*/  SYNCS.PHASECHK.TRANS64.TRYWAIT P0, [R2+URZ+0x38860], R5 ;  /* 0x03886005020075a7 */ /* 0x000e24000800017f */
[----:B0-----:R-:W-:Y:S05]  /*10460*/  @!P0 BRA `(.L_x_303) ;  /* 0x0000002000c88947 */ /* 0x001fea0003800000 */
.L_x_367:
[----:B------:R-:W-:Y:S05]  /*10470*/  BSYNC B2 ;  /* 0x0000000000027941 */ /* 0x000fea0003800000 */
.L_x_302:
[----:B------:R-:W1:Y:S02]  /*10480*/  S2R R3, SR_TID.X ;  /* 0x0000000000037919 */ /* 0x000e640000002100 */
[----:B-1----:R-:W-:-:S04]  /*10490*/  LOP3.LUT R3, R3, 0x7f, RZ, 0xc0, !PT ;  /* 0x0000007f03037812 */ /* 0x002fc800078ec0ff */
[----:B------:R-:W-:-:S13]  /*104a0*/  ISETP.NE.AND P0, PT, R3, RZ, PT ;  /* 0x000000ff0300720c */ /* 0x000fda0003f05270 */
[----:B------:R-:W-:-:S04]  /*104b0*/  @!P0 IMAD.MOV.U32 R3, RZ, RZ, 0xa000 ;  /* 0x0000a000ff038424 */ /* 0x000fc800078e00ff */
[----:B------:R1:W-:Y:S01]  /*104c0*/  @!P0 SYNCS.ARRIVE.TRANS64 RZ, [R2+URZ+0x38850], R3 ;  /* 0x0388500302ff89a7 */ /* 0x0003e2000800003f */
[----:B------:R-:W-:Y:S05]  /*104d0*/  @P1 BRA `(.L_x_304) ;  /* 0x0000000000041947 */ /* 0x000fea0003800000 */
[----:B------:R-:W-:Y:S01]  /*104e0*/  BPT.TRAP 0x1 ;  /* 0x000000040000795c */ /* 0x000fe20000300000 */
.L_x_304:
[----:B------:R-:W-:Y:S01]  /*104f0*/  LOP3.LUT P0, RZ, R18, 0x2, RZ, 0xc0, !PT ;  /* 0x0000000212ff7812 */ /* 0x000fe2000780c0ff */
[----:B------:R-:W-:-:S12]  /*10500*/  BSSY B2, `(.L_x_305) ;  /* 0x0000003000027945 */ /* 0x000fd80003800000 */
[----:B------:R-:W-:Y:S05]  /*10510*/  @P0 BRA `(.L_x_306) ;  /* 0x0000000000040947 */ /* 0x000fea0003800000 */
[----:B------:R-:W-:Y:S01]  /*10520*/  BPT.TRAP 0x1 ;  /* 0x000000040000795c */ /* 0x000fe20000300000 */
.L_x_306:
[----:B------:R-:W-:Y:S05]  /*10530*/  BSYNC B2 ;  /* 0x0000000000027941 */ /* 0x000fea0003800000 */
.L_x_305:
[----:B0-----:R-:W2:Y:S01]  /*10540*/  LDL.LU R5, [R1+0x4] ;  /* 0x0000040001057983 */ /* 0x001ea20000300800 */
[----:B-1----:R-:W0:Y:S01]  /*10550*/  S2R R3, SR_CgaCtaId ;  /* 0x0000000000037919 */ /* 0x002e220000008800 */
        /* <DEDUP_REMOVED lines=17> */
.L_x_307:
        /* <DEDUP_REMOVED lines=16> */
.L_x_308:
        /* <DEDUP_REMOVED lines=16> */
.L_x_309:
        /* <DEDUP_REMOVED lines=16> */
.L_x_310:
        /* <DEDUP_REMOVED lines=12> */
.L_x_291:
[----:B------:R-:W-:Y:S05]  /*10a30*/  BSYNC B1 ;  /* 0x0000000000017941 */ /* 0x000fea0003800000 */
.L_x_290:
[C---:B------:R-:W-:Y:S01]  /*10a40*/  ISETP.GT.AND P0, PT, R0.reuse, 0x1, PT ;  /* 0x000000010000780c */ /* 0x040fe20003f04270 */
[----:B------:R-:W-:-:S12]  /*10a50*/  VIADD R0, R0, 0xfffffffe ;  /* 0xfffffffe00007836 */ /* 0x000fd80000000000 */
[----:B------:R-:W-:Y:S05]  /*10a60*/  @P0 BRA `(.L_x_311) ;  /* 0xffffffe000b00947 */ /* 0x000fea000383ffff */
.L_x_268:
[----:B------:R-:W-:Y:S05]  /*10a70*/  BSYNC B0 ;  /* 0x0000000000007941 */ /* 0x000fea0003800000 */
.L_x_245:
[----:B------:R-:W-:Y:S01]  /*10a80*/  LOP3.LUT P0, RZ, R18, 0x8, RZ, 0xc0, !PT ;  /* 0x0000000812ff7812 */ /* 0x000fe2000780c0ff */
[----:B------:R-:W-:-:S12]  /*10a90*/  BSSY B0, `(.L_x_312) ;  /* 0x0000065000007945 */ /* 0x000fd80003800000 */
[----:B------:R-:W-:Y:S05]  /*10aa0*/  @!P0 BRA `(.L_x_313) ;  /* 0x00000004008c8947 */ /* 0x000fea0003800000 */
[----:B---3--:R-:W3:Y:S01]  /*10ab0*/  LDL R2, [R1] ;  /* 0x0000000001027983 */ /* 0x008ee20000100800 */
[----:B------:R-:W-:Y:S01]  /*10ac0*/  LEA R0, R19, UR36, 0x3 ;  /* 0x0000002413007c11 */ /* 0x000fe2000f8e18ff */
[----:B------:R-:W-:Y:S01]  /*10ad0*/  BSSY B1, `(.L_x_314) ;  /* 0x0000004000017945 */ /* 0x000fe20003800000 */
[----:B---3--:R-:W-:-:S04]  /*10ae0*/  SHF.L.U32 R2, R2, 0x1f, RZ ;  /* 0x0000001f02027819 */ /* 0x008fc800000006ff */
[----:B------:R-:W3:Y:S02]  /*10af0*/  SYNCS.PHASECHK.TRANS64.TRYWAIT P0, [R0+URZ+0x38860], R2 ;  /* 0x03886002000075a7 */ /* 0x000ee4000800017f */
[----:B---3--:R-:W-:Y:S05]  /*10b00*/  @!P0 BRA `(.L_x_315) ;  /* 0x0000001c00348947 */ /* 0x008fea0003800000 */
.L_x_368:
[----:B------:R-:W-:Y:S05]  /*10b10*/  BSYNC B1 ;  /* 0x0000000000017941 */ /* 0x000fea0003800000 */
.L_x_314:
[----:B0-2---:R-:W0:Y:S01]  /*10b20*/  S2R R3, SR_TID.X ;  /* 0x0000000000037919 */ /* 0x005e220000002100 */
        /* <DEDUP_REMOVED lines=9> */
.L_x_316:
[----:B------:R-:W-:Y:S01]  /*10bc0*/  LOP3.LUT P0, RZ, R18, 0x2, RZ, 0xc0, !PT ;  /* 0x0000000212ff7812 */ /* 0x000fe2000780c0ff */
[----:B------:R-:W-:-:S12]  /*10bd0*/  BSSY B1, `(.L_x_317) ;  /* 0x0000003000017945 */ /* 0x000fd80003800000 */
[----:B------:R-:W-:Y:S05]  /*10be0*/  @P0 BRA `(.L_x_318) ;  /* 0x0000000000040947 */ /* 0x000fea0003800000 */
[----:B------:R-:W-:Y:S01]  /*10bf0*/  BPT.TRAP 0x1 ;  /* 0x000000040000795c */ /* 0x000fe20000300000 */
.L_x_318:
[----:B------:R-:W-:Y:S05]  /*10c00*/  BSYNC B1 ;  /* 0x0000000000017941 */ /* 0x000fea0003800000 */
.L_x_317:
[----:B------:R-:W2:Y:S01]  /*10c10*/  LDL R3, [R1+0x4] ;  /* 0x0000040001037983 */ /* 0x000ea20000100800 */
[----:B------:R-:W0:Y:S01]  /*10c20*/  S2R R2, SR_CgaCtaId ;  /* 0x0000000000027919 */ /* 0x000e220000008800 */
[----:B------:R-:W3:Y:S01]  /*10c30*/  S2R R4, SR_CgaCtaId ;  /* 0x0000000000047919 */ /* 0x000ee20000008800 */
[----:B------:R-:W-:Y:S01]  /*10c40*/  UIADD3 UR4, UP0, UR38, 0x470, URZ ;  /* 0x0000047026047890 */ /* 0x000fe2000ff1e03f */
[----:B------:R-:W-:Y:S01]  /*10c50*/  PLOP3.LUT P0, PT, PT, PT, PT, 0x80, 0x0 ;  /* 0x000000000000781c */ /* 0x000fe20003f0f070 */
[----:B------:R-:W-:Y:S01]  /*10c60*/  VIADD R0, R0, 0x38850 ;  /* 0x0003885000007836 */ /* 0x000fe20000000000 */
[----:B------:R-:W-:Y:S01]  /*10c70*/  UMOV UR6, 0x30000 ;  /* 0x0003000000067882 */ /* 0x000fe20000000000 */
[----:B------:R-:W-:Y:S01]  /*10c80*/  UIADD3.X UR5, URZ, UR39, URZ, UP0, !UPT ;  /* 0x000000273f057290 */ /* 0x000fe200087fe43f */
[----:B0-----:R-:W-:Y:S02]  /*10c90*/  LOP3.LUT R2, R2, 0x1, RZ, 0xc0, !PT ;  /* 0x0000000102027812 */ /* 0x001fe400078ec0ff */
[----:B---3--:R-:W-:-:S03]  /*10ca0*/  LOP3.LUT R4, R4, 0x1, RZ, 0xc0, !PT ;  /* 0x0000000104047812 */ /* 0x008fc600078ec0ff */
[----:B------:R-:W-:-:S04]  /*10cb0*/  IMAD R2, R2, 0xa00, RZ ;  /* 0x00000a0002027824 */ /* 0x000fc800078e02ff */
[----:B------:R-:W-:Y:S02]  /*10cc0*/  IMAD R2, R19, 0x5000, R2 ;  /* 0x0000500013027824 */ /* 0x000fe400078e0202 */
[----:B------:R-:W-:-:S03]  /*10cd0*/  IMAD R4, R4, 0x28, RZ ;  /* 0x0000002804047824 */ /* 0x000fc600078e02ff */
[----:B------:R-:W-:Y:S01]  /*10ce0*/  LEA R2, R2, UR36, 0x1 ;  /* 0x0000002402027c11 */ /* 0x000fe2000f8e08ff */
[----:B------:R-:W-:Y:S01]  /*10cf0*/  UMOV UR14, 0x0 ;  /* 0x00000000000e7882 */ /* 0x000fe20000000000 */
[----:B------:R-:W-:Y:S01]  /*10d00*/  UMOV UR15, 0x14f00000 ;  /* 0x14f00000000f7882 */ /* 0x000fe20000000000 */
[----:B------:R-:W-:Y:S01]  /*10d10*/  UMOV UR10, URZ ;  /* 0x0000003f000a7c82 */ /* 0x000fe20008000000 */
[----:B--2---:R-:W-:Y:S02]  /*10d20*/  IMAD R3, R3, 0x50, R4 ;  /* 0x0000005003037824 */ /* 0x004fe400078e0204 */
[----:B------:R-:W-:-:S07]  /*10d30*/  VIADD R4, R2, 0x400 ;  /* 0x0000040002047836 */ /* 0x000fce0000000000 */
.L_x_319:
        /* <DEDUP_REMOVED lines=10> */
[----:B------:R-:W-:Y:S01]  /*10de0*/  PLOP3.LUT P0, PT, PT, PT, PT, 0x80, 0x0 ;  /* 0x000000000000781c */ /* 0x000fe20003f0f070 */
[----:B------:R-:W-:Y:S01]  /*10df0*/  VIADD R4, R2, 0x2c00 ;  /* 0x00002c0002047836 */ /* 0x000fe20000000000 */
[----:B------:R-:W-:Y:S01]  /*10e00*/  UMOV UR6, 0x30000 ;  /* 0x0003000000067882 */ /* 0x000fe20000000000 */
[----:B------:R-:W-:Y:S01]  /*10e10*/  UMOV UR14, 0x0 ;  /* 0x00000000000e7882 */ /* 0x000fe20000000000 */
[----:B------:R-:W-:Y:S01]  /*10e20*/  UMOV UR15, 0x14f00000 ;  /* 0x14f00000000f7882 */ /* 0x000fe20000000000 */
[----:B------:R-:W-:-:S08]  /*10e30*/  UMOV UR10, 0x40 ;  /* 0x00000040000a7882 */ /* 0x000fd00000000000 */
.L_x_320:
        /* <DEDUP_REMOVED lines=16> */
.L_x_321:
        /* <DEDUP_REMOVED lines=16> */
.L_x_322:
        /* <DEDUP_REMOVED lines=9> */
[----:B----4-:R-:W-:Y:S05]  /*110d0*/  @P0 BRA.U.ANY `(.L_x_322) ;  /* 0xfffffffd00d80947 */ /* 0x010fea000393ffff */
.L_x_313:
[----:B------:R-:W-:Y:S05]  /*110e0*/  BSYNC B0 ;  /* 0x0000000000007941 */ /* 0x000fea0003800000 */
.L_x_312:
[----:B0-----:R-:W4:Y:S01]  /*110f0*/  LDL.LU R6, [R1+0x24] ;  /* 0x0000240001067983 */ /* 0x001f220000300800 */
[----:B------:R-:W-:Y:S01]  /*11100*/  VIADD R19, R19, 0x1 ;  /* 0x0000000113137836 */ /* 0x000fe20000000000 */
[----:B------:R-:W-:Y:S02]  /*11110*/  ULDC UR4, c[0x0][0xc34] ;  /* 0x00030d0000047ab9 */ /* 0x000fe40000000800 */
[----:B-1----:R-:W5:Y:S04]  /*11120*/  LDL.LU R5, [R1] ;  /* 0x0000000001057983 */ /* 0x002f680000300800 */
[----:B------:R-:W2:Y:S01]  /*11130*/  LDL.LU R4, [R1+0x2c] ;  /* 0x00002c0001047983 */ /* 0x000ea20000300800 */
[----:B------:R-:W-:-:S04]  /*11140*/  ISETP.NE.AND P0, PT, R19, 0x2, PT ;  /* 0x000000021300780c */ /* 0x000fc80003f05270 */
[----:B---3--:R-:W-:Y:S02]  /*11150*/  SEL R0, RZ, 0x1, P0 ;  /* 0x00000001ff007807 */ /* 0x008fe40000000000 */
[----:B------:R-:W-:Y:S01]  /*11160*/  SEL R19, R19, RZ, P0 ;  /* 0x000000ff13137207 */ /* 0x000fe20000000000 */
[----:B----4-:R-:W-:Y:S01]  /*11170*/  VIADD R6, R6, UR40 ;  /* 0x0000002806067c36 */ /* 0x010fe20008000000 */
[----:B-----5:R-:W-:-:S04]  /*11180*/  LOP3.LUT R5, R5, R0, RZ, 0x3c, !PT ;  /* 0x0000000005057212 */ /* 0x020fc800078e3cff */
[----:B------:R0:W-:Y:S01]  /*11190*/  STL [R1+0x24], R6 ;  /* 0x0000240601007387 */ /* 0x0001e20000100800 */
[----:B------:R-:W-:Y:S01]  /*111a0*/  ISETP.GE.AND P1, PT, R6, UR4, PT ;  /* 0x0000000406007c0c */ /* 0x000fe2000bf26270 */
[----:B--2---:R-:W-:-:S05]  /*111b0*/  VIADD R4, R4, 0x1 ;  /* 0x0000000104047836 */ /* 0x004fca0000000000 */
[----:B------:R0:W-:Y:S04]  /*111c0*/  STL [R1+0x2c], R4 ;  /* 0x00002c0401007387 */ /* 0x0001e80000100800 */
[----:B------:R0:W-:Y:S03]  /*111d0*/  STL [R1], R5 ;  /* 0x0000000501007387 */ /* 0x0001e60000100800 */
[----:B------:R-:W-:Y:S05]  /*111e0*/  @!P1 BRA `(.L_x_323) ;  /* 0xffffffb000349947 */ /* 0x000fea000383ffff */
[----:B------:R-:W-:-:S07]  /*111f0*/  LOP3.LUT R2, R4, 0x1, RZ, 0xc, !PT ;  /* 0x0000000104027812 */ /* 0x000fce00078e0cff */
.L_x_228:
[----:B0-----:R-:W0:Y:S01]  /*11200*/  S2R R3, SR_CgaCtaId ;  /* 0x0000000000037919 */ /* 0x001e220000008800 */
[----:B------:R-:W-:Y:S01]  /*11210*/  MOV R0, 0x400 ;  /* 0x0000040000007802 */ /* 0x000fe20000000f00 */
[----:B------:R-:W-:Y:S03]  /*11220*/  BSSY B0, `(.L_x_324) ;  /* 0x0000005000007945 */ /* 0x000fe60003800000 */
[----:B0-----:R-:W-:Y:S02]  /*11230*/  LEA R0, R3, R0, 0x18 ;  /* 0x0000000003007211 */ /* 0x001fe400078ec0ff */
[----:B------:R-:W-:-:S04]  /*11240*/  SHF.L.U32 R3, R2, 0x1f, RZ ;  /* 0x0000001f02037819 */ /* 0x000fc800000006ff */
[----:B------:R-:W0:Y:S02]  /*11250*/  SYNCS.PHASECHK.TRANS64.TRYWAIT P0, [R0+URZ+0x38820], R3 ;  /* 0x03882003000075a7 */ /* 0x000e24000800017f */
[----:B0-----:R-:W-:Y:S05]  /*11260*/  @!P0 BRA `(.L_x_325) ;  /* 0x0000001400708947 */ /* 0x001fea0003800000 */
.L_x_369:
[----:B------:R-:W-:Y:S05]  /*11270*/  BSYNC B0 ;  /* 0x0000000000007941 */ /* 0x000fea0003800000 */
.L_x_324:
[----:B------:R-:W-:-:S03]  /*11280*/  UMOV UR4, 0xffffffff ;  /* 0xffffffff00047882 */ /* 0x000fc60000000000 */
[----:B------:R-:W-:Y:S05]  /*11290*/  BRA.DIV UR4, `(.L_x_326) ;  /* 0x0000001604787947 */ /* 0x000fea000b800000 */
[----:B------:R-:W1:Y:S02]  /*112a0*/  S2R R2, SR_TID.X ;  /* 0x0000000000027919 */ /* 0x000e640000002100 */
[----:B-1----:R-:W-:-:S04]  /*112b0*/  SHF.R.U32.HI R2, RZ, 0x5, R2 ;  /* 0x00000005ff027819 */ /* 0x002fc80000011602 */
[----:B------:R-:W-:-:S05]  /*112c0*/  LOP3.LUT R2, R2, 0x3, RZ, 0xc0, !PT ;  /* 0x0000000302027812 */ /* 0x000fca00078ec0ff */
[----:B------:R1:W2:Y:S02]  /*112d0*/  SHFL.IDX PT, R14, R2, RZ, 0x1f ;  /* 0x00001fff020e7589 */ /* 0x0002a400000e0000 */
.L_x_372:
[----:B--2---:R-:W-:Y:S01]  /*112e0*/  ISETP.NE.AND P0, PT, R14, RZ, PT ;  /* 0x000000ff0e00720c */ /* 0x004fe20003f05270 */
[----:B------:R-:W-:-:S12]  /*112f0*/  BSSY B0, `(.L_x_327) ;  /* 0x0000027000007945 */ /* 0x000fd80003800000 */
[----:B------:R-:W-:Y:S05]  /*11300*/  @P0 BRA `(.L_x_328) ;  /* 0x0000000000940947 */ /* 0x000fea0003800000 */
[----:B------:R-:W-:-:S03]  /*11310*/  UMOV UR4, 0xffffffff ;  /* 0xffffffff00047882 */ /* 0x000fc60000000000 */
[----:B------:R-:W-:Y:S05]  /*11320*/  BRA.DIV UR4, `(.L_x_329) ;  /* 0x0000001604887947 */ /* 0x000fea000b800000 */
[----:B------:R-:W-:-:S13]  /*11330*/  ELECT P6, URZ, PT ;  /* 0x00000000003f782f */ /* 0x000fda00038c0000 */
.L_x_375:
        /* <DEDUP_REMOVED lines=8> */
.L_x_330:
[----:B------:R-:W2:Y:S01]  /*113c0*/  LDL.LU R7, [R1] ;  /* 0x0000000001077983 */ /* 0x000ea20000300800 */
[----:B------:R-:W-:Y:S02]  /*113d0*/  VIADD R2, R0, 0x38840 ;  /* 0x0003884000027836 */ /* 0x000fe40000000000 */
[C---:B0-----:R-:W-:Y:S02]  /*113e0*/  VIADD R3, R19.reuse, 0x1 ;  /* 0x0000000113037836 */ /* 0x041fe40000000000 */
[----:B------:R-:W-:-:S03]  /*113f0*/  IMAD R6, R19, 0x8, R2 ;  /* 0x0000000813067824 */ /* 0x000fc600078e0202 */
[----:B------:R-:W-:-:S04]  /*11400*/  ISETP.NE.AND P1, PT, R3, 0x2, PT ;  /* 0x000000020300780c */ /* 0x000fc80003f25270 */
[----:B------:R-:W-:Y:S02]  /*11410*/  SEL R4, RZ, 0x1, P1 ;  /* 0x00000001ff047807 */ /* 0x000fe40000800000 */
[----:B------:R-:W-:Y:S02]  /*11420*/  SEL R3, R3, RZ, P1 ;  /* 0x000000ff03037207 */ /* 0x000fe40000800000 */
[C---:B--2---:R-:W-:Y:S02]  /*11430*/  SHF.L.U32 R5, R7.reuse, 0x1f, RZ ;  /* 0x0000001f07057819 */ /* 0x044fe400000006ff */
[----:B------:R-:W-:Y:S01]  /*11440*/  LOP3.LUT R4, R7, R4, RZ, 0x3c, !PT ;  /* 0x0000000407047212 */ /* 0x000fe200078e3cff */
[----:B------:R-:W-:Y:S01]  /*11450*/  IMAD R7, R3, 0x8, R2 ;  /* 0x0000000803077824 */ /* 0x000fe200078e0202 */
[----:B------:R-:W0:Y:S02]  /*11460*/  SYNCS.PHASECHK.TRANS64.TRYWAIT P0, [R6+URZ], R5 ;  /* 0x00000005060075a7 */ /* 0x000e24000800017f */
[----:B------:R-:W-:Y:S01]  /*11470*/  SHF.L.U32 R2, R4, 0x1f, RZ ;  /* 0x0000001f04027819 */ /* 0x000fe200000006ff */
[----:B0-----:R-:W-:Y:S06]  /*11480*/  @!P0 BRA `(.L_x_331) ;  /* 0x0000001400508947 */ /* 0x001fec0003800000 */
.L_x_376:
[----:B------:R-:W1:Y:S02]  /*11490*/  SYNCS.PHASECHK.TRANS64.TRYWAIT P0, [R7+URZ], R2 ;  /* 0x00000002070075a7 */ /* 0x000e64000800017f */
[----:B-1----:R-:W-:Y:S05]  /*114a0*/  @!P0 BRA `(.L_x_332) ;  /* 0x00000014005c8947 */ /* 0x002fea0003800000 */
.L_x_377:
[----:B------:R-:W-:Y:S05]  /*114b0*/  @!P2 BRA `(.L_x_333) ;  /* 0x000000000004a947 */ /* 0x000fea0003800000 */
[----:B------:R-:W-:Y:S01]  /*114c0*/  BPT.TRAP 0x1 ;  /* 0x000000040000795c */ /* 0x000fe20000300000 */
.L_x_333:
[----:B------:R-:W-:-:S04]  /*114d0*/  VIADD R0, R0, 0x38860 ;  /* 0x0003886000007836 */ /* 0x000fc80000000000 */
[----:B------:R-:W-:-:S04]  /*114e0*/  IMAD R4, R19, 0x8, R0 ;  /* 0x0000000813047824 */ /* 0x000fc800078e0200 */
[----:B------:R-:W2:Y:S02]  /*114f0*/  SYNCS.PHASECHK.TRANS64.TRYWAIT P0, [R4+URZ], R5 ;  /* 0x00000005040075a7 */ /* 0x000ea4000800017f */
[----:B--2---:R-:W-:Y:S05]  /*11500*/  @!P0 BRA `(.L_x_334) ;  /* 0x0000001400588947 */ /* 0x004fea0003800000 */
.L_x_378:
[----:B------:R-:W-:-:S07]  /*11510*/  IMAD R3, R3, 0x8, R0 ;  /* 0x0000000803037824 */ /* 0x000fce00078e0200 */
.L_x_335:
[----:B---3--:R3:W4:Y:S02]  /*11520*/  SYNCS.PHASECHK.TRANS64.TRYWAIT P0, [R3+URZ], R2 ;  /* 0x00000002030075a7 */ /* 0x008724000800017f */
[----:B----4-:R-:W-:Y:S05]  /*11530*/  @!P0 NANOSLEEP.SYNCS 0x989680 ;  /* 0x009896800000895d */ /* 0x010fea0003900000 */
[----:B------:R-:W4:Y:S02]  /*11540*/  @!P0 SYNCS.PHASECHK.TRANS64 P0, [R3+URZ], R2 ;  /* 0x00000002030085a7 */ /* 0x000f24000800007f */
[----:B----4-:R-:W-:Y:S05]  /*11550*/  @!P0 BRA `(.L_x_335) ;  /* 0xfffffffc00f08947 */ /* 0x010fea000383ffff */
.L_x_328:
[----:B------:R-:W-:Y:S05]  /*11560*/  BSYNC B0 ;  /* 0x0000000000007941 */ /* 0x000fea0003800000 */
.L_x_327:
[----:B------:R-:W-:Y:S05]  /*11570*/  EXIT ;  /* 0x000000000000794d */ /* 0x000fea0003800000 */
.L_x_196:
[----:B0-----:R-:W-:-:S04]  /*11580*/  IMAD.U32 R3, RZ, RZ, UR36 ;  /* 0x00000024ff037e24 */ /* 0x001fc8000f8e00ff */
[----:B------:R0:W1:Y:S03]  /*11590*/  SYNCS.PHASECHK.TRANS64.TRYWAIT P1, [R3+URZ+0x38800], R0 ;  /* 0x03880000030075a7 */ /* 0x000066000802017f */
[----:B-1----:R-:W-:Y:S05]  /*115a0*/  @!P1 NANOSLEEP.SYNCS 0x989680 ;  /* 0x009896800000995d */ /* 0x002fea0003900000 */
[----:B------:R-:W1:Y:S02]  /*115b0*/  @!P1 SYNCS.PHASECHK.TRANS64 P1, [R3+URZ+0x38800], R0 ;  /* 0x03880000030095a7 */ /* 0x000e64000802007f */
[----:B-1----:R-:W-:Y:S05]  /*115c0*/  @!P1 BRA `(.L_x_196) ;  /* 0xfffffffc00ec9947 */ /* 0x002fea000383ffff */
[----:B------:R-:W-:Y:S05]  /*115d0*/  BRA `(.L_x_336) ;  /* 0xffffff0000647947 */ /* 0x000fea000383ffff */
.L_x_200:
[----:B-1----:R1:W2:Y:S02]  /*115e0*/  SYNCS.PHASECHK.TRANS64.TRYWAIT P1, [R0+URZ+0x38830], R3 ;  /* 0x03883003000075a7 */ /* 0x0022a4000802017f */
[----:B--2---:R-:W-:Y:S05]  /*115f0*/  @!P1 NANOSLEEP.SYNCS 0x989680 ;  /* 0x009896800000995d */ /* 0x004fea0003900000 */
[----:B------:R-:W2:Y:S02]  /*11600*/  @!P1 SYNCS.PHASECHK.TRANS64 P1, [R0+URZ+0x38830], R3 ;  /* 0x03883003000095a7 */ /* 0x000ea4000802007f */
[----:B--2---:R-:W-:Y:S05]  /*11610*/  @!P1 BRA `(.L_x_200) ;  /* 0xfffffffc00f09947 */ /* 0x004fea000383ffff */
[----:B------:R-:W-:Y:S05]  /*11620*/  BRA `(.L_x_199) ;  /* 0xffffff0000847947 */ /* 0x000fea000383ffff */
.L_x_206:
[----:B------:R-:W-:-:S13]  /*11630*/  R2UR UR4, R233 ;  /* 0x00000000e90472ca */ /* 0x000fda00000e0000 */
[----:B-1----:R-:W-:-:S04]  /*11640*/  IMAD.U32 R152, RZ, RZ, UR4 ;  /* 0x00000004ff987e24 */ /* 0x002fc8000f8e00ff */
[----:B------:R1:W2:Y:S03]  /*11650*/  SYNCS.PHASECHK.TRANS64.TRYWAIT P1, [R152+URZ+0x38830], R3 ;  /* 0x03883003980075a7 */ /* 0x0002a6000802017f */
[----:B--2---:R-:W-:Y:S05]  /*11660*/  @!P1 NANOSLEEP.SYNCS 0x989680 ;  /* 0x009896800000995d */ /* 0x004fea0003900000 */
[----:B------:R-:W2:Y:S02]  /*11670*/  @!P1 SYNCS.PHASECHK.TRANS64 P1, [R152+URZ+0x38830], R3 ;  /* 0x03883003980095a7 */ /* 0x000ea4000802007f */
[----:B--2---:R-:W-:Y:S05]  /*11680*/  @!P1 BRA `(.L_x_206) ;  /* 0xfffffffc00e89947 */ /* 0x004fea000383ffff */
[----:B------:R-:W-:Y:S05]  /*11690*/  BRA `(.L_x_205) ;  /* 0xffffff3800f47947 */ /* 0x000fea000383ffff */
.L_x_210:
[----:B0-----:R-:W-:-:S04]  /*116a0*/  IMAD.U32 R3, RZ, RZ, UR4 ;  /* 0x00000004ff037e24 */ /* 0x001fc8000f8e00ff */
[----:B------:R0:W2:Y:S03]  /*116b0*/  SYNCS.PHASECHK.TRANS64.TRYWAIT P1, [R3+URZ+0x38850], R0 ;  /* 0x03885000030075a7 */ /* 0x0000a6000802017f */
[----:B--2---:R-:W-:Y:S05]  /*116c0*/  @!P1 NANOSLEEP.SYNCS 0x989680 ;  /* 0x009896800000995d */ /* 0x004fea0003900000 */
[----:B------:R-:W2:Y:S02]  /*116d0*/  @!P1 SYNCS.PHASECHK.TRANS64 P1, [R3+URZ+0x38850], R0 ;  /* 0x03885000030095a7 */ /* 0x000ea4000802007f */
[----:B--2---:R-:W-:Y:S05]  /*116e0*/  @!P1 BRA `(.L_x_210) ;  /* 0xfffffffc00ec9947 */ /* 0x004fea000383ffff */
[----:B------:R-:W-:Y:S05]  /*116f0*/  BRA `(.L_x_209) ;  /* 0xffffff6400147947 */ /* 0x000fea000383ffff */
.L_x_217:
[----:B-1----:R-:W-:-:S04]  /*11700*/  IMAD.U32 R7, RZ, RZ, UR9 ;  /* 0x00000009ff077e24 */ /* 0x002fc8000f8e00ff */
[----:B------:R1:W2:Y:S03]  /*11710*/  SYNCS.PHASECHK.TRANS64.TRYWAIT P1, [R7+URZ+0x38850], R0 ;  /* 0x03885000070075a7 */ /* 0x0002a6000802017f */
[----:B--2---:R-:W-:Y:S05]  /*11720*/  @!P1 NANOSLEEP.SYNCS 0x989680 ;  /* 0x009896800000995d */ /* 0x004fea0003900000 */
[----:B------:R-:W2:Y:S02]  /*11730*/  @!P1 SYNCS.PHASECHK.TRANS64 P1, [R7+URZ+0x38850], R0 ;  /* 0x03885000070095a7 */ /* 0x000ea4000802007f */
[----:B--2---:R-:W-:Y:S05]  /*11740*/  @!P1 BRA `(.L_x_217) ;  /* 0xfffffffc00ec9947 */ /* 0x004fea000383ffff */
[----:B------:R-:W-:Y:S05]  /*11750*/  BRA `(.L_x_216) ;  /* 0xffffff7c00407947 */ /* 0x000fea000383ffff */
.L_x_232:
[----:B------:R-:W0:Y:S01]  /*11760*/  S2R R5, SR_TID.X ;  /* 0x0000000000057919 */ /* 0x000e220000002100 */
[----:B------:R-:W-:Y:S01]  /*11770*/  BSSY B0, `(.L_x_337) ;  /* 0x000000a000007945 */ /* 0x000fe20003800000 */
[----:B------:R-:W-:Y:S02]  /*11780*/  IMAD.MOV.U32 R12, RZ, RZ, RZ ;  /* 0x000000ffff0c7224 */ /* 0x000fe400078e00ff */
[----:B------:R-:W-:Y:S02]  /*11790*/  IMAD.MOV.U32 R11, RZ, RZ, 0x1f ;  /* 0x0000001fff0b7424 */ /* 0x000fe400078e00ff */
[----:B------:R-:W-:Y:S01]  /*117a0*/  IMAD.MOV.U32 R15, RZ, RZ, -0x1 ;  /* 0xffffffffff0f7424 */ /* 0x000fe200078e00ff */
[----:B0-----:R-:W-:-:S04]  /*117b0*/  SHF.R.U32.HI R5, RZ, 0x5, R5 ;  /* 0x00000005ff057819 */ /* 0x001fc80000011605 */
[----:B------:R-:W-:-:S05]  /*117c0*/  LOP3.LUT R5, R5, 0x3, RZ, 0xc0, !PT ;  /* 0x0000000305057812 */ /* 0x000fca00078ec0ff */
[----:B------:R-:W-:-:S07]  /*117d0*/  IMAD.MOV.U32 R13, RZ, RZ, R5 ;  /* 0x000000ffff0d7224 */ /* 0x000fce00078e0005 */
[----:B-1----:R-:W-:Y:S05]  /*117e0*/  WARPSYNC.COLLECTIVE R15, `(.L_x_338) ;  /* 0x000000000f087348 */ /* 0x002fea0003c00000 */
[----:B------:R0:W2:Y:S02]  /*117f0*/  SHFL.IDX P6, R14, R13, R12, R11 ;  /* 0x0000000c0d0e7389 */ /* 0x0000a400000c000b */
[----:B012---:R-:W-:Y:S01]  /*11800*/  ENDCOLLECTIVE ;  /* 0x000000000000791b */ /* 0x007fe20003800000 */
.L_x_338:
[----:B------:R-:W-:Y:S05]  /*11810*/  BSYNC B0 ;  /* 0x0000000000007941 */ /* 0x000fea0003800000 */
.L_x_337:
[----:B------:R-:W-:Y:S05]  /*11820*/  BRA `(.L_x_339) ;  /* 0xffffffb0006c7947 */ /* 0x000fea000383ffff */
.L_x_234:
[----:B------:R-:W-:Y:S01]  /*11830*/  BSSY B0, `(.L_x_340) ;  /* 0x0000006000007945 */ /* 0x000fe20003800000 */
[----:B------:R-:W-:-:S07]  /*11840*/  IMAD.MOV.U32 R15, RZ, RZ, -0x1 ;  /* 0xffffffffff0f7424 */ /* 0x000fce00078e00ff */
[----:B01----:R-:W-:Y:S05]  /*11850*/  WARPSYNC.COLLECTIVE R15, `(.L_x_341) ;  /* 0x000000000f0c7348 */ /* 0x003fea0003c00000 */
[----:B------:R-:W-:Y:S02]  /*11860*/  ELECT P6, UR62, PT ;  /* 0x00000000003e782f */ /* 0x000fe400038c0000 */
[----:B------:R-:W-:Y:S01]  /*11870*/  MOV R14, UR62 ;  /* 0x0000003e000e7c02 */ /* 0x000fe20008000f00 */
[----:B01----:R-:W-:Y:S10]  /*11880*/  ENDCOLLECTIVE ;  /* 0x000000000000791b */ /* 0x003ff40003800000 */
.L_x_341:
[----:B------:R-:W-:Y:S05]  /*11890*/  BSYNC B0 ;  /* 0x0000000000007941 */ /* 0x000fea0003800000 */
.L_x_340:
[----:B------:R-:W-:Y:S05]  /*118a0*/  BRA `(.L_x_342) ;  /* 0xffffffb0006c7947 */ /* 0x000fea000383ffff */
.L_x_236:
[----:B---3--:R3:W4:Y:S02]  /*118b0*/  SYNCS.PHASECHK.TRANS64.TRYWAIT P0, [R2+URZ+0x38840], R3 ;  /* 0x03884003020075a7 */ /* 0x008724000800017f */
[----:B----4-:R-:W-:Y:S05]  /*118c0*/  @!P0 NANOSLEEP.SYNCS 0x989680 ;  /* 0x009896800000895d */ /* 0x010fea0003900000 */
[----:B------:R-:W4:Y:S02]  /*118d0*/  @!P0 SYNCS.PHASECHK.TRANS64 P0, [R2+URZ+0x38840], R3 ;  /* 0x03884003020085a7 */ /* 0x000f24000800007f */
[----:B----4-:R-:W-:Y:S05]  /*118e0*/  @!P0 BRA `(.L_x_236) ;  /* 0xfffffffc00f08947 */ /* 0x010fea000383ffff */
[----:B------:R-:W-:Y:S05]  /*118f0*/  BRA `(.L_x_343) ;  /* 0xffffffb000c47947 */ /* 0x000fea000383ffff */
.L_x_240:
[----:B------:R0:W5:Y:S01]  /*11900*/  LDL R10, [R1+0x10] ;  /* 0x00001000010a7983 */ /* 0x0001620000100800 */
[----:B------:R-:W-:Y:S02]  /*11910*/  IMAD.MOV.U32 R13, RZ, RZ, R3 ;  /* 0x000000ffff0d7224 */ /* 0x000fe400078e0003 */
[----:B------:R-:W-:Y:S01]  /*11920*/  IMAD.MOV.U32 R12, RZ, RZ, RZ ;  /* 0x000000ffff0c7224 */ /* 0x000fe200078e00ff */
[----:B------:R-:W1:Y:S01]  /*11930*/  S2R R7, SR_TID.X ;  /* 0x0000000000077919 */ /* 0x000e620000002100 */
[----:B------:R-:W-:Y:S02]  /*11940*/  IMAD.MOV.U32 R11, RZ, RZ, 0x181f ;  /* 0x0000181fff0b7424 */ /* 0x000fe400078e00ff */
[----:B------:R-:W-:-:S07]  /*11950*/  IMAD.MOV.U32 R15, RZ, RZ, -0x1 ;  /* 0xffffffffff0f7424 */ /* 0x000fce00078e00ff */
[----:B01---5:R-:W-:Y:S05]  /*11960*/  WARPSYNC.COLLECTIVE R15, `(.L_x_344) ;  /* 0x000000000f087348 */ /* 0x023fea0003c00000 */
[----:B------:R2:W3:Y:S02]  /*11970*/  SHFL.IDX P6, R14, R13, R12, R11 ;  /* 0x0000000c0d0e7389 */ /* 0x0004e400000c000b */
[----:B0123-5:R-:W-:Y:S01]  /*11980*/  ENDCOLLECTIVE ;  /* 0x000000000000791b */ /* 0x02ffe20003800000 */
.L_x_344:
[----:B------:R-:W-:Y:S02]  /*11990*/  IMAD.MOV.U32 R13, RZ, RZ, R4 ;  /* 0x000000ffff0d7224 */ /* 0x000fe400078e0004 */
[----:B------:R-:W-:Y:S01]  /*119a0*/  IMAD.MOV.U32 R6, RZ, RZ, R14 ;  /* 0x000000ffff067224 */ /* 0x000fe200078e000e */
[----:B------:R-:W-:-:S07]  /*119b0*/  LOP3.LUT R7, R7, 0x7f, RZ, 0xc0, !PT ;  /* 0x0000007f07077812 */ /* 0x000fce00078ec0ff */
[----:B------:R-:W-:Y:S05]  /*119c0*/  WARPSYNC.COLLECTIVE R15, `(.L_x_345) ;  /* 0x000000000f087348 */ /* 0x000fea0003c00000 */
[----:B------:R0:W1:Y:S02]  /*119d0*/  SHFL.IDX P6, R14, R13, R12, R11 ;  /* 0x0000000c0d0e7389 */ /* 0x00006400000c000b */
[----:B01----:R-:W-:Y:S01]  /*119e0*/  ENDCOLLECTIVE ;  /* 0x000000000000791b */ /* 0x003fe20003800000 */
.L_x_345:
[----:B------:R-:W-:Y:S01]  /*119f0*/  ULDC UR4, c[0x0][0x288] ;  /* 0x0000a20000047ab9 */ /* 0x000fe20000000800 */
[----:B------:R-:W-:Y:S01]  /*11a00*/  ULDC.64 UR6, c[0x0][0x208] ;  /* 0x0000820000067ab9 */ /* 0x000fe20000000a00 */
[----:B------:R-:W-:Y:S01]  /*11a10*/  SHF.R.U32.HI R0, RZ, 0x3, R7 ;  /* 0x00000003ff007819 */ /* 0x000fe20000011607 */
[----:B------:R-:W-:-:S04]  /*11a20*/  IMAD R2, R8, UR4, RZ ;  /* 0x0000000408027c24 */ /* 0x000fc8000f8e02ff */
        /* <DEDUP_REMOVED lines=8> */
[----:B------:R-:W-:-:S04]  /*11ab0*/  @!P2 LOP3.LUT R7, R7, R6, RZ, 0x3c, !PT ;  /* 0x000000060707a212 */ /* 0x000fc800078e3cff */
[----:B------:R-:W-:-:S04]  /*11ac0*/  @!P2 LOP3.LUT R6, R7, R6, RZ, 0x3c, !PT ;  /* 0x000000060706a212 */ /* 0x000fc800078e3cff */
[----:B------:R-:W-:-:S05]  /*11ad0*/  @!P2 LOP3.LUT R7, R7, R6, RZ, 0x3c, !PT ;  /* 0x000000060707a212 */ /* 0x000fca00078e3cff */
[----:B------:R-:W-:Y:S01]  /*11ae0*/  @!PT LDS RZ, [RZ] ;  /* 0x00000000fffff984 */ /* 0x000fe20000000800 */
[----:B------:R-:W-:Y:S01]  /*11af0*/  @!PT LDS RZ, [RZ] ;  /* 0x00000000fffff984 */ /* 0x000fe20000000800 */
[----:B------:R-:W-:Y:S01]  /*11b00*/  @!PT LDS RZ, [RZ] ;  /* 0x00000000fffff984 */ /* 0x000fe20000000800 */
[----:B------:R0:W-:Y:S04]  /*11b10*/  @!P2 LDGSTS.E.BYPASS.LTC128B.128 [R10+0x14400], desc[UR6][R6.64], !P4 ;  /* 0x14400000060aafae */ /* 0x0001e8000e101d46 */
[----:B------:R0:W-:Y:S04]  /*11b20*/  @!P2 LDGSTS.E.BYPASS.LTC128B.128 [R10+0x18400], desc[UR6][R6.64+0x80], !P3 ;  /* 0x18400080060aafae */ /* 0x0001e8000d901d46 */
[----:B------:R0:W-:Y:S04]  /*11b30*/  @!P2 LDGSTS.E.BYPASS.LTC128B.128 [R10+0x1c400], desc[UR6][R6.64+0x100], !P0 ;  /* 0x1c400100060aafae */ /* 0x0001e8000c101d46 */
[----:B------:R0:W-:Y:S01]  /*11b40*/  @!P2 LDGSTS.E.BYPASS.LTC128B.128 [R10+0x20400], desc[UR6][R6.64+0x180], !P1 ;  /* 0x20400180060aafae */ /* 0x0001e2000c901d46 */
[----:B------:R-:W-:Y:S01]  /*11b50*/  ISETP.GE.AND P2, PT, R5, R2, PT ;  /* 0x000000020500720c */ /* 0x000fe20003f46270 */
[----:B------:R-:W-:-:S12]  /*11b60*/  VIADD R5, R0, 0x20 ;  /* 0x0000002000057836 */ /* 0x000fd80000000000 */
[----:B0-----:R-:W-:Y:S05]  /*11b70*/  WARPSYNC.COLLECTIVE R15, `(.L_x_346) ;  /* 0x000000000f087348 */ /* 0x001fea0003c00000 */
[----:B------:R1:W2:Y:S02]  /*11b80*/  SHFL.IDX P6, R14, R13, R12, R11 ;  /* 0x0000000c0d0e7389 */ /* 0x0002a400000c000b */
[----:B012---:R-:W-:Y:S01]  /*11b90*/  ENDCOLLECTIVE ;  /* 0x000000000000791b */ /* 0x007fe20003800000 */
.L_x_346:
[----:B------:R-:W-:Y:S02]  /*11ba0*/  IMAD.MOV.U32 R13, RZ, RZ, R4 ;  /* 0x000000ffff0d7224 */ /* 0x000fe400078e0004 */
[----:B------:R-:W-:-:S07]  /*11bb0*/  IMAD.MOV.U32 R6, RZ, RZ, R14 ;  /* 0x000000ffff067224 */ /* 0x000fce00078e000e */
[----:B------:R-:W-:Y:S05]  /*11bc0*/  WARPSYNC.COLLECTIVE R15, `(.L_x_347) ;  /* 0x000000000f087348 */ /* 0x000fea0003c00000 */
[----:B------:R0:W1:Y:S02]  /*11bd0*/  SHFL.IDX P6, R14, R13, R12, R11 ;  /* 0x0000000c0d0e7389 */ /* 0x00006400000c000b */
[----:B01----:R-:W-:Y:S01]  /*11be0*/  ENDCOLLECTIVE ;  /* 0x000000000000791b */ /* 0x003fe20003800000 */
.L_x_347:
[----:B------:R-:W-:Y:S01]  /*11bf0*/  ULDC.64 UR4, c[0x0][0x208] ;  /* 0x0000820000047ab9 */ /* 0x000fe20000000a00 */
[----:B------:R-:W-:Y:S02]  /*11c00*/  IMAD.MOV.U32 R13, RZ, RZ, R3 ;  /* 0x000000ffff0d7224 */ /* 0x000fe400078e0003 */
[----:B------:R-:W-:Y:S02]  /*11c10*/  IMAD.MOV.U32 R12, RZ, RZ, 0x2 ;  /* 0x00000002ff0c7424 */ /* 0x000fe400078e00ff */
[----:B------:R-:W-:-:S05]  /*11c20*/  IMAD.MOV.U32 R7, RZ, RZ, R14 ;  /* 0x000000ffff077224 */ /* 0x000fca00078e000e */
        /* <DEDUP_REMOVED lines=17> */
.L_x_348:
[----:B------:R-:W-:Y:S02]  /*11d40*/  IMAD.MOV.U32 R13, RZ, RZ, R4 ;  /* 0x000000ffff0d7224 */ /* 0x000fe400078e0004 */
[----:B------:R-:W-:-:S07]  /*11d50*/  IMAD.MOV.U32 R6, RZ, RZ, R14 ;  /* 0x000000ffff067224 */ /* 0x000fce00078e000e */
[----:B------:R-:W-:Y:S05]  /*11d60*/  WARPSYNC.COLLECTIVE R15, `(.L_x_349) ;  /* 0x000000000f087348 */ /* 0x000fea0003c00000 */
[----:B------:R0:W1:Y:S02]  /*11d70*/  SHFL.IDX P6, R14, R13, R12, R11 ;  /* 0x0000000c0d0e7389 */ /* 0x00006400000c000b */
[----:B01----:R-:W-:Y:S01]  /*11d80*/  ENDCOLLECTIVE ;  /* 0x000000000000791b */ /* 0x003fe20003800000 */
.L_x_349:
        /* <DEDUP_REMOVED lines=21> */
.L_x_350:
[----:B------:R-:W-:Y:S02]  /*11ee0*/  IMAD.MOV.U32 R13, RZ, RZ, R4 ;  /* 0x000000ffff0d7224 */ /* 0x000fe400078e0004 */
[----:B------:R-:W-:-:S07]  /*11ef0*/  IMAD.MOV.U32 R6, RZ, RZ, R14 ;  /* 0x000000ffff067224 */ /* 0x000fce00078e000e */
[----:B------:R-:W-:Y:S05]  /*11f00*/  WARPSYNC.COLLECTIVE R15, `(.L_x_351) ;  /* 0x000000000f087348 */ /* 0x000fea0003c00000 */
[----:B------:R0:W1:Y:S02]  /*11f10*/  SHFL.IDX P6, R14, R13, R12, R11 ;  /* 0x0000000c0d0e7389 */ /* 0x00006400000c000b */
[----:B01----:R-:W-:Y:S01]  /*11f20*/  ENDCOLLECTIVE ;  /* 0x000000000000791b */ /* 0x003fe20003800000 */
.L_x_351:
        /* <DEDUP_REMOVED lines=21> */
.L_x_352:
[----:B------:R-:W-:Y:S02]  /*12080*/  IMAD.MOV.U32 R13, RZ, RZ, R4 ;  /* 0x000000ffff0d7224 */ /* 0x000fe400078e0004 */
[----:B------:R-:W-:-:S07]  /*12090*/  IMAD.MOV.U32 R6, RZ, RZ, R14 ;  /* 0x000000ffff067224 */ /* 0x000fce00078e000e */
[----:B------:R-:W-:Y:S05]  /*120a0*/  WARPSYNC.COLLECTIVE R15, `(.L_x_353) ;  /* 0x000000000f087348 */ /* 0x000fea0003c00000 */
[----:B------:R0:W1:Y:S02]  /*120b0*/  SHFL.IDX P6, R14, R13, R12, R11 ;  /* 0x0000000c0d0e7389 */ /* 0x00006400000c000b */
[----:B01----:R-:W-:Y:S01]  /*120c0*/  ENDCOLLECTIVE ;  /* 0x000000000000791b */ /* 0x003fe20003800000 */
.L_x_353:
        /* <DEDUP_REMOVED lines=21> */
.L_x_354:
[----:B------:R-:W-:Y:S02]  /*12220*/  IMAD.MOV.U32 R13, RZ, RZ, R4 ;  /* 0x000000ffff0d7224 */ /* 0x000fe400078e0004 */
[----:B------:R-:W-:-:S07]  /*12230*/  IMAD.MOV.U32 R6, RZ, RZ, R14 ;  /* 0x000000ffff067224 */ /* 0x000fce00078e000e */
[----:B------:R-:W-:Y:S05]  /*12240*/  WARPSYNC.COLLECTIVE R15, `(.L_x_355) ;  /* 0x000000000f087348 */ /* 0x000fea0003c00000 */
[----:B------:R0:W1:Y:S02]  /*12250*/  SHFL.IDX P6, R14, R13, R12, R11 ;  /* 0x0000000c0d0e7389 */ /* 0x00006400000c000b */
[----:B01----:R-:W-:Y:S01]  /*12260*/  ENDCOLLECTIVE ;  /* 0x000000000000791b */ /* 0x003fe20003800000 */
.L_x_355:
        /* <DEDUP_REMOVED lines=20> */
.L_x_356:
[----:B------:R-:W-:Y:S02]  /*123b0*/  IMAD.MOV.U32 R13, RZ, RZ, R4 ;  /* 0x000000ffff0d7224 */ /* 0x000fe400078e0004 */
[----:B------:R-:W-:-:S07]  /*123c0*/  IMAD.MOV.U32 R6, RZ, RZ, R14 ;  /* 0x000000ffff067224 */ /* 0x000fce00078e000e */
[----:B------:R-:W-:Y:S05]  /*123d0*/  WARPSYNC.COLLECTIVE R15, `(.L_x_357) ;  /* 0x000000000f087348 */ /* 0x000fea0003c00000 */
[----:B------:R0:W1:Y:S02]  /*123e0*/  SHFL.IDX P6, R14, R13, R12, R11 ;  /* 0x0000000c0d0e7389 */ /* 0x00006400000c000b */
[----:B01----:R-:W-:Y:S01]  /*123f0*/  ENDCOLLECTIVE ;  /* 0x000000000000791b */ /* 0x003fe20003800000 */
.L_x_357:
        /* <DEDUP_REMOVED lines=19> */
.L_x_358:
[----:B------:R-:W-:Y:S02]  /*12530*/  IMAD.MOV.U32 R13, RZ, RZ, R4 ;  /* 0x000000ffff0d7224 */ /* 0x000fe400078e0004 */
[----:B------:R-:W-:-:S07]  /*12540*/  IMAD.MOV.U32 R5, RZ, RZ, R14 ;  /* 0x000000ffff057224 */ /* 0x000fce00078e000e */
[----:B------:R-:W-:Y:S05]  /*12550*/  WARPSYNC.COLLECTIVE R15, `(.L_x_359) ;  /* 0x000000000f087348 */ /* 0x000fea0003c00000 */
[----:B------:R0:W1:Y:S02]  /*12560*/  SHFL.IDX P6, R14, R13, R12, R11 ;  /* 0x0000000c0d0e7389 */ /* 0x00006400000c000b */
[----:B01----:R-:W-:Y:S01]  /*12570*/  ENDCOLLECTIVE ;  /* 0x000000000000791b */ /* 0x003fe20003800000 */
.L_x_359:
[----:B------:R-:W-:Y:S01]  /*12580*/  IMAD.MOV.U32 R3, RZ, RZ, R14 ;  /* 0x000000ffff037224 */ /* 0x000fe200078e000e */
[----:B------:R-:W-:Y:S06]  /*12590*/  BRA `(.L_x_360) ;  /* 0xffffffb400787947 */ /* 0x000fec000383ffff */
.L_x_244:
[----:B---3--:R-:W-:-:S04]  /*125a0*/  IMAD.U32 R2, RZ, RZ, UR36 ;  /* 0x00000024ff027e24 */ /* 0x008fc8000f8e00ff */
[----:B------:R3:W4:Y:S03]  /*125b0*/  SYNCS.PHASECHK.TRANS64.TRYWAIT P0, [R2+URZ+0x38820], R0 ;  /* 0x03882000020075a7 */ /* 0x000726000800017f */
[----:B----4-:R-:W-:Y:S05]  /*125c0*/  @!P0 NANOSLEEP.SYNCS 0x989680 ;  /* 0x009896800000895d */ /* 0x010fea0003900000 */
[----:B------:R-:W4:Y:S02]  /*125d0*/  @!P0 SYNCS.PHASECHK.TRANS64 P0, [R2+URZ+0x38820], R0 ;  /* 0x03882000020085a7 */ /* 0x000f24000800007f */
[----:B----4-:R-:W-:Y:S05]  /*125e0*/  @!P0 BRA `(.L_x_244) ;  /* 0xfffffffc00ec8947 */ /* 0x010fea000383ffff */
[----:B------:R-:W-:Y:S05]  /*125f0*/  BRA `(.L_x_361) ;  /* 0xffffffb400d47947 */ /* 0x000fea000383ffff */
.L_x_251:
[----:B--2---:R2:W3:Y:S02]  /*12600*/  SYNCS.PHASECHK.TRANS64.TRYWAIT P0, [R3+URZ+0x38840], R2 ;  /* 0x03884002030075a7 */ /* 0x0044e4000800017f */
[----:B---3--:R-:W-:Y:S05]  /*12610*/  @!P0 NANOSLEEP.SYNCS 0x989680 ;  /* 0x009896800000895d */ /* 0x008fea0003900000 */
[----:B------:R-:W3:Y:S02]  /*12620*/  @!P0 SYNCS.PHASECHK.TRANS64 P0, [R3+URZ+0x38840], R2 ;  /* 0x03884002030085a7 */ /* 0x000ee4000800007f */
[----:B---3--:R-:W-:Y:S05]  /*12630*/  @!P0 BRA `(.L_x_251) ;  /* 0xfffffffc00f08947 */ /* 0x008fea000383ffff */
[----:B------:R-:W-:Y:S05]  /*12640*/  BRA `(.L_x_362) ;  /* 0xffffffb800847947 */ /* 0x000fea000383ffff */
.L_x_260:
[----:B0-----:R0:W1:Y:S02]  /*12650*/  SYNCS.PHASECHK.TRANS64.TRYWAIT P0, [R2+URZ+0x38860], R3 ;  /* 0x03886003020075a7 */ /* 0x001064000800017f */
[----:B-1----:R-:W-:Y:S05]  /*12660*/  @!P0 NANOSLEEP.SYNCS 0x989680 ;  /* 0x009896800000895d */ /* 0x002fea0003900000 */
[----:B------:R-:W1:Y:S02]  /*12670*/  @!P0 SYNCS.PHASECHK.TRANS64 P0, [R2+URZ+0x38860], R3 ;  /* 0x03886003020085a7 */ /* 0x000e64000800007f */
[----:B-1----:R-:W-:Y:S05]  /*12680*/  @!P0 BRA `(.L_x_260) ;  /* 0xfffffffc00f08947 */ /* 0x002fea000383ffff */
[----:B------:R-:W-:Y:S05]  /*12690*/  BRA `(.L_x_363) ;  /* 0xffffffc000087947 */ /* 0x000fea000383ffff */
.L_x_273:
[----:B-1----:R1:W2:Y:S02]  /*126a0*/  SYNCS.PHASECHK.TRANS64.TRYWAIT P0, [R3+URZ+0x38840], R2 ;  /* 0x03884002030075a7 */ /* 0x0022a4000800017f */
[----:B--2---:R-:W-:Y:S05]  /*126b0*/  @!P0 NANOSLEEP.SYNCS 0x989680 ;  /* 0x009896800000895d */ /* 0x004fea0003900000 */
[----:B------:R-:W2:Y:S02]  /*126c0*/  @!P0 SYNCS.PHASECHK.TRANS64 P0, [R3+URZ+0x38840], R2 ;  /* 0x03884002030085a7 */ /* 0x000ea4000800007f */
[----:B--2---:R-:W-:Y:S05]  /*126d0*/  @!P0 BRA `(.L_x_273) ;  /* 0xfffffffc00f08947 */ /* 0x004fea000383ffff */
[----:B------:R-:W-:Y:S05]  /*126e0*/  BRA `(.L_x_364) ;  /* 0xffffffc800287947 */ /* 0x000fea000383ffff */
.L_x_282:
[----:B0-----:R0:W1:Y:S02]  /*126f0*/  SYNCS.PHASECHK.TRANS64.TRYWAIT P0, [R2+URZ+0x38860], R3 ;  /* 0x03886003020075a7 */ /* 0x001064000800017f */
[----:B-1----:R-:W-:Y:S05]  /*12700*/  @!P0 NANOSLEEP.SYNCS 0x989680 ;  /* 0x009896800000895d */ /* 0x002fea0003900000 */
[----:B------:R-:W1:Y:S02]  /*12710*/  @!P0 SYNCS.PHASECHK.TRANS64 P0, [R2+URZ+0x38860], R3 ;  /* 0x03886003020085a7 */ /* 0x000e64000800007f */
[----:B-1----:R-:W-:Y:S05]  /*12720*/  @!P0 BRA `(.L_x_282) ;  /* 0xfffffffc00f08947 */ /* 0x002fea000383ffff */
[----:B------:R-:W-:Y:S05]  /*12730*/  BRA `(.L_x_365) ;  /* 0xffffffcc00ac7947 */ /* 0x000fea000383ffff */
.L_x_294:
[----:B--2---:R2:W3:Y:S02]  /*12740*/  SYNCS.PHASECHK.TRANS64.TRYWAIT P0, [R3+URZ+0x38840], R2 ;  /* 0x03884002030075a7 */ /* 0x0044e4000800017f */
[----:B---3--:R-:W-:Y:S05]  /*12750*/  @!P0 NANOSLEEP.SYNCS 0x989680 ;  /* 0x009896800000895d */ /* 0x008fea0003900000 */
[----:B------:R-:W3:Y:S02]  /*12760*/  @!P0 SYNCS.PHASECHK.TRANS64 P0, [R3+URZ+0x38840], R2 ;  /* 0x03884002030085a7 */ /* 0x000ee4000800007f */
[----:B---3--:R-:W-:Y:S05]  /*12770*/  @!P0 BRA `(.L_x_294) ;  /* 0xfffffffc00f08947 */ /* 0x008fea000383ffff */
[----:B------:R-:W-:Y:S05]  /*12780*/  BRA `(.L_x_366) ;  /* 0xffffffd400a47947 */ /* 0x000fea000383ffff */
.L_x_303:
[----:B0-----:R0:W1:Y:S02]  /*12790*/  SYNCS.PHASECHK.TRANS64.TRYWAIT P0, [R2+URZ+0x38860], R5 ;  /* 0x03886005020075a7 */ /* 0x001064000800017f */
[----:B-1----:R-:W-:Y:S05]  /*127a0*/  @!P0 NANOSLEEP.SYNCS 0x989680 ;  /* 0x009896800000895d */ /* 0x002fea0003900000 */
[----:B------:R-:W1:Y:S02]  /*127b0*/  @!P0 SYNCS.PHASECHK.TRANS64 P0, [R2+URZ+0x38860], R5 ;  /* 0x03886005020085a7 */ /* 0x000e64000800007f */
[----:B-1----:R-:W-:Y:S05]  /*127c0*/  @!P0 BRA `(.L_x_303) ;  /* 0xfffffffc00f08947 */ /* 0x002fea000383ffff */
[----:B------:R-:W-:Y:S05]  /*127d0*/  BRA `(.L_x_367) ;  /* 0xffffffdc00247947 */ /* 0x000fea000383ffff */
.L_x_315:
[----:B---3--:R3:W4:Y:S02]  /*127e0*/  SYNCS.PHASECHK.TRANS64.TRYWAIT P0, [R0+URZ+0x38860], R2 ;  /* 0x03886002000075a7 */ /* 0x008724000800017f */
[----:B----4-:R-:W-:Y:S05]  /*127f0*/  @!P0 NANOSLEEP.SYNCS 0x989680 ;  /* 0x009896800000895d */ /* 0x010fea0003900000 */
[----:B------:R-:W4:Y:S02]  /*12800*/  @!P0 SYNCS.PHASECHK.TRANS64 P0, [R0+URZ+0x38860], R2 ;  /* 0x03886002000085a7 */ /* 0x000f24000800007f */
[----:B----4-:R-:W-:Y:S05]  /*12810*/  @!P0 BRA `(.L_x_315) ;  /* 0xfffffffc00f08947 */ /* 0x010fea000383ffff */
[----:B------:R-:W-:Y:S05]  /*12820*/  BRA `(.L_x_368) ;  /* 0xffffffe000b87947 */ /* 0x000fea000383ffff */
.L_x_325:
[----:B0-----:R0:W1:Y:S02]  /*12830*/  SYNCS.PHASECHK.TRANS64.TRYWAIT P0, [R0+URZ+0x38820], R3 ;  /* 0x03882003000075a7 */ /* 0x001064000800017f */
[----:B-1----:R-:W-:Y:S05]  /*12840*/  @!P0 NANOSLEEP.SYNCS 0x989680 ;  /* 0x009896800000895d */ /* 0x002fea0003900000 */
[----:B------:R-:W1:Y:S02]  /*12850*/  @!P0 SYNCS.PHASECHK.TRANS64 P0, [R0+URZ+0x38820], R3 ;  /* 0x03882003000085a7 */ /* 0x000e64000800007f */
[----:B-1----:R-:W-:Y:S05]  /*12860*/  @!P0 BRA `(.L_x_325) ;  /* 0xfffffffc00f08947 */ /* 0x002fea000383ffff */
[----:B------:R-:W-:Y:S05]  /*12870*/  BRA `(.L_x_369) ;  /* 0xffffffe8007c7947 */ /* 0x000fea000383ffff */
.L_x_326:
        /* <DEDUP_REMOVED lines=11> */
.L_x_371:
[----:B------:R-:W-:Y:S05]  /*12930*/  BSYNC B0 ;  /* 0x0000000000007941 */ /* 0x000fea0003800000 */
.L_x_370:
[----:B------:R-:W-:Y:S05]  /*12940*/  BRA `(.L_x_372) ;  /* 0xffffffe800647947 */ /* 0x000fea000383ffff */
.L_x_329:
[----:B------:R-:W-:Y:S01]  /*12950*/  BSSY B1, `(.L_x_373) ;  /* 0x0000006000017945 */ /* 0x000fe20003800000 */
[----:B------:R-:W-:-:S07]  /*12960*/  IMAD.MOV.U32 R15, RZ, RZ, -0x1 ;  /* 0xffffffffff0f7424 */ /* 0x000fce00078e00ff */
[----:B01----:R-:W-:Y:S05]  /*12970*/  WARPSYNC.COLLECTIVE R15, `(.L_x_374) ;  /* 0x000000000f0c7348 */ /* 0x003fea0003c00000 */
[----:B------:R-:W-:Y:S02]  /*12980*/  ELECT P6, UR62, PT ;  /* 0x00000000003e782f */ /* 0x000fe400038c0000 */
[----:B------:R-:W-:Y:S01]  /*12990*/  MOV R14, UR62 ;  /* 0x0000003e000e7c02 */ /* 0x000fe20008000f00 */
[----:B01----:R-:W-:Y:S10]  /*129a0*/  ENDCOLLECTIVE ;  /* 0x000000000000791b */ /* 0x003ff40003800000 */
.L_x_374:
[----:B------:R-:W-:Y:S05]  /*129b0*/  BSYNC B1 ;  /* 0x0000000000017941 */ /* 0x000fea0003800000 */
.L_x_373:
[----:B------:R-:W-:Y:S05]  /*129c0*/  BRA `(.L_x_375) ;  /* 0xffffffe8005c7947 */ /* 0x000fea000383ffff */
.L_x_331:
[----:B0-----:R0:W1:Y:S02]  /*129d0*/  SYNCS.PHASECHK.TRANS64.TRYWAIT P0, [R6+URZ], R5 ;  /* 0x00000005060075a7 */ /* 0x001064000800017f */
[----:B-1----:R-:W-:Y:S05]  /*129e0*/  @!P0 NANOSLEEP.SYNCS 0x989680 ;  /* 0x009896800000895d */ /* 0x002fea0003900000 */
[----:B------:R-:W1:Y:S02]  /*129f0*/  @!P0 SYNCS.PHASECHK.TRANS64 P0, [R6+URZ], R5 ;  /* 0x00000005060085a7 */ /* 0x000e64000800007f */
[----:B-1----:R-:W-:Y:S05]  /*12a00*/  @!P0 BRA `(.L_x_331) ;  /* 0xfffffffc00f08947 */ /* 0x002fea000383ffff */
[----:B------:R-:W-:Y:S05]  /*12a10*/  BRA `(.L_x_376) ;  /* 0xffffffe8009c7947 */ /* 0x000fea000383ffff */
.L_x_332:
[----:B-1----:R1:W2:Y:S02]  /*12a20*/  SYNCS.PHASECHK.TRANS64.TRYWAIT P0, [R7+URZ], R2 ;  /* 0x00000002070075a7 */ /* 0x0022a4000800017f */
[----:B--2---:R-:W-:Y:S05]  /*12a30*/  @!P0 NANOSLEEP.SYNCS 0x989680 ;  /* 0x009896800000895d */ /* 0x004fea0003900000 */
[----:B------:R-:W2:Y:S02]  /*12a40*/  @!P0 SYNCS.PHASECHK.TRANS64 P0, [R7+URZ], R2 ;  /* 0x00000002070085a7 */ /* 0x000ea4000800007f */
[----:B--2---:R-:W-:Y:S05]  /*12a50*/  @!P0 BRA `(.L_x_332) ;  /* 0xfffffffc00f08947 */ /* 0x004fea000383ffff */
[----:B------:R-:W-:Y:S05]  /*12a60*/  BRA `(.L_x_377) ;  /* 0xffffffe800907947 */ /* 0x000fea000383ffff */
.L_x_334:
[----:B--2---:R2:W3:Y:S02]  /*12a70*/  SYNCS.PHASECHK.TRANS64.TRYWAIT P0, [R4+URZ], R5 ;  /* 0x00000005040075a7 */ /* 0x0044e4000800017f */
[----:B---3--:R-:W-:Y:S05]  /*12a80*/  @!P0 NANOSLEEP.SYNCS 0x989680 ;  /* 0x009896800000895d */ /* 0x008fea0003900000 */
[----:B------:R-:W3:Y:S02]  /*12a90*/  @!P0 SYNCS.PHASECHK.TRANS64 P0, [R4+URZ], R5 ;  /* 0x00000005040085a7 */ /* 0x000ee4000800007f */
[----:B---3--:R-:W-:Y:S05]  /*12aa0*/  @!P0 BRA `(.L_x_334) ;  /* 0xfffffffc00f08947 */ /* 0x008fea000383ffff */
[----:B------:R-:W-:Y:S05]  /*12ab0*/  BRA `(.L_x_378) ;  /* 0xffffffe800947947 */ /* 0x000fea000383ffff */
.L_x_379:
        /* <DEDUP_REMOVED lines=12> */
.L_x_15294:


//--------------------- .text._ZN7cutlass13device_kernelIN5flash11enable_sm90INS1_16FlashAttnFwdSm90INS1_25CollectiveMainloopFwdSm90ILi2EN4cute5tupleIJNS5_1CILi1EEES8_S8_EEENS6_IJNS7_ILi128EEENS7_ILi80EEENS7_ILi256EEEEEELi256ENS_10bfloat16_tEfNS_4arch4Sm90ELb0ELb0ELb0ELb1ELb0ELb0ELb0ELb1ELb1ELb1ELb0ELb0EEENS1_21CollectiveEpilogueFwdINS6_IJSA_SC_SB_EEES9_SE_SG_Li256ELb1ELb1ELb0ELb0EEENS1_36VarlenDynamicPersistentTileSchedulerILi128ELi80ELi256ELi128ELb0ELb1ELb1ELb0ELb1ELb1EEEEEEEEEvNT_6ParamsE --------------------------
	.section	.text._ZN7cutlass13device_kernelIN5flash11enable_sm90INS1_16FlashAttnFwdSm90INS1_25CollectiveMainloopFwdSm90ILi2EN4cute5tupleIJNS5_1CILi1EEES8_S8_EEENS6_IJNS7_ILi128EEENS7_ILi80EEENS7_ILi256EEEEEELi256ENS_10bfloat16_tEfNS_4arch4Sm90ELb0ELb0ELb0ELb1ELb0ELb0ELb0ELb1ELb1ELb1ELb0ELb0EEENS1_21CollectiveEpilogueFwdINS6_IJSA_SC_SB_EEES9_SE_SG_Li256ELb1ELb1ELb0ELb0EEENS1_36VarlenDynamicPersistentTileSchedulerILi128ELi80ELi256ELi128ELb0ELb1ELb1ELb0ELb1ELb1EEEEEEEEEvNT_6ParamsE,"ax",@progbits
	.align	128
.text._ZN7cutlass13device_kernelIN5flash11enable_sm90INS1_16FlashAttnFwdSm90INS1_25CollectiveMainloopFwdSm90ILi2EN4cute5tupleIJNS5_1CILi1EEES8_S8_EEENS6_IJNS7_ILi128EEENS7_ILi80EEENS7_ILi256EEEEEELi256ENS_10bfloat16_tEfNS_4arch4Sm90ELb0ELb0ELb0ELb1ELb0ELb0ELb0ELb1ELb1ELb1ELb0ELb0EEENS1_21CollectiveEpilogueFwdINS6_IJSA_SC_SB_EEES9_SE_SG_Li256ELb1ELb1ELb0ELb0EEENS1_36VarlenDynamicPersistentTileSchedulerILi128ELi80ELi256ELi128ELb0ELb1ELb1ELb0ELb1ELb1EEEEEEEEEvNT_6ParamsE:
        .type           _ZN7cutlass13device_kernelIN5flash11enable_sm90INS1_16FlashAttnFwdSm90INS1_25CollectiveMainloopFwdSm90ILi2EN4cute5tupleIJNS5_1CILi1EEES8_S8_EEENS6_IJNS7_ILi128EEENS7_ILi80EEENS7_ILi256EEEEEELi256ENS_10bfloat16_tEfNS_4arch4Sm90ELb0ELb0ELb0ELb1ELb0ELb0ELb0ELb1ELb1ELb1ELb0ELb0EEENS1_21CollectiveEpilogueFwdINS6_IJSA_SC_SB_EEES9_SE_SG_Li256ELb1ELb1ELb0ELb0EEENS1_36VarlenDynamicPersistentTileSchedulerILi128ELi80ELi256ELi128ELb0ELb1ELb1ELb0ELb1ELb1EEEEEEEEEvNT_6ParamsE,@function
        .size           _ZN7cutlass13device_kernelIN5flash11enable_sm90INS1_16FlashAttnFwdSm90INS1_25CollectiveMainloopFwdSm90ILi2EN4cute5tupleIJNS5_1CILi1EEES8_S8_EEENS6_IJNS7_ILi128EEENS7_ILi80EEENS7_ILi256EEEEEELi256ENS_10bfloat16_tEfNS_4arch4Sm90ELb0ELb0ELb0ELb1ELb0ELb0ELb0ELb1ELb1ELb1ELb0ELb0EEENS1_21CollectiveEpilogueFwdINS6_IJSA_SC_SB_EEES9_SE_SG_Li256ELb1ELb1ELb0ELb0EEENS1_36VarlenDynamicPersistentTileSchedulerILi128ELi80ELi256ELi128ELb0ELb1ELb1ELb0ELb1ELb1EEEEEEEEEvNT_6ParamsE,(.L_x_15295 - _ZN7cutlass13device_kernelIN5flash11enable_sm90INS1_16FlashAttnFwdSm90INS1_25CollectiveMainloopFwdSm90ILi2EN4cute5tupleIJNS5_1CILi1EEES8_S8_EEENS6_IJNS7_ILi128EEENS7_ILi80EEENS7_ILi256EEEEEELi256ENS_10bfloat16_tEfNS_4arch4Sm90ELb0ELb0ELb0ELb1ELb0ELb0ELb0ELb1ELb1ELb1ELb0ELb0EEENS1_21CollectiveEpilogueFwdINS6_IJSA_SC_SB_EEES9_SE_SG_Li256ELb1ELb1ELb0ELb0EEENS1_36VarlenDynamicPersistentTileSchedulerILi128ELi80ELi256ELi128ELb0ELb1ELb1ELb0ELb1ELb1EEEEEEEEEvNT_6ParamsE)
        .other          _ZN7cutlass13device_kernelIN5flash11enable_sm90INS1_16FlashAttnFwdSm90INS1_25CollectiveMainloopFwdSm90ILi2EN4cute5tupleIJNS5_1CILi1EEES8_S8_EEENS6_IJNS7_ILi128EEENS7_ILi80EEENS7_ILi256EEEEEELi256ENS_10bfloat16_tEfNS_4arch4Sm90ELb0ELb0ELb0ELb1ELb0ELb0ELb0ELb1ELb1ELb1ELb0ELb0EEENS1_21CollectiveEpilogueFwdINS6_IJSA_SC_SB_EEES9_SE_SG_Li256ELb1ELb1ELb0ELb0EEENS1_36VarlenDynamicPersistentTileSchedulerILi128ELi80ELi256ELi128ELb0ELb1ELb1ELb0ELb1ELb1EEEEEEEEEvNT_6ParamsE,@"STO_CUDA_ENTRY STV_DEFAULT"
_ZN7cutlass13device_kernelIN5flash11enable_sm90INS1_16FlashAttnFwdSm90INS1_25CollectiveMainloopFwdSm90ILi2EN4cute5tupleIJNS5_1CILi1EEES8_S8_EEENS6_IJNS7_ILi128EEENS7_ILi80EEENS7_ILi256EEEEEELi256ENS_10bfloat16_tEfNS_4arch4Sm90ELb0ELb0ELb0ELb1ELb0ELb0ELb0ELb1ELb1ELb1ELb0ELb0EEENS1_21CollectiveEpilogueFwdINS6_IJSA_SC_SB_EEES9_SE_SG_Li256ELb1ELb1ELb0ELb0EEENS1_36VarlenDynamicPersistentTileSchedulerILi128ELi80ELi256ELi128ELb0ELb1ELb1ELb0ELb1ELb1EEEEEEEEEvNT_6ParamsE:
        /* <DEDUP_REMOVED lines=18> */
.L_x_381:
[----:B------:R-:W-:Y:S05]  /*0120*/  BSYNC B0 ;  /* 0x0000000000007941 */ /* 0x000fea0003800000 */
.L_x_380:
        /* <DEDUP_REMOVED lines=41> */
.L_x_382:
        /* <DEDUP_REMOVED lines=22> */
.L_x_383:
        /* <DEDUP_REMOVED lines=18> */
.L_x_384:
        /* <DEDUP_REMOVED lines=22> */
.L_x_385:
        /* <DEDUP_REMOVED lines=22> */
.L_x_386:
        /* <DEDUP_REMOVED lines=8> */
.L_x_388:
[----:B------:R-:W-:-:S08]  /*0980*/  NOP ;  /* 0x0000000000007918 */ /* 0x000fd00000000000 */
[----:B------:R-:W1:Y:S02]  /*0990*/  USETMAXREG.TRY_ALLOC.CTAPOOL UP0, 0xf0 ;  /* 0x000000f0000079c8 */ /* 0x000e640008000600 */
[----:B-1----:R-:W-:-:S13]  /*09a0*/  PLOP3.LUT P0, PT, PT, PT, UP0, 0x80, 0x0 ;  /* 0x000000000000781c */ /* 0x002fda0003f0f008 */
[----:B------:R-:W-:Y:S05]  /*09b0*/  @!P0 BRA `(.L_x_388) ;  /* 0xfffffffc00f08947 */ /* 0x000fea000383ffff */
[----:B------:R-:W1:Y:S08]  /*09c0*/  S2UR UR5, SR_CgaCtaId ;  /* 0x00000000000579c3 */ /* 0x000e700000008800 */
[----:B------:R-:W-:Y:S06]  /*09d0*/  BAR.ARV 0x8, 0x180 ;  /* 0x0206000000007b1d */ /* 0x000fec0000002000 */
[----:B------:R-:W-:-:S02]  /*09e0*/  UMOV UR4, 0x400 ;  /* 0x0000040000047882 */ /* 0x000fc40000000000 */
[----:B------:R-:W-:Y:S01]  /*09f0*/  BAR.SYNC.DEFER_BLOCKING 0x5, 0x180 ;  /* 0x0146000000007b1d */ /* 0x000fe20000010000 */
[----:B-1----:R-:W-:-:S09]  /*0a00*/  ULEA UR4, UR5, UR4, 0x18 ;  /* 0x0000000405047291 */ /* 0x002fd2000f8ec03f */
[----:B------:R-:W1:Y:S01]  /*0a10*/  LDS.128 R12, [UR4+0x388d0] ;  /* 0x0388d004ff0c7984 */ /* 0x000e620008000c00 */
[----:B------:R-:W-:Y:S01]  /*0a20*/  ULDC UR4, c[0x0][0xc3c] ;  /* 0x00030f0000047ab9 */ /* 0x000fe20000000800 */
[----:B------:R-:W-:Y:S06]  /*0a30*/  BAR.ARV 0x4, 0x180 ;  /* 0x0106000000007b1d */ /* 0x000fec0000002000 */
[----:B-1----:R-:W-:-:S13]  /*0a40*/  ISETP.GE.AND P0, PT, R15, UR4, PT ;  /* 0x000000040f007c0c */ /* 0x002fda000bf06270 */
[----:B------:R-:W-:Y:S05]  /*0a50*/  @P0 EXIT ;  /* 0x000000000000094d */ /* 0x000fea0003800000 */
[----:B0-----:R-:W2:Y:S01]  /*0a60*/  LDL R2, [R1+0x5c] ;  /* 0x00005c0001027983 */ /* 0x001ea20000100800 */
[----:B------:R-:W-:Y:S01]  /*0a70*/  R2UR UR6, R13 ;  /* 0x000000000d0672ca */ /* 0x000fe200000e0000 */
[----:B------:R-:W-:Y:S01]  /*0a80*/  IMAD.MOV.U32 R219, RZ, RZ, RZ ;  /* 0x000000ffffdb7224 */ /* 0x000fe200078e00ff */
[----:B------:R-:W-:Y:S01]  /*0a90*/  R2UR UR5, R14 ;  /* 0x000000000e0572ca */ /* 0x000fe200000e0000 */
[----:B------:R-:W0:Y:S01]  /*0aa0*/  S2R R0, SR_TID.X ;  /* 0x0000000000007919 */ /* 0x000e220000002100 */
[----:B------:R-:W-:Y:S01]  /*0ab0*/  CS2R R16, SRZ ;  /* 0x0000000000107805 */ /* 0x000fe2000001ff00 */
[----:B0-----:R-:W-:-:S05]  /*0ac0*/  VIADD R231, R0, 0xffffff80 ;  /* 0xffffff8000e77836 */ /* 0x001fca0000000000 */
[----:B------:R-:W-:-:S04]  /*0ad0*/  SHF.R.S32.HI R0, RZ, 0x1f, R231 ;  /* 0x0000001fff007819 */ /* 0x000fc800000114e7 */
[CC--:B------:R-:W-:Y:S02]  /*0ae0*/  LEA.HI R3, R0.reuse, R231.reuse, RZ, 0x4 ;  /* 0x000000e700037211 */ /* 0x0c0fe400078f20ff */
[----:B------:R-:W-:Y:S02]  /*0af0*/  LEA.HI R4, R0, R231, RZ, 0x5 ;  /* 0x000000e700047211 */ /* 0x000fe400078f28ff */
[----:B------:R-:W-:-:S03]  /*0b00*/  SHF.R.S32.HI R6, RZ, 0x4, R3 ;  /* 0x00000004ff067819 */ /* 0x000fc60000011403 */
[----:B------:R-:W-:Y:S01]  /*0b10*/  IMAD.SHL.U32 R5, R4, 0x20, RZ ;  /* 0x0000002004057824 */ /* 0x000fe200078e00ff */
[C---:B------:R-:W-:Y:S02]  /*0b20*/  LOP3.LUT R4, R3.reuse, 0x3fffff0, RZ, 0xc0, !PT ;  /* 0x03fffff003047812 */ /* 0x040fe400078ec0ff */
[----:B------:R-:W-:Y:S02]  /*0b30*/  LEA.HI R3, R3, R6, RZ, 0x1 ;  /* 0x0000000603037211 */ /* 0x000fe400078f08ff */
[----:B------:R-:W-:Y:S01]  /*0b40*/  LOP3.LUT R5, R5, 0xfffffc00, RZ, 0xc0, !PT ;  /* 0xfffffc0005057812 */ /* 0x000fe200078ec0ff */
[----:B------:R-:W-:Y:S01]  /*0b50*/  IMAD.IADD R4, R231, 0x1, -R4 ;  /* 0x00000001e7047824 */ /* 0x000fe200078e0a04 */
[----:B------:R-:W-:-:S03]  /*0b60*/  LOP3.LUT R3, R3, 0x1ffffffe, RZ, 0xc0, !PT ;  /* 0x1ffffffe03037812 */ /* 0x000fc600078ec0ff */
[----:B------:R-:W-:Y:S01]  /*0b70*/  IMAD R4, R4, 0x40, R5 ;  /* 0x0000004004047824 */ /* 0x000fe200078e0205 */
[----:B------:R-:W-:Y:S01]  /*0b80*/  LEA.HI R5, R0, R231, RZ, 0x2 ;  /* 0x000000e700057211 */ /* 0x000fe200078f10ff */
[----:B------:R-:W-:Y:S02]  /*0b90*/  IMAD.IADD R3, R6, 0x1, -R3 ;  /* 0x0000000106037824 */ /* 0x000fe400078e0a03 */
[----:B------:R-:W-:Y:S02]  /*0ba0*/  IMAD.MOV.U32 R6, RZ, RZ, -0x2 ;  /* 0xfffffffeff067424 */ /* 0x000fe400078e00ff */
[----:B------:R-:W-:Y:S01]  /*0bb0*/  IMAD R225, R3, 0x8, R4 ;  /* 0x0000000803e17824 */ /* 0x000fe200078e0204 */
[----:B------:R-:W-:-:S05]  /*0bc0*/  LOP3.LUT R4, R5, 0xfffffffc, RZ, 0xc0, !PT ;  /* 0xfffffffc05047812 */ /* 0x000fca00078ec0ff */
[----:B------:R-:W-:-:S05]  /*0bd0*/  IMAD.IADD R4, R231, 0x1, -R4 ;  /* 0x00000001e7047824 */ /* 0x000fca00078e0a04 */
[----:B------:R-:W-:-:S04]  /*0be0*/  LEA.HI R3, R4, R4, RZ, 0x1 ;  /* 0x0000000404037211 */ /* 0x000fc800078f08ff */
[----:B------:R-:W-:-:S05]  /*0bf0*/  LOP3.LUT R3, R3, 0x1ffffffe, RZ, 0xc0, !PT ;  /* 0x1ffffffe03037812 */ /* 0x000fca00078ec0ff */
[----:B------:R-:W-:Y:S01]  /*0c00*/  IMAD.IADD R3, R4, 0x1, -R3 ;  /* 0x0000000104037824 */ /* 0x000fe200078e0a03 */
[----:B--2---:R-:W-:Y:S02]  /*0c10*/  R2UR UR4, R2 ;  /* 0x00000000020472ca */ /* 0x004fe400000e0000 */
[CC--:B------:R-:W-:Y:S02]  /*0c20*/  LEA.HI R2, R0.reuse, R231.reuse, RZ, 0x7 ;  /* 0x000000e700027211 */ /* 0x0c0fe400078f38ff */
[----:B------:R-:W-:Y:S02]  /*0c30*/  LEA.HI R0, R0, R231, RZ, 0x3 ;  /* 0x000000e700007211 */ /* 0x000fe400078f18ff */
[C---:B------:R-:W-:Y:S02]  /*0c40*/  LOP3.LUT R220, R2.reuse, 0xffffff80, RZ, 0xc0, !PT ;  /* 0xffffff8002dc7812 */ /* 0x040fe400078ec0ff */
[----:B------:R-:W-:Y:S02]  /*0c50*/  SHF.R.S32.HI R221, RZ, 0x7, R2 ;  /* 0x00000007ffdd7819 */ /* 0x000fe40000011402 */
[----:B------:R-:W-:Y:S01]  /*0c60*/  SHF.R.S32.HI R217, RZ, 0x3, R0 ;  /* 0x00000003ffd97819 */ /* 0x000fe20000011400 */
[----:B------:R-:W-:Y:S01]  /*0c70*/  IMAD.IADD R220, R231, 0x1, -R220 ;  /* 0x00000001e7dc7824 */ /* 0x000fe200078e0adc */
[----:B------:R-:W-:Y:S01]  /*0c80*/  LEA.HI R2, R2, R221, RZ, 0x1 ;  /* 0x000000dd02027211 */ /* 0x000fe200078f08ff */
[----:B------:R-:W-:-:S03]  /*0c90*/  ULOP3.LUT UR4, UR4, 0x1, URZ, 0xfc, !UPT ;  /* 0x0000000104047892 */ /* 0x000fc6000f8efc3f */
[----:B------:R-:W-:Y:S02]  /*0ca0*/  SHF.R.S32.HI R7, RZ, 0x1f, R220 ;  /* 0x0000001fff077819 */ /* 0x000fe400000114dc */
[----:B------:R-:W-:Y:S01]  /*0cb0*/  LOP3.LUT R2, R2, 0x3fffffe, RZ, 0xc0, !PT ;  /* 0x03fffffe02027812 */ /* 0x000fe200078ec0ff */
[----:B------:R-:W-:Y:S01]  /*0cc0*/  IMAD.U32 R226, RZ, RZ, UR4 ;  /* 0x00000004ffe27e24 */ /* 0x000fe2000f8e00ff */
[CC--:B------:R-:W-:Y:S02]  /*0cd0*/  LEA.HI R8, R7.reuse, R220.reuse, RZ, 0x2 ;  /* 0x000000dc07087211 */ /* 0x0c0fe400078f10ff */
[----:B------:R-:W-:Y:S01]  /*0ce0*/  LEA.HI R7, R7, R220, RZ, 0x5 ;  /* 0x000000dc07077211 */ /* 0x000fe200078f28ff */
[----:B------:R-:W-:Y:S01]  /*0cf0*/  IMAD.IADD R222, R221, 0x1, -R2 ;  /* 0x00000001ddde7824 */ /* 0x000fe200078e0a02 */
[--C-:B------:R-:W-:Y:S02]  /*0d00*/  SHF.R.S32.HI R9, RZ, 0x2, R8.reuse ;  /* 0x00000002ff097819 */ /* 0x100fe40000011408 */
[----:B------:R-:W-:-:S02]  /*0d10*/  SHF.R.S32.HI R10, RZ, 0x1f, R8 ;  /* 0x0000001fff0a7819 */ /* 0x000fc40000011408 */
[----:B------:R-:W-:Y:S02]  /*0d20*/  LOP3.LUT R2, R0, 0xfffffff8, RZ, 0xc0, !PT ;  /* 0xfffffff800027812 */ /* 0x000fe400078ec0ff */
[----:B------:R-:W-:Y:S02]  /*0d30*/  LEA.HI R10, R10, R9, RZ, 0x3 ;  /* 0x000000090a0a7211 */ /* 0x000fe400078f18ff */
[----:B------:R-:W-:Y:S01]  /*0d40*/  SHF.R.S32.HI R7, RZ, 0x5, R7 ;  /* 0x00000005ff077819 */ /* 0x000fe20000011407 */
[----:B------:R-:W-:Y:S01]  /*0d50*/  IMAD.IADD R213, R231, 0x1, -R2 ;  /* 0x00000001e7d57824 */ /* 0x000fe200078e0a02 */
[----:B------:R-:W-:Y:S02]  /*0d60*/  LOP3.LUT R10, R10, 0xfffffff8, RZ, 0xc0, !PT ;  /* 0xfffffff80a0a7812 */ /* 0x000fe400078ec0ff */
[----:B------:R-:W-:Y:S01]  /*0d70*/  LOP3.LUT R5, R8, 0x7ffffffc, RZ, 0xc0, !PT ;  /* 0x7ffffffc08057812 */ /* 0x000fe200078ec0ff */
[----:B------:R-:W-:Y:S02]  /*0d80*/  IMAD.SHL.U32 R18, R213, 0x8, RZ ;  /* 0x00000008d5127824 */ /* 0x000fe400078e00ff */
[----:B------:R-:W-:-:S02]  /*0d90*/  IMAD.IADD R10, R9, 0x1, -R10 ;  /* 0x00000001090a7824 */ /* 0x000fc400078e0a0a */
[C---:B------:R-:W-:Y:S01]  /*0da0*/  VIADD R23, R18.reuse, 0x40 ;  /* 0x0000004012177836 */ /* 0x040fe20000000000 */
[----:B------:R-:W-:Y:S01]  /*0db0*/  SHF.R.S32.HI R230, RZ, 0x1f, R18 ;  /* 0x0000001fffe67819 */ /* 0x000fe20000011412 */
[----:B------:R-:W-:Y:S02]  /*0dc0*/  IMAD R7, R7, 0x10, R10 ;  /* 0x0000001007077824 */ /* 0x000fe400078e020a */
[C---:B------:R-:W-:Y:S01]  /*0dd0*/  VIADD R22, R18.reuse, 0x80 ;  /* 0x0000008012167836 */ /* 0x040fe20000000000 */
[----:B------:R-:W-:Y:S01]  /*0de0*/  SHF.R.S32.HI R229, RZ, 0x1f, R23 ;  /* 0x0000001fffe57819 */ /* 0x000fe20000011417 */
[----:B------:R-:W-:Y:S02]  /*0df0*/  VIADD R212, R18, 0xc0 ;  /* 0x000000c012d47836 */ /* 0x000fe40000000000 */
[----:B------:R-:W-:Y:S01]  /*0e00*/  IMAD.IADD R5, R220, 0x1, -R5 ;  /* 0x00000001dc057824 */ /* 0x000fe200078e0a05 */
[----:B------:R-:W-:Y:S01]  /*0e10*/  SHF.R.S32.HI R228, RZ, 0x1f, R22 ;  /* 0x0000001fffe47819 */ /* 0x000fe20000011416 */
[----:B------:R-:W-:Y:S01]  /*0e20*/  IMAD R222, R222, 0x40, R7 ;  /* 0x00000040dede7824 */ /* 0x000fe200078e0207 */
[----:B------:R-:W-:Y:S01]  /*0e30*/  SHF.R.S32.HI R227, RZ, 0x1f, R212 ;  /* 0x0000001fffe37819 */ /* 0x000fe200000114d4 */
[----:B------:R-:W-:-:S02]  /*0e40*/  IMAD R223, R5, R6, 0x50 ;  /* 0x0000005005df7424 */ /* 0x000fc400078e0206 */
[----:B------:R-:W-:Y:S02]  /*0e50*/  IMAD.MOV.U32 R7, RZ, RZ, R15 ;  /* 0x000000ffff077224 */ /* 0x000fe400078e000f */
[----:B------:R-:W-:-:S07]  /*0e60*/  IMAD R224, R3, 0x8, R222 ;  /* 0x0000000803e07824 */ /* 0x000fce00078e02de */
.L_x_431:
[----:B0-23--:R-:W0:Y:S01]  /*0e70*/  LDC.64 R2, c[0x0][0xc88] ;  /* 0x00032200ff027b82 */ /* 0x00de220000000a00 */
[----:B------:R-:W-:Y:S01]  /*0e80*/  ULDC.64 UR12, c[0x0][0x208] ;  /* 0x00008200000c7ab9 */ /* 0x000fe20000000a00 */
[----:B------:R-:W-:Y:S01]  /*0e90*/  ULDC.64 UR8, c[0x0][0xa28] ;  /* 0x00028a0000087ab9 */ /* 0x000fe20000000a00 */
[----:B------:R-:W-:Y:S01]  /*0ea0*/  ULDC.64 UR10, c[0x0][0xa20] ;  /* 0x00028800000a7ab9 */ /* 0x000fe20000000a00 */
[----:B0-----:R-:W-:-:S06]  /*0eb0*/  IMAD.WIDE R2, R7, 0x4, R2 ;  /* 0x0000000407027825 */ /* 0x001fcc00078e0202 */
[----:B------:R-:W2:Y:S01]  /*0ec0*/  LDG.E R2, desc[UR12][R2.64] ;  /* 0x0000000c02027981 */ /* 0x000ea2000c1e1900 */
[----:B------:R-:W-:Y:S02]  /*0ed0*/  UISETP.NE.U32.AND UP0, UPT, UR8, URZ, UPT ;  /* 0x0000003f0800728c */ /* 0x000fe4000bf05070 */
[----:B------:R-:W-:Y:S02]  /*0ee0*/  UISETP.NE.U32.AND UP1, UPT, UR10, URZ, UPT ;  /* 0x0000003f0a00728c */ /* 0x000fe4000bf25070 */
[----:B------:R-:W-:Y:S02]  /*0ef0*/  UISETP.NE.AND.EX UP0, UPT, UR9, URZ, UPT, UP0 ;  /* 0x0000003f0900728c */ /* 0x000fe4000bf05300 */
[----:B------:R-:W-:-:S04]  /*0f00*/  UISETP.NE.AND.EX UP1, UPT, UR11, URZ, UPT, UP1 ;  /* 0x0000003f0b00728c */ /* 0x000fc8000bf25310 */
[----:B------:R-:W-:Y:S02]  /*0f10*/  PLOP3.LUT P0, PT, PT, PT, UP0, 0x80, 0x0 ;  /* 0x000000000000781c */ /* 0x000fe40003f0f008 */
[----:B------:R-:W-:Y:S02]  /*0f20*/  PLOP3.LUT P1, PT, PT, PT, UP1, 0x80, 0x0 ;  /* 0x000000000000781c */ /* 0x000fe40003f2f018 */
[----:B--2---:R-:W-:-:S13]  /*0f30*/  R2UR UR4, R2 ;  /* 0x00000000020472ca */ /* 0x004fda00000e0000 */
[----:B------:R-:W-:Y:S02]  /*0f40*/  USHF.R.S32.HI UR7, URZ, 0x1f, UR4 ;  /* 0x0000001f3f077899 */ /* 0x000fe40008011404 */
[----:B------:R-:W-:Y:S01]  /*0f50*/  IMAD.U32 R216, RZ, RZ, UR4 ;  /* 0x00000004ffd87e24 */ /* 0x000fe2000f8e00ff */
[----:B------:R-:W-:Y:S02]  /*0f60*/  @UP0 ULEA UR8, UP2, UR4, UR8, 0x2 ;  /* 0x0000000804080291 */ /* 0x000fe4000f84103f */
[----:B------:R-:W-:Y:S02]  /*0f70*/  @UP1 ULEA UR10, UP3, UR4, UR10, 0x2 ;  /* 0x0000000a040a1291 */ /* 0x000fe4000f86103f */
[----:B------:R-:W-:Y:S01]  /*0f80*/  @UP0 ULEA.HI.X UR9, UR4, UR9, UR7, 0x2, UP2 ;  /* 0x0000000904090291 */ /* 0x000fe200090f1407 */
[----:B------:R-:W-:Y:S01]  /*0f90*/  IMAD.U32 R215, RZ, RZ, UR6 ;  /* 0x00000006ffd77e24 */ /* 0x000fe2000f8e00ff */
[----:B------:R-:W-:Y:S01]  /*0fa0*/  @UP1 ULEA.HI.X UR11, UR4, UR11, UR7, 0x2, UP3 ;  /* 0x0000000b040b1291 */ /* 0x000fe200098f1407 */
[----:B------:R-:W-:Y:S01]  /*0fb0*/  IMAD.U32 R2, RZ, RZ, UR8 ;  /* 0x00000008ff027e24 */ /* 0x000fe2000f8e00ff */
[----:B------:R-:W-:Y:S01]  /*0fc0*/  ULDC UR6, c[0x0][0x2f0] ;  /* 0x0000bc0000067ab9 */ /* 0x000fe20000000800 */
[----:B------:R-:W-:Y:S01]  /*0fd0*/  IMAD.U32 R4, RZ, RZ, UR10 ;  /* 0x0000000aff047e24 */ /* 0x000fe2000f8e00ff */
[----:B------:R-:W-:Y:S01]  /*0fe0*/  ULDC UR4, c[0x0][0x424] ;  /* 0x0001090000047ab9 */ /* 0x000fe20000000800 */
[----:B------:R-:W-:Y:S01]  /*0ff0*/  IMAD.U32 R3, RZ, RZ, UR9 ;  /* 0x00000009ff037e24 */ /* 0x000fe2000f8e00ff */
[----:B------:R-:W-:Y:S01]  /*1000*/  ULDC.64 UR8, c[0x0][0x418] ;  /* 0x0001060000087ab9 */ /* 0x000fe20000000a00 */
[----:B------:R-:W-:Y:S01]  /*1010*/  IMAD.U32 R5, RZ, RZ, UR11 ;  /* 0x0000000bff057e24 */ /* 0x000fe2000f8e00ff */
[----:B------:R-:W-:Y:S01]  /*1020*/  UMOV UR60, URZ ;  /* 0x0000003f003c7c82 */ /* 0x000fe20008000000 */
[----:B------:R-:W-:Y:S01]  /*1030*/  IMAD.U32 R218, RZ, RZ, UR7 ;  /* 0x00000007ffda7e24 */ /* 0x000fe2000f8e00ff */
[----:B------:R-:W2:Y:S04]  /*1040*/  @P0 LDG.E R2, desc[UR12][R2.64] ;  /* 0x0000000c02020981 */ /* 0x000ea8000c1e1900 */
[----:B------:R-:W3:Y:S01]  /*1050*/  @P1 LDG.E R4, desc[UR12][R4.64] ;  /* 0x0000000c04041981 */ /* 0x000ee2000c1e1900 */
[----:B------:R-:W-:Y:S01]  /*1060*/  UISETP.NE.U32.AND UP0, UPT, UR8, URZ, UPT ;  /* 0x0000003f0800728c */ /* 0x000fe2000bf05070 */
[----:B------:R-:W-:Y:S01]  /*1070*/  IMAD.MOV.U32 R0, RZ, RZ, RZ ;  /* 0x000000ffff007224 */ /* 0x000fe200078e00ff */
[----:B------:R-:W-:-:S02]  /*1080*/  CS2R R150, SRZ ;  /* 0x0000000000967805 */ /* 0x000fc4000001ff00 */
[----:B------:R-:W-:Y:S01]  /*1090*/  CS2R R148, SRZ ;  /* 0x0000000000947805 */ /* 0x000fe2000001ff00 */
[----:B------:R-:W-:Y:S01]  /*10a0*/  UISETP.NE.AND.EX UP0, UPT, UR9, URZ, UPT, UP0 ;  /* 0x0000003f0900728c */ /* 0x000fe2000bf05300 */
[----:B------:R-:W-:Y:S02]  /*10b0*/  CS2R R146, SRZ ;  /* 0x0000000000927805 */ /* 0x000fe4000001ff00 */
[----:B------:R-:W-:Y:S02]  /*10c0*/  CS2R R144, SRZ ;  /* 0x0000000000907805 */ /* 0x000fe4000001ff00 */
[----:B------:R-:W-:Y:S01]  /*10d0*/  CS2R R142, SRZ ;  /* 0x00000000008e7805 */ /* 0x000fe2000001ff00 */
[----:B------:R-:W-:Y:S01]  /*10e0*/  USEL UR4, UR4, 0x1, UP0 ;  /* 0x0000000104047887 */ /* 0x000fe20008000000 */
[----:B------:R-:W-:Y:S02]  /*10f0*/  CS2R R140, SRZ ;  /* 0x00000000008c7805 */ /* 0x000fe4000001ff00 */
[----:B------:R-:W-:-:S02]  /*1100*/  CS2R R138, SRZ ;  /* 0x00000000008a7805 */ /* 0x000fc4000001ff00 */
[----:B------:R-:W-:Y:S01]  /*1110*/  CS2R R136, SRZ ;  /* 0x0000000000887805 */ /* 0x000fe2000001ff00 */
[----:B------:R-:W-:Y:S01]  /*1120*/  UIMAD UR4, UR4, UR6, URZ ;  /* 0x00000006040472a4 */ /* 0x000fe2000f8e023f */
        /* <DEDUP_REMOVED lines=19> */
[----:B------:R-:W-:Y:S01]  /*1260*/  CS2R R96, SRZ ;  /* 0x0000000000607805 */ /* 0x000fe2000001ff00 */
[----:B------:R-:W-:Y:S01]  /*1270*/  IMAD.MOV.U32 R163, RZ, RZ, RZ ;  /* 0x000000ffffa37224 */ /* 0x000fe200078e00ff */
[----:B------:R-:W-:Y:S02]  /*1280*/  CS2R R86, SRZ ;  /* 0x0000000000567805 */ /* 0x000fe4000001ff00 */
[----:B------:R-:W-:Y:S02]  /*1290*/  CS2R R92, SRZ ;  /* 0x00000000005c7805 */ /* 0x000fe4000001ff00 */
[----:B------:R-:W-:-:S02]  /*12a0*/  CS2R R90, SRZ ;  /* 0x00000000005a7805 */ /* 0x000fc4000001ff00 */
[----:B------:R-:W-:Y:S02]  /*12b0*/  CS2R R88, SRZ ;  /* 0x0000000000587805 */ /* 0x000fe4000001ff00 */
[----:B------:R-:W-:Y:S02]  /*12c0*/  CS2R R82, SRZ ;  /* 0x0000000000527805 */ /* 0x000fe4000001ff00 */
[----:B-1----:R-:W-:Y:S02]  /*12d0*/  CS2R R84, SRZ ;  /* 0x0000000000547805 */ /* 0x002fe4000001ff00 */
[----:B------:R-:W-:Y:S01]  /*12e0*/  CS2R R80, SRZ ;  /* 0x0000000000507805 */ /* 0x000fe2000001ff00 */
[----:B------:R-:W-:Y:S01]  /*12f0*/  IMAD.MOV.U32 R19, RZ, RZ, RZ ;  /* 0x000000ffff137224 */ /* 0x000fe200078e00ff */
        /* <DEDUP_REMOVED lines=18> */
[----:B------:R-:W-:Y:S02]  /*1420*/  IMAD.MOV.U32 R160, RZ, RZ, RZ ;  /* 0x000000ffffa07224 */ /* 0x000fe400078e00ff */
[----:B------:R-:W-:Y:S02]  /*1430*/  IMAD.MOV.U32 R41, RZ, RZ, RZ ;  /* 0x000000ffff297224 */ /* 0x000fe400078e00ff */
[----:B------:R-:W-:Y:S01]  /*1440*/  IMAD.U32 R214, RZ, RZ, UR5 ;  /* 0x00000005ffd67e24 */ /* 0x000fe2000f8e00ff */
[----:B--2---:R-:W-:-:S02]  /*1450*/  @P0 R2UR UR60, R2 ;  /* 0x00000000023c02ca */ /* 0x004fc400000e0000 */
[----:B------:R-:W-:Y:S02]  /*1460*/  CS2R R2, SRZ ;  /* 0x0000000000027805 */ /* 0x000fe4000001ff00 */
[----:B------:R-:W-:Y:S02]  /*1470*/  PLOP3.LUT P0, PT, PT, PT, PT, 0x80, 0x0 ;  /* 0x000000000000781c */ /* 0x000fe40003f0f070 */
[----:B---3--:R-:W-:Y:S01]  /*1480*/  @P1 R2UR UR4, R4 ;  /* 0x00000000040412ca */ /* 0x008fe200000e0000 */
[----:B----4-:R-:W-:-:S14]  /*1490*/  @P1 BRA `(.L_x_389) ;  /* 0x00000000003c1947 */ /* 0x010fdc0003800000 */
[----:B------:R-:W-:Y:S02]  /*14a0*/  ULDC.64 UR6, c[0x0][0xa08] ;  /* 0x0002820000067ab9 */ /* 0x000fe40000000a00 */
[----:B------:R-:W-:-:S04]  /*14b0*/  ISETP.NE.U32.AND P1, PT, RZ, UR6, PT ;  /* 0x00000006ff007c0c */ /* 0x000fc8000bf25070 */
[----:B------:R-:W-:-:S13]  /*14c0*/  ISETP.NE.AND.EX P1, PT, RZ, UR7, PT, P1 ;  /* 0x00000007ff007c0c */ /* 0x000fda000bf25310 */
[----:B------:R-:W-:Y:S05]  /*14d0*/  @!P1 BRA `(.L_x_389) ;  /* 0x00000000002c9947 */ /* 0x000fea0003800000 */
[----:B------:R-:W-:Y:S01]  /*14e0*/  R2UR UR8, R216 ;  /* 0x00000000d80872ca */ /* 0x000fe200000e0000 */
[----:B------:R-:W-:Y:S01]  /*14f0*/  ULDC.64 UR4, c[0x0][0xa08] ;  /* 0x0002820000047ab9 */ /* 0x000fe20000000a00 */
[----:B------:R-:W-:-:S11]  /*1500*/  ULDC.64 UR6, c[0x0][0x208] ;  /* 0x0000820000067ab9 */ /* 0x000fd60000000a00 */
[----:B------:R-:W-:-:S06]  /*1510*/  UIMAD.WIDE UR4, UR8, 0x4, UR4 ;  /* 0x00000004080478a5 */ /* 0x000fcc000f8e0204 */
[----:B------:R-:W-:Y:S02]  /*1520*/  IMAD.U32 R4, RZ, RZ, UR4 ;  /* 0x00000004ff047e24 */ /* 0x000fe4000f8e00ff */
[----:B------:R-:W-:-:S05]  /*1530*/  IMAD.U32 R5, RZ, RZ, UR5 ;  /* 0x00000005ff057e24 */ /* 0x000fca000f8e00ff */
[----:B------:R-:W2:Y:S04]  /*1540*/  LDG.E R7, desc[UR6][R4.64] ;  /* 0x0000000604077981 */ /* 0x000ea8000c1e1900 */
[----:B------:R-:W3:Y:S01]  /*1550*/  LDG.E R6, desc[UR6][R4.64+0x4] ;  /* 0x0000040604067981 */ /* 0x000ee2000c1e1900 */
[----:B--2---:R-:W-:Y:S02]  /*1560*/  R2UR UR4, R7 ;  /* 0x00000000070472ca */ /* 0x004fe400000e0000 */
[----:B---3--:R-:W-:-:S13]  /*1570*/  R2UR UR5, R6 ;  /* 0x00000000060572ca */ /* 0x008fda00000e0000 */
[----:B------:R-:W-:-:S12]  /*1580*/  UIADD3 UR4, -UR4, UR5, URZ ;  /* 0x0000000504047290 */ /* 0x000fd8000fffe13f */
.L_x_389:
[----:B------:R-:W-:Y:S01]  /*1590*/  UIADD3 UR60, -UR60, UR4, URZ ;  /* 0x000000043c3c7290 */ /* 0x000fe2000fffe13f */
[----:B------:R-:W-:Y:S01]  /*15a0*/  IMAD.MOV.U32 R40, RZ, RZ, RZ ;  /* 0x000000ffff287224 */ /* 0x000fe200078e00ff */
[----:B------:R-:W-:Y:S01]  /*15b0*/  CS2R R34, SRZ ;  /* 0x0000000000227805 */ /* 0x000fe2000001ff00 */
[----:B------:R-:W-:Y:S01]  /*15c0*/  IMAD.MOV.U32 R161, RZ, RZ, RZ ;  /* 0x000000ffffa17224 */ /* 0x000fe200078e00ff */
[----:B------:R-:W-:Y:S01]  /*15d0*/  UISETP.GE.AND UP0, UPT, UR60, 0x1, UPT ;  /* 0x000000013c00788c */ /* 0x000fe2000bf06270 */
[----:B------:R-:W-:Y:S01]  /*15e0*/  CS2R R36, SRZ ;  /* 0x0000000000247805 */ /* 0x000fe2000001ff00 */
[----:B------:R-:W-:Y:S01]  /*15f0*/  UIADD3 UR4, UR60, 0x4f, URZ ;  /* 0x0000004f3c047890 */ /* 0x000fe2000fffe03f */
[----:B------:R-:W-:Y:S01]  /*1600*/  IMAD.MOV.U32 R162, RZ, RZ, RZ ;  /* 0x000000ffffa27224 */ /* 0x000fe200078e00ff */
[----:B------:R-:W-:Y:S01]  /*1610*/  CS2R R32, SRZ ;  /* 0x0000000000207805 */ /* 0x000fe2000001ff00 */
[----:B------:R-:W-:Y:S01]  /*1620*/  IMAD.MOV.U32 R8, RZ, RZ, RZ ;  /* 0x000000ffff087224 */ /* 0x000fe200078e00ff */
[----:B------:R-:W-:Y:S01]  /*1630*/  PLOP3.LUT P1, PT, PT, PT, UP0, 0x80, 0x0 ;  /* 0x000000000000781c */ /* 0x000fe20003f2f008 */
[----:B------:R-:W-:Y:S01]  /*1640*/  UIMAD.WIDE UR4, UR4, 0x66666667, URZ ;  /* 0x66666667040478a5 */ /* 0x000fe2000f8e023f */
[----:B------:R-:W-:-:S02]  /*1650*/  CS2R R26, SRZ ;  /* 0x00000000001a7805 */ /* 0x000fc4000001ff00 */
[----:B------:R-:W-:Y:S01]  /*1660*/  CS2R R28, SRZ ;  /* 0x00000000001c7805 */ /* 0x000fe2000001ff00 */
[----:B------:R-:W-:Y:S01]  /*1670*/  IMAD.MOV.U32 R10, RZ, RZ, RZ ;  /* 0x000000ffff0a7224 */ /* 0x000fe200078e00ff */
[----:B------:R-:W-:Y:S01]  /*1680*/  USHF.R.U32.HI UR61, URZ, 0x1f, UR5 ;  /* 0x0000001f3f3d7899 */ /* 0x000fe20008011605 */
[----:B------:R-:W-:-:S03]  /*1690*/  CS2R R24, SRZ ;  /* 0x0000000000187805 */ /* 0x000fc6000001ff00 */
[----:B------:R-:W-:-:S03]  /*16a0*/  ULEA.HI.SX32 UR61, UR5, UR61, 0x1b ;  /* 0x0000003d053d7291 */ /* 0x000fc6000f8fda3f */
[----:B------:R-:W-:Y:S09]  /*16b0*/  @!P1 BRA `(.L_x_390) ;  /* 0x0000008c00f89947 */ /* 0x000ff20003800000 */
[----:B------:R-:W0:Y:S01]  /*16c0*/  SHFL.IDX PT, R0, R221, RZ, 0x1f ;  /* 0x00001fffdd007589 */ /* 0x000e2200000e0000 */
[----:B------:R-:W1:Y:S01]  /*16d0*/  S2UR UR7, SR_CgaCtaId ;  /* 0x00000000000779c3 */ /* 0x000e620000008800 */
[----:B------:R-:W-:Y:S01]  /*16e0*/  UMOV UR6, 0x400 ;  /* 0x0000040000067882 */ /* 0x000fe20000000000 */
[----:B0-----:R-:W-:Y:S01]  /*16f0*/  R2UR UR4, R0 ;  /* 0x00000000000472ca */ /* 0x001fe200000e0000 */
[----:B-1----:R-:W-:-:S04]  /*1700*/  ULEA UR6, UR7, UR6, 0x18 ;  /* 0x0000000607067291 */ /* 0x002fc8000f8ec03f */
[----:B------:R-:W-:-:S04]  /*1710*/  UIADD3 UR6, UR6, 0x14400, URZ ;  /* 0x0001440006067890 */ /* 0x000fc8000fffe03f */
[----:B------:R-:W-:-:S04]  /*1720*/  ULOP3.LUT UP0, URZ, UR6, 0x9f, URZ, 0xc0, !UPT ;  /* 0x0000009f063f7892 */ /* 0x000fc8000f80c03f */
[----:B------:R-:W-:Y:S02]  /*1730*/  ULEA.HI UR5, UR4, UR4, URZ, 0x1 ;  /* 0x0000000404057291 */ /* 0x000fe4000f8f083f */
[----:B------:R-:W-:Y:S02]  /*1740*/  PLOP3.LUT P0, PT, PT, PT, UP0, 0x80, 0x0 ;  /* 0x000000000000781c */ /* 0x000fe40003f0f008 */
[----:B------:R-:W-:-:S04]  /*1750*/  ULOP3.LUT UR5, UR5, 0x1e, URZ, 0xc0, !UPT ;  /* 0x0000001e05057892 */ /* 0x000fc8000f8ec03f */
[----:B------:R-:W-:-:S04]  /*1760*/  UIADD3 UR5, UR4, -UR5, URZ ;  /* 0x8000000504057290 */ /* 0x000fc8000fffe03f */
[----:B------:R-:W-:-:S04]  /*1770*/  ULEA UR5, UR5, UR6, 0xd ;  /* 0x0000000605057291 */ /* 0x000fc8000f8e683f */
[----:B------:R-:W-:-:S04]  /*1780*/  USHF.R.U32.HI UR5, URZ, 0x4, UR5 ;  /* 0x000000043f057899 */ /* 0x000fc80008011605 */
[----:B------:R-:W-:Y:S01]  /*1790*/  ULOP3.LUT UR36, UR5, 0x3fff, URZ, 0xc0, !UPT ;  /* 0x00003fff05247892 */ /* 0x000fe2000f8ec03f */
[----:B------:R-:W-:Y:S11]  /*17a0*/  @!P0 BRA `(.L_x_391) ;  /* 0x0000000000408947 */ /* 0x000ff60003800000 */
        /* <DEDUP_REMOVED lines=16> */
.L_x_391:
[----:B------:R-:W0:Y:S01]  /*18b0*/  S2UR UR5, SR_CgaCtaId ;  /* 0x00000000000579c3 */ /* 0x000e220000008800 */
[----:B------:R-:W-:Y:S01]  /*18c0*/  LEA.HI R0, R219, R219, RZ, 0x1 ;  /* 0x000000dbdb007211 */ /* 0x000fe200078f08ff */
[----:B------:R-:W-:Y:S01]  /*18d0*/  UMOV UR4, 0x400 ;  /* 0x0000040000047882 */ /* 0x000fe20000000000 */
[----:B------:R-:W-:Y:S01]  /*18e0*/  R2UR UR6, R226 ;  /* 0x00000000e20672ca */ /* 0x000fe200000e0000 */
[----:B------:R-:W-:Y:S01]  /*18f0*/  BSSY B0, `(.L_x_392) ;  /* 0x000000a000007945 */ /* 0x000fe20003800000 */
[----:B------:R-:W-:-:S05]  /*1900*/  LOP3.LUT R0, R0, 0xfffffffe, RZ, 0xc0, !PT ;  /* 0xfffffffe00007812 */ /* 0x000fca00078ec0ff */
[----:B------:R-:W-:-:S05]  /*1910*/  IMAD.IADD R0, R219, 0x1, -R0 ;  /* 0x00000001db007824 */ /* 0x000fca00078e0a00 */
[----:B------:R-:W-:Y:S01]  /*1920*/  SHF.L.U32 R0, R0, 0x1f, RZ ;  /* 0x0000001f00007819 */ /* 0x000fe200000006ff */
[----:B------:R-:W-:-:S05]  /*1930*/  IMAD.U32 R2, RZ, RZ, UR6 ;  /* 0x00000006ff027e24 */ /* 0x000fca000f8e00ff */
[----:B------:R-:W-:Y:S01]  /*1940*/  ISETP.NE.AND P0, PT, R2, 0x3, PT ;  /* 0x000000030200780c */ /* 0x000fe20003f05270 */
[----:B0-----:R-:W-:-:S06]  /*1950*/  ULEA UR4, UR5, UR4, 0x18 ;  /* 0x0000000405047291 */ /* 0x001fcc000f8ec03f */
[----:B------:R-:W-:-:S04]  /*1960*/  IMAD.U32 R5, RZ, RZ, UR4 ;  /* 0x00000004ff057e24 */ /* 0x000fc8000f8e00ff */
[----:B------:R-:W0:Y:S02]  /*1970*/  SYNCS.PHASECHK.TRANS64.TRYWAIT P1, [R5+URZ+0x38800], R0 ;  /* 0x03880000050075a7 */ /* 0x000e24000802017f */
[----:B0-----:R-:W-:Y:S05]  /*1980*/  @!P1 BRA `(.L_x_393) ;  /* 0x0000012800cc9947 */ /* 0x001fea0003800000 */
.L_x_567:
[----:B------:R-:W-:Y:S05]  /*1990*/  BSYNC B0 ;  /* 0x0000000000007941 */ /* 0x000fea0003800000 */
.L_x_392:
[----:B------:R-:W-:Y:S05]  /*19a0*/  @!P0 BRA `(.L_x_394) ;  /* 0x0000000000048947 */ /* 0x000fea0003800000 */
[----:B------:R-:W-:Y:S01]  /*19b0*/  BPT.TRAP 0x1 ;  /* 0x000000040000795c */ /* 0x000fe20000300000 */
.L_x_394:
[----:B0-----:R-:W-:Y:S01]  /*19c0*/  IMAD R0, R16, 0x8, R5 ;  /* 0x0000000810007824 */ /* 0x001fe200078e0205 */
[----:B------:R-:W-:-:S04]  /*19d0*/  SHF.L.U32 R3, R17, 0x1f, RZ ;  /* 0x0000001f11037819 */ /* 0x000fc800000006ff */
[----:B------:R0:W1:Y:S01]  /*19e0*/  SYNCS.PHASECHK.TRANS64.TRYWAIT P2, [R0+URZ+0x38830], R3 ;  /* 0x03883003000075a7 */ /* 0x000062000804017f */
[----:B------:R-:W-:Y:S05]  /*19f0*/  @!P0 BRA `(.L_x_395) ;  /* 0x0000000000048947 */ /* 0x000fea0003800000 */
[----:B------:R-:W-:Y:S01]  /*1a00*/  BPT.TRAP 0x1 ;  /* 0x000000040000795c */ /* 0x000fe20000300000 */
.L_x_395:
[----:B------:R-:W2:Y:S01]  /*1a10*/  S2R R2, SR_TID.X ;  /* 0x0000000000027919 */ /* 0x000ea20000002100 */
[----:B------:R-:W-:Y:S01]  /*1a20*/  IMAD.MOV.U32 R151, RZ, RZ, RZ ;  /* 0x000000ffff977224 */ /* 0x000fe200078e00ff */
[----:B--2---:R-:W-:Y:S01]  /*1a30*/  LOP3.LUT P1, RZ, R2, 0x7f, RZ, 0xc0, !PT ;  /* 0x0000007f02ff7812 */ /* 0x004fe2000782c0ff */
[----:B-1----:R-:W-:-:S12]  /*1a40*/  @P2 BRA `(.L_x_396) ;  /* 0x0000000000082947 */ /* 0x002fd80003800000 */
[----:B------:R-:W1:Y:S02]  /*1a50*/  SYNCS.PHASECHK.TRANS64.TRYWAIT P2, [R0+URZ+0x38830], R3 ;  /* 0x03883003000075a7 */ /* 0x000e64000804017f */
[----:B-1----:R-:W-:Y:S05]  /*1a60*/  @!P2 BRA `(.L_x_397) ;  /* 0x0000012800a8a947 */ /* 0x002fea0003800000 */
.L_x_396:
[----:B------:R-:W-:Y:S05]  /*1a70*/  WARPSYNC.ALL ;  /* 0x0000000000007948 */ /* 0x000fea0003800000 */
[----:B------:R-:W-:Y:S01]  /*1a80*/  R2UR UR4, R5 ;  /* 0x00000000050472ca */ /* 0x000fe200000e0000 */
[----:B------:R-:W-:Y:S01]  /*1a90*/  ULOP3.LUT UR5, UR36, 0x10000, URZ, 0xfc, !UPT ;  /* 0x0001000024057892 */ /* 0x000fe2000f8efc3f */
[----:B------:R-:W-:Y:S01]  /*1aa0*/  R2UR UR6, R16 ;  /* 0x00000000100672ca */ /* 0x000fe200000e0000 */
[----:B------:R-:W-:Y:S01]  /*1ab0*/  WARPGROUP.ARRIVE ;  /* 0x00000000000079c5 */ /* 0x000fe20000000000 */
[----:B------:R-:W-:Y:S01]  /*1ac0*/  UMOV UR9, 0x40000040 ;  /* 0x4000004000097882 */ /* 0x000fe20000000000 */
[----:B------:R-:W-:Y:S01]  /*1ad0*/  UMOV UR11, 0x40000040 ;  /* 0x40000040000b7882 */ /* 0x000fe20000000000 */
[----:B------:R-:W-:Y:S01]  /*1ae0*/  UMOV UR15, UR9 ;  /* 0x00000009000f7c82 */ /* 0x000fe20008000000 */
[----:B------:R-:W-:Y:S01]  /*1af0*/  IMAD.U32 R13, RZ, RZ, UR9 ;  /* 0x00000009ff0d7e24 */ /* 0x000fe2000f8e00ff */
[----:B------:R-:W-:Y:S01]  /*1b00*/  UMOV UR8, UR5 ;  /* 0x0000000500087c82 */ /* 0x000fe20008000000 */
[----:B------:R-:W-:Y:S01]  /*1b10*/  UMOV UR17, 0x40000040 ;  /* 0x4000004000117882 */ /* 0x000fe20000000000 */
[----:B------:R-:W-:Y:S01]  /*1b20*/  UMOV UR14, UR8 ;  /* 0x00000008000e7c82 */ /* 0x000fe20008000000 */
[----:B------:R-:W-:Y:S01]  /*1b30*/  IMAD.U32 R12, RZ, RZ, UR8 ;  /* 0x00000008ff0c7e24 */ /* 0x000fe2000f8e00ff */
[----:B------:R-:W-:Y:S01]  /*1b40*/  UMOV UR19, 0x40000040 ;  /* 0x4000004000137882 */ /* 0x000fe20000000000 */
[----:B------:R-:W-:Y:S01]  /*1b50*/  UIADD3 UR4, UR4, 0x24400, URZ ;  /* 0x0002440004047890 */ /* 0x000fe2000fffe03f */
[----:B------:R-:W-:Y:S01]  /*1b60*/  IMAD.U32 R11, RZ, RZ, UR17 ;  /* 0x00000011ff0b7e24 */ /* 0x000fe2000f8e00ff */
[----:B------:R-:W-:Y:S01]  /*1b70*/  UMOV UR13, 0x40000040 ;  /* 0x40000040000d7882 */ /* 0x000fe20000000000 */
[----:B------:R-:W-:Y:S01]  /*1b80*/  UIADD3 UR20, UR5, 0x404, URZ ;  /* 0x0000040405147890 */ /* 0x000fe2000fffe03f */
[----:B------:R-:W-:Y:S01]  /*1b90*/  VIADD R2, R223, UR60 ;  /* 0x0000003cdf027c36 */ /* 0x000fe20008000000 */
[----:B------:R-:W-:Y:S01]  /*1ba0*/  USHF.R.U32.HI UR4, URZ, 0x4, UR4 ;  /* 0x000000043f047899 */ /* 0x000fe20008011604 */
[----:B01----:R-:W-:Y:S01]  /*1bb0*/  IMAD.U32 R3, RZ, RZ, UR61 ;  /* 0x0000003dff037e24 */ /* 0x003fe2000f8e00ff */
[----:B------:R-:W-:Y:S01]  /*1bc0*/  UMOV UR21, 0x40000040 ;  /* 0x4000004000157882 */ /* 0x000fe20000000000 */
[----:B------:R-:W-:Y:S01]  /*1bd0*/  UMOV UR23, 0x40000040 ;  /* 0x4000004000177882 */ /* 0x000fe20000000000 */
[----:B------:R-:W-:Y:S01]  /*1be0*/  ULOP3.LUT UR4, UR4, 0x3fff, URZ, 0xc0, !UPT ;  /* 0x00003fff04047892 */ /* 0x000fe2000f8ec03f */
[----:B------:R-:W-:Y:S01]  /*1bf0*/  IMAD R2, R3, -0x50, R2 ;  /* 0xffffffb003027824 */ /* 0x000fe200078e0202 */
[----:B------:R-:W-:Y:S01]  /*1c00*/  UIADD3 UR24, UR5, 0x406, URZ ;  /* 0x0000040605187890 */ /* 0x000fe2000fffe03f */
[----:B------:R-:W-:Y:S01]  /*1c10*/  P2R R21, PR, RZ, 0x1 ;  /* 0x00000001ff157803 */ /* 0x000fe20000000000 */
[----:B------:R-:W-:Y:S01]  /*1c20*/  ULOP3.LUT UR7, UR4, 0x10000, URZ, 0xfc, !UPT ;  /* 0x0001000004077892 */ /* 0x000fe2000f8efc3f */
[----:B------:R-:W-:Y:S01]  /*1c30*/  @!P1 VIADD R0, R0, 0x38840 ;  /* 0x0003884000009836 */ /* 0x000fe20000000000 */
[----:B------:R-:W-:Y:S01]  /*1c40*/  UMOV UR25, 0x40000040 ;  /* 0x4000004000197882 */ /* 0x000fe20000000000 */
[----:B------:R-:W-:Y:S01]  /*1c50*/  UMOV UR27, 0x40000040 ;  /* 0x40000040001b7882 */ /* 0x000fe20000000000 */
[----:B------:R-:W-:Y:S01]  /*1c60*/  UIMAD UR4, UR6, 0xa00, UR7 ;  /* 0x00000a00060478a4 */ /* 0x000fe2000f8e0207 */
[C---:B------:R-:W-:Y:S01]  /*1c70*/  ISETP.GT.AND P6, PT, R2.reuse, RZ, PT ;  /* 0x000000ff0200720c */ /* 0x040fe20003fc4270 */
[----:B------:R-:W-:Y:S01]  /*1c80*/  IMAD.U32 R19, RZ, RZ, UR7 ;  /* 0x00000007ff137e24 */ /* 0x000fe2000f8e00ff */
[----:B------:R-:W-:Y:S01]  /*1c90*/  UIADD3 UR7, UR5, 0x2, URZ ;  /* 0x0000000205077890 */ /* 0x000fe2000fffe03f */
[C---:B------:R-:W-:Y:S01]  /*1ca0*/  ISETP.GT.AND P5, PT, R2.reuse, 0x1, PT ;  /* 0x000000010200780c */ /* 0x040fe20003fa4270 */
[----:B------:R-:W-:Y:S01]  /*1cb0*/  UIADD3 UR6, UR4, 0x200, URZ ;  /* 0x0000020004067890 */ /* 0x000fe2000fffe03f */
[C---:B------:R-:W-:Y:S01]  /*1cc0*/  ISETP.GT.AND P4, PT, R2.reuse, 0x8, PT ;  /* 0x000000080200780c */ /* 0x040fe20003f84270 */
[----:B------:R-:W-:Y:S01]  /*1cd0*/  UMOV UR10, UR4 ;  /* 0x00000004000a7c82 */ /* 0x000fe20008000000 */
[----:B------:R-:W-:Y:S01]  /*1ce0*/  UIADD3 UR12, UR4, 0x2, URZ ;  /* 0x00000002040c7890 */ /* 0x000fe2000fffe03f */
[----:B------:R-:W-:Y:S01]  /*1cf0*/  HGMMA.64x16x16.F32.BF16 R56, gdesc[UR8], RZ, !UPT, gsb0 ;  /* 0x00200000083879f0 */ /* 0x000fe2000c0018ff */
[----:B------:R-:W-:Y:S01]  /*1d00*/  UIADD3 UR10, UR4, 0x80, URZ ;  /* 0x00000080040a7890 */ /* 0x000fe2000fffe03f */
[C---:B------:R-:W-:Y:S01]  /*1d10*/  ISETP.GT.AND P3, PT, R2.reuse, 0x9, PT ;  /* 0x000000090200780c */ /* 0x040fe20003f64270 */
[----:B------:R-:W-:Y:S01]  /*1d20*/  UMOV UR8, UR14 ;  /* 0x0000000e00087c82 */ /* 0x000fe20008000000 */
[----:B------:R-:W-:Y:S01]  /*1d30*/  UMOV UR9, UR15 ;  /* 0x0000000f00097c82 */ /* 0x000fe20008000000 */
[----:B------:R-:W-:Y:S01]  /*1d40*/  UMOV UR11, 0x40000040 ;  /* 0x40000040000b7882 */ /* 0x000fe20000000000 */
[----:B------:R-:W-:Y:S01]  /*1d50*/  UMOV UR16, UR7 ;  /* 0x0000000700107c82 */ /* 0x000fe20008000000 */
[----:B------:R-:W-:Y:S01]  /*1d60*/  UMOV UR18, UR12 ;  /* 0x0000000c00127c82 */ /* 0x000fe20008000000 */
[----:B------:R-:W-:Y:S01]  /*1d70*/  UIADD3 UR7, UR5, 0x4, URZ ;  /* 0x0000000405077890 */ /* 0x000fe2000fffe03f */
[----:B------:R-:W-:Y:S01]  /*1d80*/  IMAD.U32 R10, RZ, RZ, UR16 ;  /* 0x00000010ff0a7e24 */ /* 0x000fe2000f8e00ff */
[----:B------:R-:W-:Y:S01]  /*1d90*/  UIADD3 UR12, UR4, 0x4, URZ ;  /* 0x00000004040c7890 */ /* 0x000fe2000fffe03f */
[----:B------:R-:W-:Y:S01]  /*1da0*/  ISETP.GT.AND P2, PT, R2, 0x10, PT ;  /* 0x000000100200780c */ /* 0x000fe20003f44270 */
[----:B------:R-:W-:Y:S01]  /*1db0*/  UIADD3 UR22, UR4, 0x284, URZ ;  /* 0x0000028404167890 */ /* 0x000fe2000fffe03f */
[----:B------:R-:W-:Y:S01]  /*1dc0*/  @!P1 PRMT R0, RZ, 0x654, R0 ;  /* 0x00000654ff009816 */ /* 0x000fe20000000000 */
[----:B------:R-:W-:Y:S01]  /*1dd0*/  UIADD3 UR26, UR4, 0x286, URZ ;  /* 0x00000286041a7890 */ /* 0x000fe2000fffe03f */
[--C-:B------:R-:W-:Y:S01]  /*1de0*/  IMAD.MOV.U32 R150, RZ, RZ, R151.reuse ;  /* 0x000000ffff967224 */ /* 0x100fe200078e0097 */
        /* <DEDUP_REMOVED lines=50> */
[----:B------:R-:W-:Y:S01]  /*2110*/  UMOV UR57, 0x40000040 ;  /* 0x4000004000397882 */ /* 0x000fe20000000000 */
[----:B------:R-:W-:Y:S01]  /*2120*/  UMOV UR59, 0x40000040 ;  /* 0x40000040003b7882 */ /* 0x000fe20000000000 */
[----:B------:R-:W-:Y:S01]  /*2130*/  IMAD.U32 R7, RZ, RZ, UR57 ;  /* 0x00000039ff077e24 */ /* 0x000fe2000f8e00ff */
[----:B------:R-:W-:Y:S01]  /*2140*/  UISETP.GE.AND UP0, UPT, UR60, 0x51, UPT ;  /* 0x000000513c00788c */ /* 0x000fe2000bf06270 */
        /* <DEDUP_REMOVED lines=514> */
[----:B------:R-:W-:-:S02]  /*4170*/  FMNMX.FTZ R3, R49, R4, !PT ;  /* 0x0000000431037209 */ /* 0x000fc40007810000 */
[----:B------:R-:W-:Y:S02]  /*4180*/  FSEL R53, R53, -INF , P4 ;  /* 0xff80000035357808 */ /* 0x000fe40002000000 */
[----:B------:R-:W-:Y:S02]  /*4190*/  FMNMX.FTZ R4, R52, R3, !PT ;  /* 0x0000000334047209 */ /* 0x000fe40007810000 */
[----:B------:R-:W-:Y:S02]  /*41a0*/  FSEL R50, R50, -INF , P2 ;  /* 0xff80000032327808 */ /* 0x000fe40001000000 */
[----:B------:R-:W-:Y:S02]  /*41b0*/  ISETP.GT.AND P2, PT, R2, 0x21, PT ;  /* 0x000000210200780c */ /* 0x000fe40003f44270 */
[----:B------:R-:W-:Y:S02]  /*41c0*/  FMNMX.FTZ R3, R53, R4, !PT ;  /* 0x0000000435037209 */ /* 0x000fe40007810000 */
[----:B------:R-:W-:-:S02]  /*41d0*/  FSEL R51, R51, -INF , P6 ;  /* 0xff80000033337808 */ /* 0x000fc40003000000 */
[----:B------:R-:W-:Y:S02]  /*41e0*/  ISETP.GT.AND P6, PT, R2, 0x28, PT ;  /* 0x000000280200780c */ /* 0x000fe40003fc4270 */
        /* <DEDUP_REMOVED lines=29> */
[----:B------:R-:W-:Y:S01]  /*43c0*/  FSEL R36, R36, -INF , P2 ;  /* 0xff80000024247808 */ /* 0x000fe20001000000 */
[----:B------:R-:W-:Y:S01]  /*43d0*/  ULDC UR5, c[0x0][0x988] ;  /* 0x0002620000057ab9 */ /* 0x000fe20000000800 */
        /* <DEDUP_REMOVED lines=26> */
[----:B-1----:R-:W-:Y:S02]  /*4580*/  FMNMX.FTZ R15, R14, R3, !PT ;  /* 0x000000030e0f7209 */ /* 0x002fe40007810000 */
[----:B------:R-:W-:-:S03]  /*4590*/  FMNMX.FTZ R3, R58, R59, !PT ;  /* 0x0000003b3a037209 */ /* 0x000fc60007810000 */
[----:B------:R-:W1:Y:S02]  /*45a0*/  SHFL.BFLY PT, R4, R15, 0x1, 0x1f ;  /* 0x0c201f000f047f89 */ /* 0x000e6400000e0000 */
[----:B-1----:R-:W-:-:S04]  /*45b0*/  FMNMX.FTZ R4, R15, R4, !PT ;  /* 0x000000040f047209 */ /* 0x002fc80007810000 */
        /* <DEDUP_REMOVED lines=36> */
[----:B-1----:R-:W-:Y:S01]  /*4800*/  FADD.FTZ R15, R56, R57 ;  /* 0x00000039380f7221 */ /* 0x002fe20000010000 */
[----:B------:R-:W-:Y:S01]  /*4810*/  FFMA.FTZ R20, R29, UR5, -R20 ;  /* 0x000000051d147c23 */ /* 0x000fe20008010814 */
[----:B------:R-:W-:-:S02]  /*4820*/  FMNMX.FTZ R3, R47, R2, !PT ;  /* 0x000000022f037209 */ /* 0x000fc40007810000 */
[----:B------:R-:W-:Y:S01]  /*4830*/  F2FP.BF16.F32.PACK_AB R208, R57, R56 ;  /* 0x0000003839d0723e */ /* 0x000fe200000010ff */
[--C-:B------:R-:W-:Y:S01]  /*4840*/  IMAD.MOV.U32 R57, RZ, RZ, R151.reuse ;  /* 0x000000ffff397224 */ /* 0x100fe200078e0097 */
[----:B------:R-:W-:Y:S01]  /*4850*/  FMNMX.FTZ R2, R34, R3, !PT ;  /* 0x0000000322027209 */ /* 0x000fe20007810000 */
[----:B------:R-:W-:Y:S01]  /*4860*/  MUFU.EX2 R48, R48 ;  /* 0x0000003000307308 */ /* 0x000fe20000000800 */
[----:B------:R-:W-:Y:S02]  /*4870*/  IMAD.MOV.U32 R56, RZ, RZ, R151 ;  /* 0x000000ffff387224 */ /* 0x000fe400078e0097 */
[----:B------:R-:W-:-:S04]  /*4880*/  FMNMX.FTZ R3, R35, R2, !PT ;  /* 0x0000000223037209 */ /* 0x000fc80007810000 */
[----:B------:R-:W-:Y:S01]  /*4890*/  FMNMX.FTZ R2, R38, R3, !PT ;  /* 0x0000000326027209 */ /* 0x000fe20007810000 */
[----:B------:R-:W1:Y:S01]  /*48a0*/  MUFU.EX2 R49, R49 ;  /* 0x0000003100317308 */ /* 0x000e620000000800 */
[----:B--2---:R-:W-:Y:S02]  /*48b0*/  F2FP.BF16.F32.PACK_AB R210, R61, R60 ;  /* 0x0000003c3dd2723e */ /* 0x004fe400000010ff */
[----:B------:R-:W-:-:S04]  /*48c0*/  FMNMX.FTZ R3, R39, R2, !PT ;  /* 0x0000000227037209 */ /* 0x000fc80007810000 */
[----:B------:R-:W-:Y:S01]  /*48d0*/  FMNMX.FTZ R2, R26, R3, !PT ;  /* 0x000000031a027209 */ /* 0x000fe20007810000 */
[----:B------:R-:W-:Y:S03]  /*48e0*/  MUFU.EX2 R52, R52 ;  /* 0x0000003400347308 */ /* 0x000fe60000000800 */
[----:B------:R-:W-:-:S04]  /*48f0*/  FMNMX.FTZ R3, R27, R2, !PT ;  /* 0x000000021b037209 */ /* 0x000fc80007810000 */
[----:B------:R-:W-:Y:S01]  /*4900*/  FMNMX.FTZ R2, R30, R3, !PT ;  /* 0x000000031e027209 */ /* 0x000fe20007810000 */
[----:B------:R-:W2:Y:S01]  /*4910*/  MUFU.EX2 R53, R53 ;  /* 0x0000003500357308 */ /* 0x000ea20000000800 */
[----:B-1----:R-:W-:Y:S02]  /*4920*/  F2FP.BF16.F32.PACK_AB R204, R49, R48 ;  /* 0x0000003031cc723e */ /* 0x002fe400000010ff */
[----:B------:R-:W-:-:S05]  /*4930*/  FMNMX.FTZ R2, R31, R2, !PT ;  /* 0x000000021f027209 */ /* 0x000fca0007810000 */
[----:B------:R-:W1:Y:S01]  /*4940*/  SHFL.BFLY PT, R3, R2, 0x2, 0x1f ;  /* 0x0c401f0002037f89 */ /* 0x000e6200000e0000 */
[----:B------:R-:W-:Y:S08]  /*4950*/  MUFU.EX2 R40, R40 ;  /* 0x0000002800287308 */ /* 0x000ff00000000800 */
[----:B------:R-:W3:Y:S01]  /*4960*/  MUFU.EX2 R41, R41 ;  /* 0x0000002900297308 */ /* 0x000ee20000000800 */
[----:B--2---:R-:W-:-:S07]  /*4970*/  F2FP.BF16.F32.PACK_AB R206, R53, R52 ;  /* 0x0000003435ce723e */ /* 0x004fce00000010ff */
[----:B------:R-:W-:Y:S01]  /*4980*/  MUFU.EX2 R44, R44 ;  /* 0x0000002c002c7308 */ /* 0x000fe20000000800 */
[----:B-1----:R-:W-:-:S07]  /*4990*/  FMNMX.FTZ R14, R2, R3, !PT ;  /* 0x00000003020e7209 */ /* 0x002fce0007810000 */
[----:B------:R-:W-:Y:S01]  /*49a0*/  MUFU.EX2 R21, R20 ;  /* 0x0000001400157308 */ /* 0x000fe20000000800 */
[----:B---3--:R-:W-:Y:S01]  /*49b0*/  F2FP.BF16.F32.PACK_AB R200, R41, R40 ;  /* 0x0000002829c8723e */ /* 0x008fe200000010ff */
[----:B------:R-:W1:Y:S06]  /*49c0*/  SHFL.BFLY PT, R3, R14, 0x1, 0x1f ;  /* 0x0c201f000e037f89 */ /* 0x000e6c00000e0000 */
[----:B------:R-:W2:Y:S08]  /*49d0*/  MUFU.EX2 R45, R45 ;  /* 0x0000002d002d7308 */ /* 0x000eb00000000800 */
[----:B------:R-:W-:Y:S08]  /*49e0*/  MUFU.EX2 R32, R32 ;  /* 0x0000002000207308 */ /* 0x000ff00000000800 */
[----:B------:R-:W3:Y:S01]  /*49f0*/  MUFU.EX2 R33, R33 ;  /* 0x0000002100217308 */ /* 0x000ee20000000800 */
[----:B--2---:R-:W-:-:S02]  /*4a00*/  F2FP.BF16.F32.PACK_AB R202, R45, R44 ;  /* 0x0000002c2dca723e */ /* 0x004fc400000010ff */
[----:B-1----:R-:W-:Y:S01]  /*4a10*/  FMNMX.FTZ R3, R14, R3, !PT ;  /* 0x000000030e037209 */ /* 0x002fe20007810000 */
[----:B------:R-:W-:Y:S01]  /*4a20*/  FADD.FTZ R14, R60, R15 ;  /* 0x0000000f3c0e7221 */ /* 0x000fe20000010000 */
[--C-:B------:R-:W-:Y:S02]  /*4a30*/  IMAD.MOV.U32 R60, RZ, RZ, R151.reuse ;  /* 0x000000ffff3c7224 */ /* 0x100fe400078e0097 */
[C---:B------:R-:W-:Y:S01]  /*4a40*/  FSETP.NEU.FTZ.AND P2, PT, R3.reuse, -INF , PT ;  /* 0xff8000000300780b */ /* 0x040fe20003f5d000 */
[----:B------:R-:W-:Y:S01]  /*4a50*/  FMUL.FTZ R2, R3, UR5 ;  /* 0x0000000503027c20 */ /* 0x000fe20008410000 */
[----:B------:R-:W-:Y:S01]  /*4a60*/  FADD.FTZ R15, R61, R14 ;  /* 0x0000000e3d0f7221 */ /* 0x000fe20000010000 */
[----:B------:R-:W-:Y:S01]  /*4a70*/  MUFU.EX2 R36, R36 ;  /* 0x0000002400247308 */ /* 0x000fe20000000800 */
[----:B------:R-:W-:Y:S02]  /*4a80*/  IMAD.MOV.U32 R61, RZ, RZ, R151 ;  /* 0x000000ffff3d7224 */ /* 0x000fe400078e0097 */
[----:B------:R-:W-:Y:S01]  /*4a90*/  FSEL R2, R2, RZ, P2 ;  /* 0x000000ff02027208 */ /* 0x000fe20001000000 */
[----:B------:R-:W-:Y:S01]  /*4aa0*/  FADD.FTZ R14, R48, R15 ;  /* 0x0000000f300e7221 */ /* 0x000fe20000010000 */
[----:B------:R-:W-:Y:S01]  /*4ab0*/  PLOP3.LUT P2, PT, PT, PT, UP0, 0x80, 0x0 ;  /* 0x000000000000781c */ /* 0x000fe20003f4f008 */
[----:B------:R-:W-:Y:S01]  /*4ac0*/  IMAD.MOV.U32 R48, RZ, RZ, R151 ;  /* 0x000000ffff307224 */ /* 0x000fe200078e0097 */
[----:B---3--:R-:W-:Y:S01]  /*4ad0*/  F2FP.BF16.F32.PACK_AB R196, R33, R32 ;  /* 0x0000002021c4723e */ /* 0x008fe200000010ff */
        /* <DEDUP_REMOVED lines=8> */
[----:B------:R-:W-:Y:S01]  /*4b60*/  FFMA.FTZ R55, R55, UR5, -R2 ;  /* 0x0000000537377c23 */ /* 0x000fe20008010802 */
[----:B------:R-:W-:Y:S01]  /*4b70*/  FADD.FTZ R29, R49, R14 ;  /* 0x0000000e311d7221 */ /* 0x000fe20000010000 */
[--C-:B------:R-:W-:Y:S01]  /*4b80*/  FFMA.FTZ R42, R42, UR5, -R2.reuse ;  /* 0x000000052a2a7c23 */ /* 0x100fe20008010802 */
[--C-:B------:R-:W-:Y:S01]  /*4b90*/  FFMA.FTZ R43, R43, UR5, -R2.reuse ;  /* 0x000000052b2b7c23 */ /* 0x100fe20008010802 */
[--C-:B------:R-:W-:Y:S01]  /*4ba0*/  FFMA.FTZ R46, R46, UR5, -R2.reuse ;  /* 0x000000052e2e7c23 */ /* 0x100fe20008010802 */
[----:B------:R-:W-:Y:S01]  /*4bb0*/  FADD.FTZ R20, R52, R29 ;  /* 0x0000001d34147221 */ /* 0x000fe20000010000 */
[----:B------:R-:W1:Y:S01]  /*4bc0*/  MUFU.EX2 R59, R59 ;  /* 0x0000003b003b7308 */ /* 0x000e620000000800 */
[--C-:B------:R-:W-:Y:S01]  /*4bd0*/  FFMA.FTZ R47, R47, UR5, -R2.reuse ;  /* 0x000000052f2f7c23 */ /* 0x100fe20008010802 */
[----:B------:R-:W-:Y:S01]  /*4be0*/  FFMA.FTZ R34, R34, UR5, -R2 ;  /* 0x0000000522227c23 */ /* 0x000fe20008010802 */
[----:B------:R-:W-:Y:S01]  /*4bf0*/  FADD.FTZ R29, R53, R20 ;  /* 0x00000014351d7221 */ /* 0x000fe20000010000 */
[--C-:B------:R-:W-:Y:S01]  /*4c00*/  FFMA.FTZ R35, R35, UR5, -R2.reuse ;  /* 0x0000000523237c23 */ /* 0x100fe20008010802 */
[--C-:B------:R-:W-:Y:S01]  /*4c10*/  FFMA.FTZ R38, R38, UR5, -R2.reuse ;  /* 0x0000000526267c23 */ /* 0x100fe20008010802 */
[--C-:B------:R-:W-:Y:S01]  /*4c20*/  FFMA.FTZ R39, R39, UR5, -R2.reuse ;  /* 0x0000000527277c23 */ /* 0x100fe20008010802 */
[----:B------:R-:W-:Y:S01]  /*4c30*/  FADD.FTZ R20, R40, R29 ;  /* 0x0000001d28147221 */ /* 0x000fe20000010000 */
[----:B------:R-:W2:Y:S01]  /*4c40*/  MUFU.EX2 R62, R62 ;  /* 0x0000003e003e7308 */ /* 0x000ea20000000800 */
[--C-:B------:R-:W-:Y:S01]  /*4c50*/  FFMA.FTZ R26, R26, UR5, -R2.reuse ;  /* 0x000000051a1a7c23 */ /* 0x100fe20008010802 */
[----:B------:R-:W-:Y:S01]  /*4c60*/  FFMA.FTZ R27, R27, UR5, -R2 ;  /* 0x000000051b1b7c23 */ /* 0x000fe20008010802 */
[----:B------:R-:W-:Y:S01]  /*4c70*/  FADD.FTZ R29, R41, R20 ;  /* 0x00000014291d7221 */ /* 0x000fe20000010000 */
[--C-:B------:R-:W-:Y:S01]  /*4c80*/  FFMA.FTZ R30, R30, UR5, -R2.reuse ;  /* 0x000000051e1e7c23 */ /* 0x100fe20008010802 */
[----:B------:R-:W-:Y:S01]  /*4c90*/  FFMA.FTZ R2, R31, UR5, -R2 ;  /* 0x000000051f027c23 */ /* 0x000fe20008010802 */
[----:B------:R-:W-:-:S02]  /*4ca0*/  IMAD.MOV.U32 R53, RZ, RZ, R151 ;  /* 0x000000ffff357224 */ /* 0x000fc400078e0097 */
[----:B0-----:R-:W-:Y:S01]  /*4cb0*/  FADD.FTZ R0, R44, R29 ;  /* 0x0000001d2c007221 */ /* 0x001fe20000010000 */
[----:B------:R-:W0:Y:S01]  /*4cc0*/  MUFU.EX2 R63, R63 ;  /* 0x0000003f003f7308 */ /* 0x000e220000000800 */
[----:B-1----:R-:W-:Y:S01]  /*4cd0*/  FADD.FTZ R15, R58, R59 ;  /* 0x0000003b3a0f7221 */ /* 0x002fe20000010000 */
[----:B------:R-:W-:Y:S01]  /*4ce0*/  F2FP.BF16.F32.PACK_AB R209, R59, R58 ;  /* 0x0000003a3bd1723e */ /* 0x000fe200000010ff */
[----:B------:R-:W-:Y:S01]  /*4cf0*/  FADD.FTZ R29, R45, R0 ;  /* 0x000000002d1d7221 */ /* 0x000fe20000010000 */
[--C-:B------:R-:W-:Y:S02]  /*4d00*/  IMAD.MOV.U32 R59, RZ, RZ, R151.reuse ;  /* 0x000000ffff3b7224 */ /* 0x100fe400078e0097 */
[----:B------:R-:W-:Y:S02]  /*4d10*/  IMAD.MOV.U32 R58, RZ, RZ, R151 ;  /* 0x000000ffff3a7224 */ /* 0x000fe400078e0097 */
[----:B------:R-:W1:Y:S01]  /*4d20*/  MUFU.EX2 R50, R50 ;  /* 0x0000003200327308 */ /* 0x000e620000000800 */
[----:B--2---:R-:W-:Y:S01]  /*4d30*/  FADD.FTZ R14, R62, R15 ;  /* 0x0000000f3e0e7221 */ /* 0x004fe20000010000 */
[----:B------:R-:W-:-:S02]  /*4d40*/  IMAD.MOV.U32 R52, RZ, RZ, R151 ;  /* 0x000000ffff347224 */ /* 0x000fc400078e0097 */
[--C-:B------:R-:W-:Y:S02]  /*4d50*/  IMAD.MOV.U32 R49, RZ, RZ, R151.reuse ;  /* 0x000000ffff317224 */ /* 0x100fe400078e0097 */
[--C-:B------:R-:W-:Y:S02]  /*4d60*/  IMAD.MOV.U32 R45, RZ, RZ, R151.reuse ;  /* 0x000000ffff2d7224 */ /* 0x100fe400078e0097 */
[----:B------:R-:W2:Y:S01]  /*4d70*/  MUFU.EX2 R51, R51 ;  /* 0x0000003300337308 */ /* 0x000ea20000000800 */
[C---:B0-----:R-:W-:Y:S01]  /*4d80*/  FADD.FTZ R15, R63.reuse, R14 ;  /* 0x0000000e3f0f7221 */ /* 0x041fe20000010000 */
[----:B------:R-:W-:Y:S01]  /*4d90*/  F2FP.BF16.F32.PACK_AB R211, R63, R62 ;  /* 0x0000003e3fd3723e */ /* 0x000fe200000010ff */
[--C-:B------:R-:W-:Y:S02]  /*4da0*/  IMAD.MOV.U32 R63, RZ, RZ, R151.reuse ;  /* 0x000000ffff3f7224 */ /* 0x100fe400078e0097 */
[--C-:B------:R-:W-:Y:S02]  /*4db0*/  IMAD.MOV.U32 R62, RZ, RZ, R151.reuse ;  /* 0x000000ffff3e7224 */ /* 0x100fe400078e0097 */
[----:B------:R-:W-:Y:S01]  /*4dc0*/  IMAD.MOV.U32 R44, RZ, RZ, R151 ;  /* 0x000000ffff2c7224 */ /* 0x000fe200078e0097 */
[----:B------:R-:W0:Y:S01]  /*4dd0*/  MUFU.EX2 R54, R54 ;  /* 0x0000003600367308 */ /* 0x000e220000000800 */
[----:B-1----:R-:W-:Y:S01]  /*4de0*/  FADD.FTZ R14, R50, R15 ;  /* 0x0000000f320e7221 */ /* 0x002fe20000010000 */
[----:B------:R-:W-:-:S02]  /*4df0*/  IMAD.MOV.U32 R41, RZ, RZ, R151 ;  /* 0x000000ffff297224 */ /* 0x000fc400078e0097 */
[--C-:B------:R-:W-:Y:S02]  /*4e00*/  IMAD.MOV.U32 R40, RZ, RZ, R151.reuse ;  /* 0x000000ffff287224 */ /* 0x100fe400078e0097 */
[--C-:B------:R-:W-:Y:S02]  /*4e10*/  IMAD.MOV.U32 R31, RZ, RZ, R151.reuse ;  /* 0x000000ffff1f7224 */ /* 0x100fe400078e0097 */
        /* <DEDUP_REMOVED lines=18> */
[----:B------:R-:W-:-:S03]  /*4f40*/  IMAD.MOV.U32 R32, RZ, RZ, R151 ;  /* 0x000000ffff207224 */ /* 0x000fc600078e0097 */
[----:B------:R-:W2:Y:S01]  /*4f50*/  MUFU.EX2 R47, R47 ;  /* 0x0000002f002f7308 */ /* 0x000ea20000000800 */
[C---:B0-----:R-:W-:Y:S01]  /*4f60*/  FADD.FTZ R15, R43.reuse, R0 ;  /* 0x000000002b0f7221 */ /* 0x041fe20000010000 */
[----:B------:R-:W-:Y:S01]  /*4f70*/  F2FP.BF16.F32.PACK_AB R201, R43, R42 ;  /* 0x0000002a2bc9723e */ /* 0x000fe200000010ff */
[--C-:B------:R-:W-:Y:S02]  /*4f80*/  IMAD.MOV.U32 R43, RZ, RZ, R151.reuse ;  /* 0x000000ffff2b7224 */ /* 0x100fe400078e0097 */
[----:B------:R-:W-:-:S03]  /*4f90*/  IMAD.MOV.U32 R42, RZ, RZ, R151 ;  /* 0x000000ffff2a7224 */ /* 0x000fc600078e0097 */
        /* <DEDUP_REMOVED lines=15> */
[----:B--2---:R-:W-:-:S07]  /*5090*/  FADD.FTZ R14, R24, R29 ;  /* 0x0000001d180e7221 */ /* 0x004fce0000010000 */
[----:B------:R-:W2:Y:S01]  /*50a0*/  MUFU.EX2 R38, R38 ;  /* 0x0000002600267308 */ /* 0x000ea20000000800 */
[C---:B0-----:R-:W-:Y:S01]  /*50b0*/  FADD.FTZ R15, R35.reuse, R0 ;  /* 0x00000000230f7221 */ /* 0x041fe20000010000 */
[----:B------:R-:W-:Y:S01]  /*50c0*/  F2FP.BF16.F32.PACK_AB R197, R35, R34 ;  /* 0x0000002223c5723e */ /* 0x000fe200000010ff */
[--C-:B------:R-:W-:Y:S02]  /*50d0*/  IMAD.MOV.U32 R35, RZ, RZ, R151.reuse ;  /* 0x000000ffff237224 */ /* 0x100fe400078e0097 */
[----:B------:R-:W-:-:S03]  /*50e0*/  IMAD.MOV.U32 R34, RZ, RZ, R151 ;  /* 0x000000ffff227224 */ /* 0x000fc600078e0097 */
        /* <DEDUP_REMOVED lines=8> */
[----:B0-----:R-:W-:Y:S01]  /*5170*/  FADD.FTZ R14, R28, R29 ;  /* 0x0000001d1c0e7221 */ /* 0x001fe20000010000 */
[C---:B------:R-:W-:Y:S01]  /*5180*/  F2FP.BF16.F32.PACK_AB R194, R21.reuse, R28 ;  /* 0x0000001c15c2723e */ /* 0x040fe200000010ff */
[----:B------:R-:W-:Y:S02]  /*5190*/  IMAD.MOV.U32 R28, RZ, RZ, R151 ;  /* 0x000000ffff1c7224 */ /* 0x000fe400078e0097 */
[----:B------:R-:W-:-:S03]  /*51a0*/  FADD.FTZ R15, R21, R14 ;  /* 0x0000000e150f7221 */ /* 0x000fc60000010000 */
[----:B------:R-:W0:Y:S01]  /*51b0*/  MUFU.EX2 R27, R27 ;  /* 0x0000001b001b7308 */ /* 0x000e220000000800 */
[C---:B-1----:R-:W-:Y:S01]  /*51c0*/  FADD.FTZ R29, R39.reuse, R0 ;  /* 0x00000000271d7221 */ /* 0x042fe20000010000 */
[----:B------:R-:W-:Y:S01]  /*51d0*/  F2FP.BF16.F32.PACK_AB R199, R39, R38 ;  /* 0x0000002627c7723e */ /* 0x000fe200000010ff */
[--C-:B------:R-:W-:Y:S02]  /*51e0*/  IMAD.MOV.U32 R39, RZ, RZ, R151.reuse ;  /* 0x000000ffff277224 */ /* 0x100fe400078e0097 */
[----:B------:R-:W-:-:S03]  /*51f0*/  IMAD.MOV.U32 R38, RZ, RZ, R151 ;  /* 0x000000ffff267224 */ /* 0x000fc600078e0097 */
[----:B------:R-:W1:Y:S01]  /*5200*/  MUFU.EX2 R30, R30 ;  /* 0x0000001e001e7308 */ /* 0x000e620000000800 */
[----:B--2---:R-:W-:Y:S01]  /*5210*/  FADD.FTZ R0, R26, R29 ;  /* 0x0000001d1a007221 */ /* 0x004fe20000010000 */
[----:B------:R-:W-:-:S06]  /*5220*/  IMAD.MOV.U32 R29, RZ, RZ, R151 ;  /* 0x000000ffff1d7224 */ /* 0x000fcc00078e0097 */
[----:B------:R2:W3:Y:S01]  /*5230*/  MUFU.EX2 R195, R2 ;  /* 0x0000000200c37308 */ /* 0x0004e20000000800 */
[C---:B0-----:R-:W-:Y:S01]  /*5240*/  FADD.FTZ R21, R27.reuse, R0 ;  /* 0x000000001b157221 */ /* 0x041fe20000010000 */
[----:B------:R-:W-:Y:S01]  /*5250*/  F2FP.BF16.F32.PACK_AB R193, R27, R26 ;  /* 0x0000001a1bc1723e */ /* 0x000fe200000010ff */
[----:B------:R-:W-:Y:S02]  /*5260*/  IMAD.MOV.U32 R0, RZ, RZ, 0x3f800000 ;  /* 0x3f800000ff007424 */ /* 0x000fe400078e00ff */
[--C-:B------:R-:W-:Y:S02]  /*5270*/  IMAD.MOV.U32 R27, RZ, RZ, R151.reuse ;  /* 0x000000ffff1b7224 */ /* 0x100fe400078e0097 */
[----:B------:R-:W-:Y:S02]  /*5280*/  IMAD.MOV.U32 R26, RZ, RZ, R151 ;  /* 0x000000ffff1a7224 */ /* 0x000fe400078e0097 */
[----:B-1----:R-:W-:Y:S01]  /*5290*/  FADD.FTZ R14, R30, R21 ;  /* 0x000000151e0e7221 */ /* 0x002fe20000010000 */
[----:B--2---:R-:W-:-:S03]  /*52a0*/  IMAD.MOV.U32 R2, RZ, RZ, 0x3f800000 ;  /* 0x3f800000ff027424 */ /* 0x004fc600078e00ff */
[C---:B---3--:R-:W-:Y:S01]  /*52b0*/  FADD.FTZ R14, R195.reuse, R14 ;  /* 0x0000000ec30e7221 */ /* 0x048fe20000010000 */
[----:B------:R-:W-:Y:S01]  /*52c0*/  F2FP.BF16.F32.PACK_AB R195, R195, R30 ;  /* 0x0000001ec3c3723e */ /* 0x000fe200000010ff */
[----:B------:R-:W-:Y:S01]  /*52d0*/  IMAD.MOV.U32 R30, RZ, RZ, R151 ;  /* 0x000000ffff1e7224 */ /* 0x000fe200078e0097 */
[----:B------:R-:W-:Y:S06]  /*52e0*/  @!P2 BRA `(.L_x_398) ;  /* 0x0000003c0088a947 */ /* 0x000fec0003800000 */
[----:B------:R-:W-:Y:S01]  /*52f0*/  R2UR UR60, R16 ;  /* 0x00000000103c72ca */ /* 0x000fe200000e0000 */
[----:B------:R-:W-:Y:S01]  /*5300*/  UIADD3 UR4, UR61, -0x2, URZ ;  /* 0xfffffffe3d047890 */ /* 0x000fe2000fffe03f */
[----:B------:R-:W-:Y:S01]  /*5310*/  IMAD.MOV.U32 R20, RZ, RZ, R3 ;  /* 0x000000ffff147224 */ /* 0x000fe200078e0003 */
[----:B------:R-:W-:Y:S01]  /*5320*/  CS2R R150, SRZ ;  /* 0x0000000000967805 */ /* 0x000fe2000001ff00 */
[----:B------:R-:W-:Y:S01]  /*5330*/  IMAD.MOV.U32 R21, RZ, RZ, R4 ;  /* 0x000000ffff157224 */ /* 0x000fe200078e0004 */
[----:B------:R-:W-:Y:S01]  /*5340*/  CS2R R146, SRZ ;  /* 0x0000000000927805 */ /* 0x000fe2000001ff00 */
[----:B------:R-:W-:Y:S01]  /*5350*/  IMAD.MOV.U32 R232, RZ, RZ, R17 ;  /* 0x000000ffffe87224 */ /* 0x000fe200078e0011 */
[----:B------:R-:W-:Y:S01]  /*5360*/  CS2R R142, SRZ ;  /* 0x00000000008e7805 */ /* 0x000fe2000001ff00 */
[----:B------:R-:W-:Y:S01]  /*5370*/  IMAD.U32 R233, RZ, RZ, UR4 ;  /* 0x00000004ffe97e24 */ /* 0x000fe2000f8e00ff */
[----:B------:R-:W-:Y:S01]  /*5380*/  CS2R R138, SRZ ;  /* 0x00000000008a7805 */ /* 0x000fe2000001ff00 */
[----:B------:R-:W-:Y:S01]  /*5390*/  IMAD.MOV.U32 R0, RZ, RZ, 0x3f800000 ;  /* 0x3f800000ff007424 */ /* 0x000fe200078e00ff */
        /* <DEDUP_REMOVED lines=59> */
[----:B------:R-:W-:-:S07]  /*5750*/  CS2R R24, SRZ ;  /* 0x0000000000187805 */ /* 0x000fce000001ff00 */
.L_x_407:
[----:B------:R-:W-:-:S04]  /*5760*/  UIADD3 UR4, UR60, 0x1, URZ ;  /* 0x000000013c047890 */ /* 0x000fc8000fffe03f */
[----:B------:R-:W-:-:S04]  /*5770*/  UISETP.NE.AND UP0, UPT, UR4, 0x2, UPT ;  /* 0x000000020400788c */ /* 0x000fc8000bf05270 */
[----:B------:R-:W-:Y:S02]  /*5780*/  USEL UR5, URZ, 0x1, UP0 ;  /* 0x000000013f057887 */ /* 0x000fe40008000000 */
[----:B------:R-:W-:-:S04]  /*5790*/  USEL UR4, UR4, URZ, UP0 ;  /* 0x0000003f04047287 */ /* 0x000fc80008000000 */
[----:B------:R-:W-:Y:S02]  /*57a0*/  LOP3.LUT R17, R232, UR5, RZ, 0x3c, !PT ;  /* 0x00000005e8117c12 */ /* 0x000fe4000f8e3cff */
[----:B------:R-:W-:Y:S01]  /*57b0*/  IMAD.U32 R16, RZ, RZ, UR4 ;  /* 0x00000004ff107e24 */ /* 0x000fe2000f8e00ff */
[----:B------:R-:W-:Y:S06]  /*57c0*/  @!P0 BRA `(.L_x_399) ;  /* 0x0000000000048947 */ /* 0x000fec0003800000 */
[----:B------:R-:W-:Y:S01]  /*57d0*/  BPT.TRAP 0x1 ;  /* 0x000000040000795c */ /* 0x000fe20000300000 */
.L_x_399:
[----:B------:R-:W0:Y:S01]  /*57e0*/  S2UR UR6, SR_CgaCtaId ;  /* 0x00000000000679c3 */ /* 0x000e220000008800 */
[----:B------:R-:W-:Y:S01]  /*57f0*/  UMOV UR5, 0x400 ;  /* 0x0000040000057882 */ /* 0x000fe20000000000 */
[----:B------:R-:W-:Y:S01]  /*5800*/  SHF.L.U32 R3, R17, 0x1f, RZ ;  /* 0x0000001f11037819 */ /* 0x000fe200000006ff */
[----:B0-----:R-:W-:-:S06]  /*5810*/  ULEA UR5, UR6, UR5, 0x18 ;  /* 0x0000000506057291 */ /* 0x001fcc000f8ec03f */
[----:B------:R-:W-:-:S05]  /*5820*/  IMAD.U32 R5, RZ, RZ, UR5 ;  /* 0x00000005ff057e24 */ /* 0x000fca000f8e00ff */
[----:B------:R-:W-:-:S13]  /*5830*/  R2UR UR61, R5 ;  /* 0x00000000053d72ca */ /* 0x000fda00000e0000 */
[----:B------:R-:W-:-:S09]  /*5840*/  ULEA UR61, UR4, UR61, 0x3 ;  /* 0x0000003d043d7291 */ /* 0x000fd2000f8e183f */
[----:B------:R0:W1:Y:S01]  /*5850*/  SYNCS.PHASECHK.TRANS64.TRYWAIT P2, [UR61+0x38830], R3 ;  /* 0x03883003ff0075a7 */ /* 0x000062000804017d */
[----:B------:R-:W-:Y:S05]  /*5860*/  @!P0 BRA `(.L_x_400) ;  /* 0x0000000000048947 */ /* 0x000fea0003800000 */
[----:B------:R-:W-:Y:S01]  /*5870*/  BPT.TRAP 0x1 ;  /* 0x000000040000795c */ /* 0x000fe20000300000 */
.L_x_400:
[----:B-1----:R-:W-:Y:S05]  /*5880*/  @P2 BRA `(.L_x_401) ;  /* 0x0000000000082947 */ /* 0x002fea0003800000 */
[----:B------:R-:W1:Y:S02]  /*5890*/  SYNCS.PHASECHK.TRANS64.TRYWAIT P2, [UR61+0x38830], R3 ;  /* 0x03883003ff0075a7 */ /* 0x000e64000804017d */
[----:B-1----:R-:W-:Y:S05]  /*58a0*/  @!P2 BRA `(.L_x_402) ;  /* 0x000000ec002ca947 */ /* 0x002fea0003800000 */
.L_x_401:
        /* <DEDUP_REMOVED lines=645> */
.L_x_403:
[----:B------:R-:W-:Y:S02]  /*8100*/  R2UR UR4, R5 ;  /* 0x00000000050472ca */ /* 0x000fe400000e0000 */
[----:B------:R-:W-:-:S11]  /*8110*/  SHF.L.U32 R0, R232, 0x1f, RZ ;  /* 0x0000001fe8007819 */ /* 0x000fd600000006ff */
[----:B------:R-:W-:-:S09]  /*8120*/  ULEA UR4, UR60, UR4, 0x3 ;  /* 0x000000043c047291 */ /* 0x000fd2000f8e183f */
[----:B------:R2:W3:Y:S01]  /*8130*/  SYNCS.PHASECHK.TRANS64.TRYWAIT P2, [UR4+0x38850], R0 ;  /* 0x03885000ff0075a7 */ /* 0x0004e20008040144 */
[----:B------:R-:W-:Y:S05]  /*8140*/  @!P0 BRA `(.L_x_404) ;  /* 0x0000000000048947 */ /* 0x000fea0003800000 */
[----:B------:R-:W-:Y:S01]  /*8150*/  BPT.TRAP 0x1 ;  /* 0x000000040000795c */ /* 0x000fe20000300000 */
.L_x_404:
[----:B---3--:R-:W-:Y:S05]  /*8160*/  @P2 BRA `(.L_x_405) ;  /* 0x0000000000082947 */ /* 0x008fea0003800000 */
[----:B------:R-:W3:Y:S02]  /*8170*/  SYNCS.PHASECHK.TRANS64.TRYWAIT P2, [UR4+0x38850], R0 ;  /* 0x03885000ff0075a7 */ /* 0x000ee40008040144 */
[----:B---3--:R-:W-:Y:S05]  /*8180*/  @!P2 BRA `(.L_x_406) ;  /* 0x000000c4000ca947 */ /* 0x008fea0003800000 */
.L_x_405:
[----:B------:R-:W-:Y:S01]  /*8190*/  R2UR UR5, R5 ;  /* 0x00000000050572ca */ /* 0x000fe200000e0000 */
[----:B------:R-:W-:Y:S01]  /*81a0*/  WARPGROUP.ARRIVE ;  /* 0x00000000000079c5 */ /* 0x000fe20000000000 */
[----:B------:R-:W-:Y:S01]  /*81b0*/  UMOV UR7, 0x40000040 ;  /* 0x4000004000077882 */ /* 0x000fe20000000000 */
[----:B0-2---:R-:W-:Y:S01]  /*81c0*/  FMNMX.FTZ R0, R184, R21, !PT ;  /* 0x00000015b8007209 */ /* 0x005fe20007810000 */
[----:B------:R-:W-:Y:S01]  /*81d0*/  ULDC UR10, c[0x0][0x988] ;  /* 0x00026200000a7ab9 */ /* 0x000fe20000000800 */
[----:B------:R-:W-:Y:S01]  /*81e0*/  VOTEU.ALL UP0, P1 ;  /* 0x00000000003f7886 */ /* 0x000fe20000800000 */
[----:B------:R-:W-:Y:S01]  /*81f0*/  IMAD.MOV.U32 R232, RZ, RZ, R17 ;  /* 0x000000ffffe87224 */ /* 0x000fe200078e0011 */
[----:B-1----:R-:W-:-:S03]  /*8200*/  FMNMX.FTZ R3, R185, R0, !PT ;  /* 0x00000000b9037209 */ /* 0x002fc60007810000 */
[----:B------:R-:W-:Y:S01]  /*8210*/  @!UP0 UIADD3 UR61, UR61, 0x38840, URZ ;  /* 0x000388403d3d8890 */ /* 0x000fe2000fffe03f */
[----:B------:R-:W-:Y:S01]  /*8220*/  FMNMX.FTZ R0, R188, R3, !PT ;  /* 0x00000003bc007209 */ /* 0x000fe20007810000 */
[----:B------:R-:W-:Y:S02]  /*8230*/  @!UP0 UIADD3 UR4, UR4, 0x38860, URZ ;  /* 0x0003886004048890 */ /* 0x000fe4000fffe03f */
[----:B------:R-:W-:Y:S01]  /*8240*/  UIADD3 UR5, UR5, 0x400, URZ ;  /* 0x0000040005057890 */ /* 0x000fe2000fffe03f */
[----:B------:R-:W-:Y:S01]  /*8250*/  FMNMX.FTZ R3, R189, R0, !PT ;  /* 0x00000000bd037209 */ /* 0x000fe20007810000 */
[----:B------:R-:W-:Y:S02]  /*8260*/  @!UP0 UPRMT UR61, URZ, 0x654, UR61 ;  /* 0x000006543f3d8896 */ /* 0x000fe4000800003d */
[----:B------:R-:W-:Y:S01]  /*8270*/  USHF.R.U32.HI UR5, URZ, 0x4, UR5 ;  /* 0x000000043f057899 */ /* 0x000fe20008011605 */
[----:B------:R-:W-:Y:S01]  /*8280*/  FMNMX.FTZ R0, R176, R3, !PT ;  /* 0x00000003b0007209 */ /* 0x000fe20007810000 */
[----:B------:R-:W-:-:S02]  /*8290*/  @!UP0 UPRMT UR4, URZ, 0x654, UR4 ;  /* 0x000006543f048896 */ /* 0x000fc40008000004 */
[----:B------:R-:W-:Y:S01]  /*82a0*/  ULOP3.LUT UR5, UR5, 0x3fff, URZ, 0xc0, !UPT ;  /* 0x00003fff05057892 */ /* 0x000fe2000f8ec03f */
[----:B------:R-:W-:-:S03]  /*82b0*/  FMNMX.FTZ R3, R177, R0, !PT ;  /* 0x00000000b1037209 */ /* 0x000fc60007810000 */
[----:B------:R-:W-:Y:S01]  /*82c0*/  ULOP3.LUT UR5, UR5, 0x2800000, URZ, 0xfc, !UPT ;  /* 0x0280000005057892 */ /* 0x000fe2000f8efc3f */
[----:B------:R-:W-:-:S03]  /*82d0*/  FMNMX.FTZ R0, R180, R3, !PT ;  /* 0x00000003b4007209 */ /* 0x000fc60007810000 */
[----:B------:R-:W-:Y:S01]  /*82e0*/  UIMAD UR60, UR60, 0xa00, UR5 ;  /* 0x00000a003c3c78a4 */ /* 0x000fe2000f8e0205 */
[----:B------:R-:W-:Y:S02]  /*82f0*/  FMNMX.FTZ R3, R181, R0, !PT ;  /* 0x00000000b5037209 */ /* 0x000fe40007810000 */
[----:B------:R-:W-:Y:S01]  /*8300*/  UMOV UR5, UR10 ;  /* 0x0000000a00057c82 */ /* 0x000fe20008000000 */
[----:B------:R-:W-:Y:S02]  /*8310*/  R2UR UR10, R233 ;  /* 0x00000000e90a72ca */ /* 0x000fe400000e0000 */
[----:B------:R-:W-:Y:S01]  /*8320*/  FMNMX.FTZ R0, R168, R3, !PT ;  /* 0x00000003a8007209 */ /* 0x000fe20007810000 */
[----:B------:R-:W-:Y:S02]  /*8330*/  UMOV UR6, UR60 ;  /* 0x0000003c00067c82 */ /* 0x000fe40008000000 */
[----:B------:R-:W-:Y:S01]  /*8340*/  HGMMA.64x256x16.F32.BF16 R24, R208, gdesc[UR4].tnspB, R24, gsb0 ;  /* 0x43e00004d0187df0 */ /* 0x000fe20008001818 */
[----:B------:R-:W-:Y:S01]  /*8350*/  UIADD3 UR6, UR60, 0x80, URZ ;  /* 0x000000803c067890 */ /* 0x000fe2000fffe03f */
[----:B------:R-:W-:Y:S01]  /*8360*/  FMNMX.FTZ R3, R169, R0, !PT ;  /* 0x00000000a9037209 */ /* 0x000fe20007810000 */
[----:B------:R-:W-:-:S03]  /*8370*/  UMOV UR7, 0x40000040 ;  /* 0x4000004000077882 */ /* 0x000fc60000000000 */
[----:B------:R-:W-:Y:S02]  /*8380*/  FMNMX.FTZ R0, R172, R3, !PT ;  /* 0x00000003ac007209 */ /* 0x000fe40007810000 */
[----:B------:R-:W-:Y:S02]  /*8390*/  ISETP.LT.AND P2, PT, RZ, UR10, PT ;  /* 0x0000000aff007c0c */ /* 0x000fe4000bf41270 */
        /* <DEDUP_REMOVED lines=24> */
[----:B------:R-:W-:Y:S01]  /*8520*/  WARPGROUP.ARRIVE ;  /* 0x00000000000079c5 */ /* 0x000fe20000000000 */
[----:B0-----:R-:W-:-:S15]  /*8530*/  FMNMX.FTZ R200, R2, R3, !PT ;  /* 0x0000000302c87209 */ /* 0x001fde0007810000 */
[----:B------:R-:W-:-:S06]  /*8540*/  NOP ;  /* 0x0000000000007918 */ /* 0x000fcc0000000000 */
[----:B------:R-:W-:Y:S01]  /*8550*/  HGMMA.64x256x16.F32.BF16 R24, R196, gdesc[UR4].tnspB, R24, gsb0 ;  /* 0x43e00004c4187df0 */ /* 0x000fe20008001818 */
[----:B------:R-:W0:Y:S01]  /*8560*/  SHFL.BFLY PT, R3, R200, 0x1, 0x1f ;  /* 0x0c201f00c8037f89 */ /* 0x000e2200000e0000 */
[----:B------:R-:W-:Y:S01]  /*8570*/  UMOV UR6, UR60 ;  /* 0x0000003c00067c82 */ /* 0x000fe20008000000 */
[----:B------:R-:W-:Y:S01]  /*8580*/  UMOV UR7, 0x40000040 ;  /* 0x4000004000077882 */ /* 0x000fe20000000000 */
[----:B------:R-:W-:Y:S02]  /*8590*/  R2UR UR60, R16 ;  /* 0x00000000103c72ca */ /* 0x000fe400000e0000 */
        /* <DEDUP_REMOVED lines=40> */
[----:B------:R-:W-:Y:S01]  /*8820*/  FMNMX.FTZ R196, R190, R3, !PT ;  /* 0x00000003bec47209 */ /* 0x000fe20007810000 */
[--C-:B------:R-:W-:Y:S01]  /*8830*/  FFMA.FTZ R197, R184, UR5, -R0.reuse ;  /* 0x00000005b8c57c23 */ /* 0x100fe20008010800 */
[----:B------:R-:W-:Y:S01]  /*8840*/  WARPGROUP.ARRIVE ;  /* 0x00000000000079c5 */ /* 0x000fe20000000000 */
[--C-:B------:R-:W-:Y:S01]  /*8850*/  FFMA.FTZ R198, R164, UR5, -R0.reuse ;  /* 0x00000005a4c67c23 */ /* 0x100fe20008010800 */
[----:B------:R-:W-:Y:S01]  /*8860*/  FMNMX.FTZ R3, R191, R196, !PT ;  /* 0x000000c4bf037209 */ /* 0x000fe20007810000 */
[----:B------:R-:W-:Y:S02]  /*8870*/  FFMA.FTZ R196, R160, UR5, -R0 ;  /* 0x00000005a0c47c23 */ /* 0x000fe40008010800 */
[----:B------:R-:W0:Y:S01]  /*8880*/  MUFU.EX2 R197, R197 ;  /* 0x000000c500c57308 */ /* 0x000e220000000800 */
[----:B------:R-:W-:Y:S01]  /*8890*/  FMNMX.FTZ R184, R178, R3, !PT ;  /* 0x00000003b2b87209 */ /* 0x000fe20007810000 */
[----:B------:R-:W-:Y:S03]  /*88a0*/  HGMMA.64x256x16.F32.BF16 R24, R192, gdesc[UR4].tnspB, R24, gsb0 ;  /* 0x43e00004c0187df0 */ /* 0x000fe60008001818 */
[----:B------:R-:W-:-:S03]  /*88b0*/  FMNMX.FTZ R3, R179, R184, !PT ;  /* 0x000000b8b3037209 */ /* 0x000fc60007810000 */
[----:B------:R-:W-:Y:S01]  /*88c0*/  MUFU.EX2 R196, R196 ;  /* 0x000000c400c47308 */ /* 0x000fe20000000800 */
[----:B------:R-:W-:-:S04]  /*88d0*/  FMNMX.FTZ R184, R182, R3, !PT ;  /* 0x00000003b6b87209 */ /* 0x000fc80007810000 */
[----:B------:R-:W-:-:S03]  /*88e0*/  FMNMX.FTZ R3, R183, R184, !PT ;  /* 0x000000b8b7037209 */ /* 0x000fc60007810000 */
[----:B------:R-:W-:Y:S01]  /*88f0*/  MUFU.EX2 R198, R198 ;  /* 0x000000c600c67308 */ /* 0x000fe20000000800 */
[----:B------:R-:W-:Y:S01]  /*8900*/  FMNMX.FTZ R184, R170, R3, !PT ;  /* 0x00000003aab87209 */ /* 0x000fe20007810000 */
[----:B0-----:R-:W-:-:S03]  /*8910*/  FFMA.FTZ R15, R2, R15, R197 ;  /* 0x0000000f020f7223 */ /* 0x001fc600000100c5 */
[----:B------:R-:W-:Y:S01]  /*8920*/  FMNMX.FTZ R3, R171, R184, !PT ;  /* 0x000000b8ab037209 */ /* 0x000fe20007810000 */
[C---:B------:R-:W-:Y:S01]  /*8930*/  FADD.FTZ R15, R208.reuse, R15 ;  /* 0x0000000fd00f7221 */ /* 0x040fe20000010000 */
[----:B------:R-:W-:Y:S02]  /*8940*/  F2FP.BF16.F32.PACK_AB R208, R208, R197 ;  /* 0x000000c5d0d0723e */ /* 0x000fe400000010ff */
        /* <DEDUP_REMOVED lines=29> */
[----:B------:R-:W-:Y:S01]  /*8b20*/  FADD.FTZ R174, R210, R15 ;  /* 0x0000000fd2ae7221 */ /* 0x000fe20000010000 */
[--C-:B------:R-:W-:Y:S01]  /*8b30*/  FFMA.FTZ R201, R170, UR5, -R156.reuse ;  /* 0x00000005aac97c23 */ /* 0x100fe2000801089c */
[----:B------:R-:W1:Y:S01]  /*8b40*/  MUFU.EX2 R209, R209 ;  /* 0x000000d100d17308 */ /* 0x000e620000000800 */
[--C-:B------:R-:W-:Y:S01]  /*8b50*/  FFMA.FTZ R170, R171, UR5, -R156.reuse ;  /* 0x00000005abaa7c23 */ /* 0x100fe2000801089c */
[----:B0-----:R-:W-:Y:S01]  /*8b60*/  FFMA.FTZ R157, R162, UR5, -R156 ;  /* 0x00000005a29d7c23 */ /* 0x001fe2000801089c */
[----:B------:R-:W-:Y:S01]  /*8b70*/  FADD.FTZ R171, R189, R174 ;  /* 0x000000aebdab7221 */ /* 0x000fe20000010000 */
[--C-:B------:R-:W-:Y:S01]  /*8b80*/  FFMA.FTZ R175, R175, UR5, -R156.reuse ;  /* 0x00000005afaf7c23 */ /* 0x100fe2000801089c */
[--C-:B------:R-:W-:Y:S01]  /*8b90*/  FFMA.FTZ R163, R163, UR5, -R156.reuse ;  /* 0x00000005a3a37c23 */ /* 0x100fe2000801089c */
[--C-:B------:R-:W-:Y:S01]  /*8ba0*/  FFMA.FTZ R167, R167, UR5, -R156.reuse ;  /* 0x00000005a7a77c23 */ /* 0x100fe2000801089c */
[----:B------:R-:W-:Y:S01]  /*8bb0*/  FADD.FTZ R174, R204, R171 ;  /* 0x000000abccae7221 */ /* 0x000fe20000010000 */
[----:B------:R-:W0:Y:S01]  /*8bc0*/  MUFU.EX2 R160, R160 ;  /* 0x000000a000a07308 */ /* 0x000e220000000800 */
[--C-:B------:R-:W-:Y:S01]  /*8bd0*/  FFMA.FTZ R154, R154, UR5, -R156.reuse ;  /* 0x000000059a9a7c23 */ /* 0x100fe2000801089c */
[--C-:B------:R-:W-:Y:S01]  /*8be0*/  FFMA.FTZ R155, R155, UR5, -R156.reuse ;  /* 0x000000059b9b7c23 */ /* 0x100fe2000801089c */
[--C-:B------:R-:W-:Y:S01]  /*8bf0*/  FFMA.FTZ R158, R158, UR5, -R156.reuse ;  /* 0x000000059e9e7c23 */ /* 0x100fe2000801089c */
[----:B------:R-:W-:Y:S01]  /*8c00*/  FFMA.FTZ R156, R159, UR5, -R156 ;  /* 0x000000059f9c7c23 */ /* 0x000fe2000801089c */
[----:B------:R-:W-:Y:S01]  /*8c10*/  FADD.FTZ R159, R177, R174 ;  /* 0x000000aeb19f7221 */ /* 0x000fe20000010000 */
[----:B------:R-:W-:-:S02]  /*8c20*/  F2FP.BF16.F32.PACK_AB R210, R189, R210 ;  /* 0x000000d2bdd2723e */ /* 0x000fc400000010ff */
[----:B------:R-:W2:Y:S01]  /*8c30*/  MUFU.EX2 R211, R211 ;  /* 0x000000d300d37308 */ /* 0x000ea20000000800 */
[----:B-1----:R-:W-:Y:S01]  /*8c40*/  FFMA.FTZ R165, R0, R14, R209 ;  /* 0x0000000e00a57223 */ /* 0x002fe200000100d1 */
[----:B------:R-:W-:-:S06]  /*8c50*/  F2FP.BF16.F32.PACK_AB R204, R177, R204 ;  /* 0x000000ccb1cc723e */ /* 0x000fcc00000010ff */
[----:B------:R-:W1:Y:S01]  /*8c60*/  MUFU.EX2 R164, R164 ;  /* 0x000000a400a47308 */ /* 0x000e620000000800 */
[C---:B0-----:R-:W-:Y:S01]  /*8c70*/  FADD.FTZ R166, R160.reuse, R165 ;  /* 0x000000a5a0a67221 */ /* 0x041fe20000010000 */
[----:B------:R-:W-:-:S06]  /*8c80*/  F2FP.BF16.F32.PACK_AB R209, R160, R209 ;  /* 0x000000d1a0d1723e */ /* 0x000fcc00000010ff */
[----:B------:R-:W0:Y:S01]  /*8c90*/  MUFU.EX2 R205, R205 ;  /* 0x000000cd00cd7308 */ /* 0x000e220000000800 */
[----:B--2---:R-:W-:-:S07]  /*8ca0*/  FADD.FTZ R165, R211, R166 ;  /* 0x000000a6d3a57221 */ /* 0x004fce0000010000 */
[----:B------:R-:W2:Y:S01]  /*8cb0*/  MUFU.EX2 R168, R168 ;  /* 0x000000a800a87308 */ /* 0x000ea20000000800 */
[C---:B-1----:R-:W-:Y:S01]  /*8cc0*/  FADD.FTZ R166, R164.reuse, R165 ;  /* 0x000000a5a4a67221 */ /* 0x042fe20000010000 */
[----:B------:R-:W-:-:S06]  /*8cd0*/  F2FP.BF16.F32.PACK_AB R211, R164, R211 ;  /* 0x000000d3a4d3723e */ /* 0x000fcc00000010ff */
[----:B------:R-:W1:Y:S08]  /*8ce0*/  MUFU.EX2 R207, R207 ;  /* 0x000000cf00cf7308 */ /* 0x000e700000000800 */
[----:B------:R-:W3:Y:S08]  /*8cf0*/  MUFU.EX2 R172, R172 ;  /* 0x000000ac00ac7308 */ /* 0x000ef00000000800 */
[----:B------:R-:W4:Y:S08]  /*8d00*/  MUFU.EX2 R201, R201 ;  /* 0x000000c900c97308 */ /* 0x000f300000000800 */
[----:B------:R0:W-:Y:S08]  /*8d10*/  MUFU.EX2 R14, R157 ;  /* 0x0000009d000e7308 */ /* 0x0001f00000000800 */
[----:B------:R-:W5:Y:S01]  /*8d20*/  MUFU.EX2 R170, R170 ;  /* 0x000000aa00aa7308 */ /* 0x000f620000000800 */
[----:B0-----:R-:W-:Y:S01]  /*8d30*/  FADD.FTZ R157, R205, R166 ;  /* 0x000000a6cd9d7221 */ /* 0x001fe20000010000 */
[----:B------:R-:W-:Y:S01]  /*8d40*/  FADD.FTZ R166, R206, R159 ;  /* 0x0000009fcea67221 */ /* 0x000fe20000010000 */
[----:B--2---:R-:W-:-:S02]  /*8d50*/  F2FP.BF16.F32.PACK_AB R205, R168, R205 ;  /* 0x000000cda8cd723e */ /* 0x004fc400000010ff */
[----:B------:R-:W-:Y:S01]  /*8d60*/  FADD.FTZ R160, R168, R157 ;  /* 0x0000009da8a07221 */ /* 0x000fe20000010000 */
[C---:B------:R-:W-:Y:S01]  /*8d70*/  FADD.FTZ R159, R185.reuse, R166 ;  /* 0x000000a6b99f7221 */ /* 0x040fe20000010000 */
[----:B------:R-:W-:Y:S01]  /*8d80*/  F2FP.BF16.F32.PACK_AB R206, R185, R206 ;  /* 0x000000ceb9ce723e */ /* 0x000fe200000010ff */
[----:B------:R-:W0:Y:S01]  /*8d90*/  MUFU.EX2 R203, R203 ;  /* 0x000000cb00cb7308 */ /* 0x000e220000000800 */
[----:B-1----:R-:W-:Y:S01]  /*8da0*/  FADD.FTZ R157, R207, R160 ;  /* 0x000000a0cf9d7221 */ /* 0x002fe20000010000 */
[----:B------:R-:W-:Y:S01]  /*8db0*/  FADD.FTZ R166, R200, R159 ;  /* 0x0000009fc8a67221 */ /* 0x000fe20000010000 */
[C---:B---3--:R-:W-:Y:S02]  /*8dc0*/  F2FP.BF16.F32.PACK_AB R207, R172.reuse, R207 ;  /* 0x000000cfaccf723e */ /* 0x048fe400000010ff */
[----:B------:R-:W-:Y:S01]  /*8dd0*/  FADD.FTZ R164, R172, R157 ;  /* 0x0000009daca47221 */ /* 0x000fe20000010000 */
[C---:B------:R-:W-:Y:S01]  /*8de0*/  FADD.FTZ R159, R169.reuse, R166 ;  /* 0x000000a6a99f7221 */ /* 0x040fe20000010000 */
[----:B------:R-:W-:Y:S01]  /*8df0*/  F2FP.BF16.F32.PACK_AB R200, R169, R200 ;  /* 0x000000c8a9c8723e */ /* 0x000fe200000010ff */
[----:B------:R-:W1:Y:S01]  /*8e00*/  MUFU.EX2 R162, R175 ;  /* 0x000000af00a27308 */ /* 0x000e620000000800 */
[----:B----4-:R-:W-:Y:S01]  /*8e10*/  FADD.FTZ R157, R201, R164 ;  /* 0x000000a4c99d7221 */ /* 0x010fe20000010000 */
[----:B------:R-:W-:Y:S01]  /*8e20*/  FADD.FTZ R166, R202, R159 ;  /* 0x0000009fcaa67221 */ /* 0x000fe20000010000 */
[----:B-----5:R-:W-:-:S02]  /*8e30*/  F2FP.BF16.F32.PACK_AB R201, R170, R201 ;  /* 0x000000c9aac9723e */ /* 0x020fc400000010ff */
[----:B------:R-:W-:Y:S01]  /*8e40*/  FADD.FTZ R164, R170, R157 ;  /* 0x0000009daaa47221 */ /* 0x000fe20000010000 */
[C---:B------:R-:W-:Y:S01]  /*8e50*/  FADD.FTZ R159, R173.reuse, R166 ;  /* 0x000000a6ad9f7221 */ /* 0x040fe20000010000 */
[----:B------:R-:W-:Y:S01]  /*8e60*/  F2FP.BF16.F32.PACK_AB R202, R173, R202 ;  /* 0x000000caadca723e */ /* 0x000fe200000010ff */
[----:B------:R-:W2:Y:S01]  /*8e70*/  MUFU.EX2 R15, R163 ;  /* 0x000000a3000f7308 */ /* 0x000ea20000000800 */
[----:B0-----:R-:W-:-:S07]  /*8e80*/  FADD.FTZ R157, R203, R164 ;  /* 0x000000a4cb9d7221 */ /* 0x001fce0000010000 */
[----:B------:R-:W0:Y:S01]  /*8e90*/  MUFU.EX2 R199, R199 ;  /* 0x000000c700c77308 */ /* 0x000e220000000800 */
[C---:B-1----:R-:W-:Y:S01]  /*8ea0*/  FADD.FTZ R157, R162.reuse, R157 ;  /* 0x0000009da29d7221 */ /* 0x042fe20000010000 */
[----:B------:R-:W-:-:S03]  /*8eb0*/  F2FP.BF16.F32.PACK_AB R203, R162, R203 ;  /* 0x000000cba2cb723e */ /* 0x000fc600000010ff */
[----:B------:R-:W-:-:S03]  /*8ec0*/  FADD.FTZ R162, R14, R157 ;  /* 0x0000009d0ea27221 */ /* 0x000fc60000010000 */
[----:B------:R-:W1:Y:S01]  /*8ed0*/  MUFU.EX2 R160, R167 ;  /* 0x000000a700a07308 */ /* 0x000e620000000800 */
[C---:B--2---:R-:W-:Y:S01]  /*8ee0*/  FADD.FTZ R162, R15.reuse, R162 ;  /* 0x000000a20fa27221 */ /* 0x044fe20000010000 */
[----:B------:R-:W-:-:S06]  /*8ef0*/  F2FP.BF16.F32.PACK_AB R197, R15, R14 ;  /* 0x0000000e0fc5723e */ /* 0x000fcc00000010ff */
[----:B------:R2:W3:Y:S01]  /*8f00*/  MUFU.EX2 R168, R154 ;  /* 0x0000009a00a87308 */ /* 0x0004e20000000800 */
[----:B0-----:R-:W-:Y:S01]  /*8f10*/  FADD.FTZ R15, R199, R162 ;  /* 0x000000a2c70f7221 */ /* 0x001fe20000010000 */
[----:B------:R-:W-:Y:S02]  /*8f20*/  WARPGROUP.DEPBAR.LE gsb0, 0x0 ;  /* 0x00008000000079c5 */ /* 0x000fe40000010000 */
[----:B------:R-:W-:Y:S01]  /*8f30*/  @!P1 SYNCS.ARRIVE.TRANS64.RED.A1T0 RZ, [UR61], RZ ;  /* 0x000000ffffff99a7 */ /* 0x000fe2000810043d */
[----:B------:R-:W-:Y:S02]  /*8f40*/  F2FP.BF16.F32.PACK_AB R192, R152, R21 ;  /* 0x0000001598c0723e */ /* 0x000fe400000010ff */
[----:B------:R-:W-:Y:S01]  /*8f50*/  F2FP.BF16.F32.PACK_AB R194, R20, R153 ;  /* 0x0000009914c2723e */ /* 0x000fe200000010ff */
[----:B------:R0:W4:Y:S01]  /*8f60*/  MUFU.EX2 R193, R155 ;  /* 0x0000009b00c17308 */ /* 0x0001220000000800 */
[----:B--2---:R-:W-:Y:S01]  /*8f70*/  FADD.FTZ R154, R196, R159 ;  /* 0x0000009fc49a7221 */ /* 0x004fe20000010000 */
[C---:B-1----:R-:W-:Y:S01]  /*8f80*/  FADD.FTZ R15, R160.reuse, R15 ;  /* 0x0000000fa00f7221 */ /* 0x042fe20000010000 */
[C---:B------:R-:W-:Y:S01]  /*8f90*/  F2FP.BF16.F32.PACK_AB R196, R181.reuse, R196 ;  /* 0x000000c4b5c4723e */ /* 0x040fe200000010ff */
[----:B------:R-:W-:Y:S01]  /*8fa0*/  @!P1 SYNCS.ARRIVE.TRANS64.RED.A1T0 RZ, [UR4], RZ ;  /* 0x000000ffffff99a7 */ /* 0x000fe20008100404 */
[----:B------:R-:W-:Y:S01]  /*8fb0*/  FADD.FTZ R157, R181, R154 ;  /* 0x0000009ab59d7221 */ /* 0x000fe20000010000 */
[----:B------:R-:W-:Y:S01]  /*8fc0*/  UIADD3 UR4, UR10, -0x1, URZ ;  /* 0xffffffff0a047890 */ /* 0x000fe2000fffe03f */
[----:B------:R-:W-:Y:S01]  /*8fd0*/  F2FP.BF16.F32.PACK_AB R199, R160, R199 ;  /* 0x000000c7a0c7723e */ /* 0x000fe200000010ff */
[----:B------:R-:W1:Y:S01]  /*8fe0*/  MUFU.EX2 R158, R158 ;  /* 0x0000009e009e7308 */ /* 0x000e620000000800 */
[----:B------:R-:W-:Y:S01]  /*8ff0*/  FADD.FTZ R154, R198, R157 ;  /* 0x0000009dc69a7221 */ /* 0x000fe20000010000 */
[----:B---3--:R-:W-:Y:S01]  /*9000*/  FADD.FTZ R15, R168, R15 ;  /* 0x0000000fa80f7221 */ /* 0x008fe20000010000 */
[----:B------:R-:W-:Y:S01]  /*9010*/  F2FP.BF16.F32.PACK_AB R198, R161, R198 ;  /* 0x000000c6a1c6723e */ /* 0x000fe200000010ff */
[----:B------:R-:W-:-:S02]  /*9020*/  IMAD.U32 R233, RZ, RZ, UR4 ;  /* 0x00000004ffe97e24 */ /* 0x000fc4000f8e00ff */
[----:B------:R-:W-:Y:S02]  /*9030*/  FADD.FTZ R154, R161, R154 ;  /* 0x0000009aa19a7221 */ /* 0x000fe40000010000 */
[----:B------:R-:W2:Y:S02]  /*9040*/  MUFU.EX2 R195, R156 ;  /* 0x0000009c00c37308 */ /* 0x000ea40000000800 */
[----:B0-----:R-:W-:Y:S01]  /*9050*/  FADD.FTZ R155, R21, R154 ;  /* 0x0000009a159b7221 */ /* 0x001fe20000010000 */
[C---:B----4-:R-:W-:Y:S01]  /*9060*/  FADD.FTZ R15, R193.reuse, R15 ;  /* 0x0000000fc10f7221 */ /* 0x050fe20000010000 */
[----:B------:R-:W-:Y:S02]  /*9070*/  F2FP.BF16.F32.PACK_AB R193, R193, R168 ;  /* 0x000000a8c1c1723e */ /* 0x000fe400000010ff */
[----:B------:R-:W-:-:S04]  /*9080*/  FADD.FTZ R14, R152, R155 ;  /* 0x0000009b980e7221 */ /* 0x000fc80000010000 */
[----:B------:R-:W-:Y:S01]  /*9090*/  FADD.FTZ R21, R153, R14 ;  /* 0x0000000e99157221 */ /* 0x000fe20000010000 */
[----:B-1----:R-:W-:-:S03]  /*90a0*/  FADD.FTZ R14, R158, R15 ;  /* 0x0000000f9e0e7221 */ /* 0x002fc60000010000 */
[----:B------:R-:W-:Y:S01]  /*90b0*/  FADD.FTZ R15, R20, R21 ;  /* 0x00000015140f7221 */ /* 0x000fe20000010000 */
[----:B------:R-:W-:Y:S02]  /*90c0*/  IMAD.MOV.U32 R20, RZ, RZ, R3 ;  /* 0x000000ffff147224 */ /* 0x000fe400078e0003 */
[----:B------:R-:W-:Y:S02]  /*90d0*/  IMAD.MOV.U32 R21, RZ, RZ, R4 ;  /* 0x000000ffff157224 */ /* 0x000fe400078e0004 */
[C---:B--2---:R-:W-:Y:S01]  /*90e0*/  FADD.FTZ R14, R195.reuse, R14 ;  /* 0x0000000ec30e7221 */ /* 0x044fe20000010000 */
[----:B------:R-:W-:Y:S01]  /*90f0*/  F2FP.BF16.F32.PACK_AB R195, R195, R158 ;  /* 0x0000009ec3c3723e */ /* 0x000fe200000010ff */
[----:B------:R-:W-:Y:S06]  /*9100*/  @P2 BRA `(.L_x_407) ;  /* 0xffffffc400942947 */ /* 0x000fec000383ffff */
.L_x_398:
        /* <DEDUP_REMOVED lines=131> */
.L_x_408:
[----:B------:R-:W-:Y:S01]  /*9940*/  IMAD R11, R16, 0x8, R5 ;  /* 0x00000008100b7824 */ /* 0x000fe200078e0205 */
[----:B------:R-:W-:-:S04]  /*9950*/  SHF.L.U32 R0, R17, 0x1f, RZ ;  /* 0x0000001f11007819 */ /* 0x000fc800000006ff */
[----:B------:R0:W1:Y:S01]  /*9960*/  SYNCS.PHASECHK.TRANS64.TRYWAIT P2, [R11+URZ+0x38850], R0 ;  /* 0x038850000b0075a7 */ /* 0x000062000804017f */
[----:B------:R-:W-:Y:S05]  /*9970*/  @!P0 BRA `(.L_x_409) ;  /* 0x0000000000048947 */ /* 0x000fea0003800000 */
[----:B------:R-:W-:Y:S01]  /*9980*/  BPT.TRAP 0x1 ;  /* 0x000000040000795c */ /* 0x000fe20000300000 */
.L_x_409:
[----:B-1----:R-:W-:Y:S05]  /*9990*/  @P2 BRA `(.L_x_410) ;  /* 0x0000000000082947 */ /* 0x002fea0003800000 */
[----:B------:R-:W1:Y:S02]  /*99a0*/  SYNCS.PHASECHK.TRANS64.TRYWAIT P0, [R11+URZ+0x38850], R0 ;  /* 0x038850000b0075a7 */ /* 0x000e64000800017f */
[----:B-1----:R-:W-:Y:S05]  /*99b0*/  @!P0 BRA `(.L_x_411) ;  /* 0x000000ac00188947 */ /* 0x002fea0003800000 */
.L_x_410:
[----:B------:R-:W-:Y:S05]  /*99c0*/  WARPSYNC.ALL ;  /* 0x0000000000007948 */ /* 0x000fea0003800000 */
[----:B------:R-:W-:Y:S01]  /*99d0*/  VIADD R5, R5, 0x400 ;  /* 0x0000040005057836 */ /* 0x000fe20000000000 */
[----:B------:R-:W-:Y:S01]  /*99e0*/  WARPGROUP.ARRIVE ;  /* 0x00000000000079c5 */ /* 0x000fe20000000000 */
[----:B------:R-:W-:Y:S01]  /*99f0*/  IMAD.MOV.U32 R7, RZ, RZ, 0x40000040 ;  /* 0x40000040ff077424 */ /* 0x000fe200078e00ff */
[----:B01----:R-:W0:Y:S01]  /*9a00*/  SHFL.BFLY PT, R0, R15, 0x2, 0x1f ;  /* 0x0c401f000f007f89 */ /* 0x003e2200000e0000 */
[----:B------:R-:W-:Y:S01]  /*9a10*/  IMAD.MOV.U32 R9, RZ, RZ, 0x40000040 ;  /* 0x40000040ff097424 */ /* 0x000fe200078e00ff */
[----:B------:R-:W-:Y:S01]  /*9a20*/  SHF.R.U32.HI R5, RZ, 0x4, R5 ;  /* 0x00000004ff057819 */ /* 0x000fe20000011605 */
[----:B------:R-:W-:Y:S01]  /*9a30*/  @!P1 VIADD R11, R11, 0x38860 ;  /* 0x000388600b0b9836 */ /* 0x000fe20000000000 */
[----:B------:R-:W-:Y:S01]  /*9a40*/  R2UR UR7, R7 ;  /* 0x00000000070772ca */ /* 0x000fe200000e0000 */
[----:B------:R-:W-:Y:S01]  /*9a50*/  IMAD.MOV.U32 R7, RZ, RZ, 0x40000040 ;  /* 0x40000040ff077424 */ /* 0x000fe200078e00ff */
[----:B------:R-:W-:Y:S01]  /*9a60*/  LOP3.LUT R5, R5, 0x3fff, RZ, 0xc0, !PT ;  /* 0x00003fff05057812 */ /* 0x000fe200078ec0ff */
[----:B------:R-:W-:Y:S01]  /*9a70*/  IMAD.U32 R13, RZ, RZ, UR5 ;  /* 0x00000005ff0d7e24 */ /* 0x000fe2000f8e00ff */
[----:B------:R-:W-:Y:S01]  /*9a80*/  @!P1 PRMT R11, RZ, 0x654, R11 ;  /* 0x00000654ff0b9816 */ /* 0x000fe2000000000b */
[----:B------:R-:W-:Y:S01]  /*9a90*/  VIADD R219, R219, 0x1 ;  /* 0x00000001dbdb7836 */ /* 0x000fe20000000000 */
[----:B------:R-:W-:-:S05]  /*9aa0*/  LOP3.LUT R5, R5, 0x2800000, RZ, 0xfc, !PT ;  /* 0x0280000005057812 */ /* 0x000fca00078efcff */
[C---:B------:R-:W-:Y:S02]  /*9ab0*/  IMAD R6, R16.reuse, 0xa00, R5 ;  /* 0x00000a0010067824 */ /* 0x040fe400078e0205 */
[----:B------:R-:W1:Y:S01]  /*9ac0*/  SHFL.BFLY PT, R5, R14, 0x2, 0x1f ;  /* 0x0c401f000e057f89 */ /* 0x000e6200000e0000 */
[----:B------:R-:W-:Y:S02]  /*9ad0*/  VIADD R16, R16, 0x1 ;  /* 0x0000000110107836 */ /* 0x000fe40000000000 */
[C---:B------:R-:W-:Y:S01]  /*9ae0*/  R2UR UR6, R6.reuse ;  /* 0x00000000060672ca */ /* 0x040fe200000e0000 */
[----:B------:R-:W-:Y:S02]  /*9af0*/  VIADD R8, R6, 0x80 ;  /* 0x0000008006087836 */ /* 0x000fe40000000000 */
[----:B------:R-:W-:Y:S01]  /*9b00*/  ISETP.NE.AND P2, PT, R16, 0x2, PT ;  /* 0x000000021000780c */ /* 0x000fe20003f45270 */
[----:B0-----:R-:W-:-:S03]  /*9b10*/  FADD.FTZ R0, R0, R15 ;  /* 0x0000000f00007221 */ /* 0x001fc60000010000 */
[----:B------:R-:W-:-:S06]  /*9b20*/  SEL R16, R16, RZ, P2 ;  /* 0x000000ff10107207 */ /* 0x000fcc0001000000 */
[----:B------:R-:W-:Y:S01]  /*9b30*/  HGMMA.64x256x16.F32.BF16 R24, R208, gdesc[UR4].tnspB, R24, gsb0 ;  /* 0x43e00004d0187df0 */ /* 0x000fe20008001818 */
[----:B------:R-:W-:Y:S01]  /*9b40*/  R2UR UR6, R8 ;  /* 0x00000000080672ca */ /* 0x000fe200000e0000 */
[----:B------:R-:W-:Y:S01]  /*9b50*/  VIADD R8, R6, 0x100 ;  /* 0x0000010006087836 */ /* 0x000fe20000000000 */
[----:B------:R-:W-:Y:S01]  /*9b60*/  R2UR UR7, R9 ;  /* 0x00000000090772ca */ /* 0x000fe200000e0000 */
[----:B------:R-:W-:Y:S02]  /*9b70*/  IMAD.MOV.U32 R9, RZ, RZ, 0x40000040 ;  /* 0x40000040ff097424 */ /* 0x000fe400078e00ff */
[----:B-1----:R-:W-:Y:S02]  /*9b80*/  FADD.FTZ R2, R5, R14 ;  /* 0x0000000e05027221 */ /* 0x002fe40000010000 */
[----:B------:R-:W0:Y:S02]  /*9b90*/  SHFL.BFLY PT, R5, R0, 0x1, 0x1f ;  /* 0x0c201f0000057f89 */ /* 0x000e2400000e0000 */
[----:B0-----:R-:W-:Y:S01]  /*9ba0*/  FADD.FTZ R10, R0, R5 ;  /* 0x00000005000a7221 */ /* 0x001fe20000010000 */
[----:B------:R-:W-:Y:S01]  /*9bb0*/  IMAD.MOV.U32 R5, RZ, RZ, RZ ;  /* 0x000000ffff057224 */ /* 0x000fe200078e00ff */
[----:B------:R-:W-:-:S03]  /*9bc0*/  SEL R0, RZ, 0x1, P2 ;  /* 0x00000001ff007807 */ /* 0x000fc60001000000 */
[----:B------:R-:W-:Y:S02]  /*9bd0*/  FSETP.NE.FTZ.AND P0, PT, R10, RZ, PT ;  /* 0x000000ff0a00720b */ /* 0x000fe40003f15000 */
[----:B------:R-:W-:Y:S01]  /*9be0*/  LOP3.LUT R17, R17, R0, RZ, 0x3c, !PT ;  /* 0x0000000011117212 */ /* 0x000fe200078e3cff */
[----:B------:R-:W-:Y:S01]  /*9bf0*/  IMAD.MOV.U32 R0, RZ, RZ, -0x800000 ;  /* 0xff800000ff007424 */ /* 0x000fe200078e00ff */
[----:B------:R-:W-:Y:S02]  /*9c00*/  WARPGROUP.DEPBAR.LE gsb0, 0x0 ;  /* 0x00008000000079c5 */ /* 0x000fe40000010000 */
[----:B------:R-:W-:-:S07]  /*9c10*/  WARPGROUP.ARRIVE ;  /* 0x00000000000079c5 */ /* 0x000fce0000000000 */
[----:B------:R-:W-:Y:S01]  /*9c20*/  HGMMA.64x256x16.F32.BF16 R24, R204, gdesc[UR4].tnspB, R24, gsb0 ;  /* 0x43e00004cc187df0 */ /* 0x000fe20008001818 */
[----:B------:R-:W-:Y:S01]  /*9c30*/  R2UR UR6, R8 ;  /* 0x00000000080672ca */ /* 0x000fe200000e0000 */
[C---:B------:R-:W-:Y:S01]  /*9c40*/  VIADD R8, R6.reuse, 0x180 ;  /* 0x0000018006087836 */ /* 0x040fe20000000000 */
[----:B------:R-:W-:Y:S01]  /*9c50*/  R2UR UR7, R9 ;  /* 0x00000000090772ca */ /* 0x000fe200000e0000 */
[----:B------:R-:W-:Y:S02]  /*9c60*/  IMAD.MOV.U32 R9, RZ, RZ, 0x40000040 ;  /* 0x40000040ff097424 */ /* 0x000fe400078e00ff */
[----:B------:R-:W-:Y:S01]  /*9c70*/  VIADD R6, R6, 0x200 ;  /* 0x0000020006067836 */ /* 0x000fe20000000000 */
[----:B------:R-:W-:Y:S02]  /*9c80*/  WARPGROUP.DEPBAR.LE gsb0, 0x0 ;  /* 0x00008000000079c5 */ /* 0x000fe40000010000 */
[----:B------:R-:W-:-:S15]  /*9c90*/  WARPGROUP.ARRIVE ;  /* 0x00000000000079c5 */ /* 0x000fde0000000000 */
[----:B------:R-:W-:-:S04]  /*9ca0*/  NOP ;  /* 0x0000000000007918 */ /* 0x000fc80000000000 */
[----:B------:R-:W-:Y:S01]  /*9cb0*/  HGMMA.64x256x16.F32.BF16 R24, R200, gdesc[UR4].tnspB, R24, gsb0 ;  /* 0x43e00004c8187df0 */ /* 0x000fe20008001818 */
[----:B------:R-:W-:Y:S02]  /*9cc0*/  R2UR UR6, R8 ;  /* 0x00000000080672ca */ /* 0x000fe400000e0000 */
[----:B------:R-:W-:Y:S01]  /*9cd0*/  R2UR UR7, R9 ;  /* 0x00000000090772ca */ /* 0x000fe200000e0000 */
[----:B------:R-:W0:Y:S02]  /*9ce0*/  @P0 MUFU.LG2 R8, R10 ;  /* 0x0000000a00080308 */ /* 0x000e240000000c00 */
[----:B0-----:R-:W-:Y:S01]  /*9cf0*/  @P0 FMUL.FTZ R8, R8, 0.69314718246459960938 ;  /* 0x3f31721808080820 */ /* 0x001fe20000410000 */
[----:B------:R-:W-:Y:S02]  /*9d00*/  WARPGROUP.DEPBAR.LE gsb0, 0x0 ;  /* 0x00008000000079c5 */ /* 0x000fe40000010000 */
[----:B------:R-:W-:-:S15]  /*9d10*/  WARPGROUP.ARRIVE ;  /* 0x00000000000079c5 */ /* 0x000fde0000000000 */
[----:B------:R-:W-:-:S04]  /*9d20*/  NOP ;  /* 0x0000000000007918 */ /* 0x000fc80000000000 */
[----:B------:R-:W-:Y:S01]  /*9d30*/  HGMMA.64x256x16.F32.BF16 R24, R196, gdesc[UR4].tnspB, R24, gsb0 ;  /* 0x43e00004c4187df0 */ /* 0x000fe20008001818 */
[----:B------:R-:W-:Y:S01]  /*9d40*/  R2UR UR6, R6 ;  /* 0x00000000060672ca */ /* 0x000fe200000e0000 */
[----:B------:R-:W-:Y:S01]  /*9d50*/  IMAD.MOV.U32 R6, RZ, RZ, RZ ;  /* 0x000000ffff067224 */ /* 0x000fe200078e00ff */
[----:B------:R-:W-:Y:S02]  /*9d60*/  R2UR UR7, R7 ;  /* 0x00000000070772ca */ /* 0x000fe400000e0000 */
[----:B------:R-:W0:Y:S03]  /*9d70*/  SHFL.BFLY PT, R7, R2, 0x1, 0x1f ;  /* 0x0c201f0002077f89 */ /* 0x000e2600000e0000 */
[----:B------:R-:W-:Y:S01]  /*9d80*/  @P0 MUFU.RCP R6, R10 ;  /* 0x0000000a00060308 */ /* 0x000fe20000001000 */
[----:B0-----:R-:W-:Y:S01]  /*9d90*/  FADD.FTZ R12, R2, R7 ;  /* 0x00000007020c7221 */ /* 0x001fe20000010000 */
[----:B------:R-:W-:-:S02]  /*9da0*/  IMAD.U32 R7, RZ, RZ, UR5 ;  /* 0x00000005ff077e24 */ /* 0x000fc4000f8e00ff */
[----:B------:R-:W-:Y:S02]  /*9db0*/  IMAD.MOV.U32 R2, RZ, RZ, -0x800000 ;  /* 0xff800000ff027424 */ /* 0x000fe400078e00ff */
[----:B------:R-:W-:Y:S01]  /*9dc0*/  FSETP.NE.FTZ.AND P3, PT, R12, RZ, PT ;  /* 0x000000ff0c00720b */ /* 0x000fe20003f75000 */
[----:B------:R-:W-:-:S04]  /*9dd0*/  @P0 FMUL.FTZ R7, R7, 0.69314718246459960938 ;  /* 0x3f31721807070820 */ /* 0x000fc80000410000 */
[----:B------:R-:W-:Y:S01]  /*9de0*/  @P0 FFMA.FTZ R0, R7, R4, R8 ;  /* 0x0000000407000223 */ /* 0x000fe20000010008 */
[----:B------:R-:W-:-:S07]  /*9df0*/  PLOP3.LUT P0, PT, PT, PT, PT, 0x8, 0x0 ;  /* 0x000000000000781c */ /* 0x000fce0003f0e170 */
[----:B------:R-:W0:Y:S01]  /*9e00*/  @P3 MUFU.LG2 R9, R12 ;  /* 0x0000000c00093308 */ /* 0x000e220000000c00 */
[----:B------:R-:W-:-:S07]  /*9e10*/  @P3 FMUL.FTZ R13, R13, 0.69314718246459960938 ;  /* 0x3f3172180d0d3820 */ /* 0x000fce0000410000 */
[----:B------:R-:W1:Y:S01]  /*9e20*/  @P3 MUFU.RCP R5, R12 ;  /* 0x0000000c00053308 */ /* 0x000e620000001000 */
[----:B0-----:R-:W-:-:S04]  /*9e30*/  @P3 FMUL.FTZ R10, R9, 0.69314718246459960938 ;  /* 0x3f317218090a3820 */ /* 0x001fc80000410000 */
[----:B------:R-:W-:Y:S01]  /*9e40*/  @P3 FFMA.FTZ R2, R13, R3, R10 ;  /* 0x000000030d023223 */ /* 0x000fe2000001000a */
[----:B------:R-:W-:Y:S02]  /*9e50*/  WARPGROUP.DEPBAR.LE gsb0, 0x0 ;  /* 0x00008000000079c5 */ /* 0x000fe40000010000 */
[----:B------:R-:W-:-:S06]  /*9e60*/  WARPGROUP.ARRIVE ;  /* 0x00000000000079c5 */ /* 0x000fcc0000000000 */
[----:B------:R-:W-:Y:S03]  /*9e70*/  HGMMA.64x256x16.F32.BF16 R24, R192, gdesc[UR4].tnspB, R24, gsb0 ;  /* 0x43e00004c0187df0 */ /* 0x000fe60008001818 */
[----:B------:R-:W-:Y:S02]  /*9e80*/  WARPGROUP.DEPBAR.LE gsb0, 0x0 ;  /* 0x00008000000079c5 */ /* 0x000fe40000010000 */
[----:B------:R0:W-:Y:S01]  /*9e90*/  @!P1 SYNCS.ARRIVE.TRANS64.RED.A1T0 RZ, [R11+URZ], RZ ;  /* 0x000000ff0bff99a7 */ /* 0x0001e2000810043f */
[-C--:B-1----:R-:W-:Y:S01]  /*9ea0*/  FMUL.FTZ R3, R83, R5.reuse ;  /* 0x0000000553037220 */ /* 0x082fe20000410000 */
        /* <DEDUP_REMOVED lines=126> */
[----:B0-----:R-:W-:-:S07]  /*a690*/  FMUL.FTZ R151, R151, R5 ;  /* 0x0000000597977220 */ /* 0x001fce0000410000 */
.L_x_390:
[----:B------:R-:W0:Y:S01]  /*a6a0*/  S2R R5, SR_CgaCtaId ;  /* 0x0000000000057919 */ /* 0x000e220000008800 */
[----:B------:R-:W-:Y:S01]  /*a6b0*/  MOV R170, 0x400 ;  /* 0x0000040000aa7802 */ /* 0x000fe20000000f00 */
[----:B------:R-:W-:Y:S01]  /*a6c0*/  BSSY B0, `(.L_x_412) ;  /* 0x00002fa000007945 */ /* 0x000fe20003800000 */
[----:B------:R-:W-:Y:S02]  /*a6d0*/  BAR.SYNC.DEFER_BLOCKING 0x5, 0x180 ;  /* 0x0146000000007b1d */ /* 0x000fe40000010000 */
[----:B0-----:R-:W-:-:S05]  /*a6e0*/  LEA R170, R5, R170, 0x18 ;  /* 0x000000aa05aa7211 */ /* 0x001fca00078ec0ff */
[----:B------:R-:W0:Y:S02]  /*a6f0*/  LDS.128 R4, [R170+0x388d0] ;  /* 0x0388d000aa047984 */ /* 0x000e240000000c00 */
[----:B0-----:R-:W-:Y:S02]  /*a700*/  R2UR UR6, R5 ;  /* 0x00000000050672ca */ /* 0x001fe400000e0000 */
[----:B------:R-:W-:Y:S01]  /*a710*/  R2UR UR5, R6 ;  /* 0x00000000060572ca */ /* 0x000fe200000e0000 */
[----:B------:R-:W-:Y:S06]  /*a720*/  BAR.ARV 0x4, 0x180 ;  /* 0x0106000000007b1d */ /* 0x000fec0000002000 */
[----:B------:R-:W-:Y:S08]  /*a730*/  @P0 BRA `(.L_x_413) ;  /* 0x0000002000180947 */ /* 0x000ff00003800000 */
[----:B------:R-:W0:Y:S01]  /*a740*/  S2R R9, SR_SWINHI ;  /* 0x0000000000097919 */ /* 0x000e220000002f00 */
[----:B------:R-:W-:Y:S01]  /*a750*/  F2FP.BF16.F32.PACK_AB R24, R25, R24 ;  /* 0x000000181918723e */ /* 0x000fe200000010ff */
[----:B------:R-:W-:Y:S01]  /*a760*/  ULDC.64 UR8, c[0x0][0xc00] ;  /* 0x0003000000087ab9 */ /* 0x000fe20000000a00 */
[----:B------:R-:W-:Y:S01]  /*a770*/  F2FP.BF16.F32.PACK_AB R25, R10, R26 ;  /* 0x0000001a0a19723e */ /* 0x000fe200000010ff */
[----:B------:R-:W-:Y:S01]  /*a780*/  UISETP.NE.U32.AND UP0, UPT, UR8, URZ, UPT ;  /* 0x0000003f0800728c */ /* 0x000fe2000bf05070 */
[----:B------:R-:W-:Y:S01]  /*a790*/  F2FP.BF16.F32.PACK_AB R32, R33, R32 ;  /* 0x000000202120723e */ /* 0x000fe200000010ff */
[----:B------:R-:W-:Y:S01]  /*a7a0*/  ULDC.64 UR10, c[0x0][0x208] ;  /* 0x00008200000a7ab9 */ /* 0x000fe20000000a00 */
[----:B------:R-:W-:Y:S01]  /*a7b0*/  F2FP.BF16.F32.PACK_AB R26, R29, R28 ;  /* 0x0000001c1d1a723e */ /* 0x000fe200000010ff */
[----:B------:R-:W-:Y:S01]  /*a7c0*/  UISETP.NE.AND.EX UP0, UPT, UR9, URZ, UPT, UP0 ;  /* 0x0000003f0900728c */ /* 0x000fe2000bf05300 */
[----:B------:R-:W-:Y:S02]  /*a7d0*/  F2FP.BF16.F32.PACK_AB R27, R8, R27 ;  /* 0x0000001b081b723e */ /* 0x000fe400000010ff */
[----:B------:R-:W-:Y:S01]  /*a7e0*/  F2FP.BF16.F32.PACK_AB R33, R162, R34 ;  /* 0x00000022a221723e */ /* 0x000fe200000010ff */
[----:B------:R-:W-:Y:S01]  /*a7f0*/  ULDC.64 UR8, c[0x0][0xc00] ;  /* 0x0003000000087ab9 */ /* 0x000fe20000000a00 */
[----:B------:R-:W-:-:S02]  /*a800*/  F2FP.BF16.F32.PACK_AB R40, R41, R40 ;  /* 0x000000282928723e */ /* 0x000fc400000010ff */
[----:B------:R-:W-:Y:S02]  /*a810*/  F2FP.BF16.F32.PACK_AB R34, R37, R36 ;  /* 0x000000242522723e */ /* 0x000fe400000010ff */
[----:B------:R-:W-:Y:S02]  /*a820*/  F2FP.BF16.F32.PACK_AB R35, R161, R35 ;  /* 0x00000023a123723e */ /* 0x000fe400000010ff */
[----:B------:R-:W-:Y:S02]  /*a830*/  F2FP.BF16.F32.PACK_AB R41, R160, R42 ;  /* 0x0000002aa029723e */ /* 0x000fe400000010ff */
[----:B------:R-:W-:Y:S02]  /*a840*/  F2FP.BF16.F32.PACK_AB R48, R49, R48 ;  /* 0x000000303130723e */ /* 0x000fe400000010ff */
[----:B------:R-:W-:Y:S02]  /*a850*/  F2FP.BF16.F32.PACK_AB R42, R45, R44 ;  /* 0x0000002c2d2a723e */ /* 0x000fe400000010ff */
[----:B------:R-:W-:-:S02]  /*a860*/  F2FP.BF16.F32.PACK_AB R43, R159, R43 ;  /* 0x0000002b9f2b723e */ /* 0x000fc400000010ff */
[----:B------:R-:W-:Y:S02]  /*a870*/  F2FP.BF16.F32.PACK_AB R49, R158, R50 ;  /* 0x000000329e31723e */ /* 0x000fe400000010ff */
[----:B------:R-:W-:Y:S02]  /*a880*/  F2FP.BF16.F32.PACK_AB R56, R57, R56 ;  /* 0x000000383938723e */ /* 0x000fe400000010ff */
[----:B------:R-:W-:Y:S02]  /*a890*/  F2FP.BF16.F32.PACK_AB R50, R53, R52 ;  /* 0x000000343532723e */ /* 0x000fe400000010ff */
[----:B------:R-:W-:Y:S02]  /*a8a0*/  MOV R4, R170 ;  /* 0x000000aa00047202 */ /* 0x000fe40000000f00 */
[----:B0-----:R-:W-:Y:S02]  /*a8b0*/  MOV R5, R9 ;  /* 0x0000000900057202 */ /* 0x001fe40000000f00 */
[----:B------:R-:W-:-:S02]  /*a8c0*/  F2FP.BF16.F32.PACK_AB R51, R157, R51 ;  /* 0x000000339d33723e */ /* 0x000fc400000010ff */
[----:B------:R-:W-:Y:S01]  /*a8d0*/  F2FP.BF16.F32.PACK_AB R57, R156, R58 ;  /* 0x0000003a9c39723e */ /* 0x000fe200000010ff */
[----:B------:R-:W-:Y:S01]  /*a8e0*/  IMAD.WIDE R106, R225, 0x2, R4 ;  /* 0x00000002e16a7825 */ /* 0x000fe200078e0204 */
[----:B------:R-:W-:Y:S02]  /*a8f0*/  F2FP.BF16.F32.PACK_AB R64, R65, R64 ;  /* 0x000000404140723e */ /* 0x000fe400000010ff */
[----:B------:R-:W-:Y:S02]  /*a900*/  F2FP.BF16.F32.PACK_AB R58, R61, R60 ;  /* 0x0000003c3d3a723e */ /* 0x000fe400000010ff */
[C---:B------:R-:W-:Y:S02]  /*a910*/  IADD3 R173, P1, R106.reuse, 0x20, RZ ;  /* 0x000000206aad7810 */ /* 0x040fe40007f3e0ff */
[C---:B------:R-:W-:Y:S02]  /*a920*/  IADD3 R175, P0, R106.reuse, 0x40, RZ ;  /* 0x000000406aaf7810 */ /* 0x040fe40007f1e0ff */
[C---:B------:R-:W-:Y:S01]  /*a930*/  IADD3 R181, P6, R106.reuse, 0x4020, RZ ;  /* 0x000040206ab57810 */ /* 0x040fe20007fde0ff */
[--C-:B------:R-:W-:Y:S01]  /*a940*/  IMAD.X R13, RZ, RZ, R107.reuse, P1 ;  /* 0x000000ffff0d7224 */ /* 0x100fe200008e066b */
[C---:B------:R-:W-:Y:S01]  /*a950*/  IADD3 R177, P4, R106.reuse, 0x60, RZ ;  /* 0x000000606ab17810 */ /* 0x040fe20007f9e0ff */
[--C-:B------:R-:W-:Y:S01]  /*a960*/  IMAD.X R15, RZ, RZ, R107.reuse, P0 ;  /* 0x000000ffff0f7224 */ /* 0x100fe200000e066b */
[C---:B------:R-:W-:Y:S01]  /*a970*/  LOP3.LUT R9, R106.reuse, 0x380, RZ, 0xc0, !PT ;  /* 0x000003806a097812 */ /* 0x040fe200078ec0ff */
[--C-:B------:R-:W-:Y:S01]  /*a980*/  IMAD.X R39, RZ, RZ, R107.reuse, P6 ;  /* 0x000000ffff277224 */ /* 0x100fe200030e066b */
[C---:B------:R-:W-:Y:S01]  /*a990*/  IADD3 R179, P3, R106.reuse, 0x4000, RZ ;  /* 0x000040006ab37810 */ /* 0x040fe20007f7e0ff */
[----:B------:R-:W-:Y:S01]  /*a9a0*/  IMAD.X R21, RZ, RZ, R107, P4 ;  /* 0x000000ffff157224 */ /* 0x000fe200020e066b */
[----:B------:R-:W-:-:S02]  /*a9b0*/  IADD3 R183, P5, R106, 0x4040, RZ ;  /* 0x000040406ab77810 */ /* 0x000fc40007fbe0ff */
[C---:B------:R-:W-:Y:S01]  /*a9c0*/  IADD3 R185, P2, R106.reuse, 0x4060, RZ ;  /* 0x000040606ab97810 */ /* 0x040fe20007f5e0ff */
[--C-:B------:R-:W-:Y:S01]  /*a9d0*/  IMAD.X R31, RZ, RZ, R107.reuse, P3 ;  /* 0x000000ffff1f7224 */ /* 0x100fe200018e066b */
[C---:B------:R-:W-:Y:S01]  /*a9e0*/  IADD3 R187, P1, R106.reuse, 0x8000, RZ ;  /* 0x000080006abb7810 */ /* 0x040fe20007f3e0ff */
[--C-:B------:R-:W-:Y:S01]  /*a9f0*/  IMAD.X R47, RZ, RZ, R107.reuse, P5 ;  /* 0x000000ffff2f7224 */ /* 0x100fe200028e066b */
[----:B------:R-:W-:Y:S01]  /*aa00*/  LOP3.LUT R12, R173, 0x380, RZ, 0xc0, !PT ;  /* 0x00000380ad0c7812 */ /* 0x000fe200078ec0ff */
[--C-:B------:R-:W-:Y:S01]  /*aa10*/  IMAD.X R55, RZ, RZ, R107.reuse, P2 ;  /* 0x000000ffff377224 */ /* 0x100fe200010e066b */
[----:B------:R-:W-:Y:S01]  /*aa20*/  LOP3.LUT R14, R175, 0x380, RZ, 0xc0, !PT ;  /* 0x00000380af0e7812 */ /* 0x000fe200078ec0ff */
[----:B------:R-:W-:Y:S01]  /*aa30*/  IMAD.X R63, RZ, RZ, R107, P1 ;  /* 0x000000ffff3f7224 */ /* 0x000fe200008e066b */
[----:B------:R-:W-:Y:S02]  /*aa40*/  LOP3.LUT R20, R177, 0x380, RZ, 0xc0, !PT ;  /* 0x00000380b1147812 */ /* 0x000fe400078ec0ff */
[----:B------:R-:W-:-:S02]  /*aa50*/  IADD3 R195, P6, R106, 0xc000, RZ ;  /* 0x0000c0006ac37810 */ /* 0x000fc40007fde0ff */
[----:B------:R-:W-:Y:S02]  /*aa60*/  SHF.R.U64 R9, R9, 0x3, RZ ;  /* 0x0000000309097819 */ /* 0x000fe400000012ff */
[----:B------:R-:W-:Y:S01]  /*aa70*/  LOP3.LUT R30, R179, 0x380, RZ, 0xc0, !PT ;  /* 0x00000380b31e7812 */ /* 0x000fe200078ec0ff */
[--C-:B------:R-:W-:Y:S01]  /*aa80*/  IMAD.X R99, RZ, RZ, R107.reuse, P6 ;  /* 0x000000ffff637224 */ /* 0x100fe200030e066b */
[----:B------:R-:W-:Y:S02]  /*aa90*/  IADD3 R189, P0, R106, 0x8020, RZ ;  /* 0x000080206abd7810 */ /* 0x000fe40007f1e0ff */
[----:B------:R-:W-:Y:S02]  /*aaa0*/  SHF.R.U64 R12, R12, 0x3, RZ ;  /* 0x000000030c0c7819 */ /* 0x000fe400000012ff */
[----:B------:R-:W-:Y:S01]  /*aab0*/  LOP3.LUT R38, R181, 0x380, RZ, 0xc0, !PT ;  /* 0x00000380b5267812 */ /* 0x000fe200078ec0ff */
[----:B------:R-:W-:Y:S01]  /*aac0*/  IMAD.X R71, RZ, RZ, R107, P0 ;  /* 0x000000ffff477224 */ /* 0x000fe200000e066b */
[----:B------:R-:W-:-:S02]  /*aad0*/  IADD3 R191, P4, R106, 0x8040, RZ ;  /* 0x000080406abf7810 */ /* 0x000fc40007f9e0ff */
[----:B------:R-:W-:Y:S02]  /*aae0*/  SHF.R.U64 R14, R14, 0x3, RZ ;  /* 0x000000030e0e7819 */ /* 0x000fe400000012ff */
[----:B------:R-:W-:Y:S01]  /*aaf0*/  LOP3.LUT R46, R183, 0x380, RZ, 0xc0, !PT ;  /* 0x00000380b72e7812 */ /* 0x000fe200078ec0ff */
[--C-:B------:R-:W-:Y:S01]  /*ab00*/  IMAD.X R79, RZ, RZ, R107.reuse, P4 ;  /* 0x000000ffff4f7224 */ /* 0x100fe200020e066b */
[C---:B------:R-:W-:Y:S02]  /*ab10*/  IADD3 R193, P3, R106.reuse, 0x8060, RZ ;  /* 0x000080606ac17810 */ /* 0x040fe40007f7e0ff */
[C---:B------:R-:W-:Y:S02]  /*ab20*/  IADD3 R6, P5, R106.reuse, 0xc020, RZ ;  /* 0x0000c0206a067810 */ /* 0x040fe40007fbe0ff */
[C---:B------:R-:W-:Y:S01]  /*ab30*/  IADD3 R171, P2, R106.reuse, 0xc040, RZ ;  /* 0x0000c0406aab7810 */ /* 0x040fe20007f5e0ff */
[--C-:B------:R-:W-:Y:S01]  /*ab40*/  IMAD.X R95, RZ, RZ, R107.reuse, P3 ;  /* 0x000000ffff5f7224 */ /* 0x100fe200018e066b */
[----:B------:R-:W-:Y:S01]  /*ab50*/  IADD3 R172, P1, R106, 0xc060, RZ ;  /* 0x0000c0606aac7810 */ /* 0x000fe20007f3e0ff */
[----:B------:R-:W-:Y:S01]  /*ab60*/  IMAD.X R103, RZ, RZ, R107, P5 ;  /* 0x000000ffff677224 */ /* 0x000fe200028e066b */
[----:B------:R-:W-:-:S02]  /*ab70*/  SHF.R.U64 R20, R20, 0x3, RZ ;  /* 0x0000000314147819 */ /* 0x000fc400000012ff */
[----:B------:R-:W-:Y:S01]  /*ab80*/  LOP3.LUT R54, R185, 0x380, RZ, 0xc0, !PT ;  /* 0x00000380b9367812 */ /* 0x000fe200078ec0ff */
[--C-:B------:R-:W-:Y:S01]  /*ab90*/  IMAD.X R11, RZ, RZ, R107.reuse, P1 ;  /* 0x000000ffff0b7224 */ /* 0x100fe200008e066b */
[----:B------:R-:W-:Y:S01]  /*aba0*/  LOP3.LUT R106, R9, R106, RZ, 0x3c, !PT ;  /* 0x0000006a096a7212 */ /* 0x000fe200078e3cff */
[----:B------:R-:W-:Y:S01]  /*abb0*/  IMAD.X R9, RZ, RZ, R107, P2 ;  /* 0x000000ffff097224 */ /* 0x000fe200010e066b */
[----:B------:R-:W-:Y:S02]  /*abc0*/  SHF.R.U64 R30, R30, 0x3, RZ ;  /* 0x000000031e1e7819 */ /* 0x000fe400000012ff */
[----:B------:R-:W-:Y:S02]  /*abd0*/  LOP3.LUT R62, R187, 0x380, RZ, 0xc0, !PT ;  /* 0x00000380bb3e7812 */ /* 0x000fe400078ec0ff */
[----:B------:R-:W-:Y:S02]  /*abe0*/  LOP3.LUT R98, R195, 0x380, RZ, 0xc0, !PT ;  /* 0x00000380c3627812 */ /* 0x000fe400078ec0ff */
[----:B------:R-:W-:-:S02]  /*abf0*/  LOP3.LUT R12, R12, R173, RZ, 0x3c, !PT ;  /* 0x000000ad0c0c7212 */ /* 0x000fc400078e3cff */
[----:B------:R-:W-:Y:S02]  /*ac00*/  SHF.R.U64 R38, R38, 0x3, RZ ;  /* 0x0000000326267819 */ /* 0x000fe400000012ff */
[----:B------:R-:W-:Y:S02]  /*ac10*/  LOP3.LUT R70, R189, 0x380, RZ, 0xc0, !PT ;  /* 0x00000380bd467812 */ /* 0x000fe400078ec0ff */
[----:B------:R-:W-:Y:S02]  /*ac20*/  LOP3.LUT R14, R14, R175, RZ, 0x3c, !PT ;  /* 0x000000af0e0e7212 */ /* 0x000fe400078e3cff */
[----:B------:R-:W-:Y:S02]  /*ac30*/  SHF.R.U64 R46, R46, 0x3, RZ ;  /* 0x000000032e2e7819 */ /* 0x000fe400000012ff */
[----:B------:R-:W-:Y:S02]  /*ac40*/  LOP3.LUT R78, R191, 0x380, RZ, 0xc0, !PT ;  /* 0x00000380bf4e7812 */ /* 0x000fe400078ec0ff */
[----:B------:R-:W-:-:S02]  /*ac50*/  LOP3.LUT R20, R20, R177, RZ, 0x3c, !PT ;  /* 0x000000b114147212 */ /* 0x000fc400078e3cff */
[----:B------:R-:W-:Y:S02]  /*ac60*/  SHF.R.U64 R54, R54, 0x3, RZ ;  /* 0x0000000336367819 */ /* 0x000fe400000012ff */
[----:B------:R-:W-:Y:S02]  /*ac70*/  LOP3.LUT R94, R193, 0x380, RZ, 0xc0, !PT ;  /* 0x00000380c15e7812 */ /* 0x000fe400078ec0ff */
[----:B------:R-:W-:Y:S02]  /*ac80*/  LOP3.LUT R10, R6, 0x380, RZ, 0xc0, !PT ;  /* 0x00000380060a7812 */ /* 0x000fe400078ec0ff */
[----:B------:R-:W-:Y:S02]  /*ac90*/  LOP3.LUT R30, R30, R179, RZ, 0x3c, !PT ;  /* 0x000000b31e1e7212 */ /* 0x000fe400078e3cff */
[----:B------:R-:W-:Y:S02]  /*aca0*/  SHF.R.U64 R62, R62, 0x3, RZ ;  /* 0x000000033e3e7819 */ /* 0x000fe400000012ff */
[----:B------:R-:W-:-:S02]  /*acb0*/  SHF.R.U64 R98, R98, 0x3, RZ ;  /* 0x0000000362627819 */ /* 0x000fc400000012ff */
[----:B------:R-:W-:Y:S01]  /*acc0*/  MOV R106, R106 ;  /* 0x0000006a006a7202 */ /* 0x000fe20000000f00 */
[----:B------:R-:W-:Y:S01]  /*acd0*/  BAR.SYNC.DEFER_BLOCKING 0x1, 0x100 ;  /* 0x0044000000007b1d */ /* 0x000fe20000010000 */
[----:B------:R-:W-:Y:S02]  /*ace0*/  LOP3.LUT R102, R171, 0x380, RZ, 0xc0, !PT ;  /* 0x00000380ab667812 */ /* 0x000fe400078ec0ff */
[----:B------:R-:W-:Y:S02]  /*acf0*/  LOP3.LUT R38, R38, R181, RZ, 0x3c, !PT ;  /* 0x000000b526267212 */ /* 0x000fe400078e3cff */
[----:B------:R-:W-:Y:S02]  /*ad00*/  SHF.R.U64 R70, R70, 0x3, RZ ;  /* 0x0000000346467819 */ /* 0x000fe400000012ff */
[----:B------:R-:W-:Y:S02]  /*ad10*/  LOP3.LUT R107, R172, 0x380, RZ, 0xc0, !PT ;  /* 0x00000380ac6b7812 */ /* 0x000fe400078ec0ff */
[----:B------:R-:W-:-:S02]  /*ad20*/  MOV R13, R12 ;  /* 0x0000000c000d7202 */ /* 0x000fc40000000f00 */
[----:B------:R-:W-:Y:S02]  /*ad30*/  LOP3.LUT R46, R46, R183, RZ, 0x3c, !PT ;  /* 0x000000b72e2e7212 */ /* 0x000fe400078e3cff */
[----:B------:R-:W-:Y:S02]  /*ad40*/  SHF.R.U64 R78, R78, 0x3, RZ ;  /* 0x000000034e4e7819 */ /* 0x000fe400000012ff */
[----:B------:R-:W-:Y:S02]  /*ad50*/  MOV R14, R14 ;  /* 0x0000000e000e7202 */ /* 0x000fe40000000f00 */
[----:B------:R-:W-:Y:S02]  /*ad60*/  LOP3.LUT R54, R54, R185, RZ, 0x3c, !PT ;  /* 0x000000b936367212 */ /* 0x000fe400078e3cff */
[----:B------:R-:W-:Y:S02]  /*ad70*/  SHF.R.U64 R94, R94, 0x3, RZ ;  /* 0x000000035e5e7819 */ /* 0x000fe400000012ff */
[----:B------:R-:W-:-:S02]  /*ad80*/  SHF.R.U64 R29, R10, 0x3, RZ ;  /* 0x000000030a1d7819 */ /* 0x000fc400000012ff */
[----:B------:R-:W-:Y:S01]  /*ad90*/  MOV R20, R20 ;  /* 0x0000001400147202 */ /* 0x000fe20000000f00 */
[----:B------:R-:W-:Y:S01]  /*ada0*/  STSM.16.M88.4 [R106], R24 ;  /* 0x000000186a007844 */ /* 0x000fe20000000200 */
[----:B------:R-:W-:Y:S02]  /*adb0*/  LOP3.LUT R62, R62, R187, RZ, 0x3c, !PT ;  /* 0x000000bb3e3e7212 */ /* 0x000fe400078e3cff */
[----:B------:R-:W-:Y:S01]  /*adc0*/  LOP3.LUT R98, R98, R195, RZ, 0x3c, !PT ;  /* 0x000000c362627212 */ /* 0x000fe200078e3cff */
[----:B------:R-:W-:Y:S01]  /*add0*/  STSM.16.M88.4 [R13], R32 ;  /* 0x000000200d007844 */ /* 0x000fe20000000200 */
[----:B------:R-:W-:Y:S02]  /*ade0*/  SHF.R.U64 R10, R102, 0x3, RZ ;  /* 0x00000003660a7819 */ /* 0x000fe400000012ff */
[----:B------:R-:W-:Y:S01]  /*adf0*/  MOV R30, R30 ;  /* 0x0000001e001e7202 */ /* 0x000fe20000000f00 */
[----:B------:R-:W-:Y:S01]  /*ae00*/  STSM.16.M88.4 [R14], R40 ;  /* 0x000000280e007844 */ /* 0x000fe20000000200 */
[----:B------:R-:W-:-:S02]  /*ae10*/  F2FP.BF16.F32.PACK_AB R59, R155, R59 ;  /* 0x0000003b9b3b723e */ /* 0x000fc400000010ff */
[----:B------:R-:W-:Y:S01]  /*ae20*/  F2FP.BF16.F32.PACK_AB R65, R154, R66 ;  /* 0x000000429a41723e */ /* 0x000fe200000010ff */
[----:B------:R-:W-:Y:S01]  /*ae30*/  STSM.16.M88.4 [R20], R48 ;  /* 0x0000003014007844 */ /* 0x000fe20000000200 */
[----:B------:R-:W-:Y:S02]  /*ae40*/  F2FP.BF16.F32.PACK_AB R72, R73, R72 ;  /* 0x000000484948723e */ /* 0x000fe400000010ff */
[----:B------:R-:W-:Y:S01]  /*ae50*/  LOP3.LUT R70, R70, R189, RZ, 0x3c, !PT ;  /* 0x000000bd46467212 */ /* 0x000fe200078e3cff */
[----:B------:R-:W-:Y:S01]  /*ae60*/  STSM.16.M88.4 [R30], R56 ;  /* 0x000000381e007844 */ /* 0x000fe20000000200 */
[----:B------:R-:W-:Y:S02]  /*ae70*/  SHF.R.U64 R107, R107, 0x3, RZ ;  /* 0x000000036b6b7819 */ /* 0x000fe400000012ff */
[----:B------:R-:W-:Y:S02]  /*ae80*/  MOV R38, R38 ;  /* 0x0000002600267202 */ /* 0x000fe40000000f00 */
[----:B------:R-:W-:-:S02]  /*ae90*/  F2FP.BF16.F32.PACK_AB R66, R69, R68 ;  /* 0x000000444542723e */ /* 0x000fc400000010ff */
[----:B------:R-:W-:Y:S02]  /*aea0*/  F2FP.BF16.F32.PACK_AB R67, R153, R67 ;  /* 0x000000439943723e */ /* 0x000fe400000010ff */
[----:B------:R-:W-:Y:S02]  /*aeb0*/  F2FP.BF16.F32.PACK_AB R73, R152, R74 ;  /* 0x0000004a9849723e */ /* 0x000fe400000010ff */
[----:B------:R-:W-:Y:S01]  /*aec0*/  F2FP.BF16.F32.PACK_AB R80, R81, R80 ;  /* 0x000000505150723e */ /* 0x000fe200000010ff */
[----:B------:R-:W-:Y:S01]  /*aed0*/  STSM.16.M88.4 [R38], R64 ;  /* 0x0000004026007844 */ /* 0x000fe20000000200 */
[----:B------:R-:W-:Y:S02]  /*aee0*/  LOP3.LUT R78, R78, R191, RZ, 0x3c, !PT ;  /* 0x000000bf4e4e7212 */ /* 0x000fe400078e3cff */
[----:B------:R-:W-:Y:S02]  /*aef0*/  MOV R46, R46 ;  /* 0x0000002e002e7202 */ /* 0x000fe40000000f00 */
[----:B------:R-:W-:-:S02]  /*af00*/  F2FP.BF16.F32.PACK_AB R74, R77, R76 ;  /* 0x0000004c4d4a723e */ /* 0x000fc400000010ff */
[----:B------:R-:W-:Y:S02]  /*af10*/  F2FP.BF16.F32.PACK_AB R75, R19, R75 ;  /* 0x0000004b134b723e */ /* 0x000fe400000010ff */
[----:B------:R-:W-:Y:S02]  /*af20*/  F2FP.BF16.F32.PACK_AB R81, R3, R82 ;  /* 0x000000520351723e */ /* 0x000fe400000010ff */
[----:B------:R-:W-:Y:S01]  /*af30*/  LOP3.LUT R94, R94, R193, RZ, 0x3c, !PT ;  /* 0x000000c15e5e7212 */ /* 0x000fe200078e3cff */
[----:B------:R-:W-:Y:S01]  /*af40*/  STSM.16.M88.4 [R46], R72 ;  /* 0x000000482e007844 */ /* 0x000fe20000000200 */
[----:B------:R-:W-:Y:S02]  /*af50*/  MOV R54, R54 ;  /* 0x0000003600367202 */ /* 0x000fe40000000f00 */
[----:B------:R-:W-:Y:S02]  /*af60*/  F2FP.BF16.F32.PACK_AB R82, R85, R84 ;  /* 0x000000545552723e */ /* 0x000fe400000010ff */
[----:B------:R-:W-:-:S02]  /*af70*/  F2FP.BF16.F32.PACK_AB R83, R83, R86 ;  /* 0x000000565353723e */ /* 0x000fc400000010ff */
[----:B------:R-:W-:Y:S02]  /*af80*/  LOP3.LUT R8, R10, R171, RZ, 0x3c, !PT ;  /* 0x000000ab0a087212 */ /* 0x000fe400078e3cff */
[----:B------:R-:W-:Y:S01]  /*af90*/  MOV R62, R62 ;  /* 0x0000003e003e7202 */ /* 0x000fe20000000f00 */
[----:B------:R0:W-:Y:S01]  /*afa0*/  STSM.16.M88.4 [R54], R80 ;  /* 0x0000005036007844 */ /* 0x0001e20000000200 */
[----:B------:R-:W-:Y:S02]  /*afb0*/  MOV R12, R98 ;  /* 0x00000062000c7202 */ /* 0x000fe40000000f00 */
[----:B------:R-:W-:Y:S02]  /*afc0*/  F2FP.BF16.F32.PACK_AB R84, R89, R88 ;  /* 0x000000585954723e */ /* 0x000fe400000010ff */
[----:B------:R-:W-:Y:S02]  /*afd0*/  F2FP.BF16.F32.PACK_AB R85, R91, R90 ;  /* 0x0000005a5b55723e */ /* 0x000fe400000010ff */
[----:B------:R-:W-:-:S02]  /*afe0*/  F2FP.BF16.F32.PACK_AB R86, R93, R92 ;  /* 0x0000005c5d56723e */ /* 0x000fc400000010ff */
[----:B------:R-:W-:Y:S02]  /*aff0*/  F2FP.BF16.F32.PACK_AB R87, R163, R87 ;  /* 0x00000057a357723e */ /* 0x000fe400000010ff */
[----:B------:R-:W-:Y:S02]  /*b000*/  F2FP.BF16.F32.PACK_AB R96, R97, R96 ;  /* 0x000000606160723e */ /* 0x000fe400000010ff */
[----:B------:R-:W-:Y:S01]  /*b010*/  LOP3.LUT R102, R29, R6, RZ, 0x3c, !PT ;  /* 0x000000061d667212 */ /* 0x000fe200078e3cff */
[----:B------:R1:W-:Y:S01]  /*b020*/  STSM.16.M88.4 [R62], R84 ;  /* 0x000000543e007844 */ /* 0x0003e20000000200 */
[----:B------:R-:W-:Y:S01]  /*b030*/  LOP3.LUT R10, R107, R172, RZ, 0x3c, !PT ;  /* 0x000000ac6b0a7212 */ /* 0x000fe200078e3cff */
[----:B0-----:R-:W0:Y:S01]  /*b040*/  LDC R80, c[0x0][0xbe8] ;  /* 0x0002fa00ff507b82 */ /* 0x001e220000000800 */
[----:B------:R-:W-:Y:S02]  /*b050*/  MOV R70, R70 ;  /* 0x0000004600467202 */ /* 0x000fe40000000f00 */
[----:B------:R-:W-:-:S02]  /*b060*/  F2FP.BF16.F32.PACK_AB R97, R165, R164 ;  /* 0x000000a4a561723e */ /* 0x000fc400000010ff */
[----:B------:R-:W-:Y:S02]  /*b070*/  F2FP.BF16.F32.PACK_AB R98, R101, R100 ;  /* 0x000000646562723e */ /* 0x000fe400000010ff */
[----:B------:R-:W-:Y:S02]  /*b080*/  F2FP.BF16.F32.PACK_AB R99, R167, R166 ;  /* 0x000000a6a763723e */ /* 0x000fe400000010ff */
[----:B------:R-:W-:Y:S02]  /*b090*/  F2FP.BF16.F32.PACK_AB R104, R105, R104 ;  /* 0x000000686968723e */ /* 0x000fe400000010ff */
[----:B------:R-:W-:Y:S01]  /*b0a0*/  F2FP.BF16.F32.PACK_AB R112, R113, R112 ;  /* 0x000000707170723e */ /* 0x000fe200000010ff */
[----:B------:R1:W-:Y:S01]  /*b0b0*/  STSM.16.M88.4 [R70], R96 ;  /* 0x0000006046007844 */ /* 0x0003e20000000200 */
        /* <DEDUP_REMOVED lines=11> */
[----:B------:R-:W-:Y:S01]  /*b170*/  F2FP.BF16.F32.PACK_AB R128, R129, R128 ;  /* 0x000000808180723e */ /* 0x000fe200000010ff */
[----:B------:R1:W-:Y:S01]  /*b180*/  STSM.16.M88.4 [R94], R112 ;  /* 0x000000705e007844 */ /* 0x0003e20000000200 */
[----:B------:R-:W-:Y:S02]  /*b190*/  F2FP.BF16.F32.PACK_AB R122, R125, R124 ;  /* 0x0000007c7d7a723e */ /* 0x000fe400000010ff */
[----:B------:R-:W-:Y:S02]  /*b1a0*/  F2FP.BF16.F32.PACK_AB R123, R127, R126 ;  /* 0x0000007e7f7b723e */ /* 0x000fe400000010ff */
[----:B------:R-:W-:-:S02]  /*b1b0*/  F2FP.BF16.F32.PACK_AB R129, R131, R130 ;  /* 0x000000828381723e */ /* 0x000fc400000010ff */
[----:B------:R-:W-:Y:S01]  /*b1c0*/  F2FP.BF16.F32.PACK_AB R136, R137, R136 ;  /* 0x000000888988723e */ /* 0x000fe200000010ff */
[----:B------:R1:W-:Y:S01]  /*b1d0*/  STSM.16.M88.4 [R12], R120 ;  /* 0x000000780c007844 */ /* 0x0003e20000000200 */
[----:B------:R-:W-:Y:S02]  /*b1e0*/  MOV R102, R102 ;  /* 0x0000006600667202 */ /* 0x000fe40000000f00 */
[----:B------:R-:W-:Y:S02]  /*b1f0*/  F2FP.BF16.F32.PACK_AB R130, R133, R132 ;  /* 0x000000848582723e */ /* 0x000fe400000010ff */
[----:B------:R-:W-:Y:S02]  /*b200*/  F2FP.BF16.F32.PACK_AB R131, R135, R134 ;  /* 0x000000868783723e */ /* 0x000fe400000010ff */
[----:B------:R-:W-:Y:S02]  /*b210*/  F2FP.BF16.F32.PACK_AB R137, R139, R138 ;  /* 0x0000008a8b89723e */ /* 0x000fe400000010ff */
[----:B------:R-:W-:Y:S01]  /*b220*/  F2FP.BF16.F32.PACK_AB R144, R145, R144 ;  /* 0x000000909190723e */ /* 0x000fe200000010ff */
[----:B------:R1:W-:Y:S01]  /*b230*/  STSM.16.M88.4 [R102], R128 ;  /* 0x0000008066007844 */ /* 0x0003e20000000200 */
[----:B------:R-:W-:-:S02]  /*b240*/  MOV R6, R8 ;  /* 0x0000000800067202 */ /* 0x000fc40000000f00 */
[----:B------:R-:W-:Y:S02]  /*b250*/  F2FP.BF16.F32.PACK_AB R138, R141, R140 ;  /* 0x0000008c8d8a723e */ /* 0x000fe400000010ff */
[----:B------:R-:W-:Y:S02]  /*b260*/  F2FP.BF16.F32.PACK_AB R139, R143, R142 ;  /* 0x0000008e8f8b723e */ /* 0x000fe400000010ff */
[----:B------:R-:W-:Y:S02]  /*b270*/  F2FP.BF16.F32.PACK_AB R145, R147, R146 ;  /* 0x000000929391723e */ /* 0x000fe400000010ff */
[----:B------:R-:W-:Y:S01]  /*b280*/  MOV R10, R10 ;  /* 0x0000000a000a7202 */ /* 0x000fe20000000f00 */
[----:B------:R1:W-:Y:S01]  /*b290*/  STSM.16.M88.4 [R6], R136 ;  /* 0x0000008806007844 */ /* 0x0003e20000000200 */
[----:B------:R-:W-:Y:S02]  /*b2a0*/  F2FP.BF16.F32.PACK_AB R146, R149, R148 ;  /* 0x000000949592723e */ /* 0x000fe400000010ff */
[----:B------:R-:W-:-:S02]  /*b2b0*/  F2FP.BF16.F32.PACK_AB R147, R151, R150 ;  /* 0x000000969793723e */ /* 0x000fc400000010ff */
[----:B------:R-:W-:Y:S02]  /*b2c0*/  R2UR UR4, R216 ;  /* 0x00000000d80472ca */ /* 0x000fe400000e0000 */
[----:B------:R-:W-:Y:S01]  /*b2d0*/  PLOP3.LUT P0, PT, PT, PT, UP0, 0x80, 0x0 ;  /* 0x000000000000781c */ /* 0x000fe20003f0f008 */
[----:B------:R1:W-:Y:S01]  /*b2e0*/  STSM.16.M88.4 [R10], R144 ;  /* 0x000000900a007844 */ /* 0x0003e20000000200 */
[----:B------:R-:W-:Y:S02]  /*b2f0*/  R2UR UR7, R218 ;  /* 0x00000000da0772ca */ /* 0x000fe400000e0000 */
[----:B------:R-:W-:-:S07]  /*b300*/  R2UR UR12, R215 ;  /* 0x00000000d70c72ca */ /* 0x000fce00000e0000 */
[----:B------:R-:W-:-:S06]  /*b310*/  UIMAD.WIDE UR8, UR4, 0x4, UR8 ;  /* 0x00000004040878a5 */ /* 0x000fcc000f8e0208 */
[----:B------:R-:W-:Y:S02]  /*b320*/  IMAD.U32 R8, RZ, RZ, UR8 ;  /* 0x00000008ff087e24 */ /* 0x000fe4000f8e00ff */
[----:B------:R-:W-:Y:S01]  /*b330*/  IMAD.U32 R9, RZ, RZ, UR9 ;  /* 0x00000009ff097e24 */ /* 0x000fe2000f8e00ff */
[----:B------:R-:W-:Y:S01]  /*b340*/  BAR.SYNC.DEFER_BLOCKING 0x1, 0x100 ;  /* 0x0044000000007b1d */ /* 0x000fe20000010000 */
[----:B0-----:R-:W-:-:S05]  /*b350*/  ISETP.NE.AND P1, PT, R80, 0x1, PT ;  /* 0x000000015000780c */ /* 0x001fca0003f25270 */
[----:B------:R-:W-:Y:S01]  /*b360*/  ULDC.64 UR8, c[0x0][0xc08] ;  /* 0x0003020000087ab9 */ /* 0x000fe20000000a00 */
[----:B------:R-:W2:Y:S01]  /*b370*/  @P0 LDG.E R3, desc[UR10][R8.64] ;  /* 0x0000000a08030981 */ /* 0x000ea2000c1e1900 */
[----:B------:R-:W-:-:S06]  /*b380*/  UISETP.NE.U32.AND UP1, UPT, UR8, URZ, UPT ;  /* 0x0000003f0800728c */ /* 0x000fcc000bf25070 */
[----:B------:R-:W0:Y:S01]  /*b390*/  @P1 LDC R11, c[0x0][0xbec] ;  /* 0x0002fb00ff0b1b82 */ /* 0x000e220000000800 */
[----:B------:R-:W-:Y:S01]  /*b3a0*/  IMAD.U32 R15, RZ, RZ, UR12 ;  /* 0x0000000cff0f7e24 */ /* 0x000fe2000f8e00ff */
[----:B------:R-:W-:-:S06]  /*b3b0*/  UISETP.NE.AND.EX UP1, UPT, UR9, URZ, UPT, UP1 ;  /* 0x0000003f0900728c */ /* 0x000fcc000bf25310 */
[----:B------:R-:W3:Y:S01]  /*b3c0*/  @P1 LDC R13, c[0x0][0xbf0] ;  /* 0x0002fc00ff0d1b82 */ /* 0x000ee20000000800 */
[----:B------:R-:W-:-:S04]  /*b3d0*/  PLOP3.LUT P2, PT, PT, PT, UP1, 0x80, 0x0 ;  /* 0x000000000000781c */ /* 0x000fc80003f4f018 */
[----:B------:R-:W-:-:S04]  /*b3e0*/  @UP1 ULEA UR8, UP2, UR4, UR8, 0x2 ;  /* 0x0000000804081291 */ /* 0x000fc8000f84103f */
[----:B------:R-:W-:Y:S02]  /*b3f0*/  @UP1 ULEA.HI.X UR9, UR4, UR9, UR7, 0x2, UP2 ;  /* 0x0000000904091291 */ /* 0x000fe400090f1407 */
[----:B------:R-:W-:Y:S01]  /*b400*/  IMAD.U32 R20, RZ, RZ, UR8 ;  /* 0x00000008ff147e24 */ /* 0x000fe2000f8e00ff */
[----:B------:R-:W-:Y:S01]  /*b410*/  ULDC UR7, c[0x0][0xa88] ;  /* 0x0002a20000077ab9 */ /* 0x000fe20000000800 */
[----:B------:R-:W-:Y:S02]  /*b420*/  UMOV UR4, URZ ;  /* 0x0000003f00047c82 */ /* 0x000fe40008000000 */
[----:B------:R-:W-:Y:S01]  /*b430*/  IMAD.U32 R21, RZ, RZ, UR9 ;  /* 0x00000009ff157e24 */ /* 0x000fe2000f8e00ff */
[----:B--2---:R-:W-:Y:S01]  /*b440*/  @P0 R2UR UR4, R3 ;  /* 0x00000000030402ca */ /* 0x004fe200000e0000 */
[----:B------:R-:W-:-:S06]  /*b450*/  IMAD.U32 R3, RZ, RZ, UR7 ;  /* 0x00000007ff037e24 */ /* 0x000fcc000f8e00ff */
[----:B------:R1:W5:Y:S01]  /*b460*/  @P2 LDG.E R3, desc[UR10][R20.64] ;  /* 0x0000000a14032981 */ /* 0x000362000c1e1900 */
[----:B0--3--:R-:W-:Y:S07]  /*b470*/  @P2 BRA `(.L_x_414) ;  /* 0x0000000000142947 */ /* 0x009fee0003800000 */
[----:B------:R-:W-:Y:S05]  /*b480*/  @!P0 BRA `(.L_x_414) ;  /* 0x0000000000108947 */ /* 0x000fea0003800000 */
[----:B------:R-:W-:Y:S02]  /*b490*/  ULDC.64 UR8, c[0x0][0x208] ;  /* 0x0000820000087ab9 */ /* 0x000fe40000000a00 */
[----:B-1----:R-:W2:Y:S04]  /*b4a0*/  LDG.E R6, desc[UR8][R8.64] ;  /* 0x0000000808067981 */ /* 0x002ea8000c1e1900 */
[----:B-----5:R-:W2:Y:S02]  /*b4b0*/  LDG.E R3, desc[UR8][R8.64+0x4] ;  /* 0x0000040808037981 */ /* 0x020ea4000c1e1900 */
[----:B--2---:R-:W-:-:S07]  /*b4c0*/  IMAD.IADD R3, R3, 0x1, -R6 ;  /* 0x0000000103037824 */ /* 0x004fce00078e0a06 */
.L_x_414:
[----:B------:R-:W-:Y:S01]  /*b4d0*/  R2UR UR18, R214 ;  /* 0x00000000d61272ca */ /* 0x000fe200000e0000 */
[----:B------:R-:W-:Y:S01]  /*b4e0*/  ULDC.64 UR12, c[0x0][0xb90] ;  /* 0x0002e400000c7ab9 */ /* 0x000fe20000000a00 */
[----:B------:R-:W-:Y:S01]  /*b4f0*/  R2UR UR16, R218 ;  /* 0x00000000da1072ca */ /* 0x000fe200000e0000 */
[----:B------:R-:W-:Y:S01]  /*b500*/  USHF.R.S32.HI UR11, URZ, 0x1f, UR4 ;  /* 0x0000001f3f0b7899 */ /* 0x000fe20008011404 */
[----:B------:R-:W-:Y:S01]  /*b510*/  R2UR UR15, R216 ;  /* 0x00000000d80f72ca */ /* 0x000fe200000e0000 */
[----:B-1----:R-:W-:Y:S01]  /*b520*/  IMAD R10, R15, 0x80, R224 ;  /* 0x000000800f0a7824 */ /* 0x002fe200078e02e0 */
[----:B------:R-:W-:Y:S01]  /*b530*/  UMOV UR10, UR4 ;  /* 0x00000004000a7c82 */ /* 0x000fe20008000000 */
[----:B------:R-:W-:Y:S01]  /*b540*/  IMAD R9, R217, 0x40, R18 ;  /* 0x00000040d9097824 */ /* 0x000fe200078e0212 */
[----:B------:R-:W-:Y:S01]  /*b550*/  R2UR UR17, R215 ;  /* 0x00000000d71172ca */ /* 0x000fe200000e0000 */
[----:B------:R-:W-:Y:S01]  /*b560*/  @P1 IMAD.HI.U32 R6, R10, R11, RZ ;  /* 0x0000000b0a061227 */ /* 0x000fe200078e00ff */
[----:B------:R-:W0:Y:S01]  /*b570*/  @P1 LDC R19, c[0x0][0xbf0] ;  /* 0x0002fc00ff131b82 */ /* 0x000e220000000800 */
[----:B------:R-:W-:-:S02]  /*b580*/  ULDC.64 UR20, c[0x0][0x208] ;  /* 0x0000820000147ab9 */ /* 0x000fc40000000a00 */
[----:B------:R-:W-:Y:S01]  /*b590*/  USHF.R.S32.HI UR14, URZ, 0x1f, UR18 ;  /* 0x0000001f3f0e7899 */ /* 0x000fe20008011412 */
[----:B------:R-:W-:Y:S01]  /*b5a0*/  IMAD.MOV.U32 R8, RZ, RZ, R10 ;  /* 0x000000ffff087224 */ /* 0x000fe200078e000a */
[----:B------:R-:W-:Y:S01]  /*b5b0*/  UIMAD.WIDE.U32 UR8, UR18, UR12, UR10 ;  /* 0x0000000c120872a5 */ /* 0x000fe2000f8e000a */
[----:B------:R-:W-:Y:S01]  /*b5c0*/  @P1 SHF.R.U32.HI R8, RZ, R13, R6 ;  /* 0x0000000dff081219 */ /* 0x000fe20000011606 */
[----:B------:R-:W-:Y:S01]  /*b5d0*/  UIMAD UR7, UR14, UR12, URZ ;  /* 0x0000000c0e0772a4 */ /* 0x000fe2000f8e023f */
[----:B------:R-:W-:Y:S01]  /*b5e0*/  IMAD.WIDE R4, R9, 0x2, R4 ;  /* 0x0000000209047825 */ /* 0x000fe200078e0204 */
[----:B------:R-:W-:Y:S01]  /*b5f0*/  USEL UR16, UR16, URZ, !UP0 ;  /* 0x0000003f10107287 */ /* 0x000fe2000c000000 */
[--C-:B------:R-:W-:Y:S01]  /*b600*/  SHF.R.S32.HI R6, RZ, 0x1f, R8.reuse ;  /* 0x0000001fff067819 */ /* 0x100fe20000011408 */
[----:B------:R-:W-:Y:S01]  /*b610*/  UIMAD UR7, UR18, UR13, UR7 ;  /* 0x0000000d120772a4 */ /* 0x000fe2000f8e0207 */
[----:B------:R-:W-:Y:S01]  /*b620*/  IMAD.MOV R11, RZ, RZ, -R8 ;  /* 0x000000ffff0b7224 */ /* 0x000fe200078e0a08 */
[----:B------:R-:W-:Y:S01]  /*b630*/  USEL UR15, UR15, URZ, !UP0 ;  /* 0x0000003f0f0f7287 */ /* 0x000fe2000c000000 */
[----:B------:R-:W-:Y:S01]  /*b640*/  IADD3 R33, P3, R4, 0x4000, RZ ;  /* 0x0000400004217810 */ /* 0x000fe20007f7e0ff */
[----:B------:R-:W-:Y:S01]  /*b650*/  ULDC.64 UR12, c[0x0][0xb98] ;  /* 0x0002e600000c7ab9 */ /* 0x000fe20000000a00 */
[----:B------:R-:W-:Y:S01]  /*b660*/  UIADD3 UR9, UR9, UR7, URZ ;  /* 0x0000000709097290 */ /* 0x000fe2000fffe03f */
[----:B------:R-:W-:Y:S01]  /*b670*/  IMAD R11, R80, R11, R10 ;  /* 0x0000000b500b7224 */ /* 0x000fe200078e020a */
[----:B------:R-:W-:Y:S01]  /*b680*/  UIMAD UR7, UR16, UR12, URZ ;  /* 0x0000000c100772a4 */ /* 0x000fe2000f8e023f */
[----:B------:R-:W-:Y:S01]  /*b690*/  IADD3 R13, P5, R4, 0x1000, RZ ;  /* 0x00001000040d7810 */ /* 0x000fe20007fbe0ff */
[----:B------:R-:W-:Y:S01]  /*b6a0*/  UIMAD.WIDE.U32 UR8, UR15, UR12, UR8 ;  /* 0x0000000c0f0872a5 */ /* 0x000fe2000f8e0008 */
[----:B------:R-:W-:Y:S01]  /*b6b0*/  LOP3.LUT R32, R33, 0x380, RZ, 0xc0, !PT ;  /* 0x0000038021207812 */ /* 0x000fe200078ec0ff */
[----:B------:R-:W-:Y:S01]  /*b6c0*/  UIMAD UR7, UR15, UR13, UR7 ;  /* 0x0000000d0f0772a4 */ /* 0x000fe2000f8e0207 */
[----:B------:R-:W-:Y:S01]  /*b6d0*/  LOP3.LUT R12, R13, 0x380, RZ, 0xc0, !PT ;  /* 0x000003800d0c7812 */ /* 0x000fe200078ec0ff */
[----:B-----5:R-:W-:Y:S01]  /*b6e0*/  IMAD R83, R3, R80, RZ ;  /* 0x0000005003537224 */ /* 0x020fe200078e02ff */
[----:B------:R-:W-:Y:S01]  /*b6f0*/  SHF.R.U64 R32, R32, 0x3, RZ ;  /* 0x0000000320207819 */ /* 0x000fe200000012ff */
[----:B------:R-:W-:Y:S01]  /*b700*/  ULDC.64 UR12, c[0x0][0xaa0] ;  /* 0x0002a800000c7ab9 */ /* 0x000fe20000000a00 */
[----:B------:R-:W-:Y:S01]  /*b710*/  IADD3 R8, P0, R8, UR8, RZ ;  /* 0x0000000808087c10 */ /* 0x000fe2000ff1e0ff */
[----:B------:R-:W-:Y:S01]  /*b720*/  IMAD.U32 R9, RZ, RZ, UR7 ;  /* 0x00000007ff097e24 */ /* 0x000fe2000f8e00ff */
[----:B------:R-:W-:-:S02]  /*b730*/  SHF.R.U64 R12, R12, 0x3, RZ ;  /* 0x000000030c0c7819 */ /* 0x000fc400000012ff */
[----:B------:R-:W-:Y:S01]  /*b740*/  LOP3.LUT R32, R32, R33, RZ, 0x3c, !PT ;  /* 0x0000002120207212 */ /* 0x000fe200078e3cff */
[----:B------:R-:W-:Y:S01]  /*b750*/  IMAD.X R33, RZ, RZ, R5, P3 ;  /* 0x000000ffff217224 */ /* 0x000fe200018e0605 */
[----:B------:R-:W-:Y:S01]  /*b760*/  IADD3.X R9, R6, UR9, R9, P0, !PT ;  /* 0x0000000906097c10 */ /* 0x000fe200087fe409 */
[----:B------:R-:W-:Y:S01]  /*b770*/  ULDC.64 UR8, c[0x0][0xb88] ;  /* 0x0002e20000087ab9 */ /* 0x000fe20000000a00 */
[----:B------:R-:W-:Y:S02]  /*b780*/  SHF.R.S32.HI R6, RZ, 0x1f, R11 ;  /* 0x0000001fff067819 */ /* 0x000fe4000001140b */
[C---:B------:R-:W-:Y:S01]  /*b790*/  IADD3 R29, P0, R4.reuse, 0x3000, RZ ;  /* 0x00003000041d7810 */ /* 0x040fe20007f1e0ff */
[----:B------:R-:W-:Y:S01]  /*b7a0*/  IMAD.WIDE.U32 R8, R11, UR8, R8 ;  /* 0x000000080b087c25 */ /* 0x000fe2000f8e0008 */
[----:B------:R-:W-:Y:S02]  /*b7b0*/  IADD3 R37, P2, R4, 0x5000, RZ ;  /* 0x0000500004257810 */ /* 0x000fe40007f5e0ff */
[----:B------:R-:W-:Y:S01]  /*b7c0*/  LOP3.LUT R28, R29, 0x380, RZ, 0xc0, !PT ;  /* 0x000003801d1c7812 */ /* 0x000fe200078ec0ff */
[----:B------:R-:W-:Y:S01]  /*b7d0*/  IMAD R6, R6, UR8, RZ ;  /* 0x0000000806067c24 */ /* 0x000fe2000f8e02ff */
[----:B------:R-:W-:-:S02]  /*b7e0*/  IADD3 R53, P3, R4, 0xa000, RZ ;  /* 0x0000a00004357810 */ /* 0x000fc40007f7e0ff */
[----:B------:R-:W-:Y:S02]  /*b7f0*/  IADD3 R25, P4, R4, 0x2000, RZ ;  /* 0x0000200004197810 */ /* 0x000fe40007f9e0ff */
[----:B------:R-:W-:Y:S01]  /*b800*/  LOP3.LUT R12, R12, R13, RZ, 0x3c, !PT ;  /* 0x0000000d0c0c7212 */ /* 0x000fe200078e3cff */
[----:B------:R-:W-:Y:S01]  /*b810*/  IMAD R13, R11, UR9, R6 ;  /* 0x000000090b0d7c24 */ /* 0x000fe2000f8e0206 */
[----:B------:R-:W-:Y:S01]  /*b820*/  SHF.R.U64 R28, R28, 0x3, RZ ;  /* 0x000000031c1c7819 */ /* 0x000fe200000012ff */
[----:B------:R-:W-:Y:S01]  /*b830*/  ULDC.64 UR8, c[0x0][0xb50] ;  /* 0x0002d40000087ab9 */ /* 0x000fe20000000a00 */
[----:B------:R-:W-:Y:S01]  /*b840*/  LOP3.LUT R36, R37, 0x380, RZ, 0xc0, !PT ;  /* 0x0000038025247812 */ /* 0x000fe200078ec0ff */
[----:B------:R-:W-:Y:S01]  /*b850*/  IMAD.IADD R9, R9, 0x1, R13 ;  /* 0x0000000109097824 */ /* 0x000fe200078e020d */
[----:B------:R-:W-:Y:S01]  /*b860*/  LOP3.LUT R52, R53, 0x380, RZ, 0xc0, !PT ;  /* 0x0000038035347812 */ /* 0x000fe200078ec0ff */
[----:B------:R-:W-:Y:S01]  /*b870*/  IMAD.X R13, RZ, RZ, R5, P5 ;  /* 0x000000ffff0d7224 */ /* 0x000fe200028e0605 */
[----:B------:R-:W-:-:S02]  /*b880*/  LOP3.LUT R24, R25, 0x380, RZ, 0xc0, !PT ;  /* 0x0000038019187812 */ /* 0x000fc400078ec0ff */
[----:B------:R-:W-:Y:S02]  /*b890*/  LEA R10, P6, R8, UR8, 0x2 ;  /* 0x00000008080a7c11 */ /* 0x000fe4000f8c10ff */
[----:B------:R-:W-:Y:S01]  /*b8a0*/  LOP3.LUT R28, R28, R29, RZ, 0x3c, !PT ;  /* 0x0000001d1c1c7212 */ /* 0x000fe200078e3cff */
[----:B------:R-:W-:Y:S01]  /*b8b0*/  IMAD.X R29, RZ, RZ, R5, P0 ;  /* 0x000000ffff1d7224 */ /* 0x000fe200000e0605 */
[----:B------:R-:W-:Y:S01]  /*b8c0*/  SHF.R.U64 R36, R36, 0x3, RZ ;  /* 0x0000000324247819 */ /* 0x000fe200000012ff */
[----:B------:R-:W-:Y:S01]  /*b8d0*/  SHFL.IDX PT, R20, R10, RZ, 0x1c1f ;  /* 0x001c1fff0a147589 */ /* 0x000fe200000e0000 */
[----:B------:R-:W-:Y:S02]  /*b8e0*/  SHF.R.U64 R52, R52, 0x3, RZ ;  /* 0x0000000334347819 */ /* 0x000fe400000012ff */
[----:B------:R-:W-:Y:S01]  /*b8f0*/  SHF.R.U64 R24, R24, 0x3, RZ ;  /* 0x0000000318187819 */ /* 0x000fe200000012ff */
[----:B------:R-:W-:Y:S01]  /*b900*/  SHFL.IDX PT, R54, R10, 0x1, 0x1c1f ;  /* 0x003c1f000a367f89 */ /* 0x000fe200000e0000 */
[----:B------:R-:W-:-:S02]  /*b910*/  IADD3 R49, P0, R4, 0x9000, RZ ;  /* 0x0000900004317810 */ /* 0x000fc40007f1e0ff */
[----:B------:R-:W-:Y:S01]  /*b920*/  LEA.HI.X R11, R8, UR9, R9, 0x2, P6 ;  /* 0x00000009080b7c11 */ /* 0x000fe2000b0f1409 */
[----:B------:R-:W-:Y:S01]  /*b930*/  IMAD.U32 R9, RZ, RZ, UR17 ;  /* 0x00000011ff097e24 */ /* 0x000fe2000f8e00ff */
[----:B------:R-:W-:Y:S01]  /*b940*/  LOP3.LUT R36, R36, R37, RZ, 0x3c, !PT ;  /* 0x0000002524247212 */ /* 0x000fe200078e3cff */
[--C-:B------:R-:W-:Y:S01]  /*b950*/  IMAD.X R37, RZ, RZ, R5.reuse, P2 ;  /* 0x000000ffff257224 */ /* 0x100fe200010e0605 */
[----:B------:R-:W-:Y:S01]  /*b960*/  LOP3.LUT R52, R52, R53, RZ, 0x3c, !PT ;  /* 0x0000003534347212 */ /* 0x000fe200078e3cff */
[--C-:B------:R-:W-:Y:S01]  /*b970*/  IMAD.X R53, RZ, RZ, R5.reuse, P3 ;  /* 0x000000ffff357224 */ /* 0x100fe200018e0605 */
[----:B------:R-:W-:Y:S01]  /*b980*/  LOP3.LUT R24, R24, R25, RZ, 0x3c, !PT ;  /* 0x0000001918187212 */ /* 0x000fe200078e3cff */
[--C-:B------:R-:W-:Y:S01]  /*b990*/  IMAD.X R25, RZ, RZ, R5.reuse, P4 ;  /* 0x000000ffff197224 */ /* 0x100fe200020e0605 */
[----:B------:R-:W-:Y:S01]  /*b9a0*/  LOP3.LUT R48, R49, 0x380, RZ, 0xc0, !PT ;  /* 0x0000038031307812 */ /* 0x000fe200078ec0ff */
[----:B------:R-:W1:Y:S01]  /*b9b0*/  SHFL.IDX PT, R21, R11, RZ, 0x1c1f ;  /* 0x001c1fff0b157589 */ /* 0x000e6200000e0000 */
[C---:B------:R-:W-:Y:S01]  /*b9c0*/  IADD3 R57, P2, R4.reuse, 0xb000, RZ ;  /* 0x0000b00004397810 */ /* 0x040fe20007f5e0ff */
[----:B------:R-:W-:Y:S01]  /*b9d0*/  IMAD R14, R9, 0x80, R222 ;  /* 0x00000080090e7824 */ /* 0x000fe200078e02de */
[C---:B------:R-:W-:Y:S01]  /*b9e0*/  IADD3 R8, P3, R4.reuse, 0xf000, RZ ;  /* 0x0000f00004087810 */ /* 0x040fe20007f7e0ff */
[----:B------:R-:W2:Y:S01]  /*b9f0*/  SHFL.IDX PT, R55, R11, 0x1, 0x1c1f ;  /* 0x003c1f000b377f89 */ /* 0x000ea200000e0000 */
[----:B------:R-:W-:Y:S01]  /*ba00*/  IADD3 R41, P6, R4, 0x6000, RZ ;  /* 0x0000600004297810 */ /* 0x000fe20007fde0ff */
[----:B------:R-:W-:Y:S01]  /*ba10*/  VIADD R6, R14, 0x8 ;  /* 0x000000080e067836 */ /* 0x000fe20000000000 */
[C---:B------:R-:W-:Y:S01]  /*ba20*/  IADD3 R45, P5, R4.reuse, 0x7000, RZ ;  /* 0x00007000042d7810 */ /* 0x040fe20007fbe0ff */
[----:B------:R-:W-:Y:S01]  /*ba30*/  UIMAD UR7, UR11, UR12, URZ ;  /* 0x0000000c0b0772a4 */ /* 0x000fe2000f8e023f */
[----:B------:R-:W-:Y:S01]  /*ba40*/  IADD3 R69, P4, R4, 0x8000, RZ ;  /* 0x0000800004457810 */ /* 0x000fe20007f9e0ff */
[----:B------:R-:W-:Y:S01]  /*ba50*/  UIMAD.WIDE.U32 UR8, UR4, UR12, URZ ;  /* 0x0000000c040872a5 */ /* 0x000fe2000f8e003f */
[----:B------:R-:W-:Y:S01]  /*ba60*/  SHF.R.U64 R48, R48, 0x3, RZ ;  /* 0x0000000330307819 */ /* 0x000fe200000012ff */
[----:B------:R-:W-:Y:S01]  /*ba70*/  IMAD.X R61, RZ, RZ, R5, P3 ;  /* 0x000000ffff3d7224 */ /* 0x000fe200018e0605 */
[----:B------:R-:W-:Y:S01]  /*ba80*/  LOP3.LUT R56, R57, 0x380, RZ, 0xc0, !PT ;  /* 0x0000038039387812 */ /* 0x000fe200078ec0ff */
[----:B------:R-:W-:Y:S01]  /*ba90*/  ULDC.64 UR10, c[0x0][0xae8] ;  /* 0x0002ba00000a7ab9 */ /* 0x000fe20000000a00 */
[----:B------:R-:W-:-:S02]  /*baa0*/  LOP3.LUT R3, R8, 0x380, RZ, 0xc0, !PT ;  /* 0x0000038008037812 */ /* 0x000fc400078ec0ff */
[----:B------:R-:W-:Y:S02]  /*bab0*/  LOP3.LUT R40, R41, 0x380, RZ, 0xc0, !PT ;  /* 0x0000038029287812 */ /* 0x000fe400078ec0ff */
[----:B------:R-:W-:Y:S02]  /*bac0*/  LOP3.LUT R44, R45, 0x380, RZ, 0xc0, !PT ;  /* 0x000003802d2c7812 */ /* 0x000fe400078ec0ff */
[----:B------:R-:W-:Y:S02]  /*bad0*/  LOP3.LUT R68, R69, 0x380, RZ, 0xc0, !PT ;  /* 0x0000038045447812 */ /* 0x000fe400078ec0ff */
[----:B------:R-:W-:Y:S01]  /*bae0*/  LOP3.LUT R48, R48, R49, RZ, 0x3c, !PT ;  /* 0x0000003130307212 */ /* 0x000fe200078e3cff */
[----:B------:R-:W-:Y:S01]  /*baf0*/  IMAD.X R49, RZ, RZ, R5, P0 ;  /* 0x000000ffff317224 */ /* 0x000fe200000e0605 */
[----:B------:R-:W-:Y:S02]  /*bb00*/  SHF.R.U64 R56, R56, 0x3, RZ ;  /* 0x0000000338387819 */ /* 0x000fe400000012ff */
[----:B------:R-:W-:-:S02]  /*bb10*/  SHF.R.U64 R3, R3, 0x3, RZ ;  /* 0x0000000303037819 */ /* 0x000fc400000012ff */
[----:B------:R-:W-:Y:S02]  /*bb20*/  SHF.R.U64 R40, R40, 0x3, RZ ;  /* 0x0000000328287819 */ /* 0x000fe400000012ff */
[----:B------:R-:W-:Y:S02]  /*bb30*/  SHF.R.U64 R44, R44, 0x3, RZ ;  /* 0x000000032c2c7819 */ /* 0x000fe400000012ff */
[----:B------:R-:W-:Y:S02]  /*bb40*/  SHF.R.U64 R68, R68, 0x3, RZ ;  /* 0x0000000344447819 */ /* 0x000fe400000012ff */
[----:B------:R-:W-:Y:S02]  /*bb50*/  LOP3.LUT P0, RZ, R220, 0x3, RZ, 0xc0, !PT ;  /* 0x00000003dcff7812 */ /* 0x000fe4000780c0ff */
[----:B------:R-:W-:Y:S01]  /*bb60*/  LOP3.LUT R56, R56, R57, RZ, 0x3c, !PT ;  /* 0x0000003938387212 */ /* 0x000fe200078e3cff */
[----:B------:R-:W-:Y:S01]  /*bb70*/  IMAD.X R57, RZ, RZ, R5, P2 ;  /* 0x000000ffff397224 */ /* 0x000fe200010e0605 */
[----:B------:R-:W-:-:S02]  /*bb80*/  LOP3.LUT R60, R3, R8, RZ, 0x3c, !PT ;  /* 0x00000008033c7212 */ /* 0x000fc400078e3cff */
[----:B------:R-:W-:Y:S01]  /*bb90*/  LOP3.LUT R40, R40, R41, RZ, 0x3c, !PT ;  /* 0x0000002928287212 */ /* 0x000fe200078e3cff */
[----:B------:R-:W3:Y:S01]  /*bba0*/  @P1 LDC R3, c[0x0][0xbec] ;  /* 0x0002fb00ff031b82 */ /* 0x000ee20000000800 */
[----:B------:R-:W-:Y:S01]  /*bbb0*/  LOP3.LUT R44, R44, R45, RZ, 0x3c, !PT ;  /* 0x0000002d2c2c7212 */ /* 0x000fe200078e3cff */
[--C-:B------:R-:W-:Y:S01]  /*bbc0*/  IMAD.X R41, RZ, RZ, R5.reuse, P6 ;  /* 0x000000ffff297224 */ /* 0x100fe200030e0605 */
[----:B------:R-:W-:Y:S01]  /*bbd0*/  LOP3.LUT R68, R68, R69, RZ, 0x3c, !PT ;  /* 0x0000004544447212 */ /* 0x000fe200078e3cff */
[--C-:B------:R-:W-:Y:S01]  /*bbe0*/  IMAD.X R45, RZ, RZ, R5.reuse, P5 ;  /* 0x000000ffff2d7224 */ /* 0x100fe200028e0605 */
[-C--:B------:R-:W-:Y:S01]  /*bbf0*/  ISETP.GE.OR P2, PT, R14, R83.reuse, P0 ;  /* 0x000000530e00720c */ /* 0x080fe20000746670 */
[----:B------:R-:W-:Y:S01]  /*bc00*/  IMAD.X R69, RZ, RZ, R5, P4 ;  /* 0x000000ffff457224 */ /* 0x000fe200020e0605 */
[----:B------:R-:W-:Y:S02]  /*bc10*/  ISETP.GE.OR P0, PT, R6, R83, P0 ;  /* 0x000000530600720c */ /* 0x000fe40000706670 */
[----:B------:R-:W-:-:S02]  /*bc20*/  IADD3 R77, P6, R4, 0xc000, RZ ;  /* 0x0000c000044d7810 */ /* 0x000fc40007fde0ff */
[C---:B------:R-:W-:Y:S02]  /*bc30*/  IADD3 R73, P5, R4.reuse, 0xd000, RZ ;  /* 0x0000d00004497810 */ /* 0x040fe40007fbe0ff */
[C---:B------:R-:W-:Y:S02]  /*bc40*/  IADD3 R65, P4, R4.reuse, 0xe000, RZ ;  /* 0x0000e00004417810 */ /* 0x040fe40007f9e0ff */
[----:B------:R-:W-:Y:S02]  /*bc50*/  LOP3.LUT R9, R4, 0x380, RZ, 0xc0, !PT ;  /* 0x0000038004097812 */ /* 0x000fe400078ec0ff */
[----:B------:R-:W-:Y:S01]  /*bc60*/  LOP3.LUT R76, R77, 0x380, RZ, 0xc0, !PT ;  /* 0x000003804d4c7812 */ /* 0x000fe200078ec0ff */
[----:B-1----:R1:W-:Y:S01]  /*bc70*/  @!P2 ST.E desc[UR20][R20.64], R0 ;  /* 0x000000001400a985 */ /* 0x0023e2000c101914 */
[----:B------:R-:W-:Y:S02]  /*bc80*/  LOP3.LUT R72, R73, 0x380, RZ, 0xc0, !PT ;  /* 0x0000038049487812 */ /* 0x000fe400078ec0ff */
[----:B------:R-:W-:Y:S01]  /*bc90*/  LOP3.LUT R64, R65, 0x380, RZ, 0xc0, !PT ;  /* 0x0000038041407812 */ /* 0x000fe200078ec0ff */
[----:B------:R-:W-:Y:S01]  /*bca0*/  UIMAD UR7, UR4, UR13, UR7 ;  /* 0x0000000d040772a4 */ /* 0x000fe2000f8e0207 */
[----:B------:R-:W-:Y:S01]  /*bcb0*/  SHF.R.U64 R9, R9, 0x3, RZ ;  /* 0x0000000309097819 */ /* 0x000fe200000012ff */
[----:B--2---:R2:W-:Y:S01]  /*bcc0*/  @!P0 ST.E desc[UR20][R54.64], R2 ;  /* 0x0000000236008985 */ /* 0x0045e2000c101914 */
[----:B------:R-:W-:-:S02]  /*bcd0*/  SHF.R.U64 R76, R76, 0x3, RZ ;  /* 0x000000034c4c7819 */ /* 0x000fc400000012ff */
[----:B------:R-:W-:Y:S02]  /*bce0*/  SHF.R.U64 R72, R72, 0x3, RZ ;  /* 0x0000000348487819 */ /* 0x000fe400000012ff */
[----:B------:R-:W-:Y:S01]  /*bcf0*/  SHF.R.U64 R64, R64, 0x3, RZ ;  /* 0x0000000340407819 */ /* 0x000fe200000012ff */
[----:B-1----:R-:W-:Y:S01]  /*bd00*/  IMAD R0, R213, 0x20, R217 ;  /* 0x00000020d5007824 */ /* 0x002fe200078e02d9 */
[----:B------:R-:W-:Y:S01]  /*bd10*/  LOP3.LUT R4, R9, R4, RZ, 0x3c, !PT ;  /* 0x0000000409047212 */ /* 0x000fe200078e3cff */
[----:B------:R-:W-:Y:S01]  /*bd20*/  UIADD3 UR9, UR9, UR7, URZ ;  /* 0x0000000709097290 */ /* 0x000fe2000fffe03f */
[----:B------:R-:W-:Y:S01]  /*bd30*/  LOP3.LUT R76, R76, R77, RZ, 0x3c, !PT ;  /* 0x0000004d4c4c7212 */ /* 0x000fe200078e3cff */
[--C-:B------:R-:W-:Y:S01]  /*bd40*/  IMAD.X R77, RZ, RZ, R5.reuse, P6 ;  /* 0x000000ffff4d7224 */ /* 0x100fe200030e0605 */
[----:B------:R-:W-:Y:S01]  /*bd50*/  LOP3.LUT R72, R72, R73, RZ, 0x3c, !PT ;  /* 0x0000004948487212 */ /* 0x000fe200078e3cff */
[--C-:B------:R-:W-:Y:S01]  /*bd60*/  IMAD.X R73, RZ, RZ, R5.reuse, P5 ;  /* 0x000000ffff497224 */ /* 0x100fe200028e0605 */
[----:B------:R-:W-:Y:S01]  /*bd70*/  LOP3.LUT R64, R64, R65, RZ, 0x3c, !PT ;  /* 0x0000004140407212 */ /* 0x000fe200078e3cff */
[----:B------:R-:W-:Y:S01]  /*bd80*/  IMAD.X R65, RZ, RZ, R5, P4 ;  /* 0x000000ffff417224 */ /* 0x000fe200020e0605 */
[----:B------:R1:W5:Y:S01]  /*bd90*/  LD.E.128 R8, desc[UR20][R4.64] ;  /* 0x0000001404087980 */ /* 0x000362000c101d00 */
[----:B------:R-:W-:-:S02]  /*bda0*/  UIMAD UR4, UR14, UR10, URZ ;  /* 0x0000000a0e0472a4 */ /* 0x000fc4000f8e023f */
[----:B------:R-:W-:Y:S01]  /*bdb0*/  UIMAD.WIDE.U32 UR8, UR18, UR10, UR8 ;  /* 0x0000000a120872a5 */ /* 0x000fe2000f8e0008 */
[----:B------:R-:W5:Y:S01]  /*bdc0*/  LD.E.128 R12, desc[UR20][R12.64] ;  /* 0x000000140c0c7980 */ /* 0x000f62000c101d00 */
[----:B------:R-:W-:-:S03]  /*bdd0*/  UIMAD UR4, UR18, UR11, UR4 ;  /* 0x0000000b120472a4 */ /* 0x000fc6000f8e0204 */
[----:B------:R-:W-:Y:S01]  /*bde0*/  ULDC.64 UR10, c[0x0][0xaf0] ;  /* 0x0002bc00000a7ab9 */ /* 0x000fe20000000a00 */
[----:B------:R-:W5:Y:S01]  /*bdf0*/  LD.E.128 R24, desc[UR20][R24.64] ;  /* 0x0000001418187980 */ /* 0x000f62000c101d00 */
[----:B-1----:R-:W-:-:S03]  /*be00*/  IMAD.U32 R5, RZ, RZ, UR17 ;  /* 0x00000011ff057e24 */ /* 0x002fc6000f8e00ff */
[----:B------:R-:W5:Y:S01]  /*be10*/  LD.E.128 R28, desc[UR20][R28.64] ;  /* 0x000000141c1c7980 */ /* 0x000f62000c101d00 */
[----:B------:R-:W-:Y:S01]  /*be20*/  IMAD R4, R5, 0x80, R0 ;  /* 0x0000008005047824 */ /* 0x000fe200078e0200 */
[----:B------:R-:W-:Y:S02]  /*be30*/  UIADD3 UR9, UR9, UR4, URZ ;  /* 0x0000000409097290 */ /* 0x000fe4000fffe03f */
[----:B------:R-:W5:Y:S01]  /*be40*/  LD.E.128 R32, desc[UR20][R32.64] ;  /* 0x0000001420207980 */ /* 0x000f62000c101d00 */
[----:B---3--:R-:W-:Y:S01]  /*be50*/  @P1 IMAD.HI.U32 R0, R4, R3, RZ ;  /* 0x0000000304001227 */ /* 0x008fe200078e00ff */
[----:B------:R-:W-:Y:S02]  /*be60*/  UIMAD UR4, UR16, UR10, URZ ;  /* 0x0000000a100472a4 */ /* 0x000fe4000f8e023f */
[----:B------:R-:W-:Y:S01]  /*be70*/  UIMAD.WIDE.U32 UR8, UR15, UR10, UR8 ;  /* 0x0000000a0f0872a5 */ /* 0x000fe2000f8e0008 */
[----:B------:R-:W-:Y:S01]  /*be80*/  IMAD.MOV.U32 R5, RZ, RZ, R4 ;  /* 0x000000ffff057224 */ /* 0x000fe200078e0004 */
[----:B0-----:R-:W-:Y:S01]  /*be90*/  @P1 SHF.R.U32.HI R5, RZ, R19, R0 ;  /* 0x00000013ff051219 */ /* 0x001fe20000011600 */
[----:B------:R-:W-:Y:S01]  /*bea0*/  UIMAD UR4, UR15, UR11, UR4 ;  /* 0x0000000b0f0472a4 */ /* 0x000fe2000f8e0204 */
[----:B------:R-:W5:Y:S02]  /*beb0*/  LD.E.128 R36, desc[UR20][R36.64] ;  /* 0x0000001424247980 */ /* 0x000f64000c101d00 */
[--C-:B------:R-:W-:Y:S01]  /*bec0*/  SHF.R.S32.HI R0, RZ, 0x1f, R5.reuse ;  /* 0x0000001fff007819 */ /* 0x100fe20000011405 */
[----:B------:R-:W-:Y:S01]  /*bed0*/  UIADD3 UR4, UR9, UR4, URZ ;  /* 0x0000000409047290 */ /* 0x000fe2000fffe03f */
[----:B------:R-:W-:Y:S01]  /*bee0*/  IMAD.MOV R19, RZ, RZ, -R5 ;  /* 0x000000ffff137224 */ /* 0x000fe200078e0a05 */
[----:B------:R-:W5:Y:S01]  /*bef0*/  LD.E.128 R40, desc[UR20][R40.64] ;  /* 0x0000001428287980 */ /* 0x000f62000c101d00 */
[----:B--2---:R-:W-:-:S02]  /*bf00*/  IMAD.U32 R2, RZ, RZ, UR8 ;  /* 0x00000008ff027e24 */ /* 0x004fc4000f8e00ff */
[----:B------:R-:W-:Y:S01]  /*bf10*/  IMAD.U32 R3, RZ, RZ, UR9 ;  /* 0x00000009ff037e24 */ /* 0x000fe2000f8e00ff */
[----:B------:R-:W-:Y:S01]  /*bf20*/  ULDC.64 UR8, c[0x0][0xae0] ;  /* 0x0002b80000087ab9 */ /* 0x000fe20000000a00 */
[----:B------:R-:W-:Y:S01]  /*bf30*/  IMAD R19, R80, R19, R4 ;  /* 0x0000001350137224 */ /* 0x000fe200078e0204 */
[----:B------:R-:W5:Y:S01]  /*bf40*/  LD.E.128 R44, desc[UR20][R44.64] ;  /* 0x000000142c2c7980 */ /* 0x000f62000c101d00 */
[----:B------:R-:W-:Y:S02]  /*bf50*/  IMAD R0, R0, UR8, RZ ;  /* 0x0000000800007c24 */ /* 0x000fe4000f8e02ff */
[----:B------:R-:W-:Y:S01]  /*bf60*/  IMAD.U32 R3, RZ, RZ, UR4 ;  /* 0x00000004ff037e24 */ /* 0x000fe2000f8e00ff */
[----:B------:R-:W5:Y:S01]  /*bf70*/  LD.E.128 R68, desc[UR20][R68.64] ;  /* 0x0000001444447980 */ /* 0x000f62000c101d00 */
[C---:B------:R-:W-:Y:S01]  /*bf80*/  IMAD R21, R5.reuse, UR9, R0 ;  /* 0x0000000905157c24 */ /* 0x040fe2000f8e0200 */
[----:B------:R-:W-:Y:S02]  /*bf90*/  SHF.R.S32.HI R0, RZ, 0x1f, R19 ;  /* 0x0000001fff007819 */ /* 0x000fe40000011413 */
[----:B------:R-:W5:Y:S01]  /*bfa0*/  LD.E.128 R48, desc[UR20][R48.64] ;  /* 0x0000001430307980 */ /* 0x000f62000c101d00 */
[----:B------:R-:W-:Y:S01]  /*bfb0*/  IMAD.WIDE.U32 R2, R5, UR8, R2 ;  /* 0x0000000805027c25 */ /* 0x000fe2000f8e0002 */
[----:B------:R-:W-:-:S02]  /*bfc0*/  ULDC.64 UR8, c[0x0][0xad8] ;  /* 0x0002b60000087ab9 */ /* 0x000fc40000000a00 */
[----:B------:R-:W5:Y:S04]  /*bfd0*/  LD.E.128 R52, desc[UR20][R52.64] ;  /* 0x0000001434347980 */ /* 0x000f68000c101d00 */
[----:B------:R-:W5:Y:S04]  /*bfe0*/  LD.E.128 R56, desc[UR20][R56.64] ;  /* 0x0000001438387980 */ /* 0x000f68000c101d00 */
[----:B------:R-:W5:Y:S04]  /*bff0*/  LD.E.128 R76, desc[UR20][R76.64] ;  /* 0x000000144c4c7980 */ /* 0x000f68000c101d00 */
[----:B------:R-:W5:Y:S04]  /*c000*/  LD.E.128 R72, desc[UR20][R72.64] ;  /* 0x0000001448487980 */ /* 0x000f68000c101d00 */
[----:B------:R-:W5:Y:S04]  /*c010*/  LD.E.128 R64, desc[UR20][R64.64] ;  /* 0x0000001440407980 */ /* 0x000f68000c101d00 */
[----:B------:R-:W5:Y:S01]  /*c020*/  LD.E.128 R60, desc[UR20][R60.64] ;  /* 0x000000143c3c7980 */ /* 0x000f62000c101d00 */
[----:B------:R-:W-:Y:S01]  /*c030*/  IMAD.U32 R82, RZ, RZ, UR17 ;  /* 0x00000011ff527e24 */ /* 0x000fe2000f8e00ff */
[----:B------:R-:W-:Y:S01]  /*c040*/  BSSY B1, `(.L_x_415) ;  /* 0x000002d000017945 */ /* 0x000fe20003800000 */
[----:B------:R-:W-:Y:S01]  /*c050*/  IMAD.IADD R3, R3, 0x1, R21 ;  /* 0x0000000103037824 */ /* 0x000fe200078e0215 */
[----:B------:R-:W-:Y:S01]  /*c060*/  @!PT LDS RZ, [RZ] ;  /* 0x00000000fffff984 */ /* 0x000fe20000000800 */
[----:B------:R-:W-:Y:S01]  /*c070*/  @!PT LDS RZ, [RZ] ;  /* 0x00000000fffff984 */ /* 0x000fe20000000800 */
[----:B------:R-:W-:Y:S01]  /*c080*/  @!PT LDS RZ, [RZ] ;  /* 0x00000000fffff984 */ /* 0x000fe20000000800 */
[----:B------:R-:W-:Y:S01]  /*c090*/  @!PT LDS RZ, [RZ] ;  /* 0x00000000fffff984 */ /* 0x000fe20000000800 */
[----:B------:R0:W-:Y:S06]  /*c0a0*/  MEMBAR.ALL.CTA ;  /* 0x0000000000007992 */ /* 0x0001ec0000008000 */
[----:B0-----:R-:W0:Y:S01]  /*c0b0*/  FENCE.VIEW.ASYNC.S ;  /* 0x00000000000073c6 */ /* 0x001e220000000000 */
[----:B------:R-:W-:-:S02]  /*c0c0*/  IMAD R4, R0, UR8, RZ ;  /* 0x0000000800047c24 */ /* 0x000fc4000f8e02ff */
[----:B------:R-:W-:Y:S02]  /*c0d0*/  IMAD R82, R82, 0x80, R217 ;  /* 0x0000008052527824 */ /* 0x000fe400078e02d9 */
[C---:B------:R-:W-:Y:S02]  /*c0e0*/  IMAD R5, R19.reuse, UR9, R4 ;  /* 0x0000000913057c24 */ /* 0x040fe4000f8e0204 */
[----:B------:R-:W-:Y:S01]  /*c0f0*/  IMAD.WIDE.U32 R2, R19, UR8, R2 ;  /* 0x0000000813027c25 */ /* 0x000fe2000f8e0002 */
[----:B------:R-:W-:Y:S01]  /*c100*/  ISETP.GE.AND P2, PT, R82, R83, PT ;  /* 0x000000535200720c */ /* 0x000fe20003f46270 */
[----:B------:R-:W-:Y:S02]  /*c110*/  ULDC.64 UR8, c[0x0][0xa80] ;  /* 0x0002a00000087ab9 */ /* 0x000fe40000000a00 */
[----:B------:R-:W-:Y:S01]  /*c120*/  IMAD.IADD R3, R3, 0x1, R5 ;  /* 0x0000000103037824 */ /* 0x000fe200078e0205 */
[----:B------:R-:W-:Y:S01]  /*c130*/  LEA R6, P3, R2, UR8, 0x1 ;  /* 0x0000000802067c11 */ /* 0x000fe2000f8608ff */
[----:B------:R-:W-:-:S02]  /*c140*/  VIADD R170, R170, 0x38820 ;  /* 0x00038820aaaa7836 */ /* 0x000fc40000000000 */
[----:B------:R-:W-:Y:S01]  /*c150*/  VIADD R0, R82, 0x20 ;  /* 0x0000002052007836 */ /* 0x000fe20000000000 */
[----:B------:R-:W-:Y:S01]  /*c160*/  LEA.HI.X R19, R2, UR9, R3, 0x1, P3 ;  /* 0x0000000902137c11 */ /* 0x000fe200098f0c03 */
[----:B0-----:R0:W1:Y:S01]  /*c170*/  SHFL.IDX PT, R85, R6, RZ, 0x181f ;  /* 0x00181fff06557589 */ /* 0x00106200000e0000 */
[----:B------:R-:W-:Y:S02]  /*c180*/  PRMT R170, RZ, 0x654, R170 ;  /* 0x00000654ffaa7816 */ /* 0x000fe400000000aa */
[-C--:B------:R-:W-:Y:S01]  /*c190*/  ISETP.GE.AND P1, PT, R0, R83.reuse, PT ;  /* 0x000000530000720c */ /* 0x080fe20003f26270 */
[----:B------:R-:W-:Y:S01]  /*c1a0*/  VIADD R0, R82, 0x40 ;  /* 0x0000004052007836 */ /* 0x000fe20000000000 */
[----:B------:R0:W2:Y:S01]  /*c1b0*/  SHFL.IDX PT, R81, R19, RZ, 0x181f ;  /* 0x00181fff13517589 */ /* 0x0000a200000e0000 */
[----:B------:R0:W-:Y:S03]  /*c1c0*/  SYNCS.ARRIVE.TRANS64.RED.A1T0 RZ, [R170+URZ], RZ ;  /* 0x000000ffaaff79a7 */ /* 0x0001e6000810043f */
        /* <DEDUP_REMOVED lines=10> */
[----:B------:R-:W-:-:S03]  /*c270*/  @!P4 LEA R4, P6, R23, R85, 0x1 ;  /* 0x000000551704c211 */ /* 0x000fc600078c08ff */
[----:B-----5:R3:W-:Y:S01]  /*c280*/  @!P5 ST.E.128 desc[UR8][R2.64], R8 ;  /* 0x000000080200d985 */ /* 0x0207e2000c101d08 */
[----:B------:R-:W-:Y:S02]  /*c290*/  @!P4 LEA.HI.X R5, R23, R81, R229, 0x1, P6 ;  /* 0x000000511705c211 */ /* 0x000fe400030f0ce5 */
[----:B------:R-:W-:-:S03]  /*c2a0*/  @!P3 LEA R20, P6, R22, R85, 0x1 ;  /* 0x000000551614b211 */ /* 0x000fc600078c08ff */
[----:B------:R3:W-:Y:S01]  /*c2b0*/  @!P4 ST.E.128 desc[UR8][R4.64], R32 ;  /* 0x000000200400c985 */ /* 0x0007e2000c101d08 */
[----:B------:R-:W-:Y:S02]  /*c2c0*/  @!P3 LEA.HI.X R21, R22, R81, R228, 0x1, P6 ;  /* 0x000000511615b211 */ /* 0x000fe400030f0ce4 */
[----:B------:R-:W-:-:S03]  /*c2d0*/  @!P2 LEA R80, P6, R212, R85, 0x1 ;  /* 0x00000055d450a211 */ /* 0x000fc600078c08ff */
[----:B------:R3:W-:Y:S01]  /*c2e0*/  @!P3 ST.E.128 desc[UR8][R20.64], R68 ;  /* 0x000000441400b985 */ /* 0x0007e2000c101d08 */
[----:B------:R-:W-:-:S05]  /*c2f0*/  @!P2 LEA.HI.X R81, R212, R81, R227, 0x1, P6 ;  /* 0x00000051d451a211 */ /* 0x000fca00030f0ce3 */
[----:B------:R3:W-:Y:S04]  /*c300*/  @!P2 ST.E.128 desc[UR8][R80.64], R76 ;  /* 0x0000004c5000a985 */ /* 0x0007e8000c101d08 */
.L_x_416:
[----:B------:R-:W-:Y:S05]  /*c310*/  BSYNC B1 ;  /* 0x0000000000017941 */ /* 0x000fea0003800000 */
.L_x_415:
        /* <DEDUP_REMOVED lines=11> */
[C---:B------:R-:W-:Y:S02]  /*c3d0*/  @!P3 LEA R4, P5, R23.reuse, R9, 0x1 ;  /* 0x000000091704b211 */ /* 0x040fe400078a08ff */
[----:B----4-:R-:W-:Y:S02]  /*c3e0*/  @!P4 LEA.HI.X R3, R18, R11, R230, 0x1, P6 ;  /* 0x0000000b1203c211 */ /* 0x010fe400030f0ce6 */
[----:B------:R-:W-:Y:S02]  /*c3f0*/  @!P2 LEA R8, P6, R22, R9, 0x1 ;  /* 0x000000091608a211 */ /* 0x000fe400078c08ff */
[----:B------:R-:W-:Y:S01]  /*c400*/  @!P3 LEA.HI.X R5, R23, R11, R229, 0x1, P5 ;  /* 0x0000000b1705b211 */ /* 0x000fe200028f0ce5 */
[----:B------:R0:W-:Y:S01]  /*c410*/  @!P4 ST.E.128 desc[UR8][R2.64], R12 ;  /* 0x0000000c0200c985 */ /* 0x0001e2000c101d08 */
[----:B------:R-:W-:-:S02]  /*c420*/  @!P1 LEA R10, P5, R212, R9, 0x1 ;  /* 0x00000009d40a9211 */ /* 0x000fc400078a08ff */
[-C--:B------:R-:W-:Y:S01]  /*c430*/  @!P2 LEA.HI.X R9, R22, R11.reuse, R228, 0x1, P6 ;  /* 0x0000000b1609a211 */ /* 0x080fe200030f0ce4 */
[----:B------:R0:W-:Y:S01]  /*c440*/  @!P3 ST.E.128 desc[UR8][R4.64], R36 ;  /* 0x000000240400b985 */ /* 0x0001e2000c101d08 */
[----:B------:R-:W-:-:S03]  /*c450*/  @!P1 LEA.HI.X R11, R212, R11, R227, 0x1, P5 ;  /* 0x0000000bd40b9211 */ /* 0x000fc600028f0ce3 */
[----:B------:R0:W-:Y:S04]  /*c460*/  @!P2 ST.E.128 desc[UR8][R8.64], R48 ;  /* 0x000000300800a985 */ /* 0x0001e8000c101d08 */
[----:B------:R0:W-:Y:S02]  /*c470*/  @!P1 ST.E.128 desc[UR8][R10.64], R72 ;  /* 0x000000480a009985 */ /* 0x0001e4000c101d08 */
.L_x_418:
[----:B------:R-:W-:Y:S05]  /*c480*/  BSYNC B1 ;  /* 0x0000000000017941 */ /* 0x000fea0003800000 */
.L_x_417:
[----:B0---4-:R0:W4:Y:S01]  /*c490*/  SHFL.IDX PT, R11, R19, 0x2, 0x181f ;  /* 0x00581f00130b7f89 */ /* 0x01112200000e0000 */
        /* <DEDUP_REMOVED lines=10> */
[CC--:B------:R-:W-:Y:S02]  /*c540*/  @!P2 LEA R4, P5, R23.reuse, R5.reuse, 0x1 ;  /* 0x000000051704a211 */ /* 0x0c0fe400078a08ff */
[----:B------:R-:W-:Y:S02]  /*c550*/  @!P1 LEA R8, P4, R22, R5, 0x1 ;  /* 0x0000000516089211 */ /* 0x000fe400078808ff */
[----:B----4-:R-:W-:Y:S02]  /*c560*/  @!P3 LEA.HI.X R3, R18, R11, R230, 0x1, P6 ;  /* 0x0000000b1203b211 */ /* 0x010fe400030f0ce6 */
[----:B------:R-:W-:Y:S02]  /*c570*/  @!P0 LEA R10, P6, R212, R5, 0x1 ;  /* 0x00000005d40a8211 */ /* 0x000fe400078c08ff */
[-C--:B------:R-:W-:Y:S01]  /*c580*/  @!P2 LEA.HI.X R5, R23, R11.reuse, R229, 0x1, P5 ;  /* 0x0000000b1705a211 */ /* 0x080fe200028f0ce5 */
[----:B------:R0:W-:Y:S01]  /*c590*/  @!P3 ST.E.128 desc[UR8][R2.64], R24 ;  /* 0x000000180200b985 */ /* 0x0001e2000c101d08 */
[----:B------:R-:W-:-:S02]  /*c5a0*/  @!P1 LEA.HI.X R9, R22, R11, R228, 0x1, P4 ;  /* 0x0000000b16099211 */ /* 0x000fc400020f0ce4 */
[----:B------:R-:W-:Y:S01]  /*c5b0*/  @!P0 LEA.HI.X R11, R212, R11, R227, 0x1, P6 ;  /* 0x0000000bd40b8211 */ /* 0x000fe200030f0ce3 */
[----:B------:R0:W-:Y:S04]  /*c5c0*/  @!P2 ST.E.128 desc[UR8][R4.64], R40 ;  /* 0x000000280400a985 */ /* 0x0001e8000c101d08 */
[----:B------:R0:W-:Y:S04]  /*c5d0*/  @!P1 ST.E.128 desc[UR8][R8.64], R52 ;  /* 0x0000003408009985 */ /* 0x0001e8000c101d08 */
[----:B------:R0:W-:Y:S02]  /*c5e0*/  @!P0 ST.E.128 desc[UR8][R10.64], R64 ;  /* 0x000000400a008985 */ /* 0x0001e4000c101d08 */
.L_x_420:
[----:B------:R-:W-:Y:S05]  /*c5f0*/  BSYNC B1 ;  /* 0x0000000000017941 */ /* 0x000fea0003800000 */
.L_x_419:
[----:B------:R-:W-:Y:S01]  /*c600*/  VIADD R0, R82, 0x60 ;  /* 0x0000006052007836 */ /* 0x000fe20000000000 */
[----:B0--3--:R-:W0:Y:S04]  /*c610*/  SHFL.IDX PT, R19, R19, 0x3, 0x181f ;  /* 0x00781f0013137f89 */ /* 0x009e2800000e0000 */
[----:B------:R-:W-:Y:S01]  /*c620*/  ISETP.GE.AND P0, PT, R0, R83, PT ;  /* 0x000000530000720c */ /* 0x000fe20003f06270 */
[----:B----4-:R3:W4:-:S12]  /*c630*/  SHFL.IDX PT, R11, R6, 0x3, 0x181f ;  /* 0x00781f00060b7f89 */ /* 0x01071800000e0000 */
[----:B---3--:R-:W-:Y:S05]  /*c640*/  @P0 BRA `(.L_x_421) ;  /* 0x0000001000040947 */ /* 0x008fea0003800000 */
[----:B------:R-:W-:Y:S01]  /*c650*/  ULDC UR4, c[0x0][0xac8] ;  /* 0x0002b20000047ab9 */ /* 0x000fe20000000800 */
[----:B------:R-:W-:Y:S01]  /*c660*/  ULDC.64 UR8, c[0x0][0x208] ;  /* 0x0000820000087ab9 */ /* 0x000fe20000000a00 */
[----:B------:R-:W-:Y:S02]  /*c670*/  ISETP.GE.AND P3, PT, R18, UR4, PT ;  /* 0x0000000412007c0c */ /* 0x000fe4000bf66270 */
[----:B------:R-:W-:Y:S02]  /*c680*/  ISETP.GE.AND P4, PT, R23, UR4, PT ;  /* 0x0000000417007c0c */ /* 0x000fe4000bf86270 */
[----:B------:R-:W-:-:S09]  /*c690*/  ISETP.GE.AND P5, PT, R22, UR4, PT ;  /* 0x0000000416007c0c */ /* 0x000fd2000bfa6270 */
[CC--:B----4-:R-:W-:Y:S02]  /*c6a0*/  @!P3 LEA R2, P0, R18.reuse, R11.reuse, 0x1 ;  /* 0x0000000b1202b211 */ /* 0x0d0fe400078008ff */
[C---:B------:R-:W-:Y:S02]  /*c6b0*/  @!P4 LEA R4, P1, R23.reuse, R11, 0x1 ;  /* 0x0000000b1704c211 */ /* 0x040fe400078208ff */
[----:B0-----:R-:W-:Y:S02]  /*c6c0*/  @!P3 LEA.HI.X R3, R18, R19, R230, 0x1, P0 ;  /* 0x000000131203b211 */ /* 0x001fe400000f0ce6 */
[----:B------:R-:W-:Y:S02]  /*c6d0*/  ISETP.GE.AND P0, PT, R212, UR4, PT ;  /* 0x00000004d4007c0c */ /* 0x000fe4000bf06270 */
[----:B------:R-:W-:Y:S01]  /*c6e0*/  @!P5 LEA R8, P2, R22, R11, 0x1 ;  /* 0x0000000b1608d211 */ /* 0x000fe200078408ff */
[----:B------:R3:W-:Y:S01]  /*c6f0*/  @!P3 ST.E.128 desc[UR8][R2.64], R28 ;  /* 0x0000001c0200b985 */ /* 0x0007e2000c101d08 */
[----:B------:R-:W-:-:S02]  /*c700*/  @!P4 LEA.HI.X R5, R23, R19, R229, 0x1, P1 ;  /* 0x000000131705c211 */ /* 0x000fc400008f0ce5 */
[----:B------:R-:W-:-:S03]  /*c710*/  @!P5 LEA.HI.X R9, R22, R19, R228, 0x1, P2 ;  /* 0x000000131609d211 */ /* 0x000fc600010f0ce4 */
[----:B------:R3:W-:Y:S04]  /*c720*/  @!P4 ST.E.128 desc[UR8][R4.64], R44 ;  /* 0x0000002c0400c985 */ /* 0x0007e8000c101d08 */
[----:B------:R3:W-:Y:S01]  /*c730*/  @!P5 ST.E.128 desc[UR8][R8.64], R56 ;  /* 0x000000380800d985 */ /* 0x0007e2000c101d08 */
[----:B------:R-:W-:Y:S05]  /*c740*/  @P0 BRA `(.L_x_421) ;  /* 0x0000000c00c40947 */ /* 0x000fea0003800000 */
[----:B---3--:R-:W-:Y:S01]  /*c750*/  LEA R2, P0, R212, R11, 0x1 ;  /* 0x0000000bd4027211 */ /* 0x008fe200078008ff */
[----:B------:R-:W-:-:S03]  /*c760*/  ULDC.64 UR8, c[0x0][0x208] ;  /* 0x0000820000087ab9 */ /* 0x000fc60000000a00 */
[----:B------:R-:W-:-:S05]  /*c770*/  LEA.HI.X R3, R212, R19, R227, 0x1, P0 ;  /* 0x00000013d4037211 */ /* 0x000fca00000f0ce3 */
[----:B------:R0:W-:Y:S01]  /*c780*/  ST.E.128 desc[UR8][R2.64], R60 ;  /* 0x0000003c02007985 */ /* 0x0001e2000c101d08 */
[----:B------:R-:W-:Y:S05]  /*c790*/  BRA `(.L_x_421) ;  /* 0x0000000c00b07947 */ /* 0x000fea0003800000 */
.L_x_413:
[----:B------:R-:W-:Y:S01]  /*c7a0*/  R2UR UR4, R216 ;  /* 0x00000000d80472ca */ /* 0x000fe200000e0000 */
[----:B------:R-:W-:Y:S01]  /*c7b0*/  ULDC.64 UR10, c[0x0][0xc00] ;  /* 0x00030000000a7ab9 */ /* 0x000fe20000000a00 */
[----:B------:R-:W-:Y:S01]  /*c7c0*/  R2UR UR7, R218 ;  /* 0x00000000da0772ca */ /* 0x000fe200000e0000 */
[----:B------:R-:W-:Y:S01]  /*c7d0*/  UISETP.NE.U32.AND UP0, UPT, UR10, URZ, UPT ;  /* 0x0000003f0a00728c */ /* 0x000fe2000bf05070 */
[----:B------:R-:W0:Y:S01]  /*c7e0*/  LDC R13, c[0x0][0xbe8] ;  /* 0x0002fa00ff0d7b82 */ /* 0x000e220000000800 */
[----:B------:R-:W-:Y:S01]  /*c7f0*/  ULDC.64 UR14, c[0x0][0x208] ;  /* 0x00008200000e7ab9 */ /* 0x000fe20000000a00 */
[----:B------:R-:W-:Y:S01]  /*c800*/  R2UR UR12, R214 ;  /* 0x00000000d60c72ca */ /* 0x000fe200000e0000 */
[----:B------:R-:W-:-:S06]  /*c810*/  UISETP.NE.AND.EX UP0, UPT, UR11, URZ, UPT, UP0 ;  /* 0x0000003f0b00728c */ /* 0x000fcc000bf05300 */
[----:B------:R-:W-:Y:S01]  /*c820*/  USHF.L.U32 UR8, UR4, 0x2, URZ ;  /* 0x0000000204087899 */ /* 0x000fe2000800063f */
[----:B------:R-:W-:Y:S01]  /*c830*/  PLOP3.LUT P2, PT, PT, PT, UP0, 0x80, 0x0 ;  /* 0x000000000000781c */ /* 0x000fe20003f4f008 */
[----:B------:R-:W-:Y:S02]  /*c840*/  USHF.L.U64.HI UR9, UR4, 0x2, UR7 ;  /* 0x0000000204097899 */ /* 0x000fe40008010207 */
[----:B------:R-:W-:-:S04]  /*c850*/  UIADD3 UR4, UP1, UR8, UR10, URZ ;  /* 0x0000000a08047290 */ /* 0x000fc8000ff3e03f */
[----:B------:R-:W-:Y:S02]  /*c860*/  UIADD3.X UR7, UR9, UR11, URZ, UP1, !UPT ;  /* 0x0000000b09077290 */ /* 0x000fe40008ffe43f */
[----:B------:R-:W-:Y:S01]  /*c870*/  IMAD.U32 R2, RZ, RZ, UR4 ;  /* 0x00000004ff027e24 */ /* 0x000fe2000f8e00ff */
[----:B------:R-:W-:-:S03]  /*c880*/  ULDC.64 UR10, c[0x0][0xc08] ;  /* 0x00030200000a7ab9 */ /* 0x000fc60000000a00 */
[----:B------:R-:W-:-:S05]  /*c890*/  IMAD.U32 R3, RZ, RZ, UR7 ;  /* 0x00000007ff037e24 */ /* 0x000fca000f8e00ff */
[----:B------:R-:W2:Y:S01]  /*c8a0*/  @P2 LDG.E R6, desc[UR14][R2.64] ;  /* 0x0000000e02062981 */ /* 0x000ea2000c1e1900 */
[----:B------:R-:W-:Y:S01]  /*c8b0*/  UISETP.NE.U32.AND UP1, UPT, UR10, URZ, UPT ;  /* 0x0000003f0a00728c */ /* 0x000fe2000bf25070 */
[----:B0-----:R-:W-:Y:S01]  /*c8c0*/  ISETP.NE.AND P0, PT, R13, 0x1, PT ;  /* 0x000000010d00780c */ /* 0x001fe20003f05270 */
[----:B------:R-:W-:Y:S02]  /*c8d0*/  ULDC UR4, c[0x0][0xa88] ;  /* 0x0002a20000047ab9 */ /* 0x000fe40000000800 */
[----:B------:R-:W-:Y:S01]  /*c8e0*/  UISETP.NE.AND.EX UP1, UPT, UR11, URZ, UPT, UP1 ;  /* 0x0000003f0b00728c */ /* 0x000fe2000bf25310 */
[----:B------:R-:W-:Y:S01]  /*c8f0*/  IMAD.U32 R0, RZ, RZ, UR4 ;  /* 0x00000004ff007e24 */ /* 0x000fe2000f8e00ff */
[----:B------:R-:W-:-:S04]  /*c900*/  UMOV UR4, URZ ;  /* 0x0000003f00047c82 */ /* 0x000fc80008000000 */
[----:B------:R-:W-:-:S04]  /*c910*/  PLOP3.LUT P3, PT, PT, PT, UP1, 0x80, 0x0 ;  /* 0x000000000000781c */ /* 0x000fc80003f6f018 */
[----:B------:R-:W0:Y:S01]  /*c920*/  @P0 LDC R11, c[0x0][0xbec] ;  /* 0x0002fb00ff0b0b82 */ /* 0x000e220000000800 */
[----:B------:R-:W-:-:S04]  /*c930*/  @UP1 UIADD3 UR8, UP2, UR8, UR10, URZ ;  /* 0x0000000a08081290 */ /* 0x000fc8000ff5e03f */
[----:B------:R-:W-:Y:S02]  /*c940*/  @UP1 UIADD3.X UR9, UR9, UR11, URZ, UP2, !UPT ;  /* 0x0000000b09091290 */ /* 0x000fe400097fe43f */
[----:B------:R-:W-:-:S04]  /*c950*/  IMAD.U32 R4, RZ, RZ, UR8 ;  /* 0x00000008ff047e24 */ /* 0x000fc8000f8e00ff */
[----:B------:R-:W-:Y:S01]  /*c960*/  IMAD.U32 R5, RZ, RZ, UR9 ;  /* 0x00000009ff057e24 */ /* 0x000fe2000f8e00ff */
[----:B------:R-:W-:Y:S01]  /*c970*/  USHF.R.S32.HI UR11, URZ, 0x1f, UR12 ;  /* 0x0000001f3f0b7899 */ /* 0x000fe2000801140c */
[----:B------:R-:W-:-:S03]  /*c980*/  ISETP.GE.AND P1, PT, R231, 0x80, PT ;  /* 0x00000080e700780c */ /* 0x000fc60003f26270 */
[----:B------:R1:W5:Y:S01]  /*c990*/  @P3 LDG.E R0, desc[UR14][R4.64] ;  /* 0x0000000e04003981 */ /* 0x000362000c1e1900 */
[----:B--2---:R-:W-:-:S13]  /*c9a0*/  @P2 R2UR UR4, R6 ;  /* 0x00000000060422ca */ /* 0x004fda00000e0000 */
[----:B------:R-:W-:Y:S01]  /*c9b0*/  USHF.R.S32.HI UR10, URZ, 0x1f, UR4 ;  /* 0x0000001f3f0a7899 */ /* 0x000fe20008011404 */
[----:B01----:R-:W-:Y:S11]  /*c9c0*/  @P3 BRA `(.L_x_422) ;  /* 0x0000000000143947 */ /* 0x003ff60003800000 */
[----:B------:R-:W-:Y:S05]  /*c9d0*/  @!P2 BRA `(.L_x_422) ;  /* 0x000000000010a947 */ /* 0x000fea0003800000 */
[----:B------:R-:W-:Y:S02]  /*c9e0*/  ULDC.64 UR8, c[0x0][0x208] ;  /* 0x0000820000087ab9 */ /* 0x000fe40000000a00 */
[----:B------:R-:W2:Y:S04]  /*c9f0*/  LDG.E R5, desc[UR8][R2.64] ;  /* 0x0000000802057981 */ /* 0x000ea8000c1e1900 */
[----:B-----5:R-:W2:Y:S02]  /*ca00*/  LDG.E R0, desc[UR8][R2.64+0x4] ;  /* 0x0000040802007981 */ /* 0x020ea4000c1e1900 */
[----:B--2---:R-:W-:-:S07]  /*ca10*/  IMAD.IADD R0, R0, 0x1, -R5 ;  /* 0x0000000100007824 */ /* 0x004fce00078e0a05 */
.L_x_422:
[----:B------:R-:W-:Y:S01]  /*ca20*/  R2UR UR8, R216 ;  /* 0x00000000d80872ca */ /* 0x000fe200000e0000 */
[----:B------:R-:W-:Y:S01]  /*ca30*/  BSSY B1, `(.L_x_423) ;  /* 0x0000032000017945 */ /* 0x000fe20003800000 */
[----:B------:R-:W-:-:S11]  /*ca40*/  R2UR UR7, R218 ;  /* 0x00000000da0772ca */ /* 0x000fd600000e0000 */
[----:B------:R-:W-:Y:S02]  /*ca50*/  USEL UR12, UR8, URZ, !UP0 ;  /* 0x0000003f080c7287 */ /* 0x000fe4000c000000 */
[----:B------:R-:W-:Y:S01]  /*ca60*/  USEL UR13, UR7, URZ, !UP0 ;  /* 0x0000003f070d7287 */ /* 0x000fe2000c000000 */
[----:B------:R-:W-:Y:S11]  /*ca70*/  @P1 BRA `(.L_x_424) ;  /* 0x0000000000b41947 */ /* 0x000ff60003800000 */
[----:B------:R-:W0:Y:S01]  /*ca80*/  S2R R3, SR_TID.X ;  /* 0x0000000000037919 */ /* 0x000e220000002100 */
[----:B------:R-:W1:Y:S01]  /*ca90*/  LDC R9, c[0x0][0xbe8] ;  /* 0x0002fa00ff097b82 */ /* 0x000e620000000800 */
[----:B------:R-:W-:-:S13]  /*caa0*/  R2UR UR7, R215 ;  /* 0x00000000d70772ca */ /* 0x000fda00000e0000 */
[----:B------:R-:W-:-:S04]  /*cab0*/  IMAD.U32 R2, RZ, RZ, UR7 ;  /* 0x00000007ff027e24 */ /* 0x000fc8000f8e00ff */
[----:B0-----:R-:W-:Y:S02]  /*cac0*/  IMAD R2, R2, 0x80, R3 ;  /* 0x0000008002027824 */ /* 0x001fe400078e0203 */
[----:B-1---5:R-:W-:Y:S02]  /*cad0*/  IMAD R3, R0, R9, RZ ;  /* 0x0000000900037224 */ /* 0x022fe400078e02ff */
[----:B------:R-:W-:-:S05]  /*cae0*/  VIADD R4, R2, 0xffffff80 ;  /* 0xffffff8002047836 */ /* 0x000fca0000000000 */
[----:B------:R-:W-:-:S13]  /*caf0*/  ISETP.GE.AND P1, PT, R4, R3, PT ;  /* 0x000000030400720c */ /* 0x000fda0003f26270 */
[----:B------:R-:W-:Y:S05]  /*cb00*/  @P1 BRA `(.L_x_424) ;  /* 0x0000000000901947 */ /* 0x000fea0003800000 */
[----:B------:R-:W-:Y:S01]  /*cb10*/  ISETP.NE.AND P1, PT, R9, 0x1, PT ;  /* 0x000000010900780c */ /* 0x000fe20003f25270 */
[----:B------:R-:W-:Y:S01]  /*cb20*/  ULDC.64 UR14, c[0x0][0xb90] ;  /* 0x0002e400000e7ab9 */ /* 0x000fe20000000a00 */
[----:B------:R-:W-:Y:S01]  /*cb30*/  R2UR UR16, R214 ;  /* 0x00000000d61072ca */ /* 0x000fe200000e0000 */
[----:B------:R-:W-:Y:S01]  /*cb40*/  UIMAD UR7, UR11, UR14, URZ ;  /* 0x0000000e0b0772a4 */ /* 0x000fe2000f8e023f */
[----:B------:R-:W-:Y:S01]  /*cb50*/  IMAD.MOV.U32 R2, RZ, RZ, R4 ;  /* 0x000000ffff027224 */ /* 0x000fe200078e0004 */
[----:B------:R-:W-:Y:S01]  /*cb60*/  UMOV UR8, UR4 ;  /* 0x0000000400087c82 */ /* 0x000fe20008000000 */
[----:B------:R-:W-:-:S07]  /*cb70*/  UMOV UR9, UR10 ;  /* 0x0000000a00097c82 */ /* 0x000fce0008000000 */
[----:B------:R-:W0:Y:S02]  /*cb80*/  @P1 LDC R3, c[0x0][0xbec] ;  /* 0x0002fb00ff031b82 */ /* 0x000e240000000800 */
[----:B------:R-:W-:Y:S02]  /*cb90*/  UIMAD.WIDE.U32 UR8, UR16, UR14, UR8 ;  /* 0x0000000e100872a5 */ /* 0x000fe4000f8e0008 */
[----:B------:R-:W-:-:S03]  /*cba0*/  UIMAD UR7, UR16, UR15, UR7 ;  /* 0x0000000f100772a4 */ /* 0x000fc6000f8e0207 */
[----:B------:R-:W-:Y:S01]  /*cbb0*/  ULDC.64 UR14, c[0x0][0xb98] ;  /* 0x0002e600000e7ab9 */ /* 0x000fe20000000a00 */
[----:B------:R-:W1:Y:S01]  /*cbc0*/  @P1 LDC R6, c[0x0][0xbf0] ;  /* 0x0002fc00ff061b82 */ /* 0x000e620000000800 */
[----:B------:R-:W-:Y:S02]  /*cbd0*/  UIADD3 UR9, UR9, UR7, URZ ;  /* 0x0000000709097290 */ /* 0x000fe4000fffe03f */
[----:B------:R-:W-:Y:S02]  /*cbe0*/  UIMAD UR7, UR13, UR14, URZ ;  /* 0x0000000e0d0772a4 */ /* 0x000fe4000f8e023f */
[----:B------:R-:W-:Y:S02]  /*cbf0*/  UIMAD.WIDE.U32 UR8, UR12, UR14, UR8 ;  /* 0x0000000e0c0872a5 */ /* 0x000fe4000f8e0008 */
[----:B------:R-:W-:Y:S01]  /*cc00*/  UIMAD UR7, UR12, UR15, UR7 ;  /* 0x0000000f0c0772a4 */ /* 0x000fe2000f8e0207 */
[----:B------:R-:W-:Y:S02]  /*cc10*/  ULDC.64 UR16, c[0x0][0x208] ;  /* 0x0000820000107ab9 */ /* 0x000fe40000000a00 */
[----:B------:R-:W-:Y:S01]  /*cc20*/  ULDC.64 UR14, c[0x0][0xb88] ;  /* 0x0002e200000e7ab9 */ /* 0x000fe20000000a00 */
[----:B0-----:R-:W-:-:S05]  /*cc30*/  @P1 IMAD.HI.U32 R3, R4, R3, RZ ;  /* 0x0000000304031227 */ /* 0x001fca00078e00ff */
[----:B-1----:R-:W-:Y:S01]  /*cc40*/  @P1 SHF.R.U32.HI R2, RZ, R6, R3 ;  /* 0x00000006ff021219 */ /* 0x002fe20000011603 */
[----:B------:R-:W-:-:S03]  /*cc50*/  IMAD.U32 R6, RZ, RZ, UR7 ;  /* 0x00000007ff067e24 */ /* 0x000fc6000f8e00ff */
[--C-:B------:R-:W-:Y:S01]  /*cc60*/  SHF.R.S32.HI R3, RZ, 0x1f, R2.reuse ;  /* 0x0000001fff037819 */ /* 0x100fe20000011402 */
[----:B------:R-:W-:Y:S01]  /*cc70*/  IMAD.MOV R5, RZ, RZ, -R2 ;  /* 0x000000ffff057224 */ /* 0x000fe200078e0a02 */
[----:B------:R-:W-:-:S03]  /*cc80*/  IADD3 R2, P1, R2, UR8, RZ ;  /* 0x0000000802027c10 */ /* 0x000fc6000ff3e0ff */
[----:B------:R-:W-:Y:S01]  /*cc90*/  IMAD R5, R9, R5, R4 ;  /* 0x0000000509057224 */ /* 0x000fe200078e0204 */
[----:B------:R-:W-:Y:S01]  /*cca0*/  IADD3.X R3, R3, UR9, R6, P1, !PT ;  /* 0x0000000903037c10 */ /* 0x000fe20008ffe406 */
[----:B------:R-:W-:-:S03]  /*ccb0*/  ULDC.64 UR8, c[0x0][0xb50] ;  /* 0x0002d40000087ab9 */ /* 0x000fc60000000a00 */
[----:B------:R-:W-:Y:S01]  /*ccc0*/  SHF.R.S32.HI R4, RZ, 0x1f, R5 ;  /* 0x0000001fff047819 */ /* 0x000fe20000011405 */
[----:B------:R-:W-:-:S04]  /*ccd0*/  IMAD.WIDE.U32 R2, R5, UR14, R2 ;  /* 0x0000000e05027c25 */ /* 0x000fc8000f8e0002 */
[----:B------:R-:W-:-:S04]  /*cce0*/  IMAD R4, R4, UR14, RZ ;  /* 0x0000000e04047c24 */ /* 0x000fc8000f8e02ff */
[----:B------:R-:W-:Y:S01]  /*ccf0*/  IMAD R9, R5, UR15, R4 ;  /* 0x0000000f05097c24 */ /* 0x000fe2000f8e0204 */
[----:B------:R-:W-:-:S03]  /*cd00*/  LEA R4, P1, R2, UR8, 0x2 ;  /* 0x0000000802047c11 */ /* 0x000fc6000f8210ff */
[----:B------:R-:W-:-:S05]  /*cd10*/  IMAD.IADD R3, R3, 0x1, R9 ;  /* 0x0000000103037824 */ /* 0x000fca00078e0209 */
[----:B------:R-:W-:Y:S01]  /*cd20*/  LEA.HI.X R5, R2, UR9, R3, 0x2, P1 ;  /* 0x0000000902057c11 */ /* 0x000fe200088f1403 */
[----:B------:R-:W-:-:S05]  /*cd30*/  IMAD.MOV.U32 R3, RZ, RZ, -0x800000 ;  /* 0xff800000ff037424 */ /* 0x000fca00078e00ff */
[----:B------:R0:W-:Y:S02]  /*cd40*/  STG.E desc[UR16][R4.64], R3 ;  /* 0x0000000304007986 */ /* 0x0001e4000c101910 */
.L_x_424:
[----:B------:R-:W-:Y:S05]  /*cd50*/  BSYNC B1 ;  /* 0x0000000000017941 */ /* 0x000fea0003800000 */
.L_x_423:
[----:B------:R-:W-:Y:S01]  /*cd60*/  R2UR UR16, R215 ;  /* 0x00000000d71072ca */ /* 0x000fe200000e0000 */
[----:B0-----:R-:W0:Y:S01]  /*cd70*/  @P0 LDC R3, c[0x0][0xbf0] ;  /* 0x0002fc00ff030b82 */ /* 0x001e220000000800 */
[----:B------:R-:W-:Y:S01]  /*cd80*/  ULDC.64 UR14, c[0x0][0xaa0] ;  /* 0x0002a800000e7ab9 */ /* 0x000fe20000000a00 */
[----:B------:R-:W-:Y:S01]  /*cd90*/  R2UR UR17, R214 ;  /* 0x00000000d61172ca */ /* 0x000fe200000e0000 */
[----:B------:R-:W-:Y:S01]  /*cda0*/  UIMAD UR7, UR10, UR14, URZ ;  /* 0x0000000e0a0772a4 */ /* 0x000fe2000f8e023f */
[----:B------:R-:W-:Y:S01]  /*cdb0*/  IMAD R2, R213, 0x20, R217 ;  /* 0x00000020d5027824 */ /* 0x000fe200078e02d9 */
[----:B------:R-:W-:Y:S01]  /*cdc0*/  UIMAD.WIDE.U32 UR8, UR4, UR14, URZ ;  /* 0x0000000e040872a5 */ /* 0x000fe2000f8e003f */
[----:B------:R-:W-:Y:S01]  /*cdd0*/  BSSY B1, `(.L_x_425) ;  /* 0x0000043000017945 */ /* 0x000fe20003800000 */
[----:B------:R-:W-:-:S03]  /*cde0*/  UIMAD UR7, UR4, UR15, UR7 ;  /* 0x0000000f040772a4 */ /* 0x000fc6000f8e0207 */
[----:B------:R-:W-:Y:S01]  /*cdf0*/  ULDC.64 UR14, c[0x0][0xae8] ;  /* 0x0002ba00000e7ab9 */ /* 0x000fe20000000a00 */
[----:B------:R-:W-:Y:S01]  /*ce00*/  UIADD3 UR9, UR9, UR7, URZ ;  /* 0x0000000709097290 */ /* 0x000fe2000fffe03f */
[----:B------:R-:W-:Y:S01]  /*ce10*/  IMAD.U32 R5, RZ, RZ, UR16 ;  /* 0x00000010ff057e24 */ /* 0x000fe2000f8e00ff */
[----:B------:R-:W-:Y:S02]  /*ce20*/  UIMAD UR4, UR11, UR14, URZ ;  /* 0x0000000e0b0472a4 */ /* 0x000fe4000f8e023f */
[----:B------:R-:W-:Y:S01]  /*ce30*/  UIMAD.WIDE.U32 UR8, UR17, UR14, UR8 ;  /* 0x0000000e110872a5 */ /* 0x000fe2000f8e0008 */
[----:B------:R-:W-:Y:S01]  /*ce40*/  IMAD R6, R5, 0x80, R2 ;  /* 0x0000008005067824 */ /* 0x000fe200078e0202 */
[----:B------:R-:W-:Y:S01]  /*ce50*/  UIMAD UR4, UR17, UR15, UR4 ;  /* 0x0000000f110472a4 */ /* 0x000fe2000f8e0204 */
[----:B------:R-:W-:Y:S02]  /*ce60*/  ULDC.64 UR10, c[0x0][0xaf0] ;  /* 0x0002bc00000a7ab9 */ /* 0x000fe40000000a00 */
[----:B------:R-:W-:Y:S01]  /*ce70*/  @P0 IMAD.HI.U32 R2, R6, R11, RZ ;  /* 0x0000000b06020227 */ /* 0x000fe200078e00ff */
[----:B------:R-:W-:-:S02]  /*ce80*/  UIADD3 UR9, UR9, UR4, URZ ;  /* 0x0000000409097290 */ /* 0x000fc4000fffe03f */
[----:B------:R-:W-:Y:S01]  /*ce90*/  UIMAD UR4, UR13, UR10, URZ ;  /* 0x0000000a0d0472a4 */ /* 0x000fe2000f8e023f */
[----:B------:R-:W-:Y:S01]  /*cea0*/  IMAD.MOV.U32 R5, RZ, RZ, R6 ;  /* 0x000000ffff057224 */ /* 0x000fe200078e0006 */
[----:B0-----:R-:W-:Y:S01]  /*ceb0*/  @P0 SHF.R.U32.HI R5, RZ, R3, R2 ;  /* 0x00000003ff050219 */ /* 0x001fe20000011602 */
[----:B------:R-:W-:Y:S02]  /*cec0*/  UIMAD.WIDE.U32 UR8, UR12, UR10, UR8 ;  /* 0x0000000a0c0872a5 */ /* 0x000fe4000f8e0008 */
[----:B------:R-:W-:Y:S01]  /*ced0*/  UIMAD UR4, UR12, UR11, UR4 ;  /* 0x0000000b0c0472a4 */ /* 0x000fe2000f8e0204 */
[--C-:B------:R-:W-:Y:S01]  /*cee0*/  SHF.R.S32.HI R2, RZ, 0x1f, R5.reuse ;  /* 0x0000001fff027819 */ /* 0x100fe20000011405 */
[----:B------:R-:W-:Y:S01]  /*cef0*/  IMAD.MOV R9, RZ, RZ, -R5 ;  /* 0x000000ffff097224 */ /* 0x000fe200078e0a05 */
[----:B------:R-:W-:Y:S01]  /*cf00*/  ULDC.64 UR10, c[0x0][0xae0] ;  /* 0x0002b800000a7ab9 */ /* 0x000fe20000000a00 */
[----:B------:R-:W-:Y:S02]  /*cf10*/  UIADD3 UR4, UR9, UR4, URZ ;  /* 0x0000000409047290 */ /* 0x000fe4000fffe03f */
[----:B------:R-:W-:-:S02]  /*cf20*/  IMAD.U32 R3, RZ, RZ, UR9 ;  /* 0x00000009ff037e24 */ /* 0x000fc4000f8e00ff */
[----:B------:R-:W-:Y:S02]  /*cf30*/  IMAD R4, R2, UR10, RZ ;  /* 0x0000000a02047c24 */ /* 0x000fe4000f8e02ff */
[----:B------:R-:W-:Y:S02]  /*cf40*/  IMAD R9, R13, R9, R6 ;  /* 0x000000090d097224 */ /* 0x000fe400078e0206 */
[----:B------:R-:W-:Y:S01]  /*cf50*/  IMAD.U32 R2, RZ, RZ, UR8 ;  /* 0x00000008ff027e24 */ /* 0x000fe2000f8e00ff */
[----:B------:R-:W-:Y:S01]  /*cf60*/  ULDC.64 UR8, c[0x0][0xad8] ;  /* 0x0002b60000087ab9 */ /* 0x000fe20000000a00 */
[----:B------:R-:W-:Y:S02]  /*cf70*/  IMAD.U32 R3, RZ, RZ, UR4 ;  /* 0x00000004ff037e24 */ /* 0x000fe4000f8e00ff */
[C---:B------:R-:W-:Y:S01]  /*cf80*/  IMAD R11, R5.reuse, UR11, R4 ;  /* 0x0000000b050b7c24 */ /* 0x040fe2000f8e0204 */
[----:B------:R-:W-:Y:S01]  /*cf90*/  SHF.R.S32.HI R4, RZ, 0x1f, R9 ;  /* 0x0000001fff047819 */ /* 0x000fe20000011409 */
[----:B------:R-:W-:-:S04]  /*cfa0*/  IMAD.WIDE.U32 R2, R5, UR10, R2 ;  /* 0x0000000a05027c25 */ /* 0x000fc8000f8e0002 */
[----:B------:R-:W-:Y:S02]  /*cfb0*/  IMAD.U32 R6, RZ, RZ, UR16 ;  /* 0x00000010ff067e24 */ /* 0x000fe4000f8e00ff */
[----:B------:R-:W-:Y:S02]  /*cfc0*/  IMAD.IADD R3, R3, 0x1, R11 ;  /* 0x0000000103037824 */ /* 0x000fe400078e020b */
[----:B------:R-:W-:Y:S02]  /*cfd0*/  IMAD R4, R4, UR8, RZ ;  /* 0x0000000804047c24 */ /* 0x000fe4000f8e02ff */
[----:B------:R-:W-:Y:S02]  /*cfe0*/  IMAD R6, R6, 0x80, R217 ;  /* 0x0000008006067824 */ /* 0x000fe400078e02d9 */
[----:B-----5:R-:W-:Y:S02]  /*cff0*/  IMAD R13, R0, R13, RZ ;  /* 0x0000000d000d7224 */ /* 0x020fe400078e02ff */
[----:B------:R-:W-:-:S02]  /*d000*/  IMAD R5, R9, UR9, R4 ;  /* 0x0000000909057c24 */ /* 0x000fc4000f8e0204 */
[----:B------:R-:W-:Y:S01]  /*d010*/  IMAD.WIDE.U32 R2, R9, UR8, R2 ;  /* 0x0000000809027c25 */ /* 0x000fe2000f8e0002 */
[----:B------:R-:W-:Y:S01]  /*d020*/  ISETP.GE.AND P2, PT, R6, R13, PT ;  /* 0x0000000d0600720c */ /* 0x000fe20003f46270 */
[----:B------:R-:W-:Y:S02]  /*d030*/  ULDC.64 UR8, c[0x0][0xa80] ;  /* 0x0002a00000087ab9 */ /* 0x000fe40000000a00 */
[----:B------:R-:W-:Y:S01]  /*d040*/  IMAD.IADD R3, R3, 0x1, R5 ;  /* 0x0000000103037824 */ /* 0x000fe200078e0205 */
[----:B------:R-:W-:Y:S01]  /*d050*/  LEA R4, P3, R2, UR8, 0x1 ;  /* 0x0000000802047c11 */ /* 0x000fe2000f8608ff */
[----:B------:R-:W-:-:S03]  /*d060*/  VIADD R0, R6, 0x20 ;  /* 0x0000002006007836 */ /* 0x000fc60000000000 */
[----:B------:R-:W-:Y:S01]  /*d070*/  LEA.HI.X R5, R2, UR9, R3, 0x1, P3 ;  /* 0x0000000902057c11 */ /* 0x000fe200098f0c03 */
[----:B------:R0:W1:Y:S01]  /*d080*/  SHFL.IDX PT, R9, R4, RZ, 0x181f ;  /* 0x00181fff04097589 */ /* 0x00006200000e0000 */
[-C--:B------:R-:W-:Y:S01]  /*d090*/  ISETP.GE.AND P1, PT, R0, R13.reuse, PT ;  /* 0x0000000d0000720c */ /* 0x080fe20003f26270 */
[----:B------:R-:W-:Y:S02]  /*d0a0*/  VIADD R0, R6, 0x40 ;  /* 0x0000004006007836 */ /* 0x000fe40000000000 */
[----:B------:R0:W2:Y:S03]  /*d0b0*/  SHFL.IDX PT, R3, R5, RZ, 0x181f ;  /* 0x00181fff05037589 */ /* 0x0000a600000e0000 */
        /* <DEDUP_REMOVED lines=11> */
[----:B------:R3:W-:Y:S01]  /*d170*/  @!P5 ST.E.128 desc[UR8][R10.64], RZ ;  /* 0x000000ff0a00d985 */ /* 0x0007e2000c101d08 */
[----:B------:R-:W-:Y:S02]  /*d180*/  @!P4 LEA.HI.X R15, R23, R3, R229, 0x1, P6 ;  /* 0x00000003170fc211 */ /* 0x000fe400030f0ce5 */
[----:B------:R-:W-:-:S03]  /*d190*/  @!P3 LEA R20, P6, R22, R9, 0x1 ;  /* 0x000000091614b211 */ /* 0x000fc600078c08ff */
[----:B------:R3:W-:Y:S01]  /*d1a0*/  @!P4 ST.E.128 desc[UR8][R14.64], RZ ;  /* 0x000000ff0e00c985 */ /* 0x0007e2000c101d08 */
[----:B------:R-:W-:Y:S02]  /*d1b0*/  @!P3 LEA.HI.X R21, R22, R3, R228, 0x1, P6 ;  /* 0x000000031615b211 */ /* 0x000fe400030f0ce4 */
[----:B------:R-:W-:-:S03]  /*d1c0*/  @!P2 LEA R2, P6, R212, R9, 0x1 ;  /* 0x00000009d402a211 */ /* 0x000fc600078c08ff */
[----:B------:R3:W-:Y:S01]  /*d1d0*/  @!P3 ST.E.128 desc[UR8][R20.64], RZ ;  /* 0x000000ff1400b985 */ /* 0x0007e2000c101d08 */
[----:B------:R-:W-:-:S05]  /*d1e0*/  @!P2 LEA.HI.X R3, R212, R3, R227, 0x1, P6 ;  /* 0x00000003d403a211 */ /* 0x000fca00030f0ce3 */
[----:B------:R3:W-:Y:S04]  /*d1f0*/  @!P2 ST.E.128 desc[UR8][R2.64], RZ ;  /* 0x000000ff0200a985 */ /* 0x0007e8000c101d08 */
.L_x_426:
[----:B------:R-:W-:Y:S05]  /*d200*/  BSYNC B1 ;  /* 0x0000000000017941 */ /* 0x000fea0003800000 */
.L_x_425:
[----:B--23--:R2:W3:Y:S01]  /*d210*/  SHFL.IDX PT, R3, R5, 0x1, 0x181f ;  /* 0x00381f0005037f89 */ /* 0x00c4e200000e0000 */
[----:B------:R-:W-:Y:S03]  /*d220*/  BSSY B1, `(.L_x_427) ;  /* 0x0000015000017945 */ /* 0x000fe60003800000 */
[----:B-1----:R2:W1:Y:S01]  /*d230*/  SHFL.IDX PT, R9, R4, 0x1, 0x181f ;  /* 0x00381f0004097f89 */ /* 0x00246200000e0000 */
[----:B------:R-:W-:Y:S05]  /*d240*/  @P1 BRA `(.L_x_428) ;  /* 0x0000000000481947 */ /* 0x000fea0003800000 */
[----:B------:R-:W-:Y:S01]  /*d250*/  ULDC UR4, c[0x0][0xac8] ;  /* 0x0002b20000047ab9 */ /* 0x000fe20000000800 */
[----:B------:R-:W-:Y:S01]  /*d260*/  ULDC.64 UR8, c[0x0][0x208] ;  /* 0x0000820000087ab9 */ /* 0x000fe20000000a00 */
[----:B------:R-:W-:Y:S02]  /*d270*/  ISETP.GE.AND P4, PT, R18, UR4, PT ;  /* 0x0000000412007c0c */ /* 0x000fe4000bf86270 */
[----:B------:R-:W-:Y:S02]  /*d280*/  ISETP.GE.AND P3, PT, R23, UR4, PT ;  /* 0x0000000417007c0c */ /* 0x000fe4000bf66270 */
[----:B------:R-:W-:Y:S02]  /*d290*/  ISETP.GE.AND P2, PT, R22, UR4, PT ;  /* 0x0000000416007c0c */ /* 0x000fe4000bf46270 */
[----:B------:R-:W-:-:S07]  /*d2a0*/  ISETP.GE.AND P1, PT, R212, UR4, PT ;  /* 0x00000004d4007c0c */ /* 0x000fce000bf26270 */
[CC--:B-1----:R-:W-:Y:S02]  /*d2b0*/  @!P4 LEA R10, P6, R18.reuse, R9.reuse, 0x1 ;  /* 0x00000009120ac211 */ /* 0x0c2fe400078c08ff */
[C---:B------:R-:W-:Y:S02]  /*d2c0*/  @!P3 LEA R14, P5, R23.reuse, R9, 0x1 ;  /* 0x00000009170eb211 */ /* 0x040fe400078a08ff */
[----:B---3--:R-:W-:Y:S02]  /*d2d0*/  @!P4 LEA.HI.X R11, R18, R3, R230, 0x1, P6 ;  /* 0x00000003120bc211 */ /* 0x008fe400030f0ce6 */
[----:B------:R-:W-:Y:S02]  /*d2e0*/  @!P2 LEA R8, P6, R22, R9, 0x1 ;  /* 0x000000091608a211 */ /* 0x000fe400078c08ff */
[----:B------:R-:W-:Y:S01]  /*d2f0*/  @!P3 LEA.HI.X R15, R23, R3, R229, 0x1, P5 ;  /* 0x00000003170fb211 */ /* 0x000fe200028f0ce5 */
[----:B------:R4:W-:Y:S01]  /*d300*/  @!P4 ST.E.128 desc[UR8][R10.64], RZ ;  /* 0x000000ff0a00c985 */ /* 0x0009e2000c101d08 */
[----:B------:R-:W-:-:S02]  /*d310*/  @!P1 LEA R2, P5, R212, R9, 0x1 ;  /* 0x00000009d4029211 */ /* 0x000fc400078a08ff */
[-C--:B------:R-:W-:Y:S01]  /*d320*/  @!P2 LEA.HI.X R9, R22, R3.reuse, R228, 0x1, P6 ;  /* 0x000000031609a211 */ /* 0x080fe200030f0ce4 */
[----:B------:R4:W-:Y:S01]  /*d330*/  @!P3 ST.E.128 desc[UR8][R14.64], RZ ;  /* 0x000000ff0e00b985 */ /* 0x0009e2000c101d08 */
[----:B------:R-:W-:-:S03]  /*d340*/  @!P1 LEA.HI.X R3, R212, R3, R227, 0x1, P5 ;  /* 0x00000003d4039211 */ /* 0x000fc600028f0ce3 */
[----:B------:R4:W-:Y:S04]  /*d350*/  @!P2 ST.E.128 desc[UR8][R8.64], RZ ;  /* 0x000000ff0800a985 */ /* 0x0009e8000c101d08 */
[----:B------:R4:W-:Y:S02]  /*d360*/  @!P1 ST.E.128 desc[UR8][R2.64], RZ ;  /* 0x000000ff02009985 */ /* 0x0009e4000c101d08 */
.L_x_428:
[----:B------:R-:W-:Y:S05]  /*d370*/  BSYNC B1 ;  /* 0x0000000000017941 */ /* 0x000fea0003800000 */
.L_x_427:
[----:B---34-:R3:W4:Y:S01]  /*d380*/  SHFL.IDX PT, R3, R5, 0x2, 0x181f ;  /* 0x00581f0005037f89 */ /* 0x01872200000e0000 */
        /* <DEDUP_REMOVED lines=9> */
[-C--:B-1----:R-:W-:Y:S02]  /*d420*/  @!P3 LEA R10, P6, R18, R9.reuse, 0x1 ;  /* 0x00000009120ab211 */ /* 0x082fe400078c08ff */
[CC--:B------:R-:W-:Y:S02]  /*d430*/  @!P2 LEA R8, P5, R23.reuse, R9.reuse, 0x1 ;  /* 0x000000091708a211 */ /* 0x0c0fe400078a08ff */
[----:B------:R-:W-:Y:S02]  /*d440*/  @!P1 LEA R14, P4, R22, R9, 0x1 ;  /* 0x00000009160e9211 */ /* 0x000fe400078808ff */
[----:B----4-:R-:W-:Y:S02]  /*d450*/  @!P3 LEA.HI.X R11, R18, R3, R230, 0x1, P6 ;  /* 0x00000003120bb211 */ /* 0x010fe400030f0ce6 */
[----:B------:R-:W-:Y:S02]  /*d460*/  @!P0 LEA R2, P6, R212, R9, 0x1 ;  /* 0x00000009d4028211 */ /* 0x000fe400078c08ff */
[-C--:B------:R-:W-:Y:S01]  /*d470*/  @!P2 LEA.HI.X R9, R23, R3.reuse, R229, 0x1, P5 ;  /* 0x000000031709a211 */ /* 0x080fe200028f0ce5 */
[----:B------:R1:W-:Y:S01]  /*d480*/  @!P3 ST.E.128 desc[UR8][R10.64], RZ ;  /* 0x000000ff0a00b985 */ /* 0x0003e2000c101d08 */
[----:B------:R-:W-:-:S02]  /*d490*/  @!P1 LEA.HI.X R15, R22, R3, R228, 0x1, P4 ;  /* 0x00000003160f9211 */ /* 0x000fc400020f0ce4 */
[----:B------:R-:W-:Y:S01]  /*d4a0*/  @!P0 LEA.HI.X R3, R212, R3, R227, 0x1, P6 ;  /* 0x00000003d4038211 */ /* 0x000fe200030f0ce3 */
[----:B------:R1:W-:Y:S04]  /*d4b0*/  @!P2 ST.E.128 desc[UR8][R8.64], RZ ;  /* 0x000000ff0800a985 */ /* 0x0003e8000c101d08 */
[----:B------:R1:W-:Y:S04]  /*d4c0*/  @!P1 ST.E.128 desc[UR8][R14.64], RZ ;  /* 0x000000ff0e009985 */ /* 0x0003e8000c101d08 */
[----:B------:R1:W-:Y:S02]  /*d4d0*/  @!P0 ST.E.128 desc[UR8][R2.64], RZ ;  /* 0x000000ff02008985 */ /* 0x0003e4000c101d08 */
.L_x_430:
[----:B------:R-:W-:Y:S05]  /*d4e0*/  BSYNC B1 ;  /* 0x0000000000017941 */ /* 0x000fea0003800000 */
.L_x_429:
[----:B------:R-:W-:Y:S01]  /*d4f0*/  VIADD R0, R6, 0x60 ;  /* 0x0000006006007836 */ /* 0x000fe20000000000 */
[----:B0-23--:R-:W0:Y:S04]  /*d500*/  SHFL.IDX PT, R5, R5, 0x3, 0x181f ;  /* 0x00781f0005057f89 */ /* 0x00de2800000e0000 */
[----:B------:R-:W-:Y:S01]  /*d510*/  ISETP.GE.AND P0, PT, R0, R13, PT ;  /* 0x0000000d0000720c */ /* 0x000fe20003f06270 */
[----:B-1--4-:R1:W2:-:S12]  /*d520*/  SHFL.IDX PT, R3, R4, 0x3, 0x181f ;  /* 0x00781f0004037f89 */ /* 0x01229800000e0000 */
[----:B-1----:R-:W-:Y:S05]  /*d530*/  @P0 BRA `(.L_x_421) ;  /* 0x0000000000480947 */ /* 0x002fea0003800000 */
[----:B------:R-:W-:Y:S01]  /*d540*/  ULDC UR4, c[0x0][0xac8] ;  /* 0x0002b20000047ab9 */ /* 0x000fe20000000800 */
[----:B------:R-:W-:Y:S01]  /*d550*/  ULDC.64 UR8, c[0x0][0x208] ;  /* 0x0000820000087ab9 */ /* 0x000fe20000000a00 */
[----:B------:R-:W-:Y:S02]  /*d560*/  ISETP.GE.AND P3, PT, R18, UR4, PT ;  /* 0x0000000412007c0c */ /* 0x000fe4000bf66270 */
[----:B------:R-:W-:Y:S02]  /*d570*/  ISETP.GE.AND P2, PT, R23, UR4, PT ;  /* 0x0000000417007c0c */ /* 0x000fe4000bf46270 */
[----:B------:R-:W-:Y:S02]  /*d580*/  ISETP.GE.AND P1, PT, R22, UR4, PT ;  /* 0x0000000416007c0c */ /* 0x000fe4000bf26270 */
[----:B------:R-:W-:-:S07]  /*d590*/  ISETP.GE.AND P0, PT, R212, UR4, PT ;  /* 0x00000004d4007c0c */ /* 0x000fce000bf06270 */
[-C--:B--2---:R-:W-:Y:S02]  /*d5a0*/  @!P3 LEA R8, P6, R18, R3.reuse, 0x1 ;  /* 0x000000031208b211 */ /* 0x084fe400078c08ff */
[CC--:B------:R-:W-:Y:S02]  /*d5b0*/  @!P2 LEA R10, P5, R23.reuse, R3.reuse, 0x1 ;  /* 0x00000003170aa211 */ /* 0x0c0fe400078a08ff */
[----:B------:R-:W-:Y:S02]  /*d5c0*/  @!P1 LEA R12, P4, R22, R3, 0x1 ;  /* 0x00000003160c9211 */ /* 0x000fe400078808ff */
[----:B0-----:R-:W-:Y:S02]  /*d5d0*/  @!P3 LEA.HI.X R9, R18, R5, R230, 0x1, P6 ;  /* 0x000000051209b211 */ /* 0x001fe400030f0ce6 */
        /* <DEDUP_REMOVED lines=8> */
.L_x_421:
[----:B------:R-:W-:Y:S05]  /*d660*/  BSYNC B0 ;  /* 0x0000000000007941 */ /* 0x000fea0003800000 */
.L_x_412:
[----:B------:R-:W-:Y:S02]  /*d670*/  ULDC UR4, c[0x0][0xc3c] ;  /* 0x00030f0000047ab9 */ /* 0x000fe40000000800 */
[----:B------:R-:W-:-:S13]  /*d680*/  ISETP.GE.AND P0, PT, R7, UR4, PT ;  /* 0x0000000407007c0c */ /* 0x000fda000bf06270 */
[----:B------:R-:W-:Y:S05]  /*d690*/  @!P0 BRA `(.L_x_431) ;  /* 0xffffff3400f48947 */ /* 0x000fea000383ffff */
[----:B------:R-:W-:Y:S05]  /*d6a0*/  EXIT ;  /* 0x000000000000794d */ /* 0x000fea0003800000 */
.L_x_387:
[----:B------:R-:W-:-:S08]  /*d6b0*/  NOP ;  /* 0x0000000000007918 */ /* 0x000fd00000000000 */
[----:B0-----:R-:W0:-:S00]  /*d6c0*/  USETMAXREG.DEALLOC.CTAPOOL 0x18 ;  /* 0x00000018000079c8 */ /* 0x001e0000080e0500 */
[----:B0-----:R-:W-:-:S06]  /*d6d0*/  LOP3.LUT R0, R0, 0x3, RZ, 0xc0, !PT ;  /* 0x0000000300007812 */ /* 0x001fcc00078ec0ff */
[----:B------:R-:W0:Y:S02]  /*d6e0*/  SHFL.IDX PT, R0, R0, RZ, 0x1f ;  /* 0x00001fff00007589 */ /* 0x000e2400000e0000 */
[----:B0-----:R-:W-:Y:S01]  /*d6f0*/  ISETP.NE.AND P0, PT, R0, RZ, PT ;  /* 0x000000ff0000720c */ /* 0x001fe20003f05270 */
[----:B------:R-:W-:-:S03]  /*d700*/  IMAD.MOV.U32 R0, RZ, RZ, RZ ;  /* 0x000000ffff007224 */ /* 0x000fc600078e00ff */
[----:B------:R-:W-:-:S05]  /*d710*/  P2R R2, PR, RZ, 0x1 ;  /* 0x00000001ff027803 */ /* 0x000fca0000000000 */
[----:B------:R0:W-:Y:S04]  /*d720*/  STL [R1+0x58], R2 ;  /* 0x0000580201007387 */ /* 0x0001e80000100800 */
[----:B------:R-:W-:Y:S05]  /*d730*/  @!P0 BRA `(.L_x_432) ;  /* 0x00000000001c8947 */ /* 0x000fea0003800000 */
[----:B------:R-:W1:Y:S08]  /*d740*/  S2UR UR5, SR_CgaCtaId ;  /* 0x00000000000579c3 */ /* 0x000e700000008800 */
[----:B------:R-:W-:Y:S06]  /*d750*/  BAR.SYNC.DEFER_BLOCKING 0x5, 0x180 ;  /* 0x0146000000007b1d */ /* 0x000fec0000010000 */
[----:B------:R-:W-:-:S02]  /*d760*/  UMOV UR4, 0x400 ;  /* 0x0000040000047882 */ /* 0x000fc40000000000 */
[----:B-1----:R-:W-:-:S09]  /*d770*/  ULEA UR4, UR5, UR4, 0x18 ;  /* 0x0000000405047291 */ /* 0x002fd2000f8ec03f */
[----:B------:R-:W1:Y:S01]  /*d780*/  LDS.128 R16, [UR4+0x388d0] ;  /* 0x0388d004ff107984 */ /* 0x000e620008000c00 */
[----:B------:R-:W-:Y:S06]  /*d790*/  BAR.ARV 0x4, 0x180 ;  /* 0x0106000000007b1d */ /* 0x000fec0000002000 */
[----:B------:R-:W-:Y:S05]  /*d7a0*/  BRA `(.L_x_433) ;  /* 0x0000000800047947 */ /* 0x000fea0003800000 */
.L_x_432:
[----:B0-----:R-:W0:Y:S01]  /*d7b0*/  S2R R2, SR_TID.X ;  /* 0x0000000000027919 */ /* 0x001e220000002100 */
[----:B------:R-:W-:Y:S01]  /*d7c0*/  ULDC UR4, c[0x0][0xc3c] ;  /* 0x00030f0000047ab9 */ /* 0x000fe20000000800 */
[----:B------:R-:W-:Y:S01]  /*d7d0*/  ULDC.64 UR6, c[0x0][0x208] ;  /* 0x0000820000067ab9 */ /* 0x000fe20000000a00 */
[----:B------:R-:W-:Y:S01]  /*d7e0*/  ULDC UR5, c[0x0][0xc38] ;  /* 0x00030e0000057ab9 */ /* 0x000fe20000000800 */
[----:B0-----:R-:W-:-:S04]  /*d7f0*/  LOP3.LUT R5, R2, 0x1f, RZ, 0xc0, !PT ;  /* 0x0000001f02057812 */ /* 0x001fc800078ec0ff */
[----:B------:R-:W-:-:S04]  /*d800*/  ISETP.NE.AND P0, PT, R5, 0x1f, PT ;  /* 0x0000001f0500780c */ /* 0x000fc80003f05270 */
[----:B------:R-:W-:-:S13]  /*d810*/  ISETP.GE.OR P1, PT, R5, UR4, !P0 ;  /* 0x0000000405007c0c */ /* 0x000fda000c726670 */
[----:B------:R-:W0:Y:S02]  /*d820*/  @!P1 LDC.64 R2, c[0x0][0xc80] ;  /* 0x00032000ff029b82 */ /* 0x000e240000000a00 */
[----:B0-----:R-:W-:-:S05]  /*d830*/  @!P1 IMAD.WIDE.U32 R2, R5, 0x4, R2 ;  /* 0x0000000405029825 */ /* 0x001fca00078e0002 */
[----:B------:R-:W2:Y:S01]  /*d840*/  @!P1 LDG.E R0, desc[UR6][R2.64] ;  /* 0x0000000602009981 */ /* 0x000ea2000c1e1900 */
[C---:B------:R-:W-:Y:S01]  /*d850*/  ISETP.NE.AND P1, PT, R5.reuse, RZ, PT ;  /* 0x000000ff0500720c */ /* 0x040fe20003f25270 */
[----:B------:R-:W0:Y:S01]  /*d860*/  S2UR UR6, SR_CTAID.X ;  /* 0x00000000000679c3 */ /* 0x000e220000002500 */
[C---:B------:R-:W-:Y:S01]  /*d870*/  ISETP.GE.U32.AND P2, PT, R5.reuse, 0x2, PT ;  /* 0x000000020500780c */ /* 0x040fe20003f46070 */
[----:B------:R-:W-:Y:S01]  /*d880*/  UMOV UR4, URZ ;  /* 0x0000003f00047c82 */ /* 0x000fe20008000000 */
[C---:B------:R-:W-:Y:S01]  /*d890*/  ISETP.GE.U32.AND P3, PT, R5.reuse, 0x4, PT ;  /* 0x000000040500780c */ /* 0x040fe20003f66070 */
[----:B------:R-:W-:Y:S01]  /*d8a0*/  IMAD.MOV.U32 R16, RZ, RZ, RZ ;  /* 0x000000ffff107224 */ /* 0x000fe200078e00ff */
[C---:B------:R-:W-:Y:S02]  /*d8b0*/  ISETP.GE.U32.AND P4, PT, R5.reuse, 0x8, PT ;  /* 0x000000080500780c */ /* 0x040fe40003f86070 */
[----:B------:R-:W-:Y:S01]  /*d8c0*/  ISETP.GE.U32.AND P5, PT, R5, 0x10, PT ;  /* 0x000000100500780c */ /* 0x000fe20003fa6070 */
[----:B--2---:R-:W1:Y:S02]  /*d8d0*/  SHFL.UP PT, R4, R0, 0x1, RZ ;  /* 0x0420000000047989 */ /* 0x004e6400000e00ff */
[----:B-1----:R-:W-:-:S05]  /*d8e0*/  SEL R7, R4, RZ, P1 ;  /* 0x000000ff04077207 */ /* 0x002fca0000800000 */
[----:B------:R-:W-:-:S05]  /*d8f0*/  IMAD.IADD R7, R0, 0x1, R7 ;  /* 0x0000000100077824 */ /* 0x000fca00078e0207 */
[----:B------:R-:W1:Y:S02]  /*d900*/  SHFL.UP PT, R4, R7, 0x2, RZ ;  /* 0x0440000007047989 */ /* 0x000e6400000e00ff */
        /* <DEDUP_REMOVED lines=11> */
[----:B------:R-:W1:Y:S02]  /*d9c0*/  SHFL.IDX PT, R4, R2, 0x1f, 0x1f ;  /* 0x03e01f0002047f89 */ /* 0x000e6400000e0000 */
[----:B-1----:R-:W-:-:S04]  /*d9d0*/  IMAD R4, R4, UR5, RZ ;  /* 0x0000000504047c24 */ /* 0x002fc8000f8e02ff */
[----:B------:R-:W-:Y:S01]  /*d9e0*/  IMAD.MOV.U32 R7, RZ, RZ, R4 ;  /* 0x000000ffff077224 */ /* 0x000fe200078e0004 */
[----:B0-----:R-:W-:-:S13]  /*d9f0*/  ISETP.GT.AND P6, PT, R4, UR6, PT ;  /* 0x0000000604007c0c */ /* 0x001fda000bfc4270 */
[----:B------:R-:W-:Y:S05]  /*da00*/  @P6 BRA `(.L_x_434) ;  /* 0x0000000000a46947 */ /* 0x000fea0003800000 */
[----:B------:R-:W0:Y:S01]  /*da10*/  LDC R6, c[0x0][0xc3c] ;  /* 0x00030f00ff067b82 */ /* 0x000e220000000800 */
[----:B------:R-:W-:Y:S01]  /*da20*/  IMAD.MOV.U32 R4, RZ, RZ, R7 ;  /* 0x000000ffff047224 */ /* 0x000fe200078e0007 */
[----:B------:R-:W-:Y:S01]  /*da30*/  UMOV UR4, URZ ;  /* 0x0000003f00047c82 */ /* 0x000fe20008000000 */
[----:B------:R-:W-:Y:S01]  /*da40*/  ULDC UR7, c[0x0][0xc3c] ;  /* 0x00030f0000077ab9 */ /* 0x000fe20000000800 */
[----:B------:R-:W-:-:S05]  /*da50*/  ULDC UR5, c[0x0][0xc38] ;  /* 0x00030e0000057ab9 */ /* 0x000fca0000000800 */
.L_x_438:
[----:B------:R-:W-:Y:S01]  /*da60*/  UIADD3 UR4, UR4, 0x1f, URZ ;  /* 0x0000001f04047890 */ /* 0x000fe2000fffe03f */
[----:B------:R-:W-:-:S05]  /*da70*/  IMAD.U32 R19, RZ, RZ, UR7 ;  /* 0x00000007ff137e24 */ /* 0x000fca000f8e00ff */
[----:B0-----:R-:W-:-:S13]  /*da80*/  ISETP.LE.AND P6, PT, R6, UR4, PT ;  /* 0x0000000406007c0c */ /* 0x001fda000bfc3270 */
[----:B------:R-:W-:Y:S05]  /*da90*/  @P6 BRA `(.L_x_435) ;  /* 0x0000000400246947 */ /* 0x000fea0003800000 */
[----:B------:R-:W-:Y:S01]  /*daa0*/  VIADD R7, R5, UR4 ;  /* 0x0000000405077c36 */ /* 0x000fe20008000000 */
[----:B------:R-:W-:Y:S01]  /*dab0*/  BSSY B0, `(.L_x_436) ;  /* 0x0000008000007945 */ /* 0x000fe20003800000 */
[----:B------:R-:W-:-:S03]  /*dac0*/  IMAD.MOV.U32 R0, RZ, RZ, RZ ;  /* 0x000000ffff007224 */ /* 0x000fc600078e00ff */
[----:B------:R-:W-:-:S13]  /*dad0*/  ISETP.GE.OR P6, PT, R7, R6, !P0 ;  /* 0x000000060700720c */ /* 0x000fda00047c6670 */
[----:B------:R-:W-:Y:S05]  /*dae0*/  @P6 BRA `(.L_x_437) ;  /* 0x0000000000106947 */ /* 0x000fea0003800000 */
[----:B------:R-:W0:Y:S01]  /*daf0*/  LDC.64 R2, c[0x0][0xc80] ;  /* 0x00032000ff027b82 */ /* 0x000e220000000a00 */
[----:B------:R-:W-:Y:S01]  /*db00*/  ULDC.64 UR8, c[0x0][0x208] ;  /* 0x0000820000087ab9 */ /* 0x000fe20000000a00 */
[----:B0-----:R-:W-:-:S05]  /*db10*/  IMAD.WIDE R2, R7, 0x4, R2 ;  /* 0x0000000407027825 */ /* 0x001fca00078e0202 */
[----:B------:R0:W5:Y:S02]  /*db20*/  LDG.E R0, desc[UR8][R2.64] ;  /* 0x0000000802007981 */ /* 0x000164000c1e1900 */
.L_x_437:
[----:B------:R-:W-:Y:S05]  /*db30*/  BSYNC B0 ;  /* 0x0000000000007941 */ /* 0x000fea0003800000 */
.L_x_436:
[----:B0----5:R-:W0:Y:S02]  /*db40*/  SHFL.UP PT, R2, R0, 0x1, RZ ;  /* 0x0420000000027989 */ /* 0x021e2400000e00ff */
[----:B0-----:R-:W-:-:S05]  /*db50*/  SEL R3, R2, RZ, P1 ;  /* 0x000000ff02037207 */ /* 0x001fca0000800000 */
[----:B------:R-:W-:-:S05]  /*db60*/  IMAD.IADD R3, R0, 0x1, R3 ;  /* 0x0000000100037824 */ /* 0x000fca00078e0203 */
[----:B------:R-:W0:Y:S02]  /*db70*/  SHFL.UP PT, R2, R3, 0x2, RZ ;  /* 0x0440000003027989 */ /* 0x000e2400000e00ff */
        /* <DEDUP_REMOVED lines=11> */
[----:B------:R-:W0:Y:S02]  /*dc30*/  SHFL.IDX PT, R3, R9, 0x1f, 0x1f ;  /* 0x03e01f0009037f89 */ /* 0x000e2400000e0000 */
[----:B0-----:R-:W-:-:S04]  /*dc40*/  IMAD R3, R3, UR5, RZ ;  /* 0x0000000503037c24 */ /* 0x001fc8000f8e02ff */
[----:B------:R-:W-:-:S05]  /*dc50*/  IMAD.IADD R4, R3, 0x1, R4 ;  /* 0x0000000103047824 */ /* 0x000fca00078e0204 */
[----:B------:R-:W-:-:S13]  /*dc60*/  ISETP.GT.AND P6, PT, R4, UR6, PT ;  /* 0x0000000604007c0c */ /* 0x000fda000bfc4270 */
[----:B------:R-:W-:Y:S05]  /*dc70*/  @!P6 BRA `(.L_x_438) ;  /* 0xfffffffc0078e947 */ /* 0x000fea000383ffff */
[----:B------:R-:W-:Y:S02]  /*dc80*/  IMAD.MOV.U32 R2, RZ, RZ, R9 ;  /* 0x000000ffff027224 */ /* 0x000fe400078e0009 */
[----:B------:R-:W-:-:S07]  /*dc90*/  IMAD.MOV.U32 R7, RZ, RZ, R3 ;  /* 0x000000ffff077224 */ /* 0x000fce00078e0003 */
.L_x_434:
[----:B------:R-:W-:-:S04]  /*dca0*/  IMAD.IADD R7, R4, 0x1, -R7 ;  /* 0x0000000104077824 */ /* 0x000fc800078e0a07 */
[----:B------:R-:W-:-:S05]  /*dcb0*/  IMAD R3, R2, UR5, R7 ;  /* 0x0000000502037c24 */ /* 0x000fca000f8e0207 */
[----:B------:R-:W-:-:S13]  /*dcc0*/  ISETP.GT.AND P0, PT, R3, UR6, PT ;  /* 0x0000000603007c0c */ /* 0x000fda000bf04270 */
[----:B------:R-:W-:-:S04]  /*dcd0*/  VOTE.ANY R6, PT, !P0 ;  /* 0x0000000000067806 */ /* 0x000fc800040e0100 */
[----:B------:R-:W0:Y:S01]  /*dce0*/  POPC R19, R6 ;  /* 0x0000000600137309 */ /* 0x000e220000000000 */
[----:B------:R-:W-:Y:S01]  /*dcf0*/  ISETP.NE.AND P0, PT, R6, RZ, PT ;  /* 0x000000ff0600720c */ /* 0x000fe20003f05270 */
[----:B0-----:R-:W0:Y:S02]  /*dd00*/  SHFL.IDX PT, R0, R0, R19, 0x1f ;  /* 0x00001f1300007589 */ /* 0x001e2400000e0000 */
[----:B0-----:R-:W-:-:S04]  /*dd10*/  IABS R4, R0 ;  /* 0x0000000000047213 */ /* 0x001fc80000000000 */
[----:B------:R-:W0:Y:S08]  /*dd20*/  I2F.RP R8, R4 ;  /* 0x0000000400087306 */ /* 0x000e300000209400 */
[----:B0-----:R-:W0:Y:S02]  /*dd30*/  MUFU.RCP R8, R8 ;  /* 0x0000000800087308 */ /* 0x001e240000001000 */
[----:B0-----:R-:W-:-:S06]  /*dd40*/  VIADD R3, R8, 0xffffffe ;  /* 0x0ffffffe08037836 */ /* 0x001fcc0000000000 */
[----:B------:R-:W0:Y:S02]  /*dd50*/  F2I.FTZ.U32.TRUNC.NTZ R3, R3 ;  /* 0x0000000300037305 */ /* 0x000e24000021f000 */
[----:B0-----:R-:W-:Y:S01]  /*dd60*/  IMAD.MOV R11, RZ, RZ, -R3 ;  /* 0x000000ffff0b7224 */ /* 0x001fe200078e0a03 */
[----:B------:R-:W-:Y:S06]  /*dd70*/  @!P0 BRA `(.L_x_439) ;  /* 0x0000000000088947 */ /* 0x000fec0003800000 */
[----:B------:R-:W-:-:S05]  /*dd80*/  VIADD R9, R19, 0xffffffff ;  /* 0xffffffff13097836 */ /* 0x000fca0000000000 */
[----:B------:R0:W1:Y:S02]  /*dd90*/  SHFL.IDX PT, R16, R2, R9, 0x1f ;  /* 0x00001f0902107589 */ /* 0x00006400000e0000 */
.L_x_439:
[----:B-1----:R-:W-:Y:S01]  /*dda0*/  IMAD R16, R16, UR5, R7 ;  /* 0x0000000510107c24 */ /* 0x002fe2000f8e0207 */
[----:B------:R-:W-:Y:S01]  /*ddb0*/  IABS R6, R0 ;  /* 0x0000000000067213 */ /* 0x000fe20000000000 */
[----:B------:R-:W-:Y:S02]  /*ddc0*/  IMAD R7, R11, R4, RZ ;  /* 0x000000040b077224 */ /* 0x000fe400078e02ff */
[----:B0-----:R-:W-:Y:S01]  /*ddd0*/  IMAD.MOV.U32 R2, RZ, RZ, RZ ;  /* 0x000000ffff027224 */ /* 0x001fe200078e00ff */
[----:B------:R-:W-:Y:S01]  /*dde0*/  IADD3 R17, -R16, UR6, RZ ;  /* 0x0000000610117c10 */ /* 0x000fe2000fffe1ff */
[----:B------:R-:W-:Y:S02]  /*ddf0*/  IMAD.MOV R6, RZ, RZ, -R6 ;  /* 0x000000ffff067224 */ /* 0x000fe400078e0a06 */
[----:B------:R-:W-:Y:S01]  /*de00*/  IMAD.HI.U32 R2, R3, R7, R2 ;  /* 0x0000000703027227 */ /* 0x000fe200078e0002 */
[----:B------:R-:W-:-:S03]  /*de10*/  IABS R3, R17 ;  /* 0x0000001100037213 */ /* 0x000fc60000000000 */
[----:B------:R-:W-:Y:S02]  /*de20*/  VIADD R19, R19, UR4 ;  /* 0x0000000413137c36 */ /* 0x000fe40008000000 */
[----:B------:R-:W-:-:S04]  /*de30*/  IMAD.HI.U32 R2, R2, R3, RZ ;  /* 0x0000000302027227 */ /* 0x000fc800078e00ff */
[----:B------:R-:W-:-:S05]  /*de40*/  IMAD R3, R2, R6, R3 ;  /* 0x0000000602037224 */ /* 0x000fca00078e0203 */
[----:B------:R-:W-:-:S13]  /*de50*/  ISETP.GT.U32.AND P1, PT, R4, R3, PT ;  /* 0x000000030400720c */ /* 0x000fda0003f24070 */
[----:B------:R-:W-:Y:S02]  /*de60*/  @!P1 IMAD.IADD R3, R3, 0x1, -R4 ;  /* 0x0000000103039824 */ /* 0x000fe400078e0a04 */
[----:B------:R-:W-:Y:S01]  /*de70*/  @!P1 VIADD R2, R2, 0x1 ;  /* 0x0000000102029836 */ /* 0x000fe20000000000 */
[----:B------:R-:W-:Y:S02]  /*de80*/  ISETP.NE.AND P1, PT, R0, RZ, PT ;  /* 0x000000ff0000720c */ /* 0x000fe40003f25270 */
[----:B------:R-:W-:Y:S02]  /*de90*/  ISETP.GE.U32.AND P0, PT, R3, R4, PT ;  /* 0x000000040300720c */ /* 0x000fe40003f06070 */
[----:B------:R-:W-:-:S04]  /*dea0*/  LOP3.LUT R3, R17, R0, RZ, 0x3c, !PT ;  /* 0x0000000011037212 */ /* 0x000fc800078e3cff */
[----:B------:R-:W-:-:S07]  /*deb0*/  ISETP.GE.AND P2, PT, R3, RZ, PT ;  /* 0x000000ff0300720c */ /* 0x000fce0003f46270 */
[----:B------:R-:W-:-:S06]  /*dec0*/  @P0 VIADD R2, R2, 0x1 ;  /* 0x0000000102020836 */ /* 0x000fcc0000000000 */
[----:B------:R-:W-:Y:S01]  /*ded0*/  @!P2 IMAD.MOV R2, RZ, RZ, -R2 ;  /* 0x000000ffff02a224 */ /* 0x000fe200078e0a02 */
[----:B------:R-:W-:-:S05]  /*dee0*/  @!P1 LOP3.LUT R2, RZ, R0, RZ, 0x33, !PT ;  /* 0x00000000ff029212 */ /* 0x000fca00078e33ff */
[--C-:B------:R-:W-:Y:S02]  /*def0*/  IMAD.MOV R3, RZ, RZ, -R2.reuse ;  /* 0x000000ffff037224 */ /* 0x100fe400078e0a02 */
[----:B------:R-:W-:Y:S02]  /*df00*/  IMAD.MOV.U32 R18, RZ, RZ, R2 ;  /* 0x000000ffff127224 */ /* 0x000fe400078e0002 */
[----:B------:R-:W-:Y:S01]  /*df10*/  IMAD R17, R0, R3, R17 ;  /* 0x0000000300117224 */ /* 0x000fe200078e0211 */
[----:B------:R-:W-:Y:S06]  /*df20*/  BRA `(.L_x_440) ;  /* 0x00000000000c7947 */ /* 0x000fec0003800000 */
.L_x_435:
[----:B------:R-:W-:Y:S02]  /*df30*/  IMAD.MOV.U32 R17, RZ, RZ, RZ ;  /* 0x000000ffff117224 */ /* 0x000fe400078e00ff */
[----:B------:R-:W-:Y:S02]  /*df40*/  IMAD.U32 R16, RZ, RZ, UR6 ;  /* 0x00000006ff107e24 */ /* 0x000fe4000f8e00ff */
[----:B------:R-:W-:-:S07]  /*df50*/  IMAD.MOV.U32 R18, RZ, RZ, RZ ;  /* 0x000000ffff127224 */ /* 0x000fce00078e00ff */
.L_x_440:
[----:B------:R-:W-:-:S13]  /*df60*/  ISETP.NE.AND P0, PT, R5, RZ, PT ;  /* 0x000000ff0500720c */ /* 0x000fda0003f05270 */
[----:B------:R-:W0:Y:S01]  /*df70*/  @!P0 S2R R3, SR_CgaCtaId ;  /* 0x0000000000038919 */ /* 0x000e220000008800 */
[----:B------:R-:W-:-:S04]  /*df80*/  @!P0 MOV R0, 0x400 ;  /* 0x0000040000008802 */ /* 0x000fc80000000f00 */
[----:B0-----:R-:W-:-:S05]  /*df90*/  @!P0 LEA R0, R3, R0, 0x18 ;  /* 0x0000000003008211 */ /* 0x001fca00078ec0ff */
[----:B------:R0:W-:Y:S01]  /*dfa0*/  @!P0 STS.128 [R0+0x388d0], R16 ;  /* 0x0388d01000008388 */ /* 0x0001e20000000c00 */
[----:B------:R-:W-:Y:S06]  /*dfb0*/  BAR.ARV 0x5, 0x180 ;  /* 0x0146000000007b1d */ /* 0x000fec0000002000 */
.L_x_433:
[----:B0-----:R-:W-:Y:S01]  /*dfc0*/  IMAD.MOV.U32 R0, RZ, RZ, 0x1 ;  /* 0x00000001ff007424 */ /* 0x001fe200078e00ff */
[----:B------:R0:W-:Y:S01]  /*dfd0*/  STL [R1+0x50], RZ ;  /* 0x000050ff01007387 */ /* 0x0001e20000100800 */
[----:B------:R-:W-:Y:S02]  /*dfe0*/  ULDC UR4, c[0x0][0xc3c] ;  /* 0x00030f0000047ab9 */ /* 0x000fe40000000800 */
[----:B-1----:R-:W-:Y:S01]  /*dff0*/  ISETP.GE.AND P0, PT, R19, UR4, PT ;  /* 0x0000000413007c0c */ /* 0x002fe2000bf06270 */
[----:B------:R0:W-:Y:S04]  /*e000*/  STL [R1+0x10], R0 ;  /* 0x0000100001007387 */ /* 0x0001e80000100800 */
[----:B------:R0:W-:Y:S08]  /*e010*/  STL [R1+0x8], RZ ;  /* 0x000008ff01007387 */ /* 0x0001f00000100800 */
[----:B0-----:R-:W-:Y:S05]  /*e020*/  @P0 BRA `(.L_x_441) ;  /* 0x0000006000280947 */ /* 0x001fea0003800000 */
[----:B------:R-:W0:Y:S01]  /*e030*/  S2R R5, SR_TID.X ;  /* 0x0000000000057919 */ /* 0x000e220000002100 */
[----:B------:R-:W1:Y:S01]  /*e040*/  S2UR UR5, SR_CgaCtaId ;  /* 0x00000000000579c3 */ /* 0x000e620000008800 */
[----:B------:R-:W-:Y:S01]  /*e050*/  UMOV UR4, 0x400 ;  /* 0x0000040000047882 */ /* 0x000fe20000000000 */
[----:B------:R-:W-:Y:S01]  /*e060*/  BSSY B8, `(.L_x_441) ;  /* 0x0000606000087945 */ /* 0x000fe20003800000 */
[----:B------:R-:W-:Y:S01]  /*e070*/  ULDC UR38, c[0x0][0xc] ;  /* 0x0000030000267ab9 */ /* 0x000fe20000000800 */
[----:B------:R-:W-:Y:S01]  /*e080*/  ULDC.64 UR36, c[0x0][0x198] ;  /* 0x0000660000247ab9 */ /* 0x000fe20000000a00 */
[----:B-1----:R-:W-:Y:S01]  /*e090*/  ULEA UR4, UR5, UR4, 0x18 ;  /* 0x0000000405047291 */ /* 0x002fe2000f8ec03f */
[C---:B0-----:R-:W-:Y:S01]  /*e0a0*/  IMAD.SHL.U32 R0, R5.reuse, 0x8, RZ ;  /* 0x0000000805007824 */ /* 0x041fe200078e00ff */
[----:B------:R-:W-:-:S04]  /*e0b0*/  LOP3.LUT R4, R5, 0x7f, RZ, 0xc0, !PT ;  /* 0x0000007f05047812 */ /* 0x000fc800078ec0ff */
[C---:B------:R-:W-:Y:S02]  /*e0c0*/  LOP3.LUT R2, R0.reuse, 0x1f8, RZ, 0xc0, !PT ;  /* 0x000001f800027812 */ /* 0x040fe400078ec0ff */
[----:B------:R-:W-:Y:S02]  /*e0d0*/  LOP3.LUT R0, R0, 0x38, RZ, 0xc0, !PT ;  /* 0x0000003800007812 */ /* 0x000fe400078ec0ff */
[----:B------:R-:W-:Y:S01]  /*e0e0*/  LOP3.LUT R3, R2, 0x38, R5, 0x78, !PT ;  /* 0x0000003802037812 */ /* 0x000fe200078e7805 */
[----:B------:R-:W-:-:S05]  /*e0f0*/  IMAD.SHL.U32 R2, R4, 0x8, RZ ;  /* 0x0000000804027824 */ /* 0x000fca00078e00ff */
[----:B------:R-:W-:Y:S01]  /*e100*/  LOP3.LUT R3, R3, 0x200, R2, 0xf8, !PT ;  /* 0x0000020003037812 */ /* 0x000fe200078ef802 */
[----:B------:R-:W-:Y:S01]  /*e110*/  IMAD.SHL.U32 R2, R5, 0x10, RZ ;  /* 0x0000001005027824 */ /* 0x000fe200078e00ff */
[----:B------:R-:W-:Y:S01]  /*e120*/  SHF.R.U32.HI R5, RZ, 0x3, R4 ;  /* 0x00000003ff057819 */ /* 0x000fe20000011604 */
[----:B------:R-:W-:-:S03]  /*e130*/  IMAD.U32 R4, RZ, RZ, UR4 ;  /* 0x00000004ff047e24 */ /* 0x000fc6000f8e00ff */
[----:B------:R-:W-:Y:S01]  /*e140*/  LOP3.LUT R2, R5, 0x70, R2, 0xf8, !PT ;  /* 0x0000007005027812 */ /* 0x000fe200078ef802 */
[----:B------:R-:W-:Y:S01]  /*e150*/  IMAD R3, R3, 0x2, R4 ;  /* 0x0000000203037824 */ /* 0x000fe200078e0204 */
[----:B------:R-:W-:Y:S01]  /*e160*/  STL [R1+0x4], R4 ;  /* 0x0000040401007387 */ /* 0x000fe20000100800 */
[----:B------:R-:W-:-:S03]  /*e170*/  IMAD.MOV.U32 R2, RZ, RZ, 0x1 ;  /* 0x00000001ff027424 */ /* 0x000fc600078e00ff */
[----:B------:R0:W-:Y:S04]  /*e180*/  STL [R1+0x24], R3 ;  /* 0x0000240301007387 */ /* 0x0001e80000100800 */
[----:B------:R-:W-:Y:S04]  /*e190*/  STL [R1+0x8], RZ ;  /* 0x000008ff01007387 */ /* 0x000fe80000100800 */
[----:B------:R1:W-:Y:S01]  /*e1a0*/  STL [R1+0x10], R2 ;  /* 0x0000100201007387 */ /* 0x0003e20000100800 */
[----:B0-----:R-:W-:-:S03]  /*e1b0*/  LOP3.LUT R3, R0, 0x40, RZ, 0xfc, !PT ;  /* 0x0000004000037812 */ /* 0x001fc600078efcff */
[----:B------:R0:W-:Y:S01]  /*e1c0*/  STL [R1+0x50], RZ ;  /* 0x000050ff01007387 */ /* 0x0001e20000100800 */
[C---:B-1----:R-:W-:Y:S02]  /*e1d0*/  LOP3.LUT R2, R0.reuse, 0x80, RZ, 0xfc, !PT ;  /* 0x0000008000027812 */ /* 0x042fe400078efcff */
[----:B------:R-:W-:-:S07]  /*e1e0*/  LOP3.LUT R0, R0, 0xc0, RZ, 0xfc, !PT ;  /* 0x000000c000007812 */ /* 0x000fce00078efcff */
.L_x_554:
[----:B-1----:R-:W1:Y:S01]  /*e1f0*/  LDC.64 R2, c[0x0][0xc88] ;  /* 0x00032200ff027b82 */ /* 0x002e620000000a00 */
[----:B------:R-:W-:Y:S01]  /*e200*/  ULDC.64 UR4, c[0x0][0x208] ;  /* 0x0000820000047ab9 */ /* 0x000fe20000000a00 */
[----:B-1----:R-:W-:-:S05]  /*e210*/  IMAD.WIDE R2, R19, 0x4, R2 ;  /* 0x0000000413027825 */ /* 0x002fca00078e0202 */
[----:B--2---:R-:W2:Y:S01]  /*e220*/  LDG.E R11, desc[UR4][R2.64] ;  /* 0x00000004020b7981 */ /* 0x004ea2000c1e1900 */
[----:B------:R-:W-:Y:S05]  /*e230*/  YIELD ;  /* 0x0000000000007946 */ /* 0x000fea0003800000 */
[----:B------:R-:W-:Y:S01]  /*e240*/  ULDC.64 UR4, c[0x0][0xa28] ;  /* 0x00028a0000047ab9 */ /* 0x000fe20000000a00 */
[----:B---3--:R-:W-:Y:S01]  /*e250*/  IMAD.MOV.U32 R0, RZ, RZ, RZ ;  /* 0x000000ffff007224 */ /* 0x008fe200078e00ff */
[----:B------:R-:W-:Y:S01]  /*e260*/  ISETP.NE.U32.AND P0, PT, RZ, UR4, PT ;  /* 0x00000004ff007c0c */ /* 0x000fe2000bf05070 */
[----:B------:R-:W-:Y:S01]  /*e270*/  ULDC.64 UR10, c[0x0][0x208] ;  /* 0x00008200000a7ab9 */ /* 0x000fe20000000a00 */
[----:B------:R-:W-:Y:S01]  /*e280*/  IMAD.MOV.U32 R6, RZ, RZ, RZ ;  /* 0x000000ffff067224 */ /* 0x000fe200078e00ff */
[----:B------:R-:W-:Y:S01]  /*e290*/  ULDC.64 UR6, c[0x0][0xa18] ;  /* 0x0002860000067ab9 */ /* 0x000fe20000000a00 */
[----:B------:R-:W-:Y:S01]  /*e2a0*/  ISETP.NE.AND.EX P0, PT, RZ, UR5, PT, P0 ;  /* 0x00000005ff007c0c */ /* 0x000fe2000bf05300 */
[----:B------:R-:W-:Y:S01]  /*e2b0*/  ULDC.64 UR8, c[0x0][0xa08] ;  /* 0x0002820000087ab9 */ /* 0x000fe20000000a00 */
[----:B--2---:R-:W-:Y:S01]  /*e2c0*/  SHF.R.S32.HI R4, RZ, 0x1f, R11 ;  /* 0x0000001fff047819 */ /* 0x004fe2000001140b */
[----:B------:R-:W-:-:S10]  /*e2d0*/  IMAD.SHL.U32 R10, R11, 0x4, RZ ;  /* 0x000000040b0a7824 */ /* 0x000fd400078e00ff */
[C---:B------:R-:W-:Y:S01]  /*e2e0*/  @P0 LEA R2, P1, R11.reuse, UR4, 0x2 ;  /* 0x000000040b020c11 */ /* 0x040fe2000f8210ff */
[----:B------:R-:W-:Y:S03]  /*e2f0*/  STL [R1+0x28], R11 ;  /* 0x0000280b01007387 */ /* 0x000fe60000100800 */
[C-C-:B------:R-:W-:Y:S01]  /*e300*/  @P0 LEA.HI.X R3, R11.reuse, UR5, R4.reuse, 0x2, P1 ;  /* 0x000000050b030c11 */ /* 0x140fe200088f1404 */
[----:B------:R-:W-:Y:S01]  /*e310*/  ULDC.64 UR4, c[0x0][0xa00] ;  /* 0x0002800000047ab9 */ /* 0x000fe20000000a00 */
[----:B------:R-:W-:Y:S01]  /*e320*/  SHF.L.U64.HI R9, R11, 0x2, R4 ;  /* 0x000000020b097819 */ /* 0x000fe20000010204 */
[----:B------:R1:W-:Y:S01]  /*e330*/  STL [R1+0x38], R4 ;  /* 0x0000380401007387 */ /* 0x0003e20000100800 */
[----:B------:R-:W-:-:S03]  /*e340*/  ISETP.NE.U32.AND P1, PT, RZ, UR4, PT ;  /* 0x00000004ff007c0c */ /* 0x000fc6000bf25070 */
[----:B-----5:R2:W5:Y:S01]  /*e350*/  @P0 LDG.E R0, desc[UR10][R2.64] ;  /* 0x0000000a02000981 */ /* 0x020562000c1e1900 */
[----:B------:R-:W-:Y:S01]  /*e360*/  ISETP.NE.AND.EX P1, PT, RZ, UR5, PT, P1 ;  /* 0x00000005ff007c0c */ /* 0x000fe2000bf25310 */
[----:B------:R-:W-:Y:S01]  /*e370*/  IMAD.MOV.U32 R8, RZ, RZ, RZ ;  /* 0x000000ffff087224 */ /* 0x000fe200078e00ff */
[----:B------:R-:W-:Y:S01]  /*e380*/  ISETP.NE.U32.AND P2, PT, RZ, UR6, PT ;  /* 0x00000006ff007c0c */ /* 0x000fe2000bf45070 */
[----:B------:R-:W-:Y:S01]  /*e390*/  STL [R1], R10 ;  /* 0x0000000a01007387 */ /* 0x000fe20000100800 */
[----:B------:R-:W-:Y:S02]  /*e3a0*/  ISETP.NE.U32.AND P0, PT, RZ, UR8, PT ;  /* 0x00000008ff007c0c */ /* 0x000fe4000bf05070 */
[----:B------:R-:W-:Y:S01]  /*e3b0*/  ISETP.NE.AND.EX P2, PT, RZ, UR7, PT, P2 ;  /* 0x00000007ff007c0c */ /* 0x000fe2000bf45320 */
[----:B------:R-:W-:Y:S01]  /*e3c0*/  STL [R1+0x1c], R9 ;  /* 0x00001c0901007387 */ /* 0x000fe20000100800 */
[----:B------:R-:W-:Y:S02]  /*e3d0*/  ISETP.NE.AND.EX P0, PT, RZ, UR9, PT, P0 ;  /* 0x00000009ff007c0c */ /* 0x000fe4000bf05300 */
[----:B--2---:R-:W-:-:S02]  /*e3e0*/  IADD3 R2, P3, R10, UR4, RZ ;  /* 0x000000040a027c10 */ /* 0x004fc4000ff7e0ff */
[----:B-1----:R-:W-:Y:S02]  /*e3f0*/  IADD3 R4, P4, R10, UR8, RZ ;  /* 0x000000080a047c10 */ /* 0x002fe4000ff9e0ff */
[C---:B------:R-:W-:Y:S01]  /*e400*/  IADD3.X R3, R9.reuse, UR5, RZ, P3, !PT ;  /* 0x0000000509037c10 */ /* 0x040fe20009ffe4ff */
[----:B------:R-:W-:Y:S01]  /*e410*/  ULDC UR4, c[0x0][0x288] ;  /* 0x0000a20000047ab9 */ /* 0x000fe20000000800 */
[----:B------:R-:W-:-:S03]  /*e420*/  IADD3.X R5, R9, UR9, RZ, P4, !PT ;  /* 0x0000000909057c10 */ /* 0x000fc6000a7fe4ff */
[----:B------:R-:W2:Y:S01]  /*e430*/  @P1 LDG.E R6, desc[UR10][R2.64] ;  /* 0x0000000a02061981 */ /* 0x000ea2000c1e1900 */
[----:B------:R-:W-:Y:S01]  /*e440*/  IMAD.U32 R12, RZ, RZ, UR4 ;  /* 0x00000004ff0c7e24 */ /* 0x000fe2000f8e00ff */
[----:B------:R-:W-:Y:S02]  /*e450*/  ULDC.64 UR4, c[0x0][0x418] ;  /* 0x0001060000047ab9 */ /* 0x000fe40000000a00 */
[----:B------:R-:W5:Y:S04]  /*e460*/  @P0 LDG.E R8, desc[UR10][R4.64] ;  /* 0x0000000a04080981 */ /* 0x000f68000c1e1900 */
[----:B--2---:R1:W-:Y:S02]  /*e470*/  STL [R1+0x34], R6 ;  /* 0x0000340601007387 */ /* 0x0043e40000100800 */
[----:B-1----:R-:W-:-:S04]  /*e480*/  @P2 IADD3 R6, P3, R10, UR6, RZ ;  /* 0x000000060a062c10 */ /* 0x002fc8000ff7e0ff */
[----:B------:R-:W-:-:S05]  /*e490*/  @P2 IADD3.X R7, R9, UR7, RZ, P3, !PT ;  /* 0x0000000709072c10 */ /* 0x000fca0009ffe4ff */
[----:B------:R1:W2:Y:S01]  /*e4a0*/  @P2 LDG.E R12, desc[UR10][R6.64] ;  /* 0x0000000a060c2981 */ /* 0x0002a2000c1e1900 */
[----:B------:R-:W-:-:S03]  /*e4b0*/  UISETP.NE.U32.AND UP0, UPT, UR4, URZ, UPT ;  /* 0x0000003f0400728c */ /* 0x000fc6000bf05070 */
[----:B------:R-:W-:Y:S01]  /*e4c0*/  ULDC UR4, c[0x0][0x424] ;  /* 0x0001090000047ab9 */ /* 0x000fe20000000800 */
[----:B------:R-:W-:-:S03]  /*e4d0*/  UISETP.NE.AND.EX UP0, UPT, UR5, URZ, UPT, UP0 ;  /* 0x0000003f0500728c */ /* 0x000fc6000bf05300 */
[----:B------:R-:W-:Y:S01]  /*e4e0*/  ULDC UR5, c[0x0][0x2f0] ;  /* 0x0000bc0000057ab9 */ /* 0x000fe20000000800 */
[----:B------:R-:W-:-:S04]  /*e4f0*/  USEL UR4, UR4, 0x1, UP0 ;  /* 0x0000000104047887 */ /* 0x000fc80008000000 */
[----:B------:R-:W-:-:S06]  /*e500*/  UIMAD UR4, UR4, UR5, URZ ;  /* 0x00000005040472a4 */ /* 0x000fcc000f8e023f */
[----:B-1----:R-:W-:Y:S01]  /*e510*/  IMAD.U32 R6, RZ, RZ, UR4 ;  /* 0x00000004ff067e24 */ /* 0x002fe2000f8e00ff */
[----:B--2---:R1:W-:Y:S01]  /*e520*/  STL [R1+0x3c], R12 ;  /* 0x00003c0c01007387 */ /* 0x0043e20000100800 */
[----:B------:R-:W-:Y:S05]  /*e530*/  @P2 BRA `(.L_x_442) ;  /* 0x0000000000182947 */ /* 0x000fea0003800000 */
[----:B------:R-:W-:Y:S05]  /*e540*/  @!P1 BRA `(.L_x_442) ;  /* 0x0000000000149947 */ /* 0x000fea0003800000 */
[----:B------:R-:W-:Y:S02]  /*e550*/  ULDC.64 UR4, c[0x0][0x208] ;  /* 0x0000820000047ab9 */ /* 0x000fe40000000a00 */
[----:B------:R-:W2:Y:S04]  /*e560*/  LDG.E R7, desc[UR4][R2.64] ;  /* 0x0000000402077981 */ /* 0x000ea8000c1e1900 */
[----:B------:R-:W2:Y:S02]  /*e570*/  LDG.E R2, desc[UR4][R2.64+0x4] ;  /* 0x0000040402027981 */ /* 0x000ea4000c1e1900 */
[----:B--2---:R-:W-:-:S05]  /*e580*/  IMAD.IADD R2, R2, 0x1, -R7 ;  /* 0x0000000102027824 */ /* 0x004fca00078e0a07 */
[----:B------:R2:W-:Y:S02]  /*e590*/  STL [R1+0x3c], R2 ;  /* 0x00003c0201007387 */ /* 0x0005e40000100800 */
.L_x_442:
[----:B--2---:R-:W-:Y:S01]  /*e5a0*/  IMAD.MOV.U32 R2, RZ, RZ, R11 ;  /* 0x000000ffff027224 */ /* 0x004fe200078e000b */
[----:B------:R-:W-:Y:S01]  /*e5b0*/  ULDC.64 UR4, c[0x0][0xa20] ;  /* 0x0002880000047ab9 */ /* 0x000fe20000000a00 */
[----:B-----5:R-:W-:Y:S01]  /*e5c0*/  IMAD.IADD R3, R8, 0x1, R0 ;  /* 0x0000000108037824 */ /* 0x020fe200078e0200 */
[----:B------:R-:W-:Y:S02]  /*e5d0*/  ISETP.NE.U32.AND P1, PT, RZ, UR4, PT ;  /* 0x00000004ff007c0c */ /* 0x000fe4000bf25070 */
[----:B------:R2:W-:Y:S02]  /*e5e0*/  STL [R1+0xc], R2 ;  /* 0x00000c0201007387 */ /* 0x0005e40000100800 */
[----:B------:R-:W-:Y:S02]  /*e5f0*/  ISETP.NE.AND.EX P1, PT, RZ, UR5, PT, P1 ;  /* 0x00000005ff007c0c */ /* 0x000fe4000bf25310 */
[----:B------:R2:W-:Y:S11]  /*e600*/  STL [R1+0x18], R3 ;  /* 0x0000180301007387 */ /* 0x0005f60000100800 */
[----:B--2---:R-:W-:Y:S05]  /*e610*/  @!P1 BRA `(.L_x_443) ;  /* 0x0000000000149947 */ /* 0x004fea0003800000 */
[----:B------:R-:W-:Y:S01]  /*e620*/  IADD3 R6, P0, R10, UR4, RZ ;  /* 0x000000040a067c10 */ /* 0x000fe2000ff1e0ff */
[----:B------:R-:W-:-:S03]  /*e630*/  ULDC.64 UR6, c[0x0][0x208] ;  /* 0x0000820000067ab9 */ /* 0x000fc60000000a00 */
[----:B------:R-:W-:-:S05]  /*e640*/  IADD3.X R7, R9, UR5, RZ, P0, !PT ;  /* 0x0000000509077c10 */ /* 0x000fca00087fe4ff */
[----:B------:R2:W5:Y:S01]  /*e650*/  LDG.E R6, desc[UR6][R6.64] ;  /* 0x0000000606067981 */ /* 0x000562000c1e1900 */
[----:B------:R-:W-:Y:S05]  /*e660*/  BRA `(.L_x_444) ;  /* 0x0000000000147947 */ /* 0x000fea0003800000 */
.L_x_443:
[----:B------:R-:W-:Y:S05]  /*e670*/  @!P0 BRA `(.L_x_444) ;  /* 0x0000000000108947 */ /* 0x000fea0003800000 */
[----:B------:R-:W-:Y:S02]  /*e680*/  ULDC.64 UR4, c[0x0][0x208] ;  /* 0x0000820000047ab9 */ /* 0x000fe40000000a00 */
[----:B------:R-:W2:Y:S04]  /*e690*/  LDG.E R6, desc[UR4][R4.64] ;  /* 0x0000000404067981 */ /* 0x000ea8000c1e1900 */
[----:B------:R-:W2:Y:S02]  /*e6a0*/  LDG.E R4, desc[UR4][R4.64+0x4] ;  /* 0x0000040404047981 */ /* 0x000ea4000c1e1900 */
[----:B--2---:R-:W-:-:S07]  /*e6b0*/  IMAD.IADD R6, R4, 0x1, -R6 ;  /* 0x0000000104067824 */ /* 0x004fce00078e0a06 */
.L_x_444:
[----:B-----5:R-:W-:Y:S01]  /*e6c0*/  IMAD.IADD R2, R6, 0x1, -R0 ;  /* 0x0000000106027824 */ /* 0x020fe200078e0a00 */
[----:B------:R-:W-:Y:S03]  /*e6d0*/  BSSY B7, `(.L_x_445) ;  /* 0x00004fa000077945 */ /* 0x000fe60003800000 */
[C---:B------:R-:W-:Y:S01]  /*e6e0*/  VIADD R0, R2.reuse, 0x4f ;  /* 0x0000004f02007836 */ /* 0x040fe20000000000 */
[----:B------:R3:W-:Y:S01]  /*e6f0*/  STL [R1+0x40], R2 ;  /* 0x0000400201007387 */ /* 0x0007e20000100800 */
[----:B------:R-:W-:Y:S02]  /*e700*/  ISETP.GT.AND P0, PT, R2, RZ, PT ;  /* 0x000000ff0200720c */ /* 0x000fe40003f04270 */
[----:B------:R-:W-:-:S05]  /*e710*/  IMAD.HI R0, R0, 0x66666667, RZ ;  /* 0x6666666700007827 */ /* 0x000fca00078e02ff */
[----:B---3--:R-:W-:-:S04]  /*e720*/  SHF.R.U32.HI R2, RZ, 0x1f, R0 ;  /* 0x0000001fff027819 */ /* 0x008fc80000011600 */
[----:B------:R-:W-:-:S05]  /*e730*/  LEA.HI.SX32 R0, R0, R2, 0x1b ;  /* 0x0000000200007211 */ /* 0x000fca00078fdaff */
[----:B------:R3:W-:Y:S01]  /*e740*/  STL [R1+0x30], R0 ;  /* 0x0000300001007387 */ /* 0x0007e20000100800 */
[----:B------:R-:W-:Y:S05]  /*e750*/  @P0 BRA `(.L_x_446) ;  /* 0x0000000000480947 */ /* 0x000fea0003800000 */
[----:B------:R-:W4:Y:S02]  /*e760*/  S2R R3, SR_TID.X ;  /* 0x0000000000037919 */ /* 0x000f240000002100 */
[----:B----4-:R-:W-:-:S04]  /*e770*/  LOP3.LUT R3, R3, 0x7f, RZ, 0xc0, !PT ;  /* 0x0000007f03037812 */ /* 0x010fc800078ec0ff */
[----:B------:R-:W-:-:S13]  /*e780*/  ISETP.NE.AND P0, PT, R3, RZ, PT ;  /* 0x000000ff0300720c */ /* 0x000fda0003f05270 */
[----:B------:R-:W-:Y:S05]  /*e790*/  @P0 BRA `(.L_x_447) ;  /* 0x0000004c00b40947 */ /* 0x000fea0003800000 */
[----:B------:R-:W4:Y:S01]  /*e7a0*/  S2R R3, SR_LANEID ;  /* 0x0000000000037919 */ /* 0x000f220000000000 */
[----:B------:R-:W-:Y:S01]  /*e7b0*/  VOTEU.ANY UR4, UPT, PT ;  /* 0x0000000000047886 */ /* 0x000fe200038e0100 */
[----:B------:R-:W5:Y:S01]  /*e7c0*/  LDC.64 R4, c[0x0][0xc60] ;  /* 0x00031800ff047b82 */ /* 0x000f620000000a00 */
[----:B---3--:R-:W4:Y:S01]  /*e7d0*/  FLO.U32 R0, UR4 ;  /* 0x0000000400007d00 */ /* 0x008f2200080e0000 */
[----:B------:R-:W-:-:S07]  /*e7e0*/  ULDC.64 UR6, c[0x0][0x208] ;  /* 0x0000820000067ab9 */ /* 0x000fce0000000a00 */
[----:B------:R-:W5:Y:S01]  /*e7f0*/  POPC R2, UR4 ;  /* 0x0000000400027d09 */ /* 0x000f620008000000 */
[----:B----4-:R-:W-:-:S13]  /*e800*/  ISETP.EQ.U32.AND P0, PT, R0, R3, PT ;  /* 0x000000030000720c */ /* 0x010fda0003f02070 */
[----:B-----5:R-:W3:Y:S01]  /*e810*/  @P0 ATOMG.E.ADD.STRONG.GPU PT, R5, desc[UR6][R4.64], R2 ;  /* 0x00000002040509a8 */ /* 0x020ee200081ee1c6 */
[----:B------:R-:W4:Y:S02]  /*e820*/  S2R R3, SR_LTMASK ;  /* 0x0000000000037919 */ /* 0x000f240000003900 */
[----:B----4-:R-:W-:-:S06]  /*e830*/  LOP3.LUT R3, R3, UR4, RZ, 0xc0, !PT ;  /* 0x0000000403037c12 */ /* 0x010fcc000f8ec0ff */
[----:B------:R-:W4:Y:S01]  /*e840*/  POPC R3, R3 ;  /* 0x0000000300037309 */ /* 0x000f220000000000 */
[----:B---3--:R-:W4:Y:S02]  /*e850*/  SHFL.IDX PT, R0, R5, R0, 0x1f ;  /* 0x00001f0005007589 */ /* 0x008f2400000e0000 */
[----:B----4-:R-:W-:Y:S01]  /*e860*/  IADD3 R16, R0, UR38, R3 ;  /* 0x0000002600107c10 */ /* 0x010fe2000fffe003 */
[----:B------:R-:W-:Y:S06]  /*e870*/  BRA `(.L_x_447) ;  /* 0x0000004c007c7947 */ /* 0x000fec0003800000 */
.L_x_446:
[----:B---3--:R-:W3:Y:S01]  /*e880*/  LDL R0, [R1+0x4] ;  /* 0x0000040001007983 */ /* 0x008ee20000100800 */
[----:B------:R-:W-:Y:S01]  /*e890*/  BSSY B6, `(.L_x_448) ;  /* 0x0000014000067945 */ /* 0x000fe20003800000 */
[----:B---3--:R-:W-:-:S05]  /*e8a0*/  VIADD R0, R0, 0x24400 ;  /* 0x0002440000007836 */ /* 0x008fca0000000000 */
[----:B------:R-:W-:-:S13]  /*e8b0*/  LOP3.LUT P0, RZ, R0, 0x3ff, RZ, 0xc0, !PT ;  /* 0x000003ff00ff7812 */ /* 0x000fda000780c0ff */
[----:B------:R-:W-:Y:S05]  /*e8c0*/  @!P0 BRA `(.L_x_449) ;  /* 0x0000000000408947 */ /* 0x000fea0003800000 */
[----:B------:R-:W-:Y:S01]  /*e8d0*/  MOV R2, 0x0 ;  /* 0x0000000000027802 */ /* 0x000fe20000000f00 */
[----:B------:R-:W-:Y:S01]  /*e8e0*/  ULDC.64 UR6, c[0x4][0x1b8] ;  /* 0x01006e0000067ab9 */ /* 0x000fe20000000a00 */
[----:B------:R-:W-:Y:S01]  /*e8f0*/  ULDC.64 UR8, c[0x4][0x1c0] ;  /* 0x0100700000087ab9 */ /* 0x000fe20000000a00 */
[----:B------:R-:W-:Y:S01]  /*e900*/  ULDC.64 UR4, c[0x4][0x118] ;  /* 0x0100460000047ab9 */ /* 0x000fe20000000a00 */
[----:B------:R-:W-:Y:S02]  /*e910*/  IMAD.U32 R4, RZ, RZ, UR6 ;  /* 0x00000006ff047e24 */ /* 0x000fe4000f8e00ff */
[----:B------:R-:W3:Y:S01]  /*e920*/  LDC.64 R2, c[0x4][R2] ;  /* 0x0100000002027b82 */ /* 0x000ee20000000a00 */
[----:B------:R-:W-:Y:S02]  /*e930*/  IMAD.U32 R5, RZ, RZ, UR7 ;  /* 0x00000007ff057e24 */ /* 0x000fe4000f8e00ff */
[----:B------:R-:W-:Y:S02]  /*e940*/  IMAD.U32 R6, RZ, RZ, UR8 ;  /* 0x00000008ff067e24 */ /* 0x000fe4000f8e00ff */
[----:B--2---:R-:W-:-:S02]  /*e950*/  IMAD.U32 R7, RZ, RZ, UR9 ;  /* 0x00000009ff077e24 */ /* 0x004fc4000f8e00ff */
[----:B------:R-:W-:Y:S02]  /*e960*/  IMAD.U32 R10, RZ, RZ, UR4 ;  /* 0x00000004ff0a7e24 */ /* 0x000fe4000f8e00ff */
[----:B------:R-:W-:Y:S02]  /*e970*/  IMAD.U32 R11, RZ, RZ, UR5 ;  /* 0x00000005ff0b7e24 */ /* 0x000fe4000f8e00ff */
[----:B------:R-:W-:Y:S02]  /*e980*/  IMAD.MOV.U32 R8, RZ, RZ, 0x70 ;  /* 0x00000070ff087424 */ /* 0x000fe400078e00ff */
[----:B-1----:R-:W-:Y:S02]  /*e990*/  IMAD.MOV.U32 R12, RZ, RZ, 0x1 ;  /* 0x00000001ff0c7424 */ /* 0x002fe400078e00ff */
[----:B------:R-:W-:-:S07]  /*e9a0*/  IMAD.MOV.U32 R13, RZ, RZ, RZ ;  /* 0x000000ffff0d7224 */ /* 0x000fce00078e00ff */
[----:B------:R-:W-:-:S07]  /*e9b0*/  LEPC R20, `(.L_x_449) ;  /* 0x000000001014794e */ /* 0x000fce0000000000 */
[----:B0--3--:R-:W-:Y:S05]  /*e9c0*/  CALL.ABS.NOINC R2 ;  /* 0x0000000002007343 */ /* 0x009fea0003c00000 */
.L_x_449:
[----:B------:R-:W-:Y:S05]  /*e9d0*/  BSYNC B6 ;  /* 0x0000000000067941 */ /* 0x000fea0003800000 */
.L_x_448:
[----:B------:R-:W3:Y:S01]  /*e9e0*/  LDL R2, [R1+0x4] ;  /* 0x0000040001027983 */ /* 0x000ee20000100800 */
        /* <DEDUP_REMOVED lines=8> */
[----:B------:R3:W4:Y:S01]  /*ea70*/  LDC.64 R2, c[0x4][R0] ;  /* 0x0100000000027b82 */ /* 0x0007220000000a00 */
[----:B------:R-:W-:Y:S02]  /*ea80*/  IMAD.U32 R4, RZ, RZ, UR6 ;  /* 0x00000006ff047e24 */ /* 0x000fe4000f8e00ff */
[----:B------:R-:W-:Y:S02]  /*ea90*/  IMAD.U32 R5, RZ, RZ, UR7 ;  /* 0x00000007ff057e24 */ /* 0x000fe4000f8e00ff */
[----:B------:R-:W-:Y:S02]  /*eaa0*/  IMAD.U32 R6, RZ, RZ, UR8 ;  /* 0x00000008ff067e24 */ /* 0x000fe4000f8e00ff */
[----:B--2---:R-:W-:-:S02]  /*eab0*/  IMAD.U32 R7, RZ, RZ, UR9 ;  /* 0x00000009ff077e24 */ /* 0x004fc4000f8e00ff */
[----:B------:R-:W-:Y:S02]  /*eac0*/  IMAD.U32 R10, RZ, RZ, UR4 ;  /* 0x00000004ff0a7e24 */ /* 0x000fe4000f8e00ff */
[----:B------:R-:W-:Y:S02]  /*ead0*/  IMAD.U32 R11, RZ, RZ, UR5 ;  /* 0x00000005ff0b7e24 */ /* 0x000fe4000f8e00ff */
[----:B------:R-:W-:Y:S02]  /*eae0*/  IMAD.MOV.U32 R8, RZ, RZ, 0x70 ;  /* 0x00000070ff087424 */ /* 0x000fe400078e00ff */
[----:B-1----:R-:W-:Y:S02]  /*eaf0*/  IMAD.MOV.U32 R12, RZ, RZ, 0x1 ;  /* 0x00000001ff0c7424 */ /* 0x002fe400078e00ff */
[----:B---3--:R-:W-:-:S07]  /*eb00*/  IMAD.MOV.U32 R13, RZ, RZ, RZ ;  /* 0x000000ffff0d7224 */ /* 0x008fce00078e00ff */
[----:B------:R-:W-:-:S07]  /*eb10*/  LEPC R20, `(.L_x_452) ;  /* 0x000000001014794e */ /* 0x000fce0000000000 */
[----:B0---4-:R-:W-:Y:S05]  /*eb20*/  CALL.ABS.NOINC R2 ;  /* 0x0000000002007343 */ /* 0x011fea0003c00000 */
.L_x_452:
[----:B------:R-:W-:Y:S01]  /*eb30*/  MOV R2, 0x0 ;  /* 0x0000000000027802 */ /* 0x000fe20000000f00 */
[----:B------:R-:W-:Y:S01]  /*eb40*/  ULDC.64 UR6, c[0x4][0x1b8] ;  /* 0x01006e0000067ab9 */ /* 0x000fe20000000a00 */
[----:B------:R-:W-:Y:S01]  /*eb50*/  ULDC.64 UR8, c[0x4][0x1c0] ;  /* 0x0100700000087ab9 */ /* 0x000fe20000000a00 */
[----:B------:R-:W-:Y:S01]  /*eb60*/  ULDC.64 UR4, c[0x4][0x128] ;  /* 0x01004a0000047ab9 */ /* 0x000fe20000000a00 */
[----:B------:R-:W-:Y:S02]  /*eb70*/  IMAD.U32 R4, RZ, RZ, UR6 ;  /* 0x00000006ff047e24 */ /* 0x000fe4000f8e00ff */
[----:B------:R-:W0:Y:S01]  /*eb80*/  LDC.64 R2, c[0x4][R2] ;  /* 0x0100000002027b82 */ /* 0x000e220000000a00 */
        /* <DEDUP_REMOVED lines=9> */
[----:B0-----:R-:W-:Y:S05]  /*ec20*/  CALL.ABS.NOINC R2 ;  /* 0x0000000002007343 */ /* 0x001fea0003c00000 */
.L_x_451:
[----:B------:R-:W-:Y:S05]  /*ec30*/  BSYNC B6 ;  /* 0x0000000000067941 */ /* 0x000fea0003800000 */
.L_x_450:
[----:B------:R-:W3:Y:S01]  /*ec40*/  LDL.LU R2, [R1] ;  /* 0x0000000001027983 */ /* 0x000ee20000300800 */
[----:B------:R-:W-:-:S03]  /*ec50*/  ULDC.64 UR4, c[0x0][0x9f8] ;  /* 0x00027e0000047ab9 */ /* 0x000fc60000000a00 */
[----:B------:R-:W4:Y:S04]  /*ec60*/  LDL.LU R4, [R1+0x1c] ;  /* 0x00001c0001047983 */ /* 0x000f280000300800 */
[----:B--2---:R-:W2:Y:S01]  /*ec70*/  LDL R7, [R1+0xc] ;  /* 0x00000c0001077983 */ /* 0x004ea20000100800 */
[----:B------:R-:W-:Y:S01]  /*ec80*/  ISETP.NE.U32.AND P0, PT, RZ, UR4, PT ;  /* 0x00000004ff007c0c */ /* 0x000fe2000bf05070 */
[----:B------:R-:W-:Y:S02]  /*ec90*/  ULDC.64 UR6, c[0x0][0x208] ;  /* 0x0000820000067ab9 */ /* 0x000fe40000000a00 */
[----:B------:R-:W5:Y:S01]  /*eca0*/  LDL R0, [R1+0x30] ;  /* 0x0000300001007983 */ /* 0x000f620000100800 */
[----:B------:R-:W-:-:S13]  /*ecb0*/  ISETP.NE.AND.EX P0, PT, RZ, UR5, PT, P0 ;  /* 0x00000005ff007c0c */ /* 0x000fda000bf05300 */
[----:B---3--:R-:W-:-:S04]  /*ecc0*/  @P0 IADD3 R2, P1, R2, UR4, RZ ;  /* 0x0000000402020c10 */ /* 0x008fc8000ff3e0ff */
[----:B----4-:R-:W-:Y:S01]  /*ecd0*/  @P0 IADD3.X R3, R4, UR5, RZ, P1, !PT ;  /* 0x0000000504030c10 */ /* 0x010fe20008ffe4ff */
[----:B------:R-:W-:-:S04]  /*ece0*/  ULDC.64 UR4, c[0x0][0xa08] ;  /* 0x0002820000047ab9 */ /* 0x000fc80000000a00 */
[----:B--2---:R2:W3:Y:S01]  /*ecf0*/  @P0 LDG.E R7, desc[UR6][R2.64] ;  /* 0x0000000602070981 */ /* 0x0044e2000c1e1900 */
[----:B-----5:R-:W-:Y:S01]  /*ed00*/  VIADD R9, R0, 0xffffffff ;  /* 0xffffffff00097836 */ /* 0x020fe20000000000 */
[----:B--2---:R-:W2:Y:S01]  /*ed10*/  LDC.64 R2, c[0x0][0x418] ;  /* 0x00010600ff027b82 */ /* 0x004ea20000000a00 */
[----:B---3--:R-:W-:Y:S01]  /*ed20*/  SHF.R.S32.HI R8, RZ, 0x1f, R7 ;  /* 0x0000001fff087819 */ /* 0x008fe20000011407 */
[----:B------:R3:W-:Y:S04]  /*ed30*/  @P0 STL [R1+0xc], R7 ;  /* 0x00000c0701000387 */ /* 0x0007e80000100800 */
[----:B------:R3:W-:Y:S04]  /*ed40*/  STL [R1+0x2c], R9 ;  /* 0x00002c0901007387 */ /* 0x0007e80000100800 */
[----:B------:R3:W-:Y:S01]  /*ed50*/  STL [R1+0x1c], R8 ;  /* 0x00001c0801007387 */ /* 0x0007e20000100800 */
[----:B--2---:R-:W-:Y:S01]  /*ed60*/  LOP3.LUT P0, RZ, R2, UR4, RZ, 0xfc, !PT ;  /* 0x0000000402ff7c12 */ /* 0x004fe2000f80fcff */
[----:B------:R-:W-:-:S03]  /*ed70*/  UMOV UR4, 0xffffffff ;  /* 0xffffffff00047882 */ /* 0x000fc60000000000 */
[----:B------:R-:W-:-:S04]  /*ed80*/  LOP3.LUT P0, RZ, R3, UR5, RZ, 0xfc, P0 ;  /* 0x0000000503ff7c12 */ /* 0x000fc8000800fcff */
[----:B------:R-:W-:Y:S01]  /*ed90*/  SEL R0, R7, RZ, !P0 ;  /* 0x000000ff07007207 */ /* 0x000fe20004000000 */
[----:B---3--:R-:W-:Y:S08]  /*eda0*/  BRA.DIV UR4, `(.L_x_453) ;  /* 0x0000005a04307947 */ /* 0x008ff0000b800000 */
[----:B------:R-:W2:Y:S02]  /*edb0*/  S2R R4, SR_TID.X ;  /* 0x0000000000047919 */ /* 0x000ea40000002100 */
[----:B--2---:R-:W-:-:S04]  /*edc0*/  SHF.R.U32.HI R4, RZ, 0x5, R4 ;  /* 0x00000005ff047819 */ /* 0x004fc80000011604 */
[----:B------:R-:W-:-:S05]  /*edd0*/  LOP3.LUT R4, R4, 0x3, RZ, 0xc0, !PT ;  /* 0x0000000304047812 */ /* 0x000fca00078ec0ff */
[----:B------:R2:W3:Y:S02]  /*ede0*/  SHFL.IDX PT, R14, R4, RZ, 0x1f ;  /* 0x00001fff040e7589 */ /* 0x0004e400000e0000 */
.L_x_570:
[----:B------:R-:W-:Y:S01]  /*edf0*/  PLOP3.LUT P1, PT, PT, PT, PT, 0x8, 0x0 ;  /* 0x000000000000781c */ /* 0x000fe20003f2e170 */
[----:B------:R4:W-:Y:S01]  /*ee00*/  STL [R1], R0 ;  /* 0x0000000001007387 */ /* 0x0009e20000100800 */
[----:B---3--:R-:W-:Y:S02]  /*ee10*/  ISETP.NE.AND P0, PT, R14, RZ, PT ;  /* 0x000000ff0e00720c */ /* 0x008fe40003f05270 */
[----:B----4-:R-:W-:-:S05]  /*ee20*/  P2R R0, PR, RZ, 0x2 ;  /* 0x00000002ff007803 */ /* 0x010fca0000000000 */
[----:B------:R3:W-:Y:S06]  /*ee30*/  STL [R1+0x20], R0 ;  /* 0x0000200001007387 */ /* 0x0007ec0000100800 */
[----:B------:R-:W-:Y:S05]  /*ee40*/  @P0 BRA `(.L_x_454) ;  /* 0x00000004005c0947 */ /* 0x000fea0003800000 */
[----:B------:R-:W-:-:S03]  /*ee50*/  UMOV UR4, 0xffffffff ;  /* 0xffffffff00047882 */ /* 0x000fc60000000000 */
[----:B------:R-:W-:Y:S05]  /*ee60*/  BRA.DIV UR4, `(.L_x_455) ;  /* 0x0000005a04347947 */ /* 0x000fea000b800000 */
[----:B------:R-:W-:-:S13]  /*ee70*/  ELECT P6, URZ, PT ;  /* 0x00000000003f782f */ /* 0x000fda00038c0000 */
.L_x_573:
[----:B------:R-:W-:Y:S05]  /*ee80*/  @!P6 BRA `(.L_x_454) ;  /* 0x00000004004ce947 */ /* 0x000fea0003800000 */
[----:B------:R4:W-:Y:S01]  /*ee90*/  STL [R1+0x14], R9 ;  /* 0x0000140901007387 */ /* 0x0009e20000100800 */
[----:B------:R-:W-:-:S04]  /*eea0*/  ISETP.NE.U32.AND P0, PT, R2, RZ, PT ;  /* 0x000000ff0200720c */ /* 0x000fc80003f05070 */
[----:B------:R-:W-:-:S13]  /*eeb0*/  ISETP.NE.AND.EX P0, PT, R3, RZ, PT, P0 ;  /* 0x000000ff0300720c */ /* 0x000fda0003f05300 */
[----:B----4-:R-:W-:Y:S05]  /*eec0*/  @!P0 BRA `(.L_x_456) ;  /* 0x0000000000548947 */ /* 0x010fea0003800000 */
[----:B------:R-:W4:Y:S01]  /*eed0*/  LDC R6, c[0x0][0x43c] ;  /* 0x00010f00ff067b82 */ /* 0x000f220000000800 */
[----:B---3--:R-:W-:Y:S01]  /*eee0*/  IMAD.MOV.U32 R0, RZ, RZ, R9 ;  /* 0x000000ffff007224 */ /* 0x008fe200078e0009 */
[----:B------:R-:W-:Y:S01]  /*eef0*/  ULDC.64 UR4, c[0x0][0x428] ;  /* 0x00010a0000047ab9 */ /* 0x000fe20000000a00 */
[----:B------:R-:W-:Y:S01]  /*ef00*/  ULDC.64 UR6, c[0x0][0x208] ;  /* 0x0000820000067ab9 */ /* 0x000fe20000000a00 */
[----:B----4-:R-:W-:-:S13]  /*ef10*/  ISETP.NE.AND P0, PT, R6, 0x1, PT ;  /* 0x000000010600780c */ /* 0x010fda0003f05270 */
[----:B--2---:R-:W2:Y:S02]  /*ef20*/  @P0 LDC.64 R4, c[0x0][0x440] ;  /* 0x00011000ff040b82 */ /* 0x004ea40000000a00 */
[----:B--2---:R-:W-:-:S05]  /*ef30*/  @P0 IMAD.HI.U32 R4, R9, R4, RZ ;  /* 0x0000000409040227 */ /* 0x004fca00078e00ff */
        /* <DEDUP_REMOVED lines=8> */
[----:B--2---:R-:W-:-:S04]  /*efc0*/  IMAD R6, R8, UR4, RZ ;  /* 0x0000000408067c24 */ /* 0x004fc8000f8e02ff */
[----:B------:R-:W-:-:S04]  /*efd0*/  IMAD R0, R7, UR5, R6 ;  /* 0x0000000507007c24 */ /* 0x000fc8000f8e0206 */
[----:B------:R-:W-:-:S05]  /*efe0*/  IMAD.IADD R0, R5, 0x1, R0 ;  /* 0x0000000105007824 */ /* 0x000fca00078e0200 */
[----:B------:R-:W-:-:S05]  /*eff0*/  LEA.HI.X R3, R4, R3, R0, 0x2, P0 ;  /* 0x0000000304037211 */ /* 0x000fca00000f1400 */
[----:B------:R-:W2:Y:S04]  /*f000*/  LDG.E R0, desc[UR6][R2.64] ;  /* 0x0000000602007981 */ /* 0x000ea8000c1e1900 */
[----:B--2---:R4:W-:Y:S02]  /*f010*/  STL [R1], R0 ;  /* 0x0000000001007387 */ /* 0x0049e40000100800 */
.L_x_456:
[----:B------:R-:W5:Y:S04]  /*f020*/  LDL R7, [R1+0x4] ;  /* 0x0000040001077983 */ /* 0x000f680000100800 */
[----:B---34-:R-:W5:Y:S04]  /*f030*/  LDL R0, [R1+0x8] ;  /* 0x0000080001007983 */ /* 0x018f680000100800 */
[----:B------:R-:W3:Y:S01]  /*f040*/  LDL R2, [R1+0x10] ;  /* 0x0000100001027983 */ /* 0x000ee20000100800 */
[----:B-----5:R-:W-:Y:S01]  /*f050*/  IMAD R0, R0, 0x8, R7 ;  /* 0x0000000800007824 */ /* 0x020fe200078e0207 */
[----:B---3--:R-:W-:-:S04]  /*f060*/  SHF.L.U32 R2, R2, 0x1f, RZ ;  /* 0x0000001f02027819 */ /* 0x008fc800000006ff */
[----:B------:R-:W3:Y:S02]  /*f070*/  SYNCS.PHASECHK.TRANS64.TRYWAIT P0, [R0+URZ+0x38840], R2 ;  /* 0x03884002000075a7 */ /* 0x000ee4000800017f */
[----:B---3--:R-:W-:Y:S05]  /*f080*/  @!P0 BRA `(.L_x_457) ;  /* 0x0000005400cc8947 */ /* 0x008fea0003800000 */
.L_x_574:
[----:B------:R-:W4:Y:S02]  /*f090*/  S2R R3, SR_TID.X ;  /* 0x0000000000037919 */ /* 0x000f240000002100 */
[----:B----4-:R-:W-:-:S04]  /*f0a0*/  LOP3.LUT R3, R3, 0x7f, RZ, 0xc0, !PT ;  /* 0x0000007f03037812 */ /* 0x010fc800078ec0ff */
[----:B------:R-:W-:-:S13]  /*f0b0*/  ISETP.NE.AND P0, PT, R3, RZ, PT ;  /* 0x000000ff0300720c */ /* 0x000fda0003f05270 */
[----:B------:R-:W-:Y:S05]  /*f0c0*/  @P0 BRA `(.L_x_458) ;  /* 0x00000000001c0947 */ /* 0x000fea0003800000 */
[----:B------:R-:W4:Y:S01]  /*f0d0*/  S2R R3, SR_TID.X ;  /* 0x0000000000037919 */ /* 0x000f220000002100 */
[----:B---3--:R-:W-:-:S04]  /*f0e0*/  IMAD.MOV.U32 R2, RZ, RZ, 0xa000 ;  /* 0x0000a000ff027424 */ /* 0x008fc800078e00ff */
[----:B------:R3:W-:Y:S01]  /*f0f0*/  SYNCS.ARRIVE.TRANS64 RZ, [R0+URZ+0x38830], R2 ;  /* 0x0388300200ff79a7 */ /* 0x0007e2000800003f */
[----:B----4-:R-:W-:-:S04]  /*f100*/  LOP3.LUT R3, R3, 0x1f, RZ, 0xc0, !PT ;  /* 0x0000001f03037812 */ /* 0x010fc800078ec0ff */
[----:B------:R-:W-:-:S13]  /*f110*/  ISETP.NE.AND P0, PT, R3, RZ, PT ;  /* 0x000000ff0300720c */ /* 0x000fda0003f05270 */
[----:B---3--:R-:W-:Y:S05]  /*f120*/  @!P0 BRA `(.L_x_458) ;  /* 0x0000000000048947 */ /* 0x008fea0003800000 */
[----:B------:R-:W-:Y:S01]  /*f130*/  BPT.TRAP 0x1 ;  /* 0x000000040000795c */ /* 0x000fe20000300000 */
.L_x_458:
[----:B------:R-:W4:Y:S04]  /*f140*/  LDL R6, [R1+0x4] ;  /* 0x0000040001067983 */ /* 0x000f280000100800 */
[----:B------:R-:W4:Y:S04]  /*f150*/  LDL R5, [R1+0x8] ;  /* 0x0000080001057983 */ /* 0x000f280000100800 */
[----:B--2---:R-:W2:Y:S04]  /*f160*/  LDL R4, [R1+0x14] ;  /* 0x0000140001047983 */ /* 0x004ea80000100800 */
[----:B------:R-:W5:Y:S04]  /*f170*/  LDL R3, [R1+0x18] ;  /* 0x0000180001037983 */ /* 0x000f680000100800 */
[----:B---3--:R-:W3:Y:S01]  /*f180*/  LDL R2, [R1] ;  /* 0x0000000001027983 */ /* 0x008ee20000100800 */
[----:B------:R-:W-:Y:S01]  /*f190*/  R2UR UR9, R0 ;  /* 0x00000000000972ca */ /* 0x000fe200000e0000 */
[----:B------:R-:W-:Y:S01]  /*f1a0*/  UIADD3 UR4, UP0, UR36, 0x370, URZ ;  /* 0x0000037024047890 */ /* 0x000fe2000ff1e03f */
[----:B------:R-:W-:Y:S01]  /*f1b0*/  R2UR UR12, R18 ;  /* 0x00000000120c72ca */ /* 0x000fe200000e0000 */
[----:B------:R-:W-:Y:S01]  /*f1c0*/  UMOV UR10, URZ ;  /* 0x0000003f000a7c82 */ /* 0x000fe20008000000 */
[----:B------:R-:W-:Y:S01]  /*f1d0*/  UMOV UR6, 0x0 ;  /* 0x0000000000067882 */ /* 0x000fe20000000000 */
[----:B------:R-:W-:Y:S01]  /*f1e0*/  UMOV UR7, 0x14f00000 ;  /* 0x14f0000000077882 */ /* 0x000fe20000000000 */
[----:B------:R-:W-:Y:S01]  /*f1f0*/  UMOV UR16, 0x40 ;  /* 0x0000004000107882 */ /* 0x000fe20000000000 */
[----:B------:R-:W-:-:S06]  /*f200*/  PLOP3.LUT P0, PT, PT, PT, PT, 0x80, 0x0 ;  /* 0x000000000000781c */ /* 0x000fcc0003f0f070 */
[----:B------:R-:W-:Y:S01]  /*f210*/  UIADD3 UR9, UR9, 0x38830, URZ ;  /* 0x0003883009097890 */ /* 0x000fe2000fffe03f */
[----:B----4-:R-:W-:Y:S01]  /*f220*/  IMAD R0, R5, 0xa000, R6 ;  /* 0x0000a00005007824 */ /* 0x010fe200078e0206 */
[----:B--2---:R-:W-:-:S04]  /*f230*/  R2UR UR11, R4 ;  /* 0x00000000040b72ca */ /* 0x004fc800000e0000 */
[----:B------:R-:W-:Y:S02]  /*f240*/  R2UR UR14, R0 ;  /* 0x00000000000e72ca */ /* 0x000fe400000e0000 */
[----:B-----5:R-:W-:Y:S02]  /*f250*/  R2UR UR5, R3 ;  /* 0x00000000030572ca */ /* 0x020fe400000e0000 */
[----:B------:R-:W-:Y:S02]  /*f260*/  P2R R0, PR, RZ, 0x1 ;  /* 0x00000001ff007803 */ /* 0x000fe40000000000 */
[----:B---3--:R-:W-:-:S03]  /*f270*/  R2UR UR13, R2 ;  /* 0x00000000020d72ca */ /* 0x008fc600000e0000 */
[----:B------:R4:W-:Y:S04]  /*f280*/  STL [R1+0x20], R0 ;  /* 0x0000200001007387 */ /* 0x0009e80000100800 */
[----:B------:R-:W-:Y:S02]  /*f290*/  UIADD3 UR8, UR14, 0x24400, URZ ;  /* 0x000244000e087890 */ /* 0x000fe4000fffe03f */
[----:B------:R-:W-:Y:S02]  /*f2a0*/  UIMAD UR11, UR11, 0x50, UR5 ;  /* 0x000000500b0b78a4 */ /* 0x000fe4000f8e0205 */
[----:B------:R-:W-:Y:S02]  /*f2b0*/  UIADD3.X UR5, URZ, UR37, URZ, UP0, !UPT ;  /* 0x000000253f057290 */ /* 0x000fe400087fe43f */
[----:B------:R-:W-:-:S02]  /*f2c0*/  UIADD3 UR15, UR14, 0x26c00, URZ ;  /* 0x00026c000e0f7890 */ /* 0x000fc4000fffe03f */
[----:B------:R-:W-:Y:S02]  /*f2d0*/  UIADD3 UR17, UR14, 0x29400, URZ ;  /* 0x000294000e117890 */ /* 0x000fe4000fffe03f */
[----:B------:R-:W-:-:S03]  /*f2e0*/  UIADD3 UR18, UR14, 0x2bc00, URZ ;  /* 0x0002bc000e127890 */ /* 0x000fc6000fffe03f */
[----:B------:R2:W-:Y:S01]  /*f2f0*/  UTMALDG.4D [UR8], [UR4], desc[UR6] ;  /* 0x00000608040075b4 */ /* 0x0005e20008019000 */
[----:B------:R-:W-:Y:S01]  /*f300*/  UMOV UR14, 0x80 ;  /* 0x00000080000e7882 */ /* 0x000fe20000000000 */
[----:B--2---:R-:W-:Y:S01]  /*f310*/  UMOV UR8, UR15 ;  /* 0x0000000f00087c82 */ /* 0x004fe20008000000 */
[----:B------:R-:W-:Y:S02]  /*f320*/  UMOV UR10, UR16 ;  /* 0x00000010000a7c82 */ /* 0x000fe40008000000 */
[----:B------:R2:W-:Y:S02]  /*f330*/  UTMALDG.4D [UR8], [UR4], desc[UR6] ;  /* 0x00000608040075b4 */ /* 0x0005e40008019000 */
[----:B--2---:R-:W-:Y:S01]  /*f340*/  UMOV UR8, UR17 ;  /* 0x0000001100087c82 */ /* 0x004fe20008000000 */
[----:B------:R-:W-:Y:S01]  /*f350*/  UMOV UR10, UR14 ;  /* 0x0000000e000a7c82 */ /* 0x000fe20008000000 */
[----:B------:R-:W-:Y:S01]  /*f360*/  UMOV UR14, 0xc0 ;  /* 0x000000c0000e7882 */ /* 0x000fe20000000000 */
[----:B------:R2:W-:Y:S02]  /*f370*/  UTMALDG.4D [UR8], [UR4], desc[UR6] ;  /* 0x00000608040075b4 */ /* 0x0005e40008019000 */
[----:B--2---:R-:W-:Y:S01]  /*f380*/  UMOV UR8, UR18 ;  /* 0x0000001200087c82 */ /* 0x004fe20008000000 */
[----:B------:R-:W-:-:S02]  /*f390*/  UMOV UR10, UR14 ;  /* 0x0000000e000a7c82 */ /* 0x000fc40008000000 */
[----:B------:R4:W-:Y:S02]  /*f3a0*/  UTMALDG.4D [UR8], [UR4], desc[UR6] ;  /* 0x00000608040075b4 */ /* 0x0009e40008019000 */
[----:B----4-:R-:W-:Y:S01]  /*f3b0*/  NOP ;  /* 0x0000000000007918 */ /* 0x010fe20000000000 */
.L_x_454:
[----:B------:R-:W4:Y:S04]  /*f3c0*/  LDL R2, [R1+0x4] ;  /* 0x0000040001027983 */ /* 0x000f280000100800 */
[----:B------:R-:W3:Y:S04]  /*f3d0*/  LDL.LU R3, [R1+0x34] ;  /* 0x0000340001037983 */ /* 0x000ee80000300800 */
[----:B------:R-:W5:Y:S04]  /*f3e0*/  LDL.LU R5, [R1+0x28] ;  /* 0x0000280001057983 */ /* 0x000f680000300800 */
[----:B--2---:R-:W2:Y:S01]  /*f3f0*/  LDL.LU R4, [R1+0x38] ;  /* 0x0000380001047983 */ /* 0x004ea20000300800 */
[----:B------:R-:W-:Y:S05]  /*f400*/  WARPSYNC.ALL ;  /* 0x0000000000007948 */ /* 0x000fea0003800000 */
[----:B------:R-:W-:Y:S01]  /*f410*/  ULDC.64 UR4, c[0x0][0x298] ;  /* 0x0000a60000047ab9 */ /* 0x000fe20000000a00 */
[----:B------:R-:W-:Y:S01]  /*f420*/  ULDC.64 UR6, c[0x0][0xa00] ;  /* 0x0002800000067ab9 */ /* 0x000fe20000000a00 */
[----:B------:R-:W-:Y:S01]  /*f430*/  BSSY B6, `(.L_x_459) ;  /* 0x0000024000067945 */ /* 0x000fe20003800000 */
[----:B------:R-:W-:Y:S01]  /*f440*/  BAR.SYNC.DEFER_BLOCKING 0x8, 0x180 ;  /* 0x0206000000007b1d */ /* 0x000fe20000010000 */
[----:B------:R-:W-:-:S04]  /*f450*/  ISETP.NE.U32.AND P0, PT, RZ, UR6, PT ;  /* 0x00000006ff007c0c */ /* 0x000fc8000bf05070 */
[----:B------:R-:W-:Y:S01]  /*f460*/  ISETP.NE.AND.EX P0, PT, RZ, UR7, PT, P0 ;  /* 0x00000007ff007c0c */ /* 0x000fe2000bf05300 */
[----:B----4-:R-:W-:Y:S01]  /*f470*/  VIADD R2, R2, 0x14400 ;  /* 0x0001440002027836 */ /* 0x010fe20000000000 */
[----:B---3--:R-:W-:-:S04]  /*f480*/  SHF.R.S32.HI R0, RZ, 0x1f, R3 ;  /* 0x0000001fff007819 */ /* 0x008fc80000011403 */
[----:B------:R-:W-:Y:S02]  /*f490*/  LOP3.LUT P1, RZ, R2, 0x3ff, RZ, 0xc0, !PT ;  /* 0x000003ff02ff7812 */ /* 0x000fe4000782c0ff */
[----:B-----5:R-:W-:Y:S01]  /*f4a0*/  SEL R5, R5, RZ, !P0 ;  /* 0x000000ff05057207 */ /* 0x020fe20004000000 */
[----:B------:R-:W-:Y:S01]  /*f4b0*/  IMAD R0, R0, UR4, RZ ;  /* 0x0000000400007c24 */ /* 0x000fe2000f8e02ff */
[----:B--2---:R-:W-:-:S03]  /*f4c0*/  SEL R4, R4, RZ, !P0 ;  /* 0x000000ff04047207 */ /* 0x004fc60004000000 */
[C---:B------:R-:W-:Y:S02]  /*f4d0*/  IMAD R0, R3.reuse, UR5, R0 ;  /* 0x0000000503007c24 */ /* 0x040fe4000f8e0200 */
[----:B------:R-:W-:-:S05]  /*f4e0*/  IMAD.WIDE.U32 R2, R3, UR4, RZ ;  /* 0x0000000403027c25 */ /* 0x000fca000f8e00ff */
[----:B------:R2:W-:Y:S04]  /*f4f0*/  STL.64 [R1+0x48], R2 ;  /* 0x0000480201007387 */ /* 0x0005e80000100a00 */
[----:B------:R3:W-:Y:S04]  /*f500*/  STL [R1+0x28], R5 ;  /* 0x0000280501007387 */ /* 0x0007e80000100800 */
[----:B------:R3:W-:Y:S01]  /*f510*/  STL [R1+0x54], R4 ;  /* 0x0000540401007387 */ /* 0x0007e20000100800 */
[----:B--2---:R-:W-:Y:S01]  /*f520*/  IMAD.IADD R2, R3, 0x1, R0 ;  /* 0x0000000103027824 */ /* 0x004fe200078e0200 */
[----:B------:R-:W-:-:S05]  /*f530*/  SHF.R.S32.HI R0, RZ, 0x1f, R18 ;  /* 0x0000001fff007819 */ /* 0x000fca0000011412 */
[----:B------:R3:W-:Y:S04]  /*f540*/  STL [R1+0x38], R0 ;  /* 0x0000380001007387 */ /* 0x0007e80000100800 */
[----:B------:R3:W-:Y:S01]  /*f550*/  STL [R1+0x34], R2 ;  /* 0x0000340201007387 */ /* 0x0007e20000100800 */
[----:B------:R-:W-:Y:S05]  /*f560*/  @!P1 BRA `(.L_x_460) ;  /* 0x0000000000409947 */ /* 0x000fea0003800000 */
[----:B---3--:R-:W-:Y:S01]  /*f570*/  MOV R2, 0x0 ;  /* 0x0000000000027802 */ /* 0x008fe20000000f00 */
        /* <DEDUP_REMOVED lines=11> */
[----:B-1----:R-:W-:Y:S02]  /*f630*/  IMAD.MOV.U32 R12, RZ, RZ, 0x1 ;  /* 0x00000001ff0c7424 */ /* 0x002fe400078e00ff */
[----:B------:R-:W-:-:S07]  /*f640*/  IMAD.MOV.U32 R13, RZ, RZ, RZ ;  /* 0x000000ffff0d7224 */ /* 0x000fce00078e00ff */
[----:B------:R-:W-:-:S07]  /*f650*/  LEPC R20, `(.L_x_460) ;  /* 0x000000001014794e */ /* 0x000fce0000000000 */
[----:B0-2---:R-:W-:Y:S05]  /*f660*/  CALL.ABS.NOINC R2 ;  /* 0x0000000002007343 */ /* 0x005fea0003c00000 */
.L_x_460:
[----:B------:R-:W-:Y:S05]  /*f670*/  BSYNC B6 ;  /* 0x0000000000067941 */ /* 0x000fea0003800000 */
.L_x_459:
[----:B---3--:R-:W2:Y:S01]  /*f680*/  LDL.LU R4, [R1+0x34] ;  /* 0x0000340001047983 */ /* 0x008ea20000300800 */
[----:B------:R-:W3:Y:S01]  /*f690*/  LDC R7, c[0x0][0x448] ;  /* 0x00011200ff077b82 */ /* 0x000ee20000000800 */
[----:B------:R-:W-:Y:S01]  /*f6a0*/  ULDC.64 UR4, c[0x0][0x2d8] ;  /* 0x0000b60000047ab9 */ /* 0x000fe20000000a00 */
[----:B------:R-:W-:Y:S01]  /*f6b0*/  IMAD.SHL.U32 R17, R17, 0x80, RZ ;  /* 0x0000008011117824 */ /* 0x000fe200078e00ff */
[----:B------:R-:W2:Y:S01]  /*f6c0*/  LDL.LU.64 R2, [R1+0x48] ;  /* 0x0000480001027983 */ /* 0x000ea20000300a00 */
[----:B------:R-:W-:-:S03]  /*f6d0*/  ULDC.64 UR6, c[0x0][0x280] ;  /* 0x0000a00000067ab9 */ /* 0x000fc60000000a00 */
[----:B------:R-:W4:Y:S04]  /*f6e0*/  LDL.LU R0, [R1+0x38] ;  /* 0x0000380001007983 */ /* 0x000f280000300800 */
[----:B------:R-:W4:Y:S04]  /*f6f0*/  LDL.LU R6, [R1+0x54] ;  /* 0x0000540001067983 */ /* 0x000f280000300800 */
[----:B------:R-:W4:Y:S01]  /*f700*/  LDL.LU R5, [R1+0x28] ;  /* 0x0000280001057983 */ /* 0x000f220000300800 */
[----:B------:R-:W0:Y:S01]  /*f710*/  S2R R9, SR_TID.X ;  /* 0x0000000000097919 */ /* 0x000e220000002100 */
[----:B------:R-:W1:Y:S01]  /*f720*/  S2R R8, SR_TID.X ;  /* 0x0000000000087919 */ /* 0x000e620000002100 */
[----:B---3--:R-:W-:Y:S01]  /*f730*/  ISETP.NE.AND P0, PT, R7, 0x1, PT ;  /* 0x000000010700780c */ /* 0x008fe20003f05270 */
[----:B0-----:R-:W-:-:S02]  /*f740*/  IMAD.SHL.U32 R9, R9, 0x8, RZ ;  /* 0x0000000809097824 */ /* 0x001fc400078e00ff */
[----:B-1----:R-:W-:-:S03]  /*f750*/  IMAD.SHL.U32 R10, R8, 0x8, RZ ;  /* 0x00000008080a7824 */ /* 0x002fc600078e00ff */
[----:B------:R-:W-:-:S04]  /*f760*/  LOP3.LUT R9, R9, 0x38, RZ, 0xc0, !PT ;  /* 0x0000003809097812 */ /* 0x000fc800078ec0ff */
[C---:B------:R-:W-:Y:S02]  /*f770*/  LOP3.LUT R12, R9.reuse, 0x40, RZ, 0xfc, !PT ;  /* 0x00000040090c7812 */ /* 0x040fe400078efcff */
[C---:B------:R-:W-:Y:S02]  /*f780*/  LOP3.LUT R11, R9.reuse, 0x80, RZ, 0xfc, !PT ;  /* 0x00000080090b7812 */ /* 0x040fe400078efcff */
[----:B------:R-:W-:Y:S02]  /*f790*/  LOP3.LUT R9, R9, 0xc0, RZ, 0xfc, !PT ;  /* 0x000000c009097812 */ /* 0x000fe400078efcff */
[----:B------:R-:W-:Y:S01]  /*f7a0*/  LOP3.LUT R10, R10, 0x38, RZ, 0xc0, !PT ;  /* 0x000000380a0a7812 */ /* 0x000fe200078ec0ff */
[----:B--2---:R-:W-:Y:S02]  /*f7b0*/  IMAD.MOV.U32 R3, RZ, RZ, R4 ;  /* 0x000000ffff037224 */ /* 0x004fe400078e0004 */
[----:B------:R-:W0:Y:S01]  /*f7c0*/  S2R R4, SR_TID.X ;  /* 0x0000000000047919 */ /* 0x000e220000002100 */
[----:B----4-:R-:W-:-:S02]  /*f7d0*/  IMAD R0, R0, UR4, RZ ;  /* 0x0000000400007c24 */ /* 0x010fc4000f8e02ff */
[----:B------:R-:W-:-:S04]  /*f7e0*/  IMAD.WIDE.U32 R2, R18, UR4, R2 ;  /* 0x0000000412027c25 */ /* 0x000fc8000f8e0002 */
[----:B------:R-:W-:Y:S01]  /*f7f0*/  IMAD R0, R18, UR5, R0 ;  /* 0x0000000512007c24 */ /* 0x000fe2000f8e0200 */
[----:B------:R-:W-:-:S03]  /*f800*/  ULDC.64 UR4, c[0x0][0x2e0] ;  /* 0x0000b80000047ab9 */ /* 0x000fc60000000a00 */
[----:B------:R-:W-:Y:S02]  /*f810*/  IMAD.IADD R3, R3, 0x1, R0 ;  /* 0x0000000103037824 */ /* 0x000fe400078e0200 */
[----:B------:R-:W-:Y:S02]  /*f820*/  IMAD R0, R6, UR4, RZ ;  /* 0x0000000406007c24 */ /* 0x000fe4000f8e02ff */
[C---:B------:R-:W-:Y:S01]  /*f830*/  IMAD.WIDE.U32 R2, R5.reuse, UR4, R2 ;  /* 0x0000000405027c25 */ /* 0x040fe2000f8e0002 */
[----:B------:R-:W1:Y:S03]  /*f840*/  @P0 LDC R6, c[0x0][0x450] ;  /* 0x00011400ff060b82 */ /* 0x000e660000000800 */
[----:B------:R-:W-:Y:S01]  /*f850*/  IMAD R0, R5, UR5, R0 ;  /* 0x0000000505007c24 */ /* 0x000fe2000f8e0200 */
[----:B------:R-:W-:-:S03]  /*f860*/  ULDC.64 UR4, c[0x0][0x2d0] ;  /* 0x0000b40000047ab9 */ /* 0x000fc60000000a00 */
[----:B------:R-:W-:Y:S01]  /*f870*/  IMAD.IADD R3, R3, 0x1, R0 ;  /* 0x0000000103037824 */ /* 0x000fe200078e0200 */
[C---:B0-----:R-:W-:Y:S01]  /*f880*/  LOP3.LUT R5, R4.reuse, 0x7f, RZ, 0xc0, !PT ;  /* 0x0000007f04057812 */ /* 0x041fe200078ec0ff */
[----:B------:R-:W-:-:S03]  /*f890*/  IMAD.SHL.U32 R4, R4, 0x10, RZ ;  /* 0x0000001004047824 */ /* 0x000fc600078e00ff */
[----:B------:R-:W-:-:S04]  /*f8a0*/  SHF.R.U32.HI R5, RZ, 0x3, R5 ;  /* 0x00000003ff057819 */ /* 0x000fc80000011605 */
[----:B------:R-:W-:Y:S02]  /*f8b0*/  LOP3.LUT R4, R5, 0x70, R4, 0xf8, !PT ;  /* 0x0000007005047812 */ /* 0x000fe400078ef804 */
[----:B------:R-:W0:Y:S02]  /*f8c0*/  @P0 LDC R5, c[0x0][0x44c] ;  /* 0x00011300ff050b82 */ /* 0x000e240000000800 */
[----:B------:R-:W-:-:S05]  /*f8d0*/  LOP3.LUT R0, R4, R17, RZ, 0xfc, !PT ;  /* 0x0000001104007212 */ /* 0x000fca00078efcff */
[----:B------:R-:W-:Y:S02]  /*f8e0*/  IMAD.MOV.U32 R4, RZ, RZ, R0 ;  /* 0x000000ffff047224 */ /* 0x000fe400078e0000 */
[----:B0-----:R-:W-:-:S05]  /*f8f0*/  @P0 IMAD.HI.U32 R5, R0, R5, RZ ;  /* 0x0000000500050227 */ /* 0x001fca00078e00ff */
[----:B-1----:R-:W-:-:S05]  /*f900*/  @P0 SHF.R.U32.HI R4, RZ, R6, R5 ;  /* 0x00000006ff040219 */ /* 0x002fca0000011605 */
[----:B------:R-:W-:Y:S02]  /*f910*/  IMAD.MOV R5, RZ, RZ, -R4 ;  /* 0x000000ffff057224 */ /* 0x000fe400078e0a04 */
[----:B------:R-:W-:-:S04]  /*f920*/  IMAD.WIDE.U32 R2, R4, UR4, R2 ;  /* 0x0000000404027c25 */ /* 0x000fc8000f8e0002 */
[----:B------:R-:W-:Y:S01]  /*f930*/  IMAD R0, R7, R5, R0 ;  /* 0x0000000507007224 */ /* 0x000fe200078e0200 */
[----:B------:R-:W-:-:S05]  /*f940*/  SHF.R.S32.HI R5, RZ, 0x1f, R4 ;  /* 0x0000001fff057819 */ /* 0x000fca0000011404 */
[----:B------:R-:W-:-:S04]  /*f950*/  IMAD R5, R5, UR4, RZ ;  /* 0x0000000405057c24 */ /* 0x000fc8000f8e02ff */
[----:B------:R-:W-:Y:S01]  /*f960*/  IMAD R4, R4, UR5, R5 ;  /* 0x0000000504047c24 */ /* 0x000fe2000f8e0205 */
[----:B------:R-:W-:-:S03]  /*f970*/  ULDC.64 UR4, c[0x0][0x2c8] ;  /* 0x0000b20000047ab9 */ /* 0x000fc60000000a00 */
[----:B------:R-:W-:Y:S01]  /*f980*/  IMAD.IADD R3, R3, 0x1, R4 ;  /* 0x0000000103037824 */ /* 0x000fe200078e0204 */
[----:B------:R-:W-:Y:S01]  /*f990*/  SHF.R.S32.HI R4, RZ, 0x1f, R0 ;  /* 0x0000001fff047819 */ /* 0x000fe20000011400 */
[----:B------:R-:W-:-:S04]  /*f9a0*/  IMAD.WIDE.U32 R2, R0, UR4, R2 ;  /* 0x0000000400027c25 */ /* 0x000fc8000f8e0002 */
[----:B------:R-:W-:Y:S01]  /*f9b0*/  IMAD R4, R4, UR4, RZ ;  /* 0x0000000404047c24 */ /* 0x000fe2000f8e02ff */
[----:B------:R-:W-:Y:S02]  /*f9c0*/  ULDC UR4, c[0x0][0x2b8] ;  /* 0x0000ae0000047ab9 */ /* 0x000fe40000000800 */
[----:B------:R-:W-:Y:S01]  /*f9d0*/  ISETP.GE.AND P3, PT, R9, UR4, PT ;  /* 0x0000000409007c0c */ /* 0x000fe2000bf66270 */
[----:B------:R-:W-:Y:S01]  /*f9e0*/  IMAD R0, R0, UR5, R4 ;  /* 0x0000000500007c24 */ /* 0x000fe2000f8e0204 */
[----:B------:R0:W5:Y:S01]  /*f9f0*/  LDL R9, [R1+0x24] ;  /* 0x0000240001097983 */ /* 0x0001620000100800 */
[----:B------:R-:W-:Y:S02]  /*fa00*/  LEA R4, P4, R2, UR6, 0x1 ;  /* 0x0000000602047c11 */ /* 0x000fe4000f8808ff */
[----:B------:R-:W-:Y:S01]  /*fa10*/  IMAD.IADD R0, R3, 0x1, R0 ;  /* 0x0000000103007824 */ /* 0x000fe200078e0200 */
[----:B------:R-:W-:Y:S02]  /*fa20*/  ISETP.GE.AND P0, PT, R10, UR4, PT ;  /* 0x000000040a007c0c */ /* 0x000fe4000bf06270 */
[----:B------:R-:W-:-:S02]  /*fa30*/  ISETP.GE.AND P1, PT, R12, UR4, PT ;  /* 0x000000040c007c0c */ /* 0x000fc4000bf26270 */
[----:B------:R-:W-:Y:S01]  /*fa40*/  ISETP.GE.AND P2, PT, R11, UR4, PT ;  /* 0x000000040b007c0c */ /* 0x000fe2000bf46270 */
[----:B------:R-:W-:Y:S01]  /*fa50*/  UMOV UR4, 0xffffffff ;  /* 0xffffffff00047882 */ /* 0x000fe20000000000 */
[----:B------:R-:W-:Y:S02]  /*fa60*/  LEA.HI.X R0, R2, UR7, R0, 0x1, P4 ;  /* 0x0000000702007c11 */ /* 0x000fe4000a0f0c00 */
[----:B0-----:R-:W-:Y:S09]  /*fa70*/  BRA.DIV UR4, `(.L_x_461) ;  /* 0x0000004e04647947 */ /* 0x001ff2000b800000 */
[----:B------:R-:W0:Y:S02]  /*fa80*/  S2R R6, SR_TID.X ;  /* 0x0000000000067919 */ /* 0x000e240000002100 */
[----:B0-----:R-:W-:Y:S02]  /*fa90*/  LOP3.LUT R8, R6, 0x7f, RZ, 0xc0, !PT ;  /* 0x0000007f06087812 */ /* 0x001fe400078ec0ff */
[----:B------:R-:W2:Y:S01]  /*faa0*/  LDL.LU R6, [R1+0x3c] ;  /* 0x00003c0001067983 */ /* 0x000ea20000300800 */
[----:B------:R-:W-:Y:S01]  /*fab0*/  ULDC.64 UR4, c[0x0][0x208] ;  /* 0x0000820000047ab9 */ /* 0x000fe20000000a00 */
[----:B------:R-:W-:-:S05]  /*fac0*/  SHF.R.U32.HI R8, RZ, 0x3, R8 ;  /* 0x00000003ff087819 */ /* 0x000fca0000011608 */
[----:B------:R-:W-:Y:S02]  /*fad0*/  IMAD.IADD R2, R8, 0x1, R17 ;  /* 0x0000000108027824 */ /* 0x000fe400078e0211 */
[----:B------:R-:W-:Y:S02]  /*fae0*/  SHFL.IDX PT, R8, R0, 0x6, 0x181f ;  /* 0x00d81f0000087f89 */ /* 0x000fe400000e0000 */
[----:B------:R-:W-:Y:S02]  /*faf0*/  VIADD R5, R2, 0x10 ;  /* 0x0000001002057836 */ /* 0x000fe40000000000 */
[----:B--2---:R-:W-:Y:S02]  /*fb00*/  IMAD R3, R6, R7, RZ ;  /* 0x0000000706037224 */ /* 0x004fe400078e02ff */
[----:B------:R-:W0:Y:S03]  /*fb10*/  SHFL.IDX PT, R7, R4, RZ, 0x181f ;  /* 0x00181fff04077589 */ /* 0x000e2600000e0000 */
[----:B------:R-:W-:Y:S01]  /*fb20*/  ISETP.GE.AND P5, PT, R2, R3, PT ;  /* 0x000000030200720c */ /* 0x000fe20003fa6270 */
[----:B------:R-:W1:-:S12]  /*fb30*/  SHFL.IDX PT, R6, R0, RZ, 0x181f ;  /* 0x00181fff00067589 */ /* 0x000e5800000e0000 */
[----:B0-----:R-:W-:-:S05]  /*fb40*/  @!P5 LEA R7, P4, R10, R7, 0x1 ;  /* 0x000000070a07d211 */ /* 0x001fca00078808ff */
[----:B-1----:R-:W-:-:S05]  /*fb50*/  @!P5 IMAD.X R6, RZ, RZ, R6, P4 ;  /* 0x000000ffff06d224 */ /* 0x002fca00020e0606 */
[----:B------:R-:W-:-:S04]  /*fb60*/  @!P5 LOP3.LUT R7, R7, R6, RZ, 0x3c, !PT ;  /* 0x000000060707d212 */ /* 0x000fc800078e3cff */
[----:B------:R-:W-:-:S04]  /*fb70*/  @!P5 LOP3.LUT R6, R7, R6, RZ, 0x3c, !PT ;  /* 0x000000060706d212 */ /* 0x000fc800078e3cff */
[----:B------:R-:W-:-:S05]  /*fb80*/  @!P5 LOP3.LUT R7, R7, R6, RZ, 0x3c, !PT ;  /* 0x000000060707d212 */ /* 0x000fca00078e3cff */
[----:B-----5:R-:W-:Y:S04]  /*fb90*/  @!P5 LDGSTS.E.BYPASS.LTC128B.128 [R9+0x14400], desc[UR4][R6.64], !P0 ;  /* 0x144000000609dfae */ /* 0x020fe8000c101d44 */
[----:B------:R-:W-:Y:S04]  /*fba0*/  @!P5 LDGSTS.E.BYPASS.LTC128B.128 [R9+0x18400], desc[UR4][R6.64+0x80], !P1 ;  /* 0x184000800609dfae */ /* 0x000fe8000c901d44 */
[----:B------:R-:W-:Y:S04]  /*fbb0*/  @!P5 LDGSTS.E.BYPASS.LTC128B.128 [R9+0x1c400], desc[UR4][R6.64+0x100], !P2 ;  /* 0x1c4001000609dfae */ /* 0x000fe8000d101d44 */
[----:B------:R0:W-:Y:S01]  /*fbc0*/  @!P5 LDGSTS.E.BYPASS.LTC128B.128 [R9+0x20400], desc[UR4][R6.64+0x180], !P3 ;  /* 0x204001800609dfae */ /* 0x0001e2000d901d44 */
[----:B------:R-:W-:-:S03]  /*fbd0*/  ISETP.GE.AND P5, PT, R5, R3, PT ;  /* 0x000000030500720c */ /* 0x000fc60003fa6270 */
[----:B------:R-:W1:Y:S04]  /*fbe0*/  SHFL.IDX PT, R5, R4, 0x1, 0x181f ;  /* 0x00381f0004057f89 */ /* 0x000e6800000e0000 */
[----:B0-----:R-:W0:Y:S06]  /*fbf0*/  SHFL.IDX PT, R6, R0, 0x1, 0x181f ;  /* 0x00381f0000067f89 */ /* 0x001e2c00000e0000 */
[----:B-1----:R-:W-:-:S05]  /*fc00*/  @!P5 LEA R5, P4, R10, R5, 0x1 ;  /* 0x000000050a05d211 */ /* 0x002fca00078808ff */
[----:B0-----:R-:W-:-:S04]  /*fc10*/  @!P5 IMAD.X R6, RZ, RZ, R6, P4 ;  /* 0x000000ffff06d224 */ /* 0x001fc800020e0606 */
[----:B------:R-:W-:Y:S02]  /*fc20*/  @!P5 IMAD.MOV.U32 R7, RZ, RZ, R6 ;  /* 0x000000ffff07d224 */ /* 0x000fe400078e0006 */
[----:B------:R-:W-:Y:S02]  /*fc30*/  @!P5 IMAD.MOV.U32 R6, RZ, RZ, R5 ;  /* 0x000000ffff06d224 */ /* 0x000fe400078e0005 */
[----:B------:R-:W-:-:S03]  /*fc40*/  VIADD R5, R2, 0x20 ;  /* 0x0000002002057836 */ /* 0x000fc60000000000 */
[----:B------:R-:W-:Y:S04]  /*fc50*/  @!P5 LDGSTS.E.BYPASS.LTC128B.128 [R9+0x14c00], desc[UR4][R6.64], !P0 ;  /* 0x14c000000609dfae */ /* 0x000fe8000c101d44 */
        /* <DEDUP_REMOVED lines=53> */
[----:B------:R-:W2:Y:S06]  /*ffb0*/  SHFL.IDX PT, R4, R4, 0x7, 0x181f ;  /* 0x00f81f0004047f89 */ /* 0x000eac00000e0000 */
[----:B-1----:R-:W-:-:S05]  /*ffc0*/  @!P5 LEA R5, P4, R10, R5, 0x1 ;  /* 0x000000050a05d211 */ /* 0x002fca00078808ff */
[----:B0-----:R-:W-:-:S04]  /*ffd0*/  @!P5 IMAD.X R6, RZ, RZ, R8, P4 ;  /* 0x000000ffff06d224 */ /* 0x001fc800020e0608 */
[----:B------:R-:W-:Y:S02]  /*ffe0*/  @!P5 IMAD.MOV.U32 R7, RZ, RZ, R6 ;  /* 0x000000ffff07d224 */ /* 0x000fe400078e0006 */
[----:B------:R-:W-:Y:S02]  /*fff0*/  @!P5 IMAD.MOV.U32 R6, RZ, RZ, R5 ;  /* 0x000000ffff06d224 */ /* 0x000fe400078e0005 */
[----:B------:R0:W1:Y:S04]  /*10000*/  SHFL.IDX PT, R5, R0, 0x7, 0x181f ;  /* 0x00f81f0000057f89 */ /* 0x00006800000e0000 */
[----:B------:R0:W-:Y:S04]  /*10010*/  @!P5 LDGSTS.E.BYPASS.LTC128B.128 [R9+0x17400], desc[UR4][R6.64], !P0 ;  /* 0x174000000609dfae */ /* 0x0001e8000c101d44 */
[----:B------:R0:W-:Y:S04]  /*10020*/  @!P5 LDGSTS.E.BYPASS.LTC128B.128 [R9+0x1b400], desc[UR4][R6.64+0x80], !P1 ;  /* 0x1b4000800609dfae */ /* 0x0001e8000c901d44 */
[----:B------:R0:W-:Y:S04]  /*10030*/  @!P5 LDGSTS.E.BYPASS.LTC128B.128 [R9+0x1f400], desc[UR4][R6.64+0x100], !P2 ;  /* 0x1f4001000609dfae */ /* 0x0001e8000d101d44 */
[----:B--2---:R0:W-:Y:S02]  /*10040*/  @!P5 LDGSTS.E.BYPASS.LTC128B.128 [R9+0x23400], desc[UR4][R6.64+0x180], !P3 ;  /* 0x234001800609dfae */ /* 0x0041e4000d901d44 */
.L_x_591:
[----:B------:R-:W-:Y:S01]  /*10050*/  VIADD R2, R2, 0x70 ;  /* 0x0000007002027836 */ /* 0x000fe20000000000 */
[----:B------:R-:W-:Y:S04]  /*10060*/  BSSY B0, `(.L_x_462) ;  /* 0x000000d000007945 */ /* 0x000fe80003800000 */
[----:B------:R-:W-:-:S13]  /*10070*/  ISETP.GE.AND P4, PT, R2, R3, PT ;  /* 0x000000030200720c */ /* 0x000fda0003f86270 */
[----:B------:R-:W-:Y:S05]  /*10080*/  @P4 BRA `(.L_x_463) ;  /* 0x0000000000284947 */ /* 0x000fea0003800000 */
[----:B------:R-:W-:Y:S01]  /*10090*/  LEA R2, P4, R10, R4, 0x1 ;  /* 0x000000040a027211 */ /* 0x000fe200078808ff */
[----:B------:R-:W-:-:S04]  /*100a0*/  ULDC.64 UR4, c[0x0][0x208] ;  /* 0x0000820000047ab9 */ /* 0x000fc80000000a00 */
[----:B-1----:R-:W-:-:S05]  /*100b0*/  IMAD.X R3, RZ, RZ, R5, P4 ;  /* 0x000000ffff037224 */ /* 0x002fca00020e0605 */
[----:B------:R-:W-:Y:S01]  /*100c0*/  @!PT LDS RZ, [RZ] ;  /* 0x00000000fffff984 */ /* 0x000fe20000000800 */
[----:B------:R-:W-:Y:S01]  /*100d0*/  @!PT LDS RZ, [RZ] ;  /* 0x00000000fffff984 */ /* 0x000fe20000000800 */
[----:B------:R-:W-:Y:S01]  /*100e0*/  @!PT LDS RZ, [RZ] ;  /* 0x00000000fffff984 */ /* 0x000fe20000000800 */
[----:B------:R2:W-:Y:S04]  /*100f0*/  LDGSTS.E.BYPASS.LTC128B.128 [R9+0x17c00], desc[UR4][R2.64], !P0 ;  /* 0x17c0000002097fae */ /* 0x0005e8000c101d44 */
[----:B------:R2:W-:Y:S04]  /*10100*/  LDGSTS.E.BYPASS.LTC128B.128 [R9+0x1bc00], desc[UR4][R2.64+0x80], !P1 ;  /* 0x1bc0008002097fae */ /* 0x0005e8000c901d44 */
[----:B------:R2:W-:Y:S04]  /*10110*/  LDGSTS.E.BYPASS.LTC128B.128 [R9+0x1fc00], desc[UR4][R2.64+0x100], !P2 ;  /* 0x1fc0010002097fae */ /* 0x0005e8000d101d44 */
[----:B------:R2:W-:Y:S02]  /*10120*/  LDGSTS.E.BYPASS.LTC128B.128 [R9+0x23c00], desc[UR4][R2.64+0x180], !P3 ;  /* 0x23c0018002097fae */ /* 0x0005e4000d901d44 */
.L_x_463:
[----:B------:R-:W-:Y:S05]  /*10130*/  BSYNC B0 ;  /* 0x0000000000007941 */ /* 0x000fea0003800000 */
.L_x_462:
[----:B0-2---:R-:W2:Y:S01]  /*10140*/  LDL R9, [R1+0x4] ;  /* 0x0000040001097983 */ /* 0x005ea20000100800 */
[----:B------:R-:W-:Y:S01]  /*10150*/  PLOP3.LUT P0, PT, PT, PT, PT, 0x80, 0x0 ;  /* 0x000000000000781c */ /* 0x000fe20003f0f070 */
[----:B------:R-:W-:Y:S01]  /*10160*/  NOP ;  /* 0x0000000000007918 */ /* 0x000fe20000000000 */
[----:B--2---:R-:W-:-:S11]  /*10170*/  VIADD R6, R9, 0x38800 ;  /* 0x0003880009067836 */ /* 0x004fd60000000000 */
.L_x_464:
[----:B------:R-:W2:Y:S01]  /*10180*/  LDL R2, [R1+0x4] ;  /* 0x0000040001027983 */ /* 0x000ea20000100800 */
[----:B------:R-:W-:Y:S02]  /*10190*/  PLOP3.LUT P1, PT, P1, P0, PT, 0xa2, 0x0 ;  /* 0x000000000000781c */ /* 0x000fe40000f21472 */
[----:B--2---:R-:W-:-:S08]  /*101a0*/  @P0 R2UR P1, UR4, R2 ;  /* 0x00000000020402ca */ /* 0x004fd00000020000 */
[----:B------:R-:W-:-:S05]  /*101b0*/  @P0 PLOP3.LUT P0, PT, P1, PT, PT, 0x80, 0x0 ;  /* 0x000000000000081c */ /* 0x000fca0000f0f070 */
[----:B------:R-:W-:Y:S01]  /*101c0*/  @!P1 SYNCS.ARRIVE.TRANS64.RED.A0T1 RZ, [UR4+0x38800], RZ ;  /* 0x038800ffffff99a7 */ /* 0x000fe20008200404 */
[----:B------:R-:W-:Y:S07]  /*101d0*/  @!P1 ARRIVES.LDGSTSBAR.64.TRANSCNT [UR4+0x38800] ;  /* 0x03880000ff0099b0 */ /* 0x000fee0008000a84 */
[----:B------:R-:W-:Y:S05]  /*101e0*/  @P0 BRA.U.ANY `(.L_x_464) ;  /* 0xfffffffd00e40947 */ /* 0x000fea000393ffff */
[----:B------:R-:W2:Y:S02]  /*101f0*/  LDL.LU R3, [R1+0x50] ;  /* 0x0000500001037983 */ /* 0x000ea40000300800 */
[----:B--2---:R-:W-:-:S05]  /*10200*/  VIADD R3, R3, 0x1 ;  /* 0x0000000103037836 */ /* 0x004fca0000000000 */
[----:B------:R0:W-:Y:S01]  /*10210*/  STL [R1+0x50], R3 ;  /* 0x0000500301007387 */ /* 0x0001e20000100800 */
[----:B------:R-:W-:-:S04]  /*10220*/  LEA.HI R0, R3, R3, RZ, 0x1 ;  /* 0x0000000303007211 */ /* 0x000fc800078f08ff */
[----:B------:R-:W-:-:S05]  /*10230*/  LOP3.LUT R0, R0, 0xfffffffe, RZ, 0xc0, !PT ;  /* 0xfffffffe00007812 */ /* 0x000fca00078ec0ff */
[----:B------:R-:W-:-:S05]  /*10240*/  IMAD.IADD R0, R3, 0x1, -R0 ;  /* 0x0000000103007824 */ /* 0x000fca00078e0a00 */
[----:B------:R-:W-:Y:S01]  /*10250*/  SHF.L.U32 R0, R0, 0x1f, RZ ;  /* 0x0000001f00007819 */ /* 0x000fe200000006ff */
[----:B------:R-:W-:Y:S01]  /*10260*/  NOP ;  /* 0x0000000000007918 */ /* 0x000fe20000000000 */
[----:B------:R0:W-:Y:S01]  /*10270*/  SYNCS.ARRIVE.TRANS64.A1T0 RZ, [R2+URZ+0x38800], RZ ;  /* 0x038800ff02ff79a7 */ /* 0x0001e2000810003f */
[----:B------:R-:W-:Y:S01]  /*10280*/  BSSY B0, `(.L_x_465) ;  /* 0x0000003000007945 */ /* 0x000fe20003800000 */
[----:B------:R-:W2:Y:S03]  /*10290*/  SYNCS.PHASECHK.TRANS64.TRYWAIT P0, [R2+URZ+0x38820], R0 ;  /* 0x03882000020075a7 */ /* 0x000ea6000800017f */
[----:B0-2---:R-:W-:Y:S05]  /*102a0*/  @!P0 BRA `(.L_x_466) ;  /* 0x0000005000608947 */ /* 0x005fea0003800000 */
.L_x_592:
[----:B------:R-:W-:Y:S05]  /*102b0*/  BSYNC B0 ;  /* 0x0000000000007941 */ /* 0x000fea0003800000 */
.L_x_465:
[----:B0-----:R-:W2:Y:S01]  /*102c0*/  LDL.LU R2, [R1+0x40] ;  /* 0x0000400001027983 */ /* 0x001ea20000300800 */
[----:B------:R-:W-:Y:S01]  /*102d0*/  BSSY B0, `(.L_x_467) ;  /* 0x00002bb000007945 */ /* 0x000fe20003800000 */
[----:B--2---:R-:W-:-:S13]  /*102e0*/  ISETP.GE.AND P0, PT, R2, 0x51, PT ;  /* 0x000000510200780c */ /* 0x004fda0003f06270 */
[----:B------:R-:W-:Y:S05]  /*102f0*/  @!P0 BRA `(.L_x_468) ;  /* 0x0000002800e08947 */ /* 0x000fea0003800000 */
[----:B------:R-:W2:Y:S01]  /*10300*/  LDL R2, [R1+0x30] ;  /* 0x0000300001027983 */ /* 0x000ea20000100800 */
[----:B------:R-:W-:Y:S01]  /*10310*/  IMAD.MOV.U32 R0, RZ, RZ, 0x1 ;  /* 0x00000001ff007424 */ /* 0x000fe200078e00ff */
[----:B------:R-:W-:Y:S01]  /*10320*/  BSSY B2, `(.L_x_469) ;  /* 0x00000ef000027945 */ /* 0x000fe20003800000 */
[----:B--2---:R-:W-:-:S05]  /*10330*/  IMAD.MOV R9, RZ, RZ, -R2 ;  /* 0x000000ffff097224 */ /* 0x004fca00078e0a02 */
[----:B------:R-:W-:-:S05]  /*10340*/  VIADDMNMX R9, R9, R0, 0xffffffff, !PT ;  /* 0xffffffff09097446 */ /* 0x000fca0007800100 */
[----:B------:R-:W-:-:S05]  /*10350*/  IMAD.IADD R0, R2, 0x1, R9 ;  /* 0x0000000102007824 */ /* 0x000fca00078e0209 */
[----:B------:R-:W-:-:S04]  /*10360*/  LOP3.LUT R0, R0, 0x1, RZ, 0xc0, !PT ;  /* 0x0000000100007812 */ /* 0x000fc800078ec0ff */
[----:B------:R-:W-:Y:S01]  /*10370*/  ISETP.NE.U32.AND P0, PT, R0, 0x1, PT ;  /* 0x000000010000780c */ /* 0x000fe20003f05070 */
[----:B------:R-:W-:-:S12]  /*10380*/  VIADD R0, R2, 0xfffffffe ;  /* 0xfffffffe02007836 */ /* 0x000fd80000000000 */
[----:B------:R-:W-:Y:S05]  /*10390*/  @P0 BRA `(.L_x_470) ;  /* 0x0000000c009c0947 */ /* 0x000fea0003800000 */
[----:B------:R-:W2:Y:S04]  /*103a0*/  LDL R4, [R1+0x20] ;  /* 0x0000200001047983 */ /* 0x000ea80000100800 */
[----:B------:R-:W3:Y:S04]  /*103b0*/  LDL R3, [R1+0x8] ;  /* 0x0000080001037983 */ /* 0x000ee80000100800 */
[----:B------:R-:W4:Y:S01]  /*103c0*/  LDL R2, [R1+0x10] ;  /* 0x0000100001027983 */ /* 0x000f220000100800 */
[----:B------:R-:W-:Y:S01]  /*103d0*/  BSSY B1, `(.L_x_471) ;  /* 0x00000df000017945 */ /* 0x000fe20003800000 */
[----:B--2---:R-:W-:Y:S01]  /*103e0*/  ISETP.NE.AND P1, PT, R4, RZ, PT ;  /* 0x000000ff0400720c */ /* 0x004fe20003f25270 */
[----:B---3--:R-:W-:-:S05]  /*103f0*/  VIADD R8, R3, 0x1 ;  /* 0x0000000103087836 */ /* 0x008fca0000000000 */
[----:B------:R-:W-:-:S04]  /*10400*/  ISETP.NE.AND P0, PT, R8, 0x2, PT ;  /* 0x000000020800780c */ /* 0x000fc80003f05270 */
[----:B------:R-:W-:Y:S02]  /*10410*/  SEL R10, RZ, 0x1, P0 ;  /* 0x00000001ff0a7807 */ /* 0x000fe40000000000 */
[----:B------:R-:W-:Y:S02]  /*10420*/  SEL R8, R8, RZ, P0 ;  /* 0x000000ff08087207 */ /* 0x000fe40000000000 */
[----:B----4-:R-:W-:Y:S01]  /*10430*/  LOP3.LUT R10, R2, R10, RZ, 0x3c, !PT ;  /* 0x0000000a020a7212 */ /* 0x010fe200078e3cff */
[----:B------:R-:W-:Y:S06]  /*10440*/  @!P1 BRA `(.L_x_472) ;  /* 0x0000000c005c9947 */ /* 0x000fec0003800000 */
[----:B-1----:R0:W5:Y:S01]  /*10450*/  LDL R5, [R1] ;  /* 0x0000000001057983 */ /* 0x0021620000100800 */
[----:B------:R-:W-:Y:S02]  /*10460*/  ULDC.64 UR4, c[0x0][0x418] ;  /* 0x0001060000047ab9 */ /* 0x000fe40000000a00 */
[----:B------:R-:W-:-:S04]  /*10470*/  ISETP.NE.U32.AND P0, PT, RZ, UR4, PT ;  /* 0x00000004ff007c0c */ /* 0x000fc8000bf05070 */
[----:B------:R-:W-:-:S13]  /*10480*/  ISETP.NE.AND.EX P0, PT, RZ, UR5, PT, P0 ;  /* 0x00000005ff007c0c */ /* 0x000fda000bf05300 */
[----:B0-----:R-:W-:Y:S05]  /*10490*/  @!P0 BRA `(.L_x_473) ;  /* 0x0000000000508947 */ /* 0x001fea0003800000 */
[----:B------:R-:W2:Y:S01]  /*104a0*/  LDL R11, [R1+0x1c] ;  /* 0x00001c00010b7983 */ /* 0x000ea20000100800 */
[----:B-----5:R-:W0:Y:S01]  /*104b0*/  LDC R5, c[0x0][0x43c] ;  /* 0x00010f00ff057b82 */ /* 0x020e220000000800 */
[----:B------:R-:W-:Y:S02]  /*104c0*/  ULDC.64 UR6, c[0x0][0x428] ;  /* 0x00010a0000067ab9 */ /* 0x000fe40000000a00 */
[----:B------:R-:W3:Y:S01]  /*104d0*/  LDL R7, [R1+0xc] ;  /* 0x00000c0001077983 */ /* 0x000ee20000100800 */
        /* <DEDUP_REMOVED lines=8> */
[----:B------:R-:W-:Y:S01]  /*10560*/  SHF.R.S32.HI R3, RZ, 0x1f, R2 ;  /* 0x0000001fff037819 */ /* 0x000fe20000011402 */
[----:B--2---:R-:W-:-:S04]  /*10570*/  IMAD R4, R11, UR6, RZ ;  /* 0x000000060b047c24 */ /* 0x004fc8000f8e02ff */
[C---:B---3--:R-:W-:Y:S02]  /*10580*/  IMAD R4, R7.reuse, UR7, R4 ;  /* 0x0000000707047c24 */ /* 0x048fe4000f8e0204 */
[----:B------:R-:W-:-:S04]  /*10590*/  IMAD.WIDE.U32 R2, R7, UR6, R2 ;  /* 0x0000000607027c25 */ /* 0x000fc8000f8e0002 */
[----:B------:R-:W-:Y:S01]  /*105a0*/  IMAD.IADD R3, R4, 0x1, R3 ;  /* 0x0000000104037824 */ /* 0x000fe200078e0203 */
[----:B------:R-:W-:-:S04]  /*105b0*/  LEA R4, P0, R2, UR4, 0x2 ;  /* 0x0000000402047c11 */ /* 0x000fc8000f8010ff */
[----:B------:R-:W-:-:S06]  /*105c0*/  LEA.HI.X R5, R2, UR5, R3, 0x2, P0 ;  /* 0x0000000502057c11 */ /* 0x000fcc00080f1403 */
[----:B------:R0:W5:Y:S03]  /*105d0*/  LDG.E R5, desc[UR8][R4.64] ;  /* 0x0000000804057981 */ /* 0x000166000c1e1900 */
.L_x_473:
[----:B------:R-:W2:Y:S01]  /*105e0*/  LDL R2, [R1+0x4] ;  /* 0x0000040001027983 */ /* 0x000ea20000100800 */
[----:B------:R-:W-:Y:S01]  /*105f0*/  BSSY B3, `(.L_x_474) ;  /* 0x0000005000037945 */ /* 0x000fe20003800000 */
[----:B--2---:R-:W-:Y:S01]  /*10600*/  IMAD R3, R8, 0x8, R2 ;  /* 0x0000000808037824 */ /* 0x004fe200078e0202 */
[----:B------:R-:W-:-:S04]  /*10610*/  SHF.L.U32 R2, R10, 0x1f, RZ ;  /* 0x0000001f0a027819 */ /* 0x000fc800000006ff */
[----:B------:R-:W1:Y:S02]  /*10620*/  SYNCS.PHASECHK.TRANS64.TRYWAIT P0, [R3+URZ+0x38840], R2 ;  /* 0x03884002030075a7 */ /* 0x000e64000800017f */
[----:B-1----:R-:W-:Y:S05]  /*10630*/  @!P0 BRA `(.L_x_475) ;  /* 0x0000004c00948947 */ /* 0x002fea0003800000 */
.L_x_593:
[----:B------:R-:W-:Y:S05]  /*10640*/  BSYNC B3 ;  /* 0x0000000000037941 */ /* 0x000fea0003800000 */
.L_x_474:
[----:B0-----:R-:W0:Y:S01]  /*10650*/  S2R R4, SR_TID.X ;  /* 0x0000000000047919 */ /* 0x001e220000002100 */
[----:B------:R-:W-:Y:S01]  /*10660*/  BSSY B3, `(.L_x_476) ;  /* 0x000000b000037945 */ /* 0x000fe20003800000 */
[----:B0-----:R-:W-:-:S04]  /*10670*/  LOP3.LUT R4, R4, 0x7f, RZ, 0xc0, !PT ;  /* 0x0000007f04047812 */ /* 0x001fc800078ec0ff */
[----:B------:R-:W-:-:S13]  /*10680*/  ISETP.NE.AND P1, PT, R4, RZ, PT ;  /* 0x000000ff0400720c */ /* 0x000fda0003f25270 */
[----:B------:R-:W-:Y:S05]  /*10690*/  @P1 BRA `(.L_x_477) ;  /* 0x00000000001c1947 */ /* 0x000fea0003800000 */
[----:B------:R-:W0:Y:S01]  /*106a0*/  S2R R4, SR_TID.X ;  /* 0x0000000000047919 */ /* 0x000e220000002100 */
[----:B-1----:R-:W-:-:S04]  /*106b0*/  IMAD.MOV.U32 R2, RZ, RZ, 0xa000 ;  /* 0x0000a000ff027424 */ /* 0x002fc800078e00ff */
[----:B------:R2:W-:Y:S01]  /*106c0*/  SYNCS.ARRIVE.TRANS64 RZ, [R3+URZ+0x38830], R2 ;  /* 0x0388300203ff79a7 */ /* 0x0005e2000800003f */
[----:B0-----:R-:W-:-:S04]  /*106d0*/  LOP3.LUT R4, R4, 0x1f, RZ, 0xc0, !PT ;  /* 0x0000001f04047812 */ /* 0x001fc800078ec0ff */
[----:B------:R-:W-:-:S13]  /*106e0*/  ISETP.NE.AND P0, PT, R4, RZ, PT ;  /* 0x000000ff0400720c */ /* 0x000fda0003f05270 */
[----:B--2---:R-:W-:Y:S05]  /*106f0*/  @!P0 BRA `(.L_x_477) ;  /* 0x0000000000048947 */ /* 0x004fea0003800000 */
[----:B------:R-:W-:Y:S01]  /*10700*/  BPT.TRAP 0x1 ;  /* 0x000000040000795c */ /* 0x000fe20000300000 */
.L_x_477:
[----:B------:R-:W-:Y:S05]  /*10710*/  BSYNC B3 ;  /* 0x0000000000037941 */ /* 0x000fea0003800000 */
.L_x_476:
[----:B------:R-:W2:Y:S04]  /*10720*/  LDL R4, [R1+0x4] ;  /* 0x0000040001047983 */ /* 0x000ea80000100800 */
[----:B-1----:R-:W3:Y:S01]  /*10730*/  LDL R2, [R1+0x18] ;  /* 0x0000180001027983 */ /* 0x002ee20000100800 */
        /* <DEDUP_REMOVED lines=8> */
[----:B--2---:R-:W-:-:S02]  /*107c0*/  IMAD R4, R8, 0xa000, R4 ;  /* 0x0000a00008047824 */ /* 0x004fc400078e0204 */
[----:B---3--:R-:W-:Y:S02]  /*107d0*/  IMAD R2, R0, 0x50, R2 ;  /* 0x0000005000027824 */ /* 0x008fe400078e0202 */
[----:B------:R-:W-:-:S08]  /*107e0*/  VIADD R7, R4, 0x24400 ;  /* 0x0002440004077836 */ /* 0x000fd00000000000 */
.L_x_478:
        /* <DEDUP_REMOVED lines=16> */
.L_x_479:
        /* <DEDUP_REMOVED lines=16> */
.L_x_480:
        /* <DEDUP_REMOVED lines=16> */
.L_x_481:
        /* <DEDUP_REMOVED lines=10> */
[----:B------:R-:W2:Y:S04]  /*10b90*/  LDL.LU R12, [R1+0x10] ;  /* 0x00001000010c7983 */ /* 0x000ea80000300800 */
[----:B------:R-:W3:Y:S01]  /*10ba0*/  LDL R7, [R1+0x8] ;  /* 0x0000080001077983 */ /* 0x000ee20000100800 */
[----:B------:R-:W-:Y:S01]  /*10bb0*/  BSSY B3, `(.L_x_482) ;  /* 0x0000005000037945 */ /* 0x000fe20003800000 */
[----:B--2---:R-:W-:Y:S01]  /*10bc0*/  SHF.L.U32 R2, R12, 0x1f, RZ ;  /* 0x0000001f0c027819 */ /* 0x004fe200000006ff */
[----:B---3--:R-:W-:-:S04]  /*10bd0*/  IMAD R3, R7, 0x8, R6 ;  /* 0x0000000807037824 */ /* 0x008fc800078e0206 */
[----:B------:R-:W0:Y:S02]  /*10be0*/  SYNCS.PHASECHK.TRANS64.TRYWAIT P0, [R3+URZ+0x60], R2 ;  /* 0x00006002030075a7 */ /* 0x000e24000800017f */
[----:B0-----:R-:W-:Y:S05]  /*10bf0*/  @!P0 BRA `(.L_x_483) ;  /* 0x0000004800388947 */ /* 0x001fea0003800000 */
.L_x_594:
[----:B------:R-:W-:Y:S05]  /*10c00*/  BSYNC B3 ;  /* 0x0000000000037941 */ /* 0x000fea0003800000 */
.L_x_482:
[----:B------:R-:W-:Y:S01]  /*10c10*/  BSSY B3, `(.L_x_484) ;  /* 0x000000e000037945 */ /* 0x000fe20003800000 */
[----:B------:R-:W-:Y:S02]  /*10c20*/  IMAD.MOV.U32 R12, RZ, RZ, 0x0 ;  /* 0x00000000ff0c7424 */ /* 0x000fe400078e00ff */
[----:B------:R-:W-:Y:S01]  /*10c30*/  IMAD.MOV.U32 R13, RZ, RZ, 0x14f00000 ;  /* 0x14f00000ff0d7424 */ /* 0x000fe200078e00ff */
[----:B------:R-:W-:Y:S06]  /*10c40*/  @P1 BRA `(.L_x_485) ;  /* 0x0000000000281947 */ /* 0x000fec0003800000 */
[----:B0-----:R-:W2:Y:S04]  /*10c50*/  LDL R3, [R1+0x4] ;  /* 0x0000040001037983 */ /* 0x001ea80000100800 */
[----:B------:R-:W2:Y:S01]  /*10c60*/  LDL R7, [R1+0x8] ;  /* 0x0000080001077983 */ /* 0x000ea20000100800 */
[----:B------:R-:W0:Y:S02]  /*10c70*/  S2R R4, SR_TID.X ;  /* 0x0000000000047919 */ /* 0x000e240000002100 */
[----:B0-----:R-:W-:-:S04]  /*10c80*/  LOP3.LUT R4, R4, 0x1f, RZ, 0xc0, !PT ;  /* 0x0000001f04047812 */ /* 0x001fc800078ec0ff */
[----:B------:R-:W-:Y:S01]  /*10c90*/  ISETP.NE.AND P0, PT, R4, RZ, PT ;  /* 0x000000ff0400720c */ /* 0x000fe20003f05270 */
[----:B--2---:R-:W-:Y:S02]  /*10ca0*/  IMAD R2, R7, 0x8, R3 ;  /* 0x0000000807027824 */ /* 0x004fe400078e0203 */
[----:B------:R-:W-:-:S04]  /*10cb0*/  IMAD.MOV.U32 R3, RZ, RZ, 0xa000 ;  /* 0x0000a000ff037424 */ /* 0x000fc800078e00ff */
[----:B------:R1:W-:Y:S06]  /*10cc0*/  SYNCS.ARRIVE.TRANS64 RZ, [R2+URZ+0x38850], R3 ;  /* 0x0388500302ff79a7 */ /* 0x0003ec000800003f */
[----:B------:R-:W-:Y:S05]  /*10cd0*/  @!P0 BRA `(.L_x_485) ;  /* 0x0000000000048947 */ /* 0x000fea0003800000 */
[----:B------:R-:W-:Y:S01]  /*10ce0*/  BPT.TRAP 0x1 ;  /* 0x000000040000795c */ /* 0x000fe20000300000 */
.L_x_485:
[----:B------:R-:W-:Y:S05]  /*10cf0*/  BSYNC B3 ;  /* 0x0000000000037941 */ /* 0x000fea0003800000 */
.L_x_484:
[----:B01----:R-:W2:Y:S01]  /*10d00*/  LDL.LU R2, [R1+0x8] ;  /* 0x0000080001027983 */ /* 0x003ea20000300800 */
[----:B------:R-:W-:-:S03]  /*10d10*/  R2UR UR10, R11 ;  /* 0x000000000b0a72ca */ /* 0x000fc600000e0000 */
[----:B------:R-:W3:Y:S04]  /*10d20*/  LDL R7, [R1+0x18] ;  /* 0x0000180001077983 */ /* 0x000ee80000100800 */
[----:B------:R-:W3:Y:S04]  /*10d30*/  LDL.LU R4, [R1+0x14] ;  /* 0x0000140001047983 */ /* 0x000ee80000300800 */
[----:B------:R-:W2:Y:S01]  /*10d40*/  LDL R11, [R1+0x4] ;  /* 0x00000400010b7983 */ /* 0x000ea20000100800 */
[----:B------:R-:W-:Y:S01]  /*10d50*/  R2UR UR6, R12 ;  /* 0x000000000c0672ca */ /* 0x000fe200000e0000 */
[----:B------:R-:W-:Y:S01]  /*10d60*/  UIADD3 UR4, UP0, UR36, 0x470, URZ ;  /* 0x0000047024047890 */ /* 0x000fe2000ff1e03f */
[----:B------:R-:W-:-:S02]  /*10d70*/  R2UR UR7, R13 ;  /* 0x000000000d0772ca */ /* 0x000fc400000e0000 */
[----:B------:R-:W-:Y:S01]  /*10d80*/  PLOP3.LUT P0, PT, PT, PT, PT, 0x80, 0x0 ;  /* 0x000000000000781c */ /* 0x000fe20003f0f070 */
[----:B------:R-:W-:Y:S01]  /*10d90*/  UIADD3.X UR5, URZ, UR37, URZ, UP0, !UPT ;  /* 0x000000253f057290 */ /* 0x000fe200087fe43f */
[----:B---3--:R-:W-:Y:S02]  /*10da0*/  IMAD R4, R4, 0x50, R7 ;  /* 0x0000005004047824 */ /* 0x008fe400078e0207 */
[C-C-:B--2---:R-:W-:Y:S02]  /*10db0*/  IMAD R3, R2.reuse, 0x8, R11.reuse ;  /* 0x0000000802037824 */ /* 0x144fe400078e020b */
[----:B------:R-:W-:Y:S02]  /*10dc0*/  IMAD R2, R2, 0xa000, R11 ;  /* 0x0000a00002027824 */ /* 0x000fe400078e020b */
[----:B------:R-:W-:Y:S02]  /*10dd0*/  VIADD R3, R3, 0x38850 ;  /* 0x0003885003037836 */ /* 0x000fe40000000000 */
[----:B------:R-:W-:-:S07]  /*10de0*/  VIADD R7, R2, 0x400 ;  /* 0x0000040002077836 */ /* 0x000fce0000000000 */
.L_x_486:
[----:B------:R-:W2:Y:S01]  /*10df0*/  LDL R11, [R1] ;  /* 0x00000000010b7983 */ /* 0x000ea20000100800 */
[----:B------:R-:W-:-:S13]  /*10e00*/  @P0 ELECT P1, URZ, PT ;  /* 0x00000000003f082f */ /* 0x000fda0003820000 */
[----:B------:R-:W-:Y:S02]  /*10e10*/  @P1 R2UR UR12, R18 ;  /* 0x00000000120c12ca */ /* 0x000fe400000e0000 */
[----:B------:R-:W-:Y:S02]  /*10e20*/  @P1 R2UR UR11, R4 ;  /* 0x00000000040b12ca */ /* 0x000fe400000e0000 */
[----:B------:R-:W-:Y:S02]  /*10e30*/  @P1 R2UR UR9, R3 ;  /* 0x00000000030912ca */ /* 0x000fe400000e0000 */
[----:B------:R-:W-:Y:S02]  /*10e40*/  @P1 R2UR UR8, R7 ;  /* 0x00000000070812ca */ /* 0x000fe400000e0000 */
[----:B------:R-:W-:Y:S02]  /*10e50*/  @P1 PLOP3.LUT P0, PT, P1, PT, PT, 0x8, 0x0 ;  /* 0x000000000000181c */ /* 0x000fe40000f0e170 */
[----:B--2---:R-:W-:-:S02]  /*10e60*/  @P1 R2UR UR13, R11 ;  /* 0x000000000b0d12ca */ /* 0x004fc400000e0000 */
[----:B------:R-:W-:-:S11]  /*10e70*/  PLOP3.LUT P1, PT, PT, PT, PT, 0x8, 0x0 ;  /* 0x000000000000781c */ /* 0x000fd60003f2e170 */
[----:B------:R0:W-:Y:S02]  /*10e80*/  UTMALDG.4D [UR8], [UR4], desc[UR6] ;  /* 0x00000608040075b4 */ /* 0x0001e40008019000 */
[----:B0-----:R-:W-:Y:S05]  /*10e90*/  @P0 BRA.U.ANY `(.L_x_486) ;  /* 0xfffffffd00d40947 */ /* 0x001fea000393ffff */
[----:B------:R-:W-:Y:S01]  /*10ea0*/  R2UR UR10, R17 ;  /* 0x00000000110a72ca */ /* 0x000fe200000e0000 */
[----:B------:R-:W-:Y:S01]  /*10eb0*/  VIADD R7, R2, 0x2c00 ;  /* 0x00002c0002077836 */ /* 0x000fe20000000000 */
[----:B------:R-:W-:Y:S02]  /*10ec0*/  R2UR UR6, R12 ;  /* 0x000000000c0672ca */ /* 0x000fe400000e0000 */
[----:B------:R-:W-:Y:S02]  /*10ed0*/  R2UR UR7, R13 ;  /* 0x000000000d0772ca */ /* 0x000fe400000e0000 */
[----:B------:R-:W-:-:S13]  /*10ee0*/  PLOP3.LUT P0, PT, PT, PT, PT, 0x80, 0x0 ;  /* 0x000000000000781c */ /* 0x000fda0003f0f070 */
.L_x_487:
        /* <DEDUP_REMOVED lines=16> */
.L_x_488:
        /* <DEDUP_REMOVED lines=16> */
.L_x_489:
        /* <DEDUP_REMOVED lines=11> */
[----:B------:R0:W-:Y:S04]  /*111a0*/  STL [R1], R5 ;  /* 0x0000000501007387 */ /* 0x0001e80000100800 */
[----:B------:R0:W-:Y:S02]  /*111b0*/  STL [R1+0x14], R0 ;  /* 0x0000140001007387 */ /* 0x0001e40000100800 */
.L_x_472:
[----:B------:R-:W-:Y:S05]  /*111c0*/  BSYNC B1 ;  /* 0x0000000000017941 */ /* 0x000fea0003800000 */
.L_x_471:
[----:B0-----:R-:W2:Y:S04]  /*111d0*/  LDL.LU R0, [R1+0x30] ;  /* 0x0000300001007983 */ /* 0x001ea80000300800 */
[----:B------:R0:W-:Y:S04]  /*111e0*/  STL [R1+0x8], R8 ;  /* 0x0000080801007387 */ /* 0x0001e80000100800 */
[----:B------:R0:W-:Y:S02]  /*111f0*/  STL [R1+0x10], R10 ;  /* 0x0000100a01007387 */ /* 0x0001e40000100800 */
[----:B0-2---:R-:W-:-:S07]  /*11200*/  VIADD R0, R0, 0xfffffffd ;  /* 0xfffffffd00007836 */ /* 0x005fce0000000000 */
.L_x_470:
[----:B------:R-:W-:Y:S05]  /*11210*/  BSYNC B2 ;  /* 0x0000000000027941 */ /* 0x000fea0003800000 */
.L_x_469:
[----:B------:R-:W2:Y:S01]  /*11220*/  LDL.LU R2, [R1+0x2c] ;  /* 0x00002c0001027983 */ /* 0x000ea20000300800 */
[----:B------:R-:W-:-:S05]  /*11230*/  IMAD.MOV R9, RZ, RZ, -R9 ;  /* 0x000000ffff097224 */ /* 0x000fca00078e0a09 */
[----:B--2---:R-:W-:-:S13]  /*11240*/  ISETP.NE.AND P0, PT, R2, R9, PT ;  /* 0x000000090200720c */ /* 0x004fda0003f05270 */
[----:B------:R-:W-:Y:S05]  /*11250*/  @!P0 BRA `(.L_x_468) ;  /* 0x0000001c00088947 */ /* 0x000fea0003800000 */
[----:B------:R0:W5:Y:S02]  /*11260*/  LDL R8, [R1] ;  /* 0x0000000001087983 */ /* 0x0001640000100800 */
.L_x_528:
[----:B--2---:R-:W2:Y:S04]  /*11270*/  LDL R4, [R1+0x20] ;  /* 0x0000200001047983 */ /* 0x004ea80000100800 */
[----:B---3--:R-:W3:Y:S04]  /*11280*/  LDL R3, [R1+0x8] ;  /* 0x0000080001037983 */ /* 0x008ee80000100800 */
[----:B------:R-:W4:Y:S01]  /*11290*/  LDL R2, [R1+0x10] ;  /* 0x0000100001027983 */ /* 0x000f220000100800 */
[----:B------:R-:W-:Y:S05]  /*112a0*/  YIELD ;  /* 0x0000000000007946 */ /* 0x000fea0003800000 */
[----:B------:R-:W-:Y:S01]  /*112b0*/  BSSY B1, `(.L_x_490) ;  /* 0x00000db000017945 */ /* 0x000fe20003800000 */
[----:B--2---:R-:W-:Y:S01]  /*112c0*/  ISETP.NE.AND P1, PT, R4, RZ, PT ;  /* 0x000000ff0400720c */ /* 0x004fe20003f25270 */
[----:B---3--:R-:W-:-:S05]  /*112d0*/  VIADD R4, R3, 0x1 ;  /* 0x0000000103047836 */ /* 0x008fca0000000000 */
[----:B------:R-:W-:-:S04]  /*112e0*/  ISETP.NE.AND P0, PT, R4, 0x2, PT ;  /* 0x000000020400780c */ /* 0x000fc80003f05270 */
[----:B-1----:R-:W-:Y:S02]  /*112f0*/  SEL R5, RZ, 0x1, P0 ;  /* 0x00000001ff057807 */ /* 0x002fe40000000000 */
[----:B------:R-:W-:Y:S02]  /*11300*/  SEL R4, R4, RZ, P0 ;  /* 0x000000ff04047207 */ /* 0x000fe40000000000 */
[----:B----4-:R-:W-:Y:S01]  /*11310*/  LOP3.LUT R5, R2, R5, RZ, 0x3c, !PT ;  /* 0x0000000502057212 */ /* 0x010fe200078e3cff */
[----:B------:R-:W-:Y:S06]  /*11320*/  @!P1 BRA `(.L_x_491) ;  /* 0x0000000c004c9947 */ /* 0x000fec0003800000 */
[----:B------:R-:W-:Y:S01]  /*11330*/  ULDC.64 UR4, c[0x0][0x418] ;  /* 0x0001060000047ab9 */ /* 0x000fe20000000a00 */
[----:B------:R-:W-:Y:S01]  /*11340*/  IMAD.MOV.U32 R7, RZ, RZ, R0 ;  /* 0x000000ffff077224 */ /* 0x000fe200078e0000 */
[----:B------:R-:W-:-:S04]  /*11350*/  ISETP.NE.U32.AND P0, PT, RZ, UR4, PT ;  /* 0x00000004ff007c0c */ /* 0x000fc8000bf05070 */
[----:B------:R-:W-:-:S13]  /*11360*/  ISETP.NE.AND.EX P0, PT, RZ, UR5, PT, P0 ;  /* 0x00000005ff007c0c */ /* 0x000fda000bf05300 */
[----:B------:R-:W-:Y:S05]  /*11370*/  @!P0 BRA `(.L_x_492) ;  /* 0x0000000000508947 */ /* 0x000fea0003800000 */
[----:B------:R-:W2:Y:S01]  /*11380*/  LDL R10, [R1+0x1c] ;  /* 0x00001c00010a7983 */ /* 0x000ea20000100800 */
[----:B-----5:R-:W1:Y:S01]  /*11390*/  LDC R8, c[0x0][0x43c] ;  /* 0x00010f00ff087b82 */ /* 0x020e620000000800 */
[----:B------:R-:W-:Y:S02]  /*113a0*/  ULDC.64 UR6, c[0x0][0x428] ;  /* 0x00010a0000067ab9 */ /* 0x000fe40000000a00 */
[----:B------:R-:W3:Y:S01]  /*113b0*/  LDL R9, [R1+0xc] ;  /* 0x00000c0001097983 */ /* 0x000ee20000100800 */
[----:B------:R-:W-:Y:S01]  /*113c0*/  ULDC.64 UR8, c[0x0][0x208] ;  /* 0x0000820000087ab9 */ /* 0x000fe20000000a00 */
[----:B-1----:R-:W-:-:S13]  /*113d0*/  ISETP.NE.AND P0, PT, R8, 0x1, PT ;  /* 0x000000010800780c */ /* 0x002fda0003f05270 */
[----:B------:R-:W1:Y:S02]  /*113e0*/  @P0 LDC.64 R2, c[0x0][0x440] ;  /* 0x00011000ff020b82 */ /* 0x000e640000000a00 */
[----:B-1----:R-:W-:-:S04]  /*113f0*/  @P0 IMAD.HI.U32 R7, R0, R2, RZ ;  /* 0x0000000200070227 */ /* 0x002fc800078e00ff */
[----:B------:R-:W-:Y:S01]  /*11400*/  IMAD.MOV.U32 R2, RZ, RZ, R0 ;  /* 0x000000ffff027224 */ /* 0x000fe200078e0000 */
[----:B------:R-:W-:-:S04]  /*11410*/  @P0 SHF.R.U32.HI R2, RZ, R3, R7 ;  /* 0x00000003ff020219 */ /* 0x000fc80000011607 */
[--C-:B------:R-:W-:Y:S01]  /*11420*/  SHF.R.S32.HI R3, RZ, 0x1f, R2.reuse ;  /* 0x0000001fff037819 */ /* 0x100fe20000011402 */
[----:B------:R-:W-:-:S04]  /*11430*/  IMAD.MOV R7, RZ, RZ, -R2 ;  /* 0x000000ffff077224 */ /* 0x000fc800078e0a02 */
[----:B------:R-:W-:Y:S02]  /*11440*/  IMAD R7, R8, R7, R0 ;  /* 0x0000000708077224 */ /* 0x000fe400078e0200 */
[----:B--2---:R-:W-:-:S04]  /*11450*/  IMAD R8, R10, UR6, RZ ;  /* 0x000000060a087c24 */ /* 0x004fc8000f8e02ff */
[C---:B---3--:R-:W-:Y:S02]  /*11460*/  IMAD R8, R9.reuse, UR7, R8 ;  /* 0x0000000709087c24 */ /* 0x048fe4000f8e0208 */
[----:B------:R-:W-:-:S04]  /*11470*/  IMAD.WIDE.U32 R2, R9, UR6, R2 ;  /* 0x0000000609027c25 */ /* 0x000fc8000f8e0002 */
[----:B------:R-:W-:Y:S01]  /*11480*/  IMAD.IADD R3, R8, 0x1, R3 ;  /* 0x0000000108037824 */ /* 0x000fe200078e0203 */
[----:B------:R-:W-:-:S04]  /*11490*/  LEA R8, P0, R2, UR4, 0x2 ;  /* 0x0000000402087c11 */ /* 0x000fc8000f8010ff */
[----:B------:R-:W-:-:S05]  /*114a0*/  LEA.HI.X R9, R2, UR5, R3, 0x2, P0 ;  /* 0x0000000502097c11 */ /* 0x000fca00080f1403 */
[----:B------:R1:W5:Y:S04]  /*114b0*/  LDG.E R8, desc[UR8][R8.64] ;  /* 0x0000000808087981 */ /* 0x000368000c1e1900 */
.L_x_492:
[----:B------:R-:W2:Y:S01]  /*114c0*/  LDL R2, [R1+0x4] ;  /* 0x0000040001027983 */ /* 0x000ea20000100800 */
[----:B------:R-:W-:Y:S01]  /*114d0*/  BSSY B2, `(.L_x_493) ;  /* 0x0000005000027945 */ /* 0x000fe20003800000 */
[----:B--2---:R-:W-:Y:S01]  /*114e0*/  IMAD R3, R4, 0x8, R2 ;  /* 0x0000000804037824 */ /* 0x004fe200078e0202 */
[----:B------:R-:W-:-:S04]  /*114f0*/  SHF.L.U32 R2, R5, 0x1f, RZ ;  /* 0x0000001f05027819 */ /* 0x000fc800000006ff */
[----:B------:R-:W2:Y:S02]  /*11500*/  SYNCS.PHASECHK.TRANS64.TRYWAIT P0, [R3+URZ+0x38840], R2 ;  /* 0x03884002030075a7 */ /* 0x000ea4000800017f */
[----:B--2---:R-:W-:Y:S05]  /*11510*/  @!P0 BRA `(.L_x_494) ;  /* 0x0000004000048947 */ /* 0x004fea0003800000 */
.L_x_595:
[----:B------:R-:W-:Y:S05]  /*11520*/  BSYNC B2 ;  /* 0x0000000000027941 */ /* 0x000fea0003800000 */
.L_x_493:
        /* <DEDUP_REMOVED lines=12> */
.L_x_496:
[----:B------:R-:W-:Y:S05]  /*115f0*/  BSYNC B2 ;  /* 0x0000000000027941 */ /* 0x000fea0003800000 */
.L_x_495:
[----:B------:R-:W3:Y:S04]  /*11600*/  LDL R9, [R1+0x4] ;  /* 0x0000040001097983 */ /* 0x000ee80000100800 */
[----:B--2---:R-:W2:Y:S01]  /*11610*/  LDL R2, [R1+0x18] ;  /* 0x0000180001027983 */ /* 0x004ea20000100800 */
        /* <DEDUP_REMOVED lines=8> */
[----:B---3--:R-:W-:-:S02]  /*116a0*/  IMAD R9, R4, 0xa000, R9 ;  /* 0x0000a00004097824 */ /* 0x008fc400078e0209 */
[----:B--2---:R-:W-:Y:S02]  /*116b0*/  IMAD R2, R7, 0x50, R2 ;  /* 0x0000005007027824 */ /* 0x004fe400078e0202 */
[----:B------:R-:W-:-:S08]  /*116c0*/  VIADD R10, R9, 0x24400 ;  /* 0x00024400090a7836 */ /* 0x000fd00000000000 */
.L_x_497:
        /* <DEDUP_REMOVED lines=9> */
[----:B-1----:R-:W-:Y:S05]  /*11760*/  @P0 BRA.U.ANY `(.L_x_497) ;  /* 0xfffffffd00d80947 */ /* 0x002fea000393ffff */
[----:B------:R-:W-:Y:S01]  /*11770*/  IMAD.MOV.U32 R17, RZ, RZ, 0x40 ;  /* 0x00000040ff117424 */ /* 0x000fe200078e00ff */
[----:B------:R-:W-:Y:S01]  /*11780*/  PLOP3.LUT P0, PT, PT, PT, PT, 0x80, 0x0 ;  /* 0x000000000000781c */ /* 0x000fe20003f0f070 */
[----:B------:R-:W-:Y:S01]  /*11790*/  VIADD R10, R9, 0x26c00 ;  /* 0x00026c00090a7836 */ /* 0x000fe20000000000 */
[----:B------:R-:W-:Y:S01]  /*117a0*/  UMOV UR6, 0x0 ;  /* 0x0000000000067882 */ /* 0x000fe20000000000 */
[----:B------:R-:W-:Y:S01]  /*117b0*/  UMOV UR7, 0x14f00000 ;  /* 0x14f0000000077882 */ /* 0x000fe20000000000 */
[----:B------:R-:W-:-:S15]  /*117c0*/  R2UR UR10, R17 ;  /* 0x00000000110a72ca */ /* 0x000fde00000e0000 */
.L_x_498:
        /* <DEDUP_REMOVED lines=16> */
.L_x_499:
        /* <DEDUP_REMOVED lines=16> */
.L_x_500:
        /* <DEDUP_REMOVED lines=10> */
[----:B------:R-:W2:Y:S04]  /*11a70*/  LDL.LU R12, [R1+0x10] ;  /* 0x00001000010c7983 */ /* 0x000ea80000300800 */
[----:B------:R-:W3:Y:S01]  /*11a80*/  LDL R10, [R1+0x8] ;  /* 0x00000800010a7983 */ /* 0x000ee20000100800 */
[----:B------:R-:W-:Y:S01]  /*11a90*/  BSSY B2, `(.L_x_501) ;  /* 0x0000005000027945 */ /* 0x000fe20003800000 */
[----:B--2---:R-:W-:Y:S01]  /*11aa0*/  SHF.L.U32 R3, R12, 0x1f, RZ ;  /* 0x0000001f0c037819 */ /* 0x004fe200000006ff */
[----:B---3--:R-:W-:-:S04]  /*11ab0*/  IMAD R2, R10, 0x8, R6 ;  /* 0x000000080a027824 */ /* 0x008fc800078e0206 */
[----:B------:R-:W1:Y:S02]  /*11ac0*/  SYNCS.PHASECHK.TRANS64.TRYWAIT P0, [R2+URZ+0x60], R3 ;  /* 0x00006003020075a7 */ /* 0x000e64000800017f */
[----:B-1----:R-:W-:Y:S05]  /*11ad0*/  @!P0 BRA `(.L_x_502) ;  /* 0x0000003800a88947 */ /* 0x002fea0003800000 */
.L_x_596:
[----:B------:R-:W-:Y:S05]  /*11ae0*/  BSYNC B2 ;  /* 0x0000000000027941 */ /* 0x000fea0003800000 */
.L_x_501:
[----:B------:R-:W-:Y:S01]  /*11af0*/  BSSY B2, `(.L_x_503) ;  /* 0x000000b000027945 */ /* 0x000fe20003800000 */
[----:B------:R-:W-:Y:S02]  /*11b00*/  IMAD.MOV.U32 R12, RZ, RZ, 0x0 ;  /* 0x00000000ff0c7424 */ /* 0x000fe400078e00ff */
[----:B------:R-:W-:Y:S01]  /*11b10*/  IMAD.MOV.U32 R13, RZ, RZ, 0x14f00000 ;  /* 0x14f00000ff0d7424 */ /* 0x000fe200078e00ff */
[----:B------:R-:W-:Y:S06]  /*11b20*/  @P1 BRA `(.L_x_504) ;  /* 0x00000000001c1947 */ /* 0x000fec0003800000 */
[----:B------:R-:W2:Y:S01]  /*11b30*/  S2R R9, SR_TID.X ;  /* 0x0000000000097919 */ /* 0x000ea20000002100 */
[----:B-1----:R-:W-:-:S04]  /*11b40*/  IMAD.MOV.U32 R3, RZ, RZ, 0xa000 ;  /* 0x0000a000ff037424 */ /* 0x002fc800078e00ff */
[----:B------:R3:W-:Y:S01]  /*11b50*/  SYNCS.ARRIVE.TRANS64 RZ, [R2+URZ+0x50], R3 ;  /* 0x0000500302ff79a7 */ /* 0x0007e2000800003f */
[----:B--2---:R-:W-:-:S04]  /*11b60*/  LOP3.LUT R9, R9, 0x1f, RZ, 0xc0, !PT ;  /* 0x0000001f09097812 */ /* 0x004fc800078ec0ff */
[----:B------:R-:W-:-:S13]  /*11b70*/  ISETP.NE.AND P0, PT, R9, RZ, PT ;  /* 0x000000ff0900720c */ /* 0x000fda0003f05270 */
[----:B---3--:R-:W-:Y:S05]  /*11b80*/  @!P0 BRA `(.L_x_504) ;  /* 0x0000000000048947 */ /* 0x008fea0003800000 */
[----:B------:R-:W-:Y:S01]  /*11b90*/  BPT.TRAP 0x1 ;  /* 0x000000040000795c */ /* 0x000fe20000300000 */
.L_x_504:
[----:B------:R-:W-:Y:S05]  /*11ba0*/  BSYNC B2 ;  /* 0x0000000000027941 */ /* 0x000fea0003800000 */
.L_x_503:
[----:B-1----:R-:W2:Y:S01]  /*11bb0*/  LDL.LU R3, [R1+0x8] ;  /* 0x0000080001037983 */ /* 0x002ea20000300800 */
[----:B------:R-:W-:-:S03]  /*11bc0*/  R2UR UR10, R11 ;  /* 0x000000000b0a72ca */ /* 0x000fc600000e0000 */
[----:B------:R-:W3:Y:S04]  /*11bd0*/  LDL R10, [R1+0x18] ;  /* 0x00001800010a7983 */ /* 0x000ee80000100800 */
[----:B------:R-:W3:Y:S04]  /*11be0*/  LDL.LU R9, [R1+0x14] ;  /* 0x0000140001097983 */ /* 0x000ee80000300800 */
[----:B------:R-:W2:Y:S01]  /*11bf0*/  LDL R11, [R1+0x4] ;  /* 0x00000400010b7983 */ /* 0x000ea20000100800 */
[----:B------:R-:W-:Y:S01]  /*11c00*/  R2UR UR6, R12 ;  /* 0x000000000c0672ca */ /* 0x000fe200000e0000 */
[----:B------:R-:W-:Y:S01]  /*11c10*/  UIADD3 UR4, UP0, UR36, 0x470, URZ ;  /* 0x0000047024047890 */ /* 0x000fe2000ff1e03f */
[----:B------:R-:W-:Y:S01]  /*11c20*/  R2UR UR7, R13 ;  /* 0x000000000d0772ca */ /* 0x000fe200000e0000 */
[----:B------:R-:W-:Y:S01]  /*11c30*/  VIADD R2, R2, 0x50 ;  /* 0x0000005002027836 */ /* 0x000fe20000000000 */
[----:B------:R-:W-:Y:S01]  /*11c40*/  PLOP3.LUT P0, PT, PT, PT, PT, 0x80, 0x0 ;  /* 0x000000000000781c */ /* 0x000fe20003f0f070 */
[----:B------:R-:W-:Y:S01]  /*11c50*/  UIADD3.X UR5, URZ, UR37, URZ, UP0, !UPT ;  /* 0x000000253f057290 */ /* 0x000fe200087fe43f */
[----:B---3--:R-:W-:-:S02]  /*11c60*/  IMAD R9, R9, 0x50, R10 ;  /* 0x0000005009097824 */ /* 0x008fc400078e020a */
[----:B--2---:R-:W-:-:S04]  /*11c70*/  IMAD R3, R3, 0xa000, R11 ;  /* 0x0000a00003037824 */ /* 0x004fc800078e020b */
[----:B------:R-:W-:-:S07]  /*11c80*/  VIADD R10, R3, 0x400 ;  /* 0x00000400030a7836 */ /* 0x000fce0000000000 */
.L_x_505:
        /* <DEDUP_REMOVED lines=10> */
[----:B-1----:R-:W-:Y:S05]  /*11d30*/  @P0 BRA.U.ANY `(.L_x_505) ;  /* 0xfffffffd00d40947 */ /* 0x002fea000393ffff */
[----:B------:R-:W-:Y:S01]  /*11d40*/  R2UR UR10, R17 ;  /* 0x00000000110a72ca */ /* 0x000fe200000e0000 */
[----:B------:R-:W-:Y:S01]  /*11d50*/  VIADD R10, R3, 0x2c00 ;  /* 0x00002c00030a7836 */ /* 0x000fe20000000000 */
[----:B------:R-:W-:Y:S02]  /*11d60*/  R2UR UR6, R12 ;  /* 0x000000000c0672ca */ /* 0x000fe400000e0000 */
[----:B------:R-:W-:Y:S02]  /*11d70*/  R2UR UR7, R13 ;  /* 0x000000000d0772ca */ /* 0x000fe400000e0000 */
[----:B------:R-:W-:-:S13]  /*11d80*/  PLOP3.LUT P0, PT, PT, PT, PT, 0x80, 0x0 ;  /* 0x000000000000781c */ /* 0x000fda0003f0f070 */
.L_x_506:
        /* <DEDUP_REMOVED lines=16> */
.L_x_507:
        /* <DEDUP_REMOVED lines=16> */
.L_x_508:
        /* <DEDUP_REMOVED lines=11> */
[----:B------:R1:W-:Y:S04]  /*12040*/  STL [R1+0x14], R7 ;  /* 0x0000140701007387 */ /* 0x0003e80000100800 */
[----:B------:R1:W-:Y:S02]  /*12050*/  STL [R1], R8 ;  /* 0x0000000801007387 */ /* 0x0003e40000100800 */
.L_x_491:
[----:B------:R-:W-:Y:S05]  /*12060*/  BSYNC B1 ;  /* 0x0000000000017941 */ /* 0x000fea0003800000 */
.L_x_490:
        /* <DEDUP_REMOVED lines=8> */
[----:B------:R2:W-:Y:S04]  /*120f0*/  STL [R1+0x10], R10 ;  /* 0x0000100a01007387 */ /* 0x0005e80000100800 */
[----:B------:R2:W-:Y:S01]  /*12100*/  STL [R1+0x8], R11 ;  /* 0x0000080b01007387 */ /* 0x0005e20000100800 */
[----:B------:R-:W-:Y:S05]  /*12110*/  @!P1 BRA `(.L_x_510) ;  /* 0x0000000c00489947 */ /* 0x000fea0003800000 */
[----:B------:R-:W-:Y:S01]  /*12120*/  ULDC.64 UR4, c[0x0][0x418] ;  /* 0x0001060000047ab9 */ /* 0x000fe20000000a00 */
[----:B-1----:R-:W-:Y:S01]  /*12130*/  VIADD R7, R0, 0xffffffff ;  /* 0xffffffff00077836 */ /* 0x002fe20000000000 */
[----:B------:R-:W-:-:S04]  /*12140*/  ISETP.NE.U32.AND P0, PT, RZ, UR4, PT ;  /* 0x00000004ff007c0c */ /* 0x000fc8000bf05070 */
[----:B------:R-:W-:-:S13]  /*12150*/  ISETP.NE.AND.EX P0, PT, RZ, UR5, PT, P0 ;  /* 0x00000005ff007c0c */ /* 0x000fda000bf05300 */
[----:B------:R-:W-:Y:S05]  /*12160*/  @!P0 BRA `(.L_x_511) ;  /* 0x0000000000508947 */ /* 0x000fea0003800000 */
[----:B------:R-:W3:Y:S01]  /*12170*/  LDL R13, [R1+0x1c] ;  /* 0x00001c00010d7983 */ /* 0x000ee20000100800 */
[----:B------:R-:W1:Y:S01]  /*12180*/  LDC R9, c[0x0][0x43c] ;  /* 0x00010f00ff097b82 */ /* 0x000e620000000800 */
[----:B------:R-:W-:Y:S02]  /*12190*/  ULDC.64 UR6, c[0x0][0x428] ;  /* 0x00010a0000067ab9 */ /* 0x000fe40000000a00 */
[----:B------:R-:W4:Y:S01]  /*121a0*/  LDL R12, [R1+0xc] ;  /* 0x00000c00010c7983 */ /* 0x000f220000100800 */
[----:B------:R-:W-:Y:S01]  /*121b0*/  ULDC.64 UR8, c[0x0][0x208] ;  /* 0x0000820000087ab9 */ /* 0x000fe20000000a00 */
[----:B-1----:R-:W-:-:S13]  /*121c0*/  ISETP.NE.AND P0, PT, R9, 0x1, PT ;  /* 0x000000010900780c */ /* 0x002fda0003f05270 */
[----:B------:R-:W1:Y:S02]  /*121d0*/  @P0 LDC.64 R2, c[0x0][0x440] ;  /* 0x00011000ff020b82 */ /* 0x000e640000000a00 */
[----:B-1---5:R-:W-:-:S04]  /*121e0*/  @P0 IMAD.HI.U32 R8, R7, R2, RZ ;  /* 0x0000000207080227 */ /* 0x022fc800078e00ff */
[----:B------:R-:W-:Y:S01]  /*121f0*/  IMAD.MOV.U32 R2, RZ, RZ, R7 ;  /* 0x000000ffff027224 */ /* 0x000fe200078e0007 */
[----:B------:R-:W-:-:S05]  /*12200*/  @P0 SHF.R.U32.HI R2, RZ, R3, R8 ;  /* 0x00000003ff020219 */ /* 0x000fca0000011608 */
[----:B------:R-:W-:-:S04]  /*12210*/  IMAD.MOV R3, RZ, RZ, -R2 ;  /* 0x000000ffff037224 */ /* 0x000fc800078e0a02 */
[----:B------:R-:W-:Y:S01]  /*12220*/  IMAD R7, R9, R3, R7 ;  /* 0x0000000309077224 */ /* 0x000fe200078e0207 */
[----:B------:R-:W-:Y:S01]  /*12230*/  SHF.R.S32.HI R3, RZ, 0x1f, R2 ;  /* 0x0000001fff037819 */ /* 0x000fe20000011402 */
[----:B---3--:R-:W-:-:S04]  /*12240*/  IMAD R8, R13, UR6, RZ ;  /* 0x000000060d087c24 */ /* 0x008fc8000f8e02ff */
[C---:B----4-:R-:W-:Y:S02]  /*12250*/  IMAD R8, R12.reuse, UR7, R8 ;  /* 0x000000070c087c24 */ /* 0x050fe4000f8e0208 */
[----:B------:R-:W-:-:S04]  /*12260*/  IMAD.WIDE.U32 R2, R12, UR6, R2 ;  /* 0x000000060c027c25 */ /* 0x000fc8000f8e0002 */
[----:B------:R-:W-:Y:S01]  /*12270*/  IMAD.IADD R3, R8, 0x1, R3 ;  /* 0x0000000108037824 */ /* 0x000fe200078e0203 */
[----:B------:R-:W-:-:S04]  /*12280*/  LEA R8, P0, R2, UR4, 0x2 ;  /* 0x0000000402087c11 */ /* 0x000fc8000f8010ff */
[----:B------:R-:W-:-:S05]  /*12290*/  LEA.HI.X R9, R2, UR5, R3, 0x2, P0 ;  /* 0x0000000502097c11 */ /* 0x000fca00080f1403 */
[----:B------:R1:W5:Y:S04]  /*122a0*/  LDG.E R8, desc[UR8][R8.64] ;  /* 0x0000000808087981 */ /* 0x000368000c1e1900 */
.L_x_511:
[----:B------:R-:W3:Y:S01]  /*122b0*/  LDL R2, [R1+0x4] ;  /* 0x0000040001027983 */ /* 0x000ee20000100800 */
[----:B------:R-:W-:Y:S01]  /*122c0*/  SHF.L.U32 R3, R10, 0x1f, RZ ;  /* 0x0000001f0a037819 */ /* 0x000fe200000006ff */
[----:B------:R-:W-:Y:S01]  /*122d0*/  BSSY B2, `(.L_x_512) ;  /* 0x0000004000027945 */ /* 0x000fe20003800000 */
[----:B---3--:R-:W-:-:S04]  /*122e0*/  IMAD R2, R11, 0x8, R2 ;  /* 0x000000080b027824 */ /* 0x008fc800078e0202 */
[----:B------:R-:W3:Y:S02]  /*122f0*/  SYNCS.PHASECHK.TRANS64.TRYWAIT P0, [R2+URZ+0x38840], R3 ;  /* 0x03884003020075a7 */ /* 0x000ee4000800017f */
[----:B---3--:R-:W-:Y:S05]  /*12300*/  @!P0 BRA `(.L_x_513) ;  /* 0x0000003000b08947 */ /* 0x008fea0003800000 */
.L_x_597:
[----:B------:R-:W-:Y:S05]  /*12310*/  BSYNC B2 ;  /* 0x0000000000027941 */ /* 0x000fea0003800000 */
.L_x_512:
[----:B-1----:R-:W1:Y:S01]  /*12320*/  S2R R9, SR_TID.X ;  /* 0x0000000000097919 */ /* 0x002e620000002100 */
[----:B------:R-:W-:Y:S01]  /*12330*/  BSSY B2, `(.L_x_514) ;  /* 0x000000b000027945 */ /* 0x000fe20003800000 */
[----:B-1----:R-:W-:-:S04]  /*12340*/  LOP3.LUT R9, R9, 0x7f, RZ, 0xc0, !PT ;  /* 0x0000007f09097812 */ /* 0x002fc800078ec0ff */
[----:B------:R-:W-:-:S13]  /*12350*/  ISETP.NE.AND P1, PT, R9, RZ, PT ;  /* 0x000000ff0900720c */ /* 0x000fda0003f25270 */
[----:B------:R-:W-:Y:S05]  /*12360*/  @P1 BRA `(.L_x_515) ;  /* 0x00000000001c1947 */ /* 0x000fea0003800000 */
[----:B------:R-:W1:Y:S01]  /*12370*/  S2R R9, SR_TID.X ;  /* 0x0000000000097919 */ /* 0x000e620000002100 */
[----:B---3--:R-:W-:-:S04]  /*12380*/  IMAD.MOV.U32 R3, RZ, RZ, 0xa000 ;  /* 0x0000a000ff037424 */ /* 0x008fc800078e00ff */
[----:B------:R4:W-:Y:S01]  /*12390*/  SYNCS.ARRIVE.TRANS64 RZ, [R2+URZ+0x38830], R3 ;  /* 0x0388300302ff79a7 */ /* 0x0009e2000800003f */
[----:B-1----:R-:W-:-:S04]  /*123a0*/  LOP3.LUT R9, R9, 0x1f, RZ, 0xc0, !PT ;  /* 0x0000001f09097812 */ /* 0x002fc800078ec0ff */
[----:B------:R-:W-:-:S13]  /*123b0*/  ISETP.NE.AND P0, PT, R9, RZ, PT ;  /* 0x000000ff0900720c */ /* 0x000fda0003f05270 */
[----:B----4-:R-:W-:Y:S05]  /*123c0*/  @!P0 BRA `(.L_x_515) ;  /* 0x0000000000048947 */ /* 0x010fea0003800000 */
[----:B------:R-:W-:Y:S01]  /*123d0*/  BPT.TRAP 0x1 ;  /* 0x000000040000795c */ /* 0x000fe20000300000 */
.L_x_515:
[----:B------:R-:W-:Y:S05]  /*123e0*/  BSYNC B2 ;  /* 0x0000000000027941 */ /* 0x000fea0003800000 */
.L_x_514:
[----:B------:R-:W4:Y:S04]  /*123f0*/  LDL R9, [R1+0x8] ;  /* 0x0000080001097983 */ /* 0x000f280000100800 */
[----:B--2---:R-:W2:Y:S04]  /*12400*/  LDL R10, [R1+0x4] ;  /* 0x00000400010a7983 */ /* 0x004ea80000100800 */
[----:B---3--:R-:W3:Y:S01]  /*12410*/  LDL R2, [R1+0x18] ;  /* 0x0000180001027983 */ /* 0x008ee20000100800 */
[----:B------:R-:W-:-:S05]  /*12420*/  IMAD.MOV.U32 R12, RZ, RZ, RZ ;  /* 0x000000ffff0c7224 */ /* 0x000fca00078e00ff */
[----:B------:R-:W-:Y:S01]  /*12430*/  R2UR UR10, R12 ;  /* 0x000000000c0a72ca */ /* 0x000fe200000e0000 */
[----:B------:R-:W-:Y:S01]  /*12440*/  UIADD3 UR4, UP0, UR36, 0x370, URZ ;  /* 0x0000037024047890 */ /* 0x000fe2000ff1e03f */
[----:B------:R-:W-:Y:S01]  /*12450*/  PLOP3.LUT P0, PT, PT, PT, PT, 0x80, 0x0 ;  /* 0x000000000000781c */ /* 0x000fe20003f0f070 */
[----:B------:R-:W-:Y:S01]  /*12460*/  UMOV UR6, 0x0 ;  /* 0x0000000000067882 */ /* 0x000fe20000000000 */
[----:B------:R-:W-:Y:S01]  /*12470*/  UMOV UR7, 0x14f00000 ;  /* 0x14f0000000077882 */ /* 0x000fe20000000000 */
[----:B------:R-:W-:Y:S01]  /*12480*/  UIADD3.X UR5, URZ, UR37, URZ, UP0, !UPT ;  /* 0x000000253f057290 */ /* 0x000fe200087fe43f */
[C---:B----4-:R-:W-:Y:S02]  /*12490*/  IMAD R3, R9.reuse, 0x8, R6 ;  /* 0x0000000809037824 */ /* 0x050fe400078e0206 */
[----:B--2---:R-:W-:Y:S02]  /*124a0*/  IMAD R9, R9, 0xa000, R10 ;  /* 0x0000a00009097824 */ /* 0x004fe400078e020a */
[----:B------:R-:W-:-:S02]  /*124b0*/  VIADD R3, R3, 0x30 ;  /* 0x0000003003037836 */ /* 0x000fc40000000000 */
[----:B---3--:R-:W-:Y:S02]  /*124c0*/  IMAD R2, R7, 0x50, R2 ;  /* 0x0000005007027824 */ /* 0x008fe400078e0202 */
[----:B------:R-:W-:-:S07]  /*124d0*/  VIADD R10, R9, 0x24400 ;  /* 0x00024400090a7836 */ /* 0x000fce0000000000 */
.L_x_516:
        /* <DEDUP_REMOVED lines=16> */
.L_x_517:
        /* <DEDUP_REMOVED lines=16> */
.L_x_518:
        /* <DEDUP_REMOVED lines=16> */
.L_x_519:
        /* <DEDUP_REMOVED lines=10> */
[----:B------:R-:W-:Y:S01]  /*12880*/  SHF.L.U32 R5, R5, 0x1f, RZ ;  /* 0x0000001f05057819 */ /* 0x000fe200000006ff */
[----:B------:R-:W-:Y:S01]  /*12890*/  IMAD R2, R4, 0x8, R6 ;  /* 0x0000000804027824 */ /* 0x000fe200078e0206 */
[----:B------:R-:W-:Y:S03]  /*128a0*/  BSSY B2, `(.L_x_520) ;  /* 0x0000003000027945 */ /* 0x000fe60003800000 */
[----:B------:R-:W1:Y:S02]  /*128b0*/  SYNCS.PHASECHK.TRANS64.TRYWAIT P0, [R2+URZ+0x60], R5 ;  /* 0x00006005020075a7 */ /* 0x000e64000800017f */
[----:B-1----:R-:W-:Y:S05]  /*128c0*/  @!P0 BRA `(.L_x_521) ;  /* 0x0000002c00548947 */ /* 0x002fea0003800000 */
.L_x_598:
[----:B------:R-:W-:Y:S05]  /*128d0*/  BSYNC B2 ;  /* 0x0000000000027941 */ /* 0x000fea0003800000 */
.L_x_520:
[----:B------:R-:W-:Y:S01]  /*128e0*/  BSSY B2, `(.L_x_522) ;  /* 0x000000b000027945 */ /* 0x000fe20003800000 */
[----:B------:R-:W-:Y:S02]  /*128f0*/  IMAD.MOV.U32 R10, RZ, RZ, 0x0 ;  /* 0x00000000ff0a7424 */ /* 0x000fe400078e00ff */
[----:B------:R-:W-:Y:S01]  /*12900*/  IMAD.MOV.U32 R11, RZ, RZ, 0x14f00000 ;  /* 0x14f00000ff0b7424 */ /* 0x000fe200078e00ff */
[----:B------:R-:W-:Y:S06]  /*12910*/  @P1 BRA `(.L_x_523) ;  /* 0x00000000001c1947 */ /* 0x000fec0003800000 */
[----:B------:R-:W2:Y:S02]  /*12920*/  S2R R3, SR_TID.X ;  /* 0x0000000000037919 */ /* 0x000ea40000002100 */
[----:B--2---:R-:W-:Y:S01]  /*12930*/  LOP3.LUT R9, R3, 0x1f, RZ, 0xc0, !PT ;  /* 0x0000001f03097812 */ /* 0x004fe200078ec0ff */
[----:B------:R-:W-:-:S03]  /*12940*/  IMAD.MOV.U32 R3, RZ, RZ, 0xa000 ;  /* 0x0000a000ff037424 */ /* 0x000fc600078e00ff */
[----:B------:R-:W-:Y:S01]  /*12950*/  ISETP.NE.AND P0, PT, R9, RZ, PT ;  /* 0x000000ff0900720c */ /* 0x000fe20003f05270 */
[----:B------:R2:W-:-:S12]  /*12960*/  SYNCS.ARRIVE.TRANS64 RZ, [R2+URZ+0x50], R3 ;  /* 0x0000500302ff79a7 */ /* 0x0005d8000800003f */
[----:B--2---:R-:W-:Y:S05]  /*12970*/  @!P0 BRA `(.L_x_523) ;  /* 0x0000000000048947 */ /* 0x004fea0003800000 */
[----:B------:R-:W-:Y:S01]  /*12980*/  BPT.TRAP 0x1 ;  /* 0x000000040000795c */ /* 0x000fe20000300000 */
.L_x_523:
[----:B------:R-:W-:Y:S05]  /*12990*/  BSYNC B2 ;  /* 0x0000000000027941 */ /* 0x000fea0003800000 */
.L_x_522:
[----:B------:R-:W2:Y:S04]  /*129a0*/  LDL R9, [R1+0x4] ;  /* 0x0000040001097983 */ /* 0x000ea80000100800 */
[----:B-1----:R-:W3:Y:S04]  /*129b0*/  LDL R5, [R1+0x18] ;  /* 0x0000180001057983 */ /* 0x002ee80000100800 */
[----:B------:R-:W3:Y:S01]  /*129c0*/  LDL.LU R3, [R1+0x14] ;  /* 0x0000140001037983 */ /* 0x000ee20000300800 */
[----:B------:R-:W-:Y:S01]  /*129d0*/  R2UR UR10, R12 ;  /* 0x000000000c0a72ca */ /* 0x000fe200000e0000 */
[----:B------:R-:W-:Y:S01]  /*129e0*/  UIADD3 UR4, UP0, UR36, 0x470, URZ ;  /* 0x0000047024047890 */ /* 0x000fe2000ff1e03f */
[----:B------:R-:W-:Y:S01]  /*129f0*/  R2UR UR6, R10 ;  /* 0x000000000a0672ca */ /* 0x000fe200000e0000 */
[----:B------:R-:W-:Y:S01]  /*12a00*/  VIADD R2, R2, 0x50 ;  /* 0x0000005002027836 */ /* 0x000fe20000000000 */
[----:B------:R-:W-:Y:S01]  /*12a10*/  R2UR UR7, R11 ;  /* 0x000000000b0772ca */ /* 0x000fe200000e0000 */
[----:B------:R-:W-:Y:S01]  /*12a20*/  UIADD3.X UR5, URZ, UR37, URZ, UP0, !UPT ;  /* 0x000000253f057290 */ /* 0x000fe200087fe43f */
[----:B------:R-:W-:Y:S01]  /*12a30*/  PLOP3.LUT P0, PT, PT, PT, PT, 0x80, 0x0 ;  /* 0x000000000000781c */ /* 0x000fe20003f0f070 */
[----:B--2---:R-:W-:-:S02]  /*12a40*/  IMAD R4, R4, 0xa000, R9 ;  /* 0x0000a00004047824 */ /* 0x004fc400078e0209 */
[----:B---3--:R-:W-:Y:S02]  /*12a50*/  IMAD R3, R3, 0x50, R5 ;  /* 0x0000005003037824 */ /* 0x008fe400078e0205 */
[----:B------:R-:W-:-:S08]  /*12a60*/  VIADD R5, R4, 0x400 ;  /* 0x0000040004057836 */ /* 0x000fd00000000000 */
.L_x_524:
        /* <DEDUP_REMOVED lines=16> */
.L_x_525:
        /* <DEDUP_REMOVED lines=16> */
.L_x_526:
        /* <DEDUP_REMOVED lines=16> */
.L_x_527:
        /* <DEDUP_REMOVED lines=13> */
.L_x_510:
[----:B------:R-:W-:Y:S05]  /*12e40*/  BSYNC B1 ;  /* 0x0000000000017941 */ /* 0x000fea0003800000 */
.L_x_509:
[C---:B------:R-:W-:Y:S01]  /*12e50*/  ISETP.GT.AND P0, PT, R0.reuse, 0x1, PT ;  /* 0x000000010000780c */ /* 0x040fe20003f04270 */
[----:B------:R-:W-:-:S12]  /*12e60*/  VIADD R0, R0, 0xfffffffe ;  /* 0xfffffffe00007836 */ /* 0x000fd80000000000 */
[----:B------:R-:W-:Y:S05]  /*12e70*/  @P0 BRA `(.L_x_528) ;  /* 0xffffffe000fc0947 */ /* 0x000fea000383ffff */
.L_x_468:
[----:B------:R-:W-:Y:S05]  /*12e80*/  BSYNC B0 ;  /* 0x0000000000007941 */ /* 0x000fea0003800000 */
.L_x_467:
[----:B------:R-:W4:Y:S01]  /*12e90*/  S2R R2, SR_TID.X ;  /* 0x0000000000027919 */ /* 0x000f220000002100 */
[----:B------:R-:W-:Y:S01]  /*12ea0*/  BSSY B0, `(.L_x_529) ;  /* 0x0000011000007945 */ /* 0x000fe20003800000 */
[----:B----4-:R-:W-:-:S04]  /*12eb0*/  LOP3.LUT R3, R2, 0x7f, RZ, 0xc0, !PT ;  /* 0x0000007f02037812 */ /* 0x010fc800078ec0ff */
[----:B------:R-:W-:-:S13]  /*12ec0*/  ISETP.NE.AND P0, PT, R3, RZ, PT ;  /* 0x000000ff0300720c */ /* 0x000fda0003f05270 */
[----:B------:R-:W-:Y:S05]  /*12ed0*/  @P0 BRA `(.L_x_530) ;  /* 0x0000000000340947 */ /* 0x000fea0003800000 */
[----:B------:R-:W4:Y:S01]  /*12ee0*/  S2R R2, SR_LANEID ;  /* 0x0000000000027919 */ /* 0x000f220000000000 */
[----:B------:R-:W-:Y:S01]  /*12ef0*/  VOTEU.ANY UR4, UPT, PT ;  /* 0x0000000000047886 */ /* 0x000fe200038e0100 */
[----:B-1----:R-:W1:Y:S01]  /*12f00*/  LDC.64 R4, c[0x0][0xc60] ;  /* 0x00031800ff047b82 */ /* 0x002e620000000a00 */
[----:B------:R-:W4:Y:S01]  /*12f10*/  FLO.U32 R0, UR4 ;  /* 0x0000000400007d00 */ /* 0x000f2200080e0000 */
[----:B------:R-:W-:Y:S01]  /*12f20*/  ULDC.64 UR6, c[0x0][0x208] ;  /* 0x0000820000067ab9 */ /* 0x000fe20000000a00 */
[----:B----4-:R-:W-:-:S06]  /*12f30*/  ISETP.EQ.U32.AND P0, PT, R0, R2, PT ;  /* 0x000000020000720c */ /* 0x010fcc0003f02070 */
[----:B------:R-:W1:Y:S07]  /*12f40*/  POPC R2, UR4 ;  /* 0x0000000400027d09 */ /* 0x000e6e0008000000 */
[----:B-1----:R-:W4:Y:S04]  /*12f50*/  @P0 ATOMG.E.ADD.STRONG.GPU PT, R2, desc[UR6][R4.64], R2 ;  /* 0x00000002040209a8 */ /* 0x002f2800081ee1c6 */
[----:B----4-:R1:W4:Y:S02]  /*12f60*/  SHFL.IDX PT, R2, R2, R0, 0x1f ;  /* 0x00001f0002027589 */ /* 0x01032400000e0000 */
[----:B-1----:R-:W1:Y:S02]  /*12f70*/  S2R R0, SR_LTMASK ;  /* 0x0000000000007919 */ /* 0x002e640000003900 */
[----:B-1----:R-:W-:-:S06]  /*12f80*/  LOP3.LUT R0, R0, UR4, RZ, 0xc0, !PT ;  /* 0x0000000400007c12 */ /* 0x002fcc000f8ec0ff */
[----:B------:R-:W4:Y:S02]  /*12f90*/  POPC R0, R0 ;  /* 0x0000000000007309 */ /* 0x000f240000000000 */
[----:B----4-:R-:W-:-:S07]  /*12fa0*/  IADD3 R16, R2, UR38, R0 ;  /* 0x0000002602107c10 */ /* 0x010fce000fffe000 */
.L_x_530:
[----:B------:R-:W-:Y:S05]  /*12fb0*/  BSYNC B0 ;  /* 0x0000000000007941 */ /* 0x000fea0003800000 */
.L_x_529:
[----:B------:R-:W4:Y:S01]  /*12fc0*/  LDL.LU R0, [R1+0x20] ;  /* 0x0000200001007983 */ /* 0x000f220000300800 */
[----:B------:R-:W-:Y:S01]  /*12fd0*/  BSSY B0, `(.L_x_531) ;  /* 0x0000060000007945 */ /* 0x000fe20003800000 */
[----:B----4-:R-:W-:-:S13]  /*12fe0*/  ISETP.NE.AND P0, PT, R0, RZ, PT ;  /* 0x000000ff0000720c */ /* 0x010fda0003f05270 */
[----:B------:R-:W-:Y:S05]  /*12ff0*/  @!P0 BRA `(.L_x_532) ;  /* 0x0000000400748947 */ /* 0x000fea0003800000 */
[----:B------:R-:W4:Y:S04]  /*13000*/  LDL R4, [R1+0x4] ;  /* 0x0000040001047983 */ /* 0x000f280000100800 */
[----:B------:R-:W4:Y:S04]  /*13010*/  LDL R2, [R1+0x8] ;  /* 0x0000080001027983 */ /* 0x000f280000100800 */
[----:B------:R-:W2:Y:S01]  /*13020*/  LDL R0, [R1+0x10] ;  /* 0x0000100001007983 */ /* 0x000ea20000100800 */
[----:B------:R-:W-:Y:S01]  /*13030*/  BSSY B1, `(.L_x_533) ;  /* 0x0000006000017945 */ /* 0x000fe20003800000 */
[----:B------:R-:W-:Y:S01]  /*13040*/  ISETP.NE.AND P1, PT, R3, RZ, PT ;  /* 0x000000ff0300720c */ /* 0x000fe20003f25270 */
[----:B----4-:R-:W-:Y:S01]  /*13050*/  IMAD R2, R2, 0x8, R4 ;  /* 0x0000000802027824 */ /* 0x010fe200078e0204 */
[----:B--2---:R-:W-:-:S04]  /*13060*/  SHF.L.U32 R0, R0, 0x1f, RZ ;  /* 0x0000001f00007819 */ /* 0x004fc800000006ff */
[----:B------:R-:W2:Y:S02]  /*13070*/  SYNCS.PHASECHK.TRANS64.TRYWAIT P0, [R2+URZ+0x38860], R0 ;  /* 0x03886000020075a7 */ /* 0x000ea4000800017f */
[----:B--2---:R-:W-:Y:S05]  /*13080*/  @!P0 BRA `(.L_x_534) ;  /* 0x0000002400788947 */ /* 0x004fea0003800000 */
.L_x_599:
[----:B------:R-:W-:Y:S05]  /*13090*/  BSYNC B1 ;  /* 0x0000000000017941 */ /* 0x000fea0003800000 */
.L_x_533:
[----:B------:R-:W-:Y:S04]  /*130a0*/  BSSY B1, `(.L_x_535) ;  /* 0x0000009000017945 */ /* 0x000fe80003800000 */
[----:B------:R-:W-:Y:S05]  /*130b0*/  @P1 BRA `(.L_x_536) ;  /* 0x00000000001c1947 */ /* 0x000fea0003800000 */
[----:B------:R-:W4:Y:S01]  /*130c0*/  S2R R3, SR_TID.X ;  /* 0x0000000000037919 */ /* 0x000f220000002100 */
[----:B--2---:R-:W-:-:S04]  /*130d0*/  IMAD.MOV.U32 R0, RZ, RZ, 0xa000 ;  /* 0x0000a000ff007424 */ /* 0x004fc800078e00ff */
[----:B------:R2:W-:Y:S01]  /*130e0*/  SYNCS.ARRIVE.TRANS64 RZ, [R2+URZ+0x38850], R0 ;  /* 0x0388500002ff79a7 */ /* 0x0005e2000800003f */
[----:B----4-:R-:W-:-:S04]  /*130f0*/  LOP3.LUT R3, R3, 0x1f, RZ, 0xc0, !PT ;  /* 0x0000001f03037812 */ /* 0x010fc800078ec0ff */
[----:B------:R-:W-:-:S13]  /*13100*/  ISETP.NE.AND P0, PT, R3, RZ, PT ;  /* 0x000000ff0300720c */ /* 0x000fda0003f05270 */
[----:B--2---:R-:W-:Y:S05]  /*13110*/  @!P0 BRA `(.L_x_536) ;  /* 0x0000000000048947 */ /* 0x004fea0003800000 */
[----:B------:R-:W-:Y:S01]  /*13120*/  BPT.TRAP 0x1 ;  /* 0x000000040000795c */ /* 0x000fe20000300000 */
.L_x_536:
[----:B------:R-:W-:Y:S05]  /*13130*/  BSYNC B1 ;  /* 0x0000000000017941 */ /* 0x000fea0003800000 */
.L_x_535:
[----:B-1----:R-:W4:Y:S04]  /*13140*/  LDL R5, [R1+0x4] ;  /* 0x0000040001057983 */ /* 0x002f280000100800 */
[----:B--2---:R-:W4:Y:S04]  /*13150*/  LDL R0, [R1+0x8] ;  /* 0x0000080001007983 */ /* 0x004f280000100800 */
[----:B------:R-:W2:Y:S04]  /*13160*/  LDL.LU R4, [R1+0x18] ;  /* 0x0000180001047983 */ /* 0x000ea80000300800 */
[----:B------:R-:W2:Y:S01]  /*13170*/  LDL R3, [R1+0x14] ;  /* 0x0000140001037983 */ /* 0x000ea20000100800 */
[----:B------:R-:W-:Y:S01]  /*13180*/  UIADD3 UR4, UP0, UR36, 0x470, URZ ;  /* 0x0000047024047890 */ /* 0x000fe2000ff1e03f */
[----:B------:R-:W-:Y:S01]  /*13190*/  PLOP3.LUT P0, PT, PT, PT, PT, 0x80, 0x0 ;  /* 0x000000000000781c */ /* 0x000fe20003f0f070 */
[----:B------:R-:W-:Y:S01]  /*131a0*/  VIADD R2, R2, 0x38850 ;  /* 0x0003885002027836 */ /* 0x000fe20000000000 */
[----:B------:R-:W-:Y:S01]  /*131b0*/  UMOV UR6, 0x0 ;  /* 0x0000000000067882 */ /* 0x000fe20000000000 */
[----:B------:R-:W-:Y:S01]  /*131c0*/  UIADD3.X UR5, URZ, UR37, URZ, UP0, !UPT ;  /* 0x000000253f057290 */ /* 0x000fe200087fe43f */
[----:B------:R-:W-:Y:S01]  /*131d0*/  UMOV UR7, 0x14f00000 ;  /* 0x14f0000000077882 */ /* 0x000fe20000000000 */
[----:B------:R-:W-:Y:S01]  /*131e0*/  UMOV UR10, URZ ;  /* 0x0000003f000a7c82 */ /* 0x000fe20008000000 */
[----:B----4-:R-:W-:-:S02]  /*131f0*/  IMAD R0, R0, 0xa000, R5 ;  /* 0x0000a00000007824 */ /* 0x010fc400078e0205 */
[----:B--2---:R-:W-:Y:S02]  /*13200*/  IMAD R3, R3, 0x50, R4 ;  /* 0x0000005003037824 */ /* 0x004fe400078e0204 */
[----:B------:R-:W-:-:S07]  /*13210*/  VIADD R4, R0, 0x400 ;  /* 0x0000040000047836 */ /* 0x000fce0000000000 */
.L_x_537:
        /* <DEDUP_REMOVED lines=11> */
[----:B------:R-:W-:Y:S01]  /*132d0*/  PLOP3.LUT P0, PT, PT, PT, PT, 0x80, 0x0 ;  /* 0x000000000000781c */ /* 0x000fe20003f0f070 */
[----:B------:R-:W-:Y:S01]  /*132e0*/  VIADD R4, R0, 0x2c00 ;  /* 0x00002c0000047836 */ /* 0x000fe20000000000 */
[----:B------:R-:W-:Y:S01]  /*132f0*/  UMOV UR6, 0x0 ;  /* 0x0000000000067882 */ /* 0x000fe20000000000 */
[----:B------:R-:W-:Y:S01]  /*13300*/  UMOV UR7, 0x14f00000 ;  /* 0x14f0000000077882 */ /* 0x000fe20000000000 */
[----:B------:R-:W-:-:S09]  /*13310*/  UMOV UR10, 0x40 ;  /* 0x00000040000a7882 */ /* 0x000fd20000000000 */
.L_x_538:
        /* <DEDUP_REMOVED lines=16> */
.L_x_539:
        /* <DEDUP_REMOVED lines=16> */
.L_x_540:
        /* <DEDUP_REMOVED lines=10> */
[----:B----4-:R-:W-:Y:S05]  /*135c0*/  @P0 BRA.U.ANY `(.L_x_540) ;  /* 0xfffffffd00d40947 */ /* 0x010fea000393ffff */
.L_x_532:
[----:B------:R-:W-:Y:S05]  /*135d0*/  BSYNC B0 ;  /* 0x0000000000007941 */ /* 0x000fea0003800000 */
.L_x_531:
[----:B-1----:R-:W4:Y:S04]  /*135e0*/  LDL.LU R5, [R1+0x8] ;  /* 0x0000080001057983 */ /* 0x002f280000300800 */
[----:B------:R-:W2:Y:S01]  /*135f0*/  LDL.LU R4, [R1+0x10] ;  /* 0x0000100001047983 */ /* 0x000ea20000300800 */
[----:B----4-:R-:W-:-:S05]  /*13600*/  VIADD R0, R5, 0x1 ;  /* 0x0000000105007836 */ /* 0x010fca0000000000 */
[----:B------:R-:W-:-:S04]  /*13610*/  ISETP.NE.AND P0, PT, R0, 0x2, PT ;  /* 0x000000020000780c */ /* 0x000fc80003f05270 */
[----:B------:R-:W-:Y:S02]  /*13620*/  SEL R2, RZ, 0x1, P0 ;  /* 0x00000001ff027807 */ /* 0x000fe40000000000 */
[----:B------:R-:W-:Y:S02]  /*13630*/  SEL R0, R0, RZ, P0 ;  /* 0x000000ff00007207 */ /* 0x000fe40000000000 */
[----:B--2---:R-:W-:-:S03]  /*13640*/  LOP3.LUT R4, R4, R2, RZ, 0x3c, !PT ;  /* 0x0000000204047212 */ /* 0x004fc600078e3cff */
[----:B------:R1:W-:Y:S04]  /*13650*/  STL [R1+0x8], R0 ;  /* 0x0000080001007387 */ /* 0x0003e80000100800 */
[----:B------:R1:W-:Y:S02]  /*13660*/  STL [R1+0x10], R4 ;  /* 0x0000100401007387 */ /* 0x0003e40000100800 */
.L_x_447:
[----:B------:R-:W-:Y:S05]  /*13670*/  BSYNC B7 ;  /* 0x0000000000077941 */ /* 0x000fea0003800000 */
.L_x_445:
[----:B-1-3--:R-:W3:Y:S02]  /*13680*/  LDL R0, [R1+0x58] ;  /* 0x0000580001007983 */ /* 0x00aee40000100800 */
[----:B---3--:R-:W-:-:S13]  /*13690*/  ISETP.NE.AND P0, PT, R0, RZ, PT ;  /* 0x000000ff0000720c */ /* 0x008fda0003f05270 */
[----:B------:R-:W-:Y:S05]  /*136a0*/  @!P0 BRA `(.L_x_541) ;  /* 0x0000000000288947 */ /* 0x000fea0003800000 */
[----:B------:R-:W-:Y:S05]  /*136b0*/  WARPSYNC.ALL ;  /* 0x0000000000007948 */ /* 0x000fea0003800000 */
[----:B------:R-:W1:Y:S08]  /*136c0*/  S2UR UR5, SR_CgaCtaId ;  /* 0x00000000000579c3 */ /* 0x000e700000008800 */
[----:B------:R-:W-:Y:S06]  /*136d0*/  BAR.SYNC.DEFER_BLOCKING 0x5, 0x180 ;  /* 0x0146000000007b1d */ /* 0x000fec0000010000 */
[----:B------:R-:W-:-:S02]  /*136e0*/  UMOV UR4, 0x400 ;  /* 0x0000040000047882 */ /* 0x000fc40000000000 */
[----:B-1----:R-:W-:-:S06]  /*136f0*/  ULEA UR4, UR5, UR4, 0x18 ;  /* 0x0000000405047291 */ /* 0x002fcc000f8ec03f */
[----:B------:R-:W-:-:S05]  /*13700*/  IMAD.U32 R0, RZ, RZ, UR4 ;  /* 0x00000004ff007e24 */ /* 0x000fca000f8e00ff */
[----:B------:R3:W4:Y:S04]  /*13710*/  LDS.128 R16, [R0+0x388d0] ;  /* 0x0388d00000107984 */ /* 0x0007280000000c00 */
[----:B------:R3:W-:Y:S01]  /*13720*/  STL [R1+0x4], R0 ;  /* 0x0000040001007387 */ /* 0x0007e20000100800 */
[----:B------:R-:W-:Y:S06]  /*13730*/  BAR.ARV 0x4, 0x180 ;  /* 0x0106000000007b1d */ /* 0x000fec0000002000 */
[----:B------:R-:W-:Y:S05]  /*13740*/  BRA `(.L_x_542) ;  /* 0x0000000800507947 */ /* 0x000fea0003800000 */
.L_x_541:
[----:B------:R-:W2:Y:S01]  /*13750*/  S2R R0, SR_TID.X ;  /* 0x0000000000007919 */ /* 0x000ea20000002100 */
[----:B------:R-:W-:Y:S01]  /*13760*/  UMOV UR4, 0xffffffff ;  /* 0xffffffff00047882 */ /* 0x000fe20000000000 */
[----:B--2---:R-:W-:-:S04]  /*13770*/  LOP3.LUT R7, R0, 0x1f, RZ, 0xc0, !PT ;  /* 0x0000001f00077812 */ /* 0x004fc800078ec0ff */
[----:B------:R-:W-:Y:S01]  /*13780*/  ISETP.NE.AND P0, PT, R7, 0x1f, PT ;  /* 0x0000001f0700780c */ /* 0x000fe20003f05270 */
[----:B------:R-:W-:-:S12]  /*13790*/  BRA.DIV UR4, `(.L_x_543) ;  /* 0x0000001e04c87947 */ /* 0x000fd8000b800000 */
[----:B------:R-:W-:Y:S01]  /*137a0*/  IMAD.IADD R0, R19, 0x1, R7 ;  /* 0x0000000113007824 */ /* 0x000fe200078e0207 */
[----:B------:R-:W-:Y:S01]  /*137b0*/  ULDC UR4, c[0x0][0xc3c] ;  /* 0x00030f0000047ab9 */ /* 0x000fe20000000800 */
[----:B------:R-:W-:-:S03]  /*137c0*/  ULDC.64 UR6, c[0x0][0x208] ;  /* 0x0000820000067ab9 */ /* 0x000fc60000000a00 */
[----:B------:R-:W-:-:S13]  /*137d0*/  ISETP.GE.OR P1, PT, R0, UR4, !P0 ;  /* 0x0000000400007c0c */ /* 0x000fda000c726670 */
[----:B------:R-:W1:Y:S02]  /*137e0*/  @!P1 LDC.64 R2, c[0x0][0xc80] ;  /* 0x00032000ff029b82 */ /* 0x000e640000000a00 */
[----:B-1----:R-:W-:-:S06]  /*137f0*/  @!P1 IMAD.WIDE R2, R0, 0x4, R2 ;  /* 0x0000000400029825 */ /* 0x002fcc00078e0202 */
[----:B------:R1:W2:Y:S01]  /*13800*/  @!P1 LDG.E R3, desc[UR6][R2.64] ;  /* 0x0000000602039981 */ /* 0x0002a2000c1e1900 */
[C---:B------:R-:W-:Y:S02]  /*13810*/  ISETP.GE.U32.AND P2, PT, R7.reuse, 0x2, PT ;  /* 0x000000020700780c */ /* 0x040fe40003f46070 */
[C---:B------:R-:W-:Y:S01]  /*13820*/  ISETP.GE.U32.AND P3, PT, R7.reuse, 0x4, PT ;  /* 0x000000040700780c */ /* 0x040fe20003f66070 */
[----:B------:R-:W-:Y:S01]  /*13830*/  SHFL.IDX PT, R0, R16, RZ, 0x1f ;  /* 0x00001fff10007589 */ /* 0x000fe200000e0000 */
[C---:B------:R-:W-:Y:S02]  /*13840*/  ISETP.GE.U32.AND P4, PT, R7.reuse, 0x8, PT ;  /* 0x000000080700780c */ /* 0x040fe40003f86070 */
[C---:B------:R-:W-:Y:S01]  /*13850*/  ISETP.GE.U32.AND P5, PT, R7.reuse, 0x10, PT ;  /* 0x000000100700780c */ /* 0x040fe20003fa6070 */
[----:B------:R-:W-:Y:S01]  /*13860*/  SHFL.IDX PT, R4, R16, 0x1, 0x1f ;  /* 0x00201f0010047f89 */ /* 0x000fe200000e0000 */
[----:B-1----:R-:W-:Y:S02]  /*13870*/  IMAD.MOV.U32 R2, RZ, RZ, RZ ;  /* 0x000000ffff027224 */ /* 0x002fe400078e00ff */
[----:B--2---:R-:W-:Y:S01]  /*13880*/  @!P1 IMAD.MOV.U32 R2, RZ, RZ, R3 ;  /* 0x000000ffff029224 */ /* 0x004fe200078e0003 */
[----:B------:R-:W-:-:S04]  /*13890*/  ISETP.NE.AND P1, PT, R7, RZ, PT ;  /* 0x000000ff0700720c */ /* 0x000fc80003f25270 */
        /* <DEDUP_REMOVED lines=15> */
[----:B------:R1:W2:Y:S02]  /*13990*/  SHFL.IDX PT, R6, R3, 0x1f, 0x1f ;  /* 0x03e01f0003067f89 */ /* 0x0002a400000e0000 */
.L_x_609:
[----:B------:R-:W-:Y:S02]  /*139a0*/  ULDC UR4, c[0x0][0xc38] ;  /* 0x00030e0000047ab9 */ /* 0x000fe40000000800 */
[----:B------:R-:W-:-:S04]  /*139b0*/  IMAD.U32 R16, RZ, RZ, UR4 ;  /* 0x00000004ff107e24 */ /* 0x000fc8000f8e00ff */
[----:B--2---:R-:W-:-:S04]  /*139c0*/  IMAD R6, R6, R16, RZ ;  /* 0x0000001006067224 */ /* 0x004fc800078e02ff */
[----:B------:R-:W-:-:S05]  /*139d0*/  IMAD.IADD R4, R4, 0x1, R6 ;  /* 0x0000000104047824 */ /* 0x000fca00078e0206 */
[----:B------:R-:W-:-:S13]  /*139e0*/  ISETP.GT.AND P6, PT, R4, R0, PT ;  /* 0x000000000400720c */ /* 0x000fda0003fc4270 */
[----:B------:R-:W-:Y:S05]  /*139f0*/  @P6 BRA `(.L_x_544) ;  /* 0x0000000000a06947 */ /* 0x000fea0003800000 */
.L_x_549:
[----:B------:R-:W2:Y:S01]  /*13a00*/  LDC R2, c[0x0][0xc3c] ;  /* 0x00030f00ff027b82 */ /* 0x000ea20000000800 */
[----:B------:R-:W-:-:S05]  /*13a10*/  VIADD R19, R19, 0x1f ;  /* 0x0000001f13137836 */ /* 0x000fca0000000000 */
[----:B--2---:R-:W-:-:S13]  /*13a20*/  ISETP.GE.AND P6, PT, R19, R2, PT ;  /* 0x000000021300720c */ /* 0x004fda0003fc6270 */
[----:B------:R-:W-:Y:S05]  /*13a30*/  @P6 BRA `(.L_x_545) ;  /* 0x0000000400486947 */ /* 0x000fea0003800000 */
[----:B-1----:R-:W1:Y:S01]  /*13a40*/  S2R R3, SR_TID.X ;  /* 0x0000000000037919 */ /* 0x002e620000002100 */
[----:B------:R-:W-:Y:S01]  /*13a50*/  BSSY B0, `(.L_x_546) ;  /* 0x000000a000007945 */ /* 0x000fe20003800000 */
[----:B-1----:R-:W-:-:S05]  /*13a60*/  LOP3.LUT R3, R3, 0x1f, RZ, 0xc0, !PT ;  /* 0x0000001f03037812 */ /* 0x002fca00078ec0ff */
[----:B------:R-:W-:-:S05]  /*13a70*/  IMAD.IADD R5, R19, 0x1, R3 ;  /* 0x0000000113057824 */ /* 0x000fca00078e0203 */
[----:B------:R-:W-:Y:S01]  /*13a80*/  ISETP.GE.OR P6, PT, R5, R2, !P0 ;  /* 0x000000020500720c */ /* 0x000fe200047c6670 */
[----:B------:R-:W-:-:S12]  /*13a90*/  IMAD.MOV.U32 R2, RZ, RZ, RZ ;  /* 0x000000ffff027224 */ /* 0x000fd800078e00ff */
[----:B------:R-:W-:Y:S05]  /*13aa0*/  @P6 BRA `(.L_x_547) ;  /* 0x0000000000106947 */ /* 0x000fea0003800000 */
[----:B------:R-:W1:Y:S01]  /*13ab0*/  LDC.64 R2, c[0x0][0xc80] ;  /* 0x00032000ff027b82 */ /* 0x000e620000000a00 */
[----:B------:R-:W-:Y:S01]  /*13ac0*/  ULDC.64 UR4, c[0x0][0x208] ;  /* 0x0000820000047ab9 */ /* 0x000fe20000000a00 */
[----:B-1----:R-:W-:-:S06]  /*13ad0*/  IMAD.WIDE R2, R5, 0x4, R2 ;  /* 0x0000000405027825 */ /* 0x002fcc00078e0202 */
[----:B------:R1:W5:Y:S02]  /*13ae0*/  LDG.E R2, desc[UR4][R2.64] ;  /* 0x0000000402027981 */ /* 0x000364000c1e1900 */
.L_x_547:
[----:B------:R-:W-:Y:S05]  /*13af0*/  BSYNC B0 ;  /* 0x0000000000007941 */ /* 0x000fea0003800000 */
.L_x_546:
[----:B------:R-:W-:-:S03]  /*13b00*/  UMOV UR4, 0xffffffff ;  /* 0xffffffff00047882 */ /* 0x000fc60000000000 */
[----:B------:R-:W-:Y:S05]  /*13b10*/  BRA.DIV UR4, `(.L_x_548) ;  /* 0x0000002204287947 */ /* 0x000fea000b800000 */
[----:B-1---5:R-:W1:Y:S02]  /*13b20*/  SHFL.UP PT, R3, R2, 0x1, RZ ;  /* 0x0420000002037989 */ /* 0x022e6400000e00ff */
        /* <DEDUP_REMOVED lines=15> */
.L_x_617:
[----:B------:R-:W-:Y:S02]  /*13c20*/  ULDC UR4, c[0x0][0xc38] ;  /* 0x00030e0000047ab9 */ /* 0x000fe40000000800 */
[----:B------:R-:W-:-:S04]  /*13c30*/  IMAD.U32 R16, RZ, RZ, UR4 ;  /* 0x00000004ff107e24 */ /* 0x000fc8000f8e00ff */
[----:B--2---:R-:W-:-:S04]  /*13c40*/  IMAD R6, R6, R16, RZ ;  /* 0x0000001006067224 */ /* 0x004fc800078e02ff */
[----:B------:R-:W-:-:S05]  /*13c50*/  IMAD.IADD R4, R6, 0x1, R4 ;  /* 0x0000000106047824 */ /* 0x000fca00078e0204 */
[----:B------:R-:W-:-:S13]  /*13c60*/  ISETP.GT.AND P6, PT, R4, R0, PT ;  /* 0x000000000400720c */ /* 0x000fda0003fc4270 */
[----:B------:R-:W-:Y:S05]  /*13c70*/  @!P6 BRA `(.L_x_549) ;  /* 0xfffffffc0060e947 */ /* 0x000fea000383ffff */
.L_x_544:
[----:B------:R-:W-:Y:S01]  /*13c80*/  IMAD.IADD R6, R4, 0x1, -R6 ;  /* 0x0000000104067824 */ /* 0x000fe200078e0a06 */
[----:B------:R-:W-:-:S03]  /*13c90*/  UMOV UR4, 0xffffffff ;  /* 0xffffffff00047882 */ /* 0x000fc60000000000 */
[----:B------:R-:W-:-:S05]  /*13ca0*/  IMAD R4, R3, R16, R6 ;  /* 0x0000001003047224 */ /* 0x000fca00078e0206 */
[----:B------:R-:W-:Y:S01]  /*13cb0*/  ISETP.GT.AND P6, PT, R4, R0, PT ;  /* 0x000000000400720c */ /* 0x000fe20003fc4270 */
[----:B------:R-:W-:-:S12]  /*13cc0*/  BRA.DIV UR4, `(.L_x_550) ;  /* 0x0000002204947947 */ /* 0x000fd8000b800000 */
[----:B------:R-:W-:-:S04]  /*13cd0*/  VOTE.ANY R5, PT, !P6 ;  /* 0x0000000000057806 */ /* 0x000fc800070e0100 */
[----:B------:R-:W2:Y:S02]  /*13ce0*/  POPC R4, R5 ;  /* 0x0000000500047309 */ /* 0x000ea40000000000 */
[----:B--2---:R2:W3:Y:S02]  /*13cf0*/  SHFL.IDX PT, R17, R2, R4, 0x1f ;  /* 0x00001f0402117589 */ /* 0x0044e400000e0000 */
.L_x_621:
[----:B------:R-:W-:Y:S01]  /*13d00*/  ISETP.NE.AND P0, PT, R5, RZ, PT ;  /* 0x000000ff0500720c */ /* 0x000fe20003f05270 */
[----:B--2---:R-:W-:-:S12]  /*13d10*/  IMAD.MOV.U32 R2, RZ, RZ, RZ ;  /* 0x000000ffff027224 */ /* 0x004fd800078e00ff */
[----:B------:R-:W-:Y:S05]  /*13d20*/  @!P0 BRA `(.L_x_551) ;  /* 0x0000000000108947 */ /* 0x000fea0003800000 */
[----:B------:R-:W-:Y:S01]  /*13d30*/  UMOV UR4, 0xffffffff ;  /* 0xffffffff00047882 */ /* 0x000fe20000000000 */
[----:B------:R-:W-:Y:S02]  /*13d40*/  VIADD R12, R4, 0xffffffff ;  /* 0xffffffff040c7836 */ /* 0x000fe40000000000 */
[----:B------:R-:W-:Y:S05]  /*13d50*/  BRA.DIV UR4, `(.L_x_552) ;  /* 0x0000002204b87947 */ /* 0x000fea000b800000 */
[----:B------:R2:W4:Y:S02]  /*13d60*/  SHFL.IDX PT, R2, R3, R12, 0x1f ;  /* 0x00001f0c03027589 */ /* 0x00052400000e0000 */
.L_x_551:
[----:B---3--:R-:W-:Y:S01]  /*13d70*/  IABS R5, R17 ;  /* 0x0000001100057213 */ /* 0x008fe20000000000 */
[----:B----4-:R-:W-:Y:S02]  /*13d80*/  IMAD R16, R2, R16, R6 ;  /* 0x0000001002107224 */ /* 0x010fe400078e0206 */
[----:B------:R-:W-:Y:S01]  /*13d90*/  IMAD.IADD R19, R4, 0x1, R19 ;  /* 0x0000000104137824 */ /* 0x000fe200078e0213 */
[----:B------:R-:W3:Y:S01]  /*13da0*/  I2F.RP R2, R5 ;  /* 0x0000000500027306 */ /* 0x000ee20000209400 */
[----:B------:R-:W-:-:S07]  /*13db0*/  IMAD.IADD R0, R0, 0x1, -R16 ;  /* 0x0000000100007824 */ /* 0x000fce00078e0a10 */
[----:B---3--:R-:W3:Y:S02]  /*13dc0*/  MUFU.RCP R2, R2 ;  /* 0x0000000200027308 */ /* 0x008ee40000001000 */
[----:B---3--:R-:W-:-:S06]  /*13dd0*/  VIADD R2, R2, 0xffffffe ;  /* 0x0ffffffe02027836 */ /* 0x008fcc0000000000 */
[----:B-12---:R-:W1:Y:S02]  /*13de0*/  F2I.FTZ.U32.TRUNC.NTZ R3, R2 ;  /* 0x0000000200037305 */ /* 0x006e64000021f000 */
[----:B-1----:R-:W-:-:S04]  /*13df0*/  IMAD.MOV R2, RZ, RZ, -R3 ;  /* 0x000000ffff027224 */ /* 0x002fc800078e0a03 */
[----:B------:R-:W-:Y:S02]  /*13e00*/  IMAD R6, R2, R5, RZ ;  /* 0x0000000502067224 */ /* 0x000fe400078e02ff */
[----:B------:R-:W-:-:S04]  /*13e10*/  IMAD.MOV.U32 R2, RZ, RZ, RZ ;  /* 0x000000ffff027224 */ /* 0x000fc800078e00ff */
[----:B------:R-:W-:Y:S01]  /*13e20*/  IMAD.HI.U32 R2, R3, R6, R2 ;  /* 0x0000000603027227 */ /* 0x000fe200078e0002 */
[----:B------:R-:W-:Y:S02]  /*13e30*/  IABS R6, R17 ;  /* 0x0000001100067213 */ /* 0x000fe40000000000 */
[----:B------:R-:W-:-:S03]  /*13e40*/  IABS R3, R0 ;  /* 0x0000000000037213 */ /* 0x000fc60000000000 */
[----:B------:R-:W-:Y:S02]  /*13e50*/  IMAD.MOV R6, RZ, RZ, -R6 ;  /* 0x000000ffff067224 */ /* 0x000fe400078e0a06 */
        /* <DEDUP_REMOVED lines=16> */
.L_x_545:
[----:B------:R-:W-:Y:S01]  /*13f60*/  UMOV UR4, URZ ;  /* 0x0000003f00047c82 */ /* 0x000fe20008000000 */
[----:B------:R-:W-:Y:S01]  /*13f70*/  UMOV UR5, URZ ;  /* 0x0000003f00057c82 */ /* 0x000fe20008000000 */
[----:B------:R-:W-:Y:S01]  /*13f80*/  ULDC UR6, c[0x0][0xc3c] ;  /* 0x00030f0000067ab9 */ /* 0x000fe20000000800 */
[----:B------:R-:W-:Y:S02]  /*13f90*/  IMAD.MOV.U32 R16, RZ, RZ, R0 ;  /* 0x000000ffff107224 */ /* 0x000fe400078e0000 */
[----:B------:R-:W-:Y:S02]  /*13fa0*/  IMAD.U32 R17, RZ, RZ, UR4 ;  /* 0x00000004ff117e24 */ /* 0x000fe4000f8e00ff */
[----:B------:R-:W-:Y:S02]  /*13fb0*/  IMAD.U32 R18, RZ, RZ, UR5 ;  /* 0x00000005ff127e24 */ /* 0x000fe4000f8e00ff */
[----:B------:R-:W-:-:S07]  /*13fc0*/  IMAD.U32 R19, RZ, RZ, UR6 ;  /* 0x00000006ff137e24 */ /* 0x000fce000f8e00ff */
.L_x_553:
[----:B-1----:R1:W2:Y:S01]  /*13fd0*/  LDL R3, [R1+0x4] ;  /* 0x0000040001037983 */ /* 0x0022a20000100800 */
[----:B------:R-:W3:Y:S01]  /*13fe0*/  S2R R0, SR_TID.X ;  /* 0x0000000000007919 */ /* 0x000ee20000002100 */
[----:B------:R-:W-:Y:S05]  /*13ff0*/  WARPSYNC.ALL ;  /* 0x0000000000007948 */ /* 0x000fea0003800000 */
[----:B---3--:R-:W-:Y:S01]  /*14000*/  LOP3.LUT R0, R0, 0x1f, RZ, 0xc0, !PT ;  /* 0x0000001f00007812 */ /* 0x008fe200078ec0ff */
[----:B------:R-:W-:Y:S03]  /*14010*/  BAR.SYNC.DEFER_BLOCKING 0x4, 0x180 ;  /* 0x0106000000007b1d */ /* 0x000fe60000010000 */
[----:B------:R-:W-:-:S13]  /*14020*/  ISETP.NE.AND P0, PT, R0, RZ, PT ;  /* 0x000000ff0000720c */ /* 0x000fda0003f05270 */
[----:B------:R-:W2:Y:S01]  /*14030*/  @!P0 S2R R0, SR_CgaCtaId ;  /* 0x0000000000008919 */ /* 0x000ea20000008800 */
[----:B------:R-:W-:-:S04]  /*14040*/  @!P0 MOV R2, 0x400 ;  /* 0x0000040000028802 */ /* 0x000fc80000000f00 */
[----:B--2---:R-:W-:-:S05]  /*14050*/  @!P0 LEA R3, R0, R2, 0x18 ;  /* 0x0000000200038211 */ /* 0x004fca00078ec0ff */
[----:B------:R1:W-:Y:S04]  /*14060*/  @!P0 STS.128 [R3+0x388d0], R16 ;  /* 0x0388d01003008388 */ /* 0x0003e80000000c00 */
[----:B------:R1:W-:Y:S01]  /*14070*/  @!P0 STL [R1+0x4], R3 ;  /* 0x0000040301008387 */ /* 0x0003e20000100800 */
[----:B------:R-:W-:Y:S06]  /*14080*/  BAR.ARV 0x5, 0x180 ;  /* 0x0146000000007b1d */ /* 0x000fec0000002000 */
.L_x_542:
[----:B------:R-:W-:Y:S02]  /*14090*/  ULDC UR4, c[0x0][0xc3c] ;  /* 0x00030f0000047ab9 */ /* 0x000fe40000000800 */
[----:B----4-:R-:W-:-:S13]  /*140a0*/  ISETP.GE.AND P0, PT, R19, UR4, PT ;  /* 0x0000000413007c0c */ /* 0x010fda000bf06270 */
[----:B------:R-:W-:Y:S05]  /*140b0*/  @!P0 BRA `(.L_x_554) ;  /* 0xffffffa0004c8947 */ /* 0x000fea000383ffff */
[----:B------:R-:W-:Y:S05]  /*140c0*/  BSYNC B8 ;  /* 0x0000000000087941 */ /* 0x000fea0003800000 */
.L_x_441:
[----:B---3--:R-:W3:Y:S01]  /*140d0*/  LDL.LU R0, [R1+0x50] ;  /* 0x0000500001007983 */ /* 0x008ee20000300800 */
[----:B------:R-:W-:Y:S01]  /*140e0*/  BSSY B0, `(.L_x_555) ;  /* 0x000000b000007945 */ /* 0x000fe20003800000 */
[----:B------:R-:W4:Y:S01]  /*140f0*/  S2R R5, SR_CgaCtaId ;  /* 0x0000000000057919 */ /* 0x000f220000008800 */
[----:B---3--:R-:W-:-:S05]  /*14100*/  VIADD R0, R0, 0x1 ;  /* 0x0000000100007836 */ /* 0x008fca0000000000 */
[----:B------:R-:W-:-:S04]  /*14110*/  LEA.HI R2, R0, R0, RZ, 0x1 ;  /* 0x0000000000027211 */ /* 0x000fc800078f08ff */
[----:B-1----:R-:W-:-:S05]  /*14120*/  LOP3.LUT R3, R2, 0xfffffffe, RZ, 0xc0, !PT ;  /* 0xfffffffe02037812 */ /* 0x002fca00078ec0ff */
[----:B------:R-:W-:Y:S01]  /*14130*/  IMAD.IADD R3, R0, 0x1, -R3 ;  /* 0x0000000100037824 */ /* 0x000fe200078e0a03 */
[----:B------:R-:W-:-:S04]  /*14140*/  MOV R0, 0x400 ;  /* 0x0000040000007802 */ /* 0x000fc80000000f00 */
[----:B----4-:R-:W-:Y:S02]  /*14150*/  LEA R0, R5, R0, 0x18 ;  /* 0x0000000005007211 */ /* 0x010fe400078ec0ff */
[----:B------:R-:W-:-:S04]  /*14160*/  SHF.L.U32 R3, R3, 0x1f, RZ ;  /* 0x0000001f03037819 */ /* 0x000fc800000006ff */
[----:B------:R-:W1:Y:S02]  /*14170*/  SYNCS.PHASECHK.TRANS64.TRYWAIT P0, [R0+URZ+0x38820], R3 ;  /* 0x03882003000075a7 */ /* 0x000e64000800017f */
[----:B-1----:R-:W-:Y:S05]  /*14180*/  @!P0 BRA `(.L_x_556) ;  /* 0x0000001c00d48947 */ /* 0x002fea0003800000 */
.L_x_624:
[----:B------:R-:W-:Y:S05]  /*14190*/  BSYNC B0 ;  /* 0x0000000000007941 */ /* 0x000fea0003800000 */
.L_x_555:
[----:B------:R-:W-:-:S03]  /*141a0*/  UMOV UR4, 0xffffffff ;  /* 0xffffffff00047882 */ /* 0x000fc60000000000 */
[----:B------:R-:W-:Y:S05]  /*141b0*/  BRA.DIV UR4, `(.L_x_557) ;  /* 0x0000001e04dc7947 */ /* 0x000fea000b800000 */
[----:B------:R-:W3:Y:S02]  /*141c0*/  S2R R2, SR_TID.X ;  /* 0x0000000000027919 */ /* 0x000ee40000002100 */
[----:B---3--:R-:W-:-:S04]  /*141d0*/  SHF.R.U32.HI R2, RZ, 0x5, R2 ;  /* 0x00000005ff027819 */ /* 0x008fc80000011602 */
[----:B------:R-:W-:-:S05]  /*141e0*/  LOP3.LUT R2, R2, 0x3, RZ, 0xc0, !PT ;  /* 0x0000000302027812 */ /* 0x000fca00078ec0ff */
[----:B------:R3:W4:Y:S02]  /*141f0*/  SHFL.IDX PT, R14, R2, RZ, 0x1f ;  /* 0x00001fff020e7589 */ /* 0x00072400000e0000 */
.L_x_627:
[----:B----4-:R-:W-:Y:S01]  /*14200*/  ISETP.NE.AND P0, PT, R14, RZ, PT ;  /* 0x000000ff0e00720c */ /* 0x010fe20003f05270 */
[----:B------:R-:W-:-:S12]  /*14210*/  BSSY B0, `(.L_x_558) ;  /* 0x0000029000007945 */ /* 0x000fd80003800000 */
[----:B------:R-:W-:Y:S05]  /*14220*/  @P0 BRA `(.L_x_559) ;  /* 0x00000000009c0947 */ /* 0x000fea0003800000 */
[----:B------:R-:W-:-:S03]  /*14230*/  UMOV UR4, 0xffffffff ;  /* 0xffffffff00047882 */ /* 0x000fc60000000000 */
[----:B------:R-:W-:Y:S05]  /*14240*/  BRA.DIV UR4, `(.L_x_560) ;  /* 0x0000001e04ec7947 */ /* 0x000fea000b800000 */
[----:B------:R-:W-:-:S13]  /*14250*/  ELECT P6, URZ, PT ;  /* 0x00000000003f782f */ /* 0x000fda00038c0000 */
.L_x_630:
[----:B------:R-:W-:Y:S05]  /*14260*/  @!P6 BRA `(.L_x_559) ;  /* 0x00000000008ce947 */ /* 0x000fea0003800000 */
[----:B---3--:R-:W3:Y:S02]  /*14270*/  LDL R2, [R1+0x5c] ;  /* 0x00005c0001027983 */ /* 0x008ee40000100800 */
[----:B---3--:R-:W-:-:S13]  /*14280*/  R2UR UR4, R2 ;  /* 0x00000000020472ca */ /* 0x008fda00000e0000 */
[----:B------:R-:W-:-:S06]  /*14290*/  ULOP3.LUT UR4, UR4, 0x2, URZ, 0xfc, !UPT ;  /* 0x0000000204047892 */ /* 0x000fcc000f8efc3f */
[----:B------:R-:W-:-:S05]  /*142a0*/  IMAD.U32 R2, RZ, RZ, UR4 ;  /* 0x00000004ff027e24 */ /* 0x000fca000f8e00ff */
[----:B------:R-:W-:-:S13]  /*142b0*/  ISETP.NE.AND P2, PT, R2, 0x3, PT ;  /* 0x000000030200780c */ /* 0x000fda0003f45270 */
[----:B------:R-:W-:Y:S05]  /*142c0*/  @!P2 BRA `(.L_x_561) ;  /* 0x000000000004a947 */ /* 0x000fea0003800000 */
[----:B------:R-:W-:Y:S01]  /*142d0*/  BPT.TRAP 0x1 ;  /* 0x000000040000795c */ /* 0x000fe20000300000 */
.L_x_561:
[----:B-1----:R-:W3:Y:S04]  /*142e0*/  LDL R3, [R1+0x8] ;  /* 0x0000080001037983 */ /* 0x002ee80000100800 */
[----:B--2---:R-:W2:Y:S01]  /*142f0*/  LDL.LU R7, [R1+0x10] ;  /* 0x0000100001077983 */ /* 0x004ea20000300800 */
[----:B------:R-:W-:-:S04]  /*14300*/  VIADD R2, R0, 0x38840 ;  /* 0x0003884000027836 */ /* 0x000fc80000000000 */
[C---:B---3--:R-:W-:Y:S02]  /*14310*/  IMAD R6, R3.reuse, 0x8, R2 ;  /* 0x0000000803067824 */ /* 0x048fe400078e0202 */
[----:B------:R-:W-:Y:S01]  /*14320*/  VIADD R3, R3, 0x1 ;  /* 0x0000000103037836 */ /* 0x000fe20000000000 */
[----:B--2---:R-:W-:-:S04]  /*14330*/  SHF.L.U32 R5, R7, 0x1f, RZ ;  /* 0x0000001f07057819 */ /* 0x004fc800000006ff */
[C---:B------:R-:W-:Y:S01]  /*14340*/  ISETP.NE.AND P1, PT, R3.reuse, 0x2, PT ;  /* 0x000000020300780c */ /* 0x040fe20003f25270 */
[----:B------:R-:W1:Y:S03]  /*14350*/  SYNCS.PHASECHK.TRANS64.TRYWAIT P0, [R6+URZ], R5 ;  /* 0x00000005060075a7 */ /* 0x000e66000800017f */
[----:B------:R-:W-:Y:S02]  /*14360*/  SEL R4, RZ, 0x1, P1 ;  /* 0x00000001ff047807 */ /* 0x000fe40000800000 */
[----:B------:R-:W-:Y:S02]  /*14370*/  SEL R3, R3, RZ, P1 ;  /* 0x000000ff03037207 */ /* 0x000fe40000800000 */
[----:B------:R-:W-:-:S03]  /*14380*/  LOP3.LUT R4, R7, R4, RZ, 0x3c, !PT ;  /* 0x0000000407047212 */ /* 0x000fc600078e3cff */
[----:B------:R-:W-:Y:S01]  /*14390*/  IMAD R7, R3, 0x8, R2 ;  /* 0x0000000803077824 */ /* 0x000fe200078e0202 */
[----:B------:R-:W-:Y:S01]  /*143a0*/  SHF.L.U32 R2, R4, 0x1f, RZ ;  /* 0x0000001f04027819 */ /* 0x000fe200000006ff */
[----:B-1----:R-:W-:Y:S06]  /*143b0*/  @!P0 BRA `(.L_x_562) ;  /* 0x0000001c00b08947 */ /* 0x002fec0003800000 */
.L_x_631:
[----:B------:R-:W2:Y:S02]  /*143c0*/  SYNCS.PHASECHK.TRANS64.TRYWAIT P0, [R7+URZ], R2 ;  /* 0x00000002070075a7 */ /* 0x000ea4000800017f */
[----:B--2---:R-:W-:Y:S05]  /*143d0*/  @!P0 BRA `(.L_x_563) ;  /* 0x0000001c00bc8947 */ /* 0x004fea0003800000 */
.L_x_632:
[----:B------:R-:W-:Y:S05]  /*143e0*/  @!P2 BRA `(.L_x_564) ;  /* 0x000000000004a947 */ /* 0x000fea0003800000 */
[----:B------:R-:W-:Y:S01]  /*143f0*/  BPT.TRAP 0x1 ;  /* 0x000000040000795c */ /* 0x000fe20000300000 */
.L_x_564:
[----:B------:R-:W3:Y:S01]  /*14400*/  LDL.LU R4, [R1+0x8] ;  /* 0x0000080001047983 */ /* 0x000ee20000300800 */
[----:B------:R-:W-:-:S04]  /*14410*/  VIADD R0, R0, 0x38860 ;  /* 0x0003886000007836 */ /* 0x000fc80000000000 */
[----:B---3--:R-:W-:-:S04]  /*14420*/  IMAD R4, R4, 0x8, R0 ;  /* 0x0000000804047824 */ /* 0x008fc800078e0200 */
[----:B------:R-:W3:Y:S02]  /*14430*/  SYNCS.PHASECHK.TRANS64.TRYWAIT P0, [R4+URZ], R5 ;  /* 0x00000005040075a7 */ /* 0x000ee4000800017f */
[----:B---3--:R-:W-:Y:S05]  /*14440*/  @!P0 BRA `(.L_x_565) ;  /* 0x0000001c00b48947 */ /* 0x008fea0003800000 */
.L_x_633:
[----:B------:R-:W-:-:S07]  /*14450*/  IMAD R3, R3, 0x8, R0 ;  /* 0x0000000803037824 */ /* 0x000fce00078e0200 */
.L_x_566:
[----:B----4-:R4:W0:Y:S02]  /*14460*/  SYNCS.PHASECHK.TRANS64.TRYWAIT P0, [R3+URZ], R2 ;  /* 0x00000002030075a7 */ /* 0x010824000800017f */
[----:B0-----:R-:W-:Y:S05]  /*14470*/  @!P0 NANOSLEEP.SYNCS 0x989680 ;  /* 0x009896800000895d */ /* 0x001fea0003900000 */
[----:B------:R-:W0:Y:S02]  /*14480*/  @!P0 SYNCS.PHASECHK.TRANS64 P0, [R3+URZ], R2 ;  /* 0x00000002030085a7 */ /* 0x000e24000800007f */
[----:B0-----:R-:W-:Y:S05]  /*14490*/  @!P0 BRA `(.L_x_566) ;  /* 0xfffffffc00f08947 */ /* 0x001fea000383ffff */
.L_x_559:
[----:B------:R-:W-:Y:S05]  /*144a0*/  BSYNC B0 ;  /* 0x0000000000007941 */ /* 0x000fea0003800000 */
.L_x_558:
[----:B------:R-:W-:Y:S05]  /*144b0*/  EXIT ;  /* 0x000000000000794d */ /* 0x000fea0003800000 */
.L_x_393:
[----:B0-----:R0:W1:Y:S02]  /*144c0*/  SYNCS.PHASECHK.TRANS64.TRYWAIT P1, [R5+URZ+0x38800], R0 ;  /* 0x03880000050075a7 */ /* 0x001064000802017f */
[----:B-1----:R-:W-:Y:S05]  /*144d0*/  @!P1 NANOSLEEP.SYNCS 0x989680 ;  /* 0x009896800000995d */ /* 0x002fea0003900000 */
[----:B------:R-:W1:Y:S02]  /*144e0*/  @!P1 SYNCS.PHASECHK.TRANS64 P1, [R5+URZ+0x38800], R0 ;  /* 0x03880000050095a7 */ /* 0x000e64000802007f */
[----:B-1----:R-:W-:Y:S05]  /*144f0*/  @!P1 BRA `(.L_x_393) ;  /* 0xfffffffc00f09947 */ /* 0x002fea000383ffff */
[----:B------:R-:W-:Y:S05]  /*14500*/  BRA `(.L_x_567) ;  /* 0xfffffed400207947 */ /* 0x000fea000383ffff */
.L_x_397:
[----:B-1----:R1:W2:Y:S02]  /*14510*/  SYNCS.PHASECHK.TRANS64.TRYWAIT P2, [R0+URZ+0x38830], R3 ;  /* 0x03883003000075a7 */ /* 0x0022a4000804017f */
[----:B--2---:R-:W-:Y:S05]  /*14520*/  @!P2 NANOSLEEP.SYNCS 0x989680 ;  /* 0x009896800000a95d */ /* 0x004fea0003900000 */
[----:B------:R-:W2:Y:S02]  /*14530*/  @!P2 SYNCS.PHASECHK.TRANS64 P2, [R0+URZ+0x38830], R3 ;  /* 0x038830030000a5a7 */ /* 0x000ea4000804007f */
[----:B--2---:R-:W-:Y:S05]  /*14540*/  @!P2 BRA `(.L_x_397) ;  /* 0xfffffffc00f0a947 */ /* 0x004fea000383ffff */
[----:B------:R-:W-:Y:S05]  /*14550*/  BRA `(.L_x_396) ;  /* 0xfffffed400447947 */ /* 0x000fea000383ffff */
.L_x_402:
[----:B-1----:R-:W-:-:S04]  /*14560*/  IMAD.U32 R4, RZ, RZ, UR61 ;  /* 0x0000003dff047e24 */ /* 0x002fc8000f8e00ff */
[----:B------:R1:W2:Y:S03]  /*14570*/  SYNCS.PHASECHK.TRANS64.TRYWAIT P2, [R4+URZ+0x38830], R3 ;  /* 0x03883003040075a7 */ /* 0x0002a6000804017f */
[----:B--2---:R-:W-:Y:S05]  /*14580*/  @!P2 NANOSLEEP.SYNCS 0x989680 ;  /* 0x009896800000a95d */ /* 0x004fea0003900000 */
[----:B------:R-:W2:Y:S02]  /*14590*/  @!P2 SYNCS.PHASECHK.TRANS64 P2, [R4+URZ+0x38830], R3 ;  /* 0x038830030400a5a7 */ /* 0x000ea4000804007f */
[----:B--2---:R-:W-:Y:S05]  /*145a0*/  @!P2 BRA `(.L_x_402) ;  /* 0xfffffffc00eca947 */ /* 0x004fea000383ffff */
[----:B------:R-:W-:Y:S05]  /*145b0*/  BRA `(.L_x_401) ;  /* 0xffffff1000bc7947 */ /* 0x000fea000383ffff */
.L_x_406:
[----:B01----:R-:W-:-:S04]  /*145c0*/  IMAD.U32 R3, RZ, RZ, UR4 ;  /* 0x00000004ff037e24 */ /* 0x003fc8000f8e00ff */
[----:B------:R0:W1:Y:S03]  /*145d0*/  SYNCS.PHASECHK.TRANS64.TRYWAIT P2, [R3+URZ+0x38850], R0 ;  /* 0x03885000030075a7 */ /* 0x000066000804017f */
[----:B-1----:R-:W-:Y:S05]  /*145e0*/  @!P2 NANOSLEEP.SYNCS 0x989680 ;  /* 0x009896800000a95d */ /* 0x002fea0003900000 */
[----:B------:R-:W1:Y:S02]  /*145f0*/  @!P2 SYNCS.PHASECHK.TRANS64 P2, [R3+URZ+0x38850], R0 ;  /* 0x038850000300a5a7 */ /* 0x000e64000804007f */
[----:B-1----:R-:W-:Y:S05]  /*14600*/  @!P2 BRA `(.L_x_406) ;  /* 0xfffffffc00eca947 */ /* 0x002fea000383ffff */
[----:B------:R-:W-:Y:S05]  /*14610*/  BRA `(.L_x_405) ;  /* 0xffffff3800dc7947 */ /* 0x000fea000383ffff */
.L_x_411:
[----:B-1----:R1:W2:Y:S02]  /*14620*/  SYNCS.PHASECHK.TRANS64.TRYWAIT P0, [R11+URZ+0x38850], R0 ;  /* 0x038850000b0075a7 */ /* 0x0022a4000800017f */
[----:B--2---:R-:W-:Y:S05]  /*14630*/  @!P0 NANOSLEEP.SYNCS 0x989680 ;  /* 0x009896800000895d */ /* 0x004fea0003900000 */
[----:B------:R-:W2:Y:S02]  /*14640*/  @!P0 SYNCS.PHASECHK.TRANS64 P0, [R11+URZ+0x38850], R0 ;  /* 0x038850000b0085a7 */ /* 0x000ea4000800007f */
[----:B--2---:R-:W-:Y:S05]  /*14650*/  @!P0 BRA `(.L_x_411) ;  /* 0xfffffffc00f08947 */ /* 0x004fea000383ffff */
[----:B------:R-:W-:Y:S05]  /*14660*/  BRA `(.L_x_410) ;  /* 0xffffff5000d47947 */ /* 0x000fea000383ffff */
.L_x_453:
[----:B------:R-:W2:Y:S01]  /*14670*/  S2R R4, SR_TID.X ;  /* 0x0000000000047919 */ /* 0x000ea20000002100 */
[----:B------:R-:W-:Y:S01]  /*14680*/  BSSY B0, `(.L_x_568) ;  /* 0x000000a000007945 */ /* 0x000fe20003800000 */
[----:B-1----:R-:W-:Y:S02]  /*14690*/  IMAD.MOV.U32 R12, RZ, RZ, RZ ;  /* 0x000000ffff0c7224 */ /* 0x002fe400078e00ff */
[----:B------:R-:W-:Y:S02]  /*146a0*/  IMAD.MOV.U32 R11, RZ, RZ, 0x1f ;  /* 0x0000001fff0b7424 */ /* 0x000fe400078e00ff */
[----:B------:R-:W-:Y:S01]  /*146b0*/  IMAD.MOV.U32 R15, RZ, RZ, -0x1 ;  /* 0xffffffffff0f7424 */ /* 0x000fe200078e00ff */
[----:B--2---:R-:W-:-:S04]  /*146c0*/  SHF.R.U32.HI R4, RZ, 0x5, R4 ;  /* 0x00000005ff047819 */ /* 0x004fc80000011604 */
[----:B------:R-:W-:-:S05]  /*146d0*/  LOP3.LUT R4, R4, 0x3, RZ, 0xc0, !PT ;  /* 0x0000000304047812 */ /* 0x000fca00078ec0ff */
[----:B------:R-:W-:-:S07]  /*146e0*/  IMAD.MOV.U32 R13, RZ, RZ, R4 ;  /* 0x000000ffff0d7224 */ /* 0x000fce00078e0004 */
[----:B0-----:R-:W-:Y:S05]  /*146f0*/  WARPSYNC.COLLECTIVE R15, `(.L_x_569) ;  /* 0x000000000f087348 */ /* 0x001fea0003c00000 */
[----:B------:R1:W2:Y:S02]  /*14700*/  SHFL.IDX P6, R14, R13, R12, R11 ;  /* 0x0000000c0d0e7389 */ /* 0x0002a400000c000b */
[----:B012---:R-:W-:Y:S01]  /*14710*/  ENDCOLLECTIVE ;  /* 0x000000000000791b */ /* 0x007fe20003800000 */
.L_x_569:
[----:B------:R-:W-:Y:S05]  /*14720*/  BSYNC B0 ;  /* 0x0000000000007941 */ /* 0x000fea0003800000 */
.L_x_568:
[----:B------:R-:W-:Y:S05]  /*14730*/  BRA `(.L_x_570) ;  /* 0xffffffa400ac7947 */ /* 0x000fea000383ffff */
.L_x_455:
[----:B------:R-:W-:Y:S01]  /*14740*/  BSSY B0, `(.L_x_571) ;  /* 0x0000006000007945 */ /* 0x000fe20003800000 */
[----:B------:R-:W-:-:S07]  /*14750*/  IMAD.MOV.U32 R15, RZ, RZ, -0x1 ;  /* 0xffffffffff0f7424 */ /* 0x000fce00078e00ff */
[----:B0123--:R-:W-:Y:S05]  /*14760*/  WARPSYNC.COLLECTIVE R15, `(.L_x_572) ;  /* 0x000000000f0c7348 */ /* 0x00ffea0003c00000 */
[----:B------:R-:W-:Y:S02]  /*14770*/  ELECT P6, UR62, PT ;  /* 0x00000000003e782f */ /* 0x000fe400038c0000 */
[----:B------:R-:W-:Y:S01]  /*14780*/  MOV R14, UR62 ;  /* 0x0000003e000e7c02 */ /* 0x000fe20008000f00 */
[----:B0123--:R-:W-:Y:S10]  /*14790*/  ENDCOLLECTIVE ;  /* 0x000000000000791b */ /* 0x00fff40003800000 */
.L_x_572:
[----:B------:R-:W-:Y:S05]  /*147a0*/  BSYNC B0 ;  /* 0x0000000000007941 */ /* 0x000fea0003800000 */
.L_x_571:
[----:B------:R-:W-:Y:S05]  /*147b0*/  BRA `(.L_x_573) ;  /* 0xffffffa400b07947 */ /* 0x000fea000383ffff */
.L_x_457:
[----:B---3--:R3:W4:Y:S02]  /*147c0*/  SYNCS.PHASECHK.TRANS64.TRYWAIT P0, [R0+URZ+0x38840], R2 ;  /* 0x03884002000075a7 */ /* 0x008724000800017f */
[----:B----4-:R-:W-:Y:S05]  /*147d0*/  @!P0 NANOSLEEP.SYNCS 0x989680 ;  /* 0x009896800000895d */ /* 0x010fea0003900000 */
[----:B------:R-:W4:Y:S02]  /*147e0*/  @!P0 SYNCS.PHASECHK.TRANS64 P0, [R0+URZ+0x38840], R2 ;  /* 0x03884002000085a7 */ /* 0x000f24000800007f */
[----:B----4-:R-:W-:Y:S05]  /*147f0*/  @!P0 BRA `(.L_x_457) ;  /* 0xfffffffc00f08947 */ /* 0x010fea000383ffff */
[----:B------:R-:W-:Y:S05]  /*14800*/  BRA `(.L_x_574) ;  /* 0xffffffa800207947 */ /* 0x000fea000383ffff */
.L_x_461:
[----:B------:R-:W2:Y:S01]  /*14810*/  LDL.LU R11, [R1+0x3c] ;  /* 0x00003c00010b7983 */ /* 0x000ea20000300800 */
[----:B------:R-:W-:Y:S01]  /*14820*/  IMAD.MOV.U32 R13, RZ, RZ, R0 ;  /* 0x000000ffff0d7224 */ /* 0x000fe200078e0000 */
[----:B------:R-:W-:Y:S01]  /*14830*/  LOP3.LUT R8, R8, 0x7f, RZ, 0xc0, !PT ;  /* 0x0000007f08087812 */ /* 0x000fe200078ec0ff */
[----:B------:R-:W-:Y:S02]  /*14840*/  IMAD.MOV.U32 R12, RZ, RZ, RZ ;  /* 0x000000ffff0c7224 */ /* 0x000fe400078e00ff */
[----:B------:R-:W-:Y:S01]  /*14850*/  IMAD.MOV.U32 R15, RZ, RZ, -0x1 ;  /* 0xffffffffff0f7424 */ /* 0x000fe200078e00ff */
[----:B------:R-:W-:-:S05]  /*14860*/  SHF.R.U32.HI R5, RZ, 0x3, R8 ;  /* 0x00000003ff057819 */ /* 0x000fca0000011608 */
[----:B------:R-:W-:-:S04]  /*14870*/  IMAD.IADD R2, R5, 0x1, R17 ;  /* 0x0000000105027824 */ /* 0x000fc800078e0211 */
[----:B------:R-:W-:Y:S02]  /*14880*/  VIADD R5, R2, 0x10 ;  /* 0x0000001002057836 */ /* 0x000fe40000000000 */
[----:B--2---:R-:W-:Y:S02]  /*14890*/  IMAD R3, R11, R7, RZ ;  /* 0x000000070b037224 */ /* 0x004fe400078e02ff */
[----:B------:R-:W-:-:S03]  /*148a0*/  IMAD.MOV.U32 R11, RZ, RZ, 0x181f ;  /* 0x0000181fff0b7424 */ /* 0x000fc600078e00ff */
[----:B------:R-:W-:-:S13]  /*148b0*/  ISETP.GE.AND P5, PT, R2, R3, PT ;  /* 0x000000030200720c */ /* 0x000fda0003fa6270 */
[----:B-----5:R-:W-:Y:S05]  /*148c0*/  WARPSYNC.COLLECTIVE R15, `(.L_x_575) ;  /* 0x000000000f087348 */ /* 0x020fea0003c00000 */
[----:B------:R0:W1:Y:S02]  /*148d0*/  SHFL.IDX P6, R14, R13, R12, R11 ;  /* 0x0000000c0d0e7389 */ /* 0x00006400000c000b */
[----:B01---5:R-:W-:Y:S01]  /*148e0*/  ENDCOLLECTIVE ;  /* 0x000000000000791b */ /* 0x023fe20003800000 */
.L_x_575:
[----:B------:R-:W-:Y:S02]  /*148f0*/  IMAD.MOV.U32 R13, RZ, RZ, R4 ;  /* 0x000000ffff0d7224 */ /* 0x000fe400078e0004 */
[----:B------:R-:W-:-:S07]  /*14900*/  IMAD.MOV.U32 R6, RZ, RZ, R14 ;  /* 0x000000ffff067224 */ /* 0x000fce00078e000e */
[----:B------:R-:W-:Y:S05]  /*14910*/  WARPSYNC.COLLECTIVE R15, `(.L_x_576) ;  /* 0x000000000f087348 */ /* 0x000fea0003c00000 */
[----:B------:R0:W1:Y:S02]  /*14920*/  SHFL.IDX P6, R14, R13, R12, R11 ;  /* 0x0000000c0d0e7389 */ /* 0x00006400000c000b */
[----:B01----:R-:W-:Y:S01]  /*14930*/  ENDCOLLECTIVE ;  /* 0x000000000000791b */ /* 0x003fe20003800000 */
.L_x_576:
        /* <DEDUP_REMOVED lines=20> */
.L_x_577:
[----:B------:R-:W-:Y:S02]  /*14a80*/  IMAD.MOV.U32 R13, RZ, RZ, R4 ;  /* 0x000000ffff0d7224 */ /* 0x000fe400078e0004 */
[----:B------:R-:W-:-:S07]  /*14a90*/  IMAD.MOV.U32 R6, RZ, RZ, R14 ;  /* 0x000000ffff067224 */ /* 0x000fce00078e000e */
[----:B------:R-:W-:Y:S05]  /*14aa0*/  WARPSYNC.COLLECTIVE R15, `(.L_x_578) ;  /* 0x000000000f087348 */ /* 0x000fea0003c00000 */
[----:B------:R0:W1:Y:S02]  /*14ab0*/  SHFL.IDX P6, R14, R13, R12, R11 ;  /* 0x0000000c0d0e7389 */ /* 0x00006400000c000b */
[----:B01----:R-:W-:Y:S01]  /*14ac0*/  ENDCOLLECTIVE ;  /* 0x000000000000791b */ /* 0x003fe20003800000 */
.L_x_578:
[----:B------:R-:W-:Y:S01]  /*14ad0*/  ULDC.64 UR4, c[0x0][0x208] ;  /* 0x0000820000047ab9 */ /* 0x000fe20000000a00 */
[----:B------:R-:W-:Y:S02]  /*14ae0*/  IMAD.MOV.U32 R13, RZ, RZ, R0 ;  /* 0x000000ffff0d7224 */ /* 0x000fe400078e0000 */
[----:B------:R-:W-:Y:S02]  /*14af0*/  IMAD.MOV.U32 R12, RZ, RZ, 0x2 ;  /* 0x00000002ff0c7424 */ /* 0x000fe400078e00ff */
[----:B------:R-:W-:-:S05]  /*14b00*/  IMAD.MOV.U32 R5, RZ, RZ, R14 ;  /* 0x000000ffff057224 */ /* 0x000fca00078e000e */
[----:B------:R-:W-:-:S05]  /*14b10*/  @!P5 LEA R5, P4, R10, R5, 0x1 ;  /* 0x000000050a05d211 */ /* 0x000fca00078808ff */
[----:B------:R-:W-:-:S04]  /*14b20*/  @!P5 IMAD.X R6, RZ, RZ, R6, P4 ;  /* 0x000000ffff06d224 */ /* 0x000fc800020e0606 */
[----:B------:R-:W-:Y:S02]  /*14b30*/  @!P5 IMAD.MOV.U32 R7, RZ, RZ, R6 ;  /* 0x000000ffff07d224 */ /* 0x000fe400078e0006 */
        /* <DEDUP_REMOVED lines=13> */
.L_x_579:
[----:B------:R-:W-:Y:S02]  /*14c10*/  IMAD.MOV.U32 R13, RZ, RZ, R4 ;  /* 0x000000ffff0d7224 */ /* 0x000fe400078e0004 */
[----:B------:R-:W-:-:S07]  /*14c20*/  IMAD.MOV.U32 R6, RZ, RZ, R14 ;  /* 0x000000ffff067224 */ /* 0x000fce00078e000e */
[----:B------:R-:W-:Y:S05]  /*14c30*/  WARPSYNC.COLLECTIVE R15, `(.L_x_580) ;  /* 0x000000000f087348 */ /* 0x000fea0003c00000 */
[----:B------:R0:W1:Y:S02]  /*14c40*/  SHFL.IDX P6, R14, R13, R12, R11 ;  /* 0x0000000c0d0e7389 */ /* 0x00006400000c000b */
[----:B01----:R-:W-:Y:S01]  /*14c50*/  ENDCOLLECTIVE ;  /* 0x000000000000791b */ /* 0x003fe20003800000 */
.L_x_580:
        /* <DEDUP_REMOVED lines=20> */
.L_x_581:
[----:B------:R-:W-:Y:S02]  /*14da0*/  IMAD.MOV.U32 R13, RZ, RZ, R4 ;  /* 0x000000ffff0d7224 */ /* 0x000fe400078e0004 */
[----:B------:R-:W-:-:S07]  /*14db0*/  IMAD.MOV.U32 R6, RZ, RZ, R14 ;  /* 0x000000ffff067224 */ /* 0x000fce00078e000e */
[----:B------:R-:W-:Y:S05]  /*14dc0*/  WARPSYNC.COLLECTIVE R15, `(.L_x_582) ;  /* 0x000000000f087348 */ /* 0x000fea0003c00000 */
[----:B------:R0:W1:Y:S02]  /*14dd0*/  SHFL.IDX P6, R14, R13, R12, R11 ;  /* 0x0000000c0d0e7389 */ /* 0x00006400000c000b */
[----:B01----:R-:W-:Y:S01]  /*14de0*/  ENDCOLLECTIVE ;  /* 0x000000000000791b */ /* 0x003fe20003800000 */
.L_x_582:
        /* <DEDUP_REMOVED lines=20> */
.L_x_583:
[----:B------:R-:W-:Y:S02]  /*14f30*/  IMAD.MOV.U32 R13, RZ, RZ, R4 ;  /* 0x000000ffff0d7224 */ /* 0x000fe400078e0004 */
[----:B------:R-:W-:-:S07]  /*14f40*/  IMAD.MOV.U32 R6, RZ, RZ, R14 ;  /* 0x000000ffff067224 */ /* 0x000fce00078e000e */
[----:B------:R-:W-:Y:S05]  /*14f50*/  WARPSYNC.COLLECTIVE R15, `(.L_x_584) ;  /* 0x000000000f087348 */ /* 0x000fea0003c00000 */
[----:B------:R0:W1:Y:S02]  /*14f60*/  SHFL.IDX P6, R14, R13, R12, R11 ;  /* 0x0000000c0d0e7389 */ /* 0x00006400000c000b */
[----:B01----:R-:W-:Y:S01]  /*14f70*/  ENDCOLLECTIVE ;  /* 0x000000000000791b */ /* 0x003fe20003800000 */
.L_x_584:
        /* <DEDUP_REMOVED lines=20> */
.L_x_585:
[----:B------:R-:W-:Y:S02]  /*150c0*/  IMAD.MOV.U32 R13, RZ, RZ, R4 ;  /* 0x000000ffff0d7224 */ /* 0x000fe400078e0004 */
[----:B------:R-:W-:-:S07]  /*150d0*/  IMAD.MOV.U32 R6, RZ, RZ, R14 ;  /* 0x000000ffff067224 */ /* 0x000fce00078e000e */
[----:B------:R-:W-:Y:S05]  /*150e0*/  WARPSYNC.COLLECTIVE R15, `(.L_x_586) ;  /* 0x000000000f087348 */ /* 0x000fea0003c00000 */
[----:B------:R0:W1:Y:S02]  /*150f0*/  SHFL.IDX P6, R14, R13, R12, R11 ;  /* 0x0000000c0d0e7389 */ /* 0x00006400000c000b */
[----:B01----:R-:W-:Y:S01]  /*15100*/  ENDCOLLECTIVE ;  /* 0x000000000000791b */ /* 0x003fe20003800000 */
.L_x_586:
[----:B------:R-:W-:Y:S01]  /*15110*/  ULDC.64 UR4, c[0x0][0x208] ;  /* 0x0000820000047ab9 */ /* 0x000fe20000000a00 */
[----:B------:R-:W-:Y:S02]  /*15120*/  IMAD.MOV.U32 R13, RZ, RZ, R0 ;  /* 0x000000ffff0d7224 */ /* 0x000fe400078e0000 */
[----:B------:R-:W-:Y:S02]  /*15130*/  IMAD.MOV.U32 R12, RZ, RZ, 0x6 ;  /* 0x00000006ff0c7424 */ /* 0x000fe400078e00ff */
[----:B------:R-:W-:-:S05]  /*15140*/  IMAD.MOV.U32 R5, RZ, RZ, R14 ;  /* 0x000000ffff057224 */ /* 0x000fca00078e000e */
[----:B------:R-:W-:-:S05]  /*15150*/  @!P5 LEA R5, P4, R10, R5, 0x1 ;  /* 0x000000050a05d211 */ /* 0x000fca00078808ff */
[----:B------:R-:W-:-:S04]  /*15160*/  @!P5 IMAD.X R6, RZ, RZ, R6, P4 ;  /* 0x000000ffff06d224 */ /* 0x000fc800020e0606 */
[----:B------:R-:W-:Y:S02]  /*15170*/  @!P5 IMAD.MOV.U32 R7, RZ, RZ, R6 ;  /* 0x000000ffff07d224 */ /* 0x000fe400078e0006 */
        /* <DEDUP_REMOVED lines=11> */
.L_x_587:
[----:B------:R-:W-:-:S05]  /*15230*/  VIADD R6, R2, 0x60 ;  /* 0x0000006002067836 */ /* 0x000fca0000000000 */
[----:B------:R-:W-:Y:S01]  /*15240*/  ISETP.GE.AND P5, PT, R6, R3, PT ;  /* 0x000000030600720c */ /* 0x000fe20003fa6270 */
[----:B------:R-:W-:Y:S02]  /*15250*/  IMAD.MOV.U32 R13, RZ, RZ, R4 ;  /* 0x000000ffff0d7224 */ /* 0x000fe400078e0004 */
[----:B------:R-:W-:-:S10]  /*15260*/  IMAD.MOV.U32 R8, RZ, RZ, R14 ;  /* 0x000000ffff087224 */ /* 0x000fd400078e000e */
[----:B------:R-:W-:Y:S05]  /*15270*/  WARPSYNC.COLLECTIVE R15, `(.L_x_588) ;  /* 0x000000000f087348 */ /* 0x000fea0003c00000 */
[----:B------:R0:W1:Y:S02]  /*15280*/  SHFL.IDX P6, R14, R13, R12, R11 ;  /* 0x0000000c0d0e7389 */ /* 0x00006400000c000b */
[----:B01----:R-:W-:Y:S01]  /*15290*/  ENDCOLLECTIVE ;  /* 0x000000000000791b */ /* 0x003fe20003800000 */
.L_x_588:
        /* <DEDUP_REMOVED lines=18> */
.L_x_589:
[----:B------:R-:W-:Y:S02]  /*153c0*/  IMAD.MOV.U32 R13, RZ, RZ, R4 ;  /* 0x000000ffff0d7224 */ /* 0x000fe400078e0004 */
[----:B------:R-:W-:-:S07]  /*153d0*/  IMAD.MOV.U32 R5, RZ, RZ, R14 ;  /* 0x000000ffff057224 */ /* 0x000fce00078e000e */
[----:B------:R-:W-:Y:S05]  /*153e0*/  WARPSYNC.COLLECTIVE R15, `(.L_x_590) ;  /* 0x000000000f087348 */ /* 0x000fea0003c00000 */
[----:B------:R0:W1:Y:S02]  /*153f0*/  SHFL.IDX P6, R14, R13, R12, R11 ;  /* 0x0000000c0d0e7389 */ /* 0x00006400000c000b */
[----:B01----:R-:W-:Y:S01]  /*15400*/  ENDCOLLECTIVE ;  /* 0x000000000000791b */ /* 0x003fe20003800000 */
.L_x_590:
[----:B------:R-:W-:Y:S01]  /*15410*/  IMAD.MOV.U32 R4, RZ, RZ, R14 ;  /* 0x000000ffff047224 */ /* 0x000fe200078e000e */
[----:B------:R-:W-:Y:S06]  /*15420*/  BRA `(.L_x_591) ;  /* 0xffffffac00087947 */ /* 0x000fec000383ffff */
.L_x_466:
[----:B0-----:R-:W2:Y:S02]  /*15430*/  LDL R2, [R1+0x4] ;  /* 0x0000040001027983 */ /* 0x001ea40000100800 */
[----:B--2---:R0:W2:Y:S02]  /*15440*/  SYNCS.PHASECHK.TRANS64.TRYWAIT P0, [R2+URZ+0x38820], R0 ;  /* 0x03882000020075a7 */ /* 0x0040a4000800017f */
[----:B--2---:R-:W-:Y:S05]  /*15450*/  @!P0 NANOSLEEP.SYNCS 0x989680 ;  /* 0x009896800000895d */ /* 0x004fea0003900000 */
[----:B------:R-:W2:Y:S02]  /*15460*/  @!P0 SYNCS.PHASECHK.TRANS64 P0, [R2+URZ+0x38820], R0 ;  /* 0x03882000020085a7 */ /* 0x000ea4000800007f */
[----:B--2---:R-:W-:Y:S05]  /*15470*/  @!P0 BRA `(.L_x_466) ;  /* 0xfffffffc00ec8947 */ /* 0x004fea000383ffff */
[----:B------:R-:W-:Y:S05]  /*15480*/  BRA `(.L_x_592) ;  /* 0xffffffac00887947 */ /* 0x000fea000383ffff */
.L_x_475:
[----:B-1----:R1:W2:Y:S02]  /*15490*/  SYNCS.PHASECHK.TRANS64.TRYWAIT P0, [R3+URZ+0x38840], R2 ;  /* 0x03884002030075a7 */ /* 0x0022a4000800017f */
[----:B--2---:R-:W-:Y:S05]  /*154a0*/  @!P0 NANOSLEEP.SYNCS 0x989680 ;  /* 0x009896800000895d */ /* 0x004fea0003900000 */
[----:B------:R-:W2:Y:S02]  /*154b0*/  @!P0 SYNCS.PHASECHK.TRANS64 P0, [R3+URZ+0x38840], R2 ;  /* 0x03884002030085a7 */ /* 0x000ea4000800007f */
[----:B--2---:R-:W-:Y:S05]  /*154c0*/  @!P0 BRA `(.L_x_475) ;  /* 0xfffffffc00f08947 */ /* 0x004fea000383ffff */
[----:B------:R-:W-:Y:S05]  /*154d0*/  BRA `(.L_x_593) ;  /* 0xffffffb000587947 */ /* 0x000fea000383ffff */
.L_x_483:
[----:B0-----:R0:W1:Y:S02]  /*154e0*/  SYNCS.PHASECHK.TRANS64.TRYWAIT P0, [R3+URZ+0x60], R2 ;  /* 0x00006002030075a7 */ /* 0x001064000800017f */
[----:B-1----:R-:W-:Y:S05]  /*154f0*/  @!P0 NANOSLEEP.SYNCS 0x989680 ;  /* 0x009896800000895d */ /* 0x002fea0003900000 */
[----:B------:R-:W1:Y:S02]  /*15500*/  @!P0 SYNCS.PHASECHK.TRANS64 P0, [R3+URZ+0x60], R2 ;  /* 0x00006002030085a7 */ /* 0x000e64000800007f */
[----:B-1----:R-:W-:Y:S05]  /*15510*/  @!P0 BRA `(.L_x_483) ;  /* 0xfffffffc00f08947 */ /* 0x002fea000383ffff */
[----:B------:R-:W-:Y:S05]  /*15520*/  BRA `(.L_x_594) ;  /* 0xffffffb400b47947 */ /* 0x000fea000383ffff */
.L_x_494:
[----:B--2---:R2:W3:Y:S02]  /*15530*/  SYNCS.PHASECHK.TRANS64.TRYWAIT P0, [R3+URZ+0x38840], R2 ;  /* 0x03884002030075a7 */ /* 0x0044e4000800017f */
[----:B---3--:R-:W-:Y:S05]  /*15540*/  @!P0 NANOSLEEP.SYNCS 0x989680 ;  /* 0x009896800000895d */ /* 0x008fea0003900000 */
[----:B------:R-:W3:Y:S02]  /*15550*/  @!P0 SYNCS.PHASECHK.TRANS64 P0, [R3+URZ+0x38840], R2 ;  /* 0x03884002030085a7 */ /* 0x000ee4000800007f */
[----:B---3--:R-:W-:Y:S05]  /*15560*/  @!P0 BRA `(.L_x_494) ;  /* 0xfffffffc00f08947 */ /* 0x008fea000383ffff */
[----:B------:R-:W-:Y:S05]  /*15570*/  BRA `(.L_x_595) ;  /* 0xffffffbc00e87947 */ /* 0x000fea000383ffff */
.L_x_502:
[----:B-1----:R1:W2:Y:S02]  /*15580*/  SYNCS.PHASECHK.TRANS64.TRYWAIT P0, [R2+URZ+0x60], R3 ;  /* 0x00006003020075a7 */ /* 0x0022a4000800017f */
[----:B--2---:R-:W-:Y:S05]  /*15590*/  @!P0 NANOSLEEP.SYNCS 0x989680 ;  /* 0x009896800000895d */ /* 0x004fea0003900000 */
[----:B------:R-:W2:Y:S02]  /*155a0*/  @!P0 SYNCS.PHASECHK.TRANS64 P0, [R2+URZ+0x60], R3 ;  /* 0x00006003020085a7 */ /* 0x000ea4000800007f */
[----:B--2---:R-:W-:Y:S05]  /*155b0*/  @!P0 BRA `(.L_x_502) ;  /* 0xfffffffc00f08947 */ /* 0x004fea000383ffff */
[----:B------:R-:W-:Y:S05]  /*155c0*/  BRA `(.L_x_596) ;  /* 0xffffffc400447947 */ /* 0x000fea000383ffff */
.L_x_513:
[----:B---3--:R3:W4:Y:S02]  /*155d0*/  SYNCS.PHASECHK.TRANS64.TRYWAIT P0, [R2+URZ+0x38840], R3 ;  /* 0x03884003020075a7 */ /* 0x008724000800017f */
[----:B----4-:R-:W-:Y:S05]  /*155e0*/  @!P0 NANOSLEEP.SYNCS 0x989680 ;  /* 0x009896800000895d */ /* 0x010fea0003900000 */
[----:B------:R-:W4:Y:S02]  /*155f0*/  @!P0 SYNCS.PHASECHK.TRANS64 P0, [R2+URZ+0x38840], R3 ;  /* 0x03884003020085a7 */ /* 0x000f24000800007f */
[----:B----4-:R-:W-:Y:S05]  /*15600*/  @!P0 BRA `(.L_x_513) ;  /* 0xfffffffc00f08947 */ /* 0x010fea000383ffff */
[----:B------:R-:W-:Y:S05]  /*15610*/  BRA `(.L_x_597) ;  /* 0xffffffcc003c7947 */ /* 0x000fea000383ffff */
.L_x_521:
[----:B-1----:R1:W2:Y:S02]  /*15620*/  SYNCS.PHASECHK.TRANS64.TRYWAIT P0, [R2+URZ+0x60], R5 ;  /* 0x00006005020075a7 */ /* 0x0022a4000800017f */
[----:B--2---:R-:W-:Y:S05]  /*15630*/  @!P0 NANOSLEEP.SYNCS 0x989680 ;  /* 0x009896800000895d */ /* 0x004fea0003900000 */
[----:B------:R-:W2:Y:S02]  /*15640*/  @!P0 SYNCS.PHASECHK.TRANS64 P0, [R2+URZ+0x60], R5 ;  /* 0x00006005020085a7 */ /* 0x000ea4000800007f */
[----:B--2---:R-:W-:Y:S05]  /*15650*/  @!P0 BRA `(.L_x_521) ;  /* 0xfffffffc00f08947 */ /* 0x004fea000383ffff */
[----:B------:R-:W-:Y:S05]  /*15660*/  BRA `(.L_x_598) ;  /* 0xffffffd000987947 */ /* 0x000fea000383ffff */
.L_x_534:
[----:B--2---:R2:W4:Y:S02]  /*15670*/  SYNCS.PHASECHK.TRANS64.TRYWAIT P0, [R2+URZ+0x38860], R0 ;  /* 0x03886000020075a7 */ /* 0x004524000800017f */
[----:B----4-:R-:W-:Y:S05]  /*15680*/  @!P0 NANOSLEEP.SYNCS 0x989680 ;  /* 0x009896800000895d */ /* 0x010fea0003900000 */
[----:B------:R-:W4:Y:S02]  /*15690*/  @!P0 SYNCS.PHASECHK.TRANS64 P0, [R2+URZ+0x38860], R0 ;  /* 0x03886000020085a7 */ /* 0x000f24000800007f */
[----:B----4-:R-:W-:Y:S05]  /*156a0*/  @!P0 BRA `(.L_x_534) ;  /* 0xfffffffc00f08947 */ /* 0x010fea000383ffff */
[----:B------:R-:W-:Y:S05]  /*156b0*/  BRA `(.L_x_599) ;  /* 0xffffffd800747947 */ /* 0x000fea000383ffff */
.L_x_543:
[----:B------:R-:W-:Y:S01]  /*156c0*/  BSSY B0, `(.L_x_600) ;  /* 0x0000008000007945 */ /* 0x000fe20003800000 */
[----:B------:R-:W-:Y:S02]  /*156d0*/  IMAD.MOV.U32 R13, RZ, RZ, R16 ;  /* 0x000000ffff0d7224 */ /* 0x000fe400078e0010 */
[----:B------:R-:W-:Y:S02]  /*156e0*/  IMAD.MOV.U32 R12, RZ, RZ, RZ ;  /* 0x000000ffff0c7224 */ /* 0x000fe400078e00ff */
[----:B------:R-:W-:Y:S02]  /*156f0*/  IMAD.MOV.U32 R11, RZ, RZ, 0x1f ;  /* 0x0000001fff0b7424 */ /* 0x000fe400078e00ff */
[----:B------:R-:W-:-:S07]  /*15700*/  IMAD.MOV.U32 R15, RZ, RZ, -0x1 ;  /* 0xffffffffff0f7424 */ /* 0x000fce00078e00ff */
[----:B0----5:R-:W-:Y:S05]  /*15710*/  WARPSYNC.COLLECTIVE R15, `(.L_x_601) ;  /* 0x000000000f087348 */ /* 0x021fea0003c00000 */
[----:B------:R1:W2:Y:S02]  /*15720*/  SHFL.IDX P6, R14, R13, R12, R11 ;  /* 0x0000000c0d0e7389 */ /* 0x0002a400000c000b */
[----:B012--5:R-:W-:Y:S01]  /*15730*/  ENDCOLLECTIVE ;  /* 0x000000000000791b */ /* 0x027fe20003800000 */
.L_x_601:
[----:B------:R-:W-:Y:S05]  /*15740*/  BSYNC B0 ;  /* 0x0000000000007941 */ /* 0x000fea0003800000 */
.L_x_600:
[----:B------:R-:W-:Y:S02]  /*15750*/  IMAD.MOV.U32 R13, RZ, RZ, R16 ;  /* 0x000000ffff0d7224 */ /* 0x000fe400078e0010 */
[----:B------:R-:W-:Y:S02]  /*15760*/  IMAD.MOV.U32 R12, RZ, RZ, 0x1 ;  /* 0x00000001ff0c7424 */ /* 0x000fe400078e00ff */
[----:B------:R-:W-:Y:S02]  /*15770*/  IMAD.MOV.U32 R11, RZ, RZ, 0x1f ;  /* 0x0000001fff0b7424 */ /* 0x000fe400078e00ff */
[----:B------:R-:W-:Y:S02]  /*15780*/  IMAD.MOV.U32 R15, RZ, RZ, -0x1 ;  /* 0xffffffffff0f7424 */ /* 0x000fe400078e00ff */
[----:B------:R-:W-:Y:S02]  /*15790*/  IMAD.IADD R5, R19, 0x1, R7 ;  /* 0x0000000113057824 */ /* 0x000fe400078e0207 */
[----:B------:R-:W-:-:S07]  /*157a0*/  IMAD.MOV.U32 R0, RZ, RZ, R14 ;  /* 0x000000ffff007224 */ /* 0x000fce00078e000e */
[----:B------:R-:W-:Y:S05]  /*157b0*/  WARPSYNC.COLLECTIVE R15, `(.L_x_602) ;  /* 0x000000000f087348 */ /* 0x000fea0003c00000 */
[----:B------:R0:W1:Y:S02]  /*157c0*/  SHFL.IDX P6, R14, R13, R12, R11 ;  /* 0x0000000c0d0e7389 */ /* 0x00006400000c000b */
[----:B01----:R-:W-:Y:S01]  /*157d0*/  ENDCOLLECTIVE ;  /* 0x000000000000791b */ /* 0x003fe20003800000 */
.L_x_602:
[----:B------:R-:W-:Y:S01]  /*157e0*/  ULDC UR4, c[0x0][0xc3c] ;  /* 0x00030f0000047ab9 */ /* 0x000fe20000000800 */
[----:B------:R-:W-:Y:S01]  /*157f0*/  ULDC.64 UR6, c[0x0][0x208] ;  /* 0x0000820000067ab9 */ /* 0x000fe20000000a00 */
[----:B------:R-:W-:-:S13]  /*15800*/  ISETP.GE.OR P1, PT, R5, UR4, !P0 ;  /* 0x0000000405007c0c */ /* 0x000fda000c726670 */
[----:B------:R-:W0:Y:S01]  /*15810*/  @!P1 LDC.64 R2, c[0x0][0xc80] ;  /* 0x00032000ff029b82 */ /* 0x000e220000000a00 */
[----:B------:R-:W-:Y:S02]  /*15820*/  IMAD.MOV.U32 R11, RZ, RZ, RZ ;  /* 0x000000ffff0b7224 */ /* 0x000fe400078e00ff */
[----:B------:R-:W-:Y:S02]  /*15830*/  IMAD.MOV.U32 R4, RZ, RZ, R14 ;  /* 0x000000ffff047224 */ /* 0x000fe400078e000e */
[----:B0-----:R-:W-:-:S06]  /*15840*/  @!P1 IMAD.WIDE R2, R5, 0x4, R2 ;  /* 0x0000000405029825 */ /* 0x001fcc00078e0202 */
[----:B------:R0:W2:Y:S01]  /*15850*/  @!P1 LDG.E R3, desc[UR6][R2.64] ;  /* 0x0000000602039981 */ /* 0x0000a2000c1e1900 */
[C---:B------:R-:W-:Y:S02]  /*15860*/  ISETP.GE.U32.AND P2, PT, R7.reuse, 0x2, PT ;  /* 0x000000020700780c */ /* 0x040fe40003f46070 */
[C---:B------:R-:W-:Y:S02]  /*15870*/  ISETP.GE.U32.AND P3, PT, R7.reuse, 0x4, PT ;  /* 0x000000040700780c */ /* 0x040fe40003f66070 */
[C---:B------:R-:W-:Y:S02]  /*15880*/  ISETP.GE.U32.AND P4, PT, R7.reuse, 0x8, PT ;  /* 0x000000080700780c */ /* 0x040fe40003f86070 */
[C---:B------:R-:W-:Y:S01]  /*15890*/  ISETP.GE.U32.AND P5, PT, R7.reuse, 0x10, PT ;  /* 0x000000100700780c */ /* 0x040fe20003fa6070 */
[----:B0-----:R-:W-:Y:S02]  /*158a0*/  IMAD.MOV.U32 R2, RZ, RZ, RZ ;  /* 0x000000ffff027224 */ /* 0x001fe400078e00ff */
[----:B--2---:R-:W-:Y:S01]  /*158b0*/  @!P1 IMAD.MOV.U32 R2, RZ, RZ, R3 ;  /* 0x000000ffff029224 */ /* 0x004fe200078e0003 */
[----:B------:R-:W-:-:S03]  /*158c0*/  ISETP.NE.AND P1, PT, R7, RZ, PT ;  /* 0x000000ff0700720c */ /* 0x000fc60003f25270 */
[----:B------:R-:W-:-:S10]  /*158d0*/  IMAD.MOV.U32 R13, RZ, RZ, R2 ;  /* 0x000000ffff0d7224 */ /* 0x000fd400078e0002 */
[----:B------:R-:W-:Y:S05]  /*158e0*/  WARPSYNC.COLLECTIVE R15, `(.L_x_603) ;  /* 0x000000000f087348 */ /* 0x000fea0003c00000 */
[----:B------:R0:W1:Y:S02]  /*158f0*/  SHFL.UP P6, R14, R13, R12, R11 ;  /* 0x0400000c0d0e7389 */ /* 0x00006400000c000b */
[----:B01----:R-:W-:Y:S01]  /*15900*/  ENDCOLLECTIVE ;  /* 0x000000000000791b */ /* 0x003fe20003800000 */
.L_x_603:
[----:B------:R-:W-:Y:S02]  /*15910*/  IMAD.MOV.U32 R12, RZ, RZ, 0x2 ;  /* 0x00000002ff0c7424 */ /* 0x000fe400078e00ff */
[----:B------:R-:W-:-:S05]  /*15920*/  IMAD.MOV.U32 R3, RZ, RZ, R14 ;  /* 0x000000ffff037224 */ /* 0x000fca00078e000e */
[----:B------:R-:W-:-:S05]  /*15930*/  SEL R3, R3, RZ, P1 ;  /* 0x000000ff03037207 */ /* 0x000fca0000800000 */
[----:B------:R-:W-:-:S04]  /*15940*/  IMAD.IADD R3, R2, 0x1, R3 ;  /* 0x0000000102037824 */ /* 0x000fc800078e0203 */
[----:B------:R-:W-:-:S07]  /*15950*/  IMAD.MOV.U32 R13, RZ, RZ, R3 ;  /* 0x000000ffff0d7224 */ /* 0x000fce00078e0003 */
[----:B------:R-:W-:Y:S05]  /*15960*/  WARPSYNC.COLLECTIVE R15, `(.L_x_604) ;  /* 0x000000000f087348 */ /* 0x000fea0003c00000 */
[----:B------:R0:W1:Y:S02]  /*15970*/  SHFL.UP P6, R14, R13, R12, R11 ;  /* 0x0400000c0d0e7389 */ /* 0x00006400000c000b */
[----:B01----:R-:W-:Y:S01]  /*15980*/  ENDCOLLECTIVE ;  /* 0x000000000000791b */ /* 0x003fe20003800000 */
.L_x_604:
        /* <DEDUP_REMOVED lines=8> */
.L_x_605:
        /* <DEDUP_REMOVED lines=8> */
.L_x_606:
        /* <DEDUP_REMOVED lines=8> */
.L_x_607:
[----:B------:R-:W-:Y:S02]  /*15b10*/  IMAD.MOV.U32 R12, RZ, RZ, 0x1f ;  /* 0x0000001fff0c7424 */ /* 0x000fe400078e00ff */
[----:B------:R-:W-:Y:S02]  /*15b20*/  IMAD.MOV.U32 R11, RZ, RZ, 0x1f ;  /* 0x0000001fff0b7424 */ /* 0x000fe400078e00ff */
[----:B------:R-:W-:-:S05]  /*15b30*/  IMAD.MOV.U32 R5, RZ, RZ, R14 ;  /* 0x000000ffff057224 */ /* 0x000fca00078e000e */
[----:B------:R-:W-:-:S05]  /*15b40*/  SEL R5, R5, RZ, P5 ;  /* 0x000000ff05057207 */ /* 0x000fca0002800000 */
[----:B------:R-:W-:-:S04]  /*15b50*/  IMAD.IADD R3, R3, 0x1, R5 ;  /* 0x0000000103037824 */ /* 0x000fc800078e0205 */
[----:B------:R-:W-:-:S07]  /*15b60*/  IMAD.MOV.U32 R13, RZ, RZ, R3 ;  /* 0x000000ffff0d7224 */ /* 0x000fce00078e0003 */
[----:B------:R-:W-:Y:S05]  /*15b70*/  WARPSYNC.COLLECTIVE R15, `(.L_x_608) ;  /* 0x000000000f087348 */ /* 0x000fea0003c00000 */
[----:B------:R0:W1:Y:S02]  /*15b80*/  SHFL.IDX P6, R14, R13, R12, R11 ;  /* 0x0000000c0d0e7389 */ /* 0x00006400000c000b */
[----:B01----:R-:W-:Y:S01]  /*15b90*/  ENDCOLLECTIVE ;  /* 0x000000000000791b */ /* 0x003fe20003800000 */
.L_x_608:
[----:B------:R-:W-:Y:S01]  /*15ba0*/  IMAD.MOV.U32 R6, RZ, RZ, R14 ;  /* 0x000000ffff067224 */ /* 0x000fe200078e000e */
[----:B------:R-:W-:Y:S06]  /*15bb0*/  BRA `(.L_x_609) ;  /* 0xffffffdc00787947 */ /* 0x000fec000383ffff */
.L_x_548:
[----:B------:R-:W-:Y:S01]  /*15bc0*/  BSSY B0, `(.L_x_610) ;  /* 0x0000008000007945 */ /* 0x000fe20003800000 */
[----:B-----5:R-:W-:Y:S02]  /*15bd0*/  IMAD.MOV.U32 R13, RZ, RZ, R2 ;  /* 0x000000ffff0d7224 */ /* 0x020fe400078e0002 */
[----:B------:R-:W-:Y:S02]  /*15be0*/  IMAD.MOV.U32 R12, RZ, RZ, 0x1 ;  /* 0x00000001ff0c7424 */ /* 0x000fe400078e00ff */
[----:B------:R-:W-:Y:S02]  /*15bf0*/  IMAD.MOV.U32 R11, RZ, RZ, RZ ;  /* 0x000000ffff0b7224 */ /* 0x000fe400078e00ff */
[----:B------:R-:W-:-:S07]  /*15c00*/  IMAD.MOV.U32 R15, RZ, RZ, -0x1 ;  /* 0xffffffffff0f7424 */ /* 0x000fce00078e00ff */
[----:B01----:R-:W-:Y:S05]  /*15c10*/  WARPSYNC.COLLECTIVE R15, `(.L_x_611) ;  /* 0x000000000f087348 */ /* 0x003fea0003c00000 */
[----:B------:R2:W3:Y:S02]  /*15c20*/  SHFL.UP P6, R14, R13, R12, R11 ;  /* 0x0400000c0d0e7389 */ /* 0x0004e400000c000b */
[----:B0123--:R-:W-:Y:S01]  /*15c30*/  ENDCOLLECTIVE ;  /* 0x000000000000791b */ /* 0x00ffe20003800000 */
.L_x_611:
[----:B------:R-:W-:Y:S05]  /*15c40*/  BSYNC B0 ;  /* 0x0000000000007941 */ /* 0x000fea0003800000 */
.L_x_610:
[----:B------:R-:W-:Y:S02]  /*15c50*/  IMAD.MOV.U32 R3, RZ, RZ, R14 ;  /* 0x000000ffff037224 */ /* 0x000fe400078e000e */
[----:B------:R-:W-:Y:S02]  /*15c60*/  IMAD.MOV.U32 R12, RZ, RZ, 0x2 ;  /* 0x00000002ff0c7424 */ /* 0x000fe400078e00ff */
[----:B------:R-:W-:Y:S01]  /*15c70*/  IMAD.MOV.U32 R11, RZ, RZ, RZ ;  /* 0x000000ffff0b7224 */ /* 0x000fe200078e00ff */
[----:B------:R-:W-:Y:S01]  /*15c80*/  SEL R3, R3, RZ, P1 ;  /* 0x000000ff03037207 */ /* 0x000fe20000800000 */
[----:B------:R-:W-:-:S04]  /*15c90*/  IMAD.MOV.U32 R15, RZ, RZ, -0x1 ;  /* 0xffffffffff0f7424 */ /* 0x000fc800078e00ff */
[----:B------:R-:W-:-:S04]  /*15ca0*/  IMAD.IADD R3, R2, 0x1, R3 ;  /* 0x0000000102037824 */ /* 0x000fc800078e0203 */
[----:B------:R-:W-:-:S07]  /*15cb0*/  IMAD.MOV.U32 R13, RZ, RZ, R3 ;  /* 0x000000ffff0d7224 */ /* 0x000fce00078e0003 */
[----:B------:R-:W-:Y:S05]  /*15cc0*/  WARPSYNC.COLLECTIVE R15, `(.L_x_612) ;  /* 0x000000000f087348 */ /* 0x000fea0003c00000 */
[----:B------:R0:W1:Y:S02]  /*15cd0*/  SHFL.UP P6, R14, R13, R12, R11 ;  /* 0x0400000c0d0e7389 */ /* 0x00006400000c000b */
[----:B01----:R-:W-:Y:S01]  /*15ce0*/  ENDCOLLECTIVE ;  /* 0x000000000000791b */ /* 0x003fe20003800000 */
.L_x_612:
        /* <DEDUP_REMOVED lines=8> */
.L_x_613:
        /* <DEDUP_REMOVED lines=8> */
.L_x_614:
        /* <DEDUP_REMOVED lines=8> */
.L_x_615:
        /* <DEDUP_REMOVED lines=9> */
.L_x_616:
[----:B------:R-:W-:Y:S01]  /*15f00*/  IMAD.MOV.U32 R6, RZ, RZ, R14 ;  /* 0x000000ffff067224 */ /* 0x000fe200078e000e */
[----:B------:R-:W-:Y:S06]  /*15f10*/  BRA `(.L_x_617) ;  /* 0xffffffdc00407947 */ /* 0x000fec000383ffff */
.L_x_550:
[----:B------:R-:W-:Y:S01]  /*15f20*/  BSSY B0, `(.L_x_618) ;  /* 0x0000006000007945 */ /* 0x000fe20003800000 */
[----:B------:R-:W-:Y:S01]  /*15f30*/  PLOP3.LUT P6, PT, P6, PT, PT, 0x8, 0x0 ;  /* 0x000000000000781c */ /* 0x000fe200037ce170 */
[----:B------:R-:W-:-:S12]  /*15f40*/  IMAD.MOV.U32 R15, RZ, RZ, -0x1 ;  /* 0xffffffffff0f7424 */ /* 0x000fd800078e00ff */
[----:B01---5:R-:W-:Y:S05]  /*15f50*/  WARPSYNC.COLLECTIVE R15, `(.L_x_619) ;  /* 0x000000000f087348 */ /* 0x023fea0003c00000 */
[----:B------:R-:W-:Y:S01]  /*15f60*/  VOTE.ANY R14, PT, P6 ;  /* 0x00000000000e7806 */ /* 0x000fe200030e0100 */
[----:B01---5:R-:W-:Y:S06]  /*15f70*/  ENDCOLLECTIVE ;  /* 0x000000000000791b */ /* 0x023fec0003800000 */
.L_x_619:
[----:B------:R-:W-:Y:S05]  /*15f80*/  BSYNC B0 ;  /* 0x0000000000007941 */ /* 0x000fea0003800000 */
.L_x_618:
[----:B------:R-:W-:Y:S02]  /*15f90*/  IMAD.MOV.U32 R5, RZ, RZ, R14 ;  /* 0x000000ffff057224 */ /* 0x000fe400078e000e */
[----:B------:R-:W-:Y:S02]  /*15fa0*/  IMAD.MOV.U32 R13, RZ, RZ, R2 ;  /* 0x000000ffff0d7224 */ /* 0x000fe400078e0002 */
[----:B------:R-:W0:Y:S01]  /*15fb0*/  POPC R4, R5 ;  /* 0x0000000500047309 */ /* 0x000e220000000000 */
[----:B------:R-:W-:Y:S02]  /*15fc0*/  IMAD.MOV.U32 R11, RZ, RZ, 0x1f ;  /* 0x0000001fff0b7424 */ /* 0x000fe400078e00ff */
[----:B------:R-:W-:Y:S02]  /*15fd0*/  IMAD.MOV.U32 R15, RZ, RZ, -0x1 ;  /* 0xffffffffff0f7424 */ /* 0x000fe400078e00ff */
[----:B0-----:R-:W-:-:S07]  /*15fe0*/  IMAD.MOV.U32 R12, RZ, RZ, R4 ;  /* 0x000000ffff0c7224 */ /* 0x001fce00078e0004 */
[----:B------:R-:W-:Y:S05]  /*15ff0*/  WARPSYNC.COLLECTIVE R15, `(.L_x_620) ;  /* 0x000000000f087348 */ /* 0x000fea0003c00000 */
[----:B------:R0:W1:Y:S02]  /*16000*/  SHFL.IDX P6, R14, R13, R12, R11 ;  /* 0x0000000c0d0e7389 */ /* 0x00006400000c000b */
[----:B01----:R-:W-:Y:S01]  /*16010*/  ENDCOLLECTIVE ;  /* 0x000000000000791b */ /* 0x003fe20003800000 */
.L_x_620:
[----:B------:R-:W-:Y:S01]  /*16020*/  IMAD.MOV.U32 R17, RZ, RZ, R14 ;  /* 0x000000ffff117224 */ /* 0x000fe200078e000e */
[----:B------:R-:W-:Y:S06]  /*16030*/  BRA `(.L_x_621) ;  /* 0xffffffdc00307947 */ /* 0x000fec000383ffff */
.L_x_552:
[----:B------:R-:W-:Y:S01]  /*16040*/  BSSY B0, `(.L_x_622) ;  /* 0x0000007000007945 */ /* 0x000fe20003800000 */
[----:B------:R-:W-:Y:S02]  /*16050*/  IMAD.MOV.U32 R13, RZ, RZ, R3 ;  /* 0x000000ffff0d7224 */ /* 0x000fe400078e0003 */
[----:B------:R-:W-:Y:S02]  /*16060*/  IMAD.MOV.U32 R11, RZ, RZ, 0x1f ;  /* 0x0000001fff0b7424 */ /* 0x000fe400078e00ff */
[----:B------:R-:W-:-:S07]  /*16070*/  IMAD.MOV.U32 R15, RZ, RZ, -0x1 ;  /* 0xffffffffff0f7424 */ /* 0x000fce00078e00ff */
[----:B01-3-5:R-:W-:Y:S05]  /*16080*/  WARPSYNC.COLLECTIVE R15, `(.L_x_623) ;  /* 0x000000000f087348 */ /* 0x02bfea0003c00000 */
[----:B------:R2:W4:Y:S02]  /*16090*/  SHFL.IDX P6, R14, R13, R12, R11 ;  /* 0x0000000c0d0e7389 */ /* 0x00052400000c000b */
[----:B012345:R-:W-:Y:S01]  /*160a0*/  ENDCOLLECTIVE ;  /* 0x000000000000791b */ /* 0x03ffe20003800000 */
.L_x_623:
[----:B------:R-:W-:Y:S05]  /*160b0*/  BSYNC B0 ;  /* 0x0000000000007941 */ /* 0x000fea0003800000 */
.L_x_622:
[----:B------:R-:W-:Y:S01]  /*160c0*/  IMAD.MOV.U32 R2, RZ, RZ, R14 ;  /* 0x000000ffff027224 */ /* 0x000fe200078e000e */
[----:B------:R-:W-:Y:S06]  /*160d0*/  BRA `(.L_x_551) ;  /* 0xffffffdc00247947 */ /* 0x000fec000383ffff */
.L_x_556:
[----:B-1----:R1:W3:Y:S02]  /*160e0*/  SYNCS.PHASECHK.TRANS64.TRYWAIT P0, [R0+URZ+0x38820], R3 ;  /* 0x03882003000075a7 */ /* 0x0022e4000800017f */
[----:B---3--:R-:W-:Y:S05]  /*160f0*/  @!P0 NANOSLEEP.SYNCS 0x989680 ;  /* 0x009896800000895d */ /* 0x008fea0003900000 */
[----:B------:R-:W3:Y:S02]  /*16100*/  @!P0 SYNCS.PHASECHK.TRANS64 P0, [R0+URZ+0x38820], R3 ;  /* 0x03882003000085a7 */ /* 0x000ee4000800007f */
[----:B---3--:R-:W-:Y:S05]  /*16110*/  @!P0 BRA `(.L_x_556) ;  /* 0xfffffffc00f08947 */ /* 0x008fea000383ffff */
[----:B------:R-:W-:Y:S05]  /*16120*/  BRA `(.L_x_624) ;  /* 0xffffffe000187947 */ /* 0x000fea000383ffff */
.L_x_557:
[----:B------:R-:W3:Y:S01]  /*16130*/  S2R R2, SR_TID.X ;  /* 0x0000000000027919 */ /* 0x000ee20000002100 */
[----:B------:R-:W-:Y:S01]  /*16140*/  BSSY B0, `(.L_x_625) ;  /* 0x000000a000007945 */ /* 0x000fe20003800000 */
[----:B------:R-:W-:Y:S02]  /*16150*/  IMAD.MOV.U32 R12, RZ, RZ, RZ ;  /* 0x000000ffff0c7224 */ /* 0x000fe400078e00ff */
[----:B------:R-:W-:Y:S02]  /*16160*/  IMAD.MOV.U32 R11, RZ, RZ, 0x1f ;  /* 0x0000001fff0b7424 */ /* 0x000fe400078e00ff */
[----:B------:R-:W-:Y:S01]  /*16170*/  IMAD.MOV.U32 R15, RZ, RZ, -0x1 ;  /* 0xffffffffff0f7424 */ /* 0x000fe200078e00ff */
[----:B---3--:R-:W-:-:S04]  /*16180*/  SHF.R.U32.HI R2, RZ, 0x5, R2 ;  /* 0x00000005ff027819 */ /* 0x008fc80000011602 */
[----:B------:R-:W-:-:S05]  /*16190*/  LOP3.LUT R2, R2, 0x3, RZ, 0xc0, !PT ;  /* 0x0000000302027812 */ /* 0x000fca00078ec0ff */
[----:B------:R-:W-:-:S07]  /*161a0*/  IMAD.MOV.U32 R13, RZ, RZ, R2 ;  /* 0x000000ffff0d7224 */ /* 0x000fce00078e0002 */
[----:B012--5:R-:W-:Y:S05]  /*161b0*/  WARPSYNC.COLLECTIVE R15, `(.L_x_626) ;  /* 0x000000000f087348 */ /* 0x027fea0003c00000 */
[----:B------:R3:W4:Y:S02]  /*161c0*/  SHFL.IDX P6, R14, R13, R12, R11 ;  /* 0x0000000c0d0e7389 */ /* 0x00072400000c000b */
[----:B012345:R-:W-:Y:S01]  /*161d0*/  ENDCOLLECTIVE ;  /* 0x000000000000791b */ /* 0x03ffe20003800000 */
.L_x_626:
[----:B------:R-:W-:Y:S05]  /*161e0*/  BSYNC B0 ;  /* 0x0000000000007941 */ /* 0x000fea0003800000 */
.L_x_625:
[----:B------:R-:W-:Y:S05]  /*161f0*/  BRA `(.L_x_627) ;  /* 0xffffffe000007947 */ /* 0x000fea000383ffff */
.L_x_560:
[----:B------:R-:W-:Y:S01]  /*16200*/  BSSY B1, `(.L_x_628) ;  /* 0x0000006000017945 */ /* 0x000fe20003800000 */
[----:B------:R-:W-:-:S07]  /*16210*/  IMAD.MOV.U32 R15, RZ, RZ, -0x1 ;  /* 0xffffffffff0f7424 */ /* 0x000fce00078e00ff */
[----:B0123-5:R-:W-:Y:S05]  /*16220*/  WARPSYNC.COLLECTIVE R15, `(.L_x_629) ;  /* 0x000000000f0c7348 */ /* 0x02ffea0003c00000 */
[----:B------:R-:W-:Y:S02]  /*16230*/  ELECT P6, UR62, PT ;  /* 0x00000000003e782f */ /* 0x000fe400038c0000 */
[----:B------:R-:W-:Y:S01]  /*16240*/  MOV R14, UR62 ;  /* 0x0000003e000e7c02 */ /* 0x000fe20008000f00 */
[----:B0123-5:R-:W-:Y:S10]  /*16250*/  ENDCOLLECTIVE ;  /* 0x000000000000791b */ /* 0x02fff40003800000 */
.L_x_629:
[----:B------:R-:W-:Y:S05]  /*16260*/  BSYNC B1 ;  /* 0x0000000000017941 */ /* 0x000fea0003800000 */
.L_x_628:
[----:B------:R-:W-:Y:S05]  /*16270*/  BRA `(.L_x_630) ;  /* 0xffffffdc00f87947 */ /* 0x000fea000383ffff */
.L_x_562:
[----:B-1----:R1:W2:Y:S02]  /*16280*/  SYNCS.PHASECHK.TRANS64.TRYWAIT P0, [R6+URZ], R5 ;  /* 0x00000005060075a7 */ /* 0x0022a4000800017f */
[----:B--2---:R-:W-:Y:S05]  /*16290*/  @!P0 NANOSLEEP.SYNCS 0x989680 ;  /* 0x009896800000895d */ /* 0x004fea0003900000 */
[----:B------:R-:W2:Y:S02]  /*162a0*/  @!P0 SYNCS.PHASECHK.TRANS64 P0, [R6+URZ], R5 ;  /* 0x00000005060085a7 */ /* 0x000ea4000800007f */
[----:B--2---:R-:W-:Y:S05]  /*162b0*/  @!P0 BRA `(.L_x_562) ;  /* 0xfffffffc00f08947 */ /* 0x004fea000383ffff */
[----:B------:R-:W-:Y:S05]  /*162c0*/  BRA `(.L_x_631) ;  /* 0xffffffe0003c7947 */ /* 0x000fea000383ffff */
.L_x_563:
[----:B--2---:R2:W3:Y:S02]  /*162d0*/  SYNCS.PHASECHK.TRANS64.TRYWAIT P0, [R7+URZ], R2 ;  /* 0x00000002070075a7 */ /* 0x0044e4000800017f */
[----:B---3--:R-:W-:Y:S05]  /*162e0*/  @!P0 NANOSLEEP.SYNCS 0x989680 ;  /* 0x009896800000895d */ /* 0x008fea0003900000 */
[----:B------:R-:W3:Y:S02]  /*162f0*/  @!P0 SYNCS.PHASECHK.TRANS64 P0, [R7+URZ], R2 ;  /* 0x00000002070085a7 */ /* 0x000ee4000800007f */
[----:B---3--:R-:W-:Y:S05]  /*16300*/  @!P0 BRA `(.L_x_563) ;  /* 0xfffffffc00f08947 */ /* 0x008fea000383ffff */
[----:B------:R-:W-:Y:S05]  /*16310*/  BRA `(.L_x_632) ;  /* 0xffffffe000307947 */ /* 0x000fea000383ffff */
.L_x_565:
[----:B---3--:R3:W4:Y:S02]  /*16320*/  SYNCS.PHASECHK.TRANS64.TRYWAIT P0, [R4+URZ], R5 ;  /* 0x00000005040075a7 */ /* 0x008724000800017f */
[----:B----4-:R-:W-:Y:S05]  /*16330*/  @!P0 NANOSLEEP.SYNCS 0x989680 ;  /* 0x009896800000895d */ /* 0x010fea0003900000 */
[----:B------:R-:W4:Y:S02]  /*16340*/  @!P0 SYNCS.PHASECHK.TRANS64 P0, [R4+URZ], R5 ;  /* 0x00000005040085a7 */ /* 0x000f24000800007f */
[----:B----4-:R-:W-:Y:S05]  /*16350*/  @!P0 BRA `(.L_x_565) ;  /* 0xfffffffc00f08947 */ /* 0x010fea000383ffff */
[----:B------:R-:W-:Y:S05]  /*16360*/  BRA `(.L_x_633) ;  /* 0xffffffe000387947 */ /* 0x000fea000383ffff */
.L_x_634:
        /* <DEDUP_REMOVED lines=9> */
.L_x_15295:


//--------------------- .text._ZN7cutlass13device_kernelIN5flash11enable_sm90INS1_16FlashAttnFwdSm90INS1_25CollectiveMainloopFwdSm90ILi2EN4cute5tupleIJNS5_1CILi1EEES8_S8_EEENS6_IJNS7_ILi128EEENS7_ILi80EEENS7_ILi256EEEEEELi256ENS_10bfloat16_tEfNS_4arch4Sm90ELb0ELb0ELb0ELb1ELb0ELb1ELb0ELb1ELb1ELb1ELb0ELb0EEENS1_21CollectiveEpilogueFwdINS6_IJSA_SC_SB_EEES9_SE_SG_Li256ELb1ELb1ELb0ELb0EEENS1_36VarlenDynamicPersistentTileSchedulerILi128ELi80ELi256ELi128ELb0ELb1ELb1ELb0ELb1ELb1EEEEEEEEEvNT_6ParamsE --------------------------
	.section	.text._ZN7cutlass13device_kernelIN5flash11enable_sm90INS1_16FlashAttnFwdSm90INS1_25CollectiveMainloopFwdSm90ILi2EN4cute5tupleIJNS5_1CILi1EEES8_S8_EEENS6_IJNS7_ILi128EEENS7_ILi80EEENS7_ILi256EEEEEELi256ENS_10bfloat16_tEfNS_4arch4Sm90ELb0ELb0ELb0ELb1ELb0ELb1ELb0ELb1ELb1ELb1ELb0ELb0EEENS1_21CollectiveEpilogueFwdINS6_IJSA_SC_SB_EEES9_SE_SG_Li256ELb1ELb1ELb0ELb0EEENS1_36VarlenDynamicPersistentTileSchedulerILi128ELi80ELi256ELi128ELb0ELb1ELb1ELb0ELb1ELb1EEEEEEEEEvNT_6ParamsE,"ax",@progbits
	.align	128
.text._ZN7cutlass13device_kernelIN5flash11enable_sm90INS1_16FlashAttnFwdSm90INS1_25CollectiveMainloopFwdSm90ILi2EN4cute5tupleIJNS5_1CILi1EEES8_S8_EEENS6_IJNS7_ILi128EEENS7_ILi80EEENS7_ILi256EEEEEELi256ENS_10bfloat16_tEfNS_4arch4Sm90ELb0ELb0ELb0ELb1ELb0ELb1ELb0ELb1ELb1ELb1ELb0ELb0EEENS1_21CollectiveEpilogueFwdINS6_IJSA_SC_SB_EEES9_SE_SG_Li256ELb1ELb1ELb0ELb0EEENS1_36VarlenDynamicPersistentTileSchedulerILi128ELi80ELi256ELi128ELb0ELb1ELb1ELb0ELb1ELb1EEEEEEEEEvNT_6ParamsE:
        .type           _ZN7cutlass13device_kernelIN5flash11enable_sm90INS1_16FlashAttnFwdSm90INS1_25CollectiveMainloopFwdSm90ILi2EN4cute5tupleIJNS5_1CILi1EEES8_S8_EEENS6_IJNS7_ILi128EEENS7_ILi80EEENS7_ILi256EEEEEELi256ENS_10bfloat16_tEfNS_4arch4Sm90ELb0ELb0ELb0ELb1ELb0ELb1ELb0ELb1ELb1ELb1ELb0ELb0EEENS1_21CollectiveEpilogueFwdINS6_IJSA_SC_SB_EEES9_SE_SG_Li256ELb1ELb1ELb0ELb0EEENS1_36VarlenDynamicPersistentTileSchedulerILi128ELi80ELi256ELi128ELb0ELb1ELb1ELb0ELb1ELb1EEEEEEEEEvNT_6ParamsE,@function
        .size           _ZN7cutlass13device_kernelIN5flash11enable_sm90INS1_16FlashAttnFwdSm90INS1_25CollectiveMainloopFwdSm90ILi2EN4cute5tupleIJNS5_1CILi1EEES8_S8_EEENS6_IJNS7_ILi128EEENS7_ILi80EEENS7_ILi256EEEEEELi256ENS_10bfloat16_tEfNS_4arch4Sm90ELb0ELb0ELb0ELb1ELb0ELb1ELb0ELb1ELb1ELb1ELb0ELb0EEENS1_21CollectiveEpilogueFwdINS6_IJSA_SC_SB_EEES9_SE_SG_Li256ELb1ELb1ELb0ELb0EEENS1_36VarlenDynamicPersistentTileSchedulerILi128ELi80ELi256ELi128ELb0ELb1ELb1ELb0ELb1ELb1EEEEEEEEEvNT_6ParamsE,(.L_x_15296 - _ZN7cutlass13device_kernelIN5flash11enable_sm90INS1_16FlashAttnFwdSm90INS1_25CollectiveMainloopFwdSm90ILi2EN4cute5tupleIJNS5_1CILi1EEES8_S8_EEENS6_IJNS7_ILi128EEENS7_ILi80EEENS7_ILi256EEEEEELi256ENS_10bfloat16_tEfNS_4arch4Sm90ELb0ELb0ELb0ELb1ELb0ELb1ELb0ELb1ELb1ELb1ELb0ELb0EEENS1_21CollectiveEpilogueFwdINS6_IJSA_SC_SB_EEES9_SE_SG_Li256ELb1ELb1ELb0ELb0EEENS1_36VarlenDynamicPersistentTileSchedulerILi128ELi80ELi256ELi128ELb0ELb1ELb1ELb0ELb1ELb1EEEEEEEEEvNT_6ParamsE)
        .other          _ZN7cutlass13device_kernelIN5flash11enable_sm90INS1_16FlashAttnFwdSm90INS1_25CollectiveMainloopFwdSm90ILi2EN4cute5tupleIJNS5_1CILi1EEES8_S8_EEENS6_IJNS7_ILi128EEENS7_ILi80EEENS7_ILi256EEEEEELi256ENS_10bfloat16_tEfNS_4arch4Sm90ELb0ELb0ELb0ELb1ELb0ELb1ELb0ELb1ELb1ELb1ELb0ELb0EEENS1_21CollectiveEpilogueFwdINS6_IJSA_SC_SB_EEES9_SE_SG_Li256ELb1ELb1ELb0ELb0EEENS1_36VarlenDynamicPersistentTileSchedulerILi128ELi80ELi256ELi128ELb0ELb1ELb1ELb0ELb1ELb1EEEEEEEEEvNT_6ParamsE,@"STO_CUDA_ENTRY STV_DEFAULT"
_ZN7cutlass13device_kernelIN5flash11enable_sm90INS1_16FlashAttnFwdSm90INS1_25CollectiveMainloopFwdSm90ILi2EN4cute5tupleIJNS5_1CILi1EEES8_S8_EEENS6_IJNS7_ILi128EEENS7_ILi80EEENS7_ILi256EEEEEELi256ENS_10bfloat16_tEfNS_4arch4Sm90ELb0ELb0ELb0ELb1ELb0ELb1ELb0ELb1ELb1ELb1ELb0ELb0EEENS1_21CollectiveEpilogueFwdINS6_IJSA_SC_SB_EEES9_SE_SG_Li256ELb1ELb1ELb0ELb0EEENS1_36VarlenDynamicPersistentTileSchedulerILi128ELi80ELi256ELi128ELb0ELb1ELb1ELb0ELb1ELb1EEEEEEEEEvNT_6ParamsE:
        /* <DEDUP_REMOVED lines=13> */
[----:B------:R-:W-:Y:S02]  /*00d0*/  UIADD3 UR10, UP2, UR4, 0x570, URZ ;  /* 0x00000570040a7890 */ /* 0x000fe4000ff5e03f */
[----:B------:R-:W-:Y:S02]  /*00e0*/  UIADD3 UR4, UP3, UR4, 0x670, URZ ;  /* 0x0000067004047890 */ /* 0x000fe4000ff7e03f */
[----:B------:R-:W-:-:S02]  /*00f0*/  UIADD3.X UR7, URZ, UR5, URZ, UP0, !UPT ;  /* 0x000000053f077290 */ /* 0x000fc400087fe43f */
[----:B------:R-:W-:Y:S02]  /*0100*/  UIADD3.X UR9, URZ, UR5, URZ, UP1, !UPT ;  /* 0x000000053f097290 */ /* 0x000fe40008ffe43f */
[----:B------:R-:W-:Y:S02]  /*0110*/  UIADD3.X UR11, URZ, UR5, URZ, UP2, !UPT ;  /* 0x000000053f0b7290 */ /* 0x000fe400097fe43f */
[----:B------:R-:W-:-:S03]  /*0120*/  UIADD3.X UR5, URZ, UR5, URZ, UP3, !UPT ;  /* 0x000000053f057290 */ /* 0x000fc60009ffe43f */
[----:B------:R0:W-:Y:S02]  /*0130*/  UTMACCTL.PF [UR6] ;  /* 0x00000000060079b9 */ /* 0x0001e40008040000 */
[----:B------:R0:W-:Y:S02]  /*0140*/  UTMACCTL.PF [UR8] ;  /* 0x00000000080079b9 */ /* 0x0001e40008040000 */
[----:B------:R0:W-:Y:S02]  /*0150*/  UTMACCTL.PF [UR10] ;  /* 0x000000000a0079b9 */ /* 0x0001e40008040000 */
[----:B------:R0:W-:Y:S02]  /*0160*/  UTMACCTL.PF [UR4] ;  /* 0x00000000040079b9 */ /* 0x0001e40008040000 */
[----:B0-----:R-:W-:Y:S01]  /*0170*/  NOP ;  /* 0x0000000000007918 */ /* 0x001fe20000000000 */
.L_x_636:
[----:B------:R-:W-:Y:S05]  /*0180*/  BSYNC B0 ;  /* 0x0000000000007941 */ /* 0x000fea0003800000 */
.L_x_635:
        /* <DEDUP_REMOVED lines=41> */
.L_x_637:
        /* <DEDUP_REMOVED lines=22> */
.L_x_638:
        /* <DEDUP_REMOVED lines=18> */
.L_x_639:
        /* <DEDUP_REMOVED lines=22> */
.L_x_640:
        /* <DEDUP_REMOVED lines=22> */
.L_x_641:
[----:B------:R-:W-:Y:S01]  /*0960*/  PLOP3.LUT P0, PT, PT, PT, UP0, 0x80, 0x0 ;  /* 0x000000000000781c */ /* 0x000fe20003f0f008 */
[----:B------:R-:W-:Y:S01]  /*0970*/  UMOV UR60, 0x1 ;  /* 0x00000001003c7882 */ /* 0x000fe20000000000 */
[----:B------:R-:W-:Y:S01]  /*0980*/  NOP ;  /* 0x0000000000007918 */ /* 0x000fe20000000000 */
[----:B------:R-:W-:Y:S01]  /*0990*/  USEL UR60, UR60, 0x2, !UP0 ;  /* 0x000000023c3c7887 */ /* 0x000fe2000c000000 */
[----:B------:R-:W-:Y:S01]  /*09a0*/  BSSY B9, `(.L_x_642) ;  /* 0x00027f2000097945 */ /* 0x000fe20003800000 */
[----:B012-4-:R-:W-:Y:S08]  /*09b0*/  BAR.SYNC.DEFER_BLOCKING 0x0 ;  /* 0x0000000000007b1d */ /* 0x017ff00000010000 */
[----:B------:R-:W-:Y:S05]  /*09c0*/  @!P0 BRA `(.L_x_643) ;  /* 0x000001f400248947 */ /* 0x000fea0003800000 */
.L_x_644:
[----:B------:R-:W-:-:S08]  /*09d0*/  NOP ;  /* 0x0000000000007918 */ /* 0x000fd00000000000 */
[----:B------:R-:W0:Y:S02]  /*09e0*/  USETMAXREG.TRY_ALLOC.CTAPOOL UP0, 0xf0 ;  /* 0x000000f0000079c8 */ /* 0x000e240008000600 */
[----:B0-----:R-:W-:-:S13]  /*09f0*/  PLOP3.LUT P0, PT, PT, PT, UP0, 0x80, 0x0 ;  /* 0x000000000000781c */ /* 0x001fda0003f0f008 */
[----:B------:R-:W-:Y:S05]  /*0a00*/  @!P0 BRA `(.L_x_644) ;  /* 0xfffffffc00f08947 */ /* 0x000fea000383ffff */
[----:B------:R-:W0:Y:S08]  /*0a10*/  S2UR UR5, SR_CgaCtaId ;  /* 0x00000000000579c3 */ /* 0x000e300000008800 */
[----:B------:R-:W-:Y:S06]  /*0a20*/  BAR.ARV 0x8, 0x180 ;  /* 0x0206000000007b1d */ /* 0x000fec0000002000 */
[----:B------:R-:W-:-:S02]  /*0a30*/  UMOV UR4, 0x400 ;  /* 0x0000040000047882 */ /* 0x000fc40000000000 */
[----:B------:R-:W-:Y:S01]  /*0a40*/  BAR.SYNC.DEFER_BLOCKING 0x5, 0x180 ;  /* 0x0146000000007b1d */ /* 0x000fe20000010000 */
[----:B0-----:R-:W-:-:S06]  /*0a50*/  ULEA UR4, UR5, UR4, 0x18 ;  /* 0x0000000405047291 */ /* 0x001fcc000f8ec03f */
[----:B------:R-:W-:Y:S01]  /*0a60*/  IMAD.U32 R18, RZ, RZ, UR4 ;  /* 0x00000004ff127e24 */ /* 0x000fe2000f8e00ff */
[----:B------:R-:W-:-:S04]  /*0a70*/  ULDC UR4, c[0x0][0xc3c] ;  /* 0x00030f0000047ab9 */ /* 0x000fc80000000800 */
[----:B------:R-:W0:Y:S01]  /*0a80*/  LDS.128 R120, [R18+0x388d0] ;  /* 0x0388d00012787984 */ /* 0x000e220000000c00 */
[----:B------:R-:W-:Y:S06]  /*0a90*/  BAR.ARV 0x4, 0x180 ;  /* 0x0106000000007b1d */ /* 0x000fec0000002000 */
[----:B0-----:R-:W-:-:S13]  /*0aa0*/  ISETP.GE.AND P0, PT, R123, UR4, PT ;  /* 0x000000047b007c0c */ /* 0x001fda000bf06270 */
[----:B------:R-:W-:Y:S05]  /*0ab0*/  @P0 BRA `(.L_x_645) ;  /* 0x0000027c00800947 */ /* 0x000fea0003800000 */
[----:B------:R-:W-:Y:S01]  /*0ac0*/  VIADD R12, R0, 0xffffff80 ;  /* 0xffffff80000c7836 */ /* 0x000fe20000000000 */
[----:B------:R-:W-:Y:S01]  /*0ad0*/  R2UR UR4, R18 ;  /* 0x00000000120472ca */ /* 0x000fe200000e0000 */
[----:B------:R-:W-:Y:S01]  /*0ae0*/  ULOP3.LUT UR5, UR60, 0x1, URZ, 0xfc, !UPT ;  /* 0x000000013c057892 */ /* 0x000fe2000f8efc3f */
[----:B------:R-:W-:Y:S01]  /*0af0*/  IMAD.MOV.U32 R236, RZ, RZ, RZ ;  /* 0x000000ffffec7224 */ /* 0x000fe200078e00ff */
[----:B------:R-:W-:Y:S02]  /*0b00*/  CS2R R220, SRZ ;  /* 0x0000000000dc7805 */ /* 0x000fe4000001ff00 */
[----:B------:R-:W-:Y:S01]  /*0b10*/  SHF.R.S32.HI R0, RZ, 0x1f, R12 ;  /* 0x0000001fff007819 */ /* 0x000fe2000001140c */
[----:B------:R-:W-:Y:S02]  /*0b20*/  IMAD.MOV.U32 R19, RZ, RZ, RZ ;  /* 0x000000ffff137224 */ /* 0x000fe400078e00ff */
[----:B------:R-:W-:Y:S01]  /*0b30*/  IMAD.MOV.U32 R217, RZ, RZ, RZ ;  /* 0x000000ffffd97224 */ /* 0x000fe200078e00ff */
[----:B------:R-:W-:-:S02]  /*0b40*/  LEA.HI R2, R0, R12, RZ, 0x7 ;  /* 0x0000000c00027211 */ /* 0x000fc400078f38ff */
[-C--:B------:R-:W-:Y:S02]  /*0b50*/  LEA.HI R3, R0, R12.reuse, RZ, 0x4 ;  /* 0x0000000c00037211 */ /* 0x080fe400078f20ff */
[----:B------:R-:W-:Y:S01]  /*0b60*/  LOP3.LUT R6, R2, 0xffffff80, RZ, 0xc0, !PT ;  /* 0xffffff8002067812 */ /* 0x000fe200078ec0ff */
[----:B------:R-:W-:Y:S01]  /*0b70*/  UIADD3 UR4, UR4, 0x14400, URZ ;  /* 0x0001440004047890 */ /* 0x000fe2000fffe03f */
[CC--:B------:R-:W-:Y:S02]  /*0b80*/  LEA.HI R4, R0.reuse, R12.reuse, RZ, 0x5 ;  /* 0x0000000c00047211 */ /* 0x0c0fe400078f28ff */
[----:B------:R-:W-:Y:S01]  /*0b90*/  LEA.HI R8, R0, R12, RZ, 0x2 ;  /* 0x0000000c00087211 */ /* 0x000fe200078f10ff */
[----:B------:R-:W-:Y:S01]  /*0ba0*/  IMAD.IADD R13, R12, 0x1, -R6 ;  /* 0x000000010c0d7824 */ /* 0x000fe200078e0a06 */
[----:B------:R-:W-:Y:S01]  /*0bb0*/  SHF.R.S32.HI R6, RZ, 0x4, R3 ;  /* 0x00000004ff067819 */ /* 0x000fe20000011403 */
[----:B------:R-:W-:Y:S01]  /*0bc0*/  IMAD.SHL.U32 R5, R4, 0x20, RZ ;  /* 0x0000002004057824 */ /* 0x000fe200078e00ff */
[----:B------:R-:W-:-:S02]  /*0bd0*/  LOP3.LUT R4, R3, 0x3fffff0, RZ, 0xc0, !PT ;  /* 0x03fffff003047812 */ /* 0x000fc400078ec0ff */
[----:B------:R-:W-:Y:S02]  /*0be0*/  LEA.HI R3, R3, R6, RZ, 0x1 ;  /* 0x0000000603037211 */ /* 0x000fe400078f08ff */
[----:B------:R-:W-:Y:S01]  /*0bf0*/  LOP3.LUT R9, R8, 0xfffffffc, RZ, 0xc0, !PT ;  /* 0xfffffffc08097812 */ /* 0x000fe200078ec0ff */
[C---:B------:R-:W-:Y:S01]  /*0c00*/  IMAD.IADD R4, R12.reuse, 0x1, -R4 ;  /* 0x000000010c047824 */ /* 0x040fe200078e0a04 */
[----:B------:R-:W-:Y:S02]  /*0c10*/  LOP3.LUT R5, R5, 0xfffffc00, RZ, 0xc0, !PT ;  /* 0xfffffc0005057812 */ /* 0x000fe400078ec0ff */
[----:B------:R-:W-:Y:S01]  /*0c20*/  LOP3.LUT R3, R3, 0x1ffffffe, RZ, 0xc0, !PT ;  /* 0x1ffffffe03037812 */ /* 0x000fe200078ec0ff */
[----:B------:R-:W-:Y:S01]  /*0c30*/  IMAD.IADD R9, R12, 0x1, -R9 ;  /* 0x000000010c097824 */ /* 0x000fe200078e0a09 */
[----:B------:R-:W-:Y:S01]  /*0c40*/  SHF.R.S32.HI R7, RZ, 0x1f, R13 ;  /* 0x0000001fff077819 */ /* 0x000fe2000001140d */
[----:B------:R-:W-:Y:S02]  /*0c50*/  IMAD R4, R4, 0x40, R5 ;  /* 0x0000004004047824 */ /* 0x000fe400078e0205 */
[----:B------:R-:W-:Y:S01]  /*0c60*/  IMAD.IADD R3, R6, 0x1, -R3 ;  /* 0x0000000106037824 */ /* 0x000fe200078e0a03 */
[----:B------:R-:W-:-:S02]  /*0c70*/  LEA.HI R8, R7, R13, RZ, 0x2 ;  /* 0x0000000d07087211 */ /* 0x000fc400078f10ff */
[----:B------:R-:W-:Y:S01]  /*0c80*/  LEA.HI R11, R9, R9, RZ, 0x1 ;  /* 0x00000009090b7211 */ /* 0x000fe200078f08ff */
[----:B------:R-:W-:Y:S01]  /*0c90*/  IMAD R3, R3, 0x8, R4 ;  /* 0x0000000803037824 */ /* 0x000fe200078e0204 */
[--C-:B------:R-:W-:Y:S02]  /*0ca0*/  SHF.R.S32.HI R5, RZ, 0x2, R8.reuse ;  /* 0x00000002ff057819 */ /* 0x100fe40000011408 */
[----:B------:R-:W-:Y:S02]  /*0cb0*/  SHF.R.S32.HI R10, RZ, 0x1f, R8 ;  /* 0x0000001fff0a7819 */ /* 0x000fe40000011408 */
[----:B------:R-:W-:Y:S01]  /*0cc0*/  LOP3.LUT R6, R11, 0x1ffffffe, RZ, 0xc0, !PT ;  /* 0x1ffffffe0b067812 */ /* 0x000fe200078ec0ff */
[----:B------:R0:W-:Y:S01]  /*0cd0*/  STL [R1+0x94], R3 ;  /* 0x0000940301007387 */ /* 0x0001e20000100800 */
[----:B------:R-:W-:Y:S02]  /*0ce0*/  LEA.HI R10, R10, R5, RZ, 0x3 ;  /* 0x000000050a0a7211 */ /* 0x000fe400078f18ff */
[----:B------:R-:W-:Y:S01]  /*0cf0*/  SHF.R.S32.HI R11, RZ, 0x7, R2 ;  /* 0x00000007ff0b7819 */ /* 0x000fe20000011402 */
[----:B------:R-:W-:Y:S01]  /*0d00*/  IMAD.IADD R6, R9, 0x1, -R6 ;  /* 0x0000000109067824 */ /* 0x000fe200078e0a06 */
[----:B------:R-:W-:-:S02]  /*0d10*/  LOP3.LUT R10, R10, 0xfffffff8, RZ, 0xc0, !PT ;  /* 0xfffffff80a0a7812 */ /* 0x000fc400078ec0ff */
[----:B------:R-:W-:Y:S02]  /*0d20*/  LEA.HI R7, R7, R13, RZ, 0x5 ;  /* 0x0000000d07077211 */ /* 0x000fe400078f28ff */
[----:B------:R-:W-:Y:S01]  /*0d30*/  LEA.HI R2, R2, R11, RZ, 0x1 ;  /* 0x0000000b02027211 */ /* 0x000fe200078f08ff */
[----:B------:R-:W-:Y:S01]  /*0d40*/  IMAD.IADD R10, R5, 0x1, -R10 ;  /* 0x00000001050a7824 */ /* 0x000fe200078e0a0a */
[CC--:B0-----:R-:W-:Y:S01]  /*0d50*/  LEA.HI R3, R0.reuse, R12.reuse, RZ, 0x6 ;  /* 0x0000000c00037211 */ /* 0x0c1fe200078f30ff */
[----:B------:R-:W-:Y:S01]  /*0d60*/  IMAD.MOV.U32 R5, RZ, RZ, -0x2 ;  /* 0xfffffffeff057424 */ /* 0x000fe200078e00ff */
[----:B------:R-:W-:Y:S02]  /*0d70*/  LEA.HI R0, R0, R12, RZ, 0x3 ;  /* 0x0000000c00007211 */ /* 0x000fe400078f18ff */
[----:B------:R-:W-:Y:S01]  /*0d80*/  LOP3.LUT R8, R8, 0x7ffffffc, RZ, 0xc0, !PT ;  /* 0x7ffffffc08087812 */ /* 0x000fe200078ec0ff */
[----:B------:R-:W-:Y:S01]  /*0d90*/  IMAD.SHL.U32 R3, R3, 0x8, RZ ;  /* 0x0000000803037824 */ /* 0x000fe200078e00ff */
[----:B------:R-:W-:-:S02]  /*0da0*/  LOP3.LUT R232, R0, 0xfffffff8, RZ, 0xc0, !PT ;  /* 0xfffffff800e87812 */ /* 0x000fc400078ec0ff */
[----:B------:R-:W-:Y:S01]  /*0db0*/  SHF.R.S32.HI R212, RZ, 0x3, R0 ;  /* 0x00000003ffd47819 */ /* 0x000fe20000011400 */
[----:B------:R-:W-:Y:S01]  /*0dc0*/  IMAD.IADD R8, R13, 0x1, -R8 ;  /* 0x000000010d087824 */ /* 0x000fe200078e0a08 */
[----:B------:R-:W-:Y:S01]  /*0dd0*/  SHF.R.S32.HI R7, RZ, 0x5, R7 ;  /* 0x00000005ff077819 */ /* 0x000fe20000011407 */
[----:B------:R-:W-:Y:S01]  /*0de0*/  IMAD.IADD R232, R12, 0x1, -R232 ;  /* 0x000000010ce87824 */ /* 0x000fe200078e0ae8 */
[----:B------:R-:W-:Y:S01]  /*0df0*/  LOP3.LUT R2, R2, 0x3fffffe, RZ, 0xc0, !PT ;  /* 0x03fffffe02027812 */ /* 0x000fe200078ec0ff */
[----:B------:R-:W-:Y:S01]  /*0e00*/  VIADD R9, R212, 0x20 ;  /* 0x00000020d4097836 */ /* 0x000fe20000000000 */
[----:B------:R-:W-:Y:S01]  /*0e10*/  LOP3.LUT R227, R3, 0xfffffe00, RZ, 0xc0, !PT ;  /* 0xfffffe0003e37812 */ /* 0x000fe200078ec0ff */
[----:B------:R-:W-:Y:S02]  /*0e20*/  IMAD R7, R7, 0x10, R10 ;  /* 0x0000001007077824 */ /* 0x000fe400078e020a */
[----:B------:R-:W-:Y:S01]  /*0e30*/  IMAD.IADD R2, R11, 0x1, -R2 ;  /* 0x000000010b027824 */ /* 0x000fe200078e0a02 */
[----:B------:R-:W-:Y:S01]  /*0e40*/  SHF.R.S32.HI R0, RZ, 0x1f, R9 ;  /* 0x0000001fff007819 */ /* 0x000fe20000011409 */
[----:B------:R-:W-:-:S02]  /*0e50*/  IMAD.SHL.U32 R22, R232, 0x4, RZ ;  /* 0x00000004e8167824 */ /* 0x000fc400078e00ff */
[----:B------:R-:W-:Y:S01]  /*0e60*/  IMAD R4, R8, R5, 0x50 ;  /* 0x0000005008047424 */ /* 0x000fe200078e0205 */
[----:B------:R-:W-:Y:S01]  /*0e70*/  LEA.HI R0, R0, R9, RZ, 0x3 ;  /* 0x0000000900007211 */ /* 0x000fe200078f18ff */
[----:B------:R-:W-:Y:S02]  /*0e80*/  IMAD R10, R2, 0x40, R7 ;  /* 0x00000040020a7824 */ /* 0x000fe400078e0207 */
[C---:B------:R-:W-:Y:S01]  /*0e90*/  VIADD R8, R212.reuse, 0x40 ;  /* 0x00000040d4087836 */ /* 0x040fe20000000000 */
[----:B------:R0:W-:Y:S01]  /*0ea0*/  STL [R1+0x8c], R4 ;  /* 0x00008c0401007387 */ /* 0x0001e20000100800 */
[----:B------:R-:W-:Y:S02]  /*0eb0*/  VIADD R7, R212, 0x60 ;  /* 0x00000060d4077836 */ /* 0x000fe40000000000 */
[----:B------:R-:W-:Y:S01]  /*0ec0*/  VIADD R214, R22, 0x40 ;  /* 0x0000004016d67836 */ /* 0x000fe20000000000 */
[----:B------:R-:W-:Y:S01]  /*0ed0*/  SHF.R.S32.HI R2, RZ, 0x1f, R8 ;  /* 0x0000001fff027819 */ /* 0x000fe20000011408 */
[----:B------:R-:W-:Y:S01]  /*0ee0*/  IMAD.SHL.U32 R0, R0, 0x40, RZ ;  /* 0x0000004000007824 */ /* 0x000fe200078e00ff */
[----:B------:R-:W-:Y:S01]  /*0ef0*/  SHF.R.S32.HI R5, RZ, 0x1f, R7 ;  /* 0x0000001fff057819 */ /* 0x000fe20000011407 */
[----:B------:R-:W-:Y:S01]  /*0f00*/  IMAD.IADD R213, R22, 0x1, R214 ;  /* 0x0000000116d57824 */ /* 0x000fe200078e02d6 */
[----:B------:R-:W-:Y:S01]  /*0f10*/  LEA.HI R2, R2, R8, RZ, 0x3 ;  /* 0x0000000802027211 */ /* 0x000fe200078f18ff */
[----:B------:R-:W-:Y:S01]  /*0f20*/  IMAD.SHL.U32 R16, R212, 0x40, RZ ;  /* 0x00000040d4107824 */ /* 0x000fe200078e00ff */
[----:B------:R-:W-:Y:S01]  /*0f30*/  LEA.HI R5, R5, R7, RZ, 0x3 ;  /* 0x0000000705057211 */ /* 0x000fe200078f18ff */
[----:B0-----:R-:W-:Y:S01]  /*0f40*/  IMAD.SHL.U32 R4, R7, 0x40, RZ ;  /* 0x0000004007047824 */ /* 0x001fe200078e00ff */
[----:B------:R-:W-:Y:S01]  /*0f50*/  LOP3.LUT R226, R0, 0xfffffe00, RZ, 0xc0, !PT ;  /* 0xfffffe0000e27812 */ /* 0x000fe200078ec0ff */
[----:B------:R-:W-:Y:S01]  /*0f60*/  IMAD.SHL.U32 R2, R2, 0x40, RZ ;  /* 0x0000004002027824 */ /* 0x000fe200078e00ff */
[----:B------:R-:W-:Y:S01]  /*0f70*/  LOP3.LUT R3, R16, 0x1c0, RZ, 0xc0, !PT ;  /* 0x000001c010037812 */ /* 0x000fe200078ec0ff */
[----:B------:R-:W-:Y:S01]  /*0f80*/  IMAD.SHL.U32 R5, R5, 0x40, RZ ;  /* 0x0000004005057824 */ /* 0x000fe200078e00ff */
[----:B------:R-:W-:Y:S01]  /*0f90*/  LOP3.LUT R15, R4, 0x1c0, RZ, 0xc0, !PT ;  /* 0x000001c0040f7812 */ /* 0x000fe200078ec0ff */
[----:B------:R-:W-:Y:S01]  /*0fa0*/  IMAD.SHL.U32 R223, R9, 0x40, RZ ;  /* 0x0000004009df7824 */ /* 0x000fe200078e00ff */
[----:B------:R-:W-:Y:S01]  /*0fb0*/  SHF.R.S32.HI R4, RZ, 0x1f, R213 ;  /* 0x0000001fff047819 */ /* 0x000fe200000114d5 */
[----:B------:R-:W-:Y:S01]  /*0fc0*/  IMAD.SHL.U32 R222, R8, 0x40, RZ ;  /* 0x0000004008de7824 */ /* 0x000fe200078e00ff */
[----:B------:R-:W-:Y:S01]  /*0fd0*/  LOP3.LUT R225, R2, 0xfffffe00, RZ, 0xc0, !PT ;  /* 0xfffffe0002e17812 */ /* 0x000fe200078ec0ff */
[----:B------:R-:W-:Y:S01]  /*0fe0*/  STL [R1+0x88], R10 ;  /* 0x0000880a01007387 */ /* 0x000fe20000100800 */
[-C--:B------:R-:W-:Y:S01]  /*0ff0*/  LEA.HI R0, R4, R213.reuse, RZ, 0x6 ;  /* 0x000000d504007211 */ /* 0x080fe200078f30ff */
[----:B------:R-:W-:Y:S01]  /*1000*/  VIADD R215, R22, 0x20 ;  /* 0x0000002016d77836 */ /* 0x000fe20000000000 */
[----:B------:R-:W-:Y:S01]  /*1010*/  LEA.HI R4, R4, R213, RZ, 0x3 ;  /* 0x000000d504047211 */ /* 0x000fe200078f18ff */
[----:B------:R-:W-:Y:S01]  /*1020*/  VIADD R216, R22, 0x60 ;  /* 0x0000006016d87836 */ /* 0x000fe20000000000 */
[----:B------:R-:W-:Y:S01]  /*1030*/  LOP3.LUT R11, R5, 0xfffffe00, RZ, 0xc0, !PT ;  /* 0xfffffe00050b7812 */ /* 0x000fe200078ec0ff */
[----:B------:R-:W-:Y:S01]  /*1040*/  IMAD.SHL.U32 R2, R0, 0x80, RZ ;  /* 0x0000008000027824 */ /* 0x000fe200078e00ff */
[----:B------:R-:W-:-:S02]  /*1050*/  LOP3.LUT R0, R4, 0x38, RZ, 0xc0, !PT ;  /* 0x0000003804007812 */ /* 0x000fc400078ec0ff */
[----:B------:R-:W-:Y:S01]  /*1060*/  LOP3.LUT R223, R223, 0x1c0, RZ, 0xc0, !PT ;  /* 0x000001c0dfdf7812 */ /* 0x000fe200078ec0ff */
[----:B------:R-:W-:Y:S01]  /*1070*/  STL [R1+0x68], R11 ;  /* 0x0000680b01007387 */ /* 0x000fe20000100800 */
[----:B------:R-:W-:Y:S02]  /*1080*/  LOP3.LUT R222, R222, 0x1c0, RZ, 0xc0, !PT ;  /* 0x000001c0dede7812 */ /* 0x000fe400078ec0ff */
[----:B------:R-:W-:Y:S01]  /*1090*/  LOP3.LUT R5, R0, 0x1c0, R16, 0xf8, !PT ;  /* 0x000001c000057812 */ /* 0x000fe200078ef810 */
[----:B------:R-:W-:Y:S01]  /*10a0*/  IMAD.U32 R0, RZ, RZ, UR5 ;  /* 0x00000005ff007e24 */ /* 0x000fe2000f8e00ff */
[----:B------:R-:W-:Y:S01]  /*10b0*/  SHF.R.S32.HI R0, RZ, 0x1f, R212 ;  /* 0x0000001fff007819 */ /* 0x000fe200000114d4 */
[----:B------:R-:W-:Y:S01]  /*10c0*/  IMAD.SHL.U32 R16, R232, 0x8, RZ ;  /* 0x00000008e8107824 */ /* 0x000fe200078e00ff */
[----:B------:R-:W-:Y:S01]  /*10d0*/  SHF.R.U32.HI R228, RZ, 0x3, R3 ;  /* 0x00000003ffe47819 */ /* 0x000fe20000011603 */
[----:B------:R-:W-:Y:S01]  /*10e0*/  IMAD.U32 R0, RZ, RZ, UR4 ;  /* 0x00000004ff007e24 */ /* 0x000fe2000f8e00ff */
[----:B------:R-:W-:Y:S01]  /*10f0*/  SHF.R.U32.HI R14, RZ, 0x3, R223 ;  /* 0x00000003ff0e7819 */ /* 0x000fe200000116df */
[C---:B------:R-:W-:Y:S01]  /*1100*/  VIADD R218, R16.reuse, 0x80 ;  /* 0x0000008010da7836 */ /* 0x040fe20000000000 */
[----:B------:R-:W-:Y:S01]  /*1110*/  SHF.R.U32.HI R13, RZ, 0x3, R222 ;  /* 0x00000003ff0d7819 */ /* 0x000fe200000116de */
[----:B------:R-:W-:Y:S01]  /*1120*/  VIADD R219, R16, 0xc0 ;  /* 0x000000c010db7836 */ /* 0x000fe20000000000 */
[----:B------:R-:W-:Y:S01]  /*1130*/  SHF.R.U32.HI R12, RZ, 0x3, R15 ;  /* 0x00000003ff0c7819 */ /* 0x000fe2000001160f */
[----:B------:R0:W-:Y:S01]  /*1140*/  STL [R1+0x64], R0 ;  /* 0x0000640001007387 */ /* 0x0001e20000100800 */
[----:B------:R-:W-:-:S02]  /*1150*/  LOP3.LUT R7, R223, 0x38, R4, 0xf8, !PT ;  /* 0x00000038df077812 */ /* 0x000fc400078ef804 */
[--C-:B------:R-:W-:Y:S02]  /*1160*/  LOP3.LUT R8, R222, 0x38, R4.reuse, 0xf8, !PT ;  /* 0x00000038de087812 */ /* 0x100fe400078ef804 */
[----:B------:R-:W-:Y:S02]  /*1170*/  LOP3.LUT R9, R15, 0x38, R4, 0xf8, !PT ;  /* 0x000000380f097812 */ /* 0x000fe400078ef804 */
[----:B------:R-:W-:Y:S02]  /*1180*/  LOP3.LUT R229, R3, 0x38, R16, 0xf8, !PT ;  /* 0x0000003803e57812 */ /* 0x000fe400078ef810 */
[----:B------:R-:W-:Y:S02]  /*1190*/  LOP3.LUT R2, R2, 0xffffe000, RZ, 0xc0, !PT ;  /* 0xffffe00002027812 */ /* 0x000fe400078ec0ff */
[----:B------:R-:W-:Y:S02]  /*11a0*/  LOP3.LUT R7, R7, R14, RZ, 0x3c, !PT ;  /* 0x0000000e07077212 */ /* 0x000fe400078e3cff */
[----:B------:R-:W-:-:S02]  /*11b0*/  LOP3.LUT R8, R8, R13, RZ, 0x3c, !PT ;  /* 0x0000000d08087212 */ /* 0x000fc400078e3cff */
[----:B------:R-:W-:Y:S02]  /*11c0*/  LOP3.LUT R9, R9, R12, RZ, 0x3c, !PT ;  /* 0x0000000c09097212 */ /* 0x000fe400078e3cff */
[----:B------:R-:W-:Y:S02]  /*11d0*/  LOP3.LUT R5, R5, R228, RZ, 0x3c, !PT ;  /* 0x000000e405057212 */ /* 0x000fe400078e3cff */
[--C-:B------:R-:W-:Y:S02]  /*11e0*/  LOP3.LUT R3, R223, 0x38, R16.reuse, 0xf8, !PT ;  /* 0x00000038df037812 */ /* 0x100fe400078ef810 */
[----:B0-----:R-:W-:Y:S02]  /*11f0*/  LOP3.LUT R0, R222, 0x38, R16, 0xf8, !PT ;  /* 0x00000038de007812 */ /* 0x001fe400078ef810 */
[-C--:B------:R-:W-:Y:S02]  /*1200*/  IADD3 R7, R7, R2.reuse, R226 ;  /* 0x0000000207077210 */ /* 0x080fe40007ffe0e2 */
[----:B------:R-:W-:-:S02]  /*1210*/  IADD3 R8, R8, R2, R225 ;  /* 0x0000000208087210 */ /* 0x000fc40007ffe0e1 */
[-C--:B------:R-:W-:Y:S02]  /*1220*/  IADD3 R9, R9, R2.reuse, R11 ;  /* 0x0000000209097210 */ /* 0x080fe40007ffe00b */
[----:B------:R-:W-:Y:S02]  /*1230*/  IADD3 R5, R5, R2, R227 ;  /* 0x0000000205057210 */ /* 0x000fe40007ffe0e3 */
[----:B------:R-:W-:Y:S02]  /*1240*/  LOP3.LUT R3, R226, R3, R14, 0xf6, !PT ;  /* 0x00000003e2037212 */ /* 0x000fe400078ef60e */
[----:B------:R-:W-:Y:S02]  /*1250*/  LOP3.LUT R2, R15, 0x38, R16, 0xf8, !PT ;  /* 0x000000380f027812 */ /* 0x000fe400078ef810 */
[----:B------:R-:W-:Y:S02]  /*1260*/  LOP3.LUT R0, R225, R0, R13, 0xf6, !PT ;  /* 0x00000000e1007212 */ /* 0x000fe400078ef60d */
[----:B------:R-:W-:-:S02]  /*1270*/  SHF.R.S32.HI R234, RZ, 0x3, R4 ;  /* 0x00000003ffea7819 */ /* 0x000fc40000011404 */
[----:B------:R-:W-:Y:S02]  /*1280*/  LOP3.LUT R235, R4, 0xfffffff8, RZ, 0xc0, !PT ;  /* 0xfffffff804eb7812 */ /* 0x000fe400078ec0ff */
[----:B------:R-:W-:Y:S02]  /*1290*/  LEA R4, R3, UR4, 0x1 ;  /* 0x0000000403047c11 */ /* 0x000fe4000f8e08ff */
[----:B------:R-:W-:Y:S02]  /*12a0*/  LOP3.LUT R2, R11, R2, R12, 0xf6, !PT ;  /* 0x000000020b027212 */ /* 0x000fe400078ef60c */
[----:B------:R-:W-:Y:S01]  /*12b0*/  LEA R0, R0, UR4, 0x1 ;  /* 0x0000000400007c11 */ /* 0x000fe2000f8e08ff */
[----:B------:R-:W-:Y:S01]  /*12c0*/  STL [R1+0x80], R4 ;  /* 0x0000800401007387 */ /* 0x000fe20000100800 */
[----:B------:R-:W-:Y:S01]  /*12d0*/  LEA R3, R2, UR4, 0x1 ;  /* 0x0000000402037c11 */ /* 0x000fe2000f8e08ff */
[----:B------:R-:W-:Y:S01]  /*12e0*/  IMAD R2, R6, 0x8, R10 ;  /* 0x0000000806027824 */ /* 0x000fe200078e020a */
[----:B------:R-:W-:Y:S01]  /*12f0*/  SHF.R.S32.HI R17, RZ, 0x1f, R16 ;  /* 0x0000001fff117819 */ /* 0x000fe20000011410 */
[----:B------:R0:W-:Y:S01]  /*1300*/  STL [R1+0x78], R0 ;  /* 0x0000780001007387 */ /* 0x0001e20000100800 */
[----:B------:R-:W-:-:S03]  /*1310*/  LOP3.LUT R229, R227, R229, R228, 0xf6, !PT ;  /* 0x000000e5e3e57212 */ /* 0x000fc600078ef6e4 */
[----:B------:R1:W-:Y:S04]  /*1320*/  STL [R1+0x70], R3 ;  /* 0x0000700301007387 */ /* 0x0003e80000100800 */
[----:B------:R2:W-:Y:S01]  /*1330*/  STL [R1+0x90], R2 ;  /* 0x0000900201007387 */ /* 0x0005e20000100800 */
[----:B0-----:R-:W-:Y:S02]  /*1340*/  LEA R0, R7, UR4, 0x1 ;  /* 0x0000000407007c11 */ /* 0x001fe4000f8e08ff */
[----:B-1----:R-:W-:-:S03]  /*1350*/  LEA R3, R8, UR4, 0x1 ;  /* 0x0000000408037c11 */ /* 0x002fc6000f8e08ff */
[----:B------:R0:W-:Y:S01]  /*1360*/  STL [R1+0x7c], R0 ;  /* 0x00007c0001007387 */ /* 0x0001e20000100800 */
[----:B--2---:R-:W-:-:S03]  /*1370*/  LEA R2, R9, UR4, 0x1 ;  /* 0x0000000409027c11 */ /* 0x004fc6000f8e08ff */
[----:B------:R1:W-:Y:S01]  /*1380*/  STL [R1+0x74], R3 ;  /* 0x0000740301007387 */ /* 0x0003e20000100800 */
[----:B0-----:R-:W-:-:S05]  /*1390*/  LEA R0, R5, UR4, 0x1 ;  /* 0x0000000405007c11 */ /* 0x001fca000f8e08ff */
[----:B------:R1:W-:Y:S04]  /*13a0*/  STL [R1+0x84], R0 ;  /* 0x0000840001007387 */ /* 0x0003e80000100800 */
[----:B------:R1:W-:Y:S02]  /*13b0*/  STL [R1+0x6c], R2 ;  /* 0x00006c0201007387 */ /* 0x0003e40000100800 */
.L_x_870:
[----:B0-----:R-:W0:Y:S01]  /*13c0*/  LDC.64 R230, c[0x0][0xc88] ;  /* 0x00032200ffe67b82 */ /* 0x001e220000000a00 */
[----:B------:R-:W-:Y:S01]  /*13d0*/  ULDC.64 UR10, c[0x0][0x208] ;  /* 0x00008200000a7ab9 */ /* 0x000fe20000000a00 */
[----:B------:R-:W-:Y:S01]  /*13e0*/  ULDC.64 UR4, c[0x0][0xa28] ;  /* 0x00028a0000047ab9 */ /* 0x000fe20000000a00 */
[----:B------:R-:W-:Y:S01]  /*13f0*/  ULDC.64 UR8, c[0x0][0xa18] ;  /* 0x0002860000087ab9 */ /* 0x000fe20000000a00 */
[----:B------:R-:W-:Y:S01]  /*1400*/  ULDC.64 UR6, c[0x0][0xa08] ;  /* 0x0002820000067ab9 */ /* 0x000fe20000000a00 */
[----:B0-----:R-:W-:-:S06]  /*1410*/  IMAD.WIDE R230, R123, 0x4, R230 ;  /* 0x000000047be67825 */ /* 0x001fcc00078e02e6 */
[----:B------:R0:W1:Y:S01]  /*1420*/  LDG.E R230, desc[UR10][R230.64] ;  /* 0x0000000ae6e67981 */ /* 0x000062000c1e1900 */
[----:B------:R-:W-:Y:S01]  /*1430*/  ISETP.NE.U32.AND P2, PT, RZ, UR4, PT ;  /* 0x00000004ff007c0c */ /* 0x000fe2000bf45070 */
[----:B------:R-:W-:Y:S01]  /*1440*/  IMAD.MOV.U32 R9, RZ, RZ, RZ ;  /* 0x000000ffff097224 */ /* 0x000fe200078e00ff */
[----:B------:R-:W-:Y:S01]  /*1450*/  ISETP.NE.U32.AND P1, PT, RZ, UR8, PT ;  /* 0x00000008ff007c0c */ /* 0x000fe2000bf25070 */
[----:B------:R-:W-:Y:S01]  /*1460*/  IMAD.MOV.U32 R113, RZ, RZ, RZ ;  /* 0x000000ffff717224 */ /* 0x000fe200078e00ff */
[----:B------:R-:W-:Y:S02]  /*1470*/  ISETP.NE.AND.EX P2, PT, RZ, UR5, PT, P2 ;  /* 0x00000005ff007c0c */ /* 0x000fe4000bf45320 */
[----:B------:R-:W-:Y:S02]  /*1480*/  ISETP.NE.AND.EX P1, PT, RZ, UR9, PT, P1 ;  /* 0x00000009ff007c0c */ /* 0x000fe4000bf25310 */
[----:B------:R-:W-:-:S04]  /*1490*/  ISETP.NE.U32.AND P0, PT, RZ, UR6, PT ;  /* 0x00000006ff007c0c */ /* 0x000fc8000bf05070 */
[----:B------:R-:W-:Y:S01]  /*14a0*/  ISETP.NE.AND.EX P0, PT, RZ, UR7, PT, P0 ;  /* 0x00000007ff007c0c */ /* 0x000fe2000bf05300 */
[----:B------:R-:W-:Y:S02]  /*14b0*/  IMAD.MOV.U32 R237, RZ, RZ, R121 ;  /* 0x000000ffffed7224 */ /* 0x000fe400078e0079 */
[----:B0-----:R-:W-:Y:S01]  /*14c0*/  IMAD.MOV.U32 R231, RZ, RZ, R122 ;  /* 0x000000ffffe77224 */ /* 0x001fe200078e007a */
[----:B-1----:R-:W-:Y:S01]  /*14d0*/  SHF.R.S32.HI R0, RZ, 0x1f, R230 ;  /* 0x0000001fff007819 */ /* 0x002fe200000114e6 */
[C---:B------:R-:W-:Y:S01]  /*14e0*/  IMAD.SHL.U32 R233, R230.reuse, 0x4, RZ ;  /* 0x00000004e6e97824 */ /* 0x040fe200078e00ff */
[C---:B------:R-:W-:Y:S01]  /*14f0*/  @P2 LEA R2, P3, R230.reuse, UR4, 0x2 ;  /* 0x00000004e6022c11 */ /* 0x040fe2000f8610ff */
[----:B------:R-:W-:Y:S01]  /*1500*/  ULDC UR4, c[0x0][0x288] ;  /* 0x0000a20000047ab9 */ /* 0x000fe20000000800 */
[C-C-:B------:R-:W-:Y:S01]  /*1510*/  SHF.L.U64.HI R27, R230.reuse, 0x2, R0.reuse ;  /* 0x00000002e61b7819 */ /* 0x140fe20000010200 */
[----:B------:R0:W-:Y:S01]  /*1520*/  STL [R1+0x60], R0 ;  /* 0x0000600001007387 */ /* 0x0001e20000100800 */
[----:B----4-:R-:W-:Y:S01]  /*1530*/  @P2 LEA.HI.X R3, R230, UR5, R0, 0x2, P3 ;  /* 0x00000005e6032c11 */ /* 0x010fe200098f1400 */
[----:B------:R-:W-:Y:S01]  /*1540*/  IMAD.U32 R177, RZ, RZ, UR4 ;  /* 0x00000004ffb17e24 */ /* 0x000fe2000f8e00ff */
[----:B------:R-:W-:Y:S01]  /*1550*/  ULDC.64 UR4, c[0x0][0x418] ;  /* 0x0001060000047ab9 */ /* 0x000fe20000000a00 */
[C---:B------:R-:W-:Y:S01]  /*1560*/  IADD3 R6, P4, R233.reuse, UR6, RZ ;  /* 0x00000006e9067c10 */ /* 0x040fe2000ff9e0ff */
[----:B------:R-:W-:Y:S01]  /*1570*/  UISETP.NE.U32.AND UP0, UPT, UR4, URZ, UPT ;  /* 0x0000003f0400728c */ /* 0x000fe2000bf05070 */
[----:B------:R0:W5:Y:S01]  /*1580*/  @P2 LDG.E R9, desc[UR10][R2.64] ;  /* 0x0000000a02092981 */ /* 0x000162000c1e1900 */
[----:B--23--:R-:W-:Y:S01]  /*1590*/  @P1 IADD3 R4, P2, R233, UR8, RZ ;  /* 0x00000008e9041c10 */ /* 0x00cfe2000ff5e0ff */
[----:B------:R-:W-:Y:S01]  /*15a0*/  ULDC UR4, c[0x0][0x424] ;  /* 0x0001090000047ab9 */ /* 0x000fe20000000800 */
[----:B------:R-:W-:Y:S01]  /*15b0*/  UISETP.NE.AND.EX UP0, UPT, UR5, URZ, UPT, UP0 ;  /* 0x0000003f0500728c */ /* 0x000fe2000bf05300 */
[C---:B------:R-:W-:Y:S01]  /*15c0*/  IADD3.X R7, R27.reuse, UR7, RZ, P4, !PT ;  /* 0x000000071b077c10 */ /* 0x040fe2000a7fe4ff */
[----:B------:R-:W-:Y:S01]  /*15d0*/  ULDC.64 UR6, c[0x0][0xa20] ;  /* 0x0002880000067ab9 */ /* 0x000fe20000000a00 */
[----:B------:R-:W-:Y:S01]  /*15e0*/  @P1 IADD3.X R5, R27, UR9, RZ, P2, !PT ;  /* 0x000000091b051c10 */ /* 0x000fe200097fe4ff */
[----:B------:R-:W-:Y:S01]  /*15f0*/  USEL UR4, UR4, 0x1, UP0 ;  /* 0x0000000104047887 */ /* 0x000fe20008000000 */
[----:B------:R-:W-:Y:S01]  /*1600*/  ISETP.NE.U32.AND P2, PT, RZ, UR6, PT ;  /* 0x00000006ff007c0c */ /* 0x000fe2000bf45070 */
[----:B------:R-:W-:Y:S01]  /*1610*/  ULDC UR5, c[0x0][0x2f0] ;  /* 0x0000bc0000057ab9 */ /* 0x000fe20000000800 */
[----:B------:R0:W5:Y:S01]  /*1620*/  @P0 LDG.E R113, desc[UR10][R6.64] ;  /* 0x0000000a06710981 */ /* 0x000162000c1e1900 */
[----:B------:R-:W-:Y:S01]  /*1630*/  UIMAD UR4, UR4, UR5, URZ ;  /* 0x00000005040472a4 */ /* 0x000fe2000f8e023f */
[----:B------:R-:W-:-:S02]  /*1640*/  ISETP.NE.AND.EX P2, PT, RZ, UR7, PT, P2 ;  /* 0x00000007ff007c0c */ /* 0x000fc4000bf45320 */
[----:B------:R0:W5:Y:S01]  /*1650*/  @P1 LDG.E R177, desc[UR10][R4.64] ;  /* 0x0000000a04b11981 */ /* 0x000162000c1e1900 */
[----:B------:R-:W-:Y:S01]  /*1660*/  ULDC UR5, c[0x0][0x348] ;  /* 0x0000d20000057ab9 */ /* 0x000fe20000000800 */
[----:B------:R-:W-:Y:S01]  /*1670*/  IMAD.MOV.U32 R25, RZ, RZ, R230 ;  /* 0x000000ffff197224 */ /* 0x000fe200078e00e6 */
[----:B------:R-:W-:Y:S08]  /*1680*/  @P1 BRA `(.L_x_646) ;  /* 0x0000000000281947 */ /* 0x000ff00003800000 */
[----:B------:R-:W-:Y:S02]  /*1690*/  ULDC.64 UR8, c[0x0][0xa00] ;  /* 0x0002800000087ab9 */ /* 0x000fe40000000a00 */
[----:B------:R-:W-:-:S04]  /*16a0*/  ISETP.NE.U32.AND P1, PT, RZ, UR8, PT ;  /* 0x00000008ff007c0c */ /* 0x000fc8000bf25070 */
[----:B------:R-:W-:-:S13]  /*16b0*/  ISETP.NE.AND.EX P1, PT, RZ, UR9, PT, P1 ;  /* 0x00000009ff007c0c */ /* 0x000fda000bf25310 */
[----:B------:R-:W-:Y:S05]  /*16c0*/  @!P1 BRA `(.L_x_646) ;  /* 0x0000000000189947 */ /* 0x000fea0003800000 */
[----:B0-----:R-:W0:Y:S01]  /*16d0*/  LDC.64 R2, c[0x0][0xa00] ;  /* 0x00028000ff027b82 */ /* 0x001e220000000a00 */
[----:B------:R-:W-:Y:S01]  /*16e0*/  ULDC.64 UR8, c[0x0][0x208] ;  /* 0x0000820000087ab9 */ /* 0x000fe20000000a00 */
[----:B0-----:R-:W-:-:S05]  /*16f0*/  IMAD.WIDE R2, R25, 0x4, R2 ;  /* 0x0000000419027825 */ /* 0x001fca00078e0202 */
[----:B-----5:R-:W2:Y:S04]  /*1700*/  LDG.E R177, desc[UR8][R2.64] ;  /* 0x0000000802b17981 */ /* 0x020ea8000c1e1900 */
[----:B------:R-:W2:Y:S02]  /*1710*/  LDG.E R0, desc[UR8][R2.64+0x4] ;  /* 0x0000040802007981 */ /* 0x000ea4000c1e1900 */
[----:B--2---:R-:W-:-:S07]  /*1720*/  IMAD.IADD R177, R0, 0x1, -R177 ;  /* 0x0000000100b17824 */ /* 0x004fce00078e0ab1 */
.L_x_646:
[----:B0-----:R-:W-:Y:S02]  /*1730*/  IMAD.U32 R2, RZ, RZ, UR5 ;  /* 0x00000005ff027e24 */ /* 0x001fe4000f8e00ff */
[----:B------:R-:W-:Y:S01]  /*1740*/  IMAD.U32 R26, RZ, RZ, UR4 ;  /* 0x00000004ff1a7e24 */ /* 0x000fe2000f8e00ff */
[----:B------:R-:W-:Y:S06]  /*1750*/  @!P2 BRA `(.L_x_647) ;  /* 0x000000000014a947 */ /* 0x000fec0003800000 */
[----:B------:R-:W-:Y:S01]  /*1760*/  IADD3 R4, P0, R233, UR6, RZ ;  /* 0x00000006e9047c10 */ /* 0x000fe2000ff1e0ff */
[----:B------:R-:W-:-:S03]  /*1770*/  ULDC.64 UR4, c[0x0][0x208] ;  /* 0x0000820000047ab9 */ /* 0x000fc60000000a00 */
[----:B------:R-:W-:-:S05]  /*1780*/  IADD3.X R5, R27, UR7, RZ, P0, !PT ;  /* 0x000000071b057c10 */ /* 0x000fca00087fe4ff */
[----:B------:R0:W5:Y:S01]  /*1790*/  LDG.E R26, desc[UR4][R4.64] ;  /* 0x00000004041a7981 */ /* 0x000162000c1e1900 */
[----:B------:R-:W-:Y:S05]  /*17a0*/  BRA `(.L_x_648) ;  /* 0x0000000000147947 */ /* 0x000fea0003800000 */
.L_x_647:
[----:B------:R-:W-:Y:S05]  /*17b0*/  @!P0 BRA `(.L_x_648) ;  /* 0x0000000000108947 */ /* 0x000fea0003800000 */
[----:B------:R-:W-:Y:S02]  /*17c0*/  ULDC.64 UR4, c[0x0][0x208] ;  /* 0x0000820000047ab9 */ /* 0x000fe40000000a00 */
[----:B------:R-:W2:Y:S04]  /*17d0*/  LDG.E R3, desc[UR4][R6.64] ;  /* 0x0000000406037981 */ /* 0x000ea8000c1e1900 */
[----:B------:R-:W2:Y:S02]  /*17e0*/  LDG.E R26, desc[UR4][R6.64+0x4] ;  /* 0x00000404061a7981 */ /* 0x000ea4000c1e1900 */
[----:B--2---:R-:W-:-:S07]  /*17f0*/  IMAD.IADD R26, R26, 0x1, -R3 ;  /* 0x000000011a1a7824 */ /* 0x004fce00078e0a03 */
.L_x_648:
[----:B------:R-:W-:Y:S01]  /*1800*/  ULDC.64 UR4, c[0x0][0xa10] ;  /* 0x0002840000047ab9 */ /* 0x000fe20000000a00 */
[----:B------:R-:W-:Y:S01]  /*1810*/  ULDC.64 UR6, c[0x0][0x208] ;  /* 0x0000820000067ab9 */ /* 0x000fe20000000a00 */
[----:B------:R-:W-:-:S04]  /*1820*/  ISETP.NE.U32.AND P0, PT, RZ, UR4, PT ;  /* 0x00000004ff007c0c */ /* 0x000fc8000bf05070 */
[----:B------:R-:W-:Y:S01]  /*1830*/  ISETP.NE.AND.EX P0, PT, RZ, UR5, PT, P0 ;  /* 0x00000005ff007c0c */ /* 0x000fe2000bf05300 */
[----:B-----5:R-:W-:Y:S01]  /*1840*/  IMAD.IADD R9, R26, 0x1, -R9 ;  /* 0x000000011a097824 */ /* 0x020fe200078e0a09 */
[----:B------:R-:W-:-:S11]  /*1850*/  ULDC.64 UR4, c[0x0][0xa30] ;  /* 0x00028c0000047ab9 */ /* 0x000fd60000000a00 */
[----:B0-----:R-:W0:Y:S02]  /*1860*/  @P0 LDC.64 R4, c[0x0][0xa10] ;  /* 0x00028400ff040b82 */ /* 0x001e240000000a00 */
[----:B0-----:R-:W-:-:S05]  /*1870*/  @P0 IMAD.WIDE R4, R25, 0x4, R4 ;  /* 0x0000000419040825 */ /* 0x001fca00078e0204 */
[----:B------:R-:W2:Y:S04]  /*1880*/  @P0 LDG.E R0, desc[UR6][R4.64] ;  /* 0x0000000604000981 */ /* 0x000ea8000c1e1900 */
[----:B------:R0:W2:Y:S01]  /*1890*/  @P0 LDG.E R3, desc[UR6][R4.64+0x4] ;  /* 0x0000040604030981 */ /* 0x0000a2000c1e1900 */
[----:B------:R-:W-:Y:S01]  /*18a0*/  ISETP.NE.U32.AND P1, PT, RZ, UR4, PT ;  /* 0x00000004ff007c0c */ /* 0x000fe2000bf25070 */
[----:B------:R-:W-:-:S03]  /*18b0*/  IMAD.MOV.U32 R144, RZ, RZ, R26 ;  /* 0x000000ffff907224 */ /* 0x000fc600078e001a */
[----:B------:R-:W-:Y:S01]  /*18c0*/  ISETP.NE.AND.EX P1, PT, RZ, UR5, PT, P1 ;  /* 0x00000005ff007c0c */ /* 0x000fe2000bf25310 */
[----:B0-----:R-:W-:-:S05]  /*18d0*/  IMAD.MOV R4, RZ, RZ, -R9 ;  /* 0x000000ffff047224 */ /* 0x001fca00078e0a09 */
[----:B------:R-:W-:-:S07]  /*18e0*/  VIMNMX R4, RZ, R4, !PT ;  /* 0x00000004ff047248 */ /* 0x000fce0007fe0100 */
[----:B------:R-:W-:-:S04]  /*18f0*/  @P1 IADD3 R6, P2, R233, UR4, RZ ;  /* 0x00000004e9061c10 */ /* 0x000fc8000ff5e0ff */
[----:B------:R-:W-:Y:S02]  /*1900*/  @P1 IADD3.X R7, R27, UR5, RZ, P2, !PT ;  /* 0x000000051b071c10 */ /* 0x000fe400097fe4ff */
[----:B------:R-:W-:-:S03]  /*1910*/  PLOP3.LUT P2, PT, PT, PT, PT, 0x80, 0x0 ;  /* 0x000000000000781c */ /* 0x000fc60003f4f070 */
[----:B------:R0:W5:Y:S01]  /*1920*/  @P1 LDG.E R144, desc[UR6][R6.64] ;  /* 0x0000000606901981 */ /* 0x000162000c1e1900 */
[----:B--2---:R-:W-:-:S04]  /*1930*/  @P0 IMAD.IADD R2, R3, 0x1, -R0 ;  /* 0x0000000103020824 */ /* 0x004fc800078e0a00 */
[----:B------:R-:W-:-:S04]  /*1940*/  IMAD.IADD R178, R9, 0x1, R2 ;  /* 0x0000000109b27824 */ /* 0x000fc800078e0202 */
[----:B------:R-:W-:-:S04]  /*1950*/  VIADD R0, R178, 0x4f ;  /* 0x0000004fb2007836 */ /* 0x000fc80000000000 */
[----:B------:R-:W-:-:S05]  /*1960*/  IMAD.HI R0, R0, 0x66666667, RZ ;  /* 0x6666666700007827 */ /* 0x000fca00078e02ff */
[----:B------:R-:W-:-:S04]  /*1970*/  SHF.R.U32.HI R179, RZ, 0x1f, R0 ;  /* 0x0000001fffb37819 */ /* 0x000fc80000011600 */
[----:B------:R-:W-:-:S05]  /*1980*/  LEA.HI.SX32 R179, R0, R179, 0x1b ;  /* 0x000000b300b37211 */ /* 0x000fca00078fdaff */
[----:B------:R-:W-:-:S05]  /*1990*/  IMAD R3, R179, 0x50, -R9 ;  /* 0x00000050b3037824 */ /* 0x000fca00078e0a09 */
[----:B------:R-:W-:-:S04]  /*19a0*/  VIMNMX R3, R3, R2, PT ;  /* 0x0000000203037248 */ /* 0x000fc80003fe0100 */
[----:B------:R-:W-:Y:S01]  /*19b0*/  ISETP.GT.AND P0, PT, R3, R4, PT ;  /* 0x000000040300720c */ /* 0x000fe20003f04270 */
[----:B------:R-:W-:-:S05]  /*19c0*/  IMAD.WIDE.U32 R4, R4, -0x33333333, RZ ;  /* 0xcccccccd04047825 */ /* 0x000fca00078e00ff */
[----:B------:R-:W-:-:S05]  /*19d0*/  SHF.R.U32.HI R119, RZ, 0x6, R5 ;  /* 0x00000006ff777819 */ /* 0x000fca0000011605 */
[----:B------:R-:W-:Y:S02]  /*19e0*/  IMAD.MOV.U32 R24, RZ, RZ, R119 ;  /* 0x000000ffff187224 */ /* 0x000fe400078e0077 */
[----:B------:R-:W-:-:S04]  /*19f0*/  @P0 VIADD R0, R3, 0x4f ;  /* 0x0000004f03000836 */ /* 0x000fc80000000000 */
[----:B------:R-:W-:-:S05]  /*1a00*/  @P0 IMAD.HI R0, R0, 0x66666667, RZ ;  /* 0x6666666700000827 */ /* 0x000fca00078e02ff */
[----:B------:R-:W-:-:S04]  /*1a10*/  @P0 SHF.R.U32.HI R3, RZ, 0x1f, R0 ;  /* 0x0000001fff030819 */ /* 0x000fc80000011600 */
[----:B------:R-:W-:-:S04]  /*1a20*/  @P0 LEA.HI.SX32 R24, R0, R3, 0x1b ;  /* 0x0000000300180211 */ /* 0x000fc800078fdaff */
[----:B------:R-:W-:-:S13]  /*1a30*/  ISETP.GT.AND P0, PT, R24, R119, PT ;  /* 0x000000771800720c */ /* 0x000fda0003f04270 */
[----:B0-----:R-:W-:Y:S05]  /*1a40*/  @!P0 BRA `(.L_x_649) ;  /* 0x0000009400748947 */ /* 0x001fea0003800000 */
[----:B------:R-:W-:Y:S01]  /*1a50*/  VIADD R0, R18, 0x24400 ;  /* 0x0002440012007836 */ /* 0x000fe20000000000 */
[----:B------:R-:W-:Y:S04]  /*1a60*/  BSSY B6, `(.L_x_650) ;  /* 0x0000013000067945 */ /* 0x000fe80003800000 */
[----:B------:R-:W-:-:S13]  /*1a70*/  LOP3.LUT P0, RZ, R0, 0x3ff, RZ, 0xc0, !PT ;  /* 0x000003ff00ff7812 */ /* 0x000fda000780c0ff */
[----:B------:R-:W-:Y:S05]  /*1a80*/  @!P0 BRA `(.L_x_651) ;  /* 0x0000000000408947 */ /* 0x000fea0003800000 */
        /* <DEDUP_REMOVED lines=15> */
[----:B-1---5:R-:W-:Y:S05]  /*1b80*/  CALL.ABS.NOINC R14 ;  /* 0x000000000e007343 */ /* 0x022fea0003c00000 */
.L_x_651:
[----:B------:R-:W-:Y:S05]  /*1b90*/  BSYNC B6 ;  /* 0x0000000000067941 */ /* 0x000fea0003800000 */
.L_x_650:
        /* <DEDUP_REMOVED lines=20> */
.L_x_653:
[----:B------:R-:W-:Y:S05]  /*1ce0*/  BSYNC B6 ;  /* 0x0000000000067941 */ /* 0x000fea0003800000 */
.L_x_652:
[----:B------:R-:W-:Y:S01]  /*1cf0*/  ULDC.64 UR4, c[0x0][0x9f8] ;  /* 0x00027e0000047ab9 */ /* 0x000fe20000000a00 */
[----:B------:R-:W-:Y:S01]  /*1d00*/  ULDC.64 UR6, c[0x0][0x208] ;  /* 0x0000820000067ab9 */ /* 0x000fe20000000a00 */
[----:B------:R-:W-:Y:S01]  /*1d10*/  ISETP.NE.U32.AND P0, PT, RZ, UR4, PT ;  /* 0x00000004ff007c0c */ /* 0x000fe2000bf05070 */
[----:B------:R-:W0:Y:S01]  /*1d20*/  LDC.64 R98, c[0x0][0x300] ;  /* 0x0000c000ff627b82 */ /* 0x000e220000000a00 */
[----:B------:R-:W-:Y:S01]  /*1d30*/  IMAD.IADD R113, R113, 0x1, R26 ;  /* 0x0000000171717824 */ /* 0x000fe200078e021a */
[----:B------:R-:W-:Y:S01]  /*1d40*/  SHF.R.S32.HI R9, RZ, 0x1f, R122 ;  /* 0x0000001fff097819 */ /* 0x000fe2000001147a */
[----:B------:R-:W-:Y:S01]  /*1d50*/  ULDC.64 UR8, c[0x0][0xa08] ;  /* 0x0002820000087ab9 */ /* 0x000fe20000000a00 */
[----:B------:R-:W-:-:S04]  /*1d60*/  ISETP.NE.AND.EX P0, PT, RZ, UR5, PT, P0 ;  /* 0x00000005ff007c0c */ /* 0x000fc8000bf05300 */
[----:B------:R-:W1:Y:S08]  /*1d70*/  LDC R118, c[0x0][0x3f4] ;  /* 0x0000fd00ff767b82 */ /* 0x000e700000000800 */
[----:B------:R-:W2:Y:S01]  /*1d80*/  LDC.64 R104, c[0x0][0x408] ;  /* 0x00010200ff687b82 */ /* 0x000ea20000000a00 */
[----:B------:R-:W-:-:S04]  /*1d90*/  @P0 IADD3 R4, P1, R233, UR4, RZ ;  /* 0x00000004e9040c10 */ /* 0x000fc8000ff3e0ff */
[----:B------:R-:W-:Y:S01]  /*1da0*/  @P0 IADD3.X R5, R27, UR5, RZ, P1, !PT ;  /* 0x000000051b050c10 */ /* 0x000fe20008ffe4ff */
[----:B------:R-:W-:Y:S02]  /*1db0*/  ULDC.64 UR4, c[0x0][0x330] ;  /* 0x0000cc0000047ab9 */ /* 0x000fe40000000a00 */
[----:B------:R-:W3:Y:S02]  /*1dc0*/  LDC.64 R110, c[0x0][0x3f8] ;  /* 0x0000fe00ff6e7b82 */ /* 0x000ee40000000a00 */
[----:B------:R4:W3:Y:S01]  /*1dd0*/  @P0 LDG.E R25, desc[UR6][R4.64] ;  /* 0x0000000604190981 */ /* 0x0008e2000c1e1900 */
[----:B------:R-:W-:Y:S01]  /*1de0*/  SHF.R.S32.HI R3, RZ, 0x1f, R113 ;  /* 0x0000001fff037819 */ /* 0x000fe20000011471 */
[----:B------:R-:W-:Y:S01]  /*1df0*/  ULDC UR6, c[0x0][0x2f4] ;  /* 0x0000bd0000067ab9 */ /* 0x000fe20000000800 */
[----:B------:R-:W-:Y:S01]  /*1e00*/  IMAD R11, R9, UR4, RZ ;  /* 0x00000004090b7c24 */ /* 0x000fe2000f8e02ff */
[----:B------:R-:W-:Y:S01]  /*1e10*/  ISETP.GE.AND P1, PT, R213, UR6, PT ;  /* 0x00000006d5007c0c */ /* 0x000fe2000bf26270 */
[----:B------:R-:W-:Y:S01]  /*1e20*/  IMAD.WIDE.U32 R6, R122, UR4, R16 ;  /* 0x000000047a067c25 */ /* 0x000fe2000f8e0010 */
[----:B------:R-:W-:Y:S01]  /*1e30*/  ISETP.GE.AND P0, PT, R16, UR6, PT ;  /* 0x0000000610007c0c */ /* 0x000fe2000bf06270 */
[----:B------:R-:W1:Y:S01]  /*1e40*/  S2R R149, SR_TID.X ;  /* 0x0000000000957919 */ /* 0x000e620000002100 */
[----:B------:R-:W-:Y:S01]  /*1e50*/  SEL R8, RZ, 0xffffffff, P1 ;  /* 0xffffffffff087807 */ /* 0x000fe20000800000 */
[-C--:B0-----:R-:W-:Y:S01]  /*1e60*/  IMAD R0, R3, R98.reuse, RZ ;  /* 0x0000006203007224 */ /* 0x081fe200078e02ff */
[----:B------:R-:W-:Y:S01]  /*1e70*/  ISETP.GE.AND P1, PT, R218, UR6, PT ;  /* 0x00000006da007c0c */ /* 0x000fe2000bf26270 */
[----:B------:R-:W-:Y:S01]  /*1e80*/  IMAD R13, R122, UR5, R11 ;  /* 0x000000057a0d7c24 */ /* 0x000fe2000f8e020b */
[----:B------:R-:W-:Y:S01]  /*1e90*/  ULDC.64 UR4, c[0x0][0x308] ;  /* 0x0000c20000047ab9 */ /* 0x000fe20000000a00 */
[C---:B------:R-:W-:Y:S01]  /*1ea0*/  IMAD R11, R113.reuse, R99, R0 ;  /* 0x00000063710b7224 */ /* 0x040fe200078e0200 */
[----:B------:R-:W-:Y:S01]  /*1eb0*/  SEL R0, RZ, 0x1, P0 ;  /* 0x00000001ff007807 */ /* 0x000fe20000000000 */
[----:B----4-:R-:W-:Y:S01]  /*1ec0*/  IMAD.WIDE.U32 R4, R113, R98, RZ ;  /* 0x0000006271047225 */ /* 0x010fe200078e00ff */
[----:B------:R-:W-:-:S02]  /*1ed0*/  ISETP.NE.U32.AND P0, PT, RZ, UR8, PT ;  /* 0x00000008ff007c0c */ /* 0x000fc4000bf05070 */
[----:B------:R-:W-:Y:S01]  /*1ee0*/  SHF.R.S32.HI R20, RZ, 0x1f, R212 ;  /* 0x0000001fff147819 */ /* 0x000fe200000114d4 */
[----:B------:R-:W-:Y:S01]  /*1ef0*/  IMAD.IADD R7, R7, 0x1, R13 ;  /* 0x0000000107077824 */ /* 0x000fe200078e020d */
[----:B------:R-:W-:Y:S01]  /*1f00*/  ISETP.NE.AND.EX P0, PT, RZ, UR9, PT, P0 ;  /* 0x00000009ff007c0c */ /* 0x000fe2000bf05300 */
[----:B------:R-:W-:Y:S01]  /*1f10*/  IMAD.SHL.U32 R13, R8, 0x2, RZ ;  /* 0x00000002080d7824 */ /* 0x000fe200078e00ff */
[----:B------:R-:W-:Y:S01]  /*1f20*/  ULDC.64 UR8, c[0x0][0x338] ;  /* 0x0000ce0000087ab9 */ /* 0x000fe20000000a00 */
[----:B------:R-:W-:Y:S01]  /*1f30*/  IMAD R9, R9, UR4, RZ ;  /* 0x0000000409097c24 */ /* 0x000fe2000f8e02ff */
[----:B------:R-:W-:Y:S01]  /*1f40*/  SHF.R.S32.HI R23, RZ, 0x1f, R22 ;  /* 0x0000001fff177819 */ /* 0x000fe20000011416 */
[----:B------:R-:W-:Y:S01]  /*1f50*/  IMAD.IADD R5, R5, 0x1, R11 ;  /* 0x0000000105057824 */ /* 0x000fe200078e020b */
[----:B------:R-:W-:Y:S01]  /*1f60*/  LOP3.LUT R0, R13, 0x2, R0, 0xe2, !PT ;  /* 0x000000020d007812 */ /* 0x000fe200078ee200 */
[C---:B------:R-:W-:Y:S01]  /*1f70*/  IMAD R11, R122.reuse, UR5, R9 ;  /* 0x000000057a0b7c24 */ /* 0x040fe2000f8e0209 */
[----:B------:R-:W-:Y:S01]  /*1f80*/  SEL R9, RZ, 0x4, P1 ;  /* 0x00000004ff097807 */ /* 0x000fe20000800000 */
[----:B------:R-:W-:Y:S01]  /*1f90*/  IMAD.WIDE.U32 R4, R122, UR4, R4 ;  /* 0x000000047a047c25 */ /* 0x000fe2000f8e0004 */
[----:B------:R-:W-:Y:S01]  /*1fa0*/  ULDC.64 UR4, c[0x0][0x310] ;  /* 0x0000c40000047ab9 */ /* 0x000fe20000000a00 */
[----:B------:R-:W-:-:S02]  /*1fb0*/  SHF.R.U32.HI R28, RZ, 0x3, R223 ;  /* 0x00000003ff1c7819 */ /* 0x000fc400000116df */
[----:B------:R-:W-:Y:S01]  /*1fc0*/  LOP3.LUT R9, R0, R9, RZ, 0xfc, !PT ;  /* 0x0000000900097212 */ /* 0x000fe200078efcff */
[----:B------:R-:W-:Y:S01]  /*1fd0*/  IMAD.IADD R5, R5, 0x1, R11 ;  /* 0x0000000105057824 */ /* 0x000fe200078e020b */
[----:B------:R-:W-:Y:S01]  /*1fe0*/  SHF.R.U32.HI R21, RZ, 0x3, R222 ;  /* 0x00000003ff157819 */ /* 0x000fe200000116de */
[CC--:B--2---:R-:W-:Y:S01]  /*1ff0*/  IMAD.WIDE.U32 R100, R212.reuse, R104.reuse, R22 ;  /* 0x00000068d4647225 */ /* 0x0c4fe200078e0016 */
[----:B------:R-:W-:Y:S02]  /*2000*/  ISETP.GE.AND P2, PT, R219, UR6, PT ;  /* 0x00000006db007c0c */ /* 0x000fe4000bf46270 */
[C---:B------:R-:W-:Y:S01]  /*2010*/  IADD3 R112, P3, R212.reuse, R113, RZ ;  /* 0x00000071d4707210 */ /* 0x040fe20007f7e0ff */
[----:B------:R-:W-:Y:S01]  /*2020*/  IMAD.WIDE.U32 R102, R212, R104, R16 ;  /* 0x00000068d4667225 */ /* 0x000fe200078e0010 */
[C-C-:B------:R-:W-:Y:S02]  /*2030*/  SHF.L.U64.HI R128, R98.reuse, 0x5, R99.reuse ;  /* 0x0000000562807819 */ /* 0x140fe40000010263 */
[----:B------:R-:W-:Y:S01]  /*2040*/  SHF.L.U64.HI R130, R98, 0x6, R99 ;  /* 0x0000000662827819 */ /* 0x000fe20000010263 */
[----:B---3--:R-:W-:Y:S01]  /*2050*/  IMAD.WIDE.U32 R106, R212, R110, R22 ;  /* 0x0000006ed46a7225 */ /* 0x008fe200078e0016 */
[----:B------:R-:W-:-:S02]  /*2060*/  SHF.L.U64.HI R30, R110, 0x5, R111 ;  /* 0x000000056e1e7819 */ /* 0x000fc4000001026f */
[----:B------:R-:W-:Y:S01]  /*2070*/  SHF.L.U64.HI R34, R104, 0x5, R105 ;  /* 0x0000000568227819 */ /* 0x000fe20000010269 */
[----:B------:R-:W-:Y:S01]  /*2080*/  IMAD.WIDE.U32 R108, R212, R110, R16 ;  /* 0x0000006ed46c7225 */ /* 0x000fe200078e0010 */
[----:B------:R-:W-:Y:S02]  /*2090*/  SHF.L.U64.HI R33, R104, 0x6, R105 ;  /* 0x0000000668217819 */ /* 0x000fe40000010269 */
[----:B------:R-:W-:Y:S01]  /*20a0*/  LOP3.LUT R26, R9, 0x1, RZ, 0xc0, !PT ;  /* 0x00000001091a7812 */ /* 0x000fe200078ec0ff */
[----:B------:R-:W-:Y:S01]  /*20b0*/  IMAD.SHL.U32 R29, R212, 0x40, RZ ;  /* 0x00000040d41d7824 */ /* 0x000fe200078e00ff */
[----:B-1----:R-:W-:Y:S01]  /*20c0*/  LEA.HI R149, R149, 0x8, RZ, 0x19 ;  /* 0x0000000895957811 */ /* 0x002fe200078fc8ff */
[C---:B------:R-:W-:Y:S02]  /*20d0*/  IMAD.SHL.U32 R129, R98.reuse, 0x20, RZ ;  /* 0x0000002062817824 */ /* 0x040fe400078e00ff */
[----:B------:R-:W-:Y:S02]  /*20e0*/  IMAD.SHL.U32 R131, R98, 0x40, RZ ;  /* 0x0000004062837824 */ /* 0x000fe400078e00ff */
[----:B------:R-:W-:-:S02]  /*20f0*/  IMAD.SHL.U32 R27, R110, 0x40, RZ ;  /* 0x000000406e1b7824 */ /* 0x000fc400078e00ff */
[----:B------:R-:W-:Y:S02]  /*2100*/  IMAD R127, R105, 0x50, RZ ;  /* 0x00000050697f7824 */ /* 0x000fe400078e02ff */
[C---:B------:R-:W-:Y:S02]  /*2110*/  IMAD.SHL.U32 R32, R104.reuse, 0x20, RZ ;  /* 0x0000002068207824 */ /* 0x040fe400078e00ff */
[----:B------:R-:W-:Y:S02]  /*2120*/  IMAD.SHL.U32 R31, R104, 0x40, RZ ;  /* 0x00000040681f7824 */ /* 0x000fe400078e00ff */
[----:B------:R-:W-:Y:S01]  /*2130*/  IMAD.X R113, R20, 0x1, R3, P3 ;  /* 0x0000000114717824 */ /* 0x000fe200018e0603 */
[----:B------:R-:W-:Y:S02]  /*2140*/  SHF.R.S32.HI R8, RZ, 0x1f, R25 ;  /* 0x0000001fff087819 */ /* 0x000fe40000011419 */
[----:B------:R-:W-:Y:S02]  /*2150*/  SEL R97, R25, RZ, !P0 ;  /* 0x000000ff19617207 */ /* 0x000fe40004000000 */
[----:B------:R-:W-:-:S02]  /*2160*/  SEL R8, R8, RZ, !P0 ;  /* 0x000000ff08087207 */ /* 0x000fc40004000000 */
[----:B------:R-:W-:Y:S01]  /*2170*/  ISETP.GE.AND P0, PT, R16, R118, PT ;  /* 0x000000761000720c */ /* 0x000fe20003f06270 */
[----:B------:R-:W-:-:S04]  /*2180*/  IMAD.WIDE.U32 R94, R97, UR8, R6 ;  /* 0x00000008615e7c25 */ /* 0x000fc8000f8e0006 */
[C---:B------:R-:W-:Y:S02]  /*2190*/  IMAD R0, R8.reuse, UR8, RZ ;  /* 0x0000000808007c24 */ /* 0x040fe4000f8e02ff */
[----:B------:R-:W-:Y:S02]  /*21a0*/  IMAD R8, R8, UR4, RZ ;  /* 0x0000000408087c24 */ /* 0x000fe4000f8e02ff */
[C---:B------:R-:W-:Y:S02]  /*21b0*/  IMAD R37, R97.reuse, UR9, R0 ;  /* 0x0000000961257c24 */ /* 0x040fe4000f8e0200 */
[C---:B------:R-:W-:Y:S02]  /*21c0*/  IMAD R11, R97.reuse, UR5, R8 ;  /* 0x00000005610b7c24 */ /* 0x040fe4000f8e0208 */
[----:B------:R-:W-:-:S04]  /*21d0*/  IMAD.WIDE.U32 R96, R97, UR4, R4 ;  /* 0x0000000461607c25 */ /* 0x000fc8000f8e0004 */
[-C--:B------:R-:W-:Y:S02]  /*21e0*/  IMAD R6, R20, R98.reuse, RZ ;  /* 0x0000006214067224 */ /* 0x080fe400078e02ff */
[----:B------:R-:W-:-:S04]  /*21f0*/  IMAD.WIDE.U32 R4, R212, R98, R16 ;  /* 0x00000062d4047225 */ /* 0x000fc800078e0010 */
[----:B------:R-:W-:Y:S01]  /*2200*/  IMAD R35, R212, R99, R6 ;  /* 0x00000063d4237224 */ /* 0x000fe200078e0206 */
[----:B------:R-:W-:Y:S01]  /*2210*/  IADD3 R93, P1, R96, R4, RZ ;  /* 0x00000004605d7210 */ /* 0x000fe20007f3e0ff */
[----:B------:R-:W-:Y:S02]  /*2220*/  IMAD.IADD R92, R97, 0x1, R11 ;  /* 0x00000001615c7824 */ /* 0x000fe400078e020b */
[----:B------:R-:W-:-:S03]  /*2230*/  IMAD R0, R20, R104, RZ ;  /* 0x0000006814007224 */ /* 0x000fc600078e02ff */
[----:B------:R-:W-:Y:S01]  /*2240*/  IADD3.X R35, R92, R5, R35, P1, !PT ;  /* 0x000000055c237210 */ /* 0x000fe20000ffe423 */
[----:B------:R-:W-:Y:S01]  /*2250*/  IMAD R7, R212, R105, R0 ;  /* 0x00000069d4077224 */ /* 0x000fe200078e0200 */
[----:B------:R-:W-:Y:S01]  /*2260*/  SEL R5, R118, RZ, P0 ;  /* 0x000000ff76057207 */ /* 0x000fe20000000000 */
[----:B------:R-:W-:Y:S01]  /*2270*/  IMAD R0, R20, R110, RZ ;  /* 0x0000006e14007224 */ /* 0x000fe200078e02ff */
[----:B------:R-:W-:Y:S01]  /*2280*/  ISETP.GE.AND P1, PT, R213, R118, PT ;  /* 0x00000076d500720c */ /* 0x000fe20003f26270 */
[----:B------:R-:W-:Y:S02]  /*2290*/  IMAD.IADD R101, R101, 0x1, R7 ;  /* 0x0000000165657824 */ /* 0x000fe400078e0207 */
[----:B------:R-:W-:Y:S01]  /*22a0*/  IMAD.IADD R5, R16, 0x1, R5 ;  /* 0x0000000110057824 */ /* 0x000fe200078e0205 */
[----:B------:R-:W-:Y:S01]  /*22b0*/  SEL R4, R118, RZ, P1 ;  /* 0x000000ff76047207 */ /* 0x000fe20000800000 */
[----:B------:R-:W-:Y:S02]  /*22c0*/  IMAD.IADD R103, R7, 0x1, R103 ;  /* 0x0000000107677824 */ /* 0x000fe400078e0267 */
[----:B------:R-:W-:Y:S01]  /*22d0*/  IMAD R7, R212, R111, R0 ;  /* 0x0000006fd4077224 */ /* 0x000fe200078e0200 */
[----:B------:R-:W-:Y:S01]  /*22e0*/  SHF.R.S32.HI R0, RZ, 0x1f, R5 ;  /* 0x0000001fff007819 */ /* 0x000fe20000011405 */
[----:B-----5:R-:W-:-:S03]  /*22f0*/  IMAD.WIDE.U32 R100, R144, R104, R100 ;  /* 0x0000006890647225 */ /* 0x020fc600078e0064 */
[CC--:B------:R-:W-:Y:S01]  /*2300*/  LEA.HI R13, R0.reuse, R5.reuse, RZ, 0x3 ;  /* 0x00000005000d7211 */ /* 0x0c0fe200078f18ff */
[----:B------:R-:W-:Y:S01]  /*2310*/  IMAD.IADD R107, R107, 0x1, R7 ;  /* 0x000000016b6b7824 */ /* 0x000fe200078e0207 */
[----:B------:R-:W-:Y:S01]  /*2320*/  LEA.HI R0, R0, R5, RZ, 0x6 ;  /* 0x0000000500007211 */ /* 0x000fe200078f30ff */
[----:B------:R-:W-:Y:S01]  /*2330*/  IMAD.IADD R5, R213, 0x1, R4 ;  /* 0x00000001d5057824 */ /* 0x000fe200078e0204 */
[----:B------:R-:W-:Y:S01]  /*2340*/  LOP3.LUT R6, R223, 0x38, R13, 0xf8, !PT ;  /* 0x00000038df067812 */ /* 0x000fe200078ef80d */
[----:B------:R-:W-:Y:S01]  /*2350*/  IMAD.IADD R109, R7, 0x1, R109 ;  /* 0x00000001076d7824 */ /* 0x000fe200078e026d */
[----:B------:R-:W-:Y:S01]  /*2360*/  SHF.R.S32.HI R4, RZ, 0x6, R0 ;  /* 0x00000006ff047819 */ /* 0x000fe20000011400 */
[----:B------:R-:W-:Y:S01]  /*2370*/  IMAD.WIDE.U32 R106, R144, R110, R106 ;  /* 0x0000006e906a7225 */ /* 0x000fe200078e006a */
[----:B------:R-:W-:Y:S02]  /*2380*/  SHF.R.S32.HI R0, RZ, 0x1f, R5 ;  /* 0x0000001fff007819 */ /* 0x000fe40000011405 */
[----:B------:R-:W-:Y:S01]  /*2390*/  LOP3.LUT R8, R6, R28, RZ, 0x3c, !PT ;  /* 0x0000001c06087212 */ /* 0x000fe200078e3cff */
[----:B------:R-:W-:Y:S01]  /*23a0*/  IMAD R135, R4, 0x1400, R226 ;  /* 0x0000140004877824 */ /* 0x000fe200078e02e2 */
[-C--:B------:R-:W-:Y:S01]  /*23b0*/  LEA.HI R6, R0, R5.reuse, RZ, 0x6 ;  /* 0x0000000500067211 */ /* 0x080fe200078f30ff */
[----:B------:R-:W-:Y:S01]  /*23c0*/  IMAD R133, R4, 0x1400, R225 ;  /* 0x0000140004857824 */ /* 0x000fe200078e02e1 */
[----:B------:R-:W-:Y:S01]  /*23d0*/  LEA.HI R11, R0, R5, RZ, 0x3 ;  /* 0x00000005000b7211 */ /* 0x000fe200078f18ff */
[----:B------:R-:W-:Y:S01]  /*23e0*/  IMAD.IADD R135, R135, 0x1, R8 ;  /* 0x0000000187877824 */ /* 0x000fe200078e0208 */
[----:B------:R-:W-:Y:S01]  /*23f0*/  LOP3.LUT R0, R13, 0x38, RZ, 0xc0, !PT ;  /* 0x000000380d007812 */ /* 0x000fe200078ec0ff */
[----:B------:R-:W-:Y:S01]  /*2400*/  IMAD R143, R4, 0x1400, R227 ;  /* 0x00001400048f7824 */ /* 0x000fe200078e02e3 */
[----:B------:R-:W-:Y:S01]  /*2410*/  LOP3.LUT R7, R222, 0x38, R13, 0xf8, !PT ;  /* 0x00000038de077812 */ /* 0x000fe200078ef80d */
[----:B------:R-:W-:Y:S01]  /*2420*/  IMAD.WIDE.U32 R108, R144, R110, R108 ;  /* 0x0000006e906c7225 */ /* 0x000fe200078e006c */
[----:B------:R-:W-:-:S02]  /*2430*/  LOP3.LUT R5, R0, 0x1c0, R29, 0xf8, !PT ;  /* 0x000001c000057812 */ /* 0x000fc400078ef81d */
[-C--:B------:R-:W-:Y:S01]  /*2440*/  LOP3.LUT R10, R7, R21.reuse, RZ, 0x3c, !PT ;  /* 0x00000015070a7212 */ /* 0x080fe200078e3cff */
[----:B------:R-:W-:Y:S01]  /*2450*/  IMAD.WIDE.U32 R102, R144, R104, R102 ;  /* 0x0000006890667225 */ /* 0x000fe200078e0066 */
[----:B------:R-:W-:Y:S02]  /*2460*/  SHF.R.S32.HI R8, RZ, 0x6, R6 ;  /* 0x00000006ff087819 */ /* 0x000fe40000011406 */
[----:B------:R-:W-:Y:S01]  /*2470*/  LOP3.LUT R12, R222, 0x38, R11, 0xf8, !PT ;  /* 0x00000038de0c7812 */ /* 0x000fe200078ef80b */
[----:B------:R-:W-:Y:S01]  /*2480*/  IMAD.IADD R133, R133, 0x1, R10 ;  /* 0x0000000185857824 */ /* 0x000fe200078e020a */
[----:B------:R-:W-:Y:S01]  /*2490*/  LOP3.LUT R0, R5, R228, RZ, 0x3c, !PT ;  /* 0x000000e405007212 */ /* 0x000fe200078e3cff */
[C---:B------:R-:W-:Y:S01]  /*24a0*/  IMAD R132, R8.reuse, 0x1400, R225 ;  /* 0x0000140008847824 */ /* 0x040fe200078e02e1 */
[----:B------:R-:W-:Y:S01]  /*24b0*/  SHF.R.S32.HI R5, RZ, 0x1f, R144 ;  /* 0x0000001fff057819 */ /* 0x000fe20000011490 */
[----:B------:R-:W-:Y:S01]  /*24c0*/  IMAD R134, R8, 0x1400, R226 ;  /* 0x0000140008867824 */ /* 0x000fe200078e02e2 */
[----:B------:R-:W-:Y:S01]  /*24d0*/  LOP3.LUT R6, R11, 0x38, RZ, 0xc0, !PT ;  /* 0x000000380b067812 */ /* 0x000fe200078ec0ff */
[----:B------:R-:W-:Y:S01]  /*24e0*/  IMAD.IADD R143, R143, 0x1, R0 ;  /* 0x000000018f8f7824 */ /* 0x000fe200078e0200 */
[----:B------:R-:W-:Y:S01]  /*24f0*/  LOP3.LUT R21, R12, R21, RZ, 0x3c, !PT ;  /* 0x000000150c157212 */ /* 0x000fe200078e3cff */
[----:B------:R-:W-:Y:S01]  /*2500*/  IMAD R0, R5, R104, RZ ;  /* 0x0000006805007224 */ /* 0x000fe200078e02ff */
[----:B------:R-:W-:Y:S01]  /*2510*/  LOP3.LUT R10, R223, 0x38, R11, 0xf8, !PT ;  /* 0x00000038df0a7812 */ /* 0x000fe200078ef80b */
[----:B------:R-:W-:Y:S01]  /*2520*/  IMAD R142, R8, 0x1400, R227 ;  /* 0x00001400088e7824 */ /* 0x000fe200078e02e3 */
[----:B------:R-:W-:Y:S01]  /*2530*/  LOP3.LUT R7, R6, 0x1c0, R29, 0xf8, !PT ;  /* 0x000001c006077812 */ /* 0x000fe200078ef81d */
[----:B------:R-:W-:Y:S01]  /*2540*/  IMAD.IADD R132, R132, 0x1, R21 ;  /* 0x0000000184847824 */ /* 0x000fe200078e0215 */
[----:B------:R-:W-:Y:S01]  /*2550*/  LOP3.LUT R15, R10, R28, RZ, 0x3c, !PT ;  /* 0x0000001c0a0f7212 */ /* 0x000fe200078e3cff */
[----:B------:R-:W-:Y:S01]  /*2560*/  IMAD R21, R144, R105, R0 ;  /* 0x0000006990157224 */ /* 0x000fe200078e0200 */
[----:B------:R-:W-:Y:S01]  /*2570*/  LOP3.LUT R7, R7, R228, RZ, 0x3c, !PT ;  /* 0x000000e407077212 */ /* 0x000fe200078e3cff */
[----:B------:R-:W-:Y:S01]  /*2580*/  IMAD R0, R5, R110, RZ ;  /* 0x0000006e05007224 */ /* 0x000fe200078e02ff */
[----:B------:R-:W-:Y:S01]  /*2590*/  SHF.L.U64.HI R29, R110, 0x6, R111 ;  /* 0x000000066e1d7819 */ /* 0x000fe2000001026f */
[----:B------:R-:W-:Y:S01]  /*25a0*/  IMAD.IADD R134, R134, 0x1, R15 ;  /* 0x0000000186867824 */ /* 0x000fe200078e020f */
[----:B------:R-:W-:Y:S01]  /*25b0*/  SHF.R.S32.HI R14, RZ, 0x3, R13 ;  /* 0x00000003ff0e7819 */ /* 0x000fe2000001140d */
[----:B------:R-:W-:Y:S01]  /*25c0*/  IMAD R15, R144, R111, R0 ;  /* 0x0000006f900f7224 */ /* 0x000fe200078e0200 */
[----:B------:R-:W-:Y:S01]  /*25d0*/  SEL R0, RZ, 0x8, P2 ;  /* 0x00000008ff007807 */ /* 0x000fe20001000000 */
[----:B------:R-:W-:Y:S01]  /*25e0*/  IMAD.IADD R142, R142, 0x1, R7 ;  /* 0x000000018e8e7824 */ /* 0x000fe200078e0207 */
[----:B------:R-:W-:Y:S01]  /*25f0*/  SHF.R.S32.HI R12, RZ, 0x3, R11 ;  /* 0x00000003ff0c7819 */ /* 0x000fe2000001140b */
[----:B------:R-:W-:Y:S01]  /*2600*/  IMAD R7, R99, 0x50, RZ ;  /* 0x0000005063077824 */ /* 0x000fe200078e02ff */
[----:B------:R-:W-:Y:S01]  /*2610*/  LOP3.LUT R0, R9, R0, RZ, 0xfc, !PT ;  /* 0x0000000009007212 */ /* 0x000fe200078efcff */
[----:B------:R-:W-:Y:S01]  /*2620*/  IMAD R5, R111, 0x50, RZ ;  /* 0x000000506f057824 */ /* 0x000fe200078e02ff */
[----:B------:R-:W-:Y:S01]  /*2630*/  LOP3.LUT R13, R13, 0xfffffff8, RZ, 0xc0, !PT ;  /* 0xfffffff80d0d7812 */ /* 0x000fe200078ec0ff */
[----:B------:R-:W-:Y:S01]  /*2640*/  IMAD.SHL.U32 R28, R110, 0x20, RZ ;  /* 0x000000206e1c7824 */ /* 0x000fe200078e00ff */
[----:B------:R-:W-:Y:S01]  /*2650*/  LOP3.LUT R11, R11, 0xfffffff8, RZ, 0xc0, !PT ;  /* 0xfffffff80b0b7812 */ /* 0x000fe200078ec0ff */
[----:B------:R-:W-:Y:S01]  /*2660*/  VIADD R6, R212, 0x20 ;  /* 0x00000020d4067836 */ /* 0x000fe20000000000 */
[----:B------:R-:W-:Y:S01]  /*2670*/  LOP3.LUT R10, R0, 0x2, RZ, 0xc0, !PT ;  /* 0x00000002000a7812 */ /* 0x000fe200078ec0ff */
[----:B------:R-:W-:Y:S01]  /*2680*/  IMAD.WIDE.U32 R98, R98, 0x50, RZ ;  /* 0x0000005062627825 */ /* 0x000fe200078e00ff */
[----:B------:R-:W-:-:S02]  /*2690*/  LOP3.LUT R9, R0, 0x4, RZ, 0xc0, !PT ;  /* 0x0000000400097812 */ /* 0x000fc400078ec0ff */
[----:B------:R-:W-:Y:S01]  /*26a0*/  SHF.R.S32.HI R147, RZ, 0x1f, R6 ;  /* 0x0000001fff937819 */ /* 0x000fe20000011406 */
[----:B------:R-:W-:Y:S01]  /*26b0*/  VIADD R4, R212, 0x40 ;  /* 0x00000040d4047836 */ /* 0x000fe20000000000 */
[----:B------:R-:W-:Y:S01]  /*26c0*/  LOP3.LUT R8, R0, 0x8, RZ, 0xc0, !PT ;  /* 0x0000000800087812 */ /* 0x000fe200078ec0ff */
[----:B------:R-:W-:Y:S01]  /*26d0*/  IMAD.WIDE.U32 R110, R110, 0x50, RZ ;  /* 0x000000506e6e7825 */ /* 0x000fe200078e00ff */
[----:B------:R-:W-:Y:S02]  /*26e0*/  SHF.R.S32.HI R6, RZ, 0x1f, R11 ;  /* 0x0000001fff067819 */ /* 0x000fe4000001140b */
[----:B------:R-:W-:Y:S01]  /*26f0*/  SHF.R.S32.HI R146, RZ, 0x1f, R4 ;  /* 0x0000001fff927819 */ /* 0x000fe20000011404 */
[----:B------:R-:W-:-:S04]  /*2700*/  IMAD.WIDE.U32 R104, R104, 0x50, RZ ;  /* 0x0000005068687825 */ /* 0x000fc800078e00ff */
[----:B------:R-:W-:Y:S01]  /*2710*/  IMAD.IADD R120, R99, 0x1, R7 ;  /* 0x0000000163787824 */ /* 0x000fe200078e0207 */
[----:B------:R-:W-:Y:S01]  /*2720*/  SHF.R.S32.HI R7, RZ, 0x1f, R13 ;  /* 0x0000001fff077819 */ /* 0x000fe2000001140d */
[----:B------:R-:W-:Y:S02]  /*2730*/  IMAD.IADD R126, R111, 0x1, R5 ;  /* 0x000000016f7e7824 */ /* 0x000fe400078e0205 */
[----:B------:R-:W-:Y:S02]  /*2740*/  IMAD.IADD R25, R101, 0x1, R21 ;  /* 0x0000000165197824 */ /* 0x000fe400078e0215 */
[----:B------:R-:W-:Y:S02]  /*2750*/  IMAD.IADD R20, R107, 0x1, R15 ;  /* 0x000000016b147824 */ /* 0x000fe400078e020f */
[----:B------:R-:W-:Y:S02]  /*2760*/  IMAD.SHL.U32 R118, R118, 0x2, RZ ;  /* 0x0000000276767824 */ /* 0x000fe400078e00ff */
[----:B------:R-:W-:-:S02]  /*2770*/  IMAD.IADD R127, R105, 0x1, R127 ;  /* 0x00000001697f7824 */ /* 0x000fc400078e027f */
[----:B------:R-:W-:Y:S02]  /*2780*/  IMAD.IADD R21, R21, 0x1, R103 ;  /* 0x0000000115157824 */ /* 0x000fe400078e0267 */
[----:B------:R-:W-:Y:S02]  /*2790*/  IMAD.IADD R15, R15, 0x1, R109 ;  /* 0x000000010f0f7824 */ /* 0x000fe400078e026d */
[----:B------:R-:W-:-:S07]  /*27a0*/  IMAD.IADD R5, R95, 0x1, R37 ;  /* 0x000000015f057824 */ /* 0x000fce00078e0225 */
.L_x_761:
[----:B--2---:R-:W2:Y:S01]  /*27b0*/  LDL.LU R39, [R1+0x8] ;  /* 0x0000080001277983 */ /* 0x004ea20000300800 */
[----:B------:R-:W-:Y:S01]  /*27c0*/  VIADD R41, R24, 0xffffffff ;  /* 0xffffffff18297836 */ /* 0x000fe20000000000 */
[----:B------:R-:W0:Y:S01]  /*27d0*/  LDC.64 R116, c[0x0][0x2e8] ;  /* 0x0000ba00ff747b82 */ /* 0x000e220000000a00 */
[----:B------:R-:W-:Y:S05]  /*27e0*/  YIELD ;  /* 0x0000000000007946 */ /* 0x000fea0003800000 */
[----:B------:R-:W-:Y:S01]  /*27f0*/  SHF.R.S32.HI R38, RZ, 0x1f, R41 ;  /* 0x0000001fff267819 */ /* 0x000fe20000011429 */
[-C--:B------:R-:W-:Y:S01]  /*2800*/  IMAD R3, R120, R41.reuse, RZ ;  /* 0x0000002978037224 */ /* 0x080fe200078e02ff */
[----:B------:R-:W1:Y:S01]  /*2810*/  LDC R115, c[0x0][0x3f4] ;  /* 0x0000fd00ff737b82 */ /* 0x000e620000000800 */
[----:B------:R-:W-:Y:S01]  /*2820*/  IMAD.WIDE.U32 R124, R98, R41, RZ ;  /* 0x00000029627c7225 */ /* 0x000fe200078e00ff */
[----:B------:R-:W-:Y:S03]  /*2830*/  BSSY B0, `(.L_x_654) ;  /* 0x0000800000007945 */ /* 0x000fe60003800000 */
[----:B------:R-:W-:Y:S01]  /*2840*/  IMAD R3, R38, R98, R3 ;  /* 0x0000006226037224 */ /* 0x000fe200078e0203 */
[----:B------:R-:W-:-:S02]  /*2850*/  IADD3 R0, P3, P4, R93, R124, R131 ;  /* 0x0000007c5d007210 */ /* 0x000fc40007c7e083 */
[-C--:B------:R-:W-:Y:S01]  /*2860*/  IADD3 R36, P2, R93, R124.reuse, RZ ;  /* 0x0000007c5d247210 */ /* 0x080fe20007f5e0ff */
[----:B------:R-:W-:Y:S01]  /*2870*/  IMAD.IADD R88, R125, 0x1, R3 ;  /* 0x000000017d587824 */ /* 0x000fe200078e0203 */
[----:B------:R-:W-:-:S03]  /*2880*/  IADD3 R4, P5, P6, R93, R124, R129 ;  /* 0x0000007c5d047210 */ /* 0x000fc60007ebe081 */
[----:B------:R-:W-:Y:S01]  /*2890*/  IMAD.X R37, R88, 0x1, R35, P2 ;  /* 0x0000000158257824 */ /* 0x000fe200010e0623 */
[----:B------:R-:W-:Y:S02]  /*28a0*/  IADD3.X R3, R35, R88, R130, P3, P4 ;  /* 0x0000005823037210 */ /* 0x000fe40001fe8482 */
[----:B------:R-:W-:Y:S02]  /*28b0*/  ISETP.GT.AND P3, PT, R41, R119, PT ;  /* 0x000000772900720c */ /* 0x000fe40003f64270 */
[C---:B0-----:R-:W-:Y:S02]  /*28c0*/  LEA R48, P2, R0.reuse, R116, 0x1 ;  /* 0x0000007400307211 */ /* 0x041fe400078408ff */
[----:B------:R-:W-:Y:S02]  /*28d0*/  IADD3.X R24, R35, R88, R128, P5, P6 ;  /* 0x0000005823187210 */ /* 0x000fe40002fec480 */
[----:B------:R-:W-:Y:S01]  /*28e0*/  LEA.HI.X R49, R0, R117, R3, 0x1, P2 ;  /* 0x0000007500317211 */ /* 0x000fe200010f0c03 */
[----:B------:R-:W-:Y:S01]  /*28f0*/  IMAD R3, R19, 0x5000, R229 ;  /* 0x0000500013037824 */ /* 0x000fe200078e02e5 */
[----:B-1----:R-:W-:-:S02]  /*2900*/  ISETP.GE.AND P2, PT, R115, 0x1, PT ;  /* 0x000000017300780c */ /* 0x002fc40003f46270 */
[-C--:B------:R-:W-:Y:S02]  /*2910*/  LEA R50, P5, R4, R116.reuse, 0x1 ;  /* 0x0000007404327211 */ /* 0x080fe400078a08ff */
[----:B------:R-:W-:Y:S02]  /*2920*/  LEA R56, P6, R36, R116, 0x1 ;  /* 0x0000007424387211 */ /* 0x000fe400078c08ff */
[-C--:B------:R-:W-:Y:S01]  /*2930*/  LEA.HI.X R51, R4, R117.reuse, R24, 0x1, P5 ;  /* 0x0000007504337211 */ /* 0x080fe200028f0c18 */
[----:B------:R-:W-:Y:S01]  /*2940*/  IMAD R4, R3, 0x2, R18 ;  /* 0x0000000203047824 */ /* 0x000fe200078e0212 */
[----:B------:R-:W-:Y:S01]  /*2950*/  LEA.HI.X R57, R36, R117, R37, 0x1, P6 ;  /* 0x0000007524397211 */ /* 0x000fe200030f0c25 */
[----:B------:R-:W-:Y:S01]  /*2960*/  IMAD.MOV.U32 R24, RZ, RZ, R41 ;  /* 0x000000ffff187224 */ /* 0x000fe200078e0029 */
[----:B--2---:R-:W-:-:S04]  /*2970*/  LOP3.LUT R39, R39, 0xfffffffd, RZ, 0xc0, !PT ;  /* 0xfffffffd27277812 */ /* 0x004fc800078ec0ff */
[----:B------:R-:W-:-:S05]  /*2980*/  @P3 LOP3.LUT R39, R39, 0x2, RZ, 0xfc, !PT ;  /* 0x0000000227273812 */ /* 0x000fca00078efcff */
[----:B------:R0:W-:Y:S01]  /*2990*/  STL [R1+0x8], R39 ;  /* 0x0000082701007387 */ /* 0x0001e20000100800 */
[----:B------:R-:W-:Y:S05]  /*29a0*/  @!P2 BRA `(.L_x_655) ;  /* 0x0000007800a0a947 */ /* 0x000fea0003800000 */
[----:B------:R-:W-:Y:S01]  /*29b0*/  ULDC.U8 UR4, c[0x0][0x410] ;  /* 0x0001040000047ab9 */ /* 0x000fe20000000000 */
[-C--:B------:R-:W-:Y:S01]  /*29c0*/  IMAD R3, R126, R41.reuse, RZ ;  /* 0x000000297e037224 */ /* 0x080fe200078e02ff */
[----:B------:R-:W-:Y:S01]  /*29d0*/  ISETP.NE.AND P2, PT, RZ, UR4, PT ;  /* 0x00000004ff007c0c */ /* 0x000fe2000bf45270 */
[-C--:B0-----:R-:W-:Y:S02]  /*29e0*/  IMAD R39, R127, R41.reuse, RZ ;  /* 0x000000297f277224 */ /* 0x081fe400078e02ff */
[----:B------:R-:W-:Y:S02]  /*29f0*/  IMAD R37, R38, R110, R3 ;  /* 0x0000006e26257224 */ /* 0x000fe400078e0203 */
[----:B------:R-:W-:Y:S02]  /*2a00*/  IMAD R3, R24, -0x50, R2 ;  /* 0xffffffb018037824 */ /* 0x000fe400078e0202 */
[----:B------:R-:W-:Y:S02]  /*2a10*/  IMAD R39, R38, R104, R39 ;  /* 0x0000006826277224 */ /* 0x000fe400078e0227 */
[----:B------:R-:W-:Y:S01]  /*2a20*/  IMAD.WIDE.U32 R86, R110, R41, RZ ;  /* 0x000000296e567225 */ /* 0x000fe200078e00ff */
[----:B------:R-:W-:-:S03]  /*2a30*/  VIMNMX R3, R3, 0x50, PT ;  /* 0x0000005003037848 */ /* 0x000fc60003fe0100 */
[----:B------:R-:W-:-:S04]  /*2a40*/  IMAD.WIDE.U32 R84, R104, R41, RZ ;  /* 0x0000002968547225 */ /* 0x000fc800078e00ff */
[----:B------:R-:W-:Y:S02]  /*2a50*/  IMAD.IADD R0, R87, 0x1, R37 ;  /* 0x0000000157007824 */ /* 0x000fe400078e0225 */
[----:B------:R-:W-:Y:S01]  /*2a60*/  IMAD.IADD R114, R85, 0x1, R39 ;  /* 0x0000000155727824 */ /* 0x000fe200078e0227 */
[----:B------:R-:W-:Y:S06]  /*2a70*/  @!P2 BRA `(.L_x_656) ;  /* 0x000000380050a947 */ /* 0x000fec0003800000 */
[----:B------:R-:W-:Y:S01]  /*2a80*/  ISETP.GE.AND P3, PT, R212, R3, PT ;  /* 0x00000003d400720c */ /* 0x000fe20003f66270 */
[----:B------:R-:W-:Y:S01]  /*2a90*/  BSSY B1, `(.L_x_657) ;  /* 0x000002a000017945 */ /* 0x000fe20003800000 */
        /* <DEDUP_REMOVED lines=9> */
[----:B------:R-:W-:Y:S06]  /*2b30*/  @P3 BRA `(.L_x_658) ;  /* 0x00000000007c3947 */ /* 0x000fec0003800000 */
[----:B------:R-:W-:Y:S01]  /*2b40*/  IADD3 R37, P2, R106, R86, RZ ;  /* 0x000000566a257210 */ /* 0x000fe20007f5e0ff */
[----:B------:R-:W-:Y:S01]  /*2b50*/  ULDC.64 UR4, c[0x0][0x3e8] ;  /* 0x0000fa0000047ab9 */ /* 0x000fe20000000a00 */
[----:B------:R-:W-:Y:S02]  /*2b60*/  IADD3 R39, P4, R100, R84, RZ ;  /* 0x0000005464277210 */ /* 0x000fe40007f9e0ff */
[----:B------:R-:W-:Y:S02]  /*2b70*/  CS2R R122, SRZ ;  /* 0x00000000007a7805 */ /* 0x000fe4000001ff00 */
[-C--:B------:R-:W-:Y:S01]  /*2b80*/  ISETP.GE.AND P5, PT, R22, R115.reuse, PT ;  /* 0x000000731600720c */ /* 0x080fe20003fa6270 */
[----:B------:R-:W-:Y:S01]  /*2b90*/  IMAD.X R38, R0, 0x1, R20, P2 ;  /* 0x0000000100267824 */ /* 0x000fe200010e0614 */
[C---:B------:R-:W-:Y:S01]  /*2ba0*/  LEA R36, P2, R37.reuse, UR4, 0x1 ;  /* 0x0000000425247c11 */ /* 0x040fe2000f8408ff */
[----:B------:R-:W-:Y:S01]  /*2bb0*/  IMAD.X R40, R114, 0x1, R25, P4 ;  /* 0x0000000172287824 */ /* 0x000fe200020e0619 */
[----:B------:R-:W-:Y:S01]  /*2bc0*/  CS2R R124, SRZ ;  /* 0x00000000007c7805 */ /* 0x000fe2000001ff00 */
[----:B------:R-:W-:Y:S01]  /*2bd0*/  ULDC.64 UR6, c[0x0][0x208] ;  /* 0x0000820000067ab9 */ /* 0x000fe20000000a00 */
[----:B------:R-:W-:Y:S01]  /*2be0*/  LEA.HI.X R37, R37, UR5, R38, 0x1, P2 ;  /* 0x0000000525257c11 */ /* 0x000fe200090f0c26 */
[----:B------:R-:W-:Y:S01]  /*2bf0*/  ULDC.64 UR4, c[0x0][0x400] ;  /* 0x0001000000047ab9 */ /* 0x000fe20000000a00 */
[----:B------:R-:W-:-:S02]  /*2c00*/  ISETP.GE.AND P4, PT, R215, R115, PT ;  /* 0x00000073d700720c */ /* 0x000fc40003f86270 */
[----:B------:R-:W-:-:S03]  /*2c10*/  LEA R38, P2, R39, UR4, 0x1 ;  /* 0x0000000427267c11 */ /* 0x000fc6000f8408ff */
[----:B------:R0:W5:Y:S01]  /*2c20*/  @!P5 LDG.E.64 R122, desc[UR6][R36.64] ;  /* 0x00000006247ad981 */ /* 0x000162000c1e1b00 */
[----:B------:R-:W-:Y:S02]  /*2c30*/  LEA.HI.X R39, R39, UR5, R40, 0x1, P2 ;  /* 0x0000000527277c11 */ /* 0x000fe400090f0c28 */
[----:B------:R-:W-:-:S03]  /*2c40*/  ISETP.GE.AND P2, PT, R214, R115, PT ;  /* 0x00000073d600720c */ /* 0x000fc60003f46270 */
[----:B------:R0:W5:Y:S01]  /*2c50*/  @!P5 LDG.E.64 R124, desc[UR6][R38.64] ;  /* 0x00000006267cd981 */ /* 0x000162000c1e1b00 */
[----:B------:R-:W-:Y:S02]  /*2c60*/  ISETP.GE.AND P5, PT, R216, R115, PT ;  /* 0x00000073d800720c */ /* 0x000fe40003fa6270 */
[----:B------:R-:W-:Y:S02]  /*2c70*/  CS2R R90, SRZ ;  /* 0x00000000005a7805 */ /* 0x000fe4000001ff00 */
[----:B------:R-:W-:Y:S02]  /*2c80*/  CS2R R82, SRZ ;  /* 0x0000000000527805 */ /* 0x000fe4000001ff00 */
[----:B------:R-:W-:Y:S02]  /*2c90*/  CS2R R78, SRZ ;  /* 0x00000000004e7805 */ /* 0x000fe4000001ff00 */
[----:B------:R-:W-:Y:S02]  /*2ca0*/  CS2R R116, SRZ ;  /* 0x0000000000747805 */ /* 0x000fe4000001ff00 */
[----:B------:R-:W-:-:S02]  /*2cb0*/  CS2R R88, SRZ ;  /* 0x0000000000587805 */ /* 0x000fc4000001ff00 */
[----:B------:R-:W-:Y:S01]  /*2cc0*/  CS2R R80, SRZ ;  /* 0x0000000000507805 */ /* 0x000fe2000001ff00 */
[----:B------:R0:W5:Y:S04]  /*2cd0*/  @!P4 LDG.E.64 R90, desc[UR6][R36.64+0x40] ;  /* 0x00004006245ac981 */ /* 0x000168000c1e1b00 */
[----:B------:R0:W5:Y:S04]  /*2ce0*/  @!P2 LDG.E.64 R82, desc[UR6][R36.64+0x80] ;  /* 0x000080062452a981 */ /* 0x000168000c1e1b00 */
[----:B------:R0:W5:Y:S04]  /*2cf0*/  @!P5 LDG.E.64 R78, desc[UR6][R36.64+0xc0] ;  /* 0x0000c006244ed981 */ /* 0x000168000c1e1b00 */
[----:B------:R0:W5:Y:S04]  /*2d00*/  @!P4 LDG.E.64 R116, desc[UR6][R38.64+0x40] ;  /* 0x000040062674c981 */ /* 0x000168000c1e1b00 */
[----:B------:R0:W5:Y:S04]  /*2d10*/  @!P2 LDG.E.64 R88, desc[UR6][R38.64+0x80] ;  /* 0x000080062658a981 */ /* 0x000168000c1e1b00 */
[----:B------:R0:W5:Y:S02]  /*2d20*/  @!P5 LDG.E.64 R80, desc[UR6][R38.64+0xc0] ;  /* 0x0000c0062650d981 */ /* 0x000164000c1e1b00 */
.L_x_658:
[----:B------:R-:W-:Y:S05]  /*2d30*/  BSYNC B1 ;  /* 0x0000000000017941 */ /* 0x000fea0003800000 */
.L_x_657:
[----:B0----5:R-:W-:Y:S01]  /*2d40*/  IMAD.MOV.U32 R36, RZ, RZ, R78 ;  /* 0x000000ffff247224 */ /* 0x021fe200078e004e */
[----:B------:R-:W-:Y:S01]  /*2d50*/  BSSY B1, `(.L_x_659) ;  /* 0x0000049000017945 */ /* 0x000fe20003800000 */
[----:B------:R-:W-:Y:S01]  /*2d60*/  IMAD.MOV.U32 R37, RZ, RZ, R79 ;  /* 0x000000ffff257224 */ /* 0x000fe200078e004f */
[----:B------:R-:W-:Y:S01]  /*2d70*/  CS2R R66, SRZ ;  /* 0x0000000000427805 */ /* 0x000fe2000001ff00 */
[----:B------:R-:W-:Y:S01]  /*2d80*/  IMAD.MOV.U32 R38, RZ, RZ, R82 ;  /* 0x000000ffff267224 */ /* 0x000fe200078e0052 */
[----:B------:R-:W-:Y:S01]  /*2d90*/  PRMT R183, R36, 0x7610, R183 ;  /* 0x0000761024b77816 */ /* 0x000fe200000000b7 */
[----:B------:R-:W-:Y:S01]  /*2da0*/  IMAD.MOV.U32 R36, RZ, RZ, R83 ;  /* 0x000000ffff247224 */ /* 0x000fe200078e0053 */
[----:B------:R-:W-:Y:S01]  /*2db0*/  PRMT R184, R37, 0x7610, R184 ;  /* 0x0000761025b87816 */ /* 0x000fe200000000b8 */
[----:B------:R-:W-:Y:S01]  /*2dc0*/  IMAD.MOV.U32 R37, RZ, RZ, R90 ;  /* 0x000000ffff257224 */ /* 0x000fe200078e005a */
[----:B------:R-:W-:Y:S01]  /*2dd0*/  PRMT R137, R137, 0x5410, R38 ;  /* 0x0000541089897816 */ /* 0x000fe20000000026 */
[----:B------:R-:W-:Y:S01]  /*2de0*/  VIADD R39, R212, 0x20 ;  /* 0x00000020d4277836 */ /* 0x000fe20000000000 */
[----:B------:R-:W-:Y:S01]  /*2df0*/  PRMT R186, R36, 0x7610, R186 ;  /* 0x0000761024ba7816 */ /* 0x000fe200000000ba */
[----:B------:R-:W-:Y:S01]  /*2e00*/  IMAD.MOV.U32 R36, RZ, RZ, R91 ;  /* 0x000000ffff247224 */ /* 0x000fe200078e005b */
[----:B------:R-:W-:Y:S01]  /*2e10*/  PRMT R138, R138, 0x5410, R37 ;  /* 0x000054108a8a7816 */ /* 0x000fe20000000025 */
[----:B------:R-:W-:Y:S01]  /*2e20*/  IMAD.MOV.U32 R37, RZ, RZ, R123 ;  /* 0x000000ffff257224 */ /* 0x000fe200078e007b */
[----:B------:R-:W-:Y:S01]  /*2e30*/  ISETP.GE.AND P4, PT, R39, R3, PT ;  /* 0x000000032700720c */ /* 0x000fe20003f86270 */
[----:B------:R-:W-:Y:S01]  /*2e40*/  IMAD.MOV.U32 R38, RZ, RZ, R122 ;  /* 0x000000ffff267224 */ /* 0x000fe200078e007a */
[----:B------:R-:W-:Y:S01]  /*2e50*/  PRMT R187, R36, 0x7610, R187 ;  /* 0x0000761024bb7816 */ /* 0x000fe200000000bb */
        /* <DEDUP_REMOVED lines=15> */
[----:B------:R-:W-:-:S02]  /*2f50*/  PRMT R148, R38, 0x7610, R148 ;  /* 0x0000761026947816 */ /* 0x000fc40000000094 */
[----:B------:R-:W-:Y:S02]  /*2f60*/  CS2R R70, SRZ ;  /* 0x0000000000467805 */ /* 0x000fe4000001ff00 */
[----:B------:R-:W-:Y:S02]  /*2f70*/  PRMT R189, R36, 0x7610, R189 ;  /* 0x0000761024bd7816 */ /* 0x000fe400000000bd */
[----:B------:R-:W-:Y:S02]  /*2f80*/  CS2R R74, SRZ ;  /* 0x00000000004a7805 */ /* 0x000fe4000001ff00 */
[----:B------:R-:W-:Y:S02]  /*2f90*/  PRMT R152, R37, 0x7610, R152 ;  /* 0x0000761025987816 */ /* 0x000fe40000000098 */
[----:B------:R-:W-:Y:S02]  /*2fa0*/  CS2R R64, SRZ ;  /* 0x0000000000407805 */ /* 0x000fe4000001ff00 */
[----:B------:R-:W-:-:S02]  /*2fb0*/  CS2R R68, SRZ ;  /* 0x0000000000447805 */ /* 0x000fc4000001ff00 */
[----:B------:R-:W-:Y:S02]  /*2fc0*/  CS2R R72, SRZ ;  /* 0x0000000000487805 */ /* 0x000fe4000001ff00 */
[----:B------:R-:W-:Y:S01]  /*2fd0*/  CS2R R76, SRZ ;  /* 0x00000000004c7805 */ /* 0x000fe2000001ff00 */
[----:B------:R-:W-:Y:S06]  /*2fe0*/  @P4 BRA `(.L_x_660) ;  /* 0x00000000007c4947 */ /* 0x000fec0003800000 */
[----:B------:R-:W-:Y:S01]  /*2ff0*/  IADD3 R37, P2, P5, R106, R86, R28 ;  /* 0x000000566a257210 */ /* 0x000fe20007d5e01c */
[----:B------:R-:W-:Y:S01]  /*3000*/  ULDC.64 UR4, c[0x0][0x3e8] ;  /* 0x0000fa0000047ab9 */ /* 0x000fe20000000a00 */
[----:B------:R-:W-:Y:S01]  /*3010*/  ULDC.64 UR6, c[0x0][0x400] ;  /* 0x0001000000067ab9 */ /* 0x000fe20000000a00 */
[----:B------:R-:W-:Y:S02]  /*3020*/  CS2R R74, SRZ ;  /* 0x00000000004a7805 */ /* 0x000fe4000001ff00 */
[----:B------:R-:W-:Y:S02]  /*3030*/  IADD3.X R42, R20, R0, R30, P2, P5 ;  /* 0x00000000142a7210 */ /* 0x000fe400017ea41e */
[----:B------:R-:W-:Y:S02]  /*3040*/  CS2R R70, SRZ ;  /* 0x0000000000467805 */ /* 0x000fe4000001ff00 */
[----:B------:R-:W-:Y:S02]  /*3050*/  IADD3 R39, P2, P5, R100, R84, R32 ;  /* 0x0000005464277210 */ /* 0x000fe40007d5e020 */
[----:B------:R-:W-:-:S02]  /*3060*/  CS2R R76, SRZ ;  /* 0x00000000004c7805 */ /* 0x000fc4000001ff00 */
[----:B------:R-:W-:Y:S01]  /*3070*/  CS2R R72, SRZ ;  /* 0x0000000000487805 */ /* 0x000fe2000001ff00 */
[----:B------:R-:W-:Y:S01]  /*3080*/  ULDC.64 UR8, c[0x0][0x208] ;  /* 0x0000820000087ab9 */ /* 0x000fe20000000a00 */
[----:B------:R-:W-:Y:S02]  /*3090*/  IADD3.X R40, R25, R114, R34, P2, P5 ;  /* 0x0000007219287210 */ /* 0x000fe400017ea422 */
[----:B------:R-:W-:Y:S02]  /*30a0*/  LEA R36, P2, R37, UR4, 0x1 ;  /* 0x0000000425247c11 */ /* 0x000fe4000f8408ff */
[----:B------:R-:W-:Y:S02]  /*30b0*/  LEA R38, P5, R39, UR6, 0x1 ;  /* 0x0000000627267c11 */ /* 0x000fe4000f8a08ff */
[----:B------:R-:W-:Y:S02]  /*30c0*/  LEA.HI.X R37, R37, UR5, R42, 0x1, P2 ;  /* 0x0000000525257c11 */ /* 0x000fe400090f0c2a */
[----:B------:R-:W-:-:S02]  /*30d0*/  LEA.HI.X R39, R39, UR7, R40, 0x1, P5 ;  /* 0x0000000727277c11 */ /* 0x000fc4000a8f0c28 */
[-C--:B------:R-:W-:Y:S02]  /*30e0*/  ISETP.GE.AND P2, PT, R22, R115.reuse, PT ;  /* 0x000000731600720c */ /* 0x080fe40003f46270 */
[----:B------:R-:W-:Y:S02]  /*30f0*/  ISETP.GE.AND P5, PT, R215, R115, PT ;  /* 0x00000073d700720c */ /* 0x000fe40003fa6270 */
[----:B------:R-:W-:Y:S02]  /*3100*/  CS2R R66, SRZ ;  /* 0x0000000000427805 */ /* 0x000fe4000001ff00 */
[----:B------:R-:W-:Y:S02]  /*3110*/  CS2R R62, SRZ ;  /* 0x00000000003e7805 */ /* 0x000fe4000001ff00 */
[----:B------:R-:W-:-:S05]  /*3120*/  CS2R R68, SRZ ;  /* 0x0000000000447805 */ /* 0x000fca000001ff00 */
[----:B------:R0:W5:Y:S04]  /*3130*/  @!P2 LDG.E.64 R74, desc[UR8][R36.64] ;  /* 0x00000008244aa981 */ /* 0x000168000c1e1b00 */
[----:B------:R0:W5:Y:S01]  /*3140*/  @!P2 LDG.E.64 R76, desc[UR8][R38.64] ;  /* 0x00000008264ca981 */ /* 0x000162000c1e1b00 */
[----:B------:R-:W-:-:S03]  /*3150*/  ISETP.GE.AND P2, PT, R214, R115, PT ;  /* 0x00000073d600720c */ /* 0x000fc60003f46270 */
[----:B------:R0:W5:Y:S04]  /*3160*/  @!P5 LDG.E.64 R70, desc[UR8][R36.64+0x40] ;  /* 0x000040082446d981 */ /* 0x000168000c1e1b00 */
[----:B------:R0:W5:Y:S01]  /*3170*/  @!P5 LDG.E.64 R72, desc[UR8][R38.64+0x40] ;  /* 0x000040082648d981 */ /* 0x000162000c1e1b00 */
[----:B------:R-:W-:Y:S02]  /*3180*/  ISETP.GE.AND P5, PT, R216, R115, PT ;  /* 0x00000073d800720c */ /* 0x000fe40003fa6270 */
[----:B------:R-:W-:-:S03]  /*3190*/  CS2R R64, SRZ ;  /* 0x0000000000407805 */ /* 0x000fc6000001ff00 */
[----:B------:R0:W5:Y:S04]  /*31a0*/  @!P2 LDG.E.64 R66, desc[UR8][R36.64+0x80] ;  /* 0x000080082442a981 */ /* 0x000168000c1e1b00 */
[----:B------:R0:W5:Y:S04]  /*31b0*/  @!P2 LDG.E.64 R68, desc[UR8][R38.64+0x80] ;  /* 0x000080082644a981 */ /* 0x000168000c1e1b00 */
[----:B------:R0:W5:Y:S04]  /*31c0*/  @!P5 LDG.E.64 R62, desc[UR8][R36.64+0xc0] ;  /* 0x0000c008243ed981 */ /* 0x000168000c1e1b00 */
[----:B------:R0:W5:Y:S02]  /*31d0*/  @!P5 LDG.E.64 R64, desc[UR8][R38.64+0xc0] ;  /* 0x0000c0082640d981 */ /* 0x000164000c1e1b00 */
.L_x_660:
[----:B------:R-:W-:Y:S05]  /*31e0*/  BSYNC B1 ;  /* 0x0000000000017941 */ /* 0x000fea0003800000 */
.L_x_659:
[----:B0-----:R-:W-:Y:S01]  /*31f0*/  VIADD R36, R212, 0x40 ;  /* 0x00000040d4247836 */ /* 0x001fe20000000000 */
[----:B------:R-:W-:Y:S01]  /*3200*/  BSSY B1, `(.L_x_661) ;  /* 0x000002b000017945 */ /* 0x000fe20003800000 */
[----:B------:R-:W-:Y:S02]  /*3210*/  CS2R R40, SRZ ;  /* 0x0000000000287805 */ /* 0x000fe4000001ff00 */
[----:B------:R-:W-:Y:S02]  /*3220*/  CS2R R46, SRZ ;  /* 0x00000000002e7805 */ /* 0x000fe4000001ff00 */
[----:B------:R-:W-:Y:S02]  /*3230*/  CS2R R52, SRZ ;  /* 0x0000000000347805 */ /* 0x000fe4000001ff00 */
[----:B------:R-:W-:Y:S02]  /*3240*/  ISETP.GE.AND P5, PT, R36, R3, PT ;  /* 0x000000032400720c */ /* 0x000fe40003fa6270 */
[----:B------:R-:W-:-:S02]  /*3250*/  CS2R R58, SRZ ;  /* 0x00000000003a7805 */ /* 0x000fc4000001ff00 */
[----:B------:R-:W-:Y:S02]  /*3260*/  CS2R R42, SRZ ;  /* 0x00000000002a7805 */ /* 0x000fe4000001ff00 */
[----:B------:R-:W-:Y:S02]  /*3270*/  CS2R R44, SRZ ;  /* 0x00000000002c7805 */ /* 0x000fe4000001ff00 */
[----:B------:R-:W-:Y:S01]  /*3280*/  CS2R R54, SRZ ;  /* 0x0000000000367805 */ /* 0x000fe2000001ff00 */
[----:B-----5:R-:W-:Y:S01]  /*3290*/  IMAD.MOV.U32 R150, RZ, RZ, R62 ;  /* 0x000000ffff967224 */ /* 0x020fe200078e003e */
[----:B------:R-:W-:-:S03]  /*32a0*/  CS2R R60, SRZ ;  /* 0x00000000003c7805 */ /* 0x000fc6000001ff00 */
[----:B------:R-:W-:Y:S05]  /*32b0*/  @P5 BRA `(.L_x_662) ;  /* 0x00000000007c5947 */ /* 0x000fea0003800000 */
[----:B------:R-:W-:Y:S01]  /*32c0*/  IADD3 R86, P2, P6, R106, R27, R86 ;  /* 0x0000001b6a567210 */ /* 0x000fe20007e5e056 */
[----:B------:R-:W-:Y:S01]  /*32d0*/  ULDC.64 UR4, c[0x0][0x3e8] ;  /* 0x0000fa0000047ab9 */ /* 0x000fe20000000a00 */
[----:B------:R-:W-:Y:S01]  /*32e0*/  ULDC.64 UR6, c[0x0][0x400] ;  /* 0x0001000000067ab9 */ /* 0x000fe20000000a00 */
[----:B------:R-:W-:Y:S02]  /*32f0*/  CS2R R58, SRZ ;  /* 0x00000000003a7805 */ /* 0x000fe4000001ff00 */
[----:B------:R-:W-:Y:S02]  /*3300*/  IADD3.X R37, R20, R29, R0, P2, P6 ;  /* 0x0000001d14257210 */ /* 0x000fe400017ec400 */
[----:B------:R-:W-:Y:S02]  /*3310*/  CS2R R60, SRZ ;  /* 0x00000000003c7805 */ /* 0x000fe4000001ff00 */
[----:B------:R-:W-:Y:S01]  /*3320*/  IADD3 R84, P2, P6, R100, R31, R84 ;  /* 0x0000001f64547210 */ /* 0x000fe20007e5e054 */
[----:B------:R-:W-:-:S03]  /*3330*/  ULDC.64 UR8, c[0x0][0x208] ;  /* 0x0000820000087ab9 */ /* 0x000fc60000000a00 */
[----:B------:R-:W-:Y:S02]  /*3340*/  IADD3.X R39, R25, R33, R114, P2, P6 ;  /* 0x0000002119277210 */ /* 0x000fe400017ec472 */
[----:B------:R-:W-:-:S04]  /*3350*/  LEA R36, P2, R86, UR4, 0x1 ;  /* 0x0000000456247c11 */ /* 0x000fc8000f8408ff */
[----:B------:R-:W-:Y:S02]  /*3360*/  LEA.HI.X R37, R86, UR5, R37, 0x1, P2 ;  /* 0x0000000556257c11 */ /* 0x000fe400090f0c25 */
[----:B------:R-:W-:-:S04]  /*3370*/  LEA R38, P2, R84, UR6, 0x1 ;  /* 0x0000000654267c11 */ /* 0x000fc8000f8408ff */
[----:B------:R-:W-:Y:S02]  /*3380*/  LEA.HI.X R39, R84, UR7, R39, 0x1, P2 ;  /* 0x0000000754277c11 */ /* 0x000fe400090f0c27 */
[----:B------:R-:W-:Y:S02]  /*3390*/  ISETP.GE.AND P2, PT, R22, R115, PT ;  /* 0x000000731600720c */ /* 0x000fe40003f46270 */
[----:B------:R-:W-:Y:S02]  /*33a0*/  CS2R R52, SRZ ;  /* 0x0000000000347805 */ /* 0x000fe4000001ff00 */
[----:B------:R-:W-:-:S09]  /*33b0*/  CS2R R54, SRZ ;  /* 0x0000000000367805 */ /* 0x000fd2000001ff00 */
[----:B------:R0:W5:Y:S04]  /*33c0*/  @!P2 LDG.E.64 R58, desc[UR8][R36.64] ;  /* 0x00000008243aa981 */ /* 0x000168000c1e1b00 */
[----:B------:R0:W5:Y:S01]  /*33d0*/  @!P2 LDG.E.64 R60, desc[UR8][R38.64] ;  /* 0x00000008263ca981 */ /* 0x000162000c1e1b00 */
        /* <DEDUP_REMOVED lines=10> */
[----:B------:R-:W-:-:S13]  /*3480*/  ISETP.GE.AND P2, PT, R216, R115, PT ;  /* 0x00000073d800720c */ /* 0x000fda0003f46270 */
[----:B------:R0:W5:Y:S04]  /*3490*/  @!P2 LDG.E.64 R40, desc[UR8][R36.64+0xc0] ;  /* 0x0000c0082428a981 */ /* 0x000168000c1e1b00 */
[----:B------:R0:W5:Y:S02]  /*34a0*/  @!P2 LDG.E.64 R42, desc[UR8][R38.64+0xc0] ;  /* 0x0000c008262aa981 */ /* 0x000164000c1e1b00 */
.L_x_662:
[----:B------:R-:W-:Y:S05]  /*34b0*/  BSYNC B1 ;  /* 0x0000000000017941 */ /* 0x000fea0003800000 */
.L_x_661:
[----:B------:R-:W-:Y:S01]  /*34c0*/  IMAD.MOV.U32 R0, RZ, RZ, R63 ;  /* 0x000000ffff007224 */ /* 0x000fe200078e003f */
[----:B------:R-:W-:Y:S01]  /*34d0*/  ULOP3.LUT UR4, UR60, 0x1, URZ, 0xfc, !UPT ;  /* 0x000000013c047892 */ /* 0x000fe2000f8efc3f */
[----:B0-----:R-:W-:Y:S01]  /*34e0*/  IMAD.MOV.U32 R36, RZ, RZ, R66 ;  /* 0x000000ffff247224 */ /* 0x001fe200078e0042 */
        /* <DEDUP_REMOVED lines=25> */
[----:B-----5:R-:W-:Y:S01]  /*3680*/  IMAD.MOV.U32 R0, RZ, RZ, R40 ;  /* 0x000000ffff007224 */ /* 0x020fe200078e0028 */
[----:B------:R-:W-:Y:S01]  /*3690*/  PRMT R181, R37, 0x7610, R181 ;  /* 0x0000761025b57816 */ /* 0x000fe200000000b5 */
[----:B------:R-:W-:Y:S01]  /*36a0*/  IMAD.MOV.U32 R38, RZ, RZ, R73 ;  /* 0x000000ffff267224 */ /* 0x000fe200078e0049 */
[----:B------:R-:W-:Y:S01]  /*36b0*/  PRMT R182, R36, 0x7610, R182 ;  /* 0x0000761024b67816 */ /* 0x000fe200000000b6 */
[----:B------:R-:W-:Y:S01]  /*36c0*/  IMAD.MOV.U32 R37, RZ, RZ, R46 ;  /* 0x000000ffff257224 */ /* 0x000fe200078e002e */
[----:B------:R-:W-:Y:S01]  /*36d0*/  PRMT R86, R0, 0x7610, R86 ;  /* 0x0000761000567816 */ /* 0x000fe20000000056 */
[----:B------:R-:W-:Y:S01]  /*36e0*/  IMAD.MOV.U32 R36, RZ, RZ, R47 ;  /* 0x000000ffff247224 */ /* 0x000fe200078e002f */
[----:B------:R-:W-:Y:S01]  /*36f0*/  UISETP.NE.AND UP0, UPT, UR4, 0x3, UPT ;  /* 0x000000030400788c */ /* 0x000fe2000bf05270 */
        /* <DEDUP_REMOVED lines=9> */
[----:B------:R-:W-:-:S02]  /*3790*/  PLOP3.LUT P2, PT, PT, PT, UP0, 0x80, 0x0 ;  /* 0x000000000000781c */ /* 0x000fc40003f4f008 */
        /* <DEDUP_REMOVED lines=17> */
[----:B------:R-:W-:Y:S02]  /*38b0*/  PRMT R176, R36, 0x7610, R176 ;  /* 0x0000761024b07816 */ /* 0x000fe400000000b0 */
[----:B------:R-:W-:Y:S02]  /*38c0*/  PRMT R175, R0, 0x7610, R175 ;  /* 0x0000761000af7816 */ /* 0x000fe400000000af */
[----:B------:R-:W-:Y:S01]  /*38d0*/  PRMT R180, R37, 0x7610, R180 ;  /* 0x0000761025b47816 */ /* 0x000fe200000000b4 */
[----:B------:R-:W-:Y:S06]  /*38e0*/  @!P2 BRA `(.L_x_663) ;  /* 0x000000000004a947 */ /* 0x000fec0003800000 */
[----:B------:R-:W-:Y:S01]  /*38f0*/  BPT.TRAP 0x1 ;  /* 0x000000040000795c */ /* 0x000fe20000300000 */
.L_x_663:
[----:B------:R-:W-:Y:S01]  /*3900*/  IMAD R0, R19, 0x8, R18 ;  /* 0x0000000813007824 */ /* 0x000fe200078e0212 */
[----:B------:R-:W-:Y:S01]  /*3910*/  SHF.L.U32 R114, R217, 0x1f, RZ ;  /* 0x0000001fd9727819 */ /* 0x000fe200000006ff */
[----:B------:R-:W-:Y:S03]  /*3920*/  BSSY B1, `(.L_x_664) ;  /* 0x0000003000017945 */ /* 0x000fe60003800000 */
[----:B------:R-:W0:Y:S02]  /*3930*/  SYNCS.PHASECHK.TRANS64.TRYWAIT P6, [R0+URZ+0x38890], R114 ;  /* 0x03889072000075a7 */ /* 0x000e2400080c017f */
[----:B0-----:R-:W-:Y:S05]  /*3940*/  @!P6 BRA `(.L_x_665) ;  /* 0x0000024c00e4e947 */ /* 0x001fea0003800000 */
.L_x_1052:
[----:B------:R-:W-:Y:S05]  /*3950*/  BSYNC B1 ;  /* 0x0000000000017941 */ /* 0x000fea0003800000 */
.L_x_664:
[----:B------:R-:W-:Y:S04]  /*3960*/  BSSY B1, `(.L_x_666) ;  /* 0x00000df000017945 */ /* 0x000fe80003800000 */
[----:B------:R-:W-:Y:S05]  /*3970*/  @P3 BRA `(.L_x_667) ;  /* 0x0000000c00743947 */ /* 0x000fea0003800000 */
[----:B------:R-:W-:Y:S01]  /*3980*/  ISETP.NE.AND P3, PT, R26, RZ, PT ;  /* 0x000000ff1a00720c */ /* 0x000fe20003f65270 */
[----:B------:R-:W-:-:S12]  /*3990*/  BSSY B2, `(.L_x_668) ;  /* 0x0000035000027945 */ /* 0x000fd80003800000 */
[----:B------:R-:W-:Y:S05]  /*39a0*/  @!P3 BRA `(.L_x_669) ;  /* 0x0000000000ccb947 */ /* 0x000fea0003800000 */
[----:B------:R1:W2:Y:S01]  /*39b0*/  LDS.128 R36, [R4+0x24400] ;  /* 0x0244000004247984 */ /* 0x0002a20000000c00 */
[----:B------:R-:W-:Y:S01]  /*39c0*/  ISETP.GE.AND P3, PT, R22, R115, PT ;  /* 0x000000731600720c */ /* 0x000fe20003f66270 */
[----:B------:R-:W-:-:S12]  /*39d0*/  BSSY B3, `(.L_x_670) ;  /* 0x000002e000037945 */ /* 0x000fd80003800000 */
[----:B-1----:R-:W-:Y:S05]  /*39e0*/  @P3 BRA `(.L_x_671) ;  /* 0x0000000000b03947 */ /* 0x002fea0003800000 */
[----:B------:R-:W-:Y:S02]  /*39f0*/  SHF.R.U64 R85, R124, 0x10, R125 ;  /* 0x000000107c557819 */ /* 0x000fe4000000127d */
[----:B------:R-:W-:Y:S02]  /*3a00*/  SHF.R.U64 R84, R122, 0x10, R123 ;  /* 0x000000107a547819 */ /* 0x000fe4000000127b */
[----:B------:R-:W-:Y:S02]  /*3a10*/  PRMT R85, R148, 0x5410, R85 ;  /* 0x0000541094557816 */ /* 0x000fe40000000055 */
[----:B------:R-:W-:Y:S02]  /*3a20*/  PRMT R84, R139, 0x5432, R84 ;  /* 0x000054328b547816 */ /* 0x000fe40000000054 */
[----:B--2---:R-:W-:Y:S02]  /*3a30*/  LOP3.LUT R153, R37, 0xffff0000, RZ, 0xc0, !PT ;  /* 0xffff000025997812 */ /* 0x004fe400078ec0ff */
[C---:B------:R-:W-:Y:S01]  /*3a40*/  LOP3.LUT R124, R85.reuse, 0xffff0000, RZ, 0xc0, !PT ;  /* 0xffff0000557c7812 */ /* 0x040fe200078ec0ff */
[----:B------:R-:W-:Y:S01]  /*3a50*/  IMAD.U32 R85, R85, 0x10000, RZ ;  /* 0x0001000055557824 */ /* 0x000fe200078e00ff */
[----:B------:R-:W-:-:S02]  /*3a60*/  LOP3.LUT R148, R84, 0xffff0000, RZ, 0xc0, !PT ;  /* 0xffff000054947812 */ /* 0x000fc400078ec0ff */
[----:B------:R-:W-:Y:S01]  /*3a70*/  SHF.R.U32.HI R122, RZ, 0x10, R123 ;  /* 0x00000010ff7a7819 */ /* 0x000fe2000001167b */
[----:B------:R-:W-:Y:S01]  /*3a80*/  FMUL.FTZ R150, R153, R124 ;  /* 0x0000007c99967220 */ /* 0x000fe20000410000 */
[----:B------:R-:W-:Y:S01]  /*3a90*/  SHF.R.U32.HI R123, RZ, 0x10, R125 ;  /* 0x00000010ff7b7819 */ /* 0x000fe2000001167d */
[----:B------:R-:W-:Y:S02]  /*3aa0*/  IMAD.U32 R125, R37, 0x10000, RZ ;  /* 0x00010000257d7824 */ /* 0x000fe400078e00ff */
[----:B------:R-:W-:Y:S01]  /*3ab0*/  FMUL.FTZ R153, R153, R148 ;  /* 0x0000009499997220 */ /* 0x000fe20000410000 */
[----:B------:R-:W-:Y:S02]  /*3ac0*/  PRMT R37, R140, 0x5432, R122 ;  /* 0x000054328c257816 */ /* 0x000fe4000000007a */
[----:B------:R-:W-:Y:S01]  /*3ad0*/  PRMT R122, R152, 0x5410, R123 ;  /* 0x00005410987a7816 */ /* 0x000fe2000000007b */
[C---:B------:R-:W-:Y:S01]  /*3ae0*/  FFMA.FTZ R124, R125.reuse, R124, R153 ;  /* 0x0000007c7d7c7223 */ /* 0x040fe20000010099 */
[----:B------:R-:W-:Y:S01]  /*3af0*/  FFMA.FTZ R123, R125, R148, -R150 ;  /* 0x000000947d7b7223 */ /* 0x000fe20000010896 */
[----:B------:R-:W-:Y:S01]  /*3b00*/  LOP3.LUT R153, R38, 0xffff0000, RZ, 0xc0, !PT ;  /* 0xffff000026997812 */ /* 0x000fe200078ec0ff */
[C---:B------:R-:W-:Y:S01]  /*3b10*/  IMAD.U32 R150, R37.reuse, 0x10000, RZ ;  /* 0x0001000025967824 */ /* 0x040fe200078e00ff */
[----:B------:R-:W-:Y:S01]  /*3b20*/  LOP3.LUT R37, R37, 0xffff0000, RZ, 0xc0, !PT ;  /* 0xffff000025257812 */ /* 0x000fe200078ec0ff */
[C---:B------:R-:W-:Y:S01]  /*3b30*/  IMAD.U32 R148, R122.reuse, 0x10000, RZ ;  /* 0x000100007a947824 */ /* 0x040fe200078e00ff */
[----:B------:R-:W-:Y:S01]  /*3b40*/  LOP3.LUT R122, R122, 0xffff0000, RZ, 0xc0, !PT ;  /* 0xffff00007a7a7812 */ /* 0x000fe200078ec0ff */
[C---:B------:R-:W-:Y:S01]  /*3b50*/  IMAD.U32 R152, R36.reuse, 0x10000, RZ ;  /* 0x0001000024987824 */ /* 0x040fe200078e00ff */
[----:B------:R-:W-:Y:S01]  /*3b60*/  LOP3.LUT R36, R36, 0xffff0000, RZ, 0xc0, !PT ;  /* 0xffff000024247812 */ /* 0x000fe200078ec0ff */
[----:B------:R-:W-:Y:S01]  /*3b70*/  IMAD.U32 R125, R38, 0x10000, RZ ;  /* 0x00010000267d7824 */ /* 0x000fe200078e00ff */
[----:B------:R-:W-:Y:S01]  /*3b80*/  LOP3.LUT R38, R39, 0xffff0000, RZ, 0xc0, !PT ;  /* 0xffff000027267812 */ /* 0x000fe200078ec0ff */
[C---:B------:R-:W-:Y:S01]  /*3b90*/  FMUL.FTZ R154, R153.reuse, R148 ;  /* 0x00000094999a7220 */ /* 0x040fe20000410000 */
[----:B------:R-:W-:Y:S01]  /*3ba0*/  FMUL.FTZ R156, R153, R150 ;  /* 0x00000096999c7220 */ /* 0x000fe20000410000 */
[----:B------:R-:W-:-:S02]  /*3bb0*/  IMAD.U32 R153, R84, 0x10000, RZ ;  /* 0x0001000054997824 */ /* 0x000fc400078e00ff */
[----:B------:R-:W-:Y:S01]  /*3bc0*/  FMUL.FTZ R161, R36, R85 ;  /* 0x0000005524a17220 */ /* 0x000fe20000410000 */
[----:B------:R-:W-:Y:S02]  /*3bd0*/  IMAD.U32 R39, R39, 0x10000, RZ ;  /* 0x0001000027277824 */ /* 0x000fe400078e00ff */
[C---:B------:R-:W-:Y:S01]  /*3be0*/  FMUL.FTZ R84, R38.reuse, R122 ;  /* 0x0000007a26547220 */ /* 0x040fe20000410000 */
[----:B------:R-:W-:Y:S01]  /*3bf0*/  FMUL.FTZ R163, R38, R37 ;  /* 0x0000002526a37220 */ /* 0x000fe20000410000 */
[----:B------:R-:W-:Y:S01]  /*3c00*/  FMUL.FTZ R36, R36, R153 ;  /* 0x0000009924247220 */ /* 0x000fe20000410000 */
[C---:B------:R-:W-:Y:S01]  /*3c10*/  FFMA.FTZ R154, R125.reuse, R150, -R154 ;  /* 0x000000967d9a7223 */ /* 0x040fe2000001089a */
[----:B------:R-:W-:Y:S01]  /*3c20*/  FFMA.FTZ R125, R125, R148, R156 ;  /* 0x000000947d7d7223 */ /* 0x000fe2000001009c */
[C---:B------:R-:W-:Y:S01]  /*3c30*/  FFMA.FTZ R84, R39.reuse, R37, -R84 ;  /* 0x0000002527547223 */ /* 0x040fe20000010854 */
[----:B------:R-:W-:Y:S01]  /*3c40*/  FFMA.FTZ R163, R39, R122, R163 ;  /* 0x0000007a27a37223 */ /* 0x000fe200000100a3 */
[C---:B------:R-:W-:Y:S01]  /*3c50*/  FFMA.FTZ R161, R152.reuse, R153, -R161 ;  /* 0x0000009998a17223 */ /* 0x040fe200000108a1 */
[----:B------:R-:W-:Y:S01]  /*3c60*/  FFMA.FTZ R36, R152, R85, R36 ;  /* 0x0000005598247223 */ /* 0x000fe20000010024 */
[----:B------:R-:W-:-:S02]  /*3c70*/  F2FP.BF16.F32.PACK_AB R37, R124, R123 ;  /* 0x0000007b7c25723e */ /* 0x000fc400000010ff */
[----:B------:R-:W-:Y:S02]  /*3c80*/  F2FP.BF16.F32.PACK_AB R39, R163, R84 ;  /* 0x00000054a327723e */ /* 0x000fe400000010ff */
[----:B------:R-:W-:Y:S02]  /*3c90*/  F2FP.BF16.F32.PACK_AB R38, R125, R154 ;  /* 0x0000009a7d26723e */ /* 0x000fe400000010ff */
[----:B------:R-:W-:-:S07]  /*3ca0*/  F2FP.BF16.F32.PACK_AB R36, R36, R161 ;  /* 0x000000a12424723e */ /* 0x000fce00000010ff */
.L_x_671:
[----:B------:R-:W-:Y:S05]  /*3cb0*/  BSYNC B3 ;  /* 0x0000000000037941 */ /* 0x000fea0003800000 */
.L_x_670:
[----:B------:R-:W-:Y:S02]  /*3cc0*/  ULDC.64 UR4, c[0x0][0x208] ;  /* 0x0000820000047ab9 */ /* 0x000fe40000000a00 */
[----:B--2---:R1:W-:Y:S03]  /*3cd0*/  STG.E.128 desc[UR4][R56.64], R36 ;  /* 0x0000002438007986 */ /* 0x0043e6000c101d04 */
.L_x_669:
[----:B------:R-:W-:Y:S05]  /*3ce0*/  BSYNC B2 ;  /* 0x0000000000027941 */ /* 0x000fea0003800000 */
.L_x_668:
[----:B------:R-:W-:Y:S01]  /*3cf0*/  ISETP.NE.AND P3, PT, R10, RZ, PT ;  /* 0x000000ff0a00720c */ /* 0x000fe20003f65270 */
[----:B------:R-:W-:-:S12]  /*3d00*/  BSSY B2, `(.L_x_672) ;  /* 0x0000036000027945 */ /* 0x000fd80003800000 */
[----:B------:R-:W-:Y:S05]  /*3d10*/  @!P3 BRA `(.L_x_673) ;  /* 0x0000000000d0b947 */ /* 0x000fea0003800000 */
[----:B-1----:R1:W2:Y:S01]  /*3d20*/  LDS.128 R36, [R4+0x26c00] ;  /* 0x026c000004247984 */ /* 0x0022a20000000c00 */
[----:B------:R-:W-:Y:S01]  /*3d30*/  ISETP.GE.AND P3, PT, R215, R115, PT ;  /* 0x00000073d700720c */ /* 0x000fe20003f66270 */
[----:B------:R-:W-:-:S12]  /*3d40*/  BSSY B3, `(.L_x_674) ;  /* 0x000002f000037945 */ /* 0x000fd80003800000 */
[----:B-1----:R-:W-:Y:S05]  /*3d50*/  @P3 BRA `(.L_x_675) ;  /* 0x0000000000b43947 */ /* 0x002fea0003800000 */
[----:B------:R-:W-:Y:S01]  /*3d60*/  SHF.R.U64 R116, R116, 0x10, R117 ;  /* 0x0000001074747819 */ /* 0x000fe20000001275 */
[----:B--2---:R-:W-:Y:S01]  /*3d70*/  IMAD.U32 R85, R38, 0x10000, RZ ;  /* 0x0001000026557824 */ /* 0x004fe200078e00ff */
[--C-:B------:R-:W-:Y:S01]  /*3d80*/  SHF.R.U64 R90, R90, 0x10, R91.reuse ;  /* 0x000000105a5a7819 */ /* 0x100fe2000000125b */
[----:B------:R-:W-:Y:S01]  /*3d90*/  IMAD.U32 R122, R39, 0x10000, RZ ;  /* 0x00010000277a7824 */ /* 0x000fe200078e00ff */
[----:B------:R-:W-:Y:S02]  /*3da0*/  SHF.R.U32.HI R91, RZ, 0x10, R91 ;  /* 0x00000010ff5b7819 */ /* 0x000fe4000001165b */
[----:B------:R-:W-:Y:S02]  /*3db0*/  SHF.R.U32.HI R123, RZ, 0x10, R117 ;  /* 0x00000010ff7b7819 */ /* 0x000fe40000011675 */
[----:B------:R-:W-:Y:S02]  /*3dc0*/  PRMT R116, R145, 0x5432, R116 ;  /* 0x0000543291747816 */ /* 0x000fe40000000074 */
[----:B------:R-:W-:-:S02]  /*3dd0*/  PRMT R117, R138, 0x5432, R90 ;  /* 0x000054328a757816 */ /* 0x000fc4000000005a */
[----:B------:R-:W-:Y:S02]  /*3de0*/  PRMT R90, R187, 0x5410, R91 ;  /* 0x00005410bb5a7816 */ /* 0x000fe4000000005b */
[----:B------:R-:W-:Y:S02]  /*3df0*/  PRMT R91, R189, 0x5410, R123 ;  /* 0x00005410bd5b7816 */ /* 0x000fe4000000007b */
[----:B------:R-:W-:Y:S01]  /*3e00*/  LOP3.LUT R153, R37, 0xffff0000, RZ, 0xc0, !PT ;  /* 0xffff000025997812 */ /* 0x000fe200078ec0ff */
[----:B------:R-:W-:Y:S01]  /*3e10*/  IMAD.U32 R125, R90, 0x10000, RZ ;  /* 0x000100005a7d7824 */ /* 0x000fe200078e00ff */
[C---:B------:R-:W-:Y:S01]  /*3e20*/  LOP3.LUT R124, R116.reuse, 0xffff0000, RZ, 0xc0, !PT ;  /* 0xffff0000747c7812 */ /* 0x040fe200078ec0ff */
[----:B------:R-:W-:Y:S01]  /*3e30*/  IMAD.U32 R123, R91, 0x10000, RZ ;  /* 0x000100005b7b7824 */ /* 0x000fe200078e00ff */
[----:B------:R-:W-:Y:S01]  /*3e40*/  LOP3.LUT R148, R117, 0xffff0000, RZ, 0xc0, !PT ;  /* 0xffff000075947812 */ /* 0x000fe200078ec0ff */
[----:B------:R-:W-:Y:S01]  /*3e50*/  IMAD.U32 R116, R116, 0x10000, RZ ;  /* 0x0001000074747824 */ /* 0x000fe200078e00ff */
[----:B------:R-:W-:Y:S01]  /*3e60*/  LOP3.LUT R38, R38, 0xffff0000, RZ, 0xc0, !PT ;  /* 0xffff000026267812 */ /* 0x000fe200078ec0ff */
[----:B------:R-:W-:Y:S01]  /*3e70*/  FMUL.FTZ R150, R153, R124 ;  /* 0x0000007c99967220 */ /* 0x000fe20000410000 */
[----:B------:R-:W-:Y:S01]  /*3e80*/  LOP3.LUT R84, R39, 0xffff0000, RZ, 0xc0, !PT ;  /* 0xffff000027547812 */ /* 0x000fe200078ec0ff */
[----:B------:R-:W-:-:S02]  /*3e90*/  IMAD.U32 R39, R37, 0x10000, RZ ;  /* 0x0001000025277824 */ /* 0x000fc400078e00ff */
[-C--:B------:R-:W-:Y:S01]  /*3ea0*/  FMUL.FTZ R153, R153, R148.reuse ;  /* 0x0000009499997220 */ /* 0x080fe20000410000 */
[----:B------:R-:W-:Y:S02]  /*3eb0*/  IMAD.U32 R37, R36, 0x10000, RZ ;  /* 0x0001000024257824 */ /* 0x000fe400078e00ff */
[----:B------:R-:W-:Y:S01]  /*3ec0*/  FMUL.FTZ R152, R38, R123 ;  /* 0x0000007b26987220 */ /* 0x000fe20000410000 */
[----:B------:R-:W-:Y:S01]  /*3ed0*/  LOP3.LUT R36, R36, 0xffff0000, RZ, 0xc0, !PT ;  /* 0xffff000024247812 */ /* 0x000fe200078ec0ff */
[C---:B------:R-:W-:Y:S01]  /*3ee0*/  FFMA.FTZ R150, R39.reuse, R148, -R150 ;  /* 0x0000009427967223 */ /* 0x040fe20000010896 */
[----:B------:R-:W-:Y:S01]  /*3ef0*/  FFMA.FTZ R153, R39, R124, R153 ;  /* 0x0000007c27997223 */ /* 0x000fe20000010099 */
[-C--:B------:R-:W-:Y:S01]  /*3f00*/  FMUL.FTZ R38, R38, R125.reuse ;  /* 0x0000007d26267220 */ /* 0x080fe20000410000 */
[----:B------:R-:W-:Y:S01]  /*3f10*/  LOP3.LUT R91, R91, 0xffff0000, RZ, 0xc0, !PT ;  /* 0xffff00005b5b7812 */ /* 0x000fe200078ec0ff */
[----:B------:R-:W-:Y:S01]  /*3f20*/  IMAD.U32 R117, R117, 0x10000, RZ ;  /* 0x0001000075757824 */ /* 0x000fe200078e00ff */
[----:B------:R-:W-:Y:S01]  /*3f30*/  LOP3.LUT R39, R90, 0xffff0000, RZ, 0xc0, !PT ;  /* 0xffff00005a277812 */ /* 0x000fe200078ec0ff */
[C---:B------:R-:W-:Y:S01]  /*3f40*/  FFMA.FTZ R152, R85.reuse, R125, -R152 ;  /* 0x0000007d55987223 */ /* 0x040fe20000010898 */
[----:B------:R-:W-:Y:S01]  /*3f50*/  FFMA.FTZ R85, R85, R123, R38 ;  /* 0x0000007b55557223 */ /* 0x000fe20000010026 */
[----:B------:R-:W-:Y:S01]  /*3f60*/  FMUL.FTZ R123, R84, R91 ;  /* 0x0000005b547b7220 */ /* 0x000fe20000410000 */
[CC--:B------:R-:W-:Y:S01]  /*3f70*/  FMUL.FTZ R38, R36.reuse, R116.reuse ;  /* 0x0000007424267220 */ /* 0x0c0fe20000410000 */
[----:B------:R-:W-:Y:S01]  /*3f80*/  FMUL.FTZ R125, R36, R117 ;  /* 0x00000075247d7220 */ /* 0x000fe20000410000 */
[-C--:B------:R-:W-:Y:S01]  /*3f90*/  FMUL.FTZ R84, R84, R39.reuse ;  /* 0x0000002754547220 */ /* 0x080fe20000410000 */
[C---:B------:R-:W-:Y:S01]  /*3fa0*/  FFMA.FTZ R123, R122.reuse, R39, -R123 ;  /* 0x000000277a7b7223 */ /* 0x040fe2000001087b */
[C---:B------:R-:W-:Y:S01]  /*3fb0*/  FFMA.FTZ R38, R37.reuse, R117, -R38 ;  /* 0x0000007525267223 */ /* 0x040fe20000010826 */
[----:B------:R-:W-:Y:S01]  /*3fc0*/  FFMA.FTZ R125, R37, R116, R125 ;  /* 0x00000074257d7223 */ /* 0x000fe2000001007d */
[----:B------:R-:W-:Y:S01]  /*3fd0*/  FFMA.FTZ R84, R122, R91, R84 ;  /* 0x0000005b7a547223 */ /* 0x000fe20000010054 */
[----:B------:R-:W-:-:S02]  /*3fe0*/  F2FP.BF16.F32.PACK_AB R152, R85, R152 ;  /* 0x000000985598723e */ /* 0x000fc400000010ff */
[----:B------:R-:W-:Y:S02]  /*3ff0*/  F2FP.BF16.F32.PACK_AB R37, R153, R150 ;  /* 0x000000969925723e */ /* 0x000fe400000010ff */
[----:B------:R-:W-:Y:S01]  /*4000*/  F2FP.BF16.F32.PACK_AB R36, R125, R38 ;  /* 0x000000267d24723e */ /* 0x000fe200000010ff */
[----:B------:R-:W-:Y:S01]  /*4010*/  IMAD.MOV.U32 R38, RZ, RZ, R152 ;  /* 0x000000ffff267224 */ /* 0x000fe200078e0098 */
[----:B------:R-:W-:-:S07]  /*4020*/  F2FP.BF16.F32.PACK_AB R39, R84, R123 ;  /* 0x0000007b5427723e */ /* 0x000fce00000010ff */
.L_x_675:
[----:B------:R-:W-:Y:S05]  /*4030*/  BSYNC B3 ;  /* 0x0000000000037941 */ /* 0x000fea0003800000 */
.L_x_674:
[----:B------:R-:W-:Y:S02]  /*4040*/  ULDC.64 UR4, c[0x0][0x208] ;  /* 0x0000820000047ab9 */ /* 0x000fe40000000a00 */
[----:B--2---:R2:W-:Y:S03]  /*4050*/  STG.E.128 desc[UR4][R56.64+0x80], R36 ;  /* 0x0000802438007986 */ /* 0x0045e6000c101d04 */
.L_x_673:
[----:B------:R-:W-:Y:S05]  /*4060*/  BSYNC B2 ;  /* 0x0000000000027941 */ /* 0x000fea0003800000 */
.L_x_672:
[----:B------:R-:W-:Y:S01]  /*4070*/  ISETP.NE.AND P3, PT, R9, RZ, PT ;  /* 0x000000ff0900720c */ /* 0x000fe20003f65270 */
[----:B------:R-:W-:-:S12]  /*4080*/  BSSY B2, `(.L_x_676) ;  /* 0x0000036000027945 */ /* 0x000fd80003800000 */
[----:B------:R-:W-:Y:S05]  /*4090*/  @!P3 BRA `(.L_x_677) ;  /* 0x0000000000d0b947 */ /* 0x000fea0003800000 */
[----:B-12---:R1:W2:Y:S01]  /*40a0*/  LDS.128 R36, [R4+0x29400] ;  /* 0x0294000004247984 */ /* 0x0062a20000000c00 */
[----:B------:R-:W-:Y:S01]  /*40b0*/  ISETP.GE.AND P3, PT, R214, R115, PT ;  /* 0x00000073d600720c */ /* 0x000fe20003f66270 */
[----:B------:R-:W-:-:S12]  /*40c0*/  BSSY B3, `(.L_x_678) ;  /* 0x000002f000037945 */ /* 0x000fd80003800000 */
[----:B-1----:R-:W-:Y:S05]  /*40d0*/  @P3 BRA `(.L_x_679) ;  /* 0x0000000000b43947 */ /* 0x002fea0003800000 */
[----:B------:R-:W-:Y:S01]  /*40e0*/  SHF.R.U64 R88, R88, 0x10, R89 ;  /* 0x0000001058587819 */ /* 0x000fe20000001259 */
[----:B--2---:R-:W-:Y:S01]  /*40f0*/  IMAD.U32 R90, R39, 0x10000, RZ ;  /* 0x00010000275a7824 */ /* 0x004fe200078e00ff */
[--C-:B------:R-:W-:Y:S02]  /*4100*/  SHF.R.U64 R84, R82, 0x10, R83.reuse ;  /* 0x0000001052547819 */ /* 0x100fe40000001253 */
[----:B------:R-:W-:Y:S01]  /*4110*/  SHF.R.U32.HI R85, RZ, 0x10, R83 ;  /* 0x00000010ff557819 */ /* 0x000fe20000011653 */
[----:B------:R-:W-:Y:S01]  /*4120*/  IMAD.U32 R83, R38, 0x10000, RZ ;  /* 0x0001000026537824 */ /* 0x000fe200078e00ff */
        /* <DEDUP_REMOVED lines=40> */
.L_x_679:
[----:B------:R-:W-:Y:S05]  /*43b0*/  BSYNC B3 ;  /* 0x0000000000037941 */ /* 0x000fea0003800000 */
.L_x_678:
[----:B------:R-:W-:Y:S02]  /*43c0*/  ULDC.64 UR4, c[0x0][0x208] ;  /* 0x0000820000047ab9 */ /* 0x000fe40000000a00 */
[----:B--2---:R3:W-:Y:S03]  /*43d0*/  STG.E.128 desc[UR4][R56.64+0x100], R36 ;  /* 0x0001002438007986 */ /* 0x0047e6000c101d04 */
.L_x_677:
[----:B------:R-:W-:Y:S05]  /*43e0*/  BSYNC B2 ;  /* 0x0000000000027941 */ /* 0x000fea0003800000 */
.L_x_676:
[----:B------:R-:W-:-:S13]  /*43f0*/  ISETP.NE.AND P3, PT, R8, RZ, PT ;  /* 0x000000ff0800720c */ /* 0x000fda0003f65270 */
[----:B------:R-:W-:Y:S05]  /*4400*/  @!P3 BRA `(.L_x_667) ;  /* 0x0000000000d0b947 */ /* 0x000fea0003800000 */
[----:B-123--:R1:W2:Y:S01]  /*4410*/  LDS.128 R36, [R4+0x2bc00] ;  /* 0x02bc000004247984 */ /* 0x00e2a20000000c00 */
[----:B------:R-:W-:Y:S01]  /*4420*/  ISETP.GE.AND P3, PT, R216, R115, PT ;  /* 0x00000073d800720c */ /* 0x000fe20003f66270 */
[----:B------:R-:W-:-:S12]  /*4430*/  BSSY B2, `(.L_x_680) ;  /* 0x000002f000027945 */ /* 0x000fd80003800000 */
[----:B-1----:R-:W-:Y:S05]  /*4440*/  @P3 BRA `(.L_x_681) ;  /* 0x0000000000b43947 */ /* 0x002fea0003800000 */
[----:B------:R-:W-:Y:S01]  /*4450*/  SHF.R.U64 R82, R80, 0x10, R81 ;  /* 0x0000001050527819 */ /* 0x000fe20000001251 */
[----:B--2---:R-:W-:Y:S01]  /*4460*/  IMAD.U32 R84, R39, 0x10000, RZ ;  /* 0x0001000027547824 */ /* 0x004fe200078e00ff */
[----:B------:R-:W-:Y:S02]  /*4470*/  SHF.R.U64 R83, R78, 0x10, R79 ;  /* 0x000000104e537819 */ /* 0x000fe4000000124f */
[----:B------:R-:W-:Y:S02]  /*4480*/  SHF.R.U32.HI R81, RZ, 0x10, R81 ;  /* 0x00000010ff517819 */ /* 0x000fe40000011651 */
[----:B------:R-:W-:Y:S02]  /*4490*/  PRMT R82, R136, 0x5432, R82 ;  /* 0x0000543288527816 */ /* 0x000fe40000000052 */
[----:B------:R-:W-:Y:S01]  /*44a0*/  SHF.R.U32.HI R85, RZ, 0x10, R79 ;  /* 0x00000010ff557819 */ /* 0x000fe2000001164f */
[----:B------:R-:W-:Y:S01]  /*44b0*/  IMAD.U32 R79, R38, 0x10000, RZ ;  /* 0x00010000264f7824 */ /* 0x000fe200078e00ff */
[----:B------:R-:W-:-:S02]  /*44c0*/  PRMT R83, R183, 0x5410, R83 ;  /* 0x00005410b7537816 */ /* 0x000fc40000000053 */
[----:B------:R-:W-:Y:S02]  /*44d0*/  PRMT R81, R185, 0x5410, R81 ;  /* 0x00005410b9517816 */ /* 0x000fe40000000051 */
[----:B------:R-:W-:Y:S02]  /*44e0*/  LOP3.LUT R91, R37, 0xffff0000, RZ, 0xc0, !PT ;  /* 0xffff0000255b7812 */ /* 0x000fe400078ec0ff */
[C---:B------:R-:W-:Y:S01]  /*44f0*/  LOP3.LUT R88, R82.reuse, 0xffff0000, RZ, 0xc0, !PT ;  /* 0xffff000052587812 */ /* 0x040fe200078ec0ff */
[----:B------:R-:W-:Y:S01]  /*4500*/  IMAD.U32 R82, R82, 0x10000, RZ ;  /* 0x0001000052527824 */ /* 0x000fe200078e00ff */
[----:B------:R-:W-:Y:S01]  /*4510*/  PRMT R80, R184, 0x5410, R85 ;  /* 0x00005410b8507816 */ /* 0x000fe20000000055 */
[----:B------:R-:W-:Y:S01]  /*4520*/  IMAD.U32 R85, R81, 0x10000, RZ ;  /* 0x0001000051557824 */ /* 0x000fe200078e00ff */
[----:B------:R-:W-:Y:S01]  /*4530*/  LOP3.LUT R90, R83, 0xffff0000, RZ, 0xc0, !PT ;  /* 0xffff0000535a7812 */ /* 0x000fe200078ec0ff */
[----:B------:R-:W-:Y:S01]  /*4540*/  FMUL.FTZ R116, R91, R88 ;  /* 0x000000585b747220 */ /* 0x000fe20000410000 */
[----:B------:R-:W-:Y:S01]  /*4550*/  LOP3.LUT R38, R38, 0xffff0000, RZ, 0xc0, !PT ;  /* 0xffff000026267812 */ /* 0x000fe200078ec0ff */
[----:B------:R-:W-:Y:S01]  /*4560*/  IMAD.U32 R89, R80, 0x10000, RZ ;  /* 0x0001000050597824 */ /* 0x000fe200078e00ff */
        /* <DEDUP_REMOVED lines=27> */
.L_x_681:
[----:B------:R-:W-:Y:S05]  /*4720*/  BSYNC B2 ;  /* 0x0000000000027941 */ /* 0x000fea0003800000 */
.L_x_680:
[----:B------:R-:W-:Y:S02]  /*4730*/  ULDC.64 UR4, c[0x0][0x208] ;  /* 0x0000820000047ab9 */ /* 0x000fe40000000a00 */
[----:B--2---:R4:W-:Y:S03]  /*4740*/  STG.E.128 desc[UR4][R56.64+0x180], R36 ;  /* 0x0001802438007986 */ /* 0x0049e6000c101d04 */
.L_x_667:
[----:B------:R-:W-:Y:S05]  /*4750*/  BSYNC B1 ;  /* 0x0000000000017941 */ /* 0x000fea0003800000 */
.L_x_666:
[----:B------:R-:W-:Y:S04]  /*4760*/  BSSY B1, `(.L_x_682) ;  /* 0x00000e1000017945 */ /* 0x000fe80003800000 */
[----:B------:R-:W-:Y:S05]  /*4770*/  @P4 BRA `(.L_x_683) ;  /* 0x0000000c007c4947 */ /* 0x000fea0003800000 */
[----:B------:R-:W-:Y:S01]  /*4780*/  ISETP.NE.AND P3, PT, R26, RZ, PT ;  /* 0x000000ff1a00720c */ /* 0x000fe20003f65270 */
[----:B------:R-:W-:-:S12]  /*4790*/  BSSY B2, `(.L_x_684) ;  /* 0x0000036000027945 */ /* 0x000fd80003800000 */
[----:B------:R-:W-:Y:S05]  /*47a0*/  @!P3 BRA `(.L_x_685) ;  /* 0x0000000000d0b947 */ /* 0x000fea0003800000 */
[----:B-1234-:R1:W2:Y:S01]  /*47b0*/  LDS.128 R36, [R4+0x25400] ;  /* 0x0254000004247984 */ /* 0x01e2a20000000c00 */
[----:B------:R-:W-:Y:S01]  /*47c0*/  ISETP.GE.AND P3, PT, R22, R115, PT ;  /* 0x000000731600720c */ /* 0x000fe20003f66270 */
[----:B------:R-:W-:-:S12]  /*47d0*/  BSSY B3, `(.L_x_686) ;  /* 0x000002f000037945 */ /* 0x000fd80003800000 */
[----:B-1----:R-:W-:Y:S05]  /*47e0*/  @P3 BRA `(.L_x_687) ;  /* 0x0000000000b43947 */ /* 0x002fea0003800000 */
[----:B------:R-:W-:Y:S01]  /*47f0*/  SHF.R.U64 R76, R76, 0x10, R77 ;  /* 0x000000104c4c7819 */ /* 0x000fe2000000124d */
[----:B--2---:R-:W-:Y:S01]  /*4800*/  IMAD.U32 R78, R37, 0x10000, RZ ;  /* 0x00010000254e7824 */ /* 0x004fe200078e00ff */
[----:B------:R-:W-:Y:S01]  /*4810*/  SHF.R.U64 R74, R74, 0x10, R75 ;  /* 0x000000104a4a7819 */ /* 0x000fe2000000124b */
[----:B------:R-:W-:Y:S01]  /*4820*/  IMAD.U32 R57, R38, 0x10000, RZ ;  /* 0x0001000026397824 */ /* 0x000fe200078e00ff */
[----:B------:R-:W-:Y:S02]  /*4830*/  SHF.R.U32.HI R77, RZ, 0x10, R77 ;  /* 0x00000010ff4d7819 */ /* 0x000fe4000001164d */
[----:B------:R-:W-:Y:S02]  /*4840*/  SHF.R.U32.HI R75, RZ, 0x10, R75 ;  /* 0x00000010ff4b7819 */ /* 0x000fe4000001164b */
[----:B------:R-:W-:Y:S02]  /*4850*/  PRMT R181, R181, 0x5410, R76 ;  /* 0x00005410b5b57816 */ /* 0x000fe4000000004c */
[----:B------:R-:W-:Y:S01]  /*4860*/  PRMT R173, R173, 0x5410, R74 ;  /* 0x00005410adad7816 */ /* 0x000fe2000000004a */
[----:B------:R-:W-:Y:S01]  /*4870*/  IMAD.U32 R74, R36, 0x10000, RZ ;  /* 0x00010000244a7824 */ /* 0x000fe200078e00ff */
[----:B------:R-:W-:-:S02]  /*4880*/  PRMT R182, R182, 0x5410, R77 ;  /* 0x00005410b6b67816 */ /* 0x000fc4000000004d */
        /* <DEDUP_REMOVED lines=10> */
[C---:B------:R-:W-:Y:S01]  /*4930*/  FMUL.FTZ R82, R38.reuse, R75 ;  /* 0x0000004b26527220 */ /* 0x040fe20000410000 */
[----:B------:R-:W-:Y:S01]  /*4940*/  LOP3.LUT R56, R39, 0xffff0000, RZ, 0xc0, !PT ;  /* 0xffff000027387812 */ /* 0x000fe200078ec0ff */
[-C--:B------:R-:W-:Y:S01]  /*4950*/  FMUL.FTZ R37, R37, R77.reuse ;  /* 0x0000004d25257220 */ /* 0x080fe20000410000 */
[----:B------:R-:W-:Y:S01]  /*4960*/  FMUL.FTZ R38, R38, R76 ;  /* 0x0000004c26267220 */ /* 0x000fe20000410000 */
[----:B------:R-:W-:Y:S01]  /*4970*/  LOP3.LUT R182, R182, 0xffff0000, RZ, 0xc0, !PT ;  /* 0xffff0000b6b67812 */ /* 0x000fe200078ec0ff */
[----:B------:R-:W-:Y:S01]  /*4980*/  IMAD.U32 R173, R173, 0x10000, RZ ;  /* 0x00010000adad7824 */ /* 0x000fe200078e00ff */
[----:B------:R-:W-:Y:S01]  /*4990*/  LOP3.LUT R172, R172, 0xffff0000, RZ, 0xc0, !PT ;  /* 0xffff0000acac7812 */ /* 0x000fe200078ec0ff */
[C---:B------:R-:W-:Y:S01]  /*49a0*/  FFMA.FTZ R79, R78.reuse, R77, -R79 ;  /* 0x0000004d4e4f7223 */ /* 0x040fe2000001084f */
[----:B------:R-:W-:Y:S01]  /*49b0*/  FFMA.FTZ R78, R78, R80, R37 ;  /* 0x000000504e4e7223 */ /* 0x000fe20000010025 */
[C---:B------:R-:W-:Y:S01]  /*49c0*/  FFMA.FTZ R82, R57.reuse, R76, -R82 ;  /* 0x0000004c39527223 */ /* 0x040fe20000010852 */
[----:B------:R-:W-:Y:S01]  /*49d0*/  FFMA.FTZ R57, R57, R75, R38 ;  /* 0x0000004b39397223 */ /* 0x000fe20000010026 */
[----:B------:R-:W-:Y:S01]  /*49e0*/  FMUL.FTZ R37, R36, R181 ;  /* 0x000000b524257220 */ /* 0x000fe20000410000 */
[----:B------:R-:W-:-:S02]  /*49f0*/  IMAD.U32 R39, R39, 0x10000, RZ ;  /* 0x0001000027277824 */ /* 0x000fc400078e00ff */
[C---:B------:R-:W-:Y:S01]  /*4a00*/  FMUL.FTZ R38, R56.reuse, R182 ;  /* 0x000000b638267220 */ /* 0x040fe20000410000 */
[-C--:B------:R-:W-:Y:S01]  /*4a10*/  FMUL.FTZ R75, R56, R172.reuse ;  /* 0x000000ac384b7220 */ /* 0x080fe20000410000 */
[-C--:B------:R-:W-:Y:S01]  /*4a20*/  FMUL.FTZ R36, R36, R173.reuse ;  /* 0x000000ad24247220 */ /* 0x080fe20000410000 */
[C---:B------:R-:W-:Y:S01]  /*4a30*/  FFMA.FTZ R37, R74.reuse, R173, -R37 ;  /* 0x000000ad4a257223 */ /* 0x040fe20000010825 */
[C---:B------:R-:W-:Y:S01]  /*4a40*/  FFMA.FTZ R38, R39.reuse, R172, -R38 ;  /* 0x000000ac27267223 */ /* 0x040fe20000010826 */
[----:B------:R-:W-:Y:S01]  /*4a50*/  FFMA.FTZ R75, R39, R182, R75 ;  /* 0x000000b6274b7223 */ /* 0x000fe2000001004b */
[----:B------:R-:W-:Y:S01]  /*4a60*/  FFMA.FTZ R36, R74, R181, R36 ;  /* 0x000000b54a247223 */ /* 0x000fe20000010024 */
[----:B------:R-:W-:-:S03]  /*4a70*/  F2FP.BF16.F32.PACK_AB R78, R78, R79 ;  /* 0x0000004f4e4e723e */ /* 0x000fc600000010ff */
[----:B------:R-:W-:Y:S02]  /*4a80*/  F2FP.BF16.F32.PACK_AB R39, R75, R38 ;  /* 0x000000264b27723e */ /* 0x000fe400000010ff */
[----:B------:R-:W-:Y:S01]  /*4a90*/  F2FP.BF16.F32.PACK_AB R36, R36, R37 ;  /* 0x000000252424723e */ /* 0x000fe200000010ff */
[----:B------:R-:W-:Y:S01]  /*4aa0*/  IMAD.MOV.U32 R37, RZ, RZ, R78 ;  /* 0x000000ffff257224 */ /* 0x000fe200078e004e */
[----:B------:R-:W-:-:S07]  /*4ab0*/  F2FP.BF16.F32.PACK_AB R38, R57, R82 ;  /* 0x000000523926723e */ /* 0x000fce00000010ff */
.L_x_687:
[----:B------:R-:W-:Y:S05]  /*4ac0*/  BSYNC B3 ;  /* 0x0000000000037941 */ /* 0x000fea0003800000 */
.L_x_686:
[----:B------:R-:W-:Y:S02]  /*4ad0*/  ULDC.64 UR4, c[0x0][0x208] ;  /* 0x0000820000047ab9 */ /* 0x000fe40000000a00 */
[----:B--2---:R1:W-:Y:S03]  /*4ae0*/  STG.E.128 desc[UR4][R50.64], R36 ;  /* 0x0000002432007986 */ /* 0x0043e6000c101d04 */
.L_x_685:
[----:B------:R-:W-:Y:S05]  /*4af0*/  BSYNC B2 ;  /* 0x0000000000027941 */ /* 0x000fea0003800000 */
.L_x_684:
[----:B------:R-:W-:Y:S01]  /*4b00*/  ISETP.NE.AND P3, PT, R10, RZ, PT ;  /* 0x000000ff0a00720c */ /* 0x000fe20003f65270 */
[----:B------:R-:W-:-:S12]  /*4b10*/  BSSY B2, `(.L_x_688) ;  /* 0x0000036000027945 */ /* 0x000fd80003800000 */
[----:B------:R-:W-:Y:S05]  /*4b20*/  @!P3 BRA `(.L_x_689) ;  /* 0x0000000000d0b947 */ /* 0x000fea0003800000 */
[----:B-1234-:R1:W2:Y:S01]  /*4b30*/  LDS.128 R36, [R4+0x27c00] ;  /* 0x027c000004247984 */ /* 0x01e2a20000000c00 */
[----:B------:R-:W-:Y:S01]  /*4b40*/  ISETP.GE.AND P3, PT, R215, R115, PT ;  /* 0x00000073d700720c */ /* 0x000fe20003f66270 */
[----:B------:R-:W-:-:S12]  /*4b50*/  BSSY B3, `(.L_x_690) ;  /* 0x000002f000037945 */ /* 0x000fd80003800000 */
[----:B-1----:R-:W-:Y:S05]  /*4b60*/  @P3 BRA `(.L_x_691) ;  /* 0x0000000000b43947 */ /* 0x002fea0003800000 */
[--C-:B------:R-:W-:Y:S01]  /*4b70*/  SHF.R.U64 R75, R70, 0x10, R71.reuse ;  /* 0x00000010464b7819 */ /* 0x100fe20000001247 */
[----:B--2---:R-:W-:Y:S01]  /*4b80*/  IMAD.U32 R56, R38, 0x10000, RZ ;  /* 0x0001000026387824 */ /* 0x004fe200078e00ff */
[----:B------:R-:W-:Y:S02]  /*4b90*/  SHF.R.U32.HI R70, RZ, 0x10, R71 ;  /* 0x00000010ff467819 */ /* 0x000fe40000011647 */
[--C-:B------:R-:W-:Y:S02]  /*4ba0*/  SHF.R.U64 R71, R72, 0x10, R73.reuse ;  /* 0x0000001048477819 */ /* 0x100fe40000001249 */
[----:B------:R-:W-:Y:S02]  /*4bb0*/  SHF.R.U32.HI R73, RZ, 0x10, R73 ;  /* 0x00000010ff497819 */ /* 0x000fe40000011649 */
[----:B------:R-:W-:Y:S02]  /*4bc0*/  PRMT R170, R170, 0x5410, R71 ;  /* 0x00005410aaaa7816 */ /* 0x000fe40000000047 */
[----:B------:R-:W-:-:S02]  /*4bd0*/  PRMT R166, R166, 0x5410, R75 ;  /* 0x00005410a6a67816 */ /* 0x000fc4000000004b */
[C---:B------:R-:W-:Y:S02]  /*4be0*/  LOP3.LUT R71, R37.reuse, 0xffff0000, RZ, 0xc0, !PT ;  /* 0xffff000025477812 */ /* 0x040fe400078ec0ff */
[C---:B------:R-:W-:Y:S01]  /*4bf0*/  LOP3.LUT R76, R170.reuse, 0xffff0000, RZ, 0xc0, !PT ;  /* 0xffff0000aa4c7812 */ /* 0x040fe200078ec0ff */
[----:B------:R-:W-:Y:S01]  /*4c00*/  IMAD.U32 R170, R170, 0x10000, RZ ;  /* 0x00010000aaaa7824 */ /* 0x000fe200078e00ff */
[----:B------:R-:W-:Y:S01]  /*4c10*/  PRMT R174, R174, 0x5410, R73 ;  /* 0x00005410aeae7816 */ /* 0x000fe20000000049 */
[----:B------:R-:W-:Y:S01]  /*4c20*/  IMAD.U32 R73, R37, 0x10000, RZ ;  /* 0x0001000025497824 */ /* 0x000fe200078e00ff */
[----:B------:R-:W-:Y:S01]  /*4c30*/  LOP3.LUT R72, R166, 0xffff0000, RZ, 0xc0, !PT ;  /* 0xffff0000a6487812 */ /* 0x000fe200078ec0ff */
[----:B------:R-:W-:Y:S01]  /*4c40*/  FMUL.FTZ R78, R71, R76 ;  /* 0x0000004c474e7220 */ /* 0x000fe20000410000 */
[----:B------:R-:W-:Y:S01]  /*4c50*/  PRMT R167, R167, 0x5410, R70 ;  /* 0x00005410a7a77816 */ /* 0x000fe20000000046 */
[----:B------:R-:W-:Y:S01]  /*4c60*/  IMAD.U32 R70, R174, 0x10000, RZ ;  /* 0x00010000ae467824 */ /* 0x000fe200078e00ff */
[----:B------:R-:W-:Y:S01]  /*4c70*/  LOP3.LUT R57, R38, 0xffff0000, RZ, 0xc0, !PT ;  /* 0xffff000026397812 */ /* 0x000fe200078ec0ff */
[----:B------:R-:W-:Y:S01]  /*4c80*/  FMUL.FTZ R75, R71, R72 ;  /* 0x00000048474b7220 */ /* 0x000fe20000410000 */
[C---:B------:R-:W-:Y:S01]  /*4c90*/  IMAD.U32 R37, R36.reuse, 0x10000, RZ ;  /* 0x0001000024257824 */ /* 0x040fe200078e00ff */
[----:B------:R-:W-:Y:S01]  /*4ca0*/  LOP3.LUT R71, R36, 0xffff0000, RZ, 0xc0, !PT ;  /* 0xffff000024477812 */ /* 0x000fe200078ec0ff */
[----:B------:R-:W-:-:S02]  /*4cb0*/  IMAD.U32 R74, R167, 0x10000, RZ ;  /* 0x00010000a74a7824 */ /* 0x000fc400078e00ff */
[----:B------:R-:W-:Y:S01]  /*4cc0*/  FFMA.FTZ R36, R73, R72, -R78 ;  /* 0x0000004849247223 */ /* 0x000fe2000001084e */
[----:B------:R-:W-:Y:S01]  /*4cd0*/  FMUL.FTZ R77, R57, R70 ;  /* 0x00000046394d7220 */ /* 0x000fe20000410000 */
[----:B------:R-:W-:Y:S01]  /*4ce0*/  FFMA.FTZ R73, R73, R76, R75 ;  /* 0x0000004c49497223 */ /* 0x000fe2000001004b */
[----:B------:R-:W-:Y:S01]  /*4cf0*/  LOP3.LUT R38, R39, 0xffff0000, RZ, 0xc0, !PT ;  /* 0xffff000027267812 */ /* 0x000fe200078ec0ff */
[-C--:B------:R-:W-:Y:S01]  /*4d00*/  FMUL.FTZ R75, R57, R74.reuse ;  /* 0x0000004a394b7220 */ /* 0x080fe20000410000 */
[----:B------:R-:W-:Y:S01]  /*4d10*/  LOP3.LUT R174, R174, 0xffff0000, RZ, 0xc0, !PT ;  /* 0xffff0000aeae7812 */ /* 0x000fe200078ec0ff */
[----:B------:R-:W-:Y:S01]  /*4d20*/  FFMA.FTZ R57, R56, R74, -R77 ;  /* 0x0000004a38397223 */ /* 0x000fe2000001084d */
[----:B------:R-:W-:Y:S01]  /*4d30*/  LOP3.LUT R167, R167, 0xffff0000, RZ, 0xc0, !PT ;  /* 0xffff0000a7a77812 */ /* 0x000fe200078ec0ff */
[----:B------:R-:W-:Y:S02]  /*4d40*/  IMAD.U32 R166, R166, 0x10000, RZ ;  /* 0x00010000a6a67824 */ /* 0x000fe400078e00ff */
[----:B------:R-:W-:Y:S01]  /*4d50*/  FFMA.FTZ R56, R56, R70, R75 ;  /* 0x0000004638387223 */ /* 0x000fe2000001004b */
[----:B------:R-:W-:Y:S01]  /*4d60*/  FMUL.FTZ R70, R38, R174 ;  /* 0x000000ae26467220 */ /* 0x000fe20000410000 */
[----:B------:R-:W-:-:S02]  /*4d70*/  IMAD.U32 R39, R39, 0x10000, RZ ;  /* 0x0001000027277824 */ /* 0x000fc400078e00ff */
[-C--:B------:R-:W-:Y:S01]  /*4d80*/  FMUL.FTZ R75, R38, R167.reuse ;  /* 0x000000a7264b7220 */ /* 0x080fe20000410000 */
[C---:B------:R-:W-:Y:S01]  /*4d90*/  FMUL.FTZ R38, R71.reuse, R170 ;  /* 0x000000aa47267220 */ /* 0x040fe20000410000 */
[----:B------:R-:W-:Y:S01]  /*4da0*/  FMUL.FTZ R71, R71, R166 ;  /* 0x000000a647477220 */ /* 0x000fe20000410000 */
[C---:B------:R-:W-:Y:S01]  /*4db0*/  FFMA.FTZ R70, R39.reuse, R167, -R70 ;  /* 0x000000a727467223 */ /* 0x040fe20000010846 */
[----:B------:R-:W-:Y:S01]  /*4dc0*/  FFMA.FTZ R75, R39, R174, R75 ;  /* 0x000000ae274b7223 */ /* 0x000fe2000001004b */
[C---:B------:R-:W-:Y:S01]  /*4dd0*/  FFMA.FTZ R38, R37.reuse, R166, -R38 ;  /* 0x000000a625267223 */ /* 0x040fe20000010826 */
[----:B------:R-:W-:Y:S01]  /*4de0*/  FFMA.FTZ R71, R37, R170, R71 ;  /* 0x000000aa25477223 */ /* 0x000fe20000010047 */
[----:B------:R-:W-:Y:S02]  /*4df0*/  F2FP.BF16.F32.PACK_AB R56, R56, R57 ;  /* 0x000000393838723e */ /* 0x000fe400000010ff */
[----:B------:R-:W-:Y:S02]  /*4e00*/  F2FP.BF16.F32.PACK_AB R37, R73, R36 ;  /* 0x000000244925723e */ /* 0x000fe400000010ff */
[----:B------:R-:W-:Y:S01]  /*4e10*/  F2FP.BF16.F32.PACK_AB R36, R71, R38 ;  /* 0x000000264724723e */ /* 0x000fe200000010ff */
[----:B------:R-:W-:Y:S01]  /*4e20*/  IMAD.MOV.U32 R38, RZ, RZ, R56 ;  /* 0x000000ffff267224 */ /* 0x000fe200078e0038 */
[----:B------:R-:W-:-:S07]  /*4e30*/  F2FP.BF16.F32.PACK_AB R39, R75, R70 ;  /* 0x000000464b27723e */ /* 0x000fce00000010ff */
.L_x_691:
[----:B------:R-:W-:Y:S05]  /*4e40*/  BSYNC B3 ;  /* 0x0000000000037941 */ /* 0x000fea0003800000 */
.L_x_690:
[----:B------:R-:W-:Y:S02]  /*4e50*/  ULDC.64 UR4, c[0x0][0x208] ;  /* 0x0000820000047ab9 */ /* 0x000fe40000000a00 */
[----:B--2---:R1:W-:Y:S03]  /*4e60*/  STG.E.128 desc[UR4][R50.64+0x80], R36 ;  /* 0x0000802432007986 */ /* 0x0043e6000c101d04 */
.L_x_689:
[----:B------:R-:W-:Y:S05]  /*4e70*/  BSYNC B2 ;  /* 0x0000000000027941 */ /* 0x000fea0003800000 */
.L_x_688:
        /* <DEDUP_REMOVED lines=9> */
[----:B------:R-:W-:Y:S02]  /*4f10*/  SHF.R.U64 R73, R66, 0x10, R67 ;  /* 0x0000001042497819 */ /* 0x000fe40000001243 */
[----:B------:R-:W-:Y:S02]  /*4f20*/  SHF.R.U32.HI R68, RZ, 0x10, R69 ;  /* 0x00000010ff447819 */ /* 0x000fe40000011645 */
[----:B------:R-:W-:Y:S02]  /*4f30*/  SHF.R.U32.HI R71, RZ, 0x10, R67 ;  /* 0x00000010ff477819 */ /* 0x000fe40000011643 */
[----:B------:R-:W-:Y:S01]  /*4f40*/  PRMT R164, R164, 0x5410, R57 ;  /* 0x00005410a4a47816 */ /* 0x000fe20000000039 */
[----:B------:R-:W-:Y:S01]  /*4f50*/  IMAD.U32 R57, R37, 0x10000, RZ ;  /* 0x0001000025397824 */ /* 0x000fe200078e00ff */
[----:B------:R-:W-:-:S02]  /*4f60*/  PRMT R160, R160, 0x5410, R73 ;  /* 0x00005410a0a07816 */ /* 0x000fc40000000049 */
[----:B------:R-:W-:Y:S02]  /*4f70*/  PRMT R165, R165, 0x5410, R68 ;  /* 0x00005410a5a57816 */ /* 0x000fe40000000044 */
[----:B------:R-:W-:Y:S02]  /*4f80*/  PRMT R162, R162, 0x5410, R71 ;  /* 0x00005410a2a27816 */ /* 0x000fe40000000047 */
[----:B------:R-:W-:Y:S01]  /*4f90*/  LOP3.LUT R66, R37, 0xffff0000, RZ, 0xc0, !PT ;  /* 0xffff000025427812 */ /* 0x000fe200078ec0ff */
[----:B------:R-:W-:Y:S01]  /*4fa0*/  IMAD.U32 R71, R165, 0x10000, RZ ;  /* 0x00010000a5477824 */ /* 0x000fe200078e00ff */
[----:B------:R-:W-:Y:S01]  /*4fb0*/  LOP3.LUT R70, R164, 0xffff0000, RZ, 0xc0, !PT ;  /* 0xffff0000a4467812 */ /* 0x000fe200078ec0ff */
[----:B------:R-:W-:Y:S01]  /*4fc0*/  IMAD.U32 R69, R162, 0x10000, RZ ;  /* 0x00010000a2457824 */ /* 0x000fe200078e00ff */
[----:B------:R-:W-:Y:S01]  /*4fd0*/  LOP3.LUT R67, R38, 0xffff0000, RZ, 0xc0, !PT ;  /* 0xffff000026437812 */ /* 0x000fe200078ec0ff */
[----:B------:R-:W-:Y:S01]  /*4fe0*/  IMAD.U32 R37, R36, 0x10000, RZ ;  /* 0x0001000024257824 */ /* 0x000fe200078e00ff */
[----:B------:R-:W-:Y:S01]  /*4ff0*/  LOP3.LUT R68, R160, 0xffff0000, RZ, 0xc0, !PT ;  /* 0xffff0000a0447812 */ /* 0x000fe200078ec0ff */
[C---:B------:R-:W-:Y:S01]  /*5000*/  FMUL.FTZ R72, R66.reuse, R70 ;  /* 0x0000004642487220 */ /* 0x040fe20000410000 */
[----:B------:R-:W-:Y:S01]  /*5010*/  LOP3.LUT R38, R39, 0xffff0000, RZ, 0xc0, !PT ;  /* 0xffff000027267812 */ /* 0x000fe200078ec0ff */
[----:B------:R-:W-:Y:S01]  /*5020*/  FMUL.FTZ R75, R67, R71 ;  /* 0x00000047434b7220 */ /* 0x000fe20000410000 */
[----:B------:R-:W-:Y:S01]  /*5030*/  LOP3.LUT R165, R165, 0xffff0000, RZ, 0xc0, !PT ;  /* 0xffff0000a5a57812 */ /* 0x000fe200078ec0ff */
[----:B------:R-:W-:Y:S01]  /*5040*/  FMUL.FTZ R73, R66, R68 ;  /* 0x0000004442497220 */ /* 0x000fe20000410000 */
[----:B------:R-:W-:Y:S01]  /*5050*/  LOP3.LUT R162, R162, 0xffff0000, RZ, 0xc0, !PT ;  /* 0xffff0000a2a27812 */ /* 0x000fe200078ec0ff */
[----:B------:R-:W-:Y:S01]  /*5060*/  FMUL.FTZ R67, R67, R69 ;  /* 0x0000004543437220 */ /* 0x000fe20000410000 */
[----:B------:R-:W-:Y:S01]  /*5070*/  LOP3.LUT R36, R36, 0xffff0000, RZ, 0xc0, !PT ;  /* 0xffff000024247812 */ /* 0x000fe200078ec0ff */
[----:B------:R-:W-:-:S02]  /*5080*/  IMAD.U32 R164, R164, 0x10000, RZ ;  /* 0x00010000a4a47824 */ /* 0x000fc400078e00ff */
[C---:B------:R-:W-:Y:S01]  /*5090*/  FFMA.FTZ R72, R57.reuse, R68, -R72 ;  /* 0x0000004439487223 */ /* 0x040fe20000010848 */
[----:B------:R-:W-:Y:S02]  /*50a0*/  IMAD.U32 R160, R160, 0x10000, RZ ;  /* 0x00010000a0a07824 */ /* 0x000fe400078e00ff */
[----:B------:R-:W-:Y:S01]  /*50b0*/  FFMA.FTZ R73, R57, R70, R73 ;  /* 0x0000004639497223 */ /* 0x000fe20000010049 */
[----:B------:R-:W-:Y:S01]  /*50c0*/  FFMA.FTZ R75, R56, R69, -R75 ;  /* 0x00000045384b7223 */ /* 0x000fe2000001084b */
[C---:B------:R-:W-:Y:S01]  /*50d0*/  FMUL.FTZ R66, R38.reuse, R165 ;  /* 0x000000a526427220 */ /* 0x040fe20000410000 */
[----:B------:R-:W-:Y:S01]  /*50e0*/  FMUL.FTZ R68, R38, R162 ;  /* 0x000000a226447220 */ /* 0x000fe20000410000 */
[----:B------:R-:W-:Y:S02]  /*50f0*/  IMAD.U32 R39, R39, 0x10000, RZ ;  /* 0x0001000027277824 */ /* 0x000fe400078e00ff */
[----:B------:R-:W-:Y:S01]  /*5100*/  FFMA.FTZ R56, R56, R71, R67 ;  /* 0x0000004738387223 */ /* 0x000fe20000010043 */
[C---:B------:R-:W-:Y:S01]  /*5110*/  FMUL.FTZ R38, R36.reuse, R164 ;  /* 0x000000a424267220 */ /* 0x040fe20000410000 */
[----:B------:R-:W-:Y:S01]  /*5120*/  FMUL.FTZ R57, R36, R160 ;  /* 0x000000a024397220 */ /* 0x000fe20000410000 */
[C---:B------:R-:W-:Y:S01]  /*5130*/  FFMA.FTZ R66, R39.reuse, R162, -R66 ;  /* 0x000000a227427223 */ /* 0x040fe20000010842 */
[----:B------:R-:W-:Y:S01]  /*5140*/  FFMA.FTZ R39, R39, R165, R68 ;  /* 0x000000a527277223 */ /* 0x000fe20000010044 */
[C---:B------:R-:W-:Y:S01]  /*5150*/  FFMA.FTZ R38, R37.reuse, R160, -R38 ;  /* 0x000000a025267223 */ /* 0x040fe20000010826 */
[----:B------:R-:W-:Y:S01]  /*5160*/  FFMA.FTZ R57, R37, R164, R57 ;  /* 0x000000a425397223 */ /* 0x000fe20000010039 */
[----:B------:R-:W-:-:S02]  /*5170*/  F2FP.BF16.F32.PACK_AB R56, R56, R75 ;  /* 0x0000004b3838723e */ /* 0x000fc400000010ff */
[----:B------:R-:W-:Y:S02]  /*5180*/  F2FP.BF16.F32.PACK_AB R37, R73, R72 ;  /* 0x000000484925723e */ /* 0x000fe400000010ff */
[----:B------:R-:W-:Y:S01]  /*5190*/  F2FP.BF16.F32.PACK_AB R36, R57, R38 ;  /* 0x000000263924723e */ /* 0x000fe200000010ff */
[----:B------:R-:W-:Y:S01]  /*51a0*/  IMAD.MOV.U32 R38, RZ, RZ, R56 ;  /* 0x000000ffff267224 */ /* 0x000fe200078e0038 */
[----:B------:R-:W-:-:S07]  /*51b0*/  F2FP.BF16.F32.PACK_AB R39, R39, R66 ;  /* 0x000000422727723e */ /* 0x000fce00000010ff */
.L_x_695:
[----:B------:R-:W-:Y:S05]  /*51c0*/  BSYNC B3 ;  /* 0x0000000000037941 */ /* 0x000fea0003800000 */
.L_x_694:
[----:B------:R-:W-:Y:S02]  /*51d0*/  ULDC.64 UR4, c[0x0][0x208] ;  /* 0x0000820000047ab9 */ /* 0x000fe40000000a00 */
[----:B--2---:R1:W-:Y:S03]  /*51e0*/  STG.E.128 desc[UR4][R50.64+0x100], R36 ;  /* 0x0001002432007986 */ /* 0x0043e6000c101d04 */
.L_x_693:
[----:B------:R-:W-:Y:S05]  /*51f0*/  BSYNC B2 ;  /* 0x0000000000027941 */ /* 0x000fea0003800000 */
.L_x_692:
[----:B------:R-:W-:-:S13]  /*5200*/  ISETP.NE.AND P3, PT, R8, RZ, PT ;  /* 0x000000ff0800720c */ /* 0x000fda0003f65270 */
        /* <DEDUP_REMOVED lines=8> */
[--C-:B------:R-:W-:Y:S02]  /*5290*/  SHF.R.U32.HI R66, RZ, 0x10, R63.reuse ;  /* 0x00000010ff427819 */ /* 0x100fe4000001163f */
[----:B------:R-:W-:Y:S02]  /*52a0*/  PRMT R159, R159, 0x5410, R64 ;  /* 0x000054109f9f7816 */ /* 0x000fe40000000040 */
[----:B------:R-:W-:Y:S01]  /*52b0*/  SHF.R.U64 R68, R62, 0x10, R63 ;  /* 0x000000103e447819 */ /* 0x000fe2000000123f */
[----:B------:R-:W-:Y:S01]  /*52c0*/  IMAD.U32 R62, R39, 0x10000, RZ ;  /* 0x00010000273e7824 */ /* 0x000fe200078e00ff */
[----:B------:R-:W-:-:S02]  /*52d0*/  PRMT R157, R157, 0x5410, R66 ;  /* 0x000054109d9d7816 */ /* 0x000fc40000000042 */
[----:B------:R-:W-:Y:S01]  /*52e0*/  PRMT R158, R158, 0x5410, R67 ;  /* 0x000054109e9e7816 */ /* 0x000fe20000000043 */
[----:B------:R-:W-:Y:S01]  /*52f0*/  IMAD.U32 R67, R159, 0x10000, RZ ;  /* 0x000100009f437824 */ /* 0x000fe200078e00ff */
[----:B------:R-:W-:Y:S01]  /*5300*/  LOP3.LUT R57, R38, 0xffff0000, RZ, 0xc0, !PT ;  /* 0xffff000026397812 */ /* 0x000fe200078ec0ff */
[----:B------:R-:W-:Y:S01]  /*5310*/  IMAD.U32 R65, R157, 0x10000, RZ ;  /* 0x000100009d417824 */ /* 0x000fe200078e00ff */
[----:B------:R-:W-:Y:S01]  /*5320*/  LOP3.LUT R63, R39, 0xffff0000, RZ, 0xc0, !PT ;  /* 0xffff0000273f7812 */ /* 0x000fe200078ec0ff */
[----:B------:R-:W-:Y:S01]  /*5330*/  IMAD.U32 R38, R37, 0x10000, RZ ;  /* 0x0001000025267824 */ /* 0x000fe200078e00ff */
[----:B------:R-:W-:Y:S01]  /*5340*/  PRMT R155, R155, 0x5410, R68 ;  /* 0x000054109b9b7816 */ /* 0x000fe20000000044 */
[----:B------:R-:W-:Y:S01]  /*5350*/  FMUL.FTZ R71, R57, R67 ;  /* 0x0000004339477220 */ /* 0x000fe20000410000 */
[----:B------:R-:W-:Y:S01]  /*5360*/  LOP3.LUT R39, R37, 0xffff0000, RZ, 0xc0, !PT ;  /* 0xffff000025277812 */ /* 0x000fe200078ec0ff */
[-C--:B------:R-:W-:Y:S01]  /*5370*/  FMUL.FTZ R57, R57, R65.reuse ;  /* 0x0000004139397220 */ /* 0x080fe20000410000 */
[----:B------:R-:W-:Y:S01]  /*5380*/  LOP3.LUT R66, R158, 0xffff0000, RZ, 0xc0, !PT ;  /* 0xffff00009e427812 */ /* 0x000fe200078ec0ff */
[----:B------:R-:W-:Y:S01]  /*5390*/  IMAD.U32 R37, R36, 0x10000, RZ ;  /* 0x0001000024257824 */ /* 0x000fe200078e00ff */
[----:B------:R-:W-:Y:S01]  /*53a0*/  LOP3.LUT R64, R155, 0xffff0000, RZ, 0xc0, !PT ;  /* 0xffff00009b407812 */ /* 0x000fe200078ec0ff */
[----:B------:R-:W-:Y:S01]  /*53b0*/  FFMA.FTZ R71, R56, R65, -R71 ;  /* 0x0000004138477223 */ /* 0x000fe20000010847 */
[----:B------:R-:W-:Y:S01]  /*53c0*/  LOP3.LUT R159, R159, 0xffff0000, RZ, 0xc0, !PT ;  /* 0xffff00009f9f7812 */ /* 0x000fe200078ec0ff */
[----:B------:R-:W-:Y:S01]  /*53d0*/  FMUL.FTZ R69, R39, R66 ;  /* 0x0000004227457220 */ /* 0x000fe20000410000 */
[----:B------:R-:W-:Y:S01]  /*53e0*/  LOP3.LUT R157, R157, 0xffff0000, RZ, 0xc0, !PT ;  /* 0xffff00009d9d7812 */ /* 0x000fe200078ec0ff */
[-C--:B------:R-:W-:Y:S01]  /*53f0*/  FMUL.FTZ R39, R39, R64.reuse ;  /* 0x0000004027277220 */ /* 0x080fe20000410000 */
[----:B------:R-:W-:Y:S01]  /*5400*/  LOP3.LUT R36, R36, 0xffff0000, RZ, 0xc0, !PT ;  /* 0xffff000024247812 */ /* 0x000fe200078ec0ff */
[----:B------:R-:W-:Y:S01]  /*5410*/  FFMA.FTZ R69, R38, R64, -R69 ;  /* 0x0000004026457223 */ /* 0x000fe20000010845 */
[----:B------:R-:W-:Y:S01]  /*5420*/  FFMA.FTZ R56, R56, R67, R57 ;  /* 0x0000004338387223 */ /* 0x000fe20000010039 */
[----:B------:R-:W-:-:S02]  /*5430*/  IMAD.U32 R158, R158, 0x10000, RZ ;  /* 0x000100009e9e7824 */ /* 0x000fc400078e00ff */
[----:B------:R-:W-:Y:S01]  /*5440*/  FMUL.FTZ R57, R63, R159 ;  /* 0x0000009f3f397220 */ /* 0x000fe20000410000 */
[----:B------:R-:W-:Y:S02]  /*5450*/  IMAD.U32 R155, R155, 0x10000, RZ ;  /* 0x000100009b9b7824 */ /* 0x000fe400078e00ff */
[----:B------:R-:W-:Y:S01]  /*5460*/  FMUL.FTZ R64, R63, R157 ;  /* 0x0000009d3f407220 */ /* 0x000fe20000410000 */
[----:B------:R-:W-:Y:S01]  /*5470*/  FFMA.FTZ R66, R38, R66, R39 ;  /* 0x0000004226427223 */ /* 0x000fe20000010027 */
[CC--:B------:R-:W-:Y:S01]  /*5480*/  FMUL.FTZ R38, R36.reuse, R158.reuse ;  /* 0x0000009e24267220 */ /* 0x0c0fe20000410000 */
        /* <DEDUP_REMOVED lines=9> */
[----:B------:R-:W-:Y:S01]  /*5520*/  F2FP.BF16.F32.PACK_AB R37, R66, R69 ;  /* 0x000000454225723e */ /* 0x000fe200000010ff */
[----:B------:R-:W-:-:S07]  /*5530*/  IMAD.MOV.U32 R39, RZ, RZ, R57 ;  /* 0x000000ffff277224 */ /* 0x000fce00078e0039 */
.L_x_697:
[----:B------:R-:W-:Y:S05]  /*5540*/  BSYNC B2 ;  /* 0x0000000000027941 */ /* 0x000fea0003800000 */
.L_x_696:
[----:B------:R-:W-:Y:S02]  /*5550*/  ULDC.64 UR4, c[0x0][0x208] ;  /* 0x0000820000047ab9 */ /* 0x000fe40000000a00 */
[----:B--2---:R1:W-:Y:S03]  /*5560*/  STG.E.128 desc[UR4][R50.64+0x180], R36 ;  /* 0x0001802432007986 */ /* 0x0043e6000c101d04 */
.L_x_683:
[----:B------:R-:W-:Y:S05]  /*5570*/  BSYNC B1 ;  /* 0x0000000000017941 */ /* 0x000fea0003800000 */
.L_x_682:
        /* <DEDUP_REMOVED lines=10> */
[----:B------:R-:W-:Y:S01]  /*5620*/  SHF.R.U32.HI R58, RZ, 0x10, R59 ;  /* 0x00000010ff3a7819 */ /* 0x000fe2000001163b */
[----:B------:R-:W-:Y:S01]  /*5630*/  IMAD.U32 R50, R38, 0x10000, RZ ;  /* 0x0001000026327824 */ /* 0x000fe200078e00ff */
[--C-:B------:R-:W-:Y:S02]  /*5640*/  SHF.R.U64 R59, R60, 0x10, R61.reuse ;  /* 0x000000103c3b7819 */ /* 0x100fe4000000123d */
[----:B------:R-:W-:Y:S02]  /*5650*/  SHF.R.U32.HI R61, RZ, 0x10, R61 ;  /* 0x00000010ff3d7819 */ /* 0x000fe4000001163d */
[----:B------:R-:W-:Y:S02]  /*5660*/  PRMT R169, R169, 0x5410, R58 ;  /* 0x00005410a9a97816 */ /* 0x000fe4000000003a */
[----:B------:R-:W-:-:S02]  /*5670*/  PRMT R180, R180, 0x5410, R61 ;  /* 0x00005410b4b47816 */ /* 0x000fc4000000003d */
[----:B------:R-:W-:Y:S01]  /*5680*/  LOP3.LUT R51, R38, 0xffff0000, RZ, 0xc0, !PT ;  /* 0xffff000026337812 */ /* 0x000fe200078ec0ff */
[----:B------:R-:W-:Y:S01]  /*5690*/  IMAD.U32 R38, R37, 0x10000, RZ ;  /* 0x0001000025267824 */ /* 0x000fe200078e00ff */
[----:B------:R-:W-:Y:S01]  /*56a0*/  PRMT R176, R176, 0x5410, R59 ;  /* 0x00005410b0b07816 */ /* 0x000fe2000000003b */
[----:B------:R-:W-:Y:S01]  /*56b0*/  IMAD.U32 R61, R180, 0x10000, RZ ;  /* 0x00010000b43d7824 */ /* 0x000fe200078e00ff */
[----:B------:R-:W-:Y:S01]  /*56c0*/  PRMT R168, R168, 0x5410, R63 ;  /* 0x00005410a8a87816 */ /* 0x000fe2000000003f */
[----:B------:R-:W-:Y:S01]  /*56d0*/  IMAD.U32 R59, R169, 0x10000, RZ ;  /* 0x00010000a93b7824 */ /* 0x000fe200078e00ff */
[----:B------:R-:W-:Y:S01]  /*56e0*/  LOP3.LUT R57, R39, 0xffff0000, RZ, 0xc0, !PT ;  /* 0xffff000027397812 */ /* 0x000fe200078ec0ff */
[----:B------:R-:W-:Y:S01]  /*56f0*/  FMUL.FTZ R65, R51, R61 ;  /* 0x0000003d33417220 */ /* 0x000fe20000410000 */
[----:B------:R-:W-:Y:S01]  /*5700*/  LOP3.LUT R39, R37, 0xffff0000, RZ, 0xc0, !PT ;  /* 0xffff000025277812 */ /* 0x000fe200078ec0ff */
[-C--:B------:R-:W-:Y:S01]  /*5710*/  FMUL.FTZ R51, R51, R59.reuse ;  /* 0x0000003b33337220 */ /* 0x080fe20000410000 */
[----:B------:R-:W-:Y:S01]  /*5720*/  LOP3.LUT R60, R176, 0xffff0000, RZ, 0xc0, !PT ;  /* 0xffff0000b03c7812 */ /* 0x000fe200078ec0ff */
[----:B------:R-:W-:Y:S01]  /*5730*/  FFMA.FTZ R65, R50, R59, -R65 ;  /* 0x0000003b32417223 */ /* 0x000fe20000010841 */
[----:B------:R-:W-:Y:S01]  /*5740*/  LOP3.LUT R58, R168, 0xffff0000, RZ, 0xc0, !PT ;  /* 0xffff0000a83a7812 */ /* 0x000fe200078ec0ff */
[----:B------:R-:W-:Y:S01]  /*5750*/  IMAD.U32 R37, R36, 0x10000, RZ ;  /* 0x0001000024257824 */ /* 0x000fe200078e00ff */
[----:B------:R-:W-:Y:S01]  /*5760*/  LOP3.LUT R180, R180, 0xffff0000, RZ, 0xc0, !PT ;  /* 0xffff0000b4b47812 */ /* 0x000fe200078ec0ff */
[----:B------:R-:W-:Y:S01]  /*5770*/  FMUL.FTZ R63, R39, R60 ;  /* 0x0000003c273f7220 */ /* 0x000fe20000410000 */
[----:B------:R-:W-:Y:S01]  /*5780*/  LOP3.LUT R169, R169, 0xffff0000, RZ, 0xc0, !PT ;  /* 0xffff0000a9a97812 */ /* 0x000fe200078ec0ff */
[----:B------:R-:W-:Y:S01]  /*5790*/  FFMA.FTZ R50, R50, R61, R51 ;  /* 0x0000003d32327223 */ /* 0x000fe20000010033 */
[----:B------:R-:W-:Y:S01]  /*57a0*/  FMUL.FTZ R39, R39, R58 ;  /* 0x0000003a27277220 */ /* 0x000fe20000410000 */
[----:B------:R-:W-:Y:S01]  /*57b0*/  LOP3.LUT R36, R36, 0xffff0000, RZ, 0xc0, !PT ;  /* 0xffff000024247812 */ /* 0x000fe200078ec0ff */
[----:B------:R-:W-:Y:S01]  /*57c0*/  FMUL.FTZ R51, R57, R180 ;  /* 0x000000b439337220 */ /* 0x000fe20000410000 */
[----:B------:R-:W-:-:S02]  /*57d0*/  IMAD.U32 R176, R176, 0x10000, RZ ;  /* 0x00010000b0b07824 */ /* 0x000fc400078e00ff */
[-C--:B------:R-:W-:Y:S01]  /*57e0*/  FMUL.FTZ R57, R57, R169.reuse ;  /* 0x000000a939397220 */ /* 0x080fe20000410000 */
[----:B------:R-:W-:Y:S02]  /*57f0*/  IMAD.U32 R168, R168, 0x10000, RZ ;  /* 0x00010000a8a87824 */ /* 0x000fe400078e00ff */
[C---:B------:R-:W-:Y:S01]  /*5800*/  FFMA.FTZ R63, R38.reuse, R58, -R63 ;  /* 0x0000003a263f7223 */ /* 0x040fe2000001083f */
[----:B------:R-:W-:Y:S01]  /*5810*/  FFMA.FTZ R60, R38, R60, R39 ;  /* 0x0000003c263c7223 */ /* 0x000fe20000010027 */
[----:B------:R-:W-:Y:S01]  /*5820*/  FFMA.FTZ R51, R56, R169, -R51 ;  /* 0x000000a938337223 */ /* 0x000fe20000010833 */
[C---:B------:R-:W-:Y:S01]  /*5830*/  FMUL.FTZ R38, R36.reuse, R176 ;  /* 0x000000b024267220 */ /* 0x040fe20000410000 */
[----:B------:R-:W-:Y:S01]  /*5840*/  FMUL.FTZ R39, R36, R168 ;  /* 0x000000a824277220 */ /* 0x000fe20000410000 */
[----:B------:R-:W-:Y:S01]  /*5850*/  FFMA.FTZ R56, R56, R180, R57 ;  /* 0x000000b438387223 */ /* 0x000fe20000010039 */
[----:B------:R-:W-:Y:S01]  /*5860*/  F2FP.BF16.F32.PACK_AB R50, R50, R65 ;  /* 0x000000413232723e */ /* 0x000fe200000010ff */
[C---:B------:R-:W-:Y:S01]  /*5870*/  FFMA.FTZ R38, R37.reuse, R168, -R38 ;  /* 0x000000a825267223 */ /* 0x040fe20000010826 */
[----:B------:R-:W-:Y:S01]  /*5880*/  FFMA.FTZ R39, R37, R176, R39 ;  /* 0x000000b025277223 */ /* 0x000fe20000010027 */
[----:B------:R-:W-:-:S02]  /*5890*/  F2FP.BF16.F32.PACK_AB R37, R60, R63 ;  /* 0x0000003f3c25723e */ /* 0x000fc400000010ff */
[----:B------:R-:W-:Y:S02]  /*58a0*/  F2FP.BF16.F32.PACK_AB R51, R56, R51 ;  /* 0x000000333833723e */ /* 0x000fe400000010ff */
[----:B------:R-:W-:Y:S01]  /*58b0*/  F2FP.BF16.F32.PACK_AB R36, R39, R38 ;  /* 0x000000262724723e */ /* 0x000fe200000010ff */
[----:B------:R-:W-:Y:S02]  /*58c0*/  IMAD.MOV.U32 R38, RZ, RZ, R50 ;  /* 0x000000ffff267224 */ /* 0x000fe400078e0032 */
[----:B------:R-:W-:-:S07]  /*58d0*/  IMAD.MOV.U32 R39, RZ, RZ, R51 ;  /* 0x000000ffff277224 */ /* 0x000fce00078e0033 */
.L_x_702:
[----:B------:R-:W-:Y:S05]  /*58e0*/  BSYNC B2 ;  /* 0x0000000000027941 */ /* 0x000fea0003800000 */
.L_x_701:
[----:B------:R-:W-:Y:S02]  /*58f0*/  ULDC.64 UR4, c[0x0][0x208] ;  /* 0x0000820000047ab9 */ /* 0x000fe40000000a00 */
[----:B--2---:R1:W-:Y:S03]  /*5900*/  STG.E.128 desc[UR4][R48.64], R36 ;  /* 0x0000002430007986 */ /* 0x0043e6000c101d04 */
.L_x_700:
[----:B------:R-:W-:Y:S05]  /*5910*/  BSYNC B1 ;  /* 0x0000000000017941 */ /* 0x000fea0003800000 */
.L_x_699:
        /* <DEDUP_REMOVED lines=14> */
[----:B------:R-:W-:-:S02]  /*5a00*/  PRMT R145, R145, 0x5410, R60 ;  /* 0x0000541091917816 */ /* 0x000fc4000000003c */
[----:B------:R-:W-:Y:S02]  /*5a10*/  PRMT R175, R175, 0x5410, R54 ;  /* 0x00005410afaf7816 */ /* 0x000fe40000000036 */
[----:B------:R-:W-:Y:S02]  /*5a20*/  LOP3.LUT R53, R39, 0xffff0000, RZ, 0xc0, !PT ;  /* 0xffff000027357812 */ /* 0x000fe400078ec0ff */
[----:B------:R-:W-:Y:S01]  /*5a30*/  PRMT R151, R151, 0x5410, R58 ;  /* 0x0000541097977816 */ /* 0x000fe2000000003a */
[----:B------:R-:W-:Y:S01]  /*5a40*/  IMAD.U32 R57, R175, 0x10000, RZ ;  /* 0x00010000af397824 */ /* 0x000fe200078e00ff */
[----:B------:R-:W-:Y:S02]  /*5a50*/  LOP3.LUT R39, R37, 0xffff0000, RZ, 0xc0, !PT ;  /* 0xffff000025277812 */ /* 0x000fe400078ec0ff */
[----:B------:R-:W-:Y:S01]  /*5a60*/  LOP3.LUT R56, R171, 0xffff0000, RZ, 0xc0, !PT ;  /* 0xffff0000ab387812 */ /* 0x000fe200078ec0ff */
[----:B------:R-:W-:Y:S01]  /*5a70*/  IMAD.U32 R55, R151, 0x10000, RZ ;  /* 0x0001000097377824 */ /* 0x000fe200078e00ff */
[----:B------:R-:W-:Y:S01]  /*5a80*/  LOP3.LUT R54, R145, 0xffff0000, RZ, 0xc0, !PT ;  /* 0xffff000091367812 */ /* 0x000fe200078ec0ff */
[----:B------:R-:W-:Y:S01]  /*5a90*/  IMAD.U32 R171, R171, 0x10000, RZ ;  /* 0x00010000abab7824 */ /* 0x000fe200078e00ff */
[----:B------:R-:W-:Y:S01]  /*5aa0*/  LOP3.LUT R51, R38, 0xffff0000, RZ, 0xc0, !PT ;  /* 0xffff000026337812 */ /* 0x000fe200078ec0ff */
[----:B------:R-:W-:-:S02]  /*5ab0*/  IMAD.U32 R38, R37, 0x10000, RZ ;  /* 0x0001000025267824 */ /* 0x000fc400078e00ff */
[C---:B------:R-:W-:Y:S01]  /*5ac0*/  FMUL.FTZ R59, R39.reuse, R56 ;  /* 0x00000038273b7220 */ /* 0x040fe20000410000 */
[C---:B------:R-:W-:Y:S02]  /*5ad0*/  IMAD.U32 R37, R36.reuse, 0x10000, RZ ;  /* 0x0001000024257824 */ /* 0x040fe400078e00ff */
[-C--:B------:R-:W-:Y:S01]  /*5ae0*/  FMUL.FTZ R39, R39, R54.reuse ;  /* 0x0000003627277220 */ /* 0x080fe20000410000 */
[----:B------:R-:W-:Y:S01]  /*5af0*/  LOP3.LUT R36, R36, 0xffff0000, RZ, 0xc0, !PT ;  /* 0xffff000024247812 */ /* 0x000fe200078ec0ff */
[C---:B------:R-:W-:Y:S01]  /*5b00*/  FMUL.FTZ R61, R51.reuse, R57 ;  /* 0x00000039333d7220 */ /* 0x040fe20000410000 */
[-C--:B------:R-:W-:Y:S01]  /*5b10*/  FMUL.FTZ R51, R51, R55.reuse ;  /* 0x0000003733337220 */ /* 0x080fe20000410000 */
[----:B------:R-:W-:Y:S01]  /*5b20*/  LOP3.LUT R175, R175, 0xffff0000, RZ, 0xc0, !PT ;  /* 0xffff0000afaf7812 */ /* 0x000fe200078ec0ff */
[----:B------:R-:W-:Y:S01]  /*5b30*/  IMAD.U32 R145, R145, 0x10000, RZ ;  /* 0x0001000091917824 */ /* 0x000fe200078e00ff */
[----:B------:R-:W-:Y:S01]  /*5b40*/  LOP3.LUT R151, R151, 0xffff0000, RZ, 0xc0, !PT ;  /* 0xffff000097977812 */ /* 0x000fe200078ec0ff */
[C---:B------:R-:W-:Y:S01]  /*5b50*/  FFMA.FTZ R59, R38.reuse, R54, -R59 ;  /* 0x00000036263b7223 */ /* 0x040fe2000001083b */
[----:B------:R-:W-:Y:S01]  /*5b60*/  FFMA.FTZ R56, R38, R56, R39 ;  /* 0x0000003826387223 */ /* 0x000fe20000010027 */
[----:B------:R-:W-:Y:S01]  /*5b70*/  FFMA.FTZ R61, R50, R55, -R61 ;  /* 0x00000037323d7223 */ /* 0x000fe2000001083d */
[----:B------:R-:W-:Y:S01]  /*5b80*/  FMUL.FTZ R38, R36, R171 ;  /* 0x000000ab24267220 */ /* 0x000fe20000410000 */
[----:B------:R-:W-:Y:S01]  /*5b90*/  FFMA.FTZ R50, R50, R57, R51 ;  /* 0x0000003932327223 */ /* 0x000fe20000010033 */
[----:B------:R-:W-:Y:S01]  /*5ba0*/  FMUL.FTZ R36, R36, R145 ;  /* 0x0000009124247220 */ /* 0x000fe20000410000 */
        /* <DEDUP_REMOVED lines=12> */
.L_x_706:
[----:B------:R-:W-:Y:S05]  /*5c70*/  BSYNC B2 ;  /* 0x0000000000027941 */ /* 0x000fea0003800000 */
.L_x_705:
[----:B------:R-:W-:Y:S02]  /*5c80*/  ULDC.64 UR4, c[0x0][0x208] ;  /* 0x0000820000047ab9 */ /* 0x000fe40000000a00 */
[----:B--2---:R1:W-:Y:S03]  /*5c90*/  STG.E.128 desc[UR4][R48.64+0x80], R36 ;  /* 0x0000802430007986 */ /* 0x0043e6000c101d04 */
.L_x_704:
[----:B------:R-:W-:Y:S05]  /*5ca0*/  BSYNC B1 ;  /* 0x0000000000017941 */ /* 0x000fea0003800000 */
.L_x_703:
[----:B------:R-:W-:Y:S01]  /*5cb0*/  ISETP.NE.AND P3, PT, R9, RZ, PT ;  /* 0x000000ff0900720c */ /* 0x000fe20003f65270 */
[----:B------:R-:W-:-:S12]  /*5cc0*/  BSSY B1, `(.L_x_707) ;  /* 0x0000037000017945 */ /* 0x000fd80003800000 */
[----:B------:R-:W-:Y:S05]  /*5cd0*/  @!P3 BRA `(.L_x_708) ;  /* 0x0000000000d4b947 */ /* 0x000fea0003800000 */
[----:B-1234-:R1:W2:Y:S01]  /*5ce0*/  LDS.128 R36, [R4+0x2b400] ;  /* 0x02b4000004247984 */ /* 0x01e2a20000000c00 */
[----:B------:R-:W-:Y:S01]  /*5cf0*/  ISETP.GE.AND P3, PT, R214, R115, PT ;  /* 0x00000073d600720c */ /* 0x000fe20003f66270 */
[----:B------:R-:W-:-:S12]  /*5d00*/  BSSY B2, `(.L_x_709) ;  /* 0x0000030000027945 */ /* 0x000fd80003800000 */
[----:B-1----:R-:W-:Y:S05]  /*5d10*/  @P3 BRA `(.L_x_710) ;  /* 0x0000000000b83947 */ /* 0x002fea0003800000 */
[----:B------:R-:W-:Y:S02]  /*5d20*/  SHF.R.U32.HI R50, RZ, 0x10, R45 ;  /* 0x00000010ff327819 */ /* 0x000fe4000001162d */
[----:B------:R-:W-:Y:S02]  /*5d30*/  SHF.R.U32.HI R52, RZ, 0x10, R47 ;  /* 0x00000010ff347819 */ /* 0x000fe4000001162f */
[----:B------:R-:W-:Y:S01]  /*5d40*/  SHF.R.U64 R51, R44, 0x10, R45 ;  /* 0x000000102c337819 */ /* 0x000fe2000000122d */
[----:B--2---:R-:W-:Y:S01]  /*5d50*/  IMAD.U32 R44, R38, 0x10000, RZ ;  /* 0x00010000262c7824 */ /* 0x004fe200078e00ff */
[----:B------:R-:W-:Y:S01]  /*5d60*/  SHF.R.U64 R53, R46, 0x10, R47 ;  /* 0x000000102e357819 */ /* 0x000fe2000000122f */
[----:B------:R-:W-:Y:S01]  /*5d70*/  IMAD.U32 R46, R39, 0x10000, RZ ;  /* 0x00010000272e7824 */ /* 0x000fe200078e00ff */
[----:B------:R-:W-:Y:S02]  /*5d80*/  PRMT R141, R141, 0x5410, R50 ;  /* 0x000054108d8d7816 */ /* 0x000fe40000000032 */
[----:B------:R-:W-:-:S02]  /*5d90*/  PRMT R139, R139, 0x5410, R52 ;  /* 0x000054108b8b7816 */ /* 0x000fc40000000034 */
[----:B------:R-:W-:Y:S02]  /*5da0*/  PRMT R140, R140, 0x5410, R51 ;  /* 0x000054108c8c7816 */ /* 0x000fe40000000033 */
[----:B------:R-:W-:Y:S01]  /*5db0*/  LOP3.LUT R45, R38, 0xffff0000, RZ, 0xc0, !PT ;  /* 0xffff0000262d7812 */ /* 0x000fe200078ec0ff */
[----:B------:R-:W-:Y:S01]  /*5dc0*/  IMAD.U32 R51, R139, 0x10000, RZ ;  /* 0x000100008b337824 */ /* 0x000fe200078e00ff */
[----:B------:R-:W-:Y:S01]  /*5dd0*/  LOP3.LUT R47, R39, 0xffff0000, RZ, 0xc0, !PT ;  /* 0xffff0000272f7812 */ /* 0x000fe200078ec0ff */
[----:B------:R-:W-:Y:S01]  /*5de0*/  IMAD.U32 R38, R37, 0x10000, RZ ;  /* 0x0001000025267824 */ /* 0x000fe200078e00ff */
[----:B------:R-:W-:Y:S01]  /*5df0*/  PRMT R138, R138, 0x5410, R53 ;  /* 0x000054108a8a7816 */ /* 0x000fe20000000035 */
[----:B------:R-:W-:Y:S01]  /*5e00*/  IMAD.U32 R53, R141, 0x10000, RZ ;  /* 0x000100008d357824 */ /* 0x000fe200078e00ff */
[----:B------:R-:W-:Y:S01]  /*5e10*/  LOP3.LUT R39, R37, 0xffff0000, RZ, 0xc0, !PT ;  /* 0xffff000025277812 */ /* 0x000fe200078ec0ff */
[----:B------:R-:W-:Y:S01]  /*5e20*/  IMAD.U32 R37, R36, 0x10000, RZ ;  /* 0x0001000024257824 */ /* 0x000fe200078e00ff */
[----:B------:R-:W-:Y:S01]  /*5e30*/  LOP3.LUT R52, R140, 0xffff0000, RZ, 0xc0, !PT ;  /* 0xffff00008c347812 */ /* 0x000fe200078ec0ff */
[C---:B------:R-:W-:Y:S01]  /*5e40*/  FMUL.FTZ R57, R45.reuse, R53 ;  /* 0x000000352d397220 */ /* 0x040fe20000410000 */
[----:B------:R-:W-:Y:S01]  /*5e50*/  LOP3.LUT R50, R138, 0xffff0000, RZ, 0xc0, !PT ;  /* 0xffff00008a327812 */ /* 0x000fe200078ec0ff */
[-C--:B------:R-:W-:Y:S01]  /*5e60*/  FMUL.FTZ R45, R45, R51.reuse ;  /* 0x000000332d2d7220 */ /* 0x080fe20000410000 */
[----:B------:R-:W-:Y:S01]  /*5e70*/  LOP3.LUT R141, R141, 0xffff0000, RZ, 0xc0, !PT ;  /* 0xffff00008d8d7812 */ /* 0x000fe200078ec0ff */
[----:B------:R-:W-:Y:S01]  /*5e80*/  FMUL.FTZ R55, R39, R52 ;  /* 0x0000003427377220 */ /* 0x000fe20000410000 */
[----:B------:R-:W-:Y:S01]  /*5e90*/  LOP3.LUT R139, R139, 0xffff0000, RZ, 0xc0, !PT ;  /* 0xffff00008b8b7812 */ /* 0x000fe200078ec0ff */
[----:B------:R-:W-:Y:S01]  /*5ea0*/  FFMA.FTZ R57, R44, R51, -R57 ;  /* 0x000000332c397223 */ /* 0x000fe20000010839 */
[-C--:B------:R-:W-:Y:S01]  /*5eb0*/  FMUL.FTZ R39, R39, R50.reuse ;  /* 0x0000003227277220 */ /* 0x080fe20000410000 */
[----:B------:R-:W-:Y:S01]  /*5ec0*/  LOP3.LUT R36, R36, 0xffff0000, RZ, 0xc0, !PT ;  /* 0xffff000024247812 */ /* 0x000fe200078ec0ff */
[----:B------:R-:W-:Y:S01]  /*5ed0*/  FFMA.FTZ R55, R38, R50, -R55 ;  /* 0x0000003226377223 */ /* 0x000fe20000010837 */
[----:B------:R-:W-:Y:S01]  /*5ee0*/  FFMA.FTZ R44, R44, R53, R45 ;  /* 0x000000352c2c7223 */ /* 0x000fe2000001002d */
[----:B------:R-:W-:-:S02]  /*5ef0*/  IMAD.U32 R140, R140, 0x10000, RZ ;  /* 0x000100008c8c7824 */ /* 0x000fc400078e00ff */
[C---:B------:R-:W-:Y:S01]  /*5f00*/  FMUL.FTZ R45, R47.reuse, R141 ;  /* 0x0000008d2f2d7220 */ /* 0x040fe20000410000 */
[----:B------:R-:W-:Y:S02]  /*5f10*/  IMAD.U32 R138, R138, 0x10000, RZ ;  /* 0x000100008a8a7824 */ /* 0x000fe400078e00ff */
[-C--:B------:R-:W-:Y:S01]  /*5f20*/  FMUL.FTZ R50, R47, R139.reuse ;  /* 0x0000008b2f327220 */ /* 0x080fe20000410000 */
[----:B------:R-:W-:Y:S01]  /*5f30*/  FFMA.FTZ R52, R38, R52, R39 ;  /* 0x0000003426347223 */ /* 0x000fe20000010027 */
[C---:B------:R-:W-:Y:S01]  /*5f40*/  FMUL.FTZ R38, R36.reuse, R140 ;  /* 0x0000008c24267220 */ /* 0x040fe20000410000 */
[-C--:B------:R-:W-:Y:S01]  /*5f50*/  FMUL.FTZ R39, R36, R138.reuse ;  /* 0x0000008a24277220 */ /* 0x080fe20000410000 */
        /* <DEDUP_REMOVED lines=10> */
.L_x_710:
[----:B------:R-:W-:Y:S05]  /*6000*/  BSYNC B2 ;  /* 0x0000000000027941 */ /* 0x000fea0003800000 */
.L_x_709:
[----:B------:R-:W-:Y:S02]  /*6010*/  ULDC.64 UR4, c[0x0][0x208] ;  /* 0x0000820000047ab9 */ /* 0x000fe40000000a00 */
[----:B--2---:R1:W-:Y:S03]  /*6020*/  STG.E.128 desc[UR4][R48.64+0x100], R36 ;  /* 0x0001002430007986 */ /* 0x0043e6000c101d04 */
.L_x_708:
[----:B------:R-:W-:Y:S05]  /*6030*/  BSYNC B1 ;  /* 0x0000000000017941 */ /* 0x000fea0003800000 */
.L_x_707:
[----:B------:R-:W-:-:S13]  /*6040*/  ISETP.NE.AND P3, PT, R8, RZ, PT ;  /* 0x000000ff0800720c */ /* 0x000fda0003f65270 */
        /* <DEDUP_REMOVED lines=51> */
.L_x_712:
[----:B------:R-:W-:Y:S05]  /*6380*/  BSYNC B1 ;  /* 0x0000000000017941 */ /* 0x000fea0003800000 */
.L_x_711:
[----:B------:R-:W-:Y:S02]  /*6390*/  ULDC.64 UR4, c[0x0][0x208] ;  /* 0x0000820000047ab9 */ /* 0x000fe40000000a00 */
[----:B--2---:R1:W-:Y:S01]  /*63a0*/  STG.E.128 desc[UR4][R48.64+0x180], R36 ;  /* 0x0001802430007986 */ /* 0x0043e2000c101d04 */
[----:B------:R-:W-:Y:S05]  /*63b0*/  BRA `(.L_x_698) ;  /* 0x00000044001c7947 */ /* 0x000fea0003800000 */
.L_x_656:
        /* <DEDUP_REMOVED lines=14> */
[----:B------:R-:W-:Y:S01]  /*64a0*/  IADD3 R36, P5, R102, R84, RZ ;  /* 0x0000005466247210 */ /* 0x000fe20007fbe0ff */
[----:B------:R-:W-:Y:S01]  /*64b0*/  ULDC.64 UR6, c[0x0][0x400] ;  /* 0x0001000000067ab9 */ /* 0x000fe20000000a00 */
[----:B------:R-:W-:Y:S01]  /*64c0*/  LEA R52, P3, R38, UR4, 0x1 ;  /* 0x0000000426347c11 */ /* 0x000fe2000f8608ff */
[----:B------:R-:W-:Y:S01]  /*64d0*/  IMAD.X R39, R0, 0x1, R15, P2 ;  /* 0x0000000100277824 */ /* 0x000fe200010e060f */
[----:B------:R-:W-:Y:S01]  /*64e0*/  LEA R56, P2, R36, UR6, 0x1 ;  /* 0x0000000624387c11 */ /* 0x000fe2000f8408ff */
[----:B------:R-:W-:Y:S01]  /*64f0*/  IMAD.X R37, R114, 0x1, R21, P5 ;  /* 0x0000000172257824 */ /* 0x000fe200028e0615 */
[----:B------:R-:W-:Y:S02]  /*6500*/  ISETP.GE.AND P5, PT, R213, R115, PT ;  /* 0x00000073d500720c */ /* 0x000fe40003fa6270 */
[----:B------:R-:W-:-:S02]  /*6510*/  CS2R R42, SRZ ;  /* 0x00000000002a7805 */ /* 0x000fc4000001ff00 */
[----:B------:R-:W-:Y:S02]  /*6520*/  LEA.HI.X R53, R38, UR5, R39, 0x1, P3 ;  /* 0x0000000526357c11 */ /* 0x000fe400098f0c27 */
[----:B------:R-:W-:Y:S02]  /*6530*/  CS2R R40, SRZ ;  /* 0x0000000000287805 */ /* 0x000fe4000001ff00 */
[----:B------:R-:W-:Y:S02]  /*6540*/  ISETP.GE.AND P3, PT, R16, R115, PT ;  /* 0x000000731000720c */ /* 0x000fe40003f66270 */
[----:B------:R-:W-:Y:S02]  /*6550*/  CS2R R38, SRZ ;  /* 0x0000000000267805 */ /* 0x000fe4000001ff00 */
[----:B------:R-:W-:Y:S02]  /*6560*/  LEA.HI.X R57, R36, UR7, R37, 0x1, P2 ;  /* 0x0000000724397c11 */ /* 0x000fe400090f0c25 */
[----:B------:R-:W-:-:S02]  /*6570*/  CS2R R36, SRZ ;  /* 0x0000000000247805 */ /* 0x000fc4000001ff00 */
[----:B------:R-:W-:Y:S02]  /*6580*/  CS2R R50, SRZ ;  /* 0x0000000000327805 */ /* 0x000fe4000001ff00 */
[----:B------:R-:W-:Y:S02]  /*6590*/  CS2R R48, SRZ ;  /* 0x0000000000307805 */ /* 0x000fe4000001ff00 */
[----:B------:R-:W-:Y:S02]  /*65a0*/  CS2R R46, SRZ ;  /* 0x00000000002e7805 */ /* 0x000fe4000001ff00 */
[----:B------:R-:W-:Y:S01]  /*65b0*/  CS2R R44, SRZ ;  /* 0x00000000002c7805 */ /* 0x000fe2000001ff00 */
[----:B------:R-:W-:Y:S02]  /*65c0*/  ULDC.64 UR8, c[0x0][0x208] ;  /* 0x0000820000087ab9 */ /* 0x000fe40000000a00 */
[----:B------:R0:W5:Y:S04]  /*65d0*/  @!P5 LDG.E.128 R36, desc[UR8][R52.64+0x80] ;  /* 0x000080083424d981 */ /* 0x000168000c1e1d00 */
[----:B------:R0:W5:Y:S04]  /*65e0*/  @!P3 LDG.E.128 R40, desc[UR8][R52.64] ;  /* 0x000000083428b981 */ /* 0x000168000c1e1d00 */
[----:B------:R0:W5:Y:S04]  /*65f0*/  @!P3 LDG.E.128 R48, desc[UR8][R56.64] ;  /* 0x000000083830b981 */ /* 0x000168000c1e1d00 */
[----:B------:R0:W5:Y:S02]  /*6600*/  @!P5 LDG.E.128 R44, desc[UR8][R56.64+0x80] ;  /* 0x00008008382cd981 */ /* 0x000164000c1e1d00 */
.L_x_714:
[----:B------:R-:W-:Y:S05]  /*6610*/  BSYNC B1 ;  /* 0x0000000000017941 */ /* 0x000fea0003800000 */
.L_x_713:
[----:B0-----:R-:W2:Y:S01]  /*6620*/  LDL.LU R57, [R1+0x8] ;  /* 0x0000080001397983 */ /* 0x001ea20000300800 */
[----:B-----5:R-:W-:Y:S01]  /*6630*/  IMAD.MOV.U32 R52, RZ, RZ, R38 ;  /* 0x000000ffff347224 */ /* 0x020fe200078e0026 */
[----:B------:R-:W-:Y:S01]  /*6640*/  BSSY B1, `(.L_x_715) ;  /* 0x0000043000017945 */ /* 0x000fe20003800000 */
[----:B------:R-:W-:Y:S01]  /*6650*/  IMAD.MOV.U32 R53, RZ, RZ, R39 ;  /* 0x000000ffff357224 */ /* 0x000fe200078e0027 */
[----:B------:R-:W-:Y:S01]  /*6660*/  CS2R R62, SRZ ;  /* 0x00000000003e7805 */ /* 0x000fe2000001ff00 */
[----:B------:R-:W-:Y:S01]  /*6670*/  IMAD.MOV.U32 R56, RZ, RZ, R36 ;  /* 0x000000ffff387224 */ /* 0x000fe200078e0024 */
[----:B------:R-:W-:Y:S01]  /*6680*/  PRMT R180, R180, 0x5410, R52 ;  /* 0x00005410b4b47816 */ /* 0x000fe20000000034 */
[----:B------:R-:W-:Y:S01]  /*6690*/  IMAD.MOV.U32 R52, RZ, RZ, R37 ;  /* 0x000000ffff347224 */ /* 0x000fe200078e0025 */
[----:B------:R-:W-:Y:S01]  /*66a0*/  CS2R R60, SRZ ;  /* 0x00000000003c7805 */ /* 0x000fe2000001ff00 */
        /* <DEDUP_REMOVED lines=13> */
[----:B------:R-:W-:-:S02]  /*6780*/  CS2R R58, SRZ ;  /* 0x00000000003a7805 */ /* 0x000fc4000001ff00 */
[----:B------:R-:W-:Y:S02]  /*6790*/  CS2R R66, SRZ ;  /* 0x0000000000427805 */ /* 0x000fe4000001ff00 */
[----:B------:R-:W-:Y:S01]  /*67a0*/  PRMT R158, R53, 0x7610, R158 ;  /* 0x00007610359e7816 */ /* 0x000fe2000000009e */
[----:B------:R-:W-:Y:S01]  /*67b0*/  IMAD.MOV.U32 R53, RZ, RZ, R47 ;  /* 0x000000ffff357224 */ /* 0x000fe200078e002f */
[----:B------:R-:W-:Y:S01]  /*67c0*/  PRMT R174, R56, 0x5410, R52 ;  /* 0x0000541038ae7816 */ /* 0x000fe20000000034 */
[----:B------:R-:W-:Y:S01]  /*67d0*/  IMAD.MOV.U32 R52, RZ, RZ, R45 ;  /* 0x000000ffff347224 */ /* 0x000fe200078e002d */
[----:B------:R-:W-:Y:S01]  /*67e0*/  CS2R R64, SRZ ;  /* 0x0000000000407805 */ /* 0x000fe2000001ff00 */
[----:B------:R-:W-:-:S03]  /*67f0*/  IMAD.MOV.U32 R56, RZ, RZ, R48 ;  /* 0x000000ffff387224 */ /* 0x000fc600078e0030 */
[----:B------:R-:W-:Y:S01]  /*6800*/  PRMT R175, R52, 0x5410, R53 ;  /* 0x0000541034af7816 */ /* 0x000fe20000000035 */
[----:B------:R-:W-:Y:S01]  /*6810*/  IMAD.MOV.U32 R53, RZ, RZ, R50 ;  /* 0x000000ffff357224 */ /* 0x000fe200078e0032 */
[----:B------:R-:W-:Y:S01]  /*6820*/  PRMT R181, R56, 0x7610, R181 ;  /* 0x0000761038b57816 */ /* 0x000fe200000000b5 */
[----:B------:R-:W-:-:S03]  /*6830*/  IMAD.MOV.U32 R52, RZ, RZ, R51 ;  /* 0x000000ffff347224 */ /* 0x000fc600078e0033 */
[----:B------:R-:W-:Y:S01]  /*6840*/  PRMT R184, R184, 0x5410, R53 ;  /* 0x00005410b8b87816 */ /* 0x000fe20000000035 */
[----:B------:R-:W-:Y:S01]  /*6850*/  IMAD.MOV.U32 R53, RZ, RZ, R49 ;  /* 0x000000ffff357224 */ /* 0x000fe200078e0031 */
[----:B------:R-:W-:-:S04]  /*6860*/  PRMT R185, R185, 0x5410, R52 ;  /* 0x00005410b9b97816 */ /* 0x000fc80000000034 */
[----:B------:R-:W-:Y:S02]  /*6870*/  PRMT R158, R158, 0x5410, R53 ;  /* 0x000054109e9e7816 */ /* 0x000fe40000000035 */
[----:B------:R-:W-:Y:S02]  /*6880*/  CS2R R52, SRZ ;  /* 0x0000000000347805 */ /* 0x000fe4000001ff00 */
[----:B--2---:R-:W-:-:S04]  /*6890*/  LOP3.LUT R57, R57, 0xfffffffe, RZ, 0xc0, !PT ;  /* 0xfffffffe39397812 */ /* 0x004fc800078ec0ff */
[----:B------:R-:W-:-:S05]  /*68a0*/  @P2 LOP3.LUT R57, R57, 0x1, RZ, 0xfc, !PT ;  /* 0x0000000139392812 */ /* 0x000fca00078efcff */
[----:B------:R0:W-:Y:S02]  /*68b0*/  STL [R1+0x8], R57 ;  /* 0x0000083901007387 */ /* 0x0001e40000100800 */
[----:B0-----:R-:W-:Y:S01]  /*68c0*/  CS2R R56, SRZ ;  /* 0x0000000000387805 */ /* 0x001fe2000001ff00 */
        /* <DEDUP_REMOVED lines=9> */
[----:B------:R-:W-:Y:S02]  /*6960*/  CS2R R64, SRZ ;  /* 0x0000000000407805 */ /* 0x000fe4000001ff00 */
[----:B------:R-:W-:Y:S02]  /*6970*/  CS2R R62, SRZ ;  /* 0x00000000003e7805 */ /* 0x000fe4000001ff00 */
[----:B------:R-:W-:Y:S02]  /*6980*/  IADD3.X R53, R21, R114, R34, P2, P3 ;  /* 0x0000007215357210 */ /* 0x000fe400017e6422 */
[----:B------:R-:W-:Y:S02]  /*6990*/  CS2R R60, SRZ ;  /* 0x00000000003c7805 */ /* 0x000fe4000001ff00 */
[----:B------:R-:W-:Y:S01]  /*69a0*/  LEA R68, P3, R54, UR4, 0x1 ;  /* 0x0000000436447c11 */ /* 0x000fe2000f8608ff */
[----:B------:R-:W-:Y:S01]  /*69b0*/  ULDC.64 UR8, c[0x0][0x208] ;  /* 0x0000820000087ab9 */ /* 0x000fe20000000a00 */
[----:B------:R-:W-:-:S02]  /*69c0*/  LEA R70, P2, R52, UR6, 0x1 ;  /* 0x0000000634467c11 */ /* 0x000fc4000f8408ff */
[----:B------:R-:W-:Y:S02]  /*69d0*/  LEA.HI.X R69, R54, UR5, R55, 0x1, P3 ;  /* 0x0000000536457c11 */ /* 0x000fe400098f0c37 */
[----:B------:R-:W-:Y:S02]  /*69e0*/  CS2R R54, SRZ ;  /* 0x0000000000367805 */ /* 0x000fe4000001ff00 */
[----:B------:R-:W-:Y:S02]  /*69f0*/  LEA.HI.X R71, R52, UR7, R53, 0x1, P2 ;  /* 0x0000000734477c11 */ /* 0x000fe400090f0c35 */
[----:B------:R-:W-:Y:S02]  /*6a00*/  CS2R R52, SRZ ;  /* 0x0000000000347805 */ /* 0x000fe4000001ff00 */
[-C--:B------:R-:W-:Y:S02]  /*6a10*/  ISETP.GE.AND P3, PT, R16, R115.reuse, PT ;  /* 0x000000731000720c */ /* 0x080fe40003f66270 */
[----:B------:R-:W-:-:S11]  /*6a20*/  ISETP.GE.AND P2, PT, R213, R115, PT ;  /* 0x00000073d500720c */ /* 0x000fd60003f46270 */
[----:B------:R0:W5:Y:S04]  /*6a30*/  @!P3 LDG.E.128 R56, desc[UR8][R68.64] ;  /* 0x000000084438b981 */ /* 0x000168000c1e1d00 */
[----:B------:R0:W5:Y:S04]  /*6a40*/  @!P2 LDG.E.128 R52, desc[UR8][R68.64+0x80] ;  /* 0x000080084434a981 */ /* 0x000168000c1e1d00 */
[----:B------:R0:W5:Y:S04]  /*6a50*/  @!P3 LDG.E.128 R64, desc[UR8][R70.64] ;  /* 0x000000084640b981 */ /* 0x000168000c1e1d00 */
[----:B------:R0:W5:Y:S02]  /*6a60*/  @!P2 LDG.E.128 R60, desc[UR8][R70.64+0x80] ;  /* 0x00008008463ca981 */ /* 0x000164000c1e1d00 */
.L_x_716:
[----:B------:R-:W-:Y:S05]  /*6a70*/  BSYNC B1 ;  /* 0x0000000000017941 */ /* 0x000fea0003800000 */
.L_x_715:
        /* <DEDUP_REMOVED lines=16> */
[----:B------:R-:W-:Y:S01]  /*6b80*/  ULDC.64 UR8, c[0x0][0x208] ;  /* 0x0000820000087ab9 */ /* 0x000fe20000000a00 */
[----:B------:R-:W-:Y:S02]  /*6b90*/  IADD3.X R71, R15, R29, R0, P2, P5 ;  /* 0x0000001d0f477210 */ /* 0x000fe400017ea400 */
[----:B------:R-:W-:-:S04]  /*6ba0*/  IADD3 R0, P2, P5, R102, R31, R84 ;  /* 0x0000001f66007210 */ /* 0x000fc80007d5e054 */
[----:B------:R-:W-:Y:S02]  /*6bb0*/  IADD3.X R69, R21, R33, R114, P2, P5 ;  /* 0x0000002115457210 */ /* 0x000fe400017ea472 */
[----:B------:R-:W-:-:S04]  /*6bc0*/  LEA R84, P2, R86, UR4, 0x1 ;  /* 0x0000000456547c11 */ /* 0x000fc8000f8408ff */
[----:B------:R-:W-:Y:S02]  /*6bd0*/  LEA.HI.X R85, R86, UR5, R71, 0x1, P2 ;  /* 0x0000000556557c11 */ /* 0x000fe400090f0c47 */
[----:B------:R-:W-:-:S04]  /*6be0*/  LEA R86, P2, R0, UR6, 0x1 ;  /* 0x0000000600567c11 */ /* 0x000fc8000f8408ff */
[----:B------:R-:W-:Y:S02]  /*6bf0*/  LEA.HI.X R87, R0, UR7, R69, 0x1, P2 ;  /* 0x0000000700577c11 */ /* 0x000fe400090f0c45 */
[----:B------:R-:W-:Y:S02]  /*6c00*/  ISETP.GE.AND P2, PT, R16, R115, PT ;  /* 0x000000731000720c */ /* 0x000fe40003f46270 */
[----:B------:R-:W-:Y:S02]  /*6c10*/  CS2R R70, SRZ ;  /* 0x0000000000467805 */ /* 0x000fe4000001ff00 */
[----:B------:R-:W-:Y:S02]  /*6c20*/  CS2R R68, SRZ ;  /* 0x0000000000447805 */ /* 0x000fe4000001ff00 */
[----:B------:R-:W-:Y:S02]  /*6c30*/  CS2R R78, SRZ ;  /* 0x00000000004e7805 */ /* 0x000fe4000001ff00 */
[----:B------:R-:W-:-:S05]  /*6c40*/  CS2R R76, SRZ ;  /* 0x00000000004c7805 */ /* 0x000fca000001ff00 */
[----:B------:R0:W5:Y:S04]  /*6c50*/  @!P2 LDG.E.128 R72, desc[UR8][R84.64] ;  /* 0x000000085448a981 */ /* 0x000168000c1e1d00 */
[----:B------:R0:W5:Y:S01]  /*6c60*/  @!P2 LDG.E.128 R80, desc[UR8][R86.64] ;  /* 0x000000085650a981 */ /* 0x000162000c1e1d00 */
[----:B------:R-:W-:-:S13]  /*6c70*/  ISETP.GE.AND P2, PT, R213, R115, PT ;  /* 0x00000073d500720c */ /* 0x000fda0003f46270 */
[----:B------:R0:W5:Y:S04]  /*6c80*/  @!P2 LDG.E.128 R68, desc[UR8][R84.64+0x80] ;  /* 0x000080085444a981 */ /* 0x000168000c1e1d00 */
[----:B------:R0:W5:Y:S02]  /*6c90*/  @!P2 LDG.E.128 R76, desc[UR8][R86.64+0x80] ;  /* 0x00008008564ca981 */ /* 0x000164000c1e1d00 */
.L_x_718:
[----:B------:R-:W-:Y:S05]  /*6ca0*/  BSYNC B1 ;  /* 0x0000000000017941 */ /* 0x000fea0003800000 */
.L_x_717:
[----:B------:R-:W-:Y:S01]  /*6cb0*/  IMAD.MOV.U32 R0, RZ, RZ, R55 ;  /* 0x000000ffff007224 */ /* 0x000fe200078e0037 */
[----:B------:R-:W-:Y:S01]  /*6cc0*/  PRMT R166, R89, 0x7610, R166 ;  /* 0x0000761059a67816 */ /* 0x000fe200000000a6 */
[----:B0-----:R-:W-:Y:S01]  /*6cd0*/  IMAD.MOV.U32 R84, RZ, RZ, R52 ;  /* 0x000000ffff547224 */ /* 0x001fe200078e0034 */
[----:B------:R-:W-:Y:S01]  /*6ce0*/  ULOP3.LUT UR4, UR60, 0x1, URZ, 0xfc, !UPT ;  /* 0x000000013c047892 */ /* 0x000fe2000f8efc3f */
        /* <DEDUP_REMOVED lines=17> */
[----:B------:R-:W-:Y:S01]  /*6e00*/  PLOP3.LUT P2, PT, PT, PT, UP0, 0x80, 0x0 ;  /* 0x000000000000781c */ /* 0x000fe20003f4f008 */
        /* <DEDUP_REMOVED lines=8> */
[----:B-----5:R-:W-:-:S02]  /*6e90*/  IMAD.MOV.U32 R0, RZ, RZ, R70 ;  /* 0x000000ffff007224 */ /* 0x020fc400078e0046 */
[----:B------:R-:W-:Y:S01]  /*6ea0*/  IMAD.MOV.U32 R85, RZ, RZ, R68 ;  /* 0x000000ffff557224 */ /* 0x000fe200078e0044 */
[----:B------:R-:W-:Y:S01]  /*6eb0*/  PRMT R171, R86, 0x5410, R84 ;  /* 0x0000541056ab7816 */ /* 0x000fe20000000054 */
[----:B------:R-:W-:Y:S01]  /*6ec0*/  IMAD.MOV.U32 R84, RZ, RZ, R69 ;  /* 0x000000ffff547224 */ /* 0x000fe200078e0045 */
[----:B------:R-:W-:Y:S01]  /*6ed0*/  PRMT R151, R151, 0x5410, R0 ;  /* 0x0000541097977816 */ /* 0x000fe20000000000 */
[----:B------:R-:W-:Y:S02]  /*6ee0*/  IMAD.MOV.U32 R0, RZ, RZ, R74 ;  /* 0x000000ffff007224 */ /* 0x000fe400078e004a */
[----:B------:R-:W-:Y:S01]  /*6ef0*/  IMAD.MOV.U32 R86, RZ, RZ, R71 ;  /* 0x000000ffff567224 */ /* 0x000fe200078e0047 */
[----:B------:R-:W-:Y:S01]  /*6f00*/  PRMT R150, R84, 0x5410, R85 ;  /* 0x0000541054967816 */ /* 0x000fe20000000055 */
[----:B------:R-:W-:Y:S01]  /*6f10*/  IMAD.MOV.U32 R85, RZ, RZ, R72 ;  /* 0x000000ffff557224 */ /* 0x000fe200078e0048 */
[----:B------:R-:W-:Y:S01]  /*6f20*/  PRMT R154, R0, 0x7610, R154 ;  /* 0x00007610009a7816 */ /* 0x000fe2000000009a */
[----:B------:R-:W-:Y:S01]  /*6f30*/  IMAD.MOV.U32 R84, RZ, RZ, R73 ;  /* 0x000000ffff547224 */ /* 0x000fe200078e0049 */
[----:B------:R-:W-:Y:S01]  /*6f40*/  PRMT R151, R86, 0x7610, R151 ;  /* 0x0000761056977816 */ /* 0x000fe20000000097 */
[----:B------:R-:W-:-:S02]  /*6f50*/  IMAD.MOV.U32 R0, RZ, RZ, R78 ;  /* 0x000000ffff007224 */ /* 0x000fc400078e004e */
        /* <DEDUP_REMOVED lines=8> */
[----:B------:R-:W-:Y:S02]  /*6fe0*/  IMAD.MOV.U32 R86, RZ, RZ, R82 ;  /* 0x000000ffff567224 */ /* 0x000fe400078e0052 */
[----:B------:R-:W-:Y:S01]  /*6ff0*/  IMAD.MOV.U32 R85, RZ, RZ, R83 ;  /* 0x000000ffff557224 */ /* 0x000fe200078e0053 */
[----:B------:R-:W-:Y:S01]  /*7000*/  PRMT R153, R84, 0x5410, R0 ;  /* 0x0000541054997816 */ /* 0x000fe20000000000 */
[----:B------:R-:W-:-:S02]  /*7010*/  IMAD.MOV.U32 R84, RZ, RZ, R80 ;  /* 0x000000ffff547224 */ /* 0x000fc400078e0050 */
[----:B------:R-:W-:Y:S01]  /*7020*/  IMAD.MOV.U32 R0, RZ, RZ, R81 ;  /* 0x000000ffff007224 */ /* 0x000fe200078e0051 */
[----:B------:R-:W-:-:S04]  /*7030*/  PRMT R156, R86, 0x5410, R85 ;  /* 0x00005410569c7816 */ /* 0x000fc80000000055 */
[----:B------:R-:W-:Y:S01]  /*7040*/  PRMT R165, R84, 0x5410, R0 ;  /* 0x0000541054a57816 */ /* 0x000fe20000000000 */
[----:B------:R-:W-:Y:S06]  /*7050*/  @!P2 BRA `(.L_x_719) ;  /* 0x000000000004a947 */ /* 0x000fec0003800000 */
[----:B------:R-:W-:Y:S01]  /*7060*/  BPT.TRAP 0x1 ;  /* 0x000000040000795c */ /* 0x000fe20000300000 */
.L_x_719:
[----:B------:R-:W-:Y:S01]  /*7070*/  IMAD R0, R19, 0x8, R18 ;  /* 0x0000000813007824 */ /* 0x000fe200078e0212 */
[----:B------:R-:W-:Y:S01]  /*7080*/  SHF.L.U32 R114, R217, 0x1f, RZ ;  /* 0x0000001fd9727819 */ /* 0x000fe200000006ff */
[----:B------:R-:W0:Y:S01]  /*7090*/  LDC R145, c[0x0][0x2f4] ;  /* 0x0000bd00ff917b82 */ /* 0x000e220000000800 */
[----:B------:R-:W-:Y:S02]  /*70a0*/  BSSY B1, `(.L_x_720) ;  /* 0x0000004000017945 */ /* 0x000fe40003800000 */
[----:B------:R-:W1:Y:S05]  /*70b0*/  SYNCS.PHASECHK.TRANS64.TRYWAIT P5, [R0+URZ+0x38890], R114 ;  /* 0x03889072000075a7 */ /* 0x000e6a00080a017f */
[----:B------:R-:W2:Y:S01]  /*70c0*/  LDC.64 R122, c[0x0][0x300] ;  /* 0x0000c000ff7a7b82 */ /* 0x000ea20000000a00 */
[----:B-1----:R-:W-:Y:S05]  /*70d0*/  @!P5 BRA `(.L_x_721) ;  /* 0x000002180014d947 */ /* 0x002fea0003800000 */
.L_x_1053:
[----:B------:R-:W-:Y:S05]  /*70e0*/  BSYNC B1 ;  /* 0x0000000000017941 */ /* 0x000fea0003800000 */
.L_x_720:
[----:B------:R-:W-:Y:S01]  /*70f0*/  BSSY B1, `(.L_x_722) ;  /* 0x0000115000017945 */ /* 0x000fe20003800000 */
[----:B0-----:R-:W-:Y:S02]  /*7100*/  IMAD.IADD R148, R145, 0x1, -R118 ;  /* 0x0000000191947824 */ /* 0x001fe400078e0a76 */
[----:B------:R-:W-:Y:S01]  /*7110*/  IMAD.MOV.U32 R125, RZ, RZ, R88 ;  /* 0x000000ffff7d7224 */ /* 0x000fe200078e0058 */
[----:B------:R-:W-:Y:S06]  /*7120*/  @P4 BRA `(.L_x_723) ;  /* 0x0000001000444947 */ /* 0x000fec0003800000 */
[----:B------:R-:W-:Y:S01]  /*7130*/  ISETP.NE.AND P4, PT, R26, RZ, PT ;  /* 0x000000ff1a00720c */ /* 0x000fe20003f85270 */
[-C--:B--2---:R-:W-:Y:S01]  /*7140*/  IMAD.WIDE.U32 R136, R212, R122.reuse, R124 ;  /* 0x0000007ad4887225 */ /* 0x084fe200078e007c */
[----:B------:R-:W-:Y:S01]  /*7150*/  SHF.R.S32.HI R84, RZ, 0x1f, R212 ;  /* 0x0000001fff547819 */ /* 0x000fe200000114d4 */
[----:B------:R-:W-:Y:S04]  /*7160*/  BSSY B2, `(.L_x_724) ;  /* 0x0000089000027945 */ /* 0x000fe80003800000 */
[----:B------:R-:W-:-:S04]  /*7170*/  IMAD R84, R84, R122, RZ ;  /* 0x0000007a54547224 */ /* 0x000fc800078e02ff */
[----:B------:R-:W-:-:S04]  /*7180*/  IMAD R84, R212, R123, R84 ;  /* 0x0000007bd4547224 */ /* 0x000fc800078e0254 */
[----:B------:R-:W-:Y:S01]  /*7190*/  IMAD.IADD R157, R84, 0x1, R137 ;  /* 0x00000001549d7824 */ /* 0x000fe200078e0289 */
[----:B------:R-:W-:Y:S06]  /*71a0*/  @!P4 BRA `(.L_x_725) ;  /* 0x000000080010c947 */ /* 0x000fec0003800000 */
[----:B------:R-:W-:Y:S01]  /*71b0*/  SEL R84, R118, R148, !P0 ;  /* 0x0000009476547207 */ /* 0x000fe20004000000 */
[----:B------:R-:W-:Y:S01]  /*71c0*/  IMAD.SHL.U32 R90, R212, 0x40, RZ ;  /* 0x00000040d45a7824 */ /* 0x000fe200078e00ff */
[----:B------:R-:W-:Y:S02]  /*71d0*/  BSSY B3, `(.L_x_726) ;  /* 0x000007e000037945 */ /* 0x000fe40003800000 */
[----:B------:R-:W-:-:S04]  /*71e0*/  SHF.R.S32.HI R85, RZ, 0x1f, R84 ;  /* 0x0000001fff557819 */ /* 0x000fc80000011454 */
[----:B------:R-:W-:-:S04]  /*71f0*/  LEA.HI R85, R85, R84, RZ, 0x4 ;  /* 0x0000005455557211 */ /* 0x000fc800078f20ff */
[----:B------:R-:W-:-:S05]  /*7200*/  LEA.HI.SX32 R86, R85, R14, 0x1c ;  /* 0x0000000e55567211 */ /* 0x000fca00078fe2ff */
[----:B------:R-:W-:-:S05]  /*7210*/  IMAD.SHL.U32 R85, R86, 0x8, RZ ;  /* 0x0000000856557824 */ /* 0x000fca00078e00ff */
[----:B------:R-:W-:-:S13]  /*7220*/  ISETP.GE.AND P4, PT, R85, R145, PT ;  /* 0x000000915500720c */ /* 0x000fda0003f86270 */
[--C-:B------:R-:W-:Y:S02]  /*7230*/  @!P4 SHF.R.S32.HI R84, RZ, 0x1f, R85.reuse ;  /* 0x0000001fff54c819 */ /* 0x100fe40000011455 */
[-C--:B------:R-:W-:Y:S02]  /*7240*/  @!P4 IADD3 R87, P5, P6, R96, R136.reuse, R85 ;  /* 0x000000886057c210 */ /* 0x080fe40007ebe055 */
[----:B------:R-:W-:Y:S02]  /*7250*/  LOP3.LUT R85, R85, 0x38, RZ, 0xc0, !PT ;  /* 0x0000003855557812 */ /* 0x000fe400078ec0ff */
[----:B------:R-:W-:Y:S02]  /*7260*/  @!P4 IADD3.X R84, R92, R157, R84, P5, P6 ;  /* 0x0000009d5c54c210 */ /* 0x000fe40002fec454 */
[----:B------:R-:W-:Y:S02]  /*7270*/  IADD3 R88, P5, P6, R96, R136, R13 ;  /* 0x0000008860587210 */ /* 0x000fe40007ebe00d */
[----:B------:R-:W-:-:S02]  /*7280*/  LOP3.LUT R85, R85, 0x1c0, R90, 0xf8, !PT ;  /* 0x000001c055557812 */ /* 0x000fc400078ef85a */
[----:B------:R-:W-:Y:S02]  /*7290*/  IADD3.X R89, R92, R157, R7, P5, P6 ;  /* 0x0000009d5c597210 */ /* 0x000fe40002fec407 */
[C---:B------:R-:W-:Y:S02]  /*72a0*/  LEA R138, P5, R88.reuse, R116, 0x1 ;  /* 0x00000074588a7211 */ /* 0x040fe400078a08ff */
[----:B------:R-:W-:Y:S02]  /*72b0*/  LOP3.LUT R85, R85, R228, RZ, 0x3c, !PT ;  /* 0x000000e455557212 */ /* 0x000fe400078e3cff */
[----:B------:R-:W-:Y:S02]  /*72c0*/  LEA.HI.X R139, R88, R117, R89, 0x1, P5 ;  /* 0x00000075588b7211 */ /* 0x000fe400028f0c59 */
[----:B------:R-:W-:-:S04]  /*72d0*/  @!P4 LEA R140, P5, R87, R116, 0x1 ;  /* 0x00000074578cc211 */ /* 0x000fc800078a08ff */
[----:B------:R-:W-:Y:S02]  /*72e0*/  @!P4 LEA.HI.X R141, R87, R117, R84, 0x1, P5 ;  /* 0x00000075578dc211 */ /* 0x000fe400028f0c54 */
[----:B------:R-:W-:Y:S02]  /*72f0*/  SHF.R.S32.HI R84, RZ, 0x1f, R86 ;  /* 0x0000001fff547819 */ /* 0x000fe40000011456 */
[----:B------:R-:W-:Y:S02]  /*7300*/  ISETP.GE.AND P5, PT, R16, R115, PT ;  /* 0x000000731000720c */ /* 0x000fe40003fa6270 */
[----:B------:R-:W-:-:S04]  /*7310*/  LEA.HI R84, R84, R86, RZ, 0x3 ;  /* 0x0000005654547211 */ /* 0x000fc800078f18ff */
[----:B------:R-:W-:-:S05]  /*7320*/  SHF.R.S32.HI R84, RZ, 0x3, R84 ;  /* 0x00000003ff547819 */ /* 0x000fca0000011454 */
[----:B------:R-:W-:-:S04]  /*7330*/  IMAD R84, R84, 0x1400, R227 ;  /* 0x0000140054547824 */ /* 0x000fc800078e02e3 */
[----:B------:R-:W-:-:S04]  /*7340*/  IMAD.IADD R84, R84, 0x1, R85 ;  /* 0x0000000154547824 */ /* 0x000fc800078e0255 */
[C---:B------:R-:W-:Y:S02]  /*7350*/  IMAD R88, R19.reuse, 0x5000, R84 ;  /* 0x0000500013587824 */ /* 0x040fe400078e0254 */
[----:B------:R-:W-:Y:S02]  /*7360*/  IMAD R84, R19, 0x5000, R143 ;  /* 0x0000500013547824 */ /* 0x000fe400078e028f */
[--C-:B------:R-:W-:Y:S02]  /*7370*/  IMAD R88, R88, 0x2, R18.reuse ;  /* 0x0000000258587824 */ /* 0x100fe400078e0212 */
[----:B------:R-:W-:-:S04]  /*7380*/  IMAD R84, R84, 0x2, R18 ;  /* 0x0000000254547824 */ /* 0x000fc800078e0212 */
[----:B------:R-:W0:Y:S04]  /*7390*/  LDS.128 R88, [R88+0x24400] ;  /* 0x0244000058587984 */ /* 0x000e280000000c00 */
[----:B------:R-:W2:Y:S01]  /*73a0*/  LDS.128 R84, [R84+0x24400] ;  /* 0x0244000054547984 */ /* 0x000ea20000000c00 */
[----:B------:R-:W-:Y:S05]  /*73b0*/  @P5 BRA `(.L_x_727) ;  /* 0x00000004007c5947 */ /* 0x000fea0003800000 */
[----:B------:R-:W-:Y:S01]  /*73c0*/  SHF.R.U32.HI R160, RZ, 0x10, R49 ;  /* 0x00000010ffa07819 */ /* 0x000fe20000011631 */
[----:B0-----:R-:W-:Y:S01]  /*73d0*/  IMAD.U32 R163, R89, 0x10000, RZ ;  /* 0x0001000059a37824 */ /* 0x001fe200078e00ff */
[----:B------:R-:W-:Y:S02]  /*73e0*/  SHF.R.U32.HI R161, RZ, 0x10, R41 ;  /* 0x00000010ffa17819 */ /* 0x000fe40000011629 */
[C---:B------:R-:W-:Y:S02]  /*73f0*/  PRMT R160, R158.reuse, 0x5432, R160 ;  /* 0x000054329ea07816 */ /* 0x040fe400000000a0 */
[----:B------:R-:W-:Y:S01]  /*7400*/  PRMT R161, R158, 0x5410, R161 ;  /* 0x000054109ea17816 */ /* 0x000fe200000000a1 */
[C---:B--2---:R-:W-:Y:S01]  /*7410*/  IMAD.U32 R158, R85.reuse, 0x10000, RZ ;  /* 0x00010000559e7824 */ /* 0x044fe200078e00ff */
[----:B------:R-:W-:Y:S01]  /*7420*/  LOP3.LUT R85, R85, 0xffff0000, RZ, 0xc0, !PT ;  /* 0xffff000055557812 */ /* 0x000fe200078ec0ff */
[C---:B------:R-:W-:Y:S01]  /*7430*/  IMAD.U32 R162, R160.reuse, 0x10000, RZ ;  /* 0x00010000a0a27824 */ /* 0x040fe200078e00ff */
[----:B------:R-:W-:Y:S01]  /*7440*/  LOP3.LUT R160, R160, 0xffff0000, RZ, 0xc0, !PT ;  /* 0xffff0000a0a07812 */ /* 0x000fe200078ec0ff */
[C---:B------:R-:W-:Y:S01]  /*7450*/  IMAD.U32 R159, R161.reuse, 0x10000, RZ ;  /* 0x00010000a19f7824 */ /* 0x040fe200078e00ff */
[----:B------:R-:W-:Y:S01]  /*7460*/  LOP3.LUT R161, R161, 0xffff0000, RZ, 0xc0, !PT ;  /* 0xffff0000a1a17812 */ /* 0x000fe200078ec0ff */
[CC--:B------:R-:W-:Y:S01]  /*7470*/  FMUL.FTZ R164, R163.reuse, R162.reuse ;  /* 0x000000a2a3a47220 */ /* 0x0c0fe20000410000 */
[----:B------:R-:W-:Y:S01]  /*7480*/  SHF.R.U64 R41, R40, 0x10, R41 ;  /* 0x0000001028297819 */ /* 0x000fe20000001229 */
[-C--:B------:R-:W-:Y:S01]  /*7490*/  FMUL.FTZ R163, R163, R159.reuse ;  /* 0x0000009fa3a37220 */ /* 0x080fe20000410000 */
[----:B------:R-:W-:Y:S01]  /*74a0*/  SHF.R.U32.HI R40, RZ, 0x10, R51 ;  /* 0x00000010ff287819 */ /* 0x000fe20000011633 */
[----:B------:R-:W-:Y:S01]  /*74b0*/  FFMA.FTZ R159, R158, R159, -R164 ;  /* 0x0000009f9e9f7223 */ /* 0x000fe200000108a4 */
[----:B------:R-:W-:Y:S01]  /*74c0*/  SHF.R.U64 R42, R42, 0x10, R43 ;  /* 0x000000102a2a7819 */ /* 0x000fe2000000122b */
[----:B------:R-:W-:Y:S01]  /*74d0*/  FFMA.FTZ R158, R158, R162, R163 ;  /* 0x000000a29e9e7223 */ /* 0x000fe200000100a3 */
[----:B------:R-:W-:Y:S01]  /*74e0*/  LOP3.LUT R162, R89, 0xffff0000, RZ, 0xc0, !PT ;  /* 0xffff000059a27812 */ /* 0x000fe200078ec0ff */
[----:B------:R-:W-:Y:S01]  /*74f0*/  IMAD.U32 R163, R91, 0x10000, RZ ;  /* 0x000100005ba37824 */ /* 0x000fe200078e00ff */
[----:B------:R-:W-:-:S02]  /*7500*/  PRMT R40, R185, 0x5432, R40 ;  /* 0x00005432b9287816 */ /* 0x000fc40000000028 */
[----:B------:R-:W-:Y:S01]  /*7510*/  SHF.R.U64 R50, R50, 0x10, R51 ;  /* 0x0000001032327819 */ /* 0x000fe20000001233 */
[CC--:B------:R-:W-:Y:S01]  /*7520*/  FMUL.FTZ R89, R162.reuse, R160.reuse ;  /* 0x000000a0a2597220 */ /* 0x0c0fe20000410000 */
[-C--:B------:R-:W-:Y:S01]  /*7530*/  FMUL.FTZ R162, R162, R161.reuse ;  /* 0x000000a1a2a27220 */ /* 0x080fe20000410000 */
[----:B------:R-:W-:Y:S02]  /*7540*/  PRMT R42, R182, 0x5432, R42 ;  /* 0x00005432b62a7816 */ /* 0x000fe4000000002a */
[C---:B------:R-:W-:Y:S01]  /*7550*/  FFMA.FTZ R89, R85.reuse, R161, -R89 ;  /* 0x000000a155597223 */ /* 0x040fe20000010859 */
[----:B------:R-:W-:Y:S01]  /*7560*/  SHF.R.U64 R161, R48, 0x10, R49 ;  /* 0x0000001030a17819 */ /* 0x000fe20000001231 */
[----:B------:R-:W-:Y:S01]  /*7570*/  FFMA.FTZ R85, R85, R160, R162 ;  /* 0x000000a055557223 */ /* 0x000fe200000100a2 */
[----:B------:R-:W-:Y:S01]  /*7580*/  SHF.R.U32.HI R48, RZ, 0x10, R43 ;  /* 0x00000010ff307819 */ /* 0x000fe2000001162b */
[----:B------:R-:W-:Y:S01]  /*7590*/  IMAD.U32 R162, R40, 0x10000, RZ ;  /* 0x0001000028a27824 */ /* 0x000fe200078e00ff */
[----:B------:R-:W-:Y:S01]  /*75a0*/  PRMT R50, R184, 0x5432, R50 ;  /* 0x00005432b8327816 */ /* 0x000fe20000000032 */
[----:B------:R-:W-:Y:S01]  /*75b0*/  IMAD.U32 R49, R87, 0x10000, RZ ;  /* 0x0001000057317824 */ /* 0x000fe200078e00ff */
[----:B------:R-:W-:Y:S01]  /*75c0*/  PRMT R48, R183, 0x5432, R48 ;  /* 0x00005432b7307816 */ /* 0x000fe20000000030 */
[----:B------:R-:W-:Y:S01]  /*75d0*/  FMUL.FTZ R164, R163, R162 ;  /* 0x000000a2a3a47220 */ /* 0x000fe20000410000 */
[----:B------:R-:W-:-:S02]  /*75e0*/  F2FP.BF16.F32.PACK_AB R89, R89, R159 ;  /* 0x0000009f5959723e */ /* 0x000fc400000010ff */
[----:B------:R-:W-:Y:S01]  /*75f0*/  F2FP.BF16.F32.PACK_AB R158, R85, R158 ;  /* 0x0000009e559e723e */ /* 0x000fe200000010ff */
[C---:B------:R-:W-:Y:S01]  /*7600*/  IMAD.U32 R160, R48.reuse, 0x10000, RZ ;  /* 0x0001000030a07824 */ /* 0x040fe200078e00ff */
[----:B------:R-:W-:Y:S01]  /*7610*/  LOP3.LUT R48, R48, 0xffff0000, RZ, 0xc0, !PT ;  /* 0xffff000030307812 */ /* 0x000fe200078ec0ff */
[----:B------:R-:W-:Y:S02]  /*7620*/  IMAD.MOV.U32 R85, RZ, RZ, R89 ;  /* 0x000000ffff557224 */ /* 0x000fe400078e0059 */
[-C--:B------:R-:W-:Y:S01]  /*7630*/  FMUL.FTZ R163, R163, R160.reuse ;  /* 0x000000a0a3a37220 */ /* 0x080fe20000410000 */
[C---:B------:R-:W-:Y:S01]  /*7640*/  FFMA.FTZ R160, R49.reuse, R160, -R164 ;  /* 0x000000a031a07223 */ /* 0x040fe200000108a4 */
[----:B------:R-:W-:Y:S02]  /*7650*/  IMAD.MOV.U32 R89, RZ, RZ, R158 ;  /* 0x000000ffff597224 */ /* 0x000fe400078e009e */
[----:B------:R-:W-:Y:S01]  /*7660*/  FFMA.FTZ R49, R49, R162, R163 ;  /* 0x000000a231317223 */ /* 0x000fe200000100a3 */
[----:B------:R-:W-:-:S02]  /*7670*/  LOP3.LUT R162, R40, 0xffff0000, RZ, 0xc0, !PT ;  /* 0xffff000028a27812 */ /* 0x000fc400078ec0ff */
[----:B------:R-:W-:Y:S02]  /*7680*/  LOP3.LUT R163, R91, 0xffff0000, RZ, 0xc0, !PT ;  /* 0xffff00005ba37812 */ /* 0x000fe400078ec0ff */
[----:B------:R-:W-:-:S03]  /*7690*/  LOP3.LUT R40, R87, 0xffff0000, RZ, 0xc0, !PT ;  /* 0xffff000057287812 */ /* 0x000fc600078ec0ff */
[C---:B------:R-:W-:Y:S01]  /*76a0*/  FMUL.FTZ R91, R163.reuse, R162 ;  /* 0x000000a2a35b7220 */ /* 0x040fe20000410000 */
[----:B------:R-:W-:-:S03]  /*76b0*/  FMUL.FTZ R87, R163, R48 ;  /* 0x00000030a3577220 */ /* 0x000fc60000410000 */
[C---:B------:R-:W-:Y:S01]  /*76c0*/  FFMA.FTZ R48, R40.reuse, R48, -R91 ;  /* 0x0000003028307223 */ /* 0x040fe2000001085b */
[----:B------:R-:W-:Y:S01]  /*76d0*/  FFMA.FTZ R40, R40, R162, R87 ;  /* 0x000000a228287223 */ /* 0x000fe20000010057 */
[----:B------:R-:W-:Y:S01]  /*76e0*/  PRMT R87, R180, 0x5410, R41 ;  /* 0x00005410b4577816 */ /* 0x000fe20000000029 */
[----:B------:R-:W-:Y:S01]  /*76f0*/  IMAD.U32 R162, R88, 0x10000, RZ ;  /* 0x0001000058a27824 */ /* 0x000fe200078e00ff */
[----:B------:R-:W-:Y:S01]  /*7700*/  PRMT R41, R181, 0x5410, R161 ;  /* 0x00005410b5297816 */ /* 0x000fe200000000a1 */
[----:B------:R-:W-:Y:S01]  /*7710*/  IMAD.U32 R91, R84, 0x10000, RZ ;  /* 0x00010000545b7824 */ /* 0x000fe200078e00ff */
        /* <DEDUP_REMOVED lines=8> */
[----:B------:R-:W-:Y:S01]  /*77a0*/  FMUL.FTZ R51, R88, R43 ;  /* 0x0000002b58337220 */ /* 0x000fe20000410000 */
[----:B------:R-:W-:Y:S01]  /*77b0*/  FMUL.FTZ R162, R162, R163 ;  /* 0x000000a3a2a27220 */ /* 0x000fe20000410000 */
[----:B------:R-:W-:Y:S01]  /*77c0*/  FMUL.FTZ R88, R88, R41 ;  /* 0x0000002958587220 */ /* 0x000fe20000410000 */
[C---:B------:R-:W-:Y:S01]  /*77d0*/  FFMA.FTZ R164, R91.reuse, R163, -R164 ;  /* 0x000000a35ba47223 */ /* 0x040fe200000108a4 */
[C---:B------:R-:W-:Y:S01]  /*77e0*/  FFMA.FTZ R41, R84.reuse, R41, -R51 ;  /* 0x0000002954297223 */ /* 0x040fe20000010833 */
[----:B------:R-:W-:Y:S01]  /*77f0*/  FFMA.FTZ R162, R91, R161, R162 ;  /* 0x000000a15ba27223 */ /* 0x000fe200000100a2 */
[----:B------:R-:W-:Y:S01]  /*7800*/  FFMA.FTZ R43, R84, R43, R88 ;  /* 0x0000002b542b7223 */ /* 0x000fe20000010058 */
        /* <DEDUP_REMOVED lines=8> */
[----:B------:R-:W-:-:S02]  /*7890*/  LOP3.LUT R86, R86, 0xffff0000, RZ, 0xc0, !PT ;  /* 0xffff000056567812 */ /* 0x000fc400078ec0ff */
[C---:B------:R-:W-:Y:S01]  /*78a0*/  FFMA.FTZ R88, R51.reuse, R87, -R88 ;  /* 0x0000005733587223 */ /* 0x040fe20000010858 */
[----:B------:R-:W-:Y:S01]  /*78b0*/  FFMA.FTZ R91, R51, R84, R91 ;  /* 0x00000054335b7223 */ /* 0x000fe2000001005b */
[C---:B------:R-:W-:Y:S01]  /*78c0*/  FMUL.FTZ R51, R90.reuse, R50 ;  /* 0x000000325a337220 */ /* 0x040fe20000410000 */
[----:B------:R-:W-:Y:S01]  /*78d0*/  FMUL.FTZ R90, R90, R42 ;  /* 0x0000002a5a5a7220 */ /* 0x000fe20000410000 */
[----:B------:R-:W-:Y:S02]  /*78e0*/  F2FP.BF16.F32.PACK_AB R48, R48, R160 ;  /* 0x000000a03030723e */ /* 0x000fe400000010ff */
[C---:B------:R-:W-:Y:S01]  /*78f0*/  FFMA.FTZ R51, R86.reuse, R42, -R51 ;  /* 0x0000002a56337223 */ /* 0x040fe20000010833 */
[----:B------:R-:W-:Y:S01]  /*7900*/  FFMA.FTZ R90, R86, R50, R90 ;  /* 0x00000032565a7223 */ /* 0x000fe2000001005a */
[----:B------:R-:W-:Y:S01]  /*7910*/  F2FP.BF16.F32.PACK_AB R40, R40, R49 ;  /* 0x000000312828723e */ /* 0x000fe200000010ff */
[----:B------:R-:W-:Y:S01]  /*7920*/  IMAD.MOV.U32 R87, RZ, RZ, R48 ;  /* 0x000000ffff577224 */ /* 0x000fe200078e0030 */
[----:B------:R-:W-:-:S02]  /*7930*/  F2FP.BF16.F32.PACK_AB R41, R41, R164 ;  /* 0x000000a42929723e */ /* 0x000fc400000010ff */
[----:B------:R-:W-:Y:S02]  /*7940*/  F2FP.BF16.F32.PACK_AB R43, R43, R162 ;  /* 0x000000a22b2b723e */ /* 0x000fe400000010ff */
[----:B------:R-:W-:Y:S01]  /*7950*/  F2FP.BF16.F32.PACK_AB R51, R51, R88 ;  /* 0x000000583333723e */ /* 0x000fe200000010ff */
[----:B------:R-:W-:Y:S01]  /*7960*/  IMAD.MOV.U32 R84, RZ, RZ, R41 ;  /* 0x000000ffff547224 */ /* 0x000fe200078e0029 */
[----:B------:R-:W-:Y:S01]  /*7970*/  F2FP.BF16.F32.PACK_AB R90, R90, R91 ;  /* 0x0000005b5a5a723e */ /* 0x000fe200000010ff */
[----:B------:R-:W-:Y:S02]  /*7980*/  IMAD.MOV.U32 R88, RZ, RZ, R43 ;  /* 0x000000ffff587224 */ /* 0x000fe400078e002b */
[----:B------:R-:W-:Y:S02]  /*7990*/  IMAD.MOV.U32 R86, RZ, RZ, R51 ;  /* 0x000000ffff567224 */ /* 0x000fe400078e0033 */
[----:B------:R-:W-:-:S07]  /*79a0*/  IMAD.MOV.U32 R91, RZ, RZ, R40 ;  /* 0x000000ffff5b7224 */ /* 0x000fce00078e0028 */
.L_x_727:
[----:B------:R-:W-:Y:S05]  /*79b0*/  BSYNC B3 ;  /* 0x0000000000037941 */ /* 0x000fea0003800000 */
.L_x_726:
[----:B------:R-:W-:Y:S02]  /*79c0*/  ULDC.64 UR4, c[0x0][0x208] ;  /* 0x0000820000047ab9 */ /* 0x000fe40000000a00 */
[----:B--2---:R2:W-:Y:S04]  /*79d0*/  STG.E.128 desc[UR4][R138.64], R84 ;  /* 0x000000548a007986 */ /* 0x0045e8000c101d04 */
[----:B0-----:R2:W-:Y:S02]  /*79e0*/  @!P4 STG.E.128 desc[UR4][R140.64], R88 ;  /* 0x000000588c00c986 */ /* 0x0015e4000c101d04 */
.L_x_725:
[----:B------:R-:W-:Y:S05]  /*79f0*/  BSYNC B2 ;  /* 0x0000000000027941 */ /* 0x000fea0003800000 */
.L_x_724:
[----:B------:R-:W-:-:S13]  /*7a00*/  ISETP.NE.AND P4, PT, R10, RZ, PT ;  /* 0x000000ff0a00720c */ /* 0x000fda0003f85270 */
[----:B------:R-:W-:Y:S05]  /*7a10*/  @!P4 BRA `(.L_x_723) ;  /* 0x000000080008c947 */ /* 0x000fea0003800000 */
[----:B------:R-:W-:Y:S01]  /*7a20*/  SEL R40, R118, R148, !P1 ;  /* 0x0000009476287207 */ /* 0x000fe20004800000 */
[----:B------:R-:W-:Y:S01]  /*7a30*/  IMAD.SHL.U32 R49, R212, 0x40, RZ ;  /* 0x00000040d4317824 */ /* 0x000fe200078e00ff */
[----:B------:R-:W-:Y:S01]  /*7a40*/  IADD3 R43, P4, P5, R96, R136, R11 ;  /* 0x00000088602b7210 */ /* 0x000fe20007d9e00b */
[----:B------:R-:W-:Y:S01]  /*7a50*/  BSSY B2, `(.L_x_728) ;  /* 0x000007b000027945 */ /* 0x000fe20003800000 */
[----:B------:R-:W-:Y:S02]  /*7a60*/  SHF.R.S32.HI R41, RZ, 0x1f, R40 ;  /* 0x0000001fff297819 */ /* 0x000fe40000011428 */
[----:B------:R-:W-:Y:S02]  /*7a70*/  IADD3.X R42, R92, R157, R6, P4, P5 ;  /* 0x0000009d5c2a7210 */ /* 0x000fe400027ea406 */
[----:B------:R-:W-:-:S04]  /*7a80*/  LEA.HI R41, R41, R40, RZ, 0x4 ;  /* 0x0000002829297211 */ /* 0x000fc800078f20ff */
[----:B------:R-:W-:-:S05]  /*7a90*/  LEA.HI.SX32 R41, R41, R12, 0x1c ;  /* 0x0000000c29297211 */ /* 0x000fca00078fe2ff */
[----:B------:R-:W-:-:S05]  /*7aa0*/  IMAD.SHL.U32 R40, R41, 0x8, RZ ;  /* 0x0000000829287824 */ /* 0x000fca00078e00ff */
[----:B------:R-:W-:-:S13]  /*7ab0*/  ISETP.GE.AND P4, PT, R40, R145, PT ;  /* 0x000000912800720c */ /* 0x000fda0003f86270 */
[--C-:B------:R-:W-:Y:S02]  /*7ac0*/  @!P4 SHF.R.S32.HI R48, RZ, 0x1f, R40.reuse ;  /* 0x0000001fff30c819 */ /* 0x100fe40000011428 */
[----:B------:R-:W-:Y:S02]  /*7ad0*/  @!P4 IADD3 R136, P5, P6, R96, R136, R40 ;  /* 0x000000886088c210 */ /* 0x000fe40007ebe028 */
[----:B------:R-:W-:Y:S02]  /*7ae0*/  LOP3.LUT R40, R40, 0x38, RZ, 0xc0, !PT ;  /* 0x0000003828287812 */ /* 0x000fe400078ec0ff */
[----:B------:R-:W-:Y:S02]  /*7af0*/  @!P4 IADD3.X R157, R92, R157, R48, P5, P6 ;  /* 0x0000009d5c9dc210 */ /* 0x000fe40002fec430 */
[----:B--2---:R-:W-:Y:S02]  /*7b00*/  LEA R84, P5, R43, R116, 0x1 ;  /* 0x000000742b547211 */ /* 0x004fe400078a08ff */
[----:B------:R-:W-:-:S02]  /*7b10*/  LOP3.LUT R40, R40, 0x1c0, R49, 0xf8, !PT ;  /* 0x000001c028287812 */ /* 0x000fc400078ef831 */
[----:B------:R-:W-:Y:S02]  /*7b20*/  LEA.HI.X R85, R43, R117, R42, 0x1, P5 ;  /* 0x000000752b557211 */ /* 0x000fe400028f0c2a */
[----:B------:R-:W-:Y:S02]  /*7b30*/  SHF.R.S32.HI R42, RZ, 0x1f, R41 ;  /* 0x0000001fff2a7819 */ /* 0x000fe40000011429 */
[----:B------:R-:W-:Y:S02]  /*7b40*/  LOP3.LUT R40, R40, R228, RZ, 0x3c, !PT ;  /* 0x000000e428287212 */ /* 0x000fe400078e3cff */
[----:B------:R-:W-:Y:S02]  /*7b50*/  LEA.HI R42, R42, R41, RZ, 0x3 ;  /* 0x000000292a2a7211 */ /* 0x000fe400078f18ff */
[----:B------:R-:W-:Y:S02]  /*7b60*/  @!P4 LEA R86, P5, R136, R116, 0x1 ;  /* 0x000000748856c211 */ /* 0x000fe400078a08ff */
[----:B------:R-:W-:-:S02]  /*7b70*/  SHF.R.S32.HI R42, RZ, 0x3, R42 ;  /* 0x00000003ff2a7819 */ /* 0x000fc4000001142a */
[----:B------:R-:W-:Y:S02]  /*7b80*/  @!P4 LEA.HI.X R87, R136, R117, R157, 0x1, P5 ;  /* 0x000000758857c211 */ /* 0x000fe400028f0c9d */
[----:B------:R-:W-:Y:S01]  /*7b90*/  ISETP.GE.AND P5, PT, R213, R115, PT ;  /* 0x00000073d500720c */ /* 0x000fe20003fa6270 */
[----:B------:R-:W-:-:S04]  /*7ba0*/  IMAD R42, R42, 0x1400, R227 ;  /* 0x000014002a2a7824 */ /* 0x000fc800078e02e3 */
[----:B------:R-:W-:Y:S02]  /*7bb0*/  IMAD.IADD R42, R42, 0x1, R40 ;  /* 0x000000012a2a7824 */ /* 0x000fe400078e0228 */
[C---:B------:R-:W-:Y:S02]  /*7bc0*/  IMAD R40, R19.reuse, 0x5000, R142 ;  /* 0x0000500013287824 */ /* 0x040fe400078e028e */
[----:B------:R-:W-:Y:S02]  /*7bd0*/  IMAD R48, R19, 0x5000, R42 ;  /* 0x0000500013307824 */ /* 0x000fe400078e022a */
[--C-:B------:R-:W-:Y:S02]  /*7be0*/  IMAD R40, R40, 0x2, R18.reuse ;  /* 0x0000000228287824 */ /* 0x100fe400078e0212 */
[----:B------:R-:W-:-:S04]  /*7bf0*/  IMAD R48, R48, 0x2, R18 ;  /* 0x0000000230307824 */ /* 0x000fc800078e0212 */
[----:B------:R-:W0:Y:S04]  /*7c00*/  LDS.128 R40, [R40+0x24400] ;  /* 0x0244000028287984 */ /* 0x000e280000000c00 */
[----:B------:R-:W2:Y:S01]  /*7c10*/  LDS.128 R48, [R48+0x24400] ;  /* 0x0244000030307984 */ /* 0x000ea20000000c00 */
[----:B------:R-:W-:Y:S05]  /*7c20*/  @P5 BRA `(.L_x_729) ;  /* 0x0000000400745947 */ /* 0x000fea0003800000 */
[--C-:B------:R-:W-:Y:S01]  /*7c30*/  SHF.R.U64 R38, R38, 0x10, R39.reuse ;  /* 0x0000001026267819 */ /* 0x100fe20000001227 */
[----:B--2---:R-:W-:Y:S01]  /*7c40*/  IMAD.U32 R90, R49, 0x10000, RZ ;  /* 0x00010000315a7824 */ /* 0x004fe200078e00ff */
[----:B------:R-:W-:Y:S01]  /*7c50*/  SHF.R.U32.HI R88, RZ, 0x10, R39 ;  /* 0x00000010ff587819 */ /* 0x000fe20000011627 */
[----:B0-----:R-:W-:Y:S01]  /*7c60*/  IMAD.U32 R89, R41, 0x10000, RZ ;  /* 0x0001000029597824 */ /* 0x001fe200078e00ff */
[----:B------:R-:W-:Y:S01]  /*7c70*/  SHF.R.U64 R39, R44, 0x10, R45 ;  /* 0x000000102c277819 */ /* 0x000fe2000000122d */
[----:B------:R-:W-:Y:S01]  /*7c80*/  IMAD.U32 R139, R51, 0x10000, RZ ;  /* 0x00010000338b7824 */ /* 0x000fe200078e00ff */
[----:B------:R-:W-:Y:S01]  /*7c90*/  SHF.R.U64 R36, R36, 0x10, R37 ;  /* 0x0000001024247819 */ /* 0x000fe20000001225 */
[----:B------:R-:W-:Y:S01]  /*7ca0*/  IMAD.U32 R137, R43, 0x10000, RZ ;  /* 0x000100002b897824 */ /* 0x000fe200078e00ff */
[----:B------:R-:W-:Y:S01]  /*7cb0*/  SHF.R.U32.HI R45, RZ, 0x10, R45 ;  /* 0x00000010ff2d7819 */ /* 0x000fe2000001162d */
[----:B------:R-:W-:Y:S01]  /*7cc0*/  IMAD.U32 R136, R42, 0x10000, RZ ;  /* 0x000100002a887824 */ /* 0x000fe200078e00ff */
[----:B------:R-:W-:-:S02]  /*7cd0*/  SHF.R.U32.HI R37, RZ, 0x10, R37 ;  /* 0x00000010ff257819 */ /* 0x000fc40000011625 */
[----:B------:R-:W-:Y:S02]  /*7ce0*/  PRMT R45, R175, 0x5410, R45 ;  /* 0x00005410af2d7816 */ /* 0x000fe4000000002d */
[----:B------:R-:W-:Y:S02]  /*7cf0*/  PRMT R37, R176, 0x5410, R37 ;  /* 0x00005410b0257816 */ /* 0x000fe40000000025 */
[--C-:B------:R-:W-:Y:S01]  /*7d00*/  SHF.R.U64 R44, R46, 0x10, R47.reuse ;  /* 0x000000102e2c7819 */ /* 0x100fe2000000122f */
[----:B------:R-:W-:Y:S01]  /*7d10*/  IMAD.U32 R140, R45, 0x10000, RZ ;  /* 0x000100002d8c7824 */ /* 0x000fe200078e00ff */
[----:B------:R-:W-:Y:S01]  /*7d20*/  SHF.R.U32.HI R46, RZ, 0x10, R47 ;  /* 0x00000010ff2e7819 */ /* 0x000fe2000001162f */
[----:B------:R-:W-:Y:S01]  /*7d30*/  IMAD.U32 R141, R37, 0x10000, RZ ;  /* 0x00010000258d7824 */ /* 0x000fe200078e00ff */
[----:B------:R-:W-:Y:S01]  /*7d40*/  LOP3.LUT R91, R49, 0xffff0000, RZ, 0xc0, !PT ;  /* 0xffff0000315b7812 */ /* 0x000fe200078ec0ff */
[CC--:B------:R-:W-:Y:S01]  /*7d50*/  FMUL.FTZ R157, R90.reuse, R140.reuse ;  /* 0x0000008c5a9d7220 */ /* 0x0c0fe20000410000 */
[----:B------:R-:W-:Y:S01]  /*7d60*/  LOP3.LUT R45, R45, 0xffff0000, RZ, 0xc0, !PT ;  /* 0xffff00002d2d7812 */ /* 0x000fe200078ec0ff */
[-C--:B------:R-:W-:Y:S01]  /*7d70*/  FMUL.FTZ R90, R90, R141.reuse ;  /* 0x0000008d5a5a7220 */ /* 0x080fe20000410000 */
[----:B------:R-:W-:Y:S01]  /*7d80*/  PRMT R46, R175, 0x5432, R46 ;  /* 0x00005432af2e7816 */ /* 0x000fe2000000002e */
[C---:B------:R-:W-:Y:S01]  /*7d90*/  FFMA.FTZ R157, R89.reuse, R141, -R157 ;  /* 0x0000008d599d7223 */ /* 0x040fe2000001089d */
[----:B------:R-:W-:Y:S01]  /*7da0*/  PRMT R88, R176, 0x5432, R88 ;  /* 0x00005432b0587816 */ /* 0x000fe20000000058 */
[----:B------:R-:W-:Y:S01]  /*7db0*/  FFMA.FTZ R90, R89, R140, R90 ;  /* 0x0000008c595a7223 */ /* 0x000fe2000001005a */
[----:B------:R-:W-:Y:S01]  /*7dc0*/  LOP3.LUT R140, R37, 0xffff0000, RZ, 0xc0, !PT ;  /* 0xffff0000258c7812 */ /* 0x000fe200078ec0ff */
[----:B------:R-:W-:Y:S01]  /*7dd0*/  FMUL.FTZ R37, R91, R45 ;  /* 0x0000002d5b257220 */ /* 0x000fe20000410000 */
[----:B------:R-:W-:Y:S01]  /*7de0*/  LOP3.LUT R41, R41, 0xffff0000, RZ, 0xc0, !PT ;  /* 0xffff000029297812 */ /* 0x000fe200078ec0ff */
[----:B------:R-:W-:Y:S01]  /*7df0*/  IMAD.U32 R89, R46, 0x10000, RZ ;  /* 0x000100002e597824 */ /* 0x000fe200078e00ff */
[----:B------:R-:W-:Y:S01]  /*7e00*/  LOP3.LUT R51, R51, 0xffff0000, RZ, 0xc0, !PT ;  /* 0xffff000033337812 */ /* 0x000fe200078ec0ff */
[----:B------:R-:W-:-:S02]  /*7e10*/  IMAD.U32 R141, R88, 0x10000, RZ ;  /* 0x00010000588d7824 */ /* 0x000fc400078e00ff */
[-C--:B------:R-:W-:Y:S01]  /*7e20*/  FMUL.FTZ R91, R91, R140.reuse ;  /* 0x0000008c5b5b7220 */ /* 0x080fe20000410000 */
[----:B------:R-:W-:Y:S01]  /*7e30*/  FFMA.FTZ R140, R41, R140, -R37 ;  /* 0x0000008c298c7223 */ /* 0x000fe20000010825 */
[C---:B------:R-:W-:Y:S01]  /*7e40*/  FMUL.FTZ R37, R139.reuse, R89 ;  /* 0x000000598b257220 */ /* 0x040fe20000410000 */
[----:B------:R-:W-:Y:S01]  /*7e50*/  LOP3.LUT R46, R46, 0xffff0000, RZ, 0xc0, !PT ;  /* 0xffff00002e2e7812 */ /* 0x000fe200078ec0ff */
[----:B------:R-:W-:Y:S01]  /*7e60*/  FMUL.FTZ R139, R139, R141 ;  /* 0x0000008d8b8b7220 */ /* 0x000fe20000410000 */
[----:B------:R-:W-:Y:S01]  /*7e70*/  PRMT R39, R174, 0x5410, R39 ;  /* 0x00005410ae277816 */ /* 0x000fe20000000027 */
[----:B------:R-:W-:Y:S01]  /*7e80*/  FFMA.FTZ R91, R41, R45, R91 ;  /* 0x0000002d295b7223 */ /* 0x000fe2000001005b */
[----:B------:R-:W-:Y:S01]  /*7e90*/  LOP3.LUT R43, R43, 0xffff0000, RZ, 0xc0, !PT ;  /* 0xffff00002b2b7812 */ /* 0x000fe200078ec0ff */
[----:B------:R-:W-:Y:S01]  /*7ea0*/  FFMA.FTZ R139, R137, R89, R139 ;  /* 0x00000059898b7223 */ /* 0x000fe2000001008b */
[----:B------:R-:W-:Y:S01]  /*7eb0*/  LOP3.LUT R88, R88, 0xffff0000, RZ, 0xc0, !PT ;  /* 0xffff000058587812 */ /* 0x000fe200078ec0ff */
[----:B------:R-:W-:Y:S01]  /*7ec0*/  FMUL.FTZ R89, R51, R46 ;  /* 0x0000002e33597220 */ /* 0x000fe20000410000 */
[----:B------:R-:W-:Y:S01]  /*7ed0*/  PRMT R36, R181, 0x5432, R36 ;  /* 0x00005432b5247816 */ /* 0x000fe20000000024 */
[C---:B------:R-:W-:Y:S01]  /*7ee0*/  IMAD.U32 R49, R48.reuse, 0x10000, RZ ;  /* 0x0001000030317824 */ /* 0x040fe200078e00ff */
[----:B------:R-:W-:Y:S01]  /*7ef0*/  LOP3.LUT R48, R48, 0xffff0000, RZ, 0xc0, !PT ;  /* 0xffff000030307812 */ /* 0x000fe200078ec0ff */
[----:B------:R-:W-:-:S02]  /*7f00*/  IMAD.U32 R45, R39, 0x10000, RZ ;  /* 0x00010000272d7824 */ /* 0x000fc400078e00ff */
[-C--:B------:R-:W-:Y:S01]  /*7f10*/  FMUL.FTZ R51, R51, R88.reuse ;  /* 0x0000005833337220 */ /* 0x080fe20000410000 */
[----:B------:R-:W-:Y:S01]  /*7f20*/  FFMA.FTZ R89, R43, R88, -R89 ;  /* 0x000000582b597223 */ /* 0x000fe20000010859 */
[C---:B------:R-:W-:Y:S01]  /*7f30*/  IMAD.U32 R41, R36.reuse, 0x10000, RZ ;  /* 0x0001000024297824 */ /* 0x040fe200078e00ff */
[----:B------:R-:W-:Y:S01]  /*7f40*/  LOP3.LUT R88, R36, 0xffff0000, RZ, 0xc0, !PT ;  /* 0xffff000024587812 */ /* 0x000fe200078ec0ff */
[----:B------:R-:W-:Y:S01]  /*7f50*/  IMAD.U32 R47, R40, 0x10000, RZ ;  /* 0x00010000282f7824 */ /* 0x000fe200078e00ff */
[----:B------:R-:W-:Y:S01]  /*7f60*/  PRMT R44, R174, 0x5432, R44 ;  /* 0x00005432ae2c7816 */ /* 0x000fe2000000002c */
[----:B------:R-:W-:Y:S01]  /*7f70*/  FMUL.FTZ R36, R49, R45 ;  /* 0x0000002d31247220 */ /* 0x000fe20000410000 */
[----:B------:R-:W-:Y:S01]  /*7f80*/  LOP3.LUT R39, R39, 0xffff0000, RZ, 0xc0, !PT ;  /* 0xffff000027277812 */ /* 0x000fe200078ec0ff */
[-C--:B------:R-:W-:Y:S01]  /*7f90*/  FMUL.FTZ R49, R49, R41.reuse ;  /* 0x0000002931317220 */ /* 0x080fe20000410000 */
[----:B------:R-:W-:Y:S01]  /*7fa0*/  LOP3.LUT R138, R42, 0xffff0000, RZ, 0xc0, !PT ;  /* 0xffff00002a8a7812 */ /* 0x000fe200078ec0ff */
[----:B------:R-:W-:Y:S01]  /*7fb0*/  FFMA.FTZ R51, R43, R46, R51 ;  /* 0x0000002e2b337223 */ /* 0x000fe20000010033 */
[----:B------:R-:W-:Y:S01]  /*7fc0*/  PRMT R38, R180, 0x5432, R38 ;  /* 0x00005432b4267816 */ /* 0x000fe20000000026 */
[----:B------:R-:W-:Y:S01]  /*7fd0*/  FFMA.FTZ R36, R47, R41, -R36 ;  /* 0x000000292f247223 */ /* 0x000fe20000010824 */
[----:B------:R-:W-:Y:S01]  /*7fe0*/  LOP3.LUT R40, R40, 0xffff0000, RZ, 0xc0, !PT ;  /* 0xffff000028287812 */ /* 0x000fe200078ec0ff */
[----:B------:R-:W-:-:S02]  /*7ff0*/  IMAD.U32 R42, R50, 0x10000, RZ ;  /* 0x00010000322a7824 */ /* 0x000fc400078e00ff */
[----:B------:R-:W-:Y:S01]  /*8000*/  FMUL.FTZ R43, R48, R39 ;  /* 0x00000027302b7220 */ /* 0x000fe20000410000 */
[----:B------:R-:W-:Y:S01]  /*8010*/  IMAD.U32 R41, R44, 0x10000, RZ ;  /* 0x000100002c297824 */ /* 0x000fe200078e00ff */
[----:B------:R-:W-:Y:S01]  /*8020*/  LOP3.LUT R50, R50, 0xffff0000, RZ, 0xc0, !PT ;  /* 0xffff000032327812 */ /* 0x000fe200078ec0ff */
[-C--:B------:R-:W-:Y:S01]  /*8030*/  FMUL.FTZ R48, R48, R88.reuse ;  /* 0x0000005830307220 */ /* 0x080fe20000410000 */
[----:B------:R-:W-:Y:S01]  /*8040*/  LOP3.LUT R44, R44, 0xffff0000, RZ, 0xc0, !PT ;  /* 0xffff00002c2c7812 */ /* 0x000fe200078ec0ff */
[----:B------:R-:W-:Y:S01]  /*8050*/  FFMA.FTZ R49, R47, R45, R49 ;  /* 0x0000002d2f317223 */ /* 0x000fe20000010031 */
[----:B------:R-:W-:Y:S02]  /*8060*/  IMAD.U32 R45, R38, 0x10000, RZ ;  /* 0x00010000262d7824 */ /* 0x000fe400078e00ff */
[----:B------:R-:W-:Y:S01]  /*8070*/  FFMA.FTZ R43, R40, R88, -R43 ;  /* 0x00000058282b7223 */ /* 0x000fe2000001082b */
[----:B------:R-:W-:Y:S01]  /*8080*/  LOP3.LUT R38, R38, 0xffff0000, RZ, 0xc0, !PT ;  /* 0xffff000026267812 */ /* 0x000fe200078ec0ff */
[----:B------:R-:W-:Y:S01]  /*8090*/  FFMA.FTZ R48, R40, R39, R48 ;  /* 0x0000002728307223 */ /* 0x000fe20000010030 */
[----:B------:R-:W-:Y:S01]  /*80a0*/  FMUL.FTZ R39, R42, R41 ;  /* 0x000000292a277220 */ /* 0x000fe20000410000 */
[----:B------:R-:W-:Y:S01]  /*80b0*/  FMUL.FTZ R40, R50, R44 ;  /* 0x0000002c32287220 */ /* 0x000fe20000410000 */
[----:B------:R-:W-:Y:S01]  /*80c0*/  FFMA.FTZ R37, R137, R141, -R37 ;  /* 0x0000008d89257223 */ /* 0x000fe20000010825 */
[-C--:B------:R-:W-:Y:S01]  /*80d0*/  FMUL.FTZ R42, R42, R45.reuse ;  /* 0x0000002d2a2a7220 */ /* 0x080fe20000410000 */
[-C--:B------:R-:W-:Y:S01]  /*80e0*/  FMUL.FTZ R50, R50, R38.reuse ;  /* 0x0000002632327220 */ /* 0x080fe20000410000 */
[----:B------:R-:W-:Y:S01]  /*80f0*/  FFMA.FTZ R39, R136, R45, -R39 ;  /* 0x0000002d88277223 */ /* 0x000fe20000010827 */
[----:B------:R-:W-:Y:S01]  /*8100*/  FFMA.FTZ R40, R138, R38, -R40 ;  /* 0x000000268a287223 */ /* 0x000fe20000010828 */
[----:B------:R-:W-:Y:S01]  /*8110*/  FFMA.FTZ R42, R136, R41, R42 ;  /* 0x00000029882a7223 */ /* 0x000fe2000001002a */
[----:B------:R-:W-:Y:S01]  /*8120*/  FFMA.FTZ R50, R138, R44, R50 ;  /* 0x0000002c8a327223 */ /* 0x000fe20000010032 */
[----:B------:R-:W-:-:S02]  /*8130*/  F2FP.BF16.F32.PACK_AB R140, R140, R157 ;  /* 0x0000009d8c8c723e */ /* 0x000fc400000010ff */
[----:B------:R-:W-:Y:S02]  /*8140*/  F2FP.BF16.F32.PACK_AB R37, R89, R37 ;  /* 0x000000255925723e */ /* 0x000fe400000010ff */
[----:B------:R-:W-:Y:S01]  /*8150*/  F2FP.BF16.F32.PACK_AB R90, R91, R90 ;  /* 0x0000005a5b5a723e */ /* 0x000fe200000010ff */
[----:B------:R-:W-:Y:S01]  /*8160*/  IMAD.MOV.U32 R41, RZ, RZ, R140 ;  /* 0x000000ffff297224 */ /* 0x000fe200078e008c */
[----:B------:R-:W-:Y:S01]  /*8170*/  F2FP.BF16.F32.PACK_AB R36, R43, R36 ;  /* 0x000000242b24723e */ /* 0x000fe200000010ff */
[----:B------:R-:W-:Y:S01]  /*8180*/  IMAD.MOV.U32 R43, RZ, RZ, R37 ;  /* 0x000000ffff2b7224 */ /* 0x000fe200078e0025 */
[----:B------:R-:W-:Y:S02]  /*8190*/  F2FP.BF16.F32.PACK_AB R39, R40, R39 ;  /* 0x000000272827723e */ /* 0x000fe400000010ff */
[----:B------:R-:W-:Y:S01]  /*81a0*/  F2FP.BF16.F32.PACK_AB R48, R48, R49 ;  /* 0x000000313030723e */ /* 0x000fe200000010ff */
[----:B------:R-:W-:Y:S01]  /*81b0*/  IMAD.MOV.U32 R40, RZ, RZ, R36 ;  /* 0x000000ffff287224 */ /* 0x000fe200078e0024 */
[----:B------:R-:W-:Y:S01]  /*81c0*/  F2FP.BF16.F32.PACK_AB R50, R50, R42 ;  /* 0x0000002a3232723e */ /* 0x000fe200000010ff */
[----:B------:R-:W-:Y:S01]  /*81d0*/  IMAD.MOV.U32 R49, RZ, RZ, R90 ;  /* 0x000000ffff317224 */ /* 0x000fe200078e005a */
[----:B------:R-:W-:Y:S01]  /*81e0*/  F2FP.BF16.F32.PACK_AB R51, R51, R139 ;  /* 0x0000008b3333723e */ /* 0x000fe200000010ff */
[----:B------:R-:W-:-:S07]  /*81f0*/  IMAD.MOV.U32 R42, RZ, RZ, R39 ;  /* 0x000000ffff2a7224 */ /* 0x000fce00078e0027 */
.L_x_729:
[----:B------:R-:W-:Y:S05]  /*8200*/  BSYNC B2 ;  /* 0x0000000000027941 */ /* 0x000fea0003800000 */
.L_x_728:
[----:B------:R-:W-:Y:S02]  /*8210*/  ULDC.64 UR4, c[0x0][0x208] ;  /* 0x0000820000047ab9 */ /* 0x000fe40000000a00 */
[----:B0-----:R0:W-:Y:S04]  /*8220*/  STG.E.128 desc[UR4][R84.64], R40 ;  /* 0x0000002854007986 */ /* 0x0011e8000c101d04 */
[----:B--2---:R0:W-:Y:S02]  /*8230*/  @!P4 STG.E.128 desc[UR4][R86.64], R48 ;  /* 0x000000305600c986 */ /* 0x0041e4000c101d04 */
.L_x_723:
[----:B------:R-:W-:Y:S05]  /*8240*/  BSYNC B1 ;  /* 0x0000000000017941 */ /* 0x000fea0003800000 */
.L_x_722:
[----:B------:R-:W3:Y:S01]  /*8250*/  LDL R36, [R1+0x8] ;  /* 0x0000080001247983 */ /* 0x000ee20000100800 */
[----:B------:R-:W-:Y:S01]  /*8260*/  BSSY B1, `(.L_x_730) ;  /* 0x0000110000017945 */ /* 0x000fe20003800000 */
[----:B---3--:R-:W-:-:S13]  /*8270*/  LOP3.LUT P4, RZ, R36, 0x1, RZ, 0xc0, !PT ;  /* 0x0000000124ff7812 */ /* 0x008fda000788c0ff */
[----:B------:R-:W-:Y:S05]  /*8280*/  @P4 BRA `(.L_x_731) ;  /* 0x0000001000344947 */ /* 0x000fea0003800000 */
[----:B------:R-:W-:Y:S01]  /*8290*/  ISETP.NE.AND P4, PT, R26, RZ, PT ;  /* 0x000000ff1a00720c */ /* 0x000fe20003f85270 */
[----:B------:R-:W-:Y:S01]  /*82a0*/  VIADD R37, R212, 0x20 ;  /* 0x00000020d4257836 */ /* 0x000fe20000000000 */
[----:B------:R-:W-:Y:S01]  /*82b0*/  BSSY B2, `(.L_x_732) ;  /* 0x0000086000027945 */ /* 0x000fe20003800000 */
[-C--:B--2---:R-:W-:Y:S02]  /*82c0*/  IMAD R36, R147, R122.reuse, RZ ;  /* 0x0000007a93247224 */ /* 0x084fe400078e02ff */
[----:B------:R-:W-:-:S04]  /*82d0*/  IMAD.WIDE.U32 R44, R37, R122, R124 ;  /* 0x0000007a252c7225 */ /* 0x000fc800078e007c */
[----:B------:R-:W-:-:S04]  /*82e0*/  IMAD R37, R37, R123, R36 ;  /* 0x0000007b25257224 */ /* 0x000fc800078e0224 */
[----:B0-----:R-:W-:Y:S01]  /*82f0*/  IMAD.IADD R50, R45, 0x1, R37 ;  /* 0x000000012d327824 */ /* 0x001fe200078e0225 */
[----:B------:R-:W-:Y:S06]  /*8300*/  @!P4 BRA `(.L_x_733) ;  /* 0x000000080000c947 */ /* 0x000fec0003800000 */
[----:B------:R-:W-:Y:S01]  /*8310*/  SEL R36, R118, R148, !P0 ;  /* 0x0000009476247207 */ /* 0x000fe20004000000 */
[----:B------:R-:W-:Y:S01]  /*8320*/  BSSY B3, `(.L_x_734) ;  /* 0x000007b000037945 */ /* 0x000fe20003800000 */
[----:B------:R-:W-:Y:S02]  /*8330*/  IADD3 R39, P4, P5, R96, R44, R13 ;  /* 0x0000002c60277210 */ /* 0x000fe40007d9e00d */
[----:B------:R-:W-:Y:S02]  /*8340*/  SHF.R.S32.HI R37, RZ, 0x1f, R36 ;  /* 0x0000001fff257819 */ /* 0x000fe40000011424 */
[----:B------:R-:W-:Y:S02]  /*8350*/  IADD3.X R41, R92, R50, R7, P4, P5 ;  /* 0x000000325c297210 */ /* 0x000fe400027ea407 */
[----:B------:R-:W-:Y:S02]  /*8360*/  LEA.HI R37, R37, R36, RZ, 0x4 ;  /* 0x0000002425257211 */ /* 0x000fe400078f20ff */
[----:B------:R-:W-:-:S02]  /*8370*/  SHF.R.U32.HI R43, RZ, 0x3, R223 ;  /* 0x00000003ff2b7819 */ /* 0x000fc400000116df */
[----:B------:R-:W-:-:S04]  /*8380*/  LEA.HI.SX32 R38, R37, R14, 0x1c ;  /* 0x0000000e25267211 */ /* 0x000fc800078fe2ff */
[----:B------:R-:W-:Y:S01]  /*8390*/  SHF.R.S32.HI R42, RZ, 0x1f, R38 ;  /* 0x0000001fff2a7819 */ /* 0x000fe20000011426 */
[----:B------:R-:W-:-:S03]  /*83a0*/  IMAD.SHL.U32 R40, R38, 0x8, RZ ;  /* 0x0000000826287824 */ /* 0x000fc600078e00ff */
[----:B------:R-:W-:Y:S02]  /*83b0*/  LEA.HI R38, R42, R38, RZ, 0x3 ;  /* 0x000000262a267211 */ /* 0x000fe400078f18ff */
[----:B------:R-:W-:Y:S02]  /*83c0*/  ISETP.GE.AND P4, PT, R40, R145, PT ;  /* 0x000000912800720c */ /* 0x000fe40003f86270 */
[----:B------:R-:W-:-:S05]  /*83d0*/  SHF.R.S32.HI R38, RZ, 0x3, R38 ;  /* 0x00000003ff267819 */ /* 0x000fca0000011426 */
[----:B------:R-:W-:-:S06]  /*83e0*/  IMAD R38, R38, 0x1400, R226 ;  /* 0x0000140026267824 */ /* 0x000fcc00078e02e2 */
[--C-:B------:R-:W-:Y:S02]  /*83f0*/  @!P4 SHF.R.S32.HI R36, RZ, 0x1f, R40.reuse ;  /* 0x0000001fff24c819 */ /* 0x100fe40000011428 */
[--C-:B------:R-:W-:Y:S02]  /*8400*/  @!P4 IADD3 R37, P5, P6, R96, R44, R40.reuse ;  /* 0x0000002c6025c210 */ /* 0x100fe40007ebe028 */
[----:B------:R-:W-:Y:S02]  /*8410*/  LOP3.LUT R40, R223, 0x38, R40, 0xf8, !PT ;  /* 0x00000038df287812 */ /* 0x000fe400078ef828 */
[----:B------:R-:W-:Y:S02]  /*8420*/  @!P4 IADD3.X R36, R92, R50, R36, P5, P6 ;  /* 0x000000325c24c210 */ /* 0x000fe40002fec424 */
[----:B------:R-:W-:Y:S02]  /*8430*/  LOP3.LUT R40, R40, R43, RZ, 0x3c, !PT ;  /* 0x0000002b28287212 */ /* 0x000fe400078e3cff */
[----:B------:R-:W-:-:S03]  /*8440*/  LEA R46, P5, R39, R116, 0x1 ;  /* 0x00000074272e7211 */ /* 0x000fc600078a08ff */
[----:B------:R-:W-:Y:S01]  /*8450*/  IMAD.IADD R40, R38, 0x1, R40 ;  /* 0x0000000126287824 */ /* 0x000fe200078e0228 */
[-C--:B------:R-:W-:Y:S01]  /*8460*/  LEA.HI.X R47, R39, R117.reuse, R41, 0x1, P5 ;  /* 0x00000075272f7211 */ /* 0x080fe200028f0c29 */
[----:B------:R-:W-:Y:S01]  /*8470*/  IMAD R38, R19, 0x5000, R135 ;  /* 0x0000500013267824 */ /* 0x000fe200078e0287 */
[----:B------:R-:W-:Y:S01]  /*8480*/  @!P4 LEA R48, P5, R37, R116, 0x1 ;  /* 0x000000742530c211 */ /* 0x000fe200078a08ff */
[----:B------:R-:W-:Y:S02]  /*8490*/  IMAD R40, R19, 0x5000, R40 ;  /* 0x0000500013287824 */ /* 0x000fe400078e0228 */
[----:B------:R-:W-:Y:S01]  /*84a0*/  IMAD R38, R38, 0x2, R18 ;  /* 0x0000000226267824 */ /* 0x000fe200078e0212 */
[----:B------:R-:W-:Y:S01]  /*84b0*/  @!P4 LEA.HI.X R49, R37, R117, R36, 0x1, P5 ;  /* 0x000000752531c211 */ /* 0x000fe200028f0c24 */
[----:B------:R-:W-:Y:S01]  /*84c0*/  IMAD R40, R40, 0x2, R18 ;  /* 0x0000000228287824 */ /* 0x000fe200078e0212 */
[----:B------:R-:W-:-:S03]  /*84d0*/  ISETP.GE.AND P5, PT, R16, R115, PT ;  /* 0x000000731000720c */ /* 0x000fc60003fa6270 */
[----:B------:R-:W0:Y:S04]  /*84e0*/  LDS.128 R36, [R38+0x24400] ;  /* 0x0244000026247984 */ /* 0x000e280000000c00 */
[----:B------:R-:W2:Y:S06]  /*84f0*/  LDS.128 R40, [R40+0x24400] ;  /* 0x0244000028287984 */ /* 0x000eac0000000c00 */
[----:B------:R-:W-:Y:S05]  /*8500*/  @P5 BRA `(.L_x_735) ;  /* 0x0000000400705947 */ /* 0x000fea0003800000 */
[--C-:B------:R-:W-:Y:S01]  /*8510*/  SHF.R.U64 R51, R56, 0x10, R57.reuse ;  /* 0x0000001038337819 */ /* 0x100fe20000001239 */
[----:B--2---:R-:W-:Y:S01]  /*8520*/  IMAD.U32 R85, R41, 0x10000, RZ ;  /* 0x0001000029557824 */ /* 0x004fe200078e00ff */
[----:B------:R-:W-:Y:S01]  /*8530*/  SHF.R.U32.HI R56, RZ, 0x10, R57 ;  /* 0x00000010ff387819 */ /* 0x000fe20000011639 */
[----:B------:R-:W-:Y:S01]  /*8540*/  IMAD.U32 R89, R43, 0x10000, RZ ;  /* 0x000100002b597824 */ /* 0x000fe200078e00ff */
[----:B------:R-:W-:Y:S01]  /*8550*/  SHF.R.U64 R57, R58, 0x10, R59 ;  /* 0x000000103a397819 */ /* 0x000fe2000000123b */
[----:B0-----:R-:W-:Y:S01]  /*8560*/  IMAD.U32 R88, R39, 0x10000, RZ ;  /* 0x0001000027587824 */ /* 0x001fe200078e00ff */
[--C-:B------:R-:W-:Y:S01]  /*8570*/  SHF.R.U64 R58, R64, 0x10, R65.reuse ;  /* 0x00000010403a7819 */ /* 0x100fe20000001241 */
[----:B------:R-:W-:Y:S01]  /*8580*/  IMAD.U32 R90, R42, 0x10000, RZ ;  /* 0x000100002a5a7824 */ /* 0x000fe200078e00ff */
[----:B------:R-:W-:Y:S01]  /*8590*/  SHF.R.U32.HI R64, RZ, 0x10, R65 ;  /* 0x00000010ff407819 */ /* 0x000fe20000011641 */
[----:B------:R-:W-:Y:S01]  /*85a0*/  IMAD.U32 R87, R38, 0x10000, RZ ;  /* 0x0001000026577824 */ /* 0x000fe200078e00ff */
[----:B------:R-:W-:-:S02]  /*85b0*/  SHF.R.U32.HI R59, RZ, 0x10, R59 ;  /* 0x00000010ff3b7819 */ /* 0x000fc4000001163b */
[----:B------:R-:W-:Y:S02]  /*85c0*/  PRMT R64, R171, 0x5432, R64 ;  /* 0x00005432ab407816 */ /* 0x000fe40000000040 */
[--C-:B------:R-:W-:Y:S02]  /*85d0*/  SHF.R.U64 R65, R66, 0x10, R67.reuse ;  /* 0x0000001042417819 */ /* 0x100fe40000001243 */
[----:B------:R-:W-:Y:S01]  /*85e0*/  PRMT R56, R173, 0x5410, R56 ;  /* 0x00005410ad387816 */ /* 0x000fe20000000038 */
[----:B------:R-:W-:Y:S01]  /*85f0*/  IMAD.U32 R91, R64, 0x10000, RZ ;  /* 0x00010000405b7824 */ /* 0x000fe200078e00ff */
[----:B------:R-:W-:Y:S01]  /*8600*/  SHF.R.U32.HI R66, RZ, 0x10, R67 ;  /* 0x00000010ff427819 */ /* 0x000fe20000011643 */
[----:B------:R-:W-:Y:S01]  /*8610*/  IMAD.U32 R67, R37, 0x10000, RZ ;  /* 0x0001000025437824 */ /* 0x000fe200078e00ff */
[----:B------:R-:W-:Y:S01]  /*8620*/  PRMT R59, R170, 0x5410, R59 ;  /* 0x00005410aa3b7816 */ /* 0x000fe2000000003b */
[----:B------:R-:W-:Y:S01]  /*8630*/  IMAD.U32 R136, R56, 0x10000, RZ ;  /* 0x0001000038887824 */ /* 0x000fe200078e00ff */
[----:B------:R-:W-:Y:S01]  /*8640*/  LOP3.LUT R86, R41, 0xffff0000, RZ, 0xc0, !PT ;  /* 0xffff000029567812 */ /* 0x000fe200078ec0ff */
[----:B------:R-:W-:Y:S01]  /*8650*/  IMAD.U32 R41, R40, 0x10000, RZ ;  /* 0x0001000028297824 */ /* 0x000fe200078e00ff */
[----:B------:R-:W-:Y:S01]  /*8660*/  PRMT R170, R170, 0x5432, R65 ;  /* 0x00005432aaaa7816 */ /* 0x000fe20000000041 */
[CC--:B------:R-:W-:Y:S01]  /*8670*/  FMUL.FTZ R65, R85.reuse, R91.reuse ;  /* 0x0000005b55417220 */ /* 0x0c0fe20000410000 */
[----:B------:R-:W-:Y:S01]  /*8680*/  LOP3.LUT R64, R64, 0xffff0000, RZ, 0xc0, !PT ;  /* 0xffff000040407812 */ /* 0x000fe200078ec0ff */
[-C--:B------:R-:W-:Y:S01]  /*8690*/  FMUL.FTZ R85, R85, R136.reuse ;  /* 0x0000008855557220 */ /* 0x080fe20000410000 */
[----:B------:R-:W-:Y:S01]  /*86a0*/  PRMT R66, R171, 0x5410, R66 ;  /* 0x00005410ab427816 */ /* 0x000fe20000000042 */
[----:B------:R-:W-:Y:S01]  /*86b0*/  FFMA.FTZ R65, R67, R136, -R65 ;  /* 0x0000008843417223 */ /* 0x000fe20000010841 */
[----:B------:R-:W-:Y:S01]  /*86c0*/  LOP3.LUT R56, R56, 0xffff0000, RZ, 0xc0, !PT ;  /* 0xffff000038387812 */ /* 0x000fe200078ec0ff */
[----:B------:R-:W-:Y:S01]  /*86d0*/  FMUL.FTZ R137, R86, R64 ;  /* 0x0000004056897220 */ /* 0x000fe20000410000 */
[----:B------:R-:W-:Y:S01]  /*86e0*/  LOP3.LUT R84, R37, 0xffff0000, RZ, 0xc0, !PT ;  /* 0xffff000025547812 */ /* 0x000fe200078ec0ff */
[----:B------:R-:W-:Y:S01]  /*86f0*/  IMAD.U32 R136, R66, 0x10000, RZ ;  /* 0x0001000042887824 */ /* 0x000fe200078e00ff */
[----:B------:R-:W-:Y:S01]  /*8700*/  LOP3.LUT R43, R43, 0xffff0000, RZ, 0xc0, !PT ;  /* 0xffff00002b2b7812 */ /* 0x000fe200078ec0ff */
[-C--:B------:R-:W-:Y:S01]  /*8710*/  FMUL.FTZ R86, R86, R56.reuse ;  /* 0x0000003856567220 */ /* 0x080fe20000410000 */
[----:B------:R-:W-:Y:S01]  /*8720*/  LOP3.LUT R66, R66, 0xffff0000, RZ, 0xc0, !PT ;  /* 0xffff000042427812 */ /* 0x000fe200078ec0ff */
[----:B------:R-:W-:Y:S01]  /*8730*/  FFMA.FTZ R85, R67, R91, R85 ;  /* 0x0000005b43557223 */ /* 0x000fe20000010055 */
[----:B------:R-:W-:Y:S01]  /*8740*/  FFMA.FTZ R137, R84, R56, -R137 ;  /* 0x0000003854897223 */ /* 0x000fe20000010889 */
[----:B------:R-:W-:Y:S01]  /*8750*/  PRMT R58, R173, 0x5432, R58 ;  /* 0x00005432ad3a7816 */ /* 0x000fe2000000003a */
[----:B------:R-:W-:-:S02]  /*8760*/  IMAD.U32 R67, R59, 0x10000, RZ ;  /* 0x000100003b437824 */ /* 0x000fc400078e00ff */
[----:B------:R-:W-:Y:S01]  /*8770*/  FMUL.FTZ R56, R89, R136 ;  /* 0x0000008859387220 */ /* 0x000fe20000410000 */
[----:B------:R-:W-:Y:S01]  /*8780*/  PRMT R51, R172, 0x5410, R51 ;  /* 0x00005410ac337816 */ /* 0x000fe20000000033 */
[----:B------:R-:W-:Y:S01]  /*8790*/  FFMA.FTZ R86, R84, R64, R86 ;  /* 0x0000004054567223 */ /* 0x000fe20000010056 */
[----:B------:R-:W-:Y:S01]  /*87a0*/  LOP3.LUT R59, R59, 0xffff0000, RZ, 0xc0, !PT ;  /* 0xffff00003b3b7812 */ /* 0x000fe200078ec0ff */
[----:B------:R-:W-:Y:S01]  /*87b0*/  FMUL.FTZ R84, R43, R66 ;  /* 0x000000422b547220 */ /* 0x000fe20000410000 */
[----:B------:R-:W-:Y:S01]  /*87c0*/  LOP3.LUT R39, R39, 0xffff0000, RZ, 0xc0, !PT ;  /* 0xffff000027277812 */ /* 0x000fe200078ec0ff */
[-C--:B------:R-:W-:Y:S01]  /*87d0*/  FMUL.FTZ R89, R89, R67.reuse ;  /* 0x0000004359597220 */ /* 0x080fe20000410000 */
[----:B------:R-:W-:Y:S01]  /*87e0*/  FFMA.FTZ R56, R88, R67, -R56 ;  /* 0x0000004358387223 */ /* 0x000fe20000010838 */
[----:B------:R-:W-:Y:S01]  /*87f0*/  IMAD.U32 R67, R58, 0x10000, RZ ;  /* 0x000100003a437824 */ /* 0x000fe200078e00ff */
[----:B------:R-:W-:Y:S01]  /*8800*/  LOP3.LUT R40, R40, 0xffff0000, RZ, 0xc0, !PT ;  /* 0xffff000028287812 */ /* 0x000fe200078ec0ff */
[----:B------:R-:W-:-:S02]  /*8810*/  IMAD.U32 R64, R51, 0x10000, RZ ;  /* 0x0001000033407824 */ /* 0x000fc400078e00ff */
[-C--:B------:R-:W-:Y:S01]  /*8820*/  FMUL.FTZ R43, R43, R59.reuse ;  /* 0x0000003b2b2b7220 */ /* 0x080fe20000410000 */
[----:B------:R-:W-:Y:S01]  /*8830*/  LOP3.LUT R58, R58, 0xffff0000, RZ, 0xc0, !PT ;  /* 0xffff00003a3a7812 */ /* 0x000fe200078ec0ff */
[----:B------:R-:W-:Y:S01]  /*8840*/  FFMA.FTZ R84, R39, R59, -R84 ;  /* 0x0000003b27547223 */ /* 0x000fe20000010854 */
[----:B------:R-:W-:Y:S01]  /*8850*/  LOP3.LUT R59, R51, 0xffff0000, RZ, 0xc0, !PT ;  /* 0xffff0000333b7812 */ /* 0x000fe200078ec0ff */
[C---:B------:R-:W-:Y:S02]  /*8860*/  IMAD.U32 R37, R36.reuse, 0x10000, RZ ;  /* 0x0001000024257824 */ /* 0x040fe400078e00ff */
[CC--:B------:R-:W-:Y:S01]  /*8870*/  FMUL.FTZ R51, R41.reuse, R67.reuse ;  /* 0x0000004329337220 */ /* 0x0c0fe20000410000 */
[----:B------:R-:W-:Y:S01]  /*8880*/  LOP3.LUT R36, R36, 0xffff0000, RZ, 0xc0, !PT ;  /* 0xffff000024247812 */ /* 0x000fe200078ec0ff */
[----:B------:R-:W-:Y:S01]  /*8890*/  FMUL.FTZ R41, R41, R64 ;  /* 0x0000004029297220 */ /* 0x000fe20000410000 */
[----:B------:R-:W-:Y:S01]  /*88a0*/  FFMA.FTZ R43, R39, R66, R43 ;  /* 0x00000042272b7223 */ /* 0x000fe2000001002b */
[----:B------:R-:W-:Y:S01]  /*88b0*/  PRMT R57, R172, 0x5432, R57 ;  /* 0x00005432ac397816 */ /* 0x000fe20000000039 */
[C---:B------:R-:W-:Y:S01]  /*88c0*/  FMUL.FTZ R39, R40.reuse, R58 ;  /* 0x0000003a28277220 */ /* 0x040fe20000410000 */
[C---:B------:R-:W-:Y:S01]  /*88d0*/  FFMA.FTZ R51, R37.reuse, R64, -R51 ;  /* 0x0000004025337223 */ /* 0x040fe20000010833 */
[----:B------:R-:W-:Y:S01]  /*88e0*/  FFMA.FTZ R41, R37, R67, R41 ;  /* 0x0000004325297223 */ /* 0x000fe20000010029 */
[-C--:B------:R-:W-:Y:S01]  /*88f0*/  FMUL.FTZ R40, R40, R59.reuse ;  /* 0x0000003b28287220 */ /* 0x080fe20000410000 */
[----:B------:R-:W-:Y:S01]  /*8900*/  FFMA.FTZ R39, R36, R59, -R39 ;  /* 0x0000003b24277223 */ /* 0x000fe20000010827 */
[----:B------:R-:W-:Y:S01]  /*8910*/  IMAD.U32 R37, R170, 0x10000, RZ ;  /* 0x00010000aa257824 */ /* 0x000fe200078e00ff */
[----:B------:R-:W-:Y:S01]  /*8920*/  LOP3.LUT R42, R42, 0xffff0000, RZ, 0xc0, !PT ;  /* 0xffff00002a2a7812 */ /* 0x000fe200078ec0ff */
[C---:B------:R-:W-:Y:S01]  /*8930*/  IMAD.U32 R59, R57.reuse, 0x10000, RZ ;  /* 0x00010000393b7824 */ /* 0x040fe200078e00ff */
[----:B------:R-:W-:Y:S01]  /*8940*/  LOP3.LUT R170, R170, 0xffff0000, RZ, 0xc0, !PT ;  /* 0xffff0000aaaa7812 */ /* 0x000fe200078ec0ff */
[----:B------:R-:W-:Y:S01]  /*8950*/  FFMA.FTZ R40, R36, R58, R40 ;  /* 0x0000003a24287223 */ /* 0x000fe20000010028 */
[----:B------:R-:W-:Y:S01]  /*8960*/  LOP3.LUT R57, R57, 0xffff0000, RZ, 0xc0, !PT ;  /* 0xffff000039397812 */ /* 0x000fe200078ec0ff */
[----:B------:R-:W-:Y:S01]  /*8970*/  FMUL.FTZ R36, R90, R37 ;  /* 0x000000255a247220 */ /* 0x000fe20000410000 */
[----:B------:R-:W-:Y:S01]  /*8980*/  LOP3.LUT R38, R38, 0xffff0000, RZ, 0xc0, !PT ;  /* 0xffff000026267812 */ /* 0x000fe200078ec0ff */
[----:B------:R-:W-:Y:S01]  /*8990*/  FMUL.FTZ R58, R42, R170 ;  /* 0x000000aa2a3a7220 */ /* 0x000fe20000410000 */
[----:B------:R-:W-:Y:S01]  /*89a0*/  FMUL.FTZ R90, R90, R59 ;  /* 0x0000003b5a5a7220 */ /* 0x000fe20000410000 */
[----:B------:R-:W-:Y:S01]  /*89b0*/  FMUL.FTZ R42, R42, R57 ;  /* 0x000000392a2a7220 */ /* 0x000fe20000410000 */
[C---:B------:R-:W-:Y:S01]  /*89c0*/  FFMA.FTZ R36, R87.reuse, R59, -R36 ;  /* 0x0000003b57247223 */ /* 0x040fe20000010824 */
[----:B------:R-:W-:Y:S01]  /*89d0*/  FFMA.FTZ R58, R38, R57, -R58 ;  /* 0x00000039263a7223 */ /* 0x000fe2000001083a */
[----:B------:R-:W-:Y:S01]  /*89e0*/  FFMA.FTZ R89, R88, R136, R89 ;  /* 0x0000008858597223 */ /* 0x000fe20000010059 */
        /* <DEDUP_REMOVED lines=8> */
[----:B------:R-:W-:Y:S01]  /*8a70*/  F2FP.BF16.F32.PACK_AB R40, R40, R41 ;  /* 0x000000292828723e */ /* 0x000fe200000010ff */
[----:B------:R-:W-:Y:S01]  /*8a80*/  IMAD.MOV.U32 R41, RZ, RZ, R85 ;  /* 0x000000ffff297224 */ /* 0x000fe200078e0055 */
[----:B------:R-:W-:Y:S01]  /*8a90*/  F2FP.BF16.F32.PACK_AB R38, R58, R36 ;  /* 0x000000243a26723e */ /* 0x000fe200000010ff */
[----:B------:R-:W-:Y:S01]  /*8aa0*/  IMAD.MOV.U32 R36, RZ, RZ, R64 ;  /* 0x000000ffff247224 */ /* 0x000fe200078e0040 */
[----:B------:R-:W-:-:S02]  /*8ab0*/  F2FP.BF16.F32.PACK_AB R43, R43, R89 ;  /* 0x000000592b2b723e */ /* 0x000fc400000010ff */
[----:B------:R-:W-:-:S07]  /*8ac0*/  F2FP.BF16.F32.PACK_AB R42, R42, R90 ;  /* 0x0000005a2a2a723e */ /* 0x000fce00000010ff */
.L_x_735:
[----:B------:R-:W-:Y:S05]  /*8ad0*/  BSYNC B3 ;  /* 0x0000000000037941 */ /* 0x000fea0003800000 */
.L_x_734:
[----:B------:R-:W-:Y:S02]  /*8ae0*/  ULDC.64 UR4, c[0x0][0x208] ;  /* 0x0000820000047ab9 */ /* 0x000fe40000000a00 */
[----:B0-----:R0:W-:Y:S04]  /*8af0*/  STG.E.128 desc[UR4][R46.64], R36 ;  /* 0x000000242e007986 */ /* 0x0011e8000c101d04 */
[----:B--2---:R0:W-:Y:S02]  /*8b00*/  @!P4 STG.E.128 desc[UR4][R48.64], R40 ;  /* 0x000000283000c986 */ /* 0x0041e4000c101d04 */
.L_x_733:
[----:B------:R-:W-:Y:S05]  /*8b10*/  BSYNC B2 ;  /* 0x0000000000027941 */ /* 0x000fea0003800000 */
.L_x_732:
[----:B------:R-:W-:-:S13]  /*8b20*/  ISETP.NE.AND P4, PT, R10, RZ, PT ;  /* 0x000000ff0a00720c */ /* 0x000fda0003f85270 */
[----:B------:R-:W-:Y:S05]  /*8b30*/  @!P4 BRA `(.L_x_731) ;  /* 0x000000080008c947 */ /* 0x000fea0003800000 */
[----:B0-----:R-:W-:Y:S01]  /*8b40*/  SEL R36, R118, R148, !P1 ;  /* 0x0000009476247207 */ /* 0x001fe20004800000 */
        /* <DEDUP_REMOVED lines=21> */
[C---:B------:R-:W-:Y:S01]  /*8ca0*/  IMAD R37, R19.reuse, 0x5000, R134 ;  /* 0x0000500013257824 */ /* 0x040fe200078e0286 */
[C---:B------:R-:W-:Y:S01]  /*8cb0*/  @!P4 LEA R46, P5, R38.reuse, R116, 0x1 ;  /* 0x00000074262ec211 */ /* 0x040fe200078a08ff */
        /* <DEDUP_REMOVED lines=8> */
[----:B------:R-:W-:Y:S01]  /*8d40*/  SHF.R.U64 R50, R60, 0x10, R61 ;  /* 0x000000103c327819 */ /* 0x000fe2000000123d */
[----:B--2---:R-:W-:Y:S01]  /*8d50*/  IMAD.U32 R56, R41, 0x10000, RZ ;  /* 0x0001000029387824 */ /* 0x004fe200078e00ff */
[----:B------:R-:W-:Y:S01]  /*8d60*/  SHF.R.U64 R48, R52, 0x10, R53 ;  /* 0x0000001034307819 */ /* 0x000fe20000001235 */
[----:B0-----:R-:W-:Y:S01]  /*8d70*/  IMAD.U32 R59, R39, 0x10000, RZ ;  /* 0x00010000273b7824 */ /* 0x001fe200078e00ff */
[----:B------:R-:W-:Y:S01]  /*8d80*/  SHF.R.U32.HI R60, RZ, 0x10, R61 ;  /* 0x00000010ff3c7819 */ /* 0x000fe2000001163d */
[----:B------:R-:W-:Y:S01]  /*8d90*/  IMAD.U32 R58, R38, 0x10000, RZ ;  /* 0x00010000263a7824 */ /* 0x000fe200078e00ff */
[----:B------:R-:W-:Y:S01]  /*8da0*/  SHF.R.U32.HI R52, RZ, 0x10, R53 ;  /* 0x00000010ff347819 */ /* 0x000fe20000011635 */
[----:B------:R-:W-:Y:S01]  /*8db0*/  IMAD.U32 R53, R37, 0x10000, RZ ;  /* 0x0001000025357824 */ /* 0x000fe200078e00ff */
[----:B------:R-:W-:Y:S02]  /*8dc0*/  PRMT R64, R169, 0x5432, R60 ;  /* 0x00005432a9407816 */ /* 0x000fe4000000003c */
[----:B------:R-:W-:-:S02]  /*8dd0*/  PRMT R52, R167, 0x5432, R52 ;  /* 0x00005432a7347816 */ /* 0x000fc40000000034 */
[----:B------:R-:W-:Y:S01]  /*8de0*/  SHF.R.U64 R51, R62, 0x10, R63 ;  /* 0x000000103e337819 */ /* 0x000fe2000000123f */
[----:B------:R-:W-:Y:S01]  /*8df0*/  IMAD.U32 R60, R64, 0x10000, RZ ;  /* 0x00010000403c7824 */ /* 0x000fe200078e00ff */
[----:B------:R-:W-:Y:S01]  /*8e00*/  SHF.R.U64 R49, R54, 0x10, R55 ;  /* 0x0000001036317819 */ /* 0x000fe20000001237 */
[----:B------:R-:W-:Y:S01]  /*8e10*/  IMAD.U32 R62, R43, 0x10000, RZ ;  /* 0x000100002b3e7824 */ /* 0x000fe200078e00ff */
[----:B------:R-:W-:Y:S01]  /*8e20*/  SHF.R.U32.HI R63, RZ, 0x10, R63 ;  /* 0x00000010ff3f7819 */ /* 0x000fe2000001163f */
[----:B------:R-:W-:Y:S01]  /*8e30*/  FMUL.FTZ R66, R56, R60 ;  /* 0x0000003c38427220 */ /* 0x000fe20000410000 */
[----:B------:R-:W-:Y:S01]  /*8e40*/  PRMT R169, R169, 0x5410, R50 ;  /* 0x00005410a9a97816 */ /* 0x000fe20000000032 */
[----:B------:R-:W-:Y:S01]  /*8e50*/  IMAD.U32 R50, R52, 0x10000, RZ ;  /* 0x0001000034327824 */ /* 0x000fe200078e00ff */
[----:B------:R-:W-:Y:S02]  /*8e60*/  SHF.R.U32.HI R55, RZ, 0x10, R55 ;  /* 0x00000010ff377819 */ /* 0x000fe40000011637 */
[----:B------:R-:W-:Y:S01]  /*8e70*/  LOP3.LUT R57, R41, 0xffff0000, RZ, 0xc0, !PT ;  /* 0xffff000029397812 */ /* 0x000fe200078ec0ff */
[-C--:B------:R-:W-:Y:S01]  /*8e80*/  FMUL.FTZ R56, R56, R50.reuse ;  /* 0x0000003238387220 */ /* 0x080fe20000410000 */
[----:B------:R-:W-:Y:S01]  /*8e90*/  LOP3.LUT R64, R64, 0xffff0000, RZ, 0xc0, !PT ;  /* 0xffff000040407812 */ /* 0x000fe200078ec0ff */
[C---:B------:R-:W-:Y:S01]  /*8ea0*/  FFMA.FTZ R50, R53.reuse, R50, -R66 ;  /* 0x0000003235327223 */ /* 0x040fe20000010842 */
[----:B------:R-:W-:Y:S01]  /*8eb0*/  PRMT R63, R168, 0x5432, R63 ;  /* 0x00005432a83f7816 */ /* 0x000fe2000000003f */
[----:B------:R-:W-:Y:S01]  /*8ec0*/  FFMA.FTZ R53, R53, R60, R56 ;  /* 0x0000003c35357223 */ /* 0x000fe20000010038 */
[----:B------:R-:W-:Y:S01]  /*8ed0*/  PRMT R55, R166, 0x5432, R55 ;  /* 0x00005432a6377816 */ /* 0x000fe20000000037 */
[----:B------:R-:W-:Y:S01]  /*8ee0*/  FMUL.FTZ R67, R57, R64 ;  /* 0x0000004039437220 */ /* 0x000fe20000410000 */
[----:B------:R-:W-:Y:S01]  /*8ef0*/  LOP3.LUT R52, R52, 0xffff0000, RZ, 0xc0, !PT ;  /* 0xffff000034347812 */ /* 0x000fe200078ec0ff */
[----:B------:R-:W-:Y:S01]  /*8f00*/  IMAD.U32 R65, R63, 0x10000, RZ ;  /* 0x000100003f417824 */ /* 0x000fe200078e00ff */
[----:B------:R-:W-:Y:S01]  /*8f10*/  LOP3.LUT R54, R37, 0xffff0000, RZ, 0xc0, !PT ;  /* 0xffff000025367812 */ /* 0x000fe200078ec0ff */
[----:B------:R-:W-:Y:S01]  /*8f20*/  IMAD.U32 R60, R55, 0x10000, RZ ;  /* 0x00010000373c7824 */ /* 0x000fe200078e00ff */
[----:B------:R-:W-:Y:S01]  /*8f30*/  PRMT R48, R167, 0x5410, R48 ;  /* 0x00005410a7307816 */ /* 0x000fe20000000030 */
[----:B------:R-:W-:Y:S01]  /*8f40*/  FMUL.FTZ R85, R57, R52 ;  /* 0x0000003439557220 */ /* 0x000fe20000410000 */
[----:B------:R-:W-:-:S02]  /*8f50*/  IMAD.U32 R41, R40, 0x10000, RZ ;  /* 0x0001000028297824 */ /* 0x000fc400078e00ff */
[----:B------:R-:W-:Y:S01]  /*8f60*/  FFMA.FTZ R57, R54, R52, -R67 ;  /* 0x0000003436397223 */ /* 0x000fe20000010843 */
[CC--:B------:R-:W-:Y:S01]  /*8f70*/  FMUL.FTZ R52, R62.reuse, R65.reuse ;  /* 0x000000413e347220 */ /* 0x0c0fe20000410000 */
[----:B------:R-:W-:Y:S01]  /*8f80*/  FMUL.FTZ R66, R62, R60 ;  /* 0x0000003c3e427220 */ /* 0x000fe20000410000 */
[----:B------:R-:W-:Y:S01]  /*8f90*/  FFMA.FTZ R54, R54, R64, R85 ;  /* 0x0000004036367223 */ /* 0x000fe20000010055 */
[----:B------:R-:W-:Y:S01]  /*8fa0*/  LOP3.LUT R43, R43, 0xffff0000, RZ, 0xc0, !PT ;  /* 0xffff00002b2b7812 */ /* 0x000fe200078ec0ff */
[----:B------:R-:W-:Y:S01]  /*8fb0*/  IMAD.U32 R64, R169, 0x10000, RZ ;  /* 0x00010000a9407824 */ /* 0x000fe200078e00ff */
[----:B------:R-:W-:Y:S01]  /*8fc0*/  LOP3.LUT R56, R63, 0xffff0000, RZ, 0xc0, !PT ;  /* 0xffff00003f387812 */ /* 0x000fe200078ec0ff */
[----:B------:R-:W-:Y:S01]  /*8fd0*/  FFMA.FTZ R52, R59, R60, -R52 ;  /* 0x0000003c3b347223 */ /* 0x000fe20000010834 */
[----:B------:R-:W-:Y:S01]  /*8fe0*/  LOP3.LUT R62, R55, 0xffff0000, RZ, 0xc0, !PT ;  /* 0xffff0000373e7812 */ /* 0x000fe200078ec0ff */
[----:B------:R-:W-:Y:S01]  /*8ff0*/  IMAD.U32 R60, R48, 0x10000, RZ ;  /* 0x00010000303c7824 */ /* 0x000fe200078e00ff */
[----:B------:R-:W-:Y:S01]  /*9000*/  LOP3.LUT R40, R40, 0xffff0000, RZ, 0xc0, !PT ;  /* 0xffff000028287812 */ /* 0x000fe200078ec0ff */
[----:B------:R-:W-:Y:S01]  /*9010*/  IMAD.U32 R37, R36, 0x10000, RZ ;  /* 0x0001000024257824 */ /* 0x000fe200078e00ff */
[----:B------:R-:W-:Y:S01]  /*9020*/  LOP3.LUT R169, R169, 0xffff0000, RZ, 0xc0, !PT ;  /* 0xffff0000a9a97812 */ /* 0x000fe200078ec0ff */
[----:B------:R-:W-:Y:S01]  /*9030*/  FFMA.FTZ R59, R59, R65, R66 ;  /* 0x000000413b3b7223 */ /* 0x000fe20000010042 */
[----:B------:R-:W-:Y:S01]  /*9040*/  LOP3.LUT R39, R39, 0xffff0000, RZ, 0xc0, !PT ;  /* 0xffff000027277812 */ /* 0x000fe200078ec0ff */
[C---:B------:R-:W-:Y:S01]  /*9050*/  FMUL.FTZ R66, R43.reuse, R56 ;  /* 0x000000382b427220 */ /* 0x040fe20000410000 */
[----:B------:R-:W-:Y:S01]  /*9060*/  LOP3.LUT R55, R48, 0xffff0000, RZ, 0xc0, !PT ;  /* 0xffff000030377812 */ /* 0x000fe200078ec0ff */
[----:B------:R-:W-:Y:S01]  /*9070*/  FMUL.FTZ R84, R43, R62 ;  /* 0x0000003e2b547220 */ /* 0x000fe20000410000 */
[----:B------:R-:W-:Y:S01]  /*9080*/  LOP3.LUT R36, R36, 0xffff0000, RZ, 0xc0, !PT ;  /* 0xffff000024247812 */ /* 0x000fe200078ec0ff */
[C---:B------:R-:W-:Y:S01]  /*9090*/  FMUL.FTZ R48, R41.reuse, R64 ;  /* 0x0000004029307220 */ /* 0x040fe20000410000 */
[----:B------:R-:W-:Y:S01]  /*90a0*/  PRMT R51, R168, 0x5410, R51 ;  /* 0x00005410a8337816 */ /* 0x000fe20000000033 */
[----:B------:R-:W-:Y:S01]  /*90b0*/  FMUL.FTZ R63, R40, R169 ;  /* 0x000000a9283f7220 */ /* 0x000fe20000410000 */
[----:B------:R-:W-:Y:S01]  /*90c0*/  PRMT R49, R166, 0x5410, R49 ;  /* 0x00005410a6317816 */ /* 0x000fe20000000031 */
[----:B------:R-:W-:Y:S01]  /*90d0*/  FMUL.FTZ R41, R41, R60 ;  /* 0x0000003c29297220 */ /* 0x000fe20000410000 */
[C---:B------:R-:W-:Y:S01]  /*90e0*/  FFMA.FTZ R43, R39.reuse, R62, -R66 ;  /* 0x0000003e272b7223 */ /* 0x040fe20000010842 */
[----:B------:R-:W-:Y:S01]  /*90f0*/  FFMA.FTZ R56, R39, R56, R84 ;  /* 0x0000003827387223 */ /* 0x000fe20000010054 */
[-C--:B------:R-:W-:Y:S01]  /*9100*/  FMUL.FTZ R65, R40, R55.reuse ;  /* 0x0000003728417220 */ /* 0x080fe20000410000 */
[----:B------:R-:W-:Y:S01]  /*9110*/  LOP3.LUT R61, R38, 0xffff0000, RZ, 0xc0, !PT ;  /* 0xffff0000263d7812 */ /* 0x000fe200078ec0ff */
[----:B------:R-:W-:Y:S01]  /*9120*/  FFMA.FTZ R39, R37, R60, -R48 ;  /* 0x0000003c25277223 */ /* 0x000fe20000010830 */
[----:B------:R-:W-:Y:S01]  /*9130*/  FFMA.FTZ R40, R36, R55, -R63 ;  /* 0x0000003724287223 */ /* 0x000fe2000001083f */
[----:B------:R-:W-:-:S02]  /*9140*/  IMAD.U32 R38, R42, 0x10000, RZ ;  /* 0x000100002a267824 */ /* 0x000fc400078e00ff */
[----:B------:R-:W-:Y:S01]  /*9150*/  FFMA.FTZ R37, R37, R64, R41 ;  /* 0x0000004025257223 */ /* 0x000fe20000010029 */
[----:B------:R-:W-:Y:S01]  /*9160*/  IMAD.U32 R55, R51, 0x10000, RZ ;  /* 0x0001000033377824 */ /* 0x000fe200078e00ff */
[----:B------:R-:W-:Y:S01]  /*9170*/  LOP3.LUT R42, R42, 0xffff0000, RZ, 0xc0, !PT ;  /* 0xffff00002a2a7812 */ /* 0x000fe200078ec0ff */
[----:B------:R-:W-:Y:S01]  /*9180*/  IMAD.U32 R41, R49, 0x10000, RZ ;  /* 0x0001000031297824 */ /* 0x000fe200078e00ff */
[----:B------:R-:W-:Y:S01]  /*9190*/  LOP3.LUT R51, R51, 0xffff0000, RZ, 0xc0, !PT ;  /* 0xffff000033337812 */ /* 0x000fe200078ec0ff */
[C---:B------:R-:W-:Y:S01]  /*91a0*/  FMUL.FTZ R63, R38.reuse, R55 ;  /* 0x00000037263f7220 */ /* 0x040fe20000410000 */
[----:B------:R-:W-:Y:S01]  /*91b0*/  LOP3.LUT R49, R49, 0xffff0000, RZ, 0xc0, !PT ;  /* 0xffff000031317812 */ /* 0x000fe200078ec0ff */
[----:B------:R-:W-:Y:S01]  /*91c0*/  FMUL.FTZ R38, R38, R41 ;  /* 0x0000002926267220 */ /* 0x000fe20000410000 */
[----:B------:R-:W-:Y:S01]  /*91d0*/  FFMA.FTZ R36, R36, R169, R65 ;  /* 0x000000a924247223 */ /* 0x000fe20000010041 */
[----:B------:R-:W-:Y:S01]  /*91e0*/  FMUL.FTZ R48, R42, R51 ;  /* 0x000000332a307220 */ /* 0x000fe20000410000 */
[----:B------:R-:W-:Y:S01]  /*91f0*/  FFMA.FTZ R63, R58, R41, -R63 ;  /* 0x000000293a3f7223 */ /* 0x000fe2000001083f */
[----:B------:R-:W-:Y:S01]  /*9200*/  FMUL.FTZ R42, R42, R49 ;  /* 0x000000312a2a7220 */ /* 0x000fe20000410000 */
[----:B------:R-:W-:Y:S01]  /*9210*/  FFMA.FTZ R38, R58, R55, R38 ;  /* 0x000000373a267223 */ /* 0x000fe20000010026 */
[C---:B------:R-:W-:Y:S01]  /*9220*/  FFMA.FTZ R48, R61.reuse, R49, -R48 ;  /* 0x000000313d307223 */ /* 0x040fe20000010830 */
[----:B------:R-:W-:Y:S01]  /*9230*/  F2FP.BF16.F32.PACK_AB R39, R40, R39 ;  /* 0x000000272827723e */ /* 0x000fe200000010ff */
[----:B------:R-:W-:Y:S01]  /*9240*/  FFMA.FTZ R51, R61, R51, R42 ;  /* 0x000000333d337223 */ /* 0x000fe2000001002a */
[----:B------:R-:W-:-:S02]  /*9250*/  F2FP.BF16.F32.PACK_AB R43, R43, R52 ;  /* 0x000000342b2b723e */ /* 0x000fc400000010ff */
[----:B------:R-:W-:Y:S02]  /*9260*/  F2FP.BF16.F32.PACK_AB R42, R48, R63 ;  /* 0x0000003f302a723e */ /* 0x000fe400000010ff */
[----:B------:R-:W-:Y:S02]  /*9270*/  F2FP.BF16.F32.PACK_AB R50, R57, R50 ;  /* 0x000000323932723e */ /* 0x000fe400000010ff */
[----:B------:R-:W-:Y:S02]  /*9280*/  F2FP.BF16.F32.PACK_AB R56, R56, R59 ;  /* 0x0000003b3838723e */ /* 0x000fe400000010ff */
[----:B------:R-:W-:Y:S01]  /*9290*/  F2FP.BF16.F32.PACK_AB R51, R51, R38 ;  /* 0x000000263333723e */ /* 0x000fe200000010ff */
[----:B------:R-:W-:Y:S01]  /*92a0*/  IMAD.MOV.U32 R38, RZ, RZ, R42 ;  /* 0x000000ffff267224 */ /* 0x000fe200078e002a */
[----:B------:R-:W-:Y:S01]  /*92b0*/  F2FP.BF16.F32.PACK_AB R40, R36, R37 ;  /* 0x000000252428723e */ /* 0x000fe200000010ff */
[----:B------:R-:W-:Y:S01]  /*92c0*/  IMAD.MOV.U32 R36, RZ, RZ, R39 ;  /* 0x000000ffff247224 */ /* 0x000fe200078e0027 */
[----:B------:R-:W-:Y:S01]  /*92d0*/  F2FP.BF16.F32.PACK_AB R41, R54, R53 ;  /* 0x000000353629723e */ /* 0x000fe200000010ff */
[----:B------:R-:W-:-:S02]  /*92e0*/  IMAD.MOV.U32 R39, RZ, RZ, R43 ;  /* 0x000000ffff277224 */ /* 0x000fc400078e002b */
[----:B------:R-:W-:Y:S02]  /*92f0*/  IMAD.MOV.U32 R37, RZ, RZ, R50 ;  /* 0x000000ffff257224 */ /* 0x000fe400078e0032 */
[----:B------:R-:W-:Y:S02]  /*9300*/  IMAD.MOV.U32 R42, RZ, RZ, R51 ;  /* 0x000000ffff2a7224 */ /* 0x000fe400078e0033 */
[----:B------:R-:W-:-:S07]  /*9310*/  IMAD.MOV.U32 R43, RZ, RZ, R56 ;  /* 0x000000ffff2b7224 */ /* 0x000fce00078e0038 */
.L_x_737:
[----:B------:R-:W-:Y:S05]  /*9320*/  BSYNC B2 ;  /* 0x0000000000027941 */ /* 0x000fea0003800000 */
.L_x_736:
[----:B------:R-:W-:Y:S02]  /*9330*/  ULDC.64 UR4, c[0x0][0x208] ;  /* 0x0000820000047ab9 */ /* 0x000fe40000000a00 */
[----:B0-----:R3:W-:Y:S04]  /*9340*/  STG.E.128 desc[UR4][R44.64], R36 ;  /* 0x000000242c007986 */ /* 0x0017e8000c101d04 */
[----:B--2---:R3:W-:Y:S02]  /*9350*/  @!P4 STG.E.128 desc[UR4][R46.64], R40 ;  /* 0x000000282e00c986 */ /* 0x0047e4000c101d04 */
.L_x_731:
[----:B------:R-:W-:Y:S05]  /*9360*/  BSYNC B1 ;  /* 0x0000000000017941 */ /* 0x000fea0003800000 */
.L_x_730:
[----:B0--3--:R-:W-:Y:S02]  /*9370*/  VIADD R37, R212, 0x40 ;  /* 0x00000040d4257836 */ /* 0x009fe40000000000 */
[-C--:B--2---:R-:W-:Y:S02]  /*9380*/  IMAD R36, R146, R122.reuse, RZ ;  /* 0x0000007a92247224 */ /* 0x084fe400078e02ff */
[----:B------:R-:W-:-:S04]  /*9390*/  IMAD.WIDE.U32 R124, R37, R122, R124 ;  /* 0x0000007a257c7225 */ /* 0x000fc800078e007c */
[----:B------:R-:W-:Y:S01]  /*93a0*/  IMAD R49, R37, R123, R36 ;  /* 0x0000007b25317224 */ /* 0x000fe200078e0224 */
[----:B------:R-:W-:Y:S06]  /*93b0*/  @P3 BRA `(.L_x_698) ;  /* 0x00000014001c3947 */ /* 0x000fec0003800000 */
[----:B------:R-:W-:Y:S01]  /*93c0*/  ISETP.NE.AND P3, PT, R26, RZ, PT ;  /* 0x000000ff1a00720c */ /* 0x000fe20003f65270 */
[----:B------:R-:W-:Y:S01]  /*93d0*/  BSSY B1, `(.L_x_738) ;  /* 0x0000082000017945 */ /* 0x000fe20003800000 */
[----:B------:R-:W-:-:S11]  /*93e0*/  IMAD.IADD R49, R125, 0x1, R49 ;  /* 0x000000017d317824 */ /* 0x000fd600078e0231 */
[----:B------:R-:W-:Y:S05]  /*93f0*/  @!P3 BRA `(.L_x_739) ;  /* 0x0000000400fcb947 */ /* 0x000fea0003800000 */
[----:B------:R-:W-:Y:S01]  /*9400*/  SEL R36, R118, R148, !P0 ;  /* 0x0000009476247207 */ /* 0x000fe20004000000 */
[----:B------:R-:W-:Y:S01]  /*9410*/  BSSY B2, `(.L_x_740) ;  /* 0x000007a000027945 */ /* 0x000fe20003800000 */
[----:B------:R-:W-:Y:S02]  /*9420*/  SHF.R.U32.HI R39, RZ, 0x3, R222 ;  /* 0x00000003ff277819 */ /* 0x000fe400000116de */
[----:B------:R-:W-:Y:S02]  /*9430*/  SHF.R.S32.HI R37, RZ, 0x1f, R36 ;  /* 0x0000001fff257819 */ /* 0x000fe40000011424 */
[----:B------:R-:W-:Y:S02]  /*9440*/  IADD3 R38, P4, P5, R96, R124, R13 ;  /* 0x0000007c60267210 */ /* 0x000fe40007d9e00d */
[----:B------:R-:W-:-:S04]  /*9450*/  LEA.HI R37, R37, R36, RZ, 0x4 ;  /* 0x0000002425257211 */ /* 0x000fc800078f20ff */
[----:B------:R-:W-:-:S04]  /*9460*/  LEA.HI.SX32 R37, R37, R14, 0x1c ;  /* 0x0000000e25257211 */ /* 0x000fc800078fe2ff */
[----:B------:R-:W-:Y:S01]  /*9470*/  SHF.R.S32.HI R36, RZ, 0x1f, R37 ;  /* 0x0000001fff247819 */ /* 0x000fe20000011425 */
[----:B------:R-:W-:-:S03]  /*9480*/  IMAD.SHL.U32 R47, R37, 0x8, RZ ;  /* 0x00000008252f7824 */ /* 0x000fc600078e00ff */
[----:B------:R-:W-:Y:S02]  /*9490*/  LEA.HI R36, R36, R37, RZ, 0x3 ;  /* 0x0000002524247211 */ /* 0x000fe400078f18ff */
[----:B------:R-:W-:Y:S02]  /*94a0*/  ISETP.GE.AND P3, PT, R47, R145, PT ;  /* 0x000000912f00720c */ /* 0x000fe40003f66270 */
[----:B------:R-:W-:Y:S02]  /*94b0*/  SHF.R.S32.HI R40, RZ, 0x3, R36 ;  /* 0x00000003ff287819 */ /* 0x000fe40000011424 */
[----:B------:R-:W-:-:S03]  /*94c0*/  LOP3.LUT R36, R222, 0x38, R47, 0xf8, !PT ;  /* 0x00000038de247812 */ /* 0x000fc600078ef82f */
[----:B------:R-:W-:Y:S01]  /*94d0*/  IMAD R37, R40, 0x1400, R225 ;  /* 0x0000140028257824 */ /* 0x000fe200078e02e1 */
[----:B------:R-:W-:Y:S02]  /*94e0*/  LOP3.LUT R36, R36, R39, RZ, 0x3c, !PT ;  /* 0x0000002724247212 */ /* 0x000fe400078e3cff */
[----:B------:R-:W-:Y:S02]  /*94f0*/  IADD3.X R39, R92, R49, R7, P4, P5 ;  /* 0x000000315c277210 */ /* 0x000fe400027ea407 */
[C---:B------:R-:W-:Y:S01]  /*9500*/  LEA R44, P4, R38.reuse, R116, 0x1 ;  /* 0x00000074262c7211 */ /* 0x040fe200078808ff */
[----:B------:R-:W-:Y:S01]  /*9510*/  IMAD.IADD R36, R37, 0x1, R36 ;  /* 0x0000000125247824 */ /* 0x000fe200078e0224 */
[----:B------:R-:W-:Y:S01]  /*9520*/  @!P3 SHF.R.S32.HI R48, RZ, 0x1f, R47 ;  /* 0x0000001fff30b819 */ /* 0x000fe2000001142f */
[C---:B------:R-:W-:Y:S01]  /*9530*/  IMAD R37, R19.reuse, 0x5000, R133 ;  /* 0x0000500013257824 */ /* 0x040fe200078e0285 */
[----:B------:R-:W-:Y:S01]  /*9540*/  LEA.HI.X R45, R38, R117, R39, 0x1, P4 ;  /* 0x00000075262d7211 */ /* 0x000fe200020f0c27 */
[----:B------:R-:W-:Y:S01]  /*9550*/  IMAD R39, R19, 0x5000, R36 ;  /* 0x0000500013277824 */ /* 0x000fe200078e0224 */
[----:B------:R-:W-:Y:S01]  /*9560*/  @!P3 IADD3 R47, P4, P5, R96, R124, R47 ;  /* 0x0000007c602fb210 */ /* 0x000fe20007d9e02f */
[----:B------:R-:W-:-:S02]  /*9570*/  IMAD R37, R37, 0x2, R18 ;  /* 0x0000000225257824 */ /* 0x000fc400078e0212 */
[----:B------:R-:W-:Y:S01]  /*9580*/  IMAD R40, R39, 0x2, R18 ;  /* 0x0000000227287824 */ /* 0x000fe200078e0212 */
[----:B------:R-:W-:Y:S02]  /*9590*/  @!P3 IADD3.X R48, R92, R49, R48, P4, P5 ;  /* 0x000000315c30b210 */ /* 0x000fe400027ea430 */
[----:B------:R-:W-:Y:S01]  /*95a0*/  ISETP.GE.AND P5, PT, R16, R115, PT ;  /* 0x000000731000720c */ /* 0x000fe20003fa6270 */
[----:B------:R-:W0:Y:S01]  /*95b0*/  LDS.128 R36, [R37+0x24400] ;  /* 0x0244000025247984 */ /* 0x000e220000000c00 */
[----:B------:R-:W-:-:S03]  /*95c0*/  @!P3 LEA R46, P4, R47, R116, 0x1 ;  /* 0x000000742f2eb211 */ /* 0x000fc600078808ff */
[----:B------:R-:W2:Y:S01]  /*95d0*/  LDS.128 R40, [R40+0x24400] ;  /* 0x0244000028287984 */ /* 0x000ea20000000c00 */
[----:B------:R-:W-:-:S07]  /*95e0*/  @!P3 LEA.HI.X R47, R47, R117, R48, 0x1, P4 ;  /* 0x000000752f2fb211 */ /* 0x000fce00020f0c30 */
[----:B------:R-:W-:Y:S05]  /*95f0*/  @P5 BRA `(.L_x_741) ;  /* 0x00000004006c5947 */ /* 0x000fea0003800000 */
[----:B------:R-:W-:Y:S01]  /*9600*/  SHF.R.U64 R61, R74, 0x10, R75 ;  /* 0x000000104a3d7819 */ /* 0x000fe2000000124b */
[----:B--2---:R-:W-:Y:S01]  /*9610*/  IMAD.U32 R59, R43, 0x10000, RZ ;  /* 0x000100002b3b7824 */ /* 0x004fe200078e00ff */
[----:B------:R-:W-:Y:S01]  /*9620*/  SHF.R.U64 R60, R80, 0x10, R81 ;  /* 0x00000010503c7819 */ /* 0x000fe20000001251 */
[----:B------:R-:W-:Y:S01]  /*9630*/  IMAD.U32 R53, R41, 0x10000, RZ ;  /* 0x0001000029357824 */ /* 0x000fe200078e00ff */
[----:B------:R-:W-:Y:S01]  /*9640*/  SHF.R.U64 R62, R72, 0x10, R73 ;  /* 0x00000010483e7819 */ /* 0x000fe20000001249 */
[----:B0-----:R-:W-:Y:S01]  /*9650*/  IMAD.U32 R56, R37, 0x10000, RZ ;  /* 0x0001000025387824 */ /* 0x001fe200078e00ff */
[----:B------:R-:W-:Y:S01]  /*9660*/  SHF.R.U32.HI R80, RZ, 0x10, R81 ;  /* 0x00000010ff507819 */ /* 0x000fe20000011651 */
[----:B------:R-:W-:Y:S01]  /*9670*/  IMAD.U32 R55, R39, 0x10000, RZ ;  /* 0x0001000027377824 */ /* 0x000fe200078e00ff */
[----:B------:R-:W-:Y:S02]  /*9680*/  SHF.R.U32.HI R72, RZ, 0x10, R73 ;  /* 0x00000010ff487819 */ /* 0x000fe40000011649 */
[----:B------:R-:W-:-:S02]  /*9690*/  LOP3.LUT R52, R43, 0xffff0000, RZ, 0xc0, !PT ;  /* 0xffff00002b347812 */ /* 0x000fc400078ec0ff */
[----:B------:R-:W-:Y:S02]  /*96a0*/  PRMT R43, R154, 0x5410, R61 ;  /* 0x000054109a2b7816 */ /* 0x000fe4000000003d */
[----:B------:R-:W-:Y:S02]  /*96b0*/  PRMT R57, R155, 0x5410, R62 ;  /* 0x000054109b397816 */ /* 0x000fe4000000003e */
[----:B------:R-:W-:Y:S02]  /*96c0*/  PRMT R61, R165, 0x5432, R80 ;  /* 0x00005432a53d7816 */ /* 0x000fe40000000050 */
[----:B------:R-:W-:Y:S02]  /*96d0*/  PRMT R155, R155, 0x5432, R72 ;  /* 0x000054329b9b7816 */ /* 0x000fe40000000048 */
[--C-:B------:R-:W-:Y:S01]  /*96e0*/  SHF.R.U64 R51, R82, 0x10, R83.reuse ;  /* 0x0000001052337819 */ /* 0x100fe20000001253 */
[----:B------:R-:W-:Y:S01]  /*96f0*/  IMAD.U32 R62, R61, 0x10000, RZ ;  /* 0x000100003d3e7824 */ /* 0x000fe200078e00ff */
[----:B------:R-:W-:-:S02]  /*9700*/  SHF.R.U32.HI R83, RZ, 0x10, R83 ;  /* 0x00000010ff537819 */ /* 0x000fc40000011653 */
[----:B------:R-:W-:Y:S01]  /*9710*/  SHF.R.U32.HI R75, RZ, 0x10, R75 ;  /* 0x00000010ff4b7819 */ /* 0x000fe2000001164b */
[----:B------:R-:W-:Y:S01]  /*9720*/  FMUL.FTZ R63, R53, R62 ;  /* 0x0000003e353f7220 */ /* 0x000fe20000410000 */
[----:B------:R-:W-:Y:S01]  /*9730*/  PRMT R165, R165, 0x5410, R60 ;  /* 0x00005410a5a57816 */ /* 0x000fe2000000003c */
[----:B------:R-:W-:Y:S01]  /*9740*/  IMAD.U32 R60, R155, 0x10000, RZ ;  /* 0x000100009b3c7824 */ /* 0x000fe200078e00ff */
[C---:B------:R-:W-:Y:S02]  /*9750*/  PRMT R51, R156.reuse, 0x5410, R51 ;  /* 0x000054109c337816 */ /* 0x040fe40000000033 */
[----:B------:R-:W-:Y:S01]  /*9760*/  PRMT R156, R156, 0x5432, R83 ;  /* 0x000054329c9c7816 */ /* 0x000fe20000000053 */
[-C--:B------:R-:W-:Y:S01]  /*9770*/  FMUL.FTZ R65, R53, R60.reuse ;  /* 0x0000003c35417220 */ /* 0x080fe20000410000 */
[----:B------:R-:W-:Y:S01]  /*9780*/  PRMT R154, R154, 0x5432, R75 ;  /* 0x000054329a9a7816 */ /* 0x000fe2000000004b */
[----:B------:R-:W-:Y:S01]  /*9790*/  FFMA.FTZ R53, R56, R60, -R63 ;  /* 0x0000003c38357223 */ /* 0x000fe2000001083f */
[----:B------:R-:W-:Y:S01]  /*97a0*/  LOP3.LUT R58, R41, 0xffff0000, RZ, 0xc0, !PT ;  /* 0xffff0000293a7812 */ /* 0x000fe200078ec0ff */
[----:B------:R-:W-:Y:S01]  /*97b0*/  IMAD.U32 R64, R156, 0x10000, RZ ;  /* 0x000100009c407824 */ /* 0x000fe200078e00ff */
[----:B------:R-:W-:Y:S01]  /*97c0*/  LOP3.LUT R61, R61, 0xffff0000, RZ, 0xc0, !PT ;  /* 0xffff00003d3d7812 */ /* 0x000fe200078ec0ff */
[----:B------:R-:W-:Y:S01]  /*97d0*/  FFMA.FTZ R56, R56, R62, R65 ;  /* 0x0000003e38387223 */ /* 0x000fe20000010041 */
[----:B------:R-:W-:Y:S01]  /*97e0*/  LOP3.LUT R155, R155, 0xffff0000, RZ, 0xc0, !PT ;  /* 0xffff00009b9b7812 */ /* 0x000fe200078ec0ff */
[----:B------:R-:W-:Y:S01]  /*97f0*/  IMAD.U32 R60, R154, 0x10000, RZ ;  /* 0x000100009a3c7824 */ /* 0x000fe200078e00ff */
[----:B------:R-:W-:Y:S01]  /*9800*/  LOP3.LUT R54, R37, 0xffff0000, RZ, 0xc0, !PT ;  /* 0xffff000025367812 */ /* 0x000fe200078ec0ff */
[C---:B------:R-:W-:Y:S01]  /*9810*/  FMUL.FTZ R63, R58.reuse, R61 ;  /* 0x0000003d3a3f7220 */ /* 0x040fe20000410000 */
[C---:B------:R-:W-:Y:S01]  /*9820*/  FMUL.FTZ R62, R59.reuse, R64 ;  /* 0x000000403b3e7220 */ /* 0x040fe20000410000 */
[-C--:B------:R-:W-:Y:S01]  /*9830*/  FMUL.FTZ R65, R58, R155.reuse ;  /* 0x0000009b3a417220 */ /* 0x080fe20000410000 */
[-C--:B------:R-:W-:Y:S01]  /*9840*/  FMUL.FTZ R67, R59, R60.reuse ;  /* 0x0000003c3b437220 */ /* 0x080fe20000410000 */
[----:B------:R-:W-:Y:S01]  /*9850*/  FFMA.FTZ R58, R54, R155, -R63 ;  /* 0x0000009b363a7223 */ /* 0x000fe2000001083f */
[----:B------:R-:W-:Y:S01]  /*9860*/  LOP3.LUT R63, R156, 0xffff0000, RZ, 0xc0, !PT ;  /* 0xffff00009c3f7812 */ /* 0x000fe200078ec0ff */
[----:B------:R-:W-:Y:S01]  /*9870*/  FFMA.FTZ R59, R54, R61, R65 ;  /* 0x0000003d363b7223 */ /* 0x000fe20000010041 */
[----:B------:R-:W-:Y:S01]  /*9880*/  LOP3.LUT R61, R154, 0xffff0000, RZ, 0xc0, !PT ;  /* 0xffff00009a3d7812 */ /* 0x000fe200078ec0ff */
[----:B------:R-:W-:Y:S01]  /*9890*/  FFMA.FTZ R54, R55, R60, -R62 ;  /* 0x0000003c37367223 */ /* 0x000fe2000001083e */
[----:B------:R-:W-:-:S02]  /*98a0*/  IMAD.U32 R41, R40, 0x10000, RZ ;  /* 0x0001000028297824 */ /* 0x000fc400078e00ff */
[----:B------:R-:W-:Y:S01]  /*98b0*/  FFMA.FTZ R55, R55, R64, R67 ;  /* 0x0000004037377223 */ /* 0x000fe20000010043 */
[----:B------:R-:W-:Y:S02]  /*98c0*/  IMAD.U32 R62, R165, 0x10000, RZ ;  /* 0x00010000a53e7824 */ /* 0x000fe400078e00ff */
[C---:B------:R-:W-:Y:S01]  /*98d0*/  FMUL.FTZ R65, R52.reuse, R63 ;  /* 0x0000003f34417220 */ /* 0x040fe20000410000 */
[----:B------:R-:W-:Y:S02]  /*98e0*/  IMAD.U32 R60, R57, 0x10000, RZ ;  /* 0x00010000393c7824 */ /* 0x000fe400078e00ff */
[-C--:B------:R-:W-:Y:S01]  /*98f0*/  FMUL.FTZ R67, R52, R61.reuse ;  /* 0x0000003d34437220 */ /* 0x080fe20000410000 */
[----:B------:R-:W-:Y:S01]  /*9900*/  LOP3.LUT R50, R39, 0xffff0000, RZ, 0xc0, !PT ;  /* 0xffff000027327812 */ /* 0x000fe200078ec0ff */
[C---:B------:R-:W-:Y:S01]  /*9910*/  FMUL.FTZ R52, R41.reuse, R62 ;  /* 0x0000003e29347220 */ /* 0x040fe20000410000 */
[----:B------:R-:W-:Y:S02]  /*9920*/  IMAD.U32 R37, R36, 0x10000, RZ ;  /* 0x0001000024257824 */ /* 0x000fe400078e00ff */
[----:B------:R-:W-:Y:S01]  /*9930*/  FMUL.FTZ R41, R41, R60 ;  /* 0x0000003c29297220 */ /* 0x000fe20000410000 */
[----:B------:R-:W-:Y:S01]  /*9940*/  LOP3.LUT R48, R40, 0xffff0000, RZ, 0xc0, !PT ;  /* 0xffff000028307812 */ /* 0x000fe200078ec0ff */
[----:B------:R-:W-:Y:S01]  /*9950*/  IMAD.U32 R39, R38, 0x10000, RZ ;  /* 0x0001000026277824 */ /* 0x000fe200078e00ff */
[----:B------:R-:W-:Y:S01]  /*9960*/  LOP3.LUT R165, R165, 0xffff0000, RZ, 0xc0, !PT ;  /* 0xffff0000a5a57812 */ /* 0x000fe200078ec0ff */
[----:B------:R-:W-:Y:S01]  /*9970*/  FFMA.FTZ R65, R50, R61, -R65 ;  /* 0x0000003d32417223 */ /* 0x000fe20000010841 */
[----:B------:R-:W-:Y:S01]  /*9980*/  LOP3.LUT R57, R57, 0xffff0000, RZ, 0xc0, !PT ;  /* 0xffff000039397812 */ /* 0x000fe200078ec0ff */
[C---:B------:R-:W-:Y:S01]  /*9990*/  FFMA.FTZ R62, R37.reuse, R62, R41 ;  /* 0x0000003e253e7223 */ /* 0x040fe20000010029 */
[----:B------:R-:W-:Y:S01]  /*99a0*/  LOP3.LUT R40, R38, 0xffff0000, RZ, 0xc0, !PT ;  /* 0xffff000026287812 */ /* 0x000fe200078ec0ff */
[----:B------:R-:W-:Y:S01]  /*99b0*/  IMAD.U32 R38, R42, 0x10000, RZ ;  /* 0x000100002a267824 */ /* 0x000fe200078e00ff */
[----:B------:R-:W-:Y:S01]  /*99c0*/  LOP3.LUT R36, R36, 0xffff0000, RZ, 0xc0, !PT ;  /* 0xffff000024247812 */ /* 0x000fe200078ec0ff */
[----:B------:R-:W-:Y:S01]  /*99d0*/  FFMA.FTZ R50, R50, R63, R67 ;  /* 0x0000003f32327223 */ /* 0x000fe20000010043 */
[----:B------:R-:W-:Y:S01]  /*99e0*/  FFMA.FTZ R52, R37, R60, -R52 ;  /* 0x0000003c25347223 */ /* 0x000fe20000010834 */
[----:B------:R-:W-:Y:S01]  /*99f0*/  IMAD.U32 R41, R51, 0x10000, RZ ;  /* 0x0001000033297824 */ /* 0x000fe200078e00ff */
[----:B------:R-:W-:Y:S01]  /*9a00*/  LOP3.LUT R42, R42, 0xffff0000, RZ, 0xc0, !PT ;  /* 0xffff00002a2a7812 */ /* 0x000fe200078ec0ff */
[C---:B------:R-:W-:Y:S01]  /*9a10*/  FMUL.FTZ R61, R48.reuse, R165 ;  /* 0x000000a5303d7220 */ /* 0x040fe20000410000 */
[-C--:B------:R-:W-:Y:S01]  /*9a20*/  FMUL.FTZ R63, R48, R57.reuse ;  /* 0x00000039303f7220 */ /* 0x080fe20000410000 */
[----:B------:R-:W-:Y:S01]  /*9a30*/  IMAD.U32 R37, R43, 0x10000, RZ ;  /* 0x000100002b257824 */ /* 0x000fe200078e00ff */
[----:B------:R-:W-:Y:S01]  /*9a40*/  LOP3.LUT R51, R51, 0xffff0000, RZ, 0xc0, !PT ;  /* 0xffff000033337812 */ /* 0x000fe200078ec0ff */
[C---:B------:R-:W-:Y:S01]  /*9a50*/  FFMA.FTZ R61, R36.reuse, R57, -R61 ;  /* 0x00000039243d7223 */ /* 0x040fe2000001083d */
[----:B------:R-:W-:Y:S01]  /*9a60*/  LOP3.LUT R43, R43, 0xffff0000, RZ, 0xc0, !PT ;  /* 0xffff00002b2b7812 */ /* 0x000fe200078ec0ff */
[----:B------:R-:W-:Y:S01]  /*9a70*/  FFMA.FTZ R63, R36, R165, R63 ;  /* 0x000000a5243f7223 */ /* 0x000fe2000001003f */
        /* <DEDUP_REMOVED lines=16> */
[----:B------:R-:W-:Y:S02]  /*9b80*/  F2FP.BF16.F32.PACK_AB R41, R59, R56 ;  /* 0x000000383b29723e */ /* 0x000fe400000010ff */
[----:B------:R-:W-:-:S02]  /*9b90*/  F2FP.BF16.F32.PACK_AB R43, R50, R55 ;  /* 0x00000037322b723e */ /* 0x000fc400000010ff */
[----:B------:R-:W-:-:S07]  /*9ba0*/  F2FP.BF16.F32.PACK_AB R40, R63, R62 ;  /* 0x0000003e3f28723e */ /* 0x000fce00000010ff */
.L_x_741:
[----:B------:R-:W-:Y:S05]  /*9bb0*/  BSYNC B2 ;  /* 0x0000000000027941 */ /* 0x000fea0003800000 */
.L_x_740:
[----:B------:R-:W-:Y:S02]  /*9bc0*/  ULDC.64 UR4, c[0x0][0x208] ;  /* 0x0000820000047ab9 */ /* 0x000fe40000000a00 */
[----:B0-----:R0:W-:Y:S04]  /*9bd0*/  STG.E.128 desc[UR4][R44.64], R36 ;  /* 0x000000242c007986 */ /* 0x0011e8000c101d04 */
[----:B--2---:R0:W-:Y:S02]  /*9be0*/  @!P3 STG.E.128 desc[UR4][R46.64], R40 ;  /* 0x000000282e00b986 */ /* 0x0041e4000c101d04 */
.L_x_739:
[----:B------:R-:W-:Y:S05]  /*9bf0*/  BSYNC B1 ;  /* 0x0000000000017941 */ /* 0x000fea0003800000 */
.L_x_738:
[----:B------:R-:W-:-:S13]  /*9c00*/  ISETP.NE.AND P3, PT, R10, RZ, PT ;  /* 0x000000ff0a00720c */ /* 0x000fda0003f65270 */
[----:B------:R-:W-:Y:S05]  /*9c10*/  @!P3 BRA `(.L_x_698) ;  /* 0x0000000c0004b947 */ /* 0x000fea0003800000 */
[----:B------:R-:W-:Y:S01]  /*9c20*/  SEL R148, R118, R148, !P1 ;  /* 0x0000009476947207 */ /* 0x000fe20004800000 */
[----:B------:R-:W-:Y:S01]  /*9c30*/  BSSY B1, `(.L_x_742) ;  /* 0x0000073000017945 */ /* 0x000fe20003800000 */
[----:B0-----:R-:W-:Y:S02]  /*9c40*/  SHF.R.U32.HI R39, RZ, 0x3, R222 ;  /* 0x00000003ff277819 */ /* 0x001fe400000116de */
[----:B------:R-:W-:Y:S02]  /*9c50*/  SHF.R.S32.HI R37, RZ, 0x1f, R148 ;  /* 0x0000001fff257819 */ /* 0x000fe40000011494 */
[----:B------:R-:W-:Y:S02]  /*9c60*/  IADD3 R45, P3, P4, R96, R124, R11 ;  /* 0x0000007c602d7210 */ /* 0x000fe40007c7e00b */
[----:B------:R-:W-:Y:S02]  /*9c70*/  LEA.HI R37, R37, R148, RZ, 0x4 ;  /* 0x0000009425257211 */ /* 0x000fe400078f20ff */
[----:B------:R-:W-:-:S02]  /*9c80*/  IADD3.X R46, R92, R49, R6, P3, P4 ;  /* 0x000000315c2e7210 */ /* 0x000fc40001fe8406 */
[----:B------:R-:W-:Y:S02]  /*9c90*/  LEA.HI.SX32 R37, R37, R12, 0x1c ;  /* 0x0000000c25257211 */ /* 0x000fe400078fe2ff */
[----:B------:R-:W-:Y:S02]  /*9ca0*/  ISETP.GE.AND P4, PT, R213, R115, PT ;  /* 0x00000073d500720c */ /* 0x000fe40003f86270 */
[----:B------:R-:W-:Y:S01]  /*9cb0*/  SHF.R.S32.HI R36, RZ, 0x1f, R37 ;  /* 0x0000001fff247819 */ /* 0x000fe20000011425 */
[----:B------:R-:W-:Y:S01]  /*9cc0*/  IMAD.SHL.U32 R47, R37, 0x8, RZ ;  /* 0x00000008252f7824 */ /* 0x000fe200078e00ff */
[C---:B------:R-:W-:Y:S02]  /*9cd0*/  LEA R44, P3, R45.reuse, R116, 0x1 ;  /* 0x000000742d2c7211 */ /* 0x040fe400078608ff */
[----:B------:R-:W-:Y:S02]  /*9ce0*/  LEA.HI R36, R36, R37, RZ, 0x3 ;  /* 0x0000002524247211 */ /* 0x000fe400078f18ff */
[----:B------:R-:W-:-:S02]  /*9cf0*/  LEA.HI.X R45, R45, R117, R46, 0x1, P3 ;  /* 0x000000752d2d7211 */ /* 0x000fc400018f0c2e */
[----:B------:R-:W-:Y:S02]  /*9d00*/  SHF.R.S32.HI R38, RZ, 0x3, R36 ;  /* 0x00000003ff267819 */ /* 0x000fe40000011424 */
[----:B------:R-:W-:-:S03]  /*9d10*/  LOP3.LUT R36, R222, 0x38, R47, 0xf8, !PT ;  /* 0x00000038de247812 */ /* 0x000fc600078ef82f */
[----:B------:R-:W-:Y:S01]  /*9d20*/  IMAD R37, R38, 0x1400, R225 ;  /* 0x0000140026257824 */ /* 0x000fe200078e02e1 */
[----:B------:R-:W-:-:S05]  /*9d30*/  LOP3.LUT R36, R36, R39, RZ, 0x3c, !PT ;  /* 0x0000002724247212 */ /* 0x000fca00078e3cff */
        /* <DEDUP_REMOVED lines=16> */
[----:B------:R-:W-:Y:S01]  /*9e40*/  PRMT R57, R150, 0x5432, R57 ;  /* 0x0000543296397816 */ /* 0x000fe20000000039 */
[----:B------:R-:W-:Y:S01]  /*9e50*/  IMAD.U32 R48, R40, 0x10000, RZ ;  /* 0x0001000028307824 */ /* 0x000fe200078e00ff */
[----:B------:R-:W-:Y:S01]  /*9e60*/  SHF.R.U64 R60, R70, 0x10, R71 ;  /* 0x00000010463c7819 */ /* 0x000fe20000001247 */
[----:B------:R-:W-:Y:S01]  /*9e70*/  IMAD.U32 R46, R36, 0x10000, RZ ;  /* 0x00010000242e7824 */ /* 0x000fe200078e00ff */
[----:B------:R-:W-:-:S02]  /*9e80*/  PRMT R150, R150, 0x5410, R69 ;  /* 0x0000541096967816 */ /* 0x000fc40000000045 */
[----:B------:R-:W-:Y:S02]  /*9e90*/  PRMT R59, R153, 0x5432, R76 ;  /* 0x00005432993b7816 */ /* 0x000fe4000000004c */
[----:B------:R-:W-:Y:S02]  /*9ea0*/  LOP3.LUT R55, R41, 0xffff0000, RZ, 0xc0, !PT ;  /* 0xffff000029377812 */ /* 0x000fe400078ec0ff */
[----:B------:R-:W-:Y:S02]  /*9eb0*/  SHF.R.U64 R61, R78, 0x10, R79 ;  /* 0x000000104e3d7819 */ /* 0x000fe4000000124f */
[----:B------:R-:W-:Y:S01]  /*9ec0*/  PRMT R41, R151, 0x5432, R60 ;  /* 0x0000543297297816 */ /* 0x000fe2000000003c */
[----:B------:R-:W-:Y:S01]  /*9ed0*/  IMAD.U32 R60, R59, 0x10000, RZ ;  /* 0x000100003b3c7824 */ /* 0x000fe200078e00ff */
[----:B------:R-:W-:Y:S01]  /*9ee0*/  PRMT R153, R153, 0x5410, R58 ;  /* 0x0000541099997816 */ /* 0x000fe2000000003a */
[----:B------:R-:W-:Y:S01]  /*9ef0*/  IMAD.U32 R58, R150, 0x10000, RZ ;  /* 0x00010000963a7824 */ /* 0x000fe200078e00ff */
[----:B------:R-:W-:Y:S01]  /*9f00*/  SHF.R.U32.HI R70, RZ, 0x10, R71 ;  /* 0x00000010ff467819 */ /* 0x000fe20000011647 */
[C---:B------:R-:W-:Y:S01]  /*9f10*/  FMUL.FTZ R62, R54.reuse, R60 ;  /* 0x0000003c363e7220 */ /* 0x040fe20000410000 */
[----:B------:R-:W-:Y:S01]  /*9f20*/  SHF.R.U32.HI R79, RZ, 0x10, R79 ;  /* 0x00000010ff4f7819 */ /* 0x000fe2000001164f */
[-C--:B------:R-:W-:Y:S01]  /*9f30*/  FMUL.FTZ R64, R54, R58.reuse ;  /* 0x0000003a36407220 */ /* 0x080fe20000410000 */
[C---:B------:R-:W-:Y:S01]  /*9f40*/  PRMT R61, R152.reuse, 0x5410, R61 ;  /* 0x00005410983d7816 */ /* 0x040fe2000000003d */
[----:B------:R-:W-:Y:S01]  /*9f50*/  FFMA.FTZ R62, R51, R58, -R62 ;  /* 0x0000003a333e7223 */ /* 0x000fe2000001083e */
[----:B------:R-:W-:Y:S01]  /*9f60*/  PRMT R151, R151, 0x5410, R70 ;  /* 0x0000541097977816 */ /* 0x000fe20000000046 */
[----:B------:R-:W-:Y:S01]  /*9f70*/  FFMA.FTZ R64, R51, R60, R64 ;  /* 0x0000003c33407223 */ /* 0x000fe20000010040 */
[----:B------:R-:W-:-:S02]  /*9f80*/  PRMT R152, R152, 0x5432, R79 ;  /* 0x0000543298987816 */ /* 0x000fc4000000004f */
[----:B------:R-:W-:Y:S01]  /*9f90*/  LOP3.LUT R59, R59, 0xffff0000, RZ, 0xc0, !PT ;  /* 0xffff00003b3b7812 */ /* 0x000fe200078ec0ff */
[----:B------:R-:W-:Y:S01]  /*9fa0*/  IMAD.U32 R51, R151, 0x10000, RZ ;  /* 0x0001000097337824 */ /* 0x000fe200078e00ff */
[----:B------:R-:W-:Y:S01]  /*9fb0*/  LOP3.LUT R150, R150, 0xffff0000, RZ, 0xc0, !PT ;  /* 0xffff000096967812 */ /* 0x000fe200078ec0ff */
[----:B------:R-:W-:Y:S01]  /*9fc0*/  IMAD.U32 R54, R152, 0x10000, RZ ;  /* 0x0001000098367824 */ /* 0x000fe200078e00ff */
[----:B------:R-:W-:Y:S01]  /*9fd0*/  LOP3.LUT R52, R37, 0xffff0000, RZ, 0xc0, !PT ;  /* 0xffff000025347812 */ /* 0x000fe200078ec0ff */
[C---:B------:R-:W-:Y:S01]  /*9fe0*/  FMUL.FTZ R65, R56.reuse, R51 ;  /* 0x0000003338417220 */ /* 0x040fe20000410000 */
[----:B------:R-:W-:Y:S01]  /*9ff0*/  FMUL.FTZ R63, R55, R59 ;  /* 0x0000003b373f7220 */ /* 0x000fe20000410000 */
[----:B------:R-:W-:Y:S01]  /*a000*/  FMUL.FTZ R58, R56, R54 ;  /* 0x00000036383a7220 */ /* 0x000fe20000410000 */
[----:B------:R-:W-:Y:S01]  /*a010*/  LOP3.LUT R43, R43, 0xffff0000, RZ, 0xc0, !PT ;  /* 0xffff00002b2b7812 */ /* 0x000fe200078ec0ff */
[----:B------:R-:W-:Y:S01]  /*a020*/  FMUL.FTZ R55, R55, R150 ;  /* 0x0000009637377220 */ /* 0x000fe20000410000 */
[----:B------:R-:W-:Y:S01]  /*a030*/  LOP3.LUT R152, R152, 0xffff0000, RZ, 0xc0, !PT ;  /* 0xffff000098987812 */ /* 0x000fe200078ec0ff */
[----:B------:R-:W-:Y:S01]  /*a040*/  FFMA.FTZ R58, R53, R51, -R58 ;  /* 0x00000033353a7223 */ /* 0x000fe2000001083a */
[----:B------:R-:W-:Y:S01]  /*a050*/  LOP3.LUT R151, R151, 0xffff0000, RZ, 0xc0, !PT ;  /* 0xffff000097977812 */ /* 0x000fe200078ec0ff */
[----:B------:R-:W-:Y:S01]  /*a060*/  FFMA.FTZ R65, R53, R54, R65 ;  /* 0x0000003635417223 */ /* 0x000fe20000010041 */
[----:B------:R-:W-:-:S02]  /*a070*/  IMAD.U32 R53, R153, 0x10000, RZ ;  /* 0x0001000099357824 */ /* 0x000fc400078e00ff */
[----:B------:R-:W-:Y:S01]  /*a080*/  FFMA.FTZ R55, R52, R59, R55 ;  /* 0x0000003b34377223 */ /* 0x000fe20000010037 */
[----:B------:R-:W-:Y:S01]  /*a090*/  IMAD.U32 R51, R57, 0x10000, RZ ;  /* 0x0001000039337824 */ /* 0x000fe200078e00ff */
[----:B------:R-:W-:Y:S01]  /*a0a0*/  LOP3.LUT R50, R39, 0xffff0000, RZ, 0xc0, !PT ;  /* 0xffff000027327812 */ /* 0x000fe200078ec0ff */
[CC--:B------:R-:W-:Y:S01]  /*a0b0*/  FMUL.FTZ R59, R43.reuse, R152.reuse ;  /* 0x000000982b3b7220 */ /* 0x0c0fe20000410000 */
[----:B------:R-:W-:Y:S01]  /*a0c0*/  FMUL.FTZ R67, R43, R151 ;  /* 0x000000972b437220 */ /* 0x000fe20000410000 */
[----:B------:R-:W-:Y:S01]  /*a0d0*/  LOP3.LUT R40, R40, 0xffff0000, RZ, 0xc0, !PT ;  /* 0xffff000028287812 */ /* 0x000fe200078ec0ff */
[C---:B------:R-:W-:Y:S01]  /*a0e0*/  FMUL.FTZ R43, R48.reuse, R53 ;  /* 0x00000035302b7220 */ /* 0x040fe20000410000 */
[----:B------:R-:W-:Y:S01]  /*a0f0*/  LOP3.LUT R153, R153, 0xffff0000, RZ, 0xc0, !PT ;  /* 0xffff000099997812 */ /* 0x000fe200078ec0ff */
[----:B------:R-:W-:Y:S01]  /*a100*/  FMUL.FTZ R48, R48, R51 ;  /* 0x0000003330307220 */ /* 0x000fe20000410000 */
[----:B------:R-:W-:Y:S01]  /*a110*/  LOP3.LUT R57, R57, 0xffff0000, RZ, 0xc0, !PT ;  /* 0xffff000039397812 */ /* 0x000fe200078ec0ff */
[----:B------:R-:W-:Y:S01]  /*a120*/  FFMA.FTZ R59, R50, R151, -R59 ;  /* 0x00000097323b7223 */ /* 0x000fe2000001083b */
[----:B------:R-:W-:Y:S01]  /*a130*/  LOP3.LUT R37, R36, 0xffff0000, RZ, 0xc0, !PT ;  /* 0xffff000024257812 */ /* 0x000fe200078ec0ff */
[----:B------:R-:W-:Y:S01]  /*a140*/  FFMA.FTZ R152, R50, R152, R67 ;  /* 0x0000009832987223 */ /* 0x000fe20000010043 */
[----:B------:R-:W-:Y:S01]  /*a150*/  FMUL.FTZ R50, R40, R153 ;  /* 0x0000009928327220 */ /* 0x000fe20000410000 */
[C---:B------:R-:W-:Y:S01]  /*a160*/  FFMA.FTZ R51, R46.reuse, R51, -R43 ;  /* 0x000000332e337223 */ /* 0x040fe2000001082b */
[----:B------:R-:W-:Y:S01]  /*a170*/  FFMA.FTZ R48, R46, R53, R48 ;  /* 0x000000352e307223 */ /* 0x000fe20000010030 */
[----:B------:R-:W-:-:S02]  /*a180*/  IMAD.U32 R39, R42, 0x10000, RZ ;  /* 0x000100002a277824 */ /* 0x000fc400078e00ff */
[-C--:B------:R-:W-:Y:S01]  /*a190*/  FMUL.FTZ R46, R40, R57.reuse ;  /* 0x00000039282e7220 */ /* 0x080fe20000410000 */
[----:B------:R-:W-:Y:S01]  /*a1a0*/  IMAD.U32 R43, R61, 0x10000, RZ ;  /* 0x000100003d2b7824 */ /* 0x000fe200078e00ff */
[----:B------:R-:W-:Y:S01]  /*a1b0*/  LOP3.LUT R42, R42, 0xffff0000, RZ, 0xc0, !PT ;  /* 0xffff00002a2a7812 */ /* 0x000fe200078ec0ff */
[----:B------:R-:W-:Y:S01]  /*a1c0*/  IMAD.U32 R40, R41, 0x10000, RZ ;  /* 0x0001000029287824 */ /* 0x000fe200078e00ff */
[----:B------:R-:W-:Y:S01]  /*a1d0*/  LOP3.LUT R61, R61, 0xffff0000, RZ, 0xc0, !PT ;  /* 0xffff00003d3d7812 */ /* 0x000fe200078ec0ff */
[----:B------:R-:W-:Y:S01]  /*a1e0*/  FFMA.FTZ R50, R37, R57, -R50 ;  /* 0x0000003925327223 */ /* 0x000fe20000010832 */
[----:B------:R-:W-:Y:S01]  /*a1f0*/  LOP3.LUT R41, R41, 0xffff0000, RZ, 0xc0, !PT ;  /* 0xffff000029297812 */ /* 0x000fe200078ec0ff */
[C---:B------:R-:W-:Y:S02]  /*a200*/  IMAD.U32 R36, R38.reuse, 0x10000, RZ ;  /* 0x0001000026247824 */ /* 0x040fe400078e00ff */
[----:B------:R-:W-:Y:S01]  /*a210*/  FFMA.FTZ R37, R37, R153, R46 ;  /* 0x0000009925257223 */ /* 0x000fe2000001002e */
[----:B------:R-:W-:Y:S01]  /*a220*/  LOP3.LUT R38, R38, 0xffff0000, RZ, 0xc0, !PT ;  /* 0xffff000026267812 */ /* 0x000fe200078ec0ff */
[C---:B------:R-:W-:Y:S01]  /*a230*/  FMUL.FTZ R53, R39.reuse, R43 ;  /* 0x0000002b27357220 */ /* 0x040fe20000410000 */
[----:B------:R-:W-:Y:S01]  /*a240*/  FMUL.FTZ R46, R39, R40 ;  /* 0x00000028272e7220 */ /* 0x000fe20000410000 */
[----:B------:R-:W-:Y:S01]  /*a250*/  FFMA.FTZ R63, R52, R150, -R63 ;  /* 0x00000096343f7223 */ /* 0x000fe2000001083f */
        /* <DEDUP_REMOVED lines=13> */
[----:B------:R-:W-:Y:S02]  /*a330*/  F2FP.BF16.F32.PACK_AB R41, R55, R64 ;  /* 0x000000403729723e */ /* 0x000fe400000010ff */
[----:B------:R-:W-:-:S02]  /*a340*/  F2FP.BF16.F32.PACK_AB R43, R152, R65 ;  /* 0x00000041982b723e */ /* 0x000fc400000010ff */
[----:B------:R-:W-:-:S07]  /*a350*/  F2FP.BF16.F32.PACK_AB R42, R61, R46 ;  /* 0x0000002e3d2a723e */ /* 0x000fce00000010ff */
.L_x_743:
[----:B------:R-:W-:Y:S05]  /*a360*/  BSYNC B1 ;  /* 0x0000000000017941 */ /* 0x000fea0003800000 */
.L_x_742:
[----:B------:R-:W-:Y:S01]  /*a370*/  ISETP.GE.AND P3, PT, R47, R145, PT ;  /* 0x000000912f00720c */ /* 0x000fe20003f66270 */
[----:B------:R-:W-:Y:S02]  /*a380*/  ULDC.64 UR4, c[0x0][0x208] ;  /* 0x0000820000047ab9 */ /* 0x000fe40000000a00 */
[----:B0-----:R0:W-:Y:S10]  /*a390*/  STG.E.128 desc[UR4][R44.64], R36 ;  /* 0x000000242c007986 */ /* 0x0011f4000c101d04 */
[----:B------:R-:W-:Y:S05]  /*a3a0*/  @P3 BRA `(.L_x_698) ;  /* 0x0000000400203947 */ /* 0x000fea0003800000 */
[--C-:B------:R-:W-:Y:S01]  /*a3b0*/  IADD3 R124, P3, P4, R96, R124, R47.reuse ;  /* 0x0000007c607c7210 */ /* 0x100fe20007c7e02f */
[----:B------:R-:W-:Y:S01]  /*a3c0*/  ULDC.64 UR4, c[0x0][0x208] ;  /* 0x0000820000047ab9 */ /* 0x000fe20000000a00 */
[----:B------:R-:W-:-:S04]  /*a3d0*/  SHF.R.S32.HI R47, RZ, 0x1f, R47 ;  /* 0x0000001fff2f7819 */ /* 0x000fc8000001142f */
[----:B------:R-:W-:Y:S02]  /*a3e0*/  IADD3.X R49, R92, R49, R47, P3, P4 ;  /* 0x000000315c317210 */ /* 0x000fe40001fe842f */
[----:B------:R-:W-:-:S04]  /*a3f0*/  LEA R116, P3, R124, R116, 0x1 ;  /* 0x000000747c747211 */ /* 0x000fc800078608ff */
[----:B------:R-:W-:-:S05]  /*a400*/  LEA.HI.X R117, R124, R117, R49, 0x1, P3 ;  /* 0x000000757c757211 */ /* 0x000fca00018f0c31 */
[----:B--2---:R2:W-:Y:S01]  /*a410*/  STG.E.128 desc[UR4][R116.64], R40 ;  /* 0x0000002874007986 */ /* 0x0045e2000c101d04 */
[----:B------:R-:W-:Y:S05]  /*a420*/  BRA `(.L_x_698) ;  /* 0x0000000400007947 */ /* 0x000fea0003800000 */
.L_x_655:
[----:B------:R-:W-:-:S04]  /*a430*/  ULOP3.LUT UR4, UR60, 0x1, URZ, 0xfc, !UPT ;  /* 0x000000013c047892 */ /* 0x000fc8000f8efc3f */
[----:B------:R-:W-:-:S06]  /*a440*/  UISETP.NE.AND UP0, UPT, UR4, 0x3, UPT ;  /* 0x000000030400788c */ /* 0x000fcc000bf05270 */
[----:B------:R-:W-:-:S13]  /*a450*/  PLOP3.LUT P2, PT, PT, PT, UP0, 0x80, 0x0 ;  /* 0x000000000000781c */ /* 0x000fda0003f4f008 */
[----:B------:R-:W-:Y:S05]  /*a460*/  @!P2 BRA `(.L_x_744) ;  /* 0x000000000004a947 */ /* 0x000fea0003800000 */
[----:B------:R-:W-:Y:S01]  /*a470*/  BPT.TRAP 0x1 ;  /* 0x000000040000795c */ /* 0x000fe20000300000 */
.L_x_744:
[----:B------:R-:W-:Y:S01]  /*a480*/  IMAD R0, R19, 0x8, R18 ;  /* 0x0000000813007824 */ /* 0x000fe200078e0212 */
[----:B------:R-:W-:Y:S01]  /*a490*/  SHF.L.U32 R114, R217, 0x1f, RZ ;  /* 0x0000001fd9727819 */ /* 0x000fe200000006ff */
[----:B------:R-:W-:Y:S01]  /*a4a0*/  IMAD R3, R24, -0x50, R2 ;  /* 0xffffffb018037824 */ /* 0x000fe200078e0202 */
[----:B------:R-:W-:Y:S02]  /*a4b0*/  BSSY B1, `(.L_x_745) ;  /* 0x0000005000017945 */ /* 0x000fe40003800000 */
[----:B------:R-:W1:Y:S02]  /*a4c0*/  SYNCS.PHASECHK.TRANS64.TRYWAIT P3, [R0+URZ+0x38890], R114 ;  /* 0x03889072000075a7 */ /* 0x000e64000806017f */
[----:B------:R-:W-:-:S04]  /*a4d0*/  VIMNMX R3, R3, 0x50, PT ;  /* 0x0000005003037848 */ /* 0x000fc80003fe0100 */
[----:B------:R-:W-:Y:S01]  /*a4e0*/  ISETP.GE.AND P4, PT, R212, R3, PT ;  /* 0x00000003d400720c */ /* 0x000fe20003f86270 */
[----:B-1----:R-:W-:-:S12]  /*a4f0*/  @!P3 BRA `(.L_x_746) ;  /* 0x000001e40020b947 */ /* 0x002fd80003800000 */
.L_x_1054:
[----:B------:R-:W-:Y:S05]  /*a500*/  BSYNC B1 ;  /* 0x0000000000017941 */ /* 0x000fea0003800000 */
.L_x_745:
[----:B------:R-:W-:Y:S04]  /*a510*/  BSSY B1, `(.L_x_747) ;  /* 0x000000f000017945 */ /* 0x000fe80003800000 */
[----:B------:R-:W-:Y:S05]  /*a520*/  @P4 BRA `(.L_x_748) ;  /* 0x0000000000344947 */ /* 0x000fea0003800000 */
[----:B------:R-:W-:Y:S01]  /*a530*/  ISETP.NE.AND P5, PT, R26, RZ, PT ;  /* 0x000000ff1a00720c */ /* 0x000fe20003fa5270 */
[----:B------:R-:W-:Y:S01]  /*a540*/  ULDC.64 UR4, c[0x0][0x208] ;  /* 0x0000820000047ab9 */ /* 0x000fe20000000a00 */
[----:B------:R-:W-:Y:S02]  /*a550*/  ISETP.NE.AND P4, PT, R10, RZ, PT ;  /* 0x000000ff0a00720c */ /* 0x000fe40003f85270 */
[----:B------:R-:W-:-:S09]  /*a560*/  ISETP.NE.AND P3, PT, R9, RZ, PT ;  /* 0x000000ff0900720c */ /* 0x000fd20003f65270 */
[----:B0-----:R-:W0:Y:S04]  /*a570*/  @P5 LDS.128 R36, [R4+0x24400] ;  /* 0x0244000004245984 */ /* 0x001e280000000c00 */
[----:B------:R-:W2:Y:S04]  /*a580*/  @P3 LDS.128 R40, [R4+0x29400] ;  /* 0x0294000004283984 */ /* 0x000ea80000000c00 */
[----:B0-----:R-:W-:Y:S01]  /*a590*/  @P5 STG.E.128 desc[UR4][R56.64], R36 ;  /* 0x0000002438005986 */ /* 0x001fe2000c101d04 */
[----:B------:R-:W-:-:S03]  /*a5a0*/  ISETP.NE.AND P5, PT, R8, RZ, PT ;  /* 0x000000ff0800720c */ /* 0x000fc60003fa5270 */
[----:B------:R-:W0:Y:S04]  /*a5b0*/  @P4 LDS.128 R36, [R4+0x26c00] ;  /* 0x026c000004244984 */ /* 0x000e280000000c00 */
[----:B--2---:R-:W-:Y:S06]  /*a5c0*/  @P3 STG.E.128 desc[UR4][R56.64+0x100], R40 ;  /* 0x0001002838003986 */ /* 0x004fec000c101d04 */
[----:B------:R-:W2:Y:S04]  /*a5d0*/  @P5 LDS.128 R44, [R4+0x2bc00] ;  /* 0x02bc0000042c5984 */ /* 0x000ea80000000c00 */
[----:B0-----:R3:W-:Y:S04]  /*a5e0*/  @P4 STG.E.128 desc[UR4][R56.64+0x80], R36 ;  /* 0x0000802438004986 */ /* 0x0017e8000c101d04 */
[----:B--2---:R3:W-:Y:S02]  /*a5f0*/  @P5 STG.E.128 desc[UR4][R56.64+0x180], R44 ;  /* 0x0001802c38005986 */ /* 0x0047e4000c101d04 */
.L_x_748:
[----:B------:R-:W-:Y:S05]  /*a600*/  BSYNC B1 ;  /* 0x0000000000017941 */ /* 0x000fea0003800000 */
.L_x_747:
[----:B---3--:R-:W-:Y:S01]  /*a610*/  VIADD R36, R212, 0x20 ;  /* 0x00000020d4247836 */ /* 0x008fe20000000000 */
[----:B------:R-:W-:Y:S04]  /*a620*/  BSSY B1, `(.L_x_749) ;  /* 0x0000010000017945 */ /* 0x000fe80003800000 */
[----:B------:R-:W-:-:S13]  /*a630*/  ISETP.GE.AND P3, PT, R36, R3, PT ;  /* 0x000000032400720c */ /* 0x000fda0003f66270 */
        /* <DEDUP_REMOVED lines=14> */
.L_x_750:
[----:B------:R-:W-:Y:S05]  /*a720*/  BSYNC B1 ;  /* 0x0000000000017941 */ /* 0x000fea0003800000 */
.L_x_749:
[----:B---3--:R-:W-:-:S05]  /*a730*/  VIADD R36, R212, 0x40 ;  /* 0x00000040d4247836 */ /* 0x008fca0000000000 */
        /* <DEDUP_REMOVED lines=15> */
.L_x_698:
[----:B------:R-:W-:Y:S05]  /*a830*/  BSYNC B0 ;  /* 0x0000000000007941 */ /* 0x000fea0003800000 */
.L_x_654:
[----:B01234-:R-:W0:Y:S01]  /*a840*/  S2R R36, SR_TID.X ;  /* 0x0000000000247919 */ /* 0x01fe220000002100 */
[----:B------:R-:W-:Y:S01]  /*a850*/  @!PT LDS RZ, [RZ] ;  /* 0x00000000fffff984 */ /* 0x000fe20000000800 */
[----:B------:R-:W-:Y:S01]  /*a860*/  @!PT LDS RZ, [RZ] ;  /* 0x00000000fffff984 */ /* 0x000fe20000000800 */
[----:B------:R-:W-:Y:S01]  /*a870*/  @!PT LDS RZ, [RZ] ;  /* 0x00000000fffff984 */ /* 0x000fe20000000800 */
[----:B------:R-:W-:Y:S01]  /*a880*/  @!PT LDS RZ, [RZ] ;  /* 0x00000000fffff984 */ /* 0x000fe20000000800 */
[----:B------:R1:W-:Y:S06]  /*a890*/  MEMBAR.ALL.CTA ;  /* 0x0000000000007992 */ /* 0x0003ec0000008000 */
[----:B-1----:R-:W1:Y:S01]  /*a8a0*/  FENCE.VIEW.ASYNC.S ;  /* 0x00000000000073c6 */ /* 0x002e620000000000 */
[----:B------:R-:W-:Y:S05]  /*a8b0*/  WARPSYNC.ALL ;  /* 0x0000000000007948 */ /* 0x000fea0003800000 */
[----:B------:R-:W-:Y:S01]  /*a8c0*/  BSSY B0, `(.L_x_751) ;  /* 0x0000009000007945 */ /* 0x000fe20003800000 */
[----:B0-----:R-:W-:Y:S01]  /*a8d0*/  LOP3.LUT R36, R36, 0x7f, RZ, 0xc0, !PT ;  /* 0x0000007f24247812 */ /* 0x001fe200078ec0ff */
[----:B-1----:R0:W-:Y:S03]  /*a8e0*/  BAR.SYNC.DEFER_BLOCKING R149, 0x80 ;  /* 0x000200950000751d */ /* 0x0021e60000010000 */
[----:B------:R-:W-:-:S13]  /*a8f0*/  ISETP.NE.AND P3, PT, R36, RZ, PT ;  /* 0x000000ff2400720c */ /* 0x000fda0003f65270 */
[----:B------:R-:W-:-:S05]  /*a900*/  @!P3 VIADD R36, R0, 0x388a0 ;  /* 0x000388a00024b836 */ /* 0x000fca0000000000 */
[----:B------:R-:W-:-:S04]  /*a910*/  @!P3 PRMT R36, RZ, 0x654, R36 ;  /* 0x00000654ff24b816 */ /* 0x000fc80000000024 */
[----:B------:R0:W-:Y:S01]  /*a920*/  @!P3 SYNCS.ARRIVE.TRANS64.RED.A1T0 RZ, [R36+URZ], RZ ;  /* 0x000000ff24ffb9a7 */ /* 0x0001e2000810043f */
[----:B------:R-:W-:Y:S05]  /*a930*/  @!P2 BRA `(.L_x_752) ;  /* 0x000000000004a947 */ /* 0x000fea0003800000 */
[----:B------:R-:W-:Y:S01]  /*a940*/  BPT.TRAP 0x1 ;  /* 0x000000040000795c */ /* 0x000fe20000300000 */
.L_x_752:
[----:B------:R-:W-:Y:S05]  /*a950*/  BSYNC B0 ;  /* 0x0000000000007941 */ /* 0x000fea0003800000 */
.L_x_751:
[----:B------:R-:W1:Y:S01]  /*a960*/  SYNCS.PHASECHK.TRANS64.TRYWAIT P2, [R0+URZ+0x388b0], R114 ;  /* 0x0388b072000075a7 */ /* 0x000e62000804017f */
[----:B------:R-:W-:Y:S01]  /*a970*/  ULDC UR61, c[0x0][0x2f4] ;  /* 0x0000bd00003d7ab9 */ /* 0x000fe20000000800 */
[----:B------:R-:W-:Y:S01]  /*a980*/  ULDC.64 UR56, c[0x0][0x328] ;  /* 0x0000ca0000387ab9 */ /* 0x000fe20000000a00 */
[----:B------:R-:W-:Y:S01]  /*a990*/  ULDC.64 UR58, c[0x0][0x318] ;  /* 0x0000c600003a7ab9 */ /* 0x000fe20000000a00 */
[----:B------:R-:W-:Y:S01]  /*a9a0*/  BSSY B0, `(.L_x_753) ;  /* 0x0000004000007945 */ /* 0x000fe20003800000 */
[----:B------:R-:W-:Y:S01]  /*a9b0*/  ISETP.GE.AND P4, PT, R212, R3, PT ;  /* 0x00000003d400720c */ /* 0x000fe20003f86270 */
[----:B------:R-:W-:Y:S02]  /*a9c0*/  IMAD.WIDE R48, R24, 0x50, R112 ;  /* 0x0000005018307825 */ /* 0x000fe400078e0270 */
[----:B-1----:R-:W-:Y:S10]  /*a9d0*/  @!P2 BRA `(.L_x_754) ;  /* 0x000001dc00fca947 */ /* 0x002ff40003800000 */
.L_x_1055:
[----:B------:R-:W-:Y:S05]  /*a9e0*/  BSYNC B0 ;  /* 0x0000000000007941 */ /* 0x000fea0003800000 */
.L_x_753:
[----:B------:R-:W-:Y:S04]  /*a9f0*/  BSSY B0, `(.L_x_755) ;  /* 0x0000017000007945 */ /* 0x000fe80003800000 */
[----:B------:R-:W-:Y:S05]  /*aa00*/  @P4 BRA `(.L_x_756) ;  /* 0x0000000000544947 */ /* 0x000fea0003800000 */
[----:B------:R-:W-:Y:S01]  /*aa10*/  ISETP.GE.AND P5, PT, R16, UR61, PT ;  /* 0x0000003d10007c0c */ /* 0x000fe2000bfa6270 */
[----:B------:R-:W-:Y:S01]  /*aa20*/  IMAD R43, R49, UR56, RZ ;  /* 0x00000038312b7c24 */ /* 0x000fe2000f8e02ff */
[----:B------:R-:W-:Y:S01]  /*aa30*/  ULDC.64 UR4, c[0x0][0x208] ;  /* 0x0000820000047ab9 */ /* 0x000fe20000000a00 */
[----:B------:R-:W-:Y:S01]  /*aa40*/  IMAD.MOV.U32 R40, RZ, RZ, R94 ;  /* 0x000000ffff287224 */ /* 0x000fe200078e005e */
[----:B------:R-:W-:Y:S01]  /*aa50*/  ISETP.GE.AND P4, PT, R213, UR61, PT ;  /* 0x0000003dd5007c0c */ /* 0x000fe2000bf86270 */
[----:B------:R-:W-:Y:S02]  /*aa60*/  IMAD.MOV.U32 R41, RZ, RZ, R5 ;  /* 0x000000ffff297224 */ /* 0x000fe400078e0005 */
[C---:B------:R-:W-:Y:S02]  /*aa70*/  IMAD R43, R48.reuse, UR57, R43 ;  /* 0x00000039302b7c24 */ /* 0x040fe4000f8e022b */
[----:B------:R-:W-:-:S04]  /*aa80*/  IMAD.WIDE.U32 R40, R48, UR56, R40 ;  /* 0x0000003830287c25 */ /* 0x000fc8000f8e0028 */
[----:B0-----:R-:W0:Y:S01]  /*aa90*/  @!P5 LDS.128 R36, [R4+0x400] ;  /* 0x000400000424d984 */ /* 0x001e220000000c00 */
[----:B------:R-:W-:Y:S01]  /*aaa0*/  IMAD.IADD R41, R41, 0x1, R43 ;  /* 0x0000000129297824 */ /* 0x000fe200078e022b */
[----:B------:R-:W-:-:S04]  /*aab0*/  LEA R50, P2, R40, UR58, 0x1 ;  /* 0x0000003a28327c11 */ /* 0x000fc8000f8408ff */
[----:B------:R-:W-:Y:S02]  /*aac0*/  LEA.HI.X R51, R40, UR59, R41, 0x1, P2 ;  /* 0x0000003b28337c11 */ /* 0x000fe400090f0c29 */
[----:B------:R-:W-:-:S13]  /*aad0*/  ISETP.GE.AND P2, PT, R218, UR61, PT ;  /* 0x0000003dda007c0c */ /* 0x000fda000bf46270 */
[----:B------:R-:W2:Y:S04]  /*aae0*/  @!P2 LDS.128 R40, [R4+0x5400] ;  /* 0x005400000428a984 */ /* 0x000ea80000000c00 */
[----:B0-----:R-:W-:Y:S01]  /*aaf0*/  @!P5 STG.E.128 desc[UR4][R50.64], R36 ;  /* 0x000000243200d986 */ /* 0x001fe2000c101d04 */
[----:B------:R-:W-:-:S03]  /*ab00*/  ISETP.GE.AND P5, PT, R219, UR61, PT ;  /* 0x0000003ddb007c0c */ /* 0x000fc6000bfa6270 */
[----:B------:R-:W0:Y:S10]  /*ab10*/  @!P4 LDS.128 R36, [R4+0x2c00] ;  /* 0x002c00000424c984 */ /* 0x000e340000000c00 */
[----:B------:R-:W3:Y:S04]  /*ab20*/  @!P5 LDS.128 R44, [R4+0x7c00] ;  /* 0x007c0000042cd984 */ /* 0x000ee80000000c00 */
[----:B--2---:R2:W-:Y:S04]  /*ab30*/  @!P2 STG.E.128 desc[UR4][R50.64+0x100], R40 ;  /* 0x000100283200a986 */ /* 0x0045e8000c101d04 */
[----:B0-----:R2:W-:Y:S04]  /*ab40*/  @!P4 STG.E.128 desc[UR4][R50.64+0x80], R36 ;  /* 0x000080243200c986 */ /* 0x0015e8000c101d04 */
[----:B---3--:R2:W-:Y:S02]  /*ab50*/  @!P5 STG.E.128 desc[UR4][R50.64+0x180], R44 ;  /* 0x0001802c3200d986 */ /* 0x0085e4000c101d04 */
.L_x_756:
[----:B------:R-:W-:Y:S05]  /*ab60*/  BSYNC B0 ;  /* 0x0000000000007941 */ /* 0x000fea0003800000 */
.L_x_755:
[----:B0-2---:R-:W-:Y:S01]  /*ab70*/  VIADD R36, R212, 0x20 ;  /* 0x00000020d4247836 */ /* 0x005fe20000000000 */
[----:B------:R-:W-:Y:S04]  /*ab80*/  BSSY B0, `(.L_x_757) ;  /* 0x000001a000007945 */ /* 0x000fe80003800000 */
[----:B------:R-:W-:-:S13]  /*ab90*/  ISETP.GE.AND P2, PT, R36, R3, PT ;  /* 0x000000032400720c */ /* 0x000fda0003f46270 */
[----:B------:R-:W-:Y:S05]  /*aba0*/  @P2 BRA `(.L_x_758) ;  /* 0x00000000005c2947 */ /* 0x000fea0003800000 */
[----:B------:R-:W-:Y:S01]  /*abb0*/  ISETP.GE.AND P2, PT, R16, UR61, PT ;  /* 0x0000003d10007c0c */ /* 0x000fe2000bf46270 */
[----:B------:R-:W-:Y:S01]  /*abc0*/  IMAD.MOV.U32 R41, RZ, RZ, R5 ;  /* 0x000000ffff297224 */ /* 0x000fe200078e0005 */
[----:B------:R-:W-:Y:S01]  /*abd0*/  IADD3 R43, P4, R48, 0x20, RZ ;  /* 0x00000020302b7810 */ /* 0x000fe20007f9e0ff */
[----:B------:R-:W-:Y:S01]  /*abe0*/  ULDC.64 UR4, c[0x0][0x208] ;  /* 0x0000820000047ab9 */ /* 0x000fe20000000a00 */
[----:B------:R-:W-:-:S03]  /*abf0*/  ISETP.GE.AND P5, PT, R213, UR61, PT ;  /* 0x0000003dd5007c0c */ /* 0x000fc6000bfa6270 */
[----:B------:R-:W-:-:S04]  /*ac00*/  IMAD.X R40, RZ, RZ, R49, P4 ;  /* 0x000000ffff287224 */ /* 0x000fc800020e0631 */
[----:B------:R-:W-:Y:S02]  /*ac10*/  IMAD R42, R40, UR56, RZ ;  /* 0x00000038282a7c24 */ /* 0x000fe4000f8e02ff */
[----:B------:R-:W0:Y:S01]  /*ac20*/  @!P2 LDS.128 R36, [R4+0x1400] ;  /* 0x001400000424a984 */ /* 0x000e220000000c00 */
[----:B------:R-:W-:-:S04]  /*ac30*/  IMAD.MOV.U32 R40, RZ, RZ, R94 ;  /* 0x000000ffff287224 */ /* 0x000fc800078e005e */
[----:B------:R-:W-:-:S04]  /*ac40*/  IMAD.WIDE.U32 R40, R43, UR56, R40 ;  /* 0x000000382b287c25 */ /* 0x000fc8000f8e0028 */
[----:B------:R-:W-:Y:S01]  /*ac50*/  IMAD R43, R43, UR57, R42 ;  /* 0x000000392b2b7c24 */ /* 0x000fe2000f8e022a */
[----:B------:R-:W-:-:S03]  /*ac60*/  LEA R50, P4, R40, UR58, 0x1 ;  /* 0x0000003a28327c11 */ /* 0x000fc6000f8808ff */
[----:B------:R-:W-:-:S05]  /*ac70*/  IMAD.IADD R41, R41, 0x1, R43 ;  /* 0x0000000129297824 */ /* 0x000fca00078e022b */
        /* <DEDUP_REMOVED lines=10> */
.L_x_758:
[----:B------:R-:W-:Y:S05]  /*ad20*/  BSYNC B0 ;  /* 0x0000000000007941 */ /* 0x000fea0003800000 */
.L_x_757:
[----:B--2---:R-:W-:Y:S01]  /*ad30*/  VIADD R36, R212, 0x40 ;  /* 0x00000040d4247836 */ /* 0x004fe20000000000 */
[----:B------:R-:W-:Y:S04]  /*ad40*/  BSSY B0, `(.L_x_759) ;  /* 0x000001a000007945 */ /* 0x000fe80003800000 */
[----:B------:R-:W-:-:S13]  /*ad50*/  ISETP.GE.AND P2, PT, R36, R3, PT ;  /* 0x000000032400720c */ /* 0x000fda0003f46270 */
[----:B------:R-:W-:Y:S05]  /*ad60*/  @P2 BRA `(.L_x_760) ;  /* 0x00000000005c2947 */ /* 0x000fea0003800000 */
[----:B------:R-:W-:Y:S01]  /*ad70*/  ISETP.GE.AND P2, PT, R16, UR61, PT ;  /* 0x0000003d10007c0c */ /* 0x000fe2000bf46270 */
[----:B------:R-:W-:Y:S01]  /*ad80*/  IMAD.MOV.U32 R40, RZ, RZ, R94 ;  /* 0x000000ffff287224 */ /* 0x000fe200078e005e */
[----:B------:R-:W-:Y:S01]  /*ad90*/  IADD3 R3, P4, R48, 0x40, RZ ;  /* 0x0000004030037810 */ /* 0x000fe20007f9e0ff */
[----:B------:R-:W-:Y:S01]  /*ada0*/  IMAD.MOV.U32 R41, RZ, RZ, R5 ;  /* 0x000000ffff297224 */ /* 0x000fe200078e0005 */
[----:B------:R-:W-:Y:S01]  /*adb0*/  ULDC.64 UR4, c[0x0][0x208] ;  /* 0x0000820000047ab9 */ /* 0x000fe20000000a00 */
[----:B------:R-:W-:Y:S02]  /*adc0*/  ISETP.GE.AND P5, PT, R213, UR61, PT ;  /* 0x0000003dd5007c0c */ /* 0x000fe4000bfa6270 */
[----:B------:R-:W-:Y:S02]  /*add0*/  IMAD.X R48, RZ, RZ, R49, P4 ;  /* 0x000000ffff307224 */ /* 0x000fe400020e0631 */
[----:B------:R-:W-:-:S04]  /*ade0*/  IMAD.WIDE.U32 R40, R3, UR56, R40 ;  /* 0x0000003803287c25 */ /* 0x000fc8000f8e0028 */
[----:B------:R-:W0:Y:S01]  /*adf0*/  @!P2 LDS.128 R36, [R4+0x2400] ;  /* 0x002400000424a984 */ /* 0x000e220000000c00 */
[----:B------:R-:W-:-:S04]  /*ae00*/  IMAD R48, R48, UR56, RZ ;  /* 0x0000003830307c24 */ /* 0x000fc8000f8e02ff */
[----:B------:R-:W-:Y:S01]  /*ae10*/  IMAD R3, R3, UR57, R48 ;  /* 0x0000003903037c24 */ /* 0x000fe2000f8e0230 */
[----:B------:R-:W-:-:S03]  /*ae20*/  LEA R48, P4, R40, UR58, 0x1 ;  /* 0x0000003a28307c11 */ /* 0x000fc6000f8808ff */
[----:B------:R-:W-:-:S05]  /*ae30*/  IMAD.IADD R3, R41, 0x1, R3 ;  /* 0x0000000129037824 */ /* 0x000fca00078e0203 */
[----:B------:R-:W-:Y:S02]  /*ae40*/  LEA.HI.X R49, R40, UR59, R3, 0x1, P4 ;  /* 0x0000003b28317c11 */ /* 0x000fe4000a0f0c03 */
[----:B------:R-:W-:Y:S01]  /*ae50*/  ISETP.GE.AND P4, PT, R218, UR61, PT ;  /* 0x0000003dda007c0c */ /* 0x000fe2000bf86270 */
[----:B------:R-:W2:Y:S04]  /*ae60*/  @!P5 LDS.128 R40, [R4+0x4c00] ;  /* 0x004c00000428d984 */ /* 0x000ea80000000c00 */
[----:B0-----:R-:W-:Y:S01]  /*ae70*/  @!P2 STG.E.128 desc[UR4][R48.64], R36 ;  /* 0x000000243000a986 */ /* 0x001fe2000c101d04 */
[----:B------:R-:W-:-:S07]  /*ae80*/  ISETP.GE.AND P2, PT, R219, UR61, PT ;  /* 0x0000003ddb007c0c */ /* 0x000fce000bf46270 */
[----:B------:R-:W0:Y:S06]  /*ae90*/  @!P4 LDS.128 R36, [R4+0x7400] ;  /* 0x007400000424c984 */ /* 0x000e2c0000000c00 */
[----:B------:R-:W3:Y:S04]  /*aea0*/  @!P2 LDS.128 R44, [R4+0x9c00] ;  /* 0x009c0000042ca984 */ /* 0x000ee80000000c00 */
[----:B--2---:R2:W-:Y:S04]  /*aeb0*/  @!P5 STG.E.128 desc[UR4][R48.64+0x80], R40 ;  /* 0x000080283000d986 */ /* 0x0045e8000c101d04 */
[----:B0-----:R2:W-:Y:S04]  /*aec0*/  @!P4 STG.E.128 desc[UR4][R48.64+0x100], R36 ;  /* 0x000100243000c986 */ /* 0x0015e8000c101d04 */
[----:B---3--:R2:W-:Y:S02]  /*aed0*/  @!P2 STG.E.128 desc[UR4][R48.64+0x180], R44 ;  /* 0x0001802c3000a986 */ /* 0x0085e4000c101d04 */
.L_x_760:
[----:B------:R-:W-:Y:S05]  /*aee0*/  BSYNC B0 ;  /* 0x0000000000007941 */ /* 0x000fea0003800000 */
.L_x_759:
[----:B------:R-:W3:Y:S01]  /*aef0*/  LDL R3, [R1+0x8] ;  /* 0x0000080001037983 */ /* 0x000ee20000100800 */
[----:B-1----:R-:W-:Y:S01]  /*af00*/  @!P3 VIADD R0, R0, 0x388c0 ;  /* 0x000388c00000b836 */ /* 0x002fe20000000000 */
[----:B------:R-:W-:Y:S01]  /*af10*/  PLOP3.LUT P2, PT, PT, PT, PT, 0x8, 0x0 ;  /* 0x000000000000781c */ /* 0x000fe20003f4e170 */
[----:B------:R-:W-:Y:S01]  /*af20*/  VIADD R19, R19, 0x1 ;  /* 0x0000000113137836 */ /* 0x000fe20000000000 */
[----:B------:R-:W-:Y:S01]  /*af30*/  @!PT LDS RZ, [RZ] ;  /* 0x00000000fffff984 */ /* 0x000fe20000000800 */
[----:B------:R-:W-:Y:S01]  /*af40*/  @!PT LDS RZ, [RZ] ;  /* 0x00000000fffff984 */ /* 0x000fe20000000800 */
[----:B------:R-:W-:Y:S01]  /*af50*/  @!PT LDS RZ, [RZ] ;  /* 0x00000000fffff984 */ /* 0x000fe20000000800 */
[----:B------:R-:W-:Y:S01]  /*af60*/  @!PT LDS RZ, [RZ] ;  /* 0x00000000fffff984 */ /* 0x000fe20000000800 */
[----:B------:R0:W-:Y:S06]  /*af70*/  MEMBAR.ALL.CTA ;  /* 0x0000000000007992 */ /* 0x0001ec0000008000 */
[----:B0-----:R-:W0:Y:S01]  /*af80*/  FENCE.VIEW.ASYNC.S ;  /* 0x00000000000073c6 */ /* 0x001e220000000000 */
[----:B------:R-:W-:Y:S01]  /*af90*/  @!P3 PRMT R0, RZ, 0x654, R0 ;  /* 0x00000654ff00b816 */ /* 0x000fe20000000000 */
[----:B0-----:R0:W-:Y:S06]  /*afa0*/  BAR.SYNC.DEFER_BLOCKING R149, 0x80 ;  /* 0x000200950000751d */ /* 0x0011ec0000010000 */
[----:B------:R1:W-:Y:S01]  /*afb0*/  @!P3 SYNCS.ARRIVE.TRANS64.RED.A1T0 RZ, [R0+URZ], RZ ;  /* 0x000000ff00ffb9a7 */ /* 0x0003e2000810043f */
[----:B------:R-:W-:-:S04]  /*afc0*/  ISETP.NE.AND P3, PT, R19, 0x2, PT ;  /* 0x000000021300780c */ /* 0x000fc80003f65270 */
[----:B------:R-:W-:Y:S02]  /*afd0*/  SEL R19, R19, RZ, P3 ;  /* 0x000000ff13137207 */ /* 0x000fe40001800000 */
[----:B-1----:R-:W-:-:S04]  /*afe0*/  SEL R0, RZ, 0x1, P3 ;  /* 0x00000001ff007807 */ /* 0x002fc80001800000 */
[----:B------:R-:W-:Y:S02]  /*aff0*/  LOP3.LUT R217, R217, R0, RZ, 0x3c, !PT ;  /* 0x00000000d9d97212 */ /* 0x000fe400078e3cff */
[----:B---3--:R-:W-:-:S13]  /*b000*/  LOP3.LUT P4, RZ, R3, 0x2, RZ, 0xc0, !PT ;  /* 0x0000000203ff7812 */ /* 0x008fda000788c0ff */
[----:B0-----:R-:W-:Y:S05]  /*b010*/  @P4 BRA `(.L_x_761) ;  /* 0xffffff7400e44947 */ /* 0x001fea000383ffff */
.L_x_649:
[----:B------:R-:W-:Y:S01]  /*b020*/  BSSY B0, `(.L_x_762) ;  /* 0x0000049000007945 */ /* 0x000fe20003800000 */
[----:B------:R-:W-:Y:S02]  /*b030*/  ISETP.GE.AND P1, PT, R178, 0x1, PT ;  /* 0x00000001b200780c */ /* 0x000fe40003f26270 */
[----:B------:R-:W-:Y:S02]  /*b040*/  CS2R R2, SRZ ;  /* 0x0000000000027805 */ /* 0x000fe4000001ff00 */
[----:B------:R-:W-:Y:S01]  /*b050*/  PLOP3.LUT P0, PT, PT, PT, PT, 0x80, 0x0 ;  /* 0x000000000000781c */ /* 0x000fe20003f0f070 */
[----:B------:R-:W-:Y:S01]  /*b060*/  IMAD.MOV.U32 R0, RZ, RZ, RZ ;  /* 0x000000ffff007224 */ /* 0x000fe200078e00ff */
[----:B------:R-:W-:Y:S02]  /*b070*/  CS2R R150, SRZ ;  /* 0x0000000000967805 */ /* 0x000fe4000001ff00 */
[----:B------:R-:W-:Y:S02]  /*b080*/  CS2R R148, SRZ ;  /* 0x0000000000947805 */ /* 0x000fe4000001ff00 */
[----:B------:R-:W-:Y:S01]  /*b090*/  CS2R R146, SRZ ;  /* 0x0000000000927805 */ /* 0x000fe2000001ff00 */
[----:B------:R-:W-:Y:S01]  /*b0a0*/  IMAD.MOV.U32 R145, RZ, RZ, RZ ;  /* 0x000000ffff917224 */ /* 0x000fe200078e00ff */
        /* <DEDUP_REMOVED lines=8> */
[----:B------:R-:W-:Y:S01]  /*b130*/  CS2R R156, SRZ ;  /* 0x00000000009c7805 */ /* 0x000fe2000001ff00 */
[----:B------:R-:W-:Y:S01]  /*b140*/  IMAD.MOV.U32 R176, RZ, RZ, RZ ;  /* 0x000000ffffb07224 */ /* 0x000fe200078e00ff */
        /* <DEDUP_REMOVED lines=16> */
[----:B--2---:R-:W-:Y:S02]  /*b250*/  CS2R R46, SRZ ;  /* 0x00000000002e7805 */ /* 0x004fe4000001ff00 */
        /* <DEDUP_REMOVED lines=24> */
[----:B------:R-:W-:Y:S01]  /*b3e0*/  IMAD.MOV.U32 R51, RZ, RZ, RZ ;  /* 0x000000ffff337224 */ /* 0x000fe200078e00ff */
[----:B------:R-:W-:Y:S02]  /*b3f0*/  CS2R R12, SRZ ;  /* 0x00000000000c7805 */ /* 0x000fe4000001ff00 */
[----:B------:R-:W-:Y:S02]  /*b400*/  CS2R R48, SRZ ;  /* 0x0000000000307805 */ /* 0x000fe4000001ff00 */
[----:B------:R-:W-:Y:S02]  /*b410*/  CS2R R10, SRZ ;  /* 0x00000000000a7805 */ /* 0x000fe4000001ff00 */
[----:B------:R-:W-:Y:S01]  /*b420*/  CS2R R8, SRZ ;  /* 0x0000000000087805 */ /* 0x000fe2000001ff00 */
[----:B------:R-:W-:Y:S01]  /*b430*/  IMAD.MOV.U32 R7, RZ, RZ, RZ ;  /* 0x000000ffff077224 */ /* 0x000fe200078e00ff */
[----:B------:R-:W-:Y:S01]  /*b440*/  CS2R R4, SRZ ;  /* 0x0000000000047805 */ /* 0x000fe2000001ff00 */
[----:B------:R-:W-:Y:S01]  /*b450*/  IMAD.MOV.U32 R31, RZ, RZ, RZ ;  /* 0x000000ffff1f7224 */ /* 0x000fe200078e00ff */
[----:B------:R-:W-:-:S02]  /*b460*/  CS2R R26, SRZ ;  /* 0x00000000001a7805 */ /* 0x000fc4000001ff00 */
[----:B------:R-:W-:Y:S01]  /*b470*/  CS2R R28, SRZ ;  /* 0x00000000001c7805 */ /* 0x000fe2000001ff00 */
[----:B------:R-:W-:Y:S06]  /*b480*/  @P2 BRA `(.L_x_763) ;  /* 0x0000000000082947 */ /* 0x000fec0003800000 */
[----:B------:R-:W0:Y:S02]  /*b490*/  FENCE.VIEW.ASYNC.G ;  /* 0x00000000000073c6 */ /* 0x000e240000000100 */
[----:B0-----:R-:W-:Y:S06]  /*b4a0*/  BAR.ARV 0xc, 0x180 ;  /* 0x0306000000007b1d */ /* 0x001fec0000002000 */
.L_x_763:
[----:B------:R-:W-:Y:S05]  /*b4b0*/  BSYNC B0 ;  /* 0x0000000000007941 */ /* 0x000fea0003800000 */
.L_x_762:
[----:B------:R-:W-:Y:S01]  /*b4c0*/  CS2R R24, SRZ ;  /* 0x0000000000187805 */ /* 0x000fe2000001ff00 */
[----:B------:R-:W-:Y:S06]  /*b4d0*/  @!P1 BRA `(.L_x_764) ;  /* 0x0000011800c89947 */ /* 0x000fec0003800000 */
[----:B------:R-:W2:Y:S01]  /*b4e0*/  LDL R20, [R1+0x64] ;  /* 0x0000640001147983 */ /* 0x000ea20000100800 */
[----:B------:R-:W0:Y:S02]  /*b4f0*/  S2R R21, SR_TID.X ;  /* 0x0000000000157919 */ /* 0x000e240000002100 */
[----:B0-----:R-:W-:-:S05]  /*b500*/  VIADD R21, R21, 0xffffff80 ;  /* 0xffffff8015157836 */ /* 0x001fca0000000000 */
[----:B------:R-:W-:-:S04]  /*b510*/  SHF.R.S32.HI R6, RZ, 0x1f, R21 ;  /* 0x0000001fff067819 */ /* 0x000fc80000011415 */
[----:B------:R-:W-:-:S04]  /*b520*/  LEA.HI R6, R6, R21, RZ, 0x7 ;  /* 0x0000001506067211 */ /* 0x000fc800078f38ff */
[----:B------:R-:W-:-:S05]  /*b530*/  SHF.R.S32.HI R6, RZ, 0x7, R6 ;  /* 0x00000007ff067819 */ /* 0x000fca0000011406 */
[----:B------:R-:W0:Y:S02]  /*b540*/  SHFL.IDX PT, R0, R6, RZ, 0x1f ;  /* 0x00001fff06007589 */ /* 0x000e2400000e0000 */
[----:B0-----:R-:W-:-:S04]  /*b550*/  LEA.HI R2, R0, R0, RZ, 0x1 ;  /* 0x0000000000027211 */ /* 0x001fc800078f08ff */
[----:B------:R-:W-:-:S05]  /*b560*/  LOP3.LUT R3, R2, 0x1e, RZ, 0xc0, !PT ;  /* 0x0000001e02037812 */ /* 0x000fca00078ec0ff */
[----:B------:R-:W-:Y:S01]  /*b570*/  IMAD.IADD R3, R0, 0x1, -R3 ;  /* 0x0000000100037824 */ /* 0x000fe200078e0a03 */
[----:B--2---:R-:W-:-:S13]  /*b580*/  R2UR UR4, R20 ;  /* 0x00000000140472ca */ /* 0x004fda00000e0000 */
[----:B------:R-:W-:-:S06]  /*b590*/  ULOP3.LUT UP0, URZ, UR4, 0x9f, URZ, 0xc0, !UPT ;  /* 0x0000009f043f7892 */ /* 0x000fcc000f80c03f */
[----:B------:R-:W-:Y:S02]  /*b5a0*/  PLOP3.LUT P0, PT, PT, PT, UP0, 0x80, 0x0 ;  /* 0x000000000000781c */ /* 0x000fe40003f0f008 */
[----:B------:R-:W-:-:S04]  /*b5b0*/  LEA R3, R3, UR4, 0xd ;  /* 0x0000000403037c11 */ /* 0x000fc8000f8e68ff */
[----:B------:R-:W-:-:S04]  /*b5c0*/  SHF.R.U32.HI R2, RZ, 0x4, R3 ;  /* 0x00000004ff027819 */ /* 0x000fc80000011603 */
[----:B------:R-:W-:-:S03]  /*b5d0*/  LOP3.LUT R2, R2, 0x3fff, RZ, 0xc0, !PT ;  /* 0x00003fff02027812 */ /* 0x000fc600078ec0ff */
        /* <DEDUP_REMOVED lines=17> */
.L_x_765:
[----:B------:R-:W-:Y:S02]  /*b6f0*/  ULDC UR4, c[0x0][0x3f4] ;  /* 0x0000fd0000047ab9 */ /* 0x000fe40000000800 */
[----:B------:R-:W-:-:S13]  /*b700*/  ISETP.LT.AND P0, PT, RZ, UR4, PT ;  /* 0x00000004ff007c0c */ /* 0x000fda000bf01270 */
[----:B------:R-:W-:Y:S05]  /*b710*/  @P0 BRA `(.L_x_766) ;  /* 0x00000000003c0947 */ /* 0x000fea0003800000 */
[----:B------:R-:W-:-:S04]  /*b720*/  LEA.HI R0, R236, R236, RZ, 0x1 ;  /* 0x000000ecec007211 */ /* 0x000fc800078f08ff */
[----:B------:R-:W-:-:S05]  /*b730*/  LOP3.LUT R3, R0, 0xfffffffe, RZ, 0xc0, !PT ;  /* 0xfffffffe00037812 */ /* 0x000fca00078ec0ff */
[----:B------:R-:W-:-:S05]  /*b740*/  IMAD.IADD R3, R236, 0x1, -R3 ;  /* 0x00000001ec037824 */ /* 0x000fca00078e0a03 */
[----:B------:R-:W-:-:S04]  /*b750*/  SHF.L.U32 R3, R3, 0x1f, RZ ;  /* 0x0000001f03037819 */ /* 0x000fc800000006ff */
[----:B------:R0:W1:Y:S03]  /*b760*/  SYNCS.PHASECHK.TRANS64.TRYWAIT P0, [R18+URZ+0x38800], R3 ;  /* 0x03880003120075a7 */ /* 0x000066000800017f */
[----:B-1----:R-:W-:Y:S05]  /*b770*/  @!P0 NANOSLEEP.SYNCS 0x989680 ;  /* 0x009896800000895d */ /* 0x002fea0003900000 */
[----:B------:R-:W1:Y:S01]  /*b780*/  @!P0 SYNCS.PHASECHK.TRANS64 P0, [R18+URZ+0x38800], R3 ;  /* 0x03880003120085a7 */ /* 0x000e62000800007f */
[----:B------:R-:W-:Y:S04]  /*b790*/  BSSY B0, `(.L_x_767) ;  /* 0x0000006000007945 */ /* 0x000fe80003800000 */
[----:B-1----:R-:W-:Y:S05]  /*b7a0*/  @P0 BRA `(.L_x_768) ;  /* 0x0000000000100947 */ /* 0x002fea0003800000 */
.L_x_769:
[----:B-1----:R1:W2:Y:S02]  /*b7b0*/  SYNCS.PHASECHK.TRANS64.TRYWAIT P0, [R18+URZ+0x38800], R3 ;  /* 0x03880003120075a7 */ /* 0x0022a4000800017f */
[----:B--2---:R-:W-:Y:S05]  /*b7c0*/  @!P0 NANOSLEEP.SYNCS 0x989680 ;  /* 0x009896800000895d */ /* 0x004fea0003900000 */
[----:B------:R-:W2:Y:S02]  /*b7d0*/  @!P0 SYNCS.PHASECHK.TRANS64 P0, [R18+URZ+0x38800], R3 ;  /* 0x03880003120085a7 */ /* 0x000ea4000800007f */
[----:B--2---:R-:W-:Y:S05]  /*b7e0*/  @!P0 BRA `(.L_x_769) ;  /* 0xfffffffc00f08947 */ /* 0x004fea000383ffff */
.L_x_768:
[----:B------:R-:W-:Y:S05]  /*b7f0*/  BSYNC B0 ;  /* 0x0000000000007941 */ /* 0x000fea0003800000 */
.L_x_767:
[----:B------:R-:W-:Y:S05]  /*b800*/  BRA `(.L_x_770) ;  /* 0x0000006800e87947 */ /* 0x000fea0003800000 */
.L_x_766:
[----:B------:R-:W2:Y:S01]  /*b810*/  LDL R29, [R1+0x64] ;  /* 0x00006400011d7983 */ /* 0x000ea20000100800 */
[----:B-----5:R-:W-:Y:S01]  /*b820*/  SHF.R.S32.HI R0, RZ, 0x1f, R144 ;  /* 0x0000001fff007819 */ /* 0x020fe20000011490 */
[----:B------:R-:W-:Y:S01]  /*b830*/  ULDC.64 UR4, c[0x0][0x3f8] ;  /* 0x0000fe0000047ab9 */ /* 0x000fe20000000a00 */
[----:B------:R-:W-:Y:S01]  /*b840*/  ULDC.64 UR6, c[0x0][0x408] ;  /* 0x0001020000067ab9 */ /* 0x000fe20000000a00 */
[----:B------:R-:W-:-:S04]  /*b850*/  IMAD.WIDE.U32 R4, R144, UR4, RZ ;  /* 0x0000000490047c25 */ /* 0x000fc8000f8e00ff */
[C---:B------:R-:W-:Y:S02]  /*b860*/  IMAD R3, R0.reuse, UR4, RZ ;  /* 0x0000000400037c24 */ /* 0x040fe4000f8e02ff */
[----:B------:R-:W-:Y:S02]  /*b870*/  IMAD R7, R0, UR6, RZ ;  /* 0x0000000600077c24 */ /* 0x000fe4000f8e02ff */
[C---:B------:R-:W-:Y:S01]  /*b880*/  IMAD R3, R144.reuse, UR5, R3 ;  /* 0x0000000590037c24 */ /* 0x040fe2000f8e0203 */
[----:B------:R-:W-:Y:S01]  /*b890*/  ULDC.64 UR4, c[0x0][0x3e8] ;  /* 0x0000fa0000047ab9 */ /* 0x000fe20000000a00 */
[----:B------:R-:W-:Y:S01]  /*b8a0*/  IMAD R7, R144, UR7, R7 ;  /* 0x0000000790077c24 */ /* 0x000fe2000f8e0207 */
[----:B------:R-:W-:Y:S01]  /*b8b0*/  LEA R24, P0, R4, UR4, 0x1 ;  /* 0x0000000404187c11 */ /* 0x000fe2000f8008ff */
[----:B------:R-:W-:Y:S01]  /*b8c0*/  IMAD.WIDE.U32 R26, R144, UR6, RZ ;  /* 0x00000006901a7c25 */ /* 0x000fe2000f8e00ff */
[----:B------:R-:W-:-:S03]  /*b8d0*/  ULDC.64 UR6, c[0x0][0x400] ;  /* 0x0001000000067ab9 */ /* 0x000fc60000000a00 */
[----:B------:R-:W-:Y:S01]  /*b8e0*/  IMAD.IADD R25, R3, 0x1, R5 ;  /* 0x0000000103197824 */ /* 0x000fe200078e0205 */
[----:B------:R-:W-:Y:S01]  /*b8f0*/  LEA R28, P1, R26, UR6, 0x1 ;  /* 0x000000061a1c7c11 */ /* 0x000fe2000f8208ff */
[----:B------:R-:W-:-:S03]  /*b900*/  IMAD.IADD R3, R7, 0x1, R27 ;  /* 0x0000000107037824 */ /* 0x000fc600078e021b */
[----:B------:R-:W-:Y:S02]  /*b910*/  LEA.HI.X R25, R4, UR5, R25, 0x1, P0 ;  /* 0x0000000504197c11 */ /* 0x000fe400080f0c19 */
[----:B------:R-:W-:Y:S02]  /*b920*/  LEA.HI.X R26, R26, UR7, R3, 0x1, P1 ;  /* 0x000000071a1a7c11 */ /* 0x000fe400088f0c03 */
[----:B--2---:R-:W-:-:S13]  /*b930*/  R2UR UR8, R29 ;  /* 0x000000001d0872ca */ /* 0x004fda00000e0000 */
[----:B------:R-:W-:-:S06]  /*b940*/  ULOP3.LUT UP0, URZ, UR8, 0x3ff, URZ, 0xc0, !UPT ;  /* 0x000003ff083f7892 */ /* 0x000fcc000f80c03f */
[----:B------:R-:W-:-:S13]  /*b950*/  PLOP3.LUT P2, PT, PT, PT, UP0, 0x80, 0x0 ;  /* 0x000000000000781c */ /* 0x000fda0003f4f008 */
        /* <DEDUP_REMOVED lines=17> */
.L_x_771:
[----:B------:R-:W-:Y:S01]  /*ba70*/  ULDC.U8 UR4, c[0x0][0x410] ;  /* 0x0001040000047ab9 */ /* 0x000fe20000000000 */
[----:B------:R-:W-:Y:S01]  /*ba80*/  R2UR UR5, R29 ;  /* 0x000000001d0572ca */ /* 0x000fe200000e0000 */
[----:B------:R-:W-:Y:S01]  /*ba90*/  BSSY B0, `(.L_x_772) ;  /* 0x0000689000007945 */ /* 0x000fe20003800000 */
[----:B------:R-:W-:Y:S01]  /*baa0*/  ISETP.NE.AND P0, PT, RZ, UR4, PT ;  /* 0x00000004ff007c0c */ /* 0x000fe2000bf05270 */
[----:B------:R-:W-:-:S10]  /*bab0*/  IMAD R6, R121, 0x80, R212 ;  /* 0x0000008079067824 */ /* 0x000fd400078e02d4 */
[----:B------:R-:W-:Y:S02]  /*bac0*/  LEA R0, R229, UR5, 0x1 ;  /* 0x00000005e5007c11 */ /* 0x000fe4000f8e08ff */
[----:B------:R-:W-:Y:S05]  /*bad0*/  @!P0 BRA `(.L_x_773) ;  /* 0x0000003000b08947 */ /* 0x000fea0003800000 */
[----:B------:R-:W-:-:S03]  /*bae0*/  UMOV UR4, 0xffffffff ;  /* 0xffffffff00047882 */ /* 0x000fc60000000000 */
[----:B------:R-:W-:Y:S05]  /*baf0*/  BRA.DIV UR4, `(.L_x_774) ;  /* 0x000001ce04c87947 */ /* 0x000fea000b800000 */
[----:B------:R0:W1:Y:S04]  /*bb00*/  SHFL.IDX PT, R3, R25, RZ, 0x181f ;  /* 0x00181fff19037589 */ /* 0x00006800000e0000 */
[----:B------:R0:W2:Y:S04]  /*bb10*/  SHFL.IDX PT, R4, R24, RZ, 0x181f ;  /* 0x00181fff18047589 */ /* 0x0000a800000e0000 */
[----:B------:R0:W3:Y:S04]  /*bb20*/  SHFL.IDX PT, R5, R26, RZ, 0x181f ;  /* 0x00181fff1a057589 */ /* 0x0000e800000e0000 */
[----:B------:R0:W4:Y:S02]  /*bb30*/  SHFL.IDX PT, R14, R28, RZ, 0x181f ;  /* 0x00181fff1c0e7589 */ /* 0x00012400000e0000 */
.L_x_1061:
[----:B------:R-:W-:Y:S01]  /*bb40*/  ULDC UR4, c[0x0][0x448] ;  /* 0x0001120000047ab9 */ /* 0x000fe20000000800 */
[----:B------:R-:W-:Y:S01]  /*bb50*/  LEA.HI R7, R236, R236, RZ, 0x1 ;  /* 0x000000ecec077211 */ /* 0x000fe200078f08ff */
[----:B------:R-:W-:Y:S01]  /*bb60*/  IMAD R44, R177, UR4, RZ ;  /* 0x00000004b12c7c24 */ /* 0x000fe2000f8e02ff */
[----:B------:R-:W-:Y:S01]  /*bb70*/  BSSY B1, `(.L_x_775) ;  /* 0x000003e000017945 */ /* 0x000fe20003800000 */
[----:B------:R-:W-:Y:S02]  /*bb80*/  CS2R R12, SRZ ;  /* 0x00000000000c7805 */ /* 0x000fe4000001ff00 */
[----:B------:R-:W-:Y:S02]  /*bb90*/  LOP3.LUT R11, R7, 0xfffffffe, RZ, 0xc0, !PT ;  /* 0xfffffffe070b7812 */ /* 0x000fe400078ec0ff */
[----:B------:R-:W-:Y:S02]  /*bba0*/  CS2R R20, SRZ ;  /* 0x0000000000147805 */ /* 0x000fe4000001ff00 */
[----:B------:R-:W-:Y:S01]  /*bbb0*/  ISETP.GE.AND P0, PT, R6, R44, PT ;  /* 0x0000002c0600720c */ /* 0x000fe20003f06270 */
[----:B------:R-:W-:Y:S01]  /*bbc0*/  IMAD R44, R121, -0x80, R44 ;  /* 0xffffff80792c7824 */ /* 0x000fe200078e022c */
[----:B0-----:R-:W-:Y:S01]  /*bbd0*/  CS2R R24, SRZ ;  /* 0x0000000000187805 */ /* 0x001fe2000001ff00 */
[----:B------:R-:W-:Y:S01]  /*bbe0*/  IMAD.IADD R45, R236, 0x1, -R11 ;  /* 0x00000001ec2d7824 */ /* 0x000fe200078e0a0b */
[----:B------:R-:W-:-:S02]  /*bbf0*/  CS2R R26, SRZ ;  /* 0x00000000001a7805 */ /* 0x000fc4000001ff00 */
[----:B------:R-:W-:Y:S02]  /*bc00*/  CS2R R6, SRZ ;  /* 0x0000000000067805 */ /* 0x000fe4000001ff00 */
[----:B------:R-:W-:Y:S02]  /*bc10*/  CS2R R8, SRZ ;  /* 0x0000000000087805 */ /* 0x000fe4000001ff00 */
[----:B------:R-:W-:Y:S02]  /*bc20*/  CS2R R28, SRZ ;  /* 0x00000000001c7805 */ /* 0x000fe4000001ff00 */
[----:B------:R-:W-:Y:S01]  /*bc30*/  CS2R R10, SRZ ;  /* 0x00000000000a7805 */ /* 0x000fe2000001ff00 */
[----:B------:R-:W-:Y:S06]  /*bc40*/  @P0 BRA `(.L_x_776) ;  /* 0x0000000000c00947 */ /* 0x000fec0003800000 */
[----:B------:R-:W-:Y:S01]  /*bc50*/  ULDC UR4, c[0x0][0x3f4] ;  /* 0x0000fd0000047ab9 */ /* 0x000fe20000000800 */
[C---:B------:R-:W-:Y:S01]  /*bc60*/  IMAD.SHL.U32 R35, R215.reuse, 0x2, RZ ;  /* 0x00000002d7237824 */ /* 0x040fe200078e00ff */
[----:B------:R-:W-:Y:S01]  /*bc70*/  ISETP.GE.AND P2, PT, R215, UR4, PT ;  /* 0x00000004d7007c0c */ /* 0x000fe2000bf46270 */
[C---:B------:R-:W-:Y:S01]  /*bc80*/  IMAD.SHL.U32 R39, R214.reuse, 0x2, RZ ;  /* 0x00000002d6277824 */ /* 0x040fe200078e00ff */
[----:B------:R-:W-:Y:S01]  /*bc90*/  ISETP.GE.AND P1, PT, R214, UR4, PT ;  /* 0x00000004d6007c0c */ /* 0x000fe2000bf26270 */
[C---:B------:R-:W-:Y:S01]  /*bca0*/  IMAD.SHL.U32 R43, R216.reuse, 0x2, RZ ;  /* 0x00000002d82b7824 */ /* 0x040fe200078e00ff */
[----:B------:R-:W-:Y:S02]  /*bcb0*/  ISETP.GE.AND P0, PT, R216, UR4, PT ;  /* 0x00000004d8007c0c */ /* 0x000fe4000bf06270 */
[----:B------:R-:W-:Y:S02]  /*bcc0*/  CS2R R26, SRZ ;  /* 0x00000000001a7805 */ /* 0x000fe4000001ff00 */
[----:B------:R-:W-:-:S02]  /*bcd0*/  ISETP.GE.AND P3, PT, R22, UR4, PT ;  /* 0x0000000416007c0c */ /* 0x000fc4000bf66270 */
[----:B------:R-:W-:Y:S02]  /*bce0*/  CS2R R10, SRZ ;  /* 0x00000000000a7805 */ /* 0x000fe4000001ff00 */
[----:B------:R-:W-:Y:S02]  /*bcf0*/  SHF.R.S32.HI R6, RZ, 0x1f, R215 ;  /* 0x0000001fff067819 */ /* 0x000fe400000114d7 */
[----:B------:R-:W-:Y:S02]  /*bd00*/  CS2R R24, SRZ ;  /* 0x0000000000187805 */ /* 0x000fe4000001ff00 */
[----:B------:R-:W-:Y:S01]  /*bd10*/  SHF.R.S32.HI R7, RZ, 0x1f, R214 ;  /* 0x0000001fff077819 */ /* 0x000fe200000114d6 */
[----:B------:R-:W-:Y:S01]  /*bd20*/  ULDC.64 UR6, c[0x0][0x208] ;  /* 0x0000820000067ab9 */ /* 0x000fe20000000a00 */
[----:B------:R-:W-:Y:S02]  /*bd30*/  SHF.L.U64.HI R6, R215, 0x1, R6 ;  /* 0x00000001d7067819 */ /* 0x000fe40000010206 */
[----:B------:R-:W-:-:S02]  /*bd40*/  SHF.L.U64.HI R8, R214, 0x1, R7 ;  /* 0x00000001d6087819 */ /* 0x000fc40000010207 */
[-C--:B--2---:R-:W-:Y:S02]  /*bd50*/  @!P2 IADD3 R32, P4, R4, R35.reuse, RZ ;  /* 0x000000230420a210 */ /* 0x084fe40007f9e0ff */
[----:B----4-:R-:W-:Y:S01]  /*bd60*/  @!P2 IADD3 R34, P6, R14, R35, RZ ;  /* 0x000000230e22a210 */ /* 0x010fe20007fde0ff */
[----:B-1----:R-:W-:Y:S01]  /*bd70*/  @!P3 IMAD.MOV.U32 R7, RZ, RZ, R3 ;  /* 0x000000ffff07b224 */ /* 0x002fe200078e0003 */
[-C--:B------:R-:W-:Y:S01]  /*bd80*/  @!P1 IADD3 R36, P5, R4, R39.reuse, RZ ;  /* 0x0000002704249210 */ /* 0x080fe20007fbe0ff */
[----:B------:R-:W-:Y:S01]  /*bd90*/  @!P2 IMAD.X R33, R3, 0x1, R6, P4 ;  /* 0x000000010321a824 */ /* 0x000fe200020e0606 */
[----:B------:R-:W-:Y:S01]  /*bda0*/  SHF.R.S32.HI R9, RZ, 0x1f, R216 ;  /* 0x0000001fff097819 */ /* 0x000fe200000114d8 */
[----:B---3--:R-:W-:Y:S01]  /*bdb0*/  @!P2 IMAD.X R35, R5, 0x1, R6, P6 ;  /* 0x000000010523a824 */ /* 0x008fe200030e0606 */
[----:B------:R-:W-:Y:S01]  /*bdc0*/  @!P1 IADD3 R38, P4, R14, R39, RZ ;  /* 0x000000270e269210 */ /* 0x000fe20007f9e0ff */
[----:B------:R-:W-:Y:S01]  /*bdd0*/  @!P1 IMAD.X R37, R3, 0x1, R8, P5 ;  /* 0x0000000103259824 */ /* 0x000fe200028e0608 */
[----:B------:R-:W-:Y:S01]  /*bde0*/  SHF.L.U64.HI R12, R216, 0x1, R9 ;  /* 0x00000001d80c7819 */ /* 0x000fe20000010209 */
[----:B------:R-:W-:Y:S01]  /*bdf0*/  @!P3 IMAD.MOV.U32 R6, RZ, RZ, R4 ;  /* 0x000000ffff06b224 */ /* 0x000fe200078e0004 */
[-C--:B------:R-:W-:Y:S01]  /*be00*/  @!P0 IADD3 R40, P6, R4, R43.reuse, RZ ;  /* 0x0000002b04288210 */ /* 0x080fe20007fde0ff */
[----:B------:R-:W-:Y:S01]  /*be10*/  @!P3 IMAD.MOV.U32 R4, RZ, RZ, R14 ;  /* 0x000000ffff04b224 */ /* 0x000fe200078e000e */
[----:B------:R-:W-:Y:S01]  /*be20*/  @!P0 IADD3 R42, P5, R14, R43, RZ ;  /* 0x0000002b0e2a8210 */ /* 0x000fe20007fbe0ff */
[----:B------:R-:W-:Y:S01]  /*be30*/  @!P1 IMAD.X R39, R5, 0x1, R8, P4 ;  /* 0x0000000105279824 */ /* 0x000fe200020e0608 */
[----:B------:R-:W-:Y:S01]  /*be40*/  CS2R R28, SRZ ;  /* 0x00000000001c7805 */ /* 0x000fe2000001ff00 */
[----:B------:R-:W-:Y:S01]  /*be50*/  @!P3 IMAD.WIDE R14, R22, 0x2, R6 ;  /* 0x00000002160eb825 */ /* 0x000fe200078e0206 */
[----:B------:R-:W-:-:S02]  /*be60*/  CS2R R20, SRZ ;  /* 0x0000000000147805 */ /* 0x000fc4000001ff00 */
[----:B------:R-:W-:Y:S02]  /*be70*/  CS2R R8, SRZ ;  /* 0x0000000000087805 */ /* 0x000fe4000001ff00 */
[----:B------:R-:W-:Y:S01]  /*be80*/  CS2R R6, SRZ ;  /* 0x0000000000067805 */ /* 0x000fe2000001ff00 */
[--C-:B------:R-:W-:Y:S01]  /*be90*/  @!P0 IMAD.X R41, R3, 0x1, R12.reuse, P6 ;  /* 0x0000000103298824 */ /* 0x100fe200030e060c */
[----:B------:R0:W5:Y:S01]  /*bea0*/  @!P3 LD.E.64 R26, desc[UR6][R14.64] ;  /* 0x000000060e1ab980 */ /* 0x000162000c101b00 */
[----:B------:R-:W-:Y:S01]  /*beb0*/  @!P0 IMAD.X R43, R5, 0x1, R12, P5 ;  /* 0x00000001052b8824 */ /* 0x000fe200028e060c */
[----:B------:R-:W-:Y:S01]  /*bec0*/  CS2R R12, SRZ ;  /* 0x00000000000c7805 */ /* 0x000fe2000001ff00 */
[----:B------:R-:W-:Y:S01]  /*bed0*/  @!P3 IMAD.WIDE R30, R22, 0x2, R4 ;  /* 0x00000002161eb825 */ /* 0x000fe200078e0204 */
[----:B------:R0:W5:Y:S04]  /*bee0*/  @!P2 LD.E.64 R24, desc[UR6][R32.64] ;  /* 0x000000062018a980 */ /* 0x000168000c101b00 */
[----:B------:R0:W5:Y:S04]  /*bef0*/  @!P3 LD.E.64 R10, desc[UR6][R30.64] ;  /* 0x000000061e0ab980 */ /* 0x000168000c101b00 */
[----:B------:R0:W5:Y:S04]  /*bf00*/  @!P2 LD.E.64 R28, desc[UR6][R34.64] ;  /* 0x00000006221ca980 */ /* 0x000168000c101b00 */
[----:B------:R0:W5:Y:S04]  /*bf10*/  @!P1 LD.E.64 R20, desc[UR6][R36.64] ;  /* 0x0000000624149980 */ /* 0x000168000c101b00 */
[----:B------:R0:W5:Y:S04]  /*bf20*/  @!P1 LD.E.64 R8, desc[UR6][R38.64] ;  /* 0x0000000626089980 */ /* 0x000168000c101b00 */
[----:B------:R0:W5:Y:S04]  /*bf30*/  @!P0 LD.E.64 R12, desc[UR6][R40.64] ;  /* 0x00000006280c8980 */ /* 0x000168000c101b00 */
[----:B------:R0:W5:Y:S02]  /*bf40*/  @!P0 LD.E.64 R6, desc[UR6][R42.64] ;  /* 0x000000062a068980 */ /* 0x000164000c101b00 */
.L_x_776:
[----:B------:R-:W-:Y:S05]  /*bf50*/  BSYNC B1 ;  /* 0x0000000000017941 */ /* 0x000fea0003800000 */
.L_x_775:
[----:B---3--:R-:W-:Y:S01]  /*bf60*/  SHF.L.U32 R5, R45, 0x1f, RZ ;  /* 0x0000001f2d057819 */ /* 0x008fe200000006ff */
[----:B0----5:R-:W-:Y:S01]  /*bf70*/  IMAD.MOV.U32 R30, RZ, RZ, R26 ;  /* 0x000000ffff1e7224 */ /* 0x021fe200078e001a */
[--C-:B------:R-:W-:Y:S01]  /*bf80*/  SHF.R.U64 R47, R26, 0x10, R27.reuse ;  /* 0x000000101a2f7819 */ /* 0x100fe2000000121b */
[--C-:B------:R-:W-:Y:S01]  /*bf90*/  IMAD.MOV.U32 R31, RZ, RZ, R27.reuse ;  /* 0x000000ffff1f7224 */ /* 0x100fe200078e001b */
[----:B------:R-:W0:Y:S01]  /*bfa0*/  SYNCS.PHASECHK.TRANS64.TRYWAIT P0, [R18+URZ+0x38800], R5 ;  /* 0x03880005120075a7 */ /* 0x000e22000800017f */
[----:B------:R-:W-:Y:S01]  /*bfb0*/  SHF.R.U32.HI R26, RZ, 0x10, R27 ;  /* 0x00000010ff1a7819 */ /* 0x000fe2000001161b */
[----:B------:R-:W-:Y:S01]  /*bfc0*/  IMAD.MOV.U32 R15, RZ, RZ, R24 ;  /* 0x000000ffff0f7224 */ /* 0x000fe200078e0018 */
[--C-:B------:R-:W-:Y:S01]  /*bfd0*/  SHF.R.U64 R50, R24, 0x10, R25.reuse ;  /* 0x0000001018327819 */ /* 0x100fe20000001219 */
[----:B------:R-:W-:Y:S01]  /*bfe0*/  IMAD.MOV.U32 R27, RZ, RZ, R25 ;  /* 0x000000ffff1b7224 */ /* 0x000fe200078e0019 */
[--C-:B------:R-:W-:Y:S01]  /*bff0*/  SHF.R.U64 R45, R20, 0x10, R21.reuse ;  /* 0x00000010142d7819 */ /* 0x100fe20000001215 */
[--C-:B------:R-:W-:Y:S01]  /*c000*/  IMAD.MOV.U32 R24, RZ, RZ, R21.reuse ;  /* 0x000000ffff187224 */ /* 0x100fe200078e0015 */
[----:B------:R-:W-:Y:S01]  /*c010*/  SHF.R.U32.HI R43, RZ, 0x10, R21 ;  /* 0x00000010ff2b7819 */ /* 0x000fe20000011615 */
[----:B----4-:R-:W-:Y:S01]  /*c020*/  IMAD.MOV.U32 R14, RZ, RZ, R20 ;  /* 0x000000ffff0e7224 */ /* 0x010fe200078e0014 */
[----:B------:R-:W-:Y:S01]  /*c030*/  SHF.R.U32.HI R48, RZ, 0x10, R25 ;  /* 0x00000010ff307819 */ /* 0x000fe20000011619 */
[----:B-1----:R-:W-:Y:S01]  /*c040*/  IMAD.MOV.U32 R3, RZ, RZ, R12 ;  /* 0x000000ffff037224 */ /* 0x002fe200078e000c */
[----:B------:R-:W-:Y:S01]  /*c050*/  SHF.R.U64 R40, R28, 0x10, R29 ;  /* 0x000000101c287819 */ /* 0x000fe2000000121d */
[----:B--2---:R-:W-:Y:S01]  /*c060*/  IMAD.MOV.U32 R4, RZ, RZ, R13 ;  /* 0x000000ffff047224 */ /* 0x004fe200078e000d */
[----:B------:R-:W-:Y:S01]  /*c070*/  SHF.R.U32.HI R38, RZ, 0x10, R29 ;  /* 0x00000010ff267819 */ /* 0x000fe2000001161d */
[----:B------:R-:W-:Y:S01]  /*c080*/  IMAD.MOV.U32 R34, RZ, RZ, R10 ;  /* 0x000000ffff227224 */ /* 0x000fe200078e000a */
[----:B------:R-:W-:Y:S01]  /*c090*/  SHF.R.U64 R46, R12, 0x10, R13 ;  /* 0x000000100c2e7819 */ /* 0x000fe2000000120d */
[----:B------:R-:W-:Y:S01]  /*c0a0*/  IMAD.MOV.U32 R35, RZ, RZ, R11 ;  /* 0x000000ffff237224 */ /* 0x000fe200078e000b */
[----:B------:R-:W-:Y:S01]  /*c0b0*/  SHF.R.U32.HI R41, RZ, 0x10, R13 ;  /* 0x00000010ff297819 */ /* 0x000fe2000001160d */
[----:B------:R-:W-:Y:S01]  /*c0c0*/  IMAD.MOV.U32 R21, RZ, RZ, R28 ;  /* 0x000000ffff157224 */ /* 0x000fe200078e001c */
[----:B------:R-:W-:Y:S01]  /*c0d0*/  SHF.R.U64 R39, R10, 0x10, R11 ;  /* 0x000000100a277819 */ /* 0x000fe2000000120b */
[----:B------:R-:W-:Y:S01]  /*c0e0*/  IMAD.MOV.U32 R33, RZ, RZ, R29 ;  /* 0x000000ffff217224 */ /* 0x000fe200078e001d */
[----:B------:R-:W-:Y:S01]  /*c0f0*/  SHF.R.U32.HI R42, RZ, 0x10, R11 ;  /* 0x00000010ff2a7819 */ /* 0x000fe2000001160b */
[--C-:B------:R-:W-:Y:S01]  /*c100*/  IMAD.MOV.U32 R32, RZ, RZ, R9.reuse ;  /* 0x000000ffff207224 */ /* 0x100fe200078e0009 */
[----:B------:R-:W-:Y:S01]  /*c110*/  VIMNMX R29, R44, 0x80, PT ;  /* 0x000000802c1d7848 */ /* 0x000fe20003fe0100 */
[----:B------:R-:W-:Y:S01]  /*c120*/  BSSY B1, `(.L_x_777) ;  /* 0x0000016000017945 */ /* 0x000fe20003800000 */
[--C-:B------:R-:W-:Y:S01]  /*c130*/  SHF.R.U64 R36, R8, 0x10, R9.reuse ;  /* 0x0000001008247819 */ /* 0x100fe20000001209 */
[----:B------:R-:W-:Y:S01]  /*c140*/  IMAD.MOV.U32 R13, RZ, RZ, R8 ;  /* 0x000000ffff0d7224 */ /* 0x000fe200078e0008 */
[----:B------:R-:W-:Y:S01]  /*c150*/  SHF.R.U32.HI R37, RZ, 0x10, R9 ;  /* 0x00000010ff257819 */ /* 0x000fe20000011609 */
[----:B------:R-:W-:Y:S01]  /*c160*/  IMAD.MOV.U32 R9, RZ, RZ, R6 ;  /* 0x000000ffff097224 */ /* 0x000fe200078e0006 */
[--C-:B------:R-:W-:Y:S01]  /*c170*/  SHF.R.U64 R6, R6, 0x10, R7.reuse ;  /* 0x0000001006067819 */ /* 0x100fe20000001207 */
[----:B------:R-:W-:Y:S01]  /*c180*/  IMAD.MOV.U32 R10, RZ, RZ, R7 ;  /* 0x000000ffff0a7224 */ /* 0x000fe200078e0007 */
[----:B------:R-:W-:-:S02]  /*c190*/  PRMT R20, R27, 0x5410, R48 ;  /* 0x000054101b147816 */ /* 0x000fc40000000030 */
[----:B------:R-:W-:Y:S02]  /*c1a0*/  PRMT R12, R24, 0x5410, R43 ;  /* 0x00005410180c7816 */ /* 0x000fe4000000002b */
[----:B------:R-:W-:Y:S02]  /*c1b0*/  SHF.R.U32.HI R7, RZ, 0x10, R7 ;  /* 0x00000010ff077819 */ /* 0x000fe40000011607 */
[----:B------:R-:W-:Y:S02]  /*c1c0*/  PRMT R25, R30, 0x5410, R47 ;  /* 0x000054101e197816 */ /* 0x000fe4000000002f */
[----:B------:R-:W-:Y:S02]  /*c1d0*/  PRMT R26, R31, 0x5410, R26 ;  /* 0x000054101f1a7816 */ /* 0x000fe4000000001a */
[----:B------:R-:W-:Y:S02]  /*c1e0*/  PRMT R15, R15, 0x5410, R50 ;  /* 0x000054100f0f7816 */ /* 0x000fe40000000032 */
[----:B------:R-:W-:-:S02]  /*c1f0*/  PRMT R11, R14, 0x5410, R45 ;  /* 0x000054100e0b7816 */ /* 0x000fc4000000002d */
[----:B------:R-:W-:Y:S02]  /*c200*/  ISETP.GE.AND P1, PT, R212, R29, PT ;  /* 0x0000001dd400720c */ /* 0x000fe40003f26270 */
[----:B------:R-:W-:Y:S02]  /*c210*/  PRMT R3, R3, 0x5410, R46 ;  /* 0x0000541003037816 */ /* 0x000fe4000000002e */
[----:B------:R-:W-:Y:S02]  /*c220*/  PRMT R8, R4, 0x5410, R41 ;  /* 0x0000541004087816 */ /* 0x000fe40000000029 */
[----:B------:R-:W-:Y:S02]  /*c230*/  PRMT R27, R34, 0x5410, R39 ;  /* 0x00005410221b7816 */ /* 0x000fe40000000027 */
[----:B------:R-:W-:Y:S02]  /*c240*/  PRMT R28, R35, 0x5410, R42 ;  /* 0x00005410231c7816 */ /* 0x000fe4000000002a */
[----:B------:R-:W-:-:S02]  /*c250*/  PRMT R21, R21, 0x5410, R40 ;  /* 0x0000541015157816 */ /* 0x000fc40000000028 */
[----:B------:R-:W-:Y:S01]  /*c260*/  PRMT R24, R33, 0x5410, R38 ;  /* 0x0000541021187816 */ /* 0x000fe20000000026 */
[----:B0-----:R-:W-:Y:S06]  /*c270*/  @!P0 BRA `(.L_x_778) ;  /* 0x000001c800588947 */ /* 0x001fec0003800000 */
.L_x_1062:
[----:B------:R-:W-:Y:S05]  /*c280*/  BSYNC B1 ;  /* 0x0000000000017941 */ /* 0x000fea0003800000 */
.L_x_777:
[----:B------:R-:W-:Y:S01]  /*c290*/  BSSY B1, `(.L_x_779) ;  /* 0x00000ad000017945 */ /* 0x000fe20003800000 */
[----:B------:R-:W-:Y:S02]  /*c2a0*/  PRMT R13, R13, 0x5410, R36 ;  /* 0x000054100d0d7816 */ /* 0x000fe40000000024 */
[----:B------:R-:W-:Y:S02]  /*c2b0*/  PRMT R14, R32, 0x5410, R37 ;  /* 0x00005410200e7816 */ /* 0x000fe40000000025 */
[----:B------:R-:W-:Y:S02]  /*c2c0*/  PRMT R9, R9, 0x5410, R6 ;  /* 0x0000541009097816 */ /* 0x000fe40000000006 */
[----:B------:R-:W-:Y:S01]  /*c2d0*/  PRMT R10, R10, 0x5410, R7 ;  /* 0x000054100a0a7816 */ /* 0x000fe20000000007 */
[----:B------:R-:W-:Y:S06]  /*c2e0*/  @P1 BRA `(.L_x_780) ;  /* 0x00000008009c1947 */ /* 0x000fec0003800000 */
[----:B0-----:R-:W0:Y:S01]  /*c2f0*/  LDC R5, c[0x0][0x3f4] ;  /* 0x0000fd00ff057b82 */ /* 0x001e220000000800 */
[----:B------:R-:W-:Y:S01]  /*c300*/  BSSY B2, `(.L_x_781) ;  /* 0x000002c000027945 */ /* 0x000fe20003800000 */
[-C--:B0-----:R-:W-:Y:S02]  /*c310*/  ISETP.GE.AND P0, PT, R22, R5.reuse, PT ;  /* 0x000000051600720c */ /* 0x081fe40003f06270 */
[-C--:B------:R-:W-:Y:S02]  /*c320*/  ISETP.GE.AND P1, PT, R215, R5.reuse, PT ;  /* 0x00000005d700720c */ /* 0x080fe40003f26270 */
[-C--:B------:R-:W-:Y:S02]  /*c330*/  ISETP.GE.AND P2, PT, R214, R5.reuse, PT ;  /* 0x00000005d600720c */ /* 0x080fe40003f46270 */
[----:B------:R-:W-:-:S07]  /*c340*/  ISETP.GE.AND P3, PT, R216, R5, PT ;  /* 0x00000005d800720c */ /* 0x000fce0003f66270 */
[----:B------:R-:W-:Y:S06]  /*c350*/  @P0 BRA `(.L_x_782) ;  /* 0x0000000000980947 */ /* 0x000fec0003800000 */
[----:B------:R-:W0:Y:S01]  /*c360*/  LDS.128 R4, [R0] ;  /* 0x0000000000047984 */ /* 0x000e220000000c00 */
[C---:B------:R-:W-:Y:S01]  /*c370*/  IMAD.U32 R37, R27.reuse, 0x10000, RZ ;  /* 0x000100001b257824 */ /* 0x040fe200078e00ff */
[----:B------:R-:W-:Y:S01]  /*c380*/  LOP3.LUT R36, R27, 0xffff0000, RZ, 0xc0, !PT ;  /* 0xffff00001b247812 */ /* 0x000fe200078ec0ff */
[C---:B------:R-:W-:Y:S01]  /*c390*/  IMAD.U32 R35, R25.reuse, 0x10000, RZ ;  /* 0x0001000019237824 */ /* 0x040fe200078e00ff */
[----:B------:R-:W-:Y:S01]  /*c3a0*/  LOP3.LUT R34, R25, 0xffff0000, RZ, 0xc0, !PT ;  /* 0xffff000019227812 */ /* 0x000fe200078ec0ff */
[C---:B0-----:R-:W-:Y:S01]  /*c3b0*/  IMAD.U32 R30, R4.reuse, 0x10000, RZ ;  /* 0x00010000041e7824 */ /* 0x041fe200078e00ff */
[----:B------:R-:W-:Y:S01]  /*c3c0*/  LOP3.LUT R4, R4, 0xffff0000, RZ, 0xc0, !PT ;  /* 0xffff000004047812 */ /* 0x000fe200078ec0ff */
[C---:B------:R-:W-:Y:S01]  /*c3d0*/  IMAD.U32 R31, R5.reuse, 0x10000, RZ ;  /* 0x00010000051f7824 */ /* 0x040fe200078e00ff */
[----:B------:R-:W-:Y:S01]  /*c3e0*/  LOP3.LUT R5, R5, 0xffff0000, RZ, 0xc0, !PT ;  /* 0xffff000005057812 */ /* 0x000fe200078ec0ff */
[C---:B------:R-:W-:Y:S01]  /*c3f0*/  IMAD.U32 R32, R6.reuse, 0x10000, RZ ;  /* 0x0001000006207824 */ /* 0x040fe200078e00ff */
[----:B------:R-:W-:Y:S01]  /*c400*/  LOP3.LUT R6, R6, 0xffff0000, RZ, 0xc0, !PT ;  /* 0xffff000006067812 */ /* 0x000fe200078ec0ff */
[C---:B------:R-:W-:Y:S01]  /*c410*/  FMUL.FTZ R39, R4.reuse, R37 ;  /* 0x0000002504277220 */ /* 0x040fe20000410000 */
[----:B------:R-:W-:Y:S01]  /*c420*/  FMUL.FTZ R4, R4, R35 ;  /* 0x0000002304047220 */ /* 0x000fe20000410000 */
[----:B------:R-:W-:-:S02]  /*c430*/  IMAD.U32 R33, R7, 0x10000, RZ ;  /* 0x0001000007217824 */ /* 0x000fc400078e00ff */
[----:B------:R-:W-:Y:S01]  /*c440*/  FMUL.FTZ R40, R5, R36 ;  /* 0x0000002405287220 */ /* 0x000fe20000410000 */
[C---:B------:R-:W-:Y:S01]  /*c450*/  FFMA.FTZ R39, R30.reuse, R35, -R39 ;  /* 0x000000231e277223 */ /* 0x040fe20000010827 */
[----:B------:R-:W-:Y:S01]  /*c460*/  FFMA.FTZ R38, R30, R37, R4 ;  /* 0x000000251e267223 */ /* 0x000fe20000010004 */
[----:B------:R-:W-:Y:S01]  /*c470*/  LOP3.LUT R7, R7, 0xffff0000, RZ, 0xc0, !PT ;  /* 0xffff000007077812 */ /* 0x000fe200078ec0ff */
[-C--:B------:R-:W-:Y:S01]  /*c480*/  FMUL.FTZ R42, R5, R34.reuse ;  /* 0x00000022052a7220 */ /* 0x080fe20000410000 */
[C---:B------:R-:W-:Y:S01]  /*c490*/  LOP3.LUT R30, R28.reuse, 0xffff0000, RZ, 0xc0, !PT ;  /* 0xffff00001c1e7812 */ /* 0x040fe200078ec0ff */
[----:B------:R-:W-:Y:S01]  /*c4a0*/  IMAD.U32 R35, R28, 0x10000, RZ ;  /* 0x000100001c237824 */ /* 0x000fe200078e00ff */
[C---:B------:R-:W-:Y:S01]  /*c4b0*/  LOP3.LUT R4, R26.reuse, 0xffff0000, RZ, 0xc0, !PT ;  /* 0xffff00001a047812 */ /* 0x040fe200078ec0ff */
[----:B------:R-:W-:Y:S02]  /*c4c0*/  IMAD.U32 R5, R26, 0x10000, RZ ;  /* 0x000100001a057824 */ /* 0x000fe400078e00ff */
[C---:B------:R-:W-:Y:S01]  /*c4d0*/  FFMA.FTZ R40, R31.reuse, R34, -R40 ;  /* 0x000000221f287223 */ /* 0x040fe20000010828 */
[----:B------:R-:W-:Y:S01]  /*c4e0*/  FFMA.FTZ R31, R31, R36, R42 ;  /* 0x000000241f1f7223 */ /* 0x000fe2000001002a */
[C---:B------:R-:W-:Y:S01]  /*c4f0*/  FMUL.FTZ R37, R6.reuse, R35 ;  /* 0x0000002306257220 */ /* 0x040fe20000410000 */
[-C--:B------:R-:W-:Y:S01]  /*c500*/  FMUL.FTZ R34, R6, R5.reuse ;  /* 0x0000000506227220 */ /* 0x080fe20000410000 */
        /* <DEDUP_REMOVED lines=8> */
[----:B------:R-:W-:Y:S02]  /*c590*/  F2FP.BF16.F32.PACK_AB R6, R35, R6 ;  /* 0x000000062306723e */ /* 0x000fe400000010ff */
[----:B------:R-:W-:-:S05]  /*c5a0*/  F2FP.BF16.F32.PACK_AB R7, R30, R7 ;  /* 0x000000071e07723e */ /* 0x000fca00000010ff */
[----:B------:R0:W-:Y:S02]  /*c5b0*/  STS.128 [R0], R4 ;  /* 0x0000000400007388 */ /* 0x0001e40000000c00 */
.L_x_782:
[----:B------:R-:W-:Y:S05]  /*c5c0*/  BSYNC B2 ;  /* 0x0000000000027941 */ /* 0x000fea0003800000 */
.L_x_781:
[----:B------:R-:W-:Y:S04]  /*c5d0*/  BSSY B2, `(.L_x_783) ;  /* 0x0000028000027945 */ /* 0x000fe80003800000 */
[----:B------:R-:W-:Y:S05]  /*c5e0*/  @P1 BRA `(.L_x_784) ;  /* 0x0000000000981947 */ /* 0x000fea0003800000 */
[----:B0-----:R-:W0:Y:S01]  /*c5f0*/  LDS.128 R4, [R0+0x4000] ;  /* 0x0040000000047984 */ /* 0x001e220000000c00 */
        /* <DEDUP_REMOVED lines=36> */
[----:B------:R1:W-:Y:S02]  /*c840*/  STS.128 [R0+0x4000], R4 ;  /* 0x0040000400007388 */ /* 0x0003e40000000c00 */
.L_x_784:
[----:B------:R-:W-:Y:S05]  /*c850*/  BSYNC B2 ;  /* 0x0000000000027941 */ /* 0x000fea0003800000 */
.L_x_783:
[----:B------:R-:W-:Y:S04]  /*c860*/  BSSY B2, `(.L_x_785) ;  /* 0x0000028000027945 */ /* 0x000fe80003800000 */
[----:B------:R-:W-:Y:S05]  /*c870*/  @P2 BRA `(.L_x_786) ;  /* 0x0000000000982947 */ /* 0x000fea0003800000 */
[----:B01----:R-:W0:Y:S01]  /*c880*/  LDS.128 R4, [R0+0x8000] ;  /* 0x0080000000047984 */ /* 0x003e220000000c00 */
        /* <DEDUP_REMOVED lines=37> */
.L_x_786:
[----:B------:R-:W-:Y:S05]  /*cae0*/  BSYNC B2 ;  /* 0x0000000000027941 */ /* 0x000fea0003800000 */
.L_x_785:
[----:B------:R-:W-:Y:S05]  /*caf0*/  @P3 BRA `(.L_x_780) ;  /* 0x0000000000983947 */ /* 0x000fea0003800000 */
[----:B012---:R-:W0:Y:S01]  /*cb00*/  LDS.128 R4, [R0+0xc000] ;  /* 0x00c0000000047984 */ /* 0x007e220000000c00 */
        /* <DEDUP_REMOVED lines=37> */
.L_x_780:
[----:B------:R-:W-:Y:S05]  /*cd60*/  BSYNC B1 ;  /* 0x0000000000017941 */ /* 0x000fea0003800000 */
.L_x_779:
[----:B0123--:R-:W-:Y:S01]  /*cd70*/  VIADD R4, R212, 0x20 ;  /* 0x00000020d4047836 */ /* 0x00ffe20000000000 */
[----:B------:R-:W-:Y:S04]  /*cd80*/  BSSY B1, `(.L_x_787) ;  /* 0x00000aa000017945 */ /* 0x000fe80003800000 */
[----:B------:R-:W-:-:S13]  /*cd90*/  ISETP.GE.AND P0, PT, R4, R29, PT ;  /* 0x0000001d0400720c */ /* 0x000fda0003f06270 */
[----:B------:R-:W-:Y:S05]  /*cda0*/  @P0 BRA `(.L_x_788) ;  /* 0x00000008009c0947 */ /* 0x000fea0003800000 */
[----:B------:R-:W0:Y:S01]  /*cdb0*/  LDC R5, c[0x0][0x3f4] ;  /* 0x0000fd00ff057b82 */ /* 0x000e220000000800 */
[----:B------:R-:W-:Y:S01]  /*cdc0*/  BSSY B2, `(.L_x_789) ;  /* 0x000002c000027945 */ /* 0x000fe20003800000 */
[-C--:B0-----:R-:W-:Y:S02]  /*cdd0*/  ISETP.GE.AND P0, PT, R22, R5.reuse, PT ;  /* 0x000000051600720c */ /* 0x081fe40003f06270 */
[-C--:B------:R-:W-:Y:S02]  /*cde0*/  ISETP.GE.AND P1, PT, R215, R5.reuse, PT ;  /* 0x00000005d700720c */ /* 0x080fe40003f26270 */
[-C--:B------:R-:W-:Y:S02]  /*cdf0*/  ISETP.GE.AND P2, PT, R214, R5.reuse, PT ;  /* 0x00000005d600720c */ /* 0x080fe40003f46270 */
[----:B------:R-:W-:-:S07]  /*ce00*/  ISETP.GE.AND P3, PT, R216, R5, PT ;  /* 0x00000005d800720c */ /* 0x000fce0003f66270 */
[----:B------:R-:W-:Y:S06]  /*ce10*/  @P0 BRA `(.L_x_790) ;  /* 0x0000000000980947 */ /* 0x000fec0003800000 */
[----:B------:R-:W0:Y:S01]  /*ce20*/  LDS.128 R4, [R0+0x1000] ;  /* 0x0010000000047984 */ /* 0x000e220000000c00 */
[----:B------:R-:W-:Y:S01]  /*ce30*/  IMAD.U32 R36, R25, 0x10000, RZ ;  /* 0x0001000019247824 */ /* 0x000fe200078e00ff */
[C---:B------:R-:W-:Y:S01]  /*ce40*/  LOP3.LUT R41, R27.reuse, 0xffff0000, RZ, 0xc0, !PT ;  /* 0xffff00001b297812 */ /* 0x040fe200078ec0ff */
[----:B------:R-:W-:Y:S01]  /*ce50*/  IMAD.U32 R38, R27, 0x10000, RZ ;  /* 0x000100001b267824 */ /* 0x000fe200078e00ff */
        /* <DEDUP_REMOVED lines=9> */
[-C--:B------:R-:W-:Y:S01]  /*cef0*/  FMUL.FTZ R35, R38, R4.reuse ;  /* 0x0000000426237220 */ /* 0x080fe20000410000 */
[----:B------:R-:W-:Y:S01]  /*cf00*/  FMUL.FTZ R37, R36, R4 ;  /* 0x0000000424257220 */ /* 0x000fe20000410000 */
[----:B------:R-:W-:Y:S01]  /*cf10*/  FMUL.FTZ R34, R41, R5 ;  /* 0x0000000529227220 */ /* 0x000fe20000410000 */
[----:B------:R-:W-:-:S02]  /*cf20*/  IMAD.U32 R33, R7, 0x10000, RZ ;  /* 0x0001000007217824 */ /* 0x000fc400078e00ff */
[-C--:B------:R-:W-:Y:S01]  /*cf30*/  FFMA.FTZ R4, R36, R30.reuse, -R35 ;  /* 0x0000001e24047223 */ /* 0x080fe20000010823 */
[----:B------:R-:W-:Y:S01]  /*cf40*/  FFMA.FTZ R37, R38, R30, R37 ;  /* 0x0000001e26257223 */ /* 0x000fe20000010025 */
[C---:B------:R-:W-:Y:S01]  /*cf50*/  FMUL.FTZ R30, R39.reuse, R5 ;  /* 0x00000005271e7220 */ /* 0x040fe20000410000 */
[-C--:B------:R-:W-:Y:S01]  /*cf60*/  FFMA.FTZ R5, R39, R31.reuse, -R34 ;  /* 0x0000001f27057223 */ /* 0x080fe20000010822 */
[----:B------:R-:W-:Y:S01]  /*cf70*/  LOP3.LUT R7, R7, 0xffff0000, RZ, 0xc0, !PT ;  /* 0xffff000007077812 */ /* 0x000fe200078ec0ff */
[C---:B------:R-:W-:Y:S01]  /*cf80*/  IMAD.U32 R38, R26.reuse, 0x10000, RZ ;  /* 0x000100001a267824 */ /* 0x040fe200078e00ff */
[----:B------:R-:W-:Y:S01]  /*cf90*/  LOP3.LUT R39, R26, 0xffff0000, RZ, 0xc0, !PT ;  /* 0xffff00001a277812 */ /* 0x000fe200078ec0ff */
[----:B------:R-:W-:Y:S01]  /*cfa0*/  FFMA.FTZ R30, R41, R31, R30 ;  /* 0x0000001f291e7223 */ /* 0x000fe2000001001e */
[-C--:B------:R-:W-:Y:S01]  /*cfb0*/  FMUL.FTZ R31, R40, R6.reuse ;  /* 0x00000006281f7220 */ /* 0x080fe20000410000 */
[C---:B------:R-:W-:Y:S01]  /*cfc0*/  FMUL.FTZ R35, R38.reuse, R6 ;  /* 0x0000000626237220 */ /* 0x040fe20000410000 */
[-C--:B------:R-:W-:Y:S01]  /*cfd0*/  FMUL.FTZ R34, R43, R7.reuse ;  /* 0x000000072b227220 */ /* 0x080fe20000410000 */
[C---:B------:R-:W-:Y:S01]  /*cfe0*/  FMUL.FTZ R36, R39.reuse, R7 ;  /* 0x0000000727247220 */ /* 0x040fe20000410000 */
[-C--:B------:R-:W-:Y:S01]  /*cff0*/  FFMA.FTZ R6, R38, R32.reuse, -R31 ;  /* 0x0000002026067223 */ /* 0x080fe2000001081f */
[----:B------:R-:W-:Y:S01]  /*d000*/  FFMA.FTZ R35, R40, R32, R35 ;  /* 0x0000002028237223 */ /* 0x000fe20000010023 */
[-C--:B------:R-:W-:Y:S01]  /*d010*/  FFMA.FTZ R7, R39, R33.reuse, -R34 ;  /* 0x0000002127077223 */ /* 0x080fe20000010822 */
[----:B------:R-:W-:Y:S01]  /*d020*/  FFMA.FTZ R36, R43, R33, R36 ;  /* 0x000000212b247223 */ /* 0x000fe20000010024 */
[----:B------:R-:W-:-:S02]  /*d030*/  F2FP.BF16.F32.PACK_AB R4, R37, R4 ;  /* 0x000000042504723e */ /* 0x000fc400000010ff */
[----:B------:R-:W-:Y:S02]  /*d040*/  F2FP.BF16.F32.PACK_AB R5, R30, R5 ;  /* 0x000000051e05723e */ /* 0x000fe400000010ff */
[----:B------:R-:W-:Y:S02]  /*d050*/  F2FP.BF16.F32.PACK_AB R6, R35, R6 ;  /* 0x000000062306723e */ /* 0x000fe400000010ff */
[----:B------:R-:W-:-:S05]  /*d060*/  F2FP.BF16.F32.PACK_AB R7, R36, R7 ;  /* 0x000000072407723e */ /* 0x000fca00000010ff */
[----:B------:R0:W-:Y:S02]  /*d070*/  STS.128 [R0+0x1000], R4 ;  /* 0x0010000400007388 */ /* 0x0001e40000000c00 */
.L_x_790:
[----:B------:R-:W-:Y:S05]  /*d080*/  BSYNC B2 ;  /* 0x0000000000027941 */ /* 0x000fea0003800000 */
.L_x_789:
[----:B------:R-:W-:Y:S04]  /*d090*/  BSSY B2, `(.L_x_791) ;  /* 0x0000028000027945 */ /* 0x000fe80003800000 */
[----:B------:R-:W-:Y:S05]  /*d0a0*/  @P1 BRA `(.L_x_792) ;  /* 0x0000000000981947 */ /* 0x000fea0003800000 */
[----:B0-----:R-:W0:Y:S01]  /*d0b0*/  LDS.128 R4, [R0+0x5000] ;  /* 0x0050000000047984 */ /* 0x001e220000000c00 */
        /* <DEDUP_REMOVED lines=37> */
.L_x_792:
[----:B------:R-:W-:Y:S05]  /*d310*/  BSYNC B2 ;  /* 0x0000000000027941 */ /* 0x000fea0003800000 */
.L_x_791:
[----:B------:R-:W-:Y:S04]  /*d320*/  BSSY B2, `(.L_x_793) ;  /* 0x0000028000027945 */ /* 0x000fe80003800000 */
[----:B------:R-:W-:Y:S05]  /*d330*/  @P2 BRA `(.L_x_794) ;  /* 0x0000000000982947 */ /* 0x000fea0003800000 */
[----:B01----:R-:W0:Y:S01]  /*d340*/  LDS.128 R4, [R0+0x9000] ;  /* 0x0090000000047984 */ /* 0x003e220000000c00 */
        /* <DEDUP_REMOVED lines=37> */
.L_x_794:
[----:B------:R-:W-:Y:S05]  /*d5a0*/  BSYNC B2 ;  /* 0x0000000000027941 */ /* 0x000fea0003800000 */
.L_x_793:
[----:B------:R-:W-:Y:S05]  /*d5b0*/  @P3 BRA `(.L_x_788) ;  /* 0x0000000000983947 */ /* 0x000fea0003800000 */
[----:B012---:R-:W0:Y:S01]  /*d5c0*/  LDS.128 R4, [R0+0xd000] ;  /* 0x00d0000000047984 */ /* 0x007e220000000c00 */
        /* <DEDUP_REMOVED lines=37> */
.L_x_788:
[----:B------:R-:W-:Y:S05]  /*d820*/  BSYNC B1 ;  /* 0x0000000000017941 */ /* 0x000fea0003800000 */
.L_x_787:
        /* <DEDUP_REMOVED lines=49> */
.L_x_798:
[----:B------:R-:W-:Y:S05]  /*db40*/  BSYNC B2 ;  /* 0x0000000000027941 */ /* 0x000fea0003800000 */
.L_x_797:
        /* <DEDUP_REMOVED lines=40> */
.L_x_800:
[----:B------:R-:W-:Y:S05]  /*ddd0*/  BSYNC B2 ;  /* 0x0000000000027941 */ /* 0x000fea0003800000 */
.L_x_799:
        /* <DEDUP_REMOVED lines=40> */
.L_x_802:
[----:B------:R-:W-:Y:S05]  /*e060*/  BSYNC B2 ;  /* 0x0000000000027941 */ /* 0x000fea0003800000 */
.L_x_801:
        /* <DEDUP_REMOVED lines=39> */
.L_x_796:
[----:B------:R-:W-:Y:S05]  /*e2e0*/  BSYNC B1 ;  /* 0x0000000000017941 */ /* 0x000fea0003800000 */
.L_x_795:
[----:B0123--:R-:W-:-:S05]  /*e2f0*/  VIADD R4, R212, 0x60 ;  /* 0x00000060d4047836 */ /* 0x00ffca0000000000 */
        /* <DEDUP_REMOVED lines=10> */
[C---:B------:R-:W-:Y:S01]  /*e3a0*/  IMAD.U32 R35, R27.reuse, 0x10000, RZ ;  /* 0x000100001b237824 */ /* 0x040fe200078e00ff */
[----:B------:R-:W-:Y:S01]  /*e3b0*/  LOP3.LUT R38, R27, 0xffff0000, RZ, 0xc0, !PT ;  /* 0xffff00001b267812 */ /* 0x000fe200078ec0ff */
        /* <DEDUP_REMOVED lines=17> */
[----:B------:R-:W-:Y:S01]  /*e4d0*/  LOP3.LUT R7, R7, 0xffff0000, RZ, 0xc0, !PT ;  /* 0xffff000007077812 */ /* 0x000fe200078ec0ff */
[----:B------:R-:W-:Y:S01]  /*e4e0*/  FFMA.FTZ R5, R36, R30, -R31 ;  /* 0x0000001e24057223 */ /* 0x000fe2000001081f */
[C---:B------:R-:W-:Y:S01]  /*e4f0*/  LOP3.LUT R35, R26.reuse, 0xffff0000, RZ, 0xc0, !PT ;  /* 0xffff00001a237812 */ /* 0x040fe200078ec0ff */
[----:B------:R-:W-:Y:S02]  /*e500*/  IMAD.U32 R31, R26, 0x10000, RZ ;  /* 0x000100001a1f7824 */ /* 0x000fe400078e00ff */
[----:B------:R-:W-:Y:S01]  /*e510*/  FMUL.FTZ R26, R37, R6 ;  /* 0x00000006251a7220 */ /* 0x000fe20000410000 */
[-C--:B------:R-:W-:Y:S01]  /*e520*/  FMUL.FTZ R32, R39, R7.reuse ;  /* 0x0000000727207220 */ /* 0x080fe20000410000 */
[----:B------:R-:W-:Y:S01]  /*e530*/  FFMA.FTZ R30, R38, R30, R33 ;  /* 0x0000001e261e7223 */ /* 0x000fe20000010021 */
[----:B------:R-:W-:Y:S01]  /*e540*/  FMUL.FTZ R28, R31, R6 ;  /* 0x000000061f1c7220 */ /* 0x000fe20000410000 */
[----:B------:R-:W-:Y:S01]  /*e550*/  FMUL.FTZ R34, R35, R7 ;  /* 0x0000000723227220 */ /* 0x000fe20000410000 */
[----:B------:R-:W-:Y:S01]  /*e560*/  FFMA.FTZ R6, R31, R25, -R26 ;  /* 0x000000191f067223 */ /* 0x000fe2000001081a */
[----:B------:R-:W-:Y:S01]  /*e570*/  FFMA.FTZ R7, R35, R27, -R32 ;  /* 0x0000001b23077223 */ /* 0x000fe20000010820 */
[----:B------:R-:W-:Y:S01]  /*e580*/  FFMA.FTZ R25, R37, R25, R28 ;  /* 0x0000001925197223 */ /* 0x000fe2000001001c */
[----:B------:R-:W-:Y:S01]  /*e590*/  FFMA.FTZ R34, R39, R27, R34 ;  /* 0x0000001b27227223 */ /* 0x000fe20000010022 */
[----:B------:R-:W-:-:S02]  /*e5a0*/  F2FP.BF16.F32.PACK_AB R4, R29, R4 ;  /* 0x000000041d04723e */ /* 0x000fc400000010ff */
[----:B------:R-:W-:Y:S02]  /*e5b0*/  F2FP.BF16.F32.PACK_AB R5, R30, R5 ;  /* 0x000000051e05723e */ /* 0x000fe400000010ff */
[----:B------:R-:W-:Y:S02]  /*e5c0*/  F2FP.BF16.F32.PACK_AB R6, R25, R6 ;  /* 0x000000061906723e */ /* 0x000fe400000010ff */
[----:B------:R-:W-:-:S05]  /*e5d0*/  F2FP.BF16.F32.PACK_AB R7, R34, R7 ;  /* 0x000000072207723e */ /* 0x000fca00000010ff */
[----:B------:R0:W-:Y:S02]  /*e5e0*/  STS.128 [R0+0x3000], R4 ;  /* 0x0030000400007388 */ /* 0x0001e40000000c00 */
.L_x_805:
[----:B------:R-:W-:Y:S05]  /*e5f0*/  BSYNC B1 ;  /* 0x0000000000017941 */ /* 0x000fea0003800000 */
.L_x_804:
[----:B------:R-:W-:Y:S04]  /*e600*/  BSSY B1, `(.L_x_806) ;  /* 0x0000028000017945 */ /* 0x000fe80003800000 */
[----:B------:R-:W-:Y:S05]  /*e610*/  @P1 BRA `(.L_x_807) ;  /* 0x0000000000981947 */ /* 0x000fea0003800000 */
[----:B0-----:R-:W0:Y:S01]  /*e620*/  LDS.128 R4, [R0+0x7000] ;  /* 0x0070000000047984 */ /* 0x001e220000000c00 */
        /* <DEDUP_REMOVED lines=37> */
.L_x_807:
[----:B------:R-:W-:Y:S05]  /*e880*/  BSYNC B1 ;  /* 0x0000000000017941 */ /* 0x000fea0003800000 */
.L_x_806:
[----:B------:R-:W-:Y:S04]  /*e890*/  BSSY B1, `(.L_x_808) ;  /* 0x0000028000017945 */ /* 0x000fe80003800000 */
[----:B------:R-:W-:Y:S05]  /*e8a0*/  @P2 BRA `(.L_x_809) ;  /* 0x0000000000982947 */ /* 0x000fea0003800000 */
[----:B01----:R-:W0:Y:S01]  /*e8b0*/  LDS.128 R4, [R0+0xb000] ;  /* 0x00b0000000047984 */ /* 0x003e220000000c00 */
        /* <DEDUP_REMOVED lines=37> */
.L_x_809:
[----:B------:R-:W-:Y:S05]  /*eb10*/  BSYNC B1 ;  /* 0x0000000000017941 */ /* 0x000fea0003800000 */
.L_x_808:
[----:B------:R-:W-:Y:S05]  /*eb20*/  @P3 BRA `(.L_x_803) ;  /* 0x0000003400fc3947 */ /* 0x000fea0003800000 */
[----:B012---:R-:W0:Y:S01]  /*eb30*/  LDS.128 R4, [R0+0xf000] ;  /* 0x00f0000000047984 */ /* 0x007e220000000c00 */
        /* <DEDUP_REMOVED lines=36> */
[----:B------:R3:W-:Y:S01]  /*ed80*/  STS.128 [R0+0xf000], R4 ;  /* 0x00f0000400007388 */ /* 0x0007e20000000c00 */
[----:B------:R-:W-:Y:S05]  /*ed90*/  BRA `(.L_x_803) ;  /* 0x0000003400607947 */ /* 0x000fea0003800000 */
.L_x_773:
[----:B------:R-:W-:-:S03]  /*eda0*/  UMOV UR4, 0xffffffff ;  /* 0xffffffff00047882 */ /* 0x000fc60000000000 */
[----:B------:R-:W-:Y:S05]  /*edb0*/  BRA.DIV UR4, `(.L_x_810) ;  /* 0x0000019e049c7947 */ /* 0x000fea000b800000 */
[----:B------:R0:W1:Y:S04]  /*edc0*/  SHFL.IDX PT, R3, R25, RZ, 0x181f ;  /* 0x00181fff19037589 */ /* 0x00006800000e0000 */
[----:B------:R0:W2:Y:S04]  /*edd0*/  SHFL.IDX PT, R20, R24, RZ, 0x181f ;  /* 0x00181fff18147589 */ /* 0x0000a800000e0000 */
[----:B------:R0:W3:Y:S04]  /*ede0*/  SHFL.IDX PT, R21, R26, RZ, 0x181f ;  /* 0x00181fff1a157589 */ /* 0x0000e800000e0000 */
[----:B------:R-:W4:Y:S02]  /*edf0*/  SHFL.IDX PT, R28, R28, RZ, 0x181f ;  /* 0x00181fff1c1c7589 */ /* 0x000f2400000e0000 */
.L_x_1068:
[----:B------:R-:W-:Y:S01]  /*ee00*/  ULDC UR4, c[0x0][0x448] ;  /* 0x0001120000047ab9 */ /* 0x000fe20000000800 */
[----:B------:R-:W-:Y:S01]  /*ee10*/  LEA.HI R12, R236, R236, RZ, 0x1 ;  /* 0x000000ecec0c7211 */ /* 0x000fe200078f08ff */
[----:B------:R-:W-:Y:S01]  /*ee20*/  IMAD R34, R177, UR4, RZ ;  /* 0x00000004b1227c24 */ /* 0x000fe2000f8e02ff */
[----:B------:R-:W-:Y:S01]  /*ee30*/  BSSY B1, `(.L_x_811) ;  /* 0x0000027000017945 */ /* 0x000fe20003800000 */
[----:B------:R-:W-:Y:S02]  /*ee40*/  CS2R R4, SRZ ;  /* 0x0000000000047805 */ /* 0x000fe4000001ff00 */
[----:B0-----:R-:W-:Y:S02]  /*ee50*/  LOP3.LUT R25, R12, 0xfffffffe, RZ, 0xc0, !PT ;  /* 0xfffffffe0c197812 */ /* 0x001fe400078ec0ff */
[----:B------:R-:W-:Y:S02]  /*ee60*/  CS2R R10, SRZ ;  /* 0x00000000000a7805 */ /* 0x000fe4000001ff00 */
[----:B------:R-:W-:Y:S01]  /*ee70*/  ISETP.GE.AND P0, PT, R6, R34, PT ;  /* 0x000000220600720c */ /* 0x000fe20003f06270 */
[----:B------:R-:W-:Y:S01]  /*ee80*/  IMAD R34, R121, -0x80, R34 ;  /* 0xffffff8079227824 */ /* 0x000fe200078e0222 */
[----:B------:R-:W-:Y:S01]  /*ee90*/  CS2R R6, SRZ ;  /* 0x0000000000067805 */ /* 0x000fe2000001ff00 */
        /* <DEDUP_REMOVED lines=8> */
[----:B--2---:R-:W-:Y:S01]  /*ef20*/  IMAD.MOV.U32 R4, RZ, RZ, R20 ;  /* 0x000000ffff047224 */ /* 0x004fe200078e0014 */
[----:B------:R-:W-:Y:S01]  /*ef30*/  ISETP.GE.AND P2, PT, R16, UR4, PT ;  /* 0x0000000410007c0c */ /* 0x000fe2000bf46270 */
[----:B-1----:R-:W-:Y:S01]  /*ef40*/  IMAD.MOV.U32 R5, RZ, RZ, R3 ;  /* 0x000000ffff057224 */ /* 0x002fe200078e0003 */
[----:B------:R-:W-:Y:S01]  /*ef50*/  ISETP.GE.AND P3, PT, R213, UR4, PT ;  /* 0x00000004d5007c0c */ /* 0x000fe2000bf66270 */
[----:B----4-:R-:W-:Y:S01]  /*ef60*/  IMAD.MOV.U32 R6, RZ, RZ, R28 ;  /* 0x000000ffff067224 */ /* 0x010fe200078e001c */
[----:B------:R-:W-:Y:S02]  /*ef70*/  CS2R R14, SRZ ;  /* 0x00000000000e7805 */ /* 0x000fe4000001ff00 */
[----:B------:R-:W-:Y:S01]  /*ef80*/  CS2R R12, SRZ ;  /* 0x00000000000c7805 */ /* 0x000fe2000001ff00 */
[----:B------:R-:W-:-:S06]  /*ef90*/  ULDC.64 UR6, c[0x0][0x208] ;  /* 0x0000820000067ab9 */ /* 0x000fcc0000000a00 */
[C---:B------:R-:W-:Y:S01]  /*efa0*/  @!P2 IMAD.SHL.U32 R7, R16.reuse, 0x2, RZ ;  /* 0x000000021007a824 */ /* 0x040fe200078e00ff */
[----:B------:R-:W-:Y:S01]  /*efb0*/  @!P2 SHF.L.U64.HI R36, R16, 0x1, R17 ;  /* 0x000000011024a819 */ /* 0x000fe20000010211 */
[----:B------:R-:W-:-:S03]  /*efc0*/  @!P3 IMAD.SHL.U32 R31, R234, 0x8, RZ ;  /* 0x00000008ea1fb824 */ /* 0x000fc600078e00ff */
[-C--:B------:R-:W-:Y:S02]  /*efd0*/  @!P2 IADD3 R32, P0, R20, R7.reuse, RZ ;  /* 0x000000071420a210 */ /* 0x080fe40007f1e0ff */
[----:B------:R-:W-:Y:S01]  /*efe0*/  @!P2 IADD3 R20, P1, R28, R7, RZ ;  /* 0x000000071c14a210 */ /* 0x000fe20007f3e0ff */
[----:B---3--:R-:W-:Y:S02]  /*eff0*/  IMAD.MOV.U32 R7, RZ, RZ, R21 ;  /* 0x000000ffff077224 */ /* 0x008fe400078e0015 */
[----:B------:R-:W-:Y:S01]  /*f000*/  @!P3 IMAD.WIDE R28, R31, 0x2, R4 ;  /* 0x000000021f1cb825 */ /* 0x000fe200078e0204 */
[----:B------:R-:W-:-:S03]  /*f010*/  CS2R R4, SRZ ;  /* 0x0000000000047805 */ /* 0x000fc6000001ff00 */
[----:B------:R-:W-:Y:S01]  /*f020*/  @!P3 IMAD.WIDE R30, R31, 0x2, R6 ;  /* 0x000000021f1eb825 */ /* 0x000fe200078e0206 */
[----:B------:R-:W-:-:S03]  /*f030*/  CS2R R6, SRZ ;  /* 0x0000000000067805 */ /* 0x000fc6000001ff00 */
[--C-:B------:R-:W-:Y:S01]  /*f040*/  @!P2 IMAD.X R33, R3, 0x1, R36.reuse, P0 ;  /* 0x000000010321a824 */ /* 0x100fe200000e0624 */
[----:B------:R0:W5:Y:S01]  /*f050*/  @!P3 LD.E.128 R12, desc[UR6][R30.64] ;  /* 0x000000061e0cb980 */ /* 0x000162000c101d00 */
[----:B------:R-:W-:-:S03]  /*f060*/  @!P2 IMAD.X R21, R21, 0x1, R36, P1 ;  /* 0x000000011515a824 */ /* 0x000fc600008e0624 */
[----:B------:R0:W5:Y:S04]  /*f070*/  @!P3 LD.E.128 R4, desc[UR6][R28.64] ;  /* 0x000000061c04b980 */ /* 0x000168000c101d00 */
[----:B------:R0:W5:Y:S04]  /*f080*/  @!P2 LD.E.128 R8, desc[UR6][R32.64] ;  /* 0x000000062008a980 */ /* 0x000168000c101d00 */
[----:B------:R0:W5:Y:S02]  /*f090*/  @!P2 LD.E.128 R24, desc[UR6][R20.64] ;  /* 0x000000061418a980 */ /* 0x000164000c101d00 */
.L_x_812:
[----:B------:R-:W-:Y:S05]  /*f0a0*/  BSYNC B1 ;  /* 0x0000000000017941 */ /* 0x000fea0003800000 */
.L_x_811:
[--C-:B-----5:R-:W-:Y:S01]  /*f0b0*/  SHF.R.U64 R48, R8, 0x10, R9.reuse ;  /* 0x0000001008307819 */ /* 0x120fe20000001209 */
[--C-:B0-----:R-:W-:Y:S01]  /*f0c0*/  IMAD.MOV.U32 R29, RZ, RZ, R9.reuse ;  /* 0x000000ffff1d7224 */ /* 0x101fe200078e0009 */
[----:B------:R-:W-:Y:S01]  /*f0d0*/  SHF.R.U32.HI R46, RZ, 0x10, R9 ;  /* 0x00000010ff2e7819 */ /* 0x000fe20000011609 */
[----:B---3--:R-:W-:Y:S01]  /*f0e0*/  IMAD.MOV.U32 R21, RZ, RZ, R8 ;  /* 0x000000ffff157224 */ /* 0x008fe200078e0008 */
[----:B------:R-:W-:Y:S01]  /*f0f0*/  SHF.L.U32 R9, R35, 0x1f, RZ ;  /* 0x0000001f23097819 */ /* 0x000fe200000006ff */
[--C-:B----4-:R-:W-:Y:S01]  /*f100*/  IMAD.MOV.U32 R28, RZ, RZ, R11.reuse ;  /* 0x000000ffff1c7224 */ /* 0x110fe200078e000b */
[--C-:B------:R-:W-:Y:S01]  /*f110*/  SHF.R.U64 R51, R10, 0x10, R11.reuse ;  /* 0x000000100a337819 */ /* 0x100fe2000000120b */
[----:B-1----:R-:W-:Y:S01]  /*f120*/  IMAD.MOV.U32 R3, RZ, RZ, R4 ;  /* 0x000000ffff037224 */ /* 0x002fe200078e0004 */
[----:B------:R-:W0:Y:S01]  /*f130*/  SYNCS.PHASECHK.TRANS64.TRYWAIT P0, [R18+URZ+0x38800], R9 ;  /* 0x03880009120075a7 */ /* 0x000e22000800017f */
[----:B------:R-:W-:Y:S01]  /*f140*/  SHF.R.U32.HI R49, RZ, 0x10, R11 ;  /* 0x00000010ff317819 */ /* 0x000fe2000001160b */
[--C-:B------:R-:W-:Y:S01]  /*f150*/  IMAD.MOV.U32 R8, RZ, RZ, R5.reuse ;  /* 0x000000ffff087224 */ /* 0x100fe200078e0005 */
[--C-:B------:R-:W-:Y:S01]  /*f160*/  SHF.R.U64 R44, R4, 0x10, R5.reuse ;  /* 0x00000010042c7819 */ /* 0x100fe20000001205 */
[----:B--2---:R-:W-:Y:S01]  /*f170*/  IMAD.MOV.U32 R20, RZ, RZ, R10 ;  /* 0x000000ffff147224 */ /* 0x004fe200078e000a */
[----:B------:R-:W-:Y:S01]  /*f180*/  SHF.R.U32.HI R47, RZ, 0x10, R5 ;  /* 0x00000010ff2f7819 */ /* 0x000fe20000011605 */
[----:B------:R-:W-:Y:S01]  /*f190*/  IMAD.MOV.U32 R4, RZ, RZ, R6 ;  /* 0x000000ffff047224 */ /* 0x000fe200078e0006 */
[--C-:B------:R-:W-:Y:S01]  /*f1a0*/  SHF.R.U64 R45, R6, 0x10, R7.reuse ;  /* 0x00000010062d7819 */ /* 0x100fe20000001207 */
[--C-:B------:R-:W-:Y:S01]  /*f1b0*/  IMAD.MOV.U32 R5, RZ, RZ, R7.reuse ;  /* 0x000000ffff057224 */ /* 0x100fe200078e0007 */
        /* <DEDUP_REMOVED lines=9> */
[----:B------:R-:W-:Y:S01]  /*f250*/  BSSY B1, `(.L_x_813) ;  /* 0x0000018000017945 */ /* 0x000fe20003800000 */
[----:B------:R-:W-:Y:S01]  /*f260*/  VIMNMX R33, R34, 0x80, PT ;  /* 0x0000008022217848 */ /* 0x000fe20003fe0100 */
[----:B------:R-:W-:Y:S01]  /*f270*/  IMAD.MOV.U32 R7, RZ, RZ, R12 ;  /* 0x000000ffff077224 */ /* 0x000fe200078e000c */
[--C-:B------:R-:W-:Y:S01]  /*f280*/  SHF.R.U64 R36, R12, 0x10, R13.reuse ;  /* 0x000000100c247819 */ /* 0x100fe2000000120d */
[--C-:B------:R-:W-:Y:S01]  /*f290*/  IMAD.MOV.U32 R10, RZ, RZ, R13.reuse ;  /* 0x000000ffff0a7224 */ /* 0x100fe200078e000d */
[----:B------:R-:W-:Y:S01]  /*f2a0*/  SHF.R.U32.HI R39, RZ, 0x10, R13 ;  /* 0x00000010ff277819 */ /* 0x000fe2000001160d */
[----:B------:R-:W-:Y:S01]  /*f2b0*/  IMAD.MOV.U32 R6, RZ, RZ, R14 ;  /* 0x000000ffff067224 */ /* 0x000fe200078e000e */
[--C-:B------:R-:W-:Y:S01]  /*f2c0*/  SHF.R.U64 R37, R14, 0x10, R15.reuse ;  /* 0x000000100e257819 */ /* 0x100fe2000000120f */
[----:B------:R-:W-:Y:S01]  /*f2d0*/  IMAD.MOV.U32 R24, RZ, RZ, R15 ;  /* 0x000000ffff187224 */ /* 0x000fe200078e000f */
[----:B------:R-:W-:-:S02]  /*f2e0*/  PRMT R26, R29, 0x5410, R46 ;  /* 0x000054101d1a7816 */ /* 0x000fc4000000002e */
[----:B------:R-:W-:Y:S02]  /*f2f0*/  SHF.R.U32.HI R35, RZ, 0x10, R15 ;  /* 0x00000010ff237819 */ /* 0x000fe4000001160f */
[----:B------:R-:W-:Y:S02]  /*f300*/  PRMT R25, R21, 0x5410, R48 ;  /* 0x0000541015197816 */ /* 0x000fe40000000030 */
[----:B------:R-:W-:Y:S02]  /*f310*/  PRMT R27, R20, 0x5410, R51 ;  /* 0x00005410141b7816 */ /* 0x000fe40000000033 */
[----:B------:R-:W-:Y:S02]  /*f320*/  PRMT R28, R28, 0x5410, R49 ;  /* 0x000054101c1c7816 */ /* 0x000fe40000000031 */
[----:B------:R-:W-:Y:S02]  /*f330*/  PRMT R3, R3, 0x5410, R44 ;  /* 0x0000541003037816 */ /* 0x000fe4000000002c */
[----:B------:R-:W-:-:S02]  /*f340*/  ISETP.GE.AND P1, PT, R212, R33, PT ;  /* 0x00000021d400720c */ /* 0x000fc40003f26270 */
[----:B------:R-:W-:Y:S02]  /*f350*/  PRMT R12, R8, 0x5410, R47 ;  /* 0x00005410080c7816 */ /* 0x000fe4000000002f */
[----:B------:R-:W-:Y:S02]  /*f360*/  PRMT R13, R4, 0x5410, R45 ;  /* 0x00005410040d7816 */ /* 0x000fe4000000002d */
[----:B------:R-:W-:Y:S02]  /*f370*/  PRMT R14, R5, 0x5410, R42 ;  /* 0x00005410050e7816 */ /* 0x000fe4000000002a */
[----:B------:R-:W-:Y:S02]  /*f380*/  PRMT R29, R11, 0x5410, R40 ;  /* 0x000054100b1d7816 */ /* 0x000fe40000000028 */
[----:B------:R-:W-:Y:S02]  /*f390*/  PRMT R30, R30, 0x5410, R43 ;  /* 0x000054101e1e7816 */ /* 0x000fe4000000002b */
[----:B------:R-:W-:-:S02]  /*f3a0*/  PRMT R31, R31, 0x5410, R38 ;  /* 0x000054101f1f7816 */ /* 0x000fc40000000026 */
[----:B------:R-:W-:Y:S01]  /*f3b0*/  PRMT R32, R32, 0x5410, R41 ;  /* 0x0000541020207816 */ /* 0x000fe20000000029 */
[----:B0-----:R-:W-:Y:S06]  /*f3c0*/  @!P0 BRA `(.L_x_814) ;  /* 0x00000198008c8947 */ /* 0x001fec0003800000 */
.L_x_1069:
[----:B------:R-:W-:Y:S05]  /*f3d0*/  BSYNC B1 ;  /* 0x0000000000017941 */ /* 0x000fea0003800000 */
.L_x_813:
[----:B------:R-:W-:Y:S01]  /*f3e0*/  BSSY B1, `(.L_x_815) ;  /* 0x00000bd000017945 */ /* 0x000fe20003800000 */
[----:B------:R-:W-:Y:S02]  /*f3f0*/  PRMT R15, R7, 0x5410, R36 ;  /* 0x00005410070f7816 */ /* 0x000fe40000000024 */
[----:B------:R-:W-:Y:S02]  /*f400*/  PRMT R20, R10, 0x5410, R39 ;  /* 0x000054100a147816 */ /* 0x000fe40000000027 */
[----:B------:R-:W-:Y:S02]  /*f410*/  PRMT R21, R6, 0x5410, R37 ;  /* 0x0000541006157816 */ /* 0x000fe40000000025 */
[----:B------:R-:W-:Y:S01]  /*f420*/  PRMT R24, R24, 0x5410, R35 ;  /* 0x0000541018187816 */ /* 0x000fe20000000023 */
[----:B------:R-:W-:Y:S06]  /*f430*/  @P1 BRA `(.L_x_816) ;  /* 0x0000000800dc1947 */ /* 0x000fec0003800000 */
[----:B------:R-:W1:Y:S01]  /*f440*/  LDC R53, c[0x0][0x3f4] ;  /* 0x0000fd00ff357b82 */ /* 0x000e620000000800 */
[----:B------:R-:W-:Y:S01]  /*f450*/  BSSY B2, `(.L_x_817) ;  /* 0x000005c000027945 */ /* 0x000fe20003800000 */
[----:B------:R-:W-:Y:S01]  /*f460*/  IMAD.SHL.U32 R54, R212, 0x40, RZ ;  /* 0x00000040d4367824 */ /* 0x000fe200078e00ff */
[-C--:B-1----:R-:W-:Y:S02]  /*f470*/  ISETP.GE.AND P0, PT, R16, R53.reuse, PT ;  /* 0x000000351000720c */ /* 0x082fe40003f06270 */
[----:B------:R-:W-:-:S11]  /*f480*/  ISETP.GE.AND P1, PT, R213, R53, PT ;  /* 0x00000035d500720c */ /* 0x000fd60003f26270 */
[----:B------:R-:W-:Y:S05]  /*f490*/  @P0 BRA `(.L_x_818) ;  /* 0x00000004005c0947 */ /* 0x000fea0003800000 */
[----:B------:R-:W-:Y:S01]  /*f4a0*/  LEA.HI R4, R53, R232, RZ, 0x1d ;  /* 0x000000e835047211 */ /* 0x000fe200078fe8ff */
[C---:B------:R-:W-:Y:S01]  /*f4b0*/  IMAD.U32 R46, R29.reuse, 0x10000, RZ ;  /* 0x000100001d2e7824 */ /* 0x040fe200078e00ff */
[----:B------:R-:W-:Y:S01]  /*f4c0*/  LOP3.LUT R43, R29, 0xffff0000, RZ, 0xc0, !PT ;  /* 0xffff00001d2b7812 */ /* 0x000fe200078ec0ff */
[----:B------:R-:W-:Y:S01]  /*f4d0*/  IMAD.U32 R44, R25, 0x10000, RZ ;  /* 0x00010000192c7824 */ /* 0x000fe200078e00ff */
[----:B------:R-:W-:Y:S01]  /*f4e0*/  SHF.R.S32.HI R7, RZ, 0x1f, R4 ;  /* 0x0000001fff077819 */ /* 0x000fe20000011404 */
[----:B------:R-:W-:Y:S02]  /*f4f0*/  IMAD.SHL.U32 R5, R4, 0x8, RZ ;  /* 0x0000000804057824 */ /* 0x000fe400078e00ff */
[----:B------:R-:W-:Y:S01]  /*f500*/  IMAD.U32 R45, R30, 0x10000, RZ ;  /* 0x000100001e2d7824 */ /* 0x000fe200078e00ff */
[----:B------:R-:W-:Y:S02]  /*f510*/  LEA.HI R7, R7, R4, RZ, 0x3 ;  /* 0x0000000407077211 */ /* 0x000fe400078f18ff */
[----:B------:R-:W-:-:S03]  /*f520*/  LOP3.LUT R5, R5, 0x38, RZ, 0xc0, !PT ;  /* 0x0000003805057812 */ /* 0x000fc600078ec0ff */
[----:B------:R-:W-:Y:S01]  /*f530*/  IMAD.SHL.U32 R7, R7, 0x400, RZ ;  /* 0x0000040007077824 */ /* 0x000fe200078e00ff */
[----:B------:R-:W-:-:S04]  /*f540*/  LOP3.LUT R5, R5, 0x1c0, R54, 0xf8, !PT ;  /* 0x000001c005057812 */ /* 0x000fc800078ef836 */
[----:B------:R-:W-:Y:S02]  /*f550*/  LOP3.LUT R5, R5, R228, RZ, 0x3c, !PT ;  /* 0x000000e405057212 */ /* 0x000fe400078e3cff */
[----:B------:R-:W-:-:S04]  /*f560*/  LOP3.LUT R4, R7, 0x7fffe000, RZ, 0xc0, !PT ;  /* 0x7fffe00007047812 */ /* 0x000fc800078ec0ff */
[----:B0-----:R-:W-:Y:S02]  /*f570*/  IADD3 R9, R5, R4, R227 ;  /* 0x0000000405097210 */ /* 0x001fe40007ffe0e3 */
[----:B------:R-:W0:Y:S03]  /*f580*/  LDS.128 R4, [R0] ;  /* 0x0000000000047984 */ /* 0x000e260000000c00 */
[----:B------:R-:W-:-:S05]  /*f590*/  IMAD R34, R9, 0x2, R18 ;  /* 0x0000000209227824 */ /* 0x000fca00078e0212 */
[----:B------:R-:W1:Y:S01]  /*f5a0*/  LDS.128 R8, [R34+0x14400] ;  /* 0x0144000022087984 */ /* 0x000e620000000c00 */
[C---:B0-----:R-:W-:Y:S01]  /*f5b0*/  IMAD.U32 R35, R4.reuse, 0x10000, RZ ;  /* 0x0001000004237824 */ /* 0x041fe200078e00ff */
[----:B------:R-:W-:Y:S01]  /*f5c0*/  LOP3.LUT R4, R4, 0xffff0000, RZ, 0xc0, !PT ;  /* 0xffff000004047812 */ /* 0x000fe200078ec0ff */
[C---:B------:R-:W-:Y:S01]  /*f5d0*/  IMAD.U32 R36, R5.reuse, 0x10000, RZ ;  /* 0x0001000005247824 */ /* 0x040fe200078e00ff */
[----:B------:R-:W-:Y:S01]  /*f5e0*/  LOP3.LUT R5, R5, 0xffff0000, RZ, 0xc0, !PT ;  /* 0xffff000005057812 */ /* 0x000fe200078ec0ff */
[C---:B------:R-:W-:Y:S01]  /*f5f0*/  IMAD.U32 R37, R6.reuse, 0x10000, RZ ;  /* 0x0001000006257824 */ /* 0x040fe200078e00ff */
[----:B------:R-:W-:Y:S01]  /*f600*/  LOP3.LUT R6, R6, 0xffff0000, RZ, 0xc0, !PT ;  /* 0xffff000006067812 */ /* 0x000fe200078ec0ff */
[C---:B------:R-:W-:Y:S01]  /*f610*/  IMAD.U32 R38, R7.reuse, 0x10000, RZ ;  /* 0x0001000007267824 */ /* 0x040fe200078e00ff */
[----:B------:R-:W-:Y:S01]  /*f620*/  LOP3.LUT R7, R7, 0xffff0000, RZ, 0xc0, !PT ;  /* 0xffff000007077812 */ /* 0x000fe200078ec0ff */
[C---:B-1----:R-:W-:Y:S01]  /*f630*/  IMAD.U32 R39, R8.reuse, 0x10000, RZ ;  /* 0x0001000008277824 */ /* 0x042fe200078e00ff */
[----:B------:R-:W-:Y:S01]  /*f640*/  LOP3.LUT R8, R8, 0xffff0000, RZ, 0xc0, !PT ;  /* 0xffff000008087812 */ /* 0x000fe200078ec0ff */
[C---:B------:R-:W-:Y:S01]  /*f650*/  IMAD.U32 R40, R9.reuse, 0x10000, RZ ;  /* 0x0001000009287824 */ /* 0x040fe200078e00ff */
[----:B------:R-:W-:Y:S01]  /*f660*/  LOP3.LUT R9, R9, 0xffff0000, RZ, 0xc0, !PT ;  /* 0xffff000009097812 */ /* 0x000fe200078ec0ff */
[C---:B------:R-:W-:Y:S01]  /*f670*/  FMUL.FTZ R48, R39.reuse, R46 ;  /* 0x0000002e27307220 */ /* 0x040fe20000410000 */
[-C--:B------:R-:W-:Y:S01]  /*f680*/  FMUL.FTZ R50, R39, R44.reuse ;  /* 0x0000002c27327220 */ /* 0x080fe20000410000 */
[----:B------:R-:W-:Y:S01]  /*f690*/  LOP3.LUT R39, R25, 0xffff0000, RZ, 0xc0, !PT ;  /* 0xffff000019277812 */ /* 0x000fe200078ec0ff */
[----:B------:R-:W-:Y:S01]  /*f6a0*/  FMUL.FTZ R47, R8, R43 ;  /* 0x0000002b082f7220 */ /* 0x000fe20000410000 */
[C---:B------:R-:W-:Y:S01]  /*f6b0*/  FFMA.FTZ R48, R35.reuse, R44, -R48 ;  /* 0x0000002c23307223 */ /* 0x040fe20000010830 */
[----:B------:R-:W-:Y:S01]  /*f6c0*/  FFMA.FTZ R50, R35, R46, R50 ;  /* 0x0000002e23327223 */ /* 0x000fe20000010032 */
[----:B------:R-:W-:-:S02]  /*f6d0*/  IMAD.U32 R35, R26, 0x10000, RZ ;  /* 0x000100001a237824 */ /* 0x000fc400078e00ff */
[-C--:B------:R-:W-:Y:S01]  /*f6e0*/  FMUL.FTZ R49, R8, R39.reuse ;  /* 0x0000002708317220 */ /* 0x080fe20000410000 */
[----:B------:R-:W-:Y:S01]  /*f6f0*/  FFMA.FTZ R47, R4, R39, -R47 ;  /* 0x00000027042f7223 */ /* 0x000fe2000001082f */
[----:B------:R-:W-:Y:S01]  /*f700*/  FMUL.FTZ R39, R40, R45 ;  /* 0x0000002d28277220 */ /* 0x000fe20000410000 */
[----:B------:R-:W-:Y:S02]  /*f710*/  IMAD.U32 R41, R10, 0x10000, RZ ;  /* 0x000100000a297824 */ /* 0x000fe400078e00ff */
[----:B------:R-:W-:Y:S01]  /*f720*/  FMUL.FTZ R44, R40, R35 ;  /* 0x00000023282c7220 */ /* 0x000fe20000410000 */
[----:B------:R-:W-:Y:S01]  /*f730*/  FFMA.FTZ R49, R4, R43, R49 ;  /* 0x0000002b04317223 */ /* 0x000fe20000010031 */
[----:B------:R-:W-:Y:S01]  /*f740*/  LOP3.LUT R10, R10, 0xffff0000, RZ, 0xc0, !PT ;  /* 0xffff00000a0a7812 */ /* 0x000fe200078ec0ff */
[----:B------:R-:W-:Y:S01]  /*f750*/  FFMA.FTZ R40, R36, R35, -R39 ;  /* 0x0000002324287223 */ /* 0x000fe20000010827 */
[C---:B------:R-:W-:Y:S01]  /*f760*/  LOP3.LUT R43, R31.reuse, 0xffff0000, RZ, 0xc0, !PT ;  /* 0xffff00001f2b7812 */ /* 0x040fe200078ec0ff */
[----:B------:R-:W-:Y:S01]  /*f770*/  IMAD.U32 R8, R31, 0x10000, RZ ;  /* 0x000100001f087824 */ /* 0x000fe200078e00ff */
[C---:B------:R-:W-:Y:S01]  /*f780*/  LOP3.LUT R35, R27.reuse, 0xffff0000, RZ, 0xc0, !PT ;  /* 0xffff00001b237812 */ /* 0x040fe200078ec0ff */
[----:B------:R-:W-:-:S02]  /*f790*/  IMAD.U32 R4, R27, 0x10000, RZ ;  /* 0x000100001b047824 */ /* 0x000fc400078e00ff */
[----:B------:R-:W-:Y:S01]  /*f7a0*/  FFMA.FTZ R44, R36, R45, R44 ;  /* 0x0000002d242c7223 */ /* 0x000fe2000001002c */
[C---:B------:R-:W-:Y:S01]  /*f7b0*/  FMUL.FTZ R51, R10.reuse, R43 ;  /* 0x0000002b0a337220 */ /* 0x040fe20000410000 */
[C---:B------:R-:W-:Y:S01]  /*f7c0*/  FMUL.FTZ R36, R41.reuse, R8 ;  /* 0x0000000829247220 */ /* 0x040fe20000410000 */
[-C--:B------:R-:W-:Y:S01]  /*f7d0*/  FMUL.FTZ R46, R41, R4.reuse ;  /* 0x00000004292e7220 */ /* 0x080fe20000410000 */
[----:B------:R-:W-:Y:S01]  /*f7e0*/  FMUL.FTZ R10, R10, R35 ;  /* 0x000000230a0a7220 */ /* 0x000fe20000410000 */
[----:B------:R-:W-:Y:S02]  /*f7f0*/  IMAD.U32 R42, R11, 0x10000, RZ ;  /* 0x000100000b2a7824 */ /* 0x000fe400078e00ff */
[C---:B------:R-:W-:Y:S01]  /*f800*/  FFMA.FTZ R45, R37.reuse, R4, -R36 ;  /* 0x00000004252d7223 */ /* 0x040fe20000010824 */
[----:B------:R-:W-:Y:S02]  /*f810*/  IMAD.U32 R41, R32, 0x10000, RZ ;  /* 0x0001000020297824 */ /* 0x000fe400078e00ff */
[----:B------:R-:W-:Y:S01]  /*f820*/  FFMA.FTZ R46, R37, R8, R46 ;  /* 0x00000008252e7223 */ /* 0x000fe2000001002e */
[----:B------:R-:W-:-:S02]  /*f830*/  IMAD.U32 R39, R28, 0x10000, RZ ;  /* 0x000100001c277824 */ /* 0x000fc400078e00ff */
[----:B------:R-:W-:Y:S01]  /*f840*/  FFMA.FTZ R43, R6, R43, R10 ;  /* 0x0000002b062b7223 */ /* 0x000fe2000001000a */
[----:B------:R-:W-:Y:S01]  /*f850*/  LOP3.LUT R11, R11, 0xffff0000, RZ, 0xc0, !PT ;  /* 0xffff00000b0b7812 */ /* 0x000fe200078ec0ff */
[----:B------:R-:W-:Y:S01]  /*f860*/  FMUL.FTZ R37, R42, R41 ;  /* 0x000000292a257220 */ /* 0x000fe20000410000 */
[----:B------:R-:W-:Y:S01]  /*f870*/  FFMA.FTZ R52, R6, R35, -R51 ;  /* 0x0000002306347223 */ /* 0x000fe20000010833 */
[----:B------:R-:W-:Y:S01]  /*f880*/  LOP3.LUT R8, R30, 0xffff0000, RZ, 0xc0, !PT ;  /* 0xffff00001e087812 */ /* 0x000fe200078ec0ff */
[-C--:B------:R-:W-:Y:S01]  /*f890*/  FMUL.FTZ R35, R42, R39.reuse ;  /* 0x000000272a237220 */ /* 0x080fe20000410000 */
[----:B------:R-:W-:Y:S01]  /*f8a0*/  LOP3.LUT R10, R32, 0xffff0000, RZ, 0xc0, !PT ;  /* 0xffff0000200a7812 */ /* 0x000fe200078ec0ff */
[----:B------:R-:W-:Y:S01]  /*f8b0*/  FFMA.FTZ R37, R38, R39, -R37 ;  /* 0x0000002726257223 */ /* 0x000fe20000010825 */
[----:B------:R-:W-:Y:S01]  /*f8c0*/  LOP3.LUT R4, R26, 0xffff0000, RZ, 0xc0, !PT ;  /* 0xffff00001a047812 */ /* 0x000fe200078ec0ff */
[----:B------:R-:W-:Y:S01]  /*f8d0*/  FFMA.FTZ R38, R38, R41, R35 ;  /* 0x0000002926267223 */ /* 0x000fe20000010023 */
[----:B------:R-:W-:Y:S01]  /*f8e0*/  LOP3.LUT R6, R28, 0xffff0000, RZ, 0xc0, !PT ;  /* 0xffff00001c067812 */ /* 0x000fe200078ec0ff */
[----:B------:R-:W-:Y:S01]  /*f8f0*/  FMUL.FTZ R36, R9, R8 ;  /* 0x0000000809247220 */ /* 0x000fe20000410000 */
[----:B------:R-:W-:Y:S01]  /*f900*/  FMUL.FTZ R42, R11, R10 ;  /* 0x0000000a0b2a7220 */ /* 0x000fe20000410000 */
[----:B------:R-:W-:-:S02]  /*f910*/  FMUL.FTZ R35, R9, R4 ;  /* 0x0000000409237220 */ /* 0x000fc40000410000 */
[----:B------:R-:W-:Y:S01]  /*f920*/  FMUL.FTZ R11, R11, R6 ;  /* 0x000000060b0b7220 */ /* 0x000fe20000410000 */
[----:B------:R-:W-:Y:S01]  /*f930*/  FFMA.FTZ R9, R5, R4, -R36 ;  /* 0x0000000405097223 */ /* 0x000fe20000010824 */
[----:B------:R-:W-:Y:S01]  /*f940*/  FFMA.FTZ R42, R7, R6, -R42 ;  /* 0x00000006072a7223 */ /* 0x000fe2000001082a */
[----:B------:R-:W-:Y:S01]  /*f950*/  FFMA.FTZ R35, R5, R8, R35 ;  /* 0x0000000805237223 */ /* 0x000fe20000010023 */
[----:B------:R-:W-:Y:S01]  /*f960*/  FFMA.FTZ R11, R7, R10, R11 ;  /* 0x0000000a070b7223 */ /* 0x000fe2000001000b */
[----:B------:R-:W-:Y:S02]  /*f970*/  F2FP.BF16.F32.PACK_AB R6, R52, R45 ;  /* 0x0000002d3406723e */ /* 0x000fe400000010ff */
[----:B------:R-:W-:Y:S02]  /*f980*/  F2FP.BF16.F32.PACK_AB R4, R47, R48 ;  /* 0x000000302f04723e */ /* 0x000fe400000010ff */
[----:B------:R-:W-:Y:S02]  /*f990*/  F2FP.BF16.F32.PACK_AB R5, R9, R40 ;  /* 0x000000280905723e */ /* 0x000fe400000010ff */
[----:B------:R-:W-:-:S02]  /*f9a0*/  F2FP.BF16.F32.PACK_AB R7, R42, R37 ;  /* 0x000000252a07723e */ /* 0x000fc400000010ff */
[----:B------:R-:W-:Y:S02]  /*f9b0*/  F2FP.BF16.F32.PACK_AB R10, R43, R46 ;  /* 0x0000002e2b0a723e */ /* 0x000fe400000010ff */
[----:B------:R-:W-:Y:S01]  /*f9c0*/  F2FP.BF16.F32.PACK_AB R8, R49, R50 ;  /* 0x000000323108723e */ /* 0x000fe200000010ff */
[----:B------:R1:W-:Y:S01]  /*f9d0*/  STS.128 [R0], R4 ;  /* 0x0000000400007388 */ /* 0x0003e20000000c00 */
[----:B------:R-:W-:Y:S02]  /*f9e0*/  F2FP.BF16.F32.PACK_AB R9, R35, R44 ;  /* 0x0000002c2309723e */ /* 0x000fe400000010ff */
[----:B------:R-:W-:-:S05]  /*f9f0*/  F2FP.BF16.F32.PACK_AB R11, R11, R38 ;  /* 0x000000260b0b723e */ /* 0x000fca00000010ff */
[----:B------:R1:W-:Y:S02]  /*fa00*/  STS.128 [R34+0x14400], R8 ;  /* 0x0144000822007388 */ /* 0x0003e40000000c00 */
.L_x_818:
[----:B------:R-:W-:Y:S05]  /*fa10*/  BSYNC B2 ;  /* 0x0000000000027941 */ /* 0x000fea0003800000 */
.L_x_817:
[----:B------:R-:W-:Y:S05]  /*fa20*/  @P1 BRA `(.L_x_816) ;  /* 0x0000000400601947 */ /* 0x000fea0003800000 */
[----:B------:R-:W2:Y:S01]  /*fa30*/  LDL R50, [R1+0x84] ;  /* 0x0000840001327983 */ /* 0x000ea20000100800 */
[----:B-1----:R-:W-:Y:S01]  /*fa40*/  LEA.HI R0, R53, R234, RZ, 0x1d ;  /* 0x000000ea35007211 */ /* 0x002fe200078fe8ff */
[C---:B------:R-:W-:Y:S01]  /*fa50*/  IMAD.U32 R45, R15.reuse, 0x10000, RZ ;  /* 0x000100000f2d7824 */ /* 0x040fe200078e00ff */
[----:B------:R-:W-:Y:S01]  /*fa60*/  LOP3.LUT R47, R15, 0xffff0000, RZ, 0xc0, !PT ;  /* 0xffff00000f2f7812 */ /* 0x000fe200078ec0ff */
[----:B------:R-:W-:Y:S01]  /*fa70*/  IMAD.U32 R43, R3, 0x10000, RZ ;  /* 0x00010000032b7824 */ /* 0x000fe200078e00ff */
[----:B------:R-:W-:Y:S01]  /*fa80*/  SHF.R.S32.HI R5, RZ, 0x1f, R0 ;  /* 0x0000001fff057819 */ /* 0x000fe20000011400 */
[----:B------:R-:W-:-:S03]  /*fa90*/  IMAD.SHL.U32 R4, R0, 0x8, RZ ;  /* 0x0000000800047824 */ /* 0x000fc600078e00ff */
[----:B------:R-:W-:Y:S02]  /*faa0*/  LEA.HI R0, R5, R0, RZ, 0x3 ;  /* 0x0000000005007211 */ /* 0x000fe400078f18ff */
[----:B------:R-:W-:-:S03]  /*fab0*/  LOP3.LUT R4, R4, 0x38, RZ, 0xc0, !PT ;  /* 0x0000003804047812 */ /* 0x000fc600078ec0ff */
[----:B------:R-:W-:Y:S01]  /*fac0*/  IMAD.SHL.U32 R0, R0, 0x400, RZ ;  /* 0x0000040000007824 */ /* 0x000fe200078e00ff */
[----:B------:R-:W-:-:S04]  /*fad0*/  LOP3.LUT R5, R4, 0x1c0, R54, 0xf8, !PT ;  /* 0x000001c004057812 */ /* 0x000fc800078ef836 */
[----:B------:R-:W-:Y:S02]  /*fae0*/  LOP3.LUT R5, R5, R228, RZ, 0x3c, !PT ;  /* 0x000000e405057212 */ /* 0x000fe400078e3cff */
[----:B------:R-:W-:-:S04]  /*faf0*/  LOP3.LUT R0, R0, 0x7fffe000, RZ, 0xc0, !PT ;  /* 0x7fffe00000007812 */ /* 0x000fc800078ec0ff */
[----:B0-----:R-:W-:-:S05]  /*fb00*/  IADD3 R9, R5, R0, R227 ;  /* 0x0000000005097210 */ /* 0x001fca0007ffe0e3 */
[----:B------:R-:W-:-:S05]  /*fb10*/  IMAD R0, R9, 0x2, R18 ;  /* 0x0000000209007824 */ /* 0x000fca00078e0212 */
[----:B------:R-:W0:Y:S02]  /*fb20*/  LDS.128 R8, [R0+0x14400] ;  /* 0x0144000000087984 */ /* 0x000e240000000c00 */
[C---:B0-----:R-:W-:Y:S01]  /*fb30*/  IMAD.U32 R38, R8.reuse, 0x10000, RZ ;  /* 0x0001000008267824 */ /* 0x041fe200078e00ff */
[----:B------:R-:W-:Y:S01]  /*fb40*/  LOP3.LUT R8, R8, 0xffff0000, RZ, 0xc0, !PT ;  /* 0xffff000008087812 */ /* 0x000fe200078ec0ff */
[C---:B------:R-:W-:Y:S01]  /*fb50*/  IMAD.U32 R39, R9.reuse, 0x10000, RZ ;  /* 0x0001000009277824 */ /* 0x040fe200078e00ff */
[----:B------:R-:W-:Y:S01]  /*fb60*/  LOP3.LUT R9, R9, 0xffff0000, RZ, 0xc0, !PT ;  /* 0xffff000009097812 */ /* 0x000fe200078ec0ff */
[C---:B------:R-:W-:Y:S01]  /*fb70*/  FMUL.FTZ R49, R38.reuse, R45 ;  /* 0x0000002d26317220 */ /* 0x040fe20000410000 */
[----:B------:R-:W-:Y:S01]  /*fb80*/  FMUL.FTZ R51, R38, R43 ;  /* 0x0000002b26337220 */ /* 0x000fe20000410000 */
[----:B------:R-:W-:Y:S01]  /*fb90*/  FMUL.FTZ R53, R8, R47 ;  /* 0x0000002f08357220 */ /* 0x000fe20000410000 */
[----:B------:R-:W-:Y:S02]  /*fba0*/  IMAD.U32 R38, R20, 0x10000, RZ ;  /* 0x0001000014267824 */ /* 0x000fe400078e00ff */
[C---:B------:R-:W-:Y:S01]  /*fbb0*/  IMAD.U32 R40, R10.reuse, 0x10000, RZ ;  /* 0x000100000a287824 */ /* 0x040fe200078e00ff */
[----:B------:R-:W-:Y:S01]  /*fbc0*/  LOP3.LUT R10, R10, 0xffff0000, RZ, 0xc0, !PT ;  /* 0xffff00000a0a7812 */ /* 0x000fe200078ec0ff */
[C---:B------:R-:W-:Y:S01]  /*fbd0*/  IMAD.U32 R41, R11.reuse, 0x10000, RZ ;  /* 0x000100000b297824 */ /* 0x040fe200078e00ff */
[----:B------:R-:W-:Y:S01]  /*fbe0*/  LOP3.LUT R11, R11, 0xffff0000, RZ, 0xc0, !PT ;  /* 0xffff00000b0b7812 */ /* 0x000fe200078ec0ff */
[----:B--2---:R-:W0:Y:S02]  /*fbf0*/  LDS.128 R4, [R50] ;  /* 0x0000000032047984 */ /* 0x004e240000000c00 */
[C---:B0-----:R-:W-:Y:S01]  /*fc00*/  IMAD.U32 R34, R4.reuse, 0x10000, RZ ;  /* 0x0001000004227824 */ /* 0x041fe200078e00ff */
[----:B------:R-:W-:Y:S01]  /*fc10*/  LOP3.LUT R4, R4, 0xffff0000, RZ, 0xc0, !PT ;  /* 0xffff000004047812 */ /* 0x000fe200078ec0ff */
[C---:B------:R-:W-:Y:S01]  /*fc20*/  IMAD.U32 R35, R5.reuse, 0x10000, RZ ;  /* 0x0001000005237824 */ /* 0x040fe200078e00ff */
[----:B------:R-:W-:Y:S01]  /*fc30*/  LOP3.LUT R5, R5, 0xffff0000, RZ, 0xc0, !PT ;  /* 0xffff000005057812 */ /* 0x000fe200078ec0ff */
[C---:B------:R-:W-:Y:S01]  /*fc40*/  FFMA.FTZ R49, R34.reuse, R43, -R49 ;  /* 0x0000002b22317223 */ /* 0x040fe20000010831 */
[----:B------:R-:W-:Y:S01]  /*fc50*/  LOP3.LUT R43, R3, 0xffff0000, RZ, 0xc0, !PT ;  /* 0xffff0000032b7812 */ /* 0x000fe200078ec0ff */
[----:B------:R-:W-:Y:S01]  /*fc60*/  FFMA.FTZ R51, R34, R45, R51 ;  /* 0x0000002d22337223 */ /* 0x000fe20000010033 */
[----:B------:R-:W-:-:S02]  /*fc70*/  IMAD.U32 R34, R12, 0x10000, RZ ;  /* 0x000100000c227824 */ /* 0x000fc400078e00ff */
[----:B------:R-:W-:Y:S02]  /*fc80*/  IMAD.U32 R36, R6, 0x10000, RZ ;  /* 0x0001000006247824 */ /* 0x000fe400078e00ff */
[-C--:B------:R-:W-:Y:S01]  /*fc90*/  FMUL.FTZ R45, R8, R43.reuse ;  /* 0x0000002b082d7220 */ /* 0x080fe20000410000 */
[C---:B------:R-:W-:Y:S01]  /*fca0*/  FFMA.FTZ R42, R4.reuse, R43, -R53 ;  /* 0x0000002b042a7223 */ /* 0x040fe20000010835 */
[----:B------:R-:W-:Y:S01]  /*fcb0*/  FMUL.FTZ R8, R39, R38 ;  /* 0x0000002627087220 */ /* 0x000fe20000410000 */
[----:B------:R-:W-:Y:S02]  /*fcc0*/  IMAD.U32 R43, R21, 0x10000, RZ ;  /* 0x00010000152b7824 */ /* 0x000fe400078e00ff */
[-C--:B------:R-:W-:Y:S01]  /*fcd0*/  FMUL.FTZ R53, R39, R34.reuse ;  /* 0x0000002227357220 */ /* 0x080fe20000410000 */
[----:B------:R-:W-:Y:S01]  /*fce0*/  FFMA.FTZ R44, R4, R47, R45 ;  /* 0x0000002f042c7223 */ /* 0x000fe2000001002d */
[----:B------:R-:W-:Y:S01]  /*fcf0*/  FFMA.FTZ R46, R35, R34, -R8 ;  /* 0x00000022232e7223 */ /* 0x000fe20000010808 */
[----:B------:R-:W-:-:S02]  /*fd00*/  IMAD.U32 R39, R13, 0x10000, RZ ;  /* 0x000100000d277824 */ /* 0x000fc400078e00ff */
[----:B------:R-:W-:Y:S01]  /*fd10*/  FFMA.FTZ R53, R35, R38, R53 ;  /* 0x0000002623357223 */ /* 0x000fe20000010035 */
[----:B------:R-:W-:Y:S01]  /*fd20*/  FMUL.FTZ R47, R40, R43 ;  /* 0x0000002b282f7220 */ /* 0x000fe20000410000 */
[----:B------:R-:W-:Y:S01]  /*fd30*/  LOP3.LUT R45, R21, 0xffff0000, RZ, 0xc0, !PT ;  /* 0xffff0000152d7812 */ /* 0x000fe200078ec0ff */
[----:B------:R-:W-:Y:S01]  /*fd40*/  IMAD.U32 R34, R24, 0x10000, RZ ;  /* 0x0001000018227824 */ /* 0x000fe200078e00ff */
[----:B------:R-:W-:Y:S01]  /*fd50*/  LOP3.LUT R35, R13, 0xffff0000, RZ, 0xc0, !PT ;  /* 0xffff00000d237812 */ /* 0x000fe200078ec0ff */
[-C--:B------:R-:W-:Y:S01]  /*fd60*/  FMUL.FTZ R55, R40, R39.reuse ;  /* 0x0000002728377220 */ /* 0x080fe20000410000 */
[----:B------:R-:W-:Y:S01]  /*fd70*/  LOP3.LUT R6, R6, 0xffff0000, RZ, 0xc0, !PT ;  /* 0xffff000006067812 */ /* 0x000fe200078ec0ff */
[----:B------:R-:W-:Y:S01]  /*fd80*/  FFMA.FTZ R47, R36, R39, -R47 ;  /* 0x00000027242f7223 */ /* 0x000fe2000001082f */
[C---:B------:R-:W-:Y:S01]  /*fd90*/  FMUL.FTZ R39, R10.reuse, R45 ;  /* 0x0000002d0a277220 */ /* 0x040fe20000410000 */
[----:B------:R-:W-:Y:S02]  /*fda0*/  IMAD.U32 R37, R7, 0x10000, RZ ;  /* 0x0001000007257824 */ /* 0x000fe400078e00ff */
[----:B------:R-:W-:Y:S01]  /*fdb0*/  FMUL.FTZ R10, R10, R35 ;  /* 0x000000230a0a7220 */ /* 0x000fe20000410000 */
[----:B------:R-:W-:-:S02]  /*fdc0*/  IMAD.U32 R4, R14, 0x10000, RZ ;  /* 0x000100000e047824 */ /* 0x000fc400078e00ff */
[----:B------:R-:W-:Y:S01]  /*fdd0*/  FMUL.FTZ R8, R41, R34 ;  /* 0x0000002229087220 */ /* 0x000fe20000410000 */
[----:B------:R-:W-:Y:S01]  /*fde0*/  FFMA.FTZ R55, R36, R43, R55 ;  /* 0x0000002b24377223 */ /* 0x000fe20000010037 */
[C---:B------:R-:W-:Y:S01]  /*fdf0*/  FFMA.FTZ R36, R6.reuse, R35, -R39 ;  /* 0x0000002306247223 */ /* 0x040fe20000010827 */
[----:B------:R-:W-:Y:S01]  /*fe00*/  FFMA.FTZ R38, R6, R45, R10 ;  /* 0x0000002d06267223 */ /* 0x000fe2000001000a */
[-C--:B------:R-:W-:Y:S01]  /*fe10*/  FFMA.FTZ R39, R37, R4.reuse, -R8 ;  /* 0x0000000425277223 */ /* 0x080fe20000010808 */
[----:B------:R-:W-:Y:S01]  /*fe20*/  FMUL.FTZ R40, R41, R4 ;  /* 0x0000000429287220 */ /* 0x000fe20000410000 */
[----:B------:R-:W-:Y:S02]  /*fe30*/  LOP3.LUT R8, R20, 0xffff0000, RZ, 0xc0, !PT ;  /* 0xffff000014087812 */ /* 0x000fe400078ec0ff */
[----:B------:R-:W-:Y:S01]  /*fe40*/  LOP3.LUT R10, R24, 0xffff0000, RZ, 0xc0, !PT ;  /* 0xffff0000180a7812 */ /* 0x000fe200078ec0ff */
[----:B------:R-:W-:Y:S01]  /*fe50*/  FFMA.FTZ R40, R37, R34, R40 ;  /* 0x0000002225287223 */ /* 0x000fe20000010028 */
[----:B------:R-:W-:Y:S01]  /*fe60*/  LOP3.LUT R4, R12, 0xffff0000, RZ, 0xc0, !PT ;  /* 0xffff00000c047812 */ /* 0x000fe200078ec0ff */
[----:B------:R-:W-:Y:S01]  /*fe70*/  FMUL.FTZ R34, R9, R8 ;  /* 0x0000000809227220 */ /* 0x000fe20000410000 */
[----:B------:R-:W-:Y:S01]  /*fe80*/  LOP3.LUT R6, R14, 0xffff0000, RZ, 0xc0, !PT ;  /* 0xffff00000e067812 */ /* 0x000fe200078ec0ff */
[----:B------:R-:W-:Y:S01]  /*fe90*/  FMUL.FTZ R48, R11, R10 ;  /* 0x0000000a0b307220 */ /* 0x000fe20000410000 */
[----:B------:R-:W-:Y:S01]  /*fea0*/  LOP3.LUT R7, R7, 0xffff0000, RZ, 0xc0, !PT ;  /* 0xffff000007077812 */ /* 0x000fe200078ec0ff */
[-C--:B------:R-:W-:Y:S01]  /*feb0*/  FMUL.FTZ R35, R9, R4.reuse ;  /* 0x0000000409237220 */ /* 0x080fe20000410000 */
[----:B------:R-:W-:Y:S01]  /*fec0*/  FFMA.FTZ R9, R5, R4, -R34 ;  /* 0x0000000405097223 */ /* 0x000fe20000010822 */
[-C--:B------:R-:W-:Y:S01]  /*fed0*/  FMUL.FTZ R11, R11, R6.reuse ;  /* 0x000000060b0b7220 */ /* 0x080fe20000410000 */
[----:B------:R-:W-:Y:S01]  /*fee0*/  F2FP.BF16.F32.PACK_AB R4, R42, R49 ;  /* 0x000000312a04723e */ /* 0x000fe200000010ff */
[----:B------:R-:W-:Y:S01]  /*fef0*/  FFMA.FTZ R48, R7, R6, -R48 ;  /* 0x0000000607307223 */ /* 0x000fe20000010830 */
[----:B------:R-:W-:Y:S01]  /*ff00*/  FFMA.FTZ R34, R5, R8, R35 ;  /* 0x0000000805227223 */ /* 0x000fe20000010023 */
[----:B------:R-:W-:Y:S01]  /*ff10*/  FFMA.FTZ R11, R7, R10, R11 ;  /* 0x0000000a070b7223 */ /* 0x000fe2000001000b */
[----:B------:R-:W-:-:S02]  /*ff20*/  F2FP.BF16.F32.PACK_AB R6, R36, R47 ;  /* 0x0000002f2406723e */ /* 0x000fc400000010ff */
[----:B------:R-:W-:Y:S02]  /*ff30*/  F2FP.BF16.F32.PACK_AB R5, R9, R46 ;  /* 0x0000002e0905723e */ /* 0x000fe400000010ff */
[----:B------:R-:W-:Y:S02]  /*ff40*/  F2FP.BF16.F32.PACK_AB R7, R48, R39 ;  /* 0x000000273007723e */ /* 0x000fe400000010ff */
[----:B------:R-:W-:Y:S02]  /*ff50*/  F2FP.BF16.F32.PACK_AB R10, R38, R55 ;  /* 0x00000037260a723e */ /* 0x000fe400000010ff */
[----:B------:R-:W-:Y:S01]  /*ff60*/  F2FP.BF16.F32.PACK_AB R8, R44, R51 ;  /* 0x000000332c08723e */ /* 0x000fe200000010ff */
[----:B------:R2:W-:Y:S01]  /*ff70*/  STS.128 [R50], R4 ;  /* 0x0000000432007388 */ /* 0x0005e20000000c00 */
[----:B------:R-:W-:Y:S02]  /*ff80*/  F2FP.BF16.F32.PACK_AB R9, R34, R53 ;  /* 0x000000352209723e */ /* 0x000fe400000010ff */
[----:B------:R-:W-:-:S05]  /*ff90*/  F2FP.BF16.F32.PACK_AB R11, R11, R40 ;  /* 0x000000280b0b723e */ /* 0x000fca00000010ff */
[----:B------:R2:W-:Y:S02]  /*ffa0*/  STS.128 [R0+0x14400], R8 ;  /* 0x0144000800007388 */ /* 0x0005e40000000c00 */
.L_x_816:
[----:B------:R-:W-:Y:S05]  /*ffb0*/  BSYNC B1 ;  /* 0x0000000000017941 */ /* 0x000fea0003800000 */
.L_x_815:
[----:B-12---:R-:W-:Y:S01]  /*ffc0*/  VIADD R0, R212, 0x20 ;  /* 0x00000020d4007836 */ /* 0x006fe20000000000 */
[----:B------:R-:W-:Y:S04]  /*ffd0*/  BSSY B1, `(.L_x_819) ;  /* 0x00000b9000017945 */ /* 0x000fe80003800000 */
[----:B------:R-:W-:-:S13]  /*ffe0*/  ISETP.GE.AND P0, PT, R0, R33, PT ;  /* 0x000000210000720c */ /* 0x000fda0003f06270 */
[----:B------:R-:W-:Y:S05]  /*fff0*/  @P0 BRA `(.L_x_820) ;  /* 0x0000000800d80947 */ /* 0x000fea0003800000 */
[----:B------:R-:W1:Y:S01]  /*10000*/  LDC R51, c[0x0][0x3f4] ;  /* 0x0000fd00ff337b82 */ /* 0x000e620000000800 */
[----:B------:R-:W-:Y:S01]  /*10010*/  BSSY B2, `(.L_x_821) ;  /* 0x000005c000027945 */ /* 0x000fe20003800000 */
[----:B------:R-:W-:Y:S02]  /*10020*/  SHF.R.U32.HI R52, RZ, 0x3, R223 ;  /* 0x00000003ff347819 */ /* 0x000fe400000116df */
[-C--:B-1----:R-:W-:Y:S02]  /*10030*/  ISETP.GE.AND P0, PT, R16, R51.reuse, PT ;  /* 0x000000331000720c */ /* 0x082fe40003f06270 */
[----:B------:R-:W-:-:S11]  /*10040*/  ISETP.GE.AND P1, PT, R213, R51, PT ;  /* 0x00000033d500720c */ /* 0x000fd60003f26270 */
[----:B------:R-:W-:Y:S05]  /*10050*/  @P0 BRA `(.L_x_822) ;  /* 0x00000004005c0947 */ /* 0x000fea0003800000 */
[----:B------:R-:W2:Y:S01]  /*10060*/  LDL R50, [R1+0x80] ;  /* 0x0000800001327983 */ /* 0x000ea20000100800 */
[----:B------:R-:W-:Y:S01]  /*10070*/  LEA.HI R0, R51, R232, RZ, 0x1d ;  /* 0x000000e833007211 */ /* 0x000fe200078fe8ff */
[C---:B------:R-:W-:Y:S01]  /*10080*/  IMAD.U32 R44, R29.reuse, 0x10000, RZ ;  /* 0x000100001d2c7824 */ /* 0x040fe200078e00ff */
[----:B------:R-:W-:Y:S01]  /*10090*/  LOP3.LUT R46, R29, 0xffff0000, RZ, 0xc0, !PT ;  /* 0xffff00001d2e7812 */ /* 0x000fe200078ec0ff */
[----:B------:R-:W-:Y:S01]  /*100a0*/  IMAD.U32 R42, R25, 0x10000, RZ ;  /* 0x00010000192a7824 */ /* 0x000fe200078e00ff */
[----:B------:R-:W-:Y:S01]  /*100b0*/  SHF.R.S32.HI R5, RZ, 0x1f, R0 ;  /* 0x0000001fff057819 */ /* 0x000fe20000011400 */
[----:B------:R-:W-:Y:S01]  /*100c0*/  IMAD.SHL.U32 R4, R0, 0x8, RZ ;  /* 0x0000000800047824 */ /* 0x000fe200078e00ff */
[----:B------:R-:W-:Y:S01]  /*100d0*/  LOP3.LUT R57, R32, 0xffff0000, RZ, 0xc0, !PT ;  /* 0xffff000020397812 */ /* 0x000fe200078ec0ff */
[----:B------:R-:W-:Y:S01]  /*100e0*/  IMAD.U32 R55, R30, 0x10000, RZ ;  /* 0x000100001e377824 */ /* 0x000fe200078e00ff */
[----:B------:R-:W-:Y:S01]  /*100f0*/  LEA.HI R5, R5, R0, RZ, 0x3 ;  /* 0x0000000005057211 */ /* 0x000fe200078f18ff */
[----:B------:R-:W-:Y:S01]  /*10100*/  IMAD.U32 R53, R26, 0x10000, RZ ;  /* 0x000100001a357824 */ /* 0x000fe200078e00ff */
[----:B------:R-:W-:Y:S01]  /*10110*/  LOP3.LUT R0, R223, 0x38, R4, 0xf8, !PT ;  /* 0x00000038df007812 */ /* 0x000fe200078ef804 */
[----:B------:R-:W-:-:S02]  /*10120*/  IMAD.U32 R48, R31, 0x10000, RZ ;  /* 0x000100001f307824 */ /* 0x000fc400078e00ff */
[----:B------:R-:W-:Y:S01]  /*10130*/  IMAD.SHL.U32 R4, R5, 0x400, RZ ;  /* 0x0000040005047824 */ /* 0x000fe200078e00ff */
[----:B------:R-:W-:-:S04]  /*10140*/  LOP3.LUT R5, R0, R52, RZ, 0x3c, !PT ;  /* 0x0000003400057212 */ /* 0x000fc800078e3cff */
        /* <DEDUP_REMOVED lines=8> */
[-C--:B------:R-:W-:Y:S01]  /*101d0*/  FMUL.FTZ R43, R44, R38.reuse ;  /* 0x000000262c2b7220 */ /* 0x080fe20000410000 */
[----:B------:R-:W-:Y:S01]  /*101e0*/  FMUL.FTZ R45, R42, R38 ;  /* 0x000000262a2d7220 */ /* 0x000fe20000410000 */
[----:B------:R-:W-:Y:S01]  /*101f0*/  LOP3.LUT R38, R25, 0xffff0000, RZ, 0xc0, !PT ;  /* 0xffff000019267812 */ /* 0x000fe200078ec0ff */
[----:B------:R-:W-:Y:S01]  /*10200*/  FMUL.FTZ R47, R46, R8 ;  /* 0x000000082e2f7220 */ /* 0x000fe20000410000 */
[C---:B------:R-:W-:Y:S01]  /*10210*/  IMAD.U32 R40, R10.reuse, 0x10000, RZ ;  /* 0x000100000a287824 */ /* 0x040fe200078e00ff */
[----:B------:R-:W-:Y:S01]  /*10220*/  LOP3.LUT R10, R10, 0xffff0000, RZ, 0xc0, !PT ;  /* 0xffff00000a0a7812 */ /* 0x000fe200078ec0ff */
[----:B------:R-:W-:-:S02]  /*10230*/  IMAD.U32 R41, R11, 0x10000, RZ ;  /* 0x000100000b297824 */ /* 0x000fc400078e00ff */
[----:B------:R-:W-:Y:S01]  /*10240*/  FMUL.FTZ R49, R38, R8 ;  /* 0x0000000826317220 */ /* 0x000fe20000410000 */
[----:B------:R-:W-:Y:S01]  /*10250*/  LOP3.LUT R11, R11, 0xffff0000, RZ, 0xc0, !PT ;  /* 0xffff00000b0b7812 */ /* 0x000fe200078ec0ff */
[----:B--2---:R-:W0:Y:S02]  /*10260*/  LDS.128 R4, [R50] ;  /* 0x0000000032047984 */ /* 0x004e240000000c00 */
[C---:B0-----:R-:W-:Y:S01]  /*10270*/  IMAD.U32 R34, R4.reuse, 0x10000, RZ ;  /* 0x0001000004227824 */ /* 0x041fe200078e00ff */
[----:B------:R-:W-:Y:S01]  /*10280*/  LOP3.LUT R4, R4, 0xffff0000, RZ, 0xc0, !PT ;  /* 0xffff000004047812 */ /* 0x000fe200078ec0ff */
[C---:B------:R-:W-:Y:S01]  /*10290*/  IMAD.U32 R35, R5.reuse, 0x10000, RZ ;  /* 0x0001000005237824 */ /* 0x040fe200078e00ff */
[----:B------:R-:W-:Y:S01]  /*102a0*/  LOP3.LUT R5, R5, 0xffff0000, RZ, 0xc0, !PT ;  /* 0xffff000005057812 */ /* 0x000fe200078ec0ff */
[----:B------:R-:W-:Y:S01]  /*102b0*/  FFMA.FTZ R43, R42, R34, -R43 ;  /* 0x000000222a2b7223 */ /* 0x000fe2000001082b */
[-C--:B------:R-:W-:Y:S01]  /*102c0*/  FMUL.FTZ R42, R53, R39.reuse ;  /* 0x00000027352a7220 */ /* 0x080fe20000410000 */
[----:B------:R-:W-:Y:S01]  /*102d0*/  FFMA.FTZ R8, R38, R4, -R47 ;  /* 0x0000000426087223 */ /* 0x000fe2000001082f */
[----:B------:R-:W-:Y:S01]  /*102e0*/  FMUL.FTZ R38, R55, R39 ;  /* 0x0000002737267220 */ /* 0x000fe20000410000 */
[----:B------:R-:W-:Y:S01]  /*102f0*/  FFMA.FTZ R45, R44, R34, R45 ;  /* 0x000000222c2d7223 */ /* 0x000fe2000001002d */
[----:B------:R-:W-:Y:S01]  /*10300*/  FFMA.FTZ R34, R46, R4, R49 ;  /* 0x000000042e227223 */ /* 0x000fe20000010031 */
[----:B------:R-:W-:-:S02]  /*10310*/  IMAD.U32 R4, R27, 0x10000, RZ ;  /* 0x000100001b047824 */ /* 0x000fc400078e00ff */
[-C--:B------:R-:W-:Y:S01]  /*10320*/  FFMA.FTZ R38, R53, R35.reuse, -R38 ;  /* 0x0000002335267223 */ /* 0x080fe20000010826 */
[----:B------:R-:W-:Y:S01]  /*10330*/  FFMA.FTZ R42, R55, R35, R42 ;  /* 0x00000023372a7223 */ /* 0x000fe2000001002a */
[----:B------:R-:W-:Y:S01]  /*10340*/  LOP3.LUT R44, R27, 0xffff0000, RZ, 0xc0, !PT ;  /* 0xffff00001b2c7812 */ /* 0x000fe200078ec0ff */
[----:B------:R-:W-:Y:S01]  /*10350*/  IMAD.U32 R36, R6, 0x10000, RZ ;  /* 0x0001000006247824 */ /* 0x000fe200078e00ff */
[----:B------:R-:W-:Y:S01]  /*10360*/  LOP3.LUT R46, R31, 0xffff0000, RZ, 0xc0, !PT ;  /* 0xffff00001f2e7812 */ /* 0x000fe200078ec0ff */
[-C--:B------:R-:W-:Y:S01]  /*10370*/  FMUL.FTZ R35, R48, R40.reuse ;  /* 0x0000002830237220 */ /* 0x080fe20000410000 */
[----:B------:R-:W-:Y:S01]  /*10380*/  IMAD.U32 R55, R32, 0x10000, RZ ;  /* 0x0001000020377824 */ /* 0x000fe200078e00ff */
[----:B------:R-:W-:Y:S01]  /*10390*/  LOP3.LUT R6, R6, 0xffff0000, RZ, 0xc0, !PT ;  /* 0xffff000006067812 */ /* 0x000fe200078ec0ff */
[C---:B------:R-:W-:Y:S01]  /*103a0*/  FMUL.FTZ R39, R4.reuse, R40 ;  /* 0x0000002804277220 */ /* 0x040fe20000410000 */
[----:B------:R-:W-:Y:S01]  /*103b0*/  FFMA.FTZ R35, R4, R36, -R35 ;  /* 0x0000002404237223 */ /* 0x000fe20000010823 */
[-C--:B------:R-:W-:Y:S01]  /*103c0*/  FMUL.FTZ R47, R46, R10.reuse ;  /* 0x0000000a2e2f7220 */ /* 0x080fe20000410000 */
[----:B------:R-:W-:Y:S01]  /*103d0*/  FMUL.FTZ R49, R44, R10 ;  /* 0x0000000a2c317220 */ /* 0x000fe20000410000 */
[----:B------:R-:W-:-:S02]  /*103e0*/  IMAD.U32 R37, R7, 0x10000, RZ ;  /* 0x0001000007257824 */ /* 0x000fc400078e00ff */
[-C--:B------:R-:W-:Y:S01]  /*103f0*/  FMUL.FTZ R4, R55, R41.reuse ;  /* 0x0000002937047220 */ /* 0x080fe20000410000 */
[----:B------:R-:W-:Y:S02]  /*10400*/  IMAD.U32 R53, R28, 0x10000, RZ ;  /* 0x000100001c357824 */ /* 0x000fe400078e00ff */
[----:B------:R-:W-:Y:S01]  /*10410*/  FFMA.FTZ R10, R48, R36, R39 ;  /* 0x00000024300a7223 */ /* 0x000fe20000010027 */
[-C--:B------:R-:W-:Y:S01]  /*10420*/  FFMA.FTZ R36, R44, R6.reuse, -R47 ;  /* 0x000000062c247223 */ /* 0x080fe2000001082f */
[----:B------:R-:W-:Y:S01]  /*10430*/  FFMA.FTZ R49, R46, R6, R49 ;  /* 0x000000062e317223 */ /* 0x000fe20000010031 */
[C---:B------:R-:W-:Y:S01]  /*10440*/  FMUL.FTZ R6, R53.reuse, R41 ;  /* 0x0000002935067220 */ /* 0x040fe20000410000 */
[----:B------:R-:W-:Y:S01]  /*10450*/  FFMA.FTZ R39, R53, R37, -R4 ;  /* 0x0000002535277223 */ /* 0x000fe20000010804 */
[----:B------:R-:W-:Y:S01]  /*10460*/  LOP3.LUT R53, R30, 0xffff0000, RZ, 0xc0, !PT ;  /* 0xffff00001e357812 */ /* 0x000fe200078ec0ff */
[----:B------:R-:W-:Y:S01]  /*10470*/  FMUL.FTZ R40, R57, R11 ;  /* 0x0000000b39287220 */ /* 0x000fe20000410000 */
[----:B------:R-:W-:Y:S01]  /*10480*/  LOP3.LUT R41, R26, 0xffff0000, RZ, 0xc0, !PT ;  /* 0xffff00001a297812 */ /* 0x000fe200078ec0ff */
[----:B------:R-:W-:Y:S01]  /*10490*/  FFMA.FTZ R37, R55, R37, R6 ;  /* 0x0000002537257223 */ /* 0x000fe20000010006 */
[----:B------:R-:W-:Y:S01]  /*104a0*/  LOP3.LUT R47, R28, 0xffff0000, RZ, 0xc0, !PT ;  /* 0xffff00001c2f7812 */ /* 0x000fe200078ec0ff */
[-C--:B------:R-:W-:Y:S01]  /*104b0*/  FMUL.FTZ R4, R53, R9.reuse ;  /* 0x0000000935047220 */ /* 0x080fe20000410000 */
[----:B------:R-:W-:Y:S01]  /*104c0*/  LOP3.LUT R7, R7, 0xffff0000, RZ, 0xc0, !PT ;  /* 0xffff000007077812 */ /* 0x000fe200078ec0ff */
[----:B------:R-:W-:Y:S01]  /*104d0*/  FMUL.FTZ R6, R41, R9 ;  /* 0x0000000929067220 */ /* 0x000fe20000410000 */
[----:B------:R-:W-:Y:S01]  /*104e0*/  F2FP.BF16.F32.PACK_AB R10, R49, R10 ;  /* 0x0000000a310a723e */ /* 0x000fe200000010ff */
[----:B------:R-:W-:Y:S01]  /*104f0*/  FMUL.FTZ R44, R47, R11 ;  /* 0x0000000b2f2c7220 */ /* 0x000fe20000410000 */
[-C--:B------:R-:W-:Y:S01]  /*10500*/  FFMA.FTZ R9, R41, R5.reuse, -R4 ;  /* 0x0000000529097223 */ /* 0x080fe20000010804 */
[----:B------:R-:W-:Y:S01]  /*10510*/  FFMA.FTZ R11, R53, R5, R6 ;  /* 0x00000005350b7223 */ /* 0x000fe20000010006 */
[-C--:B------:R-:W-:Y:S01]  /*10520*/  FFMA.FTZ R40, R47, R7.reuse, -R40 ;  /* 0x000000072f287223 */ /* 0x080fe20000010828 */
[----:B------:R-:W-:Y:S01]  /*10530*/  FFMA.FTZ R44, R57, R7, R44 ;  /* 0x00000007392c7223 */ /* 0x000fe2000001002c */
[----:B------:R-:W-:-:S02]  /*10540*/  F2FP.BF16.F32.PACK_AB R6, R36, R35 ;  /* 0x000000232406723e */ /* 0x000fc400000010ff */
[----:B------:R-:W-:Y:S02]  /*10550*/  F2FP.BF16.F32.PACK_AB R5, R9, R38 ;  /* 0x000000260905723e */ /* 0x000fe400000010ff */
[----:B------:R-:W-:Y:S02]  /*10560*/  F2FP.BF16.F32.PACK_AB R4, R8, R43 ;  /* 0x0000002b0804723e */ /* 0x000fe400000010ff */
[----:B------:R-:W-:Y:S02]  /*10570*/  F2FP.BF16.F32.PACK_AB R9, R11, R42 ;  /* 0x0000002a0b09723e */ /* 0x000fe400000010ff */
[----:B------:R-:W-:Y:S02]  /*10580*/  F2FP.BF16.F32.PACK_AB R7, R40, R39 ;  /* 0x000000272807723e */ /* 0x000fe400000010ff */
[----:B------:R-:W-:Y:S02]  /*10590*/  F2FP.BF16.F32.PACK_AB R8, R34, R45 ;  /* 0x0000002d2208723e */ /* 0x000fe400000010ff */
[----:B------:R-:W-:Y:S01]  /*105a0*/  F2FP.BF16.F32.PACK_AB R11, R44, R37 ;  /* 0x000000252c0b723e */ /* 0x000fe200000010ff */
[----:B------:R1:W-:Y:S04]  /*105b0*/  STS.128 [R50], R4 ;  /* 0x0000000432007388 */ /* 0x0003e80000000c00 */
[----:B------:R1:W-:Y:S02]  /*105c0*/  STS.128 [R0+0x14400], R8 ;  /* 0x0144000800007388 */ /* 0x0003e40000000c00 */
.L_x_822:
[----:B------:R-:W-:Y:S05]  /*105d0*/  BSYNC B2 ;  /* 0x0000000000027941 */ /* 0x000fea0003800000 */
.L_x_821:
[----:B------:R-:W-:Y:S05]  /*105e0*/  @P1 BRA `(.L_x_820) ;  /* 0x00000004005c1947 */ /* 0x000fea0003800000 */
[----:B-1----:R-:W2:Y:S01]  /*105f0*/  LDL R50, [R1+0x7c] ;  /* 0x00007c0001327983 */ /* 0x002ea20000100800 */
        /* <DEDUP_REMOVED lines=86> */
.L_x_820:
[----:B------:R-:W-:Y:S05]  /*10b60*/  BSYNC B1 ;  /* 0x0000000000017941 */ /* 0x000fea0003800000 */
.L_x_819:
        /* <DEDUP_REMOVED lines=97> */
.L_x_826:
[----:B------:R-:W-:Y:S05]  /*11180*/  BSYNC B2 ;  /* 0x0000000000027941 */ /* 0x000fea0003800000 */
.L_x_825:
        /* <DEDUP_REMOVED lines=12> */
[----:B------:R-:W-:-:S03]  /*11250*/  LOP3.LUT R0, R222, 0x38, R5, 0xf8, !PT ;  /* 0x00000038de007812 */ /* 0x000fc600078ef805 */
[----:B------:R-:W-:Y:S01]  /*11260*/  IMAD.SHL.U32 R51, R51, 0x400, RZ ;  /* 0x0000040033337824 */ /* 0x000fe200078e00ff */
[----:B------:R-:W-:-:S04]  /*11270*/  LOP3.LUT R0, R0, R52, RZ, 0x3c, !PT ;  /* 0x0000003400007212 */ /* 0x000fc800078e3cff */
[----:B0-----:R-:W-:Y:S01]  /*11280*/  LOP3.LUT R9, R51, 0x7fffe000, RZ, 0xc0, !PT ;  /* 0x7fffe00033097812 */ /* 0x001fe200078ec0ff */
[----:B------:R-:W-:-:S03]  /*11290*/  IMAD.U32 R51, R12, 0x10000, RZ ;  /* 0x000100000c337824 */ /* 0x000fc600078e00ff */
[----:B------:R-:W-:-:S05]  /*112a0*/  IADD3 R9, R0, R9, R225 ;  /* 0x0000000900097210 */ /* 0x000fca0007ffe0e1 */
        /* <DEDUP_REMOVED lines=70> */
.L_x_824:
[----:B------:R-:W-:Y:S05]  /*11710*/  BSYNC B1 ;  /* 0x0000000000017941 */ /* 0x000fea0003800000 */
.L_x_823:
[----:B-12---:R-:W-:-:S05]  /*11720*/  VIADD R0, R212, 0x60 ;  /* 0x00000060d4007836 */ /* 0x006fca0000000000 */
[----:B------:R-:W-:-:S13]  /*11730*/  ISETP.GE.AND P0, PT, R0, R33, PT ;  /* 0x000000210000720c */ /* 0x000fda0003f06270 */
[----:B------:R-:W-:Y:S05]  /*11740*/  @P0 BRA `(.L_x_803) ;  /* 0x0000000800f40947 */ /* 0x000fea0003800000 */
[----:B------:R1:W5:Y:S01]  /*11750*/  LDL R51, [R1+0x68] ;  /* 0x0000680001337983 */ /* 0x0003620000100800 */
[----:B------:R-:W2:Y:S01]  /*11760*/  LDC R41, c[0x0][0x3f4] ;  /* 0x0000fd00ff297b82 */ /* 0x000ea20000000800 */
[C---:B------:R-:W-:Y:S01]  /*11770*/  VIADD R53, R212.reuse, 0x60 ;  /* 0x00000060d4357836 */ /* 0x040fe20000000000 */
[----:B------:R-:W-:Y:S01]  /*11780*/  BSSY B1, `(.L_x_827) ;  /* 0x0000061000017945 */ /* 0x000fe20003800000 */
[----:B------:R-:W-:Y:S02]  /*11790*/  VIADD R54, R212, 0x60 ;  /* 0x00000060d4367836 */ /* 0x000fe40000000000 */
[----:B------:R-:W-:Y:S02]  /*117a0*/  IMAD.SHL.U32 R53, R53, 0x40, RZ ;  /* 0x0000004035357824 */ /* 0x000fe400078e00ff */
[----:B------:R-:W-:-:S03]  /*117b0*/  IMAD.SHL.U32 R54, R54, 0x40, RZ ;  /* 0x0000004036367824 */ /* 0x000fc600078e00ff */
[----:B------:R-:W-:Y:S02]  /*117c0*/  LOP3.LUT R53, R53, 0x1c0, RZ, 0xc0, !PT ;  /* 0x000001c035357812 */ /* 0x000fe400078ec0ff */
[----:B------:R-:W-:Y:S02]  /*117d0*/  LOP3.LUT R54, R54, 0x1c0, RZ, 0xc0, !PT ;  /* 0x000001c036367812 */ /* 0x000fe400078ec0ff */
[----:B------:R-:W-:Y:S02]  /*117e0*/  SHF.R.U32.HI R53, RZ, 0x3, R53 ;  /* 0x00000003ff357819 */ /* 0x000fe40000011635 */
[-C--:B--2---:R-:W-:Y:S02]  /*117f0*/  ISETP.GE.AND P0, PT, R16, R41.reuse, PT ;  /* 0x000000291000720c */ /* 0x084fe40003f06270 */
[----:B------:R-:W-:-:S11]  /*11800*/  ISETP.GE.AND P1, PT, R213, R41, PT ;  /* 0x00000029d500720c */ /* 0x000fd60003f26270 */
[----:B-1----:R-:W-:Y:S05]  /*11810*/  @P0 BRA `(.L_x_828) ;  /* 0x00000004005c0947 */ /* 0x002fea0003800000 */
[----:B------:R-:W2:Y:S01]  /*11820*/  LDL R55, [R1+0x70] ;  /* 0x0000700001377983 */ /* 0x000ea20000100800 */
[----:B------:R-:W-:Y:S01]  /*11830*/  LEA.HI R0, R41, R232, RZ, 0x1d ;  /* 0x000000e829007211 */ /* 0x000fe200078fe8ff */
[C---:B------:R-:W-:Y:S01]  /*11840*/  IMAD.U32 R45, R29.reuse, 0x10000, RZ ;  /* 0x000100001d2d7824 */ /* 0x040fe200078e00ff */
[----:B------:R-:W-:Y:S01]  /*11850*/  LOP3.LUT R50, R29, 0xffff0000, RZ, 0xc0, !PT ;  /* 0xffff00001d327812 */ /* 0x000fe200078ec0ff */
[C---:B------:R-:W-:Y:S01]  /*11860*/  IMAD.U32 R43, R25.reuse, 0x10000, RZ ;  /* 0x00010000192b7824 */ /* 0x040fe200078e00ff */
[----:B------:R-:W-:Y:S01]  /*11870*/  SHF.R.S32.HI R5, RZ, 0x1f, R0 ;  /* 0x0000001fff057819 */ /* 0x000fe20000011400 */
[----:B------:R-:W-:Y:S01]  /*11880*/  IMAD.SHL.U32 R4, R0, 0x8, RZ ;  /* 0x0000000800047824 */ /* 0x000fe200078e00ff */
[----:B------:R-:W-:Y:S01]  /*11890*/  LOP3.LUT R46, R25, 0xffff0000, RZ, 0xc0, !PT ;  /* 0xffff0000192e7812 */ /* 0x000fe200078ec0ff */
[----:B------:R-:W-:Y:S01]  /*118a0*/  IMAD.U32 R52, R30, 0x10000, RZ ;  /* 0x000100001e347824 */ /* 0x000fe200078e00ff */
[----:B------:R-:W-:Y:S01]  /*118b0*/  LEA.HI R5, R5, R0, RZ, 0x3 ;  /* 0x0000000005057211 */ /* 0x000fe200078f18ff */
[----:B------:R-:W-:Y:S01]  /*118c0*/  IMAD.U32 R48, R26, 0x10000, RZ ;  /* 0x000100001a307824 */ /* 0x000fe200078e00ff */
[----:B------:R-:W-:-:S02]  /*118d0*/  LOP3.LUT R0, R54, 0x38, R4, 0xf8, !PT ;  /* 0x0000003836007812 */ /* 0x000fc400078ef804 */
[----:B------:R-:W-:Y:S01]  /*118e0*/  LOP3.LUT R47, R30, 0xffff0000, RZ, 0xc0, !PT ;  /* 0xffff00001e2f7812 */ /* 0x000fe200078ec0ff */
[----:B------:R-:W-:Y:S01]  /*118f0*/  IMAD.SHL.U32 R5, R5, 0x400, RZ ;  /* 0x0000040005057824 */ /* 0x000fe200078e00ff */
[----:B------:R-:W-:Y:S02]  /*11900*/  LOP3.LUT R0, R0, R53, RZ, 0x3c, !PT ;  /* 0x0000003500007212 */ /* 0x000fe400078e3cff */
[----:B------:R-:W-:Y:S02]  /*11910*/  LOP3.LUT R49, R32, 0xffff0000, RZ, 0xc0, !PT ;  /* 0xffff000020317812 */ /* 0x000fe400078ec0ff */
[----:B------:R-:W-:-:S04]  /*11920*/  LOP3.LUT R5, R5, 0x7fffe000, RZ, 0xc0, !PT ;  /* 0x7fffe00005057812 */ /* 0x000fc800078ec0ff */
[----:B0----5:R-:W-:-:S05]  /*11930*/  IADD3 R9, R0, R5, R51 ;  /* 0x0000000500097210 */ /* 0x021fca0007ffe033 */
        /* <DEDUP_REMOVED lines=8> */
[-C--:B------:R-:W-:Y:S01]  /*119c0*/  FMUL.FTZ R25, R50, R8.reuse ;  /* 0x0000000832197220 */ /* 0x080fe20000410000 */
[----:B------:R-:W-:Y:S01]  /*119d0*/  FMUL.FTZ R29, R46, R8 ;  /* 0x000000082e1d7220 */ /* 0x000fe20000410000 */
[----:B------:R-:W-:Y:S01]  /*119e0*/  FMUL.FTZ R37, R48, R38 ;  /* 0x0000002630257220 */ /* 0x000fe20000410000 */
[C---:B------:R-:W-:Y:S01]  /*119f0*/  IMAD.U32 R39, R10.reuse, 0x10000, RZ ;  /* 0x000100000a277824 */ /* 0x040fe200078e00ff */
[----:B------:R-:W-:Y:S01]  /*11a00*/  LOP3.LUT R10, R10, 0xffff0000, RZ, 0xc0, !PT ;  /* 0xffff00000a0a7812 */ /* 0x000fe200078ec0ff */
[C---:B------:R-:W-:Y:S01]  /*11a10*/  IMAD.U32 R40, R11.reuse, 0x10000, RZ ;  /* 0x000100000b287824 */ /* 0x040fe200078e00ff */
[----:B------:R-:W-:-:S05]  /*11a20*/  LOP3.LUT R11, R11, 0xffff0000, RZ, 0xc0, !PT ;  /* 0xffff00000b0b7812 */ /* 0x000fca00078ec0ff */
[----:B------:R-:W-:Y:S01]  /*11a30*/  FMUL.FTZ R30, R49, R11 ;  /* 0x0000000b311e7220 */ /* 0x000fe20000410000 */
[----:B--2---:R-:W0:Y:S02]  /*11a40*/  LDS.128 R4, [R55] ;  /* 0x0000000037047984 */ /* 0x004e240000000c00 */
[C---:B0-----:R-:W-:Y:S01]  /*11a50*/  IMAD.U32 R33, R4.reuse, 0x10000, RZ ;  /* 0x0001000004217824 */ /* 0x041fe200078e00ff */
[----:B------:R-:W-:Y:S01]  /*11a60*/  LOP3.LUT R4, R4, 0xffff0000, RZ, 0xc0, !PT ;  /* 0xffff000004047812 */ /* 0x000fe200078ec0ff */
[C---:B------:R-:W-:Y:S01]  /*11a70*/  IMAD.U32 R34, R5.reuse, 0x10000, RZ ;  /* 0x0001000005227824 */ /* 0x040fe200078e00ff */
[----:B------:R-:W-:Y:S01]  /*11a80*/  LOP3.LUT R5, R5, 0xffff0000, RZ, 0xc0, !PT ;  /* 0xffff000005057812 */ /* 0x000fe200078ec0ff */
[-C--:B------:R-:W-:Y:S01]  /*11a90*/  FFMA.FTZ R42, R43, R33.reuse, -R42 ;  /* 0x000000212b2a7223 */ /* 0x080fe2000001082a */
[----:B------:R-:W-:Y:S01]  /*11aa0*/  FFMA.FTZ R44, R45, R33, R44 ;  /* 0x000000212d2c7223 */ /* 0x000fe2000001002c */
[----:B------:R-:W-:Y:S01]  /*11ab0*/  FMUL.FTZ R33, R52, R38 ;  /* 0x0000002634217220 */ /* 0x000fe20000410000 */
[----:B------:R-:W-:-:S02]  /*11ac0*/  IMAD.U32 R45, R31, 0x10000, RZ ;  /* 0x000100001f2d7824 */ /* 0x000fc400078e00ff */
[-C--:B------:R-:W-:Y:S01]  /*11ad0*/  FFMA.FTZ R25, R46, R4.reuse, -R25 ;  /* 0x000000042e197223 */ /* 0x080fe20000010819 */
[C---:B------:R-:W-:Y:S01]  /*11ae0*/  IMAD.U32 R43, R27.reuse, 0x10000, RZ ;  /* 0x000100001b2b7824 */ /* 0x040fe200078e00ff */
[----:B------:R-:W-:Y:S01]  /*11af0*/  LOP3.LUT R38, R27, 0xffff0000, RZ, 0xc0, !PT ;  /* 0xffff00001b267812 */ /* 0x000fe200078ec0ff */
[----:B------:R-:W-:Y:S01]  /*11b00*/  FFMA.FTZ R29, R50, R4, R29 ;  /* 0x00000004321d7223 */ /* 0x000fe2000001001d */
[----:B------:R-:W-:Y:S01]  /*11b10*/  LOP3.LUT R46, R31, 0xffff0000, RZ, 0xc0, !PT ;  /* 0xffff00001f2e7812 */ /* 0x000fe200078ec0ff */
[-C--:B------:R-:W-:Y:S01]  /*11b20*/  FFMA.FTZ R33, R48, R34.reuse, -R33 ;  /* 0x0000002230217223 */ /* 0x080fe20000010821 */
[----:B------:R-:W-:Y:S01]  /*11b30*/  FFMA.FTZ R37, R52, R34, R37 ;  /* 0x0000002234257223 */ /* 0x000fe20000010025 */
[----:B------:R-:W-:Y:S02]  /*11b40*/  IMAD.U32 R35, R6, 0x10000, RZ ;  /* 0x0001000006237824 */ /* 0x000fe400078e00ff */
[-C--:B------:R-:W-:Y:S01]  /*11b50*/  FMUL.FTZ R4, R45, R39.reuse ;  /* 0x000000272d047220 */ /* 0x080fe20000410000 */
[----:B------:R-:W-:Y:S01]  /*11b60*/  FMUL.FTZ R34, R43, R39 ;  /* 0x000000272b227220 */ /* 0x000fe20000410000 */
[----:B------:R-:W-:-:S02]  /*11b70*/  IMAD.U32 R48, R32, 0x10000, RZ ;  /* 0x0001000020307824 */ /* 0x000fc400078e00ff */
[-C--:B------:R-:W-:Y:S01]  /*11b80*/  FMUL.FTZ R27, R46, R10.reuse ;  /* 0x0000000a2e1b7220 */ /* 0x080fe20000410000 */
[----:B------:R-:W-:Y:S01]  /*11b90*/  FMUL.FTZ R31, R38, R10 ;  /* 0x0000000a261f7220 */ /* 0x000fe20000410000 */
[-C--:B------:R-:W-:Y:S01]  /*11ba0*/  FFMA.FTZ R8, R43, R35.reuse, -R4 ;  /* 0x000000232b087223 */ /* 0x080fe20000010804 */
[----:B------:R-:W-:Y:S01]  /*11bb0*/  FFMA.FTZ R10, R45, R35, R34 ;  /* 0x000000232d0a7223 */ /* 0x000fe20000010022 */
[----:B------:R-:W-:Y:S01]  /*11bc0*/  LOP3.LUT R6, R6, 0xffff0000, RZ, 0xc0, !PT ;  /* 0xffff000006067812 */ /* 0x000fe200078ec0ff */
[C---:B------:R-:W-:Y:S02]  /*11bd0*/  IMAD.U32 R36, R7.reuse, 0x10000, RZ ;  /* 0x0001000007247824 */ /* 0x040fe400078e00ff */
[----:B------:R-:W-:Y:S01]  /*11be0*/  FMUL.FTZ R35, R48, R40 ;  /* 0x0000002830237220 */ /* 0x000fe20000410000 */
[----:B------:R-:W-:Y:S01]  /*11bf0*/  IMAD.U32 R4, R28, 0x10000, RZ ;  /* 0x000100001c047824 */ /* 0x000fe200078e00ff */
[----:B------:R-:W-:Y:S01]  /*11c00*/  LOP3.LUT R43, R26, 0xffff0000, RZ, 0xc0, !PT ;  /* 0xffff00001a2b7812 */ /* 0x000fe200078ec0ff */
[----:B------:R-:W-:Y:S01]  /*11c10*/  FFMA.FTZ R27, R38, R6, -R27 ;  /* 0x00000006261b7223 */ /* 0x000fe2000001081b */
[----:B------:R-:W-:Y:S01]  /*11c20*/  LOP3.LUT R45, R28, 0xffff0000, RZ, 0xc0, !PT ;  /* 0xffff00001c2d7812 */ /* 0x000fe200078ec0ff */
[C---:B------:R-:W-:Y:S01]  /*11c30*/  FMUL.FTZ R39, R4.reuse, R40 ;  /* 0x0000002804277220 */ /* 0x040fe20000410000 */
[----:B------:R-:W-:Y:S01]  /*11c40*/  LOP3.LUT R7, R7, 0xffff0000, RZ, 0xc0, !PT ;  /* 0xffff000007077812 */ /* 0x000fe200078ec0ff */
[----:B------:R-:W-:Y:S01]  /*11c50*/  FFMA.FTZ R35, R4, R36, -R35 ;  /* 0x0000002404237223 */ /* 0x000fe20000010823 */
[----:B------:R-:W-:Y:S01]  /*11c60*/  FFMA.FTZ R31, R46, R6, R31 ;  /* 0x000000062e1f7223 */ /* 0x000fe2000001001f */
[-C--:B------:R-:W-:Y:S01]  /*11c70*/  FMUL.FTZ R4, R47, R9.reuse ;  /* 0x000000092f047220 */ /* 0x080fe20000410000 */
[----:B------:R-:W-:Y:S01]  /*11c80*/  FMUL.FTZ R6, R43, R9 ;  /* 0x000000092b067220 */ /* 0x000fe20000410000 */
[C---:B------:R-:W-:Y:S01]  /*11c90*/  FMUL.FTZ R32, R45.reuse, R11 ;  /* 0x0000000b2d207220 */ /* 0x040fe20000410000 */
[----:B------:R-:W-:Y:S01]  /*11ca0*/  FFMA.FTZ R30, R45, R7, -R30 ;  /* 0x000000072d1e7223 */ /* 0x000fe2000001081e */
[-C--:B------:R-:W-:Y:S01]  /*11cb0*/  FFMA.FTZ R26, R43, R5.reuse, -R4 ;  /* 0x000000052b1a7223 */ /* 0x080fe20000010804 */
[----:B------:R-:W-:Y:S01]  /*11cc0*/  FFMA.FTZ R39, R48, R36, R39 ;  /* 0x0000002430277223 */ /* 0x000fe20000010027 */
[----:B------:R-:W-:Y:S01]  /*11cd0*/  FFMA.FTZ R28, R47, R5, R6 ;  /* 0x000000052f1c7223 */ /* 0x000fe20000010006 */
[----:B------:R-:W-:Y:S01]  /*11ce0*/  FFMA.FTZ R32, R49, R7, R32 ;  /* 0x0000000731207223 */ /* 0x000fe20000010020 */
[----:B------:R-:W-:-:S02]  /*11cf0*/  F2FP.BF16.F32.PACK_AB R6, R27, R8 ;  /* 0x000000081b06723e */ /* 0x000fc400000010ff */
[----:B------:R-:W-:Y:S02]  /*11d00*/  F2FP.BF16.F32.PACK_AB R4, R25, R42 ;  /* 0x0000002a1904723e */ /* 0x000fe400000010ff */
[----:B------:R-:W-:Y:S02]  /*11d10*/  F2FP.BF16.F32.PACK_AB R5, R26, R33 ;  /* 0x000000211a05723e */ /* 0x000fe400000010ff */
[----:B------:R-:W-:Y:S02]  /*11d20*/  F2FP.BF16.F32.PACK_AB R7, R30, R35 ;  /* 0x000000231e07723e */ /* 0x000fe400000010ff */
[----:B------:R-:W-:Y:S02]  /*11d30*/  F2FP.BF16.F32.PACK_AB R10, R31, R10 ;  /* 0x0000000a1f0a723e */ /* 0x000fe400000010ff */
[----:B------:R-:W-:Y:S01]  /*11d40*/  F2FP.BF16.F32.PACK_AB R8, R29, R44 ;  /* 0x0000002c1d08723e */ /* 0x000fe200000010ff */
[----:B------:R1:W-:Y:S01]  /*11d50*/  STS.128 [R55], R4 ;  /* 0x0000000437007388 */ /* 0x0003e20000000c00 */
[----:B------:R-:W-:-:S02]  /*11d60*/  F2FP.BF16.F32.PACK_AB R9, R28, R37 ;  /* 0x000000251c09723e */ /* 0x000fc400000010ff */
[----:B------:R-:W-:-:S05]  /*11d70*/  F2FP.BF16.F32.PACK_AB R11, R32, R39 ;  /* 0x00000027200b723e */ /* 0x000fca00000010ff */
[----:B------:R1:W-:Y:S02]  /*11d80*/  STS.128 [R0+0x14400], R8 ;  /* 0x0144000800007388 */ /* 0x0003e40000000c00 */
.L_x_828:
[----:B------:R-:W-:Y:S05]  /*11d90*/  BSYNC B1 ;  /* 0x0000000000017941 */ /* 0x000fea0003800000 */
.L_x_827:
[----:B------:R-:W-:Y:S05]  /*11da0*/  @P1 BRA `(.L_x_803) ;  /* 0x00000004005c1947 */ /* 0x000fea0003800000 */
[----:B------:R-:W2:Y:S01]  /*11db0*/  LDL R43, [R1+0x6c] ;  /* 0x00006c00012b7983 */ /* 0x000ea20000100800 */
[----:B------:R-:W-:Y:S01]  /*11dc0*/  LEA.HI R41, R41, R234, RZ, 0x1d ;  /* 0x000000ea29297211 */ /* 0x000fe200078fe8ff */
[C---:B------:R-:W-:Y:S01]  /*11dd0*/  IMAD.U32 R35, R15.reuse, 0x10000, RZ ;  /* 0x000100000f237824 */ /* 0x040fe200078e00ff */
[----:B------:R-:W-:Y:S01]  /*11de0*/  LOP3.LUT R42, R15, 0xffff0000, RZ, 0xc0, !PT ;  /* 0xffff00000f2a7812 */ /* 0x000fe200078ec0ff */
[----:B------:R-:W-:Y:S01]  /*11df0*/  IMAD.U32 R33, R3, 0x10000, RZ ;  /* 0x0001000003217824 */ /* 0x000fe200078e00ff */
[----:B-1----:R-:W-:Y:S01]  /*11e00*/  SHF.R.S32.HI R4, RZ, 0x1f, R41 ;  /* 0x0000001fff047819 */ /* 0x002fe20000011429 */
        /* <DEDUP_REMOVED lines=10> */
[----:B0-----:R-:W-:-:S04]  /*11eb0*/  LOP3.LUT R9, R4, 0x7fffe000, RZ, 0xc0, !PT ;  /* 0x7fffe00004097812 */ /* 0x001fc800078ec0ff */
[----:B-----5:R-:W-:-:S05]  /*11ec0*/  IADD3 R9, R0, R9, R51 ;  /* 0x0000000900097210 */ /* 0x020fca0007ffe033 */
        /* <DEDUP_REMOVED lines=69> */
.L_x_803:
[----:B------:R-:W-:Y:S05]  /*12320*/  BSYNC B0 ;  /* 0x0000000000007941 */ /* 0x000fea0003800000 */
.L_x_772:
[----:B------:R-:W-:Y:S01]  /*12330*/  @!PT LDS RZ, [RZ] ;  /* 0x00000000fffff984 */ /* 0x000fe20000000800 */
[----:B------:R-:W-:Y:S01]  /*12340*/  @!PT LDS RZ, [RZ] ;  /* 0x00000000fffff984 */ /* 0x000fe20000000800 */
[----:B------:R-:W-:Y:S01]  /*12350*/  @!PT LDS RZ, [RZ] ;  /* 0x00000000fffff984 */ /* 0x000fe20000000800 */
[----:B------:R-:W-:Y:S01]  /*12360*/  @!PT LDS RZ, [RZ] ;  /* 0x00000000fffff984 */ /* 0x000fe20000000800 */
[----:B------:R0:W-:Y:S06]  /*12370*/  MEMBAR.ALL.CTA ;  /* 0x0000000000007992 */ /* 0x0001ec0000008000 */
[----:B0-----:R-:W0:Y:S01]  /*12380*/  FENCE.VIEW.ASYNC.S ;  /* 0x00000000000073c6 */ /* 0x001e220000000000 */
[----:B------:R-:W-:Y:S05]  /*12390*/  WARPSYNC.ALL ;  /* 0x0000000000007948 */ /* 0x000fea0003800000 */
[----:B0-----:R-:W-:Y:S06]  /*123a0*/  BAR.SYNC.DEFER_BLOCKING 0xd, 0x100 ;  /* 0x0344000000007b1d */ /* 0x001fec0000010000 */
.L_x_770:
[----:B------:R-:W-:-:S06]  /*123b0*/  ULOP3.LUT UR4, UR60, 0x1, URZ, 0xfc, !UPT ;  /* 0x000000013c047892 */ /* 0x000fcc000f8efc3f */
[----:B-1234-:R-:W-:-:S05]  /*123c0*/  IMAD.U32 R0, RZ, RZ, UR4 ;  /* 0x00000004ff007e24 */ /* 0x01efca000f8e00ff */
[----:B------:R-:W-:-:S13]  /*123d0*/  ISETP.NE.AND P0, PT, R0, 0x3, PT ;  /* 0x000000030000780c */ /* 0x000fda0003f05270 */
[----:B------:R-:W-:Y:S05]  /*123e0*/  @!P0 BRA `(.L_x_829) ;  /* 0x0000000000048947 */ /* 0x000fea0003800000 */
[----:B------:R-:W-:Y:S01]  /*123f0*/  BPT.TRAP 0x1 ;  /* 0x000000040000795c */ /* 0x000fe20000300000 */
.L_x_829:
[----:B------:R-:W-:Y:S01]  /*12400*/  IMAD R0, R220, 0x8, R18 ;  /* 0x00000008dc007824 */ /* 0x000fe200078e0212 */
[----:B0-----:R-:W-:-:S04]  /*12410*/  SHF.L.U32 R3, R221, 0x1f, RZ ;  /* 0x0000001fdd037819 */ /* 0x001fc800000006ff */
[----:B------:R0:W1:Y:S01]  /*12420*/  SYNCS.PHASECHK.TRANS64.TRYWAIT P2, [R0+URZ+0x38830], R3 ;  /* 0x03883003000075a7 */ /* 0x000062000804017f */
[----:B------:R-:W-:Y:S05]  /*12430*/  @!P0 BRA `(.L_x_830) ;  /* 0x0000000000048947 */ /* 0x000fea0003800000 */
[----:B------:R-:W-:Y:S01]  /*12440*/  BPT.TRAP 0x1 ;  /* 0x000000040000795c */ /* 0x000fe20000300000 */
.L_x_830:
[----:B------:R-:W2:Y:S01]  /*12450*/  S2R R4, SR_TID.X ;  /* 0x0000000000047919 */ /* 0x000ea20000002100 */
[----:B------:R-:W-:Y:S01]  /*12460*/  IMAD.MOV.U32 R151, RZ, RZ, RZ ;  /* 0x000000ffff977224 */ /* 0x000fe200078e00ff */
[----:B--2---:R-:W-:-:S04]  /*12470*/  LOP3.LUT R4, R4, 0x7f, RZ, 0xc0, !PT ;  /* 0x0000007f04047812 */ /* 0x004fc800078ec0ff */
[----:B------:R-:W-:Y:S01]  /*12480*/  ISETP.NE.AND P1, PT, R4, RZ, PT ;  /* 0x000000ff0400720c */ /* 0x000fe20003f25270 */
[----:B-1----:R-:W-:-:S12]  /*12490*/  @P2 BRA `(.L_x_831) ;  /* 0x0000000000082947 */ /* 0x002fd80003800000 */
[----:B------:R-:W1:Y:S02]  /*124a0*/  SYNCS.PHASECHK.TRANS64.TRYWAIT P2, [R0+URZ+0x38830], R3 ;  /* 0x03883003000075a7 */ /* 0x000e64000804017f */
[----:B-1----:R-:W-:Y:S05]  /*124b0*/  @!P2 BRA `(.L_x_832) ;  /* 0x000001680064a947 */ /* 0x002fea0003800000 */
.L_x_831:
[----:B------:R-:W-:Y:S05]  /*124c0*/  WARPSYNC.ALL ;  /* 0x0000000000007948 */ /* 0x000fea0003800000 */
[----:B01----:R-:W-:Y:S01]  /*124d0*/  VIADD R3, R18, 0x24400 ;  /* 0x0002440012037836 */ /* 0x003fe20000000000 */
[----:B------:R-:W-:Y:S01]  /*124e0*/  R2UR UR12, R2 ;  /* 0x00000000020c72ca */ /* 0x000fe200000e0000 */
[----:B------:R-:W-:Y:S01]  /*124f0*/  WARPGROUP.ARRIVE ;  /* 0x00000000000079c5 */ /* 0x000fe20000000000 */
[----:B------:R-:W-:Y:S01]  /*12500*/  UMOV UR9, 0x40000040 ;  /* 0x4000004000097882 */ /* 0x000fe20000000000 */
[----:B------:R-:W-:Y:S01]  /*12510*/  IMAD.MOV.U32 R5, RZ, RZ, 0x40000040 ;  /* 0x40000040ff057424 */ /* 0x000fe200078e00ff */
[----:B------:R-:W-:Y:S01]  /*12520*/  SHF.R.U32.HI R3, RZ, 0x4, R3 ;  /* 0x00000004ff037819 */ /* 0x000fe20000011603 */
[----:B------:R-:W-:Y:S01]  /*12530*/  UMOV UR5, UR9 ;  /* 0x0000000900057c82 */ /* 0x000fe20008000000 */
[----:B------:R-:W-:Y:S01]  /*12540*/  IMAD.MOV.U32 R7, RZ, RZ, 0x40000040 ;  /* 0x40000040ff077424 */ /* 0x000fe200078e00ff */
[----:B------:R-:W-:Y:S01]  /*12550*/  UMOV UR17, 0x40000040 ;  /* 0x4000004000117882 */ /* 0x000fe20000000000 */
[----:B------:R-:W-:Y:S01]  /*12560*/  LOP3.LUT R3, R3, 0x3fff, RZ, 0xc0, !PT ;  /* 0x00003fff03037812 */ /* 0x000fe200078ec0ff */
[----:B------:R-:W-:Y:S01]  /*12570*/  IMAD.U32 R9, RZ, RZ, UR9 ;  /* 0x00000009ff097e24 */ /* 0x000fe2000f8e00ff */
[----:B------:R-:W-:Y:S01]  /*12580*/  R2UR UR7, R5 ;  /* 0x00000000050772ca */ /* 0x000fe200000e0000 */
[----:B------:R-:W-:Y:S01]  /*12590*/  IMAD.MOV.U32 R5, RZ, RZ, 0x40000040 ;  /* 0x40000040ff057424 */ /* 0x000fe200078e00ff */
[----:B------:R-:W-:Y:S01]  /*125a0*/  LOP3.LUT R224, R3, 0x10000, RZ, 0xfc, !PT ;  /* 0x0001000003e07812 */ /* 0x000fe200078efcff */
[----:B------:R-:W-:Y:S01]  /*125b0*/  IMAD.MOV.U32 R3, RZ, RZ, 0x40000040 ;  /* 0x40000040ff037424 */ /* 0x000fe200078e00ff */
[----:B------:R-:W-:Y:S01]  /*125c0*/  ULOP3.LUT UR12, UR12, 0x10000, URZ, 0xfc, !UPT ;  /* 0x000100000c0c7892 */ /* 0x000fe2000f8efc3f */
[----:B------:R-:W-:-:S02]  /*125d0*/  P2R R12, PR, RZ, 0x1 ;  /* 0x00000001ff0c7803 */ /* 0x000fc40000000000 */
[----:B------:R-:W-:Y:S01]  /*125e0*/  IMAD R2, R220, 0xa00, R224 ;  /* 0x00000a00dc027824 */ /* 0x000fe200078e02e0 */
[----:B------:R-:W-:-:S03]  /*125f0*/  R2UR UR11, R3 ;  /* 0x00000000030b72ca */ /* 0x000fc600000e0000 */
[----:B------:R-:W-:Y:S01]  /*12600*/  UMOV UR8, UR12 ;  /* 0x0000000c00087c82 */ /* 0x000fe20008000000 */
[C---:B------:R-:W-:Y:S01]  /*12610*/  R2UR UR10, R2.reuse ;  /* 0x00000000020a72ca */ /* 0x040fe200000e0000 */
[C---:B------:R-:W-:Y:S01]  /*12620*/  VIADD R4, R2.reuse, 0x80 ;  /* 0x0000008002047836 */ /* 0x040fe20000000000 */
[----:B------:R-:W-:Y:S01]  /*12630*/  UMOV UR4, UR8 ;  /* 0x0000000800047c82 */ /* 0x000fe20008000000 */
[----:B------:R-:W-:Y:S02]  /*12640*/  VIADD R6, R2, 0x200 ;  /* 0x0000020002067836 */ /* 0x000fe40000000000 */
[----:B------:R-:W-:Y:S01]  /*12650*/  IMAD.U32 R8, RZ, RZ, UR8 ;  /* 0x00000008ff087e24 */ /* 0x000fe2000f8e00ff */
[----:B------:R-:W-:Y:S01]  /*12660*/  R2UR UR6, R4 ;  /* 0x00000000040672ca */ /* 0x000fe200000e0000 */
[----:B------:R-:W-:-:S03]  /*12670*/  VIADD R4, R2, 0x100 ;  /* 0x0000010002047836 */ /* 0x000fc60000000000 */
[----:B------:R0:W-:Y:S03]  /*12680*/  STL.64 [R1+0x58], R8 ;  /* 0x0000580801007387 */ /* 0x0001e60000100a00 */
[----:B------:R-:W-:Y:S01]  /*12690*/  HGMMA.64x16x16.F32.BF16 R56, gdesc[UR8], RZ, !UPT, gsb0 ;  /* 0x00200000083879f0 */ /* 0x000fe2000c0018ff */
[----:B------:R-:W-:Y:S01]  /*126a0*/  R2UR UR10, R6 ;  /* 0x00000000060a72ca */ /* 0x000fe200000e0000 */
[----:B------:R-:W-:Y:S01]  /*126b0*/  VIADD R6, R2, 0x202 ;  /* 0x0000020202067836 */ /* 0x000fe20000000000 */
[----:B------:R-:W-:Y:S01]  /*126c0*/  R2UR UR11, R7 ;  /* 0x00000000070b72ca */ /* 0x000fe200000e0000 */
[----:B------:R-:W-:Y:S02]  /*126d0*/  IMAD.MOV.U32 R7, RZ, RZ, 0x40000040 ;  /* 0x40000040ff077424 */ /* 0x000fe400078e00ff */
[----:B0-----:R-:W-:Y:S01]  /*126e0*/  IMAD.U32 R9, RZ, RZ, UR17 ;  /* 0x00000011ff097e24 */ /* 0x001fe2000f8e00ff */
[----:B------:R-:W-:-:S02]  /*126f0*/  WARPGROUP.DEPBAR.LE gsb0, 0x0 ;  /* 0x00008000000079c5 */ /* 0x000fc40000010000 */
[----:B-----5:R-:W-:-:S06]  /*12700*/  WARPGROUP.ARRIVE ;  /* 0x00000000000079c5 */ /* 0x020fcc0000000000 */
[----:B------:R-:W-:Y:S01]  /*12710*/  HGMMA.64x16x16.F32.BF16 R48, gdesc[UR4], RZ, !UPT, gsb0 ;  /* 0x00200000043079f0 */ /* 0x000fe2000c0018ff */
[----:B------:R-:W-:Y:S01]  /*12720*/  R2UR UR6, R4 ;  /* 0x00000000040672ca */ /* 0x000fe200000e0000 */
[----:B------:R-:W-:Y:S01]  /*12730*/  UMOV UR4, UR8 ;  /* 0x0000000800047c82 */ /* 0x000fe20008000000 */
[----:B------:R-:W-:Y:S01]  /*12740*/  R2UR UR7, R5 ;  /* 0x00000000050772ca */ /* 0x000fe200000e0000 */
[----:B------:R-:W-:Y:S01]  /*12750*/  UMOV UR5, UR9 ;  /* 0x0000000900057c82 */ /* 0x000fe20008000000 */
[----:B------:R-:W-:Y:S02]  /*12760*/  VIADD R4, R2, 0x180 ;  /* 0x0000018002047836 */ /* 0x000fe40000000000 */
[----:B------:R-:W-:Y:S01]  /*12770*/  IMAD.MOV.U32 R5, RZ, RZ, 0x40000040 ;  /* 0x40000040ff057424 */ /* 0x000fe200078e00ff */
[----:B------:R-:W-:Y:S02]  /*12780*/  WARPGROUP.DEPBAR.LE gsb0, 0x0 ;  /* 0x00008000000079c5 */ /* 0x000fe40000010000 */
[----:B------:R-:W-:-:S06]  /*12790*/  WARPGROUP.ARRIVE ;  /* 0x00000000000079c5 */ /* 0x000fcc0000000000 */
[----:B------:R-:W-:Y:S01]  /*127a0*/  HGMMA.64x16x16.F32.BF16 R40, gdesc[UR4], RZ, !UPT, gsb0 ;  /* 0x00200000042879f0 */ /* 0x000fe2000c0018ff */
[----:B------:R-:W-:Y:S01]  /*127b0*/  R2UR UR6, R4 ;  /* 0x00000000040672ca */ /* 0x000fe200000e0000 */
[----:B------:R-:W-:Y:S01]  /*127c0*/  UMOV UR4, UR8 ;  /* 0x0000000800047c82 */ /* 0x000fe20008000000 */
[----:B------:R-:W-:Y:S01]  /*127d0*/  R2UR UR7, R5 ;  /* 0x00000000050772ca */ /* 0x000fe200000e0000 */
[----:B------:R-:W-:Y:S01]  /*127e0*/  UMOV UR5, UR9 ;  /* 0x0000000900057c82 */ /* 0x000fe20008000000 */
[----:B------:R-:W-:Y:S02]  /*127f0*/  VIADD R4, R2, 0x2 ;  /* 0x0000000202047836 */ /* 0x000fe40000000000 */
[----:B------:R-:W-:-:S03]  /*12800*/  IMAD.MOV.U32 R5, RZ, RZ, 0x40000040 ;  /* 0x40000040ff057424 */ /* 0x000fc600078e00ff */
[----:B------:R-:W-:Y:S01]  /*12810*/  R2UR UR18, R4 ;  /* 0x00000000041272ca */ /* 0x000fe200000e0000 */
[----:B------:R-:W-:Y:S01]  /*12820*/  VIADD R4, R2, 0x82 ;  /* 0x0000008202047836 */ /* 0x000fe20000000000 */
[----:B------:R-:W-:Y:S01]  /*12830*/  R2UR UR19, R5 ;  /* 0x00000000051372ca */ /* 0x000fe200000e0000 */
[----:B------:R-:W-:Y:S01]  /*12840*/  IMAD.MOV.U32 R5, RZ, RZ, 0x40000040 ;  /* 0x40000040ff057424 */ /* 0x000fe200078e00ff */
[----:B------:R-:W-:Y:S02]  /*12850*/  WARPGROUP.DEPBAR.LE gsb0, 0x0 ;  /* 0x00008000000079c5 */ /* 0x000fe40000010000 */
[----:B------:R-:W-:-:S06]  /*12860*/  WARPGROUP.ARRIVE ;  /* 0x00000000000079c5 */ /* 0x000fcc0000000000 */
[----:B------:R-:W-:Y:S01]  /*12870*/  HGMMA.64x16x16.F32.BF16 R32, gdesc[UR4], RZ, !UPT, gsb0 ;  /* 0x00200000042079f0 */ /* 0x000fe2000c0018ff */
[----:B------:R-:W-:Y:S01]  /*12880*/  UIADD3 UR4, UR12, 0x2, URZ ;  /* 0x000000020c047890 */ /* 0x000fe2000fffe03f */
[----:B------:R-:W-:Y:S01]  /*12890*/  R2UR UR6, R4 ;  /* 0x00000000040672ca */ /* 0x000fe200000e0000 */
[----:B------:R-:W-:Y:S01]  /*128a0*/  VIADD R4, R2, 0x102 ;  /* 0x0000010202047836 */ /* 0x000fe20000000000 */
[----:B------:R-:W-:Y:S01]  /*128b0*/  R2UR UR7, R5 ;  /* 0x00000000050772ca */ /* 0x000fe200000e0000 */
[----:B------:R-:W-:-:S03]  /*128c0*/  IMAD.MOV.U32 R5, RZ, RZ, 0x40000040 ;  /* 0x40000040ff057424 */ /* 0x000fc600078e00ff */
[----:B------:R-:W-:Y:S02]  /*128d0*/  UMOV UR16, UR4 ;  /* 0x0000000400107c82 */ /* 0x000fe40008000000 */
[----:B------:R-:W-:-:S05]  /*128e0*/  IMAD.U32 R8, RZ, RZ, UR16 ;  /* 0x00000010ff087e24 */ /* 0x000fca000f8e00ff */
[----:B------:R0:W-:Y:S01]  /*128f0*/  STL.64 [R1+0x50], R8 ;  /* 0x0000500801007387 */ /* 0x0001e20000100a00 */
[----:B------:R-:W-:Y:S02]  /*12900*/  WARPGROUP.DEPBAR.LE gsb0, 0x0 ;  /* 0x00008000000079c5 */ /* 0x000fe40000010000 */
[----:B------:R-:W-:-:S06]  /*12910*/  WARPGROUP.ARRIVE ;  /* 0x00000000000079c5 */ /* 0x000fcc0000000000 */
[----:B------:R-:W-:Y:S01]  /*12920*/  HGMMA.64x16x16.F32.BF16 R24, gdesc[UR8], RZ, !UPT, gsb0 ;  /* 0x00200000081879f0 */ /* 0x000fe2000c0018ff */
[----:B------:R-:W-:Y:S01]  /*12930*/  UMOV UR8, UR16 ;  /* 0x0000001000087c82 */ /* 0x000fe20008000000 */
[----:B------:R-:W-:Y:S01]  /*12940*/  UMOV UR9, UR17 ;  /* 0x0000001100097c82 */ /* 0x000fe20008000000 */
[----:B------:R-:W-:Y:S01]  /*12950*/  UMOV UR4, UR8 ;  /* 0x0000000800047c82 */ /* 0x000fe20008000000 */
[----:B------:R-:W-:Y:S01]  /*12960*/  UMOV UR5, UR9 ;  /* 0x0000000900057c82 */ /* 0x000fe20008000000 */
[----:B------:R-:W-:Y:S01]  /*12970*/  R2UR UR10, R6 ;  /* 0x00000000060a72ca */ /* 0x000fe200000e0000 */
[----:B------:R-:W-:Y:S01]  /*12980*/  VIADD R6, R2, 0x204 ;  /* 0x0000020402067836 */ /* 0x000fe20000000000 */
[----:B------:R-:W-:Y:S01]  /*12990*/  R2UR UR11, R7 ;  /* 0x00000000070b72ca */ /* 0x000fe200000e0000 */
[----:B------:R-:W-:Y:S01]  /*129a0*/  IMAD.MOV.U32 R7, RZ, RZ, 0x40000040 ;  /* 0x40000040ff077424 */ /* 0x000fe200078e00ff */
[----:B------:R-:W-:Y:S02]  /*129b0*/  WARPGROUP.DEPBAR.LE gsb0, 0x0 ;  /* 0x00008000000079c5 */ /* 0x000fe40000010000 */
[----:B------:R-:W-:-:S06]  /*129c0*/  WARPGROUP.ARRIVE ;  /* 0x00000000000079c5 */ /* 0x000fcc0000000000 */
[----:B------:R-:W-:Y:S01]  /*129d0*/  HGMMA.64x16x16.F32.BF16 R56, gdesc[UR16], R56, gsb0 ;  /* 0x00200000103879f0 */ /* 0x000fe20008001838 */
[----:B------:R-:W-:Y:S02]  /*129e0*/  UMOV UR17, 0x40000040 ;  /* 0x4000004000117882 */ /* 0x000fe40000000000 */
[----:B0-----:R-:W-:Y:S01]  /*129f0*/  IMAD.U32 R9, RZ, RZ, UR17 ;  /* 0x00000011ff097e24 */ /* 0x001fe2000f8e00ff */
[----:B------:R-:W-:Y:S02]  /*12a00*/  WARPGROUP.DEPBAR.LE gsb0, 0x0 ;  /* 0x00008000000079c5 */ /* 0x000fe40000010000 */
[----:B------:R-:W-:-:S06]  /*12a10*/  WARPGROUP.ARRIVE ;  /* 0x00000000000079c5 */ /* 0x000fcc0000000000 */
[----:B------:R-:W-:Y:S01]  /*12a20*/  HGMMA.64x16x16.F32.BF16 R48, gdesc[UR4], R48, gsb0 ;  /* 0x00200000043079f0 */ /* 0x000fe20008001830 */
        /* <DEDUP_REMOVED lines=21> */
[----:B------:R-:W-:Y:S01]  /*12b80*/  HGMMA.64x16x16.F32.BF16 R32, gdesc[UR4], R32, gsb0 ;  /* 0x00200000042079f0 */ /* 0x000fe20008001820 */
        /* <DEDUP_REMOVED lines=10> */
[----:B------:R-:W-:Y:S01]  /*12c30*/  HGMMA.64x16x16.F32.BF16 R24, gdesc[UR8], R24, gsb0 ;  /* 0x00200000081879f0 */ /* 0x000fe20008001818 */
        /* <DEDUP_REMOVED lines=12> */
[----:B------:R-:W-:Y:S01]  /*12d00*/  UMOV UR15, UR17 ;  /* 0x00000011000f7c82 */ /* 0x000fe20008000000 */
        /* <DEDUP_REMOVED lines=28> */
[----:B------:R-:W-:Y:S01]  /*12ed0*/  UMOV UR5, UR15 ;  /* 0x0000000f00057c82 */ /* 0x000fe20008000000 */
[----:B------:R-:W-:Y:S01]  /*12ee0*/  R2UR UR7, R5 ;  /* 0x00000000050772ca */ /* 0x000fe200000e0000 */
[----:B------:R-:W-:Y:S02]  /*12ef0*/  VIADD R4, R2, 0x106 ;  /* 0x0000010602047836 */ /* 0x000fe40000000000 */
[----:B------:R-:W-:Y:S01]  /*12f00*/  IMAD.MOV.U32 R5, RZ, RZ, 0x40000040 ;  /* 0x40000040ff057424 */ /* 0x000fe200078e00ff */
[----:B------:R-:W-:Y:S02]  /*12f10*/  UMOV UR16, UR4 ;  /* 0x0000000400107c82 */ /* 0x000fe40008000000 */
[----:B------:R-:W-:Y:S01]  /*12f20*/  UMOV UR14, UR16 ;  /* 0x00000010000e7c82 */ /* 0x000fe20008000000 */
[----:B------:R-:W-:Y:S01]  /*12f30*/  IMAD.U32 R8, RZ, RZ, UR16 ;  /* 0x00000010ff087e24 */ /* 0x000fe2000f8e00ff */
[----:B------:R-:W-:-:S04]  /*12f40*/  UMOV UR4, UR14 ;  /* 0x0000000e00047c82 */ /* 0x000fc80008000000 */
[----:B------:R0:W-:Y:S01]  /*12f50*/  STL.64 [R1+0x40], R8 ;  /* 0x0000400801007387 */ /* 0x0001e20000100a00 */
[----:B------:R-:W-:Y:S02]  /*12f60*/  WARPGROUP.DEPBAR.LE gsb0, 0x0 ;  /* 0x00008000000079c5 */ /* 0x000fe40000010000 */
[----:B------:R-:W-:-:S06]  /*12f70*/  WARPGROUP.ARRIVE ;  /* 0x00000000000079c5 */ /* 0x000fcc0000000000 */
[----:B------:R-:W-:Y:S01]  /*12f80*/  HGMMA.64x16x16.F32.BF16 R24, gdesc[UR8], R24, gsb0 ;  /* 0x00200000081879f0 */ /* 0x000fe20008001818 */
[----:B------:R-:W-:Y:S01]  /*12f90*/  UMOV UR8, UR14 ;  /* 0x0000000e00087c82 */ /* 0x000fe20008000000 */
[----:B------:R-:W-:Y:S01]  /*12fa0*/  UMOV UR9, UR15 ;  /* 0x0000000f00097c82 */ /* 0x000fe20008000000 */
        /* <DEDUP_REMOVED lines=42> */
[----:B------:R-:W-:-:S05]  /*13250*/  IMAD.U32 R8, RZ, RZ, UR16 ;  /* 0x00000010ff087e24 */ /* 0x000fca000f8e00ff */
[----:B------:R0:W-:Y:S01]  /*13260*/  STL.64 [R1+0x38], R8 ;  /* 0x0000380801007387 */ /* 0x0001e20000100a00 */
        /* <DEDUP_REMOVED lines=241> */
[----:B------:R-:W-:Y:S01]  /*14180*/  IMAD.U32 R8, RZ, RZ, UR16 ;  /* 0x00000010ff087e24 */ /* 0x000fe2000f8e00ff */
[----:B------:R-:W-:Y:S01]  /*14190*/  UIADD3 UR52, UR12, 0x806, URZ ;  /* 0x000008060c347890 */ /* 0x000fe2000fffe03f */
[----:B------:R-:W-:Y:S01]  /*141a0*/  UMOV UR53, 0x40000040 ;  /* 0x4000004000357882 */ /* 0x000fe20000000000 */
[----:B------:R-:W-:Y:S02]  /*141b0*/  UIADD3 UR48, UR12, 0xc00, URZ ;  /* 0x00000c000c307890 */ /* 0x000fe4000fffe03f */
[----:B------:R0:W-:Y:S01]  /*141c0*/  STL.64 [R1+0x10], R8 ;  /* 0x0000100801007387 */ /* 0x0001e20000100a00 */
[----:B------:R-:W-:Y:S01]  /*141d0*/  UMOV UR49, 0x40000040 ;  /* 0x4000004000317882 */ /* 0x000fe20000000000 */
[----:B------:R-:W-:Y:S01]  /*141e0*/  UIADD3 UR44, UR12, 0xc02, URZ ;  /* 0x00000c020c2c7890 */ /* 0x000fe2000fffe03f */
[----:B------:R-:W-:Y:S01]  /*141f0*/  UMOV UR45, 0x40000040 ;  /* 0x40000040002d7882 */ /* 0x000fe20000000000 */
[----:B------:R-:W-:Y:S01]  /*14200*/  UIADD3 UR40, UR12, 0xc04, URZ ;  /* 0x00000c040c287890 */ /* 0x000fe2000fffe03f */
[----:B------:R-:W-:Y:S01]  /*14210*/  UMOV UR41, 0x40000040 ;  /* 0x4000004000297882 */ /* 0x000fe20000000000 */
[----:B0-----:R-:W2:Y:S01]  /*14220*/  LDL R8, [R1+0x8c] ;  /* 0x00008c0001087983 */ /* 0x001ea20000100800 */
[----:B------:R-:W-:-:S02]  /*14230*/  WARPGROUP.DEPBAR.LE gsb0, 0x0 ;  /* 0x00008000000079c5 */ /* 0x000fc40000010000 */
        /* <DEDUP_REMOVED lines=11> */
[----:B------:R-:W-:Y:S02]  /*142f0*/  UMOV UR17, 0x40000040 ;  /* 0x4000004000117882 */ /* 0x000fe40000000000 */
[----:B------:R-:W-:Y:S02]  /*14300*/  WARPGROUP.DEPBAR.LE gsb0, 0x0 ;  /* 0x00008000000079c5 */ /* 0x000fe40000010000 */
[----:B------:R-:W-:Y:S01]  /*14310*/  WARPGROUP.ARRIVE ;  /* 0x00000000000079c5 */ /* 0x000fe20000000000 */
[----:B------:R-:W-:Y:S01]  /*14320*/  UMOV UR15, UR17 ;  /* 0x00000011000f7c82 */ /* 0x000fe20008000000 */
[----:B------:R-:W-:Y:S02]  /*14330*/  VIADD R6, R2, 0x704 ;  /* 0x0000070402067836 */ /* 0x000fe40000000000 */
[----:B------:R-:W-:Y:S02]  /*14340*/  IMAD.MOV.U32 R7, RZ, RZ, 0x40000040 ;  /* 0x40000040ff077424 */ /* 0x000fe400078e00ff */
[----:B------:R-:W-:Y:S01]  /*14350*/  HGMMA.64x16x16.F32.BF16 R48, gdesc[UR4], R48, gsb0 ;  /* 0x00200000043079f0 */ /* 0x000fe20008001830 */
[----:B------:R-:W-:Y:S01]  /*14360*/  R2UR UR6, R4 ;  /* 0x00000000040672ca */ /* 0x000fe200000e0000 */
[----:B------:R-:W-:Y:S01]  /*14370*/  UMOV UR4, UR8 ;  /* 0x0000000800047c82 */ /* 0x000fe20008000000 */
[----:B------:R-:W-:Y:S01]  /*14380*/  R2UR UR7, R5 ;  /* 0x00000000050772ca */ /* 0x000fe200000e0000 */
[----:B------:R-:W-:Y:S01]  /*14390*/  UMOV UR5, UR9 ;  /* 0x0000000900057c82 */ /* 0x000fe20008000000 */
[----:B------:R-:W-:-:S02]  /*143a0*/  VIADD R4, R2, 0x682 ;  /* 0x0000068202047836 */ /* 0x000fc40000000000 */
[----:B------:R-:W-:Y:S01]  /*143b0*/  IMAD.MOV.U32 R5, RZ, RZ, 0x40000040 ;  /* 0x40000040ff057424 */ /* 0x000fe200078e00ff */
[----:B------:R-:W-:Y:S01]  /*143c0*/  UIADD3 UR36, UR12, 0xc06, URZ ;  /* 0x00000c060c247890 */ /* 0x000fe2000fffe03f */
[----:B------:R-:W-:Y:S01]  /*143d0*/  UMOV UR37, 0x40000040 ;  /* 0x4000004000257882 */ /* 0x000fe20000000000 */
[----:B------:R-:W-:Y:S02]  /*143e0*/  IMAD.MOV.U32 R3, RZ, RZ, 0x40000040 ;  /* 0x40000040ff037424 */ /* 0x000fe400078e00ff */
[----:B------:R-:W-:Y:S01]  /*143f0*/  IMAD.U32 R11, RZ, RZ, UR17 ;  /* 0x00000011ff0b7e24 */ /* 0x000fe2000f8e00ff */
        /* <DEDUP_REMOVED lines=17> */
[----:B------:R-:W-:Y:S02]  /*14510*/  R2UR UR6, R4 ;  /* 0x00000000040672ca */ /* 0x000fe400000e0000 */
[----:B------:R-:W-:-:S04]  /*14520*/  R2UR UR7, R5 ;  /* 0x00000000050772ca */ /* 0x000fc800000e0000 */
[----:B------:R-:W-:Y:S01]  /*14530*/  UMOV UR16, UR4 ;  /* 0x0000000400107c82 */ /* 0x000fe20008000000 */
[----:B------:R-:W-:Y:S02]  /*14540*/  WARPGROUP.DEPBAR.LE gsb0, 0x0 ;  /* 0x00008000000079c5 */ /* 0x000fe40000010000 */
[----:B------:R-:W-:Y:S01]  /*14550*/  WARPGROUP.ARRIVE ;  /* 0x00000000000079c5 */ /* 0x000fe20000000000 */
[----:B------:R-:W-:Y:S01]  /*14560*/  UMOV UR14, UR16 ;  /* 0x00000010000e7c82 */ /* 0x000fe20008000000 */
[----:B------:R-:W-:Y:S01]  /*14570*/  UMOV UR5, UR15 ;  /* 0x0000000f00057c82 */ /* 0x000fe20008000000 */
[----:B------:R-:W-:Y:S02]  /*14580*/  VIADD R4, R2, 0x604 ;  /* 0x0000060402047836 */ /* 0x000fe40000000000 */
[----:B------:R-:W-:Y:S01]  /*14590*/  IMAD.MOV.U32 R5, RZ, RZ, 0x40000040 ;  /* 0x40000040ff057424 */ /* 0x000fe200078e00ff */
[----:B------:R-:W-:Y:S01]  /*145a0*/  HGMMA.64x16x16.F32.BF16 R24, gdesc[UR8], R24, gsb0 ;  /* 0x00200000081879f0 */ /* 0x000fe20008001818 */
[----:B------:R-:W-:-:S02]  /*145b0*/  IMAD.U32 R10, RZ, RZ, UR16 ;  /* 0x00000010ff0a7e24 */ /* 0x000fc4000f8e00ff */
[----:B------:R-:W-:Y:S02]  /*145c0*/  WARPGROUP.DEPBAR.LE gsb0, 0x0 ;  /* 0x00008000000079c5 */ /* 0x000fe40000010000 */
[----:B------:R-:W-:-:S06]  /*145d0*/  WARPGROUP.ARRIVE ;  /* 0x00000000000079c5 */ /* 0x000fcc0000000000 */
[----:B------:R-:W-:Y:S01]  /*145e0*/  HGMMA.64x16x16.F32.BF16 R56, gdesc[UR16], R56, gsb0 ;  /* 0x00200000103879f0 */ /* 0x000fe20008001838 */
[----:B------:R-:W-:Y:S02]  /*145f0*/  UMOV UR4, UR14 ;  /* 0x0000000e00047c82 */ /* 0x000fe40008000000 */
[----:B------:R-:W-:Y:S02]  /*14600*/  WARPGROUP.DEPBAR.LE gsb0, 0x0 ;  /* 0x00008000000079c5 */ /* 0x000fe40000010000 */
[----:B------:R-:W-:-:S06]  /*14610*/  WARPGROUP.ARRIVE ;  /* 0x00000000000079c5 */ /* 0x000fcc0000000000 */
[----:B------:R-:W-:Y:S01]  /*14620*/  HGMMA.64x16x16.F32.BF16 R48, gdesc[UR4], R48, gsb0 ;  /* 0x00200000043079f0 */ /* 0x000fe20008001830 */
[----:B------:R-:W-:Y:S02]  /*14630*/  R2UR UR6, R4 ;  /* 0x00000000040672ca */ /* 0x000fe400000e0000 */
[----:B------:R-:W-:Y:S01]  /*14640*/  R2UR UR7, R5 ;  /* 0x00000000050772ca */ /* 0x000fe200000e0000 */
[----:B------:R-:W-:Y:S01]  /*14650*/  UMOV UR4, UR14 ;  /* 0x0000000e00047c82 */ /* 0x000fe20008000000 */
[----:B------:R-:W-:Y:S01]  /*14660*/  UMOV UR5, UR15 ;  /* 0x0000000f00057c82 */ /* 0x000fe20008000000 */
[----:B------:R-:W-:Y:S02]  /*14670*/  WARPGROUP.DEPBAR.LE gsb0, 0x0 ;  /* 0x00008000000079c5 */ /* 0x000fe40000010000 */
[----:B------:R-:W-:-:S08]  /*14680*/  WARPGROUP.ARRIVE ;  /* 0x00000000000079c5 */ /* 0x000fd00000000000 */
[----:B------:R-:W-:Y:S01]  /*14690*/  HGMMA.64x16x16.F32.BF16 R40, gdesc[UR4], R40, gsb0 ;  /* 0x00200000042879f0 */ /* 0x000fe20008001828 */
[----:B------:R-:W-:Y:S02]  /*146a0*/  VIADD R4, R2, 0x684 ;  /* 0x0000068402047836 */ /* 0x000fe40000000000 */
[----:B------:R-:W-:-:S03]  /*146b0*/  IMAD.MOV.U32 R5, RZ, RZ, 0x40000040 ;  /* 0x40000040ff057424 */ /* 0x000fc600078e00ff */
[----:B------:R-:W-:Y:S02]  /*146c0*/  R2UR UR10, R4 ;  /* 0x00000000040a72ca */ /* 0x000fe400000e0000 */
[----:B------:R-:W-:Y:S01]  /*146d0*/  R2UR UR11, R5 ;  /* 0x00000000050b72ca */ /* 0x000fe200000e0000 */
[----:B------:R-:W-:Y:S01]  /*146e0*/  UMOV UR8, UR14 ;  /* 0x0000000e00087c82 */ /* 0x000fe20008000000 */
[----:B------:R-:W-:Y:S01]  /*146f0*/  UMOV UR9, UR15 ;  /* 0x0000000f00097c82 */ /* 0x000fe20008000000 */
[----:B------:R-:W-:Y:S02]  /*14700*/  WARPGROUP.DEPBAR.LE gsb0, 0x0 ;  /* 0x00008000000079c5 */ /* 0x000fe40000010000 */
[----:B------:R-:W-:-:S08]  /*14710*/  WARPGROUP.ARRIVE ;  /* 0x00000000000079c5 */ /* 0x000fd00000000000 */
        /* <DEDUP_REMOVED lines=12> */
[----:B------:R-:W-:Y:S02]  /*147e0*/  WARPGROUP.DEPBAR.LE gsb0, 0x0 ;  /* 0x00008000000079c5 */ /* 0x000fe40000010000 */
[----:B------:R-:W-:-:S10]  /*147f0*/  WARPGROUP.ARRIVE ;  /* 0x00000000000079c5 */ /* 0x000fd40000000000 */
        /* <DEDUP_REMOVED lines=173> */
[----:B------:R-:W-:Y:S01]  /*152d0*/  VIADD R4, R2, 0x806 ;  /* 0x0000080602047836 */ /* 0x000fe20000000000 */
[----:B------:R-:W-:Y:S01]  /*152e0*/  UMOV UR4, UR36 ;  /* 0x0000002400047c82 */ /* 0x000fe20008000000 */
[----:B------:R-:W-:Y:S01]  /*152f0*/  IMAD.MOV.U32 R5, RZ, RZ, 0x40000040 ;  /* 0x40000040ff057424 */ /* 0x000fe200078e00ff */
[----:B------:R-:W-:Y:S01]  /*15300*/  UMOV UR5, UR37 ;  /* 0x0000002500057c82 */ /* 0x000fe20008000000 */
[----:B------:R0:W-:Y:S01]  /*15310*/  STL.64 [R1], R10 ;  /* 0x0000000a01007387 */ /* 0x0001e20000100a00 */
[----:B------:R-:W-:Y:S01]  /*15320*/  R2UR UR6, R4 ;  /* 0x00000000040672ca */ /* 0x000fe200000e0000 */
[----:B------:R-:W-:Y:S01]  /*15330*/  @!P1 VIADD R0, R0, 0x38840 ;  /* 0x0003884000009836 */ /* 0x000fe20000000000 */
[----:B------:R-:W-:Y:S01]  /*15340*/  R2UR UR7, R5 ;  /* 0x00000000050772ca */ /* 0x000fe200000e0000 */
[----:B------:R-:W-:Y:S01]  /*15350*/  ULDC UR38, c[0x0][0x988] ;  /* 0x0002620000267ab9 */ /* 0x000fe20000000800 */
[----:B------:R-:W-:-:S02]  /*15360*/  WARPGROUP.DEPBAR.LE gsb0, 0x0 ;  /* 0x00008000000079c5 */ /* 0x000fc40000010000 */
[----:B------:R-:W-:-:S09]  /*15370*/  WARPGROUP.ARRIVE ;  /* 0x00000000000079c5 */ /* 0x000fd20000000000 */
        /* <DEDUP_REMOVED lines=19> */
[----:B--2---:R-:W-:Y:S02]  /*154b0*/  IMAD.IADD R4, R8, 0x1, R178 ;  /* 0x0000000108047824 */ /* 0x004fe400078e02b2 */
[----:B------:R-:W-:Y:S02]  /*154c0*/  VIADD R2, R2, 0x986 ;  /* 0x0000098602027836 */ /* 0x000fe40000000000 */
[----:B------:R-:W-:Y:S01]  /*154d0*/  IMAD R4, R179, -0x50, R4 ;  /* 0xffffffb0b3047824 */ /* 0x000fe200078e0204 */
[----:B------:R-:W-:Y:S02]  /*154e0*/  R2UR UR7, R3 ;  /* 0x00000000030772ca */ /* 0x000fe400000e0000 */
[----:B------:R-:W-:Y:S02]  /*154f0*/  R2UR UR6, R2 ;  /* 0x00000000020672ca */ /* 0x000fe400000e0000 */
[----:B------:R-:W-:-:S02]  /*15500*/  ISETP.GT.AND P6, PT, R4, RZ, PT ;  /* 0x000000ff0400720c */ /* 0x000fc40003fc4270 */
[C---:B------:R-:W-:Y:S02]  /*15510*/  ISETP.GT.AND P5, PT, R4.reuse, 0x1, PT ;  /* 0x000000010400780c */ /* 0x040fe40003fa4270 */
[----:B------:R-:W-:Y:S02]  /*15520*/  ISETP.GT.AND P4, PT, R4, 0x8, PT ;  /* 0x000000080400780c */ /* 0x000fe40003f84270 */
[----:B------:R-:W-:Y:S02]  /*15530*/  FSEL R65, R56, -INF , P6 ;  /* 0xff80000038417808 */ /* 0x000fe40003000000 */
[----:B------:R-:W-:Y:S02]  /*15540*/  FSEL R57, R57, -INF , P5 ;  /* 0xff80000039397808 */ /* 0x000fe40002800000 */
[----:B------:R-:W-:Y:S02]  /*15550*/  ISETP.GT.AND P3, PT, R4, 0x9, PT ;  /* 0x000000090400780c */ /* 0x000fe40003f64270 */
[----:B------:R-:W-:-:S02]  /*15560*/  FSEL R67, R60, -INF , P4 ;  /* 0xff8000003c437808 */ /* 0x000fc40002000000 */
[----:B------:R-:W-:Y:S01]  /*15570*/  FMNMX.FTZ R2, R65, R57, !PT ;  /* 0x0000003941027209 */ /* 0x000fe20007810000 */
[----:B------:R-:W-:Y:S01]  /*15580*/  UMOV UR4, UR36 ;  /* 0x0000002400047c82 */ /* 0x000fe20008000000 */
[----:B------:R-:W-:Y:S01]  /*15590*/  UMOV UR5, UR37 ;  /* 0x0000002500057c82 */ /* 0x000fe20008000000 */
[----:B------:R-:W-:Y:S02]  /*155a0*/  ISETP.GT.AND P2, PT, R4, 0x10, PT ;  /* 0x000000100400780c */ /* 0x000fe40003f44270 */
[----:B------:R-:W-:Y:S02]  /*155b0*/  FSEL R61, R61, -INF , P3 ;  /* 0xff8000003d3d7808 */ /* 0x000fe40001800000 */
[----:B------:R-:W-:Y:S02]  /*155c0*/  FMNMX.FTZ R2, R67, R2, !PT ;  /* 0x0000000243027209 */ /* 0x000fe40007810000 */
[----:B------:R-:W-:Y:S02]  /*155d0*/  FSEL R3, R58, -INF , P6 ;  /* 0xff8000003a037808 */ /* 0x000fe40003000000 */
[----:B------:R-:W-:-:S02]  /*155e0*/  ISETP.GT.AND P6, PT, R4, 0x11, PT ;  /* 0x000000110400780c */ /* 0x000fc40003fc4270 */
[----:B------:R-:W-:Y:S02]  /*155f0*/  FSEL R69, R48, -INF , P2 ;  /* 0xff80000030457808 */ /* 0x000fe40001000000 */
[----:B------:R-:W-:Y:S01]  /*15600*/  FMNMX.FTZ R2, R61, R2, !PT ;  /* 0x000000023d027209 */ /* 0x000fe20007810000 */
[----:B------:R-:W-:Y:S02]  /*15610*/  WARPGROUP.DEPBAR.LE gsb0, 0x0 ;  /* 0x00008000000079c5 */ /* 0x000fe40000010000 */
[----:B------:R-:W-:-:S06]  /*15620*/  WARPGROUP.ARRIVE ;  /* 0x00000000000079c5 */ /* 0x000fcc0000000000 */
[----:B------:R-:W-:Y:S01]  /*15630*/  HGMMA.64x16x16.F32.BF16 R24, gdesc[UR4], R24, gsb0 ;  /* 0x00200000041879f0 */ /* 0x000fe20008001818 */
[----:B------:R-:W-:Y:S01]  /*15640*/  FSEL R59, R59, -INF , P5 ;  /* 0xff8000003b3b7808 */ /* 0x000fe20002800000 */
[----:B------:R-:W-:Y:S01]  /*15650*/  ULDC UR4, c[0x0][0x988] ;  /* 0x0002620000047ab9 */ /* 0x000fe20000000800 */
        /* <DEDUP_REMOVED lines=19> */
[----:B0-----:R-:W-:Y:S02]  /*15790*/  FSEL R11, R54, -INF , P5 ;  /* 0xff800000360b7808 */ /* 0x001fe40002800000 */
        /* <DEDUP_REMOVED lines=37> */
[----:B------:R-:W-:-:S04]  /*159f0*/  FMNMX.FTZ R2, R87, R2, !PT ;  /* 0x0000000257027209 */ /* 0x000fc80007810000 */
[----:B------:R-:W-:-:S05]  /*15a00*/  FMNMX.FTZ R6, R89, R2, !PT ;  /* 0x0000000259067209 */ /* 0x000fca0007810000 */
[----:B------:R-:W0:Y:S02]  /*15a10*/  SHFL.BFLY PT, R5, R6, 0x2, 0x1f ;  /* 0x0c401f0006057f89 */ /* 0x000e2400000e0000 */
[----:B0-----:R-:W-:-:S05]  /*15a20*/  FMNMX.FTZ R8, R6, R5, !PT ;  /* 0x0000000506087209 */ /* 0x001fca0007810000 */
[----:B------:R-:W0:Y:S01]  /*15a30*/  SHFL.BFLY PT, R5, R8, 0x1, 0x1f ;  /* 0x0c201f0008057f89 */ /* 0x000e2200000e0000 */
[----:B------:R-:W-:Y:S01]  /*15a40*/  IMAD.U32 R2, RZ, RZ, UR4 ;  /* 0x00000004ff027e24 */ /* 0x000fe2000f8e00ff */
[----:B0-----:R-:W-:-:S04]  /*15a50*/  FMNMX.FTZ R5, R8, R5, !PT ;  /* 0x0000000508057209 */ /* 0x001fc80007810000 */
[C---:B------:R-:W-:Y:S01]  /*15a60*/  FSETP.NEU.FTZ.AND P0, PT, R5.reuse, -INF , PT ;  /* 0xff8000000500780b */ /* 0x040fe20003f1d000 */
[----:B------:R-:W-:-:S05]  /*15a70*/  FMUL.FTZ R4, R5, R2 ;  /* 0x0000000205047220 */ /* 0x000fca0000410000 */
[----:B------:R-:W-:Y:S02]  /*15a80*/  FSEL R10, R4, RZ, P0 ;  /* 0x000000ff040a7208 */ /* 0x000fe40000000000 */
        /* <DEDUP_REMOVED lines=13> */
[----:B------:R-:W-:Y:S02]  /*15b60*/  FSEL R39, R39, -INF , P6 ;  /* 0xff80000027277808 */ /* 0x000fe40003000000 */
[----:B------:R-:W-:Y:S01]  /*15b70*/  FMNMX.FTZ R4, R25, R4, !PT ;  /* 0x0000000419047209 */ /* 0x000fe20007810000 */
[----:B------:R-:W-:Y:S01]  /*15b80*/  FFMA.FTZ R29, R57, R2, -R10 ;  /* 0x00000002391d7223 */ /* 0x000fe2000001080a */
[----:B------:R-:W-:Y:S02]  /*15b90*/  FSEL R57, R26, -INF , P5 ;  /* 0xff8000001a397808 */ /* 0x000fe40002800000 */
[----:B------:R-:W-:Y:S02]  /*15ba0*/  FMNMX.FTZ R4, R39, R4, !PT ;  /* 0x0000000427047209 */ /* 0x000fe40007810000 */
[----:B------:R-:W-:-:S02]  /*15bb0*/  FSEL R27, R27, -INF , P4 ;  /* 0xff8000001b1b7808 */ /* 0x000fc40002000000 */
[----:B------:R-:W-:Y:S01]  /*15bc0*/  FMNMX.FTZ R4, R57, R4, !PT ;  /* 0x0000000439047209 */ /* 0x000fe20007810000 */
[----:B------:R-:W-:Y:S01]  /*15bd0*/  FFMA.FTZ R33, R61, R2, -R10 ;  /* 0x000000023d217223 */ /* 0x000fe2000001080a */
[----:B------:R-:W-:Y:S02]  /*15be0*/  FSEL R61, R30, -INF , P3 ;  /* 0xff8000001e3d7808 */ /* 0x000fe40001800000 */
[----:B------:R-:W-:Y:S02]  /*15bf0*/  FMNMX.FTZ R4, R27, R4, !PT ;  /* 0x000000041b047209 */ /* 0x000fe40007810000 */
[----:B------:R-:W-:Y:S02]  /*15c00*/  FSEL R31, R31, -INF , P2 ;  /* 0xff8000001f1f7808 */ /* 0x000fe40001000000 */
[----:B------:R-:W-:-:S04]  /*15c10*/  FMNMX.FTZ R4, R61, R4, !PT ;  /* 0x000000043d047209 */ /* 0x000fc80007810000 */
[----:B------:R-:W-:Y:S01]  /*15c20*/  FMNMX.FTZ R4, R31, R4, !PT ;  /* 0x000000041f047209 */ /* 0x000fe20007810000 */
[----:B------:R-:W-:-:S04]  /*15c30*/  FFMA.FTZ R6, R49, R2, -R10 ;  /* 0x0000000231067223 */ /* 0x000fc8000001080a */
[----:B------:R-:W0:Y:S02]  /*15c40*/  SHFL.BFLY PT, R49, R4, 0x2, 0x1f ;  /* 0x0c401f0004317f89 */ /* 0x000e2400000e0000 */
[----:B0-----:R-:W-:-:S05]  /*15c50*/  FMNMX.FTZ R49, R4, R49, !PT ;  /* 0x0000003104317209 */ /* 0x001fca0007810000 */
[----:B------:R-:W0:Y:S01]  /*15c60*/  SHFL.BFLY PT, R4, R49, 0x1, 0x1f ;  /* 0x0c201f0031047f89 */ /* 0x000e2200000e0000 */
[-CC-:B------:R-:W-:Y:S02]  /*15c70*/  FFMA.FTZ R208, R65, R2.reuse, -R10.reuse ;  /* 0x0000000241d07223 */ /* 0x180fe4000001080a */
[----:B------:R1:W-:Y:S01]  /*15c80*/  MUFU.EX2 R65, R6 ;  /* 0x0000000600417308 */ /* 0x0003e20000000800 */
[-CC-:B------:R-:W-:Y:S01]  /*15c90*/  FFMA.FTZ R210, R67, R2.reuse, -R10.reuse ;  /* 0x0000000243d27223 */ /* 0x180fe2000001080a */
[----:B------:R-:W-:-:S06]  /*15ca0*/  FFMA.FTZ R204, R69, R2, -R10 ;  /* 0x0000000245cc7223 */ /* 0x000fcc000001080a */
[----:B------:R-:W-:Y:S01]  /*15cb0*/  MUFU.EX2 R208, R208 ;  /* 0x000000d000d07308 */ /* 0x000fe20000000800 */
[----:B0-----:R-:W-:-:S07]  /*15cc0*/  FMNMX.FTZ R4, R49, R4, !PT ;  /* 0x0000000431047209 */ /* 0x001fce0007810000 */
[----:B------:R-:W0:Y:S01]  /*15cd0*/  MUFU.EX2 R29, R29 ;  /* 0x0000001d001d7308 */ /* 0x000e220000000800 */
[C---:B------:R-:W-:Y:S01]  /*15ce0*/  FSETP.NEU.FTZ.AND P2, PT, R4.reuse, -INF , PT ;  /* 0xff8000000400780b */ /* 0x040fe20003f5d000 */
[----:B-1----:R-:W-:-:S05]  /*15cf0*/  FMUL.FTZ R6, R4, R2 ;  /* 0x0000000204067220 */ /* 0x002fca0000410000 */
[----:B------:R-:W-:Y:S01]  /*15d00*/  FSEL R6, R6, RZ, P2 ;  /* 0x000000ff06067208 */ /* 0x000fe20001000000 */
[----:B------:R-:W1:Y:S04]  /*15d10*/  MUFU.EX2 R210, R210 ;  /* 0x000000d200d27308 */ /* 0x000e680000000800 */
[-CC-:B------:R-:W-:Y:S01]  /*15d20*/  FFMA.FTZ R3, R3, R2.reuse, -R6.reuse ;  /* 0x0000000203037223 */ /* 0x180fe20000010806 */
[----:B------:R-:W-:-:S03]  /*15d30*/  FFMA.FTZ R59, R59, R2, -R6 ;  /* 0x000000023b3b7223 */ /* 0x000fc60000010806 */
[----:B------:R-:W2:Y:S01]  /*15d40*/  MUFU.EX2 R33, R33 ;  /* 0x0000002100217308 */ /* 0x000ea20000000800 */
[-C--:B------:R-:W-:Y:S01]  /*15d50*/  FFMA.FTZ R7, R7, R2.reuse, -R6 ;  /* 0x0000000207077223 */ /* 0x080fe20000010806 */
[-CC-:B------:R-:W-:Y:S01]  /*15d60*/  FFMA.FTZ R37, R37, R2.reuse, -R10.reuse ;  /* 0x0000000225257223 */ /* 0x180fe2000001080a */
[----:B------:R-:W-:-:S05]  /*15d70*/  FFMA.FTZ R71, R71, R2, -R10 ;  /* 0x0000000247477223 */ /* 0x000fca000001080a */
[----:B------:R-:W3:Y:S01]  /*15d80*/  MUFU.EX2 R204, R204 ;  /* 0x000000cc00cc7308 */ /* 0x000ee20000000800 */
[-CC-:B------:R-:W-:Y:S01]  /*15d90*/  FFMA.FTZ R63, R63, R2.reuse, -R6.reuse ;  /* 0x000000023f3f7223 */ /* 0x180fe20000010806 */
[----:B------:R-:W-:-:S06]  /*15da0*/  FFMA.FTZ R9, R9, R2, -R6 ;  /* 0x0000000209097223 */ /* 0x000fcc0000010806 */
[----:B------:R-:W-:Y:S01]  /*15db0*/  MUFU.EX2 R3, R3 ;  /* 0x0000000300037308 */ /* 0x000fe20000000800 */
[----:B------:R-:W-:-:S07]  /*15dc0*/  ISETP.NE.AND P0, PT, R12, RZ, PT ;  /* 0x000000ff0c00720c */ /* 0x000fce0003f05270 */
[----:B------:R-:W4:Y:S01]  /*15dd0*/  MUFU.EX2 R8, R59 ;  /* 0x0000003b00087308 */ /* 0x000f220000000800 */
[-CC-:B------:R-:W-:Y:S01]  /*15de0*/  FFMA.FTZ R53, R53, R2.reuse, -R10.reuse ;  /* 0x0000000235357223 */ /* 0x180fe2000001080a */
[----:B------:R-:W-:-:S06]  /*15df0*/  FFMA.FTZ R73, R73, R2, -R10 ;  /* 0x0000000249497223 */ /* 0x000fcc000001080a */
[----:B------:R0:W-:Y:S08]  /*15e00*/  MUFU.EX2 R198, R37 ;  /* 0x0000002500c67308 */ /* 0x0001f00000000800 */
[----:B------:R-:W4:Y:S01]  /*15e10*/  MUFU.EX2 R7, R7 ;  /* 0x0000000700077308 */ /* 0x000f220000000800 */
[----:B0-----:R-:W-:-:S04]  /*15e20*/  FADD.FTZ R37, R208, R29 ;  /* 0x0000001dd0257221 */ /* 0x001fc80000010000 */
[----:B-1----:R-:W-:-:S03]  /*15e30*/  FADD.FTZ R28, R210, R37 ;  /* 0x00000025d21c7221 */ /* 0x002fc60000010000 */
[----:B------:R-:W0:Y:S01]  /*15e40*/  MUFU.EX2 R71, R71 ;  /* 0x0000004700477308 */ /* 0x000e220000000800 */
[----:B------:R-:W-:Y:S01]  /*15e50*/  FFMA.FTZ R51, R51, R2, -R6 ;  /* 0x0000000233337223 */ /* 0x000fe20000010806 */
[----:B--2---:R-:W-:-:S06]  /*15e60*/  FADD.FTZ R37, R33, R28 ;  /* 0x0000001c21257221 */ /* 0x004fcc0000010000 */
[----:B------:R-:W1:Y:S01]  /*15e70*/  MUFU.EX2 R12, R63 ;  /* 0x0000003f000c7308 */ /* 0x000e620000000800 */
[-C--:B------:R-:W-:Y:S01]  /*15e80*/  FFMA.FTZ R11, R11, R2.reuse, -R6 ;  /* 0x000000020b0b7223 */ /* 0x080fe20000010806 */
[----:B------:R-:W-:Y:S01]  /*15e90*/  FFMA.FTZ R41, R41, R2, -R10 ;  /* 0x0000000229297223 */ /* 0x000fe2000001080a */
[----:B---3--:R-:W-:-:S05]  /*15ea0*/  FADD.FTZ R30, R204, R37 ;  /* 0x00000025cc1e7221 */ /* 0x008fca0000010000 */
[----:B------:R-:W2:Y:S01]  /*15eb0*/  MUFU.EX2 R206, R53 ;  /* 0x0000003500ce7308 */ /* 0x000ea20000000800 */
[----:B------:R-:W-:Y:S01]  /*15ec0*/  FFMA.FTZ R75, R75, R2, -R10 ;  /* 0x000000024b4b7223 */ /* 0x000fe2000001080a */
[----:B----4-:R-:W-:-:S06]  /*15ed0*/  FADD.FTZ R28, R3, R8 ;  /* 0x00000008031c7221 */ /* 0x010fcc0000010000 */
[----:B------:R-:W-:Y:S01]  /*15ee0*/  MUFU.EX2 R9, R9 ;  /* 0x0000000900097308 */ /* 0x000fe20000000800 */
[----:B------:R-:W-:Y:S01]  /*15ef0*/  FFMA.FTZ R55, R55, R2, -R6 ;  /* 0x0000000237377223 */ /* 0x000fe20000010806 */
[----:B------:R-:W-:-:S06]  /*15f00*/  FADD.FTZ R30, R65, R30 ;  /* 0x0000001e411e7221 */ /* 0x000fcc0000010000 */
[----:B------:R-:W3:Y:S01]  /*15f10*/  MUFU.EX2 R73, R73 ;  /* 0x0000004900497308 */ /* 0x000ee20000000800 */
[----:B------:R-:W-:Y:S01]  /*15f20*/  FADD.FTZ R37, R7, R28 ;  /* 0x0000001c07257221 */ /* 0x000fe20000010000 */
[----:B------:R-:W-:-:S06]  /*15f30*/  FFMA.FTZ R13, R13, R2, -R6 ;  /* 0x000000020d0d7223 */ /* 0x000fcc0000010806 */
[----:B------:R-:W-:Y:S01]  /*15f40*/  MUFU.EX2 R14, R51 ;  /* 0x00000033000e7308 */ /* 0x000fe20000000800 */
[-C--:B------:R-:W-:Y:S01]  /*15f50*/  FFMA.FTZ R45, R45, R2.reuse, -R10 ;  /* 0x000000022d2d7223 */ /* 0x080fe2000001080a */
[----:B------:R-:W-:-:S06]  /*15f60*/  FFMA.FTZ R21, R21, R2, -R6 ;  /* 0x0000000215157223 */ /* 0x000fcc0000010806 */
[----:B------:R0:W4:Y:S01]  /*15f70*/  MUFU.EX2 R200, R41 ;  /* 0x0000002900c87308 */ /* 0x0001220000000800 */
[----:B------:R-:W-:-:S07]  /*15f80*/  FFMA.FTZ R77, R77, R2, -R10 ;  /* 0x000000024d4d7223 */ /* 0x000fce000001080a */
[----:B------:R-:W4:Y:S01]  /*15f90*/  MUFU.EX2 R11, R11 ;  /* 0x0000000b000b7308 */ /* 0x000f220000000800 */
[----:B0-----:R-:W-:Y:S01]  /*15fa0*/  FADD.FTZ R41, R71, R30 ;  /* 0x0000001e47297221 */ /* 0x001fe20000010000 */
[----:B-1----:R-:W-:Y:S01]  /*15fb0*/  FADD.FTZ R30, R12, R37 ;  /* 0x000000250c1e7221 */ /* 0x002fe20000010000 */
[----:B------:R-:W-:-:S05]  /*15fc0*/  FFMA.FTZ R43, R43, R2, -R6 ;  /* 0x000000022b2b7223 */ /* 0x000fca0000010806 */
[----:B------:R-:W-:Y:S01]  /*15fd0*/  MUFU.EX2 R75, R75 ;  /* 0x0000004b004b7308 */ /* 0x000fe20000000800 */
[----:B--2---:R-:W-:Y:S01]  /*15fe0*/  FADD.FTZ R32, R206, R41 ;  /* 0x00000029ce207221 */ /* 0x004fe20000010000 */
[----:B------:R-:W-:-:S06]  /*15ff0*/  FFMA.FTZ R15, R15, R2, -R6 ;  /* 0x000000020f0f7223 */ /* 0x000fcc0000010806 */
[----:B------:R-:W0:Y:S01]  /*16000*/  MUFU.EX2 R20, R55 ;  /* 0x0000003700147308 */ /* 0x000e220000000800 */
[----:B------:R-:W-:Y:S01]  /*16010*/  FFMA.FTZ R79, R79, R2, -R10 ;  /* 0x000000024f4f7223 */ /* 0x000fe2000001080a */
[----:B---3--:R-:W-:-:S06]  /*16020*/  FADD.FTZ R37, R73, R32 ;  /* 0x0000002049257221 */ /* 0x008fcc0000010000 */
[----:B------:R-:W-:Y:S01]  /*16030*/  MUFU.EX2 R202, R45 ;  /* 0x0000002d00ca7308 */ /* 0x000fe20000000800 */
[----:B------:R-:W-:-:S07]  /*16040*/  FFMA.FTZ R81, R81, R2, -R10 ;  /* 0x0000000251517223 */ /* 0x000fce000001080a */
[----:B------:R-:W1:Y:S01]  /*16050*/  MUFU.EX2 R13, R13 ;  /* 0x0000000d000d7308 */ /* 0x000e620000000800 */
[----:B------:R-:W-:-:S07]  /*16060*/  FFMA.FTZ R35, R35, R2, -R6 ;  /* 0x0000000223237223 */ /* 0x000fce0000010806 */
[----:B------:R2:W-:Y:S01]  /*16070*/  MUFU.EX2 R197, R21 ;  /* 0x0000001500c57308 */ /* 0x0005e20000000800 */
[----:B------:R-:W-:Y:S01]  /*16080*/  FFMA.FTZ R47, R47, R2, -R6 ;  /* 0x000000022f2f7223 */ /* 0x000fe20000010806 */
[----:B----4-:R-:W-:Y:S01]  /*16090*/  FADD.FTZ R32, R200, R37 ;  /* 0x00000025c8207221 */ /* 0x010fe20000010000 */
[----:B--2---:R-:W-:-:S05]  /*160a0*/  FADD.FTZ R21, R9, R30 ;  /* 0x0000001e09157221 */ /* 0x004fca0000010000 */
[----:B------:R-:W2:Y:S01]  /*160b0*/  MUFU.EX2 R77, R77 ;  /* 0x0000004d004d7308 */ /* 0x000ea20000000800 */
[----:B------:R-:W-:-:S07]  /*160c0*/  FADD.FTZ R30, R14, R21 ;  /* 0x000000150e1e7221 */ /* 0x000fce0000010000 */
[----:B------:R-:W3:Y:S01]  /*160d0*/  MUFU.EX2 R24, R43 ;  /* 0x0000002b00187308 */ /* 0x000ee20000000800 */
[----:B------:R-:W-:Y:S01]  /*160e0*/  FADD.FTZ R21, R11, R30 ;  /* 0x0000001e0b157221 */ /* 0x000fe20000010000 */
[----:B------:R-:W-:-:S06]  /*160f0*/  FFMA.FTZ R83, R83, R2, -R10 ;  /* 0x0000000253537223 */ /* 0x000fcc000001080a */
[----:B------:R-:W4:Y:S01]  /*16100*/  MUFU.EX2 R196, R79 ;  /* 0x0000004f00c47308 */ /* 0x000f220000000800 */
[----:B0-----:R-:W-:-:S07]  /*16110*/  FADD.FTZ R30, R20, R21 ;  /* 0x00000015141e7221 */ /* 0x001fce0000010000 */
[----:B------:R-:W0:Y:S01]  /*16120*/  MUFU.EX2 R15, R15 ;  /* 0x0000000f000f7308 */ /* 0x000e220000000800 */
[----:B-1----:R-:W-:-:S07]  /*16130*/  FADD.FTZ R21, R13, R30 ;  /* 0x0000001e0d157221 */ /* 0x002fce0000010000 */
[----:B------:R-:W1:Y:S01]  /*16140*/  MUFU.EX2 R81, R81 ;  /* 0x0000005100517308 */ /* 0x000e620000000800 */
[----:B------:R-:W-:-:S07]  /*16150*/  FFMA.FTZ R25, R25, R2, -R6 ;  /* 0x0000000219197223 */ /* 0x000fce0000010806 */
[----:B------:R2:W-:Y:S01]  /*16160*/  MUFU.EX2 R28, R35 ;  /* 0x00000023001c7308 */ /* 0x0005e20000000800 */
[----:B------:R-:W-:-:S07]  /*16170*/  FFMA.FTZ R85, R85, R2, -R10 ;  /* 0x0000000255557223 */ /* 0x000fce000001080a */
[----:B------:R-:W1:Y:S01]  /*16180*/  MUFU.EX2 R26, R47 ;  /* 0x0000002f001a7308 */ /* 0x000e620000000800 */
[----:B--2---:R-:W-:-:S04]  /*16190*/  FADD.FTZ R35, R75, R32 ;  /* 0x000000204b237221 */ /* 0x004fc80000010000 */
[----:B------:R-:W-:Y:S01]  /*161a0*/  FADD.FTZ R32, R202, R35 ;  /* 0x00000023ca207221 */ /* 0x000fe20000010000 */
[-C--:B------:R-:W-:Y:S02]  /*161b0*/  FFMA.FTZ R87, R87, R2.reuse, -R10 ;  /* 0x0000000257577223 */ /* 0x080fe4000001080a */
[----:B------:R-:W2:Y:S01]  /*161c0*/  MUFU.EX2 R83, R83 ;  /* 0x0000005300537308 */ /* 0x000ea20000000800 */
[----:B------:R-:W-:Y:S01]  /*161d0*/  FADD.FTZ R35, R77, R32 ;  /* 0x000000204d237221 */ /* 0x000fe20000010000 */
[----:B---3--:R-:W-:Y:S01]  /*161e0*/  FADD.FTZ R30, R24, R21 ;  /* 0x00000015181e7221 */ /* 0x008fe20000010000 */
[----:B------:R-:W-:Y:S01]  /*161f0*/  @!P1 PRMT R0, RZ, 0x654, R0 ;  /* 0x00000654ff009816 */ /* 0x000fe20000000000 */
[-CC-:B------:R-:W-:Y:S01]  /*16200*/  FFMA.FTZ R39, R39, R2.reuse, -R6.reuse ;  /* 0x0000000227277223 */ /* 0x180fe20000010806 */
[-CC-:B------:R-:W-:Y:S01]  /*16210*/  FFMA.FTZ R57, R57, R2.reuse, -R6.reuse ;  /* 0x0000000239397223 */ /* 0x180fe20000010806 */
[-CC-:B------:R-:W-:Y:S01]  /*16220*/  FFMA.FTZ R27, R27, R2.reuse, -R6.reuse ;  /* 0x000000021b1b7223 */ /* 0x180fe20000010806 */
[-CC-:B------:R-:W-:Y:S01]  /*16230*/  FFMA.FTZ R61, R61, R2.reuse, -R6.reuse ;  /* 0x000000023d3d7223 */ /* 0x180fe20000010806 */
[----:B------:R-:W3:Y:S01]  /*16240*/  MUFU.EX2 R192, R85 ;  /* 0x0000005500c07308 */ /* 0x000ee20000000800 */
[-C--:B------:R-:W-:Y:S01]  /*16250*/  FFMA.FTZ R31, R31, R2.reuse, -R6 ;  /* 0x000000021f1f7223 */ /* 0x080fe20000010806 */
[----:B----4-:R-:W-:Y:S01]  /*16260*/  FADD.FTZ R6, R196, R35 ;  /* 0x00000023c4067221 */ /* 0x010fe20000010000 */
[----:B------:R-:W-:Y:S01]  /*16270*/  FFMA.FTZ R10, R89, R2, -R10 ;  /* 0x00000002590a7223 */ /* 0x000fe2000001080a */
[----:B0-----:R-:W-:Y:S01]  /*16280*/  FADD.FTZ R21, R15, R30 ;  /* 0x0000001e0f157221 */ /* 0x001fe20000010000 */
[----:B------:R0:W-:Y:S03]  /*16290*/  @!P1 SYNCS.ARRIVE.TRANS64.RED.A1T0 RZ, [R0+URZ], RZ ;  /* 0x000000ff00ff99a7 */ /* 0x0001e6000810043f */
[----:B------:R-:W4:Y:S01]  /*162a0*/  MUFU.EX2 R25, R25 ;  /* 0x0000001900197308 */ /* 0x000f220000000800 */
[----:B------:R-:W-:Y:S01]  /*162b0*/  F2FP.BF16.F32.PACK_AB R208, R29, R208 ;  /* 0x000000d01dd0723e */ /* 0x000fe200000010ff */
[----:B-1----:R-:W-:Y:S01]  /*162c0*/  FADD.FTZ R29, R81, R6 ;  /* 0x00000006511d7221 */ /* 0x002fe20000010000 */
[----:B------:R-:W-:-:S05]  /*162d0*/  FADD.FTZ R30, R26, R21 ;  /* 0x000000151a1e7221 */ /* 0x000fca0000010000 */
[----:B------:R-:W1:Y:S01]  /*162e0*/  MUFU.EX2 R87, R87 ;  /* 0x0000005700577308 */ /* 0x000e620000000800 */
[----:B------:R-:W-:Y:S01]  /*162f0*/  FADD.FTZ R32, R198, R29 ;  /* 0x0000001dc6207221 */ /* 0x000fe20000010000 */
[----:B------:R-:W-:-:S06]  /*16300*/  FADD.FTZ R21, R197, R30 ;  /* 0x0000001ec5157221 */ /* 0x000fcc0000010000 */
[----:B0-----:R-:W0:Y:S01]  /*16310*/  MUFU.EX2 R0, R39 ;  /* 0x0000002700007308 */ /* 0x001e220000000800 */
[----:B--2---:R-:W-:Y:S01]  /*16320*/  FADD.FTZ R29, R83, R32 ;  /* 0x00000020531d7221 */ /* 0x004fe20000010000 */
[----:B------:R-:W-:-:S06]  /*16330*/  FADD.FTZ R30, R28, R21 ;  /* 0x000000151c1e7221 */ /* 0x000fcc0000010000 */
[----:B------:R-:W2:Y:S08]  /*16340*/  MUFU.EX2 R10, R10 ;  /* 0x0000000a000a7308 */ /* 0x000eb00000000800 */
[----:B------:R-:W2:Y:S01]  /*16350*/  MUFU.EX2 R57, R57 ;  /* 0x0000003900397308 */ /* 0x000ea20000000800 */
[----:B---3--:R-:W-:Y:S01]  /*16360*/  FADD.FTZ R32, R192, R29 ;  /* 0x0000001dc0207221 */ /* 0x008fe20000010000 */
[----:B----4-:R-:W-:-:S06]  /*16370*/  FADD.FTZ R21, R25, R30 ;  /* 0x0000001e19157221 */ /* 0x010fcc0000010000 */
[----:B------:R1:W3:Y:S01]  /*16380*/  MUFU.EX2 R6, R27 ;  /* 0x0000001b00067308 */ /* 0x0002e20000000800 */
[----:B------:R-:W-:-:S07]  /*16390*/  ISETP.GE.AND P2, PT, R178, 0x51, PT ;  /* 0x00000051b200780c */ /* 0x000fce0003f46270 */
[----:B------:R-:W4:Y:S01]  /*163a0*/  MUFU.EX2 R61, R61 ;  /* 0x0000003d003d7308 */ /* 0x000f220000000800 */
[----:B-1----:R-:W-:Y:S01]  /*163b0*/  FADD.FTZ R27, R87, R32 ;  /* 0x00000020571b7221 */ /* 0x002fe20000010000 */
[----:B0-----:R-:W-:-:S06]  /*163c0*/  FADD.FTZ R32, R0, R21 ;  /* 0x0000001500207221 */ /* 0x001fcc0000010000 */
[----:B------:R-:W0:Y:S01]  /*163d0*/  MUFU.EX2 R30, R31 ;  /* 0x0000001f001e7308 */ /* 0x000e220000000800 */
[----:B--2---:R-:W-:Y:S01]  /*163e0*/  FADD.FTZ R21, R10, R27 ;  /* 0x0000001b0a157221 */ /* 0x004fe20000010000 */
[----:B------:R-:W-:Y:S01]  /*163f0*/  FADD.FTZ R27, R57, R32 ;  /* 0x00000020391b7221 */ /* 0x000fe20000010000 */
[----:B------:R-:W-:-:S03]  /*16400*/  F2FP.BF16.F32.PACK_AB R209, R8, R3 ;  /* 0x0000000308d1723e */ /* 0x000fc600000010ff */
[----:B---3--:R-:W-:Y:S01]  /*16410*/  FADD.FTZ R8, R6, R27 ;  /* 0x0000001b06087221 */ /* 0x008fe20000010000 */
[----:B------:R-:W-:Y:S03]  /*16420*/  BSSY B0, `(.L_x_833) ;  /* 0x0000563000007945 */ /* 0x000fe60003800000 */
[----:B----4-:R-:W-:Y:S01]  /*16430*/  FADD.FTZ R3, R61, R8 ;  /* 0x000000083d037221 */ /* 0x010fe20000010000 */
[----:B------:R-:W-:Y:S01]  /*16440*/  F2FP.BF16.F32.PACK_AB R207, R20, R11 ;  /* 0x0000000b14cf723e */ /* 0x000fe200000010ff */
[--C-:B------:R-:W-:Y:S01]  /*16450*/  IMAD.MOV.U32 R150, RZ, RZ, R151.reuse ;  /* 0x000000ffff967224 */ /* 0x100fe200078e0097 */
[----:B------:R-:W-:Y:S01]  /*16460*/  F2FP.BF16.F32.PACK_AB R210, R33, R210 ;  /* 0x000000d221d2723e */ /* 0x000fe200000010ff */
[--C-:B------:R-:W-:Y:S01]  /*16470*/  IMAD.MOV.U32 R149, RZ, RZ, R151.reuse ;  /* 0x000000ffff957224 */ /* 0x100fe200078e0097 */
[----:B------:R-:W-:Y:S01]  /*16480*/  F2FP.BF16.F32.PACK_AB R204, R65, R204 ;  /* 0x000000cc41cc723e */ /* 0x000fe200000010ff */
[----:B------:R-:W-:Y:S01]  /*16490*/  IMAD.MOV.U32 R148, RZ, RZ, R151 ;  /* 0x000000ffff947224 */ /* 0x000fe200078e0097 */
[----:B------:R-:W-:Y:S01]  /*164a0*/  F2FP.BF16.F32.PACK_AB R206, R206, R71 ;  /* 0x00000047cece723e */ /* 0x000fe200000010ff */
[----:B0-----:R-:W-:Y:S01]  /*164b0*/  FADD.FTZ R20, R30, R3 ;  /* 0x000000031e147221 */ /* 0x001fe20000010000 */
[----:B------:R-:W-:Y:S01]  /*164c0*/  F2FP.BF16.F32.PACK_AB R200, R200, R73 ;  /* 0x00000049c8c8723e */ /* 0x000fe200000010ff */
[----:B------:R-:W-:Y:S01]  /*164d0*/  IMAD.MOV.U32 R3, RZ, RZ, 0x3f800000 ;  /* 0x3f800000ff037424 */ /* 0x000fe200078e00ff */
[----:B------:R-:W-:Y:S01]  /*164e0*/  F2FP.BF16.F32.PACK_AB R202, R202, R75 ;  /* 0x0000004bcaca723e */ /* 0x000fe200000010ff */
[--C-:B------:R-:W-:Y:S01]  /*164f0*/  IMAD.MOV.U32 R147, RZ, RZ, R151.reuse ;  /* 0x000000ffff937224 */ /* 0x100fe200078e0097 */
        /* <DEDUP_REMOVED lines=135> */
[----:B------:R-:W-:Y:S01]  /*16d70*/  IMAD.MOV.U32 R24, RZ, RZ, R151 ;  /* 0x000000ffff187224 */ /* 0x000fe200078e0097 */
[----:B------:R-:W-:Y:S06]  /*16d80*/  @!P2 BRA `(.L_x_834) ;  /* 0x0000004c0030a947 */ /* 0x000fec0003800000 */
[----:B------:R-:W-:Y:S01]  /*16d90*/  VIADD R6, R179, 0xfffffffe ;  /* 0xfffffffeb3067836 */ /* 0x000fe20000000000 */
[----:B------:R-:W-:Y:S01]  /*16da0*/  CS2R R150, SRZ ;  /* 0x0000000000967805 */ /* 0x000fe2000001ff00 */
[----:B------:R-:W-:Y:S01]  /*16db0*/  IMAD.MOV.U32 R7, RZ, RZ, R4 ;  /* 0x000000ffff077224 */ /* 0x000fe200078e0004 */
[----:B------:R-:W-:Y:S01]  /*16dc0*/  CS2R R146, SRZ ;  /* 0x0000000000927805 */ /* 0x000fe2000001ff00 */
[----:B------:R-:W-:Y:S01]  /*16dd0*/  IMAD.MOV.U32 R8, RZ, RZ, R5 ;  /* 0x000000ffff087224 */ /* 0x000fe200078e0005 */
[----:B------:R-:W-:Y:S01]  /*16de0*/  CS2R R142, SRZ ;  /* 0x00000000008e7805 */ /* 0x000fe2000001ff00 */
[----:B------:R-:W-:Y:S01]  /*16df0*/  IMAD.MOV.U32 R9, RZ, RZ, R221 ;  /* 0x000000ffff097224 */ /* 0x000fe200078e00dd */
[----:B------:R-:W-:Y:S01]  /*16e00*/  CS2R R138, SRZ ;  /* 0x00000000008a7805 */ /* 0x000fe2000001ff00 */
[----:B------:R-:W-:Y:S01]  /*16e10*/  IMAD.MOV.U32 R10, RZ, RZ, R220 ;  /* 0x000000ffff0a7224 */ /* 0x000fe200078e00dc */
        /* <DEDUP_REMOVED lines=60> */
[----:B------:R-:W-:-:S07]  /*171e0*/  CS2R R24, SRZ ;  /* 0x0000000000187805 */ /* 0x000fce000001ff00 */
.L_x_845:
[----:B------:R-:W-:-:S05]  /*171f0*/  VIADD R2, R10, 0x1 ;  /* 0x000000010a027836 */ /* 0x000fca0000000000 */
[----:B------:R-:W-:-:S04]  /*17200*/  ISETP.NE.AND P2, PT, R2, 0x2, PT ;  /* 0x000000020200780c */ /* 0x000fc80003f45270 */
[----:B------:R-:W-:Y:S02]  /*17210*/  SEL R2, R2, RZ, P2 ;  /* 0x000000ff02027207 */ /* 0x000fe40001000000 */
[----:B------:R-:W-:-:S03]  /*17220*/  SEL R221, RZ, 0x1, P2 ;  /* 0x00000001ffdd7807 */ /* 0x000fc60001000000 */
[----:B------:R-:W-:Y:S01]  /*17230*/  IMAD.MOV.U32 R220, RZ, RZ, R2 ;  /* 0x000000ffffdc7224 */ /* 0x000fe200078e0002 */
[----:B------:R-:W-:Y:S01]  /*17240*/  LOP3.LUT R221, R9, R221, RZ, 0x3c, !PT ;  /* 0x000000dd09dd7212 */ /* 0x000fe200078e3cff */
[----:B------:R-:W-:Y:S06]  /*17250*/  @!P0 BRA `(.L_x_835) ;  /* 0x0000000000048947 */ /* 0x000fec0003800000 */
[----:B------:R-:W-:Y:S01]  /*17260*/  BPT.TRAP 0x1 ;  /* 0x000000040000795c */ /* 0x000fe20000300000 */
.L_x_835:
[----:B------:R-:W-:Y:S01]  /*17270*/  IMAD R11, R2, 0x8, R18 ;  /* 0x00000008020b7824 */ /* 0x000fe200078e0212 */
[----:B------:R-:W-:-:S04]  /*17280*/  SHF.L.U32 R4, R221, 0x1f, RZ ;  /* 0x0000001fdd047819 */ /* 0x000fc800000006ff */
[----:B------:R0:W1:Y:S01]  /*17290*/  SYNCS.PHASECHK.TRANS64.TRYWAIT P2, [R11+URZ+0x38830], R4 ;  /* 0x038830040b0075a7 */ /* 0x000062000804017f */
[----:B------:R-:W-:Y:S05]  /*172a0*/  @!P0 BRA `(.L_x_836) ;  /* 0x0000000000048947 */ /* 0x000fea0003800000 */
[----:B------:R-:W-:Y:S01]  /*172b0*/  BPT.TRAP 0x1 ;  /* 0x000000040000795c */ /* 0x000fe20000300000 */
.L_x_836:
[----:B------:R-:W-:Y:S01]  /*172c0*/  IMAD R2, R220, 0xa00, R224 ;  /* 0x00000a00dc027824 */ /* 0x000fe200078e02e0 */
[----:B------:R-:W-:Y:S03]  /*172d0*/  BSSY B1, `(.L_x_837) ;  /* 0x0000006000017945 */ /* 0x000fe60003800000 */
[C---:B------:R-:W-:Y:S02]  /*172e0*/  VIADD R12, R2.reuse, 0x80 ;  /* 0x00000080020c7836 */ /* 0x040fe40000000000 */
[----:B------:R-:W-:Y:S01]  /*172f0*/  VIADD R14, R2, 0x100 ;  /* 0x00000100020e7836 */ /* 0x000fe20000000000 */
[----:B-1----:R-:W-:Y:S06]  /*17300*/  @P2 BRA `(.L_x_838) ;  /* 0x0000000000082947 */ /* 0x002fec0003800000 */
[----:B------:R-:W1:Y:S02]  /*17310*/  SYNCS.PHASECHK.TRANS64.TRYWAIT P2, [R11+URZ+0x38830], R4 ;  /* 0x038830040b0075a7 */ /* 0x000e64000804017f */
[----:B-1----:R-:W-:Y:S05]  /*17320*/  @!P2 BRA `(.L_x_839) ;  /* 0x0000011800dca947 */ /* 0x002fea0003800000 */
.L_x_838:
[----:B------:R-:W-:Y:S05]  /*17330*/  BSYNC B1 ;  /* 0x0000000000017941 */ /* 0x000fea0003800000 */
.L_x_837:
[----:B------:R-:W2:Y:S04]  /*17340*/  LDL.64 R152, [R1+0x50] ;  /* 0x0000500001987983 */ /* 0x000ea80000100a00 */
[----:B------:R-:W3:Y:S01]  /*17350*/  LDL.64 R154, [R1+0x58] ;  /* 0x00005800019a7983 */ /* 0x000ee20000100a00 */
[----:B01----:R-:W-:Y:S02]  /*17360*/  IMAD.MOV.U32 R4, RZ, RZ, R2 ;  /* 0x000000ffff047224 */ /* 0x003fe400078e0002 */
[----:B------:R-:W-:-:S03]  /*17370*/  IMAD.MOV.U32 R5, RZ, RZ, 0x40000040 ;  /* 0x40000040ff057424 */ /* 0x000fc600078e00ff */
[----:B------:R-:W-:Y:S02]  /*17380*/  R2UR UR14, R4 ;  /* 0x00000000040e72ca */ /* 0x000fe400000e0000 */
[----:B------:R-:W-:Y:S01]  /*17390*/  R2UR UR15, R5 ;  /* 0x00000000050f72ca */ /* 0x000fe200000e0000 */
[----:B------:R-:W-:Y:S01]  /*173a0*/  WARPGROUP.ARRIVE ;  /* 0x00000000000079c5 */ /* 0x000fe20000000000 */
[----:B------:R-:W-:Y:S01]  /*173b0*/  IMAD.MOV.U32 R13, RZ, RZ, 0x40000040 ;  /* 0x40000040ff0d7424 */ /* 0x000fe200078e00ff */
[----:B------:R-:W-:-:S04]  /*173c0*/  R2UR UR10, R12 ;  /* 0x000000000c0a72ca */ /* 0x000fc800000e0000 */
[----:B------:R-:W-:Y:S01]  /*173d0*/  R2UR UR11, R13 ;  /* 0x000000000d0b72ca */ /* 0x000fe200000e0000 */
[----:B------:R-:W-:Y:S01]  /*173e0*/  IMAD.MOV.U32 R15, RZ, RZ, 0x40000040 ;  /* 0x40000040ff0f7424 */ /* 0x000fe200078e00ff */
[----:B------:R-:W-:-:S04]  /*173f0*/  R2UR UR6, R14 ;  /* 0x000000000e0672ca */ /* 0x000fc800000e0000 */
[----:B------:R-:W-:Y:S01]  /*17400*/  R2UR UR7, R15 ;  /* 0x000000000f0772ca */ /* 0x000fe200000e0000 */
[----:B------:R-:W-:Y:S01]  /*17410*/  VIADD R4, R2, 0x180 ;  /* 0x0000018002047836 */ /* 0x000fe20000000000 */
[----:B------:R-:W-:-:S04]  /*17420*/  R2UR UR23, R5 ;  /* 0x00000000051772ca */ /* 0x000fc800000e0000 */
[----:B------:R-:W-:Y:S02]  /*17430*/  R2UR UR22, R4 ;  /* 0x00000000041672ca */ /* 0x000fe400000e0000 */
[----:B--2---:R-:W-:Y:S02]  /*17440*/  R2UR UR30, R152 ;  /* 0x00000000981e72ca */ /* 0x004fe400000e0000 */
[----:B------:R-:W-:Y:S02]  /*17450*/  R2UR UR31, R153 ;  /* 0x00000000991f72ca */ /* 0x000fe400000e0000 */
[----:B------:R-:W2:Y:S01]  /*17460*/  LDL.64 R152, [R1+0x48] ;  /* 0x0000480001987983 */ /* 0x000ea20000100a00 */
[----:B---3--:R-:W-:Y:S02]  /*17470*/  R2UR UR16, R154 ;  /* 0x000000009a1072ca */ /* 0x008fe400000e0000 */
[----:B------:R-:W-:-:S11]  /*17480*/  R2UR UR17, R155 ;  /* 0x000000009b1172ca */ /* 0x000fd600000e0000 */
[----:B------:R-:W-:Y:S02]  /*17490*/  UMOV UR12, UR16 ;  /* 0x00000010000c7c82 */ /* 0x000fe40008000000 */
[----:B------:R-:W-:Y:S02]  /*174a0*/  UMOV UR13, UR17 ;  /* 0x00000011000d7c82 */ /* 0x000fe40008000000 */
[----:B------:R-:W-:Y:S01]  /*174b0*/  HGMMA.64x16x16.F32.BF16 R184, gdesc[UR12], RZ, !UPT, gsb0 ;  /* 0x002000000cb879f0 */ /* 0x000fe2000c0018ff */
[----:B------:R-:W-:Y:S01]  /*174c0*/  UMOV UR8, UR16 ;  /* 0x0000001000087c82 */ /* 0x000fe20008000000 */
[----:B------:R-:W-:Y:S01]  /*174d0*/  UMOV UR9, UR17 ;  /* 0x0000001100097c82 */ /* 0x000fe20008000000 */
[----:B------:R-:W-:Y:S02]  /*174e0*/  WARPGROUP.DEPBAR.LE gsb0, 0x0 ;  /* 0x00008000000079c5 */ /* 0x000fe40000010000 */
[----:B------:R-:W-:-:S06]  /*174f0*/  WARPGROUP.ARRIVE ;  /* 0x00000000000079c5 */ /* 0x000fcc0000000000 */
        /* <DEDUP_REMOVED lines=8> */
[----:B------:R-:W-:Y:S01]  /*17580*/  VIADD R12, R2, 0x200 ;  /* 0x00000200020c7836 */ /* 0x000fe20000000000 */
[----:B------:R-:W-:Y:S02]  /*17590*/  WARPGROUP.DEPBAR.LE gsb0, 0x0 ;  /* 0x00008000000079c5 */ /* 0x000fe40000010000 */
[----:B------:R-:W-:-:S06]  /*175a0*/  WARPGROUP.ARRIVE ;  /* 0x00000000000079c5 */ /* 0x000fcc0000000000 */
[----:B------:R-:W-:Y:S01]  /*175b0*/  HGMMA.64x16x16.F32.BF16 R160, gdesc[UR20], RZ, !UPT, gsb0 ;  /* 0x0020000014a079f0 */ /* 0x000fe2000c0018ff */
[----:B------:R-:W-:Y:S02]  /*175c0*/  R2UR UR18, R12 ;  /* 0x000000000c1272ca */ /* 0x000fe400000e0000 */
[----:B------:R-:W-:Y:S01]  /*175d0*/  R2UR UR19, R13 ;  /* 0x000000000d1372ca */ /* 0x000fe200000e0000 */
[----:B------:R-:W-:Y:S01]  /*175e0*/  VIADD R4, R2, 0x2 ;  /* 0x0000000202047836 */ /* 0x000fe20000000000 */
[----:B------:R-:W-:Y:S02]  /*175f0*/  WARPGROUP.DEPBAR.LE gsb0, 0x0 ;  /* 0x00008000000079c5 */ /* 0x000fe40000010000 */
[----:B------:R-:W-:Y:S01]  /*17600*/  IMAD.MOV.U32 R5, RZ, RZ, 0x40000040 ;  /* 0x40000040ff057424 */ /* 0x000fe200078e00ff */
[----:B--2---:R-:W-:Y:S02]  /*17610*/  R2UR UR28, R152 ;  /* 0x00000000981c72ca */ /* 0x004fe400000e0000 */
[----:B------:R-:W-:-:S02]  /*17620*/  R2UR UR29, R153 ;  /* 0x00000000991d72ca */ /* 0x000fc400000e0000 */
[----:B------:R-:W-:-:S06]  /*17630*/  WARPGROUP.ARRIVE ;  /* 0x00000000000079c5 */ /* 0x000fcc0000000000 */
[----:B------:R-:W-:Y:S01]  /*17640*/  HGMMA.64x16x16.F32.BF16 R152, gdesc[UR16], RZ, !UPT, gsb0 ;  /* 0x00200000109879f0 */ /* 0x000fe2000c0018ff */
        /* <DEDUP_REMOVED lines=13> */
[----:B------:R-:W-:Y:S02]  /*17720*/  VIADD R14, R2, 0x102 ;  /* 0x00000102020e7836 */ /* 0x000fe40000000000 */
[----:B------:R-:W-:Y:S01]  /*17730*/  IMAD.MOV.U32 R15, RZ, RZ, 0x40000040 ;  /* 0x40000040ff0f7424 */ /* 0x000fe200078e00ff */
[----:B------:R-:W-:Y:S01]  /*17740*/  UMOV UR8, UR30 ;  /* 0x0000001e00087c82 */ /* 0x000fe20008000000 */
[----:B------:R-:W-:Y:S01]  /*17750*/  UMOV UR9, UR31 ;  /* 0x0000001f00097c82 */ /* 0x000fe20008000000 */
[----:B------:R-:W-:-:S02]  /*17760*/  WARPGROUP.DEPBAR.LE gsb0, 0x0 ;  /* 0x00008000000079c5 */ /* 0x000fc40000010000 */
[----:B------:R-:W-:Y:S01]  /*17770*/  WARPGROUP.ARRIVE ;  /* 0x00000000000079c5 */ /* 0x000fe20000000000 */
[----:B------:R-:W-:Y:S02]  /*17780*/  VIADD R4, R2, 0x182 ;  /* 0x0000018202047836 */ /* 0x000fe40000000000 */
[----:B------:R-:W-:Y:S01]  /*17790*/  IMAD.MOV.U32 R5, RZ, RZ, 0x40000040 ;  /* 0x40000040ff057424 */ /* 0x000fe200078e00ff */
[----:B------:R-:W-:Y:S01]  /*177a0*/  UMOV UR4, UR30 ;  /* 0x0000001e00047c82 */ /* 0x000fe20008000000 */
[----:B------:R-:W-:Y:S01]  /*177b0*/  UMOV UR5, UR31 ;  /* 0x0000001f00057c82 */ /* 0x000fe20008000000 */
[----:B------:R-:W-:Y:S01]  /*177c0*/  HGMMA.64x16x16.F32.BF16 R176, gdesc[UR24], R176, gsb0 ;  /* 0x0020000018b079f0 */ /* 0x000fe200080018b0 */
[----:B------:R-:W-:Y:S01]  /*177d0*/  R2UR UR10, R14 ;  /* 0x000000000e0a72ca */ /* 0x000fe200000e0000 */
[----:B------:R-:W-:Y:S01]  /*177e0*/  UMOV UR20, UR30 ;  /* 0x0000001e00147c82 */ /* 0x000fe20008000000 */
[----:B------:R-:W-:Y:S01]  /*177f0*/  R2UR UR11, R15 ;  /* 0x000000000f0b72ca */ /* 0x000fe200000e0000 */
[----:B------:R-:W-:Y:S01]  /*17800*/  UMOV UR21, UR31 ;  /* 0x0000001f00157c82 */ /* 0x000fe20008000000 */
[----:B------:R-:W-:Y:S01]  /*17810*/  R2UR UR6, R4 ;  /* 0x00000000040672ca */ /* 0x000fe200000e0000 */
[----:B------:R-:W-:Y:S01]  /*17820*/  UMOV UR16, UR28 ;  /* 0x0000001c00107c82 */ /* 0x000fe20008000000 */
[----:B------:R-:W-:Y:S01]  /*17830*/  UMOV UR17, UR29 ;  /* 0x0000001d00117c82 */ /* 0x000fe20008000000 */
[----:B------:R-:W-:Y:S01]  /*17840*/  UMOV UR12, UR28 ;  /* 0x0000001c000c7c82 */ /* 0x000fe20008000000 */
[----:B------:R-:W-:Y:S01]  /*17850*/  UMOV UR13, UR29 ;  /* 0x0000001d000d7c82 */ /* 0x000fe20008000000 */
[----:B------:R-:W2:Y:S01]  /*17860*/  LDL.64 R12, [R1+0x38] ;  /* 0x00003800010c7983 */ /* 0x000ea20000100a00 */
[----:B------:R-:W-:-:S02]  /*17870*/  WARPGROUP.DEPBAR.LE gsb0, 0x0 ;  /* 0x00008000000079c5 */ /* 0x000fc40000010000 */
[----:B------:R-:W-:Y:S01]  /*17880*/  WARPGROUP.ARRIVE ;  /* 0x00000000000079c5 */ /* 0x000fe20000000000 */
[----:B------:R-:W-:Y:S01]  /*17890*/  R2UR UR7, R5 ;  /* 0x00000000050772ca */ /* 0x000fe200000e0000 */
[----:B------:R-:W3:Y:S04]  /*178a0*/  LDL.64 R14, [R1+0x40] ;  /* 0x00004000010e7983 */ /* 0x000ee80000100a00 */
[----:B------:R-:W-:Y:S01]  /*178b0*/  HGMMA.64x16x16.F32.BF16 R168, gdesc[UR8], R168, gsb0 ;  /* 0x0020000008a879f0 */ /* 0x000fe200080018a8 */
[----:B------:R-:W-:Y:S02]  /*178c0*/  VIADD R4, R2, 0x202 ;  /* 0x0000020202047836 */ /* 0x000fe40000000000 */
[----:B------:R-:W-:Y:S01]  /*178d0*/  IMAD.MOV.U32 R5, RZ, RZ, 0x40000040 ;  /* 0x40000040ff057424 */ /* 0x000fe200078e00ff */
[----:B------:R-:W-:-:S02]  /*178e0*/  WARPGROUP.DEPBAR.LE gsb0, 0x0 ;  /* 0x00008000000079c5 */ /* 0x000fc40000010000 */
[----:B------:R-:W-:-:S06]  /*178f0*/  WARPGROUP.ARRIVE ;  /* 0x00000000000079c5 */ /* 0x000fcc0000000000 */
[----:B------:R-:W-:Y:S01]  /*17900*/  HGMMA.64x16x16.F32.BF16 R160, gdesc[UR4], R160, gsb0 ;  /* 0x0020000004a079f0 */ /* 0x000fe200080018a0 */
[----:B------:R-:W-:Y:S02]  /*17910*/  R2UR UR22, R4 ;  /* 0x00000000041672ca */ /* 0x000fe400000e0000 */
[----:B------:R-:W-:Y:S01]  /*17920*/  R2UR UR23, R5 ;  /* 0x00000000051772ca */ /* 0x000fe200000e0000 */
[----:B------:R-:W-:Y:S01]  /*17930*/  VIADD R4, R2, 0x4 ;  /* 0x0000000402047836 */ /* 0x000fe20000000000 */
[----:B------:R-:W-:Y:S02]  /*17940*/  WARPGROUP.DEPBAR.LE gsb0, 0x0 ;  /* 0x00008000000079c5 */ /* 0x000fe40000010000 */
[----:B------:R-:W-:-:S09]  /*17950*/  WARPGROUP.ARRIVE ;  /* 0x00000000000079c5 */ /* 0x000fd20000000000 */
[----:B------:R-:W-:Y:S01]  /*17960*/  HGMMA.64x16x16.F32.BF16 R152, gdesc[UR20], R152, gsb0 ;  /* 0x00200000149879f0 */ /* 0x000fe20008001898 */
[----:B------:R-:W-:Y:S01]  /*17970*/  IMAD.MOV.U32 R5, RZ, RZ, 0x40000040 ;  /* 0x40000040ff057424 */ /* 0x000fe200078e00ff */
[----:B------:R-:W-:-:S04]  /*17980*/  R2UR UR18, R4 ;  /* 0x00000000041272ca */ /* 0x000fc800000e0000 */
        /* <DEDUP_REMOVED lines=39> */
[----:B------:R-:W-:Y:S01]  /*17c00*/  IMAD.MOV.U32 R5, RZ, RZ, 0x40000040 ;  /* 0x40000040ff057424 */ /* 0x000fe200078e00ff */
[----:B---3--:R-:W-:Y:S02]  /*17c10*/  R2UR UR30, R14 ;  /* 0x000000000e1e72ca */ /* 0x008fe400000e0000 */
[----:B------:R-:W-:Y:S02]  /*17c20*/  R2UR UR31, R15 ;  /* 0x000000000f1f72ca */ /* 0x000fe400000e0000 */
[----:B------:R-:W-:Y:S01]  /*17c30*/  R2UR UR22, R4 ;  /* 0x00000000041672ca */ /* 0x000fe200000e0000 */
[----:B------:R-:W3:Y:S01]  /*17c40*/  LDL.64 R14, [R1+0x30] ;  /* 0x00003000010e7983 */ /* 0x000ee20000100a00 */
[----:B------:R-:W-:-:S07]  /*17c50*/  R2UR UR23, R5 ;  /* 0x00000000051772ca */ /* 0x000fce00000e0000 */
[----:B------:R-:W-:Y:S02]  /*17c60*/  UMOV UR20, UR30 ;  /* 0x0000001e00147c82 */ /* 0x000fe40008000000 */
[----:B------:R-:W-:Y:S01]  /*17c70*/  UMOV UR21, UR31 ;  /* 0x0000001f00157c82 */ /* 0x000fe20008000000 */
[----:B------:R-:W-:Y:S02]  /*17c80*/  WARPGROUP.DEPBAR.LE gsb0, 0x0 ;  /* 0x00008000000079c5 */ /* 0x000fe40000010000 */
[----:B------:R-:W-:-:S06]  /*17c90*/  WARPGROUP.ARRIVE ;  /* 0x00000000000079c5 */ /* 0x000fcc0000000000 */
        /* <DEDUP_REMOVED lines=39> */
[----:B--2---:R-:W-:Y:S02]  /*17f10*/  R2UR UR28, R12 ;  /* 0x000000000c1c72ca */ /* 0x004fe400000e0000 */
[----:B------:R-:W-:Y:S02]  /*17f20*/  R2UR UR29, R13 ;  /* 0x000000000d1d72ca */ /* 0x000fe400000e0000 */
[----:B------:R-:W-:Y:S01]  /*17f30*/  R2UR UR26, R4 ;  /* 0x00000000041a72ca */ /* 0x000fe200000e0000 */
[----:B------:R-:W2:Y:S01]  /*17f40*/  LDL.64 R12, [R1+0x28] ;  /* 0x00002800010c7983 */ /* 0x000ea20000100a00 */
        /* <DEDUP_REMOVED lines=191> */
[----:B------:R-:W2:Y:S01]  /*18b40*/  LDL.64 R12, [R1] ;  /* 0x00000000010c7983 */ /* 0x000ea20000100a00 */
        /* <DEDUP_REMOVED lines=46> */
[----:B------:R-:W-:Y:S02]  /*18e30*/  R2UR UR14, R4 ;  /* 0x00000000040e72ca */ /* 0x000fe400000e0000 */
        /* <DEDUP_REMOVED lines=445> */
.L_x_840:
[----:B------:R-:W-:Y:S01]  /*1aa10*/  SHF.L.U32 R0, R9, 0x1f, RZ ;  /* 0x0000001f09007819 */ /* 0x000fe200000006ff */
[----:B------:R-:W-:-:S04]  /*1aa20*/  IMAD R9, R10, 0x8, R18 ;  /* 0x000000080a097824 */ /* 0x000fc800078e0212 */
[----:B------:R0:W1:Y:S01]  /*1aa30*/  SYNCS.PHASECHK.TRANS64.TRYWAIT P2, [R9+URZ+0x38850], R0 ;  /* 0x03885000090075a7 */ /* 0x000062000804017f */
[----:B------:R-:W-:Y:S05]  /*1aa40*/  @!P0 BRA `(.L_x_841) ;  /* 0x0000000000048947 */ /* 0x000fea0003800000 */
[----:B------:R-:W-:Y:S01]  /*1aa50*/  BPT.TRAP 0x1 ;  /* 0x000000040000795c */ /* 0x000fe20000300000 */
.L_x_841:
[----:B------:R-:W-:Y:S04]  /*1aa60*/  BSSY B1, `(.L_x_842) ;  /* 0x0000004000017945 */ /* 0x000fe80003800000 */
[----:B-1----:R-:W-:Y:S05]  /*1aa70*/  @P2 BRA `(.L_x_843) ;  /* 0x0000000000082947 */ /* 0x002fea0003800000 */
[----:B------:R-:W1:Y:S02]  /*1aa80*/  SYNCS.PHASECHK.TRANS64.TRYWAIT P2, [R9+URZ+0x38850], R0 ;  /* 0x03885000090075a7 */ /* 0x000e64000804017f */
[----:B-1----:R-:W-:Y:S05]  /*1aa90*/  @!P2 BRA `(.L_x_844) ;  /* 0x000000e40014a947 */ /* 0x002fea0003800000 */
.L_x_843:
[----:B------:R-:W-:Y:S05]  /*1aaa0*/  BSYNC B1 ;  /* 0x0000000000017941 */ /* 0x000fea0003800000 */
.L_x_842:
[----:B01----:R-:W-:Y:S01]  /*1aab0*/  VIADD R0, R18, 0x400 ;  /* 0x0000040012007836 */ /* 0x003fe20000000000 */
[----:B------:R-:W-:Y:S01]  /*1aac0*/  WARPGROUP.ARRIVE ;  /* 0x00000000000079c5 */ /* 0x000fe20000000000 */
[----:B------:R-:W-:Y:S01]  /*1aad0*/  IMAD.MOV.U32 R3, RZ, RZ, 0x40000040 ;  /* 0x40000040ff037424 */ /* 0x000fe200078e00ff */
[----:B------:R-:W-:Y:S01]  /*1aae0*/  ISETP.GT.AND P2, PT, R6, RZ, PT ;  /* 0x000000ff0600720c */ /* 0x000fe20003f44270 */
[----:B------:R-:W-:Y:S01]  /*1aaf0*/  IMAD.MOV.U32 R5, RZ, RZ, 0x40000040 ;  /* 0x40000040ff057424 */ /* 0x000fe200078e00ff */
[----:B------:R-:W-:Y:S01]  /*1ab00*/  SHF.R.U32.HI R0, RZ, 0x4, R0 ;  /* 0x00000004ff007819 */ /* 0x000fe20000011600 */
[----:B------:R-:W-:Y:S01]  /*1ab10*/  @!P1 VIADD R11, R11, 0x38840 ;  /* 0x000388400b0b9836 */ /* 0x000fe20000000000 */
[----:B------:R-:W-:Y:S01]  /*1ab20*/  R2UR UR7, R3 ;  /* 0x00000000030772ca */ /* 0x000fe200000e0000 */
[----:B------:R-:W-:Y:S01]  /*1ab30*/  IMAD.MOV.U32 R3, RZ, RZ, 0x40000040 ;  /* 0x40000040ff037424 */ /* 0x000fe200078e00ff */
[----:B------:R-:W-:Y:S01]  /*1ab40*/  LOP3.LUT R0, R0, 0x3fff, RZ, 0xc0, !PT ;  /* 0x00003fff00007812 */ /* 0x000fe200078ec0ff */
[----:B------:R-:W-:-:S02]  /*1ab50*/  @!P1 VIADD R9, R9, 0x38860 ;  /* 0x0003886009099836 */ /* 0x000fc40000000000 */
[----:B------:R-:W-:Y:S01]  /*1ab60*/  VIADD R6, R6, 0xffffffff ;  /* 0xffffffff06067836 */ /* 0x000fe20000000000 */
[----:B------:R-:W-:Y:S02]  /*1ab70*/  LOP3.LUT R0, R0, 0x2800000, RZ, 0xfc, !PT ;  /* 0x0280000000007812 */ /* 0x000fe400078efcff */
[----:B------:R-:W-:-:S03]  /*1ab80*/  @!P1 PRMT R9, RZ, 0x654, R9 ;  /* 0x00000654ff099816 */ /* 0x000fc60000000009 */
[----:B------:R-:W-:Y:S01]  /*1ab90*/  IMAD R2, R10, 0xa00, R0 ;  /* 0x00000a000a027824 */ /* 0x000fe200078e0200 */
[----:B------:R-:W-:-:S03]  /*1aba0*/  FMNMX.FTZ R0, R184, R8, !PT ;  /* 0x00000008b8007209 */ /* 0x000fc60007810000 */
[C---:B------:R-:W-:Y:S01]  /*1abb0*/  VIADD R4, R2.reuse, 0x80 ;  /* 0x0000008002047836 */ /* 0x040fe20000000000 */
[----:B------:R-:W-:Y:S02]  /*1abc0*/  R2UR UR6, R2 ;  /* 0x00000000020672ca */ /* 0x000fe400000e0000 */
[----:B------:R-:W-:-:S04]  /*1abd0*/  FMNMX.FTZ R0, R185, R0, !PT ;  /* 0x00000000b9007209 */ /* 0x000fc80007810000 */
[----:B------:R-:W-:-:S04]  /*1abe0*/  FMNMX.FTZ R0, R188, R0, !PT ;  /* 0x00000000bc007209 */ /* 0x000fc80007810000 */
[----:B------:R-:W-:-:S03]  /*1abf0*/  FMNMX.FTZ R0, R189, R0, !PT ;  /* 0x00000000bd007209 */ /* 0x000fc60007810000 */
[----:B------:R-:W-:Y:S01]  /*1ac00*/  HGMMA.64x256x16.F32.BF16 R24, R208, gdesc[UR4].tnspB, R24, gsb0 ;  /* 0x43e00004d0187df0 */ /* 0x000fe20008001818 */
[----:B------:R-:W-:Y:S01]  /*1ac10*/  R2UR UR6, R4 ;  /* 0x00000000040672ca */ /* 0x000fe200000e0000 */
[----:B------:R-:W-:Y:S01]  /*1ac20*/  VIADD R4, R2, 0x100 ;  /* 0x0000010002047836 */ /* 0x000fe20000000000 */
[----:B------:R-:W-:Y:S01]  /*1ac30*/  R2UR UR7, R5 ;  /* 0x00000000050772ca */ /* 0x000fe200000e0000 */
[----:B------:R-:W-:Y:S01]  /*1ac40*/  IMAD.MOV.U32 R5, RZ, RZ, 0x40000040 ;  /* 0x40000040ff057424 */ /* 0x000fe200078e00ff */
        /* <DEDUP_REMOVED lines=14> */
[----:B------:R-:W-:Y:S01]  /*1ad30*/  FMNMX.FTZ R0, R156, R0, !PT ;  /* 0x000000009c007209 */ /* 0x000fe20007810000 */
[----:B------:R-:W-:Y:S02]  /*1ad40*/  WARPGROUP.DEPBAR.LE gsb0, 0x0 ;  /* 0x00008000000079c5 */ /* 0x000fe40000010000 */
[----:B------:R-:W-:-:S06]  /*1ad50*/  WARPGROUP.ARRIVE ;  /* 0x00000000000079c5 */ /* 0x000fcc0000000000 */
        /* <DEDUP_REMOVED lines=11> */
[----:B------:R-:W-:Y:S02]  /*1ae10*/  R2UR UR7, R5 ;  /* 0x00000000050772ca */ /* 0x000fe400000e0000 */
[----:B------:R-:W-:-:S05]  /*1ae20*/  FMNMX.FTZ R5, R157, R0, !PT ;  /* 0x000000009d057209 */ /* 0x000fca0007810000 */
[----:B------:R-:W0:Y:S02]  /*1ae30*/  SHFL.BFLY PT, R0, R5, 0x2, 0x1f ;  /* 0x0c401f0005007f89 */ /* 0x000e2400000e0000 */
[----:B0-----:R-:W-:-:S05]  /*1ae40*/  FMNMX.FTZ R5, R5, R0, !PT ;  /* 0x0000000005057209 */ /* 0x001fca0007810000 */
[----:B------:R-:W0:Y:S02]  /*1ae50*/  SHFL.BFLY PT, R0, R5, 0x1, 0x1f ;  /* 0x0c201f0005007f89 */ /* 0x000e2400000e0000 */
[----:B0-----:R-:W-:Y:S02]  /*1ae60*/  FMNMX.FTZ R5, R5, R0, !PT ;  /* 0x0000000005057209 */ /* 0x001fe40007810000 */
        /* <DEDUP_REMOVED lines=24> */
[----:B------:R-:W-:Y:S01]  /*1aff0*/  FADD.FTZ R0, -R4, R7 ;  /* 0x0000000704007221 */ /* 0x000fe20000010100 */
[----:B------:R-:W-:Y:S02]  /*1b000*/  WARPGROUP.DEPBAR.LE gsb0, 0x0 ;  /* 0x00008000000079c5 */ /* 0x000fe40000010000 */
[----:B------:R-:W-:-:S06]  /*1b010*/  WARPGROUP.ARRIVE ;  /* 0x00000000000079c5 */ /* 0x000fcc0000000000 */
[----:B------:R-:W-:Y:S01]  /*1b020*/  HGMMA.64x256x16.F32.BF16 R24, R196, gdesc[UR4].tnspB, R24, gsb0 ;  /* 0x43e00004c4187df0 */ /* 0x000fe20008001818 */
[----:B------:R-:W-:Y:S01]  /*1b030*/  R2UR UR6, R2 ;  /* 0x00000000020672ca */ /* 0x000fe200000e0000 */
[----:B------:R-:W-:Y:S01]  /*1b040*/  IMAD.U32 R2, RZ, RZ, UR38 ;  /* 0x00000026ff027e24 */ /* 0x000fe2000f8e00ff */
[----:B------:R-:W-:Y:S01]  /*1b050*/  R2UR UR7, R3 ;  /* 0x00000000030772ca */ /* 0x000fe200000e0000 */
[C---:B------:R-:W-:Y:S02]  /*1b060*/  FADD.FTZ R3, -R5.reuse, R8 ;  /* 0x0000000805037221 */ /* 0x040fe40000010100 */
[-C--:B------:R-:W-:Y:S01]  /*1b070*/  FMUL.FTZ R13, R5, R2.reuse ;  /* 0x00000002050d7220 */ /* 0x080fe20000410000 */
[-C--:B------:R-:W-:Y:S01]  /*1b080*/  FMUL.FTZ R0, R0, R2.reuse ;  /* 0x0000000200007220 */ /* 0x080fe20000410000 */
[-C--:B------:R-:W-:Y:S02]  /*1b090*/  FMUL.FTZ R3, R3, R2.reuse ;  /* 0x0000000203037220 */ /* 0x080fe40000410000 */
[-CC-:B------:R-:W-:Y:S01]  /*1b0a0*/  FFMA.FTZ R208, R184, R2.reuse, -R13.reuse ;  /* 0x00000002b8d07223 */ /* 0x180fe2000001080d */
        /* <DEDUP_REMOVED lines=10> */
[----:B------:R-:W-:Y:S01]  /*1b150*/  FFMA.FTZ R15, R173, R2, -R13 ;  /* 0x00000002ad0f7223 */ /* 0x000fe2000001080d */
[----:B------:R-:W-:Y:S01]  /*1b160*/  MUFU.EX2 R3, R3 ;  /* 0x0000000300037308 */ /* 0x000fe20000000800 */
[----:B------:R-:W-:-:S07]  /*1b170*/  @!P1 PRMT R168, RZ, 0x654, R11 ;  /* 0x00000654ffa89816 */ /* 0x000fce000000000b */
[----:B------:R-:W0:Y:S08]  /*1b180*/  MUFU.EX2 R208, R208 ;  /* 0x000000d000d07308 */ /* 0x000e300000000800 */
[----:B------:R-:W-:Y:S08]  /*1b190*/  MUFU.EX2 R0, R0 ;  /* 0x0000000000007308 */ /* 0x000ff00000000800 */
[----:B------:R-:W1:Y:S01]  /*1b1a0*/  MUFU.EX2 R8, R8 ;  /* 0x0000000800087308 */ /* 0x000e620000000800 */
[----:B0-----:R-:W-:-:S07]  /*1b1b0*/  FFMA.FTZ R21, R3, R21, R208 ;  /* 0x0000001503157223 */ /* 0x001fce00000100d0 */
[----:B------:R-:W0:Y:S08]  /*1b1c0*/  MUFU.EX2 R210, R210 ;  /* 0x000000d200d27308 */ /* 0x000e300000000800 */
[----:B------:R-:W2:Y:S01]  /*1b1d0*/  MUFU.EX2 R184, R184 ;  /* 0x000000b800b87308 */ /* 0x000ea20000000800 */
[C---:B-1----:R-:W-:Y:S01]  /*1b1e0*/  FADD.FTZ R21, R8.reuse, R21 ;  /* 0x0000001508157221 */ /* 0x042fe20000010000 */
[----:B------:R-:W-:Y:S01]  /*1b1f0*/  F2FP.BF16.F32.PACK_AB R208, R8, R208 ;  /* 0x000000d008d0723e */ /* 0x000fe200000010ff */
[----:B------:R-:W-:-:S05]  /*1b200*/  IMAD.MOV.U32 R8, RZ, RZ, R5 ;  /* 0x000000ffff087224 */ /* 0x000fca00078e0005 */
[----:B------:R-:W1:Y:S01]  /*1b210*/  MUFU.EX2 R204, R204 ;  /* 0x000000cc00cc7308 */ /* 0x000e620000000800 */
[----:B0-----:R-:W-:-:S07]  /*1b220*/  FADD.FTZ R21, R210, R21 ;  /* 0x00000015d2157221 */ /* 0x001fce0000010000 */
[----:B------:R-:W0:Y:S01]  /*1b230*/  MUFU.EX2 R10, R10 ;  /* 0x0000000a000a7308 */ /* 0x000e220000000800 */
[C---:B--2---:R-:W-:Y:S01]  /*1b240*/  FADD.FTZ R21, R184.reuse, R21 ;  /* 0x00000015b8157221 */ /* 0x044fe20000010000 */
[----:B------:R-:W-:-:S06]  /*1b250*/  F2FP.BF16.F32.PACK_AB R210, R184, R210 ;  /* 0x000000d2b8d2723e */ /* 0x000fcc00000010ff */
[----:B------:R-:W2:Y:S01]  /*1b260*/  MUFU.EX2 R206, R206 ;  /* 0x000000ce00ce7308 */ /* 0x000ea20000000800 */
[----:B-1----:R-:W-:-:S07]  /*1b270*/  FADD.FTZ R21, R204, R21 ;  /* 0x00000015cc157221 */ /* 0x002fce0000010000 */
[----:B------:R-:W1:Y:S01]  /*1b280*/  MUFU.EX2 R12, R12 ;  /* 0x0000000c000c7308 */ /* 0x000e620000000800 */
[C---:B0-----:R-:W-:Y:S01]  /*1b290*/  FADD.FTZ R21, R10.reuse, R21 ;  /* 0x000000150a157221 */ /* 0x041fe20000010000 */
[----:B------:R-:W-:Y:S01]  /*1b2a0*/  F2FP.BF16.F32.PACK_AB R204, R10, R204 ;  /* 0x000000cc0acc723e */ /* 0x000fe200000010ff */
[----:B------:R-:W-:-:S05]  /*1b2b0*/  IMAD.MOV.U32 R10, RZ, RZ, R220 ;  /* 0x000000ffff0a7224 */ /* 0x000fca00078e00dc */
[----:B------:R-:W0:Y:S01]  /*1b2c0*/  MUFU.EX2 R200, R200 ;  /* 0x000000c800c87308 */ /* 0x000e220000000800 */
[----:B--2---:R-:W-:-:S07]  /*1b2d0*/  FADD.FTZ R21, R206, R21 ;  /* 0x00000015ce157221 */ /* 0x004fce0000010000 */
[----:B------:R-:W2:Y:S01]  /*1b2e0*/  MUFU.EX2 R14, R14 ;  /* 0x0000000e000e7308 */ /* 0x000ea20000000800 */
[C---:B-1----:R-:W-:Y:S01]  /*1b2f0*/  FADD.FTZ R21, R12.reuse, R21 ;  /* 0x000000150c157221 */ /* 0x042fe20000010000 */
[----:B------:R-:W-:-:S06]  /*1b300*/  F2FP.BF16.F32.PACK_AB R206, R12, R206 ;  /* 0x000000ce0cce723e */ /* 0x000fcc00000010ff */
[----:B------:R-:W1:Y:S01]  /*1b310*/  MUFU.EX2 R202, R202 ;  /* 0x000000ca00ca7308 */ /* 0x000e620000000800 */
[----:B0-----:R-:W-:-:S07]  /*1b320*/  FADD.FTZ R21, R200, R21 ;  /* 0x00000015c8157221 */ /* 0x001fce0000010000 */
[----:B------:R-:W0:Y:S01]  /*1b330*/  MUFU.EX2 R15, R15 ;  /* 0x0000000f000f7308 */ /* 0x000e220000000800 */
[C---:B--2---:R-:W-:Y:S01]  /*1b340*/  FADD.FTZ R21, R14.reuse, R21 ;  /* 0x000000150e157221 */ /* 0x044fe20000010000 */
[----:B------:R-:W-:-:S03]  /*1b350*/  F2FP.BF16.F32.PACK_AB R200, R14, R200 ;  /* 0x000000c80ec8723e */ /* 0x000fc600000010ff */
[----:B-1----:R-:W-:-:S04]  /*1b360*/  FADD.FTZ R21, R202, R21 ;  /* 0x00000015ca157221 */ /* 0x002fc80000010000 */
[C---:B0-----:R-:W-:Y:S01]  /*1b370*/  FADD.FTZ R21, R15.reuse, R21 ;  /* 0x000000150f157221 */ /* 0x041fe20000010000 */
[----:B------:R-:W-:Y:S01]  /*1b380*/  F2FP.BF16.F32.PACK_AB R202, R15, R202 ;  /* 0x000000ca0fca723e */ /* 0x000fe200000010ff */
[----:B------:R-:W-:Y:S02]  /*1b390*/  WARPGROUP.DEPBAR.LE gsb0, 0x0 ;  /* 0x00008000000079c5 */ /* 0x000fe40000010000 */
[----:B------:R-:W-:Y:S01]  /*1b3a0*/  WARPGROUP.ARRIVE ;  /* 0x00000000000079c5 */ /* 0x000fe20000000000 */
[-CC-:B------:R-:W-:Y:S01]  /*1b3b0*/  FFMA.FTZ R196, R160, R2.reuse, -R13.reuse ;  /* 0x00000002a0c47223 */ /* 0x180fe2000001080d */
[-CC-:B------:R-:W-:Y:S01]  /*1b3c0*/  FFMA.FTZ R160, R161, R2.reuse, -R13.reuse ;  /* 0x00000002a1a07223 */ /* 0x180fe2000001080d */
[-CC-:B------:R-:W-:Y:S01]  /*1b3d0*/  FFMA.FTZ R198, R164, R2.reuse, -R13.reuse ;  /* 0x00000002a4c67223 */ /* 0x180fe2000001080d */
[----:B------:R-:W-:Y:S02]  /*1b3e0*/  FFMA.FTZ R161, R165, R2, -R13 ;  /* 0x00000002a5a17223 */ /* 0x000fe4000001080d */
[----:B------:R-:W-:Y:S01]  /*1b3f0*/  HGMMA.64x256x16.F32.BF16 R24, R192, gdesc[UR4].tnspB, R24, gsb0 ;  /* 0x43e00004c0187df0 */ /* 0x000fe20008001818 */
[----:B------:R-:W0:Y:S08]  /*1b400*/  MUFU.EX2 R196, R196 ;  /* 0x000000c400c47308 */ /* 0x000e300000000800 */
[----:B------:R-:W1:Y:S08]  /*1b410*/  MUFU.EX2 R160, R160 ;  /* 0x000000a000a07308 */ /* 0x000e700000000800 */
[----:B------:R-:W2:Y:S01]  /*1b420*/  MUFU.EX2 R198, R198 ;  /* 0x000000c600c67308 */ /* 0x000ea20000000800 */
[----:B0-----:R-:W-:-:S07]  /*1b430*/  FADD.FTZ R21, R196, R21 ;  /* 0x00000015c4157221 */ /* 0x001fce0000010000 */
[----:B------:R-:W0:Y:S01]  /*1b440*/  MUFU.EX2 R161, R161 ;  /* 0x000000a100a17308 */ /* 0x000e220000000800 */
[C---:B-1----:R-:W-:Y:S01]  /*1b450*/  FADD.FTZ R21, R160.reuse, R21 ;  /* 0x00000015a0157221 */ /* 0x042fe20000010000 */
[----:B------:R-:W-:-:S03]  /*1b460*/  F2FP.BF16.F32.PACK_AB R196, R160, R196 ;  /* 0x000000c4a0c4723e */ /* 0x000fc600000010ff */
[----:B--2---:R-:W-:-:S04]  /*1b470*/  FADD.FTZ R21, R198, R21 ;  /* 0x00000015c6157221 */ /* 0x004fc80000010000 */
[C---:B0-----:R-:W-:Y:S01]  /*1b480*/  FADD.FTZ R21, R161.reuse, R21 ;  /* 0x00000015a1157221 */ /* 0x041fe20000010000 */
[----:B------:R-:W-:Y:S01]  /*1b490*/  F2FP.BF16.F32.PACK_AB R198, R161, R198 ;  /* 0x000000c6a1c6723e */ /* 0x000fe200000010ff */
[----:B------:R-:W-:Y:S02]  /*1b4a0*/  WARPGROUP.DEPBAR.LE gsb0, 0x0 ;  /* 0x00008000000079c5 */ /* 0x000fe40000010000 */
[-CC-:B------:R-:W-:Y:S01]  /*1b4b0*/  FFMA.FTZ R192, R152, R2.reuse, -R13.reuse ;  /* 0x0000000298c07223 */ /* 0x180fe2000001080d */
[-CC-:B------:R-:W-:Y:S01]  /*1b4c0*/  FFMA.FTZ R152, R153, R2.reuse, -R13.reuse ;  /* 0x0000000299987223 */ /* 0x180fe2000001080d */
[-CC-:B------:R-:W-:Y:S01]  /*1b4d0*/  FFMA.FTZ R194, R156, R2.reuse, -R13.reuse ;  /* 0x000000029cc27223 */ /* 0x180fe2000001080d */
[-C--:B------:R-:W-:Y:S01]  /*1b4e0*/  FFMA.FTZ R13, R157, R2.reuse, -R13 ;  /* 0x000000029d0d7223 */ /* 0x080fe2000001080d */
[----:B------:R-:W-:Y:S02]  /*1b4f0*/  @!P1 SYNCS.ARRIVE.TRANS64.RED.A1T0 RZ, [R168+URZ], RZ ;  /* 0x000000ffa8ff99a7 */ /* 0x000fe4000810043f */
[----:B------:R-:W0:Y:S01]  /*1b500*/  MUFU.EX2 R192, R192 ;  /* 0x000000c000c07308 */ /* 0x000e220000000800 */
[----:B------:R1:W-:Y:S07]  /*1b510*/  @!P1 SYNCS.ARRIVE.TRANS64.RED.A1T0 RZ, [R9+URZ], RZ ;  /* 0x000000ff09ff99a7 */ /* 0x0003ee000810043f */
[----:B------:R2:W-:Y:S08]  /*1b520*/  MUFU.EX2 R7, R13 ;  /* 0x0000000d00077308 */ /* 0x0005f00000000800 */
[----:B------:R-:W-:Y:S01]  /*1b530*/  MUFU.EX2 R152, R152 ;  /* 0x0000009800987308 */ /* 0x000fe20000000800 */
[----:B--2---:R-:W-:Y:S01]  /*1b540*/  FMUL.FTZ R13, R4, R2 ;  /* 0x00000002040d7220 */ /* 0x004fe20000410000 */
[----:B0-----:R-:W-:-:S03]  /*1b550*/  FADD.FTZ R21, R192, R21 ;  /* 0x00000015c0157221 */ /* 0x001fc60000010000 */
[-CC-:B------:R-:W-:Y:S01]  /*1b560*/  FFMA.FTZ R209, R186, R2.reuse, -R13.reuse ;  /* 0x00000002bad17223 */ /* 0x180fe2000001080d */
[-CC-:B------:R-:W-:Y:S01]  /*1b570*/  FFMA.FTZ R153, R187, R2.reuse, -R13.reuse ;  /* 0x00000002bb997223 */ /* 0x180fe2000001080d */
[-CC-:B------:R-:W-:Y:S01]  /*1b580*/  FFMA.FTZ R211, R190, R2.reuse, -R13.reuse ;  /* 0x00000002bed37223 */ /* 0x180fe2000001080d */
[-CC-:B------:R-:W-:Y:S01]  /*1b590*/  FFMA.FTZ R157, R191, R2.reuse, -R13.reuse ;  /* 0x00000002bf9d7223 */ /* 0x180fe2000001080d */
[-CC-:B------:R-:W-:Y:S01]  /*1b5a0*/  FFMA.FTZ R205, R178, R2.reuse, -R13.reuse ;  /* 0x00000002b2cd7223 */ /* 0x180fe2000001080d */
[-CC-:B------:R-:W-:Y:S01]  /*1b5b0*/  FFMA.FTZ R164, R179, R2.reuse, -R13.reuse ;  /* 0x00000002b3a47223 */ /* 0x180fe2000001080d */
[----:B------:R-:W0:Y:S01]  /*1b5c0*/  MUFU.EX2 R209, R209 ;  /* 0x000000d100d17308 */ /* 0x000e220000000800 */
[-CC-:B------:R-:W-:Y:S01]  /*1b5d0*/  FFMA.FTZ R207, R182, R2.reuse, -R13.reuse ;  /* 0x00000002b6cf7223 */ /* 0x180fe2000001080d */
[-CC-:B------:R-:W-:Y:S01]  /*1b5e0*/  FFMA.FTZ R156, R183, R2.reuse, -R13.reuse ;  /* 0x00000002b79c7223 */ /* 0x180fe2000001080d */
[-CC-:B------:R-:W-:Y:S01]  /*1b5f0*/  FFMA.FTZ R201, R170, R2.reuse, -R13.reuse ;  /* 0x00000002aac97223 */ /* 0x180fe2000001080d */
[-CC-:B------:R-:W-:Y:S01]  /*1b600*/  FFMA.FTZ R165, R171, R2.reuse, -R13.reuse ;  /* 0x00000002aba57223 */ /* 0x180fe2000001080d */
[-CC-:B------:R-:W-:Y:S01]  /*1b610*/  FFMA.FTZ R203, R174, R2.reuse, -R13.reuse ;  /* 0x00000002aecb7223 */ /* 0x180fe2000001080d */
[-CC-:B------:R-:W-:Y:S01]  /*1b620*/  FFMA.FTZ R175, R175, R2.reuse, -R13.reuse ;  /* 0x00000002afaf7223 */ /* 0x180fe2000001080d */
[-CC-:B------:R-:W-:Y:S01]  /*1b630*/  FFMA.FTZ R197, R162, R2.reuse, -R13.reuse ;  /* 0x00000002a2c57223 */ /* 0x180fe2000001080d */
[----:B------:R-:W2:Y:S01]  /*1b640*/  MUFU.EX2 R153, R153 ;  /* 0x0000009900997308 */ /* 0x000ea20000000800 */
[-CC-:B------:R-:W-:Y:S01]  /*1b650*/  FFMA.FTZ R163, R163, R2.reuse, -R13.reuse ;  /* 0x00000002a3a37223 */ /* 0x180fe2000001080d */
[-CC-:B------:R-:W-:Y:S01]  /*1b660*/  FFMA.FTZ R199, R166, R2.reuse, -R13.reuse ;  /* 0x00000002a6c77223 */ /* 0x180fe2000001080d */
[-CC-:B------:R-:W-:Y:S01]  /*1b670*/  FFMA.FTZ R167, R167, R2.reuse, -R13.reuse ;  /* 0x00000002a7a77223 */ /* 0x180fe2000001080d */
[-CC-:B------:R-:W-:Y:S01]  /*1b680*/  FFMA.FTZ R193, R154, R2.reuse, -R13.reuse ;  /* 0x000000029ac17223 */ /* 0x180fe2000001080d */
[-CC-:B------:R-:W-:Y:S01]  /*1b690*/  FFMA.FTZ R155, R155, R2.reuse, -R13.reuse ;  /* 0x000000029b9b7223 */ /* 0x180fe2000001080d */
[-CC-:B------:R-:W-:Y:S01]  /*1b6a0*/  FFMA.FTZ R158, R158, R2.reuse, -R13.reuse ;  /* 0x000000029e9e7223 */ /* 0x180fe2000001080d */
[----:B------:R-:W-:Y:S01]  /*1b6b0*/  FFMA.FTZ R159, R159, R2, -R13 ;  /* 0x000000029f9f7223 */ /* 0x000fe2000001080d */
[----:B------:R-:W3:Y:S01]  /*1b6c0*/  MUFU.EX2 R211, R211 ;  /* 0x000000d300d37308 */ /* 0x000ee20000000800 */
[----:B0-----:R-:W-:Y:S01]  /*1b6d0*/  FFMA.FTZ R20, R0, R20, R209 ;  /* 0x0000001400147223 */ /* 0x001fe200000100d1 */
[C---:B------:R-:W-:Y:S01]  /*1b6e0*/  FADD.FTZ R21, R152.reuse, R21 ;  /* 0x0000001598157221 */ /* 0x040fe20000010000 */
[----:B------:R-:W-:-:S05]  /*1b6f0*/  F2FP.BF16.F32.PACK_AB R192, R152, R192 ;  /* 0x000000c098c0723e */ /* 0x000fca00000010ff */
[----:B------:R-:W0:Y:S01]  /*1b700*/  MUFU.EX2 R157, R157 ;  /* 0x0000009d009d7308 */ /* 0x000e220000000800 */
[C---:B--2---:R-:W-:Y:S01]  /*1b710*/  FADD.FTZ R20, R153.reuse, R20 ;  /* 0x0000001499147221 */ /* 0x044fe20000010000 */
[----:B------:R-:W-:-:S06]  /*1b720*/  F2FP.BF16.F32.PACK_AB R209, R153, R209 ;  /* 0x000000d199d1723e */ /* 0x000fcc00000010ff */
[----:B------:R-:W2:Y:S01]  /*1b730*/  MUFU.EX2 R205, R205 ;  /* 0x000000cd00cd7308 */ /* 0x000ea20000000800 */
[----:B---3--:R-:W-:-:S07]  /*1b740*/  FADD.FTZ R20, R211, R20 ;  /* 0x00000014d3147221 */ /* 0x008fce0000010000 */
[----:B------:R-:W3:Y:S01]  /*1b750*/  MUFU.EX2 R164, R164 ;  /* 0x000000a400a47308 */ /* 0x000ee20000000800 */
[C---:B0-----:R-:W-:Y:S01]  /*1b760*/  FADD.FTZ R20, R157.reuse, R20 ;  /* 0x000000149d147221 */ /* 0x041fe20000010000 */
[----:B------:R-:W-:-:S06]  /*1b770*/  F2FP.BF16.F32.PACK_AB R211, R157, R211 ;  /* 0x000000d39dd3723e */ /* 0x000fcc00000010ff */
[----:B------:R-:W0:Y:S01]  /*1b780*/  MUFU.EX2 R207, R207 ;  /* 0x000000cf00cf7308 */ /* 0x000e220000000800 */
[----:B--2---:R-:W-:-:S07]  /*1b790*/  FADD.FTZ R20, R205, R20 ;  /* 0x00000014cd147221 */ /* 0x004fce0000010000 */
[----:B------:R-:W2:Y:S01]  /*1b7a0*/  MUFU.EX2 R156, R156 ;  /* 0x0000009c009c7308 */ /* 0x000ea20000000800 */
[C---:B---3--:R-:W-:Y:S01]  /*1b7b0*/  FADD.FTZ R20, R164.reuse, R20 ;  /* 0x00000014a4147221 */ /* 0x048fe20000010000 */
[----:B------:R-:W-:-:S06]  /*1b7c0*/  F2FP.BF16.F32.PACK_AB R205, R164, R205 ;  /* 0x000000cda4cd723e */ /* 0x000fcc00000010ff */
[----:B------:R-:W3:Y:S01]  /*1b7d0*/  MUFU.EX2 R201, R201 ;  /* 0x000000c900c97308 */ /* 0x000ee20000000800 */
[----:B0-----:R-:W-:-:S07]  /*1b7e0*/  FADD.FTZ R20, R207, R20 ;  /* 0x00000014cf147221 */ /* 0x001fce0000010000 */
        /* <DEDUP_REMOVED lines=10> */
[----:B-1----:R-:W1:Y:S01]  /*1b890*/  MUFU.EX2 R9, R163 ;  /* 0x000000a300097308 */ /* 0x002e620000000800 */
[C---:B---3--:R-:W-:Y:S01]  /*1b8a0*/  FADD.FTZ R20, R11.reuse, R20 ;  /* 0x000000140b147221 */ /* 0x048fe20000010000 */
[----:B------:R-:W-:-:S06]  /*1b8b0*/  F2FP.BF16.F32.PACK_AB R203, R11, R203 ;  /* 0x000000cb0bcb723e */ /* 0x000fcc00000010ff */
[----:B------:R-:W2:Y:S01]  /*1b8c0*/  MUFU.EX2 R199, R199 ;  /* 0x000000c700c77308 */ /* 0x000ea20000000800 */
[----:B0-----:R-:W-:-:S07]  /*1b8d0*/  FADD.FTZ R20, R197, R20 ;  /* 0x00000014c5147221 */ /* 0x001fce0000010000 */
[----:B------:R-:W0:Y:S01]  /*1b8e0*/  MUFU.EX2 R13, R167 ;  /* 0x000000a7000d7308 */ /* 0x000e220000000800 */
[C---:B-1----:R-:W-:Y:S01]  /*1b8f0*/  FADD.FTZ R20, R9.reuse, R20 ;  /* 0x0000001409147221 */ /* 0x042fe20000010000 */
[----:B------:R-:W-:Y:S01]  /*1b900*/  F2FP.BF16.F32.PACK_AB R197, R9, R197 ;  /* 0x000000c509c5723e */ /* 0x000fe200000010ff */
[----:B------:R-:W-:-:S05]  /*1b910*/  IMAD.MOV.U32 R9, RZ, RZ, R221 ;  /* 0x000000ffff097224 */ /* 0x000fca00078e00dd */
[----:B------:R-:W1:Y:S01]  /*1b920*/  MUFU.EX2 R193, R193 ;  /* 0x000000c100c17308 */ /* 0x000e620000000800 */
[----:B--2---:R-:W-:-:S07]  /*1b930*/  FADD.FTZ R20, R199, R20 ;  /* 0x00000014c7147221 */ /* 0x004fce0000010000 */
[----:B------:R-:W2:Y:S01]  /*1b940*/  MUFU.EX2 R155, R155 ;  /* 0x0000009b009b7308 */ /* 0x000ea20000000800 */
[C---:B0-----:R-:W-:Y:S01]  /*1b950*/  FADD.FTZ R20, R13.reuse, R20 ;  /* 0x000000140d147221 */ /* 0x041fe20000010000 */
[----:B------:R-:W-:-:S06]  /*1b960*/  F2FP.BF16.F32.PACK_AB R199, R13, R199 ;  /* 0x000000c70dc7723e */ /* 0x000fcc00000010ff */
[----:B------:R-:W0:Y:S01]  /*1b970*/  MUFU.EX2 R194, R194 ;  /* 0x000000c200c27308 */ /* 0x000e220000000800 */
[----:B-1----:R-:W-:-:S07]  /*1b980*/  FADD.FTZ R20, R193, R20 ;  /* 0x00000014c1147221 */ /* 0x002fce0000010000 */
[----:B------:R-:W1:Y:S01]  /*1b990*/  MUFU.EX2 R158, R158 ;  /* 0x0000009e009e7308 */ /* 0x000e620000000800 */
[C---:B--2---:R-:W-:Y:S01]  /*1b9a0*/  FADD.FTZ R20, R155.reuse, R20 ;  /* 0x000000149b147221 */ /* 0x044fe20000010000 */
[----:B------:R-:W-:-:S06]  /*1b9b0*/  F2FP.BF16.F32.PACK_AB R193, R155, R193 ;  /* 0x000000c19bc1723e */ /* 0x000fcc00000010ff */
[----:B------:R-:W2:Y:S01]  /*1b9c0*/  MUFU.EX2 R159, R159 ;  /* 0x0000009f009f7308 */ /* 0x000ea20000000800 */
[----:B0-----:R-:W-:Y:S01]  /*1b9d0*/  FADD.FTZ R21, R194, R21 ;  /* 0x00000015c2157221 */ /* 0x001fe20000010000 */
[----:B------:R-:W-:-:S03]  /*1b9e0*/  F2FP.BF16.F32.PACK_AB R194, R7, R194 ;  /* 0x000000c207c2723e */ /* 0x000fc600000010ff */
[----:B------:R-:W-:Y:S01]  /*1b9f0*/  FADD.FTZ R21, R7, R21 ;  /* 0x0000001507157221 */ /* 0x000fe20000010000 */
[----:B------:R-:W-:Y:S02]  /*1ba00*/  IMAD.MOV.U32 R7, RZ, RZ, R4 ;  /* 0x000000ffff077224 */ /* 0x000fe400078e0004 */
[----:B-1----:R-:W-:-:S04]  /*1ba10*/  FADD.FTZ R20, R158, R20 ;  /* 0x000000149e147221 */ /* 0x002fc80000010000 */
[C---:B--2---:R-:W-:Y:S01]  /*1ba20*/  FADD.FTZ R20, R159.reuse, R20 ;  /* 0x000000149f147221 */ /* 0x044fe20000010000 */
[----:B------:R-:W-:Y:S01]  /*1ba30*/  F2FP.BF16.F32.PACK_AB R195, R159, R158 ;  /* 0x0000009e9fc3723e */ /* 0x000fe200000010ff */
[----:B------:R-:W-:Y:S06]  /*1ba40*/  @P2 BRA `(.L_x_845) ;  /* 0xffffffb400e82947 */ /* 0x000fec000383ffff */
.L_x_834:
[----:B------:R-:W-:Y:S05]  /*1ba50*/  BSYNC B0 ;  /* 0x0000000000007941 */ /* 0x000fea0003800000 */
.L_x_833:
        /* <DEDUP_REMOVED lines=131> */
.L_x_846:
[----:B------:R-:W-:Y:S01]  /*1c290*/  IMAD R0, R220, 0x8, R18 ;  /* 0x00000008dc007824 */ /* 0x000fe200078e0212 */
[----:B------:R-:W-:-:S04]  /*1c2a0*/  SHF.L.U32 R6, R221, 0x1f, RZ ;  /* 0x0000001fdd067819 */ /* 0x000fc800000006ff */
[----:B------:R0:W1:Y:S01]  /*1c2b0*/  SYNCS.PHASECHK.TRANS64.TRYWAIT P2, [R0+URZ+0x38850], R6 ;  /* 0x03885006000075a7 */ /* 0x000062000804017f */
[----:B------:R-:W-:Y:S05]  /*1c2c0*/  @!P0 BRA `(.L_x_847) ;  /* 0x0000000000048947 */ /* 0x000fea0003800000 */
[----:B------:R-:W-:Y:S01]  /*1c2d0*/  BPT.TRAP 0x1 ;  /* 0x000000040000795c */ /* 0x000fe20000300000 */
.L_x_847:
[----:B------:R-:W-:Y:S01]  /*1c2e0*/  VIADD R18, R18, 0x400 ;  /* 0x0000040012127836 */ /* 0x000fe20000000000 */
[----:B------:R-:W-:Y:S04]  /*1c2f0*/  BSSY B0, `(.L_x_848) ;  /* 0x0000008000007945 */ /* 0x000fe80003800000 */
[----:B------:R-:W-:-:S04]  /*1c300*/  SHF.R.U32.HI R18, RZ, 0x4, R18 ;  /* 0x00000004ff127819 */ /* 0x000fc80000011612 */
[----:B------:R-:W-:-:S04]  /*1c310*/  LOP3.LUT R18, R18, 0x3fff, RZ, 0xc0, !PT ;  /* 0x00003fff12127812 */ /* 0x000fc800078ec0ff */
[----:B------:R-:W-:-:S05]  /*1c320*/  LOP3.LUT R3, R18, 0x2800000, RZ, 0xfc, !PT ;  /* 0x0280000012037812 */ /* 0x000fca00078efcff */
[----:B------:R-:W-:Y:S01]  /*1c330*/  IMAD R3, R220, 0xa00, R3 ;  /* 0x00000a00dc037824 */ /* 0x000fe200078e0203 */
[----:B-1----:R-:W-:Y:S06]  /*1c340*/  @P2 BRA `(.L_x_849) ;  /* 0x0000000000082947 */ /* 0x002fec0003800000 */
[----:B------:R-:W1:Y:S02]  /*1c350*/  SYNCS.PHASECHK.TRANS64.TRYWAIT P0, [R0+URZ+0x38850], R6 ;  /* 0x03885006000075a7 */ /* 0x000e64000800017f */
[----:B-1----:R-:W-:Y:S05]  /*1c360*/  @!P0 BRA `(.L_x_850) ;  /* 0x000000c800f48947 */ /* 0x002fea0003800000 */
.L_x_849:
[----:B------:R-:W-:Y:S05]  /*1c370*/  BSYNC B0 ;  /* 0x0000000000007941 */ /* 0x000fea0003800000 */
.L_x_848:
[----:B01----:R-:W-:Y:S01]  /*1c380*/  IMAD.MOV.U32 R6, RZ, RZ, R3 ;  /* 0x000000ffff067224 */ /* 0x003fe200078e0003 */
[----:B------:R-:W-:Y:S01]  /*1c390*/  WARPGROUP.ARRIVE ;  /* 0x00000000000079c5 */ /* 0x000fe20000000000 */
[----:B------:R-:W-:Y:S02]  /*1c3a0*/  IMAD.MOV.U32 R7, RZ, RZ, 0x40000040 ;  /* 0x40000040ff077424 */ /* 0x000fe400078e00ff */
[----:B------:R-:W-:Y:S01]  /*1c3b0*/  VIADD R220, R220, 0x1 ;  /* 0x00000001dcdc7836 */ /* 0x000fe20000000000 */
[----:B------:R-:W-:Y:S01]  /*1c3c0*/  R2UR UR6, R6 ;  /* 0x00000000060672ca */ /* 0x000fe200000e0000 */
[----:B------:R-:W-:Y:S01]  /*1c3d0*/  VIADD R6, R3, 0x80 ;  /* 0x0000008003067836 */ /* 0x000fe20000000000 */
[----:B------:R-:W-:Y:S01]  /*1c3e0*/  R2UR UR7, R7 ;  /* 0x00000000070772ca */ /* 0x000fe200000e0000 */
[----:B------:R-:W-:Y:S01]  /*1c3f0*/  IMAD.MOV.U32 R7, RZ, RZ, 0x40000040 ;  /* 0x40000040ff077424 */ /* 0x000fe200078e00ff */
[----:B------:R-:W-:Y:S01]  /*1c400*/  ISETP.NE.AND P2, PT, R220, 0x2, PT ;  /* 0x00000002dc00780c */ /* 0x000fe20003f45270 */
[----:B------:R-:W-:-:S02]  /*1c410*/  @!P1 VIADD R12, R0, 0x38860 ;  /* 0x00038860000c9836 */ /* 0x000fc40000000000 */
[----:B------:R-:W-:Y:S01]  /*1c420*/  IMAD.MOV.U32 R0, RZ, RZ, -0x800000 ;  /* 0xff800000ff007424 */ /* 0x000fe200078e00ff */
[----:B------:R-:W-:Y:S01]  /*1c430*/  SEL R220, R220, RZ, P2 ;  /* 0x000000ffdcdc7207 */ /* 0x000fe20001000000 */
[----:B------:R-:W-:Y:S01]  /*1c440*/  VIADD R236, R236, 0x1 ;  /* 0x00000001ecec7836 */ /* 0x000fe20000000000 */
[----:B------:R-:W-:-:S05]  /*1c450*/  @!P1 PRMT R12, RZ, 0x654, R12 ;  /* 0x00000654ff0c9816 */ /* 0x000fca000000000c */
[----:B------:R-:W-:Y:S01]  /*1c460*/  HGMMA.64x256x16.F32.BF16 R24, R208, gdesc[UR4].tnspB, R24, gsb0 ;  /* 0x43e00004d0187df0 */ /* 0x000fe20008001818 */
[----:B------:R-:W-:Y:S01]  /*1c470*/  R2UR UR6, R6 ;  /* 0x00000000060672ca */ /* 0x000fe200000e0000 */
[----:B------:R-:W-:Y:S01]  /*1c480*/  VIADD R6, R3, 0x100 ;  /* 0x0000010003067836 */ /* 0x000fe20000000000 */
[----:B------:R-:W-:Y:S01]  /*1c490*/  R2UR UR7, R7 ;  /* 0x00000000070772ca */ /* 0x000fe200000e0000 */
[----:B------:R-:W-:Y:S01]  /*1c4a0*/  IMAD.MOV.U32 R7, RZ, RZ, 0x40000040 ;  /* 0x40000040ff077424 */ /* 0x000fe200078e00ff */
[----:B------:R-:W-:Y:S02]  /*1c4b0*/  WARPGROUP.DEPBAR.LE gsb0, 0x0 ;  /* 0x00008000000079c5 */ /* 0x000fe40000010000 */
[----:B------:R-:W-:-:S15]  /*1c4c0*/  WARPGROUP.ARRIVE ;  /* 0x00000000000079c5 */ /* 0x000fde0000000000 */
[----:B------:R-:W-:-:S06]  /*1c4d0*/  NOP ;  /* 0x0000000000007918 */ /* 0x000fcc0000000000 */
        /* <DEDUP_REMOVED lines=13> */
[----:B------:R-:W0:Y:S02]  /*1c5b0*/  SHFL.BFLY PT, R3, R20, 0x2, 0x1f ;  /* 0x0c401f0014037f89 */ /* 0x000e2400000e0000 */
[----:B0-----:R-:W-:Y:S01]  /*1c5c0*/  FADD.FTZ R8, R3, R20 ;  /* 0x0000001403087221 */ /* 0x001fe20000010000 */
[----:B------:R-:W-:Y:S02]  /*1c5d0*/  WARPGROUP.DEPBAR.LE gsb0, 0x0 ;  /* 0x00008000000079c5 */ /* 0x000fe40000010000 */
[----:B------:R-:W-:-:S15]  /*1c5e0*/  WARPGROUP.ARRIVE ;  /* 0x00000000000079c5 */ /* 0x000fde0000000000 */
[----:B------:R-:W-:-:S03]  /*1c5f0*/  NOP ;  /* 0x0000000000007918 */ /* 0x000fc60000000000 */
[----:B------:R-:W-:Y:S01]  /*1c600*/  HGMMA.64x256x16.F32.BF16 R24, R196, gdesc[UR4].tnspB, R24, gsb0 ;  /* 0x43e00004c4187df0 */ /* 0x000fe20008001818 */
[----:B------:R-:W-:Y:S02]  /*1c610*/  R2UR UR6, R6 ;  /* 0x00000000060672ca */ /* 0x000fe400000e0000 */
[----:B------:R-:W-:Y:S01]  /*1c620*/  R2UR UR7, R7 ;  /* 0x00000000070772ca */ /* 0x000fe200000e0000 */
[----:B------:R-:W0:Y:S04]  /*1c630*/  SHFL.BFLY PT, R6, R21, 0x2, 0x1f ;  /* 0x0c401f0015067f89 */ /* 0x000e2800000e0000 */
[----:B------:R-:W1:Y:S01]  /*1c640*/  SHFL.BFLY PT, R7, R8, 0x1, 0x1f ;  /* 0x0c201f0008077f89 */ /* 0x000e6200000e0000 */
[----:B0-----:R-:W-:Y:S01]  /*1c650*/  FADD.FTZ R6, R6, R21 ;  /* 0x0000001506067221 */ /* 0x001fe20000010000 */
[----:B-1----:R-:W-:-:S04]  /*1c660*/  FADD.FTZ R14, R8, R7 ;  /* 0x00000007080e7221 */ /* 0x002fc80000010000 */
[----:B------:R-:W0:Y:S01]  /*1c670*/  SHFL.BFLY PT, R3, R6, 0x1, 0x1f ;  /* 0x0c201f0006037f89 */ /* 0x000e2200000e0000 */
[----:B------:R-:W-:Y:S01]  /*1c680*/  IMAD.MOV.U32 R7, RZ, RZ, RZ ;  /* 0x000000ffff077224 */ /* 0x000fe200078e00ff */
[----:B------:R-:W-:-:S13]  /*1c690*/  FSETP.NE.FTZ.AND P3, PT, R14, RZ, PT ;  /* 0x000000ff0e00720b */ /* 0x000fda0003f75000 */
[----:B------:R-:W1:Y:S01]  /*1c6a0*/  @P3 MUFU.LG2 R10, R14 ;  /* 0x0000000e000a3308 */ /* 0x000e620000000c00 */
[----:B0-----:R-:W-:Y:S01]  /*1c6b0*/  FADD.FTZ R13, R6, R3 ;  /* 0x00000003060d7221 */ /* 0x001fe20000010000 */
[----:B------:R-:W-:Y:S01]  /*1c6c0*/  SEL R6, RZ, 0x1, P2 ;  /* 0x00000001ff067807 */ /* 0x000fe20001000000 */
[----:B------:R-:W-:-:S03]  /*1c6d0*/  IMAD.MOV.U32 R3, RZ, RZ, -0x800000 ;  /* 0xff800000ff037424 */ /* 0x000fc600078e00ff */
[----:B------:R-:W-:Y:S02]  /*1c6e0*/  FSETP.NE.FTZ.AND P0, PT, R13, RZ, PT ;  /* 0x000000ff0d00720b */ /* 0x000fe40003f15000 */
[----:B------:R-:W-:Y:S01]  /*1c6f0*/  LOP3.LUT R221, R221, R6, RZ, 0x3c, !PT ;  /* 0x00000006dddd7212 */ /* 0x000fe200078e3cff */
[----:B------:R-:W-:Y:S02]  /*1c700*/  IMAD.MOV.U32 R6, RZ, RZ, RZ ;  /* 0x000000ffff067224 */ /* 0x000fe400078e00ff */
[----:B-1----:R-:W-:-:S04]  /*1c710*/  @P3 FMUL.FTZ R11, R10, 0.69314718246459960938 ;  /* 0x3f3172180a0b3820 */ /* 0x002fc80000410000 */
[----:B------:R-:W-:Y:S04]  /*1c720*/  @P3 MUFU.RCP R6, R14 ;  /* 0x0000000e00063308 */ /* 0x000fe80000001000 */
[C---:B------:R-:W-:Y:S01]  /*1c730*/  @P0 FMUL.FTZ R8, R2.reuse, 0.69314718246459960938 ;  /* 0x3f31721802080820 */ /* 0x040fe20000410000 */
[----:B------:R-:W-:-:S03]  /*1c740*/  @P3 FMUL.FTZ R2, R2, 0.69314718246459960938 ;  /* 0x3f31721802023820 */ /* 0x000fc60000410000 */
[----:B------:R-:W0:Y:S01]  /*1c750*/  @P0 MUFU.LG2 R9, R13 ;  /* 0x0000000d00090308 */ /* 0x000e220000000c00 */
[----:B------:R-:W-:-:S07]  /*1c760*/  @P3 FFMA.FTZ R3, R2, R4, R11 ;  /* 0x0000000402033223 */ /* 0x000fce000001000b */
[----:B------:R-:W1:Y:S01]  /*1c770*/  @P0 MUFU.RCP R7, R13 ;  /* 0x0000000d00070308 */ /* 0x000e620000001000 */
[----:B0-----:R-:W-:-:S04]  /*1c780*/  @P0 FMUL.FTZ R9, R9, 0.69314718246459960938 ;  /* 0x3f31721809090820 */ /* 0x001fc80000410000 */
[----:B------:R-:W-:Y:S01]  /*1c790*/  @P0 FFMA.FTZ R0, R8, R5, R9 ;  /* 0x0000000508000223 */ /* 0x000fe20000010009 */
[----:B------:R-:W-:Y:S01]  /*1c7a0*/  PLOP3.LUT P0, PT, PT, PT, PT, 0x8, 0x0 ;  /* 0x000000000000781c */ /* 0x000fe20003f0e170 */
        /* <DEDUP_REMOVED lines=15> */
[-C--:B0-----:R-:W-:Y:S01]  /*1c8a0*/  FMUL.FTZ R12, R40, R7.reuse ;  /* 0x00000007280c7220 */ /* 0x081fe20000410000 */
        /* <DEDUP_REMOVED lines=116> */
[----:B------:R-:W-:-:S07]  /*1cff0*/  FMUL.FTZ R151, R151, R6 ;  /* 0x0000000697977220 */ /* 0x000fce0000410000 */
.L_x_764:
[----:B------:R-:W0:Y:S08]  /*1d000*/  S2UR UR5, SR_CgaCtaId ;  /* 0x00000000000579c3 */ /* 0x000e300000008800 */
[----:B------:R-:W-:Y:S06]  /*1d010*/  BAR.SYNC.DEFER_BLOCKING 0x5, 0x180 ;  /* 0x0146000000007b1d */ /* 0x000fec0000010000 */
[----:B------:R-:W-:Y:S01]  /*1d020*/  UMOV UR4, 0x400 ;  /* 0x0000040000047882 */ /* 0x000fe20000000000 */
[----:B------:R-:W-:Y:S01]  /*1d030*/  BSSY B0, `(.L_x_851) ;  /* 0x00002de000007945 */ /* 0x000fe20003800000 */
[----:B0-----:R-:W-:-:S06]  /*1d040*/  ULEA UR4, UR5, UR4, 0x18 ;  /* 0x0000000405047291 */ /* 0x001fcc000f8ec03f */
[----:B------:R-:W-:-:S05]  /*1d050*/  IMAD.U32 R18, RZ, RZ, UR4 ;  /* 0x00000004ff127e24 */ /* 0x000fca000f8e00ff */
[----:B------:R0:W1:Y:S01]  /*1d060*/  LDS.128 R120, [R18+0x388d0] ;  /* 0x0388d00012787984 */ /* 0x0000620000000c00 */
[----:B------:R-:W-:Y:S06]  /*1d070*/  BAR.ARV 0x4, 0x180 ;  /* 0x0106000000007b1d */ /* 0x000fec0000002000 */
[----:B------:R-:W-:Y:S05]  /*1d080*/  @P0 BRA `(.L_x_852) ;  /* 0x0000001c00fc0947 */ /* 0x000fea0003800000 */
[----:B------:R-:W2:Y:S04]  /*1d090*/  LDL R6, [R1+0x94] ;  /* 0x0000940001067983 */ /* 0x000ea80000100800 */
[----:B-1----:R-:W3:Y:S01]  /*1d0a0*/  LDL R120, [R1+0x60] ;  /* 0x0000600001787983 */ /* 0x002ee20000100800 */
[----:B------:R-:W1:Y:S01]  /*1d0b0*/  S2R R95, SR_SWINHI ;  /* 0x00000000005f7919 */ /* 0x000e620000002f00 */
[----:B------:R-:W-:Y:S01]  /*1d0c0*/  F2FP.BF16.F32.PACK_AB R24, R25, R24 ;  /* 0x000000181918723e */ /* 0x000fe200000010ff */
[----:B------:R-:W-:Y:S01]  /*1d0d0*/  ULDC.64 UR4, c[0x0][0xc00] ;  /* 0x0003000000047ab9 */ /* 0x000fe20000000a00 */
[----:B------:R-:W-:Y:S02]  /*1d0e0*/  MOV R20, R18 ;  /* 0x0000001200147202 */ /* 0x000fe40000000f00 */
[----:B-1----:R-:W-:-:S02]  /*1d0f0*/  MOV R21, R95 ;  /* 0x0000005f00157202 */ /* 0x002fc40000000f00 */
        /* <DEDUP_REMOVED lines=20> */
[----:B------:R-:W-:Y:S01]  /*1d240*/  F2FP.BF16.F32.PACK_AB R139, R143, R142 ;  /* 0x0000008e8f8b723e */ /* 0x000fe200000010ff */
[----:B------:R-:W-:Y:S01]  /*1d250*/  ULDC.64 UR6, c[0x0][0x208] ;  /* 0x0000820000067ab9 */ /* 0x000fe20000000a00 */
[----:B------:R-:W-:Y:S01]  /*1d260*/  BAR.SYNC.DEFER_BLOCKING 0x1, 0x100 ;  /* 0x0044000000007b1d */ /* 0x000fe20000010000 */
[----:B--2---:R-:W-:-:S03]  /*1d270*/  IMAD.WIDE R94, R6, 0x2, R20 ;  /* 0x00000002065e7825 */ /* 0x004fc600078e0214 */
[C---:B------:R-:W-:Y:S02]  /*1d280*/  IADD3 R99, P1, R94.reuse, 0x20, RZ ;  /* 0x000000205e637810 */ /* 0x040fe40007f3e0ff */
[----:B------:R-:W-:Y:S02]  /*1d290*/  IADD3 R112, P2, R94, 0x4060, RZ ;  /* 0x000040605e707810 */ /* 0x000fe40007f5e0ff */
[----:B------:R-:W-:Y:S02]  /*1d2a0*/  LOP3.LUT R98, R99, 0x380, RZ, 0xc0, !PT ;  /* 0x0000038063627812 */ /* 0x000fe400078ec0ff */
[----:B------:R-:W-:Y:S02]  /*1d2b0*/  LOP3.LUT R113, R112, 0x380, RZ, 0xc0, !PT ;  /* 0x0000038070717812 */ /* 0x000fe400078ec0ff */
[----:B------:R-:W-:Y:S02]  /*1d2c0*/  SHF.R.U64 R98, R98, 0x3, RZ ;  /* 0x0000000362627819 */ /* 0x000fe400000012ff */
[----:B------:R-:W-:-:S02]  /*1d2d0*/  SHF.R.U64 R113, R113, 0x3, RZ ;  /* 0x0000000371717819 */ /* 0x000fc400000012ff */
[----:B------:R-:W-:Y:S01]  /*1d2e0*/  LOP3.LUT R98, R98, R99, RZ, 0x3c, !PT ;  /* 0x0000006362627212 */ /* 0x000fe200078e3cff */
[--C-:B------:R-:W-:Y:S01]  /*1d2f0*/  IMAD.X R99, RZ, RZ, R95.reuse, P1 ;  /* 0x000000ffff637224 */ /* 0x100fe200008e065f */
[----:B------:R-:W-:Y:S02]  /*1d300*/  IADD3 R114, P1, R94, 0x8000, RZ ;  /* 0x000080005e727810 */ /* 0x000fe40007f3e0ff */
[----:B------:R-:W-:Y:S01]  /*1d310*/  LOP3.LUT R112, R113, R112, RZ, 0x3c, !PT ;  /* 0x0000007071707212 */ /* 0x000fe200078e3cff */
[----:B------:R-:W-:Y:S01]  /*1d320*/  IMAD.X R113, RZ, RZ, R95, P2 ;  /* 0x000000ffff717224 */ /* 0x000fe200010e065f */
[----:B------:R-:W-:Y:S02]  /*1d330*/  LOP3.LUT R115, R114, 0x380, RZ, 0xc0, !PT ;  /* 0x0000038072737812 */ /* 0x000fe400078ec0ff */
[----:B------:R-:W-:Y:S02]  /*1d340*/  IADD3 R30, P2, R94, 0xc040, RZ ;  /* 0x0000c0405e1e7810 */ /* 0x000fe40007f5e0ff */
[----:B------:R-:W-:-:S02]  /*1d350*/  SHF.R.U64 R115, R115, 0x3, RZ ;  /* 0x0000000373737819 */ /* 0x000fc400000012ff */
[----:B------:R-:W-:Y:S02]  /*1d360*/  LOP3.LUT R6, R30, 0x380, RZ, 0xc0, !PT ;  /* 0x000003801e067812 */ /* 0x000fe400078ec0ff */
[C---:B------:R-:W-:Y:S02]  /*1d370*/  IADD3 R103, P0, R94.reuse, 0x40, RZ ;  /* 0x000000405e677810 */ /* 0x040fe40007f1e0ff */
[C---:B------:R-:W-:Y:S02]  /*1d380*/  IADD3 R104, P4, R94.reuse, 0x60, RZ ;  /* 0x000000605e687810 */ /* 0x040fe40007f9e0ff */
[C---:B------:R-:W-:Y:S02]  /*1d390*/  IADD3 R107, P3, R94.reuse, 0x4000, RZ ;  /* 0x000040005e6b7810 */ /* 0x040fe40007f7e0ff */
[C---:B------:R-:W-:Y:S02]  /*1d3a0*/  IADD3 R108, P6, R94.reuse, 0x4020, RZ ;  /* 0x000040205e6c7810 */ /* 0x040fe40007fde0ff */
[----:B------:R-:W-:-:S02]  /*1d3b0*/  IADD3 R110, P5, R94, 0x4040, RZ ;  /* 0x000040405e6e7810 */ /* 0x000fc40007fbe0ff */
[----:B------:R-:W-:Y:S01]  /*1d3c0*/  LOP3.LUT R114, R115, R114, RZ, 0x3c, !PT ;  /* 0x0000007273727212 */ /* 0x000fe200078e3cff */
[----:B------:R-:W-:Y:S01]  /*1d3d0*/  IMAD.X R115, RZ, RZ, R95, P1 ;  /* 0x000000ffff737224 */ /* 0x000fe200008e065f */
[----:B------:R-:W-:Y:S02]  /*1d3e0*/  SHF.R.U64 R6, R6, 0x3, RZ ;  /* 0x0000000306067819 */ /* 0x000fe400000012ff */
[----:B------:R-:W-:Y:S02]  /*1d3f0*/  LOP3.LUT R102, R103, 0x380, RZ, 0xc0, !PT ;  /* 0x0000038067667812 */ /* 0x000fe400078ec0ff */
[C---:B------:R-:W-:Y:S02]  /*1d400*/  LOP3.LUT R130, R94.reuse, 0x380, RZ, 0xc0, !PT ;  /* 0x000003805e827812 */ /* 0x040fe400078ec0ff */
[----:B------:R-:W-:Y:S02]  /*1d410*/  IADD3 R4, P1, R94, 0xc060, RZ ;  /* 0x0000c0605e047810 */ /* 0x000fe40007f3e0ff */
[----:B------:R-:W-:-:S02]  /*1d420*/  LOP3.LUT R105, R104, 0x380, RZ, 0xc0, !PT ;  /* 0x0000038068697812 */ /* 0x000fc400078ec0ff */
[----:B------:R-:W-:Y:S02]  /*1d430*/  LOP3.LUT R106, R107, 0x380, RZ, 0xc0, !PT ;  /* 0x000003806b6a7812 */ /* 0x000fe400078ec0ff */
[----:B------:R-:W-:Y:S02]  /*1d440*/  LOP3.LUT R109, R108, 0x380, RZ, 0xc0, !PT ;  /* 0x000003806c6d7812 */ /* 0x000fe400078ec0ff */
[----:B------:R-:W-:Y:S02]  /*1d450*/  LOP3.LUT R111, R110, 0x380, RZ, 0xc0, !PT ;  /* 0x000003806e6f7812 */ /* 0x000fe400078ec0ff */
[----:B------:R-:W-:Y:S02]  /*1d460*/  LOP3.LUT R30, R6, R30, RZ, 0x3c, !PT ;  /* 0x0000001e061e7212 */ /* 0x000fe400078e3cff */
[----:B------:R-:W-:Y:S02]  /*1d470*/  SHF.R.U64 R102, R102, 0x3, RZ ;  /* 0x0000000366667819 */ /* 0x000fe400000012ff */
[----:B------:R-:W-:-:S02]  /*1d480*/  SHF.R.U64 R130, R130, 0x3, RZ ;  /* 0x0000000382827819 */ /* 0x000fc400000012ff */
[----:B------:R-:W-:Y:S02]  /*1d490*/  LOP3.LUT R6, R4, 0x380, RZ, 0xc0, !PT ;  /* 0x0000038004067812 */ /* 0x000fe400078ec0ff */
[----:B------:R-:W-:Y:S02]  /*1d4a0*/  SHF.R.U64 R105, R105, 0x3, RZ ;  /* 0x0000000369697819 */ /* 0x000fe400000012ff */
[----:B------:R-:W-:Y:S02]  /*1d4b0*/  SHF.R.U64 R106, R106, 0x3, RZ ;  /* 0x000000036a6a7819 */ /* 0x000fe400000012ff */
[----:B------:R-:W-:Y:S02]  /*1d4c0*/  SHF.R.U64 R109, R109, 0x3, RZ ;  /* 0x000000036d6d7819 */ /* 0x000fe400000012ff */
[----:B------:R-:W-:Y:S01]  /*1d4d0*/  SHF.R.U64 R111, R111, 0x3, RZ ;  /* 0x000000036f6f7819 */ /* 0x000fe200000012ff */
[--C-:B------:R-:W-:Y:S01]  /*1d4e0*/  IMAD.MOV.U32 R131, RZ, RZ, R95.reuse ;  /* 0x000000ffff837224 */ /* 0x100fe200078e005f */
[----:B------:R-:W-:Y:S01]  /*1d4f0*/  LOP3.LUT R102, R102, R103, RZ, 0x3c, !PT ;  /* 0x0000006766667212 */ /* 0x000fe200078e3cff */
[----:B------:R-:W-:Y:S01]  /*1d500*/  IMAD.X R103, RZ, RZ, R95, P0 ;  /* 0x000000ffff677224 */ /* 0x000fe200000e065f */
[----:B------:R-:W-:-:S02]  /*1d510*/  LOP3.LUT R130, R130, R94, RZ, 0x3c, !PT ;  /* 0x0000005e82827212 */ /* 0x000fc400078e3cff */
[----:B------:R-:W-:Y:S02]  /*1d520*/  SHF.R.U64 R6, R6, 0x3, RZ ;  /* 0x0000000306067819 */ /* 0x000fe400000012ff */
[----:B------:R-:W-:Y:S01]  /*1d530*/  LOP3.LUT R104, R105, R104, RZ, 0x3c, !PT ;  /* 0x0000006869687212 */ /* 0x000fe200078e3cff */
[--C-:B------:R-:W-:Y:S01]  /*1d540*/  IMAD.X R105, RZ, RZ, R95.reuse, P4 ;  /* 0x000000ffff697224 */ /* 0x100fe200020e065f */
        /* <DEDUP_REMOVED lines=8> */
[C---:B------:R-:W-:Y:S02]  /*1d5d0*/  IADD3 R124, P3, R94.reuse, 0x8060, RZ ;  /* 0x000080605e7c7810 */ /* 0x040fe40007f7e0ff */
[C---:B------:R-:W-:Y:S02]  /*1d5e0*/  IADD3 R126, P6, R94.reuse, 0xc000, RZ ;  /* 0x0000c0005e7e7810 */ /* 0x040fe40007fde0ff */
[----:B------:R-:W-:Y:S02]  /*1d5f0*/  IADD3 R128, P5, R94, 0xc020, RZ ;  /* 0x0000c0205e807810 */ /* 0x000fe40007fbe0ff */
[----:B------:R-:W-:Y:S02]  /*1d600*/  MOV R130, R130 ;  /* 0x0000008200827202 */ /* 0x000fe40000000f00 */
[----:B------:R-:W-:-:S02]  /*1d610*/  LOP3.LUT R94, R6, R4, RZ, 0x3c, !PT ;  /* 0x00000004065e7212 */ /* 0x000fc400078e3cff */
[----:B------:R-:W-:Y:S02]  /*1d620*/  MOV R98, R98 ;  /* 0x0000006200627202 */ /* 0x000fe40000000f00 */
[----:B------:R-:W-:Y:S02]  /*1d630*/  F2FP.BF16.F32.PACK_AB R4, R33, R8 ;  /* 0x000000082104723e */ /* 0x000fe400000010ff */
[----:B------:R-:W-:Y:S02]  /*1d640*/  F2FP.BF16.F32.PACK_AB R6, R37, R10 ;  /* 0x0000000a2506723e */ /* 0x000fe400000010ff */
[----:B------:R-:W-:Y:S02]  /*1d650*/  MOV R102, R102 ;  /* 0x0000006600667202 */ /* 0x000fe40000000f00 */
[----:B------:R-:W-:Y:S02]  /*1d660*/  F2FP.BF16.F32.PACK_AB R8, R41, R12 ;  /* 0x0000000c2908723e */ /* 0x000fe400000010ff */
[----:B------:R-:W-:Y:S01]  /*1d670*/  F2FP.BF16.F32.PACK_AB R10, R45, R14 ;  /* 0x0000000e2d0a723e */ /* 0x000fe200000010ff */
[----:B------:R-:W-:Y:S01]  /*1d680*/  STSM.16.M88.4 [R130], R24 ;  /* 0x0000001882007844 */ /* 0x000fe20000000200 */
[----:B------:R-:W-:-:S02]  /*1d690*/  LOP3.LUT R117, R116, 0x380, RZ, 0xc0, !PT ;  /* 0x0000038074757812 */ /* 0x000fc400078ec0ff */
[----:B------:R-:W-:Y:S01]  /*1d6a0*/  LOP3.LUT R119, R118, 0x380, RZ, 0xc0, !PT ;  /* 0x0000038076777812 */ /* 0x000fe200078ec0ff */
[----:B------:R-:W-:Y:S01]  /*1d6b0*/  STSM.16.M88.4 [R98], R4 ;  /* 0x0000000462007844 */ /* 0x000fe20000000200 */
[----:B------:R-:W-:-:S03]  /*1d6c0*/  LOP3.LUT R125, R124, 0x380, RZ, 0xc0, !PT ;  /* 0x000003807c7d7812 */ /* 0x000fc600078ec0ff */
[----:B------:R1:W-:Y:S01]  /*1d6d0*/  STSM.16.M88.4 [R102], R8 ;  /* 0x0000000866007844 */ /* 0x0003e20000000200 */
[----:B------:R-:W-:Y:S01]  /*1d6e0*/  SHF.R.U64 R117, R117, 0x3, RZ ;  /* 0x0000000375757819 */ /* 0x000fe200000012ff */
[----:B------:R-:W-:Y:S01]  /*1d6f0*/  IMAD.X R31, RZ, RZ, R95, P2 ;  /* 0x000000ffff1f7224 */ /* 0x000fe200010e065f */
[----:B------:R-:W-:Y:S02]  /*1d700*/  SHF.R.U64 R119, R119, 0x3, RZ ;  /* 0x0000000377777819 */ /* 0x000fe400000012ff */
[----:B------:R-:W-:Y:S02]  /*1d710*/  SHF.R.U64 R125, R125, 0x3, RZ ;  /* 0x000000037d7d7819 */ /* 0x000fe400000012ff */
[----:B------:R-:W-:Y:S02]  /*1d720*/  MOV R104, R104 ;  /* 0x0000006800687202 */ /* 0x000fe40000000f00 */
[----:B------:R-:W-:Y:S02]  /*1d730*/  F2FP.BF16.F32.PACK_AB R12, R49, R48 ;  /* 0x00000030310c723e */ /* 0x000fe400000010ff */
[----:B------:R-:W-:-:S02]  /*1d740*/  F2FP.BF16.F32.PACK_AB R14, R53, R157 ;  /* 0x0000009d350e723e */ /* 0x000fc400000010ff */
[----:B-1----:R-:W-:Y:S02]  /*1d750*/  F2FP.BF16.F32.PACK_AB R11, R79, R78 ;  /* 0x0000004e4f0b723e */ /* 0x002fe400000010ff */
[----:B------:R-:W1:Y:S01]  /*1d760*/  LDC R78, c[0x0][0xbe8] ;  /* 0x0002fa00ff4e7b82 */ /* 0x000e620000000800 */
[----:B------:R-:W-:Y:S01]  /*1d770*/  LOP3.LUT R116, R117, R116, RZ, 0x3c, !PT ;  /* 0x0000007475747212 */ /* 0x000fe200078e3cff */
[----:B------:R-:W-:Y:S01]  /*1d780*/  IMAD.X R117, RZ, RZ, R95, P0 ;  /* 0x000000ffff757224 */ /* 0x000fe200000e065f */
[----:B------:R-:W-:Y:S02]  /*1d790*/  MOV R106, R106 ;  /* 0x0000006a006a7202 */ /* 0x000fe40000000f00 */
[----:B------:R-:W-:Y:S02]  /*1d7a0*/  F2FP.BF16.F32.PACK_AB R24, R57, R158 ;  /* 0x0000009e3918723e */ /* 0x000fe400000010ff */
[----:B------:R-:W-:Y:S02]  /*1d7b0*/  F2FP.BF16.F32.PACK_AB R25, R59, R58 ;  /* 0x0000003a3b19723e */ /* 0x000fe400000010ff */
[----:B------:R-:W-:-:S02]  /*1d7c0*/  F2FP.BF16.F32.PACK_AB R26, R61, R159 ;  /* 0x0000009f3d1a723e */ /* 0x000fc400000010ff */
[----:B------:R-:W-:Y:S02]  /*1d7d0*/  F2FP.BF16.F32.PACK_AB R27, R63, R62 ;  /* 0x0000003e3f1b723e */ /* 0x000fe400000010ff */
[----:B------:R-:W-:Y:S01]  /*1d7e0*/  LOP3.LUT R118, R119, R118, RZ, 0x3c, !PT ;  /* 0x0000007677767212 */ /* 0x000fe200078e3cff */
[----:B------:R-:W-:Y:S01]  /*1d7f0*/  IMAD.X R119, RZ, RZ, R95, P4 ;  /* 0x000000ffff777224 */ /* 0x000fe200020e065f */
[----:B------:R-:W-:Y:S02]  /*1d800*/  MOV R108, R108 ;  /* 0x0000006c006c7202 */ /* 0x000fe40000000f00 */
[----:B------:R-:W-:Y:S02]  /*1d810*/  F2FP.BF16.F32.PACK_AB R4, R65, R160 ;  /* 0x000000a04104723e */ /* 0x000fe400000010ff */
[----:B------:R-:W-:Y:S02]  /*1d820*/  F2FP.BF16.F32.PACK_AB R5, R67, R66 ;  /* 0x000000424305723e */ /* 0x000fe400000010ff */
[----:B------:R-:W-:-:S02]  /*1d830*/  F2FP.BF16.F32.PACK_AB R6, R69, R161 ;  /* 0x000000a14506723e */ /* 0x000fc400000010ff */
[----:B------:R-:W-:Y:S02]  /*1d840*/  F2FP.BF16.F32.PACK_AB R7, R71, R70 ;  /* 0x000000464707723e */ /* 0x000fe400000010ff */
[----:B------:R-:W-:Y:S02]  /*1d850*/  LOP3.LUT R127, R126, 0x380, RZ, 0xc0, !PT ;  /* 0x000003807e7f7812 */ /* 0x000fe400078ec0ff */
[----:B------:R-:W-:Y:S01]  /*1d860*/  LOP3.LUT R124, R125, R124, RZ, 0x3c, !PT ;  /* 0x0000007c7d7c7212 */ /* 0x000fe200078e3cff */
[----:B------:R-:W-:Y:S01]  /*1d870*/  IMAD.X R125, RZ, RZ, R95, P3 ;  /* 0x000000ffff7d7224 */ /* 0x000fe200018e065f */
[----:B------:R-:W-:Y:S02]  /*1d880*/  MOV R110, R110 ;  /* 0x0000006e006e7202 */ /* 0x000fe40000000f00 */
[----:B------:R-:W-:Y:S02]  /*1d890*/  F2FP.BF16.F32.PACK_AB R8, R73, R162 ;  /* 0x000000a24908723e */ /* 0x000fe400000010ff */
[----:B------:R-:W-:-:S02]  /*1d8a0*/  F2FP.BF16.F32.PACK_AB R9, R75, R74 ;  /* 0x0000004a4b09723e */ /* 0x000fc400000010ff */
[----:B------:R-:W-:Y:S01]  /*1d8b0*/  F2FP.BF16.F32.PACK_AB R10, R77, R163 ;  /* 0x000000a34d0a723e */ /* 0x000fe200000010ff */
[----:B------:R-:W-:Y:S01]  /*1d8c0*/  STSM.16.M88.4 [R104], R12 ;  /* 0x0000000c68007844 */ /* 0x000fe20000000200 */
[----:B------:R-:W-:Y:S02]  /*1d8d0*/  LOP3.LUT R129, R128, 0x380, RZ, 0xc0, !PT ;  /* 0x0000038080817812 */ /* 0x000fe400078ec0ff */
[----:B------:R-:W-:Y:S01]  /*1d8e0*/  MOV R37, R30 ;  /* 0x0000001e00257202 */ /* 0x000fe20000000f00 */
[----:B------:R-:W-:Y:S01]  /*1d8f0*/  STSM.16.M88.4 [R106], R24 ;  /* 0x000000186a007844 */ /* 0x000fe20000000200 */
[----:B------:R-:W-:Y:S02]  /*1d900*/  MOV R112, R112 ;  /* 0x0000007000707202 */ /* 0x000fe40000000f00 */
[----:B------:R-:W-:Y:S02]  /*1d910*/  F2FP.BF16.F32.PACK_AB R30, R85, R165 ;  /* 0x000000a5551e723e */ /* 0x000fe400000010ff */
[----:B------:R-:W-:Y:S01]  /*1d920*/  F2FP.BF16.F32.PACK_AB R31, R87, R86 ;  /* 0x00000056571f723e */ /* 0x000fe200000010ff */
[----:B------:R2:W-:Y:S01]  /*1d930*/  STSM.16.M88.4 [R108], R4 ;  /* 0x000000046c007844 */ /* 0x0005e20000000200 */
[----:B------:R-:W-:-:S02]  /*1d940*/  MOV R114, R114 ;  /* 0x0000007200727202 */ /* 0x000fc40000000f00 */
[----:B------:R-:W-:Y:S02]  /*1d950*/  F2FP.BF16.F32.PACK_AB R48, R89, R166 ;  /* 0x000000a65930723e */ /* 0x000fe400000010ff */
[----:B------:R-:W-:Y:S01]  /*1d960*/  F2FP.BF16.F32.PACK_AB R49, R91, R90 ;  /* 0x0000005a5b31723e */ /* 0x000fe200000010ff */
[----:B------:R4:W-:Y:S01]  /*1d970*/  STSM.16.M88.4 [R110], R8 ;  /* 0x000000086e007844 */ /* 0x0009e20000000200 */
[----:B------:R-:W-:Y:S02]  /*1d980*/  SHF.R.U64 R127, R127, 0x3, RZ ;  /* 0x000000037f7f7819 */ /* 0x000fe400000012ff */
[----:B------:R-:W-:Y:S02]  /*1d990*/  MOV R116, R116 ;  /* 0x0000007400747202 */ /* 0x000fe40000000f00 */
[----:B------:R-:W-:Y:S02]  /*1d9a0*/  F2FP.BF16.F32.PACK_AB R33, R38, R36 ;  /* 0x000000242621723e */ /* 0x000fe400000010ff */
[----:B------:R-:W-:-:S02]  /*1d9b0*/  SHF.R.U64 R129, R129, 0x3, RZ ;  /* 0x0000000381817819 */ /* 0x000fc400000012ff */
[----:B------:R-:W-:Y:S02]  /*1d9c0*/  MOV R118, R118 ;  /* 0x0000007600767202 */ /* 0x000fe40000000f00 */
[----:B--2---:R-:W-:Y:S02]  /*1d9d0*/  F2FP.BF16.F32.PACK_AB R4, R96, R170 ;  /* 0x000000aa6004723e */ /* 0x004fe400000010ff */
[----:B------:R-:W-:Y:S02]  /*1d9e0*/  F2FP.BF16.F32.PACK_AB R5, R46, R44 ;  /* 0x0000002c2e05723e */ /* 0x000fe400000010ff */
[----:B------:R-:W-:Y:S02]  /*1d9f0*/  F2FP.BF16.F32.PACK_AB R6, R100, R171 ;  /* 0x000000ab6406723e */ /* 0x000fe400000010ff */
[----:B------:R-:W-:Y:S01]  /*1da00*/  F2FP.BF16.F32.PACK_AB R7, R54, R52 ;  /* 0x000000343607723e */ /* 0x000fe200000010ff */
[----:B------:R-:W-:Y:S01]  /*1da10*/  STSM.16.M88.4 [R112], R28 ;  /* 0x0000001c70007844 */ /* 0x000fe20000000200 */
[----:B------:R-:W-:-:S02]  /*1da20*/  MOV R124, R124 ;  /* 0x0000007c007c7202 */ /* 0x000fc40000000f00 */
[----:B----4-:R-:W-:Y:S02]  /*1da30*/  F2FP.BF16.F32.PACK_AB R8, R152, R172 ;  /* 0x000000ac9808723e */ /* 0x010fe400000010ff */
[----:B------:R-:W-:Y:S02]  /*1da40*/  F2FP.BF16.F32.PACK_AB R9, R60, R56 ;  /* 0x000000383c09723e */ /* 0x000fe400000010ff */
[----:B------:R-:W-:Y:S02]  /*1da50*/  F2FP.BF16.F32.PACK_AB R10, R153, R173 ;  /* 0x000000ad990a723e */ /* 0x000fe400000010ff */
[----:B------:R-:W-:Y:S01]  /*1da60*/  F2FP.BF16.F32.PACK_AB R11, R68, R64 ;  /* 0x00000040440b723e */ /* 0x000fe200000010ff */
[----:B------:R-:W-:Y:S01]  /*1da70*/  STSM.16.M88.4 [R114], R48 ;  /* 0x0000003072007844 */ /* 0x000fe20000000200 */
[----:B------:R-:W-:Y:S01]  /*1da80*/  LOP3.LUT R126, R127, R126, RZ, 0x3c, !PT ;  /* 0x0000007e7f7e7212 */ /* 0x000fe200078e3cff */
[--C-:B------:R-:W-:Y:S01]  /*1da90*/  IMAD.X R127, RZ, RZ, R95.reuse, P6 ;  /* 0x000000ffff7f7224 */ /* 0x100fe200030e065f */
[----:B------:R-:W-:Y:S01]  /*1daa0*/  LOP3.LUT R128, R129, R128, RZ, 0x3c, !PT ;  /* 0x0000008081807212 */ /* 0x000fe200078e3cff */
[----:B------:R-:W-:Y:S01]  /*1dab0*/  STSM.16.M88.4 [R116], R32 ;  /* 0x0000002074007844 */ /* 0x000fe20000000200 */
[----:B------:R-:W-:-:S02]  /*1dac0*/  IMAD.X R129, RZ, RZ, R95, P5 ;  /* 0x000000ffff817224 */ /* 0x000fc400028e065f */
[----:B------:R-:W-:Y:S01]  /*1dad0*/  IMAD.X R95, RZ, RZ, R95, P1 ;  /* 0x000000ffff5f7224 */ /* 0x000fe200008e065f */
[----:B------:R-:W-:Y:S01]  /*1dae0*/  STSM.16.M88.4 [R118], R4 ;  /* 0x0000000476007844 */ /* 0x000fe20000000200 */
[----:B------:R-:W-:-:S03]  /*1daf0*/  MOV R126, R126 ;  /* 0x0000007e007e7202 */ /* 0x000fc60000000f00 */
[----:B------:R3:W-:Y:S01]  /*1db00*/  STSM.16.M88.4 [R124], R8 ;  /* 0x000000087c007844 */ /* 0x0007e20000000200 */
[----:B------:R-:W-:Y:S02]  /*1db10*/  F2FP.BF16.F32.PACK_AB R12, R154, R174 ;  /* 0x000000ae9a0c723e */ /* 0x000fe400000010ff */
[----:B------:R-:W-:Y:S02]  /*1db20*/  F2FP.BF16.F32.PACK_AB R13, R76, R72 ;  /* 0x000000484c0d723e */ /* 0x000fe400000010ff */
[----:B------:R-:W-:Y:S02]  /*1db30*/  F2FP.BF16.F32.PACK_AB R14, R155, R175 ;  /* 0x000000af9b0e723e */ /* 0x000fe400000010ff */
[----:B------:R-:W-:Y:S02]  /*1db40*/  F2FP.BF16.F32.PACK_AB R15, R84, R80 ;  /* 0x00000050540f723e */ /* 0x000fe400000010ff */
[----:B------:R-:W-:Y:S02]  /*1db50*/  ISETP.NE.U32.AND P0, PT, RZ, UR4, PT ;  /* 0x00000004ff007c0c */ /* 0x000fe4000bf05070 */
[----:B------:R-:W-:-:S02]  /*1db60*/  MOV R128, R128 ;  /* 0x0000008000807202 */ /* 0x000fc40000000f00 */
[----:B------:R-:W-:Y:S02]  /*1db70*/  F2FP.BF16.F32.PACK_AB R157, R92, R88 ;  /* 0x000000585c9d723e */ /* 0x000fe400000010ff */
[----:B---3--:R-:W-:Y:S02]  /*1db80*/  SHF.L.U64.HI R9, R230, 0x2, R120 ;  /* 0x00000002e6097819 */ /* 0x008fe40000010278 */
[----:B------:R-:W-:Y:S02]  /*1db90*/  IADD3 R10, P1, R233, UR4, RZ ;  /* 0x00000004e90a7c10 */ /* 0x000fe4000ff3e0ff */
[----:B------:R-:W-:Y:S02]  /*1dba0*/  F2FP.BF16.F32.PACK_AB R158, R133, R132 ;  /* 0x00000084859e723e */ /* 0x000fe400000010ff */
[----:B------:R-:W-:Y:S02]  /*1dbb0*/  F2FP.BF16.F32.PACK_AB R159, R135, R134 ;  /* 0x00000086879f723e */ /* 0x000fe400000010ff */
[----:B------:R-:W-:-:S02]  /*1dbc0*/  IADD3.X R11, R9, UR5, RZ, P1, !PT ;  /* 0x00000005090b7c10 */ /* 0x000fc40008ffe4ff */
[----:B------:R-:W-:Y:S02]  /*1dbd0*/  MOV R94, R94 ;  /* 0x0000005e005e7202 */ /* 0x000fe40000000f00 */
[----:B------:R-:W-:Y:S02]  /*1dbe0*/  F2FP.BF16.F32.PACK_AB R4, R145, R2 ;  /* 0x000000029104723e */ /* 0x000fe400000010ff */
[----:B------:R-:W-:Y:S02]  /*1dbf0*/  F2FP.BF16.F32.PACK_AB R5, R147, R146 ;  /* 0x000000929305723e */ /* 0x000fe400000010ff */
[----:B------:R-:W-:Y:S02]  /*1dc00*/  F2FP.BF16.F32.PACK_AB R6, R149, R148 ;  /* 0x000000949506723e */ /* 0x000fe400000010ff */
[----:B------:R-:W-:Y:S02]  /*1dc10*/  F2FP.BF16.F32.PACK_AB R7, R151, R150 ;  /* 0x000000969707723e */ /* 0x000fe400000010ff */
[----:B-1----:R-:W-:Y:S01]  /*1dc20*/  ISETP.NE.AND P1, PT, R78, 0x1, PT ;  /* 0x000000014e00780c */ /* 0x002fe20003f25270 */
[----:B------:R1:W-:Y:S01]  /*1dc30*/  STSM.16.M88.4 [R126], R12 ;  /* 0x0000000c7e007844 */ /* 0x0003e20000000200 */
[----:B------:R-:W-:Y:S01]  /*1dc40*/  ISETP.NE.AND.EX P0, PT, RZ, UR5, PT, P0 ;  /* 0x00000005ff007c0c */ /* 0x000fe2000bf05300 */
[----:B------:R-:W-:-:S02]  /*1dc50*/  ULDC.64 UR4, c[0x0][0xc08] ;  /* 0x0003020000047ab9 */ /* 0x000fc40000000a00 */
[----:B------:R-:W-:Y:S01]  /*1dc60*/  STSM.16.M88.4 [R128], R156 ;  /* 0x0000009c80007844 */ /* 0x000fe20000000200 */
[----:B------:R-:W-:-:S03]  /*1dc70*/  ISETP.NE.U32.AND P2, PT, RZ, UR4, PT ;  /* 0x00000004ff007c0c */ /* 0x000fc6000bf45070 */
[----:B------:R-:W-:Y:S01]  /*1dc80*/  STSM.16.M88.4 [R37], R136 ;  /* 0x0000008825007844 */ /* 0x000fe20000000200 */
[----:B------:R-:W-:-:S03]  /*1dc90*/  ISETP.NE.AND.EX P2, PT, RZ, UR5, PT, P2 ;  /* 0x00000005ff007c0c */ /* 0x000fc6000bf45320 */
[----:B------:R2:W-:Y:S01]  /*1dca0*/  STSM.16.M88.4 [R94], R4 ;  /* 0x000000045e007844 */ /* 0x0005e20000000200 */
[----:B------:R-:W3:Y:S08]  /*1dcb0*/  @P1 LDC R2, c[0x0][0xbec] ;  /* 0x0002fb00ff021b82 */ /* 0x000ef00000000800 */
[----:B-1----:R-:W1:Y:S08]  /*1dcc0*/  @P1 LDC R15, c[0x0][0xbf0] ;  /* 0x0002fc00ff0f1b82 */ /* 0x002e700000000800 */
[----:B------:R-:W-:Y:S01]  /*1dcd0*/  BAR.SYNC.DEFER_BLOCKING 0x1, 0x100 ;  /* 0x0044000000007b1d */ /* 0x000fe20000010000 */
[----:B------:R-:W-:Y:S01]  /*1dce0*/  @P2 IADD3 R8, P3, R233, UR4, RZ ;  /* 0x00000004e9082c10 */ /* 0x000fe2000ff7e0ff */
[----:B------:R-:W-:-:S04]  /*1dcf0*/  IMAD.MOV.U32 R76, RZ, RZ, RZ ;  /* 0x000000ffff4c7224 */ /* 0x000fc800078e00ff */
[----:B------:R-:W-:Y:S01]  /*1dd00*/  ULDC UR4, c[0x0][0xa88] ;  /* 0x0002a20000047ab9 */ /* 0x000fe20000000800 */
[----:B------:R-:W-:Y:S01]  /*1dd10*/  @P2 IADD3.X R9, R9, UR5, RZ, P3, !PT ;  /* 0x0000000509092c10 */ /* 0x000fe20009ffe4ff */
[----:B--2---:R-:W-:Y:S01]  /*1dd20*/  IMAD.U32 R7, RZ, RZ, UR4 ;  /* 0x00000004ff077e24 */ /* 0x004fe2000f8e00ff */
[----:B------:R2:W5:Y:S05]  /*1dd30*/  @P0 LDG.E R76, desc[UR6][R10.64] ;  /* 0x000000060a4c0981 */ /* 0x00056a000c1e1900 */
[----:B------:R2:W5:Y:S01]  /*1dd40*/  @P2 LDG.E R7, desc[UR6][R8.64] ;  /* 0x0000000608072981 */ /* 0x000562000c1e1900 */
[----:B------:R-:W-:Y:S05]  /*1dd50*/  @P2 BRA `(.L_x_853) ;  /* 0x0000000000142947 */ /* 0x000fea0003800000 */
[----:B------:R-:W-:Y:S05]  /*1dd60*/  @!P0 BRA `(.L_x_853) ;  /* 0x0000000000108947 */ /* 0x000fea0003800000 */
[----:B------:R-:W-:Y:S02]  /*1dd70*/  ULDC.64 UR4, c[0x0][0x208] ;  /* 0x0000820000047ab9 */ /* 0x000fe40000000a00 */
[----:B------:R-:W4:Y:S04]  /*1dd80*/  LDG.E R4, desc[UR4][R10.64] ;  /* 0x000000040a047981 */ /* 0x000f28000c1e1900 */
[----:B-----5:R-:W4:Y:S02]  /*1dd90*/  LDG.E R7, desc[UR4][R10.64+0x4] ;  /* 0x000004040a077981 */ /* 0x020f24000c1e1900 */
[----:B----4-:R-:W-:-:S07]  /*1dda0*/  IMAD.IADD R7, R7, 0x1, -R4 ;  /* 0x0000000107077824 */ /* 0x010fce00078e0a04 */
.L_x_853:
[----:B------:R-:W4:Y:S01]  /*1ddb0*/  LDL R4, [R1+0x90] ;  /* 0x0000900001047983 */ /* 0x000f220000100800 */
[----:B------:R-:W-:Y:S01]  /*1ddc0*/  SHF.R.S32.HI R80, RZ, 0x1f, R231 ;  /* 0x0000001fff507819 */ /* 0x000fe200000114e7 */
[----:B------:R-:W-:Y:S01]  /*1ddd0*/  ULDC.64 UR4, c[0x0][0xb90] ;  /* 0x0002e40000047ab9 */ /* 0x000fe20000000a00 */
[----:B-----5:R-:W-:Y:S01]  /*1dde0*/  SHF.R.S32.HI R77, RZ, 0x1f, R76 ;  /* 0x0000001fff4d7819 */ /* 0x020fe2000001144c */
[----:B--2---:R-:W2:Y:S01]  /*1ddf0*/  LDL R10, [R1+0x88] ;  /* 0x00008800010a7983 */ /* 0x004ea20000100800 */
[----:B------:R-:W-:Y:S01]  /*1de00*/  IMAD.SHL.U32 R6, R212, 0x40, RZ ;  /* 0x00000040d4067824 */ /* 0x000fe200078e00ff */
[----:B------:R-:W-:Y:S02]  /*1de10*/  SEL R79, R120, RZ, !P0 ;  /* 0x000000ff784f7207 */ /* 0x000fe40004000000 */
[----:B------:R-:W-:Y:S01]  /*1de20*/  SEL R230, R230, RZ, !P0 ;  /* 0x000000ffe6e67207 */ /* 0x000fe20004000000 */
[----:B------:R-:W-:Y:S01]  /*1de30*/  IMAD.IADD R11, R16, 0x1, R6 ;  /* 0x00000001100b7824 */ /* 0x000fe200078e0206 */
[----:B------:R-:W0:Y:S01]  /*1de40*/  S2R R14, SR_TID.X ;  /* 0x00000000000e7919 */ /* 0x000e220000002100 */
[----:B------:R-:W-:Y:S01]  /*1de50*/  ULDC.64 UR6, c[0x0][0x208] ;  /* 0x0000820000067ab9 */ /* 0x000fe20000000a00 */
[----:B------:R-:W2:Y:S01]  /*1de60*/  @P1 LDC R81, c[0x0][0xbec] ;  /* 0x0002fb00ff511b82 */ /* 0x000ea20000000800 */
[----:B------:R-:W-:-:S03]  /*1de70*/  IMAD.WIDE R20, R11, 0x2, R20 ;  /* 0x000000020b147825 */ /* 0x000fc600078e0214 */
[----:B------:R-:W-:-:S04]  /*1de80*/  IADD3 R33, P2, R20, 0x5000, RZ ;  /* 0x0000500014217810 */ /* 0x000fc80007f5e0ff */
[----:B------:R-:W-:-:S04]  /*1de90*/  LOP3.LUT R32, R33, 0x380, RZ, 0xc0, !PT ;  /* 0x0000038021207812 */ /* 0x000fc800078ec0ff */
[----:B------:R-:W-:Y:S02]  /*1dea0*/  SHF.R.U64 R32, R32, 0x3, RZ ;  /* 0x0000000320207819 */ /* 0x000fe400000012ff */
[----:B------:R-:W-:Y:S02]  /*1deb0*/  IADD3 R29, P3, R20, 0x4000, RZ ;  /* 0x00004000141d7810 */ /* 0x000fe40007f7e0ff */
[----:B------:R-:W-:Y:S01]  /*1dec0*/  LOP3.LUT R32, R32, R33, RZ, 0x3c, !PT ;  /* 0x0000002120207212 */ /* 0x000fe200078e3cff */
[----:B0-----:R-:W-:Y:S02]  /*1ded0*/  VIADD R14, R14, 0xffffff80 ;  /* 0xffffff800e0e7836 */ /* 0x001fe40000000000 */
[----:B------:R-:W-:Y:S01]  /*1dee0*/  IMAD.X R33, RZ, RZ, R21, P2 ;  /* 0x000000ffff217224 */ /* 0x000fe200010e0615 */
[----:B------:R-:W-:Y:S02]  /*1def0*/  IADD3 R57, P2, R20, 0xb000, RZ ;  /* 0x0000b00014397810 */ /* 0x000fe40007f5e0ff */
[----:B------:R-:W-:-:S02]  /*1df00*/  LOP3.LUT R28, R29, 0x380, RZ, 0xc0, !PT ;  /* 0x000003801d1c7812 */ /* 0x000fc400078ec0ff */
[----:B------:R-:W-:Y:S02]  /*1df10*/  LOP3.LUT R56, R57, 0x380, RZ, 0xc0, !PT ;  /* 0x0000038039387812 */ /* 0x000fe400078ec0ff */
[----:B------:R-:W-:Y:S02]  /*1df20*/  SHF.R.U64 R28, R28, 0x3, RZ ;  /* 0x000000031c1c7819 */ /* 0x000fe400000012ff */
[----:B------:R-:W-:Y:S02]  /*1df30*/  SHF.R.U64 R56, R56, 0x3, RZ ;  /* 0x0000000338387819 */ /* 0x000fe400000012ff */
[----:B------:R-:W-:Y:S01]  /*1df40*/  LOP3.LUT R28, R28, R29, RZ, 0x3c, !PT ;  /* 0x0000001d1c1c7212 */ /* 0x000fe200078e3cff */
[----:B------:R-:W-:Y:S01]  /*1df50*/  IMAD.X R29, RZ, RZ, R21, P3 ;  /* 0x000000ffff1d7224 */ /* 0x000fe200018e0615 */
[C---:B------:R-:W-:Y:S02]  /*1df60*/  IADD3 R53, P3, R20.reuse, 0xa000, RZ ;  /* 0x0000a00014357810 */ /* 0x040fe40007f7e0ff */
[----:B------:R-:W-:-:S02]  /*1df70*/  IADD3 R37, P6, R20, 0x6000, RZ ;  /* 0x0000600014257810 */ /* 0x000fc40007fde0ff */
[----:B------:R-:W-:Y:S01]  /*1df80*/  LOP3.LUT R56, R56, R57, RZ, 0x3c, !PT ;  /* 0x0000003938387212 */ /* 0x000fe200078e3cff */
[--C-:B------:R-:W-:Y:S01]  /*1df90*/  IMAD.X R57, RZ, RZ, R21.reuse, P2 ;  /* 0x000000ffff397224 */ /* 0x100fe200010e0615 */
[----:B------:R-:W-:Y:S02]  /*1dfa0*/  LOP3.LUT R52, R53, 0x380, RZ, 0xc0, !PT ;  /* 0x0000038035347812 */ /* 0x000fe400078ec0ff */
[----:B------:R-:W-:Y:S02]  /*1dfb0*/  LOP3.LUT R36, R37, 0x380, RZ, 0xc0, !PT ;  /* 0x0000038025247812 */ /* 0x000fe400078ec0ff */
[----:B------:R-:W-:Y:S02]  /*1dfc0*/  SHF.R.U64 R52, R52, 0x3, RZ ;  /* 0x0000000334347819 */ /* 0x000fe400000012ff */
[----:B------:R-:W-:Y:S02]  /*1dfd0*/  SHF.R.U64 R36, R36, 0x3, RZ ;  /* 0x0000000324247819 */ /* 0x000fe400000012ff */
[----:B------:R-:W-:Y:S01]  /*1dfe0*/  LOP3.LUT R52, R52, R53, RZ, 0x3c, !PT ;  /* 0x0000003534347212 */ /* 0x000fe200078e3cff */
[--C-:B------:R-:W-:Y:S01]  /*1dff0*/  IMAD.X R53, RZ, RZ, R21.reuse, P3 ;  /* 0x000000ffff357224 */ /* 0x100fe200018e0615 */
[----:B------:R-:W-:Y:S01]  /*1e000*/  LOP3.LUT R36, R36, R37, RZ, 0x3c, !PT ;  /* 0x0000002524247212 */ /* 0x000fe200078e3cff */
[----:B------:R-:W-:Y:S01]  /*1e010*/  IMAD.X R37, RZ, RZ, R21, P6 ;  /* 0x000000ffff257224 */ /* 0x000fe200030e0615 */
[----:B------:R-:W-:-:S04]  /*1e020*/  IADD3 R61, P6, R20, 0xc000, RZ ;  /* 0x0000c000143d7810 */ /* 0x000fc80007fde0ff */
[----:B------:R-:W-:-:S04]  /*1e030*/  LOP3.LUT R60, R61, 0x380, RZ, 0xc0, !PT ;  /* 0x000003803d3c7812 */ /* 0x000fc800078ec0ff */
[----:B------:R-:W-:-:S04]  /*1e040*/  SHF.R.U64 R60, R60, 0x3, RZ ;  /* 0x000000033c3c7819 */ /* 0x000fc800000012ff */
[----:B------:R-:W-:Y:S01]  /*1e050*/  LOP3.LUT R60, R60, R61, RZ, 0x3c, !PT ;  /* 0x0000003d3c3c7212 */ /* 0x000fe200078e3cff */
[----:B------:R-:W-:Y:S02]  /*1e060*/  IMAD.X R61, RZ, RZ, R21, P6 ;  /* 0x000000ffff3d7224 */ /* 0x000fe400030e0615 */
[C---:B------:R-:W-:Y:S01]  /*1e070*/  IMAD R85, R237.reuse, 0x80, R212 ;  /* 0x00000080ed557824 */ /* 0x040fe200078e02d4 */
[----:B------:R-:W-:Y:S01]  /*1e080*/  BSSY B1, `(.L_x_854) ;  /* 0x00000b7000017945 */ /* 0x000fe20003800000 */
[----:B------:R-:W-:Y:S02]  /*1e090*/  SHF.R.S32.HI R87, RZ, 0x1f, R218 ;  /* 0x0000001fff577819 */ /* 0x000fe400000114da */
[----:B------:R-:W-:Y:S02]  /*1e0a0*/  SHF.R.S32.HI R84, RZ, 0x1f, R219 ;  /* 0x0000001fff547819 */ /* 0x000fe400000114db */
[----:B------:R-:W-:Y:S01]  /*1e0b0*/  SHF.R.S32.HI R86, RZ, 0x1f, R235 ;  /* 0x0000001fff567819 */ /* 0x000fe200000114eb */
[----:B----4-:R-:W-:-:S02]  /*1e0c0*/  IMAD R25, R237, 0x80, R4 ;  /* 0x00000080ed197824 */ /* 0x010fc400078e0204 */
[----:B------:R-:W-:Y:S02]  /*1e0d0*/  IMAD R4, R80, UR4, RZ ;  /* 0x0000000450047c24 */ /* 0x000fe4000f8e02ff */
[----:B---3--:R-:W-:-:S04]  /*1e0e0*/  @P1 IMAD.HI.U32 R2, R25, R2, RZ ;  /* 0x0000000219021227 */ /* 0x008fc800078e00ff */
[----:B------:R-:W-:Y:S01]  /*1e0f0*/  IMAD.MOV.U32 R9, RZ, RZ, R25 ;  /* 0x000000ffff097224 */ /* 0x000fe200078e0019 */
[----:B-1----:R-:W-:Y:S01]  /*1e100*/  @P1 SHF.R.U32.HI R9, RZ, R15, R2 ;  /* 0x0000000fff091219 */ /* 0x002fe20000011602 */
[C---:B------:R-:W-:Y:S02]  /*1e110*/  IMAD R13, R231.reuse, UR5, R4 ;  /* 0x00000005e70d7c24 */ /* 0x040fe4000f8e0204 */
[----:B------:R-:W-:Y:S01]  /*1e120*/  IMAD.WIDE.U32 R4, R231, UR4, R76 ;  /* 0x00000004e7047c25 */ /* 0x000fe2000f8e004c */
[----:B------:R-:W-:-:S03]  /*1e130*/  ULDC.64 UR4, c[0x0][0xb98] ;  /* 0x0002e60000047ab9 */ /* 0x000fc60000000a00 */
[----:B------:R-:W-:Y:S02]  /*1e140*/  IMAD.IADD R5, R5, 0x1, R13 ;  /* 0x0000000105057824 */ /* 0x000fe400078e020d */
[----:B------:R-:W-:Y:S02]  /*1e150*/  IMAD.MOV R15, RZ, RZ, -R9 ;  /* 0x000000ffff0f7224 */ /* 0x000fe400078e0a09 */
[----:B------:R-:W-:Y:S02]  /*1e160*/  IMAD R13, R79, UR4, RZ ;  /* 0x000000044f0d7c24 */ /* 0x000fe4000f8e02ff */
[----:B------:R-:W-:-:S04]  /*1e170*/  IMAD.WIDE.U32 R4, R230, UR4, R4 ;  /* 0x00000004e6047c25 */ /* 0x000fc8000f8e0004 */
[----:B------:R-:W-:Y:S01]  /*1e180*/  IMAD R11, R78, R15, R25 ;  /* 0x0000000f4e0b7224 */ /* 0x000fe200078e0219 */
[----:B------:R-:W-:Y:S01]  /*1e190*/  IADD3 R4, P0, R9, R4, RZ ;  /* 0x0000000409047210 */ /* 0x000fe20007f1e0ff */
[----:B------:R-:W-:Y:S01]  /*1e1a0*/  IMAD R6, R230, UR5, R13 ;  /* 0x00000005e6067c24 */ /* 0x000fe2000f8e020d */
[----:B------:R-:W-:Y:S01]  /*1e1b0*/  SHF.R.S32.HI R13, RZ, 0x1f, R9 ;  /* 0x0000001fff0d7819 */ /* 0x000fe20000011409 */
[----:B------:R-:W-:Y:S01]  /*1e1c0*/  ULDC.64 UR4, c[0x0][0xb88] ;  /* 0x0002e20000047ab9 */ /* 0x000fe20000000a00 */
[----:B------:R-:W-:Y:S02]  /*1e1d0*/  SHF.R.S32.HI R2, RZ, 0x1f, R11 ;  /* 0x0000001fff027819 */ /* 0x000fe4000001140b */
[----:B------:R-:W-:-:S03]  /*1e1e0*/  IADD3.X R5, R13, R5, R6, P0, !PT ;  /* 0x000000050d057210 */ /* 0x000fc600007fe406 */
[----:B------:R-:W-:Y:S02]  /*1e1f0*/  IMAD R2, R2, UR4, RZ ;  /* 0x0000000402027c24 */ /* 0x000fe4000f8e02ff */
[----:B------:R-:W-:-:S04]  /*1e200*/  IMAD.WIDE.U32 R4, R11, UR4, R4 ;  /* 0x000000040b047c25 */ /* 0x000fc8000f8e0004 */
[----:B------:R-:W-:Y:S01]  /*1e210*/  IMAD R15, R11, UR5, R2 ;  /* 0x000000050b0f7c24 */ /* 0x000fe2000f8e0202 */
[----:B------:R-:W-:Y:S02]  /*1e220*/  ULDC.64 UR4, c[0x0][0xb50] ;  /* 0x0002d40000047ab9 */ /* 0x000fe40000000a00 */
[----:B------:R-:W-:Y:S01]  /*1e230*/  LEA R6, P0, R4, UR4, 0x2 ;  /* 0x0000000404067c11 */ /* 0x000fe2000f8010ff */
[----:B------:R-:W-:-:S05]  /*1e240*/  IMAD.IADD R5, R5, 0x1, R15 ;  /* 0x0000000105057824 */ /* 0x000fca00078e020f */
[----:B------:R-:W-:Y:S01]  /*1e250*/  LEA.HI.X R4, R4, UR5, R5, 0x2, P0 ;  /* 0x0000000504047c11 */ /* 0x000fe200080f1405 */
[----:B--2---:R-:W-:Y:S01]  /*1e260*/  IMAD R15, R237, 0x80, R10 ;  /* 0x00000080ed0f7824 */ /* 0x004fe200078e020a */
[C---:B------:R-:W-:Y:S02]  /*1e270*/  IADD3 R25, P0, R20.reuse, 0x3000, RZ ;  /* 0x0000300014197810 */ /* 0x040fe40007f1e0ff */
[C---:B------:R-:W-:Y:S02]  /*1e280*/  IADD3 R9, P5, R20.reuse, 0x1000, RZ ;  /* 0x0000100014097810 */ /* 0x040fe40007fbe0ff */
[----:B------:R-:W-:Y:S01]  /*1e290*/  IADD3 R13, P4, R20, 0x2000, RZ ;  /* 0x00002000140d7810 */ /* 0x000fe20007f9e0ff */
[----:B------:R-:W-:Y:S01]  /*1e2a0*/  SHFL.IDX PT, R50, R6, RZ, 0x1c1f ;  /* 0x001c1fff06327589 */ /* 0x000fe200000e0000 */
[----:B------:R-:W-:Y:S01]  /*1e2b0*/  LOP3.LUT R24, R25, 0x380, RZ, 0xc0, !PT ;  /* 0x0000038019187812 */ /* 0x000fe200078ec0ff */
[----:B------:R-:W-:Y:S01]  /*1e2c0*/  IMAD R2, R7, R78, RZ ;  /* 0x0000004e07027224 */ /* 0x000fe200078e02ff */
[----:B------:R-:W-:Y:S01]  /*1e2d0*/  SHF.R.S32.HI R10, RZ, 0x1f, R14 ;  /* 0x0000001fff0a7819 */ /* 0x000fe2000001140e */
[----:B------:R-:W-:Y:S01]  /*1e2e0*/  SHFL.IDX PT, R54, R6, 0x1, 0x1c1f ;  /* 0x003c1f0006367f89 */ /* 0x000fe200000e0000 */
[----:B------:R-:W-:Y:S01]  /*1e2f0*/  SHF.R.U64 R24, R24, 0x3, RZ ;  /* 0x0000000318187819 */ /* 0x000fe200000012ff */
[----:B------:R-:W-:Y:S01]  /*1e300*/  ULDC.64 UR4, c[0x0][0xaa0] ;  /* 0x0002a80000047ab9 */ /* 0x000fe20000000a00 */
[----:B------:R-:W-:-:S02]  /*1e310*/  LEA.HI R10, R10, R14, RZ, 0x7 ;  /* 0x0000000e0a0a7211 */ /* 0x000fc400078f38ff */
[----:B------:R-:W-:Y:S01]  /*1e320*/  LOP3.LUT R24, R24, R25, RZ, 0x3c, !PT ;  /* 0x0000001918187212 */ /* 0x000fe200078e3cff */
[----:B------:R-:W-:Y:S01]  /*1e330*/  IMAD.X R25, RZ, RZ, R21, P0 ;  /* 0x000000ffff197224 */ /* 0x000fe200000e0615 */
[----:B------:R-:W-:Y:S02]  /*1e340*/  IADD3 R49, P0, R20, 0x9000, RZ ;  /* 0x0000900014317810 */ /* 0x000fe40007f1e0ff */
[----:B------:R-:W-:Y:S02]  /*1e350*/  LOP3.LUT R10, R10, 0xffffff80, RZ, 0xc0, !PT ;  /* 0xffffff800a0a7812 */ /* 0x000fe400078ec0ff */
[----:B------:R-:W-:Y:S01]  /*1e360*/  LOP3.LUT R48, R49, 0x380, RZ, 0xc0, !PT ;  /* 0x0000038031307812 */ /* 0x000fe200078ec0ff */
[----:B------:R-:W0:Y:S01]  /*1e370*/  SHFL.IDX PT, R51, R4, RZ, 0x1c1f ;  /* 0x001c1fff04337589 */ /* 0x000e2200000e0000 */
[----:B------:R-:W-:Y:S02]  /*1e380*/  LOP3.LUT R8, R9, 0x380, RZ, 0xc0, !PT ;  /* 0x0000038009087812 */ /* 0x000fe400078ec0ff */
[----:B------:R-:W-:Y:S01]  /*1e390*/  LOP3.LUT R12, R13, 0x380, RZ, 0xc0, !PT ;  /* 0x000003800d0c7812 */ /* 0x000fe200078ec0ff */
[----:B------:R-:W1:Y:S01]  /*1e3a0*/  SHFL.IDX PT, R55, R4, 0x1, 0x1c1f ;  /* 0x003c1f0004377f89 */ /* 0x000e6200000e0000 */
[----:B------:R-:W-:Y:S01]  /*1e3b0*/  SHF.R.U64 R48, R48, 0x3, RZ ;  /* 0x0000000330307819 */ /* 0x000fe200000012ff */
[----:B------:R-:W-:Y:S01]  /*1e3c0*/  IMAD.IADD R10, R14, 0x1, -R10 ;  /* 0x000000010e0a7824 */ /* 0x000fe200078e0a0a */
[----:B------:R-:W-:-:S02]  /*1e3d0*/  SHF.R.U64 R8, R8, 0x3, RZ ;  /* 0x0000000308087819 */ /* 0x000fc400000012ff */
[----:B------:R-:W-:Y:S02]  /*1e3e0*/  SHF.R.U64 R12, R12, 0x3, RZ ;  /* 0x000000030c0c7819 */ /* 0x000fe400000012ff */
[----:B------:R-:W-:Y:S01]  /*1e3f0*/  LOP3.LUT R48, R48, R49, RZ, 0x3c, !PT ;  /* 0x0000003130307212 */ /* 0x000fe200078e3cff */
[--C-:B------:R-:W-:Y:S01]  /*1e400*/  IMAD.X R49, RZ, RZ, R21.reuse, P0 ;  /* 0x000000ffff317224 */ /* 0x100fe200000e0615 */
[----:B------:R-:W-:Y:S01]  /*1e410*/  LOP3.LUT R8, R8, R9, RZ, 0x3c, !PT ;  /* 0x0000000908087212 */ /* 0x000fe200078e3cff */
[----:B------:R-:W-:Y:S01]  /*1e420*/  VIADD R5, R15, 0x8 ;  /* 0x000000080f057836 */ /* 0x000fe20000000000 */
[----:B------:R-:W-:Y:S01]  /*1e430*/  LOP3.LUT R12, R12, R13, RZ, 0x3c, !PT ;  /* 0x0000000d0c0c7212 */ /* 0x000fe200078e3cff */
[--C-:B------:R-:W-:Y:S01]  /*1e440*/  IMAD.X R9, RZ, RZ, R21.reuse, P5 ;  /* 0x000000ffff097224 */ /* 0x100fe200028e0615 */
[----:B------:R-:W-:Y:S01]  /*1e450*/  LOP3.LUT P0, RZ, R10, 0x3, RZ, 0xc0, !PT ;  /* 0x000000030aff7812 */ /* 0x000fe2000780c0ff */
[----:B------:R-:W-:Y:S01]  /*1e460*/  IMAD.X R13, RZ, RZ, R21, P4 ;  /* 0x000000ffff0d7224 */ /* 0x000fe200020e0615 */
[----:B------:R-:W-:-:S02]  /*1e470*/  IADD3 R41, P5, R20, 0x7000, RZ ;  /* 0x0000700014297810 */ /* 0x000fc40007fbe0ff */
[----:B------:R-:W-:Y:S02]  /*1e480*/  IADD3 R45, P4, R20, 0x8000, RZ ;  /* 0x00008000142d7810 */ /* 0x000fe40007f9e0ff */
[-C--:B------:R-:W-:Y:S02]  /*1e490*/  ISETP.GE.OR P2, PT, R15, R2.reuse, P0 ;  /* 0x000000020f00720c */ /* 0x080fe40000746670 */
[----:B------:R-:W-:Y:S02]  /*1e4a0*/  ISETP.GE.OR P0, PT, R5, R2, P0 ;  /* 0x000000020500720c */ /* 0x000fe40000706670 */
[----:B------:R-:W-:Y:S02]  /*1e4b0*/  LOP3.LUT R40, R41, 0x380, RZ, 0xc0, !PT ;  /* 0x0000038029287812 */ /* 0x000fe400078ec0ff */
[----:B------:R-:W-:Y:S02]  /*1e4c0*/  LOP3.LUT R44, R45, 0x380, RZ, 0xc0, !PT ;  /* 0x000003802d2c7812 */ /* 0x000fe400078ec0ff */
[----:B------:R-:W-:-:S02]  /*1e4d0*/  SHF.R.U64 R40, R40, 0x3, RZ ;  /* 0x0000000328287819 */ /* 0x000fc400000012ff */
[----:B------:R-:W-:Y:S02]  /*1e4e0*/  SHF.R.U64 R44, R44, 0x3, RZ ;  /* 0x000000032c2c7819 */ /* 0x000fe400000012ff */
[----:B------:R-:W-:Y:S01]  /*1e4f0*/  LOP3.LUT R40, R40, R41, RZ, 0x3c, !PT ;  /* 0x0000002928287212 */ /* 0x000fe200078e3cff */
[--C-:B------:R-:W-:Y:S01]  /*1e500*/  IMAD.X R41, RZ, RZ, R21.reuse, P5 ;  /* 0x000000ffff297224 */ /* 0x100fe200028e0615 */
[----:B------:R-:W-:Y:S01]  /*1e510*/  LOP3.LUT R44, R44, R45, RZ, 0x3c, !PT ;  /* 0x0000002d2c2c7212 */ /* 0x000fe200078e3cff */
[----:B------:R-:W-:Y:S01]  /*1e520*/  IMAD.X R45, RZ, RZ, R21, P4 ;  /* 0x000000ffff2d7224 */ /* 0x000fe200020e0615 */
[C---:B------:R-:W-:Y:S01]  /*1e530*/  IADD3 R7, P3, R20.reuse, 0xf000, RZ ;  /* 0x0000f00014077810 */ /* 0x040fe20007f7e0ff */
[----:B0-----:R0:W-:Y:S01]  /*1e540*/  @!P2 ST.E desc[UR6][R50.64], R0 ;  /* 0x000000003200a985 */ /* 0x0011e2000c101906 */
[C---:B------:R-:W-:Y:S02]  /*1e550*/  IADD3 R65, P5, R20.reuse, 0xd000, RZ ;  /* 0x0000d00014417810 */ /* 0x040fe40007fbe0ff */
[----:B------:R-:W-:-:S02]  /*1e560*/  IADD3 R69, P4, R20, 0xe000, RZ ;  /* 0x0000e00014457810 */ /* 0x000fc40007f9e0ff */
[----:B------:R-:W-:Y:S01]  /*1e570*/  LOP3.LUT R11, R20, 0x380, RZ, 0xc0, !PT ;  /* 0x00000380140b7812 */ /* 0x000fe200078ec0ff */
[----:B-1----:R1:W-:Y:S01]  /*1e580*/  @!P0 ST.E desc[UR6][R54.64], R3 ;  /* 0x0000000336008985 */ /* 0x0023e2000c101906 */
[----:B------:R-:W-:Y:S02]  /*1e590*/  LOP3.LUT R4, R7, 0x380, RZ, 0xc0, !PT ;  /* 0x0000038007047812 */ /* 0x000fe400078ec0ff */
[----:B------:R-:W-:Y:S01]  /*1e5a0*/  LOP3.LUT R64, R65, 0x380, RZ, 0xc0, !PT ;  /* 0x0000038041407812 */ /* 0x000fe200078ec0ff */
[----:B------:R-:W-:Y:S01]  /*1e5b0*/  IMAD.X R73, RZ, RZ, R21, P3 ;  /* 0x000000ffff497224 */ /* 0x000fe200018e0615 */
[----:B------:R-:W-:Y:S01]  /*1e5c0*/  LOP3.LUT R68, R69, 0x380, RZ, 0xc0, !PT ;  /* 0x0000038045447812 */ /* 0x000fe200078ec0ff */
[----:B0-----:R-:W-:Y:S01]  /*1e5d0*/  IMAD R0, R232, 0x20, R212 ;  /* 0x00000020e8007824 */ /* 0x001fe200078e02d4 */
[----:B------:R-:W-:Y:S01]  /*1e5e0*/  SHF.R.U64 R11, R11, 0x3, RZ ;  /* 0x000000030b0b7819 */ /* 0x000fe200000012ff */
[----:B------:R-:W5:Y:S01]  /*1e5f0*/  LD.E.128 R12, desc[UR6][R12.64] ;  /* 0x000000060c0c7980 */ /* 0x000f62000c101d00 */
[----:B-1----:R-:W-:-:S03]  /*1e600*/  IMAD R3, R77, UR4, RZ ;  /* 0x000000044d037c24 */ /* 0x002fc6000f8e02ff */
[----:B------:R-:W5:Y:S01]  /*1e610*/  LD.E.128 R24, desc[UR6][R24.64] ;  /* 0x0000000618187980 */ /* 0x000f62000c101d00 */
[----:B------:R-:W0:Y:S01]  /*1e620*/  @P1 LDC R77, c[0x0][0xbf0] ;  /* 0x0002fc00ff4d1b82 */ /* 0x000e220000000800 */
[----:B------:R-:W-:Y:S02]  /*1e630*/  SHF.R.U64 R4, R4, 0x3, RZ ;  /* 0x0000000304047819 */ /* 0x000fe400000012ff */
[----:B------:R-:W-:Y:S01]  /*1e640*/  SHF.R.U64 R64, R64, 0x3, RZ ;  /* 0x0000000340407819 */ /* 0x000fe200000012ff */
[----:B------:R-:W5:Y:S01]  /*1e650*/  LD.E.128 R28, desc[UR6][R28.64] ;  /* 0x000000061c1c7980 */ /* 0x000f62000c101d00 */
[----:B------:R-:W-:Y:S02]  /*1e660*/  SHF.R.U64 R68, R68, 0x3, RZ ;  /* 0x0000000344447819 */ /* 0x000fe400000012ff */
[----:B------:R-:W-:Y:S01]  /*1e670*/  LOP3.LUT R20, R11, R20, RZ, 0x3c, !PT ;  /* 0x000000140b147212 */ /* 0x000fe200078e3cff */
[----:B------:R-:W5:Y:S01]  /*1e680*/  LD.E.128 R32, desc[UR6][R32.64] ;  /* 0x0000000620207980 */ /* 0x000f62000c101d00 */
[----:B------:R-:W-:Y:S01]  /*1e690*/  LOP3.LUT R64, R64, R65, RZ, 0x3c, !PT ;  /* 0x0000004140407212 */ /* 0x000fe200078e3cff */
[--C-:B------:R-:W-:Y:S01]  /*1e6a0*/  IMAD.X R65, RZ, RZ, R21.reuse, P5 ;  /* 0x000000ffff417224 */ /* 0x100fe200028e0615 */
[----:B------:R-:W-:Y:S01]  /*1e6b0*/  LOP3.LUT R68, R68, R69, RZ, 0x3c, !PT ;  /* 0x0000004544447212 */ /* 0x000fe200078e3cff */
[----:B------:R-:W-:Y:S01]  /*1e6c0*/  IMAD.X R69, RZ, RZ, R21, P4 ;  /* 0x000000ffff457224 */ /* 0x000fe200020e0615 */
[----:B------:R-:W-:Y:S01]  /*1e6d0*/  LOP3.LUT R72, R4, R7, RZ, 0x3c, !PT ;  /* 0x0000000704487212 */ /* 0x000fe200078e3cff */
[C---:B------:R-:W-:Y:S01]  /*1e6e0*/  IMAD R3, R76.reuse, UR5, R3 ;  /* 0x000000054c037c24 */ /* 0x040fe2000f8e0203 */
[----:B------:R1:W5:Y:S04]  /*1e6f0*/  LD.E.128 R4, desc[UR6][R20.64] ;  /* 0x0000000614047980 */ /* 0x000368000c101d00 */
[----:B------:R-:W5:Y:S04]  /*1e700*/  LD.E.128 R8, desc[UR6][R8.64] ;  /* 0x0000000608087980 */ /* 0x000f68000c101d00 */
[----:B------:R-:W5:Y:S01]  /*1e710*/  LD.E.128 R36, desc[UR6][R36.64] ;  /* 0x0000000624247980 */ /* 0x000f62000c101d00 */
[----:B-1----:R-:W-:Y:S01]  /*1e720*/  IMAD.WIDE.U32 R20, R76, UR4, RZ ;  /* 0x000000044c147c25 */ /* 0x002fe2000f8e00ff */
[----:B------:R-:W-:-:S02]  /*1e730*/  ULDC.64 UR4, c[0x0][0xae8] ;  /* 0x0002ba0000047ab9 */ /* 0x000fc40000000a00 */
[----:B------:R-:W5:Y:S01]  /*1e740*/  LD.E.128 R40, desc[UR6][R40.64] ;  /* 0x0000000628287980 */ /* 0x000f62000c101d00 */
[----:B------:R-:W-:Y:S02]  /*1e750*/  IMAD.IADD R21, R21, 0x1, R3 ;  /* 0x0000000115157824 */ /* 0x000fe400078e0203 */
[----:B------:R-:W-:Y:S01]  /*1e760*/  IMAD R80, R80, UR4, RZ ;  /* 0x0000000450507c24 */ /* 0x000fe2000f8e02ff */
[----:B------:R-:W5:Y:S01]  /*1e770*/  LD.E.128 R44, desc[UR6][R44.64] ;  /* 0x000000062c2c7980 */ /* 0x000f62000c101d00 */
[----:B------:R-:W-:Y:S02]  /*1e780*/  IMAD R76, R237, 0x80, R0 ;  /* 0x00000080ed4c7824 */ /* 0x000fe400078e0200 */
[C---:B------:R-:W-:Y:S01]  /*1e790*/  IMAD R3, R231.reuse, UR5, R80 ;  /* 0x00000005e7037c24 */ /* 0x040fe2000f8e0250 */
[----:B------:R-:W5:Y:S01]  /*1e7a0*/  LD.E.128 R48, desc[UR6][R48.64] ;  /* 0x0000000630307980 */ /* 0x000f62000c101d00 */
[----:B------:R-:W-:Y:S01]  /*1e7b0*/  IMAD.WIDE.U32 R20, R231, UR4, R20 ;  /* 0x00000004e7147c25 */ /* 0x000fe2000f8e0014 */
[----:B------:R-:W-:-:S02]  /*1e7c0*/  ULDC.64 UR4, c[0x0][0xaf0] ;  /* 0x0002bc0000047ab9 */ /* 0x000fc40000000a00 */
[----:B------:R-:W5:Y:S01]  /*1e7d0*/  LD.E.128 R52, desc[UR6][R52.64] ;  /* 0x0000000634347980 */ /* 0x000f62000c101d00 */
[----:B------:R-:W-:-:S03]  /*1e7e0*/  @P1 IMAD.HI.U32 R0, R76, R81, RZ ;  /* 0x000000514c001227 */ /* 0x000fc600078e00ff */
[----:B------:R-:W5:Y:S01]  /*1e7f0*/  LD.E.128 R56, desc[UR6][R56.64] ;  /* 0x0000000638387980 */ /* 0x000f62000c101d00 */
[----:B------:R-:W-:Y:S02]  /*1e800*/  IMAD.IADD R21, R21, 0x1, R3 ;  /* 0x0000000115157824 */ /* 0x000fe400078e0203 */
[----:B------:R-:W-:Y:S01]  /*1e810*/  IMAD.MOV.U32 R3, RZ, RZ, R76 ;  /* 0x000000ffff037224 */ /* 0x000fe200078e004c */
[----:B0-----:R-:W-:Y:S01]  /*1e820*/  @P1 SHF.R.U32.HI R3, RZ, R77, R0 ;  /* 0x0000004dff031219 */ /* 0x001fe20000011600 */
[----:B------:R-:W-:Y:S01]  /*1e830*/  IMAD R79, R79, UR4, RZ ;  /* 0x000000044f4f7c24 */ /* 0x000fe2000f8e02ff */
[----:B------:R-:W5:Y:S02]  /*1e840*/  LD.E.128 R60, desc[UR6][R60.64] ;  /* 0x000000063c3c7980 */ /* 0x000f64000c101d00 */
[----:B------:R-:W-:Y:S01]  /*1e850*/  SHF.R.S32.HI R0, RZ, 0x1f, R3 ;  /* 0x0000001fff007819 */ /* 0x000fe20000011403 */
[----:B------:R-:W-:Y:S01]  /*1e860*/  IMAD R79, R230, UR5, R79 ;  /* 0x00000005e64f7c24 */ /* 0x000fe2000f8e024f */
[----:B------:R-:W5:Y:S01]  /*1e870*/  LD.E.128 R64, desc[UR6][R64.64] ;  /* 0x0000000640407980 */ /* 0x000f62000c101d00 */
[----:B------:R-:W-:-:S02]  /*1e880*/  IMAD.MOV R77, RZ, RZ, -R3 ;  /* 0x000000ffff4d7224 */ /* 0x000fc400078e0a03 */
[----:B------:R-:W-:Y:S01]  /*1e890*/  IMAD.WIDE.U32 R230, R230, UR4, R20 ;  /* 0x00000004e6e67c25 */ /* 0x000fe2000f8e0014 */
[----:B------:R-:W-:Y:S01]  /*1e8a0*/  ULDC.64 UR4, c[0x0][0xae0] ;  /* 0x0002b80000047ab9 */ /* 0x000fe20000000a00 */
[----:B------:R-:W5:Y:S02]  /*1e8b0*/  LD.E.128 R68, desc[UR6][R68.64] ;  /* 0x0000000644447980 */ /* 0x000f64000c101d00 */
[----:B------:R-:W-:Y:S02]  /*1e8c0*/  IMAD R0, R0, UR4, RZ ;  /* 0x0000000400007c24 */ /* 0x000fe4000f8e02ff */
[----:B------:R-:W-:Y:S01]  /*1e8d0*/  IMAD R77, R78, R77, R76 ;  /* 0x0000004d4e4d7224 */ /* 0x000fe200078e024c */
[----:B------:R-:W5:Y:S01]  /*1e8e0*/  LD.E.128 R72, desc[UR6][R72.64] ;  /* 0x0000000648487980 */ /* 0x000f62000c101d00 */
[----:B------:R-:W-:Y:S02]  /*1e8f0*/  IMAD.IADD R231, R231, 0x1, R79 ;  /* 0x00000001e7e77824 */ /* 0x000fe400078e024f */
[C---:B------:R-:W-:Y:S01]  /*1e900*/  IMAD R79, R3.reuse, UR5, R0 ;  /* 0x00000005034f7c24 */ /* 0x040fe2000f8e0200 */
[----:B------:R-:W-:Y:S01]  /*1e910*/  @!PT LDS RZ, [RZ] ;  /* 0x00000000fffff984 */ /* 0x000fe20000000800 */
[----:B------:R-:W-:Y:S01]  /*1e920*/  @!PT LDS RZ, [RZ] ;  /* 0x00000000fffff984 */ /* 0x000fe20000000800 */
[----:B------:R-:W-:Y:S01]  /*1e930*/  @!PT LDS RZ, [RZ] ;  /* 0x00000000fffff984 */ /* 0x000fe20000000800 */
[----:B------:R-:W-:Y:S01]  /*1e940*/  @!PT LDS RZ, [RZ] ;  /* 0x00000000fffff984 */ /* 0x000fe20000000800 */
[----:B------:R0:W-:Y:S06]  /*1e950*/  MEMBAR.ALL.CTA ;  /* 0x0000000000007992 */ /* 0x0001ec0000008000 */
[----:B0-----:R-:W0:Y:S01]  /*1e960*/  FENCE.VIEW.ASYNC.S ;  /* 0x00000000000073c6 */ /* 0x001e220000000000 */
[----:B------:R-:W-:Y:S01]  /*1e970*/  SHF.R.S32.HI R0, RZ, 0x1f, R77 ;  /* 0x0000001fff007819 */ /* 0x000fe2000001144d */
[----:B------:R-:W-:Y:S01]  /*1e980*/  IMAD.WIDE.U32 R20, R3, UR4, R230 ;  /* 0x0000000403147c25 */ /* 0x000fe2000f8e00e6 */
[----:B------:R-:W-:-:S03]  /*1e990*/  ULDC.64 UR4, c[0x0][0xad8] ;  /* 0x0002b60000047ab9 */ /* 0x000fc60000000a00 */
[----:B------:R-:W-:Y:S02]  /*1e9a0*/  IMAD.IADD R21, R21, 0x1, R79 ;  /* 0x0000000115157824 */ /* 0x000fe400078e024f */
[----:B------:R-:W-:Y:S02]  /*1e9b0*/  IMAD R0, R0, UR4, RZ ;  /* 0x0000000400007c24 */ /* 0x000fe4000f8e02ff */
[----:B------:R-:W-:Y:S01]  /*1e9c0*/  IMAD.WIDE.U32 R20, R77, UR4, R20 ;  /* 0x000000044d147c25 */ /* 0x000fe2000f8e0014 */
[----:B------:R-:W-:-:S03]  /*1e9d0*/  ISETP.GE.AND P2, PT, R85, R2, PT ;  /* 0x000000025500720c */ /* 0x000fc60003f46270 */
[----:B------:R-:W-:Y:S01]  /*1e9e0*/  IMAD R79, R77, UR5, R0 ;  /* 0x000000054d4f7c24 */ /* 0x000fe2000f8e0200 */
[----:B------:R-:W-:Y:S01]  /*1e9f0*/  ULDC.64 UR4, c[0x0][0xa80] ;  /* 0x0002a00000047ab9 */ /* 0x000fe20000000a00 */
[----:B------:R-:W-:Y:S01]  /*1ea00*/  VIADD R0, R18, 0x38820 ;  /* 0x0003882012007836 */ /* 0x000fe20000000000 */
[C---:B------:R-:W-:Y:S01]  /*1ea10*/  LEA R82, P3, R20.reuse, UR4, 0x1 ;  /* 0x0000000414527c11 */ /* 0x040fe2000f8608ff */
[----:B------:R-:W-:Y:S02]  /*1ea20*/  IMAD.IADD R21, R21, 0x1, R79 ;  /* 0x0000000115157824 */ /* 0x000fe400078e024f */
[----:B------:R-:W-:Y:S01]  /*1ea30*/  VIADD R3, R85, 0x20 ;  /* 0x0000002055037836 */ /* 0x000fe20000000000 */
[----:B------:R-:W-:Y:S02]  /*1ea40*/  PRMT R0, RZ, 0x654, R0 ;  /* 0x00000654ff007816 */ /* 0x000fe40000000000 */
[----:B------:R-:W-:Y:S02]  /*1ea50*/  LEA.HI.X R83, R20, UR5, R21, 0x1, P3 ;  /* 0x0000000514537c11 */ /* 0x000fe400098f0c15 */
[-C--:B------:R-:W-:Y:S01]  /*1ea60*/  ISETP.GE.AND P1, PT, R3, R2.reuse, PT ;  /* 0x000000020300720c */ /* 0x080fe20003f26270 */
[----:B------:R-:W-:Y:S01]  /*1ea70*/  VIADD R3, R85, 0x40 ;  /* 0x0000004055037836 */ /* 0x000fe20000000000 */
[----:B0-----:R0:W-:Y:S01]  /*1ea80*/  SYNCS.ARRIVE.TRANS64.RED.A1T0 RZ, [R0+URZ], RZ ;  /* 0x000000ff00ff79a7 */ /* 0x0011e2000810043f */
[----:B------:R1:W2:Y:S03]  /*1ea90*/  SHFL.IDX PT, R80, R82, RZ, 0x181f ;  /* 0x00181fff52507589 */ /* 0x0002a600000e0000 */
[----:B------:R-:W-:Y:S01]  /*1eaa0*/  ISETP.GE.AND P0, PT, R3, R2, PT ;  /* 0x000000020300720c */ /* 0x000fe20003f06270 */
[----:B0-----:R1:W0:Y:S01]  /*1eab0*/  SHFL.IDX PT, R0, R83, RZ, 0x181f ;  /* 0x00181fff53007589 */ /* 0x00122200000e0000 */
[----:B------:R-:W-:Y:S11]  /*1eac0*/  @P2 BRA `(.L_x_855) ;  /* 0x0000000000482947 */ /* 0x000ff60003800000 */
[----:B------:R-:W-:Y:S01]  /*1ead0*/  ULDC UR4, c[0x0][0xac8] ;  /* 0x0002b20000047ab9 */ /* 0x000fe20000000800 */
[----:B------:R-:W-:Y:S01]  /*1eae0*/  ULDC.64 UR6, c[0x0][0x208] ;  /* 0x0000820000067ab9 */ /* 0x000fe20000000a00 */
[----:B------:R-:W-:Y:S02]  /*1eaf0*/  ISETP.GE.AND P5, PT, R16, UR4, PT ;  /* 0x0000000410007c0c */ /* 0x000fe4000bfa6270 */
[----:B------:R-:W-:Y:S02]  /*1eb00*/  ISETP.GE.AND P4, PT, R213, UR4, PT ;  /* 0x00000004d5007c0c */ /* 0x000fe4000bf86270 */
[----:B------:R-:W-:Y:S02]  /*1eb10*/  ISETP.GE.AND P3, PT, R218, UR4, PT ;  /* 0x00000004da007c0c */ /* 0x000fe4000bf66270 */
[----:B------:R-:W-:-:S07]  /*1eb20*/  ISETP.GE.AND P2, PT, R219, UR4, PT ;  /* 0x00000004db007c0c */ /* 0x000fce000bf46270 */
[----:B--2---:R-:W-:-:S04]  /*1eb30*/  @!P5 LEA R20, P6, R16, R80, 0x1 ;  /* 0x000000501014d211 */ /* 0x004fc800078c08ff */
[----:B0-----:R-:W-:Y:S02]  /*1eb40*/  @!P5 LEA.HI.X R21, R16, R0, R17, 0x1, P6 ;  /* 0x000000001015d211 */ /* 0x001fe400030f0c11 */
        /* <DEDUP_REMOVED lines=10> */
.L_x_855:
[----:B------:R-:W-:Y:S05]  /*1ebf0*/  BSYNC B1 ;  /* 0x0000000000017941 */ /* 0x000fea0003800000 */
.L_x_854:
[----:B0-----:R0:W4:Y:S01]  /*1ec00*/  SHFL.IDX PT, R0, R83, 0x1, 0x181f ;  /* 0x00381f0053007f89 */ /* 0x00112200000e0000 */
[----:B------:R-:W-:Y:S03]  /*1ec10*/  BSSY B1, `(.L_x_856) ;  /* 0x0000015000017945 */ /* 0x000fe60003800000 */
[----:B---3-5:R0:W3:Y:S01]  /*1ec20*/  SHFL.IDX PT, R28, R82, 0x1, 0x181f ;  /* 0x00381f00521c7f89 */ /* 0x0280e200000e0000 */
[----:B------:R-:W-:Y:S05]  /*1ec30*/  @P1 BRA `(.L_x_857) ;  /* 0x0000000000481947 */ /* 0x000fea0003800000 */
[----:B------:R-:W-:Y:S01]  /*1ec40*/  ULDC UR4, c[0x0][0xac8] ;  /* 0x0002b20000047ab9 */ /* 0x000fe20000000800 */
[----:B------:R-:W-:Y:S01]  /*1ec50*/  ULDC.64 UR6, c[0x0][0x208] ;  /* 0x0000820000067ab9 */ /* 0x000fe20000000a00 */
[----:B------:R-:W-:Y:S02]  /*1ec60*/  ISETP.GE.AND P4, PT, R16, UR4, PT ;  /* 0x0000000410007c0c */ /* 0x000fe4000bf86270 */
[----:B------:R-:W-:Y:S02]  /*1ec70*/  ISETP.GE.AND P3, PT, R213, UR4, PT ;  /* 0x00000004d5007c0c */ /* 0x000fe4000bf66270 */
[----:B------:R-:W-:Y:S02]  /*1ec80*/  ISETP.GE.AND P2, PT, R218, UR4, PT ;  /* 0x00000004da007c0c */ /* 0x000fe4000bf46270 */
[----:B------:R-:W-:-:S07]  /*1ec90*/  ISETP.GE.AND P1, PT, R219, UR4, PT ;  /* 0x00000004db007c0c */ /* 0x000fce000bf26270 */
[CC--:B---3--:R-:W-:Y:S02]  /*1eca0*/  @!P4 LEA R4, P6, R16.reuse, R28.reuse, 0x1 ;  /* 0x0000001c1004c211 */ /* 0x0c8fe400078c08ff */
        /* <DEDUP_REMOVED lines=11> */
.L_x_857:
[----:B------:R-:W-:Y:S05]  /*1ed60*/  BSYNC B1 ;  /* 0x0000000000017941 */ /* 0x000fea0003800000 */
.L_x_856:
[----:B----4-:R4:W0:Y:S01]  /*1ed70*/  SHFL.IDX PT, R0, R83, 0x2, 0x181f ;  /* 0x00581f0053007f89 */ /* 0x01082200000e0000 */
[----:B------:R-:W-:Y:S03]  /*1ed80*/  BSSY B1, `(.L_x_858) ;  /* 0x0000015000017945 */ /* 0x000fe60003800000 */
[----:B---3--:R4:W3:Y:S01]  /*1ed90*/  SHFL.IDX PT, R10, R82, 0x2, 0x181f ;  /* 0x00581f00520a7f89 */ /* 0x0088e200000e0000 */
[----:B------:R-:W-:Y:S05]  /*1eda0*/  @P0 BRA `(.L_x_859) ;  /* 0x0000000000480947 */ /* 0x000fea0003800000 */
[----:B------:R-:W-:Y:S01]  /*1edb0*/  ULDC UR4, c[0x0][0xac8] ;  /* 0x0002b20000047ab9 */ /* 0x000fe20000000800 */
[----:B------:R-:W-:Y:S01]  /*1edc0*/  ULDC.64 UR6, c[0x0][0x208] ;  /* 0x0000820000067ab9 */ /* 0x000fe20000000a00 */
[----:B------:R-:W-:Y:S02]  /*1edd0*/  ISETP.GE.AND P3, PT, R16, UR4, PT ;  /* 0x0000000410007c0c */ /* 0x000fe4000bf66270 */
[----:B------:R-:W-:Y:S02]  /*1ede0*/  ISETP.GE.AND P2, PT, R213, UR4, PT ;  /* 0x00000004d5007c0c */ /* 0x000fe4000bf46270 */
[----:B------:R-:W-:Y:S02]  /*1edf0*/  ISETP.GE.AND P1, PT, R218, UR4, PT ;  /* 0x00000004da007c0c */ /* 0x000fe4000bf26270 */
[----:B------:R-:W-:-:S07]  /*1ee00*/  ISETP.GE.AND P0, PT, R219, UR4, PT ;  /* 0x00000004db007c0c */ /* 0x000fce000bf06270 */
[-C--:B---3--:R-:W-:Y:S02]  /*1ee10*/  @!P3 LEA R4, P6, R16, R10.reuse, 0x1 ;  /* 0x0000000a1004b211 */ /* 0x088fe400078c08ff */
[-C--:B------:R-:W-:Y:S02]  /*1ee20*/  @!P2 LEA R6, P5, R235, R10.reuse, 0x1 ;  /* 0x0000000aeb06a211 */ /* 0x080fe400078a08ff */
[----:B------:R-:W-:Y:S02]  /*1ee30*/  @!P1 LEA R8, P4, R218, R10, 0x1 ;  /* 0x0000000ada089211 */ /* 0x000fe400078808ff */
[----:B0-----:R-:W-:Y:S02]  /*1ee40*/  @!P3 LEA.HI.X R5, R16, R0, R17, 0x1, P6 ;  /* 0x000000001005b211 */ /* 0x001fe400030f0c11 */
        /* <DEDUP_REMOVED lines=8> */
.L_x_859:
[----:B------:R-:W-:Y:S05]  /*1eed0*/  BSYNC B1 ;  /* 0x0000000000017941 */ /* 0x000fea0003800000 */
.L_x_858:
[----:B------:R-:W-:Y:S01]  /*1eee0*/  VIADD R3, R85, 0x60 ;  /* 0x0000006055037836 */ /* 0x000fe20000000000 */
[----:B01--4-:R-:W0:Y:S04]  /*1eef0*/  SHFL.IDX PT, R83, R83, 0x3, 0x181f ;  /* 0x00781f0053537f89 */ /* 0x013e2800000e0000 */
[----:B------:R-:W-:Y:S01]  /*1ef00*/  ISETP.GE.AND P0, PT, R3, R2, PT ;  /* 0x000000020300720c */ /* 0x000fe20003f06270 */
[----:B------:R-:W1:-:S12]  /*1ef10*/  SHFL.IDX PT, R82, R82, 0x3, 0x181f ;  /* 0x00781f0052527f89 */ /* 0x000e5800000e0000 */
[----:B------:R-:W-:Y:S05]  /*1ef20*/  @P0 BRA `(.L_x_860) ;  /* 0x0000000c00b80947 */ /* 0x000fea0003800000 */
[----:B------:R-:W-:Y:S01]  /*1ef30*/  ULDC UR4, c[0x0][0xac8] ;  /* 0x0002b20000047ab9 */ /* 0x000fe20000000800 */
[----:B------:R-:W-:Y:S01]  /*1ef40*/  ULDC.64 UR6, c[0x0][0x208] ;  /* 0x0000820000067ab9 */ /* 0x000fe20000000a00 */
[----:B------:R-:W-:Y:S02]  /*1ef50*/  ISETP.GE.AND P3, PT, R16, UR4, PT ;  /* 0x0000000410007c0c */ /* 0x000fe4000bf66270 */
[----:B------:R-:W-:Y:S02]  /*1ef60*/  ISETP.GE.AND P4, PT, R213, UR4, PT ;  /* 0x00000004d5007c0c */ /* 0x000fe4000bf86270 */
[----:B------:R-:W-:-:S09]  /*1ef70*/  ISETP.GE.AND P5, PT, R218, UR4, PT ;  /* 0x00000004da007c0c */ /* 0x000fd2000bfa6270 */
[CC--:B-1----:R-:W-:Y:S02]  /*1ef80*/  @!P3 LEA R2, P0, R16.reuse, R82.reuse, 0x1 ;  /* 0x000000521002b211 */ /* 0x0c2fe400078008ff */
[-C--:B------:R-:W-:Y:S02]  /*1ef90*/  @!P4 LEA R4, P1, R235, R82.reuse, 0x1 ;  /* 0x00000052eb04c211 */ /* 0x080fe400078208ff */
[-C--:B0-----:R-:W-:Y:S02]  /*1efa0*/  @!P3 LEA.HI.X R3, R16, R83.reuse, R17, 0x1, P0 ;  /* 0x000000531003b211 */ /* 0x081fe400000f0c11 */
        /* <DEDUP_REMOVED lines=8> */
[----:B0-----:R-:W-:Y:S01]  /*1f030*/  LEA R2, P0, R219, R82, 0x1 ;  /* 0x00000052db027211 */ /* 0x001fe200078008ff */
[----:B------:R-:W-:-:S03]  /*1f040*/  ULDC.64 UR4, c[0x0][0x208] ;  /* 0x0000820000047ab9 */ /* 0x000fc60000000a00 */
[----:B------:R-:W-:-:S05]  /*1f050*/  LEA.HI.X R3, R219, R83, R84, 0x1, P0 ;  /* 0x00000053db037211 */ /* 0x000fca00000f0c54 */
[----:B------:R0:W-:Y:S01]  /*1f060*/  ST.E.128 desc[UR4][R2.64], R72 ;  /* 0x0000004802007985 */ /* 0x0001e2000c101d04 */
[----:B------:R-:W-:Y:S05]  /*1f070*/  BRA `(.L_x_860) ;  /* 0x0000000c00647947 */ /* 0x000fea0003800000 */
.L_x_852:
[----:B------:R-:W2:Y:S01]  /*1f080*/  LDL R7, [R1+0x60] ;  /* 0x0000600001077983 */ /* 0x000ea20000100800 */
[----:B------:R-:W-:Y:S01]  /*1f090*/  ULDC.64 UR4, c[0x0][0xc00] ;  /* 0x0003000000047ab9 */ /* 0x000fe20000000a00 */
[----:B------:R-:W3:Y:S01]  /*1f0a0*/  LDC R21, c[0x0][0xbe8] ;  /* 0x0002fa00ff157b82 */ /* 0x000ee20000000800 */
[----:B------:R-:W-:Y:S01]  /*1f0b0*/  ISETP.NE.U32.AND P0, PT, RZ, UR4, PT ;  /* 0x00000004ff007c0c */ /* 0x000fe2000bf05070 */
[----:B------:R-:W-:Y:S01]  /*1f0c0*/  IMAD.MOV.U32 R6, RZ, RZ, RZ ;  /* 0x000000ffff067224 */ /* 0x000fe200078e00ff */
[----:B------:R-:W-:Y:S01]  /*1f0d0*/  IADD3 R2, P1, R233, UR4, RZ ;  /* 0x00000004e9027c10 */ /* 0x000fe2000ff3e0ff */
[----:B------:R-:W-:Y:S01]  /*1f0e0*/  ULDC.64 UR6, c[0x0][0x208] ;  /* 0x0000820000067ab9 */ /* 0x000fe20000000a00 */
[----:B------:R-:W-:Y:S01]  /*1f0f0*/  ISETP.NE.AND.EX P0, PT, RZ, UR5, PT, P0 ;  /* 0x00000005ff007c0c */ /* 0x000fe2000bf05300 */
[----:B------:R-:W4:Y:S02]  /*1f100*/  S2R R8, SR_TID.X ;  /* 0x0000000000087919 */ /* 0x000f240000002100 */
[----:B----4-:R-:W-:-:S05]  /*1f110*/  VIADD R8, R8, 0xffffff80 ;  /* 0xffffff8008087836 */ /* 0x010fca0000000000 */
[----:B------:R-:W-:Y:S02]  /*1f120*/  ISETP.GE.AND P3, PT, R8, 0x80, PT ;  /* 0x000000800800780c */ /* 0x000fe40003f66270 */
[----:B--2---:R-:W-:-:S04]  /*1f130*/  SHF.L.U64.HI R0, R230, 0x2, R7 ;  /* 0x00000002e6007819 */ /* 0x004fc80000010207 */
[----:B------:R-:W-:Y:S01]  /*1f140*/  IADD3.X R3, R0, UR5, RZ, P1, !PT ;  /* 0x0000000500037c10 */ /* 0x000fe20008ffe4ff */
[----:B------:R-:W-:Y:S02]  /*1f150*/  ULDC.64 UR4, c[0x0][0xc08] ;  /* 0x0003020000047ab9 */ /* 0x000fe40000000a00 */
[----:B------:R-:W-:Y:S02]  /*1f160*/  ISETP.NE.U32.AND P1, PT, RZ, UR4, PT ;  /* 0x00000004ff007c0c */ /* 0x000fe4000bf25070 */
[----:B------:R2:W5:Y:S02]  /*1f170*/  @P0 LDG.E R6, desc[UR6][R2.64] ;  /* 0x0000000602060981 */ /* 0x000564000c1e1900 */
[----:B------:R-:W-:-:S13]  /*1f180*/  ISETP.NE.AND.EX P1, PT, RZ, UR5, PT, P1 ;  /* 0x00000005ff007c0c */ /* 0x000fda000bf25310 */
[----:B------:R-:W-:Y:S01]  /*1f190*/  @P1 IADD3 R4, P2, R233, UR4, RZ ;  /* 0x00000004e9041c10 */ /* 0x000fe2000ff5e0ff */
[----:B------:R-:W-:-:S03]  /*1f1a0*/  ULDC UR4, c[0x0][0xa88] ;  /* 0x0002a20000047ab9 */ /* 0x000fc60000000800 */
[----:B------:R-:W-:Y:S01]  /*1f1b0*/  @P1 IADD3.X R5, R0, UR5, RZ, P2, !PT ;  /* 0x0000000500051c10 */ /* 0x000fe200097fe4ff */
[----:B------:R-:W-:Y:S01]  /*1f1c0*/  IMAD.U32 R0, RZ, RZ, UR4 ;  /* 0x00000004ff007e24 */ /* 0x000fe2000f8e00ff */
[----:B---3--:R-:W-:-:S05]  /*1f1d0*/  ISETP.NE.AND P2, PT, R21, 0x1, PT ;  /* 0x000000011500780c */ /* 0x008fca0003f45270 */
[----:B------:R2:W5:Y:S08]  /*1f1e0*/  @P1 LDG.E R0, desc[UR6][R4.64] ;  /* 0x0000000604001981 */ /* 0x000570000c1e1900 */
[----:B------:R-:W3:Y:S08]  /*1f1f0*/  @P2 LDC R20, c[0x0][0xbec] ;  /* 0x0002fb00ff142b82 */ /* 0x000ef00000000800 */
[----:B------:R-:W4:Y:S01]  /*1f200*/  @P2 LDC R25, c[0x0][0xbf0] ;  /* 0x0002fc00ff192b82 */ /* 0x000f220000000800 */
[----:B--2---:R-:W-:Y:S05]  /*1f210*/  @P1 BRA `(.L_x_861) ;  /* 0x0000000000141947 */ /* 0x004fea0003800000 */
[----:B------:R-:W-:Y:S05]  /*1f220*/  @!P0 BRA `(.L_x_861) ;  /* 0x0000000000108947 */ /* 0x000fea0003800000 */
[----:B------:R-:W-:Y:S02]  /*1f230*/  ULDC.64 UR4, c[0x0][0x208] ;  /* 0x0000820000047ab9 */ /* 0x000fe40000000a00 */
[----:B------:R-:W2:Y:S04]  /*1f240*/  LDG.E R5, desc[UR4][R2.64] ;  /* 0x0000000402057981 */ /* 0x000ea8000c1e1900 */
[----:B-----5:R-:W2:Y:S02]  /*1f250*/  LDG.E R0, desc[UR4][R2.64+0x4] ;  /* 0x0000040402007981 */ /* 0x020ea4000c1e1900 */
[----:B--2---:R-:W-:-:S07]  /*1f260*/  IMAD.IADD R0, R0, 0x1, -R5 ;  /* 0x0000000100007824 */ /* 0x004fce00078e0a05 */
.L_x_861:
[----:B------:R-:W-:Y:S01]  /*1f270*/  BSSY B1, `(.L_x_862) ;  /* 0x000002f000017945 */ /* 0x000fe20003800000 */
[----:B------:R-:W-:Y:S02]  /*1f280*/  SHF.R.S32.HI R12, RZ, 0x1f, R231 ;  /* 0x0000001fff0c7819 */ /* 0x000fe400000114e7 */
[----:B------:R-:W-:Y:S02]  /*1f290*/  SEL R13, R230, RZ, !P0 ;  /* 0x000000ffe60d7207 */ /* 0x000fe40004000000 */
[----:B------:R-:W-:Y:S02]  /*1f2a0*/  SEL R14, R7, RZ, !P0 ;  /* 0x000000ff070e7207 */ /* 0x000fe40004000000 */
[----:B-----5:R-:W-:Y:S01]  /*1f2b0*/  SHF.R.S32.HI R11, RZ, 0x1f, R6 ;  /* 0x0000001fff0b7819 */ /* 0x020fe20000011406 */
[----:B------:R-:W-:Y:S06]  /*1f2c0*/  @P3 BRA `(.L_x_863) ;  /* 0x0000000000a43947 */ /* 0x000fec0003800000 */
[----:B------:R-:W2:Y:S01]  /*1f2d0*/  S2R R2, SR_TID.X ;  /* 0x0000000000027919 */ /* 0x000ea20000002100 */
[----:B------:R-:W5:Y:S02]  /*1f2e0*/  LDC R9, c[0x0][0xbe8] ;  /* 0x0002fa00ff097b82 */ /* 0x000f640000000800 */
[----:B-----5:R-:W-:Y:S02]  /*1f2f0*/  IMAD R3, R0, R9, RZ ;  /* 0x0000000900037224 */ /* 0x020fe400078e02ff */
[----:B--2---:R-:W-:-:S04]  /*1f300*/  IMAD R2, R237, 0x80, R2 ;  /* 0x00000080ed027824 */ /* 0x004fc800078e0202 */
[----:B------:R-:W-:-:S05]  /*1f310*/  VIADD R10, R2, 0xffffff80 ;  /* 0xffffff80020a7836 */ /* 0x000fca0000000000 */
[----:B------:R-:W-:-:S13]  /*1f320*/  ISETP.GE.AND P0, PT, R10, R3, PT ;  /* 0x000000030a00720c */ /* 0x000fda0003f06270 */
[----:B------:R-:W-:Y:S05]  /*1f330*/  @P0 BRA `(.L_x_863) ;  /* 0x0000000000880947 */ /* 0x000fea0003800000 */
[----:B------:R-:W-:Y:S01]  /*1f340*/  ISETP.NE.AND P0, PT, R9, 0x1, PT ;  /* 0x000000010900780c */ /* 0x000fe20003f05270 */
[----:B------:R-:W-:Y:S01]  /*1f350*/  ULDC.64 UR4, c[0x0][0xb90] ;  /* 0x0002e40000047ab9 */ /* 0x000fe20000000a00 */
[----:B------:R-:W-:Y:S01]  /*1f360*/  IMAD.MOV.U32 R2, RZ, RZ, R6 ;  /* 0x000000ffff027224 */ /* 0x000fe200078e0006 */
[----:B------:R-:W-:Y:S01]  /*1f370*/  ULDC.64 UR6, c[0x0][0x208] ;  /* 0x0000820000067ab9 */ /* 0x000fe20000000a00 */
[----:B------:R-:W-:Y:S02]  /*1f380*/  IMAD R8, R12, UR4, RZ ;  /* 0x000000040c087c24 */ /* 0x000fe4000f8e02ff */
[----:B------:R-:W-:Y:S02]  /*1f390*/  IMAD.MOV.U32 R3, RZ, RZ, R11 ;  /* 0x000000ffff037224 */ /* 0x000fe400078e000b */
[----:B------:R-:W-:Y:S02]  /*1f3a0*/  IMAD.MOV.U32 R5, RZ, RZ, R10 ;  /* 0x000000ffff057224 */ /* 0x000fe400078e000a */
[----:B------:R-:W-:-:S03]  /*1f3b0*/  IMAD.WIDE.U32 R2, R231, UR4, R2 ;  /* 0x00000004e7027c25 */ /* 0x000fc6000f8e0002 */
[----:B------:R-:W2:Y:S08]  /*1f3c0*/  @P0 LDC R7, c[0x0][0xbec] ;  /* 0x0002fb00ff070b82 */ /* 0x000eb00000000800 */
[----:B------:R-:W5:Y:S01]  /*1f3d0*/  @P0 LDC R15, c[0x0][0xbf0] ;  /* 0x0002fc00ff0f0b82 */ /* 0x000f620000000800 */
[----:B--2---:R-:W-:-:S04]  /*1f3e0*/  @P0 IMAD.HI.U32 R4, R10, R7, RZ ;  /* 0x000000070a040227 */ /* 0x004fc800078e00ff */
[----:B------:R-:W-:Y:S01]  /*1f3f0*/  IMAD R7, R231, UR5, R8 ;  /* 0x00000005e7077c24 */ /* 0x000fe2000f8e0208 */
[----:B------:R-:W-:Y:S01]  /*1f400*/  ULDC.64 UR4, c[0x0][0xb98] ;  /* 0x0002e60000047ab9 */ /* 0x000fe20000000a00 */
[----:B-----5:R-:W-:Y:S02]  /*1f410*/  @P0 SHF.R.U32.HI R5, RZ, R15, R4 ;  /* 0x0000000fff050219 */ /* 0x020fe40000011604 */
[----:B------:R-:W-:Y:S02]  /*1f420*/  IMAD.IADD R3, R3, 0x1, R7 ;  /* 0x0000000103037824 */ /* 0x000fe400078e0207 */
[----:B------:R-:W-:Y:S02]  /*1f430*/  IMAD R4, R14, UR4, RZ ;  /* 0x000000040e047c24 */ /* 0x000fe4000f8e02ff */
[----:B------:R-:W-:Y:S02]  /*1f440*/  IMAD.MOV R7, RZ, RZ, -R5 ;  /* 0x000000ffff077224 */ /* 0x000fe400078e0a05 */
[----:B------:R-:W-:-:S04]  /*1f450*/  IMAD.WIDE.U32 R2, R13, UR4, R2 ;  /* 0x000000040d027c25 */ /* 0x000fc8000f8e0002 */
[----:B------:R-:W-:Y:S01]  /*1f460*/  IMAD R7, R9, R7, R10 ;  /* 0x0000000709077224 */ /* 0x000fe200078e020a */
[----:B------:R-:W-:Y:S01]  /*1f470*/  SHF.R.S32.HI R9, RZ, 0x1f, R5 ;  /* 0x0000001fff097819 */ /* 0x000fe20000011405 */
[----:B------:R-:W-:Y:S01]  /*1f480*/  IMAD R8, R13, UR5, R4 ;  /* 0x000000050d087c24 */ /* 0x000fe2000f8e0204 */
[----:B------:R-:W-:Y:S01]  /*1f490*/  IADD3 R2, P0, R5, R2, RZ ;  /* 0x0000000205027210 */ /* 0x000fe20007f1e0ff */
        /* <DEDUP_REMOVED lines=10> */
[----:B------:R-:W-:-:S05]  /*1f540*/  IMAD.MOV.U32 R3, RZ, RZ, -0x800000 ;  /* 0xff800000ff037424 */ /* 0x000fca00078e00ff */
[----:B------:R2:W-:Y:S02]  /*1f550*/  STG.E desc[UR6][R4.64], R3 ;  /* 0x0000000304007986 */ /* 0x0005e4000c101906 */
.L_x_863:
[----:B------:R-:W-:Y:S05]  /*1f560*/  BSYNC B1 ;  /* 0x0000000000017941 */ /* 0x000fea0003800000 */
.L_x_862:
[----:B------:R-:W-:Y:S01]  /*1f570*/  ULDC.64 UR4, c[0x0][0xaa0] ;  /* 0x0002a80000047ab9 */ /* 0x000fe20000000a00 */
[----:B--2---:R-:W-:Y:S01]  /*1f580*/  IMAD R4, R232, 0x20, R212 ;  /* 0x00000020e8047824 */ /* 0x004fe200078e02d4 */
[----:B------:R-:W-:Y:S01]  /*1f590*/  BSSY B1, `(.L_x_864) ;  /* 0x0000042000017945 */ /* 0x000fe20003800000 */
[----:B------:R-:W-:Y:S01]  /*1f5a0*/  IMAD R3, R11, UR4, RZ ;  /* 0x000000040b037c24 */ /* 0x000fe2000f8e02ff */
[----:B------:R-:W-:Y:S01]  /*1f5b0*/  SHF.R.S32.HI R8, RZ, 0x1f, R219 ;  /* 0x0000001fff087819 */ /* 0x000fe200000114db */
[----:B------:R-:W-:Y:S02]  /*1f5c0*/  IMAD R9, R237, 0x80, R4 ;  /* 0x00000080ed097824 */ /* 0x000fe400078e0204 */
[C---:B------:R-:W-:Y:S02]  /*1f5d0*/  IMAD R5, R6.reuse, UR5, R3 ;  /* 0x0000000506057c24 */ /* 0x040fe4000f8e0203 */
[----:B------:R-:W-:Y:S01]  /*1f5e0*/  IMAD.WIDE.U32 R2, R6, UR4, RZ ;  /* 0x0000000406027c25 */ /* 0x000fe2000f8e00ff */
[----:B------:R-:W-:-:S03]  /*1f5f0*/  ULDC.64 UR4, c[0x0][0xae8] ;  /* 0x0002ba0000047ab9 */ /* 0x000fc60000000a00 */
[----:B------:R-:W-:Y:S02]  /*1f600*/  IMAD.IADD R3, R3, 0x1, R5 ;  /* 0x0000000103037824 */ /* 0x000fe400078e0205 */
[----:B------:R-:W-:Y:S02]  /*1f610*/  IMAD R6, R12, UR4, RZ ;  /* 0x000000040c067c24 */ /* 0x000fe4000f8e02ff */
[----:B---3--:R-:W-:-:S04]  /*1f620*/  @P2 IMAD.HI.U32 R4, R9, R20, RZ ;  /* 0x0000001409042227 */ /* 0x008fc800078e00ff */
[C---:B------:R-:W-:Y:S02]  /*1f630*/  IMAD R7, R231.reuse, UR5, R6 ;  /* 0x00000005e7077c24 */ /* 0x040fe4000f8e0206 */
[----:B------:R-:W-:Y:S01]  /*1f640*/  IMAD.WIDE.U32 R2, R231, UR4, R2 ;  /* 0x00000004e7027c25 */ /* 0x000fe2000f8e0002 */
[----:B------:R-:W-:-:S03]  /*1f650*/  ULDC.64 UR4, c[0x0][0xaf0] ;  /* 0x0002bc0000047ab9 */ /* 0x000fc60000000a00 */
[----:B------:R-:W-:Y:S01]  /*1f660*/  IMAD.MOV.U32 R5, RZ, RZ, R9 ;  /* 0x000000ffff057224 */ /* 0x000fe200078e0009 */
[----:B----4-:R-:W-:Y:S01]  /*1f670*/  @P2 SHF.R.U32.HI R5, RZ, R25, R4 ;  /* 0x00000019ff052219 */ /* 0x010fe20000011604 */
[----:B------:R-:W-:Y:S02]  /*1f680*/  IMAD R6, R14, UR4, RZ ;  /* 0x000000040e067c24 */ /* 0x000fe4000f8e02ff */
[----:B------:R-:W-:Y:S01]  /*1f690*/  IMAD.IADD R3, R3, 0x1, R7 ;  /* 0x0000000103037824 */ /* 0x000fe200078e0207 */
[----:B------:R-:W-:Y:S01]  /*1f6a0*/  SHF.R.S32.HI R4, RZ, 0x1f, R5 ;  /* 0x0000001fff047819 */ /* 0x000fe20000011405 */
[C---:B------:R-:W-:Y:S02]  /*1f6b0*/  IMAD R7, R13.reuse, UR5, R6 ;  /* 0x000000050d077c24 */ /* 0x040fe4000f8e0206 */
[----:B------:R-:W-:Y:S01]  /*1f6c0*/  IMAD.WIDE.U32 R2, R13, UR4, R2 ;  /* 0x000000040d027c25 */ /* 0x000fe2000f8e0002 */
[----:B------:R-:W-:-:S03]  /*1f6d0*/  ULDC.64 UR4, c[0x0][0xae0] ;  /* 0x0002b80000047ab9 */ /* 0x000fc60000000a00 */
[----:B------:R-:W-:Y:S02]  /*1f6e0*/  IMAD.MOV R6, RZ, RZ, -R5 ;  /* 0x000000ffff067224 */ /* 0x000fe400078e0a05 */
[----:B------:R-:W-:Y:S02]  /*1f6f0*/  IMAD.IADD R3, R3, 0x1, R7 ;  /* 0x0000000103037824 */ /* 0x000fe400078e0207 */
[----:B------:R-:W-:Y:S02]  /*1f700*/  IMAD R4, R4, UR4, RZ ;  /* 0x0000000404047c24 */ /* 0x000fe4000f8e02ff */
[----:B------:R-:W-:Y:S02]  /*1f710*/  IMAD R7, R21, R6, R9 ;  /* 0x0000000615077224 */ /* 0x000fe400078e0209 */
[C---:B------:R-:W-:Y:S02]  /*1f720*/  IMAD R9, R5.reuse, UR5, R4 ;  /* 0x0000000505097c24 */ /* 0x040fe4000f8e0204 */
[----:B------:R-:W-:Y:S01]  /*1f730*/  IMAD.WIDE.U32 R2, R5, UR4, R2 ;  /* 0x0000000405027c25 */ /* 0x000fe2000f8e0002 */
[----:B------:R-:W-:Y:S01]  /*1f740*/  SHF.R.S32.HI R4, RZ, 0x1f, R7 ;  /* 0x0000001fff047819 */ /* 0x000fe20000011407 */
[----:B------:R-:W-:-:S02]  /*1f750*/  ULDC.64 UR4, c[0x0][0xad8] ;  /* 0x0002b60000047ab9 */ /* 0x000fc40000000a00 */
[----:B------:R-:W-:Y:S01]  /*1f760*/  IMAD.IADD R3, R3, 0x1, R9 ;  /* 0x0000000103037824 */ /* 0x000fe200078e0209 */
[----:B------:R-:W-:Y:S01]  /*1f770*/  SHF.R.S32.HI R9, RZ, 0x1f, R218 ;  /* 0x0000001fff097819 */ /* 0x000fe200000114da */
[----:B------:R-:W-:Y:S02]  /*1f780*/  IMAD R4, R4, UR4, RZ ;  /* 0x0000000404047c24 */ /* 0x000fe4000f8e02ff */
[----:B------:R-:W-:Y:S02]  /*1f790*/  IMAD R6, R237, 0x80, R212 ;  /* 0x00000080ed067824 */ /* 0x000fe400078e02d4 */
[----:B------:R-:W-:Y:S02]  /*1f7a0*/  IMAD R21, R0, R21, RZ ;  /* 0x0000001500157224 */ /* 0x000fe400078e02ff */
[C---:B------:R-:W-:Y:S02]  /*1f7b0*/  IMAD R5, R7.reuse, UR5, R4 ;  /* 0x0000000507057c24 */ /* 0x040fe4000f8e0204 */
[----:B------:R-:W-:Y:S01]  /*1f7c0*/  IMAD.WIDE.U32 R2, R7, UR4, R2 ;  /* 0x0000000407027c25 */ /* 0x000fe2000f8e0002 */
[----:B------:R-:W-:Y:S01]  /*1f7d0*/  ISETP.GE.AND P2, PT, R6, R21, PT ;  /* 0x000000150600720c */ /* 0x000fe20003f46270 */
[----:B------:R-:W-:-:S02]  /*1f7e0*/  ULDC.64 UR4, c[0x0][0xa80] ;  /* 0x0002a00000047ab9 */ /* 0x000fc40000000a00 */
[----:B------:R-:W-:Y:S01]  /*1f7f0*/  IMAD.IADD R3, R3, 0x1, R5 ;  /* 0x0000000103037824 */ /* 0x000fe200078e0205 */
[----:B------:R-:W-:Y:S01]  /*1f800*/  LEA R4, P3, R2, UR4, 0x1 ;  /* 0x0000000402047c11 */ /* 0x000fe2000f8608ff */
[----:B------:R-:W-:-:S03]  /*1f810*/  VIADD R0, R6, 0x20 ;  /* 0x0000002006007836 */ /* 0x000fc60000000000 */
[----:B------:R-:W-:Y:S02]  /*1f820*/  LEA.HI.X R5, R2, UR5, R3, 0x1, P3 ;  /* 0x0000000502057c11 */ /* 0x000fe400098f0c03 */
[-C--:B------:R-:W-:Y:S01]  /*1f830*/  ISETP.GE.AND P1, PT, R0, R21.reuse, PT ;  /* 0x000000150000720c */ /* 0x080fe20003f26270 */
[----:B------:R-:W-:Y:S01]  /*1f840*/  VIADD R0, R6, 0x40 ;  /* 0x0000004006007836 */ /* 0x000fe20000000000 */
[----:B------:R2:W3:Y:S04]  /*1f850*/  SHFL.IDX PT, R2, R4, RZ, 0x181f ;  /* 0x00181fff04027589 */ /* 0x0004e800000e0000 */
[----:B------:R2:W4:Y:S01]  /*1f860*/  SHFL.IDX PT, R3, R5, RZ, 0x181f ;  /* 0x00181fff05037589 */ /* 0x00052200000e0000 */
        /* <DEDUP_REMOVED lines=8> */
[----:B---3--:R-:W-:-:S04]  /*1f8f0*/  @!P5 LEA R10, P6, R16, R2, 0x1 ;  /* 0x00000002100ad211 */ /* 0x008fc800078c08ff */
[-C--:B----4-:R-:W-:Y:S02]  /*1f900*/  @!P5 LEA.HI.X R11, R16, R3.reuse, R17, 0x1, P6 ;  /* 0x00000003100bd211 */ /* 0x090fe400030f0c11 */
[-C--:B------:R-:W-:Y:S01]  /*1f910*/  @!P3 LEA R12, P6, R218, R2.reuse, 0x1 ;  /* 0x00000002da0cb211 */ /* 0x080fe200078c08ff */
[----:B------:R-:W-:Y:S02]  /*1f920*/  @!P4 IMAD.SHL.U32 R7, R234, 0x8, RZ ;  /* 0x00000008ea07c824 */ /* 0x000fe400078e00ff */
[----:B------:R3:W-:Y:S01]  /*1f930*/  @!P5 ST.E.128 desc[UR6][R10.64], RZ ;  /* 0x000000ff0a00d985 */ /* 0x0007e2000c101d06 */
[----:B------:R-:W-:Y:S02]  /*1f940*/  @!P3 LEA.HI.X R13, R218, R3, R9, 0x1, P6 ;  /* 0x00000003da0db211 */ /* 0x000fe400030f0c09 */
[----:B------:R-:W-:-:S04]  /*1f950*/  @!P2 LEA R14, P6, R219, R2, 0x1 ;  /* 0x00000002db0ea211 */ /* 0x000fc800078c08ff */
[----:B------:R-:W-:Y:S01]  /*1f960*/  @!P2 LEA.HI.X R15, R219, R3, R8, 0x1, P6 ;  /* 0x00000003db0fa211 */ /* 0x000fe200030f0c08 */
[----:B------:R-:W-:-:S05]  /*1f970*/  @!P4 IMAD.WIDE R2, R7, 0x2, R2 ;  /* 0x000000020702c825 */ /* 0x000fca00078e0202 */
[----:B------:R3:W-:Y:S04]  /*1f980*/  @!P4 ST.E.128 desc[UR6][R2.64], RZ ;  /* 0x000000ff0200c985 */ /* 0x0007e8000c101d06 */
[----:B------:R3:W-:Y:S04]  /*1f990*/  @!P3 ST.E.128 desc[UR6][R12.64], RZ ;  /* 0x000000ff0c00b985 */ /* 0x0007e8000c101d06 */
[----:B------:R3:W-:Y:S02]  /*1f9a0*/  @!P2 ST.E.128 desc[UR6][R14.64], RZ ;  /* 0x000000ff0e00a985 */ /* 0x0007e4000c101d06 */
.L_x_865:
[----:B------:R-:W-:Y:S05]  /*1f9b0*/  BSYNC B1 ;  /* 0x0000000000017941 */ /* 0x000fea0003800000 */
.L_x_864:
[----:B---34-:R3:W4:Y:S01]  /*1f9c0*/  SHFL.IDX PT, R3, R5, 0x1, 0x181f ;  /* 0x00381f0005037f89 */ /* 0x01872200000e0000 */
        /* <DEDUP_REMOVED lines=11> */
[-C--:B----4-:R-:W-:Y:S02]  /*1fa80*/  @!P4 LEA.HI.X R11, R16, R3.reuse, R17, 0x1, P6 ;  /* 0x00000003100bc211 */ /* 0x090fe400030f0c11 */
[C---:B------:R-:W-:Y:S01]  /*1fa90*/  @!P1 LEA R14, P6, R219.reuse, R2, 0x1 ;  /* 0x00000002db0e9211 */ /* 0x040fe200078c08ff */
[----:B------:R-:W-:Y:S01]  /*1faa0*/  @!P3 IMAD.SHL.U32 R7, R234, 0x8, RZ ;  /* 0x00000008ea07b824 */ /* 0x000fe200078e00ff */
[-C--:B------:R-:W-:Y:S01]  /*1fab0*/  @!P2 LEA.HI.X R13, R218, R3.reuse, R9, 0x1, P5 ;  /* 0x00000003da0da211 */ /* 0x080fe200028f0c09 */
[----:B------:R0:W-:Y:S01]  /*1fac0*/  @!P4 ST.E.128 desc[UR6][R10.64], RZ ;  /* 0x000000ff0a00c985 */ /* 0x0001e2000c101d06 */
[----:B------:R-:W-:Y:S01]  /*1fad0*/  @!P1 LEA.HI.X R15, R219, R3, R8, 0x1, P6 ;  /* 0x00000003db0f9211 */ /* 0x000fe200030f0c08 */
[----:B------:R-:W-:-:S05]  /*1fae0*/  @!P3 IMAD.WIDE R2, R7, 0x2, R2 ;  /* 0x000000020702b825 */ /* 0x000fca00078e0202 */
[----:B------:R0:W-:Y:S04]  /*1faf0*/  @!P3 ST.E.128 desc[UR6][R2.64], RZ ;  /* 0x000000ff0200b985 */ /* 0x0001e8000c101d06 */
[----:B------:R0:W-:Y:S04]  /*1fb00*/  @!P2 ST.E.128 desc[UR6][R12.64], RZ ;  /* 0x000000ff0c00a985 */ /* 0x0001e8000c101d06 */
[----:B------:R0:W-:Y:S02]  /*1fb10*/  @!P1 ST.E.128 desc[UR6][R14.64], RZ ;  /* 0x000000ff0e009985 */ /* 0x0001e4000c101d06 */
.L_x_867:
[----:B------:R-:W-:Y:S05]  /*1fb20*/  BSYNC B1 ;  /* 0x0000000000017941 */ /* 0x000fea0003800000 */
.L_x_866:
        /* <DEDUP_REMOVED lines=12> */
[C---:B------:R-:W-:Y:S02]  /*1fbf0*/  @!P6 LEA R14, P2, R219.reuse, R2, 0x1 ;  /* 0x00000002db0ee211 */ /* 0x040fe400078408ff */
[----:B------:R-:W-:Y:S01]  /*1fc00*/  @!P4 IMAD.SHL.U32 R7, R234, 0x8, RZ ;  /* 0x00000008ea07c824 */ /* 0x000fe200078e00ff */
[-C--:B----4-:R-:W-:Y:S02]  /*1fc10*/  @!P3 LEA.HI.X R11, R16, R3.reuse, R17, 0x1, P0 ;  /* 0x00000003100bb211 */ /* 0x090fe400000f0c11 */
[-C--:B------:R-:W-:Y:S02]  /*1fc20*/  @!P5 LEA.HI.X R13, R218, R3.reuse, R9, 0x1, P1 ;  /* 0x00000003da0dd211 */ /* 0x080fe400008f0c09 */
[----:B------:R-:W-:Y:S01]  /*1fc30*/  @!P6 LEA.HI.X R15, R219, R3, R8, 0x1, P2 ;  /* 0x00000003db0fe211 */ /* 0x000fe200010f0c08 */
[----:B------:R-:W-:Y:S01]  /*1fc40*/  @!P4 IMAD.WIDE R2, R7, 0x2, R2 ;  /* 0x000000020702c825 */ /* 0x000fe200078e0202 */
[----:B------:R0:W-:Y:S04]  /*1fc50*/  @!P3 ST.E.128 desc[UR6][R10.64], RZ ;  /* 0x000000ff0a00b985 */ /* 0x0001e8000c101d06 */
[----:B------:R0:W-:Y:S04]  /*1fc60*/  @!P4 ST.E.128 desc[UR6][R2.64], RZ ;  /* 0x000000ff0200c985 */ /* 0x0001e8000c101d06 */
[----:B------:R0:W-:Y:S04]  /*1fc70*/  @!P5 ST.E.128 desc[UR6][R12.64], RZ ;  /* 0x000000ff0c00d985 */ /* 0x0001e8000c101d06 */
[----:B------:R0:W-:Y:S02]  /*1fc80*/  @!P6 ST.E.128 desc[UR6][R14.64], RZ ;  /* 0x000000ff0e00e985 */ /* 0x0001e4000c101d06 */
.L_x_869:
[----:B------:R-:W-:Y:S05]  /*1fc90*/  BSYNC B1 ;  /* 0x0000000000017941 */ /* 0x000fea0003800000 */
.L_x_868:
[----:B------:R-:W-:Y:S01]  /*1fca0*/  VIADD R0, R6, 0x60 ;  /* 0x0000006006007836 */ /* 0x000fe20000000000 */
[----:B0---4-:R0:W4:Y:S04]  /*1fcb0*/  SHFL.IDX PT, R3, R5, 0x3, 0x181f ;  /* 0x00781f0005037f89 */ /* 0x01112800000e0000 */
[----:B------:R-:W-:Y:S01]  /*1fcc0*/  ISETP.GE.AND P0, PT, R0, R21, PT ;  /* 0x000000150000720c */ /* 0x000fe20003f06270 */
[----:B------:R0:W0:-:S12]  /*1fcd0*/  SHFL.IDX PT, R2, R4, 0x3, 0x181f ;  /* 0x00781f0004027f89 */ /* 0x00001800000e0000 */
        /* <DEDUP_REMOVED lines=10> */
[----:B--23--:R-:W-:Y:S01]  /*1fd80*/  @!P4 IMAD.SHL.U32 R5, R234, 0x8, RZ ;  /* 0x00000008ea05c824 */ /* 0x00cfe200078e00ff */
        /* <DEDUP_REMOVED lines=8> */
.L_x_860:
[----:B------:R-:W-:Y:S05]  /*1fe10*/  BSYNC B0 ;  /* 0x0000000000007941 */ /* 0x000fea0003800000 */
.L_x_851:
[----:B------:R-:W-:Y:S02]  /*1fe20*/  ULDC UR4, c[0x0][0xc3c] ;  /* 0x00030f0000047ab9 */ /* 0x000fe40000000800 */
[----:B-1----:R-:W-:-:S13]  /*1fe30*/  ISETP.GE.AND P0, PT, R123, UR4, PT ;  /* 0x000000047b007c0c */ /* 0x002fda000bf06270 */
[----:B------:R-:W-:Y:S05]  /*1fe40*/  @!P0 BRA `(.L_x_870) ;  /* 0xfffffe14005c8947 */ /* 0x000fea000383ffff */
[----:B------:R-:W-:Y:S05]  /*1fe50*/  BRA `(.L_x_645) ;  /* 0x0000008800987947 */ /* 0x000fea0003800000 */
.L_x_643:
[----:B------:R-:W-:-:S08]  /*1fe60*/  NOP ;  /* 0x0000000000007918 */ /* 0x000fd00000000000 */
[----:B------:R-:W0:-:S00]  /*1fe70*/  USETMAXREG.DEALLOC.CTAPOOL 0x18 ;  /* 0x00000018000079c8 */ /* 0x000e0000080e0500 */
[----:B0-----:R-:W2:Y:S01]  /*1fe80*/  LDL.LU R3, [R1+0x8] ;  /* 0x0000080001037983 */ /* 0x001ea20000300800 */
[----:B------:R-:W-:Y:S01]  /*1fe90*/  LOP3.LUT R2, R2, 0x3, RZ, 0xc0, !PT ;  /* 0x0000000302027812 */ /* 0x000fe200078ec0ff */
[----:B------:R-:W-:-:S05]  /*1fea0*/  IMAD.MOV.U32 R4, RZ, RZ, RZ ;  /* 0x000000ffff047224 */ /* 0x000fca00078e00ff */
[----:B------:R-:W0:Y:S02]  /*1feb0*/  SHFL.IDX PT, R2, R2, RZ, 0x1f ;  /* 0x00001fff02027589 */ /* 0x000e2400000e0000 */
[----:B0-----:R-:W-:Y:S02]  /*1fec0*/  ISETP.NE.AND P0, PT, R2, RZ, PT ;  /* 0x000000ff0200720c */ /* 0x001fe40003f05270 */
[----:B--2---:R-:W-:-:S11]  /*1fed0*/  LOP3.LUT R3, R3, 0xffffffef, RZ, 0xc0, !PT ;  /* 0xffffffef03037812 */ /* 0x004fd600078ec0ff */
[----:B------:R-:W-:-:S05]  /*1fee0*/  @P0 LOP3.LUT R3, R3, 0x10, RZ, 0xfc, !PT ;  /* 0x0000001003030812 */ /* 0x000fca00078efcff */
[----:B------:R0:W-:Y:S01]  /*1fef0*/  STL [R1+0x8], R3 ;  /* 0x0000080301007387 */ /* 0x0001e20000100800 */
        /* <DEDUP_REMOVED lines=8> */
.L_x_871:
[----:B------:R-:W-:Y:S01]  /*1ff80*/  LOP3.LUT R5, R0, 0x1f, RZ, 0xc0, !PT ;  /* 0x0000001f00057812 */ /* 0x000fe200078ec0ff */
[----:B------:R-:W-:Y:S01]  /*1ff90*/  ULDC UR4, c[0x0][0xc3c] ;  /* 0x00030f0000047ab9 */ /* 0x000fe20000000800 */
[----:B------:R-:W-:Y:S01]  /*1ffa0*/  ULDC.64 UR6, c[0x0][0x208] ;  /* 0x0000820000067ab9 */ /* 0x000fe20000000a00 */
[----:B------:R-:W-:Y:S01]  /*1ffb0*/  ULDC UR5, c[0x0][0xc38] ;  /* 0x00030e0000057ab9 */ /* 0x000fe20000000800 */
[----:B------:R-:W-:-:S04]  /*1ffc0*/  ISETP.NE.AND P0, PT, R5, 0x1f, PT ;  /* 0x0000001f0500780c */ /* 0x000fc80003f05270 */
[----:B------:R-:W-:-:S13]  /*1ffd0*/  ISETP.GE.OR P1, PT, R5, UR4, !P0 ;  /* 0x0000000405007c0c */ /* 0x000fda000c726670 */
[----:B0-----:R-:W0:Y:S02]  /*1ffe0*/  @!P1 LDC.64 R2, c[0x0][0xc80] ;  /* 0x00032000ff029b82 */ /* 0x001e240000000a00 */
        /* <DEDUP_REMOVED lines=35> */
.L_x_877:
        /* <DEDUP_REMOVED lines=13> */
.L_x_876:
[----:B------:R-:W-:Y:S05]  /*202f0*/  BSYNC B0 ;  /* 0x0000000000007941 */ /* 0x000fea0003800000 */
.L_x_875:
        /* <DEDUP_REMOVED lines=20> */
[----:B------:R-:W-:-:S07]  /*20440*/  IMAD.MOV.U32 R2, RZ, RZ, R11 ;  /* 0x000000ffff027224 */ /* 0x000fce00078e000b */
.L_x_873:
        /* <DEDUP_REMOVED lines=16> */
.L_x_878:
[----:B-1----:R-:W-:Y:S02]  /*20550*/  IMAD R16, R16, UR5, R7 ;  /* 0x0000000510107c24 */ /* 0x002fe4000f8e0207 */
[----:B------:R-:W-:Y:S02]  /*20560*/  IMAD R7, R11, R6, RZ ;  /* 0x000000060b077224 */ /* 0x000fe400078e02ff */
[----:B0-----:R-:W-:Y:S01]  /*20570*/  IMAD.MOV.U32 R2, RZ, RZ, RZ ;  /* 0x000000ffff027224 */ /* 0x001fe200078e00ff */
[----:B------:R-:W-:Y:S01]  /*20580*/  IADD3 R9, -R16, UR6, RZ ;  /* 0x0000000610097c10 */ /* 0x000fe2000fffe1ff */
[----:B------:R-:W-:Y:S02]  /*20590*/  VIADD R19, R19, UR4 ;  /* 0x0000000413137c36 */ /* 0x000fe40008000000 */
        /* <DEDUP_REMOVED lines=20> */
.L_x_874:
[----:B------:R-:W-:Y:S02]  /*206e0*/  IMAD.MOV.U32 R17, RZ, RZ, RZ ;  /* 0x000000ffff117224 */ /* 0x000fe400078e00ff */
[----:B------:R-:W-:Y:S02]  /*206f0*/  IMAD.U32 R16, RZ, RZ, UR6 ;  /* 0x00000006ff107e24 */ /* 0x000fe4000f8e00ff */
[----:B------:R-:W-:-:S07]  /*20700*/  IMAD.MOV.U32 R18, RZ, RZ, RZ ;  /* 0x000000ffff127224 */ /* 0x000fce00078e00ff */
.L_x_879:
[----:B------:R-:W-:-:S13]  /*20710*/  ISETP.NE.AND P0, PT, R5, RZ, PT ;  /* 0x000000ff0500720c */ /* 0x000fda0003f05270 */
[----:B------:R-:W0:Y:S01]  /*20720*/  @!P0 S2R R3, SR_CgaCtaId ;  /* 0x0000000000038919 */ /* 0x000e220000008800 */
[----:B------:R-:W-:-:S04]  /*20730*/  @!P0 MOV R2, 0x400 ;  /* 0x0000040000028802 */ /* 0x000fc80000000f00 */
[----:B0-----:R-:W-:-:S05]  /*20740*/  @!P0 LEA R2, R3, R2, 0x18 ;  /* 0x0000000203028211 */ /* 0x001fca00078ec0ff */
[----:B------:R2:W-:Y:S01]  /*20750*/  @!P0 STS.128 [R2+0x388d0], R16 ;  /* 0x0388d01002008388 */ /* 0x0005e20000000c00 */
[----:B------:R-:W-:Y:S06]  /*20760*/  BAR.ARV 0x5, 0x180 ;  /* 0x0146000000007b1d */ /* 0x000fec0000002000 */
.L_x_872:
[----:B--2---:R-:W-:Y:S01]  /*20770*/  IMAD.MOV.U32 R2, RZ, RZ, 0x1 ;  /* 0x00000001ff027424 */ /* 0x004fe200078e00ff */
[----:B------:R2:W-:Y:S01]  /*20780*/  STL [R1+0xc], RZ ;  /* 0x00000cff01007387 */ /* 0x0005e20000100800 */
[----:B------:R-:W-:Y:S02]  /*20790*/  ULDC UR4, c[0x0][0xc3c] ;  /* 0x00030f0000047ab9 */ /* 0x000fe40000000800 */
[----:B-1----:R-:W-:Y:S01]  /*207a0*/  ISETP.GE.AND P0, PT, R19, UR4, PT ;  /* 0x0000000413007c0c */ /* 0x002fe2000bf06270 */
[----:B------:R2:W-:Y:S04]  /*207b0*/  STL [R1+0x14], R2 ;  /* 0x0000140201007387 */ /* 0x0005e80000100800 */
[----:B------:R2:W-:Y:S08]  /*207c0*/  STL [R1+0x54], RZ ;  /* 0x000054ff01007387 */ /* 0x0005f00000100800 */
[----:B--2---:R-:W-:Y:S05]  /*207d0*/  @P0 BRA `(.L_x_880) ;  /* 0x0000007c00500947 */ /* 0x004fea0003800000 */
[----:B------:R-:W2:Y:S01]  /*207e0*/  LDL.LU R5, [R1+0x8] ;  /* 0x0000080001057983 */ /* 0x000ea20000300800 */
[C---:B------:R-:W-:Y:S01]  /*207f0*/  IMAD.SHL.U32 R2, R0.reuse, 0x8, RZ ;  /* 0x0000000800027824 */ /* 0x040fe200078e00ff */
[----:B------:R-:W1:Y:S01]  /*20800*/  S2UR UR5, SR_CgaCtaId ;  /* 0x00000000000579c3 */ /* 0x000e620000008800 */
[----:B------:R-:W-:Y:S01]  /*20810*/  LOP3.LUT R7, R0, 0x7f, RZ, 0xc0, !PT ;  /* 0x0000007f00077812 */ /* 0x000fe200078ec0ff */
[----:B------:R-:W-:Y:S01]  /*20820*/  UMOV UR4, 0x400 ;  /* 0x0000040000047882 */ /* 0x000fe20000000000 */
[----:B------:R-:W-:Y:S01]  /*20830*/  BSSY B8, `(.L_x_880) ;  /* 0x00007ce000087945 */ /* 0x000fe20003800000 */
[C---:B0-----:R-:W-:Y:S01]  /*20840*/  LOP3.LUT R3, R2.reuse, 0x1f8, RZ, 0xc0, !PT ;  /* 0x000001f802037812 */ /* 0x041fe200078ec0ff */
[----:B------:R-:W-:Y:S01]  /*20850*/  ULDC.64 UR38, c[0x0][0x198] ;  /* 0x0000660000267ab9 */ /* 0x000fe20000000a00 */
[----:B------:R-:W-:Y:S01]  /*20860*/  ISETP.NE.AND P1, PT, R7, RZ, PT ;  /* 0x000000ff0700720c */ /* 0x000fe20003f25270 */
[----:B------:R-:W-:Y:S01]  /*20870*/  ULOP3.LUT UR37, UR60, 0x2, URZ, 0xfc, !UPT ;  /* 0x000000023c257892 */ /* 0x000fe2000f8efc3f */
[----:B------:R-:W-:Y:S01]  /*20880*/  LOP3.LUT R4, R3, 0x38, R0, 0x78, !PT ;  /* 0x0000003803047812 */ /* 0x000fe200078e7800 */
[----:B------:R-:W-:Y:S01]  /*20890*/  IMAD.SHL.U32 R3, R7, 0x8, RZ ;  /* 0x0000000807037824 */ /* 0x000fe200078e00ff */
[----:B------:R-:W-:Y:S01]  /*208a0*/  SHF.R.U32.HI R6, RZ, 0x3, R7 ;  /* 0x00000003ff067819 */ /* 0x000fe20000011607 */
[----:B------:R-:W-:Y:S01]  /*208b0*/  ULDC UR36, c[0x0][0xc] ;  /* 0x0000030000247ab9 */ /* 0x000fe20000000800 */
[----:B------:R-:W-:-:S02]  /*208c0*/  LOP3.LUT R2, R2, 0x38, RZ, 0xc0, !PT ;  /* 0x0000003802027812 */ /* 0x000fc400078ec0ff */
[----:B------:R-:W-:Y:S02]  /*208d0*/  LOP3.LUT R3, R4, 0x200, R3, 0xf8, !PT ;  /* 0x0000020004037812 */ /* 0x000fe400078ef803 */
[C---:B------:R-:W-:Y:S01]  /*208e0*/  LOP3.LUT P0, R4, R0.reuse, 0x1f, RZ, 0xc0, !PT ;  /* 0x0000001f00047812 */ /* 0x040fe2000780c0ff */
[----:B------:R-:W-:-:S04]  /*208f0*/  IMAD.SHL.U32 R0, R0, 0x10, RZ ;  /* 0x0000001000007824 */ /* 0x000fc800078e00ff */
[----:B------:R0:W-:Y:S01]  /*20900*/  STL [R1+0x30], R4 ;  /* 0x0000300401007387 */ /* 0x0001e20000100800 */
[----:B------:R-:W-:Y:S01]  /*20910*/  LOP3.LUT R6, R6, 0x70, R0, 0xf8, !PT ;  /* 0x0000007006067812 */ /* 0x000fe200078ef800 */
[----:B-1----:R-:W-:-:S06]  /*20920*/  ULEA UR4, UR5, UR4, 0x18 ;  /* 0x0000000405047291 */ /* 0x002fcc000f8ec03f */
[----:B0-----:R-:W-:-:S04]  /*20930*/  IMAD.U32 R4, RZ, RZ, UR4 ;  /* 0x00000004ff047e24 */ /* 0x001fc8000f8e00ff */
[----:B------:R-:W-:Y:S01]  /*20940*/  IMAD R0, R3, 0x2, R4 ;  /* 0x0000000203007824 */ /* 0x000fe200078e0204 */
[----:B------:R0:W-:Y:S01]  /*20950*/  STL [R1+0x4], R4 ;  /* 0x0000040401007387 */ /* 0x0001e20000100800 */
[----:B------:R-:W-:-:S03]  /*20960*/  LOP3.LUT R3, R2, 0x80, RZ, 0xfc, !PT ;  /* 0x0000008002037812 */ /* 0x000fc600078efcff */
[----:B------:R1:W-:Y:S04]  /*20970*/  STL [R1+0x2c], R0 ;  /* 0x00002c0001007387 */ /* 0x0003e80000100800 */
[----:B------:R-:W-:Y:S01]  /*20980*/  STL [R1+0x20], RZ ;  /* 0x000020ff01007387 */ /* 0x000fe20000100800 */
[----:B0-----:R-:W-:Y:S01]  /*20990*/  LOP3.LUT R4, R2, 0x40, RZ, 0xfc, !PT ;  /* 0x0000004002047812 */ /* 0x001fe200078efcff */
[----:B-1----:R-:W-:Y:S01]  /*209a0*/  IMAD.MOV.U32 R0, RZ, RZ, 0x1 ;  /* 0x00000001ff007424 */ /* 0x002fe200078e00ff */
[----:B--2---:R-:W-:-:S04]  /*209b0*/  LOP3.LUT R5, R5, 0xfffffffd, RZ, 0xc0, !PT ;  /* 0xfffffffd05057812 */ /* 0x004fc800078ec0ff */
[----:B------:R-:W-:-:S04]  /*209c0*/  @P1 LOP3.LUT R5, R5, 0x2, RZ, 0xfc, !PT ;  /* 0x0000000205051812 */ /* 0x000fc800078efcff */
[----:B------:R-:W-:-:S04]  /*209d0*/  LOP3.LUT R5, R5, 0xfffffffe, RZ, 0xc0, !PT ;  /* 0xfffffffe05057812 */ /* 0x000fc800078ec0ff */
[----:B------:R-:W-:Y:S02]  /*209e0*/  @P0 LOP3.LUT R5, R5, 0x1, RZ, 0xfc, !PT ;  /* 0x0000000105050812 */ /* 0x000fe400078efcff */
[----:B------:R-:W-:Y:S02]  /*209f0*/  ISETP.NE.OR P0, PT, R7, RZ, !P0 ;  /* 0x000000ff0700720c */ /* 0x000fe40004705670 */
[----:B------:R-:W-:-:S11]  /*20a00*/  LOP3.LUT R5, R5, 0xfffffff7, RZ, 0xc0, !PT ;  /* 0xfffffff705057812 */ /* 0x000fd600078ec0ff */
[----:B------:R-:W-:-:S05]  /*20a10*/  @P0 LOP3.LUT R5, R5, 0x8, RZ, 0xfc, !PT ;  /* 0x0000000805050812 */ /* 0x000fca00078efcff */
[----:B------:R-:W-:Y:S04]  /*20a20*/  STL [R1+0x8], R5 ;  /* 0x0000080501007387 */ /* 0x000fe80000100800 */
[----:B------:R-:W-:Y:S04]  /*20a30*/  STL [R1+0x24], R0 ;  /* 0x0000240001007387 */ /* 0x000fe80000100800 */
[----:B------:R-:W-:Y:S04]  /*20a40*/  STL [R1+0x54], RZ ;  /* 0x000054ff01007387 */ /* 0x000fe80000100800 */
[----:B------:R-:W-:Y:S04]  /*20a50*/  STL [R1+0xc], RZ ;  /* 0x00000cff01007387 */ /* 0x000fe80000100800 */
[----:B------:R0:W-:Y:S02]  /*20a60*/  STL [R1+0x14], R0 ;  /* 0x0000140001007387 */ /* 0x0001e40000100800 */
[----:B0-----:R-:W-:-:S07]  /*20a70*/  LOP3.LUT R0, R2, 0xc0, RZ, 0xfc, !PT ;  /* 0x000000c002007812 */ /* 0x001fce00078efcff */
.L_x_1041:
[----:B01----:R-:W0:Y:S01]  /*20a80*/  LDC.64 R2, c[0x0][0xc88] ;  /* 0x00032200ff027b82 */ /* 0x003e220000000a00 */
[----:B------:R-:W-:Y:S01]  /*20a90*/  ULDC.64 UR4, c[0x0][0x208] ;  /* 0x0000820000047ab9 */ /* 0x000fe20000000a00 */
[----:B0-----:R-:W-:-:S05]  /*20aa0*/  IMAD.WIDE R2, R19, 0x4, R2 ;  /* 0x0000000413027825 */ /* 0x001fca00078e0202 */
[----:B--2---:R-:W2:Y:S01]  /*20ab0*/  LDG.E R15, desc[UR4][R2.64] ;  /* 0x00000004020f7981 */ /* 0x004ea2000c1e1900 */
[----:B------:R-:W-:Y:S05]  /*20ac0*/  YIELD ;  /* 0x0000000000007946 */ /* 0x000fea0003800000 */
[----:B------:R-:W-:Y:S01]  /*20ad0*/  ULDC.64 UR4, c[0x0][0xa28] ;  /* 0x00028a0000047ab9 */ /* 0x000fe20000000a00 */
[----:B------:R-:W-:Y:S01]  /*20ae0*/  ULDC.64 UR10, c[0x0][0xa18] ;  /* 0x00028600000a7ab9 */ /* 0x000fe20000000a00 */
[----:B------:R-:W-:Y:S01]  /*20af0*/  ISETP.NE.U32.AND P0, PT, RZ, UR4, PT ;  /* 0x00000004ff007c0c */ /* 0x000fe2000bf05070 */
[----:B------:R-:W-:Y:S01]  /*20b00*/  ULDC.64 UR6, c[0x0][0xa08] ;  /* 0x0002820000067ab9 */ /* 0x000fe20000000a00 */
[----:B------:R-:W-:Y:S01]  /*20b10*/  ISETP.NE.U32.AND P3, PT, RZ, UR10, PT ;  /* 0x0000000aff007c0c */ /* 0x000fe2000bf65070 */
[----:B------:R-:W-:Y:S01]  /*20b20*/  IMAD.MOV.U32 R0, RZ, RZ, RZ ;  /* 0x000000ffff007224 */ /* 0x000fe200078e00ff */
[----:B------:R-:W-:Y:S01]  /*20b30*/  ISETP.NE.AND.EX P0, PT, RZ, UR5, PT, P0 ;  /* 0x00000005ff007c0c */ /* 0x000fe2000bf05300 */
[----:B------:R-:W-:Y:S01]  /*20b40*/  ULDC.64 UR12, c[0x0][0x208] ;  /* 0x00008200000c7ab9 */ /* 0x000fe20000000a00 */
[----:B------:R-:W-:Y:S01]  /*20b50*/  ISETP.NE.AND.EX P3, PT, RZ, UR11, PT, P3 ;  /* 0x0000000bff007c0c */ /* 0x000fe2000bf65330 */
[----:B------:R-:W-:Y:S01]  /*20b60*/  IMAD.MOV.U32 R12, RZ, RZ, RZ ;  /* 0x000000ffff0c7224 */ /* 0x000fe200078e00ff */
[----:B------:R-:W-:Y:S01]  /*20b70*/  ULDC.64 UR8, c[0x0][0xa10] ;  /* 0x0002840000087ab9 */ /* 0x000fe20000000a00 */
[----:B--2---:R-:W-:Y:S01]  /*20b80*/  SHF.R.S32.HI R4, RZ, 0x1f, R15 ;  /* 0x0000001fff047819 */ /* 0x004fe2000001140f */
[----:B------:R-:W-:-:S07]  /*20b90*/  IMAD.SHL.U32 R14, R15, 0x4, RZ ;  /* 0x000000040f0e7824 */ /* 0x000fce00078e00ff */
[C---:B------:R-:W-:Y:S01]  /*20ba0*/  @P0 LEA R2, P1, R15.reuse, UR4, 0x2 ;  /* 0x000000040f020c11 */ /* 0x040fe2000f8210ff */
[----:B------:R-:W-:Y:S01]  /*20bb0*/  STL [R1+0x34], R15 ;  /* 0x0000340f01007387 */ /* 0x000fe20000100800 */
[C-C-:B------:R-:W-:Y:S02]  /*20bc0*/  SHF.L.U64.HI R13, R15.reuse, 0x2, R4.reuse ;  /* 0x000000020f0d7819 */ /* 0x140fe40000010204 */
[----:B------:R-:W-:Y:S01]  /*20bd0*/  @P0 LEA.HI.X R3, R15, UR5, R4, 0x2, P1 ;  /* 0x000000050f030c11 */ /* 0x000fe200088f1404 */
[----:B------:R-:W-:Y:S01]  /*20be0*/  ULDC.64 UR4, c[0x0][0xa00] ;  /* 0x0002800000047ab9 */ /* 0x000fe20000000a00 */
[C---:B------:R-:W-:Y:S01]  /*20bf0*/  @P3 IADD3 R8, P1, R14.reuse, UR10, RZ ;  /* 0x0000000a0e083c10 */ /* 0x040fe2000ff3e0ff */
[----:B------:R0:W-:Y:S03]  /*20c00*/  STL [R1+0x48], R4 ;  /* 0x0000480401007387 */ /* 0x0001e60000100800 */
[----:B------:R-:W-:Y:S01]  /*20c10*/  @P3 IADD3.X R9, R13, UR11, RZ, P1, !PT ;  /* 0x0000000b0d093c10 */ /* 0x000fe20008ffe4ff */
[----:B------:R1:W5:Y:S01]  /*20c20*/  @P0 LDG.E R0, desc[UR12][R2.64] ;  /* 0x0000000c02000981 */ /* 0x000362000c1e1900 */
[----:B------:R-:W-:-:S02]  /*20c30*/  IADD3 R6, P1, R14, UR6, RZ ;  /* 0x000000060e067c10 */ /* 0x000fc4000ff3e0ff */
[----:B------:R-:W-:Y:S02]  /*20c40*/  CS2R R10, SRZ ;  /* 0x00000000000a7805 */ /* 0x000fe4000001ff00 */
[----:B------:R-:W-:Y:S01]  /*20c50*/  ISETP.NE.U32.AND P2, PT, RZ, UR6, PT ;  /* 0x00000006ff007c0c */ /* 0x000fe2000bf45070 */
[----:B------:R-:W-:Y:S01]  /*20c60*/  STL [R1], R14 ;  /* 0x0000000e01007387 */ /* 0x000fe20000100800 */
[----:B------:R-:W-:Y:S02]  /*20c70*/  IADD3.X R7, R13, UR7, RZ, P1, !PT ;  /* 0x000000070d077c10 */ /* 0x000fe40008ffe4ff */
[----:B------:R-:W-:Y:S01]  /*20c80*/  ISETP.NE.U32.AND P1, PT, RZ, UR4, PT ;  /* 0x00000004ff007c0c */ /* 0x000fe2000bf25070 */
[----:B------:R-:W-:Y:S01]  /*20c90*/  STL [R1+0x28], R13 ;  /* 0x0000280d01007387 */ /* 0x000fe20000100800 */
[----:B------:R-:W-:Y:S02]  /*20ca0*/  ISETP.NE.AND.EX P2, PT, RZ, UR7, PT, P2 ;  /* 0x00000007ff007c0c */ /* 0x000fe4000bf45320 */
[----:B------:R-:W-:-:S02]  /*20cb0*/  ISETP.NE.AND.EX P1, PT, RZ, UR5, PT, P1 ;  /* 0x00000005ff007c0c */ /* 0x000fc4000bf25310 */
[----:B-1----:R-:W-:-:S04]  /*20cc0*/  IADD3 R2, P0, R14, UR4, RZ ;  /* 0x000000040e027c10 */ /* 0x002fc8000ff1e0ff */
[----:B------:R-:W-:Y:S01]  /*20cd0*/  IADD3.X R3, R13, UR5, RZ, P0, !PT ;  /* 0x000000050d037c10 */ /* 0x000fe200087fe4ff */
[----:B------:R-:W-:Y:S01]  /*20ce0*/  ULDC UR4, c[0x0][0x288] ;  /* 0x0000a20000047ab9 */ /* 0x000fe20000000800 */
[----:B0-----:R-:W-:-:S03]  /*20cf0*/  IADD3 R4, P0, R14, UR8, RZ ;  /* 0x000000080e047c10 */ /* 0x001fc6000ff1e0ff */
[----:B------:R-:W5:Y:S01]  /*20d00*/  @P2 LDG.E R11, desc[UR12][R6.64] ;  /* 0x0000000c060b2981 */ /* 0x000f62000c1e1900 */
[----:B------:R-:W-:Y:S02]  /*20d10*/  IADD3.X R5, R13, UR9, RZ, P0, !PT ;  /* 0x000000090d057c10 */ /* 0x000fe400087fe4ff */
[----:B------:R-:W-:Y:S01]  /*20d20*/  ISETP.NE.U32.AND P0, PT, RZ, UR8, PT ;  /* 0x00000008ff007c0c */ /* 0x000fe2000bf05070 */
[----:B------:R-:W2:Y:S03]  /*20d30*/  @P1 LDG.E R12, desc[UR12][R2.64] ;  /* 0x0000000c020c1981 */ /* 0x000ea6000c1e1900 */
[----:B------:R-:W-:-:S13]  /*20d40*/  ISETP.NE.AND.EX P0, PT, RZ, UR9, PT, P0 ;  /* 0x00000009ff007c0c */ /* 0x000fda000bf05300 */
[----:B------:R-:W5:Y:S04]  /*20d50*/  @P0 LDG.E R10, desc[UR12][R4.64] ;  /* 0x0000000c040a0981 */ /* 0x000f68000c1e1900 */
[----:B--2---:R0:W-:Y:S02]  /*20d60*/  STL [R1+0x40], R12 ;  /* 0x0000400c01007387 */ /* 0x0041e40000100800 */
[----:B0-----:R-:W-:Y:S01]  /*20d70*/  IMAD.U32 R12, RZ, RZ, UR4 ;  /* 0x00000004ff0c7e24 */ /* 0x001fe2000f8e00ff */
[----:B------:R-:W-:-:S05]  /*20d80*/  ULDC.64 UR4, c[0x0][0x418] ;  /* 0x0001060000047ab9 */ /* 0x000fca0000000a00 */
[----:B------:R0:W2:Y:S01]  /*20d90*/  @P3 LDG.E R12, desc[UR12][R8.64] ;  /* 0x0000000c080c3981 */ /* 0x0000a2000c1e1900 */
[----:B------:R-:W-:-:S03]  /*20da0*/  UISETP.NE.U32.AND UP0, UPT, UR4, URZ, UPT ;  /* 0x0000003f0400728c */ /* 0x000fc6000bf05070 */
[----:B------:R-:W-:Y:S01]  /*20db0*/  ULDC UR4, c[0x0][0x424] ;  /* 0x0001090000047ab9 */ /* 0x000fe20000000800 */
[----:B------:R-:W-:-:S03]  /*20dc0*/  UISETP.NE.AND.EX UP0, UPT, UR5, URZ, UPT, UP0 ;  /* 0x0000003f0500728c */ /* 0x000fc6000bf05300 */
[----:B------:R-:W-:Y:S01]  /*20dd0*/  ULDC UR5, c[0x0][0x2f0] ;  /* 0x0000bc0000057ab9 */ /* 0x000fe20000000800 */
[----:B------:R-:W-:-:S04]  /*20de0*/  USEL UR4, UR4, 0x1, UP0 ;  /* 0x0000000104047887 */ /* 0x000fc80008000000 */
[----:B------:R-:W-:-:S03]  /*20df0*/  UIMAD UR4, UR4, UR5, URZ ;  /* 0x00000005040472a4 */ /* 0x000fc6000f8e023f */
[----:B------:R-:W-:Y:S02]  /*20e00*/  ULDC UR5, c[0x0][0x348] ;  /* 0x0000d20000057ab9 */ /* 0x000fe40000000800 */
[----:B0-----:R-:W-:Y:S02]  /*20e10*/  IMAD.U32 R9, RZ, RZ, UR5 ;  /* 0x00000005ff097e24 */ /* 0x001fe4000f8e00ff */
[----:B------:R-:W-:Y:S01]  /*20e20*/  IMAD.U32 R8, RZ, RZ, UR4 ;  /* 0x00000004ff087e24 */ /* 0x000fe2000f8e00ff */
[----:B--2---:R0:W-:Y:S01]  /*20e30*/  STL [R1+0x50], R12 ;  /* 0x0000500c01007387 */ /* 0x0041e20000100800 */
[----:B----4-:R-:W-:Y:S05]  /*20e40*/  @P3 BRA `(.L_x_881) ;  /* 0x0000000000183947 */ /* 0x010fea0003800000 */
[----:B------:R-:W-:Y:S05]  /*20e50*/  @!P1 BRA `(.L_x_881) ;  /* 0x0000000000149947 */ /* 0x000fea0003800000 */
[----:B------:R-:W-:Y:S02]  /*20e60*/  ULDC.64 UR4, c[0x0][0x208] ;  /* 0x0000820000047ab9 */ /* 0x000fe40000000a00 */
[----:B0-----:R-:W2:Y:S04]  /*20e70*/  LDG.E R12, desc[UR4][R2.64] ;  /* 0x00000004020c7981 */ /* 0x001ea8000c1e1900 */
[----:B------:R-:W2:Y:S02]  /*20e80*/  LDG.E R2, desc[UR4][R2.64+0x4] ;  /* 0x0000040402027981 */ /* 0x000ea4000c1e1900 */
[----:B--2---:R-:W-:-:S05]  /*20e90*/  IMAD.IADD R2, R2, 0x1, -R12 ;  /* 0x0000000102027824 */ /* 0x004fca00078e0a0c */
[----:B------:R1:W-:Y:S02]  /*20ea0*/  STL [R1+0x50], R2 ;  /* 0x0000500201007387 */ /* 0x0003e40000100800 */
.L_x_881:
[----:B0-----:R-:W-:Y:S01]  /*20eb0*/  IMAD.MOV.U32 R12, RZ, RZ, R15 ;  /* 0x000000ffff0c7224 */ /* 0x001fe200078e000f */
[----:B------:R-:W-:Y:S01]  /*20ec0*/  ULDC.64 UR4, c[0x0][0xa20] ;  /* 0x0002880000047ab9 */ /* 0x000fe20000000a00 */
[----:B-1---5:R-:W-:Y:S01]  /*20ed0*/  IMAD.IADD R2, R11, 0x1, R0 ;  /* 0x000000010b027824 */ /* 0x022fe200078e0200 */
[----:B------:R-:W-:Y:S02]  /*20ee0*/  ISETP.NE.U32.AND P1, PT, RZ, UR4, PT ;  /* 0x00000004ff007c0c */ /* 0x000fe4000bf25070 */
[----:B------:R0:W-:Y:S02]  /*20ef0*/  STL [R1+0x10], R12 ;  /* 0x0000100c01007387 */ /* 0x0001e40000100800 */
[----:B------:R-:W-:Y:S02]  /*20f00*/  ISETP.NE.AND.EX P1, PT, RZ, UR5, PT, P1 ;  /* 0x00000005ff007c0c */ /* 0x000fe4000bf25310 */
[----:B------:R0:W-:Y:S11]  /*20f10*/  STL [R1+0x1c], R2 ;  /* 0x00001c0201007387 */ /* 0x0001f60000100800 */
[----:B0-----:R-:W-:Y:S05]  /*20f20*/  @!P1 BRA `(.L_x_882) ;  /* 0x0000000000149947 */ /* 0x001fea0003800000 */
[----:B------:R-:W-:Y:S01]  /*20f30*/  IADD3 R2, P1, R14, UR4, RZ ;  /* 0x000000040e027c10 */ /* 0x000fe2000ff3e0ff */
[----:B------:R-:W-:-:S03]  /*20f40*/  ULDC.64 UR6, c[0x0][0x208] ;  /* 0x0000820000067ab9 */ /* 0x000fc60000000a00 */
[----:B------:R-:W-:-:S05]  /*20f50*/  IADD3.X R3, R13, UR5, RZ, P1, !PT ;  /* 0x000000050d037c10 */ /* 0x000fca0008ffe4ff */
[----:B------:R0:W5:Y:S01]  /*20f60*/  LDG.E R8, desc[UR6][R2.64] ;  /* 0x0000000602087981 */ /* 0x000162000c1e1900 */
[----:B------:R-:W-:Y:S05]  /*20f70*/  BRA `(.L_x_883) ;  /* 0x0000000000147947 */ /* 0x000fea0003800000 */
.L_x_882:
[----:B------:R-:W-:Y:S05]  /*20f80*/  @!P2 BRA `(.L_x_883) ;  /* 0x000000000010a947 */ /* 0x000fea0003800000 */
[----:B------:R-:W-:Y:S02]  /*20f90*/  ULDC.64 UR4, c[0x0][0x208] ;  /* 0x0000820000047ab9 */ /* 0x000fe40000000a00 */
[----:B------:R-:W2:Y:S04]  /*20fa0*/  LDG.E R8, desc[UR4][R6.64] ;  /* 0x0000000406087981 */ /* 0x000ea8000c1e1900 */
[----:B------:R-:W2:Y:S02]  /*20fb0*/  LDG.E R6, desc[UR4][R6.64+0x4] ;  /* 0x0000040406067981 */ /* 0x000ea4000c1e1900 */
[----:B--2---:R-:W-:-:S07]  /*20fc0*/  IMAD.IADD R8, R6, 0x1, -R8 ;  /* 0x0000000106087824 */ /* 0x004fce00078e0a08 */
.L_x_883:
[----:B------:R-:W-:Y:S01]  /*20fd0*/  ULDC.64 UR4, c[0x0][0x208] ;  /* 0x0000820000047ab9 */ /* 0x000fe20000000a00 */
[----:B-----5:R-:W-:Y:S01]  /*20fe0*/  IMAD.IADD R0, R8, 0x1, -R0 ;  /* 0x0000000108007824 */ /* 0x020fe200078e0a00 */
[----:B0-----:R-:W2:Y:S04]  /*20ff0*/  @P0 LDG.E R2, desc[UR4][R4.64] ;  /* 0x0000000404020981 */ /* 0x001ea8000c1e1900 */
[----:B------:R-:W2:Y:S01]  /*21000*/  @P0 LDG.E R4, desc[UR4][R4.64+0x4] ;  /* 0x0000040404040981 */ /* 0x000ea2000c1e1900 */
[----:B------:R-:W-:Y:S01]  /*21010*/  BSSY B0, `(.L_x_884) ;  /* 0x00001a5000007945 */ /* 0x000fe20003800000 */
[----:B------:R-:W-:Y:S01]  /*21020*/  PLOP3.LUT P5, PT, PT, PT, PT, 0x80, 0x0 ;  /* 0x000000000000781c */ /* 0x000fe20003faf070 */
[----:B--2---:R-:W-:-:S04]  /*21030*/  @P0 IMAD.IADD R9, R4, 0x1, -R2 ;  /* 0x0000000104090824 */ /* 0x004fc800078e0a02 */
[----:B------:R-:W-:-:S04]  /*21040*/  IMAD.IADD R3, R0, 0x1, R9 ;  /* 0x0000000100037824 */ /* 0x000fc800078e0209 */
[----:B------:R-:W-:Y:S01]  /*21050*/  VIADD R2, R3, 0x4f ;  /* 0x0000004f03027836 */ /* 0x000fe20000000000 */
[----:B------:R0:W-:Y:S03]  /*21060*/  STL [R1+0x4c], R3 ;  /* 0x00004c0301007387 */ /* 0x0001e60000100800 */
[----:B------:R-:W-:-:S05]  /*21070*/  IMAD.HI R2, R2, 0x66666667, RZ ;  /* 0x6666666702027827 */ /* 0x000fca00078e02ff */
[----:B0-----:R-:W-:-:S04]  /*21080*/  SHF.R.U32.HI R3, RZ, 0x1f, R2 ;  /* 0x0000001fff037819 */ /* 0x001fc80000011602 */
[----:B------:R-:W-:-:S05]  /*21090*/  LEA.HI.SX32 R4, R2, R3, 0x1b ;  /* 0x0000000302047211 */ /* 0x000fca00078fdaff */
[--C-:B------:R-:W-:Y:S01]  /*210a0*/  IMAD R2, R4, 0x50, -R0.reuse ;  /* 0x0000005004027824 */ /* 0x100fe200078e0a00 */
[----:B------:R0:W-:Y:S01]  /*210b0*/  STL [R1+0x38], R4 ;  /* 0x0000380401007387 */ /* 0x0001e20000100800 */
[----:B------:R-:W-:-:S03]  /*210c0*/  IMAD.MOV R0, RZ, RZ, -R0 ;  /* 0x000000ffff007224 */ /* 0x000fc600078e0a00 */
[----:B------:R-:W-:Y:S02]  /*210d0*/  VIMNMX R9, R2, R9, PT ;  /* 0x0000000902097248 */ /* 0x000fe40003fe0100 */
[----:B------:R-:W-:-:S04]  /*210e0*/  VIMNMX R0, RZ, R0, !PT ;  /* 0x00000000ff007248 */ /* 0x000fc80007fe0100 */
[----:B------:R-:W-:Y:S01]  /*210f0*/  ISETP.GT.AND P1, PT, R9, R0, PT ;  /* 0x000000000900720c */ /* 0x000fe20003f24270 */
[----:B0-----:R-:W-:-:S12]  /*21100*/  IMAD.WIDE.U32 R4, R0, -0x33333333, RZ ;  /* 0xcccccccd00047825 */ /* 0x001fd800078e00ff */
[----:B------:R-:W-:Y:S01]  /*21110*/  @P1 VIADD R2, R9, 0x4f ;  /* 0x0000004f09021836 */ /* 0x000fe20000000000 */
[----:B------:R-:W-:-:S03]  /*21120*/  SHF.R.U32.HI R9, RZ, 0x6, R5 ;  /* 0x00000006ff097819 */ /* 0x000fc60000011605 */
[----:B------:R-:W-:-:S04]  /*21130*/  @P1 IMAD.HI R0, R2, 0x66666667, RZ ;  /* 0x6666666702001827 */ /* 0x000fc800078e02ff */
[----:B------:R-:W-:Y:S01]  /*21140*/  IMAD.MOV.U32 R7, RZ, RZ, R9 ;  /* 0x000000ffff077224 */ /* 0x000fe200078e0009 */
[----:B------:R-:W-:-:S04]  /*21150*/  @P1 SHF.R.U32.HI R2, RZ, 0x1f, R0 ;  /* 0x0000001fff021819 */ /* 0x000fc80000011600 */
[----:B------:R-:W-:-:S04]  /*21160*/  @P1 LEA.HI.SX32 R7, R0, R2, 0x1b ;  /* 0x0000000200071211 */ /* 0x000fc800078fdaff */
[----:B------:R-:W-:-:S13]  /*21170*/  ISETP.GT.AND P1, PT, R7, R9, PT ;  /* 0x000000090700720c */ /* 0x000fda0003f24270 */
[----:B------:R-:W-:Y:S05]  /*21180*/  @!P1 BRA `(.L_x_885) ;  /* 0x0000001800349947 */ /* 0x000fea0003800000 */
[----:B------:R-:W-:Y:S01]  /*21190*/  UMOV UR4, 0xffffffff ;  /* 0xffffffff00047882 */ /* 0x000fe20000000000 */
[----:B------:R-:W-:Y:S02]  /*211a0*/  SEL R0, R12, RZ, !P0 ;  /* 0x000000ff0c007207 */ /* 0x000fe40004000000 */
[----:B------:R-:W-:Y:S05]  /*211b0*/  BRA.DIV UR4, `(.L_x_886) ;  /* 0x0000007e04747947 */ /* 0x000fea000b800000 */
[----:B------:R-:W0:Y:S02]  /*211c0*/  S2R R2, SR_TID.X ;  /* 0x0000000000027919 */ /* 0x000e240000002100 */
[----:B0-----:R-:W-:-:S04]  /*211d0*/  SHF.R.U32.HI R2, RZ, 0x5, R2 ;  /* 0x00000005ff027819 */ /* 0x001fc80000011602 */
[----:B------:R-:W-:-:S05]  /*211e0*/  LOP3.LUT R2, R2, 0x3, RZ, 0xc0, !PT ;  /* 0x0000000302027812 */ /* 0x000fca00078ec0ff */
[----:B------:R0:W1:Y:S02]  /*211f0*/  SHFL.IDX PT, R14, R2, RZ, 0x1f ;  /* 0x00001fff020e7589 */ /* 0x00006400000e0000 */
.L_x_1072:
[----:B-1----:R-:W-:Y:S02]  /*21200*/  ISETP.NE.AND P0, PT, R14, RZ, PT ;  /* 0x000000ff0e00720c */ /* 0x002fe40003f05270 */
[----:B------:R-:W-:-:S11]  /*21210*/  PLOP3.LUT P2, PT, PT, PT, PT, 0x8, 0x0 ;  /* 0x000000000000781c */ /* 0x000fd60003f4e170 */
[----:B------:R-:W-:Y:S05]  /*21220*/  @P0 BRA `(.L_x_887) ;  /* 0x00000000000c0947 */ /* 0x000fea0003800000 */
[----:B------:R-:W-:-:S03]  /*21230*/  UMOV UR4, 0xffffffff ;  /* 0xffffffff00047882 */ /* 0x000fc60000000000 */
[----:B------:R-:W-:Y:S05]  /*21240*/  BRA.DIV UR4, `(.L_x_888) ;  /* 0x0000007e04847947 */ /* 0x000fea000b800000 */
[----:B------:R-:W-:-:S13]  /*21250*/  ELECT P2, URZ, PT ;  /* 0x00000000003f782f */ /* 0x000fda0003840000 */
.L_x_887:
[----:B0-----:R-:W2:Y:S04]  /*21260*/  LDL R2, [R1+0x54] ;  /* 0x0000540001027983 */ /* 0x001ea80000100800 */
[----:B------:R-:W3:Y:S01]  /*21270*/  LDL R4, [R1+0x4] ;  /* 0x0000040001047983 */ /* 0x000ee20000100800 */
[----:B------:R-:W-:Y:S01]  /*21280*/  BSSY B1, `(.L_x_889) ;  /* 0x0000008000017945 */ /* 0x000fe20003800000 */
[----:B--2---:R-:W-:-:S05]  /*21290*/  VIADD R2, R2, 0x1 ;  /* 0x0000000102027836 */ /* 0x004fca0000000000 */
[----:B------:R-:W-:-:S04]  /*212a0*/  LEA.HI R3, R2, R2, RZ, 0x1 ;  /* 0x0000000202037211 */ /* 0x000fc800078f08ff */
[----:B------:R-:W-:-:S05]  /*212b0*/  LOP3.LUT R3, R3, 0xfffffffe, RZ, 0xc0, !PT ;  /* 0xfffffffe03037812 */ /* 0x000fca00078ec0ff */
[----:B------:R-:W-:-:S05]  /*212c0*/  IMAD.IADD R2, R2, 0x1, -R3 ;  /* 0x0000000102027824 */ /* 0x000fca00078e0a03 */
[----:B------:R-:W-:-:S04]  /*212d0*/  SHF.L.U32 R2, R2, 0x1f, RZ ;  /* 0x0000001f02027819 */ /* 0x000fc800000006ff */
[----:B---3--:R-:W0:Y:S02]  /*212e0*/  SYNCS.PHASECHK.TRANS64.TRYWAIT P0, [R4+URZ+0x38820], R2 ;  /* 0x03882002040075a7 */ /* 0x008e24000800017f */
[----:B0-----:R-:W-:Y:S05]  /*212f0*/  @!P0 BRA `(.L_x_890) ;  /* 0x0000007c007c8947 */ /* 0x001fea0003800000 */
.L_x_1075:
[----:B------:R-:W-:Y:S05]  /*21300*/  BSYNC B1 ;  /* 0x0000000000017941 */ /* 0x000fea0003800000 */
.L_x_889:
[----:B------:R-:W-:Y:S04]  /*21310*/  BSSY B1, `(.L_x_891) ;  /* 0x00000ad000017945 */ /* 0x000fe80003800000 */
[----:B------:R-:W-:Y:S05]  /*21320*/  @!P2 BRA `(.L_x_892) ;  /* 0x0000000800aca947 */ /* 0x000fea0003800000 */
[----:B------:R-:W2:Y:S04]  /*21330*/  LDL R6, [R1+0x4] ;  /* 0x0000040001067983 */ /* 0x000ea80000100800 */
[----:B------:R-:W2:Y:S04]  /*21340*/  LDL R5, [R1+0x20] ;  /* 0x0000200001057983 */ /* 0x000ea80000100800 */
[----:B------:R-:W3:Y:S01]  /*21350*/  LDL R4, [R1+0x24] ;  /* 0x0000240001047983 */ /* 0x000ee20000100800 */
[----:B------:R-:W-:Y:S01]  /*21360*/  BSSY B2, `(.L_x_893) ;  /* 0x0000008000027945 */ /* 0x000fe20003800000 */
[----:B0-----:R-:W0:Y:S02]  /*21370*/  S2R R3, SR_TID.X ;  /* 0x0000000000037919 */ /* 0x001e240000002100 */
[----:B0-----:R-:W-:-:S04]  /*21380*/  LOP3.LUT R3, R3, 0x7f, RZ, 0xc0, !PT ;  /* 0x0000007f03037812 */ /* 0x001fc800078ec0ff */
[----:B------:R-:W-:Y:S01]  /*21390*/  ISETP.NE.AND P4, PT, R3, RZ, PT ;  /* 0x000000ff0300720c */ /* 0x000fe20003f85270 */
[----:B--2---:R-:W-:Y:S01]  /*213a0*/  IMAD R6, R5, 0x8, R6 ;  /* 0x0000000805067824 */ /* 0x004fe200078e0206 */
[----:B---3--:R-:W-:-:S04]  /*213b0*/  SHF.L.U32 R8, R4, 0x1f, RZ ;  /* 0x0000001f04087819 */ /* 0x008fc800000006ff */
[----:B------:R-:W0:Y:S02]  /*213c0*/  SYNCS.PHASECHK.TRANS64.TRYWAIT P0, [R6+URZ+0x388a0], R8 ;  /* 0x0388a008060075a7 */ /* 0x000e24000800017f */
[----:B0-----:R-:W-:Y:S05]  /*213d0*/  @!P0 BRA `(.L_x_894) ;  /* 0x0000007c005c8947 */ /* 0x001fea0003800000 */
.L_x_1076:
[----:B------:R-:W-:Y:S05]  /*213e0*/  BSYNC B2 ;  /* 0x0000000000027941 */ /* 0x000fea0003800000 */
.L_x_893:
[----:B------:R-:W-:Y:S04]  /*213f0*/  BSSY B2, `(.L_x_895) ;  /* 0x0000008000027945 */ /* 0x000fe80003800000 */
[----:B------:R-:W-:Y:S05]  /*21400*/  @P4 BRA `(.L_x_896) ;  /* 0x0000000000184947 */ /* 0x000fea0003800000 */
[----:B------:R-:W2:Y:S02]  /*21410*/  LDL R2, [R1+0x8] ;  /* 0x0000080001027983 */ /* 0x000ea40000100800 */
[----:B--2---:R-:W-:Y:S01]  /*21420*/  LOP3.LUT P0, RZ, R2, 0x1, RZ, 0xc0, !PT ;  /* 0x0000000102ff7812 */ /* 0x004fe2000780c0ff */
[----:B------:R-:W-:-:S04]  /*21430*/  IMAD.MOV.U32 R2, RZ, RZ, 0xa000 ;  /* 0x0000a000ff027424 */ /* 0x000fc800078e00ff */
[----:B------:R1:W-:Y:S08]  /*21440*/  SYNCS.ARRIVE.TRANS64 RZ, [R6+URZ+0x38890], R2 ;  /* 0x0388900206ff79a7 */ /* 0x0003f0000800003f */
[----:B------:R-:W-:Y:S05]  /*21450*/  @!P0 BRA `(.L_x_896) ;  /* 0x0000000000048947 */ /* 0x000fea0003800000 */
[----:B------:R-:W-:Y:S01]  /*21460*/  BPT.TRAP 0x1 ;  /* 0x000000040000795c */ /* 0x000fe20000300000 */
.L_x_896:
[----:B------:R-:W-:Y:S05]  /*21470*/  BSYNC B2 ;  /* 0x0000000000027941 */ /* 0x000fea0003800000 */
.L_x_895:
[----:B------:R-:W2:Y:S04]  /*21480*/  LDL R4, [R1+0x4] ;  /* 0x0000040001047983 */ /* 0x000ea80000100800 */
[----:B-1----:R-:W2:Y:S01]  /*21490*/  LDL R2, [R1+0x20] ;  /* 0x0000200001027983 */ /* 0x002ea20000100800 */
[----:B------:R-:W-:Y:S01]  /*214a0*/  IMAD.MOV.U32 R20, RZ, RZ, RZ ;  /* 0x000000ffff147224 */ /* 0x000fe200078e00ff */
[----:B------:R-:W-:Y:S01]  /*214b0*/  UIADD3 UR4, UP0, UR38, 0x570, URZ ;  /* 0x0000057026047890 */ /* 0x000fe2000ff1e03f */
[----:B------:R-:W-:Y:S01]  /*214c0*/  IMAD R3, R7, 0x50, R10 ;  /* 0x0000005007037824 */ /* 0x000fe200078e020a */
[----:B------:R-:W-:Y:S01]  /*214d0*/  PLOP3.LUT P0, PT, PT, PT, PT, 0x80, 0x0 ;  /* 0x000000000000781c */ /* 0x000fe20003f0f070 */
[----:B------:R-:W-:Y:S01]  /*214e0*/  UMOV UR6, 0x0 ;  /* 0x0000000000067882 */ /* 0x000fe20000000000 */
[----:B------:R-:W-:Y:S01]  /*214f0*/  R2UR UR10, R20 ;  /* 0x00000000140a72ca */ /* 0x000fe200000e0000 */
[----:B------:R-:W-:Y:S01]  /*21500*/  VIADD R3, R3, 0xffffffb0 ;  /* 0xffffffb003037836 */ /* 0x000fe20000000000 */
[----:B------:R-:W-:Y:S01]  /*21510*/  UIADD3.X UR5, URZ, UR39, URZ, UP0, !UPT ;  /* 0x000000273f057290 */ /* 0x000fe200087fe43f */
[----:B------:R-:W-:Y:S01]  /*21520*/  UMOV UR7, 0x12f00000 ;  /* 0x12f0000000077882 */ /* 0x000fe20000000000 */
[----:B--2---:R-:W-:-:S02]  /*21530*/  IMAD R5, R2, 0xa000, R4 ;  /* 0x0000a00002057824 */ /* 0x004fc400078e0204 */
[----:B------:R-:W-:Y:S02]  /*21540*/  VIADD R2, R6, 0x38890 ;  /* 0x0003889006027836 */ /* 0x000fe40000000000 */
[----:B------:R-:W-:-:S07]  /*21550*/  VIADD R4, R5, 0x24400 ;  /* 0x0002440005047836 */ /* 0x000fce0000000000 */
.L_x_897:
        /* <DEDUP_REMOVED lines=16> */
.L_x_898:
        /* <DEDUP_REMOVED lines=16> */
.L_x_899:
        /* <DEDUP_REMOVED lines=16> */
.L_x_900:
        /* <DEDUP_REMOVED lines=10> */
[----:B------:R-:W1:Y:S01]  /*21900*/  SYNCS.PHASECHK.TRANS64.TRYWAIT P0, [R6+URZ+0x388c0], R8 ;  /* 0x0388c008060075a7 */ /* 0x000e62000800017f */
[----:B------:R-:W-:Y:S04]  /*21910*/  BSSY B2, `(.L_x_901) ;  /* 0x0000002000027945 */ /* 0x000fe80003800000 */
[----:B-1----:R-:W-:Y:S05]  /*21920*/  @!P0 BRA `(.L_x_902) ;  /* 0x00000078001c8947 */ /* 0x002fea0003800000 */
.L_x_1077:
[----:B------:R-:W-:Y:S05]  /*21930*/  BSYNC B2 ;  /* 0x0000000000027941 */ /* 0x000fea0003800000 */
.L_x_901:
[----:B------:R-:W-:Y:S01]  /*21940*/  BSSY B2, `(.L_x_903) ;  /* 0x000000a000027945 */ /* 0x000fe20003800000 */
[----:B------:R-:W-:Y:S02]  /*21950*/  IMAD.MOV.U32 R12, RZ, RZ, 0x0 ;  /* 0x00000000ff0c7424 */ /* 0x000fe400078e00ff */
[----:B------:R-:W-:Y:S01]  /*21960*/  IMAD.MOV.U32 R13, RZ, RZ, 0x12f00000 ;  /* 0x12f00000ff0d7424 */ /* 0x000fe200078e00ff */
[----:B------:R-:W-:Y:S06]  /*21970*/  @P4 BRA `(.L_x_904) ;  /* 0x0000000000184947 */ /* 0x000fec0003800000 */
[----:B------:R-:W2:Y:S02]  /*21980*/  LDL R2, [R1+0x8] ;  /* 0x0000080001027983 */ /* 0x000ea40000100800 */
[----:B--2---:R-:W-:Y:S01]  /*21990*/  LOP3.LUT P0, RZ, R2, 0x1, RZ, 0xc0, !PT ;  /* 0x0000000102ff7812 */ /* 0x004fe2000780c0ff */
[----:B------:R-:W-:-:S04]  /*219a0*/  IMAD.MOV.U32 R2, RZ, RZ, 0xa000 ;  /* 0x0000a000ff027424 */ /* 0x000fc800078e00ff */
[----:B------:R2:W-:Y:S08]  /*219b0*/  SYNCS.ARRIVE.TRANS64 RZ, [R6+URZ+0x388b0], R2 ;  /* 0x0388b00206ff79a7 */ /* 0x0005f0000800003f */
[----:B------:R-:W-:Y:S05]  /*219c0*/  @!P0 BRA `(.L_x_904) ;  /* 0x0000000000048947 */ /* 0x000fea0003800000 */
[----:B------:R-:W-:Y:S01]  /*219d0*/  BPT.TRAP 0x1 ;  /* 0x000000040000795c */ /* 0x000fe20000300000 */
.L_x_904:
[----:B------:R-:W-:Y:S05]  /*219e0*/  BSYNC B2 ;  /* 0x0000000000027941 */ /* 0x000fea0003800000 */
.L_x_903:
[----:B------:R-:W-:Y:S01]  /*219f0*/  R2UR UR10, R20 ;  /* 0x00000000140a72ca */ /* 0x000fe200000e0000 */
[----:B------:R-:W-:Y:S01]  /*21a00*/  UIADD3 UR4, UP0, UR38, 0x670, URZ ;  /* 0x0000067026047890 */ /* 0x000fe2000ff1e03f */
[----:B------:R-:W-:Y:S01]  /*21a10*/  R2UR UR6, R12 ;  /* 0x000000000c0672ca */ /* 0x000fe200000e0000 */
[----:B--2---:R-:W-:Y:S01]  /*21a20*/  VIADD R2, R6, 0x388b0 ;  /* 0x000388b006027836 */ /* 0x004fe20000000000 */
[----:B------:R-:W-:Y:S01]  /*21a30*/  R2UR UR7, R13 ;  /* 0x000000000d0772ca */ /* 0x000fe200000e0000 */
[----:B------:R-:W-:Y:S01]  /*21a40*/  VIADD R4, R5, 0x400 ;  /* 0x0000040005047836 */ /* 0x000fe20000000000 */
[----:B------:R-:W-:Y:S01]  /*21a50*/  PLOP3.LUT P0, PT, PT, PT, PT, 0x80, 0x0 ;  /* 0x000000000000781c */ /* 0x000fe20003f0f070 */
[----:B------:R-:W-:-:S12]  /*21a60*/  UIADD3.X UR5, URZ, UR39, URZ, UP0, !UPT ;  /* 0x000000273f057290 */ /* 0x000fd800087fe43f */
.L_x_905:
        /* <DEDUP_REMOVED lines=9> */
[----:B--2---:R-:W-:Y:S05]  /*21b00*/  @P0 BRA.U.ANY `(.L_x_905) ;  /* 0xfffffffd00d80947 */ /* 0x004fea000393ffff */
[----:B------:R-:W-:Y:S01]  /*21b10*/  R2UR UR10, R15 ;  /* 0x000000000f0a72ca */ /* 0x000fe200000e0000 */
[----:B------:R-:W-:Y:S01]  /*21b20*/  VIADD R4, R5, 0x2c00 ;  /* 0x00002c0005047836 */ /* 0x000fe20000000000 */
[----:B------:R-:W-:Y:S02]  /*21b30*/  R2UR UR6, R12 ;  /* 0x000000000c0672ca */ /* 0x000fe400000e0000 */
[----:B------:R-:W-:Y:S02]  /*21b40*/  R2UR UR7, R13 ;  /* 0x000000000d0772ca */ /* 0x000fe400000e0000 */
[----:B------:R-:W-:-:S13]  /*21b50*/  PLOP3.LUT P0, PT, PT, PT, PT, 0x80, 0x0 ;  /* 0x000000000000781c */ /* 0x000fda0003f0f070 */
.L_x_906:
        /* <DEDUP_REMOVED lines=15> */
.L_x_907:
        /* <DEDUP_REMOVED lines=15> */
.L_x_908:
        /* <DEDUP_REMOVED lines=10> */
.L_x_892:
[----:B------:R-:W-:Y:S05]  /*21de0*/  BSYNC B1 ;  /* 0x0000000000017941 */ /* 0x000fea0003800000 */
.L_x_891:
[----:B01----:R-:W2:Y:S04]  /*21df0*/  LDL.LU R6, [R1+0x20] ;  /* 0x0000200001067983 */ /* 0x003ea80000300800 */
[----:B------:R-:W3:Y:S01]  /*21e00*/  LDL.LU R4, [R1+0x24] ;  /* 0x0000240001047983 */ /* 0x000ee20000300800 */
[----:B------:R-:W-:Y:S01]  /*21e10*/  VIADD R7, R7, 0xfffffffe ;  /* 0xfffffffe07077836 */ /* 0x000fe20000000000 */
[----:B------:R-:W-:Y:S01]  /*21e20*/  PLOP3.LUT P5, PT, PT, PT, PT, 0x8, 0x0 ;  /* 0x000000000000781c */ /* 0x000fe20003fae170 */
[----:B--2---:R-:W-:-:S05]  /*21e30*/  VIADD R2, R6, 0x1 ;  /* 0x0000000106027836 */ /* 0x004fca0000000000 */
[----:B------:R-:W-:-:S04]  /*21e40*/  ISETP.NE.AND P0, PT, R2, 0x2, PT ;  /* 0x000000020200780c */ /* 0x000fc80003f05270 */
[----:B------:R-:W-:Y:S02]  /*21e50*/  SEL R3, R2, RZ, P0 ;  /* 0x000000ff02037207 */ /* 0x000fe40000000000 */
[----:B------:R-:W-:Y:S02]  /*21e60*/  SEL R2, RZ, 0x1, P0 ;  /* 0x00000001ff027807 */ /* 0x000fe40000000000 */
[----:B------:R-:W-:Y:S01]  /*21e70*/  ISETP.GE.AND P0, PT, R7, R9, PT ;  /* 0x000000090700720c */ /* 0x000fe20003f06270 */
[----:B------:R0:W-:Y:S01]  /*21e80*/  STL [R1+0x20], R3 ;  /* 0x0000200301007387 */ /* 0x0001e20000100800 */
[----:B---3--:R-:W-:-:S05]  /*21e90*/  LOP3.LUT R4, R4, R2, RZ, 0x3c, !PT ;  /* 0x0000000204047212 */ /* 0x008fca00078e3cff */
[----:B------:R0:W-:Y:S06]  /*21ea0*/  STL [R1+0x24], R4 ;  /* 0x0000240401007387 */ /* 0x0001ec0000100800 */
[----:B------:R-:W-:Y:S05]  /*21eb0*/  @!P0 BRA `(.L_x_885) ;  /* 0x0000000800e88947 */ /* 0x000fea0003800000 */
.L_x_927:
[----:B------:R-:W-:Y:S05]  /*21ec0*/  YIELD ;  /* 0x0000000000007946 */ /* 0x000fea0003800000 */
[----:B------:R-:W-:Y:S04]  /*21ed0*/  BSSY B1, `(.L_x_909) ;  /* 0x00000ac000017945 */ /* 0x000fe80003800000 */
[----:B-1----:R-:W-:Y:S05]  /*21ee0*/  @!P2 BRA `(.L_x_910) ;  /* 0x0000000800a8a947 */ /* 0x002fea0003800000 */
[----:B------:R-:W2:Y:S04]  /*21ef0*/  LDL R5, [R1+0x4] ;  /* 0x0000040001057983 */ /* 0x000ea80000100800 */
[----:B0-----:R-:W2:Y:S04]  /*21f00*/  LDL R4, [R1+0x20] ;  /* 0x0000200001047983 */ /* 0x001ea80000100800 */
[----:B------:R-:W3:Y:S01]  /*21f10*/  LDL R3, [R1+0x24] ;  /* 0x0000240001037983 */ /* 0x000ee20000100800 */
[----:B------:R-:W-:Y:S01]  /*21f20*/  BSSY B2, `(.L_x_911) ;  /* 0x0000008000027945 */ /* 0x000fe20003800000 */
[----:B------:R-:W0:Y:S02]  /*21f30*/  S2R R2, SR_TID.X ;  /* 0x0000000000027919 */ /* 0x000e240000002100 */
[----:B0-----:R-:W-:-:S04]  /*21f40*/  LOP3.LUT R2, R2, 0x7f, RZ, 0xc0, !PT ;  /* 0x0000007f02027812 */ /* 0x001fc800078ec0ff */
[----:B------:R-:W-:Y:S01]  /*21f50*/  ISETP.NE.AND P1, PT, R2, RZ, PT ;  /* 0x000000ff0200720c */ /* 0x000fe20003f25270 */
[----:B--2---:R-:W-:Y:S01]  /*21f60*/  IMAD R6, R4, 0x8, R5 ;  /* 0x0000000804067824 */ /* 0x004fe200078e0205 */
[----:B---3--:R-:W-:-:S04]  /*21f70*/  SHF.L.U32 R5, R3, 0x1f, RZ ;  /* 0x0000001f03057819 */ /* 0x008fc800000006ff */
[----:B------:R-:W0:Y:S02]  /*21f80*/  SYNCS.PHASECHK.TRANS64.TRYWAIT P0, [R6+URZ+0x388a0], R5 ;  /* 0x0388a005060075a7 */ /* 0x000e24000800017f */
[----:B0-----:R-:W-:Y:S05]  /*21f90*/  @!P0 BRA `(.L_x_912) ;  /* 0x0000007000948947 */ /* 0x001fea0003800000 */
.L_x_1078:
[----:B------:R-:W-:Y:S05]  /*21fa0*/  BSYNC B2 ;  /* 0x0000000000027941 */ /* 0x000fea0003800000 */
.L_x_911:
        /* <DEDUP_REMOVED lines=8> */
.L_x_914:
[----:B------:R-:W-:Y:S05]  /*22030*/  BSYNC B2 ;  /* 0x0000000000027941 */ /* 0x000fea0003800000 */
.L_x_913:
[----:B------:R-:W2:Y:S04]  /*22040*/  LDL R3, [R1+0x4] ;  /* 0x0000040001037983 */ /* 0x000ea80000100800 */
[----:B-1----:R-:W2:Y:S01]  /*22050*/  LDL R2, [R1+0x20] ;  /* 0x0000200001027983 */ /* 0x002ea20000100800 */
[----:B------:R-:W-:Y:S01]  /*22060*/  IMAD.MOV.U32 R11, RZ, RZ, RZ ;  /* 0x000000ffff0b7224 */ /* 0x000fe200078e00ff */
[----:B------:R-:W-:Y:S01]  /*22070*/  UIADD3 UR4, UP0, UR38, 0x570, URZ ;  /* 0x0000057026047890 */ /* 0x000fe2000ff1e03f */
[----:B------:R-:W-:Y:S01]  /*22080*/  PLOP3.LUT P0, PT, PT, PT, PT, 0x80, 0x0 ;  /* 0x000000000000781c */ /* 0x000fe20003f0f070 */
[----:B------:R-:W-:Y:S01]  /*22090*/  UMOV UR6, 0x0 ;  /* 0x0000000000067882 */ /* 0x000fe20000000000 */
[----:B------:R-:W-:Y:S01]  /*220a0*/  UMOV UR7, 0x12f00000 ;  /* 0x12f0000000077882 */ /* 0x000fe20000000000 */
[----:B------:R-:W-:Y:S01]  /*220b0*/  R2UR UR10, R11 ;  /* 0x000000000b0a72ca */ /* 0x000fe200000e0000 */
[----:B------:R-:W-:Y:S01]  /*220c0*/  UIADD3.X UR5, URZ, UR39, URZ, UP0, !UPT ;  /* 0x000000273f057290 */ /* 0x000fe200087fe43f */
[----:B--2---:R-:W-:-:S02]  /*220d0*/  IMAD R4, R2, 0xa000, R3 ;  /* 0x0000a00002047824 */ /* 0x004fc400078e0203 */
[----:B------:R-:W-:Y:S02]  /*220e0*/  IMAD R3, R7, 0x50, R10 ;  /* 0x0000005007037824 */ /* 0x000fe400078e020a */
[----:B------:R-:W-:Y:S02]  /*220f0*/  VIADD R2, R6, 0x38890 ;  /* 0x0003889006027836 */ /* 0x000fe40000000000 */
[----:B------:R-:W-:-:S07]  /*22100*/  VIADD R8, R4, 0x24400 ;  /* 0x0002440004087836 */ /* 0x000fce0000000000 */
.L_x_915:
        /* <DEDUP_REMOVED lines=16> */
.L_x_916:
        /* <DEDUP_REMOVED lines=16> */
.L_x_917:
        /* <DEDUP_REMOVED lines=16> */
.L_x_918:
        /* <DEDUP_REMOVED lines=13> */
.L_x_1079:
[----:B------:R-:W-:Y:S05]  /*224e0*/  BSYNC B2 ;  /* 0x0000000000027941 */ /* 0x000fea0003800000 */
.L_x_919:
        /* <DEDUP_REMOVED lines=10> */
.L_x_922:
[----:B------:R-:W-:Y:S05]  /*22590*/  BSYNC B2 ;  /* 0x0000000000027941 */ /* 0x000fea0003800000 */
.L_x_921:
[----:B------:R-:W-:Y:S01]  /*225a0*/  R2UR UR10, R11 ;  /* 0x000000000b0a72ca */ /* 0x000fe200000e0000 */
[----:B------:R-:W-:Y:S01]  /*225b0*/  UIADD3 UR4, UP0, UR38, 0x670, URZ ;  /* 0x0000067026047890 */ /* 0x000fe2000ff1e03f */
[----:B------:R-:W-:Y:S01]  /*225c0*/  R2UR UR6, R12 ;  /* 0x000000000c0672ca */ /* 0x000fe200000e0000 */
[----:B012---:R-:W-:Y:S01]  /*225d0*/  VIADD R6, R6, 0x388b0 ;  /* 0x000388b006067836 */ /* 0x007fe20000000000 */
[----:B------:R-:W-:Y:S01]  /*225e0*/  R2UR UR7, R13 ;  /* 0x000000000d0772ca */ /* 0x000fe200000e0000 */
[----:B------:R-:W-:Y:S01]  /*225f0*/  VIADD R2, R4, 0x400 ;  /* 0x0000040004027836 */ /* 0x000fe20000000000 */
[----:B------:R-:W-:Y:S01]  /*22600*/  PLOP3.LUT P0, PT, PT, PT, PT, 0x80, 0x0 ;  /* 0x000000000000781c */ /* 0x000fe20003f0f070 */
[----:B------:R-:W-:-:S12]  /*22610*/  UIADD3.X UR5, URZ, UR39, URZ, UP0, !UPT ;  /* 0x000000273f057290 */ /* 0x000fd800087fe43f */
.L_x_923:
        /* <DEDUP_REMOVED lines=15> */
.L_x_924:
        /* <DEDUP_REMOVED lines=15> */
.L_x_925:
        /* <DEDUP_REMOVED lines=15> */
.L_x_926:
        /* <DEDUP_REMOVED lines=10> */
.L_x_910:
[----:B------:R-:W-:Y:S05]  /*22990*/  BSYNC B1 ;  /* 0x0000000000017941 */ /* 0x000fea0003800000 */
.L_x_909:
[----:B------:R-:W2:Y:S04]  /*229a0*/  LDL.LU R2, [R1+0x20] ;  /* 0x0000200001027983 */ /* 0x000ea80000300800 */
[----:B------:R-:W3:Y:S01]  /*229b0*/  LDL.LU R5, [R1+0x24] ;  /* 0x0000240001057983 */ /* 0x000ee20000300800 */
[----:B--2---:R-:W-:-:S05]  /*229c0*/  VIADD R2, R2, 0x1 ;  /* 0x0000000102027836 */ /* 0x004fca0000000000 */
[----:B------:R-:W-:-:S04]  /*229d0*/  ISETP.NE.AND P0, PT, R2, 0x2, PT ;  /* 0x000000020200780c */ /* 0x000fc80003f05270 */
[----:B0-----:R-:W-:Y:S02]  /*229e0*/  SEL R3, RZ, 0x1, P0 ;  /* 0x00000001ff037807 */ /* 0x001fe40000000000 */
[----:B------:R-:W-:Y:S02]  /*229f0*/  SEL R2, R2, RZ, P0 ;  /* 0x000000ff02027207 */ /* 0x000fe40000000000 */
[----:B---3--:R-:W-:Y:S02]  /*22a00*/  LOP3.LUT R5, R5, R3, RZ, 0x3c, !PT ;  /* 0x0000000305057212 */ /* 0x008fe400078e3cff */
[C---:B------:R-:W-:Y:S01]  /*22a10*/  ISETP.GT.AND P0, PT, R7.reuse, R9, PT ;  /* 0x000000090700720c */ /* 0x040fe20003f04270 */
[----:B------:R-:W-:Y:S02]  /*22a20*/  VIADD R7, R7, 0xffffffff ;  /* 0xffffffff07077836 */ /* 0x000fe40000000000 */
[----:B------:R1:W-:Y:S04]  /*22a30*/  STL [R1+0x24], R5 ;  /* 0x0000240501007387 */ /* 0x0003e80000100800 */
[----:B------:R1:W-:Y:S06]  /*22a40*/  STL [R1+0x20], R2 ;  /* 0x0000200201007387 */ /* 0x0003ec0000100800 */
[----:B------:R-:W-:Y:S05]  /*22a50*/  @P0 BRA `(.L_x_927) ;  /* 0xfffffff400180947 */ /* 0x000fea000383ffff */
.L_x_885:
[----:B------:R-:W-:Y:S05]  /*22a60*/  BSYNC B0 ;  /* 0x0000000000007941 */ /* 0x000fea0003800000 */
.L_x_884:
[----:B-1----:R-:W2:Y:S01]  /*22a70*/  LDL R2, [R1+0x4c] ;  /* 0x00004c0001027983 */ /* 0x002ea20000100800 */
[----:B------:R-:W-:Y:S05]  /*22a80*/  @!P5 WARPSYNC.ALL ;  /* 0x000000000000d948 */ /* 0x000fea0003800000 */
[----:B------:R-:W-:Y:S01]  /*22a90*/  BSSY B7, `(.L_x_928) ;  /* 0x0000504000077945 */ /* 0x000fe20003800000 */
[----:B------:R-:W-:Y:S01]  /*22aa0*/  @!P5 BAR.SYNC.DEFER_BLOCKING 0xc, 0x180 ;  /* 0x030600000000db1d */ /* 0x000fe20000010000 */
[----:B--2---:R-:W-:-:S13]  /*22ab0*/  ISETP.GT.AND P0, PT, R2, RZ, PT ;  /* 0x000000ff0200720c */ /* 0x004fda0003f04270 */
[----:B------:R-:W-:Y:S05]  /*22ac0*/  @P0 BRA `(.L_x_929) ;  /* 0x0000000000480947 */ /* 0x000fea0003800000 */
[----:B------:R-:W1:Y:S02]  /*22ad0*/  S2R R2, SR_TID.X ;  /* 0x0000000000027919 */ /* 0x000e640000002100 */
[----:B-1----:R-:W-:-:S04]  /*22ae0*/  LOP3.LUT R2, R2, 0x7f, RZ, 0xc0, !PT ;  /* 0x0000007f02027812 */ /* 0x002fc800078ec0ff */
[----:B------:R-:W-:-:S13]  /*22af0*/  ISETP.NE.AND P1, PT, R2, RZ, PT ;  /* 0x000000ff0200720c */ /* 0x000fda0003f25270 */
[----:B------:R-:W-:Y:S05]  /*22b00*/  @P1 BRA `(.L_x_930) ;  /* 0x0000004c00f01947 */ /* 0x000fea0003800000 */
[----:B0-----:R-:W0:Y:S01]  /*22b10*/  S2R R3, SR_LANEID ;  /* 0x0000000000037919 */ /* 0x001e220000000000 */
[----:B------:R-:W-:Y:S01]  /*22b20*/  VOTEU.ANY UR4, UPT, PT ;  /* 0x0000000000047886 */ /* 0x000fe200038e0100 */
[----:B------:R-:W1:Y:S01]  /*22b30*/  LDC.64 R4, c[0x0][0xc60] ;  /* 0x00031800ff047b82 */ /* 0x000e620000000a00 */
[----:B------:R-:W0:Y:S01]  /*22b40*/  FLO.U32 R0, UR4 ;  /* 0x0000000400007d00 */ /* 0x000e2200080e0000 */
[----:B------:R-:W-:-:S07]  /*22b50*/  ULDC.64 UR6, c[0x0][0x208] ;  /* 0x0000820000067ab9 */ /* 0x000fce0000000a00 */
[----:B------:R-:W1:Y:S01]  /*22b60*/  POPC R2, UR4 ;  /* 0x0000000400027d09 */ /* 0x000e620008000000 */
[----:B0-----:R-:W-:-:S13]  /*22b70*/  ISETP.EQ.U32.AND P0, PT, R0, R3, PT ;  /* 0x000000030000720c */ /* 0x001fda0003f02070 */
[----:B-1----:R-:W2:Y:S01]  /*22b80*/  @P0 ATOMG.E.ADD.STRONG.GPU PT, R5, desc[UR6][R4.64], R2 ;  /* 0x00000002040509a8 */ /* 0x002ea200081ee1c6 */
[----:B------:R-:W0:Y:S02]  /*22b90*/  S2R R3, SR_LTMASK ;  /* 0x0000000000037919 */ /* 0x000e240000003900 */
[----:B0-----:R-:W-:-:S06]  /*22ba0*/  LOP3.LUT R3, R3, UR4, RZ, 0xc0, !PT ;  /* 0x0000000403037c12 */ /* 0x001fcc000f8ec0ff */
[----:B------:R-:W0:Y:S01]  /*22bb0*/  POPC R3, R3 ;  /* 0x0000000300037309 */ /* 0x000e220000000000 */
[----:B--2---:R-:W0:Y:S02]  /*22bc0*/  SHFL.IDX PT, R0, R5, R0, 0x1f ;  /* 0x00001f0005007589 */ /* 0x004e2400000e0000 */
[----:B0-----:R-:W-:Y:S01]  /*22bd0*/  IADD3 R16, R0, UR36, R3 ;  /* 0x0000002400107c10 */ /* 0x001fe2000fffe003 */
[----:B------:R-:W-:Y:S06]  /*22be0*/  BRA `(.L_x_930) ;  /* 0x0000004c00b87947 */ /* 0x000fec0003800000 */
.L_x_929:
[----:B------:R-:W2:Y:S01]  /*22bf0*/  LDL R0, [R1+0x4] ;  /* 0x0000040001007983 */ /* 0x000ea20000100800 */
[----:B------:R-:W-:Y:S01]  /*22c00*/  BSSY B6, `(.L_x_931) ;  /* 0x0000014000067945 */ /* 0x000fe20003800000 */
[----:B--2---:R-:W-:-:S05]  /*22c10*/  VIADD R0, R0, 0x24400 ;  /* 0x0002440000007836 */ /* 0x004fca0000000000 */
[----:B------:R-:W-:-:S13]  /*22c20*/  LOP3.LUT P0, RZ, R0, 0x3ff, RZ, 0xc0, !PT ;  /* 0x000003ff00ff7812 */ /* 0x000fda000780c0ff */
        /* <DEDUP_REMOVED lines=17> */
.L_x_932:
[----:B------:R-:W-:Y:S05]  /*22d40*/  BSYNC B6 ;  /* 0x0000000000067941 */ /* 0x000fea0003800000 */
.L_x_931:
        /* <DEDUP_REMOVED lines=9> */
[----:B0-----:R0:W1:Y:S01]  /*22de0*/  LDC.64 R2, c[0x4][R0] ;  /* 0x0100000000027b82 */ /* 0x0010620000000a00 */
        /* <DEDUP_REMOVED lines=11> */
.L_x_935:
        /* <DEDUP_REMOVED lines=16> */
.L_x_934:
[----:B------:R-:W-:Y:S05]  /*22fa0*/  BSYNC B6 ;  /* 0x0000000000067941 */ /* 0x000fea0003800000 */
.L_x_933:
[----:B------:R-:W2:Y:S01]  /*22fb0*/  LDL.LU R2, [R1] ;  /* 0x0000000001027983 */ /* 0x000ea20000300800 */
[----:B------:R-:W-:-:S03]  /*22fc0*/  ULDC.64 UR4, c[0x0][0x9f8] ;  /* 0x00027e0000047ab9 */ /* 0x000fc60000000a00 */
[----:B0-----:R-:W3:Y:S04]  /*22fd0*/  LDL.LU R4, [R1+0x28] ;  /* 0x0000280001047983 */ /* 0x001ee80000300800 */
[----:B------:R-:W4:Y:S01]  /*22fe0*/  LDL R7, [R1+0x10] ;  /* 0x0000100001077983 */ /* 0x000f220000100800 */
[----:B------:R-:W-:Y:S01]  /*22ff0*/  ISETP.NE.U32.AND P0, PT, RZ, UR4, PT ;  /* 0x00000004ff007c0c */ /* 0x000fe2000bf05070 */
[----:B------:R-:W-:Y:S02]  /*23000*/  ULDC.64 UR6, c[0x0][0x208] ;  /* 0x0000820000067ab9 */ /* 0x000fe40000000a00 */
[----:B------:R-:W5:Y:S01]  /*23010*/  LDL R0, [R1+0x38] ;  /* 0x0000380001007983 */ /* 0x000f620000100800 */
[----:B------:R-:W-:-:S13]  /*23020*/  ISETP.NE.AND.EX P0, PT, RZ, UR5, PT, P0 ;  /* 0x00000005ff007c0c */ /* 0x000fda000bf05300 */
[----:B--2---:R-:W-:-:S04]  /*23030*/  @P0 IADD3 R2, P1, R2, UR4, RZ ;  /* 0x0000000402020c10 */ /* 0x004fc8000ff3e0ff */
[----:B---3--:R-:W-:Y:S01]  /*23040*/  @P0 IADD3.X R3, R4, UR5, RZ, P1, !PT ;  /* 0x0000000504030c10 */ /* 0x008fe20008ffe4ff */
[----:B------:R-:W-:-:S04]  /*23050*/  ULDC.64 UR4, c[0x0][0xa08] ;  /* 0x0002820000047ab9 */ /* 0x000fc80000000a00 */
[----:B----4-:R0:W2:Y:S01]  /*23060*/  @P0 LDG.E R7, desc[UR6][R2.64] ;  /* 0x0000000602070981 */ /* 0x0100a2000c1e1900 */
[----:B-----5:R-:W-:Y:S01]  /*23070*/  VIADD R9, R0, 0xffffffff ;  /* 0xffffffff00097836 */ /* 0x020fe20000000000 */
[----:B0-----:R-:W0:Y:S01]  /*23080*/  LDC.64 R2, c[0x0][0x418] ;  /* 0x00010600ff027b82 */ /* 0x001e220000000a00 */
[----:B--2---:R-:W-:Y:S01]  /*23090*/  SHF.R.S32.HI R8, RZ, 0x1f, R7 ;  /* 0x0000001fff087819 */ /* 0x004fe20000011407 */
[----:B------:R1:W-:Y:S04]  /*230a0*/  @P0 STL [R1+0x10], R7 ;  /* 0x0000100701000387 */ /* 0x0003e80000100800 */
[----:B------:R1:W-:Y:S04]  /*230b0*/  STL [R1+0x3c], R9 ;  /* 0x00003c0901007387 */ /* 0x0003e80000100800 */
[----:B------:R1:W-:Y:S01]  /*230c0*/  STL [R1+0x28], R8 ;  /* 0x0000280801007387 */ /* 0x0003e20000100800 */
[----:B0-----:R-:W-:Y:S01]  /*230d0*/  LOP3.LUT P0, RZ, R2, UR4, RZ, 0xfc, !PT ;  /* 0x0000000402ff7c12 */ /* 0x001fe2000f80fcff */
[----:B------:R-:W-:-:S03]  /*230e0*/  UMOV UR4, 0xffffffff ;  /* 0xffffffff00047882 */ /* 0x000fc60000000000 */
[----:B------:R-:W-:-:S04]  /*230f0*/  LOP3.LUT P0, RZ, R3, UR5, RZ, 0xfc, P0 ;  /* 0x0000000503ff7c12 */ /* 0x000fc8000800fcff */
[----:B------:R-:W-:Y:S01]  /*23100*/  SEL R0, R7, RZ, !P0 ;  /* 0x000000ff07007207 */ /* 0x000fe20004000000 */
[----:B-1----:R-:W-:Y:S08]  /*23110*/  BRA.DIV UR4, `(.L_x_936) ;  /* 0x00000062045c7947 */ /* 0x002ff0000b800000 */
[----:B------:R-:W0:Y:S02]  /*23120*/  S2R R4, SR_TID.X ;  /* 0x0000000000047919 */ /* 0x000e240000002100 */
[----:B0-----:R-:W-:-:S04]  /*23130*/  SHF.R.U32.HI R4, RZ, 0x5, R4 ;  /* 0x00000005ff047819 */ /* 0x001fc80000011604 */
[----:B------:R-:W-:-:S05]  /*23140*/  LOP3.LUT R4, R4, 0x3, RZ, 0xc0, !PT ;  /* 0x0000000304047812 */ /* 0x000fca00078ec0ff */
[----:B------:R0:W1:Y:S02]  /*23150*/  SHFL.IDX PT, R14, R4, RZ, 0x1f ;  /* 0x00001fff040e7589 */ /* 0x00006400000e0000 */
.L_x_1082:
[----:B0-----:R-:W2:Y:S01]  /*23160*/  LDL.LU R4, [R1+0x8] ;  /* 0x0000080001047983 */ /* 0x001ea20000300800 */
[----:B------:R-:W-:Y:S02]  /*23170*/  PLOP3.LUT P1, PT, PT, PT, PT, 0x8, 0x0 ;  /* 0x000000000000781c */ /* 0x000fe40003f2e170 */
[----:B-1----:R-:W-:Y:S01]  /*23180*/  ISETP.NE.AND P0, PT, R14, RZ, PT ;  /* 0x000000ff0e00720c */ /* 0x002fe20003f05270 */
[----:B------:R0:W-:Y:S01]  /*23190*/  STL [R1], R0 ;  /* 0x0000000001007387 */ /* 0x0001e20000100800 */
[----:B--2---:R-:W-:-:S09]  /*231a0*/  LOP3.LUT R4, R4, 0xfffffffb, RZ, 0xc0, !PT ;  /* 0xfffffffb04047812 */ /* 0x004fd200078ec0ff */
[----:B------:R-:W-:-:S05]  /*231b0*/  @P1 LOP3.LUT R4, R4, 0x4, RZ, 0xfc, !PT ;  /* 0x0000000404041812 */ /* 0x000fca00078efcff */
[----:B------:R0:W-:Y:S01]  /*231c0*/  STL [R1+0x8], R4 ;  /* 0x0000080401007387 */ /* 0x0001e20000100800 */
[----:B------:R-:W-:Y:S05]  /*231d0*/  @P0 BRA `(.L_x_937) ;  /* 0x00000004005c0947 */ /* 0x000fea0003800000 */
[----:B------:R-:W-:-:S03]  /*231e0*/  UMOV UR4, 0xffffffff ;  /* 0xffffffff00047882 */ /* 0x000fc60000000000 */
[----:B------:R-:W-:Y:S05]  /*231f0*/  BRA.DIV UR4, `(.L_x_938) ;  /* 0x0000006204587947 */ /* 0x000fea000b800000 */
[----:B------:R-:W-:-:S13]  /*23200*/  ELECT P6, URZ, PT ;  /* 0x00000000003f782f */ /* 0x000fda00038c0000 */
.L_x_1085:
[----:B------:R-:W-:Y:S05]  /*23210*/  @!P6 BRA `(.L_x_937) ;  /* 0x00000004004ce947 */ /* 0x000fea0003800000 */
[----:B------:R1:W-:Y:S01]  /*23220*/  STL [R1+0x18], R9 ;  /* 0x0000180901007387 */ /* 0x0003e20000100800 */
[----:B------:R-:W-:-:S04]  /*23230*/  ISETP.NE.U32.AND P0, PT, R2, RZ, PT ;  /* 0x000000ff0200720c */ /* 0x000fc80003f05070 */
[----:B------:R-:W-:-:S13]  /*23240*/  ISETP.NE.AND.EX P0, PT, R3, RZ, PT, P0 ;  /* 0x000000ff0300720c */ /* 0x000fda0003f05300 */
[----:B-1----:R-:W-:Y:S05]  /*23250*/  @!P0 BRA `(.L_x_939) ;  /* 0x0000000000548947 */ /* 0x002fea0003800000 */
[----:B------:R-:W1:Y:S01]  /*23260*/  LDC R6, c[0x0][0x43c] ;  /* 0x00010f00ff067b82 */ /* 0x000e620000000800 */
[----:B0-----:R-:W-:Y:S01]  /*23270*/  IMAD.MOV.U32 R0, RZ, RZ, R9 ;  /* 0x000000ffff007224 */ /* 0x001fe200078e0009 */
[----:B------:R-:W-:Y:S01]  /*23280*/  ULDC.64 UR4, c[0x0][0x428] ;  /* 0x00010a0000047ab9 */ /* 0x000fe20000000a00 */
[----:B------:R-:W-:Y:S01]  /*23290*/  ULDC.64 UR6, c[0x0][0x208] ;  /* 0x0000820000067ab9 */ /* 0x000fe20000000a00 */
[----:B-1----:R-:W-:-:S13]  /*232a0*/  ISETP.NE.AND P0, PT, R6, 0x1, PT ;  /* 0x000000010600780c */ /* 0x002fda0003f05270 */
[----:B------:R-:W0:Y:S02]  /*232b0*/  @P0 LDC.64 R4, c[0x0][0x440] ;  /* 0x00011000ff040b82 */ /* 0x000e240000000a00 */
[----:B0-----:R-:W-:-:S05]  /*232c0*/  @P0 IMAD.HI.U32 R4, R9, R4, RZ ;  /* 0x0000000409040227 */ /* 0x001fca00078e00ff */
        /* <DEDUP_REMOVED lines=8> */
[----:B0-----:R-:W-:-:S04]  /*23350*/  IMAD R6, R8, UR4, RZ ;  /* 0x0000000408067c24 */ /* 0x001fc8000f8e02ff */
[----:B------:R-:W-:-:S04]  /*23360*/  IMAD R0, R7, UR5, R6 ;  /* 0x0000000507007c24 */ /* 0x000fc8000f8e0206 */
[----:B------:R-:W-:-:S05]  /*23370*/  IMAD.IADD R0, R5, 0x1, R0 ;  /* 0x0000000105007824 */ /* 0x000fca00078e0200 */
[----:B------:R-:W-:-:S05]  /*23380*/  LEA.HI.X R3, R4, R3, R0, 0x2, P0 ;  /* 0x0000000304037211 */ /* 0x000fca00000f1400 */
[----:B------:R-:W2:Y:S04]  /*23390*/  LDG.E R0, desc[UR6][R2.64] ;  /* 0x0000000602007981 */ /* 0x000ea8000c1e1900 */
[----:B--2---:R1:W-:Y:S02]  /*233a0*/  STL [R1], R0 ;  /* 0x0000000001007387 */ /* 0x0043e40000100800 */
.L_x_939:
[----:B------:R-:W2:Y:S04]  /*233b0*/  LDL R7, [R1+0x4] ;  /* 0x0000040001077983 */ /* 0x000ea80000100800 */
[----:B01----:R-:W2:Y:S04]  /*233c0*/  LDL R0, [R1+0xc] ;  /* 0x00000c0001007983 */ /* 0x003ea80000100800 */
[----:B------:R-:W3:Y:S01]  /*233d0*/  LDL R2, [R1+0x14] ;  /* 0x0000140001027983 */ /* 0x000ee20000100800 */
[----:B--2---:R-:W-:Y:S01]  /*233e0*/  IMAD R0, R0, 0x8, R7 ;  /* 0x0000000800007824 */ /* 0x004fe200078e0207 */
[----:B---3--:R-:W-:-:S04]  /*233f0*/  SHF.L.U32 R2, R2, 0x1f, RZ ;  /* 0x0000001f02027819 */ /* 0x008fc800000006ff */
[----:B------:R-:W0:Y:S02]  /*23400*/  SYNCS.PHASECHK.TRANS64.TRYWAIT P0, [R0+URZ+0x38840], R2 ;  /* 0x03884002000075a7 */ /* 0x000e24000800017f */
[----:B0-----:R-:W-:Y:S05]  /*23410*/  @!P0 BRA `(.L_x_940) ;  /* 0x0000005c00f08947 */ /* 0x001fea0003800000 */
.L_x_1086:
[----:B------:R1:W5:Y:S01]  /*23420*/  LDL R3, [R1+0x8] ;  /* 0x0000080001037983 */ /* 0x0003620000100800 */
[----:B------:R-:W2:Y:S02]  /*23430*/  S2R R4, SR_TID.X ;  /* 0x0000000000047919 */ /* 0x000ea40000002100 */
[----:B--2---:R-:W-:-:S04]  /*23440*/  LOP3.LUT R4, R4, 0x7f, RZ, 0xc0, !PT ;  /* 0x0000007f04047812 */ /* 0x004fc800078ec0ff */
[----:B------:R-:W-:-:S13]  /*23450*/  ISETP.NE.AND P0, PT, R4, RZ, PT ;  /* 0x000000ff0400720c */ /* 0x000fda0003f05270 */
[----:B-1----:R-:W-:Y:S05]  /*23460*/  @P0 BRA `(.L_x_941) ;  /* 0x0000000000140947 */ /* 0x002fea0003800000 */
[----:B-----5:R-:W-:Y:S01]  /*23470*/  LOP3.LUT P1, RZ, R3, 0x1, RZ, 0xc0, !PT ;  /* 0x0000000103ff7812 */ /* 0x020fe2000782c0ff */
[----:B0-----:R-:W-:-:S04]  /*23480*/  IMAD.MOV.U32 R2, RZ, RZ, 0xa000 ;  /* 0x0000a000ff027424 */ /* 0x001fc800078e00ff */
[----:B------:R1:W-:Y:S08]  /*23490*/  SYNCS.ARRIVE.TRANS64 RZ, [R0+URZ+0x38830], R2 ;  /* 0x0388300200ff79a7 */ /* 0x0003f0000800003f */
[----:B------:R-:W-:Y:S05]  /*234a0*/  @!P1 BRA `(.L_x_941) ;  /* 0x0000000000049947 */ /* 0x000fea0003800000 */
[----:B------:R-:W-:Y:S01]  /*234b0*/  BPT.TRAP 0x1 ;  /* 0x000000040000795c */ /* 0x000fe20000300000 */
.L_x_941:
[----:B------:R-:W2:Y:S04]  /*234c0*/  LDL R7, [R1+0x4] ;  /* 0x0000040001077983 */ /* 0x000ea80000100800 */
[----:B------:R-:W2:Y:S04]  /*234d0*/  LDL R6, [R1+0xc] ;  /* 0x00000c0001067983 */ /* 0x000ea80000100800 */
[----:B------:R-:W3:Y:S04]  /*234e0*/  LDL R5, [R1+0x18] ;  /* 0x0000180001057983 */ /* 0x000ee80000100800 */
[----:B------:R-:W4:Y:S04]  /*234f0*/  LDL R4, [R1+0x1c] ;  /* 0x00001c0001047983 */ /* 0x000f280000100800 */
[----:B01----:R-:W4:Y:S01]  /*23500*/  LDL R2, [R1] ;  /* 0x0000000001027983 */ /* 0x003f220000100800 */
[----:B------:R-:W-:Y:S01]  /*23510*/  R2UR UR9, R0 ;  /* 0x00000000000972ca */ /* 0x000fe200000e0000 */
[----:B------:R-:W-:Y:S01]  /*23520*/  UIADD3 UR4, UP0, UR38, 0x370, URZ ;  /* 0x0000037026047890 */ /* 0x000fe2000ff1e03f */
[----:B------:R-:W-:Y:S01]  /*23530*/  R2UR UR12, R18 ;  /* 0x00000000120c72ca */ /* 0x000fe200000e0000 */
[----:B------:R-:W-:Y:S01]  /*23540*/  UMOV UR10, URZ ;  /* 0x0000003f000a7c82 */ /* 0x000fe20008000000 */
[----:B------:R-:W-:Y:S01]  /*23550*/  PLOP3.LUT P0, PT, PT, PT, PT, 0x80, 0x0 ;  /* 0x000000000000781c */ /* 0x000fe20003f0f070 */
[----:B------:R-:W-:Y:S01]  /*23560*/  UMOV UR6, 0x0 ;  /* 0x0000000000067882 */ /* 0x000fe20000000000 */
[----:B------:R-:W-:Y:S01]  /*23570*/  UMOV UR7, 0x14f00000 ;  /* 0x14f0000000077882 */ /* 0x000fe20000000000 */
[----:B------:R-:W-:Y:S01]  /*23580*/  UMOV UR17, 0x40 ;  /* 0x0000004000117882 */ /* 0x000fe20000000000 */
[----:B-----5:R-:W-:-:S05]  /*23590*/  LOP3.LUT R3, R3, 0xfffffffb, RZ, 0xc0, !PT ;  /* 0xfffffffb03037812 */ /* 0x020fca00078ec0ff */
[----:B------:R-:W-:-:S04]  /*235a0*/  UIADD3 UR9, UR9, 0x38830, URZ ;  /* 0x0003883009097890 */ /* 0x000fc8000fffe03f */
[----:B------:R-:W-:-:S05]  /*235b0*/  @P0 LOP3.LUT R3, R3, 0x4, RZ, 0xfc, !PT ;  /* 0x0000000403030812 */ /* 0x000fca00078efcff */
[----:B------:R1:W-:Y:S01]  /*235c0*/  STL [R1+0x8], R3 ;  /* 0x0000080301007387 */ /* 0x0003e20000100800 */
[----:B--2---:R-:W-:Y:S01]  /*235d0*/  IMAD R0, R6, 0xa000, R7 ;  /* 0x0000a00006007824 */ /* 0x004fe200078e0207 */
[----:B---3--:R-:W-:-:S04]  /*235e0*/  R2UR UR11, R5 ;  /* 0x00000000050b72ca */ /* 0x008fc800000e0000 */
[----:B------:R-:W-:Y:S02]  /*235f0*/  R2UR UR14, R0 ;  /* 0x00000000000e72ca */ /* 0x000fe400000e0000 */
[----:B----4-:R-:W-:Y:S02]  /*23600*/  R2UR UR5, R4 ;  /* 0x00000000040572ca */ /* 0x010fe400000e0000 */
[----:B------:R-:W-:-:S09]  /*23610*/  R2UR UR13, R2 ;  /* 0x00000000020d72ca */ /* 0x000fd200000e0000 */
[----:B------:R-:W-:Y:S02]  /*23620*/  UIADD3 UR8, UR14, 0x24400, URZ ;  /* 0x000244000e087890 */ /* 0x000fe4000fffe03f */
[----:B------:R-:W-:Y:S02]  /*23630*/  UIMAD UR11, UR11, 0x50, UR5 ;  /* 0x000000500b0b78a4 */ /* 0x000fe4000f8e0205 */
[----:B------:R-:W-:Y:S02]  /*23640*/  UIADD3.X UR5, URZ, UR39, URZ, UP0, !UPT ;  /* 0x000000273f057290 */ /* 0x000fe400087fe43f */
[----:B------:R-:W-:Y:S02]  /*23650*/  UIADD3 UR15, UR14, 0x26c00, URZ ;  /* 0x00026c000e0f7890 */ /* 0x000fe4000fffe03f */
[----:B------:R-:W-:Y:S02]  /*23660*/  UIADD3 UR16, UR14, 0x29400, URZ ;  /* 0x000294000e107890 */ /* 0x000fe4000fffe03f */
[----:B------:R-:W-:-:S03]  /*23670*/  UIADD3 UR14, UR14, 0x2bc00, URZ ;  /* 0x0002bc000e0e7890 */ /* 0x000fc6000fffe03f */
[----:B------:R0:W-:Y:S02]  /*23680*/  UTMALDG.4D [UR8], [UR4], desc[UR6] ;  /* 0x00000608040075b4 */ /* 0x0001e40008019000 */
[----:B0-----:R-:W-:Y:S01]  /*23690*/  UMOV UR8, UR15 ;  /* 0x0000000f00087c82 */ /* 0x001fe20008000000 */
[----:B------:R-:W-:Y:S01]  /*236a0*/  UMOV UR10, UR17 ;  /* 0x00000011000a7c82 */ /* 0x000fe20008000000 */
[----:B------:R-:W-:Y:S01]  /*236b0*/  UMOV UR15, 0x80 ;  /* 0x00000080000f7882 */ /* 0x000fe20000000000 */
[----:B------:R0:W-:Y:S02]  /*236c0*/  UTMALDG.4D [UR8], [UR4], desc[UR6] ;  /* 0x00000608040075b4 */ /* 0x0001e40008019000 */
[----:B0-----:R-:W-:Y:S01]  /*236d0*/  UMOV UR8, UR16 ;  /* 0x0000001000087c82 */ /* 0x001fe20008000000 */
[----:B------:R-:W-:Y:S01]  /*236e0*/  UMOV UR10, UR15 ;  /* 0x0000000f000a7c82 */ /* 0x000fe20008000000 */
[----:B------:R-:W-:Y:S01]  /*236f0*/  UMOV UR15, 0xc0 ;  /* 0x000000c0000f7882 */ /* 0x000fe20000000000 */
[----:B------:R0:W-:Y:S02]  /*23700*/  UTMALDG.4D [UR8], [UR4], desc[UR6] ;  /* 0x00000608040075b4 */ /* 0x0001e40008019000 */
[----:B0-----:R-:W-:Y:S01]  /*23710*/  UMOV UR8, UR14 ;  /* 0x0000000e00087c82 */ /* 0x001fe20008000000 */
[----:B------:R-:W-:-:S02]  /*23720*/  UMOV UR10, UR15 ;  /* 0x0000000f000a7c82 */ /* 0x000fc40008000000 */
[----:B------:R1:W-:Y:S02]  /*23730*/  UTMALDG.4D [UR8], [UR4], desc[UR6] ;  /* 0x00000608040075b4 */ /* 0x0003e40008019000 */
[----:B-1----:R-:W-:Y:S01]  /*23740*/  NOP ;  /* 0x0000000000007918 */ /* 0x002fe20000000000 */
.L_x_937:
[----:B------:R-:W2:Y:S04]  /*23750*/  LDL R2, [R1+0x4] ;  /* 0x0000040001027983 */ /* 0x000ea80000100800 */
[----:B------:R-:W3:Y:S04]  /*23760*/  LDL.LU R3, [R1+0x40] ;  /* 0x0000400001037983 */ /* 0x000ee80000300800 */
[----:B------:R-:W4:Y:S04]  /*23770*/  LDL.LU R5, [R1+0x34] ;  /* 0x0000340001057983 */ /* 0x000f280000300800 */
[----:B0-----:R-:W5:Y:S01]  /*23780*/  LDL.LU R4, [R1+0x48] ;  /* 0x0000480001047983 */ /* 0x001f620000300800 */
[----:B------:R-:W-:Y:S05]  /*23790*/  WARPSYNC.ALL ;  /* 0x0000000000007948 */ /* 0x000fea0003800000 */
[----:B------:R-:W-:Y:S01]  /*237a0*/  ULDC.64 UR4, c[0x0][0x298] ;  /* 0x0000a60000047ab9 */ /* 0x000fe20000000a00 */
[----:B------:R-:W-:Y:S01]  /*237b0*/  ULDC.64 UR6, c[0x0][0xa00] ;  /* 0x0002800000067ab9 */ /* 0x000fe20000000a00 */
[----:B------:R-:W-:Y:S01]  /*237c0*/  BSSY B6, `(.L_x_942) ;  /* 0x0000024000067945 */ /* 0x000fe20003800000 */
[----:B------:R-:W-:Y:S01]  /*237d0*/  BAR.SYNC.DEFER_BLOCKING 0x8, 0x180 ;  /* 0x0206000000007b1d */ /* 0x000fe20000010000 */
[----:B------:R-:W-:-:S04]  /*237e0*/  ISETP.NE.U32.AND P0, PT, RZ, UR6, PT ;  /* 0x00000006ff007c0c */ /* 0x000fc8000bf05070 */
[----:B------:R-:W-:Y:S01]  /*237f0*/  ISETP.NE.AND.EX P0, PT, RZ, UR7, PT, P0 ;  /* 0x00000007ff007c0c */ /* 0x000fe2000bf05300 */
[----:B--2---:R-:W-:Y:S01]  /*23800*/  VIADD R2, R2, 0x14400 ;  /* 0x0001440002027836 */ /* 0x004fe20000000000 */
[----:B---3--:R-:W-:-:S04]  /*23810*/  SHF.R.S32.HI R0, RZ, 0x1f, R3 ;  /* 0x0000001fff007819 */ /* 0x008fc80000011403 */
[----:B------:R-:W-:Y:S02]  /*23820*/  LOP3.LUT P1, RZ, R2, 0x3ff, RZ, 0xc0, !PT ;  /* 0x000003ff02ff7812 */ /* 0x000fe4000782c0ff */
[----:B----4-:R-:W-:Y:S01]  /*23830*/  SEL R5, R5, RZ, !P0 ;  /* 0x000000ff05057207 */ /* 0x010fe20004000000 */
[----:B------:R-:W-:Y:S01]  /*23840*/  IMAD R0, R0, UR4, RZ ;  /* 0x0000000400007c24 */ /* 0x000fe2000f8e02ff */
[----:B-----5:R-:W-:-:S03]  /*23850*/  SEL R4, R4, RZ, !P0 ;  /* 0x000000ff04047207 */ /* 0x020fc60004000000 */
[C---:B------:R-:W-:Y:S02]  /*23860*/  IMAD R0, R3.reuse, UR5, R0 ;  /* 0x0000000503007c24 */ /* 0x040fe4000f8e0200 */
[----:B------:R-:W-:-:S05]  /*23870*/  IMAD.WIDE.U32 R2, R3, UR4, RZ ;  /* 0x0000000403027c25 */ /* 0x000fca000f8e00ff */
[----:B------:R0:W-:Y:S04]  /*23880*/  STL.64 [R1+0x40], R2 ;  /* 0x0000400201007387 */ /* 0x0001e80000100a00 */
[----:B------:R1:W-:Y:S04]  /*23890*/  STL [R1+0x34], R5 ;  /* 0x0000340501007387 */ /* 0x0003e80000100800 */
[----:B------:R1:W-:Y:S01]  /*238a0*/  STL [R1+0x5c], R4 ;  /* 0x00005c0401007387 */ /* 0x0003e20000100800 */
[----:B0-----:R-:W-:Y:S01]  /*238b0*/  IMAD.IADD R2, R3, 0x1, R0 ;  /* 0x0000000103027824 */ /* 0x001fe200078e0200 */
[----:B------:R-:W-:-:S05]  /*238c0*/  SHF.R.S32.HI R0, RZ, 0x1f, R18 ;  /* 0x0000001fff007819 */ /* 0x000fca0000011412 */
[----:B------:R1:W-:Y:S04]  /*238d0*/  STL [R1+0x58], R0 ;  /* 0x0000580001007387 */ /* 0x0003e80000100800 */
[----:B------:R1:W-:Y:S01]  /*238e0*/  STL [R1+0x48], R2 ;  /* 0x0000480201007387 */ /* 0x0003e20000100800 */
[----:B------:R-:W-:Y:S05]  /*238f0*/  @!P1 BRA `(.L_x_943) ;  /* 0x0000000000409947 */ /* 0x000fea0003800000 */
[----:B-1----:R-:W-:Y:S01]  /*23900*/  MOV R2, 0x0 ;  /* 0x0000000000027802 */ /* 0x002fe20000000f00 */
        /* <DEDUP_REMOVED lines=15> */
.L_x_943:
[----:B------:R-:W-:Y:S05]  /*23a00*/  BSYNC B6 ;  /* 0x0000000000067941 */ /* 0x000fea0003800000 */
.L_x_942:
[----:B------:R-:W2:Y:S01]  /*23a10*/  LDL.LU R6, [R1+0x48] ;  /* 0x0000480001067983 */ /* 0x000ea20000300800 */
[----:B------:R-:W-:Y:S01]  /*23a20*/  ULDC.64 UR4, c[0x0][0x2d8] ;  /* 0x0000b60000047ab9 */ /* 0x000fe20000000a00 */
[----:B------:R-:W0:Y:S02]  /*23a30*/  LDC R7, c[0x0][0x448] ;  /* 0x00011200ff077b82 */ /* 0x000e240000000800 */
[----:B-1----:R-:W2:Y:S04]  /*23a40*/  LDL.LU.64 R2, [R1+0x40] ;  /* 0x0000400001027983 */ /* 0x002ea80000300a00 */
[----:B------:R-:W3:Y:S04]  /*23a50*/  LDL.LU R0, [R1+0x58] ;  /* 0x0000580001007983 */ /* 0x000ee80000300800 */
[----:B------:R-:W4:Y:S04]  /*23a60*/  LDL.LU R5, [R1+0x5c] ;  /* 0x00005c0001057983 */ /* 0x000f280000300800 */
[----:B------:R-:W5:Y:S01]  /*23a70*/  LDL.LU R4, [R1+0x34] ;  /* 0x0000340001047983 */ /* 0x000f620000300800 */
[----:B------:R-:W-:Y:S01]  /*23a80*/  IMAD.SHL.U32 R17, R17, 0x80, RZ ;  /* 0x0000008011117824 */ /* 0x000fe200078e00ff */
[----:B------:R-:W1:Y:S01]  /*23a90*/  S2R R9, SR_TID.X ;  /* 0x0000000000097919 */ /* 0x000e620000002100 */
[----:B------:R-:W1:Y:S01]  /*23aa0*/  S2R R8, SR_TID.X ;  /* 0x0000000000087919 */ /* 0x000e620000002100 */
[----:B0-----:R-:W-:Y:S01]  /*23ab0*/  ISETP.NE.AND P0, PT, R7, 0x1, PT ;  /* 0x000000010700780c */ /* 0x001fe20003f05270 */
[----:B------:R-:W0:Y:S01]  /*23ac0*/  S2R R10, SR_TID.X ;  /* 0x00000000000a7919 */ /* 0x000e220000002100 */
[----:B-1----:R-:W-:-:S02]  /*23ad0*/  IMAD.SHL.U32 R9, R9, 0x8, RZ ;  /* 0x0000000809097824 */ /* 0x002fc400078e00ff */
[----:B------:R-:W-:-:S03]  /*23ae0*/  IMAD.SHL.U32 R8, R8, 0x8, RZ ;  /* 0x0000000808087824 */ /* 0x000fc600078e00ff */
[----:B------:R-:W-:Y:S02]  /*23af0*/  LOP3.LUT R9, R9, 0x38, RZ, 0xc0, !PT ;  /* 0x0000003809097812 */ /* 0x000fe400078ec0ff */
[----:B0-----:R-:W-:Y:S02]  /*23b00*/  LOP3.LUT R10, R10, 0x7f, RZ, 0xc0, !PT ;  /* 0x0000007f0a0a7812 */ /* 0x001fe400078ec0ff */
[C---:B------:R-:W-:Y:S02]  /*23b10*/  LOP3.LUT R12, R9.reuse, 0x40, RZ, 0xfc, !PT ;  /* 0x00000040090c7812 */ /* 0x040fe400078efcff */
[C---:B------:R-:W-:Y:S02]  /*23b20*/  LOP3.LUT R11, R9.reuse, 0x80, RZ, 0xfc, !PT ;  /* 0x00000080090b7812 */ /* 0x040fe400078efcff */
[----:B------:R-:W-:Y:S02]  /*23b30*/  LOP3.LUT R8, R8, 0x38, RZ, 0xc0, !PT ;  /* 0x0000003808087812 */ /* 0x000fe400078ec0ff */
[----:B------:R-:W-:-:S02]  /*23b40*/  LOP3.LUT R9, R9, 0xc0, RZ, 0xfc, !PT ;  /* 0x000000c009097812 */ /* 0x000fc400078efcff */
[----:B------:R-:W-:Y:S01]  /*23b50*/  SHF.R.U32.HI R10, RZ, 0x3, R10 ;  /* 0x00000003ff0a7819 */ /* 0x000fe2000001160a */
[----:B--2---:R-:W-:Y:S02]  /*23b60*/  IMAD.MOV.U32 R3, RZ, RZ, R6 ;  /* 0x000000ffff037224 */ /* 0x004fe400078e0006 */
[----:B------:R-:W0:Y:S01]  /*23b70*/  @P0 LDC R6, c[0x0][0x450] ;  /* 0x00011400ff060b82 */ /* 0x000e220000000800 */
[----:B---3--:R-:W-:Y:S02]  /*23b80*/  IMAD R0, R0, UR4, RZ ;  /* 0x0000000400007c24 */ /* 0x008fe4000f8e02ff */
[----:B------:R-:W-:-:S04]  /*23b90*/  IMAD.WIDE.U32 R2, R18, UR4, R2 ;  /* 0x0000000412027c25 */ /* 0x000fc8000f8e0002 */
[----:B------:R-:W-:Y:S01]  /*23ba0*/  IMAD R0, R18, UR5, R0 ;  /* 0x0000000512007c24 */ /* 0x000fe2000f8e0200 */
[----:B------:R-:W-:-:S03]  /*23bb0*/  ULDC.64 UR4, c[0x0][0x2e0] ;  /* 0x0000b80000047ab9 */ /* 0x000fc60000000a00 */
[----:B------:R-:W-:Y:S02]  /*23bc0*/  IMAD.IADD R3, R3, 0x1, R0 ;  /* 0x0000000103037824 */ /* 0x000fe400078e0200 */
[----:B----4-:R-:W-:Y:S02]  /*23bd0*/  IMAD R0, R5, UR4, RZ ;  /* 0x0000000405007c24 */ /* 0x010fe4000f8e02ff */
[----:B-----5:R-:W-:-:S04]  /*23be0*/  IMAD.WIDE.U32 R2, R4, UR4, R2 ;  /* 0x0000000404027c25 */ /* 0x020fc8000f8e0002 */
[----:B------:R-:W-:Y:S01]  /*23bf0*/  IMAD R0, R4, UR5, R0 ;  /* 0x0000000504007c24 */ /* 0x000fe2000f8e0200 */
[----:B------:R-:W-:Y:S01]  /*23c00*/  ULDC.64 UR4, c[0x0][0x2d0] ;  /* 0x0000b40000047ab9 */ /* 0x000fe20000000a00 */
[----:B------:R-:W1:Y:S02]  /*23c10*/  S2R R4, SR_TID.X ;  /* 0x0000000000047919 */ /* 0x000e640000002100 */
[----:B------:R-:W-:Y:S01]  /*23c20*/  IMAD.IADD R3, R3, 0x1, R0 ;  /* 0x0000000103037824 */ /* 0x000fe200078e0200 */
[----:B-1----:R-:W-:-:S04]  /*23c30*/  LOP3.LUT R4, R4, 0x7f, RZ, 0xc0, !PT ;  /* 0x0000007f04047812 */ /* 0x002fc800078ec0ff */
[----:B------:R-:W-:Y:S02]  /*23c40*/  SHF.R.U32.HI R5, RZ, 0x3, R4 ;  /* 0x00000003ff057819 */ /* 0x000fe40000011604 */
[----:B------:R-:W1:Y:S02]  /*23c50*/  S2R R4, SR_TID.X ;  /* 0x0000000000047919 */ /* 0x000e640000002100 */
[----:B-1----:R-:W-:-:S05]  /*23c60*/  IMAD.SHL.U32 R4, R4, 0x10, RZ ;  /* 0x0000001004047824 */ /* 0x002fca00078e00ff */
[----:B------:R-:W-:Y:S02]  /*23c70*/  LOP3.LUT R4, R5, 0x70, R4, 0xf8, !PT ;  /* 0x0000007005047812 */ /* 0x000fe400078ef804 */
[----:B------:R-:W1:Y:S02]  /*23c80*/  @P0 LDC R5, c[0x0][0x44c] ;  /* 0x00011300ff050b82 */ /* 0x000e640000000800 */
[----:B------:R-:W-:-:S05]  /*23c90*/  LOP3.LUT R4, R4, R17, RZ, 0xfc, !PT ;  /* 0x0000001104047212 */ /* 0x000fca00078efcff */
[----:B------:R-:W-:Y:S02]  /*23ca0*/  IMAD.MOV.U32 R0, RZ, RZ, R4 ;  /* 0x000000ffff007224 */ /* 0x000fe400078e0004 */
[----:B-1----:R-:W-:-:S05]  /*23cb0*/  @P0 IMAD.HI.U32 R5, R4, R5, RZ ;  /* 0x0000000504050227 */ /* 0x002fca00078e00ff */
[----:B0-----:R-:W-:-:S05]  /*23cc0*/  @P0 SHF.R.U32.HI R0, RZ, R6, R5 ;  /* 0x00000006ff000219 */ /* 0x001fca0000011605 */
        /* <DEDUP_REMOVED lines=10> */
[----:B------:R-:W-:-:S04]  /*23d70*/  IMAD R0, R0, UR4, RZ ;  /* 0x0000000400007c24 */ /* 0x000fc8000f8e02ff */
[----:B------:R-:W-:Y:S01]  /*23d80*/  IMAD R4, R4, UR5, R0 ;  /* 0x0000000504047c24 */ /* 0x000fe2000f8e0200 */
[----:B------:R-:W-:-:S03]  /*23d90*/  ULDC.64 UR4, c[0x0][0x280] ;  /* 0x0000a00000047ab9 */ /* 0x000fc60000000a00 */
[----:B------:R-:W-:Y:S01]  /*23da0*/  IMAD.IADD R3, R3, 0x1, R4 ;  /* 0x0000000103037824 */ /* 0x000fe200078e0204 */
[----:B------:R-:W-:Y:S01]  /*23db0*/  LEA R4, P0, R2, UR4, 0x1 ;  /* 0x0000000402047c11 */ /* 0x000fe2000f8008ff */
        /* <DEDUP_REMOVED lines=8> */
[----:B------:R-:W2:Y:S04]  /*23e40*/  LDL.LU R6, [R1+0x50] ;  /* 0x0000500001067983 */ /* 0x000ea80000300800 */
[----:B------:R-:W3:Y:S01]  /*23e50*/  LDL R9, [R1+0x2c] ;  /* 0x00002c0001097983 */ /* 0x000ee20000100800 */
[----:B------:R-:W-:Y:S01]  /*23e60*/  IMAD.IADD R0, R10, 0x1, R17 ;  /* 0x000000010a007824 */ /* 0x000fe200078e0211 */
[----:B------:R-:W-:Y:S02]  /*23e70*/  ULDC.64 UR4, c[0x0][0x208] ;  /* 0x0000820000047ab9 */ /* 0x000fe40000000a00 */
[----:B------:R-:W-:Y:S01]  /*23e80*/  SHFL.IDX PT, R5, R4, 0x1, 0x181f ;  /* 0x00381f0004057f89 */ /* 0x000fe200000e0000 */
[----:B--2---:R-:W-:-:S03]  /*23e90*/  IMAD R2, R6, R7, RZ ;  /* 0x0000000706027224 */ /* 0x004fc600078e02ff */
[----:B------:R-:W0:Y:S02]  /*23ea0*/  SHFL.IDX PT, R7, R4, RZ, 0x181f ;  /* 0x00181fff04077589 */ /* 0x000e2400000e0000 */
[----:B------:R-:W-:Y:S02]  /*23eb0*/  ISETP.GE.AND P2, PT, R0, R2, PT ;  /* 0x000000020000720c */ /* 0x000fe40003f46270 */
[----:B------:R-:W1:Y:S11]  /*23ec0*/  SHFL.IDX PT, R6, R3, RZ, 0x181f ;  /* 0x00181fff03067589 */ /* 0x000e7600000e0000 */
[----:B0-----:R-:W-:-:S05]  /*23ed0*/  @!P2 LEA R7, P5, R8, R7, 0x1 ;  /* 0x000000070807a211 */ /* 0x001fca00078a08ff */
[----:B-1----:R-:W-:-:S05]  /*23ee0*/  @!P2 IMAD.X R6, RZ, RZ, R6, P5 ;  /* 0x000000ffff06a224 */ /* 0x002fca00028e0606 */
[----:B------:R-:W-:-:S04]  /*23ef0*/  @!P2 LOP3.LUT R7, R7, R6, RZ, 0x3c, !PT ;  /* 0x000000060707a212 */ /* 0x000fc800078e3cff */
[----:B------:R-:W-:-:S04]  /*23f00*/  @!P2 LOP3.LUT R6, R7, R6, RZ, 0x3c, !PT ;  /* 0x000000060706a212 */ /* 0x000fc800078e3cff */
[----:B------:R-:W-:-:S05]  /*23f10*/  @!P2 LOP3.LUT R7, R7, R6, RZ, 0x3c, !PT ;  /* 0x000000060707a212 */ /* 0x000fca00078e3cff */
[----:B---3--:R-:W-:Y:S04]  /*23f20*/  @!P2 LDGSTS.E.BYPASS.LTC128B.128 [R9+0x14400], desc[UR4][R6.64], !P4 ;  /* 0x144000000609afae */ /* 0x008fe8000e101d44 */
[----:B------:R-:W-:Y:S04]  /*23f30*/  @!P2 LDGSTS.E.BYPASS.LTC128B.128 [R9+0x18400], desc[UR4][R6.64+0x80], !P3 ;  /* 0x184000800609afae */ /* 0x000fe8000d901d44 */
[----:B------:R-:W-:Y:S04]  /*23f40*/  @!P2 LDGSTS.E.BYPASS.LTC128B.128 [R9+0x1c400], desc[UR4][R6.64+0x100], !P0 ;  /* 0x1c4001000609afae */ /* 0x000fe8000c101d44 */
[----:B------:R0:W-:Y:S04]  /*23f50*/  @!P2 LDGSTS.E.BYPASS.LTC128B.128 [R9+0x20400], desc[UR4][R6.64+0x180], !P1 ;  /* 0x204001800609afae */ /* 0x0001e8000c901d44 */
[----:B0-----:R-:W0:Y:S01]  /*23f60*/  SHFL.IDX PT, R7, R3, 0x1, 0x181f ;  /* 0x00381f0003077f89 */ /* 0x001e2200000e0000 */
[----:B------:R-:W-:-:S05]  /*23f70*/  VIADD R6, R0, 0x10 ;  /* 0x0000001000067836 */ /* 0x000fca0000000000 */
[----:B------:R-:W-:-:S13]  /*23f80*/  ISETP.GE.AND P2, PT, R6, R2, PT ;  /* 0x000000020600720c */ /* 0x000fda0003f46270 */
[----:B------:R-:W-:-:S05]  /*23f90*/  @!P2 LEA R5, P5, R8, R5, 0x1 ;  /* 0x000000050805a211 */ /* 0x000fca00078a08ff */
[----:B0-----:R-:W-:-:S04]  /*23fa0*/  @!P2 IMAD.X R6, RZ, RZ, R7, P5 ;  /* 0x000000ffff06a224 */ /* 0x001fc800028e0607 */
[----:B------:R-:W-:Y:S02]  /*23fb0*/  @!P2 IMAD.MOV.U32 R7, RZ, RZ, R6 ;  /* 0x000000ffff07a224 */ /* 0x000fe400078e0006 */
[----:B------:R-:W-:Y:S02]  /*23fc0*/  @!P2 IMAD.MOV.U32 R6, RZ, RZ, R5 ;  /* 0x000000ffff06a224 */ /* 0x000fe400078e0005 */
[----:B------:R-:W0:Y:S04]  /*23fd0*/  SHFL.IDX PT, R5, R4, 0x2, 0x181f ;  /* 0x00581f0004057f89 */ /* 0x000e2800000e0000 */
[----:B------:R-:W-:Y:S04]  /*23fe0*/  @!P2 LDGSTS.E.BYPASS.LTC128B.128 [R9+0x14c00], desc[UR4][R6.64], !P4 ;  /* 0x14c000000609afae */ /* 0x000fe8000e101d44 */
[----:B------:R-:W-:Y:S04]  /*23ff0*/  @!P2 LDGSTS.E.BYPASS.LTC128B.128 [R9+0x18c00], desc[UR4][R6.64+0x80], !P3 ;  /* 0x18c000800609afae */ /* 0x000fe8000d901d44 */
[----:B------:R-:W-:Y:S04]  /*24000*/  @!P2 LDGSTS.E.BYPASS.LTC128B.128 [R9+0x1cc00], desc[UR4][R6.64+0x100], !P0 ;  /* 0x1cc001000609afae */ /* 0x000fe8000c101d44 */
[----:B------:R1:W-:Y:S04]  /*24010*/  @!P2 LDGSTS.E.BYPASS.LTC128B.128 [R9+0x20c00], desc[UR4][R6.64+0x180], !P1 ;  /* 0x20c001800609afae */ /* 0x0003e8000c901d44 */
[----:B-1----:R-:W1:Y:S01]  /*24020*/  SHFL.IDX PT, R7, R3, 0x2, 0x181f ;  /* 0x00581f0003077f89 */ /* 0x002e6200000e0000 */
[----:B------:R-:W-:-:S05]  /*24030*/  VIADD R6, R0, 0x20 ;  /* 0x0000002000067836 */ /* 0x000fca0000000000 */
[----:B------:R-:W-:-:S13]  /*24040*/  ISETP.GE.AND P2, PT, R6, R2, PT ;  /* 0x000000020600720c */ /* 0x000fda0003f46270 */
[----:B0-----:R-:W-:-:S05]  /*24050*/  @!P2 LEA R5, P5, R8, R5, 0x1 ;  /* 0x000000050805a211 */ /* 0x001fca00078a08ff */
[----:B-1----:R-:W-:-:S04]  /*24060*/  @!P2 IMAD.X R6, RZ, RZ, R7, P5 ;  /* 0x000000ffff06a224 */ /* 0x002fc800028e0607 */
        /* <DEDUP_REMOVED lines=50> */
[----:B------:R0:W1:Y:S04]  /*24390*/  SHFL.IDX PT, R5, R3, 0x7, 0x181f ;  /* 0x00f81f0003057f89 */ /* 0x00006800000e0000 */
[----:B------:R0:W-:Y:S04]  /*243a0*/  @!P2 LDGSTS.E.BYPASS.LTC128B.128 [R9+0x17400], desc[UR4][R6.64], !P4 ;  /* 0x174000000609afae */ /* 0x0001e8000e101d44 */
[----:B------:R0:W-:Y:S04]  /*243b0*/  @!P2 LDGSTS.E.BYPASS.LTC128B.128 [R9+0x1b400], desc[UR4][R6.64+0x80], !P3 ;  /* 0x1b4000800609afae */ /* 0x0001e8000d901d44 */
[----:B------:R0:W-:Y:S04]  /*243c0*/  @!P2 LDGSTS.E.BYPASS.LTC128B.128 [R9+0x1f400], desc[UR4][R6.64+0x100], !P0 ;  /* 0x1f4001000609afae */ /* 0x0001e8000c101d44 */
[----:B------:R0:W-:Y:S04]  /*243d0*/  @!P2 LDGSTS.E.BYPASS.LTC128B.128 [R9+0x23400], desc[UR4][R6.64+0x180], !P1 ;  /* 0x234001800609afae */ /* 0x0001e8000c901d44 */
[----:B------:R0:W2:Y:S02]  /*243e0*/  SHFL.IDX PT, R3, R4, 0x7, 0x181f ;  /* 0x00f81f0004037f89 */ /* 0x0000a400000e0000 */
.L_x_1103:
        /* <DEDUP_REMOVED lines=15> */
.L_x_946:
[----:B------:R-:W-:Y:S05]  /*244e0*/  BSYNC B0 ;  /* 0x0000000000007941 */ /* 0x000fea0003800000 */
.L_x_945:
[----:B------:R4:W5:Y:S01]  /*244f0*/  LDL R8, [R1+0x4] ;  /* 0x0000040001087983 */ /* 0x0009620000100800 */
[----:B------:R-:W-:Y:S01]  /*24500*/  PLOP3.LUT P0, PT, PT, PT, PT, 0x80, 0x0 ;  /* 0x000000000000781c */ /* 0x000fe20003f0f070 */
[----:B------:R-:W-:-:S12]  /*24510*/  NOP ;  /* 0x0000000000007918 */ /* 0x000fd80000000000 */
.L_x_947:
[----:B---3--:R-:W3:Y:S01]  /*24520*/  LDL R2, [R1+0x4] ;  /* 0x0000040001027983 */ /* 0x008ee20000100800 */
[----:B------:R-:W-:Y:S02]  /*24530*/  PLOP3.LUT P1, PT, P1, P0, PT, 0xa2, 0x0 ;  /* 0x000000000000781c */ /* 0x000fe40000f21472 */
[----:B---3--:R-:W-:-:S08]  /*24540*/  @P0 R2UR P1, UR4, R2 ;  /* 0x00000000020402ca */ /* 0x008fd00000020000 */
[----:B------:R-:W-:-:S05]  /*24550*/  @P0 PLOP3.LUT P0, PT, P1, PT, PT, 0x80, 0x0 ;  /* 0x000000000000081c */ /* 0x000fca0000f0f070 */
[----:B------:R-:W-:Y:S01]  /*24560*/  @!P1 SYNCS.ARRIVE.TRANS64.RED.A0T1 RZ, [UR4+0x38800], RZ ;  /* 0x038800ffffff99a7 */ /* 0x000fe20008200404 */
[----:B------:R-:W-:Y:S07]  /*24570*/  @!P1 ARRIVES.LDGSTSBAR.64.TRANSCNT [UR4+0x38800] ;  /* 0x03880000ff0099b0 */ /* 0x000fee0008000a84 */
[----:B------:R-:W-:Y:S05]  /*24580*/  @P0 BRA.U.ANY `(.L_x_947) ;  /* 0xfffffffd00e40947 */ /* 0x000fea000393ffff */
[----:B0-2---:R-:W2:Y:S02]  /*24590*/  LDL.LU R3, [R1+0x54] ;  /* 0x0000540001037983 */ /* 0x005ea40000300800 */
        /* <DEDUP_REMOVED lines=11> */
.L_x_1104:
[----:B------:R-:W-:Y:S05]  /*24650*/  BSYNC B0 ;  /* 0x0000000000007941 */ /* 0x000fea0003800000 */
.L_x_948:
[----:B0-----:R-:W2:Y:S01]  /*24660*/  LDL.LU R2, [R1+0x4c] ;  /* 0x00004c0001027983 */ /* 0x001ea20000300800 */
[----:B------:R-:W-:Y:S01]  /*24670*/  BSSY B0, `(.L_x_950) ;  /* 0x00002c2000007945 */ /* 0x000fe20003800000 */
[----:B--2---:R-:W-:-:S13]  /*24680*/  ISETP.GE.AND P0, PT, R2, 0x51, PT ;  /* 0x000000510200780c */ /* 0x004fda0003f06270 */
[----:B------:R-:W-:Y:S05]  /*24690*/  @!P0 BRA `(.L_x_951) ;  /* 0x0000002800fc8947 */ /* 0x000fea0003800000 */
[----:B------:R-:W2:Y:S01]  /*246a0*/  LDL R2, [R1+0x38] ;  /* 0x0000380001027983 */ /* 0x000ea20000100800 */
[----:B------:R-:W-:Y:S01]  /*246b0*/  IMAD.MOV.U32 R0, RZ, RZ, 0x1 ;  /* 0x00000001ff007424 */ /* 0x000fe200078e00ff */
[----:B------:R-:W-:Y:S01]  /*246c0*/  BSSY B2, `(.L_x_952) ;  /* 0x00000ef000027945 */ /* 0x000fe20003800000 */
[----:B--2--5:R-:W-:-:S05]  /*246d0*/  IMAD.MOV R8, RZ, RZ, -R2 ;  /* 0x000000ffff087224 */ /* 0x024fca00078e0a02 */
        /* <DEDUP_REMOVED lines=8> */
[----:B------:R-:W5:Y:S01]  /*24760*/  LDL R2, [R1+0x14] ;  /* 0x0000140001027983 */ /* 0x000f620000100800 */
[----:B------:R-:W-:Y:S01]  /*24770*/  BSSY B1, `(.L_x_954) ;  /* 0x00000df000017945 */ /* 0x000fe20003800000 */
[----:B--2---:R-:W-:Y:S01]  /*24780*/  LOP3.LUT P1, RZ, R4, 0x4, RZ, 0xc0, !PT ;  /* 0x0000000404ff7812 */ /* 0x004fe2000782c0ff */
[----:B---3--:R-:W-:-:S05]  /*24790*/  VIADD R7, R3, 0x1 ;  /* 0x0000000103077836 */ /* 0x008fca0000000000 */
[----:B------:R-:W-:-:S04]  /*247a0*/  ISETP.NE.AND P0, PT, R7, 0x2, PT ;  /* 0x000000020700780c */ /* 0x000fc80003f05270 */
[----:B------:R-:W-:Y:S02]  /*247b0*/  SEL R9, RZ, 0x1, P0 ;  /* 0x00000001ff097807 */ /* 0x000fe40000000000 */
[----:B------:R-:W-:Y:S02]  /*247c0*/  SEL R7, R7, RZ, P0 ;  /* 0x000000ff07077207 */ /* 0x000fe40000000000 */
[----:B-----5:R-:W-:Y:S01]  /*247d0*/  LOP3.LUT R9, R2, R9, RZ, 0x3c, !PT ;  /* 0x0000000902097212 */ /* 0x020fe200078e3cff */
[----:B------:R-:W-:Y:S06]  /*247e0*/  @!P1 BRA `(.L_x_955) ;  /* 0x0000000c005c9947 */ /* 0x000fec0003800000 */
[----:B------:R0:W5:Y:S01]  /*247f0*/  LDL R4, [R1] ;  /* 0x0000000001047983 */ /* 0x0001620000100800 */
[----:B------:R-:W-:Y:S02]  /*24800*/  ULDC.64 UR4, c[0x0][0x418] ;  /* 0x0001060000047ab9 */ /* 0x000fe40000000a00 */
[----:B------:R-:W-:-:S04]  /*24810*/  ISETP.NE.U32.AND P0, PT, RZ, UR4, PT ;  /* 0x00000004ff007c0c */ /* 0x000fc8000bf05070 */
[----:B------:R-:W-:-:S13]  /*24820*/  ISETP.NE.AND.EX P0, PT, RZ, UR5, PT, P0 ;  /* 0x00000005ff007c0c */ /* 0x000fda000bf05300 */
[----:B0-----:R-:W-:Y:S05]  /*24830*/  @!P0 BRA `(.L_x_956) ;  /* 0x0000000000508947 */ /* 0x001fea0003800000 */
[----:B------:R-:W2:Y:S01]  /*24840*/  LDL R10, [R1+0x28] ;  /* 0x00002800010a7983 */ /* 0x000ea20000100800 */
[----:B-1----:R-:W0:Y:S01]  /*24850*/  LDC R5, c[0x0][0x43c] ;  /* 0x00010f00ff057b82 */ /* 0x002e220000000800 */
[----:B------:R-:W-:Y:S02]  /*24860*/  ULDC.64 UR6, c[0x0][0x428] ;  /* 0x00010a0000067ab9 */ /* 0x000fe40000000a00 */
[----:B------:R-:W3:Y:S01]  /*24870*/  LDL R6, [R1+0x10] ;  /* 0x0000100001067983 */ /* 0x000ee20000100800 */
[----:B------:R-:W-:Y:S01]  /*24880*/  ULDC.64 UR8, c[0x0][0x208] ;  /* 0x0000820000087ab9 */ /* 0x000fe20000000a00 */
[----:B0-----:R-:W-:-:S13]  /*24890*/  ISETP.NE.AND P0, PT, R5, 0x1, PT ;  /* 0x000000010500780c */ /* 0x001fda0003f05270 */
[----:B------:R-:W0:Y:S02]  /*248a0*/  @P0 LDC.64 R2, c[0x0][0x440] ;  /* 0x00011000ff020b82 */ /* 0x000e240000000a00 */
[----:B0----5:R-:W-:-:S04]  /*248b0*/  @P0 IMAD.HI.U32 R4, R0, R2, RZ ;  /* 0x0000000200040227 */ /* 0x021fc800078e00ff */
        /* <DEDUP_REMOVED lines=10> */
[----:B------:R-:W-:-:S05]  /*24960*/  LEA.HI.X R5, R2, UR5, R3, 0x2, P0 ;  /* 0x0000000502057c11 */ /* 0x000fca00080f1403 */
[----:B------:R0:W5:Y:S04]  /*24970*/  LDG.E R4, desc[UR8][R4.64] ;  /* 0x0000000804047981 */ /* 0x000168000c1e1900 */
.L_x_956:
[----:B------:R-:W2:Y:S01]  /*24980*/  LDL R2, [R1+0x4] ;  /* 0x0000040001027983 */ /* 0x000ea20000100800 */
[----:B------:R-:W-:Y:S01]  /*24990*/  BSSY B3, `(.L_x_957) ;  /* 0x0000005000037945 */ /* 0x000fe20003800000 */
[----:B--2---:R-:W-:Y:S01]  /*249a0*/  IMAD R3, R7, 0x8, R2 ;  /* 0x0000000807037824 */ /* 0x004fe200078e0202 */
[----:B------:R-:W-:-:S04]  /*249b0*/  SHF.L.U32 R2, R9, 0x1f, RZ ;  /* 0x0000001f09027819 */ /* 0x000fc800000006ff */
[----:B------:R-:W2:Y:S02]  /*249c0*/  SYNCS.PHASECHK.TRANS64.TRYWAIT P0, [R3+URZ+0x38840], R2 ;  /* 0x03884002030075a7 */ /* 0x000ea4000800017f */
[----:B--2---:R-:W-:Y:S05]  /*249d0*/  @!P0 BRA `(.L_x_958) ;  /* 0x0000005400b08947 */ /* 0x004fea0003800000 */
.L_x_1105:
[----:B------:R-:W-:Y:S05]  /*249e0*/  BSYNC B3 ;  /* 0x0000000000037941 */ /* 0x000fea0003800000 */
.L_x_957:
[----:B01----:R-:W0:Y:S01]  /*249f0*/  S2R R5, SR_TID.X ;  /* 0x0000000000057919 */ /* 0x003e220000002100 */
[----:B------:R-:W-:Y:S01]  /*24a00*/  BSSY B3, `(.L_x_959) ;  /* 0x000000a000037945 */ /* 0x000fe20003800000 */
[----:B0-----:R-:W-:-:S04]  /*24a10*/  LOP3.LUT R5, R5, 0x7f, RZ, 0xc0, !PT ;  /* 0x0000007f05057812 */ /* 0x001fc800078ec0ff */
[----:B------:R-:W-:-:S13]  /*24a20*/  ISETP.NE.AND P0, PT, R5, RZ, PT ;  /* 0x000000ff0500720c */ /* 0x000fda0003f05270 */
[----:B------:R-:W-:Y:S05]  /*24a30*/  @P0 BRA `(.L_x_960) ;  /* 0x0000000000180947 */ /* 0x000fea0003800000 */
[----:B------:R-:W3:Y:S01]  /*24a40*/  LDL R5, [R1+0x8] ;  /* 0x0000080001057983 */ /* 0x000ee20000100800 */
[----:B--2---:R-:W-:-:S04]  /*24a50*/  IMAD.MOV.U32 R2, RZ, RZ, 0xa000 ;  /* 0x0000a000ff027424 */ /* 0x004fc800078e00ff */
[----:B------:R0:W-:Y:S01]  /*24a60*/  SYNCS.ARRIVE.TRANS64 RZ, [R3+URZ+0x38830], R2 ;  /* 0x0388300203ff79a7 */ /* 0x0001e2000800003f */
[----:B---3--:R-:W-:-:S13]  /*24a70*/  LOP3.LUT P1, RZ, R5, 0x1, RZ, 0xc0, !PT ;  /* 0x0000000105ff7812 */ /* 0x008fda000782c0ff */
[----:B0-----:R-:W-:Y:S05]  /*24a80*/  @!P1 BRA `(.L_x_960) ;  /* 0x0000000000049947 */ /* 0x001fea0003800000 */
[----:B------:R-:W-:Y:S01]  /*24a90*/  BPT.TRAP 0x1 ;  /* 0x000000040000795c */ /* 0x000fe20000300000 */
.L_x_960:
[----:B------:R-:W-:Y:S05]  /*24aa0*/  BSYNC B3 ;  /* 0x0000000000037941 */ /* 0x000fea0003800000 */
.L_x_959:
        /* <DEDUP_REMOVED lines=13> */
.L_x_961:
        /* <DEDUP_REMOVED lines=16> */
.L_x_962:
        /* <DEDUP_REMOVED lines=16> */
.L_x_963:
        /* <DEDUP_REMOVED lines=16> */
.L_x_964:
        /* <DEDUP_REMOVED lines=11> */
[----:B------:R-:W3:Y:S04]  /*24f30*/  LDL R14, [R1+0x4] ;  /* 0x00000400010e7983 */ /* 0x000ee80000100800 */
[----:B------:R-:W3:Y:S01]  /*24f40*/  LDL R6, [R1+0xc] ;  /* 0x00000c0001067983 */ /* 0x000ee20000100800 */
[----:B------:R-:W-:Y:S01]  /*24f50*/  BSSY B3, `(.L_x_965) ;  /* 0x0000005000037945 */ /* 0x000fe20003800000 */
[----:B--2---:R-:W-:Y:S01]  /*24f60*/  SHF.L.U32 R3, R15, 0x1f, RZ ;  /* 0x0000001f0f037819 */ /* 0x004fe200000006ff */
[----:B---3--:R-:W-:-:S04]  /*24f70*/  IMAD R2, R6, 0x8, R14 ;  /* 0x0000000806027824 */ /* 0x008fc800078e020e */
[----:B------:R-:W0:Y:S02]  /*24f80*/  SYNCS.PHASECHK.TRANS64.TRYWAIT P0, [R2+URZ+0x38860], R3 ;  /* 0x03886003020075a7 */ /* 0x000e24000800017f */
[----:B0-----:R-:W-:Y:S05]  /*24f90*/  @!P0 BRA `(.L_x_966) ;  /* 0x0000005000548947 */ /* 0x001fea0003800000 */
.L_x_1106:
[----:B------:R-:W-:Y:S05]  /*24fa0*/  BSYNC B3 ;  /* 0x0000000000037941 */ /* 0x000fea0003800000 */
.L_x_965:
[----:B------:R-:W1:Y:S01]  /*24fb0*/  S2R R5, SR_TID.X ;  /* 0x0000000000057919 */ /* 0x000e620000002100 */
[----:B------:R-:W-:-:S04]  /*24fc0*/  UPRMT UR4, UR37, 0x9910, URZ ;  /* 0x0000991025047896 */ /* 0x000fc8000800003f */
[----:B------:R-:W-:Y:S01]  /*24fd0*/  UISETP.NE.AND UP0, UPT, UR4, 0x2, UPT ;  /* 0x000000020400788c */ /* 0x000fe2000bf05270 */
[----:B-1----:R-:W-:-:S04]  /*24fe0*/  LOP3.LUT R5, R5, 0x7f, RZ, 0xc0, !PT ;  /* 0x0000007f05057812 */ /* 0x002fc800078ec0ff */
[----:B------:R-:W-:-:S13]  /*24ff0*/  ISETP.NE.AND P0, PT, R5, RZ, PT ;  /* 0x000000ff0500720c */ /* 0x000fda0003f05270 */
[----:B0-----:R-:W-:-:S04]  /*25000*/  @!P0 IMAD.MOV.U32 R3, RZ, RZ, 0xa000 ;  /* 0x0000a000ff038424 */ /* 0x001fc800078e00ff */
[----:B------:R0:W-:Y:S01]  /*25010*/  @!P0 SYNCS.ARRIVE.TRANS64 RZ, [R2+URZ+0x38850], R3 ;  /* 0x0388500302ff89a7 */ /* 0x0001e2000800003f */
[----:B------:R-:W-:-:S13]  /*25020*/  PLOP3.LUT P0, PT, PT, PT, UP0, 0x80, 0x0 ;  /* 0x000000000000781c */ /* 0x000fda0003f0f008 */
[----:B0-----:R-:W-:Y:S05]  /*25030*/  @P0 BRA `(.L_x_967) ;  /* 0x0000000000040947 */ /* 0x001fea0003800000 */
[----:B------:R-:W-:Y:S01]  /*25040*/  BPT.TRAP 0x1 ;  /* 0x000000040000795c */ /* 0x000fe20000300000 */
.L_x_967:
[----:B------:R-:W2:Y:S01]  /*25050*/  LDL R3, [R1+0x8] ;  /* 0x0000080001037983 */ /* 0x000ea20000100800 */
[----:B------:R-:W-:Y:S01]  /*25060*/  BSSY B3, `(.L_x_968) ;  /* 0x0000004000037945 */ /* 0x000fe20003800000 */
[----:B--2---:R-:W-:-:S13]  /*25070*/  LOP3.LUT P0, RZ, R3, 0x8, RZ, 0xc0, !PT ;  /* 0x0000000803ff7812 */ /* 0x004fda000780c0ff */
[----:B------:R-:W-:Y:S05]  /*25080*/  @P0 BRA `(.L_x_969) ;  /* 0x0000000000040947 */ /* 0x000fea0003800000 */
[----:B------:R-:W-:Y:S01]  /*25090*/  BPT.TRAP 0x1 ;  /* 0x000000040000795c */ /* 0x000fe20000300000 */
.L_x_969:
[----:B------:R-:W-:Y:S05]  /*250a0*/  BSYNC B3 ;  /* 0x0000000000037941 */ /* 0x000fea0003800000 */
.L_x_968:
[----:B------:R-:W2:Y:S04]  /*250b0*/  LDL R14, [R1+0x4] ;  /* 0x00000400010e7983 */ /* 0x000ea80000100800 */
[----:B------:R-:W2:Y:S04]  /*250c0*/  LDL.LU R3, [R1+0xc] ;  /* 0x00000c0001037983 */ /* 0x000ea80000300800 */
[----:B------:R-:W3:Y:S04]  /*250d0*/  LDL R6, [R1+0x1c] ;  /* 0x00001c0001067983 */ /* 0x000ee80000100800 */
[----:B------:R-:W3:Y:S01]  /*250e0*/  LDL.LU R5, [R1+0x18] ;  /* 0x0000180001057983 */ /* 0x000ee20000300800 */
[----:B------:R-:W-:Y:S01]  /*250f0*/  R2UR UR10, R10 ;  /* 0x000000000a0a72ca */ /* 0x000fe200000e0000 */
[----:B------:R-:W-:Y:S01]  /*25100*/  UIADD3 UR4, UP0, UR38, 0x470, URZ ;  /* 0x0000047026047890 */ /* 0x000fe2000ff1e03f */
[----:B------:R-:W-:Y:S01]  /*25110*/  PLOP3.LUT P0, PT, PT, PT, PT, 0x80, 0x0 ;  /* 0x000000000000781c */ /* 0x000fe20003f0f070 */
[----:B------:R-:W-:Y:S01]  /*25120*/  VIADD R2, R2, 0x38850 ;  /* 0x0003885002027836 */ /* 0x000fe20000000000 */
[----:B------:R-:W-:Y:S01]  /*25130*/  UMOV UR6, 0x0 ;  /* 0x0000000000067882 */ /* 0x000fe20000000000 */
[----:B------:R-:W-:Y:S01]  /*25140*/  UIADD3.X UR5, URZ, UR39, URZ, UP0, !UPT ;  /* 0x000000273f057290 */ /* 0x000fe200087fe43f */
[----:B------:R-:W-:Y:S01]  /*25150*/  UMOV UR7, 0x14f00000 ;  /* 0x14f0000000077882 */ /* 0x000fe20000000000 */
[----:B--2---:R-:W-:-:S02]  /*25160*/  IMAD R3, R3, 0xa000, R14 ;  /* 0x0000a00003037824 */ /* 0x004fc400078e020e */
[----:B---3--:R-:W-:Y:S02]  /*25170*/  IMAD R5, R5, 0x50, R6 ;  /* 0x0000005005057824 */ /* 0x008fe400078e0206 */
[----:B------:R-:W-:-:S07]  /*25180*/  VIADD R6, R3, 0x400 ;  /* 0x0000040003067836 */ /* 0x000fce0000000000 */
.L_x_970:
        /* <DEDUP_REMOVED lines=13> */
[----:B------:R-:W-:Y:S01]  /*25260*/  PLOP3.LUT P0, PT, PT, PT, PT, 0x80, 0x0 ;  /* 0x000000000000781c */ /* 0x000fe20003f0f070 */
[----:B------:R-:W-:Y:S01]  /*25270*/  UMOV UR6, 0x0 ;  /* 0x0000000000067882 */ /* 0x000fe20000000000 */
[----:B------:R-:W-:-:S11]  /*25280*/  UMOV UR7, 0x14f00000 ;  /* 0x14f0000000077882 */ /* 0x000fd60000000000 */
.L_x_971:
        /* <DEDUP_REMOVED lines=16> */
.L_x_972:
        /* <DEDUP_REMOVED lines=16> */
.L_x_973:
        /* <DEDUP_REMOVED lines=13> */
.L_x_955:
[----:B------:R-:W-:Y:S05]  /*25560*/  BSYNC B1 ;  /* 0x0000000000017941 */ /* 0x000fea0003800000 */
.L_x_954:
[----:B0-----:R-:W2:Y:S04]  /*25570*/  LDL.LU R0, [R1+0x38] ;  /* 0x0000380001007983 */ /* 0x001ea80000300800 */
[----:B------:R0:W-:Y:S04]  /*25580*/  STL [R1+0xc], R7 ;  /* 0x00000c0701007387 */ /* 0x0001e80000100800 */
[----:B------:R0:W-:Y:S02]  /*25590*/  STL [R1+0x14], R9 ;  /* 0x0000140901007387 */ /* 0x0001e40000100800 */
[----:B0-2---:R-:W-:-:S07]  /*255a0*/  VIADD R0, R0, 0xfffffffd ;  /* 0xfffffffd00007836 */ /* 0x005fce0000000000 */
.L_x_953:
[----:B------:R-:W-:Y:S05]  /*255b0*/  BSYNC B2 ;  /* 0x0000000000027941 */ /* 0x000fea0003800000 */
.L_x_952:
[----:B------:R-:W2:Y:S01]  /*255c0*/  LDL.LU R2, [R1+0x3c] ;  /* 0x00003c0001027983 */ /* 0x000ea20000300800 */
[----:B------:R-:W-:-:S05]  /*255d0*/  IMAD.MOV R8, RZ, RZ, -R8 ;  /* 0x000000ffff087224 */ /* 0x000fca00078e0a08 */
[----:B--2---:R-:W-:-:S13]  /*255e0*/  ISETP.NE.AND P0, PT, R2, R8, PT ;  /* 0x000000080200720c */ /* 0x004fda0003f05270 */
[----:B------:R-:W-:Y:S05]  /*255f0*/  @!P0 BRA `(.L_x_951) ;  /* 0x0000001c00248947 */ /* 0x000fea0003800000 */
[----:B------:R0:W5:Y:S02]  /*25600*/  LDL R8, [R1] ;  /* 0x0000000001087983 */ /* 0x0001640000100800 */
.L_x_1014:
[----:B--2---:R-:W2:Y:S04]  /*25610*/  LDL R4, [R1+0x8] ;  /* 0x0000080001047983 */ /* 0x004ea80000100800 */
[----:B---3--:R-:W3:Y:S04]  /*25620*/  LDL R3, [R1+0xc] ;  /* 0x00000c0001037983 */ /* 0x008ee80000100800 */
[----:B------:R-:W4:Y:S01]  /*25630*/  LDL R2, [R1+0x14] ;  /* 0x0000140001027983 */ /* 0x000f220000100800 */
[----:B------:R-:W-:Y:S05]  /*25640*/  YIELD ;  /* 0x0000000000007946 */ /* 0x000fea0003800000 */
[----:B------:R-:W-:Y:S01]  /*25650*/  BSSY B1, `(.L_x_974) ;  /* 0x00000df000017945 */ /* 0x000fe20003800000 */
[----:B--2---:R-:W-:Y:S01]  /*25660*/  LOP3.LUT P1, RZ, R4, 0x4, RZ, 0xc0, !PT ;  /* 0x0000000404ff7812 */ /* 0x004fe2000782c0ff */
        /* <DEDUP_REMOVED lines=12> */
[----:B------:R-:W1:Y:S01]  /*25730*/  LDC R7, c[0x0][0x43c] ;  /* 0x00010f00ff077b82 */ /* 0x000e620000000800 */
        /* <DEDUP_REMOVED lines=15> */
[----:B-----5:R-:W-:-:S04]  /*25830*/  LEA R8, P0, R2, UR4, 0x2 ;  /* 0x0000000402087c11 */ /* 0x020fc8000f8010ff */
[----:B------:R-:W-:-:S05]  /*25840*/  LEA.HI.X R9, R2, UR5, R3, 0x2, P0 ;  /* 0x0000000502097c11 */ /* 0x000fca00080f1403 */
[----:B------:R1:W5:Y:S04]  /*25850*/  LDG.E R8, desc[UR8][R8.64] ;  /* 0x0000000808087981 */ /* 0x000368000c1e1900 */
.L_x_976:
[----:B------:R-:W2:Y:S01]  /*25860*/  LDL R2, [R1+0x4] ;  /* 0x0000040001027983 */ /* 0x000ea20000100800 */
[----:B------:R-:W-:Y:S01]  /*25870*/  BSSY B2, `(.L_x_977) ;  /* 0x0000005000027945 */ /* 0x000fe20003800000 */
[----:B--2---:R-:W-:Y:S01]  /*25880*/  IMAD R3, R4, 0x8, R2 ;  /* 0x0000000804037824 */ /* 0x004fe200078e0202 */
[----:B------:R-:W-:-:S04]  /*25890*/  SHF.L.U32 R2, R5, 0x1f, RZ ;  /* 0x0000001f05027819 */ /* 0x000fc800000006ff */
[----:B------:R-:W2:Y:S02]  /*258a0*/  SYNCS.PHASECHK.TRANS64.TRYWAIT P0, [R3+URZ+0x38840], R2 ;  /* 0x03884002030075a7 */ /* 0x000ea4000800017f */
[----:B--2---:R-:W-:Y:S05]  /*258b0*/  @!P0 BRA `(.L_x_978) ;  /* 0x0000004800208947 */ /* 0x004fea0003800000 */
.L_x_1107:
[----:B------:R-:W-:Y:S05]  /*258c0*/  BSYNC B2 ;  /* 0x0000000000027941 */ /* 0x000fea0003800000 */
.L_x_977:
[----:B------:R-:W3:Y:S01]  /*258d0*/  S2R R7, SR_TID.X ;  /* 0x0000000000077919 */ /* 0x000ee20000002100 */
[----:B------:R-:W-:Y:S01]  /*258e0*/  BSSY B2, `(.L_x_979) ;  /* 0x000000a000027945 */ /* 0x000fe20003800000 */
[----:B---3--:R-:W-:-:S04]  /*258f0*/  LOP3.LUT R7, R7, 0x7f, RZ, 0xc0, !PT ;  /* 0x0000007f07077812 */ /* 0x008fc800078ec0ff */
[----:B------:R-:W-:-:S13]  /*25900*/  ISETP.NE.AND P0, PT, R7, RZ, PT ;  /* 0x000000ff0700720c */ /* 0x000fda0003f05270 */
[----:B------:R-:W-:Y:S05]  /*25910*/  @P0 BRA `(.L_x_980) ;  /* 0x0000000000180947 */ /* 0x000fea0003800000 */
[----:B------:R-:W3:Y:S01]  /*25920*/  LDL R7, [R1+0x8] ;  /* 0x0000080001077983 */ /* 0x000ee20000100800 */
[----:B--2---:R-:W-:-:S04]  /*25930*/  IMAD.MOV.U32 R2, RZ, RZ, 0xa000 ;  /* 0x0000a000ff027424 */ /* 0x004fc800078e00ff */
[----:B------:R4:W-:Y:S01]  /*25940*/  SYNCS.ARRIVE.TRANS64 RZ, [R3+URZ+0x38830], R2 ;  /* 0x0388300203ff79a7 */ /* 0x0009e2000800003f */
[----:B---3--:R-:W-:-:S13]  /*25950*/  LOP3.LUT P1, RZ, R7, 0x1, RZ, 0xc0, !PT ;  /* 0x0000000107ff7812 */ /* 0x008fda000782c0ff */
[----:B----4-:R-:W-:Y:S05]  /*25960*/  @!P1 BRA `(.L_x_980) ;  /* 0x0000000000049947 */ /* 0x010fea0003800000 */
[----:B------:R-:W-:Y:S01]  /*25970*/  BPT.TRAP 0x1 ;  /* 0x000000040000795c */ /* 0x000fe20000300000 */
.L_x_980:
[----:B------:R-:W-:Y:S05]  /*25980*/  BSYNC B2 ;  /* 0x0000000000027941 */ /* 0x000fea0003800000 */
.L_x_979:
        /* <DEDUP_REMOVED lines=12> */
[----:B-1----:R-:W-:-:S08]  /*25a50*/  VIADD R9, R7, 0x24400 ;  /* 0x0002440007097836 */ /* 0x002fd00000000000 */
.L_x_981:
        /* <DEDUP_REMOVED lines=16> */
.L_x_982:
        /* <DEDUP_REMOVED lines=16> */
.L_x_983:
        /* <DEDUP_REMOVED lines=16> */
.L_x_984:
        /* <DEDUP_REMOVED lines=11> */
[----:B------:R-:W3:Y:S04]  /*25e10*/  LDL R14, [R1+0x4] ;  /* 0x00000400010e7983 */ /* 0x000ee80000100800 */
[----:B------:R-:W3:Y:S01]  /*25e20*/  LDL R9, [R1+0xc] ;  /* 0x00000c0001097983 */ /* 0x000ee20000100800 */
[----:B------:R-:W-:Y:S01]  /*25e30*/  BSSY B2, `(.L_x_985) ;  /* 0x0000005000027945 */ /* 0x000fe20003800000 */
[----:B--2---:R-:W-:Y:S01]  /*25e40*/  SHF.L.U32 R3, R15, 0x1f, RZ ;  /* 0x0000001f0f037819 */ /* 0x004fe200000006ff */
[----:B---3--:R-:W-:-:S04]  /*25e50*/  IMAD R2, R9, 0x8, R14 ;  /* 0x0000000809027824 */ /* 0x008fc800078e020e */
[----:B------:R-:W1:Y:S02]  /*25e60*/  SYNCS.PHASECHK.TRANS64.TRYWAIT P0, [R2+URZ+0x38860], R3 ;  /* 0x03886003020075a7 */ /* 0x000e64000800017f */
[----:B-1----:R-:W-:Y:S05]  /*25e70*/  @!P0 BRA `(.L_x_986) ;  /* 0x0000004000c48947 */ /* 0x002fea0003800000 */
.L_x_1108:
[----:B------:R-:W-:Y:S05]  /*25e80*/  BSYNC B2 ;  /* 0x0000000000027941 */ /* 0x000fea0003800000 */
.L_x_985:
[----:B------:R-:W2:Y:S01]  /*25e90*/  S2R R7, SR_TID.X ;  /* 0x0000000000077919 */ /* 0x000ea20000002100 */
[----:B------:R-:W-:-:S04]  /*25ea0*/  UPRMT UR4, UR37, 0x9910, URZ ;  /* 0x0000991025047896 */ /* 0x000fc8000800003f */
[----:B------:R-:W-:Y:S01]  /*25eb0*/  UISETP.NE.AND UP0, UPT, UR4, 0x2, UPT ;  /* 0x000000020400788c */ /* 0x000fe2000bf05270 */
[----:B--2---:R-:W-:-:S04]  /*25ec0*/  LOP3.LUT R7, R7, 0x7f, RZ, 0xc0, !PT ;  /* 0x0000007f07077812 */ /* 0x004fc800078ec0ff */
[----:B------:R-:W-:-:S13]  /*25ed0*/  ISETP.NE.AND P0, PT, R7, RZ, PT ;  /* 0x000000ff0700720c */ /* 0x000fda0003f05270 */
[----:B-1----:R-:W-:-:S04]  /*25ee0*/  @!P0 IMAD.MOV.U32 R3, RZ, RZ, 0xa000 ;  /* 0x0000a000ff038424 */ /* 0x002fc800078e00ff */
[----:B------:R1:W-:Y:S01]  /*25ef0*/  @!P0 SYNCS.ARRIVE.TRANS64 RZ, [R2+URZ+0x38850], R3 ;  /* 0x0388500302ff89a7 */ /* 0x0003e2000800003f */
[----:B------:R-:W-:-:S13]  /*25f00*/  PLOP3.LUT P0, PT, PT, PT, UP0, 0x80, 0x0 ;  /* 0x000000000000781c */ /* 0x000fda0003f0f008 */
[----:B-1----:R-:W-:Y:S05]  /*25f10*/  @P0 BRA `(.L_x_987) ;  /* 0x0000000000040947 */ /* 0x002fea0003800000 */
[----:B------:R-:W-:Y:S01]  /*25f20*/  BPT.TRAP 0x1 ;  /* 0x000000040000795c */ /* 0x000fe20000300000 */
.L_x_987:
[----:B------:R-:W2:Y:S01]  /*25f30*/  LDL R3, [R1+0x8] ;  /* 0x0000080001037983 */ /* 0x000ea20000100800 */
[----:B------:R-:W-:Y:S01]  /*25f40*/  BSSY B2, `(.L_x_988) ;  /* 0x0000004000027945 */ /* 0x000fe20003800000 */
[----:B--2---:R-:W-:-:S13]  /*25f50*/  LOP3.LUT P0, RZ, R3, 0x8, RZ, 0xc0, !PT ;  /* 0x0000000803ff7812 */ /* 0x004fda000780c0ff */
[----:B------:R-:W-:Y:S05]  /*25f60*/  @P0 BRA `(.L_x_989) ;  /* 0x0000000000040947 */ /* 0x000fea0003800000 */
[----:B------:R-:W-:Y:S01]  /*25f70*/  BPT.TRAP 0x1 ;  /* 0x000000040000795c */ /* 0x000fe20000300000 */
.L_x_989:
[----:B------:R-:W-:Y:S05]  /*25f80*/  BSYNC B2 ;  /* 0x0000000000027941 */ /* 0x000fea0003800000 */
.L_x_988:
        /* <DEDUP_REMOVED lines=14> */
.L_x_990:
        /* <DEDUP_REMOVED lines=13> */
[----:B------:R-:W-:Y:S01]  /*26140*/  PLOP3.LUT P0, PT, PT, PT, PT, 0x80, 0x0 ;  /* 0x000000000000781c */ /* 0x000fe20003f0f070 */
[----:B------:R-:W-:Y:S01]  /*26150*/  UMOV UR6, 0x0 ;  /* 0x0000000000067882 */ /* 0x000fe20000000000 */
[----:B------:R-:W-:-:S11]  /*26160*/  UMOV UR7, 0x14f00000 ;  /* 0x14f0000000077882 */ /* 0x000fd60000000000 */
.L_x_991:
        /* <DEDUP_REMOVED lines=16> */
.L_x_992:
        /* <DEDUP_REMOVED lines=16> */
.L_x_993:
        /* <DEDUP_REMOVED lines=13> */
.L_x_975:
[----:B------:R-:W-:Y:S05]  /*26440*/  BSYNC B1 ;  /* 0x0000000000017941 */ /* 0x000fea0003800000 */
.L_x_974:
[----:B------:R-:W2:Y:S01]  /*26450*/  LDL R2, [R1+0x8] ;  /* 0x0000080001027983 */ /* 0x000ea20000100800 */
[----:B------:R-:W-:Y:S01]  /*26460*/  VIADD R3, R4, 0x1 ;  /* 0x0000000104037836 */ /* 0x000fe20000000000 */
[----:B------:R-:W-:Y:S04]  /*26470*/  BSSY B1, `(.L_x_994) ;  /* 0x00000de000017945 */ /* 0x000fe80003800000 */
[----:B------:R-:W-:-:S04]  /*26480*/  ISETP.NE.AND P0, PT, R3, 0x2, PT ;  /* 0x000000020300780c */ /* 0x000fc80003f05270 */
[----:B------:R-:W-:Y:S02]  /*26490*/  SEL R11, R3, RZ, P0 ;  /* 0x000000ff030b7207 */ /* 0x000fe40000000000 */
[----:B--2---:R-:W-:Y:S02]  /*264a0*/  LOP3.LUT P1, RZ, R2, 0x4, RZ, 0xc0, !PT ;  /* 0x0000000402ff7812 */ /* 0x004fe4000782c0ff */
        /* <DEDUP_REMOVED lines=11> */
[----:B-----5:R-:W1:Y:S01]  /*26560*/  LDC R8, c[0x0][0x43c] ;  /* 0x00010f00ff087b82 */ /* 0x020e620000000800 */
[----:B------:R-:W-:Y:S02]  /*26570*/  ULDC.64 UR6, c[0x0][0x428] ;  /* 0x00010a0000067ab9 */ /* 0x000fe40000000a00 */
[----:B------:R-:W4:Y:S01]  /*26580*/  LDL R9, [R1+0x10] ;  /* 0x0000100001097983 */ /* 0x000f220000100800 */
[----:B------:R-:W-:Y:S01]  /*26590*/  ULDC.64 UR8, c[0x0][0x208] ;  /* 0x0000820000087ab9 */ /* 0x000fe20000000a00 */
[----:B-1----:R-:W-:-:S13]  /*265a0*/  ISETP.NE.AND P0, PT, R8, 0x1, PT ;  /* 0x000000010800780c */ /* 0x002fda0003f05270 */
[----:B------:R-:W1:Y:S02]  /*265b0*/  @P0 LDC.64 R2, c[0x0][0x440] ;  /* 0x00011000ff020b82 */ /* 0x000e640000000a00 */
        /* <DEDUP_REMOVED lines=13> */
.L_x_996:
[----:B------:R-:W3:Y:S01]  /*26690*/  LDL R2, [R1+0x4] ;  /* 0x0000040001027983 */ /* 0x000ee20000100800 */
[----:B------:R-:W-:Y:S01]  /*266a0*/  BSSY B2, `(.L_x_997) ;  /* 0x0000005000027945 */ /* 0x000fe20003800000 */
[----:B---3--:R-:W-:Y:S01]  /*266b0*/  IMAD R3, R11, 0x8, R2 ;  /* 0x000000080b037824 */ /* 0x008fe200078e0202 */
[----:B------:R-:W-:-:S04]  /*266c0*/  SHF.L.U32 R2, R10, 0x1f, RZ ;  /* 0x0000001f0a027819 */ /* 0x000fc800000006ff */
[----:B------:R-:W3:Y:S02]  /*266d0*/  SYNCS.PHASECHK.TRANS64.TRYWAIT P0, [R3+URZ+0x38840], R2 ;  /* 0x03884002030075a7 */ /* 0x000ee4000800017f */
[----:B---3--:R-:W-:Y:S05]  /*266e0*/  @!P0 BRA `(.L_x_998) ;  /* 0x0000003800bc8947 */ /* 0x008fea0003800000 */
.L_x_1109:
[----:B------:R-:W-:Y:S05]  /*266f0*/  BSYNC B2 ;  /* 0x0000000000027941 */ /* 0x000fea0003800000 */
.L_x_997:
[----:B------:R-:W4:Y:S01]  /*26700*/  S2R R7, SR_TID.X ;  /* 0x0000000000077919 */ /* 0x000f220000002100 */
[----:B------:R-:W-:Y:S01]  /*26710*/  BSSY B2, `(.L_x_999) ;  /* 0x000000a000027945 */ /* 0x000fe20003800000 */
[----:B----4-:R-:W-:-:S04]  /*26720*/  LOP3.LUT R7, R7, 0x7f, RZ, 0xc0, !PT ;  /* 0x0000007f07077812 */ /* 0x010fc800078ec0ff */
[----:B------:R-:W-:-:S13]  /*26730*/  ISETP.NE.AND P0, PT, R7, RZ, PT ;  /* 0x000000ff0700720c */ /* 0x000fda0003f05270 */
[----:B------:R-:W-:Y:S05]  /*26740*/  @P0 BRA `(.L_x_1000) ;  /* 0x0000000000180947 */ /* 0x000fea0003800000 */
[----:B------:R-:W4:Y:S01]  /*26750*/  LDL R7, [R1+0x8] ;  /* 0x0000080001077983 */ /* 0x000f220000100800 */
[----:B---3--:R-:W-:-:S04]  /*26760*/  IMAD.MOV.U32 R2, RZ, RZ, 0xa000 ;  /* 0x0000a000ff027424 */ /* 0x008fc800078e00ff */
[----:B------:R3:W-:Y:S01]  /*26770*/  SYNCS.ARRIVE.TRANS64 RZ, [R3+URZ+0x38830], R2 ;  /* 0x0388300203ff79a7 */ /* 0x0007e2000800003f */
[----:B----4-:R-:W-:-:S13]  /*26780*/  LOP3.LUT P1, RZ, R7, 0x1, RZ, 0xc0, !PT ;  /* 0x0000000107ff7812 */ /* 0x010fda000782c0ff */
[----:B---3--:R-:W-:Y:S05]  /*26790*/  @!P1 BRA `(.L_x_1000) ;  /* 0x0000000000049947 */ /* 0x008fea0003800000 */
[----:B------:R-:W-:Y:S01]  /*267a0*/  BPT.TRAP 0x1 ;  /* 0x000000040000795c */ /* 0x000fe20000300000 */
.L_x_1000:
[----:B------:R-:W-:Y:S05]  /*267b0*/  BSYNC B2 ;  /* 0x0000000000027941 */ /* 0x000fea0003800000 */
.L_x_999:
[----:B-1----:R-:W4:Y:S04]  /*267c0*/  LDL R9, [R1+0x4] ;  /* 0x0000040001097983 */ /* 0x002f280000100800 */
[----:B------:R-:W4:Y:S04]  /*267d0*/  LDL R7, [R1+0xc] ;  /* 0x00000c0001077983 */ /* 0x000f280000100800 */
[----:B---3--:R-:W3:Y:S01]  /*267e0*/  LDL R2, [R1+0x1c] ;  /* 0x00001c0001027983 */ /* 0x008ee20000100800 */
[----:B--2---:R-:W-:Y:S01]  /*267f0*/  IMAD.MOV.U32 R10, RZ, RZ, RZ ;  /* 0x000000ffff0a7224 */ /* 0x004fe200078e00ff */
[----:B------:R-:W-:Y:S01]  /*26800*/  UIADD3 UR4, UP0, UR38, 0x370, URZ ;  /* 0x0000037026047890 */ /* 0x000fe2000ff1e03f */
[----:B------:R-:W-:Y:S01]  /*26810*/  PLOP3.LUT P0, PT, PT, PT, PT, 0x80, 0x0 ;  /* 0x000000000000781c */ /* 0x000fe20003f0f070 */
[----:B------:R-:W-:Y:S01]  /*26820*/  VIADD R3, R3, 0x38830 ;  /* 0x0003883003037836 */ /* 0x000fe20000000000 */
[----:B------:R-:W-:Y:S01]  /*26830*/  UMOV UR6, 0x0 ;  /* 0x0000000000067882 */ /* 0x000fe20000000000 */
[----:B------:R-:W-:Y:S01]  /*26840*/  R2UR UR10, R10 ;  /* 0x000000000a0a72ca */ /* 0x000fe200000e0000 */
[----:B------:R-:W-:Y:S01]  /*26850*/  UIADD3.X UR5, URZ, UR39, URZ, UP0, !UPT ;  /* 0x000000273f057290 */ /* 0x000fe200087fe43f */
[----:B------:R-:W-:Y:S01]  /*26860*/  UMOV UR7, 0x14f00000 ;  /* 0x14f0000000077882 */ /* 0x000fe20000000000 */
[----:B----4-:R-:W-:-:S02]  /*26870*/  IMAD R7, R7, 0xa000, R9 ;  /* 0x0000a00007077824 */ /* 0x010fc400078e0209 */
[----:B---3--:R-:W-:Y:S02]  /*26880*/  IMAD R2, R6, 0x50, R2 ;  /* 0x0000005006027824 */ /* 0x008fe400078e0202 */
[----:B------:R-:W-:-:S08]  /*26890*/  VIADD R9, R7, 0x24400 ;  /* 0x0002440007097836 */ /* 0x000fd00000000000 */
.L_x_1001:
        /* <DEDUP_REMOVED lines=16> */
.L_x_1002:
        /* <DEDUP_REMOVED lines=16> */
.L_x_1003:
        /* <DEDUP_REMOVED lines=16> */
.L_x_1004:
        /* <DEDUP_REMOVED lines=10> */
[----:B------:R-:W2:Y:S01]  /*26c40*/  LDL R13, [R1+0x4] ;  /* 0x00000400010d7983 */ /* 0x000ea20000100800 */
[----:B------:R-:W-:Y:S01]  /*26c50*/  SHF.L.U32 R5, R5, 0x1f, RZ ;  /* 0x0000001f05057819 */ /* 0x000fe200000006ff */
[----:B------:R-:W-:Y:S01]  /*26c60*/  BSSY B2, `(.L_x_1005) ;  /* 0x0000004000027945 */ /* 0x000fe20003800000 */
[----:B--2---:R-:W-:-:S04]  /*26c70*/  IMAD R2, R4, 0x8, R13 ;  /* 0x0000000804027824 */ /* 0x004fc800078e020d */
[----:B------:R-:W1:Y:S02]  /*26c80*/  SYNCS.PHASECHK.TRANS64.TRYWAIT P0, [R2+URZ+0x38860], R5 ;  /* 0x03886005020075a7 */ /* 0x000e64000800017f */
[----:B-1----:R-:W-:Y:S05]  /*26c90*/  @!P0 BRA `(.L_x_1006) ;  /* 0x0000003400648947 */ /* 0x002fea0003800000 */
.L_x_1110:
[----:B------:R-:W-:Y:S05]  /*26ca0*/  BSYNC B2 ;  /* 0x0000000000027941 */ /* 0x000fea0003800000 */
.L_x_1005:
[----:B------:R-:W2:Y:S01]  /*26cb0*/  S2R R3, SR_TID.X ;  /* 0x0000000000037919 */ /* 0x000ea20000002100 */
[----:B------:R-:W-:-:S04]  /*26cc0*/  UPRMT UR4, UR37, 0x9910, URZ ;  /* 0x0000991025047896 */ /* 0x000fc8000800003f */
[----:B------:R-:W-:Y:S01]  /*26cd0*/  UISETP.NE.AND UP0, UPT, UR4, 0x2, UPT ;  /* 0x000000020400788c */ /* 0x000fe2000bf05270 */
[----:B--2---:R-:W-:-:S04]  /*26ce0*/  LOP3.LUT R3, R3, 0x7f, RZ, 0xc0, !PT ;  /* 0x0000007f03037812 */ /* 0x004fc800078ec0ff */
[----:B------:R-:W-:-:S13]  /*26cf0*/  ISETP.NE.AND P0, PT, R3, RZ, PT ;  /* 0x000000ff0300720c */ /* 0x000fda0003f05270 */
[----:B------:R-:W-:-:S04]  /*26d00*/  @!P0 IMAD.MOV.U32 R3, RZ, RZ, 0xa000 ;  /* 0x0000a000ff038424 */ /* 0x000fc800078e00ff */
[----:B------:R2:W-:Y:S01]  /*26d10*/  @!P0 SYNCS.ARRIVE.TRANS64 RZ, [R2+URZ+0x38850], R3 ;  /* 0x0388500302ff89a7 */ /* 0x0005e2000800003f */
[----:B------:R-:W-:-:S13]  /*26d20*/  PLOP3.LUT P0, PT, PT, PT, UP0, 0x80, 0x0 ;  /* 0x000000000000781c */ /* 0x000fda0003f0f008 */
[----:B--2---:R-:W-:Y:S05]  /*26d30*/  @P0 BRA `(.L_x_1007) ;  /* 0x0000000000040947 */ /* 0x004fea0003800000 */
[----:B------:R-:W-:Y:S01]  /*26d40*/  BPT.TRAP 0x1 ;  /* 0x000000040000795c */ /* 0x000fe20000300000 */
.L_x_1007:
[----:B------:R-:W2:Y:S01]  /*26d50*/  LDL R3, [R1+0x8] ;  /* 0x0000080001037983 */ /* 0x000ea20000100800 */
[----:B------:R-:W-:Y:S01]  /*26d60*/  BSSY B2, `(.L_x_1008) ;  /* 0x0000004000027945 */ /* 0x000fe20003800000 */
[----:B--2---:R-:W-:-:S13]  /*26d70*/  LOP3.LUT P0, RZ, R3, 0x8, RZ, 0xc0, !PT ;  /* 0x0000000803ff7812 */ /* 0x004fda000780c0ff */
[----:B------:R-:W-:Y:S05]  /*26d80*/  @P0 BRA `(.L_x_1009) ;  /* 0x0000000000040947 */ /* 0x000fea0003800000 */
[----:B------:R-:W-:Y:S01]  /*26d90*/  BPT.TRAP 0x1 ;  /* 0x000000040000795c */ /* 0x000fe20000300000 */
.L_x_1009:
[----:B------:R-:W-:Y:S05]  /*26da0*/  BSYNC B2 ;  /* 0x0000000000027941 */ /* 0x000fea0003800000 */
.L_x_1008:
[----:B------:R-:W2:Y:S04]  /*26db0*/  LDL R7, [R1+0x4] ;  /* 0x0000040001077983 */ /* 0x000ea80000100800 */
[----:B-1----:R-:W3:Y:S04]  /*26dc0*/  LDL R5, [R1+0x1c] ;  /* 0x00001c0001057983 */ /* 0x002ee80000100800 */
        /* <DEDUP_REMOVED lines=11> */
.L_x_1010:
        /* <DEDUP_REMOVED lines=16> */
.L_x_1011:
        /* <DEDUP_REMOVED lines=16> */
.L_x_1012:
        /* <DEDUP_REMOVED lines=16> */
.L_x_1013:
        /* <DEDUP_REMOVED lines=13> */
.L_x_995:
[----:B------:R-:W-:Y:S05]  /*27250*/  BSYNC B1 ;  /* 0x0000000000017941 */ /* 0x000fea0003800000 */
.L_x_994:
[C---:B------:R-:W-:Y:S01]  /*27260*/  ISETP.GT.AND P0, PT, R0.reuse, 0x1, PT ;  /* 0x000000010000780c */ /* 0x040fe20003f04270 */
[----:B------:R-:W-:-:S12]  /*27270*/  VIADD R0, R0, 0xfffffffe ;  /* 0xfffffffe00007836 */ /* 0x000fd80000000000 */
[----:B------:R-:W-:Y:S05]  /*27280*/  @P0 BRA `(.L_x_1014) ;  /* 0xffffffe000e00947 */ /* 0x000fea000383ffff */
.L_x_951:
[----:B------:R-:W-:Y:S05]  /*27290*/  BSYNC B0 ;  /* 0x0000000000007941 */ /* 0x000fea0003800000 */
.L_x_950:
[----:B------:R-:W0:Y:S01]  /*272a0*/  S2R R2, SR_TID.X ;  /* 0x0000000000027919 */ /* 0x000e220000002100 */
[----:B------:R-:W-:Y:S01]  /*272b0*/  BSSY B0, `(.L_x_1015) ;  /* 0x0000011000007945 */ /* 0x000fe20003800000 */
[----:B0-----:R-:W-:-:S04]  /*272c0*/  LOP3.LUT R2, R2, 0x7f, RZ, 0xc0, !PT ;  /* 0x0000007f02027812 */ /* 0x001fc800078ec0ff */
[----:B------:R-:W-:-:S13]  /*272d0*/  ISETP.NE.AND P0, PT, R2, RZ, PT ;  /* 0x000000ff0200720c */ /* 0x000fda0003f05270 */
[----:B------:R-:W-:Y:S05]  /*272e0*/  @P0 BRA `(.L_x_1016) ;  /* 0x0000000000340947 */ /* 0x000fea0003800000 */
[----:B------:R-:W0:Y:S01]  /*272f0*/  S2R R2, SR_LANEID ;  /* 0x0000000000027919 */ /* 0x000e220000000000 */
[----:B------:R-:W-:Y:S01]  /*27300*/  VOTEU.ANY UR4, UPT, PT ;  /* 0x0000000000047886 */ /* 0x000fe200038e0100 */
[----:B-1----:R-:W1:Y:S01]  /*27310*/  LDC.64 R4, c[0x0][0xc60] ;  /* 0x00031800ff047b82 */ /* 0x002e620000000a00 */
[----:B------:R-:W0:Y:S01]  /*27320*/  FLO.U32 R0, UR4 ;  /* 0x0000000400007d00 */ /* 0x000e2200080e0000 */
[----:B------:R-:W-:Y:S01]  /*27330*/  ULDC.64 UR6, c[0x0][0x208] ;  /* 0x0000820000067ab9 */ /* 0x000fe20000000a00 */
[----:B0-----:R-:W-:-:S06]  /*27340*/  ISETP.EQ.U32.AND P0, PT, R0, R2, PT ;  /* 0x000000020000720c */ /* 0x001fcc0003f02070 */
[----:B------:R-:W1:Y:S07]  /*27350*/  POPC R2, UR4 ;  /* 0x0000000400027d09 */ /* 0x000e6e0008000000 */
[----:B-1----:R-:W2:Y:S04]  /*27360*/  @P0 ATOMG.E.ADD.STRONG.GPU PT, R2, desc[UR6][R4.64], R2 ;  /* 0x00000002040209a8 */ /* 0x002ea800081ee1c6 */
[----:B--2---:R0:W1:Y:S02]  /*27370*/  SHFL.IDX PT, R2, R2, R0, 0x1f ;  /* 0x00001f0002027589 */ /* 0x00406400000e0000 */
[----:B0-----:R-:W0:Y:S02]  /*27380*/  S2R R0, SR_LTMASK ;  /* 0x0000000000007919 */ /* 0x001e240000003900 */
[----:B0-----:R-:W-:-:S06]  /*27390*/  LOP3.LUT R0, R0, UR4, RZ, 0xc0, !PT ;  /* 0x0000000400007c12 */ /* 0x001fcc000f8ec0ff */
[----:B------:R-:W1:Y:S02]  /*273a0*/  POPC R0, R0 ;  /* 0x0000000000007309 */ /* 0x000e640000000000 */
[----:B-1----:R-:W-:-:S07]  /*273b0*/  IADD3 R16, R2, UR36, R0 ;  /* 0x0000002402107c10 */ /* 0x002fce000fffe000 */
.L_x_1016:
[----:B------:R-:W-:Y:S05]  /*273c0*/  BSYNC B0 ;  /* 0x0000000000007941 */ /* 0x000fea0003800000 */
.L_x_1015:
[----:B------:R-:W2:Y:S01]  /*273d0*/  LDL R0, [R1+0x8] ;  /* 0x0000080001007983 */ /* 0x000ea20000100800 */
[----:B------:R-:W-:Y:S01]  /*273e0*/  BSSY B0, `(.L_x_1017) ;  /* 0x0000065000007945 */ /* 0x000fe20003800000 */
[----:B--2---:R-:W-:-:S13]  /*273f0*/  LOP3.LUT P0, RZ, R0, 0x4, RZ, 0xc0, !PT ;  /* 0x0000000400ff7812 */ /* 0x004fda000780c0ff */
[----:B------:R-:W-:Y:S05]  /*27400*/  @!P0 BRA `(.L_x_1018) ;  /* 0x0000000400888947 */ /* 0x000fea0003800000 */
[----:B------:R-:W2:Y:S04]  /*27410*/  LDL R3, [R1+0x4] ;  /* 0x0000040001037983 */ /* 0x000ea80000100800 */
[----:B------:R-:W2:Y:S04]  /*27420*/  LDL R2, [R1+0xc] ;  /* 0x00000c0001027983 */ /* 0x000ea80000100800 */
[----:B------:R-:W3:Y:S01]  /*27430*/  LDL R0, [R1+0x14] ;  /* 0x0000140001007983 */ /* 0x000ee20000100800 */
[----:B------:R-:W-:Y:S01]  /*27440*/  BSSY B1, `(.L_x_1019) ;  /* 0x0000005000017945 */ /* 0x000fe20003800000 */
[----:B--2---:R-:W-:Y:S01]  /*27450*/  IMAD R2, R2, 0x8, R3 ;  /* 0x0000000802027824 */ /* 0x004fe200078e0203 */
[----:B---3--:R-:W-:-:S04]  /*27460*/  SHF.L.U32 R0, R0, 0x1f, RZ ;  /* 0x0000001f00007819 */ /* 0x008fc800000006ff */
[----:B------:R-:W0:Y:S02]  /*27470*/  SYNCS.PHASECHK.TRANS64.TRYWAIT P0, [R2+URZ+0x38860], R0 ;  /* 0x03886000020075a7 */ /* 0x000e24000800017f */
[----:B0-----:R-:W-:Y:S05]  /*27480*/  @!P0 BRA `(.L_x_1020) ;  /* 0x0000002c007c8947 */ /* 0x001fea0003800000 */
.L_x_1111:
[----:B------:R-:W-:Y:S05]  /*27490*/  BSYNC B1 ;  /* 0x0000000000017941 */ /* 0x000fea0003800000 */
.L_x_1019:
[----:B------:R-:W2:Y:S01]  /*274a0*/  S2R R3, SR_TID.X ;  /* 0x0000000000037919 */ /* 0x000ea20000002100 */
[----:B------:R-:W-:-:S04]  /*274b0*/  UPRMT UR4, UR37, 0x9910, URZ ;  /* 0x0000991025047896 */ /* 0x000fc8000800003f */
[----:B------:R-:W-:Y:S01]  /*274c0*/  UISETP.NE.AND UP0, UPT, UR4, 0x2, UPT ;  /* 0x000000020400788c */ /* 0x000fe2000bf05270 */
[----:B--2---:R-:W-:-:S04]  /*274d0*/  LOP3.LUT R3, R3, 0x7f, RZ, 0xc0, !PT ;  /* 0x0000007f03037812 */ /* 0x004fc800078ec0ff */
[----:B------:R-:W-:-:S13]  /*274e0*/  ISETP.NE.AND P0, PT, R3, RZ, PT ;  /* 0x000000ff0300720c */ /* 0x000fda0003f05270 */
[----:B0-----:R-:W-:-:S04]  /*274f0*/  @!P0 IMAD.MOV.U32 R0, RZ, RZ, 0xa000 ;  /* 0x0000a000ff008424 */ /* 0x001fc800078e00ff */
[----:B------:R0:W-:Y:S01]  /*27500*/  @!P0 SYNCS.ARRIVE.TRANS64 RZ, [R2+URZ+0x38850], R0 ;  /* 0x0388500002ff89a7 */ /* 0x0001e2000800003f */
[----:B------:R-:W-:-:S13]  /*27510*/  PLOP3.LUT P0, PT, PT, PT, UP0, 0x80, 0x0 ;  /* 0x000000000000781c */ /* 0x000fda0003f0f008 */
[----:B0-----:R-:W-:Y:S05]  /*27520*/  @P0 BRA `(.L_x_1021) ;  /* 0x0000000000040947 */ /* 0x001fea0003800000 */
[----:B------:R-:W-:Y:S01]  /*27530*/  BPT.TRAP 0x1 ;  /* 0x000000040000795c */ /* 0x000fe20000300000 */
.L_x_1021:
[----:B------:R-:W2:Y:S01]  /*27540*/  LDL R0, [R1+0x8] ;  /* 0x0000080001007983 */ /* 0x000ea20000100800 */
[----:B------:R-:W-:Y:S01]  /*27550*/  BSSY B1, `(.L_x_1022) ;  /* 0x0000004000017945 */ /* 0x000fe20003800000 */
[----:B--2---:R-:W-:-:S13]  /*27560*/  LOP3.LUT P0, RZ, R0, 0x8, RZ, 0xc0, !PT ;  /* 0x0000000800ff7812 */ /* 0x004fda000780c0ff */
[----:B------:R-:W-:Y:S05]  /*27570*/  @P0 BRA `(.L_x_1023) ;  /* 0x0000000000040947 */ /* 0x000fea0003800000 */
[----:B------:R-:W-:Y:S01]  /*27580*/  BPT.TRAP 0x1 ;  /* 0x000000040000795c */ /* 0x000fe20000300000 */
.L_x_1023:
[----:B------:R-:W-:Y:S05]  /*27590*/  BSYNC B1 ;  /* 0x0000000000017941 */ /* 0x000fea0003800000 */
.L_x_1022:
[----:B-1----:R-:W2:Y:S04]  /*275a0*/  LDL R5, [R1+0x4] ;  /* 0x0000040001057983 */ /* 0x002ea80000100800 */
[----:B------:R-:W2:Y:S04]  /*275b0*/  LDL R0, [R1+0xc] ;  /* 0x00000c0001007983 */ /* 0x000ea80000100800 */
[----:B------:R-:W3:Y:S04]  /*275c0*/  LDL.LU R4, [R1+0x1c] ;  /* 0x00001c0001047983 */ /* 0x000ee80000300800 */
[----:B------:R-:W3:Y:S01]  /*275d0*/  LDL R3, [R1+0x18] ;  /* 0x0000180001037983 */ /* 0x000ee20000100800 */
[----:B------:R-:W-:Y:S01]  /*275e0*/  UIADD3 UR4, UP0, UR38, 0x470, URZ ;  /* 0x0000047026047890 */ /* 0x000fe2000ff1e03f */
[----:B------:R-:W-:Y:S01]  /*275f0*/  PLOP3.LUT P0, PT, PT, PT, PT, 0x80, 0x0 ;  /* 0x000000000000781c */ /* 0x000fe20003f0f070 */
[----:B------:R-:W-:Y:S01]  /*27600*/  VIADD R2, R2, 0x38850 ;  /* 0x0003885002027836 */ /* 0x000fe20000000000 */
[----:B------:R-:W-:Y:S01]  /*27610*/  UMOV UR6, 0x0 ;  /* 0x0000000000067882 */ /* 0x000fe20000000000 */
[----:B------:R-:W-:Y:S01]  /*27620*/  UIADD3.X UR5, URZ, UR39, URZ, UP0, !UPT ;  /* 0x000000273f057290 */ /* 0x000fe200087fe43f */
[----:B------:R-:W-:Y:S01]  /*27630*/  UMOV UR7, 0x14f00000 ;  /* 0x14f0000000077882 */ /* 0x000fe20000000000 */
[----:B------:R-:W-:Y:S01]  /*27640*/  UMOV UR10, URZ ;  /* 0x0000003f000a7c82 */ /* 0x000fe20008000000 */
[----:B--2---:R-:W-:-:S02]  /*27650*/  IMAD R0, R0, 0xa000, R5 ;  /* 0x0000a00000007824 */ /* 0x004fc400078e0205 */
[----:B---3--:R-:W-:Y:S02]  /*27660*/  IMAD R3, R3, 0x50, R4 ;  /* 0x0000005003037824 */ /* 0x008fe400078e0204 */
[----:B------:R-:W-:-:S07]  /*27670*/  VIADD R4, R0, 0x400 ;  /* 0x0000040000047836 */ /* 0x000fce0000000000 */
.L_x_1024:
        /* <DEDUP_REMOVED lines=11> */
[----:B------:R-:W-:Y:S01]  /*27730*/  PLOP3.LUT P0, PT, PT, PT, PT, 0x80, 0x0 ;  /* 0x000000000000781c */ /* 0x000fe20003f0f070 */
[----:B------:R-:W-:Y:S01]  /*27740*/  VIADD R4, R0, 0x2c00 ;  /* 0x00002c0000047836 */ /* 0x000fe20000000000 */
[----:B------:R-:W-:Y:S01]  /*27750*/  UMOV UR6, 0x0 ;  /* 0x0000000000067882 */ /* 0x000fe20000000000 */
[----:B------:R-:W-:Y:S01]  /*27760*/  UMOV UR7, 0x14f00000 ;  /* 0x14f0000000077882 */ /* 0x000fe20000000000 */
[----:B------:R-:W-:-:S09]  /*27770*/  UMOV UR10, 0x40 ;  /* 0x00000040000a7882 */ /* 0x000fd20000000000 */
.L_x_1025:
        /* <DEDUP_REMOVED lines=16> */
.L_x_1026:
        /* <DEDUP_REMOVED lines=16> */
.L_x_1027:
        /* <DEDUP_REMOVED lines=11> */
.L_x_1018:
[----:B------:R-:W-:Y:S05]  /*27a30*/  BSYNC B0 ;  /* 0x0000000000007941 */ /* 0x000fea0003800000 */
.L_x_1017:
[----:B-1----:R-:W2:Y:S04]  /*27a40*/  LDL.LU R5, [R1+0xc] ;  /* 0x00000c0001057983 */ /* 0x002ea80000300800 */
[----:B------:R-:W3:Y:S01]  /*27a50*/  LDL.LU R4, [R1+0x14] ;  /* 0x0000140001047983 */ /* 0x000ee20000300800 */
[----:B--2---:R-:W-:-:S05]  /*27a60*/  VIADD R0, R5, 0x1 ;  /* 0x0000000105007836 */ /* 0x004fca0000000000 */
[----:B------:R-:W-:-:S04]  /*27a70*/  ISETP.NE.AND P0, PT, R0, 0x2, PT ;  /* 0x000000020000780c */ /* 0x000fc80003f05270 */
[----:B------:R-:W-:Y:S02]  /*27a80*/  SEL R2, RZ, 0x1, P0 ;  /* 0x00000001ff027807 */ /* 0x000fe40000000000 */
[----:B------:R-:W-:Y:S02]  /*27a90*/  SEL R0, R0, RZ, P0 ;  /* 0x000000ff00007207 */ /* 0x000fe40000000000 */
[----:B---3--:R-:W-:-:S03]  /*27aa0*/  LOP3.LUT R4, R4, R2, RZ, 0x3c, !PT ;  /* 0x0000000204047212 */ /* 0x008fc600078e3cff */
[----:B------:R1:W-:Y:S04]  /*27ab0*/  STL [R1+0xc], R0 ;  /* 0x00000c0001007387 */ /* 0x0003e80000100800 */
[----:B------:R1:W-:Y:S02]  /*27ac0*/  STL [R1+0x14], R4 ;  /* 0x0000140401007387 */ /* 0x0003e40000100800 */
.L_x_930:
[----:B------:R-:W-:Y:S05]  /*27ad0*/  BSYNC B7 ;  /* 0x0000000000077941 */ /* 0x000fea0003800000 */
.L_x_928:
[----:B-----5:R-:W2:Y:S02]  /*27ae0*/  LDL R8, [R1+0x8] ;  /* 0x0000080001087983 */ /* 0x020ea40000100800 */
[----:B--2---:R-:W-:-:S13]  /*27af0*/  LOP3.LUT P0, RZ, R8, 0x10, RZ, 0xc0, !PT ;  /* 0x0000001008ff7812 */ /* 0x004fda000780c0ff */
[----:B------:R-:W-:Y:S05]  /*27b00*/  @!P0 BRA `(.L_x_1028) ;  /* 0x0000000000288947 */ /* 0x000fea0003800000 */
[----:B------:R-:W-:Y:S05]  /*27b10*/  WARPSYNC.ALL ;  /* 0x0000000000007948 */ /* 0x000fea0003800000 */
[----:B------:R-:W2:Y:S08]  /*27b20*/  S2UR UR5, SR_CgaCtaId ;  /* 0x00000000000579c3 */ /* 0x000eb00000008800 */
[----:B------:R-:W-:Y:S06]  /*27b30*/  BAR.SYNC.DEFER_BLOCKING 0x5, 0x180 ;  /* 0x0146000000007b1d */ /* 0x000fec0000010000 */
[----:B------:R-:W-:-:S02]  /*27b40*/  UMOV UR4, 0x400 ;  /* 0x0000040000047882 */ /* 0x000fc40000000000 */
[----:B--2---:R-:W-:-:S06]  /*27b50*/  ULEA UR4, UR5, UR4, 0x18 ;  /* 0x0000000405047291 */ /* 0x004fcc000f8ec03f */
[----:B-1----:R-:W-:-:S05]  /*27b60*/  IMAD.U32 R0, RZ, RZ, UR4 ;  /* 0x00000004ff007e24 */ /* 0x002fca000f8e00ff */
[----:B------:R2:W3:Y:S04]  /*27b70*/  LDS.128 R16, [R0+0x388d0] ;  /* 0x0388d00000107984 */ /* 0x0004e80000000c00 */
[----:B------:R2:W-:Y:S01]  /*27b80*/  STL [R1+0x4], R0 ;  /* 0x0000040001007387 */ /* 0x0005e20000100800 */
[----:B------:R-:W-:Y:S06]  /*27b90*/  BAR.ARV 0x4, 0x180 ;  /* 0x0106000000007b1d */ /* 0x000fec0000002000 */
[----:B------:R-:W-:Y:S05]  /*27ba0*/  BRA `(.L_x_1029) ;  /* 0x00000008004c7947 */ /* 0x000fea0003800000 */
.L_x_1028:
[----:B------:R-:W2:Y:S01]  /*27bb0*/  LDL R7, [R1+0x30] ;  /* 0x0000300001077983 */ /* 0x000ea20000100800 */
[----:B------:R-:W-:Y:S01]  /*27bc0*/  UMOV UR4, 0xffffffff ;  /* 0xffffffff00047882 */ /* 0x000fe20000000000 */
[----:B--2---:R-:W-:Y:S02]  /*27bd0*/  ISETP.NE.AND P5, PT, R7, 0x1f, PT ;  /* 0x0000001f0700780c */ /* 0x004fe40003fa5270 */
[----:B------:R-:W-:Y:S11]  /*27be0*/  BRA.DIV UR4, `(.L_x_1030) ;  /* 0x0000002604b87947 */ /* 0x000ff6000b800000 */
[----:B-1----:R-:W-:Y:S01]  /*27bf0*/  IMAD.IADD R0, R19, 0x1, R7 ;  /* 0x0000000113007824 */ /* 0x002fe200078e0207 */
[----:B------:R-:W-:Y:S01]  /*27c00*/  ULDC UR4, c[0x0][0xc3c] ;  /* 0x00030f0000047ab9 */ /* 0x000fe20000000800 */
[----:B------:R-:W-:Y:S01]  /*27c10*/  ULDC.64 UR6, c[0x0][0x208] ;  /* 0x0000820000067ab9 */ /* 0x000fe20000000a00 */
[----:B------:R-:W-:Y:S02]  /*27c20*/  LOP3.LUT P4, RZ, R8, 0x1, RZ, 0xc0, !PT ;  /* 0x0000000108ff7812 */ /* 0x000fe4000788c0ff */
[----:B------:R-:W-:-:S13]  /*27c30*/  ISETP.GE.OR P0, PT, R0, UR4, !P5 ;  /* 0x0000000400007c0c */ /* 0x000fda000ef06670 */
[----:B0-----:R-:W0:Y:S02]  /*27c40*/  @!P0 LDC.64 R2, c[0x0][0xc80] ;  /* 0x00032000ff028b82 */ /* 0x001e240000000a00 */
[----:B0-----:R-:W-:-:S06]  /*27c50*/  @!P0 IMAD.WIDE R2, R0, 0x4, R2 ;  /* 0x0000000400028825 */ /* 0x001fcc00078e0202 */
[----:B------:R0:W2:Y:S01]  /*27c60*/  @!P0 LDG.E R3, desc[UR6][R2.64] ;  /* 0x0000000602038981 */ /* 0x0000a2000c1e1900 */
[C---:B------:R-:W-:Y:S02]  /*27c70*/  ISETP.GE.U32.AND P1, PT, R7.reuse, 0x4, PT ;  /* 0x000000040700780c */ /* 0x040fe40003f26070 */
[C---:B------:R-:W-:Y:S01]  /*27c80*/  ISETP.GE.U32.AND P2, PT, R7.reuse, 0x8, PT ;  /* 0x000000080700780c */ /* 0x040fe20003f46070 */
[----:B------:R-:W-:Y:S01]  /*27c90*/  SHFL.IDX PT, R0, R16, RZ, 0x1f ;  /* 0x00001fff10007589 */ /* 0x000fe200000e0000 */
[----:B------:R-:W-:-:S03]  /*27ca0*/  ISETP.GE.U32.AND P3, PT, R7, 0x10, PT ;  /* 0x000000100700780c */ /* 0x000fc60003f66070 */
[----:B------:R-:W-:Y:S01]  /*27cb0*/  SHFL.IDX PT, R4, R16, 0x1, 0x1f ;  /* 0x00201f0010047f89 */ /* 0x000fe200000e0000 */
[----:B0-----:R-:W-:Y:S02]  /*27cc0*/  IMAD.MOV.U32 R2, RZ, RZ, RZ ;  /* 0x000000ffff027224 */ /* 0x001fe400078e00ff */
[----:B--2---:R-:W-:Y:S01]  /*27cd0*/  @!P0 IMAD.MOV.U32 R2, RZ, RZ, R3 ;  /* 0x000000ffff028224 */ /* 0x004fe200078e0003 */
[----:B------:R-:W-:-:S04]  /*27ce0*/  ISETP.GE.U32.AND P0, PT, R7, 0x2, PT ;  /* 0x000000020700780c */ /* 0x000fc80003f06070 */
        /* <DEDUP_REMOVED lines=15> */
[----:B------:R0:W1:Y:S02]  /*27de0*/  SHFL.IDX PT, R6, R5, 0x1f, 0x1f ;  /* 0x03e01f0005067f89 */ /* 0x00006400000e0000 */
.L_x_1121:
[----:B------:R-:W-:Y:S02]  /*27df0*/  ULDC UR4, c[0x0][0xc38] ;  /* 0x00030e0000047ab9 */ /* 0x000fe40000000800 */
[----:B------:R-:W-:-:S04]  /*27e00*/  IMAD.U32 R16, RZ, RZ, UR4 ;  /* 0x00000004ff107e24 */ /* 0x000fc8000f8e00ff */
[----:B-1----:R-:W-:-:S04]  /*27e10*/  IMAD R6, R6, R16, RZ ;  /* 0x0000001006067224 */ /* 0x002fc800078e02ff */
[----:B------:R-:W-:-:S05]  /*27e20*/  IMAD.IADD R4, R4, 0x1, R6 ;  /* 0x0000000104047824 */ /* 0x000fca00078e0206 */
[----:B------:R-:W-:-:S13]  /*27e30*/  ISETP.GT.AND P4, PT, R4, R0, PT ;  /* 0x000000000400720c */ /* 0x000fda0003f84270 */
[----:B------:R-:W-:Y:S05]  /*27e40*/  @P4 BRA `(.L_x_1031) ;  /* 0x0000000000a44947 */ /* 0x000fea0003800000 */
.L_x_1036:
[----:B------:R-:W1:Y:S01]  /*27e50*/  LDC R2, c[0x0][0xc3c] ;  /* 0x00030f00ff027b82 */ /* 0x000e620000000800 */
[----:B------:R-:W-:-:S05]  /*27e60*/  VIADD R19, R19, 0x1f ;  /* 0x0000001f13137836 */ /* 0x000fca0000000000 */
[----:B-1----:R-:W-:-:S13]  /*27e70*/  ISETP.GE.AND P4, PT, R19, R2, PT ;  /* 0x000000021300720c */ /* 0x002fda0003f86270 */
[----:B------:R-:W-:Y:S05]  /*27e80*/  @P4 BRA `(.L_x_1032) ;  /* 0x00000004004c4947 */ /* 0x000fea0003800000 */
[----:B------:R-:W2:Y:S01]  /*27e90*/  LDL R3, [R1+0x30] ;  /* 0x0000300001037983 */ /* 0x000ea20000100800 */
[----:B------:R-:W-:Y:S01]  /*27ea0*/  BSSY B0, `(.L_x_1033) ;  /* 0x0000009000007945 */ /* 0x000fe20003800000 */
[----:B--2---:R-:W-:-:S05]  /*27eb0*/  IMAD.IADD R3, R19, 0x1, R3 ;  /* 0x0000000113037824 */ /* 0x004fca00078e0203 */
[----:B------:R-:W-:Y:S01]  /*27ec0*/  ISETP.GE.OR P4, PT, R3, R2, !P5 ;  /* 0x000000020300720c */ /* 0x000fe20006f86670 */
[----:B------:R-:W-:-:S12]  /*27ed0*/  IMAD.MOV.U32 R2, RZ, RZ, RZ ;  /* 0x000000ffff027224 */ /* 0x000fd800078e00ff */
[----:B------:R-:W-:Y:S05]  /*27ee0*/  @P4 BRA `(.L_x_1034) ;  /* 0x0000000000104947 */ /* 0x000fea0003800000 */
[----:B------:R-:W1:Y:S01]  /*27ef0*/  LDC.64 R6, c[0x0][0xc80] ;  /* 0x00032000ff067b82 */ /* 0x000e620000000a00 */
[----:B------:R-:W-:Y:S01]  /*27f00*/  ULDC.64 UR4, c[0x0][0x208] ;  /* 0x0000820000047ab9 */ /* 0x000fe20000000a00 */
[----:B-1----:R-:W-:-:S06]  /*27f10*/  IMAD.WIDE R2, R3, 0x4, R6 ;  /* 0x0000000403027825 */ /* 0x002fcc00078e0206 */
[----:B------:R1:W5:Y:S02]  /*27f20*/  LDG.E R2, desc[UR4][R2.64] ;  /* 0x0000000402027981 */ /* 0x000364000c1e1900 */
.L_x_1034:
[----:B------:R-:W-:Y:S05]  /*27f30*/  BSYNC B0 ;  /* 0x0000000000007941 */ /* 0x000fea0003800000 */
.L_x_1033:
[----:B------:R-:W-:-:S03]  /*27f40*/  UMOV UR4, 0xffffffff ;  /* 0xffffffff00047882 */ /* 0x000fc60000000000 */
[----:B------:R-:W-:Y:S05]  /*27f50*/  BRA.DIV UR4, `(.L_x_1035) ;  /* 0x0000002a041c7947 */ /* 0x000fea000b800000 */
[----:B-1----:R-:W2:Y:S02]  /*27f60*/  LDL R3, [R1+0x8] ;  /* 0x0000080001037983 */ /* 0x002ea40000100800 */
[----:B--2---:R-:W-:Y:S02]  /*27f70*/  LOP3.LUT P4, RZ, R3, 0x1, RZ, 0xc0, !PT ;  /* 0x0000000103ff7812 */ /* 0x004fe4000788c0ff */
[----:B-----5:R-:W1:Y:S02]  /*27f80*/  SHFL.UP PT, R3, R2, 0x1, RZ ;  /* 0x0420000002037989 */ /* 0x020e6400000e00ff */
[----:B-1----:R-:W-:-:S05]  /*27f90*/  SEL R3, R3, RZ, P4 ;  /* 0x000000ff03037207 */ /* 0x002fca0002000000 */
[----:B------:R-:W-:-:S05]  /*27fa0*/  IMAD.IADD R3, R2, 0x1, R3 ;  /* 0x0000000102037824 */ /* 0x000fca00078e0203 */
[----:B0-----:R-:W0:Y:S02]  /*27fb0*/  SHFL.UP PT, R5, R3, 0x2, RZ ;  /* 0x0440000003057989 */ /* 0x001e2400000e00ff */
        /* <DEDUP_REMOVED lines=12> */
.L_x_1129:
[----:B------:R-:W-:Y:S02]  /*28080*/  ULDC UR4, c[0x0][0xc38] ;  /* 0x00030e0000047ab9 */ /* 0x000fe40000000800 */
[----:B------:R-:W-:-:S04]  /*28090*/  IMAD.U32 R16, RZ, RZ, UR4 ;  /* 0x00000004ff107e24 */ /* 0x000fc8000f8e00ff */
[----:B-1----:R-:W-:-:S04]  /*280a0*/  IMAD R6, R6, R16, RZ ;  /* 0x0000001006067224 */ /* 0x002fc800078e02ff */
[----:B------:R-:W-:-:S05]  /*280b0*/  IMAD.IADD R4, R6, 0x1, R4 ;  /* 0x0000000106047824 */ /* 0x000fca00078e0204 */
[----:B------:R-:W-:-:S13]  /*280c0*/  ISETP.GT.AND P4, PT, R4, R0, PT ;  /* 0x000000000400720c */ /* 0x000fda0003f84270 */
[----:B------:R-:W-:Y:S05]  /*280d0*/  @!P4 BRA `(.L_x_1036) ;  /* 0xfffffffc005cc947 */ /* 0x000fea000383ffff */
.L_x_1031:
[----:B------:R-:W-:Y:S01]  /*280e0*/  IMAD.IADD R6, R4, 0x1, -R6 ;  /* 0x0000000104067824 */ /* 0x000fe200078e0a06 */
[----:B------:R-:W-:-:S03]  /*280f0*/  UMOV UR4, 0xffffffff ;  /* 0xffffffff00047882 */ /* 0x000fc60000000000 */
[----:B------:R-:W-:-:S05]  /*28100*/  IMAD R3, R5, R16, R6 ;  /* 0x0000001005037224 */ /* 0x000fca00078e0206 */
[----:B------:R-:W-:Y:S01]  /*28110*/  ISETP.GT.AND P6, PT, R3, R0, PT ;  /* 0x000000000300720c */ /* 0x000fe20003fc4270 */
[----:B------:R-:W-:-:S12]  /*28120*/  BRA.DIV UR4, `(.L_x_1037) ;  /* 0x0000002a04887947 */ /* 0x000fd8000b800000 */
[----:B------:R-:W-:-:S04]  /*28130*/  VOTE.ANY R3, PT, !P6 ;  /* 0x0000000000037806 */ /* 0x000fc800070e0100 */
[----:B------:R-:W1:Y:S02]  /*28140*/  POPC R4, R3 ;  /* 0x0000000300047309 */ /* 0x000e640000000000 */
[----:B-1----:R1:W2:Y:S02]  /*28150*/  SHFL.IDX PT, R17, R2, R4, 0x1f ;  /* 0x00001f0402117589 */ /* 0x0022a400000e0000 */
.L_x_1133:
[----:B------:R-:W-:Y:S01]  /*28160*/  ISETP.NE.AND P0, PT, R3, RZ, PT ;  /* 0x000000ff0300720c */ /* 0x000fe20003f05270 */
[----:B-1----:R-:W-:-:S12]  /*28170*/  IMAD.MOV.U32 R2, RZ, RZ, RZ ;  /* 0x000000ffff027224 */ /* 0x002fd800078e00ff */
[----:B------:R-:W-:Y:S05]  /*28180*/  @!P0 BRA `(.L_x_1038) ;  /* 0x0000000000108947 */ /* 0x000fea0003800000 */
[----:B------:R-:W-:Y:S01]  /*28190*/  UMOV UR4, 0xffffffff ;  /* 0xffffffff00047882 */ /* 0x000fe20000000000 */
[----:B------:R-:W-:Y:S02]  /*281a0*/  VIADD R12, R4, 0xffffffff ;  /* 0xffffffff040c7836 */ /* 0x000fe40000000000 */
[----:B------:R-:W-:Y:S05]  /*281b0*/  BRA.DIV UR4, `(.L_x_1039) ;  /* 0x0000002a04ac7947 */ /* 0x000fea000b800000 */
[----:B------:R1:W3:Y:S02]  /*281c0*/  SHFL.IDX PT, R2, R5, R12, 0x1f ;  /* 0x00001f0c05027589 */ /* 0x0002e400000e0000 */
.L_x_1038:
[----:B012---:R-:W-:Y:S01]  /*281d0*/  IABS R5, R17 ;  /* 0x0000001100057213 */ /* 0x007fe20000000000 */
[----:B---3--:R-:W-:Y:S02]  /*281e0*/  IMAD R16, R2, R16, R6 ;  /* 0x0000001002107224 */ /* 0x008fe400078e0206 */
[----:B------:R-:W-:Y:S01]  /*281f0*/  IMAD.IADD R19, R4, 0x1, R19 ;  /* 0x0000000104137824 */ /* 0x000fe200078e0213 */
[----:B------:R-:W0:Y:S01]  /*28200*/  I2F.RP R2, R5 ;  /* 0x0000000500027306 */ /* 0x000e220000209400 */
[----:B------:R-:W-:-:S07]  /*28210*/  IMAD.IADD R0, R0, 0x1, -R16 ;  /* 0x0000000100007824 */ /* 0x000fce00078e0a10 */
[----:B0-----:R-:W0:Y:S02]  /*28220*/  MUFU.RCP R2, R2 ;  /* 0x0000000200027308 */ /* 0x001e240000001000 */
[----:B0-----:R-:W-:-:S06]  /*28230*/  VIADD R2, R2, 0xffffffe ;  /* 0x0ffffffe02027836 */ /* 0x001fcc0000000000 */
[----:B------:R-:W0:Y:S02]  /*28240*/  F2I.FTZ.U32.TRUNC.NTZ R3, R2 ;  /* 0x0000000200037305 */ /* 0x000e24000021f000 */
[----:B0-----:R-:W-:-:S04]  /*28250*/  IMAD.MOV R2, RZ, RZ, -R3 ;  /* 0x000000ffff027224 */ /* 0x001fc800078e0a03 */
        /* <DEDUP_REMOVED lines=22> */
.L_x_1032:
[----:B------:R-:W-:Y:S01]  /*283c0*/  UMOV UR4, URZ ;  /* 0x0000003f00047c82 */ /* 0x000fe20008000000 */
[----:B------:R-:W-:Y:S01]  /*283d0*/  UMOV UR5, URZ ;  /* 0x0000003f00057c82 */ /* 0x000fe20008000000 */
[----:B------:R-:W-:Y:S01]  /*283e0*/  ULDC UR6, c[0x0][0xc3c] ;  /* 0x00030f0000067ab9 */ /* 0x000fe20000000800 */
[----:B------:R-:W-:Y:S02]  /*283f0*/  IMAD.MOV.U32 R16, RZ, RZ, R0 ;  /* 0x000000ffff107224 */ /* 0x000fe400078e0000 */
[----:B------:R-:W-:Y:S02]  /*28400*/  IMAD.U32 R17, RZ, RZ, UR4 ;  /* 0x00000004ff117e24 */ /* 0x000fe4000f8e00ff */
[----:B------:R-:W-:Y:S02]  /*28410*/  IMAD.U32 R18, RZ, RZ, UR5 ;  /* 0x00000005ff127e24 */ /* 0x000fe4000f8e00ff */
[----:B------:R-:W-:-:S07]  /*28420*/  IMAD.U32 R19, RZ, RZ, UR6 ;  /* 0x00000006ff137e24 */ /* 0x000fce000f8e00ff */
.L_x_1040:
[----:B------:R-:W2:Y:S04]  /*28430*/  LDL R0, [R1+0x30] ;  /* 0x0000300001007983 */ /* 0x000ea80000100800 */
[----:B------:R1:W3:Y:S01]  /*28440*/  LDL R3, [R1+0x4] ;  /* 0x0000040001037983 */ /* 0x0002e20000100800 */
[----:B------:R-:W-:Y:S05]  /*28450*/  WARPSYNC.ALL ;  /* 0x0000000000007948 */ /* 0x000fea0003800000 */
[----:B------:R-:W-:Y:S01]  /*28460*/  BAR.SYNC.DEFER_BLOCKING 0x4, 0x180 ;  /* 0x0106000000007b1d */ /* 0x000fe20000010000 */
[----:B--2---:R-:W-:-:S13]  /*28470*/  ISETP.NE.AND P0, PT, R0, RZ, PT ;  /* 0x000000ff0000720c */ /* 0x004fda0003f05270 */
[----:B------:R-:W3:Y:S01]  /*28480*/  @!P0 S2R R0, SR_CgaCtaId ;  /* 0x0000000000008919 */ /* 0x000ee20000008800 */
[----:B------:R-:W-:-:S04]  /*28490*/  @!P0 MOV R2, 0x400 ;  /* 0x0000040000028802 */ /* 0x000fc80000000f00 */
[----:B---3--:R-:W-:-:S05]  /*284a0*/  @!P0 LEA R3, R0, R2, 0x18 ;  /* 0x0000000200038211 */ /* 0x008fca00078ec0ff */
[----:B------:R1:W-:Y:S04]  /*284b0*/  @!P0 STS.128 [R3+0x388d0], R16 ;  /* 0x0388d01003008388 */ /* 0x0003e80000000c00 */
[----:B------:R1:W-:Y:S01]  /*284c0*/  @!P0 STL [R1+0x4], R3 ;  /* 0x0000040301008387 */ /* 0x0003e20000100800 */
[----:B------:R-:W-:Y:S06]  /*284d0*/  BAR.ARV 0x5, 0x180 ;  /* 0x0146000000007b1d */ /* 0x000fec0000002000 */
.L_x_1029:
[----:B------:R-:W-:Y:S02]  /*284e0*/  ULDC UR4, c[0x0][0xc3c] ;  /* 0x00030f0000047ab9 */ /* 0x000fe40000000800 */
[----:B---3--:R-:W-:-:S13]  /*284f0*/  ISETP.GE.AND P0, PT, R19, UR4, PT ;  /* 0x0000000413007c0c */ /* 0x008fda000bf06270 */
[----:B------:R-:W-:Y:S05]  /*28500*/  @!P0 BRA `(.L_x_1041) ;  /* 0xffffff84005c8947 */ /* 0x000fea000383ffff */
[----:B------:R-:W-:Y:S05]  /*28510*/  BSYNC B8 ;  /* 0x0000000000087941 */ /* 0x000fea0003800000 */
.L_x_880:
[----:B--2---:R-:W2:Y:S01]  /*28520*/  LDL.LU R0, [R1+0x54] ;  /* 0x0000540001007983 */ /* 0x004ea20000300800 */
[----:B------:R-:W-:Y:S01]  /*28530*/  BSSY B0, `(.L_x_1042) ;  /* 0x000000b000007945 */ /* 0x000fe20003800000 */
[----:B0-----:R-:W0:Y:S01]  /*28540*/  S2R R5, SR_CgaCtaId ;  /* 0x0000000000057919 */ /* 0x001e220000008800 */
[----:B--2---:R-:W-:-:S05]  /*28550*/  VIADD R0, R0, 0x1 ;  /* 0x0000000100007836 */ /* 0x004fca0000000000 */
[----:B------:R-:W-:-:S04]  /*28560*/  LEA.HI R2, R0, R0, RZ, 0x1 ;  /* 0x0000000000027211 */ /* 0x000fc800078f08ff */
[----:B-1----:R-:W-:-:S05]  /*28570*/  LOP3.LUT R3, R2, 0xfffffffe, RZ, 0xc0, !PT ;  /* 0xfffffffe02037812 */ /* 0x002fca00078ec0ff */
[----:B------:R-:W-:Y:S01]  /*28580*/  IMAD.IADD R3, R0, 0x1, -R3 ;  /* 0x0000000100037824 */ /* 0x000fe200078e0a03 */
[----:B------:R-:W-:-:S04]  /*28590*/  MOV R0, 0x400 ;  /* 0x0000040000007802 */ /* 0x000fc80000000f00 */
[----:B0-----:R-:W-:Y:S02]  /*285a0*/  LEA R0, R5, R0, 0x18 ;  /* 0x0000000005007211 */ /* 0x001fe400078ec0ff */
[----:B------:R-:W-:-:S04]  /*285b0*/  SHF.L.U32 R3, R3, 0x1f, RZ ;  /* 0x0000001f03037819 */ /* 0x000fc800000006ff */
[----:B------:R-:W0:Y:S02]  /*285c0*/  SYNCS.PHASECHK.TRANS64.TRYWAIT P0, [R0+URZ+0x38820], R3 ;  /* 0x03882003000075a7 */ /* 0x000e24000800017f */
[----:B0-----:R-:W-:Y:S05]  /*285d0*/  @!P0 BRA `(.L_x_1043) ;  /* 0x0000002400cc8947 */ /* 0x001fea0003800000 */
.L_x_1136:
[----:B------:R-:W-:Y:S05]  /*285e0*/  BSYNC B0 ;  /* 0x0000000000007941 */ /* 0x000fea0003800000 */
.L_x_1042:
[----:B------:R-:W-:-:S03]  /*285f0*/  UMOV UR4, 0xffffffff ;  /* 0xffffffff00047882 */ /* 0x000fc60000000000 */
[----:B------:R-:W-:Y:S05]  /*28600*/  BRA.DIV UR4, `(.L_x_1044) ;  /* 0x0000002604d47947 */ /* 0x000fea000b800000 */
[----:B------:R-:W1:Y:S02]  /*28610*/  S2R R2, SR_TID.X ;  /* 0x0000000000027919 */ /* 0x000e640000002100 */
[----:B-1----:R-:W-:-:S04]  /*28620*/  SHF.R.U32.HI R2, RZ, 0x5, R2 ;  /* 0x00000005ff027819 */ /* 0x002fc80000011602 */
[----:B------:R-:W-:-:S05]  /*28630*/  LOP3.LUT R2, R2, 0x3, RZ, 0xc0, !PT ;  /* 0x0000000302027812 */ /* 0x000fca00078ec0ff */
[----:B------:R1:W2:Y:S02]  /*28640*/  SHFL.IDX PT, R14, R2, RZ, 0x1f ;  /* 0x00001fff020e7589 */ /* 0x0002a400000e0000 */
.L_x_1139:
[----:B--2---:R-:W-:-:S13]  /*28650*/  ISETP.NE.AND P0, PT, R14, RZ, PT ;  /* 0x000000ff0e00720c */ /* 0x004fda0003f05270 */
[----:B------:R-:W-:Y:S05]  /*28660*/  @P0 BRA `(.L_x_645) ;  /* 0x0000000000940947 */ /* 0x000fea0003800000 */
[----:B------:R-:W-:-:S03]  /*28670*/  UMOV UR4, 0xffffffff ;  /* 0xffffffff00047882 */ /* 0x000fc60000000000 */
[----:B------:R-:W-:Y:S05]  /*28680*/  BRA.DIV UR4, `(.L_x_1045) ;  /* 0x0000002604e87947 */ /* 0x000fea000b800000 */
[----:B------:R-:W-:-:S13]  /*28690*/  ELECT P6, URZ, PT ;  /* 0x00000000003f782f */ /* 0x000fda00038c0000 */
.L_x_1142:
[----:B------:R-:W-:Y:S05]  /*286a0*/  @!P6 BRA `(.L_x_645) ;  /* 0x000000000084e947 */ /* 0x000fea0003800000 */
[----:B------:R-:W-:-:S06]  /*286b0*/  ULOP3.LUT UR4, UR60, 0x2, URZ, 0xfc, !UPT ;  /* 0x000000023c047892 */ /* 0x000fcc000f8efc3f */
[----:B-1----:R-:W-:-:S05]  /*286c0*/  IMAD.U32 R2, RZ, RZ, UR4 ;  /* 0x00000004ff027e24 */ /* 0x002fca000f8e00ff */
[----:B------:R-:W-:-:S13]  /*286d0*/  ISETP.NE.AND P2, PT, R2, 0x3, PT ;  /* 0x000000030200780c */ /* 0x000fda0003f45270 */
[----:B------:R-:W-:Y:S05]  /*286e0*/  @!P2 BRA `(.L_x_1046) ;  /* 0x000000000004a947 */ /* 0x000fea0003800000 */
[----:B------:R-:W-:Y:S01]  /*286f0*/  BPT.TRAP 0x1 ;  /* 0x000000040000795c */ /* 0x000fe20000300000 */
.L_x_1046:
[----:B0-----:R-:W2:Y:S04]  /*28700*/  LDL R3, [R1+0xc] ;  /* 0x00000c0001037983 */ /* 0x001ea80000100800 */
[----:B------:R-:W3:Y:S01]  /*28710*/  LDL.LU R7, [R1+0x14] ;  /* 0x0000140001077983 */ /* 0x000ee20000300800 */
[----:B------:R-:W-:-:S04]  /*28720*/  VIADD R2, R0, 0x38840 ;  /* 0x0003884000027836 */ /* 0x000fc80000000000 */
[C---:B--2---:R-:W-:Y:S02]  /*28730*/  IMAD R6, R3.reuse, 0x8, R2 ;  /* 0x0000000803067824 */ /* 0x044fe400078e0202 */
[----:B------:R-:W-:Y:S01]  /*28740*/  VIADD R3, R3, 0x1 ;  /* 0x0000000103037836 */ /* 0x000fe20000000000 */
[----:B---3--:R-:W-:-:S04]  /*28750*/  SHF.L.U32 R5, R7, 0x1f, RZ ;  /* 0x0000001f07057819 */ /* 0x008fc800000006ff */
[C---:B------:R-:W-:Y:S01]  /*28760*/  ISETP.NE.AND P1, PT, R3.reuse, 0x2, PT ;  /* 0x000000020300780c */ /* 0x040fe20003f25270 */
[----:B------:R-:W0:Y:S03]  /*28770*/  SYNCS.PHASECHK.TRANS64.TRYWAIT P0, [R6+URZ], R5 ;  /* 0x00000005060075a7 */ /* 0x000e26000800017f */
[----:B------:R-:W-:Y:S02]  /*28780*/  SEL R4, RZ, 0x1, P1 ;  /* 0x00000001ff047807 */ /* 0x000fe40000800000 */
[----:B------:R-:W-:Y:S02]  /*28790*/  SEL R3, R3, RZ, P1 ;  /* 0x000000ff03037207 */ /* 0x000fe40000800000 */
[----:B------:R-:W-:-:S03]  /*287a0*/  LOP3.LUT R4, R7, R4, RZ, 0x3c, !PT ;  /* 0x0000000407047212 */ /* 0x000fc600078e3cff */
[----:B------:R-:W-:Y:S01]  /*287b0*/  IMAD R7, R3, 0x8, R2 ;  /* 0x0000000803077824 */ /* 0x000fe200078e0202 */
[----:B------:R-:W-:Y:S01]  /*287c0*/  SHF.L.U32 R2, R4, 0x1f, RZ ;  /* 0x0000001f04027819 */ /* 0x000fe200000006ff */
[----:B0-----:R-:W-:Y:S06]  /*287d0*/  @!P0 BRA `(.L_x_1047) ;  /* 0x0000002400b48947 */ /* 0x001fec0003800000 */
.L_x_1143:
[----:B------:R-:W1:Y:S02]  /*287e0*/  SYNCS.PHASECHK.TRANS64.TRYWAIT P0, [R7+URZ], R2 ;  /* 0x00000002070075a7 */ /* 0x000e64000800017f */
[----:B-1----:R-:W-:Y:S05]  /*287f0*/  @!P0 BRA `(.L_x_1048) ;  /* 0x0000002400c08947 */ /* 0x002fea0003800000 */
.L_x_1144:
[----:B------:R-:W-:Y:S05]  /*28800*/  @!P2 BRA `(.L_x_1049) ;  /* 0x000000000004a947 */ /* 0x000fea0003800000 */
[----:B------:R-:W-:Y:S01]  /*28810*/  BPT.TRAP 0x1 ;  /* 0x000000040000795c */ /* 0x000fe20000300000 */
.L_x_1049:
[----:B------:R-:W2:Y:S01]  /*28820*/  LDL.LU R4, [R1+0xc] ;  /* 0x00000c0001047983 */ /* 0x000ea20000300800 */
[----:B------:R-:W-:-:S04]  /*28830*/  VIADD R0, R0, 0x38860 ;  /* 0x0003886000007836 */ /* 0x000fc80000000000 */
[----:B--2---:R-:W-:-:S04]  /*28840*/  IMAD R4, R4, 0x8, R0 ;  /* 0x0000000804047824 */ /* 0x004fc800078e0200 */
[----:B------:R-:W2:Y:S02]  /*28850*/  SYNCS.PHASECHK.TRANS64.TRYWAIT P0, [R4+URZ], R5 ;  /* 0x00000005040075a7 */ /* 0x000ea4000800017f */
[----:B--2---:R-:W-:Y:S05]  /*28860*/  @!P0 BRA `(.L_x_1050) ;  /* 0x0000002400b88947 */ /* 0x004fea0003800000 */
.L_x_1145:
[----:B------:R-:W-:-:S07]  /*28870*/  IMAD R3, R3, 0x8, R0 ;  /* 0x0000000803037824 */ /* 0x000fce00078e0200 */
.L_x_1051:
[----:B---3--:R3:W0:Y:S02]  /*28880*/  SYNCS.PHASECHK.TRANS64.TRYWAIT P0, [R3+URZ], R2 ;  /* 0x00000002030075a7 */ /* 0x008624000800017f */
[----:B0-----:R-:W-:Y:S05]  /*28890*/  @!P0 NANOSLEEP.SYNCS 0x989680 ;  /* 0x009896800000895d */ /* 0x001fea0003900000 */
[----:B------:R-:W0:Y:S02]  /*288a0*/  @!P0 SYNCS.PHASECHK.TRANS64 P0, [R3+URZ], R2 ;  /* 0x00000002030085a7 */ /* 0x000e24000800007f */
[----:B0-----:R-:W-:Y:S05]  /*288b0*/  @!P0 BRA `(.L_x_1051) ;  /* 0xfffffffc00f08947 */ /* 0x001fea000383ffff */
.L_x_645:
[----:B------:R-:W-:Y:S05]  /*288c0*/  BSYNC B9 ;  /* 0x0000000000097941 */ /* 0x000fea0003800000 */
.L_x_642:
[----:B------:R-:W-:Y:S05]  /*288d0*/  EXIT ;  /* 0x000000000000794d */ /* 0x000fea0003800000 */
.L_x_665:
[----:B0-----:R0:W1:Y:S02]  /*288e0*/  SYNCS.PHASECHK.TRANS64.TRYWAIT P6, [R0+URZ+0x38890], R114 ;  /* 0x03889072000075a7 */ /* 0x00106400080c017f */
[----:B-1----:R-:W-:Y:S05]  /*288f0*/  @!P6 NANOSLEEP.SYNCS 0x989680 ;  /* 0x009896800000e95d */ /* 0x002fea0003900000 */
[----:B------:R-:W1:Y:S02]  /*28900*/  @!P6 SYNCS.PHASECHK.TRANS64 P6, [R0+URZ+0x38890], R114 ;  /* 0x038890720000e5a7 */ /* 0x000e6400080c007f */
[----:B-1----:R-:W-:Y:S05]  /*28910*/  @!P6 BRA `(.L_x_665) ;  /* 0xfffffffc00f0e947 */ /* 0x002fea000383ffff */
[----:B------:R-:W-:Y:S05]  /*28920*/  BRA `(.L_x_1052) ;  /* 0xfffffdb000087947 */ /* 0x000fea000383ffff */
.L_x_721:
[----:B-1----:R1:W3:Y:S02]  /*28930*/  SYNCS.PHASECHK.TRANS64.TRYWAIT P5, [R0+URZ+0x38890], R114 ;  /* 0x03889072000075a7 */ /* 0x0022e400080a017f */
[----:B---3--:R-:W-:Y:S05]  /*28940*/  @!P5 NANOSLEEP.SYNCS 0x989680 ;  /* 0x009896800000d95d */ /* 0x008fea0003900000 */
[----:B------:R-:W3:Y:S02]  /*28950*/  @!P5 SYNCS.PHASECHK.TRANS64 P5, [R0+URZ+0x38890], R114 ;  /* 0x038890720000d5a7 */ /* 0x000ee400080a007f */
[----:B---3--:R-:W-:Y:S05]  /*28960*/  @!P5 BRA `(.L_x_721) ;  /* 0xfffffffc00f0d947 */ /* 0x008fea000383ffff */
[----:B------:R-:W-:Y:S05]  /*28970*/  BRA `(.L_x_1053) ;  /* 0xfffffde400d87947 */ /* 0x000fea000383ffff */
.L_x_746:
[----:B-1----:R1:W2:Y:S02]  /*28980*/  SYNCS.PHASECHK.TRANS64.TRYWAIT P3, [R0+URZ+0x38890], R114 ;  /* 0x03889072000075a7 */ /* 0x0022a4000806017f */
[----:B--2---:R-:W-:Y:S05]  /*28990*/  @!P3 NANOSLEEP.SYNCS 0x989680 ;  /* 0x009896800000b95d */ /* 0x004fea0003900000 */
[----:B------:R-:W2:Y:S02]  /*289a0*/  @!P3 SYNCS.PHASECHK.TRANS64 P3, [R0+URZ+0x38890], R114 ;  /* 0x038890720000b5a7 */ /* 0x000ea4000806007f */
[----:B--2---:R-:W-:Y:S05]  /*289b0*/  @!P3 BRA `(.L_x_746) ;  /* 0xfffffffc00f0b947 */ /* 0x004fea000383ffff */
[----:B------:R-:W-:Y:S05]  /*289c0*/  BRA `(.L_x_1054) ;  /* 0xfffffe1800cc7947 */ /* 0x000fea000383ffff */
.L_x_754:
[----:B-1----:R1:W2:Y:S02]  /*289d0*/  SYNCS.PHASECHK.TRANS64.TRYWAIT P2, [R0+URZ+0x388b0], R114 ;  /* 0x0388b072000075a7 */ /* 0x0022a4000804017f */
[----:B--2---:R-:W-:Y:S05]  /*289e0*/  @!P2 NANOSLEEP.SYNCS 0x989680 ;  /* 0x009896800000a95d */ /* 0x004fea0003900000 */
[----:B------:R-:W2:Y:S02]  /*289f0*/  @!P2 SYNCS.PHASECHK.TRANS64 P2, [R0+URZ+0x388b0], R114 ;  /* 0x0388b0720000a5a7 */ /* 0x000ea4000804007f */
[----:B--2---:R-:W-:Y:S05]  /*28a00*/  @!P2 BRA `(.L_x_754) ;  /* 0xfffffffc00f0a947 */ /* 0x004fea000383ffff */
[----:B------:R-:W-:Y:S05]  /*28a10*/  BRA `(.L_x_1055) ;  /* 0xfffffe1c00f07947 */ /* 0x000fea000383ffff */
.L_x_774:
[----:B------:R-:W-:Y:S01]  /*28a20*/  BSSY B1, `(.L_x_1056) ;  /* 0x0000008000017945 */ /* 0x000fe20003800000 */
[----:B------:R-:W-:Y:S02]  /*28a30*/  IMAD.MOV.U32 R13, RZ, RZ, R25 ;  /* 0x000000ffff0d7224 */ /* 0x000fe400078e0019 */
[----:B------:R-:W-:Y:S02]  /*28a40*/  IMAD.MOV.U32 R12, RZ, RZ, RZ ;  /* 0x000000ffff0c7224 */ /* 0x000fe400078e00ff */
[----:B------:R-:W-:Y:S02]  /*28a50*/  IMAD.MOV.U32 R11, RZ, RZ, 0x181f ;  /* 0x0000181fff0b7424 */ /* 0x000fe400078e00ff */
[----:B------:R-:W-:-:S07]  /*28a60*/  IMAD.MOV.U32 R15, RZ, RZ, -0x1 ;  /* 0xffffffffff0f7424 */ /* 0x000fce00078e00ff */
[----:B------:R-:W-:Y:S05]  /*28a70*/  WARPSYNC.COLLECTIVE R15, `(.L_x_1057) ;  /* 0x000000000f087348 */ /* 0x000fea0003c00000 */
[----:B------:R0:W1:Y:S02]  /*28a80*/  SHFL.IDX P6, R14, R13, R12, R11 ;  /* 0x0000000c0d0e7389 */ /* 0x00006400000c000b */
[----:B01----:R-:W-:Y:S01]  /*28a90*/  ENDCOLLECTIVE ;  /* 0x000000000000791b */ /* 0x003fe20003800000 */
.L_x_1057:
[----:B------:R-:W-:Y:S05]  /*28aa0*/  BSYNC B1 ;  /* 0x0000000000017941 */ /* 0x000fea0003800000 */
.L_x_1056:
[----:B------:R-:W-:Y:S02]  /*28ab0*/  IMAD.MOV.U32 R13, RZ, RZ, R24 ;  /* 0x000000ffff0d7224 */ /* 0x000fe400078e0018 */
[----:B------:R-:W-:Y:S02]  /*28ac0*/  IMAD.MOV.U32 R12, RZ, RZ, RZ ;  /* 0x000000ffff0c7224 */ /* 0x000fe400078e00ff */
[----:B------:R-:W-:Y:S02]  /*28ad0*/  IMAD.MOV.U32 R11, RZ, RZ, 0x181f ;  /* 0x0000181fff0b7424 */ /* 0x000fe400078e00ff */
[----:B------:R-:W-:Y:S02]  /*28ae0*/  IMAD.MOV.U32 R15, RZ, RZ, -0x1 ;  /* 0xffffffffff0f7424 */ /* 0x000fe400078e00ff */
[----:B------:R-:W-:-:S07]  /*28af0*/  IMAD.MOV.U32 R3, RZ, RZ, R14 ;  /* 0x000000ffff037224 */ /* 0x000fce00078e000e */
[----:B------:R-:W-:Y:S05]  /*28b00*/  WARPSYNC.COLLECTIVE R15, `(.L_x_1058) ;  /* 0x000000000f087348 */ /* 0x000fea0003c00000 */
[----:B------:R0:W1:Y:S02]  /*28b10*/  SHFL.IDX P6, R14, R13, R12, R11 ;  /* 0x0000000c0d0e7389 */ /* 0x00006400000c000b */
[----:B01----:R-:W-:Y:S01]  /*28b20*/  ENDCOLLECTIVE ;  /* 0x000000000000791b */ /* 0x003fe20003800000 */
.L_x_1058:
[----:B------:R-:W-:Y:S02]  /*28b30*/  IMAD.MOV.U32 R13, RZ, RZ, R26 ;  /* 0x000000ffff0d7224 */ /* 0x000fe400078e001a */
[----:B------:R-:W-:-:S07]  /*28b40*/  IMAD.MOV.U32 R4, RZ, RZ, R14 ;  /* 0x000000ffff047224 */ /* 0x000fce00078e000e */
[----:B------:R-:W-:Y:S05]  /*28b50*/  WARPSYNC.COLLECTIVE R15, `(.L_x_1059) ;  /* 0x000000000f087348 */ /* 0x000fea0003c00000 */
[----:B------:R0:W1:Y:S02]  /*28b60*/  SHFL.IDX P6, R14, R13, R12, R11 ;  /* 0x0000000c0d0e7389 */ /* 0x00006400000c000b */
[----:B01----:R-:W-:Y:S01]  /*28b70*/  ENDCOLLECTIVE ;  /* 0x000000000000791b */ /* 0x003fe20003800000 */
.L_x_1059:
[----:B------:R-:W-:Y:S02]  /*28b80*/  IMAD.MOV.U32 R13, RZ, RZ, R28 ;  /* 0x000000ffff0d7224 */ /* 0x000fe400078e001c */
[----:B------:R-:W-:-:S07]  /*28b90*/  IMAD.MOV.U32 R5, RZ, RZ, R14 ;  /* 0x000000ffff057224 */ /* 0x000fce00078e000e */
[----:B------:R-:W-:Y:S05]  /*28ba0*/  WARPSYNC.COLLECTIVE R15, `(.L_x_1060) ;  /* 0x000000000f087348 */ /* 0x000fea0003c00000 */
[----:B------:R0:W1:Y:S02]  /*28bb0*/  SHFL.IDX P6, R14, R13, R12, R11 ;  /* 0x0000000c0d0e7389 */ /* 0x00006400000c000b */
[----:B01----:R-:W-:Y:S01]  /*28bc0*/  ENDCOLLECTIVE ;  /* 0x000000000000791b */ /* 0x003fe20003800000 */
.L_x_1060:
[----:B------:R-:W-:Y:S05]  /*28bd0*/  BRA `(.L_x_1061) ;  /* 0xfffffe2c00d87947 */ /* 0x000fea000383ffff */
.L_x_778:
[----:B0-----:R0:W1:Y:S02]  /*28be0*/  SYNCS.PHASECHK.TRANS64.TRYWAIT P0, [R18+URZ+0x38800], R5 ;  /* 0x03880005120075a7 */ /* 0x001064000800017f */
[----:B-1----:R-:W-:Y:S05]  /*28bf0*/  @!P0 NANOSLEEP.SYNCS 0x989680 ;  /* 0x009896800000895d */ /* 0x002fea0003900000 */
[----:B------:R-:W1:Y:S02]  /*28c00*/  @!P0 SYNCS.PHASECHK.TRANS64 P0, [R18+URZ+0x38800], R5 ;  /* 0x03880005120085a7 */ /* 0x000e64000800007f */
[----:B-1----:R-:W-:Y:S05]  /*28c10*/  @!P0 BRA `(.L_x_778) ;  /* 0xfffffffc00f08947 */ /* 0x002fea000383ffff */
[----:B------:R-:W-:Y:S05]  /*28c20*/  BRA `(.L_x_1062) ;  /* 0xfffffe3400947947 */ /* 0x000fea000383ffff */
.L_x_810:
        /* <DEDUP_REMOVED lines=8> */
.L_x_1064:
[----:B------:R-:W-:Y:S05]  /*28cb0*/  BSYNC B1 ;  /* 0x0000000000017941 */ /* 0x000fea0003800000 */
.L_x_1063:
        /* <DEDUP_REMOVED lines=8> */
.L_x_1065:
[----:B------:R-:W-:Y:S02]  /*28d40*/  IMAD.MOV.U32 R13, RZ, RZ, R26 ;  /* 0x000000ffff0d7224 */ /* 0x000fe400078e001a */
[----:B------:R-:W-:-:S07]  /*28d50*/  IMAD.MOV.U32 R20, RZ, RZ, R14 ;  /* 0x000000ffff147224 */ /* 0x000fce00078e000e */
[----:B------:R-:W-:Y:S05]  /*28d60*/  WARPSYNC.COLLECTIVE R15, `(.L_x_1066) ;  /* 0x000000000f087348 */ /* 0x000fea0003c00000 */
[----:B------:R0:W1:Y:S02]  /*28d70*/  SHFL.IDX P6, R14, R13, R12, R11 ;  /* 0x0000000c0d0e7389 */ /* 0x00006400000c000b */
[----:B01----:R-:W-:Y:S01]  /*28d80*/  ENDCOLLECTIVE ;  /* 0x000000000000791b */ /* 0x003fe20003800000 */
.L_x_1066:
[----:B------:R-:W-:Y:S02]  /*28d90*/  IMAD.MOV.U32 R13, RZ, RZ, R28 ;  /* 0x000000ffff0d7224 */ /* 0x000fe400078e001c */
[----:B------:R-:W-:-:S07]  /*28da0*/  IMAD.MOV.U32 R21, RZ, RZ, R14 ;  /* 0x000000ffff157224 */ /* 0x000fce00078e000e */
[----:B------:R-:W-:Y:S05]  /*28db0*/  WARPSYNC.COLLECTIVE R15, `(.L_x_1067) ;  /* 0x000000000f087348 */ /* 0x000fea0003c00000 */
[----:B------:R0:W1:Y:S02]  /*28dc0*/  SHFL.IDX P6, R14, R13, R12, R11 ;  /* 0x0000000c0d0e7389 */ /* 0x00006400000c000b */
[----:B01----:R-:W-:Y:S01]  /*28dd0*/  ENDCOLLECTIVE ;  /* 0x000000000000791b */ /* 0x003fe20003800000 */
.L_x_1067:
[----:B------:R-:W-:Y:S01]  /*28de0*/  IMAD.MOV.U32 R28, RZ, RZ, R14 ;  /* 0x000000ffff1c7224 */ /* 0x000fe200078e000e */
[----:B------:R-:W-:Y:S06]  /*28df0*/  BRA `(.L_x_1068) ;  /* 0xfffffe6000007947 */ /* 0x000fec000383ffff */
.L_x_814:
[----:B0-----:R0:W1:Y:S02]  /*28e00*/  SYNCS.PHASECHK.TRANS64.TRYWAIT P0, [R18+URZ+0x38800], R9 ;  /* 0x03880009120075a7 */ /* 0x001064000800017f */
[----:B-1----:R-:W-:Y:S05]  /*28e10*/  @!P0 NANOSLEEP.SYNCS 0x989680 ;  /* 0x009896800000895d */ /* 0x002fea0003900000 */
[----:B------:R-:W1:Y:S02]  /*28e20*/  @!P0 SYNCS.PHASECHK.TRANS64 P0, [R18+URZ+0x38800], R9 ;  /* 0x03880009120085a7 */ /* 0x000e64000800007f */
[----:B-1----:R-:W-:Y:S05]  /*28e30*/  @!P0 BRA `(.L_x_814) ;  /* 0xfffffffc00f08947 */ /* 0x002fea000383ffff */
[----:B------:R-:W-:Y:S05]  /*28e40*/  BRA `(.L_x_1069) ;  /* 0xfffffe6400607947 */ /* 0x000fea000383ffff */
.L_x_832:
[----:B-1----:R1:W2:Y:S02]  /*28e50*/  SYNCS.PHASECHK.TRANS64.TRYWAIT P2, [R0+URZ+0x38830], R3 ;  /* 0x03883003000075a7 */ /* 0x0022a4000804017f */
[----:B--2---:R-:W-:Y:S05]  /*28e60*/  @!P2 NANOSLEEP.SYNCS 0x989680 ;  /* 0x009896800000a95d */ /* 0x004fea0003900000 */
[----:B------:R-:W2:Y:S02]  /*28e70*/  @!P2 SYNCS.PHASECHK.TRANS64 P2, [R0+URZ+0x38830], R3 ;  /* 0x038830030000a5a7 */ /* 0x000ea4000804007f */
[----:B--2---:R-:W-:Y:S05]  /*28e80*/  @!P2 BRA `(.L_x_832) ;  /* 0xfffffffc00f0a947 */ /* 0x004fea000383ffff */
[----:B------:R-:W-:Y:S05]  /*28e90*/  BRA `(.L_x_831) ;  /* 0xfffffe9400887947 */ /* 0x000fea000383ffff */
.L_x_839:
[----:B-1----:R1:W2:Y:S02]  /*28ea0*/  SYNCS.PHASECHK.TRANS64.TRYWAIT P2, [R11+URZ+0x38830], R4 ;  /* 0x038830040b0075a7 */ /* 0x0022a4000804017f */
[----:B--2---:R-:W-:Y:S05]  /*28eb0*/  @!P2 NANOSLEEP.SYNCS 0x989680 ;  /* 0x009896800000a95d */ /* 0x004fea0003900000 */
[----:B------:R-:W2:Y:S02]  /*28ec0*/  @!P2 SYNCS.PHASECHK.TRANS64 P2, [R11+URZ+0x38830], R4 ;  /* 0x038830040b00a5a7 */ /* 0x000ea4000804007f */
[----:B--2---:R-:W-:Y:S05]  /*28ed0*/  @!P2 BRA `(.L_x_839) ;  /* 0xfffffffc00f0a947 */ /* 0x004fea000383ffff */
[----:B------:R-:W-:Y:S05]  /*28ee0*/  BRA `(.L_x_838) ;  /* 0xfffffee400107947 */ /* 0x000fea000383ffff */
.L_x_844:
[----:B-1----:R1:W2:Y:S02]  /*28ef0*/  SYNCS.PHASECHK.TRANS64.TRYWAIT P2, [R9+URZ+0x38850], R0 ;  /* 0x03885000090075a7 */ /* 0x0022a4000804017f */
[----:B--2---:R-:W-:Y:S05]  /*28f00*/  @!P2 NANOSLEEP.SYNCS 0x989680 ;  /* 0x009896800000a95d */ /* 0x004fea0003900000 */
[----:B------:R-:W2:Y:S02]  /*28f10*/  @!P2 SYNCS.PHASECHK.TRANS64 P2, [R9+URZ+0x38850], R0 ;  /* 0x038850000900a5a7 */ /* 0x000ea4000804007f */
[----:B--2---:R-:W-:Y:S05]  /*28f20*/  @!P2 BRA `(.L_x_844) ;  /* 0xfffffffc00f0a947 */ /* 0x004fea000383ffff */
[----:B------:R-:W-:Y:S05]  /*28f30*/  BRA `(.L_x_843) ;  /* 0xffffff1800d87947 */ /* 0x000fea000383ffff */
.L_x_850:
[----:B-1----:R1:W2:Y:S02]  /*28f40*/  SYNCS.PHASECHK.TRANS64.TRYWAIT P0, [R0+URZ+0x38850], R6 ;  /* 0x03885006000075a7 */ /* 0x0022a4000800017f */
[----:B--2---:R-:W-:Y:S05]  /*28f50*/  @!P0 NANOSLEEP.SYNCS 0x989680 ;  /* 0x009896800000895d */ /* 0x004fea0003900000 */
[----:B------:R-:W2:Y:S02]  /*28f60*/  @!P0 SYNCS.PHASECHK.TRANS64 P0, [R0+URZ+0x38850], R6 ;  /* 0x03885006000085a7 */ /* 0x000ea4000800007f */
[----:B--2---:R-:W-:Y:S05]  /*28f70*/  @!P0 BRA `(.L_x_850) ;  /* 0xfffffffc00f08947 */ /* 0x004fea000383ffff */
[----:B------:R-:W-:Y:S05]  /*28f80*/  BRA `(.L_x_849) ;  /* 0xffffff3000f87947 */ /* 0x000fea000383ffff */
.L_x_886:
        /* <DEDUP_REMOVED lines=8> */
[----:B------:R-:W-:Y:S05]  /*29010*/  WARPSYNC.COLLECTIVE R15, `(.L_x_1071) ;  /* 0x000000000f087348 */ /* 0x000fea0003c00000 */
[----:B------:R0:W1:Y:S02]  /*29020*/  SHFL.IDX P6, R14, R13, R12, R11 ;  /* 0x0000000c0d0e7389 */ /* 0x00006400000c000b */
[----:B01----:R-:W-:Y:S01]  /*29030*/  ENDCOLLECTIVE ;  /* 0x000000000000791b */ /* 0x003fe20003800000 */
.L_x_1071:
[----:B------:R-:W-:Y:S05]  /*29040*/  BSYNC B1 ;  /* 0x0000000000017941 */ /* 0x000fea0003800000 */
.L_x_1070:
[----:B------:R-:W-:Y:S05]  /*29050*/  BRA `(.L_x_1072) ;  /* 0xffffff8000687947 */ /* 0x000fea000383ffff */
.L_x_888:
[----:B------:R-:W-:Y:S01]  /*29060*/  BSSY B1, `(.L_x_1073) ;  /* 0x0000006000017945 */ /* 0x000fe20003800000 */
[----:B------:R-:W-:-:S07]  /*29070*/  IMAD.MOV.U32 R15, RZ, RZ, -0x1 ;  /* 0xffffffffff0f7424 */ /* 0x000fce00078e00ff */
[----:B0-----:R-:W-:Y:S05]  /*29080*/  WARPSYNC.COLLECTIVE R15, `(.L_x_1074) ;  /* 0x000000000f0c7348 */ /* 0x001fea0003c00000 */
[----:B------:R-:W-:Y:S02]  /*29090*/  ELECT P6, UR62, PT ;  /* 0x00000000003e782f */ /* 0x000fe400038c0000 */
[----:B------:R-:W-:Y:S01]  /*290a0*/  MOV R14, UR62 ;  /* 0x0000003e000e7c02 */ /* 0x000fe20008000f00 */
[----:B0-----:R-:W-:Y:S10]  /*290b0*/  ENDCOLLECTIVE ;  /* 0x000000000000791b */ /* 0x001ff40003800000 */
.L_x_1074:
[----:B------:R-:W-:Y:S05]  /*290c0*/  BSYNC B1 ;  /* 0x0000000000017941 */ /* 0x000fea0003800000 */
.L_x_1073:
[----:B------:R-:W-:Y:S01]  /*290d0*/  PLOP3.LUT P2, PT, P6, PT, PT, 0x80, 0x0 ;  /* 0x000000000000781c */ /* 0x000fe2000374f070 */
[----:B------:R-:W-:-:S12]  /*290e0*/  BRA `(.L_x_887) ;  /* 0xffffff80005c7947 */ /* 0x000fd8000383ffff */
.L_x_890:
[----:B0-----:R-:W2:Y:S02]  /*290f0*/  LDL R3, [R1+0x4] ;  /* 0x0000040001037983 */ /* 0x001ea40000100800 */
[----:B--2---:R0:W1:Y:S02]  /*29100*/  SYNCS.PHASECHK.TRANS64.TRYWAIT P0, [R3+URZ+0x38820], R2 ;  /* 0x03882002030075a7 */ /* 0x004064000800017f */
[----:B-1----:R-:W-:Y:S05]  /*29110*/  @!P0 NANOSLEEP.SYNCS 0x989680 ;  /* 0x009896800000895d */ /* 0x002fea0003900000 */
[----:B------:R-:W1:Y:S02]  /*29120*/  @!P0 SYNCS.PHASECHK.TRANS64 P0, [R3+URZ+0x38820], R2 ;  /* 0x03882002030085a7 */ /* 0x000e64000800007f */
[----:B-1----:R-:W-:Y:S05]  /*29130*/  @!P0 BRA `(.L_x_890) ;  /* 0xfffffffc00ec8947 */ /* 0x002fea000383ffff */
[----:B------:R-:W-:Y:S05]  /*29140*/  BRA `(.L_x_1075) ;  /* 0xffffff80006c7947 */ /* 0x000fea000383ffff */
.L_x_894:
[----:B0-----:R0:W1:Y:S02]  /*29150*/  SYNCS.PHASECHK.TRANS64.TRYWAIT P0, [R6+URZ+0x388a0], R8 ;  /* 0x0388a008060075a7 */ /* 0x001064000800017f */
[----:B-1----:R-:W-:Y:S05]  /*29160*/  @!P0 NANOSLEEP.SYNCS 0x989680 ;  /* 0x009896800000895d */ /* 0x002fea0003900000 */
[----:B------:R-:W1:Y:S02]  /*29170*/  @!P0 SYNCS.PHASECHK.TRANS64 P0, [R6+URZ+0x388a0], R8 ;  /* 0x0388a008060085a7 */ /* 0x000e64000800007f */
[----:B-1----:R-:W-:Y:S05]  /*29180*/  @!P0 BRA `(.L_x_894) ;  /* 0xfffffffc00f08947 */ /* 0x002fea000383ffff */
[----:B------:R-:W-:Y:S05]  /*29190*/  BRA `(.L_x_1076) ;  /* 0xffffff8000907947 */ /* 0x000fea000383ffff */
.L_x_902:
[----:B-1----:R1:W2:Y:S02]  /*291a0*/  SYNCS.PHASECHK.TRANS64.TRYWAIT P0, [R6+URZ+0x388c0], R8 ;  /* 0x0388c008060075a7 */ /* 0x0022a4000800017f */
[----:B--2---:R-:W-:Y:S05]  /*291b0*/  @!P0 NANOSLEEP.SYNCS 0x989680 ;  /* 0x009896800000895d */ /* 0x004fea0003900000 */
[----:B------:R-:W2:Y:S02]  /*291c0*/  @!P0 SYNCS.PHASECHK.TRANS64 P0, [R6+URZ+0x388c0], R8 ;  /* 0x0388c008060085a7 */ /* 0x000ea4000800007f */
[----:B--2---:R-:W-:Y:S05]  /*291d0*/  @!P0 BRA `(.L_x_902) ;  /* 0xfffffffc00f08947 */ /* 0x004fea000383ffff */
[----:B------:R-:W-:Y:S05]  /*291e0*/  BRA `(.L_x_1077) ;  /* 0xffffff8400d07947 */ /* 0x000fea000383ffff */
.L_x_912:
[----:B0-----:R0:W1:Y:S02]  /*291f0*/  SYNCS.PHASECHK.TRANS64.TRYWAIT P0, [R6+URZ+0x388a0], R5 ;  /* 0x0388a005060075a7 */ /* 0x001064000800017f */
[----:B-1----:R-:W-:Y:S05]  /*29200*/  @!P0 NANOSLEEP.SYNCS 0x989680 ;  /* 0x009896800000895d */ /* 0x002fea0003900000 */
[----:B------:R-:W1:Y:S02]  /*29210*/  @!P0 SYNCS.PHASECHK.TRANS64 P0, [R6+URZ+0x388a0], R5 ;  /* 0x0388a005060085a7 */ /* 0x000e64000800007f */
[----:B-1----:R-:W-:Y:S05]  /*29220*/  @!P0 BRA `(.L_x_912) ;  /* 0xfffffffc00f08947 */ /* 0x002fea000383ffff */
[----:B------:R-:W-:Y:S05]  /*29230*/  BRA `(.L_x_1078) ;  /* 0xffffff8c00587947 */ /* 0x000fea000383ffff */
.L_x_920:
[----:B-1----:R1:W2:Y:S02]  /*29240*/  SYNCS.PHASECHK.TRANS64.TRYWAIT P0, [R6+URZ+0x388c0], R5 ;  /* 0x0388c005060075a7 */ /* 0x0022a4000800017f */
[----:B--2---:R-:W-:Y:S05]  /*29250*/  @!P0 NANOSLEEP.SYNCS 0x989680 ;  /* 0x009896800000895d */ /* 0x004fea0003900000 */
[----:B------:R-:W2:Y:S02]  /*29260*/  @!P0 SYNCS.PHASECHK.TRANS64 P0, [R6+URZ+0x388c0], R5 ;  /* 0x0388c005060085a7 */ /* 0x000ea4000800007f */
[----:B--2---:R-:W-:Y:S05]  /*29270*/  @!P0 BRA `(.L_x_920) ;  /* 0xfffffffc00f08947 */ /* 0x004fea000383ffff */
[----:B------:R-:W-:Y:S05]  /*29280*/  BRA `(.L_x_1079) ;  /* 0xffffff9000947947 */ /* 0x000fea000383ffff */
.L_x_936:
        /* <DEDUP_REMOVED lines=11> */
.L_x_1081:
[----:B------:R-:W-:Y:S05]  /*29340*/  BSYNC B0 ;  /* 0x0000000000007941 */ /* 0x000fea0003800000 */
.L_x_1080:
[----:B------:R-:W-:Y:S05]  /*29350*/  BRA `(.L_x_1082) ;  /* 0xffffff9c00807947 */ /* 0x000fea000383ffff */
.L_x_938:
[----:B------:R-:W-:Y:S01]  /*29360*/  BSSY B0, `(.L_x_1083) ;  /* 0x0000006000007945 */ /* 0x000fe20003800000 */
[----:B------:R-:W-:-:S07]  /*29370*/  IMAD.MOV.U32 R15, RZ, RZ, -0x1 ;  /* 0xffffffffff0f7424 */ /* 0x000fce00078e00ff */
[----:B0-----:R-:W-:Y:S05]  /*29380*/  WARPSYNC.COLLECTIVE R15, `(.L_x_1084) ;  /* 0x000000000f0c7348 */ /* 0x001fea0003c00000 */
[----:B------:R-:W-:Y:S02]  /*29390*/  ELECT P6, UR62, PT ;  /* 0x00000000003e782f */ /* 0x000fe400038c0000 */
[----:B------:R-:W-:Y:S01]  /*293a0*/  MOV R14, UR62 ;  /* 0x0000003e000e7c02 */ /* 0x000fe20008000f00 */
[----:B0-----:R-:W-:Y:S10]  /*293b0*/  ENDCOLLECTIVE ;  /* 0x000000000000791b */ /* 0x001ff40003800000 */
.L_x_1084:
[----:B------:R-:W-:Y:S05]  /*293c0*/  BSYNC B0 ;  /* 0x0000000000007941 */ /* 0x000fea0003800000 */
.L_x_1083:
[----:B------:R-:W-:Y:S05]  /*293d0*/  BRA `(.L_x_1085) ;  /* 0xffffff9c008c7947 */ /* 0x000fea000383ffff */
.L_x_940:
[----:B0-----:R0:W1:Y:S02]  /*293e0*/  SYNCS.PHASECHK.TRANS64.TRYWAIT P0, [R0+URZ+0x38840], R2 ;  /* 0x03884002000075a7 */ /* 0x001064000800017f */
[----:B-1----:R-:W-:Y:S05]  /*293f0*/  @!P0 NANOSLEEP.SYNCS 0x989680 ;  /* 0x009896800000895d */ /* 0x002fea0003900000 */
[----:B------:R-:W1:Y:S02]  /*29400*/  @!P0 SYNCS.PHASECHK.TRANS64 P0, [R0+URZ+0x38840], R2 ;  /* 0x03884002000085a7 */ /* 0x000e64000800007f */
[----:B-1----:R-:W-:Y:S05]  /*29410*/  @!P0 BRA `(.L_x_940) ;  /* 0xfffffffc00f08947 */ /* 0x002fea000383ffff */
[----:B------:R-:W-:Y:S05]  /*29420*/  BRA `(.L_x_1086) ;  /* 0xffffff9c00fc7947 */ /* 0x000fea000383ffff */
.L_x_944:
[----:B------:R0:W5:Y:S01]  /*29430*/  LDL.LU R9, [R1+0x50] ;  /* 0x0000500001097983 */ /* 0x0001620000300800 */
[----:B------:R-:W-:Y:S02]  /*29440*/  IMAD.MOV.U32 R13, RZ, RZ, R3 ;  /* 0x000000ffff0d7224 */ /* 0x000fe400078e0003 */
[----:B------:R-:W-:Y:S02]  /*29450*/  IMAD.MOV.U32 R12, RZ, RZ, RZ ;  /* 0x000000ffff0c7224 */ /* 0x000fe400078e00ff */
[----:B------:R-:W-:Y:S02]  /*29460*/  IMAD.MOV.U32 R11, RZ, RZ, 0x181f ;  /* 0x0000181fff0b7424 */ /* 0x000fe400078e00ff */
[----:B------:R-:W-:-:S07]  /*29470*/  IMAD.MOV.U32 R15, RZ, RZ, -0x1 ;  /* 0xffffffffff0f7424 */ /* 0x000fce00078e00ff */
[----:B0----5:R-:W-:Y:S05]  /*29480*/  WARPSYNC.COLLECTIVE R15, `(.L_x_1087) ;  /* 0x000000000f087348 */ /* 0x021fea0003c00000 */
[----:B------:R1:W2:Y:S02]  /*29490*/  SHFL.IDX P6, R14, R13, R12, R11 ;  /* 0x0000000c0d0e7389 */ /* 0x0002a400000c000b */
[----:B012--5:R-:W-:Y:S01]  /*294a0*/  ENDCOLLECTIVE ;  /* 0x000000000000791b */ /* 0x027fe20003800000 */
.L_x_1087:
[----:B------:R-:W-:Y:S02]  /*294b0*/  IMAD.MOV.U32 R13, RZ, RZ, R4 ;  /* 0x000000ffff0d7224 */ /* 0x000fe400078e0004 */
[----:B------:R-:W-:-:S07]  /*294c0*/  IMAD.MOV.U32 R6, RZ, RZ, R14 ;  /* 0x000000ffff067224 */ /* 0x000fce00078e000e */
[----:B------:R-:W-:Y:S05]  /*294d0*/  WARPSYNC.COLLECTIVE R15, `(.L_x_1088) ;  /* 0x000000000f087348 */ /* 0x000fea0003c00000 */
[----:B------:R0:W1:Y:S02]  /*294e0*/  SHFL.IDX P6, R14, R13, R12, R11 ;  /* 0x0000000c0d0e7389 */ /* 0x00006400000c000b */
[----:B01----:R-:W-:Y:S01]  /*294f0*/  ENDCOLLECTIVE ;  /* 0x000000000000791b */ /* 0x003fe20003800000 */
.L_x_1088:
[----:B------:R-:W-:Y:S02]  /*29500*/  IMAD.IADD R0, R10, 0x1, R17 ;  /* 0x000000010a007824 */ /* 0x000fe400078e0211 */
[----:B------:R-:W-:Y:S02]  /*29510*/  IMAD R2, R9, R7, RZ ;  /* 0x0000000709027224 */ /* 0x000fe400078e02ff */
[----:B------:R-:W2:Y:S01]  /*29520*/  LDL R9, [R1+0x2c] ;  /* 0x00002c0001097983 */ /* 0x000ea20000100800 */
[----:B------:R-:W-:Y:S01]  /*29530*/  IMAD.MOV.U32 R7, RZ, RZ, R14 ;  /* 0x000000ffff077224 */ /* 0x000fe200078e000e */
[----:B------:R-:W-:Y:S01]  /*29540*/  ULDC.64 UR4, c[0x0][0x208] ;  /* 0x0000820000047ab9 */ /* 0x000fe20000000a00 */
[----:B------:R-:W-:Y:S01]  /*29550*/  ISETP.GE.AND P2, PT, R0, R2, PT ;  /* 0x000000020000720c */ /* 0x000fe20003f46270 */
[----:B------:R-:W-:Y:S02]  /*29560*/  IMAD.MOV.U32 R13, RZ, RZ, R3 ;  /* 0x000000ffff0d7224 */ /* 0x000fe400078e0003 */
[----:B------:R-:W-:-:S02]  /*29570*/  IMAD.MOV.U32 R12, RZ, RZ, 0x1 ;  /* 0x00000001ff0c7424 */ /* 0x000fc400078e00ff */
[----:B------:R-:W-:-:S08]  /*29580*/  VIADD R5, R0, 0x10 ;  /* 0x0000001000057836 */ /* 0x000fd00000000000 */
        /* <DEDUP_REMOVED lines=8> */
[----:B--2---:R0:W-:Y:S04]  /*29610*/  @!P2 LDGSTS.E.BYPASS.LTC128B.128 [R9+0x14400], desc[UR4][R6.64], !P4 ;  /* 0x144000000609afae */ /* 0x0041e8000e101d44 */
[----:B------:R0:W-:Y:S04]  /*29620*/  @!P2 LDGSTS.E.BYPASS.LTC128B.128 [R9+0x18400], desc[UR4][R6.64+0x80], !P3 ;  /* 0x184000800609afae */ /* 0x0001e8000d901d44 */
[----:B------:R0:W-:Y:S04]  /*29630*/  @!P2 LDGSTS.E.BYPASS.LTC128B.128 [R9+0x1c400], desc[UR4][R6.64+0x100], !P0 ;  /* 0x1c4001000609afae */ /* 0x0001e8000c101d44 */
[----:B------:R0:W-:Y:S01]  /*29640*/  @!P2 LDGSTS.E.BYPASS.LTC128B.128 [R9+0x20400], desc[UR4][R6.64+0x180], !P1 ;  /* 0x204001800609afae */ /* 0x0001e2000c901d44 */
[----:B------:R-:W-:-:S13]  /*29650*/  ISETP.GE.AND P2, PT, R5, R2, PT ;  /* 0x000000020500720c */ /* 0x000fda0003f46270 */
[----:B0-----:R-:W-:Y:S05]  /*29660*/  WARPSYNC.COLLECTIVE R15, `(.L_x_1089) ;  /* 0x000000000f087348 */ /* 0x001fea0003c00000 */
[----:B------:R1:W2:Y:S02]  /*29670*/  SHFL.IDX P6, R14, R13, R12, R11 ;  /* 0x0000000c0d0e7389 */ /* 0x0002a400000c000b */
[----:B012---:R-:W-:Y:S01]  /*29680*/  ENDCOLLECTIVE ;  /* 0x000000000000791b */ /* 0x007fe20003800000 */
.L_x_1089:
[----:B------:R-:W-:Y:S02]  /*29690*/  IMAD.MOV.U32 R13, RZ, RZ, R4 ;  /* 0x000000ffff0d7224 */ /* 0x000fe400078e0004 */
[----:B------:R-:W-:-:S07]  /*296a0*/  IMAD.MOV.U32 R7, RZ, RZ, R14 ;  /* 0x000000ffff077224 */ /* 0x000fce00078e000e */
[----:B------:R-:W-:Y:S05]  /*296b0*/  WARPSYNC.COLLECTIVE R15, `(.L_x_1090) ;  /* 0x000000000f087348 */ /* 0x000fea0003c00000 */
[----:B------:R0:W1:Y:S02]  /*296c0*/  SHFL.IDX P6, R14, R13, R12, R11 ;  /* 0x0000000c0d0e7389 */ /* 0x00006400000c000b */
[----:B01----:R-:W-:Y:S01]  /*296d0*/  ENDCOLLECTIVE ;  /* 0x000000000000791b */ /* 0x003fe20003800000 */
.L_x_1090:
        /* <DEDUP_REMOVED lines=20> */
.L_x_1091:
[----:B------:R-:W-:Y:S02]  /*29820*/  IMAD.MOV.U32 R13, RZ, RZ, R4 ;  /* 0x000000ffff0d7224 */ /* 0x000fe400078e0004 */
[----:B------:R-:W-:-:S07]  /*29830*/  IMAD.MOV.U32 R7, RZ, RZ, R14 ;  /* 0x000000ffff077224 */ /* 0x000fce00078e000e */
[----:B------:R-:W-:Y:S05]  /*29840*/  WARPSYNC.COLLECTIVE R15, `(.L_x_1092) ;  /* 0x000000000f087348 */ /* 0x000fea0003c00000 */
[----:B------:R0:W1:Y:S02]  /*29850*/  SHFL.IDX P6, R14, R13, R12, R11 ;  /* 0x0000000c0d0e7389 */ /* 0x00006400000c000b */
[----:B01----:R-:W-:Y:S01]  /*29860*/  ENDCOLLECTIVE ;  /* 0x000000000000791b */ /* 0x003fe20003800000 */
.L_x_1092:
        /* <DEDUP_REMOVED lines=20> */
.L_x_1093:
[----:B------:R-:W-:Y:S02]  /*299b0*/  IMAD.MOV.U32 R13, RZ, RZ, R4 ;  /* 0x000000ffff0d7224 */ /* 0x000fe400078e0004 */
[----:B------:R-:W-:-:S07]  /*299c0*/  IMAD.MOV.U32 R7, RZ, RZ, R14 ;  /* 0x000000ffff077224 */ /* 0x000fce00078e000e */
[----:B------:R-:W-:Y:S05]  /*299d0*/  WARPSYNC.COLLECTIVE R15, `(.L_x_1094) ;  /* 0x000000000f087348 */ /* 0x000fea0003c00000 */
[----:B------:R0:W1:Y:S02]  /*299e0*/  SHFL.IDX P6, R14, R13, R12, R11 ;  /* 0x0000000c0d0e7389 */ /* 0x00006400000c000b */
[----:B01----:R-:W-:Y:S01]  /*299f0*/  ENDCOLLECTIVE ;  /* 0x000000000000791b */ /* 0x003fe20003800000 */
.L_x_1094:
        /* <DEDUP_REMOVED lines=20> */
.L_x_1095:
[----:B------:R-:W-:Y:S02]  /*29b40*/  IMAD.MOV.U32 R13, RZ, RZ, R4 ;  /* 0x000000ffff0d7224 */ /* 0x000fe400078e0004 */
[----:B------:R-:W-:-:S07]  /*29b50*/  IMAD.MOV.U32 R7, RZ, RZ, R14 ;  /* 0x000000ffff077224 */ /* 0x000fce00078e000e */
[----:B------:R-:W-:Y:S05]  /*29b60*/  WARPSYNC.COLLECTIVE R15, `(.L_x_1096) ;  /* 0x000000000f087348 */ /* 0x000fea0003c00000 */
[----:B------:R0:W1:Y:S02]  /*29b70*/  SHFL.IDX P6, R14, R13, R12, R11 ;  /* 0x0000000c0d0e7389 */ /* 0x00006400000c000b */
[----:B01----:R-:W-:Y:S01]  /*29b80*/  ENDCOLLECTIVE ;  /* 0x000000000000791b */ /* 0x003fe20003800000 */
.L_x_1096:
        /* <DEDUP_REMOVED lines=20> */
.L_x_1097:
[----:B------:R-:W-:Y:S02]  /*29cd0*/  IMAD.MOV.U32 R13, RZ, RZ, R4 ;  /* 0x000000ffff0d7224 */ /* 0x000fe400078e0004 */
[----:B------:R-:W-:-:S07]  /*29ce0*/  IMAD.MOV.U32 R7, RZ, RZ, R14 ;  /* 0x000000ffff077224 */ /* 0x000fce00078e000e */
[----:B------:R-:W-:Y:S05]  /*29cf0*/  WARPSYNC.COLLECTIVE R15, `(.L_x_1098) ;  /* 0x000000000f087348 */ /* 0x000fea0003c00000 */
[----:B------:R0:W1:Y:S02]  /*29d00*/  SHFL.IDX P6, R14, R13, R12, R11 ;  /* 0x0000000c0d0e7389 */ /* 0x00006400000c000b */
[----:B01----:R-:W-:Y:S01]  /*29d10*/  ENDCOLLECTIVE ;  /* 0x000000000000791b */ /* 0x003fe20003800000 */
.L_x_1098:
        /* <DEDUP_REMOVED lines=20> */
.L_x_1099:
[----:B------:R-:W-:Y:S02]  /*29e60*/  IMAD.MOV.U32 R13, RZ, RZ, R4 ;  /* 0x000000ffff0d7224 */ /* 0x000fe400078e0004 */
[----:B------:R-:W-:-:S07]  /*29e70*/  IMAD.MOV.U32 R7, RZ, RZ, R14 ;  /* 0x000000ffff077224 */ /* 0x000fce00078e000e */
[----:B------:R-:W-:Y:S05]  /*29e80*/  WARPSYNC.COLLECTIVE R15, `(.L_x_1100) ;  /* 0x000000000f087348 */ /* 0x000fea0003c00000 */
[----:B------:R0:W1:Y:S02]  /*29e90*/  SHFL.IDX P6, R14, R13, R12, R11 ;  /* 0x0000000c0d0e7389 */ /* 0x00006400000c000b */
[----:B01----:R-:W-:Y:S01]  /*29ea0*/  ENDCOLLECTIVE ;  /* 0x000000000000791b */ /* 0x003fe20003800000 */
.L_x_1100:
        /* <DEDUP_REMOVED lines=18> */
.L_x_1101:
[----:B------:R-:W-:Y:S02]  /*29fd0*/  IMAD.MOV.U32 R13, RZ, RZ, R4 ;  /* 0x000000ffff0d7224 */ /* 0x000fe400078e0004 */
[----:B------:R-:W-:-:S07]  /*29fe0*/  IMAD.MOV.U32 R5, RZ, RZ, R14 ;  /* 0x000000ffff057224 */ /* 0x000fce00078e000e */
[----:B------:R-:W-:Y:S05]  /*29ff0*/  WARPSYNC.COLLECTIVE R15, `(.L_x_1102) ;  /* 0x000000000f087348 */ /* 0x000fea0003c00000 */
[----:B------:R0:W1:Y:S02]  /*2a000*/  SHFL.IDX P6, R14, R13, R12, R11 ;  /* 0x0000000c0d0e7389 */ /* 0x00006400000c000b */
[----:B01----:R-:W-:Y:S01]  /*2a010*/  ENDCOLLECTIVE ;  /* 0x000000000000791b */ /* 0x003fe20003800000 */
.L_x_1102:
[----:B------:R-:W-:Y:S01]  /*2a020*/  IMAD.MOV.U32 R3, RZ, RZ, R14 ;  /* 0x000000ffff037224 */ /* 0x000fe200078e000e */
[----:B------:R-:W-:Y:S06]  /*2a030*/  BRA `(.L_x_1103) ;  /* 0xffffffa000ec7947 */ /* 0x000fec000383ffff */
.L_x_949:
[----:B0-----:R-:W2:Y:S02]  /*2a040*/  LDL R2, [R1+0x4] ;  /* 0x0000040001027983 */ /* 0x001ea40000100800 */
[----:B--2---:R0:W2:Y:S02]  /*2a050*/  SYNCS.PHASECHK.TRANS64.TRYWAIT P0, [R2+URZ+0x38820], R0 ;  /* 0x03882000020075a7 */ /* 0x0040a4000800017f */
[----:B--2---:R-:W-:Y:S05]  /*2a060*/  @!P0 NANOSLEEP.SYNCS 0x989680 ;  /* 0x009896800000895d */ /* 0x004fea0003900000 */
[----:B------:R-:W2:Y:S02]  /*2a070*/  @!P0 SYNCS.PHASECHK.TRANS64 P0, [R2+URZ+0x38820], R0 ;  /* 0x03882000020085a7 */ /* 0x000ea4000800007f */
[----:B--2---:R-:W-:Y:S05]  /*2a080*/  @!P0 BRA `(.L_x_949) ;  /* 0xfffffffc00ec8947 */ /* 0x004fea000383ffff */
[----:B------:R-:W-:Y:S05]  /*2a090*/  BRA `(.L_x_1104) ;  /* 0xffffffa4006c7947 */ /* 0x000fea000383ffff */
.L_x_958:
[----:B--2---:R2:W3:Y:S02]  /*2a0a0*/  SYNCS.PHASECHK.TRANS64.TRYWAIT P0, [R3+URZ+0x38840], R2 ;  /* 0x03884002030075a7 */ /* 0x0044e4000800017f */
[----:B---3--:R-:W-:Y:S05]  /*2a0b0*/  @!P0 NANOSLEEP.SYNCS 0x989680 ;  /* 0x009896800000895d */ /* 0x008fea0003900000 */
[----:B------:R-:W3:Y:S02]  /*2a0c0*/  @!P0 SYNCS.PHASECHK.TRANS64 P0, [R3+URZ+0x38840], R2 ;  /* 0x03884002030085a7 */ /* 0x000ee4000800007f */
[----:B---3--:R-:W-:Y:S05]  /*2a0d0*/  @!P0 BRA `(.L_x_958) ;  /* 0xfffffffc00f08947 */ /* 0x008fea000383ffff */
[----:B------:R-:W-:Y:S05]  /*2a0e0*/  BRA `(.L_x_1105) ;  /* 0xffffffa8003c7947 */ /* 0x000fea000383ffff */
.L_x_966:
[----:B0-----:R0:W1:Y:S02]  /*2a0f0*/  SYNCS.PHASECHK.TRANS64.TRYWAIT P0, [R2+URZ+0x38860], R3 ;  /* 0x03886003020075a7 */ /* 0x001064000800017f */
[----:B-1----:R-:W-:Y:S05]  /*2a100*/  @!P0 NANOSLEEP.SYNCS 0x989680 ;  /* 0x009896800000895d */ /* 0x002fea0003900000 */
[----:B------:R-:W1:Y:S02]  /*2a110*/  @!P0 SYNCS.PHASECHK.TRANS64 P0, [R2+URZ+0x38860], R3 ;  /* 0x03886003020085a7 */ /* 0x000e64000800007f */
[----:B-1----:R-:W-:Y:S05]  /*2a120*/  @!P0 BRA `(.L_x_966) ;  /* 0xfffffffc00f08947 */ /* 0x002fea000383ffff */
[----:B------:R-:W-:Y:S05]  /*2a130*/  BRA `(.L_x_1106) ;  /* 0xffffffac00987947 */ /* 0x000fea000383ffff */
.L_x_978:
[----:B--2---:R2:W3:Y:S02]  /*2a140*/  SYNCS.PHASECHK.TRANS64.TRYWAIT P0, [R3+URZ+0x38840], R2 ;  /* 0x03884002030075a7 */ /* 0x0044e4000800017f */
[----:B---3--:R-:W-:Y:S05]  /*2a150*/  @!P0 NANOSLEEP.SYNCS 0x989680 ;  /* 0x009896800000895d */ /* 0x008fea0003900000 */
[----:B------:R-:W3:Y:S02]  /*2a160*/  @!P0 SYNCS.PHASECHK.TRANS64 P0, [R3+URZ+0x38840], R2 ;  /* 0x03884002030085a7 */ /* 0x000ee4000800007f */
[----:B---3--:R-:W-:Y:S05]  /*2a170*/  @!P0 BRA `(.L_x_978) ;  /* 0xfffffffc00f08947 */ /* 0x008fea000383ffff */
[----:B------:R-:W-:Y:S05]  /*2a180*/  BRA `(.L_x_1107) ;  /* 0xffffffb400cc7947 */ /* 0x000fea000383ffff */
.L_x_986:
[----:B-1----:R1:W2:Y:S02]  /*2a190*/  SYNCS.PHASECHK.TRANS64.TRYWAIT P0, [R2+URZ+0x38860], R3 ;  /* 0x03886003020075a7 */ /* 0x0022a4000800017f */
[----:B--2---:R-:W-:Y:S05]  /*2a1a0*/  @!P0 NANOSLEEP.SYNCS 0x989680 ;  /* 0x009896800000895d */ /* 0x004fea0003900000 */
[----:B------:R-:W2:Y:S02]  /*2a1b0*/  @!P0 SYNCS.PHASECHK.TRANS64 P0, [R2+URZ+0x38860], R3 ;  /* 0x03886003020085a7 */ /* 0x000ea4000800007f */
[----:B--2---:R-:W-:Y:S05]  /*2a1c0*/  @!P0 BRA `(.L_x_986) ;  /* 0xfffffffc00f08947 */ /* 0x004fea000383ffff */
[----:B------:R-:W-:Y:S05]  /*2a1d0*/  BRA `(.L_x_1108) ;  /* 0xffffffbc00287947 */ /* 0x000fea000383ffff */
.L_x_998:
[----:B---3--:R3:W4:Y:S02]  /*2a1e0*/  SYNCS.PHASECHK.TRANS64.TRYWAIT P0, [R3+URZ+0x38840], R2 ;  /* 0x03884002030075a7 */ /* 0x008724000800017f */
[----:B----4-:R-:W-:Y:S05]  /*2a1f0*/  @!P0 NANOSLEEP.SYNCS 0x989680 ;  /* 0x009896800000895d */ /* 0x010fea0003900000 */
[----:B------:R-:W4:Y:S02]  /*2a200*/  @!P0 SYNCS.PHASECHK.TRANS64 P0, [R3+URZ+0x38840], R2 ;  /* 0x03884002030085a7 */ /* 0x000f24000800007f */
[----:B----4-:R-:W-:Y:S05]  /*2a210*/  @!P0 BRA `(.L_x_998) ;  /* 0xfffffffc00f08947 */ /* 0x010fea000383ffff */
[----:B------:R-:W-:Y:S05]  /*2a220*/  BRA `(.L_x_1109) ;  /* 0xffffffc400307947 */ /* 0x000fea000383ffff */
.L_x_1006:
[----:B-1----:R1:W2:Y:S02]  /*2a230*/  SYNCS.PHASECHK.TRANS64.TRYWAIT P0, [R2+URZ+0x38860], R5 ;  /* 0x03886005020075a7 */ /* 0x0022a4000800017f */
[----:B--2---:R-:W-:Y:S05]  /*2a240*/  @!P0 NANOSLEEP.SYNCS 0x989680 ;  /* 0x009896800000895d */ /* 0x004fea0003900000 */
[----:B------:R-:W2:Y:S02]  /*2a250*/  @!P0 SYNCS.PHASECHK.TRANS64 P0, [R2+URZ+0x38860], R5 ;  /* 0x03886005020085a7 */ /* 0x000ea4000800007f */
[----:B--2---:R-:W-:Y:S05]  /*2a260*/  @!P0 BRA `(.L_x_1006) ;  /* 0xfffffffc00f08947 */ /* 0x004fea000383ffff */
[----:B------:R-:W-:Y:S05]  /*2a270*/  BRA `(.L_x_1110) ;  /* 0xffffffc800887947 */ /* 0x000fea000383ffff */
.L_x_1020:
[----:B0-----:R0:W2:Y:S02]  /*2a280*/  SYNCS.PHASECHK.TRANS64.TRYWAIT P0, [R2+URZ+0x38860], R0 ;  /* 0x03886000020075a7 */ /* 0x0010a4000800017f */
[----:B--2---:R-:W-:Y:S05]  /*2a290*/  @!P0 NANOSLEEP.SYNCS 0x989680 ;  /* 0x009896800000895d */ /* 0x004fea0003900000 */
[----:B------:R-:W2:Y:S02]  /*2a2a0*/  @!P0 SYNCS.PHASECHK.TRANS64 P0, [R2+URZ+0x38860], R0 ;  /* 0x03886000020085a7 */ /* 0x000ea4000800007f */
[----:B--2---:R-:W-:Y:S05]  /*2a2b0*/  @!P0 BRA `(.L_x_1020) ;  /* 0xfffffffc00f08947 */ /* 0x004fea000383ffff */
[----:B------:R-:W-:Y:S05]  /*2a2c0*/  BRA `(.L_x_1111) ;  /* 0xffffffd000707947 */ /* 0x000fea000383ffff */
.L_x_1030:
[----:B------:R-:W-:Y:S01]  /*2a2d0*/  BSSY B0, `(.L_x_1112) ;  /* 0x0000008000007945 */ /* 0x000fe20003800000 */
[----:B------:R-:W-:Y:S02]  /*2a2e0*/  IMAD.MOV.U32 R13, RZ, RZ, R16 ;  /* 0x000000ffff0d7224 */ /* 0x000fe400078e0010 */
[----:B------:R-:W-:Y:S02]  /*2a2f0*/  IMAD.MOV.U32 R12, RZ, RZ, RZ ;  /* 0x000000ffff0c7224 */ /* 0x000fe400078e00ff */
[----:B------:R-:W-:Y:S02]  /*2a300*/  IMAD.MOV.U32 R11, RZ, RZ, 0x1f ;  /* 0x0000001fff0b7424 */ /* 0x000fe400078e00ff */
[----:B------:R-:W-:-:S07]  /*2a310*/  IMAD.MOV.U32 R15, RZ, RZ, -0x1 ;  /* 0xffffffffff0f7424 */ /* 0x000fce00078e00ff */
[----:B01--4-:R-:W-:Y:S05]  /*2a320*/  WARPSYNC.COLLECTIVE R15, `(.L_x_1113) ;  /* 0x000000000f087348 */ /* 0x013fea0003c00000 */
[----:B------:R2:W3:Y:S02]  /*2a330*/  SHFL.IDX P6, R14, R13, R12, R11 ;  /* 0x0000000c0d0e7389 */ /* 0x0004e400000c000b */
[----:B01234-:R-:W-:Y:S01]  /*2a340*/  ENDCOLLECTIVE ;  /* 0x000000000000791b */ /* 0x01ffe20003800000 */
.L_x_1113:
[----:B------:R-:W-:Y:S05]  /*2a350*/  BSYNC B0 ;  /* 0x0000000000007941 */ /* 0x000fea0003800000 */
.L_x_1112:
[----:B------:R-:W-:Y:S01]  /*2a360*/  IMAD.MOV.U32 R13, RZ, RZ, R16 ;  /* 0x000000ffff0d7224 */ /* 0x000fe200078e0010 */
[----:B------:R-:W-:Y:S01]  /*2a370*/  LOP3.LUT P1, RZ, R8, 0x1, RZ, 0xc0, !PT ;  /* 0x0000000108ff7812 */ /* 0x000fe2000782c0ff */
        /* <DEDUP_REMOVED lines=8> */
.L_x_1114:
        /* <DEDUP_REMOVED lines=9> */
[C---:B------:R-:W-:Y:S01]  /*2a490*/  ISETP.GE.U32.AND P3, PT, R7.reuse, 0x10, PT ;  /* 0x000000100700780c */ /* 0x040fe20003f66070 */
[----:B0-----:R-:W-:Y:S02]  /*2a4a0*/  IMAD.MOV.U32 R2, RZ, RZ, RZ ;  /* 0x000000ffff027224 */ /* 0x001fe400078e00ff */
[----:B--2---:R-:W-:Y:S01]  /*2a4b0*/  @!P0 IMAD.MOV.U32 R2, RZ, RZ, R3 ;  /* 0x000000ffff028224 */ /* 0x004fe200078e0003 */
[----:B------:R-:W-:-:S03]  /*2a4c0*/  ISETP.GE.U32.AND P0, PT, R7, 0x2, PT ;  /* 0x000000020700780c */ /* 0x000fc60003f06070 */
[----:B------:R-:W-:-:S10]  /*2a4d0*/  IMAD.MOV.U32 R13, RZ, RZ, R2 ;  /* 0x000000ffff0d7224 */ /* 0x000fd400078e0002 */
[----:B------:R-:W-:Y:S05]  /*2a4e0*/  WARPSYNC.COLLECTIVE R15, `(.L_x_1115) ;  /* 0x000000000f087348 */ /* 0x000fea0003c00000 */
[----:B------:R0:W1:Y:S02]  /*2a4f0*/  SHFL.UP P6, R14, R13, R12, R11 ;  /* 0x0400000c0d0e7389 */ /* 0x00006400000c000b */
[----:B01----:R-:W-:Y:S01]  /*2a500*/  ENDCOLLECTIVE ;  /* 0x000000000000791b */ /* 0x003fe20003800000 */
.L_x_1115:
[----:B------:R-:W-:Y:S02]  /*2a510*/  IMAD.MOV.U32 R12, RZ, RZ, 0x2 ;  /* 0x00000002ff0c7424 */ /* 0x000fe400078e00ff */
[----:B------:R-:W-:-:S05]  /*2a520*/  IMAD.MOV.U32 R3, RZ, RZ, R14 ;  /* 0x000000ffff037224 */ /* 0x000fca00078e000e */
[----:B------:R-:W-:Y:S02]  /*2a530*/  SEL R3, R3, RZ, P1 ;  /* 0x000000ff03037207 */ /* 0x000fe40000800000 */
[----:B------:R-:W-:-:S03]  /*2a540*/  ISETP.GE.U32.AND P1, PT, R7, 0x4, PT ;  /* 0x000000040700780c */ /* 0x000fc60003f26070 */
[----:B------:R-:W-:-:S04]  /*2a550*/  IMAD.IADD R3, R2, 0x1, R3 ;  /* 0x0000000102037824 */ /* 0x000fc800078e0203 */
[----:B------:R-:W-:-:S07]  /*2a560*/  IMAD.MOV.U32 R13, RZ, RZ, R3 ;  /* 0x000000ffff0d7224 */ /* 0x000fce00078e0003 */
[----:B------:R-:W-:Y:S05]  /*2a570*/  WARPSYNC.COLLECTIVE R15, `(.L_x_1116) ;  /* 0x000000000f087348 */ /* 0x000fea0003c00000 */
[----:B------:R0:W1:Y:S02]  /*2a580*/  SHFL.UP P6, R14, R13, R12, R11 ;  /* 0x0400000c0d0e7389 */ /* 0x00006400000c000b */
[----:B01----:R-:W-:Y:S01]  /*2a590*/  ENDCOLLECTIVE ;  /* 0x000000000000791b */ /* 0x003fe20003800000 */
.L_x_1116:
        /* <DEDUP_REMOVED lines=8> */
.L_x_1117:
        /* <DEDUP_REMOVED lines=8> */
.L_x_1118:
        /* <DEDUP_REMOVED lines=8> */
.L_x_1119:
        /* <DEDUP_REMOVED lines=9> */
.L_x_1120:
[----:B------:R-:W-:Y:S01]  /*2a7b0*/  IMAD.MOV.U32 R6, RZ, RZ, R14 ;  /* 0x000000ffff067224 */ /* 0x000fe200078e000e */
[----:B------:R-:W-:Y:S06]  /*2a7c0*/  BRA `(.L_x_1121) ;  /* 0xffffffd400887947 */ /* 0x000fec000383ffff */
.L_x_1035:
[----:B------:R-:W-:Y:S01]  /*2a7d0*/  BSSY B0, `(.L_x_1122) ;  /* 0x0000008000007945 */ /* 0x000fe20003800000 */
[----:B-----5:R-:W-:Y:S02]  /*2a7e0*/  IMAD.MOV.U32 R13, RZ, RZ, R2 ;  /* 0x000000ffff0d7224 */ /* 0x020fe400078e0002 */
[----:B------:R-:W-:Y:S02]  /*2a7f0*/  IMAD.MOV.U32 R12, RZ, RZ, 0x1 ;  /* 0x00000001ff0c7424 */ /* 0x000fe400078e00ff */
[----:B------:R-:W-:Y:S02]  /*2a800*/  IMAD.MOV.U32 R11, RZ, RZ, RZ ;  /* 0x000000ffff0b7224 */ /* 0x000fe400078e00ff */
[----:B------:R-:W-:-:S07]  /*2a810*/  IMAD.MOV.U32 R15, RZ, RZ, -0x1 ;  /* 0xffffffffff0f7424 */ /* 0x000fce00078e00ff */
[----:B01--4-:R-:W-:Y:S05]  /*2a820*/  WARPSYNC.COLLECTIVE R15, `(.L_x_1123) ;  /* 0x000000000f087348 */ /* 0x013fea0003c00000 */
[----:B------:R2:W3:Y:S02]  /*2a830*/  SHFL.UP P6, R14, R13, R12, R11 ;  /* 0x0400000c0d0e7389 */ /* 0x0004e400000c000b */
[----:B01234-:R-:W-:Y:S01]  /*2a840*/  ENDCOLLECTIVE ;  /* 0x000000000000791b */ /* 0x01ffe20003800000 */
.L_x_1123:
[----:B------:R-:W-:Y:S05]  /*2a850*/  BSYNC B0 ;  /* 0x0000000000007941 */ /* 0x000fea0003800000 */
.L_x_1122:
[----:B------:R-:W2:Y:S01]  /*2a860*/  LDL R3, [R1+0x8] ;  /* 0x0000080001037983 */ /* 0x000ea20000100800 */
[----:B------:R-:W-:Y:S02]  /*2a870*/  IMAD.MOV.U32 R12, RZ, RZ, 0x2 ;  /* 0x00000002ff0c7424 */ /* 0x000fe400078e00ff */
[----:B------:R-:W-:Y:S02]  /*2a880*/  IMAD.MOV.U32 R11, RZ, RZ, RZ ;  /* 0x000000ffff0b7224 */ /* 0x000fe400078e00ff */
[----:B------:R-:W-:Y:S01]  /*2a890*/  IMAD.MOV.U32 R15, RZ, RZ, -0x1 ;  /* 0xffffffffff0f7424 */ /* 0x000fe200078e00ff */
[----:B--2---:R-:W-:Y:S01]  /*2a8a0*/  LOP3.LUT P4, RZ, R3, 0x1, RZ, 0xc0, !PT ;  /* 0x0000000103ff7812 */ /* 0x004fe2000788c0ff */
[----:B------:R-:W-:-:S05]  /*2a8b0*/  IMAD.MOV.U32 R3, RZ, RZ, R14 ;  /* 0x000000ffff037224 */ /* 0x000fca00078e000e */
[----:B------:R-:W-:-:S05]  /*2a8c0*/  SEL R3, R3, RZ, P4 ;  /* 0x000000ff03037207 */ /* 0x000fca0002000000 */
[----:B------:R-:W-:-:S04]  /*2a8d0*/  IMAD.IADD R3, R2, 0x1, R3 ;  /* 0x0000000102037824 */ /* 0x000fc800078e0203 */
[----:B------:R-:W-:-:S07]  /*2a8e0*/  IMAD.MOV.U32 R13, RZ, RZ, R3 ;  /* 0x000000ffff0d7224 */ /* 0x000fce00078e0003 */
[----:B------:R-:W-:Y:S05]  /*2a8f0*/  WARPSYNC.COLLECTIVE R15, `(.L_x_1124) ;  /* 0x000000000f087348 */ /* 0x000fea0003c00000 */
[----:B------:R0:W1:Y:S02]  /*2a900*/  SHFL.UP P6, R14, R13, R12, R11 ;  /* 0x0400000c0d0e7389 */ /* 0x00006400000c000b */
[----:B01----:R-:W-:Y:S01]  /*2a910*/  ENDCOLLECTIVE ;  /* 0x000000000000791b */ /* 0x003fe20003800000 */
.L_x_1124:
        /* <DEDUP_REMOVED lines=8> */
.L_x_1125:
        /* <DEDUP_REMOVED lines=8> */
.L_x_1126:
        /* <DEDUP_REMOVED lines=8> */
.L_x_1127:
        /* <DEDUP_REMOVED lines=9> */
.L_x_1128:
[----:B------:R-:W-:Y:S01]  /*2ab30*/  IMAD.MOV.U32 R6, RZ, RZ, R14 ;  /* 0x000000ffff067224 */ /* 0x000fe200078e000e */
[----:B------:R-:W-:Y:S06]  /*2ab40*/  BRA `(.L_x_1129) ;  /* 0xffffffd4004c7947 */ /* 0x000fec000383ffff */
.L_x_1037:
[----:B------:R-:W-:Y:S01]  /*2ab50*/  BSSY B0, `(.L_x_1130) ;  /* 0x0000006000007945 */ /* 0x000fe20003800000 */
[----:B------:R-:W-:Y:S01]  /*2ab60*/  PLOP3.LUT P6, PT, P6, PT, PT, 0x8, 0x0 ;  /* 0x000000000000781c */ /* 0x000fe200037ce170 */
[----:B------:R-:W-:-:S12]  /*2ab70*/  IMAD.MOV.U32 R15, RZ, RZ, -0x1 ;  /* 0xffffffffff0f7424 */ /* 0x000fd800078e00ff */
[----:B0---4-:R-:W-:Y:S05]  /*2ab80*/  WARPSYNC.COLLECTIVE R15, `(.L_x_1131) ;  /* 0x000000000f087348 */ /* 0x011fea0003c00000 */
[----:B------:R-:W-:Y:S01]  /*2ab90*/  VOTE.ANY R14, PT, P6 ;  /* 0x00000000000e7806 */ /* 0x000fe200030e0100 */
[----:B0---4-:R-:W-:Y:S06]  /*2aba0*/  ENDCOLLECTIVE ;  /* 0x000000000000791b */ /* 0x011fec0003800000 */
.L_x_1131:
[----:B------:R-:W-:Y:S05]  /*2abb0*/  BSYNC B0 ;  /* 0x0000000000007941 */ /* 0x000fea0003800000 */
.L_x_1130:
        /* <DEDUP_REMOVED lines=9> */
.L_x_1132:
[----:B------:R-:W-:Y:S01]  /*2ac50*/  IMAD.MOV.U32 R17, RZ, RZ, R14 ;  /* 0x000000ffff117224 */ /* 0x000fe200078e000e */
[----:B------:R-:W-:Y:S06]  /*2ac60*/  BRA `(.L_x_1133) ;  /* 0xffffffd4003c7947 */ /* 0x000fec000383ffff */
.L_x_1039:
[----:B------:R-:W-:Y:S01]  /*2ac70*/  BSSY B0, `(.L_x_1134) ;  /* 0x0000007000007945 */ /* 0x000fe20003800000 */
[----:B------:R-:W-:Y:S02]  /*2ac80*/  IMAD.MOV.U32 R13, RZ, RZ, R5 ;  /* 0x000000ffff0d7224 */ /* 0x000fe400078e0005 */
[----:B------:R-:W-:Y:S02]  /*2ac90*/  IMAD.MOV.U32 R11, RZ, RZ, 0x1f ;  /* 0x0000001fff0b7424 */ /* 0x000fe400078e00ff */
[----:B------:R-:W-:-:S07]  /*2aca0*/  IMAD.MOV.U32 R15, RZ, RZ, -0x1 ;  /* 0xffffffffff0f7424 */ /* 0x000fce00078e00ff */
[----:B0-2-4-:R-:W-:Y:S05]  /*2acb0*/  WARPSYNC.COLLECTIVE R15, `(.L_x_1135) ;  /* 0x000000000f087348 */ /* 0x015fea0003c00000 */
[----:B------:R1:W3:Y:S02]  /*2acc0*/  SHFL.IDX P6, R14, R13, R12, R11 ;  /* 0x0000000c0d0e7389 */ /* 0x0002e400000c000b */
[----:B01234-:R-:W-:Y:S01]  /*2acd0*/  ENDCOLLECTIVE ;  /* 0x000000000000791b */ /* 0x01ffe20003800000 */
.L_x_1135:
[----:B------:R-:W-:Y:S05]  /*2ace0*/  BSYNC B0 ;  /* 0x0000000000007941 */ /* 0x000fea0003800000 */
.L_x_1134:
[----:B------:R-:W-:Y:S01]  /*2acf0*/  IMAD.MOV.U32 R2, RZ, RZ, R14 ;  /* 0x000000ffff027224 */ /* 0x000fe200078e000e */
[----:B------:R-:W-:Y:S06]  /*2ad00*/  BRA `(.L_x_1038) ;  /* 0xffffffd400307947 */ /* 0x000fec000383ffff */
.L_x_1043:
[----:B0-----:R0:W1:Y:S02]  /*2ad10*/  SYNCS.PHASECHK.TRANS64.TRYWAIT P0, [R0+URZ+0x38820], R3 ;  /* 0x03882003000075a7 */ /* 0x001064000800017f */
[----:B-1----:R-:W-:Y:S05]  /*2ad20*/  @!P0 NANOSLEEP.SYNCS 0x989680 ;  /* 0x009896800000895d */ /* 0x002fea0003900000 */
[----:B------:R-:W1:Y:S02]  /*2ad30*/  @!P0 SYNCS.PHASECHK.TRANS64 P0, [R0+URZ+0x38820], R3 ;  /* 0x03882003000085a7 */ /* 0x000e64000800007f */
[----:B-1----:R-:W-:Y:S05]  /*2ad40*/  @!P0 BRA `(.L_x_1043) ;  /* 0xfffffffc00f08947 */ /* 0x002fea000383ffff */
[----:B------:R-:W-:Y:S05]  /*2ad50*/  BRA `(.L_x_1136) ;  /* 0xffffffd800207947 */ /* 0x000fea000383ffff */
.L_x_1044:
        /* <DEDUP_REMOVED lines=8> */
[----:B0---4-:R-:W-:Y:S05]  /*2ade0*/  WARPSYNC.COLLECTIVE R15, `(.L_x_1138) ;  /* 0x000000000f087348 */ /* 0x011fea0003c00000 */
[----:B------:R1:W2:Y:S02]  /*2adf0*/  SHFL.IDX P6, R14, R13, R12, R11 ;  /* 0x0000000c0d0e7389 */ /* 0x0002a400000c000b */
[----:B012-4-:R-:W-:Y:S01]  /*2ae00*/  ENDCOLLECTIVE ;  /* 0x000000000000791b */ /* 0x017fe20003800000 */
.L_x_1138:
[----:B------:R-:W-:Y:S05]  /*2ae10*/  BSYNC B0 ;  /* 0x0000000000007941 */ /* 0x000fea0003800000 */
.L_x_1137:
[----:B------:R-:W-:Y:S05]  /*2ae20*/  BRA `(.L_x_1139) ;  /* 0xffffffd800087947 */ /* 0x000fea000383ffff */
.L_x_1045:
[----:B------:R-:W-:Y:S01]  /*2ae30*/  BSSY B0, `(.L_x_1140) ;  /* 0x0000006000007945 */ /* 0x000fe20003800000 */
[----:B------:R-:W-:-:S07]  /*2ae40*/  IMAD.MOV.U32 R15, RZ, RZ, -0x1 ;  /* 0xffffffffff0f7424 */ /* 0x000fce00078e00ff */
[----:B01--4-:R-:W-:Y:S05]  /*2ae50*/  WARPSYNC.COLLECTIVE R15, `(.L_x_1141) ;  /* 0x000000000f0c7348 */ /* 0x013fea0003c00000 */
[----:B------:R-:W-:Y:S02]  /*2ae60*/  ELECT P6, UR62, PT ;  /* 0x00000000003e782f */ /* 0x000fe400038c0000 */
[----:B------:R-:W-:Y:S01]  /*2ae70*/  MOV R14, UR62 ;  /* 0x0000003e000e7c02 */ /* 0x000fe20008000f00 */
[----:B01--4-:R-:W-:Y:S10]  /*2ae80*/  ENDCOLLECTIVE ;  /* 0x000000000000791b */ /* 0x013ff40003800000 */
.L_x_1141:
[----:B------:R-:W-:Y:S05]  /*2ae90*/  BSYNC B0 ;  /* 0x0000000000007941 */ /* 0x000fea0003800000 */
.L_x_1140:
[----:B------:R-:W-:Y:S05]  /*2aea0*/  BRA `(.L_x_1142) ;  /* 0xffffffd400fc7947 */ /* 0x000fea000383ffff */
.L_x_1047:
[----:B0-----:R0:W1:Y:S02]  /*2aeb0*/  SYNCS.PHASECHK.TRANS64.TRYWAIT P0, [R6+URZ], R5 ;  /* 0x00000005060075a7 */ /* 0x001064000800017f */
[----:B-1----:R-:W-:Y:S05]  /*2aec0*/  @!P0 NANOSLEEP.SYNCS 0x989680 ;  /* 0x009896800000895d */ /* 0x002fea0003900000 */
[----:B------:R-:W1:Y:S02]  /*2aed0*/  @!P0 SYNCS.PHASECHK.TRANS64 P0, [R6+URZ], R5 ;  /* 0x00000005060085a7 */ /* 0x000e64000800007f */
[----:B-1----:R-:W-:Y:S05]  /*2aee0*/  @!P0 BRA `(.L_x_1047) ;  /* 0xfffffffc00f08947 */ /* 0x002fea000383ffff */
[----:B------:R-:W-:Y:S05]  /*2aef0*/  BRA `(.L_x_1143) ;  /* 0xffffffd800387947 */ /* 0x000fea000383ffff */
.L_x_1048:
[----:B-1----:R1:W2:Y:S02]  /*2af00*/  SYNCS.PHASECHK.TRANS64.TRYWAIT P0, [R7+URZ], R2 ;  /* 0x00000002070075a7 */ /* 0x0022a4000800017f */
[----:B--2---:R-:W-:Y:S05]  /*2af10*/  @!P0 NANOSLEEP.SYNCS 0x989680 ;  /* 0x009896800000895d */ /* 0x004fea0003900000 */
[----:B------:R-:W2:Y:S02]  /*2af20*/  @!P0 SYNCS.PHASECHK.TRANS64 P0, [R7+URZ], R2 ;  /* 0x00000002070085a7 */ /* 0x000ea4000800007f */
[----:B--2---:R-:W-:Y:S05]  /*2af30*/  @!P0 BRA `(.L_x_1048) ;  /* 0xfffffffc00f08947 */ /* 0x004fea000383ffff */
[----:B------:R-:W-:Y:S05]  /*2af40*/  BRA `(.L_x_1144) ;  /* 0xffffffd8002c7947 */ /* 0x000fea000383ffff */
.L_x_1050:
[----:B--2---:R2:W3:Y:S02]  /*2af50*/  SYNCS.PHASECHK.TRANS64.TRYWAIT P0, [R4+URZ], R5 ;  /* 0x00000005040075a7 */ /* 0x0044e4000800017f */
[----:B---3--:R-:W-:Y:S05]  /*2af60*/  @!P0 NANOSLEEP.SYNCS 0x989680 ;  /* 0x009896800000895d */ /* 0x008fea0003900000 */
[----:B------:R-:W3:Y:S02]  /*2af70*/  @!P0 SYNCS.PHASECHK.TRANS64 P0, [R4+URZ], R5 ;  /* 0x00000005040085a7 */ /* 0x000ee4000800007f */
[----:B---3--:R-:W-:Y:S05]  /*2af80*/  @!P0 BRA `(.L_x_1050) ;  /* 0xfffffffc00f08947 */ /* 0x008fea000383ffff */
[----:B------:R-:W-:Y:S05]  /*2af90*/  BRA `(.L_x_1145) ;  /* 0xffffffd800347947 */ /* 0x000fea000383ffff */
.L_x_1146:
        /* <DEDUP_REMOVED lines=14> */
.L_x_15296:


//--------------------- .text._ZN7cutlass13device_kernelIN5flash11enable_sm90INS1_16FlashAttnFwdSm90INS1_25CollectiveMainloopFwdSm90ILi2EN4cute5tupleIJNS5_1CILi1EEES8_S8_EEENS6_IJNS7_ILi128EEENS7_ILi64EEENS7_ILi256EEEEEELi256ENS_10bfloat16_tEfNS_4arch4Sm90ELb0ELb1ELb0ELb0ELb0ELb0ELb0ELb1ELb1ELb1ELb0ELb0EEENS1_21CollectiveEpilogueFwdINS6_IJSA_SC_SB_EEES9_SE_SG_Li256ELb0ELb1ELb0ELb0EEENS1_30DynamicPersistentTileSchedulerILi256ELi128ELb0ELb1ELb1EEEEEEEEEvNT_6ParamsE --------------------------
	.section	.text._ZN7cutlass13device_kernelIN5flash11enable_sm90INS1_16FlashAttnFwdSm90INS1_25CollectiveMainloopFwdSm90ILi2EN4cute5tupleIJNS5_1CILi1EEES8_S8_EEENS6_IJNS7_ILi128EEENS7_ILi64EEENS7_ILi256EEEEEELi256ENS_10bfloat16_tEfNS_4arch4Sm90ELb0ELb1ELb0ELb0ELb0ELb0ELb0ELb1ELb1ELb1ELb0ELb0EEENS1_21CollectiveEpilogueFwdINS6_IJSA_SC_SB_EEES9_SE_SG_Li256ELb0ELb1ELb0ELb0EEENS1_30DynamicPersistentTileSchedulerILi256ELi128ELb0ELb1ELb1EEEEEEEEEvNT_6ParamsE,"ax",@progbits
	.align	128
.text._ZN7cutlass13device_kernelIN5flash11enable_sm90INS1_16FlashAttnFwdSm90INS1_25CollectiveMainloopFwdSm90ILi2EN4cute5tupleIJNS5_1CILi1EEES8_S8_EEENS6_IJNS7_ILi128EEENS7_ILi64EEENS7_ILi256EEEEEELi256ENS_10bfloat16_tEfNS_4arch4Sm90ELb0ELb1ELb0ELb0ELb0ELb0ELb0ELb1ELb1ELb1ELb0ELb0EEENS1_21CollectiveEpilogueFwdINS6_IJSA_SC_SB_EEES9_SE_SG_Li256ELb0ELb1ELb0ELb0EEENS1_30DynamicPersistentTileSchedulerILi256ELi128ELb0ELb1ELb1EEEEEEEEEvNT_6ParamsE:
        .type           _ZN7cutlass13device_kernelIN5flash11enable_sm90INS1_16FlashAttnFwdSm90INS1_25CollectiveMainloopFwdSm90ILi2EN4cute5tupleIJNS5_1CILi1EEES8_S8_EEENS6_IJNS7_ILi128EEENS7_ILi64EEENS7_ILi256EEEEEELi256ENS_10bfloat16_tEfNS_4arch4Sm90ELb0ELb1ELb0ELb0ELb0ELb0ELb0ELb1ELb1ELb1ELb0ELb0EEENS1_21CollectiveEpilogueFwdINS6_IJSA_SC_SB_EEES9_SE_SG_Li256ELb0ELb1ELb0ELb0EEENS1_30DynamicPersistentTileSchedulerILi256ELi128ELb0ELb1ELb1EEEEEEEEEvNT_6ParamsE,@function
        .size           _ZN7cutlass13device_kernelIN5flash11enable_sm90INS1_16FlashAttnFwdSm90INS1_25CollectiveMainloopFwdSm90ILi2EN4cute5tupleIJNS5_1CILi1EEES8_S8_EEENS6_IJNS7_ILi128EEENS7_ILi64EEENS7_ILi256EEEEEELi256ENS_10bfloat16_tEfNS_4arch4Sm90ELb0ELb1ELb0ELb0ELb0ELb0ELb0ELb1ELb1ELb1ELb0ELb0EEENS1_21CollectiveEpilogueFwdINS6_IJSA_SC_SB_EEES9_SE_SG_Li256ELb0ELb1ELb0ELb0EEENS1_30DynamicPersistentTileSchedulerILi256ELi128ELb0ELb1ELb1EEEEEEEEEvNT_6ParamsE,(.L_x_15297 - _ZN7cutlass13device_kernelIN5flash11enable_sm90INS1_16FlashAttnFwdSm90INS1_25CollectiveMainloopFwdSm90ILi2EN4cute5tupleIJNS5_1CILi1EEES8_S8_EEENS6_IJNS7_ILi128EEENS7_ILi64EEENS7_ILi256EEEEEELi256ENS_10bfloat16_tEfNS_4arch4Sm90ELb0ELb1ELb0ELb0ELb0ELb0ELb0ELb1ELb1ELb1ELb0ELb0EEENS1_21CollectiveEpilogueFwdINS6_IJSA_SC_SB_EEES9_SE_SG_Li256ELb0ELb1ELb0ELb0EEENS1_30DynamicPersistentTileSchedulerILi256ELi128ELb0ELb1ELb1EEEEEEEEEvNT_6ParamsE)
        .other          _ZN7cutlass13device_kernelIN5flash11enable_sm90INS1_16FlashAttnFwdSm90INS1_25CollectiveMainloopFwdSm90ILi2EN4cute5tupleIJNS5_1CILi1EEES8_S8_EEENS6_IJNS7_ILi128EEENS7_ILi64EEENS7_ILi256EEEEEELi256ENS_10bfloat16_tEfNS_4arch4Sm90ELb0ELb1ELb0ELb0ELb0ELb0ELb0ELb1ELb1ELb1ELb0ELb0EEENS1_21CollectiveEpilogueFwdINS6_IJSA_SC_SB_EEES9_SE_SG_Li256ELb0ELb1ELb0ELb0EEENS1_30DynamicPersistentTileSchedulerILi256ELi128ELb0ELb1ELb1EEEEEEEEEvNT_6ParamsE,@"STO_CUDA_ENTRY STV_DEFAULT"
_ZN7cutlass13device_kernelIN5flash11enable_sm90INS1_16FlashAttnFwdSm90INS1_25CollectiveMainloopFwdSm90ILi2EN4cute5tupleIJNS5_1CILi1EEES8_S8_EEENS6_IJNS7_ILi128EEENS7_ILi64EEENS7_ILi256EEEEEELi256ENS_10bfloat16_tEfNS_4arch4Sm90ELb0ELb1ELb0ELb0ELb0ELb0ELb0ELb1ELb1ELb1ELb0ELb0EEENS1_21CollectiveEpilogueFwdINS6_IJSA_SC_SB_EEES9_SE_SG_Li256ELb0ELb1ELb0ELb0EEENS1_30DynamicPersistentTileSchedulerILi256ELi128ELb0ELb1ELb1EEEEEEEEEvNT_6ParamsE:
        /* <DEDUP_REMOVED lines=18> */
.L_x_1148:
[----:B------:R-:W-:Y:S05]  /*0120*/  BSYNC B0 ;  /* 0x0000000000007941 */ /* 0x000fea0003800000 */
.L_x_1147:
        /* <DEDUP_REMOVED lines=41> */
.L_x_1149:
        /* <DEDUP_REMOVED lines=22> */
.L_x_1150:
        /* <DEDUP_REMOVED lines=18> */
.L_x_1151:
        /* <DEDUP_REMOVED lines=22> */
.L_x_1152:
        /* <DEDUP_REMOVED lines=22> */
.L_x_1153:
        /* <DEDUP_REMOVED lines=8> */
.L_x_1155:
[----:B------:R-:W-:-:S08]  /*0980*/  NOP ;  /* 0x0000000000007918 */ /* 0x000fd00000000000 */
[----:B------:R-:W1:Y:S02]  /*0990*/  USETMAXREG.TRY_ALLOC.CTAPOOL UP0, 0xf0 ;  /* 0x000000f0000079c8 */ /* 0x000e640008000600 */
[----:B-1----:R-:W-:-:S13]  /*09a0*/  PLOP3.LUT P0, PT, PT, PT, UP0, 0x80, 0x0 ;  /* 0x000000000000781c */ /* 0x002fda0003f0f008 */
[----:B------:R-:W-:Y:S05]  /*09b0*/  @!P0 BRA `(.L_x_1155) ;  /* 0xfffffffc00f08947 */ /* 0x000fea000383ffff */
[----:B------:R-:W1:Y:S08]  /*09c0*/  S2UR UR4, SR_CTAID.X ;  /* 0x00000000000479c3 */ /* 0x000e700000002500 */
[----:B------:R-:W-:Y:S08]  /*09d0*/  BAR.ARV 0x4, 0x180 ;  /* 0x0106000000007b1d */ /* 0x000ff00000002000 */
[----:B------:R-:W1:Y:S08]  /*09e0*/  LDC R0, c[0x0][0xc38] ;  /* 0x00030e00ff007b82 */ /* 0x000e700000000800 */
[----:B------:R-:W-:Y:S06]  /*09f0*/  BAR.ARV 0x8, 0x180 ;  /* 0x0206000000007b1d */ /* 0x000fec0000002000 */
[----:B-1----:R-:W-:-:S13]  /*0a00*/  ISETP.LE.AND P0, PT, R0, UR4, PT ;  /* 0x0000000400007c0c */ /* 0x002fda000bf03270 */
[----:B------:R-:W-:Y:S05]  /*0a10*/  @P0 EXIT ;  /* 0x000000000000094d */ /* 0x000fea0003800000 */
[----:B------:R-:W2:Y:S01]  /*0a20*/  LDL R3, [R1+0x1c] ;  /* 0x00001c0001037983 */ /* 0x000ea20000100800 */
[----:B------:R-:W-:Y:S01]  /*0a30*/  UMOV UR38, URZ ;  /* 0x0000003f00267c82 */ /* 0x000fe20008000000 */
[----:B------:R-:W-:Y:S01]  /*0a40*/  UMOV UR36, URZ ;  /* 0x0000003f00247c82 */ /* 0x000fe20008000000 */
[----:B0-----:R-:W0:Y:S02]  /*0a50*/  S2R R2, SR_TID.X ;  /* 0x0000000000027919 */ /* 0x001e240000002100 */
[----:B0-----:R-:W-:-:S05]  /*0a60*/  VIADD R217, R2, 0xffffff80 ;  /* 0xffffff8002d97836 */ /* 0x001fca0000000000 */
[----:B------:R-:W-:-:S04]  /*0a70*/  SHF.R.S32.HI R0, RZ, 0x1f, R217 ;  /* 0x0000001fff007819 */ /* 0x000fc800000114d9 */
[CC--:B------:R-:W-:Y:S02]  /*0a80*/  LEA.HI R2, R0.reuse, R217.reuse, RZ, 0x7 ;  /* 0x000000d900027211 */ /* 0x0c0fe400078f38ff */
[-C--:B------:R-:W-:Y:S02]  /*0a90*/  LEA.HI R4, R0, R217.reuse, RZ, 0x5 ;  /* 0x000000d900047211 */ /* 0x080fe400078f28ff */
[----:B------:R-:W-:Y:S02]  /*0aa0*/  LOP3.LUT R208, R2, 0xffffff80, RZ, 0xc0, !PT ;  /* 0xffffff8002d07812 */ /* 0x000fe400078ec0ff */
[----:B------:R-:W-:Y:S01]  /*0ab0*/  LEA.HI R11, R0, R217, RZ, 0x2 ;  /* 0x000000d9000b7211 */ /* 0x000fe200078f10ff */
[----:B------:R-:W-:Y:S01]  /*0ac0*/  IMAD.SHL.U32 R5, R4, 0x20, RZ ;  /* 0x0000002004057824 */ /* 0x000fe200078e00ff */
[----:B------:R-:W-:Y:S01]  /*0ad0*/  SHF.R.S32.HI R209, RZ, 0x7, R2 ;  /* 0x00000007ffd17819 */ /* 0x000fe20000011402 */
[----:B------:R-:W-:-:S03]  /*0ae0*/  IMAD.IADD R208, R217, 0x1, -R208 ;  /* 0x00000001d9d07824 */ /* 0x000fc600078e0ad0 */
[----:B------:R-:W-:Y:S02]  /*0af0*/  LOP3.LUT R5, R5, 0xfffffc00, RZ, 0xc0, !PT ;  /* 0xfffffc0005057812 */ /* 0x000fe400078ec0ff */
[----:B------:R-:W-:Y:S02]  /*0b00*/  SHF.R.S32.HI R7, RZ, 0x1f, R208 ;  /* 0x0000001fff077819 */ /* 0x000fe400000114d0 */
[----:B------:R-:W-:Y:S02]  /*0b10*/  LEA.HI R2, R2, R209, RZ, 0x1 ;  /* 0x000000d102027211 */ /* 0x000fe400078f08ff */
[CC--:B------:R-:W-:Y:S02]  /*0b20*/  LEA.HI R8, R7.reuse, R208.reuse, RZ, 0x2 ;  /* 0x000000d007087211 */ /* 0x0c0fe400078f10ff */
[----:B------:R-:W-:Y:S02]  /*0b30*/  LEA.HI R7, R7, R208, RZ, 0x5 ;  /* 0x000000d007077211 */ /* 0x000fe400078f28ff */
[----:B------:R-:W-:-:S02]  /*0b40*/  SHF.R.S32.HI R9, RZ, 0x2, R8 ;  /* 0x00000002ff097819 */ /* 0x000fc40000011408 */
[----:B------:R-:W-:Y:S02]  /*0b50*/  SHF.R.S32.HI R10, RZ, 0x1f, R8 ;  /* 0x0000001fff0a7819 */ /* 0x000fe40000011408 */
[----:B------:R-:W-:Y:S02]  /*0b60*/  SHF.R.S32.HI R7, RZ, 0x5, R7 ;  /* 0x00000005ff077819 */ /* 0x000fe40000011407 */
[----:B------:R-:W-:Y:S02]  /*0b70*/  LEA.HI R10, R10, R9, RZ, 0x3 ;  /* 0x000000090a0a7211 */ /* 0x000fe400078f18ff */
[----:B------:R-:W-:Y:S02]  /*0b80*/  LOP3.LUT R2, R2, 0x3fffffe, RZ, 0xc0, !PT ;  /* 0x03fffffe02027812 */ /* 0x000fe400078ec0ff */
[----:B------:R-:W-:Y:S02]  /*0b90*/  LOP3.LUT R10, R10, 0xfffffff8, RZ, 0xc0, !PT ;  /* 0xfffffff80a0a7812 */ /* 0x000fe400078ec0ff */
[----:B------:R-:W-:Y:S01]  /*0ba0*/  LOP3.LUT R17, R8, 0x7ffffffc, RZ, 0xc0, !PT ;  /* 0x7ffffffc08117812 */ /* 0x000fe200078ec0ff */
[----:B------:R-:W-:-:S02]  /*0bb0*/  IMAD.IADD R2, R209, 0x1, -R2 ;  /* 0x00000001d1027824 */ /* 0x000fc400078e0a02 */
[----:B------:R-:W-:Y:S02]  /*0bc0*/  IMAD.IADD R10, R9, 0x1, -R10 ;  /* 0x00000001090a7824 */ /* 0x000fe400078e0a0a */
[----:B------:R-:W-:Y:S02]  /*0bd0*/  IMAD.IADD R17, R208, 0x1, -R17 ;  /* 0x00000001d0117824 */ /* 0x000fe400078e0a11 */
[----:B------:R-:W-:-:S04]  /*0be0*/  IMAD R7, R7, 0x10, R10 ;  /* 0x0000001007077824 */ /* 0x000fc800078e020a */
[----:B------:R-:W-:Y:S01]  /*0bf0*/  IMAD R210, R2, 0x40, R7 ;  /* 0x0000004002d27824 */ /* 0x000fe200078e0207 */
[----:B--2---:R-:W-:Y:S02]  /*0c00*/  R2UR UR5, R3 ;  /* 0x00000000030572ca */ /* 0x004fe400000e0000 */
[CC--:B------:R-:W-:Y:S02]  /*0c10*/  LEA.HI R3, R0.reuse, R217.reuse, RZ, 0x4 ;  /* 0x000000d900037211 */ /* 0x0c0fe400078f20ff */
[----:B------:R-:W-:Y:S02]  /*0c20*/  LEA.HI R0, R0, R217, RZ, 0x3 ;  /* 0x000000d900007211 */ /* 0x000fe400078f18ff */
[----:B------:R-:W-:Y:S02]  /*0c30*/  SHF.R.S32.HI R6, RZ, 0x4, R3 ;  /* 0x00000004ff067819 */ /* 0x000fe40000011403 */
[C---:B------:R-:W-:Y:S02]  /*0c40*/  LOP3.LUT R4, R3.reuse, 0x3fffff0, RZ, 0xc0, !PT ;  /* 0x03fffff003047812 */ /* 0x040fe400078ec0ff */
[----:B------:R-:W-:-:S02]  /*0c50*/  LEA.HI R3, R3, R6, RZ, 0x1 ;  /* 0x0000000603037211 */ /* 0x000fc400078f08ff */
[----:B------:R-:W-:Y:S01]  /*0c60*/  LOP3.LUT R202, R0, 0xfffffff8, RZ, 0xc0, !PT ;  /* 0xfffffff800ca7812 */ /* 0x000fe200078ec0ff */
[----:B------:R-:W-:Y:S01]  /*0c70*/  IMAD.IADD R4, R217, 0x1, -R4 ;  /* 0x00000001d9047824 */ /* 0x000fe200078e0a04 */
[----:B------:R-:W-:Y:S01]  /*0c80*/  LOP3.LUT R3, R3, 0x1ffffffe, RZ, 0xc0, !PT ;  /* 0x1ffffffe03037812 */ /* 0x000fe200078ec0ff */
[----:B------:R-:W-:Y:S01]  /*0c90*/  ULOP3.LUT UR6, UR5, 0x1, URZ, 0xfc, !UPT ;  /* 0x0000000105067892 */ /* 0x000fe2000f8efc3f */
[----:B------:R-:W-:Y:S01]  /*0ca0*/  SHF.R.S32.HI R206, RZ, 0x3, R0 ;  /* 0x00000003ffce7819 */ /* 0x000fe20000011400 */
[----:B------:R-:W-:Y:S01]  /*0cb0*/  IMAD R4, R4, 0x40, R5 ;  /* 0x0000004004047824 */ /* 0x000fe200078e0205 */
[----:B------:R-:W-:Y:S01]  /*0cc0*/  UMOV UR5, URZ ;  /* 0x0000003f00057c82 */ /* 0x000fe20008000000 */
[----:B------:R-:W-:Y:S01]  /*0cd0*/  IMAD.IADD R3, R6, 0x1, -R3 ;  /* 0x0000000106037824 */ /* 0x000fe200078e0a03 */
[----:B------:R-:W-:Y:S01]  /*0ce0*/  LOP3.LUT R6, R11, 0xfffffffc, RZ, 0xc0, !PT ;  /* 0xfffffffc0b067812 */ /* 0x000fe200078ec0ff */
[----:B------:R-:W-:Y:S02]  /*0cf0*/  IMAD.IADD R202, R217, 0x1, -R202 ;  /* 0x00000001d9ca7824 */ /* 0x000fe400078e0aca */
[----:B------:R-:W-:-:S02]  /*0d00*/  IMAD R211, R3, 0x8, R4 ;  /* 0x0000000803d37824 */ /* 0x000fc400078e0204 */
[----:B------:R-:W-:Y:S02]  /*0d10*/  IMAD.IADD R6, R217, 0x1, -R6 ;  /* 0x00000001d9067824 */ /* 0x000fe400078e0a06 */
[----:B------:R-:W-:Y:S02]  /*0d20*/  IMAD.SHL.U32 R18, R202, 0x8, RZ ;  /* 0x00000008ca127824 */ /* 0x000fe400078e00ff */
[----:B------:R-:W-:Y:S01]  /*0d30*/  IMAD.U32 R212, RZ, RZ, UR6 ;  /* 0x00000006ffd47e24 */ /* 0x000fe2000f8e00ff */
[----:B------:R-:W-:Y:S01]  /*0d40*/  LEA.HI R5, R6, R6, RZ, 0x1 ;  /* 0x0000000606057211 */ /* 0x000fe200078f08ff */
[C---:B------:R-:W-:Y:S01]  /*0d50*/  VIADD R200, R18.reuse, 0x40 ;  /* 0x0000004012c87836 */ /* 0x040fe20000000000 */
[----:B------:R-:W-:Y:S01]  /*0d60*/  SHF.R.S32.HI R216, RZ, 0x1f, R18 ;  /* 0x0000001fffd87819 */ /* 0x000fe20000011412 */
[C---:B------:R-:W-:Y:S01]  /*0d70*/  VIADD R23, R18.reuse, 0x80 ;  /* 0x0000008012177836 */ /* 0x040fe20000000000 */
[----:B------:R-:W-:Y:S01]  /*0d80*/  LOP3.LUT R5, R5, 0x1ffffffe, RZ, 0xc0, !PT ;  /* 0x1ffffffe05057812 */ /* 0x000fe200078ec0ff */
[----:B------:R-:W-:Y:S01]  /*0d90*/  VIADD R201, R18, 0xc0 ;  /* 0x000000c012c97836 */ /* 0x000fe20000000000 */
[----:B------:R-:W-:Y:S01]  /*0da0*/  SHF.R.S32.HI R215, RZ, 0x1f, R200 ;  /* 0x0000001fffd77819 */ /* 0x000fe200000114c8 */
[----:B------:R-:W-:Y:S01]  /*0db0*/  IMAD.U32 R207, RZ, RZ, UR5 ;  /* 0x00000005ffcf7e24 */ /* 0x000fe2000f8e00ff */
[----:B------:R-:W-:Y:S01]  /*0dc0*/  SHF.R.S32.HI R214, RZ, 0x1f, R23 ;  /* 0x0000001fffd67819 */ /* 0x000fe20000011417 */
[----:B------:R-:W-:Y:S01]  /*0dd0*/  IMAD.IADD R5, R6, 0x1, -R5 ;  /* 0x0000000106057824 */ /* 0x000fe200078e0a05 */
[----:B------:R-:W-:-:S03]  /*0de0*/  SHF.R.S32.HI R213, RZ, 0x1f, R201 ;  /* 0x0000001fffd57819 */ /* 0x000fc600000114c9 */
[----:B------:R-:W-:-:S07]  /*0df0*/  IMAD R19, R5, 0x8, R210 ;  /* 0x0000000805137824 */ /* 0x000fce00078e02d2 */
.L_x_1252:
[----:B------:R-:W-:Y:S01]  /*0e00*/  ULDC UR5, c[0x0][0xc60] ;  /* 0x0003180000057ab9 */ /* 0x000fe20000000800 */
[----:B------:R-:W-:Y:S01]  /*0e10*/  UMOV UR8, UR4 ;  /* 0x0000000400087c82 */ /* 0x000fe20008000000 */
[----:B------:R-:W-:-:S11]  /*0e20*/  UISETP.NE.AND UP0, UPT, UR5, 0x1, UPT ;  /* 0x000000010500788c */ /* 0x000fd6000bf05270 */
[----:B------:R-:W-:Y:S01]  /*0e30*/  @UP0 ULDC UR6, c[0x0][0xc64] ;  /* 0x0003190000060ab9 */ /* 0x000fe20000000800 */
[----:B------:R-:W-:Y:S01]  /*0e40*/  @UP0 ULDC UR9, c[0x0][0xc68] ;  /* 0x00031a0000090ab9 */ /* 0x000fe20000000800 */
[----:B------:R-:W-:-:S04]  /*0e50*/  UIMAD.WIDE.U32 UR6, UR4, UR6, URZ ;  /* 0x00000006040672a5 */ /* 0x000fc8000f8e003f */
[----:B------:R-:W-:-:S03]  /*0e60*/  @UP0 USHF.R.U32.HI UR8, URZ, UR9, UR7 ;  /* 0x000000093f080299 */ /* 0x000fc60008011607 */
[----:B------:R-:W-:Y:S02]  /*0e70*/  ULDC UR6, c[0x0][0xc78] ;  /* 0x00031e0000067ab9 */ /* 0x000fe40000000800 */
[----:B------:R-:W-:Y:S02]  /*0e80*/  UISETP.GE.AND UP0, UPT, UR8, UR6, UPT ;  /* 0x000000060800728c */ /* 0x000fe4000bf06270 */
[----:B------:R-:W-:-:S04]  /*0e90*/  UIADD3 UR6, -UR8, URZ, URZ ;  /* 0x0000003f08067290 */ /* 0x000fc8000fffe13f */
[----:B------:R-:W-:Y:S01]  /*0ea0*/  PLOP3.LUT P0, PT, PT, PT, UP0, 0x80, 0x0 ;  /* 0x000000000000781c */ /* 0x000fe20003f0f008 */
[----:B------:R-:W-:-:S12]  /*0eb0*/  UIMAD UR9, UR5, UR6, UR4 ;  /* 0x00000006050972a4 */ /* 0x000fd8000f8e0204 */
[----:B012345:R-:W-:Y:S05]  /*0ec0*/  @!P0 BRA `(.L_x_1156) ;  /* 0x0000000000208947 */ /* 0x03ffea0003800000 */
[----:B------:R-:W-:Y:S01]  /*0ed0*/  ULDC UR7, c[0x0][0xc6c] ;  /* 0x00031b0000077ab9 */ /* 0x000fe20000000800 */
[----:B------:R-:W-:Y:S01]  /*0ee0*/  UMOV UR6, UR9 ;  /* 0x0000000900067c82 */ /* 0x000fe20008000000 */
[----:B------:R-:W-:-:S11]  /*0ef0*/  UISETP.NE.AND UP0, UPT, UR7, 0x1, UPT ;  /* 0x000000010700788c */ /* 0x000fd6000bf05270 */
[----:B------:R-:W-:Y:S02]  /*0f00*/  @UP0 ULDC.64 UR10, c[0x0][0xc70] ;  /* 0x00031c00000a0ab9 */ /* 0x000fe40000000a00 */
[----:B------:R-:W-:-:S04]  /*0f10*/  UIMAD.WIDE.U32 UR4, UR9, UR10, URZ ;  /* 0x0000000a090472a5 */ /* 0x000fc8000f8e003f */
[----:B------:R-:W-:-:S04]  /*0f20*/  @UP0 USHF.R.U32.HI UR6, URZ, UR11, UR5 ;  /* 0x0000000b3f060299 */ /* 0x000fc80008011605 */
[----:B------:R-:W-:Y:S01]  /*0f30*/  UIMAD UR4, UR6, UR7, URZ ;  /* 0x00000007060472a4 */ /* 0x000fe2000f8e023f */
[----:B------:R-:W-:Y:S11]  /*0f40*/  BRA `(.L_x_1157) ;  /* 0x00000000001c7947 */ /* 0x000ff60003800000 */
.L_x_1156:
[----:B------:R-:W-:Y:S01]  /*0f50*/  ULDC UR7, c[0x0][0xc54] ;  /* 0x0003150000077ab9 */ /* 0x000fe20000000800 */
[----:B------:R-:W-:Y:S01]  /*0f60*/  UMOV UR6, UR9 ;  /* 0x0000000900067c82 */ /* 0x000fe20008000000 */
[----:B------:R-:W-:-:S11]  /*0f70*/  UISETP.NE.AND UP0, UPT, UR7, 0x1, UPT ;  /* 0x000000010700788c */ /* 0x000fd6000bf05270 */
[----:B------:R-:W-:Y:S02]  /*0f80*/  @UP0 ULDC.64 UR10, c[0x0][0xc58] ;  /* 0x00031600000a0ab9 */ /* 0x000fe40000000a00 */
[----:B------:R-:W-:-:S04]  /*0f90*/  UIMAD.WIDE.U32 UR4, UR9, UR10, URZ ;  /* 0x0000000a090472a5 */ /* 0x000fc8000f8e003f */
[----:B------:R-:W-:-:S04]  /*0fa0*/  @UP0 USHF.R.U32.HI UR6, URZ, UR11, UR5 ;  /* 0x0000000b3f060299 */ /* 0x000fc80008011605 */
[----:B------:R-:W-:-:S12]  /*0fb0*/  UIMAD UR4, UR6, UR7, URZ ;  /* 0x00000007060472a4 */ /* 0x000fd8000f8e023f */
.L_x_1157:
[----:B------:R-:W-:Y:S01]  /*0fc0*/  ULOP3.LUT UR6, URZ, UR6, URZ, 0x33, !UPT ;  /* 0x000000063f067292 */ /* 0x000fe2000f8e333f */
[----:B------:R-:W-:Y:S01]  /*0fd0*/  ULDC UR12, c[0x0][0xc48] ;  /* 0x00031200000c7ab9 */ /* 0x000fe20000000800 */
[----:B------:R-:W-:Y:S01]  /*0fe0*/  ULDC UR7, c[0x0][0x448] ;  /* 0x0001120000077ab9 */ /* 0x000fe20000000800 */
[----:B------:R-:W-:Y:S01]  /*0ff0*/  ULDC UR5, c[0x0][0xc3c] ;  /* 0x00030f0000057ab9 */ /* 0x000fe20000000800 */
[----:B------:R-:W-:Y:S02]  /*1000*/  UISETP.NE.AND UP2, UPT, UR12, 0x1, UPT ;  /* 0x000000010c00788c */ /* 0x000fe4000bf45270 */
[----:B------:R-:W-:Y:S02]  /*1010*/  UISETP.NE.AND UP1, UPT, UR7, 0x1, UPT ;  /* 0x000000010700788c */ /* 0x000fe4000bf25270 */
[----:B------:R-:W-:Y:S01]  /*1020*/  UIADD3 UR6, UR6, UR5, URZ ;  /* 0x0000000506067290 */ /* 0x000fe2000fffe03f */
[----:B------:R-:W-:Y:S01]  /*1030*/  ULDC.64 UR10, c[0x0][0x418] ;  /* 0x00010600000a7ab9 */ /* 0x000fe20000000a00 */
[----:B------:R-:W-:-:S02]  /*1040*/  UIADD3 UR4, UR9, -UR4, URZ ;  /* 0x8000000409047290 */ /* 0x000fc4000fffe03f */
[----:B------:R-:W-:Y:S02]  /*1050*/  UISETP.NE.U32.AND UP0, UPT, UR10, URZ, UPT ;  /* 0x0000003f0a00728c */ /* 0x000fe4000bf05070 */
[----:B------:R-:W-:Y:S01]  /*1060*/  USHF.L.U32 UR60, UR6, 0x7, URZ ;  /* 0x00000007063c7899 */ /* 0x000fe2000800063f */
[----:B------:R-:W-:Y:S01]  /*1070*/  ULDC UR14, c[0x0][0xc54] ;  /* 0x00031500000e7ab9 */ /* 0x000fe20000000800 */
[----:B------:R-:W-:Y:S02]  /*1080*/  UISETP.NE.AND.EX UP0, UPT, UR11, URZ, UPT, UP0 ;  /* 0x0000003f0b00728c */ /* 0x000fe4000bf05300 */
[----:B------:R-:W-:Y:S02]  /*1090*/  UIMAD UR14, UR8, UR14, UR4 ;  /* 0x0000000e080e72a4 */ /* 0x000fe4000f8e0204 */
[----:B------:R-:W-:Y:S01]  /*10a0*/  UIADD3 UR10, UR60, 0x7f, URZ ;  /* 0x0000007f3c0a7890 */ /* 0x000fe2000fffe03f */
[----:B------:R-:W-:Y:S01]  /*10b0*/  ULDC UR39, c[0x0][0x424] ;  /* 0x0001090000277ab9 */ /* 0x000fe20000000800 */
[----:B------:R-:W-:Y:S01]  /*10c0*/  ULDC UR52, c[0x0][0x288] ;  /* 0x0000a20000347ab9 */ /* 0x000fe20000000800 */
[----:B------:R-:W-:Y:S01]  /*10d0*/  ULDC.64 UR4, c[0x0][0x9e0] ;  /* 0x0002780000047ab9 */ /* 0x000fe20000000a00 */
[----:B------:R-:W-:Y:S01]  /*10e0*/  @UP2 ULDC UR6, c[0x0][0xc4c] ;  /* 0x0003130000062ab9 */ /* 0x000fe20000000800 */
[----:B------:R-:W-:Y:S01]  /*10f0*/  @UP1 ULDC UR8, c[0x0][0x44c] ;  /* 0x0001130000081ab9 */ /* 0x000fe20000000800 */
[----:B------:R-:W-:-:S02]  /*1100*/  UIADD3 UR11, -UR52, 0x1, URZ ;  /* 0x00000001340b7890 */ /* 0x000fc4000fffe13f */
[----:B------:R-:W-:Y:S02]  /*1110*/  UISETP.GE.AND UP3, UPT, UR5, 0x1, UPT ;  /* 0x000000010500788c */ /* 0x000fe4000bf66270 */
[----:B------:R-:W-:Y:S02]  /*1120*/  USEL UR39, UR39, 0x1, UP0 ;  /* 0x0000000127277887 */ /* 0x000fe40008000000 */
[----:B------:R-:W-:Y:S02]  /*1130*/  UIMAD.WIDE.U32 UR8, UR10, UR8, URZ ;  /* 0x000000080a0872a5 */ /* 0x000fe4000f8e003f */
[----:B------:R-:W-:Y:S01]  /*1140*/  UIMAD.WIDE.U32 UR6, UR14, UR6, URZ ;  /* 0x000000060e0672a5 */ /* 0x000fe2000f8e003f */
[----:B------:R-:W-:Y:S01]  /*1150*/  PLOP3.LUT P1, PT, PT, PT, UP3, 0x80, 0x0 ;  /* 0x000000000000781c */ /* 0x000fe20003f2f038 */
[----:B------:R-:W-:Y:S01]  /*1160*/  ULDC UR13, c[0x0][0x2f0] ;  /* 0x0000bc00000d7ab9 */ /* 0x000fe20000000800 */
[----:B------:R-:W-:Y:S01]  /*1170*/  @UP2 ULDC UR15, c[0x0][0xc50] ;  /* 0x00031400000f2ab9 */ /* 0x000fe20000000800 */
[----:B------:R-:W-:Y:S01]  /*1180*/  @UP1 ULDC UR16, c[0x0][0x450] ;  /* 0x0001140000101ab9 */ /* 0x000fe20000000800 */
[----:B------:R-:W-:Y:S01]  /*1190*/  UMOV UR17, UR14 ;  /* 0x0000000e00117c82 */ /* 0x000fe20008000000 */
[----:B------:R-:W-:-:S02]  /*11a0*/  UIMAD UR11, UR39, UR13, UR11 ;  /* 0x0000000d270b72a4 */ /* 0x000fc4000f8e020b */
[----:B------:R-:W-:Y:S02]  /*11b0*/  @UP1 USHF.R.U32.HI UR10, URZ, UR16, UR9 ;  /* 0x000000103f0a1299 */ /* 0x000fe40008011609 */
[----:B------:R-:W-:Y:S02]  /*11c0*/  @UP2 USHF.R.U32.HI UR17, URZ, UR15, UR7 ;  /* 0x0000000f3f112299 */ /* 0x000fe40008011607 */
[----:B------:R-:W-:Y:S02]  /*11d0*/  UIADD3 UR10, UR11, UR10, URZ ;  /* 0x0000000a0b0a7290 */ /* 0x000fe4000fffe03f */
[----:B------:R-:W-:Y:S02]  /*11e0*/  UIADD3 UR6, -UR17, URZ, URZ ;  /* 0x0000003f11067290 */ /* 0x000fe4000fffe13f */
[----:B------:R-:W-:Y:S01]  /*11f0*/  UIADD3 UR4, UR10, UR4, URZ ;  /* 0x000000040a047290 */ /* 0x000fe2000fffe03f */
[----:B------:R-:W-:Y:S01]  /*1200*/  IMAD.U32 R204, RZ, RZ, UR17 ;  /* 0x00000011ffcc7e24 */ /* 0x000fe2000f8e00ff */
[----:B------:R-:W-:-:S04]  /*1210*/  UIMAD UR6, UR12, UR6, UR14 ;  /* 0x000000060c0672a4 */ /* 0x000fc8000f8e020e */
[----:B------:R-:W-:Y:S02]  /*1220*/  IMAD.U32 R0, RZ, RZ, UR4 ;  /* 0x00000004ff007e24 */ /* 0x000fe4000f8e00ff */
[----:B------:R-:W-:Y:S01]  /*1230*/  IMAD.U32 R203, RZ, RZ, UR6 ;  /* 0x00000006ffcb7e24 */ /* 0x000fe2000f8e00ff */
[----:B------:R-:W-:Y:S06]  /*1240*/  @!P1 BRA `(.L_x_1158) ;  /* 0x0000000000409947 */ /* 0x000fec0003800000 */
[----:B------:R-:W-:Y:S01]  /*1250*/  ISETP.LT.AND P0, PT, RZ, UR10, PT ;  /* 0x0000000aff007c0c */ /* 0x000fe2000bf01270 */
[----:B------:R-:W-:-:S12]  /*1260*/  UIADD3 UR4, UR10, -0x1, URZ ;  /* 0xffffffff0a047890 */ /* 0x000fd8000fffe03f */
[----:B------:R-:W-:Y:S05]  /*1270*/  @P0 BRA `(.L_x_1159) ;  /* 0x00000000001c0947 */ /* 0x000fea0003800000 */
[----:B------:R-:W-:Y:S02]  /*1280*/  UISETP.NE.AND UP0, UPT, UR5, 0x1, UPT ;  /* 0x000000010500788c */ /* 0x000fe4000bf05270 */
[----:B------:R-:W-:-:S09]  /*1290*/  UIADD3 UR4, -UR10, URZ, URZ ;  /* 0x0000003f0a047290 */ /* 0x000fd2000fffe13f */
[----:B------:R-:W-:Y:S02]  /*12a0*/  @UP0 ULDC.64 UR8, c[0x0][0x9e8] ;  /* 0x00027a0000080ab9 */ /* 0x000fe40000000a00 */
[----:B------:R-:W-:-:S04]  /*12b0*/  UIMAD.WIDE.U32 UR6, UR4, UR8, URZ ;  /* 0x00000008040672a5 */ /* 0x000fc8000f8e003f */
[----:B------:R-:W-:-:S04]  /*12c0*/  @UP0 USHF.R.U32.HI UR4, URZ, UR9, UR7 ;  /* 0x000000093f040299 */ /* 0x000fc80008011607 */
[----:B------:R-:W-:Y:S01]  /*12d0*/  ULOP3.LUT UR4, URZ, UR4, URZ, 0x33, !UPT ;  /* 0x000000043f047292 */ /* 0x000fe2000f8e333f */
[----:B------:R-:W-:Y:S11]  /*12e0*/  BRA `(.L_x_1160) ;  /* 0x0000000000107947 */ /* 0x000ff60003800000 */
.L_x_1159:
[----:B------:R-:W-:-:S11]  /*12f0*/  UISETP.NE.AND UP0, UPT, UR5, 0x1, UPT ;  /* 0x000000010500788c */ /* 0x000fd6000bf05270 */
[----:B------:R-:W-:Y:S02]  /*1300*/  @UP0 ULDC.64 UR8, c[0x0][0x9e8] ;  /* 0x00027a0000080ab9 */ /* 0x000fe40000000a00 */
[----:B------:R-:W-:-:S04]  /*1310*/  UIMAD.WIDE.U32 UR6, UR4, UR8, URZ ;  /* 0x00000008040672a5 */ /* 0x000fc8000f8e003f */
[----:B------:R-:W-:-:S12]  /*1320*/  @UP0 USHF.R.U32.HI UR4, URZ, UR9, UR7 ;  /* 0x000000093f040299 */ /* 0x000fd80008011607 */
.L_x_1160:
[----:B------:R-:W-:-:S06]  /*1330*/  UIMAD UR4, UR4, UR5, UR5 ;  /* 0x00000005040472a4 */ /* 0x000fcc000f8e0205 */
[----:B------:R-:W-:-:S07]  /*1340*/  VIMNMX R0, R0, UR4, PT ;  /* 0x0000000400007c48 */ /* 0x000fce000bfe0100 */
.L_x_1158:
[----:B------:R-:W-:Y:S01]  /*1350*/  UIMAD UR4, UR39, UR13, 0x3f ;  /* 0x0000003f270474a4 */ /* 0x000fe2000f8e020d */
[----:B------:R-:W-:Y:S01]  /*1360*/  VIADD R0, R0, 0x3f ;  /* 0x0000003f00007836 */ /* 0x000fe20000000000 */
[----:B------:R-:W-:Y:S01]  /*1370*/  @UP1 ULDC UR6, c[0x0][0x44c] ;  /* 0x0001130000061ab9 */ /* 0x000fe20000000800 */
[----:B------:R-:W-:Y:S01]  /*1380*/  @UP1 ULDC UR10, c[0x0][0x450] ;  /* 0x00011400000a1ab9 */ /* 0x000fe20000000800 */
[----:B------:R-:W-:Y:S02]  /*1390*/  USHF.R.S32.HI UR8, URZ, 0x1f, UR4 ;  /* 0x0000001f3f087899 */ /* 0x000fe40008011404 */
[----:B------:R-:W-:Y:S01]  /*13a0*/  UIMAD.WIDE.U32 UR6, UR60, UR6, URZ ;  /* 0x000000063c0672a5 */ /* 0x000fe2000f8e003f */
[----:B------:R-:W-:Y:S01]  /*13b0*/  SHF.R.S32.HI R3, RZ, 0x1f, R0 ;  /* 0x0000001fff037819 */ /* 0x000fe20000011400 */
[----:B------:R-:W-:Y:S01]  /*13c0*/  UMOV UR9, UR60 ;  /* 0x0000003c00097c82 */ /* 0x000fe20008000000 */
[----:B------:R-:W-:Y:S02]  /*13d0*/  ULEA.HI UR8, UR8, UR4, URZ, 0x6 ;  /* 0x0000000408087291 */ /* 0x000fe4000f8f303f */
[----:B------:R-:W-:Y:S01]  /*13e0*/  @UP1 USHF.R.U32.HI UR9, URZ, UR10, UR7 ;  /* 0x0000000a3f091299 */ /* 0x000fe20008011607 */
[----:B------:R-:W-:Y:S01]  /*13f0*/  LEA.HI R3, R3, R0, RZ, 0x6 ;  /* 0x0000000003037211 */ /* 0x000fe200078f30ff */
[----:B------:R-:W-:-:S02]  /*1400*/  UIMAD UR52, UR39, UR13, -UR52 ;  /* 0x0000000d273472a4 */ /* 0x000fc4000f8e0a34 */
[----:B------:R-:W-:Y:S01]  /*1410*/  USHF.R.S32.HI UR8, URZ, 0x6, UR8 ;  /* 0x000000063f087899 */ /* 0x000fe20008011408 */
[----:B------:R-:W-:Y:S01]  /*1420*/  SHF.R.S32.HI R3, RZ, 0x6, R3 ;  /* 0x00000006ff037819 */ /* 0x000fe20000011403 */
[----:B------:R-:W-:-:S03]  /*1430*/  UIADD3 UR4, UR52, UR9, URZ ;  /* 0x0000000934047290 */ /* 0x000fc6000fffe03f */
[----:B------:R-:W-:Y:S01]  /*1440*/  ULDC UR9, c[0x0][0x9dc] ;  /* 0x0002770000097ab9 */ /* 0x000fe20000000800 */
[----:B------:R-:W-:Y:S01]  /*1450*/  VIMNMX R205, R3, UR8, PT ;  /* 0x0000000803cd7c48 */ /* 0x000fe2000bfe0100 */
[----:B------:R-:W-:Y:S01]  /*1460*/  UIADD3 UR9, UR4, -UR9, URZ ;  /* 0x8000000904097290 */ /* 0x000fe2000fffe03f */
[----:B------:R-:W-:Y:S11]  /*1470*/  @!P1 BRA `(.L_x_1161) ;  /* 0x0000000000449947 */ /* 0x000ff60003800000 */
[----:B------:R-:W-:-:S06]  /*1480*/  UISETP.GT.AND UP0, UPT, UR4, -0x1, UPT ;  /* 0xffffffff0400788c */ /* 0x000fcc000bf04270 */
[----:B------:R-:W-:-:S13]  /*1490*/  PLOP3.LUT P0, PT, PT, PT, UP0, 0x80, 0x0 ;  /* 0x000000000000781c */ /* 0x000fda0003f0f008 */
[----:B------:R-:W-:Y:S05]  /*14a0*/  @P0 BRA `(.L_x_1162) ;  /* 0x00000000001c0947 */ /* 0x000fea0003800000 */
[----:B------:R-:W-:Y:S02]  /*14b0*/  UISETP.NE.AND UP0, UPT, UR5, 0x1, UPT ;  /* 0x000000010500788c */ /* 0x000fe4000bf05270 */
[----:B------:R-:W-:-:S09]  /*14c0*/  ULOP3.LUT UR4, URZ, UR4, URZ, 0x33, !UPT ;  /* 0x000000043f047292 */ /* 0x000fd2000f8e333f */
[----:B------:R-:W-:Y:S02]  /*14d0*/  @UP0 ULDC.64 UR10, c[0x0][0x9e8] ;  /* 0x00027a00000a0ab9 */ /* 0x000fe40000000a00 */
[----:B------:R-:W-:-:S04]  /*14e0*/  UIMAD.WIDE.U32 UR6, UR4, UR10, URZ ;  /* 0x0000000a040672a5 */ /* 0x000fc8000f8e003f */
[----:B------:R-:W-:-:S04]  /*14f0*/  @UP0 USHF.R.U32.HI UR4, URZ, UR11, UR7 ;  /* 0x0000000b3f040299 */ /* 0x000fc80008011607 */
[----:B------:R-:W-:Y:S01]  /*1500*/  ULOP3.LUT UR4, URZ, UR4, URZ, 0x33, !UPT ;  /* 0x000000043f047292 */ /* 0x000fe2000f8e333f */
[----:B------:R-:W-:Y:S11]  /*1510*/  BRA `(.L_x_1163) ;  /* 0x0000000000107947 */ /* 0x000ff60003800000 */
.L_x_1162:
[----:B------:R-:W-:-:S11]  /*1520*/  UISETP.NE.AND UP0, UPT, UR5, 0x1, UPT ;  /* 0x000000010500788c */ /* 0x000fd6000bf05270 */
[----:B------:R-:W-:Y:S02]  /*1530*/  @UP0 ULDC.64 UR10, c[0x0][0x9e8] ;  /* 0x00027a00000a0ab9 */ /* 0x000fe40000000a00 */
[----:B------:R-:W-:-:S04]  /*1540*/  UIMAD.WIDE.U32 UR6, UR4, UR10, URZ ;  /* 0x0000000a040672a5 */ /* 0x000fc8000f8e003f */
[----:B------:R-:W-:-:S12]  /*1550*/  @UP0 USHF.R.U32.HI UR4, URZ, UR11, UR7 ;  /* 0x0000000b3f040299 */ /* 0x000fd80008011607 */
.L_x_1163:
[----:B------:R-:W-:-:S04]  /*1560*/  UIMAD UR4, UR4, UR5, URZ ;  /* 0x00000005040472a4 */ /* 0x000fc8000f8e023f */
[----:B------:R-:W-:-:S04]  /*1570*/  UISETP.LT.AND UP0, UPT, UR9, UR4, UPT ;  /* 0x000000040900728c */ /* 0x000fc8000bf01270 */
[----:B------:R-:W-:-:S12]  /*1580*/  USEL UR9, UR9, UR4, !UP0 ;  /* 0x0000000409097287 */ /* 0x000fd8000c000000 */
.L_x_1161:
[----:B------:R-:W-:Y:S01]  /*1590*/  USHF.R.S32.HI UR4, URZ, 0x1f, UR9 ;  /* 0x0000001f3f047899 */ /* 0x000fe20008011409 */
[----:B------:R-:W-:Y:S02]  /*15a0*/  PLOP3.LUT P0, PT, PT, PT, PT, 0x80, 0x0 ;  /* 0x000000000000781c */ /* 0x000fe40003f0f070 */
[----:B------:R-:W-:Y:S01]  /*15b0*/  CS2R R2, SRZ ;  /* 0x0000000000027805 */ /* 0x000fe2000001ff00 */
[----:B------:R-:W-:Y:S01]  /*15c0*/  IMAD.MOV.U32 R0, RZ, RZ, RZ ;  /* 0x000000ffff007224 */ /* 0x000fe200078e00ff */
[----:B------:R-:W-:Y:S01]  /*15d0*/  ULEA.HI UR4, UR4, UR9, URZ, 0x6 ;  /* 0x0000000904047291 */ /* 0x000fe2000f8f303f */
[----:B------:R-:W-:Y:S02]  /*15e0*/  CS2R R178, SRZ ;  /* 0x0000000000b27805 */ /* 0x000fe4000001ff00 */
[----:B------:R-:W-:Y:S02]  /*15f0*/  CS2R R176, SRZ ;  /* 0x0000000000b07805 */ /* 0x000fe4000001ff00 */
[----:B------:R-:W-:Y:S01]  /*1600*/  CS2R R148, SRZ ;  /* 0x0000000000947805 */ /* 0x000fe2000001ff00 */
[----:B------:R-:W-:Y:S01]  /*1610*/  USHF.R.S32.HI UR4, URZ, 0x6, UR4 ;  /* 0x000000063f047899 */ /* 0x000fe20008011404 */
[----:B------:R-:W-:-:S02]  /*1620*/  CS2R R174, SRZ ;  /* 0x0000000000ae7805 */ /* 0x000fc4000001ff00 */
[----:B------:R-:W-:Y:S02]  /*1630*/  CS2R R144, SRZ ;  /* 0x0000000000907805 */ /* 0x000fe4000001ff00 */
[----:B------:R-:W-:Y:S01]  /*1640*/  CS2R R172, SRZ ;  /* 0x0000000000ac7805 */ /* 0x000fe2000001ff00 */
[----:B------:R-:W-:Y:S01]  /*1650*/  UISETP.LT.AND UP0, UPT, URZ, UR4, UPT ;  /* 0x000000043f00728c */ /* 0x000fe2000bf01270 */
[----:B------:R-:W-:Y:S02]  /*1660*/  CS2R R140, SRZ ;  /* 0x00000000008c7805 */ /* 0x000fe4000001ff00 */
[----:B------:R-:W-:Y:S02]  /*1670*/  CS2R R170, SRZ ;  /* 0x0000000000aa7805 */ /* 0x000fe4000001ff00 */
[----:B------:R-:W-:Y:S01]  /*1680*/  CS2R R136, SRZ ;  /* 0x0000000000887805 */ /* 0x000fe2000001ff00 */
[----:B------:R-:W-:Y:S01]  /*1690*/  USEL UR5, URZ, UR4, !UP0 ;  /* 0x000000043f057287 */ /* 0x000fe2000c000000 */
[----:B------:R-:W-:-:S02]  /*16a0*/  CS2R R120, SRZ ;  /* 0x0000000000787805 */ /* 0x000fc4000001ff00 */
[----:B------:R-:W-:Y:S02]  /*16b0*/  CS2R R116, SRZ ;  /* 0x0000000000747805 */ /* 0x000fe4000001ff00 */
[----:B------:R-:W-:Y:S02]  /*16c0*/  CS2R R132, SRZ ;  /* 0x0000000000847805 */ /* 0x000fe4000001ff00 */
[----:B------:R-:W-:Y:S02]  /*16d0*/  CS2R R112, SRZ ;  /* 0x0000000000707805 */ /* 0x000fe4000001ff00 */
[----:B------:R-:W-:Y:S02]  /*16e0*/  CS2R R108, SRZ ;  /* 0x00000000006c7805 */ /* 0x000fe4000001ff00 */
[----:B------:R-:W-:Y:S01]  /*16f0*/  ISETP.GT.AND P1, PT, R205, UR5, PT ;  /* 0x00000005cd007c0c */ /* 0x000fe2000bf24270 */
[----:B------:R-:W-:Y:S01]  /*1700*/  IMAD.U32 R22, RZ, RZ, UR5 ;  /* 0x00000005ff167e24 */ /* 0x000fe2000f8e00ff */
        /* <DEDUP_REMOVED lines=49> */
[----:B------:R-:W-:Y:S01]  /*1a20*/  CS2R R24, SRZ ;  /* 0x0000000000187805 */ /* 0x000fe2000001ff00 */
[----:B------:R-:W-:Y:S06]  /*1a30*/  @!P1 BRA `(.L_x_1164) ;  /* 0x000000ac00789947 */ /* 0x000fec0003800000 */
        /* <DEDUP_REMOVED lines=31> */
.L_x_1165:
[----:B------:R-:W-:Y:S02]  /*1c30*/  R2UR UR6, R207 ;  /* 0x00000000cf0672ca */ /* 0x000fe400000e0000 */
[----:B------:R-:W-:-:S11]  /*1c40*/  R2UR UR5, R212 ;  /* 0x00000000d40572ca */ /* 0x000fd600000e0000 */
[----:B------:R-:W-:Y:S02]  /*1c50*/  ULEA.HI UR4, UR6, UR6, URZ, 0x1 ;  /* 0x0000000606047291 */ /* 0x000fe4000f8f083f */
[----:B------:R-:W-:Y:S02]  /*1c60*/  IMAD.U32 R2, RZ, RZ, UR5 ;  /* 0x00000005ff027e24 */ /* 0x000fe4000f8e00ff */
[----:B------:R-:W-:-:S03]  /*1c70*/  ULOP3.LUT UR4, UR4, 0xfffffffe, URZ, 0xc0, !UPT ;  /* 0xfffffffe04047892 */ /* 0x000fc6000f8ec03f */
[----:B------:R-:W-:Y:S01]  /*1c80*/  ISETP.NE.AND P0, PT, R2, 0x3, PT ;  /* 0x000000030200780c */ /* 0x000fe20003f05270 */
[----:B------:R-:W-:-:S06]  /*1c90*/  UIADD3 UR4, UR6, -UR4, URZ ;  /* 0x8000000406047290 */ /* 0x000fcc000fffe03f */
[----:B------:R-:W-:-:S05]  /*1ca0*/  IMAD.U32 R0, RZ, RZ, UR4 ;  /* 0x00000004ff007e24 */ /* 0x000fca000f8e00ff */
[----:B------:R-:W-:-:S04]  /*1cb0*/  SHF.L.U32 R0, R0, 0x1f, RZ ;  /* 0x0000001f00007819 */ /* 0x000fc800000006ff */
[----:B------:R-:W0:Y:S02]  /*1cc0*/  SYNCS.PHASECHK.TRANS64.TRYWAIT P1, [UR37+0x30800], R0 ;  /* 0x03080000ff0075a7 */ /* 0x000e240008020165 */
[----:B0-----:R-:W-:Y:S05]  /*1cd0*/  @!P1 BRA `(.L_x_1166) ;  /* 0x0000013000249947 */ /* 0x001fea0003800000 */
.L_x_1373:
[----:B------:R-:W-:Y:S05]  /*1ce0*/  @!P0 BRA `(.L_x_1167) ;  /* 0x0000000000048947 */ /* 0x000fea0003800000 */
[----:B------:R-:W-:Y:S01]  /*1cf0*/  BPT.TRAP 0x1 ;  /* 0x000000040000795c */ /* 0x000fe20000300000 */
.L_x_1167:
[----:B0-----:R-:W-:Y:S02]  /*1d00*/  IMAD.U32 R3, RZ, RZ, UR36 ;  /* 0x00000024ff037e24 */ /* 0x001fe4000f8e00ff */
[----:B------:R-:W-:-:S03]  /*1d10*/  IMAD.U32 R0, RZ, RZ, UR38 ;  /* 0x00000026ff007e24 */ /* 0x000fc6000f8e00ff */
[----:B------:R-:W-:Y:S02]  /*1d20*/  LEA R3, R3, UR37, 0x3 ;  /* 0x0000002503037c11 */ /* 0x000fe4000f8e18ff */
[----:B------:R-:W-:-:S04]  /*1d30*/  SHF.L.U32 R0, R0, 0x1f, RZ ;  /* 0x0000001f00007819 */ /* 0x000fc800000006ff */
[----:B------:R0:W1:Y:S01]  /*1d40*/  SYNCS.PHASECHK.TRANS64.TRYWAIT P2, [R3+URZ+0x30830], R0 ;  /* 0x03083000030075a7 */ /* 0x000062000804017f */
[----:B------:R-:W-:Y:S05]  /*1d50*/  @!P0 BRA `(.L_x_1168) ;  /* 0x0000000000048947 */ /* 0x000fea0003800000 */
[----:B------:R-:W-:Y:S01]  /*1d60*/  BPT.TRAP 0x1 ;  /* 0x000000040000795c */ /* 0x000fe20000300000 */
.L_x_1168:
[----:B------:R-:W2:Y:S02]  /*1d70*/  S2R R2, SR_TID.X ;  /* 0x0000000000027919 */ /* 0x000ea40000002100 */
[----:B--2---:R-:W-:Y:S01]  /*1d80*/  LOP3.LUT P1, RZ, R2, 0x7f, RZ, 0xc0, !PT ;  /* 0x0000007f02ff7812 */ /* 0x004fe2000782c0ff */
[----:B-1----:R-:W-:-:S12]  /*1d90*/  @P2 BRA `(.L_x_1169) ;  /* 0x0000000000082947 */ /* 0x002fd80003800000 */
[----:B------:R-:W1:Y:S02]  /*1da0*/  SYNCS.PHASECHK.TRANS64.TRYWAIT P2, [R3+URZ+0x30830], R0 ;  /* 0x03083000030075a7 */ /* 0x000e64000804017f */
[----:B-1----:R-:W-:Y:S05]  /*1db0*/  @!P2 BRA `(.L_x_1170) ;  /* 0x000001300004a947 */ /* 0x002fea0003800000 */
.L_x_1169:
[----:B------:R-:W-:Y:S05]  /*1dc0*/  WARPSYNC.ALL ;  /* 0x0000000000007948 */ /* 0x000fea0003800000 */
[----:B------:R-:W-:Y:S01]  /*1dd0*/  UIADD3 UR4, UR37, 0x20400, URZ ;  /* 0x0002040025047890 */ /* 0x000fe2000fffe03f */
[----:B------:R-:W-:Y:S01]  /*1de0*/  WARPGROUP.ARRIVE ;  /* 0x00000000000079c5 */ /* 0x000fe20000000000 */
[----:B------:R-:W-:Y:S01]  /*1df0*/  UMOV UR9, 0x40000040 ;  /* 0x4000004000097882 */ /* 0x000fe20000000000 */
[----:B------:R-:W-:Y:S01]  /*1e00*/  UMOV UR11, 0x40000040 ;  /* 0x40000040000b7882 */ /* 0x000fe20000000000 */
[----:B------:R-:W-:Y:S01]  /*1e10*/  USHF.R.U32.HI UR4, URZ, 0x4, UR4 ;  /* 0x000000043f047899 */ /* 0x000fe20008011604 */
[----:B------:R-:W-:Y:S01]  /*1e20*/  IMAD.U32 R15, RZ, RZ, UR9 ;  /* 0x00000009ff0f7e24 */ /* 0x000fe2000f8e00ff */
[----:B------:R-:W-:Y:S01]  /*1e30*/  UMOV UR13, 0x40000040 ;  /* 0x40000040000d7882 */ /* 0x000fe20000000000 */
[----:B------:R-:W-:Y:S01]  /*1e40*/  UMOV UR15, 0x40000040 ;  /* 0x40000040000f7882 */ /* 0x000fe20000000000 */
[----:B------:R-:W-:Y:S01]  /*1e50*/  ULOP3.LUT UR4, UR4, 0x3fff, URZ, 0xc0, !UPT ;  /* 0x00003fff04047892 */ /* 0x000fe2000f8ec03f */
[----:B01----:R-:W-:Y:S01]  /*1e60*/  VIADD R0, R19, UR60 ;  /* 0x0000003c13007c36 */ /* 0x003fe20008000000 */
[----:B------:R-:W-:Y:S01]  /*1e70*/  UMOV UR17, 0x40000040 ;  /* 0x4000004000117882 */ /* 0x000fe20000000000 */
[----:B------:R-:W-:Y:S01]  /*1e80*/  UMOV UR19, 0x40000040 ;  /* 0x4000004000137882 */ /* 0x000fe20000000000 */
[----:B------:R-:W-:Y:S01]  /*1e90*/  ULOP3.LUT UR61, UR4, 0x10000, URZ, 0xfc, !UPT ;  /* 0x00010000043d7892 */ /* 0x000fe2000f8efc3f */
[----:B------:R-:W0:Y:S01]  /*1ea0*/  LDC R20, c[0x0][0x2f0] ;  /* 0x0000bc00ff147b82 */ /* 0x000e220000000800 */
[----:B------:R-:W-:Y:S01]  /*1eb0*/  ULOP3.LUT UR4, UR40, 0x10000, URZ, 0xfc, !UPT ;  /* 0x0001000028047892 */ /* 0x000fe2000f8efc3f */
[----:B------:R-:W-:Y:S01]  /*1ec0*/  IMAD.MOV.U32 R2, RZ, RZ, R0 ;  /* 0x000000ffff027224 */ /* 0x000fe200078e0000 */
[----:B------:R-:W-:Y:S01]  /*1ed0*/  ULEA UR5, UR36, UR61, 0xb ;  /* 0x0000003d24057291 */ /* 0x000fe2000f8e583f */
[----:B------:R-:W-:Y:S01]  /*1ee0*/  IMAD.MOV.U32 R4, RZ, RZ, -0x40 ;  /* 0xffffffc0ff047424 */ /* 0x000fe200078e00ff */
[----:B------:R-:W-:-:S02]  /*1ef0*/  UIADD3 UR6, UR4, 0x2, URZ ;  /* 0x0000000204067890 */ /* 0x000fc4000fffe03f */
[----:B------:R-:W-:Y:S01]  /*1f00*/  UIADD3 UR7, UR5, 0x2, URZ ;  /* 0x0000000205077890 */ /* 0x000fe2000fffe03f */
[----:B------:R-:W1:Y:S01]  /*1f10*/  LDC R21, c[0x0][0x288] ;  /* 0x0000a200ff157b82 */ /* 0x000e620000000800 */
[----:B------:R-:W-:Y:S01]  /*1f20*/  UMOV UR8, UR4 ;  /* 0x0000000400087c82 */ /* 0x000fe20008000000 */
[----:B------:R-:W-:Y:S01]  /*1f30*/  UMOV UR10, UR5 ;  /* 0x00000005000a7c82 */ /* 0x000fe20008000000 */
[----:B------:R-:W-:Y:S01]  /*1f40*/  IMAD.U32 R14, RZ, RZ, UR8 ;  /* 0x00000008ff0e7e24 */ /* 0x000fe2000f8e00ff */
[----:B------:R-:W-:Y:S01]  /*1f50*/  HGMMA.64x64x16.F32.BF16 R24, gdesc[UR8], RZ, !UPT, gsb0 ;  /* 0x00e00000081879f0 */ /* 0x000fe2000c0018ff */
        /* <DEDUP_REMOVED lines=8> */
[----:B------:R-:W-:Y:S01]  /*1fe0*/  UIADD3 UR12, UR4, 0x404, URZ ;  /* 0x00000404040c7890 */ /* 0x000fe2000fffe03f */
[----:B------:R-:W-:Y:S01]  /*1ff0*/  IMAD R57, R205, R4, 0x40 ;  /* 0x00000040cd397424 */ /* 0x000fe200078e0204 */
[----:B------:R-:W-:-:S02]  /*2000*/  UIADD3 UR14, UR5, 0x204, URZ ;  /* 0x00000204050e7890 */ /* 0x000fc4000fffe03f */
[----:B------:R-:W-:Y:S01]  /*2010*/  UIADD3 UR16, UR4, 0x406, URZ ;  /* 0x0000040604107890 */ /* 0x000fe2000fffe03f */
[----:B------:R-:W-:Y:S01]  /*2020*/  VIADD R4, R57, 0x1 ;  /* 0x0000000139047836 */ /* 0x000fe20000000000 */
[----:B------:R-:W-:Y:S02]  /*2030*/  UIADD3 UR18, UR5, 0x206, URZ ;  /* 0x0000020605127890 */ /* 0x000fe4000fffe03f */
[----:B------:R-:W-:Y:S02]  /*2040*/  UIADD3 UR20, UR4, 0x800, URZ ;  /* 0x0000080004147890 */ /* 0x000fe4000fffe03f */
[----:B------:R-:W-:Y:S01]  /*2050*/  UIADD3 UR22, UR5, 0x400, URZ ;  /* 0x0000040005167890 */ /* 0x000fe2000fffe03f */
[----:B------:R-:W-:Y:S01]  /*2060*/  UMOV UR21, 0x40000040 ;  /* 0x4000004000157882 */ /* 0x000fe20000000000 */
[----:B------:R-:W-:Y:S01]  /*2070*/  UMOV UR23, 0x40000040 ;  /* 0x4000004000177882 */ /* 0x000fe20000000000 */
[----:B------:R-:W-:Y:S02]  /*2080*/  UIADD3 UR24, UR4, 0x802, URZ ;  /* 0x0000080204187890 */ /* 0x000fe4000fffe03f */
[----:B------:R-:W-:Y:S01]  /*2090*/  UIADD3 UR26, UR5, 0x402, URZ ;  /* 0x00000402051a7890 */ /* 0x000fe2000fffe03f */
[----:B------:R-:W-:Y:S01]  /*20a0*/  UMOV UR25, 0x40000040 ;  /* 0x4000004000197882 */ /* 0x000fe20000000000 */
[----:B------:R-:W-:Y:S01]  /*20b0*/  UMOV UR27, 0x40000040 ;  /* 0x40000040001b7882 */ /* 0x000fe20000000000 */
[----:B------:R-:W-:-:S02]  /*20c0*/  UIADD3 UR28, UR4, 0x804, URZ ;  /* 0x00000804041c7890 */ /* 0x000fc4000fffe03f */
[----:B------:R-:W-:Y:S01]  /*20d0*/  UIADD3 UR30, UR5, 0x404, URZ ;  /* 0x00000404051e7890 */ /* 0x000fe2000fffe03f */
[----:B------:R-:W-:Y:S01]  /*20e0*/  UMOV UR29, 0x40000040 ;  /* 0x40000040001d7882 */ /* 0x000fe20000000000 */
[----:B------:R-:W-:Y:S01]  /*20f0*/  UMOV UR31, 0x40000040 ;  /* 0x40000040001f7882 */ /* 0x000fe20000000000 */
        /* <DEDUP_REMOVED lines=20> */
[----:B------:R-:W-:-:S02]  /*2240*/  WARPGROUP.DEPBAR.LE gsb0, 0x0 ;  /* 0x00008000000079c5 */ /* 0x000fc40000010000 */
[----:B------:R-:W-:-:S06]  /*2250*/  WARPGROUP.ARRIVE ;  /* 0x00000000000079c5 */ /* 0x000fcc0000000000 */
[----:B------:R-:W-:Y:S01]  /*2260*/  HGMMA.64x64x16.F32.BF16 R24, gdesc[UR8], R24, gsb0 ;  /* 0x00e00000081879f0 */ /* 0x000fe20008001818 */
        /* <DEDUP_REMOVED lines=26> */
[----:B------:R-:W-:Y:S01]  /*2410*/  IMAD.U32 R6, RZ, RZ, UR8 ;  /* 0x00000008ff067e24 */ /* 0x000fe2000f8e00ff */
[----:B------:R-:W-:Y:S01]  /*2420*/  ULDC.64 UR6, c[0x0][0x9e0] ;  /* 0x0002780000067ab9 */ /* 0x000fe20000000a00 */
[----:B------:R-:W-:Y:S01]  /*2430*/  IMAD.U32 R7, RZ, RZ, UR9 ;  /* 0x00000009ff077e24 */ /* 0x000fe2000f8e00ff */
[----:B------:R-:W-:Y:S01]  /*2440*/  UISETP.GE.AND UP1, UPT, UR7, 0x1, UPT ;  /* 0x000000010700788c */ /* 0x000fe2000bf26270 */
[----:B------:R-:W-:Y:S02]  /*2450*/  WARPGROUP.DEPBAR.LE gsb0, 0x0 ;  /* 0x00008000000079c5 */ /* 0x000fe40000010000 */
[----:B------:R-:W-:-:S06]  /*2460*/  WARPGROUP.ARRIVE ;  /* 0x00000000000079c5 */ /* 0x000fcc0000000000 */
[----:B------:R-:W-:Y:S01]  /*2470*/  HGMMA.64x64x16.F32.BF16 R24, gdesc[UR8], R24, gsb0 ;  /* 0x00e00000081879f0 */ /* 0x000fe20008001818 */
[----:B------:R-:W-:Y:S02]  /*2480*/  UIADD3 UR8, UR4, 0x402, URZ ;  /* 0x0000040204087890 */ /* 0x000fe4000fffe03f */
[----:B------:R-:W-:Y:S01]  /*2490*/  UIADD3 UR10, UR5, 0x202, URZ ;  /* 0x00000202050a7890 */ /* 0x000fe2000fffe03f */
[----:B------:R-:W-:Y:S01]  /*24a0*/  UMOV UR9, 0x40000040 ;  /* 0x4000004000097882 */ /* 0x000fe20000000000 */
[----:B------:R-:W-:Y:S01]  /*24b0*/  UMOV UR11, 0x40000040 ;  /* 0x40000040000b7882 */ /* 0x000fe20000000000 */
[----:B------:R-:W-:Y:S02]  /*24c0*/  ULDC UR4, c[0x0][0x448] ;  /* 0x0001120000047ab9 */ /* 0x000fe40000000800 */
[----:B------:R-:W-:-:S06]  /*24d0*/  UISETP.NE.AND UP0, UPT, UR4, 0x1, UPT ;  /* 0x000000010400788c */ /* 0x000fcc000bf05270 */
[----:B------:R-:W-:Y:S02]  /*24e0*/  PLOP3.LUT P2, PT, PT, PT, UP0, 0x80, 0x0 ;  /* 0x000000000000781c */ /* 0x000fe40003f4f008 */
[----:B------:R-:W-:-:S03]  /*24f0*/  PLOP3.LUT P3, PT, PT, PT, UP0, 0x80, 0x0 ;  /* 0x000000000000781c */ /* 0x000fc60003f6f008 */
[----:B------:R-:W-:-:S08]  /*2500*/  @UP0 ULDC UR4, c[0x0][0x44c] ;  /* 0x0001130000040ab9 */ /* 0x000fd00000000800 */
[----:B------:R-:W-:Y:S01]  /*2510*/  @P2 IMAD.HI.U32 R5, R0, UR4, RZ ;  /* 0x0000000400052c27 */ /* 0x000fe2000f8e00ff */
[----:B------:R-:W-:Y:S01]  /*2520*/  @UP0 ULDC UR4, c[0x0][0x450] ;  /* 0x0001140000040ab9 */ /* 0x000fe20000000800 */
[----:B------:R-:W-:Y:S02]  /*2530*/  PLOP3.LUT P2, PT, PT, PT, UP1, 0x40, 0x0 ;  /* 0x000000000000781c */ /* 0x000fe40003f4e818 */
[----:B------:R-:W-:Y:S01]  /*2540*/  @!P1 VIADD R0, R3, 0x30840 ;  /* 0x0003084003009836 */ /* 0x000fe20000000000 */
[----:B------:R-:W-:Y:S01]  /*2550*/  @P3 SHF.R.U32.HI R2, RZ, UR4, R5 ;  /* 0x00000004ff023c19 */ /* 0x000fe20008011605 */
[----:B------:R-:W-:Y:S01]  /*2560*/  IMAD R3, R17, -0x2, R4 ;  /* 0xfffffffe11037824 */ /* 0x000fe200078e0204 */
[----:B------:R-:W-:Y:S02]  /*2570*/  LEA R5, R205, 0xffffffc0, 0x6 ;  /* 0xffffffc0cd057811 */ /* 0x000fe400078e30ff */
[----:B------:R-:W-:Y:S01]  /*2580*/  @!P1 PRMT R0, RZ, 0x654, R0 ;  /* 0x00000654ff009816 */ /* 0x000fe20000000000 */
[----:B------:R-:W2:Y:S01]  /*2590*/  SHFL.IDX PT, R61, R2, RZ, 0x1c1f ;  /* 0x001c1fff023d7589 */ /* 0x000ea200000e0000 */
[----:B0-----:R-:W-:-:S04]  /*25a0*/  IMAD R4, R20, UR39, R3 ;  /* 0x0000002714047c24 */ /* 0x001fc8000f8e0203 */
[----:B-1----:R-:W-:-:S04]  /*25b0*/  IMAD.IADD R4, R4, 0x1, -R21 ;  /* 0x0000000104047824 */ /* 0x002fc800078e0a15 */
[----:B------:R-:W-:Y:S01]  /*25c0*/  VIADD R59, R4, UR6 ;  /* 0x00000006043b7c36 */ /* 0x000fe20008000000 */
[----:B------:R-:W-:Y:S02]  /*25d0*/  WARPGROUP.DEPBAR.LE gsb0, 0x0 ;  /* 0x00008000000079c5 */ /* 0x000fe40000010000 */
[----:B------:R-:W-:-:S06]  /*25e0*/  WARPGROUP.ARRIVE ;  /* 0x00000000000079c5 */ /* 0x000fcc0000000000 */
[----:B------:R-:W-:Y:S03]  /*25f0*/  HGMMA.64x64x16.F32.BF16 R24, gdesc[UR8], R24, gsb0 ;  /* 0x00e00000081879f0 */ /* 0x000fe60008001818 */
[----:B------:R-:W-:Y:S02]  /*2600*/  WARPGROUP.DEPBAR.LE gsb0, 0x0 ;  /* 0x00008000000079c5 */ /* 0x000fe40000010000 */
[----:B------:R-:W-:-:S06]  /*2610*/  WARPGROUP.ARRIVE ;  /* 0x00000000000079c5 */ /* 0x000fcc0000000000 */
[----:B------:R-:W-:Y:S03]  /*2620*/  HGMMA.64x64x16.F32.BF16 R24, gdesc[UR12], R24, gsb0 ;  /* 0x00e000000c1879f0 */ /* 0x000fe60008001818 */
[----:B------:R-:W-:Y:S02]  /*2630*/  WARPGROUP.DEPBAR.LE gsb0, 0x0 ;  /* 0x00008000000079c5 */ /* 0x000fe40000010000 */
[----:B------:R-:W-:-:S06]  /*2640*/  WARPGROUP.ARRIVE ;  /* 0x00000000000079c5 */ /* 0x000fcc0000000000 */
[----:B------:R-:W-:Y:S01]  /*2650*/  HGMMA.64x64x16.F32.BF16 R24, gdesc[UR16], R24, gsb0 ;  /* 0x00e00000101879f0 */ /* 0x000fe20008001818 */
[----:B------:R-:W-:Y:S02]  /*2660*/  ULDC UR18, c[0x0][0x9dc] ;  /* 0x0002770000127ab9 */ /* 0x000fe40000000800 */
[----:B------:R-:W-:-:S06]  /*2670*/  ULOP3.LUT UR4, URZ, UR18, URZ, 0x33, !UPT ;  /* 0x000000123f047292 */ /* 0x000fcc000f8e333f */
[----:B------:R-:W-:-:S04]  /*2680*/  VIADD R56, R4, UR4 ;  /* 0x0000000404387c36 */ /* 0x000fc80008000000 */
[----:B--2---:R-:W-:Y:S01]  /*2690*/  IMAD.IADD R3, R56, 0x1, R61 ;  /* 0x0000000138037824 */ /* 0x004fe200078e023d */
        /* <DEDUP_REMOVED lines=25> */
[----:B------:R0:W-:Y:S02]  /*2830*/  @!P1 SYNCS.ARRIVE.TRANS64.RED.A1T0 RZ, [R0+URZ], RZ ;  /* 0x000000ff00ff99a7 */ /* 0x0001e4000810043f */
[----:B0-----:R-:W-:-:S04]  /*2840*/  IMAD R0, R20, UR39, R57 ;  /* 0x0000002714007c24 */ /* 0x001fc8000f8e0239 */
[----:B------:R-:W-:-:S05]  /*2850*/  IMAD R16, R17, -0x2, R0 ;  /* 0xfffffffe11107824 */ /* 0x000fca00078e0200 */
[----:B------:R-:W-:Y:S01]  /*2860*/  VIADDMNMX R0, R61, R59, R16, PT ;  /* 0x0000003b3d007246 */ /* 0x000fe20003800110 */
[----:B------:R-:W-:Y:S06]  /*2870*/  @P2 BRA `(.L_x_1171) ;  /* 0x00000000005c2947 */ /* 0x000fec0003800000 */
[----:B------:R-:W-:Y:S01]  /*2880*/  IMAD R4, R20, UR39, R61 ;  /* 0x0000002714047c24 */ /* 0x000fe2000f8e023d */
[----:B------:R-:W-:Y:S03]  /*2890*/  BSSY B0, `(.L_x_1172) ;  /* 0x0000011000007945 */ /* 0x000fe60003800000 */
[----:B------:R-:W-:-:S05]  /*28a0*/  IMAD.IADD R4, R4, 0x1, -R21 ;  /* 0x0000000104047824 */ /* 0x000fca00078e0a15 */
[----:B------:R-:W-:-:S13]  /*28b0*/  ISETP.GT.AND P2, PT, R4, -0x1, PT ;  /* 0xffffffff0400780c */ /* 0x000fda0003f44270 */
[----:B------:R-:W-:Y:S05]  /*28c0*/  @P2 BRA `(.L_x_1173) ;  /* 0x0000000000202947 */ /* 0x000fea0003800000 */
[----:B------:R-:W-:Y:S01]  /*28d0*/  UISETP.NE.AND UP2, UPT, UR7, 0x1, UPT ;  /* 0x000000010700788c */ /* 0x000fe2000bf45270 */
[----:B------:R-:W-:-:S05]  /*28e0*/  LOP3.LUT R4, RZ, R4, RZ, 0x33, !PT ;  /* 0x00000004ff047212 */ /* 0x000fca00078e33ff */
[----:B------:R-:W-:-:S05]  /*28f0*/  PLOP3.LUT P2, PT, PT, PT, UP2, 0x80, 0x0 ;  /* 0x000000000000781c */ /* 0x000fca0003f4f028 */
[----:B------:R-:W-:-:S08]  /*2900*/  @UP2 ULDC.64 UR4, c[0x0][0x9e8] ;  /* 0x00027a0000042ab9 */ /* 0x000fd00000000a00 */
[----:B------:R-:W-:-:S05]  /*2910*/  @P2 IMAD.HI.U32 R58, R4, UR4, RZ ;  /* 0x00000004043a2c27 */ /* 0x000fca000f8e00ff */
[----:B------:R-:W-:-:S04]  /*2920*/  @P2 SHF.R.U32.HI R4, RZ, UR5, R58 ;  /* 0x00000005ff042c19 */ /* 0x000fc8000801163a */
[----:B------:R-:W-:Y:S01]  /*2930*/  LOP3.LUT R4, RZ, R4, RZ, 0x33, !PT ;  /* 0x00000004ff047212 */ /* 0x000fe200078e33ff */
[----:B------:R-:W-:Y:S06]  /*2940*/  BRA `(.L_x_1174) ;  /* 0x0000000000147947 */ /* 0x000fec0003800000 */
.L_x_1173:
[----:B------:R-:W-:-:S06]  /*2950*/  UISETP.NE.AND UP2, UPT, UR7, 0x1, UPT ;  /* 0x000000010700788c */ /* 0x000fcc000bf45270 */
[----:B------:R-:W-:-:S05]  /*2960*/  PLOP3.LUT P2, PT, PT, PT, UP2, 0x80, 0x0 ;  /* 0x000000000000781c */ /* 0x000fca0003f4f028 */
[----:B------:R-:W-:-:S08]  /*2970*/  @UP2 ULDC.64 UR4, c[0x0][0x9e8] ;  /* 0x00027a0000042ab9 */ /* 0x000fd00000000a00 */
[----:B------:R-:W-:-:S05]  /*2980*/  @P2 IMAD.HI.U32 R58, R4, UR4, RZ ;  /* 0x00000004043a2c27 */ /* 0x000fca000f8e00ff */
[----:B------:R-:W-:-:S07]  /*2990*/  @P2 SHF.R.U32.HI R4, RZ, UR5, R58 ;  /* 0x00000005ff042c19 */ /* 0x000fce000801163a */
.L_x_1174:
[----:B------:R-:W-:Y:S05]  /*29a0*/  BSYNC B0 ;  /* 0x0000000000007941 */ /* 0x000fea0003800000 */
.L_x_1172:
[----:B------:R-:W-:-:S04]  /*29b0*/  IMAD R4, R4, UR7, -R5 ;  /* 0x0000000704047c24 */ /* 0x000fc8000f8e0a05 */
[----:B------:R-:W-:-:S05]  /*29c0*/  IMAD R4, R17, -0x2, R4 ;  /* 0xfffffffe11047824 */ /* 0x000fca00078e0204 */
[----:B------:R-:W-:Y:S02]  /*29d0*/  VIMNMX R3, R3, R4, !PT ;  /* 0x0000000403037248 */ /* 0x000fe40007fe0100 */
[----:B------:R-:W-:-:S07]  /*29e0*/  VIADDMNMX R0, R4, UR7, R0, PT ;  /* 0x0000000704007c46 */ /* 0x000fce000b800100 */
.L_x_1171:
[C---:B------:R-:W-:Y:S02]  /*29f0*/  ISETP.GE.AND P2, PT, R57.reuse, 0x2, PT ;  /* 0x000000023900780c */ /* 0x040fe40003f46270 */
[----:B------:R-:W-:Y:S02]  /*2a00*/  ISETP.GE.AND P6, PT, R57, 0xa, PT ;  /* 0x0000000a3900780c */ /* 0x000fe40003fc6270 */
[----:B------:R-:W-:Y:S02]  /*2a10*/  ISETP.GT.AND P4, PT, R3, 0x1, !P2 ;  /* 0x000000010300780c */ /* 0x000fe40005784270 */
[----:B------:R-:W-:Y:S02]  /*2a20*/  ISETP.GE.AND P3, PT, R57, 0x9, PT ;  /* 0x000000093900780c */ /* 0x000fe40003f66270 */
[----:B------:R-:W-:Y:S02]  /*2a30*/  ISETP.LT.OR P4, PT, R0, 0x2, P4 ;  /* 0x000000020000780c */ /* 0x000fe40002781670 */
[----:B------:R-:W-:-:S02]  /*2a40*/  P2R R58, PR, RZ, 0x40 ;  /* 0x00000040ff3a7803 */ /* 0x000fc40000000000 */
[----:B------:R-:W-:Y:S02]  /*2a50*/  FSEL R61, R25, -INF , !P4 ;  /* 0xff800000193d7808 */ /* 0x000fe40006000000 */
[C---:B------:R-:W-:Y:S01]  /*2a60*/  ISETP.GT.AND P4, PT, R3.reuse, 0x9, !P6 ;  /* 0x000000090300780c */ /* 0x040fe20007784270 */
[----:B------:R-:W0:Y:S01]  /*2a70*/  SHFL.IDX PT, R25, R2, 0x1, 0x1c1f ;  /* 0x003c1f0002197f89 */ /* 0x000e2200000e0000 */
[----:B------:R-:W-:Y:S02]  /*2a80*/  ISETP.GT.AND P5, PT, R3, 0x8, !P3 ;  /* 0x000000080300780c */ /* 0x000fe40005fa4270 */
[----:B------:R-:W-:Y:S02]  /*2a90*/  ISETP.LT.OR P4, PT, R0, 0xa, P4 ;  /* 0x0000000a0000780c */ /* 0x000fe40002781670 */
[----:B------:R-:W-:Y:S02]  /*2aa0*/  ISETP.GE.AND P6, PT, R57, 0x11, PT ;  /* 0x000000113900780c */ /* 0x000fe40003fc6270 */
[----:B------:R-:W-:-:S02]  /*2ab0*/  FSEL R65, R29, -INF , !P4 ;  /* 0xff8000001d417808 */ /* 0x000fc40006000000 */
[----:B------:R-:W-:Y:S02]  /*2ac0*/  ISETP.LT.OR P5, PT, R0, 0x9, P5 ;  /* 0x000000090000780c */ /* 0x000fe40002fa1670 */
[----:B------:R-:W-:Y:S02]  /*2ad0*/  ISETP.GT.AND P4, PT, R3, 0x10, !P6 ;  /* 0x000000100300780c */ /* 0x000fe40007784270 */
[----:B------:R-:W-:Y:S02]  /*2ae0*/  FSEL R63, R28, -INF , !P5 ;  /* 0xff8000001c3f7808 */ /* 0x000fe40006800000 */
[----:B------:R-:W-:Y:S02]  /*2af0*/  ISETP.LT.OR P4, PT, R0, 0x11, P4 ;  /* 0x000000110000780c */ /* 0x000fe40002781670 */
[----:B------:R-:W-:Y:S02]  /*2b00*/  ISETP.GE.AND P5, PT, R57, 0x12, PT ;  /* 0x000000123900780c */ /* 0x000fe40003fa6270 */
[----:B------:R-:W-:-:S02]  /*2b10*/  FSEL R67, R32, -INF , !P4 ;  /* 0xff80000020437808 */ /* 0x000fc40006000000 */
[----:B------:R-:W-:Y:S02]  /*2b20*/  ISETP.GT.AND P4, PT, R3, 0x11, !P5 ;  /* 0x000000110300780c */ /* 0x000fe40006f84270 */
[----:B------:R-:W-:Y:S02]  /*2b30*/  P2R R32, PR, RZ, 0x20 ;  /* 0x00000020ff207803 */ /* 0x000fe40000000000 */
[----:B------:R-:W-:Y:S02]  /*2b40*/  ISETP.LT.OR P4, PT, R0, 0x12, P4 ;  /* 0x000000120000780c */ /* 0x000fe40002781670 */
[----:B------:R-:W-:Y:S02]  /*2b50*/  ISETP.GE.AND P5, PT, R57, 0x19, PT ;  /* 0x000000193900780c */ /* 0x000fe40003fa6270 */
[----:B------:R-:W-:Y:S02]  /*2b60*/  FSEL R33, R33, -INF , !P4 ;  /* 0xff80000021217808 */ /* 0x000fe40006000000 */
[----:B------:R-:W-:-:S02]  /*2b70*/  ISETP.GT.AND P4, PT, R3, 0x18, !P5 ;  /* 0x000000180300780c */ /* 0x000fc40006f84270 */
[----:B------:R-:W-:Y:S02]  /*2b80*/  P2R R60, PR, RZ, 0x20 ;  /* 0x00000020ff3c7803 */ /* 0x000fe40000000000 */
[----:B------:R-:W-:Y:S02]  /*2b90*/  ISETP.LT.OR P4, PT, R0, 0x19, P4 ;  /* 0x000000190000780c */ /* 0x000fe40002781670 */
[----:B------:R-:W-:Y:S02]  /*2ba0*/  ISETP.GE.AND P5, PT, R57, 0x1a, PT ;  /* 0x0000001a3900780c */ /* 0x000fe40003fa6270 */
[----:B------:R-:W-:Y:S02]  /*2bb0*/  FSEL R69, R36, -INF , !P4 ;  /* 0xff80000024457808 */ /* 0x000fe40006000000 */
[----:B------:R-:W-:Y:S02]  /*2bc0*/  ISETP.GT.AND P4, PT, R3, 0x19, !P5 ;  /* 0x000000190300780c */ /* 0x000fe40006f84270 */
[----:B------:R-:W-:-:S02]  /*2bd0*/  P2R R36, PR, RZ, 0x20 ;  /* 0x00000020ff247803 */ /* 0x000fc40000000000 */
[C---:B------:R-:W-:Y:S02]  /*2be0*/  ISETP.LT.OR P4, PT, R0.reuse, 0x1a, P4 ;  /* 0x0000001a0000780c */ /* 0x040fe40002781670 */
[----:B------:R-:W-:Y:S02]  /*2bf0*/  ISETP.GE.AND P5, PT, R57, 0x21, PT ;  /* 0x000000213900780c */ /* 0x000fe40003fa6270 */
[----:B------:R-:W-:Y:S02]  /*2c00*/  FSEL R37, R37, -INF , !P4 ;  /* 0xff80000025257808 */ /* 0x000fe40006000000 */
[----:B------:R-:W-:Y:S02]  /*2c10*/  ISETP.GT.AND P4, PT, R3, 0x20, !P5 ;  /* 0x000000200300780c */ /* 0x000fe40006f84270 */
[----:B------:R-:W-:Y:S02]  /*2c20*/  P2R R62, PR, RZ, 0x20 ;  /* 0x00000020ff3e7803 */ /* 0x000fe40000000000 */
[----:B------:R-:W-:-:S02]  /*2c30*/  ISETP.LT.OR P4, PT, R0, 0x21, P4 ;  /* 0x000000210000780c */ /* 0x000fc40002781670 */
[----:B------:R-:W-:Y:S02]  /*2c40*/  ISETP.GE.AND P5, PT, R57, 0x22, PT ;  /* 0x000000223900780c */ /* 0x000fe40003fa6270 */
[----:B------:R-:W-:Y:S02]  /*2c50*/  FSEL R71, R40, -INF , !P4 ;  /* 0xff80000028477808 */ /* 0x000fe40006000000 */
[----:B------:R-:W-:Y:S02]  /*2c60*/  ISETP.GT.AND P4, PT, R3, 0x21, !P5 ;  /* 0x000000210300780c */ /* 0x000fe40006f84270 */
[----:B------:R-:W-:Y:S02]  /*2c70*/  P2R R40, PR, RZ, 0x20 ;  /* 0x00000020ff287803 */ /* 0x000fe40000000000 */
[----:B------:R-:W-:Y:S02]  /*2c80*/  ISETP.LT.OR P4, PT, R0, 0x22, P4 ;  /* 0x000000220000780c */ /* 0x000fe40002781670 */
[----:B------:R-:W-:-:S02]  /*2c90*/  ISETP.GE.AND P5, PT, R57, 0x29, PT ;  /* 0x000000293900780c */ /* 0x000fc40003fa6270 */
[----:B------:R-:W-:Y:S02]  /*2ca0*/  FSEL R41, R41, -INF , !P4 ;  /* 0xff80000029297808 */ /* 0x000fe40006000000 */
[----:B------:R-:W-:Y:S02]  /*2cb0*/  ISETP.GT.AND P4, PT, R3, 0x28, !P5 ;  /* 0x000000280300780c */ /* 0x000fe40006f84270 */
[----:B------:R-:W-:Y:S02]  /*2cc0*/  P2R R64, PR, RZ, 0x20 ;  /* 0x00000020ff407803 */ /* 0x000fe40000000000 */
        /* <DEDUP_REMOVED lines=11> */
[----:B------:R-:W-:Y:S02]  /*2d80*/  P2R R28, PR, RZ, 0x40 ;  /* 0x00000040ff1c7803 */ /* 0x000fe40000000000 */
[----:B------:R-:W-:Y:S02]  /*2d90*/  FSEL R75, R48, -INF , !P4 ;  /* 0xff800000304b7808 */ /* 0x000fe40006000000 */
[----:B------:R-:W-:-:S04]  /*2da0*/  ISETP.GE.AND P4, PT, R57, 0x32, PT ;  /* 0x000000323900780c */ /* 0x000fc80003f86270 */
[----:B------:R-:W-:-:S04]  /*2db0*/  ISETP.GT.AND P5, PT, R3, 0x31, !P4 ;  /* 0x000000310300780c */ /* 0x000fc800067a4270 */
[----:B------:R-:W-:-:S04]  /*2dc0*/  ISETP.LT.OR P5, PT, R0, 0x32, P5 ;  /* 0x000000320000780c */ /* 0x000fc80002fa1670 */
[----:B------:R-:W-:Y:S02]  /*2dd0*/  FSEL R49, R49, -INF , !P5 ;  /* 0xff80000031317808 */ /* 0x000fe40006800000 */
[----:B------:R-:W-:-:S04]  /*2de0*/  ISETP.GE.AND P5, PT, R57, 0x39, PT ;  /* 0x000000393900780c */ /* 0x000fc80003fa6270 */
[----:B------:R-:W-:-:S04]  /*2df0*/  ISETP.GT.AND P6, PT, R3, 0x38, !P5 ;  /* 0x000000380300780c */ /* 0x000fc80006fc4270 */
[----:B------:R-:W-:-:S04]  /*2e00*/  ISETP.LT.OR P6, PT, R0, 0x39, P6 ;  /* 0x000000390000780c */ /* 0x000fc800037c1670 */
[----:B------:R-:W-:Y:S02]  /*2e10*/  FSEL R77, R52, -INF , !P6 ;  /* 0xff800000344d7808 */ /* 0x000fe40007000000 */
[----:B------:R-:W-:-:S04]  /*2e20*/  ISETP.GE.AND P6, PT, R57, 0x1, PT ;  /* 0x000000013900780c */ /* 0x000fc80003fc6270 */
[----:B------:R-:W-:Y:S02]  /*2e30*/  P2R R4, PR, RZ, 0x40 ;  /* 0x00000040ff047803 */ /* 0x000fe40000000000 */
[----:B------:R-:W-:-:S04]  /*2e40*/  ISETP.GT.AND P6, PT, R3, RZ, !P6 ;  /* 0x000000ff0300720c */ /* 0x000fc800077c4270 */
[----:B------:R-:W-:-:S04]  /*2e50*/  ISETP.LT.OR P6, PT, R0, 0x1, P6 ;  /* 0x000000010000780c */ /* 0x000fc800037c1670 */
[----:B------:R-:W-:Y:S02]  /*2e60*/  FSEL R29, R24, -INF , !P6 ;  /* 0xff800000181d7808 */ /* 0x000fe40007000000 */
[----:B------:R-:W-:-:S04]  /*2e70*/  ISETP.GE.AND P6, PT, R57, 0x3a, PT ;  /* 0x0000003a3900780c */ /* 0x000fc80003fc6270 */
[----:B------:R-:W-:Y:S02]  /*2e80*/  P2R R24, PR, RZ, 0x40 ;  /* 0x00000040ff187803 */ /* 0x000fe40000000000 */
[----:B------:R-:W-:Y:S01]  /*2e90*/  ISETP.GT.AND P6, PT, R3, 0x39, !P6 ;  /* 0x000000390300780c */ /* 0x000fe200077c4270 */
[----:B0-----:R-:W-:-:S03]  /*2ea0*/  IMAD.IADD R3, R56, 0x1, R25 ;  /* 0x0000000138037824 */ /* 0x001fc600078e0219 */
[----:B------:R-:W-:Y:S02]  /*2eb0*/  ISETP.LT.OR P6, PT, R0, 0x3a, P6 ;  /* 0x0000003a0000780c */ /* 0x000fe400037c1670 */
[----:B------:R-:W-:Y:S02]  /*2ec0*/  VIADDMNMX R0, R25, R59, R16, PT ;  /* 0x0000003b19007246 */ /* 0x000fe40003800110 */
[----:B------:R-:W-:Y:S02]  /*2ed0*/  FSEL R53, R53, -INF , !P6 ;  /* 0xff80000035357808 */ /* 0x000fe40007000000 */
[----:B------:R-:W-:-:S13]  /*2ee0*/  PLOP3.LUT P6, PT, PT, PT, UP1, 0x40, 0x0 ;  /* 0x000000000000781c */ /* 0x000fda0003fce818 */
[----:B------:R-:W-:Y:S05]  /*2ef0*/  @P6 BRA `(.L_x_1175) ;  /* 0x0000000000646947 */ /* 0x000fea0003800000 */
        /* <DEDUP_REMOVED lines=9> */
[----:B------:R-:W-:Y:S01]  /*2f90*/  @P6 IMAD.HI.U32 R16, R2, UR4, RZ ;  /* 0x0000000402106c27 */ /* 0x000fe2000f8e00ff */
[----:B------:R-:W-:-:S13]  /*2fa0*/  PLOP3.LUT P6, PT, PT, PT, UP2, 0x80, 0x0 ;  /* 0x000000000000781c */ /* 0x000fda0003fcf028 */
[----:B------:R-:W-:-:S04]  /*2fb0*/  @P6 SHF.R.U32.HI R2, RZ, UR5, R16 ;  /* 0x00000005ff026c19 */ /* 0x000fc80008011610 */
[----:B------:R-:W-:Y:S01]  /*2fc0*/  LOP3.LUT R2, RZ, R2, RZ, 0x33, !PT ;  /* 0x00000002ff027212 */ /* 0x000fe200078e33ff */
[----:B------:R-:W-:Y:S06]  /*2fd0*/  BRA `(.L_x_1178) ;  /* 0x0000000000187947 */ /* 0x000fec0003800000 */
.L_x_1177:
[----:B------:R-:W-:-:S06]  /*2fe0*/  UISETP.NE.AND UP2, UPT, UR7, 0x1, UPT ;  /* 0x000000010700788c */ /* 0x000fcc000bf45270 */
[----:B------:R-:W-:-:S05]  /*2ff0*/  PLOP3.LUT P6, PT, PT, PT, UP2, 0x80, 0x0 ;  /* 0x000000000000781c */ /* 0x000fca0003fcf028 */
[----:B------:R-:W-:-:S08]  /*3000*/  @UP2 ULDC.64 UR4, c[0x0][0x9e8] ;  /* 0x00027a0000042ab9 */ /* 0x000fd00000000a00 */
[----:B------:R-:W-:Y:S01]  /*3010*/  @P6 IMAD.HI.U32 R16, R2, UR4, RZ ;  /* 0x0000000402106c27 */ /* 0x000fe2000f8e00ff */
[----:B------:R-:W-:-:S13]  /*3020*/  PLOP3.LUT P6, PT, PT, PT, UP2, 0x80, 0x0 ;  /* 0x000000000000781c */ /* 0x000fda0003fcf028 */
[----:B------:R-:W-:-:S07]  /*3030*/  @P6 SHF.R.U32.HI R2, RZ, UR5, R16 ;  /* 0x00000005ff026c19 */ /* 0x000fce0008011610 */
.L_x_1178:
[----:B------:R-:W-:Y:S05]  /*3040*/  BSYNC B0 ;  /* 0x0000000000007941 */ /* 0x000fea0003800000 */
.L_x_1176:
[----:B------:R-:W-:-:S04]  /*3050*/  IMAD R2, R2, UR7, -R5 ;  /* 0x0000000702027c24 */ /* 0x000fc8000f8e0a05 */
[----:B------:R-:W-:-:S05]  /*3060*/  IMAD R2, R17, -0x2, R2 ;  /* 0xfffffffe11027824 */ /* 0x000fca00078e0202 */
[----:B------:R-:W-:Y:S02]  /*3070*/  VIMNMX R3, R3, R2, !PT ;  /* 0x0000000203037248 */ /* 0x000fe40007fe0100 */
[----:B------:R-:W-:-:S07]  /*3080*/  VIADDMNMX R0, R2, UR7, R0, PT ;  /* 0x0000000702007c46 */ /* 0x000fce000b800100 */
.L_x_1175:
[----:B------:R-:W-:Y:S01]  /*3090*/  ISETP.GT.AND P2, PT, R3, 0x1, !P2 ;  /* 0x000000010300780c */ /* 0x000fe20005744270 */
[----:B------:R-:W-:Y:S01]  /*30a0*/  ULDC UR5, c[0x0][0x988] ;  /* 0x0002620000057ab9 */ /* 0x000fe20000000800 */
[----:B------:R-:W-:Y:S01]  /*30b0*/  FMNMX.FTZ R2, R29, R61, !PT ;  /* 0x0000003d1d027209 */ /* 0x000fe20007810000 */
[----:B------:R-:W-:Y:S01]  /*30c0*/  @UP0 ULDC UR10, c[0x0][0x44c] ;  /* 0x00011300000a0ab9 */ /* 0x000fe20000000800 */
[----:B------:R-:W-:Y:S01]  /*30d0*/  ISETP.LT.OR P2, PT, R0, 0x2, P2 ;  /* 0x000000020000780c */ /* 0x000fe20001741670 */
[----:B------:R-:W-:Y:S01]  /*30e0*/  UIMAD.WIDE.U32 UR10, UR60, UR10, URZ ;  /* 0x0000000a3c0a72a5 */ /* 0x000fe2000f8e003f */
[----:B------:R-:W-:Y:S01]  /*30f0*/  FMNMX.FTZ R2, R63, R2, !PT ;  /* 0x000000023f027209 */ /* 0x000fe20007810000 */
[----:B------:R-:W-:Y:S01]  /*3100*/  @UP0 ULDC UR14, c[0x0][0x450] ;  /* 0x00011400000e0ab9 */ /* 0x000fe20000000800 */
[----:B------:R-:W-:Y:S01]  /*3110*/  FSEL R27, R27, -INF , !P2 ;  /* 0xff8000001b1b7808 */ /* 0x000fe20005000000 */
[----:B------:R-:W-:Y:S01]  /*3120*/  UMOV UR4, UR60 ;  /* 0x0000003c00047c82 */ /* 0x000fe20008000000 */
[----:B------:R-:W-:Y:S01]  /*3130*/  ISETP.NE.AND P2, PT, R58, RZ, PT ;  /* 0x000000ff3a00720c */ /* 0x000fe20003f45270 */
[----:B------:R-:W-:Y:S01]  /*3140*/  @UP0 USHF.R.U32.HI UR4, URZ, UR14, UR11 ;  /* 0x0000000e3f040299 */ /* 0x000fe2000801160b */
[----:B------:R-:W-:Y:S01]  /*3150*/  FMNMX.FTZ R2, R65, R2, !PT ;  /* 0x0000000241027209 */ /* 0x000fe20007810000 */
[----:B------:R-:W-:Y:S01]  /*3160*/  VIADD R205, R205, 0xfffffffe ;  /* 0xfffffffecdcd7836 */ /* 0x000fe20000000000 */
[----:B------:R-:W-:Y:S01]  /*3170*/  ISETP.GT.AND P2, PT, R3, 0x9, !P2 ;  /* 0x000000090300780c */ /* 0x000fe20005744270 */
[----:B------:R-:W-:Y:S01]  /*3180*/  UIADD3 UR52, UR52, UR4, URZ ;  /* 0x0000000434347290 */ /* 0x000fe2000fffe03f */
[----:B------:R-:W-:-:S02]  /*3190*/  FMNMX.FTZ R2, R67, R2, !PT ;  /* 0x0000000243027209 */ /* 0x000fc40007810000 */
[----:B------:R-:W-:Y:S01]  /*31a0*/  ISETP.LT.OR P2, PT, R0, 0xa, P2 ;  /* 0x0000000a0000780c */ /* 0x000fe20001741670 */
[----:B------:R-:W-:Y:S01]  /*31b0*/  UIADD3 UR6, UR52, UR6, URZ ;  /* 0x0000000634067290 */ /* 0x000fe2000fffe03f */
[----:B------:R-:W-:Y:S02]  /*31c0*/  FMNMX.FTZ R2, R33, R2, !PT ;  /* 0x0000000221027209 */ /* 0x000fe40007810000 */
[----:B------:R-:W-:Y:S02]  /*31d0*/  FSEL R31, R31, -INF , !P2 ;  /* 0xff8000001f1f7808 */ /* 0x000fe40005000000 */
[----:B------:R-:W-:Y:S02]  /*31e0*/  ISETP.NE.AND P2, PT, R28, RZ, PT ;  /* 0x000000ff1c00720c */ /* 0x000fe40003f45270 */
[----:B------:R-:W-:Y:S02]  /*31f0*/  FMNMX.FTZ R2, R69, R2, !PT ;  /* 0x0000000245027209 */ /* 0x000fe40007810000 */
[----:B------:R-:W-:-:S02]  /*3200*/  ISETP.GT.AND P2, PT, R3, 0x10, !P2 ;  /* 0x000000100300780c */ /* 0x000fc40005744270 */
[----:B------:R-:W-:Y:S02]  /*3210*/  FMNMX.FTZ R2, R37, R2, !PT ;  /* 0x0000000225027209 */ /* 0x000fe40007810000 */
[----:B------:R-:W-:Y:S02]  /*3220*/  ISETP.LT.OR P2, PT, R0, 0x11, P2 ;  /* 0x000000110000780c */ /* 0x000fe40001741670 */
[----:B------:R-:W-:Y:S02]  /*3230*/  FMNMX.FTZ R2, R71, R2, !PT ;  /* 0x0000000247027209 */ /* 0x000fe40007810000 */
[----:B------:R-:W-:Y:S02]  /*3240*/  FSEL R34, R34, -INF , !P2 ;  /* 0xff80000022227808 */ /* 0x000fe40005000000 */
[----:B------:R-:W-:Y:S02]  /*3250*/  ISETP.NE.AND P2, PT, R32, RZ, PT ;  /* 0x000000ff2000720c */ /* 0x000fe40003f45270 */
[----:B------:R-:W-:-:S02]  /*3260*/  FMNMX.FTZ R2, R41, R2, !PT ;  /* 0x0000000229027209 */ /* 0x000fc40007810000 */
[----:B------:R-:W-:Y:S02]  /*3270*/  ISETP.GT.AND P2, PT, R3, 0x11, !P2 ;  /* 0x000000110300780c */ /* 0x000fe40005744270 */
[----:B------:R-:W-:Y:S02]  /*3280*/  FMNMX.FTZ R2, R73, R2, !PT ;  /* 0x0000000249027209 */ /* 0x000fe40007810000 */
[----:B------:R-:W-:Y:S02]  /*3290*/  ISETP.LT.OR P2, PT, R0, 0x12, P2 ;  /* 0x000000120000780c */ /* 0x000fe40001741670 */
[----:B------:R-:W-:Y:S02]  /*32a0*/  FMNMX.FTZ R2, R45, R2, !PT ;  /* 0x000000022d027209 */ /* 0x000fe40007810000 */
[----:B------:R-:W-:Y:S02]  /*32b0*/  FSEL R35, R35, -INF , !P2 ;  /* 0xff80000023237808 */ /* 0x000fe40005000000 */
[----:B------:R-:W-:-:S02]  /*32c0*/  ISETP.NE.AND P2, PT, R60, RZ, PT ;  /* 0x000000ff3c00720c */ /* 0x000fc40003f45270 */
[----:B------:R-:W-:Y:S02]  /*32d0*/  FMNMX.FTZ R2, R75, R2, !PT ;  /* 0x000000024b027209 */ /* 0x000fe40007810000 */
[----:B------:R-:W-:Y:S02]  /*32e0*/  ISETP.GT.AND P2, PT, R3, 0x18, !P2 ;  /* 0x000000180300780c */ /* 0x000fe40005744270 */
[----:B------:R-:W-:Y:S02]  /*32f0*/  FMNMX.FTZ R2, R49, R2, !PT ;  /* 0x0000000231027209 */ /* 0x000fe40007810000 */
[----:B------:R-:W-:Y:S02]  /*3300*/  ISETP.LT.OR P2, PT, R0, 0x19, P2 ;  /* 0x000000190000780c */ /* 0x000fe40001741670 */
[----:B------:R-:W-:Y:S02]  /*3310*/  ISETP.GT.AND P3, PT, R3, 0x8, !P3 ;  /* 0x000000080300780c */ /* 0x000fe40005f64270 */
[----:B------:R-:W-:-:S02]  /*3320*/  FSEL R38, R38, -INF , !P2 ;  /* 0xff80000026267808 */ /* 0x000fc40005000000 */
[----:B------:R-:W-:Y:S02]  /*3330*/  ISETP.NE.AND P2, PT, R36, RZ, PT ;  /* 0x000000ff2400720c */ /* 0x000fe40003f45270 */
[----:B------:R-:W-:Y:S02]  /*3340*/  FMNMX.FTZ R2, R77, R2, !PT ;  /* 0x000000024d027209 */ /* 0x000fe40007810000 */
[----:B------:R-:W-:Y:S02]  /*3350*/  ISETP.GT.AND P2, PT, R3, 0x19, !P2 ;  /* 0x000000190300780c */ /* 0x000fe40005744270 */
[C---:B------:R-:W-:Y:S02]  /*3360*/  ISETP.LT.OR P3, PT, R0.reuse, 0x9, P3 ;  /* 0x000000090000780c */ /* 0x040fe40001f61670 */
[----:B------:R-:W-:Y:S02]  /*3370*/  ISETP.LT.OR P2, PT, R0, 0x1a, P2 ;  /* 0x0000001a0000780c */ /* 0x000fe40001741670 */
[----:B------:R-:W-:-:S02]  /*3380*/  FMNMX.FTZ R16, R53, R2, !PT ;  /* 0x0000000235107209 */ /* 0x000fc40007810000 */
[----:B------:R-:W-:Y:S02]  /*3390*/  FSEL R39, R39, -INF , !P2 ;  /* 0xff80000027277808 */ /* 0x000fe40005000000 */
[----:B------:R-:W-:Y:S01]  /*33a0*/  ISETP.NE.AND P2, PT, R62, RZ, PT ;  /* 0x000000ff3e00720c */ /* 0x000fe20003f45270 */
[----:B------:R-:W0:Y:S01]  /*33b0*/  SHFL.BFLY PT, R5, R16, 0x2, 0x1f ;  /* 0x0c401f0010057f89 */ /* 0x000e2200000e0000 */
[----:B------:R-:W-:Y:S02]  /*33c0*/  FSEL R30, R30, -INF , !P3 ;  /* 0xff8000001e1e7808 */ /* 0x000fe40005800000 */
[----:B------:R-:W-:Y:S02]  /*33d0*/  ISETP.GT.AND P2, PT, R3, 0x20, !P2 ;  /* 0x000000200300780c */ /* 0x000fe40005744270 */
[----:B------:R-:W-:Y:S02]  /*33e0*/  ISETP.NE.AND P3, PT, R64, RZ, PT ;  /* 0x000000ff4000720c */ /* 0x000fe40003f65270 */
[----:B------:R-:W-:-:S02]  /*33f0*/  ISETP.LT.OR P2, PT, R0, 0x21, P2 ;  /* 0x000000210000780c */ /* 0x000fc40001741670 */
[----:B------:R-:W-:Y:S02]  /*3400*/  ISETP.NE.AND P6, PT, R4, RZ, PT ;  /* 0x000000ff0400720c */ /* 0x000fe40003fc5270 */
[----:B------:R-:W-:Y:S02]  /*3410*/  FSEL R42, R42, -INF , !P2 ;  /* 0xff8000002a2a7808 */ /* 0x000fe40005000000 */
[----:B------:R-:W-:Y:S02]  /*3420*/  ISETP.NE.AND P2, PT, R40, RZ, PT ;  /* 0x000000ff2800720c */ /* 0x000fe40003f45270 */
[C---:B------:R-:W-:Y:S02]  /*3430*/  ISETP.GT.AND P4, PT, R3.reuse, 0x31, !P4 ;  /* 0x000000310300780c */ /* 0x040fe40006784270 */
[C---:B------:R-:W-:Y:S02]  /*3440*/  ISETP.GT.AND P2, PT, R3.reuse, 0x21, !P2 ;  /* 0x000000210300780c */ /* 0x040fe40005744270 */
[----:B------:R-:W-:-:S02]  /*3450*/  ISETP.GT.AND P5, PT, R3, 0x38, !P5 ;  /* 0x000000380300780c */ /* 0x000fc40006fa4270 */
[C---:B------:R-:W-:Y:S02]  /*3460*/  ISETP.LT.OR P2, PT, R0.reuse, 0x22, P2 ;  /* 0x000000220000780c */ /* 0x040fe40001741670 */
[----:B------:R-:W-:Y:S02]  /*3470*/  ISETP.LT.OR P4, PT, R0, 0x32, P4 ;  /* 0x000000320000780c */ /* 0x000fe40002781670 */
[----:B------:R-:W-:Y:S02]  /*3480*/  FSEL R43, R43, -INF , !P2 ;  /* 0xff8000002b2b7808 */ /* 0x000fe40005000000 */
[----:B------:R-:W-:Y:S02]  /*3490*/  ISETP.GT.AND P2, PT, R3, 0x28, !P3 ;  /* 0x000000280300780c */ /* 0x000fe40005f44270 */
[----:B------:R-:W-:Y:S02]  /*34a0*/  ISETP.NE.AND P3, PT, R66, RZ, PT ;  /* 0x000000ff4200720c */ /* 0x000fe40003f65270 */
[----:B------:R-:W-:-:S02]  /*34b0*/  ISETP.LT.OR P2, PT, R0, 0x29, P2 ;  /* 0x000000290000780c */ /* 0x000fc40001741670 */
[C---:B------:R-:W-:Y:S02]  /*34c0*/  ISETP.GT.AND P3, PT, R3.reuse, 0x30, !P3 ;  /* 0x000000300300780c */ /* 0x040fe40005f64270 */
[----:B------:R-:W-:Y:S02]  /*34d0*/  FSEL R46, R46, -INF , !P2 ;  /* 0xff8000002e2e7808 */ /* 0x000fe40005000000 */
[----:B------:R-:W-:Y:S02]  /*34e0*/  ISETP.GT.AND P2, PT, R3, RZ, !P6 ;  /* 0x000000ff0300720c */ /* 0x000fe40007744270 */
[----:B------:R-:W-:Y:S02]  /*34f0*/  ISETP.NE.AND P6, PT, R24, RZ, PT ;  /* 0x000000ff1800720c */ /* 0x000fe40003fc5270 */
[----:B------:R-:W-:Y:S02]  /*3500*/  ISETP.LT.OR P2, PT, R0, 0x1, P2 ;  /* 0x000000010000780c */ /* 0x000fe40001741670 */
[----:B0-----:R-:W-:-:S02]  /*3510*/  FMNMX.FTZ R24, R16, R5, !PT ;  /* 0x0000000510187209 */ /* 0x001fc40007810000 */
[----:B------:R-:W-:Y:S02]  /*3520*/  FSEL R26, R26, -INF , !P2 ;  /* 0xff8000001a1a7808 */ /* 0x000fe40005000000 */
[----:B------:R-:W-:Y:S01]  /*3530*/  ISETP.NE.AND P2, PT, R44, RZ, PT ;  /* 0x000000ff2c00720c */ /* 0x000fe20003f45270 */
[----:B------:R-:W0:Y:S01]  /*3540*/  SHFL.BFLY PT, R25, R24, 0x1, 0x1f ;  /* 0x0c201f0018197f89 */ /* 0x000e2200000e0000 */
[----:B------:R-:W-:Y:S02]  /*3550*/  FMNMX.FTZ R5, R26, R27, !PT ;  /* 0x0000001b1a057209 */ /* 0x000fe40007810000 */
[----:B------:R-:W-:Y:S02]  /*3560*/  ISETP.GT.AND P2, PT, R3, 0x29, !P2 ;  /* 0x000000290300780c */ /* 0x000fe40005744270 */
[----:B------:R-:W-:Y:S02]  /*3570*/  FMNMX.FTZ R2, R30, R5, !PT ;  /* 0x000000051e027209 */ /* 0x000fe40007810000 */
[----:B------:R-:W-:-:S02]  /*3580*/  ISETP.LT.OR P2, PT, R0, 0x2a, P2 ;  /* 0x0000002a0000780c */ /* 0x000fc40001741670 */
[----:B------:R-:W-:Y:S02]  /*3590*/  FMNMX.FTZ R5, R31, R2, !PT ;  /* 0x000000021f057209 */ /* 0x000fe40007810000 */
[----:B------:R-:W-:Y:S02]  /*35a0*/  FSEL R47, R47, -INF , !P2 ;  /* 0xff8000002f2f7808 */ /* 0x000fe40005000000 */
[----:B------:R-:W-:Y:S02]  /*35b0*/  FMNMX.FTZ R2, R34, R5, !PT ;  /* 0x0000000522027209 */ /* 0x000fe40007810000 */
[----:B------:R-:W-:Y:S02]  /*35c0*/  ISETP.LT.OR P3, PT, R0, 0x31, P3 ;  /* 0x000000310000780c */ /* 0x000fe40001f61670 */
[----:B------:R-:W-:Y:S02]  /*35d0*/  FMNMX.FTZ R5, R35, R2, !PT ;  /* 0x0000000223057209 */ /* 0x000fe40007810000 */
[----:B------:R-:W-:-:S02]  /*35e0*/  FSEL R50, R50, -INF , !P3 ;  /* 0xff80000032327808 */ /* 0x000fc40005800000 */
[----:B------:R-:W-:Y:S02]  /*35f0*/  FMNMX.FTZ R2, R38, R5, !PT ;  /* 0x0000000526027209 */ /* 0x000fe40007810000 */
[----:B------:R-:W-:Y:S02]  /*3600*/  ISETP.LT.OR P5, PT, R0, 0x39, P5 ;  /* 0x000000390000780c */ /* 0x000fe40002fa1670 */
[----:B------:R-:W-:Y:S02]  /*3610*/  FMNMX.FTZ R5, R39, R2, !PT ;  /* 0x0000000227057209 */ /* 0x000fe40007810000 */
[----:B0-----:R-:W-:Y:S02]  /*3620*/  FMNMX.FTZ R4, R24, R25, !PT ;  /* 0x0000001918047209 */ /* 0x001fe40007810000 */
[----:B------:R-:W-:Y:S02]  /*3630*/  FMNMX.FTZ R2, R42, R5, !PT ;  /* 0x000000052a027209 */ /* 0x000fe40007810000 */
[C---:B------:R-:W-:Y:S01]  /*3640*/  FSETP.NEU.FTZ.AND P2, PT, R4.reuse, -INF , PT ;  /* 0xff8000000400780b */ /* 0x040fe20003f5d000 */
[----:B------:R-:W-:Y:S01]  /*3650*/  FMUL.FTZ R16, R4, UR5 ;  /* 0x0000000504107c20 */ /* 0x000fe20008410000 */
[----:B------:R-:W-:-:S02]  /*3660*/  FMNMX.FTZ R5, R43, R2, !PT ;  /* 0x000000022b057209 */ /* 0x000fc40007810000 */
[----:B------:R-:W-:Y:S02]  /*3670*/  FSEL R51, R51, -INF , !P4 ;  /* 0xff80000033337808 */ /* 0x000fe40006000000 */
[----:B------:R-:W-:Y:S02]  /*3680*/  FMNMX.FTZ R2, R46, R5, !PT ;  /* 0x000000052e027209 */ /* 0x000fe40007810000 */
[----:B------:R-:W-:Y:S02]  /*3690*/  FSEL R16, R16, RZ, P2 ;  /* 0x000000ff10107208 */ /* 0x000fe40001000000 */
[----:B------:R-:W-:Y:S02]  /*36a0*/  ISETP.GT.AND P2, PT, R3, 0x39, !P6 ;  /* 0x000000390300780c */ /* 0x000fe40007744270 */
[----:B------:R-:W-:Y:S01]  /*36b0*/  FMNMX.FTZ R3, R47, R2, !PT ;  /* 0x000000022f037209 */ /* 0x000fe20007810000 */
[--C-:B------:R-:W-:Y:S01]  /*36c0*/  FFMA.FTZ R24, R29, UR5, -R16.reuse ;  /* 0x000000051d187c23 */ /* 0x100fe20008010810 */
[----:B------:R-:W-:Y:S01]  /*36d0*/  ISETP.LT.OR P2, PT, R0, 0x3a, P2 ;  /* 0x0000003a0000780c */ /* 0x000fe20001741670 */
[--C-:B------:R-:W-:Y:S01]  /*36e0*/  FFMA.FTZ R5, R61, UR5, -R16.reuse ;  /* 0x000000053d057c23 */ /* 0x100fe20008010810 */
[----:B------:R-:W-:Y:S01]  /*36f0*/  FMNMX.FTZ R2, R50, R3, !PT ;  /* 0x0000000332027209 */ /* 0x000fe20007810000 */
[--C-:B------:R-:W-:Y:S01]  /*3700*/  FFMA.FTZ R25, R65, UR5, -R16.reuse ;  /* 0x0000000541197c23 */ /* 0x100fe20008010810 */
[----:B------:R-:W-:Y:S01]  /*3710*/  FSEL R54, R54, -INF , !P5 ;  /* 0xff80000036367808 */ /* 0x000fe20006800000 */
[----:B------:R-:W-:Y:S01]  /*3720*/  MUFU.EX2 R24, R24 ;  /* 0x0000001800187308 */ /* 0x000fe20000000800 */
[----:B------:R-:W-:Y:S01]  /*3730*/  FMNMX.FTZ R3, R51, R2, !PT ;  /* 0x0000000233037209 */ /* 0x000fe20007810000 */
[--C-:B------:R-:W-:Y:S01]  /*3740*/  FFMA.FTZ R2, R63, UR5, -R16.reuse ;  /* 0x000000053f027c23 */ /* 0x100fe20008010810 */
[----:B------:R-:W-:Y:S01]  /*3750*/  FSEL R55, R55, -INF , !P2 ;  /* 0xff80000037377808 */ /* 0x000fe20005000000 */
[--C-:B------:R-:W-:Y:S01]  /*3760*/  FFMA.FTZ R29, R33, UR5, -R16.reuse ;  /* 0x00000005211d7c23 */ /* 0x100fe20008010810 */
[----:B------:R-:W-:Y:S01]  /*3770*/  FMNMX.FTZ R0, R54, R3, !PT ;  /* 0x0000000336007209 */ /* 0x000fe20007810000 */
[--C-:B------:R-:W-:Y:S01]  /*3780*/  FFMA.FTZ R33, R37, UR5, -R16.reuse ;  /* 0x0000000525217c23 */ /* 0x100fe20008010810 */
[--C-:B------:R-:W-:Y:S01]  /*3790*/  FFMA.FTZ R28, R67, UR5, -R16.reuse ;  /* 0x00000005431c7c23 */ /* 0x100fe20008010810 */
[----:B------:R-:W-:Y:S01]  /*37a0*/  MUFU.EX2 R198, R2 ;  /* 0x0000000200c67308 */ /* 0x000fe20000000800 */
[----:B------:R-:W-:Y:S01]  /*37b0*/  FMNMX.FTZ R0, R55, R0, !PT ;  /* 0x0000000037007209 */ /* 0x000fe20007810000 */
[--C-:B------:R-:W-:Y:S01]  /*37c0*/  FFMA.FTZ R32, R69, UR5, -R16.reuse ;  /* 0x0000000545207c23 */ /* 0x100fe20008010810 */
[--C-:B------:R-:W-:Y:S01]  /*37d0*/  FFMA.FTZ R36, R71, UR5, -R16.reuse ;  /* 0x0000000547247c23 */ /* 0x100fe20008010810 */
[--C-:B------:R-:W-:Y:S01]  /*37e0*/  FFMA.FTZ R40, R73, UR5, -R16.reuse ;  /* 0x0000000549287c23 */ /* 0x100fe20008010810 */
[----:B------:R-:W-:Y:S01]  /*37f0*/  FFMA.FTZ R44, R75, UR5, -R16 ;  /* 0x000000054b2c7c23 */ /* 0x000fe20008010810 */
[----:B------:R-:W0:Y:S02]  /*3800*/  SHFL.BFLY PT, R3, R0, 0x2, 0x1f ;  /* 0x0c401f0000037f89 */ /* 0x000e2400000e0000 */
[----:B------:R-:W1:Y:S08]  /*3810*/  MUFU.EX2 R5, R5 ;  /* 0x0000000500057308 */ /* 0x000e700000000800 */
[----:B------:R-:W-:Y:S08]  /*3820*/  MUFU.EX2 R25, R25 ;  /* 0x0000001900197308 */ /* 0x000ff00000000800 */
[----:B------:R-:W-:Y:S01]  /*3830*/  MUFU.EX2 R28, R28 ;  /* 0x0000001c001c7308 */ /* 0x000fe20000000800 */
[----:B-1----:R-:W-:-:S02]  /*3840*/  F2FP.BF16.F32.PACK_AB R196, R5, R24 ;  /* 0x0000001805c4723e */ /* 0x002fc400000010ff */
[----:B0-----:R-:W-:Y:S01]  /*3850*/  FMNMX.FTZ R2, R0, R3, !PT ;  /* 0x0000000300027209 */ /* 0x001fe20007810000 */
[--C-:B------:R-:W-:Y:S01]  /*3860*/  FFMA.FTZ R0, R41, UR5, -R16.reuse ;  /* 0x0000000529007c23 */ /* 0x100fe20008010810 */
[--C-:B------:R-:W-:Y:S01]  /*3870*/  FFMA.FTZ R41, R45, UR5, -R16.reuse ;  /* 0x000000052d297c23 */ /* 0x100fe20008010810 */
[----:B------:R-:W-:Y:S02]  /*3880*/  FFMA.FTZ R45, R49, UR5, -R16 ;  /* 0x00000005312d7c23 */ /* 0x000fe40008010810 */
[----:B------:R-:W0:Y:S01]  /*3890*/  MUFU.EX2 R29, R29 ;  /* 0x0000001d001d7308 */ /* 0x000e220000000800 */
[----:B------:R-:W1:Y:S07]  /*38a0*/  SHFL.BFLY PT, R3, R2, 0x1, 0x1f ;  /* 0x0c201f0002037f89 */ /* 0x000e6e00000e0000 */
[----:B------:R2:W-:Y:S08]  /*38b0*/  MUFU.EX2 R37, R0 ;  /* 0x0000000000257308 */ /* 0x0005f00000000800 */
[----:B------:R-:W3:Y:S01]  /*38c0*/  MUFU.EX2 R32, R32 ;  /* 0x0000002000207308 */ /* 0x000ee20000000800 */
[----:B0-----:R-:W-:-:S07]  /*38d0*/  F2FP.BF16.F32.PACK_AB R192, R29, R28 ;  /* 0x0000001c1dc0723e */ /* 0x001fce00000010ff */
[----:B------:R-:W0:Y:S01]  /*38e0*/  MUFU.EX2 R33, R33 ;  /* 0x0000002100217308 */ /* 0x000e220000000800 */
[----:B-1----:R-:W-:Y:S01]  /*38f0*/  FMNMX.FTZ R3, R2, R3, !PT ;  /* 0x0000000302037209 */ /* 0x002fe20007810000 */
[--C-:B------:R-:W-:Y:S01]  /*3900*/  FFMA.FTZ R2, R77, UR5, -R16.reuse ;  /* 0x000000054d027c23 */ /* 0x100fe20008010810 */
[----:B------:R-:W-:Y:S01]  /*3910*/  FFMA.FTZ R16, R53, UR5, -R16 ;  /* 0x0000000535107c23 */ /* 0x000fe20008010810 */
[----:B------:R-:W-:Y:S01]  /*3920*/  FADD.FTZ R53, R24, R5 ;  /* 0x0000000518357221 */ /* 0x000fe20000010000 */
[C---:B------:R-:W-:Y:S01]  /*3930*/  FSETP.NEU.FTZ.AND P2, PT, R3.reuse, -INF , PT ;  /* 0xff8000000300780b */ /* 0x040fe20003f5d000 */
[----:B--2---:R-:W-:Y:S02]  /*3940*/  FMUL.FTZ R0, R3, UR5 ;  /* 0x0000000503007c20 */ /* 0x004fe40008410000 */
[----:B------:R1:W-:Y:S03]  /*3950*/  MUFU.EX2 R49, R16 ;  /* 0x0000001000317308 */ /* 0x0003e60000000800 */
[----:B------:R-:W-:-:S02]  /*3960*/  FSEL R0, R0, RZ, P2 ;  /* 0x000000ff00007208 */ /* 0x000fc40001000000 */
[----:B------:R-:W-:-:S03]  /*3970*/  PLOP3.LUT P2, PT, PT, PT, UP1, 0x40, 0x0 ;  /* 0x000000000000781c */ /* 0x000fc60003f4e818 */
[--C-:B------:R-:W-:Y:S01]  /*3980*/  FFMA.FTZ R26, R26, UR5, -R0.reuse ;  /* 0x000000051a1a7c23 */ /* 0x100fe20008010800 */
[--C-:B------:R-:W-:Y:S01]  /*3990*/  FFMA.FTZ R27, R27, UR5, -R0.reuse ;  /* 0x000000051b1b7c23 */ /* 0x100fe20008010800 */
[--C-:B------:R-:W-:Y:S01]  /*39a0*/  FFMA.FTZ R30, R30, UR5, -R0.reuse ;  /* 0x000000051e1e7c23 */ /* 0x100fe20008010800 */
[----:B-1----:R-:W-:Y:S01]  /*39b0*/  FADD.FTZ R16, R198, R53 ;  /* 0x00000035c6107221 */ /* 0x002fe20000010000 */
[--C-:B------:R-:W-:Y:S01]  /*39c0*/  FFMA.FTZ R31, R31, UR5, -R0.reuse ;  /* 0x000000051f1f7c23 */ /* 0x100fe20008010800 */
[----:B------:R-:W-:Y:S01]  /*39d0*/  FFMA.FTZ R34, R34, UR5, -R0 ;  /* 0x0000000522227c23 */ /* 0x000fe20008010800 */
[----:B------:R-:W-:Y:S01]  /*39e0*/  MUFU.EX2 R26, R26 ;  /* 0x0000001a001a7308 */ /* 0x000fe20000000800 */
[----:B------:R-:W-:Y:S01]  /*39f0*/  FADD.FTZ R53, R25, R16 ;  /* 0x0000001019357221 */ /* 0x000fe20000010000 */
[--C-:B------:R-:W-:Y:S01]  /*3a00*/  FFMA.FTZ R35, R35, UR5, -R0.reuse ;  /* 0x0000000523237c23 */ /* 0x100fe20008010800 */
[--C-:B------:R-:W-:Y:S01]  /*3a10*/  FFMA.FTZ R38, R38, UR5, -R0.reuse ;  /* 0x0000000526267c23 */ /* 0x100fe20008010800 */
[--C-:B------:R-:W-:Y:S01]  /*3a20*/  FFMA.FTZ R39, R39, UR5, -R0.reuse ;  /* 0x0000000527277c23 */ /* 0x100fe20008010800 */
[----:B------:R-:W-:Y:S01]  /*3a30*/  FADD.FTZ R16, R28, R53 ;  /* 0x000000351c107221 */ /* 0x000fe20000010000 */
[--C-:B------:R-:W-:Y:S01]  /*3a40*/  FFMA.FTZ R42, R42, UR5, -R0.reuse ;  /* 0x000000052a2a7c23 */ /* 0x100fe20008010800 */
[----:B------:R-:W-:Y:S01]  /*3a50*/  FFMA.FTZ R43, R43, UR5, -R0 ;  /* 0x000000052b2b7c23 */ /* 0x000fe20008010800 */
[----:B------:R-:W1:Y:S01]  /*3a60*/  MUFU.EX2 R27, R27 ;  /* 0x0000001b001b7308 */ /* 0x000e620000000800 */
[----:B------:R-:W-:Y:S01]  /*3a70*/  FADD.FTZ R53, R29, R16 ;  /* 0x000000101d357221 */ /* 0x000fe20000010000 */
[--C-:B------:R-:W-:Y:S01]  /*3a80*/  FFMA.FTZ R46, R46, UR5, -R0.reuse ;  /* 0x000000052e2e7c23 */ /* 0x100fe20008010800 */
[--C-:B------:R-:W-:Y:S01]  /*3a90*/  FFMA.FTZ R47, R47, UR5, -R0.reuse ;  /* 0x000000052f2f7c23 */ /* 0x100fe20008010800 */
[--C-:B------:R-:W-:Y:S01]  /*3aa0*/  FFMA.FTZ R50, R50, UR5, -R0.reuse ;  /* 0x0000000532327c23 */ /* 0x100fe20008010800 */
[----:B---3--:R-:W-:Y:S01]  /*3ab0*/  FADD.FTZ R16, R32, R53 ;  /* 0x0000003520107221 */ /* 0x008fe20000010000 */
[--C-:B------:R-:W-:Y:S01]  /*3ac0*/  FFMA.FTZ R51, R51, UR5, -R0.reuse ;  /* 0x0000000533337c23 */ /* 0x100fe20008010800 */
[----:B------:R-:W-:Y:S01]  /*3ad0*/  FFMA.FTZ R54, R54, UR5, -R0 ;  /* 0x0000000536367c23 */ /* 0x000fe20008010800 */
[----:B------:R-:W2:Y:S01]  /*3ae0*/  MUFU.EX2 R30, R30 ;  /* 0x0000001e001e7308 */ /* 0x000ea20000000800 */
[----:B0-----:R-:W-:Y:S01]  /*3af0*/  FADD.FTZ R57, R33, R16 ;  /* 0x0000001021397221 */ /* 0x001fe20000010000 */
[----:B------:R-:W-:Y:S01]  /*3b00*/  F2FP.BF16.F32.PACK_AB R198, R25, R198 ;  /* 0x000000c619c6723e */ /* 0x000fe200000010ff */
[----:B------:R-:W-:Y:S01]  /*3b10*/  FFMA.FTZ R0, R55, UR5, -R0 ;  /* 0x0000000537007c23 */ /* 0x000fe20008010800 */
[----:B------:R-:W-:-:S04]  /*3b20*/  F2FP.BF16.F32.PACK_AB R194, R33, R32 ;  /* 0x0000002021c2723e */ /* 0x000fc800000010ff */
[----:B------:R-:W0:Y:S01]  /*3b30*/  MUFU.EX2 R31, R31 ;  /* 0x0000001f001f7308 */ /* 0x000e220000000800 */
[----:B-1----:R-:W-:Y:S01]  /*3b40*/  FADD.FTZ R53, R26, R27 ;  /* 0x0000001b1a357221 */ /* 0x002fe20000010000 */
[----:B------:R-:W-:-:S06]  /*3b50*/  F2FP.BF16.F32.PACK_AB R197, R27, R26 ;  /* 0x0000001a1bc5723e */ /* 0x000fcc00000010ff */
[----:B------:R-:W1:Y:S01]  /*3b60*/  MUFU.EX2 R36, R36 ;  /* 0x0000002400247308 */ /* 0x000e620000000800 */
[----:B--2---:R-:W-:-:S07]  /*3b70*/  FADD.FTZ R16, R30, R53 ;  /* 0x000000351e107221 */ /* 0x004fce0000010000 */
[----:B------:R-:W2:Y:S01]  /*3b80*/  MUFU.EX2 R34, R34 ;  /* 0x0000002200227308 */ /* 0x000ea20000000800 */
[C---:B0-----:R-:W-:Y:S01]  /*3b90*/  FADD.FTZ R53, R31.reuse, R16 ;  /* 0x000000101f357221 */ /* 0x041fe20000010000 */
[----:B------:R-:W-:-:S06]  /*3ba0*/  F2FP.BF16.F32.PACK_AB R199, R31, R30 ;  /* 0x0000001e1fc7723e */ /* 0x000fcc00000010ff */
[----:B------:R-:W0:Y:S01]  /*3bb0*/  MUFU.EX2 R35, R35 ;  /* 0x0000002300237308 */ /* 0x000e220000000800 */
[----:B-1----:R-:W-:Y:S01]  /*3bc0*/  FADD.FTZ R48, R36, R57 ;  /* 0x0000003924307221 */ /* 0x002fe20000010000 */
[----:B------:R-:W-:-:S03]  /*3bd0*/  F2FP.BF16.F32.PACK_AB R188, R37, R36 ;  /* 0x0000002425bc723e */ /* 0x000fc600000010ff */
[----:B------:R-:W-:-:S03]  /*3be0*/  FADD.FTZ R57, R37, R48 ;  /* 0x0000003025397221 */ /* 0x000fc60000010000 */
        /* <DEDUP_REMOVED lines=8> */
[----:B--2---:R-:W-:-:S07]  /*3c70*/  FADD.FTZ R16, R38, R5 ;  /* 0x0000000526107221 */ /* 0x004fce0000010000 */
[----:B------:R-:W2:Y:S01]  /*3c80*/  MUFU.EX2 R44, R44 ;  /* 0x0000002c002c7308 */ /* 0x000ea20000000800 */
[C---:B0-----:R-:W-:Y:S01]  /*3c90*/  FADD.FTZ R53, R41.reuse, R48 ;  /* 0x0000003029357221 */ /* 0x041fe20000010000 */
[----:B------:R-:W-:-:S06]  /*3ca0*/  F2FP.BF16.F32.PACK_AB R190, R41, R40 ;  /* 0x0000002829be723e */ /* 0x000fcc00000010ff */
[----:B------:R-:W0:Y:S01]  /*3cb0*/  MUFU.EX2 R42, R42 ;  /* 0x0000002a002a7308 */ /* 0x000e220000000800 */
[C---:B-1----:R-:W-:Y:S01]  /*3cc0*/  FADD.FTZ R5, R39.reuse, R16 ;  /* 0x0000001027057221 */ /* 0x042fe20000010000 */
[----:B------:R-:W-:-:S06]  /*3cd0*/  F2FP.BF16.F32.PACK_AB R195, R39, R38 ;  /* 0x0000002627c3723e */ /* 0x000fcc00000010ff */
[----:B------:R-:W1:Y:S01]  /*3ce0*/  MUFU.EX2 R45, R45 ;  /* 0x0000002d002d7308 */ /* 0x000e620000000800 */
[----:B--2---:R-:W-:-:S07]  /*3cf0*/  FADD.FTZ R24, R44, R53 ;  /* 0x000000352c187221 */ /* 0x004fce0000010000 */
[----:B------:R-:W2:Y:S01]  /*3d00*/  MUFU.EX2 R43, R43 ;  /* 0x0000002b002b7308 */ /* 0x000ea20000000800 */
[----:B0-----:R-:W-:-:S07]  /*3d10*/  FADD.FTZ R16, R42, R5 ;  /* 0x000000052a107221 */ /* 0x001fce0000010000 */
[----:B------:R-:W0:Y:S01]  /*3d20*/  MUFU.EX2 R2, R2 ;  /* 0x0000000200027308 */ /* 0x000e220000000800 */
[C---:B-1----:R-:W-:Y:S01]  /*3d30*/  FADD.FTZ R25, R45.reuse, R24 ;  /* 0x000000182d197221 */ /* 0x042fe20000010000 */
[----:B------:R-:W-:-:S06]  /*3d40*/  F2FP.BF16.F32.PACK_AB R184, R45, R44 ;  /* 0x0000002c2db8723e */ /* 0x000fcc00000010ff */
[----:B------:R-:W1:Y:S01]  /*3d50*/  MUFU.EX2 R46, R46 ;  /* 0x0000002e002e7308 */ /* 0x000e620000000800 */
[C---:B--2---:R-:W-:Y:S01]  /*3d60*/  FADD.FTZ R5, R43.reuse, R16 ;  /* 0x000000102b057221 */ /* 0x044fe20000010000 */
[----:B------:R-:W-:-:S06]  /*3d70*/  F2FP.BF16.F32.PACK_AB R189, R43, R42 ;  /* 0x0000002a2bbd723e */ /* 0x000fcc00000010ff */
[----:B------:R-:W2:Y:S01]  /*3d80*/  MUFU.EX2 R47, R47 ;  /* 0x0000002f002f7308 */ /* 0x000ea20000000800 */
[----:B0-----:R-:W-:Y:S01]  /*3d90*/  FADD.FTZ R24, R2, R25 ;  /* 0x0000001902187221 */ /* 0x001fe20000010000 */
[----:B------:R-:W-:-:S03]  /*3da0*/  F2FP.BF16.F32.PACK_AB R186, R49, R2 ;  /* 0x0000000231ba723e */ /* 0x000fc600000010ff */
[----:B------:R-:W-:-:S03]  /*3db0*/  FADD.FTZ R16, R49, R24 ;  /* 0x0000001831107221 */ /* 0x000fc60000010000 */
[----:B------:R-:W0:Y:S01]  /*3dc0*/  MUFU.EX2 R50, R50 ;  /* 0x0000003200327308 */ /* 0x000e220000000800 */
[----:B-1----:R-:W-:-:S07]  /*3dd0*/  FADD.FTZ R2, R46, R5 ;  /* 0x000000052e027221 */ /* 0x002fce0000010000 */
[----:B------:R-:W1:Y:S01]  /*3de0*/  MUFU.EX2 R51, R51 ;  /* 0x0000003300337308 */ /* 0x000e620000000800 */
[C---:B--2---:R-:W-:Y:S01]  /*3df0*/  FADD.FTZ R5, R47.reuse, R2 ;  /* 0x000000022f057221 */ /* 0x044fe20000010000 */
[----:B------:R-:W-:-:S06]  /*3e00*/  F2FP.BF16.F32.PACK_AB R191, R47, R46 ;  /* 0x0000002e2fbf723e */ /* 0x000fcc00000010ff */
[----:B------:R-:W2:Y:S01]  /*3e10*/  MUFU.EX2 R54, R54 ;  /* 0x0000003600367308 */ /* 0x000ea20000000800 */
[----:B0-----:R-:W-:-:S07]  /*3e20*/  FADD.FTZ R2, R50, R5 ;  /* 0x0000000532027221 */ /* 0x001fce0000010000 */
[----:B------:R2:W0:Y:S01]  /*3e30*/  MUFU.EX2 R187, R0 ;  /* 0x0000000000bb7308 */ /* 0x0004220000000800 */
[C---:B-1----:R-:W-:Y:S01]  /*3e40*/  FADD.FTZ R5, R51.reuse, R2 ;  /* 0x0000000233057221 */ /* 0x042fe20000010000 */
[----:B------:R-:W-:-:S03]  /*3e50*/  F2FP.BF16.F32.PACK_AB R185, R51, R50 ;  /* 0x0000003233b9723e */ /* 0x000fc600000010ff */
[----:B--2---:R-:W-:-:S04]  /*3e60*/  FADD.FTZ R0, R54, R5 ;  /* 0x0000000536007221 */ /* 0x004fc80000010000 */
[C---:B0-----:R-:W-:Y:S01]  /*3e70*/  FADD.FTZ R5, R187.reuse, R0 ;  /* 0x00000000bb057221 */ /* 0x041fe20000010000 */
[----:B------:R-:W-:Y:S01]  /*3e80*/  F2FP.BF16.F32.PACK_AB R187, R187, R54 ;  /* 0x00000036bbbb723e */ /* 0x000fe200000010ff */
[----:B------:R-:W-:Y:S06]  /*3e90*/  @P2 BRA `(.L_x_1179) ;  /* 0x0000000000442947 */ /* 0x000fec0003800000 */
        /* <DEDUP_REMOVED lines=10> */
.L_x_1180:
[----:B------:R-:W-:-:S11]  /*3f40*/  UISETP.NE.AND UP2, UPT, UR7, 0x1, UPT ;  /* 0x000000010700788c */ /* 0x000fd6000bf45270 */
[----:B------:R-:W-:Y:S02]  /*3f50*/  @UP2 ULDC.64 UR10, c[0x0][0x9e8] ;  /* 0x00027a00000a2ab9 */ /* 0x000fe40000000a00 */
[----:B------:R-:W-:-:S04]  /*3f60*/  UIMAD.WIDE.U32 UR14, UR4, UR10, URZ ;  /* 0x0000000a040e72a5 */ /* 0x000fc8000f8e003f */
[----:B------:R-:W-:-:S12]  /*3f70*/  @UP2 USHF.R.U32.HI UR4, URZ, UR11, UR15 ;  /* 0x0000000b3f042299 */ /* 0x000fd8000801160f */
.L_x_1181:
[----:B------:R-:W-:-:S04]  /*3f80*/  UIMAD UR4, UR4, UR7, UR7 ;  /* 0x00000007040472a4 */ /* 0x000fc8000f8e0207 */
[----:B------:R-:W-:-:S04]  /*3f90*/  UISETP.LT.AND UP2, UPT, UR6, UR4, UPT ;  /* 0x000000040600728c */ /* 0x000fc8000bf41270 */
[----:B------:R-:W-:-:S12]  /*3fa0*/  USEL UR6, UR6, UR4, UP2 ;  /* 0x0000000406067287 */ /* 0x000fd80009000000 */
.L_x_1179:
[----:B------:R-:W-:Y:S01]  /*3fb0*/  R2UR UR7, R22 ;  /* 0x00000000160772ca */ /* 0x000fe200000e0000 */
[----:B------:R-:W-:Y:S01]  /*3fc0*/  USHF.R.S32.HI UR4, URZ, 0x1f, UR6 ;  /* 0x0000001f3f047899 */ /* 0x000fe20008011406 */
[----:B------:R-:W-:Y:S01]  /*3fd0*/  IMAD.MOV.U32 R2, RZ, RZ, 0x3f800000 ;  /* 0x3f800000ff027424 */ /* 0x000fe200078e00ff */
[----:B------:R-:W-:Y:S01]  /*3fe0*/  CS2R R150, SRZ ;  /* 0x0000000000967805 */ /* 0x000fe2000001ff00 */
[----:B------:R-:W-:Y:S01]  /*3ff0*/  IMAD.MOV.U32 R0, RZ, RZ, 0x3f800000 ;  /* 0x3f800000ff007424 */ /* 0x000fe200078e00ff */
        /* <DEDUP_REMOVED lines=8> */
[----:B------:R-:W-:Y:S01]  /*4080*/  UISETP.LT.AND UP2, UPT, UR7, UR4, UPT ;  /* 0x000000040700728c */ /* 0x000fe2000bf41270 */
[----:B------:R-:W-:Y:S02]  /*4090*/  CS2R R136, SRZ ;  /* 0x0000000000887805 */ /* 0x000fe4000001ff00 */
[----:B------:R-:W-:Y:S02]  /*40a0*/  CS2R R134, SRZ ;  /* 0x0000000000867805 */ /* 0x000fe4000001ff00 */
[----:B------:R-:W-:Y:S01]  /*40b0*/  CS2R R132, SRZ ;  /* 0x0000000000847805 */ /* 0x000fe2000001ff00 */
[----:B------:R-:W-:Y:S01]  /*40c0*/  USEL UR58, UR7, UR4, !UP2 ;  /* 0x00000004073a7287 */ /* 0x000fe2000d000000 */
[----:B------:R-:W-:-:S02]  /*40d0*/  CS2R R130, SRZ ;  /* 0x0000000000827805 */ /* 0x000fc4000001ff00 */
[----:B------:R-:W-:Y:S02]  /*40e0*/  CS2R R128, SRZ ;  /* 0x0000000000807805 */ /* 0x000fe4000001ff00 */
[----:B------:R-:W-:Y:S02]  /*40f0*/  CS2R R126, SRZ ;  /* 0x00000000007e7805 */ /* 0x000fe4000001ff00 */
[----:B------:R-:W-:Y:S02]  /*4100*/  CS2R R124, SRZ ;  /* 0x00000000007c7805 */ /* 0x000fe4000001ff00 */
[----:B------:R-:W-:Y:S02]  /*4110*/  CS2R R122, SRZ ;  /* 0x00000000007a7805 */ /* 0x000fe4000001ff00 */
[----:B------:R-:W-:Y:S02]  /*4120*/  ISETP.GE.AND P2, PT, R205, UR58, PT ;  /* 0x0000003acd007c0c */ /* 0x000fe4000bf46270 */
        /* <DEDUP_REMOVED lines=48> */
[----:B------:R-:W-:Y:S01]  /*4430*/  CS2R R24, SRZ ;  /* 0x0000000000187805 */ /* 0x000fe2000001ff00 */
[----:B------:R-:W-:Y:S06]  /*4440*/  @!P2 BRA `(.L_x_1182) ;  /* 0x0000002400f8a947 */ /* 0x000fec0003800000 */
[----:B------:R-:W-:Y:S01]  /*4450*/  IMAD.MOV.U32 R2, RZ, RZ, 0x3f800000 ;  /* 0x3f800000ff027424 */ /* 0x000fe200078e00ff */
[----:B------:R-:W-:Y:S01]  /*4460*/  ULDC UR59, c[0x0][0x9e4] ;  /* 0x00027900003b7ab9 */ /* 0x000fe20000000800 */
[----:B------:R-:W-:-:S07]  /*4470*/  IMAD.MOV.U32 R151, RZ, RZ, RZ ;  /* 0x000000ffff977224 */ /* 0x000fce00078e00ff */
.L_x_1199:
[----:B------:R-:W-:-:S04]  /*4480*/  UIADD3 UR4, UR36, 0x1, URZ ;  /* 0x0000000124047890 */ /* 0x000fc8000fffe03f */
[----:B------:R-:W-:-:S04]  /*4490*/  UISETP.NE.AND UP2, UPT, UR4, 0x2, UPT ;  /* 0x000000020400788c */ /* 0x000fc8000bf45270 */
[----:B------:R-:W-:Y:S02]  /*44a0*/  USEL UR7, URZ, 0x1, UP2 ;  /* 0x000000013f077887 */ /* 0x000fe40009000000 */
[----:B------:R-:W-:Y:S02]  /*44b0*/  USEL UR4, UR4, URZ, UP2 ;  /* 0x0000003f04047287 */ /* 0x000fe40009000000 */
[----:B------:R-:W-:Y:S01]  /*44c0*/  ULOP3.LUT UR7, UR38, UR7, URZ, 0x3c, !UPT ;  /* 0x0000000726077292 */ /* 0x000fe2000f8e3c3f */
[----:B------:R-:W-:Y:S11]  /*44d0*/  @!P0 BRA `(.L_x_1183) ;  /* 0x0000000000048947 */ /* 0x000ff60003800000 */
[----:B------:R-:W-:Y:S01]  /*44e0*/  BPT.TRAP 0x1 ;  /* 0x000000040000795c */ /* 0x000fe20000300000 */
.L_x_1183:
[----:B------:R-:W-:Y:S01]  /*44f0*/  ULEA UR6, UR4, UR37, 0x3 ;  /* 0x0000002504067291 */ /* 0x000fe2000f8e183f */
[----:B------:R-:W-:-:S05]  /*4500*/  IMAD.U32 R20, RZ, RZ, UR7 ;  /* 0x00000007ff147e24 */ /* 0x000fca000f8e00ff */
[----:B------:R-:W-:-:S04]  /*4510*/  SHF.L.U32 R20, R20, 0x1f, RZ ;  /* 0x0000001f14147819 */ /* 0x000fc800000006ff */
[----:B------:R0:W1:Y:S01]  /*4520*/  SYNCS.PHASECHK.TRANS64.TRYWAIT P2, [UR6+0x30830], R20 ;  /* 0x03083014ff0075a7 */ /* 0x0000620008040146 */
[----:B------:R-:W-:Y:S05]  /*4530*/  @!P0 BRA `(.L_x_1184) ;  /* 0x0000000000048947 */ /* 0x000fea0003800000 */
[----:B------:R-:W-:Y:S01]  /*4540*/  BPT.TRAP 0x1 ;  /* 0x000000040000795c */ /* 0x000fe20000300000 */
.L_x_1184:
[----:B-1----:R-:W-:Y:S05]  /*4550*/  @P2 BRA `(.L_x_1185) ;  /* 0x0000000000082947 */ /* 0x002fea0003800000 */
[----:B------:R-:W1:Y:S02]  /*4560*/  SYNCS.PHASECHK.TRANS64.TRYWAIT P2, [UR6+0x30830], R20 ;  /* 0x03083014ff0075a7 */ /* 0x000e640008040146 */
[----:B-1----:R-:W-:Y:S05]  /*4570*/  @!P2 BRA `(.L_x_1186) ;  /* 0x000001080028a947 */ /* 0x002fea0003800000 */
.L_x_1185:
[----:B------:R-:W-:Y:S01]  /*4580*/  R2UR UR52, R14 ;  /* 0x000000000e3472ca */ /* 0x000fe200000e0000 */
[----:B------:R-:W-:Y:S01]  /*4590*/  ULEA UR5, UR4, UR61, 0xb ;  /* 0x0000003d04057291 */ /* 0x000fe2000f8e583f */
[----:B------:R-:W-:Y:S01]  /*45a0*/  R2UR UR53, R15 ;  /* 0x000000000f3572ca */ /* 0x000fe200000e0000 */
[----:B------:R-:W-:Y:S01]  /*45b0*/  WARPGROUP.ARRIVE ;  /* 0x00000000000079c5 */ /* 0x000fe20000000000 */
[----:B------:R-:W-:Y:S01]  /*45c0*/  UMOV UR55, 0x40000040 ;  /* 0x4000004000377882 */ /* 0x000fe20000000000 */
[----:B------:R-:W-:Y:S01]  /*45d0*/  UIADD3 UR10, UR5, 0x202, URZ ;  /* 0x00000202050a7890 */ /* 0x000fe2000fffe03f */
[-C--:B------:R-:W-:Y:S01]  /*45e0*/  FMUL.FTZ R24, R24, R0.reuse ;  /* 0x0000000018187220 */ /* 0x080fe20000410000 */
[----:B------:R-:W-:Y:S01]  /*45f0*/  UMOV UR11, 0x40000040 ;  /* 0x40000040000b7882 */ /* 0x000fe20000000000 */
[----:B------:R-:W-:Y:S01]  /*4600*/  UMOV UR54, UR5 ;  /* 0x0000000500367c82 */ /* 0x000fe20008000000 */
[----:B------:R-:W-:Y:S01]  /*4610*/  UIADD3 UR14, UR5, 0x204, URZ ;  /* 0x00000204050e7890 */ /* 0x000fe2000fffe03f */
[-C--:B------:R-:W-:Y:S01]  /*4620*/  FMUL.FTZ R25, R25, R0.reuse ;  /* 0x0000000019197220 */ /* 0x080fe20000410000 */
[----:B------:R-:W-:Y:S01]  /*4630*/  UMOV UR15, 0x40000040 ;  /* 0x40000040000f7882 */ /* 0x000fe20000000000 */
[----:B------:R-:W-:Y:S01]  /*4640*/  UIADD3 UR18, UR5, 0x206, URZ ;  /* 0x0000020605127890 */ /* 0x000fe2000fffe03f */
[-C--:B------:R-:W-:Y:S01]  /*4650*/  FMUL.FTZ R28, R28, R0.reuse ;  /* 0x000000001c1c7220 */ /* 0x080fe20000410000 */
[----:B------:R-:W-:Y:S01]  /*4660*/  UMOV UR19, 0x40000040 ;  /* 0x4000004000137882 */ /* 0x000fe20000000000 */
[----:B------:R-:W-:Y:S01]  /*4670*/  HGMMA.64x64x16.F32.BF16 R152, gdesc[UR52], RZ, !UPT, gsb0 ;  /* 0x00e00000349879f0 */ /* 0x000fe2000c0018ff */
[----:B------:R-:W-:Y:S01]  /*4680*/  R2UR UR52, R12 ;  /* 0x000000000c3472ca */ /* 0x000fe200000e0000 */
[----:B------:R-:W-:Y:S01]  /*4690*/  UIADD3 UR54, UR5, 0x2, URZ ;  /* 0x0000000205367890 */ /* 0x000fe2000fffe03f */
[----:B------:R-:W-:Y:S01]  /*46a0*/  R2UR UR53, R13 ;  /* 0x000000000d3572ca */ /* 0x000fe200000e0000 */
        /* <DEDUP_REMOVED lines=77> */
[----:B------:R-:W-:Y:S01]  /*4b80*/  FMUL.FTZ R149, R149, R0 ;  /* 0x0000000095957220 */ /* 0x000fe20000410000 */
[-C--:B------:R-:W-:Y:S01]  /*4b90*/  FMUL.FTZ R26, R26, R2.reuse ;  /* 0x000000021a1a7220 */ /* 0x080fe20000410000 */
[----:B------:R-:W-:Y:S01]  /*4ba0*/  HGMMA.64x64x16.F32.BF16 R152, gdesc[UR52], R152, gsb0 ;  /* 0x00e00000349879f0 */ /* 0x000fe20008001898 */
[----:B------:R-:W-:Y:S01]  /*4bb0*/  R2UR UR52, R10 ;  /* 0x000000000a3472ca */ /* 0x000fe200000e0000 */
[----:B------:R-:W-:Y:S01]  /*4bc0*/  UIADD3 UR54, UR5, 0x4, URZ ;  /* 0x0000000405367890 */ /* 0x000fe2000fffe03f */
[----:B------:R-:W-:Y:S01]  /*4bd0*/  R2UR UR53, R11 ;  /* 0x000000000b3572ca */ /* 0x000fe200000e0000 */
        /* <DEDUP_REMOVED lines=66> */
[----:B------:R-:W-:Y:S01]  /*5000*/  HGMMA.64x64x16.F32.BF16 R152, gdesc[UR52], R152, gsb0 ;  /* 0x00e00000349879f0 */ /* 0x000fe20008001898 */
[----:B------:R-:W-:Y:S01]  /*5010*/  R2UR UR52, R8 ;  /* 0x00000000083472ca */ /* 0x000fe200000e0000 */
[----:B------:R-:W-:Y:S01]  /*5020*/  UIADD3 UR54, UR5, 0x6, URZ ;  /* 0x0000000605367890 */ /* 0x000fe2000fffe03f */
[----:B------:R-:W-:Y:S01]  /*5030*/  R2UR UR53, R9 ;  /* 0x00000000093572ca */ /* 0x000fe200000e0000 */
[----:B------:R-:W-:Y:S01]  /*5040*/  UMOV UR55, 0x40000040 ;  /* 0x4000004000377882 */ /* 0x000fe20000000000 */
[----:B------:R-:W-:Y:S02]  /*5050*/  WARPGROUP.DEPBAR.LE gsb0, 0x0 ;  /* 0x00008000000079c5 */ /* 0x000fe40000010000 */
[----:B------:R-:W-:-:S09]  /*5060*/  WARPGROUP.ARRIVE ;  /* 0x00000000000079c5 */ /* 0x000fd20000000000 */
        /* <DEDUP_REMOVED lines=8> */
[----:B------:R-:W-:Y:S01]  /*50f0*/  UIADD3 UR54, UR5, 0x606, URZ ;  /* 0x0000060605367890 */ /* 0x000fe2000fffe03f */
[----:B------:R-:W-:Y:S01]  /*5100*/  UMOV UR52, UR56 ;  /* 0x0000003800347c82 */ /* 0x000fe20008000000 */
[----:B------:R-:W-:Y:S01]  /*5110*/  UMOV UR53, UR57 ;  /* 0x0000003900357c82 */ /* 0x000fe20008000000 */
[----:B------:R-:W-:Y:S01]  /*5120*/  UMOV UR55, 0x40000040 ;  /* 0x4000004000377882 */ /* 0x000fe20000000000 */
        /* <DEDUP_REMOVED lines=34> */
[----:B------:R-:W-:Y:S05]  /*5350*/  @!P0 BRA `(.L_x_1187) ;  /* 0x0000000000048947 */ /* 0x000fea0003800000 */
[----:B------:R-:W-:Y:S01]  /*5360*/  BPT.TRAP 0x1 ;  /* 0x000000040000795c */ /* 0x000fe20000300000 */
.L_x_1187:
[----:B------:R-:W-:Y:S01]  /*5370*/  ULEA UR10, UR36, UR37, 0x3 ;  /* 0x00000025240a7291 */ /* 0x000fe2000f8e183f */
[----:B------:R-:W-:-:S05]  /*5380*/  IMAD.U32 R0, RZ, RZ, UR38 ;  /* 0x00000026ff007e24 */ /* 0x000fca000f8e00ff */
[----:B------:R-:W-:-:S04]  /*5390*/  SHF.L.U32 R0, R0, 0x1f, RZ ;  /* 0x0000001f00007819 */ /* 0x000fc800000006ff */
[----:B------:R2:W3:Y:S01]  /*53a0*/  SYNCS.PHASECHK.TRANS64.TRYWAIT P2, [UR10+0x30850], R0 ;  /* 0x03085000ff0075a7 */ /* 0x0004e2000804014a */
[----:B------:R-:W-:Y:S05]  /*53b0*/  @!P0 BRA `(.L_x_1188) ;  /* 0x0000000000048947 */ /* 0x000fea0003800000 */
[----:B------:R-:W-:Y:S01]  /*53c0*/  BPT.TRAP 0x1 ;  /* 0x000000040000795c */ /* 0x000fe20000300000 */
.L_x_1188:
[----:B---3--:R-:W-:Y:S05]  /*53d0*/  @P2 BRA `(.L_x_1189) ;  /* 0x0000000000082947 */ /* 0x008fea0003800000 */
[----:B------:R-:W3:Y:S02]  /*53e0*/  SYNCS.PHASECHK.TRANS64.TRYWAIT P2, [UR10+0x30850], R0 ;  /* 0x03085000ff0075a7 */ /* 0x000ee4000804014a */
[----:B---3--:R-:W-:Y:S05]  /*53f0*/  @!P2 BRA `(.L_x_1190) ;  /* 0x000000f800a0a947 */ /* 0x008fea0003800000 */
.L_x_1189:
[----:B------:R-:W-:Y:S01]  /*5400*/  UIADD3 UR5, UR37, 0x400, URZ ;  /* 0x0000040025057890 */ /* 0x000fe2000fffe03f */
[----:B------:R-:W-:Y:S01]  /*5410*/  WARPGROUP.ARRIVE ;  /* 0x00000000000079c5 */ /* 0x000fe20000000000 */
[----:B------:R-:W-:Y:S01]  /*5420*/  UMOV UR15, 0x40000040 ;  /* 0x40000040000f7882 */ /* 0x000fe20000000000 */
[----:B------:R-:W-:Y:S01]  /*5430*/  PLOP3.LUT P2, PT, PT, PT, UP0, 0x80, 0x0 ;  /* 0x000000000000781c */ /* 0x000fe20003f4f008 */
[----:B------:R-:W-:Y:S01]  /*5440*/  USHF.R.U32.HI UR5, URZ, 0x4, UR5 ;  /* 0x000000043f057899 */ /* 0x000fe20008011605 */
[----:B------:R-:W-:Y:S01]  /*5450*/  PLOP3.LUT P3, PT, PT, PT, UP0, 0x80, 0x0 ;  /* 0x000000000000781c */ /* 0x000fe20003f6f008 */
[----:B01----:R-:W0:Y:S01]  /*5460*/  LDC R20, c[0x0][0x2f0] ;  /* 0x0000bc00ff147b82 */ /* 0x003e220000000800 */
[----:B------:R-:W-:Y:S01]  /*5470*/  IMAD.SHL.U32 R2, R205, 0x40, RZ ;  /* 0x00000040cd027824 */ /* 0x000fe200078e00ff */
[----:B------:R-:W-:Y:S01]  /*5480*/  ULOP3.LUT UR5, UR5, 0x3fff, URZ, 0xc0, !UPT ;  /* 0x00003fff05057892 */ /* 0x000fe2000f8ec03f */
[----:B------:R-:W-:-:S03]  /*5490*/  ULDC UR11, c[0x0][0x9dc] ;  /* 0x00027700000b7ab9 */ /* 0x000fc60000000800 */
[----:B------:R-:W-:Y:S02]  /*54a0*/  ULOP3.LUT UR5, UR5, 0x2000000, URZ, 0xfc, !UPT ;  /* 0x0200000005057892 */ /* 0x000fe4000f8efc3f */
[----:B------:R-:W1:Y:S01]  /*54b0*/  LDC R21, c[0x0][0x288] ;  /* 0x0000a200ff157b82 */ /* 0x000e620000000800 */
[----:B------:R-:W-:Y:S01]  /*54c0*/  UMOV UR18, UR11 ;  /* 0x0000000b00127c82 */ /* 0x000fe20008000000 */
[----:B------:R-:W-:Y:S01]  /*54d0*/  ULEA UR5, UR36, UR5, 0xb ;  /* 0x0000000524057291 */ /* 0x000fe2000f8e583f */
[----:B------:R-:W-:-:S06]  /*54e0*/  ULDC UR11, c[0x0][0x9e0] ;  /* 0x00027800000b7ab9 */ /* 0x000fcc0000000800 */
        /* <DEDUP_REMOVED lines=15> */
[----:B------:R-:W-:Y:S02]  /*55e0*/  UMOV UR15, 0x40000040 ;  /* 0x40000040000f7882 */ /* 0x000fe40000000000 */
[----:B------:R-:W-:Y:S01]  /*55f0*/  @UP0 ULDC UR5, c[0x0][0x44c] ;  /* 0x0001130000050ab9 */ /* 0x000fe20000000800 */
[----:B------:R-:W-:Y:S02]  /*5600*/  WARPGROUP.DEPBAR.LE gsb0, 0x0 ;  /* 0x00008000000079c5 */ /* 0x000fe40000010000 */
[----:B------:R-:W-:-:S15]  /*5610*/  WARPGROUP.ARRIVE ;  /* 0x00000000000079c5 */ /* 0x000fde0000000000 */
[----:B------:R-:W-:-:S06]  /*5620*/  NOP ;  /* 0x0000000000007918 */ /* 0x000fcc0000000000 */
[----:B------:R-:W-:Y:S03]  /*5630*/  HGMMA.64x256x16.F32.BF16 R24, R184, gdesc[UR12].tnspB, R24, gsb0 ;  /* 0x43e0000cb8187df0 */ /* 0x000fe60008001818 */
[----:B------:R-:W-:Y:S02]  /*5640*/  WARPGROUP.DEPBAR.LE gsb0, 0x0 ;  /* 0x00008000000079c5 */ /* 0x000fe40000010000 */
[----:B------:R-:W-:Y:S01]  /*5650*/  VIADD R186, R19, UR60 ;  /* 0x0000003c13ba7c36 */ /* 0x000fe20008000000 */
[----:B------:R-:W-:-:S03]  /*5660*/  IADD3 R184, -R2, 0x1, RZ ;  /* 0x0000000102b87810 */ /* 0x000fc60007ffe1ff */
[----:B--2---:R-:W-:Y:S01]  /*5670*/  @P2 IMAD.HI.U32 R0, R186, UR5, RZ ;  /* 0x00000005ba002c27 */ /* 0x004fe2000f8e00ff */
[----:B------:R-:W-:Y:S01]  /*5680*/  @UP0 ULDC UR5, c[0x0][0x450] ;  /* 0x0001140000050ab9 */ /* 0x000fe20000000800 */
[----:B------:R-:W-:Y:S02]  /*5690*/  PLOP3.LUT P2, PT, PT, PT, UP1, 0x40, 0x0 ;  /* 0x000000000000781c */ /* 0x000fe40003f4e818 */
[----:B------:R-:W-:Y:S01]  /*56a0*/  IMAD R185, R17, -0x2, R184 ;  /* 0xfffffffe11b97824 */ /* 0x000fe200078e02b8 */
[----:B------:R-:W-:Y:S01]  /*56b0*/  @P3 SHF.R.U32.HI R186, RZ, UR5, R0 ;  /* 0x00000005ffba3c19 */ /* 0x000fe20008011600 */
[----:B------:R-:W-:Y:S01]  /*56c0*/  IMAD.U32 R0, RZ, RZ, UR6 ;  /* 0x00000006ff007e24 */ /* 0x000fe2000f8e00ff */
[----:B------:R-:W-:-:S03]  /*56d0*/  ULOP3.LUT UR5, URZ, UR18, URZ, 0x33, !UPT ;  /* 0x000000123f057292 */ /* 0x000fc6000f8e333f */
[----:B------:R-:W2:Y:S01]  /*56e0*/  SHFL.IDX PT, R189, R186, RZ, 0x1c1f ;  /* 0x001c1fffbabd7589 */ /* 0x000ea200000e0000 */
[----:B------:R-:W-:-:S05]  /*56f0*/  @!P1 VIADD R0, R0, 0x30840 ;  /* 0x0003084000009836 */ /* 0x000fca0000000000 */
[----:B------:R-:W-:-:S04]  /*5700*/  @!P1 PRMT R0, RZ, 0x654, R0 ;  /* 0x00000654ff009816 */ /* 0x000fc80000000000 */
[----:B------:R0:W-:Y:S02]  /*5710*/  @!P1 SYNCS.ARRIVE.TRANS64.RED.A1T0 RZ, [R0+URZ], RZ ;  /* 0x000000ff00ff99a7 */ /* 0x0001e4000810043f */
[----:B0-----:R-:W-:-:S04]  /*5720*/  IMAD R0, R20, UR39, R185 ;  /* 0x0000002714007c24 */ /* 0x001fc8000f8e02b9 */
[----:B-1----:R-:W-:-:S04]  /*5730*/  IMAD.IADD R0, R0, 0x1, -R21 ;  /* 0x0000000100007824 */ /* 0x002fc800078e0a15 */
[C---:B------:R-:W-:Y:S02]  /*5740*/  VIADD R190, R0.reuse, UR11 ;  /* 0x0000000b00be7c36 */ /* 0x040fe40008000000 */
[----:B------:R-:W-:Y:S02]  /*5750*/  VIADD R191, R0, UR5 ;  /* 0x0000000500bf7c36 */ /* 0x000fe40008000000 */
[--C-:B--2---:R-:W-:Y:S02]  /*5760*/  IMAD.IADD R187, R190, 0x1, R189.reuse ;  /* 0x00000001bebb7824 */ /* 0x104fe400078e02bd */
[----:B------:R-:W-:Y:S01]  /*5770*/  IMAD.IADD R188, R191, 0x1, R189 ;  /* 0x00000001bfbc7824 */ /* 0x000fe200078e02bd */
[----:B------:R-:W-:Y:S06]  /*5780*/  @P2 BRA `(.L_x_1191) ;  /* 0x00000000005c2947 */ /* 0x000fec0003800000 */
[----:B------:R-:W-:Y:S01]  /*5790*/  IMAD R0, R20, UR39, R189 ;  /* 0x0000002714007c24 */ /* 0x000fe2000f8e02bd */
[----:B------:R-:W-:Y:S03]  /*57a0*/  BSSY B0, `(.L_x_1192) ;  /* 0x0000011000007945 */ /* 0x000fe60003800000 */
[----:B------:R-:W-:-:S05]  /*57b0*/  IMAD.IADD R189, R0, 0x1, -R21 ;  /* 0x0000000100bd7824 */ /* 0x000fca00078e0a15 */
[----:B------:R-:W-:-:S13]  /*57c0*/  ISETP.GT.AND P2, PT, R189, -0x1, PT ;  /* 0xffffffffbd00780c */ /* 0x000fda0003f44270 */
[----:B------:R-:W-:Y:S05]  /*57d0*/  @P2 BRA `(.L_x_1193) ;  /* 0x0000000000202947 */ /* 0x000fea0003800000 */
[----:B------:R-:W-:Y:S01]  /*57e0*/  IMAD.U32 R192, RZ, RZ, UR59 ;  /* 0x0000003bffc07e24 */ /* 0x000fe2000f8e00ff */
[----:B------:R-:W-:-:S04]  /*57f0*/  LOP3.LUT R189, RZ, R189, RZ, 0x33, !PT ;  /* 0x000000bdffbd7212 */ /* 0x000fc800078e33ff */
[----:B------:R-:W-:-:S13]  /*5800*/  ISETP.NE.AND P2, PT, R192, 0x1, PT ;  /* 0x00000001c000780c */ /* 0x000fda0003f45270 */
[----:B------:R-:W0:Y:S02]  /*5810*/  @P2 LDC.64 R184, c[0x0][0x9e8] ;  /* 0x00027a00ffb82b82 */ /* 0x000e240000000a00 */
[----:B0-----:R-:W-:-:S05]  /*5820*/  @P2 IMAD.HI.U32 R184, R189, R184, RZ ;  /* 0x000000b8bdb82227 */ /* 0x001fca00078e00ff */
[----:B------:R-:W-:-:S04]  /*5830*/  @P2 SHF.R.U32.HI R189, RZ, R185, R184 ;  /* 0x000000b9ffbd2219 */ /* 0x000fc800000116b8 */
[----:B------:R-:W-:Y:S01]  /*5840*/  LOP3.LUT R189, RZ, R189, RZ, 0x33, !PT ;  /* 0x000000bdffbd7212 */ /* 0x000fe200078e33ff */
[----:B------:R-:W-:Y:S06]  /*5850*/  BRA `(.L_x_1194) ;  /* 0x0000000000147947 */ /* 0x000fec0003800000 */
.L_x_1193:
[----:B------:R-:W-:-:S05]  /*5860*/  IMAD.U32 R192, RZ, RZ, UR59 ;  /* 0x0000003bffc07e24 */ /* 0x000fca000f8e00ff */
[----:B------:R-:W-:-:S13]  /*5870*/  ISETP.NE.AND P2, PT, R192, 0x1, PT ;  /* 0x00000001c000780c */ /* 0x000fda0003f45270 */
[----:B------:R-:W0:Y:S02]  /*5880*/  @P2 LDC.64 R184, c[0x0][0x9e8] ;  /* 0x00027a00ffb82b82 */ /* 0x000e240000000a00 */
[----:B0-----:R-:W-:-:S05]  /*5890*/  @P2 IMAD.HI.U32 R184, R189, R184, RZ ;  /* 0x000000b8bdb82227 */ /* 0x001fca00078e00ff */
[----:B------:R-:W-:-:S07]  /*58a0*/  @P2 SHF.R.U32.HI R189, RZ, R185, R184 ;  /* 0x000000b9ffbd2219 */ /* 0x000fce00000116b8 */
.L_x_1194:
[----:B------:R-:W-:Y:S05]  /*58b0*/  BSYNC B0 ;  /* 0x0000000000007941 */ /* 0x000fea0003800000 */
.L_x_1192:
[----:B------:R-:W-:-:S04]  /*58c0*/  IMAD R0, R189, R192, -R2 ;  /* 0x000000c0bd007224 */ /* 0x000fc800078e0a02 */
[----:B------:R-:W-:-:S05]  /*58d0*/  IMAD R0, R17, -0x2, R0 ;  /* 0xfffffffe11007824 */ /* 0x000fca00078e0200 */
[----:B------:R-:W-:Y:S02]  /*58e0*/  VIADDMNMX R187, R0, R192, R187, PT ;  /* 0x000000c000bb7246 */ /* 0x000fe400038001bb */
[----:B------:R-:W-:-:S07]  /*58f0*/  VIMNMX R188, R188, R0, !PT ;  /* 0x00000000bcbc7248 */ /* 0x000fce0007fe0100 */
.L_x_1191:
[----:B------:R-:W-:Y:S01]  /*5900*/  ISETP.GT.AND P2, PT, R205, -0x1, PT ;  /* 0xffffffffcd00780c */ /* 0x000fe20003f44270 */
[----:B------:R-:W0:Y:S03]  /*5910*/  SHFL.IDX PT, R189, R186, 0x1, 0x1c1f ;  /* 0x003c1f00babd7f89 */ /* 0x000e2600000e0000 */
[C---:B------:R-:W-:Y:S02]  /*5920*/  ISETP.GT.AND P5, PT, R188.reuse, RZ, P2 ;  /* 0x000000ffbc00720c */ /* 0x040fe400017a4270 */
[C---:B------:R-:W-:Y:S02]  /*5930*/  ISETP.GT.AND P4, PT, R188.reuse, 0x1, P2 ;  /* 0x00000001bc00780c */ /* 0x040fe40001784270 */
[----:B------:R-:W-:Y:S02]  /*5940*/  ISETP.LT.OR P5, PT, R187, 0x1, P5 ;  /* 0x00000001bb00780c */ /* 0x000fe40002fa1670 */
[----:B------:R-:W-:-:S02]  /*5950*/  ISETP.GT.AND P6, PT, R188, 0x8, P2 ;  /* 0x00000008bc00780c */ /* 0x000fc400017c4270 */
[----:B------:R-:W-:Y:S02]  /*5960*/  FSEL R185, R152, -INF , !P5 ;  /* 0xff80000098b97808 */ /* 0x000fe40006800000 */
[C---:B------:R-:W-:Y:S02]  /*5970*/  ISETP.GT.AND P5, PT, R188.reuse, 0x10, P2 ;  /* 0x00000010bc00780c */ /* 0x040fe400017a4270 */
[----:B------:R-:W-:Y:S02]  /*5980*/  ISETP.GT.AND P3, PT, R188, 0x9, P2 ;  /* 0x00000009bc00780c */ /* 0x000fe40001764270 */
[C---:B------:R-:W-:Y:S02]  /*5990*/  ISETP.LT.OR P5, PT, R187.reuse, 0x11, P5 ;  /* 0x00000011bb00780c */ /* 0x040fe40002fa1670 */
[----:B------:R-:W-:Y:S02]  /*59a0*/  ISETP.LT.OR P4, PT, R187, 0x2, P4 ;  /* 0x00000002bb00780c */ /* 0x000fe40002781670 */
[----:B------:R-:W-:-:S02]  /*59b0*/  FSEL R160, R160, -INF , !P5 ;  /* 0xff800000a0a07808 */ /* 0x000fc40006800000 */
[----:B------:R-:W-:Y:S01]  /*59c0*/  ISETP.GT.AND P5, PT, R188, 0x20, P2 ;  /* 0x00000020bc00780c */ /* 0x000fe200017a4270 */
[--C-:B0-----:R-:W-:Y:S01]  /*59d0*/  IMAD.IADD R184, R190, 0x1, R189.reuse ;  /* 0x00000001beb87824 */ /* 0x101fe200078e02bd */
[----:B------:R-:W-:Y:S01]  /*59e0*/  ISETP.LT.OR P6, PT, R187, 0x9, P6 ;  /* 0x00000009bb00780c */ /* 0x000fe200037c1670 */
[----:B------:R-:W-:Y:S01]  /*59f0*/  IMAD.IADD R186, R191, 0x1, R189 ;  /* 0x00000001bfba7824 */ /* 0x000fe200078e02bd */
[C---:B------:R-:W-:Y:S02]  /*5a00*/  ISETP.LT.OR P3, PT, R187.reuse, 0xa, P3 ;  /* 0x0000000abb00780c */ /* 0x040fe40001f61670 */
[----:B------:R-:W-:Y:S02]  /*5a10*/  ISETP.LT.OR P5, PT, R187, 0x21, P5 ;  /* 0x00000021bb00780c */ /* 0x000fe40002fa1670 */
[----:B------:R-:W-:Y:S02]  /*5a20*/  FSEL R0, R153, -INF , !P4 ;  /* 0xff80000099007808 */ /* 0x000fe40006000000 */
[----:B------:R-:W-:-:S02]  /*5a30*/  FSEL R156, R156, -INF , !P6 ;  /* 0xff8000009c9c7808 */ /* 0x000fc40007000000 */
[----:B------:R-:W-:Y:S02]  /*5a40*/  FSEL R157, R157, -INF , !P3 ;  /* 0xff8000009d9d7808 */ /* 0x000fe40005800000 */
[C---:B------:R-:W-:Y:S02]  /*5a50*/  ISETP.GT.AND P4, PT, R188.reuse, 0x11, P2 ;  /* 0x00000011bc00780c */ /* 0x040fe40001784270 */
[C---:B------:R-:W-:Y:S02]  /*5a60*/  ISETP.GT.AND P6, PT, R188.reuse, 0x18, P2 ;  /* 0x00000018bc00780c */ /* 0x040fe400017c4270 */
[----:B------:R-:W-:Y:S02]  /*5a70*/  ISETP.GT.AND P3, PT, R188, 0x19, P2 ;  /* 0x00000019bc00780c */ /* 0x000fe40001764270 */
[----:B------:R-:W-:Y:S02]  /*5a80*/  FSEL R168, R168, -INF , !P5 ;  /* 0xff800000a8a87808 */ /* 0x000fe40006800000 */
[----:B------:R-:W-:-:S02]  /*5a90*/  ISETP.GT.AND P5, PT, R188, 0x30, P2 ;  /* 0x00000030bc00780c */ /* 0x000fc400017a4270 */
[C---:B------:R-:W-:Y:S02]  /*5aa0*/  ISETP.LT.OR P4, PT, R187.reuse, 0x12, P4 ;  /* 0x00000012bb00780c */ /* 0x040fe40002781670 */
[C---:B------:R-:W-:Y:S02]  /*5ab0*/  ISETP.LT.OR P6, PT, R187.reuse, 0x19, P6 ;  /* 0x00000019bb00780c */ /* 0x040fe400037c1670 */
        /* <DEDUP_REMOVED lines=9> */
[----:B------:R-:W-:-:S02]  /*5b50*/  PLOP3.LUT P5, PT, PT, PT, UP1, 0x40, 0x0 ;  /* 0x000000000000781c */ /* 0x000fc40003fae818 */
[C---:B------:R-:W-:Y:S02]  /*5b60*/  ISETP.LT.OR P4, PT, R187.reuse, 0x22, P4 ;  /* 0x00000022bb00780c */ /* 0x040fe40002781670 */
[C---:B------:R-:W-:Y:S02]  /*5b70*/  ISETP.LT.OR P6, PT, R187.reuse, 0x29, P6 ;  /* 0x00000029bb00780c */ /* 0x040fe400037c1670 */
[----:B------:R-:W-:Y:S02]  /*5b80*/  ISETP.LT.OR P3, PT, R187, 0x2a, P3 ;  /* 0x0000002abb00780c */ /* 0x000fe40001f61670 */
[----:B------:R-:W-:Y:S02]  /*5b90*/  FSEL R169, R169, -INF , !P4 ;  /* 0xff800000a9a97808 */ /* 0x000fe40006000000 */
[----:B------:R-:W-:Y:S02]  /*5ba0*/  FSEL R172, R172, -INF , !P6 ;  /* 0xff800000acac7808 */ /* 0x000fe40007000000 */
[----:B------:R-:W-:-:S02]  /*5bb0*/  FSEL R173, R173, -INF , !P3 ;  /* 0xff800000adad7808 */ /* 0x000fc40005800000 */
[C---:B------:R-:W-:Y:S02]  /*5bc0*/  ISETP.GT.AND P4, PT, R188.reuse, 0x31, P2 ;  /* 0x00000031bc00780c */ /* 0x040fe40001784270 */
[C---:B------:R-:W-:Y:S02]  /*5bd0*/  ISETP.GT.AND P6, PT, R188.reuse, 0x38, P2 ;  /* 0x00000038bc00780c */ /* 0x040fe400017c4270 */
[----:B------:R-:W-:Y:S02]  /*5be0*/  ISETP.GT.AND P3, PT, R188, 0x39, P2 ;  /* 0x00000039bc00780c */ /* 0x000fe40001764270 */
[C---:B------:R-:W-:Y:S02]  /*5bf0*/  ISETP.LT.OR P4, PT, R187.reuse, 0x32, P4 ;  /* 0x00000032bb00780c */ /* 0x040fe40002781670 */
[C---:B------:R-:W-:Y:S02]  /*5c00*/  ISETP.LT.OR P6, PT, R187.reuse, 0x39, P6 ;  /* 0x00000039bb00780c */ /* 0x040fe400037c1670 */
[----:B------:R-:W-:-:S02]  /*5c10*/  ISETP.LT.OR P3, PT, R187, 0x3a, P3 ;  /* 0x0000003abb00780c */ /* 0x000fc40001f61670 */
[----:B------:R-:W-:Y:S02]  /*5c20*/  FSEL R177, R177, -INF , !P4 ;  /* 0xff800000b1b17808 */ /* 0x000fe40006000000 */
[----:B------:R-:W-:Y:S02]  /*5c30*/  FSEL R180, R180, -INF , !P6 ;  /* 0xff800000b4b47808 */ /* 0x000fe40007000000 */
[----:B------:R-:W-:Y:S01]  /*5c40*/  FSEL R181, R181, -INF , !P3 ;  /* 0xff800000b5b57808 */ /* 0x000fe20005800000 */
        /* <DEDUP_REMOVED lines=14> */
.L_x_1197:
[----:B------:R-:W-:-:S05]  /*5d30*/  IMAD.U32 R188, RZ, RZ, UR59 ;  /* 0x0000003bffbc7e24 */ /* 0x000fca000f8e00ff */
[----:B------:R-:W-:-:S13]  /*5d40*/  ISETP.NE.AND P3, PT, R188, 0x1, PT ;  /* 0x00000001bc00780c */ /* 0x000fda0003f65270 */
[----:B------:R-:W0:Y:S02]  /*5d50*/  @P3 LDC.64 R152, c[0x0][0x9e8] ;  /* 0x00027a00ff983b82 */ /* 0x000e240000000a00 */
[----:B0-----:R-:W-:-:S05]  /*5d60*/  @P3 IMAD.HI.U32 R152, R187, R152, RZ ;  /* 0x00000098bb983227 */ /* 0x001fca00078e00ff */
[----:B------:R-:W-:-:S07]  /*5d70*/  @P3 SHF.R.U32.HI R187, RZ, R153, R152 ;  /* 0x00000099ffbb3219 */ /* 0x000fce0000011698 */
.L_x_1198:
[----:B------:R-:W-:Y:S05]  /*5d80*/  BSYNC B0 ;  /* 0x0000000000007941 */ /* 0x000fea0003800000 */
.L_x_1196:
[----:B------:R-:W-:-:S04]  /*5d90*/  IMAD R2, R187, R188, -R2 ;  /* 0x000000bcbb027224 */ /* 0x000fc800078e0a02 */
[----:B------:R-:W-:-:S05]  /*5da0*/  IMAD R153, R17, -0x2, R2 ;  /* 0xfffffffe11997824 */ /* 0x000fca00078e0202 */
[----:B------:R-:W-:Y:S02]  /*5db0*/  VIADDMNMX R184, R153, R188, R184, PT ;  /* 0x000000bc99b87246 */ /* 0x000fe400038001b8 */
[----:B------:R-:W-:-:S07]  /*5dc0*/  VIMNMX R186, R186, R153, !PT ;  /* 0x00000099baba7248 */ /* 0x000fce0007fe0100 */
.L_x_1195:
[----:B------:R-:W-:Y:S01]  /*5dd0*/  FMNMX.FTZ R153, R185, R4, !PT ;  /* 0x00000004b9997209 */ /* 0x000fe20007810000 */
[----:B------:R-:W-:Y:S01]  /*5de0*/  ULDC UR5, c[0x0][0x988] ;  /* 0x0002620000057ab9 */ /* 0x000fe20000000800 */
[----:B------:R-:W-:Y:S01]  /*5df0*/  ISETP.GT.AND P4, PT, R186, RZ, P2 ;  /* 0x000000ffba00720c */ /* 0x000fe20001784270 */
[----:B------:R-:W-:Y:S01]  /*5e00*/  UMOV UR38, UR7 ;  /* 0x0000000700267c82 */ /* 0x000fe20008000000 */
[----:B------:R-:W-:Y:S01]  /*5e10*/  FMNMX.FTZ R153, R0, R153, !PT ;  /* 0x0000009900997209 */ /* 0x000fe20007810000 */
[----:B------:R-:W-:Y:S01]  /*5e20*/  UMOV UR36, UR4 ;  /* 0x0000000400247c82 */ /* 0x000fe20008000000 */
[----:B------:R-:W-:Y:S02]  /*5e30*/  ISETP.GT.AND P3, PT, R186, 0x1, P2 ;  /* 0x00000001ba00780c */ /* 0x000fe40001764270 */
[----:B------:R-:W-:Y:S02]  /*5e40*/  FMNMX.FTZ R2, R156, R153, !PT ;  /* 0x000000999c027209 */ /* 0x000fe40007810000 */
[----:B------:R-:W-:-:S02]  /*5e50*/  ISETP.LT.OR P4, PT, R184, 0x1, P4 ;  /* 0x00000001b800780c */ /* 0x000fc40002781670 */
[----:B------:R-:W-:Y:S02]  /*5e60*/  FMNMX.FTZ R153, R157, R2, !PT ;  /* 0x000000029d997209 */ /* 0x000fe40007810000 */
[----:B------:R-:W-:Y:S02]  /*5e70*/  ISETP.GT.AND P5, PT, R186, 0x8, P2 ;  /* 0x00000008ba00780c */ /* 0x000fe400017a4270 */
[----:B------:R-:W-:Y:S02]  /*5e80*/  FMNMX.FTZ R2, R160, R153, !PT ;  /* 0x00000099a0027209 */ /* 0x000fe40007810000 */
[----:B------:R-:W-:Y:S02]  /*5e90*/  ISETP.LT.OR P3, PT, R184, 0x2, P3 ;  /* 0x00000002b800780c */ /* 0x000fe40001f61670 */
[----:B------:R-:W-:Y:S02]  /*5ea0*/  FMNMX.FTZ R153, R161, R2, !PT ;  /* 0x00000002a1997209 */ /* 0x000fe40007810000 */
[----:B------:R-:W-:-:S02]  /*5eb0*/  FSEL R154, R154, -INF , !P4 ;  /* 0xff8000009a9a7808 */ /* 0x000fc40006000000 */
        /* <DEDUP_REMOVED lines=15> */
[----:B------:R-:W-:Y:S02]  /*5fb0*/  FSEL R159, R159, -INF , !P6 ;  /* 0xff8000009f9f7808 */ /* 0x000fe40007000000 */
[----:B------:R-:W-:Y:S02]  /*5fc0*/  FMNMX.FTZ R2, R180, R153, !PT ;  /* 0x00000099b4027209 */ /* 0x000fe40007810000 */
[----:B------:R-:W-:-:S02]  /*5fd0*/  ISETP.LT.OR P3, PT, R184, 0x11, P3 ;  /* 0x00000011b800780c */ /* 0x000fc40001f61670 */
[----:B------:R-:W-:Y:S02]  /*5fe0*/  FMNMX.FTZ R2, R181, R2, !PT ;  /* 0x00000002b5027209 */ /* 0x000fe40007810000 */
[C---:B------:R-:W-:Y:S02]  /*5ff0*/  ISETP.GT.AND P4, PT, R186.reuse, 0x19, P2 ;  /* 0x00000019ba00780c */ /* 0x040fe40001784270 */
[----:B------:R-:W-:Y:S01]  /*6000*/  ISETP.GT.AND P6, PT, R186, 0x18, P2 ;  /* 0x00000018ba00780c */ /* 0x000fe200017c4270 */
[----:B------:R-:W0:Y:S01]  /*6010*/  SHFL.BFLY PT, R153, R2, 0x2, 0x1f ;  /* 0x0c401f0002997f89 */ /* 0x000e2200000e0000 */
[----:B------:R-:W-:Y:S02]  /*6020*/  ISETP.LT.OR P5, PT, R184, 0x12, P5 ;  /* 0x00000012b800780c */ /* 0x000fe40002fa1670 */
[----:B------:R-:W-:Y:S02]  /*6030*/  FSEL R162, R162, -INF , !P3 ;  /* 0xff800000a2a27808 */ /* 0x000fe40005800000 */
[----:B------:R-:W-:-:S02]  /*6040*/  ISETP.LT.OR P4, PT, R184, 0x1a, P4 ;  /* 0x0000001ab800780c */ /* 0x000fc40002781670 */
[----:B------:R-:W-:Y:S02]  /*6050*/  ISETP.LT.OR P6, PT, R184, 0x19, P6 ;  /* 0x00000019b800780c */ /* 0x000fe400037c1670 */
[----:B------:R-:W-:Y:S02]  /*6060*/  FSEL R163, R163, -INF , !P5 ;  /* 0xff800000a3a37808 */ /* 0x000fe40006800000 */
[----:B------:R-:W-:Y:S02]  /*6070*/  FSEL R167, R167, -INF , !P4 ;  /* 0xff800000a7a77808 */ /* 0x000fe40006000000 */
[----:B------:R-:W-:Y:S02]  /*6080*/  ISETP.GT.AND P3, PT, R186, 0x20, P2 ;  /* 0x00000020ba00780c */ /* 0x000fe40001764270 */
[----:B------:R-:W-:Y:S02]  /*6090*/  FSEL R166, R166, -INF , !P6 ;  /* 0xff800000a6a67808 */ /* 0x000fe40007000000 */
[----:B------:R-:W-:-:S02]  /*60a0*/  ISETP.GT.AND P5, PT, R186, 0x21, P2 ;  /* 0x00000021ba00780c */ /* 0x000fc400017a4270 */
[----:B------:R-:W-:Y:S02]  /*60b0*/  ISETP.LT.OR P3, PT, R184, 0x21, P3 ;  /* 0x00000021b800780c */ /* 0x000fe40001f61670 */
[----:B------:R-:W-:Y:S02]  /*60c0*/  ISETP.GT.AND P6, PT, R186, 0x28, P2 ;  /* 0x00000028ba00780c */ /* 0x000fe400017c4270 */
[----:B------:R-:W-:Y:S02]  /*60d0*/  ISETP.LT.OR P5, PT, R184, 0x22, P5 ;  /* 0x00000022b800780c */ /* 0x000fe40002fa1670 */
[----:B0-----:R-:W-:Y:S02]  /*60e0*/  FMNMX.FTZ R153, R2, R153, !PT ;  /* 0x0000009902997209 */ /* 0x001fe40007810000 */
[----:B------:R-:W-:Y:S02]  /*60f0*/  FMNMX.FTZ R2, R154, R3, !PT ;  /* 0x000000039a027209 */ /* 0x000fe40007810000 */
[----:B------:R-:W-:Y:S01]  /*6100*/  FSEL R170, R170, -INF , !P3 ;  /* 0xff800000aaaa7808 */ /* 0x000fe20005800000 */
[----:B------:R-:W0:Y:S01]  /*6110*/  SHFL.BFLY PT, R152, R153, 0x1, 0x1f ;  /* 0x0c201f0099987f89 */ /* 0x000e2200000e0000 */
[----:B------:R-:W-:-:S02]  /*6120*/  ISETP.GT.AND P3, PT, R186, 0x29, P2 ;  /* 0x00000029ba00780c */ /* 0x000fc40001764270 */
[----:B------:R-:W-:Y:S02]  /*6130*/  FSEL R171, R171, -INF , !P5 ;  /* 0xff800000abab7808 */ /* 0x000fe40006800000 */
[----:B------:R-:W-:Y:S02]  /*6140*/  ISETP.LT.OR P6, PT, R184, 0x29, P6 ;  /* 0x00000029b800780c */ /* 0x000fe400037c1670 */
[----:B------:R-:W-:Y:S02]  /*6150*/  ISETP.GT.AND P5, PT, R186, 0x30, P2 ;  /* 0x00000030ba00780c */ /* 0x000fe400017a4270 */
[----:B------:R-:W-:Y:S02]  /*6160*/  ISETP.LT.OR P3, PT, R184, 0x2a, P3 ;  /* 0x0000002ab800780c */ /* 0x000fe40001f61670 */
[----:B------:R-:W-:Y:S02]  /*6170*/  FSEL R174, R174, -INF , !P6 ;  /* 0xff800000aeae7808 */ /* 0x000fe40007000000 */
[----:B------:R-:W-:-:S02]  /*6180*/  ISETP.GT.AND P6, PT, R186, 0x31, P2 ;  /* 0x00000031ba00780c */ /* 0x000fc400017c4270 */
[----:B------:R-:W-:Y:S02]  /*6190*/  FSEL R175, R175, -INF , !P3 ;  /* 0xff800000afaf7808 */ /* 0x000fe40005800000 */
[----:B------:R-:W-:Y:S02]  /*61a0*/  ISETP.LT.OR P5, PT, R184, 0x31, P5 ;  /* 0x00000031b800780c */ /* 0x000fe40002fa1670 */
[----:B------:R-:W-:Y:S02]  /*61b0*/  ISETP.GT.AND P3, PT, R186, 0x38, P2 ;  /* 0x00000038ba00780c */ /* 0x000fe40001764270 */
[----:B------:R-:W-:Y:S02]  /*61c0*/  ISETP.LT.OR P6, PT, R184, 0x32, P6 ;  /* 0x00000032b800780c */ /* 0x000fe400037c1670 */
[----:B------:R-:W-:Y:S02]  /*61d0*/  FSEL R178, R178, -INF , !P5 ;  /* 0xff800000b2b27808 */ /* 0x000fe40006800000 */
[----:B0-----:R-:W-:-:S02]  /*61e0*/  FMNMX.FTZ R152, R153, R152, !PT ;  /* 0x0000009899987209 */ /* 0x001fc40007810000 */
[----:B------:R-:W-:Y:S02]  /*61f0*/  FMNMX.FTZ R153, R155, R2, !PT ;  /* 0x000000029b997209 */ /* 0x000fe40007810000 */
[C---:B------:R-:W-:Y:S01]  /*6200*/  FSETP.NEU.FTZ.AND P4, PT, R152.reuse, -INF , PT ;  /* 0xff8000009800780b */ /* 0x040fe20003f9d000 */
[----:B------:R-:W-:Y:S01]  /*6210*/  FMUL.FTZ R187, R152, UR5 ;  /* 0x0000000598bb7c20 */ /* 0x000fe20008410000 */
[----:B------:R-:W-:Y:S02]  /*6220*/  FMNMX.FTZ R2, R158, R153, !PT ;  /* 0x000000999e027209 */ /* 0x000fe40007810000 */
[----:B------:R-:W-:Y:S02]  /*6230*/  ISETP.GT.AND P2, PT, R186, 0x39, P2 ;  /* 0x00000039ba00780c */ /* 0x000fe40001744270 */
[----:B------:R-:W-:Y:S02]  /*6240*/  FMNMX.FTZ R153, R159, R2, !PT ;  /* 0x000000029f997209 */ /* 0x000fe40007810000 */
[----:B------:R-:W-:-:S02]  /*6250*/  ISETP.LT.OR P3, PT, R184, 0x39, P3 ;  /* 0x00000039b800780c */ /* 0x000fc40001f61670 */
[----:B------:R-:W-:Y:S02]  /*6260*/  FMNMX.FTZ R2, R162, R153, !PT ;  /* 0x00000099a2027209 */ /* 0x000fe40007810000 */
[----:B------:R-:W-:Y:S02]  /*6270*/  FSEL R179, R179, -INF , !P6 ;  /* 0xff800000b3b37808 */ /* 0x000fe40007000000 */
[----:B------:R-:W-:Y:S02]  /*6280*/  FMNMX.FTZ R153, R163, R2, !PT ;  /* 0x00000002a3997209 */ /* 0x000fe40007810000 */
[----:B------:R-:W-:Y:S02]  /*6290*/  FSEL R2, R187, RZ, P4 ;  /* 0x000000ffbb027208 */ /* 0x000fe40002000000 */
[----:B------:R-:W-:Y:S02]  /*62a0*/  FMNMX.FTZ R188, R166, R153, !PT ;  /* 0x00000099a6bc7209 */ /* 0x000fe40007810000 */
[----:B------:R-:W-:Y:S01]  /*62b0*/  ISETP.LT.OR P2, PT, R184, 0x3a, P2 ;  /* 0x0000003ab800780c */ /* 0x000fe20001741670 */
[--C-:B------:R-:W-:Y:S01]  /*62c0*/  FFMA.FTZ R153, R185, UR5, -R2.reuse ;  /* 0x00000005b9997c23 */ /* 0x100fe20008010802 */
[----:B------:R-:W-:Y:S01]  /*62d0*/  FMNMX.FTZ R185, R167, R188, !PT ;  /* 0x000000bca7b97209 */ /* 0x000fe20007810000 */
[--C-:B------:R-:W-:Y:S01]  /*62e0*/  FFMA.FTZ R196, R0, UR5, -R2.reuse ;  /* 0x0000000500c47c23 */ /* 0x100fe20008010802 */
[----:B------:R-:W-:Y:S01]  /*62f0*/  FSEL R182, R182, -INF , !P3 ;  /* 0xff800000b6b67808 */ /* 0x000fe20005800000 */
[--C-:B------:R-:W-:Y:S01]  /*6300*/  FFMA.FTZ R198, R156, UR5, -R2.reuse ;  /* 0x000000059cc67c23 */ /* 0x100fe20008010802 */
[----:B------:R-:W-:Y:S01]  /*6310*/  FMNMX.FTZ R188, R170, R185, !PT ;  /* 0x000000b9aabc7209 */ /* 0x000fe20007810000 */
[--C-:B------:R-:W-:Y:S01]  /*6320*/  FFMA.FTZ R192, R160, UR5, -R2.reuse ;  /* 0x00000005a0c07c23 */ /* 0x100fe20008010802 */
[----:B------:R-:W-:Y:S01]  /*6330*/  FSEL R183, R183, -INF , !P2 ;  /* 0xff800000b7b77808 */ /* 0x000fe20005000000 */
[--C-:B------:R-:W-:Y:S01]  /*6340*/  FFMA.FTZ R157, R157, UR5, -R2.reuse ;  /* 0x000000059d9d7c23 */ /* 0x100fe20008010802 */
[----:B------:R-:W-:Y:S01]  /*6350*/  FMNMX.FTZ R185, R171, R188, !PT ;  /* 0x000000bcabb97209 */ /* 0x000fe20007810000 */
[--C-:B------:R-:W-:Y:S01]  /*6360*/  FFMA.FTZ R161, R161, UR5, -R2.reuse ;  /* 0x00000005a1a17c23 */ /* 0x100fe20008010802 */
[----:B------:R-:W-:Y:S01]  /*6370*/  FSEL R187, R152, RZ, P4 ;  /* 0x000000ff98bb7208 */ /* 0x000fe20002000000 */
[--C-:B------:R-:W-:Y:S01]  /*6380*/  FFMA.FTZ R194, R164, UR5, -R2.reuse ;  /* 0x00000005a4c27c23 */ /* 0x100fe20008010802 */
[----:B------:R-:W-:Y:S01]  /*6390*/  FMNMX.FTZ R0, R174, R185, !PT ;  /* 0x000000b9ae007209 */ /* 0x000fe20007810000 */
[--C-:B------:R-:W-:Y:S01]  /*63a0*/  FFMA.FTZ R165, R165, UR5, -R2.reuse ;  /* 0x00000005a5a57c23 */ /* 0x100fe20008010802 */
[----:B------:R-:W-:Y:S01]  /*63b0*/  FFMA.FTZ R188, R168, UR5, -R2 ;  /* 0x00000005a8bc7c23 */ /* 0x000fe20008010802 */
[----:B------:R-:W-:Y:S01]  /*63c0*/  FADD.FTZ R187, -R187, R4 ;  /* 0x00000004bbbb7221 */ /* 0x000fe20000010100 */
[----:B------:R-:W-:Y:S01]  /*63d0*/  FMNMX.FTZ R185, R175, R0, !PT ;  /* 0x00000000afb97209 */ /* 0x000fe20007810000 */
[--C-:B------:R-:W-:Y:S01]  /*63e0*/  FFMA.FTZ R169, R169, UR5, -R2.reuse ;  /* 0x00000005a9a97c23 */ /* 0x100fe20008010802 */
[--C-:B------:R-:W-:Y:S01]  /*63f0*/  FFMA.FTZ R190, R172, UR5, -R2.reuse ;  /* 0x00000005acbe7c23 */ /* 0x100fe20008010802 */
[--C-:B------:R-:W-:Y:S01]  /*6400*/  FFMA.FTZ R173, R173, UR5, -R2.reuse ;  /* 0x00000005adad7c23 */ /* 0x100fe20008010802 */
[----:B------:R-:W-:Y:S01]  /*6410*/  FMNMX.FTZ R0, R178, R185, !PT ;  /* 0x000000b9b2007209 */ /* 0x000fe20007810000 */
[--C-:B------:R-:W-:Y:S01]  /*6420*/  FFMA.FTZ R184, R176, UR5, -R2.reuse ;  /* 0x00000005b0b87c23 */ /* 0x100fe20008010802 */
[--C-:B------:R-:W-:Y:S01]  /*6430*/  FFMA.FTZ R177, R177, UR5, -R2.reuse ;  /* 0x00000005b1b17c23 */ /* 0x100fe20008010802 */
[--C-:B------:R-:W-:Y:S01]  /*6440*/  FFMA.FTZ R186, R180, UR5, -R2.reuse ;  /* 0x00000005b4ba7c23 */ /* 0x100fe20008010802 */
[----:B------:R-:W-:Y:S01]  /*6450*/  FMNMX.FTZ R185, R179, R0, !PT ;  /* 0x00000000b3b97209 */ /* 0x000fe20007810000 */
[----:B------:R-:W-:Y:S01]  /*6460*/  FFMA.FTZ R181, R181, UR5, -R2 ;  /* 0x00000005b5b57c23 */ /* 0x000fe20008010802 */
[----:B------:R-:W-:Y:S01]  /*6470*/  FMUL.FTZ R187, R187, UR5 ;  /* 0x00000005bbbb7c20 */ /* 0x000fe20008410000 */
[----:B------:R-:W-:Y:S01]  /*6480*/  MUFU.EX2 R153, R153 ;  /* 0x0000009900997308 */ /* 0x000fe20000000800 */
[----:B------:R-:W-:-:S04]  /*6490*/  FMNMX.FTZ R0, R182, R185, !PT ;  /* 0x000000b9b6007209 */ /* 0x000fc80007810000 */
[----:B------:R-:W-:-:S03]  /*64a0*/  FMNMX.FTZ R0, R183, R0, !PT ;  /* 0x00000000b7007209 */ /* 0x000fc60007810000 */
[----:B------:R-:W-:Y:S02]  /*64b0*/  MUFU.EX2 R196, R196 ;  /* 0x000000c400c47308 */ /* 0x000fe40000000800 */
[----:B------:R-:W0:Y:S06]  /*64c0*/  SHFL.BFLY PT, R185, R0, 0x2, 0x1f ;  /* 0x0c401f0000b97f89 */ /* 0x000e2c00000e0000 */
[----:B------:R-:W-:Y:S08]  /*64d0*/  MUFU.EX2 R198, R198 ;  /* 0x000000c600c67308 */ /* 0x000ff00000000800 */
[----:B------:R-:W-:Y:S08]  /*64e0*/  MUFU.EX2 R157, R157 ;  /* 0x0000009d009d7308 */ /* 0x000ff00000000800 */
[----:B------:R-:W-:Y:S01]  /*64f0*/  MUFU.EX2 R192, R192 ;  /* 0x000000c000c07308 */ /* 0x000fe20000000800 */
[----:B0-----:R-:W-:-:S05]  /*6500*/  FMNMX.FTZ R185, R0, R185, !PT ;  /* 0x000000b900b97209 */ /* 0x001fca0007810000 */
[----:B------:R-:W0:Y:S02]  /*6510*/  SHFL.BFLY PT, R156, R185, 0x1, 0x1f ;  /* 0x0c201f00b99c7f89 */ /* 0x000e2400000e0000 */
[----:B------:R-:W1:Y:S08]  /*6520*/  MUFU.EX2 R0, R187 ;  /* 0x000000bb00007308 */ /* 0x000e700000000800 */
[----:B------:R-:W2:Y:S08]  /*6530*/  MUFU.EX2 R161, R161 ;  /* 0x000000a100a17308 */ /* 0x000eb00000000800 */
[----:B------:R-:W-:Y:S01]  /*6540*/  MUFU.EX2 R194, R194 ;  /* 0x000000c200c27308 */ /* 0x000fe20000000800 */
[----:B0-----:R-:W-:-:S07]  /*6550*/  FMNMX.FTZ R156, R185, R156, !PT ;  /* 0x0000009cb99c7209 */ /* 0x001fce0007810000 */
[----:B------:R-:W-:Y:S01]  /*6560*/  MUFU.EX2 R165, R165 ;  /* 0x000000a500a57308 */ /* 0x000fe20000000800 */
[C---:B------:R-:W-:Y:S01]  /*6570*/  FSETP.NEU.FTZ.AND P2, PT, R156.reuse, -INF , PT ;  /* 0xff8000009c00780b */ /* 0x040fe20003f5d000 */
[----:B------:R-:W-:-:S03]  /*6580*/  FMUL.FTZ R160, R156, UR5 ;  /* 0x000000059ca07c20 */ /* 0x000fc60008410000 */
[----:B------:R-:W-:-:S03]  /*6590*/  FSEL R2, R156, RZ, P2 ;  /* 0x000000ff9c027208 */ /* 0x000fc60001000000 */
[----:B------:R-:W-:Y:S01]  /*65a0*/  MUFU.EX2 R188, R188 ;  /* 0x000000bc00bc7308 */ /* 0x000fe20000000800 */
[----:B------:R-:W-:Y:S02]  /*65b0*/  FSEL R160, R160, RZ, P2 ;  /* 0x000000ffa0a07208 */ /* 0x000fe40001000000 */
[----:B------:R-:W-:Y:S01]  /*65c0*/  ISETP.GT.AND P2, PT, R205, UR58, PT ;  /* 0x0000003acd007c0c */ /* 0x000fe2000bf44270 */
[----:B------:R-:W-:Y:S01]  /*65d0*/  FADD.FTZ R2, -R2, R3 ;  /* 0x0000000302027221 */ /* 0x000fe20000010100 */
[----:B-1----:R-:W-:Y:S01]  /*65e0*/  FFMA.FTZ R3, R0, R16, R153 ;  /* 0x0000001000037223 */ /* 0x002fe20000010099 */
[--C-:B------:R-:W-:Y:S01]  /*65f0*/  FFMA.FTZ R197, R154, UR5, -R160.reuse ;  /* 0x000000059ac57c23 */ /* 0x100fe200080108a0 */
[--C-:B------:R-:W-:Y:S01]  /*6600*/  FFMA.FTZ R4, R155, UR5, -R160.reuse ;  /* 0x000000059b047c23 */ /* 0x100fe200080108a0 */
[----:B------:R-:W-:Y:S01]  /*6610*/  FMUL.FTZ R2, R2, UR5 ;  /* 0x0000000502027c20 */ /* 0x000fe20008410000 */
[--C-:B------:R-:W-:Y:S01]  /*6620*/  FFMA.FTZ R199, R158, UR5, -R160.reuse ;  /* 0x000000059ec77c23 */ /* 0x100fe200080108a0 */
[--C-:B------:R-:W-:Y:S01]  /*6630*/  FFMA.FTZ R154, R159, UR5, -R160.reuse ;  /* 0x000000059f9a7c23 */ /* 0x100fe200080108a0 */
[--C-:B------:R-:W-:Y:S01]  /*6640*/  FFMA.FTZ R193, R162, UR5, -R160.reuse ;  /* 0x00000005a2c17c23 */ /* 0x100fe200080108a0 */
        /* <DEDUP_REMOVED lines=8> */
[----:B------:R-:W0:Y:S01]  /*66d0*/  MUFU.EX2 R2, R2 ;  /* 0x0000000200027308 */ /* 0x000e220000000800 */
[----:B------:R-:W-:Y:S01]  /*66e0*/  FADD.FTZ R3, R157, R16 ;  /* 0x000000109d037221 */ /* 0x000fe20000010000 */
[--C-:B------:R-:W-:Y:S01]  /*66f0*/  FFMA.FTZ R191, R174, UR5, -R160.reuse ;  /* 0x00000005aebf7c23 */ /* 0x100fe200080108a0 */
[--C-:B------:R-:W-:Y:S01]  /*6700*/  FFMA.FTZ R185, R178, UR5, -R160.reuse ;  /* 0x00000005b2b97c23 */ /* 0x100fe200080108a0 */
[--C-:B------:R-:W-:Y:S01]  /*6710*/  FFMA.FTZ R179, R179, UR5, -R160.reuse ;  /* 0x00000005b3b37c23 */ /* 0x100fe200080108a0 */
[----:B------:R-:W-:Y:S01]  /*6720*/  FADD.FTZ R166, R192, R3 ;  /* 0x00000003c0a67221 */ /* 0x000fe20000010000 */
[----:B------:R-:W-:Y:S01]  /*6730*/  FFMA.FTZ R182, R182, UR5, -R160 ;  /* 0x00000005b6b67c23 */ /* 0x000fe200080108a0 */
[----:B------:R-:W-:Y:S01]  /*6740*/  IMAD.U32 R155, RZ, RZ, UR10 ;  /* 0x0000000aff9b7e24 */ /* 0x000fe2000f8e00ff */
[----:B------:R-:W1:Y:S01]  /*6750*/  MUFU.EX2 R4, R4 ;  /* 0x0000000400047308 */ /* 0x000e620000000800 */
[----:B------:R-:W-:Y:S01]  /*6760*/  F2FP.BF16.F32.PACK_AB R196, R196, R153 ;  /* 0x00000099c4c4723e */ /* 0x000fe200000010ff */
[----:B------:R-:W-:Y:S01]  /*6770*/  VIADD R205, R205, 0xffffffff ;  /* 0xffffffffcdcd7836 */ /* 0x000fe20000000000 */
[----:B------:R-:W-:Y:S01]  /*6780*/  F2FP.BF16.F32.PACK_AB R198, R157, R198 ;  /* 0x000000c69dc6723e */ /* 0x000fe200000010ff */
[----:B------:R-:W-:Y:S01]  /*6790*/  @!P1 VIADD R155, R155, 0x30860 ;  /* 0x000308609b9b9836 */ /* 0x000fe20000000000 */
[----:B--2---:R-:W-:-:S03]  /*67a0*/  F2FP.BF16.F32.PACK_AB R192, R161, R192 ;  /* 0x000000c0a1c0723e */ /* 0x004fc600000010ff */
[----:B------:R-:W2:Y:S01]  /*67b0*/  MUFU.EX2 R199, R199 ;  /* 0x000000c700c77308 */ /* 0x000ea20000000800 */
[----:B0-----:R-:W-:Y:S01]  /*67c0*/  FFMA.FTZ R5, R2, R5, R197 ;  /* 0x0000000502057223 */ /* 0x001fe200000100c5 */
[----:B------:R-:W-:-:S04]  /*67d0*/  @!P1 PRMT R155, RZ, 0x654, R155 ;  /* 0x00000654ff9b9816 */ /* 0x000fc8000000009b */
[----:B------:R0:W-:Y:S02]  /*67e0*/  @!P1 SYNCS.ARRIVE.TRANS64.RED.A1T0 RZ, [R155+URZ], RZ ;  /* 0x000000ff9bff99a7 */ /* 0x0001e4000810043f */
[----:B------:R-:W3:Y:S01]  /*67f0*/  MUFU.EX2 R154, R154 ;  /* 0x0000009a009a7308 */ /* 0x000ee20000000800 */
[C---:B-1----:R-:W-:Y:S01]  /*6800*/  FADD.FTZ R16, R4.reuse, R5 ;  /* 0x0000000504107221 */ /* 0x042fe20000010000 */
[----:B------:R-:W-:Y:S01]  /*6810*/  FADD.FTZ R5, R161, R166 ;  /* 0x000000a6a1057221 */ /* 0x000fe20000010000 */
[--C-:B------:R-:W-:Y:S01]  /*6820*/  FFMA.FTZ R166, R175, UR5, -R160.reuse ;  /* 0x00000005afa67c23 */ /* 0x100fe200080108a0 */
[----:B------:R-:W-:Y:S01]  /*6830*/  FFMA.FTZ R160, R183, UR5, -R160 ;  /* 0x00000005b7a07c23 */ /* 0x000fe200080108a0 */
[----:B------:R-:W-:Y:S01]  /*6840*/  F2FP.BF16.F32.PACK_AB R197, R4, R197 ;  /* 0x000000c504c5723e */ /* 0x000fe200000010ff */
[----:B------:R-:W-:Y:S01]  /*6850*/  FADD.FTZ R168, R194, R5 ;  /* 0x00000005c2a87221 */ /* 0x000fe20000010000 */
[----:B------:R-:W-:Y:S01]  /*6860*/  F2FP.BF16.F32.PACK_AB R194, R165, R194 ;  /* 0x000000c2a5c2723e */ /* 0x000fe200000010ff */
[----:B------:R-:W1:Y:S01]  /*6870*/  MUFU.EX2 R193, R193 ;  /* 0x000000c100c17308 */ /* 0x000e620000000800 */
[----:B--2---:R-:W-:Y:S01]  /*6880*/  FADD.FTZ R3, R199, R16 ;  /* 0x00000010c7037221 */ /* 0x004fe20000010000 */
[----:B------:R-:W-:Y:S01]  /*6890*/  FADD.FTZ R5, R165, R168 ;  /* 0x000000a8a5057221 */ /* 0x000fe20000010000 */
[----:B------:R-:W-:-:S03]  /*68a0*/  IMAD.MOV.U32 R4, RZ, RZ, R152 ;  /* 0x000000ffff047224 */ /* 0x000fc600078e0098 */
[----:B------:R-:W-:Y:S02]  /*68b0*/  FADD.FTZ R168, R188, R5 ;  /* 0x00000005bca87221 */ /* 0x000fe40000010000 */
[----:B------:R-:W2:Y:S01]  /*68c0*/  MUFU.EX2 R158, R158 ;  /* 0x0000009e009e7308 */ /* 0x000ea20000000800 */
[C---:B---3--:R-:W-:Y:S01]  /*68d0*/  FADD.FTZ R16, R154.reuse, R3 ;  /* 0x000000039a107221 */ /* 0x048fe20000010000 */
[----:B------:R-:W-:-:S06]  /*68e0*/  F2FP.BF16.F32.PACK_AB R199, R154, R199 ;  /* 0x000000c79ac7723e */ /* 0x000fcc00000010ff */
[----:B------:R-:W3:Y:S01]  /*68f0*/  MUFU.EX2 R195, R195 ;  /* 0x000000c300c37308 */ /* 0x000ee20000000800 */
[----:B-1----:R-:W-:-:S07]  /*6900*/  FADD.FTZ R3, R193, R16 ;  /* 0x00000010c1037221 */ /* 0x002fce0000010000 */
[----:B------:R-:W1:Y:S01]  /*6910*/  MUFU.EX2 R169, R169 ;  /* 0x000000a900a97308 */ /* 0x000e620000000800 */
[C---:B--2---:R-:W-:Y:S01]  /*6920*/  FADD.FTZ R16, R158.reuse, R3 ;  /* 0x000000039e107221 */ /* 0x044fe20000010000 */
[----:B------:R-:W-:-:S06]  /*6930*/  F2FP.BF16.F32.PACK_AB R193, R158, R193 ;  /* 0x000000c19ec1723e */ /* 0x000fcc00000010ff */
[----:B------:R-:W2:Y:S01]  /*6940*/  MUFU.EX2 R162, R162 ;  /* 0x000000a200a27308 */ /* 0x000ea20000000800 */
[----:B---3--:R-:W-:-:S07]  /*6950*/  FADD.FTZ R3, R195, R16 ;  /* 0x00000010c3037221 */ /* 0x008fce0000010000 */
[----:B------:R-:W3:Y:S01]  /*6960*/  MUFU.EX2 R190, R190 ;  /* 0x000000be00be7308 */ /* 0x000ee20000000800 */
[C---:B-1----:R-:W-:Y:S01]  /*6970*/  FADD.FTZ R5, R169.reuse, R168 ;  /* 0x000000a8a9057221 */ /* 0x042fe20000010000 */
[----:B------:R-:W-:-:S06]  /*6980*/  F2FP.BF16.F32.PACK_AB R188, R169, R188 ;  /* 0x000000bca9bc723e */ /* 0x000fcc00000010ff */
[----:B------:R-:W1:Y:S01]  /*6990*/  MUFU.EX2 R189, R189 ;  /* 0x000000bd00bd7308 */ /* 0x000e620000000800 */
[C---:B--2---:R-:W-:Y:S01]  /*69a0*/  FADD.FTZ R16, R162.reuse, R3 ;  /* 0x00000003a2107221 */ /* 0x044fe20000010000 */
[----:B------:R-:W-:-:S06]  /*69b0*/  F2FP.BF16.F32.PACK_AB R195, R162, R195 ;  /* 0x000000c3a2c3723e */ /* 0x000fcc00000010ff */
[----:B------:R-:W2:Y:S01]  /*69c0*/  MUFU.EX2 R173, R173 ;  /* 0x000000ad00ad7308 */ /* 0x000ea20000000800 */
[----:B---3--:R-:W-:-:S07]  /*69d0*/  FADD.FTZ R168, R190, R5 ;  /* 0x00000005bea87221 */ /* 0x008fce0000010000 */
[----:B------:R-:W3:Y:S01]  /*69e0*/  MUFU.EX2 R164, R164 ;  /* 0x000000a400a47308 */ /* 0x000ee20000000800 */
[----:B-1----:R-:W-:-:S07]  /*69f0*/  FADD.FTZ R3, R189, R16 ;  /* 0x00000010bd037221 */ /* 0x002fce0000010000 */
[----:B------:R-:W1:Y:S01]  /*6a00*/  MUFU.EX2 R184, R184 ;  /* 0x000000b800b87308 */ /* 0x000e620000000800 */
[C---:B--2---:R-:W-:Y:S01]  /*6a10*/  FADD.FTZ R5, R173.reuse, R168 ;  /* 0x000000a8ad057221 */ /* 0x044fe20000010000 */
[----:B------:R-:W-:-:S06]  /*6a20*/  F2FP.BF16.F32.PACK_AB R190, R173, R190 ;  /* 0x000000beadbe723e */ /* 0x000fcc00000010ff */
[----:B------:R-:W2:Y:S01]  /*6a30*/  MUFU.EX2 R191, R191 ;  /* 0x000000bf00bf7308 */ /* 0x000ea20000000800 */
[C---:B---3--:R-:W-:Y:S01]  /*6a40*/  FADD.FTZ R16, R164.reuse, R3 ;  /* 0x00000003a4107221 */ /* 0x048fe20000010000 */
[----:B------:R-:W-:-:S06]  /*6a50*/  F2FP.BF16.F32.PACK_AB R189, R164, R189 ;  /* 0x000000bda4bd723e */ /* 0x000fcc00000010ff */
[----:B------:R-:W3:Y:S01]  /*6a60*/  MUFU.EX2 R177, R177 ;  /* 0x000000b100b17308 */ /* 0x000ee20000000800 */
[----:B-1----:R-:W-:-:S07]  /*6a70*/  FADD.FTZ R168, R184, R5 ;  /* 0x00000005b8a87221 */ /* 0x002fce0000010000 */
[----:B------:R-:W1:Y:S01]  /*6a80*/  MUFU.EX2 R166, R166 ;  /* 0x000000a600a67308 */ /* 0x000e620000000800 */
[----:B--2---:R-:W-:-:S07]  /*6a90*/  FADD.FTZ R3, R191, R16 ;  /* 0x00000010bf037221 */ /* 0x004fce0000010000 */
[----:B------:R-:W2:Y:S01]  /*6aa0*/  MUFU.EX2 R185, R185 ;  /* 0x000000b900b97308 */ /* 0x000ea20000000800 */
[C---:B---3--:R-:W-:Y:S01]  /*6ab0*/  FADD.FTZ R5, R177.reuse, R168 ;  /* 0x000000a8b1057221 */ /* 0x048fe20000010000 */
[----:B------:R-:W-:-:S06]  /*6ac0*/  F2FP.BF16.F32.PACK_AB R184, R177, R184 ;  /* 0x000000b8b1b8723e */ /* 0x000fcc00000010ff */
[----:B------:R-:W3:Y:S01]  /*6ad0*/  MUFU.EX2 R179, R179 ;  /* 0x000000b300b37308 */ /* 0x000ee20000000800 */
[C---:B-1----:R-:W-:Y:S01]  /*6ae0*/  FADD.FTZ R168, R166.reuse, R3 ;  /* 0x00000003a6a87221 */ /* 0x042fe20000010000 */
[----:B------:R-:W-:Y:S01]  /*6af0*/  F2FP.BF16.F32.PACK_AB R191, R166, R191 ;  /* 0x000000bfa6bf723e */ /* 0x000fe200000010ff */
[----:B------:R-:W-:-:S05]  /*6b00*/  IMAD.MOV.U32 R3, RZ, RZ, R156 ;  /* 0x000000ffff037224 */ /* 0x000fca00078e009c */
[----:B------:R-:W1:Y:S01]  /*6b10*/  MUFU.EX2 R186, R186 ;  /* 0x000000ba00ba7308 */ /* 0x000e620000000800 */
[----:B--2---:R-:W-:-:S07]  /*6b20*/  FADD.FTZ R168, R185, R168 ;  /* 0x000000a8b9a87221 */ /* 0x004fce0000010000 */
[----:B------:R-:W2:Y:S01]  /*6b30*/  MUFU.EX2 R187, R182 ;  /* 0x000000b600bb7308 */ /* 0x000ea20000000800 */
[C---:B---3--:R-:W-:Y:S01]  /*6b40*/  FADD.FTZ R168, R179.reuse, R168 ;  /* 0x000000a8b3a87221 */ /* 0x048fe20000010000 */
[----:B------:R-:W-:-:S06]  /*6b50*/  F2FP.BF16.F32.PACK_AB R185, R179, R185 ;  /* 0x000000b9b3b9723e */ /* 0x000fcc00000010ff */
[----:B------:R-:W3:Y:S01]  /*6b60*/  MUFU.EX2 R181, R181 ;  /* 0x000000b500b57308 */ /* 0x000ee20000000800 */
[----:B-1----:R-:W-:-:S07]  /*6b70*/  FADD.FTZ R16, R186, R5 ;  /* 0x00000005ba107221 */ /* 0x002fce0000010000 */
[----:B------:R-:W1:Y:S01]  /*6b80*/  MUFU.EX2 R160, R160 ;  /* 0x000000a000a07308 */ /* 0x000e620000000800 */
[----:B--2---:R-:W-:Y:S01]  /*6b90*/  FADD.FTZ R168, R187, R168 ;  /* 0x000000a8bba87221 */ /* 0x004fe20000010000 */
[C---:B---3--:R-:W-:Y:S01]  /*6ba0*/  FADD.FTZ R16, R181.reuse, R16 ;  /* 0x00000010b5107221 */ /* 0x048fe20000010000 */
[----:B------:R-:W-:Y:S02]  /*6bb0*/  F2FP.BF16.F32.PACK_AB R186, R181, R186 ;  /* 0x000000bab5ba723e */ /* 0x000fe400000010ff */
[C---:B-1----:R-:W-:Y:S01]  /*6bc0*/  FADD.FTZ R5, R160.reuse, R168 ;  /* 0x000000a8a0057221 */ /* 0x042fe20000010000 */
[----:B------:R-:W-:Y:S01]  /*6bd0*/  F2FP.BF16.F32.PACK_AB R187, R160, R187 ;  /* 0x000000bba0bb723e */ /* 0x000fe200000010ff */
[----:B0-----:R-:W-:Y:S06]  /*6be0*/  @P2 BRA `(.L_x_1199) ;  /* 0xffffffd800242947 */ /* 0x001fec000383ffff */
[----:B------:R-:W-:Y:S01]  /*6bf0*/  IMAD.MOV.U32 R3, RZ, RZ, R156 ;  /* 0x000000ffff037224 */ /* 0x000fe200078e009c */
[----:B------:R-:W-:Y:S01]  /*6c00*/  UMOV UR36, UR4 ;  /* 0x0000000400247c82 */ /* 0x000fe20008000000 */
[----:B------:R-:W-:Y:S01]  /*6c10*/  IMAD.MOV.U32 R4, RZ, RZ, R152 ;  /* 0x000000ffff047224 */ /* 0x000fe200078e0098 */
[----:B------:R-:W-:-:S06]  /*6c20*/  UMOV UR38, UR7 ;  /* 0x0000000700267c82 */ /* 0x000fcc0008000000 */
.L_x_1182:
[----:B------:R-:W0:Y:S01]  /*6c30*/  LDC R152, c[0x0][0x448] ;  /* 0x00011200ff987b82 */ /* 0x000e220000000800 */
[----:B------:R-:W-:Y:S01]  /*6c40*/  UIADD3 UR4, UR60, 0x7f, URZ ;  /* 0x0000007f3c047890 */ /* 0x000fe2000fffe03f */
[----:B------:R-:W-:-:S05]  /*6c50*/  IADD3 R155, -R21, 0x1, RZ ;  /* 0x00000001159b7810 */ /* 0x000fca0007ffe1ff */
[----:B------:R-:W-:Y:S01]  /*6c60*/  IMAD.U32 R21, RZ, RZ, UR4 ;  /* 0x00000004ff157e24 */ /* 0x000fe2000f8e00ff */
[----:B------:R-:W1:Y:S01]  /*6c70*/  LDC R154, c[0x0][0x9e4] ;  /* 0x00027900ff9a7b82 */ /* 0x000e620000000800 */
[----:B------:R-:W-:Y:S01]  /*6c80*/  IMAD R20, R20, UR39, R155 ;  /* 0x0000002714147c24 */ /* 0x000fe2000f8e029b */
[----:B0-----:R-:W-:Y:S02]  /*6c90*/  ISETP.NE.AND P5, PT, R152, 0x1, PT ;  /* 0x000000019800780c */ /* 0x001fe40003fa5270 */
[----:B-1----:R-:W-:-:S11]  /*6ca0*/  ISETP.GE.AND P6, PT, R154, 0x1, PT ;  /* 0x000000019a00780c */ /* 0x002fd60003fc6270 */
[----:B------:R-:W0:Y:S08]  /*6cb0*/  @P5 LDC R152, c[0x0][0x44c] ;  /* 0x00011300ff985b82 */ /* 0x000e300000000800 */
[----:B------:R-:W1:Y:S01]  /*6cc0*/  @P5 LDC R153, c[0x0][0x450] ;  /* 0x00011400ff995b82 */ /* 0x000e620000000800 */
[----:B0-----:R-:W-:-:S05]  /*6cd0*/  @P5 IMAD.HI.U32 R152, R152, UR4, RZ ;  /* 0x0000000498985c27 */ /* 0x001fca000f8e00ff */
[----:B-1----:R-:W-:-:S05]  /*6ce0*/  @P5 SHF.R.U32.HI R21, RZ, R153, R152 ;  /* 0x00000099ff155219 */ /* 0x002fca0000011698 */
[----:B------:R-:W-:-:S04]  /*6cf0*/  IMAD.IADD R21, R20, 0x1, R21 ;  /* 0x0000000114157824 */ /* 0x000fc800078e0215 */
[----:B------:R-:W-:Y:S01]  /*6d00*/  VIADD R20, R21, -UR18 ;  /* 0x8000001215147c36 */ /* 0x000fe20008000000 */
[----:B------:R-:W-:Y:S06]  /*6d10*/  @!P6 BRA `(.L_x_1200) ;  /* 0x00000000003ce947 */ /* 0x000fec0003800000 */
[----:B------:R-:W-:-:S13]  /*6d20*/  ISETP.GT.AND P2, PT, R21, -0x1, PT ;  /* 0xffffffff1500780c */ /* 0x000fda0003f44270 */
[----:B------:R-:W-:Y:S05]  /*6d30*/  @P2 BRA `(.L_x_1201) ;  /* 0x00000000001c2947 */ /* 0x000fea0003800000 */
[----:B------:R-:W-:Y:S02]  /*6d40*/  ISETP.NE.AND P2, PT, R154, 0x1, PT ;  /* 0x000000019a00780c */ /* 0x000fe40003f45270 */
[----:B------:R-:W-:-:S11]  /*6d50*/  LOP3.LUT R21, RZ, R21, RZ, 0x33, !PT ;  /* 0x00000015ff157212 */ /* 0x000fd600078e33ff */
[----:B------:R-:W0:Y:S02]  /*6d60*/  @P2 LDC.64 R152, c[0x0][0x9e8] ;  /* 0x00027a00ff982b82 */ /* 0x000e240000000a00 */
[----:B0-----:R-:W-:-:S05]  /*6d70*/  @P2 IMAD.HI.U32 R152, R21, R152, RZ ;  /* 0x0000009815982227 */ /* 0x001fca00078e00ff */
[----:B------:R-:W-:-:S04]  /*6d80*/  @P2 SHF.R.U32.HI R21, RZ, R153, R152 ;  /* 0x00000099ff152219 */ /* 0x000fc80000011698 */
[----:B------:R-:W-:Y:S01]  /*6d90*/  LOP3.LUT R21, RZ, R21, RZ, 0x33, !PT ;  /* 0x00000015ff157212 */ /* 0x000fe200078e33ff */
[----:B------:R-:W-:Y:S06]  /*6da0*/  BRA `(.L_x_1202) ;  /* 0x0000000000107947 */ /* 0x000fec0003800000 */
.L_x_1201:
[----:B------:R-:W-:-:S13]  /*6db0*/  ISETP.NE.AND P2, PT, R154, 0x1, PT ;  /* 0x000000019a00780c */ /* 0x000fda0003f45270 */
[----:B------:R-:W0:Y:S02]  /*6dc0*/  @P2 LDC.64 R152, c[0x0][0x9e8] ;  /* 0x00027a00ff982b82 */ /* 0x000e240000000a00 */
[----:B0-----:R-:W-:-:S05]  /*6dd0*/  @P2 IMAD.HI.U32 R152, R21, R152, RZ ;  /* 0x0000009815982227 */ /* 0x001fca00078e00ff */
[----:B------:R-:W-:-:S07]  /*6de0*/  @P2 SHF.R.U32.HI R21, RZ, R153, R152 ;  /* 0x00000099ff152219 */ /* 0x000fce0000011698 */
.L_x_1202:
[----:B------:R-:W-:-:S05]  /*6df0*/  IMAD R21, R21, R154, RZ ;  /* 0x0000009a15157224 */ /* 0x000fca00078e02ff */
[----:B------:R-:W-:-:S07]  /*6e00*/  VIMNMX R20, R20, R21, !PT ;  /* 0x0000001514147248 */ /* 0x000fce0007fe0100 */
.L_x_1200:
[----:B------:R-:W-:Y:S01]  /*6e10*/  VIADD R20, R20, 0x3f ;  /* 0x0000003f14147836 */ /* 0x000fe20000000000 */
[----:B------:R-:W-:-:S04]  /*6e20*/  R2UR UR4, R22 ;  /* 0x00000000160472ca */ /* 0x000fc800000e0000 */
[----:B------:R-:W-:-:S04]  /*6e30*/  SHF.R.S32.HI R21, RZ, 0x1f, R20 ;  /* 0x0000001fff157819 */ /* 0x000fc80000011414 */
[----:B------:R-:W-:-:S04]  /*6e40*/  LEA.HI R21, R21, R20, RZ, 0x6 ;  /* 0x0000001415157211 */ /* 0x000fc800078f30ff */
[----:B------:R-:W-:-:S04]  /*6e50*/  SHF.R.S32.HI R20, RZ, 0x6, R21 ;  /* 0x00000006ff147819 */ /* 0x000fc80000011415 */
[----:B------:R-:W-:-:S04]  /*6e60*/  VIMNMX R20, R20, UR4, !PT ;  /* 0x0000000414147c48 */ /* 0x000fc8000ffe0100 */
[----:B------:R-:W-:-:S13]  /*6e70*/  ISETP.GE.AND P2, PT, R205, R20, PT ;  /* 0x00000014cd00720c */ /* 0x000fda0003f46270 */
[----:B------:R-:W-:Y:S05]  /*6e80*/  @!P2 BRA `(.L_x_1203) ;  /* 0x0000001c0028a947 */ /* 0x000fea0003800000 */
[----:B------:R-:W-:Y:S01]  /*6e90*/  IMAD.MOV.U32 R218, RZ, RZ, R3 ;  /* 0x000000ffffda7224 */ /* 0x000fe200078e0003 */
[----:B------:R-:W-:Y:S01]  /*6ea0*/  UMOV UR6, UR38 ;  /* 0x0000002600067c82 */ /* 0x000fe20008000000 */
[----:B------:R-:W-:Y:S01]  /*6eb0*/  IMAD.MOV.U32 R21, RZ, RZ, R4 ;  /* 0x000000ffff157224 */ /* 0x000fe200078e0004 */
[----:B------:R-:W-:Y:S01]  /*6ec0*/  UMOV UR4, UR36 ;  /* 0x0000002400047c82 */ /* 0x000fe20008000000 */
[----:B------:R-:W-:-:S05]  /*6ed0*/  ULDC UR58, c[0x0][0x988] ;  /* 0x00026200003a7ab9 */ /* 0x000fca0000000800 */
.L_x_1212:
[----:B------:R-:W-:-:S04]  /*6ee0*/  UIADD3 UR7, UR4, 0x1, URZ ;  /* 0x0000000104077890 */ /* 0x000fc8000fffe03f */
[----:B------:R-:W-:-:S04]  /*6ef0*/  UISETP.NE.AND UP0, UPT, UR7, 0x2, UPT ;  /* 0x000000020700788c */ /* 0x000fc8000bf05270 */
[----:B------:R-:W-:Y:S02]  /*6f00*/  USEL UR7, UR7, URZ, UP0 ;  /* 0x0000003f07077287 */ /* 0x000fe40008000000 */
[----:B------:R-:W-:-:S04]  /*6f10*/  USEL UR38, URZ, 0x1, UP0 ;  /* 0x000000013f267887 */ /* 0x000fc80008000000 */
[----:B------:R-:W-:Y:S01]  /*6f20*/  ULOP3.LUT UR38, UR6, UR38, URZ, 0x3c, !UPT ;  /* 0x0000002606267292 */ /* 0x000fe2000f8e3c3f */
[----:B------:R-:W-:Y:S01]  /*6f30*/  UMOV UR36, UR7 ;  /* 0x0000000700247c82 */ /* 0x000fe20008000000 */
[----:B------:R-:W-:Y:S10]  /*6f40*/  @!P0 BRA `(.L_x_1204) ;  /* 0x0000000000048947 */ /* 0x000ff40003800000 */
[----:B------:R-:W-:Y:S01]  /*6f50*/  BPT.TRAP 0x1 ;  /* 0x000000040000795c */ /* 0x000fe20000300000 */
.L_x_1204:
[----:B------:R-:W-:Y:S01]  /*6f60*/  ULEA UR5, UR36, UR37, 0x3 ;  /* 0x0000002524057291 */ /* 0x000fe2000f8e183f */
[----:B------:R-:W-:-:S05]  /*6f70*/  IMAD.U32 R3, RZ, RZ, UR38 ;  /* 0x00000026ff037e24 */ /* 0x000fca000f8e00ff */
[----:B------:R-:W-:-:S04]  /*6f80*/  SHF.L.U32 R3, R3, 0x1f, RZ ;  /* 0x0000001f03037819 */ /* 0x000fc800000006ff */
[----:B------:R0:W1:Y:S01]  /*6f90*/  SYNCS.PHASECHK.TRANS64.TRYWAIT P2, [UR5+0x30830], R3 ;  /* 0x03083003ff0075a7 */ /* 0x0000620008040145 */
[----:B------:R-:W-:Y:S05]  /*6fa0*/  @!P0 BRA `(.L_x_1205) ;  /* 0x0000000000048947 */ /* 0x000fea0003800000 */
[----:B------:R-:W-:Y:S01]  /*6fb0*/  BPT.TRAP 0x1 ;  /* 0x000000040000795c */ /* 0x000fe20000300000 */
.L_x_1205:
[----:B-1----:R-:W-:Y:S05]  /*6fc0*/  @P2 BRA `(.L_x_1206) ;  /* 0x0000000000082947 */ /* 0x002fea0003800000 */
[----:B------:R-:W1:Y:S02]  /*6fd0*/  SYNCS.PHASECHK.TRANS64.TRYWAIT P2, [UR5+0x30830], R3 ;  /* 0x03083003ff0075a7 */ /* 0x000e640008040145 */
[----:B-1----:R-:W-:Y:S05]  /*6fe0*/  @!P2 BRA `(.L_x_1207) ;  /* 0x000000dc00bca947 */ /* 0x002fea0003800000 */
.L_x_1206:
        /* <DEDUP_REMOVED lines=223> */
.L_x_1208:
[----:B------:R-:W-:Y:S01]  /*7de0*/  ULEA UR14, UR4, UR37, 0x3 ;  /* 0x00000025040e7291 */ /* 0x000fe2000f8e183f */
[----:B------:R-:W-:-:S05]  /*7df0*/  IMAD.U32 R0, RZ, RZ, UR6 ;  /* 0x00000006ff007e24 */ /* 0x000fca000f8e00ff */
[----:B------:R-:W-:-:S04]  /*7e00*/  SHF.L.U32 R0, R0, 0x1f, RZ ;  /* 0x0000001f00007819 */ /* 0x000fc800000006ff */
[----:B------:R2:W3:Y:S01]  /*7e10*/  SYNCS.PHASECHK.TRANS64.TRYWAIT P2, [UR14+0x30850], R0 ;  /* 0x03085000ff0075a7 */ /* 0x0004e2000804014e */
[----:B------:R-:W-:Y:S05]  /*7e20*/  @!P0 BRA `(.L_x_1209) ;  /* 0x0000000000048947 */ /* 0x000fea0003800000 */
[----:B------:R-:W-:Y:S01]  /*7e30*/  BPT.TRAP 0x1 ;  /* 0x000000040000795c */ /* 0x000fe20000300000 */
.L_x_1209:
[----:B---3--:R-:W-:Y:S05]  /*7e40*/  @P2 BRA `(.L_x_1210) ;  /* 0x0000000000082947 */ /* 0x008fea0003800000 */
[----:B------:R-:W3:Y:S02]  /*7e50*/  SYNCS.PHASECHK.TRANS64.TRYWAIT P2, [UR14+0x30850], R0 ;  /* 0x03085000ff0075a7 */ /* 0x000ee4000804014e */
[----:B---3--:R-:W-:Y:S05]  /*7e60*/  @!P2 BRA `(.L_x_1211) ;  /* 0x000000d00034a947 */ /* 0x008fea0003800000 */
.L_x_1210:
[----:B------:R-:W-:Y:S01]  /*7e70*/  UIADD3 UR5, UR37, 0x400, URZ ;  /* 0x0000040025057890 */ /* 0x000fe2000fffe03f */
[----:B------:R-:W-:Y:S01]  /*7e80*/  WARPGROUP.ARRIVE ;  /* 0x00000000000079c5 */ /* 0x000fe20000000000 */
[----:B------:R-:W-:Y:S01]  /*7e90*/  UMOV UR11, 0x40000040 ;  /* 0x40000040000b7882 */ /* 0x000fe20000000000 */
[----:B0-2---:R-:W-:Y:S01]  /*7ea0*/  FMNMX.FTZ R0, R152, R21, !PT ;  /* 0x0000001598007209 */ /* 0x005fe20007810000 */
[----:B------:R-:W-:Y:S01]  /*7eb0*/  USHF.R.U32.HI UR5, URZ, 0x4, UR5 ;  /* 0x000000043f057899 */ /* 0x000fe20008011605 */
[----:B------:R-:W-:Y:S01]  /*7ec0*/  ISETP.GT.AND P2, PT, R205, R20, PT ;  /* 0x00000014cd00720c */ /* 0x000fe20003f44270 */
[----:B------:R-:W-:Y:S01]  /*7ed0*/  UMOV UR6, UR38 ;  /* 0x0000002600067c82 */ /* 0x000fe20008000000 */
[----:B-1----:R-:W-:Y:S01]  /*7ee0*/  FMNMX.FTZ R3, R153, R0, !PT ;  /* 0x0000000099037209 */ /* 0x002fe20007810000 */
[----:B------:R-:W-:Y:S01]  /*7ef0*/  ULOP3.LUT UR5, UR5, 0x3fff, URZ, 0xc0, !UPT ;  /* 0x00003fff05057892 */ /* 0x000fe2000f8ec03f */
[----:B------:R-:W-:Y:S02]  /*7f00*/  VIADD R205, R205, 0xffffffff ;  /* 0xffffffffcdcd7836 */ /* 0x000fe40000000000 */
[----:B------:R-:W-:Y:S01]  /*7f10*/  FMNMX.FTZ R0, R156, R3, !PT ;  /* 0x000000039c007209 */ /* 0x000fe20007810000 */
[----:B------:R-:W-:-:S03]  /*7f20*/  ULOP3.LUT UR5, UR5, 0x2000000, URZ, 0xfc, !UPT ;  /* 0x0200000005057892 */ /* 0x000fc6000f8efc3f */
[----:B------:R-:W-:Y:S01]  /*7f30*/  FMNMX.FTZ R3, R157, R0, !PT ;  /* 0x000000009d037209 */ /* 0x000fe20007810000 */
[----:B------:R-:W-:-:S03]  /*7f40*/  ULEA UR4, UR4, UR5, 0xb ;  /* 0x0000000504047291 */ /* 0x000fc6000f8e583f */
[----:B------:R-:W-:Y:S01]  /*7f50*/  FMNMX.FTZ R0, R160, R3, !PT ;  /* 0x00000003a0007209 */ /* 0x000fe20007810000 */
[----:B------:R-:W-:-:S03]  /*7f60*/  UMOV UR5, UR58 ;  /* 0x0000003a00057c82 */ /* 0x000fc60008000000 */
[----:B------:R-:W-:Y:S01]  /*7f70*/  UMOV UR10, UR4 ;  /* 0x00000004000a7c82 */ /* 0x000fe20008000000 */
[----:B------:R-:W-:Y:S01]  /*7f80*/  FMNMX.FTZ R3, R161, R0, !PT ;  /* 0x00000000a1037209 */ /* 0x000fe20007810000 */
[----:B------:R-:W-:Y:S01]  /*7f90*/  HGMMA.64x256x16.F32.BF16 R24, R196, gdesc[UR8].tnspB, R24, gsb0 ;  /* 0x43e00008c4187df0 */ /* 0x000fe20008001818 */
[----:B------:R-:W-:Y:S01]  /*7fa0*/  UIADD3 UR10, UR4, 0x80, URZ ;  /* 0x00000080040a7890 */ /* 0x000fe2000fffe03f */
[----:B------:R-:W-:Y:S01]  /*7fb0*/  UMOV UR11, 0x40000040 ;  /* 0x40000040000b7882 */ /* 0x000fe20000000000 */
        /* <DEDUP_REMOVED lines=23> */
[----:B------:R-:W-:Y:S01]  /*8130*/  UMOV UR4, UR36 ;  /* 0x0000002400047c82 */ /* 0x000fe20008000000 */
[----:B------:R-:W-:Y:S02]  /*8140*/  WARPGROUP.DEPBAR.LE gsb0, 0x0 ;  /* 0x00008000000079c5 */ /* 0x000fe40000010000 */
[----:B------:R-:W-:Y:S01]  /*8150*/  WARPGROUP.ARRIVE ;  /* 0x00000000000079c5 */ /* 0x000fe20000000000 */
[----:B0-----:R-:W-:Y:S02]  /*8160*/  FMNMX.FTZ R188, R2, R3, !PT ;  /* 0x0000000302bc7209 */ /* 0x001fe40007810000 */
[----:B------:R-:W-:-:S15]  /*8170*/  FMNMX.FTZ R3, R155, R0, !PT ;  /* 0x000000009b037209 */ /* 0x000fde0007810000 */
[----:B------:R-:W-:-:S03]  /*8180*/  NOP ;  /* 0x0000000000007918 */ /* 0x000fc60000000000 */
[----:B------:R-:W-:Y:S01]  /*8190*/  HGMMA.64x256x16.F32.BF16 R24, R184, gdesc[UR8].tnspB, R24, gsb0 ;  /* 0x43e00008b8187df0 */ /* 0x000fe20008001818 */
[----:B------:R-:W0:Y:S01]  /*81a0*/  SHFL.BFLY PT, R189, R188, 0x1, 0x1f ;  /* 0x0c201f00bcbd7f89 */ /* 0x000e2200000e0000 */
[----:B------:R-:W-:-:S04]  /*81b0*/  FMNMX.FTZ R0, R158, R3, !PT ;  /* 0x000000039e007209 */ /* 0x000fc80007810000 */
[----:B------:R-:W-:-:S04]  /*81c0*/  FMNMX.FTZ R3, R159, R0, !PT ;  /* 0x000000009f037209 */ /* 0x000fc80007810000 */
[----:B------:R-:W-:-:S04]  /*81d0*/  FMNMX.FTZ R0, R162, R3, !PT ;  /* 0x00000003a2007209 */ /* 0x000fc80007810000 */
[----:B------:R-:W-:Y:S02]  /*81e0*/  FMNMX.FTZ R3, R163, R0, !PT ;  /* 0x00000000a3037209 */ /* 0x000fe40007810000 */
[----:B0-----:R-:W-:Y:S02]  /*81f0*/  FMNMX.FTZ R4, R188, R189, !PT ;  /* 0x000000bdbc047209 */ /* 0x001fe40007810000 */
[----:B------:R-:W-:-:S03]  /*8200*/  FMNMX.FTZ R188, R166, R3, !PT ;  /* 0x00000003a6bc7209 */ /* 0x000fc60007810000 */
[C---:B------:R-:W-:Y:S01]  /*8210*/  FADD.FTZ R21, -R4.reuse, R21 ;  /* 0x0000001504157221 */ /* 0x040fe20000010100 */
[----:B------:R-:W-:Y:S01]  /*8220*/  FMUL.FTZ R2, R4, UR5 ;  /* 0x0000000504027c20 */ /* 0x000fe20008410000 */
[----:B------:R-:W-:Y:S02]  /*8230*/  FMNMX.FTZ R3, R167, R188, !PT ;  /* 0x000000bca7037209 */ /* 0x000fe40007810000 */
[----:B------:R-:W-:Y:S01]  /*8240*/  FMUL.FTZ R0, R21, UR5 ;  /* 0x0000000515007c20 */ /* 0x000fe20008410000 */
[--C-:B------:R-:W-:Y:S01]  /*8250*/  FFMA.FTZ R21, R152, UR5, -R2.reuse ;  /* 0x0000000598157c23 */ /* 0x100fe20008010802 */
        /* <DEDUP_REMOVED lines=18> */
[----:B------:R-:W-:Y:S02]  /*8380*/  MUFU.EX2 R0, R0 ;  /* 0x0000000000007308 */ /* 0x000fe40000000800 */
[----:B------:R-:W-:-:S04]  /*8390*/  FMNMX.FTZ R3, R179, R152, !PT ;  /* 0x00000098b3037209 */ /* 0x000fc80007810000 */
[----:B------:R-:W-:Y:S02]  /*83a0*/  FMNMX.FTZ R152, R182, R3, !PT ;  /* 0x00000003b6987209 */ /* 0x000fe40007810000 */
[----:B------:R-:W-:Y:S02]  /*83b0*/  MUFU.EX2 R21, R21 ;  /* 0x0000001500157308 */ /* 0x000fe40000000800 */
[----:B------:R-:W-:-:S05]  /*83c0*/  FMNMX.FTZ R152, R183, R152, !PT ;  /* 0x00000098b7987209 */ /* 0x000fca0007810000 */
[----:B------:R-:W0:Y:S01]  /*83d0*/  SHFL.BFLY PT, R3, R152, 0x2, 0x1f ;  /* 0x0c401f0098037f89 */ /* 0x000e2200000e0000 */
[----:B------:R-:W-:Y:S08]  /*83e0*/  MUFU.EX2 R196, R196 ;  /* 0x000000c400c47308 */ /* 0x000ff00000000800 */
[----:B------:R-:W-:Y:S08]  /*83f0*/  MUFU.EX2 R198, R198 ;  /* 0x000000c600c67308 */ /* 0x000ff00000000800 */
[----:B------:R-:W-:Y:S01]  /*8400*/  MUFU.EX2 R189, R189 ;  /* 0x000000bd00bd7308 */ /* 0x000fe20000000800 */
[----:B0-----:R-:W-:-:S07]  /*8410*/  FMNMX.FTZ R3, R152, R3, !PT ;  /* 0x0000000398037209 */ /* 0x001fce0007810000 */
[----:B------:R-:W-:Y:S01]  /*8420*/  MUFU.EX2 R192, R192 ;  /* 0x000000c000c07308 */ /* 0x000fe20000000800 */
[----:B------:R-:W0:Y:S07]  /*8430*/  SHFL.BFLY PT, R152, R3, 0x1, 0x1f ;  /* 0x0c201f0003987f89 */ /* 0x000e2e00000e0000 */
[----:B------:R-:W-:Y:S08]  /*8440*/  MUFU.EX2 R153, R153 ;  /* 0x0000009900997308 */ /* 0x000ff00000000800 */
[----:B------:R-:W-:Y:S08]  /*8450*/  MUFU.EX2 R194, R194 ;  /* 0x000000c200c27308 */ /* 0x000ff00000000800 */
[----:B------:R-:W-:Y:S01]  /*8460*/  MUFU.EX2 R157, R157 ;  /* 0x0000009d009d7308 */ /* 0x000fe20000000800 */
[----:B0-----:R-:W-:-:S07]  /*8470*/  FMNMX.FTZ R3, R3, R152, !PT ;  /* 0x0000009803037209 */ /* 0x001fce0007810000 */
[----:B------:R-:W-:Y:S01]  /*8480*/  MUFU.EX2 R188, R188 ;  /* 0x000000bc00bc7308 */ /* 0x000fe20000000800 */
[----:B------:R-:W-:-:S04]  /*8490*/  FMUL.FTZ R152, R3, UR5 ;  /* 0x0000000503987c20 */ /* 0x000fc80008410000 */
[--C-:B------:R-:W-:Y:S01]  /*84a0*/  FFMA.FTZ R197, R154, UR5, -R152.reuse ;  /* 0x000000059ac57c23 */ /* 0x100fe20008010898 */
[--C-:B------:R-:W-:Y:S01]  /*84b0*/  FFMA.FTZ R156, R159, UR5, -R152.reuse ;  /* 0x000000059f9c7c23 */ /* 0x100fe20008010898 */
[----:B------:R-:W-:Y:S02]  /*84c0*/  IMAD.U32 R159, RZ, RZ, UR7 ;  /* 0x00000007ff9f7e24 */ /* 0x000fe4000f8e00ff */
[--C-:B------:R-:W-:Y:S01]  /*84d0*/  FFMA.FTZ R154, R155, UR5, -R152.reuse ;  /* 0x000000059b9a7c23 */ /* 0x100fe20008010898 */
[--C-:B------:R-:W-:Y:S01]  /*84e0*/  FFMA.FTZ R199, R158, UR5, -R152.reuse ;  /* 0x000000059ec77c23 */ /* 0x100fe20008010898 */
[--C-:B------:R-:W-:Y:S01]  /*84f0*/  FFMA.FTZ R193, R162, UR5, -R152.reuse ;  /* 0x00000005a2c17c23 */ /* 0x100fe20008010898 */
[----:B------:R-:W-:Y:S01]  /*8500*/  MUFU.EX2 R197, R197 ;  /* 0x000000c500c57308 */ /* 0x000fe20000000800 */
[----:B------:R-:W-:Y:S01]  /*8510*/  @!P1 LEA R159, R159, UR37, 0x3 ;  /* 0x000000259f9f9c11 */ /* 0x000fe2000f8e18ff */
[--C-:B------:R-:W-:Y:S01]  /*8520*/  FFMA.FTZ R158, R163, UR5, -R152.reuse ;  /* 0x00000005a39e7c23 */ /* 0x100fe20008010898 */
[--C-:B------:R-:W-:Y:S01]  /*8530*/  FFMA.FTZ R195, R166, UR5, -R152.reuse ;  /* 0x00000005a6c37c23 */ /* 0x100fe20008010898 */
[--C-:B------:R-:W-:Y:S01]  /*8540*/  FFMA.FTZ R160, R167, UR5, -R152.reuse ;  /* 0x00000005a7a07c23 */ /* 0x100fe20008010898 */
[----:B------:R-:W-:Y:S01]  /*8550*/  FFMA.FTZ R155, R170, UR5, -R152 ;  /* 0x00000005aa9b7c23 */ /* 0x000fe20008010898 */
[----:B------:R-:W-:-:S02]  /*8560*/  @!P1 VIADD R159, R159, 0x30840 ;  /* 0x000308409f9f9836 */ /* 0x000fc40000000000 */
[--C-:B------:R-:W-:Y:S01]  /*8570*/  FFMA.FTZ R162, R171, UR5, -R152.reuse ;  /* 0x00000005aba27c23 */ /* 0x100fe20008010898 */
[----:B------:R-:W-:Y:S01]  /*8580*/  MUFU.EX2 R154, R154 ;  /* 0x0000009a009a7308 */ /* 0x000fe20000000800 */
[--C-:B------:R-:W-:Y:S01]  /*8590*/  FFMA.FTZ R191, R174, UR5, -R152.reuse ;  /* 0x00000005aebf7c23 */ /* 0x100fe20008010898 */
[--C-:B------:R-:W-:Y:S01]  /*85a0*/  FFMA.FTZ R178, R178, UR5, -R152.reuse ;  /* 0x00000005b2b27c23 */ /* 0x100fe20008010898 */
[----:B------:R-:W-:Y:S01]  /*85b0*/  @!P1 PRMT R159, RZ, 0x654, R159 ;  /* 0x00000654ff9f9816 */ /* 0x000fe2000000009f */
[--C-:B------:R-:W-:Y:S01]  /*85c0*/  FFMA.FTZ R179, R179, UR5, -R152.reuse ;  /* 0x00000005b3b37c23 */ /* 0x100fe20008010898 */
[----:B------:R-:W-:Y:S01]  /*85d0*/  FFMA.FTZ R182, R182, UR5, -R152 ;  /* 0x00000005b6b67c23 */ /* 0x000fe20008010898 */
[----:B------:R-:W-:Y:S02]  /*85e0*/  IMAD.U32 R163, RZ, RZ, UR14 ;  /* 0x0000000effa37e24 */ /* 0x000fe4000f8e00ff */
[----:B------:R-:W-:Y:S02]  /*85f0*/  MUFU.EX2 R199, R199 ;  /* 0x000000c700c77308 */ /* 0x000fe40000000800 */
[----:B------:R-:W-:-:S05]  /*8600*/  @!P1 VIADD R163, R163, 0x30860 ;  /* 0x00030860a3a39836 */ /* 0x000fca0000000000 */
[----:B------:R-:W-:Y:S01]  /*8610*/  @!P1 PRMT R163, RZ, 0x654, R163 ;  /* 0x00000654ffa39816 */ /* 0x000fe200000000a3 */
        /* <DEDUP_REMOVED lines=13> */
[----:B------:R-:W0:Y:S01]  /*86f0*/  MUFU.EX2 R179, R179 ;  /* 0x000000b300b37308 */ /* 0x000e220000000800 */
[----:B------:R-:W-:-:S02]  /*8700*/  WARPGROUP.DEPBAR.LE gsb0, 0x0 ;  /* 0x00008000000079c5 */ /* 0x000fc40000010000 */
[--C-:B------:R-:W-:Y:S01]  /*8710*/  FFMA.FTZ R184, R176, UR5, -R2.reuse ;  /* 0x00000005b0b87c23 */ /* 0x100fe20008010802 */
[----:B------:R-:W-:Y:S01]  /*8720*/  FFMA.FTZ R186, R180, UR5, -R2 ;  /* 0x00000005b4ba7c23 */ /* 0x000fe20008010802 */
[----:B------:R-:W-:Y:S01]  /*8730*/  FADD.FTZ R2, -R3, R218 ;  /* 0x000000da03027221 */ /* 0x000fe20000010100 */
[----:B------:R1:W-:Y:S02]  /*8740*/  @!P1 SYNCS.ARRIVE.TRANS64.RED.A1T0 RZ, [R159+URZ], RZ ;  /* 0x000000ff9fff99a7 */ /* 0x0003e4000810043f */
[----:B------:R-:W-:Y:S01]  /*8750*/  MUFU.EX2 R182, R182 ;  /* 0x000000b600b67308 */ /* 0x000fe20000000800 */
[----:B------:R-:W-:Y:S02]  /*8760*/  IMAD.MOV.U32 R218, RZ, RZ, R3 ;  /* 0x000000ffffda7224 */ /* 0x000fe400078e0003 */
[----:B------:R-:W-:Y:S01]  /*8770*/  FMUL.FTZ R2, R2, UR5 ;  /* 0x0000000502027c20 */ /* 0x000fe20008410000 */
[----:B0-----:R-:W-:Y:S01]  /*8780*/  F2FP.BF16.F32.PACK_AB R185, R179, R178 ;  /* 0x000000b2b3b9723e */ /* 0x001fe200000010ff */
[----:B-1----:R-:W-:-:S04]  /*8790*/  FFMA.FTZ R159, R0, R16, R21 ;  /* 0x00000010009f7223 */ /* 0x002fc80000010015 */
[----:B------:R-:W0:Y:S01]  /*87a0*/  MUFU.EX2 R2, R2 ;  /* 0x0000000200027308 */ /* 0x000e220000000800 */
[--C-:B------:R-:W-:Y:S01]  /*87b0*/  FFMA.FTZ R16, R175, UR5, -R152.reuse ;  /* 0x00000005af107c23 */ /* 0x100fe20008010898 */
[----:B------:R-:W-:Y:S01]  /*87c0*/  FFMA.FTZ R152, R183, UR5, -R152 ;  /* 0x00000005b7987c23 */ /* 0x000fe20008010898 */
[C---:B------:R-:W-:Y:S01]  /*87d0*/  FADD.FTZ R159, R196.reuse, R159 ;  /* 0x0000009fc49f7221 */ /* 0x040fe20000010000 */
[----:B------:R-:W-:Y:S01]  /*87e0*/  F2FP.BF16.F32.PACK_AB R196, R196, R21 ;  /* 0x00000015c4c4723e */ /* 0x000fe200000010ff */
[----:B------:R1:W-:Y:S02]  /*87f0*/  @!P1 SYNCS.ARRIVE.TRANS64.RED.A1T0 RZ, [R163+URZ], RZ ;  /* 0x000000ffa3ff99a7 */ /* 0x0003e4000810043f */
[----:B------:R-:W-:Y:S01]  /*8800*/  FADD.FTZ R166, R198, R159 ;  /* 0x0000009fc6a67221 */ /* 0x000fe20000010000 */
[----:B------:R-:W-:Y:S01]  /*8810*/  MUFU.EX2 R16, R16 ;  /* 0x0000001000107308 */ /* 0x000fe20000000800 */
[C---:B------:R-:W-:Y:S02]  /*8820*/  F2FP.BF16.F32.PACK_AB R198, R189.reuse, R198 ;  /* 0x000000c6bdc6723e */ /* 0x040fe400000010ff */
[----:B------:R-:W-:Y:S01]  /*8830*/  FADD.FTZ R159, R189, R166 ;  /* 0x000000a6bd9f7221 */ /* 0x000fe20000010000 */
[----:B------:R-:W-:-:S03]  /*8840*/  F2FP.BF16.F32.PACK_AB R189, R162, R155 ;  /* 0x0000009ba2bd723e */ /* 0x000fc600000010ff */
[----:B------:R-:W-:Y:S01]  /*8850*/  FADD.FTZ R166, R192, R159 ;  /* 0x0000009fc0a67221 */ /* 0x000fe20000010000 */
[----:B------:R-:W2:Y:S01]  /*8860*/  MUFU.EX2 R184, R184 ;  /* 0x000000b800b87308 */ /* 0x000ea20000000800 */
[----:B0-----:R-:W-:Y:S01]  /*8870*/  FFMA.FTZ R5, R2, R5, R197 ;  /* 0x0000000502057223 */ /* 0x001fe200000100c5 */
[C---:B------:R-:W-:Y:S01]  /*8880*/  F2FP.BF16.F32.PACK_AB R197, R154.reuse, R197 ;  /* 0x000000c59ac5723e */ /* 0x040fe200000010ff */
[C---:B------:R-:W-:Y:S01]  /*8890*/  FADD.FTZ R159, R153.reuse, R166 ;  /* 0x000000a6999f7221 */ /* 0x040fe20000010000 */
[----:B------:R-:W-:Y:S01]  /*88a0*/  F2FP.BF16.F32.PACK_AB R192, R153, R192 ;  /* 0x000000c099c0723e */ /* 0x000fe200000010ff */
[----:B------:R-:W-:Y:S02]  /*88b0*/  FADD.FTZ R164, R154, R5 ;  /* 0x000000059aa47221 */ /* 0x000fe40000010000 */
[----:B------:R-:W-:Y:S01]  /*88c0*/  FADD.FTZ R166, R194, R159 ;  /* 0x0000009fc2a67221 */ /* 0x000fe20000010000 */
[----:B------:R-:W0:Y:S01]  /*88d0*/  MUFU.EX2 R186, R186 ;  /* 0x000000ba00ba7308 */ /* 0x000e220000000800 */
[----:B------:R-:W-:Y:S01]  /*88e0*/  FADD.FTZ R5, R199, R164 ;  /* 0x000000a4c7057221 */ /* 0x000fe20000010000 */
[C---:B------:R-:W-:Y:S01]  /*88f0*/  F2FP.BF16.F32.PACK_AB R199, R156.reuse, R199 ;  /* 0x000000c79cc7723e */ /* 0x040fe200000010ff */
[C---:B------:R-:W-:Y:S01]  /*8900*/  FADD.FTZ R21, R157.reuse, R166 ;  /* 0x000000a69d157221 */ /* 0x040fe20000010000 */
[----:B------:R-:W-:Y:S01]  /*8910*/  F2FP.BF16.F32.PACK_AB R194, R157, R194 ;  /* 0x000000c29dc2723e */ /* 0x000fe200000010ff */
[----:B------:R-:W-:-:S02]  /*8920*/  FADD.FTZ R164, R156, R5 ;  /* 0x000000059ca47221 */ /* 0x000fc40000010000 */
[----:B------:R-:W-:Y:S01]  /*8930*/  FADD.FTZ R156, R188, R21 ;  /* 0x00000015bc9c7221 */ /* 0x000fe20000010000 */
[----:B------:R-:W3:Y:S01]  /*8940*/  MUFU.EX2 R173, R173 ;  /* 0x000000ad00ad7308 */ /* 0x000ee20000000800 */
[----:B------:R-:W-:Y:S01]  /*8950*/  FADD.FTZ R5, R193, R164 ;  /* 0x000000a4c1057221 */ /* 0x000fe20000010000 */
[C---:B------:R-:W-:Y:S01]  /*8960*/  F2FP.BF16.F32.PACK_AB R193, R158.reuse, R193 ;  /* 0x000000c19ec1723e */ /* 0x040fe200000010ff */
[C---:B------:R-:W-:Y:S01]  /*8970*/  FADD.FTZ R21, R161.reuse, R156 ;  /* 0x0000009ca1157221 */ /* 0x040fe20000010000 */
[----:B------:R-:W-:Y:S01]  /*8980*/  F2FP.BF16.F32.PACK_AB R188, R161, R188 ;  /* 0x000000bca1bc723e */ /* 0x000fe200000010ff */
[----:B------:R-:W-:Y:S02]  /*8990*/  FADD.FTZ R164, R158, R5 ;  /* 0x000000059ea47221 */ /* 0x000fe40000010000 */
[----:B------:R-:W-:Y:S01]  /*89a0*/  FADD.FTZ R156, R190, R21 ;  /* 0x00000015be9c7221 */ /* 0x000fe20000010000 */
[----:B------:R-:W4:Y:S01]  /*89b0*/  MUFU.EX2 R152, R152 ;  /* 0x0000009800987308 */ /* 0x000f220000000800 */
[----:B------:R-:W-:Y:S01]  /*89c0*/  FADD.FTZ R5, R195, R164 ;  /* 0x000000a4c3057221 */ /* 0x000fe20000010000 */
[C---:B------:R-:W-:Y:S01]  /*89d0*/  F2FP.BF16.F32.PACK_AB R195, R160.reuse, R195 ;  /* 0x000000c3a0c3723e */ /* 0x040fe200000010ff */
[C---:B------:R-:W-:Y:S01]  /*89e0*/  FADD.FTZ R21, R165.reuse, R156 ;  /* 0x0000009ca5157221 */ /* 0x040fe20000010000 */
[----:B------:R-:W-:Y:S01]  /*89f0*/  F2FP.BF16.F32.PACK_AB R190, R165, R190 ;  /* 0x000000bea5be723e */ /* 0x000fe200000010ff */
[----:B------:R-:W-:-:S04]  /*8a00*/  FADD.FTZ R154, R160, R5 ;  /* 0x00000005a09a7221 */ /* 0x000fc80000010000 */
[----:B------:R-:W-:-:S04]  /*8a10*/  FADD.FTZ R5, R155, R154 ;  /* 0x0000009a9b057221 */ /* 0x000fc80000010000 */
[----:B------:R-:W-:-:S04]  /*8a20*/  FADD.FTZ R154, R162, R5 ;  /* 0x00000005a29a7221 */ /* 0x000fc80000010000 */
[----:B------:R-:W-:Y:S01]  /*8a30*/  FADD.FTZ R5, R191, R154 ;  /* 0x0000009abf057221 */ /* 0x000fe20000010000 */
[----:B--2---:R-:W-:Y:S01]  /*8a40*/  FADD.FTZ R154, R184, R21 ;  /* 0x00000015b89a7221 */ /* 0x004fe20000010000 */
[C---:B------:R-:W-:Y:S02]  /*8a50*/  F2FP.BF16.F32.PACK_AB R191, R16.reuse, R191 ;  /* 0x000000bf10bf723e */ /* 0x040fe400000010ff */
[----:B------:R-:W-:Y:S01]  /*8a60*/  FADD.FTZ R5, R16, R5 ;  /* 0x0000000510057221 */ /* 0x000fe20000010000 */
[C---:B------:R-:W-:Y:S01]  /*8a70*/  FADD.FTZ R21, R169.reuse, R154 ;  /* 0x0000009aa9157221 */ /* 0x040fe20000010000 */
[----:B------:R-:W-:Y:S02]  /*8a80*/  F2FP.BF16.F32.PACK_AB R184, R169, R184 ;  /* 0x000000b8a9b8723e */ /* 0x000fe400000010ff */
[----:B------:R-:W-:Y:S01]  /*8a90*/  FADD.FTZ R5, R178, R5 ;  /* 0x00000005b2057221 */ /* 0x000fe20000010000 */
[----:B0-----:R-:W-:Y:S01]  /*8aa0*/  FADD.FTZ R16, R186, R21 ;  /* 0x00000015ba107221 */ /* 0x001fe20000010000 */
[----:B---3--:R-:W-:Y:S01]  /*8ab0*/  F2FP.BF16.F32.PACK_AB R186, R173, R186 ;  /* 0x000000baadba723e */ /* 0x008fe200000010ff */
[----:B------:R-:W-:-:S02]  /*8ac0*/  IMAD.MOV.U32 R21, RZ, RZ, R4 ;  /* 0x000000ffff157224 */ /* 0x000fc400078e0004 */
[----:B------:R-:W-:Y:S01]  /*8ad0*/  FADD.FTZ R5, R179, R5 ;  /* 0x00000005b3057221 */ /* 0x000fe20000010000 */
[----:B------:R-:W-:Y:S01]  /*8ae0*/  FADD.FTZ R16, R173, R16 ;  /* 0x00000010ad107221 */ /* 0x000fe20000010000 */
[----:B----4-:R-:W-:Y:S02]  /*8af0*/  F2FP.BF16.F32.PACK_AB R187, R152, R182 ;  /* 0x000000b698bb723e */ /* 0x010fe400000010ff */
[----:B------:R-:W-:-:S04]  /*8b00*/  FADD.FTZ R5, R182, R5 ;  /* 0x00000005b6057221 */ /* 0x000fc80000010000 */
[----:B------:R-:W-:Y:S01]  /*8b10*/  FADD.FTZ R5, R152, R5 ;  /* 0x0000000598057221 */ /* 0x000fe20000010000 */
[----:B-1----:R-:W-:Y:S06]  /*8b20*/  @P2 BRA `(.L_x_1212) ;  /* 0xffffffe000ec2947 */ /* 0x002fec000383ffff */
.L_x_1203:
[----:B------:R-:W-:-:S13]  /*8b30*/  R2UR UR4, R22 ;  /* 0x00000000160472ca */ /* 0x000fda00000e0000 */
[----:B------:R-:W-:-:S13]  /*8b40*/  ISETP.GE.AND P2, PT, R205, UR4, PT ;  /* 0x00000004cd007c0c */ /* 0x000fda000bf46270 */
[----:B------:R-:W-:Y:S05]  /*8b50*/  @!P2 BRA `(.L_x_1213) ;  /* 0x0000002400eca947 */ /* 0x000fea0003800000 */
[----:B------:R-:W-:Y:S01]  /*8b60*/  IMAD.MOV.U32 R21, RZ, RZ, R3 ;  /* 0x000000ffff157224 */ /* 0x000fe200078e0003 */
[----:B------:R-:W-:Y:S01]  /*8b70*/  UMOV UR6, UR38 ;  /* 0x0000002600067c82 */ /* 0x000fe20008000000 */
[----:B------:R-:W-:Y:S01]  /*8b80*/  IMAD.MOV.U32 R20, RZ, RZ, R4 ;  /* 0x000000ffff147224 */ /* 0x000fe200078e0004 */
[----:B------:R-:W-:Y:S01]  /*8b90*/  UMOV UR4, UR36 ;  /* 0x0000002400047c82 */ /* 0x000fe20008000000 */
[----:B------:R-:W-:Y:S01]  /*8ba0*/  ULDC UR58, c[0x0][0x9e4] ;  /* 0x00027900003a7ab9 */ /* 0x000fe20000000800 */
[----:B------:R-:W-:-:S05]  /*8bb0*/  ULDC UR59, c[0x0][0x288] ;  /* 0x0000a200003b7ab9 */ /* 0x000fca0000000800 */
.L_x_1230:
        /* <DEDUP_REMOVED lines=8> */
.L_x_1214:
[----:B------:R-:W-:Y:S01]  /*8c40*/  ULEA UR5, UR36, UR37, 0x3 ;  /* 0x0000002524057291 */ /* 0x000fe2000f8e183f */
[----:B------:R-:W-:-:S05]  /*8c50*/  IMAD.U32 R3, RZ, RZ, UR38 ;  /* 0x00000026ff037e24 */ /* 0x000fca000f8e00ff */
[----:B------:R-:W-:-:S04]  /*8c60*/  SHF.L.U32 R3, R3, 0x1f, RZ ;  /* 0x0000001f03037819 */ /* 0x000fc800000006ff */
[----:B------:R0:W1:Y:S01]  /*8c70*/  SYNCS.PHASECHK.TRANS64.TRYWAIT P2, [UR5+0x30830], R3 ;  /* 0x03083003ff0075a7 */ /* 0x0000620008040145 */
[----:B------:R-:W-:Y:S05]  /*8c80*/  @!P0 BRA `(.L_x_1215) ;  /* 0x0000000000048947 */ /* 0x000fea0003800000 */
[----:B------:R-:W-:Y:S01]  /*8c90*/  BPT.TRAP 0x1 ;  /* 0x000000040000795c */ /* 0x000fe20000300000 */
.L_x_1215:
[----:B-1----:R-:W-:Y:S05]  /*8ca0*/  @P2 BRA `(.L_x_1216) ;  /* 0x0000000000082947 */ /* 0x002fea0003800000 */
[----:B------:R-:W1:Y:S02]  /*8cb0*/  SYNCS.PHASECHK.TRANS64.TRYWAIT P2, [UR5+0x30830], R3 ;  /* 0x03083003ff0075a7 */ /* 0x000e640008040145 */
[----:B-1----:R-:W-:Y:S05]  /*8cc0*/  @!P2 BRA `(.L_x_1217) ;  /* 0x000000c000b4a947 */ /* 0x002fea0003800000 */
.L_x_1216:
        /* <DEDUP_REMOVED lines=223> */
.L_x_1218:
[----:B------:R-:W-:Y:S01]  /*9ac0*/  ULEA UR14, UR4, UR37, 0x3 ;  /* 0x00000025040e7291 */ /* 0x000fe2000f8e183f */
[----:B------:R-:W-:-:S05]  /*9ad0*/  IMAD.U32 R0, RZ, RZ, UR6 ;  /* 0x00000006ff007e24 */ /* 0x000fca000f8e00ff */
[----:B------:R-:W-:-:S04]  /*9ae0*/  SHF.L.U32 R0, R0, 0x1f, RZ ;  /* 0x0000001f00007819 */ /* 0x000fc800000006ff */
[----:B------:R2:W3:Y:S01]  /*9af0*/  SYNCS.PHASECHK.TRANS64.TRYWAIT P2, [UR14+0x30850], R0 ;  /* 0x03085000ff0075a7 */ /* 0x0004e2000804014e */
[----:B------:R-:W-:Y:S05]  /*9b00*/  @!P0 BRA `(.L_x_1219) ;  /* 0x0000000000048947 */ /* 0x000fea0003800000 */
[----:B------:R-:W-:Y:S01]  /*9b10*/  BPT.TRAP 0x1 ;  /* 0x000000040000795c */ /* 0x000fe20000300000 */
.L_x_1219:
[----:B---3--:R-:W-:Y:S05]  /*9b20*/  @P2 BRA `(.L_x_1220) ;  /* 0x0000000000082947 */ /* 0x008fea0003800000 */
[----:B------:R-:W3:Y:S02]  /*9b30*/  SYNCS.PHASECHK.TRANS64.TRYWAIT P2, [UR14+0x30850], R0 ;  /* 0x03085000ff0075a7 */ /* 0x000ee4000804014e */
[----:B---3--:R-:W-:Y:S05]  /*9b40*/  @!P2 BRA `(.L_x_1221) ;  /* 0x000000b4002ca947 */ /* 0x008fea0003800000 */
.L_x_1220:
[----:B------:R-:W-:Y:S01]  /*9b50*/  UIADD3 UR5, UR37, 0x400, URZ ;  /* 0x0000040025057890 */ /* 0x000fe2000fffe03f */
[----:B------:R-:W-:Y:S01]  /*9b60*/  WARPGROUP.ARRIVE ;  /* 0x00000000000079c5 */ /* 0x000fe20000000000 */
[----:B------:R-:W-:Y:S01]  /*9b70*/  UMOV UR11, 0x40000040 ;  /* 0x40000040000b7882 */ /* 0x000fe20000000000 */
[----:B01----:R-:W0:Y:S01]  /*9b80*/  @P5 LDC R3, c[0x0][0x44c] ;  /* 0x00011300ff035b82 */ /* 0x003e220000000800 */
[----:B------:R-:W-:Y:S01]  /*9b90*/  USHF.R.U32.HI UR5, URZ, 0x4, UR5 ;  /* 0x000000043f057899 */ /* 0x000fe20008011605 */
[----:B------:R-:W-:Y:S01]  /*9ba0*/  IMAD.U32 R2, RZ, RZ, UR7 ;  /* 0x00000007ff027e24 */ /* 0x000fe2000f8e00ff */
[----:B------:R-:W-:Y:S01]  /*9bb0*/  ULDC UR15, c[0x0][0x9dc] ;  /* 0x00027700000f7ab9 */ /* 0x000fe20000000800 */
[----:B------:R-:W-:Y:S01]  /*9bc0*/  IMAD.SHL.U32 R4, R205, 0x40, RZ ;  /* 0x00000040cd047824 */ /* 0x000fe200078e00ff */
[----:B------:R-:W-:Y:S01]  /*9bd0*/  ULOP3.LUT UR5, UR5, 0x3fff, URZ, 0xc0, !UPT ;  /* 0x00003fff05057892 */ /* 0x000fe2000f8ec03f */
[----:B------:R-:W-:Y:S02]  /*9be0*/  ULDC UR6, c[0x0][0x9e0] ;  /* 0x0002780000067ab9 */ /* 0x000fe40000000800 */
[----:B--2---:R-:W1:Y:S01]  /*9bf0*/  @P5 LDC R0, c[0x0][0x450] ;  /* 0x00011400ff005b82 */ /* 0x004e620000000800 */
[----:B------:R-:W-:-:S04]  /*9c00*/  ULOP3.LUT UR5, UR5, 0x2000000, URZ, 0xfc, !UPT ;  /* 0x0200000005057892 */ /* 0x000fc8000f8efc3f */
[----:B------:R-:W-:-:S07]  /*9c10*/  ULEA UR4, UR4, UR5, 0xb ;  /* 0x0000000504047291 */ /* 0x000fce000f8e583f */
        /* <DEDUP_REMOVED lines=16> */
[----:B------:R-:W-:Y:S01]  /*9d20*/  ULOP3.LUT UR4, URZ, UR15, URZ, 0x33, !UPT ;  /* 0x0000000f3f047292 */ /* 0x000fe2000f8e333f */
[----:B------:R-:W-:Y:S02]  /*9d30*/  WARPGROUP.DEPBAR.LE gsb0, 0x0 ;  /* 0x00008000000079c5 */ /* 0x000fe40000010000 */
[----:B------:R-:W-:-:S15]  /*9d40*/  WARPGROUP.ARRIVE ;  /* 0x00000000000079c5 */ /* 0x000fde0000000000 */
[----:B------:R-:W-:-:S07]  /*9d50*/  NOP ;  /* 0x0000000000007918 */ /* 0x000fce0000000000 */
[----:B------:R-:W-:Y:S03]  /*9d60*/  HGMMA.64x256x16.F32.BF16 R24, R184, gdesc[UR8].tnspB, R24, gsb0 ;  /* 0x43e00008b8187df0 */ /* 0x000fe60008001818 */
[----:B------:R-:W-:Y:S02]  /*9d70*/  WARPGROUP.DEPBAR.LE gsb0, 0x0 ;  /* 0x00008000000079c5 */ /* 0x000fe40000010000 */
[----:B------:R-:W-:Y:S01]  /*9d80*/  VIADD R186, R19, UR60 ;  /* 0x0000003c13ba7c36 */ /* 0x000fe20008000000 */
[----:B------:R-:W2:Y:S03]  /*9d90*/  LDC R184, c[0x0][0x2f0] ;  /* 0x0000bc00ffb87b82 */ /* 0x000ea60000000800 */
[----:B0-----:R-:W-:-:S05]  /*9da0*/  @P5 IMAD.HI.U32 R3, R186, R3, RZ ;  /* 0x00000003ba035227 */ /* 0x001fca00078e00ff */
[----:B-1----:R-:W-:Y:S02]  /*9db0*/  @P5 SHF.R.U32.HI R186, RZ, R0, R3 ;  /* 0x00000000ffba5219 */ /* 0x002fe40000011603 */
[----:B------:R-:W-:Y:S02]  /*9dc0*/  @!P1 LEA R0, R2, UR37, 0x3 ;  /* 0x0000002502009c11 */ /* 0x000fe4000f8e18ff */
[----:B------:R-:W-:Y:S01]  /*9dd0*/  IADD3 R2, -R4, 0x1, RZ ;  /* 0x0000000104027810 */ /* 0x000fe20007ffe1ff */
[----:B------:R-:W0:Y:S02]  /*9de0*/  SHFL.IDX PT, R185, R186, RZ, 0x1c1f ;  /* 0x001c1fffbab97589 */ /* 0x000e2400000e0000 */
[----:B------:R-:W-:Y:S02]  /*9df0*/  @!P1 VIADD R0, R0, 0x30840 ;  /* 0x0003084000009836 */ /* 0x000fe40000000000 */
[----:B------:R-:W-:-:S03]  /*9e00*/  IMAD R3, R17, -0x2, R2 ;  /* 0xfffffffe11037824 */ /* 0x000fc600078e0202 */
[----:B------:R-:W-:Y:S01]  /*9e10*/  @!P1 PRMT R0, RZ, 0x654, R0 ;  /* 0x00000654ff009816 */ /* 0x000fe20000000000 */
[----:B--2---:R-:W-:-:S03]  /*9e20*/  IMAD R3, R184, UR39, R3 ;  /* 0x00000027b8037c24 */ /* 0x004fc6000f8e0203 */
[----:B------:R1:W-:Y:S01]  /*9e30*/  @!P1 SYNCS.ARRIVE.TRANS64.RED.A1T0 RZ, [R0+URZ], RZ ;  /* 0x000000ff00ff99a7 */ /* 0x0003e2000810043f */
[----:B------:R-:W-:-:S04]  /*9e40*/  VIADD R3, R3, -UR59 ;  /* 0x8000003b03037c36 */ /* 0x000fc80008000000 */
[C---:B------:R-:W-:Y:S02]  /*9e50*/  VIADD R189, R3.reuse, UR6 ;  /* 0x0000000603bd7c36 */ /* 0x040fe40008000000 */
[----:B------:R-:W-:Y:S02]  /*9e60*/  VIADD R190, R3, UR4 ;  /* 0x0000000403be7c36 */ /* 0x000fe40008000000 */
[--C-:B0-----:R-:W-:Y:S02]  /*9e70*/  IMAD.IADD R187, R189, 0x1, R185.reuse ;  /* 0x00000001bdbb7824 */ /* 0x101fe400078e02b9 */
[----:B------:R-:W-:Y:S01]  /*9e80*/  IMAD.IADD R188, R190, 0x1, R185 ;  /* 0x00000001bebc7824 */ /* 0x000fe200078e02b9 */
[----:B-1----:R-:W-:Y:S06]  /*9e90*/  @!P6 BRA `(.L_x_1222) ;  /* 0x00000000005ce947 */ /* 0x002fec0003800000 */
[----:B------:R-:W-:Y:S01]  /*9ea0*/  IMAD R0, R184, UR39, R185 ;  /* 0x00000027b8007c24 */ /* 0x000fe2000f8e02b9 */
[----:B------:R-:W-:Y:S03]  /*9eb0*/  BSSY B0, `(.L_x_1223) ;  /* 0x0000011000007945 */ /* 0x000fe60003800000 */
[----:B------:R-:W-:-:S05]  /*9ec0*/  VIADD R185, R0, -UR59 ;  /* 0x8000003b00b97c36 */ /* 0x000fca0008000000 */
        /* <DEDUP_REMOVED lines=10> */
.L_x_1224:
[----:B------:R-:W-:-:S05]  /*9f70*/  IMAD.U32 R191, RZ, RZ, UR58 ;  /* 0x0000003affbf7e24 */ /* 0x000fca000f8e00ff */
[----:B------:R-:W-:-:S13]  /*9f80*/  ISETP.NE.AND P2, PT, R191, 0x1, PT ;  /* 0x00000001bf00780c */ /* 0x000fda0003f45270 */
[----:B------:R-:W0:Y:S02]  /*9f90*/  @P2 LDC.64 R2, c[0x0][0x9e8] ;  /* 0x00027a00ff022b82 */ /* 0x000e240000000a00 */
[----:B0-----:R-:W-:-:S05]  /*9fa0*/  @P2 IMAD.HI.U32 R2, R185, R2, RZ ;  /* 0x00000002b9022227 */ /* 0x001fca00078e00ff */
[----:B------:R-:W-:-:S07]  /*9fb0*/  @P2 SHF.R.U32.HI R185, RZ, R3, R2 ;  /* 0x00000003ffb92219 */ /* 0x000fce0000011602 */
.L_x_1225:
[----:B------:R-:W-:Y:S05]  /*9fc0*/  BSYNC B0 ;  /* 0x0000000000007941 */ /* 0x000fea0003800000 */
.L_x_1223:
[----:B------:R-:W-:-:S04]  /*9fd0*/  IMAD R0, R185, R191, -R4 ;  /* 0x000000bfb9007224 */ /* 0x000fc800078e0a04 */
[----:B------:R-:W-:-:S05]  /*9fe0*/  IMAD R0, R17, -0x2, R0 ;  /* 0xfffffffe11007824 */ /* 0x000fca00078e0200 */
[----:B------:R-:W-:Y:S02]  /*9ff0*/  VIADDMNMX R187, R0, R191, R187, PT ;  /* 0x000000bf00bb7246 */ /* 0x000fe400038001bb */
[----:B------:R-:W-:-:S07]  /*a000*/  VIMNMX R188, R188, R0, !PT ;  /* 0x00000000bcbc7248 */ /* 0x000fce0007fe0100 */
.L_x_1222:
[----:B------:R-:W-:Y:S01]  /*a010*/  ISETP.GT.AND P2, PT, R205, -0x1, PT ;  /* 0xffffffffcd00780c */ /* 0x000fe20003f44270 */
[----:B------:R-:W0:Y:S03]  /*a020*/  SHFL.IDX PT, R3, R186, 0x1, 0x1c1f ;  /* 0x003c1f00ba037f89 */ /* 0x000e2600000e0000 */
[C---:B------:R-:W-:Y:S02]  /*a030*/  ISETP.GT.AND P4, PT, R188.reuse, RZ, P2 ;  /* 0x000000ffbc00720c */ /* 0x040fe40001784270 */
[----:B------:R-:W-:Y:S02]  /*a040*/  ISETP.GT.AND P3, PT, R188, 0x1, P2 ;  /* 0x00000001bc00780c */ /* 0x000fe40001764270 */
[C---:B------:R-:W-:Y:S02]  /*a050*/  ISETP.LT.OR P4, PT, R187.reuse, 0x1, P4 ;  /* 0x00000001bb00780c */ /* 0x040fe40002781670 */
[----:B------:R-:W-:-:S02]  /*a060*/  ISETP.LT.OR P3, PT, R187, 0x2, P3 ;  /* 0x00000002bb00780c */ /* 0x000fc40001f61670 */
[----:B------:R-:W-:Y:S02]  /*a070*/  FSEL R185, R152, -INF , !P4 ;  /* 0xff80000098b97808 */ /* 0x000fe40006000000 */
[----:B------:R-:W-:Y:S02]  /*a080*/  FSEL R0, R153, -INF , !P3 ;  /* 0xff80000099007808 */ /* 0x000fe40005800000 */
[C---:B------:R-:W-:Y:S02]  /*a090*/  ISETP.GT.AND P4, PT, R188.reuse, 0x8, P2 ;  /* 0x00000008bc00780c */ /* 0x040fe40001784270 */
[----:B------:R-:W-:Y:S02]  /*a0a0*/  ISETP.GT.AND P3, PT, R188, 0x9, P2 ;  /* 0x00000009bc00780c */ /* 0x000fe40001764270 */
[C---:B------:R-:W-:Y:S02]  /*a0b0*/  ISETP.LT.OR P4, PT, R187.reuse, 0x9, P4 ;  /* 0x00000009bb00780c */ /* 0x040fe40002781670 */
[----:B------:R-:W-:-:S02]  /*a0c0*/  ISETP.LT.OR P3, PT, R187, 0xa, P3 ;  /* 0x0000000abb00780c */ /* 0x000fc40001f61670 */
[----:B------:R-:W-:Y:S01]  /*a0d0*/  FSEL R156, R156, -INF , !P4 ;  /* 0xff8000009c9c7808 */ /* 0x000fe20006000000 */
[--C-:B0-----:R-:W-:Y:S01]  /*a0e0*/  IMAD.IADD R152, R189, 0x1, R3.reuse ;  /* 0x00000001bd987824 */ /* 0x101fe200078e0203 */
[----:B------:R-:W-:Y:S01]  /*a0f0*/  FSEL R157, R157, -INF , !P3 ;  /* 0xff8000009d9d7808 */ /* 0x000fe20005800000 */
[----:B------:R-:W-:Y:S01]  /*a100*/  IMAD.IADD R186, R190, 0x1, R3 ;  /* 0x00000001beba7824 */ /* 0x000fe200078e0203 */
[C---:B------:R-:W-:Y:S02]  /*a110*/  ISETP.GT.AND P4, PT, R188.reuse, 0x10, P2 ;  /* 0x00000010bc00780c */ /* 0x040fe40001784270 */
        /* <DEDUP_REMOVED lines=34> */
[----:B------:R-:W-:Y:S01]  /*a340*/  FSEL R181, R181, -INF , !P3 ;  /* 0xff800000b5b57808 */ /* 0x000fe20005800000 */
[----:B------:R-:W-:Y:S08]  /*a350*/  @!P6 BRA `(.L_x_1226) ;  /* 0x00000000005ce947 */ /* 0x000ff00003800000 */
        /* <DEDUP_REMOVED lines=13> */
.L_x_1228:
[----:B------:R-:W-:-:S05]  /*a430*/  IMAD.U32 R184, RZ, RZ, UR58 ;  /* 0x0000003affb87e24 */ /* 0x000fca000f8e00ff */
[----:B------:R-:W-:-:S13]  /*a440*/  ISETP.NE.AND P3, PT, R184, 0x1, PT ;  /* 0x00000001b800780c */ /* 0x000fda0003f65270 */
[----:B------:R-:W0:Y:S02]  /*a450*/  @P3 LDC.64 R2, c[0x0][0x9e8] ;  /* 0x00027a00ff023b82 */ /* 0x000e240000000a00 */
[----:B0-----:R-:W-:-:S05]  /*a460*/  @P3 IMAD.HI.U32 R2, R153, R2, RZ ;  /* 0x0000000299023227 */ /* 0x001fca00078e00ff */
[----:B------:R-:W-:-:S07]  /*a470*/  @P3 SHF.R.U32.HI R153, RZ, R3, R2 ;  /* 0x00000003ff993219 */ /* 0x000fce0000011602 */
.L_x_1229:
[----:B------:R-:W-:Y:S05]  /*a480*/  BSYNC B0 ;  /* 0x0000000000007941 */ /* 0x000fea0003800000 */
.L_x_1227:
[----:B------:R-:W-:-:S04]  /*a490*/  IMAD R4, R153, R184, -R4 ;  /* 0x000000b899047224 */ /* 0x000fc800078e0a04 */
[----:B------:R-:W-:-:S05]  /*a4a0*/  IMAD R3, R17, -0x2, R4 ;  /* 0xfffffffe11037824 */ /* 0x000fca00078e0204 */
[----:B------:R-:W-:Y:S02]  /*a4b0*/  VIADDMNMX R152, R3, R184, R152, PT ;  /* 0x000000b803987246 */ /* 0x000fe40003800198 */
[----:B------:R-:W-:-:S07]  /*a4c0*/  VIMNMX R186, R186, R3, !PT ;  /* 0x00000003baba7248 */ /* 0x000fce0007fe0100 */
.L_x_1226:
[----:B------:R-:W-:Y:S01]  /*a4d0*/  FMNMX.FTZ R3, R185, R20, !PT ;  /* 0x00000014b9037209 */ /* 0x000fe20007810000 */
[----:B------:R-:W-:Y:S01]  /*a4e0*/  ULDC UR4, c[0x0][0x988] ;  /* 0x0002620000047ab9 */ /* 0x000fe20000000800 */
[----:B------:R-:W-:Y:S01]  /*a4f0*/  ISETP.GT.AND P4, PT, R186, 0x1, P2 ;  /* 0x00000001ba00780c */ /* 0x000fe20001784270 */
[----:B------:R-:W-:Y:S01]  /*a500*/  UMOV UR5, UR4 ;  /* 0x0000000400057c82 */ /* 0x000fe20008000000 */
[----:B------:R-:W-:Y:S01]  /*a510*/  FMNMX.FTZ R3, R0, R3, !PT ;  /* 0x0000000300037209 */ /* 0x000fe20007810000 */
[----:B------:R-:W-:Y:S01]  /*a520*/  UMOV UR6, UR38 ;  /* 0x0000002600067c82 */ /* 0x000fe20008000000 */
[----:B------:R-:W-:Y:S02]  /*a530*/  ISETP.LT.OR P4, PT, R152, 0x2, P4 ;  /* 0x000000029800780c */ /* 0x000fe40002781670 */
[----:B------:R-:W-:Y:S02]  /*a540*/  FMNMX.FTZ R2, R156, R3, !PT ;  /* 0x000000039c027209 */ /* 0x000fe40007810000 */
[----:B------:R-:W-:-:S02]  /*a550*/  FSEL R155, R155, -INF , !P4 ;  /* 0xff8000009b9b7808 */ /* 0x000fc40006000000 */
[----:B------:R-:W-:Y:S02]  /*a560*/  FMNMX.FTZ R3, R157, R2, !PT ;  /* 0x000000029d037209 */ /* 0x000fe40007810000 */
[----:B------:R-:W-:Y:S02]  /*a570*/  ISETP.GT.AND P4, PT, R186, 0x9, P2 ;  /* 0x00000009ba00780c */ /* 0x000fe40001784270 */
[----:B------:R-:W-:Y:S02]  /*a580*/  FMNMX.FTZ R2, R160, R3, !PT ;  /* 0x00000003a0027209 */ /* 0x000fe40007810000 */
[----:B------:R-:W-:Y:S02]  /*a590*/  ISETP.GT.AND P3, PT, R186, 0x8, P2 ;  /* 0x00000008ba00780c */ /* 0x000fe40001764270 */
[----:B------:R-:W-:Y:S02]  /*a5a0*/  FMNMX.FTZ R3, R161, R2, !PT ;  /* 0x00000002a1037209 */ /* 0x000fe40007810000 */
[----:B------:R-:W-:-:S02]  /*a5b0*/  ISETP.LT.OR P4, PT, R152, 0xa, P4 ;  /* 0x0000000a9800780c */ /* 0x000fc40002781670 */
[----:B------:R-:W-:Y:S02]  /*a5c0*/  FMNMX.FTZ R2, R164, R3, !PT ;  /* 0x00000003a4027209 */ /* 0x000fe40007810000 */
[----:B------:R-:W-:Y:S02]  /*a5d0*/  ISETP.LT.OR P3, PT, R152, 0x9, P3 ;  /* 0x000000099800780c */ /* 0x000fe40001f61670 */
[----:B------:R-:W-:Y:S02]  /*a5e0*/  FMNMX.FTZ R3, R165, R2, !PT ;  /* 0x00000002a5037209 */ /* 0x000fe40007810000 */
[----:B------:R-:W-:Y:S02]  /*a5f0*/  FSEL R159, R159, -INF , !P4 ;  /* 0xff8000009f9f7808 */ /* 0x000fe40006000000 */
[----:B------:R-:W-:Y:S02]  /*a600*/  FMNMX.FTZ R2, R168, R3, !PT ;  /* 0x00000003a8027209 */ /* 0x000fe40007810000 */
[----:B------:R-:W-:-:S02]  /*a610*/  ISETP.GT.AND P4, PT, R186, 0x11, P2 ;  /* 0x00000011ba00780c */ /* 0x000fc40001784270 */
[----:B------:R-:W-:Y:S02]  /*a620*/  FMNMX.FTZ R3, R169, R2, !PT ;  /* 0x00000002a9037209 */ /* 0x000fe40007810000 */
[----:B------:R-:W-:Y:S02]  /*a630*/  FSEL R158, R158, -INF , !P3 ;  /* 0xff8000009e9e7808 */ /* 0x000fe40005800000 */
        /* <DEDUP_REMOVED lines=9> */
[----:B------:R-:W-:-:S02]  /*a6d0*/  ISETP.GT.AND P4, PT, R186, RZ, P2 ;  /* 0x000000ffba00720c */ /* 0x000fc40001784270 */
[----:B------:R-:W-:Y:S02]  /*a6e0*/  FMNMX.FTZ R2, R181, R2, !PT ;  /* 0x00000002b5027209 */ /* 0x000fe40007810000 */
[----:B------:R-:W-:Y:S02]  /*a6f0*/  FSEL R162, R162, -INF , !P3 ;  /* 0xff800000a2a27808 */ /* 0x000fe40005800000 */
[----:B------:R-:W-:Y:S01]  /*a700*/  ISETP.GT.AND P3, PT, R186, 0x18, P2 ;  /* 0x00000018ba00780c */ /* 0x000fe20001764270 */
[----:B------:R-:W0:Y:S01]  /*a710*/  SHFL.BFLY PT, R3, R2, 0x2, 0x1f ;  /* 0x0c401f0002037f89 */ /* 0x000e2200000e0000 */
[C---:B------:R-:W-:Y:S02]  /*a720*/  ISETP.LT.OR P4, PT, R152.reuse, 0x1, P4 ;  /* 0x000000019800780c */ /* 0x040fe40002781670 */
[----:B------:R-:W-:Y:S02]  /*a730*/  ISETP.LT.OR P3, PT, R152, 0x19, P3 ;  /* 0x000000199800780c */ /* 0x000fe40001f61670 */
[----:B------:R-:W-:-:S02]  /*a740*/  FSEL R154, R154, -INF , !P4 ;  /* 0xff8000009a9a7808 */ /* 0x000fc40006000000 */
[----:B------:R-:W-:Y:S02]  /*a750*/  FSEL R166, R166, -INF , !P3 ;  /* 0xff800000a6a67808 */ /* 0x000fe40005800000 */
[C---:B------:R-:W-:Y:S02]  /*a760*/  ISETP.GT.AND P3, PT, R186.reuse, 0x19, P2 ;  /* 0x00000019ba00780c */ /* 0x040fe40001764270 */
[----:B------:R-:W-:Y:S02]  /*a770*/  ISETP.GT.AND P4, PT, R186, 0x20, P2 ;  /* 0x00000020ba00780c */ /* 0x000fe40001784270 */
[C---:B------:R-:W-:Y:S02]  /*a780*/  ISETP.LT.OR P3, PT, R152.reuse, 0x1a, P3 ;  /* 0x0000001a9800780c */ /* 0x040fe40001f61670 */
[----:B------:R-:W-:Y:S02]  /*a790*/  ISETP.LT.OR P4, PT, R152, 0x21, P4 ;  /* 0x000000219800780c */ /* 0x000fe40002781670 */
[----:B------:R-:W-:-:S02]  /*a7a0*/  FSEL R167, R167, -INF , !P3 ;  /* 0xff800000a7a77808 */ /* 0x000fc40005800000 */
[----:B------:R-:W-:Y:S02]  /*a7b0*/  ISETP.GT.AND P3, PT, R186, 0x21, P2 ;  /* 0x00000021ba00780c */ /* 0x000fe40001764270 */
[----:B------:R-:W-:Y:S02]  /*a7c0*/  FSEL R170, R170, -INF , !P4 ;  /* 0xff800000aaaa7808 */ /* 0x000fe40006000000 */
[----:B------:R-:W-:Y:S02]  /*a7d0*/  ISETP.LT.OR P3, PT, R152, 0x22, P3 ;  /* 0x000000229800780c */ /* 0x000fe40001f61670 */
[----:B0-----:R-:W-:Y:S02]  /*a7e0*/  FMNMX.FTZ R3, R2, R3, !PT ;  /* 0x0000000302037209 */ /* 0x001fe40007810000 */
[----:B------:R-:W-:Y:S02]  /*a7f0*/  FMNMX.FTZ R2, R154, R21, !PT ;  /* 0x000000159a027209 */ /* 0x000fe40007810000 */
[----:B------:R-:W-:Y:S01]  /*a800*/  FSEL R171, R171, -INF , !P3 ;  /* 0xff800000abab7808 */ /* 0x000fe20005800000 */
[----:B------:R-:W0:Y:S01]  /*a810*/  SHFL.BFLY PT, R4, R3, 0x1, 0x1f ;  /* 0x0c201f0003047f89 */ /* 0x000e2200000e0000 */
[----:B------:R-:W-:-:S02]  /*a820*/  ISETP.GT.AND P3, PT, R186, 0x29, P2 ;  /* 0x00000029ba00780c */ /* 0x000fc40001764270 */
[----:B------:R-:W-:Y:S02]  /*a830*/  ISETP.GT.AND P4, PT, R186, 0x28, P2 ;  /* 0x00000028ba00780c */ /* 0x000fe40001784270 */
[C---:B------:R-:W-:Y:S02]  /*a840*/  ISETP.LT.OR P3, PT, R152.reuse, 0x2a, P3 ;  /* 0x0000002a9800780c */ /* 0x040fe40001f61670 */
[----:B------:R-:W-:Y:S02]  /*a850*/  ISETP.LT.OR P4, PT, R152, 0x29, P4 ;  /* 0x000000299800780c */ /* 0x000fe40002781670 */
[----:B------:R-:W-:Y:S02]  /*a860*/  FSEL R175, R175, -INF , !P3 ;  /* 0xff800000afaf7808 */ /* 0x000fe40005800000 */
[----:B------:R-:W-:Y:S02]  /*a870*/  ISETP.GT.AND P3, PT, R186, 0x30, P2 ;  /* 0x00000030ba00780c */ /* 0x000fe40001764270 */
[----:B------:R-:W-:-:S02]  /*a880*/  FSEL R174, R174, -INF , !P4 ;  /* 0xff800000aeae7808 */ /* 0x000fc40006000000 */
[----:B------:R-:W-:Y:S02]  /*a890*/  ISETP.LT.OR P3, PT, R152, 0x31, P3 ;  /* 0x000000319800780c */ /* 0x000fe40001f61670 */
[----:B------:R-:W-:Y:S02]  /*a8a0*/  R2UR UR4, R22 ;  /* 0x00000000160472ca */ /* 0x000fe400000e0000 */
[----:B------:R-:W-:Y:S02]  /*a8b0*/  FSEL R178, R178, -INF , !P3 ;  /* 0xff800000b2b27808 */ /* 0x000fe40005800000 */
[----:B------:R-:W-:Y:S02]  /*a8c0*/  ISETP.GT.AND P3, PT, R186, 0x31, P2 ;  /* 0x00000031ba00780c */ /* 0x000fe40001764270 */
[----:B0-----:R-:W-:Y:S02]  /*a8d0*/  FMNMX.FTZ R4, R3, R4, !PT ;  /* 0x0000000403047209 */ /* 0x001fe40007810000 */
[----:B------:R-:W-:-:S02]  /*a8e0*/  FMNMX.FTZ R3, R155, R2, !PT ;  /* 0x000000029b037209 */ /* 0x000fc40007810000 */
[C---:B------:R-:W-:Y:S01]  /*a8f0*/  FSETP.NEU.FTZ.AND P4, PT, R4.reuse, -INF , PT ;  /* 0xff8000000400780b */ /* 0x040fe20003f9d000 */
[----:B------:R-:W-:Y:S01]  /*a900*/  FMUL.FTZ R153, R4, UR5 ;  /* 0x0000000504997c20 */ /* 0x000fe20008410000 */
[----:B------:R-:W-:Y:S02]  /*a910*/  FMNMX.FTZ R2, R158, R3, !PT ;  /* 0x000000039e027209 */ /* 0x000fe40007810000 */
[----:B------:R-:W-:Y:S02]  /*a920*/  ISETP.LT.OR P3, PT, R152, 0x32, P3 ;  /* 0x000000329800780c */ /* 0x000fe40001f61670 */
[----:B------:R-:W-:Y:S02]  /*a930*/  FMNMX.FTZ R3, R159, R2, !PT ;  /* 0x000000029f037209 */ /* 0x000fe40007810000 */
[----:B------:R-:W-:Y:S02]  /*a940*/  FSEL R179, R179, -INF , !P3 ;  /* 0xff800000b3b37808 */ /* 0x000fe40005800000 */
[----:B------:R-:W-:-:S02]  /*a950*/  FMNMX.FTZ R2, R162, R3, !PT ;  /* 0x00000003a2027209 */ /* 0x000fc40007810000 */
[----:B------:R-:W-:Y:S02]  /*a960*/  ISETP.GT.AND P3, PT, R186, 0x38, P2 ;  /* 0x00000038ba00780c */ /* 0x000fe40001764270 */
[----:B------:R-:W-:Y:S02]  /*a970*/  FMNMX.FTZ R3, R163, R2, !PT ;  /* 0x00000002a3037209 */ /* 0x000fe40007810000 */
[----:B------:R-:W-:Y:S02]  /*a980*/  FSEL R2, R153, RZ, P4 ;  /* 0x000000ff99027208 */ /* 0x000fe40002000000 */
[----:B------:R-:W-:Y:S02]  /*a990*/  FMNMX.FTZ R184, R166, R3, !PT ;  /* 0x00000003a6b87209 */ /* 0x000fe40007810000 */
[----:B------:R-:W-:Y:S01]  /*a9a0*/  ISETP.GT.AND P2, PT, R186, 0x39, P2 ;  /* 0x00000039ba00780c */ /* 0x000fe20001744270 */
[--C-:B------:R-:W-:Y:S01]  /*a9b0*/  FFMA.FTZ R196, R0, UR5, -R2.reuse ;  /* 0x0000000500c47c23 */ /* 0x100fe20008010802 */
[----:B------:R-:W-:Y:S01]  /*a9c0*/  FMNMX.FTZ R3, R167, R184, !PT ;  /* 0x000000b8a7037209 */ /* 0x000fe20007810000 */
[--C-:B------:R-:W-:Y:S01]  /*a9d0*/  FFMA.FTZ R153, R185, UR5, -R2.reuse ;  /* 0x00000005b9997c23 */ /* 0x100fe20008010802 */
[----:B------:R-:W-:Y:S01]  /*a9e0*/  ISETP.LT.OR P3, PT, R152, 0x39, P3 ;  /* 0x000000399800780c */ /* 0x000fe20001f61670 */
[--C-:B------:R-:W-:Y:S01]  /*a9f0*/  FFMA.FTZ R198, R156, UR5, -R2.reuse ;  /* 0x000000059cc67c23 */ /* 0x100fe20008010802 */
[----:B------:R-:W-:Y:S01]  /*aa00*/  FMNMX.FTZ R184, R170, R3, !PT ;  /* 0x00000003aab87209 */ /* 0x000fe20007810000 */
[--C-:B------:R-:W-:Y:S01]  /*aa10*/  FFMA.FTZ R157, R157, UR5, -R2.reuse ;  /* 0x000000059d9d7c23 */ /* 0x100fe20008010802 */
        /* <DEDUP_REMOVED lines=21> */
[----:B------:R-:W-:Y:S01]  /*ab70*/  FFMA.FTZ R181, R181, UR5, -R2 ;  /* 0x00000005b5b57c23 */ /* 0x000fe20008010802 */
[----:B------:R-:W-:Y:S01]  /*ab80*/  FMNMX.FTZ R0, R182, R3, !PT ;  /* 0x00000003b6007209 */ /* 0x000fe20007810000 */
[----:B------:R-:W-:Y:S01]  /*ab90*/  FMUL.FTZ R185, R185, UR5 ;  /* 0x00000005b9b97c20 */ /* 0x000fe20008410000 */
        /* <DEDUP_REMOVED lines=12> */
[----:B0-----:R-:W-:-:S04]  /*ac60*/  FMNMX.FTZ R3, R3, R0, !PT ;  /* 0x0000000003037209 */ /* 0x001fc80007810000 */
[C---:B------:R-:W-:Y:S01]  /*ac70*/  FSETP.NEU.FTZ.AND P2, PT, R3.reuse, -INF , PT ;  /* 0xff8000000300780b */ /* 0x040fe20003f5d000 */
[C---:B------:R-:W-:Y:S02]  /*ac80*/  FMUL.FTZ R156, R3.reuse, UR5 ;  /* 0x00000005039c7c20 */ /* 0x040fe40008410000 */
[----:B------:R-:W0:Y:S01]  /*ac90*/  MUFU.EX2 R0, R185 ;  /* 0x000000b900007308 */ /* 0x000e220000000800 */
[----:B------:R-:W-:Y:S02]  /*aca0*/  FSEL R2, R3, RZ, P2 ;  /* 0x000000ff03027208 */ /* 0x000fe40001000000 */
[----:B------:R-:W-:Y:S02]  /*acb0*/  FSEL R156, R156, RZ, P2 ;  /* 0x000000ff9c9c7208 */ /* 0x000fe40001000000 */
[----:B------:R-:W-:Y:S01]  /*acc0*/  ISETP.GT.AND P2, PT, R205, UR4, PT ;  /* 0x00000004cd007c0c */ /* 0x000fe2000bf44270 */
[----:B------:R-:W-:Y:S02]  /*acd0*/  FADD.FTZ R2, -R2, R21 ;  /* 0x0000001502027221 */ /* 0x000fe40000010100 */
[----:B------:R-:W-:Y:S01]  /*ace0*/  MUFU.EX2 R188, R188 ;  /* 0x000000bc00bc7308 */ /* 0x000fe20000000800 */
[--C-:B------:R-:W-:Y:S01]  /*acf0*/  FFMA.FTZ R197, R154, UR5, -R156.reuse ;  /* 0x000000059ac57c23 */ /* 0x100fe2000801089c */
[--C-:B------:R-:W-:Y:S01]  /*ad00*/  FFMA.FTZ R20, R155, UR5, -R156.reuse ;  /* 0x000000059b147c23 */ /* 0x100fe2000801089c */
[----:B------:R-:W-:Y:S01]  /*ad10*/  FMUL.FTZ R2, R2, UR5 ;  /* 0x0000000502027c20 */ /* 0x000fe20008410000 */
[--C-:B------:R-:W-:Y:S01]  /*ad20*/  FFMA.FTZ R199, R158, UR5, -R156.reuse ;  /* 0x000000059ec77c23 */ /* 0x100fe2000801089c */
[--C-:B------:R-:W-:Y:S01]  /*ad30*/  FFMA.FTZ R152, R159, UR5, -R156.reuse ;  /* 0x000000059f987c23 */ /* 0x100fe2000801089c */
[--C-:B------:R-:W-:Y:S01]  /*ad40*/  FFMA.FTZ R193, R162, UR5, -R156.reuse ;  /* 0x00000005a2c17c23 */ /* 0x100fe2000801089c */
[--C-:B------:R-:W-:Y:S01]  /*ad50*/  FFMA.FTZ R154, R163, UR5, -R156.reuse ;  /* 0x00000005a39a7c23 */ /* 0x100fe2000801089c */
[----:B------:R-:W-:Y:S01]  /*ad60*/  MUFU.EX2 R197, R197 ;  /* 0x000000c500c57308 */ /* 0x000fe20000000800 */
[----:B0-----:R-:W-:Y:S01]  /*ad70*/  FFMA.FTZ R21, R0, R16, R153 ;  /* 0x0000001000157223 */ /* 0x001fe20000010099 */
[--C-:B------:R-:W-:Y:S01]  /*ad80*/  FFMA.FTZ R195, R166, UR5, -R156.reuse ;  /* 0x00000005a6c37c23 */ /* 0x100fe2000801089c */
[--C-:B------:R-:W-:Y:S01]  /*ad90*/  FFMA.FTZ R158, R167, UR5, -R156.reuse ;  /* 0x00000005a79e7c23 */ /* 0x100fe2000801089c */
[--C-:B------:R-:W-:Y:S01]  /*ada0*/  FFMA.FTZ R189, R170, UR5, -R156.reuse ;  /* 0x00000005aabd7c23 */ /* 0x100fe2000801089c */
[----:B------:R-:W-:Y:S01]  /*adb0*/  FADD.FTZ R21, R196, R21 ;  /* 0x00000015c4157221 */ /* 0x000fe20000010000 */
[--C-:B------:R-:W-:Y:S01]  /*adc0*/  FFMA.FTZ R160, R171, UR5, -R156.reuse ;  /* 0x00000005aba07c23 */ /* 0x100fe2000801089c */
[--C-:B------:R-:W-:Y:S01]  /*add0*/  FFMA.FTZ R191, R174, UR5, -R156.reuse ;  /* 0x00000005aebf7c23 */ /* 0x100fe2000801089c */
[----:B------:R-:W0:Y:S01]  /*ade0*/  MUFU.EX2 R2, R2 ;  /* 0x0000000200027308 */ /* 0x000e220000000800 */
[----:B------:R-:W-:Y:S01]  /*adf0*/  FADD.FTZ R16, R198, R21 ;  /* 0x00000015c6107221 */ /* 0x000fe20000010000 */
[--C-:B------:R-:W-:Y:S01]  /*ae00*/  FFMA.FTZ R185, R178, UR5, -R156.reuse ;  /* 0x00000005b2b97c23 */ /* 0x100fe2000801089c */
[--C-:B------:R-:W-:Y:S01]  /*ae10*/  FFMA.FTZ R179, R179, UR5, -R156.reuse ;  /* 0x00000005b3b37c23 */ /* 0x100fe2000801089c */
[----:B------:R-:W-:Y:S01]  /*ae20*/  FFMA.FTZ R182, R182, UR5, -R156 ;  /* 0x00000005b6b67c23 */ /* 0x000fe2000801089c */
[----:B------:R-:W-:Y:S01]  /*ae30*/  FADD.FTZ R21, R157, R16 ;  /* 0x000000109d157221 */ /* 0x000fe20000010000 */
[----:B------:R-:W-:Y:S01]  /*ae40*/  IMAD.U32 R155, RZ, RZ, UR14 ;  /* 0x0000000eff9b7e24 */ /* 0x000fe2000f8e00ff */
[----:B------:R-:W-:Y:S01]  /*ae50*/  UMOV UR4, UR36 ;  /* 0x0000002400047c82 */ /* 0x000fe20008000000 */
[----:B------:R-:W1:Y:S01]  /*ae60*/  MUFU.EX2 R20, R20 ;  /* 0x0000001400147308 */ /* 0x000e620000000800 */
[----:B------:R-:W-:Y:S01]  /*ae70*/  FADD.FTZ R162, R192, R21 ;  /* 0x00000015c0a27221 */ /* 0x000fe20000010000 */
[----:B------:R-:W-:Y:S01]  /*ae80*/  @!P1 VIADD R155, R155, 0x30860 ;  /* 0x000308609b9b9836 */ /* 0x000fe20000000000 */
[----:B------:R-:W-:Y:S01]  /*ae90*/  F2FP.BF16.F32.PACK_AB R196, R196, R153 ;  /* 0x00000099c4c4723e */ /* 0x000fe200000010ff */
[----:B------:R-:W-:-:S02]  /*aea0*/  VIADD R205, R205, 0xffffffff ;  /* 0xffffffffcdcd7836 */ /* 0x000fc40000000000 */
[----:B------:R-:W-:Y:S01]  /*aeb0*/  FADD.FTZ R21, R161, R162 ;  /* 0x000000a2a1157221 */ /* 0x000fe20000010000 */
[--C-:B------:R-:W-:Y:S01]  /*aec0*/  FFMA.FTZ R162, R175, UR5, -R156.reuse ;  /* 0x00000005afa27c23 */ /* 0x100fe2000801089c */
[----:B------:R-:W-:Y:S01]  /*aed0*/  FFMA.FTZ R156, R183, UR5, -R156 ;  /* 0x00000005b79c7c23 */ /* 0x000fe2000801089c */
[----:B------:R-:W2:Y:S01]  /*aee0*/  MUFU.EX2 R199, R199 ;  /* 0x000000c700c77308 */ /* 0x000ea20000000800 */
[----:B0-----:R-:W-:Y:S01]  /*aef0*/  FFMA.FTZ R5, R2, R5, R197 ;  /* 0x0000000502057223 */ /* 0x001fe200000100c5 */
[----:B------:R-:W-:Y:S01]  /*af00*/  FADD.FTZ R164, R194, R21 ;  /* 0x00000015c2a47221 */ /* 0x000fe20000010000 */
[----:B------:R-:W-:Y:S02]  /*af10*/  @!P1 PRMT R155, RZ, 0x654, R155 ;  /* 0x00000654ff9b9816 */ /* 0x000fe4000000009b */
[----:B------:R-:W-:Y:S01]  /*af20*/  F2FP.BF16.F32.PACK_AB R198, R157, R198 ;  /* 0x000000c69dc6723e */ /* 0x000fe200000010ff */
[----:B------:R-:W-:Y:S01]  /*af30*/  FADD.FTZ R21, R165, R164 ;  /* 0x000000a4a5157221 */ /* 0x000fe20000010000 */
[----:B------:R0:W-:Y:S01]  /*af40*/  @!P1 SYNCS.ARRIVE.TRANS64.RED.A1T0 RZ, [R155+URZ], RZ ;  /* 0x000000ff9bff99a7 */ /* 0x0001e2000810043f */
[----:B------:R-:W3:Y:S01]  /*af50*/  MUFU.EX2 R152, R152 ;  /* 0x0000009800987308 */ /* 0x000ee20000000800 */
[----:B-1----:R-:W-:Y:S01]  /*af60*/  FADD.FTZ R16, R20, R5 ;  /* 0x0000000514107221 */ /* 0x002fe20000010000 */
[----:B------:R-:W-:Y:S01]  /*af70*/  FADD.FTZ R164, R188, R21 ;  /* 0x00000015bca47221 */ /* 0x000fe20000010000 */
[----:B------:R-:W-:Y:S01]  /*af80*/  F2FP.BF16.F32.PACK_AB R197, R20, R197 ;  /* 0x000000c514c5723e */ /* 0x000fe200000010ff */
[----:B------:R-:W-:Y:S01]  /*af90*/  IMAD.MOV.U32 R20, RZ, RZ, R4 ;  /* 0x000000ffff147224 */ /* 0x000fe200078e0004 */
[----:B------:R-:W-:-:S02]  /*afa0*/  F2FP.BF16.F32.PACK_AB R192, R161, R192 ;  /* 0x000000c0a1c0723e */ /* 0x000fc400000010ff */
[----:B------:R-:W-:Y:S01]  /*afb0*/  F2FP.BF16.F32.PACK_AB R194, R165, R194 ;  /* 0x000000c2a5c2723e */ /* 0x000fe200000010ff */
        /* <DEDUP_REMOVED lines=37> */
[----:B------:R-:W-:-:S06]  /*b210*/  F2FP.BF16.F32.PACK_AB R191, R162, R191 ;  /* 0x000000bfa2bf723e */ /* 0x000fcc00000010ff */
[----:B------:R-:W1:Y:S01]  /*b220*/  MUFU.EX2 R186, R186 ;  /* 0x000000ba00ba7308 */ /* 0x000e620000000800 */
[----:B--2---:R-:W-:-:S07]  /*b230*/  FADD.FTZ R164, R185, R164 ;  /* 0x000000a4b9a47221 */ /* 0x004fce0000010000 */
[----:B------:R-:W2:Y:S01]  /*b240*/  MUFU.EX2 R187, R182 ;  /* 0x000000b600bb7308 */ /* 0x000ea20000000800 */
[C---:B---3--:R-:W-:Y:S01]  /*b250*/  FADD.FTZ R164, R179.reuse, R164 ;  /* 0x000000a4b3a47221 */ /* 0x048fe20000010000 */
[----:B------:R-:W-:-:S06]  /*b260*/  F2FP.BF16.F32.PACK_AB R185, R179, R185 ;  /* 0x000000b9b3b9723e */ /* 0x000fcc00000010ff */
[----:B------:R-:W3:Y:S01]  /*b270*/  MUFU.EX2 R181, R181 ;  /* 0x000000b500b57308 */ /* 0x000ee20000000800 */
[----:B-1----:R-:W-:Y:S01]  /*b280*/  FADD.FTZ R16, R186, R21 ;  /* 0x00000015ba107221 */ /* 0x002fe20000010000 */
[----:B------:R-:W-:-:S06]  /*b290*/  IMAD.MOV.U32 R21, RZ, RZ, R3 ;  /* 0x000000ffff157224 */ /* 0x000fcc00078e0003 */
[----:B------:R-:W1:Y:S01]  /*b2a0*/  MUFU.EX2 R156, R156 ;  /* 0x0000009c009c7308 */ /* 0x000e620000000800 */
[----:B--2---:R-:W-:Y:S01]  /*b2b0*/  FADD.FTZ R164, R187, R164 ;  /* 0x000000a4bba47221 */ /* 0x004fe20000010000 */
[C---:B---3--:R-:W-:Y:S01]  /*b2c0*/  FADD.FTZ R16, R181.reuse, R16 ;  /* 0x00000010b5107221 */ /* 0x048fe20000010000 */
[----:B------:R-:W-:Y:S02]  /*b2d0*/  F2FP.BF16.F32.PACK_AB R186, R181, R186 ;  /* 0x000000bab5ba723e */ /* 0x000fe400000010ff */
[C---:B-1----:R-:W-:Y:S01]  /*b2e0*/  FADD.FTZ R5, R156.reuse, R164 ;  /* 0x000000a49c057221 */ /* 0x042fe20000010000 */
[----:B------:R-:W-:Y:S01]  /*b2f0*/  F2FP.BF16.F32.PACK_AB R187, R156, R187 ;  /* 0x000000bb9cbb723e */ /* 0x000fe200000010ff */
[----:B0-----:R-:W-:Y:S06]  /*b300*/  @P2 BRA `(.L_x_1230) ;  /* 0xffffffd8002c2947 */ /* 0x001fec000383ffff */
.L_x_1213:
        /* <DEDUP_REMOVED lines=131> */
.L_x_1231:
[----:B------:R-:W-:Y:S01]  /*bb40*/  ULEA UR7, UR36, UR37, 0x3 ;  /* 0x0000002524077291 */ /* 0x000fe2000f8e183f */
[----:B------:R-:W-:-:S05]  /*bb50*/  IMAD.U32 R0, RZ, RZ, UR38 ;  /* 0x00000026ff007e24 */ /* 0x000fca000f8e00ff */
[----:B------:R-:W-:-:S04]  /*bb60*/  SHF.L.U32 R0, R0, 0x1f, RZ ;  /* 0x0000001f00007819 */ /* 0x000fc800000006ff */
[----:B------:R0:W1:Y:S01]  /*bb70*/  SYNCS.PHASECHK.TRANS64.TRYWAIT P2, [UR7+0x30850], R0 ;  /* 0x03085000ff0075a7 */ /* 0x0000620008040147 */
[----:B------:R-:W-:Y:S05]  /*bb80*/  @!P0 BRA `(.L_x_1232) ;  /* 0x0000000000048947 */ /* 0x000fea0003800000 */
[----:B------:R-:W-:Y:S01]  /*bb90*/  BPT.TRAP 0x1 ;  /* 0x000000040000795c */ /* 0x000fe20000300000 */
.L_x_1232:
[----:B-1----:R-:W-:Y:S05]  /*bba0*/  @P2 BRA `(.L_x_1233) ;  /* 0x0000000000082947 */ /* 0x002fea0003800000 */
[----:B------:R-:W1:Y:S02]  /*bbb0*/  SYNCS.PHASECHK.TRANS64.TRYWAIT P0, [UR7+0x30850], R0 ;  /* 0x03085000ff0075a7 */ /* 0x000e640008000147 */
[----:B-1----:R-:W-:Y:S05]  /*bbc0*/  @!P0 BRA `(.L_x_1234) ;  /* 0x0000009400248947 */ /* 0x002fea0003800000 */
.L_x_1233:
[----:B------:R-:W-:Y:S01]  /*bbd0*/  UIADD3 UR37, UR37, 0x400, URZ ;  /* 0x0000040025257890 */ /* 0x000fe2000fffe03f */
[----:B------:R-:W-:Y:S01]  /*bbe0*/  WARPGROUP.ARRIVE ;  /* 0x00000000000079c5 */ /* 0x000fe20000000000 */
[----:B------:R-:W-:Y:S01]  /*bbf0*/  UMOV UR11, 0x40000040 ;  /* 0x40000040000b7882 */ /* 0x000fe20000000000 */
[----:B01----:R-:W0:Y:S01]  /*bc00*/  SHFL.BFLY PT, R0, R5, 0x2, 0x1f ;  /* 0x0c401f0005007f89 */ /* 0x003e2200000e0000 */
[----:B------:R-:W-:Y:S01]  /*bc10*/  USHF.R.U32.HI UR37, URZ, 0x4, UR37 ;  /* 0x000000043f257899 */ /* 0x000fe20008011625 */
[----:B------:R-:W-:Y:S01]  /*bc20*/  IMAD.MOV.U32 R6, RZ, RZ, RZ ;  /* 0x000000ffff067224 */ /* 0x000fe200078e00ff */
[----:B------:R-:W-:Y:S01]  /*bc30*/  R2UR UR8, R207 ;  /* 0x00000000cf0872ca */ /* 0x000fe200000e0000 */
[----:B------:R-:W1:Y:S01]  /*bc40*/  SHFL.BFLY PT, R7, R16, 0x2, 0x1f ;  /* 0x0c401f0010077f89 */ /* 0x000e6200000e0000 */
[----:B------:R-:W-:Y:S01]  /*bc50*/  ULOP3.LUT UR37, UR37, 0x3fff, URZ, 0xc0, !UPT ;  /* 0x00003fff25257892 */ /* 0x000fe2000f8ec03f */
[----:B------:R-:W-:Y:S02]  /*bc60*/  IMAD.U32 R12, RZ, RZ, UR7 ;  /* 0x00000007ff0c7e24 */ /* 0x000fe4000f8e00ff */
[----:B------:R-:W-:Y:S01]  /*bc70*/  IMAD.U32 R13, RZ, RZ, UR5 ;  /* 0x00000005ff0d7e24 */ /* 0x000fe2000f8e00ff */
[----:B------:R-:W-:-:S04]  /*bc80*/  ULOP3.LUT UR4, UR37, 0x2000000, URZ, 0xfc, !UPT ;  /* 0x0200000025047892 */ /* 0x000fc8000f8efc3f */
[----:B------:R-:W-:Y:S02]  /*bc90*/  ULEA UR4, UR36, UR4, 0xb ;  /* 0x0000000424047291 */ /* 0x000fe4000f8e583f */
[----:B------:R-:W-:Y:S02]  /*bca0*/  UIADD3 UR36, UR36, 0x1, URZ ;  /* 0x0000000124247890 */ /* 0x000fe4000fffe03f */
[----:B------:R-:W-:Y:S02]  /*bcb0*/  UIADD3 UR6, UR4, 0x80, URZ ;  /* 0x0000008004067890 */ /* 0x000fe4000fffe03f */
[----:B------:R-:W-:Y:S01]  /*bcc0*/  UIADD3 UR8, UR8, 0x1, URZ ;  /* 0x0000000108087890 */ /* 0x000fe2000fffe03f */
[----:B------:R-:W-:Y:S01]  /*bcd0*/  UMOV UR10, UR4 ;  /* 0x00000004000a7c82 */ /* 0x000fe20008000000 */
[----:B------:R-:W-:-:S07]  /*bce0*/  UISETP.NE.AND UP0, UPT, UR36, 0x2, UPT ;  /* 0x000000022400788c */ /* 0x000fce000bf05270 */
[----:B------:R-:W-:Y:S01]  /*bcf0*/  HGMMA.64x256x16.F32.BF16 R24, R196, gdesc[UR8].tnspB, R24, gsb0 ;  /* 0x43e00008c4187df0 */ /* 0x000fe20008001818 */
[----:B------:R-:W-:Y:S01]  /*bd00*/  UMOV UR10, UR6 ;  /* 0x00000006000a7c82 */ /* 0x000fe20008000000 */
[----:B------:R-:W-:Y:S01]  /*bd10*/  UMOV UR11, 0x40000040 ;  /* 0x40000040000b7882 */ /* 0x000fe20000000000 */
[----:B------:R-:W-:Y:S01]  /*bd20*/  UIADD3 UR6, UR4, 0x100, URZ ;  /* 0x0000010004067890 */ /* 0x000fe2000fffe03f */
[----:B0-----:R-:W-:Y:S01]  /*bd30*/  FADD.FTZ R2, R0, R5 ;  /* 0x0000000500027221 */ /* 0x001fe20000010000 */
[----:B------:R-:W-:Y:S01]  /*bd40*/  UIADD3 UR4, UR4, 0x180, URZ ;  /* 0x0000018004047890 */ /* 0x000fe2000fffe03f */
[----:B-1----:R-:W-:Y:S01]  /*bd50*/  FADD.FTZ R7, R7, R16 ;  /* 0x0000001007077221 */ /* 0x002fe20000010000 */
[----:B------:R-:W-:Y:S01]  /*bd60*/  IMAD.MOV.U32 R5, RZ, RZ, RZ ;  /* 0x000000ffff057224 */ /* 0x000fe200078e00ff */
[----:B------:R-:W-:Y:S01]  /*bd70*/  USEL UR36, UR36, URZ, UP0 ;  /* 0x0000003f24247287 */ /* 0x000fe20008000000 */
[----:B------:R-:W0:Y:S01]  /*bd80*/  SHFL.BFLY PT, R9, R2, 0x1, 0x1f ;  /* 0x0c201f0002097f89 */ /* 0x000e2200000e0000 */
[----:B------:R-:W-:-:S03]  /*bd90*/  IMAD.U32 R207, RZ, RZ, UR8 ;  /* 0x00000008ffcf7e24 */ /* 0x000fc6000f8e00ff */
[----:B------:R-:W1:Y:S01]  /*bda0*/  SHFL.BFLY PT, R0, R7, 0x1, 0x1f ;  /* 0x0c201f0007007f89 */ /* 0x000e6200000e0000 */
[----:B0-----:R-:W-:Y:S01]  /*bdb0*/  FADD.FTZ R11, R2, R9 ;  /* 0x00000009020b7221 */ /* 0x001fe20000010000 */
[----:B------:R-:W-:Y:S02]  /*bdc0*/  IMAD.MOV.U32 R2, RZ, RZ, -0x800000 ;  /* 0xff800000ff027424 */ /* 0x000fe400078e00ff */
[----:B-1----:R-:W-:Y:S02]  /*bdd0*/  FADD.FTZ R10, R7, R0 ;  /* 0x00000000070a7221 */ /* 0x002fe40000010000 */
[----:B------:R-:W-:Y:S01]  /*bde0*/  FSETP.NE.FTZ.AND P2, PT, R11, RZ, PT ;  /* 0x000000ff0b00720b */ /* 0x000fe20003f55000 */
[----:B------:R-:W-:Y:S02]  /*bdf0*/  IMAD.U32 R7, RZ, RZ, UR5 ;  /* 0x00000005ff077e24 */ /* 0x000fe4000f8e00ff */
[----:B------:R-:W-:Y:S01]  /*be00*/  IMAD.MOV.U32 R0, RZ, RZ, -0x800000 ;  /* 0xff800000ff007424 */ /* 0x000fe200078e00ff */
[----:B------:R-:W-:-:S09]  /*be10*/  FSETP.NE.FTZ.AND P0, PT, R10, RZ, PT ;  /* 0x000000ff0a00720b */ /* 0x000fd20003f15000 */
[----:B------:R-:W0:Y:S01]  /*be20*/  @P2 MUFU.LG2 R9, R11 ;  /* 0x0000000b00092308 */ /* 0x000e220000000c00 */
[----:B------:R-:W-:-:S03]  /*be30*/  @P2 FMUL.FTZ R13, R13, 0.69314718246459960938 ;  /* 0x3f3172180d0d2820 */ /* 0x000fc60000410000 */
[----:B------:R-:W-:-:S04]  /*be40*/  @P0 FMUL.FTZ R7, R7, 0.69314718246459960938 ;  /* 0x3f31721807070820 */ /* 0x000fc80000410000 */
[----:B------:R-:W-:Y:S08]  /*be50*/  @P0 MUFU.RCP R6, R10 ;  /* 0x0000000a00060308 */ /* 0x000ff00000001000 */
[----:B------:R0:W1:Y:S08]  /*be60*/  @P0 MUFU.LG2 R8, R10 ;  /* 0x0000000a00080308 */ /* 0x0000700000000c00 */
[----:B------:R-:W2:Y:S01]  /*be70*/  @P2 MUFU.RCP R5, R11 ;  /* 0x0000000b00052308 */ /* 0x000ea20000001000 */
[----:B0-----:R-:W-:Y:S01]  /*be80*/  @P2 FMUL.FTZ R10, R9, 0.69314718246459960938 ;  /* 0x3f317218090a2820 */ /* 0x001fe20000410000 */
[----:B------:R-:W-:-:S03]  /*be90*/  @!P1 VIADD R9, R12, 0x30860 ;  /* 0x000308600c099836 */ /* 0x000fc60000000000 */
[----:B------:R-:W-:Y:S02]  /*bea0*/  @P2 FFMA.FTZ R2, R13, R3, R10 ;  /* 0x000000030d022223 */ /* 0x000fe4000001000a */
[----:B------:R-:W-:Y:S01]  /*beb0*/  @!P1 PRMT R9, RZ, 0x654, R9 ;  /* 0x00000654ff099816 */ /* 0x000fe20000000009 */
[----:B-1----:R-:W-:-:S04]  /*bec0*/  @P0 FMUL.FTZ R8, R8, 0.69314718246459960938 ;  /* 0x3f31721808080820 */ /* 0x002fc80000410000 */
[----:B------:R-:W-:Y:S01]  /*bed0*/  @P0 FFMA.FTZ R0, R7, R4, R8 ;  /* 0x0000000407000223 */ /* 0x000fe20000010008 */
[----:B------:R-:W-:Y:S01]  /*bee0*/  PLOP3.LUT P0, PT, PT, PT, PT, 0x8, 0x0 ;  /* 0x000000000000781c */ /* 0x000fe20003f0e170 */
[----:B------:R-:W-:Y:S02]  /*bef0*/  WARPGROUP.DEPBAR.LE gsb0, 0x0 ;  /* 0x00008000000079c5 */ /* 0x000fe40000010000 */
[----:B------:R-:W-:-:S06]  /*bf00*/  WARPGROUP.ARRIVE ;  /* 0x00000000000079c5 */ /* 0x000fcc0000000000 */
[----:B------:R-:W-:Y:S01]  /*bf10*/  HGMMA.64x256x16.F32.BF16 R24, R192, gdesc[UR8].tnspB, R24, gsb0 ;  /* 0x43e00008c0187df0 */ /* 0x000fe20008001818 */
[----:B------:R-:W-:Y:S01]  /*bf20*/  UMOV UR10, UR6 ;  /* 0x00000006000a7c82 */ /* 0x000fe20008000000 */
[----:B------:R-:W-:Y:S01]  /*bf30*/  UMOV UR11, 0x40000040 ;  /* 0x40000040000b7882 */ /* 0x000fe20000000000 */
[----:B------:R-:W-:Y:S02]  /*bf40*/  WARPGROUP.DEPBAR.LE gsb0, 0x0 ;  /* 0x00008000000079c5 */ /* 0x000fe40000010000 */
[----:B------:R-:W-:-:S15]  /*bf50*/  WARPGROUP.ARRIVE ;  /* 0x00000000000079c5 */ /* 0x000fde0000000000 */
[----:B------:R-:W-:-:S08]  /*bf60*/  NOP ;  /* 0x0000000000007918 */ /* 0x000fd00000000000 */
[----:B------:R-:W-:Y:S01]  /*bf70*/  HGMMA.64x256x16.F32.BF16 R24, R188, gdesc[UR8].tnspB, R24, gsb0 ;  /* 0x43e00008bc187df0 */ /* 0x000fe20008001818 */
[----:B------:R-:W-:Y:S01]  /*bf80*/  UMOV UR10, UR4 ;  /* 0x00000004000a7c82 */ /* 0x000fe20008000000 */
[----:B------:R-:W-:Y:S01]  /*bf90*/  UMOV UR11, 0x40000040 ;  /* 0x40000040000b7882 */ /* 0x000fe20000000000 */
[----:B------:R-:W-:-:S04]  /*bfa0*/  USEL UR4, URZ, 0x1, UP0 ;  /* 0x000000013f047887 */ /* 0x000fc80008000000 */
[----:B------:R-:W-:Y:S01]  /*bfb0*/  ULOP3.LUT UR38, UR38, UR4, URZ, 0x3c, !UPT ;  /* 0x0000000426267292 */ /* 0x000fe2000f8e3c3f */
[----:B------:R-:W-:Y:S02]  /*bfc0*/  WARPGROUP.DEPBAR.LE gsb0, 0x0 ;  /* 0x00008000000079c5 */ /* 0x000fe40000010000 */
[----:B------:R-:W-:-:S15]  /*bfd0*/  WARPGROUP.ARRIVE ;  /* 0x00000000000079c5 */ /* 0x000fde0000000000 */
[----:B------:R-:W-:-:S03]  /*bfe0*/  NOP ;  /* 0x0000000000007918 */ /* 0x000fc60000000000 */
[----:B------:R-:W-:Y:S03]  /*bff0*/  HGMMA.64x256x16.F32.BF16 R24, R184, gdesc[UR8].tnspB, R24, gsb0 ;  /* 0x43e00008b8187df0 */ /* 0x000fe60008001818 */
[----:B------:R-:W-:Y:S02]  /*c000*/  WARPGROUP.DEPBAR.LE gsb0, 0x0 ;  /* 0x00008000000079c5 */ /* 0x000fe40000010000 */
        /* <DEDUP_REMOVED lines=21> */
[-C--:B--2---:R-:W-:Y:S01]  /*c160*/  FMUL.FTZ R44, R27, R5.reuse ;  /* 0x000000051b2c7220 */ /* 0x084fe20000410000 */
        /* <DEDUP_REMOVED lines=107> */
.L_x_1164:
[----:B------:R-:W0:Y:S01]  /*c820*/  S2R R5, SR_CgaCtaId ;  /* 0x0000000000057919 */ /* 0x000e220000008800 */
[----:B------:R-:W-:Y:S01]  /*c830*/  MOV R198, 0x400 ;  /* 0x0000040000c67802 */ /* 0x000fe20000000f00 */
[----:B------:R-:W-:Y:S01]  /*c840*/  BSSY B0, `(.L_x_1235) ;  /* 0x00002a2000007945 */ /* 0x000fe20003800000 */
[----:B------:R-:W-:Y:S02]  /*c850*/  BAR.SYNC.DEFER_BLOCKING 0x5, 0x180 ;  /* 0x0146000000007b1d */ /* 0x000fe40000010000 */
[----:B0-----:R-:W-:-:S05]  /*c860*/  LEA R198, R5, R198, 0x18 ;  /* 0x000000c605c67211 */ /* 0x001fca00078ec0ff */
[----:B------:R-:W0:Y:S02]  /*c870*/  LDS R4, [R198+0x308d0] ;  /* 0x0308d000c6047984 */ /* 0x000e240000000800 */
[----:B0-----:R-:W-:Y:S01]  /*c880*/  R2UR UR4, R4 ;  /* 0x00000000040472ca */ /* 0x001fe200000e0000 */
[----:B------:R-:W-:Y:S06]  /*c890*/  BAR.ARV 0x4, 0x180 ;  /* 0x0106000000007b1d */ /* 0x000fec0000002000 */
[----:B------:R-:W-:Y:S08]  /*c8a0*/  @P0 BRA `(.L_x_1236) ;  /* 0x0000001c006c0947 */ /* 0x000ff00003800000 */
[----:B------:R-:W0:Y:S01]  /*c8b0*/  S2R R5, SR_SWINHI ;  /* 0x0000000000057919 */ /* 0x000e220000002f00 */
[----:B------:R-:W1:Y:S01]  /*c8c0*/  LDC R199, c[0x0][0xbe8] ;  /* 0x0002fa00ffc77b82 */ /* 0x000e620000000800 */
[----:B------:R-:W-:Y:S01]  /*c8d0*/  F2FP.BF16.F32.PACK_AB R24, R25, R24 ;  /* 0x000000181918723e */ /* 0x000fe200000010ff */
[----:B------:R-:W-:Y:S01]  /*c8e0*/  ULDC.64 UR8, c[0x0][0xb90] ;  /* 0x0002e40000087ab9 */ /* 0x000fe20000000a00 */
[----:B------:R-:W-:Y:S01]  /*c8f0*/  R2UR UR11, R203 ;  /* 0x00000000cb0b72ca */ /* 0x000fe200000e0000 */
[----:B------:R-:W-:Y:S01]  /*c900*/  ULDC.64 UR14, c[0x0][0x208] ;  /* 0x00008200000e7ab9 */ /* 0x000fe20000000a00 */
[----:B------:R-:W-:Y:S02]  /*c910*/  F2FP.BF16.F32.PACK_AB R25, R44, R26 ;  /* 0x0000001a2c19723e */ /* 0x000fe400000010ff */
[----:B------:R-:W-:Y:S02]  /*c920*/  F2FP.BF16.F32.PACK_AB R26, R29, R28 ;  /* 0x0000001c1d1a723e */ /* 0x000fe400000010ff */
[----:B------:R-:W-:-:S02]  /*c930*/  F2FP.BF16.F32.PACK_AB R27, R16, R27 ;  /* 0x0000001b101b723e */ /* 0x000fc400000010ff */
[----:B------:R-:W-:Y:S02]  /*c940*/  R2UR UR13, R204 ;  /* 0x00000000cc0d72ca */ /* 0x000fe400000e0000 */
[----:B------:R-:W-:Y:S02]  /*c950*/  F2FP.BF16.F32.PACK_AB R32, R33, R32 ;  /* 0x000000202120723e */ /* 0x000fe400000010ff */
[----:B------:R-:W-:Y:S01]  /*c960*/  F2FP.BF16.F32.PACK_AB R33, R35, R34 ;  /* 0x000000222321723e */ /* 0x000fe200000010ff */
[----:B------:R-:W-:Y:S01]  /*c970*/  USHF.R.S32.HI UR10, URZ, 0x1f, UR11 ;  /* 0x0000001f3f0a7899 */ /* 0x000fe2000801140b */
[----:B------:R-:W-:Y:S01]  /*c980*/  F2FP.BF16.F32.PACK_AB R34, R37, R36 ;  /* 0x000000242522723e */ /* 0x000fe200000010ff */
[----:B------:R-:W-:Y:S01]  /*c990*/  VIADD R37, R19, UR60 ;  /* 0x0000003c13257c36 */ /* 0x000fe20008000000 */
[----:B------:R-:W-:Y:S01]  /*c9a0*/  F2FP.BF16.F32.PACK_AB R40, R41, R40 ;  /* 0x000000282928723e */ /* 0x000fe200000010ff */
[----:B------:R-:W-:Y:S01]  /*c9b0*/  UIMAD UR5, UR10, UR8, URZ ;  /* 0x000000080a0572a4 */ /* 0x000fe2000f8e023f */
[----:B------:R-:W-:Y:S01]  /*c9c0*/  F2FP.BF16.F32.PACK_AB R35, R39, R38 ;  /* 0x000000262723723e */ /* 0x000fe200000010ff */
[----:B------:R-:W-:Y:S01]  /*c9d0*/  UIMAD.WIDE.U32 UR6, UR11, UR8, URZ ;  /* 0x000000080b0672a5 */ /* 0x000fe2000f8e003f */
[----:B------:R-:W-:Y:S01]  /*c9e0*/  F2FP.BF16.F32.PACK_AB R41, R43, R42 ;  /* 0x0000002a2b29723e */ /* 0x000fe200000010ff */
[----:B------:R-:W-:Y:S01]  /*c9f0*/  UIMAD UR5, UR11, UR9, UR5 ;  /* 0x000000090b0572a4 */ /* 0x000fe2000f8e0205 */
[----:B------:R-:W-:Y:S01]  /*ca00*/  F2FP.BF16.F32.PACK_AB R42, R45, R177 ;  /* 0x000000b12d2a723e */ /* 0x000fe200000010ff */
[----:B------:R-:W-:Y:S01]  /*ca10*/  USHF.R.S32.HI UR12, URZ, 0x1f, UR13 ;  /* 0x0000001f3f0c7899 */ /* 0x000fe2000801140d */
[----:B------:R-:W-:Y:S01]  /*ca20*/  F2FP.BF16.F32.PACK_AB R43, R47, R46 ;  /* 0x0000002e2f2b723e */ /* 0x000fe200000010ff */
[----:B------:R-:W-:Y:S01]  /*ca30*/  IMAD.MOV.U32 R36, RZ, RZ, R37 ;  /* 0x000000ffff247224 */ /* 0x000fe200078e0025 */
[----:B------:R-:W-:Y:S01]  /*ca40*/  ULDC.64 UR8, c[0x0][0xb98] ;  /* 0x0002e60000087ab9 */ /* 0x000fe20000000a00 */
[----:B------:R-:W-:Y:S01]  /*ca50*/  UIADD3 UR7, UR7, UR5, URZ ;  /* 0x0000000507077290 */ /* 0x000fe2000fffe03f */
[----:B------:R-:W-:-:S02]  /*ca60*/  MOV R168, R198 ;  /* 0x000000c600a87202 */ /* 0x000fc40000000f00 */
[----:B0-----:R-:W-:Y:S01]  /*ca70*/  MOV R169, R5 ;  /* 0x0000000500a97202 */ /* 0x001fe20000000f00 */
[----:B------:R-:W-:Y:S01]  /*ca80*/  IMAD R5, R206, 0x40, R18 ;  /* 0x00000040ce057824 */ /* 0x000fe200078e0212 */
[----:B------:R-:W-:Y:S02]  /*ca90*/  UIMAD UR5, UR12, UR8, URZ ;  /* 0x000000080c0572a4 */ /* 0x000fe4000f8e023f */
[----:B------:R-:W-:Y:S01]  /*caa0*/  UIMAD.WIDE.U32 UR6, UR13, UR8, UR6 ;  /* 0x000000080d0672a5 */ /* 0x000fe2000f8e0006 */
[----:B------:R-:W-:Y:S01]  /*cab0*/  IMAD.WIDE R12, R211, 0x2, R168 ;  /* 0x00000002d30c7825 */ /* 0x000fe200078e02a8 */
[----:B------:R-:W-:-:S03]  /*cac0*/  UIMAD UR5, UR13, UR9, UR5 ;  /* 0x000000090d0572a4 */ /* 0x000fc6000f8e0205 */
[----:B------:R-:W-:Y:S01]  /*cad0*/  IMAD.WIDE R168, R5, 0x2, R168 ;  /* 0x0000000205a87825 */ /* 0x000fe200078e02a8 */
[C---:B------:R-:W-:Y:S01]  /*cae0*/  IADD3 R7, P3, R12.reuse, 0xc060, RZ ;  /* 0x0000c0600c077810 */ /* 0x040fe20007f7e0ff */
[----:B------:R-:W-:Y:S01]  /*caf0*/  ULDC.64 UR8, c[0x0][0xae8] ;  /* 0x0002ba0000087ab9 */ /* 0x000fe20000000a00 */
[C---:B------:R-:W-:Y:S02]  /*cb00*/  LOP3.LUT R139, R12.reuse, 0x380, RZ, 0xc0, !PT ;  /* 0x000003800c8b7812 */ /* 0x040fe400078ec0ff */
[----:B------:R-:W-:Y:S01]  /*cb10*/  LOP3.LUT R4, R7, 0x380, RZ, 0xc0, !PT ;  /* 0x0000038007047812 */ /* 0x000fe200078ec0ff */
[----:B------:R-:W-:Y:S01]  /*cb20*/  IMAD.X R5, RZ, RZ, R13, P3 ;  /* 0x000000ffff057224 */ /* 0x000fe200018e060d */
[----:B------:R-:W-:Y:S02]  /*cb30*/  IADD3 R115, P4, R12, 0xc040, RZ ;  /* 0x0000c0400c737810 */ /* 0x000fe40007f9e0ff */
[----:B------:R-:W-:Y:S02]  /*cb40*/  SHF.R.U64 R4, R4, 0x3, RZ ;  /* 0x0000000304047819 */ /* 0x000fe400000012ff */
        /* <DEDUP_REMOVED lines=11> */
[--C-:B------:R-:W-:Y:S01]  /*cc00*/  IMAD.X R153, RZ, RZ, R13.reuse, P2 ;  /* 0x000000ffff997224 */ /* 0x100fe200010e060d */
[----:B------:R-:W-:Y:S01]  /*cc10*/  LOP3.LUT R4, R4, R7, RZ, 0x3c, !PT ;  /* 0x0000000704047212 */ /* 0x000fe200078e3cff */
        /* <DEDUP_REMOVED lines=14> */
[----:B------:R-:W-:Y:S01]  /*cd00*/  LOP3.LUT R138, R139, R12, RZ, 0x3c, !PT ;  /* 0x0000000c8b8a7212 */ /* 0x000fe200078e3cff */
[--C-:B------:R-:W-:Y:S01]  /*cd10*/  IMAD.X R9, RZ, RZ, R13.reuse, P2 ;  /* 0x000000ffff097224 */ /* 0x100fe200010e060d */
[----:B------:R-:W-:Y:S01]  /*cd20*/  LOP3.LUT R12, R107, 0x380, RZ, 0xc0, !PT ;  /* 0x000003806b0c7812 */ /* 0x000fe200078ec0ff */
[--C-:B------:R-:W-:Y:S01]  /*cd30*/  IMAD.X R167, RZ, RZ, R13.reuse, P3 ;  /* 0x000000ffffa77224 */ /* 0x100fe200018e060d */
[----:B------:R-:W-:Y:S01]  /*cd40*/  LOP3.LUT R10, R111, 0x380, RZ, 0xc0, !PT ;  /* 0x000003806f0a7812 */ /* 0x000fe200078ec0ff */
[----:B------:R-:W-:Y:S01]  /*cd50*/  IMAD.MOV.U32 R139, RZ, RZ, R13 ;  /* 0x000000ffff8b7224 */ /* 0x000fe200078e000d */
[----:B------:R-:W-:-:S02]  /*cd60*/  SHF.R.U64 R12, R12, 0x3, RZ ;  /* 0x000000030c0c7819 */ /* 0x000fc400000012ff */
[----:B------:R-:W-:Y:S02]  /*cd70*/  LOP3.LUT R13, R98, 0x380, RZ, 0xc0, !PT ;  /* 0x00000380620d7812 */ /* 0x000fe400078ec0ff */
[----:B------:R-:W-:Y:S02]  /*cd80*/  LOP3.LUT R146, R12, R107, RZ, 0x3c, !PT ;  /* 0x0000006b0c927212 */ /* 0x000fe400078e3cff */
[----:B------:R-:W-:Y:S02]  /*cd90*/  IADD3 R107, P2, R168, 0x7000, RZ ;  /* 0x00007000a86b7810 */ /* 0x000fe40007f5e0ff */
[----:B------:R-:W-:Y:S02]  /*cda0*/  SHF.R.U64 R13, R13, 0x3, RZ ;  /* 0x000000030d0d7819 */ /* 0x000fe400000012ff */
[----:B------:R-:W-:Y:S02]  /*cdb0*/  LOP3.LUT R106, R107, 0x380, RZ, 0xc0, !PT ;  /* 0x000003806b6a7812 */ /* 0x000fe400078ec0ff */
[----:B------:R-:W-:-:S02]  /*cdc0*/  LOP3.LUT R142, R13, R98, RZ, 0x3c, !PT ;  /* 0x000000620d8e7212 */ /* 0x000fc400078e3cff */
[----:B------:R-:W-:Y:S02]  /*cdd0*/  LOP3.LUT R13, R30, 0x380, RZ, 0xc0, !PT ;  /* 0x000003801e0d7812 */ /* 0x000fe400078ec0ff */
[----:B------:R-:W-:Y:S02]  /*cde0*/  SHF.R.U64 R106, R106, 0x3, RZ ;  /* 0x000000036a6a7819 */ /* 0x000fe400000012ff */
[----:B------:R-:W-:Y:S02]  /*cdf0*/  LOP3.LUT R12, R15, 0x380, RZ, 0xc0, !PT ;  /* 0x000003800f0c7812 */ /* 0x000fe400078ec0ff */
[----:B------:R-:W-:Y:S02]  /*ce00*/  SHF.R.U64 R13, R13, 0x3, RZ ;  /* 0x000000030d0d7819 */ /* 0x000fe400000012ff */
[----:B------:R-:W-:Y:S01]  /*ce10*/  LOP3.LUT R106, R106, R107, RZ, 0x3c, !PT ;  /* 0x0000006b6a6a7212 */ /* 0x000fe200078e3cff */
[----:B------:R-:W-:Y:S01]  /*ce20*/  IMAD.X R107, RZ, RZ, R169, P2 ;  /* 0x000000ffff6b7224 */ /* 0x000fe200010e06a9 */
[----:B------:R-:W-:-:S02]  /*ce30*/  IADD3 R135, P2, R168, 0xe000, RZ ;  /* 0x0000e000a8877810 */ /* 0x000fc40007f5e0ff */
[----:B------:R-:W-:Y:S02]  /*ce40*/  SHF.R.U64 R12, R12, 0x3, RZ ;  /* 0x000000030c0c7819 */ /* 0x000fe400000012ff */
[----:B------:R-:W-:Y:S02]  /*ce50*/  LOP3.LUT R156, R13, R30, RZ, 0x3c, !PT ;  /* 0x0000001e0d9c7212 */ /* 0x000fe400078e3cff */
[----:B------:R-:W-:Y:S02]  /*ce60*/  LOP3.LUT R13, R20, 0x380, RZ, 0xc0, !PT ;  /* 0x00000380140d7812 */ /* 0x000fe400078ec0ff */
[----:B------:R-:W-:Y:S02]  /*ce70*/  LOP3.LUT R134, R135, 0x380, RZ, 0xc0, !PT ;  /* 0x0000038087867812 */ /* 0x000fe400078ec0ff */
[----:B------:R-:W-:Y:S02]  /*ce80*/  LOP3.LUT R150, R12, R15, RZ, 0x3c, !PT ;  /* 0x0000000f0c967212 */ /* 0x000fe400078e3cff */
[----:B------:R-:W-:-:S02]  /*ce90*/  LOP3.LUT R12, R21, 0x380, RZ, 0xc0, !PT ;  /* 0x00000380150c7812 */ /* 0x000fc400078ec0ff */
[----:B------:R-:W-:Y:S02]  /*cea0*/  SHF.R.U64 R13, R13, 0x3, RZ ;  /* 0x000000030d0d7819 */ /* 0x000fe400000012ff */
[----:B------:R-:W-:Y:S02]  /*ceb0*/  SHF.R.U64 R134, R134, 0x3, RZ ;  /* 0x0000000386867819 */ /* 0x000fe400000012ff */
[----:B------:R-:W-:Y:S02]  /*cec0*/  SHF.R.U64 R12, R12, 0x3, RZ ;  /* 0x000000030c0c7819 */ /* 0x000fe400000012ff */
[----:B------:R-:W-:Y:S02]  /*ced0*/  LOP3.LUT R164, R13, R20, RZ, 0x3c, !PT ;  /* 0x000000140da47212 */ /* 0x000fe400078e3cff */
[----:B------:R-:W-:Y:S02]  /*cee0*/  IADD3 R13, P3, R168, 0x1000, RZ ;  /* 0x00001000a80d7810 */ /* 0x000fe40007f7e0ff */
[----:B------:R-:W-:Y:S01]  /*cef0*/  LOP3.LUT R134, R134, R135, RZ, 0x3c, !PT ;  /* 0x0000008786867212 */ /* 0x000fe200078e3cff */
[----:B------:R-:W-:Y:S01]  /*cf00*/  IMAD.X R135, RZ, RZ, R169, P2 ;  /* 0x000000ffff877224 */ /* 0x000fe200010e06a9 */
[----:B-1----:R-:W-:-:S02]  /*cf10*/  ISETP.NE.AND P2, PT, R199, 0x1, PT ;  /* 0x00000001c700780c */ /* 0x002fc40003f45270 */
[----:B------:R-:W-:Y:S02]  /*cf20*/  LOP3.LUT R160, R12, R21, RZ, 0x3c, !PT ;  /* 0x000000150ca07212 */ /* 0x000fe400078e3cff */
[----:B------:R-:W-:Y:S02]  /*cf30*/  LOP3.LUT R12, R13, 0x380, RZ, 0xc0, !PT ;  /* 0x000003800d0c7812 */ /* 0x000fe400078ec0ff */
[----:B------:R-:W-:Y:S02]  /*cf40*/  SHF.R.U64 R10, R10, 0x3, RZ ;  /* 0x000000030a0a7819 */ /* 0x000fe400000012ff */
[----:B------:R-:W-:Y:S02]  /*cf50*/  SHF.R.U64 R12, R12, 0x3, RZ ;  /* 0x000000030c0c7819 */ /* 0x000fe400000012ff */
[----:B------:R-:W-:Y:S01]  /*cf60*/  MOV R203, R138 ;  /* 0x0000008a00cb7202 */ /* 0x000fe20000000f00 */
[----:B------:R-:W-:Y:S01]  /*cf70*/  BAR.SYNC.DEFER_BLOCKING 0x1, 0x100 ;  /* 0x0044000000007b1d */ /* 0x000fe20000010000 */
[----:B------:R-:W-:Y:S01]  /*cf80*/  LOP3.LUT R12, R12, R13, RZ, 0x3c, !PT ;  /* 0x0000000d0c0c7212 */ /* 0x000fe200078e3cff */
[----:B------:R-:W-:Y:S01]  /*cf90*/  IMAD.X R13, RZ, RZ, R169, P3 ;  /* 0x000000ffff0d7224 */ /* 0x000fe200018e06a9 */
[----:B------:R-:W-:-:S02]  /*cfa0*/  LOP3.LUT R10, R10, R111, RZ, 0x3c, !PT ;  /* 0x0000006f0a0a7212 */ /* 0x000fc400078e3cff */
[----:B------:R-:W-:Y:S02]  /*cfb0*/  IADD3 R111, P3, R168, 0x8000, RZ ;  /* 0x00008000a86f7810 */ /* 0x000fe40007f7e0ff */
[----:B------:R-:W-:Y:S02]  /*cfc0*/  LOP3.LUT R98, R99, 0x380, RZ, 0xc0, !PT ;  /* 0x0000038063627812 */ /* 0x000fe400078ec0ff */
[----:B------:R-:W-:Y:S02]  /*cfd0*/  LOP3.LUT R110, R111, 0x380, RZ, 0xc0, !PT ;  /* 0x000003806f6e7812 */ /* 0x000fe400078ec0ff */
[----:B------:R-:W-:Y:S02]  /*cfe0*/  LOP3.LUT R30, R31, 0x380, RZ, 0xc0, !PT ;  /* 0x000003801f1e7812 */ /* 0x000fe400078ec0ff */
[----:B------:R-:W-:Y:S02]  /*cff0*/  SHF.R.U64 R110, R110, 0x3, RZ ;  /* 0x000000036e6e7819 */ /* 0x000fe400000012ff */
[----:B------:R-:W-:-:S02]  /*d000*/  SHF.R.U64 R98, R98, 0x3, RZ ;  /* 0x0000000362627819 */ /* 0x000fc400000012ff */
[----:B------:R-:W-:Y:S02]  /*d010*/  SHF.R.U64 R30, R30, 0x3, RZ ;  /* 0x000000031e1e7819 */ /* 0x000fe400000012ff */
[----:B------:R-:W-:Y:S01]  /*d020*/  LOP3.LUT R110, R110, R111, RZ, 0x3c, !PT ;  /* 0x0000006f6e6e7212 */ /* 0x000fe200078e3cff */
[----:B------:R-:W-:Y:S01]  /*d030*/  IMAD.X R111, RZ, RZ, R169, P3 ;  /* 0x000000ffff6f7224 */ /* 0x000fe200018e06a9 */
[----:B------:R-:W-:Y:S02]  /*d040*/  LOP3.LUT R154, R98, R99, RZ, 0x3c, !PT ;  /* 0x00000063629a7212 */ /* 0x000fe400078e3cff */
[C---:B------:R-:W-:Y:S01]  /*d050*/  IADD3 R99, P0, R168.reuse, 0x5000, RZ ;  /* 0x00005000a8637810 */ /* 0x040fe20007f1e0ff */
[----:B------:R0:W-:Y:S01]  /*d060*/  STSM.16.M88.4 [R203], R24 ;  /* 0x00000018cb007844 */ /* 0x0001e20000000200 */
[----:B------:R-:W-:Y:S02]  /*d070*/  IADD3 R205, P3, R168, 0xf000, RZ ;  /* 0x0000f000a8cd7810 */ /* 0x000fe40007f7e0ff */
[----:B------:R-:W-:-:S02]  /*d080*/  LOP3.LUT R6, R115, 0x380, RZ, 0xc0, !PT ;  /* 0x0000038073067812 */ /* 0x000fc400078ec0ff */
[----:B------:R-:W-:Y:S01]  /*d090*/  LOP3.LUT R158, R30, R31, RZ, 0x3c, !PT ;  /* 0x0000001f1e9e7212 */ /* 0x000fe200078e3cff */
[----:B------:R-:W-:Y:S01]  /*d0a0*/  IMAD.X R139, RZ, RZ, R169, P3 ;  /* 0x000000ffff8b7224 */ /* 0x000fe200018e06a9 */
[----:B------:R-:W-:Y:S02]  /*d0b0*/  LOP3.LUT R31, R8, 0x380, RZ, 0xc0, !PT ;  /* 0x00000380081f7812 */ /* 0x000fe400078ec0ff */
[----:B------:R-:W-:Y:S02]  /*d0c0*/  LOP3.LUT R21, R14, 0x380, RZ, 0xc0, !PT ;  /* 0x000003800e157812 */ /* 0x000fe400078ec0ff */
[----:B------:R-:W-:Y:S02]  /*d0d0*/  LOP3.LUT R15, R22, 0x380, RZ, 0xc0, !PT ;  /* 0x00000380160f7812 */ /* 0x000fe400078ec0ff */
[----:B------:R-:W-:Y:S02]  /*d0e0*/  LOP3.LUT R98, R99, 0x380, RZ, 0xc0, !PT ;  /* 0x0000038063627812 */ /* 0x000fe400078ec0ff */
[----:B------:R-:W-:Y:S01]  /*d0f0*/  LOP3.LUT R16, R205, 0x380, RZ, 0xc0, !PT ;  /* 0x00000380cd107812 */ /* 0x000fe200078ec0ff */
[----:B0-----:R-:W0:Y:S01]  /*d100*/  @P2 LDC R24, c[0x0][0xbec] ;  /* 0x0002fb00ff182b82 */ /* 0x001e220000000800 */
[----:B------:R-:W-:-:S02]  /*d110*/  SHF.R.U64 R6, R6, 0x3, RZ ;  /* 0x0000000306067819 */ /* 0x000fc400000012ff */
[----:B------:R-:W-:Y:S02]  /*d120*/  SHF.R.U64 R31, R31, 0x3, RZ ;  /* 0x000000031f1f7819 */ /* 0x000fe400000012ff */
[----:B------:R-:W-:Y:S02]  /*d130*/  SHF.R.U64 R21, R21, 0x3, RZ ;  /* 0x0000000315157819 */ /* 0x000fe400000012ff */
[----:B------:R-:W-:Y:S01]  /*d140*/  SHF.R.U64 R15, R15, 0x3, RZ ;  /* 0x000000030f0f7819 */ /* 0x000fe200000012ff */
[----:B------:R-:W1:Y:S01]  /*d150*/  @P2 LDC R27, c[0x0][0xbf0] ;  /* 0x0002fc00ff1b2b82 */ /* 0x000e620000000800 */
[----:B------:R-:W-:Y:S02]  /*d160*/  SHF.R.U64 R98, R98, 0x3, RZ ;  /* 0x0000000362627819 */ /* 0x000fe400000012ff */
[----:B------:R-:W-:Y:S02]  /*d170*/  SHF.R.U64 R16, R16, 0x3, RZ ;  /* 0x0000000310107819 */ /* 0x000fe400000012ff */
[----:B------:R-:W-:-:S02]  /*d180*/  LOP3.LUT R6, R6, R115, RZ, 0x3c, !PT ;  /* 0x0000007306067212 */ /* 0x000fc400078e3cff */
[----:B------:R-:W-:Y:S02]  /*d190*/  LOP3.LUT R8, R31, R8, RZ, 0x3c, !PT ;  /* 0x000000081f087212 */ /* 0x000fe400078e3cff */
[----:B------:R-:W-:Y:S02]  /*d1a0*/  LOP3.LUT R166, R21, R14, RZ, 0x3c, !PT ;  /* 0x0000000e15a67212 */ /* 0x000fe400078e3cff */
[----:B------:R-:W-:Y:S02]  /*d1b0*/  LOP3.LUT R102, R103, 0x380, RZ, 0xc0, !PT ;  /* 0x0000038067667812 */ /* 0x000fe400078ec0ff */
[----:B------:R-:W-:Y:S02]  /*d1c0*/  LOP3.LUT R162, R15, R22, RZ, 0x3c, !PT ;  /* 0x000000160fa27212 */ /* 0x000fe400078e3cff */
[----:B------:R-:W-:Y:S01]  /*d1d0*/  LOP3.LUT R98, R98, R99, RZ, 0x3c, !PT ;  /* 0x0000006362627212 */ /* 0x000fe200078e3cff */
[----:B0-----:R-:W-:Y:S01]  /*d1e0*/  @P2 IMAD.HI.U32 R24, R37, R24, RZ ;  /* 0x0000001825182227 */ /* 0x001fe200078e00ff */
[----:B------:R-:W-:-:S02]  /*d1f0*/  LOP3.LUT R138, R16, R205, RZ, 0x3c, !PT ;  /* 0x000000cd108a7212 */ /* 0x000fc400078e3cff */
[----:B------:R-:W-:Y:S01]  /*d200*/  MOV R150, R150 ;  /* 0x0000009600967202 */ /* 0x000fe20000000f00 */
[----:B------:R-:W-:Y:S01]  /*d210*/  IMAD.X R99, RZ, RZ, R169, P0 ;  /* 0x000000ffff637224 */ /* 0x000fe200000e06a9 */
[----:B------:R-:W-:Y:S02]  /*d220*/  MOV R16, R4 ;  /* 0x0000000400107202 */ /* 0x000fe40000000f00 */
[----:B------:R-:W-:Y:S01]  /*d230*/  MOV R22, R6 ;  /* 0x0000000600167202 */ /* 0x000fe20000000f00 */
[----:B------:R0:W-:Y:S01]  /*d240*/  STSM.16.M88.4 [R150], R32 ;  /* 0x0000002096007844 */ /* 0x0001e20000000200 */
[----:B------:R-:W-:Y:S02]  /*d250*/  MOV R160, R160 ;  /* 0x000000a000a07202 */ /* 0x000fe40000000f00 */
[----:B------:R-:W-:Y:S02]  /*d260*/  IADD3 R127, P0, R168, 0xc000, RZ ;  /* 0x0000c000a87f7810 */ /* 0x000fe40007f1e0ff */
[----:B------:R-:W-:Y:S01]  /*d270*/  MOV R44, R10 ;  /* 0x0000000a002c7202 */ /* 0x000fe20000000f00 */
[----:B------:R-:W-:Y:S01]  /*d280*/  STSM.16.M88.4 [R160], R40 ;  /* 0x00000028a0007844 */ /* 0x000fe20000000200 */
[----:B------:R-:W-:-:S02]  /*d290*/  MOV R166, R166 ;  /* 0x000000a600a67202 */ /* 0x000fc40000000f00 */
[----:B------:R-:W-:Y:S02]  /*d2a0*/  F2FP.BF16.F32.PACK_AB R4, R49, R179 ;  /* 0x000000b33104723e */ /* 0x000fe400000010ff */
[----:B------:R-:W-:Y:S02]  /*d2b0*/  F2FP.BF16.F32.PACK_AB R5, R51, R50 ;  /* 0x000000323305723e */ /* 0x000fe400000010ff */
[----:B------:R-:W-:Y:S02]  /*d2c0*/  F2FP.BF16.F32.PACK_AB R6, R53, R180 ;  /* 0x000000b43506723e */ /* 0x000fe400000010ff */
[----:B------:R-:W-:Y:S02]  /*d2d0*/  F2FP.BF16.F32.PACK_AB R7, R55, R54 ;  /* 0x000000363707723e */ /* 0x000fe400000010ff */
[----:B------:R-:W-:Y:S02]  /*d2e0*/  MOV R25, R8 ;  /* 0x0000000800197202 */ /* 0x000fe40000000f00 */
[----:B------:R-:W-:Y:S01]  /*d2f0*/  F2FP.BF16.F32.PACK_AB R8, R57, R181 ;  /* 0x000000b53908723e */ /* 0x000fe200000010ff */
[----:B------:R2:W-:Y:S01]  /*d300*/  STSM.16.M88.4 [R166], R4 ;  /* 0x00000004a6007844 */ /* 0x0005e20000000200 */
[----:B------:R-:W-:-:S02]  /*d310*/  F2FP.BF16.F32.PACK_AB R9, R59, R58 ;  /* 0x0000003a3b09723e */ /* 0x000fc400000010ff */
[----:B------:R-:W-:Y:S02]  /*d320*/  F2FP.BF16.F32.PACK_AB R10, R61, R182 ;  /* 0x000000b63d0a723e */ /* 0x000fe400000010ff */
[----:B------:R-:W-:Y:S02]  /*d330*/  F2FP.BF16.F32.PACK_AB R11, R63, R62 ;  /* 0x0000003e3f0b723e */ /* 0x000fe400000010ff */
[----:B------:R-:W-:Y:S02]  /*d340*/  SHF.R.U64 R102, R102, 0x3, RZ ;  /* 0x0000000366667819 */ /* 0x000fe400000012ff */
[----:B-1----:R-:W-:Y:S01]  /*d350*/  @P2 SHF.R.U32.HI R36, RZ, R27, R24 ;  /* 0x0000001bff242219 */ /* 0x002fe20000011618 */
[----:B------:R1:W-:Y:S01]  /*d360*/  STSM.16.M88.4 [R25], R8 ;  /* 0x0000000819007844 */ /* 0x0003e20000000200 */
[----:B------:R-:W-:Y:S02]  /*d370*/  LOP3.LUT R126, R127, 0x380, RZ, 0xc0, !PT ;  /* 0x000003807f7e7812 */ /* 0x000fe400078ec0ff */
[----:B------:R-:W-:Y:S01]  /*d380*/  LOP3.LUT R152, R102, R103, RZ, 0x3c, !PT ;  /* 0x0000006766987212 */ /* 0x000fe200078e3cff */
[----:B0-----:R-:W-:Y:S01]  /*d390*/  IMAD.MOV R32, RZ, RZ, -R36 ;  /* 0x000000ffff207224 */ /* 0x001fe200078e0a24 */
[----:B------:R-:W-:-:S02]  /*d3a0*/  MOV R164, R164 ;  /* 0x000000a400a47202 */ /* 0x000fc40000000f00 */
[----:B--2---:R-:W-:Y:S01]  /*d3b0*/  F2FP.BF16.F32.PACK_AB R4, R65, R183 ;  /* 0x000000b74104723e */ /* 0x004fe200000010ff */
[----:B------:R-:W-:Y:S01]  /*d3c0*/  IMAD R37, R199, R32, R37 ;  /* 0x00000020c7257224 */ /* 0x000fe200078e0225 */
[----:B------:R-:W-:Y:S02]  /*d3d0*/  F2FP.BF16.F32.PACK_AB R5, R67, R66 ;  /* 0x000000424305723e */ /* 0x000fe400000010ff */
[----:B------:R-:W-:Y:S02]  /*d3e0*/  F2FP.BF16.F32.PACK_AB R6, R69, R184 ;  /* 0x000000b84506723e */ /* 0x000fe400000010ff */
[----:B------:R-:W-:Y:S02]  /*d3f0*/  F2FP.BF16.F32.PACK_AB R7, R71, R70 ;  /* 0x000000464707723e */ /* 0x000fe400000010ff */
[----:B------:R-:W-:Y:S02]  /*d400*/  IADD3 R103, P1, R168, 0x6000, RZ ;  /* 0x00006000a8677810 */ /* 0x000fe40007f3e0ff */
[----:B------:R-:W-:Y:S01]  /*d410*/  MOV R162, R162 ;  /* 0x000000a200a27202 */ /* 0x000fe20000000f00 */
[----:B------:R-:W-:Y:S01]  /*d420*/  STSM.16.M88.4 [R164], R4 ;  /* 0x00000004a4007844 */ /* 0x000fe20000000200 */
[----:B-1----:R-:W-:-:S02]  /*d430*/  F2FP.BF16.F32.PACK_AB R8, R73, R185 ;  /* 0x000000b94908723e */ /* 0x002fc400000010ff */
[----:B------:R-:W-:Y:S02]  /*d440*/  F2FP.BF16.F32.PACK_AB R9, R75, R74 ;  /* 0x0000004a4b09723e */ /* 0x000fe400000010ff */
[----:B------:R-:W-:Y:S02]  /*d450*/  F2FP.BF16.F32.PACK_AB R10, R77, R186 ;  /* 0x000000ba4d0a723e */ /* 0x000fe400000010ff */
[----:B------:R-:W-:Y:S02]  /*d460*/  F2FP.BF16.F32.PACK_AB R11, R79, R78 ;  /* 0x0000004e4f0b723e */ /* 0x000fe400000010ff */
[----:B------:R-:W-:Y:S02]  /*d470*/  SHF.R.U64 R126, R126, 0x3, RZ ;  /* 0x000000037e7e7819 */ /* 0x000fe400000012ff */
[----:B------:R-:W-:Y:S01]  /*d480*/  MOV R158, R158 ;  /* 0x0000009e009e7202 */ /* 0x000fe20000000f00 */
[----:B------:R0:W-:Y:S01]  /*d490*/  STSM.16.M88.4 [R162], R8 ;  /* 0x00000008a2007844 */ /* 0x0001e20000000200 */
[----:B------:R-:W-:-:S02]  /*d4a0*/  F2FP.BF16.F32.PACK_AB R24, R81, R187 ;  /* 0x000000bb5118723e */ /* 0x000fc400000010ff */
[----:B------:R-:W-:Y:S02]  /*d4b0*/  F2FP.BF16.F32.PACK_AB R25, R83, R82 ;  /* 0x000000525319723e */ /* 0x000fe400000010ff */
[----:B------:R-:W-:Y:S02]  /*d4c0*/  F2FP.BF16.F32.PACK_AB R26, R85, R188 ;  /* 0x000000bc551a723e */ /* 0x000fe400000010ff */
[----:B------:R-:W-:Y:S02]  /*d4d0*/  F2FP.BF16.F32.PACK_AB R27, R87, R86 ;  /* 0x00000056571b723e */ /* 0x000fe400000010ff */
[----:B------:R-:W-:Y:S02]  /*d4e0*/  LOP3.LUT R102, R103, 0x380, RZ, 0xc0, !PT ;  /* 0x0000038067667812 */ /* 0x000fe400078ec0ff */
[----:B------:R-:W-:Y:S01]  /*d4f0*/  LOP3.LUT R126, R126, R127, RZ, 0x3c, !PT ;  /* 0x0000007f7e7e7212 */ /* 0x000fe200078e3cff */
[----:B------:R-:W-:Y:S01]  /*d500*/  IMAD.X R127, RZ, RZ, R169, P0 ;  /* 0x000000ffff7f7224 */ /* 0x000fe200000e06a9 */
[----:B------:R1:W-:Y:S01]  /*d510*/  STSM.16.M88.4 [R158], R24 ;  /* 0x000000189e007844 */ /* 0x0003e20000000200 */
[----:B------:R-:W-:Y:S01]  /*d520*/  SHF.R.U64 R102, R102, 0x3, RZ ;  /* 0x0000000366667819 */ /* 0x000fe200000012ff */
[----:B0-----:R-:W-:Y:S01]  /*d530*/  IMAD.U32 R9, RZ, RZ, UR5 ;  /* 0x00000005ff097e24 */ /* 0x001fe2000f8e00ff */
[----:B------:R-:W-:Y:S01]  /*d540*/  SHF.R.S32.HI R8, RZ, 0x1f, R36 ;  /* 0x0000001fff087819 */ /* 0x000fe20000011424 */
[----:B------:R-:W-:Y:S01]  /*d550*/  ULDC UR5, c[0x0][0xa88] ;  /* 0x0002a20000057ab9 */ /* 0x000fe20000000800 */
[----:B------:R-:W-:-:S02]  /*d560*/  F2FP.BF16.F32.PACK_AB R5, R48, R3 ;  /* 0x000000033005723e */ /* 0x000fc400000010ff */
[----:B------:R-:W-:Y:S02]  /*d570*/  SHF.R.S32.HI R3, RZ, 0x1f, R37 ;  /* 0x0000001fff037819 */ /* 0x000fe40000011425 */
[----:B------:R-:W-:Y:S01]  /*d580*/  LOP3.LUT R102, R102, R103, RZ, 0x3c, !PT ;  /* 0x0000006766667212 */ /* 0x000fe200078e3cff */
[----:B------:R-:W-:Y:S01]  /*d590*/  IMAD.X R103, RZ, RZ, R169, P1 ;  /* 0x000000ffff677224 */ /* 0x000fe200008e06a9 */
[----:B------:R-:W-:Y:S02]  /*d5a0*/  IADD3 R131, P1, R168, 0xd000, RZ ;  /* 0x0000d000a8837810 */ /* 0x000fe40007f3e0ff */
[----:B------:R-:W-:Y:S02]  /*d5b0*/  MOV R156, R156 ;  /* 0x0000009c009c7202 */ /* 0x000fe40000000f00 */
[----:B-1----:R-:W-:Y:S01]  /*d5c0*/  IADD3 R24, P0, R36, UR6, RZ ;  /* 0x0000000624187c10 */ /* 0x002fe2000ff1e0ff */
[----:B------:R-:W-:Y:S01]  /*d5d0*/  VIADD R26, R210, UR60 ;  /* 0x0000003cd21a7c36 */ /* 0x000fe20008000000 */
[----:B------:R-:W-:-:S02]  /*d5e0*/  F2FP.BF16.F32.PACK_AB R32, R89, R189 ;  /* 0x000000bd5920723e */ /* 0x000fc400000010ff */
[----:B------:R-:W-:Y:S01]  /*d5f0*/  IADD3.X R25, R8, UR7, R9, P0, !PT ;  /* 0x0000000708197c10 */ /* 0x000fe200087fe409 */
[----:B------:R-:W-:Y:S01]  /*d600*/  ULDC.64 UR6, c[0x0][0xb88] ;  /* 0x0002e20000067ab9 */ /* 0x000fe20000000a00 */
[----:B------:R-:W-:Y:S01]  /*d610*/  F2FP.BF16.F32.PACK_AB R33, R91, R90 ;  /* 0x0000005a5b21723e */ /* 0x000fe200000010ff */
[----:B------:R-:W-:Y:S01]  /*d620*/  IMAD R8, R3, UR6, RZ ;  /* 0x0000000603087c24 */ /* 0x000fe2000f8e02ff */
[----:B------:R-:W-:Y:S01]  /*d630*/  F2FP.BF16.F32.PACK_AB R34, R93, R190 ;  /* 0x000000be5d22723e */ /* 0x000fe200000010ff */
[----:B------:R-:W-:Y:S01]  /*d640*/  IMAD.WIDE.U32 R24, R37, UR6, R24 ;  /* 0x0000000625187c25 */ /* 0x000fe2000f8e0018 */
[----:B------:R-:W-:Y:S02]  /*d650*/  F2FP.BF16.F32.PACK_AB R35, R95, R94 ;  /* 0x0000005e5f23723e */ /* 0x000fe400000010ff */
[----:B------:R-:W-:Y:S01]  /*d660*/  MOV R154, R154 ;  /* 0x0000009a009a7202 */ /* 0x000fe20000000f00 */
[----:B------:R-:W-:Y:S01]  /*d670*/  IMAD R37, R37, UR7, R8 ;  /* 0x0000000725257c24 */ /* 0x000fe2000f8e0208 */
[----:B------:R-:W-:Y:S01]  /*d680*/  F2FP.BF16.F32.PACK_AB R4, R97, R191 ;  /* 0x000000bf6104723e */ /* 0x000fe200000010ff */
[----:B------:R0:W-:Y:S01]  /*d690*/  STSM.16.M88.4 [R156], R32 ;  /* 0x000000209c007844 */ /* 0x0001e20000000200 */
[----:B------:R-:W-:Y:S01]  /*d6a0*/  F2FP.BF16.F32.PACK_AB R6, R101, R192 ;  /* 0x000000c06506723e */ /* 0x000fe200000010ff */
[----:B------:R-:W-:Y:S01]  /*d6b0*/  ULDC.64 UR6, c[0x0][0xb50] ;  /* 0x0002d40000067ab9 */ /* 0x000fe20000000a00 */
[----:B------:R-:W-:Y:S01]  /*d6c0*/  F2FP.BF16.F32.PACK_AB R7, R56, R52 ;  /* 0x000000343807723e */ /* 0x000fe200000010ff */
[----:B------:R-:W-:Y:S01]  /*d6d0*/  IMAD R3, R199, UR5, RZ ;  /* 0x00000005c7037c24 */ /* 0x000fe2000f8e02ff */
[----:B------:R-:W-:-:S02]  /*d6e0*/  LOP3.LUT R130, R131, 0x380, RZ, 0xc0, !PT ;  /* 0x0000038083827812 */ /* 0x000fc400078ec0ff */
[----:B------:R-:W-:Y:S01]  /*d6f0*/  LOP3.LUT P0, RZ, R208, 0x3, RZ, 0xc0, !PT ;  /* 0x00000003d0ff7812 */ /* 0x000fe2000780c0ff */
[----:B------:R1:W-:Y:S01]  /*d700*/  STSM.16.M88.4 [R154], R4 ;  /* 0x000000049a007844 */ /* 0x0003e20000000200 */
[----:B------:R-:W-:Y:S02]  /*d710*/  SHF.R.U64 R130, R130, 0x3, RZ ;  /* 0x0000000382827819 */ /* 0x000fe400000012ff */
[----:B------:R-:W-:Y:S02]  /*d720*/  MOV R152, R152 ;  /* 0x0000009800987202 */ /* 0x000fe40000000f00 */
[----:B------:R-:W-:Y:S02]  /*d730*/  F2FP.BF16.F32.PACK_AB R8, R105, R193 ;  /* 0x000000c16908723e */ /* 0x000fe400000010ff */
[----:B------:R-:W-:Y:S02]  /*d740*/  F2FP.BF16.F32.PACK_AB R9, R64, R60 ;  /* 0x0000003c4009723e */ /* 0x000fe400000010ff */
[----:B0-----:R-:W-:-:S02]  /*d750*/  LEA R34, P3, R24, UR6, 0x2 ;  /* 0x0000000618227c11 */ /* 0x001fc4000f8610ff */
[----:B------:R-:W-:Y:S02]  /*d760*/  F2FP.BF16.F32.PACK_AB R10, R109, R194 ;  /* 0x000000c26d0a723e */ /* 0x000fe400000010ff */
[----:B------:R-:W-:Y:S01]  /*d770*/  F2FP.BF16.F32.PACK_AB R11, R72, R68 ;  /* 0x00000044480b723e */ /* 0x000fe200000010ff */
[----:B------:R-:W-:Y:S01]  /*d780*/  SHFL.IDX PT, R46, R34, RZ, 0x1c1f ;  /* 0x001c1fff222e7589 */ /* 0x000fe200000e0000 */
[----:B------:R-:W-:Y:S01]  /*d790*/  LOP3.LUT R130, R130, R131, RZ, 0x3c, !PT ;  /* 0x0000008382827212 */ /* 0x000fe200078e3cff */
[----:B-1----:R-:W-:Y:S01]  /*d7a0*/  IMAD.IADD R5, R25, 0x1, R37 ;  /* 0x0000000119057824 */ /* 0x002fe200078e0225 */
[----:B------:R-:W-:Y:S01]  /*d7b0*/  MOV R146, R146 ;  /* 0x0000009200927202 */ /* 0x000fe20000000f00 */
[----:B------:R-:W-:Y:S01]  /*d7c0*/  VIADD R4, R26, 0x8 ;  /* 0x000000081a047836 */ /* 0x000fe20000000000 */
[----:B------:R0:W-:Y:S01]  /*d7d0*/  STSM.16.M88.4 [R152], R8 ;  /* 0x0000000898007844 */ /* 0x0001e20000000200 */
[----:B------:R-:W-:Y:S01]  /*d7e0*/  IMAD.X R131, RZ, RZ, R169, P1 ;  /* 0x000000ffff837224 */ /* 0x000fe200008e06a9 */
[----:B------:R-:W-:-:S02]  /*d7f0*/  LEA.HI.X R35, R24, UR7, R5, 0x2, P3 ;  /* 0x0000000718237c11 */ /* 0x000fc400098f1405 */
[-C--:B------:R-:W-:Y:S01]  /*d800*/  ISETP.GE.OR P1, PT, R26, R3.reuse, P0 ;  /* 0x000000031a00720c */ /* 0x080fe20000726670 */
[----:B------:R1:W-:Y:S01]  /*d810*/  SHFL.IDX PT, R56, R34, 0x1, 0x1c1f ;  /* 0x003c1f0022387f89 */ /* 0x0003e200000e0000 */
[----:B------:R-:W-:Y:S02]  /*d820*/  ISETP.GE.OR P0, PT, R4, R3, P0 ;  /* 0x000000030400720c */ /* 0x000fe40000706670 */
[----:B------:R-:W-:Y:S01]  /*d830*/  F2FP.BF16.F32.PACK_AB R4, R113, R195 ;  /* 0x000000c37104723e */ /* 0x000fe200000010ff */
[----:B------:R-:W2:Y:S01]  /*d840*/  SHFL.IDX PT, R47, R35, RZ, 0x1c1f ;  /* 0x001c1fff232f7589 */ /* 0x000ea200000e0000 */
[----:B------:R-:W-:Y:S02]  /*d850*/  F2FP.BF16.F32.PACK_AB R5, R80, R76 ;  /* 0x0000004c5005723e */ /* 0x000fe400000010ff */
[----:B------:R-:W-:Y:S01]  /*d860*/  F2FP.BF16.F32.PACK_AB R6, R117, R196 ;  /* 0x000000c47506723e */ /* 0x000fe200000010ff */
[----:B------:R3:W4:Y:S01]  /*d870*/  SHFL.IDX PT, R57, R35, 0x1, 0x1c1f ;  /* 0x003c1f0023397f89 */ /* 0x00072200000e0000 */
[----:B------:R-:W-:-:S02]  /*d880*/  F2FP.BF16.F32.PACK_AB R7, R88, R84 ;  /* 0x000000545807723e */ /* 0x000fc400000010ff */
[----:B------:R-:W-:Y:S02]  /*d890*/  MOV R142, R142 ;  /* 0x0000008e008e7202 */ /* 0x000fe40000000f00 */
[----:B0-----:R-:W-:Y:S01]  /*d8a0*/  F2FP.BF16.F32.PACK_AB R8, R121, R197 ;  /* 0x000000c57908723e */ /* 0x001fe200000010ff */
[----:B------:R0:W-:Y:S01]  /*d8b0*/  STSM.16.M88.4 [R146], R4 ;  /* 0x0000000492007844 */ /* 0x0001e20000000200 */
[----:B------:R-:W-:Y:S02]  /*d8c0*/  F2FP.BF16.F32.PACK_AB R9, R96, R92 ;  /* 0x0000005c6009723e */ /* 0x000fe400000010ff */
        /* <DEDUP_REMOVED lines=10> */
[----:B-1----:R-:W-:-:S02]  /*d970*/  F2FP.BF16.F32.PACK_AB R34, R141, R140 ;  /* 0x0000008c8d22723e */ /* 0x002fc400000010ff */
[----:B---3--:R-:W-:Y:S02]  /*d980*/  F2FP.BF16.F32.PACK_AB R35, R173, R172 ;  /* 0x000000acad23723e */ /* 0x008fe400000010ff */
[----:B------:R-:W-:Y:S02]  /*d990*/  F2FP.BF16.F32.PACK_AB R52, R145, R144 ;  /* 0x000000909134723e */ /* 0x000fe400000010ff */
[----:B------:R-:W-:Y:S01]  /*d9a0*/  F2FP.BF16.F32.PACK_AB R53, R175, R174 ;  /* 0x000000aeaf35723e */ /* 0x000fe200000010ff */
[----:B------:R-:W-:Y:S01]  /*d9b0*/  STSM.16.M88.4 [R22], R32 ;  /* 0x0000002016007844 */ /* 0x000fe20000000200 */
[----:B------:R-:W-:Y:S02]  /*d9c0*/  F2FP.BF16.F32.PACK_AB R54, R149, R148 ;  /* 0x000000949536723e */ /* 0x000fe400000010ff */
[----:B------:R-:W-:Y:S02]  /*d9d0*/  F2FP.BF16.F32.PACK_AB R55, R178, R176 ;  /* 0x000000b0b237723e */ /* 0x000fe400000010ff */
[----:B------:R-:W-:-:S02]  /*d9e0*/  IADD3 R20, P4, R168, 0x2000, RZ ;  /* 0x00002000a8147810 */ /* 0x000fc40007f9e0ff */
[----:B------:R-:W-:Y:S01]  /*d9f0*/  IADD3 R21, P5, R168, 0x3000, RZ ;  /* 0x00003000a8157810 */ /* 0x000fe20007fbe0ff */
[----:B------:R-:W-:Y:S01]  /*da00*/  STSM.16.M88.4 [R16], R52 ;  /* 0x0000003410007844 */ /* 0x000fe20000000200 */
[----:B------:R-:W-:Y:S02]  /*da10*/  LOP3.LUT R15, R20, 0x380, RZ, 0xc0, !PT ;  /* 0x00000380140f7812 */ /* 0x000fe400078ec0ff */
[----:B------:R-:W-:Y:S01]  /*da20*/  IADD3 R31, P6, R168, 0x4000, RZ ;  /* 0x00004000a81f7810 */ /* 0x000fe20007fde0ff */
[----:B------:R-:W-:Y:S01]  /*da30*/  BAR.SYNC.DEFER_BLOCKING 0x1, 0x100 ;  /* 0x0044000000007b1d */ /* 0x000fe20000010000 */
[----:B------:R-:W-:Y:S02]  /*da40*/  SHF.R.U64 R15, R15, 0x3, RZ ;  /* 0x000000030f0f7819 */ /* 0x000fe400000012ff */
[----:B------:R-:W-:Y:S02]  /*da50*/  LOP3.LUT R30, R31, 0x380, RZ, 0xc0, !PT ;  /* 0x000003801f1e7812 */ /* 0x000fe400078ec0ff */
[----:B------:R-:W-:Y:S01]  /*da60*/  LOP3.LUT R14, R15, R20, RZ, 0x3c, !PT ;  /* 0x000000140f0e7212 */ /* 0x000fe200078e3cff */
[----:B------:R-:W-:Y:S01]  /*da70*/  IMAD.X R15, RZ, RZ, R169, P4 ;  /* 0x000000ffff0f7224 */ /* 0x000fe200020e06a9 */
[----:B------:R-:W-:-:S02]  /*da80*/  LOP3.LUT R20, R21, 0x380, RZ, 0xc0, !PT ;  /* 0x0000038015147812 */ /* 0x000fc400078ec0ff */
[----:B------:R-:W-:Y:S02]  /*da90*/  SHF.R.U64 R30, R30, 0x3, RZ ;  /* 0x000000031e1e7819 */ /* 0x000fe400000012ff */
[----:B------:R-:W-:Y:S01]  /*daa0*/  SHF.R.U64 R20, R20, 0x3, RZ ;  /* 0x0000000314147819 */ /* 0x000fe200000012ff */
[----:B------:R-:W-:Y:S01]  /*dab0*/  UIMAD UR5, UR10, UR8, URZ ;  /* 0x000000080a0572a4 */ /* 0x000fe2000f8e023f */
[----:B------:R-:W-:Y:S01]  /*dac0*/  LOP3.LUT R30, R30, R31, RZ, 0x3c, !PT ;  /* 0x0000001f1e1e7212 */ /* 0x000fe200078e3cff */
[--C-:B------:R-:W-:Y:S01]  /*dad0*/  IMAD.X R31, RZ, RZ, R169.reuse, P6 ;  /* 0x000000ffff1f7224 */ /* 0x100fe200030e06a9 */
[----:B------:R-:W-:Y:S01]  /*dae0*/  LOP3.LUT R20, R20, R21, RZ, 0x3c, !PT ;  /* 0x0000001514147212 */ /* 0x000fe200078e3cff */
[----:B------:R-:W-:Y:S01]  /*daf0*/  IMAD.X R21, RZ, RZ, R169, P5 ;  /* 0x000000ffff157224 */ /* 0x000fe200028e06a9 */
[C---:B------:R-:W-:Y:S02]  /*db00*/  IADD3 R115, P4, R168.reuse, 0x9000, RZ ;  /* 0x00009000a8737810 */ /* 0x040fe40007f9e0ff */
[C---:B------:R-:W-:Y:S01]  /*db10*/  LOP3.LUT R29, R168.reuse, 0x380, RZ, 0xc0, !PT ;  /* 0x00000380a81d7812 */ /* 0x040fe200078ec0ff */
[----:B--2---:R1:W-:Y:S01]  /*db20*/  @!P1 ST.E desc[UR14][R46.64], R0 ;  /* 0x000000002e009985 */ /* 0x0043e2000c10190e */
[C---:B------:R-:W-:Y:S01]  /*db30*/  IADD3 R119, P5, R168.reuse, 0xa000, RZ ;  /* 0x0000a000a8777810 */ /* 0x040fe20007fbe0ff */
[----:B------:R-:W-:Y:S01]  /*db40*/  UIMAD.WIDE.U32 UR6, UR11, UR8, URZ ;  /* 0x000000080b0672a5 */ /* 0x000fe2000f8e003f */
[----:B------:R-:W-:Y:S01]  /*db50*/  IADD3 R123, P6, R168, 0xb000, RZ ;  /* 0x0000b000a87b7810 */ /* 0x000fe20007fde0ff */
[----:B----4-:R2:W-:Y:S01]  /*db60*/  @!P0 ST.E desc[UR14][R56.64], R2 ;  /* 0x0000000238008985 */ /* 0x0105e2000c10190e */
[----:B------:R-:W-:Y:S01]  /*db70*/  UIMAD UR5, UR11, UR9, UR5 ;  /* 0x000000090b0572a4 */ /* 0x000fe2000f8e0205 */
[----:B------:R-:W-:-:S02]  /*db80*/  LOP3.LUT R114, R115, 0x380, RZ, 0xc0, !PT ;  /* 0x0000038073727812 */ /* 0x000fc400078ec0ff */
[----:B------:R3:W5:Y:S01]  /*db90*/  LD.E.128 R40, desc[UR14][R12.64] ;  /* 0x0000000e0c287980 */ /* 0x000762000c101d00 */
[----:B------:R-:W-:Y:S01]  /*dba0*/  ULDC.64 UR10, c[0x0][0xaf0] ;  /* 0x0002bc00000a7ab9 */ /* 0x000fe20000000a00 */
[----:B------:R-:W-:Y:S02]  /*dbb0*/  LOP3.LUT R118, R119, 0x380, RZ, 0xc0, !PT ;  /* 0x0000038077767812 */ /* 0x000fe400078ec0ff */
[----:B0-----:R0:W5:Y:S01]  /*dbc0*/  LD.E.128 R4, desc[UR14][R20.64] ;  /* 0x0000000e14047980 */ /* 0x001162000c101d00 */
[----:B-1----:R-:W-:Y:S01]  /*dbd0*/  IMAD R0, R202, 0x20, R206 ;  /* 0x00000020ca007824 */ /* 0x002fe200078e02ce */
[----:B------:R-:W-:Y:S02]  /*dbe0*/  LOP3.LUT R122, R123, 0x380, RZ, 0xc0, !PT ;  /* 0x000003807b7a7812 */ /* 0x000fe400078ec0ff */
[----:B------:R1:W5:Y:S01]  /*dbf0*/  LD.E.128 R48, desc[UR14][R14.64] ;  /* 0x0000000e0e307980 */ /* 0x000362000c101d00 */
[----:B------:R-:W-:Y:S01]  /*dc00*/  UIADD3 UR7, UR7, UR5, URZ ;  /* 0x0000000507077290 */ /* 0x000fe2000fffe03f */
[----:B---3--:R-:W3:Y:S01]  /*dc10*/  @P2 LDC R13, c[0x0][0xbec] ;  /* 0x0002fb00ff0d2b82 */ /* 0x008ee20000000800 */
[----:B------:R-:W-:Y:S01]  /*dc20*/  UIMAD UR8, UR12, UR10, URZ ;  /* 0x0000000a0c0872a4 */ /* 0x000fe2000f8e023f */
[----:B------:R-:W-:Y:S01]  /*dc30*/  SHF.R.U64 R114, R114, 0x3, RZ ;  /* 0x0000000372727819 */ /* 0x000fe200000012ff */
[----:B------:R4:W5:Y:S01]  /*dc40*/  LD.E.128 R8, desc[UR14][R30.64] ;  /* 0x0000000e1e087980 */ /* 0x000962000c101d00 */
[----:B------:R-:W-:-:S02]  /*dc50*/  SHF.R.U64 R118, R118, 0x3, RZ ;  /* 0x0000000376767819 */ /* 0x000fc400000012ff */
[----:B------:R-:W-:Y:S01]  /*dc60*/  SHF.R.U64 R122, R122, 0x3, RZ ;  /* 0x000000037a7a7819 */ /* 0x000fe200000012ff */
[----:B------:R-:W5:Y:S01]  /*dc70*/  LD.E.128 R96, desc[UR14][R98.64] ;  /* 0x0000000e62607980 */ /* 0x000f62000c101d00 */
[----:B0-----:R-:W0:Y:S01]  /*dc80*/  @P2 LDC R21, c[0x0][0xbf0] ;  /* 0x0002fc00ff152b82 */ /* 0x001e220000000800 */
[----:B-1----:R-:W-:Y:S01]  /*dc90*/  VIADD R14, R0, UR60 ;  /* 0x0000003c000e7c36 */ /* 0x002fe20008000000 */
[----:B------:R-:W-:Y:S01]  /*dca0*/  UIMAD UR5, UR13, UR11, UR8 ;  /* 0x0000000b0d0572a4 */ /* 0x000fe2000f8e0208 */
[----:B------:R-:W-:Y:S01]  /*dcb0*/  SHF.R.U64 R29, R29, 0x3, RZ ;  /* 0x000000031d1d7819 */ /* 0x000fe200000012ff */
[----:B------:R-:W5:Y:S01]  /*dcc0*/  LD.E.128 R100, desc[UR14][R102.64] ;  /* 0x0000000e66647980 */ /* 0x000f62000c101d00 */
[----:B------:R-:W-:Y:S01]  /*dcd0*/  IMAD.MOV.U32 R15, RZ, RZ, R14 ;  /* 0x000000ffff0f7224 */ /* 0x000fe200078e000e */
[----:B------:R-:W-:Y:S01]  /*dce0*/  UIMAD.WIDE.U32 UR6, UR13, UR10, UR6 ;  /* 0x0000000a0d0672a5 */ /* 0x000fe2000f8e0006 */
[----:B------:R-:W-:Y:S01]  /*dcf0*/  LOP3.LUT R114, R114, R115, RZ, 0x3c, !PT ;  /* 0x0000007372727212 */ /* 0x000fe200078e3cff */
[----:B------:R-:W-:Y:S01]  /*dd00*/  IMAD.X R115, RZ, RZ, R169, P4 ;  /* 0x000000ffff737224 */ /* 0x000fe200020e06a9 */
[----:B------:R-:W-:Y:S01]  /*dd10*/  LOP3.LUT R118, R118, R119, RZ, 0x3c, !PT ;  /* 0x0000007776767212 */ /* 0x000fe200078e3cff */
[----:B------:R-:W5:Y:S01]  /*dd20*/  LD.E.128 R104, desc[UR14][R106.64] ;  /* 0x0000000e6a687980 */ /* 0x000f62000c101d00 */
[----:B------:R-:W-:-:S03]  /*dd30*/  LOP3.LUT R122, R122, R123, RZ, 0x3c, !PT ;  /* 0x0000007b7a7a7212 */ /* 0x000fc600078e3cff */
[----:B------:R-:W5:Y:S01]  /*dd40*/  LD.E.128 R108, desc[UR14][R110.64] ;  /* 0x0000000e6e6c7980 */ /* 0x000f62000c101d00 */
[----:B---3--:R-:W-:Y:S01]  /*dd50*/  @P2 IMAD.HI.U32 R0, R14, R13, RZ ;  /* 0x0000000d0e002227 */ /* 0x008fe200078e00ff */
[----:B------:R-:W-:Y:S01]  /*dd60*/  UIADD3 UR5, UR7, UR5, URZ ;  /* 0x0000000507057290 */ /* 0x000fe2000fffe03f */
[----:B------:R-:W-:Y:S01]  /*dd70*/  LOP3.LUT R28, R29, R168, RZ, 0x3c, !PT ;  /* 0x000000a81d1c7212 */ /* 0x000fe200078e3cff */
[----:B------:R-:W-:Y:S01]  /*dd80*/  ULDC.64 UR8, c[0x0][0xae0] ;  /* 0x0002b80000087ab9 */ /* 0x000fe20000000a00 */
[--C-:B------:R-:W-:Y:S01]  /*dd90*/  IMAD.X R119, RZ, RZ, R169.reuse, P5 ;  /* 0x000000ffff777224 */ /* 0x100fe200028e06a9 */
[----:B------:R-:W5:Y:S01]  /*dda0*/  LD.E.128 R112, desc[UR14][R114.64] ;  /* 0x0000000e72707980 */ /* 0x000f62000c101d00 */
[--C-:B------:R-:W-:Y:S01]  /*ddb0*/  IMAD.X R123, RZ, RZ, R169.reuse, P6 ;  /* 0x000000ffff7b7224 */ /* 0x100fe200030e06a9 */
[----:B0-----:R-:W-:Y:S01]  /*ddc0*/  @P2 SHF.R.U32.HI R15, RZ, R21, R0 ;  /* 0x00000015ff0f2219 */ /* 0x001fe20000011600 */
[----:B------:R-:W-:Y:S02]  /*ddd0*/  IMAD.MOV.U32 R29, RZ, RZ, R169 ;  /* 0x000000ffff1d7224 */ /* 0x000fe400078e00a9 */
[----:B------:R-:W5:Y:S01]  /*dde0*/  LD.E.128 R116, desc[UR14][R118.64] ;  /* 0x0000000e76747980 */ /* 0x000f62000c101d00 */
[--C-:B------:R-:W-:Y:S01]  /*ddf0*/  SHF.R.S32.HI R0, RZ, 0x1f, R15.reuse ;  /* 0x0000001fff007819 */ /* 0x100fe2000001140f */
[----:B--2---:R-:W-:-:S02]  /*de00*/  IMAD.MOV R2, RZ, RZ, -R15 ;  /* 0x000000ffff027224 */ /* 0x004fc400078e0a0f */
[----:B------:R4:W5:Y:S01]  /*de10*/  LD.E.128 R36, desc[UR14][R28.64] ;  /* 0x0000000e1c247980 */ /* 0x000962000c101d00 */
[----:B------:R-:W-:Y:S02]  /*de20*/  IMAD.U32 R13, RZ, RZ, UR7 ;  /* 0x00000007ff0d7e24 */ /* 0x000fe4000f8e00ff */
[----:B------:R-:W-:Y:S01]  /*de30*/  IMAD R0, R0, UR8, RZ ;  /* 0x0000000800007c24 */ /* 0x000fe2000f8e02ff */
[----:B------:R-:W5:Y:S01]  /*de40*/  LD.E.128 R120, desc[UR14][R122.64] ;  /* 0x0000000e7a787980 */ /* 0x000f62000c101d00 */
[----:B------:R-:W-:Y:S02]  /*de50*/  IMAD R199, R199, R2, R14 ;  /* 0x00000002c7c77224 */ /* 0x000fe400078e020e */
[----:B------:R-:W-:Y:S01]  /*de60*/  IMAD.U32 R12, RZ, RZ, UR6 ;  /* 0x00000006ff0c7e24 */ /* 0x000fe2000f8e00ff */
[----:B------:R-:W5:Y:S01]  /*de70*/  LD.E.128 R124, desc[UR14][R126.64] ;  /* 0x0000000e7e7c7980 */ /* 0x000f62000c101d00 */
[----:B------:R-:W-:Y:S01]  /*de80*/  IMAD.U32 R13, RZ, RZ, UR5 ;  /* 0x00000005ff0d7e24 */ /* 0x000fe2000f8e00ff */
[----:B------:R-:W-:Y:S01]  /*de90*/  ULDC.64 UR6, c[0x0][0xad8] ;  /* 0x0002b60000067ab9 */ /* 0x000fe20000000a00 */
[----:B------:R-:W-:Y:S01]  /*dea0*/  IMAD R21, R15, UR9, R0 ;  /* 0x000000090f157c24 */ /* 0x000fe2000f8e0200 */
[----:B------:R-:W5:Y:S01]  /*deb0*/  LD.E.128 R128, desc[UR14][R130.64] ;  /* 0x0000000e82807980 */ /* 0x000f62000c101d00 */
[----:B------:R-:W-:-:S03]  /*dec0*/  SHF.R.S32.HI R0, RZ, 0x1f, R199 ;  /* 0x0000001fff007819 */ /* 0x000fc600000114c7 */
[----:B------:R-:W5:Y:S01]  /*ded0*/  LD.E.128 R132, desc[UR14][R134.64] ;  /* 0x0000000e86847980 */ /* 0x000f62000c101d00 */
[----:B------:R-:W-:-:S03]  /*dee0*/  IMAD.WIDE.U32 R12, R15, UR8, R12 ;  /* 0x000000080f0c7c25 */ /* 0x000fc6000f8e000c */
[----:B------:R-:W5:Y:S01]  /*def0*/  LD.E.128 R136, desc[UR14][R138.64] ;  /* 0x0000000e8a887980 */ /* 0x000f62000c101d00 */
[----:B------:R-:W-:Y:S01]  /*df00*/  @!PT LDS RZ, [RZ] ;  /* 0x00000000fffff984 */ /* 0x000fe20000000800 */
[----:B------:R-:W-:Y:S01]  /*df10*/  @!PT LDS RZ, [RZ] ;  /* 0x00000000fffff984 */ /* 0x000fe20000000800 */
[----:B------:R-:W-:Y:S01]  /*df20*/  @!PT LDS RZ, [RZ] ;  /* 0x00000000fffff984 */ /* 0x000fe20000000800 */
[----:B------:R-:W-:Y:S01]  /*df30*/  @!PT LDS RZ, [RZ] ;  /* 0x00000000fffff984 */ /* 0x000fe20000000800 */
[----:B------:R0:W-:Y:S06]  /*df40*/  MEMBAR.ALL.CTA ;  /* 0x0000000000007992 */ /* 0x0001ec0000008000 */
[----:B0-----:R-:W0:Y:S01]  /*df50*/  FENCE.VIEW.ASYNC.S ;  /* 0x00000000000073c6 */ /* 0x001e220000000000 */
[----:B------:R-:W-:Y:S02]  /*df60*/  IMAD.IADD R13, R13, 0x1, R21 ;  /* 0x000000010d0d7824 */ /* 0x000fe400078e0215 */
[----:B------:R-:W-:-:S02]  /*df70*/  IMAD R2, R0, UR6, RZ ;  /* 0x0000000600027c24 */ /* 0x000fc4000f8e02ff */
[----:B------:R-:W-:Y:S02]  /*df80*/  VIADD R22, R206, UR60 ;  /* 0x0000003cce167c36 */ /* 0x000fe40008000000 */
[C---:B------:R-:W-:Y:S02]  /*df90*/  IMAD R15, R199.reuse, UR7, R2 ;  /* 0x00000007c70f7c24 */ /* 0x040fe4000f8e0202 */
[----:B------:R-:W-:Y:S01]  /*dfa0*/  IMAD.WIDE.U32 R12, R199, UR6, R12 ;  /* 0x00000006c70c7c25 */ /* 0x000fe2000f8e000c */
[C---:B------:R-:W-:Y:S01]  /*dfb0*/  ISETP.GE.AND P2, PT, R22.reuse, R3, PT ;  /* 0x000000031600720c */ /* 0x040fe20003f46270 */
[----:B------:R-:W-:Y:S02]  /*dfc0*/  ULDC.64 UR6, c[0x0][0xa80] ;  /* 0x0002a00000067ab9 */ /* 0x000fe40000000a00 */
[----:B------:R-:W-:Y:S01]  /*dfd0*/  VIADD R0, R22, 0x20 ;  /* 0x0000002016007836 */ /* 0x000fe20000000000 */
[----:B------:R-:W-:Y:S01]  /*dfe0*/  LEA R2, P3, R12, UR6, 0x1 ;  /* 0x000000060c027c11 */ /* 0x000fe2000f8608ff */
[----:B------:R-:W-:-:S02]  /*dff0*/  IMAD.IADD R13, R13, 0x1, R15 ;  /* 0x000000010d0d7824 */ /* 0x000fc400078e020f */
[----:B------:R-:W-:Y:S01]  /*e000*/  VIADD R198, R198, 0x30820 ;  /* 0x00030820c6c67836 */ /* 0x000fe20000000000 */
[-C--:B------:R-:W-:Y:S01]  /*e010*/  ISETP.GE.AND P1, PT, R0, R3.reuse, PT ;  /* 0x000000030000720c */ /* 0x080fe20003f26270 */
[----:B------:R-:W-:Y:S01]  /*e020*/  VIADD R0, R22, 0x40 ;  /* 0x0000004016007836 */ /* 0x000fe20000000000 */
[----:B------:R-:W-:Y:S02]  /*e030*/  LEA.HI.X R16, R12, UR7, R13, 0x1, P3 ;  /* 0x000000070c107c11 */ /* 0x000fe400098f0c0d */
[----:B------:R-:W-:Y:S01]  /*e040*/  PRMT R198, RZ, 0x654, R198 ;  /* 0x00000654ffc67816 */ /* 0x000fe200000000c6 */
[----:B0-----:R4:W0:Y:S01]  /*e050*/  SHFL.IDX PT, R24, R2, RZ, 0x181f ;  /* 0x00181fff02187589 */ /* 0x00182200000e0000 */
[----:B------:R-:W-:Y:S01]  /*e060*/  ISETP.GE.AND P0, PT, R0, R3, PT ;  /* 0x000000030000720c */ /* 0x000fe20003f06270 */
[----:B------:R-:W-:Y:S01]  /*e070*/  BSSY B1, `(.L_x_1237) ;  /* 0x0000016000017945 */ /* 0x000fe20003800000 */
[----:B------:R4:W-:Y:S01]  /*e080*/  SYNCS.ARRIVE.TRANS64.RED.A1T0 RZ, [R198+URZ], RZ ;  /* 0x000000ffc6ff79a7 */ /* 0x0009e2000810043f */
[----:B------:R4:W1:Y:S02]  /*e090*/  SHFL.IDX PT, R0, R16, RZ, 0x181f ;  /* 0x00181fff10007589 */ /* 0x00086400000e0000 */
[----:B------:R-:W-:Y:S08]  /*e0a0*/  @P2 BRA `(.L_x_1238) ;  /* 0x0000000000482947 */ /* 0x000ff00003800000 */
        /* <DEDUP_REMOVED lines=18> */
.L_x_1238:
[----:B------:R-:W-:Y:S05]  /*e1d0*/  BSYNC B1 ;  /* 0x0000000000017941 */ /* 0x000fea0003800000 */
.L_x_1237:
[----:B-1----:R1:W3:Y:S01]  /*e1e0*/  SHFL.IDX PT, R0, R16, 0x1, 0x181f ;  /* 0x00381f0010007f89 */ /* 0x0022e200000e0000 */
[----:B------:R-:W-:Y:S03]  /*e1f0*/  BSSY B1, `(.L_x_1239) ;  /* 0x0000015000017945 */ /* 0x000fe60003800000 */
[----:B--2---:R1:W2:Y:S01]  /*e200*/  SHFL.IDX PT, R14, R2, 0x1, 0x181f ;  /* 0x00381f00020e7f89 */ /* 0x0042a200000e0000 */
[----:B------:R-:W-:Y:S05]  /*e210*/  @P1 BRA `(.L_x_1240) ;  /* 0x0000000000481947 */ /* 0x000fea0003800000 */
[----:B------:R-:W-:Y:S01]  /*e220*/  ULDC UR5, c[0x0][0xac8] ;  /* 0x0002b20000057ab9 */ /* 0x000fe20000000800 */
[----:B------:R-:W-:Y:S01]  /*e230*/  ULDC.64 UR6, c[0x0][0x208] ;  /* 0x0000820000067ab9 */ /* 0x000fe20000000a00 */
[----:B------:R-:W-:Y:S02]  /*e240*/  ISETP.GE.AND P4, PT, R18, UR5, PT ;  /* 0x0000000512007c0c */ /* 0x000fe4000bf86270 */
[----:B------:R-:W-:Y:S02]  /*e250*/  ISETP.GE.AND P3, PT, R200, UR5, PT ;  /* 0x00000005c8007c0c */ /* 0x000fe4000bf66270 */
[----:B------:R-:W-:Y:S02]  /*e260*/  ISETP.GE.AND P2, PT, R23, UR5, PT ;  /* 0x0000000517007c0c */ /* 0x000fe4000bf46270 */
[----:B------:R-:W-:-:S07]  /*e270*/  ISETP.GE.AND P1, PT, R201, UR5, PT ;  /* 0x00000005c9007c0c */ /* 0x000fce000bf26270 */
[-C--:B--2--5:R-:W-:Y:S02]  /*e280*/  @!P4 LEA R8, P6, R18, R14.reuse, 0x1 ;  /* 0x0000000e1208c211 */ /* 0x0a4fe400078c08ff */
[----:B------:R-:W-:Y:S02]  /*e290*/  @!P3 LEA R10, P5, R200, R14, 0x1 ;  /* 0x0000000ec80ab211 */ /* 0x000fe400078a08ff */
[----:B---3--:R-:W-:Y:S02]  /*e2a0*/  @!P4 LEA.HI.X R9, R18, R0, R216, 0x1, P6 ;  /* 0x000000001209c211 */ /* 0x008fe400030f0cd8 */
        /* <DEDUP_REMOVED lines=9> */
.L_x_1240:
[----:B------:R-:W-:Y:S05]  /*e340*/  BSYNC B1 ;  /* 0x0000000000017941 */ /* 0x000fea0003800000 */
.L_x_1239:
[----:B---3--:R3:W0:Y:S01]  /*e350*/  SHFL.IDX PT, R0, R16, 0x2, 0x181f ;  /* 0x00581f0010007f89 */ /* 0x00862200000e0000 */
        /* <DEDUP_REMOVED lines=21> */
.L_x_1242:
[----:B------:R-:W-:Y:S05]  /*e4b0*/  BSYNC B1 ;  /* 0x0000000000017941 */ /* 0x000fea0003800000 */
.L_x_1241:
[----:B0-----:R-:W-:Y:S01]  /*e4c0*/  VIADD R0, R22, 0x60 ;  /* 0x0000006016007836 */ /* 0x001fe20000000000 */
[----:B-1-34-:R-:W3:Y:S04]  /*e4d0*/  SHFL.IDX PT, R16, R16, 0x3, 0x181f ;  /* 0x00781f0010107f89 */ /* 0x01aee800000e0000 */
[----:B------:R-:W-:Y:S01]  /*e4e0*/  ISETP.GE.AND P0, PT, R0, R3, PT ;  /* 0x000000030000720c */ /* 0x000fe20003f06270 */
[----:B------:R4:W0:-:S12]  /*e4f0*/  SHFL.IDX PT, R12, R2, 0x3, 0x181f ;  /* 0x00781f00020c7f89 */ /* 0x00081800000e0000 */
[----:B----4-:R-:W-:Y:S05]  /*e500*/  @P0 BRA `(.L_x_1243) ;  /* 0x0000000c00540947 */ /* 0x010fea0003800000 */
[----:B------:R-:W-:Y:S01]  /*e510*/  ULDC UR5, c[0x0][0xac8] ;  /* 0x0002b20000057ab9 */ /* 0x000fe20000000800 */
[----:B------:R-:W-:Y:S01]  /*e520*/  ULDC.64 UR6, c[0x0][0x208] ;  /* 0x0000820000067ab9 */ /* 0x000fe20000000a00 */
[----:B------:R-:W-:Y:S02]  /*e530*/  ISETP.GE.AND P3, PT, R18, UR5, PT ;  /* 0x0000000512007c0c */ /* 0x000fe4000bf66270 */
[----:B------:R-:W-:Y:S02]  /*e540*/  ISETP.GE.AND P4, PT, R200, UR5, PT ;  /* 0x00000005c8007c0c */ /* 0x000fe4000bf86270 */
[----:B------:R-:W-:-:S09]  /*e550*/  ISETP.GE.AND P5, PT, R23, UR5, PT ;  /* 0x0000000517007c0c */ /* 0x000fd2000bfa6270 */
[-C--:B0-----:R-:W-:Y:S02]  /*e560*/  @!P3 LEA R2, P0, R18, R12.reuse, 0x1 ;  /* 0x0000000c1202b211 */ /* 0x081fe400078008ff */
[----:B-----5:R-:W-:Y:S02]  /*e570*/  @!P4 LEA R8, P1, R200, R12, 0x1 ;  /* 0x0000000cc808c211 */ /* 0x020fe400078208ff */
[----:B---3--:R-:W-:Y:S02]  /*e580*/  @!P3 LEA.HI.X R3, R18, R16, R216, 0x1, P0 ;  /* 0x000000101203b211 */ /* 0x008fe400000f0cd8 */
        /* <DEDUP_REMOVED lines=8> */
[----:B----4-:R-:W-:Y:S01]  /*e610*/  LEA R2, P0, R201, R12, 0x1 ;  /* 0x0000000cc9027211 */ /* 0x010fe200078008ff */
[----:B------:R-:W-:-:S03]  /*e620*/  ULDC.64 UR6, c[0x0][0x208] ;  /* 0x0000820000067ab9 */ /* 0x000fc60000000a00 */
[----:B------:R-:W-:-:S05]  /*e630*/  LEA.HI.X R3, R201, R16, R213, 0x1, P0 ;  /* 0x00000010c9037211 */ /* 0x000fca00000f0cd5 */
[----:B------:R0:W-:Y:S01]  /*e640*/  ST.E.128 desc[UR6][R2.64], R136 ;  /* 0x0000008802007985 */ /* 0x0001e2000c101d06 */
[----:B------:R-:W-:Y:S05]  /*e650*/  BRA `(.L_x_1243) ;  /* 0x0000000c00007947 */ /* 0x000fea0003800000 */
.L_x_1236:
[----:B------:R-:W0:Y:S01]  /*e660*/  LDC R8, c[0x0][0xbe8] ;  /* 0x0002fa00ff087b82 */ /* 0x000e220000000800 */
[----:B------:R-:W-:Y:S01]  /*e670*/  R2UR UR6, R203 ;  /* 0x00000000cb0672ca */ /* 0x000fe200000e0000 */
[----:B------:R-:W-:Y:S01]  /*e680*/  BSSY B1, `(.L_x_1244) ;  /* 0x0000035000017945 */ /* 0x000fe20003800000 */
[----:B------:R-:W-:Y:S01]  /*e690*/  R2UR UR5, R204 ;  /* 0x00000000cc0572ca */ /* 0x000fe200000e0000 */
[----:B------:R-:W-:Y:S01]  /*e6a0*/  IMAD R6, R202, 0x20, R206 ;  /* 0x00000020ca067824 */ /* 0x000fe200078e02ce */
[----:B------:R-:W-:-:S09]  /*e6b0*/  ISETP.GE.AND P0, PT, R217, 0x80, PT ;  /* 0x00000080d900780c */ /* 0x000fd20003f06270 */
[----:B------:R-:W-:Y:S02]  /*e6c0*/  USHF.R.S32.HI UR8, URZ, 0x1f, UR6 ;  /* 0x0000001f3f087899 */ /* 0x000fe40008011406 */
[----:B------:R-:W-:Y:S01]  /*e6d0*/  USHF.R.S32.HI UR9, URZ, 0x1f, UR5 ;  /* 0x0000001f3f097899 */ /* 0x000fe20008011405 */
[----:B0-----:R-:W-:-:S13]  /*e6e0*/  ISETP.NE.AND P1, PT, R8, 0x1, PT ;  /* 0x000000010800780c */ /* 0x001fda0003f25270 */
[----:B------:R-:W0:Y:S08]  /*e6f0*/  @P1 LDC R9, c[0x0][0xbec] ;  /* 0x0002fb00ff091b82 */ /* 0x000e300000000800 */
[----:B------:R-:W1:Y:S01]  /*e700*/  @P1 LDC R11, c[0x0][0xbf0] ;  /* 0x0002fc00ff0b1b82 */ /* 0x000e620000000800 */
[----:B------:R-:W-:Y:S05]  /*e710*/  @P0 BRA `(.L_x_1245) ;  /* 0x0000000000ac0947 */ /* 0x000fea0003800000 */
[----:B------:R-:W2:Y:S01]  /*e720*/  S2R R0, SR_TID.X ;  /* 0x0000000000007919 */ /* 0x000ea20000002100 */
[----:B------:R-:W3:Y:S01]  /*e730*/  LDC R3, c[0x0][0xbe8] ;  /* 0x0002fa00ff037b82 */ /* 0x000ee20000000800 */
[----:B------:R-:W-:Y:S01]  /*e740*/  IMAD.U32 R4, RZ, RZ, UR60 ;  /* 0x0000003cff047e24 */ /* 0x000fe2000f8e00ff */
[----:B------:R-:W-:Y:S02]  /*e750*/  ULDC UR5, c[0x0][0xa88] ;  /* 0x0002a20000057ab9 */ /* 0x000fe40000000800 */
[----:B---3--:R-:W-:Y:S02]  /*e760*/  IMAD R5, R3, UR5, RZ ;  /* 0x0000000503057c24 */ /* 0x008fe4000f8e02ff */
[----:B--2---:R-:W-:-:S04]  /*e770*/  IADD3 R4, R4, -0x80, R0 ;  /* 0xffffff8004047810 */ /* 0x004fc80007ffe000 */
[----:B------:R-:W-:-:S13]  /*e780*/  ISETP.GE.AND P0, PT, R4, R5, PT ;  /* 0x000000050400720c */ /* 0x000fda0003f06270 */
[----:B------:R-:W-:Y:S05]  /*e790*/  @P0 BRA `(.L_x_1245) ;  /* 0x00000000008c0947 */ /* 0x000fea0003800000 */
[----:B------:R-:W-:Y:S01]  /*e7a0*/  ISETP.NE.AND P0, PT, R3, 0x1, PT ;  /* 0x000000010300780c */ /* 0x000fe20003f05270 */
[----:B------:R-:W-:Y:S01]  /*e7b0*/  ULDC.64 UR10, c[0x0][0xb90] ;  /* 0x0002e400000a7ab9 */ /* 0x000fe20000000a00 */
[----:B------:R-:W-:Y:S01]  /*e7c0*/  R2UR UR13, R203 ;  /* 0x00000000cb0d72ca */ /* 0x000fe200000e0000 */
[----:B------:R-:W-:Y:S01]  /*e7d0*/  UIMAD UR5, UR8, UR10, URZ ;  /* 0x0000000a080572a4 */ /* 0x000fe2000f8e023f */
[----:B------:R-:W-:Y:S01]  /*e7e0*/  R2UR UR12, R204 ;  /* 0x00000000cc0c72ca */ /* 0x000fe200000e0000 */
[----:B------:R-:W-:-:S08]  /*e7f0*/  IMAD.MOV.U32 R2, RZ, RZ, R4 ;  /* 0x000000ffff027224 */ /* 0x000fd000078e0004 */
[----:B------:R-:W2:Y:S02]  /*e800*/  @P0 LDC R5, c[0x0][0xbec] ;  /* 0x0002fb00ff050b82 */ /* 0x000ea40000000800 */
[----:B------:R-:W-:Y:S02]  /*e810*/  UIMAD.WIDE.U32 UR6, UR13, UR10, URZ ;  /* 0x0000000a0d0672a5 */ /* 0x000fe4000f8e003f */
[----:B------:R-:W-:-:S03]  /*e820*/  UIMAD UR5, UR13, UR11, UR5 ;  /* 0x0000000b0d0572a4 */ /* 0x000fc6000f8e0205 */
[----:B------:R-:W-:Y:S01]  /*e830*/  ULDC.64 UR10, c[0x0][0xb98] ;  /* 0x0002e600000a7ab9 */ /* 0x000fe20000000a00 */
[----:B------:R-:W3:Y:S01]  /*e840*/  @P0 LDC R7, c[0x0][0xbf0] ;  /* 0x0002fc00ff070b82 */ /* 0x000ee20000000800 */
[----:B------:R-:W-:Y:S02]  /*e850*/  UIADD3 UR7, UR7, UR5, URZ ;  /* 0x0000000507077290 */ /* 0x000fe4000fffe03f */
[----:B------:R-:W-:Y:S02]  /*e860*/  UIMAD UR5, UR9, UR10, URZ ;  /* 0x0000000a090572a4 */ /* 0x000fe4000f8e023f */
[----:B------:R-:W-:Y:S02]  /*e870*/  UIMAD.WIDE.U32 UR6, UR12, UR10, UR6 ;  /* 0x0000000a0c0672a5 */ /* 0x000fe4000f8e0006 */
[----:B------:R-:W-:-:S03]  /*e880*/  UIMAD UR5, UR12, UR11, UR5 ;  /* 0x0000000b0c0572a4 */ /* 0x000fc6000f8e0205 */
[----:B------:R-:W-:Y:S01]  /*e890*/  ULDC.64 UR10, c[0x0][0xb88] ;  /* 0x0002e200000a7ab9 */ /* 0x000fe20000000a00 */
[----:B------:R-:W-:Y:S01]  /*e8a0*/  ULDC.64 UR12, c[0x0][0x208] ;  /* 0x00008200000c7ab9 */ /* 0x000fe20000000a00 */
[----:B--2---:R-:W-:-:S05]  /*e8b0*/  @P0 IMAD.HI.U32 R0, R4, R5, RZ ;  /* 0x0000000504000227 */ /* 0x004fca00078e00ff */
[----:B---3--:R-:W-:-:S05]  /*e8c0*/  @P0 SHF.R.U32.HI R2, RZ, R7, R0 ;  /* 0x00000007ff020219 */ /* 0x008fca0000011600 */
[----:B------:R-:W-:-:S04]  /*e8d0*/  IMAD.MOV R5, RZ, RZ, -R2 ;  /* 0x000000ffff057224 */ /* 0x000fc800078e0a02 */
[----:B------:R-:W-:Y:S01]  /*e8e0*/  IMAD R5, R3, R5, R4 ;  /* 0x0000000503057224 */ /* 0x000fe200078e0204 */
[----:B------:R-:W-:Y:S01]  /*e8f0*/  SHF.R.S32.HI R3, RZ, 0x1f, R2 ;  /* 0x0000001fff037819 */ /* 0x000fe20000011402 */
[----:B------:R-:W-:Y:S01]  /*e900*/  IMAD.U32 R4, RZ, RZ, UR5 ;  /* 0x00000005ff047e24 */ /* 0x000fe2000f8e00ff */
[----:B------:R-:W-:Y:S02]  /*e910*/  IADD3 R2, P0, R2, UR6, RZ ;  /* 0x0000000602027c10 */ /* 0x000fe4000ff1e0ff */
[----:B------:R-:W-:Y:S02]  /*e920*/  SHF.R.S32.HI R0, RZ, 0x1f, R5 ;  /* 0x0000001fff007819 */ /* 0x000fe40000011405 */
[----:B------:R-:W-:Y:S01]  /*e930*/  IADD3.X R3, R3, UR7, R4, P0, !PT ;  /* 0x0000000703037c10 */ /* 0x000fe200087fe404 */
[----:B------:R-:W-:Y:S02]  /*e940*/  ULDC.64 UR6, c[0x0][0xb50] ;  /* 0x0002d40000067ab9 */ /* 0x000fe40000000a00 */
[----:B------:R-:W-:-:S02]  /*e950*/  IMAD R0, R0, UR10, RZ ;  /* 0x0000000a00007c24 */ /* 0x000fc4000f8e02ff */
[----:B------:R-:W-:-:S04]  /*e960*/  IMAD.WIDE.U32 R2, R5, UR10, R2 ;  /* 0x0000000a05027c25 */ /* 0x000fc8000f8e0002 */
[----:B------:R-:W-:Y:S01]  /*e970*/  IMAD R7, R5, UR11, R0 ;  /* 0x0000000b05077c24 */ /* 0x000fe2000f8e0200 */
[----:B------:R-:W-:-:S03]  /*e980*/  LEA R4, P0, R2, UR6, 0x2 ;  /* 0x0000000602047c11 */ /* 0x000fc6000f8010ff */
[----:B------:R-:W-:-:S05]  /*e990*/  IMAD.IADD R3, R3, 0x1, R7 ;  /* 0x0000000103037824 */ /* 0x000fca00078e0207 */
[----:B------:R-:W-:Y:S01]  /*e9a0*/  LEA.HI.X R5, R2, UR7, R3, 0x2, P0 ;  /* 0x0000000702057c11 */ /* 0x000fe200080f1403 */
[----:B------:R-:W-:-:S05]  /*e9b0*/  IMAD.MOV.U32 R3, RZ, RZ, -0x800000 ;  /* 0xff800000ff037424 */ /* 0x000fca00078e00ff */
[----:B------:R2:W-:Y:S02]  /*e9c0*/  STG.E desc[UR12][R4.64], R3 ;  /* 0x0000000304007986 */ /* 0x0005e4000c10190c */
.L_x_1245:
[----:B------:R-:W-:Y:S05]  /*e9d0*/  BSYNC B1 ;  /* 0x0000000000017941 */ /* 0x000fea0003800000 */
.L_x_1244:
[----:B------:R-:W-:Y:S01]  /*e9e0*/  R2UR UR13, R203 ;  /* 0x00000000cb0d72ca */ /* 0x000fe200000e0000 */
[----:B------:R-:W-:Y:S01]  /*e9f0*/  ULDC.64 UR10, c[0x0][0xae8] ;  /* 0x0002ba00000a7ab9 */ /* 0x000fe20000000a00 */
[----:B------:R-:W-:Y:S01]  /*ea00*/  R2UR UR12, R204 ;  /* 0x00000000cc0c72ca */ /* 0x000fe200000e0000 */
[----:B------:R-:W-:Y:S01]  /*ea10*/  UIMAD UR5, UR8, UR10, URZ ;  /* 0x0000000a080572a4 */ /* 0x000fe2000f8e023f */
[----:B------:R-:W-:Y:S01]  /*ea20*/  VIADD R6, R6, UR60 ;  /* 0x0000003c06067c36 */ /* 0x000fe20008000000 */
[----:B------:R-:W-:Y:S03]  /*ea30*/  BSSY B1, `(.L_x_1246) ;  /* 0x000003d000017945 */ /* 0x000fe60003800000 */
[----:B0-----:R-:W-:-:S04]  /*ea40*/  @P1 IMAD.HI.U32 R0, R6, R9, RZ ;  /* 0x0000000906001227 */ /* 0x001fc800078e00ff */
[----:B--2---:R-:W-:Y:S01]  /*ea50*/  IMAD.MOV.U32 R5, RZ, RZ, R6 ;  /* 0x000000ffff057224 */ /* 0x004fe200078e0006 */
[----:B------:R-:W-:Y:S01]  /*ea60*/  UIMAD.WIDE.U32 UR6, UR13, UR10, URZ ;  /* 0x0000000a0d0672a5 */ /* 0x000fe2000f8e003f */
[----:B-1----:R-:W-:Y:S01]  /*ea70*/  @P1 SHF.R.U32.HI R5, RZ, R11, R0 ;  /* 0x0000000bff051219 */ /* 0x002fe20000011600 */
[----:B------:R-:W-:-:S03]  /*ea80*/  UIMAD UR5, UR13, UR11, UR5 ;  /* 0x0000000b0d0572a4 */ /* 0x000fc6000f8e0205 */
[----:B------:R-:W-:Y:S01]  /*ea90*/  ULDC.64 UR10, c[0x0][0xaf0] ;  /* 0x0002bc00000a7ab9 */ /* 0x000fe20000000a00 */
[----:B------:R-:W-:Y:S01]  /*eaa0*/  UIADD3 UR7, UR7, UR5, URZ ;  /* 0x0000000507077290 */ /* 0x000fe2000fffe03f */
[--C-:B------:R-:W-:Y:S01]  /*eab0*/  SHF.R.S32.HI R0, RZ, 0x1f, R5.reuse ;  /* 0x0000001fff007819 */ /* 0x100fe20000011405 */
[----:B------:R-:W-:Y:S01]  /*eac0*/  UIMAD UR5, UR9, UR10, URZ ;  /* 0x0000000a090572a4 */ /* 0x000fe2000f8e023f */
[----:B------:R-:W-:Y:S01]  /*ead0*/  IMAD.MOV R7, RZ, RZ, -R5 ;  /* 0x000000ffff077224 */ /* 0x000fe200078e0a05 */
[----:B------:R-:W-:Y:S02]  /*eae0*/  UIMAD.WIDE.U32 UR6, UR12, UR10, UR6 ;  /* 0x0000000a0c0672a5 */ /* 0x000fe4000f8e0006 */
[----:B------:R-:W-:Y:S01]  /*eaf0*/  UIMAD UR5, UR12, UR11, UR5 ;  /* 0x0000000b0c0572a4 */ /* 0x000fe2000f8e0205 */
[----:B------:R-:W-:Y:S01]  /*eb00*/  IMAD R7, R8, R7, R6 ;  /* 0x0000000708077224 */ /* 0x000fe200078e0206 */
[----:B------:R-:W-:Y:S01]  /*eb10*/  ULDC.64 UR8, c[0x0][0xae0] ;  /* 0x0002b80000087ab9 */ /* 0x000fe20000000a00 */
[----:B------:R-:W-:Y:S01]  /*eb20*/  VIADD R6, R206, UR60 ;  /* 0x0000003cce067c36 */ /* 0x000fe20008000000 */
[----:B------:R-:W-:Y:S01]  /*eb30*/  UIADD3 UR5, UR7, UR5, URZ ;  /* 0x0000000507057290 */ /* 0x000fe2000fffe03f */
[----:B------:R-:W-:-:S02]  /*eb40*/  IMAD R0, R0, UR8, RZ ;  /* 0x0000000800007c24 */ /* 0x000fc4000f8e02ff */
[----:B------:R-:W-:Y:S02]  /*eb50*/  IMAD.U32 R3, RZ, RZ, UR7 ;  /* 0x00000007ff037e24 */ /* 0x000fe4000f8e00ff */
[----:B------:R-:W-:Y:S01]  /*eb60*/  IMAD.U32 R2, RZ, RZ, UR6 ;  /* 0x00000006ff027e24 */ /* 0x000fe2000f8e00ff */
[----:B------:R-:W-:Y:S01]  /*eb70*/  ULDC.64 UR6, c[0x0][0xad8] ;  /* 0x0002b60000067ab9 */ /* 0x000fe20000000a00 */
[----:B------:R-:W-:Y:S01]  /*eb80*/  IMAD.U32 R3, RZ, RZ, UR5 ;  /* 0x00000005ff037e24 */ /* 0x000fe2000f8e00ff */
[----:B------:R-:W-:Y:S01]  /*eb90*/  ULDC UR5, c[0x0][0xa88] ;  /* 0x0002a20000057ab9 */ /* 0x000fe20000000800 */
[C---:B------:R-:W-:Y:S01]  /*eba0*/  IMAD R9, R5.reuse, UR9, R0 ;  /* 0x0000000905097c24 */ /* 0x040fe2000f8e0200 */
[----:B------:R-:W-:Y:S01]  /*ebb0*/  SHF.R.S32.HI R0, RZ, 0x1f, R7 ;  /* 0x0000001fff007819 */ /* 0x000fe20000011407 */
[----:B------:R-:W-:-:S04]  /*ebc0*/  IMAD.WIDE.U32 R2, R5, UR8, R2 ;  /* 0x0000000805027c25 */ /* 0x000fc8000f8e0002 */
[----:B------:R-:W-:Y:S02]  /*ebd0*/  IMAD.IADD R3, R3, 0x1, R9 ;  /* 0x0000000103037824 */ /* 0x000fe400078e0209 */
[----:B------:R-:W-:Y:S02]  /*ebe0*/  IMAD R4, R0, UR6, RZ ;  /* 0x0000000600047c24 */ /* 0x000fe4000f8e02ff */
[----:B------:R-:W-:Y:S02]  /*ebf0*/  IMAD R9, R8, UR5, RZ ;  /* 0x0000000508097c24 */ /* 0x000fe4000f8e02ff */
[C---:B------:R-:W-:Y:S02]  /*ec00*/  IMAD R5, R7.reuse, UR7, R4 ;  /* 0x0000000707057c24 */ /* 0x040fe4000f8e0204 */
[----:B------:R-:W-:Y:S01]  /*ec10*/  IMAD.WIDE.U32 R2, R7, UR6, R2 ;  /* 0x0000000607027c25 */ /* 0x000fe2000f8e0002 */
[----:B------:R-:W-:Y:S01]  /*ec20*/  ISETP.GE.AND P2, PT, R6, R9, PT ;  /* 0x000000090600720c */ /* 0x000fe20003f46270 */
[----:B------:R-:W-:-:S02]  /*ec30*/  ULDC.64 UR6, c[0x0][0xa80] ;  /* 0x0002a00000067ab9 */ /* 0x000fc40000000a00 */
[----:B------:R-:W-:Y:S01]  /*ec40*/  VIADD R0, R6, 0x20 ;  /* 0x0000002006007836 */ /* 0x000fe20000000000 */
[----:B------:R-:W-:Y:S01]  /*ec50*/  LEA R4, P3, R2, UR6, 0x1 ;  /* 0x0000000602047c11 */ /* 0x000fe2000f8608ff */
[----:B------:R-:W-:-:S03]  /*ec60*/  IMAD.IADD R3, R3, 0x1, R5 ;  /* 0x0000000103037824 */ /* 0x000fc600078e0205 */
[-C--:B------:R-:W-:Y:S01]  /*ec70*/  ISETP.GE.AND P1, PT, R0, R9.reuse, PT ;  /* 0x000000090000720c */ /* 0x080fe20003f26270 */
[----:B------:R-:W-:Y:S01]  /*ec80*/  VIADD R0, R6, 0x40 ;  /* 0x0000004006007836 */ /* 0x000fe20000000000 */
[----:B------:R-:W-:Y:S02]  /*ec90*/  LEA.HI.X R5, R2, UR7, R3, 0x1, P3 ;  /* 0x0000000702057c11 */ /* 0x000fe400098f0c03 */
[----:B------:R0:W1:Y:S02]  /*eca0*/  SHFL.IDX PT, R2, R4, RZ, 0x181f ;  /* 0x00181fff04027589 */ /* 0x00006400000e0000 */
[----:B------:R-:W-:Y:S02]  /*ecb0*/  ISETP.GE.AND P0, PT, R0, R9, PT ;  /* 0x000000090000720c */ /* 0x000fe40003f06270 */
[----:B------:R0:W2:Y:S01]  /*ecc0*/  SHFL.IDX PT, R0, R5, RZ, 0x181f ;  /* 0x00181fff05007589 */ /* 0x0000a200000e0000 */
[----:B------:R-:W-:Y:S10]  /*ecd0*/  @P2 BRA `(.L_x_1247) ;  /* 0x0000000000482947 */ /* 0x000ff40003800000 */
        /* <DEDUP_REMOVED lines=18> */
.L_x_1247:
[----:B------:R-:W-:Y:S05]  /*ee00*/  BSYNC B1 ;  /* 0x0000000000017941 */ /* 0x000fea0003800000 */
.L_x_1246:
[----:B--2---:R2:W4:Y:S01]  /*ee10*/  SHFL.IDX PT, R0, R5, 0x1, 0x181f ;  /* 0x00381f0005007f89 */ /* 0x00452200000e0000 */
[----:B------:R-:W-:Y:S03]  /*ee20*/  BSSY B1, `(.L_x_1248) ;  /* 0x0000015000017945 */ /* 0x000fe60003800000 */
[----:B-1-3--:R2:W1:Y:S01]  /*ee30*/  SHFL.IDX PT, R2, R4, 0x1, 0x181f ;  /* 0x00381f0004027f89 */ /* 0x00a46200000e0000 */
        /* <DEDUP_REMOVED lines=8> */
[----:B------:R-:W-:Y:S02]  /*eec0*/  @!P3 LEA R12, P5, R200, R2, 0x1 ;  /* 0x00000002c80cb211 */ /* 0x000fe400078a08ff */
[----:B----4-:R-:W-:Y:S02]  /*eed0*/  @!P4 LEA.HI.X R11, R18, R0, R216, 0x1, P6 ;  /* 0x00000000120bc211 */ /* 0x010fe400030f0cd8 */
        /* <DEDUP_REMOVED lines=9> */
.L_x_1249:
[----:B------:R-:W-:Y:S05]  /*ef70*/  BSYNC B1 ;  /* 0x0000000000017941 */ /* 0x000fea0003800000 */
.L_x_1248:
[----:B----4-:R4:W0:Y:S01]  /*ef80*/  SHFL.IDX PT, R0, R5, 0x2, 0x181f ;  /* 0x00581f0005007f89 */ /* 0x01082200000e0000 */
        /* <DEDUP_REMOVED lines=10> */
[-C--:B------:R-:W-:Y:S02]  /*f030*/  @!P2 LEA R12, P5, R200, R2.reuse, 0x1 ;  /* 0x00000002c80ca211 */ /* 0x080fe400078a08ff */
        /* <DEDUP_REMOVED lines=10> */
.L_x_1251:
[----:B------:R-:W-:Y:S05]  /*f0e0*/  BSYNC B1 ;  /* 0x0000000000017941 */ /* 0x000fea0003800000 */
.L_x_1250:
[----:B0-----:R-:W-:Y:S01]  /*f0f0*/  VIADD R0, R6, 0x60 ;  /* 0x0000006006007836 */ /* 0x001fe20000000000 */
[----:B--2-4-:R-:W0:Y:S04]  /*f100*/  SHFL.IDX PT, R5, R5, 0x3, 0x181f ;  /* 0x00781f0005057f89 */ /* 0x014e2800000e0000 */
[----:B------:R-:W-:Y:S01]  /*f110*/  ISETP.GE.AND P0, PT, R0, R9, PT ;  /* 0x000000090000720c */ /* 0x000fe20003f06270 */
[----:B-1-3--:R1:W2:-:S12]  /*f120*/  SHFL.IDX PT, R2, R4, 0x3, 0x181f ;  /* 0x00781f0004027f89 */ /* 0x00a29800000e0000 */
        /* <DEDUP_REMOVED lines=8> */
[-C--:B------:R-:W-:Y:S02]  /*f1b0*/  @!P2 LEA R8, P5, R200, R2.reuse, 0x1 ;  /* 0x00000002c808a211 */ /* 0x080fe400078a08ff */
[-C--:B------:R-:W-:Y:S02]  /*f1c0*/  @!P1 LEA R10, P4, R23, R2.reuse, 0x1 ;  /* 0x00000002170a9211 */ /* 0x080fe400078808ff */
[-C--:B0-----:R-:W-:Y:S02]  /*f1d0*/  @!P3 LEA.HI.X R7, R18, R5.reuse, R216, 0x1, P6 ;  /* 0x000000051207b211 */ /* 0x081fe400030f0cd8 */
        /* <DEDUP_REMOVED lines=8> */
.L_x_1243:
[----:B------:R-:W-:Y:S05]  /*f260*/  BSYNC B0 ;  /* 0x0000000000007941 */ /* 0x000fea0003800000 */
.L_x_1235:
[----:B------:R-:W-:Y:S02]  /*f270*/  ULDC UR5, c[0x0][0xc38] ;  /* 0x00030e0000057ab9 */ /* 0x000fe40000000800 */
[----:B------:R-:W-:-:S06]  /*f280*/  UISETP.GE.AND UP0, UPT, UR4, UR5, UPT ;  /* 0x000000050400728c */ /* 0x000fcc000bf06270 */
[----:B------:R-:W-:-:S13]  /*f290*/  PLOP3.LUT P0, PT, PT, PT, UP0, 0x80, 0x0 ;  /* 0x000000000000781c */ /* 0x000fda0003f0f008 */
[----:B------:R-:W-:Y:S05]  /*f2a0*/  @!P0 BRA `(.L_x_1252) ;  /* 0xffffff1800d48947 */ /* 0x000fea000383ffff */
[----:B------:R-:W-:Y:S05]  /*f2b0*/  EXIT ;  /* 0x000000000000794d */ /* 0x000fea0003800000 */
.L_x_1154:
[----:B------:R-:W-:-:S08]  /*f2c0*/  NOP ;  /* 0x0000000000007918 */ /* 0x000fd00000000000 */
[----:B0-----:R-:W0:-:S00]  /*f2d0*/  USETMAXREG.DEALLOC.CTAPOOL 0x18 ;  /* 0x00000018000079c8 */ /* 0x001e0000080e0500 */
[----:B0-----:R-:W-:-:S06]  /*f2e0*/  LOP3.LUT R0, R0, 0x3, RZ, 0xc0, !PT ;  /* 0x0000000300007812 */ /* 0x001fcc00078ec0ff */
[----:B------:R-:W0:Y:S01]  /*f2f0*/  S2UR UR6, SR_CTAID.X ;  /* 0x00000000000679c3 */ /* 0x000e220000002500 */
[----:B------:R-:W-:Y:S01]  /*f300*/  LOP3.LUT R19, R19, 0xfffffffb, RZ, 0xc0, !PT ;  /* 0xfffffffb13137812 */ /* 0x000fe200078ec0ff */
[----:B------:R-:W-:Y:S01]  /*f310*/  STL [R1+0x18], RZ ;  /* 0x000018ff01007387 */ /* 0x000fe20000100800 */
[----:B------:R-:W-:-:S03]  /*f320*/  IMAD.MOV.U32 R18, RZ, RZ, RZ ;  /* 0x000000ffff127224 */ /* 0x000fc600078e00ff */
[----:B------:R-:W1:Y:S02]  /*f330*/  SHFL.IDX PT, R0, R0, RZ, 0x1f ;  /* 0x00001fff00007589 */ /* 0x000e6400000e0000 */
[----:B-1----:R-:W-:Y:S02]  /*f340*/  ISETP.NE.AND P0, PT, R0, RZ, PT ;  /* 0x000000ff0000720c */ /* 0x002fe40003f05270 */
[----:B------:R-:W0:Y:S11]  /*f350*/  LDC R0, c[0x0][0xc38] ;  /* 0x00030e00ff007b82 */ /* 0x000e360000000800 */
[----:B------:R-:W-:Y:S01]  /*f360*/  @P0 LOP3.LUT R19, R19, 0x4, RZ, 0xfc, !PT ;  /* 0x0000000413130812 */ /* 0x000fe200078efcff */
[----:B------:R-:W-:Y:S06]  /*f370*/  @P0 BAR.ARV 0x4, 0x180 ;  /* 0x0106000000000b1d */ /* 0x000fec0000002000 */
[----:B0-----:R-:W-:Y:S01]  /*f380*/  ISETP.LE.AND P0, PT, R0, UR6, PT ;  /* 0x0000000600007c0c */ /* 0x001fe2000bf03270 */
[----:B------:R-:W-:-:S05]  /*f390*/  IMAD.MOV.U32 R0, RZ, RZ, 0x1 ;  /* 0x00000001ff007424 */ /* 0x000fca00078e00ff */
[----:B------:R0:W-:Y:S07]  /*f3a0*/  STL [R1+0x8], R0 ;  /* 0x0000080001007387 */ /* 0x0001ee0000100800 */
[----:B------:R-:W-:Y:S05]  /*f3b0*/  @P0 BRA `(.L_x_1253) ;  /* 0x0000005400780947 */ /* 0x000fea0003800000 */
[----:B------:R-:W1:Y:S01]  /*f3c0*/  S2R R6, SR_TID.X ;  /* 0x0000000000067919 */ /* 0x000e620000002100 */
[----:B------:R-:W2:Y:S01]  /*f3d0*/  S2UR UR5, SR_CgaCtaId ;  /* 0x00000000000579c3 */ /* 0x000ea20000008800 */
[----:B------:R-:W-:Y:S01]  /*f3e0*/  UMOV UR4, 0x400 ;  /* 0x0000040000047882 */ /* 0x000fe20000000000 */
[----:B------:R-:W-:Y:S01]  /*f3f0*/  IMAD.MOV.U32 R18, RZ, RZ, RZ ;  /* 0x000000ffff127224 */ /* 0x000fe200078e00ff */
[----:B------:R-:W-:Y:S01]  /*f400*/  ULDC UR44, c[0x0][0xc] ;  /* 0x00000300002c7ab9 */ /* 0x000fe20000000800 */
[----:B------:R-:W-:Y:S01]  /*f410*/  ULDC.64 UR38, c[0x0][0x198] ;  /* 0x0000660000267ab9 */ /* 0x000fe20000000a00 */
[----:B--2---:R-:W-:-:S06]  /*f420*/  ULEA UR4, UR5, UR4, 0x18 ;  /* 0x0000000405047291 */ /* 0x004fcc000f8ec03f */
[----:B------:R-:W-:Y:S01]  /*f430*/  IMAD.U32 R17, RZ, RZ, UR4 ;  /* 0x00000004ff117e24 */ /* 0x000fe2000f8e00ff */
[C---:B-1----:R-:W-:Y:S01]  /*f440*/  LOP3.LUT R5, R6.reuse, 0x7f, RZ, 0xc0, !PT ;  /* 0x0000007f06057812 */ /* 0x042fe200078ec0ff */
[----:B0-----:R-:W-:-:S05]  /*f450*/  IMAD.SHL.U32 R0, R6, 0x8, RZ ;  /* 0x0000000806007824 */ /* 0x001fca00078e00ff */
[C---:B------:R-:W-:Y:S02]  /*f460*/  LOP3.LUT R2, R0.reuse, 0x1f8, RZ, 0xc0, !PT ;  /* 0x000001f800027812 */ /* 0x040fe400078ec0ff */
[----:B------:R-:W-:Y:S02]  /*f470*/  LOP3.LUT R0, R0, 0x38, RZ, 0xc0, !PT ;  /* 0x0000003800007812 */ /* 0x000fe400078ec0ff */
[----:B------:R-:W-:Y:S01]  /*f480*/  LOP3.LUT R3, R2, 0x38, R6, 0x78, !PT ;  /* 0x0000003802037812 */ /* 0x000fe200078e7806 */
[----:B------:R-:W-:-:S05]  /*f490*/  IMAD.SHL.U32 R2, R5, 0x8, RZ ;  /* 0x0000000805027824 */ /* 0x000fca00078e00ff */
[----:B------:R-:W-:Y:S01]  /*f4a0*/  LOP3.LUT R4, R3, 0x200, R2, 0xf8, !PT ;  /* 0x0000020003047812 */ /* 0x000fe200078ef802 */
[----:B------:R-:W-:Y:S01]  /*f4b0*/  IMAD.SHL.U32 R2, R6, 0x10, RZ ;  /* 0x0000001006027824 */ /* 0x000fe200078e00ff */
[----:B------:R-:W-:-:S03]  /*f4c0*/  SHF.R.U32.HI R3, RZ, 0x3, R5 ;  /* 0x00000003ff037819 */ /* 0x000fc60000011605 */
[----:B------:R-:W-:Y:S01]  /*f4d0*/  IMAD R4, R4, 0x2, R17 ;  /* 0x0000000204047824 */ /* 0x000fe200078e0211 */
[----:B------:R-:W-:Y:S01]  /*f4e0*/  LOP3.LUT R2, R3, 0x70, R2, 0xf8, !PT ;  /* 0x0000007003027812 */ /* 0x000fe200078ef802 */
[----:B------:R-:W-:Y:S02]  /*f4f0*/  IMAD.U32 R3, RZ, RZ, UR6 ;  /* 0x00000006ff037e24 */ /* 0x000fe4000f8e00ff */
[----:B------:R-:W-:Y:S01]  /*f500*/  IMAD.MOV.U32 R2, RZ, RZ, 0x1 ;  /* 0x00000001ff027424 */ /* 0x000fe200078e00ff */
[----:B------:R-:W-:Y:S04]  /*f510*/  STL [R1+0x10], R4 ;  /* 0x0000100401007387 */ /* 0x000fe80000100800 */
[----:B------:R0:W-:Y:S04]  /*f520*/  STL [R1+0x14], R3 ;  /* 0x0000140301007387 */ /* 0x0001e80000100800 */
[----:B------:R-:W-:Y:S04]  /*f530*/  STL [R1+0x18], RZ ;  /* 0x000018ff01007387 */ /* 0x000fe80000100800 */
[----:B------:R1:W-:Y:S01]  /*f540*/  STL [R1+0x8], R2 ;  /* 0x0000080201007387 */ /* 0x0003e20000100800 */
[----:B0-----:R-:W-:-:S02]  /*f550*/  LOP3.LUT R3, R0, 0x40, RZ, 0xfc, !PT ;  /* 0x0000004000037812 */ /* 0x001fc400078efcff */
[C---:B-1----:R-:W-:Y:S02]  /*f560*/  LOP3.LUT R2, R0.reuse, 0x80, RZ, 0xfc, !PT ;  /* 0x0000008000027812 */ /* 0x042fe400078efcff */
[----:B------:R-:W-:-:S07]  /*f570*/  LOP3.LUT R0, R0, 0xc0, RZ, 0xfc, !PT ;  /* 0x000000c000007812 */ /* 0x000fce00078efcff */
.L_x_1360:
[----:B--2---:R-:W2:Y:S01]  /*f580*/  LDL R0, [R1+0x14] ;  /* 0x0000140001007983 */ /* 0x004ea20000100800 */
[----:B------:R-:W-:Y:S02]  /*f590*/  ULDC UR8, c[0x0][0xc60] ;  /* 0x0003180000087ab9 */ /* 0x000fe40000000800 */
[----:B------:R-:W-:-:S11]  /*f5a0*/  UISETP.NE.AND UP0, UPT, UR8, 0x1, UPT ;  /* 0x000000010800788c */ /* 0x000fd6000bf05270 */
[----:B------:R-:W-:Y:S01]  /*f5b0*/  @UP0 ULDC UR4, c[0x0][0xc64] ;  /* 0x0003190000040ab9 */ /* 0x000fe20000000800 */
[----:B------:R-:W-:Y:S01]  /*f5c0*/  @UP0 ULDC UR9, c[0x0][0xc68] ;  /* 0x00031a0000090ab9 */ /* 0x000fe20000000800 */
[C---:B--2---:R-:W-:Y:S02]  /*f5d0*/  R2UR UR7, R0.reuse ;  /* 0x00000000000772ca */ /* 0x044fe400000e0000 */
[----:B------:R-:W-:-:S11]  /*f5e0*/  R2UR UR6, R0 ;  /* 0x00000000000672ca */ /* 0x000fd600000e0000 */
[----:B------:R-:W-:-:S04]  /*f5f0*/  UIMAD.WIDE.U32 UR4, UR7, UR4, URZ ;  /* 0x00000004070472a5 */ /* 0x000fc8000f8e003f */
[----:B------:R-:W-:-:S03]  /*f600*/  @UP0 USHF.R.U32.HI UR7, URZ, UR9, UR5 ;  /* 0x000000093f070299 */ /* 0x000fc60008011605 */
[----:B------:R-:W-:Y:S02]  /*f610*/  ULDC UR4, c[0x0][0xc78] ;  /* 0x00031e0000047ab9 */ /* 0x000fe40000000800 */
[----:B------:R-:W-:Y:S02]  /*f620*/  UISETP.GE.AND UP0, UPT, UR7, UR4, UPT ;  /* 0x000000040700728c */ /* 0x000fe4000bf06270 */
[----:B------:R-:W-:-:S04]  /*f630*/  UIADD3 UR4, -UR7, URZ, URZ ;  /* 0x0000003f07047290 */ /* 0x000fc8000fffe13f */
[----:B------:R-:W-:Y:S01]  /*f640*/  PLOP3.LUT P0, PT, PT, PT, UP0, 0x80, 0x0 ;  /* 0x000000000000781c */ /* 0x000fe20003f0f008 */
[----:B------:R-:W-:-:S12]  /*f650*/  UIMAD UR8, UR8, UR4, UR6 ;  /* 0x00000004080872a4 */ /* 0x000fd8000f8e0206 */
[----:B01--4-:R-:W-:Y:S05]  /*f660*/  @!P0 BRA `(.L_x_1254) ;  /* 0x0000000000208947 */ /* 0x013fea0003800000 */
        /* <DEDUP_REMOVED lines=8> */
.L_x_1254:
[----:B------:R-:W-:Y:S01]  /*f6f0*/  ULDC UR9, c[0x0][0xc54] ;  /* 0x0003150000097ab9 */ /* 0x000fe20000000800 */
[----:B------:R-:W-:Y:S01]  /*f700*/  UMOV UR6, UR8 ;  /* 0x0000000800067c82 */ /* 0x000fe20008000000 */
[----:B------:R-:W-:-:S11]  /*f710*/  UISETP.NE.AND UP0, UPT, UR9, 0x1, UPT ;  /* 0x000000010900788c */ /* 0x000fd6000bf05270 */
[----:B------:R-:W-:Y:S02]  /*f720*/  @UP0 ULDC.64 UR10, c[0x0][0xc58] ;  /* 0x00031600000a0ab9 */ /* 0x000fe40000000a00 */
[----:B------:R-:W-:-:S04]  /*f730*/  UIMAD.WIDE.U32 UR4, UR8, UR10, URZ ;  /* 0x0000000a080472a5 */ /* 0x000fc8000f8e003f */
[----:B------:R-:W-:-:S04]  /*f740*/  @UP0 USHF.R.U32.HI UR6, URZ, UR11, UR5 ;  /* 0x0000000b3f060299 */ /* 0x000fc80008011605 */
[----:B------:R-:W-:-:S12]  /*f750*/  UIMAD UR4, UR6, UR9, URZ ;  /* 0x00000009060472a4 */ /* 0x000fd8000f8e023f */
.L_x_1255:
[----:B------:R-:W-:Y:S02]  /*f760*/  UIADD3 UR4, UR8, -UR4, URZ ;  /* 0x8000000408047290 */ /* 0x000fe4000fffe03f */
        /* <DEDUP_REMOVED lines=8> */
[----:B------:R-:W-:Y:S01]  /*f7f0*/  ULDC UR13, c[0x0][0xc54] ;  /* 0x00031500000d7ab9 */ /* 0x000fe20000000800 */
[----:B------:R-:W-:-:S02]  /*f800*/  UISETP.NE.U32.AND UP0, UPT, UR10, URZ, UPT ;  /* 0x0000003f0a00728c */ /* 0x000fc4000bf05070 */
[----:B------:R-:W-:Y:S02]  /*f810*/  UIMAD UR13, UR7, UR13, UR4 ;  /* 0x0000000d070d72a4 */ /* 0x000fe4000f8e0204 */
[----:B------:R-:W-:Y:S01]  /*f820*/  USHF.L.U32 UR43, UR43, 0x7, URZ ;  /* 0x000000072b2b7899 */ /* 0x000fe2000800063f */
[----:B------:R-:W-:Y:S01]  /*f830*/  ULDC.64 UR4, c[0x0][0x9e0] ;  /* 0x0002780000047ab9 */ /* 0x000fe20000000a00 */
[----:B------:R-:W-:Y:S02]  /*f840*/  UISETP.NE.AND.EX UP0, UPT, UR11, URZ, UPT, UP0 ;  /* 0x0000003f0b00728c */ /* 0x000fe4000bf05300 */
[----:B------:R-:W-:Y:S02]  /*f850*/  UISETP.GE.AND UP3, UPT, UR5, 0x1, UPT ;  /* 0x000000010500788c */ /* 0x000fe4000bf66270 */
[----:B------:R-:W-:Y:S01]  /*f860*/  UIADD3 UR12, UR43, 0x7f, URZ ;  /* 0x0000007f2b0c7890 */ /* 0x000fe2000fffe03f */
[----:B------:R-:W-:Y:S01]  /*f870*/  ULDC UR10, c[0x0][0x424] ;  /* 0x00010900000a7ab9 */ /* 0x000fe20000000800 */
[----:B------:R-:W-:Y:S01]  /*f880*/  ULDC UR6, c[0x0][0x288] ;  /* 0x0000a20000067ab9 */ /* 0x000fe20000000800 */
[----:B------:R-:W-:Y:S01]  /*f890*/  @UP2 ULDC UR8, c[0x0][0xc4c] ;  /* 0x0003130000082ab9 */ /* 0x000fe20000000800 */
[----:B------:R-:W-:Y:S01]  /*f8a0*/  @UP1 ULDC UR11, c[0x0][0x44c] ;  /* 0x00011300000b1ab9 */ /* 0x000fe20000000800 */
[----:B------:R-:W-:Y:S01]  /*f8b0*/  USEL UR15, UR10, 0x1, UP0 ;  /* 0x000000010a0f7887 */ /* 0x000fe20008000000 */
[----:B------:R-:W-:Y:S01]  /*f8c0*/  PLOP3.LUT P1, PT, PT, PT, UP3, 0x80, 0x0 ;  /* 0x000000000000781c */ /* 0x000fe20003f2f038 */
[----:B------:R-:W-:-:S02]  /*f8d0*/  UIADD3 UR16, -UR6, 0x1, URZ ;  /* 0x0000000106107890 */ /* 0x000fc4000fffe13f */
[----:B------:R-:W-:Y:S02]  /*f8e0*/  UIMAD.WIDE.U32 UR8, UR13, UR8, URZ ;  /* 0x000000080d0872a5 */ /* 0x000fe4000f8e003f */
[----:B------:R-:W-:Y:S01]  /*f8f0*/  UIMAD.WIDE.U32 UR10, UR12, UR11, URZ ;  /* 0x0000000b0c0a72a5 */ /* 0x000fe2000f8e003f */
[----:B------:R-:W-:Y:S01]  /*f900*/  ULDC UR7, c[0x0][0x2f0] ;  /* 0x0000bc0000077ab9 */ /* 0x000fe20000000800 */
[----:B------:R-:W-:Y:S01]  /*f910*/  @UP2 ULDC UR17, c[0x0][0xc50] ;  /* 0x0003140000112ab9 */ /* 0x000fe20000000800 */
[----:B------:R-:W-:Y:S01]  /*f920*/  @UP1 ULDC UR18, c[0x0][0x450] ;  /* 0x0001140000121ab9 */ /* 0x000fe20000000800 */
[----:B------:R-:W-:Y:S01]  /*f930*/  UMOV UR42, UR13 ;  /* 0x0000000d002a7c82 */ /* 0x000fe20008000000 */
[----:B------:R-:W-:Y:S02]  /*f940*/  UIMAD UR16, UR15, UR7, UR16 ;  /* 0x000000070f1072a4 */ /* 0x000fe4000f8e0210 */
[----:B------:R-:W-:Y:S02]  /*f950*/  @UP2 USHF.R.U32.HI UR42, URZ, UR17, UR9 ;  /* 0x000000113f2a2299 */ /* 0x000fe40008011609 */
[----:B------:R-:W-:-:S02]  /*f960*/  @UP1 USHF.R.U32.HI UR12, URZ, UR18, UR11 ;  /* 0x000000123f0c1299 */ /* 0x000fc4000801160b */
[----:B------:R-:W-:Y:S02]  /*f970*/  UIADD3 UR36, -UR42, URZ, URZ ;  /* 0x0000003f2a247290 */ /* 0x000fe4000fffe13f */
[----:B------:R-:W-:Y:S02]  /*f980*/  UIADD3 UR12, UR16, UR12, URZ ;  /* 0x0000000c100c7290 */ /* 0x000fe4000fffe03f */
[----:B------:R-:W-:Y:S02]  /*f990*/  UIMAD UR36, UR14, UR36, UR13 ;  /* 0x000000240e2472a4 */ /* 0x000fe4000f8e020d */
[----:B------:R-:W-:Y:S01]  /*f9a0*/  UIADD3 UR4, UR12, UR4, URZ ;  /* 0x000000040c047290 */ /* 0x000fe2000fffe03f */
[----:B------:R-:W-:Y:S11]  /*f9b0*/  @!P1 BRA `(.L_x_1256) ;  /* 0x0000000000449947 */ /* 0x000ff60003800000 */
        /* <DEDUP_REMOVED lines=10> */
.L_x_1257:
[----:B------:R-:W-:-:S11]  /*fa60*/  UISETP.NE.AND UP0, UPT, UR5, 0x1, UPT ;  /* 0x000000010500788c */ /* 0x000fd6000bf05270 */
[----:B------:R-:W-:Y:S02]  /*fa70*/  @UP0 ULDC.64 UR12, c[0x0][0x9e8] ;  /* 0x00027a00000c0ab9 */ /* 0x000fe40000000a00 */
[----:B------:R-:W-:-:S04]  /*fa80*/  UIMAD.WIDE.U32 UR8, UR10, UR12, URZ ;  /* 0x0000000c0a0872a5 */ /* 0x000fc8000f8e003f */
[----:B------:R-:W-:-:S12]  /*fa90*/  @UP0 USHF.R.U32.HI UR10, URZ, UR13, UR9 ;  /* 0x0000000d3f0a0299 */ /* 0x000fd80008011609 */
.L_x_1258:
[----:B------:R-:W-:-:S04]  /*faa0*/  UIMAD UR10, UR10, UR5, UR5 ;  /* 0x000000050a0a72a4 */ /* 0x000fc8000f8e0205 */
[----:B------:R-:W-:-:S04]  /*fab0*/  UISETP.LT.AND UP0, UPT, UR4, UR10, UPT ;  /* 0x0000000a0400728c */ /* 0x000fc8000bf01270 */
[----:B------:R-:W-:-:S12]  /*fac0*/  USEL UR4, UR4, UR10, UP0 ;  /* 0x0000000a04047287 */ /* 0x000fd80008000000 */
.L_x_1256:
[----:B------:R-:W-:Y:S02]  /*fad0*/  UIMAD UR12, UR15, UR7, 0x3f ;  /* 0x0000003f0f0c74a4 */ /* 0x000fe4000f8e0207 */
[----:B------:R-:W-:Y:S02]  /*fae0*/  UIADD3 UR4, UR4, 0x3f, URZ ;  /* 0x0000003f04047890 */ /* 0x000fe4000fffe03f */
[----:B------:R-:W-:Y:S02]  /*faf0*/  USHF.R.S32.HI UR13, URZ, 0x1f, UR12 ;  /* 0x0000001f3f0d7899 */ /* 0x000fe4000801140c */
[----:B------:R-:W-:Y:S01]  /*fb00*/  USHF.R.S32.HI UR10, URZ, 0x1f, UR4 ;  /* 0x0000001f3f0a7899 */ /* 0x000fe20008011404 */
[----:B------:R-:W-:Y:S01]  /*fb10*/  @UP1 ULDC UR8, c[0x0][0x44c] ;  /* 0x0001130000081ab9 */ /* 0x000fe20000000800 */
[----:B------:R-:W-:Y:S02]  /*fb20*/  ULEA.HI UR13, UR13, UR12, URZ, 0x6 ;  /* 0x0000000c0d0d7291 */ /* 0x000fe4000f8f303f */
[----:B------:R-:W-:-:S02]  /*fb30*/  UIMAD.WIDE.U32 UR8, UR43, UR8, URZ ;  /* 0x000000082b0872a5 */ /* 0x000fc4000f8e003f */
[----:B------:R-:W-:Y:S01]  /*fb40*/  ULEA.HI UR10, UR10, UR4, URZ, 0x6 ;  /* 0x000000040a0a7291 */ /* 0x000fe2000f8f303f */
[----:B------:R-:W-:Y:S01]  /*fb50*/  @UP1 ULDC UR14, c[0x0][0x450] ;  /* 0x00011400000e1ab9 */ /* 0x000fe20000000800 */
[----:B------:R-:W-:Y:S01]  /*fb60*/  UMOV UR11, UR43 ;  /* 0x0000002b000b7c82 */ /* 0x000fe20008000000 */
[----:B------:R-:W-:Y:S02]  /*fb70*/  UIMAD UR4, UR15, UR7, -UR6 ;  /* 0x000000070f0472a4 */ /* 0x000fe4000f8e0a06 */
[----:B------:R-:W-:Y:S02]  /*fb80*/  USHF.R.S32.HI UR13, URZ, 0x6, UR13 ;  /* 0x000000063f0d7899 */ /* 0x000fe4000801140d */
[----:B------:R-:W-:Y:S02]  /*fb90*/  USHF.R.S32.HI UR10, URZ, 0x6, UR10 ;  /* 0x000000063f0a7899 */ /* 0x000fe4000801140a */
[----:B------:R-:W-:Y:S02]  /*fba0*/  @UP1 USHF.R.U32.HI UR11, URZ, UR14, UR9 ;  /* 0x0000000e3f0b1299 */ /* 0x000fe40008011609 */
[----:B------:R-:W-:-:S02]  /*fbb0*/  UISETP.LT.AND UP0, UPT, UR13, UR10, UPT ;  /* 0x0000000a0d00728c */ /* 0x000fc4000bf01270 */
[----:B------:R-:W-:Y:S01]  /*fbc0*/  UIADD3 UR4, UR4, UR11, URZ ;  /* 0x0000000b04047290 */ /* 0x000fe2000fffe03f */
[----:B------:R-:W-:Y:S01]  /*fbd0*/  ULDC UR8, c[0x0][0x9dc] ;  /* 0x0002770000087ab9 */ /* 0x000fe20000000800 */
[----:B------:R-:W-:Y:S02]  /*fbe0*/  USEL UR41, UR13, UR10, UP0 ;  /* 0x0000000a0d297287 */ /* 0x000fe40008000000 */
        /* <DEDUP_REMOVED lines=12> */
.L_x_1260:
[----:B------:R-:W-:-:S11]  /*fcb0*/  UISETP.NE.AND UP0, UPT, UR5, 0x1, UPT ;  /* 0x000000010500788c */ /* 0x000fd6000bf05270 */
[----:B------:R-:W-:Y:S02]  /*fcc0*/  @UP0 ULDC.64 UR10, c[0x0][0x9e8] ;  /* 0x00027a00000a0ab9 */ /* 0x000fe40000000a00 */
[----:B------:R-:W-:-:S04]  /*fcd0*/  UIMAD.WIDE.U32 UR6, UR4, UR10, URZ ;  /* 0x0000000a040672a5 */ /* 0x000fc8000f8e003f */
[----:B------:R-:W-:-:S12]  /*fce0*/  @UP0 USHF.R.U32.HI UR4, URZ, UR11, UR7 ;  /* 0x0000000b3f040299 */ /* 0x000fd80008011607 */
.L_x_1261:
[----:B------:R-:W-:-:S04]  /*fcf0*/  UIMAD UR4, UR4, UR5, URZ ;  /* 0x00000005040472a4 */ /* 0x000fc8000f8e023f */
[----:B------:R-:W-:-:S04]  /*fd00*/  UISETP.LT.AND UP0, UPT, UR8, UR4, UPT ;  /* 0x000000040800728c */ /* 0x000fc8000bf01270 */
[----:B------:R-:W-:-:S12]  /*fd10*/  USEL UR8, UR8, UR4, !UP0 ;  /* 0x0000000408087287 */ /* 0x000fd8000c000000 */
.L_x_1259:
[----:B------:R-:W-:Y:S01]  /*fd20*/  USHF.R.S32.HI UR4, URZ, 0x1f, UR8 ;  /* 0x0000001f3f047899 */ /* 0x000fe20008011408 */
[----:B------:R-:W-:Y:S03]  /*fd30*/  BSSY B7, `(.L_x_1262) ;  /* 0x00004aa000077945 */ /* 0x000fe60003800000 */
[----:B------:R-:W-:-:S04]  /*fd40*/  ULEA.HI UR4, UR4, UR8, URZ, 0x6 ;  /* 0x0000000804047291 */ /* 0x000fc8000f8f303f */
[----:B------:R-:W-:-:S04]  /*fd50*/  USHF.R.S32.HI UR4, URZ, 0x6, UR4 ;  /* 0x000000063f047899 */ /* 0x000fc80008011404 */
[----:B------:R-:W-:-:S04]  /*fd60*/  UISETP.LT.AND UP0, UPT, URZ, UR4, UPT ;  /* 0x000000043f00728c */ /* 0x000fc8000bf01270 */
[----:B------:R-:W-:-:S04]  /*fd70*/  USEL UR40, URZ, UR4, !UP0 ;  /* 0x000000043f287287 */ /* 0x000fc8000c000000 */
[----:B------:R-:W-:-:S06]  /*fd80*/  UISETP.GT.AND UP0, UPT, UR41, UR40, UPT ;  /* 0x000000282900728c */ /* 0x000fcc000bf04270 */
[----:B------:R-:W-:-:S13]  /*fd90*/  PLOP3.LUT P0, PT, PT, PT, UP0, 0x80, 0x0 ;  /* 0x000000000000781c */ /* 0x000fda0003f0f008 */
[----:B------:R-:W-:Y:S05]  /*fda0*/  @P0 BRA `(.L_x_1263) ;  /* 0x00000000004c0947 */ /* 0x000fea0003800000 */
[----:B------:R-:W0:Y:S02]  /*fdb0*/  S2R R0, SR_TID.X ;  /* 0x0000000000007919 */ /* 0x000e240000002100 */
[----:B0-----:R-:W-:-:S04]  /*fdc0*/  LOP3.LUT R0, R0, 0x7f, RZ, 0xc0, !PT ;  /* 0x0000007f00007812 */ /* 0x001fc800078ec0ff */
[----:B------:R-:W-:-:S13]  /*fdd0*/  ISETP.NE.AND P1, PT, R0, RZ, PT ;  /* 0x000000ff0000720c */ /* 0x000fda0003f25270 */
[----:B------:R-:W-:Y:S05]  /*fde0*/  @P1 BRA `(.L_x_1264) ;  /* 0x0000004800781947 */ /* 0x000fea0003800000 */
[----:B------:R-:W0:Y:S01]  /*fdf0*/  S2R R5, SR_LANEID ;  /* 0x0000000000057919 */ /* 0x000e220000000000 */
[----:B------:R-:W-:Y:S01]  /*fe00*/  VOTEU.ANY UR4, UPT, PT ;  /* 0x0000000000047886 */ /* 0x000fe200038e0100 */
[----:B------:R-:W1:Y:S01]  /*fe10*/  LDC.64 R2, c[0x0][0xc80] ;  /* 0x00032000ff027b82 */ /* 0x000e620000000a00 */
[----:B------:R-:W0:Y:S01]  /*fe20*/  FLO.U32 R0, UR4 ;  /* 0x0000000400007d00 */ /* 0x000e2200080e0000 */
[----:B------:R-:W-:Y:S01]  /*fe30*/  ULDC.64 UR6, c[0x0][0x208] ;  /* 0x0000820000067ab9 */ /* 0x000fe20000000a00 */
[----:B0-----:R-:W-:-:S06]  /*fe40*/  ISETP.EQ.U32.AND P0, PT, R0, R5, PT ;  /* 0x000000050000720c */ /* 0x001fcc0003f02070 */
[----:B------:R-:W1:Y:S07]  /*fe50*/  POPC R5, UR4 ;  /* 0x0000000400057d09 */ /* 0x000e6e0008000000 */
[----:B-1----:R-:W2:Y:S01]  /*fe60*/  @P0 ATOMG.E.ADD.STRONG.GPU PT, R3, desc[UR6][R2.64], R5 ;  /* 0x00000005020309a8 */ /* 0x002ea200081ee1c6 */
[----:B------:R-:W0:Y:S02]  /*fe70*/  S2R R4, SR_LTMASK ;  /* 0x0000000000047919 */ /* 0x000e240000003900 */
[----:B0-----:R-:W-:-:S04]  /*fe80*/  LOP3.LUT R4, R4, UR4, RZ, 0xc0, !PT ;  /* 0x0000000404047c12 */ /* 0x001fc8000f8ec0ff */
[----:B------:R-:W0:Y:S01]  /*fe90*/  POPC R7, R4 ;  /* 0x0000000400077309 */ /* 0x000e220000000000 */
[----:B--2---:R-:W0:Y:S02]  /*fea0*/  SHFL.IDX PT, R0, R3, R0, 0x1f ;  /* 0x00001f0003007589 */ /* 0x004e2400000e0000 */
[----:B0-----:R-:W-:-:S05]  /*feb0*/  IADD3 R0, R0, UR44, R7 ;  /* 0x0000002c00007c10 */ /* 0x001fca000fffe007 */
[----:B------:R3:W-:Y:S01]  /*fec0*/  STL [R1+0x14], R0 ;  /* 0x0000140001007387 */ /* 0x0007e20000100800 */
[----:B------:R-:W-:Y:S05]  /*fed0*/  BRA `(.L_x_1264) ;  /* 0x00000048003c7947 */ /* 0x000fea0003800000 */
.L_x_1263:
[----:B------:R-:W-:Y:S01]  /*fee0*/  VIADD R0, R17, 0x20400 ;  /* 0x0002040011007836 */ /* 0x000fe20000000000 */
[----:B------:R-:W-:Y:S04]  /*fef0*/  BSSY B6, `(.L_x_1265) ;  /* 0x0000013000067945 */ /* 0x000fe80003800000 */
[----:B------:R-:W-:-:S13]  /*ff00*/  LOP3.LUT P0, RZ, R0, 0x3ff, RZ, 0xc0, !PT ;  /* 0x000003ff00ff7812 */ /* 0x000fda000780c0ff */
[----:B------:R-:W-:Y:S05]  /*ff10*/  @!P0 BRA `(.L_x_1266) ;  /* 0x0000000000408947 */ /* 0x000fea0003800000 */
        /* <DEDUP_REMOVED lines=16> */
.L_x_1266:
[----:B------:R-:W-:Y:S05]  /*10020*/  BSYNC B6 ;  /* 0x0000000000067941 */ /* 0x000fea0003800000 */
.L_x_1265:
        /* <DEDUP_REMOVED lines=8> */
[----:B------:R0:W1:Y:S01]  /*100b0*/  LDC.64 R2, c[0x4][R16] ;  /* 0x0100000010027b82 */ /* 0x0000620000000a00 */
        /* <DEDUP_REMOVED lines=11> */
.L_x_1269:
        /* <DEDUP_REMOVED lines=15> */
.L_x_1268:
[----:B------:R-:W-:Y:S05]  /*10260*/  BSYNC B6 ;  /* 0x0000000000067941 */ /* 0x000fea0003800000 */
.L_x_1267:
[----:B------:R-:W-:Y:S01]  /*10270*/  ULDC.64 UR4, c[0x0][0x9f8] ;  /* 0x00027e0000047ab9 */ /* 0x000fe20000000a00 */
[----:B------:R-:W-:Y:S01]  /*10280*/  IMAD.U32 R7, RZ, RZ, UR42 ;  /* 0x0000002aff077e24 */ /* 0x000fe2000f8e00ff */
[----:B------:R-:W-:Y:S01]  /*10290*/  UISETP.NE.U32.AND UP0, UPT, UR4, URZ, UPT ;  /* 0x0000003f0400728c */ /* 0x000fe2000bf05070 */
[----:B------:R-:W-:-:S03]  /*102a0*/  ULDC.64 UR6, c[0x0][0x208] ;  /* 0x0000820000067ab9 */ /* 0x000fc60000000a00 */
[----:B------:R-:W-:-:S06]  /*102b0*/  UISETP.NE.AND.EX UP0, UPT, UR5, URZ, UPT, UP0 ;  /* 0x0000003f0500728c */ /* 0x000fcc000bf05300 */
[----:B------:R-:W-:-:S05]  /*102c0*/  PLOP3.LUT P0, PT, PT, PT, UP0, 0x80, 0x0 ;  /* 0x000000000000781c */ /* 0x000fca0003f0f008 */
[----:B------:R-:W-:Y:S02]  /*102d0*/  @UP0 ULDC.64 UR4, c[0x0][0x9f8] ;  /* 0x00027e0000040ab9 */ /* 0x000fe40000000a00 */
[----:B------:R-:W-:-:S06]  /*102e0*/  @UP0 UIMAD.WIDE UR4, UR42, 0x4, UR4 ;  /* 0x000000042a0408a5 */ /* 0x000fcc000f8e0204 */
[----:B------:R-:W-:Y:S02]  /*102f0*/  IMAD.U32 R2, RZ, RZ, UR4 ;  /* 0x00000004ff027e24 */ /* 0x000fe4000f8e00ff */
[----:B------:R-:W-:-:S05]  /*10300*/  IMAD.U32 R3, RZ, RZ, UR5 ;  /* 0x00000005ff037e24 */ /* 0x000fca000f8e00ff */
[----:B------:R0:W2:Y:S01]  /*10310*/  @P0 LDG.E R7, desc[UR6][R2.64] ;  /* 0x0000000602070981 */ /* 0x0000a2000c1e1900 */
[----:B------:R-:W-:Y:S01]  /*10320*/  UMOV UR4, 0xffffffff ;  /* 0xffffffff00047882 */ /* 0x000fe20000000000 */
[----:B------:R-:W-:Y:S01]  /*10330*/  IMAD.U32 R0, RZ, RZ, UR41 ;  /* 0x00000029ff007e24 */ /* 0x000fe2000f8e00ff */
[----:B------:R-:W-:Y:S01]  /*10340*/  LOP3.LUT R19, R19, 0xfffffffe, RZ, 0xc0, !PT ;  /* 0xfffffffe13137812 */ /* 0x000fe200078ec0ff */
[----:B------:R-:W1:Y:S02]  /*10350*/  S2R R4, SR_TID.X ;  /* 0x0000000000047919 */ /* 0x000e640000002100 */
[----:B------:R-:W-:Y:S01]  /*10360*/  VIADD R0, R0, 0xffffffff ;  /* 0xffffffff00007836 */ /* 0x000fe20000000000 */
[----:B0-----:R-:W0:Y:S02]  /*10370*/  LDC.64 R2, c[0x0][0x418] ;  /* 0x00010600ff027b82 */ /* 0x001e240000000a00 */
[----:B0-----:R-:W-:Y:S02]  /*10380*/  ISETP.NE.U32.AND P0, PT, R2, RZ, PT ;  /* 0x000000ff0200720c */ /* 0x001fe40003f05070 */
[----:B-1----:R-:W-:-:S02]  /*10390*/  SHF.R.U32.HI R4, RZ, 0x5, R4 ;  /* 0x00000005ff047819 */ /* 0x002fc40000011604 */
[----:B------:R-:W-:Y:S02]  /*103a0*/  ISETP.NE.AND.EX P1, PT, R3, RZ, PT, P0 ;  /* 0x000000ff0300720c */ /* 0x000fe40003f25300 */
[----:B------:R-:W-:-:S11]  /*103b0*/  LOP3.LUT R4, R4, 0x3, RZ, 0xc0, !PT ;  /* 0x0000000304047812 */ /* 0x000fd600078ec0ff */
[----:B------:R-:W-:Y:S02]  /*103c0*/  @P1 LOP3.LUT R19, R19, 0x1, RZ, 0xfc, !PT ;  /* 0x0000000113131812 */ /* 0x000fe400078efcff */
[----:B--2---:R-:W-:Y:S01]  /*103d0*/  SHF.R.S32.HI R8, RZ, 0x1f, R7 ;  /* 0x0000001fff087819 */ /* 0x004fe20000011407 */
[----:B------:R0:W-:Y:S01]  /*103e0*/  STL [R1+0x4], R7 ;  /* 0x0000040701007387 */ /* 0x0001e20000100800 */
[----:B------:R-:W-:-:S03]  /*103f0*/  SEL R16, R7, RZ, !P1 ;  /* 0x000000ff07107207 */ /* 0x000fc60004800000 */
[----:B------:R0:W-:Y:S01]  /*10400*/  STL [R1+0xc], R8 ;  /* 0x00000c0801007387 */ /* 0x0001e20000100800 */
[----:B------:R-:W-:Y:S05]  /*10410*/  BRA.DIV UR4, `(.L_x_1270) ;  /* 0x0000004e04287947 */ /* 0x000fea000b800000 */
[----:B------:R1:W2:Y:S02]  /*10420*/  SHFL.IDX PT, R14, R4, RZ, 0x1f ;  /* 0x00001fff040e7589 */ /* 0x0002a400000e0000 */
.L_x_1375:
[----:B------:R3:W-:Y:S01]  /*10430*/  STL [R1], R0 ;  /* 0x0000000001007387 */ /* 0x0007e20000100800 */
[----:B--2---:R-:W-:Y:S02]  /*10440*/  ISETP.NE.AND P0, PT, R14, RZ, PT ;  /* 0x000000ff0e00720c */ /* 0x004fe40003f05270 */
[----:B------:R-:W-:Y:S02]  /*10450*/  PLOP3.LUT P2, PT, PT, PT, PT, 0x8, 0x0 ;  /* 0x000000000000781c */ /* 0x000fe40003f4e170 */
[----:B------:R-:W-:-:S11]  /*10460*/  LOP3.LUT R19, R19, 0xfffffffd, RZ, 0xc0, !PT ;  /* 0xfffffffd13137812 */ /* 0x000fd600078ec0ff */
[----:B------:R-:W-:Y:S01]  /*10470*/  @P2 LOP3.LUT R19, R19, 0x2, RZ, 0xfc, !PT ;  /* 0x0000000213132812 */ /* 0x000fe200078efcff */
[----:B---3--:R-:W-:Y:S06]  /*10480*/  @P0 BRA `(.L_x_1271) ;  /* 0x0000000400480947 */ /* 0x008fec0003800000 */
[----:B------:R-:W-:-:S03]  /*10490*/  UMOV UR4, 0xffffffff ;  /* 0xffffffff00047882 */ /* 0x000fc60000000000 */
[----:B------:R-:W-:Y:S05]  /*104a0*/  BRA.DIV UR4, `(.L_x_1272) ;  /* 0x0000004e04247947 */ /* 0x000fea000b800000 */
[----:B------:R-:W-:-:S13]  /*104b0*/  ELECT P6, URZ, PT ;  /* 0x00000000003f782f */ /* 0x000fda00038c0000 */
.L_x_1378:
[----:B------:R-:W-:Y:S05]  /*104c0*/  @!P6 BRA `(.L_x_1271) ;  /* 0x000000040038e947 */ /* 0x000fea0003800000 */
[----:B------:R-:W-:Y:S01]  /*104d0*/  IMAD.MOV.U32 R16, RZ, RZ, R7 ;  /* 0x000000ffff107224 */ /* 0x000fe200078e0007 */
[----:B------:R-:W-:Y:S06]  /*104e0*/  @!P1 BRA `(.L_x_1273) ;  /* 0x0000000000509947 */ /* 0x000fec0003800000 */
[----:B------:R-:W2:Y:S01]  /*104f0*/  LDC R6, c[0x0][0x43c] ;  /* 0x00010f00ff067b82 */ /* 0x000ea20000000800 */
[----:B------:R-:W-:Y:S01]  /*10500*/  IMAD.MOV.U32 R9, RZ, RZ, R0 ;  /* 0x000000ffff097224 */ /* 0x000fe200078e0000 */
[----:B------:R-:W-:Y:S01]  /*10510*/  ULDC.64 UR4, c[0x0][0x428] ;  /* 0x00010a0000047ab9 */ /* 0x000fe20000000a00 */
[----:B------:R-:W-:Y:S01]  /*10520*/  ULDC.64 UR6, c[0x0][0x208] ;  /* 0x0000820000067ab9 */ /* 0x000fe20000000a00 */
[----:B--2---:R-:W-:-:S13]  /*10530*/  ISETP.NE.AND P0, PT, R6, 0x1, PT ;  /* 0x000000010600780c */ /* 0x004fda0003f05270 */
[----:B-1----:R-:W1:Y:S02]  /*10540*/  @P0 LDC.64 R4, c[0x0][0x440] ;  /* 0x00011000ff040b82 */ /* 0x002e640000000a00 */
[----:B-1----:R-:W-:-:S04]  /*10550*/  @P0 IMAD.HI.U32 R0, R9, R4, RZ ;  /* 0x0000000409000227 */ /* 0x002fc800078e00ff */
[----:B------:R-:W-:Y:S01]  /*10560*/  IMAD.MOV.U32 R4, RZ, RZ, R9 ;  /* 0x000000ffff047224 */ /* 0x000fe200078e0009 */
[----:B------:R-:W-:-:S04]  /*10570*/  @P0 SHF.R.U32.HI R4, RZ, R5, R0 ;  /* 0x00000005ff040219 */ /* 0x000fc80000011600 */
[--C-:B------:R-:W-:Y:S01]  /*10580*/  SHF.R.S32.HI R5, RZ, 0x1f, R4.reuse ;  /* 0x0000001fff057819 */ /* 0x100fe20000011404 */
[----:B------:R-:W-:-:S04]  /*10590*/  IMAD.MOV R0, RZ, RZ, -R4 ;  /* 0x000000ffff007224 */ /* 0x000fc800078e0a04 */
[----:B------:R-:W-:Y:S02]  /*105a0*/  IMAD R9, R6, R0, R9 ;  /* 0x0000000006097224 */ /* 0x000fe400078e0209 */
[----:B------:R-:W-:Y:S02]  /*105b0*/  IMAD R0, R8, UR4, RZ ;  /* 0x0000000408007c24 */ /* 0x000fe4000f8e02ff */
[C---:B------:R-:W-:Y:S01]  /*105c0*/  IMAD.WIDE.U32 R4, R7.reuse, UR4, R4 ;  /* 0x0000000407047c25 */ /* 0x040fe2000f8e0004 */
[----:B------:R2:W-:Y:S03]  /*105d0*/  STL [R1], R9 ;  /* 0x0000000901007387 */ /* 0x0005e60000100800 */
[----:B------:R-:W-:Y:S01]  /*105e0*/  IMAD R0, R7, UR5, R0 ;  /* 0x0000000507007c24 */ /* 0x000fe2000f8e0200 */
[----:B------:R-:W-:-:S03]  /*105f0*/  LEA R2, P0, R4, R2, 0x2 ;  /* 0x0000000204027211 */ /* 0x000fc600078010ff */
[----:B------:R-:W-:-:S05]  /*10600*/  IMAD.IADD R0, R5, 0x1, R0 ;  /* 0x0000000105007824 */ /* 0x000fca00078e0200 */
[----:B------:R-:W-:-:S05]  /*10610*/  LEA.HI.X R3, R4, R3, R0, 0x2, P0 ;  /* 0x0000000304037211 */ /* 0x000fca00000f1400 */
[----:B------:R2:W5:Y:S02]  /*10620*/  LDG.E R16, desc[UR6][R2.64] ;  /* 0x0000000602107981 */ /* 0x000564000c1e1900 */
.L_x_1273:
[----:B--2---:R-:W2:Y:S01]  /*10630*/  LDL R2, [R1+0x8] ;  /* 0x0000080001027983 */ /* 0x004ea20000100800 */
[----:B------:R-:W-:Y:S01]  /*10640*/  IMAD R0, R18, 0x8, R17 ;  /* 0x0000000812007824 */ /* 0x000fe200078e0211 */
[----:B--2---:R-:W-:-:S04]  /*10650*/  SHF.L.U32 R2, R2, 0x1f, RZ ;  /* 0x0000001f02027819 */ /* 0x004fc800000006ff */
[----:B------:R-:W2:Y:S02]  /*10660*/  SYNCS.PHASECHK.TRANS64.TRYWAIT P0, [R0+URZ+0x30840], R2 ;  /* 0x03084002000075a7 */ /* 0x000ea4000800017f */
[----:B--2---:R-:W-:Y:S05]  /*10670*/  @!P0 BRA `(.L_x_1274) ;  /* 0x0000004800d08947 */ /* 0x004fea0003800000 */
.L_x_1379:
[----:B------:R-:W3:Y:S02]  /*10680*/  S2R R3, SR_TID.X ;  /* 0x0000000000037919 */ /* 0x000ee40000002100 */
[----:B---3--:R-:W-:-:S04]  /*10690*/  LOP3.LUT R3, R3, 0x7f, RZ, 0xc0, !PT ;  /* 0x0000007f03037812 */ /* 0x008fc800078ec0ff */
[----:B------:R-:W-:-:S13]  /*106a0*/  ISETP.NE.AND P0, PT, R3, RZ, PT ;  /* 0x000000ff0300720c */ /* 0x000fda0003f05270 */
[----:B------:R-:W-:Y:S05]  /*106b0*/  @P0 BRA `(.L_x_1275) ;  /* 0x00000000001c0947 */ /* 0x000fea0003800000 */
[----:B------:R-:W3:Y:S01]  /*106c0*/  S2R R3, SR_TID.X ;  /* 0x0000000000037919 */ /* 0x000ee20000002100 */
[----:B--2---:R-:W-:-:S04]  /*106d0*/  IMAD.MOV.U32 R2, RZ, RZ, 0x8000 ;  /* 0x00008000ff027424 */ /* 0x004fc800078e00ff */
[----:B------:R4:W-:Y:S01]  /*106e0*/  SYNCS.ARRIVE.TRANS64 RZ, [R0+URZ+0x30830], R2 ;  /* 0x0308300200ff79a7 */ /* 0x0009e2000800003f */
[----:B---3--:R-:W-:-:S04]  /*106f0*/  LOP3.LUT R3, R3, 0x1f, RZ, 0xc0, !PT ;  /* 0x0000001f03037812 */ /* 0x008fc800078ec0ff */
[----:B------:R-:W-:-:S13]  /*10700*/  ISETP.NE.AND P0, PT, R3, RZ, PT ;  /* 0x000000ff0300720c */ /* 0x000fda0003f05270 */
[----:B----4-:R-:W-:Y:S05]  /*10710*/  @!P0 BRA `(.L_x_1275) ;  /* 0x0000000000048947 */ /* 0x010fea0003800000 */
[----:B------:R-:W-:Y:S01]  /*10720*/  BPT.TRAP 0x1 ;  /* 0x000000040000795c */ /* 0x000fe20000300000 */
.L_x_1275:
[----:B--2---:R-:W2:Y:S01]  /*10730*/  LDL R2, [R1] ;  /* 0x0000000001027983 */ /* 0x004ea20000100800 */
[----:B------:R-:W-:Y:S01]  /*10740*/  R2UR UR33, R0 ;  /* 0x00000000002172ca */ /* 0x000fe200000e0000 */
[----:B------:R-:W-:Y:S01]  /*10750*/  IMAD R0, R18, 0x8000, R17 ;  /* 0x0000800012007824 */ /* 0x000fe200078e0211 */
[----:B-----5:R-:W-:Y:S01]  /*10760*/  R2UR UR37, R16 ;  /* 0x00000000102572ca */ /* 0x020fe200000e0000 */
[----:B------:R-:W-:Y:S01]  /*10770*/  UIADD3 UR4, UP0, UR38, 0x370, URZ ;  /* 0x0000037026047890 */ /* 0x000fe2000ff1e03f */
[----:B------:R-:W-:Y:S01]  /*10780*/  PLOP3.LUT P0, PT, PT, PT, PT, 0x80, 0x0 ;  /* 0x000000000000781c */ /* 0x000fe20003f0f070 */
[----:B------:R-:W-:Y:S01]  /*10790*/  UMOV UR6, 0x0 ;  /* 0x0000000000067882 */ /* 0x000fe20000000000 */
[----:B------:R-:W-:Y:S01]  /*107a0*/  R2UR UR8, R0 ;  /* 0x00000000000872ca */ /* 0x000fe200000e0000 */
[----:B------:R-:W-:Y:S01]  /*107b0*/  UIADD3.X UR5, URZ, UR39, URZ, UP0, !UPT ;  /* 0x000000273f057290 */ /* 0x000fe200087fe43f */
[----:B------:R-:W-:Y:S01]  /*107c0*/  LOP3.LUT R19, R19, 0xfffffffd, RZ, 0xc0, !PT ;  /* 0xfffffffd13137812 */ /* 0x000fe200078ec0ff */
[----:B------:R-:W-:Y:S01]  /*107d0*/  UMOV UR7, 0x14f00000 ;  /* 0x14f0000000077882 */ /* 0x000fe20000000000 */
[----:B------:R-:W-:Y:S01]  /*107e0*/  UMOV UR34, URZ ;  /* 0x0000003f00227c82 */ /* 0x000fe20008000000 */
[----:B------:R-:W-:Y:S01]  /*107f0*/  UMOV UR26, 0x40 ;  /* 0x00000040001a7882 */ /* 0x000fe20000000000 */
[----:B------:R-:W-:Y:S01]  /*10800*/  UMOV UR28, UR36 ;  /* 0x00000024001c7c82 */ /* 0x000fe20008000000 */
[----:B------:R-:W-:-:S02]  /*10810*/  UIADD3 UR33, UR33, 0x30830, URZ ;  /* 0x0003083021217890 */ /* 0x000fc4000fffe03f */
[----:B------:R-:W-:Y:S01]  /*10820*/  UMOV UR29, UR37 ;  /* 0x00000025001d7c82 */ /* 0x000fe20008000000 */
[----:B------:R-:W-:Y:S01]  /*10830*/  UMOV UR18, 0x80 ;  /* 0x0000008000127882 */ /* 0x000fe20000000000 */
[----:B------:R-:W-:Y:S01]  /*10840*/  UMOV UR20, UR36 ;  /* 0x0000002400147c82 */ /* 0x000fe20008000000 */
[----:B------:R-:W-:Y:S01]  /*10850*/  UMOV UR21, UR37 ;  /* 0x0000002500157c82 */ /* 0x000fe20008000000 */
[----:B------:R-:W-:Y:S01]  /*10860*/  UIADD3 UR32, UR8, 0x20400, URZ ;  /* 0x0002040008207890 */ /* 0x000fe2000fffe03f */
[----:B------:R-:W-:Y:S01]  /*10870*/  @P0 LOP3.LUT R19, R19, 0x2, RZ, 0xfc, !PT ;  /* 0x0000000213130812 */ /* 0x000fe200078efcff */
[----:B------:R-:W-:Y:S02]  /*10880*/  UIADD3 UR24, UR8, 0x22400, URZ ;  /* 0x0002240008187890 */ /* 0x000fe4000fffe03f */
[----:B------:R-:W-:Y:S02]  /*10890*/  UIADD3 UR16, UR8, 0x24400, URZ ;  /* 0x0002440008107890 */ /* 0x000fe4000fffe03f */
[----:B------:R-:W-:Y:S01]  /*108a0*/  UIADD3 UR8, UR8, 0x26400, URZ ;  /* 0x0002640008087890 */ /* 0x000fe2000fffe03f */
[----:B------:R-:W-:Y:S01]  /*108b0*/  UMOV UR25, UR33 ;  /* 0x0000002100197c82 */ /* 0x000fe20008000000 */
[----:B------:R-:W-:Y:S01]  /*108c0*/  UMOV UR17, UR33 ;  /* 0x0000002100117c82 */ /* 0x000fe20008000000 */
[----:B------:R-:W-:Y:S01]  /*108d0*/  UMOV UR10, 0xc0 ;  /* 0x000000c0000a7882 */ /* 0x000fe20000000000 */
[----:B------:R-:W-:Y:S01]  /*108e0*/  UMOV UR12, UR36 ;  /* 0x00000024000c7c82 */ /* 0x000fe20008000000 */
[----:B------:R-:W-:Y:S01]  /*108f0*/  UMOV UR13, UR37 ;  /* 0x00000025000d7c82 */ /* 0x000fe20008000000 */
[----:B------:R-:W-:Y:S01]  /*10900*/  UMOV UR9, UR33 ;  /* 0x0000002100097c82 */ /* 0x000fe20008000000 */
[----:B--2---:R-:W-:-:S13]  /*10910*/  R2UR UR35, R2 ;  /* 0x00000000022372ca */ /* 0x004fda00000e0000 */
[----:B------:R-:W-:-:S07]  /*10920*/  USHF.L.U32 UR35, UR35, 0x6, URZ ;  /* 0x0000000623237899 */ /* 0x000fce000800063f */
[----:B------:R-:W-:Y:S01]  /*10930*/  UMOV UR27, UR35 ;  /* 0x00000023001b7c82 */ /* 0x000fe20008000000 */
[----:B------:R-:W-:Y:S01]  /*10940*/  UMOV UR19, UR35 ;  /* 0x0000002300137c82 */ /* 0x000fe20008000000 */
[----:B------:R2:W-:Y:S01]  /*10950*/  UTMALDG.4D [UR32], [UR4], desc[UR6] ;  /* 0x00000620040075b4 */ /* 0x0005e20008019000 */
[----:B------:R-:W-:Y:S01]  /*10960*/  UMOV UR11, UR35 ;  /* 0x00000023000b7c82 */ /* 0x000fe20008000000 */
[----:B------:R2:W-:Y:S01]  /*10970*/  UTMALDG.4D [UR24], [UR4], desc[UR6] ;  /* 0x00000618040075b4 */ /* 0x0005e20008019000 */
[----:B------:R2:W-:Y:S01]  /*10980*/  UTMALDG.4D [UR16], [UR4], desc[UR6] ;  /* 0x00000610040075b4 */ /* 0x0005e20008019000 */
[----:B------:R2:W-:Y:S02]  /*10990*/  UTMALDG.4D [UR8], [UR4], desc[UR6] ;  /* 0x00000608040075b4 */ /* 0x0005e40008019000 */
[----:B--2---:R-:W-:Y:S01]  /*109a0*/  NOP ;  /* 0x0000000000007918 */ /* 0x004fe20000000000 */
.L_x_1271:
[----:B------:R-:W-:Y:S01]  /*109b0*/  VIADD R0, R17, 0x10400 ;  /* 0x0001040011007836 */ /* 0x000fe20000000000 */
[----:B------:R-:W-:Y:S05]  /*109c0*/  WARPSYNC.ALL ;  /* 0x0000000000007948 */ /* 0x000fea0003800000 */
[----:B------:R-:W-:Y:S01]  /*109d0*/  BAR.SYNC.DEFER_BLOCKING 0x8, 0x180 ;  /* 0x0206000000007b1d */ /* 0x000fe20000010000 */
[----:B------:R-:W-:-:S05]  /*109e0*/  LOP3.LUT P0, RZ, R0, 0x3ff, RZ, 0xc0, !PT ;  /* 0x000003ff00ff7812 */ /* 0x000fca000780c0ff */
[----:B------:R-:W-:Y:S08]  /*109f0*/  BSSY B6, `(.L_x_1276) ;  /* 0x0000012000067945 */ /* 0x000ff00003800000 */
[----:B------:R-:W-:Y:S05]  /*10a00*/  @!P0 BRA `(.L_x_1277) ;  /* 0x0000000000408947 */ /* 0x000fea0003800000 */
[----:B------:R-:W-:Y:S01]  /*10a10*/  MOV R2, 0x0 ;  /* 0x0000000000027802 */ /* 0x000fe20000000f00 */
[----:B------:R-:W-:Y:S01]  /*10a20*/  ULDC.64 UR6, c[0x4][0x1b8] ;  /* 0x01006e0000067ab9 */ /* 0x000fe20000000a00 */
[----:B------:R-:W-:Y:S01]  /*10a30*/  ULDC.64 UR8, c[0x4][0x1c0] ;  /* 0x0100700000087ab9 */ /* 0x000fe20000000a00 */
[----:B------:R-:W-:Y:S01]  /*10a40*/  ULDC.64 UR4, c[0x4][0x130] ;  /* 0x01004c0000047ab9 */ /* 0x000fe20000000a00 */
[----:B-1----:R-:W-:Y:S02]  /*10a50*/  IMAD.U32 R4, RZ, RZ, UR6 ;  /* 0x00000006ff047e24 */ /* 0x002fe4000f8e00ff */
[----:B------:R-:W1:Y:S01]  /*10a60*/  LDC.64 R2, c[0x4][R2] ;  /* 0x0100000002027b82 */ /* 0x000e620000000a00 */
[----:B------:R-:W-:Y:S02]  /*10a70*/  IMAD.U32 R5, RZ, RZ, UR7 ;  /* 0x00000007ff057e24 */ /* 0x000fe4000f8e00ff */
[----:B------:R-:W-:Y:S02]  /*10a80*/  IMAD.U32 R6, RZ, RZ, UR8 ;  /* 0x00000008ff067e24 */ /* 0x000fe4000f8e00ff */
[----:B0-----:R-:W-:-:S02]  /*10a90*/  IMAD.U32 R7, RZ, RZ, UR9 ;  /* 0x00000009ff077e24 */ /* 0x001fc4000f8e00ff */
[----:B------:R-:W-:Y:S02]  /*10aa0*/  IMAD.U32 R10, RZ, RZ, UR4 ;  /* 0x00000004ff0a7e24 */ /* 0x000fe4000f8e00ff */
[----:B------:R-:W-:Y:S02]  /*10ab0*/  IMAD.U32 R11, RZ, RZ, UR5 ;  /* 0x00000005ff0b7e24 */ /* 0x000fe4000f8e00ff */
[----:B------:R-:W-:Y:S02]  /*10ac0*/  IMAD.MOV.U32 R8, RZ, RZ, 0x70 ;  /* 0x00000070ff087424 */ /* 0x000fe400078e00ff */
[----:B------:R-:W-:Y:S02]  /*10ad0*/  IMAD.MOV.U32 R12, RZ, RZ, 0x1 ;  /* 0x00000001ff0c7424 */ /* 0x000fe400078e00ff */
[----:B------:R-:W-:-:S07]  /*10ae0*/  IMAD.MOV.U32 R13, RZ, RZ, RZ ;  /* 0x000000ffff0d7224 */ /* 0x000fce00078e00ff */
[----:B------:R-:W-:-:S07]  /*10af0*/  LEPC R20, `(.L_x_1277) ;  /* 0x000000001014794e */ /* 0x000fce0000000000 */
[----:B-1----:R-:W-:Y:S05]  /*10b00*/  CALL.ABS.NOINC R2 ;  /* 0x0000000002007343 */ /* 0x002fea0003c00000 */
.L_x_1277:
[----:B------:R-:W-:Y:S05]  /*10b10*/  BSYNC B6 ;  /* 0x0000000000067941 */ /* 0x000fea0003800000 */
.L_x_1276:
[----:B------:R-:W2:Y:S01]  /*10b20*/  S2R R2, SR_TID.X ;  /* 0x0000000000027919 */ /* 0x000ea20000002100 */
[----:B0-----:R-:W0:Y:S01]  /*10b30*/  LDC R7, c[0x0][0x448] ;  /* 0x00011200ff077b82 */ /* 0x001e220000000800 */
[----:B------:R-:W-:Y:S01]  /*10b40*/  USHF.R.S32.HI UR4, URZ, 0x1f, UR36 ;  /* 0x0000001f3f047899 */ /* 0x000fe20008011424 */
[----:B------:R-:W-:Y:S01]  /*10b50*/  ULDC.64 UR8, c[0x0][0x2d8] ;  /* 0x0000b60000087ab9 */ /* 0x000fe20000000a00 */
[----:B------:R-:W3:Y:S02]  /*10b60*/  S2R R10, SR_TID.X ;  /* 0x00000000000a7919 */ /* 0x000ee40000002100 */
[----:B------:R-:W-:Y:S02]  /*10b70*/  UIMAD UR6, UR4, UR8, URZ ;  /* 0x00000008040672a4 */ /* 0x000fe4000f8e023f */
[----:B------:R-:W-:Y:S01]  /*10b80*/  UIMAD.WIDE.U32 UR4, UR36, UR8, URZ ;  /* 0x00000008240472a5 */ /* 0x000fe2000f8e003f */
[----:B------:R-:W4:Y:S01]  /*10b90*/  S2R R8, SR_TID.X ;  /* 0x0000000000087919 */ /* 0x000f220000002100 */
[----:B------:R-:W-:-:S02]  /*10ba0*/  UIMAD UR6, UR36, UR9, UR6 ;  /* 0x00000009240672a4 */ /* 0x000fc4000f8e0206 */
[----:B------:R-:W-:Y:S02]  /*10bb0*/  USHF.R.S32.HI UR7, URZ, 0x1f, UR42 ;  /* 0x0000001f3f077899 */ /* 0x000fe4000801142a */
[----:B------:R-:W-:Y:S01]  /*10bc0*/  UIADD3 UR5, UR5, UR6, URZ ;  /* 0x0000000605057290 */ /* 0x000fe2000fffe03f */
[----:B------:R-:W-:-:S03]  /*10bd0*/  ULDC.64 UR8, c[0x0][0x2e0] ;  /* 0x0000b80000087ab9 */ /* 0x000fc60000000a00 */
[----:B------:R-:W-:Y:S02]  /*10be0*/  UIMAD.WIDE.U32 UR4, UR42, UR8, UR4 ;  /* 0x000000082a0472a5 */ /* 0x000fe4000f8e0004 */
[----:B------:R-:W-:-:S04]  /*10bf0*/  UIMAD UR6, UR7, UR8, URZ ;  /* 0x00000008070672a4 */ /* 0x000fc8000f8e023f */
[----:B------:R-:W-:Y:S01]  /*10c00*/  UIMAD UR6, UR42, UR9, UR6 ;  /* 0x000000092a0672a4 */ /* 0x000fe2000f8e0206 */
[----:B0-----:R-:W-:Y:S01]  /*10c10*/  ISETP.NE.AND P0, PT, R7, 0x1, PT ;  /* 0x000000010700780c */ /* 0x001fe20003f05270 */
[----:B-1----:R-:W-:Y:S02]  /*10c20*/  IMAD.U32 R4, RZ, RZ, UR4 ;  /* 0x00000004ff047e24 */ /* 0x002fe4000f8e00ff */
[----:B------:R-:W-:Y:S02]  /*10c30*/  UIADD3 UR6, UR5, UR6, URZ ;  /* 0x0000000605067290 */ /* 0x000fe4000fffe03f */
[----:B------:R-:W-:Y:S01]  /*10c40*/  IMAD.U32 R5, RZ, RZ, UR5 ;  /* 0x00000005ff057e24 */ /* 0x000fe2000f8e00ff */
[----:B------:R-:W-:Y:S01]  /*10c50*/  ULDC.64 UR4, c[0x0][0x2d0] ;  /* 0x0000b40000047ab9 */ /* 0x000fe20000000a00 */
[C---:B--2---:R-:W-:Y:S01]  /*10c60*/  LOP3.LUT R0, R2.reuse, 0x7f, RZ, 0xc0, !PT ;  /* 0x0000007f02007812 */ /* 0x044fe200078ec0ff */
[----:B------:R-:W-:-:S03]  /*10c70*/  IMAD.SHL.U32 R2, R2, 0x10, RZ ;  /* 0x0000001002027824 */ /* 0x000fc600078e00ff */
[----:B------:R-:W-:Y:S01]  /*10c80*/  SHF.R.U32.HI R0, RZ, 0x3, R0 ;  /* 0x00000003ff007819 */ /* 0x000fe20000011600 */
[----:B---3--:R-:W-:Y:S01]  /*10c90*/  IMAD.SHL.U32 R10, R10, 0x8, RZ ;  /* 0x000000080a0a7824 */ /* 0x008fe200078e00ff */
[----:B------:R-:W0:Y:S02]  /*10ca0*/  @P0 LDC R3, c[0x0][0x44c] ;  /* 0x00011300ff030b82 */ /* 0x000e240000000800 */
[----:B------:R-:W-:Y:S01]  /*10cb0*/  LOP3.LUT R2, R0, 0x70, R2, 0xf8, !PT ;  /* 0x0000007000027812 */ /* 0x000fe200078ef802 */
[----:B----4-:R-:W-:Y:S01]  /*10cc0*/  IMAD.SHL.U32 R9, R8, 0x8, RZ ;  /* 0x0000000808097824 */ /* 0x010fe200078e00ff */
[----:B------:R-:W-:-:S03]  /*10cd0*/  LOP3.LUT R10, R10, 0x38, RZ, 0xc0, !PT ;  /* 0x000000380a0a7812 */ /* 0x000fc600078ec0ff */
[----:B------:R-:W-:Y:S01]  /*10ce0*/  VIADD R2, R2, UR43 ;  /* 0x0000002b02027c36 */ /* 0x000fe20008000000 */
[----:B------:R-:W1:Y:S01]  /*10cf0*/  @P0 LDC R0, c[0x0][0x450] ;  /* 0x00011400ff000b82 */ /* 0x000e620000000800 */
[C---:B------:R-:W-:Y:S02]  /*10d00*/  LOP3.LUT R12, R10.reuse, 0x40, RZ, 0xfc, !PT ;  /* 0x000000400a0c7812 */ /* 0x040fe400078efcff */
[----:B------:R-:W-:Y:S01]  /*10d10*/  IMAD.MOV.U32 R6, RZ, RZ, R2 ;  /* 0x000000ffff067224 */ /* 0x000fe200078e0002 */
[C---:B------:R-:W-:Y:S02]  /*10d20*/  LOP3.LUT R11, R10.reuse, 0x80, RZ, 0xfc, !PT ;  /* 0x000000800a0b7812 */ /* 0x040fe400078efcff */
[----:B------:R-:W-:Y:S02]  /*10d30*/  LOP3.LUT R10, R10, 0xc0, RZ, 0xfc, !PT ;  /* 0x000000c00a0a7812 */ /* 0x000fe400078efcff */
[----:B------:R-:W-:Y:S01]  /*10d40*/  LOP3.LUT R9, R9, 0x38, RZ, 0xc0, !PT ;  /* 0x0000003809097812 */ /* 0x000fe200078ec0ff */
[----:B0-----:R-:W-:-:S05]  /*10d50*/  @P0 IMAD.HI.U32 R3, R2, R3, RZ ;  /* 0x0000000302030227 */ /* 0x001fca00078e00ff */
[----:B-1----:R-:W-:Y:S01]  /*10d60*/  @P0 SHF.R.U32.HI R6, RZ, R0, R3 ;  /* 0x00000000ff060219 */ /* 0x002fe20000011603 */
[----:B------:R-:W-:-:S04]  /*10d70*/  IMAD.U32 R3, RZ, RZ, UR6 ;  /* 0x00000006ff037e24 */ /* 0x000fc8000f8e00ff */
[----:B------:R-:W-:-:S04]  /*10d80*/  IMAD.MOV R0, RZ, RZ, -R6 ;  /* 0x000000ffff007224 */ /* 0x000fc800078e0a06 */
[----:B------:R-:W-:Y:S02]  /*10d90*/  IMAD R0, R7, R0, R2 ;  /* 0x0000000007007224 */ /* 0x000fe400078e0202 */
[----:B------:R-:W-:Y:S01]  /*10da0*/  IMAD.MOV.U32 R2, RZ, RZ, R4 ;  /* 0x000000ffff027224 */ /* 0x000fe200078e0004 */
[----:B------:R-:W-:-:S03]  /*10db0*/  SHF.R.S32.HI R4, RZ, 0x1f, R6 ;  /* 0x0000001fff047819 */ /* 0x000fc60000011406 */
[----:B------:R-:W-:-:S04]  /*10dc0*/  IMAD.WIDE.U32 R2, R6, UR4, R2 ;  /* 0x0000000406027c25 */ /* 0x000fc8000f8e0002 */
        /* <DEDUP_REMOVED lines=8> */
[----:B------:R-:W-:Y:S02]  /*10e50*/  ULDC.64 UR4, c[0x0][0x280] ;  /* 0x0000a00000047ab9 */ /* 0x000fe40000000a00 */
[----:B------:R-:W-:Y:S01]  /*10e60*/  LEA R6, P0, R2, UR4, 0x1 ;  /* 0x0000000402067c11 */ /* 0x000fe2000f8008ff */
[----:B------:R-:W-:Y:S01]  /*10e70*/  ULDC UR4, c[0x0][0x2b8] ;  /* 0x0000ae0000047ab9 */ /* 0x000fe20000000800 */
[----:B------:R-:W-:Y:S01]  /*10e80*/  IMAD.IADD R5, R3, 0x1, R4 ;  /* 0x0000000103057824 */ /* 0x000fe200078e0204 */
[----:B------:R-:W-:Y:S02]  /*10e90*/  ISETP.GE.AND P3, PT, R10, UR4, PT ;  /* 0x000000040a007c0c */ /* 0x000fe4000bf66270 */
[----:B------:R-:W-:Y:S02]  /*10ea0*/  LOP3.LUT R10, R8, 0x7f, RZ, 0xc0, !PT ;  /* 0x0000007f080a7812 */ /* 0x000fe400078ec0ff */
[----:B------:R0:W5:Y:S01]  /*10eb0*/  LDL R8, [R1+0x10] ;  /* 0x0000100001087983 */ /* 0x0001620000100800 */
[----:B------:R-:W-:-:S02]  /*10ec0*/  LEA.HI.X R5, R2, UR5, R5, 0x1, P0 ;  /* 0x0000000502057c11 */ /* 0x000fc400080f0c05 */
[----:B------:R-:W-:Y:S02]  /*10ed0*/  ISETP.GE.AND P0, PT, R9, UR4, PT ;  /* 0x0000000409007c0c */ /* 0x000fe4000bf06270 */
[----:B------:R-:W-:Y:S02]  /*10ee0*/  ISETP.GE.AND P1, PT, R12, UR4, PT ;  /* 0x000000040c007c0c */ /* 0x000fe4000bf26270 */
[----:B------:R-:W-:Y:S01]  /*10ef0*/  ISETP.GE.AND P2, PT, R11, UR4, PT ;  /* 0x000000040b007c0c */ /* 0x000fe2000bf46270 */
[----:B------:R-:W-:Y:S01]  /*10f00*/  UMOV UR4, 0xffffffff ;  /* 0xffffffff00047882 */ /* 0x000fe20000000000 */
[----:B------:R-:W-:Y:S02]  /*10f10*/  SHF.R.U32.HI R10, RZ, 0x3, R10 ;  /* 0x00000003ff0a7819 */ /* 0x000fe4000001160a */
[----:B0-----:R-:W-:Y:S09]  /*10f20*/  BRA.DIV UR4, `(.L_x_1278) ;  /* 0x0000004204b87947 */ /* 0x001ff2000b800000 */
[----:B------:R-:W0:Y:S01]  /*10f30*/  SHFL.IDX PT, R3, R6, RZ, 0x181f ;  /* 0x00181fff06037589 */ /* 0x000e2200000e0000 */
[----:B------:R-:W-:Y:S01]  /*10f40*/  ULDC UR4, c[0x0][0x288] ;  /* 0x0000a20000047ab9 */ /* 0x000fe20000000800 */
[----:B------:R-:W-:Y:S01]  /*10f50*/  VIADD R0, R10, UR43 ;  /* 0x0000002b0a007c36 */ /* 0x000fe20008000000 */
[----:B------:R-:W-:Y:S01]  /*10f60*/  ULDC.64 UR6, c[0x0][0x208] ;  /* 0x0000820000067ab9 */ /* 0x000fe20000000a00 */
[----:B------:R-:W1:Y:S01]  /*10f70*/  SHFL.IDX PT, R2, R5, RZ, 0x181f ;  /* 0x00181fff05027589 */ /* 0x000e6200000e0000 */
[----:B------:R-:W-:-:S03]  /*10f80*/  IMAD R4, R7, UR4, RZ ;  /* 0x0000000407047c24 */ /* 0x000fc6000f8e02ff */
[----:B------:R-:W-:Y:S02]  /*10f90*/  SHFL.IDX PT, R7, R5, 0x7, 0x181f ;  /* 0x00f81f0005077f89 */ /* 0x000fe400000e0000 */
[----:B------:R-:W-:-:S13]  /*10fa0*/  ISETP.GE.AND P4, PT, R0, R4, PT ;  /* 0x000000040000720c */ /* 0x000fda0003f86270 */
        /* <DEDUP_REMOVED lines=8> */
[----:B------:R0:W-:Y:S02]  /*11030*/  @!P4 LDGSTS.E.BYPASS.LTC128B.128 [R8+0x1c400], desc[UR6][R2.64+0x180], !P3 ;  /* 0x1c4001800208cfae */ /* 0x0001e4000d901d46 */
[----:B0-----:R-:W-:-:S02]  /*11040*/  VIADD R2, R0, 0x10 ;  /* 0x0000001000027836 */ /* 0x001fc40000000000 */
[----:B------:R-:W0:Y:S03]  /*11050*/  SHFL.IDX PT, R3, R6, 0x1, 0x181f ;  /* 0x00381f0006037f89 */ /* 0x000e2600000e0000 */
[----:B------:R-:W-:Y:S02]  /*11060*/  ISETP.GE.AND P4, PT, R2, R4, PT ;  /* 0x000000040200720c */ /* 0x000fe40003f86270 */
[----:B------:R-:W1:Y:S11]  /*11070*/  SHFL.IDX PT, R2, R5, 0x1, 0x181f ;  /* 0x00381f0005027f89 */ /* 0x000e7600000e0000 */
        /* <DEDUP_REMOVED lines=73> */
[----:B------:R0:W-:Y:S04]  /*11510*/  @!P4 LDGSTS.E.BYPASS.LTC128B.128 [R8+0x1f400], desc[UR6][R2.64+0x180], !P3 ;  /* 0x1f4001800208cfae */ /* 0x0001e8000d901d46 */
[----:B0-----:R0:W1:Y:S02]  /*11520*/  SHFL.IDX PT, R2, R6, 0x7, 0x181f ;  /* 0x00f81f0006027f89 */ /* 0x00106400000e0000 */
.L_x_1396:
[----:B------:R-:W-:Y:S01]  /*11530*/  VIADD R0, R0, 0x70 ;  /* 0x0000007000007836 */ /* 0x000fe20000000000 */
[----:B------:R-:W-:Y:S04]  /*11540*/  BSSY B0, `(.L_x_1279) ;  /* 0x000000d000007945 */ /* 0x000fe80003800000 */
[----:B------:R-:W-:-:S13]  /*11550*/  ISETP.GE.AND P4, PT, R0, R4, PT ;  /* 0x000000040000720c */ /* 0x000fda0003f86270 */
[----:B------:R-:W-:Y:S05]  /*11560*/  @P4 BRA `(.L_x_1280) ;  /* 0x0000000000284947 */ /* 0x000fea0003800000 */
[----:B-1----:R-:W-:Y:S01]  /*11570*/  LEA R2, P4, R9, R2, 0x1 ;  /* 0x0000000209027211 */ /* 0x002fe200078808ff */
[----:B------:R-:W-:-:S04]  /*11580*/  ULDC.64 UR4, c[0x0][0x208] ;  /* 0x0000820000047ab9 */ /* 0x000fc80000000a00 */
[----:B------:R-:W-:-:S05]  /*11590*/  IMAD.X R3, RZ, RZ, R7, P4 ;  /* 0x000000ffff037224 */ /* 0x000fca00020e0607 */
[----:B------:R-:W-:Y:S01]  /*115a0*/  @!PT LDS RZ, [RZ] ;  /* 0x00000000fffff984 */ /* 0x000fe20000000800 */
[----:B------:R-:W-:Y:S01]  /*115b0*/  @!PT LDS RZ, [RZ] ;  /* 0x00000000fffff984 */ /* 0x000fe20000000800 */
[----:B------:R-:W-:Y:S01]  /*115c0*/  @!PT LDS RZ, [RZ] ;  /* 0x00000000fffff984 */ /* 0x000fe20000000800 */
[----:B------:R2:W-:Y:S04]  /*115d0*/  LDGSTS.E.BYPASS.LTC128B.128 [R8+0x13c00], desc[UR4][R2.64], !P0 ;  /* 0x13c0000002087fae */ /* 0x0005e8000c101d44 */
[----:B------:R2:W-:Y:S04]  /*115e0*/  LDGSTS.E.BYPASS.LTC128B.128 [R8+0x17c00], desc[UR4][R2.64+0x80], !P1 ;  /* 0x17c0008002087fae */ /* 0x0005e8000c901d44 */
[----:B------:R2:W-:Y:S04]  /*115f0*/  LDGSTS.E.BYPASS.LTC128B.128 [R8+0x1bc00], desc[UR4][R2.64+0x100], !P2 ;  /* 0x1bc0010002087fae */ /* 0x0005e8000d101d44 */
[----:B------:R2:W-:Y:S02]  /*11600*/  LDGSTS.E.BYPASS.LTC128B.128 [R8+0x1fc00], desc[UR4][R2.64+0x180], !P3 ;  /* 0x1fc0018002087fae */ /* 0x0005e4000d901d44 */
.L_x_1280:
[----:B------:R-:W-:Y:S05]  /*11610*/  BSYNC B0 ;  /* 0x0000000000007941 */ /* 0x000fea0003800000 */
.L_x_1279:
[----:B------:R-:W-:Y:S01]  /*11620*/  NOP ;  /* 0x0000000000007918 */ /* 0x000fe20000000000 */
[----:B------:R-:W-:Y:S01]  /*11630*/  PLOP3.LUT P0, PT, PT, PT, PT, 0x80, 0x0 ;  /* 0x000000000000781c */ /* 0x000fe20003f0f070 */
[----:B0-----:R-:W-:-:S12]  /*11640*/  VIADD R6, R17, 0x30800 ;  /* 0x0003080011067836 */ /* 0x001fd80000000000 */
.L_x_1281:
[----:B------:R-:W-:Y:S02]  /*11650*/  PLOP3.LUT P1, PT, P1, P0, PT, 0xa2, 0x0 ;  /* 0x000000000000781c */ /* 0x000fe40000f21472 */
[----:B------:R-:W-:-:S08]  /*11660*/  @P0 R2UR P1, UR4, R17 ;  /* 0x00000000110402ca */ /* 0x000fd00000020000 */
[----:B------:R-:W-:-:S05]  /*11670*/  @P0 PLOP3.LUT P0, PT, P1, PT, PT, 0x80, 0x0 ;  /* 0x000000000000081c */ /* 0x000fca0000f0f070 */
[----:B------:R-:W-:Y:S01]  /*11680*/  @!P1 SYNCS.ARRIVE.TRANS64.RED.A0T1 RZ, [UR4+0x30800], RZ ;  /* 0x030800ffffff99a7 */ /* 0x000fe20008200404 */
[----:B------:R-:W-:Y:S07]  /*11690*/  @!P1 ARRIVES.LDGSTSBAR.64.TRANSCNT [UR4+0x30800] ;  /* 0x03080000ff0099b0 */ /* 0x000fee0008000a84 */
[----:B------:R-:W-:Y:S05]  /*116a0*/  @P0 BRA.U.ANY `(.L_x_1281) ;  /* 0xfffffffd00e80947 */ /* 0x000fea000393ffff */
[----:B-12---:R-:W2:Y:S02]  /*116b0*/  LDL.LU R2, [R1+0x18] ;  /* 0x0000180001027983 */ /* 0x006ea40000300800 */
        /* <DEDUP_REMOVED lines=9> */
[----:B------:R-:W1:Y:S03]  /*11750*/  SYNCS.PHASECHK.TRANS64.TRYWAIT P0, [R17+URZ+0x30820], R0 ;  /* 0x03082000110075a7 */ /* 0x000e66000800017f */
[----:B01----:R-:W-:Y:S05]  /*11760*/  @!P0 BRA `(.L_x_1283) ;  /* 0x0000004400c08947 */ /* 0x003fea0003800000 */
.L_x_1397:
[----:B------:R-:W-:Y:S05]  /*11770*/  BSYNC B0 ;  /* 0x0000000000007941 */ /* 0x000fea0003800000 */
.L_x_1282:
[----:B------:R-:W-:-:S04]  /*11780*/  UIADD3 UR4, UR41, -0x2, URZ ;  /* 0xfffffffe29047890 */ /* 0x000fc8000fffe03f */
[----:B------:R-:W-:-:S06]  /*11790*/  UISETP.GE.AND UP0, UPT, UR4, UR40, UPT ;  /* 0x000000280400728c */ /* 0x000fcc000bf06270 */
[----:B------:R-:W-:-:S13]  /*117a0*/  PLOP3.LUT P0, PT, PT, PT, UP0, 0x80, 0x0 ;  /* 0x000000000000781c */ /* 0x000fda0003f0f008 */
[----:B------:R-:W-:Y:S05]  /*117b0*/  @!P0 BRA `(.L_x_1284) ;  /* 0x0000002800388947 */ /* 0x000fea0003800000 */
[----:B0-----:R-:W-:Y:S01]  /*117c0*/  IMAD R0, RZ, RZ, -UR41 ;  /* 0x80000029ff007e24 */ /* 0x001fe2000f8e02ff */
[----:B------:R-:W-:Y:S01]  /*117d0*/  LOP3.LUT R5, RZ, UR40, RZ, 0x33, !PT ;  /* 0x00000028ff057c12 */ /* 0x000fe2000f8e33ff */
[----:B------:R-:W-:-:S03]  /*117e0*/  IMAD.U32 R4, RZ, RZ, UR4 ;  /* 0x00000004ff047e24 */ /* 0x000fc6000f8e00ff */
[----:B------:R-:W-:-:S05]  /*117f0*/  VIADDMNMX R5, R0, 0x1, R5, !PT ;  /* 0x0000000100057846 */ /* 0x000fca0007800105 */
[----:B------:R-:W-:-:S05]  /*11800*/  VIADD R0, R5, UR41 ;  /* 0x0000002905007c36 */ /* 0x000fca0008000000 */
[----:B------:R-:W-:-:S04]  /*11810*/  LOP3.LUT R0, R0, 0x1, RZ, 0xc0, !PT ;  /* 0x0000000100007812 */ /* 0x000fc800078ec0ff */
[----:B------:R-:W-:-:S13]  /*11820*/  ISETP.NE.U32.AND P0, PT, R0, 0x1, PT ;  /* 0x000000010000780c */ /* 0x000fda0003f05070 */
[----:B------:R-:W-:Y:S05]  /*11830*/  @P0 BRA `(.L_x_1285) ;  /* 0x0000000c00600947 */ /* 0x000fea0003800000 */
[----:B------:R-:W2:Y:S01]  /*11840*/  LDL R2, [R1+0x8] ;  /* 0x0000080001027983 */ /* 0x000ea20000100800 */
[----:B------:R-:W-:Y:S01]  /*11850*/  LOP3.LUT P1, RZ, R19, 0x2, RZ, 0xc0, !PT ;  /* 0x0000000213ff7812 */ /* 0x000fe2000782c0ff */
[----:B------:R-:W-:Y:S01]  /*11860*/  VIADD R0, R18, 0x1 ;  /* 0x0000000112007836 */ /* 0x000fe20000000000 */
[----:B------:R-:W-:Y:S04]  /*11870*/  BSSY B0, `(.L_x_1286) ;  /* 0x00000d0000007945 */ /* 0x000fe80003800000 */
[----:B------:R-:W-:-:S04]  /*11880*/  ISETP.NE.AND P0, PT, R0, 0x2, PT ;  /* 0x000000020000780c */ /* 0x000fc80003f05270 */
[----:B------:R-:W-:Y:S02]  /*11890*/  SEL R10, RZ, 0x1, P0 ;  /* 0x00000001ff0a7807 */ /* 0x000fe40000000000 */
[----:B------:R-:W-:Y:S02]  /*118a0*/  SEL R0, R0, RZ, P0 ;  /* 0x000000ff00007207 */ /* 0x000fe40000000000 */
[----:B--2---:R-:W-:Y:S01]  /*118b0*/  LOP3.LUT R10, R2, R10, RZ, 0x3c, !PT ;  /* 0x0000000a020a7212 */ /* 0x004fe200078e3cff */
[----:B------:R-:W-:Y:S06]  /*118c0*/  @!P1 BRA `(.L_x_1287) ;  /* 0x0000000c00289947 */ /* 0x000fec0003800000 */
[----:B------:R-:W-:Y:S01]  /*118d0*/  LOP3.LUT P1, RZ, R19, 0x1, RZ, 0xc0, !PT ;  /* 0x0000000113ff7812 */ /* 0x000fe2000782c0ff */
[----:B------:R-:W-:-:S12]  /*118e0*/  IMAD.MOV.U32 R8, RZ, RZ, R16 ;  /* 0x000000ffff087224 */ /* 0x000fd800078e0010 */
[----:B------:R-:W-:Y:S05]  /*118f0*/  @!P1 BRA `(.L_x_1288) ;  /* 0x0000000000589947 */ /* 0x000fea0003800000 */
[----:B------:R-:W2:Y:S01]  /*11900*/  LDL R9, [R1+0xc] ;  /* 0x00000c0001097983 */ /* 0x000ea20000100800 */
[----:B------:R-:W0:Y:S03]  /*11910*/  LDC R8, c[0x0][0x43c] ;  /* 0x00010f00ff087b82 */ /* 0x000e260000000800 */
[----:B------:R-:W3:Y:S01]  /*11920*/  LDL R12, [R1+0x4] ;  /* 0x00000400010c7983 */ /* 0x000ee20000100800 */
[----:B------:R-:W-:Y:S01]  /*11930*/  IMAD.MOV.U32 R7, RZ, RZ, R4 ;  /* 0x000000ffff077224 */ /* 0x000fe200078e0004 */
[----:B------:R-:W-:Y:S01]  /*11940*/  ULDC.64 UR4, c[0x0][0x428] ;  /* 0x00010a0000047ab9 */ /* 0x000fe20000000a00 */
[----:B------:R-:W-:Y:S01]  /*11950*/  ULDC.64 UR6, c[0x0][0x208] ;  /* 0x0000820000067ab9 */ /* 0x000fe20000000a00 */
[----:B0-----:R-:W-:-:S13]  /*11960*/  ISETP.NE.AND P0, PT, R8, 0x1, PT ;  /* 0x000000010800780c */ /* 0x001fda0003f05270 */
[----:B------:R-:W0:Y:S02]  /*11970*/  @P0 LDC.64 R2, c[0x0][0x440] ;  /* 0x00011000ff020b82 */ /* 0x000e240000000a00 */
[----:B0-----:R-:W-:-:S05]  /*11980*/  @P0 IMAD.HI.U32 R2, R4, R2, RZ ;  /* 0x0000000204020227 */ /* 0x001fca00078e00ff */
[----:B------:R-:W-:-:S05]  /*11990*/  @P0 SHF.R.U32.HI R7, RZ, R3, R2 ;  /* 0x00000003ff070219 */ /* 0x000fca0000011602 */
[----:B------:R-:W-:-:S04]  /*119a0*/  IMAD.MOV R2, RZ, RZ, -R7 ;  /* 0x000000ffff027224 */ /* 0x000fc800078e0a07 */
[----:B------:R-:W-:Y:S02]  /*119b0*/  IMAD R4, R8, R2, R4 ;  /* 0x0000000208047224 */ /* 0x000fe400078e0204 */
[----:B------:R-:W0:Y:S01]  /*119c0*/  LDC.64 R2, c[0x0][0x418] ;  /* 0x00010600ff027b82 */ /* 0x000e220000000a00 */
[----:B--2---:R-:W-:Y:S01]  /*119d0*/  IMAD R8, R9, UR4, RZ ;  /* 0x0000000409087c24 */ /* 0x004fe2000f8e02ff */
[----:B------:R-:W-:-:S03]  /*119e0*/  SHF.R.S32.HI R9, RZ, 0x1f, R7 ;  /* 0x0000001fff097819 */ /* 0x000fc60000011407 */
[----:B---3--:R-:W-:Y:S02]  /*119f0*/  IMAD R11, R12, UR5, R8 ;  /* 0x000000050c0b7c24 */ /* 0x008fe4000f8e0208 */
[----:B------:R-:W-:-:S04]  /*11a00*/  IMAD.MOV.U32 R8, RZ, RZ, R7 ;  /* 0x000000ffff087224 */ /* 0x000fc800078e0007 */
[----:B------:R-:W-:-:S04]  /*11a10*/  IMAD.WIDE.U32 R8, R12, UR4, R8 ;  /* 0x000000040c087c25 */ /* 0x000fc8000f8e0008 */
[----:B------:R-:W-:Y:S01]  /*11a20*/  IMAD.IADD R7, R11, 0x1, R9 ;  /* 0x000000010b077824 */ /* 0x000fe200078e0209 */
[----:B0-----:R-:W-:-:S04]  /*11a30*/  LEA R2, P0, R8, R2, 0x2 ;  /* 0x0000000208027211 */ /* 0x001fc800078010ff */
[----:B------:R-:W-:-:S05]  /*11a40*/  LEA.HI.X R3, R8, R3, R7, 0x2, P0 ;  /* 0x0000000308037211 */ /* 0x000fca00000f1407 */
[----:B------:R0:W5:Y:S04]  /*11a50*/  LDG.E R8, desc[UR6][R2.64] ;  /* 0x0000000602087981 */ /* 0x000168000c1e1900 */
.L_x_1288:
[----:B0-----:R-:W-:Y:S01]  /*11a60*/  IMAD R3, R0, 0x8, R17 ;  /* 0x0000000800037824 */ /* 0x001fe200078e0211 */
[----:B------:R-:W-:Y:S01]  /*11a70*/  SHF.L.U32 R2, R10, 0x1f, RZ ;  /* 0x0000001f0a027819 */ /* 0x000fe200000006ff */
[----:B------:R-:W-:Y:S03]  /*11a80*/  BSSY B1, `(.L_x_1289) ;  /* 0x0000003000017945 */ /* 0x000fe60003800000 */
[----:B------:R-:W0:Y:S02]  /*11a90*/  SYNCS.PHASECHK.TRANS64.TRYWAIT P0, [R3+URZ+0x30840], R2 ;  /* 0x03084002030075a7 */ /* 0x000e24000800017f */
[----:B0-----:R-:W-:Y:S05]  /*11aa0*/  @!P0 BRA `(.L_x_1290) ;  /* 0x0000004400048947 */ /* 0x001fea0003800000 */
.L_x_1398:
[----:B------:R-:W-:Y:S05]  /*11ab0*/  BSYNC B1 ;  /* 0x0000000000017941 */ /* 0x000fea0003800000 */
.L_x_1289:
[----:B------:R-:W1:Y:S01]  /*11ac0*/  S2R R7, SR_TID.X ;  /* 0x0000000000077919 */ /* 0x000e620000002100 */
[----:B------:R-:W-:Y:S01]  /*11ad0*/  BSSY B1, `(.L_x_1291) ;  /* 0x000000b000017945 */ /* 0x000fe20003800000 */
[----:B-1----:R-:W-:-:S04]  /*11ae0*/  LOP3.LUT R7, R7, 0x7f, RZ, 0xc0, !PT ;  /* 0x0000007f07077812 */ /* 0x002fc800078ec0ff */
[----:B------:R-:W-:-:S13]  /*11af0*/  ISETP.NE.AND P1, PT, R7, RZ, PT ;  /* 0x000000ff0700720c */ /* 0x000fda0003f25270 */
[----:B------:R-:W-:Y:S05]  /*11b00*/  @P1 BRA `(.L_x_1292) ;  /* 0x00000000001c1947 */ /* 0x000fea0003800000 */
[----:B------:R-:W1:Y:S01]  /*11b10*/  S2R R7, SR_TID.X ;  /* 0x0000000000077919 */ /* 0x000e620000002100 */
[----:B0-----:R-:W-:-:S04]  /*11b20*/  IMAD.MOV.U32 R2, RZ, RZ, 0x8000 ;  /* 0x00008000ff027424 */ /* 0x001fc800078e00ff */
[----:B------:R2:W-:Y:S01]  /*11b30*/  SYNCS.ARRIVE.TRANS64 RZ, [R3+URZ+0x30830], R2 ;  /* 0x0308300203ff79a7 */ /* 0x0005e2000800003f */
[----:B-1----:R-:W-:-:S04]  /*11b40*/  LOP3.LUT R7, R7, 0x1f, RZ, 0xc0, !PT ;  /* 0x0000001f07077812 */ /* 0x002fc800078ec0ff */
[----:B------:R-:W-:-:S13]  /*11b50*/  ISETP.NE.AND P0, PT, R7, RZ, PT ;  /* 0x000000ff0700720c */ /* 0x000fda0003f05270 */
[----:B--2---:R-:W-:Y:S05]  /*11b60*/  @!P0 BRA `(.L_x_1292) ;  /* 0x0000000000048947 */ /* 0x004fea0003800000 */
[----:B------:R-:W-:Y:S01]  /*11b70*/  BPT.TRAP 0x1 ;  /* 0x000000040000795c */ /* 0x000fe20000300000 */
.L_x_1292:
[----:B------:R-:W-:Y:S05]  /*11b80*/  BSYNC B1 ;  /* 0x0000000000017941 */ /* 0x000fea0003800000 */
.L_x_1291:
[----:B------:R-:W-:Y:S01]  /*11b90*/  IMAD.MOV.U32 R11, RZ, RZ, RZ ;  /* 0x000000ffff0b7224 */ /* 0x000fe200078e00ff */
[----:B------:R-:W-:Y:S01]  /*11ba0*/  UIADD3 UR4, UP0, UR38, 0x370, URZ ;  /* 0x0000037026047890 */ /* 0x000fe2000ff1e03f */
[----:B------:R-:W-:Y:S01]  /*11bb0*/  IMAD R7, R0, 0x8000, R17 ;  /* 0x0000800000077824 */ /* 0x000fe200078e0211 */
[----:B------:R-:W-:Y:S01]  /*11bc0*/  PLOP3.LUT P0, PT, PT, PT, PT, 0x80, 0x0 ;  /* 0x000000000000781c */ /* 0x000fe20003f0f070 */
[----:B0-----:R-:W-:Y:S01]  /*11bd0*/  VIADD R3, R3, 0x30830 ;  /* 0x0003083003037836 */ /* 0x001fe20000000000 */
[----:B------:R-:W-:Y:S01]  /*11be0*/  R2UR UR10, R11 ;  /* 0x000000000b0a72ca */ /* 0x000fe200000e0000 */
[----:B------:R-:W-:Y:S01]  /*11bf0*/  IMAD.SHL.U32 R2, R4, 0x40, RZ ;  /* 0x0000004004027824 */ /* 0x000fe200078e00ff */
[----:B------:R-:W-:Y:S01]  /*11c00*/  UIADD3.X UR5, URZ, UR39, URZ, UP0, !UPT ;  /* 0x000000273f057290 */ /* 0x000fe200087fe43f */
[----:B------:R-:W-:Y:S01]  /*11c10*/  VIADD R9, R7, 0x20400 ;  /* 0x0002040007097836 */ /* 0x000fe20000000000 */
[----:B------:R-:W-:Y:S01]  /*11c20*/  UMOV UR6, 0x0 ;  /* 0x0000000000067882 */ /* 0x000fe20000000000 */
[----:B------:R-:W-:-:S10]  /*11c30*/  UMOV UR7, 0x14f00000 ;  /* 0x14f0000000077882 */ /* 0x000fd40000000000 */
.L_x_1293:
[----:B------:R-:W-:-:S13]  /*11c40*/  @P0 ELECT P2, URZ, PT ;  /* 0x00000000003f082f */ /* 0x000fda0003840000 */
[----:B-----5:R-:W-:Y:S01]  /*11c50*/  @P2 R2UR UR13, R8 ;  /* 0x00000000080d22ca */ /* 0x020fe200000e0000 */
[----:B------:R-:W-:Y:S01]  /*11c60*/  UMOV UR12, UR36 ;  /* 0x00000024000c7c82 */ /* 0x000fe20008000000 */
[----:B------:R-:W-:Y:S02]  /*11c70*/  @P2 R2UR UR11, R2 ;  /* 0x00000000020b22ca */ /* 0x000fe400000e0000 */
[----:B------:R-:W-:Y:S02]  /*11c80*/  @P2 R2UR UR9, R3 ;  /* 0x00000000030922ca */ /* 0x000fe400000e0000 */
[----:B------:R-:W-:Y:S02]  /*11c90*/  @P2 R2UR UR8, R9 ;  /* 0x00000000090822ca */ /* 0x000fe400000e0000 */
[----:B------:R-:W-:Y:S02]  /*11ca0*/  @P2 PLOP3.LUT P0, PT, P2, PT, PT, 0x8, 0x0 ;  /* 0x000000000000281c */ /* 0x000fe4000170e170 */
        /* <DEDUP_REMOVED lines=9> */
.L_x_1294:
[----:B------:R-:W-:-:S13]  /*11d40*/  @P0 ELECT P2, URZ, PT ;  /* 0x00000000003f082f */ /* 0x000fda0003840000 */
[----:B------:R-:W-:Y:S01]  /*11d50*/  @P2 R2UR UR13, R8 ;  /* 0x00000000080d22ca */ /* 0x000fe200000e0000 */
        /* <DEDUP_REMOVED lines=14> */
.L_x_1295:
        /* <DEDUP_REMOVED lines=16> */
.L_x_1296:
        /* <DEDUP_REMOVED lines=10> */
[----:B------:R-:W2:Y:S01]  /*11fe0*/  LDL.LU R9, [R1+0x8] ;  /* 0x0000080001097983 */ /* 0x000ea20000300800 */
[----:B------:R-:W-:Y:S01]  /*11ff0*/  IMAD R3, R18, 0x8, R6 ;  /* 0x0000000812037824 */ /* 0x000fe200078e0206 */
[----:B------:R-:W-:Y:S01]  /*12000*/  BSSY B1, `(.L_x_1297) ;  /* 0x0000004000017945 */ /* 0x000fe20003800000 */
[----:B--2---:R-:W-:-:S04]  /*12010*/  SHF.L.U32 R2, R9, 0x1f, RZ ;  /* 0x0000001f09027819 */ /* 0x004fc800000006ff */
[----:B------:R-:W0:Y:S02]  /*12020*/  SYNCS.PHASECHK.TRANS64.TRYWAIT P0, [R3+URZ+0x60], R2 ;  /* 0x00006002030075a7 */ /* 0x000e24000800017f */
[----:B0-----:R-:W-:Y:S05]  /*12030*/  @!P0 BRA `(.L_x_1298) ;  /* 0x0000003c00b48947 */ /* 0x001fea0003800000 */
.L_x_1399:
[----:B------:R-:W-:Y:S05]  /*12040*/  BSYNC B1 ;  /* 0x0000000000017941 */ /* 0x000fea0003800000 */
.L_x_1297:
[----:B------:R-:W-:Y:S01]  /*12050*/  BSSY B1, `(.L_x_1299) ;  /* 0x000000c000017945 */ /* 0x000fe20003800000 */
[----:B------:R-:W-:Y:S02]  /*12060*/  IMAD.MOV.U32 R12, RZ, RZ, 0x0 ;  /* 0x00000000ff0c7424 */ /* 0x000fe400078e00ff */
[----:B------:R-:W-:Y:S01]  /*12070*/  IMAD.MOV.U32 R13, RZ, RZ, 0x14f00000 ;  /* 0x14f00000ff0d7424 */ /* 0x000fe200078e00ff */
[----:B------:R-:W-:Y:S06]  /*12080*/  @P1 BRA `(.L_x_1300) ;  /* 0x0000000000201947 */ /* 0x000fec0003800000 */
[----:B------:R-:W1:Y:S01]  /*12090*/  S2R R7, SR_TID.X ;  /* 0x0000000000077919 */ /* 0x000e620000002100 */
[----:B0-----:R-:W-:Y:S02]  /*120a0*/  IMAD R2, R18, 0x8, R17 ;  /* 0x0000000812027824 */ /* 0x001fe400078e0211 */
[----:B------:R-:W-:-:S04]  /*120b0*/  IMAD.MOV.U32 R3, RZ, RZ, 0x8000 ;  /* 0x00008000ff037424 */ /* 0x000fc800078e00ff */
[----:B------:R2:W-:Y:S01]  /*120c0*/  SYNCS.ARRIVE.TRANS64 RZ, [R2+URZ+0x30850], R3 ;  /* 0x0308500302ff79a7 */ /* 0x0005e2000800003f */
[----:B-1----:R-:W-:-:S04]  /*120d0*/  LOP3.LUT R7, R7, 0x1f, RZ, 0xc0, !PT ;  /* 0x0000001f07077812 */ /* 0x002fc800078ec0ff */
[----:B------:R-:W-:-:S13]  /*120e0*/  ISETP.NE.AND P0, PT, R7, RZ, PT ;  /* 0x000000ff0700720c */ /* 0x000fda0003f05270 */
[----:B--2---:R-:W-:Y:S05]  /*120f0*/  @!P0 BRA `(.L_x_1300) ;  /* 0x0000000000048947 */ /* 0x004fea0003800000 */
[----:B------:R-:W-:Y:S01]  /*12100*/  BPT.TRAP 0x1 ;  /* 0x000000040000795c */ /* 0x000fe20000300000 */
.L_x_1300:
[----:B------:R-:W-:Y:S05]  /*12110*/  BSYNC B1 ;  /* 0x0000000000017941 */ /* 0x000fea0003800000 */
.L_x_1299:
[----:B------:R-:W2:Y:S01]  /*12120*/  LDL.LU R7, [R1] ;  /* 0x0000000001077983 */ /* 0x000ea20000300800 */
[----:B------:R-:W-:Y:S01]  /*12130*/  R2UR UR10, R11 ;  /* 0x000000000b0a72ca */ /* 0x000fe200000e0000 */
[--C-:B0-----:R-:W-:Y:S01]  /*12140*/  IMAD R2, R18, 0x8, R17.reuse ;  /* 0x0000000812027824 */ /* 0x101fe200078e0211 */
[----:B------:R-:W-:Y:S01]  /*12150*/  R2UR UR6, R12 ;  /* 0x000000000c0672ca */ /* 0x000fe200000e0000 */
[----:B------:R-:W-:Y:S01]  /*12160*/  IMAD R3, R18, 0x8000, R17 ;  /* 0x0000800012037824 */ /* 0x000fe200078e0211 */
[----:B------:R-:W-:Y:S01]  /*12170*/  R2UR UR7, R13 ;  /* 0x000000000d0772ca */ /* 0x000fe200000e0000 */
[----:B------:R-:W-:Y:S01]  /*12180*/  UIADD3 UR4, UP0, UR38, 0x470, URZ ;  /* 0x0000047026047890 */ /* 0x000fe2000ff1e03f */
[----:B------:R-:W-:Y:S01]  /*12190*/  PLOP3.LUT P0, PT, PT, PT, PT, 0x80, 0x0 ;  /* 0x000000000000781c */ /* 0x000fe20003f0f070 */
[----:B------:R-:W-:Y:S02]  /*121a0*/  VIADD R2, R2, 0x30850 ;  /* 0x0003085002027836 */ /* 0x000fe40000000000 */
[----:B------:R-:W-:Y:S01]  /*121b0*/  VIADD R9, R3, 0x400 ;  /* 0x0000040003097836 */ /* 0x000fe20000000000 */
[----:B------:R-:W-:Y:S01]  /*121c0*/  UIADD3.X UR5, URZ, UR39, URZ, UP0, !UPT ;  /* 0x000000273f057290 */ /* 0x000fe200087fe43f */
[----:B--2---:R-:W-:-:S11]  /*121d0*/  IMAD.SHL.U32 R7, R7, 0x40, RZ ;  /* 0x0000004007077824 */ /* 0x004fd600078e00ff */
.L_x_1301:
        /* <DEDUP_REMOVED lines=15> */
.L_x_1302:
        /* <DEDUP_REMOVED lines=15> */
.L_x_1303:
        /* <DEDUP_REMOVED lines=15> */
.L_x_1304:
        /* <DEDUP_REMOVED lines=10> */
[----:B------:R0:W-:Y:S01]  /*12550*/  STL [R1], R4 ;  /* 0x0000000401007387 */ /* 0x0001e20000100800 */
[----:B------:R-:W-:-:S07]  /*12560*/  IMAD.MOV.U32 R16, RZ, RZ, R8 ;  /* 0x000000ffff107224 */ /* 0x000fce00078e0008 */
.L_x_1287:
[----:B------:R-:W-:Y:S05]  /*12570*/  BSYNC B0 ;  /* 0x0000000000007941 */ /* 0x000fea0003800000 */
.L_x_1286:
[----:B------:R1:W-:Y:S01]  /*12580*/  STL [R1+0x8], R10 ;  /* 0x0000080a01007387 */ /* 0x0003e20000100800 */
[----:B------:R-:W-:Y:S01]  /*12590*/  UIADD3 UR4, UR41, -0x3, URZ ;  /* 0xfffffffd29047890 */ /* 0x000fe2000fffe03f */
[----:B------:R-:W-:-:S05]  /*125a0*/  IMAD.MOV.U32 R18, RZ, RZ, R0 ;  /* 0x000000ffff127224 */ /* 0x000fca00078e0000 */
[----:B0-----:R-:W-:-:S07]  /*125b0*/  IMAD.U32 R4, RZ, RZ, UR4 ;  /* 0x00000004ff047e24 */ /* 0x001fce000f8e00ff */
.L_x_1285:
[----:B------:R-:W-:Y:S01]  /*125c0*/  ULOP3.LUT UR4, URZ, UR41, URZ, 0x33, !UPT ;  /* 0x000000293f047292 */ /* 0x000fe2000f8e333f */
[----:B------:R-:W-:Y:S01]  /*125d0*/  VIADD R5, R5, 0xfffffffe ;  /* 0xfffffffe05057836 */ /* 0x000fe20000000000 */
[----:B------:R-:W-:Y:S04]  /*125e0*/  BSSY B0, `(.L_x_1284) ;  /* 0x00001ab000007945 */ /* 0x000fe80003800000 */
[----:B------:R-:W-:-:S13]  /*125f0*/  ISETP.NE.AND P0, PT, R5, UR4, PT ;  /* 0x0000000405007c0c */ /* 0x000fda000bf05270 */
[----:B------:R-:W-:Y:S05]  /*12600*/  @!P0 BRA `(.L_x_1305) ;  /* 0x0000001800a08947 */ /* 0x000fea0003800000 */
[----:B------:R-:W-:-:S07]  /*12610*/  IMAD.MOV.U32 R8, RZ, RZ, R16 ;  /* 0x000000ffff087224 */ /* 0x000fce00078e0010 */
.L_x_1344:
[----:B--2---:R-:W2:Y:S01]  /*12620*/  LDL R2, [R1+0x8] ;  /* 0x0000080001027983 */ /* 0x004ea20000100800 */
[----:B------:R-:W-:Y:S01]  /*12630*/  LOP3.LUT P1, RZ, R19, 0x2, RZ, 0xc0, !PT ;  /* 0x0000000213ff7812 */ /* 0x000fe2000782c0ff */
[----:B------:R-:W-:Y:S01]  /*12640*/  VIADD R0, R18, 0x1 ;  /* 0x0000000112007836 */ /* 0x000fe20000000000 */
[----:B------:R-:W-:Y:S05]  /*12650*/  YIELD ;  /* 0x0000000000007946 */ /* 0x000fea0003800000 */
[----:B------:R-:W-:Y:S01]  /*12660*/  ISETP.NE.AND P0, PT, R0, 0x2, PT ;  /* 0x000000020000780c */ /* 0x000fe20003f05270 */
[----:B------:R-:W-:Y:S03]  /*12670*/  BSSY B1, `(.L_x_1306) ;  /* 0x00000cc000017945 */ /* 0x000fe60003800000 */
[----:B------:R-:W-:-:S02]  /*12680*/  SEL R5, RZ, 0x1, P0 ;  /* 0x00000001ff057807 */ /* 0x000fc40000000000 */
[----:B------:R-:W-:Y:S02]  /*12690*/  SEL R0, R0, RZ, P0 ;  /* 0x000000ff00007207 */ /* 0x000fe40000000000 */
[----:B--2---:R-:W-:Y:S01]  /*126a0*/  LOP3.LUT R5, R2, R5, RZ, 0x3c, !PT ;  /* 0x0000000502057212 */ /* 0x004fe200078e3cff */
[----:B0-----:R-:W-:Y:S06]  /*126b0*/  @!P1 BRA `(.L_x_1307) ;  /* 0x0000000c001c9947 */ /* 0x001fec0003800000 */
[----:B------:R-:W-:Y:S01]  /*126c0*/  LOP3.LUT P1, RZ, R19, 0x1, RZ, 0xc0, !PT ;  /* 0x0000000113ff7812 */ /* 0x000fe2000782c0ff */
[----:B------:R-:W-:-:S12]  /*126d0*/  IMAD.MOV.U32 R7, RZ, RZ, R4 ;  /* 0x000000ffff077224 */ /* 0x000fd800078e0004 */
[----:B------:R-:W-:Y:S05]  /*126e0*/  @!P1 BRA `(.L_x_1308) ;  /* 0x0000000000549947 */ /* 0x000fea0003800000 */
[----:B-1----:R-:W2:Y:S01]  /*126f0*/  LDL R10, [R1+0xc] ;  /* 0x00000c00010a7983 */ /* 0x002ea20000100800 */
[----:B------:R-:W0:Y:S01]  /*12700*/  LDC R8, c[0x0][0x43c] ;  /* 0x00010f00ff087b82 */ /* 0x000e220000000800 */
[----:B------:R-:W-:Y:S02]  /*12710*/  ULDC.64 UR4, c[0x0][0x428] ;  /* 0x00010a0000047ab9 */ /* 0x000fe40000000a00 */
[----:B------:R-:W3:Y:S01]  /*12720*/  LDL R9, [R1+0x4] ;  /* 0x0000040001097983 */ /* 0x000ee20000100800 */
[----:B------:R-:W-:Y:S01]  /*12730*/  ULDC.64 UR6, c[0x0][0x208] ;  /* 0x0000820000067ab9 */ /* 0x000fe20000000a00 */
[----:B0-----:R-:W-:-:S13]  /*12740*/  ISETP.NE.AND P0, PT, R8, 0x1, PT ;  /* 0x000000010800780c */ /* 0x001fda0003f05270 */
[----:B------:R-:W0:Y:S02]  /*12750*/  @P0 LDC.64 R2, c[0x0][0x440] ;  /* 0x00011000ff020b82 */ /* 0x000e240000000a00 */
[----:B0-----:R-:W-:-:S04]  /*12760*/  @P0 IMAD.HI.U32 R7, R4, R2, RZ ;  /* 0x0000000204070227 */ /* 0x001fc800078e00ff */
[----:B------:R-:W-:Y:S01]  /*12770*/  IMAD.MOV.U32 R2, RZ, RZ, R4 ;  /* 0x000000ffff027224 */ /* 0x000fe200078e0004 */
[----:B------:R-:W-:-:S04]  /*12780*/  @P0 SHF.R.U32.HI R2, RZ, R3, R7 ;  /* 0x00000003ff020219 */ /* 0x000fc80000011607 */
[--C-:B------:R-:W-:Y:S01]  /*12790*/  SHF.R.S32.HI R3, RZ, 0x1f, R2.reuse ;  /* 0x0000001fff037819 */ /* 0x100fe20000011402 */
[----:B------:R-:W-:-:S04]  /*127a0*/  IMAD.MOV R7, RZ, RZ, -R2 ;  /* 0x000000ffff077224 */ /* 0x000fc800078e0a02 */
[----:B------:R-:W-:Y:S02]  /*127b0*/  IMAD R7, R8, R7, R4 ;  /* 0x0000000708077224 */ /* 0x000fe400078e0204 */
[----:B--2---:R-:W-:-:S04]  /*127c0*/  IMAD R8, R10, UR4, RZ ;  /* 0x000000040a087c24 */ /* 0x004fc8000f8e02ff */
[C---:B---3--:R-:W-:Y:S02]  /*127d0*/  IMAD R8, R9.reuse, UR5, R8 ;  /* 0x0000000509087c24 */ /* 0x048fe4000f8e0208 */
[----:B------:R-:W-:Y:S01]  /*127e0*/  IMAD.WIDE.U32 R2, R9, UR4, R2 ;  /* 0x0000000409027c25 */ /* 0x000fe2000f8e0002 */
[----:B------:R-:W-:-:S03]  /*127f0*/  ULDC.64 UR4, c[0x0][0x418] ;  /* 0x0001060000047ab9 */ /* 0x000fc60000000a00 */
[----:B------:R-:W-:Y:S01]  /*12800*/  IMAD.IADD R3, R8, 0x1, R3 ;  /* 0x0000000108037824 */ /* 0x000fe200078e0203 */
[----:B------:R-:W-:-:S04]  /*12810*/  LEA R8, P0, R2, UR4, 0x2 ;  /* 0x0000000402087c11 */ /* 0x000fc8000f8010ff */
[----:B------:R-:W-:-:S05]  /*12820*/  LEA.HI.X R9, R2, UR5, R3, 0x2, P0 ;  /* 0x0000000502097c11 */ /* 0x000fca00080f1403 */
[----:B------:R0:W5:Y:S04]  /*12830*/  LDG.E R8, desc[UR6][R8.64] ;  /* 0x0000000608087981 */ /* 0x000168000c1e1900 */
.L_x_1308:
[----:B------:R-:W-:Y:S01]  /*12840*/  IMAD R3, R0, 0x8, R17 ;  /* 0x0000000800037824 */ /* 0x000fe200078e0211 */
[----:B------:R-:W-:Y:S01]  /*12850*/  SHF.L.U32 R2, R5, 0x1f, RZ ;  /* 0x0000001f05027819 */ /* 0x000fe200000006ff */
[----:B------:R-:W-:Y:S03]  /*12860*/  BSSY B2, `(.L_x_1309) ;  /* 0x0000003000027945 */ /* 0x000fe60003800000 */
[----:B------:R-:W2:Y:S02]  /*12870*/  SYNCS.PHASECHK.TRANS64.TRYWAIT P0, [R3+URZ+0x30840], R2 ;  /* 0x03084002030075a7 */ /* 0x000ea4000800017f */
[----:B--2---:R-:W-:Y:S05]  /*12880*/  @!P0 BRA `(.L_x_1310) ;  /* 0x0000003400b48947 */ /* 0x004fea0003800000 */
.L_x_1400:
[----:B------:R-:W-:Y:S05]  /*12890*/  BSYNC B2 ;  /* 0x0000000000027941 */ /* 0x000fea0003800000 */
.L_x_1309:
[----:B0-----:R-:W0:Y:S01]  /*128a0*/  S2R R9, SR_TID.X ;  /* 0x0000000000097919 */ /* 0x001e220000002100 */
        /* <DEDUP_REMOVED lines=9> */
[----:B---3--:R-:W-:Y:S05]  /*12940*/  @!P0 BRA `(.L_x_1312) ;  /* 0x0000000000048947 */ /* 0x008fea0003800000 */
[----:B------:R-:W-:Y:S01]  /*12950*/  BPT.TRAP 0x1 ;  /* 0x000000040000795c */ /* 0x000fe20000300000 */
.L_x_1312:
[----:B------:R-:W-:Y:S05]  /*12960*/  BSYNC B2 ;  /* 0x0000000000027941 */ /* 0x000fea0003800000 */
.L_x_1311:
[----:B------:R-:W-:Y:S01]  /*12970*/  IMAD.MOV.U32 R11, RZ, RZ, RZ ;  /* 0x000000ffff0b7224 */ /* 0x000fe200078e00ff */
[----:B------:R-:W-:Y:S01]  /*12980*/  UIADD3 UR4, UP0, UR38, 0x370, URZ ;  /* 0x0000037026047890 */ /* 0x000fe2000ff1e03f */
[----:B------:R-:W-:Y:S01]  /*12990*/  IMAD R9, R0, 0x8000, R17 ;  /* 0x0000800000097824 */ /* 0x000fe200078e0211 */
[----:B------:R-:W-:Y:S01]  /*129a0*/  PLOP3.LUT P0, PT, PT, PT, PT, 0x80, 0x0 ;  /* 0x000000000000781c */ /* 0x000fe20003f0f070 */
[----:B--2---:R-:W-:Y:S01]  /*129b0*/  VIADD R3, R3, 0x30830 ;  /* 0x0003083003037836 */ /* 0x004fe20000000000 */
[----:B------:R-:W-:Y:S01]  /*129c0*/  R2UR UR10, R11 ;  /* 0x000000000b0a72ca */ /* 0x000fe200000e0000 */
[----:B------:R-:W-:Y:S01]  /*129d0*/  IMAD.SHL.U32 R2, R7, 0x40, RZ ;  /* 0x0000004007027824 */ /* 0x000fe200078e00ff */
[----:B------:R-:W-:Y:S01]  /*129e0*/  UIADD3.X UR5, URZ, UR39, URZ, UP0, !UPT ;  /* 0x000000273f057290 */ /* 0x000fe200087fe43f */
[----:B-1----:R-:W-:Y:S01]  /*129f0*/  VIADD R10, R9, 0x20400 ;  /* 0x00020400090a7836 */ /* 0x002fe20000000000 */
[----:B------:R-:W-:Y:S01]  /*12a00*/  UMOV UR6, 0x0 ;  /* 0x0000000000067882 */ /* 0x000fe20000000000 */
[----:B------:R-:W-:-:S10]  /*12a10*/  UMOV UR7, 0x14f00000 ;  /* 0x14f0000000077882 */ /* 0x000fd40000000000 */
.L_x_1313:
        /* <DEDUP_REMOVED lines=16> */
.L_x_1314:
        /* <DEDUP_REMOVED lines=16> */
.L_x_1315:
        /* <DEDUP_REMOVED lines=16> */
.L_x_1316:
        /* <DEDUP_REMOVED lines=16> */
.L_x_1401:
[----:B------:R-:W-:Y:S05]  /*12e20*/  BSYNC B2 ;  /* 0x0000000000027941 */ /* 0x000fea0003800000 */
.L_x_1317:
[----:B------:R-:W-:Y:S01]  /*12e30*/  BSSY B2, `(.L_x_1319) ;  /* 0x000000b000027945 */ /* 0x000fe20003800000 */
[----:B0-----:R-:W-:Y:S02]  /*12e40*/  IMAD.MOV.U32 R2, RZ, RZ, 0x0 ;  /* 0x00000000ff027424 */ /* 0x001fe400078e00ff */
[----:B------:R-:W-:Y:S01]  /*12e50*/  IMAD.MOV.U32 R3, RZ, RZ, 0x14f00000 ;  /* 0x14f00000ff037424 */ /* 0x000fe200078e00ff */
[----:B------:R-:W-:Y:S06]  /*12e60*/  @P1 BRA `(.L_x_1320) ;  /* 0x00000000001c1947 */ /* 0x000fec0003800000 */
[----:B------:R-:W0:Y:S02]  /*12e70*/  S2R R10, SR_TID.X ;  /* 0x00000000000a7919 */ /* 0x000e240000002100 */
[----:B0-----:R-:W-:Y:S01]  /*12e80*/  LOP3.LUT R15, R10, 0x1f, RZ, 0xc0, !PT ;  /* 0x0000001f0a0f7812 */ /* 0x001fe200078ec0ff */
[----:B------:R-:W-:-:S03]  /*12e90*/  IMAD.MOV.U32 R10, RZ, RZ, 0x8000 ;  /* 0x00008000ff0a7424 */ /* 0x000fc600078e00ff */
[----:B------:R-:W-:Y:S01]  /*12ea0*/  ISETP.NE.AND P0, PT, R15, RZ, PT ;  /* 0x000000ff0f00720c */ /* 0x000fe20003f05270 */
[----:B------:R0:W-:-:S12]  /*12eb0*/  SYNCS.ARRIVE.TRANS64 RZ, [R9+URZ+0x50], R10 ;  /* 0x0000500a09ff79a7 */ /* 0x0001d8000800003f */
[----:B0-----:R-:W-:Y:S05]  /*12ec0*/  @!P0 BRA `(.L_x_1320) ;  /* 0x0000000000048947 */ /* 0x001fea0003800000 */
[----:B------:R-:W-:Y:S01]  /*12ed0*/  BPT.TRAP 0x1 ;  /* 0x000000040000795c */ /* 0x000fe20000300000 */
.L_x_1320:
[----:B------:R-:W-:Y:S05]  /*12ee0*/  BSYNC B2 ;  /* 0x0000000000027941 */ /* 0x000fea0003800000 */
.L_x_1319:
[----:B------:R-:W2:Y:S01]  /*12ef0*/  LDL.LU R10, [R1] ;  /* 0x00000000010a7983 */ /* 0x000ea20000300800 */
        /* <DEDUP_REMOVED lines=9> */
[----:B--2---:R-:W-:-:S11]  /*12f90*/  IMAD.SHL.U32 R10, R10, 0x40, RZ ;  /* 0x000000400a0a7824 */ /* 0x004fd600078e00ff */
.L_x_1321:
        /* <DEDUP_REMOVED lines=15> */
.L_x_1322:
        /* <DEDUP_REMOVED lines=15> */
.L_x_1323:
        /* <DEDUP_REMOVED lines=15> */
.L_x_1324:
        /* <DEDUP_REMOVED lines=12> */
.L_x_1307:
[----:B------:R-:W-:Y:S05]  /*13330*/  BSYNC B1 ;  /* 0x0000000000017941 */ /* 0x000fea0003800000 */
.L_x_1306:
[----:B------:R-:W-:Y:S01]  /*13340*/  VIADD R18, R0, 0x1 ;  /* 0x0000000100127836 */ /* 0x000fe20000000000 */
[----:B------:R-:W-:Y:S01]  /*13350*/  LOP3.LUT P1, RZ, R19, 0x2, RZ, 0xc0, !PT ;  /* 0x0000000213ff7812 */ /* 0x000fe2000782c0ff */
[----:B------:R-:W-:Y:S01]  /*13360*/  BSSY B1, `(.L_x_1325) ;  /* 0x00000cf000017945 */ /* 0x000fe20003800000 */
[----:B0-----:R-:W-:Y:S02]  /*13370*/  VIADD R7, R4, 0xffffffff ;  /* 0xffffffff04077836 */ /* 0x001fe40000000000 */
[----:B------:R-:W-:-:S04]  /*13380*/  ISETP.NE.AND P0, PT, R18, 0x2, PT ;  /* 0x000000021200780c */ /* 0x000fc80003f05270 */
[----:B------:R-:W-:Y:S02]  /*13390*/  SEL R2, RZ, 0x1, P0 ;  /* 0x00000001ff027807 */ /* 0x000fe40000000000 */
[----:B------:R-:W-:Y:S02]  /*133a0*/  SEL R18, R18, RZ, P0 ;  /* 0x000000ff12127207 */ /* 0x000fe40000000000 */
[----:B------:R-:W-:-:S05]  /*133b0*/  LOP3.LUT R11, R5, R2, RZ, 0x3c, !PT ;  /* 0x00000002050b7212 */ /* 0x000fca00078e3cff */
[----:B------:R0:W-:Y:S01]  /*133c0*/  STL [R1+0x8], R11 ;  /* 0x0000080b01007387 */ /* 0x0001e20000100800 */
[----:B------:R-:W-:Y:S05]  /*133d0*/  @!P1 BRA `(.L_x_1326) ;  /* 0x0000000c001c9947 */ /* 0x000fea0003800000 */
[----:B------:R-:W-:Y:S01]  /*133e0*/  LOP3.LUT P1, RZ, R19, 0x1, RZ, 0xc0, !PT ;  /* 0x0000000113ff7812 */ /* 0x000fe2000782c0ff */
[----:B-1----:R-:W-:-:S12]  /*133f0*/  IMAD.MOV.U32 R10, RZ, RZ, R7 ;  /* 0x000000ffff0a7224 */ /* 0x002fd800078e0007 */
        /* <DEDUP_REMOVED lines=22> */
.L_x_1327:
[----:B------:R-:W-:Y:S01]  /*13560*/  IMAD R2, R18, 0x8, R17 ;  /* 0x0000000812027824 */ /* 0x000fe200078e0211 */
[----:B------:R-:W-:Y:S01]  /*13570*/  SHF.L.U32 R3, R11, 0x1f, RZ ;  /* 0x0000001f0b037819 */ /* 0x000fe200000006ff */
[----:B------:R-:W-:Y:S03]  /*13580*/  BSSY B2, `(.L_x_1328) ;  /* 0x0000003000027945 */ /* 0x000fe60003800000 */
[----:B------:R-:W2:Y:S02]  /*13590*/  SYNCS.PHASECHK.TRANS64.TRYWAIT P0, [R2+URZ+0x30840], R3 ;  /* 0x03084003020075a7 */ /* 0x000ea4000800017f */
[----:B--2---:R-:W-:Y:S05]  /*135a0*/  @!P0 BRA `(.L_x_1329) ;  /* 0x0000002800948947 */ /* 0x004fea0003800000 */
.L_x_1402:
[----:B------:R-:W-:Y:S05]  /*135b0*/  BSYNC B2 ;  /* 0x0000000000027941 */ /* 0x000fea0003800000 */
.L_x_1328:
        /* <DEDUP_REMOVED lines=12> */
.L_x_1331:
[----:B------:R-:W-:Y:S05]  /*13680*/  BSYNC B2 ;  /* 0x0000000000027941 */ /* 0x000fea0003800000 */
.L_x_1330:
[----:B------:R-:W-:Y:S01]  /*13690*/  IMAD.MOV.U32 R14, RZ, RZ, RZ ;  /* 0x000000ffff0e7224 */ /* 0x000fe200078e00ff */
[----:B------:R-:W-:Y:S01]  /*136a0*/  UIADD3 UR4, UP0, UR38, 0x370, URZ ;  /* 0x0000037026047890 */ /* 0x000fe2000ff1e03f */
[C---:B--2---:R-:W-:Y:S01]  /*136b0*/  IMAD R3, R18.reuse, 0x8, R6 ;  /* 0x0000000812037824 */ /* 0x044fe200078e0206 */
[----:B------:R-:W-:Y:S01]  /*136c0*/  PLOP3.LUT P0, PT, PT, PT, PT, 0x80, 0x0 ;  /* 0x000000000000781c */ /* 0x000fe20003f0f070 */
[----:B------:R-:W-:Y:S01]  /*136d0*/  IMAD R9, R18, 0x8000, R17 ;  /* 0x0000800012097824 */ /* 0x000fe200078e0211 */
[----:B------:R-:W-:Y:S01]  /*136e0*/  R2UR UR10, R14 ;  /* 0x000000000e0a72ca */ /* 0x000fe200000e0000 */
[----:B------:R-:W-:Y:S01]  /*136f0*/  VIADD R3, R3, 0x30 ;  /* 0x0000003003037836 */ /* 0x000fe20000000000 */
[----:B------:R-:W-:Y:S01]  /*13700*/  UIADD3.X UR5, URZ, UR39, URZ, UP0, !UPT ;  /* 0x000000273f057290 */ /* 0x000fe200087fe43f */
[----:B------:R-:W-:Y:S01]  /*13710*/  IMAD.SHL.U32 R2, R10, 0x40, RZ ;  /* 0x000000400a027824 */ /* 0x000fe200078e00ff */
[----:B------:R-:W-:Y:S01]  /*13720*/  UMOV UR6, 0x0 ;  /* 0x0000000000067882 */ /* 0x000fe20000000000 */
[----:B0-----:R-:W-:Y:S01]  /*13730*/  VIADD R11, R9, 0x20400 ;  /* 0x00020400090b7836 */ /* 0x001fe20000000000 */
[----:B------:R-:W-:-:S09]  /*13740*/  UMOV UR7, 0x14f00000 ;  /* 0x14f0000000077882 */ /* 0x000fd20000000000 */
.L_x_1332:
        /* <DEDUP_REMOVED lines=16> */
.L_x_1333:
        /* <DEDUP_REMOVED lines=16> */
.L_x_1334:
        /* <DEDUP_REMOVED lines=16> */
.L_x_1335:
        /* <DEDUP_REMOVED lines=15> */
.L_x_1403:
[----:B------:R-:W-:Y:S05]  /*13b40*/  BSYNC B2 ;  /* 0x0000000000027941 */ /* 0x000fea0003800000 */
.L_x_1336:
[----:B------:R-:W-:Y:S01]  /*13b50*/  BSSY B2, `(.L_x_1338) ;  /* 0x000000b000027945 */ /* 0x000fe20003800000 */
[----:B------:R-:W-:Y:S02]  /*13b60*/  IMAD.MOV.U32 R12, RZ, RZ, 0x0 ;  /* 0x00000000ff0c7424 */ /* 0x000fe400078e00ff */
[----:B------:R-:W-:Y:S01]  /*13b70*/  IMAD.MOV.U32 R13, RZ, RZ, 0x14f00000 ;  /* 0x14f00000ff0d7424 */ /* 0x000fe200078e00ff */
[----:B------:R-:W-:Y:S06]  /*13b80*/  @P1 BRA `(.L_x_1339) ;  /* 0x00000000001c1947 */ /* 0x000fec0003800000 */
[----:B------:R-:W1:Y:S02]  /*13b90*/  S2R R3, SR_TID.X ;  /* 0x0000000000037919 */ /* 0x000e640000002100 */
[----:B-1----:R-:W-:Y:S01]  /*13ba0*/  LOP3.LUT R9, R3, 0x1f, RZ, 0xc0, !PT ;  /* 0x0000001f03097812 */ /* 0x002fe200078ec0ff */
[----:B------:R-:W-:-:S03]  /*13bb0*/  IMAD.MOV.U32 R3, RZ, RZ, 0x8000 ;  /* 0x00008000ff037424 */ /* 0x000fc600078e00ff */
[----:B------:R-:W-:Y:S01]  /*13bc0*/  ISETP.NE.AND P0, PT, R9, RZ, PT ;  /* 0x000000ff0900720c */ /* 0x000fe20003f05270 */
[----:B------:R1:W-:-:S12]  /*13bd0*/  SYNCS.ARRIVE.TRANS64 RZ, [R2+URZ+0x50], R3 ;  /* 0x0000500302ff79a7 */ /* 0x0003d8000800003f */
[----:B-1----:R-:W-:Y:S05]  /*13be0*/  @!P0 BRA `(.L_x_1339) ;  /* 0x0000000000048947 */ /* 0x002fea0003800000 */
[----:B------:R-:W-:Y:S01]  /*13bf0*/  BPT.TRAP 0x1 ;  /* 0x000000040000795c */ /* 0x000fe20000300000 */
.L_x_1339:
[----:B------:R-:W-:Y:S05]  /*13c00*/  BSYNC B2 ;  /* 0x0000000000027941 */ /* 0x000fea0003800000 */
.L_x_1338:
[----:B------:R-:W2:Y:S01]  /*13c10*/  LDL.LU R3, [R1] ;  /* 0x0000000001037983 */ /* 0x000ea20000300800 */
[----:B------:R-:W-:Y:S01]  /*13c20*/  R2UR UR10, R14 ;  /* 0x000000000e0a72ca */ /* 0x000fe200000e0000 */
[----:B------:R-:W-:Y:S01]  /*13c30*/  IMAD R0, R0, 0x8000, R17 ;  /* 0x0000800000007824 */ /* 0x000fe200078e0211 */
[----:B------:R-:W-:Y:S01]  /*13c40*/  R2UR UR6, R12 ;  /* 0x000000000c0672ca */ /* 0x000fe200000e0000 */
[----:B------:R-:W-:Y:S01]  /*13c50*/  UIADD3 UR4, UP0, UR38, 0x470, URZ ;  /* 0x0000047026047890 */ /* 0x000fe2000ff1e03f */
[----:B------:R-:W-:Y:S01]  /*13c60*/  R2UR UR7, R13 ;  /* 0x000000000d0772ca */ /* 0x000fe200000e0000 */
[----:B0-----:R-:W-:Y:S01]  /*13c70*/  VIADD R2, R2, 0x50 ;  /* 0x0000005002027836 */ /* 0x001fe20000000000 */
[----:B------:R-:W-:Y:S01]  /*13c80*/  PLOP3.LUT P0, PT, PT, PT, PT, 0x80, 0x0 ;  /* 0x000000000000781c */ /* 0x000fe20003f0f070 */
[----:B------:R-:W-:Y:S01]  /*13c90*/  VIADD R5, R0, 0x400 ;  /* 0x0000040000057836 */ /* 0x000fe20000000000 */
[----:B------:R-:W-:Y:S01]  /*13ca0*/  UIADD3.X UR5, URZ, UR39, URZ, UP0, !UPT ;  /* 0x000000273f057290 */ /* 0x000fe200087fe43f */
[----:B--2---:R-:W-:-:S11]  /*13cb0*/  IMAD.SHL.U32 R3, R3, 0x40, RZ ;  /* 0x0000004003037824 */ /* 0x004fd600078e00ff */
.L_x_1340:
        /* <DEDUP_REMOVED lines=15> */
.L_x_1341:
        /* <DEDUP_REMOVED lines=15> */
.L_x_1342:
        /* <DEDUP_REMOVED lines=15> */
.L_x_1343:
        /* <DEDUP_REMOVED lines=12> */
.L_x_1326:
[----:B------:R-:W-:Y:S05]  /*14050*/  BSYNC B1 ;  /* 0x0000000000017941 */ /* 0x000fea0003800000 */
.L_x_1325:
[----:B------:R-:W-:Y:S01]  /*14060*/  ISETP.GT.AND P0, PT, R7, UR40, PT ;  /* 0x0000002807007c0c */ /* 0x000fe2000bf04270 */
[----:B------:R-:W-:-:S12]  /*14070*/  VIADD R4, R4, 0xfffffffe ;  /* 0xfffffffe04047836 */ /* 0x000fd80000000000 */
[----:B------:R-:W-:Y:S05]  /*14080*/  @P0 BRA `(.L_x_1344) ;  /* 0xffffffe400640947 */ /* 0x000fea000383ffff */
.L_x_1305:
[----:B------:R-:W-:Y:S05]  /*14090*/  BSYNC B0 ;  /* 0x0000000000007941 */ /* 0x000fea0003800000 */
.L_x_1284:
[----:B0-----:R-:W0:Y:S01]  /*140a0*/  S2R R0, SR_TID.X ;  /* 0x0000000000007919 */ /* 0x001e220000002100 */
[----:B------:R-:W-:Y:S01]  /*140b0*/  BSSY B0, `(.L_x_1345) ;  /* 0x0000012000007945 */ /* 0x000fe20003800000 */
[----:B0-----:R-:W-:-:S04]  /*140c0*/  LOP3.LUT R6, R0, 0x7f, RZ, 0xc0, !PT ;  /* 0x0000007f00067812 */ /* 0x001fc800078ec0ff */
[----:B------:R-:W-:-:S13]  /*140d0*/  ISETP.NE.AND P1, PT, R6, RZ, PT ;  /* 0x000000ff0600720c */ /* 0x000fda0003f25270 */
[----:B------:R-:W-:Y:S05]  /*140e0*/  @P1 BRA `(.L_x_1346) ;  /* 0x0000000000381947 */ /* 0x000fea0003800000 */
[----:B------:R-:W0:Y:S01]  /*140f0*/  S2R R3, SR_LANEID ;  /* 0x0000000000037919 */ /* 0x000e220000000000 */
[----:B------:R-:W-:Y:S01]  /*14100*/  VOTEU.ANY UR4, UPT, PT ;  /* 0x0000000000047886 */ /* 0x000fe200038e0100 */
[----:B------:R-:W3:Y:S01]  /*14110*/  LDC.64 R4, c[0x0][0xc80] ;  /* 0x00032000ff047b82 */ /* 0x000ee20000000a00 */
[----:B------:R-:W0:Y:S01]  /*14120*/  FLO.U32 R0, UR4 ;  /* 0x0000000400007d00 */ /* 0x000e2200080e0000 */
[----:B------:R-:W-:-:S07]  /*14130*/  ULDC.64 UR6, c[0x0][0x208] ;  /* 0x0000820000067ab9 */ /* 0x000fce0000000a00 */
[----:B------:R-:W3:Y:S01]  /*14140*/  POPC R2, UR4 ;  /* 0x0000000400027d09 */ /* 0x000ee20008000000 */
[----:B0-----:R-:W-:-:S13]  /*14150*/  ISETP.EQ.U32.AND P0, PT, R0, R3, PT ;  /* 0x000000030000720c */ /* 0x001fda0003f02070 */
[----:B---3--:R-:W3:Y:S01]  /*14160*/  @P0 ATOMG.E.ADD.STRONG.GPU PT, R5, desc[UR6][R4.64], R2 ;  /* 0x00000002040509a8 */ /* 0x008ee200081ee1c6 */
[----:B------:R-:W0:Y:S02]  /*14170*/  S2R R3, SR_LTMASK ;  /* 0x0000000000037919 */ /* 0x000e240000003900 */
[----:B0-----:R-:W-:-:S06]  /*14180*/  LOP3.LUT R3, R3, UR4, RZ, 0xc0, !PT ;  /* 0x0000000403037c12 */ /* 0x001fcc000f8ec0ff */
[----:B------:R-:W0:Y:S01]  /*14190*/  POPC R3, R3 ;  /* 0x0000000300037309 */ /* 0x000e220000000000 */
[----:B---3--:R-:W0:Y:S02]  /*141a0*/  SHFL.IDX PT, R0, R5, R0, 0x1f ;  /* 0x00001f0005007589 */ /* 0x008e2400000e0000 */
[----:B0-----:R-:W-:-:S05]  /*141b0*/  IADD3 R0, R0, UR44, R3 ;  /* 0x0000002c00007c10 */ /* 0x001fca000fffe003 */
[----:B------:R0:W-:Y:S02]  /*141c0*/  STL [R1+0x14], R0 ;  /* 0x0000140001007387 */ /* 0x0001e40000100800 */
.L_x_1346:
[----:B------:R-:W-:Y:S05]  /*141d0*/  BSYNC B0 ;  /* 0x0000000000007941 */ /* 0x000fea0003800000 */
.L_x_1345:
[----:B------:R-:W-:Y:S01]  /*141e0*/  LOP3.LUT P0, RZ, R19, 0x2, RZ, 0xc0, !PT ;  /* 0x0000000213ff7812 */ /* 0x000fe2000780c0ff */
[----:B------:R-:W-:-:S12]  /*141f0*/  BSSY B0, `(.L_x_1347) ;  /* 0x0000056000007945 */ /* 0x000fd80003800000 */
[----:B------:R-:W-:Y:S05]  /*14200*/  @!P0 BRA `(.L_x_1348) ;  /* 0x0000000400508947 */ /* 0x000fea0003800000 */
[----:B------:R-:W3:Y:S01]  /*14210*/  LDL R2, [R1+0x8] ;  /* 0x0000080001027983 */ /* 0x000ee20000100800 */
[----:B0-----:R-:W-:Y:S01]  /*14220*/  IMAD R0, R18, 0x8, R17 ;  /* 0x0000000812007824 */ /* 0x001fe200078e0211 */
[----:B------:R-:W-:Y:S01]  /*14230*/  BSSY B1, `(.L_x_1349) ;  /* 0x0000005000017945 */ /* 0x000fe20003800000 */
[----:B------:R-:W-:Y:S02]  /*14240*/  ISETP.NE.AND P2, PT, R6, RZ, PT ;  /* 0x000000ff0600720c */ /* 0x000fe40003f45270 */
[----:B---3--:R-:W-:-:S04]  /*14250*/  SHF.L.U32 R3, R2, 0x1f, RZ ;  /* 0x0000001f02037819 */ /* 0x008fc800000006ff */
[----:B------:R-:W0:Y:S02]  /*14260*/  SYNCS.PHASECHK.TRANS64.TRYWAIT P0, [R0+URZ+0x30860], R3 ;  /* 0x03086003000075a7 */ /* 0x000e24000800017f */
[----:B0-----:R-:W-:Y:S05]  /*14270*/  @!P0 BRA `(.L_x_1350) ;  /* 0x0000001c00888947 */ /* 0x001fea0003800000 */
.L_x_1404:
[----:B------:R-:W-:Y:S05]  /*14280*/  BSYNC B1 ;  /* 0x0000000000017941 */ /* 0x000fea0003800000 */
.L_x_1349:
[----:B------:R-:W-:Y:S04]  /*14290*/  BSSY B1, `(.L_x_1351) ;  /* 0x0000009000017945 */ /* 0x000fe80003800000 */
[----:B------:R-:W-:Y:S05]  /*142a0*/  @P2 BRA `(.L_x_1352) ;  /* 0x00000000001c2947 */ /* 0x000fea0003800000 */
[----:B------:R-:W3:Y:S01]  /*142b0*/  S2R R2, SR_TID.X ;  /* 0x0000000000027919 */ /* 0x000ee20000002100 */
[----:B0-----:R-:W-:-:S04]  /*142c0*/  IMAD.MOV.U32 R3, RZ, RZ, 0x8000 ;  /* 0x00008000ff037424 */ /* 0x001fc800078e00ff */
[----:B------:R4:W-:Y:S01]  /*142d0*/  SYNCS.ARRIVE.TRANS64 RZ, [R0+URZ+0x30850], R3 ;  /* 0x0308500300ff79a7 */ /* 0x0009e2000800003f */
[----:B---3--:R-:W-:-:S04]  /*142e0*/  LOP3.LUT R2, R2, 0x1f, RZ, 0xc0, !PT ;  /* 0x0000001f02027812 */ /* 0x008fc800078ec0ff */
[----:B------:R-:W-:-:S13]  /*142f0*/  ISETP.NE.AND P0, PT, R2, RZ, PT ;  /* 0x000000ff0200720c */ /* 0x000fda0003f05270 */
[----:B----4-:R-:W-:Y:S05]  /*14300*/  @!P0 BRA `(.L_x_1352) ;  /* 0x0000000000048947 */ /* 0x010fea0003800000 */
[----:B------:R-:W-:Y:S01]  /*14310*/  BPT.TRAP 0x1 ;  /* 0x000000040000795c */ /* 0x000fe20000300000 */
.L_x_1352:
[----:B------:R-:W-:Y:S05]  /*14320*/  BSYNC B1 ;  /* 0x0000000000017941 */ /* 0x000fea0003800000 */
.L_x_1351:
[----:B------:R-:W3:Y:S01]  /*14330*/  LDL.LU R2, [R1] ;  /* 0x0000000001027983 */ /* 0x000ee20000300800 */
[----:B------:R-:W-:Y:S01]  /*14340*/  UIADD3 UR4, UP0, UR38, 0x470, URZ ;  /* 0x0000047026047890 */ /* 0x000fe2000ff1e03f */
[----:B------:R-:W-:Y:S01]  /*14350*/  PLOP3.LUT P0, PT, PT, PT, PT, 0x80, 0x0 ;  /* 0x000000000000781c */ /* 0x000fe20003f0f070 */
[----:B0-----:R-:W-:Y:S01]  /*14360*/  VIADD R0, R0, 0x30850 ;  /* 0x0003085000007836 */ /* 0x001fe20000000000 */
[----:B------:R-:W-:Y:S01]  /*14370*/  UMOV UR6, 0x0 ;  /* 0x0000000000067882 */ /* 0x000fe20000000000 */
[----:B------:R-:W-:Y:S01]  /*14380*/  UIADD3.X UR5, URZ, UR39, URZ, UP0, !UPT ;  /* 0x000000273f057290 */ /* 0x000fe200087fe43f */
[----:B------:R-:W-:Y:S01]  /*14390*/  UMOV UR7, 0x14f00000 ;  /* 0x14f0000000077882 */ /* 0x000fe20000000000 */
[----:B------:R-:W-:Y:S01]  /*143a0*/  UMOV UR10, URZ ;  /* 0x0000003f000a7c82 */ /* 0x000fe20008000000 */
[----:B---3--:R-:W-:Y:S02]  /*143b0*/  IMAD.SHL.U32 R3, R2, 0x40, RZ ;  /* 0x0000004002037824 */ /* 0x008fe400078e00ff */
[----:B------:R-:W-:-:S04]  /*143c0*/  IMAD R2, R18, 0x8000, R17 ;  /* 0x0000800012027824 */ /* 0x000fc800078e0211 */
[----:B------:R-:W-:-:S07]  /*143d0*/  VIADD R4, R2, 0x400 ;  /* 0x0000040002047836 */ /* 0x000fce0000000000 */
.L_x_1353:
        /* <DEDUP_REMOVED lines=15> */
.L_x_1354:
        /* <DEDUP_REMOVED lines=15> */
.L_x_1355:
        /* <DEDUP_REMOVED lines=15> */
.L_x_1356:
        /* <DEDUP_REMOVED lines=9> */
[----:B---3--:R-:W-:Y:S05]  /*14740*/  @P0 BRA.U.ANY `(.L_x_1356) ;  /* 0xfffffffd00d80947 */ /* 0x008fea000393ffff */
.L_x_1348:
[----:B------:R-:W-:Y:S05]  /*14750*/  BSYNC B0 ;  /* 0x0000000000007941 */ /* 0x000fea0003800000 */
.L_x_1347:
[----:B------:R-:W3:Y:S01]  /*14760*/  LDL.LU R4, [R1+0x8] ;  /* 0x0000080001047983 */ /* 0x000ee20000300800 */
[----:B------:R-:W-:-:S05]  /*14770*/  VIADD R18, R18, 0x1 ;  /* 0x0000000112127836 */ /* 0x000fca0000000000 */
[----:B------:R-:W-:-:S04]  /*14780*/  ISETP.NE.AND P0, PT, R18, 0x2, PT ;  /* 0x000000021200780c */ /* 0x000fc80003f05270 */
[----:B0-----:R-:W-:Y:S02]  /*14790*/  SEL R0, RZ, 0x1, P0 ;  /* 0x00000001ff007807 */ /* 0x001fe40000000000 */
[----:B------:R-:W-:Y:S02]  /*147a0*/  SEL R18, R18, RZ, P0 ;  /* 0x000000ff12127207 */ /* 0x000fe40000000000 */
[----:B---3--:R-:W-:-:S05]  /*147b0*/  LOP3.LUT R4, R4, R0, RZ, 0x3c, !PT ;  /* 0x0000000004047212 */ /* 0x008fca00078e3cff */
[----:B------:R0:W-:Y:S02]  /*147c0*/  STL [R1+0x8], R4 ;  /* 0x0000080401007387 */ /* 0x0001e40000100800 */
.L_x_1264:
[----:B------:R-:W-:Y:S05]  /*147d0*/  BSYNC B7 ;  /* 0x0000000000077941 */ /* 0x000fea0003800000 */
.L_x_1262:
[----:B------:R4:W5:Y:S01]  /*147e0*/  LDL R2, [R1+0x14] ;  /* 0x0000140001027983 */ /* 0x0009620000100800 */
[----:B------:R-:W-:-:S13]  /*147f0*/  LOP3.LUT P0, RZ, R19, 0x4, RZ, 0xc0, !PT ;  /* 0x0000000413ff7812 */ /* 0x000fda000780c0ff */
[----:B----4-:R-:W-:Y:S05]  /*14800*/  @!P0 BRA `(.L_x_1357) ;  /* 0x0000000000288947 */ /* 0x010fea0003800000 */
[----:B------:R-:W-:Y:S05]  /*14810*/  WARPSYNC.ALL ;  /* 0x0000000000007948 */ /* 0x000fea0003800000 */
[----:B------:R-:W4:Y:S08]  /*14820*/  S2UR UR5, SR_CgaCtaId ;  /* 0x00000000000579c3 */ /* 0x000f300000008800 */
[----:B------:R-:W-:Y:S06]  /*14830*/  BAR.SYNC.DEFER_BLOCKING 0x5, 0x180 ;  /* 0x0146000000007b1d */ /* 0x000fec0000010000 */
[----:B------:R-:W-:-:S02]  /*14840*/  UMOV UR4, 0x400 ;  /* 0x0000040000047882 */ /* 0x000fc40000000000 */
[----:B----4-:R-:W-:-:S06]  /*14850*/  ULEA UR4, UR5, UR4, 0x18 ;  /* 0x0000000405047291 */ /* 0x010fcc000f8ec03f */
[----:B------:R-:W-:-:S05]  /*14860*/  IMAD.U32 R17, RZ, RZ, UR4 ;  /* 0x00000004ff117e24 */ /* 0x000fca000f8e00ff */
[----:B-----5:R-:W4:Y:S04]  /*14870*/  LDS R2, [R17+0x308d0] ;  /* 0x0308d00011027984 */ /* 0x020f280000000800 */
[----:B----4-:R4:W-:Y:S01]  /*14880*/  STL [R1+0x14], R2 ;  /* 0x0000140201007387 */ /* 0x0109e20000100800 */
[----:B------:R-:W-:Y:S06]  /*14890*/  BAR.ARV 0x4, 0x180 ;  /* 0x0106000000007b1d */ /* 0x000fec0000002000 */
[----:B------:R-:W-:Y:S05]  /*148a0*/  BRA `(.L_x_1358) ;  /* 0x00000000002c7947 */ /* 0x000fea0003800000 */
.L_x_1357:
[----:B------:R-:W-:-:S03]  /*148b0*/  UMOV UR4, 0xffffffff ;  /* 0xffffffff00047882 */ /* 0x000fc60000000000 */
[----:B------:R-:W-:Y:S05]  /*148c0*/  BRA.DIV UR4, `(.L_x_1359) ;  /* 0x0000001a04087947 */ /* 0x000fea000b800000 */
[----:B-----5:R4:W0:Y:S02]  /*148d0*/  SHFL.IDX PT, R14, R2, RZ, 0x1f ;  /* 0x00001fff020e7589 */ /* 0x02082400000e0000 */
.L_x_1407:
[----:B------:R-:W5:Y:S01]  /*148e0*/  @!P1 S2R R3, SR_CgaCtaId ;  /* 0x0000000000039919 */ /* 0x000f620000008800 */
[----:B------:R-:W-:Y:S05]  /*148f0*/  WARPSYNC.ALL ;  /* 0x0000000000007948 */ /* 0x000fea0003800000 */
[----:B------:R-:W-:Y:S01]  /*14900*/  BAR.SYNC.DEFER_BLOCKING 0x4, 0x180 ;  /* 0x0106000000007b1d */ /* 0x000fe20000010000 */
[----:B---3--:R-:W-:-:S05]  /*14910*/  @!P1 MOV R0, 0x400 ;  /* 0x0000040000009802 */ /* 0x008fca0000000f00 */
[----:B0-----:R0:W-:Y:S01]  /*14920*/  STL [R1+0x14], R14 ;  /* 0x0000140e01007387 */ /* 0x0011e20000100800 */
[----:B-----5:R-:W-:-:S05]  /*14930*/  @!P1 LEA R17, R3, R0, 0x18 ;  /* 0x0000000003119211 */ /* 0x020fca00078ec0ff */
[----:B------:R0:W-:Y:S01]  /*14940*/  @!P1 STS [R17+0x308d0], R2 ;  /* 0x0308d00211009388 */ /* 0x0001e20000000800 */
[----:B------:R-:W-:Y:S06]  /*14950*/  BAR.ARV 0x5, 0x180 ;  /* 0x0146000000007b1d */ /* 0x000fec0000002000 */
.L_x_1358:
[----:B---3--:R-:W3:Y:S01]  /*14960*/  LDL R0, [R1+0x14] ;  /* 0x0000140001007983 */ /* 0x008ee20000100800 */
[----:B------:R-:W-:Y:S02]  /*14970*/  ULDC UR4, c[0x0][0xc38] ;  /* 0x00030e0000047ab9 */ /* 0x000fe40000000800 */
[----:B---3--:R-:W-:-:S13]  /*14980*/  ISETP.GE.AND P0, PT, R0, UR4, PT ;  /* 0x0000000400007c0c */ /* 0x008fda000bf06270 */
[----:B------:R-:W-:Y:S05]  /*14990*/  @!P0 BRA `(.L_x_1360) ;  /* 0xffffffa800f88947 */ /* 0x000fea000383ffff */
.L_x_1253:
[----:B0-----:R-:W3:Y:S01]  /*149a0*/  LDL.LU R0, [R1+0x18] ;  /* 0x0000180001007983 */ /* 0x001ee20000300800 */
[----:B------:R-:W-:Y:S01]  /*149b0*/  BSSY B0, `(.L_x_1361) ;  /* 0x000000b000007945 */ /* 0x000fe20003800000 */
[----:B------:R-:W0:Y:S01]  /*149c0*/  S2R R5, SR_CgaCtaId ;  /* 0x0000000000057919 */ /* 0x000e220000008800 */
[----:B---3--:R-:W-:-:S05]  /*149d0*/  VIADD R0, R0, 0x1 ;  /* 0x0000000100007836 */ /* 0x008fca0000000000 */
[----:B----4-:R-:W-:-:S04]  /*149e0*/  LEA.HI R2, R0, R0, RZ, 0x1 ;  /* 0x0000000000027211 */ /* 0x010fc800078f08ff */
[----:B------:R-:W-:-:S05]  /*149f0*/  LOP3.LUT R3, R2, 0xfffffffe, RZ, 0xc0, !PT ;  /* 0xfffffffe02037812 */ /* 0x000fca00078ec0ff */
[----:B------:R-:W-:Y:S01]  /*14a00*/  IMAD.IADD R3, R0, 0x1, -R3 ;  /* 0x0000000100037824 */ /* 0x000fe200078e0a03 */
[----:B------:R-:W-:-:S04]  /*14a10*/  MOV R0, 0x400 ;  /* 0x0000040000007802 */ /* 0x000fc80000000f00 */
[----:B0-----:R-:W-:Y:S02]  /*14a20*/  LEA R0, R5, R0, 0x18 ;  /* 0x0000000005007211 */ /* 0x001fe400078ec0ff */
[----:B------:R-:W-:-:S04]  /*14a30*/  SHF.L.U32 R3, R3, 0x1f, RZ ;  /* 0x0000001f03037819 */ /* 0x000fc800000006ff */
[----:B------:R-:W0:Y:S02]  /*14a40*/  SYNCS.PHASECHK.TRANS64.TRYWAIT P0, [R0+URZ+0x30820], R3 ;  /* 0x03082003000075a7 */ /* 0x000e24000800017f */
[----:B0-----:R-:W-:Y:S05]  /*14a50*/  @!P0 BRA `(.L_x_1362) ;  /* 0x0000001400cc8947 */ /* 0x001fea0003800000 */
.L_x_1408:
[----:B------:R-:W-:Y:S05]  /*14a60*/  BSYNC B0 ;  /* 0x0000000000007941 */ /* 0x000fea0003800000 */
.L_x_1361:
[----:B------:R-:W-:-:S03]  /*14a70*/  UMOV UR4, 0xffffffff ;  /* 0xffffffff00047882 */ /* 0x000fc60000000000 */
[----:B------:R-:W-:Y:S05]  /*14a80*/  BRA.DIV UR4, `(.L_x_1363) ;  /* 0x0000001604d47947 */ /* 0x000fea000b800000 */
[----:B------:R-:W3:Y:S02]  /*14a90*/  S2R R2, SR_TID.X ;  /* 0x0000000000027919 */ /* 0x000ee40000002100 */
[----:B---3--:R-:W-:-:S04]  /*14aa0*/  SHF.R.U32.HI R2, RZ, 0x5, R2 ;  /* 0x00000005ff027819 */ /* 0x008fc80000011602 */
[----:B------:R-:W-:-:S05]  /*14ab0*/  LOP3.LUT R2, R2, 0x3, RZ, 0xc0, !PT ;  /* 0x0000000302027812 */ /* 0x000fca00078ec0ff */
[----:B------:R3:W4:Y:S02]  /*14ac0*/  SHFL.IDX PT, R14, R2, RZ, 0x1f ;  /* 0x00001fff020e7589 */ /* 0x00072400000e0000 */
.L_x_1411:
[----:B----4-:R-:W-:Y:S01]  /*14ad0*/  ISETP.NE.AND P0, PT, R14, RZ, PT ;  /* 0x000000ff0e00720c */ /* 0x010fe20003f05270 */
[----:B------:R-:W-:-:S12]  /*14ae0*/  BSSY B0, `(.L_x_1364) ;  /* 0x0000027000007945 */ /* 0x000fd80003800000 */
[----:B------:R-:W-:Y:S05]  /*14af0*/  @P0 BRA `(.L_x_1365) ;  /* 0x0000000000940947 */ /* 0x000fea0003800000 */
[----:B------:R-:W-:-:S03]  /*14b00*/  UMOV UR4, 0xffffffff ;  /* 0xffffffff00047882 */ /* 0x000fc60000000000 */
[----:B------:R-:W-:Y:S05]  /*14b10*/  BRA.DIV UR4, `(.L_x_1366) ;  /* 0x0000001604e47947 */ /* 0x000fea000b800000 */
[----:B------:R-:W-:-:S13]  /*14b20*/  ELECT P6, URZ, PT ;  /* 0x00000000003f782f */ /* 0x000fda00038c0000 */
.L_x_1414:
        /* <DEDUP_REMOVED lines=8> */
.L_x_1367:
[----:B------:R-:W3:Y:S01]  /*14bb0*/  LDL.LU R7, [R1+0x8] ;  /* 0x0000080001077983 */ /* 0x000ee20000300800 */
[----:B0-----:R-:W-:Y:S02]  /*14bc0*/  VIADD R3, R0, 0x30840 ;  /* 0x0003084000037836 */ /* 0x001fe40000000000 */
[C---:B------:R-:W-:Y:S02]  /*14bd0*/  VIADD R2, R18.reuse, 0x1 ;  /* 0x0000000112027836 */ /* 0x040fe40000000000 */
[----:B------:R-:W-:-:S03]  /*14be0*/  IMAD R6, R18, 0x8, R3 ;  /* 0x0000000812067824 */ /* 0x000fc600078e0203 */
[----:B------:R-:W-:-:S04]  /*14bf0*/  ISETP.NE.AND P1, PT, R2, 0x2, PT ;  /* 0x000000020200780c */ /* 0x000fc80003f25270 */
[----:B------:R-:W-:Y:S02]  /*14c00*/  SEL R4, RZ, 0x1, P1 ;  /* 0x00000001ff047807 */ /* 0x000fe40000800000 */
[C---:B---3--:R-:W-:Y:S02]  /*14c10*/  SHF.L.U32 R5, R7.reuse, 0x1f, RZ ;  /* 0x0000001f07057819 */ /* 0x048fe400000006ff */
[----:B------:R-:W-:Y:S02]  /*14c20*/  LOP3.LUT R7, R7, R4, RZ, 0x3c, !PT ;  /* 0x0000000407077212 */ /* 0x000fe400078e3cff */
[----:B------:R-:W0:Y:S01]  /*14c30*/  SYNCS.PHASECHK.TRANS64.TRYWAIT P0, [R6+URZ], R5 ;  /* 0x00000005060075a7 */ /* 0x000e22000800017f */
[----:B------:R-:W-:Y:S02]  /*14c40*/  SEL R4, R2, RZ, P1 ;  /* 0x000000ff02047207 */ /* 0x000fe40000800000 */
[----:B------:R-:W-:-:S03]  /*14c50*/  SHF.L.U32 R2, R7, 0x1f, RZ ;  /* 0x0000001f07027819 */ /* 0x000fc600000006ff */
[----:B------:R-:W-:Y:S01]  /*14c60*/  IMAD R3, R4, 0x8, R3 ;  /* 0x0000000804037824 */ /* 0x000fe200078e0203 */
[----:B0-----:R-:W-:Y:S06]  /*14c70*/  @!P0 BRA `(.L_x_1368) ;  /* 0x0000001400ac8947 */ /* 0x001fec0003800000 */
.L_x_1415:
[----:B------:R-:W3:Y:S02]  /*14c80*/  SYNCS.PHASECHK.TRANS64.TRYWAIT P0, [R3+URZ], R2 ;  /* 0x00000002030075a7 */ /* 0x000ee4000800017f */
[----:B---3--:R-:W-:Y:S05]  /*14c90*/  @!P0 BRA `(.L_x_1369) ;  /* 0x0000001400b88947 */ /* 0x008fea0003800000 */
.L_x_1416:
[----:B------:R-:W-:Y:S05]  /*14ca0*/  @!P2 BRA `(.L_x_1370) ;  /* 0x000000000004a947 */ /* 0x000fea0003800000 */
[----:B------:R-:W-:Y:S01]  /*14cb0*/  BPT.TRAP 0x1 ;  /* 0x000000040000795c */ /* 0x000fe20000300000 */
.L_x_1370:
[----:B---3--:R-:W-:-:S04]  /*14cc0*/  VIADD R3, R0, 0x30860 ;  /* 0x0003086000037836 */ /* 0x008fc80000000000 */
[----:B------:R-:W-:-:S04]  /*14cd0*/  IMAD R18, R18, 0x8, R3 ;  /* 0x0000000812127824 */ /* 0x000fc800078e0203 */
[----:B------:R-:W3:Y:S02]  /*14ce0*/  SYNCS.PHASECHK.TRANS64.TRYWAIT P0, [R18+URZ], R5 ;  /* 0x00000005120075a7 */ /* 0x000ee4000800017f */
[----:B---3--:R-:W-:Y:S05]  /*14cf0*/  @!P0 BRA `(.L_x_1371) ;  /* 0x0000001400b48947 */ /* 0x008fea0003800000 */
.L_x_1417:
[----:B------:R-:W-:-:S07]  /*14d00*/  IMAD R3, R4, 0x8, R3 ;  /* 0x0000000804037824 */ /* 0x000fce00078e0203 */
.L_x_1372:
[----:B----4-:R4:W0:Y:S02]  /*14d10*/  SYNCS.PHASECHK.TRANS64.TRYWAIT P0, [R3+URZ], R2 ;  /* 0x00000002030075a7 */ /* 0x010824000800017f */
[----:B0-----:R-:W-:Y:S05]  /*14d20*/  @!P0 NANOSLEEP.SYNCS 0x989680 ;  /* 0x009896800000895d */ /* 0x001fea0003900000 */
[----:B------:R-:W0:Y:S02]  /*14d30*/  @!P0 SYNCS.PHASECHK.TRANS64 P0, [R3+URZ], R2 ;  /* 0x00000002030085a7 */ /* 0x000e24000800007f */
[----:B0-----:R-:W-:Y:S05]  /*14d40*/  @!P0 BRA `(.L_x_1372) ;  /* 0xfffffffc00f08947 */ /* 0x001fea000383ffff */
.L_x_1365:
[----:B------:R-:W-:Y:S05]  /*14d50*/  BSYNC B0 ;  /* 0x0000000000007941 */ /* 0x000fea0003800000 */
.L_x_1364:
[----:B------:R-:W-:Y:S05]  /*14d60*/  EXIT ;  /* 0x000000000000794d */ /* 0x000fea0003800000 */
.L_x_1166:
[----:B0-----:R-:W-:-:S04]  /*14d70*/  IMAD.U32 R3, RZ, RZ, UR37 ;  /* 0x00000025ff037e24 */ /* 0x001fc8000f8e00ff */
[----:B------:R0:W1:Y:S03]  /*14d80*/  SYNCS.PHASECHK.TRANS64.TRYWAIT P1, [R3+URZ+0x30800], R0 ;  /* 0x03080000030075a7 */ /* 0x000066000802017f */
[----:B-1----:R-:W-:Y:S05]  /*14d90*/  @!P1 NANOSLEEP.SYNCS 0x989680 ;  /* 0x009896800000995d */ /* 0x002fea0003900000 */
[----:B------:R-:W1:Y:S02]  /*14da0*/  @!P1 SYNCS.PHASECHK.TRANS64 P1, [R3+URZ+0x30800], R0 ;  /* 0x03080000030095a7 */ /* 0x000e64000802007f */
[----:B-1----:R-:W-:Y:S05]  /*14db0*/  @!P1 BRA `(.L_x_1166) ;  /* 0xfffffffc00ec9947 */ /* 0x002fea000383ffff */
[----:B------:R-:W-:Y:S05]  /*14dc0*/  BRA `(.L_x_1373) ;  /* 0xfffffecc00c47947 */ /* 0x000fea000383ffff */
.L_x_1170:
[----:B-1----:R1:W2:Y:S02]  /*14dd0*/  SYNCS.PHASECHK.TRANS64.TRYWAIT P2, [R3+URZ+0x30830], R0 ;  /* 0x03083000030075a7 */ /* 0x0022a4000804017f */
[----:B--2---:R-:W-:Y:S05]  /*14de0*/  @!P2 NANOSLEEP.SYNCS 0x989680 ;  /* 0x009896800000a95d */ /* 0x004fea0003900000 */
[----:B------:R-:W2:Y:S02]  /*14df0*/  @!P2 SYNCS.PHASECHK.TRANS64 P2, [R3+URZ+0x30830], R0 ;  /* 0x030830000300a5a7 */ /* 0x000ea4000804007f */
[----:B--2---:R-:W-:Y:S05]  /*14e00*/  @!P2 BRA `(.L_x_1170) ;  /* 0xfffffffc00f0a947 */ /* 0x004fea000383ffff */
[----:B------:R-:W-:Y:S05]  /*14e10*/  BRA `(.L_x_1169) ;  /* 0xfffffecc00e87947 */ /* 0x000fea000383ffff */
.L_x_1186:
[----:B-1----:R-:W-:-:S04]  /*14e20*/  IMAD.U32 R21, RZ, RZ, UR6 ;  /* 0x00000006ff157e24 */ /* 0x002fc8000f8e00ff */
[----:B------:R1:W2:Y:S03]  /*14e30*/  SYNCS.PHASECHK.TRANS64.TRYWAIT P2, [R21+URZ+0x30830], R20 ;  /* 0x03083014150075a7 */ /* 0x0002a6000804017f */
[----:B--2---:R-:W-:Y:S05]  /*14e40*/  @!P2 NANOSLEEP.SYNCS 0x989680 ;  /* 0x009896800000a95d */ /* 0x004fea0003900000 */
[----:B------:R-:W2:Y:S02]  /*14e50*/  @!P2 SYNCS.PHASECHK.TRANS64 P2, [R21+URZ+0x30830], R20 ;  /* 0x030830141500a5a7 */ /* 0x000ea4000804007f */
[----:B--2---:R-:W-:Y:S05]  /*14e60*/  @!P2 BRA `(.L_x_1186) ;  /* 0xfffffffc00eca947 */ /* 0x004fea000383ffff */
[----:B------:R-:W-:Y:S05]  /*14e70*/  BRA `(.L_x_1185) ;  /* 0xfffffef400c07947 */ /* 0x000fea000383ffff */
.L_x_1190:
[----:B-1----:R-:W-:-:S04]  /*14e80*/  IMAD.U32 R21, RZ, RZ, UR10 ;  /* 0x0000000aff157e24 */ /* 0x002fc8000f8e00ff */
[----:B------:R1:W3:Y:S03]  /*14e90*/  SYNCS.PHASECHK.TRANS64.TRYWAIT P2, [R21+URZ+0x30850], R0 ;  /* 0x03085000150075a7 */ /* 0x0002e6000804017f */
[----:B---3--:R-:W-:Y:S05]  /*14ea0*/  @!P2 NANOSLEEP.SYNCS 0x989680 ;  /* 0x009896800000a95d */ /* 0x008fea0003900000 */
[----:B------:R-:W3:Y:S02]  /*14eb0*/  @!P2 SYNCS.PHASECHK.TRANS64 P2, [R21+URZ+0x30850], R0 ;  /* 0x030850001500a5a7 */ /* 0x000ee4000804007f */
[----:B---3--:R-:W-:Y:S05]  /*14ec0*/  @!P2 BRA `(.L_x_1190) ;  /* 0xfffffffc00eca947 */ /* 0x008fea000383ffff */
[----:B------:R-:W-:Y:S05]  /*14ed0*/  BRA `(.L_x_1189) ;  /* 0xffffff0400487947 */ /* 0x000fea000383ffff */
.L_x_1207:
[----:B-1----:R-:W-:-:S04]  /*14ee0*/  IMAD.U32 R4, RZ, RZ, UR5 ;  /* 0x00000005ff047e24 */ /* 0x002fc8000f8e00ff */
[----:B------:R1:W2:Y:S03]  /*14ef0*/  SYNCS.PHASECHK.TRANS64.TRYWAIT P2, [R4+URZ+0x30830], R3 ;  /* 0x03083003040075a7 */ /* 0x0002a6000804017f */
[----:B--2---:R-:W-:Y:S05]  /*14f00*/  @!P2 NANOSLEEP.SYNCS 0x989680 ;  /* 0x009896800000a95d */ /* 0x004fea0003900000 */
[----:B------:R-:W2:Y:S02]  /*14f10*/  @!P2 SYNCS.PHASECHK.TRANS64 P2, [R4+URZ+0x30830], R3 ;  /* 0x030830030400a5a7 */ /* 0x000ea4000804007f */
[----:B--2---:R-:W-:Y:S05]  /*14f20*/  @!P2 BRA `(.L_x_1207) ;  /* 0xfffffffc00eca947 */ /* 0x004fea000383ffff */
[----:B------:R-:W-:Y:S05]  /*14f30*/  BRA `(.L_x_1206) ;  /* 0xffffff20002c7947 */ /* 0x000fea000383ffff */
.L_x_1211:
[----:B01----:R-:W-:-:S04]  /*14f40*/  IMAD.U32 R3, RZ, RZ, UR14 ;  /* 0x0000000eff037e24 */ /* 0x003fc8000f8e00ff */
[----:B------:R0:W1:Y:S03]  /*14f50*/  SYNCS.PHASECHK.TRANS64.TRYWAIT P2, [R3+URZ+0x30850], R0 ;  /* 0x03085000030075a7 */ /* 0x000066000804017f */
[----:B-1----:R-:W-:Y:S05]  /*14f60*/  @!P2 NANOSLEEP.SYNCS 0x989680 ;  /* 0x009896800000a95d */ /* 0x002fea0003900000 */
[----:B------:R-:W1:Y:S02]  /*14f70*/  @!P2 SYNCS.PHASECHK.TRANS64 P2, [R3+URZ+0x30850], R0 ;  /* 0x030850000300a5a7 */ /* 0x000e64000804007f */
[----:B-1----:R-:W-:Y:S05]  /*14f80*/  @!P2 BRA `(.L_x_1211) ;  /* 0xfffffffc00eca947 */ /* 0x002fea000383ffff */
[----:B------:R-:W-:Y:S05]  /*14f90*/  BRA `(.L_x_1210) ;  /* 0xffffff2c00b47947 */ /* 0x000fea000383ffff */
.L_x_1217:
[----:B-1----:R-:W-:-:S04]  /*14fa0*/  IMAD.U32 R4, RZ, RZ, UR5 ;  /* 0x00000005ff047e24 */ /* 0x002fc8000f8e00ff */
[----:B------:R1:W2:Y:S03]  /*14fb0*/  SYNCS.PHASECHK.TRANS64.TRYWAIT P2, [R4+URZ+0x30830], R3 ;  /* 0x03083003040075a7 */ /* 0x0002a6000804017f */
[----:B--2---:R-:W-:Y:S05]  /*14fc0*/  @!P2 NANOSLEEP.SYNCS 0x989680 ;  /* 0x009896800000a95d */ /* 0x004fea0003900000 */
[----:B------:R-:W2:Y:S02]  /*14fd0*/  @!P2 SYNCS.PHASECHK.TRANS64 P2, [R4+URZ+0x30830], R3 ;  /* 0x030830030400a5a7 */ /* 0x000ea4000804007f */
[----:B--2---:R-:W-:Y:S05]  /*14fe0*/  @!P2 BRA `(.L_x_1217) ;  /* 0xfffffffc00eca947 */ /* 0x004fea000383ffff */
[----:B------:R-:W-:Y:S05]  /*14ff0*/  BRA `(.L_x_1216) ;  /* 0xffffff3c00347947 */ /* 0x000fea000383ffff */
.L_x_1221:
[----:B01----:R-:W-:-:S04]  /*15000*/  IMAD.U32 R3, RZ, RZ, UR14 ;  /* 0x0000000eff037e24 */ /* 0x003fc8000f8e00ff */
[----:B------:R0:W1:Y:S03]  /*15010*/  SYNCS.PHASECHK.TRANS64.TRYWAIT P2, [R3+URZ+0x30850], R0 ;  /* 0x03085000030075a7 */ /* 0x000066000804017f */
[----:B-1----:R-:W-:Y:S05]  /*15020*/  @!P2 NANOSLEEP.SYNCS 0x989680 ;  /* 0x009896800000a95d */ /* 0x002fea0003900000 */
[----:B------:R-:W1:Y:S02]  /*15030*/  @!P2 SYNCS.PHASECHK.TRANS64 P2, [R3+URZ+0x30850], R0 ;  /* 0x030850000300a5a7 */ /* 0x000e64000804007f */
[----:B-1----:R-:W-:Y:S05]  /*15040*/  @!P2 BRA `(.L_x_1221) ;  /* 0xfffffffc00eca947 */ /* 0x002fea000383ffff */
[----:B------:R-:W-:Y:S05]  /*15050*/  BRA `(.L_x_1220) ;  /* 0xffffff4800bc7947 */ /* 0x000fea000383ffff */
.L_x_1234:
[----:B-1----:R-:W-:-:S04]  /*15060*/  IMAD.U32 R7, RZ, RZ, UR7 ;  /* 0x00000007ff077e24 */ /* 0x002fc8000f8e00ff */
[----:B------:R1:W2:Y:S03]  /*15070*/  SYNCS.PHASECHK.TRANS64.TRYWAIT P0, [R7+URZ+0x30850], R0 ;  /* 0x03085000070075a7 */ /* 0x0002a6000800017f */
[----:B--2---:R-:W-:Y:S05]  /*15080*/  @!P0 NANOSLEEP.SYNCS 0x989680 ;  /* 0x009896800000895d */ /* 0x004fea0003900000 */
[----:B------:R-:W2:Y:S02]  /*15090*/  @!P0 SYNCS.PHASECHK.TRANS64 P0, [R7+URZ+0x30850], R0 ;  /* 0x03085000070085a7 */ /* 0x000ea4000800007f */
[----:B--2---:R-:W-:Y:S05]  /*150a0*/  @!P0 BRA `(.L_x_1234) ;  /* 0xfffffffc00ec8947 */ /* 0x004fea000383ffff */
[----:B------:R-:W-:Y:S05]  /*150b0*/  BRA `(.L_x_1233) ;  /* 0xffffff6800c47947 */ /* 0x000fea000383ffff */
.L_x_1270:
[----:B------:R-:W-:Y:S02]  /*150c0*/  IMAD.MOV.U32 R13, RZ, RZ, R4 ;  /* 0x000000ffff0d7224 */ /* 0x000fe400078e0004 */
[----:B------:R-:W-:Y:S02]  /*150d0*/  IMAD.MOV.U32 R12, RZ, RZ, RZ ;  /* 0x000000ffff0c7224 */ /* 0x000fe400078e00ff */
[----:B------:R-:W-:Y:S02]  /*150e0*/  IMAD.MOV.U32 R11, RZ, RZ, 0x1f ;  /* 0x0000001fff0b7424 */ /* 0x000fe400078e00ff */
[----:B------:R-:W-:-:S07]  /*150f0*/  IMAD.MOV.U32 R15, RZ, RZ, -0x1 ;  /* 0xffffffffff0f7424 */ /* 0x000fce00078e00ff */
[----:B0-----:R-:W-:Y:S05]  /*15100*/  WARPSYNC.COLLECTIVE R15, `(.L_x_1374) ;  /* 0x000000000f087348 */ /* 0x001fea0003c00000 */
[----:B------:R1:W2:Y:S02]  /*15110*/  SHFL.IDX P6, R14, R13, R12, R11 ;  /* 0x0000000c0d0e7389 */ /* 0x0002a400000c000b */
[----:B012---:R-:W-:Y:S01]  /*15120*/  ENDCOLLECTIVE ;  /* 0x000000000000791b */ /* 0x007fe20003800000 */
.L_x_1374:
[----:B------:R-:W-:Y:S05]  /*15130*/  BRA `(.L_x_1375) ;  /* 0xffffffb000bc7947 */ /* 0x000fea000383ffff */
.L_x_1272:
[----:B------:R-:W-:Y:S01]  /*15140*/  BSSY B0, `(.L_x_1376) ;  /* 0x0000006000007945 */ /* 0x000fe20003800000 */
[----:B------:R-:W-:-:S07]  /*15150*/  IMAD.MOV.U32 R15, RZ, RZ, -0x1 ;  /* 0xffffffffff0f7424 */ /* 0x000fce00078e00ff */
[----:B01----:R-:W-:Y:S05]  /*15160*/  WARPSYNC.COLLECTIVE R15, `(.L_x_1377) ;  /* 0x000000000f0c7348 */ /* 0x003fea0003c00000 */
[----:B------:R-:W-:Y:S02]  /*15170*/  ELECT P6, UR62, PT ;  /* 0x00000000003e782f */ /* 0x000fe400038c0000 */
[----:B------:R-:W-:Y:S01]  /*15180*/  MOV R14, UR62 ;  /* 0x0000003e000e7c02 */ /* 0x000fe20008000f00 */
[----:B01----:R-:W-:Y:S10]  /*15190*/  ENDCOLLECTIVE ;  /* 0x000000000000791b */ /* 0x003ff40003800000 */
.L_x_1377:
[----:B------:R-:W-:Y:S05]  /*151a0*/  BSYNC B0 ;  /* 0x0000000000007941 */ /* 0x000fea0003800000 */
.L_x_1376:
[----:B------:R-:W-:Y:S05]  /*151b0*/  BRA `(.L_x_1378) ;  /* 0xffffffb000c07947 */ /* 0x000fea000383ffff */
.L_x_1274:
[----:B--2---:R2:W3:Y:S02]  /*151c0*/  SYNCS.PHASECHK.TRANS64.TRYWAIT P0, [R0+URZ+0x30840], R2 ;  /* 0x03084002000075a7 */ /* 0x0044e4000800017f */
[----:B---3--:R-:W-:Y:S05]  /*151d0*/  @!P0 NANOSLEEP.SYNCS 0x989680 ;  /* 0x009896800000895d */ /* 0x008fea0003900000 */
[----:B------:R-:W3:Y:S02]  /*151e0*/  @!P0 SYNCS.PHASECHK.TRANS64 P0, [R0+URZ+0x30840], R2 ;  /* 0x03084002000085a7 */ /* 0x000ee4000800007f */
[----:B---3--:R-:W-:Y:S05]  /*151f0*/  @!P0 BRA `(.L_x_1274) ;  /* 0xfffffffc00f08947 */ /* 0x008fea000383ffff */
[----:B------:R-:W-:Y:S05]  /*15200*/  BRA `(.L_x_1379) ;  /* 0xffffffb4001c7947 */ /* 0x000fea000383ffff */
.L_x_1278:
[----:B------:R-:W-:Y:S02]  /*15210*/  IMAD.MOV.U32 R13, RZ, RZ, R5 ;  /* 0x000000ffff0d7224 */ /* 0x000fe400078e0005 */
[----:B------:R-:W-:Y:S02]  /*15220*/  IMAD.MOV.U32 R12, RZ, RZ, RZ ;  /* 0x000000ffff0c7224 */ /* 0x000fe400078e00ff */
[----:B------:R-:W-:Y:S02]  /*15230*/  IMAD.MOV.U32 R11, RZ, RZ, 0x181f ;  /* 0x0000181fff0b7424 */ /* 0x000fe400078e00ff */
[----:B------:R-:W-:Y:S02]  /*15240*/  IMAD.MOV.U32 R15, RZ, RZ, -0x1 ;  /* 0xffffffffff0f7424 */ /* 0x000fe400078e00ff */
[----:B------:R-:W-:-:S07]  /*15250*/  VIADD R0, R10, UR43 ;  /* 0x0000002b0a007c36 */ /* 0x000fce0008000000 */
[----:B-----5:R-:W-:Y:S05]  /*15260*/  WARPSYNC.COLLECTIVE R15, `(.L_x_1380) ;  /* 0x000000000f087348 */ /* 0x020fea0003c00000 */
[----:B------:R0:W1:Y:S02]  /*15270*/  SHFL.IDX P6, R14, R13, R12, R11 ;  /* 0x0000000c0d0e7389 */ /* 0x00006400000c000b */
[----:B01---5:R-:W-:Y:S01]  /*15280*/  ENDCOLLECTIVE ;  /* 0x000000000000791b */ /* 0x023fe20003800000 */
.L_x_1380:
[----:B------:R-:W-:Y:S02]  /*15290*/  IMAD.MOV.U32 R13, RZ, RZ, R6 ;  /* 0x000000ffff0d7224 */ /* 0x000fe400078e0006 */
[----:B------:R-:W-:-:S07]  /*152a0*/  IMAD.MOV.U32 R2, RZ, RZ, R14 ;  /* 0x000000ffff027224 */ /* 0x000fce00078e000e */
[----:B------:R-:W-:Y:S05]  /*152b0*/  WARPSYNC.COLLECTIVE R15, `(.L_x_1381) ;  /* 0x000000000f087348 */ /* 0x000fea0003c00000 */
[----:B------:R0:W1:Y:S02]  /*152c0*/  SHFL.IDX P6, R14, R13, R12, R11 ;  /* 0x0000000c0d0e7389 */ /* 0x00006400000c000b */
[----:B01----:R-:W-:Y:S01]  /*152d0*/  ENDCOLLECTIVE ;  /* 0x000000000000791b */ /* 0x003fe20003800000 */
.L_x_1381:
[----:B------:R-:W-:Y:S01]  /*152e0*/  ULDC UR4, c[0x0][0x288] ;  /* 0x0000a20000047ab9 */ /* 0x000fe20000000800 */
[----:B------:R-:W-:Y:S01]  /*152f0*/  ULDC.64 UR6, c[0x0][0x208] ;  /* 0x0000820000067ab9 */ /* 0x000fe20000000a00 */
[----:B------:R-:W-:Y:S02]  /*15300*/  IMAD R4, R7, UR4, RZ ;  /* 0x0000000407047c24 */ /* 0x000fe4000f8e02ff */
[----:B------:R-:W-:-:S03]  /*15310*/  VIADD R7, R0, 0x10 ;  /* 0x0000001000077836 */ /* 0x000fc60000000000 */
        /* <DEDUP_REMOVED lines=20> */
.L_x_1382:
[----:B------:R-:W-:Y:S02]  /*15460*/  IMAD.MOV.U32 R13, RZ, RZ, R6 ;  /* 0x000000ffff0d7224 */ /* 0x000fe400078e0006 */
[----:B------:R-:W-:-:S07]  /*15470*/  IMAD.MOV.U32 R2, RZ, RZ, R14 ;  /* 0x000000ffff027224 */ /* 0x000fce00078e000e */
[----:B------:R-:W-:Y:S05]  /*15480*/  WARPSYNC.COLLECTIVE R15, `(.L_x_1383) ;  /* 0x000000000f087348 */ /* 0x000fea0003c00000 */
[----:B------:R0:W1:Y:S02]  /*15490*/  SHFL.IDX P6, R14, R13, R12, R11 ;  /* 0x0000000c0d0e7389 */ /* 0x00006400000c000b */
[----:B01----:R-:W-:Y:S01]  /*154a0*/  ENDCOLLECTIVE ;  /* 0x000000000000791b */ /* 0x003fe20003800000 */
.L_x_1383:
        /* <DEDUP_REMOVED lines=19> */
.L_x_1384:
[----:B------:R-:W-:-:S05]  /*155e0*/  VIADD R2, R0, 0x20 ;  /* 0x0000002000027836 */ /* 0x000fca0000000000 */
[----:B------:R-:W-:Y:S01]  /*155f0*/  ISETP.GE.AND P4, PT, R2, R4, PT ;  /* 0x000000040200720c */ /* 0x000fe20003f86270 */
[----:B------:R-:W-:Y:S02]  /*15600*/  IMAD.MOV.U32 R13, RZ, RZ, R6 ;  /* 0x000000ffff0d7224 */ /* 0x000fe400078e0006 */
[----:B------:R-:W-:-:S10]  /*15610*/  IMAD.MOV.U32 R2, RZ, RZ, R14 ;  /* 0x000000ffff027224 */ /* 0x000fd400078e000e */
[----:B------:R-:W-:Y:S05]  /*15620*/  WARPSYNC.COLLECTIVE R15, `(.L_x_1385) ;  /* 0x000000000f087348 */ /* 0x000fea0003c00000 */
[----:B------:R0:W1:Y:S02]  /*15630*/  SHFL.IDX P6, R14, R13, R12, R11 ;  /* 0x0000000c0d0e7389 */ /* 0x00006400000c000b */
[----:B01----:R-:W-:Y:S01]  /*15640*/  ENDCOLLECTIVE ;  /* 0x000000000000791b */ /* 0x003fe20003800000 */
.L_x_1385:
        /* <DEDUP_REMOVED lines=19> */
.L_x_1386:
[----:B------:R-:W-:-:S05]  /*15780*/  VIADD R2, R0, 0x30 ;  /* 0x0000003000027836 */ /* 0x000fca0000000000 */
[----:B------:R-:W-:Y:S01]  /*15790*/  ISETP.GE.AND P4, PT, R2, R4, PT ;  /* 0x000000040200720c */ /* 0x000fe20003f86270 */
[----:B------:R-:W-:Y:S02]  /*157a0*/  IMAD.MOV.U32 R13, RZ, RZ, R6 ;  /* 0x000000ffff0d7224 */ /* 0x000fe400078e0006 */
[----:B------:R-:W-:-:S10]  /*157b0*/  IMAD.MOV.U32 R2, RZ, RZ, R14 ;  /* 0x000000ffff027224 */ /* 0x000fd400078e000e */
[----:B------:R-:W-:Y:S05]  /*157c0*/  WARPSYNC.COLLECTIVE R15, `(.L_x_1387) ;  /* 0x000000000f087348 */ /* 0x000fea0003c00000 */
[----:B------:R0:W1:Y:S02]  /*157d0*/  SHFL.IDX P6, R14, R13, R12, R11 ;  /* 0x0000000c0d0e7389 */ /* 0x00006400000c000b */
[----:B01----:R-:W-:Y:S01]  /*157e0*/  ENDCOLLECTIVE ;  /* 0x000000000000791b */ /* 0x003fe20003800000 */
.L_x_1387:
        /* <DEDUP_REMOVED lines=19> */
.L_x_1388:
[----:B------:R-:W-:-:S05]  /*15920*/  VIADD R2, R0, 0x40 ;  /* 0x0000004000027836 */ /* 0x000fca0000000000 */
[----:B------:R-:W-:Y:S01]  /*15930*/  ISETP.GE.AND P4, PT, R2, R4, PT ;  /* 0x000000040200720c */ /* 0x000fe20003f86270 */
[----:B------:R-:W-:Y:S02]  /*15940*/  IMAD.MOV.U32 R13, RZ, RZ, R6 ;  /* 0x000000ffff0d7224 */ /* 0x000fe400078e0006 */
[----:B------:R-:W-:-:S10]  /*15950*/  IMAD.MOV.U32 R2, RZ, RZ, R14 ;  /* 0x000000ffff027224 */ /* 0x000fd400078e000e */
[----:B------:R-:W-:Y:S05]  /*15960*/  WARPSYNC.COLLECTIVE R15, `(.L_x_1389) ;  /* 0x000000000f087348 */ /* 0x000fea0003c00000 */
[----:B------:R0:W1:Y:S02]  /*15970*/  SHFL.IDX P6, R14, R13, R12, R11 ;  /* 0x0000000c0d0e7389 */ /* 0x00006400000c000b */
[----:B01----:R-:W-:Y:S01]  /*15980*/  ENDCOLLECTIVE ;  /* 0x000000000000791b */ /* 0x003fe20003800000 */
.L_x_1389:
        /* <DEDUP_REMOVED lines=19> */
.L_x_1390:
[----:B------:R-:W-:-:S05]  /*15ac0*/  VIADD R2, R0, 0x50 ;  /* 0x0000005000027836 */ /* 0x000fca0000000000 */
[----:B------:R-:W-:Y:S01]  /*15ad0*/  ISETP.GE.AND P4, PT, R2, R4, PT ;  /* 0x000000040200720c */ /* 0x000fe20003f86270 */
[----:B------:R-:W-:Y:S02]  /*15ae0*/  IMAD.MOV.U32 R13, RZ, RZ, R6 ;  /* 0x000000ffff0d7224 */ /* 0x000fe400078e0006 */
[----:B------:R-:W-:-:S10]  /*15af0*/  IMAD.MOV.U32 R2, RZ, RZ, R14 ;  /* 0x000000ffff027224 */ /* 0x000fd400078e000e */
[----:B------:R-:W-:Y:S05]  /*15b00*/  WARPSYNC.COLLECTIVE R15, `(.L_x_1391) ;  /* 0x000000000f087348 */ /* 0x000fea0003c00000 */
[----:B------:R0:W1:Y:S02]  /*15b10*/  SHFL.IDX P6, R14, R13, R12, R11 ;  /* 0x0000000c0d0e7389 */ /* 0x00006400000c000b */
[----:B01----:R-:W-:Y:S01]  /*15b20*/  ENDCOLLECTIVE ;  /* 0x000000000000791b */ /* 0x003fe20003800000 */
.L_x_1391:
        /* <DEDUP_REMOVED lines=19> */
.L_x_1392:
[----:B------:R-:W-:-:S05]  /*15c60*/  VIADD R2, R0, 0x60 ;  /* 0x0000006000027836 */ /* 0x000fca0000000000 */
[----:B------:R-:W-:Y:S01]  /*15c70*/  ISETP.GE.AND P4, PT, R2, R4, PT ;  /* 0x000000040200720c */ /* 0x000fe20003f86270 */
[----:B------:R-:W-:Y:S02]  /*15c80*/  IMAD.MOV.U32 R13, RZ, RZ, R6 ;  /* 0x000000ffff0d7224 */ /* 0x000fe400078e0006 */
[----:B------:R-:W-:-:S10]  /*15c90*/  IMAD.MOV.U32 R2, RZ, RZ, R14 ;  /* 0x000000ffff027224 */ /* 0x000fd400078e000e */
[----:B------:R-:W-:Y:S05]  /*15ca0*/  WARPSYNC.COLLECTIVE R15, `(.L_x_1393) ;  /* 0x000000000f087348 */ /* 0x000fea0003c00000 */
[----:B------:R0:W1:Y:S02]  /*15cb0*/  SHFL.IDX P6, R14, R13, R12, R11 ;  /* 0x0000000c0d0e7389 */ /* 0x00006400000c000b */
[----:B01----:R-:W-:Y:S01]  /*15cc0*/  ENDCOLLECTIVE ;  /* 0x000000000000791b */ /* 0x003fe20003800000 */
.L_x_1393:
        /* <DEDUP_REMOVED lines=19> */
.L_x_1394:
[----:B------:R-:W-:Y:S02]  /*15e00*/  IMAD.MOV.U32 R13, RZ, RZ, R6 ;  /* 0x000000ffff0d7224 */ /* 0x000fe400078e0006 */
[----:B------:R-:W-:-:S07]  /*15e10*/  IMAD.MOV.U32 R7, RZ, RZ, R14 ;  /* 0x000000ffff077224 */ /* 0x000fce00078e000e */
[----:B------:R-:W-:Y:S05]  /*15e20*/  WARPSYNC.COLLECTIVE R15, `(.L_x_1395) ;  /* 0x000000000f087348 */ /* 0x000fea0003c00000 */
[----:B------:R0:W1:Y:S02]  /*15e30*/  SHFL.IDX P6, R14, R13, R12, R11 ;  /* 0x0000000c0d0e7389 */ /* 0x00006400000c000b */
[----:B01----:R-:W-:Y:S01]  /*15e40*/  ENDCOLLECTIVE ;  /* 0x000000000000791b */ /* 0x003fe20003800000 */
.L_x_1395:
[----:B------:R-:W-:Y:S01]  /*15e50*/  IMAD.MOV.U32 R2, RZ, RZ, R14 ;  /* 0x000000ffff027224 */ /* 0x000fe200078e000e */
[----:B------:R-:W-:Y:S06]  /*15e60*/  BRA `(.L_x_1396) ;  /* 0xffffffb400b07947 */ /* 0x000fec000383ffff */
.L_x_1283:
[----:B0-----:R0:W1:Y:S02]  /*15e70*/  SYNCS.PHASECHK.TRANS64.TRYWAIT P0, [R17+URZ+0x30820], R0 ;  /* 0x03082000110075a7 */ /* 0x001064000800017f */
[----:B-1----:R-:W-:Y:S05]  /*15e80*/  @!P0 NANOSLEEP.SYNCS 0x989680 ;  /* 0x009896800000895d */ /* 0x002fea0003900000 */
[----:B------:R-:W1:Y:S02]  /*15e90*/  @!P0 SYNCS.PHASECHK.TRANS64 P0, [R17+URZ+0x30820], R0 ;  /* 0x03082000110085a7 */ /* 0x000e64000800007f */
[----:B-1----:R-:W-:Y:S05]  /*15ea0*/  @!P0 BRA `(.L_x_1283) ;  /* 0xfffffffc00f08947 */ /* 0x002fea000383ffff */
[----:B------:R-:W-:Y:S05]  /*15eb0*/  BRA `(.L_x_1397) ;  /* 0xffffffb8002c7947 */ /* 0x000fea000383ffff */
.L_x_1290:
[----:B0-----:R0:W1:Y:S02]  /*15ec0*/  SYNCS.PHASECHK.TRANS64.TRYWAIT P0, [R3+URZ+0x30840], R2 ;  /* 0x03084002030075a7 */ /* 0x001064000800017f */
[----:B-1----:R-:W-:Y:S05]  /*15ed0*/  @!P0 NANOSLEEP.SYNCS 0x989680 ;  /* 0x009896800000895d */ /* 0x002fea0003900000 */
[----:B------:R-:W1:Y:S02]  /*15ee0*/  @!P0 SYNCS.PHASECHK.TRANS64 P0, [R3+URZ+0x30840], R2 ;  /* 0x03084002030085a7 */ /* 0x000e64000800007f */
[----:B-1----:R-:W-:Y:S05]  /*15ef0*/  @!P0 BRA `(.L_x_1290) ;  /* 0xfffffffc00f08947 */ /* 0x002fea000383ffff */
[----:B------:R-:W-:Y:S05]  /*15f00*/  BRA `(.L_x_1398) ;  /* 0xffffffb800e87947 */ /* 0x000fea000383ffff */
.L_x_1298:
[----:B0-----:R0:W1:Y:S02]  /*15f10*/  SYNCS.PHASECHK.TRANS64.TRYWAIT P0, [R3+URZ+0x60], R2 ;  /* 0x00006002030075a7 */ /* 0x001064000800017f */
[----:B-1----:R-:W-:Y:S05]  /*15f20*/  @!P0 NANOSLEEP.SYNCS 0x989680 ;  /* 0x009896800000895d */ /* 0x002fea0003900000 */
[----:B------:R-:W1:Y:S02]  /*15f30*/  @!P0 SYNCS.PHASECHK.TRANS64 P0, [R3+URZ+0x60], R2 ;  /* 0x00006002030085a7 */ /* 0x000e64000800007f */
[----:B-1----:R-:W-:Y:S05]  /*15f40*/  @!P0 BRA `(.L_x_1298) ;  /* 0xfffffffc00f08947 */ /* 0x002fea000383ffff */
[----:B------:R-:W-:Y:S05]  /*15f50*/  BRA `(.L_x_1399) ;  /* 0xffffffc000387947 */ /* 0x000fea000383ffff */
.L_x_1310:
[----:B--2---:R2:W3:Y:S02]  /*15f60*/  SYNCS.PHASECHK.TRANS64.TRYWAIT P0, [R3+URZ+0x30840], R2 ;  /* 0x03084002030075a7 */ /* 0x0044e4000800017f */
[----:B---3--:R-:W-:Y:S05]  /*15f70*/  @!P0 NANOSLEEP.SYNCS 0x989680 ;  /* 0x009896800000895d */ /* 0x008fea0003900000 */
[----:B------:R-:W3:Y:S02]  /*15f80*/  @!P0 SYNCS.PHASECHK.TRANS64 P0, [R3+URZ+0x30840], R2 ;  /* 0x03084002030085a7 */ /* 0x000ee4000800007f */
[----:B---3--:R-:W-:Y:S05]  /*15f90*/  @!P0 BRA `(.L_x_1310) ;  /* 0xfffffffc00f08947 */ /* 0x008fea000383ffff */
[----:B------:R-:W-:Y:S05]  /*15fa0*/  BRA `(.L_x_1400) ;  /* 0xffffffc800387947 */ /* 0x000fea000383ffff */
.L_x_1318:
[----:B0-----:R0:W1:Y:S02]  /*15fb0*/  SYNCS.PHASECHK.TRANS64.TRYWAIT P0, [R9+URZ+0x60], R2 ;  /* 0x00006002090075a7 */ /* 0x001064000800017f */
[----:B-1----:R-:W-:Y:S05]  /*15fc0*/  @!P0 NANOSLEEP.SYNCS 0x989680 ;  /* 0x009896800000895d */ /* 0x002fea0003900000 */
[----:B------:R-:W1:Y:S02]  /*15fd0*/  @!P0 SYNCS.PHASECHK.TRANS64 P0, [R9+URZ+0x60], R2 ;  /* 0x00006002090085a7 */ /* 0x000e64000800007f */
[----:B-1----:R-:W-:Y:S05]  /*15fe0*/  @!P0 BRA `(.L_x_1318) ;  /* 0xfffffffc00f08947 */ /* 0x002fea000383ffff */
[----:B------:R-:W-:Y:S05]  /*15ff0*/  BRA `(.L_x_1401) ;  /* 0xffffffcc00887947 */ /* 0x000fea000383ffff */
.L_x_1329:
[----:B--2---:R2:W3:Y:S02]  /*16000*/  SYNCS.PHASECHK.TRANS64.TRYWAIT P0, [R2+URZ+0x30840], R3 ;  /* 0x03084003020075a7 */ /* 0x0044e4000800017f */
[----:B---3--:R-:W-:Y:S05]  /*16010*/  @!P0 NANOSLEEP.SYNCS 0x989680 ;  /* 0x009896800000895d */ /* 0x008fea0003900000 */
[----:B------:R-:W3:Y:S02]  /*16020*/  @!P0 SYNCS.PHASECHK.TRANS64 P0, [R2+URZ+0x30840], R3 ;  /* 0x03084003020085a7 */ /* 0x000ee4000800007f */
[----:B---3--:R-:W-:Y:S05]  /*16030*/  @!P0 BRA `(.L_x_1329) ;  /* 0xfffffffc00f08947 */ /* 0x008fea000383ffff */
[----:B------:R-:W-:Y:S05]  /*16040*/  BRA `(.L_x_1402) ;  /* 0xffffffd400587947 */ /* 0x000fea000383ffff */
.L_x_1337:
[----:B0-----:R0:W1:Y:S02]  /*16050*/  SYNCS.PHASECHK.TRANS64.TRYWAIT P0, [R2+URZ+0x60], R5 ;  /* 0x00006005020075a7 */ /* 0x001064000800017f */
[----:B-1----:R-:W-:Y:S05]  /*16060*/  @!P0 NANOSLEEP.SYNCS 0x989680 ;  /* 0x009896800000895d */ /* 0x002fea0003900000 */
[----:B------:R-:W1:Y:S02]  /*16070*/  @!P0 SYNCS.PHASECHK.TRANS64 P0, [R2+URZ+0x60], R5 ;  /* 0x00006005020085a7 */ /* 0x000e64000800007f */
[----:B-1----:R-:W-:Y:S05]  /*16080*/  @!P0 BRA `(.L_x_1337) ;  /* 0xfffffffc00f08947 */ /* 0x002fea000383ffff */
[----:B------:R-:W-:Y:S05]  /*16090*/  BRA `(.L_x_1403) ;  /* 0xffffffd800a87947 */ /* 0x000fea000383ffff */
.L_x_1350:
[----:B0-----:R0:W3:Y:S02]  /*160a0*/  SYNCS.PHASECHK.TRANS64.TRYWAIT P0, [R0+URZ+0x30860], R3 ;  /* 0x03086003000075a7 */ /* 0x0010e4000800017f */
[----:B---3--:R-:W-:Y:S05]  /*160b0*/  @!P0 NANOSLEEP.SYNCS 0x989680 ;  /* 0x009896800000895d */ /* 0x008fea0003900000 */
[----:B------:R-:W3:Y:S02]  /*160c0*/  @!P0 SYNCS.PHASECHK.TRANS64 P0, [R0+URZ+0x30860], R3 ;  /* 0x03086003000085a7 */ /* 0x000ee4000800007f */
[----:B---3--:R-:W-:Y:S05]  /*160d0*/  @!P0 BRA `(.L_x_1350) ;  /* 0xfffffffc00f08947 */ /* 0x008fea000383ffff */
[----:B------:R-:W-:Y:S05]  /*160e0*/  BRA `(.L_x_1404) ;  /* 0xffffffe000647947 */ /* 0x000fea000383ffff */
.L_x_1359:
[----:B------:R-:W-:Y:S01]  /*160f0*/  BSSY B0, `(.L_x_1405) ;  /* 0x0000008000007945 */ /* 0x000fe20003800000 */
[----:B-----5:R-:W-:Y:S02]  /*16100*/  IMAD.MOV.U32 R13, RZ, RZ, R2 ;  /* 0x000000ffff0d7224 */ /* 0x020fe400078e0002 */
[----:B------:R-:W-:Y:S02]  /*16110*/  IMAD.MOV.U32 R12, RZ, RZ, RZ ;  /* 0x000000ffff0c7224 */ /* 0x000fe400078e00ff */
[----:B------:R-:W-:Y:S02]  /*16120*/  IMAD.MOV.U32 R11, RZ, RZ, 0x1f ;  /* 0x0000001fff0b7424 */ /* 0x000fe400078e00ff */
[----:B------:R-:W-:-:S07]  /*16130*/  IMAD.MOV.U32 R15, RZ, RZ, -0x1 ;  /* 0xffffffffff0f7424 */ /* 0x000fce00078e00ff */
[----:B0123--:R-:W-:Y:S05]  /*16140*/  WARPSYNC.COLLECTIVE R15, `(.L_x_1406) ;  /* 0x000000000f087348 */ /* 0x00ffea0003c00000 */
[----:B------:R4:W0:Y:S02]  /*16150*/  SHFL.IDX P6, R14, R13, R12, R11 ;  /* 0x0000000c0d0e7389 */ /* 0x00082400000c000b */
[----:B01234-:R-:W-:Y:S01]  /*16160*/  ENDCOLLECTIVE ;  /* 0x000000000000791b */ /* 0x01ffe20003800000 */
.L_x_1406:
[----:B------:R-:W-:Y:S05]  /*16170*/  BSYNC B0 ;  /* 0x0000000000007941 */ /* 0x000fea0003800000 */
.L_x_1405:
[----:B------:R-:W-:Y:S05]  /*16180*/  BRA `(.L_x_1407) ;  /* 0xffffffe400d47947 */ /* 0x000fea000383ffff */
.L_x_1362:
[----:B0-----:R0:W3:Y:S02]  /*16190*/  SYNCS.PHASECHK.TRANS64.TRYWAIT P0, [R0+URZ+0x30820], R3 ;  /* 0x03082003000075a7 */ /* 0x0010e4000800017f */
[----:B---3--:R-:W-:Y:S05]  /*161a0*/  @!P0 NANOSLEEP.SYNCS 0x989680 ;  /* 0x009896800000895d */ /* 0x008fea0003900000 */
[----:B------:R-:W3:Y:S02]  /*161b0*/  @!P0 SYNCS.PHASECHK.TRANS64 P0, [R0+URZ+0x30820], R3 ;  /* 0x03082003000085a7 */ /* 0x000ee4000800007f */
[----:B---3--:R-:W-:Y:S05]  /*161c0*/  @!P0 BRA `(.L_x_1362) ;  /* 0xfffffffc00f08947 */ /* 0x008fea000383ffff */
[----:B------:R-:W-:Y:S05]  /*161d0*/  BRA `(.L_x_1408) ;  /* 0xffffffe800207947 */ /* 0x000fea000383ffff */
.L_x_1363:
        /* <DEDUP_REMOVED lines=8> */
[----:B012---:R-:W-:Y:S05]  /*16260*/  WARPSYNC.COLLECTIVE R15, `(.L_x_1410) ;  /* 0x000000000f087348 */ /* 0x007fea0003c00000 */
[----:B------:R3:W4:Y:S02]  /*16270*/  SHFL.IDX P6, R14, R13, R12, R11 ;  /* 0x0000000c0d0e7389 */ /* 0x00072400000c000b */
[----:B01234-:R-:W-:Y:S01]  /*16280*/  ENDCOLLECTIVE ;  /* 0x000000000000791b */ /* 0x01ffe20003800000 */
.L_x_1410:
[----:B------:R-:W-:Y:S05]  /*16290*/  BSYNC B0 ;  /* 0x0000000000007941 */ /* 0x000fea0003800000 */
.L_x_1409:
[----:B------:R-:W-:Y:S05]  /*162a0*/  BRA `(.L_x_1411) ;  /* 0xffffffe800087947 */ /* 0x000fea000383ffff */
.L_x_1366:
[----:B------:R-:W-:Y:S01]  /*162b0*/  BSSY B1, `(.L_x_1412) ;  /* 0x0000006000017945 */ /* 0x000fe20003800000 */
[----:B------:R-:W-:-:S07]  /*162c0*/  IMAD.MOV.U32 R15, RZ, RZ, -0x1 ;  /* 0xffffffffff0f7424 */ /* 0x000fce00078e00ff */
[----:B0123--:R-:W-:Y:S05]  /*162d0*/  WARPSYNC.COLLECTIVE R15, `(.L_x_1413) ;  /* 0x000000000f0c7348 */ /* 0x00ffea0003c00000 */
[----:B------:R-:W-:Y:S02]  /*162e0*/  ELECT P6, UR62, PT ;  /* 0x00000000003e782f */ /* 0x000fe400038c0000 */
[----:B------:R-:W-:Y:S01]  /*162f0*/  MOV R14, UR62 ;  /* 0x0000003e000e7c02 */ /* 0x000fe20008000f00 */
[----:B0123--:R-:W-:Y:S10]  /*16300*/  ENDCOLLECTIVE ;  /* 0x000000000000791b */ /* 0x00fff40003800000 */
.L_x_1413:
[----:B------:R-:W-:Y:S05]  /*16310*/  BSYNC B1 ;  /* 0x0000000000017941 */ /* 0x000fea0003800000 */
.L_x_1412:
[----:B------:R-:W-:Y:S05]  /*16320*/  BRA `(.L_x_1414) ;  /* 0xffffffe800007947 */ /* 0x000fea000383ffff */
.L_x_1368:
[----:B0-----:R0:W3:Y:S02]  /*16330*/  SYNCS.PHASECHK.TRANS64.TRYWAIT P0, [R6+URZ], R5 ;  /* 0x00000005060075a7 */ /* 0x0010e4000800017f */
[----:B---3--:R-:W-:Y:S05]  /*16340*/  @!P0 NANOSLEEP.SYNCS 0x989680 ;  /* 0x009896800000895d */ /* 0x008fea0003900000 */
[----:B------:R-:W3:Y:S02]  /*16350*/  @!P0 SYNCS.PHASECHK.TRANS64 P0, [R6+URZ], R5 ;  /* 0x00000005060085a7 */ /* 0x000ee4000800007f */
[----:B---3--:R-:W-:Y:S05]  /*16360*/  @!P0 BRA `(.L_x_1368) ;  /* 0xfffffffc00f08947 */ /* 0x008fea000383ffff */
[----:B------:R-:W-:Y:S05]  /*16370*/  BRA `(.L_x_1415) ;  /* 0xffffffe800407947 */ /* 0x000fea000383ffff */
.L_x_1369:
[----:B---3--:R3:W4:Y:S02]  /*16380*/  SYNCS.PHASECHK.TRANS64.TRYWAIT P0, [R3+URZ], R2 ;  /* 0x00000002030075a7 */ /* 0x008724000800017f */
[----:B----4-:R-:W-:Y:S05]  /*16390*/  @!P0 NANOSLEEP.SYNCS 0x989680 ;  /* 0x009896800000895d */ /* 0x010fea0003900000 */
[----:B------:R-:W4:Y:S02]  /*163a0*/  @!P0 SYNCS.PHASECHK.TRANS64 P0, [R3+URZ], R2 ;  /* 0x00000002030085a7 */ /* 0x000f24000800007f */
[----:B----4-:R-:W-:Y:S05]  /*163b0*/  @!P0 BRA `(.L_x_1369) ;  /* 0xfffffffc00f08947 */ /* 0x010fea000383ffff */
[----:B------:R-:W-:Y:S05]  /*163c0*/  BRA `(.L_x_1416) ;  /* 0xffffffe800347947 */ /* 0x000fea000383ffff */
.L_x_1371:
[----:B---3--:R3:W4:Y:S02]  /*163d0*/  SYNCS.PHASECHK.TRANS64.TRYWAIT P0, [R18+URZ], R5 ;  /* 0x00000005120075a7 */ /* 0x008724000800017f */
[----:B----4-:R-:W-:Y:S05]  /*163e0*/  @!P0 NANOSLEEP.SYNCS 0x989680 ;  /* 0x009896800000895d */ /* 0x010fea0003900000 */
[----:B------:R-:W4:Y:S02]  /*163f0*/  @!P0 SYNCS.PHASECHK.TRANS64 P0, [R18+URZ], R5 ;  /* 0x00000005120085a7 */ /* 0x000f24000800007f */
[----:B----4-:R-:W-:Y:S05]  /*16400*/  @!P0 BRA `(.L_x_1371) ;  /* 0xfffffffc00f08947 */ /* 0x010fea000383ffff */
[----:B------:R-:W-:Y:S05]  /*16410*/  BRA `(.L_x_1417) ;  /* 0xffffffe800387947 */ /* 0x000fea000383ffff */
.L_x_1418:
        /* <DEDUP_REMOVED lines=14> */
.L_x_15297:


//--------------------- .text._ZN7cutlass13device_kernelIN5flash11enable_sm90INS1_16FlashAttnFwdSm90INS1_25CollectiveMainloopFwdSm90ILi2EN4cute5tupleIJNS5_1CILi1EEES8_S8_EEENS6_IJNS7_ILi128EEENS7_ILi64EEENS7_ILi256EEEEEELi256ENS_10bfloat16_tEfNS_4arch4Sm90ELb0ELb1ELb0ELb1ELb0ELb0ELb0ELb1ELb1ELb1ELb0ELb0EEENS1_21CollectiveEpilogueFwdINS6_IJSA_SC_SB_EEES9_SE_SG_Li256ELb1ELb1ELb0ELb0EEENS1_36VarlenDynamicPersistentTileSchedulerILi128ELi64ELi256ELi128ELb0ELb1ELb1ELb1ELb0ELb1EEEEEEEEEvNT_6ParamsE --------------------------
	.section	.text._ZN7cutlass13device_kernelIN5flash11enable_sm90INS1_16FlashAttnFwdSm90INS1_25CollectiveMainloopFwdSm90ILi2EN4cute5tupleIJNS5_1CILi1EEES8_S8_EEENS6_IJNS7_ILi128EEENS7_ILi64EEENS7_ILi256EEEEEELi256ENS_10bfloat16_tEfNS_4arch4Sm90ELb0ELb1ELb0ELb1ELb0ELb0ELb0ELb1ELb1ELb1ELb0ELb0EEENS1_21CollectiveEpilogueFwdINS6_IJSA_SC_SB_EEES9_SE_SG_Li256ELb1ELb1ELb0ELb0EEENS1_36VarlenDynamicPersistentTileSchedulerILi128ELi64ELi256ELi128ELb0ELb1ELb1ELb1ELb0ELb1EEEEEEEEEvNT_6ParamsE,"ax",@progbits
	.align	128
.text._ZN7cutlass13device_kernelIN5flash11enable_sm90INS1_16FlashAttnFwdSm90INS1_25CollectiveMainloopFwdSm90ILi2EN4cute5tupleIJNS5_1CILi1EEES8_S8_EEENS6_IJNS7_ILi128EEENS7_ILi64EEENS7_ILi256EEEEEELi256ENS_10bfloat16_tEfNS_4arch4Sm90ELb0ELb1ELb0ELb1ELb0ELb0ELb0ELb1ELb1ELb1ELb0ELb0EEENS1_21CollectiveEpilogueFwdINS6_IJSA_SC_SB_EEES9_SE_SG_Li256ELb1ELb1ELb0ELb0EEENS1_36VarlenDynamicPersistentTileSchedulerILi128ELi64ELi256ELi128ELb0ELb1ELb1ELb1ELb0ELb1EEEEEEEEEvNT_6ParamsE:
        .type           _ZN7cutlass13device_kernelIN5flash11enable_sm90INS1_16FlashAttnFwdSm90INS1_25CollectiveMainloopFwdSm90ILi2EN4cute5tupleIJNS5_1CILi1EEES8_S8_EEENS6_IJNS7_ILi128EEENS7_ILi64EEENS7_ILi256EEEEEELi256ENS_10bfloat16_tEfNS_4arch4Sm90ELb0ELb1ELb0ELb1ELb0ELb0ELb0ELb1ELb1ELb1ELb0ELb0EEENS1_21CollectiveEpilogueFwdINS6_IJSA_SC_SB_EEES9_SE_SG_Li256ELb1ELb1ELb0ELb0EEENS1_36VarlenDynamicPersistentTileSchedulerILi128ELi64ELi256ELi128ELb0ELb1ELb1ELb1ELb0ELb1EEEEEEEEEvNT_6ParamsE,@function
        .size           _ZN7cutlass13device_kernelIN5flash11enable_sm90INS1_16FlashAttnFwdSm90INS1_25CollectiveMainloopFwdSm90ILi2EN4cute5tupleIJNS5_1CILi1EEES8_S8_EEENS6_IJNS7_ILi128EEENS7_ILi64EEENS7_ILi256EEEEEELi256ENS_10bfloat16_tEfNS_4arch4Sm90ELb0ELb1ELb0ELb1ELb0ELb0ELb0ELb1ELb1ELb1ELb0ELb0EEENS1_21CollectiveEpilogueFwdINS6_IJSA_SC_SB_EEES9_SE_SG_Li256ELb1ELb1ELb0ELb0EEENS1_36VarlenDynamicPersistentTileSchedulerILi128ELi64ELi256ELi128ELb0ELb1ELb1ELb1ELb0ELb1EEEEEEEEEvNT_6ParamsE,(.L_x_15298 - _ZN7cutlass13device_kernelIN5flash11enable_sm90INS1_16FlashAttnFwdSm90INS1_25CollectiveMainloopFwdSm90ILi2EN4cute5tupleIJNS5_1CILi1EEES8_S8_EEENS6_IJNS7_ILi128EEENS7_ILi64EEENS7_ILi256EEEEEELi256ENS_10bfloat16_tEfNS_4arch4Sm90ELb0ELb1ELb0ELb1ELb0ELb0ELb0ELb1ELb1ELb1ELb0ELb0EEENS1_21CollectiveEpilogueFwdINS6_IJSA_SC_SB_EEES9_SE_SG_Li256ELb1ELb1ELb0ELb0EEENS1_36VarlenDynamicPersistentTileSchedulerILi128ELi64ELi256ELi128ELb0ELb1ELb1ELb1ELb0ELb1EEEEEEEEEvNT_6ParamsE)
        .other          _ZN7cutlass13device_kernelIN5flash11enable_sm90INS1_16FlashAttnFwdSm90INS1_25CollectiveMainloopFwdSm90ILi2EN4cute5tupleIJNS5_1CILi1EEES8_S8_EEENS6_IJNS7_ILi128EEENS7_ILi64EEENS7_ILi256EEEEEELi256ENS_10bfloat16_tEfNS_4arch4Sm90ELb0ELb1ELb0ELb1ELb0ELb0ELb0ELb1ELb1ELb1ELb0ELb0EEENS1_21CollectiveEpilogueFwdINS6_IJSA_SC_SB_EEES9_SE_SG_Li256ELb1ELb1ELb0ELb0EEENS1_36VarlenDynamicPersistentTileSchedulerILi128ELi64ELi256ELi128ELb0ELb1ELb1ELb1ELb0ELb1EEEEEEEEEvNT_6ParamsE,@"STO_CUDA_ENTRY STV_DEFAULT"
_ZN7cutlass13device_kernelIN5flash11enable_sm90INS1_16FlashAttnFwdSm90INS1_25CollectiveMainloopFwdSm90ILi2EN4cute5tupleIJNS5_1CILi1EEES8_S8_EEENS6_IJNS7_ILi128EEENS7_ILi64EEENS7_ILi256EEEEEELi256ENS_10bfloat16_tEfNS_4arch4Sm90ELb0ELb1ELb0ELb1ELb0ELb0ELb0ELb1ELb1ELb1ELb0ELb0EEENS1_21CollectiveEpilogueFwdINS6_IJSA_SC_SB_EEES9_SE_SG_Li256ELb1ELb1ELb0ELb0EEENS1_36VarlenDynamicPersistentTileSchedulerILi128ELi64ELi256ELi128ELb0ELb1ELb1ELb1ELb0ELb1EEEEEEEEEvNT_6ParamsE:
        /* <DEDUP_REMOVED lines=18> */
.L_x_1420:
[----:B------:R-:W-:Y:S05]  /*0120*/  BSYNC B0 ;  /* 0x0000000000007941 */ /* 0x000fea0003800000 */
.L_x_1419:
        /* <DEDUP_REMOVED lines=41> */
.L_x_1421:
        /* <DEDUP_REMOVED lines=22> */
.L_x_1422:
        /* <DEDUP_REMOVED lines=18> */
.L_x_1423:
        /* <DEDUP_REMOVED lines=22> */
.L_x_1424:
        /* <DEDUP_REMOVED lines=22> */
.L_x_1425:
        /* <DEDUP_REMOVED lines=8> */
.L_x_1427:
        /* <DEDUP_REMOVED lines=16> */
[----:B------:R-:W-:Y:S01]  /*0a80*/  UMOV UR38, URZ ;  /* 0x0000003f00267c82 */ /* 0x000fe20008000000 */
[----:B------:R-:W-:Y:S01]  /*0a90*/  R2UR UR5, R9 ;  /* 0x00000000090572ca */ /* 0x000fe200000e0000 */
[----:B------:R-:W0:Y:S01]  /*0aa0*/  S2R R0, SR_TID.X ;  /* 0x0000000000007919 */ /* 0x000e220000002100 */
[----:B------:R-:W-:Y:S01]  /*0ab0*/  R2UR UR7, R10 ;  /* 0x000000000a0772ca */ /* 0x000fe200000e0000 */
[----:B------:R-:W-:Y:S01]  /*0ac0*/  UMOV UR36, URZ ;  /* 0x0000003f00247c82 */ /* 0x000fe20008000000 */
[----:B0-----:R-:W-:-:S05]  /*0ad0*/  VIADD R217, R0, 0xffffff80 ;  /* 0xffffff8000d97836 */ /* 0x001fca0000000000 */
[----:B------:R-:W-:-:S04]  /*0ae0*/  SHF.R.S32.HI R0, RZ, 0x1f, R217 ;  /* 0x0000001fff007819 */ /* 0x000fc800000114d9 */
[CC--:B------:R-:W-:Y:S02]  /*0af0*/  LEA.HI R3, R0.reuse, R217.reuse, RZ, 0x4 ;  /* 0x000000d900037211 */ /* 0x0c0fe400078f20ff */
[CC--:B------:R-:W-:Y:S02]  /*0b00*/  LEA.HI R4, R0.reuse, R217.reuse, RZ, 0x5 ;  /* 0x000000d900047211 */ /* 0x0c0fe400078f28ff */
[----:B------:R-:W-:Y:S02]  /*0b10*/  SHF.R.S32.HI R6, RZ, 0x4, R3 ;  /* 0x00000004ff067819 */ /* 0x000fe40000011403 */
[----:B------:R-:W-:Y:S01]  /*0b20*/  LEA.HI R11, R0, R217, RZ, 0x2 ;  /* 0x000000d9000b7211 */ /* 0x000fe200078f10ff */
[----:B------:R-:W-:Y:S01]  /*0b30*/  IMAD.SHL.U32 R5, R4, 0x20, RZ ;  /* 0x0000002004057824 */ /* 0x000fe200078e00ff */
[C---:B------:R-:W-:Y:S02]  /*0b40*/  LOP3.LUT R4, R3.reuse, 0x3fffff0, RZ, 0xc0, !PT ;  /* 0x03fffff003047812 */ /* 0x040fe400078ec0ff */
[----:B------:R-:W-:-:S02]  /*0b50*/  LEA.HI R3, R3, R6, RZ, 0x1 ;  /* 0x0000000603037211 */ /* 0x000fc400078f08ff */
[----:B------:R-:W-:Y:S01]  /*0b60*/  LOP3.LUT R5, R5, 0xfffffc00, RZ, 0xc0, !PT ;  /* 0xfffffc0005057812 */ /* 0x000fe200078ec0ff */
[----:B------:R-:W-:Y:S01]  /*0b70*/  IMAD.IADD R4, R217, 0x1, -R4 ;  /* 0x00000001d9047824 */ /* 0x000fe200078e0a04 */
[----:B------:R-:W-:-:S03]  /*0b80*/  LOP3.LUT R3, R3, 0x1ffffffe, RZ, 0xc0, !PT ;  /* 0x1ffffffe03037812 */ /* 0x000fc600078ec0ff */
[----:B------:R-:W-:Y:S02]  /*0b90*/  IMAD R4, R4, 0x40, R5 ;  /* 0x0000004004047824 */ /* 0x000fe400078e0205 */
[----:B------:R-:W-:Y:S01]  /*0ba0*/  IMAD.IADD R3, R6, 0x1, -R3 ;  /* 0x0000000106037824 */ /* 0x000fe200078e0a03 */
[----:B------:R-:W-:-:S03]  /*0bb0*/  LOP3.LUT R6, R11, 0xfffffffc, RZ, 0xc0, !PT ;  /* 0xfffffffc0b067812 */ /* 0x000fc600078ec0ff */
[----:B------:R-:W-:Y:S02]  /*0bc0*/  IMAD R211, R3, 0x8, R4 ;  /* 0x0000000803d37824 */ /* 0x000fe400078e0204 */
[----:B------:R-:W-:Y:S01]  /*0bd0*/  IMAD.IADD R5, R217, 0x1, -R6 ;  /* 0x00000001d9057824 */ /* 0x000fe200078e0a06 */
[----:B--2---:R-:W-:Y:S02]  /*0be0*/  R2UR UR4, R2 ;  /* 0x00000000020472ca */ /* 0x004fe400000e0000 */
[CC--:B------:R-:W-:Y:S02]  /*0bf0*/  LEA.HI R2, R0.reuse, R217.reuse, RZ, 0x7 ;  /* 0x000000d900027211 */ /* 0x0c0fe400078f38ff */
[----:B------:R-:W-:Y:S02]  /*0c00*/  LEA.HI R0, R0, R217, RZ, 0x3 ;  /* 0x000000d900007211 */ /* 0x000fe400078f18ff */
[----:B------:R-:W-:Y:S02]  /*0c10*/  LOP3.LUT R208, R2, 0xffffff80, RZ, 0xc0, !PT ;  /* 0xffffff8002d07812 */ /* 0x000fe400078ec0ff */
[----:B------:R-:W-:-:S02]  /*0c20*/  SHF.R.S32.HI R209, RZ, 0x7, R2 ;  /* 0x00000007ffd17819 */ /* 0x000fc40000011402 */
[----:B------:R-:W-:Y:S01]  /*0c30*/  SHF.R.S32.HI R205, RZ, 0x3, R0 ;  /* 0x00000003ffcd7819 */ /* 0x000fe20000011400 */
[----:B------:R-:W-:Y:S01]  /*0c40*/  IMAD.IADD R208, R217, 0x1, -R208 ;  /* 0x00000001d9d07824 */ /* 0x000fe200078e0ad0 */
[----:B------:R-:W-:Y:S01]  /*0c50*/  LEA.HI R2, R2, R209, RZ, 0x1 ;  /* 0x000000d102027211 */ /* 0x000fe200078f08ff */
[----:B------:R-:W-:-:S03]  /*0c60*/  ULOP3.LUT UR8, UR4, 0x1, URZ, 0xfc, !UPT ;  /* 0x0000000104087892 */ /* 0x000fc6000f8efc3f */
[----:B------:R-:W-:Y:S01]  /*0c70*/  SHF.R.S32.HI R7, RZ, 0x1f, R208 ;  /* 0x0000001fff077819 */ /* 0x000fe200000114d0 */
[----:B------:R-:W-:Y:S01]  /*0c80*/  UMOV UR4, URZ ;  /* 0x0000003f00047c82 */ /* 0x000fe20008000000 */
[----:B------:R-:W-:Y:S01]  /*0c90*/  LOP3.LUT R6, R2, 0x3fffffe, RZ, 0xc0, !PT ;  /* 0x03fffffe02067812 */ /* 0x000fe200078ec0ff */
[----:B------:R-:W-:Y:S01]  /*0ca0*/  IMAD.U32 R212, RZ, RZ, UR8 ;  /* 0x00000008ffd47e24 */ /* 0x000fe2000f8e00ff */
[CC--:B------:R-:W-:Y:S01]  /*0cb0*/  LEA.HI R8, R7.reuse, R208.reuse, RZ, 0x2 ;  /* 0x000000d007087211 */ /* 0x0c0fe200078f10ff */
[----:B------:R-:W-:Y:S01]  /*0cc0*/  IMAD.U32 R207, RZ, RZ, UR4 ;  /* 0x00000004ffcf7e24 */ /* 0x000fe2000f8e00ff */
        /* <DEDUP_REMOVED lines=11> */
[----:B------:R-:W-:Y:S01]  /*0d80*/  IMAD.IADD R10, R9, 0x1, -R10 ;  /* 0x00000001090a7824 */ /* 0x000fe200078e0a0a */
[----:B------:R-:W-:Y:S01]  /*0d90*/  LEA.HI R9, R5, R5, RZ, 0x1 ;  /* 0x0000000505097211 */ /* 0x000fe200078f08ff */
[----:B------:R-:W-:Y:S01]  /*0da0*/  VIADD R201, R19, 0x40 ;  /* 0x0000004013c97836 */ /* 0x000fe20000000000 */
[----:B------:R-:W-:Y:S01]  /*0db0*/  SHF.R.S32.HI R216, RZ, 0x1f, R19 ;  /* 0x0000001fffd87819 */ /* 0x000fe20000011413 */
[----:B------:R-:W-:Y:S01]  /*0dc0*/  IMAD R7, R7, 0x10, R10 ;  /* 0x0000001007077824 */ /* 0x000fe200078e020a */
[----:B------:R-:W-:Y:S01]  /*0dd0*/  LOP3.LUT R10, R9, 0x1ffffffe, RZ, 0xc0, !PT ;  /* 0x1ffffffe090a7812 */ /* 0x000fe200078ec0ff */
[C---:B------:R-:W-:Y:S01]  /*0de0*/  VIADD R200, R19.reuse, 0x80 ;  /* 0x0000008013c87836 */ /* 0x040fe20000000000 */
[----:B------:R-:W-:Y:S01]  /*0df0*/  SHF.R.S32.HI R215, RZ, 0x1f, R201 ;  /* 0x0000001fffd77819 */ /* 0x000fe200000114c9 */
[----:B------:R-:W-:-:S02]  /*0e00*/  VIADD R202, R19, 0xc0 ;  /* 0x000000c013ca7836 */ /* 0x000fc40000000000 */
[----:B------:R-:W-:Y:S01]  /*0e10*/  IMAD.IADD R5, R5, 0x1, -R10 ;  /* 0x0000000105057824 */ /* 0x000fe200078e0a0a */
[----:B------:R-:W-:Y:S01]  /*0e20*/  SHF.R.S32.HI R214, RZ, 0x1f, R200 ;  /* 0x0000001fffd67819 */ /* 0x000fe200000114c8 */
[----:B------:R-:W-:Y:S01]  /*0e30*/  IMAD R210, R6, 0x40, R7 ;  /* 0x0000004006d27824 */ /* 0x000fe200078e0207 */
[----:B------:R-:W-:Y:S01]  /*0e40*/  SHF.R.S32.HI R213, RZ, 0x1f, R202 ;  /* 0x0000001fffd57819 */ /* 0x000fe200000114ca */
[----:B------:R-:W-:Y:S02]  /*0e50*/  IMAD.IADD R17, R208, 0x1, -R17 ;  /* 0x00000001d0117824 */ /* 0x000fe400078e0a11 */
[----:B------:R-:W-:-:S07]  /*0e60*/  IMAD R22, R5, 0x8, R210 ;  /* 0x0000000805167824 */ /* 0x000fce00078e02d2 */
.L_x_1527:
[----:B------:R-:W-:Y:S01]  /*0e70*/  ULDC.64 UR8, c[0x0][0xa28] ;  /* 0x00028a0000087ab9 */ /* 0x000fe20000000a00 */
[----:B------:R-:W-:Y:S01]  /*0e80*/  ULDC.64 UR12, c[0x0][0x208] ;  /* 0x00008200000c7ab9 */ /* 0x000fe20000000a00 */
[----:B------:R-:W-:Y:S01]  /*0e90*/  UISETP.NE.U32.AND UP0, UPT, UR8, URZ, UPT ;  /* 0x0000003f0800728c */ /* 0x000fe2000bf05070 */
[----:B------:R-:W-:-:S03]  /*0ea0*/  ULDC UR4, c[0x0][0x424] ;  /* 0x0001090000047ab9 */ /* 0x000fc60000000800 */
[----:B------:R-:W-:-:S03]  /*0eb0*/  UISETP.NE.AND.EX UP0, UPT, UR9, URZ, UPT, UP0 ;  /* 0x0000003f0900728c */ /* 0x000fc6000bf05300 */
[----:B------:R-:W-:Y:S02]  /*0ec0*/  ULDC.64 UR8, c[0x0][0xa18] ;  /* 0x0002860000087ab9 */ /* 0x000fe40000000a00 */
[----:B------:R-:W-:Y:S01]  /*0ed0*/  UISETP.NE.U32.AND UP1, UPT, UR8, URZ, UPT ;  /* 0x0000003f0800728c */ /* 0x000fe2000bf25070 */
[----:B------:R-:W-:-:S03]  /*0ee0*/  PLOP3.LUT P0, PT, PT, PT, UP0, 0x80, 0x0 ;  /* 0x000000000000781c */ /* 0x000fc60003f0f008 */
[----:B------:R-:W-:-:S03]  /*0ef0*/  UISETP.NE.AND.EX UP1, UPT, UR9, URZ, UPT, UP1 ;  /* 0x0000003f0900728c */ /* 0x000fc6000bf25310 */
[----:B------:R-:W-:Y:S02]  /*0f00*/  @UP0 ULDC.64 UR8, c[0x0][0xa28] ;  /* 0x00028a0000080ab9 */ /* 0x000fe40000000a00 */
[----:B------:R-:W-:Y:S01]  /*0f10*/  @UP0 UIMAD.WIDE UR8, UR6, 0x4, UR8 ;  /* 0x00000004060808a5 */ /* 0x000fe2000f8e0208 */
[----:B------:R-:W-:-:S05]  /*0f20*/  PLOP3.LUT P2, PT, PT, PT, UP1, 0x80, 0x0 ;  /* 0x000000000000781c */ /* 0x000fca0003f4f018 */
[----:B------:R-:W-:Y:S01]  /*0f30*/  @UP1 ULDC.64 UR10, c[0x0][0xa18] ;  /* 0x00028600000a1ab9 */ /* 0x000fe20000000a00 */
[----:B0-2-4-:R-:W-:Y:S02]  /*0f40*/  IMAD.U32 R2, RZ, RZ, UR8 ;  /* 0x00000008ff027e24 */ /* 0x015fe4000f8e00ff */
[----:B------:R-:W-:Y:S01]  /*0f50*/  IMAD.U32 R3, RZ, RZ, UR9 ;  /* 0x00000009ff037e24 */ /* 0x000fe2000f8e00ff */
[----:B------:R-:W-:-:S04]  /*0f60*/  @UP1 UIMAD.WIDE UR8, UR6, 0x4, UR10 ;  /* 0x00000004060818a5 */ /* 0x000fc8000f8e020a */
[----:B------:R-:W2:Y:S02]  /*0f70*/  @P0 LDG.E R2, desc[UR12][R2.64] ;  /* 0x0000000c02020981 */ /* 0x000ea4000c1e1900 */
[----:B------:R-:W-:Y:S02]  /*0f80*/  IMAD.U32 R4, RZ, RZ, UR8 ;  /* 0x00000008ff047e24 */ /* 0x000fe4000f8e00ff */
[----:B------:R-:W-:Y:S01]  /*0f90*/  IMAD.U32 R5, RZ, RZ, UR9 ;  /* 0x00000009ff057e24 */ /* 0x000fe2000f8e00ff */
[----:B------:R-:W-:-:S04]  /*0fa0*/  ULDC.64 UR8, c[0x0][0x418] ;  /* 0x0001060000087ab9 */ /* 0x000fc80000000a00 */
[----:B---3--:R-:W3:Y:S01]  /*0fb0*/  @P2 LDG.E R4, desc[UR12][R4.64] ;  /* 0x0000000c04042981 */ /* 0x008ee2000c1e1900 */
[----:B------:R-:W-:Y:S01]  /*0fc0*/  UISETP.NE.U32.AND UP0, UPT, UR8, URZ, UPT ;  /* 0x0000003f0800728c */ /* 0x000fe2000bf05070 */
[----:B------:R-:W-:Y:S01]  /*0fd0*/  IMAD.U32 R204, RZ, RZ, UR7 ;  /* 0x00000007ffcc7e24 */ /* 0x000fe2000f8e00ff */
[----:B------:R-:W-:Y:S01]  /*0fe0*/  UMOV UR60, URZ ;  /* 0x0000003f003c7c82 */ /* 0x000fe20008000000 */
[----:B------:R-:W-:Y:S01]  /*0ff0*/  ULDC UR39, c[0x0][0x288] ;  /* 0x0000a20000277ab9 */ /* 0x000fe20000000800 */
[----:B------:R-:W-:-:S03]  /*1000*/  UISETP.NE.AND.EX UP0, UPT, UR9, URZ, UPT, UP0 ;  /* 0x0000003f0900728c */ /* 0x000fc6000bf05300 */
[----:B------:R-:W-:Y:S01]  /*1010*/  ULDC.64 UR8, c[0x0][0xa20] ;  /* 0x0002880000087ab9 */ /* 0x000fe20000000a00 */
[----:B------:R-:W-:Y:S01]  /*1020*/  USEL UR4, UR4, 0x1, UP0 ;  /* 0x0000000104047887 */ /* 0x000fe20008000000 */
[----:B------:R-:W-:Y:S01]  /*1030*/  ISETP.NE.U32.AND P1, PT, RZ, UR8, PT ;  /* 0x00000008ff007c0c */ /* 0x000fe2000bf25070 */
[----:B------:R-:W-:Y:S02]  /*1040*/  ULDC UR8, c[0x0][0x2f0] ;  /* 0x0000bc0000087ab9 */ /* 0x000fe40000000800 */
[----:B------:R-:W-:Y:S01]  /*1050*/  UIMAD UR4, UR4, UR8, URZ ;  /* 0x00000008040472a4 */ /* 0x000fe2000f8e023f */
[----:B------:R-:W-:Y:S02]  /*1060*/  ISETP.NE.AND.EX P1, PT, RZ, UR9, PT, P1 ;  /* 0x00000009ff007c0c */ /* 0x000fe4000bf25310 */
[----:B--2---:R-:W-:Y:S02]  /*1070*/  @P0 R2UR UR60, R2 ;  /* 0x00000000023c02ca */ /* 0x004fe400000e0000 */
[----:B---3--:R-:W-:Y:S01]  /*1080*/  @P2 R2UR UR39, R4 ;  /* 0x00000000042722ca */ /* 0x008fe200000e0000 */
[----:B-1----:R-:W-:-:S14]  /*1090*/  @P2 BRA `(.L_x_1428) ;  /* 0x0000000000382947 */ /* 0x002fdc0003800000 */
[----:B------:R-:W-:Y:S02]  /*10a0*/  ULDC.64 UR8, c[0x0][0xa00] ;  /* 0x0002800000087ab9 */ /* 0x000fe40000000a00 */
[----:B------:R-:W-:-:S04]  /*10b0*/  ISETP.NE.U32.AND P0, PT, RZ, UR8, PT ;  /* 0x00000008ff007c0c */ /* 0x000fc8000bf05070 */
[----:B------:R-:W-:-:S13]  /*10c0*/  ISETP.NE.AND.EX P0, PT, RZ, UR9, PT, P0 ;  /* 0x00000009ff007c0c */ /* 0x000fda000bf05300 */
[----:B------:R-:W-:Y:S05]  /*10d0*/  @!P0 BRA `(.L_x_1428) ;  /* 0x0000000000288947 */ /* 0x000fea0003800000 */
[----:B------:R-:W-:Y:S01]  /*10e0*/  ULDC.64 UR8, c[0x0][0xa00] ;  /* 0x0002800000087ab9 */ /* 0x000fe20000000a00 */
[----:B------:R-:W-:Y:S01]  /*10f0*/  ULDC.64 UR10, c[0x0][0x208] ;  /* 0x00008200000a7ab9 */ /* 0x000fe20000000a00 */
        /* <DEDUP_REMOVED lines=8> */
.L_x_1428:
[----:B------:R-:W-:Y:S01]  /*1180*/  IMAD.U32 R206, RZ, RZ, UR6 ;  /* 0x00000006ffce7e24 */ /* 0x000fe2000f8e00ff */
[----:B------:R-:W-:Y:S06]  /*1190*/  @!P1 BRA `(.L_x_1429) ;  /* 0x0000000000209947 */ /* 0x000fec0003800000 */
[----:B------:R-:W-:Y:S01]  /*11a0*/  ULDC.64 UR8, c[0x0][0xa20] ;  /* 0x0002880000087ab9 */ /* 0x000fe20000000a00 */
[----:B------:R-:W-:Y:S01]  /*11b0*/  ULDC.64 UR10, c[0x0][0x208] ;  /* 0x00008200000a7ab9 */ /* 0x000fe20000000a00 */
[----:B------:R-:W-:-:S06]  /*11c0*/  UIMAD.WIDE UR6, UR6, 0x4, UR8 ;  /* 0x00000004060678a5 */ /* 0x000fcc000f8e0208 */
[----:B------:R-:W-:Y:S02]  /*11d0*/  IMAD.U32 R2, RZ, RZ, UR6 ;  /* 0x00000006ff027e24 */ /* 0x000fe4000f8e00ff */
[----:B------:R-:W-:-:S05]  /*11e0*/  IMAD.U32 R3, RZ, RZ, UR7 ;  /* 0x00000007ff037e24 */ /* 0x000fca000f8e00ff */
[----:B------:R-:W2:Y:S02]  /*11f0*/  LDG.E R2, desc[UR10][R2.64] ;  /* 0x0000000a02027981 */ /* 0x000ea4000c1e1900 */
[----:B--2---:R-:W-:Y:S01]  /*1200*/  R2UR UR4, R2 ;  /* 0x00000000020472ca */ /* 0x004fe200000e0000 */
[----:B------:R-:W-:-:S14]  /*1210*/  BRA `(.L_x_1430) ;  /* 0x0000000000387947 */ /* 0x000fdc0003800000 */
.L_x_1429:
        /* <DEDUP_REMOVED lines=14> */
.L_x_1430:
[----:B------:R-:W-:Y:S01]  /*1300*/  ULDC UR6, c[0x0][0x448] ;  /* 0x0001120000067ab9 */ /* 0x000fe20000000800 */
[----:B------:R-:W-:Y:S02]  /*1310*/  USHF.L.U32 UR61, UR5, 0x7, URZ ;  /* 0x00000007053d7899 */ /* 0x000fe4000800063f */
[----:B------:R-:W-:Y:S02]  /*1320*/  UISETP.NE.AND UP0, UPT, UR6, 0x1, UPT ;  /* 0x000000010600788c */ /* 0x000fe4000bf05270 */
[----:B------:R-:W-:Y:S02]  /*1330*/  UIADD3 UR8, UR61, 0x7f, URZ ;  /* 0x0000007f3d087890 */ /* 0x000fe4000fffe03f */
[----:B------:R-:W-:-:S03]  /*1340*/  UIADD3 UR60, -UR60, UR4, URZ ;  /* 0x000000043c3c7290 */ /* 0x000fc6000fffe13f */
[----:B------:R-:W-:Y:S01]  /*1350*/  ULDC.64 UR4, c[0x0][0x9e0] ;  /* 0x0002780000047ab9 */ /* 0x000fe20000000a00 */
[----:B------:R-:W-:Y:S02]  /*1360*/  UIADD3 UR9, UR60, 0x1, -UR39 ;  /* 0x000000013c097890 */ /* 0x000fe4000fffe827 */
[----:B------:R-:W-:Y:S01]  /*1370*/  UISETP.GE.AND UP1, UPT, UR5, 0x1, UPT ;  /* 0x000000010500788c */ /* 0x000fe2000bf26270 */
[----:B------:R-:W-:Y:S01]  /*1380*/  @UP0 ULDC UR6, c[0x0][0x44c] ;  /* 0x0001130000060ab9 */ /* 0x000fe20000000800 */
[----:B------:R-:W-:Y:S01]  /*1390*/  @UP0 ULDC UR10, c[0x0][0x450] ;  /* 0x00011400000a0ab9 */ /* 0x000fe20000000800 */
[----:B------:R-:W-:-:S03]  /*13a0*/  UIMAD.WIDE.U32 UR6, UR8, UR6, URZ ;  /* 0x00000006080672a5 */ /* 0x000fc6000f8e003f */
[----:B------:R-:W-:Y:S01]  /*13b0*/  PLOP3.LUT P1, PT, PT, PT, UP1, 0x80, 0x0 ;  /* 0x000000000000781c */ /* 0x000fe20003f2f018 */
[----:B------:R-:W-:-:S04]  /*13c0*/  @UP0 USHF.R.U32.HI UR8, URZ, UR10, UR7 ;  /* 0x0000000a3f080299 */ /* 0x000fc80008011607 */
[----:B------:R-:W-:-:S04]  /*13d0*/  UIADD3 UR8, UR9, UR8, URZ ;  /* 0x0000000809087290 */ /* 0x000fc8000fffe03f */
[----:B------:R-:W-:-:S06]  /*13e0*/  UIADD3 UR4, UR8, UR4, URZ ;  /* 0x0000000408047290 */ /* 0x000fcc000fffe03f */
        /* <DEDUP_REMOVED lines=12> */
.L_x_1432:
[----:B------:R-:W-:-:S11]  /*14b0*/  UISETP.NE.AND UP1, UPT, UR5, 0x1, UPT ;  /* 0x000000010500788c */ /* 0x000fd6000bf25270 */
[----:B------:R-:W-:Y:S02]  /*14c0*/  @UP1 ULDC.64 UR8, c[0x0][0x9e8] ;  /* 0x00027a0000081ab9 */ /* 0x000fe40000000a00 */
[----:B------:R-:W-:-:S04]  /*14d0*/  UIMAD.WIDE.U32 UR6, UR4, UR8, URZ ;  /* 0x00000008040672a5 */ /* 0x000fc8000f8e003f */
[----:B------:R-:W-:-:S12]  /*14e0*/  @UP1 USHF.R.U32.HI UR4, URZ, UR9, UR7 ;  /* 0x000000093f041299 */ /* 0x000fd80008011607 */
.L_x_1433:
[----:B------:R-:W-:-:S06]  /*14f0*/  UIMAD UR4, UR4, UR5, UR5 ;  /* 0x00000005040472a4 */ /* 0x000fcc000f8e0205 */
[----:B------:R-:W-:-:S07]  /*1500*/  VIMNMX R0, R0, UR4, PT ;  /* 0x0000000400007c48 */ /* 0x000fce000bfe0100 */
.L_x_1431:
[----:B------:R-:W-:Y:S01]  /*1510*/  UIADD3 UR4, UR60, 0x3f, URZ ;  /* 0x0000003f3c047890 */ /* 0x000fe2000fffe03f */
        /* <DEDUP_REMOVED lines=10> */
[----:B------:R-:W-:-:S02]  /*15c0*/  UIADD3 UR52, UR60, -UR39, URZ ;  /* 0x800000273c347290 */ /* 0x000fc4000fffe03f */
        /* <DEDUP_REMOVED lines=17> */
.L_x_1435:
[----:B------:R-:W-:-:S11]  /*16e0*/  UISETP.NE.AND UP0, UPT, UR5, 0x1, UPT ;  /* 0x000000010500788c */ /* 0x000fd6000bf05270 */
[----:B------:R-:W-:Y:S02]  /*16f0*/  @UP0 ULDC.64 UR10, c[0x0][0x9e8] ;  /* 0x00027a00000a0ab9 */ /* 0x000fe40000000a00 */
[----:B------:R-:W-:-:S04]  /*1700*/  UIMAD.WIDE.U32 UR6, UR4, UR10, URZ ;  /* 0x0000000a040672a5 */ /* 0x000fc8000f8e003f */
[----:B------:R-:W-:-:S12]  /*1710*/  @UP0 USHF.R.U32.HI UR4, URZ, UR11, UR7 ;  /* 0x0000000b3f040299 */ /* 0x000fd80008011607 */
.L_x_1436:
[----:B------:R-:W-:-:S04]  /*1720*/  UIMAD UR4, UR4, UR5, URZ ;  /* 0x00000005040472a4 */ /* 0x000fc8000f8e023f */
[----:B------:R-:W-:-:S04]  /*1730*/  UISETP.LT.AND UP0, UPT, UR9, UR4, UPT ;  /* 0x000000040900728c */ /* 0x000fc8000bf01270 */
[----:B------:R-:W-:-:S12]  /*1740*/  USEL UR9, UR9, UR4, !UP0 ;  /* 0x0000000409097287 */ /* 0x000fd8000c000000 */
.L_x_1434:
        /* <DEDUP_REMOVED lines=107> */
.L_x_1438:
        /* <DEDUP_REMOVED lines=11> */
.L_x_1671:
[----:B------:R-:W-:Y:S05]  /*1eb0*/  @!P0 BRA `(.L_x_1440) ;  /* 0x0000000000048947 */ /* 0x000fea0003800000 */
[----:B------:R-:W-:Y:S01]  /*1ec0*/  BPT.TRAP 0x1 ;  /* 0x000000040000795c */ /* 0x000fe20000300000 */
.L_x_1440:
[----:B------:R-:W-:Y:S02]  /*1ed0*/  IMAD.U32 R5, RZ, RZ, UR36 ;  /* 0x00000024ff057e24 */ /* 0x000fe4000f8e00ff */
[----:B0-----:R-:W-:-:S03]  /*1ee0*/  IMAD.U32 R0, RZ, RZ, UR38 ;  /* 0x00000026ff007e24 */ /* 0x001fc6000f8e00ff */
[----:B------:R-:W-:Y:S02]  /*1ef0*/  LEA R5, R5, UR37, 0x3 ;  /* 0x0000002505057c11 */ /* 0x000fe4000f8e18ff */
[----:B------:R-:W-:-:S04]  /*1f00*/  SHF.L.U32 R0, R0, 0x1f, RZ ;  /* 0x0000001f00007819 */ /* 0x000fc800000006ff */
[----:B------:R0:W1:Y:S01]  /*1f10*/  SYNCS.PHASECHK.TRANS64.TRYWAIT P2, [R5+URZ+0x30830], R0 ;  /* 0x03083000050075a7 */ /* 0x000062000804017f */
[----:B------:R-:W-:Y:S05]  /*1f20*/  @!P0 BRA `(.L_x_1441) ;  /* 0x0000000000048947 */ /* 0x000fea0003800000 */
[----:B------:R-:W-:Y:S01]  /*1f30*/  BPT.TRAP 0x1 ;  /* 0x000000040000795c */ /* 0x000fe20000300000 */
.L_x_1441:
[----:B------:R-:W2:Y:S02]  /*1f40*/  S2R R2, SR_TID.X ;  /* 0x0000000000027919 */ /* 0x000ea40000002100 */
[----:B--2---:R-:W-:Y:S01]  /*1f50*/  LOP3.LUT P1, RZ, R2, 0x7f, RZ, 0xc0, !PT ;  /* 0x0000007f02ff7812 */ /* 0x004fe2000782c0ff */
[----:B-1----:R-:W-:-:S12]  /*1f60*/  @P2 BRA `(.L_x_1442) ;  /* 0x0000000000082947 */ /* 0x002fd80003800000 */
[----:B------:R-:W1:Y:S02]  /*1f70*/  SYNCS.PHASECHK.TRANS64.TRYWAIT P2, [R5+URZ+0x30830], R0 ;  /* 0x03083000050075a7 */ /* 0x000e64000804017f */
[----:B-1----:R-:W-:Y:S05]  /*1f80*/  @!P2 BRA `(.L_x_1443) ;  /* 0x0000014c00d8a947 */ /* 0x002fea0003800000 */
.L_x_1442:
        /* <DEDUP_REMOVED lines=14> */
[----:B------:R-:W-:Y:S01]  /*2070*/  IMAD.MOV.U32 R2, RZ, RZ, R0 ;  /* 0x000000ffff027224 */ /* 0x000fe200078e0000 */
[----:B------:R-:W-:Y:S01]  /*2080*/  ULOP3.LUT UR4, UR40, 0x10000, URZ, 0xfc, !UPT ;  /* 0x0001000028047892 */ /* 0x000fe2000f8efc3f */
[----:B------:R-:W-:Y:S01]  /*2090*/  UMOV UR21, 0x40000040 ;  /* 0x4000004000157882 */ /* 0x000fe20000000000 */
[----:B------:R-:W-:-:S02]  /*20a0*/  UMOV UR23, 0x40000040 ;  /* 0x4000004000177882 */ /* 0x000fc40000000000 */
[----:B------:R-:W-:Y:S01]  /*20b0*/  IMAD.U32 R18, RZ, RZ, UR5 ;  /* 0x00000005ff127e24 */ /* 0x000fe2000f8e00ff */
[----:B------:R-:W-:Y:S02]  /*20c0*/  ULEA UR5, UR36, UR5, 0xb ;  /* 0x0000000524057291 */ /* 0x000fe4000f8e583f */
[----:B------:R-:W-:Y:S01]  /*20d0*/  UMOV UR8, UR4 ;  /* 0x0000000400087c82 */ /* 0x000fe20008000000 */
[----:B------:R-:W-:Y:S01]  /*20e0*/  UIADD3 UR6, UR4, 0x2, URZ ;  /* 0x0000000204067890 */ /* 0x000fe2000fffe03f */
[----:B------:R-:W-:Y:S01]  /*20f0*/  IMAD.U32 R14, RZ, RZ, UR8 ;  /* 0x00000008ff0e7e24 */ /* 0x000fe2000f8e00ff */
[----:B------:R-:W-:Y:S02]  /*2100*/  UIADD3 UR7, UR5, 0x2, URZ ;  /* 0x0000000205077890 */ /* 0x000fe4000fffe03f */
[----:B------:R-:W-:Y:S01]  /*2110*/  UMOV UR10, UR5 ;  /* 0x00000005000a7c82 */ /* 0x000fe20008000000 */
[----:B------:R-:W-:Y:S01]  /*2120*/  UIADD3 UR12, UR4, 0x404, URZ ;  /* 0x00000404040c7890 */ /* 0x000fe2000fffe03f */
        /* <DEDUP_REMOVED lines=9> */
[----:B------:R-:W-:-:S02]  /*21c0*/  UIADD3 UR14, UR5, 0x204, URZ ;  /* 0x00000204050e7890 */ /* 0x000fc4000fffe03f */
[----:B------:R-:W-:Y:S02]  /*21d0*/  UIADD3 UR16, UR4, 0x406, URZ ;  /* 0x0000040604107890 */ /* 0x000fe4000fffe03f */
[----:B------:R-:W-:Y:S02]  /*21e0*/  UIADD3 UR18, UR5, 0x206, URZ ;  /* 0x0000020605127890 */ /* 0x000fe4000fffe03f */
[----:B------:R-:W-:Y:S02]  /*21f0*/  UIADD3 UR20, UR4, 0x800, URZ ;  /* 0x0000080004147890 */ /* 0x000fe4000fffe03f */
[----:B------:R-:W-:Y:S02]  /*2200*/  UIADD3 UR22, UR5, 0x400, URZ ;  /* 0x0000040005167890 */ /* 0x000fe4000fffe03f */
        /* <DEDUP_REMOVED lines=78> */
[----:B------:R-:W-:Y:S01]  /*26f0*/  IMAD.MOV.U32 R3, RZ, RZ, -0x40 ;  /* 0xffffffc0ff037424 */ /* 0x000fe200078e00ff */
[C---:B------:R-:W-:Y:S02]  /*2700*/  LEA R5, R62.reuse, 0xffffffc0, 0x6 ;  /* 0xffffffc03e057811 */ /* 0x040fe400078e30ff */
[----:B------:R-:W-:Y:S01]  /*2710*/  @!P1 PRMT R0, RZ, 0x654, R0 ;  /* 0x00000654ff009816 */ /* 0x000fe20000000000 */
[----:B------:R-:W0:Y:S01]  /*2720*/  SHFL.IDX PT, R57, R2, RZ, 0x1c1f ;  /* 0x001c1fff02397589 */ /* 0x000e2200000e0000 */
[----:B------:R-:W-:-:S02]  /*2730*/  IMAD R16, R62, R3, 0x40 ;  /* 0x000000403e107424 */ /* 0x000fc400078e0203 */
[----:B------:R-:W-:Y:S02]  /*2740*/  IMAD.U32 R3, RZ, RZ, UR39 ;  /* 0x00000027ff037e24 */ /* 0x000fe4000f8e00ff */
[----:B------:R-:W-:-:S04]  /*2750*/  VIADD R4, R16, 0x1 ;  /* 0x0000000110047836 */ /* 0x000fc80000000000 */
[----:B------:R-:W-:-:S05]  /*2760*/  IMAD R4, R17, -0x2, R4 ;  /* 0xfffffffe11047824 */ /* 0x000fca00078e0204 */
[----:B------:R-:W-:-:S05]  /*2770*/  IADD3 R4, -R3, UR60, R4 ;  /* 0x0000003c03047c10 */ /* 0x000fca000fffe104 */
        /* <DEDUP_REMOVED lines=13> */
[----:B0-----:R-:W-:Y:S01]  /*2850*/  IMAD.IADD R3, R56, 0x1, R57 ;  /* 0x0000000138037824 */ /* 0x001fe200078e0239 */
        /* <DEDUP_REMOVED lines=26> */
[----:B0-----:R-:W-:-:S04]  /*2a00*/  VIADD R0, R16, UR60 ;  /* 0x0000003c10007c36 */ /* 0x001fc80008000000 */
[----:B------:R-:W-:-:S05]  /*2a10*/  IMAD R20, R17, -0x2, R0 ;  /* 0xfffffffe11147824 */ /* 0x000fca00078e0200 */
[----:B------:R-:W-:Y:S01]  /*2a20*/  VIADDMNMX R0, R57, R21, R20, PT ;  /* 0x0000001539007246 */ /* 0x000fe20003800114 */
[----:B------:R-:W-:Y:S06]  /*2a30*/  @P2 BRA `(.L_x_1444) ;  /* 0x00000000005c2947 */ /* 0x000fec0003800000 */
[----:B------:R-:W-:Y:S01]  /*2a40*/  IMAD.U32 R4, RZ, RZ, UR39 ;  /* 0x00000027ff047e24 */ /* 0x000fe2000f8e00ff */
[----:B------:R-:W-:Y:S04]  /*2a50*/  BSSY B0, `(.L_x_1445) ;  /* 0x0000011000007945 */ /* 0x000fe80003800000 */
[----:B------:R-:W-:-:S04]  /*2a60*/  IADD3 R4, -R4, UR60, R57 ;  /* 0x0000003c04047c10 */ /* 0x000fc8000fffe139 */
        /* <DEDUP_REMOVED lines=10> */
.L_x_1446:
[----:B------:R-:W-:-:S06]  /*2b10*/  UISETP.NE.AND UP2, UPT, UR7, 0x1, UPT ;  /* 0x000000010700788c */ /* 0x000fcc000bf45270 */
[----:B------:R-:W-:-:S05]  /*2b20*/  PLOP3.LUT P2, PT, PT, PT, UP2, 0x80, 0x0 ;  /* 0x000000000000781c */ /* 0x000fca0003f4f028 */
[----:B------:R-:W-:-:S08]  /*2b30*/  @UP2 ULDC.64 UR4, c[0x0][0x9e8] ;  /* 0x00027a0000042ab9 */ /* 0x000fd00000000a00 */
[----:B------:R-:W-:-:S05]  /*2b40*/  @P2 IMAD.HI.U32 R57, R4, UR4, RZ ;  /* 0x0000000404392c27 */ /* 0x000fca000f8e00ff */
[----:B------:R-:W-:-:S07]  /*2b50*/  @P2 SHF.R.U32.HI R4, RZ, UR5, R57 ;  /* 0x00000005ff042c19 */ /* 0x000fce0008011639 */
.L_x_1447:
[----:B------:R-:W-:Y:S05]  /*2b60*/  BSYNC B0 ;  /* 0x0000000000007941 */ /* 0x000fea0003800000 */
.L_x_1445:
[----:B------:R-:W-:-:S04]  /*2b70*/  IMAD R4, R4, UR7, -R5 ;  /* 0x0000000704047c24 */ /* 0x000fc8000f8e0a05 */
[----:B------:R-:W-:-:S05]  /*2b80*/  IMAD R4, R17, -0x2, R4 ;  /* 0xfffffffe11047824 */ /* 0x000fca00078e0204 */
[----:B------:R-:W-:Y:S02]  /*2b90*/  VIMNMX R3, R3, R4, !PT ;  /* 0x0000000403037248 */ /* 0x000fe40007fe0100 */
[----:B------:R-:W-:-:S07]  /*2ba0*/  VIADDMNMX R0, R4, UR7, R0, PT ;  /* 0x0000000704007c46 */ /* 0x000fce000b800100 */
.L_x_1444:
[C---:B------:R-:W-:Y:S01]  /*2bb0*/  ISETP.GE.AND P2, PT, R16.reuse, 0x2, PT ;  /* 0x000000021000780c */ /* 0x040fe20003f46270 */
[----:B------:R-:W0:Y:S01]  /*2bc0*/  SHFL.IDX PT, R73, R2, 0x1, 0x1c1f ;  /* 0x003c1f0002497f89 */ /* 0x000e2200000e0000 */
[C---:B------:R-:W-:Y:S02]  /*2bd0*/  ISETP.GE.AND P6, PT, R16.reuse, 0xa, PT ;  /* 0x0000000a1000780c */ /* 0x040fe40003fc6270 */
[----:B------:R-:W-:Y:S02]  /*2be0*/  ISETP.GT.AND P4, PT, R3, 0x1, !P2 ;  /* 0x000000010300780c */ /* 0x000fe40005784270 */
[----:B------:R-:W-:Y:S02]  /*2bf0*/  ISETP.GE.AND P3, PT, R16, 0x9, PT ;  /* 0x000000091000780c */ /* 0x000fe40003f66270 */
[----:B------:R-:W-:Y:S02]  /*2c00*/  ISETP.LT.OR P4, PT, R0, 0x2, P4 ;  /* 0x000000020000780c */ /* 0x000fe40002781670 */
[----:B------:R-:W-:-:S02]  /*2c10*/  P2R R58, PR, RZ, 0x40 ;  /* 0x00000040ff3a7803 */ /* 0x000fc40000000000 */
[----:B------:R-:W-:Y:S02]  /*2c20*/  FSEL R57, R25, -INF , !P4 ;  /* 0xff80000019397808 */ /* 0x000fe40006000000 */
[C---:B------:R-:W-:Y:S02]  /*2c30*/  ISETP.GT.AND P4, PT, R3.reuse, 0x9, !P6 ;  /* 0x000000090300780c */ /* 0x040fe40007784270 */
        /* <DEDUP_REMOVED lines=22> */
[----:B------:R-:W-:Y:S02]  /*2da0*/  ISETP.LT.OR P4, PT, R0, 0x1a, P4 ;  /* 0x0000001a0000780c */ /* 0x000fe40002781670 */
        /* <DEDUP_REMOVED lines=63> */
.L_x_1450:
[----:B------:R-:W-:-:S06]  /*31a0*/  UISETP.NE.AND UP2, UPT, UR7, 0x1, UPT ;  /* 0x000000010700788c */ /* 0x000fcc000bf45270 */
[----:B------:R-:W-:-:S05]  /*31b0*/  PLOP3.LUT P6, PT, PT, PT, UP2, 0x80, 0x0 ;  /* 0x000000000000781c */ /* 0x000fca0003fcf028 */
[----:B------:R-:W-:-:S08]  /*31c0*/  @UP2 ULDC.64 UR4, c[0x0][0x9e8] ;  /* 0x00027a0000042ab9 */ /* 0x000fd00000000a00 */
[----:B------:R-:W-:Y:S01]  /*31d0*/  @P6 IMAD.HI.U32 R20, R2, UR4, RZ ;  /* 0x0000000402146c27 */ /* 0x000fe2000f8e00ff */
[----:B------:R-:W-:-:S13]  /*31e0*/  PLOP3.LUT P6, PT, PT, PT, UP2, 0x80, 0x0 ;  /* 0x000000000000781c */ /* 0x000fda0003fcf028 */
[----:B------:R-:W-:-:S07]  /*31f0*/  @P6 SHF.R.U32.HI R2, RZ, UR5, R20 ;  /* 0x00000005ff026c19 */ /* 0x000fce0008011614 */
.L_x_1451:
[----:B------:R-:W-:Y:S05]  /*3200*/  BSYNC B0 ;  /* 0x0000000000007941 */ /* 0x000fea0003800000 */
.L_x_1449:
[----:B------:R-:W-:-:S04]  /*3210*/  IMAD R2, R2, UR7, -R5 ;  /* 0x0000000702027c24 */ /* 0x000fc8000f8e0a05 */
[----:B------:R-:W-:-:S05]  /*3220*/  IMAD R2, R17, -0x2, R2 ;  /* 0xfffffffe11027824 */ /* 0x000fca00078e0202 */
[----:B------:R-:W-:Y:S02]  /*3230*/  VIMNMX R3, R3, R2, !PT ;  /* 0x0000000203037248 */ /* 0x000fe40007fe0100 */
[----:B------:R-:W-:-:S07]  /*3240*/  VIADDMNMX R0, R2, UR7, R0, PT ;  /* 0x0000000702007c46 */ /* 0x000fce000b800100 */
.L_x_1448:
        /* <DEDUP_REMOVED lines=12> */
[----:B------:R-:W-:-:S02]  /*3310*/  FMNMX.FTZ R2, R29, R2, !PT ;  /* 0x000000021d027209 */ /* 0x000fc40007810000 */
[----:B------:R-:W-:Y:S01]  /*3320*/  ISETP.GT.AND P2, PT, R3, 0x9, !P2 ;  /* 0x000000090300780c */ /* 0x000fe20005744270 */
[----:B------:R-:W-:Y:S01]  /*3330*/  UIADD3 UR52, UR52, UR4, URZ ;  /* 0x0000000434347290 */ /* 0x000fe2000fffe03f */
[----:B------:R-:W-:Y:S02]  /*3340*/  FMNMX.FTZ R2, R61, R2, !PT ;  /* 0x000000023d027209 */ /* 0x000fe40007810000 */
[----:B------:R-:W-:Y:S01]  /*3350*/  ISETP.LT.OR P2, PT, R0, 0xa, P2 ;  /* 0x0000000a0000780c */ /* 0x000fe20001741670 */
[----:B------:R-:W-:Y:S01]  /*3360*/  UIADD3 UR6, UR52, UR6, URZ ;  /* 0x0000000634067290 */ /* 0x000fe2000fffe03f */
[----:B------:R-:W-:Y:S02]  /*3370*/  FMNMX.FTZ R2, R33, R2, !PT ;  /* 0x0000000221027209 */ /* 0x000fe40007810000 */
[----:B------:R-:W-:Y:S02]  /*3380*/  FSEL R31, R31, -INF , !P2 ;  /* 0xff8000001f1f7808 */ /* 0x000fe40005000000 */
[----:B------:R-:W-:-:S02]  /*3390*/  ISETP.NE.AND P2, PT, R28, RZ, PT ;  /* 0x000000ff1c00720c */ /* 0x000fc40003f45270 */
[----:B------:R-:W-:Y:S02]  /*33a0*/  FMNMX.FTZ R2, R63, R2, !PT ;  /* 0x000000023f027209 */ /* 0x000fe40007810000 */
[----:B------:R-:W-:Y:S02]  /*33b0*/  ISETP.GT.AND P2, PT, R3, 0x10, !P2 ;  /* 0x000000100300780c */ /* 0x000fe40005744270 */
[----:B------:R-:W-:Y:S02]  /*33c0*/  FMNMX.FTZ R2, R37, R2, !PT ;  /* 0x0000000225027209 */ /* 0x000fe40007810000 */
[----:B------:R-:W-:Y:S02]  /*33d0*/  ISETP.LT.OR P2, PT, R0, 0x11, P2 ;  /* 0x000000110000780c */ /* 0x000fe40001741670 */
[----:B------:R-:W-:Y:S02]  /*33e0*/  FMNMX.FTZ R2, R65, R2, !PT ;  /* 0x0000000241027209 */ /* 0x000fe40007810000 */
[----:B------:R-:W-:-:S02]  /*33f0*/  FSEL R34, R34, -INF , !P2 ;  /* 0xff80000022227808 */ /* 0x000fc40005000000 */
[----:B------:R-:W-:Y:S02]  /*3400*/  ISETP.NE.AND P2, PT, R32, RZ, PT ;  /* 0x000000ff2000720c */ /* 0x000fe40003f45270 */
[C---:B------:R-:W-:Y:S02]  /*3410*/  ISETP.GT.AND P3, PT, R3.reuse, 0x8, !P3 ;  /* 0x000000080300780c */ /* 0x040fe40005f64270 */
[----:B------:R-:W-:Y:S02]  /*3420*/  ISETP.GT.AND P2, PT, R3, 0x11, !P2 ;  /* 0x000000110300780c */ /* 0x000fe40005744270 */
[----:B------:R-:W-:Y:S02]  /*3430*/  FMNMX.FTZ R2, R41, R2, !PT ;  /* 0x0000000229027209 */ /* 0x000fe40007810000 */
[C---:B------:R-:W-:Y:S02]  /*3440*/  ISETP.LT.OR P2, PT, R0.reuse, 0x12, P2 ;  /* 0x000000120000780c */ /* 0x040fe40001741670 */
[----:B------:R-:W-:-:S02]  /*3450*/  ISETP.LT.OR P3, PT, R0, 0x9, P3 ;  /* 0x000000090000780c */ /* 0x000fc40001f61670 */
[----:B------:R-:W-:Y:S02]  /*3460*/  FSEL R35, R35, -INF , !P2 ;  /* 0xff80000023237808 */ /* 0x000fe40005000000 */
[----:B------:R-:W-:Y:S02]  /*3470*/  ISETP.NE.AND P2, PT, R60, RZ, PT ;  /* 0x000000ff3c00720c */ /* 0x000fe40003f45270 */
[----:B------:R-:W-:Y:S02]  /*3480*/  FMNMX.FTZ R2, R67, R2, !PT ;  /* 0x0000000243027209 */ /* 0x000fe40007810000 */
[----:B------:R-:W-:Y:S02]  /*3490*/  ISETP.GT.AND P2, PT, R3, 0x18, !P2 ;  /* 0x000000180300780c */ /* 0x000fe40005744270 */
[----:B------:R-:W-:Y:S02]  /*34a0*/  FSEL R30, R30, -INF , !P3 ;  /* 0xff8000001e1e7808 */ /* 0x000fe40005800000 */
[----:B------:R-:W-:-:S02]  /*34b0*/  ISETP.LT.OR P2, PT, R0, 0x19, P2 ;  /* 0x000000190000780c */ /* 0x000fc40001741670 */
[----:B------:R-:W-:Y:S02]  /*34c0*/  FMNMX.FTZ R2, R45, R2, !PT ;  /* 0x000000022d027209 */ /* 0x000fe40007810000 */
[----:B------:R-:W-:Y:S02]  /*34d0*/  FSEL R38, R38, -INF , !P2 ;  /* 0xff80000026267808 */ /* 0x000fe40005000000 */
[----:B------:R-:W-:Y:S02]  /*34e0*/  ISETP.NE.AND P2, PT, R36, RZ, PT ;  /* 0x000000ff2400720c */ /* 0x000fe40003f45270 */
[----:B------:R-:W-:Y:S02]  /*34f0*/  ISETP.NE.AND P3, PT, R66, RZ, PT ;  /* 0x000000ff4200720c */ /* 0x000fe40003f65270 */
[----:B------:R-:W-:Y:S02]  /*3500*/  ISETP.GT.AND P2, PT, R3, 0x19, !P2 ;  /* 0x000000190300780c */ /* 0x000fe40005744270 */
[----:B------:R-:W-:-:S02]  /*3510*/  FMNMX.FTZ R2, R69, R2, !PT ;  /* 0x0000000245027209 */ /* 0x000fc40007810000 */
[----:B------:R-:W-:Y:S02]  /*3520*/  ISETP.LT.OR P2, PT, R0, 0x1a, P2 ;  /* 0x0000001a0000780c */ /* 0x000fe40001741670 */
[----:B------:R-:W-:Y:S02]  /*3530*/  FMNMX.FTZ R2, R49, R2, !PT ;  /* 0x0000000231027209 */ /* 0x000fe40007810000 */
[----:B------:R-:W-:Y:S02]  /*3540*/  FSEL R39, R39, -INF , !P2 ;  /* 0xff80000027277808 */ /* 0x000fe40005000000 */
[----:B------:R-:W-:Y:S02]  /*3550*/  ISETP.NE.AND P2, PT, R64, RZ, PT ;  /* 0x000000ff4000720c */ /* 0x000fe40003f45270 */
[----:B------:R-:W-:Y:S02]  /*3560*/  ISETP.NE.AND P6, PT, R4, RZ, PT ;  /* 0x000000ff0400720c */ /* 0x000fe40003fc5270 */
[----:B------:R-:W-:-:S02]  /*3570*/  ISETP.GT.AND P2, PT, R3, 0x20, !P2 ;  /* 0x000000200300780c */ /* 0x000fc40005744270 */
[----:B------:R-:W-:Y:S02]  /*3580*/  FMNMX.FTZ R2, R71, R2, !PT ;  /* 0x0000000247027209 */ /* 0x000fe40007810000 */
[----:B------:R-:W-:Y:S02]  /*3590*/  ISETP.LT.OR P2, PT, R0, 0x21, P2 ;  /* 0x000000210000780c */ /* 0x000fe40001741670 */
[C---:B------:R-:W-:Y:S02]  /*35a0*/  ISETP.GT.AND P4, PT, R3.reuse, 0x31, !P4 ;  /* 0x000000310300780c */ /* 0x040fe40006784270 */
[----:B------:R-:W-:Y:S02]  /*35b0*/  FSEL R42, R42, -INF , !P2 ;  /* 0xff8000002a2a7808 */ /* 0x000fe40005000000 */
[----:B------:R-:W-:Y:S02]  /*35c0*/  ISETP.NE.AND P2, PT, R40, RZ, PT ;  /* 0x000000ff2800720c */ /* 0x000fe40003f45270 */
[----:B------:R-:W-:-:S02]  /*35d0*/  ISETP.GT.AND P5, PT, R3, 0x38, !P5 ;  /* 0x000000380300780c */ /* 0x000fc40006fa4270 */
[----:B------:R-:W-:Y:S02]  /*35e0*/  ISETP.GT.AND P2, PT, R3, 0x21, !P2 ;  /* 0x000000210300780c */ /* 0x000fe40005744270 */
[C---:B------:R-:W-:Y:S02]  /*35f0*/  ISETP.LT.OR P4, PT, R0.reuse, 0x32, P4 ;  /* 0x000000320000780c */ /* 0x040fe40002781670 */
[C---:B------:R-:W-:Y:S02]  /*3600*/  ISETP.LT.OR P2, PT, R0.reuse, 0x22, P2 ;  /* 0x000000220000780c */ /* 0x040fe40001741670 */
[----:B------:R-:W-:Y:S02]  /*3610*/  ISETP.LT.OR P5, PT, R0, 0x39, P5 ;  /* 0x000000390000780c */ /* 0x000fe40002fa1670 */
[----:B------:R-:W-:Y:S02]  /*3620*/  FSEL R43, R43, -INF , !P2 ;  /* 0xff8000002b2b7808 */ /* 0x000fe40005000000 */
[----:B------:R-:W-:-:S02]  /*3630*/  ISETP.GT.AND P2, PT, R3, 0x28, !P3 ;  /* 0x000000280300780c */ /* 0x000fc40005f44270 */
[----:B------:R-:W-:Y:S02]  /*3640*/  ISETP.NE.AND P3, PT, R68, RZ, PT ;  /* 0x000000ff4400720c */ /* 0x000fe40003f65270 */
[----:B------:R-:W-:Y:S02]  /*3650*/  ISETP.LT.OR P2, PT, R0, 0x29, P2 ;  /* 0x000000290000780c */ /* 0x000fe40001741670 */
[C---:B------:R-:W-:Y:S02]  /*3660*/  ISETP.GT.AND P3, PT, R3.reuse, 0x30, !P3 ;  /* 0x000000300300780c */ /* 0x040fe40005f64270 */
[----:B------:R-:W-:Y:S02]  /*3670*/  FSEL R46, R46, -INF , !P2 ;  /* 0xff8000002e2e7808 */ /* 0x000fe40005000000 */
[----:B------:R-:W-:Y:S02]  /*3680*/  ISETP.GT.AND P2, PT, R3, RZ, !P6 ;  /* 0x000000ff0300720c */ /* 0x000fe40007744270 */
[----:B------:R-:W-:-:S02]  /*3690*/  ISETP.NE.AND P6, PT, R16, RZ, PT ;  /* 0x000000ff1000720c */ /* 0x000fc40003fc5270 */
[----:B------:R-:W-:Y:S02]  /*36a0*/  FMNMX.FTZ R16, R53, R2, !PT ;  /* 0x0000000235107209 */ /* 0x000fe40007810000 */
[C---:B------:R-:W-:Y:S02]  /*36b0*/  ISETP.LT.OR P2, PT, R0.reuse, 0x1, P2 ;  /* 0x000000010000780c */ /* 0x040fe40001741670 */
[----:B------:R-:W-:Y:S01]  /*36c0*/  ISETP.LT.OR P3, PT, R0, 0x31, P3 ;  /* 0x000000310000780c */ /* 0x000fe20001f61670 */
[----:B------:R-:W0:Y:S01]  /*36d0*/  SHFL.BFLY PT, R5, R16, 0x2, 0x1f ;  /* 0x0c401f0010057f89 */ /* 0x000e2200000e0000 */
[----:B------:R-:W-:Y:S02]  /*36e0*/  FSEL R26, R26, -INF , !P2 ;  /* 0xff8000001a1a7808 */ /* 0x000fe40005000000 */
[----:B------:R-:W-:Y:S02]  /*36f0*/  ISETP.NE.AND P2, PT, R44, RZ, PT ;  /* 0x000000ff2c00720c */ /* 0x000fe40003f45270 */
[----:B------:R-:W-:-:S02]  /*3700*/  FSEL R50, R50, -INF , !P3 ;  /* 0xff80000032327808 */ /* 0x000fc40005800000 */
[----:B------:R-:W-:Y:S02]  /*3710*/  ISETP.GT.AND P2, PT, R3, 0x29, !P2 ;  /* 0x000000290300780c */ /* 0x000fe40005744270 */
[----:B------:R-:W-:Y:S02]  /*3720*/  FSEL R51, R51, -INF , !P4 ;  /* 0xff80000033337808 */ /* 0x000fe40006000000 */
[----:B------:R-:W-:Y:S02]  /*3730*/  ISETP.LT.OR P2, PT, R0, 0x2a, P2 ;  /* 0x0000002a0000780c */ /* 0x000fe40001741670 */
[----:B------:R-:W-:Y:S02]  /*3740*/  FSEL R54, R54, -INF , !P5 ;  /* 0xff80000036367808 */ /* 0x000fe40006800000 */
[----:B------:R-:W-:Y:S02]  /*3750*/  FSEL R47, R47, -INF , !P2 ;  /* 0xff8000002f2f7808 */ /* 0x000fe40005000000 */
[----:B0-----:R-:W-:-:S02]  /*3760*/  FMNMX.FTZ R20, R16, R5, !PT ;  /* 0x0000000510147209 */ /* 0x001fc40007810000 */
[----:B------:R-:W-:-:S03]  /*3770*/  FMNMX.FTZ R5, R26, R27, !PT ;  /* 0x0000001b1a057209 */ /* 0x000fc60007810000 */
[----:B------:R-:W0:Y:S01]  /*3780*/  SHFL.BFLY PT, R21, R20, 0x1, 0x1f ;  /* 0x0c201f0014157f89 */ /* 0x000e2200000e0000 */
[----:B------:R-:W-:-:S04]  /*3790*/  FMNMX.FTZ R2, R30, R5, !PT ;  /* 0x000000051e027209 */ /* 0x000fc80007810000 */
[----:B------:R-:W-:-:S04]  /*37a0*/  FMNMX.FTZ R5, R31, R2, !PT ;  /* 0x000000021f057209 */ /* 0x000fc80007810000 */
[----:B------:R-:W-:-:S04]  /*37b0*/  FMNMX.FTZ R2, R34, R5, !PT ;  /* 0x0000000522027209 */ /* 0x000fc80007810000 */
[----:B------:R-:W-:-:S04]  /*37c0*/  FMNMX.FTZ R5, R35, R2, !PT ;  /* 0x0000000223057209 */ /* 0x000fc80007810000 */
[----:B------:R-:W-:-:S04]  /*37d0*/  FMNMX.FTZ R2, R38, R5, !PT ;  /* 0x0000000526027209 */ /* 0x000fc80007810000 */
[----:B------:R-:W-:Y:S02]  /*37e0*/  FMNMX.FTZ R5, R39, R2, !PT ;  /* 0x0000000227057209 */ /* 0x000fe40007810000 */
[----:B0-----:R-:W-:Y:S02]  /*37f0*/  FMNMX.FTZ R4, R20, R21, !PT ;  /* 0x0000001514047209 */ /* 0x001fe40007810000 */
[----:B------:R-:W-:Y:S02]  /*3800*/  FMNMX.FTZ R2, R42, R5, !PT ;  /* 0x000000052a027209 */ /* 0x000fe40007810000 */
[C---:B------:R-:W-:Y:S01]  /*3810*/  FSETP.NEU.FTZ.AND P2, PT, R4.reuse, -INF , PT ;  /* 0xff8000000400780b */ /* 0x040fe20003f5d000 */
[----:B------:R-:W-:Y:S01]  /*3820*/  FMUL.FTZ R16, R4, UR5 ;  /* 0x0000000504107c20 */ /* 0x000fe20008410000 */
[----:B------:R-:W-:-:S04]  /*3830*/  FMNMX.FTZ R5, R43, R2, !PT ;  /* 0x000000022b057209 */ /* 0x000fc80007810000 */
        /* <DEDUP_REMOVED lines=13> */
[--C-:B------:R-:W-:Y:S01]  /*3910*/  FFMA.FTZ R25, R33, UR5, -R16.reuse ;  /* 0x0000000521197c23 */ /* 0x100fe20008010810 */
        /* <DEDUP_REMOVED lines=17> */
[----:B------:R-:W-:-:S03]  /*3a30*/  FFMA.FTZ R41, R49, UR5, -R16 ;  /* 0x0000000531297c23 */ /* 0x000fc60008010810 */
[----:B------:R-:W0:Y:S01]  /*3a40*/  MUFU.EX2 R25, R25 ;  /* 0x0000001900197308 */ /* 0x000e220000000800 */
[----:B------:R-:W-:Y:S01]  /*3a50*/  FADD.FTZ R49, R20, R5 ;  /* 0x0000000514317221 */ /* 0x000fe20000010000 */
[----:B------:R-:W1:Y:S06]  /*3a60*/  SHFL.BFLY PT, R3, R2, 0x1, 0x1f ;  /* 0x0c201f0002037f89 */ /* 0x000e6c00000e0000 */
[----:B------:R2:W-:Y:S08]  /*3a70*/  MUFU.EX2 R33, R0 ;  /* 0x0000000000217308 */ /* 0x0005f00000000800 */
[----:B------:R-:W3:Y:S01]  /*3a80*/  MUFU.EX2 R28, R28 ;  /* 0x0000001c001c7308 */ /* 0x000ee20000000800 */
[----:B0-----:R-:W-:-:S07]  /*3a90*/  F2FP.BF16.F32.PACK_AB R192, R25, R24 ;  /* 0x0000001819c0723e */ /* 0x001fce00000010ff */
[----:B------:R-:W0:Y:S01]  /*3aa0*/  MUFU.EX2 R29, R29 ;  /* 0x0000001d001d7308 */ /* 0x000e220000000800 */
[----:B-1----:R-:W-:Y:S01]  /*3ab0*/  FMNMX.FTZ R3, R2, R3, !PT ;  /* 0x0000000302037209 */ /* 0x002fe20007810000 */
[--C-:B------:R-:W-:Y:S01]  /*3ac0*/  FFMA.FTZ R2, R71, UR5, -R16.reuse ;  /* 0x0000000547027c23 */ /* 0x100fe20008010810 */
[----:B------:R-:W-:Y:S02]  /*3ad0*/  FFMA.FTZ R16, R53, UR5, -R16 ;  /* 0x0000000535107c23 */ /* 0x000fe40008010810 */
[C---:B------:R-:W-:Y:S01]  /*3ae0*/  FSETP.NEU.FTZ.AND P2, PT, R3.reuse, -INF , PT ;  /* 0xff8000000300780b */ /* 0x040fe20003f5d000 */
[----:B--2---:R-:W-:Y:S02]  /*3af0*/  FMUL.FTZ R0, R3, UR5 ;  /* 0x0000000503007c20 */ /* 0x004fe40008410000 */
[----:B------:R1:W-:Y:S03]  /*3b00*/  MUFU.EX2 R45, R16 ;  /* 0x00000010002d7308 */ /* 0x0003e60000000800 */
[----:B------:R-:W-:-:S02]  /*3b10*/  FSEL R0, R0, RZ, P2 ;  /* 0x000000ff00007208 */ /* 0x000fc40001000000 */
[----:B------:R-:W-:-:S03]  /*3b20*/  PLOP3.LUT P2, PT, PT, PT, UP1, 0x40, 0x0 ;  /* 0x000000000000781c */ /* 0x000fc60003f4e818 */
[----:B------:R-:W2:Y:S01]  /*3b30*/  MUFU.EX2 R32, R32 ;  /* 0x0000002000207308 */ /* 0x000ea20000000800 */
[--C-:B------:R-:W-:Y:S01]  /*3b40*/  FFMA.FTZ R26, R26, UR5, -R0.reuse ;  /* 0x000000051a1a7c23 */ /* 0x100fe20008010800 */
[--C-:B------:R-:W-:Y:S01]  /*3b50*/  FFMA.FTZ R27, R27, UR5, -R0.reuse ;  /* 0x000000051b1b7c23 */ /* 0x100fe20008010800 */
[--C-:B------:R-:W-:Y:S01]  /*3b60*/  FFMA.FTZ R30, R30, UR5, -R0.reuse ;  /* 0x000000051e1e7c23 */ /* 0x100fe20008010800 */
[----:B-1----:R-:W-:Y:S01]  /*3b70*/  FADD.FTZ R16, R198, R49 ;  /* 0x00000031c6107221 */ /* 0x002fe20000010000 */
[--C-:B------:R-:W-:Y:S01]  /*3b80*/  FFMA.FTZ R31, R31, UR5, -R0.reuse ;  /* 0x000000051f1f7c23 */ /* 0x100fe20008010800 */
        /* <DEDUP_REMOVED lines=16> */
[----:B------:R-:W-:Y:S01]  /*3c90*/  FFMA.FTZ R54, R54, UR5, -R0 ;  /* 0x0000000536367c23 */ /* 0x000fe20008010800 */
[----:B------:R-:W-:Y:S01]  /*3ca0*/  F2FP.BF16.F32.PACK_AB R198, R21, R198 ;  /* 0x000000c615c6723e */ /* 0x000fe200000010ff */
[----:B------:R-:W3:Y:S01]  /*3cb0*/  MUFU.EX2 R30, R30 ;  /* 0x0000001e001e7308 */ /* 0x000ee20000000800 */
[----:B0-----:R-:W-:Y:S01]  /*3cc0*/  FADD.FTZ R53, R29, R16 ;  /* 0x000000101d357221 */ /* 0x001fe20000010000 */
[----:B------:R-:W-:Y:S01]  /*3cd0*/  FFMA.FTZ R0, R55, UR5, -R0 ;  /* 0x0000000537007c23 */ /* 0x000fe20008010800 */
[----:B------:R-:W-:-:S02]  /*3ce0*/  F2FP.BF16.F32.PACK_AB R194, R29, R28 ;  /* 0x0000001c1dc2723e */ /* 0x000fc400000010ff */
[----:B--2---:R-:W-:Y:S01]  /*3cf0*/  FADD.FTZ R44, R32, R53 ;  /* 0x00000035202c7221 */ /* 0x004fe20000010000 */
[C---:B------:R-:W-:Y:S02]  /*3d00*/  F2FP.BF16.F32.PACK_AB R188, R33.reuse, R32 ;  /* 0x0000002021bc723e */ /* 0x040fe400000010ff */
[----:B------:R-:W0:Y:S01]  /*3d10*/  MUFU.EX2 R31, R31 ;  /* 0x0000001f001f7308 */ /* 0x000e220000000800 */
[----:B-1----:R-:W-:Y:S01]  /*3d20*/  FADD.FTZ R49, R26, R27 ;  /* 0x0000001b1a317221 */ /* 0x002fe20000010000 */
[----:B------:R-:W-:Y:S01]  /*3d30*/  FADD.FTZ R53, R33, R44 ;  /* 0x0000002c21357221 */ /* 0x000fe20000010000 */
[----:B------:R-:W-:-:S05]  /*3d40*/  F2FP.BF16.F32.PACK_AB R197, R27, R26 ;  /* 0x0000001a1bc5723e */ /* 0x000fca00000010ff */
[----:B------:R-:W1:Y:S01]  /*3d50*/  MUFU.EX2 R34, R34 ;  /* 0x0000002200227308 */ /* 0x000e620000000800 */
[----:B---3--:R-:W-:-:S07]  /*3d60*/  FADD.FTZ R16, R30, R49 ;  /* 0x000000311e107221 */ /* 0x008fce0000010000 */
        /* <DEDUP_REMOVED lines=9> */
[----:B0-----:R-:W-:-:S07]  /*3e00*/  FADD.FTZ R44, R36, R53 ;  /* 0x00000035242c7221 */ /* 0x001fce0000010000 */
[----:B------:R-:W0:Y:S01]  /*3e10*/  MUFU.EX2 R39, R39 ;  /* 0x0000002700277308 */ /* 0x000e220000000800 */
[----:B-1----:R-:W-:-:S07]  /*3e20*/  FADD.FTZ R16, R38, R5 ;  /* 0x0000000526107221 */ /* 0x002fce0000010000 */
[----:B------:R-:W1:Y:S01]  /*3e30*/  MUFU.EX2 R40, R40 ;  /* 0x0000002800287308 */ /* 0x000e620000000800 */
[C---:B--2---:R-:W-:Y:S01]  /*3e40*/  FADD.FTZ R49, R37.reuse, R44 ;  /* 0x0000002c25317221 */ /* 0x044fe20000010000 */
[----:B------:R-:W-:-:S06]  /*3e50*/  F2FP.BF16.F32.PACK_AB R190, R37, R36 ;  /* 0x0000002425be723e */ /* 0x000fcc00000010ff */
        /* <DEDUP_REMOVED lines=14> */
[----:B--2---:R-:W-:Y:S01]  /*3f40*/  FADD.FTZ R20, R2, R21 ;  /* 0x0000001502147221 */ /* 0x004fe20000010000 */
[----:B------:R-:W-:-:S03]  /*3f50*/  F2FP.BF16.F32.PACK_AB R186, R45, R2 ;  /* 0x000000022dba723e */ /* 0x000fc600000010ff */
[----:B------:R-:W-:Y:S01]  /*3f60*/  FADD.FTZ R16, R45, R20 ;  /* 0x000000142d107221 */ /* 0x000fe20000010000 */
[----:B------:R-:W-:Y:S02]  /*3f70*/  VIADD R20, R62, 0xfffffffe ;  /* 0xfffffffe3e147836 */ /* 0x000fe40000000000 */
[----:B------:R-:W2:Y:S01]  /*3f80*/  MUFU.EX2 R50, R50 ;  /* 0x0000003200327308 */ /* 0x000ea20000000800 */
[----:B0-----:R-:W-:-:S07]  /*3f90*/  FADD.FTZ R2, R46, R5 ;  /* 0x000000052e027221 */ /* 0x001fce0000010000 */
[----:B------:R-:W0:Y:S01]  /*3fa0*/  MUFU.EX2 R51, R51 ;  /* 0x0000003300337308 */ /* 0x000e220000000800 */
[C---:B-1----:R-:W-:Y:S01]  /*3fb0*/  FADD.FTZ R5, R47.reuse, R2 ;  /* 0x000000022f057221 */ /* 0x042fe20000010000 */
[----:B------:R-:W-:-:S06]  /*3fc0*/  F2FP.BF16.F32.PACK_AB R191, R47, R46 ;  /* 0x0000002e2fbf723e */ /* 0x000fcc00000010ff */
[----:B------:R-:W1:Y:S01]  /*3fd0*/  MUFU.EX2 R54, R54 ;  /* 0x0000003600367308 */ /* 0x000e620000000800 */
[----:B--2---:R-:W-:-:S07]  /*3fe0*/  FADD.FTZ R2, R50, R5 ;  /* 0x0000000532027221 */ /* 0x004fce0000010000 */
[----:B------:R1:W2:Y:S01]  /*3ff0*/  MUFU.EX2 R187, R0 ;  /* 0x0000000000bb7308 */ /* 0x0002a20000000800 */
[C---:B0-----:R-:W-:Y:S01]  /*4000*/  FADD.FTZ R5, R51.reuse, R2 ;  /* 0x0000000233057221 */ /* 0x041fe20000010000 */
[----:B------:R-:W-:-:S03]  /*4010*/  F2FP.BF16.F32.PACK_AB R185, R51, R50 ;  /* 0x0000003233b9723e */ /* 0x000fc600000010ff */
[----:B-1----:R-:W-:-:S04]  /*4020*/  FADD.FTZ R0, R54, R5 ;  /* 0x0000000536007221 */ /* 0x002fc80000010000 */
[C---:B--2---:R-:W-:Y:S01]  /*4030*/  FADD.FTZ R5, R187.reuse, R0 ;  /* 0x00000000bb057221 */ /* 0x044fe20000010000 */
        /* <DEDUP_REMOVED lines=12> */
.L_x_1453:
[----:B------:R-:W-:-:S11]  /*4100*/  UISETP.NE.AND UP2, UPT, UR7, 0x1, UPT ;  /* 0x000000010700788c */ /* 0x000fd6000bf45270 */
[----:B------:R-:W-:Y:S02]  /*4110*/  @UP2 ULDC.64 UR10, c[0x0][0x9e8] ;  /* 0x00027a00000a2ab9 */ /* 0x000fe40000000a00 */
[----:B------:R-:W-:-:S04]  /*4120*/  UIMAD.WIDE.U32 UR14, UR4, UR10, URZ ;  /* 0x0000000a040e72a5 */ /* 0x000fc8000f8e003f */
[----:B------:R-:W-:-:S12]  /*4130*/  @UP2 USHF.R.U32.HI UR4, URZ, UR11, UR15 ;  /* 0x0000000b3f042299 */ /* 0x000fd8000801160f */
.L_x_1454:
[----:B------:R-:W-:-:S04]  /*4140*/  UIMAD UR4, UR4, UR7, UR7 ;  /* 0x00000007040472a4 */ /* 0x000fc8000f8e0207 */
[----:B------:R-:W-:-:S04]  /*4150*/  UISETP.LT.AND UP2, UPT, UR6, UR4, UPT ;  /* 0x000000040600728c */ /* 0x000fc8000bf41270 */
[----:B------:R-:W-:-:S12]  /*4160*/  USEL UR6, UR6, UR4, UP2 ;  /* 0x0000000406067287 */ /* 0x000fd80009000000 */
.L_x_1452:
        /* <DEDUP_REMOVED lines=77> */
.L_x_1472:
[----:B------:R-:W-:-:S04]  /*4640*/  UIADD3 UR4, UR36, 0x1, URZ ;  /* 0x0000000124047890 */ /* 0x000fc8000fffe03f */
[----:B------:R-:W-:-:S04]  /*4650*/  UISETP.NE.AND UP2, UPT, UR4, 0x2, UPT ;  /* 0x000000020400788c */ /* 0x000fc8000bf45270 */
[----:B------:R-:W-:Y:S02]  /*4660*/  USEL UR7, URZ, 0x1, UP2 ;  /* 0x000000013f077887 */ /* 0x000fe40009000000 */
[----:B------:R-:W-:Y:S02]  /*4670*/  USEL UR4, UR4, URZ, UP2 ;  /* 0x0000003f04047287 */ /* 0x000fe40009000000 */
[----:B------:R-:W-:Y:S01]  /*4680*/  ULOP3.LUT UR7, UR38, UR7, URZ, 0x3c, !UPT ;  /* 0x0000000726077292 */ /* 0x000fe2000f8e3c3f */
[----:B------:R-:W-:Y:S11]  /*4690*/  @!P0 BRA `(.L_x_1456) ;  /* 0x0000000000048947 */ /* 0x000ff60003800000 */
[----:B------:R-:W-:Y:S01]  /*46a0*/  BPT.TRAP 0x1 ;  /* 0x000000040000795c */ /* 0x000fe20000300000 */
.L_x_1456:
[----:B------:R-:W-:Y:S01]  /*46b0*/  ULEA UR6, UR4, UR37, 0x3 ;  /* 0x0000002504067291 */ /* 0x000fe2000f8e183f */
[----:B------:R-:W-:-:S05]  /*46c0*/  IMAD.U32 R21, RZ, RZ, UR7 ;  /* 0x00000007ff157e24 */ /* 0x000fca000f8e00ff */
[----:B------:R-:W-:-:S04]  /*46d0*/  SHF.L.U32 R21, R21, 0x1f, RZ ;  /* 0x0000001f15157819 */ /* 0x000fc800000006ff */
[----:B------:R0:W1:Y:S01]  /*46e0*/  SYNCS.PHASECHK.TRANS64.TRYWAIT P2, [UR6+0x30830], R21 ;  /* 0x03083015ff0075a7 */ /* 0x0000620008040146 */
[----:B------:R-:W-:Y:S05]  /*46f0*/  @!P0 BRA `(.L_x_1457) ;  /* 0x0000000000048947 */ /* 0x000fea0003800000 */
[----:B------:R-:W-:Y:S01]  /*4700*/  BPT.TRAP 0x1 ;  /* 0x000000040000795c */ /* 0x000fe20000300000 */
.L_x_1457:
[----:B-1----:R-:W-:Y:S05]  /*4710*/  @P2 BRA `(.L_x_1458) ;  /* 0x0000000000082947 */ /* 0x002fea0003800000 */
[----:B------:R-:W1:Y:S02]  /*4720*/  SYNCS.PHASECHK.TRANS64.TRYWAIT P2, [UR6+0x30830], R21 ;  /* 0x03083015ff0075a7 */ /* 0x000e640008040146 */
[----:B-1----:R-:W-:Y:S05]  /*4730*/  @!P2 BRA `(.L_x_1459) ;  /* 0x000001280000a947 */ /* 0x002fea0003800000 */
.L_x_1458:
[----:B------:R-:W-:Y:S01]  /*4740*/  R2UR UR5, R18 ;  /* 0x00000000120572ca */ /* 0x000fe200000e0000 */
[----:B-1----:R-:W-:Y:S01]  /*4750*/  WARPGROUP.ARRIVE ;  /* 0x00000000000079c5 */ /* 0x002fe20000000000 */
[----:B------:R-:W-:Y:S01]  /*4760*/  R2UR UR52, R14 ;  /* 0x000000000e3472ca */ /* 0x000fe200000e0000 */
[----:B------:R-:W-:Y:S01]  /*4770*/  UMOV UR55, 0x40000040 ;  /* 0x4000004000377882 */ /* 0x000fe20000000000 */
[----:B------:R-:W-:Y:S01]  /*4780*/  R2UR UR53, R15 ;  /* 0x000000000f3572ca */ /* 0x000fe200000e0000 */
[----:B------:R-:W-:Y:S01]  /*4790*/  UMOV UR11, 0x40000040 ;  /* 0x40000040000b7882 */ /* 0x000fe20000000000 */
[----:B------:R-:W-:Y:S01]  /*47a0*/  UMOV UR15, 0x40000040 ;  /* 0x40000040000f7882 */ /* 0x000fe20000000000 */
[----:B------:R-:W-:Y:S01]  /*47b0*/  UMOV UR19, 0x40000040 ;  /* 0x4000004000137882 */ /* 0x000fe20000000000 */
[----:B------:R-:W-:Y:S01]  /*47c0*/  UMOV UR23, 0x40000040 ;  /* 0x4000004000177882 */ /* 0x000fe20000000000 */
[----:B------:R-:W-:Y:S01]  /*47d0*/  UMOV UR27, 0x40000040 ;  /* 0x40000040001b7882 */ /* 0x000fe20000000000 */
[----:B------:R-:W-:Y:S01]  /*47e0*/  UMOV UR31, 0x40000040 ;  /* 0x40000040001f7882 */ /* 0x000fe20000000000 */
[----:B------:R-:W-:Y:S01]  /*47f0*/  UMOV UR35, 0x40000040 ;  /* 0x4000004000237882 */ /* 0x000fe20000000000 */
[----:B------:R-:W-:Y:S01]  /*4800*/  UMOV UR43, 0x40000040 ;  /* 0x40000040002b7882 */ /* 0x000fe20000000000 */
[----:B------:R-:W-:Y:S01]  /*4810*/  ULEA UR5, UR4, UR5, 0xb ;  /* 0x0000000504057291 */ /* 0x000fe2000f8e583f */
[-C--:B------:R-:W-:Y:S01]  /*4820*/  FMUL.FTZ R24, R24, R0.reuse ;  /* 0x0000000018187220 */ /* 0x080fe20000410000 */
[----:B------:R-:W-:Y:S01]  /*4830*/  UMOV UR47, 0x40000040 ;  /* 0x40000040002f7882 */ /* 0x000fe20000000000 */
[----:B------:R-:W-:Y:S01]  /*4840*/  UMOV UR51, 0x40000040 ;  /* 0x4000004000337882 */ /* 0x000fe20000000000 */
[----:B------:R-:W-:Y:S01]  /*4850*/  UIADD3 UR10, UR5, 0x202, URZ ;  /* 0x00000202050a7890 */ /* 0x000fe2000fffe03f */
[-C--:B------:R-:W-:Y:S01]  /*4860*/  FMUL.FTZ R25, R25, R0.reuse ;  /* 0x0000000019197220 */ /* 0x080fe20000410000 */
[----:B------:R-:W-:Y:S01]  /*4870*/  UIADD3 UR14, UR5, 0x204, URZ ;  /* 0x00000204050e7890 */ /* 0x000fe2000fffe03f */
[-C--:B------:R-:W-:Y:S01]  /*4880*/  FMUL.FTZ R28, R28, R0.reuse ;  /* 0x000000001c1c7220 */ /* 0x080fe20000410000 */
[----:B------:R-:W-:Y:S01]  /*4890*/  UMOV UR54, UR5 ;  /* 0x0000000500367c82 */ /* 0x000fe20008000000 */
[----:B------:R-:W-:Y:S01]  /*48a0*/  UIADD3 UR18, UR5, 0x206, URZ ;  /* 0x0000020605127890 */ /* 0x000fe2000fffe03f */
[----:B------:R-:W-:Y:S01]  /*48b0*/  HGMMA.64x64x16.F32.BF16 R152, gdesc[UR52], RZ, !UPT, gsb0 ;  /* 0x00e00000349879f0 */ /* 0x000fe2000c0018ff */
[----:B------:R-:W-:Y:S01]  /*48c0*/  R2UR UR52, R12 ;  /* 0x000000000c3472ca */ /* 0x000fe200000e0000 */
[----:B------:R-:W-:Y:S01]  /*48d0*/  UIADD3 UR54, UR5, 0x2, URZ ;  /* 0x0000000205367890 */ /* 0x000fe2000fffe03f */
[----:B------:R-:W-:Y:S01]  /*48e0*/  R2UR UR53, R13 ;  /* 0x000000000d3572ca */ /* 0x000fe200000e0000 */
        /* <DEDUP_REMOVED lines=197> */
.L_x_1460:
[----:B------:R-:W-:Y:S01]  /*5540*/  ULEA UR10, UR36, UR37, 0x3 ;  /* 0x00000025240a7291 */ /* 0x000fe2000f8e183f */
[----:B------:R-:W-:-:S05]  /*5550*/  IMAD.U32 R0, RZ, RZ, UR38 ;  /* 0x00000026ff007e24 */ /* 0x000fca000f8e00ff */
[----:B------:R-:W-:-:S04]  /*5560*/  SHF.L.U32 R0, R0, 0x1f, RZ ;  /* 0x0000001f00007819 */ /* 0x000fc800000006ff */
[----:B------:R1:W2:Y:S01]  /*5570*/  SYNCS.PHASECHK.TRANS64.TRYWAIT P2, [UR10+0x30850], R0 ;  /* 0x03085000ff0075a7 */ /* 0x0002a2000804014a */
[----:B------:R-:W-:Y:S05]  /*5580*/  @!P0 BRA `(.L_x_1461) ;  /* 0x0000000000048947 */ /* 0x000fea0003800000 */
[----:B------:R-:W-:Y:S01]  /*5590*/  BPT.TRAP 0x1 ;  /* 0x000000040000795c */ /* 0x000fe20000300000 */
.L_x_1461:
[----:B--2---:R-:W-:Y:S05]  /*55a0*/  @P2 BRA `(.L_x_1462) ;  /* 0x0000000000082947 */ /* 0x004fea0003800000 */
[----:B------:R-:W2:Y:S02]  /*55b0*/  SYNCS.PHASECHK.TRANS64.TRYWAIT P2, [UR10+0x30850], R0 ;  /* 0x03085000ff0075a7 */ /* 0x000ea4000804014a */
[----:B--2---:R-:W-:Y:S05]  /*55c0*/  @!P2 BRA `(.L_x_1463) ;  /* 0x000001180074a947 */ /* 0x004fea0003800000 */
.L_x_1462:
[----:B------:R-:W-:Y:S01]  /*55d0*/  UIADD3 UR5, UR37, 0x400, URZ ;  /* 0x0000040025057890 */ /* 0x000fe2000fffe03f */
[----:B------:R-:W-:Y:S01]  /*55e0*/  WARPGROUP.ARRIVE ;  /* 0x00000000000079c5 */ /* 0x000fe20000000000 */
[----:B------:R-:W-:Y:S01]  /*55f0*/  UMOV UR15, 0x40000040 ;  /* 0x40000040000f7882 */ /* 0x000fe20000000000 */
[----:B------:R-:W-:Y:S01]  /*5600*/  PLOP3.LUT P2, PT, PT, PT, UP0, 0x80, 0x0 ;  /* 0x000000000000781c */ /* 0x000fe20003f4f008 */
[----:B------:R-:W-:Y:S01]  /*5610*/  USHF.R.U32.HI UR5, URZ, 0x4, UR5 ;  /* 0x000000043f057899 */ /* 0x000fe20008011605 */
[----:B------:R-:W-:Y:S01]  /*5620*/  PLOP3.LUT P3, PT, PT, PT, UP0, 0x80, 0x0 ;  /* 0x000000000000781c */ /* 0x000fe20003f6f008 */
[----:B0-----:R-:W-:Y:S01]  /*5630*/  VIADD R21, R22, UR61 ;  /* 0x0000003d16157c36 */ /* 0x001fe20008000000 */
[----:B------:R-:W-:Y:S01]  /*5640*/  ULDC UR11, c[0x0][0x9dc] ;  /* 0x00027700000b7ab9 */ /* 0x000fe20000000800 */
[----:B------:R-:W-:Y:S01]  /*5650*/  ULOP3.LUT UR5, UR5, 0x3fff, URZ, 0xc0, !UPT ;  /* 0x00003fff05057892 */ /* 0x000fe2000f8ec03f */
[----:B-1----:R-:W-:Y:S01]  /*5660*/  IMAD.U32 R0, RZ, RZ, UR6 ;  /* 0x00000006ff007e24 */ /* 0x002fe2000f8e00ff */
[----:B------:R-:W-:Y:S01]  /*5670*/  UMOV UR18, UR11 ;  /* 0x0000000b00127c82 */ /* 0x000fe20008000000 */
[----:B------:R-:W-:Y:S01]  /*5680*/  ULDC UR11, c[0x0][0x9e0] ;  /* 0x00027800000b7ab9 */ /* 0x000fe20000000800 */
[----:B------:R-:W-:Y:S01]  /*5690*/  ULOP3.LUT UR5, UR5, 0x2000000, URZ, 0xfc, !UPT ;  /* 0x0200000005057892 */ /* 0x000fe2000f8efc3f */
[----:B------:R-:W-:-:S03]  /*56a0*/  @!P1 VIADD R0, R0, 0x30840 ;  /* 0x0003084000009836 */ /* 0x000fc60000000000 */
[----:B------:R-:W-:Y:S02]  /*56b0*/  ULEA UR5, UR36, UR5, 0xb ;  /* 0x0000000524057291 */ /* 0x000fe4000f8e583f */
[----:B------:R-:W-:-:S05]  /*56c0*/  @!P1 PRMT R0, RZ, 0x654, R0 ;  /* 0x00000654ff009816 */ /* 0x000fca0000000000 */
        /* <DEDUP_REMOVED lines=16> */
[----:B------:R-:W-:Y:S02]  /*57d0*/  @UP0 ULDC UR5, c[0x0][0x44c] ;  /* 0x0001130000050ab9 */ /* 0x000fe40000000800 */
[----:B------:R-:W-:Y:S01]  /*57e0*/  @P2 IMAD.HI.U32 R2, R21, UR5, RZ ;  /* 0x0000000515022c27 */ /* 0x000fe2000f8e00ff */
[----:B------:R-:W-:Y:S01]  /*57f0*/  @UP0 ULDC UR5, c[0x0][0x450] ;  /* 0x0001140000050ab9 */ /* 0x000fe20000000800 */
[----:B------:R-:W-:-:S03]  /*5800*/  PLOP3.LUT P2, PT, PT, PT, UP1, 0x40, 0x0 ;  /* 0x000000000000781c */ /* 0x000fc60003f4e818 */
[----:B------:R-:W-:Y:S01]  /*5810*/  @P3 SHF.R.U32.HI R21, RZ, UR5, R2 ;  /* 0x00000005ff153c19 */ /* 0x000fe20008011602 */
[----:B------:R-:W-:Y:S01]  /*5820*/  IMAD.SHL.U32 R2, R20, 0x40, RZ ;  /* 0x0000004014027824 */ /* 0x000fe200078e00ff */
[----:B------:R-:W-:Y:S01]  /*5830*/  ULOP3.LUT UR5, URZ, UR18, URZ, 0x33, !UPT ;  /* 0x000000123f057292 */ /* 0x000fe2000f8e333f */
[----:B------:R-:W-:Y:S02]  /*5840*/  WARPGROUP.DEPBAR.LE gsb0, 0x0 ;  /* 0x00008000000079c5 */ /* 0x000fe40000010000 */
[----:B------:R-:W-:Y:S01]  /*5850*/  WARPGROUP.ARRIVE ;  /* 0x00000000000079c5 */ /* 0x000fe20000000000 */
[----:B------:R-:W0:Y:S11]  /*5860*/  SHFL.IDX PT, R189, R21, RZ, 0x1c1f ;  /* 0x001c1fff15bd7589 */ /* 0x000e3600000e0000 */
[----:B------:R-:W-:Y:S03]  /*5870*/  HGMMA.64x256x16.F32.BF16 R24, R184, gdesc[UR12].tnspB, R24, gsb0 ;  /* 0x43e0000cb8187df0 */ /* 0x000fe60008001818 */
[----:B------:R-:W-:-:S02]  /*5880*/  WARPGROUP.DEPBAR.LE gsb0, 0x0 ;  /* 0x00008000000079c5 */ /* 0x000fc40000010000 */
[----:B------:R-:W-:Y:S01]  /*5890*/  IADD3 R184, -R2, 0x1, RZ ;  /* 0x0000000102b87810 */ /* 0x000fe20007ffe1ff */
[----:B------:R-:W-:Y:S01]  /*58a0*/  IMAD.U32 R185, RZ, RZ, UR39 ;  /* 0x00000027ffb97e24 */ /* 0x000fe2000f8e00ff */
[----:B------:R1:W-:Y:S03]  /*58b0*/  @!P1 SYNCS.ARRIVE.TRANS64.RED.A1T0 RZ, [R0+URZ], RZ ;  /* 0x000000ff00ff99a7 */ /* 0x0003e6000810043f */
[----:B------:R-:W-:-:S05]  /*58c0*/  IMAD R184, R17, -0x2, R184 ;  /* 0xfffffffe11b87824 */ /* 0x000fca00078e02b8 */
[----:B------:R-:W-:-:S05]  /*58d0*/  IADD3 R184, -R185, UR60, R184 ;  /* 0x0000003cb9b87c10 */ /* 0x000fca000fffe1b8 */
[C---:B------:R-:W-:Y:S02]  /*58e0*/  VIADD R188, R184.reuse, UR11 ;  /* 0x0000000bb8bc7c36 */ /* 0x040fe40008000000 */
[----:B------:R-:W-:Y:S02]  /*58f0*/  VIADD R190, R184, UR5 ;  /* 0x00000005b8be7c36 */ /* 0x000fe40008000000 */
[--C-:B0-----:R-:W-:Y:S02]  /*5900*/  IMAD.IADD R186, R188, 0x1, R189.reuse ;  /* 0x00000001bcba7824 */ /* 0x101fe400078e02bd */
[----:B------:R-:W-:Y:S01]  /*5910*/  IMAD.IADD R187, R190, 0x1, R189 ;  /* 0x00000001bebb7824 */ /* 0x000fe200078e02bd */
[----:B-1----:R-:W-:Y:S06]  /*5920*/  @P2 BRA `(.L_x_1464) ;  /* 0x00000000005c2947 */ /* 0x002fec0003800000 */
[----:B------:R-:W-:Y:S01]  /*5930*/  IMAD.U32 R0, RZ, RZ, UR39 ;  /* 0x00000027ff007e24 */ /* 0x000fe2000f8e00ff */
[----:B------:R-:W-:Y:S04]  /*5940*/  BSSY B0, `(.L_x_1465) ;  /* 0x0000011000007945 */ /* 0x000fe80003800000 */
[----:B------:R-:W-:-:S04]  /*5950*/  IADD3 R189, -R0, UR60, R189 ;  /* 0x0000003c00bd7c10 */ /* 0x000fc8000fffe1bd */
        /* <DEDUP_REMOVED lines=10> */
.L_x_1466:
[----:B------:R-:W-:-:S05]  /*5a00*/  IMAD.U32 R191, RZ, RZ, UR59 ;  /* 0x0000003bffbf7e24 */ /* 0x000fca000f8e00ff */
[----:B------:R-:W-:-:S13]  /*5a10*/  ISETP.NE.AND P2, PT, R191, 0x1, PT ;  /* 0x00000001bf00780c */ /* 0x000fda0003f45270 */
[----:B------:R-:W0:Y:S02]  /*5a20*/  @P2 LDC.64 R184, c[0x0][0x9e8] ;  /* 0x00027a00ffb82b82 */ /* 0x000e240000000a00 */
[----:B0-----:R-:W-:-:S05]  /*5a30*/  @P2 IMAD.HI.U32 R184, R189, R184, RZ ;  /* 0x000000b8bdb82227 */ /* 0x001fca00078e00ff */
[----:B------:R-:W-:-:S07]  /*5a40*/  @P2 SHF.R.U32.HI R189, RZ, R185, R184 ;  /* 0x000000b9ffbd2219 */ /* 0x000fce00000116b8 */
.L_x_1467:
[----:B------:R-:W-:Y:S05]  /*5a50*/  BSYNC B0 ;  /* 0x0000000000007941 */ /* 0x000fea0003800000 */
.L_x_1465:
[----:B------:R-:W-:-:S04]  /*5a60*/  IMAD R0, R189, R191, -R2 ;  /* 0x000000bfbd007224 */ /* 0x000fc800078e0a02 */
[----:B------:R-:W-:-:S05]  /*5a70*/  IMAD R0, R17, -0x2, R0 ;  /* 0xfffffffe11007824 */ /* 0x000fca00078e0200 */
[----:B------:R-:W-:Y:S02]  /*5a80*/  VIADDMNMX R186, R0, R191, R186, PT ;  /* 0x000000bf00ba7246 */ /* 0x000fe400038001ba */
[----:B------:R-:W-:-:S07]  /*5a90*/  VIMNMX R187, R187, R0, !PT ;  /* 0x00000000bbbb7248 */ /* 0x000fce0007fe0100 */
.L_x_1464:
        /* <DEDUP_REMOVED lines=13> */
[----:B0-----:R-:W-:Y:S01]  /*5b70*/  IMAD.IADD R184, R188, 0x1, R21 ;  /* 0x00000001bcb87824 */ /* 0x001fe200078e0215 */
        /* <DEDUP_REMOVED lines=8> */
[C---:B------:R-:W-:Y:S02]  /*5c00*/  ISETP.GT.AND P3, PT, R187.reuse, 0x19, P2 ;  /* 0x00000019bb00780c */ /* 0x040fe40001764270 */
        /* <DEDUP_REMOVED lines=25> */
[----:B------:R-:W-:Y:S01]  /*5da0*/  ISETP.LT.OR P3, PT, R186, 0x3a, P3 ;  /* 0x0000003aba00780c */ /* 0x000fe20001f61670 */
[----:B------:R-:W-:Y:S01]  /*5db0*/  IMAD.IADD R186, R190, 0x1, R21 ;  /* 0x00000001beba7824 */ /* 0x000fe200078e0215 */
[----:B------:R-:W-:-:S02]  /*5dc0*/  FSEL R177, R177, -INF , !P4 ;  /* 0xff800000b1b17808 */ /* 0x000fc40006000000 */
[----:B------:R-:W-:Y:S02]  /*5dd0*/  FSEL R180, R180, -INF , !P6 ;  /* 0xff800000b4b47808 */ /* 0x000fe40007000000 */
[----:B------:R-:W-:Y:S01]  /*5de0*/  FSEL R181, R181, -INF , !P3 ;  /* 0xff800000b5b57808 */ /* 0x000fe20005800000 */
[----:B------:R-:W-:Y:S06]  /*5df0*/  @P5 BRA `(.L_x_1468) ;  /* 0x00000000005c5947 */ /* 0x000fec0003800000 */
        /* <DEDUP_REMOVED lines=13> */
.L_x_1470:
[----:B------:R-:W-:-:S05]  /*5ed0*/  IMAD.U32 R187, RZ, RZ, UR59 ;  /* 0x0000003bffbb7e24 */ /* 0x000fca000f8e00ff */
[----:B------:R-:W-:-:S13]  /*5ee0*/  ISETP.NE.AND P3, PT, R187, 0x1, PT ;  /* 0x00000001bb00780c */ /* 0x000fda0003f65270 */
[----:B------:R-:W0:Y:S02]  /*5ef0*/  @P3 LDC.64 R152, c[0x0][0x9e8] ;  /* 0x00027a00ff983b82 */ /* 0x000e240000000a00 */
[----:B0-----:R-:W-:-:S05]  /*5f00*/  @P3 IMAD.HI.U32 R152, R21, R152, RZ ;  /* 0x0000009815983227 */ /* 0x001fca00078e00ff */
[----:B------:R-:W-:-:S07]  /*5f10*/  @P3 SHF.R.U32.HI R21, RZ, R153, R152 ;  /* 0x00000099ff153219 */ /* 0x000fce0000011698 */
.L_x_1471:
[----:B------:R-:W-:Y:S05]  /*5f20*/  BSYNC B0 ;  /* 0x0000000000007941 */ /* 0x000fea0003800000 */
.L_x_1469:
[----:B------:R-:W-:-:S04]  /*5f30*/  IMAD R2, R21, R187, -R2 ;  /* 0x000000bb15027224 */ /* 0x000fc800078e0a02 */
[----:B------:R-:W-:-:S05]  /*5f40*/  IMAD R21, R17, -0x2, R2 ;  /* 0xfffffffe11157824 */ /* 0x000fca00078e0202 */
[----:B------:R-:W-:Y:S02]  /*5f50*/  VIADDMNMX R184, R21, R187, R184, PT ;  /* 0x000000bb15b87246 */ /* 0x000fe400038001b8 */
[----:B------:R-:W-:-:S07]  /*5f60*/  VIMNMX R186, R186, R21, !PT ;  /* 0x00000015baba7248 */ /* 0x000fce0007fe0100 */
.L_x_1468:
        /* <DEDUP_REMOVED lines=53> */
[----:B------:R-:W-:-:S02]  /*62c0*/  FMNMX.FTZ R153, R155, R2, !PT ;  /* 0x000000029b997209 */ /* 0x000fc40007810000 */
[----:B------:R-:W-:Y:S02]  /*62d0*/  ISETP.GT.AND P3, PT, R186, 0x29, P2 ;  /* 0x00000029ba00780c */ /* 0x000fe40001764270 */
[----:B------:R-:W-:Y:S02]  /*62e0*/  FMNMX.FTZ R2, R158, R153, !PT ;  /* 0x000000999e027209 */ /* 0x000fe40007810000 */
[----:B------:R-:W-:Y:S02]  /*62f0*/  FSEL R171, R171, -INF , !P5 ;  /* 0xff800000abab7808 */ /* 0x000fe40006800000 */
[----:B------:R-:W-:Y:S02]  /*6300*/  FMNMX.FTZ R153, R159, R2, !PT ;  /* 0x000000029f997209 */ /* 0x000fe40007810000 */
[----:B------:R-:W-:Y:S02]  /*6310*/  ISETP.LT.OR P6, PT, R184, 0x29, P6 ;  /* 0x00000029b800780c */ /* 0x000fe400037c1670 */
[----:B------:R-:W-:-:S02]  /*6320*/  FMNMX.FTZ R2, R162, R153, !PT ;  /* 0x00000099a2027209 */ /* 0x000fc40007810000 */
[----:B------:R-:W-:Y:S02]  /*6330*/  ISETP.GT.AND P5, PT, R186, 0x30, P2 ;  /* 0x00000030ba00780c */ /* 0x000fe400017a4270 */
[----:B------:R-:W-:Y:S02]  /*6340*/  FMNMX.FTZ R153, R163, R2, !PT ;  /* 0x00000002a3997209 */ /* 0x000fe40007810000 */
[----:B------:R-:W-:Y:S02]  /*6350*/  ISETP.LT.OR P3, PT, R184, 0x2a, P3 ;  /* 0x0000002ab800780c */ /* 0x000fe40001f61670 */
[----:B------:R-:W-:Y:S02]  /*6360*/  FSEL R174, R174, -INF , !P6 ;  /* 0xff800000aeae7808 */ /* 0x000fe40007000000 */
[----:B------:R-:W-:Y:S02]  /*6370*/  ISETP.GT.AND P6, PT, R186, 0x31, P2 ;  /* 0x00000031ba00780c */ /* 0x000fe400017c4270 */
[----:B0-----:R-:W-:-:S02]  /*6380*/  FMNMX.FTZ R21, R152, R21, !PT ;  /* 0x0000001598157209 */ /* 0x001fc40007810000 */
[----:B------:R-:W-:Y:S02]  /*6390*/  FSEL R175, R175, -INF , !P3 ;  /* 0xff800000afaf7808 */ /* 0x000fe40005800000 */
[C---:B------:R-:W-:Y:S01]  /*63a0*/  FSETP.NEU.FTZ.AND P4, PT, R21.reuse, -INF , PT ;  /* 0xff8000001500780b */ /* 0x040fe20003f9d000 */
[----:B------:R-:W-:Y:S01]  /*63b0*/  FMUL.FTZ R152, R21, UR5 ;  /* 0x0000000515987c20 */ /* 0x000fe20008410000 */
[----:B------:R-:W-:Y:S02]  /*63c0*/  ISETP.LT.OR P5, PT, R184, 0x31, P5 ;  /* 0x00000031b800780c */ /* 0x000fe40002fa1670 */
[----:B------:R-:W-:Y:S02]  /*63d0*/  ISETP.GT.AND P3, PT, R186, 0x38, P2 ;  /* 0x00000038ba00780c */ /* 0x000fe40001764270 */
[----:B------:R-:W-:Y:S02]  /*63e0*/  FSEL R2, R152, RZ, P4 ;  /* 0x000000ff98027208 */ /* 0x000fe40002000000 */
[----:B------:R-:W-:-:S02]  /*63f0*/  FMNMX.FTZ R152, R166, R153, !PT ;  /* 0x00000099a6987209 */ /* 0x000fc40007810000 */
        /* <DEDUP_REMOVED lines=31> */
[----:B------:R-:W-:Y:S01]  /*65f0*/  FFMA.FTZ R181, R181, UR5, -R2 ;  /* 0x00000005b5b57c23 */ /* 0x000fe20008010802 */
[----:B------:R-:W-:Y:S01]  /*6600*/  FSEL R187, R21, RZ, P4 ;  /* 0x000000ff15bb7208 */ /* 0x000fe20002000000 */
[----:B------:R-:W-:Y:S01]  /*6610*/  MUFU.EX2 R153, R153 ;  /* 0x0000009900997308 */ /* 0x000fe20000000800 */
[----:B------:R-:W-:-:S03]  /*6620*/  FMNMX.FTZ R0, R183, R0, !PT ;  /* 0x00000000b7007209 */ /* 0x000fc60007810000 */
[----:B------:R-:W-:Y:S02]  /*6630*/  FADD.FTZ R187, -R187, R4 ;  /* 0x00000004bbbb7221 */ /* 0x000fe40000010100 */
[----:B------:R-:W0:Y:S02]  /*6640*/  SHFL.BFLY PT, R185, R0, 0x2, 0x1f ;  /* 0x0c401f0000b97f89 */ /* 0x000e2400000e0000 */
[----:B------:R-:W-:Y:S01]  /*6650*/  FMUL.FTZ R187, R187, UR5 ;  /* 0x00000005bbbb7c20 */ /* 0x000fe20008410000 */
[----:B------:R-:W-:Y:S08]  /*6660*/  MUFU.EX2 R196, R196 ;  /* 0x000000c400c47308 */ /* 0x000ff00000000800 */
[----:B------:R-:W-:Y:S08]  /*6670*/  MUFU.EX2 R198, R198 ;  /* 0x000000c600c67308 */ /* 0x000ff00000000800 */
[----:B------:R-:W-:Y:S01]  /*6680*/  MUFU.EX2 R157, R157 ;  /* 0x0000009d009d7308 */ /* 0x000fe20000000800 */
[----:B0-----:R-:W-:-:S07]  /*6690*/  FMNMX.FTZ R185, R0, R185, !PT ;  /* 0x000000b900b97209 */ /* 0x001fce0007810000 */
[----:B------:R-:W0:Y:S01]  /*66a0*/  MUFU.EX2 R0, R187 ;  /* 0x000000bb00007308 */ /* 0x000e220000000800 */
[----:B------:R-:W1:Y:S07]  /*66b0*/  SHFL.BFLY PT, R152, R185, 0x1, 0x1f ;  /* 0x0c201f00b9987f89 */ /* 0x000e6e00000e0000 */
[----:B------:R-:W2:Y:S08]  /*66c0*/  MUFU.EX2 R192, R192 ;  /* 0x000000c000c07308 */ /* 0x000eb00000000800 */
[----:B------:R-:W3:Y:S08]  /*66d0*/  MUFU.EX2 R161, R161 ;  /* 0x000000a100a17308 */ /* 0x000ef00000000800 */
[----:B------:R-:W-:Y:S01]  /*66e0*/  MUFU.EX2 R194, R194 ;  /* 0x000000c200c27308 */ /* 0x000fe20000000800 */
[----:B-1----:R-:W-:-:S04]  /*66f0*/  FMNMX.FTZ R152, R185, R152, !PT ;  /* 0x00000098b9987209 */ /* 0x002fc80007810000 */
[C---:B------:R-:W-:Y:S01]  /*6700*/  FSETP.NEU.FTZ.AND P2, PT, R152.reuse, -INF , PT ;  /* 0xff8000009800780b */ /* 0x040fe20003f5d000 */
[C---:B------:R-:W-:Y:S02]  /*6710*/  FMUL.FTZ R156, R152.reuse, UR5 ;  /* 0x00000005989c7c20 */ /* 0x040fe40008410000 */
[----:B------:R-:W-:Y:S01]  /*6720*/  MUFU.EX2 R165, R165 ;  /* 0x000000a500a57308 */ /* 0x000fe20000000800 */
[----:B------:R-:W-:Y:S02]  /*6730*/  FSEL R2, R152, RZ, P2 ;  /* 0x000000ff98027208 */ /* 0x000fe40001000000 */
[----:B------:R-:W-:Y:S02]  /*6740*/  FSEL R156, R156, RZ, P2 ;  /* 0x000000ff9c9c7208 */ /* 0x000fe40001000000 */
[----:B------:R-:W-:Y:S01]  /*6750*/  ISETP.GT.AND P2, PT, R20, UR58, PT ;  /* 0x0000003a14007c0c */ /* 0x000fe2000bf44270 */
[----:B------:R-:W-:Y:S01]  /*6760*/  FADD.FTZ R2, -R2, R3 ;  /* 0x0000000302027221 */ /* 0x000fe20000010100 */
[----:B0-----:R-:W-:Y:S01]  /*6770*/  FFMA.FTZ R3, R0, R16, R153 ;  /* 0x0000001000037223 */ /* 0x001fe20000010099 */
        /* <DEDUP_REMOVED lines=19> */
[----:B--2---:R-:W-:Y:S01]  /*68b0*/  FADD.FTZ R164, R192, R3 ;  /* 0x00000003c0a47221 */ /* 0x004fe20000010000 */
[----:B------:R-:W-:Y:S01]  /*68c0*/  FFMA.FTZ R182, R182, UR5, -R156 ;  /* 0x00000005b6b67c23 */ /* 0x000fe2000801089c */
[----:B------:R-:W-:Y:S01]  /*68d0*/  IMAD.U32 R155, RZ, RZ, UR10 ;  /* 0x0000000aff9b7e24 */ /* 0x000fe2000f8e00ff */
[----:B------:R-:W1:Y:S01]  /*68e0*/  MUFU.EX2 R4, R4 ;  /* 0x0000000400047308 */ /* 0x000e620000000800 */
[----:B------:R-:W-:Y:S01]  /*68f0*/  F2FP.BF16.F32.PACK_AB R196, R196, R153 ;  /* 0x00000099c4c4723e */ /* 0x000fe200000010ff */
[----:B------:R-:W-:Y:S01]  /*6900*/  VIADD R20, R20, 0xffffffff ;  /* 0xffffffff14147836 */ /* 0x000fe20000000000 */
[----:B------:R-:W-:Y:S01]  /*6910*/  F2FP.BF16.F32.PACK_AB R198, R157, R198 ;  /* 0x000000c69dc6723e */ /* 0x000fe200000010ff */
[----:B------:R-:W-:Y:S01]  /*6920*/  @!P1 VIADD R155, R155, 0x30860 ;  /* 0x000308609b9b9836 */ /* 0x000fe20000000000 */
[----:B---3--:R-:W-:-:S03]  /*6930*/  F2FP.BF16.F32.PACK_AB R192, R161, R192 ;  /* 0x000000c0a1c0723e */ /* 0x008fc600000010ff */
        /* <DEDUP_REMOVED lines=15> */
[----:B------:R-:W-:-:S05]  /*6a30*/  IMAD.MOV.U32 R4, RZ, RZ, R21 ;  /* 0x000000ffff047224 */ /* 0x000fca00078e0015 */
        /* <DEDUP_REMOVED lines=31> */
[----:B---3--:R-:W-:-:S07]  /*6c30*/  FADD.FTZ R3, R191, R16 ;  /* 0x00000010bf037221 */ /* 0x008fce0000010000 */
[----:B------:R-:W3:Y:S01]  /*6c40*/  MUFU.EX2 R185, R185 ;  /* 0x000000b900b97308 */ /* 0x000ee20000000800 */
[C---:B-1----:R-:W-:Y:S01]  /*6c50*/  FADD.FTZ R5, R177.reuse, R166 ;  /* 0x000000a6b1057221 */ /* 0x042fe20000010000 */
[----:B------:R-:W-:-:S06]  /*6c60*/  F2FP.BF16.F32.PACK_AB R184, R177, R184 ;  /* 0x000000b8b1b8723e */ /* 0x000fcc00000010ff */
[----:B------:R-:W1:Y:S01]  /*6c70*/  MUFU.EX2 R179, R179 ;  /* 0x000000b300b37308 */ /* 0x000e620000000800 */
[C---:B--2---:R-:W-:Y:S01]  /*6c80*/  FADD.FTZ R166, R164.reuse, R3 ;  /* 0x00000003a4a67221 */ /* 0x044fe20000010000 */
[----:B------:R-:W-:Y:S01]  /*6c90*/  F2FP.BF16.F32.PACK_AB R191, R164, R191 ;  /* 0x000000bfa4bf723e */ /* 0x000fe200000010ff */
[----:B------:R-:W-:-:S05]  /*6ca0*/  IMAD.MOV.U32 R3, RZ, RZ, R152 ;  /* 0x000000ffff037224 */ /* 0x000fca00078e0098 */
[----:B------:R-:W2:Y:S01]  /*6cb0*/  MUFU.EX2 R186, R186 ;  /* 0x000000ba00ba7308 */ /* 0x000ea20000000800 */
[----:B---3--:R-:W-:-:S07]  /*6cc0*/  FADD.FTZ R166, R185, R166 ;  /* 0x000000a6b9a67221 */ /* 0x008fce0000010000 */
[----:B------:R-:W3:Y:S01]  /*6cd0*/  MUFU.EX2 R187, R182 ;  /* 0x000000b600bb7308 */ /* 0x000ee20000000800 */
[C---:B-1----:R-:W-:Y:S01]  /*6ce0*/  FADD.FTZ R166, R179.reuse, R166 ;  /* 0x000000a6b3a67221 */ /* 0x042fe20000010000 */
[----:B------:R-:W-:-:S06]  /*6cf0*/  F2FP.BF16.F32.PACK_AB R185, R179, R185 ;  /* 0x000000b9b3b9723e */ /* 0x000fcc00000010ff */
[----:B------:R-:W1:Y:S01]  /*6d00*/  MUFU.EX2 R181, R181 ;  /* 0x000000b500b57308 */ /* 0x000e620000000800 */
[----:B--2---:R-:W-:-:S07]  /*6d10*/  FADD.FTZ R16, R186, R5 ;  /* 0x00000005ba107221 */ /* 0x004fce0000010000 */
[----:B------:R-:W2:Y:S01]  /*6d20*/  MUFU.EX2 R156, R156 ;  /* 0x0000009c009c7308 */ /* 0x000ea20000000800 */
[----:B---3--:R-:W-:Y:S01]  /*6d30*/  FADD.FTZ R166, R187, R166 ;  /* 0x000000a6bba67221 */ /* 0x008fe20000010000 */
[C---:B-1----:R-:W-:Y:S01]  /*6d40*/  FADD.FTZ R16, R181.reuse, R16 ;  /* 0x00000010b5107221 */ /* 0x042fe20000010000 */
[----:B------:R-:W-:Y:S02]  /*6d50*/  F2FP.BF16.F32.PACK_AB R186, R181, R186 ;  /* 0x000000bab5ba723e */ /* 0x000fe400000010ff */
[C---:B--2---:R-:W-:Y:S01]  /*6d60*/  FADD.FTZ R5, R156.reuse, R166 ;  /* 0x000000a69c057221 */ /* 0x044fe20000010000 */
[----:B------:R-:W-:Y:S01]  /*6d70*/  F2FP.BF16.F32.PACK_AB R187, R156, R187 ;  /* 0x000000bb9cbb723e */ /* 0x000fe200000010ff */
[----:B0-----:R-:W-:Y:S06]  /*6d80*/  @P2 BRA `(.L_x_1472) ;  /* 0xffffffd8002c2947 */ /* 0x001fec000383ffff */
[----:B------:R-:W-:Y:S01]  /*6d90*/  IMAD.MOV.U32 R3, RZ, RZ, R152 ;  /* 0x000000ffff037224 */ /* 0x000fe200078e0098 */
[----:B------:R-:W-:Y:S01]  /*6da0*/  UMOV UR36, UR4 ;  /* 0x0000000400247c82 */ /* 0x000fe20008000000 */
[----:B------:R-:W-:Y:S01]  /*6db0*/  IMAD.MOV.U32 R4, RZ, RZ, R21 ;  /* 0x000000ffff047224 */ /* 0x000fe200078e0015 */
[----:B------:R-:W-:-:S06]  /*6dc0*/  UMOV UR38, UR7 ;  /* 0x0000000700267c82 */ /* 0x000fcc0008000000 */
.L_x_1455:
[----:B------:R-:W-:Y:S01]  /*6dd0*/  ULDC UR4, c[0x0][0x448] ;  /* 0x0001120000047ab9 */ /* 0x000fe20000000800 */
[----:B------:R-:W-:Y:S02]  /*6de0*/  UIADD3 UR10, UR61, 0x7f, URZ ;  /* 0x0000007f3d0a7890 */ /* 0x000fe4000fffe03f */
[----:B------:R-:W-:Y:S02]  /*6df0*/  UISETP.NE.AND UP0, UPT, UR4, 0x1, UPT ;  /* 0x000000010400788c */ /* 0x000fe4000bf05270 */
[----:B------:R-:W-:Y:S01]  /*6e00*/  UIADD3 UR11, UR60, 0x1, -UR39 ;  /* 0x000000013c0b7890 */ /* 0x000fe2000fffe827 */
[----:B------:R-:W-:Y:S02]  /*6e10*/  ULDC UR4, c[0x0][0x9e4] ;  /* 0x0002790000047ab9 */ /* 0x000fe40000000800 */
[----:B------:R-:W-:-:S06]  /*6e20*/  UISETP.GE.AND UP1, UPT, UR4, 0x1, UPT ;  /* 0x000000010400788c */ /* 0x000fcc000bf26270 */
[----:B------:R-:W-:Y:S01]  /*6e30*/  @UP0 ULDC UR6, c[0x0][0x44c] ;  /* 0x0001130000060ab9 */ /* 0x000fe20000000800 */
[----:B------:R-:W-:Y:S01]  /*6e40*/  PLOP3.LUT P6, PT, PT, PT, UP1, 0x80, 0x0 ;  /* 0x000000000000781c */ /* 0x000fe20003fcf018 */
[----:B------:R-:W-:Y:S01]  /*6e50*/  UIMAD.WIDE.U32 UR6, UR10, UR6, URZ ;  /* 0x000000060a0672a5 */ /* 0x000fe2000f8e003f */
[----:B------:R-:W-:-:S03]  /*6e60*/  @UP0 ULDC UR14, c[0x0][0x450] ;  /* 0x00011400000e0ab9 */ /* 0x000fc60000000800 */
[----:B------:R-:W-:-:S04]  /*6e70*/  @UP0 USHF.R.U32.HI UR10, URZ, UR14, UR7 ;  /* 0x0000000e3f0a0299 */ /* 0x000fc80008011607 */
[----:B------:R-:W-:-:S04]  /*6e80*/  UIADD3 UR10, UR11, UR10, URZ ;  /* 0x0000000a0b0a7290 */ /* 0x000fc8000fffe03f */
[----:B------:R-:W-:Y:S01]  /*6e90*/  UIADD3 UR18, UR10, -UR18, URZ ;  /* 0x800000120a127290 */ /* 0x000fe2000fffe03f */
[----:B------:R-:W-:Y:S11]  /*6ea0*/  @!P6 BRA `(.L_x_1473) ;  /* 0x000000000048e947 */ /* 0x000ff60003800000 */
[----:B------:R-:W-:Y:S02]  /*6eb0*/  UMOV UR14, UR10 ;  /* 0x0000000a000e7c82 */ /* 0x000fe40008000000 */
        /* <DEDUP_REMOVED lines=10> */
.L_x_1474:
[----:B------:R-:W-:-:S11]  /*6f60*/  UISETP.NE.AND UP1, UPT, UR4, 0x1, UPT ;  /* 0x000000010400788c */ /* 0x000fd6000bf25270 */
[----:B------:R-:W-:Y:S02]  /*6f70*/  @UP1 ULDC.64 UR6, c[0x0][0x9e8] ;  /* 0x00027a0000061ab9 */ /* 0x000fe40000000a00 */
[----:B------:R-:W-:-:S04]  /*6f80*/  UIMAD.WIDE.U32 UR10, UR14, UR6, URZ ;  /* 0x000000060e0a72a5 */ /* 0x000fc8000f8e003f */
[----:B------:R-:W-:-:S12]  /*6f90*/  @UP1 USHF.R.U32.HI UR14, URZ, UR7, UR11 ;  /* 0x000000073f0e1299 */ /* 0x000fd8000801160b */
.L_x_1475:
[----:B------:R-:W-:-:S04]  /*6fa0*/  UIMAD UR4, UR14, UR4, URZ ;  /* 0x000000040e0472a4 */ /* 0x000fc8000f8e023f */
[----:B------:R-:W-:-:S04]  /*6fb0*/  UISETP.LT.AND UP1, UPT, UR18, UR4, UPT ;  /* 0x000000041200728c */ /* 0x000fc8000bf21270 */
[----:B------:R-:W-:-:S12]  /*6fc0*/  USEL UR18, UR18, UR4, !UP1 ;  /* 0x0000000412127287 */ /* 0x000fd8000c800000 */
.L_x_1473:
[----:B------:R-:W-:Y:S01]  /*6fd0*/  UIADD3 UR18, UR18, 0x3f, URZ ;  /* 0x0000003f12127890 */ /* 0x000fe2000fffe03f */
[----:B------:R-:W-:-:S03]  /*6fe0*/  R2UR UR6, R23 ;  /* 0x00000000170672ca */ /* 0x000fc600000e0000 */
[----:B------:R-:W-:-:S04]  /*6ff0*/  USHF.R.S32.HI UR4, URZ, 0x1f, UR18 ;  /* 0x0000001f3f047899 */ /* 0x000fc80008011412 */
[----:B------:R-:W-:-:S04]  /*7000*/  ULEA.HI UR4, UR4, UR18, URZ, 0x6 ;  /* 0x0000001204047291 */ /* 0x000fc8000f8f303f */
[----:B------:R-:W-:-:S04]  /*7010*/  USHF.R.S32.HI UR4, URZ, 0x6, UR4 ;  /* 0x000000063f047899 */ /* 0x000fc80008011404 */
[----:B------:R-:W-:-:S04]  /*7020*/  UISETP.LT.AND UP1, UPT, UR6, UR4, UPT ;  /* 0x000000040600728c */ /* 0x000fc8000bf21270 */
[----:B------:R-:W-:-:S06]  /*7030*/  USEL UR58, UR6, UR4, !UP1 ;  /* 0x00000004063a7287 */ /* 0x000fcc000c800000 */
[----:B------:R-:W-:-:S13]  /*7040*/  ISETP.GE.AND P2, PT, R20, UR58, PT ;  /* 0x0000003a14007c0c */ /* 0x000fda000bf46270 */
[----:B------:R-:W-:Y:S05]  /*7050*/  @!P2 BRA `(.L_x_1476) ;  /* 0x0000001c002ca947 */ /* 0x000fea0003800000 */
[----:B------:R-:W-:Y:S01]  /*7060*/  IMAD.MOV.U32 R218, RZ, RZ, R3 ;  /* 0x000000ffffda7224 */ /* 0x000fe200078e0003 */
[----:B------:R-:W-:Y:S01]  /*7070*/  UMOV UR6, UR38 ;  /* 0x0000002600067c82 */ /* 0x000fe20008000000 */
[----:B------:R-:W-:Y:S01]  /*7080*/  IMAD.MOV.U32 R21, RZ, RZ, R4 ;  /* 0x000000ffff157224 */ /* 0x000fe200078e0004 */
[----:B------:R-:W-:Y:S01]  /*7090*/  UMOV UR4, UR36 ;  /* 0x0000002400047c82 */ /* 0x000fe20008000000 */
[----:B------:R-:W-:-:S05]  /*70a0*/  ULDC UR59, c[0x0][0x988] ;  /* 0x00026200003b7ab9 */ /* 0x000fca0000000800 */
.L_x_1485:
        /* <DEDUP_REMOVED lines=8> */
.L_x_1477:
[----:B------:R-:W-:Y:S01]  /*7130*/  ULEA UR5, UR36, UR37, 0x3 ;  /* 0x0000002524057291 */ /* 0x000fe2000f8e183f */
[----:B------:R-:W-:-:S05]  /*7140*/  IMAD.U32 R3, RZ, RZ, UR38 ;  /* 0x00000026ff037e24 */ /* 0x000fca000f8e00ff */
[----:B------:R-:W-:-:S04]  /*7150*/  SHF.L.U32 R3, R3, 0x1f, RZ ;  /* 0x0000001f03037819 */ /* 0x000fc800000006ff */
[----:B------:R0:W1:Y:S01]  /*7160*/  SYNCS.PHASECHK.TRANS64.TRYWAIT P2, [UR5+0x30830], R3 ;  /* 0x03083003ff0075a7 */ /* 0x0000620008040145 */
[----:B------:R-:W-:Y:S05]  /*7170*/  @!P0 BRA `(.L_x_1478) ;  /* 0x0000000000048947 */ /* 0x000fea0003800000 */
[----:B------:R-:W-:Y:S01]  /*7180*/  BPT.TRAP 0x1 ;  /* 0x000000040000795c */ /* 0x000fe20000300000 */
.L_x_1478:
[----:B-1----:R-:W-:Y:S05]  /*7190*/  @P2 BRA `(.L_x_1479) ;  /* 0x0000000000082947 */ /* 0x002fea0003800000 */
[----:B------:R-:W1:Y:S02]  /*71a0*/  SYNCS.PHASECHK.TRANS64.TRYWAIT P2, [UR5+0x30830], R3 ;  /* 0x03083003ff0075a7 */ /* 0x000e640008040145 */
[----:B-1----:R-:W-:Y:S05]  /*71b0*/  @!P2 BRA `(.L_x_1480) ;  /* 0x000000fc0090a947 */ /* 0x002fea0003800000 */
.L_x_1479:
[----:B------:R-:W-:Y:S01]  /*71c0*/  R2UR UR5, R18 ;  /* 0x00000000120572ca */ /* 0x000fe200000e0000 */
[----:B------:R-:W-:Y:S01]  /*71d0*/  WARPGROUP.ARRIVE ;  /* 0x00000000000079c5 */ /* 0x000fe20000000000 */
        /* <DEDUP_REMOVED lines=222> */
.L_x_1481:
[----:B------:R-:W-:Y:S01]  /*7fc0*/  ULEA UR14, UR4, UR37, 0x3 ;  /* 0x00000025040e7291 */ /* 0x000fe2000f8e183f */
[----:B------:R-:W-:-:S05]  /*7fd0*/  IMAD.U32 R0, RZ, RZ, UR6 ;  /* 0x00000006ff007e24 */ /* 0x000fca000f8e00ff */
[----:B------:R-:W-:-:S04]  /*7fe0*/  SHF.L.U32 R0, R0, 0x1f, RZ ;  /* 0x0000001f00007819 */ /* 0x000fc800000006ff */
[----:B------:R2:W3:Y:S01]  /*7ff0*/  SYNCS.PHASECHK.TRANS64.TRYWAIT P2, [UR14+0x30850], R0 ;  /* 0x03085000ff0075a7 */ /* 0x0004e2000804014e */
[----:B------:R-:W-:Y:S05]  /*8000*/  @!P0 BRA `(.L_x_1482) ;  /* 0x0000000000048947 */ /* 0x000fea0003800000 */
[----:B------:R-:W-:Y:S01]  /*8010*/  BPT.TRAP 0x1 ;  /* 0x000000040000795c */ /* 0x000fe20000300000 */
.L_x_1482:
[----:B---3--:R-:W-:Y:S05]  /*8020*/  @P2 BRA `(.L_x_1483) ;  /* 0x0000000000082947 */ /* 0x008fea0003800000 */
[----:B------:R-:W3:Y:S02]  /*8030*/  SYNCS.PHASECHK.TRANS64.TRYWAIT P2, [UR14+0x30850], R0 ;  /* 0x03085000ff0075a7 */ /* 0x000ee4000804014e */
[----:B---3--:R-:W-:Y:S05]  /*8040*/  @!P2 BRA `(.L_x_1484) ;  /* 0x000000f00004a947 */ /* 0x008fea0003800000 */
.L_x_1483:
[----:B------:R-:W-:Y:S01]  /*8050*/  UIADD3 UR5, UR37, 0x400, URZ ;  /* 0x0000040025057890 */ /* 0x000fe2000fffe03f */
[----:B------:R-:W-:Y:S01]  /*8060*/  WARPGROUP.ARRIVE ;  /* 0x00000000000079c5 */ /* 0x000fe20000000000 */
[----:B------:R-:W-:Y:S01]  /*8070*/  UMOV UR11, 0x40000040 ;  /* 0x40000040000b7882 */ /* 0x000fe20000000000 */
[----:B0-2---:R-:W-:Y:S01]  /*8080*/  FMNMX.FTZ R0, R152, R21, !PT ;  /* 0x0000001598007209 */ /* 0x005fe20007810000 */
[----:B------:R-:W-:Y:S01]  /*8090*/  USHF.R.U32.HI UR5, URZ, 0x4, UR5 ;  /* 0x000000043f057899 */ /* 0x000fe20008011605 */
[C---:B------:R-:W-:Y:S01]  /*80a0*/  ISETP.GT.AND P2, PT, R20.reuse, UR58, PT ;  /* 0x0000003a14007c0c */ /* 0x040fe2000bf44270 */
        /* <DEDUP_REMOVED lines=198> */
.L_x_1476:
        /* <DEDUP_REMOVED lines=9> */
.L_x_1503:
        /* <DEDUP_REMOVED lines=8> */
.L_x_1487:
[----:B------:R-:W-:Y:S01]  /*8e20*/  ULEA UR5, UR36, UR37, 0x3 ;  /* 0x0000002524057291 */ /* 0x000fe2000f8e183f */
[----:B------:R-:W-:-:S05]  /*8e30*/  IMAD.U32 R3, RZ, RZ, UR38 ;  /* 0x00000026ff037e24 */ /* 0x000fca000f8e00ff */
[----:B------:R-:W-:-:S04]  /*8e40*/  SHF.L.U32 R3, R3, 0x1f, RZ ;  /* 0x0000001f03037819 */ /* 0x000fc800000006ff */
[----:B------:R0:W1:Y:S01]  /*8e50*/  SYNCS.PHASECHK.TRANS64.TRYWAIT P2, [UR5+0x30830], R3 ;  /* 0x03083003ff0075a7 */ /* 0x0000620008040145 */
[----:B------:R-:W-:Y:S05]  /*8e60*/  @!P0 BRA `(.L_x_1488) ;  /* 0x0000000000048947 */ /* 0x000fea0003800000 */
[----:B------:R-:W-:Y:S01]  /*8e70*/  BPT.TRAP 0x1 ;  /* 0x000000040000795c */ /* 0x000fe20000300000 */
.L_x_1488:
[----:B-1----:R-:W-:Y:S05]  /*8e80*/  @P2 BRA `(.L_x_1489) ;  /* 0x0000000000082947 */ /* 0x002fea0003800000 */
[----:B------:R-:W1:Y:S02]  /*8e90*/  SYNCS.PHASECHK.TRANS64.TRYWAIT P2, [UR5+0x30830], R3 ;  /* 0x03083003ff0075a7 */ /* 0x000e640008040145 */
[----:B-1----:R-:W-:Y:S05]  /*8ea0*/  @!P2 BRA `(.L_x_1490) ;  /* 0x000000e00084a947 */ /* 0x002fea0003800000 */
.L_x_1489:
        /* <DEDUP_REMOVED lines=224> */
.L_x_1491:
[----:B------:R-:W-:Y:S01]  /*9cb0*/  ULEA UR14, UR4, UR37, 0x3 ;  /* 0x00000025040e7291 */ /* 0x000fe2000f8e183f */
[----:B------:R-:W-:-:S05]  /*9cc0*/  IMAD.U32 R0, RZ, RZ, UR6 ;  /* 0x00000006ff007e24 */ /* 0x000fca000f8e00ff */
[----:B------:R-:W-:-:S04]  /*9cd0*/  SHF.L.U32 R0, R0, 0x1f, RZ ;  /* 0x0000001f00007819 */ /* 0x000fc800000006ff */
[----:B------:R2:W3:Y:S01]  /*9ce0*/  SYNCS.PHASECHK.TRANS64.TRYWAIT P2, [UR14+0x30850], R0 ;  /* 0x03085000ff0075a7 */ /* 0x0004e2000804014e */
[----:B------:R-:W-:Y:S05]  /*9cf0*/  @!P0 BRA `(.L_x_1492) ;  /* 0x0000000000048947 */ /* 0x000fea0003800000 */
[----:B------:R-:W-:Y:S01]  /*9d00*/  BPT.TRAP 0x1 ;  /* 0x000000040000795c */ /* 0x000fe20000300000 */
.L_x_1492:
[----:B---3--:R-:W-:Y:S05]  /*9d10*/  @P2 BRA `(.L_x_1493) ;  /* 0x0000000000082947 */ /* 0x008fea0003800000 */
[----:B------:R-:W3:Y:S02]  /*9d20*/  SYNCS.PHASECHK.TRANS64.TRYWAIT P2, [UR14+0x30850], R0 ;  /* 0x03085000ff0075a7 */ /* 0x000ee4000804014e */
[----:B---3--:R-:W-:Y:S05]  /*9d30*/  @!P2 BRA `(.L_x_1494) ;  /* 0x000000d000f8a947 */ /* 0x008fea0003800000 */
.L_x_1493:
[----:B------:R-:W-:Y:S01]  /*9d40*/  UIADD3 UR5, UR37, 0x400, URZ ;  /* 0x0000040025057890 */ /* 0x000fe2000fffe03f */
[----:B------:R-:W-:Y:S01]  /*9d50*/  WARPGROUP.ARRIVE ;  /* 0x00000000000079c5 */ /* 0x000fe20000000000 */
[----:B------:R-:W-:Y:S01]  /*9d60*/  UMOV UR11, 0x40000040 ;  /* 0x40000040000b7882 */ /* 0x000fe20000000000 */
[----:B------:R-:W-:Y:S01]  /*9d70*/  PLOP3.LUT P2, PT, PT, PT, UP0, 0x80, 0x0 ;  /* 0x000000000000781c */ /* 0x000fe20003f4f008 */
[----:B------:R-:W-:Y:S01]  /*9d80*/  USHF.R.U32.HI UR5, URZ, 0x4, UR5 ;  /* 0x000000043f057899 */ /* 0x000fe20008011605 */
[----:B-1----:R-:W-:Y:S01]  /*9d90*/  IMAD.SHL.U32 R4, R20, 0x40, RZ ;  /* 0x0000004014047824 */ /* 0x002fe200078e00ff */
[----:B------:R-:W-:Y:S01]  /*9da0*/  ULDC UR6, c[0x0][0x9e0] ;  /* 0x0002780000067ab9 */ /* 0x000fe20000000800 */
[----:B0-2---:R-:W-:Y:S01]  /*9db0*/  IMAD.U32 R0, RZ, RZ, UR7 ;  /* 0x00000007ff007e24 */ /* 0x005fe2000f8e00ff */
[----:B------:R-:W-:Y:S01]  /*9dc0*/  ULOP3.LUT UR5, UR5, 0x3fff, URZ, 0xc0, !UPT ;  /* 0x00003fff05057892 */ /* 0x000fe2000f8ec03f */
[----:B------:R-:W-:-:S03]  /*9dd0*/  IMAD.U32 R3, RZ, RZ, UR39 ;  /* 0x00000027ff037e24 */ /* 0x000fc6000f8e00ff */
[----:B------:R-:W-:Y:S01]  /*9de0*/  ULOP3.LUT UR5, UR5, 0x2000000, URZ, 0xfc, !UPT ;  /* 0x0200000005057892 */ /* 0x000fe2000f8efc3f */
[----:B------:R-:W-:-:S03]  /*9df0*/  @!P1 LEA R0, R0, UR37, 0x3 ;  /* 0x0000002500009c11 */ /* 0x000fc6000f8e18ff */
[----:B------:R-:W-:Y:S02]  /*9e00*/  ULEA UR4, UR4, UR5, 0xb ;  /* 0x0000000504047291 */ /* 0x000fe4000f8e583f */
[----:B------:R-:W-:-:S05]  /*9e10*/  @!P1 VIADD R0, R0, 0x30840 ;  /* 0x0003084000009836 */ /* 0x000fca0000000000 */
[----:B------:R-:W-:Y:S01]  /*9e20*/  UMOV UR10, UR4 ;  /* 0x00000004000a7c82 */ /* 0x000fe20008000000 */
[----:B------:R-:W-:Y:S01]  /*9e30*/  @!P1 PRMT R0, RZ, 0x654, R0 ;  /* 0x00000654ff009816 */ /* 0x000fe20000000000 */
        /* <DEDUP_REMOVED lines=22> */
[----:B------:R0:W-:Y:S03]  /*9fa0*/  @!P1 SYNCS.ARRIVE.TRANS64.RED.A1T0 RZ, [R0+URZ], RZ ;  /* 0x000000ff00ff99a7 */ /* 0x0001e6000810043f */
[----:B------:R-:W-:Y:S01]  /*9fb0*/  @P2 IMAD.HI.U32 R2, R184, UR4, RZ ;  /* 0x00000004b8022c27 */ /* 0x000fe2000f8e00ff */
[----:B------:R-:W-:-:S04]  /*9fc0*/  @UP0 ULDC UR4, c[0x0][0x450] ;  /* 0x0001140000040ab9 */ /* 0x000fc80000000800 */
[----:B------:R-:W-:Y:S01]  /*9fd0*/  @P2 SHF.R.U32.HI R184, RZ, UR4, R2 ;  /* 0x00000004ffb82c19 */ /* 0x000fe20008011602 */
[----:B------:R-:W-:Y:S01]  /*9fe0*/  ULOP3.LUT UR4, URZ, UR59, URZ, 0x33, !UPT ;  /* 0x0000003b3f047292 */ /* 0x000fe2000f8e333f */
[----:B------:R-:W-:-:S03]  /*9ff0*/  IADD3 R2, -R4, 0x1, RZ ;  /* 0x0000000104027810 */ /* 0x000fc60007ffe1ff */
[----:B------:R-:W1:Y:S02]  /*a000*/  SHFL.IDX PT, R187, R184, RZ, 0x1c1f ;  /* 0x001c1fffb8bb7589 */ /* 0x000e6400000e0000 */
[----:B------:R-:W-:-:S05]  /*a010*/  IMAD R2, R17, -0x2, R2 ;  /* 0xfffffffe11027824 */ /* 0x000fca00078e0202 */
[----:B------:R-:W-:-:S05]  /*a020*/  IADD3 R2, -R3, UR60, R2 ;  /* 0x0000003c03027c10 */ /* 0x000fca000fffe102 */
[C---:B------:R-:W-:Y:S02]  /*a030*/  VIADD R188, R2.reuse, UR6 ;  /* 0x0000000602bc7c36 */ /* 0x040fe40008000000 */
[----:B------:R-:W-:Y:S02]  /*a040*/  VIADD R189, R2, UR4 ;  /* 0x0000000402bd7c36 */ /* 0x000fe40008000000 */
[--C-:B-1----:R-:W-:Y:S02]  /*a050*/  IMAD.IADD R185, R188, 0x1, R187.reuse ;  /* 0x00000001bcb97824 */ /* 0x102fe400078e02bb */
[----:B------:R-:W-:Y:S01]  /*a060*/  IMAD.IADD R186, R189, 0x1, R187 ;  /* 0x00000001bdba7824 */ /* 0x000fe200078e02bb */
[----:B0-----:R-:W-:Y:S06]  /*a070*/  @!P6 BRA `(.L_x_1495) ;  /* 0x00000000005ce947 */ /* 0x001fec0003800000 */
        /* <DEDUP_REMOVED lines=13> */
.L_x_1497:
[----:B------:R-:W-:-:S05]  /*a150*/  IMAD.U32 R190, RZ, RZ, UR58 ;  /* 0x0000003affbe7e24 */ /* 0x000fca000f8e00ff */
[----:B------:R-:W-:-:S13]  /*a160*/  ISETP.NE.AND P2, PT, R190, 0x1, PT ;  /* 0x00000001be00780c */ /* 0x000fda0003f45270 */
[----:B------:R-:W0:Y:S02]  /*a170*/  @P2 LDC.64 R2, c[0x0][0x9e8] ;  /* 0x00027a00ff022b82 */ /* 0x000e240000000a00 */
[----:B0-----:R-:W-:-:S05]  /*a180*/  @P2 IMAD.HI.U32 R2, R187, R2, RZ ;  /* 0x00000002bb022227 */ /* 0x001fca00078e00ff */
[----:B------:R-:W-:-:S07]  /*a190*/  @P2 SHF.R.U32.HI R187, RZ, R3, R2 ;  /* 0x00000003ffbb2219 */ /* 0x000fce0000011602 */
.L_x_1498:
[----:B------:R-:W-:Y:S05]  /*a1a0*/  BSYNC B0 ;  /* 0x0000000000007941 */ /* 0x000fea0003800000 */
.L_x_1496:
[----:B------:R-:W-:-:S04]  /*a1b0*/  IMAD R0, R187, R190, -R4 ;  /* 0x000000bebb007224 */ /* 0x000fc800078e0a04 */
[----:B------:R-:W-:-:S05]  /*a1c0*/  IMAD R0, R17, -0x2, R0 ;  /* 0xfffffffe11007824 */ /* 0x000fca00078e0200 */
[----:B------:R-:W-:Y:S02]  /*a1d0*/  VIADDMNMX R185, R0, R190, R185, PT ;  /* 0x000000be00b97246 */ /* 0x000fe400038001b9 */
[----:B------:R-:W-:-:S07]  /*a1e0*/  VIMNMX R186, R186, R0, !PT ;  /* 0x00000000baba7248 */ /* 0x000fce0007fe0100 */
.L_x_1495:
[----:B------:R-:W-:-:S04]  /*a1f0*/  ISETP.GT.AND P2, PT, R20, -0x1, PT ;  /* 0xffffffff1400780c */ /* 0x000fc80003f44270 */
[C---:B------:R-:W-:Y:S02]  /*a200*/  ISETP.GT.AND P3, PT, R186.reuse, RZ, P2 ;  /* 0x000000ffba00720c */ /* 0x040fe40001764270 */
[C---:B------:R-:W-:Y:S02]  /*a210*/  ISETP.GT.AND P5, PT, R186.reuse, 0x1, P2 ;  /* 0x00000001ba00780c */ /* 0x040fe400017a4270 */
[----:B------:R-:W-:Y:S02]  /*a220*/  ISETP.LT.OR P4, PT, R185, 0x1, P3 ;  /* 0x00000001b900780c */ /* 0x000fe40001f81670 */
[----:B------:R-:W-:Y:S02]  /*a230*/  ISETP.GT.AND P3, PT, R186, 0x8, P2 ;  /* 0x00000008ba00780c */ /* 0x000fe40001764270 */
[----:B------:R-:W-:Y:S02]  /*a240*/  FSEL R152, R152, -INF , !P4 ;  /* 0xff80000098987808 */ /* 0x000fe40006000000 */
[----:B------:R-:W-:-:S02]  /*a250*/  ISETP.GT.AND P4, PT, R186, 0x9, P2 ;  /* 0x00000009ba00780c */ /* 0x000fc40001784270 */
[C---:B------:R-:W-:Y:S02]  /*a260*/  ISETP.LT.OR P5, PT, R185.reuse, 0x2, P5 ;  /* 0x00000002b900780c */ /* 0x040fe40002fa1670 */
[C---:B------:R-:W-:Y:S02]  /*a270*/  ISETP.LT.OR P3, PT, R185.reuse, 0x9, P3 ;  /* 0x00000009b900780c */ /* 0x040fe40001f61670 */
[----:B------:R-:W-:Y:S02]  /*a280*/  ISETP.LT.OR P4, PT, R185, 0xa, P4 ;  /* 0x0000000ab900780c */ /* 0x000fe40002781670 */
[----:B------:R-:W-:Y:S02]  /*a290*/  FSEL R0, R153, -INF , !P5 ;  /* 0xff80000099007808 */ /* 0x000fe40006800000 */
[----:B------:R-:W-:Y:S01]  /*a2a0*/  FSEL R156, R156, -INF , !P3 ;  /* 0xff8000009c9c7808 */ /* 0x000fe20005800000 */
[----:B------:R-:W0:Y:S01]  /*a2b0*/  SHFL.IDX PT, R153, R184, 0x1, 0x1c1f ;  /* 0x003c1f00b8997f89 */ /* 0x000e2200000e0000 */
        /* <DEDUP_REMOVED lines=9> */
[----:B------:R-:W-:Y:S02]  /*a350*/  FSEL R164, R164, -INF , !P4 ;  /* 0xff800000a4a47808 */ /* 0x000fe40006000000 */
[C---:B------:R-:W-:Y:S02]  /*a360*/  ISETP.GT.AND P5, PT, R186.reuse, 0x19, P2 ;  /* 0x00000019ba00780c */ /* 0x040fe400017a4270 */
[----:B------:R-:W-:Y:S01]  /*a370*/  ISETP.GT.AND P3, PT, R186, 0x20, P2 ;  /* 0x00000020ba00780c */ /* 0x000fe20001764270 */
[----:B0-----:R-:W-:Y:S01]  /*a380*/  IMAD.IADD R184, R188, 0x1, R153 ;  /* 0x00000001bcb87824 */ /* 0x001fe200078e0299 */
[----:B------:R-:W-:-:S02]  /*a390*/  ISETP.GT.AND P4, PT, R186, 0x21, P2 ;  /* 0x00000021ba00780c */ /* 0x000fc40001784270 */
        /* <DEDUP_REMOVED lines=16> */
[C---:B------:R-:W-:Y:S02]  /*a4a0*/  ISETP.GT.AND P3, PT, R186.reuse, 0x38, P2 ;  /* 0x00000038ba00780c */ /* 0x040fe40001764270 */
[----:B------:R-:W-:-:S02]  /*a4b0*/  ISETP.GT.AND P4, PT, R186, 0x39, P2 ;  /* 0x00000039ba00780c */ /* 0x000fc40001784270 */
[C---:B------:R-:W-:Y:S02]  /*a4c0*/  ISETP.LT.OR P5, PT, R185.reuse, 0x32, P5 ;  /* 0x00000032b900780c */ /* 0x040fe40002fa1670 */
[C---:B------:R-:W-:Y:S02]  /*a4d0*/  ISETP.LT.OR P3, PT, R185.reuse, 0x39, P3 ;  /* 0x00000039b900780c */ /* 0x040fe40001f61670 */
[----:B------:R-:W-:Y:S01]  /*a4e0*/  ISETP.LT.OR P4, PT, R185, 0x3a, P4 ;  /* 0x0000003ab900780c */ /* 0x000fe20002781670 */
[----:B------:R-:W-:Y:S01]  /*a4f0*/  IMAD.IADD R185, R189, 0x1, R153 ;  /* 0x00000001bdb97824 */ /* 0x000fe200078e0299 */
[----:B------:R-:W-:Y:S02]  /*a500*/  FSEL R177, R177, -INF , !P5 ;  /* 0xff800000b1b17808 */ /* 0x000fe40006800000 */
[----:B------:R-:W-:Y:S02]  /*a510*/  FSEL R180, R180, -INF , !P3 ;  /* 0xff800000b4b47808 */ /* 0x000fe40005800000 */
[----:B------:R-:W-:Y:S01]  /*a520*/  FSEL R181, R181, -INF , !P4 ;  /* 0xff800000b5b57808 */ /* 0x000fe20006000000 */
[----:B------:R-:W-:Y:S06]  /*a530*/  @!P6 BRA `(.L_x_1499) ;  /* 0x00000000005ce947 */ /* 0x000fec0003800000 */
        /* <DEDUP_REMOVED lines=13> */
.L_x_1501:
[----:B------:R-:W-:-:S05]  /*a610*/  IMAD.U32 R187, RZ, RZ, UR58 ;  /* 0x0000003affbb7e24 */ /* 0x000fca000f8e00ff */
[----:B------:R-:W-:-:S13]  /*a620*/  ISETP.NE.AND P3, PT, R187, 0x1, PT ;  /* 0x00000001bb00780c */ /* 0x000fda0003f65270 */
[----:B------:R-:W0:Y:S02]  /*a630*/  @P3 LDC.64 R2, c[0x0][0x9e8] ;  /* 0x00027a00ff023b82 */ /* 0x000e240000000a00 */
[----:B0-----:R-:W-:-:S05]  /*a640*/  @P3 IMAD.HI.U32 R2, R153, R2, RZ ;  /* 0x0000000299023227 */ /* 0x001fca00078e00ff */
[----:B------:R-:W-:-:S07]  /*a650*/  @P3 SHF.R.U32.HI R153, RZ, R3, R2 ;  /* 0x00000003ff993219 */ /* 0x000fce0000011602 */
.L_x_1502:
[----:B------:R-:W-:Y:S05]  /*a660*/  BSYNC B0 ;  /* 0x0000000000007941 */ /* 0x000fea0003800000 */
.L_x_1500:
[----:B------:R-:W-:-:S04]  /*a670*/  IMAD R4, R153, R187, -R4 ;  /* 0x000000bb99047224 */ /* 0x000fc800078e0a04 */
[----:B------:R-:W-:-:S05]  /*a680*/  IMAD R4, R17, -0x2, R4 ;  /* 0xfffffffe11047824 */ /* 0x000fca00078e0204 */
[----:B------:R-:W-:Y:S02]  /*a690*/  VIADDMNMX R184, R4, R187, R184, PT ;  /* 0x000000bb04b87246 */ /* 0x000fe400038001b8 */
[----:B------:R-:W-:-:S07]  /*a6a0*/  VIMNMX R185, R185, R4, !PT ;  /* 0x00000004b9b97248 */ /* 0x000fce0007fe0100 */
.L_x_1499:
        /* <DEDUP_REMOVED lines=10> */
[----:B------:R-:W-:Y:S02]  /*a750*/  ISETP.GT.AND P3, PT, R185, RZ, P2 ;  /* 0x000000ffb900720c */ /* 0x000fe40001764270 */
[----:B------:R-:W-:Y:S02]  /*a760*/  FMNMX.FTZ R2, R160, R3, !PT ;  /* 0x00000003a0027209 */ /* 0x000fe40007810000 */
[----:B------:R-:W-:Y:S02]  /*a770*/  ISETP.LT.OR P3, PT, R184, 0x1, P3 ;  /* 0x00000001b800780c */ /* 0x000fe40001f61670 */
[----:B------:R-:W-:Y:S02]  /*a780*/  FMNMX.FTZ R3, R161, R2, !PT ;  /* 0x00000002a1037209 */ /* 0x000fe40007810000 */
[----:B------:R-:W-:-:S02]  /*a790*/  ISETP.GT.AND P4, PT, R185, 0x8, P2 ;  /* 0x00000008b900780c */ /* 0x000fc40001784270 */
[----:B------:R-:W-:Y:S02]  /*a7a0*/  FMNMX.FTZ R2, R164, R3, !PT ;  /* 0x00000003a4027209 */ /* 0x000fe40007810000 */
[----:B------:R-:W-:Y:S02]  /*a7b0*/  FSEL R187, R154, -INF , !P3 ;  /* 0xff8000009abb7808 */ /* 0x000fe40005800000 */
        /* <DEDUP_REMOVED lines=18> */
[C---:B------:R-:W-:Y:S01]  /*a8e0*/  ISETP.GT.AND P3, PT, R185.reuse, 0x18, P2 ;  /* 0x00000018b900780c */ /* 0x040fe20001764270 */
[----:B------:R-:W0:Y:S01]  /*a8f0*/  SHFL.BFLY PT, R3, R2, 0x2, 0x1f ;  /* 0x0c401f0002037f89 */ /* 0x000e2200000e0000 */
[C---:B------:R-:W-:Y:S02]  /*a900*/  ISETP.LT.OR P5, PT, R184.reuse, 0x12, P5 ;  /* 0x00000012b800780c */ /* 0x040fe40002fa1670 */
[----:B------:R-:W-:Y:S02]  /*a910*/  ISETP.GT.AND P4, PT, R185, 0x19, P2 ;  /* 0x00000019b900780c */ /* 0x000fe40001784270 */
[----:B------:R-:W-:-:S02]  /*a920*/  ISETP.LT.OR P3, PT, R184, 0x19, P3 ;  /* 0x00000019b800780c */ /* 0x000fc40001f61670 */
[----:B------:R-:W-:Y:S02]  /*a930*/  FSEL R163, R163, -INF , !P5 ;  /* 0xff800000a3a37808 */ /* 0x000fe40006800000 */
[----:B------:R-:W-:Y:S02]  /*a940*/  ISETP.LT.OR P4, PT, R184, 0x1a, P4 ;  /* 0x0000001ab800780c */ /* 0x000fe40002781670 */
[C---:B------:R-:W-:Y:S02]  /*a950*/  ISETP.GT.AND P5, PT, R185.reuse, 0x20, P2 ;  /* 0x00000020b900780c */ /* 0x040fe400017a4270 */
[----:B------:R-:W-:Y:S02]  /*a960*/  FSEL R166, R166, -INF , !P3 ;  /* 0xff800000a6a67808 */ /* 0x000fe40005800000 */
[----:B------:R-:W-:Y:S02]  /*a970*/  ISETP.GT.AND P3, PT, R185, 0x21, P2 ;  /* 0x00000021b900780c */ /* 0x000fe40001764270 */
[----:B------:R-:W-:-:S02]  /*a980*/  FSEL R167, R167, -INF , !P4 ;  /* 0xff800000a7a77808 */ /* 0x000fc40006000000 */
[C---:B------:R-:W-:Y:S02]  /*a990*/  ISETP.LT.OR P5, PT, R184.reuse, 0x21, P5 ;  /* 0x00000021b800780c */ /* 0x040fe40002fa1670 */
[----:B------:R-:W-:Y:S02]  /*a9a0*/  ISETP.GT.AND P4, PT, R185, 0x28, P2 ;  /* 0x00000028b900780c */ /* 0x000fe40001784270 */
[----:B------:R-:W-:Y:S02]  /*a9b0*/  ISETP.LT.OR P3, PT, R184, 0x22, P3 ;  /* 0x00000022b800780c */ /* 0x000fe40001f61670 */
[----:B0-----:R-:W-:Y:S02]  /*a9c0*/  FMNMX.FTZ R3, R2, R3, !PT ;  /* 0x0000000302037209 */ /* 0x001fe40007810000 */
[----:B------:R-:W-:Y:S02]  /*a9d0*/  FMNMX.FTZ R2, R187, R218, !PT ;  /* 0x000000dabb027209 */ /* 0x000fe40007810000 */
[----:B------:R-:W-:Y:S01]  /*a9e0*/  FSEL R170, R170, -INF , !P5 ;  /* 0xff800000aaaa7808 */ /* 0x000fe20006800000 */
[----:B------:R-:W0:Y:S01]  /*a9f0*/  SHFL.BFLY PT, R4, R3, 0x1, 0x1f ;  /* 0x0c201f0003047f89 */ /* 0x000e2200000e0000 */
[----:B------:R-:W-:-:S02]  /*aa00*/  ISETP.LT.OR P4, PT, R184, 0x29, P4 ;  /* 0x00000029b800780c */ /* 0x000fc40002781670 */
[----:B------:R-:W-:Y:S02]  /*aa10*/  FSEL R171, R171, -INF , !P3 ;  /* 0xff800000abab7808 */ /* 0x000fe40005800000 */
[C---:B------:R-:W-:Y:S02]  /*aa20*/  ISETP.GT.AND P3, PT, R185.reuse, 0x29, P2 ;  /* 0x00000029b900780c */ /* 0x040fe40001764270 */
[----:B------:R-:W-:Y:S02]  /*aa30*/  FSEL R174, R174, -INF , !P4 ;  /* 0xff800000aeae7808 */ /* 0x000fe40006000000 */
[----:B------:R-:W-:Y:S02]  /*aa40*/  ISETP.GT.AND P4, PT, R185, 0x30, P2 ;  /* 0x00000030b900780c */ /* 0x000fe40001784270 */
[C---:B------:R-:W-:Y:S02]  /*aa50*/  ISETP.LT.OR P3, PT, R184.reuse, 0x2a, P3 ;  /* 0x0000002ab800780c */ /* 0x040fe40001f61670 */
[----:B------:R-:W-:-:S02]  /*aa60*/  ISETP.LT.OR P4, PT, R184, 0x31, P4 ;  /* 0x00000031b800780c */ /* 0x000fc40002781670 */
[----:B------:R-:W-:Y:S02]  /*aa70*/  FSEL R175, R175, -INF , !P3 ;  /* 0xff800000afaf7808 */ /* 0x000fe40005800000 */
[C---:B------:R-:W-:Y:S02]  /*aa80*/  ISETP.GT.AND P3, PT, R185.reuse, 0x31, P2 ;  /* 0x00000031b900780c */ /* 0x040fe40001764270 */
[----:B------:R-:W-:Y:S02]  /*aa90*/  FSEL R178, R178, -INF , !P4 ;  /* 0xff800000b2b27808 */ /* 0x000fe40006000000 */
[C---:B------:R-:W-:Y:S02]  /*aaa0*/  ISETP.GT.AND P4, PT, R185.reuse, 0x38, P2 ;  /* 0x00000038b900780c */ /* 0x040fe40001784270 */
[----:B------:R-:W-:Y:S02]  /*aab0*/  ISETP.GT.AND P2, PT, R185, 0x39, P2 ;  /* 0x00000039b900780c */ /* 0x000fe40001744270 */
[----:B0-----:R-:W-:-:S02]  /*aac0*/  FMNMX.FTZ R4, R3, R4, !PT ;  /* 0x0000000403047209 */ /* 0x001fc40007810000 */
[----:B------:R-:W-:Y:S02]  /*aad0*/  FMNMX.FTZ R3, R155, R2, !PT ;  /* 0x000000029b037209 */ /* 0x000fe40007810000 */
[----:B------:R-:W-:Y:S02]  /*aae0*/  FSETP.NEU.FTZ.AND P5, PT, R4, -INF , PT ;  /* 0xff8000000400780b */ /* 0x000fe40003fbd000 */
[----:B------:R-:W-:Y:S02]  /*aaf0*/  FMNMX.FTZ R2, R158, R3, !PT ;  /* 0x000000039e027209 */ /* 0x000fe40007810000 */
[C---:B------:R-:W-:Y:S02]  /*ab00*/  ISETP.LT.OR P3, PT, R184.reuse, 0x32, P3 ;  /* 0x00000032b800780c */ /* 0x040fe40001f61670 */
[----:B------:R-:W-:Y:S02]  /*ab10*/  FMNMX.FTZ R3, R159, R2, !PT ;  /* 0x000000029f037209 */ /* 0x000fe40007810000 */
[----:B------:R-:W-:-:S02]  /*ab20*/  ISETP.LT.OR P4, PT, R184, 0x39, P4 ;  /* 0x00000039b800780c */ /* 0x000fc40002781670 */
[----:B------:R-:W-:Y:S01]  /*ab30*/  FMNMX.FTZ R2, R162, R3, !PT ;  /* 0x00000003a2027209 */ /* 0x000fe20007810000 */
[----:B------:R-:W-:Y:S01]  /*ab40*/  FMUL.FTZ R3, R4, UR5 ;  /* 0x0000000504037c20 */ /* 0x000fe20008410000 */
        /* <DEDUP_REMOVED lines=28> */
[----:B------:R-:W-:Y:S01]  /*ad10*/  FFMA.FTZ R181, R181, UR5, -R3 ;  /* 0x00000005b5b57c23 */ /* 0x000fe20008010803 */
[----:B------:R-:W-:Y:S01]  /*ad20*/  FSEL R2, R4, RZ, P5 ;  /* 0x000000ff04027208 */ /* 0x000fe20002800000 */
[----:B------:R-:W-:Y:S01]  /*ad30*/  MUFU.EX2 R153, R153 ;  /* 0x0000009900997308 */ /* 0x000fe20000000800 */
[----:B------:R-:W-:-:S02]  /*ad40*/  FMNMX.FTZ R185, R179, R0, !PT ;  /* 0x00000000b3b97209 */ /* 0x000fc40007810000 */
[----:B------:R-:W-:Y:S01]  /*ad50*/  R2UR UR4, R23 ;  /* 0x00000000170472ca */ /* 0x000fe200000e0000 */
[----:B------:R-:W-:Y:S01]  /*ad60*/  FADD.FTZ R2, -R2, R21 ;  /* 0x0000001502027221 */ /* 0x000fe20000010100 */
[----:B------:R-:W-:-:S03]  /*ad70*/  FMNMX.FTZ R0, R182, R185, !PT ;  /* 0x000000b9b6007209 */ /* 0x000fc60007810000 */
[----:B------:R-:W-:Y:S01]  /*ad80*/  FMUL.FTZ R2, R2, UR5 ;  /* 0x0000000502027c20 */ /* 0x000fe20008410000 */
[----:B------:R-:W-:Y:S01]  /*ad90*/  FMNMX.FTZ R0, R183, R0, !PT ;  /* 0x00000000b7007209 */ /* 0x000fe20007810000 */
[----:B------:R-:W-:Y:S04]  /*ada0*/  MUFU.EX2 R196, R196 ;  /* 0x000000c400c47308 */ /* 0x000fe80000000800 */
[----:B------:R-:W0:Y:S04]  /*adb0*/  SHFL.BFLY PT, R185, R0, 0x2, 0x1f ;  /* 0x0c401f0000b97f89 */ /* 0x000e2800000e0000 */
        /* <DEDUP_REMOVED lines=11> */
[----:B------:R-:W-:Y:S02]  /*ae70*/  FMUL.FTZ R156, R3, UR5 ;  /* 0x00000005039c7c20 */ /* 0x000fe40008410000 */
[----:B------:R-:W0:Y:S03]  /*ae80*/  MUFU.EX2 R0, R2 ;  /* 0x0000000200007308 */ /* 0x000e260000000800 */
[----:B------:R-:W-:-:S05]  /*ae90*/  FSEL R156, R156, RZ, P2 ;  /* 0x000000ff9c9c7208 */ /* 0x000fca0001000000 */
[--C-:B------:R-:W-:Y:S01]  /*aea0*/  FFMA.FTZ R152, R155, UR5, -R156.reuse ;  /* 0x000000059b987c23 */ /* 0x100fe2000801089c */
[----:B------:R-:W-:Y:S01]  /*aeb0*/  FSEL R155, R3, RZ, P2 ;  /* 0x000000ff039b7208 */ /* 0x000fe20001000000 */
[--C-:B------:R-:W-:Y:S01]  /*aec0*/  FFMA.FTZ R197, R187, UR5, -R156.reuse ;  /* 0x00000005bbc57c23 */ /* 0x100fe2000801089c */
[--C-:B------:R-:W-:Y:S01]  /*aed0*/  FFMA.FTZ R199, R158, UR5, -R156.reuse ;  /* 0x000000059ec77c23 */ /* 0x100fe2000801089c */
[--C-:B------:R-:W-:Y:S01]  /*aee0*/  FFMA.FTZ R154, R159, UR5, -R156.reuse ;  /* 0x000000059f9a7c23 */ /* 0x100fe2000801089c */
[----:B------:R-:W-:Y:S01]  /*aef0*/  FFMA.FTZ R193, R162, UR5, -R156 ;  /* 0x00000005a2c17c23 */ /* 0x000fe2000801089c */
[----:B------:R-:W-:Y:S01]  /*af00*/  FADD.FTZ R155, -R155, R218 ;  /* 0x000000da9b9b7221 */ /* 0x000fe20000010100 */
[----:B------:R-:W-:Y:S01]  /*af10*/  MUFU.EX2 R152, R152 ;  /* 0x0000009800987308 */ /* 0x000fe20000000800 */
[--C-:B------:R-:W-:Y:S01]  /*af20*/  FFMA.FTZ R158, R163, UR5, -R156.reuse ;  /* 0x00000005a39e7c23 */ /* 0x100fe2000801089c */
[----:B0-----:R-:W-:Y:S01]  /*af30*/  FFMA.FTZ R159, R0, R16, R153 ;  /* 0x00000010009f7223 */ /* 0x001fe20000010099 */
[----:B------:R-:W-:Y:S01]  /*af40*/  FMUL.FTZ R155, R155, UR5 ;  /* 0x000000059b9b7c20 */ /* 0x000fe20008410000 */
[--C-:B------:R-:W-:Y:S01]  /*af50*/  FFMA.FTZ R195, R166, UR5, -R156.reuse ;  /* 0x00000005a6c37c23 */ /* 0x100fe2000801089c */
[--C-:B------:R-:W-:Y:S01]  /*af60*/  FFMA.FTZ R160, R167, UR5, -R156.reuse ;  /* 0x00000005a7a07c23 */ /* 0x100fe2000801089c */
[----:B------:R-:W-:Y:S01]  /*af70*/  FADD.FTZ R159, R196, R159 ;  /* 0x0000009fc49f7221 */ /* 0x000fe20000010000 */
[--C-:B------:R-:W-:Y:S01]  /*af80*/  FFMA.FTZ R189, R170, UR5, -R156.reuse ;  /* 0x00000005aabd7c23 */ /* 0x100fe2000801089c */
[----:B------:R-:W-:Y:S01]  /*af90*/  MUFU.EX2 R197, R197 ;  /* 0x000000c500c57308 */ /* 0x000fe20000000800 */
[--C-:B------:R-:W-:Y:S01]  /*afa0*/  FFMA.FTZ R162, R171, UR5, -R156.reuse ;  /* 0x00000005aba27c23 */ /* 0x100fe2000801089c */
[----:B------:R-:W-:Y:S01]  /*afb0*/  FADD.FTZ R16, R198, R159 ;  /* 0x0000009fc6107221 */ /* 0x000fe20000010000 */
[--C-:B------:R-:W-:Y:S01]  /*afc0*/  FFMA.FTZ R191, R174, UR5, -R156.reuse ;  /* 0x00000005aebf7c23 */ /* 0x100fe2000801089c */
[--C-:B------:R-:W-:Y:S01]  /*afd0*/  FFMA.FTZ R185, R178, UR5, -R156.reuse ;  /* 0x00000005b2b97c23 */ /* 0x100fe2000801089c */
[----:B------:R-:W-:Y:S01]  /*afe0*/  FFMA.FTZ R179, R179, UR5, -R156 ;  /* 0x00000005b3b37c23 */ /* 0x000fe2000801089c */
[C---:B------:R-:W-:Y:S01]  /*aff0*/  FADD.FTZ R159, R157.reuse, R16 ;  /* 0x000000109d9f7221 */ /* 0x040fe20000010000 */
[----:B------:R-:W-:Y:S01]  /*b000*/  F2FP.BF16.F32.PACK_AB R196, R196, R153 ;  /* 0x00000099c4c4723e */ /* 0x000fe200000010ff */
[----:B------:R0:W1:Y:S01]  /*b010*/  MUFU.EX2 R2, R155 ;  /* 0x0000009b00027308 */ /* 0x0000620000000800 */
[----:B------:R-:W-:Y:S01]  /*b020*/  FFMA.FTZ R182, R182, UR5, -R156 ;  /* 0x00000005b6b67c23 */ /* 0x000fe2000801089c */
[----:B------:R-:W-:Y:S01]  /*b030*/  FADD.FTZ R164, R192, R159 ;  /* 0x0000009fc0a47221 */ /* 0x000fe20000010000 */
[----:B------:R-:W-:Y:S01]  /*b040*/  IMAD.U32 R159, RZ, RZ, UR14 ;  /* 0x0000000eff9f7e24 */ /* 0x000fe2000f8e00ff */
[----:B------:R-:W-:Y:S01]  /*b050*/  ISETP.GT.AND P2, PT, R20, UR4, PT ;  /* 0x0000000414007c0c */ /* 0x000fe2000bf44270 */
[----:B------:R-:W-:Y:S01]  /*b060*/  UMOV UR4, UR36 ;  /* 0x0000002400047c82 */ /* 0x000fe20008000000 */
[----:B------:R-:W-:Y:S01]  /*b070*/  F2FP.BF16.F32.PACK_AB R198, R157, R198 ;  /* 0x000000c69dc6723e */ /* 0x000fe200000010ff */
[----:B------:R-:W-:Y:S01]  /*b080*/  @!P1 VIADD R159, R159, 0x30860 ;  /* 0x000308609f9f9836 */ /* 0x000fe20000000000 */
[----:B------:R-:W2:Y:S01]  /*b090*/  MUFU.EX2 R199, R199 ;  /* 0x000000c700c77308 */ /* 0x000ea20000000800 */
[----:B0-----:R-:W-:Y:S01]  /*b0a0*/  FADD.FTZ R155, R161, R164 ;  /* 0x000000a4a19b7221 */ /* 0x001fe20000010000 */
[--C-:B------:R-:W-:Y:S01]  /*b0b0*/  FFMA.FTZ R164, R175, UR5, -R156.reuse ;  /* 0x00000005afa47c23 */ /* 0x100fe2000801089c */
[----:B------:R-:W-:Y:S01]  /*b0c0*/  FFMA.FTZ R156, R183, UR5, -R156 ;  /* 0x00000005b79c7c23 */ /* 0x000fe2000801089c */
[----:B------:R-:W-:Y:S01]  /*b0d0*/  @!P1 PRMT R159, RZ, 0x654, R159 ;  /* 0x00000654ff9f9816 */ /* 0x000fe2000000009f */
[----:B------:R-:W-:Y:S01]  /*b0e0*/  FADD.FTZ R166, R194, R155 ;  /* 0x0000009bc2a67221 */ /* 0x000fe20000010000 */
[----:B------:R-:W-:Y:S01]  /*b0f0*/  F2FP.BF16.F32.PACK_AB R192, R161, R192 ;  /* 0x000000c0a1c0723e */ /* 0x000fe200000010ff */
[----:B------:R-:W-:Y:S01]  /*b100*/  VIADD R20, R20, 0xffffffff ;  /* 0xffffffff14147836 */ /* 0x000fe20000000000 */
[----:B------:R-:W0:Y:S01]  /*b110*/  MUFU.EX2 R154, R154 ;  /* 0x0000009a009a7308 */ /* 0x000e220000000800 */
[----:B-1----:R-:W-:Y:S01]  /*b120*/  FFMA.FTZ R5, R2, R5, R197 ;  /* 0x0000000502057223 */ /* 0x002fe200000100c5 */
[C---:B------:R-:W-:Y:S01]  /*b130*/  FADD.FTZ R155, R165.reuse, R166 ;  /* 0x000000a6a59b7221 */ /* 0x040fe20000010000 */
[----:B------:R1:W-:Y:S01]  /*b140*/  @!P1 SYNCS.ARRIVE.TRANS64.RED.A1T0 RZ, [R159+URZ], RZ ;  /* 0x000000ff9fff99a7 */ /* 0x0003e2000810043f */
[----:B------:R-:W-:Y:S01]  /*b150*/  F2FP.BF16.F32.PACK_AB R194, R165, R194 ;  /* 0x000000c2a5c2723e */ /* 0x000fe200000010ff */
[----:B------:R-:W-:Y:S01]  /*b160*/  FADD.FTZ R16, R152, R5 ;  /* 0x0000000598107221 */ /* 0x000fe20000010000 */
[----:B------:R-:W-:Y:S01]  /*b170*/  FADD.FTZ R166, R188, R155 ;  /* 0x0000009bbca67221 */ /* 0x000fe20000010000 */
[----:B------:R-:W-:Y:S01]  /*b180*/  F2FP.BF16.F32.PACK_AB R197, R152, R197 ;  /* 0x000000c598c5723e */ /* 0x000fe200000010ff */
[----:B------:R-:W3:Y:S01]  /*b190*/  MUFU.EX2 R193, R193 ;  /* 0x000000c100c17308 */ /* 0x000ee20000000800 */
[----:B--2---:R-:W-:Y:S01]  /*b1a0*/  FADD.FTZ R5, R199, R16 ;  /* 0x00000010c7057221 */ /* 0x004fe20000010000 */
[----:B------:R-:W-:-:S06]  /*b1b0*/  IMAD.MOV.U32 R218, RZ, RZ, R3 ;  /* 0x000000ffffda7224 */ /* 0x000fcc00078e0003 */
[----:B------:R-:W2:Y:S01]  /*b1c0*/  MUFU.EX2 R158, R158 ;  /* 0x0000009e009e7308 */ /* 0x000ea20000000800 */
[C---:B0-----:R-:W-:Y:S01]  /*b1d0*/  FADD.FTZ R16, R154.reuse, R5 ;  /* 0x000000059a107221 */ /* 0x041fe20000010000 */
[----:B------:R-:W-:-:S06]  /*b1e0*/  F2FP.BF16.F32.PACK_AB R199, R154, R199 ;  /* 0x000000c79ac7723e */ /* 0x000fcc00000010ff */
[----:B------:R-:W0:Y:S01]  /*b1f0*/  MUFU.EX2 R195, R195 ;  /* 0x000000c300c37308 */ /* 0x000e220000000800 */
[----:B---3--:R-:W-:-:S07]  /*b200*/  FADD.FTZ R5, R193, R16 ;  /* 0x00000010c1057221 */ /* 0x008fce0000010000 */
[----:B------:R-:W3:Y:S01]  /*b210*/  MUFU.EX2 R169, R169 ;  /* 0x000000a900a97308 */ /* 0x000ee20000000800 */
[C---:B--2---:R-:W-:Y:S01]  /*b220*/  FADD.FTZ R16, R158.reuse, R5 ;  /* 0x000000059e107221 */ /* 0x044fe20000010000 */
[----:B------:R-:W-:-:S06]  /*b230*/  F2FP.BF16.F32.PACK_AB R193, R158, R193 ;  /* 0x000000c19ec1723e */ /* 0x000fcc00000010ff */
[----:B------:R-:W2:Y:S01]  /*b240*/  MUFU.EX2 R160, R160 ;  /* 0x000000a000a07308 */ /* 0x000ea20000000800 */
[----:B0-----:R-:W-:-:S07]  /*b250*/  FADD.FTZ R5, R195, R16 ;  /* 0x00000010c3057221 */ /* 0x001fce0000010000 */
[----:B------:R-:W0:Y:S01]  /*b260*/  MUFU.EX2 R190, R190 ;  /* 0x000000be00be7308 */ /* 0x000e220000000800 */
[C---:B---3--:R-:W-:Y:S01]  /*b270*/  FADD.FTZ R155, R169.reuse, R166 ;  /* 0x000000a6a99b7221 */ /* 0x048fe20000010000 */
[----:B------:R-:W-:-:S06]  /*b280*/  F2FP.BF16.F32.PACK_AB R188, R169, R188 ;  /* 0x000000bca9bc723e */ /* 0x000fcc00000010ff */
[----:B------:R-:W3:Y:S01]  /*b290*/  MUFU.EX2 R189, R189 ;  /* 0x000000bd00bd7308 */ /* 0x000ee20000000800 */
[C---:B--2---:R-:W-:Y:S01]  /*b2a0*/  FADD.FTZ R16, R160.reuse, R5 ;  /* 0x00000005a0107221 */ /* 0x044fe20000010000 */
[----:B------:R-:W-:-:S06]  /*b2b0*/  F2FP.BF16.F32.PACK_AB R195, R160, R195 ;  /* 0x000000c3a0c3723e */ /* 0x000fcc00000010ff */
[----:B------:R-:W2:Y:S01]  /*b2c0*/  MUFU.EX2 R173, R173 ;  /* 0x000000ad00ad7308 */ /* 0x000ea20000000800 */
[----:B0-----:R-:W-:-:S07]  /*b2d0*/  FADD.FTZ R166, R190, R155 ;  /* 0x0000009bbea67221 */ /* 0x001fce0000010000 */
[----:B------:R-:W0:Y:S01]  /*b2e0*/  MUFU.EX2 R162, R162 ;  /* 0x000000a200a27308 */ /* 0x000e220000000800 */
[----:B---3--:R-:W-:-:S07]  /*b2f0*/  FADD.FTZ R5, R189, R16 ;  /* 0x00000010bd057221 */ /* 0x008fce0000010000 */
[----:B------:R-:W3:Y:S01]  /*b300*/  MUFU.EX2 R184, R184 ;  /* 0x000000b800b87308 */ /* 0x000ee20000000800 */
[C---:B--2---:R-:W-:Y:S01]  /*b310*/  FADD.FTZ R153, R173.reuse, R166 ;  /* 0x000000a6ad997221 */ /* 0x044fe20000010000 */
[----:B------:R-:W-:-:S06]  /*b320*/  F2FP.BF16.F32.PACK_AB R190, R173, R190 ;  /* 0x000000beadbe723e */ /* 0x000fcc00000010ff */
[----:B------:R-:W2:Y:S01]  /*b330*/  MUFU.EX2 R191, R191 ;  /* 0x000000bf00bf7308 */ /* 0x000ea20000000800 */
[C---:B0-----:R-:W-:Y:S01]  /*b340*/  FADD.FTZ R16, R162.reuse, R5 ;  /* 0x00000005a2107221 */ /* 0x041fe20000010000 */
[----:B------:R-:W-:-:S06]  /*b350*/  F2FP.BF16.F32.PACK_AB R189, R162, R189 ;  /* 0x000000bda2bd723e */ /* 0x000fcc00000010ff */
[----:B------:R-:W0:Y:S01]  /*b360*/  MUFU.EX2 R177, R177 ;  /* 0x000000b100b17308 */ /* 0x000e220000000800 */
[----:B---3--:R-:W-:-:S07]  /*b370*/  FADD.FTZ R166, R184, R153 ;  /* 0x00000099b8a67221 */ /* 0x008fce0000010000 */
[----:B------:R-:W3:Y:S01]  /*b380*/  MUFU.EX2 R164, R164 ;  /* 0x000000a400a47308 */ /* 0x000ee20000000800 */
[----:B--2---:R-:W-:-:S07]  /*b390*/  FADD.FTZ R5, R191, R16 ;  /* 0x00000010bf057221 */ /* 0x004fce0000010000 */
[----:B------:R-:W2:Y:S01]  /*b3a0*/  MUFU.EX2 R185, R185 ;  /* 0x000000b900b97308 */ /* 0x000ea20000000800 */
[C---:B0-----:R-:W-:Y:S01]  /*b3b0*/  FADD.FTZ R153, R177.reuse, R166 ;  /* 0x000000a6b1997221 */ /* 0x041fe20000010000 */
[----:B------:R-:W-:-:S06]  /*b3c0*/  F2FP.BF16.F32.PACK_AB R184, R177, R184 ;  /* 0x000000b8b1b8723e */ /* 0x000fcc00000010ff */
[----:B------:R-:W0:Y:S01]  /*b3d0*/  MUFU.EX2 R179, R179 ;  /* 0x000000b300b37308 */ /* 0x000e220000000800 */
[C---:B---3--:R-:W-:Y:S01]  /*b3e0*/  FADD.FTZ R166, R164.reuse, R5 ;  /* 0x00000005a4a67221 */ /* 0x048fe20000010000 */
[----:B------:R-:W-:-:S06]  /*b3f0*/  F2FP.BF16.F32.PACK_AB R191, R164, R191 ;  /* 0x000000bfa4bf723e */ /* 0x000fcc00000010ff */
[----:B------:R-:W3:Y:S01]  /*b400*/  MUFU.EX2 R186, R186 ;  /* 0x000000ba00ba7308 */ /* 0x000ee20000000800 */
[----:B--2---:R-:W-:-:S07]  /*b410*/  FADD.FTZ R166, R185, R166 ;  /* 0x000000a6b9a67221 */ /* 0x004fce0000010000 */
[----:B------:R-:W2:Y:S01]  /*b420*/  MUFU.EX2 R187, R182 ;  /* 0x000000b600bb7308 */ /* 0x000ea20000000800 */
[C---:B0-----:R-:W-:Y:S01]  /*b430*/  FADD.FTZ R166, R179.reuse, R166 ;  /* 0x000000a6b3a67221 */ /* 0x041fe20000010000 */
[----:B------:R-:W-:-:S06]  /*b440*/  F2FP.BF16.F32.PACK_AB R185, R179, R185 ;  /* 0x000000b9b3b9723e */ /* 0x000fcc00000010ff */
[----:B------:R-:W0:Y:S01]  /*b450*/  MUFU.EX2 R21, R181 ;  /* 0x000000b500157308 */ /* 0x000e220000000800 */
[----:B---3--:R-:W-:-:S07]  /*b460*/  FADD.FTZ R16, R186, R153 ;  /* 0x00000099ba107221 */ /* 0x008fce0000010000 */
[----:B------:R-:W3:Y:S01]  /*b470*/  MUFU.EX2 R156, R156 ;  /* 0x0000009c009c7308 */ /* 0x000ee20000000800 */
[----:B--2---:R-:W-:Y:S01]  /*b480*/  FADD.FTZ R166, R187, R166 ;  /* 0x000000a6bba67221 */ /* 0x004fe20000010000 */
[C---:B0-----:R-:W-:Y:S01]  /*b490*/  FADD.FTZ R16, R21.reuse, R16 ;  /* 0x0000001015107221 */ /* 0x041fe20000010000 */
[----:B------:R-:W-:Y:S01]  /*b4a0*/  F2FP.BF16.F32.PACK_AB R186, R21, R186 ;  /* 0x000000ba15ba723e */ /* 0x000fe200000010ff */
[----:B------:R-:W-:Y:S02]  /*b4b0*/  IMAD.MOV.U32 R21, RZ, RZ, R4 ;  /* 0x000000ffff157224 */ /* 0x000fe400078e0004 */
[C---:B---3--:R-:W-:Y:S01]  /*b4c0*/  FADD.FTZ R5, R156.reuse, R166 ;  /* 0x000000a69c057221 */ /* 0x048fe20000010000 */
[----:B------:R-:W-:Y:S01]  /*b4d0*/  F2FP.BF16.F32.PACK_AB R187, R156, R187 ;  /* 0x000000bb9cbb723e */ /* 0x000fe200000010ff */
[----:B-1----:R-:W-:Y:S06]  /*b4e0*/  @P2 BRA `(.L_x_1503) ;  /* 0xffffffd8002c2947 */ /* 0x002fec000383ffff */
.L_x_1486:
        /* <DEDUP_REMOVED lines=131> */
.L_x_1504:
[----:B------:R-:W-:Y:S01]  /*bd20*/  ULEA UR7, UR36, UR37, 0x3 ;  /* 0x0000002524077291 */ /* 0x000fe2000f8e183f */
[----:B------:R-:W-:-:S05]  /*bd30*/  IMAD.U32 R0, RZ, RZ, UR38 ;  /* 0x00000026ff007e24 */ /* 0x000fca000f8e00ff */
[----:B------:R-:W-:-:S04]  /*bd40*/  SHF.L.U32 R0, R0, 0x1f, RZ ;  /* 0x0000001f00007819 */ /* 0x000fc800000006ff */
[----:B------:R0:W1:Y:S01]  /*bd50*/  SYNCS.PHASECHK.TRANS64.TRYWAIT P2, [UR7+0x30850], R0 ;  /* 0x03085000ff0075a7 */ /* 0x0000620008040147 */
[----:B------:R-:W-:Y:S05]  /*bd60*/  @!P0 BRA `(.L_x_1505) ;  /* 0x0000000000048947 */ /* 0x000fea0003800000 */
[----:B------:R-:W-:Y:S01]  /*bd70*/  BPT.TRAP 0x1 ;  /* 0x000000040000795c */ /* 0x000fe20000300000 */
.L_x_1505:
[----:B-1----:R-:W-:Y:S05]  /*bd80*/  @P2 BRA `(.L_x_1506) ;  /* 0x0000000000082947 */ /* 0x002fea0003800000 */
[----:B------:R-:W1:Y:S02]  /*bd90*/  SYNCS.PHASECHK.TRANS64.TRYWAIT P0, [UR7+0x30850], R0 ;  /* 0x03085000ff0075a7 */ /* 0x000e640008000147 */
[----:B-1----:R-:W-:Y:S05]  /*bda0*/  @!P0 BRA `(.L_x_1507) ;  /* 0x000000b000f48947 */ /* 0x002fea0003800000 */
.L_x_1506:
        /* <DEDUP_REMOVED lines=197> */
.L_x_1437:
[----:B------:R-:W0:Y:S01]  /*ca00*/  S2R R4, SR_CgaCtaId ;  /* 0x0000000000047919 */ /* 0x000e220000008800 */
[----:B------:R-:W-:Y:S01]  /*ca10*/  MOV R23, 0x400 ;  /* 0x0000040000177802 */ /* 0x000fe20000000f00 */
[----:B------:R-:W-:Y:S01]  /*ca20*/  BSSY B0, `(.L_x_1508) ;  /* 0x00002ec000007945 */ /* 0x000fe20003800000 */
[----:B------:R-:W-:Y:S02]  /*ca30*/  BAR.SYNC.DEFER_BLOCKING 0x5, 0x180 ;  /* 0x0146000000007b1d */ /* 0x000fe40000010000 */
[----:B0-----:R-:W-:-:S05]  /*ca40*/  LEA R23, R4, R23, 0x18 ;  /* 0x0000001704177211 */ /* 0x001fca00078ec0ff */
[----:B------:R-:W0:Y:S02]  /*ca50*/  LDS.128 R4, [R23+0x308d0] ;  /* 0x0308d00017047984 */ /* 0x000e240000000c00 */
[----:B0-----:R-:W-:Y:S02]  /*ca60*/  R2UR UR5, R5 ;  /* 0x00000000050572ca */ /* 0x001fe400000e0000 */
[----:B------:R-:W-:Y:S02]  /*ca70*/  R2UR UR7, R6 ;  /* 0x00000000060772ca */ /* 0x000fe400000e0000 */
        /* <DEDUP_REMOVED lines=33> */
[C---:B------:R-:W-:Y:S02]  /*cc90*/  LOP3.LUT R7, R98.reuse, 0x380, RZ, 0xc0, !PT ;  /* 0x0000038062077812 */ /* 0x040fe400078ec0ff */
        /* <DEDUP_REMOVED lines=13> */
[----:B------:R-:W-:Y:S01]  /*cd70*/  LOP3.LUT R10, R171, 0x380, RZ, 0xc0, !PT ;  /* 0x00000380ab0a7812 */ /* 0x000fe200078ec0ff */
[--C-:B------:R-:W-:Y:S01]  /*cd80*/  IMAD.X R47, RZ, RZ, R99.reuse, P2 ;  /* 0x000000ffff2f7224 */ /* 0x100fe200010e0663 */
[----:B------:R-:W-:Y:S01]  /*cd90*/  SHF.R.U64 R7, R7, 0x3, RZ ;  /* 0x0000000307077819 */ /* 0x000fe200000012ff */
[----:B------:R-:W-:Y:S01]  /*cda0*/  IMAD.X R55, RZ, RZ, R99, P1 ;  /* 0x000000ffff377224 */ /* 0x000fe200008e0663 */
[----:B------:R-:W-:-:S02]  /*cdb0*/  LOP3.LUT R12, R173, 0x380, RZ, 0xc0, !PT ;  /* 0x00000380ad0c7812 */ /* 0x000fc400078ec0ff */
[----:B------:R-:W-:Y:S02]  /*cdc0*/  LOP3.LUT R14, R175, 0x380, RZ, 0xc0, !PT ;  /* 0x00000380af0e7812 */ /* 0x000fe400078ec0ff */
[----:B------:R-:W-:Y:S02]  /*cdd0*/  LOP3.LUT R20, R177, 0x380, RZ, 0xc0, !PT ;  /* 0x00000380b1147812 */ /* 0x000fe400078ec0ff */
[C---:B------:R-:W-:Y:S02]  /*cde0*/  IADD3 R187, P0, R98.reuse, 0x8020, RZ ;  /* 0x0000802062bb7810 */ /* 0x040fe40007f1e0ff */
[C---:B------:R-:W-:Y:S02]  /*cdf0*/  IADD3 R189, P4, R98.reuse, 0x8040, RZ ;  /* 0x0000804062bd7810 */ /* 0x040fe40007f9e0ff */
        /* <DEDUP_REMOVED lines=17> */
[----:B------:R-:W-:Y:S02]  /*cf10*/  SHF.R.U64 R14, R14, 0x3, RZ ;  /* 0x000000030e0e7819 */ /* 0x000fe400000012ff */
[----:B------:R-:W-:-:S02]  /*cf20*/  LOP3.LUT R46, R183, 0x380, RZ, 0xc0, !PT ;  /* 0x00000380b72e7812 */ /* 0x000fc400078ec0ff */
        /* <DEDUP_REMOVED lines=8> */
[----:B------:R-:W-:Y:S01]  /*cfb0*/  MOV R98, R98 ;  /* 0x0000006200627202 */ /* 0x000fe20000000f00 */
[----:B------:R-:W-:Y:S01]  /*cfc0*/  BAR.SYNC.DEFER_BLOCKING 0x1, 0x100 ;  /* 0x0044000000007b1d */ /* 0x000fe20000010000 */
[----:B------:R-:W-:Y:S02]  /*cfd0*/  LOP3.LUT R14, R14, R175, RZ, 0x3c, !PT ;  /* 0x000000af0e0e7212 */ /* 0x000fe400078e3cff */
[----:B------:R-:W-:Y:S02]  /*cfe0*/  SHF.R.U64 R46, R46, 0x3, RZ ;  /* 0x000000032e2e7819 */ /* 0x000fe400000012ff */
[----:B------:R-:W-:-:S02]  /*cff0*/  LOP3.LUT R78, R191, 0x380, RZ, 0xc0, !PT ;  /* 0x00000380bf4e7812 */ /* 0x000fc400078ec0ff */
[----:B------:R-:W-:Y:S02]  /*d000*/  LOP3.LUT R99, R169, 0x380, RZ, 0xc0, !PT ;  /* 0x00000380a9637812 */ /* 0x000fe400078ec0ff */
[----:B------:R-:W-:Y:S02]  /*d010*/  LOP3.LUT R20, R20, R177, RZ, 0x3c, !PT ;  /* 0x000000b114147212 */ /* 0x000fe400078e3cff */
[----:B------:R-:W-:Y:S02]  /*d020*/  SHF.R.U64 R54, R54, 0x3, RZ ;  /* 0x0000000336367819 */ /* 0x000fe400000012ff */
[----:B------:R-:W-:Y:S02]  /*d030*/  LOP3.LUT R86, R193, 0x380, RZ, 0xc0, !PT ;  /* 0x00000380c1567812 */ /* 0x000fe400078ec0ff */
[----:B------:R-:W-:Y:S02]  /*d040*/  LOP3.LUT R163, R168, 0x380, RZ, 0xc0, !PT ;  /* 0x00000380a8a37812 */ /* 0x000fe400078ec0ff */
[----:B------:R-:W-:-:S02]  /*d050*/  LOP3.LUT R30, R30, R179, RZ, 0x3c, !PT ;  /* 0x000000b31e1e7212 */ /* 0x000fc400078e3cff */
[----:B------:R-:W-:Y:S02]  /*d060*/  SHF.R.U64 R62, R62, 0x3, RZ ;  /* 0x000000033e3e7819 */ /* 0x000fe400000012ff */
[----:B------:R-:W-:Y:S02]  /*d070*/  LOP3.LUT R94, R6, 0x380, RZ, 0xc0, !PT ;  /* 0x00000380065e7812 */ /* 0x000fe400078ec0ff */
[----:B------:R-:W-:Y:S01]  /*d080*/  MOV R11, R10 ;  /* 0x0000000a000b7202 */ /* 0x000fe20000000f00 */
[----:B------:R0:W-:Y:S01]  /*d090*/  STSM.16.M88.4 [R98], R24 ;  /* 0x0000001862007844 */ /* 0x0001e20000000200 */
[----:B------:R-:W-:Y:S02]  /*d0a0*/  LOP3.LUT R38, R38, R181, RZ, 0x3c, !PT ;  /* 0x000000b526267212 */ /* 0x000fe400078e3cff */
[----:B------:R-:W-:Y:S01]  /*d0b0*/  SHF.R.U64 R70, R70, 0x3, RZ ;  /* 0x0000000346467819 */ /* 0x000fe200000012ff */
[----:B------:R-:W-:Y:S01]  /*d0c0*/  STSM.16.M88.4 [R11], R32 ;  /* 0x000000200b007844 */ /* 0x000fe20000000200 */
[----:B------:R-:W-:-:S02]  /*d0d0*/  MOV R12, R12 ;  /* 0x0000000c000c7202 */ /* 0x000fc40000000f00 */
[----:B------:R-:W-:Y:S02]  /*d0e0*/  LOP3.LUT R46, R46, R183, RZ, 0x3c, !PT ;  /* 0x000000b72e2e7212 */ /* 0x000fe400078e3cff */
[----:B------:R-:W-:Y:S01]  /*d0f0*/  SHF.R.U64 R78, R78, 0x3, RZ ;  /* 0x000000034e4e7819 */ /* 0x000fe200000012ff */
[----:B------:R1:W-:Y:S01]  /*d100*/  STSM.16.M88.4 [R12], R40 ;  /* 0x000000280c007844 */ /* 0x0003e20000000200 */
[----:B------:R-:W-:Y:S02]  /*d110*/  SHF.R.U64 R28, R99, 0x3, RZ ;  /* 0x00000003631c7819 */ /* 0x000fe400000012ff */
[----:B------:R-:W-:Y:S02]  /*d120*/  MOV R14, R14 ;  /* 0x0000000e000e7202 */ /* 0x000fe40000000f00 */
[----:B------:R-:W-:Y:S02]  /*d130*/  LOP3.LUT R54, R54, R185, RZ, 0x3c, !PT ;  /* 0x000000b936367212 */ /* 0x000fe400078e3cff */
[----:B------:R-:W-:Y:S01]  /*d140*/  SHF.R.U64 R86, R86, 0x3, RZ ;  /* 0x0000000356567819 */ /* 0x000fe200000012ff */
[----:B------:R-:W-:Y:S01]  /*d150*/  STSM.16.M88.4 [R14], R48 ;  /* 0x000000300e007844 */ /* 0x000fe20000000200 */
[----:B------:R-:W-:-:S02]  /*d160*/  SHF.R.U64 R99, R163, 0x3, RZ ;  /* 0x00000003a3637819 */ /* 0x000fc400000012ff */
[----:B------:R-:W-:Y:S02]  /*d170*/  MOV R20, R20 ;  /* 0x0000001400147202 */ /* 0x000fe40000000f00 */
[----:B------:R-:W-:Y:S02]  /*d180*/  F2FP.BF16.F32.PACK_AB R59, R155, R59 ;  /* 0x0000003b9b3b723e */ /* 0x000fe400000010ff */
[----:B------:R-:W-:Y:S02]  /*d190*/  F2FP.BF16.F32.PACK_AB R65, R154, R66 ;  /* 0x000000429a41723e */ /* 0x000fe400000010ff */
[----:B------:R-:W-:Y:S01]  /*d1a0*/  F2FP.BF16.F32.PACK_AB R72, R73, R72 ;  /* 0x000000484948723e */ /* 0x000fe200000010ff */
[----:B------:R-:W-:Y:S01]  /*d1b0*/  STSM.16.M88.4 [R20], R56 ;  /* 0x0000003814007844 */ /* 0x000fe20000000200 */
[----:B------:R-:W-:Y:S02]  /*d1c0*/  LOP3.LUT R62, R62, R187, RZ, 0x3c, !PT ;  /* 0x000000bb3e3e7212 */ /* 0x000fe400078e3cff */
[----:B------:R-:W-:-:S02]  /*d1d0*/  SHF.R.U64 R29, R94, 0x3, RZ ;  /* 0x000000035e1d7819 */ /* 0x000fc400000012ff */
[----:B------:R-:W-:Y:S02]  /*d1e0*/  MOV R30, R30 ;  /* 0x0000001e001e7202 */ /* 0x000fe40000000f00 */
[----:B------:R-:W-:Y:S02]  /*d1f0*/  F2FP.BF16.F32.PACK_AB R66, R69, R68 ;  /* 0x000000444542723e */ /* 0x000fe400000010ff */
[----:B------:R-:W-:Y:S02]  /*d200*/  F2FP.BF16.F32.PACK_AB R67, R153, R67 ;  /* 0x000000439943723e */ /* 0x000fe400000010ff */
[----:B------:R-:W-:Y:S02]  /*d210*/  F2FP.BF16.F32.PACK_AB R73, R152, R74 ;  /* 0x0000004a9849723e */ /* 0x000fe400000010ff */
[----:B------:R-:W-:Y:S01]  /*d220*/  F2FP.BF16.F32.PACK_AB R80, R81, R80 ;  /* 0x000000505150723e */ /* 0x000fe200000010ff */
[----:B------:R-:W-:Y:S01]  /*d230*/  STSM.16.M88.4 [R30], R64 ;  /* 0x000000401e007844 */ /* 0x000fe20000000200 */
[----:B------:R-:W-:-:S02]  /*d240*/  LOP3.LUT R70, R70, R189, RZ, 0x3c, !PT ;  /* 0x000000bd46467212 */ /* 0x000fc400078e3cff */
[----:B------:R-:W-:Y:S02]  /*d250*/  MOV R38, R38 ;  /* 0x0000002600267202 */ /* 0x000fe40000000f00 */
[----:B------:R-:W-:Y:S02]  /*d260*/  F2FP.BF16.F32.PACK_AB R74, R77, R76 ;  /* 0x0000004c4d4a723e */ /* 0x000fe400000010ff */
[----:B------:R-:W-:Y:S02]  /*d270*/  F2FP.BF16.F32.PACK_AB R75, R18, R75 ;  /* 0x0000004b124b723e */ /* 0x000fe400000010ff */
[----:B------:R-:W-:Y:S02]  /*d280*/  F2FP.BF16.F32.PACK_AB R81, R16, R82 ;  /* 0x000000521051723e */ /* 0x000fe400000010ff */
[----:B------:R-:W-:Y:S01]  /*d290*/  F2FP.BF16.F32.PACK_AB R88, R89, R88 ;  /* 0x000000585958723e */ /* 0x000fe200000010ff */
[----:B------:R-:W-:Y:S01]  /*d2a0*/  STSM.16.M88.4 [R38], R72 ;  /* 0x0000004826007844 */ /* 0x000fe20000000200 */
[----:B------:R-:W-:Y:S01]  /*d2b0*/  LOP3.LUT R78, R78, R191, RZ, 0x3c, !PT ;  /* 0x000000bf4e4e7212 */ /* 0x000fe200078e3cff */
[----:B------:R-:W2:Y:S01]  /*d2c0*/  LDC R16, c[0x0][0xbe8] ;  /* 0x0002fa00ff107b82 */ /* 0x000ea20000000800 */
[----:B------:R-:W-:-:S02]  /*d2d0*/  MOV R46, R46 ;  /* 0x0000002e002e7202 */ /* 0x000fc40000000f00 */
[----:B------:R-:W-:Y:S02]  /*d2e0*/  F2FP.BF16.F32.PACK_AB R82, R85, R84 ;  /* 0x000000545552723e */ /* 0x000fe400000010ff */
[----:B------:R-:W-:Y:S02]  /*d2f0*/  F2FP.BF16.F32.PACK_AB R83, R3, R83 ;  /* 0x000000530353723e */ /* 0x000fe400000010ff */
[----:B------:R-:W-:Y:S02]  /*d300*/  F2FP.BF16.F32.PACK_AB R89, R91, R90 ;  /* 0x0000005a5b59723e */ /* 0x000fe400000010ff */
[----:B------:R-:W-:Y:S01]  /*d310*/  LOP3.LUT R86, R86, R193, RZ, 0x3c, !PT ;  /* 0x000000c156567212 */ /* 0x000fe200078e3cff */
[----:B------:R-:W-:Y:S01]  /*d320*/  STSM.16.M88.4 [R46], R80 ;  /* 0x000000502e007844 */ /* 0x000fe20000000200 */
[----:B------:R-:W-:Y:S02]  /*d330*/  LOP3.LUT R8, R99, R168, RZ, 0x3c, !PT ;  /* 0x000000a863087212 */ /* 0x000fe400078e3cff */
[----:B------:R-:W-:-:S02]  /*d340*/  MOV R54, R54 ;  /* 0x0000003600367202 */ /* 0x000fc40000000f00 */
[----:B------:R-:W-:Y:S02]  /*d350*/  F2FP.BF16.F32.PACK_AB R90, R93, R92 ;  /* 0x0000005c5d5a723e */ /* 0x000fe400000010ff */
[----:B------:R-:W-:Y:S02]  /*d360*/  F2FP.BF16.F32.PACK_AB R91, R165, R164 ;  /* 0x000000a4a55b723e */ /* 0x000fe400000010ff */
[----:B------:R-:W-:Y:S02]  /*d370*/  F2FP.BF16.F32.PACK_AB R96, R97, R96 ;  /* 0x000000606160723e */ /* 0x000fe400000010ff */
[----:B------:R-:W-:Y:S01]  /*d380*/  F2FP.BF16.F32.PACK_AB R104, R105, R104 ;  /* 0x000000686968723e */ /* 0x000fe200000010ff */
[----:B------:R-:W-:Y:S01]  /*d390*/  STSM.16.M88.4 [R54], R88 ;  /* 0x0000005836007844 */ /* 0x000fe20000000200 */
[----:B------:R-:W-:Y:S02]  /*d3a0*/  LOP3.LUT R94, R29, R6, RZ, 0x3c, !PT ;  /* 0x000000061d5e7212 */ /* 0x000fe400078e3cff */
[----:B------:R-:W-:-:S02]  /*d3b0*/  MOV R62, R62 ;  /* 0x0000003e003e7202 */ /* 0x000fc40000000f00 */
[----:B------:R-:W-:Y:S02]  /*d3c0*/  F2FP.BF16.F32.PACK_AB R97, R167, R166 ;  /* 0x000000a6a761723e */ /* 0x000fe400000010ff */
[----:B0-----:R-:W-:Y:S02]  /*d3d0*/  F2FP.BF16.F32.PACK_AB R98, R101, R100 ;  /* 0x000000646562723e */ /* 0x001fe400000010ff */
        /* <DEDUP_REMOVED lines=11> */
[----:B------:R-:W-:-:S02]  /*d490*/  MOV R78, R78 ;  /* 0x0000004e004e7202 */ /* 0x000fc40000000f00 */
[----:B------:R-:W-:Y:S02]  /*d4a0*/  F2FP.BF16.F32.PACK_AB R114, R117, R116 ;  /* 0x000000747572723e */ /* 0x000fe400000010ff */
[----:B------:R-:W-:Y:S02]  /*d4b0*/  F2FP.BF16.F32.PACK_AB R115, R119, R118 ;  /* 0x000000767773723e */ /* 0x000fe400000010ff */
[----:B------:R-:W-:Y:S02]  /*d4c0*/  F2FP.BF16.F32.PACK_AB R121, R123, R122 ;  /* 0x0000007a7b79723e */ /* 0x000fe400000010ff */
[----:B------:R-:W-:Y:S01]  /*d4d0*/  F2FP.BF16.F32.PACK_AB R128, R129, R128 ;  /* 0x000000808180723e */ /* 0x000fe200000010ff */
[----:B------:R-:W-:Y:S01]  /*d4e0*/  STSM.16.M88.4 [R78], R112 ;  /* 0x000000704e007844 */ /* 0x000fe20000000200 */
[----:B------:R-:W-:Y:S02]  /*d4f0*/  MOV R86, R86 ;  /* 0x0000005600567202 */ /* 0x000fe40000000f00 */
[----:B------:R-:W-:-:S02]  /*d500*/  F2FP.BF16.F32.PACK_AB R122, R125, R124 ;  /* 0x0000007c7d7a723e */ /* 0x000fc400000010ff */
[----:B------:R-:W-:Y:S02]  /*d510*/  F2FP.BF16.F32.PACK_AB R123, R127, R126 ;  /* 0x0000007e7f7b723e */ /* 0x000fe400000010ff */
[----:B------:R-:W-:Y:S02]  /*d520*/  F2FP.BF16.F32.PACK_AB R129, R131, R130 ;  /* 0x000000828381723e */ /* 0x000fe400000010ff */
[----:B------:R-:W-:Y:S01]  /*d530*/  F2FP.BF16.F32.PACK_AB R136, R137, R136 ;  /* 0x000000888988723e */ /* 0x000fe200000010ff */
[----:B------:R-:W-:Y:S01]  /*d540*/  STSM.16.M88.4 [R86], R120 ;  /* 0x0000007856007844 */ /* 0x000fe20000000200 */
[----:B------:R-:W-:Y:S02]  /*d550*/  MOV R94, R94 ;  /* 0x0000005e005e7202 */ /* 0x000fe40000000f00 */
[----:B------:R-:W-:Y:S02]  /*d560*/  F2FP.BF16.F32.PACK_AB R130, R133, R132 ;  /* 0x000000848582723e */ /* 0x000fe400000010ff */
[----:B------:R-:W-:-:S02]  /*d570*/  F2FP.BF16.F32.PACK_AB R131, R135, R134 ;  /* 0x000000868783723e */ /* 0x000fc400000010ff */
[----:B------:R-:W-:Y:S02]  /*d580*/  F2FP.BF16.F32.PACK_AB R137, R139, R138 ;  /* 0x0000008a8b89723e */ /* 0x000fe400000010ff */
[----:B------:R-:W-:Y:S01]  /*d590*/  F2FP.BF16.F32.PACK_AB R144, R145, R144 ;  /* 0x000000909190723e */ /* 0x000fe200000010ff */
[----:B------:R-:W-:Y:S01]  /*d5a0*/  STSM.16.M88.4 [R94], R128 ;  /* 0x000000805e007844 */ /* 0x000fe20000000200 */
[----:B------:R-:W-:Y:S02]  /*d5b0*/  MOV R10, R6 ;  /* 0x00000006000a7202 */ /* 0x000fe40000000f00 */
[----:B------:R-:W-:Y:S02]  /*d5c0*/  F2FP.BF16.F32.PACK_AB R138, R141, R140 ;  /* 0x0000008c8d8a723e */ /* 0x000fe400000010ff */
[----:B------:R-:W-:Y:S02]  /*d5d0*/  F2FP.BF16.F32.PACK_AB R139, R143, R142 ;  /* 0x0000008e8f8b723e */ /* 0x000fe400000010ff */
[----:B------:R-:W-:-:S02]  /*d5e0*/  F2FP.BF16.F32.PACK_AB R145, R147, R146 ;  /* 0x000000929391723e */ /* 0x000fc400000010ff */
[----:B------:R-:W-:Y:S01]  /*d5f0*/  MOV R8, R8 ;  /* 0x0000000800087202 */ /* 0x000fe20000000f00 */
[----:B------:R0:W-:Y:S01]  /*d600*/  STSM.16.M88.4 [R10], R136 ;  /* 0x000000880a007844 */ /* 0x0001e20000000200 */
[----:B------:R-:W-:Y:S02]  /*d610*/  F2FP.BF16.F32.PACK_AB R146, R149, R148 ;  /* 0x000000949592723e */ /* 0x000fe400000010ff */
[----:B------:R-:W-:Y:S02]  /*d620*/  F2FP.BF16.F32.PACK_AB R147, R151, R150 ;  /* 0x000000969793723e */ /* 0x000fe400000010ff */
[----:B------:R-:W-:Y:S02]  /*d630*/  R2UR UR4, R206 ;  /* 0x00000000ce0472ca */ /* 0x000fe400000e0000 */
[----:B------:R-:W-:Y:S01]  /*d640*/  PLOP3.LUT P0, PT, PT, PT, UP0, 0x80, 0x0 ;  /* 0x000000000000781c */ /* 0x000fe20003f0f008 */
[----:B------:R3:W-:Y:S10]  /*d650*/  STSM.16.M88.4 [R8], R144 ;  /* 0x0000009008007844 */ /* 0x0007f40000000200 */
[----:B------:R-:W-:-:S06]  /*d660*/  UIMAD.WIDE UR8, UR4, 0x4, UR8 ;  /* 0x00000004040878a5 */ /* 0x000fcc000f8e0208 */
[----:B------:R-:W-:Y:S02]  /*d670*/  IMAD.U32 R6, RZ, RZ, UR8 ;  /* 0x00000008ff067e24 */ /* 0x000fe4000f8e00ff */
[----:B------:R-:W-:Y:S01]  /*d680*/  IMAD.U32 R7, RZ, RZ, UR9 ;  /* 0x00000009ff077e24 */ /* 0x000fe2000f8e00ff */
[----:B------:R-:W-:Y:S01]  /*d690*/  BAR.SYNC.DEFER_BLOCKING 0x1, 0x100 ;  /* 0x0044000000007b1d */ /* 0x000fe20000010000 */
[----:B--2---:R-:W-:-:S05]  /*d6a0*/  ISETP.NE.AND P1, PT, R16, 0x1, PT ;  /* 0x000000011000780c */ /* 0x004fca0003f25270 */
[----:B------:R-:W-:Y:S01]  /*d6b0*/  ULDC.64 UR8, c[0x0][0xc08] ;  /* 0x0003020000087ab9 */ /* 0x000fe20000000a00 */
[----:B------:R-:W2:Y:S01]  /*d6c0*/  @P0 LDG.E R3, desc[UR12][R6.64] ;  /* 0x0000000c06030981 */ /* 0x000ea2000c1e1900 */
[----:B------:R-:W-:-:S06]  /*d6d0*/  UISETP.NE.U32.AND UP1, UPT, UR8, URZ, UPT ;  /* 0x0000003f0800728c */ /* 0x000fcc000bf25070 */
[----:B------:R-:W4:Y:S01]  /*d6e0*/  @P1 LDC R9, c[0x0][0xbec] ;  /* 0x0002fb00ff091b82 */ /* 0x000f220000000800 */
[----:B------:R-:W-:Y:S01]  /*d6f0*/  ULDC UR10, c[0x0][0xa88] ;  /* 0x0002a200000a7ab9 */ /* 0x000fe20000000800 */
[----:B------:R-:W-:-:S06]  /*d700*/  UISETP.NE.AND.EX UP1, UPT, UR9, URZ, UPT, UP1 ;  /* 0x0000003f0900728c */ /* 0x000fcc000bf25310 */
[----:B-1----:R-:W1:Y:S01]  /*d710*/  @P1 LDC R12, c[0x0][0xbf0] ;  /* 0x0002fc00ff0c1b82 */ /* 0x002e620000000800 */
[----:B------:R-:W-:-:S04]  /*d720*/  PLOP3.LUT P2, PT, PT, PT, UP1, 0x80, 0x0 ;  /* 0x000000000000781c */ /* 0x000fc80003f4f018 */
[----:B------:R-:W-:Y:S02]  /*d730*/  @UP1 ULDC.64 UR8, c[0x0][0xc08] ;  /* 0x0003020000081ab9 */ /* 0x000fe40000000a00 */
[----:B------:R-:W-:-:S03]  /*d740*/  @UP1 UIMAD.WIDE UR8, UR4, 0x4, UR8 ;  /* 0x00000004040818a5 */ /* 0x000fc6000f8e0208 */
[----:B------:R-:W-:-:S03]  /*d750*/  UMOV UR4, URZ ;  /* 0x0000003f00047c82 */ /* 0x000fc60008000000 */
[----:B0-----:R-:W-:Y:S02]  /*d760*/  IMAD.U32 R10, RZ, RZ, UR8 ;  /* 0x00000008ff0a7e24 */ /* 0x001fe4000f8e00ff */
[----:B------:R-:W-:Y:S01]  /*d770*/  IMAD.U32 R11, RZ, RZ, UR9 ;  /* 0x00000009ff0b7e24 */ /* 0x000fe2000f8e00ff */
[----:B--2---:R-:W-:Y:S01]  /*d780*/  @P0 R2UR UR4, R3 ;  /* 0x00000000030402ca */ /* 0x004fe200000e0000 */
[----:B------:R-:W-:-:S06]  /*d790*/  IMAD.U32 R3, RZ, RZ, UR10 ;  /* 0x0000000aff037e24 */ /* 0x000fcc000f8e00ff */
[----:B------:R3:W5:Y:S01]  /*d7a0*/  @P2 LDG.E R3, desc[UR12][R10.64] ;  /* 0x0000000c0a032981 */ /* 0x000762000c1e1900 */
[----:B-1--4-:R-:W-:Y:S07]  /*d7b0*/  @P2 BRA `(.L_x_1510) ;  /* 0x0000000000142947 */ /* 0x012fee0003800000 */
[----:B------:R-:W-:Y:S05]  /*d7c0*/  @!P0 BRA `(.L_x_1510) ;  /* 0x0000000000108947 */ /* 0x000fea0003800000 */
[----:B------:R-:W-:Y:S02]  /*d7d0*/  ULDC.64 UR8, c[0x0][0x208] ;  /* 0x0000820000087ab9 */ /* 0x000fe40000000a00 */
[----:B---3--:R-:W2:Y:S04]  /*d7e0*/  LDG.E R8, desc[UR8][R6.64] ;  /* 0x0000000806087981 */ /* 0x008ea8000c1e1900 */
[----:B-----5:R-:W2:Y:S02]  /*d7f0*/  LDG.E R3, desc[UR8][R6.64+0x4] ;  /* 0x0000040806037981 */ /* 0x020ea4000c1e1900 */
[----:B--2---:R-:W-:-:S07]  /*d800*/  IMAD.IADD R3, R3, 0x1, -R8 ;  /* 0x0000000103037824 */ /* 0x004fce00078e0a08 */
.L_x_1510:
[----:B------:R-:W-:Y:S01]  /*d810*/  R2UR UR19, R204 ;  /* 0x00000000cc1372ca */ /* 0x000fe200000e0000 */
[----:B------:R-:W-:Y:S01]  /*d820*/  USHF.R.S32.HI UR9, URZ, 0x1f, UR4 ;  /* 0x0000001f3f097899 */ /* 0x000fe20008011404 */
[----:B------:R-:W-:Y:S01]  /*d830*/  R2UR UR13, R206 ;  /* 0x00000000ce0d72ca */ /* 0x000fe200000e0000 */
[----:B------:R-:W-:Y:S01]  /*d840*/  ULDC.64 UR14, c[0x0][0xb90] ;  /* 0x0002e400000e7ab9 */ /* 0x000fe20000000a00 */
[----:B------:R-:W-:Y:S01]  /*d850*/  UMOV UR8, UR4 ;  /* 0x0000000400087c82 */ /* 0x000fe20008000000 */
[----:B---3--:R-:W-:Y:S01]  /*d860*/  VIADD R8, R22, UR61 ;  /* 0x0000003d16087c36 */ /* 0x008fe20008000000 */
[----:B------:R-:W0:Y:S01]  /*d870*/  @P1 LDC R77, c[0x0][0xbf0] ;  /* 0x0002fc00ff4d1b82 */ /* 0x000e220000000800 */
[----:B-----5:R-:W-:Y:S01]  /*d880*/  IMAD R81, R3, R16, RZ ;  /* 0x0000001003517224 */ /* 0x020fe200078e02ff */
[----:B------:R-:W-:Y:S01]  /*d890*/  ULDC.64 UR20, c[0x0][0x208] ;  /* 0x0000820000147ab9 */ /* 0x000fe20000000a00 */
[----:B------:R-:W-:-:S04]  /*d8a0*/  @P1 IMAD.HI.U32 R7, R8, R9, RZ ;  /* 0x0000000908071227 */ /* 0x000fc800078e00ff */
[----:B------:R-:W-:Y:S01]  /*d8b0*/  USHF.R.S32.HI UR16, URZ, 0x1f, UR19 ;  /* 0x0000001f3f107899 */ /* 0x000fe20008011413 */
[----:B------:R-:W-:Y:S01]  /*d8c0*/  IMAD.MOV.U32 R6, RZ, RZ, R8 ;  /* 0x000000ffff067224 */ /* 0x000fe200078e0008 */
[----:B------:R-:W-:Y:S01]  /*d8d0*/  UIMAD.WIDE.U32 UR10, UR19, UR14, UR8 ;  /* 0x0000000e130a72a5 */ /* 0x000fe2000f8e0008 */
[----:B------:R-:W-:Y:S01]  /*d8e0*/  @P1 SHF.R.U32.HI R6, RZ, R12, R7 ;  /* 0x0000000cff061219 */ /* 0x000fe20000011607 */
[----:B------:R-:W-:Y:S01]  /*d8f0*/  USHF.R.S32.HI UR8, URZ, 0x1f, UR13 ;  /* 0x0000001f3f087899 */ /* 0x000fe2000801140d */
[----:B------:R-:W-:Y:S01]  /*d900*/  IMAD R7, R205, 0x40, R19 ;  /* 0x00000040cd077824 */ /* 0x000fe200078e0213 */
[----:B------:R-:W-:Y:S01]  /*d910*/  UIMAD UR12, UR16, UR14, URZ ;  /* 0x0000000e100c72a4 */ /* 0x000fe2000f8e023f */
[----:B------:R-:W-:Y:S01]  /*d920*/  VIADD R18, R210, UR61 ;  /* 0x0000003dd2127c36 */ /* 0x000fe20008000000 */
[----:B------:R-:W-:Y:S01]  /*d930*/  USEL UR18, UR8, URZ, !UP0 ;  /* 0x0000003f08127287 */ /* 0x000fe2000c000000 */
[----:B------:R-:W-:Y:S01]  /*d940*/  IMAD.MOV R9, RZ, RZ, -R6 ;  /* 0x000000ffff097224 */ /* 0x000fe200078e0a06 */
[----:B------:R-:W-:Y:S01]  /*d950*/  UIMAD UR12, UR19, UR15, UR12 ;  /* 0x0000000f130c72a4 */ /* 0x000fe2000f8e020c */
[----:B------:R-:W-:Y:S01]  /*d960*/  IMAD.WIDE R4, R7, 0x2, R4 ;  /* 0x0000000207047825 */ /* 0x000fe200078e0204 */
[----:B------:R-:W-:Y:S01]  /*d970*/  USEL UR17, UR13, URZ, !UP0 ;  /* 0x0000003f0d117287 */ /* 0x000fe2000c000000 */
[----:B------:R-:W-:Y:S01]  /*d980*/  SHF.R.S32.HI R7, RZ, 0x1f, R6 ;  /* 0x0000001fff077819 */ /* 0x000fe20000011406 */
[----:B------:R-:W-:Y:S01]  /*d990*/  ULDC.64 UR14, c[0x0][0xb98] ;  /* 0x0002e600000e7ab9 */ /* 0x000fe20000000a00 */
[----:B------:R-:W-:Y:S01]  /*d9a0*/  UIADD3 UR11, UR11, UR12, URZ ;  /* 0x0000000c0b0b7290 */ /* 0x000fe2000fffe03f */
[----:B------:R-:W-:Y:S01]  /*d9b0*/  IMAD R9, R16, R9, R8 ;  /* 0x0000000910097224 */ /* 0x000fe200078e0208 */
[----:B------:R-:W-:Y:S01]  /*d9c0*/  UIMAD UR8, UR18, UR14, URZ ;  /* 0x0000000e120872a4 */ /* 0x000fe2000f8e023f */
[C---:B------:R-:W-:Y:S01]  /*d9d0*/  IADD3 R11, P5, R4.reuse, 0x1000, RZ ;  /* 0x00001000040b7810 */ /* 0x040fe20007fbe0ff */
[----:B------:R-:W-:Y:S01]  /*d9e0*/  UIMAD.WIDE.U32 UR10, UR17, UR14, UR10 ;  /* 0x0000000e110a72a5 */ /* 0x000fe2000f8e000a */
[----:B------:R-:W-:Y:S01]  /*d9f0*/  IADD3 R53, P3, R4, 0x4000, RZ ;  /* 0x0000400004357810 */ /* 0x000fe20007f7e0ff */
[----:B------:R-:W-:Y:S01]  /*da00*/  UIMAD UR8, UR17, UR15, UR8 ;  /* 0x0000000f110872a4 */ /* 0x000fe2000f8e0208 */
[----:B------:R-:W-:Y:S01]  /*da10*/  SHF.R.S32.HI R8, RZ, 0x1f, R9 ;  /* 0x0000001fff087819 */ /* 0x000fe20000011409 */
[----:B------:R-:W-:Y:S01]  /*da20*/  ULDC.64 UR12, c[0x0][0xaa0] ;  /* 0x0002a800000c7ab9 */ /* 0x000fe20000000a00 */
[----:B------:R-:W-:-:S02]  /*da30*/  LOP3.LUT R52, R53, 0x380, RZ, 0xc0, !PT ;  /* 0x0000038035347812 */ /* 0x000fc400078ec0ff */
[----:B------:R-:W-:Y:S01]  /*da40*/  IADD3 R6, P0, R6, UR10, RZ ;  /* 0x0000000a06067c10 */ /* 0x000fe2000ff1e0ff */
[----:B------:R-:W-:Y:S01]  /*da50*/  IMAD.U32 R10, RZ, RZ, UR8 ;  /* 0x00000008ff0a7e24 */ /* 0x000fe2000f8e00ff */
[----:B------:R-:W-:Y:S02]  /*da60*/  SHF.R.U64 R52, R52, 0x3, RZ ;  /* 0x0000000334347819 */ /* 0x000fe400000012ff */
[----:B------:R-:W-:Y:S02]  /*da70*/  IADD3 R29, P2, R4, 0x5000, RZ ;  /* 0x00005000041d7810 */ /* 0x000fe40007f5e0ff */
[----:B------:R-:W-:Y:S01]  /*da80*/  IADD3.X R7, R7, UR11, R10, P0, !PT ;  /* 0x0000000b07077c10 */ /* 0x000fe200087fe40a */
[----:B------:R-:W-:Y:S01]  /*da90*/  ULDC.64 UR10, c[0x0][0xb88] ;  /* 0x0002e200000a7ab9 */ /* 0x000fe20000000a00 */
[----:B------:R-:W-:Y:S01]  /*daa0*/  LOP3.LUT R52, R52, R53, RZ, 0x3c, !PT ;  /* 0x0000003534347212 */ /* 0x000fe200078e3cff */
[----:B------:R-:W-:Y:S01]  /*dab0*/  IMAD R10, R8, UR10, RZ ;  /* 0x0000000a080a7c24 */ /* 0x000fe2000f8e02ff */
[----:B------:R-:W-:Y:S01]  /*dac0*/  LOP3.LUT R8, R11, 0x380, RZ, 0xc0, !PT ;  /* 0x000003800b087812 */ /* 0x000fe200078ec0ff */
[----:B------:R-:W-:Y:S01]  /*dad0*/  IMAD.WIDE.U32 R6, R9, UR10, R6 ;  /* 0x0000000a09067c25 */ /* 0x000fe2000f8e0006 */
[----:B------:R-:W-:-:S02]  /*dae0*/  LOP3.LUT R28, R29, 0x380, RZ, 0xc0, !PT ;  /* 0x000003801d1c7812 */ /* 0x000fc400078ec0ff */
[----:B------:R-:W-:Y:S01]  /*daf0*/  SHF.R.U64 R8, R8, 0x3, RZ ;  /* 0x0000000308087819 */ /* 0x000fe200000012ff */
[----:B------:R-:W-:Y:S01]  /*db00*/  IMAD R15, R9, UR11, R10 ;  /* 0x0000000b090f7c24 */ /* 0x000fe2000f8e020a */
[----:B------:R-:W-:Y:S01]  /*db10*/  ULDC.64 UR10, c[0x0][0xb50] ;  /* 0x0002d400000a7ab9 */ /* 0x000fe20000000a00 */
[----:B------:R-:W-:Y:S01]  /*db20*/  IMAD.X R53, RZ, RZ, R5, P3 ;  /* 0x000000ffff357224 */ /* 0x000fe200018e0605 */
[----:B------:R-:W-:Y:S01]  /*db30*/  LEA R14, P0, R6, UR10, 0x2 ;  /* 0x0000000a060e7c11 */ /* 0x000fe2000f8010ff */
[----:B------:R-:W-:Y:S01]  /*db40*/  IMAD.IADD R7, R7, 0x1, R15 ;  /* 0x0000000107077824 */ /* 0x000fe200078e020f */
[----:B------:R-:W-:Y:S01]  /*db50*/  LOP3.LUT R8, R8, R11, RZ, 0x3c, !PT ;  /* 0x0000000b08087212 */ /* 0x000fe200078e3cff */
[----:B------:R-:W-:Y:S01]  /*db60*/  IMAD.X R9, RZ, RZ, R5, P5 ;  /* 0x000000ffff097224 */ /* 0x000fe200028e0605 */
[----:B------:R-:W-:Y:S01]  /*db70*/  IADD3 R41, P3, R4, 0xa000, RZ ;  /* 0x0000a00004297810 */ /* 0x000fe20007f7e0ff */
[----:B------:R-:W-:Y:S01]  /*db80*/  SHFL.IDX PT, R20, R14, RZ, 0x1c1f ;  /* 0x001c1fff0e147589 */ /* 0x000fe200000e0000 */
[----:B------:R-:W-:-:S02]  /*db90*/  LEA.HI.X R11, R6, UR11, R7, 0x2, P0 ;  /* 0x0000000b060b7c11 */ /* 0x000fc400080f1407 */
[----:B------:R-:W-:Y:S02]  /*dba0*/  SHF.R.U64 R28, R28, 0x3, RZ ;  /* 0x000000031c1c7819 */ /* 0x000fe400000012ff */
[C---:B------:R-:W-:Y:S01]  /*dbb0*/  IADD3 R13, P4, R4.reuse, 0x2000, RZ ;  /* 0x00002000040d7810 */ /* 0x040fe20007f9e0ff */
[----:B------:R-:W1:Y:S01]  /*dbc0*/  SHFL.IDX PT, R21, R11, RZ, 0x1c1f ;  /* 0x001c1fff0b157589 */ /* 0x000e6200000e0000 */
[----:B------:R-:W-:Y:S01]  /*dbd0*/  IADD3 R25, P0, R4, 0x3000, RZ ;  /* 0x0000300004197810 */ /* 0x000fe20007f1e0ff */
[----:B------:R-:W-:Y:S01]  /*dbe0*/  UIMAD UR10, UR9, UR12, URZ ;  /* 0x0000000c090a72a4 */ /* 0x000fe2000f8e023f */
[----:B------:R-:W-:Y:S01]  /*dbf0*/  LOP3.LUT R40, R41, 0x380, RZ, 0xc0, !PT ;  /* 0x0000038029287812 */ /* 0x000fe200078ec0ff */
[----:B------:R-:W-:Y:S01]  /*dc00*/  SHFL.IDX PT, R42, R14, 0x1, 0x1c1f ;  /* 0x003c1f000e2a7f89 */ /* 0x000fe200000e0000 */
[----:B------:R-:W-:Y:S01]  /*dc10*/  LOP3.LUT R24, R25, 0x380, RZ, 0xc0, !PT ;  /* 0x0000038019187812 */ /* 0x000fe200078ec0ff */
[----:B------:R-:W-:Y:S01]  /*dc20*/  VIADD R6, R18, 0x8 ;  /* 0x0000000812067836 */ /* 0x000fe20000000000 */
[----:B------:R-:W-:Y:S01]  /*dc30*/  SHF.R.U64 R40, R40, 0x3, RZ ;  /* 0x0000000328287819 */ /* 0x000fe200000012ff */
[----:B------:R-:W2:Y:S01]  /*dc40*/  SHFL.IDX PT, R43, R11, 0x1, 0x1c1f ;  /* 0x003c1f000b2b7f89 */ /* 0x000ea200000e0000 */
[----:B------:R-:W-:-:S02]  /*dc50*/  SHF.R.U64 R24, R24, 0x3, RZ ;  /* 0x0000000318187819 */ /* 0x000fc400000012ff */
[----:B------:R-:W-:Y:S01]  /*dc60*/  LOP3.LUT R40, R40, R41, RZ, 0x3c, !PT ;  /* 0x0000002928287212 */ /* 0x000fe200078e3cff */
[--C-:B------:R-:W-:Y:S01]  /*dc70*/  IMAD.X R41, RZ, RZ, R5.reuse, P3 ;  /* 0x000000ffff297224 */ /* 0x100fe200018e0605 */
[----:B------:R-:W-:Y:S01]  /*dc80*/  LOP3.LUT R24, R24, R25, RZ, 0x3c, !PT ;  /* 0x0000001918187212 */ /* 0x000fe200078e3cff */
[--C-:B------:R-:W-:Y:S01]  /*dc90*/  IMAD.X R25, RZ, RZ, R5.reuse, P0 ;  /* 0x000000ffff197224 */ /* 0x100fe200000e0605 */
[----:B------:R-:W-:Y:S02]  /*dca0*/  IADD3 R57, P0, R4, 0x9000, RZ ;  /* 0x0000900004397810 */ /* 0x000fe40007f1e0ff */
[----:B------:R-:W-:Y:S01]  /*dcb0*/  LOP3.LUT R28, R28, R29, RZ, 0x3c, !PT ;  /* 0x0000001d1c1c7212 */ /* 0x000fe200078e3cff */
[----:B------:R-:W-:Y:S01]  /*dcc0*/  IMAD.X R29, RZ, RZ, R5, P2 ;  /* 0x000000ffff1d7224 */ /* 0x000fe200010e0605 */
[----:B------:R-:W-:Y:S02]  /*dcd0*/  IADD3 R10, P3, R4, 0xf000, RZ ;  /* 0x0000f000040a7810 */ /* 0x000fe40007f7e0ff */
[----:B------:R-:W-:-:S02]  /*dce0*/  LOP3.LUT R56, R57, 0x380, RZ, 0xc0, !PT ;  /* 0x0000038039387812 */ /* 0x000fc400078ec0ff */
[C---:B------:R-:W-:Y:S02]  /*dcf0*/  IADD3 R45, P2, R4.reuse, 0xb000, RZ ;  /* 0x0000b000042d7810 */ /* 0x040fe40007f5e0ff */
[----:B------:R-:W-:Y:S02]  /*dd00*/  LOP3.LUT R12, R13, 0x380, RZ, 0xc0, !PT ;  /* 0x000003800d0c7812 */ /* 0x000fe400078ec0ff */
[C---:B------:R-:W-:Y:S02]  /*dd10*/  IADD3 R33, P6, R4.reuse, 0x6000, RZ ;  /* 0x0000600004217810 */ /* 0x040fe40007fde0ff */
[----:B------:R-:W-:Y:S01]  /*dd20*/  IADD3 R37, P5, R4, 0x7000, RZ ;  /* 0x0000700004257810 */ /* 0x000fe20007fbe0ff */
[----:B------:R-:W-:Y:S01]  /*dd30*/  UIMAD.WIDE.U32 UR8, UR4, UR12, URZ ;  /* 0x0000000c040872a5 */ /* 0x000fe2000f8e003f */
[----:B------:R-:W-:Y:S01]  /*dd40*/  LOP3.LUT R3, R10, 0x380, RZ, 0xc0, !PT ;  /* 0x000003800a037812 */ /* 0x000fe200078ec0ff */
[----:B------:R-:W-:Y:S01]  /*dd50*/  UIMAD UR10, UR4, UR13, UR10 ;  /* 0x0000000d040a72a4 */ /* 0x000fe2000f8e020a */
[----:B------:R-:W-:Y:S01]  /*dd60*/  SHF.R.U64 R56, R56, 0x3, RZ ;  /* 0x0000000338387819 */ /* 0x000fe200000012ff */
[----:B------:R-:W-:Y:S01]  /*dd70*/  IMAD.X R49, RZ, RZ, R5, P3 ;  /* 0x000000ffff317224 */ /* 0x000fe200018e0605 */
[----:B------:R-:W-:Y:S01]  /*dd80*/  LOP3.LUT R44, R45, 0x380, RZ, 0xc0, !PT ;  /* 0x000003802d2c7812 */ /* 0x000fe200078ec0ff */
[----:B------:R-:W-:Y:S01]  /*dd90*/  ULDC.64 UR12, c[0x0][0xae8] ;  /* 0x0002ba00000c7ab9 */ /* 0x000fe20000000a00 */
[----:B------:R-:W-:-:S02]  /*dda0*/  SHF.R.U64 R3, R3, 0x3, RZ ;  /* 0x0000000303037819 */ /* 0x000fc400000012ff */
[----:B------:R-:W-:Y:S01]  /*ddb0*/  LOP3.LUT R56, R56, R57, RZ, 0x3c, !PT ;  /* 0x0000003938387212 */ /* 0x000fe200078e3cff */
[--C-:B------:R-:W-:Y:S01]  /*ddc0*/  IMAD.X R57, RZ, RZ, R5.reuse, P0 ;  /* 0x000000ffff397224 */ /* 0x100fe200000e0605 */
[----:B------:R-:W-:Y:S02]  /*ddd0*/  SHF.R.U64 R44, R44, 0x3, RZ ;  /* 0x000000032c2c7819 */ /* 0x000fe400000012ff */
[----:B------:R-:W-:Y:S02]  /*dde0*/  LOP3.LUT P0, RZ, R208, 0x3, RZ, 0xc0, !PT ;  /* 0x00000003d0ff7812 */ /* 0x000fe4000780c0ff */
[----:B------:R-:W-:Y:S02]  /*ddf0*/  LOP3.LUT R48, R3, R10, RZ, 0x3c, !PT ;  /* 0x0000000a03307212 */ /* 0x000fe400078e3cff */
[----:B------:R-:W-:Y:S01]  /*de00*/  LOP3.LUT R44, R44, R45, RZ, 0x3c, !PT ;  /* 0x0000002d2c2c7212 */ /* 0x000fe200078e3cff */
[----:B------:R-:W3:Y:S01]  /*de10*/  @P1 LDC R3, c[0x0][0xbec] ;  /* 0x0002fb00ff031b82 */ /* 0x000ee20000000800 */
[----:B------:R-:W-:Y:S01]  /*de20*/  IMAD.X R45, RZ, RZ, R5, P2 ;  /* 0x000000ffff2d7224 */ /* 0x000fe200010e0605 */
[----:B------:R-:W-:-:S02]  /*de30*/  SHF.R.U64 R12, R12, 0x3, RZ ;  /* 0x000000030c0c7819 */ /* 0x000fc400000012ff */
[----:B------:R-:W-:Y:S02]  /*de40*/  ISETP.GE.OR P2, PT, R18, R81, P0 ;  /* 0x000000511200720c */ /* 0x000fe40000746670 */
[----:B------:R-:W-:Y:S01]  /*de50*/  LOP3.LUT R12, R12, R13, RZ, 0x3c, !PT ;  /* 0x0000000d0c0c7212 */ /* 0x000fe200078e3cff */
[--C-:B------:R-:W-:Y:S01]  /*de60*/  IMAD.X R13, RZ, RZ, R5.reuse, P4 ;  /* 0x000000ffff0d7224 */ /* 0x100fe200020e0605 */
[----:B------:R-:W-:Y:S02]  /*de70*/  IADD3 R65, P4, R4, 0x8000, RZ ;  /* 0x0000800004417810 */ /* 0x000fe40007f9e0ff */
[----:B------:R-:W-:Y:S02]  /*de80*/  LOP3.LUT R32, R33, 0x380, RZ, 0xc0, !PT ;  /* 0x0000038021207812 */ /* 0x000fe400078ec0ff */
[----:B------:R-:W-:Y:S02]  /*de90*/  LOP3.LUT R36, R37, 0x380, RZ, 0xc0, !PT ;  /* 0x0000038025247812 */ /* 0x000fe400078ec0ff */
[----:B------:R-:W-:Y:S01]  /*dea0*/  LOP3.LUT R64, R65, 0x380, RZ, 0xc0, !PT ;  /* 0x0000038041407812 */ /* 0x000fe200078ec0ff */
[----:B------:R-:W-:Y:S01]  /*deb0*/  UIADD3 UR9, UR9, UR10, URZ ;  /* 0x0000000a09097290 */ /* 0x000fe2000fffe03f */
[----:B------:R-:W-:Y:S01]  /*dec0*/  SHF.R.U64 R32, R32, 0x3, RZ ;  /* 0x0000000320207819 */ /* 0x000fe200000012ff */
[----:B-1----:R1:W-:Y:S01]  /*ded0*/  @!P2 ST.E desc[UR20][R20.64], R0 ;  /* 0x000000001400a985 */ /* 0x0023e2000c101914 */
[----:B------:R-:W-:Y:S01]  /*dee0*/  SHF.R.U64 R36, R36, 0x3, RZ ;  /* 0x0000000324247819 */ /* 0x000fe200000012ff */
[----:B------:R-:W-:Y:S01]  /*def0*/  UIMAD UR4, UR16, UR12, URZ ;  /* 0x0000000c100472a4 */ /* 0x000fe2000f8e023f */
[----:B------:R-:W-:Y:S01]  /*df00*/  SHF.R.U64 R64, R64, 0x3, RZ ;  /* 0x0000000340407819 */ /* 0x000fe200000012ff */
[----:B------:R-:W-:Y:S01]  /*df10*/  UIMAD.WIDE.U32 UR8, UR19, UR12, UR8 ;  /* 0x0000000c130872a5 */ /* 0x000fe2000f8e0008 */
[----:B------:R-:W-:Y:S01]  /*df20*/  LOP3.LUT R32, R32, R33, RZ, 0x3c, !PT ;  /* 0x0000002120207212 */ /* 0x000fe200078e3cff */
[--C-:B------:R-:W-:Y:S01]  /*df30*/  IMAD.X R33, RZ, RZ, R5.reuse, P6 ;  /* 0x000000ffff217224 */ /* 0x100fe200030e0605 */
[----:B------:R-:W-:Y:S01]  /*df40*/  LOP3.LUT R36, R36, R37, RZ, 0x3c, !PT ;  /* 0x0000002524247212 */ /* 0x000fe200078e3cff */
[--C-:B------:R-:W-:Y:S01]  /*df50*/  IMAD.X R37, RZ, RZ, R5.reuse, P5 ;  /* 0x000000ffff257224 */ /* 0x100fe200028e0605 */
[----:B------:R-:W-:Y:S01]  /*df60*/  LOP3.LUT R64, R64, R65, RZ, 0x3c, !PT ;  /* 0x0000004140407212 */ /* 0x000fe200078e3cff */
[----:B------:R-:W-:Y:S01]  /*df70*/  IMAD.X R65, RZ, RZ, R5, P4 ;  /* 0x000000ffff417224 */ /* 0x000fe200020e0605 */
[----:B------:R-:W-:Y:S01]  /*df80*/  ULDC.64 UR10, c[0x0][0xaf0] ;  /* 0x0002bc00000a7ab9 */ /* 0x000fe20000000a00 */
[----:B-1----:R-:W-:Y:S01]  /*df90*/  IMAD R0, R203, 0x20, R205 ;  /* 0x00000020cb007824 */ /* 0x002fe200078e02cd */
[----:B------:R-:W-:Y:S01]  /*dfa0*/  UIMAD UR4, UR19, UR13, UR4 ;  /* 0x0000000d130472a4 */ /* 0x000fe2000f8e0204 */
[----:B------:R-:W-:-:S02]  /*dfb0*/  IADD3 R73, P6, R4, 0xc000, RZ ;  /* 0x0000c00004497810 */ /* 0x000fc40007fde0ff */
[----:B------:R-:W-:Y:S01]  /*dfc0*/  VIADD R18, R0, UR61 ;  /* 0x0000003d00127c36 */ /* 0x000fe20008000000 */
[C---:B------:R-:W-:Y:S02]  /*dfd0*/  IADD3 R69, P5, R4.reuse, 0xd000, RZ ;  /* 0x0000d00004457810 */ /* 0x040fe40007fbe0ff */
[----:B------:R-:W-:Y:S01]  /*dfe0*/  IADD3 R61, P4, R4, 0xe000, RZ ;  /* 0x0000e000043d7810 */ /* 0x000fe20007f9e0ff */
[----:B---3--:R-:W-:Y:S01]  /*dff0*/  @P1 IMAD.HI.U32 R0, R18, R3, RZ ;  /* 0x0000000312001227 */ /* 0x008fe200078e00ff */
[----:B------:R-:W-:Y:S01]  /*e000*/  UIADD3 UR9, UR9, UR4, URZ ;  /* 0x0000000409097290 */ /* 0x000fe2000fffe03f */
[----:B------:R-:W-:Y:S01]  /*e010*/  LOP3.LUT R72, R73, 0x380, RZ, 0xc0, !PT ;  /* 0x0000038049487812 */ /* 0x000fe200078ec0ff */
[----:B------:R-:W-:Y:S01]  /*e020*/  UIMAD UR4, UR18, UR10, URZ ;  /* 0x0000000a120472a4 */ /* 0x000fe2000f8e023f */
[----:B------:R-:W-:Y:S02]  /*e030*/  LOP3.LUT R68, R69, 0x380, RZ, 0xc0, !PT ;  /* 0x0000038045447812 */ /* 0x000fe400078ec0ff */
[----:B------:R-:W-:-:S02]  /*e040*/  LOP3.LUT R60, R61, 0x380, RZ, 0xc0, !PT ;  /* 0x000003803d3c7812 */ /* 0x000fc400078ec0ff */
[----:B------:R-:W-:Y:S01]  /*e050*/  ISETP.GE.OR P0, PT, R6, R81, P0 ;  /* 0x000000510600720c */ /* 0x000fe20000706670 */
[----:B------:R-:W-:Y:S01]  /*e060*/  IMAD.MOV.U32 R21, RZ, RZ, R18 ;  /* 0x000000ffff157224 */ /* 0x000fe200078e0012 */
[----:B------:R-:W-:Y:S01]  /*e070*/  LOP3.LUT R7, R4, 0x380, RZ, 0xc0, !PT ;  /* 0x0000038004077812 */ /* 0x000fe200078ec0ff */
[----:B------:R-:W-:Y:S01]  /*e080*/  UIMAD UR4, UR17, UR11, UR4 ;  /* 0x0000000b110472a4 */ /* 0x000fe2000f8e0204 */
[----:B0-----:R-:W-:Y:S01]  /*e090*/  @P1 SHF.R.U32.HI R21, RZ, R77, R0 ;  /* 0x0000004dff151219 */ /* 0x001fe20000011600 */
[----:B------:R-:W-:Y:S01]  /*e0a0*/  UIMAD.WIDE.U32 UR8, UR17, UR10, UR8 ;  /* 0x0000000a110872a5 */ /* 0x000fe2000f8e0008 */
[----:B------:R-:W-:Y:S02]  /*e0b0*/  SHF.R.U64 R72, R72, 0x3, RZ ;  /* 0x0000000348487819 */ /* 0x000fe400000012ff */
[----:B------:R-:W-:Y:S02]  /*e0c0*/  SHF.R.U64 R68, R68, 0x3, RZ ;  /* 0x0000000344447819 */ /* 0x000fe400000012ff */
[----:B------:R-:W-:-:S02]  /*e0d0*/  SHF.R.U64 R60, R60, 0x3, RZ ;  /* 0x000000033c3c7819 */ /* 0x000fc400000012ff */
[----:B------:R-:W-:Y:S01]  /*e0e0*/  SHF.R.U64 R7, R7, 0x3, RZ ;  /* 0x0000000307077819 */ /* 0x000fe200000012ff */
[----:B------:R-:W-:Y:S01]  /*e0f0*/  UIADD3 UR4, UR9, UR4, URZ ;  /* 0x0000000409047290 */ /* 0x000fe2000fffe03f */
[--C-:B------:R-:W-:Y:S01]  /*e100*/  SHF.R.S32.HI R0, RZ, 0x1f, R21.reuse ;  /* 0x0000001fff007819 */ /* 0x100fe20000011415 */
[----:B------:R-:W-:Y:S01]  /*e110*/  IMAD.MOV R77, RZ, RZ, -R21 ;  /* 0x000000ffff4d7224 */ /* 0x000fe200078e0a15 */
[----:B------:R-:W-:Y:S01]  /*e120*/  LOP3.LUT R72, R72, R73, RZ, 0x3c, !PT ;  /* 0x0000004948487212 */ /* 0x000fe200078e3cff */
[--C-:B------:R-:W-:Y:S01]  /*e130*/  IMAD.X R73, RZ, RZ, R5.reuse, P6 ;  /* 0x000000ffff497224 */ /* 0x100fe200030e0605 */
[----:B------:R-:W-:Y:S01]  /*e140*/  LOP3.LUT R68, R68, R69, RZ, 0x3c, !PT ;  /* 0x0000004544447212 */ /* 0x000fe200078e3cff */
[--C-:B------:R-:W-:Y:S01]  /*e150*/  IMAD.X R69, RZ, RZ, R5.reuse, P5 ;  /* 0x000000ffff457224 */ /* 0x100fe200028e0605 */
[----:B------:R-:W-:Y:S01]  /*e160*/  LOP3.LUT R60, R60, R61, RZ, 0x3c, !PT ;  /* 0x0000003d3c3c7212 */ /* 0x000fe200078e3cff */
[----:B------:R-:W-:Y:S01]  /*e170*/  IMAD.X R61, RZ, RZ, R5, P4 ;  /* 0x000000ffff3d7224 */ /* 0x000fe200020e0605 */
[----:B------:R-:W-:Y:S01]  /*e180*/  LOP3.LUT R4, R7, R4, RZ, 0x3c, !PT ;  /* 0x0000000407047212 */ /* 0x000fe200078e3cff */
[----:B------:R-:W-:Y:S01]  /*e190*/  ULDC.64 UR10, c[0x0][0xae0] ;  /* 0x0002b800000a7ab9 */ /* 0x000fe20000000a00 */
[----:B------:R-:W-:Y:S01]  /*e1a0*/  IMAD R77, R16, R77, R18 ;  /* 0x0000004d104d7224 */ /* 0x000fe200078e0212 */
[----:B--2---:R0:W-:Y:S01]  /*e1b0*/  @!P0 ST.E desc[UR20][R42.64], R2 ;  /* 0x000000022a008985 */ /* 0x0041e2000c101914 */
[----:B------:R-:W-:-:S02]  /*e1c0*/  IMAD R0, R0, UR10, RZ ;  /* 0x0000000a00007c24 */ /* 0x000fc4000f8e02ff */
[----:B------:R-:W-:Y:S01]  /*e1d0*/  IMAD.U32 R3, RZ, RZ, UR9 ;  /* 0x00000009ff037e24 */ /* 0x000fe2000f8e00ff */
[----:B------:R-:W5:Y:S01]  /*e1e0*/  LD.E.128 R4, desc[UR20][R4.64] ;  /* 0x0000001404047980 */ /* 0x000f62000c101d00 */
[----:B------:R-:W-:Y:S02]  /*e1f0*/  IMAD.U32 R3, RZ, RZ, UR4 ;  /* 0x00000004ff037e24 */ /* 0x000fe4000f8e00ff */
[----:B------:R-:W-:Y:S01]  /*e200*/  IMAD R79, R21, UR11, R0 ;  /* 0x0000000b154f7c24 */ /* 0x000fe2000f8e0200 */
[----:B------:R-:W5:Y:S01]  /*e210*/  LD.E.128 R8, desc[UR20][R8.64] ;  /* 0x0000001408087980 */ /* 0x000f62000c101d00 */
[----:B------:R-:W-:Y:S01]  /*e220*/  SHF.R.S32.HI R0, RZ, 0x1f, R77 ;  /* 0x0000001fff007819 */ /* 0x000fe2000001144d */
[----:B0-----:R-:W-:Y:S02]  /*e230*/  IMAD.U32 R2, RZ, RZ, UR8 ;  /* 0x00000008ff027e24 */ /* 0x001fe4000f8e00ff */
[----:B------:R-:W5:Y:S01]  /*e240*/  LD.E.128 R12, desc[UR20][R12.64] ;  /* 0x000000140c0c7980 */ /* 0x000f62000c101d00 */
[----:B------:R-:W-:-:S03]  /*e250*/  ULDC.64 UR8, c[0x0][0xad8] ;  /* 0x0002b60000087ab9 */ /* 0x000fc60000000a00 */
[----:B------:R-:W5:Y:S01]  /*e260*/  LD.E.128 R24, desc[UR20][R24.64] ;  /* 0x0000001418187980 */ /* 0x000f62000c101d00 */
[----:B------:R-:W-:-:S03]  /*e270*/  IMAD.WIDE.U32 R2, R21, UR10, R2 ;  /* 0x0000000a15027c25 */ /* 0x000fc6000f8e0002 */
[----:B------:R-:W5:Y:S04]  /*e280*/  LD.E.128 R52, desc[UR20][R52.64] ;  /* 0x0000001434347980 */ /* 0x000f68000c101d00 */
        /* <DEDUP_REMOVED lines=10> */
[----:B------:R-:W5:Y:S01]  /*e330*/  LD.E.128 R48, desc[UR20][R48.64] ;  /* 0x0000001430307980 */ /* 0x000f62000c101d00 */
[----:B------:R-:W-:Y:S01]  /*e340*/  IMAD.IADD R3, R3, 0x1, R79 ;  /* 0x0000000103037824 */ /* 0x000fe200078e024f */
[----:B------:R-:W-:Y:S01]  /*e350*/  BSSY B1, `(.L_x_1511) ;  /* 0x000002c000017945 */ /* 0x000fe20003800000 */
[----:B------:R-:W-:Y:S01]  /*e360*/  IMAD R16, R0, UR8, RZ ;  /* 0x0000000800107c24 */ /* 0x000fe2000f8e02ff */
[----:B------:R-:W-:Y:S01]  /*e370*/  @!PT LDS RZ, [RZ] ;  /* 0x00000000fffff984 */ /* 0x000fe20000000800 */
[----:B------:R-:W-:Y:S01]  /*e380*/  @!PT LDS RZ, [RZ] ;  /* 0x00000000fffff984 */ /* 0x000fe20000000800 */
[----:B------:R-:W-:Y:S01]  /*e390*/  @!PT LDS RZ, [RZ] ;  /* 0x00000000fffff984 */ /* 0x000fe20000000800 */
[----:B------:R-:W-:Y:S01]  /*e3a0*/  @!PT LDS RZ, [RZ] ;  /* 0x00000000fffff984 */ /* 0x000fe20000000800 */
[----:B------:R0:W-:Y:S06]  /*e3b0*/  MEMBAR.ALL.CTA ;  /* 0x0000000000007992 */ /* 0x0001ec0000008000 */
[----:B0-----:R-:W0:Y:S01]  /*e3c0*/  FENCE.VIEW.ASYNC.S ;  /* 0x00000000000073c6 */ /* 0x001e220000000000 */
[----:B------:R-:W-:-:S02]  /*e3d0*/  VIADD R80, R205, UR61 ;  /* 0x0000003dcd507c36 */ /* 0x000fc40008000000 */
[C---:B------:R-:W-:Y:S02]  /*e3e0*/  IMAD R21, R77.reuse, UR9, R16 ;  /* 0x000000094d157c24 */ /* 0x040fe4000f8e0210 */
[----:B------:R-:W-:Y:S01]  /*e3f0*/  IMAD.WIDE.U32 R2, R77, UR8, R2 ;  /* 0x000000084d027c25 */ /* 0x000fe2000f8e0002 */
[CC--:B------:R-:W-:Y:S01]  /*e400*/  ISETP.GE.AND P2, PT, R80.reuse, R81.reuse, PT ;  /* 0x000000515000720c */ /* 0x0c0fe20003f46270 */
[----:B------:R-:W-:Y:S02]  /*e410*/  ULDC.64 UR8, c[0x0][0xa80] ;  /* 0x0002a00000087ab9 */ /* 0x000fe40000000a00 */
[----:B------:R-:W-:Y:S01]  /*e420*/  VIADD R0, R80, 0x20 ;  /* 0x0000002050007836 */ /* 0x000fe20000000000 */
[----:B------:R-:W-:Y:S01]  /*e430*/  LEA R16, P3, R2, UR8, 0x1 ;  /* 0x0000000802107c11 */ /* 0x000fe2000f8608ff */
[----:B------:R-:W-:Y:S02]  /*e440*/  IMAD.IADD R3, R3, 0x1, R21 ;  /* 0x0000000103037824 */ /* 0x000fe400078e0215 */
[----:B------:R-:W-:Y:S01]  /*e450*/  VIADD R23, R23, 0x30820 ;  /* 0x0003082017177836 */ /* 0x000fe20000000000 */
[----:B------:R-:W-:Y:S01]  /*e460*/  ISETP.GE.AND P1, PT, R0, R81, PT ;  /* 0x000000510000720c */ /* 0x000fe20003f26270 */
[----:B------:R-:W-:Y:S01]  /*e470*/  VIADD R0, R80, 0x40 ;  /* 0x0000004050007836 */ /* 0x000fe20000000000 */
[----:B------:R-:W-:Y:S01]  /*e480*/  LEA.HI.X R18, R2, UR9, R3, 0x1, P3 ;  /* 0x0000000902127c11 */ /* 0x000fe200098f0c03 */
[----:B0-----:R0:W1:Y:S01]  /*e490*/  SHFL.IDX PT, R78, R16, RZ, 0x181f ;  /* 0x00181fff104e7589 */ /* 0x00106200000e0000 */
[----:B------:R-:W-:-:S02]  /*e4a0*/  PRMT R23, RZ, 0x654, R23 ;  /* 0x00000654ff177816 */ /* 0x000fc40000000017 */
[----:B------:R-:W-:Y:S02]  /*e4b0*/  ISETP.GE.AND P0, PT, R0, R81, PT ;  /* 0x000000510000720c */ /* 0x000fe40003f06270 */
[----:B------:R0:W2:Y:S01]  /*e4c0*/  SHFL.IDX PT, R0, R18, RZ, 0x181f ;  /* 0x00181fff12007589 */ /* 0x0000a200000e0000 */
[----:B------:R0:W-:Y:S01]  /*e4d0*/  SYNCS.ARRIVE.TRANS64.RED.A1T0 RZ, [R23+URZ], RZ ;  /* 0x000000ff17ff79a7 */ /* 0x0001e2000810043f */
[----:B------:R-:W-:Y:S09]  /*e4e0*/  @P2 BRA `(.L_x_1512) ;  /* 0x0000000000482947 */ /* 0x000ff20003800000 */
        /* <DEDUP_REMOVED lines=18> */
.L_x_1512:
[----:B------:R-:W-:Y:S05]  /*e610*/  BSYNC B1 ;  /* 0x0000000000017941 */ /* 0x000fea0003800000 */
.L_x_1511:
[----:B--2---:R2:W4:Y:S01]  /*e620*/  SHFL.IDX PT, R0, R18, 0x1, 0x181f ;  /* 0x00381f0012007f89 */ /* 0x00452200000e0000 */
        /* <DEDUP_REMOVED lines=10> */
[----:B-----5:R-:W-:Y:S02]  /*e6d0*/  @!P3 LEA R4, P5, R201, R20, 0x1 ;  /* 0x00000014c904b211 */ /* 0x020fe400078a08ff */
        /* <DEDUP_REMOVED lines=10> */
.L_x_1514:
[----:B------:R-:W-:Y:S05]  /*e780*/  BSYNC B1 ;  /* 0x0000000000017941 */ /* 0x000fea0003800000 */
.L_x_1513:
[----:B----4-:R4:W0:Y:S01]  /*e790*/  SHFL.IDX PT, R0, R18, 0x2, 0x181f ;  /* 0x00581f0012007f89 */ /* 0x01082200000e0000 */
        /* <DEDUP_REMOVED lines=21> */
.L_x_1516:
[----:B------:R-:W-:Y:S05]  /*e8f0*/  BSYNC B1 ;  /* 0x0000000000017941 */ /* 0x000fea0003800000 */
.L_x_1515:
[----:B0-----:R-:W-:Y:S01]  /*e900*/  VIADD R0, R80, 0x60 ;  /* 0x0000006050007836 */ /* 0x001fe20000000000 */
[----:B--2-4-:R-:W0:Y:S04]  /*e910*/  SHFL.IDX PT, R18, R18, 0x3, 0x181f ;  /* 0x00781f0012127f89 */ /* 0x014e2800000e0000 */
[----:B------:R-:W-:Y:S01]  /*e920*/  ISETP.GE.AND P0, PT, R0, R81, PT ;  /* 0x000000510000720c */ /* 0x000fe20003f06270 */
[----:B------:R-:W2:-:S12]  /*e930*/  SHFL.IDX PT, R16, R16, 0x3, 0x181f ;  /* 0x00781f0010107f89 */ /* 0x000e9800000e0000 */
[----:B------:R-:W-:Y:S05]  /*e940*/  @P0 BRA `(.L_x_1517) ;  /* 0x0000000c00e40947 */ /* 0x000fea0003800000 */
[----:B------:R-:W-:Y:S01]  /*e950*/  ULDC UR4, c[0x0][0xac8] ;  /* 0x0002b20000047ab9 */ /* 0x000fe20000000800 */
[----:B------:R-:W-:Y:S01]  /*e960*/  ULDC.64 UR8, c[0x0][0x208] ;  /* 0x0000820000087ab9 */ /* 0x000fe20000000a00 */
[----:B------:R-:W-:Y:S02]  /*e970*/  ISETP.GE.AND P3, PT, R19, UR4, PT ;  /* 0x0000000413007c0c */ /* 0x000fe4000bf66270 */
[----:B------:R-:W-:Y:S02]  /*e980*/  ISETP.GE.AND P4, PT, R201, UR4, PT ;  /* 0x00000004c9007c0c */ /* 0x000fe4000bf86270 */
[----:B------:R-:W-:-:S09]  /*e990*/  ISETP.GE.AND P5, PT, R200, UR4, PT ;  /* 0x00000004c8007c0c */ /* 0x000fd2000bfa6270 */
[-C--:B--2---:R-:W-:Y:S02]  /*e9a0*/  @!P3 LEA R2, P0, R19, R16.reuse, 0x1 ;  /* 0x000000101302b211 */ /* 0x084fe400078008ff */
[----:B------:R-:W-:Y:S02]  /*e9b0*/  @!P4 LEA R4, P1, R201, R16, 0x1 ;  /* 0x00000010c904c211 */ /* 0x000fe400078208ff */
        /* <DEDUP_REMOVED lines=14> */
.L_x_1509:
[----:B------:R-:W-:Y:S01]  /*eaa0*/  ULDC.64 UR8, c[0x0][0xc00] ;  /* 0x0003000000087ab9 */ /* 0x000fe20000000a00 */
[----:B------:R-:W-:Y:S01]  /*eab0*/  R2UR UR4, R206 ;  /* 0x00000000ce0472ca */ /* 0x000fe200000e0000 */
[----:B------:R-:W-:Y:S01]  /*eac0*/  UISETP.NE.U32.AND UP0, UPT, UR8, URZ, UPT ;  /* 0x0000003f0800728c */ /* 0x000fe2000bf05070 */
[----:B------:R-:W0:Y:S01]  /*ead0*/  LDC R11, c[0x0][0xbe8] ;  /* 0x0002fa00ff0b7b82 */ /* 0x000e220000000800 */
[----:B------:R-:W-:Y:S01]  /*eae0*/  ULDC.64 UR12, c[0x0][0x208] ;  /* 0x00008200000c7ab9 */ /* 0x000fe20000000a00 */
[----:B------:R-:W-:Y:S01]  /*eaf0*/  R2UR UR10, R204 ;  /* 0x00000000cc0a72ca */ /* 0x000fe200000e0000 */
[----:B------:R-:W-:-:S03]  /*eb00*/  UISETP.NE.AND.EX UP0, UPT, UR9, URZ, UPT, UP0 ;  /* 0x0000003f0900728c */ /* 0x000fc6000bf05300 */
[----:B------:R-:W-:-:S03]  /*eb10*/  ULDC.64 UR8, c[0x0][0xc00] ;  /* 0x0003000000087ab9 */ /* 0x000fc60000000a00 */
[----:B------:R-:W-:Y:S02]  /*eb20*/  PLOP3.LUT P2, PT, PT, PT, UP0, 0x80, 0x0 ;  /* 0x000000000000781c */ /* 0x000fe40003f4f008 */
[----:B------:R-:W-:-:S06]  /*eb30*/  UIMAD.WIDE UR8, UR4, 0x4, UR8 ;  /* 0x00000004040878a5 */ /* 0x000fcc000f8e0208 */
[----:B------:R-:W-:Y:S02]  /*eb40*/  IMAD.U32 R2, RZ, RZ, UR8 ;  /* 0x00000008ff027e24 */ /* 0x000fe4000f8e00ff */
[----:B------:R-:W-:Y:S01]  /*eb50*/  IMAD.U32 R3, RZ, RZ, UR9 ;  /* 0x00000009ff037e24 */ /* 0x000fe2000f8e00ff */
[----:B------:R-:W-:-:S04]  /*eb60*/  ULDC.64 UR8, c[0x0][0xc08] ;  /* 0x0003020000087ab9 */ /* 0x000fc80000000a00 */
[----:B------:R-:W2:Y:S01]  /*eb70*/  @P2 LDG.E R6, desc[UR12][R2.64] ;  /* 0x0000000c02062981 */ /* 0x000ea2000c1e1900 */
[----:B0-----:R-:W-:Y:S01]  /*eb80*/  ISETP.NE.AND P0, PT, R11, 0x1, PT ;  /* 0x000000010b00780c */ /* 0x001fe20003f05270 */
[----:B------:R-:W-:-:S04]  /*eb90*/  UISETP.NE.U32.AND UP1, UPT, UR8, URZ, UPT ;  /* 0x0000003f0800728c */ /* 0x000fc8000bf25070 */
[----:B------:R-:W-:-:S06]  /*eba0*/  UISETP.NE.AND.EX UP1, UPT, UR9, URZ, UPT, UP1 ;  /* 0x0000003f0900728c */ /* 0x000fcc000bf25310 */
[----:B------:R-:W-:Y:S02]  /*ebb0*/  PLOP3.LUT P3, PT, PT, PT, UP1, 0x80, 0x0 ;  /* 0x000000000000781c */ /* 0x000fe40003f6f018 */
[----:B------:R-:W0:Y:S03]  /*ebc0*/  @P0 LDC R9, c[0x0][0xbec] ;  /* 0x0002fb00ff090b82 */ /* 0x000e260000000800 */
[----:B------:R-:W-:Y:S02]  /*ebd0*/  @UP1 ULDC.64 UR8, c[0x0][0xc08] ;  /* 0x0003020000081ab9 */ /* 0x000fe40000000a00 */
[----:B------:R-:W-:-:S03]  /*ebe0*/  @UP1 UIMAD.WIDE UR8, UR4, 0x4, UR8 ;  /* 0x00000004040818a5 */ /* 0x000fc6000f8e0208 */
[----:B------:R-:W-:Y:S02]  /*ebf0*/  ULDC UR4, c[0x0][0xa88] ;  /* 0x0002a20000047ab9 */ /* 0x000fe40000000800 */
[----:B------:R-:W-:Y:S02]  /*ec00*/  IMAD.U32 R0, RZ, RZ, UR4 ;  /* 0x00000004ff007e24 */ /* 0x000fe4000f8e00ff */
[----:B------:R-:W-:Y:S02]  /*ec10*/  IMAD.U32 R4, RZ, RZ, UR8 ;  /* 0x00000008ff047e24 */ /* 0x000fe4000f8e00ff */
[----:B------:R-:W-:Y:S01]  /*ec20*/  IMAD.U32 R5, RZ, RZ, UR9 ;  /* 0x00000009ff057e24 */ /* 0x000fe2000f8e00ff */
[----:B------:R-:W-:-:S04]  /*ec30*/  UMOV UR4, URZ ;  /* 0x0000003f00047c82 */ /* 0x000fc80008000000 */
[----:B------:R1:W5:Y:S01]  /*ec40*/  @P3 LDG.E R0, desc[UR12][R4.64] ;  /* 0x0000000c04003981 */ /* 0x000362000c1e1900 */
[----:B------:R-:W-:Y:S01]  /*ec50*/  USHF.R.S32.HI UR12, URZ, 0x1f, UR10 ;  /* 0x0000001f3f0c7899 */ /* 0x000fe2000801140a */
[----:B------:R-:W-:Y:S02]  /*ec60*/  ISETP.GE.AND P1, PT, R217, 0x80, PT ;  /* 0x00000080d900780c */ /* 0x000fe40003f26270 */
[----:B--2---:R-:W-:Y:S01]  /*ec70*/  @P2 R2UR UR4, R6 ;  /* 0x00000000060422ca */ /* 0x004fe200000e0000 */
[----:B01----:R-:W-:-:S14]  /*ec80*/  @P3 BRA `(.L_x_1518) ;  /* 0x0000000000143947 */ /* 0x003fdc0003800000 */
[----:B------:R-:W-:Y:S05]  /*ec90*/  @!P2 BRA `(.L_x_1518) ;  /* 0x000000000010a947 */ /* 0x000fea0003800000 */
[----:B------:R-:W-:Y:S02]  /*eca0*/  ULDC.64 UR8, c[0x0][0x208] ;  /* 0x0000820000087ab9 */ /* 0x000fe40000000a00 */
[----:B------:R-:W2:Y:S04]  /*ecb0*/  LDG.E R5, desc[UR8][R2.64] ;  /* 0x0000000802057981 */ /* 0x000ea8000c1e1900 */
[----:B-----5:R-:W2:Y:S02]  /*ecc0*/  LDG.E R0, desc[UR8][R2.64+0x4] ;  /* 0x0000040802007981 */ /* 0x020ea4000c1e1900 */
[----:B--2---:R-:W-:-:S07]  /*ecd0*/  IMAD.IADD R0, R0, 0x1, -R5 ;  /* 0x0000000100007824 */ /* 0x004fce00078e0a05 */
.L_x_1518:
[----:B------:R-:W-:Y:S01]  /*ece0*/  R2UR UR9, R206 ;  /* 0x00000000ce0972ca */ /* 0x000fe200000e0000 */
[----:B------:R-:W-:Y:S01]  /*ecf0*/  USHF.R.S32.HI UR11, URZ, 0x1f, UR4 ;  /* 0x0000001f3f0b7899 */ /* 0x000fe20008011404 */
[----:B------:R-:W-:Y:S11]  /*ed00*/  BSSY B1, `(.L_x_1519) ;  /* 0x0000030000017945 */ /* 0x000ff60003800000 */
[----:B------:R-:W-:-:S02]  /*ed10*/  USHF.R.S32.HI UR8, URZ, 0x1f, UR9 ;  /* 0x0000001f3f087899 */ /* 0x000fc40008011409 */
[----:B------:R-:W-:Y:S02]  /*ed20*/  USEL UR13, UR9, URZ, !UP0 ;  /* 0x0000003f090d7287 */ /* 0x000fe4000c000000 */
[----:B------:R-:W-:Y:S01]  /*ed30*/  USEL UR14, UR8, URZ, !UP0 ;  /* 0x0000003f080e7287 */ /* 0x000fe2000c000000 */
[----:B------:R-:W-:Y:S11]  /*ed40*/  @P1 BRA `(.L_x_1520) ;  /* 0x0000000000ac1947 */ /* 0x000ff60003800000 */
[----:B------:R-:W0:Y:S01]  /*ed50*/  S2R R3, SR_TID.X ;  /* 0x0000000000037919 */ /* 0x000e220000002100 */
[----:B------:R-:W1:Y:S01]  /*ed60*/  LDC R7, c[0x0][0xbe8] ;  /* 0x0002fa00ff077b82 */ /* 0x000e620000000800 */
[----:B------:R-:W-:Y:S02]  /*ed70*/  IMAD.U32 R4, RZ, RZ, UR61 ;  /* 0x0000003dff047e24 */ /* 0x000fe4000f8e00ff */
[----:B-1---5:R-:W-:-:S03]  /*ed80*/  IMAD R2, R0, R7, RZ ;  /* 0x0000000700027224 */ /* 0x022fc600078e02ff */
[----:B0-----:R-:W-:-:S04]  /*ed90*/  IADD3 R4, R4, -0x80, R3 ;  /* 0xffffff8004047810 */ /* 0x001fc80007ffe003 */
        /* <DEDUP_REMOVED lines=8> */
[----:B------:R-:W-:Y:S01]  /*ee20*/  UMOV UR9, UR11 ;  /* 0x0000000b00097c82 */ /* 0x000fe20008000000 */
[----:B------:R-:W-:-:S06]  /*ee30*/  ULDC.64 UR18, c[0x0][0x208] ;  /* 0x0000820000127ab9 */ /* 0x000fcc0000000a00 */
        /* <DEDUP_REMOVED lines=8> */
[----:B------:R-:W-:-:S03]  /*eec0*/  UIMAD UR10, UR13, UR17, UR10 ;  /* 0x000000110d0a72a4 */ /* 0x000fc6000f8e020a */
        /* <DEDUP_REMOVED lines=19> */
.L_x_1520:
[----:B------:R-:W-:Y:S05]  /*f000*/  BSYNC B1 ;  /* 0x0000000000017941 */ /* 0x000fea0003800000 */
.L_x_1519:
[----:B0-----:R-:W0:Y:S01]  /*f010*/  @P0 LDC R3, c[0x0][0xbf0] ;  /* 0x0002fc00ff030b82 */ /* 0x001e220000000800 */
[----:B------:R-:W-:Y:S01]  /*f020*/  ULDC.64 UR16, c[0x0][0xaa0] ;  /* 0x0002a80000107ab9 */ /* 0x000fe20000000a00 */
[----:B------:R-:W-:Y:S01]  /*f030*/  R2UR UR15, R204 ;  /* 0x00000000cc0f72ca */ /* 0x000fe200000e0000 */
[----:B------:R-:W-:Y:S01]  /*f040*/  UIMAD UR10, UR11, UR16, URZ ;  /* 0x000000100b0a72a4 */ /* 0x000fe2000f8e023f */
[----:B------:R-:W-:Y:S01]  /*f050*/  IMAD R2, R203, 0x20, R205 ;  /* 0x00000020cb027824 */ /* 0x000fe200078e02cd */
[----:B------:R-:W-:Y:S01]  /*f060*/  UIMAD.WIDE.U32 UR8, UR4, UR16, URZ ;  /* 0x00000010040872a5 */ /* 0x000fe2000f8e003f */
[----:B------:R-:W-:Y:S01]  /*f070*/  BSSY B1, `(.L_x_1521) ;  /* 0x0000041000017945 */ /* 0x000fe20003800000 */
[----:B------:R-:W-:Y:S01]  /*f080*/  UIMAD UR10, UR4, UR17, UR10 ;  /* 0x00000011040a72a4 */ /* 0x000fe2000f8e020a */
[----:B------:R-:W-:Y:S02]  /*f090*/  VIADD R6, R2, UR61 ;  /* 0x0000003d02067c36 */ /* 0x000fe40008000000 */
[----:B------:R-:W-:Y:S01]  /*f0a0*/  ULDC.64 UR16, c[0x0][0xae8] ;  /* 0x0002ba0000107ab9 */ /* 0x000fe20000000a00 */
[----:B------:R-:W-:Y:S01]  /*f0b0*/  UIADD3 UR9, UR9, UR10, URZ ;  /* 0x0000000a09097290 */ /* 0x000fe2000fffe03f */
[----:B------:R-:W-:Y:S01]  /*f0c0*/  @P0 IMAD.HI.U32 R2, R6, R9, RZ ;  /* 0x0000000906020227 */ /* 0x000fe200078e00ff */
[----:B------:R-:W-:-:S02]  /*f0d0*/  UIMAD UR4, UR12, UR16, URZ ;  /* 0x000000100c0472a4 */ /* 0x000fc4000f8e023f */
[----:B------:R-:W-:Y:S01]  /*f0e0*/  UIMAD.WIDE.U32 UR8, UR15, UR16, UR8 ;  /* 0x000000100f0872a5 */ /* 0x000fe2000f8e0008 */
[----:B------:R-:W-:Y:S01]  /*f0f0*/  IMAD.MOV.U32 R5, RZ, RZ, R6 ;  /* 0x000000ffff057224 */ /* 0x000fe200078e0006 */
[----:B------:R-:W-:Y:S01]  /*f100*/  UIMAD UR4, UR15, UR17, UR4 ;  /* 0x000000110f0472a4 */ /* 0x000fe2000f8e0204 */
[----:B------:R-:W-:-:S03]  /*f110*/  ULDC.64 UR10, c[0x0][0xaf0] ;  /* 0x0002bc00000a7ab9 */ /* 0x000fc60000000a00 */
[----:B------:R-:W-:Y:S02]  /*f120*/  UIADD3 UR9, UR9, UR4, URZ ;  /* 0x0000000409097290 */ /* 0x000fe4000fffe03f */
[----:B------:R-:W-:Y:S01]  /*f130*/  UIMAD UR4, UR14, UR10, URZ ;  /* 0x0000000a0e0472a4 */ /* 0x000fe2000f8e023f */
[----:B0-----:R-:W-:Y:S01]  /*f140*/  @P0 SHF.R.U32.HI R5, RZ, R3, R2 ;  /* 0x00000003ff050219 */ /* 0x001fe20000011602 */
[----:B------:R-:W-:Y:S02]  /*f150*/  UIMAD.WIDE.U32 UR8, UR13, UR10, UR8 ;  /* 0x0000000a0d0872a5 */ /* 0x000fe4000f8e0008 */
[----:B------:R-:W-:Y:S01]  /*f160*/  UIMAD UR4, UR13, UR11, UR4 ;  /* 0x0000000b0d0472a4 */ /* 0x000fe2000f8e0204 */
[--C-:B------:R-:W-:Y:S01]  /*f170*/  SHF.R.S32.HI R2, RZ, 0x1f, R5.reuse ;  /* 0x0000001fff027819 */ /* 0x100fe20000011405 */
[----:B------:R-:W-:Y:S01]  /*f180*/  IMAD.MOV R7, RZ, RZ, -R5 ;  /* 0x000000ffff077224 */ /* 0x000fe200078e0a05 */
[----:B------:R-:W-:Y:S01]  /*f190*/  ULDC.64 UR10, c[0x0][0xae0] ;  /* 0x0002b800000a7ab9 */ /* 0x000fe20000000a00 */
[----:B------:R-:W-:-:S02]  /*f1a0*/  UIADD3 UR4, UR9, UR4, URZ ;  /* 0x0000000409047290 */ /* 0x000fc4000fffe03f */
[----:B------:R-:W-:Y:S02]  /*f1b0*/  IMAD.U32 R3, RZ, RZ, UR9 ;  /* 0x00000009ff037e24 */ /* 0x000fe4000f8e00ff */
        /* <DEDUP_REMOVED lines=8> */
[----:B------:R-:W-:Y:S02]  /*f240*/  IMAD.IADD R3, R3, 0x1, R9 ;  /* 0x0000000103037824 */ /* 0x000fe400078e0209 */
[----:B------:R-:W-:Y:S02]  /*f250*/  IMAD R4, R4, UR8, RZ ;  /* 0x0000000804047c24 */ /* 0x000fe4000f8e02ff */
[----:B------:R-:W-:Y:S02]  /*f260*/  VIADD R6, R205, UR61 ;  /* 0x0000003dcd067c36 */ /* 0x000fe40008000000 */
[----:B-----5:R-:W-:Y:S02]  /*f270*/  IMAD R11, R0, R11, RZ ;  /* 0x0000000b000b7224 */ /* 0x020fe400078e02ff */
        /* <DEDUP_REMOVED lines=32> */
.L_x_1522:
[----:B------:R-:W-:Y:S05]  /*f480*/  BSYNC B1 ;  /* 0x0000000000017941 */ /* 0x000fea0003800000 */
.L_x_1521:
        /* <DEDUP_REMOVED lines=22> */
.L_x_1524:
[----:B------:R-:W-:Y:S05]  /*f5f0*/  BSYNC B1 ;  /* 0x0000000000017941 */ /* 0x000fea0003800000 */
.L_x_1523:
        /* <DEDUP_REMOVED lines=22> */
.L_x_1526:
[----:B------:R-:W-:Y:S05]  /*f760*/  BSYNC B1 ;  /* 0x0000000000017941 */ /* 0x000fea0003800000 */
.L_x_1525:
        /* <DEDUP_REMOVED lines=23> */
.L_x_1517:
[----:B------:R-:W-:Y:S05]  /*f8e0*/  BSYNC B0 ;  /* 0x0000000000007941 */ /* 0x000fea0003800000 */
.L_x_1508:
[----:B------:R-:W-:Y:S02]  /*f8f0*/  ULDC UR4, c[0x0][0xc3c] ;  /* 0x00030f0000047ab9 */ /* 0x000fe40000000800 */
[----:B------:R-:W-:-:S06]  /*f900*/  UISETP.GE.AND UP0, UPT, UR6, UR4, UPT ;  /* 0x000000040600728c */ /* 0x000fcc000bf06270 */
[----:B------:R-:W-:-:S13]  /*f910*/  PLOP3.LUT P0, PT, PT, PT, UP0, 0x80, 0x0 ;  /* 0x000000000000781c */ /* 0x000fda0003f0f008 */
[----:B------:R-:W-:Y:S05]  /*f920*/  @!P0 BRA `(.L_x_1527) ;  /* 0xffffff1400508947 */ /* 0x000fea000383ffff */
[----:B------:R-:W-:Y:S05]  /*f930*/  EXIT ;  /* 0x000000000000794d */ /* 0x000fea0003800000 */
.L_x_1426:
[----:B------:R-:W-:-:S08]  /*f940*/  NOP ;  /* 0x0000000000007918 */ /* 0x000fd00000000000 */
[----:B0-----:R-:W0:-:S00]  /*f950*/  USETMAXREG.DEALLOC.CTAPOOL 0x18 ;  /* 0x00000018000079c8 */ /* 0x001e0000080e0500 */
        /* <DEDUP_REMOVED lines=13> */
[----:B------:R-:W2:Y:S01]  /*fa30*/  LDS.128 R16, [UR4+0x308d0] ;  /* 0x0308d004ff107984 */ /* 0x000ea20008000c00 */
[----:B------:R-:W-:Y:S06]  /*fa40*/  BAR.ARV 0x4, 0x180 ;  /* 0x0106000000007b1d */ /* 0x000fec0000002000 */
[----:B------:R-:W-:Y:S05]  /*fa50*/  BRA `(.L_x_1529) ;  /* 0x0000000800947947 */ /* 0x000fea0003800000 */
.L_x_1528:
[----:B------:R-:W1:Y:S01]  /*fa60*/  S2R R0, SR_TID.X ;  /* 0x0000000000007919 */ /* 0x000e620000002100 */
[----:B------:R-:W-:Y:S01]  /*fa70*/  ULDC UR4, c[0x0][0xc3c] ;  /* 0x00030f0000047ab9 */ /* 0x000fe20000000800 */
[----:B------:R-:W-:Y:S01]  /*fa80*/  ULDC.64 UR6, c[0x0][0x208] ;  /* 0x0000820000067ab9 */ /* 0x000fe20000000a00 */
[----:B------:R-:W-:Y:S01]  /*fa90*/  ULDC UR5, c[0x0][0xc38] ;  /* 0x00030e0000057ab9 */ /* 0x000fe20000000800 */
[----:B-1----:R-:W-:-:S04]  /*faa0*/  LOP3.LUT R0, R0, 0x1f, RZ, 0xc0, !PT ;  /* 0x0000001f00007812 */ /* 0x002fc800078ec0ff */
        /* <DEDUP_REMOVED lines=38> */
.L_x_1534:
        /* <DEDUP_REMOVED lines=13> */
.L_x_1533:
[----:B------:R-:W-:Y:S05]  /*fde0*/  BSYNC B0 ;  /* 0x0000000000007941 */ /* 0x000fea0003800000 */
.L_x_1532:
        /* <DEDUP_REMOVED lines=21> */
.L_x_1530:
[----:B------:R-:W-:Y:S01]  /*ff40*/  IMAD.IADD R7, R6, 0x1, -R7 ;  /* 0x0000000106077824 */ /* 0x000fe200078e0a07 */
[----:B------:R-:W-:-:S03]  /*ff50*/  ULDC.64 UR8, c[0x0][0x208] ;  /* 0x0000820000087ab9 */ /* 0x000fc60000000a00 */
[----:B------:R-:W-:-:S05]  /*ff60*/  IMAD R2, R4, UR5, R7 ;  /* 0x0000000504027c24 */ /* 0x000fca000f8e0207 */
[----:B------:R-:W-:Y:S02]  /*ff70*/  ISETP.GT.AND P0, PT, R2, UR6, PT ;  /* 0x0000000602007c0c */ /* 0x000fe4000bf04270 */
[----:B------:R-:W0:Y:S11]  /*ff80*/  LDC.64 R2, c[0x0][0xc90] ;  /* 0x00032400ff027b82 */ /* 0x000e360000000a00 */
[----:B------:R-:W-:-:S04]  /*ff90*/  VOTE.ANY R11, PT, !P0 ;  /* 0x00000000000b7806 */ /* 0x000fc800040e0100 */
[----:B------:R-:W1:Y:S02]  /*ffa0*/  POPC R6, R11 ;  /* 0x0000000b00067309 */ /* 0x000e640000000000 */
[----:B-1----:R-:W-:-:S04]  /*ffb0*/  VIADD R19, R6, UR4 ;  /* 0x0000000406137c36 */ /* 0x002fc80008000000 */
[----:B0-----:R-:W-:-:S05]  /*ffc0*/  IMAD.WIDE R2, R19, 0x4, R2 ;  /* 0x0000000413027825 */ /* 0x001fca00078e0202 */
[----:B------:R-:W2:Y:S01]  /*ffd0*/  LDG.E R10, desc[UR8][R2.64] ;  /* 0x00000008020a7981 */ /* 0x000ea2000c1e1900 */
[----:B------:R-:W-:-:S03]  /*ffe0*/  ISETP.NE.AND P0, PT, R11, RZ, PT ;  /* 0x000000ff0b00720c */ /* 0x000fc60003f05270 */
[----:B------:R-:W2:Y:S02]  /*fff0*/  SHFL.IDX PT, R5, R5, R6, 0x1f ;  /* 0x00001f0605057589 */ /* 0x000ea400000e0000 */
[----:B--2---:R-:W-:-:S05]  /*10000*/  IMAD R8, R5, R10, RZ ;  /* 0x0000000a05087224 */ /* 0x004fca00078e02ff */
[----:B------:R-:W-:-:S04]  /*10010*/  IABS R9, R8 ;  /* 0x0000000800097213 */ /* 0x000fc80000000000 */
[----:B------:R-:W0:Y:S08]  /*10020*/  I2F.RP R12, R9 ;  /* 0x00000009000c7306 */ /* 0x000e300000209400 */
[----:B0-----:R-:W0:Y:S02]  /*10030*/  MUFU.RCP R12, R12 ;  /* 0x0000000c000c7308 */ /* 0x001e240000001000 */
[----:B0-----:R-:W-:-:S06]  /*10040*/  VIADD R13, R12, 0xffffffe ;  /* 0x0ffffffe0c0d7836 */ /* 0x001fcc0000000000 */
[----:B------:R0:W1:Y:S01]  /*10050*/  F2I.FTZ.U32.TRUNC.NTZ R3, R13 ;  /* 0x0000000d00037305 */ /* 0x000062000021f000 */
[----:B------:R-:W-:Y:S05]  /*10060*/  @!P0 BRA `(.L_x_1535) ;  /* 0x0000000000088947 */ /* 0x000fea0003800000 */
[----:B------:R-:W-:-:S05]  /*10070*/  VIADD R11, R6, 0xffffffff ;  /* 0xffffffff060b7836 */ /* 0x000fca0000000000 */
[----:B------:R2:W3:Y:S02]  /*10080*/  SHFL.IDX PT, R16, R4, R11, 0x1f ;  /* 0x00001f0b04107589 */ /* 0x0004e400000e0000 */
.L_x_1535:
[----:B-1----:R-:W-:Y:S01]  /*10090*/  IMAD.MOV R2, RZ, RZ, -R3 ;  /* 0x000000ffff027224 */ /* 0x002fe200078e0a03 */
[----:B--2---:R-:W-:Y:S01]  /*100a0*/  IABS R4, R8 ;  /* 0x0000000800047213 */ /* 0x004fe20000000000 */
[----:B---3--:R-:W-:Y:S02]  /*100b0*/  IMAD R16, R16, UR5, R7 ;  /* 0x0000000510107c24 */ /* 0x008fe4000f8e0207 */
[----:B------:R-:W-:Y:S02]  /*100c0*/  IMAD R7, R2, R9, RZ ;  /* 0x0000000902077224 */ /* 0x000fe400078e02ff */
[----:B------:R-:W-:Y:S02]  /*100d0*/  IMAD.MOV.U32 R2, RZ, RZ, RZ ;  /* 0x000000ffff027224 */ /* 0x000fe400078e00ff */
[----:B------:R-:W-:Y:S02]  /*100e0*/  IMAD.MOV R4, RZ, RZ, -R4 ;  /* 0x000000ffff047224 */ /* 0x000fe400078e0a04 */
[----:B------:R-:W-:Y:S01]  /*100f0*/  IMAD.HI.U32 R2, R3, R7, R2 ;  /* 0x0000000703027227 */ /* 0x000fe200078e0002 */
[----:B------:R-:W-:-:S04]  /*10100*/  IADD3 R7, -R16, UR6, RZ ;  /* 0x0000000610077c10 */ /* 0x000fc8000fffe1ff */
[----:B------:R-:W-:-:S05]  /*10110*/  IABS R3, R7 ;  /* 0x0000000700037213 */ /* 0x000fca0000000000 */
[----:B------:R-:W-:-:S04]  /*10120*/  IMAD.HI.U32 R2, R2, R3, RZ ;  /* 0x0000000302027227 */ /* 0x000fc800078e00ff */
[----:B------:R-:W-:Y:S01]  /*10130*/  IMAD R4, R2, R4, R3 ;  /* 0x0000000402047224 */ /* 0x000fe200078e0203 */
[----:B------:R-:W-:-:S04]  /*10140*/  LOP3.LUT R3, R7, R8, RZ, 0x3c, !PT ;  /* 0x0000000807037212 */ /* 0x000fc800078e3cff */
[----:B------:R-:W-:Y:S02]  /*10150*/  ISETP.GT.U32.AND P1, PT, R9, R4, PT ;  /* 0x000000040900720c */ /* 0x000fe40003f24070 */
[----:B------:R-:W-:-:S11]  /*10160*/  ISETP.GE.AND P2, PT, R3, RZ, PT ;  /* 0x000000ff0300720c */ /* 0x000fd60003f46270 */
[----:B------:R-:W-:Y:S02]  /*10170*/  @!P1 IMAD.IADD R4, R4, 0x1, -R9 ;  /* 0x0000000104049824 */ /* 0x000fe400078e0a09 */
[----:B------:R-:W-:Y:S01]  /*10180*/  @!P1 VIADD R2, R2, 0x1 ;  /* 0x0000000102029836 */ /* 0x000fe20000000000 */
[----:B------:R-:W-:Y:S02]  /*10190*/  ISETP.NE.AND P1, PT, R8, RZ, PT ;  /* 0x000000ff0800720c */ /* 0x000fe40003f25270 */
[----:B------:R-:W-:-:S13]  /*101a0*/  ISETP.GE.U32.AND P0, PT, R4, R9, PT ;  /* 0x000000090400720c */ /* 0x000fda0003f06070 */
[----:B------:R-:W-:-:S04]  /*101b0*/  @P0 VIADD R2, R2, 0x1 ;  /* 0x0000000102020836 */ /* 0x000fc80000000000 */
[----:B------:R-:W-:-:S04]  /*101c0*/  IMAD.MOV.U32 R9, RZ, RZ, R2 ;  /* 0x000000ffff097224 */ /* 0x000fc800078e0002 */
[----:B------:R-:W-:Y:S01]  /*101d0*/  @!P2 IMAD.MOV R9, RZ, RZ, -R9 ;  /* 0x000000ffff09a224 */ /* 0x000fe200078e0a09 */
[----:B------:R-:W-:-:S05]  /*101e0*/  @!P1 LOP3.LUT R9, RZ, R8, RZ, 0x33, !PT ;  /* 0x00000008ff099212 */ /* 0x000fca00078e33ff */
[----:B------:R-:W-:Y:S02]  /*101f0*/  IMAD R4, R10, R9, RZ ;  /* 0x000000090a047224 */ /* 0x000fe400078e02ff */
[----:B------:R-:W-:Y:S02]  /*10200*/  IMAD.MOV R9, RZ, RZ, -R9 ;  /* 0x000000ffff097224 */ /* 0x000fe400078e0a09 */
[----:B------:R-:W-:Y:S02]  /*10210*/  IMAD.MOV R3, RZ, RZ, -R4 ;  /* 0x000000ffff037224 */ /* 0x000fe400078e0a04 */
[----:B------:R-:W-:-:S03]  /*10220*/  IMAD R7, R8, R9, R7 ;  /* 0x0000000908077224 */ /* 0x000fc600078e0207 */
[----:B------:R-:W-:Y:S01]  /*10230*/  VIADDMNMX R10, R3, UR5, R10, PT ;  /* 0x00000005030a7c46 */ /* 0x000fe2000b80010a */
[----:B------:R-:W-:Y:S01]  /*10240*/  IMAD.IADD R4, R7, 0x1, R4 ;  /* 0x0000000107047824 */ /* 0x000fe200078e0204 */
[----:B------:R-:W-:Y:S02]  /*10250*/  IABS R8, R7 ;  /* 0x0000000700087213 */ /* 0x000fe40000000000 */
[----:B------:R-:W-:-:S04]  /*10260*/  IABS R6, R10 ;  /* 0x0000000a00067213 */ /* 0x000fc80000000000 */
[----:B------:R-:W1:Y:S08]  /*10270*/  I2F.RP R11, R6 ;  /* 0x00000006000b7306 */ /* 0x000e700000209400 */
[----:B-1----:R-:W1:Y:S02]  /*10280*/  MUFU.RCP R11, R11 ;  /* 0x0000000b000b7308 */ /* 0x002e640000001000 */
[----:B-1----:R-:W-:-:S06]  /*10290*/  VIADD R2, R11, 0xffffffe ;  /* 0x0ffffffe0b027836 */ /* 0x002fcc0000000000 */
[----:B------:R1:W2:Y:S02]  /*102a0*/  F2I.FTZ.U32.TRUNC.NTZ R3, R2 ;  /* 0x0000000200037305 */ /* 0x0002a4000021f000 */
[----:B-1----:R-:W-:Y:S02]  /*102b0*/  IMAD.MOV.U32 R2, RZ, RZ, RZ ;  /* 0x000000ffff027224 */ /* 0x002fe400078e00ff */
[----:B--2---:R-:W-:-:S04]  /*102c0*/  IMAD.MOV R9, RZ, RZ, -R3 ;  /* 0x000000ffff097224 */ /* 0x004fc800078e0a03 */
[----:B------:R-:W-:-:S04]  /*102d0*/  IMAD R9, R9, R6, RZ ;  /* 0x0000000609097224 */ /* 0x000fc800078e02ff */
[----:B------:R-:W-:Y:S01]  /*102e0*/  IMAD.HI.U32 R3, R3, R9, R2 ;  /* 0x0000000903037227 */ /* 0x000fe200078e0002 */
[-C--:B------:R-:W-:Y:S02]  /*102f0*/  IABS R9, R10.reuse ;  /* 0x0000000a00097213 */ /* 0x080fe40000000000 */
[----:B------:R-:W-:-:S03]  /*10300*/  LOP3.LUT R2, R7, R10, RZ, 0x3c, !PT ;  /* 0x0000000a07027212 */ /* 0x000fc600078e3cff */
[----:B------:R-:W-:Y:S01]  /*10310*/  IMAD.MOV R9, RZ, RZ, -R9 ;  /* 0x000000ffff097224 */ /* 0x000fe200078e0a09 */
[----:B------:R-:W-:Y:S01]  /*10320*/  ISETP.GE.AND P2, PT, R2, RZ, PT ;  /* 0x000000ff0200720c */ /* 0x000fe20003f46270 */
[----:B------:R-:W-:-:S04]  /*10330*/  IMAD.HI.U32 R3, R3, R8, RZ ;  /* 0x0000000803037227 */ /* 0x000fc800078e00ff */
[----:B------:R-:W-:-:S05]  /*10340*/  IMAD R9, R3, R9, R8 ;  /* 0x0000000903097224 */ /* 0x000fca00078e0208 */
[----:B------:R-:W-:-:S13]  /*10350*/  ISETP.GT.U32.AND P1, PT, R6, R9, PT ;  /* 0x000000090600720c */ /* 0x000fda0003f24070 */
[----:B------:R-:W-:Y:S02]  /*10360*/  @!P1 IMAD.IADD R9, R9, 0x1, -R6 ;  /* 0x0000000109099824 */ /* 0x000fe400078e0a06 */
[----:B------:R-:W-:Y:S01]  /*10370*/  @!P1 VIADD R3, R3, 0x1 ;  /* 0x0000000103039836 */ /* 0x000fe20000000000 */
[----:B------:R-:W-:Y:S02]  /*10380*/  ISETP.NE.AND P1, PT, R10, RZ, PT ;  /* 0x000000ff0a00720c */ /* 0x000fe40003f25270 */
[----:B------:R-:W-:-:S13]  /*10390*/  ISETP.GE.U32.AND P0, PT, R9, R6, PT ;  /* 0x000000060900720c */ /* 0x000fda0003f06070 */
[----:B------:R-:W-:-:S04]  /*103a0*/  @P0 VIADD R3, R3, 0x1 ;  /* 0x0000000103030836 */ /* 0x000fc80000000000 */
[----:B------:R-:W-:Y:S01]  /*103b0*/  @!P2 IMAD.MOV R3, RZ, RZ, -R3 ;  /* 0x000000ffff03a224 */ /* 0x000fe200078e0a03 */
[----:B------:R-:W-:Y:S01]  /*103c0*/  @!P1 LOP3.LUT R3, RZ, R10, RZ, 0x33, !PT ;  /* 0x0000000aff039212 */ /* 0x000fe200078e33ff */
[----:B------:R-:W-:-:S03]  /*103d0*/  IMAD.MOV R10, RZ, RZ, -R10 ;  /* 0x000000ffff0a7224 */ /* 0x000fc600078e0a0a */
[----:B------:R-:W-:Y:S01]  /*103e0*/  LOP3.LUT R2, RZ, R3, RZ, 0x33, !PT ;  /* 0x00000003ff027212 */ /* 0x000fe200078e33ff */
[----:B------:R-:W-:-:S04]  /*103f0*/  IMAD R18, R3, R10, R4 ;  /* 0x0000000a03127224 */ /* 0x000fc800078e0204 */
[----:B------:R-:W-:Y:S01]  /*10400*/  IMAD.IADD R17, R5, 0x1, R2 ;  /* 0x0000000105117824 */ /* 0x000fe200078e0202 */
[----:B------:R-:W-:Y:S06]  /*10410*/  BRA `(.L_x_1536) ;  /* 0x00000000000c7947 */ /* 0x000fec0003800000 */
.L_x_1531:
[----:B------:R-:W-:Y:S02]  /*10420*/  IMAD.MOV.U32 R17, RZ, RZ, RZ ;  /* 0x000000ffff117224 */ /* 0x000fe400078e00ff */
[----:B------:R-:W-:Y:S02]  /*10430*/  IMAD.U32 R16, RZ, RZ, UR6 ;  /* 0x00000006ff107e24 */ /* 0x000fe4000f8e00ff */
[----:B------:R-:W-:-:S07]  /*10440*/  IMAD.MOV.U32 R18, RZ, RZ, RZ ;  /* 0x000000ffff127224 */ /* 0x000fce00078e00ff */
.L_x_1536:
[----:B------:R-:W-:-:S13]  /*10450*/  ISETP.NE.AND P0, PT, R0, RZ, PT ;  /* 0x000000ff0000720c */ /* 0x000fda0003f05270 */
[----:B------:R-:W1:Y:S01]  /*10460*/  @!P0 S2R R3, SR_CgaCtaId ;  /* 0x0000000000038919 */ /* 0x000e620000008800 */
[----:B------:R-:W-:-:S04]  /*10470*/  @!P0 MOV R0, 0x400 ;  /* 0x0000040000008802 */ /* 0x000fc80000000f00 */
[----:B-1----:R-:W-:-:S05]  /*10480*/  @!P0 LEA R0, R3, R0, 0x18 ;  /* 0x0000000003008211 */ /* 0x002fca00078ec0ff */
[----:B------:R1:W-:Y:S01]  /*10490*/  @!P0 STS.128 [R0+0x308d0], R16 ;  /* 0x0308d01000008388 */ /* 0x0003e20000000c00 */
[----:B------:R-:W-:Y:S06]  /*104a0*/  BAR.ARV 0x5, 0x180 ;  /* 0x0146000000007b1d */ /* 0x000fec0000002000 */
.L_x_1529:
[----:B-1----:R-:W-:Y:S01]  /*104b0*/  IMAD.MOV.U32 R0, RZ, RZ, 0x1 ;  /* 0x00000001ff007424 */ /* 0x002fe200078e00ff */
[----:B------:R1:W-:Y:S01]  /*104c0*/  STL [R1+0x4], RZ ;  /* 0x000004ff01007387 */ /* 0x0003e20000100800 */
[----:B------:R-:W-:Y:S02]  /*104d0*/  ULDC UR4, c[0x0][0xc3c] ;  /* 0x00030f0000047ab9 */ /* 0x000fe40000000800 */
[----:B--2---:R-:W-:Y:S01]  /*104e0*/  ISETP.GE.AND P0, PT, R19, UR4, PT ;  /* 0x0000000413007c0c */ /* 0x004fe2000bf06270 */
[----:B------:R1:W-:Y:S04]  /*104f0*/  STL [R1+0x10], R0 ;  /* 0x0000100001007387 */ /* 0x0003e80000100800 */
[----:B------:R1:W-:Y:S08]  /*10500*/  STL [R1+0x38], RZ ;  /* 0x000038ff01007387 */ /* 0x0003f00000100800 */
[----:B-1----:R-:W-:Y:S05]  /*10510*/  @P0 BRA `(.L_x_1537) ;  /* 0x0000006400600947 */ /* 0x002fea0003800000 */
[----:B------:R-:W1:Y:S01]  /*10520*/  S2R R5, SR_TID.X ;  /* 0x0000000000057919 */ /* 0x000e620000002100 */
[----:B------:R-:W2:Y:S01]  /*10530*/  S2UR UR5, SR_CgaCtaId ;  /* 0x00000000000579c3 */ /* 0x000ea20000008800 */
[----:B------:R-:W-:Y:S01]  /*10540*/  UMOV UR4, 0x400 ;  /* 0x0000040000047882 */ /* 0x000fe20000000000 */
[----:B------:R-:W-:Y:S01]  /*10550*/  BSSY B8, `(.L_x_1537) ;  /* 0x0000654000087945 */ /* 0x000fe20003800000 */
[----:B------:R-:W-:Y:S01]  /*10560*/  ULDC UR38, c[0x0][0xc] ;  /* 0x0000030000267ab9 */ /* 0x000fe20000000800 */
[----:B------:R-:W-:Y:S01]  /*10570*/  ULDC.64 UR36, c[0x0][0x198] ;  /* 0x0000660000247ab9 */ /* 0x000fe20000000a00 */
[----:B--2---:R-:W-:Y:S01]  /*10580*/  ULEA UR4, UR5, UR4, 0x18 ;  /* 0x0000000405047291 */ /* 0x004fe2000f8ec03f */
[C---:B-1----:R-:W-:Y:S01]  /*10590*/  IMAD.SHL.U32 R0, R5.reuse, 0x8, RZ ;  /* 0x0000000805007824 */ /* 0x042fe200078e00ff */
[----:B------:R-:W-:-:S04]  /*105a0*/  LOP3.LUT R4, R5, 0x7f, RZ, 0xc0, !PT ;  /* 0x0000007f05047812 */ /* 0x000fc800078ec0ff */
[C---:B0-----:R-:W-:Y:S02]  /*105b0*/  LOP3.LUT R2, R0.reuse, 0x1f8, RZ, 0xc0, !PT ;  /* 0x000001f800027812 */ /* 0x041fe400078ec0ff */
        /* <DEDUP_REMOVED lines=9> */
[----:B------:R-:W-:Y:S01]  /*10650*/  STL [R1], R4 ;  /* 0x0000000401007387 */ /* 0x000fe20000100800 */
        /* <DEDUP_REMOVED lines=8> */
.L_x_1658:
[----:B------:R-:W-:Y:S05]  /*106e0*/  YIELD ;  /* 0x0000000000007946 */ /* 0x000fea0003800000 */
[----:B------:R-:W-:Y:S01]  /*106f0*/  ULDC.64 UR4, c[0x0][0xa28] ;  /* 0x00028a0000047ab9 */ /* 0x000fe20000000a00 */
[----:B----4-:R-:W-:Y:S01]  /*10700*/  IMAD.MOV.U32 R0, RZ, RZ, RZ ;  /* 0x000000ffff007224 */ /* 0x010fe200078e00ff */
[----:B------:R-:W-:Y:S01]  /*10710*/  ISETP.NE.U32.AND P0, PT, RZ, UR4, PT ;  /* 0x00000004ff007c0c */ /* 0x000fe2000bf05070 */
[----:B-1----:R-:W1:Y:S01]  /*10720*/  LDC.64 R4, c[0x0][0xa00] ;  /* 0x00028000ff047b82 */ /* 0x002e620000000a00 */
[----:B------:R-:W-:Y:S01]  /*10730*/  ULDC.64 UR8, c[0x0][0x208] ;  /* 0x0000820000087ab9 */ /* 0x000fe20000000a00 */
[----:B0-2---:R-:W-:-:S02]  /*10740*/  CS2R R8, SRZ ;  /* 0x0000000000087805 */ /* 0x005fc4000001ff00 */
[----:B------:R-:W-:Y:S01]  /*10750*/  ISETP.NE.AND.EX P0, PT, RZ, UR5, PT, P0 ;  /* 0x00000005ff007c0c */ /* 0x000fe2000bf05300 */
[----:B------:R-:W-:Y:S01]  /*10760*/  ULDC.64 UR4, c[0x0][0xa18] ;  /* 0x0002860000047ab9 */ /* 0x000fe20000000a00 */
[----:B------:R-:W-:-:S11]  /*10770*/  ULDC.64 UR6, c[0x0][0xa08] ;  /* 0x0002820000067ab9 */ /* 0x000fd60000000a00 */
[----:B------:R-:W2:Y:S02]  /*10780*/  @P0 LDC.64 R2, c[0x0][0xa28] ;  /* 0x00028a00ff020b82 */ /* 0x000ea40000000a00 */
[----:B--2---:R-:W-:-:S05]  /*10790*/  @P0 IMAD.WIDE R2, R19, 0x4, R2 ;  /* 0x0000000413020825 */ /* 0x004fca00078e0202 */
[----:B------:R2:W5:Y:S01]  /*107a0*/  @P0 LDG.E R0, desc[UR8][R2.64] ;  /* 0x0000000802000981 */ /* 0x000562000c1e1900 */
[----:B------:R-:W-:Y:S01]  /*107b0*/  ISETP.NE.U32.AND P0, PT, RZ, UR4, PT ;  /* 0x00000004ff007c0c */ /* 0x000fe2000bf05070 */
[----:B-1----:R-:W-:Y:S01]  /*107c0*/  IMAD.WIDE R4, R19, 0x4, R4 ;  /* 0x0000000413047825 */ /* 0x002fe200078e0204 */
[----:B------:R-:W-:Y:S02]  /*107d0*/  ISETP.NE.U32.AND P1, PT, RZ, UR6, PT ;  /* 0x00000006ff007c0c */ /* 0x000fe4000bf25070 */
[----:B------:R-:W-:Y:S01]  /*107e0*/  ISETP.NE.AND.EX P2, PT, RZ, UR5, PT, P0 ;  /* 0x00000005ff007c0c */ /* 0x000fe2000bf45300 */
[----:B------:R-:W-:Y:S01]  /*107f0*/  ULDC.64 UR4, c[0x0][0xa00] ;  /* 0x0002800000047ab9 */ /* 0x000fe20000000a00 */
[----:B------:R-:W-:Y:S02]  /*10800*/  ISETP.NE.AND.EX P1, PT, RZ, UR7, PT, P1 ;  /* 0x00000007ff007c0c */ /* 0x000fe4000bf25310 */
[----:B------:R-:W-:Y:S01]  /*10810*/  ISETP.NE.U32.AND P0, PT, RZ, UR4, PT ;  /* 0x00000004ff007c0c */ /* 0x000fe2000bf05070 */
[----:B--2---:R-:W1:Y:S03]  /*10820*/  LDC.64 R2, c[0x0][0xa08] ;  /* 0x00028200ff027b82 */ /* 0x004e660000000a00 */
[----:B------:R-:W-:-:S05]  /*10830*/  ISETP.NE.AND.EX P0, PT, RZ, UR5, PT, P0 ;  /* 0x00000005ff007c0c */ /* 0x000fca000bf05300 */
[----:B------:R-:W2:Y:S08]  /*10840*/  @P2 LDC.64 R6, c[0x0][0xa18] ;  /* 0x00028600ff062b82 */ /* 0x000eb00000000a00 */
[----:B------:R-:W3:Y:S01]  /*10850*/  @P0 LDG.E R9, desc[UR8][R4.64] ;  /* 0x0000000804090981 */ /* 0x000ee2000c1e1900 */
[----:B------:R-:W-:Y:S01]  /*10860*/  ULDC UR4, c[0x0][0x288] ;  /* 0x0000a20000047ab9 */ /* 0x000fe20000000800 */
[----:B-1----:R-:W-:-:S05]  /*10870*/  IMAD.WIDE R2, R19, 0x4, R2 ;  /* 0x0000000413027825 */ /* 0x002fca00078e0202 */
[----:B------:R-:W5:Y:S01]  /*10880*/  @P1 LDG.E R8, desc[UR8][R2.64] ;  /* 0x0000000802081981 */ /* 0x000f62000c1e1900 */
[----:B--2---:R-:W-:-:S03]  /*10890*/  @P2 IMAD.WIDE R6, R19, 0x4, R6 ;  /* 0x0000000413062825 */ /* 0x004fc600078e0206 */
[----:B---3--:R1:W-:Y:S02]  /*108a0*/  STL [R1+0x34], R9 ;  /* 0x0000340901007387 */ /* 0x0083e40000100800 */
[----:B-1----:R-:W-:Y:S01]  /*108b0*/  IMAD.U32 R9, RZ, RZ, UR4 ;  /* 0x00000004ff097e24 */ /* 0x002fe2000f8e00ff */
[----:B------:R-:W-:-:S05]  /*108c0*/  ULDC.64 UR4, c[0x0][0x418] ;  /* 0x0001060000047ab9 */ /* 0x000fca0000000a00 */
        /* <DEDUP_REMOVED lines=12> */
[----:B------:R-:W1:Y:S04]  /*10990*/  LDG.E R7, desc[UR4][R4.64] ;  /* 0x0000000404077981 */ /* 0x000e68000c1e1900 */
[----:B------:R-:W1:Y:S02]  /*109a0*/  LDG.E R4, desc[UR4][R4.64+0x4] ;  /* 0x0000040404047981 */ /* 0x000e64000c1e1900 */
[----:B-1----:R-:W-:-:S05]  /*109b0*/  IMAD.IADD R9, R4, 0x1, -R7 ;  /* 0x0000000104097824 */ /* 0x002fca00078e0a07 */
[----:B------:R2:W-:Y:S02]  /*109c0*/  STL [R1+0x30], R9 ;  /* 0x0000300901007387 */ /* 0x0005e40000100800 */
.L_x_1538:
[----:B-----5:R-:W-:Y:S01]  /*109d0*/  IMAD.IADD R4, R8, 0x1, R0 ;  /* 0x0000000108047824 */ /* 0x020fe200078e0200 */
[----:B------:R-:W-:Y:S02]  /*109e0*/  ULDC.64 UR4, c[0x0][0xa20] ;  /* 0x0002880000047ab9 */ /* 0x000fe40000000a00 */
[----:B------:R-:W-:Y:S02]  /*109f0*/  ISETP.NE.U32.AND P0, PT, RZ, UR4, PT ;  /* 0x00000004ff007c0c */ /* 0x000fe4000bf05070 */
[----:B------:R3:W-:Y:S02]  /*10a00*/  STL [R1+0x14], R4 ;  /* 0x0000140401007387 */ /* 0x0007e40000100800 */
[----:B------:R-:W-:-:S13]  /*10a10*/  ISETP.NE.AND.EX P0, PT, RZ, UR5, PT, P0 ;  /* 0x00000005ff007c0c */ /* 0x000fda000bf05300 */
[----:B---3--:R-:W-:Y:S05]  /*10a20*/  @!P0 BRA `(.L_x_1539) ;  /* 0x0000000000148947 */ /* 0x008fea0003800000 */
[----:B------:R-:W3:Y:S01]  /*10a30*/  LDC.64 R2, c[0x0][0xa20] ;  /* 0x00028800ff027b82 */ /* 0x000ee20000000a00 */
[----:B------:R-:W-:Y:S01]  /*10a40*/  ULDC.64 UR4, c[0x0][0x208] ;  /* 0x0000820000047ab9 */ /* 0x000fe20000000a00 */
[----:B---3--:R-:W-:-:S05]  /*10a50*/  IMAD.WIDE R2, R19, 0x4, R2 ;  /* 0x0000000413027825 */ /* 0x008fca00078e0202 */
[----:B------:R3:W5:Y:S01]  /*10a60*/  LDG.E R6, desc[UR4][R2.64] ;  /* 0x0000000402067981 */ /* 0x000762000c1e1900 */
[----:B------:R-:W-:Y:S05]  /*10a70*/  BRA `(.L_x_1540) ;  /* 0x0000000000147947 */ /* 0x000fea0003800000 */
.L_x_1539:
[----:B------:R-:W-:Y:S05]  /*10a80*/  @!P1 BRA `(.L_x_1540) ;  /* 0x0000000000109947 */ /* 0x000fea0003800000 */
[----:B------:R-:W-:Y:S02]  /*10a90*/  ULDC.64 UR4, c[0x0][0x208] ;  /* 0x0000820000047ab9 */ /* 0x000fe40000000a00 */
[----:B------:R-:W3:Y:S04]  /*10aa0*/  LDG.E R6, desc[UR4][R2.64] ;  /* 0x0000000402067981 */ /* 0x000ee8000c1e1900 */
[----:B------:R-:W3:Y:S02]  /*10ab0*/  LDG.E R2, desc[UR4][R2.64+0x4] ;  /* 0x0000040402027981 */ /* 0x000ee4000c1e1900 */
[----:B---3--:R-:W-:-:S07]  /*10ac0*/  IMAD.IADD R6, R2, 0x1, -R6 ;  /* 0x0000000102067824 */ /* 0x008fce00078e0a06 */
.L_x_1540:
[----:B---3--:R-:W3:Y:S01]  /*10ad0*/  LDC R2, c[0x0][0x448] ;  /* 0x00011200ff027b82 */ /* 0x008ee20000000800 */
[----:B------:R-:W-:Y:S02]  /*10ae0*/  IMAD.SHL.U32 R8, R17, 0x80, RZ ;  /* 0x0000008011087824 */ /* 0x000fe400078e00ff */
[----:B-----5:R-:W-:Y:S02]  /*10af0*/  IMAD.IADD R0, R6, 0x1, -R0 ;  /* 0x0000000106007824 */ /* 0x020fe400078e0a00 */
[----:B------:R-:W-:Y:S01]  /*10b00*/  VIADD R4, R8, 0x7f ;  /* 0x0000007f08047836 */ /* 0x000fe20000000000 */
[----:B------:R4:W-:Y:S03]  /*10b10*/  STL [R1+0x2c], R8 ;  /* 0x00002c0801007387 */ /* 0x0009e60000100800 */
[----:B------:R-:W-:Y:S01]  /*10b20*/  IMAD.MOV.U32 R6, RZ, RZ, R4 ;  /* 0x000000ffff067224 */ /* 0x000fe200078e0004 */
[----:B---3--:R-:W-:-:S13]  /*10b30*/  ISETP.NE.AND P1, PT, R2, 0x1, PT ;  /* 0x000000010200780c */ /* 0x008fda0003f25270 */
[----:B------:R-:W3:Y:S08]  /*10b40*/  @P1 LDC R3, c[0x0][0x44c] ;  /* 0x00011300ff031b82 */ /* 0x000ef00000000800 */
[----:B------:R-:W0:Y:S01]  /*10b50*/  @P1 LDC R2, c[0x0][0x450] ;  /* 0x00011400ff021b82 */ /* 0x000e220000000800 */
[----:B---3--:R-:W-:-:S05]  /*10b60*/  @P1 IMAD.HI.U32 R3, R4, R3, RZ ;  /* 0x0000000304031227 */ /* 0x008fca00078e00ff */
[----:B0-----:R-:W-:Y:S02]  /*10b70*/  @P1 SHF.R.U32.HI R6, RZ, R2, R3 ;  /* 0x00000002ff061219 */ /* 0x001fe40000011603 */
[----:B------:R-:W-:-:S05]  /*10b80*/  IADD3 R2, R0, 0x1, -R9 ;  /* 0x0000000100027810 */ /* 0x000fca0007ffe809 */
[----:B------:R-:W-:Y:S02]  /*10b90*/  IMAD.IADD R6, R2, 0x1, R6 ;  /* 0x0000000102067824 */ /* 0x000fe400078e0206 */
[----:B------:R-:W0:Y:S02]  /*10ba0*/  LDC.64 R2, c[0x0][0x9e0] ;  /* 0x00027800ff027b82 */ /* 0x000e240000000a00 */
[----:B0-----:R-:W-:Y:S01]  /*10bb0*/  ISETP.GE.AND P2, PT, R3, 0x1, PT ;  /* 0x000000010300780c */ /* 0x001fe20003f46270 */
[----:B------:R-:W-:-:S12]  /*10bc0*/  IMAD.IADD R2, R6, 0x1, R2 ;  /* 0x0000000106027824 */ /* 0x000fd800078e0202 */
[----:B----4-:R-:W-:Y:S05]  /*10bd0*/  @!P2 BRA `(.L_x_1541) ;  /* 0x000000000048a947 */ /* 0x010fea0003800000 */
[C---:B------:R-:W-:Y:S01]  /*10be0*/  ISETP.GT.AND P0, PT, R6.reuse, RZ, PT ;  /* 0x000000ff0600720c */ /* 0x040fe20003f04270 */
[----:B------:R-:W-:Y:S01]  /*10bf0*/  BSSY B0, `(.L_x_1542) ;  /* 0x000000e000007945 */ /* 0x000fe20003800000 */
[----:B------:R-:W-:-:S11]  /*10c00*/  VIADD R7, R6, 0xffffffff ;  /* 0xffffffff06077836 */ /* 0x000fd60000000000 */
[----:B------:R-:W-:Y:S05]  /*10c10*/  @P0 BRA `(.L_x_1543) ;  /* 0x00000000001c0947 */ /* 0x000fea0003800000 */
[----:B------:R-:W-:Y:S01]  /*10c20*/  ISETP.NE.AND P0, PT, R3, 0x1, PT ;  /* 0x000000010300780c */ /* 0x000fe20003f05270 */
[----:B------:R-:W-:-:S12]  /*10c30*/  IMAD.MOV R6, RZ, RZ, -R6 ;  /* 0x000000ffff067224 */ /* 0x000fd800078e0a06 */
[----:B------:R-:W0:Y:S02]  /*10c40*/  @P0 LDC.64 R4, c[0x0][0x9e8] ;  /* 0x00027a00ff040b82 */ /* 0x000e240000000a00 */
[----:B0-----:R-:W-:-:S05]  /*10c50*/  @P0 IMAD.HI.U32 R4, R6, R4, RZ ;  /* 0x0000000406040227 */ /* 0x001fca00078e00ff */
[----:B------:R-:W-:-:S04]  /*10c60*/  @P0 SHF.R.U32.HI R6, RZ, R5, R4 ;  /* 0x00000005ff060219 */ /* 0x000fc80000011604 */
[----:B------:R-:W-:Y:S01]  /*10c70*/  LOP3.LUT R7, RZ, R6, RZ, 0x33, !PT ;  /* 0x00000006ff077212 */ /* 0x000fe200078e33ff */
[----:B------:R-:W-:Y:S06]  /*10c80*/  BRA `(.L_x_1544) ;  /* 0x0000000000107947 */ /* 0x000fec0003800000 */
.L_x_1543:
[----:B------:R-:W-:-:S13]  /*10c90*/  ISETP.NE.AND P0, PT, R3, 0x1, PT ;  /* 0x000000010300780c */ /* 0x000fda0003f05270 */
[----:B------:R-:W0:Y:S02]  /*10ca0*/  @P0 LDC.64 R4, c[0x0][0x9e8] ;  /* 0x00027a00ff040b82 */ /* 0x000e240000000a00 */
[----:B0-----:R-:W-:-:S05]  /*10cb0*/  @P0 IMAD.HI.U32 R4, R7, R4, RZ ;  /* 0x0000000407040227 */ /* 0x001fca00078e00ff */
[----:B------:R-:W-:-:S07]  /*10cc0*/  @P0 SHF.R.U32.HI R7, RZ, R5, R4 ;  /* 0x00000005ff070219 */ /* 0x000fce0000011604 */
.L_x_1544:
[----:B------:R-:W-:Y:S05]  /*10cd0*/  BSYNC B0 ;  /* 0x0000000000007941 */ /* 0x000fea0003800000 */
.L_x_1542:
[----:B------:R-:W-:-:S05]  /*10ce0*/  IMAD R7, R7, R3, R3 ;  /* 0x0000000307077224 */ /* 0x000fca00078e0203 */
[----:B------:R-:W-:-:S07]  /*10cf0*/  VIMNMX R2, R2, R7, PT ;  /* 0x0000000702027248 */ /* 0x000fce0003fe0100 */
.L_x_1541:
[----:B------:R-:W0:Y:S01]  /*10d00*/  @P1 LDC R5, c[0x0][0x44c] ;  /* 0x00011300ff051b82 */ /* 0x000e220000000800 */
[----:B------:R-:W-:Y:S01]  /*10d10*/  IMAD.MOV.U32 R6, RZ, RZ, R8 ;  /* 0x000000ffff067224 */ /* 0x000fe200078e0008 */
[----:B------:R-:W-:-:S06]  /*10d20*/  ULDC UR4, c[0x0][0x9dc] ;  /* 0x0002770000047ab9 */ /* 0x000fcc0000000800 */
[----:B------:R-:W3:Y:S01]  /*10d30*/  @P1 LDC R4, c[0x0][0x450] ;  /* 0x00011400ff041b82 */ /* 0x000ee20000000800 */
[----:B0-----:R-:W-:-:S05]  /*10d40*/  @P1 IMAD.HI.U32 R5, R8, R5, RZ ;  /* 0x0000000508051227 */ /* 0x001fca00078e00ff */
[----:B---3--:R-:W-:Y:S01]  /*10d50*/  @P1 SHF.R.U32.HI R6, RZ, R4, R5 ;  /* 0x00000004ff061219 */ /* 0x008fe20000011605 */
[----:B------:R-:W-:-:S03]  /*10d60*/  VIADD R4, R2, 0x3f ;  /* 0x0000003f02047836 */ /* 0x000fc60000000000 */
[----:B------:R-:W-:Y:S01]  /*10d70*/  IADD3 R2, R6, R0, -R9 ;  /* 0x0000000006027210 */ /* 0x000fe20007ffe809 */
[----:B------:R-:W-:Y:S01]  /*10d80*/  VIADD R0, R0, 0x3f ;  /* 0x0000003f00007836 */ /* 0x000fe20000000000 */
[----:B------:R-:W-:-:S04]  /*10d90*/  SHF.R.S32.HI R5, RZ, 0x1f, R4 ;  /* 0x0000001fff057819 */ /* 0x000fc80000011404 */
[----:B------:R-:W-:Y:S02]  /*10da0*/  LEA.HI R5, R5, R4, RZ, 0x6 ;  /* 0x0000000405057211 */ /* 0x000fe400078f30ff */
[----:B------:R-:W-:Y:S02]  /*10db0*/  SHF.R.S32.HI R4, RZ, 0x1f, R0 ;  /* 0x0000001fff047819 */ /* 0x000fe40000011400 */
[----:B------:R-:W-:Y:S02]  /*10dc0*/  SHF.R.S32.HI R5, RZ, 0x6, R5 ;  /* 0x00000006ff057819 */ /* 0x000fe40000011405 */
[----:B------:R-:W-:Y:S01]  /*10dd0*/  LEA.HI R4, R4, R0, RZ, 0x6 ;  /* 0x0000000004047211 */ /* 0x000fe200078f30ff */
[----:B------:R-:W-:-:S03]  /*10de0*/  VIADD R0, R2, -UR4 ;  /* 0x8000000402007c36 */ /* 0x000fc60008000000 */
[----:B------:R-:W-:-:S04]  /*10df0*/  SHF.R.S32.HI R4, RZ, 0x6, R4 ;  /* 0x00000006ff047819 */ /* 0x000fc80000011404 */
[----:B------:R-:W-:-:S05]  /*10e00*/  VIMNMX R7, R4, R5, PT ;  /* 0x0000000504077248 */ /* 0x000fca0003fe0100 */
[----:B------:R0:W-:Y:S01]  /*10e10*/  STL [R1+0x28], R7 ;  /* 0x0000280701007387 */ /* 0x0001e20000100800 */
[----:B------:R-:W-:Y:S05]  /*10e20*/  @!P2 BRA `(.L_x_1545) ;  /* 0x000000000044a947 */ /* 0x000fea0003800000 */
[----:B------:R-:W-:Y:S01]  /*10e30*/  ISETP.GT.AND P0, PT, R2, -0x1, PT ;  /* 0xffffffff0200780c */ /* 0x000fe20003f04270 */
[----:B------:R-:W-:-:S12]  /*10e40*/  BSSY B0, `(.L_x_1546) ;  /* 0x000000d000007945 */ /* 0x000fd80003800000 */
[----:B------:R-:W-:Y:S05]  /*10e50*/  @P0 BRA `(.L_x_1547) ;  /* 0x00000000001c0947 */ /* 0x000fea0003800000 */
[----:B------:R-:W-:Y:S02]  /*10e60*/  ISETP.NE.AND P0, PT, R3, 0x1, PT ;  /* 0x000000010300780c */ /* 0x000fe40003f05270 */
[----:B------:R-:W-:-:S11]  /*10e70*/  LOP3.LUT R2, RZ, R2, RZ, 0x33, !PT ;  /* 0x00000002ff027212 */ /* 0x000fd600078e33ff */
[----:B------:R-:W3:Y:S02]  /*10e80*/  @P0 LDC.64 R4, c[0x0][0x9e8] ;  /* 0x00027a00ff040b82 */ /* 0x000ee40000000a00 */
[----:B---3--:R-:W-:-:S05]  /*10e90*/  @P0 IMAD.HI.U32 R4, R2, R4, RZ ;  /* 0x0000000402040227 */ /* 0x008fca00078e00ff */
[----:B------:R-:W-:-:S04]  /*10ea0*/  @P0 SHF.R.U32.HI R2, RZ, R5, R4 ;  /* 0x00000005ff020219 */ /* 0x000fc80000011604 */
[----:B------:R-:W-:Y:S01]  /*10eb0*/  LOP3.LUT R2, RZ, R2, RZ, 0x33, !PT ;  /* 0x00000002ff027212 */ /* 0x000fe200078e33ff */
[----:B------:R-:W-:Y:S06]  /*10ec0*/  BRA `(.L_x_1548) ;  /* 0x0000000000107947 */ /* 0x000fec0003800000 */
.L_x_1547:
[----:B------:R-:W-:-:S13]  /*10ed0*/  ISETP.NE.AND P0, PT, R3, 0x1, PT ;  /* 0x000000010300780c */ /* 0x000fda0003f05270 */
[----:B------:R-:W3:Y:S02]  /*10ee0*/  @P0 LDC.64 R4, c[0x0][0x9e8] ;  /* 0x00027a00ff040b82 */ /* 0x000ee40000000a00 */
[----:B---3--:R-:W-:-:S05]  /*10ef0*/  @P0 IMAD.HI.U32 R4, R2, R4, RZ ;  /* 0x0000000402040227 */ /* 0x008fca00078e00ff */
[----:B------:R-:W-:-:S07]  /*10f00*/  @P0 SHF.R.U32.HI R2, RZ, R5, R4 ;  /* 0x00000005ff020219 */ /* 0x000fce0000011604 */
.L_x_1548:
[----:B------:R-:W-:Y:S05]  /*10f10*/  BSYNC B0 ;  /* 0x0000000000007941 */ /* 0x000fea0003800000 */
.L_x_1546:
[----:B------:R-:W-:-:S05]  /*10f20*/  IMAD R2, R2, R3, RZ ;  /* 0x0000000302027224 */ /* 0x000fca00078e02ff */
[----:B------:R-:W-:-:S07]  /*10f30*/  VIMNMX R0, R0, R2, !PT ;  /* 0x0000000200007248 */ /* 0x000fce0007fe0100 */
.L_x_1545:
[----:B------:R-:W-:Y:S01]  /*10f40*/  SHF.R.S32.HI R2, RZ, 0x1f, R0 ;  /* 0x0000001fff027819 */ /* 0x000fe20000011400 */
[----:B------:R-:W-:Y:S03]  /*10f50*/  BSSY B7, `(.L_x_1549) ;  /* 0x00004ea000077945 */ /* 0x000fe60003800000 */
[----:B------:R-:W-:-:S04]  /*10f60*/  LEA.HI R2, R2, R0, RZ, 0x6 ;  /* 0x0000000002027211 */ /* 0x000fc800078f30ff */
[----:B------:R-:W-:-:S04]  /*10f70*/  SHF.R.S32.HI R2, RZ, 0x6, R2 ;  /* 0x00000006ff027819 */ /* 0x000fc80000011402 */
[----:B------:R-:W-:-:S04]  /*10f80*/  VIMNMX R3, RZ, R2, !PT ;  /* 0x00000002ff037248 */ /* 0x000fc80007fe0100 */
[----:B------:R-:W-:Y:S01]  /*10f90*/  ISETP.GT.AND P0, PT, R7, R3, PT ;  /* 0x000000030700720c */ /* 0x000fe20003f04270 */
[----:B------:R3:W-:-:S12]  /*10fa0*/  STL [R1+0x24], R3 ;  /* 0x0000240301007387 */ /* 0x0007d80000100800 */
[----:B---3--:R-:W-:Y:S05]  /*10fb0*/  @P0 BRA `(.L_x_1550) ;  /* 0x0000000000480947 */ /* 0x008fea0003800000 */
[----:B------:R-:W3:Y:S02]  /*10fc0*/  S2R R3, SR_TID.X ;  /* 0x0000000000037919 */ /* 0x000ee40000002100 */
[----:B---3--:R-:W-:-:S04]  /*10fd0*/  LOP3.LUT R3, R3, 0x7f, RZ, 0xc0, !PT ;  /* 0x0000007f03037812 */ /* 0x008fc800078ec0ff */
[----:B------:R-:W-:-:S13]  /*10fe0*/  ISETP.NE.AND P0, PT, R3, RZ, PT ;  /* 0x000000ff0300720c */ /* 0x000fda0003f05270 */
[----:B------:R-:W-:Y:S05]  /*10ff0*/  @P0 BRA `(.L_x_1551) ;  /* 0x0000004c007c0947 */ /* 0x000fea0003800000 */
[----:B------:R-:W3:Y:S01]  /*11000*/  S2R R3, SR_LANEID ;  /* 0x0000000000037919 */ /* 0x000ee20000000000 */
[----:B------:R-:W-:Y:S01]  /*11010*/  VOTEU.ANY UR4, UPT, PT ;  /* 0x0000000000047886 */ /* 0x000fe200038e0100 */
[----:B------:R-:W-:Y:S01]  /*11020*/  ULDC.64 UR6, c[0x0][0x208] ;  /* 0x0000820000067ab9 */ /* 0x000fe20000000a00 */
[----:B------:R-:W3:Y:S08]  /*11030*/  FLO.U32 R0, UR4 ;  /* 0x0000000400007d00 */ /* 0x000ef000080e0000 */
[----:B------:R-:W4:Y:S01]  /*11040*/  POPC R5, UR4 ;  /* 0x0000000400057d09 */ /* 0x000f220008000000 */
[----:B---3--:R-:W-:-:S02]  /*11050*/  ISETP.EQ.U32.AND P0, PT, R0, R3, PT ;  /* 0x000000030000720c */ /* 0x008fc40003f02070 */
[----:B------:R-:W4:Y:S11]  /*11060*/  LDC.64 R2, c[0x0][0xc60] ;  /* 0x00031800ff027b82 */ /* 0x000f360000000a00 */
[----:B----4-:R-:W3:Y:S01]  /*11070*/  @P0 ATOMG.E.ADD.STRONG.GPU PT, R3, desc[UR6][R2.64], R5 ;  /* 0x00000005020309a8 */ /* 0x010ee200081ee1c6 */
[----:B------:R-:W4:Y:S02]  /*11080*/  S2R R4, SR_LTMASK ;  /* 0x0000000000047919 */ /* 0x000f240000003900 */
[----:B----4-:R-:W-:-:S04]  /*11090*/  LOP3.LUT R4, R4, UR4, RZ, 0xc0, !PT ;  /* 0x0000000404047c12 */ /* 0x010fc8000f8ec0ff */
[----:B0-----:R-:W0:Y:S01]  /*110a0*/  POPC R7, R4 ;  /* 0x0000000400077309 */ /* 0x001e220000000000 */
[----:B---3--:R-:W0:Y:S02]  /*110b0*/  SHFL.IDX PT, R0, R3, R0, 0x1f ;  /* 0x00001f0003007589 */ /* 0x008e2400000e0000 */
[----:B0-----:R-:W-:Y:S01]  /*110c0*/  IADD3 R16, R0, UR38, R7 ;  /* 0x0000002600107c10 */ /* 0x001fe2000fffe007 */
[----:B------:R-:W-:Y:S06]  /*110d0*/  BRA `(.L_x_1551) ;  /* 0x0000004c00447947 */ /* 0x000fec0003800000 */
.L_x_1550:
[----:B------:R-:W3:Y:S01]  /*110e0*/  LDL R17, [R1] ;  /* 0x0000000001117983 */ /* 0x000ee20000100800 */
        /* <DEDUP_REMOVED lines=19> */
[----:B-123--:R-:W-:Y:S05]  /*11220*/  CALL.ABS.NOINC R2 ;  /* 0x0000000002007343 */ /* 0x00efea0003c00000 */
.L_x_1553:
[----:B------:R-:W-:Y:S05]  /*11230*/  BSYNC B6 ;  /* 0x0000000000067941 */ /* 0x000fea0003800000 */
.L_x_1552:
        /* <DEDUP_REMOVED lines=12> */
[----:B0-----:R-:W-:-:S02]  /*11300*/  IMAD.U32 R7, RZ, RZ, UR9 ;  /* 0x00000009ff077e24 */ /* 0x001fc4000f8e00ff */
[----:B------:R-:W-:Y:S02]  /*11310*/  IMAD.U32 R10, RZ, RZ, UR4 ;  /* 0x00000004ff0a7e24 */ /* 0x000fe4000f8e00ff */
[----:B------:R-:W-:Y:S02]  /*11320*/  IMAD.U32 R11, RZ, RZ, UR5 ;  /* 0x00000005ff0b7e24 */ /* 0x000fe4000f8e00ff */
[----:B------:R-:W-:Y:S02]  /*11330*/  IMAD.MOV.U32 R8, RZ, RZ, 0x70 ;  /* 0x00000070ff087424 */ /* 0x000fe400078e00ff */
[----:B------:R-:W-:Y:S02]  /*11340*/  IMAD.MOV.U32 R12, RZ, RZ, 0x1 ;  /* 0x00000001ff0c7424 */ /* 0x000fe400078e00ff */
[----:B---3--:R-:W-:-:S07]  /*11350*/  IMAD.MOV.U32 R13, RZ, RZ, RZ ;  /* 0x000000ffff0d7224 */ /* 0x008fce00078e00ff */
[----:B------:R-:W-:-:S07]  /*11360*/  LEPC R20, `(.L_x_1556) ;  /* 0x000000001014794e */ /* 0x000fce0000000000 */
[----:B-12-4-:R-:W-:Y:S05]  /*11370*/  CALL.ABS.NOINC R2 ;  /* 0x0000000002007343 */ /* 0x016fea0003c00000 */
.L_x_1556:
        /* <DEDUP_REMOVED lines=15> */
.L_x_1555:
[----:B------:R-:W-:Y:S05]  /*11470*/  BSYNC B6 ;  /* 0x0000000000067941 */ /* 0x000fea0003800000 */
.L_x_1554:
[----:B------:R-:W-:Y:S01]  /*11480*/  ULDC.64 UR4, c[0x0][0x9f8] ;  /* 0x00027e0000047ab9 */ /* 0x000fe20000000a00 */
[----:B------:R-:W3:Y:S01]  /*11490*/  LDL R17, [R1+0x28] ;  /* 0x0000280001117983 */ /* 0x000ee20000100800 */
[----:B------:R-:W-:Y:S01]  /*114a0*/  ISETP.NE.U32.AND P0, PT, RZ, UR4, PT ;  /* 0x00000004ff007c0c */ /* 0x000fe2000bf05070 */
[----:B0-----:R-:W-:Y:S01]  /*114b0*/  IMAD.MOV.U32 R7, RZ, RZ, R19 ;  /* 0x000000ffff077224 */ /* 0x001fe200078e0013 */
[----:B------:R-:W-:Y:S02]  /*114c0*/  ULDC.64 UR6, c[0x0][0x208] ;  /* 0x0000820000067ab9 */ /* 0x000fe40000000a00 */
[----:B------:R-:W-:Y:S01]  /*114d0*/  ISETP.NE.AND.EX P0, PT, RZ, UR5, PT, P0 ;  /* 0x00000005ff007c0c */ /* 0x000fe2000bf05300 */
[----:B------:R-:W-:-:S12]  /*114e0*/  ULDC.64 UR4, c[0x0][0xa08] ;  /* 0x0002820000047ab9 */ /* 0x000fd80000000a00 */
[----:B------:R-:W0:Y:S02]  /*114f0*/  @P0 LDC.64 R2, c[0x0][0x9f8] ;  /* 0x00027e00ff020b82 */ /* 0x000e240000000a00 */
[----:B0-----:R-:W-:-:S05]  /*11500*/  @P0 IMAD.WIDE R2, R19, 0x4, R2 ;  /* 0x0000000413020825 */ /* 0x001fca00078e0202 */
[----:B------:R0:W4:Y:S02]  /*11510*/  @P0 LDG.E R7, desc[UR6][R2.64] ;  /* 0x0000000602070981 */ /* 0x000124000c1e1900 */
[----:B0-----:R-:W0:Y:S02]  /*11520*/  LDC.64 R2, c[0x0][0x418] ;  /* 0x00010600ff027b82 */ /* 0x001e240000000a00 */
[----:B0-----:R-:W-:Y:S01]  /*11530*/  LOP3.LUT P0, RZ, R2, UR4, RZ, 0xfc, !PT ;  /* 0x0000000402ff7c12 */ /* 0x001fe2000f80fcff */
[----:B------:R-:W-:-:S03]  /*11540*/  UMOV UR4, 0xffffffff ;  /* 0xffffffff00047882 */ /* 0x000fc60000000000 */
[----:B------:R-:W-:Y:S01]  /*11550*/  LOP3.LUT P0, RZ, R3, UR5, RZ, 0xfc, P0 ;  /* 0x0000000503ff7c12 */ /* 0x000fe2000800fcff */
[----:B---3--:R-:W-:Y:S01]  /*11560*/  VIADD R0, R17, 0xffffffff ;  /* 0xffffffff11007836 */ /* 0x008fe20000000000 */
[----:B----4-:R-:W-:Y:S01]  /*11570*/  SHF.R.S32.HI R8, RZ, 0x1f, R7 ;  /* 0x0000001fff087819 */ /* 0x010fe20000011407 */
[----:B------:R0:W-:Y:S01]  /*11580*/  STL [R1+0xc], R7 ;  /* 0x00000c0701007387 */ /* 0x0001e20000100800 */
[----:B------:R-:W-:-:S03]  /*11590*/  SEL R17, R7, RZ, !P0 ;  /* 0x000000ff07117207 */ /* 0x000fc60004000000 */
[----:B------:R0:W-:Y:S01]  /*115a0*/  STL [R1+0x1c], R8 ;  /* 0x00001c0801007387 */ /* 0x0001e20000100800 */
[----:B------:R-:W-:Y:S05]  /*115b0*/  BRA.DIV UR4, `(.L_x_1557) ;  /* 0x0000005e04087947 */ /* 0x000fea000b800000 */
[----:B------:R-:W3:Y:S02]  /*115c0*/  S2R R4, SR_TID.X ;  /* 0x0000000000047919 */ /* 0x000ee40000002100 */
[----:B---3--:R-:W-:-:S04]  /*115d0*/  SHF.R.U32.HI R4, RZ, 0x5, R4 ;  /* 0x00000005ff047819 */ /* 0x008fc80000011604 */
[----:B------:R-:W-:-:S05]  /*115e0*/  LOP3.LUT R4, R4, 0x3, RZ, 0xc0, !PT ;  /* 0x0000000304047812 */ /* 0x000fca00078ec0ff */
[----:B------:R3:W4:Y:S02]  /*115f0*/  SHFL.IDX PT, R14, R4, RZ, 0x1f ;  /* 0x00001fff040e7589 */ /* 0x00072400000e0000 */
.L_x_1674:
[----:B---3--:R-:W3:Y:S01]  /*11600*/  LDL.LU R4, [R1+0x18] ;  /* 0x0000180001047983 */ /* 0x008ee20000300800 */
[----:B------:R-:W-:Y:S02]  /*11610*/  PLOP3.LUT P1, PT, PT, PT, PT, 0x8, 0x0 ;  /* 0x000000000000781c */ /* 0x000fe40003f2e170 */
[----:B----4-:R-:W-:Y:S01]  /*11620*/  ISETP.NE.AND P0, PT, R14, RZ, PT ;  /* 0x000000ff0e00720c */ /* 0x010fe20003f05270 */
[----:B------:R4:W-:Y:S01]  /*11630*/  STL [R1+0x8], R0 ;  /* 0x0000080001007387 */ /* 0x0009e20000100800 */
[----:B---3--:R-:W-:-:S09]  /*11640*/  LOP3.LUT R4, R4, 0xfffffffe, RZ, 0xc0, !PT ;  /* 0xfffffffe04047812 */ /* 0x008fd200078ec0ff */
[----:B------:R-:W-:-:S05]  /*11650*/  @P1 LOP3.LUT R4, R4, 0x1, RZ, 0xfc, !PT ;  /* 0x0000000104041812 */ /* 0x000fca00078efcff */
[----:B------:R4:W-:Y:S01]  /*11660*/  STL [R1+0x18], R4 ;  /* 0x0000180401007387 */ /* 0x0009e20000100800 */
[----:B------:R-:W-:Y:S05]  /*11670*/  @P0 BRA `(.L_x_1558) ;  /* 0x00000004005c0947 */ /* 0x000fea0003800000 */
[----:B------:R-:W-:-:S03]  /*11680*/  UMOV UR4, 0xffffffff ;  /* 0xffffffff00047882 */ /* 0x000fc60000000000 */
[----:B------:R-:W-:Y:S05]  /*11690*/  BRA.DIV UR4, `(.L_x_1559) ;  /* 0x0000005e04047947 */ /* 0x000fea000b800000 */
[----:B------:R-:W-:-:S13]  /*116a0*/  ELECT P6, URZ, PT ;  /* 0x00000000003f782f */ /* 0x000fda00038c0000 */
.L_x_1677:
[----:B------:R-:W-:Y:S05]  /*116b0*/  @!P6 BRA `(.L_x_1558) ;  /* 0x00000004004ce947 */ /* 0x000fea0003800000 */
[----:B------:R-:W-:-:S04]  /*116c0*/  ISETP.NE.U32.AND P0, PT, R2, RZ, PT ;  /* 0x000000ff0200720c */ /* 0x000fc80003f05070 */
[----:B------:R-:W-:-:S13]  /*116d0*/  ISETP.NE.AND.EX P0, PT, R3, RZ, PT, P0 ;  /* 0x000000ff0300720c */ /* 0x000fda0003f05300 */
[----:B------:R-:W-:Y:S05]  /*116e0*/  @!P0 BRA `(.L_x_1560) ;  /* 0x0000000000548947 */ /* 0x000fea0003800000 */
[----:B------:R-:W3:Y:S01]  /*116f0*/  LDC R6, c[0x0][0x43c] ;  /* 0x00010f00ff067b82 */ /* 0x000ee20000000800 */
[----:B-12---:R-:W-:Y:S01]  /*11700*/  IMAD.MOV.U32 R9, RZ, RZ, R0 ;  /* 0x000000ffff097224 */ /* 0x006fe200078e0000 */
[----:B------:R-:W-:Y:S01]  /*11710*/  ULDC.64 UR4, c[0x0][0x428] ;  /* 0x00010a0000047ab9 */ /* 0x000fe20000000a00 */
[----:B------:R-:W-:Y:S02]  /*11720*/  ULDC.64 UR6, c[0x0][0x208] ;  /* 0x0000820000067ab9 */ /* 0x000fe40000000a00 */
[----:B----4-:R-:W-:Y:S01]  /*11730*/  IMAD.MOV.U32 R0, RZ, RZ, R9 ;  /* 0x000000ffff007224 */ /* 0x010fe200078e0009 */
[----:B---3--:R-:W-:-:S13]  /*11740*/  ISETP.NE.AND P0, PT, R6, 0x1, PT ;  /* 0x000000010600780c */ /* 0x008fda0003f05270 */
[----:B------:R-:W1:Y:S02]  /*11750*/  @P0 LDC.64 R4, c[0x0][0x440] ;  /* 0x00011000ff040b82 */ /* 0x000e640000000a00 */
[----:B-1----:R-:W-:-:S05]  /*11760*/  @P0 IMAD.HI.U32 R4, R9, R4, RZ ;  /* 0x0000000409040227 */ /* 0x002fca00078e00ff */
[----:B------:R-:W-:-:S04]  /*11770*/  @P0 SHF.R.U32.HI R0, RZ, R5, R4 ;  /* 0x00000005ff000219 */ /* 0x000fc80000011604 */
[--C-:B------:R-:W-:Y:S01]  /*11780*/  SHF.R.S32.HI R5, RZ, 0x1f, R0.reuse ;  /* 0x0000001fff057819 */ /* 0x100fe20000011400 */
[----:B------:R-:W-:-:S04]  /*11790*/  IMAD.MOV R4, RZ, RZ, -R0 ;  /* 0x000000ffff047224 */ /* 0x000fc800078e0a00 */
[----:B------:R-:W-:Y:S02]  /*117a0*/  IMAD R9, R6, R4, R9 ;  /* 0x0000000406097224 */ /* 0x000fe400078e0209 */
[----:B------:R-:W-:Y:S02]  /*117b0*/  IMAD R6, R8, UR4, RZ ;  /* 0x0000000408067c24 */ /* 0x000fe4000f8e02ff */
[----:B------:R-:W-:Y:S01]  /*117c0*/  IMAD.MOV.U32 R4, RZ, RZ, R0 ;  /* 0x000000ffff047224 */ /* 0x000fe200078e0000 */
[----:B------:R3:W-:Y:S01]  /*117d0*/  STL [R1+0x8], R9 ;  /* 0x0000080901007387 */ /* 0x0007e20000100800 */
[C---:B------:R-:W-:Y:S02]  /*117e0*/  IMAD R0, R7.reuse, UR5, R6 ;  /* 0x0000000507007c24 */ /* 0x040fe4000f8e0206 */
[----:B------:R-:W-:-:S04]  /*117f0*/  IMAD.WIDE.U32 R4, R7, UR4, R4 ;  /* 0x0000000407047c25 */ /* 0x000fc8000f8e0004 */
[----:B------:R-:W-:Y:S01]  /*11800*/  IMAD.IADD R0, R5, 0x1, R0 ;  /* 0x0000000105007824 */ /* 0x000fe200078e0200 */
[----:B------:R-:W-:-:S04]  /*11810*/  LEA R2, P0, R4, R2, 0x2 ;  /* 0x0000000204027211 */ /* 0x000fc800078010ff */
[----:B------:R-:W-:-:S05]  /*11820*/  LEA.HI.X R3, R4, R3, R0, 0x2, P0 ;  /* 0x0000000304037211 */ /* 0x000fca00000f1400 */
[----:B------:R3:W5:Y:S04]  /*11830*/  LDG.E R17, desc[UR6][R2.64] ;  /* 0x0000000602117981 */ /* 0x000768000c1e1900 */
.L_x_1560:
[----:B0-----:R-:W2:Y:S04]  /*11840*/  LDL R7, [R1] ;  /* 0x0000000001077983 */ /* 0x001ea80000100800 */
[----:B----4-:R-:W2:Y:S04]  /*11850*/  LDL R0, [R1+0x4] ;  /* 0x0000040001007983 */ /* 0x010ea80000100800 */
[----:B---3--:R-:W3:Y:S01]  /*11860*/  LDL R2, [R1+0x10] ;  /* 0x0000100001027983 */ /* 0x008ee20000100800 */
[----:B--2---:R-:W-:Y:S01]  /*11870*/  IMAD R0, R0, 0x8, R7 ;  /* 0x0000000800007824 */ /* 0x004fe200078e0207 */
[----:B---3--:R-:W-:-:S04]  /*11880*/  SHF.L.U32 R2, R2, 0x1f, RZ ;  /* 0x0000001f02027819 */ /* 0x008fc800000006ff */
[----:B------:R-:W0:Y:S02]  /*11890*/  SYNCS.PHASECHK.TRANS64.TRYWAIT P0, [R0+URZ+0x30840], R2 ;  /* 0x03084002000075a7 */ /* 0x000e24000800017f */
[----:B0-----:R-:W-:Y:S05]  /*118a0*/  @!P0 BRA `(.L_x_1561) ;  /* 0x0000005800a08947 */ /* 0x001fea0003800000 */
.L_x_1678:
[----:B------:R-:W2:Y:S02]  /*118b0*/  S2R R3, SR_TID.X ;  /* 0x0000000000037919 */ /* 0x000ea40000002100 */
[----:B--2---:R-:W-:-:S04]  /*118c0*/  LOP3.LUT R3, R3, 0x7f, RZ, 0xc0, !PT ;  /* 0x0000007f03037812 */ /* 0x004fc800078ec0ff */
[----:B------:R-:W-:-:S13]  /*118d0*/  ISETP.NE.AND P0, PT, R3, RZ, PT ;  /* 0x000000ff0300720c */ /* 0x000fda0003f05270 */
        /* <DEDUP_REMOVED lines=8> */
.L_x_1562:
[----:B0-----:R-:W2:Y:S04]  /*11960*/  LDL R2, [R1+0x14] ;  /* 0x0000140001027983 */ /* 0x001ea80000100800 */
[----:B------:R-:W3:Y:S04]  /*11970*/  LDL R4, [R1] ;  /* 0x0000000001047983 */ /* 0x000ee80000100800 */
[----:B------:R-:W3:Y:S04]  /*11980*/  LDL R3, [R1+0x4] ;  /* 0x0000040001037983 */ /* 0x000ee80000100800 */
[----:B------:R-:W4:Y:S01]  /*11990*/  LDL R5, [R1+0x8] ;  /* 0x0000080001057983 */ /* 0x000f220000100800 */
[----:B------:R-:W-:-:S02]  /*119a0*/  R2UR UR9, R0 ;  /* 0x00000000000972ca */ /* 0x000fc400000e0000 */
[----:B--2---:R-:W-:Y:S02]  /*119b0*/  R2UR UR5, R2 ;  /* 0x00000000020572ca */ /* 0x004fe400000e0000 */
[----:B------:R-:W2:Y:S01]  /*119c0*/  LDL.LU R2, [R1+0x18] ;  /* 0x0000180001027983 */ /* 0x000ea20000300800 */
[----:B---3--:R-:W-:Y:S01]  /*119d0*/  IMAD R0, R3, 0x8000, R4 ;  /* 0x0000800003007824 */ /* 0x008fe200078e0204 */
[----:B----4-:R-:W-:-:S04]  /*119e0*/  R2UR UR11, R5 ;  /* 0x00000000050b72ca */ /* 0x010fc800000e0000 */
[----:B------:R-:W-:Y:S01]  /*119f0*/  R2UR UR14, R0 ;  /* 0x00000000000e72ca */ /* 0x000fe200000e0000 */
[----:B------:R-:W-:Y:S01]  /*11a00*/  UIADD3 UR4, UP0, UR36, 0x370, URZ ;  /* 0x0000037024047890 */ /* 0x000fe2000ff1e03f */
[----:B------:R-:W-:Y:S02]  /*11a10*/  R2UR UR12, R18 ;  /* 0x00000000120c72ca */ /* 0x000fe400000e0000 */
[----:B-----5:R-:W-:Y:S01]  /*11a20*/  R2UR UR13, R17 ;  /* 0x00000000110d72ca */ /* 0x020fe200000e0000 */
[----:B------:R-:W-:Y:S01]  /*11a30*/  UIADD3 UR9, UR9, 0x30830, URZ ;  /* 0x0003083009097890 */ /* 0x000fe2000fffe03f */
[----:B------:R-:W-:-:S03]  /*11a40*/  PLOP3.LUT P0, PT, PT, PT, PT, 0x80, 0x0 ;  /* 0x000000000000781c */ /* 0x000fc60003f0f070 */
[----:B------:R-:W-:-:S04]  /*11a50*/  ULEA UR11, UR11, UR5, 0x6 ;  /* 0x000000050b0b7291 */ /* 0x000fc8000f8e303f */
[----:B------:R-:W-:Y:S02]  /*11a60*/  UIADD3 UR8, UR14, 0x20400, URZ ;  /* 0x000204000e087890 */ /* 0x000fe4000fffe03f */
[----:B------:R-:W-:Y:S02]  /*11a70*/  UIADD3.X UR5, URZ, UR37, URZ, UP0, !UPT ;  /* 0x000000253f057290 */ /* 0x000fe400087fe43f */
[----:B------:R-:W-:Y:S02]  /*11a80*/  UIADD3 UR15, UR14, 0x22400, URZ ;  /* 0x000224000e0f7890 */ /* 0x000fe4000fffe03f */
[----:B------:R-:W-:Y:S01]  /*11a90*/  UIADD3 UR17, UR14, 0x24400, URZ ;  /* 0x000244000e117890 */ /* 0x000fe2000fffe03f */
[----:B------:R-:W-:Y:S01]  /*11aa0*/  UMOV UR10, URZ ;  /* 0x0000003f000a7c82 */ /* 0x000fe20008000000 */
[----:B------:R-:W-:Y:S01]  /*11ab0*/  UMOV UR6, 0x0 ;  /* 0x0000000000067882 */ /* 0x000fe20000000000 */
[----:B------:R-:W-:Y:S01]  /*11ac0*/  UMOV UR7, 0x14f00000 ;  /* 0x14f0000000077882 */ /* 0x000fe20000000000 */
[----:B------:R-:W-:Y:S01]  /*11ad0*/  UMOV UR16, 0x40 ;  /* 0x0000004000107882 */ /* 0x000fe20000000000 */
[----:B------:R-:W-:Y:S01]  /*11ae0*/  UIADD3 UR18, UR14, 0x26400, URZ ;  /* 0x000264000e127890 */ /* 0x000fe2000fffe03f */
[----:B------:R0:W-:Y:S02]  /*11af0*/  UTMALDG.4D [UR8], [UR4], desc[UR6] ;  /* 0x00000608040075b4 */ /* 0x0001e40008019000 */
[----:B------:R-:W-:Y:S01]  /*11b00*/  UMOV UR14, 0x80 ;  /* 0x00000080000e7882 */ /* 0x000fe20000000000 */
[----:B0-----:R-:W-:Y:S01]  /*11b10*/  UMOV UR8, UR15 ;  /* 0x0000000f00087c82 */ /* 0x001fe20008000000 */
[----:B------:R-:W-:-:S02]  /*11b20*/  UMOV UR10, UR16 ;  /* 0x00000010000a7c82 */ /* 0x000fc40008000000 */
[----:B------:R0:W-:Y:S02]  /*11b30*/  UTMALDG.4D [UR8], [UR4], desc[UR6] ;  /* 0x00000608040075b4 */ /* 0x0001e40008019000 */
[----:B0-----:R-:W-:Y:S01]  /*11b40*/  UMOV UR8, UR17 ;  /* 0x0000001100087c82 */ /* 0x001fe20008000000 */
[----:B------:R-:W-:Y:S01]  /*11b50*/  UMOV UR10, UR14 ;  /* 0x0000000e000a7c82 */ /* 0x000fe20008000000 */
[----:B------:R-:W-:Y:S01]  /*11b60*/  UMOV UR14, 0xc0 ;  /* 0x000000c0000e7882 */ /* 0x000fe20000000000 */
[----:B------:R0:W-:Y:S02]  /*11b70*/  UTMALDG.4D [UR8], [UR4], desc[UR6] ;  /* 0x00000608040075b4 */ /* 0x0001e40008019000 */
[----:B0-----:R-:W-:Y:S01]  /*11b80*/  UMOV UR8, UR18 ;  /* 0x0000001200087c82 */ /* 0x001fe20008000000 */
[----:B------:R-:W-:Y:S02]  /*11b90*/  UMOV UR10, UR14 ;  /* 0x0000000e000a7c82 */ /* 0x000fe40008000000 */
[----:B------:R3:W-:Y:S01]  /*11ba0*/  UTMALDG.4D [UR8], [UR4], desc[UR6] ;  /* 0x00000608040075b4 */ /* 0x0007e20008019000 */
[----:B--2---:R-:W-:-:S04]  /*11bb0*/  LOP3.LUT R2, R2, 0xfffffffe, RZ, 0xc0, !PT ;  /* 0xfffffffe02027812 */ /* 0x004fc800078ec0ff */
[----:B------:R-:W-:-:S05]  /*11bc0*/  @P0 LOP3.LUT R2, R2, 0x1, RZ, 0xfc, !PT ;  /* 0x0000000102020812 */ /* 0x000fca00078efcff */
[----:B------:R3:W-:Y:S01]  /*11bd0*/  STL [R1+0x18], R2 ;  /* 0x0000180201007387 */ /* 0x0007e20000100800 */
[----:B------:R-:W-:Y:S01]  /*11be0*/  NOP ;  /* 0x0000000000007918 */ /* 0x000fe20000000000 */
.L_x_1558:
[----:B---3--:R-:W3:Y:S04]  /*11bf0*/  LDL R2, [R1] ;  /* 0x0000000001027983 */ /* 0x008ee80000100800 */
[----:B------:R-:W4:Y:S01]  /*11c00*/  LDL.LU R3, [R1+0x34] ;  /* 0x0000340001037983 */ /* 0x000f220000300800 */
[----:B------:R-:W-:Y:S05]  /*11c10*/  WARPSYNC.ALL ;  /* 0x0000000000007948 */ /* 0x000fea0003800000 */
[----:B------:R-:W-:Y:S01]  /*11c20*/  ULDC.64 UR4, c[0x0][0x298] ;  /* 0x0000a60000047ab9 */ /* 0x000fe20000000a00 */
[----:B------:R-:W-:Y:S01]  /*11c30*/  BSSY B6, `(.L_x_1563) ;  /* 0x000001c000067945 */ /* 0x000fe20003800000 */
[----:B------:R-:W-:Y:S01]  /*11c40*/  BAR.SYNC.DEFER_BLOCKING 0x8, 0x180 ;  /* 0x0206000000007b1d */ /* 0x000fe20000010000 */
[----:B---3--:R-:W-:Y:S01]  /*11c50*/  VIADD R2, R2, 0x10400 ;  /* 0x0001040002027836 */ /* 0x008fe20000000000 */
[----:B----4-:R-:W-:-:S04]  /*11c60*/  SHF.R.S32.HI R0, RZ, 0x1f, R3 ;  /* 0x0000001fff007819 */ /* 0x010fc80000011403 */
[----:B------:R-:W-:Y:S01]  /*11c70*/  LOP3.LUT P0, RZ, R2, 0x3ff, RZ, 0xc0, !PT ;  /* 0x000003ff02ff7812 */ /* 0x000fe2000780c0ff */
[----:B------:R-:W-:-:S04]  /*11c80*/  IMAD R0, R0, UR4, RZ ;  /* 0x0000000400007c24 */ /* 0x000fc8000f8e02ff */
[C---:B------:R-:W-:Y:S02]  /*11c90*/  IMAD R0, R3.reuse, UR5, R0 ;  /* 0x0000000503007c24 */ /* 0x040fe4000f8e0200 */
[----:B------:R-:W-:-:S04]  /*11ca0*/  IMAD.WIDE.U32 R2, R3, UR4, RZ ;  /* 0x0000000403027c25 */ /* 0x000fc8000f8e00ff */
[----:B------:R-:W-:Y:S01]  /*11cb0*/  IMAD.IADD R0, R3, 0x1, R0 ;  /* 0x0000000103007824 */ /* 0x000fe200078e0200 */
[----:B------:R3:W-:Y:S04]  /*11cc0*/  STL.64 [R1+0x40], R2 ;  /* 0x0000400201007387 */ /* 0x0007e80000100a00 */
[----:B------:R3:W-:Y:S01]  /*11cd0*/  STL [R1+0x34], R0 ;  /* 0x0000340001007387 */ /* 0x0007e20000100800 */
[----:B------:R-:W-:Y:S05]  /*11ce0*/  @!P0 BRA `(.L_x_1564) ;  /* 0x0000000000408947 */ /* 0x000fea0003800000 */
[----:B---3--:R-:W-:Y:S01]  /*11cf0*/  MOV R2, 0x0 ;  /* 0x0000000000027802 */ /* 0x008fe20000000f00 */
        /* <DEDUP_REMOVED lines=15> */
.L_x_1564:
[----:B------:R-:W-:Y:S05]  /*11df0*/  BSYNC B6 ;  /* 0x0000000000067941 */ /* 0x000fea0003800000 */
.L_x_1563:
[----:B---3--:R-:W3:Y:S01]  /*11e00*/  LDL.LU R0, [R1+0x34] ;  /* 0x0000340001007983 */ /* 0x008ee20000300800 */
[----:B0-----:R-:W0:Y:S01]  /*11e10*/  LDC R7, c[0x0][0x448] ;  /* 0x00011200ff077b82 */ /* 0x001e220000000800 */
[----:B------:R-:W-:Y:S02]  /*11e20*/  ULDC.64 UR4, c[0x0][0x2d8] ;  /* 0x0000b60000047ab9 */ /* 0x000fe40000000a00 */
[----:B------:R-:W3:Y:S04]  /*11e30*/  LDL.LU.64 R2, [R1+0x40] ;  /* 0x0000400001027983 */ /* 0x000ee80000300a00 */
[----:B-12---:R-:W2:Y:S01]  /*11e40*/  LDL R9, [R1+0x2c] ;  /* 0x00002c0001097983 */ /* 0x006ea20000100800 */
[----:B------:R-:W1:Y:S01]  /*11e50*/  S2R R5, SR_TID.X ;  /* 0x0000000000057919 */ /* 0x000e620000002100 */
[----:B------:R-:W4:Y:S01]  /*11e60*/  S2R R6, SR_TID.X ;  /* 0x0000000000067919 */ /* 0x000f220000002100 */
[----:B------:R-:W-:-:S02]  /*11e70*/  SHF.R.S32.HI R4, RZ, 0x1f, R19 ;  /* 0x0000001fff047819 */ /* 0x000fc40000011413 */
[----:B-1----:R-:W-:-:S04]  /*11e80*/  LOP3.LUT R5, R5, 0x7f, RZ, 0xc0, !PT ;  /* 0x0000007f05057812 */ /* 0x002fc800078ec0ff */
[----:B------:R-:W-:Y:S01]  /*11e90*/  SHF.R.U32.HI R5, RZ, 0x3, R5 ;  /* 0x00000003ff057819 */ /* 0x000fe20000011605 */
[----:B----4-:R-:W-:-:S05]  /*11ea0*/  IMAD.SHL.U32 R8, R6, 0x10, RZ ;  /* 0x0000001006087824 */ /* 0x010fca00078e00ff */
[----:B------:R-:W-:Y:S01]  /*11eb0*/  LOP3.LUT R8, R5, 0x70, R8, 0xf8, !PT ;  /* 0x0000007005087812 */ /* 0x000fe200078ef808 */
[----:B---3--:R-:W-:Y:S01]  /*11ec0*/  IMAD.MOV.U32 R3, RZ, RZ, R0 ;  /* 0x000000ffff037224 */ /* 0x008fe200078e0000 */
[----:B------:R-:W-:-:S05]  /*11ed0*/  SHF.R.S32.HI R0, RZ, 0x1f, R18 ;  /* 0x0000001fff007819 */ /* 0x000fca0000011412 */
[----:B------:R-:W-:Y:S02]  /*11ee0*/  IMAD R0, R0, UR4, RZ ;  /* 0x0000000400007c24 */ /* 0x000fe4000f8e02ff */
[----:B------:R-:W-:-:S04]  /*11ef0*/  IMAD.WIDE.U32 R2, R18, UR4, R2 ;  /* 0x0000000412027c25 */ /* 0x000fc8000f8e0002 */
[----:B------:R-:W-:Y:S01]  /*11f00*/  IMAD R0, R18, UR5, R0 ;  /* 0x0000000512007c24 */ /* 0x000fe2000f8e0200 */
[----:B------:R-:W-:Y:S02]  /*11f10*/  ULDC.64 UR4, c[0x0][0xa00] ;  /* 0x0002800000047ab9 */ /* 0x000fe40000000a00 */
[----:B------:R-:W-:Y:S01]  /*11f20*/  ISETP.NE.U32.AND P0, PT, RZ, UR4, PT ;  /* 0x00000004ff007c0c */ /* 0x000fe2000bf05070 */
[----:B------:R-:W-:-:S03]  /*11f30*/  IMAD.IADD R3, R3, 0x1, R0 ;  /* 0x0000000103037824 */ /* 0x000fc600078e0200 */
[----:B------:R-:W-:Y:S01]  /*11f40*/  ISETP.NE.AND.EX P0, PT, RZ, UR5, PT, P0 ;  /* 0x00000005ff007c0c */ /* 0x000fe2000bf05300 */
[----:B------:R-:W-:-:S03]  /*11f50*/  ULDC.64 UR4, c[0x0][0x2e0] ;  /* 0x0000b80000047ab9 */ /* 0x000fc60000000a00 */
[----:B------:R-:W-:Y:S02]  /*11f60*/  SEL R4, R4, RZ, !P0 ;  /* 0x000000ff04047207 */ /* 0x000fe40004000000 */
[----:B------:R-:W-:Y:S02]  /*11f70*/  SEL R0, R19, RZ, !P0 ;  /* 0x000000ff13007207 */ /* 0x000fe40004000000 */
[----:B0-----:R-:W-:-:S13]  /*11f80*/  ISETP.NE.AND P0, PT, R7, 0x1, PT ;  /* 0x000000010700780c */ /* 0x001fda0003f05270 */
[----:B------:R-:W0:Y:S08]  /*11f90*/  @P0 LDC R5, c[0x0][0x44c] ;  /* 0x00011300ff050b82 */ /* 0x000e300000000800 */
[----:B------:R-:W1:Y:S01]  /*11fa0*/  @P0 LDC R6, c[0x0][0x450] ;  /* 0x00011400ff060b82 */ /* 0x000e620000000800 */
[----:B------:R-:W-:Y:S02]  /*11fb0*/  IMAD R4, R4, UR4, RZ ;  /* 0x0000000404047c24 */ /* 0x000fe4000f8e02ff */
[----:B------:R-:W-:-:S04]  /*11fc0*/  IMAD.WIDE.U32 R2, R0, UR4, R2 ;  /* 0x0000000400027c25 */ /* 0x000fc8000f8e0002 */
[----:B------:R-:W-:Y:S01]  /*11fd0*/  IMAD R4, R0, UR5, R4 ;  /* 0x0000000500047c24 */ /* 0x000fe2000f8e0204 */
[----:B------:R-:W-:Y:S01]  /*11fe0*/  ULDC.64 UR4, c[0x0][0x2d0] ;  /* 0x0000b40000047ab9 */ /* 0x000fe20000000a00 */
[----:B--2---:R-:W-:Y:S02]  /*11ff0*/  IMAD.IADD R0, R8, 0x1, R9 ;  /* 0x0000000108007824 */ /* 0x004fe400078e0209 */
[----:B------:R-:W2:Y:S01]  /*12000*/  S2R R8, SR_TID.X ;  /* 0x0000000000087919 */ /* 0x000ea20000002100 */
[----:B------:R-:W-:Y:S02]  /*12010*/  IMAD.IADD R3, R3, 0x1, R4 ;  /* 0x0000000103037824 */ /* 0x000fe400078e0204 */
[----:B0-----:R-:W-:-:S04]  /*12020*/  @P0 IMAD.HI.U32 R5, R0, R5, RZ ;  /* 0x0000000500050227 */ /* 0x001fc800078e00ff */
[----:B------:R-:W-:Y:S01]  /*12030*/  IMAD.MOV.U32 R4, RZ, RZ, R0 ;  /* 0x000000ffff047224 */ /* 0x000fe200078e0000 */
[----:B-1----:R-:W-:-:S05]  /*12040*/  @P0 SHF.R.U32.HI R4, RZ, R6, R5 ;  /* 0x00000006ff040219 */ /* 0x002fca0000011605 */
[----:B------:R-:W-:-:S04]  /*12050*/  IMAD.MOV R5, RZ, RZ, -R4 ;  /* 0x000000ffff057224 */ /* 0x000fc800078e0a04 */
[----:B------:R-:W-:Y:S01]  /*12060*/  IMAD R0, R7, R5, R0 ;  /* 0x0000000507007224 */ /* 0x000fe200078e0200 */
[----:B------:R-:W-:Y:S01]  /*12070*/  SHF.R.S32.HI R5, RZ, 0x1f, R4 ;  /* 0x0000001fff057819 */ /* 0x000fe20000011404 */
[----:B------:R-:W-:-:S04]  /*12080*/  IMAD.WIDE.U32 R2, R4, UR4, R2 ;  /* 0x0000000404027c25 */ /* 0x000fc8000f8e0002 */
[----:B------:R-:W-:-:S04]  /*12090*/  IMAD R5, R5, UR4, RZ ;  /* 0x0000000405057c24 */ /* 0x000fc8000f8e02ff */
[----:B------:R-:W-:Y:S01]  /*120a0*/  IMAD R4, R4, UR5, R5 ;  /* 0x0000000504047c24 */ /* 0x000fe2000f8e0205 */
[----:B------:R-:W-:-:S03]  /*120b0*/  ULDC.64 UR4, c[0x0][0x2c8] ;  /* 0x0000b20000047ab9 */ /* 0x000fc60000000a00 */
[----:B------:R-:W-:Y:S01]  /*120c0*/  IMAD.IADD R3, R3, 0x1, R4 ;  /* 0x0000000103037824 */ /* 0x000fe200078e0204 */
[----:B------:R-:W-:Y:S01]  /*120d0*/  SHF.R.S32.HI R4, RZ, 0x1f, R0 ;  /* 0x0000001fff047819 */ /* 0x000fe20000011400 */
[----:B--2---:R-:W-:-:S04]  /*120e0*/  IMAD.SHL.U32 R8, R8, 0x8, RZ ;  /* 0x0000000808087824 */ /* 0x004fc800078e00ff */
[----:B------:R-:W-:Y:S01]  /*120f0*/  IMAD R4, R4, UR4, RZ ;  /* 0x0000000404047c24 */ /* 0x000fe2000f8e02ff */
[----:B------:R-:W-:Y:S01]  /*12100*/  LOP3.LUT R8, R8, 0x38, RZ, 0xc0, !PT ;  /* 0x0000003808087812 */ /* 0x000fe200078ec0ff */
[----:B------:R-:W-:-:S04]  /*12110*/  IMAD.WIDE.U32 R2, R0, UR4, R2 ;  /* 0x0000000400027c25 */ /* 0x000fc8000f8e0002 */
[----:B------:R-:W-:Y:S01]  /*12120*/  IMAD R4, R0, UR5, R4 ;  /* 0x0000000500047c24 */ /* 0x000fe2000f8e0204 */
[C---:B------:R-:W-:Y:S01]  /*12130*/  LOP3.LUT R12, R8.reuse, 0x40, RZ, 0xfc, !PT ;  /* 0x00000040080c7812 */ /* 0x040fe200078efcff */
[----:B------:R-:W-:Y:S01]  /*12140*/  ULDC.64 UR4, c[0x0][0x280] ;  /* 0x0000a00000047ab9 */ /* 0x000fe20000000a00 */
[C---:B------:R-:W-:Y:S01]  /*12150*/  LOP3.LUT R11, R8.reuse, 0x80, RZ, 0xfc, !PT ;  /* 0x00000080080b7812 */ /* 0x040fe200078efcff */
[----:B------:R-:W-:Y:S01]  /*12160*/  IMAD.IADD R3, R3, 0x1, R4 ;  /* 0x0000000103037824 */ /* 0x000fe200078e0204 */
[----:B------:R-:W-:Y:S02]  /*12170*/  LOP3.LUT R8, R8, 0xc0, RZ, 0xfc, !PT ;  /* 0x000000c008087812 */ /* 0x000fe400078efcff */
[----:B------:R-:W-:Y:S01]  /*12180*/  LEA R4, P0, R2, UR4, 0x1 ;  /* 0x0000000402047c11 */ /* 0x000fe2000f8008ff */
[----:B------:R-:W-:Y:S02]  /*12190*/  ULDC UR4, c[0x0][0x2b8] ;  /* 0x0000ae0000047ab9 */ /* 0x000fe40000000800 */
[----:B------:R-:W-:-:S02]  /*121a0*/  ISETP.GE.AND P3, PT, R8, UR4, PT ;  /* 0x0000000408007c0c */ /* 0x000fc4000bf66270 */
[----:B------:R0:W5:Y:S01]  /*121b0*/  LDL R8, [R1+0x20] ;  /* 0x0000200001087983 */ /* 0x0001620000100800 */
[----:B------:R-:W1:Y:S01]  /*121c0*/  S2R R5, SR_TID.X ;  /* 0x0000000000057919 */ /* 0x000e620000002100 */
[----:B------:R-:W-:Y:S02]  /*121d0*/  LEA.HI.X R3, R2, UR5, R3, 0x1, P0 ;  /* 0x0000000502037c11 */ /* 0x000fe400080f0c03 */
[----:B------:R-:W-:Y:S02]  /*121e0*/  ISETP.GE.AND P1, PT, R12, UR4, PT ;  /* 0x000000040c007c0c */ /* 0x000fe4000bf26270 */
[----:B------:R-:W-:Y:S01]  /*121f0*/  ISETP.GE.AND P2, PT, R11, UR4, PT ;  /* 0x000000040b007c0c */ /* 0x000fe2000bf46270 */
[----:B-1----:R-:W-:-:S05]  /*12200*/  IMAD.SHL.U32 R10, R5, 0x8, RZ ;  /* 0x00000008050a7824 */ /* 0x002fca00078e00ff */
[----:B------:R-:W-:-:S04]  /*12210*/  LOP3.LUT R10, R10, 0x38, RZ, 0xc0, !PT ;  /* 0x000000380a0a7812 */ /* 0x000fc800078ec0ff */
[----:B------:R-:W-:Y:S01]  /*12220*/  ISETP.GE.AND P0, PT, R10, UR4, PT ;  /* 0x000000040a007c0c */ /* 0x000fe2000bf06270 */
[----:B------:R-:W-:-:S03]  /*12230*/  UMOV UR4, 0xffffffff ;  /* 0xffffffff00047882 */ /* 0x000fc60000000000 */
[----:B0-----:R-:W-:Y:S09]  /*12240*/  BRA.DIV UR4, `(.L_x_1565) ;  /* 0x00000052044c7947 */ /* 0x001ff2000b800000 */
[----:B------:R-:W0:Y:S02]  /*12250*/  S2R R6, SR_TID.X ;  /* 0x0000000000067919 */ /* 0x000e240000002100 */
[----:B0-----:R-:W-:Y:S02]  /*12260*/  LOP3.LUT R9, R6, 0x7f, RZ, 0xc0, !PT ;  /* 0x0000007f06097812 */ /* 0x001fe400078ec0ff */
[----:B------:R-:W2:Y:S04]  /*12270*/  LDL.LU R6, [R1+0x30] ;  /* 0x0000300001067983 */ /* 0x000ea80000300800 */
[----:B------:R-:W3:Y:S01]  /*12280*/  LDL.LU R11, [R1+0x2c] ;  /* 0x00002c00010b7983 */ /* 0x000ee20000300800 */
[----:B------:R-:W-:Y:S01]  /*12290*/  SHF.R.U32.HI R9, RZ, 0x3, R9 ;  /* 0x00000003ff097819 */ /* 0x000fe20000011609 */
[----:B------:R-:W-:Y:S01]  /*122a0*/  ULDC.64 UR4, c[0x0][0x208] ;  /* 0x0000820000047ab9 */ /* 0x000fe20000000a00 */
[----:B--2---:R-:W-:-:S02]  /*122b0*/  IMAD R2, R6, R7, RZ ;  /* 0x0000000706027224 */ /* 0x004fc400078e02ff */
[----:B------:R-:W0:Y:S01]  /*122c0*/  SHFL.IDX PT, R7, R4, RZ, 0x181f ;  /* 0x00181fff04077589 */ /* 0x000e2200000e0000 */
[----:B---3--:R-:W-:-:S03]  /*122d0*/  IMAD.IADD R0, R9, 0x1, R11 ;  /* 0x0000000109007824 */ /* 0x008fc600078e020b */
[----:B------:R-:W1:Y:S01]  /*122e0*/  SHFL.IDX PT, R6, R3, RZ, 0x181f ;  /* 0x00181fff03067589 */ /* 0x000e6200000e0000 */
[C---:B------:R-:W-:Y:S01]  /*122f0*/  VIADD R5, R0.reuse, 0x10 ;  /* 0x0000001000057836 */ /* 0x040fe20000000000 */
[----:B------:R-:W-:-:S13]  /*12300*/  ISETP.GE.AND P5, PT, R0, R2, PT ;  /* 0x000000020000720c */ /* 0x000fda0003fa6270 */
[----:B0-----:R-:W-:-:S05]  /*12310*/  @!P5 LEA R7, P4, R10, R7, 0x1 ;  /* 0x000000070a07d211 */ /* 0x001fca00078808ff */
[----:B-1----:R-:W-:-:S05]  /*12320*/  @!P5 IMAD.X R6, RZ, RZ, R6, P4 ;  /* 0x000000ffff06d224 */ /* 0x002fca00020e0606 */
[----:B------:R-:W-:-:S04]  /*12330*/  @!P5 LOP3.LUT R7, R7, R6, RZ, 0x3c, !PT ;  /* 0x000000060707d212 */ /* 0x000fc800078e3cff */
[----:B------:R-:W-:-:S04]  /*12340*/  @!P5 LOP3.LUT R6, R7, R6, RZ, 0x3c, !PT ;  /* 0x000000060706d212 */ /* 0x000fc800078e3cff */
[----:B------:R-:W-:-:S05]  /*12350*/  @!P5 LOP3.LUT R7, R7, R6, RZ, 0x3c, !PT ;  /* 0x000000060707d212 */ /* 0x000fca00078e3cff */
[----:B------:R-:W-:Y:S01]  /*12360*/  @!PT LDS RZ, [RZ] ;  /* 0x00000000fffff984 */ /* 0x000fe20000000800 */
[----:B-----5:R-:W-:Y:S04]  /*12370*/  @!P5 LDGSTS.E.BYPASS.LTC128B.128 [R8+0x10400], desc[UR4][R6.64], !P0 ;  /* 0x104000000608dfae */ /* 0x020fe8000c101d44 */
[----:B------:R-:W-:Y:S04]  /*12380*/  @!P5 LDGSTS.E.BYPASS.LTC128B.128 [R8+0x14400], desc[UR4][R6.64+0x80], !P1 ;  /* 0x144000800608dfae */ /* 0x000fe8000c901d44 */
[----:B------:R-:W-:Y:S04]  /*12390*/  @!P5 LDGSTS.E.BYPASS.LTC128B.128 [R8+0x18400], desc[UR4][R6.64+0x100], !P2 ;  /* 0x184001000608dfae */ /* 0x000fe8000d101d44 */
[----:B------:R0:W-:Y:S01]  /*123a0*/  @!P5 LDGSTS.E.BYPASS.LTC128B.128 [R8+0x1c400], desc[UR4][R6.64+0x180], !P3 ;  /* 0x1c4001800608dfae */ /* 0x0001e2000d901d44 */
[----:B------:R-:W-:Y:S01]  /*123b0*/  ISETP.GE.AND P5, PT, R5, R2, PT ;  /* 0x000000020500720c */ /* 0x000fe20003fa6270 */
[----:B------:R-:W-:-:S02]  /*123c0*/  VIADD R5, R0, 0x20 ;  /* 0x0000002000057836 */ /* 0x000fc40000000000 */
        /* <DEDUP_REMOVED lines=67> */
[----:B------:R-:W-:Y:S02]  /*12800*/  @!P5 IMAD.X R6, RZ, RZ, R5, P4 ;  /* 0x000000ffff06d224 */ /* 0x000fe400020e0605 */
[----:B------:R0:W1:Y:S03]  /*12810*/  SHFL.IDX PT, R5, R3, 0x7, 0x181f ;  /* 0x00f81f0003057f89 */ /* 0x00006600000e0000 */
[-C--:B------:R-:W-:Y:S01]  /*12820*/  @!P5 LOP3.LUT R7, R7, R6.reuse, RZ, 0x3c, !PT ;  /* 0x000000060707d212 */ /* 0x080fe200078e3cff */
[----:B------:R0:W2:Y:S03]  /*12830*/  SHFL.IDX PT, R3, R4, 0x7, 0x181f ;  /* 0x00f81f0004037f89 */ /* 0x0000a600000e0000 */
[----:B------:R-:W-:-:S04]  /*12840*/  @!P5 LOP3.LUT R6, R7, R6, RZ, 0x3c, !PT ;  /* 0x000000060706d212 */ /* 0x000fc800078e3cff */
[----:B------:R-:W-:-:S05]  /*12850*/  @!P5 LOP3.LUT R7, R7, R6, RZ, 0x3c, !PT ;  /* 0x000000060707d212 */ /* 0x000fca00078e3cff */
[----:B------:R0:W-:Y:S04]  /*12860*/  @!P5 LDGSTS.E.BYPASS.LTC128B.128 [R8+0x13400], desc[UR4][R6.64], !P0 ;  /* 0x134000000608dfae */ /* 0x0001e8000c101d44 */
[----:B------:R0:W-:Y:S04]  /*12870*/  @!P5 LDGSTS.E.BYPASS.LTC128B.128 [R8+0x17400], desc[UR4][R6.64+0x80], !P1 ;  /* 0x174000800608dfae */ /* 0x0001e8000c901d44 */
[----:B------:R0:W-:Y:S04]  /*12880*/  @!P5 LDGSTS.E.BYPASS.LTC128B.128 [R8+0x1b400], desc[UR4][R6.64+0x100], !P2 ;  /* 0x1b4001000608dfae */ /* 0x0001e8000d101d44 */
[----:B-12---:R0:W-:Y:S02]  /*12890*/  @!P5 LDGSTS.E.BYPASS.LTC128B.128 [R8+0x1f400], desc[UR4][R6.64+0x180], !P3 ;  /* 0x1f4001800608dfae */ /* 0x0061e4000d901d44 */
.L_x_1695:
[----:B------:R-:W-:Y:S01]  /*128a0*/  VIADD R0, R0, 0x70 ;  /* 0x0000007000007836 */ /* 0x000fe20000000000 */
[----:B------:R-:W-:Y:S04]  /*128b0*/  BSSY B0, `(.L_x_1566) ;  /* 0x000000d000007945 */ /* 0x000fe80003800000 */
[----:B------:R-:W-:-:S13]  /*128c0*/  ISETP.GE.AND P4, PT, R0, R2, PT ;  /* 0x000000020000720c */ /* 0x000fda0003f86270 */
[----:B------:R-:W-:Y:S05]  /*128d0*/  @P4 BRA `(.L_x_1567) ;  /* 0x0000000000284947 */ /* 0x000fea0003800000 */
[----:B------:R-:W-:Y:S01]  /*128e0*/  LEA R2, P4, R10, R3, 0x1 ;  /* 0x000000030a027211 */ /* 0x000fe200078808ff */
[----:B------:R-:W-:-:S04]  /*128f0*/  ULDC.64 UR4, c[0x0][0x208] ;  /* 0x0000820000047ab9 */ /* 0x000fc80000000a00 */
[----:B0-----:R-:W-:-:S05]  /*12900*/  IMAD.X R3, RZ, RZ, R5, P4 ;  /* 0x000000ffff037224 */ /* 0x001fca00020e0605 */
[----:B------:R-:W-:Y:S01]  /*12910*/  @!PT LDS RZ, [RZ] ;  /* 0x00000000fffff984 */ /* 0x000fe20000000800 */
[----:B------:R-:W-:Y:S01]  /*12920*/  @!PT LDS RZ, [RZ] ;  /* 0x00000000fffff984 */ /* 0x000fe20000000800 */
[----:B------:R-:W-:Y:S01]  /*12930*/  @!PT LDS RZ, [RZ] ;  /* 0x00000000fffff984 */ /* 0x000fe20000000800 */
[----:B------:R1:W-:Y:S04]  /*12940*/  LDGSTS.E.BYPASS.LTC128B.128 [R8+0x13c00], desc[UR4][R2.64], !P0 ;  /* 0x13c0000002087fae */ /* 0x0003e8000c101d44 */
[----:B------:R1:W-:Y:S04]  /*12950*/  LDGSTS.E.BYPASS.LTC128B.128 [R8+0x17c00], desc[UR4][R2.64+0x80], !P1 ;  /* 0x17c0008002087fae */ /* 0x0003e8000c901d44 */
[----:B------:R1:W-:Y:S04]  /*12960*/  LDGSTS.E.BYPASS.LTC128B.128 [R8+0x1bc00], desc[UR4][R2.64+0x100], !P2 ;  /* 0x1bc0010002087fae */ /* 0x0003e8000d101d44 */
[----:B------:R1:W-:Y:S02]  /*12970*/  LDGSTS.E.BYPASS.LTC128B.128 [R8+0x1fc00], desc[UR4][R2.64+0x180], !P3 ;  /* 0x1fc0018002087fae */ /* 0x0003e4000d901d44 */
.L_x_1567:
[----:B------:R-:W-:Y:S05]  /*12980*/  BSYNC B0 ;  /* 0x0000000000007941 */ /* 0x000fea0003800000 */
.L_x_1566:
[----:B01----:R-:W2:Y:S01]  /*12990*/  LDL R8, [R1] ;  /* 0x0000000001087983 */ /* 0x003ea20000100800 */
[----:B------:R-:W-:Y:S01]  /*129a0*/  PLOP3.LUT P0, PT, PT, PT, PT, 0x80, 0x0 ;  /* 0x000000000000781c */ /* 0x000fe20003f0f070 */
[----:B------:R-:W-:Y:S01]  /*129b0*/  NOP ;  /* 0x0000000000007918 */ /* 0x000fe20000000000 */
[----:B--2---:R-:W-:-:S11]  /*129c0*/  VIADD R10, R8, 0x30800 ;  /* 0x00030800080a7836 */ /* 0x004fd60000000000 */
.L_x_1568:
[----:B------:R-:W2:Y:S01]  /*129d0*/  LDL R2, [R1] ;  /* 0x0000000001027983 */ /* 0x000ea20000100800 */
        /* <DEDUP_REMOVED lines=18> */
.L_x_1696:
[----:B------:R-:W-:Y:S05]  /*12b00*/  BSYNC B0 ;  /* 0x0000000000007941 */ /* 0x000fea0003800000 */
.L_x_1569:
[----:B------:R-:W2:Y:S04]  /*12b10*/  LDL R3, [R1+0x28] ;  /* 0x0000280001037983 */ /* 0x000ea80000100800 */
[----:B0-----:R-:W3:Y:S01]  /*12b20*/  LDL R2, [R1+0x24] ;  /* 0x0000240001027983 */ /* 0x001ee20000100800 */
[----:B------:R-:W-:Y:S01]  /*12b30*/  BSSY B0, `(.L_x_1571) ;  /* 0x00002b1000007945 */ /* 0x000fe20003800000 */
[----:B--2---:R-:W-:-:S05]  /*12b40*/  VIADD R0, R3, 0xfffffffe ;  /* 0xfffffffe03007836 */ /* 0x004fca0000000000 */
[----:B---3--:R-:W-:-:S13]  /*12b50*/  ISETP.GE.AND P0, PT, R0, R2, PT ;  /* 0x000000020000720c */ /* 0x008fda0003f06270 */
[----:B------:R-:W-:Y:S05]  /*12b60*/  @!P0 BRA `(.L_x_1572) ;  /* 0x0000002800b48947 */ /* 0x000fea0003800000 */
[----:B------:R-:W-:Y:S01]  /*12b70*/  LOP3.LUT R8, RZ, R2, RZ, 0x33, !PT ;  /* 0x00000002ff087212 */ /* 0x000fe200078e33ff */
[----:B------:R-:W-:Y:S01]  /*12b80*/  IMAD.MOV R2, RZ, RZ, -R3 ;  /* 0x000000ffff027224 */ /* 0x000fe200078e0a03 */
[----:B------:R-:W-:Y:S04]  /*12b90*/  BSSY B2, `(.L_x_1573) ;  /* 0x00000e9000027945 */ /* 0x000fe80003800000 */
[----:B------:R-:W-:-:S05]  /*12ba0*/  VIADDMNMX R8, R2, 0x1, R8, !PT ;  /* 0x0000000102087846 */ /* 0x000fca0007800108 */
[----:B------:R-:W-:-:S05]  /*12bb0*/  IMAD.IADD R2, R3, 0x1, R8 ;  /* 0x0000000103027824 */ /* 0x000fca00078e0208 */
[----:B------:R-:W-:-:S04]  /*12bc0*/  LOP3.LUT R2, R2, 0x1, RZ, 0xc0, !PT ;  /* 0x0000000102027812 */ /* 0x000fc800078ec0ff */
[----:B------:R-:W-:-:S13]  /*12bd0*/  ISETP.NE.U32.AND P0, PT, R2, 0x1, PT ;  /* 0x000000010200780c */ /* 0x000fda0003f05070 */
[----:B------:R-:W-:Y:S05]  /*12be0*/  @P0 BRA `(.L_x_1574) ;  /* 0x0000000c008c0947 */ /* 0x000fea0003800000 */
[----:B------:R-:W2:Y:S04]  /*12bf0*/  LDL R5, [R1+0x18] ;  /* 0x0000180001057983 */ /* 0x000ea80000100800 */
[----:B------:R-:W3:Y:S04]  /*12c00*/  LDL R4, [R1+0x4] ;  /* 0x0000040001047983 */ /* 0x000ee80000100800 */
[----:B------:R-:W4:Y:S01]  /*12c10*/  LDL R3, [R1+0x10] ;  /* 0x0000100001037983 */ /* 0x000f220000100800 */
[----:B------:R-:W-:Y:S01]  /*12c20*/  BSSY B1, `(.L_x_1575) ;  /* 0x00000db000017945 */ /* 0x000fe20003800000 */
[----:B--2---:R-:W-:Y:S01]  /*12c30*/  LOP3.LUT P1, RZ, R5, 0x1, RZ, 0xc0, !PT ;  /* 0x0000000105ff7812 */ /* 0x004fe2000782c0ff */
[----:B---3--:R-:W-:-:S05]  /*12c40*/  VIADD R7, R4, 0x1 ;  /* 0x0000000104077836 */ /* 0x008fca0000000000 */
[----:B------:R-:W-:-:S04]  /*12c50*/  ISETP.NE.AND P0, PT, R7, 0x2, PT ;  /* 0x000000020700780c */ /* 0x000fc80003f05270 */
[----:B------:R-:W-:Y:S02]  /*12c60*/  SEL R9, RZ, 0x1, P0 ;  /* 0x00000001ff097807 */ /* 0x000fe40000000000 */
        /* <DEDUP_REMOVED lines=28> */
.L_x_1577:
[----:B------:R-:W2:Y:S01]  /*12e30*/  LDL R2, [R1] ;  /* 0x0000000001027983 */ /* 0x000ea20000100800 */
[----:B------:R-:W-:Y:S01]  /*12e40*/  BSSY B3, `(.L_x_1578) ;  /* 0x0000005000037945 */ /* 0x000fe20003800000 */
[----:B--2---:R-:W-:Y:S01]  /*12e50*/  IMAD R3, R7, 0x8, R2 ;  /* 0x0000000807037824 */ /* 0x004fe200078e0202 */
[----:B------:R-:W-:-:S04]  /*12e60*/  SHF.L.U32 R2, R9, 0x1f, RZ ;  /* 0x0000001f09027819 */ /* 0x000fc800000006ff */
[----:B------:R-:W1:Y:S02]  /*12e70*/  SYNCS.PHASECHK.TRANS64.TRYWAIT P0, [R3+URZ+0x30840], R2 ;  /* 0x03084002030075a7 */ /* 0x000e64000800017f */
[----:B-1----:R-:W-:Y:S05]  /*12e80*/  @!P0 BRA `(.L_x_1579) ;  /* 0x0000005000748947 */ /* 0x002fea0003800000 */
.L_x_1697:
[----:B------:R-:W-:Y:S05]  /*12e90*/  BSYNC B3 ;  /* 0x0000000000037941 */ /* 0x000fea0003800000 */
.L_x_1578:
        /* <DEDUP_REMOVED lines=12> */
.L_x_1581:
[----:B------:R-:W-:Y:S05]  /*12f60*/  BSYNC B3 ;  /* 0x0000000000037941 */ /* 0x000fea0003800000 */
.L_x_1580:
[----:B------:R-:W2:Y:S04]  /*12f70*/  LDL R5, [R1] ;  /* 0x0000000001057983 */ /* 0x000ea80000100800 */
        /* <DEDUP_REMOVED lines=12> */
.L_x_1582:
        /* <DEDUP_REMOVED lines=16> */
.L_x_1583:
        /* <DEDUP_REMOVED lines=16> */
.L_x_1584:
        /* <DEDUP_REMOVED lines=16> */
.L_x_1585:
        /* <DEDUP_REMOVED lines=17> */
.L_x_1698:
[----:B------:R-:W-:Y:S05]  /*13450*/  BSYNC B3 ;  /* 0x0000000000037941 */ /* 0x000fea0003800000 */
.L_x_1586:
[----:B------:R-:W-:Y:S01]  /*13460*/  BSSY B3, `(.L_x_1588) ;  /* 0x000000e000037945 */ /* 0x000fe20003800000 */
[----:B------:R-:W-:Y:S02]  /*13470*/  IMAD.MOV.U32 R12, RZ, RZ, 0x0 ;  /* 0x00000000ff0c7424 */ /* 0x000fe400078e00ff */
[----:B------:R-:W-:Y:S01]  /*13480*/  IMAD.MOV.U32 R13, RZ, RZ, 0x14f00000 ;  /* 0x14f00000ff0d7424 */ /* 0x000fe200078e00ff */
[----:B------:R-:W-:Y:S06]  /*13490*/  @P1 BRA `(.L_x_1589) ;  /* 0x0000000000281947 */ /* 0x000fec0003800000 */
[----:B0-----:R-:W2:Y:S04]  /*134a0*/  LDL R3, [R1] ;  /* 0x0000000001037983 */ /* 0x001ea80000100800 */
        /* <DEDUP_REMOVED lines=9> */
.L_x_1589:
[----:B------:R-:W-:Y:S05]  /*13540*/  BSYNC B3 ;  /* 0x0000000000037941 */ /* 0x000fea0003800000 */
.L_x_1588:
[----:B01----:R-:W2:Y:S01]  /*13550*/  LDL.LU R2, [R1+0x4] ;  /* 0x0000040001027983 */ /* 0x003ea20000300800 */
[----:B------:R-:W-:-:S03]  /*13560*/  R2UR UR10, R11 ;  /* 0x000000000b0a72ca */ /* 0x000fc600000e0000 */
[----:B------:R-:W3:Y:S04]  /*13570*/  LDL R6, [R1+0x14] ;  /* 0x0000140001067983 */ /* 0x000ee80000100800 */
[----:B------:R-:W3:Y:S04]  /*13580*/  LDL.LU R5, [R1+0x8] ;  /* 0x0000080001057983 */ /* 0x000ee80000300800 */
[----:B------:R-:W2:Y:S01]  /*13590*/  LDL R11, [R1] ;  /* 0x00000000010b7983 */ /* 0x000ea20000100800 */
        /* <DEDUP_REMOVED lines=10> */
.L_x_1590:
        /* <DEDUP_REMOVED lines=15> */
.L_x_1591:
        /* <DEDUP_REMOVED lines=15> */
.L_x_1592:
        /* <DEDUP_REMOVED lines=15> */
.L_x_1593:
        /* <DEDUP_REMOVED lines=12> */
.L_x_1576:
[----:B------:R-:W-:Y:S05]  /*139d0*/  BSYNC B1 ;  /* 0x0000000000017941 */ /* 0x000fea0003800000 */
.L_x_1575:
[----:B0-----:R-:W2:Y:S04]  /*139e0*/  LDL R0, [R1+0x28] ;  /* 0x0000280001007983 */ /* 0x001ea80000100800 */
[----:B------:R0:W-:Y:S04]  /*139f0*/  STL [R1+0x4], R7 ;  /* 0x0000040701007387 */ /* 0x0001e80000100800 */
[----:B------:R0:W-:Y:S02]  /*13a00*/  STL [R1+0x10], R9 ;  /* 0x0000100901007387 */ /* 0x0001e40000100800 */
[----:B0-2---:R-:W-:-:S07]  /*13a10*/  VIADD R0, R0, 0xfffffffd ;  /* 0xfffffffd00007836 */ /* 0x005fce0000000000 */
.L_x_1574:
[----:B------:R-:W-:Y:S05]  /*13a20*/  BSYNC B2 ;  /* 0x0000000000027941 */ /* 0x000fea0003800000 */
.L_x_1573:
[----:B------:R-:W2:Y:S01]  /*13a30*/  LDL.LU R2, [R1+0x28] ;  /* 0x0000280001027983 */ /* 0x000ea20000300800 */
[----:B------:R-:W-:Y:S01]  /*13a40*/  VIADD R8, R8, 0xfffffffe ;  /* 0xfffffffe08087836 */ /* 0x000fe20000000000 */
[----:B--2---:R-:W-:-:S04]  /*13a50*/  LOP3.LUT R2, RZ, R2, RZ, 0x33, !PT ;  /* 0x00000002ff027212 */ /* 0x004fc800078e33ff */
[----:B------:R-:W-:-:S13]  /*13a60*/  ISETP.NE.AND P0, PT, R8, R2, PT ;  /* 0x000000020800720c */ /* 0x000fda0003f05270 */
[----:B------:R-:W-:Y:S05]  /*13a70*/  @!P0 BRA `(.L_x_1572) ;  /* 0x0000001800f08947 */ /* 0x000fea0003800000 */
[----:B------:R-:W-:-:S07]  /*13a80*/  IMAD.MOV.U32 R9, RZ, RZ, R17 ;  /* 0x000000ffff097224 */ /* 0x000fce00078e0011 */
.L_x_1632:
[----:B--2---:R-:W2:Y:S04]  /*13a90*/  LDL R4, [R1+0x18] ;  /* 0x0000180001047983 */ /* 0x004ea80000100800 */
[----:B------:R-:W3:Y:S04]  /*13aa0*/  LDL R3, [R1+0x4] ;  /* 0x0000040001037983 */ /* 0x000ee80000100800 */
[----:B------:R-:W4:Y:S01]  /*13ab0*/  LDL R2, [R1+0x10] ;  /* 0x0000100001027983 */ /* 0x000f220000100800 */
[----:B------:R-:W-:Y:S05]  /*13ac0*/  YIELD ;  /* 0x0000000000007946 */ /* 0x000fea0003800000 */
[----:B------:R-:W-:Y:S01]  /*13ad0*/  BSSY B1, `(.L_x_1594) ;  /* 0x00000d7000017945 */ /* 0x000fe20003800000 */
[----:B--2---:R-:W-:Y:S01]  /*13ae0*/  LOP3.LUT P1, RZ, R4, 0x1, RZ, 0xc0, !PT ;  /* 0x0000000104ff7812 */ /* 0x004fe2000782c0ff */
[----:B---3--:R-:W-:-:S05]  /*13af0*/  VIADD R4, R3, 0x1 ;  /* 0x0000000103047836 */ /* 0x008fca0000000000 */
[----:B------:R-:W-:-:S04]  /*13b00*/  ISETP.NE.AND P0, PT, R4, 0x2, PT ;  /* 0x000000020400780c */ /* 0x000fc80003f05270 */
[----:B------:R-:W-:Y:S02]  /*13b10*/  SEL R5, RZ, 0x1, P0 ;  /* 0x00000001ff057807 */ /* 0x000fe40000000000 */
[----:B------:R-:W-:Y:S02]  /*13b20*/  SEL R4, R4, RZ, P0 ;  /* 0x000000ff04047207 */ /* 0x000fe40000000000 */
[----:B----4-:R-:W-:Y:S01]  /*13b30*/  LOP3.LUT R5, R2, R5, RZ, 0x3c, !PT ;  /* 0x0000000502057212 */ /* 0x010fe200078e3cff */
[----:B01----:R-:W-:Y:S06]  /*13b40*/  @!P1 BRA `(.L_x_1595) ;  /* 0x0000000c003c9947 */ /* 0x003fec0003800000 */
        /* <DEDUP_REMOVED lines=25> */
.L_x_1596:
[----:B------:R-:W2:Y:S01]  /*13ce0*/  LDL R2, [R1] ;  /* 0x0000000001027983 */ /* 0x000ea20000100800 */
[----:B------:R-:W-:Y:S01]  /*13cf0*/  BSSY B2, `(.L_x_1597) ;  /* 0x0000005000027945 */ /* 0x000fe20003800000 */
[----:B--2---:R-:W-:Y:S01]  /*13d00*/  IMAD R3, R4, 0x8, R2 ;  /* 0x0000000804037824 */ /* 0x004fe200078e0202 */
[----:B------:R-:W-:-:S04]  /*13d10*/  SHF.L.U32 R2, R5, 0x1f, RZ ;  /* 0x0000001f05027819 */ /* 0x000fc800000006ff */
[----:B------:R-:W1:Y:S02]  /*13d20*/  SYNCS.PHASECHK.TRANS64.TRYWAIT P0, [R3+URZ+0x30840], R2 ;  /* 0x03084002030075a7 */ /* 0x000e64000800017f */
[----:B-1----:R-:W-:Y:S05]  /*13d30*/  @!P0 BRA `(.L_x_1598) ;  /* 0x0000004000f08947 */ /* 0x002fea0003800000 */
.L_x_1699:
[----:B------:R-:W-:Y:S05]  /*13d40*/  BSYNC B2 ;  /* 0x0000000000027941 */ /* 0x000fea0003800000 */
.L_x_1597:
        /* <DEDUP_REMOVED lines=12> */
.L_x_1600:
[----:B------:R-:W-:Y:S05]  /*13e10*/  BSYNC B2 ;  /* 0x0000000000027941 */ /* 0x000fea0003800000 */
.L_x_1599:
        /* <DEDUP_REMOVED lines=13> */
.L_x_1601:
        /* <DEDUP_REMOVED lines=16> */
.L_x_1602:
        /* <DEDUP_REMOVED lines=16> */
.L_x_1603:
        /* <DEDUP_REMOVED lines=16> */
.L_x_1604:
        /* <DEDUP_REMOVED lines=17> */
.L_x_1700:
[----:B------:R-:W-:Y:S05]  /*14300*/  BSYNC B2 ;  /* 0x0000000000027941 */ /* 0x000fea0003800000 */
.L_x_1605:
        /* <DEDUP_REMOVED lines=11> */
.L_x_1608:
[----:B------:R-:W-:Y:S05]  /*143c0*/  BSYNC B2 ;  /* 0x0000000000027941 */ /* 0x000fea0003800000 */
.L_x_1607:
[----:B0-----:R-:W2:Y:S01]  /*143d0*/  LDL.LU R3, [R1+0x4] ;  /* 0x0000040001037983 */ /* 0x001ea20000300800 */
[----:B------:R-:W-:-:S03]  /*143e0*/  R2UR UR10, R11 ;  /* 0x000000000b0a72ca */ /* 0x000fc600000e0000 */
[----:B------:R-:W3:Y:S04]  /*143f0*/  LDL R7, [R1+0x14] ;  /* 0x0000140001077983 */ /* 0x000ee80000100800 */
[----:B------:R-:W3:Y:S04]  /*14400*/  LDL.LU R6, [R1+0x8] ;  /* 0x0000080001067983 */ /* 0x000ee80000300800 */
[----:B------:R-:W2:Y:S01]  /*14410*/  LDL R11, [R1] ;  /* 0x00000000010b7983 */ /* 0x000ea20000100800 */
        /* <DEDUP_REMOVED lines=9> */
.L_x_1609:
        /* <DEDUP_REMOVED lines=15> */
.L_x_1610:
        /* <DEDUP_REMOVED lines=15> */
.L_x_1611:
        /* <DEDUP_REMOVED lines=15> */
.L_x_1612:
        /* <DEDUP_REMOVED lines=12> */
.L_x_1595:
[----:B------:R-:W-:Y:S05]  /*14840*/  BSYNC B1 ;  /* 0x0000000000017941 */ /* 0x000fea0003800000 */
.L_x_1594:
[----:B------:R-:W2:Y:S01]  /*14850*/  LDL R2, [R1+0x18] ;  /* 0x0000180001027983 */ /* 0x000ea20000100800 */
[----:B------:R-:W-:Y:S01]  /*14860*/  VIADD R3, R4, 0x1 ;  /* 0x0000000104037836 */ /* 0x000fe20000000000 */
[----:B------:R-:W-:Y:S01]  /*14870*/  BSSY B1, `(.L_x_1613) ;  /* 0x00000d8000017945 */ /* 0x000fe20003800000 */
[----:B------:R-:W-:-:S03]  /*14880*/  VIADD R6, R0, 0xffffffff ;  /* 0xffffffff00067836 */ /* 0x000fc60000000000 */
        /* <DEDUP_REMOVED lines=9> */
[----:B------:R-:W-:Y:S01]  /*14920*/  IMAD.MOV.U32 R7, RZ, RZ, R6 ;  /* 0x000000ffff077224 */ /* 0x000fe200078e0006 */
[----:B------:R-:W-:-:S04]  /*14930*/  ISETP.NE.U32.AND P0, PT, RZ, UR4, PT ;  /* 0x00000004ff007c0c */ /* 0x000fc8000bf05070 */
[----:B------:R-:W-:-:S13]  /*14940*/  ISETP.NE.AND.EX P0, PT, RZ, UR5, PT, P0 ;  /* 0x00000005ff007c0c */ /* 0x000fda000bf05300 */
[----:B------:R-:W-:Y:S05]  /*14950*/  @!P0 BRA `(.L_x_1615) ;  /* 0x0000000000508947 */ /* 0x000fea0003800000 */
[----:B------:R-:W2:Y:S01]  /*14960*/  LDL R14, [R1+0x1c] ;  /* 0x00001c00010e7983 */ /* 0x000ea20000100800 */
[----:B0-----:R-:W0:Y:S01]  /*14970*/  LDC R8, c[0x0][0x43c] ;  /* 0x00010f00ff087b82 */ /* 0x001e220000000800 */
        /* <DEDUP_REMOVED lines=16> */
[----:B------:R-:W-:-:S06]  /*14a80*/  LEA.HI.X R9, R2, UR5, R3, 0x2, P0 ;  /* 0x0000000502097c11 */ /* 0x000fcc00080f1403 */
[----:B------:R2:W5:Y:S03]  /*14a90*/  LDG.E R9, desc[UR8][R8.64] ;  /* 0x0000000808097981 */ /* 0x000566000c1e1900 */
.L_x_1615:
[----:B------:R-:W3:Y:S01]  /*14aa0*/  LDL R2, [R1] ;  /* 0x0000000001027983 */ /* 0x000ee20000100800 */
[----:B------:R-:W-:Y:S01]  /*14ab0*/  SHF.L.U32 R3, R11, 0x1f, RZ ;  /* 0x0000001f0b037819 */ /* 0x000fe200000006ff */
[----:B------:R-:W-:Y:S01]  /*14ac0*/  BSSY B2, `(.L_x_1616) ;  /* 0x0000004000027945 */ /* 0x000fe20003800000 */
[----:B---3--:R-:W-:-:S04]  /*14ad0*/  IMAD R2, R12, 0x8, R2 ;  /* 0x000000080c027824 */ /* 0x008fc800078e0202 */
[----:B------:R-:W3:Y:S02]  /*14ae0*/  SYNCS.PHASECHK.TRANS64.TRYWAIT P0, [R2+URZ+0x30840], R3 ;  /* 0x03084003020075a7 */ /* 0x000ee4000800017f */
[----:B---3--:R-:W-:Y:S05]  /*14af0*/  @!P0 BRA `(.L_x_1617) ;  /* 0x0000003400a88947 */ /* 0x008fea0003800000 */
.L_x_1701:
[----:B------:R-:W-:Y:S05]  /*14b00*/  BSYNC B2 ;  /* 0x0000000000027941 */ /* 0x000fea0003800000 */
.L_x_1616:
[----:B0-2---:R-:W0:Y:S01]  /*14b10*/  S2R R8, SR_TID.X ;  /* 0x0000000000087919 */ /* 0x005e220000002100 */
        /* <DEDUP_REMOVED lines=9> */
[----:B--2---:R-:W-:Y:S05]  /*14bb0*/  @!P0 BRA `(.L_x_1619) ;  /* 0x0000000000048947 */ /* 0x004fea0003800000 */
[----:B------:R-:W-:Y:S01]  /*14bc0*/  BPT.TRAP 0x1 ;  /* 0x000000040000795c */ /* 0x000fe20000300000 */
.L_x_1619:
[----:B------:R-:W-:Y:S05]  /*14bd0*/  BSYNC B2 ;  /* 0x0000000000027941 */ /* 0x000fea0003800000 */
.L_x_1618:
[----:B------:R-:W2:Y:S04]  /*14be0*/  LDL R8, [R1+0x4] ;  /* 0x0000040001087983 */ /* 0x000ea80000100800 */
[----:B-1----:R-:W4:Y:S04]  /*14bf0*/  LDL R11, [R1] ;  /* 0x00000000010b7983 */ /* 0x002f280000100800 */
        /* <DEDUP_REMOVED lines=8> */
[C---:B--2---:R-:W-:Y:S02]  /*14c80*/  IMAD R3, R8.reuse, 0x8, R10 ;  /* 0x0000000808037824 */ /* 0x044fe400078e020a */
[----:B----4-:R-:W-:Y:S02]  /*14c90*/  IMAD R8, R8, 0x8000, R11 ;  /* 0x0000800008087824 */ /* 0x010fe400078e020b */
[----:B------:R-:W-:-:S02]  /*14ca0*/  VIADD R3, R3, 0x30 ;  /* 0x0000003003037836 */ /* 0x000fc40000000000 */
[----:B---3--:R-:W-:Y:S02]  /*14cb0*/  IMAD R2, R7, 0x40, R2 ;  /* 0x0000004007027824 */ /* 0x008fe400078e0202 */
[----:B------:R-:W-:-:S07]  /*14cc0*/  VIADD R11, R8, 0x20400 ;  /* 0x00020400080b7836 */ /* 0x000fce0000000000 */
.L_x_1620:
        /* <DEDUP_REMOVED lines=16> */
.L_x_1621:
        /* <DEDUP_REMOVED lines=16> */
.L_x_1622:
        /* <DEDUP_REMOVED lines=16> */
.L_x_1623:
        /* <DEDUP_REMOVED lines=15> */
.L_x_1702:
[----:B------:R-:W-:Y:S05]  /*150c0*/  BSYNC B2 ;  /* 0x0000000000027941 */ /* 0x000fea0003800000 */
.L_x_1624:
        /* <DEDUP_REMOVED lines=11> */
.L_x_1627:
[----:B------:R-:W-:Y:S05]  /*15180*/  BSYNC B2 ;  /* 0x0000000000027941 */ /* 0x000fea0003800000 */
.L_x_1626:
[----:B------:R-:W2:Y:S04]  /*15190*/  LDL R8, [R1] ;  /* 0x0000000001087983 */ /* 0x000ea80000100800 */
[----:B0-----:R-:W3:Y:S04]  /*151a0*/  LDL R5, [R1+0x14] ;  /* 0x0000140001057983 */ /* 0x001ee80000100800 */
        /* <DEDUP_REMOVED lines=11> */
.L_x_1628:
        /* <DEDUP_REMOVED lines=15> */
.L_x_1629:
        /* <DEDUP_REMOVED lines=15> */
.L_x_1630:
        /* <DEDUP_REMOVED lines=15> */
.L_x_1631:
        /* <DEDUP_REMOVED lines=12> */
.L_x_1614:
[----:B------:R-:W-:Y:S05]  /*155f0*/  BSYNC B1 ;  /* 0x0000000000017941 */ /* 0x000fea0003800000 */
.L_x_1613:
[----:B------:R-:W3:Y:S01]  /*15600*/  LDL R2, [R1+0x24] ;  /* 0x0000240001027983 */ /* 0x000ee20000100800 */
[----:B------:R-:W-:Y:S01]  /*15610*/  VIADD R0, R0, 0xfffffffe ;  /* 0xfffffffe00007836 */ /* 0x000fe20000000000 */
[----:B---3--:R-:W-:-:S13]  /*15620*/  ISETP.GT.AND P0, PT, R6, R2, PT ;  /* 0x000000020600720c */ /* 0x008fda0003f04270 */
[----:B------:R-:W-:Y:S05]  /*15630*/  @P0 BRA `(.L_x_1632) ;  /* 0xffffffe400140947 */ /* 0x000fea000383ffff */
.L_x_1572:
[----:B------:R-:W-:Y:S05]  /*15640*/  BSYNC B0 ;  /* 0x0000000000007941 */ /* 0x000fea0003800000 */
.L_x_1571:
[----:B------:R-:W3:Y:S01]  /*15650*/  S2R R2, SR_TID.X ;  /* 0x0000000000027919 */ /* 0x000ee20000002100 */
[----:B------:R-:W-:Y:S01]  /*15660*/  BSSY B0, `(.L_x_1633) ;  /* 0x0000011000007945 */ /* 0x000fe20003800000 */
[----:B---3--:R-:W-:-:S04]  /*15670*/  LOP3.LUT R3, R2, 0x7f, RZ, 0xc0, !PT ;  /* 0x0000007f02037812 */ /* 0x008fc800078ec0ff */
[----:B------:R-:W-:-:S13]  /*15680*/  ISETP.NE.AND P0, PT, R3, RZ, PT ;  /* 0x000000ff0300720c */ /* 0x000fda0003f05270 */
[----:B------:R-:W-:Y:S05]  /*15690*/  @P0 BRA `(.L_x_1634) ;  /* 0x0000000000340947 */ /* 0x000fea0003800000 */
[----:B------:R-:W3:Y:S01]  /*156a0*/  S2R R2, SR_LANEID ;  /* 0x0000000000027919 */ /* 0x000ee20000000000 */
[----:B------:R-:W-:Y:S01]  /*156b0*/  VOTEU.ANY UR4, UPT, PT ;  /* 0x0000000000047886 */ /* 0x000fe200038e0100 */
[----:B------:R-:W4:Y:S01]  /*156c0*/  LDC.64 R4, c[0x0][0xc60] ;  /* 0x00031800ff047b82 */ /* 0x000f220000000a00 */
[----:B------:R-:W3:Y:S01]  /*156d0*/  FLO.U32 R0, UR4 ;  /* 0x0000000400007d00 */ /* 0x000ee200080e0000 */
[----:B------:R-:W-:Y:S01]  /*156e0*/  ULDC.64 UR6, c[0x0][0x208] ;  /* 0x0000820000067ab9 */ /* 0x000fe20000000a00 */
[----:B---3--:R-:W-:-:S06]  /*156f0*/  ISETP.EQ.U32.AND P0, PT, R0, R2, PT ;  /* 0x000000020000720c */ /* 0x008fcc0003f02070 */
[----:B------:R-:W4:Y:S07]  /*15700*/  POPC R2, UR4 ;  /* 0x0000000400027d09 */ /* 0x000f2e0008000000 */
[----:B----4-:R-:W3:Y:S04]  /*15710*/  @P0 ATOMG.E.ADD.STRONG.GPU PT, R2, desc[UR6][R4.64], R2 ;  /* 0x00000002040209a8 */ /* 0x010ee800081ee1c6 */
[----:B---3--:R3:W4:Y:S02]  /*15720*/  SHFL.IDX PT, R2, R2, R0, 0x1f ;  /* 0x00001f0002027589 */ /* 0x00872400000e0000 */
[----:B---3--:R-:W3:Y:S02]  /*15730*/  S2R R0, SR_LTMASK ;  /* 0x0000000000007919 */ /* 0x008ee40000003900 */
[----:B---3--:R-:W-:-:S06]  /*15740*/  LOP3.LUT R0, R0, UR4, RZ, 0xc0, !PT ;  /* 0x0000000400007c12 */ /* 0x008fcc000f8ec0ff */
[----:B------:R-:W4:Y:S02]  /*15750*/  POPC R0, R0 ;  /* 0x0000000000007309 */ /* 0x000f240000000000 */
[----:B----4-:R-:W-:-:S07]  /*15760*/  IADD3 R16, R2, UR38, R0 ;  /* 0x0000002602107c10 */ /* 0x010fce000fffe000 */
.L_x_1634:
[----:B------:R-:W-:Y:S05]  /*15770*/  BSYNC B0 ;  /* 0x0000000000007941 */ /* 0x000fea0003800000 */
.L_x_1633:
[----:B------:R-:W3:Y:S01]  /*15780*/  LDL R0, [R1+0x18] ;  /* 0x0000180001007983 */ /* 0x000ee20000100800 */
[----:B------:R-:W-:Y:S01]  /*15790*/  BSSY B0, `(.L_x_1635) ;  /* 0x000005c000007945 */ /* 0x000fe20003800000 */
[----:B---3--:R-:W-:-:S13]  /*157a0*/  LOP3.LUT P0, RZ, R0, 0x1, RZ, 0xc0, !PT ;  /* 0x0000000100ff7812 */ /* 0x008fda000780c0ff */
[----:B------:R-:W-:Y:S05]  /*157b0*/  @!P0 BRA `(.L_x_1636) ;  /* 0x0000000400648947 */ /* 0x000fea0003800000 */
[----:B------:R-:W3:Y:S04]  /*157c0*/  LDL R4, [R1] ;  /* 0x0000000001047983 */ /* 0x000ee80000100800 */
[----:B------:R-:W3:Y:S04]  /*157d0*/  LDL R0, [R1+0x4] ;  /* 0x0000040001007983 */ /* 0x000ee80000100800 */
[----:B------:R-:W4:Y:S01]  /*157e0*/  LDL R2, [R1+0x10] ;  /* 0x0000100001027983 */ /* 0x000f220000100800 */
[----:B------:R-:W-:Y:S01]  /*157f0*/  BSSY B1, `(.L_x_1637) ;  /* 0x0000006000017945 */ /* 0x000fe20003800000 */
[----:B------:R-:W-:Y:S01]  /*15800*/  ISETP.NE.AND P1, PT, R3, RZ, PT ;  /* 0x000000ff0300720c */ /* 0x000fe20003f25270 */
[----:B---3--:R-:W-:Y:S01]  /*15810*/  IMAD R0, R0, 0x8, R4 ;  /* 0x0000000800007824 */ /* 0x008fe200078e0204 */
[----:B----4-:R-:W-:-:S04]  /*15820*/  SHF.L.U32 R2, R2, 0x1f, RZ ;  /* 0x0000001f02027819 */ /* 0x010fc800000006ff */
[----:B------:R-:W3:Y:S02]  /*15830*/  SYNCS.PHASECHK.TRANS64.TRYWAIT P0, [R0+URZ+0x30860], R2 ;  /* 0x03086002000075a7 */ /* 0x000ee4000800017f */
[----:B---3--:R-:W-:Y:S05]  /*15840*/  @!P0 BRA `(.L_x_1638) ;  /* 0x00000028007c8947 */ /* 0x008fea0003800000 */
.L_x_1703:
[----:B------:R-:W-:Y:S05]  /*15850*/  BSYNC B1 ;  /* 0x0000000000017941 */ /* 0x000fea0003800000 */
.L_x_1637:
[----:B------:R-:W-:Y:S04]  /*15860*/  BSSY B1, `(.L_x_1639) ;  /* 0x0000009000017945 */ /* 0x000fe80003800000 */
        /* <DEDUP_REMOVED lines=8> */
.L_x_1640:
[----:B------:R-:W-:Y:S05]  /*158f0*/  BSYNC B1 ;  /* 0x0000000000017941 */ /* 0x000fea0003800000 */
.L_x_1639:
[----:B------:R-:W4:Y:S04]  /*15900*/  LDL.LU R5, [R1+0x14] ;  /* 0x0000140001057983 */ /* 0x000f280000300800 */
[----:B------:R-:W4:Y:S04]  /*15910*/  LDL.LU R3, [R1+0x8] ;  /* 0x0000080001037983 */ /* 0x000f280000300800 */
[----:B------:R-:W5:Y:S04]  /*15920*/  LDL R4, [R1] ;  /* 0x0000000001047983 */ /* 0x000f680000100800 */
[----:B---3--:R-:W5:Y:S01]  /*15930*/  LDL R2, [R1+0x4] ;  /* 0x0000040001027983 */ /* 0x008f620000100800 */
        /* <DEDUP_REMOVED lines=8> */
[----:B-----5:R-:W-:-:S04]  /*159c0*/  IMAD R2, R2, 0x8000, R4 ;  /* 0x0000800002027824 */ /* 0x020fc800078e0204 */
[----:B------:R-:W-:-:S07]  /*159d0*/  VIADD R4, R2, 0x400 ;  /* 0x0000040002047836 */ /* 0x000fce0000000000 */
.L_x_1641:
        /* <DEDUP_REMOVED lines=10> */
[----:B------:R-:W-:Y:S01]  /*15a80*/  PLOP3.LUT P0, PT, PT, PT, PT, 0x80, 0x0 ;  /* 0x000000000000781c */ /* 0x000fe20003f0f070 */
[----:B------:R-:W-:Y:S01]  /*15a90*/  VIADD R4, R2, 0x2400 ;  /* 0x0000240002047836 */ /* 0x000fe20000000000 */
[----:B------:R-:W-:Y:S01]  /*15aa0*/  UMOV UR6, 0x0 ;  /* 0x0000000000067882 */ /* 0x000fe20000000000 */
[----:B------:R-:W-:Y:S01]  /*15ab0*/  UMOV UR7, 0x14f00000 ;  /* 0x14f0000000077882 */ /* 0x000fe20000000000 */
[----:B------:R-:W-:-:S09]  /*15ac0*/  UMOV UR10, 0x40 ;  /* 0x00000040000a7882 */ /* 0x000fd20000000000 */
.L_x_1642:
        /* <DEDUP_REMOVED lines=15> */
.L_x_1643:
        /* <DEDUP_REMOVED lines=15> */
.L_x_1644:
        /* <DEDUP_REMOVED lines=10> */
.L_x_1636:
[----:B------:R-:W-:Y:S05]  /*15d50*/  BSYNC B0 ;  /* 0x0000000000007941 */ /* 0x000fea0003800000 */
.L_x_1635:
[----:B------:R-:W3:Y:S04]  /*15d60*/  LDL.LU R5, [R1+0x4] ;  /* 0x0000040001057983 */ /* 0x000ee80000300800 */
[----:B------:R-:W4:Y:S01]  /*15d70*/  LDL.LU R4, [R1+0x10] ;  /* 0x0000100001047983 */ /* 0x000f220000300800 */
[----:B---3--:R-:W-:-:S05]  /*15d80*/  VIADD R0, R5, 0x1 ;  /* 0x0000000105007836 */ /* 0x008fca0000000000 */
[----:B------:R-:W-:-:S04]  /*15d90*/  ISETP.NE.AND P0, PT, R0, 0x2, PT ;  /* 0x000000020000780c */ /* 0x000fc80003f05270 */
[----:B------:R-:W-:Y:S02]  /*15da0*/  SEL R2, RZ, 0x1, P0 ;  /* 0x00000001ff027807 */ /* 0x000fe40000000000 */
[----:B------:R-:W-:Y:S02]  /*15db0*/  SEL R0, R0, RZ, P0 ;  /* 0x000000ff00007207 */ /* 0x000fe40000000000 */
[----:B----4-:R-:W-:-:S03]  /*15dc0*/  LOP3.LUT R4, R4, R2, RZ, 0x3c, !PT ;  /* 0x0000000204047212 */ /* 0x010fc600078e3cff */
[----:B------:R3:W-:Y:S04]  /*15dd0*/  STL [R1+0x4], R0 ;  /* 0x0000040001007387 */ /* 0x0007e80000100800 */
[----:B------:R3:W-:Y:S02]  /*15de0*/  STL [R1+0x10], R4 ;  /* 0x0000100401007387 */ /* 0x0007e40000100800 */
.L_x_1551:
[----:B------:R-:W-:Y:S05]  /*15df0*/  BSYNC B7 ;  /* 0x0000000000077941 */ /* 0x000fea0003800000 */
.L_x_1549:
[----:B---3--:R-:W3:Y:S02]  /*15e00*/  LDL R0, [R1+0x18] ;  /* 0x0000180001007983 */ /* 0x008ee40000100800 */
[----:B---3--:R-:W-:-:S13]  /*15e10*/  LOP3.LUT P0, RZ, R0, 0x2, RZ, 0xc0, !PT ;  /* 0x0000000200ff7812 */ /* 0x008fda000780c0ff */
[----:B------:R-:W-:Y:S05]  /*15e20*/  @!P0 BRA `(.L_x_1645) ;  /* 0x0000000000288947 */ /* 0x000fea0003800000 */
[----:B------:R-:W-:Y:S05]  /*15e30*/  WARPSYNC.ALL ;  /* 0x0000000000007948 */ /* 0x000fea0003800000 */
[----:B------:R-:W3:Y:S08]  /*15e40*/  S2UR UR5, SR_CgaCtaId ;  /* 0x00000000000579c3 */ /* 0x000ef00000008800 */
[----:B------:R-:W-:Y:S06]  /*15e50*/  BAR.SYNC.DEFER_BLOCKING 0x5, 0x180 ;  /* 0x0146000000007b1d */ /* 0x000fec0000010000 */
[----:B------:R-:W-:-:S02]  /*15e60*/  UMOV UR4, 0x400 ;  /* 0x0000040000047882 */ /* 0x000fc40000000000 */
[----:B---3--:R-:W-:-:S06]  /*15e70*/  ULEA UR4, UR5, UR4, 0x18 ;  /* 0x0000000405047291 */ /* 0x008fcc000f8ec03f */
[----:B------:R-:W-:-:S05]  /*15e80*/  IMAD.U32 R0, RZ, RZ, UR4 ;  /* 0x00000004ff007e24 */ /* 0x000fca000f8e00ff */
[----:B------:R4:W3:Y:S04]  /*15e90*/  LDS.128 R16, [R0+0x308d0] ;  /* 0x0308d00000107984 */ /* 0x0008e80000000c00 */
[----:B------:R4:W-:Y:S01]  /*15ea0*/  STL [R1], R0 ;  /* 0x0000000001007387 */ /* 0x0009e20000100800 */
[----:B------:R-:W-:Y:S06]  /*15eb0*/  BAR.ARV 0x4, 0x180 ;  /* 0x0106000000007b1d */ /* 0x000fec0000002000 */
[----:B------:R-:W-:Y:S05]  /*15ec0*/  BRA `(.L_x_1646) ;  /* 0x0000000800e47947 */ /* 0x000fea0003800000 */
.L_x_1645:
[----:B------:R-:W3:Y:S01]  /*15ed0*/  S2R R0, SR_TID.X ;  /* 0x0000000000007919 */ /* 0x000ee20000002100 */
[----:B------:R-:W-:Y:S01]  /*15ee0*/  UMOV UR4, 0xffffffff ;  /* 0xffffffff00047882 */ /* 0x000fe20000000000 */
[----:B---3--:R-:W-:-:S04]  /*15ef0*/  LOP3.LUT R6, R0, 0x1f, RZ, 0xc0, !PT ;  /* 0x0000001f00067812 */ /* 0x008fc800078ec0ff */
[----:B------:R-:W-:Y:S01]  /*15f00*/  ISETP.NE.AND P0, PT, R6, 0x1f, PT ;  /* 0x0000001f0600780c */ /* 0x000fe20003f05270 */
[----:B------:R-:W-:-:S12]  /*15f10*/  BRA.DIV UR4, `(.L_x_1647) ;  /* 0x0000002204dc7947 */ /* 0x000fd8000b800000 */
[----:B------:R-:W-:Y:S01]  /*15f20*/  IMAD.IADD R5, R19, 0x1, R6 ;  /* 0x0000000113057824 */ /* 0x000fe200078e0206 */
[----:B------:R-:W-:Y:S01]  /*15f30*/  ULDC UR4, c[0x0][0xc3c] ;  /* 0x00030f0000047ab9 */ /* 0x000fe20000000800 */
[----:B------:R-:W-:-:S03]  /*15f40*/  ULDC.64 UR6, c[0x0][0x208] ;  /* 0x0000820000067ab9 */ /* 0x000fc60000000a00 */
[----:B------:R-:W-:-:S13]  /*15f50*/  ISETP.GE.OR P1, PT, R5, UR4, !P0 ;  /* 0x0000000405007c0c */ /* 0x000fda000c726670 */
[----:B------:R-:W3:Y:S02]  /*15f60*/  @!P1 LDC.64 R2, c[0x0][0xc80] ;  /* 0x00032000ff029b82 */ /* 0x000ee40000000a00 */
[----:B---3--:R-:W-:-:S06]  /*15f70*/  @!P1 IMAD.WIDE R2, R5, 0x4, R2 ;  /* 0x0000000405029825 */ /* 0x008fcc00078e0202 */
[----:B------:R3:W4:Y:S01]  /*15f80*/  @!P1 LDG.E R3, desc[UR6][R2.64] ;  /* 0x0000000602039981 */ /* 0x000722000c1e1900 */
[C---:B------:R-:W-:Y:S02]  /*15f90*/  ISETP.GE.U32.AND P2, PT, R6.reuse, 0x2, PT ;  /* 0x000000020600780c */ /* 0x040fe40003f46070 */
[C---:B------:R-:W-:Y:S01]  /*15fa0*/  ISETP.GE.U32.AND P3, PT, R6.reuse, 0x4, PT ;  /* 0x000000040600780c */ /* 0x040fe20003f66070 */
[----:B------:R-:W-:Y:S01]  /*15fb0*/  SHFL.IDX PT, R0, R16, RZ, 0x1f ;  /* 0x00001fff10007589 */ /* 0x000fe200000e0000 */
[C---:B------:R-:W-:Y:S02]  /*15fc0*/  ISETP.GE.U32.AND P4, PT, R6.reuse, 0x8, PT ;  /* 0x000000080600780c */ /* 0x040fe40003f86070 */
[C---:B------:R-:W-:Y:S01]  /*15fd0*/  ISETP.GE.U32.AND P5, PT, R6.reuse, 0x10, PT ;  /* 0x000000100600780c */ /* 0x040fe20003fa6070 */
[----:B---3--:R-:W-:Y:S02]  /*15fe0*/  IMAD.MOV.U32 R2, RZ, RZ, RZ ;  /* 0x000000ffff027224 */ /* 0x008fe400078e00ff */
[----:B----4-:R-:W-:Y:S01]  /*15ff0*/  @!P1 IMAD.MOV.U32 R2, RZ, RZ, R3 ;  /* 0x000000ffff029224 */ /* 0x010fe200078e0003 */
[----:B------:R-:W-:-:S04]  /*16000*/  ISETP.NE.AND P1, PT, R6, RZ, PT ;  /* 0x000000ff0600720c */ /* 0x000fc80003f25270 */
[----:B------:R-:W3:Y:S02]  /*16010*/  SHFL.UP PT, R3, R2, 0x1, RZ ;  /* 0x0420000002037989 */ /* 0x000ee400000e00ff */
[----:B---3--:R-:W-:-:S05]  /*16020*/  SEL R5, R3, RZ, P1 ;  /* 0x000000ff03057207 */ /* 0x008fca0000800000 */
[----:B------:R-:W-:Y:S02]  /*16030*/  IMAD.IADD R3, R2, 0x1, R5 ;  /* 0x0000000102037824 */ /* 0x000fe400078e0205 */
[----:B------:R-:W-:Y:S04]  /*16040*/  SHFL.IDX PT, R5, R16, 0x1, 0x1f ;  /* 0x00201f0010057f89 */ /* 0x000fe800000e0000 */
[----:B------:R-:W3:Y:S02]  /*16050*/  SHFL.UP PT, R4, R3, 0x2, RZ ;  /* 0x0440000003047989 */ /* 0x000ee400000e00ff */
[----:B---3--:R-:W-:-:S05]  /*16060*/  SEL R4, R4, RZ, P2 ;  /* 0x000000ff04047207 */ /* 0x008fca0001000000 */
[----:B------:R-:W-:-:S05]  /*16070*/  IMAD.IADD R3, R3, 0x1, R4 ;  /* 0x0000000103037824 */ /* 0x000fca00078e0204 */
        /* <DEDUP_REMOVED lines=9> */
[----:B------:R3:W4:Y:S02]  /*16110*/  SHFL.IDX PT, R16, R3, 0x1f, 0x1f ;  /* 0x03e01f0003107f89 */ /* 0x00072400000e0000 */
.L_x_1713:
[----:B------:R-:W-:Y:S02]  /*16120*/  ULDC UR4, c[0x0][0xc38] ;  /* 0x00030e0000047ab9 */ /* 0x000fe40000000800 */
[----:B------:R-:W-:-:S04]  /*16130*/  IMAD.U32 R4, RZ, RZ, UR4 ;  /* 0x00000004ff047e24 */ /* 0x000fc8000f8e00ff */
[----:B----4-:R-:W-:-:S04]  /*16140*/  IMAD R16, R16, R4, RZ ;  /* 0x0000000410107224 */ /* 0x010fc800078e02ff */
[----:B------:R-:W-:-:S05]  /*16150*/  IMAD.IADD R5, R5, 0x1, R16 ;  /* 0x0000000105057824 */ /* 0x000fca00078e0210 */
[----:B------:R-:W-:-:S13]  /*16160*/  ISETP.GT.AND P6, PT, R5, R0, PT ;  /* 0x000000000500720c */ /* 0x000fda0003fc4270 */
[----:B------:R-:W-:Y:S05]  /*16170*/  @P6 BRA `(.L_x_1648) ;  /* 0x0000000000a06947 */ /* 0x000fea0003800000 */
.L_x_1653:
[----:B---3--:R-:W3:Y:S01]  /*16180*/  LDC R3, c[0x0][0xc3c] ;  /* 0x00030f00ff037b82 */ /* 0x008ee20000000800 */
[----:B------:R-:W-:-:S05]  /*16190*/  VIADD R19, R19, 0x1f ;  /* 0x0000001f13137836 */ /* 0x000fca0000000000 */
[----:B---3--:R-:W-:-:S13]  /*161a0*/  ISETP.GE.AND P6, PT, R19, R3, PT ;  /* 0x000000031300720c */ /* 0x008fda0003fc6270 */
[----:B------:R-:W-:Y:S05]  /*161b0*/  @P6 BRA `(.L_x_1649) ;  /* 0x0000000400dc6947 */ /* 0x000fea0003800000 */
[----:B------:R-:W3:Y:S01]  /*161c0*/  S2R R2, SR_TID.X ;  /* 0x0000000000027919 */ /* 0x000ee20000002100 */
[----:B------:R-:W-:Y:S01]  /*161d0*/  BSSY B0, `(.L_x_1650) ;  /* 0x000000a000007945 */ /* 0x000fe20003800000 */
[----:B---3--:R-:W-:-:S05]  /*161e0*/  LOP3.LUT R2, R2, 0x1f, RZ, 0xc0, !PT ;  /* 0x0000001f02027812 */ /* 0x008fca00078ec0ff */
[----:B------:R-:W-:Y:S02]  /*161f0*/  IMAD.IADD R4, R19, 0x1, R2 ;  /* 0x0000000113047824 */ /* 0x000fe400078e0202 */
[----:B------:R-:W-:-:S03]  /*16200*/  IMAD.MOV.U32 R2, RZ, RZ, RZ ;  /* 0x000000ffff027224 */ /* 0x000fc600078e00ff */
[----:B------:R-:W-:-:S13]  /*16210*/  ISETP.GE.OR P6, PT, R4, R3, !P0 ;  /* 0x000000030400720c */ /* 0x000fda00047c6670 */
[----:B------:R-:W-:Y:S05]  /*16220*/  @P6 BRA `(.L_x_1651) ;  /* 0x0000000000106947 */ /* 0x000fea0003800000 */
[----:B------:R-:W3:Y:S01]  /*16230*/  LDC.64 R2, c[0x0][0xc80] ;  /* 0x00032000ff027b82 */ /* 0x000ee20000000a00 */
[----:B------:R-:W-:Y:S01]  /*16240*/  ULDC.64 UR4, c[0x0][0x208] ;  /* 0x0000820000047ab9 */ /* 0x000fe20000000a00 */
[----:B---3--:R-:W-:-:S06]  /*16250*/  IMAD.WIDE R2, R4, 0x4, R2 ;  /* 0x0000000404027825 */ /* 0x008fcc00078e0202 */
[----:B------:R3:W5:Y:S02]  /*16260*/  LDG.E R2, desc[UR4][R2.64] ;  /* 0x0000000402027981 */ /* 0x000764000c1e1900 */
.L_x_1651:
[----:B------:R-:W-:Y:S05]  /*16270*/  BSYNC B0 ;  /* 0x0000000000007941 */ /* 0x000fea0003800000 */
.L_x_1650:
[----:B------:R-:W-:-:S03]  /*16280*/  UMOV UR4, 0xffffffff ;  /* 0xffffffff00047882 */ /* 0x000fc60000000000 */
[----:B------:R-:W-:Y:S05]  /*16290*/  BRA.DIV UR4, `(.L_x_1652) ;  /* 0x00000026043c7947 */ /* 0x000fea000b800000 */
[----:B-----5:R-:W3:Y:S02]  /*162a0*/  SHFL.UP PT, R14, R2, 0x1, RZ ;  /* 0x04200000020e7989 */ /* 0x020ee400000e00ff */
        /* <DEDUP_REMOVED lines=15> */
.L_x_1721:
[----:B------:R-:W-:Y:S02]  /*163a0*/  ULDC UR4, c[0x0][0xc38] ;  /* 0x00030e0000047ab9 */ /* 0x000fe40000000800 */
[----:B------:R-:W-:-:S04]  /*163b0*/  IMAD.U32 R4, RZ, RZ, UR4 ;  /* 0x00000004ff047e24 */ /* 0x000fc8000f8e00ff */
[----:B----4-:R-:W-:-:S04]  /*163c0*/  IMAD R16, R16, R4, RZ ;  /* 0x0000000410107224 */ /* 0x010fc800078e02ff */
[----:B------:R-:W-:-:S05]  /*163d0*/  IMAD.IADD R5, R16, 0x1, R5 ;  /* 0x0000000110057824 */ /* 0x000fca00078e0205 */
[----:B------:R-:W-:-:S13]  /*163e0*/  ISETP.GT.AND P6, PT, R5, R0, PT ;  /* 0x000000000500720c */ /* 0x000fda0003fc4270 */
[----:B------:R-:W-:Y:S05]  /*163f0*/  @!P6 BRA `(.L_x_1653) ;  /* 0xfffffffc0060e947 */ /* 0x000fea000383ffff */
.L_x_1648:
[----:B------:R-:W-:Y:S01]  /*16400*/  IMAD.IADD R16, R5, 0x1, -R16 ;  /* 0x0000000105107824 */ /* 0x000fe200078e0a10 */
[----:B------:R-:W-:-:S03]  /*16410*/  UMOV UR4, 0xffffffff ;  /* 0xffffffff00047882 */ /* 0x000fc60000000000 */
[----:B------:R-:W-:-:S05]  /*16420*/  IMAD R5, R3, R4, R16 ;  /* 0x0000000403057224 */ /* 0x000fca00078e0210 */
[----:B------:R-:W-:Y:S01]  /*16430*/  ISETP.GT.AND P6, PT, R5, R0, PT ;  /* 0x000000000500720c */ /* 0x000fe20003fc4270 */
[----:B------:R-:W-:-:S12]  /*16440*/  BRA.DIV UR4, `(.L_x_1654) ;  /* 0x0000002604a47947 */ /* 0x000fd8000b800000 */
[----:B------:R-:W-:-:S04]  /*16450*/  VOTE.ANY R5, PT, !P6 ;  /* 0x0000000000057806 */ /* 0x000fc800070e0100 */
[----:B------:R-:W4:Y:S02]  /*16460*/  POPC R6, R5 ;  /* 0x0000000500067309 */ /* 0x000f240000000000 */
[----:B----4-:R4:W0:Y:S02]  /*16470*/  SHFL.IDX PT, R17, R2, R6, 0x1f ;  /* 0x00001f0602117589 */ /* 0x01082400000e0000 */
.L_x_1725:
[----:B------:R-:W-:Y:S01]  /*16480*/  ISETP.NE.AND P0, PT, R5, RZ, PT ;  /* 0x000000ff0500720c */ /* 0x000fe20003f05270 */
[----:B------:R-:W-:-:S12]  /*16490*/  IMAD.MOV.U32 R5, RZ, RZ, RZ ;  /* 0x000000ffff057224 */ /* 0x000fd800078e00ff */
[----:B------:R-:W-:Y:S05]  /*164a0*/  @!P0 BRA `(.L_x_1655) ;  /* 0x0000000000148947 */ /* 0x000fea0003800000 */
[----:B------:R-:W-:Y:S01]  /*164b0*/  UMOV UR4, 0xffffffff ;  /* 0xffffffff00047882 */ /* 0x000fe20000000000 */
[----:B-1----:R-:W-:Y:S02]  /*164c0*/  VIADD R12, R6, 0xffffffff ;  /* 0xffffffff060c7836 */ /* 0x002fe40000000000 */
[----:B------:R-:W-:Y:S05]  /*164d0*/  BRA.DIV UR4, `(.L_x_1656) ;  /* 0x0000002604c87947 */ /* 0x000fea000b800000 */
[----:B---3--:R1:W3:Y:S02]  /*164e0*/  SHFL.IDX PT, R3, R3, R12, 0x1f ;  /* 0x00001f0c03037589 */ /* 0x0082e400000e0000 */
.L_x_1728:
[----:B---3--:R-:W-:-:S07]  /*164f0*/  IMAD.MOV.U32 R5, RZ, RZ, R3 ;  /* 0x000000ffff057224 */ /* 0x008fce00078e0003 */
.L_x_1655:
[----:B---34-:R-:W3:Y:S01]  /*16500*/  LDC.64 R2, c[0x0][0xc90] ;  /* 0x00032400ff027b82 */ /* 0x018ee20000000a00 */
[----:B------:R-:W-:Y:S01]  /*16510*/  IMAD.IADD R19, R6, 0x1, R19 ;  /* 0x0000000106137824 */ /* 0x000fe200078e0213 */
[----:B------:R-:W-:-:S03]  /*16520*/  ULDC.64 UR4, c[0x0][0x208] ;  /* 0x0000820000047ab9 */ /* 0x000fc60000000a00 */
[----:B---3--:R-:W-:-:S05]  /*16530*/  IMAD.WIDE R2, R19, 0x4, R2 ;  /* 0x0000000413027825 */ /* 0x008fca00078e0202 */
[----:B0-2---:R-:W2:Y:S01]  /*16540*/  LDG.E R7, desc[UR4][R2.64] ;  /* 0x0000000402077981 */ /* 0x005ea2000c1e1900 */
[----:B------:R-:W-:-:S04]  /*16550*/  IMAD R16, R5, R4, R16 ;  /* 0x0000000405107224 */ /* 0x000fc800078e0210 */
[----:B------:R-:W-:Y:S02]  /*16560*/  IMAD.IADD R0, R0, 0x1, -R16 ;  /* 0x0000000100007824 */ /* 0x000fe400078e0a10 */
[----:B--2---:R-:W-:-:S05]  /*16570*/  IMAD R6, R17, R7, RZ ;  /* 0x0000000711067224 */ /* 0x004fca00078e02ff */
[----:B------:R-:W-:-:S04]  /*16580*/  IABS R8, R6 ;  /* 0x0000000600087213 */ /* 0x000fc80000000000 */
[----:B------:R-:W0:Y:S08]  /*16590*/  I2F.RP R2, R8 ;  /* 0x0000000800027306 */ /* 0x000e300000209400 */
        /* <DEDUP_REMOVED lines=9> */
[----:B------:R-:W-:-:S04]  /*16630*/  IMAD.HI.U32 R2, R2, R3, RZ ;  /* 0x0000000302027227 */ /* 0x000fc800078e00ff */
[----:B------:R-:W-:-:S04]  /*16640*/  IMAD.MOV R5, RZ, RZ, -R5 ;  /* 0x000000ffff057224 */ /* 0x000fc800078e0a05 */
        /* <DEDUP_REMOVED lines=11> */
[----:B------:R-:W-:Y:S02]  /*16700*/  IMAD R5, R7, R2, RZ ;  /* 0x0000000207057224 */ /* 0x000fe400078e02ff */
[----:B------:R-:W-:Y:S02]  /*16710*/  IMAD.MOV R2, RZ, RZ, -R2 ;  /* 0x000000ffff027224 */ /* 0x000fe400078e0a02 */
[----:B------:R-:W-:Y:S02]  /*16720*/  IMAD.MOV R3, RZ, RZ, -R5 ;  /* 0x000000ffff037224 */ /* 0x000fe400078e0a05 */
[----:B------:R-:W-:-:S03]  /*16730*/  IMAD R0, R6, R2, R0 ;  /* 0x0000000206007224 */ /* 0x000fc600078e0200 */
[----:B------:R-:W-:-:S04]  /*16740*/  VIADDMNMX R4, R3, R4, R7, PT ;  /* 0x0000000403047246 */ /* 0x000fc80003800107 */
        /* <DEDUP_REMOVED lines=19> */
[C---:B------:R-:W-:Y:S01]  /*16880*/  LOP3.LUT R3, R0.reuse, R4, RZ, 0x3c, !PT ;  /* 0x0000000400037212 */ /* 0x040fe200078e3cff */
[----:B------:R-:W-:-:S03]  /*16890*/  IMAD.IADD R0, R0, 0x1, R5 ;  /* 0x0000000100007824 */ /* 0x000fc600078e0205 */
[----:B------:R-:W-:-:S07]  /*168a0*/  ISETP.GE.AND P2, PT, R3, RZ, PT ;  /* 0x000000ff0300720c */ /* 0x000fce0003f46270 */
[----:B------:R-:W-:-:S06]  /*168b0*/  @P0 VIADD R2, R2, 0x1 ;  /* 0x0000000102020836 */ /* 0x000fcc0000000000 */
[----:B------:R-:W-:Y:S01]  /*168c0*/  @!P2 IMAD.MOV R2, RZ, RZ, -R2 ;  /* 0x000000ffff02a224 */ /* 0x000fe200078e0a02 */
[----:B------:R-:W-:Y:S01]  /*168d0*/  @!P1 LOP3.LUT R2, RZ, R4, RZ, 0x33, !PT ;  /* 0x00000004ff029212 */ /* 0x000fe200078e33ff */
[----:B------:R-:W-:-:S04]  /*168e0*/  IMAD.MOV R4, RZ, RZ, -R4 ;  /* 0x000000ffff047224 */ /* 0x000fc800078e0a04 */
[----:B------:R-:W-:Y:S01]  /*168f0*/  IMAD R18, R2, R4, R0 ;  /* 0x0000000402127224 */ /* 0x000fe200078e0200 */
[----:B------:R-:W-:-:S05]  /*16900*/  LOP3.LUT R2, RZ, R2, RZ, 0x33, !PT ;  /* 0x00000002ff027212 */ /* 0x000fca00078e33ff */
[----:B------:R-:W-:Y:S01]  /*16910*/  IMAD.IADD R17, R17, 0x1, R2 ;  /* 0x0000000111117824 */ /* 0x000fe200078e0202 */
[----:B------:R-:W-:Y:S06]  /*16920*/  BRA `(.L_x_1657) ;  /* 0x00000000001c7947 */ /* 0x000fec0003800000 */
.L_x_1649:
[----:B------:R-:W-:Y:S01]  /*16930*/  UMOV UR4, URZ ;  /* 0x0000003f00047c82 */ /* 0x000fe20008000000 */
[----:B------:R-:W-:Y:S01]  /*16940*/  UMOV UR5, URZ ;  /* 0x0000003f00057c82 */ /* 0x000fe20008000000 */
[----:B------:R-:W-:Y:S01]  /*16950*/  ULDC UR6, c[0x0][0xc3c] ;  /* 0x00030f0000067ab9 */ /* 0x000fe20000000800 */
[----:B------:R-:W-:Y:S02]  /*16960*/  IMAD.MOV.U32 R16, RZ, RZ, R0 ;  /* 0x000000ffff107224 */ /* 0x000fe400078e0000 */
[----:B------:R-:W-:Y:S02]  /*16970*/  IMAD.U32 R17, RZ, RZ, UR4 ;  /* 0x00000004ff117e24 */ /* 0x000fe4000f8e00ff */
[----:B------:R-:W-:Y:S02]  /*16980*/  IMAD.U32 R18, RZ, RZ, UR5 ;  /* 0x00000005ff127e24 */ /* 0x000fe4000f8e00ff */
[----:B------:R-:W-:-:S07]  /*16990*/  IMAD.U32 R19, RZ, RZ, UR6 ;  /* 0x00000006ff137e24 */ /* 0x000fce000f8e00ff */
.L_x_1657:
[----:B------:R3:W4:Y:S01]  /*169a0*/  LDL R3, [R1] ;  /* 0x0000000001037983 */ /* 0x0007220000100800 */
[----:B------:R-:W5:Y:S01]  /*169b0*/  S2R R0, SR_TID.X ;  /* 0x0000000000007919 */ /* 0x000f620000002100 */
[----:B------:R-:W-:Y:S05]  /*169c0*/  WARPSYNC.ALL ;  /* 0x0000000000007948 */ /* 0x000fea0003800000 */
[----:B-----5:R-:W-:Y:S01]  /*169d0*/  LOP3.LUT R0, R0, 0x1f, RZ, 0xc0, !PT ;  /* 0x0000001f00007812 */ /* 0x020fe200078ec0ff */
[----:B------:R-:W-:Y:S03]  /*169e0*/  BAR.SYNC.DEFER_BLOCKING 0x4, 0x180 ;  /* 0x0106000000007b1d */ /* 0x000fe60000010000 */
[----:B------:R-:W-:-:S13]  /*169f0*/  ISETP.NE.AND P0, PT, R0, RZ, PT ;  /* 0x000000ff0000720c */ /* 0x000fda0003f05270 */
[----:B------:R-:W4:Y:S01]  /*16a00*/  @!P0 S2R R0, SR_CgaCtaId ;  /* 0x0000000000008919 */ /* 0x000f220000008800 */
[----:B------:R-:W-:-:S04]  /*16a10*/  @!P0 MOV R2, 0x400 ;  /* 0x0000040000028802 */ /* 0x000fc80000000f00 */
[----:B----4-:R-:W-:-:S05]  /*16a20*/  @!P0 LEA R3, R0, R2, 0x18 ;  /* 0x0000000200038211 */ /* 0x010fca00078ec0ff */
[----:B------:R3:W-:Y:S04]  /*16a30*/  @!P0 STS.128 [R3+0x308d0], R16 ;  /* 0x0308d01003008388 */ /* 0x0007e80000000c00 */
[----:B------:R3:W-:Y:S01]  /*16a40*/  @!P0 STL [R1], R3 ;  /* 0x0000000301008387 */ /* 0x0007e20000100800 */
[----:B------:R-:W-:Y:S06]  /*16a50*/  BAR.ARV 0x5, 0x180 ;  /* 0x0146000000007b1d */ /* 0x000fec0000002000 */
.L_x_1646:
[----:B------:R-:W-:Y:S02]  /*16a60*/  ULDC UR4, c[0x0][0xc3c] ;  /* 0x00030f0000047ab9 */ /* 0x000fe40000000800 */
[----:B---3--:R-:W-:-:S13]  /*16a70*/  ISETP.GE.AND P0, PT, R19, UR4, PT ;  /* 0x0000000413007c0c */ /* 0x008fda000bf06270 */
[----:B------:R-:W-:Y:S05]  /*16a80*/  @!P0 BRA `(.L_x_1658) ;  /* 0xffffff9c00148947 */ /* 0x000fea000383ffff */
[----:B------:R-:W-:Y:S05]  /*16a90*/  BSYNC B8 ;  /* 0x0000000000087941 */ /* 0x000fea0003800000 */
.L_x_1537:
[----:B----4-:R-:W3:Y:S01]  /*16aa0*/  LDL.LU R0, [R1+0x38] ;  /* 0x0000380001007983 */ /* 0x010ee20000300800 */
[----:B------:R-:W-:Y:S01]  /*16ab0*/  BSSY B0, `(.L_x_1659) ;  /* 0x000000b000007945 */ /* 0x000fe20003800000 */
[----:B------:R-:W4:Y:S01]  /*16ac0*/  S2R R5, SR_CgaCtaId ;  /* 0x0000000000057919 */ /* 0x000f220000008800 */
[----:B---3--:R-:W-:-:S05]  /*16ad0*/  VIADD R0, R0, 0x1 ;  /* 0x0000000100007836 */ /* 0x008fca0000000000 */
[----:B0-----:R-:W-:-:S04]  /*16ae0*/  LEA.HI R2, R0, R0, RZ, 0x1 ;  /* 0x0000000000027211 */ /* 0x001fc800078f08ff */
[----:B------:R-:W-:-:S05]  /*16af0*/  LOP3.LUT R3, R2, 0xfffffffe, RZ, 0xc0, !PT ;  /* 0xfffffffe02037812 */ /* 0x000fca00078ec0ff */
[----:B------:R-:W-:Y:S01]  /*16b00*/  IMAD.IADD R3, R0, 0x1, -R3 ;  /* 0x0000000100037824 */ /* 0x000fe200078e0a03 */
[----:B------:R-:W-:-:S04]  /*16b10*/  MOV R0, 0x400 ;  /* 0x0000040000007802 */ /* 0x000fc80000000f00 */
[----:B----4-:R-:W-:Y:S02]  /*16b20*/  LEA R0, R5, R0, 0x18 ;  /* 0x0000000005007211 */ /* 0x010fe400078ec0ff */
[----:B------:R-:W-:-:S04]  /*16b30*/  SHF.L.U32 R3, R3, 0x1f, RZ ;  /* 0x0000001f03037819 */ /* 0x000fc800000006ff */
[----:B------:R-:W0:Y:S02]  /*16b40*/  SYNCS.PHASECHK.TRANS64.TRYWAIT P0, [R0+URZ+0x30820], R3 ;  /* 0x03082003000075a7 */ /* 0x000e24000800017f */
[----:B0-----:R-:W-:Y:S05]  /*16b50*/  @!P0 BRA `(.L_x_1660) ;  /* 0x0000002000508947 */ /* 0x001fea0003800000 */
.L_x_1729:
[----:B------:R-:W-:Y:S05]  /*16b60*/  BSYNC B0 ;  /* 0x0000000000007941 */ /* 0x000fea0003800000 */
.L_x_1659:
[----:B------:R-:W-:-:S03]  /*16b70*/  UMOV UR4, 0xffffffff ;  /* 0xffffffff00047882 */ /* 0x000fc60000000000 */
[----:B------:R-:W-:Y:S05]  /*16b80*/  BRA.DIV UR4, `(.L_x_1661) ;  /* 0x0000002204587947 */ /* 0x000fea000b800000 */
[----:B------:R-:W3:Y:S02]  /*16b90*/  S2R R2, SR_TID.X ;  /* 0x0000000000027919 */ /* 0x000ee40000002100 */
[----:B---3--:R-:W-:-:S04]  /*16ba0*/  SHF.R.U32.HI R2, RZ, 0x5, R2 ;  /* 0x00000005ff027819 */ /* 0x008fc80000011602 */
[----:B------:R-:W-:-:S05]  /*16bb0*/  LOP3.LUT R2, R2, 0x3, RZ, 0xc0, !PT ;  /* 0x0000000302027812 */ /* 0x000fca00078ec0ff */
[----:B------:R3:W4:Y:S02]  /*16bc0*/  SHFL.IDX PT, R14, R2, RZ, 0x1f ;  /* 0x00001fff020e7589 */ /* 0x00072400000e0000 */
.L_x_1732:
[----:B----4-:R-:W-:Y:S01]  /*16bd0*/  ISETP.NE.AND P0, PT, R14, RZ, PT ;  /* 0x000000ff0e00720c */ /* 0x010fe20003f05270 */
[----:B------:R-:W-:-:S12]  /*16be0*/  BSSY B0, `(.L_x_1662) ;  /* 0x0000029000007945 */ /* 0x000fd80003800000 */
[----:B------:R-:W-:Y:S05]  /*16bf0*/  @P0 BRA `(.L_x_1663) ;  /* 0x00000000009c0947 */ /* 0x000fea0003800000 */
[----:B------:R-:W-:-:S03]  /*16c00*/  UMOV UR4, 0xffffffff ;  /* 0xffffffff00047882 */ /* 0x000fc60000000000 */
[----:B------:R-:W-:Y:S05]  /*16c10*/  BRA.DIV UR4, `(.L_x_1664) ;  /* 0x0000002204687947 */ /* 0x000fea000b800000 */
[----:B------:R-:W-:-:S13]  /*16c20*/  ELECT P6, URZ, PT ;  /* 0x00000000003f782f */ /* 0x000fda00038c0000 */
.L_x_1735:
        /* <DEDUP_REMOVED lines=8> */
.L_x_1665:
[----:B0-----:R-:W3:Y:S04]  /*16cb0*/  LDL R3, [R1+0x4] ;  /* 0x0000040001037983 */ /* 0x001ee80000100800 */
[----:B--2---:R-:W2:Y:S01]  /*16cc0*/  LDL.LU R7, [R1+0x10] ;  /* 0x0000100001077983 */ /* 0x004ea20000300800 */
[----:B------:R-:W-:-:S04]  /*16cd0*/  VIADD R2, R0, 0x30840 ;  /* 0x0003084000027836 */ /* 0x000fc80000000000 */
[C---:B---3--:R-:W-:Y:S02]  /*16ce0*/  IMAD R6, R3.reuse, 0x8, R2 ;  /* 0x0000000803067824 */ /* 0x048fe400078e0202 */
[----:B------:R-:W-:Y:S01]  /*16cf0*/  VIADD R3, R3, 0x1 ;  /* 0x0000000103037836 */ /* 0x000fe20000000000 */
[----:B--2---:R-:W-:-:S04]  /*16d00*/  SHF.L.U32 R5, R7, 0x1f, RZ ;  /* 0x0000001f07057819 */ /* 0x004fc800000006ff */
        /* <DEDUP_REMOVED lines=8> */
.L_x_1736:
[----:B------:R-:W2:Y:S02]  /*16d90*/  SYNCS.PHASECHK.TRANS64.TRYWAIT P0, [R7+URZ], R2 ;  /* 0x00000002070075a7 */ /* 0x000ea4000800017f */
[----:B--2---:R-:W-:Y:S05]  /*16da0*/  @!P0 BRA `(.L_x_1667) ;  /* 0x0000002000388947 */ /* 0x004fea0003800000 */
.L_x_1737:
[----:B------:R-:W-:Y:S05]  /*16db0*/  @!P2 BRA `(.L_x_1668) ;  /* 0x000000000004a947 */ /* 0x000fea0003800000 */
[----:B------:R-:W-:Y:S01]  /*16dc0*/  BPT.TRAP 0x1 ;  /* 0x000000040000795c */ /* 0x000fe20000300000 */
.L_x_1668:
[----:B------:R-:W3:Y:S01]  /*16dd0*/  LDL.LU R4, [R1+0x4] ;  /* 0x0000040001047983 */ /* 0x000ee20000300800 */
[----:B------:R-:W-:-:S04]  /*16de0*/  VIADD R0, R0, 0x30860 ;  /* 0x0003086000007836 */ /* 0x000fc80000000000 */
[----:B---3--:R-:W-:-:S04]  /*16df0*/  IMAD R4, R4, 0x8, R0 ;  /* 0x0000000804047824 */ /* 0x008fc800078e0200 */
[----:B------:R-:W3:Y:S02]  /*16e00*/  SYNCS.PHASECHK.TRANS64.TRYWAIT P0, [R4+URZ], R5 ;  /* 0x00000005040075a7 */ /* 0x000ee4000800017f */
[----:B---3--:R-:W-:Y:S05]  /*16e10*/  @!P0 BRA `(.L_x_1669) ;  /* 0x0000002000308947 */ /* 0x008fea0003800000 */
.L_x_1738:
[----:B------:R-:W-:-:S07]  /*16e20*/  IMAD R3, R3, 0x8, R0 ;  /* 0x0000000803037824 */ /* 0x000fce00078e0200 */
.L_x_1670:
[----:B----4-:R4:W0:Y:S02]  /*16e30*/  SYNCS.PHASECHK.TRANS64.TRYWAIT P0, [R3+URZ], R2 ;  /* 0x00000002030075a7 */ /* 0x010824000800017f */
[----:B0-----:R-:W-:Y:S05]  /*16e40*/  @!P0 NANOSLEEP.SYNCS 0x989680 ;  /* 0x009896800000895d */ /* 0x001fea0003900000 */
[----:B------:R-:W0:Y:S02]  /*16e50*/  @!P0 SYNCS.PHASECHK.TRANS64 P0, [R3+URZ], R2 ;  /* 0x00000002030085a7 */ /* 0x000e24000800007f */
[----:B0-----:R-:W-:Y:S05]  /*16e60*/  @!P0 BRA `(.L_x_1670) ;  /* 0xfffffffc00f08947 */ /* 0x001fea000383ffff */
.L_x_1663:
[----:B------:R-:W-:Y:S05]  /*16e70*/  BSYNC B0 ;  /* 0x0000000000007941 */ /* 0x000fea0003800000 */
.L_x_1662:
[----:B------:R-:W-:Y:S05]  /*16e80*/  EXIT ;  /* 0x000000000000794d */ /* 0x000fea0003800000 */
.L_x_1439:
[----:B0-----:R-:W-:-:S04]  /*16e90*/  IMAD.U32 R3, RZ, RZ, UR37 ;  /* 0x00000025ff037e24 */ /* 0x001fc8000f8e00ff */
[----:B------:R0:W1:Y:S03]  /*16ea0*/  SYNCS.PHASECHK.TRANS64.TRYWAIT P1, [R3+URZ+0x30800], R0 ;  /* 0x03080000030075a7 */ /* 0x000066000802017f */
[----:B-1----:R-:W-:Y:S05]  /*16eb0*/  @!P1 NANOSLEEP.SYNCS 0x989680 ;  /* 0x009896800000995d */ /* 0x002fea0003900000 */
[----:B------:R-:W1:Y:S02]  /*16ec0*/  @!P1 SYNCS.PHASECHK.TRANS64 P1, [R3+URZ+0x30800], R0 ;  /* 0x03080000030095a7 */ /* 0x000e64000802007f */
[----:B-1----:R-:W-:Y:S05]  /*16ed0*/  @!P1 BRA `(.L_x_1439) ;  /* 0xfffffffc00ec9947 */ /* 0x002fea000383ffff */
[----:B------:R-:W-:Y:S05]  /*16ee0*/  BRA `(.L_x_1671) ;  /* 0xfffffeac00f07947 */ /* 0x000fea000383ffff */
.L_x_1443:
[----:B-1----:R1:W2:Y:S02]  /*16ef0*/  SYNCS.PHASECHK.TRANS64.TRYWAIT P2, [R5+URZ+0x30830], R0 ;  /* 0x03083000050075a7 */ /* 0x0022a4000804017f */
[----:B--2---:R-:W-:Y:S05]  /*16f00*/  @!P2 NANOSLEEP.SYNCS 0x989680 ;  /* 0x009896800000a95d */ /* 0x004fea0003900000 */
[----:B------:R-:W2:Y:S02]  /*16f10*/  @!P2 SYNCS.PHASECHK.TRANS64 P2, [R5+URZ+0x30830], R0 ;  /* 0x030830000500a5a7 */ /* 0x000ea4000804007f */
[----:B--2---:R-:W-:Y:S05]  /*16f20*/  @!P2 BRA `(.L_x_1443) ;  /* 0xfffffffc00f0a947 */ /* 0x004fea000383ffff */
[----:B------:R-:W-:Y:S05]  /*16f30*/  BRA `(.L_x_1442) ;  /* 0xfffffeb000147947 */ /* 0x000fea000383ffff */
.L_x_1459:
[----:B-1----:R-:W-:-:S04]  /*16f40*/  IMAD.U32 R152, RZ, RZ, UR6 ;  /* 0x00000006ff987e24 */ /* 0x002fc8000f8e00ff */
[----:B------:R1:W2:Y:S03]  /*16f50*/  SYNCS.PHASECHK.TRANS64.TRYWAIT P2, [R152+URZ+0x30830], R21 ;  /* 0x03083015980075a7 */ /* 0x0002a6000804017f */
[----:B--2---:R-:W-:Y:S05]  /*16f60*/  @!P2 NANOSLEEP.SYNCS 0x989680 ;  /* 0x009896800000a95d */ /* 0x004fea0003900000 */
[----:B------:R-:W2:Y:S02]  /*16f70*/  @!P2 SYNCS.PHASECHK.TRANS64 P2, [R152+URZ+0x30830], R21 ;  /* 0x030830159800a5a7 */ /* 0x000ea4000804007f */
[----:B--2---:R-:W-:Y:S05]  /*16f80*/  @!P2 BRA `(.L_x_1459) ;  /* 0xfffffffc00eca947 */ /* 0x004fea000383ffff */
[----:B------:R-:W-:Y:S05]  /*16f90*/  BRA `(.L_x_1458) ;  /* 0xfffffed400e87947 */ /* 0x000fea000383ffff */
.L_x_1463:
[----:B0-----:R-:W-:-:S04]  /*16fa0*/  IMAD.U32 R21, RZ, RZ, UR10 ;  /* 0x0000000aff157e24 */ /* 0x001fc8000f8e00ff */
[----:B------:R0:W2:Y:S03]  /*16fb0*/  SYNCS.PHASECHK.TRANS64.TRYWAIT P2, [R21+URZ+0x30850], R0 ;  /* 0x03085000150075a7 */ /* 0x0000a6000804017f */
[----:B--2---:R-:W-:Y:S05]  /*16fc0*/  @!P2 NANOSLEEP.SYNCS 0x989680 ;  /* 0x009896800000a95d */ /* 0x004fea0003900000 */
[----:B------:R-:W2:Y:S02]  /*16fd0*/  @!P2 SYNCS.PHASECHK.TRANS64 P2, [R21+URZ+0x30850], R0 ;  /* 0x030850001500a5a7 */ /* 0x000ea4000804007f */
[----:B--2---:R-:W-:Y:S05]  /*16fe0*/  @!P2 BRA `(.L_x_1463) ;  /* 0xfffffffc00eca947 */ /* 0x004fea000383ffff */
[----:B------:R-:W-:Y:S05]  /*16ff0*/  BRA `(.L_x_1462) ;  /* 0xfffffee400747947 */ /* 0x000fea000383ffff */
.L_x_1480:
[----:B-1----:R-:W-:-:S04]  /*17000*/  IMAD.U32 R4, RZ, RZ, UR5 ;  /* 0x00000005ff047e24 */ /* 0x002fc8000f8e00ff */
[----:B------:R1:W2:Y:S03]  /*17010*/  SYNCS.PHASECHK.TRANS64.TRYWAIT P2, [R4+URZ+0x30830], R3 ;  /* 0x03083003040075a7 */ /* 0x0002a6000804017f */
[----:B--2---:R-:W-:Y:S05]  /*17020*/  @!P2 NANOSLEEP.SYNCS 0x989680 ;  /* 0x009896800000a95d */ /* 0x004fea0003900000 */
[----:B------:R-:W2:Y:S02]  /*17030*/  @!P2 SYNCS.PHASECHK.TRANS64 P2, [R4+URZ+0x30830], R3 ;  /* 0x030830030400a5a7 */ /* 0x000ea4000804007f */
[----:B--2---:R-:W-:Y:S05]  /*17040*/  @!P2 BRA `(.L_x_1480) ;  /* 0xfffffffc00eca947 */ /* 0x004fea000383ffff */
[----:B------:R-:W-:Y:S05]  /*17050*/  BRA `(.L_x_1479) ;  /* 0xffffff0000587947 */ /* 0x000fea000383ffff */
.L_x_1484:
[----:B01----:R-:W-:-:S04]  /*17060*/  IMAD.U32 R3, RZ, RZ, UR14 ;  /* 0x0000000eff037e24 */ /* 0x003fc8000f8e00ff */
[----:B------:R0:W1:Y:S03]  /*17070*/  SYNCS.PHASECHK.TRANS64.TRYWAIT P2, [R3+URZ+0x30850], R0 ;  /* 0x03085000030075a7 */ /* 0x000066000804017f */
[----:B-1----:R-:W-:Y:S05]  /*17080*/  @!P2 NANOSLEEP.SYNCS 0x989680 ;  /* 0x009896800000a95d */ /* 0x002fea0003900000 */
[----:B------:R-:W1:Y:S02]  /*17090*/  @!P2 SYNCS.PHASECHK.TRANS64 P2, [R3+URZ+0x30850], R0 ;  /* 0x030850000300a5a7 */ /* 0x000e64000804007f */
[----:B-1----:R-:W-:Y:S05]  /*170a0*/  @!P2 BRA `(.L_x_1484) ;  /* 0xfffffffc00eca947 */ /* 0x002fea000383ffff */
[----:B------:R-:W-:Y:S05]  /*170b0*/  BRA `(.L_x_1483) ;  /* 0xffffff0c00e47947 */ /* 0x000fea000383ffff */
.L_x_1490:
[----:B-1----:R-:W-:-:S04]  /*170c0*/  IMAD.U32 R4, RZ, RZ, UR5 ;  /* 0x00000005ff047e24 */ /* 0x002fc8000f8e00ff */
[----:B------:R1:W2:Y:S03]  /*170d0*/  SYNCS.PHASECHK.TRANS64.TRYWAIT P2, [R4+URZ+0x30830], R3 ;  /* 0x03083003040075a7 */ /* 0x0002a6000804017f */
[----:B--2---:R-:W-:Y:S05]  /*170e0*/  @!P2 NANOSLEEP.SYNCS 0x989680 ;  /* 0x009896800000a95d */ /* 0x004fea0003900000 */
[----:B------:R-:W2:Y:S02]  /*170f0*/  @!P2 SYNCS.PHASECHK.TRANS64 P2, [R4+URZ+0x30830], R3 ;  /* 0x030830030400a5a7 */ /* 0x000ea4000804007f */
[----:B--2---:R-:W-:Y:S05]  /*17100*/  @!P2 BRA `(.L_x_1490) ;  /* 0xfffffffc00eca947 */ /* 0x004fea000383ffff */
[----:B------:R-:W-:Y:S05]  /*17110*/  BRA `(.L_x_1489) ;  /* 0xffffff1c00647947 */ /* 0x000fea000383ffff */
.L_x_1494:
[----:B01----:R-:W-:-:S04]  /*17120*/  IMAD.U32 R3, RZ, RZ, UR14 ;  /* 0x0000000eff037e24 */ /* 0x003fc8000f8e00ff */
[----:B------:R0:W1:Y:S03]  /*17130*/  SYNCS.PHASECHK.TRANS64.TRYWAIT P2, [R3+URZ+0x30850], R0 ;  /* 0x03085000030075a7 */ /* 0x000066000804017f */
[----:B-1----:R-:W-:Y:S05]  /*17140*/  @!P2 NANOSLEEP.SYNCS 0x989680 ;  /* 0x009896800000a95d */ /* 0x002fea0003900000 */
[----:B------:R-:W1:Y:S02]  /*17150*/  @!P2 SYNCS.PHASECHK.TRANS64 P2, [R3+URZ+0x30850], R0 ;  /* 0x030850000300a5a7 */ /* 0x000e64000804007f */
[----:B-1----:R-:W-:Y:S05]  /*17160*/  @!P2 BRA `(.L_x_1494) ;  /* 0xfffffffc00eca947 */ /* 0x002fea000383ffff */
[----:B------:R-:W-:Y:S05]  /*17170*/  BRA `(.L_x_1493) ;  /* 0xffffff2800f07947 */ /* 0x000fea000383ffff */
.L_x_1507:
[----:B-1----:R-:W-:-:S04]  /*17180*/  IMAD.U32 R7, RZ, RZ, UR7 ;  /* 0x00000007ff077e24 */ /* 0x002fc8000f8e00ff */
[----:B------:R1:W2:Y:S03]  /*17190*/  SYNCS.PHASECHK.TRANS64.TRYWAIT P0, [R7+URZ+0x30850], R0 ;  /* 0x03085000070075a7 */ /* 0x0002a6000800017f */
[----:B--2---:R-:W-:Y:S05]  /*171a0*/  @!P0 NANOSLEEP.SYNCS 0x989680 ;  /* 0x009896800000895d */ /* 0x004fea0003900000 */
[----:B------:R-:W2:Y:S02]  /*171b0*/  @!P0 SYNCS.PHASECHK.TRANS64 P0, [R7+URZ+0x30850], R0 ;  /* 0x03085000070085a7 */ /* 0x000ea4000800007f */
[----:B--2---:R-:W-:Y:S05]  /*171c0*/  @!P0 BRA `(.L_x_1507) ;  /* 0xfffffffc00ec8947 */ /* 0x004fea000383ffff */
[----:B------:R-:W-:Y:S05]  /*171d0*/  BRA `(.L_x_1506) ;  /* 0xffffff4800f47947 */ /* 0x000fea000383ffff */
.L_x_1557:
        /* <DEDUP_REMOVED lines=11> */
.L_x_1673:
[----:B------:R-:W-:Y:S05]  /*17290*/  BSYNC B0 ;  /* 0x0000000000007941 */ /* 0x000fea0003800000 */
.L_x_1672:
[----:B------:R-:W-:Y:S05]  /*172a0*/  BRA `(.L_x_1674) ;  /* 0xffffffa000d47947 */ /* 0x000fea000383ffff */
.L_x_1559:
[----:B------:R-:W-:Y:S01]  /*172b0*/  BSSY B0, `(.L_x_1675) ;  /* 0x0000006000007945 */ /* 0x000fe20003800000 */
[----:B------:R-:W-:-:S07]  /*172c0*/  IMAD.MOV.U32 R15, RZ, RZ, -0x1 ;  /* 0xffffffffff0f7424 */ /* 0x000fce00078e00ff */
[----:B012-4-:R-:W-:Y:S05]  /*172d0*/  WARPSYNC.COLLECTIVE R15, `(.L_x_1676) ;  /* 0x000000000f0c7348 */ /* 0x017fea0003c00000 */
[----:B------:R-:W-:Y:S02]  /*172e0*/  ELECT P6, UR62, PT ;  /* 0x00000000003e782f */ /* 0x000fe400038c0000 */
[----:B------:R-:W-:Y:S01]  /*172f0*/  MOV R14, UR62 ;  /* 0x0000003e000e7c02 */ /* 0x000fe20008000f00 */
[----:B012-4-:R-:W-:Y:S10]  /*17300*/  ENDCOLLECTIVE ;  /* 0x000000000000791b */ /* 0x017ff40003800000 */
.L_x_1676:
[----:B------:R-:W-:Y:S05]  /*17310*/  BSYNC B0 ;  /* 0x0000000000007941 */ /* 0x000fea0003800000 */
.L_x_1675:
[----:B------:R-:W-:Y:S05]  /*17320*/  BRA `(.L_x_1677) ;  /* 0xffffffa000e07947 */ /* 0x000fea000383ffff */
.L_x_1561:
[----:B0-----:R0:W2:Y:S02]  /*17330*/  SYNCS.PHASECHK.TRANS64.TRYWAIT P0, [R0+URZ+0x30840], R2 ;  /* 0x03084002000075a7 */ /* 0x0010a4000800017f */
[----:B--2---:R-:W-:Y:S05]  /*17340*/  @!P0 NANOSLEEP.SYNCS 0x989680 ;  /* 0x009896800000895d */ /* 0x004fea0003900000 */
[----:B------:R-:W2:Y:S02]  /*17350*/  @!P0 SYNCS.PHASECHK.TRANS64 P0, [R0+URZ+0x30840], R2 ;  /* 0x03084002000085a7 */ /* 0x000ea4000800007f */
[----:B--2---:R-:W-:Y:S05]  /*17360*/  @!P0 BRA `(.L_x_1561) ;  /* 0xfffffffc00f08947 */ /* 0x004fea000383ffff */
[----:B------:R-:W-:Y:S05]  /*17370*/  BRA `(.L_x_1678) ;  /* 0xffffffa4004c7947 */ /* 0x000fea000383ffff */
.L_x_1565:
[----:B------:R-:W2:Y:S01]  /*17380*/  LDL.LU R11, [R1+0x30] ;  /* 0x00003000010b7983 */ /* 0x000ea20000300800 */
[----:B------:R-:W-:Y:S01]  /*17390*/  IMAD.MOV.U32 R13, RZ, RZ, R3 ;  /* 0x000000ffff0d7224 */ /* 0x000fe200078e0003 */
[----:B------:R-:W-:Y:S01]  /*173a0*/  LOP3.LUT R5, R5, 0x7f, RZ, 0xc0, !PT ;  /* 0x0000007f05057812 */ /* 0x000fe200078ec0ff */
[----:B------:R-:W-:Y:S02]  /*173b0*/  IMAD.MOV.U32 R12, RZ, RZ, RZ ;  /* 0x000000ffff0c7224 */ /* 0x000fe400078e00ff */
[----:B------:R-:W-:Y:S01]  /*173c0*/  IMAD.MOV.U32 R15, RZ, RZ, -0x1 ;  /* 0xffffffffff0f7424 */ /* 0x000fe200078e00ff */
[----:B------:R-:W-:-:S05]  /*173d0*/  SHF.R.U32.HI R0, RZ, 0x3, R5 ;  /* 0x00000003ff007819 */ /* 0x000fca0000011605 */
[----:B------:R-:W-:-:S04]  /*173e0*/  IMAD.IADD R0, R0, 0x1, R9 ;  /* 0x0000000100007824 */ /* 0x000fc800078e0209 */
[C---:B------:R-:W-:Y:S02]  /*173f0*/  VIADD R5, R0.reuse, 0x10 ;  /* 0x0000001000057836 */ /* 0x040fe40000000000 */
[----:B------:R-:W-:Y:S02]  /*17400*/  VIADD R9, R0, 0x60 ;  /* 0x0000006000097836 */ /* 0x000fe40000000000 */
[----:B--2---:R-:W-:Y:S02]  /*17410*/  IMAD R2, R11, R7, RZ ;  /* 0x000000070b027224 */ /* 0x004fe400078e02ff */
[----:B------:R-:W-:-:S03]  /*17420*/  IMAD.MOV.U32 R11, RZ, RZ, 0x181f ;  /* 0x0000181fff0b7424 */ /* 0x000fc600078e00ff */
[----:B------:R-:W-:-:S13]  /*17430*/  ISETP.GE.AND P5, PT, R0, R2, PT ;  /* 0x000000020000720c */ /* 0x000fda0003fa6270 */
[----:B-----5:R-:W-:Y:S05]  /*17440*/  WARPSYNC.COLLECTIVE R15, `(.L_x_1679) ;  /* 0x000000000f087348 */ /* 0x020fea0003c00000 */
[----:B------:R0:W1:Y:S02]  /*17450*/  SHFL.IDX P6, R14, R13, R12, R11 ;  /* 0x0000000c0d0e7389 */ /* 0x00006400000c000b */
[----:B01---5:R-:W-:Y:S01]  /*17460*/  ENDCOLLECTIVE ;  /* 0x000000000000791b */ /* 0x023fe20003800000 */
.L_x_1679:
[----:B------:R-:W-:Y:S02]  /*17470*/  IMAD.MOV.U32 R13, RZ, RZ, R4 ;  /* 0x000000ffff0d7224 */ /* 0x000fe400078e0004 */
[----:B------:R-:W-:-:S07]  /*17480*/  IMAD.MOV.U32 R6, RZ, RZ, R14 ;  /* 0x000000ffff067224 */ /* 0x000fce00078e000e */
[----:B------:R-:W-:Y:S05]  /*17490*/  WARPSYNC.COLLECTIVE R15, `(.L_x_1680) ;  /* 0x000000000f087348 */ /* 0x000fea0003c00000 */
[----:B------:R0:W1:Y:S02]  /*174a0*/  SHFL.IDX P6, R14, R13, R12, R11 ;  /* 0x0000000c0d0e7389 */ /* 0x00006400000c000b */
[----:B01----:R-:W-:Y:S01]  /*174b0*/  ENDCOLLECTIVE ;  /* 0x000000000000791b */ /* 0x003fe20003800000 */
.L_x_1680:
        /* <DEDUP_REMOVED lines=21> */
.L_x_1681:
[----:B------:R-:W-:Y:S02]  /*17610*/  IMAD.MOV.U32 R13, RZ, RZ, R4 ;  /* 0x000000ffff0d7224 */ /* 0x000fe400078e0004 */
[----:B------:R-:W-:-:S07]  /*17620*/  IMAD.MOV.U32 R6, RZ, RZ, R14 ;  /* 0x000000ffff067224 */ /* 0x000fce00078e000e */
[----:B------:R-:W-:Y:S05]  /*17630*/  WARPSYNC.COLLECTIVE R15, `(.L_x_1682) ;  /* 0x000000000f087348 */ /* 0x000fea0003c00000 */
[----:B------:R0:W1:Y:S02]  /*17640*/  SHFL.IDX P6, R14, R13, R12, R11 ;  /* 0x0000000c0d0e7389 */ /* 0x00006400000c000b */
[----:B01----:R-:W-:Y:S01]  /*17650*/  ENDCOLLECTIVE ;  /* 0x000000000000791b */ /* 0x003fe20003800000 */
.L_x_1682:
        /* <DEDUP_REMOVED lines=21> */
.L_x_1683:
[----:B------:R-:W-:Y:S02]  /*177b0*/  IMAD.MOV.U32 R13, RZ, RZ, R4 ;  /* 0x000000ffff0d7224 */ /* 0x000fe400078e0004 */
[----:B------:R-:W-:-:S07]  /*177c0*/  IMAD.MOV.U32 R6, RZ, RZ, R14 ;  /* 0x000000ffff067224 */ /* 0x000fce00078e000e */
[----:B------:R-:W-:Y:S05]  /*177d0*/  WARPSYNC.COLLECTIVE R15, `(.L_x_1684) ;  /* 0x000000000f087348 */ /* 0x000fea0003c00000 */
[----:B------:R0:W1:Y:S02]  /*177e0*/  SHFL.IDX P6, R14, R13, R12, R11 ;  /* 0x0000000c0d0e7389 */ /* 0x00006400000c000b */
[----:B01----:R-:W-:Y:S01]  /*177f0*/  ENDCOLLECTIVE ;  /* 0x000000000000791b */ /* 0x003fe20003800000 */
.L_x_1684:
        /* <DEDUP_REMOVED lines=21> */
.L_x_1685:
[----:B------:R-:W-:Y:S02]  /*17950*/  IMAD.MOV.U32 R13, RZ, RZ, R4 ;  /* 0x000000ffff0d7224 */ /* 0x000fe400078e0004 */
[----:B------:R-:W-:-:S07]  /*17960*/  IMAD.MOV.U32 R6, RZ, RZ, R14 ;  /* 0x000000ffff067224 */ /* 0x000fce00078e000e */
[----:B------:R-:W-:Y:S05]  /*17970*/  WARPSYNC.COLLECTIVE R15, `(.L_x_1686) ;  /* 0x000000000f087348 */ /* 0x000fea0003c00000 */
[----:B------:R0:W1:Y:S02]  /*17980*/  SHFL.IDX P6, R14, R13, R12, R11 ;  /* 0x0000000c0d0e7389 */ /* 0x00006400000c000b */
[----:B01----:R-:W-:Y:S01]  /*17990*/  ENDCOLLECTIVE ;  /* 0x000000000000791b */ /* 0x003fe20003800000 */
.L_x_1686:
        /* <DEDUP_REMOVED lines=21> */
.L_x_1687:
[----:B------:R-:W-:Y:S02]  /*17af0*/  IMAD.MOV.U32 R13, RZ, RZ, R4 ;  /* 0x000000ffff0d7224 */ /* 0x000fe400078e0004 */
[----:B------:R-:W-:-:S07]  /*17b00*/  IMAD.MOV.U32 R6, RZ, RZ, R14 ;  /* 0x000000ffff067224 */ /* 0x000fce00078e000e */
[----:B------:R-:W-:Y:S05]  /*17b10*/  WARPSYNC.COLLECTIVE R15, `(.L_x_1688) ;  /* 0x000000000f087348 */ /* 0x000fea0003c00000 */
[----:B------:R0:W1:Y:S02]  /*17b20*/  SHFL.IDX P6, R14, R13, R12, R11 ;  /* 0x0000000c0d0e7389 */ /* 0x00006400000c000b */
[----:B01----:R-:W-:Y:S01]  /*17b30*/  ENDCOLLECTIVE ;  /* 0x000000000000791b */ /* 0x003fe20003800000 */
.L_x_1688:
        /* <DEDUP_REMOVED lines=20> */
.L_x_1689:
[----:B------:R-:W-:Y:S02]  /*17c80*/  IMAD.MOV.U32 R13, RZ, RZ, R4 ;  /* 0x000000ffff0d7224 */ /* 0x000fe400078e0004 */
[----:B------:R-:W-:-:S07]  /*17c90*/  IMAD.MOV.U32 R6, RZ, RZ, R14 ;  /* 0x000000ffff067224 */ /* 0x000fce00078e000e */
[----:B------:R-:W-:Y:S05]  /*17ca0*/  WARPSYNC.COLLECTIVE R15, `(.L_x_1690) ;  /* 0x000000000f087348 */ /* 0x000fea0003c00000 */
[----:B------:R0:W1:Y:S02]  /*17cb0*/  SHFL.IDX P6, R14, R13, R12, R11 ;  /* 0x0000000c0d0e7389 */ /* 0x00006400000c000b */
[----:B01----:R-:W-:Y:S01]  /*17cc0*/  ENDCOLLECTIVE ;  /* 0x000000000000791b */ /* 0x003fe20003800000 */
.L_x_1690:
        /* <DEDUP_REMOVED lines=20> */
.L_x_1691:
[----:B------:R-:W-:Y:S02]  /*17e10*/  IMAD.MOV.U32 R13, RZ, RZ, R4 ;  /* 0x000000ffff0d7224 */ /* 0x000fe400078e0004 */
[----:B------:R-:W-:-:S07]  /*17e20*/  IMAD.MOV.U32 R5, RZ, RZ, R14 ;  /* 0x000000ffff057224 */ /* 0x000fce00078e000e */
[----:B------:R-:W-:Y:S05]  /*17e30*/  WARPSYNC.COLLECTIVE R15, `(.L_x_1692) ;  /* 0x000000000f087348 */ /* 0x000fea0003c00000 */
[----:B------:R0:W1:Y:S02]  /*17e40*/  SHFL.IDX P6, R14, R13, R12, R11 ;  /* 0x0000000c0d0e7389 */ /* 0x00006400000c000b */
[----:B01----:R-:W-:Y:S01]  /*17e50*/  ENDCOLLECTIVE ;  /* 0x000000000000791b */ /* 0x003fe20003800000 */
.L_x_1692:
        /* <DEDUP_REMOVED lines=19> */
.L_x_1693:
[----:B------:R-:W-:Y:S02]  /*17f90*/  IMAD.MOV.U32 R13, RZ, RZ, R4 ;  /* 0x000000ffff0d7224 */ /* 0x000fe400078e0004 */
[----:B------:R-:W-:-:S07]  /*17fa0*/  IMAD.MOV.U32 R5, RZ, RZ, R14 ;  /* 0x000000ffff057224 */ /* 0x000fce00078e000e */
[----:B------:R-:W-:Y:S05]  /*17fb0*/  WARPSYNC.COLLECTIVE R15, `(.L_x_1694) ;  /* 0x000000000f087348 */ /* 0x000fea0003c00000 */
[----:B------:R0:W1:Y:S02]  /*17fc0*/  SHFL.IDX P6, R14, R13, R12, R11 ;  /* 0x0000000c0d0e7389 */ /* 0x00006400000c000b */
[----:B01----:R-:W-:Y:S01]  /*17fd0*/  ENDCOLLECTIVE ;  /* 0x000000000000791b */ /* 0x003fe20003800000 */
.L_x_1694:
[----:B------:R-:W-:Y:S01]  /*17fe0*/  IMAD.MOV.U32 R3, RZ, RZ, R14 ;  /* 0x000000ffff037224 */ /* 0x000fe200078e000e */
[----:B------:R-:W-:Y:S06]  /*17ff0*/  BRA `(.L_x_1695) ;  /* 0xffffffa800287947 */ /* 0x000fec000383ffff */
.L_x_1570:
[----:B0-----:R-:W2:Y:S02]  /*18000*/  LDL R2, [R1] ;  /* 0x0000000001027983 */ /* 0x001ea40000100800 */
[----:B--2---:R0:W1:Y:S02]  /*18010*/  SYNCS.PHASECHK.TRANS64.TRYWAIT P0, [R2+URZ+0x30820], R0 ;  /* 0x03082000020075a7 */ /* 0x004064000800017f */
[----:B-1----:R-:W-:Y:S05]  /*18020*/  @!P0 NANOSLEEP.SYNCS 0x989680 ;  /* 0x009896800000895d */ /* 0x002fea0003900000 */
[----:B------:R-:W1:Y:S02]  /*18030*/  @!P0 SYNCS.PHASECHK.TRANS64 P0, [R2+URZ+0x30820], R0 ;  /* 0x03082000020085a7 */ /* 0x000e64000800007f */
[----:B-1----:R-:W-:Y:S05]  /*18040*/  @!P0 BRA `(.L_x_1570) ;  /* 0xfffffffc00ec8947 */ /* 0x002fea000383ffff */
[----:B------:R-:W-:Y:S05]  /*18050*/  BRA `(.L_x_1696) ;  /* 0xffffffa800a87947 */ /* 0x000fea000383ffff */
.L_x_1579:
[----:B-1----:R1:W2:Y:S02]  /*18060*/  SYNCS.PHASECHK.TRANS64.TRYWAIT P0, [R3+URZ+0x30840], R2 ;  /* 0x03084002030075a7 */ /* 0x0022a4000800017f */
[----:B--2---:R-:W-:Y:S05]  /*18070*/  @!P0 NANOSLEEP.SYNCS 0x989680 ;  /* 0x009896800000895d */ /* 0x004fea0003900000 */
[----:B------:R-:W2:Y:S02]  /*18080*/  @!P0 SYNCS.PHASECHK.TRANS64 P0, [R3+URZ+0x30840], R2 ;  /* 0x03084002030085a7 */ /* 0x000ea4000800007f */
[----:B--2---:R-:W-:Y:S05]  /*18090*/  @!P0 BRA `(.L_x_1579) ;  /* 0xfffffffc00f08947 */ /* 0x004fea000383ffff */
[----:B------:R-:W-:Y:S05]  /*180a0*/  BRA `(.L_x_1697) ;  /* 0xffffffac00787947 */ /* 0x000fea000383ffff */
.L_x_1587:
[----:B0-----:R0:W1:Y:S02]  /*180b0*/  SYNCS.PHASECHK.TRANS64.TRYWAIT P0, [R3+URZ+0x60], R2 ;  /* 0x00006002030075a7 */ /* 0x001064000800017f */
[----:B-1----:R-:W-:Y:S05]  /*180c0*/  @!P0 NANOSLEEP.SYNCS 0x989680 ;  /* 0x009896800000895d */ /* 0x002fea0003900000 */
[----:B------:R-:W1:Y:S02]  /*180d0*/  @!P0 SYNCS.PHASECHK.TRANS64 P0, [R3+URZ+0x60], R2 ;  /* 0x00006002030085a7 */ /* 0x000e64000800007f */
[----:B-1----:R-:W-:Y:S05]  /*180e0*/  @!P0 BRA `(.L_x_1587) ;  /* 0xfffffffc00f08947 */ /* 0x002fea000383ffff */
[----:B------:R-:W-:Y:S05]  /*180f0*/  BRA `(.L_x_1698) ;  /* 0xffffffb000d47947 */ /* 0x000fea000383ffff */
.L_x_1598:
[----:B-1----:R1:W2:Y:S02]  /*18100*/  SYNCS.PHASECHK.TRANS64.TRYWAIT P0, [R3+URZ+0x30840], R2 ;  /* 0x03084002030075a7 */ /* 0x0022a4000800017f */
[----:B--2---:R-:W-:Y:S05]  /*18110*/  @!P0 NANOSLEEP.SYNCS 0x989680 ;  /* 0x009896800000895d */ /* 0x004fea0003900000 */
[----:B------:R-:W2:Y:S02]  /*18120*/  @!P0 SYNCS.PHASECHK.TRANS64 P0, [R3+URZ+0x30840], R2 ;  /* 0x03084002030085a7 */ /* 0x000ea4000800007f */
[----:B--2---:R-:W-:Y:S05]  /*18130*/  @!P0 BRA `(.L_x_1598) ;  /* 0xfffffffc00f08947 */ /* 0x004fea000383ffff */
[----:B------:R-:W-:Y:S05]  /*18140*/  BRA `(.L_x_1699) ;  /* 0xffffffb800fc7947 */ /* 0x000fea000383ffff */
.L_x_1606:
[----:B0-----:R0:W1:Y:S02]  /*18150*/  SYNCS.PHASECHK.TRANS64.TRYWAIT P0, [R2+URZ+0x60], R3 ;  /* 0x00006003020075a7 */ /* 0x001064000800017f */
[----:B-1----:R-:W-:Y:S05]  /*18160*/  @!P0 NANOSLEEP.SYNCS 0x989680 ;  /* 0x009896800000895d */ /* 0x002fea0003900000 */
[----:B------:R-:W1:Y:S02]  /*18170*/  @!P0 SYNCS.PHASECHK.TRANS64 P0, [R2+URZ+0x60], R3 ;  /* 0x00006003020085a7 */ /* 0x000e64000800007f */
[----:B-1----:R-:W-:Y:S05]  /*18180*/  @!P0 BRA `(.L_x_1606) ;  /* 0xfffffffc00f08947 */ /* 0x002fea000383ffff */
[----:B------:R-:W-:Y:S05]  /*18190*/  BRA `(.L_x_1700) ;  /* 0xffffffc000587947 */ /* 0x000fea000383ffff */
.L_x_1617:
[----:B---3--:R3:W4:Y:S02]  /*181a0*/  SYNCS.PHASECHK.TRANS64.TRYWAIT P0, [R2+URZ+0x30840], R3 ;  /* 0x03084003020075a7 */ /* 0x008724000800017f */
[----:B----4-:R-:W-:Y:S05]  /*181b0*/  @!P0 NANOSLEEP.SYNCS 0x989680 ;  /* 0x009896800000895d */ /* 0x010fea0003900000 */
[----:B------:R-:W4:Y:S02]  /*181c0*/  @!P0 SYNCS.PHASECHK.TRANS64 P0, [R2+URZ+0x30840], R3 ;  /* 0x03084003020085a7 */ /* 0x000f24000800007f */
[----:B----4-:R-:W-:Y:S05]  /*181d0*/  @!P0 BRA `(.L_x_1617) ;  /* 0xfffffffc00f08947 */ /* 0x010fea000383ffff */
[----:B------:R-:W-:Y:S05]  /*181e0*/  BRA `(.L_x_1701) ;  /* 0xffffffc800447947 */ /* 0x000fea000383ffff */
.L_x_1625:
[----:B0-----:R0:W1:Y:S02]  /*181f0*/  SYNCS.PHASECHK.TRANS64.TRYWAIT P0, [R2+URZ+0x60], R5 ;  /* 0x00006005020075a7 */ /* 0x001064000800017f */
[----:B-1----:R-:W-:Y:S05]  /*18200*/  @!P0 NANOSLEEP.SYNCS 0x989680 ;  /* 0x009896800000895d */ /* 0x002fea0003900000 */
[----:B------:R-:W1:Y:S02]  /*18210*/  @!P0 SYNCS.PHASECHK.TRANS64 P0, [R2+URZ+0x60], R5 ;  /* 0x00006005020085a7 */ /* 0x000e64000800007f */
[----:B-1----:R-:W-:Y:S05]  /*18220*/  @!P0 BRA `(.L_x_1625) ;  /* 0xfffffffc00f08947 */ /* 0x002fea000383ffff */
[----:B------:R-:W-:Y:S05]  /*18230*/  BRA `(.L_x_1702) ;  /* 0xffffffcc00a07947 */ /* 0x000fea000383ffff */
.L_x_1638:
[----:B---3--:R3:W4:Y:S02]  /*18240*/  SYNCS.PHASECHK.TRANS64.TRYWAIT P0, [R0+URZ+0x30860], R2 ;  /* 0x03086002000075a7 */ /* 0x008724000800017f */
[----:B----4-:R-:W-:Y:S05]  /*18250*/  @!P0 NANOSLEEP.SYNCS 0x989680 ;  /* 0x009896800000895d */ /* 0x010fea0003900000 */
[----:B------:R-:W4:Y:S02]  /*18260*/  @!P0 SYNCS.PHASECHK.TRANS64 P0, [R0+URZ+0x30860], R2 ;  /* 0x03086002000085a7 */ /* 0x000f24000800007f */
[----:B----4-:R-:W-:Y:S05]  /*18270*/  @!P0 BRA `(.L_x_1638) ;  /* 0xfffffffc00f08947 */ /* 0x010fea000383ffff */
[----:B------:R-:W-:Y:S05]  /*18280*/  BRA `(.L_x_1703) ;  /* 0xffffffd400707947 */ /* 0x000fea000383ffff */
.L_x_1647:
[----:B------:R-:W-:Y:S01]  /*18290*/  BSSY B0, `(.L_x_1704) ;  /* 0x0000008000007945 */ /* 0x000fe20003800000 */
[----:B------:R-:W-:Y:S02]  /*182a0*/  IMAD.MOV.U32 R13, RZ, RZ, R16 ;  /* 0x000000ffff0d7224 */ /* 0x000fe400078e0010 */
[----:B-1----:R-:W-:Y:S02]  /*182b0*/  IMAD.MOV.U32 R12, RZ, RZ, RZ ;  /* 0x000000ffff0c7224 */ /* 0x002fe400078e00ff */
[----:B------:R-:W-:Y:S02]  /*182c0*/  IMAD.MOV.U32 R11, RZ, RZ, 0x1f ;  /* 0x0000001fff0b7424 */ /* 0x000fe400078e00ff */
[----:B------:R-:W-:-:S07]  /*182d0*/  IMAD.MOV.U32 R15, RZ, RZ, -0x1 ;  /* 0xffffffffff0f7424 */ /* 0x000fce00078e00ff */
[----:B0-2---:R-:W-:Y:S05]  /*182e0*/  WARPSYNC.COLLECTIVE R15, `(.L_x_1705) ;  /* 0x000000000f087348 */ /* 0x005fea0003c00000 */
[----:B------:R1:W3:Y:S02]  /*182f0*/  SHFL.IDX P6, R14, R13, R12, R11 ;  /* 0x0000000c0d0e7389 */ /* 0x0002e400000c000b */
[----:B0123--:R-:W-:Y:S01]  /*18300*/  ENDCOLLECTIVE ;  /* 0x000000000000791b */ /* 0x00ffe20003800000 */
.L_x_1705:
[----:B------:R-:W-:Y:S05]  /*18310*/  BSYNC B0 ;  /* 0x0000000000007941 */ /* 0x000fea0003800000 */
.L_x_1704:
        /* <DEDUP_REMOVED lines=9> */
.L_x_1706:
        /* <DEDUP_REMOVED lines=19> */
.L_x_1707:
        /* <DEDUP_REMOVED lines=8> */
.L_x_1708:
        /* <DEDUP_REMOVED lines=8> */
.L_x_1709:
        /* <DEDUP_REMOVED lines=8> */
.L_x_1710:
        /* <DEDUP_REMOVED lines=8> */
.L_x_1711:
        /* <DEDUP_REMOVED lines=9> */
.L_x_1712:
[----:B------:R-:W-:Y:S01]  /*18770*/  IMAD.MOV.U32 R16, RZ, RZ, R14 ;  /* 0x000000ffff107224 */ /* 0x000fe200078e000e */
[----:B------:R-:W-:Y:S06]  /*18780*/  BRA `(.L_x_1713) ;  /* 0xffffffd800647947 */ /* 0x000fec000383ffff */
.L_x_1652:
[----:B------:R-:W-:Y:S01]  /*18790*/  BSSY B0, `(.L_x_1714) ;  /* 0x0000008000007945 */ /* 0x000fe20003800000 */
[----:B-----5:R-:W-:Y:S02]  /*187a0*/  IMAD.MOV.U32 R13, RZ, RZ, R2 ;  /* 0x000000ffff0d7224 */ /* 0x020fe400078e0002 */
[----:B-1----:R-:W-:Y:S02]  /*187b0*/  IMAD.MOV.U32 R12, RZ, RZ, 0x1 ;  /* 0x00000001ff0c7424 */ /* 0x002fe400078e00ff */
[----:B------:R-:W-:Y:S02]  /*187c0*/  IMAD.MOV.U32 R11, RZ, RZ, RZ ;  /* 0x000000ffff0b7224 */ /* 0x000fe400078e00ff */
[----:B------:R-:W-:-:S07]  /*187d0*/  IMAD.MOV.U32 R15, RZ, RZ, -0x1 ;  /* 0xffffffffff0f7424 */ /* 0x000fce00078e00ff */
[----:B0-23--:R-:W-:Y:S05]  /*187e0*/  WARPSYNC.COLLECTIVE R15, `(.L_x_1715) ;  /* 0x000000000f087348 */ /* 0x00dfea0003c00000 */
[----:B------:R1:W4:Y:S02]  /*187f0*/  SHFL.UP P6, R14, R13, R12, R11 ;  /* 0x0400000c0d0e7389 */ /* 0x00032400000c000b */
[----:B01234-:R-:W-:Y:S01]  /*18800*/  ENDCOLLECTIVE ;  /* 0x000000000000791b */ /* 0x01ffe20003800000 */
.L_x_1715:
[----:B------:R-:W-:Y:S05]  /*18810*/  BSYNC B0 ;  /* 0x0000000000007941 */ /* 0x000fea0003800000 */
.L_x_1714:
[----:B------:R-:W-:Y:S01]  /*18820*/  SEL R3, R14, RZ, P1 ;  /* 0x000000ff0e037207 */ /* 0x000fe20000800000 */
[----:B------:R-:W-:Y:S02]  /*18830*/  IMAD.MOV.U32 R12, RZ, RZ, 0x2 ;  /* 0x00000002ff0c7424 */ /* 0x000fe400078e00ff */
[----:B------:R-:W-:Y:S02]  /*18840*/  IMAD.MOV.U32 R11, RZ, RZ, RZ ;  /* 0x000000ffff0b7224 */ /* 0x000fe400078e00ff */
[----:B------:R-:W-:Y:S02]  /*18850*/  IMAD.IADD R3, R2, 0x1, R3 ;  /* 0x0000000102037824 */ /* 0x000fe400078e0203 */
[----:B------:R-:W-:Y:S02]  /*18860*/  IMAD.MOV.U32 R15, RZ, RZ, -0x1 ;  /* 0xffffffffff0f7424 */ /* 0x000fe400078e00ff */
[----:B------:R-:W-:-:S07]  /*18870*/  IMAD.MOV.U32 R13, RZ, RZ, R3 ;  /* 0x000000ffff0d7224 */ /* 0x000fce00078e0003 */
[----:B------:R-:W-:Y:S05]  /*18880*/  WARPSYNC.COLLECTIVE R15, `(.L_x_1716) ;  /* 0x000000000f087348 */ /* 0x000fea0003c00000 */
[----:B------:R0:W1:Y:S02]  /*18890*/  SHFL.UP P6, R14, R13, R12, R11 ;  /* 0x0400000c0d0e7389 */ /* 0x00006400000c000b */
[----:B01----:R-:W-:Y:S01]  /*188a0*/  ENDCOLLECTIVE ;  /* 0x000000000000791b */ /* 0x003fe20003800000 */
.L_x_1716:
        /* <DEDUP_REMOVED lines=8> */
.L_x_1717:
        /* <DEDUP_REMOVED lines=8> */
.L_x_1718:
        /* <DEDUP_REMOVED lines=8> */
.L_x_1719:
        /* <DEDUP_REMOVED lines=9> */
.L_x_1720:
[----:B------:R-:W-:Y:S01]  /*18ac0*/  IMAD.MOV.U32 R16, RZ, RZ, R14 ;  /* 0x000000ffff107224 */ /* 0x000fe200078e000e */
[----:B------:R-:W-:Y:S06]  /*18ad0*/  BRA `(.L_x_1721) ;  /* 0xffffffd800307947 */ /* 0x000fec000383ffff */
.L_x_1654:
[----:B------:R-:W-:Y:S01]  /*18ae0*/  BSSY B0, `(.L_x_1722) ;  /* 0x0000006000007945 */ /* 0x000fe20003800000 */
[----:B------:R-:W-:Y:S01]  /*18af0*/  PLOP3.LUT P6, PT, P6, PT, PT, 0x8, 0x0 ;  /* 0x000000000000781c */ /* 0x000fe200037ce170 */
[----:B------:R-:W-:-:S12]  /*18b00*/  IMAD.MOV.U32 R15, RZ, RZ, -0x1 ;  /* 0xffffffffff0f7424 */ /* 0x000fd800078e00ff */
[----:B0123--:R-:W-:Y:S05]  /*18b10*/  WARPSYNC.COLLECTIVE R15, `(.L_x_1723) ;  /* 0x000000000f087348 */ /* 0x00ffea0003c00000 */
[----:B------:R-:W-:Y:S01]  /*18b20*/  VOTE.ANY R14, PT, P6 ;  /* 0x00000000000e7806 */ /* 0x000fe200030e0100 */
[----:B0123--:R-:W-:Y:S06]  /*18b30*/  ENDCOLLECTIVE ;  /* 0x000000000000791b */ /* 0x00ffec0003800000 */
.L_x_1723:
[----:B------:R-:W-:Y:S05]  /*18b40*/  BSYNC B0 ;  /* 0x0000000000007941 */ /* 0x000fea0003800000 */
.L_x_1722:
        /* <DEDUP_REMOVED lines=9> */
.L_x_1724:
[----:B------:R-:W-:Y:S01]  /*18be0*/  IMAD.MOV.U32 R17, RZ, RZ, R14 ;  /* 0x000000ffff117224 */ /* 0x000fe200078e000e */
[----:B------:R-:W-:Y:S06]  /*18bf0*/  BRA `(.L_x_1725) ;  /* 0xffffffd800207947 */ /* 0x000fec000383ffff */
.L_x_1656:
[----:B------:R-:W-:Y:S01]  /*18c00*/  BSSY B0, `(.L_x_1726) ;  /* 0x0000007000007945 */ /* 0x000fe20003800000 */
[----:B------:R-:W-:Y:S02]  /*18c10*/  IMAD.MOV.U32 R13, RZ, RZ, R3 ;  /* 0x000000ffff0d7224 */ /* 0x000fe400078e0003 */
[----:B------:R-:W-:Y:S02]  /*18c20*/  IMAD.MOV.U32 R11, RZ, RZ, 0x1f ;  /* 0x0000001fff0b7424 */ /* 0x000fe400078e00ff */
[----:B------:R-:W-:-:S07]  /*18c30*/  IMAD.MOV.U32 R15, RZ, RZ, -0x1 ;  /* 0xffffffffff0f7424 */ /* 0x000fce00078e00ff */
[----:B0-234-:R-:W-:Y:S05]  /*18c40*/  WARPSYNC.COLLECTIVE R15, `(.L_x_1727) ;  /* 0x000000000f087348 */ /* 0x01dfea0003c00000 */
[----:B------:R1:W0:Y:S02]  /*18c50*/  SHFL.IDX P6, R14, R13, R12, R11 ;  /* 0x0000000c0d0e7389 */ /* 0x00022400000c000b */
[----:B01234-:R-:W-:Y:S01]  /*18c60*/  ENDCOLLECTIVE ;  /* 0x000000000000791b */ /* 0x01ffe20003800000 */
.L_x_1727:
[----:B------:R-:W-:Y:S05]  /*18c70*/  BSYNC B0 ;  /* 0x0000000000007941 */ /* 0x000fea0003800000 */
.L_x_1726:
[----:B------:R-:W-:Y:S01]  /*18c80*/  IMAD.MOV.U32 R3, RZ, RZ, R14 ;  /* 0x000000ffff037224 */ /* 0x000fe200078e000e */
[----:B------:R-:W-:Y:S06]  /*18c90*/  BRA `(.L_x_1728) ;  /* 0xffffffd800147947 */ /* 0x000fec000383ffff */
.L_x_1660:
[----:B0-----:R0:W3:Y:S02]  /*18ca0*/  SYNCS.PHASECHK.TRANS64.TRYWAIT P0, [R0+URZ+0x30820], R3 ;  /* 0x03082003000075a7 */ /* 0x0010e4000800017f */
[----:B---3--:R-:W-:Y:S05]  /*18cb0*/  @!P0 NANOSLEEP.SYNCS 0x989680 ;  /* 0x009896800000895d */ /* 0x008fea0003900000 */
[----:B------:R-:W3:Y:S02]  /*18cc0*/  @!P0 SYNCS.PHASECHK.TRANS64 P0, [R0+URZ+0x30820], R3 ;  /* 0x03082003000085a7 */ /* 0x000ee4000800007f */
[----:B---3--:R-:W-:Y:S05]  /*18cd0*/  @!P0 BRA `(.L_x_1660) ;  /* 0xfffffffc00f08947 */ /* 0x008fea000383ffff */
[----:B------:R-:W-:Y:S05]  /*18ce0*/  BRA `(.L_x_1729) ;  /* 0xffffffdc009c7947 */ /* 0x000fea000383ffff */
.L_x_1661:
[----:B------:R-:W3:Y:S01]  /*18cf0*/  S2R R2, SR_TID.X ;  /* 0x0000000000027919 */ /* 0x000ee20000002100 */
[----:B------:R-:W-:Y:S01]  /*18d00*/  BSSY B0, `(.L_x_1730) ;  /* 0x000000a000007945 */ /* 0x000fe20003800000 */
[----:B-1----:R-:W-:Y:S02]  /*18d10*/  IMAD.MOV.U32 R12, RZ, RZ, RZ ;  /* 0x000000ffff0c7224 */ /* 0x002fe400078e00ff */
[----:B------:R-:W-:Y:S02]  /*18d20*/  IMAD.MOV.U32 R11, RZ, RZ, 0x1f ;  /* 0x0000001fff0b7424 */ /* 0x000fe400078e00ff */
[----:B------:R-:W-:Y:S01]  /*18d30*/  IMAD.MOV.U32 R15, RZ, RZ, -0x1 ;  /* 0xffffffffff0f7424 */ /* 0x000fe200078e00ff */
[----:B---3--:R-:W-:-:S04]  /*18d40*/  SHF.R.U32.HI R2, RZ, 0x5, R2 ;  /* 0x00000005ff027819 */ /* 0x008fc80000011602 */
[----:B------:R-:W-:-:S05]  /*18d50*/  LOP3.LUT R2, R2, 0x3, RZ, 0xc0, !PT ;  /* 0x0000000302027812 */ /* 0x000fca00078ec0ff */
[----:B------:R-:W-:-:S07]  /*18d60*/  IMAD.MOV.U32 R13, RZ, RZ, R2 ;  /* 0x000000ffff0d7224 */ /* 0x000fce00078e0002 */
[----:B0-2---:R-:W-:Y:S05]  /*18d70*/  WARPSYNC.COLLECTIVE R15, `(.L_x_1731) ;  /* 0x000000000f087348 */ /* 0x005fea0003c00000 */
[----:B------:R1:W3:Y:S02]  /*18d80*/  SHFL.IDX P6, R14, R13, R12, R11 ;  /* 0x0000000c0d0e7389 */ /* 0x0002e400000c000b */
[----:B0123--:R-:W-:Y:S01]  /*18d90*/  ENDCOLLECTIVE ;  /* 0x000000000000791b */ /* 0x00ffe20003800000 */
.L_x_1731:
[----:B------:R-:W-:Y:S05]  /*18da0*/  BSYNC B0 ;  /* 0x0000000000007941 */ /* 0x000fea0003800000 */
.L_x_1730:
[----:B------:R-:W-:Y:S05]  /*18db0*/  BRA `(.L_x_1732) ;  /* 0xffffffdc00847947 */ /* 0x000fea000383ffff */
.L_x_1664:
[----:B------:R-:W-:Y:S01]  /*18dc0*/  BSSY B1, `(.L_x_1733) ;  /* 0x0000006000017945 */ /* 0x000fe20003800000 */
[----:B------:R-:W-:-:S07]  /*18dd0*/  IMAD.MOV.U32 R15, RZ, RZ, -0x1 ;  /* 0xffffffffff0f7424 */ /* 0x000fce00078e00ff */
[----:B0123--:R-:W-:Y:S05]  /*18de0*/  WARPSYNC.COLLECTIVE R15, `(.L_x_1734) ;  /* 0x000000000f0c7348 */ /* 0x00ffea0003c00000 */
[----:B------:R-:W-:Y:S02]  /*18df0*/  ELECT P6, UR62, PT ;  /* 0x00000000003e782f */ /* 0x000fe400038c0000 */
[----:B------:R-:W-:Y:S01]  /*18e00*/  MOV R14, UR62 ;  /* 0x0000003e000e7c02 */ /* 0x000fe20008000f00 */
[----:B0123--:R-:W-:Y:S10]  /*18e10*/  ENDCOLLECTIVE ;  /* 0x000000000000791b */ /* 0x00fff40003800000 */
.L_x_1734:
[----:B------:R-:W-:Y:S05]  /*18e20*/  BSYNC B1 ;  /* 0x0000000000017941 */ /* 0x000fea0003800000 */
.L_x_1733:
[----:B------:R-:W-:Y:S05]  /*18e30*/  BRA `(.L_x_1735) ;  /* 0xffffffdc007c7947 */ /* 0x000fea000383ffff */
.L_x_1666:
[----:B0-----:R0:W2:Y:S02]  /*18e40*/  SYNCS.PHASECHK.TRANS64.TRYWAIT P0, [R6+URZ], R5 ;  /* 0x00000005060075a7 */ /* 0x0010a4000800017f */
[----:B--2---:R-:W-:Y:S05]  /*18e50*/  @!P0 NANOSLEEP.SYNCS 0x989680 ;  /* 0x009896800000895d */ /* 0x004fea0003900000 */
[----:B------:R-:W2:Y:S02]  /*18e60*/  @!P0 SYNCS.PHASECHK.TRANS64 P0, [R6+URZ], R5 ;  /* 0x00000005060085a7 */ /* 0x000ea4000800007f */
[----:B--2---:R-:W-:Y:S05]  /*18e70*/  @!P0 BRA `(.L_x_1666) ;  /* 0xfffffffc00f08947 */ /* 0x004fea000383ffff */
[----:B------:R-:W-:Y:S05]  /*18e80*/  BRA `(.L_x_1736) ;  /* 0xffffffdc00c07947 */ /* 0x000fea000383ffff */
.L_x_1667:
[----:B--2---:R2:W3:Y:S02]  /*18e90*/  SYNCS.PHASECHK.TRANS64.TRYWAIT P0, [R7+URZ], R2 ;  /* 0x00000002070075a7 */ /* 0x0044e4000800017f */
[----:B---3--:R-:W-:Y:S05]  /*18ea0*/  @!P0 NANOSLEEP.SYNCS 0x989680 ;  /* 0x009896800000895d */ /* 0x008fea0003900000 */
[----:B------:R-:W3:Y:S02]  /*18eb0*/  @!P0 SYNCS.PHASECHK.TRANS64 P0, [R7+URZ], R2 ;  /* 0x00000002070085a7 */ /* 0x000ee4000800007f */
[----:B---3--:R-:W-:Y:S05]  /*18ec0*/  @!P0 BRA `(.L_x_1667) ;  /* 0xfffffffc00f08947 */ /* 0x008fea000383ffff */
[----:B------:R-:W-:Y:S05]  /*18ed0*/  BRA `(.L_x_1737) ;  /* 0xffffffdc00b47947 */ /* 0x000fea000383ffff */
.L_x_1669:
[----:B---3--:R3:W4:Y:S02]  /*18ee0*/  SYNCS.PHASECHK.TRANS64.TRYWAIT P0, [R4+URZ], R5 ;  /* 0x00000005040075a7 */ /* 0x008724000800017f */
[----:B----4-:R-:W-:Y:S05]  /*18ef0*/  @!P0 NANOSLEEP.SYNCS 0x989680 ;  /* 0x009896800000895d */ /* 0x010fea0003900000 */
[----:B------:R-:W4:Y:S02]  /*18f00*/  @!P0 SYNCS.PHASECHK.TRANS64 P0, [R4+URZ], R5 ;  /* 0x00000005040085a7 */ /* 0x000f24000800007f */
[----:B----4-:R-:W-:Y:S05]  /*18f10*/  @!P0 BRA `(.L_x_1669) ;  /* 0xfffffffc00f08947 */ /* 0x010fea000383ffff */
[----:B------:R-:W-:Y:S05]  /*18f20*/  BRA `(.L_x_1738) ;  /* 0xffffffdc00bc7947 */ /* 0x000fea000383ffff */
.L_x_1739:
        /* <DEDUP_REMOVED lines=13> */
.L_x_15298:


//--------------------- .text._ZN7cutlass13device_kernelIN5flash11enable_sm90INS1_16FlashAttnFwdSm90INS1_25CollectiveMainloopFwdSm90ILi2EN4cute5tupleIJNS5_1CILi1EEES8_S8_EEENS6_IJNS7_ILi128EEENS7_ILi64EEENS7_ILi256EEEEEELi256ENS_10bfloat16_tEfNS_4arch4Sm90ELb0ELb1ELb0ELb1ELb0ELb1ELb0ELb1ELb1ELb1ELb0ELb0EEENS1_21CollectiveEpilogueFwdINS6_IJSA_SC_SB_EEES9_SE_SG_Li256ELb1ELb1ELb0ELb0EEENS1_36VarlenDynamicPersistentTileSchedulerILi128ELi64ELi256ELi128ELb0ELb1ELb1ELb1ELb0ELb1EEEEEEEEEvNT_6ParamsE --------------------------
	.section	.text._ZN7cutlass13device_kernelIN5flash11enable_sm90INS1_16FlashAttnFwdSm90INS1_25CollectiveMainloopFwdSm90ILi2EN4cute5tupleIJNS5_1CILi1EEES8_S8_EEENS6_IJNS7_ILi128EEENS7_ILi64EEENS7_ILi256EEEEEELi256ENS_10bfloat16_tEfNS_4arch4Sm90ELb0ELb1ELb0ELb1ELb0ELb1ELb0ELb1ELb1ELb1ELb0ELb0EEENS1_21CollectiveEpilogueFwdINS6_IJSA_SC_SB_EEES9_SE_SG_Li256ELb1ELb1ELb0ELb0EEENS1_36VarlenDynamicPersistentTileSchedulerILi128ELi64ELi256ELi128ELb0ELb1ELb1ELb1ELb0ELb1EEEEEEEEEvNT_6ParamsE,"ax",@progbits
	.align	128
.text._ZN7cutlass13device_kernelIN5flash11enable_sm90INS1_16FlashAttnFwdSm90INS1_25CollectiveMainloopFwdSm90ILi2EN4cute5tupleIJNS5_1CILi1EEES8_S8_EEENS6_IJNS7_ILi128EEENS7_ILi64EEENS7_ILi256EEEEEELi256ENS_10bfloat16_tEfNS_4arch4Sm90ELb0ELb1ELb0ELb1ELb0ELb1ELb0ELb1ELb1ELb1ELb0ELb0EEENS1_21CollectiveEpilogueFwdINS6_IJSA_SC_SB_EEES9_SE_SG_Li256ELb1ELb1ELb0ELb0EEENS1_36VarlenDynamicPersistentTileSchedulerILi128ELi64ELi256ELi128ELb0ELb1ELb1ELb1ELb0ELb1EEEEEEEEEvNT_6ParamsE:
        .type           _ZN7cutlass13device_kernelIN5flash11enable_sm90INS1_16FlashAttnFwdSm90INS1_25CollectiveMainloopFwdSm90ILi2EN4cute5tupleIJNS5_1CILi1EEES8_S8_EEENS6_IJNS7_ILi128EEENS7_ILi64EEENS7_ILi256EEEEEELi256ENS_10bfloat16_tEfNS_4arch4Sm90ELb0ELb1ELb0ELb1ELb0ELb1ELb0ELb1ELb1ELb1ELb0ELb0EEENS1_21CollectiveEpilogueFwdINS6_IJSA_SC_SB_EEES9_SE_SG_Li256ELb1ELb1ELb0ELb0EEENS1_36VarlenDynamicPersistentTileSchedulerILi128ELi64ELi256ELi128ELb0ELb1ELb1ELb1ELb0ELb1EEEEEEEEEvNT_6ParamsE,@function
        .size           _ZN7cutlass13device_kernelIN5flash11enable_sm90INS1_16FlashAttnFwdSm90INS1_25CollectiveMainloopFwdSm90ILi2EN4cute5tupleIJNS5_1CILi1EEES8_S8_EEENS6_IJNS7_ILi128EEENS7_ILi64EEENS7_ILi256EEEEEELi256ENS_10bfloat16_tEfNS_4arch4Sm90ELb0ELb1ELb0ELb1ELb0ELb1ELb0ELb1ELb1ELb1ELb0ELb0EEENS1_21CollectiveEpilogueFwdINS6_IJSA_SC_SB_EEES9_SE_SG_Li256ELb1ELb1ELb0ELb0EEENS1_36VarlenDynamicPersistentTileSchedulerILi128ELi64ELi256ELi128ELb0ELb1ELb1ELb1ELb0ELb1EEEEEEEEEvNT_6ParamsE,(.L_x_15299 - _ZN7cutlass13device_kernelIN5flash11enable_sm90INS1_16FlashAttnFwdSm90INS1_25CollectiveMainloopFwdSm90ILi2EN4cute5tupleIJNS5_1CILi1EEES8_S8_EEENS6_IJNS7_ILi128EEENS7_ILi64EEENS7_ILi256EEEEEELi256ENS_10bfloat16_tEfNS_4arch4Sm90ELb0ELb1ELb0ELb1ELb0ELb1ELb0ELb1ELb1ELb1ELb0ELb0EEENS1_21CollectiveEpilogueFwdINS6_IJSA_SC_SB_EEES9_SE_SG_Li256ELb1ELb1ELb0ELb0EEENS1_36VarlenDynamicPersistentTileSchedulerILi128ELi64ELi256ELi128ELb0ELb1ELb1ELb1ELb0ELb1EEEEEEEEEvNT_6ParamsE)
        .other          _ZN7cutlass13device_kernelIN5flash11enable_sm90INS1_16FlashAttnFwdSm90INS1_25CollectiveMainloopFwdSm90ILi2EN4cute5tupleIJNS5_1CILi1EEES8_S8_EEENS6_IJNS7_ILi128EEENS7_ILi64EEENS7_ILi256EEEEEELi256ENS_10bfloat16_tEfNS_4arch4Sm90ELb0ELb1ELb0ELb1ELb0ELb1ELb0ELb1ELb1ELb1ELb0ELb0EEENS1_21CollectiveEpilogueFwdINS6_IJSA_SC_SB_EEES9_SE_SG_Li256ELb1ELb1ELb0ELb0EEENS1_36VarlenDynamicPersistentTileSchedulerILi128ELi64ELi256ELi128ELb0ELb1ELb1ELb1ELb0ELb1EEEEEEEEEvNT_6ParamsE,@"STO_CUDA_ENTRY STV_DEFAULT"
_ZN7cutlass13device_kernelIN5flash11enable_sm90INS1_16FlashAttnFwdSm90INS1_25CollectiveMainloopFwdSm90ILi2EN4cute5tupleIJNS5_1CILi1EEES8_S8_EEENS6_IJNS7_ILi128EEENS7_ILi64EEENS7_ILi256EEEEEELi256ENS_10bfloat16_tEfNS_4arch4Sm90ELb0ELb1ELb0ELb1ELb0ELb1ELb0ELb1ELb1ELb1ELb0ELb0EEENS1_21CollectiveEpilogueFwdINS6_IJSA_SC_SB_EEES9_SE_SG_Li256ELb1ELb1ELb0ELb0EEENS1_36VarlenDynamicPersistentTileSchedulerILi128ELi64ELi256ELi128ELb0ELb1ELb1ELb1ELb0ELb1EEEEEEEEEvNT_6ParamsE:
[----:B------:R-:W0:Y:S02]  /*0000*/  LDC R1, c[0x0][0x28] ;  /* 0x00000a00ff017b82 */ /* 0x000e240000000800 */
[----:B0-----:R-:W-:Y:S01]  /*0010*/  VIADD R1, R1, 0xffffff38 ;  /* 0xffffff3801017836 */ /* 0x001fe20000000000 */
[----:B------:R-:W0:Y:S01]  /*0020*/  S2R R4, SR_TID.X ;  /* 0x0000000000047919 */ /* 0x000e220000002100 */
[----:B------:R-:W-:Y:S01]  /*0030*/  ELECT P0, URZ, PT ;  /* 0x00000000003f782f */ /* 0x000fe20003800000 */
[----:B------:R-:W-:Y:S01]  /*0040*/  BSSY B0, `(.L_x_1740) ;  /* 0x0000013000007945 */ /* 0x000fe20003800000 */
[----:B0-----:R-:W-:-:S05]  /*0050*/  SHF.R.U32.HI R0, RZ, 0x5, R4 ;  /* 0x00000005ff007819 */ /* 0x001fca0000011604 */
[----:B------:R-:W0:Y:S02]  /*0060*/  SHFL.IDX PT, R2, R0, RZ, 0x1f ;  /* 0x00001fff00027589 */ /* 0x000e2400000e0000 */
[----:B0-----:R-:W-:-:S13]  /*0070*/  ISETP.EQ.AND P0, PT, R2, RZ, P0 ;  /* 0x000000ff0200720c */ /* 0x001fda0000702270 */
        /* <DEDUP_REMOVED lines=15> */
.L_x_1741:
[----:B------:R-:W-:Y:S05]  /*0170*/  BSYNC B0 ;  /* 0x0000000000007941 */ /* 0x000fea0003800000 */
.L_x_1740:
[----:B------:R-:W-:Y:S01]  /*0180*/  VOTEU.ANY UP0, P0 ;  /* 0x00000000003f7886 */ /* 0x000fe20000000100 */
[----:B------:R-:W0:Y:S01]  /*0190*/  SHFL.IDX PT, R2, R0, RZ, 0x1f ;  /* 0x00001fff00027589 */ /* 0x000e2200000e0000 */
[----:B------:R-:W-:Y:S01]  /*01a0*/  UMOV UR4, 0x80 ;  /* 0x0000008000047882 */ /* 0x000fe20000000000 */
[----:B------:R-:W-:Y:S01]  /*01b0*/  UMOV UR7, 0x100 ;  /* 0x0000010000077882 */ /* 0x000fe20000000000 */
[----:B------:R-:W-:Y:S01]  /*01c0*/  VOTEU.ANY UP1, P0 ;  /* 0x00000000003f7886 */ /* 0x000fe20000020100 */
[----:B------:R-:W1:Y:S01]  /*01d0*/  @UP0 S2UR UR8, SR_CgaCtaId ;  /* 0x00000000000809c3 */ /* 0x000e620000008800 */
[----:B------:R-:W-:Y:S01]  /*01e0*/  @UP0 UMOV UR6, 0x400 ;  /* 0x0000040000060882 */ /* 0x000fe20000000000 */
[----:B------:R-:W-:-:S04]  /*01f0*/  @UP0 UIADD3 UR4, -UR4, 0x100000, URZ ;  /* 0x0010000004040890 */ /* 0x000fc8000fffe13f */
[----:B------:R-:W-:Y:S02]  /*0200*/  @UP0 USHF.L.U32 UR5, UR4, 0xb, URZ ;  /* 0x0000000b04050899 */ /* 0x000fe4000800063f */
[----:B------:R-:W-:Y:S01]  /*0210*/  @UP0 USHF.L.U32 UR4, UR4, 0x1, URZ ;  /* 0x0000000104040899 */ /* 0x000fe2000800063f */
[----:B0-----:R-:W-:Y:S02]  /*0220*/  ISETP.NE.AND P1, PT, R2, RZ, PT ;  /* 0x000000ff0200720c */ /* 0x001fe40003f25270 */
[----:B------:R-:W-:Y:S01]  /*0230*/  SHF.R.U32.HI R2, RZ, 0x7, R4 ;  /* 0x00000007ff027819 */ /* 0x000fe20000011604 */
[----:B-1----:R-:W-:Y:S02]  /*0240*/  @UP0 ULEA UR8, UR8, UR6, 0x18 ;  /* 0x0000000608080291 */ /* 0x002fe4000f8ec03f */
[----:B------:R-:W-:-:S04]  /*0250*/  @UP0 UIADD3 UR6, -UR7, 0x100000, URZ ;  /* 0x0010000007060890 */ /* 0x000fc8000fffe13f */
[----:B------:R-:W-:Y:S02]  /*0260*/  @UP0 USHF.L.U32 UR7, UR6, 0xb, URZ ;  /* 0x0000000b06070899 */ /* 0x000fe4000800063f */
[----:B------:R-:W-:Y:S01]  /*0270*/  @UP0 USHF.L.U32 UR6, UR6, 0x1, URZ ;  /* 0x0000000106060899 */ /* 0x000fe2000800063f */
[----:B------:R-:W-:Y:S01]  /*0280*/  VOTEU.ANY UP0, P0 ;  /* 0x00000000003f7886 */ /* 0x000fe20000000100 */
[----:B------:R-:W0:Y:S04]  /*0290*/  SHFL.IDX PT, R2, R2, RZ, 0x1f ;  /* 0x00001fff02027589 */ /* 0x000e2800000e0000 */
[----:B------:R-:W1:Y:S02]  /*02a0*/  FENCE.VIEW.ASYNC.S ;  /* 0x00000000000073c6 */ /* 0x000e640000000000 */
[----:B-1----:R1:W2:Y:S04]  /*02b0*/  @UP0 SYNCS.EXCH.64 URZ, [UR8+0x30800], UR4 ;  /* 0x03080004083f05b2 */ /* 0x0022a80008000100 */
[----:B------:R1:W3:Y:S01]  /*02c0*/  @UP1 SYNCS.EXCH.64 URZ, [UR8+0x30820], UR6 ;  /* 0x03082006083f15b2 */ /* 0x0002e20008000100 */
[----:B------:R-:W-:Y:S05]  /*02d0*/  @P1 BRA `(.L_x_1742) ;  /* 0x0000000000481947 */ /* 0x000fea0003800000 */
[----:B-1----:R-:W1:Y:S01]  /*02e0*/  S2UR UR5, SR_CgaCtaId ;  /* 0x00000000000579c3 */ /* 0x002e620000008800 */
[----:B------:R-:W-:Y:S01]  /*02f0*/  UMOV UR4, 0x400 ;  /* 0x0000040000047882 */ /* 0x000fe20000000000 */
[----:B------:R-:W-:Y:S01]  /*0300*/  UMOV UR6, 0x1 ;  /* 0x0000000100067882 */ /* 0x000fe20000000000 */
[----:B------:R-:W-:Y:S01]  /*0310*/  UMOV UR7, 0x2 ;  /* 0x0000000200077882 */ /* 0x000fe20000000000 */
[----:B------:R-:W-:Y:S01]  /*0320*/  ELECT P0, URZ, PT ;  /* 0x00000000003f782f */ /* 0x000fe20003800000 */
[----:B-1----:R-:W-:Y:S02]  /*0330*/  ULEA UR8, UR5, UR4, 0x18 ;  /* 0x0000000405087291 */ /* 0x002fe4000f8ec03f */
[----:B------:R-:W-:-:S04]  /*0340*/  UIADD3 UR4, -UR6, 0x100000, URZ ;  /* 0x0010000006047890 */ /* 0x000fc8000fffe13f */
[----:B------:R-:W-:Y:S02]  /*0350*/  USHF.L.U32 UR5, UR4, 0xb, URZ ;  /* 0x0000000b04057899 */ /* 0x000fe4000800063f */
[----:B------:R-:W-:Y:S02]  /*0360*/  USHF.L.U32 UR4, UR4, 0x1, URZ ;  /* 0x0000000104047899 */ /* 0x000fe4000800063f */
[----:B------:R-:W-:-:S04]  /*0370*/  UIADD3 UR6, -UR7, 0x100000, URZ ;  /* 0x0010000007067890 */ /* 0x000fc8000fffe13f */
[----:B------:R-:W-:Y:S02]  /*0380*/  USHF.L.U32 UR7, UR6, 0xb, URZ ;  /* 0x0000000b06077899 */ /* 0x000fe4000800063f */
[----:B------:R-:W-:Y:S01]  /*0390*/  USHF.L.U32 UR6, UR6, 0x1, URZ ;  /* 0x0000000106067899 */ /* 0x000fe2000800063f */
[----:B------:R-:W1:Y:S03]  /*03a0*/  FENCE.VIEW.ASYNC.S ;  /* 0x00000000000073c6 */ /* 0x000e660000000000 */
[----:B-1----:R4:W1:Y:S08]  /*03b0*/  SYNCS.EXCH.64 URZ, [UR8+0x30830], UR4 ;  /* 0x03083004083f75b2 */ /* 0x0028700008000100 */
[----:B------:R4:W0:Y:S01]  /*03c0*/  SYNCS.EXCH.64 URZ, [UR8+0x30840], UR6 ;  /* 0x03084006083f75b2 */ /* 0x0008220008000100 */
[----:B------:R4:W0:Y:S01]  /*03d0*/  SYNCS.EXCH.64 URZ, [UR8+0x30838], UR4 ;  /* 0x03083804083f75b2 */ /* 0x0008220008000100 */
[----:B------:R4:W0:Y:S02]  /*03e0*/  SYNCS.EXCH.64 URZ, [UR8+0x30848], UR6 ;  /* 0x03084806083f75b2 */ /* 0x0008240008000100 */
[----:B----4-:R-:W-:Y:S01]  /*03f0*/  NOP ;  /* 0x0000000000007918 */ /* 0x010fe20000000000 */
.L_x_1742:
[----:B------:R-:W4:Y:S01]  /*0400*/  SHFL.IDX PT, R3, R0, RZ, 0x1f ;  /* 0x00001fff00037589 */ /* 0x000f2200000e0000 */
[----:B------:R-:W-:Y:S01]  /*0410*/  NOP ;  /* 0x0000000000007918 */ /* 0x000fe20000000000 */
[----:B----4-:R-:W-:-:S13]  /*0420*/  ISETP.NE.AND P0, PT, R3, RZ, PT ;  /* 0x000000ff0300720c */ /* 0x010fda0003f05270 */
        /* <DEDUP_REMOVED lines=19> */
.L_x_1743:
[----:B------:R-:W4:Y:S01]  /*0560*/  SHFL.IDX PT, R3, R0, RZ, 0x1f ;  /* 0x00001fff00037589 */ /* 0x000f2200000e0000 */
[----:B------:R-:W-:Y:S01]  /*0570*/  NOP ;  /* 0x0000000000007918 */ /* 0x000fe20000000000 */
[----:B----4-:R-:W-:-:S13]  /*0580*/  ISETP.NE.AND P0, PT, R3, RZ, PT ;  /* 0x000000ff0300720c */ /* 0x010fda0003f05270 */
[----:B------:R-:W-:Y:S05]  /*0590*/  @P0 BRA `(.L_x_1744) ;  /* 0x0000000000380947 */ /* 0x000fea0003800000 */
[----:B-1----:R-:W1:Y:S01]  /*05a0*/  S2UR UR5, SR_CgaCtaId ;  /* 0x00000000000579c3 */ /* 0x002e620000008800 */
[----:B------:R-:W-:Y:S01]  /*05b0*/  UMOV UR4, 0x400 ;  /* 0x0000040000047882 */ /* 0x000fe20000000000 */
[----:B------:R-:W-:Y:S01]  /*05c0*/  UMOV UR7, 0x1 ;  /* 0x0000000100077882 */ /* 0x000fe20000000000 */
[----:B------:R-:W-:Y:S01]  /*05d0*/  ELECT P0, URZ, PT ;  /* 0x00000000003f782f */ /* 0x000fe20003800000 */
[----:B-1----:R-:W-:Y:S02]  /*05e0*/  ULEA UR6, UR5, UR4, 0x18 ;  /* 0x0000000405067291 */ /* 0x002fe4000f8ec03f */
[----:B------:R-:W-:-:S04]  /*05f0*/  UIADD3 UR4, -UR7, 0x100000, URZ ;  /* 0x0010000007047890 */ /* 0x000fc8000fffe13f */
[----:B------:R-:W-:Y:S02]  /*0600*/  USHF.L.U32 UR5, UR4, 0xb, URZ ;  /* 0x0000000b04057899 */ /* 0x000fe4000800063f */
[----:B------:R-:W-:Y:S01]  /*0610*/  USHF.L.U32 UR4, UR4, 0x1, URZ ;  /* 0x0000000104047899 */ /* 0x000fe2000800063f */
[----:B------:R-:W1:Y:S11]  /*0620*/  FENCE.VIEW.ASYNC.S ;  /* 0x00000000000073c6 */ /* 0x000e760000000000 */
[----:B-1----:R4:W1:Y:S01]  /*0630*/  SYNCS.EXCH.64 URZ, [UR6+0x30870], UR4 ;  /* 0x03087004063f75b2 */ /* 0x0028620008000100 */
[----:B------:R4:W0:Y:S01]  /*0640*/  SYNCS.EXCH.64 URZ, [UR6+0x30880], UR4 ;  /* 0x03088004063f75b2 */ /* 0x0008220008000100 */
[----:B------:R4:W0:Y:S01]  /*0650*/  SYNCS.EXCH.64 URZ, [UR6+0x30878], UR4 ;  /* 0x03087804063f75b2 */ /* 0x0008220008000100 */
[----:B------:R4:W0:Y:S02]  /*0660*/  SYNCS.EXCH.64 URZ, [UR6+0x30888], UR4 ;  /* 0x03088804063f75b2 */ /* 0x0008240008000100 */
[----:B----4-:R-:W-:Y:S01]  /*0670*/  NOP ;  /* 0x0000000000007918 */ /* 0x010fe20000000000 */
.L_x_1744:
        /* <DEDUP_REMOVED lines=22> */
.L_x_1745:
        /* <DEDUP_REMOVED lines=22> */
.L_x_1746:
[----:B0-----:R-:W-:Y:S01]  /*0940*/  ISETP.NE.AND P0, PT, R2, RZ, PT ;  /* 0x000000ff0200720c */ /* 0x001fe20003f05270 */
[----:B------:R-:W-:Y:S01]  /*0950*/  IMAD.MOV.U32 R2, RZ, RZ, 0x1 ;  /* 0x00000001ff027424 */ /* 0x000fe200078e00ff */
[----:B------:R-:W-:Y:S01]  /*0960*/  NOP ;  /* 0x0000000000007918 */ /* 0x000fe20000000000 */
[----:B------:R-:W-:Y:S01]  /*0970*/  ULDC.64 UR60, c[0x0][0x208] ;  /* 0x00008200003c7ab9 */ /* 0x000fe20000000a00 */
[----:B------:R-:W-:Y:S02]  /*0980*/  BSSY B9, `(.L_x_1747) ;  /* 0x0002a98000097945 */ /* 0x000fe40003800000 */
[----:B------:R-:W-:-:S05]  /*0990*/  SEL R2, R2, 0x2, !P0 ;  /* 0x0000000202027807 */ /* 0x000fca0004000000 */
[----:B------:R0:W-:Y:S01]  /*09a0*/  STL [R1+0x50], R2 ;  /* 0x0000500201007387 */ /* 0x0001e20000100800 */
[----:B-123--:R-:W-:Y:S06]  /*09b0*/  BAR.SYNC.DEFER_BLOCKING 0x0 ;  /* 0x0000000000007b1d */ /* 0x00efec0000010000 */
[----:B------:R-:W-:Y:S05]  /*09c0*/  @!P0 BRA `(.L_x_1748) ;  /* 0x0000021400448947 */ /* 0x000fea0003800000 */
.L_x_1749:
        /* <DEDUP_REMOVED lines=8> */
[----:B-1----:R-:W-:-:S06]  /*0a50*/  ULEA UR4, UR5, UR4, 0x18 ;  /* 0x0000000405047291 */ /* 0x002fcc000f8ec03f */
[----:B------:R-:W-:Y:S01]  /*0a60*/  IMAD.U32 R16, RZ, RZ, UR4 ;  /* 0x00000004ff107e24 */ /* 0x000fe2000f8e00ff */
[----:B------:R-:W-:-:S04]  /*0a70*/  ULDC UR4, c[0x0][0xc3c] ;  /* 0x00030f0000047ab9 */ /* 0x000fc80000000800 */
[----:B------:R-:W1:Y:S01]  /*0a80*/  LDS.128 R60, [R16+0x308d0] ;  /* 0x0308d000103c7984 */ /* 0x000e620000000c00 */
[----:B------:R-:W-:Y:S06]  /*0a90*/  BAR.ARV 0x4, 0x180 ;  /* 0x0106000000007b1d */ /* 0x000fec0000002000 */
[----:B-1----:R-:W-:-:S13]  /*0aa0*/  ISETP.GE.AND P0, PT, R63, UR4, PT ;  /* 0x000000043f007c0c */ /* 0x002fda000bf06270 */
[----:B------:R-:W-:Y:S05]  /*0ab0*/  @P0 BRA `(.L_x_1750) ;  /* 0x000002a800100947 */ /* 0x000fea0003800000 */
[----:B------:R-:W-:-:S05]  /*0ac0*/  VIADD R4, R4, 0xffffff80 ;  /* 0xffffff8004047836 */ /* 0x000fca0000000000 */
[----:B------:R-:W-:-:S04]  /*0ad0*/  SHF.R.S32.HI R3, RZ, 0x1f, R4 ;  /* 0x0000001fff037819 */ /* 0x000fc80000011404 */
[CC--:B------:R-:W-:Y:S02]  /*0ae0*/  LEA.HI R0, R3.reuse, R4.reuse, RZ, 0x7 ;  /* 0x0000000403007211 */ /* 0x0c0fe400078f38ff */
[CC--:B------:R-:W-:Y:S02]  /*0af0*/  LEA.HI R5, R3.reuse, R4.reuse, RZ, 0x5 ;  /* 0x0000000403057211 */ /* 0x0c0fe400078f28ff */
[----:B------:R-:W-:Y:S02]  /*0b00*/  LOP3.LUT R7, R0, 0xffffff80, RZ, 0xc0, !PT ;  /* 0xffffff8000077812 */ /* 0x000fe400078ec0ff */
[----:B0-----:R-:W-:Y:S01]  /*0b10*/  LEA.HI R2, R3, R4, RZ, 0x4 ;  /* 0x0000000403027211 */ /* 0x001fe200078f20ff */
[----:B------:R-:W-:Y:S01]  /*0b20*/  IMAD.SHL.U32 R6, R5, 0x20, RZ ;  /* 0x0000002005067824 */ /* 0x000fe200078e00ff */
[----:B------:R-:W-:Y:S01]  /*0b30*/  SHF.R.S32.HI R14, RZ, 0x7, R0 ;  /* 0x00000007ff0e7819 */ /* 0x000fe20000011400 */
[----:B------:R-:W-:Y:S01]  /*0b40*/  IMAD.IADD R20, R4, 0x1, -R7 ;  /* 0x0000000104147824 */ /* 0x000fe200078e0a07 */
[----:B------:R-:W-:-:S02]  /*0b50*/  SHF.R.S32.HI R5, RZ, 0x4, R2 ;  /* 0x00000004ff057819 */ /* 0x000fc40000011402 */
[CC--:B------:R-:W-:Y:S02]  /*0b60*/  LEA.HI R218, R3.reuse, R4.reuse, RZ, 0x3 ;  /* 0x0000000403da7211 */ /* 0x0c0fe400078f18ff */
[----:B------:R-:W-:Y:S01]  /*0b70*/  SHF.R.S32.HI R9, RZ, 0x1f, R20 ;  /* 0x0000001fff097819 */ /* 0x000fe20000011414 */
[----:B------:R-:W-:Y:S01]  /*0b80*/  STL [R1+0x88], R20 ;  /* 0x0000881401007387 */ /* 0x000fe20000100800 */
[----:B------:R-:W-:Y:S02]  /*0b90*/  LEA.HI R7, R3, R4, RZ, 0x2 ;  /* 0x0000000403077211 */ /* 0x000fe400078f10ff */
[----:B------:R-:W-:Y:S02]  /*0ba0*/  LEA.HI R10, R9, R20, RZ, 0x2 ;  /* 0x00000014090a7211 */ /* 0x000fe400078f10ff */
[----:B------:R-:W-:Y:S02]  /*0bb0*/  LEA.HI R8, R3, R4, RZ, 0x6 ;  /* 0x0000000403087211 */ /* 0x000fe400078f30ff */
[----:B------:R-:W-:-:S02]  /*0bc0*/  SHF.R.S32.HI R11, RZ, 0x2, R10 ;  /* 0x00000002ff0b7819 */ /* 0x000fc4000001140a */
[----:B------:R-:W-:Y:S01]  /*0bd0*/  SHF.R.S32.HI R12, RZ, 0x1f, R10 ;  /* 0x0000001fff0c7819 */ /* 0x000fe2000001140a */
[----:B------:R-:W-:Y:S01]  /*0be0*/  IMAD.SHL.U32 R8, R8, 0x8, RZ ;  /* 0x0000000808087824 */ /* 0x000fe200078e00ff */
[----:B------:R-:W-:Y:S02]  /*0bf0*/  LOP3.LUT R3, R2, 0x3fffff0, RZ, 0xc0, !PT ;  /* 0x03fffff002037812 */ /* 0x000fe400078ec0ff */
[----:B------:R-:W-:Y:S02]  /*0c00*/  LEA.HI R12, R12, R11, RZ, 0x3 ;  /* 0x0000000b0c0c7211 */ /* 0x000fe400078f18ff */
[----:B------:R-:W-:Y:S01]  /*0c10*/  LEA.HI R2, R2, R5, RZ, 0x1 ;  /* 0x0000000502027211 */ /* 0x000fe200078f08ff */
[----:B------:R-:W-:Y:S01]  /*0c20*/  IMAD.IADD R3, R4, 0x1, -R3 ;  /* 0x0000000104037824 */ /* 0x000fe200078e0a03 */
[----:B------:R-:W-:Y:S02]  /*0c30*/  LOP3.LUT R12, R12, 0xfffffff8, RZ, 0xc0, !PT ;  /* 0xfffffff80c0c7812 */ /* 0x000fe400078ec0ff */
[----:B------:R-:W-:-:S02]  /*0c40*/  LEA.HI R9, R9, R20, RZ, 0x5 ;  /* 0x0000001409097211 */ /* 0x000fc400078f28ff */
[----:B------:R-:W-:Y:S01]  /*0c50*/  LEA.HI R0, R0, R14, RZ, 0x1 ;  /* 0x0000000e00007211 */ /* 0x000fe200078f08ff */
[----:B------:R-:W-:Y:S01]  /*0c60*/  IMAD.IADD R12, R11, 0x1, -R12 ;  /* 0x000000010b0c7824 */ /* 0x000fe200078e0a0c */
[----:B------:R-:W-:Y:S02]  /*0c70*/  LOP3.LUT R13, R7, 0xfffffffc, RZ, 0xc0, !PT ;  /* 0xfffffffc070d7812 */ /* 0x000fe400078ec0ff */
[----:B------:R-:W-:Y:S02]  /*0c80*/  LOP3.LUT R7, R218, 0xfffffff8, RZ, 0xc0, !PT ;  /* 0xfffffff8da077812 */ /* 0x000fe400078ec0ff */
[----:B------:R-:W-:Y:S01]  /*0c90*/  LOP3.LUT R6, R6, 0xfffffc00, RZ, 0xc0, !PT ;  /* 0xfffffc0006067812 */ /* 0x000fe200078ec0ff */
[----:B------:R-:W-:Y:S01]  /*0ca0*/  IMAD.IADD R13, R4, 0x1, -R13 ;  /* 0x00000001040d7824 */ /* 0x000fe200078e0a0d */
[----:B------:R-:W-:Y:S01]  /*0cb0*/  LOP3.LUT R2, R2, 0x1ffffffe, RZ, 0xc0, !PT ;  /* 0x1ffffffe02027812 */ /* 0x000fe200078ec0ff */
[----:B------:R-:W-:Y:S01]  /*0cc0*/  IMAD.IADD R18, R4, 0x1, -R7 ;  /* 0x0000000104127824 */ /* 0x000fe200078e0a07 */
[----:B------:R-:W-:Y:S01]  /*0cd0*/  SHF.R.S32.HI R9, RZ, 0x5, R9 ;  /* 0x00000005ff097819 */ /* 0x000fe20000011409 */
[----:B------:R-:W-:Y:S01]  /*0ce0*/  IMAD R3, R3, 0x40, R6 ;  /* 0x0000004003037824 */ /* 0x000fe200078e0206 */
[----:B------:R-:W-:Y:S01]  /*0cf0*/  LOP3.LUT R0, R0, 0x3fffffe, RZ, 0xc0, !PT ;  /* 0x03fffffe00007812 */ /* 0x000fe200078ec0ff */
[----:B------:R-:W-:Y:S01]  /*0d00*/  IMAD.IADD R2, R5, 0x1, -R2 ;  /* 0x0000000105027824 */ /* 0x000fe200078e0a02 */
[----:B------:R-:W-:Y:S01]  /*0d10*/  SHF.R.S32.HI R218, RZ, 0x3, R218 ;  /* 0x00000003ffda7819 */ /* 0x000fe200000114da */
[----:B------:R-:W-:Y:S01]  /*0d20*/  IMAD R9, R9, 0x10, R12 ;  /* 0x0000001009097824 */ /* 0x000fe200078e020c */
[----:B------:R-:W-:Y:S01]  /*0d30*/  STL [R1+0x54], R18 ;  /* 0x0000541201007387 */ /* 0x000fe20000100800 */
[----:B------:R-:W-:Y:S01]  /*0d40*/  IMAD.IADD R0, R14, 0x1, -R0 ;  /* 0x000000010e007824 */ /* 0x000fe200078e0a00 */
[----:B------:R-:W-:Y:S01]  /*0d50*/  LEA.HI R4, R13, R13, RZ, 0x1 ;  /* 0x0000000d0d047211 */ /* 0x000fe200078f08ff */
[----:B------:R-:W-:Y:S01]  /*0d60*/  VIADD R17, R218, 0x40 ;  /* 0x00000040da117836 */ /* 0x000fe20000000000 */
[----:B------:R0:W-:Y:S01]  /*0d70*/  STL [R1+0xa8], R14 ;  /* 0x0000a80e01007387 */ /* 0x0001e20000100800 */
[----:B------:R-:W-:Y:S01]  /*0d80*/  IMAD R2, R2, 0x8, R3 ;  /* 0x0000000802027824 */ /* 0x000fe200078e0203 */
[----:B------:R-:W-:Y:S01]  /*0d90*/  LOP3.LUT R4, R4, 0x1ffffffe, RZ, 0xc0, !PT ;  /* 0x1ffffffe04047812 */ /* 0x000fe200078ec0ff */
[----:B------:R-:W-:Y:S01]  /*0da0*/  IMAD R12, R0, 0x40, R9 ;  /* 0x00000040000c7824 */ /* 0x000fe200078e0209 */
[----:B------:R-:W-:Y:S01]  /*0db0*/  SHF.R.S32.HI R6, RZ, 0x1f, R17 ;  /* 0x0000001fff067819 */ /* 0x000fe20000011411 */
[----:B------:R-:W-:Y:S01]  /*0dc0*/  IMAD.SHL.U32 R5, R17, 0x40, RZ ;  /* 0x0000004011057824 */ /* 0x000fe200078e00ff */
[----:B------:R1:W-:Y:S01]  /*0dd0*/  STL [R1+0xb0], R2 ;  /* 0x0000b00201007387 */ /* 0x0003e20000100800 */
[----:B------:R-:W-:Y:S01]  /*0de0*/  IMAD.SHL.U32 R200, R18, 0x4, RZ ;  /* 0x0000000412c87824 */ /* 0x000fe200078e00ff */
[----:B------:R-:W-:Y:S01]  /*0df0*/  LEA.HI R6, R6, R17, RZ, 0x3 ;  /* 0x0000001106067211 */ /* 0x000fe200078f18ff */
[----:B------:R-:W-:Y:S01]  /*0e00*/  VIADD R21, R218, 0x20 ;  /* 0x00000020da157836 */ /* 0x000fe20000000000 */
[----:B0-----:R-:W-:Y:S01]  /*0e10*/  LOP3.LUT R14, R8, 0xfffffe00, RZ, 0xc0, !PT ;  /* 0xfffffe00080e7812 */ /* 0x001fe200078ec0ff */
[----:B------:R-:W-:Y:S01]  /*0e20*/  STL [R1+0xac], R12 ;  /* 0x0000ac0c01007387 */ /* 0x000fe20000100800 */
[----:B------:R-:W-:Y:S01]  /*0e30*/  VIADD R15, R218, 0x60 ;  /* 0x00000060da0f7836 */ /* 0x000fe20000000000 */
[----:B------:R-:W-:Y:S01]  /*0e40*/  LOP3.LUT R30, R5, 0x1c0, RZ, 0xc0, !PT ;  /* 0x000001c0051e7812 */ /* 0x000fe200078ec0ff */
[C---:B------:R-:W-:Y:S01]  /*0e50*/  VIADD R235, R200.reuse, 0x40 ;  /* 0x00000040c8eb7836 */ /* 0x040fe20000000000 */
[----:B------:R0:W-:Y:S01]  /*0e60*/  STL [R1+0x3c], R14 ;  /* 0x00003c0e01007387 */ /* 0x0001e20000100800 */
[----:B-1----:R-:W-:Y:S01]  /*0e70*/  SHF.R.S32.HI R2, RZ, 0x1f, R21 ;  /* 0x0000001fff027819 */ /* 0x002fe20000011415 */
[----:B------:R-:W-:Y:S01]  /*0e80*/  IMAD.SHL.U32 R0, R21, 0x40, RZ ;  /* 0x0000004015007824 */ /* 0x000fe200078e00ff */
[----:B------:R-:W-:Y:S01]  /*0e90*/  SHF.R.S32.HI R8, RZ, 0x1f, R15 ;  /* 0x0000001fff087819 */ /* 0x000fe2000001140f */
[----:B------:R-:W2:Y:S01]  /*0ea0*/  LDL.LU R17, [R1+0x50] ;  /* 0x0000500001117983 */ /* 0x000ea20000300800 */
[----:B------:R-:W-:Y:S01]  /*0eb0*/  IMAD.IADD R226, R200, 0x1, R235 ;  /* 0x00000001c8e27824 */ /* 0x000fe200078e02eb */
[----:B------:R-:W-:Y:S01]  /*0ec0*/  LEA.HI R2, R2, R21, RZ, 0x3 ;  /* 0x0000001502027211 */ /* 0x000fe200078f18ff */
[----:B------:R-:W-:Y:S01]  /*0ed0*/  IMAD.SHL.U32 R7, R15, 0x40, RZ ;  /* 0x000000400f077824 */ /* 0x000fe200078e00ff */
[----:B------:R-:W-:Y:S01]  /*0ee0*/  LEA.HI R8, R8, R15, RZ, 0x3 ;  /* 0x0000000f08087211 */ /* 0x000fe200078f18ff */
[----:B------:R-:W-:Y:S01]  /*0ef0*/  IMAD.SHL.U32 R11, R218, 0x40, RZ ;  /* 0x00000040da0b7824 */ /* 0x000fe200078e00ff */
[----:B------:R-:W-:Y:S01]  /*0f00*/  SHF.R.S32.HI R5, RZ, 0x1f, R226 ;  /* 0x0000001fff057819 */ /* 0x000fe200000114e2 */
[----:B------:R-:W-:Y:S01]  /*0f10*/  IMAD.SHL.U32 R2, R2, 0x40, RZ ;  /* 0x0000004002027824 */ /* 0x000fe200078e00ff */
[----:B------:R-:W-:Y:S01]  /*0f20*/  LOP3.LUT R31, R0, 0x1c0, RZ, 0xc0, !PT ;  /* 0x000001c0001f7812 */ /* 0x000fe200078ec0ff */
[----:B------:R-:W-:Y:S01]  /*0f30*/  IMAD.SHL.U32 R8, R8, 0x40, RZ ;  /* 0x0000004008087824 */ /* 0x000fe200078e00ff */
[-C--:B------:R-:W-:Y:S01]  /*0f40*/  LEA.HI R0, R5, R226.reuse, RZ, 0x6 ;  /* 0x000000e205007211 */ /* 0x080fe200078f30ff */
[----:B------:R-:W-:Y:S01]  /*0f50*/  IMAD.IADD R4, R13, 0x1, -R4 ;  /* 0x000000010d047824 */ /* 0x000fe200078e0a04 */
[----:B------:R-:W-:-:S02]  /*0f60*/  LEA.HI R5, R5, R226, RZ, 0x3 ;  /* 0x000000e205057211 */ /* 0x000fc400078f18ff */
[----:B------:R-:W-:Y:S02]  /*0f70*/  LOP3.LUT R29, R7, 0x1c0, RZ, 0xc0, !PT ;  /* 0x000001c0071d7812 */ /* 0x000fe400078ec0ff */
[----:B------:R-:W-:Y:S01]  /*0f80*/  LOP3.LUT R27, R2, 0xfffffe00, RZ, 0xc0, !PT ;  /* 0xfffffe00021b7812 */ /* 0x000fe200078ec0ff */
[----:B------:R-:W-:Y:S01]  /*0f90*/  IMAD.SHL.U32 R2, R0, 0x80, RZ ;  /* 0x0000008000027824 */ /* 0x000fe200078e00ff */
[----:B------:R-:W-:Y:S01]  /*0fa0*/  LOP3.LUT R3, R11, 0x1c0, RZ, 0xc0, !PT ;  /* 0x000001c00b037812 */ /* 0x000fe200078ec0ff */
[----:B------:R-:W-:Y:S01]  /*0fb0*/  IMAD.SHL.U32 R6, R6, 0x40, RZ ;  /* 0x0000004006067824 */ /* 0x000fe200078e00ff */
[----:B------:R-:W-:Y:S02]  /*0fc0*/  LOP3.LUT R23, R8, 0xfffffe00, RZ, 0xc0, !PT ;  /* 0xfffffe0008177812 */ /* 0x000fe400078ec0ff */
[----:B------:R-:W-:Y:S02]  /*0fd0*/  LOP3.LUT R0, R5, 0x38, RZ, 0xc0, !PT ;  /* 0x0000003805007812 */ /* 0x000fe400078ec0ff */
[----:B------:R-:W-:-:S02]  /*0fe0*/  SHF.R.U32.HI R24, RZ, 0x3, R29 ;  /* 0x00000003ff187819 */ /* 0x000fc4000001161d */
[--C-:B------:R-:W-:Y:S01]  /*0ff0*/  LOP3.LUT R8, R29, 0x38, R5.reuse, 0xf8, !PT ;  /* 0x000000381d087812 */ /* 0x100fe200078ef805 */
[----:B------:R-:W-:Y:S01]  /*1000*/  IMAD.SHL.U32 R18, R18, 0x8, RZ ;  /* 0x0000000812127824 */ /* 0x000fe200078e00ff */
[----:B------:R-:W-:Y:S02]  /*1010*/  SHF.R.U32.HI R26, RZ, 0x3, R30 ;  /* 0x00000003ff1a7819 */ /* 0x000fe4000001161e */
[----:B------:R-:W-:Y:S02]  /*1020*/  LOP3.LUT R7, R30, 0x38, R5, 0xf8, !PT ;  /* 0x000000381e077812 */ /* 0x000fe400078ef805 */
[----:B------:R-:W-:Y:S02]  /*1030*/  SHF.R.U32.HI R32, RZ, 0x3, R3 ;  /* 0x00000003ff207819 */ /* 0x000fe40000011603 */
[----:B------:R-:W-:Y:S02]  /*1040*/  LOP3.LUT R0, R0, 0x1c0, R11, 0xf8, !PT ;  /* 0x000001c000007812 */ /* 0x000fe400078ef80b */
[----:B------:R-:W-:-:S02]  /*1050*/  LOP3.LUT R2, R2, 0xffffe000, RZ, 0xc0, !PT ;  /* 0xffffe00002027812 */ /* 0x000fc400078ec0ff */
[----:B------:R-:W-:Y:S02]  /*1060*/  LOP3.LUT R15, R8, R24, RZ, 0x3c, !PT ;  /* 0x00000018080f7212 */ /* 0x000fe400078e3cff */
[----:B------:R-:W-:Y:S02]  /*1070*/  LOP3.LUT R25, R6, 0xfffffe00, RZ, 0xc0, !PT ;  /* 0xfffffe0006197812 */ /* 0x000fe400078ec0ff */
[----:B------:R-:W-:Y:S02]  /*1080*/  SHF.R.U32.HI R28, RZ, 0x3, R31 ;  /* 0x00000003ff1c7819 */ /* 0x000fe4000001161f */
[----:B------:R-:W-:Y:S02]  /*1090*/  LOP3.LUT R6, R31, 0x38, R5, 0xf8, !PT ;  /* 0x000000381f067812 */ /* 0x000fe400078ef805 */
[----:B------:R-:W-:Y:S02]  /*10a0*/  LOP3.LUT R11, R7, R26, RZ, 0x3c, !PT ;  /* 0x0000001a070b7212 */ /* 0x000fe400078e3cff */
[----:B------:R-:W-:-:S02]  /*10b0*/  LOP3.LUT R7, R0, R32, RZ, 0x3c, !PT ;  /* 0x0000002000077212 */ /* 0x000fc400078e3cff */
[----:B------:R-:W-:Y:S01]  /*10c0*/  IADD3 R21, R15, R2, R23 ;  /* 0x000000020f157210 */ /* 0x000fe20007ffe017 */
[----:B------:R-:W-:Y:S01]  /*10d0*/  VIADD R15, R18, 0x80 ;  /* 0x00000080120f7836 */ /* 0x000fe20000000000 */
[----:B------:R-:W-:Y:S01]  /*10e0*/  LOP3.LUT R3, R3, 0x38, R18, 0xf8, !PT ;  /* 0x0000003803037812 */ /* 0x000fe200078ef812 */
[----:B------:R-:W-:Y:S01]  /*10f0*/  STL [R1+0x38], R27 ;  /* 0x0000381b01007387 */ /* 0x000fe20000100800 */
[----:B------:R-:W-:Y:S02]  /*1100*/  LOP3.LUT R9, R6, R28, RZ, 0x3c, !PT ;  /* 0x0000001c06097212 */ /* 0x000fe400078e3cff */
[-C--:B------:R-:W-:Y:S01]  /*1110*/  IADD3 R13, R11, R2.reuse, R25 ;  /* 0x000000020b0d7210 */ /* 0x080fe20007ffe019 */
[----:B------:R-:W-:Y:S01]  /*1120*/  STL [R1+0x84], R25 ;  /* 0x0000841901007387 */ /* 0x000fe20000100800 */
[-C--:B------:R-:W-:Y:S01]  /*1130*/  IADD3 R7, R7, R2.reuse, R14 ;  /* 0x0000000207077210 */ /* 0x080fe20007ffe00e */
[----:B------:R-:W-:Y:S01]  /*1140*/  VIADD R11, R18, 0xc0 ;  /* 0x000000c0120b7836 */ /* 0x000fe20000000000 */
[----:B------:R-:W-:Y:S01]  /*1150*/  LOP3.LUT R229, R10, 0x7ffffffc, RZ, 0xc0, !PT ;  /* 0x7ffffffc0ae57812 */ /* 0x000fe200078ec0ff */
[----:B------:R-:W-:Y:S01]  /*1160*/  STL [R1+0x80], R23 ;  /* 0x0000801701007387 */ /* 0x000fe20000100800 */
[----:B0-----:R-:W-:Y:S01]  /*1170*/  LOP3.LUT R14, R14, R3, R32, 0xf6, !PT ;  /* 0x000000030e0e7212 */ /* 0x001fe200078ef620 */
[----:B------:R-:W-:Y:S01]  /*1180*/  VIADD R237, R200, 0x60 ;  /* 0x00000060c8ed7836 */ /* 0x000fe20000000000 */
[----:B------:R-:W-:Y:S01]  /*1190*/  SHF.R.S32.HI R10, RZ, 0x1f, R235 ;  /* 0x0000001fff0a7819 */ /* 0x000fe200000114eb */
[----:B------:R-:W-:Y:S01]  /*11a0*/  STL [R1+0x64], RZ ;  /* 0x000064ff01007387 */ /* 0x000fe20000100800 */
[----:B------:R-:W-:-:S02]  /*11b0*/  IADD3 R9, R9, R2, R27 ;  /* 0x0000000209097210 */ /* 0x000fc40007ffe01b */
[----:B------:R-:W-:Y:S01]  /*11c0*/  SHF.R.S32.HI R3, RZ, 0x1f, R15 ;  /* 0x0000001fff037819 */ /* 0x000fe2000001140f */
[----:B------:R-:W-:Y:S01]  /*11d0*/  STL [R1], RZ ;  /* 0x000000ff01007387 */ /* 0x000fe20000100800 */
[----:B------:R-:W-:Y:S02]  /*11e0*/  SHF.R.S32.HI R2, RZ, 0x1f, R218 ;  /* 0x0000001fff027819 */ /* 0x000fe400000114da */
[--C-:B------:R-:W-:Y:S01]  /*11f0*/  LOP3.LUT R2, R31, 0x38, R18.reuse, 0xf8, !PT ;  /* 0x000000381f027812 */ /* 0x100fe200078ef812 */
[----:B------:R0:W-:Y:S01]  /*1200*/  STL [R1+0x24], R15 ;  /* 0x0000240f01007387 */ /* 0x0001e20000100800 */
[----:B------:R-:W-:-:S03]  /*1210*/  LOP3.LUT R6, R30, 0x38, R18, 0xf8, !PT ;  /* 0x000000381e067812 */ /* 0x000fc600078ef812 */
[----:B------:R-:W-:Y:S01]  /*1220*/  STL [R1+0x28], R11 ;  /* 0x0000280b01007387 */ /* 0x000fe20000100800 */
[----:B------:R-:W-:-:S03]  /*1230*/  LOP3.LUT R8, R29, 0x38, R18, 0xf8, !PT ;  /* 0x000000381d087812 */ /* 0x000fc600078ef812 */
[----:B------:R-:W-:Y:S01]  /*1240*/  STL [R1+0x50], R14 ;  /* 0x0000500e01007387 */ /* 0x000fe20000100800 */
[----:B0-----:R-:W-:-:S03]  /*1250*/  SHF.R.S32.HI R15, RZ, 0x1f, R237 ;  /* 0x0000001fff0f7819 */ /* 0x001fc600000114ed */
[----:B------:R0:W-:Y:S01]  /*1260*/  STL [R1+0x78], R10 ;  /* 0x0000780a01007387 */ /* 0x0001e20000100800 */
[----:B------:R-:W-:-:S03]  /*1270*/  VIADD R0, R16, 0x10400 ;  /* 0x0001040010007836 */ /* 0x000fc60000000000 */
[----:B------:R1:W-:Y:S01]  /*1280*/  STL [R1+0x70], R3 ;  /* 0x0000700301007387 */ /* 0x0003e20000100800 */
[----:B0-----:R-:W-:Y:S02]  /*1290*/  SHF.R.S32.HI R10, RZ, 0x1f, R11 ;  /* 0x0000001fff0a7819 */ /* 0x001fe4000001140b */
[----:B------:R-:W-:Y:S02]  /*12a0*/  LOP3.LUT R11, R25, R6, R26, 0xf6, !PT ;  /* 0x00000006190b7212 */ /* 0x000fe400078ef61a */
[----:B-1----:R-:W-:Y:S01]  /*12b0*/  LOP3.LUT R3, R27, R2, R28, 0xf6, !PT ;  /* 0x000000021b037212 */ /* 0x002fe200078ef61c */
[----:B------:R0:W-:Y:S02]  /*12c0*/  STL [R1+0x74], R15 ;  /* 0x0000740f01007387 */ /* 0x0001e40000100800 */
[--C-:B------:R-:W-:Y:S02]  /*12d0*/  IMAD R6, R11, 0x2, R0.reuse ;  /* 0x000000020b067824 */ /* 0x100fe400078e0200 */
[----:B------:R-:W-:Y:S01]  /*12e0*/  IMAD R2, R3, 0x2, R0 ;  /* 0x0000000203027824 */ /* 0x000fe200078e0200 */
[----:B------:R-:W-:Y:S01]  /*12f0*/  STL [R1+0x6c], R10 ;  /* 0x00006c0a01007387 */ /* 0x000fe20000100800 */
[----:B0-----:R-:W-:-:S03]  /*1300*/  LOP3.LUT R15, R23, R8, R24, 0xf6, !PT ;  /* 0x00000008170f7212 */ /* 0x001fc600078ef618 */
[----:B------:R0:W-:Y:S01]  /*1310*/  STL [R1+0xa0], R2 ;  /* 0x0000a00201007387 */ /* 0x0001e20000100800 */
[--C-:B------:R-:W-:Y:S02]  /*1320*/  IMAD R8, R9, 0x2, R0.reuse ;  /* 0x0000000209087824 */ /* 0x100fe400078e0200 */
[----:B------:R-:W-:Y:S01]  /*1330*/  IMAD R3, R15, 0x2, R0 ;  /* 0x000000020f037824 */ /* 0x000fe200078e0200 */
[----:B------:R1:W-:Y:S01]  /*1340*/  STL [R1+0x98], R6 ;  /* 0x0000980601007387 */ /* 0x0003e20000100800 */
[----:B0-----:R-:W-:-:S03]  /*1350*/  LOP3.LUT R2, R5, 0xfffffff8, RZ, 0xc0, !PT ;  /* 0xfffffff805027812 */ /* 0x001fc600078ec0ff */
[----:B------:R0:W-:Y:S01]  /*1360*/  STL [R1+0x90], R3 ;  /* 0x0000900301007387 */ /* 0x0001e20000100800 */
[----:B-1----:R-:W-:-:S03]  /*1370*/  IMAD R6, R13, 0x2, R0 ;  /* 0x000000020d067824 */ /* 0x002fc600078e0200 */
[----:B------:R-:W-:Y:S04]  /*1380*/  STL [R1+0x9c], R8 ;  /* 0x00009c0801007387 */ /* 0x000fe80000100800 */
[----:B------:R-:W-:Y:S01]  /*1390*/  STL [R1+0x68], R2 ;  /* 0x0000680201007387 */ /* 0x000fe20000100800 */
[----:B0-----:R-:W-:-:S03]  /*13a0*/  IMAD R3, R21, 0x2, R0 ;  /* 0x0000000215037824 */ /* 0x001fc600078e0200 */
[----:B------:R0:W-:Y:S04]  /*13b0*/  STL [R1+0x94], R6 ;  /* 0x0000940601007387 */ /* 0x0001e80000100800 */
[----:B------:R1:W-:Y:S01]  /*13c0*/  STL [R1+0x8c], R3 ;  /* 0x00008c0301007387 */ /* 0x0003e20000100800 */
[--C-:B0-----:R-:W-:Y:S02]  /*13d0*/  IMAD R6, R7, 0x2, R0.reuse ;  /* 0x0000000207067824 */ /* 0x101fe400078e0200 */
[----:B------:R-:W-:Y:S01]  /*13e0*/  IMAD R0, R14, 0x2, R0 ;  /* 0x000000020e007824 */ /* 0x000fe200078e0200 */
[----:B-1----:R-:W-:Y:S02]  /*13f0*/  SHF.R.S32.HI R3, RZ, 0x3, R5 ;  /* 0x00000003ff037819 */ /* 0x002fe40000011405 */
[----:B------:R-:W-:Y:S01]  /*1400*/  STL [R1+0xa4], R6 ;  /* 0x0000a40601007387 */ /* 0x000fe20000100800 */
[----:B------:R-:W-:-:S03]  /*1410*/  SHF.R.S32.HI R2, RZ, 0x1f, R2 ;  /* 0x0000001fff027819 */ /* 0x000fc60000011402 */
[----:B------:R0:W-:Y:S04]  /*1420*/  STL [R1+0x44], R0 ;  /* 0x0000440001007387 */ /* 0x0001e80000100800 */
[----:B------:R1:W-:Y:S01]  /*1430*/  STL [R1+0x58], R3 ;  /* 0x0000580301007387 */ /* 0x0003e20000100800 */
[----:B0-----:R-:W-:-:S05]  /*1440*/  IMAD R0, R4, 0x8, R12 ;  /* 0x0000000804007824 */ /* 0x001fca00078e020c */
[----:B------:R1:W-:Y:S04]  /*1450*/  STL [R1+0x48], R0 ;  /* 0x0000480001007387 */ /* 0x0003e80000100800 */
[----:B------:R1:W-:Y:S01]  /*1460*/  STL [R1+0x7c], R2 ;  /* 0x00007c0201007387 */ /* 0x0003e20000100800 */
[----:B------:R-:W-:Y:S01]  /*1470*/  IMAD.MOV.U32 R219, RZ, RZ, RZ ;  /* 0x000000ffffdb7224 */ /* 0x000fe200078e00ff */
[----:B------:R-:W-:Y:S01]  /*1480*/  SHF.R.S32.HI R19, RZ, 0x1f, R18 ;  /* 0x0000001fff137819 */ /* 0x000fe20000011412 */
[----:B------:R-:W-:Y:S02]  /*1490*/  IMAD.MOV.U32 R22, RZ, RZ, RZ ;  /* 0x000000ffff167224 */ /* 0x000fe400078e00ff */
[----:B------:R-:W-:Y:S02]  /*14a0*/  VIADD R234, R200, 0x20 ;  /* 0x00000020c8ea7836 */ /* 0x000fe40000000000 */
[----:B------:R-:W-:Y:S01]  /*14b0*/  IMAD.IADD R229, R20, 0x1, -R229 ;  /* 0x0000000114e57824 */ /* 0x000fe200078e0ae5 */
[----:B--2---:R-:W-:Y:S01]  /*14c0*/  LOP3.LUT R233, R17, 0x1, RZ, 0xfc, !PT ;  /* 0x0000000111e97812 */ /* 0x004fe200078efcff */
[----:B-1----:R-:W-:-:S07]  /*14d0*/  IMAD.MOV.U32 R17, RZ, RZ, RZ ;  /* 0x000000ffff117224 */ /* 0x002fce00078e00ff */
.L_x_2039:
[----:B------:R-:W-:Y:S01]  /*14e0*/  ULDC.64 UR4, c[0x0][0xa28] ;  /* 0x00028a0000047ab9 */ /* 0x000fe20000000a00 */
[----:B0-23--:R-:W0:Y:S01]  /*14f0*/  LDC.64 R4, c[0x0][0xa08] ;  /* 0x00028200ff047b82 */ /* 0x00de220000000a00 */
[----:B------:R-:W-:Y:S01]  /*1500*/  ISETP.NE.U32.AND P0, PT, RZ, UR4, PT ;  /* 0x00000004ff007c0c */ /* 0x000fe2000bf05070 */
[----:B------:R-:W-:Y:S01]  /*1510*/  IMAD.MOV.U32 R0, RZ, RZ, RZ ;  /* 0x000000ffff007224 */ /* 0x000fe200078e00ff */
[----:B------:R-:W-:Y:S01]  /*1520*/  ULDC.64 UR6, c[0x0][0xa20] ;  /* 0x0002880000067ab9 */ /* 0x000fe20000000a00 */
[----:B------:R-:W-:Y:S01]  /*1530*/  IMAD.MOV.U32 R26, RZ, RZ, RZ ;  /* 0x000000ffff1a7224 */ /* 0x000fe200078e00ff */
[----:B------:R-:W-:Y:S01]  /*1540*/  ISETP.NE.AND.EX P0, PT, RZ, UR5, PT, P0 ;  /* 0x00000005ff007c0c */ /* 0x000fe2000bf05300 */
[----:B------:R-:W-:Y:S02]  /*1550*/  ULDC.64 UR4, c[0x0][0xa18] ;  /* 0x0002860000047ab9 */ /* 0x000fe40000000a00 */
[----:B------:R-:W-:-:S04]  /*1560*/  ISETP.NE.U32.AND P1, PT, RZ, UR4, PT ;  /* 0x00000004ff007c0c */ /* 0x000fc8000bf25070 */
[----:B------:R-:W-:Y:S01]  /*1570*/  ISETP.NE.AND.EX P1, PT, RZ, UR5, PT, P1 ;  /* 0x00000005ff007c0c */ /* 0x000fe2000bf25310 */
[----:B------:R-:W-:Y:S02]  /*1580*/  ULDC.64 UR4, c[0x0][0xa08] ;  /* 0x0002820000047ab9 */ /* 0x000fe40000000a00 */
[----:B------:R-:W-:-:S03]  /*1590*/  ISETP.NE.U32.AND P3, PT, RZ, UR4, PT ;  /* 0x00000004ff007c0c */ /* 0x000fc6000bf65070 */
[----:B----4-:R-:W1:Y:S01]  /*15a0*/  @P0 LDC.64 R2, c[0x0][0xa28] ;  /* 0x00028a00ff020b82 */ /* 0x010e620000000a00 */
[----:B------:R-:W-:Y:S01]  /*15b0*/  ISETP.NE.AND.EX P3, PT, RZ, UR5, PT, P3 ;  /* 0x00000005ff007c0c */ /* 0x000fe2000bf65330 */
[----:B0-----:R-:W-:-:S06]  /*15c0*/  IMAD.WIDE R8, R63, 0x4, R4 ;  /* 0x000000043f087825 */ /* 0x001fcc00078e0204 */
[----:B------:R-:W0:Y:S01]  /*15d0*/  @P1 LDC.64 R6, c[0x0][0xa18] ;  /* 0x00028600ff061b82 */ /* 0x000e220000000a00 */
[----:B------:R-:W-:Y:S02]  /*15e0*/  ULDC UR4, c[0x0][0x288] ;  /* 0x0000a20000047ab9 */ /* 0x000fe40000000800 */
[----:B------:R-:W-:Y:S01]  /*15f0*/  IMAD.U32 R220, RZ, RZ, UR4 ;  /* 0x00000004ffdc7e24 */ /* 0x000fe2000f8e00ff */
[----:B------:R2:W-:Y:S01]  /*1600*/  STL [R1+0x5c], R62 ;  /* 0x00005c3e01007387 */ /* 0x0005e20000100800 */
[----:B------:R-:W-:-:S03]  /*1610*/  ULDC.64 UR4, c[0x0][0x418] ;  /* 0x0001060000047ab9 */ /* 0x000fc60000000a00 */
[----:B-----5:R2:W5:Y:S01]  /*1620*/  @P3 LDG.E R26, desc[UR60][R8.64] ;  /* 0x0000003c081a3981 */ /* 0x020562000c1e1900 */
[----:B-1----:R-:W-:-:S05]  /*1630*/  @P0 IMAD.WIDE R2, R63, 0x4, R2 ;  /* 0x000000043f020825 */ /* 0x002fca00078e0202 */
[----:B------:R2:W5:Y:S01]  /*1640*/  @P0 LDG.E R0, desc[UR60][R2.64] ;  /* 0x0000003c02000981 */ /* 0x000562000c1e1900 */
[----:B0-----:R-:W-:-:S05]  /*1650*/  @P1 IMAD.WIDE R4, R63, 0x4, R6 ;  /* 0x000000043f041825 */ /* 0x001fca00078e0206 */
[----:B------:R2:W5:Y:S04]  /*1660*/  @P1 LDG.E R220, desc[UR60][R4.64] ;  /* 0x0000003c04dc1981 */ /* 0x000568000c1e1900 */
[----:B------:R2:W-:Y:S01]  /*1670*/  STL [R1+0x60], R63 ;  /* 0x0000603f01007387 */ /* 0x0005e20000100800 */
[----:B------:R-:W-:-:S03]  /*1680*/  UISETP.NE.U32.AND UP0, UPT, UR4, URZ, UPT ;  /* 0x0000003f0400728c */ /* 0x000fc6000bf05070 */
[----:B------:R-:W-:Y:S01]  /*1690*/  ULDC UR4, c[0x0][0x424] ;  /* 0x0001090000047ab9 */ /* 0x000fe20000000800 */
[----:B------:R-:W-:Y:S01]  /*16a0*/  UISETP.NE.AND.EX UP0, UPT, UR5, URZ, UPT, UP0 ;  /* 0x0000003f0500728c */ /* 0x000fe2000bf05300 */
[----:B------:R-:W-:Y:S02]  /*16b0*/  ISETP.NE.U32.AND P2, PT, RZ, UR6, PT ;  /* 0x00000006ff007c0c */ /* 0x000fe4000bf45070 */
[----:B------:R-:W-:Y:S01]  /*16c0*/  ULDC UR5, c[0x0][0x2f0] ;  /* 0x0000bc0000057ab9 */ /* 0x000fe20000000800 */
[----:B------:R-:W-:Y:S01]  /*16d0*/  USEL UR4, UR4, 0x1, UP0 ;  /* 0x0000000104047887 */ /* 0x000fe20008000000 */
[----:B------:R-:W-:-:S03]  /*16e0*/  ISETP.NE.AND.EX P2, PT, RZ, UR7, PT, P2 ;  /* 0x00000007ff007c0c */ /* 0x000fc6000bf45320 */
[----:B------:R-:W-:-:S03]  /*16f0*/  UIMAD UR4, UR4, UR5, URZ ;  /* 0x00000005040472a4 */ /* 0x000fc6000f8e023f */
[----:B------:R-:W-:Y:S01]  /*1700*/  ULDC UR5, c[0x0][0x348] ;  /* 0x0000d20000057ab9 */ /* 0x000fe20000000800 */
[----:B--2---:R-:W-:Y:S08]  /*1710*/  @P1 BRA `(.L_x_1751) ;  /* 0x0000000000241947 */ /* 0x004ff00003800000 */
[----:B------:R-:W-:Y:S02]  /*1720*/  ULDC.64 UR6, c[0x0][0xa00] ;  /* 0x0002800000067ab9 */ /* 0x000fe40000000a00 */
[----:B------:R-:W-:-:S04]  /*1730*/  ISETP.NE.U32.AND P0, PT, RZ, UR6, PT ;  /* 0x00000006ff007c0c */ /* 0x000fc8000bf05070 */
[----:B------:R-:W-:-:S13]  /*1740*/  ISETP.NE.AND.EX P0, PT, RZ, UR7, PT, P0 ;  /* 0x00000007ff007c0c */ /* 0x000fda000bf05300 */
[----:B------:R-:W-:Y:S05]  /*1750*/  @!P0 BRA `(.L_x_1751) ;  /* 0x0000000000148947 */ /* 0x000fea0003800000 */
[----:B------:R-:W0:Y:S02]  /*1760*/  LDC.64 R2, c[0x0][0xa00] ;  /* 0x00028000ff027b82 */ /* 0x000e240000000a00 */
[----:B0-----:R-:W-:-:S05]  /*1770*/  IMAD.WIDE R2, R63, 0x4, R2 ;  /* 0x000000043f027825 */ /* 0x001fca00078e0202 */
[----:B-----5:R-:W2:Y:S04]  /*1780*/  LDG.E R220, desc[UR60][R2.64] ;  /* 0x0000003c02dc7981 */ /* 0x020ea8000c1e1900 */
[----:B------:R-:W2:Y:S02]  /*1790*/  LDG.E R5, desc[UR60][R2.64+0x4] ;  /* 0x0000043c02057981 */ /* 0x000ea4000c1e1900 */
[----:B--2---:R-:W-:-:S07]  /*17a0*/  IMAD.IADD R220, R5, 0x1, -R220 ;  /* 0x0000000105dc7824 */ /* 0x004fce00078e0adc */
.L_x_1751:
[----:B------:R-:W-:Y:S02]  /*17b0*/  IMAD.U32 R2, RZ, RZ, UR5 ;  /* 0x00000005ff027e24 */ /* 0x000fe4000f8e00ff */
[----:B------:R-:W-:Y:S01]  /*17c0*/  IMAD.U32 R27, RZ, RZ, UR4 ;  /* 0x00000004ff1b7e24 */ /* 0x000fe2000f8e00ff */
[----:B------:R-:W-:Y:S06]  /*17d0*/  @!P2 BRA `(.L_x_1752) ;  /* 0x000000000010a947 */ /* 0x000fec0003800000 */
[----:B------:R-:W0:Y:S02]  /*17e0*/  LDC.64 R4, c[0x0][0xa20] ;  /* 0x00028800ff047b82 */ /* 0x000e240000000a00 */
[----:B0-----:R-:W-:-:S05]  /*17f0*/  IMAD.WIDE R4, R63, 0x4, R4 ;  /* 0x000000043f047825 */ /* 0x001fca00078e0204 */
[----:B------:R0:W5:Y:S01]  /*1800*/  LDG.E R27, desc[UR60][R4.64] ;  /* 0x0000003c041b7981 */ /* 0x000162000c1e1900 */
[----:B------:R-:W-:Y:S05]  /*1810*/  BRA `(.L_x_1753) ;  /* 0x0000000000107947 */ /* 0x000fea0003800000 */
.L_x_1752:
[----:B------:R-:W-:Y:S05]  /*1820*/  @!P3 BRA `(.L_x_1753) ;  /* 0x00000000000cb947 */ /* 0x000fea0003800000 */
[----:B------:R-:W2:Y:S04]  /*1830*/  LDG.E R4, desc[UR60][R8.64] ;  /* 0x0000003c08047981 */ /* 0x000ea8000c1e1900 */
[----:B------:R-:W2:Y:S02]  /*1840*/  LDG.E R27, desc[UR60][R8.64+0x4] ;  /* 0x0000043c081b7981 */ /* 0x000ea4000c1e1900 */
[----:B--2---:R-:W-:-:S07]  /*1850*/  IMAD.IADD R27, R27, 0x1, -R4 ;  /* 0x000000011b1b7824 */ /* 0x004fce00078e0a04 */
.L_x_1753:
[----:B------:R-:W-:Y:S01]  /*1860*/  ULDC.64 UR4, c[0x0][0xa10] ;  /* 0x0002840000047ab9 */ /* 0x000fe20000000a00 */
[----:B------:R-:W1:Y:S01]  /*1870*/  LDC R9, c[0x0][0x448] ;  /* 0x00011200ff097b82 */ /* 0x000e620000000800 */
[----:B------:R-:W-:-:S04]  /*1880*/  ISETP.NE.U32.AND P0, PT, RZ, UR4, PT ;  /* 0x00000004ff007c0c */ /* 0x000fc8000bf05070 */
[----:B------:R-:W-:Y:S01]  /*1890*/  ISETP.NE.AND.EX P0, PT, RZ, UR5, PT, P0 ;  /* 0x00000005ff007c0c */ /* 0x000fe2000bf05300 */
[----:B------:R-:W-:Y:S02]  /*18a0*/  ULDC.64 UR4, c[0x0][0xa30] ;  /* 0x00028c0000047ab9 */ /* 0x000fe40000000a00 */
[----:B------:R-:W-:Y:S01]  /*18b0*/  ISETP.NE.U32.AND P1, PT, RZ, UR4, PT ;  /* 0x00000004ff007c0c */ /* 0x000fe2000bf25070 */
[----:B-----5:R-:W-:Y:S01]  /*18c0*/  IMAD.MOV.U32 R23, RZ, RZ, R27 ;  /* 0x000000ffff177224 */ /* 0x020fe200078e001b */
[----:B------:R-:W2:Y:S02]  /*18d0*/  LDC.64 R12, c[0x0][0x9e0] ;  /* 0x00027800ff0c7b82 */ /* 0x000ea40000000a00 */
[----:B------:R-:W-:-:S06]  /*18e0*/  ISETP.NE.AND.EX P1, PT, RZ, UR5, PT, P1 ;  /* 0x00000005ff007c0c */ /* 0x000fcc000bf25310 */
[----:B0-----:R-:W0:Y:S08]  /*18f0*/  @P0 LDC.64 R4, c[0x0][0xa10] ;  /* 0x00028400ff040b82 */ /* 0x001e300000000a00 */
[----:B------:R-:W3:Y:S01]  /*1900*/  @P1 LDC.64 R6, c[0x0][0xa30] ;  /* 0x00028c00ff061b82 */ /* 0x000ee20000000a00 */
[----:B0-----:R-:W-:-:S05]  /*1910*/  @P0 IMAD.WIDE R4, R63, 0x4, R4 ;  /* 0x000000043f040825 */ /* 0x001fca00078e0204 */
[----:B------:R-:W4:Y:S04]  /*1920*/  @P0 LDG.E R3, desc[UR60][R4.64] ;  /* 0x0000003c04030981 */ /* 0x000f28000c1e1900 */
[----:B------:R0:W4:Y:S01]  /*1930*/  @P0 LDG.E R8, desc[UR60][R4.64+0x4] ;  /* 0x0000043c04080981 */ /* 0x000122000c1e1900 */
[----:B---3--:R-:W-:-:S05]  /*1940*/  @P1 IMAD.WIDE R6, R63, 0x4, R6 ;  /* 0x000000043f061825 */ /* 0x008fca00078e0206 */
[----:B------:R3:W5:Y:S01]  /*1950*/  @P1 LDG.E R23, desc[UR60][R6.64] ;  /* 0x0000003c06171981 */ /* 0x000762000c1e1900 */
[----:B-1----:R-:W-:Y:S01]  /*1960*/  ISETP.NE.AND P1, PT, R9, 0x1, PT ;  /* 0x000000010900780c */ /* 0x002fe20003f25270 */
[----:B------:R-:W-:Y:S01]  /*1970*/  IMAD.SHL.U32 R14, R61, 0x80, RZ ;  /* 0x000000803d0e7824 */ /* 0x000fe200078e00ff */
[----:B--2---:R-:W-:Y:S01]  /*1980*/  ISETP.GE.AND P2, PT, R13, 0x1, PT ;  /* 0x000000010d00780c */ /* 0x004fe20003f46270 */
[----:B------:R-:W-:Y:S02]  /*1990*/  IMAD.IADD R11, R27, 0x1, -R0 ;  /* 0x000000011b0b7824 */ /* 0x000fe400078e0a00 */
[----:B------:R-:W-:Y:S01]  /*19a0*/  VIADD R0, R14, 0x7f ;  /* 0x0000007f0e007836 */ /* 0x000fe20000000000 */
[----:B------:R1:W-:Y:S03]  /*19b0*/  STL [R1+0x2c], R14 ;  /* 0x00002c0e01007387 */ /* 0x0003e60000100800 */
[----:B0-----:R-:W-:-:S04]  /*19c0*/  IMAD.MOV.U32 R4, RZ, RZ, R0 ;  /* 0x000000ffff047224 */ /* 0x001fc800078e0000 */
[----:B------:R-:W0:Y:S08]  /*19d0*/  @P1 LDC R9, c[0x0][0x44c] ;  /* 0x00011300ff091b82 */ /* 0x000e300000000800 */
[----:B------:R-:W2:Y:S01]  /*19e0*/  @P1 LDC R10, c[0x0][0x450] ;  /* 0x00011400ff0a1b82 */ /* 0x000ea20000000800 */
[----:B----4-:R-:W-:Y:S02]  /*19f0*/  @P0 IMAD.IADD R2, R8, 0x1, -R3 ;  /* 0x0000000108020824 */ /* 0x010fe400078e0a03 */
[----:B0-----:R-:W-:-:S04]  /*1a00*/  @P1 IMAD.HI.U32 R3, R0, R9, RZ ;  /* 0x0000000900031227 */ /* 0x001fc800078e00ff */
[----:B------:R-:W-:Y:S01]  /*1a10*/  IMAD.IADD R221, R11, 0x1, R2 ;  /* 0x000000010bdd7824 */ /* 0x000fe200078e0202 */
[----:B--2---:R-:W-:-:S03]  /*1a20*/  @P1 SHF.R.U32.HI R4, RZ, R10, R3 ;  /* 0x0000000aff041219 */ /* 0x004fc60000011603 */
[C---:B------:R-:W-:Y:S01]  /*1a30*/  VIADD R0, R221.reuse, 0x3f ;  /* 0x0000003fdd007836 */ /* 0x040fe20000000000 */
[----:B------:R-:W-:-:S04]  /*1a40*/  IADD3 R5, R221, 0x1, -R220 ;  /* 0x00000001dd057810 */ /* 0x000fc80007ffe8dc */
[----:B------:R-:W-:Y:S01]  /*1a50*/  SHF.R.S32.HI R3, RZ, 0x1f, R0 ;  /* 0x0000001fff037819 */ /* 0x000fe20000011400 */
[----:B---3--:R-:W-:-:S03]  /*1a60*/  IMAD.IADD R7, R5, 0x1, R4 ;  /* 0x0000000105077824 */ /* 0x008fc600078e0204 */
[----:B------:R-:W-:Y:S01]  /*1a70*/  LEA.HI R3, R3, R0, RZ, 0x6 ;  /* 0x0000000003037211 */ /* 0x000fe200078f30ff */
[----:B------:R-:W-:-:S03]  /*1a80*/  IMAD.IADD R0, R7, 0x1, R12 ;  /* 0x0000000107007824 */ /* 0x000fc600078e020c */
[----:B------:R-:W-:Y:S01]  /*1a90*/  SHF.R.S32.HI R103, RZ, 0x6, R3 ;  /* 0x00000006ff677819 */ /* 0x000fe20000011403 */
[----:B-1----:R-:W-:Y:S06]  /*1aa0*/  @!P2 BRA `(.L_x_1754) ;  /* 0x000000000048a947 */ /* 0x002fec0003800000 */
        /* <DEDUP_REMOVED lines=11> */
.L_x_1756:
[----:B------:R-:W-:-:S13]  /*1b60*/  ISETP.NE.AND P0, PT, R13, 0x1, PT ;  /* 0x000000010d00780c */ /* 0x000fda0003f05270 */
[----:B------:R-:W0:Y:S02]  /*1b70*/  @P0 LDC.64 R4, c[0x0][0x9e8] ;  /* 0x00027a00ff040b82 */ /* 0x000e240000000a00 */
[----:B0-----:R-:W-:-:S05]  /*1b80*/  @P0 IMAD.HI.U32 R4, R3, R4, RZ ;  /* 0x0000000403040227 */ /* 0x001fca00078e00ff */
[----:B------:R-:W-:-:S07]  /*1b90*/  @P0 SHF.R.U32.HI R3, RZ, R5, R4 ;  /* 0x00000005ff030219 */ /* 0x000fce0000011604 */
.L_x_1757:
[----:B------:R-:W-:Y:S05]  /*1ba0*/  BSYNC B0 ;  /* 0x0000000000007941 */ /* 0x000fea0003800000 */
.L_x_1755:
[----:B------:R-:W-:-:S05]  /*1bb0*/  IMAD R3, R3, R13, R13 ;  /* 0x0000000d03037224 */ /* 0x000fca00078e020d */
[----:B------:R-:W-:-:S07]  /*1bc0*/  VIMNMX R0, R0, R3, PT ;  /* 0x0000000300007248 */ /* 0x000fce0003fe0100 */
.L_x_1754:
[----:B------:R-:W0:Y:S01]  /*1bd0*/  @P1 LDC R4, c[0x0][0x44c] ;  /* 0x00011300ff041b82 */ /* 0x000e220000000800 */
[----:B------:R-:W-:Y:S01]  /*1be0*/  IMAD.MOV.U32 R3, RZ, RZ, R14 ;  /* 0x000000ffff037224 */ /* 0x000fe200078e000e */
[----:B------:R-:W-:Y:S01]  /*1bf0*/  ULDC UR4, c[0x0][0x9dc] ;  /* 0x0002770000047ab9 */ /* 0x000fe20000000800 */
[----:B------:R-:W-:-:S05]  /*1c00*/  IMAD.IADD R106, R221, 0x1, -R220 ;  /* 0x00000001dd6a7824 */ /* 0x000fca00078e0adc */
[----:B------:R-:W1:Y:S01]  /*1c10*/  @P1 LDC R5, c[0x0][0x450] ;  /* 0x00011400ff051b82 */ /* 0x000e620000000800 */
[----:B0-----:R-:W-:-:S05]  /*1c20*/  @P1 IMAD.HI.U32 R4, R14, R4, RZ ;  /* 0x000000040e041227 */ /* 0x001fca00078e00ff */
[----:B-1----:R-:W-:-:S05]  /*1c30*/  @P1 SHF.R.U32.HI R3, RZ, R5, R4 ;  /* 0x00000005ff031219 */ /* 0x002fca0000011604 */
[----:B------:R-:W-:-:S04]  /*1c40*/  IMAD.IADD R3, R106, 0x1, R3 ;  /* 0x000000016a037824 */ /* 0x000fc800078e0203 */
[----:B------:R-:W-:Y:S01]  /*1c50*/  VIADD R4, R3, -UR4 ;  /* 0x8000000403047c36 */ /* 0x000fe20008000000 */
[----:B------:R-:W-:Y:S06]  /*1c60*/  @!P2 BRA `(.L_x_1758) ;  /* 0x000000000044a947 */ /* 0x000fec0003800000 */
[----:B------:R-:W-:Y:S01]  /*1c70*/  ISETP.GT.AND P0, PT, R3, -0x1, PT ;  /* 0xffffffff0300780c */ /* 0x000fe20003f04270 */
[----:B------:R-:W-:-:S12]  /*1c80*/  BSSY B0, `(.L_x_1759) ;  /* 0x000000d000007945 */ /* 0x000fd80003800000 */
        /* <DEDUP_REMOVED lines=8> */
.L_x_1760:
[----:B------:R-:W-:-:S13]  /*1d10*/  ISETP.NE.AND P0, PT, R13, 0x1, PT ;  /* 0x000000010d00780c */ /* 0x000fda0003f05270 */
[----:B------:R-:W0:Y:S02]  /*1d20*/  @P0 LDC.64 R6, c[0x0][0x9e8] ;  /* 0x00027a00ff060b82 */ /* 0x000e240000000a00 */
[----:B0-----:R-:W-:-:S05]  /*1d30*/  @P0 IMAD.HI.U32 R6, R3, R6, RZ ;  /* 0x0000000603060227 */ /* 0x001fca00078e00ff */
[----:B------:R-:W-:-:S07]  /*1d40*/  @P0 SHF.R.U32.HI R3, RZ, R7, R6 ;  /* 0x00000007ff030219 */ /* 0x000fce0000011606 */
.L_x_1761:
[----:B------:R-:W-:Y:S05]  /*1d50*/  BSYNC B0 ;  /* 0x0000000000007941 */ /* 0x000fea0003800000 */
.L_x_1759:
[----:B------:R-:W-:-:S05]  /*1d60*/  IMAD R3, R3, R13, RZ ;  /* 0x0000000d03037224 */ /* 0x000fca00078e02ff */
[----:B------:R-:W-:-:S07]  /*1d70*/  VIMNMX R4, R4, R3, !PT ;  /* 0x0000000304047248 */ /* 0x000fce0007fe0100 */
.L_x_1758:
[----:B------:R-:W-:Y:S01]  /*1d80*/  VIADD R0, R0, 0x3f ;  /* 0x0000003f00007836 */ /* 0x000fe20000000000 */
[----:B------:R-:W-:-:S04]  /*1d90*/  SHF.R.S32.HI R5, RZ, 0x1f, R4 ;  /* 0x0000001fff057819 */ /* 0x000fc80000011404 */
[----:B------:R-:W-:Y:S02]  /*1da0*/  SHF.R.S32.HI R3, RZ, 0x1f, R0 ;  /* 0x0000001fff037819 */ /* 0x000fe40000011400 */
[----:B------:R-:W-:Y:S02]  /*1db0*/  LEA.HI R5, R5, R4, RZ, 0x6 ;  /* 0x0000000405057211 */ /* 0x000fe400078f30ff */
[----:B------:R-:W-:Y:S02]  /*1dc0*/  LEA.HI R3, R3, R0, RZ, 0x6 ;  /* 0x0000000003037211 */ /* 0x000fe400078f30ff */
[----:B------:R-:W-:Y:S02]  /*1dd0*/  SHF.R.S32.HI R5, RZ, 0x6, R5 ;  /* 0x00000006ff057819 */ /* 0x000fe40000011405 */
[----:B------:R-:W-:Y:S02]  /*1de0*/  SHF.R.S32.HI R0, RZ, 0x6, R3 ;  /* 0x00000006ff007819 */ /* 0x000fe40000011403 */
[----:B------:R-:W-:-:S02]  /*1df0*/  VIMNMX R5, RZ, R5, !PT ;  /* 0x00000005ff057248 */ /* 0x000fc40007fe0100 */
[----:B------:R-:W-:-:S03]  /*1e00*/  VIMNMX R0, R103, R0, PT ;  /* 0x0000000067007248 */ /* 0x000fc60003fe0100 */
[--C-:B------:R-:W-:Y:S02]  /*1e10*/  IMAD R5, R5, 0x40, -R11.reuse ;  /* 0x0000004005057824 */ /* 0x100fe400078e0a0b */
[----:B------:R-:W-:-:S03]  /*1e20*/  IMAD R3, R0, 0x40, -R11 ;  /* 0x0000004000037824 */ /* 0x000fc600078e0a0b */
[----:B------:R-:W-:Y:S02]  /*1e30*/  VIMNMX R5, RZ, R5, !PT ;  /* 0x00000005ff057248 */ /* 0x000fe40007fe0100 */
[----:B------:R-:W-:Y:S02]  /*1e40*/  VIMNMX R0, R3, R2, PT ;  /* 0x0000000203007248 */ /* 0x000fe40003fe0100 */
[----:B------:R-:W-:Y:S02]  /*1e50*/  SHF.R.U32.HI R24, RZ, 0x6, R5 ;  /* 0x00000006ff187819 */ /* 0x000fe40000011605 */
[----:B------:R-:W-:-:S03]  /*1e60*/  ISETP.GT.AND P0, PT, R0, R5, PT ;  /* 0x000000050000720c */ /* 0x000fc60003f04270 */
[----:B------:R-:W-:-:S10]  /*1e70*/  IMAD.MOV.U32 R25, RZ, RZ, R24 ;  /* 0x000000ffff197224 */ /* 0x000fd400078e0018 */
[----:B------:R-:W-:-:S05]  /*1e80*/  @P0 VIADD R0, R0, 0x3f ;  /* 0x0000003f00000836 */ /* 0x000fca0000000000 */
[----:B------:R-:W-:-:S04]  /*1e90*/  @P0 SHF.R.S32.HI R3, RZ, 0x1f, R0 ;  /* 0x0000001fff030819 */ /* 0x000fc80000011400 */
[----:B------:R-:W-:-:S04]  /*1ea0*/  @P0 LEA.HI R3, R3, R0, RZ, 0x6 ;  /* 0x0000000003030211 */ /* 0x000fc800078f30ff */
[----:B------:R-:W-:Y:S02]  /*1eb0*/  @P0 SHF.R.S32.HI R25, RZ, 0x6, R3 ;  /* 0x00000006ff190819 */ /* 0x000fe40000011403 */
[----:B------:R-:W-:Y:S02]  /*1ec0*/  PLOP3.LUT P0, PT, PT, PT, PT, 0x80, 0x0 ;  /* 0x000000000000781c */ /* 0x000fe40003f0f070 */
[----:B------:R-:W-:-:S13]  /*1ed0*/  ISETP.GT.AND P1, PT, R25, R24, PT ;  /* 0x000000181900720c */ /* 0x000fda0003f24270 */
[----:B------:R-:W-:Y:S05]  /*1ee0*/  @!P1 BRA `(.L_x_1762) ;  /* 0x0000006800ac9947 */ /* 0x000fea0003800000 */
        /* <DEDUP_REMOVED lines=20> */
.L_x_1764:
[----:B------:R-:W-:Y:S05]  /*2030*/  BSYNC B6 ;  /* 0x0000000000067941 */ /* 0x000fea0003800000 */
.L_x_1763:
        /* <DEDUP_REMOVED lines=20> */
.L_x_1766:
[----:B------:R-:W-:Y:S05]  /*2180*/  BSYNC B6 ;  /* 0x0000000000067941 */ /* 0x000fea0003800000 */
.L_x_1765:
[----:B------:R-:W-:Y:S01]  /*2190*/  ULDC.64 UR4, c[0x0][0x9f8] ;  /* 0x00027e0000047ab9 */ /* 0x000fe20000000a00 */
[----:B------:R-:W2:Y:S01]  /*21a0*/  LDL R30, [R1+0x24] ;  /* 0x00002400011e7983 */ /* 0x000ea20000100800 */
[----:B------:R-:W-:Y:S01]  /*21b0*/  ISETP.NE.U32.AND P0, PT, RZ, UR4, PT ;  /* 0x00000004ff007c0c */ /* 0x000fe2000bf05070 */
[----:B------:R-:W0:Y:S01]  /*21c0*/  LDC.64 R12, c[0x0][0x300] ;  /* 0x0000c000ff0c7b82 */ /* 0x000e220000000a00 */
[----:B------:R-:W-:Y:S01]  /*21d0*/  IMAD.IADD R77, R26, 0x1, R27 ;  /* 0x000000011a4d7824 */ /* 0x000fe200078e021b */
[----:B------:R-:W-:Y:S01]  /*21e0*/  ULDC UR6, c[0x0][0x2f4] ;  /* 0x0000bd0000067ab9 */ /* 0x000fe20000000800 */
[----:B------:R-:W-:Y:S01]  /*21f0*/  ISETP.NE.AND.EX P0, PT, RZ, UR5, PT, P0 ;  /* 0x00000005ff007c0c */ /* 0x000fe2000bf05300 */
[----:B------:R-:W-:Y:S01]  /*2200*/  ULDC.64 UR4, c[0x0][0x330] ;  /* 0x0000cc0000047ab9 */ /* 0x000fe20000000a00 */
[----:B------:R-:W-:Y:S01]  /*2210*/  ULDC.64 UR8, c[0x0][0xa08] ;  /* 0x0002820000087ab9 */ /* 0x000fe20000000a00 */
[----:B------:R-:W3:Y:S02]  /*2220*/  LDL R26, [R1+0x38] ;  /* 0x00003800011a7983 */ /* 0x000ee40000100800 */
[----:B------:R-:W1:Y:S02]  /*2230*/  LDC.64 R20, c[0x0][0x408] ;  /* 0x00010200ff147b82 */ /* 0x000e640000000a00 */
[----:B------:R-:W4:Y:S06]  /*2240*/  LDL R14, [R1+0x3c] ;  /* 0x00003c00010e7983 */ /* 0x000f2c0000100800 */
[----:B------:R-:W0:Y:S08]  /*2250*/  @P0 LDC.64 R4, c[0x0][0x9f8] ;  /* 0x00027e00ff040b82 */ /* 0x000e300000000a00 */
[----:B------:R-:W1:Y:S01]  /*2260*/  LDC.64 R28, c[0x0][0x3f8] ;  /* 0x0000fe00ff1c7b82 */ /* 0x000e620000000a00 */
[----:B------:R-:W-:-:S07]  /*2270*/  SHF.R.S32.HI R32, RZ, 0x1f, R218 ;  /* 0x0000001fff207819 */ /* 0x000fce00000114da */
[----:B------:R-:W1:Y:S01]  /*2280*/  LDC R39, c[0x0][0x3f4] ;  /* 0x0000fd00ff277b82 */ /* 0x000e620000000800 */
[----:B0-----:R-:W-:-:S05]  /*2290*/  @P0 IMAD.WIDE R4, R63, 0x4, R4 ;  /* 0x000000043f040825 */ /* 0x001fca00078e0204 */
[----:B------:R0:W2:Y:S01]  /*22a0*/  @P0 LDG.E R63, desc[UR60][R4.64] ;  /* 0x0000003c043f0981 */ /* 0x0000a2000c1e1900 */
[----:B------:R-:W-:Y:S01]  /*22b0*/  SHF.R.S32.HI R33, RZ, 0x1f, R77 ;  /* 0x0000001fff217819 */ /* 0x000fe2000001144d */
[-C--:B------:R-:W-:Y:S01]  /*22c0*/  IMAD.WIDE.U32 R6, R77, R12.reuse, RZ ;  /* 0x0000000c4d067225 */ /* 0x080fe200078e00ff */
[----:B------:R-:W-:Y:S02]  /*22d0*/  ISETP.GE.AND P2, PT, R226, UR6, PT ;  /* 0x00000006e2007c0c */ /* 0x000fe4000bf46270 */
[----:B------:R-:W-:Y:S01]  /*22e0*/  ISETP.NE.U32.AND P0, PT, RZ, UR8, PT ;  /* 0x00000008ff007c0c */ /* 0x000fe2000bf05070 */
[----:B------:R-:W-:Y:S01]  /*22f0*/  IMAD R0, R33, R12, RZ ;  /* 0x0000000c21007224 */ /* 0x000fe200078e02ff */
[----:B------:R-:W-:Y:S01]  /*2300*/  ISETP.GE.AND P1, PT, R18, UR6, PT ;  /* 0x0000000612007c0c */ /* 0x000fe2000bf26270 */
[----:B------:R-:W-:Y:S01]  /*2310*/  IMAD.WIDE.U32 R8, R62, UR4, R18 ;  /* 0x000000043e087c25 */ /* 0x000fe2000f8e0012 */
[----:B------:R-:W-:Y:S02]  /*2320*/  ISETP.NE.AND.EX P0, PT, RZ, UR9, PT, P0 ;  /* 0x00000009ff007c0c */ /* 0x000fe4000bf05300 */
[----:B------:R-:W-:Y:S01]  /*2330*/  SHF.R.S32.HI R201, RZ, 0x1f, R200 ;  /* 0x0000001fffc97819 */ /* 0x000fe200000114c8 */
[----:B------:R-:W-:Y:S01]  /*2340*/  IMAD R3, R77, R13, R0 ;  /* 0x0000000d4d037224 */ /* 0x000fe200078e0200 */
[----:B------:R-:W-:-:S03]  /*2350*/  SHF.R.S32.HI R0, RZ, 0x1f, R62 ;  /* 0x0000001fff007819 */ /* 0x000fc6000001143e */
[----:B------:R-:W-:Y:S02]  /*2360*/  IMAD.IADD R7, R7, 0x1, R3 ;  /* 0x0000000107077824 */ /* 0x000fe400078e0203 */
[----:B------:R-:W-:-:S04]  /*2370*/  IMAD R3, R0, UR4, RZ ;  /* 0x0000000400037c24 */ /* 0x000fc8000f8e02ff */
[----:B------:R-:W-:Y:S01]  /*2380*/  IMAD R15, R62, UR5, R3 ;  /* 0x000000053e0f7c24 */ /* 0x000fe2000f8e0203 */
[----:B------:R-:W-:Y:S02]  /*2390*/  ULDC.64 UR4, c[0x0][0x308] ;  /* 0x0000c20000047ab9 */ /* 0x000fe40000000a00 */
[----:B------:R-:W-:Y:S01]  /*23a0*/  IMAD R3, R0, UR4, RZ ;  /* 0x0000000400037c24 */ /* 0x000fe2000f8e02ff */
[----:B------:R-:W-:Y:S01]  /*23b0*/  SEL R0, RZ, 0x1, P1 ;  /* 0x00000001ff007807 */ /* 0x000fe20000800000 */
[----:B0-----:R-:W-:-:S04]  /*23c0*/  IMAD.WIDE.U32 R4, R62, UR4, R6 ;  /* 0x000000043e047c25 */ /* 0x001fc8000f8e0006 */
[----:B------:R-:W-:Y:S01]  /*23d0*/  IMAD R11, R62, UR5, R3 ;  /* 0x000000053e0b7c24 */ /* 0x000fe2000f8e0203 */
[----:B------:R-:W-:Y:S01]  /*23e0*/  SEL R3, RZ, 0xffffffff, P2 ;  /* 0xffffffffff037807 */ /* 0x000fe20001000000 */
[----:B------:R-:W-:Y:S01]  /*23f0*/  ULDC.64 UR4, c[0x0][0x310] ;  /* 0x0000c40000047ab9 */ /* 0x000fe20000000a00 */
[----:B------:R-:W-:Y:S02]  /*2400*/  IMAD.IADD R9, R9, 0x1, R15 ;  /* 0x0000000109097824 */ /* 0x000fe400078e020f */
[----:B------:R-:W-:Y:S02]  /*2410*/  IMAD.IADD R5, R5, 0x1, R11 ;  /* 0x0000000105057824 */ /* 0x000fe400078e020b */
[----:B------:R-:W-:-:S05]  /*2420*/  IMAD.SHL.U32 R7, R3, 0x2, RZ ;  /* 0x0000000203077824 */ /* 0x000fca00078e00ff */
[----:B------:R-:W-:Y:S01]  /*2430*/  LOP3.LUT R6, R7, 0x2, R0, 0xe2, !PT ;  /* 0x0000000207067812 */ /* 0x000fe200078ee200 */
[----:B------:R-:W-:Y:S01]  /*2440*/  IMAD R10, R32, R12, RZ ;  /* 0x0000000c200a7224 */ /* 0x000fe200078e02ff */
[----:B--2---:R-:W-:Y:S02]  /*2450*/  SHF.R.S32.HI R3, RZ, 0x1f, R63 ;  /* 0x0000001fff037819 */ /* 0x004fe4000001143f */
[----:B------:R-:W-:Y:S02]  /*2460*/  SEL R63, R63, RZ, !P0 ;  /* 0x000000ff3f3f7207 */ /* 0x000fe40004000000 */
[----:B------:R-:W-:Y:S02]  /*2470*/  SEL R3, R3, RZ, !P0 ;  /* 0x000000ff03037207 */ /* 0x000fe40004000000 */
[----:B------:R-:W-:Y:S01]  /*2480*/  ISETP.GE.AND P0, PT, R30, UR6, PT ;  /* 0x000000061e007c0c */ /* 0x000fe2000bf06270 */
[----:B------:R-:W-:Y:S01]  /*2490*/  IMAD.WIDE.U32 R88, R63, UR4, R4 ;  /* 0x000000043f587c25 */ /* 0x000fe2000f8e0004 */
[----:B------:R-:W2:Y:S03]  /*24a0*/  LDL R30, [R1+0x28] ;  /* 0x00002800011e7983 */ /* 0x000ea60000100800 */
[----:B------:R-:W-:-:S02]  /*24b0*/  IMAD R0, R3, UR4, RZ ;  /* 0x0000000403007c24 */ /* 0x000fc4000f8e02ff */
[----:B------:R-:W-:-:S04]  /*24c0*/  IMAD.WIDE.U32 R4, R218, R12, R18 ;  /* 0x0000000cda047225 */ /* 0x000fc800078e0012 */
[----:B------:R-:W-:Y:S01]  /*24d0*/  IMAD R15, R63, UR5, R0 ;  /* 0x000000053f0f7c24 */ /* 0x000fe2000f8e0200 */
[----:B------:R-:W-:Y:S01]  /*24e0*/  ULDC.64 UR4, c[0x0][0x338] ;  /* 0x0000ce0000047ab9 */ /* 0x000fe20000000a00 */
[----:B-1----:R-:W-:Y:S01]  /*24f0*/  IMAD R0, R32, R20, RZ ;  /* 0x0000001420007224 */ /* 0x002fe200078e02ff */
[----:B------:R-:W-:Y:S01]  /*2500*/  SEL R7, RZ, 0x4, P0 ;  /* 0x00000004ff077807 */ /* 0x000fe20000000000 */
[C---:B------:R-:W-:Y:S02]  /*2510*/  IMAD R27, R218.reuse, R13, R10 ;  /* 0x0000000dda1b7224 */ /* 0x040fe400078e020a */
[----:B------:R-:W-:Y:S02]  /*2520*/  IMAD R11, R218, R21, R0 ;  /* 0x00000015da0b7224 */ /* 0x000fe400078e0200 */
[----:B------:R-:W-:Y:S01]  /*2530*/  IMAD R10, R3, UR4, RZ ;  /* 0x00000004030a7c24 */ /* 0x000fe2000f8e02ff */
[----:B------:R-:W-:Y:S01]  /*2540*/  IADD3 R3, P0, R88, R4, RZ ;  /* 0x0000000458037210 */ /* 0x000fe20007f1e0ff */
[----:B------:R-:W-:Y:S01]  /*2550*/  IMAD.IADD R0, R89, 0x1, R15 ;  /* 0x0000000159007824 */ /* 0x000fe200078e020f */
[----:B------:R-:W-:-:S02]  /*2560*/  ISETP.GE.AND P3, PT, R18, R39, PT ;  /* 0x000000271200720c */ /* 0x000fc40003f66270 */
[----:B------:R-:W-:Y:S02]  /*2570*/  ISETP.GE.AND P2, PT, R226, R39, PT ;  /* 0x00000027e200720c */ /* 0x000fe40003f46270 */
[----:B------:R-:W-:Y:S01]  /*2580*/  IADD3.X R4, R0, R5, R27, P0, !PT ;  /* 0x0000000500047210 */ /* 0x000fe200007fe41b */
[----:B------:R-:W-:Y:S01]  /*2590*/  IMAD R5, R32, R28, RZ ;  /* 0x0000001c20057224 */ /* 0x000fe200078e02ff */
[----:B------:R-:W-:Y:S01]  /*25a0*/  LOP3.LUT R31, R6, R7, RZ, 0xfc, !PT ;  /* 0x00000007061f7212 */ /* 0x000fe200078efcff */
[----:B------:R-:W-:Y:S01]  /*25b0*/  IMAD.WIDE.U32 R86, R63, UR4, R8 ;  /* 0x000000043f567c25 */ /* 0x000fe2000f8e0008 */
[----:B------:R-:W-:-:S03]  /*25c0*/  SEL R7, R39, RZ, P2 ;  /* 0x000000ff27077207 */ /* 0x000fc60001000000 */
[----:B------:R-:W-:Y:S01]  /*25d0*/  IMAD R9, R218, R29, R5 ;  /* 0x0000001dda097224 */ /* 0x000fe200078e0205 */
[----:B------:R-:W-:Y:S01]  /*25e0*/  SEL R5, R39, RZ, P3 ;  /* 0x000000ff27057207 */ /* 0x000fe20001800000 */
[----:B------:R-:W-:Y:S02]  /*25f0*/  IMAD.IADD R7, R226, 0x1, R7 ;  /* 0x00000001e2077824 */ /* 0x000fe400078e0207 */
[----:B------:R-:W-:Y:S02]  /*2600*/  VIADD R34, R218, 0x20 ;  /* 0x00000020da227836 */ /* 0x000fe40000000000 */
[----:B------:R-:W-:Y:S01]  /*2610*/  IMAD.IADD R5, R18, 0x1, R5 ;  /* 0x0000000112057824 */ /* 0x000fe200078e0205 */
[----:B------:R-:W-:Y:S01]  /*2620*/  SHF.R.S32.HI R8, RZ, 0x1f, R7 ;  /* 0x0000001fff087819 */ /* 0x000fe20000011407 */
[----:B------:R-:W-:-:S03]  /*2630*/  IMAD.SHL.U32 R34, R34, 0x40, RZ ;  /* 0x0000004022227824 */ /* 0x000fc600078e00ff */
[----:B------:R-:W-:Y:S01]  /*2640*/  SHF.R.S32.HI R6, RZ, 0x1f, R5 ;  /* 0x0000001fff067819 */ /* 0x000fe20000011405 */
[----:B------:R-:W-:Y:S01]  /*2650*/  IMAD.WIDE.U32 R80, R218, R28, R200 ;  /* 0x0000001cda507225 */ /* 0x000fe200078e00c8 */
[----:B------:R-:W-:-:S03]  /*2660*/  LEA.HI R92, R8, R7, RZ, 0x3 ;  /* 0x00000007085c7211 */ /* 0x000fc600078f18ff */
[----:B------:R-:W-:Y:S01]  /*2670*/  IMAD.WIDE.U32 R78, R218, R28, R18 ;  /* 0x0000001cda4e7225 */ /* 0x000fe200078e0012 */
[----:B------:R-:W-:Y:S02]  /*2680*/  LEA.HI R90, R6, R5, RZ, 0x3 ;  /* 0x00000005065a7211 */ /* 0x000fe400078f18ff */
[----:B------:R-:W-:Y:S01]  /*2690*/  LOP3.LUT R34, R34, 0x1c0, RZ, 0xc0, !PT ;  /* 0x000001c022227812 */ /* 0x000fe200078ec0ff */
[----:B------:R-:W-:Y:S02]  /*26a0*/  VIADD R35, R218, 0x20 ;  /* 0x00000020da237836 */ /* 0x000fe40000000000 */
[----:B------:R-:W-:Y:S02]  /*26b0*/  IMAD.IADD R81, R81, 0x1, R9 ;  /* 0x0000000151517824 */ /* 0x000fe400078e0209 */
[----:B------:R-:W-:Y:S01]  /*26c0*/  IMAD.IADD R79, R9, 0x1, R79 ;  /* 0x00000001094f7824 */ /* 0x000fe200078e024f */
[----:B------:R-:W-:Y:S01]  /*26d0*/  LEA.HI R9, R8, R7, RZ, 0x6 ;  /* 0x0000000708097211 */ /* 0x000fe200078f30ff */
[----:B------:R-:W-:Y:S01]  /*26e0*/  IMAD R63, R63, UR5, R10 ;  /* 0x000000053f3f7c24 */ /* 0x000fe2000f8e020a */
[----:B------:R-:W-:Y:S01]  /*26f0*/  LEA.HI R5, R6, R5, RZ, 0x6 ;  /* 0x0000000506057211 */ /* 0x000fe200078f30ff */
[----:B------:R-:W-:Y:S01]  /*2700*/  IMAD.SHL.U32 R35, R35, 0x40, RZ ;  /* 0x0000004023237824 */ /* 0x000fe200078e00ff */
[----:B------:R-:W-:-:S02]  /*2710*/  LOP3.LUT R8, R34, 0x38, R90, 0xf8, !PT ;  /* 0x0000003822087812 */ /* 0x000fc400078ef85a */
[----:B------:R-:W-:Y:S01]  /*2720*/  LOP3.LUT R10, R34, 0x38, R92, 0xf8, !PT ;  /* 0x00000038220a7812 */ /* 0x000fe200078ef85c */
[----:B------:R-:W-:Y:S01]  /*2730*/  IMAD.SHL.U32 R34, R218, 0x40, RZ ;  /* 0x00000040da227824 */ /* 0x000fe200078e00ff */
[----:B------:R-:W0:Y:S01]  /*2740*/  S2R R104, SR_TID.X ;  /* 0x0000000000687919 */ /* 0x000e220000002100 */
[----:B------:R-:W-:Y:S01]  /*2750*/  LOP3.LUT R35, R35, 0x1c0, RZ, 0xc0, !PT ;  /* 0x000001c023237812 */ /* 0x000fe200078ec0ff */
[----:B------:R-:W-:Y:S01]  /*2760*/  IMAD.SHL.U32 R6, R5, 0x40, RZ ;  /* 0x0000004005067824 */ /* 0x000fe200078e00ff */
[----:B------:R-:W-:Y:S01]  /*2770*/  LOP3.LUT R5, R90, 0x38, RZ, 0xc0, !PT ;  /* 0x000000385a057812 */ /* 0x000fe200078ec0ff */
[----:B------:R-:W-:Y:S01]  /*2780*/  IMAD.SHL.U32 R36, R218, 0x40, RZ ;  /* 0x00000040da247824 */ /* 0x000fe200078e00ff */
[----:B------:R-:W-:Y:S01]  /*2790*/  LOP3.LUT R34, R34, 0x1c0, RZ, 0xc0, !PT ;  /* 0x000001c022227812 */ /* 0x000fe200078ec0ff */
[----:B------:R-:W-:Y:S01]  /*27a0*/  IMAD.WIDE.U32 R84, R218, R20, R200 ;  /* 0x00000014da547225 */ /* 0x000fe200078e00c8 */
[----:B------:R-:W-:-:S03]  /*27b0*/  SHF.R.U32.HI R35, RZ, 0x3, R35 ;  /* 0x00000003ff237819 */ /* 0x000fc60000011623 */
[----:B------:R-:W-:Y:S01]  /*27c0*/  IMAD.WIDE.U32 R82, R218, R20, R18 ;  /* 0x00000014da527225 */ /* 0x000fe200078e0012 */
[----:B------:R-:W-:Y:S02]  /*27d0*/  LOP3.LUT R7, R92, 0x38, RZ, 0xc0, !PT ;  /* 0x000000385c077812 */ /* 0x000fe400078ec0ff */
[----:B------:R-:W-:Y:S01]  /*27e0*/  LOP3.LUT R5, R5, 0x1c0, R36, 0xf8, !PT ;  /* 0x000001c005057812 */ /* 0x000fe200078ef824 */
[----:B------:R-:W-:Y:S01]  /*27f0*/  IMAD.SHL.U32 R9, R9, 0x40, RZ ;  /* 0x0000004009097824 */ /* 0x000fe200078e00ff */
[----:B------:R-:W-:Y:S01]  /*2800*/  SHF.R.U32.HI R34, RZ, 0x3, R34 ;  /* 0x00000003ff227819 */ /* 0x000fe20000011622 */
[----:B------:R-:W-:Y:S02]  /*2810*/  IMAD.IADD R85, R85, 0x1, R11 ;  /* 0x0000000155557824 */ /* 0x000fe400078e020b */
[----:B------:R-:W-:Y:S01]  /*2820*/  IMAD.IADD R83, R11, 0x1, R83 ;  /* 0x000000010b537824 */ /* 0x000fe200078e0253 */
[----:B------:R-:W-:Y:S02]  /*2830*/  LOP3.LUT R11, R8, R35, RZ, 0x3c, !PT ;  /* 0x00000023080b7212 */ /* 0x000fe400078e3cff */
[----:B------:R-:W-:-:S02]  /*2840*/  LOP3.LUT R6, R6, 0xfffff000, RZ, 0xc0, !PT ;  /* 0xfffff00006067812 */ /* 0x000fc400078ec0ff */
[----:B------:R-:W-:Y:S02]  /*2850*/  LOP3.LUT R8, R7, 0x1c0, R36, 0xf8, !PT ;  /* 0x000001c007087812 */ /* 0x000fe400078ef824 */
[----:B------:R-:W-:Y:S02]  /*2860*/  LOP3.LUT R7, R5, R34, RZ, 0x3c, !PT ;  /* 0x0000002205077212 */ /* 0x000fe400078e3cff */
[----:B------:R-:W-:Y:S02]  /*2870*/  LOP3.LUT R9, R9, 0xfffff000, RZ, 0xc0, !PT ;  /* 0xfffff00009097812 */ /* 0x000fe400078ec0ff */
[----:B------:R-:W-:Y:S02]  /*2880*/  LOP3.LUT R10, R10, R35, RZ, 0x3c, !PT ;  /* 0x000000230a0a7212 */ /* 0x000fe400078e3cff */
[----:B-----5:R-:W-:Y:S02]  /*2890*/  SHF.R.S32.HI R27, RZ, 0x1f, R23 ;  /* 0x0000001fff1b7819 */ /* 0x020fe40000011417 */
[----:B---3--:R-:W-:-:S02]  /*28a0*/  IADD3 R5, R11, R6, R26 ;  /* 0x000000060b057210 */ /* 0x008fc40007ffe01a */
[----:B----4-:R-:W-:Y:S02]  /*28b0*/  IADD3 R6, R7, R6, R14 ;  /* 0x0000000607067210 */ /* 0x010fe40007ffe00e */
[----:B------:R-:W-:Y:S01]  /*28c0*/  IADD3 R7, R10, R9, R26 ;  /* 0x000000090a077210 */ /* 0x000fe20007ffe01a */
[----:B------:R-:W-:Y:S01]  /*28d0*/  IMAD R26, R27, R28, RZ ;  /* 0x0000001c1b1a7224 */ /* 0x000fe200078e02ff */
[----:B------:R-:W-:Y:S02]  /*28e0*/  LOP3.LUT R8, R8, R34, RZ, 0x3c, !PT ;  /* 0x0000002208087212 */ /* 0x000fe400078e3cff */
[----:B------:R-:W-:Y:S01]  /*28f0*/  IADD3 R76, P1, R218, R77, RZ ;  /* 0x0000004dda4c7210 */ /* 0x000fe20007f3e0ff */
[C---:B------:R-:W-:Y:S01]  /*2900*/  IMAD R35, R23.reuse, R29, R26 ;  /* 0x0000001d17237224 */ /* 0x040fe200078e021a */
[----:B------:R-:W-:Y:S01]  /*2910*/  IADD3 R8, R8, R9, R14 ;  /* 0x0000000908087210 */ /* 0x000fe20007ffe00e */
[----:B------:R-:W-:-:S04]  /*2920*/  IMAD.WIDE.U32 R80, R23, R28, R80 ;  /* 0x0000001c17507225 */ /* 0x000fc800078e0050 */
[----:B------:R-:W-:Y:S01]  /*2930*/  IMAD.WIDE.U32 R78, R23, R28, R78 ;  /* 0x0000001c174e7225 */ /* 0x000fe200078e004e */
[----:B------:R-:W-:-:S03]  /*2940*/  SHF.R.S32.HI R91, RZ, 0x3, R92 ;  /* 0x00000003ff5b7819 */ /* 0x000fc6000001145c */
[-C--:B------:R-:W-:Y:S02]  /*2950*/  IMAD R14, R27, R20.reuse, RZ ;  /* 0x000000141b0e7224 */ /* 0x080fe400078e02ff */
[----:B------:R-:W-:Y:S02]  /*2960*/  IMAD.X R77, R32, 0x1, R33, P1 ;  /* 0x00000001204d7824 */ /* 0x000fe400008e0621 */
[----:B------:R-:W-:Y:S02]  /*2970*/  IMAD.IADD R33, R81, 0x1, R35 ;  /* 0x0000000151217824 */ /* 0x000fe400078e0223 */
[----:B------:R-:W-:Y:S01]  /*2980*/  IMAD.IADD R34, R35, 0x1, R79 ;  /* 0x0000000123227824 */ /* 0x000fe200078e024f */
[----:B------:R-:W-:Y:S01]  /*2990*/  SHF.R.S32.HI R35, RZ, 0x3, R90 ;  /* 0x00000003ff237819 */ /* 0x000fe2000001145a */
[C---:B------:R-:W-:Y:S01]  /*29a0*/  IMAD R37, R23.reuse, R21, R14 ;  /* 0x0000001517257224 */ /* 0x040fe200078e020e */
[----:B------:R-:W-:Y:S01]  /*29b0*/  LOP3.LUT R90, R90, 0xfffffff8, RZ, 0xc0, !PT ;  /* 0xfffffff85a5a7812 */ /* 0x000fe200078ec0ff */
[----:B------:R-:W-:Y:S01]  /*29c0*/  IMAD.WIDE.U32 R84, R23, R20, R84 ;  /* 0x0000001417547225 */ /* 0x000fe200078e0054 */
[----:B------:R-:W-:-:S02]  /*29d0*/  LOP3.LUT R92, R92, 0xfffffff8, RZ, 0xc0, !PT ;  /* 0xfffffff85c5c7812 */ /* 0x000fc400078ec0ff */
[C---:B------:R-:W-:Y:S01]  /*29e0*/  SHF.L.U64.HI R9, R12.reuse, 0x6, R13 ;  /* 0x000000060c097819 */ /* 0x040fe2000001020d */
[----:B------:R-:W-:Y:S01]  /*29f0*/  IMAD.WIDE.U32 R82, R23, R20, R82 ;  /* 0x0000001417527225 */ /* 0x000fe200078e0052 */
[----:B------:R-:W-:Y:S02]  /*2a00*/  SHF.L.U64.HI R10, R12, 0x5, R13 ;  /* 0x000000050c0a7819 */ /* 0x000fe4000001020d */
[--C-:B------:R-:W-:Y:S01]  /*2a10*/  SHF.L.U64.HI R13, R20, 0x6, R21.reuse ;  /* 0x00000006140d7819 */ /* 0x100fe20000010215 */
[----:B------:R-:W-:Y:S01]  /*2a20*/  IMAD.SHL.U32 R11, R12, 0x40, RZ ;  /* 0x000000400c0b7824 */ /* 0x000fe200078e00ff */
[C---:B------:R-:W-:Y:S01]  /*2a30*/  SHF.L.U64.HI R14, R20.reuse, 0x5, R21 ;  /* 0x00000005140e7819 */ /* 0x040fe20000010215 */
[----:B------:R-:W-:Y:S01]  /*2a40*/  IMAD.SHL.U32 R15, R20, 0x40, RZ ;  /* 0x00000040140f7824 */ /* 0x000fe200078e00ff */
[C-C-:B------:R-:W-:Y:S01]  /*2a50*/  SHF.L.U64.HI R21, R28.reuse, 0x6, R29.reuse ;  /* 0x000000061c157819 */ /* 0x140fe2000001021d */
[C---:B------:R-:W-:Y:S01]  /*2a60*/  IMAD.SHL.U32 R27, R28.reuse, 0x40, RZ ;  /* 0x000000401c1b7824 */ /* 0x040fe200078e00ff */
[----:B------:R-:W-:Y:S01]  /*2a70*/  SHF.L.U64.HI R26, R28, 0x5, R29 ;  /* 0x000000051c1a7819 */ /* 0x000fe2000001021d */
[----:B------:R-:W-:Y:S01]  /*2a80*/  IMAD.SHL.U32 R12, R12, 0x20, RZ ;  /* 0x000000200c0c7824 */ /* 0x000fe200078e00ff */
[----:B0-----:R-:W-:Y:S01]  /*2a90*/  LEA.HI R104, R104, 0x8, RZ, 0x19 ;  /* 0x0000000868687811 */ /* 0x001fe200078fc8ff */
[----:B------:R-:W-:Y:S01]  /*2aa0*/  IMAD.SHL.U32 R20, R20, 0x20, RZ ;  /* 0x0000002014147824 */ /* 0x000fe200078e00ff */
[----:B------:R-:W-:Y:S01]  /*2ab0*/  SHF.R.S32.HI R96, RZ, 0x1f, R90 ;  /* 0x0000001fff607819 */ /* 0x000fe2000001145a */
[----:B------:R-:W-:Y:S01]  /*2ac0*/  IMAD.SHL.U32 R28, R28, 0x20, RZ ;  /* 0x000000201c1c7824 */ /* 0x000fe200078e00ff */
[----:B------:R-:W-:Y:S01]  /*2ad0*/  SHF.R.S32.HI R97, RZ, 0x1f, R92 ;  /* 0x0000001fff617819 */ /* 0x000fe2000001145c */
[----:B------:R-:W-:-:S02]  /*2ae0*/  IMAD.SHL.U32 R29, R39, 0x2, RZ ;  /* 0x00000002271d7824 */ /* 0x000fc400078e00ff */
[----:B------:R-:W-:Y:S02]  /*2af0*/  IMAD.IADD R32, R37, 0x1, R83 ;  /* 0x0000000125207824 */ /* 0x000fe400078e0253 */
[----:B------:R-:W-:Y:S01]  /*2b00*/  IMAD.IADD R98, R87, 0x1, R63 ;  /* 0x0000000157627824 */ /* 0x000fe200078e023f */
[----:B--2---:R-:W-:Y:S01]  /*2b10*/  ISETP.GE.AND P0, PT, R30, UR6, PT ;  /* 0x000000061e007c0c */ /* 0x004fe2000bf06270 */
[----:B------:R-:W-:-:S05]  /*2b20*/  VIADD R30, R218, 0x20 ;  /* 0x00000020da1e7836 */ /* 0x000fca0000000000 */
[----:B------:R-:W-:Y:S02]  /*2b30*/  SHF.R.S32.HI R102, RZ, 0x1f, R30 ;  /* 0x0000001fff667819 */ /* 0x000fe4000001141e */
[----:B------:R-:W-:-:S04]  /*2b40*/  SEL R30, RZ, 0x8, P0 ;  /* 0x00000008ff1e7807 */ /* 0x000fc80000000000 */
[C---:B------:R-:W-:Y:S02]  /*2b50*/  LOP3.LUT R95, R31.reuse, R30, RZ, 0xfc, !PT ;  /* 0x0000001e1f5f7212 */ /* 0x040fe400078efcff */
[----:B------:R-:W-:Y:S01]  /*2b60*/  LOP3.LUT R30, R31, 0x1, RZ, 0xc0, !PT ;  /* 0x000000011f1e7812 */ /* 0x000fe200078ec0ff */
[----:B------:R-:W-:Y:S01]  /*2b70*/  IMAD.IADD R31, R85, 0x1, R37 ;  /* 0x00000001551f7824 */ /* 0x000fe200078e0225 */
[C---:B------:R-:W-:Y:S02]  /*2b80*/  LOP3.LUT R93, R95.reuse, 0x2, RZ, 0xc0, !PT ;  /* 0x000000025f5d7812 */ /* 0x040fe400078ec0ff */
[C---:B------:R-:W-:Y:S02]  /*2b90*/  LOP3.LUT R94, R95.reuse, 0x4, RZ, 0xc0, !PT ;  /* 0x000000045f5e7812 */ /* 0x040fe400078ec0ff */
[----:B------:R-:W-:-:S07]  /*2ba0*/  LOP3.LUT R95, R95, 0x8, RZ, 0xc0, !PT ;  /* 0x000000085f5f7812 */ /* 0x000fce00078ec0ff */
.L_x_1842:
[----:B-1--4-:R-:W2:Y:S01]  /*2bb0*/  LDL R41, [R1+0x50] ;  /* 0x0000500001297983 */ /* 0x012ea20000100800 */
[----:B0-----:R-:W0:Y:S01]  /*2bc0*/  LDC R120, c[0x0][0x3f4] ;  /* 0x0000fd00ff787b82 */ /* 0x001e220000000800 */
[----:B------:R-:W-:Y:S01]  /*2bd0*/  VIADD R40, R25, 0xffffffff ;  /* 0xffffffff19287836 */ /* 0x000fe20000000000 */
[----:B------:R-:W-:Y:S05]  /*2be0*/  YIELD ;  /* 0x0000000000007946 */ /* 0x000fea0003800000 */
[----:B------:R-:W-:Y:S01]  /*2bf0*/  SHF.R.S32.HI R39, RZ, 0x1f, R40 ;  /* 0x0000001fff277819 */ /* 0x000fe20000011428 */
[----:B------:R-:W1:Y:S01]  /*2c00*/  LDC.64 R108, c[0x0][0x2e8] ;  /* 0x0000ba00ff6c7b82 */ /* 0x000e620000000a00 */
[-C--:B------:R-:W-:Y:S01]  /*2c10*/  IMAD R36, R9, R40.reuse, RZ ;  /* 0x0000002809247224 */ /* 0x080fe200078e02ff */
[----:B------:R-:W-:Y:S01]  /*2c20*/  BSSY B0, `(.L_x_1767) ;  /* 0x0000571000007945 */ /* 0x000fe20003800000 */
[----:B------:R-:W-:-:S04]  /*2c30*/  IMAD.WIDE.U32 R112, R11, R40, RZ ;  /* 0x000000280b707225 */ /* 0x000fc800078e00ff */
[----:B------:R-:W-:Y:S01]  /*2c40*/  IMAD R73, R39, R11, R36 ;  /* 0x0000000b27497224 */ /* 0x000fe200078e0224 */
[CC--:B------:R-:W-:Y:S02]  /*2c50*/  IADD3 R37, P0, R3.reuse, R112.reuse, RZ ;  /* 0x0000007003257210 */ /* 0x0c0fe40007f1e0ff */
[----:B------:R-:W-:Y:S01]  /*2c60*/  IADD3 R25, P4, P5, R3, R112, R12 ;  /* 0x0000007003197210 */ /* 0x000fe20007d9e00c */
[----:B------:R-:W-:-:S04]  /*2c70*/  IMAD.IADD R73, R113, 0x1, R73 ;  /* 0x0000000171497824 */ /* 0x000fc800078e0249 */
[----:B------:R-:W-:Y:S01]  /*2c80*/  IMAD.X R38, R73, 0x1, R4, P0 ;  /* 0x0000000149267824 */ /* 0x000fe200000e0604 */
[----:B0-----:R-:W-:Y:S02]  /*2c90*/  ISETP.GE.AND P0, PT, R120, 0x1, PT ;  /* 0x000000017800780c */ /* 0x001fe40003f06270 */
[----:B------:R-:W-:Y:S02]  /*2ca0*/  IADD3.X R36, R4, R73, R10, P4, P5 ;  /* 0x0000004904247210 */ /* 0x000fe400027ea40a */
[-C--:B-1----:R-:W-:Y:S02]  /*2cb0*/  LEA R50, P1, R37, R108.reuse, 0x1 ;  /* 0x0000006c25327211 */ /* 0x082fe400078208ff */
[----:B------:R-:W-:Y:S02]  /*2cc0*/  LEA R48, P6, R25, R108, 0x1 ;  /* 0x0000006c19307211 */ /* 0x000fe400078c08ff */
[----:B------:R-:W-:Y:S02]  /*2cd0*/  LEA.HI.X R51, R37, R109, R38, 0x1, P1 ;  /* 0x0000006d25337211 */ /* 0x000fe400008f0c26 */
[----:B------:R-:W-:-:S02]  /*2ce0*/  ISETP.GT.AND P1, PT, R40, R24, PT ;  /* 0x000000182800720c */ /* 0x000fc40003f24270 */
[----:B------:R-:W-:Y:S01]  /*2cf0*/  LEA.HI.X R49, R25, R109, R36, 0x1, P6 ;  /* 0x0000006d19317211 */ /* 0x000fe200030f0c24 */
[----:B------:R-:W-:Y:S01]  /*2d00*/  IMAD.MOV.U32 R25, RZ, RZ, R40 ;  /* 0x000000ffff197224 */ /* 0x000fe200078e0028 */
[----:B------:R-:W-:Y:S01]  /*2d10*/  P2R R100, PR, RZ, 0x2 ;  /* 0x00000002ff647803 */ /* 0x000fe20000000000 */
[----:B--2---:R-:W-:-:S04]  /*2d20*/  IMAD R101, R17, 0x4000, R41 ;  /* 0x0000400011657824 */ /* 0x004fc800078e0229 */
[----:B------:R-:W-:Y:S01]  /*2d30*/  IMAD R101, R101, 0x2, R16 ;  /* 0x0000000265657824 */ /* 0x000fe200078e0210 */
[----:B------:R-:W-:Y:S06]  /*2d40*/  @!P0 BRA `(.L_x_1768) ;  /* 0x0000005000cc8947 */ /* 0x000fec0003800000 */
[----:B------:R-:W-:Y:S01]  /*2d50*/  ULDC.U8 UR4, c[0x0][0x410] ;  /* 0x0001040000047ab9 */ /* 0x000fe20000000000 */
[-C--:B------:R-:W-:Y:S01]  /*2d60*/  IMAD R36, R21, R40.reuse, RZ ;  /* 0x0000002815247224 */ /* 0x080fe200078e02ff */
[----:B------:R-:W-:Y:S01]  /*2d70*/  ISETP.NE.AND P0, PT, RZ, UR4, PT ;  /* 0x00000004ff007c0c */ /* 0x000fe2000bf05270 */
[-C--:B------:R-:W-:Y:S02]  /*2d80*/  IMAD R38, R13, R40.reuse, RZ ;  /* 0x000000280d267224 */ /* 0x080fe400078e02ff */
        /* <DEDUP_REMOVED lines=25> */
[----:B------:R-:W-:Y:S01]  /*2f20*/  ISETP.GE.AND P5, PT, R200, R120, PT ;  /* 0x00000078c800720c */ /* 0x000fe20003fa6270 */
[----:B------:R-:W-:Y:S01]  /*2f30*/  IMAD.X R38, R99, 0x1, R33, P1 ;  /* 0x0000000163267824 */ /* 0x000fe200008e0621 */
[----:B------:R-:W-:Y:S01]  /*2f40*/  LEA R36, P1, R37, UR4, 0x1 ;  /* 0x0000000425247c11 */ /* 0x000fe2000f8208ff */
[----:B------:R-:W-:Y:S01]  /*2f50*/  IMAD.X R42, R107, 0x1, R31, P4 ;  /* 0x000000016b2a7824 */ /* 0x000fe200020e061f */
[----:B------:R-:W-:-:S02]  /*2f60*/  CS2R R110, SRZ ;  /* 0x00000000006e7805 */ /* 0x000fc4000001ff00 */
[-C--:B------:R-:W-:Y:S02]  /*2f70*/  ISETP.GE.AND P4, PT, R234, R120.reuse, PT ;  /* 0x00000078ea00720c */ /* 0x080fe40003f86270 */
[----:B------:R-:W-:Y:S01]  /*2f80*/  LEA.HI.X R37, R37, UR5, R38, 0x1, P1 ;  /* 0x0000000525257c11 */ /* 0x000fe200088f0c26 */
[----:B------:R-:W-:Y:S02]  /*2f90*/  ULDC.64 UR4, c[0x0][0x400] ;  /* 0x0001000000047ab9 */ /* 0x000fe40000000a00 */
[C---:B------:R-:W-:Y:S02]  /*2fa0*/  LEA R38, P1, R39.reuse, UR4, 0x1 ;  /* 0x0000000427267c11 */ /* 0x040fe4000f8208ff */
[----:B------:R0:W5:Y:S02]  /*2fb0*/  @!P5 LDG.E.64 R108, desc[UR60][R36.64] ;  /* 0x0000003c246cd981 */ /* 0x000164000c1e1b00 */
        /* <DEDUP_REMOVED lines=16> */
.L_x_1771:
[----:B------:R-:W-:Y:S05]  /*30c0*/  BSYNC B1 ;  /* 0x0000000000017941 */ /* 0x000fea0003800000 */
.L_x_1770:
        /* <DEDUP_REMOVED lines=8> */
[----:B------:R-:W-:Y:S01]  /*3150*/  CS2R R54, SRZ ;  /* 0x0000000000367805 */ /* 0x000fe2000001ff00 */
[----:B-----5:R-:W-:Y:S01]  /*3160*/  IMAD.MOV.U32 R112, RZ, RZ, R60 ;  /* 0x000000ffff707224 */ /* 0x020fe200078e003c */
[----:B------:R-:W-:Y:S01]  /*3170*/  CS2R R58, SRZ ;  /* 0x00000000003a7805 */ /* 0x000fe2000001ff00 */
[----:B------:R-:W-:-:S04]  /*3180*/  IMAD.MOV.U32 R113, RZ, RZ, R61 ;  /* 0x000000ffff717224 */ /* 0x000fc800078e003d */
[----:B------:R-:W-:Y:S05]  /*3190*/  @P4 BRA `(.L_x_1773) ;  /* 0x0000000000784947 */ /* 0x000fea0003800000 */
        /* <DEDUP_REMOVED lines=30> */
.L_x_1773:
[----:B------:R-:W-:Y:S05]  /*3380*/  BSYNC B1 ;  /* 0x0000000000017941 */ /* 0x000fea0003800000 */
.L_x_1772:
        /* <DEDUP_REMOVED lines=41> */
[----:B------:R-:W-:Y:S01]  /*3620*/  ISETP.NE.AND P1, PT, R233, 0x3, PT ;  /* 0x00000003e900780c */ /* 0x000fe20003f25270 */
        /* <DEDUP_REMOVED lines=23> */
.L_x_1774:
[----:B------:R-:W2:Y:S01]  /*37a0*/  LDL R36, [R1] ;  /* 0x0000000001247983 */ /* 0x000ea20000100800 */
[----:B------:R-:W-:Y:S01]  /*37b0*/  IMAD R99, R17, 0x8, R16 ;  /* 0x0000000811637824 */ /* 0x000fe200078e0210 */
[----:B------:R-:W-:Y:S01]  /*37c0*/  BSSY B1, `(.L_x_1775) ;  /* 0x0000004000017945 */ /* 0x000fe20003800000 */
[----:B--2---:R-:W-:-:S04]  /*37d0*/  SHF.L.U32 R107, R36, 0x1f, RZ ;  /* 0x0000001f246b7819 */ /* 0x004fc800000006ff */
[----:B------:R-:W0:Y:S02]  /*37e0*/  SYNCS.PHASECHK.TRANS64.TRYWAIT P5, [R99+URZ+0x30890], R107 ;  /* 0x0308906b630075a7 */ /* 0x000e2400080a017f */
[----:B0-----:R-:W-:Y:S05]  /*37f0*/  @!P5 BRA `(.L_x_1776) ;  /* 0x0000027800c8d947 */ /* 0x001fea0003800000 */
.L_x_2237:
[----:B------:R-:W-:Y:S05]  /*3800*/  BSYNC B1 ;  /* 0x0000000000017941 */ /* 0x000fea0003800000 */
.L_x_1775:
        /* <DEDUP_REMOVED lines=30> */
[----:B------:R-:W-:Y:S01]  /*39f0*/  FMUL.FTZ R39, R39, R134 ;  /* 0x0000008627277220 */ /* 0x000fe20000410000 */
[----:B------:R-:W-:Y:S01]  /*3a00*/  LOP3.LUT R36, R36, 0xffff0000, RZ, 0xc0, !PT ;  /* 0xffff000024247812 */ /* 0x000fe200078ec0ff */
[C---:B------:R-:W-:Y:S01]  /*3a10*/  FMUL.FTZ R143, R109.reuse, R140 ;  /* 0x0000008c6d8f7220 */ /* 0x040fe20000410000 */
[----:B------:R-:W-:Y:S01]  /*3a20*/  FMUL.FTZ R109, R109, R136 ;  /* 0x000000886d6d7220 */ /* 0x000fe20000410000 */
        /* <DEDUP_REMOVED lines=21> */
.L_x_1782:
[----:B------:R-:W-:Y:S05]  /*3b80*/  BSYNC B3 ;  /* 0x0000000000037941 */ /* 0x000fea0003800000 */
.L_x_1781:
[----:B--2---:R1:W-:Y:S02]  /*3b90*/  STG.E.128 desc[UR60][R50.64], R36 ;  /* 0x0000002432007986 */ /* 0x0043e4000c101d3c */
.L_x_1780:
[----:B------:R-:W-:Y:S05]  /*3ba0*/  BSYNC B2 ;  /* 0x0000000000027941 */ /* 0x000fea0003800000 */
.L_x_1779:
        /* <DEDUP_REMOVED lines=20> */
[C---:B------:R-:W-:Y:S01]  /*3cf0*/  LOP3.LUT R134, R133.reuse, 0xffff0000, RZ, 0xc0, !PT ;  /* 0xffff000085867812 */ /* 0x040fe200078ec0ff */
        /* <DEDUP_REMOVED lines=32> */
.L_x_1786:
[----:B------:R-:W-:Y:S05]  /*3f00*/  BSYNC B3 ;  /* 0x0000000000037941 */ /* 0x000fea0003800000 */
.L_x_1785:
[----:B--2---:R2:W-:Y:S02]  /*3f10*/  STG.E.128 desc[UR60][R50.64+0x80], R36 ;  /* 0x0000802432007986 */ /* 0x0045e4000c101d3c */
.L_x_1784:
[----:B------:R-:W-:Y:S05]  /*3f20*/  BSYNC B2 ;  /* 0x0000000000027941 */ /* 0x000fea0003800000 */
.L_x_1783:
[----:B------:R-:W-:Y:S01]  /*3f30*/  ISETP.NE.AND P0, PT, R94, RZ, PT ;  /* 0x000000ff5e00720c */ /* 0x000fe20003f05270 */
[----:B------:R-:W-:-:S12]  /*3f40*/  BSSY B2, `(.L_x_1787) ;  /* 0x0000036000027945 */ /* 0x000fd80003800000 */
[----:B------:R-:W-:Y:S05]  /*3f50*/  @!P0 BRA `(.L_x_1788) ;  /* 0x0000000000d08947 */ /* 0x000fea0003800000 */
[----:B-12---:R1:W2:Y:S01]  /*3f60*/  LDS.128 R36, [R101+0x24400] ;  /* 0x0244000065247984 */ /* 0x0062a20000000c00 */
        /* <DEDUP_REMOVED lines=49> */
.L_x_1790:
[----:B------:R-:W-:Y:S05]  /*4280*/  BSYNC B3 ;  /* 0x0000000000037941 */ /* 0x000fea0003800000 */
.L_x_1789:
[----:B--2---:R3:W-:Y:S02]  /*4290*/  STG.E.128 desc[UR60][R50.64+0x100], R36 ;  /* 0x0001002432007986 */ /* 0x0047e4000c101d3c */
.L_x_1788:
[----:B------:R-:W-:Y:S05]  /*42a0*/  BSYNC B2 ;  /* 0x0000000000027941 */ /* 0x000fea0003800000 */
.L_x_1787:
        /* <DEDUP_REMOVED lines=30> */
[----:B------:R-:W-:Y:S01]  /*4490*/  LOP3.LUT R128, R128, 0xffff0000, RZ, 0xc0, !PT ;  /* 0xffff000080807812 */ /* 0x000fe200078ec0ff */
[-C--:B------:R-:W-:Y:S01]  /*44a0*/  FMUL.FTZ R61, R61, R65.reuse ;  /* 0x000000413d3d7220 */ /* 0x080fe20000410000 */
[----:B------:R-:W-:Y:S01]  /*44b0*/  LOP3.LUT R126, R126, 0xffff0000, RZ, 0xc0, !PT ;  /* 0xffff00007e7e7812 */ /* 0x000fe200078ec0ff */
[----:B------:R-:W-:Y:S02]  /*44c0*/  IMAD.U32 R125, R125, 0x10000, RZ ;  /* 0x000100007d7d7824 */ /* 0x000fe400078e00ff */
[C---:B------:R-:W-:Y:S01]  /*44d0*/  FFMA.FTZ R73, R38.reuse, R64, -R73 ;  /* 0x0000004026497223 */ /* 0x040fe20000010849 */
[----:B------:R-:W-:Y:S01]  /*44e0*/  FFMA.FTZ R66, R38, R66, R39 ;  /* 0x0000004226427223 */ /* 0x000fe20000010027 */
[----:B------:R-:W-:Y:S01]  /*44f0*/  FFMA.FTZ R75, R60, R65, -R75 ;  /* 0x000000413c4b7223 */ /* 0x000fe2000001084b */
[----:B------:R-:W-:Y:S01]  /*4500*/  FMUL.FTZ R38, R36, R127 ;  /* 0x0000007f24267220 */ /* 0x000fe20000410000 */
[----:B------:R-:W-:Y:S01]  /*4510*/  FFMA.FTZ R60, R60, R67, R61 ;  /* 0x000000433c3c7223 */ /* 0x000fe2000001003d */
[C---:B------:R-:W-:Y:S01]  /*4520*/  FMUL.FTZ R39, R63.reuse, R128 ;  /* 0x000000803f277220 */ /* 0x040fe20000410000 */
[-C--:B------:R-:W-:Y:S01]  /*4530*/  FMUL.FTZ R36, R36, R125.reuse ;  /* 0x0000007d24247220 */ /* 0x080fe20000410000 */
        /* <DEDUP_REMOVED lines=10> */
[----:B------:R-:W-:-:S07]  /*45e0*/  IMAD.MOV.U32 R38, RZ, RZ, R60 ;  /* 0x000000ffff267224 */ /* 0x000fce00078e003c */
.L_x_1792:
[----:B------:R-:W-:Y:S05]  /*45f0*/  BSYNC B2 ;  /* 0x0000000000027941 */ /* 0x000fea0003800000 */
.L_x_1791:
[----:B--2---:R4:W-:Y:S02]  /*4600*/  STG.E.128 desc[UR60][R50.64+0x180], R36 ;  /* 0x0001802432007986 */ /* 0x0049e4000c101d3c */
.L_x_1778:
[----:B------:R-:W-:Y:S05]  /*4610*/  BSYNC B1 ;  /* 0x0000000000017941 */ /* 0x000fea0003800000 */
.L_x_1777:
        /* <DEDUP_REMOVED lines=54> */
.L_x_1797:
[----:B------:R-:W-:Y:S05]  /*4980*/  BSYNC B2 ;  /* 0x0000000000027941 */ /* 0x000fea0003800000 */
.L_x_1796:
[----:B--2---:R1:W-:Y:S02]  /*4990*/  STG.E.128 desc[UR60][R48.64], R36 ;  /* 0x0000002430007986 */ /* 0x0043e4000c101d3c */
.L_x_1795:
[----:B------:R-:W-:Y:S05]  /*49a0*/  BSYNC B1 ;  /* 0x0000000000017941 */ /* 0x000fea0003800000 */
.L_x_1794:
        /* <DEDUP_REMOVED lines=53> */
.L_x_1801:
[----:B------:R-:W-:Y:S05]  /*4d00*/  BSYNC B2 ;  /* 0x0000000000027941 */ /* 0x000fea0003800000 */
.L_x_1800:
[----:B--2---:R1:W-:Y:S02]  /*4d10*/  STG.E.128 desc[UR60][R48.64+0x80], R36 ;  /* 0x0000802430007986 */ /* 0x0043e4000c101d3c */
.L_x_1799:
[----:B------:R-:W-:Y:S05]  /*4d20*/  BSYNC B1 ;  /* 0x0000000000017941 */ /* 0x000fea0003800000 */
.L_x_1798:
        /* <DEDUP_REMOVED lines=53> */
.L_x_1805:
[----:B------:R-:W-:Y:S05]  /*5080*/  BSYNC B2 ;  /* 0x0000000000027941 */ /* 0x000fea0003800000 */
.L_x_1804:
[----:B--2---:R1:W-:Y:S02]  /*5090*/  STG.E.128 desc[UR60][R48.64+0x100], R36 ;  /* 0x0001002430007986 */ /* 0x0043e4000c101d3c */
.L_x_1803:
[----:B------:R-:W-:Y:S05]  /*50a0*/  BSYNC B1 ;  /* 0x0000000000017941 */ /* 0x000fea0003800000 */
.L_x_1802:
        /* <DEDUP_REMOVED lines=52> */
.L_x_1807:
[----:B------:R-:W-:Y:S05]  /*53f0*/  BSYNC B1 ;  /* 0x0000000000017941 */ /* 0x000fea0003800000 */
.L_x_1806:
[----:B--2---:R1:W-:Y:S01]  /*5400*/  STG.E.128 desc[UR60][R48.64+0x180], R36 ;  /* 0x0001802430007986 */ /* 0x0043e2000c101d3c */
[----:B------:R-:W-:Y:S05]  /*5410*/  BRA `(.L_x_1793) ;  /* 0x0000002c00c47947 */ /* 0x000fea0003800000 */
.L_x_1769:
        /* <DEDUP_REMOVED lines=32> */
[----:B------:R0:W5:Y:S04]  /*5620*/  @!P5 LDG.E.128 R36, desc[UR60][R52.64+0x80] ;  /* 0x0000803c3424d981 */ /* 0x000168000c1e1d00 */
[----:B------:R0:W5:Y:S04]  /*5630*/  @!P1 LDG.E.128 R40, desc[UR60][R52.64] ;  /* 0x0000003c34289981 */ /* 0x000168000c1e1d00 */
[----:B------:R0:W5:Y:S04]  /*5640*/  @!P1 LDG.E.128 R48, desc[UR60][R56.64] ;  /* 0x0000003c38309981 */ /* 0x000168000c1e1d00 */
[----:B------:R0:W5:Y:S02]  /*5650*/  @!P5 LDG.E.128 R44, desc[UR60][R56.64+0x80] ;  /* 0x0000803c382cd981 */ /* 0x000164000c1e1d00 */
.L_x_1809:
[----:B------:R-:W-:Y:S05]  /*5660*/  BSYNC B1 ;  /* 0x0000000000017941 */ /* 0x000fea0003800000 */
.L_x_1808:
        /* <DEDUP_REMOVED lines=25> */
[----:B------:R-:W-:Y:S02]  /*5800*/  LEA R68, P5, R71, UR4, 0x1 ;  /* 0x0000000447447c11 */ /* 0x000fe4000f8a08ff */
        /* <DEDUP_REMOVED lines=11> */
.L_x_1811:
[----:B------:R-:W-:Y:S05]  /*58c0*/  BSYNC B1 ;  /* 0x0000000000017941 */ /* 0x000fea0003800000 */
.L_x_1810:
[----:B0-----:R-:W-:Y:S01]  /*58d0*/  IMAD.MOV.U32 R68, RZ, RZ, R36 ;  /* 0x000000ffff447224 */ /* 0x001fe200078e0024 */
        /* <DEDUP_REMOVED lines=64> */
.L_x_1812:
[----:B------:R-:W2:Y:S01]  /*5ce0*/  LDL R68, [R1] ;  /* 0x0000000001447983 */ /* 0x000ea20000100800 */
[----:B------:R-:W-:Y:S01]  /*5cf0*/  IMAD R99, R17, 0x8, R16 ;  /* 0x0000000811637824 */ /* 0x000fe200078e0210 */
[----:B------:R-:W0:Y:S01]  /*5d00*/  LDC R122, c[0x0][0x2f4] ;  /* 0x0000bd00ff7a7b82 */ /* 0x000e220000000800 */
[----:B------:R-:W-:Y:S07]  /*5d10*/  BSSY B1, `(.L_x_1813) ;  /* 0x0000005000017945 */ /* 0x000fee0003800000 */
[----:B------:R-:W1:Y:S01]  /*5d20*/  LDC.64 R110, c[0x0][0x300] ;  /* 0x0000c000ff6e7b82 */ /* 0x000e620000000a00 */
[----:B--2---:R-:W-:-:S04]  /*5d30*/  SHF.L.U32 R107, R68, 0x1f, RZ ;  /* 0x0000001f446b7819 */ /* 0x004fc800000006ff */
[----:B------:R-:W2:Y:S02]  /*5d40*/  SYNCS.PHASECHK.TRANS64.TRYWAIT P5, [R99+URZ+0x30890], R107 ;  /* 0x0308906b630075a7 */ /* 0x000ea400080a017f */
[----:B012---:R-:W-:Y:S05]  /*5d50*/  @!P5 BRA `(.L_x_1814) ;  /* 0x000002540084d947 */ /* 0x007fea0003800000 */
.L_x_2238:
[----:B------:R-:W-:Y:S05]  /*5d60*/  BSYNC B1 ;  /* 0x0000000000017941 */ /* 0x000fea0003800000 */
.L_x_1813:
[----:B------:R-:W-:Y:S01]  /*5d70*/  BSSY B1, `(.L_x_1815) ;  /* 0x0000117000017945 */ /* 0x000fe20003800000 */
[----:B------:R-:W-:Y:S02]  /*5d80*/  IMAD.IADD R124, R122, 0x1, -R29 ;  /* 0x000000017a7c7824 */ /* 0x000fe400078e0a1d */
[----:B------:R-:W-:Y:S01]  /*5d90*/  IMAD.MOV.U32 R113, RZ, RZ, R73 ;  /* 0x000000ffff717224 */ /* 0x000fe200078e0049 */
[----:B------:R-:W-:Y:S06]  /*5da0*/  @P4 BRA `(.L_x_1816) ;  /* 0x00000010004c4947 */ /* 0x000fec0003800000 */
[----:B------:R-:W-:Y:S01]  /*5db0*/  ISETP.NE.AND P4, PT, R30, RZ, PT ;  /* 0x000000ff1e00720c */ /* 0x000fe20003f85270 */
[-C--:B------:R-:W-:Y:S01]  /*5dc0*/  IMAD.WIDE.U32 R114, R218, R110.reuse, R112 ;  /* 0x0000006eda727225 */ /* 0x080fe200078e0070 */
[----:B------:R-:W-:Y:S01]  /*5dd0*/  SHF.R.S32.HI R68, RZ, 0x1f, R218 ;  /* 0x0000001fff447819 */ /* 0x000fe200000114da */
[----:B------:R-:W-:Y:S04]  /*5de0*/  BSSY B2, `(.L_x_1817) ;  /* 0x0000089000027945 */ /* 0x000fe80003800000 */
[----:B------:R-:W-:-:S04]  /*5df0*/  IMAD R68, R68, R110, RZ ;  /* 0x0000006e44447224 */ /* 0x000fc800078e02ff */
[----:B------:R-:W-:-:S04]  /*5e00*/  IMAD R131, R218, R111, R68 ;  /* 0x0000006fda837224 */ /* 0x000fc800078e0244 */
[----:B------:R-:W-:Y:S01]  /*5e10*/  IMAD.IADD R131, R131, 0x1, R115 ;  /* 0x0000000183837824 */ /* 0x000fe200078e0273 */
[----:B------:R-:W-:Y:S06]  /*5e20*/  @!P4 BRA `(.L_x_1818) ;  /* 0x000000080010c947 */ /* 0x000fec0003800000 */
[----:B------:R-:W2:Y:S01]  /*5e30*/  LDL R75, [R1+0x3c] ;  /* 0x00003c00014b7983 */ /* 0x000ea20000100800 */
[----:B------:R-:W-:Y:S01]  /*5e40*/  SEL R68, R29, R124, !P3 ;  /* 0x0000007c1d447207 */ /* 0x000fe20005800000 */
[----:B------:R-:W-:Y:S01]  /*5e50*/  IMAD.SHL.U32 R116, R218, 0x40, RZ ;  /* 0x00000040da747824 */ /* 0x000fe200078e00ff */
[----:B------:R-:W-:Y:S01]  /*5e60*/  IADD3 R72, P4, P5, R88, R114, R90 ;  /* 0x0000007258487210 */ /* 0x000fe20007d9e05a */
[----:B------:R-:W-:Y:S01]  /*5e70*/  IMAD.SHL.U32 R117, R218, 0x40, RZ ;  /* 0x00000040da757824 */ /* 0x000fe200078e00ff */
[----:B------:R-:W-:Y:S01]  /*5e80*/  SHF.R.S32.HI R69, RZ, 0x1f, R68 ;  /* 0x0000001fff457819 */ /* 0x000fe20000011444 */
[----:B------:R-:W-:Y:S01]  /*5e90*/  BSSY B3, `(.L_x_1819) ;  /* 0x000007b000037945 */ /* 0x000fe20003800000 */
[----:B------:R-:W-:Y:S02]  /*5ea0*/  IADD3.X R74, R0, R131, R96, P4, P5 ;  /* 0x00000083004a7210 */ /* 0x000fe400027ea460 */
[----:B------:R-:W-:Y:S02]  /*5eb0*/  LEA.HI R68, R69, R68, RZ, 0x4 ;  /* 0x0000004445447211 */ /* 0x000fe400078f20ff */
[----:B------:R-:W-:-:S02]  /*5ec0*/  LOP3.LUT R116, R116, 0x1c0, RZ, 0xc0, !PT ;  /* 0x000001c074747812 */ /* 0x000fc400078ec0ff */
[----:B------:R-:W-:Y:S02]  /*5ed0*/  LEA.HI.SX32 R68, R68, R35, 0x1c ;  /* 0x0000002344447211 */ /* 0x000fe400078fe2ff */
[----:B------:R-:W-:Y:S02]  /*5ee0*/  SHF.R.U32.HI R116, RZ, 0x3, R116 ;  /* 0x00000003ff747819 */ /* 0x000fe40000011674 */
[----:B------:R-:W-:Y:S01]  /*5ef0*/  SHF.R.S32.HI R71, RZ, 0x1f, R68 ;  /* 0x0000001fff477819 */ /* 0x000fe20000011444 */
[----:B------:R-:W-:-:S03]  /*5f00*/  IMAD.SHL.U32 R69, R68, 0x8, RZ ;  /* 0x0000000844457824 */ /* 0x000fc600078e00ff */
[----:B------:R-:W-:Y:S02]  /*5f10*/  LEA.HI R71, R71, R68, RZ, 0x3 ;  /* 0x0000004447477211 */ /* 0x000fe400078f18ff */
[----:B------:R-:W-:-:S03]  /*5f20*/  ISETP.GE.AND P4, PT, R69, R122, PT ;  /* 0x0000007a4500720c */ /* 0x000fc60003f86270 */
[----:B------:R-:W-:-:S05]  /*5f30*/  IMAD.SHL.U32 R71, R71, 0x200, RZ ;  /* 0x0000020047477824 */ /* 0x000fca00078e00ff */
[----:B------:R-:W-:-:S05]  /*5f40*/  LOP3.LUT R71, R71, 0x7ffff000, RZ, 0xc0, !PT ;  /* 0x7ffff00047477812 */ /* 0x000fca00078ec0ff */
[--C-:B------:R-:W-:Y:S02]  /*5f50*/  @!P4 SHF.R.S32.HI R70, RZ, 0x1f, R69.reuse ;  /* 0x0000001fff46c819 */ /* 0x100fe40000011445 */
[----:B------:R-:W-:Y:S02]  /*5f60*/  @!P4 IADD3 R73, P5, P6, R88, R114, R69 ;  /* 0x000000725849c210 */ /* 0x000fe40007ebe045 */
[----:B------:R-:W-:Y:S02]  /*5f70*/  LOP3.LUT R69, R69, 0x38, RZ, 0xc0, !PT ;  /* 0x0000003845457812 */ /* 0x000fe400078ec0ff */
[----:B------:R-:W-:Y:S02]  /*5f80*/  @!P4 IADD3.X R70, R0, R131, R70, P5, P6 ;  /* 0x000000830046c210 */ /* 0x000fe40002fec446 */
[----:B------:R-:W-:-:S04]  /*5f90*/  LOP3.LUT R69, R69, 0x1c0, R117, 0xf8, !PT ;  /* 0x000001c045457812 */ /* 0x000fc800078ef875 */
[----:B------:R-:W-:Y:S01]  /*5fa0*/  LOP3.LUT R68, R69, R116, RZ, 0x3c, !PT ;  /* 0x0000007445447212 */ /* 0x000fe200078e3cff */
[----:B------:R-:W-:Y:S01]  /*5fb0*/  IMAD R69, R17, 0x4000, R6 ;  /* 0x0000400011457824 */ /* 0x000fe200078e0206 */
[----:B------:R-:W-:-:S03]  /*5fc0*/  LEA R116, P5, R72, R108, 0x1 ;  /* 0x0000006c48747211 */ /* 0x000fc600078a08ff */
[----:B------:R-:W-:Y:S01]  /*5fd0*/  IMAD R69, R69, 0x2, R16 ;  /* 0x0000000245457824 */ /* 0x000fe200078e0210 */
[----:B------:R-:W-:Y:S02]  /*5fe0*/  LEA.HI.X R117, R72, R109, R74, 0x1, P5 ;  /* 0x0000006d48757211 */ /* 0x000fe400028f0c4a */
[----:B------:R-:W-:-:S04]  /*5ff0*/  @!P4 LEA R118, P5, R73, R108, 0x1 ;  /* 0x0000006c4976c211 */ /* 0x000fc800078a08ff */
[----:B------:R-:W-:Y:S02]  /*6000*/  @!P4 LEA.HI.X R119, R73, R109, R70, 0x1, P5 ;  /* 0x0000006d4977c211 */ /* 0x000fe400028f0c46 */
[----:B------:R-:W-:Y:S02]  /*6010*/  ISETP.GE.AND P5, PT, R18, R120, PT ;  /* 0x000000781200720c */ /* 0x000fe40003fa6270 */
[----:B--2---:R-:W-:-:S05]  /*6020*/  IADD3 R68, R68, R71, R75 ;  /* 0x0000004744447210 */ /* 0x004fca0007ffe04b */
[----:B------:R-:W-:-:S04]  /*6030*/  IMAD R71, R17, 0x4000, R68 ;  /* 0x0000400011477824 */ /* 0x000fc800078e0244 */
[----:B------:R-:W-:Y:S02]  /*6040*/  IMAD R72, R71, 0x2, R16 ;  /* 0x0000000247487824 */ /* 0x000fe400078e0210 */
[----:B------:R-:W1:Y:S04]  /*6050*/  LDS.128 R68, [R69+0x20400] ;  /* 0x0204000045447984 */ /* 0x000e680000000c00 */
[----:B------:R-:W2:Y:S01]  /*6060*/  LDS.128 R72, [R72+0x20400] ;  /* 0x0204000048487984 */ /* 0x000ea20000000c00 */
[----:B------:R-:W-:Y:S05]  /*6070*/  @P5 BRA `(.L_x_1820) ;  /* 0x0000000400705947 */ /* 0x000fea0003800000 */
[----:B------:R-:W-:Y:S01]  /*6080*/  SHF.R.U32.HI R157, RZ, 0x10, R49 ;  /* 0x00000010ff9d7819 */ /* 0x000fe20000011631 */
[----:B--2---:R-:W-:Y:S01]  /*6090*/  IMAD.U32 R152, R75, 0x10000, RZ ;  /* 0x000100004b987824 */ /* 0x004fe200078e00ff */
[----:B------:R-:W-:Y:S01]  /*60a0*/  SHF.R.U32.HI R159, RZ, 0x10, R41 ;  /* 0x00000010ff9f7819 */ /* 0x000fe20000011629 */
[----:B------:R-:W-:Y:S01]  /*60b0*/  IMAD.U32 R155, R73, 0x10000, RZ ;  /* 0x00010000499b7824 */ /* 0x000fe200078e00ff */
[----:B------:R-:W-:Y:S01]  /*60c0*/  SHF.R.U64 R158, R42, 0x10, R43 ;  /* 0x000000102a9e7819 */ /* 0x000fe2000000122b */
[----:B-1----:R-:W-:Y:S01]  /*60d0*/  IMAD.U32 R148, R71, 0x10000, RZ ;  /* 0x0001000047947824 */ /* 0x002fe200078e00ff */
[----:B------:R-:W-:Y:S01]  /*60e0*/  SHF.R.U64 R153, R50, 0x10, R51 ;  /* 0x0000001032997819 */ /* 0x000fe20000001233 */
[----:B------:R-:W-:Y:S01]  /*60f0*/  IMAD.U32 R150, R69, 0x10000, RZ ;  /* 0x0001000045967824 */ /* 0x000fe200078e00ff */
[----:B------:R-:W-:Y:S01]  /*6100*/  PRMT R157, R164, 0x5410, R157 ;  /* 0x00005410a49d7816 */ /* 0x000fe2000000009d */
[----:B------:R-:W-:Y:S01]  /*6110*/  IMAD.U32 R42, R70, 0x10000, RZ ;  /* 0x00010000462a7824 */ /* 0x000fe200078e00ff */
[----:B------:R-:W-:-:S02]  /*6120*/  LOP3.LUT R50, R75, 0xffff0000, RZ, 0xc0, !PT ;  /* 0xffff00004b327812 */ /* 0x000fc400078ec0ff */
[----:B------:R-:W-:Y:S02]  /*6130*/  PRMT R75, R161, 0x5410, R159 ;  /* 0x00005410a14b7816 */ /* 0x000fe4000000009f */
[----:B------:R-:W-:Y:S01]  /*6140*/  SHF.R.U64 R160, R40, 0x10, R41 ;  /* 0x0000001028a07819 */ /* 0x000fe20000001229 */
[----:B------:R-:W-:Y:S01]  /*6150*/  IMAD.U32 R41, R72, 0x10000, RZ ;  /* 0x0001000048297824 */ /* 0x000fe200078e00ff */
[----:B------:R-:W-:Y:S01]  /*6160*/  SHF.R.U64 R149, R48, 0x10, R49 ;  /* 0x0000001030957819 */ /* 0x000fe20000001231 */
[----:B------:R-:W-:Y:S01]  /*6170*/  IMAD.U32 R40, R68, 0x10000, RZ ;  /* 0x0001000044287824 */ /* 0x000fe200078e00ff */
[----:B------:R-:W-:Y:S02]  /*6180*/  SHF.R.U32.HI R154, RZ, 0x10, R51 ;  /* 0x00000010ff9a7819 */ /* 0x000fe40000011633 */
[----:B------:R-:W-:Y:S01]  /*6190*/  PRMT R49, R123, 0x5432, R158 ;  /* 0x000054327b317816 */ /* 0x000fe2000000009e */
[----:B------:R-:W-:Y:S01]  /*61a0*/  IMAD.U32 R158, R157, 0x10000, RZ ;  /* 0x000100009d9e7824 */ /* 0x000fe200078e00ff */
[----:B------:R-:W-:Y:S01]  /*61b0*/  SHF.R.U32.HI R156, RZ, 0x10, R43 ;  /* 0x00000010ff9c7819 */ /* 0x000fe2000001162b */
[----:B------:R-:W-:Y:S01]  /*61c0*/  IMAD.U32 R43, R74, 0x10000, RZ ;  /* 0x000100004a2b7824 */ /* 0x000fe200078e00ff */
[----:B------:R-:W-:-:S02]  /*61d0*/  LOP3.LUT R151, R73, 0xffff0000, RZ, 0xc0, !PT ;  /* 0xffff000049977812 */ /* 0x000fc400078ec0ff */
[----:B------:R-:W-:Y:S01]  /*61e0*/  LOP3.LUT R48, R71, 0xffff0000, RZ, 0xc0, !PT ;  /* 0xffff000047307812 */ /* 0x000fe200078ec0ff */
[----:B------:R-:W-:Y:S01]  /*61f0*/  IMAD.U32 R71, R75, 0x10000, RZ ;  /* 0x000100004b477824 */ /* 0x000fe200078e00ff */
[----:B------:R-:W-:Y:S02]  /*6200*/  LOP3.LUT R51, R69, 0xffff0000, RZ, 0xc0, !PT ;  /* 0xffff000045337812 */ /* 0x000fe400078ec0ff */
[----:B------:R-:W-:Y:S02]  /*6210*/  PRMT R73, R126, 0x5432, R160 ;  /* 0x000054327e497816 */ /* 0x000fe400000000a0 */
[----:B------:R-:W-:Y:S01]  /*6220*/  PRMT R69, R162, 0x5410, R153 ;  /* 0x00005410a2457816 */ /* 0x000fe20000000099 */
[----:B------:R-:W-:Y:S01]  /*6230*/  FMUL.FTZ R153, R155, R158 ;  /* 0x0000009e9b997220 */ /* 0x000fe20000410000 */
[----:B------:R-:W-:Y:S02]  /*6240*/  PRMT R159, R125, 0x5432, R154 ;  /* 0x000054327d9f7816 */ /* 0x000fe4000000009a */
[----:B------:R-:W-:Y:S01]  /*6250*/  LOP3.LUT R160, R157, 0xffff0000, RZ, 0xc0, !PT ;  /* 0xffff00009da07812 */ /* 0x000fe200078ec0ff */
[-C--:B------:R-:W-:Y:S01]  /*6260*/  FMUL.FTZ R157, R155, R71.reuse ;  /* 0x000000479b9d7220 */ /* 0x080fe20000410000 */
[----:B------:R-:W-:Y:S01]  /*6270*/  PRMT R156, R121, 0x5432, R156 ;  /* 0x00005432799c7816 */ /* 0x000fe2000000009c */
[----:B------:R-:W-:Y:S01]  /*6280*/  FFMA.FTZ R71, R150, R71, -R153 ;  /* 0x0000004796477223 */ /* 0x000fe20000010899 */
[----:B------:R-:W-:Y:S01]  /*6290*/  LOP3.LUT R154, R75, 0xffff0000, RZ, 0xc0, !PT ;  /* 0xffff00004b9a7812 */ /* 0x000fe200078ec0ff */
[----:B------:R-:W-:-:S02]  /*62a0*/  IMAD.U32 R155, R159, 0x10000, RZ ;  /* 0x000100009f9b7824 */ /* 0x000fc400078e00ff */
[C---:B------:R-:W-:Y:S01]  /*62b0*/  FMUL.FTZ R162, R151.reuse, R160 ;  /* 0x000000a097a27220 */ /* 0x040fe20000410000 */
[----:B------:R-:W-:Y:S02]  /*62c0*/  IMAD.U32 R153, R156, 0x10000, RZ ;  /* 0x000100009c997824 */ /* 0x000fe400078e00ff */
[----:B------:R-:W-:Y:S01]  /*62d0*/  FFMA.FTZ R75, R150, R158, R157 ;  /* 0x0000009e964b7223 */ /* 0x000fe2000001009d */
[-C--:B------:R-:W-:Y:S01]  /*62e0*/  FMUL.FTZ R158, R151, R154.reuse ;  /* 0x0000009a979e7220 */ /* 0x080fe20000410000 */
[----:B------:R-:W-:Y:S01]  /*62f0*/  FFMA.FTZ R150, R51, R154, -R162 ;  /* 0x0000009a33967223 */ /* 0x000fe200000108a2 */
[C---:B------:R-:W-:Y:S01]  /*6300*/  FMUL.FTZ R151, R152.reuse, R155 ;  /* 0x0000009b98977220 */ /* 0x040fe20000410000 */
[----:B------:R-:W-:Y:S01]  /*6310*/  LOP3.LUT R159, R159, 0xffff0000, RZ, 0xc0, !PT ;  /* 0xffff00009f9f7812 */ /* 0x000fe200078ec0ff */
[-C--:B------:R-:W-:Y:S01]  /*6320*/  FMUL.FTZ R154, R152, R153.reuse ;  /* 0x00000099989a7220 */ /* 0x080fe20000410000 */
[----:B------:R-:W-:Y:S01]  /*6330*/  PRMT R149, R163, 0x5410, R149 ;  /* 0x00005410a3957816 */ /* 0x000fe20000000095 */
[----:B------:R-:W-:Y:S01]  /*6340*/  FFMA.FTZ R152, R51, R160, R158 ;  /* 0x000000a033987223 */ /* 0x000fe2000001009e */
[----:B------:R-:W-:Y:S01]  /*6350*/  FFMA.FTZ R51, R148, R153, -R151 ;  /* 0x0000009994337223 */ /* 0x000fe20000010897 */
[----:B------:R-:W-:Y:S01]  /*6360*/  LOP3.LUT R153, R156, 0xffff0000, RZ, 0xc0, !PT ;  /* 0xffff00009c997812 */ /* 0x000fe200078ec0ff */
[----:B------:R-:W-:Y:S01]  /*6370*/  FFMA.FTZ R148, R148, R155, R154 ;  /* 0x0000009b94947223 */ /* 0x000fe2000001009a */
[----:B------:R-:W-:Y:S01]  /*6380*/  FMUL.FTZ R155, R50, R159 ;  /* 0x0000009f329b7220 */ /* 0x000fe20000410000 */
[----:B------:R-:W-:Y:S01]  /*6390*/  IMAD.U32 R154, R149, 0x10000, RZ ;  /* 0x00010000959a7824 */ /* 0x000fe200078e00ff */
[----:B------:R-:W-:Y:S01]  /*63a0*/  LOP3.LUT R72, R72, 0xffff0000, RZ, 0xc0, !PT ;  /* 0xffff000048487812 */ /* 0x000fe200078ec0ff */
[----:B------:R-:W-:-:S02]  /*63b0*/  IMAD.U32 R151, R73, 0x10000, RZ ;  /* 0x0001000049977824 */ /* 0x000fc400078e00ff */
[-C--:B------:R-:W-:Y:S01]  /*63c0*/  FMUL.FTZ R157, R50, R153.reuse ;  /* 0x00000099329d7220 */ /* 0x080fe20000410000 */
[----:B------:R-:W-:Y:S01]  /*63d0*/  FFMA.FTZ R156, R48, R153, -R155 ;  /* 0x00000099309c7223 */ /* 0x000fe2000001089b */
[-C--:B------:R-:W-:Y:S01]  /*63e0*/  FMUL.FTZ R153, R41, R154.reuse ;  /* 0x0000009a29997220 */ /* 0x080fe20000410000 */
[----:B------:R-:W-:Y:S01]  /*63f0*/  LOP3.LUT R149, R149, 0xffff0000, RZ, 0xc0, !PT ;  /* 0xffff000095957812 */ /* 0x000fe200078ec0ff */
[-C--:B------:R-:W-:Y:S01]  /*6400*/  FMUL.FTZ R41, R41, R151.reuse ;  /* 0x0000009729297220 */ /* 0x080fe20000410000 */
[----:B------:R-:W-:Y:S01]  /*6410*/  LOP3.LUT R68, R68, 0xffff0000, RZ, 0xc0, !PT ;  /* 0xffff000044447812 */ /* 0x000fe200078ec0ff */
[C---:B------:R-:W-:Y:S01]  /*6420*/  FFMA.FTZ R153, R40.reuse, R151, -R153 ;  /* 0x0000009728997223 */ /* 0x040fe20000010899 */
[----:B------:R-:W-:Y:S01]  /*6430*/  LOP3.LUT R73, R73, 0xffff0000, RZ, 0xc0, !PT ;  /* 0xffff000049497812 */ /* 0x000fe200078ec0ff */
[----:B------:R-:W-:Y:S01]  /*6440*/  FFMA.FTZ R154, R40, R154, R41 ;  /* 0x0000009a289a7223 */ /* 0x000fe20000010029 */
[----:B------:R-:W-:Y:S01]  /*6450*/  FMUL.FTZ R155, R72, R149 ;  /* 0x00000095489b7220 */ /* 0x000fe20000410000 */
[----:B------:R-:W-:Y:S01]  /*6460*/  IMAD.U32 R41, R69, 0x10000, RZ ;  /* 0x0001000045297824 */ /* 0x000fe200078e00ff */
[----:B------:R-:W-:Y:S01]  /*6470*/  LOP3.LUT R74, R74, 0xffff0000, RZ, 0xc0, !PT ;  /* 0xffff00004a4a7812 */ /* 0x000fe200078ec0ff */
[----:B------:R-:W-:Y:S01]  /*6480*/  IMAD.U32 R40, R49, 0x10000, RZ ;  /* 0x0001000031287824 */ /* 0x000fe200078e00ff */
[----:B------:R-:W-:Y:S01]  /*6490*/  LOP3.LUT R69, R69, 0xffff0000, RZ, 0xc0, !PT ;  /* 0xffff000045457812 */ /* 0x000fe200078ec0ff */
[----:B------:R-:W-:Y:S01]  /*64a0*/  FFMA.FTZ R157, R48, R159, R157 ;  /* 0x0000009f309d7223 */ /* 0x000fe2000001009d */
[----:B------:R-:W-:Y:S01]  /*64b0*/  LOP3.LUT R49, R49, 0xffff0000, RZ, 0xc0, !PT ;  /* 0xffff000031317812 */ /* 0x000fe200078ec0ff */
[-C--:B------:R-:W-:Y:S01]  /*64c0*/  FMUL.FTZ R151, R72, R73.reuse ;  /* 0x0000004948977220 */ /* 0x080fe20000410000 */
[----:B------:R-:W-:Y:S01]  /*64d0*/  FFMA.FTZ R48, R68, R73, -R155 ;  /* 0x0000004944307223 */ /* 0x000fe2000001089b */
[C---:B------:R-:W-:Y:S01]  /*64e0*/  FMUL.FTZ R73, R43.reuse, R41 ;  /* 0x000000292b497220 */ /* 0x040fe20000410000 */
[-C--:B------:R-:W-:Y:S01]  /*64f0*/  FMUL.FTZ R50, R43, R40.reuse ;  /* 0x000000282b327220 */ /* 0x080fe20000410000 */
[----:B------:R-:W-:Y:S01]  /*6500*/  LOP3.LUT R70, R70, 0xffff0000, RZ, 0xc0, !PT ;  /* 0xffff000046467812 */ /* 0x000fe200078ec0ff */
[C---:B------:R-:W-:Y:S01]  /*6510*/  FMUL.FTZ R43, R74.reuse, R69 ;  /* 0x000000454a2b7220 */ /* 0x040fe20000410000 */
[----:B------:R-:W-:Y:S01]  /*6520*/  FMUL.FTZ R74, R74, R49 ;  /* 0x000000314a4a7220 */ /* 0x000fe20000410000 */
[C---:B------:R-:W-:Y:S01]  /*6530*/  FFMA.FTZ R73, R42.reuse, R40, -R73 ;  /* 0x000000282a497223 */ /* 0x040fe20000010849 */
[----:B------:R-:W-:Y:S01]  /*6540*/  FFMA.FTZ R50, R42, R41, R50 ;  /* 0x000000292a327223 */ /* 0x000fe20000010032 */
[C---:B------:R-:W-:Y:S01]  /*6550*/  FFMA.FTZ R40, R70.reuse, R49, -R43 ;  /* 0x0000003146287223 */ /* 0x040fe2000001082b */
[----:B------:R-:W-:Y:S01]  /*6560*/  FFMA.FTZ R69, R70, R69, R74 ;  /* 0x0000004546457223 */ /* 0x000fe2000001004a */
[----:B------:R-:W-:Y:S01]  /*6570*/  F2FP.BF16.F32.PACK_AB R71, R150, R71 ;  /* 0x000000479647723e */ /* 0x000fe200000010ff */
[----:B------:R-:W-:Y:S01]  /*6580*/  FFMA.FTZ R151, R68, R149, R151 ;  /* 0x0000009544977223 */ /* 0x000fe20000010097 */
[----:B------:R-:W-:-:S02]  /*6590*/  F2FP.BF16.F32.PACK_AB R75, R152, R75 ;  /* 0x0000004b984b723e */ /* 0x000fc400000010ff */
[----:B------:R-:W-:Y:S02]  /*65a0*/  F2FP.BF16.F32.PACK_AB R51, R156, R51 ;  /* 0x000000339c33723e */ /* 0x000fe400000010ff */
        /* <DEDUP_REMOVED lines=8> */
[----:B------:R-:W-:-:S07]  /*6630*/  IMAD.MOV.U32 R75, RZ, RZ, R148 ;  /* 0x000000ffff4b7224 */ /* 0x000fce00078e0094 */
.L_x_1820:
[----:B------:R-:W-:Y:S05]  /*6640*/  BSYNC B3 ;  /* 0x0000000000037941 */ /* 0x000fea0003800000 */
.L_x_1819:
[----:B-1----:R1:W-:Y:S04]  /*6650*/  STG.E.128 desc[UR60][R116.64], R68 ;  /* 0x0000004474007986 */ /* 0x0023e8000c101d3c */
[----:B--2---:R1:W-:Y:S02]  /*6660*/  @!P4 STG.E.128 desc[UR60][R118.64], R72 ;  /* 0x000000487600c986 */ /* 0x0043e4000c101d3c */
.L_x_1818:
[----:B------:R-:W-:Y:S05]  /*6670*/  BSYNC B2 ;  /* 0x0000000000027941 */ /* 0x000fea0003800000 */
.L_x_1817:
[----:B------:R-:W-:-:S13]  /*6680*/  ISETP.NE.AND P4, PT, R93, RZ, PT ;  /* 0x000000ff5d00720c */ /* 0x000fda0003f85270 */
[----:B------:R-:W-:Y:S05]  /*6690*/  @!P4 BRA `(.L_x_1816) ;  /* 0x000000080010c947 */ /* 0x000fea0003800000 */
[----:B------:R-:W2:Y:S01]  /*66a0*/  LDL R50, [R1+0x3c] ;  /* 0x00003c0001327983 */ /* 0x000ea20000100800 */
[----:B------:R-:W-:Y:S01]  /*66b0*/  SEL R40, R29, R124, !P2 ;  /* 0x0000007c1d287207 */ /* 0x000fe20005000000 */
[----:B------:R-:W-:Y:S01]  /*66c0*/  IMAD.SHL.U32 R51, R218, 0x40, RZ ;  /* 0x00000040da337824 */ /* 0x000fe200078e00ff */
[----:B------:R-:W-:Y:S01]  /*66d0*/  IADD3 R48, P4, P5, R88, R114, R92 ;  /* 0x0000007258307210 */ /* 0x000fe20007d9e05c */
[----:B-1----:R-:W-:Y:S01]  /*66e0*/  IMAD.SHL.U32 R68, R218, 0x40, RZ ;  /* 0x00000040da447824 */ /* 0x002fe200078e00ff */
        /* <DEDUP_REMOVED lines=17> */
[----:B------:R-:W-:Y:S02]  /*6800*/  LOP3.LUT R41, R41, 0x1c0, R68, 0xf8, !PT ;  /* 0x000001c029297812 */ /* 0x000fe400078ef844 */
[----:B------:R-:W-:-:S02]  /*6810*/  LEA R68, P5, R48, R108, 0x1 ;  /* 0x0000006c30447211 */ /* 0x000fc400078a08ff */
[----:B------:R-:W-:Y:S01]  /*6820*/  LOP3.LUT R40, R41, R51, RZ, 0x3c, !PT ;  /* 0x0000003329287212 */ /* 0x000fe200078e3cff */
[----:B------:R-:W-:Y:S01]  /*6830*/  IMAD R41, R17, 0x4000, R8 ;  /* 0x0000400011297824 */ /* 0x000fe200078e0208 */
[----:B------:R-:W-:Y:S02]  /*6840*/  LEA.HI.X R69, R48, R109, R49, 0x1, P5 ;  /* 0x0000006d30457211 */ /* 0x000fe400028f0c31 */
[----:B------:R-:W-:Y:S01]  /*6850*/  @!P4 LEA R70, P5, R114, R108, 0x1 ;  /* 0x0000006c7246c211 */ /* 0x000fe200078a08ff */
[----:B------:R-:W-:-:S03]  /*6860*/  IMAD R41, R41, 0x2, R16 ;  /* 0x0000000229297824 */ /* 0x000fc600078e0210 */
        /* <DEDUP_REMOVED lines=8> */
[----:B------:R-:W-:Y:S02]  /*68f0*/  SHF.R.U32.HI R73, RZ, 0x10, R45 ;  /* 0x00000010ff497819 */ /* 0x000fe4000001162d */
[----:B------:R-:W-:Y:S02]  /*6900*/  SHF.R.U32.HI R116, RZ, 0x10, R37 ;  /* 0x00000010ff747819 */ /* 0x000fe40000011625 */
[----:B------:R-:W-:Y:S02]  /*6910*/  PRMT R144, R144, 0x5410, R73 ;  /* 0x0000541090907816 */ /* 0x000fe40000000049 */
[----:B------:R-:W-:Y:S01]  /*6920*/  SHF.R.U64 R72, R44, 0x10, R45 ;  /* 0x000000102c487819 */ /* 0x000fe2000000122d */
[----:B-1----:R-:W-:Y:S01]  /*6930*/  IMAD.U32 R44, R41, 0x10000, RZ ;  /* 0x00010000292c7824 */ /* 0x002fe200078e00ff */
[----:B------:R-:W-:Y:S01]  /*6940*/  PRMT R147, R147, 0x5410, R116 ;  /* 0x0000541093937816 */ /* 0x000fe20000000074 */
[----:B------:R-:W-:Y:S01]  /*6950*/  IMAD.U32 R73, R144, 0x10000, RZ ;  /* 0x0001000090497824 */ /* 0x000fe200078e00ff */
[--C-:B------:R-:W-:Y:S01]  /*6960*/  SHF.R.U64 R114, R38, 0x10, R39.reuse ;  /* 0x0000001026727819 */ /* 0x100fe20000001227 */
[----:B------:R-:W-:Y:S01]  /*6970*/  IMAD.U32 R38, R40, 0x10000, RZ ;  /* 0x0001000028267824 */ /* 0x000fe200078e00ff */
[----:B------:R-:W-:Y:S01]  /*6980*/  SHF.R.U32.HI R75, RZ, 0x10, R39 ;  /* 0x00000010ff4b7819 */ /* 0x000fe20000011627 */
[----:B--2---:R-:W-:Y:S01]  /*6990*/  IMAD.U32 R39, R49, 0x10000, RZ ;  /* 0x0001000031277824 */ /* 0x004fe200078e00ff */
[----:B------:R-:W-:-:S02]  /*69a0*/  SHF.R.U32.HI R115, RZ, 0x10, R47 ;  /* 0x00000010ff737819 */ /* 0x000fc4000001162f */
[----:B------:R-:W-:Y:S01]  /*69b0*/  PRMT R143, R143, 0x5410, R72 ;  /* 0x000054108f8f7816 */ /* 0x000fe20000000048 */
[----:B------:R-:W-:Y:S01]  /*69c0*/  IMAD.U32 R72, R147, 0x10000, RZ ;  /* 0x0001000093487824 */ /* 0x000fe200078e00ff */
[----:B------:R-:W-:Y:S01]  /*69d0*/  PRMT R140, R140, 0x5410, R75 ;  /* 0x000054108c8c7816 */ /* 0x000fe2000000004b */
[-C--:B------:R-:W-:Y:S01]  /*69e0*/  FMUL.FTZ R75, R39, R73.reuse ;  /* 0x00000049274b7220 */ /* 0x080fe20000410000 */
[----:B------:R-:W-:Y:S01]  /*69f0*/  SHF.R.U64 R74, R46, 0x10, R47 ;  /* 0x000000102e4a7819 */ /* 0x000fe2000000122f */
[----:B------:R-:W-:Y:S01]  /*6a00*/  IMAD.U32 R46, R43, 0x10000, RZ ;  /* 0x000100002b2e7824 */ /* 0x000fe200078e00ff */
[----:B------:R-:W-:Y:S01]  /*6a10*/  PRMT R142, R142, 0x5410, R115 ;  /* 0x000054108e8e7816 */ /* 0x000fe20000000073 */
[-C--:B------:R-:W-:Y:S01]  /*6a20*/  FMUL.FTZ R115, R39, R72.reuse ;  /* 0x0000004827737220 */ /* 0x080fe20000410000 */
[----:B------:R-:W-:Y:S01]  /*6a30*/  FFMA.FTZ R39, R44, R72, -R75 ;  /* 0x000000482c277223 */ /* 0x000fe2000001084b */
[----:B------:R-:W-:Y:S01]  /*6a40*/  LOP3.LUT R47, R49, 0xffff0000, RZ, 0xc0, !PT ;  /* 0xffff0000312f7812 */ /* 0x000fe200078ec0ff */
[----:B------:R-:W-:Y:S01]  /*6a50*/  IMAD.U32 R49, R51, 0x10000, RZ ;  /* 0x0001000033317824 */ /* 0x000fe200078e00ff */
[----:B------:R-:W-:Y:S01]  /*6a60*/  LOP3.LUT R144, R144, 0xffff0000, RZ, 0xc0, !PT ;  /* 0xffff000090907812 */ /* 0x000fe200078ec0ff */
[----:B------:R-:W-:Y:S01]  /*6a70*/  FFMA.FTZ R115, R44, R73, R115 ;  /* 0x000000492c737223 */ /* 0x000fe20000010073 */
[----:B------:R-:W-:Y:S01]  /*6a80*/  LOP3.LUT R72, R147, 0xffff0000, RZ, 0xc0, !PT ;  /* 0xffff000093487812 */ /* 0x000fe200078ec0ff */
[----:B------:R-:W-:Y:S01]  /*6a90*/  IMAD.U32 R44, R140, 0x10000, RZ ;  /* 0x000100008c2c7824 */ /* 0x000fe200078e00ff */
[----:B------:R-:W-:Y:S01]  /*6aa0*/  PRMT R141, R141, 0x5410, R74 ;  /* 0x000054108d8d7816 */ /* 0x000fe2000000004a */
[----:B------:R-:W-:Y:S01]  /*6ab0*/  IMAD.U32 R74, R142, 0x10000, RZ ;  /* 0x000100008e4a7824 */ /* 0x000fe200078e00ff */
[----:B------:R-:W-:Y:S01]  /*6ac0*/  SHF.R.U64 R117, R36, 0x10, R37 ;  /* 0x0000001024757819 */ /* 0x000fe20000001225 */
[----:B------:R-:W-:Y:S01]  /*6ad0*/  FMUL.FTZ R116, R47, R72 ;  /* 0x000000482f747220 */ /* 0x000fe20000410000 */
[----:B------:R-:W-:Y:S01]  /*6ae0*/  PRMT R145, R145, 0x5410, R114 ;  /* 0x0000541091917816 */ /* 0x000fe20000000072 */
[----:B------:R-:W-:Y:S01]  /*6af0*/  FMUL.FTZ R114, R47, R144 ;  /* 0x000000902f727220 */ /* 0x000fe20000410000 */
[----:B------:R-:W-:Y:S01]  /*6b00*/  LOP3.LUT R45, R41, 0xffff0000, RZ, 0xc0, !PT ;  /* 0xffff0000292d7812 */ /* 0x000fe200078ec0ff */
[C---:B------:R-:W-:Y:S01]  /*6b10*/  FMUL.FTZ R47, R49.reuse, R74 ;  /* 0x0000004a312f7220 */ /* 0x040fe20000410000 */
[----:B------:R-:W-:Y:S01]  /*6b20*/  FMUL.FTZ R49, R49, R44 ;  /* 0x0000002c31317220 */ /* 0x000fe20000410000 */
[----:B------:R-:W-:Y:S01]  /*6b30*/  PRMT R146, R146, 0x5410, R117 ;  /* 0x0000541092927816 */ /* 0x000fe20000000075 */
[----:B------:R-:W-:-:S02]  /*6b40*/  IMAD.U32 R41, R48, 0x10000, RZ ;  /* 0x0001000030297824 */ /* 0x000fc400078e00ff */
[----:B------:R-:W-:Y:S01]  /*6b50*/  FFMA.FTZ R114, R45, R72, -R114 ;  /* 0x000000482d727223 */ /* 0x000fe20000010872 */
[C---:B------:R-:W-:Y:S01]  /*6b60*/  FFMA.FTZ R72, R46.reuse, R44, -R47 ;  /* 0x0000002c2e487223 */ /* 0x040fe2000001082f */
[----:B------:R-:W-:Y:S01]  /*6b70*/  FFMA.FTZ R74, R46, R74, R49 ;  /* 0x0000004a2e4a7223 */ /* 0x000fe20000010031 */
[----:B------:R-:W-:Y:S01]  /*6b80*/  LOP3.LUT R51, R51, 0xffff0000, RZ, 0xc0, !PT ;  /* 0xffff000033337812 */ /* 0x000fe200078ec0ff */
[----:B------:R-:W-:Y:S01]  /*6b90*/  IMAD.U32 R46, R143, 0x10000, RZ ;  /* 0x000100008f2e7824 */ /* 0x000fe200078e00ff */
[----:B------:R-:W-:Y:S01]  /*6ba0*/  LOP3.LUT R142, R142, 0xffff0000, RZ, 0xc0, !PT ;  /* 0xffff00008e8e7812 */ /* 0x000fe200078ec0ff */
[----:B------:R-:W-:Y:S01]  /*6bb0*/  IMAD.U32 R44, R146, 0x10000, RZ ;  /* 0x00010000922c7824 */ /* 0x000fe200078e00ff */
[----:B------:R-:W-:Y:S01]  /*6bc0*/  LOP3.LUT R140, R140, 0xffff0000, RZ, 0xc0, !PT ;  /* 0xffff00008c8c7812 */ /* 0x000fe200078ec0ff */
[----:B------:R-:W-:Y:S01]  /*6bd0*/  FFMA.FTZ R116, R45, R144, R116 ;  /* 0x000000902d747223 */ /* 0x000fe20000010074 */
[----:B------:R-:W-:Y:S01]  /*6be0*/  LOP3.LUT R43, R43, 0xffff0000, RZ, 0xc0, !PT ;  /* 0xffff00002b2b7812 */ /* 0x000fe200078ec0ff */
[----:B------:R-:W-:Y:S01]  /*6bf0*/  FMUL.FTZ R47, R41, R46 ;  /* 0x0000002e292f7220 */ /* 0x000fe20000410000 */
[----:B------:R-:W-:Y:S01]  /*6c00*/  LOP3.LUT R48, R48, 0xffff0000, RZ, 0xc0, !PT ;  /* 0xffff000030307812 */ /* 0x000fe200078ec0ff */
[C---:B------:R-:W-:Y:S01]  /*6c10*/  FMUL.FTZ R118, R51.reuse, R142 ;  /* 0x0000008e33767220 */ /* 0x040fe20000410000 */
[----:B------:R-:W-:Y:S01]  /*6c20*/  FMUL.FTZ R144, R51, R140 ;  /* 0x0000008c33907220 */ /* 0x000fe20000410000 */
[----:B------:R-:W-:Y:S01]  /*6c30*/  LOP3.LUT R143, R143, 0xffff0000, RZ, 0xc0, !PT ;  /* 0xffff00008f8f7812 */ /* 0x000fe200078ec0ff */
[----:B------:R-:W-:Y:S01]  /*6c40*/  FMUL.FTZ R41, R41, R44 ;  /* 0x0000002c29297220 */ /* 0x000fe20000410000 */
[----:B------:R-:W-:Y:S01]  /*6c50*/  LOP3.LUT R45, R146, 0xffff0000, RZ, 0xc0, !PT ;  /* 0xffff0000922d7812 */ /* 0x000fe200078ec0ff */
[C---:B------:R-:W-:Y:S01]  /*6c60*/  FFMA.FTZ R51, R43.reuse, R140, -R118 ;  /* 0x0000008c2b337223 */ /* 0x040fe20000010876 */
[----:B------:R-:W-:Y:S01]  /*6c70*/  LOP3.LUT R40, R40, 0xffff0000, RZ, 0xc0, !PT ;  /* 0xffff000028287812 */ /* 0x000fe200078ec0ff */
[----:B------:R-:W-:Y:S01]  /*6c80*/  FFMA.FTZ R73, R43, R142, R144 ;  /* 0x0000008e2b497223 */ /* 0x000fe20000010090 */
[----:B------:R-:W-:Y:S01]  /*6c90*/  FFMA.FTZ R46, R38, R46, R41 ;  /* 0x0000002e262e7223 */ /* 0x000fe20000010029 */
[----:B------:R-:W-:-:S02]  /*6ca0*/  IMAD.U32 R37, R50, 0x10000, RZ ;  /* 0x0001000032257824 */ /* 0x000fc400078e00ff */
[----:B------:R-:W-:Y:S01]  /*6cb0*/  FMUL.FTZ R43, R48, R143 ;  /* 0x0000008f302b7220 */ /* 0x000fe20000410000 */
[----:B------:R-:W-:Y:S01]  /*6cc0*/  FFMA.FTZ R47, R38, R44, -R47 ;  /* 0x0000002c262f7223 */ /* 0x000fe2000001082f */
[-C--:B------:R-:W-:Y:S01]  /*6cd0*/  FMUL.FTZ R49, R48, R45.reuse ;  /* 0x0000002d30317220 */ /* 0x080fe20000410000 */
[----:B------:R-:W-:Y:S01]  /*6ce0*/  IMAD.U32 R41, R141, 0x10000, RZ ;  /* 0x000100008d297824 */ /* 0x000fe200078e00ff */
[----:B------:R-:W-:Y:S01]  /*6cf0*/  LOP3.LUT R50, R50, 0xffff0000, RZ, 0xc0, !PT ;  /* 0xffff000032327812 */ /* 0x000fe200078ec0ff */
[----:B------:R-:W-:Y:S01]  /*6d00*/  IMAD.U32 R38, R145, 0x10000, RZ ;  /* 0x0001000091267824 */ /* 0x000fe200078e00ff */
[----:B------:R-:W-:Y:S01]  /*6d10*/  LOP3.LUT R141, R141, 0xffff0000, RZ, 0xc0, !PT ;  /* 0xffff00008d8d7812 */ /* 0x000fe200078ec0ff */
[----:B------:R-:W-:Y:S01]  /*6d20*/  IMAD.U32 R36, R42, 0x10000, RZ ;  /* 0x000100002a247824 */ /* 0x000fe200078e00ff */
[----:B------:R-:W-:Y:S01]  /*6d30*/  LOP3.LUT R145, R145, 0xffff0000, RZ, 0xc0, !PT ;  /* 0xffff000091917812 */ /* 0x000fe200078ec0ff */
[C---:B------:R-:W-:Y:S01]  /*6d40*/  FFMA.FTZ R44, R40.reuse, R45, -R43 ;  /* 0x0000002d282c7223 */ /* 0x040fe2000001082b */
[----:B------:R-:W-:Y:S01]  /*6d50*/  FFMA.FTZ R49, R40, R143, R49 ;  /* 0x0000008f28317223 */ /* 0x000fe20000010031 */
[----:B------:R-:W-:Y:S01]  /*6d60*/  LOP3.LUT R42, R42, 0xffff0000, RZ, 0xc0, !PT ;  /* 0xffff00002a2a7812 */ /* 0x000fe200078ec0ff */
[C---:B------:R-:W-:Y:S01]  /*6d70*/  FMUL.FTZ R43, R37.reuse, R41 ;  /* 0x00000029252b7220 */ /* 0x040fe20000410000 */
[-C--:B------:R-:W-:Y:S01]  /*6d80*/  FMUL.FTZ R40, R37, R38.reuse ;  /* 0x0000002625287220 */ /* 0x080fe20000410000 */
        /* <DEDUP_REMOVED lines=18> */
.L_x_1822:
[----:B------:R-:W-:Y:S05]  /*6eb0*/  BSYNC B2 ;  /* 0x0000000000027941 */ /* 0x000fea0003800000 */
.L_x_1821:
[----:B-1----:R3:W-:Y:S04]  /*6ec0*/  STG.E.128 desc[UR60][R68.64], R40 ;  /* 0x0000002844007986 */ /* 0x0027e8000c101d3c */
[----:B--2---:R3:W-:Y:S02]  /*6ed0*/  @!P4 STG.E.128 desc[UR60][R70.64], R48 ;  /* 0x000000304600c986 */ /* 0x0047e4000c101d3c */
.L_x_1816:
[----:B------:R-:W-:Y:S05]  /*6ee0*/  BSYNC B1 ;  /* 0x0000000000017941 */ /* 0x000fea0003800000 */
.L_x_1815:
[----:B------:R-:W-:Y:S02]  /*6ef0*/  VIADD R37, R218, 0x20 ;  /* 0x00000020da257836 */ /* 0x000fe40000000000 */
[-C--:B------:R-:W-:Y:S02]  /*6f00*/  IMAD R36, R102, R110.reuse, RZ ;  /* 0x0000006e66247224 */ /* 0x080fe400078e02ff */
[----:B------:R-:W-:-:S04]  /*6f10*/  IMAD.WIDE.U32 R112, R37, R110, R112 ;  /* 0x0000006e25707225 */ /* 0x000fc800078e0070 */
[----:B---3--:R-:W-:Y:S01]  /*6f20*/  IMAD R49, R37, R111, R36 ;  /* 0x0000006f25317224 */ /* 0x008fe200078e0224 */
[----:B------:R-:W-:Y:S06]  /*6f30*/  @P0 BRA `(.L_x_1793) ;  /* 0x0000001000fc0947 */ /* 0x000fec0003800000 */
[----:B------:R-:W-:Y:S01]  /*6f40*/  ISETP.NE.AND P0, PT, R30, RZ, PT ;  /* 0x000000ff1e00720c */ /* 0x000fe20003f05270 */
[----:B------:R-:W-:Y:S01]  /*6f50*/  BSSY B1, `(.L_x_1823) ;  /* 0x0000088000017945 */ /* 0x000fe20003800000 */
[----:B------:R-:W-:-:S11]  /*6f60*/  IMAD.IADD R49, R113, 0x1, R49 ;  /* 0x0000000171317824 */ /* 0x000fd600078e0231 */
[----:B------:R-:W-:Y:S05]  /*6f70*/  @!P0 BRA `(.L_x_1824) ;  /* 0x0000000800148947 */ /* 0x000fea0003800000 */
[----:B------:R-:W2:Y:S01]  /*6f80*/  LDL R40, [R1+0x38] ;  /* 0x0000380001287983 */ /* 0x000ea20000100800 */
[----:B------:R-:W-:Y:S01]  /*6f90*/  SEL R36, R29, R124, !P3 ;  /* 0x0000007c1d247207 */ /* 0x000fe20005800000 */
[C---:B------:R-:W-:Y:S01]  /*6fa0*/  VIADD R39, R218.reuse, 0x20 ;  /* 0x00000020da277836 */ /* 0x040fe20000000000 */
[----:B------:R-:W-:Y:S01]  /*6fb0*/  BSSY B2, `(.L_x_1825) ;  /* 0x000007f000027945 */ /* 0x000fe20003800000 */
[----:B------:R-:W-:Y:S01]  /*6fc0*/  VIADD R41, R218, 0x20 ;  /* 0x00000020da297836 */ /* 0x000fe20000000000 */
[----:B------:R-:W-:Y:S01]  /*6fd0*/  SHF.R.S32.HI R37, RZ, 0x1f, R36 ;  /* 0x0000001fff257819 */ /* 0x000fe20000011424 */
[----:B------:R-:W-:Y:S02]  /*6fe0*/  IMAD.SHL.U32 R39, R39, 0x40, RZ ;  /* 0x0000004027277824 */ /* 0x000fe400078e00ff */
[----:B------:R-:W-:Y:S01]  /*6ff0*/  IMAD.SHL.U32 R41, R41, 0x40, RZ ;  /* 0x0000004029297824 */ /* 0x000fe200078e00ff */
[----:B------:R-:W-:Y:S02]  /*7000*/  LEA.HI R36, R37, R36, RZ, 0x4 ;  /* 0x0000002425247211 */ /* 0x000fe400078f20ff */
[----:B------:R-:W-:-:S02]  /*7010*/  LOP3.LUT R39, R39, 0x1c0, RZ, 0xc0, !PT ;  /* 0x000001c027277812 */ /* 0x000fc400078ec0ff */
[----:B------:R-:W-:Y:S02]  /*7020*/  LEA.HI.SX32 R36, R36, R35, 0x1c ;  /* 0x0000002324247211 */ /* 0x000fe400078fe2ff */
[----:B------:R-:W-:Y:S02]  /*7030*/  LOP3.LUT R41, R41, 0x1c0, RZ, 0xc0, !PT ;  /* 0x000001c029297812 */ /* 0x000fe400078ec0ff */
[----:B------:R-:W-:Y:S01]  /*7040*/  SHF.R.S32.HI R37, RZ, 0x1f, R36 ;  /* 0x0000001fff257819 */ /* 0x000fe20000011424 */
[----:B------:R-:W-:Y:S01]  /*7050*/  IMAD.SHL.U32 R47, R36, 0x8, RZ ;  /* 0x00000008242f7824 */ /* 0x000fe200078e00ff */
[----:B------:R-:W-:Y:S02]  /*7060*/  SHF.R.U32.HI R41, RZ, 0x3, R41 ;  /* 0x00000003ff297819 */ /* 0x000fe40000011629 */
[----:B------:R-:W-:Y:S02]  /*7070*/  LEA.HI R38, R37, R36, RZ, 0x3 ;  /* 0x0000002425267211 */ /* 0x000fe400078f18ff */
[----:B------:R-:W-:-:S02]  /*7080*/  LOP3.LUT R36, R39, 0x38, R47, 0xf8, !PT ;  /* 0x0000003827247812 */ /* 0x000fc400078ef82f */
[----:B------:R-:W-:Y:S01]  /*7090*/  IADD3 R37, P4, P5, R88, R112, R90 ;  /* 0x0000007058257210 */ /* 0x000fe20007d9e05a */
[----:B------:R-:W-:Y:S01]  /*70a0*/  IMAD.SHL.U32 R39, R38, 0x200, RZ ;  /* 0x0000020026277824 */ /* 0x000fe200078e00ff */
[----:B------:R-:W-:Y:S02]  /*70b0*/  LOP3.LUT R36, R36, R41, RZ, 0x3c, !PT ;  /* 0x0000002924247212 */ /* 0x000fe400078e3cff */
[----:B------:R-:W-:Y:S02]  /*70c0*/  IADD3.X R38, R0, R49, R96, P4, P5 ;  /* 0x0000003100267210 */ /* 0x000fe400027ea460 */
[----:B------:R-:W-:Y:S02]  /*70d0*/  LOP3.LUT R39, R39, 0x7ffff000, RZ, 0xc0, !PT ;  /* 0x7ffff00027277812 */ /* 0x000fe400078ec0ff */
[----:B------:R-:W-:Y:S02]  /*70e0*/  LEA R44, P4, R37, R108, 0x1 ;  /* 0x0000006c252c7211 */ /* 0x000fe400078808ff */
[----:B------:R-:W-:-:S02]  /*70f0*/  ISETP.GE.AND P0, PT, R47, R122, PT ;  /* 0x0000007a2f00720c */ /* 0x000fc40003f06270 */
[----:B------:R-:W-:Y:S01]  /*7100*/  LEA.HI.X R45, R37, R109, R38, 0x1, P4 ;  /* 0x0000006d252d7211 */ /* 0x000fe200020f0c26 */
[----:B------:R-:W-:-:S04]  /*7110*/  IMAD R37, R17, 0x4000, R5 ;  /* 0x0000400011257824 */ /* 0x000fc800078e0205 */
[----:B------:R-:W-:-:S06]  /*7120*/  IMAD R37, R37, 0x2, R16 ;  /* 0x0000000225257824 */ /* 0x000fcc00078e0210 */
[--C-:B------:R-:W-:Y:S02]  /*7130*/  @!P0 SHF.R.S32.HI R48, RZ, 0x1f, R47.reuse ;  /* 0x0000001fff308819 */ /* 0x100fe4000001142f */
[----:B------:R-:W-:-:S04]  /*7140*/  @!P0 IADD3 R47, P4, P5, R88, R112, R47 ;  /* 0x00000070582f8210 */ /* 0x000fc80007d9e02f */
[----:B------:R-:W-:Y:S02]  /*7150*/  @!P0 IADD3.X R48, R0, R49, R48, P4, P5 ;  /* 0x0000003100308210 */ /* 0x000fe400027ea430 */
[----:B------:R-:W-:Y:S02]  /*7160*/  ISETP.GE.AND P5, PT, R18, R120, PT ;  /* 0x000000781200720c */ /* 0x000fe40003fa6270 */
[----:B------:R-:W-:-:S04]  /*7170*/  @!P0 LEA R46, P4, R47, R108, 0x1 ;  /* 0x0000006c2f2e8211 */ /* 0x000fc800078808ff */
[----:B------:R-:W-:Y:S02]  /*7180*/  @!P0 LEA.HI.X R47, R47, R109, R48, 0x1, P4 ;  /* 0x0000006d2f2f8211 */ /* 0x000fe400020f0c30 */
[----:B--2---:R-:W-:-:S05]  /*7190*/  IADD3 R36, R36, R39, R40 ;  /* 0x0000002724247210 */ /* 0x004fca0007ffe028 */
[----:B------:R-:W-:-:S04]  /*71a0*/  IMAD R39, R17, 0x4000, R36 ;  /* 0x0000400011277824 */ /* 0x000fc800078e0224 */
[----:B------:R-:W-:Y:S02]  /*71b0*/  IMAD R40, R39, 0x2, R16 ;  /* 0x0000000227287824 */ /* 0x000fe400078e0210 */
[----:B------:R-:W2:Y:S04]  /*71c0*/  LDS.128 R36, [R37+0x20400] ;  /* 0x0204000025247984 */ /* 0x000ea80000000c00 */
[----:B------:R-:W3:Y:S01]  /*71d0*/  LDS.128 R40, [R40+0x20400] ;  /* 0x0204000028287984 */ /* 0x000ee20000000c00 */
[----:B------:R-:W-:Y:S05]  /*71e0*/  @P5 BRA `(.L_x_1826) ;  /* 0x00000004006c5947 */ /* 0x000fea0003800000 */
[----:B-1----:R-:W-:Y:S01]  /*71f0*/  SHF.R.U32.HI R74, RZ, 0x10, R57 ;  /* 0x00000010ff4a7819 */ /* 0x002fe20000011639 */
[----:B--2---:R-:W-:Y:S01]  /*7200*/  IMAD.U32 R50, R37, 0x10000, RZ ;  /* 0x0001000025327824 */ /* 0x004fe200078e00ff */
[----:B------:R-:W-:Y:S01]  /*7210*/  SHF.R.U32.HI R70, RZ, 0x10, R65 ;  /* 0x00000010ff467819 */ /* 0x000fe20000011641 */
[----:B------:R-:W-:Y:S01]  /*7220*/  IMAD.U32 R48, R36, 0x10000, RZ ;  /* 0x0001000024307824 */ /* 0x000fe200078e00ff */
[----:B------:R-:W-:Y:S02]  /*7230*/  PRMT R135, R135, 0x5410, R74 ;  /* 0x0000541087877816 */ /* 0x000fe4000000004a */
[----:B------:R-:W-:Y:S02]  /*7240*/  PRMT R139, R139, 0x5410, R70 ;  /* 0x000054108b8b7816 */ /* 0x000fe40000000046 */
[----:B------:R-:W-:Y:S02]  /*7250*/  SHF.R.U32.HI R68, RZ, 0x10, R67 ;  /* 0x00000010ff447819 */ /* 0x000fe40000011643 */
[----:B------:R-:W-:Y:S01]  /*7260*/  SHF.R.U64 R75, R56, 0x10, R57 ;  /* 0x00000010384b7819 */ /* 0x000fe20000001239 */
[----:B---3--:R-:W-:Y:S01]  /*7270*/  IMAD.U32 R57, R41, 0x10000, RZ ;  /* 0x0001000029397824 */ /* 0x008fe200078e00ff */
[----:B------:R-:W-:Y:S01]  /*7280*/  SHF.R.U64 R71, R64, 0x10, R65 ;  /* 0x0000001040477819 */ /* 0x000fe20000001241 */
[----:B------:R-:W-:Y:S01]  /*7290*/  IMAD.U32 R65, R135, 0x10000, RZ ;  /* 0x0001000087417824 */ /* 0x000fe200078e00ff */
[----:B------:R-:W-:Y:S01]  /*72a0*/  SHF.R.U64 R69, R66, 0x10, R67 ;  /* 0x0000001042457819 */ /* 0x000fe20000001243 */
[----:B------:R-:W-:Y:S01]  /*72b0*/  IMAD.U32 R66, R139, 0x10000, RZ ;  /* 0x000100008b427824 */ /* 0x000fe200078e00ff */
[----:B------:R-:W-:-:S02]  /*72c0*/  SHF.R.U32.HI R72, RZ, 0x10, R59 ;  /* 0x00000010ff487819 */ /* 0x000fc4000001163b */
[----:B------:R-:W-:Y:S01]  /*72d0*/  PRMT R137, R137, 0x5410, R68 ;  /* 0x0000541089897816 */ /* 0x000fe20000000044 */
[CC--:B------:R-:W-:Y:S01]  /*72e0*/  FMUL.FTZ R67, R57.reuse, R66.reuse ;  /* 0x0000004239437220 */ /* 0x0c0fe20000410000 */
[----:B------:R-:W-:Y:S01]  /*72f0*/  PRMT R136, R136, 0x5410, R69 ;  /* 0x0000541088887816 */ /* 0x000fe20000000045 */
[-C--:B------:R-:W-:Y:S01]  /*7300*/  FMUL.FTZ R69, R57, R65.reuse ;  /* 0x0000004139457220 */ /* 0x080fe20000410000 */
[----:B------:R-:W-:Y:S01]  /*7310*/  PRMT R133, R133, 0x5410, R72 ;  /* 0x0000541085857816 */ /* 0x000fe20000000048 */
[----:B------:R-:W-:Y:S01]  /*7320*/  IMAD.U32 R57, R137, 0x10000, RZ ;  /* 0x0001000089397824 */ /* 0x000fe200078e00ff */
[----:B------:R-:W-:Y:S01]  /*7330*/  SHF.R.U64 R73, R58, 0x10, R59 ;  /* 0x000000103a497819 */ /* 0x000fe2000000123b */
[----:B------:R-:W-:Y:S02]  /*7340*/  IMAD.U32 R59, R43, 0x10000, RZ ;  /* 0x000100002b3b7824 */ /* 0x000fe400078e00ff */
[C---:B------:R-:W-:Y:S01]  /*7350*/  FFMA.FTZ R67, R50.reuse, R65, -R67 ;  /* 0x0000004132437223 */ /* 0x040fe20000010843 */
[----:B------:R-:W-:Y:S01]  /*7360*/  FFMA.FTZ R69, R50, R66, R69 ;  /* 0x0000004232457223 */ /* 0x000fe20000010045 */
[----:B------:R-:W-:Y:S01]  /*7370*/  LOP3.LUT R58, R41, 0xffff0000, RZ, 0xc0, !PT ;  /* 0xffff0000293a7812 */ /* 0x000fe200078ec0ff */
[----:B------:R-:W-:Y:S01]  /*7380*/  IMAD.U32 R50, R133, 0x10000, RZ ;  /* 0x0001000085327824 */ /* 0x000fe200078e00ff */
[----:B------:R-:W-:Y:S01]  /*7390*/  LOP3.LUT R139, R139, 0xffff0000, RZ, 0xc0, !PT ;  /* 0xffff00008b8b7812 */ /* 0x000fe200078ec0ff */
[C---:B------:R-:W-:Y:S01]  /*73a0*/  IMAD.U32 R41, R40.reuse, 0x10000, RZ ;  /* 0x0001000028297824 */ /* 0x040fe200078e00ff */
[----:B------:R-:W-:Y:S01]  /*73b0*/  LOP3.LUT R56, R40, 0xffff0000, RZ, 0xc0, !PT ;  /* 0xffff000028387812 */ /* 0x000fe200078ec0ff */
[----:B------:R-:W-:Y:S01]  /*73c0*/  IMAD.U32 R40, R39, 0x10000, RZ ;  /* 0x0001000027287824 */ /* 0x000fe200078e00ff */
[----:B------:R-:W-:Y:S01]  /*73d0*/  LOP3.LUT R135, R135, 0xffff0000, RZ, 0xc0, !PT ;  /* 0xffff000087877812 */ /* 0x000fe200078ec0ff */
[C---:B------:R-:W-:Y:S01]  /*73e0*/  FMUL.FTZ R65, R59.reuse, R57 ;  /* 0x000000393b417220 */ /* 0x040fe20000410000 */
[----:B------:R-:W-:Y:S01]  /*73f0*/  PRMT R138, R138, 0x5410, R71 ;  /* 0x000054108a8a7816 */ /* 0x000fe20000000047 */
[-C--:B------:R-:W-:Y:S01]  /*7400*/  FMUL.FTZ R72, R59, R50.reuse ;  /* 0x000000323b487220 */ /* 0x080fe20000410000 */
[----:B------:R-:W-:Y:S01]  /*7410*/  PRMT R134, R134, 0x5410, R75 ;  /* 0x0000541086867816 */ /* 0x000fe2000000004b */
[C---:B------:R-:W-:Y:S01]  /*7420*/  FMUL.FTZ R68, R58.reuse, R139 ;  /* 0x0000008b3a447220 */ /* 0x040fe20000410000 */
[----:B------:R-:W-:Y:S01]  /*7430*/  LOP3.LUT R51, R37, 0xffff0000, RZ, 0xc0, !PT ;  /* 0xffff000025337812 */ /* 0x000fe200078ec0ff */
[----:B------:R-:W-:Y:S01]  /*7440*/  FMUL.FTZ R58, R58, R135 ;  /* 0x000000873a3a7220 */ /* 0x000fe20000410000 */
[----:B------:R-:W-:Y:S01]  /*7450*/  LOP3.LUT R64, R43, 0xffff0000, RZ, 0xc0, !PT ;  /* 0xffff00002b407812 */ /* 0x000fe200078ec0ff */
[----:B------:R-:W-:Y:S01]  /*7460*/  FFMA.FTZ R70, R40, R50, -R65 ;  /* 0x0000003228467223 */ /* 0x000fe20000010841 */
[----:B------:R-:W-:Y:S01]  /*7470*/  LOP3.LUT R137, R137, 0xffff0000, RZ, 0xc0, !PT ;  /* 0xffff000089897812 */ /* 0x000fe200078ec0ff */
[----:B------:R-:W-:Y:S01]  /*7480*/  IMAD.U32 R50, R138, 0x10000, RZ ;  /* 0x000100008a327824 */ /* 0x000fe200078e00ff */
[----:B------:R-:W-:Y:S01]  /*7490*/  LOP3.LUT R133, R133, 0xffff0000, RZ, 0xc0, !PT ;  /* 0xffff000085857812 */ /* 0x000fe200078ec0ff */
[----:B------:R-:W-:Y:S01]  /*74a0*/  FFMA.FTZ R72, R40, R57, R72 ;  /* 0x0000003928487223 */ /* 0x000fe20000010048 */
[----:B------:R-:W-:-:S02]  /*74b0*/  IMAD.U32 R40, R134, 0x10000, RZ ;  /* 0x0001000086287824 */ /* 0x000fc400078e00ff */
[C---:B------:R-:W-:Y:S01]  /*74c0*/  FFMA.FTZ R68, R51.reuse, R135, -R68 ;  /* 0x0000008733447223 */ /* 0x040fe20000010844 */
[----:B------:R-:W-:Y:S01]  /*74d0*/  FFMA.FTZ R66, R51, R139, R58 ;  /* 0x0000008b33427223 */ /* 0x000fe2000001003a */
[----:B------:R-:W-:Y:S01]  /*74e0*/  LOP3.LUT R39, R39, 0xffff0000, RZ, 0xc0, !PT ;  /* 0xffff000027277812 */ /* 0x000fe200078ec0ff */
[----:B------:R-:W-:Y:S01]  /*74f0*/  FMUL.FTZ R58, R64, R137 ;  /* 0x00000089403a7220 */ /* 0x000fe20000410000 */
[C---:B------:R-:W-:Y:S01]  /*7500*/  FMUL.FTZ R51, R41.reuse, R50 ;  /* 0x0000003229337220 */ /* 0x040fe20000410000 */
[----:B------:R-:W-:Y:S01]  /*7510*/  PRMT R132, R132, 0x5410, R73 ;  /* 0x0000541084847816 */ /* 0x000fe20000000049 */
[----:B------:R-:W-:Y:S01]  /*7520*/  FMUL.FTZ R64, R64, R133 ;  /* 0x0000008540407220 */ /* 0x000fe20000410000 */
[-C--:B------:R-:W-:Y:S01]  /*7530*/  FMUL.FTZ R41, R41, R40.reuse ;  /* 0x0000002829297220 */ /* 0x080fe20000410000 */
[----:B------:R-:W-:Y:S01]  /*7540*/  LOP3.LUT R138, R138, 0xffff0000, RZ, 0xc0, !PT ;  /* 0xffff00008a8a7812 */ /* 0x000fe200078ec0ff */
[----:B------:R-:W-:Y:S01]  /*7550*/  FFMA.FTZ R57, R48, R40, -R51 ;  /* 0x0000002830397223 */ /* 0x000fe20000010833 */
[----:B------:R-:W-:-:S02]  /*7560*/  IMAD.U32 R43, R42, 0x10000, RZ ;  /* 0x000100002a2b7824 */ /* 0x000fc400078e00ff */
[C---:B------:R-:W-:Y:S01]  /*7570*/  FFMA.FTZ R133, R39.reuse, R133, -R58 ;  /* 0x0000008527857223 */ /* 0x040fe2000001083a */
[----:B------:R-:W-:Y:S01]  /*7580*/  FFMA.FTZ R137, R39, R137, R64 ;  /* 0x0000008927897223 */ /* 0x000fe20000010040 */
[----:B------:R-:W-:Y:S01]  /*7590*/  IMAD.U32 R40, R136, 0x10000, RZ ;  /* 0x0001000088287824 */ /* 0x000fe200078e00ff */
[----:B------:R-:W-:Y:S01]  /*75a0*/  LOP3.LUT R42, R42, 0xffff0000, RZ, 0xc0, !PT ;  /* 0xffff00002a2a7812 */ /* 0x000fe200078ec0ff */
[----:B------:R-:W-:Y:S01]  /*75b0*/  FFMA.FTZ R48, R48, R50, R41 ;  /* 0x0000003230307223 */ /* 0x000fe20000010029 */
[----:B------:R-:W-:Y:S01]  /*75c0*/  IMAD.U32 R39, R132, 0x10000, RZ ;  /* 0x0001000084277824 */ /* 0x000fe200078e00ff */
[----:B------:R-:W-:Y:S01]  /*75d0*/  LOP3.LUT R51, R136, 0xffff0000, RZ, 0xc0, !PT ;  /* 0xffff000088337812 */ /* 0x000fe200078ec0ff */
[----:B------:R-:W-:Y:S01]  /*75e0*/  FMUL.FTZ R58, R56, R138 ;  /* 0x0000008a383a7220 */ /* 0x000fe20000410000 */
        /* <DEDUP_REMOVED lines=8> */
[-C--:B------:R-:W-:Y:S01]  /*7670*/  FMUL.FTZ R56, R56, R134.reuse ;  /* 0x0000008638387220 */ /* 0x080fe20000410000 */
[C---:B------:R-:W-:Y:S01]  /*7680*/  FFMA.FTZ R58, R37.reuse, R134, -R58 ;  /* 0x00000086253a7223 */ /* 0x040fe2000001083a */
[----:B------:R-:W-:Y:S01]  /*7690*/  FMUL.FTZ R42, R42, R41 ;  /* 0x000000292a2a7220 */ /* 0x000fe20000410000 */
[C---:B------:R-:W-:Y:S01]  /*76a0*/  FFMA.FTZ R59, R36.reuse, R39, -R59 ;  /* 0x00000027243b7223 */ /* 0x040fe2000001083b */
[----:B------:R-:W-:Y:S01]  /*76b0*/  FFMA.FTZ R43, R36, R40, R43 ;  /* 0x00000028242b7223 */ /* 0x000fe2000001002b */
[C---:B------:R-:W-:Y:S01]  /*76c0*/  FFMA.FTZ R36, R38.reuse, R41, -R65 ;  /* 0x0000002926247223 */ /* 0x040fe20000010841 */
[----:B------:R-:W-:Y:S01]  /*76d0*/  FFMA.FTZ R37, R37, R138, R56 ;  /* 0x0000008a25257223 */ /* 0x000fe20000010038 */
        /* <DEDUP_REMOVED lines=11> */
[----:B------:R-:W-:-:S07]  /*7790*/  F2FP.BF16.F32.PACK_AB R39, R133, R70 ;  /* 0x000000468527723e */ /* 0x000fce00000010ff */
.L_x_1826:
[----:B------:R-:W-:Y:S05]  /*77a0*/  BSYNC B2 ;  /* 0x0000000000027941 */ /* 0x000fea0003800000 */
.L_x_1825:
[----:B--2---:R2:W-:Y:S04]  /*77b0*/  STG.E.128 desc[UR60][R44.64], R36 ;  /* 0x000000242c007986 */ /* 0x0045e8000c101d3c */
[----:B---3--:R2:W-:Y:S02]  /*77c0*/  @!P0 STG.E.128 desc[UR60][R46.64], R40 ;  /* 0x000000282e008986 */ /* 0x0085e4000c101d3c */
.L_x_1824:
[----:B------:R-:W-:Y:S05]  /*77d0*/  BSYNC B1 ;  /* 0x0000000000017941 */ /* 0x000fea0003800000 */
.L_x_1823:
[----:B------:R-:W-:-:S13]  /*77e0*/  ISETP.NE.AND P0, PT, R93, RZ, PT ;  /* 0x000000ff5d00720c */ /* 0x000fda0003f05270 */
[----:B------:R-:W-:Y:S05]  /*77f0*/  @!P0 BRA `(.L_x_1793) ;  /* 0x0000000800cc8947 */ /* 0x000fea0003800000 */
[----:B--2---:R-:W2:Y:S01]  /*7800*/  LDL R38, [R1+0x38] ;  /* 0x0000380001267983 */ /* 0x004ea20000100800 */
[----:B------:R-:W-:Y:S01]  /*7810*/  SEL R124, R29, R124, !P2 ;  /* 0x0000007c1d7c7207 */ /* 0x000fe20005000000 */
[----:B------:R-:W-:Y:S01]  /*7820*/  VIADD R39, R218, 0x20 ;  /* 0x00000020da277836 */ /* 0x000fe20000000000 */
[----:B------:R-:W-:Y:S01]  /*7830*/  IADD3 R45, P0, P4, R88, R112, R92 ;  /* 0x00000070582d7210 */ /* 0x000fe20007c1e05c */
[----:B------:R-:W-:Y:S01]  /*7840*/  VIADD R36, R218, 0x20 ;  /* 0x00000020da247836 */ /* 0x000fe20000000000 */
[----:B------:R-:W-:Y:S01]  /*7850*/  SHF.R.S32.HI R37, RZ, 0x1f, R124 ;  /* 0x0000001fff257819 */ /* 0x000fe2000001147c */
[----:B------:R-:W-:Y:S01]  /*7860*/  IMAD.SHL.U32 R39, R39, 0x40, RZ ;  /* 0x0000004027277824 */ /* 0x000fe200078e00ff */
[----:B------:R-:W-:Y:S01]  /*7870*/  IADD3.X R46, R0, R49, R97, P0, P4 ;  /* 0x00000031002e7210 */ /* 0x000fe200007e8461 */
[----:B------:R-:W-:Y:S01]  /*7880*/  IMAD.SHL.U32 R36, R36, 0x40, RZ ;  /* 0x0000004024247824 */ /* 0x000fe200078e00ff */
[----:B------:R-:W-:Y:S01]  /*7890*/  LEA.HI R124, R37, R124, RZ, 0x4 ;  /* 0x0000007c257c7211 */ /* 0x000fe200078f20ff */
[----:B------:R-:W-:Y:S01]  /*78a0*/  BSSY B1, `(.L_x_1827) ;  /* 0x0000073000017945 */ /* 0x000fe20003800000 */
        /* <DEDUP_REMOVED lines=8> */
[----:B------:R-:W-:Y:S01]  /*7930*/  ISETP.GE.AND P4, PT, R226, R120, PT ;  /* 0x00000078e200720c */ /* 0x000fe20003f86270 */
[----:B------:R-:W-:Y:S01]  /*7940*/  IMAD.SHL.U32 R37, R37, 0x200, RZ ;  /* 0x0000020025257824 */ /* 0x000fe200078e00ff */
[----:B------:R-:W-:Y:S02]  /*7950*/  LOP3.LUT R36, R36, R39, RZ, 0x3c, !PT ;  /* 0x0000002724247212 */ /* 0x000fe400078e3cff */
[----:B------:R-:W-:Y:S02]  /*7960*/  LEA R44, P0, R45, R108, 0x1 ;  /* 0x0000006c2d2c7211 */ /* 0x000fe400078008ff */
[----:B------:R-:W-:Y:S02]  /*7970*/  LOP3.LUT R37, R37, 0x7ffff000, RZ, 0xc0, !PT ;  /* 0x7ffff00025257812 */ /* 0x000fe400078ec0ff */
[----:B------:R-:W-:Y:S02]  /*7980*/  LEA.HI.X R45, R45, R109, R46, 0x1, P0 ;  /* 0x0000006d2d2d7211 */ /* 0x000fe400000f0c2e */
[----:B--2---:R-:W-:Y:S01]  /*7990*/  IADD3 R36, R36, R37, R38 ;  /* 0x0000002524247210 */ /* 0x004fe20007ffe026 */
[----:B------:R-:W-:-:S04]  /*79a0*/  IMAD R37, R17, 0x4000, R7 ;  /* 0x0000400011257824 */ /* 0x000fc800078e0207 */
[----:B------:R-:W-:Y:S02]  /*79b0*/  IMAD R39, R17, 0x4000, R36 ;  /* 0x0000400011277824 */ /* 0x000fe400078e0224 */
[--C-:B------:R-:W-:Y:S02]  /*79c0*/  IMAD R37, R37, 0x2, R16.reuse ;  /* 0x0000000225257824 */ /* 0x100fe400078e0210 */
[----:B------:R-:W-:-:S04]  /*79d0*/  IMAD R40, R39, 0x2, R16 ;  /* 0x0000000227287824 */ /* 0x000fc800078e0210 */
[----:B------:R-:W2:Y:S04]  /*79e0*/  LDS.128 R36, [R37+0x20400] ;  /* 0x0204000025247984 */ /* 0x000ea80000000c00 */
[----:B------:R-:W3:Y:S01]  /*79f0*/  LDS.128 R40, [R40+0x20400] ;  /* 0x0204000028287984 */ /* 0x000ee20000000c00 */
[----:B------:R-:W-:Y:S05]  /*7a00*/  @P4 BRA `(.L_x_1828) ;  /* 0x0000000400704947 */ /* 0x000fea0003800000 */
[--C-:B------:R-:W-:Y:S01]  /*7a10*/  SHF.R.U64 R58, R60, 0x10, R61.reuse ;  /* 0x000000103c3a7819 */ /* 0x100fe2000000123d */
[----:B--2---:R-:W-:Y:S01]  /*7a20*/  IMAD.U32 R46, R37, 0x10000, RZ ;  /* 0x00010000252e7824 */ /* 0x004fe200078e00ff */
[----:B------:R-:W-:Y:S01]  /*7a30*/  SHF.R.U32.HI R61, RZ, 0x10, R61 ;  /* 0x00000010ff3d7819 */ /* 0x000fe2000001163d */
[----:B---3--:R-:W-:Y:S01]  /*7a40*/  IMAD.U32 R50, R40, 0x10000, RZ ;  /* 0x0001000028327824 */ /* 0x008fe200078e00ff */
[----:B------:R-:W-:Y:S02]  /*7a50*/  SHF.R.U32.HI R57, RZ, 0x10, R53 ;  /* 0x00000010ff397819 */ /* 0x000fe40000011635 */
[----:B------:R-:W-:Y:S02]  /*7a60*/  PRMT R130, R130, 0x5410, R61 ;  /* 0x0000541082827816 */ /* 0x000fe4000000003d */
[----:B------:R-:W-:Y:S02]  /*7a70*/  PRMT R126, R126, 0x5410, R57 ;  /* 0x000054107e7e7816 */ /* 0x000fe40000000039 */
[----:B-1----:R-:W-:Y:S01]  /*7a80*/  SHF.R.U64 R68, R52, 0x10, R53 ;  /* 0x0000001034447819 */ /* 0x002fe20000001235 */
[C---:B------:R-:W-:Y:S01]  /*7a90*/  IMAD.U32 R52, R41.reuse, 0x10000, RZ ;  /* 0x0001000029347824 */ /* 0x040fe200078e00ff */
[--C-:B------:R-:W-:Y:S01]  /*7aa0*/  SHF.R.U64 R56, R62, 0x10, R63.reuse ;  /* 0x000000103e387819 */ /* 0x100fe2000000123f */
[----:B------:R-:W-:Y:S01]  /*7ab0*/  IMAD.U32 R59, R130, 0x10000, RZ ;  /* 0x00010000823b7824 */ /* 0x000fe200078e00ff */
[----:B------:R-:W-:Y:S01]  /*7ac0*/  SHF.R.U32.HI R63, RZ, 0x10, R63 ;  /* 0x00000010ff3f7819 */ /* 0x000fe2000001163f */
[----:B------:R-:W-:Y:S01]  /*7ad0*/  IMAD.U32 R57, R126, 0x10000, RZ ;  /* 0x000100007e397824 */ /* 0x000fe200078e00ff */
[----:B------:R-:W-:Y:S01]  /*7ae0*/  SHF.R.U32.HI R64, RZ, 0x10, R55 ;  /* 0x00000010ff407819 */ /* 0x000fe20000011637 */
[----:B------:R-:W-:Y:S01]  /*7af0*/  FMUL.FTZ R61, R52, R59 ;  /* 0x0000003b343d7220 */ /* 0x000fe20000410000 */
[----:B------:R-:W-:Y:S01]  /*7b00*/  PRMT R128, R128, 0x5410, R63 ;  /* 0x0000541080807816 */ /* 0x000fe2000000003f */
[-C--:B------:R-:W-:Y:S01]  /*7b10*/  FMUL.FTZ R63, R52, R57.reuse ;  /* 0x00000039343f7220 */ /* 0x080fe20000410000 */
[----:B------:R-:W-:Y:S01]  /*7b20*/  LOP3.LUT R53, R41, 0xffff0000, RZ, 0xc0, !PT ;  /* 0xffff000029357812 */ /* 0x000fe200078ec0ff */
[----:B------:R-:W-:Y:S01]  /*7b30*/  FFMA.FTZ R52, R46, R57, -R61 ;  /* 0x000000392e347223 */ /* 0x000fe2000001083d */
[----:B------:R-:W-:Y:S01]  /*7b40*/  LOP3.LUT R130, R130, 0xffff0000, RZ, 0xc0, !PT ;  /* 0xffff000082827812 */ /* 0x000fe200078ec0ff */
[----:B------:R-:W-:Y:S01]  /*7b50*/  IMAD.U32 R61, R128, 0x10000, RZ ;  /* 0x00010000803d7824 */ /* 0x000fe200078e00ff */
[----:B------:R-:W-:Y:S01]  /*7b60*/  PRMT R123, R123, 0x5410, R64 ;  /* 0x000054107b7b7816 */ /* 0x000fe20000000040 */
[----:B------:R-:W-:Y:S01]  /*7b70*/  FFMA.FTZ R63, R46, R59, R63 ;  /* 0x0000003b2e3f7223 */ /* 0x000fe2000001003f */
[----:B------:R-:W-:Y:S01]  /*7b80*/  LOP3.LUT R126, R126, 0xffff0000, RZ, 0xc0, !PT ;  /* 0xffff00007e7e7812 */ /* 0x000fe200078ec0ff */
[----:B------:R-:W-:Y:S01]  /*7b90*/  FMUL.FTZ R65, R53, R130 ;  /* 0x0000008235417220 */ /* 0x000fe20000410000 */
[----:B------:R-:W-:Y:S01]  /*7ba0*/  SHF.R.U64 R66, R54, 0x10, R55 ;  /* 0x0000001036427819 */ /* 0x000fe20000001237 */
[----:B------:R-:W-:Y:S01]  /*7bb0*/  IMAD.U32 R54, R43, 0x10000, RZ ;  /* 0x000100002b367824 */ /* 0x000fe200078e00ff */
[----:B------:R-:W-:Y:S01]  /*7bc0*/  LOP3.LUT R48, R37, 0xffff0000, RZ, 0xc0, !PT ;  /* 0xffff000025307812 */ /* 0x000fe200078ec0ff */
[----:B------:R-:W-:Y:S01]  /*7bd0*/  IMAD.U32 R57, R123, 0x10000, RZ ;  /* 0x000100007b397824 */ /* 0x000fe200078e00ff */
[----:B------:R-:W-:Y:S01]  /*7be0*/  LOP3.LUT R55, R43, 0xffff0000, RZ, 0xc0, !PT ;  /* 0xffff00002b377812 */ /* 0x000fe200078ec0ff */
[-C--:B------:R-:W-:Y:S01]  /*7bf0*/  FMUL.FTZ R53, R53, R126.reuse ;  /* 0x0000007e35357220 */ /* 0x080fe20000410000 */
[----:B------:R-:W-:Y:S01]  /*7c00*/  LOP3.LUT R128, R128, 0xffff0000, RZ, 0xc0, !PT ;  /* 0xffff000080807812 */ /* 0x000fe200078ec0ff */
[----:B------:R-:W-:Y:S01]  /*7c10*/  FMUL.FTZ R59, R54, R61 ;  /* 0x0000003d363b7220 */ /* 0x000fe20000410000 */
[----:B------:R-:W-:Y:S01]  /*7c20*/  PRMT R129, R129, 0x5410, R58 ;  /* 0x0000541081817816 */ /* 0x000fe2000000003a */
[----:B------:R-:W-:Y:S01]  /*7c30*/  FFMA.FTZ R65, R48, R126, -R65 ;  /* 0x0000007e30417223 */ /* 0x000fe20000010841 */
[----:B------:R-:W-:Y:S01]  /*7c40*/  LOP3.LUT R51, R40, 0xffff0000, RZ, 0xc0, !PT ;  /* 0xffff000028337812 */ /* 0x000fe200078ec0ff */
[C---:B------:R-:W-:Y:S01]  /*7c50*/  IMAD.U32 R40, R39.reuse, 0x10000, RZ ;  /* 0x0001000027287824 */ /* 0x040fe200078e00ff */
[----:B------:R-:W-:Y:S01]  /*7c60*/  LOP3.LUT R41, R39, 0xffff0000, RZ, 0xc0, !PT ;  /* 0xffff000027297812 */ /* 0x000fe200078ec0ff */
[----:B------:R-:W-:Y:S01]  /*7c70*/  FMUL.FTZ R54, R54, R57 ;  /* 0x0000003936367220 */ /* 0x000fe20000410000 */
[----:B------:R-:W-:Y:S01]  /*7c80*/  PRMT R127, R127, 0x5410, R56 ;  /* 0x000054107f7f7816 */ /* 0x000fe20000000038 */
[----:B------:R-:W-:Y:S01]  /*7c90*/  FFMA.FTZ R130, R48, R130, R53 ;  /* 0x0000008230827223 */ /* 0x000fe20000010035 */
[----:B------:R-:W-:Y:S01]  /*7ca0*/  LOP3.LUT R46, R123, 0xffff0000, RZ, 0xc0, !PT ;  /* 0xffff00007b2e7812 */ /* 0x000fe200078ec0ff */
[----:B------:R-:W-:Y:S01]  /*7cb0*/  FMUL.FTZ R56, R55, R128 ;  /* 0x0000008037387220 */ /* 0x000fe20000410000 */
[----:B------:R-:W-:Y:S01]  /*7cc0*/  PRMT R125, R125, 0x5410, R68 ;  /* 0x000054107d7d7816 */ /* 0x000fe20000000044 */
[----:B------:R-:W-:-:S02]  /*7cd0*/  IMAD.U32 R48, R129, 0x10000, RZ ;  /* 0x0001000081307824 */ /* 0x000fc400078e00ff */
[C---:B------:R-:W-:Y:S01]  /*7ce0*/  FFMA.FTZ R59, R40.reuse, R57, -R59 ;  /* 0x00000039283b7223 */ /* 0x040fe2000001083b */
[----:B------:R-:W-:Y:S01]  /*7cf0*/  FFMA.FTZ R54, R40, R61, R54 ;  /* 0x0000003d28367223 */ /* 0x000fe20000010036 */
[-C--:B------:R-:W-:Y:S01]  /*7d00*/  FMUL.FTZ R58, R55, R46.reuse ;  /* 0x0000002e373a7220 */ /* 0x080fe20000410000 */
[----:B------:R-:W-:Y:S01]  /*7d10*/  FFMA.FTZ R56, R41, R46, -R56 ;  /* 0x0000002e29387223 */ /* 0x000fe20000010838 */
[----:B------:R-:W-:Y:S02]  /*7d20*/  IMAD.U32 R37, R36, 0x10000, RZ ;  /* 0x0001000024257824 */ /* 0x000fe400078e00ff */
[----:B------:R-:W-:Y:S01]  /*7d30*/  FMUL.FTZ R46, R50, R48 ;  /* 0x00000030322e7220 */ /* 0x000fe20000410000 */
[----:B------:R-:W-:Y:S01]  /*7d40*/  IMAD.U32 R40, R125, 0x10000, RZ ;  /* 0x000100007d287824 */ /* 0x000fe200078e00ff */
[----:B------:R-:W-:Y:S01]  /*7d50*/  PRMT R121, R121, 0x5410, R66 ;  /* 0x0000541079797816 */ /* 0x000fe20000000042 */
[----:B------:R-:W-:Y:S01]  /*7d60*/  FFMA.FTZ R57, R41, R128, R58 ;  /* 0x0000008029397223 */ /* 0x000fe2000001003a */
[----:B------:R-:W-:Y:S01]  /*7d70*/  LOP3.LUT R129, R129, 0xffff0000, RZ, 0xc0, !PT ;  /* 0xffff000081817812 */ /* 0x000fe200078ec0ff */
[----:B------:R-:W-:Y:S01]  /*7d80*/  FFMA.FTZ R41, R37, R40, -R46 ;  /* 0x0000002825297223 */ /* 0x000fe2000001082e */
[----:B------:R-:W-:-:S02]  /*7d90*/  IMAD.U32 R43, R42, 0x10000, RZ ;  /* 0x000100002a2b7824 */ /* 0x000fc400078e00ff */
[----:B------:R-:W-:Y:S01]  /*7da0*/  FMUL.FTZ R53, R50, R40 ;  /* 0x0000002832357220 */ /* 0x000fe20000410000 */
[----:B------:R-:W-:Y:S01]  /*7db0*/  IMAD.U32 R46, R127, 0x10000, RZ ;  /* 0x000100007f2e7824 */ /* 0x000fe200078e00ff */
[----:B------:R-:W-:Y:S01]  /*7dc0*/  LOP3.LUT R36, R36, 0xffff0000, RZ, 0xc0, !PT ;  /* 0xffff000024247812 */ /* 0x000fe200078ec0ff */
[----:B------:R-:W-:Y:S01]  /*7dd0*/  IMAD.U32 R40, R121, 0x10000, RZ ;  /* 0x0001000079287824 */ /* 0x000fe200078e00ff */
[----:B------:R-:W-:Y:S01]  /*7de0*/  LOP3.LUT R42, R42, 0xffff0000, RZ, 0xc0, !PT ;  /* 0xffff00002a2a7812 */ /* 0x000fe200078ec0ff */
[----:B------:R-:W-:Y:S01]  /*7df0*/  FMUL.FTZ R55, R51, R129 ;  /* 0x0000008133377220 */ /* 0x000fe20000410000 */
[----:B------:R-:W-:Y:S01]  /*7e00*/  LOP3.LUT R125, R125, 0xffff0000, RZ, 0xc0, !PT ;  /* 0xffff00007d7d7812 */ /* 0x000fe200078ec0ff */
[C---:B------:R-:W-:Y:S01]  /*7e10*/  IMAD.U32 R39, R38.reuse, 0x10000, RZ ;  /* 0x0001000026277824 */ /* 0x040fe200078e00ff */
[----:B------:R-:W-:Y:S01]  /*7e20*/  LOP3.LUT R127, R127, 0xffff0000, RZ, 0xc0, !PT ;  /* 0xffff00007f7f7812 */ /* 0x000fe200078ec0ff */
[----:B------:R-:W-:Y:S01]  /*7e30*/  FFMA.FTZ R53, R37, R48, R53 ;  /* 0x0000003025357223 */ /* 0x000fe20000010035 */
[----:B------:R-:W-:Y:S01]  /*7e40*/  LOP3.LUT R121, R121, 0xffff0000, RZ, 0xc0, !PT ;  /* 0xffff000079797812 */ /* 0x000fe200078ec0ff */
[-C--:B------:R-:W-:Y:S01]  /*7e50*/  FMUL.FTZ R51, R51, R125.reuse ;  /* 0x0000007d33337220 */ /* 0x080fe20000410000 */
[----:B------:R-:W-:Y:S01]  /*7e60*/  LOP3.LUT R38, R38, 0xffff0000, RZ, 0xc0, !PT ;  /* 0xffff000026267812 */ /* 0x000fe200078ec0ff */
[----:B------:R-:W-:Y:S01]  /*7e70*/  FFMA.FTZ R48, R36, R125, -R55 ;  /* 0x0000007d24307223 */ /* 0x000fe20000010837 */
[C---:B------:R-:W-:Y:S01]  /*7e80*/  FMUL.FTZ R50, R43.reuse, R46 ;  /* 0x0000002e2b327220 */ /* 0x040fe20000410000 */
[C---:B------:R-:W-:Y:S01]  /*7e90*/  FMUL.FTZ R37, R42.reuse, R127 ;  /* 0x0000007f2a257220 */ /* 0x040fe20000410000 */
[-C--:B------:R-:W-:Y:S01]  /*7ea0*/  FMUL.FTZ R43, R43, R40.reuse ;  /* 0x000000282b2b7220 */ /* 0x080fe20000410000 */
[----:B------:R-:W-:Y:S01]  /*7eb0*/  FMUL.FTZ R42, R42, R121 ;  /* 0x000000792a2a7220 */ /* 0x000fe20000410000 */
        /* <DEDUP_REMOVED lines=17> */
.L_x_1828:
[----:B------:R-:W-:Y:S05]  /*7fd0*/  BSYNC B1 ;  /* 0x0000000000017941 */ /* 0x000fea0003800000 */
.L_x_1827:
[----:B--2---:R2:W-:Y:S01]  /*7fe0*/  STG.E.128 desc[UR60][R44.64], R36 ;  /* 0x000000242c007986 */ /* 0x0045e2000c101d3c */
[----:B------:R-:W-:-:S13]  /*7ff0*/  ISETP.GE.AND P0, PT, R47, R122, PT ;  /* 0x0000007a2f00720c */ /* 0x000fda0003f06270 */
[----:B------:R-:W-:Y:S05]  /*8000*/  @P0 BRA `(.L_x_1793) ;  /* 0x0000000000c80947 */ /* 0x000fea0003800000 */
[--C-:B------:R-:W-:Y:S02]  /*8010*/  IADD3 R112, P0, P4, R88, R112, R47.reuse ;  /* 0x0000007058707210 */ /* 0x100fe40007c1e02f */
[----:B------:R-:W-:-:S04]  /*8020*/  SHF.R.S32.HI R47, RZ, 0x1f, R47 ;  /* 0x0000001fff2f7819 */ /* 0x000fc8000001142f */
[----:B------:R-:W-:Y:S02]  /*8030*/  IADD3.X R49, R0, R49, R47, P0, P4 ;  /* 0x0000003100317210 */ /* 0x000fe400007e842f */
[----:B------:R-:W-:-:S04]  /*8040*/  LEA R108, P0, R112, R108, 0x1 ;  /* 0x0000006c706c7211 */ /* 0x000fc800078008ff */
[----:B------:R-:W-:-:S05]  /*8050*/  LEA.HI.X R109, R112, R109, R49, 0x1, P0 ;  /* 0x0000006d706d7211 */ /* 0x000fca00000f0c31 */
[----:B---3--:R3:W-:Y:S01]  /*8060*/  STG.E.128 desc[UR60][R108.64], R40 ;  /* 0x000000286c007986 */ /* 0x0087e2000c101d3c */
[----:B------:R-:W-:Y:S05]  /*8070*/  BRA `(.L_x_1793) ;  /* 0x0000000000ac7947 */ /* 0x000fea0003800000 */
.L_x_1768:
[----:B------:R-:W-:-:S13]  /*8080*/  ISETP.NE.AND P1, PT, R233, 0x3, PT ;  /* 0x00000003e900780c */ /* 0x000fda0003f25270 */
[----:B------:R-:W-:Y:S05]  /*8090*/  @!P1 BRA `(.L_x_1829) ;  /* 0x0000000000049947 */ /* 0x000fea0003800000 */
[----:B------:R-:W-:Y:S01]  /*80a0*/  BPT.TRAP 0x1 ;  /* 0x000000040000795c */ /* 0x000fe20000300000 */
.L_x_1829:
[----:B------:R-:W2:Y:S01]  /*80b0*/  LDL R36, [R1] ;  /* 0x0000000001247983 */ /* 0x000ea20000100800 */
[----:B------:R-:W-:Y:S01]  /*80c0*/  IMAD R99, R17, 0x8, R16 ;  /* 0x0000000811637824 */ /* 0x000fe200078e0210 */
[----:B------:R-:W-:Y:S01]  /*80d0*/  BSSY B1, `(.L_x_1830) ;  /* 0x0000007000017945 */ /* 0x000fe20003800000 */
[----:B------:R-:W-:-:S05]  /*80e0*/  IMAD R105, R25, -0x40, R2 ;  /* 0xffffffc019697824 */ /* 0x000fca00078e0202 */
[----:B------:R-:W-:-:S04]  /*80f0*/  VIMNMX R105, R105, 0x40, PT ;  /* 0x0000004069697848 */ /* 0x000fc80003fe0100 */
[----:B------:R-:W-:Y:S02]  /*8100*/  ISETP.GE.AND P4, PT, R218, R105, PT ;  /* 0x00000069da00720c */ /* 0x000fe40003f86270 */
[----:B--2---:R-:W-:-:S04]  /*8110*/  SHF.L.U32 R107, R36, 0x1f, RZ ;  /* 0x0000001f246b7819 */ /* 0x004fc800000006ff */
[----:B------:R-:W0:Y:S02]  /*8120*/  SYNCS.PHASECHK.TRANS64.TRYWAIT P0, [R99+URZ+0x30890], R107 ;  /* 0x0308906b630075a7 */ /* 0x000e24000800017f */
[----:B0-----:R-:W-:Y:S05]  /*8130*/  @!P0 BRA `(.L_x_1831) ;  /* 0x0000023000a08947 */ /* 0x001fea0003800000 */
.L_x_2239:
[----:B------:R-:W-:Y:S05]  /*8140*/  BSYNC B1 ;  /* 0x0000000000017941 */ /* 0x000fea0003800000 */
.L_x_1830:
[----:B------:R-:W-:Y:S04]  /*8150*/  BSSY B1, `(.L_x_1832) ;  /* 0x000000e000017945 */ /* 0x000fe80003800000 */
[----:B------:R-:W-:Y:S05]  /*8160*/  @P4 BRA `(.L_x_1833) ;  /* 0x0000000000304947 */ /* 0x000fea0003800000 */
[----:B------:R-:W-:Y:S02]  /*8170*/  ISETP.NE.AND P5, PT, R30, RZ, PT ;  /* 0x000000ff1e00720c */ /* 0x000fe40003fa5270 */
[----:B------:R-:W-:Y:S02]  /*8180*/  ISETP.NE.AND P4, PT, R93, RZ, PT ;  /* 0x000000ff5d00720c */ /* 0x000fe40003f85270 */
[----:B------:R-:W-:-:S09]  /*8190*/  ISETP.NE.AND P0, PT, R94, RZ, PT ;  /* 0x000000ff5e00720c */ /* 0x000fd20003f05270 */
[----:B------:R-:W1:Y:S04]  /*81a0*/  @P5 LDS.128 R36, [R101+0x20400] ;  /* 0x0204000065245984 */ /* 0x000e680000000c00 */
[----:B------:R-:W2:Y:S04]  /*81b0*/  @P0 LDS.128 R40, [R101+0x24400] ;  /* 0x0244000065280984 */ /* 0x000ea80000000c00 */
[----:B-1----:R-:W-:Y:S01]  /*81c0*/  @P5 STG.E.128 desc[UR60][R50.64], R36 ;  /* 0x0000002432005986 */ /* 0x002fe2000c101d3c */
[----:B------:R-:W-:-:S03]  /*81d0*/  ISETP.NE.AND P5, PT, R95, RZ, PT ;  /* 0x000000ff5f00720c */ /* 0x000fc60003fa5270 */
[----:B------:R-:W1:Y:S04]  /*81e0*/  @P4 LDS.128 R36, [R101+0x22400] ;  /* 0x0224000065244984 */ /* 0x000e680000000c00 */
[----:B--2---:R-:W-:Y:S06]  /*81f0*/  @P0 STG.E.128 desc[UR60][R50.64+0x100], R40 ;  /* 0x0001002832000986 */ /* 0x004fec000c101d3c */
[----:B------:R-:W2:Y:S04]  /*8200*/  @P5 LDS.128 R44, [R101+0x26400] ;  /* 0x02640000652c5984 */ /* 0x000ea80000000c00 */
[----:B-1----:R1:W-:Y:S04]  /*8210*/  @P4 STG.E.128 desc[UR60][R50.64+0x80], R36 ;  /* 0x0000802432004986 */ /* 0x0023e8000c101d3c */
[----:B--2---:R1:W-:Y:S02]  /*8220*/  @P5 STG.E.128 desc[UR60][R50.64+0x180], R44 ;  /* 0x0001802c32005986 */ /* 0x0043e4000c101d3c */
.L_x_1833:
[----:B------:R-:W-:Y:S05]  /*8230*/  BSYNC B1 ;  /* 0x0000000000017941 */ /* 0x000fea0003800000 */
.L_x_1832:
[----:B-1----:R-:W-:-:S05]  /*8240*/  VIADD R36, R218, 0x20 ;  /* 0x00000020da247836 */ /* 0x002fca0000000000 */
[----:B------:R-:W-:-:S13]  /*8250*/  ISETP.GE.AND P0, PT, R36, R105, PT ;  /* 0x000000692400720c */ /* 0x000fda0003f06270 */
        /* <DEDUP_REMOVED lines=13> */
.L_x_1793:
[----:B------:R-:W-:Y:S05]  /*8330*/  BSYNC B0 ;  /* 0x0000000000007941 */ /* 0x000fea0003800000 */
.L_x_1767:
[----:B-1234-:R-:W1:Y:S01]  /*8340*/  S2R R36, SR_TID.X ;  /* 0x0000000000247919 */ /* 0x01ee620000002100 */
[----:B------:R-:W-:Y:S01]  /*8350*/  @!PT LDS RZ, [RZ] ;  /* 0x00000000fffff984 */ /* 0x000fe20000000800 */
[----:B------:R-:W-:Y:S01]  /*8360*/  @!PT LDS RZ, [RZ] ;  /* 0x00000000fffff984 */ /* 0x000fe20000000800 */
[----:B------:R-:W-:Y:S01]  /*8370*/  @!PT LDS RZ, [RZ] ;  /* 0x00000000fffff984 */ /* 0x000fe20000000800 */
[----:B------:R-:W-:Y:S01]  /*8380*/  @!PT LDS RZ, [RZ] ;  /* 0x00000000fffff984 */ /* 0x000fe20000000800 */
[----:B------:R2:W-:Y:S06]  /*8390*/  MEMBAR.ALL.CTA ;  /* 0x0000000000007992 */ /* 0x0005ec0000008000 */
[----:B--2---:R-:W2:Y:S01]  /*83a0*/  FENCE.VIEW.ASYNC.S ;  /* 0x00000000000073c6 */ /* 0x004ea20000000000 */
[----:B------:R-:W-:Y:S05]  /*83b0*/  WARPSYNC.ALL ;  /* 0x0000000000007948 */ /* 0x000fea0003800000 */
[----:B------:R-:W-:Y:S01]  /*83c0*/  BSSY B0, `(.L_x_1834) ;  /* 0x0000009000007945 */ /* 0x000fe20003800000 */
[----:B-1----:R-:W-:Y:S01]  /*83d0*/  LOP3.LUT R36, R36, 0x7f, RZ, 0xc0, !PT ;  /* 0x0000007f24247812 */ /* 0x002fe200078ec0ff */
[----:B--2---:R1:W-:Y:S03]  /*83e0*/  BAR.SYNC.DEFER_BLOCKING R104, 0x80 ;  /* 0x000200680000751d */ /* 0x0043e60000010000 */
[----:B------:R-:W-:-:S13]  /*83f0*/  ISETP.NE.AND P0, PT, R36, RZ, PT ;  /* 0x000000ff2400720c */ /* 0x000fda0003f05270 */
[----:B------:R-:W-:-:S05]  /*8400*/  @!P0 VIADD R36, R99, 0x308a0 ;  /* 0x000308a063248836 */ /* 0x000fca0000000000 */
[----:B------:R-:W-:-:S04]  /*8410*/  @!P0 PRMT R36, RZ, 0x654, R36 ;  /* 0x00000654ff248816 */ /* 0x000fc80000000024 */
[----:B------:R1:W-:Y:S01]  /*8420*/  @!P0 SYNCS.ARRIVE.TRANS64.RED.A1T0 RZ, [R36+URZ], RZ ;  /* 0x000000ff24ff89a7 */ /* 0x0003e2000810043f */
[----:B------:R-:W-:Y:S05]  /*8430*/  @!P1 BRA `(.L_x_1835) ;  /* 0x0000000000049947 */ /* 0x000fea0003800000 */
[----:B------:R-:W-:Y:S01]  /*8440*/  BPT.TRAP 0x1 ;  /* 0x000000040000795c */ /* 0x000fe20000300000 */
.L_x_1835:
[----:B------:R-:W-:Y:S05]  /*8450*/  BSYNC B0 ;  /* 0x0000000000007941 */ /* 0x000fea0003800000 */
.L_x_1834:
[----:B------:R-:W2:Y:S01]  /*8460*/  SYNCS.PHASECHK.TRANS64.TRYWAIT P1, [R99+URZ+0x308b0], R107 ;  /* 0x0308b06b630075a7 */ /* 0x000ea2000802017f */
[----:B------:R-:W-:Y:S01]  /*8470*/  ULDC.64 UR38, c[0x0][0x328] ;  /* 0x0000ca0000267ab9 */ /* 0x000fe20000000a00 */
[----:B------:R-:W-:Y:S01]  /*8480*/  ULDC.64 UR36, c[0x0][0x318] ;  /* 0x0000c60000247ab9 */ /* 0x000fe20000000a00 */
[----:B------:R-:W-:Y:S01]  /*8490*/  BSSY B0, `(.L_x_1836) ;  /* 0x0000004000007945 */ /* 0x000fe20003800000 */
[----:B------:R-:W-:Y:S01]  /*84a0*/  ISETP.GE.AND P4, PT, R218, R105, PT ;  /* 0x00000069da00720c */ /* 0x000fe20003f86270 */
[----:B------:R-:W-:Y:S02]  /*84b0*/  IMAD.WIDE R48, R25, 0x40, R76 ;  /* 0x0000004019307825 */ /* 0x000fe400078e024c */
[----:B--2---:R-:W-:Y:S10]  /*84c0*/  @!P1 BRA `(.L_x_1837) ;  /* 0x0000022c00d09947 */ /* 0x004ff40003800000 */
.L_x_2240:
[----:B------:R-:W-:Y:S05]  /*84d0*/  BSYNC B0 ;  /* 0x0000000000007941 */ /* 0x000fea0003800000 */
.L_x_1836:
[----:B------:R-:W-:Y:S04]  /*84e0*/  BSSY B0, `(.L_x_1838) ;  /* 0x0000019000007945 */ /* 0x000fe80003800000 */
[----:B------:R-:W-:Y:S05]  /*84f0*/  @P4 BRA `(.L_x_1839) ;  /* 0x00000000005c4947 */ /* 0x000fea0003800000 */
[----:B------:R-:W3:Y:S01]  /*8500*/  LDL R44, [R1+0x24] ;  /* 0x00002400012c7983 */ /* 0x000ee20000100800 */
[----:B------:R-:W-:-:S03]  /*8510*/  ULDC UR4, c[0x0][0x2f4] ;  /* 0x0000bd0000047ab9 */ /* 0x000fc60000000800 */
[----:B------:R-:W4:Y:S01]  /*8520*/  LDL R42, [R1+0x28] ;  /* 0x00002800012a7983 */ /* 0x000f220000100800 */
[----:B------:R-:W-:Y:S01]  /*8530*/  ISETP.GE.AND P5, PT, R18, UR4, PT ;  /* 0x0000000412007c0c */ /* 0x000fe2000bfa6270 */
[----:B------:R-:W-:Y:S01]  /*8540*/  IMAD R43, R49, UR38, RZ ;  /* 0x00000026312b7c24 */ /* 0x000fe2000f8e02ff */
[----:B------:R-:W-:Y:S01]  /*8550*/  ISETP.GE.AND P4, PT, R226, UR4, PT ;  /* 0x00000004e2007c0c */ /* 0x000fe2000bf86270 */
[----:B------:R-:W-:Y:S02]  /*8560*/  IMAD.MOV.U32 R40, RZ, RZ, R86 ;  /* 0x000000ffff287224 */ /* 0x000fe400078e0056 */
[----:B------:R-:W-:Y:S02]  /*8570*/  IMAD.MOV.U32 R41, RZ, RZ, R98 ;  /* 0x000000ffff297224 */ /* 0x000fe400078e0062 */
[C---:B------:R-:W-:Y:S02]  /*8580*/  IMAD R43, R48.reuse, UR39, R43 ;  /* 0x00000027302b7c24 */ /* 0x040fe4000f8e022b */
[----:B------:R-:W-:-:S04]  /*8590*/  IMAD.WIDE.U32 R40, R48, UR38, R40 ;  /* 0x0000002630287c25 */ /* 0x000fc8000f8e0028 */
[----:B-1----:R-:W1:Y:S01]  /*85a0*/  @!P5 LDS.128 R36, [R101+0x400] ;  /* 0x000400006524d984 */ /* 0x002e620000000c00 */
[----:B------:R-:W-:Y:S01]  /*85b0*/  IMAD.IADD R41, R41, 0x1, R43 ;  /* 0x0000000129297824 */ /* 0x000fe200078e022b */
[----:B------:R-:W-:-:S04]  /*85c0*/  LEA R50, P1, R40, UR36, 0x1 ;  /* 0x0000002428327c11 */ /* 0x000fc8000f8208ff */
[----:B------:R-:W-:-:S05]  /*85d0*/  LEA.HI.X R51, R40, UR37, R41, 0x1, P1 ;  /* 0x0000002528337c11 */ /* 0x000fca00088f0c29 */
[----:B-1----:R-:W-:Y:S04]  /*85e0*/  @!P5 STG.E.128 desc[UR60][R50.64], R36 ;  /* 0x000000243200d986 */ /* 0x002fe8000c101d3c */
[----:B------:R-:W1:Y:S04]  /*85f0*/  @!P4 LDS.128 R36, [R101+0x2400] ;  /* 0x002400006524c984 */ /* 0x000e680000000c00 */
[----:B-1----:R-:W-:Y:S01]  /*8600*/  @!P4 STG.E.128 desc[UR60][R50.64+0x80], R36 ;  /* 0x000080243200c986 */ /* 0x002fe2000c101d3c */
[----:B---3--:R-:W-:Y:S02]  /*8610*/  ISETP.GE.AND P1, PT, R44, UR4, PT ;  /* 0x000000042c007c0c */ /* 0x008fe4000bf26270 */
[----:B----4-:R-:W-:-:S11]  /*8620*/  ISETP.GE.AND P5, PT, R42, UR4, PT ;  /* 0x000000042a007c0c */ /* 0x010fd6000bfa6270 */
[----:B------:R-:W1:Y:S04]  /*8630*/  @!P1 LDS.128 R40, [R101+0x4400] ;  /* 0x0044000065289984 */ /* 0x000e680000000c00 */
[----:B------:R-:W3:Y:S04]  /*8640*/  @!P5 LDS.128 R44, [R101+0x6400] ;  /* 0x00640000652cd984 */ /* 0x000ee80000000c00 */
[----:B-1----:R4:W-:Y:S04]  /*8650*/  @!P1 STG.E.128 desc[UR60][R50.64+0x100], R40 ;  /* 0x0001002832009986 */ /* 0x0029e8000c101d3c */
[----:B---3--:R4:W-:Y:S02]  /*8660*/  @!P5 STG.E.128 desc[UR60][R50.64+0x180], R44 ;  /* 0x0001802c3200d986 */ /* 0x0089e4000c101d3c */
.L_x_1839:
[----:B------:R-:W-:Y:S05]  /*8670*/  BSYNC B0 ;  /* 0x0000000000007941 */ /* 0x000fea0003800000 */
.L_x_1838:
[----:B-1----:R-:W-:Y:S01]  /*8680*/  VIADD R36, R218, 0x20 ;  /* 0x00000020da247836 */ /* 0x002fe20000000000 */
[----:B------:R-:W-:Y:S04]  /*8690*/  BSSY B0, `(.L_x_1840) ;  /* 0x000001c000007945 */ /* 0x000fe80003800000 */
[----:B------:R-:W-:-:S13]  /*86a0*/  ISETP.GE.AND P1, PT, R36, R105, PT ;  /* 0x000000692400720c */ /* 0x000fda0003f26270 */
[----:B------:R-:W-:Y:S05]  /*86b0*/  @P1 BRA `(.L_x_1841) ;  /* 0x0000000000641947 */ /* 0x000fea0003800000 */
[----:B----4-:R-:W3:Y:S01]  /*86c0*/  LDL R44, [R1+0x24] ;  /* 0x00002400012c7983 */ /* 0x010ee20000100800 */
[----:B------:R-:W-:-:S03]  /*86d0*/  ULDC UR4, c[0x0][0x2f4] ;  /* 0x0000bd0000047ab9 */ /* 0x000fc60000000800 */
[----:B------:R-:W4:Y:S01]  /*86e0*/  LDL R42, [R1+0x28] ;  /* 0x00002800012a7983 */ /* 0x000f220000100800 */
[----:B------:R-:W-:Y:S01]  /*86f0*/  ISETP.GE.AND P1, PT, R18, UR4, PT ;  /* 0x0000000412007c0c */ /* 0x000fe2000bf26270 */
[----:B------:R-:W-:Y:S01]  /*8700*/  IMAD.MOV.U32 R40, RZ, RZ, R86 ;  /* 0x000000ffff287224 */ /* 0x000fe200078e0056 */
[----:B------:R-:W-:Y:S01]  /*8710*/  IADD3 R43, P4, R48, 0x20, RZ ;  /* 0x00000020302b7810 */ /* 0x000fe20007f9e0ff */
[----:B------:R-:W-:Y:S01]  /*8720*/  IMAD.MOV.U32 R41, RZ, RZ, R98 ;  /* 0x000000ffff297224 */ /* 0x000fe200078e0062 */
[----:B------:R-:W-:-:S03]  /*8730*/  ISETP.GE.AND P5, PT, R226, UR4, PT ;  /* 0x00000004e2007c0c */ /* 0x000fc6000bfa6270 */
[----:B------:R-:W-:Y:S02]  /*8740*/  IMAD.X R48, RZ, RZ, R49, P4 ;  /* 0x000000ffff307224 */ /* 0x000fe400020e0631 */
[----:B------:R-:W-:-:S04]  /*8750*/  IMAD.WIDE.U32 R40, R43, UR38, R40 ;  /* 0x000000262b287c25 */ /* 0x000fc8000f8e0028 */
[----:B------:R-:W1:Y:S01]  /*8760*/  @!P1 LDS.128 R36, [R101+0x1400] ;  /* 0x0014000065249984 */ /* 0x000e620000000c00 */
[----:B------:R-:W-:-:S04]  /*8770*/  IMAD R48, R48, UR38, RZ ;  /* 0x0000002630307c24 */ /* 0x000fc8000f8e02ff */
[----:B------:R-:W-:Y:S01]  /*8780*/  IMAD R43, R43, UR39, R48 ;  /* 0x000000272b2b7c24 */ /* 0x000fe2000f8e0230 */
[----:B------:R-:W-:-:S03]  /*8790*/  LEA R48, P4, R40, UR36, 0x1 ;  /* 0x0000002428307c11 */ /* 0x000fc6000f8808ff */
[----:B------:R-:W-:-:S05]  /*87a0*/  IMAD.IADD R41, R41, 0x1, R43 ;  /* 0x0000000129297824 */ /* 0x000fca00078e022b */
        /* <DEDUP_REMOVED lines=10> */
.L_x_1841:
[----:B------:R-:W-:Y:S05]  /*8850*/  BSYNC B0 ;  /* 0x0000000000007941 */ /* 0x000fea0003800000 */
.L_x_1840:
[----:B------:R-:W3:Y:S01]  /*8860*/  LDL.LU R37, [R1] ;  /* 0x0000000001257983 */ /* 0x000ee20000300800 */
[----:B------:R-:W-:Y:S01]  /*8870*/  VIADD R17, R17, 0x1 ;  /* 0x0000000111117836 */ /* 0x000fe20000000000 */
[----:B------:R-:W-:Y:S01]  /*8880*/  ISETP.NE.AND P4, PT, R100, RZ, PT ;  /* 0x000000ff6400720c */ /* 0x000fe20003f85270 */
[----:B0-2---:R-:W-:Y:S01]  /*8890*/  @!P0 VIADD R99, R99, 0x308c0 ;  /* 0x000308c063638836 */ /* 0x005fe20000000000 */
[----:B------:R-:W-:Y:S01]  /*88a0*/  @!PT LDS RZ, [RZ] ;  /* 0x00000000fffff984 */ /* 0x000fe20000000800 */
[----:B------:R-:W-:Y:S01]  /*88b0*/  @!PT LDS RZ, [RZ] ;  /* 0x00000000fffff984 */ /* 0x000fe20000000800 */
[----:B------:R-:W-:Y:S01]  /*88c0*/  @!PT LDS RZ, [RZ] ;  /* 0x00000000fffff984 */ /* 0x000fe20000000800 */
[----:B------:R-:W-:Y:S01]  /*88d0*/  @!PT LDS RZ, [RZ] ;  /* 0x00000000fffff984 */ /* 0x000fe20000000800 */
[----:B------:R0:W-:Y:S06]  /*88e0*/  MEMBAR.ALL.CTA ;  /* 0x0000000000007992 */ /* 0x0001ec0000008000 */
[----:B0-----:R-:W0:Y:S02]  /*88f0*/  FENCE.VIEW.ASYNC.S ;  /* 0x00000000000073c6 */ /* 0x001e240000000000 */
[----:B0-----:R0:W-:Y:S01]  /*8900*/  BAR.SYNC.DEFER_BLOCKING R104, 0x80 ;  /* 0x000200680000751d */ /* 0x0011e20000010000 */
[----:B------:R-:W-:-:S02]  /*8910*/  ISETP.NE.AND P1, PT, R17, 0x2, PT ;  /* 0x000000021100780c */ /* 0x000fc40003f25270 */
[----:B------:R-:W-:Y:S02]  /*8920*/  @!P0 PRMT R99, RZ, 0x654, R99 ;  /* 0x00000654ff638816 */ /* 0x000fe40000000063 */
[----:B------:R-:W-:Y:S02]  /*8930*/  SEL R36, RZ, 0x1, P1 ;  /* 0x00000001ff247807 */ /* 0x000fe40000800000 */
[----:B------:R-:W-:Y:S01]  /*8940*/  SEL R17, R17, RZ, P1 ;  /* 0x000000ff11117207 */ /* 0x000fe20000800000 */
[----:B------:R0:W-:Y:S01]  /*8950*/  @!P0 SYNCS.ARRIVE.TRANS64.RED.A1T0 RZ, [R99+URZ], RZ ;  /* 0x000000ff63ff89a7 */ /* 0x0001e2000810043f */
[----:B------:R-:W-:Y:S02]  /*8960*/  PLOP3.LUT P0, PT, PT, PT, PT, 0x8, 0x0 ;  /* 0x000000000000781c */ /* 0x000fe40003f0e170 */
[----:B---3--:R-:W-:-:S05]  /*8970*/  LOP3.LUT R37, R37, R36, RZ, 0x3c, !PT ;  /* 0x0000002425257212 */ /* 0x008fca00078e3cff */
[----:B------:R0:W-:Y:S01]  /*8980*/  STL [R1], R37 ;  /* 0x0000002501007387 */ /* 0x0001e20000100800 */
[----:B------:R-:W-:Y:S05]  /*8990*/  @P4 BRA `(.L_x_1842) ;  /* 0xffffffa000844947 */ /* 0x000fea000383ffff */
.L_x_1762:
[----:B------:R-:W2:Y:S01]  /*89a0*/  LDL R36, [R1+0x2c] ;  /* 0x00002c0001247983 */ /* 0x000ea20000100800 */
[----:B------:R-:W3:Y:S01]  /*89b0*/  LDC R0, c[0x0][0x448] ;  /* 0x00011200ff007b82 */ /* 0x000ee20000000800 */
[----:B------:R-:W-:Y:S01]  /*89c0*/  IADD3 R5, R221, 0x1, -R220 ;  /* 0x00000001dd057810 */ /* 0x000fe20007ffe8dc */
[----:B------:R-:W-:Y:S06]  /*89d0*/  BSSY B0, `(.L_x_1843) ;  /* 0x000000d000007945 */ /* 0x000fec0003800000 */
[----:B------:R-:W1:Y:S01]  /*89e0*/  LDC.64 R6, c[0x0][0x9e0] ;  /* 0x00027800ff067b82 */ /* 0x000e620000000a00 */
[----:B---3--:R-:W-:-:S02]  /*89f0*/  ISETP.NE.AND P1, PT, R0, 0x1, PT ;  /* 0x000000010000780c */ /* 0x008fc40003f25270 */
[----:B-1----:R-:W-:-:S11]  /*8a00*/  ISETP.GE.AND P2, PT, R7, 0x1, PT ;  /* 0x000000010700780c */ /* 0x002fd60003f46270 */
[----:B------:R-:W1:Y:S08]  /*8a10*/  @P1 LDC R3, c[0x0][0x44c] ;  /* 0x00011300ff031b82 */ /* 0x000e700000000800 */
[----:B------:R-:W3:Y:S01]  /*8a20*/  @P1 LDC R2, c[0x0][0x450] ;  /* 0x00011400ff021b82 */ /* 0x000ee20000000800 */
[----:B--2---:R-:W-:-:S04]  /*8a30*/  VIADD R0, R36, 0x7f ;  /* 0x0000007f24007836 */ /* 0x004fc80000000000 */
[----:B-1----:R-:W-:-:S05]  /*8a40*/  @P1 IMAD.HI.U32 R3, R0, R3, RZ ;  /* 0x0000000300031227 */ /* 0x002fca00078e00ff */
[----:B---3--:R-:W-:-:S05]  /*8a50*/  @P1 SHF.R.U32.HI R0, RZ, R2, R3 ;  /* 0x00000002ff001219 */ /* 0x008fca0000011603 */
[----:B------:R-:W-:Y:S01]  /*8a60*/  IMAD.IADD R3, R5, 0x1, R0 ;  /* 0x0000000105037824 */ /* 0x000fe200078e0200 */
[----:B------:R-:W-:Y:S06]  /*8a70*/  @P0 BRA `(.L_x_1844) ;  /* 0x0000000000080947 */ /* 0x000fec0003800000 */
[----:B------:R-:W1:Y:S02]  /*8a80*/  FENCE.VIEW.ASYNC.G ;  /* 0x00000000000073c6 */ /* 0x000e640000000100 */
[----:B-1----:R-:W-:Y:S06]  /*8a90*/  BAR.ARV 0xc, 0x180 ;  /* 0x0306000000007b1d */ /* 0x002fec0000002000 */
.L_x_1844:
[----:B------:R-:W-:Y:S05]  /*8aa0*/  BSYNC B0 ;  /* 0x0000000000007941 */ /* 0x000fea0003800000 */
.L_x_1843:
[----:B------:R-:W-:Y:S01]  /*8ab0*/  IMAD.IADD R0, R3, 0x1, R6 ;  /* 0x0000000103007824 */ /* 0x000fe200078e0206 */
[----:B------:R-:W-:Y:S06]  /*8ac0*/  @!P2 BRA `(.L_x_1845) ;  /* 0x000000000048a947 */ /* 0x000fec0003800000 */
[C---:B------:R-:W-:Y:S01]  /*8ad0*/  ISETP.GT.AND P0, PT, R3.reuse, RZ, PT ;  /* 0x000000ff0300720c */ /* 0x040fe20003f04270 */
[----:B------:R-:W-:Y:S01]  /*8ae0*/  BSSY B0, `(.L_x_1846) ;  /* 0x000000e000007945 */ /* 0x000fe20003800000 */
[----:B------:R-:W-:-:S11]  /*8af0*/  VIADD R2, R3, 0xffffffff ;  /* 0xffffffff03027836 */ /* 0x000fd60000000000 */
[----:B------:R-:W-:Y:S05]  /*8b00*/  @P0 BRA `(.L_x_1847) ;  /* 0x00000000001c0947 */ /* 0x000fea0003800000 */
[----:B------:R-:W-:Y:S01]  /*8b10*/  ISETP.NE.AND P0, PT, R7, 0x1, PT ;  /* 0x000000010700780c */ /* 0x000fe20003f05270 */
[----:B------:R-:W-:-:S12]  /*8b20*/  IMAD.MOV R3, RZ, RZ, -R3 ;  /* 0x000000ffff037224 */ /* 0x000fd800078e0a03 */
[----:B------:R-:W1:Y:S02]  /*8b30*/  @P0 LDC.64 R4, c[0x0][0x9e8] ;  /* 0x00027a00ff040b82 */ /* 0x000e640000000a00 */
[----:B-1----:R-:W-:-:S05]  /*8b40*/  @P0 IMAD.HI.U32 R2, R3, R4, RZ ;  /* 0x0000000403020227 */ /* 0x002fca00078e00ff */
[----:B------:R-:W-:-:S04]  /*8b50*/  @P0 SHF.R.U32.HI R3, RZ, R5, R2 ;  /* 0x00000005ff030219 */ /* 0x000fc80000011602 */
[----:B------:R-:W-:Y:S01]  /*8b60*/  LOP3.LUT R2, RZ, R3, RZ, 0x33, !PT ;  /* 0x00000003ff027212 */ /* 0x000fe200078e33ff */
[----:B------:R-:W-:Y:S06]  /*8b70*/  BRA `(.L_x_1848) ;  /* 0x0000000000107947 */ /* 0x000fec0003800000 */
.L_x_1847:
[----:B------:R-:W-:-:S13]  /*8b80*/  ISETP.NE.AND P0, PT, R7, 0x1, PT ;  /* 0x000000010700780c */ /* 0x000fda0003f05270 */
[----:B------:R-:W1:Y:S02]  /*8b90*/  @P0 LDC.64 R4, c[0x0][0x9e8] ;  /* 0x00027a00ff040b82 */ /* 0x000e640000000a00 */
[----:B-1----:R-:W-:-:S05]  /*8ba0*/  @P0 IMAD.HI.U32 R4, R2, R4, RZ ;  /* 0x0000000402040227 */ /* 0x002fca00078e00ff */
[----:B------:R-:W-:-:S07]  /*8bb0*/  @P0 SHF.R.U32.HI R2, RZ, R5, R4 ;  /* 0x00000005ff020219 */ /* 0x000fce0000011604 */
.L_x_1848:
[----:B------:R-:W-:Y:S05]  /*8bc0*/  BSYNC B0 ;  /* 0x0000000000007941 */ /* 0x000fea0003800000 */
.L_x_1846:
[----:B------:R-:W-:-:S05]  /*8bd0*/  IMAD R3, R2, R7, R7 ;  /* 0x0000000702037224 */ /* 0x000fca00078e0207 */
[----:B------:R-:W-:-:S07]  /*8be0*/  VIMNMX R0, R0, R3, PT ;  /* 0x0000000300007248 */ /* 0x000fce0003fe0100 */
.L_x_1845:
[----:B------:R-:W1:Y:S01]  /*8bf0*/  @P1 LDC R2, c[0x0][0x44c] ;  /* 0x00011300ff021b82 */ /* 0x000e620000000800 */
[----:B------:R-:W-:Y:S01]  /*8c00*/  VIADD R0, R0, 0x3f ;  /* 0x0000003f00007836 */ /* 0x000fe20000000000 */
[----:B------:R-:W-:Y:S01]  /*8c10*/  ULDC UR4, c[0x0][0x9dc] ;  /* 0x0002770000047ab9 */ /* 0x000fe20000000800 */
[----:B------:R-:W-:-:S03]  /*8c20*/  IMAD.MOV.U32 R5, RZ, RZ, R36 ;  /* 0x000000ffff057224 */ /* 0x000fc600078e0024 */
[----:B------:R-:W-:Y:S02]  /*8c30*/  SHF.R.S32.HI R3, RZ, 0x1f, R0 ;  /* 0x0000001fff037819 */ /* 0x000fe40000011400 */
[----:B------:R-:W2:Y:S02]  /*8c40*/  @P1 LDC R9, c[0x0][0x450] ;  /* 0x00011400ff091b82 */ /* 0x000ea40000000800 */
[----:B------:R-:W-:-:S04]  /*8c50*/  LEA.HI R3, R3, R0, RZ, 0x6 ;  /* 0x0000000003037211 */ /* 0x000fc800078f30ff */
[----:B------:R-:W-:-:S04]  /*8c60*/  SHF.R.S32.HI R0, RZ, 0x6, R3 ;  /* 0x00000006ff007819 */ /* 0x000fc80000011403 */
[----:B------:R-:W-:Y:S01]  /*8c70*/  VIMNMX R103, R103, R0, PT ;  /* 0x0000000067677248 */ /* 0x000fe20003fe0100 */
[----:B-1----:R-:W-:-:S05]  /*8c80*/  @P1 IMAD.HI.U32 R2, R36, R2, RZ ;  /* 0x0000000224021227 */ /* 0x002fca00078e00ff */
[----:B--2---:R-:W-:-:S05]  /*8c90*/  @P1 SHF.R.U32.HI R5, RZ, R9, R2 ;  /* 0x00000009ff051219 */ /* 0x004fca0000011602 */
        /* <DEDUP_REMOVED lines=8> */
[----:B------:R-:W1:Y:S02]  /*8d20*/  @P0 LDC.64 R4, c[0x0][0x9e8] ;  /* 0x00027a00ff040b82 */ /* 0x000e640000000a00 */
[----:B-1----:R-:W-:-:S05]  /*8d30*/  @P0 IMAD.HI.U32 R2, R3, R4, RZ ;  /* 0x0000000403020227 */ /* 0x002fca00078e00ff */
[----:B------:R-:W-:-:S04]  /*8d40*/  @P0 SHF.R.U32.HI R3, RZ, R5, R2 ;  /* 0x00000005ff030219 */ /* 0x000fc80000011602 */
[----:B------:R-:W-:Y:S01]  /*8d50*/  LOP3.LUT R2, RZ, R3, RZ, 0x33, !PT ;  /* 0x00000003ff027212 */ /* 0x000fe200078e33ff */
[----:B------:R-:W-:Y:S06]  /*8d60*/  BRA `(.L_x_1852) ;  /* 0x0000000000107947 */ /* 0x000fec0003800000 */
.L_x_1851:
[----:B------:R-:W-:-:S13]  /*8d70*/  ISETP.NE.AND P0, PT, R7, 0x1, PT ;  /* 0x000000010700780c */ /* 0x000fda0003f05270 */
[----:B------:R-:W1:Y:S02]  /*8d80*/  @P0 LDC.64 R4, c[0x0][0x9e8] ;  /* 0x00027a00ff040b82 */ /* 0x000e640000000a00 */
[----:B-1----:R-:W-:-:S05]  /*8d90*/  @P0 IMAD.HI.U32 R4, R2, R4, RZ ;  /* 0x0000000402040227 */ /* 0x002fca00078e00ff */
[----:B------:R-:W-:-:S07]  /*8da0*/  @P0 SHF.R.U32.HI R2, RZ, R5, R4 ;  /* 0x00000005ff020219 */ /* 0x000fce0000011604 */
.L_x_1852:
[----:B------:R-:W-:Y:S05]  /*8db0*/  BSYNC B0 ;  /* 0x0000000000007941 */ /* 0x000fea0003800000 */
.L_x_1850:
[----:B------:R-:W-:-:S05]  /*8dc0*/  IMAD R3, R2, R7, RZ ;  /* 0x0000000702037224 */ /* 0x000fca00078e02ff */
[----:B------:R-:W-:-:S07]  /*8dd0*/  VIMNMX R0, R0, R3, !PT ;  /* 0x0000000300007248 */ /* 0x000fce0007fe0100 */
.L_x_1849:
[----:B------:R-:W-:Y:S02]  /*8de0*/  SHF.R.S32.HI R3, RZ, 0x1f, R0 ;  /* 0x0000001fff037819 */ /* 0x000fe40000011400 */
[----:B------:R-:W-:Y:S02]  /*8df0*/  CS2R R150, SRZ ;  /* 0x0000000000967805 */ /* 0x000fe4000001ff00 */
[----:B------:R-:W-:Y:S02]  /*8e00*/  PLOP3.LUT P0, PT, PT, PT, PT, 0x80, 0x0 ;  /* 0x000000000000781c */ /* 0x000fe40003f0f070 */
[----:B------:R-:W-:Y:S02]  /*8e10*/  CS2R R148, SRZ ;  /* 0x0000000000947805 */ /* 0x000fe4000001ff00 */
[----:B------:R-:W-:Y:S01]  /*8e20*/  LEA.HI R6, R3, R0, RZ, 0x6 ;  /* 0x0000000003067211 */ /* 0x000fe200078f30ff */
[----:B------:R-:W-:Y:S01]  /*8e30*/  IMAD.MOV.U32 R0, RZ, RZ, RZ ;  /* 0x000000ffff007224 */ /* 0x000fe200078e00ff */
[----:B------:R-:W-:-:S02]  /*8e40*/  CS2R R146, SRZ ;  /* 0x0000000000927805 */ /* 0x000fc4000001ff00 */
[----:B------:R-:W-:Y:S02]  /*8e50*/  CS2R R144, SRZ ;  /* 0x0000000000907805 */ /* 0x000fe4000001ff00 */
[----:B------:R-:W-:Y:S02]  /*8e60*/  SHF.R.S32.HI R6, RZ, 0x6, R6 ;  /* 0x00000006ff067819 */ /* 0x000fe40000011406 */
[----:B------:R-:W-:Y:S02]  /*8e70*/  CS2R R142, SRZ ;  /* 0x00000000008e7805 */ /* 0x000fe4000001ff00 */
[----:B------:R-:W-:Y:S02]  /*8e80*/  CS2R R140, SRZ ;  /* 0x00000000008c7805 */ /* 0x000fe4000001ff00 */
[----:B------:R-:W-:Y:S02]  /*8e90*/  CS2R R138, SRZ ;  /* 0x00000000008a7805 */ /* 0x000fe4000001ff00 */
[----:B------:R-:W-:-:S02]  /*8ea0*/  VIMNMX R14, RZ, R6, !PT ;  /* 0x00000006ff0e7248 */ /* 0x000fc40007fe0100 */
[----:B------:R-:W-:Y:S02]  /*8eb0*/  CS2R R136, SRZ ;  /* 0x0000000000887805 */ /* 0x000fe4000001ff00 */
[----:B------:R-:W-:Y:S02]  /*8ec0*/  CS2R R124, SRZ ;  /* 0x00000000007c7805 */ /* 0x000fe4000001ff00 */
[----:B------:R-:W-:Y:S02]  /*8ed0*/  CS2R R120, SRZ ;  /* 0x0000000000787805 */ /* 0x000fe4000001ff00 */
[----:B------:R-:W-:Y:S01]  /*8ee0*/  ISETP.GT.AND P1, PT, R103, R14, PT ;  /* 0x0000000e6700720c */ /* 0x000fe20003f24270 */
[----:B------:R1:W-:Y:S01]  /*8ef0*/  STL [R1+0x4c], R14 ;  /* 0x00004c0e01007387 */ /* 0x0003e20000100800 */
[----:B------:R-:W-:Y:S02]  /*8f00*/  CS2R R132, SRZ ;  /* 0x0000000000847805 */ /* 0x000fe4000001ff00 */
[----:B------:R-:W-:-:S02]  /*8f10*/  CS2R R116, SRZ ;  /* 0x0000000000747805 */ /* 0x000fc4000001ff00 */
[----:B------:R-:W-:Y:S02]  /*8f20*/  CS2R R112, SRZ ;  /* 0x0000000000707805 */ /* 0x000fe4000001ff00 */
[----:B------:R-:W-:Y:S01]  /*8f30*/  CS2R R128, SRZ ;  /* 0x0000000000807805 */ /* 0x000fe2000001ff00 */
[----:B------:R-:W-:Y:S01]  /*8f40*/  IMAD.MOV.U32 R170, RZ, RZ, RZ ;  /* 0x000000ffffaa7224 */ /* 0x000fe200078e00ff */
[----:B------:R-:W-:Y:S02]  /*8f50*/  CS2R R108, SRZ ;  /* 0x00000000006c7805 */ /* 0x000fe4000001ff00 */
[----:B0-----:R-:W-:Y:S02]  /*8f60*/  CS2R R104, SRZ ;  /* 0x0000000000687805 */ /* 0x001fe4000001ff00 */
        /* <DEDUP_REMOVED lines=18> */
[----:B----4-:R-:W-:Y:S02]  /*9090*/  CS2R R46, SRZ ;  /* 0x00000000002e7805 */ /* 0x010fe4000001ff00 */
        /* <DEDUP_REMOVED lines=29> */
[----:B------:R-:W-:Y:S01]  /*9270*/  CS2R R24, SRZ ;  /* 0x0000000000187805 */ /* 0x000fe2000001ff00 */
[----:B-1----:R-:W-:Y:S06]  /*9280*/  @!P1 BRA `(.L_x_1853) ;  /* 0x0000015c00a09947 */ /* 0x002fec0003800000 */
[----:B------:R-:W2:Y:S01]  /*9290*/  LDL R14, [R1+0xa8] ;  /* 0x0000a800010e7983 */ /* 0x000ea20000100800 */
[----:B------:R-:W-:Y:S03]  /*92a0*/  BSSY B6, `(.L_x_1854) ;  /* 0x000001c000067945 */ /* 0x000fe60003800000 */
[----:B--2---:R-:W0:Y:S02]  /*92b0*/  SHFL.IDX PT, R0, R14, RZ, 0x1f ;  /* 0x00001fff0e007589 */ /* 0x004e2400000e0000 */
[----:B0-----:R-:W-:-:S04]  /*92c0*/  LEA.HI R2, R0, R0, RZ, 0x1 ;  /* 0x0000000000027211 */ /* 0x001fc800078f08ff */
[----:B------:R-:W-:Y:S01]  /*92d0*/  LOP3.LUT R3, R2, 0x1e, RZ, 0xc0, !PT ;  /* 0x0000001e02037812 */ /* 0x000fe200078ec0ff */
[----:B------:R-:W-:-:S04]  /*92e0*/  VIADD R2, R16, 0x10400 ;  /* 0x0001040010027836 */ /* 0x000fc80000000000 */
[----:B------:R-:W-:Y:S01]  /*92f0*/  IMAD.IADD R3, R0, 0x1, -R3 ;  /* 0x0000000100037824 */ /* 0x000fe200078e0a03 */
[----:B------:R-:W-:-:S03]  /*9300*/  LOP3.LUT P0, RZ, R2, 0x3ff, RZ, 0xc0, !PT ;  /* 0x000003ff02ff7812 */ /* 0x000fc6000780c0ff */
[----:B------:R-:W-:Y:S01]  /*9310*/  IMAD R3, R3, 0x2000, R2 ;  /* 0x0000200003037824 */ /* 0x000fe200078e0202 */
[----:B------:R-:W-:-:S04]  /*9320*/  P2R R24, PR, RZ, 0x1 ;  /* 0x00000001ff187803 */ /* 0x000fc80000000000 */
[----:B------:R-:W-:-:S04]  /*9330*/  SHF.R.U32.HI R2, RZ, 0x4, R3 ;  /* 0x00000004ff027819 */ /* 0x000fc80000011603 */
[----:B------:R-:W-:Y:S01]  /*9340*/  LOP3.LUT R2, R2, 0x3fff, RZ, 0xc0, !PT ;  /* 0x00003fff02027812 */ /* 0x000fe200078ec0ff */
[----:B------:R-:W-:Y:S06]  /*9350*/  @!P0 BRA `(.L_x_1855) ;  /* 0x0000000000408947 */ /* 0x000fec0003800000 */
        /* <DEDUP_REMOVED lines=16> */
.L_x_1855:
[----:B------:R-:W-:Y:S05]  /*9460*/  BSYNC B6 ;  /* 0x0000000000067941 */ /* 0x000fea0003800000 */
.L_x_1854:
[----:B------:R-:W-:Y:S02]  /*9470*/  ULDC UR4, c[0x0][0x3f4] ;  /* 0x0000fd0000047ab9 */ /* 0x000fe40000000800 */
[----:B------:R-:W-:-:S13]  /*9480*/  ISETP.LT.AND P0, PT, RZ, UR4, PT ;  /* 0x00000004ff007c0c */ /* 0x000fda000bf01270 */
[----:B------:R-:W-:Y:S05]  /*9490*/  @P0 BRA `(.L_x_1856) ;  /* 0x0000000000400947 */ /* 0x000fea0003800000 */
[----:B------:R-:W2:Y:S02]  /*94a0*/  LDL R20, [R1+0x64] ;  /* 0x0000640001147983 */ /* 0x000ea40000100800 */
[----:B--2---:R-:W-:-:S04]  /*94b0*/  LEA.HI R0, R20, R20, RZ, 0x1 ;  /* 0x0000001414007211 */ /* 0x004fc800078f08ff */
        /* <DEDUP_REMOVED lines=8> */
.L_x_1859:
[----:B-1----:R1:W2:Y:S02]  /*9540*/  SYNCS.PHASECHK.TRANS64.TRYWAIT P0, [R16+URZ+0x30800], R3 ;  /* 0x03080003100075a7 */ /* 0x0022a4000800017f */
[----:B--2---:R-:W-:Y:S05]  /*9550*/  @!P0 NANOSLEEP.SYNCS 0x989680 ;  /* 0x009896800000895d */ /* 0x004fea0003900000 */
[----:B------:R-:W2:Y:S02]  /*9560*/  @!P0 SYNCS.PHASECHK.TRANS64 P0, [R16+URZ+0x30800], R3 ;  /* 0x03080003100085a7 */ /* 0x000ea4000800007f */
[----:B--2---:R-:W-:Y:S05]  /*9570*/  @!P0 BRA `(.L_x_1859) ;  /* 0xfffffffc00f08947 */ /* 0x004fea000383ffff */
.L_x_1858:
[----:B------:R-:W-:Y:S05]  /*9580*/  BSYNC B0 ;  /* 0x0000000000007941 */ /* 0x000fea0003800000 */
.L_x_1857:
[----:B------:R-:W-:Y:S05]  /*9590*/  BRA `(.L_x_1860) ;  /* 0x0000009c00b87947 */ /* 0x000fea0003800000 */
.L_x_1856:
[----:B------:R-:W-:Y:S01]  /*95a0*/  ISETP.NE.AND P0, PT, R24, RZ, PT ;  /* 0x000000ff1800720c */ /* 0x000fe20003f05270 */
[----:B------:R-:W-:Y:S01]  /*95b0*/  ULDC.64 UR4, c[0x0][0x3f8] ;  /* 0x0000fe0000047ab9 */ /* 0x000fe20000000a00 */
[----:B-----5:R-:W-:Y:S01]  /*95c0*/  SHF.R.S32.HI R0, RZ, 0x1f, R23 ;  /* 0x0000001fff007819 */ /* 0x020fe20000011417 */
[----:B------:R-:W-:Y:S01]  /*95d0*/  ULDC.64 UR6, c[0x0][0x408] ;  /* 0x0001020000067ab9 */ /* 0x000fe20000000a00 */
[----:B------:R-:W-:Y:S01]  /*95e0*/  IMAD.WIDE.U32 R24, R23, UR4, RZ ;  /* 0x0000000417187c25 */ /* 0x000fe2000f8e00ff */
[----:B------:R-:W-:Y:S03]  /*95f0*/  BSSY B6, `(.L_x_1861) ;  /* 0x0000019000067945 */ /* 0x000fe60003800000 */
[C---:B------:R-:W-:Y:S02]  /*9600*/  IMAD R4, R0.reuse, UR4, RZ ;  /* 0x0000000400047c24 */ /* 0x040fe4000f8e02ff */
[----:B------:R-:W-:-:S02]  /*9610*/  IMAD R0, R0, UR6, RZ ;  /* 0x0000000600007c24 */ /* 0x000fc4000f8e02ff */
[C---:B------:R-:W-:Y:S02]  /*9620*/  IMAD R3, R23.reuse, UR5, R4 ;  /* 0x0000000517037c24 */ /* 0x040fe4000f8e0204 */
[C---:B------:R-:W-:Y:S02]  /*9630*/  IMAD R29, R23.reuse, UR7, R0 ;  /* 0x00000007171d7c24 */ /* 0x040fe4000f8e0200 */
[----:B------:R-:W-:-:S04]  /*9640*/  IMAD.WIDE.U32 R26, R23, UR6, RZ ;  /* 0x00000006171a7c25 */ /* 0x000fc8000f8e00ff */
[----:B------:R-:W-:Y:S02]  /*9650*/  IMAD.IADD R23, R3, 0x1, R25 ;  /* 0x0000000103177824 */ /* 0x000fe400078e0219 */
[----:B------:R-:W-:Y:S01]  /*9660*/  IMAD.IADD R29, R29, 0x1, R27 ;  /* 0x000000011d1d7824 */ /* 0x000fe200078e021b */
        /* <DEDUP_REMOVED lines=17> */
.L_x_1862:
[----:B------:R-:W-:Y:S05]  /*9780*/  BSYNC B6 ;  /* 0x0000000000067941 */ /* 0x000fea0003800000 */
.L_x_1861:
[----:B------:R-:W2:Y:S01]  /*9790*/  LDL R120, [R1+0x2c] ;  /* 0x00002c0001787983 */ /* 0x000ea20000100800 */
[----:B------:R-:W-:-:S03]  /*97a0*/  ULDC.U8 UR4, c[0x0][0x410] ;  /* 0x0001040000047ab9 */ /* 0x000fc60000000000 */
[----:B------:R-:W3:Y:S01]  /*97b0*/  LDL R20, [R1+0x54] ;  /* 0x0000540001147983 */ /* 0x000ee20000100800 */
[----:B------:R-:W-:Y:S01]  /*97c0*/  ISETP.NE.AND P0, PT, RZ, UR4, PT ;  /* 0x00000004ff007c0c */ /* 0x000fe2000bf05270 */
[----:B------:R-:W-:Y:S01]  /*97d0*/  BSSY B0, `(.L_x_1863) ;  /* 0x00009c2000007945 */ /* 0x000fe20003800000 */
[----:B--2---:R-:W-:-:S04]  /*97e0*/  IMAD.IADD R10, R218, 0x1, R120 ;  /* 0x00000001da0a7824 */ /* 0x004fc800078e0278 */
[----:B---3--:R-:W-:-:S07]  /*97f0*/  IMAD R3, R20, 0x20, R10 ;  /* 0x0000002014037824 */ /* 0x008fce00078e020a */
[----:B------:R-:W-:Y:S05]  /*9800*/  @!P0 BRA `(.L_x_1864) ;  /* 0x0000004c00508947 */ /* 0x000fea0003800000 */
[----:B------:R-:W0:Y:S01]  /*9810*/  LDC R99, c[0x0][0x448] ;  /* 0x00011200ff637b82 */ /* 0x000e220000000800 */
[----:B------:R-:W-:Y:S01]  /*9820*/  ULDC.64 UR4, c[0x0][0x3f8] ;  /* 0x0000fe0000047ab9 */ /* 0x000fe20000000a00 */
[----:B------:R-:W-:Y:S01]  /*9830*/  ULDC.64 UR6, c[0x0][0x408] ;  /* 0x0001020000067ab9 */ /* 0x000fe20000000a00 */
[----:B------:R-:W-:Y:S01]  /*9840*/  IMAD.MOV.U32 R6, RZ, RZ, R24 ;  /* 0x000000ffff067224 */ /* 0x000fe200078e0018 */
[----:B------:R-:W-:Y:S01]  /*9850*/  SHF.R.S32.HI R79, RZ, 0x1f, R234 ;  /* 0x0000001fff4f7819 */ /* 0x000fe200000114ea */
[----:B------:R-:W-:Y:S02]  /*9860*/  IMAD.MOV.U32 R7, RZ, RZ, R23 ;  /* 0x000000ffff077224 */ /* 0x000fe400078e0017 */
[----:B------:R-:W-:Y:S01]  /*9870*/  IMAD.MOV.U32 R4, RZ, RZ, R26 ;  /* 0x000000ffff047224 */ /* 0x000fe200078e001a */
[----:B0-----:R-:W-:-:S13]  /*9880*/  ISETP.NE.AND P0, PT, R99, 0x1, PT ;  /* 0x000000016300780c */ /* 0x001fda0003f05270 */
[----:B------:R-:W0:Y:S08]  /*9890*/  @P0 LDC R0, c[0x0][0x44c] ;  /* 0x00011300ff000b82 */ /* 0x000e300000000800 */
[----:B------:R-:W1:Y:S01]  /*98a0*/  @P0 LDC R5, c[0x0][0x450] ;  /* 0x00011400ff050b82 */ /* 0x000e620000000800 */
[----:B0-----:R-:W-:-:S05]  /*98b0*/  @P0 IMAD.HI.U32 R0, R3, R0, RZ ;  /* 0x0000000003000227 */ /* 0x001fca00078e00ff */
[----:B-1----:R-:W-:Y:S01]  /*98c0*/  @P0 SHF.R.U32.HI R3, RZ, R5, R0 ;  /* 0x00000005ff030219 */ /* 0x002fe20000011600 */
[----:B------:R-:W-:-:S03]  /*98d0*/  IMAD.MOV.U32 R5, RZ, RZ, R29 ;  /* 0x000000ffff057224 */ /* 0x000fc600078e001d */
[----:B------:R-:W-:Y:S01]  /*98e0*/  SHF.R.S32.HI R0, RZ, 0x1f, R3 ;  /* 0x0000001fff007819 */ /* 0x000fe20000011403 */
[----:B------:R-:W-:-:S04]  /*98f0*/  IMAD.WIDE.U32 R6, R3, UR4, R6 ;  /* 0x0000000403067c25 */ /* 0x000fc8000f8e0006 */
[C---:B------:R-:W-:Y:S02]  /*9900*/  IMAD R8, R0.reuse, UR4, RZ ;  /* 0x0000000400087c24 */ /* 0x040fe4000f8e02ff */
[----:B------:R-:W-:Y:S02]  /*9910*/  IMAD R0, R0, UR6, RZ ;  /* 0x0000000600007c24 */ /* 0x000fe4000f8e02ff */
[C---:B------:R-:W-:Y:S01]  /*9920*/  IMAD R9, R3.reuse, UR5, R8 ;  /* 0x0000000503097c24 */ /* 0x040fe2000f8e0208 */
[----:B------:R-:W-:Y:S01]  /*9930*/  ULDC.64 UR4, c[0x0][0x3e8] ;  /* 0x0000fa0000047ab9 */ /* 0x000fe20000000a00 */
[----:B------:R-:W-:-:S04]  /*9940*/  IMAD.WIDE.U32 R4, R3, UR6, R4 ;  /* 0x0000000603047c25 */ /* 0x000fc8000f8e0004 */
[----:B------:R-:W-:Y:S01]  /*9950*/  IMAD R11, R3, UR7, R0 ;  /* 0x00000007030b7c24 */ /* 0x000fe2000f8e0200 */
[----:B------:R-:W-:Y:S01]  /*9960*/  ULDC.64 UR6, c[0x0][0x400] ;  /* 0x0001000000067ab9 */ /* 0x000fe20000000a00 */
[----:B------:R-:W-:Y:S01]  /*9970*/  IMAD.IADD R9, R7, 0x1, R9 ;  /* 0x0000000107097824 */ /* 0x000fe200078e0209 */
[----:B------:R-:W-:Y:S01]  /*9980*/  LEA R3, P0, R6, UR4, 0x1 ;  /* 0x0000000406037c11 */ /* 0x000fe2000f8008ff */
[----:B------:R-:W-:Y:S01]  /*9990*/  IMAD.IADD R7, R5, 0x1, R11 ;  /* 0x0000000105077824 */ /* 0x000fe200078e020b */
[----:B------:R-:W-:Y:S01]  /*99a0*/  LEA R0, P1, R4, UR6, 0x1 ;  /* 0x0000000604007c11 */ /* 0x000fe2000f8208ff */
[----:B------:R-:W-:Y:S01]  /*99b0*/  UMOV UR4, 0xffffffff ;  /* 0xffffffff00047882 */ /* 0x000fe20000000000 */
[----:B------:R-:W-:Y:S02]  /*99c0*/  LEA.HI.X R6, R6, UR5, R9, 0x1, P0 ;  /* 0x0000000506067c11 */ /* 0x000fe400080f0c09 */
[----:B------:R-:W-:Y:S01]  /*99d0*/  LEA.HI.X R7, R4, UR7, R7, 0x1, P1 ;  /* 0x0000000704077c11 */ /* 0x000fe200088f0c07 */
[----:B------:R-:W-:Y:S08]  /*99e0*/  BRA.DIV UR4, `(.L_x_1865) ;  /* 0x0000021a049c7947 */ /* 0x000ff0000b800000 */
[----:B------:R0:W1:Y:S04]  /*99f0*/  SHFL.IDX PT, R5, R6, RZ, 0x181f ;  /* 0x00181fff06057589 */ /* 0x00006800000e0000 */
[----:B------:R0:W2:Y:S04]  /*9a00*/  SHFL.IDX PT, R4, R3, RZ, 0x181f ;  /* 0x00181fff03047589 */ /* 0x0000a800000e0000 */
[----:B------:R0:W3:Y:S04]  /*9a10*/  SHFL.IDX PT, R9, R7, RZ, 0x181f ;  /* 0x00181fff07097589 */ /* 0x0000e800000e0000 */
[----:B------:R0:W4:Y:S02]  /*9a20*/  SHFL.IDX PT, R14, R0, RZ, 0x181f ;  /* 0x00181fff000e7589 */ /* 0x00012400000e0000 */
.L_x_2246:
[----:B------:R-:W-:Y:S01]  /*9a30*/  IMAD R99, R220, R99, RZ ;  /* 0x00000063dc637224 */ /* 0x000fe200078e02ff */
        /* <DEDUP_REMOVED lines=8> */
[----:B------:R-:W-:Y:S02]  /*9ac0*/  CS2R R70, SRZ ;  /* 0x0000000000467805 */ /* 0x000fe4000001ff00 */
[----:B------:R-:W-:-:S03]  /*9ad0*/  CS2R R74, SRZ ;  /* 0x00000000004a7805 */ /* 0x000fc6000001ff00 */
[----:B------:R-:W-:Y:S05]  /*9ae0*/  @P0 BRA `(.L_x_1867) ;  /* 0x0000000000b00947 */ /* 0x000fea0003800000 */
[----:B------:R-:W3:Y:S01]  /*9af0*/  LDL R8, [R1+0x78] ;  /* 0x0000780001087983 */ /* 0x000ee20000100800 */
[----:B------:R-:W-:-:S03]  /*9b00*/  ULDC UR4, c[0x0][0x3f4] ;  /* 0x0000fd0000047ab9 */ /* 0x000fc60000000800 */
[----:B------:R-:W3:Y:S01]  /*9b10*/  LDL R11, [R1+0x74] ;  /* 0x00007400010b7983 */ /* 0x000ee20000100800 */
[----:B------:R-:W-:Y:S02]  /*9b20*/  ISETP.GE.AND P2, PT, R234, UR4, PT ;  /* 0x00000004ea007c0c */ /* 0x000fe4000bf46270 */
[----:B------:R-:W-:Y:S02]  /*9b30*/  CS2R R76, SRZ ;  /* 0x00000000004c7805 */ /* 0x000fe4000001ff00 */
[----:B------:R-:W-:Y:S02]  /*9b40*/  ISETP.GE.AND P1, PT, R235, UR4, PT ;  /* 0x00000004eb007c0c */ /* 0x000fe4000bf26270 */
[----:B------:R-:W-:Y:S02]  /*9b50*/  CS2R R74, SRZ ;  /* 0x00000000004a7805 */ /* 0x000fe4000001ff00 */
[----:B------:R-:W-:Y:S02]  /*9b60*/  ISETP.GE.AND P0, PT, R237, UR4, PT ;  /* 0x00000004ed007c0c */ /* 0x000fe4000bf06270 */
[----:B------:R-:W-:-:S03]  /*9b70*/  ISETP.GE.AND P3, PT, R200, UR4, PT ;  /* 0x00000004c8007c0c */ /* 0x000fc6000bf66270 */
[C---:B------:R-:W-:Y:S01]  /*9b80*/  @!P2 IMAD.SHL.U32 R27, R234.reuse, 0x2, RZ ;  /* 0x00000002ea1ba824 */ /* 0x040fe200078e00ff */
[----:B------:R-:W-:-:S03]  /*9b90*/  @!P2 SHF.L.U64.HI R34, R234, 0x1, R79 ;  /* 0x00000001ea22a819 */ /* 0x000fc6000001024f */
[----:B------:R-:W-:-:S04]  /*9ba0*/  @!P1 IMAD.SHL.U32 R31, R235, 0x2, RZ ;  /* 0x00000002eb1f9824 */ /* 0x000fc800078e00ff */
[----:B------:R-:W-:Y:S01]  /*9bb0*/  @!P0 IMAD.SHL.U32 R15, R237, 0x2, RZ ;  /* 0x00000002ed0f8824 */ /* 0x000fe200078e00ff */
[-C--:B--2---:R-:W-:Y:S01]  /*9bc0*/  @!P2 IADD3 R24, P4, R4, R27.reuse, RZ ;  /* 0x0000001b0418a210 */ /* 0x084fe20007f9e0ff */
[----:B-1----:R-:W-:Y:S01]  /*9bd0*/  @!P3 IMAD.WIDE R12, R200, 0x2, R4 ;  /* 0x00000002c80cb825 */ /* 0x002fe200078e0204 */
[----:B----4-:R-:W-:Y:S02]  /*9be0*/  @!P2 IADD3 R26, P6, R14, R27, RZ ;  /* 0x0000001b0e1aa210 */ /* 0x010fe40007fde0ff */
[-C--:B------:R-:W-:Y:S01]  /*9bf0*/  @!P1 IADD3 R28, P5, R4, R31.reuse, RZ ;  /* 0x0000001f041c9210 */ /* 0x080fe20007fbe0ff */
[--C-:B------:R-:W-:Y:S01]  /*9c00*/  @!P2 IMAD.X R25, R5, 0x1, R34.reuse, P4 ;  /* 0x000000010519a824 */ /* 0x100fe200020e0622 */
[----:B------:R-:W-:Y:S01]  /*9c10*/  @!P1 IADD3 R30, P4, R14, R31, RZ ;  /* 0x0000001f0e1e9210 */ /* 0x000fe20007f9e0ff */
[----:B---3--:R-:W-:Y:S01]  /*9c20*/  @!P2 IMAD.X R27, R9, 0x1, R34, P6 ;  /* 0x00000001091ba824 */ /* 0x008fe200030e0622 */
[----:B------:R-:W-:Y:S02]  /*9c30*/  @!P0 IADD3 R4, P6, R4, R15, RZ ;  /* 0x0000000f04048210 */ /* 0x000fe40007fde0ff */
[----:B------:R-:W-:-:S02]  /*9c40*/  CS2R R72, SRZ ;  /* 0x0000000000487805 */ /* 0x000fc4000001ff00 */
[----:B------:R-:W-:Y:S02]  /*9c50*/  CS2R R70, SRZ ;  /* 0x0000000000467805 */ /* 0x000fe4000001ff00 */
[----:B------:R-:W-:Y:S02]  /*9c60*/  CS2R R68, SRZ ;  /* 0x0000000000447805 */ /* 0x000fe4000001ff00 */
[----:B------:R-:W-:Y:S02]  /*9c70*/  CS2R R66, SRZ ;  /* 0x0000000000427805 */ /* 0x000fe4000001ff00 */
[----:B------:R-:W-:Y:S02]  /*9c80*/  CS2R R60, SRZ ;  /* 0x00000000003c7805 */ /* 0x000fe4000001ff00 */
[----:B------:R-:W-:Y:S01]  /*9c90*/  CS2R R58, SRZ ;  /* 0x00000000003a7805 */ /* 0x000fe2000001ff00 */
[----:B------:R1:W5:Y:S04]  /*9ca0*/  @!P3 LD.E.64 R76, desc[UR60][R12.64] ;  /* 0x0000003c0c4cb980 */ /* 0x000368000c101b00 */
[----:B------:R1:W5:Y:S04]  /*9cb0*/  @!P2 LD.E.64 R72, desc[UR60][R24.64] ;  /* 0x0000003c1848a980 */ /* 0x000368000c101b00 */
[----:B------:R1:W5:Y:S01]  /*9cc0*/  @!P2 LD.E.64 R70, desc[UR60][R26.64] ;  /* 0x0000003c1a46a980 */ /* 0x000362000c101b00 */
[----:B------:R-:W-:Y:S01]  /*9cd0*/  @!P1 SHF.L.U64.HI R32, R235, 0x1, R8 ;  /* 0x00000001eb209819 */ /* 0x000fe20000010208 */
[----:B------:R-:W-:-:S04]  /*9ce0*/  @!P3 IMAD.MOV.U32 R8, RZ, RZ, R14 ;  /* 0x000000ffff08b224 */ /* 0x000fc800078e000e */
[----:B------:R-:W-:Y:S01]  /*9cf0*/  @!P3 IMAD.WIDE R20, R200, 0x2, R8 ;  /* 0x00000002c814b825 */ /* 0x000fe200078e0208 */
[----:B------:R-:W-:-:S03]  /*9d00*/  @!P0 SHF.L.U64.HI R8, R237, 0x1, R11 ;  /* 0x00000001ed088819 */ /* 0x000fc6000001020b */
[--C-:B------:R-:W-:Y:S01]  /*9d10*/  @!P1 IMAD.X R29, R5, 0x1, R32.reuse, P5 ;  /* 0x00000001051d9824 */ /* 0x100fe200028e0620 */
[----:B------:R-:W-:Y:S01]  /*9d20*/  @!P0 IADD3 R14, P5, R14, R15, RZ ;  /* 0x0000000f0e0e8210 */ /* 0x000fe20007fbe0ff */
[----:B------:R-:W-:Y:S01]  /*9d30*/  @!P1 IMAD.X R31, R9, 0x1, R32, P4 ;  /* 0x00000001091f9824 */ /* 0x000fe200020e0620 */
[----:B------:R1:W5:Y:S01]  /*9d40*/  @!P3 LD.E.64 R74, desc[UR60][R20.64] ;  /* 0x0000003c144ab980 */ /* 0x000362000c101b00 */
[--C-:B------:R-:W-:Y:S02]  /*9d50*/  @!P0 IMAD.X R5, R5, 0x1, R8.reuse, P6 ;  /* 0x0000000105058824 */ /* 0x100fe400030e0608 */
[----:B------:R-:W-:Y:S01]  /*9d60*/  @!P0 IMAD.X R15, R9, 0x1, R8, P5 ;  /* 0x00000001090f8824 */ /* 0x000fe200028e0608 */
[----:B------:R1:W5:Y:S04]  /*9d70*/  @!P1 LD.E.64 R68, desc[UR60][R28.64] ;  /* 0x0000003c1c449980 */ /* 0x000368000c101b00 */
[----:B------:R1:W5:Y:S04]  /*9d80*/  @!P1 LD.E.64 R66, desc[UR60][R30.64] ;  /* 0x0000003c1e429980 */ /* 0x000368000c101b00 */
[----:B------:R1:W5:Y:S04]  /*9d90*/  @!P0 LD.E.64 R60, desc[UR60][R4.64] ;  /* 0x0000003c043c8980 */ /* 0x000368000c101b00 */
[----:B------:R1:W5:Y:S02]  /*9da0*/  @!P0 LD.E.64 R58, desc[UR60][R14.64] ;  /* 0x0000003c0e3a8980 */ /* 0x000364000c101b00 */
.L_x_1867:
[----:B------:R-:W-:Y:S05]  /*9db0*/  BSYNC B1 ;  /* 0x0000000000017941 */ /* 0x000fea0003800000 */
.L_x_1866:
[----:B-12--5:R-:W-:Y:S01]  /*9dc0*/  IMAD.MOV.U32 R4, RZ, RZ, R60 ;  /* 0x000000ffff047224 */ /* 0x026fe200078e003c */
[----:B------:R-:W-:Y:S01]  /*9dd0*/  UMOV UR4, 0xffffffff ;  /* 0xffffffff00047882 */ /* 0x000fe20000000000 */
[----:B------:R-:W-:Y:S01]  /*9de0*/  IMAD.MOV.U32 R5, RZ, RZ, R61 ;  /* 0x000000ffff057224 */ /* 0x000fe200078e003d */
[----:B------:R-:W-:Y:S01]  /*9df0*/  CS2R R46, SRZ ;  /* 0x00000000002e7805 */ /* 0x000fe2000001ff00 */
[----:B------:R-:W-:Y:S01]  /*9e00*/  IMAD.MOV.U32 R8, RZ, RZ, R68 ;  /* 0x000000ffff087224 */ /* 0x000fe200078e0044 */
[----:B------:R-:W-:Y:S01]  /*9e10*/  PRMT R126, R4, 0x7610, R126 ;  /* 0x00007610047e7816 */ /* 0x000fe2000000007e */
[----:B---3--:R-:W-:Y:S01]  /*9e20*/  IMAD.MOV.U32 R9, RZ, RZ, R69 ;  /* 0x000000ffff097224 */ /* 0x008fe200078e0045 */
        /* <DEDUP_REMOVED lines=26> */
[----:B------:R-:W-:Y:S01]  /*9fd0*/  PRMT R138, R9, 0x7610, R138 ;  /* 0x00007610098a7816 */ /* 0x000fe2000000008a */
[----:B------:R-:W-:Y:S06]  /*9fe0*/  BRA.DIV UR4, `(.L_x_1868) ;  /* 0x00000216048c7947 */ /* 0x000fec000b800000 */
[----:B------:R1:W2:Y:S04]  /*9ff0*/  SHFL.IDX PT, R5, R6, 0x1, 0x181f ;  /* 0x00381f0006057f89 */ /* 0x0002a800000e0000 */
[----:B------:R1:W3:Y:S04]  /*a000*/  SHFL.IDX PT, R4, R3, 0x1, 0x181f ;  /* 0x00381f0003047f89 */ /* 0x0002e800000e0000 */
[----:B------:R1:W0:Y:S04]  /*a010*/  SHFL.IDX PT, R9, R7, 0x1, 0x181f ;  /* 0x00381f0007097f89 */ /* 0x00022800000e0000 */
[----:B----4-:R1:W4:Y:S02]  /*a020*/  SHFL.IDX PT, R14, R0, 0x1, 0x181f ;  /* 0x00381f00000e7f89 */ /* 0x01032400000e0000 */
.L_x_2252:
[----:B------:R-:W-:Y:S01]  /*a030*/  VIADD R8, R10, 0x20 ;  /* 0x000000200a087836 */ /* 0x000fe20000000000 */
        /* <DEDUP_REMOVED lines=8> */
[----:B------:R-:W-:-:S05]  /*a0c0*/  CS2R R64, SRZ ;  /* 0x0000000000407805 */ /* 0x000fca000001ff00 */
[----:B------:R-:W-:Y:S05]  /*a0d0*/  @P0 BRA `(.L_x_1870) ;  /* 0x0000000000b00947 */ /* 0x000fea0003800000 */
[----:B------:R-:W2:Y:S01]  /*a0e0*/  LDL R12, [R1+0x78] ;  /* 0x00007800010c7983 */ /* 0x000ea20000100800 */
[----:B------:R-:W-:-:S03]  /*a0f0*/  ULDC UR4, c[0x0][0x3f4] ;  /* 0x0000fd0000047ab9 */ /* 0x000fc60000000800 */
[----:B------:R-:W2:Y:S01]  /*a100*/  LDL R11, [R1+0x74] ;  /* 0x00007400010b7983 */ /* 0x000ea20000100800 */
        /* <DEDUP_REMOVED lines=10> */
[-C--:B---3--:R-:W-:Y:S01]  /*a1b0*/  @!P2 IADD3 R26, P4, R4, R25.reuse, RZ ;  /* 0x00000019041aa210 */ /* 0x088fe20007f9e0ff */
[----:B----4-:R-:W-:Y:S01]  /*a1c0*/  @!P3 IMAD.MOV.U32 R8, RZ, RZ, R14 ;  /* 0x000000ffff08b224 */ /* 0x010fe200078e000e */
[----:B------:R-:W-:Y:S01]  /*a1d0*/  @!P2 IADD3 R24, P6, R14, R25, RZ ;  /* 0x000000190e18a210 */ /* 0x000fe20007fde0ff */
[----:B--2---:R-:W-:Y:S01]  /*a1e0*/  @!P3 IMAD.WIDE R28, R200, 0x2, R4 ;  /* 0x00000002c81cb825 */ /* 0x004fe200078e0204 */
[----:B------:R-:W-:-:S03]  /*a1f0*/  @!P1 IADD3 R20, P5, R4, R13, RZ ;  /* 0x0000000d04149210 */ /* 0x000fc60007fbe0ff */
[----:B------:R-:W-:Y:S01]  /*a200*/  @!P2 IMAD.X R27, R5, 0x1, R32, P4 ;  /* 0x00000001051ba824 */ /* 0x000fe200020e0620 */
[----:B------:R-:W-:Y:S01]  /*a210*/  CS2R R54, SRZ ;  /* 0x0000000000367805 */ /* 0x000fe2000001ff00 */
[----:B0-----:R-:W-:Y:S01]  /*a220*/  @!P3 IMAD.WIDE R30, R200, 0x2, R8 ;  /* 0x00000002c81eb825 */ /* 0x001fe200078e0208 */
[----:B------:R-:W-:Y:S02]  /*a230*/  CS2R R56, SRZ ;  /* 0x0000000000387805 */ /* 0x000fe4000001ff00 */
[----:B------:R-:W-:Y:S02]  /*a240*/  CS2R R50, SRZ ;  /* 0x0000000000327805 */ /* 0x000fe4000001ff00 */
[----:B------:R-:W-:Y:S01]  /*a250*/  CS2R R52, SRZ ;  /* 0x0000000000347805 */ /* 0x000fe2000001ff00 */
[----:B------:R-:W-:Y:S01]  /*a260*/  @!P2 IMAD.X R25, R9, 0x1, R32, P6 ;  /* 0x000000010919a824 */ /* 0x000fe200030e0620 */
[----:B------:R-:W-:Y:S02]  /*a270*/  @!P0 IADD3 R4, P6, R4, R15, RZ ;  /* 0x0000000f04048210 */ /* 0x000fe40007fde0ff */
[----:B------:R-:W-:-:S02]  /*a280*/  CS2R R46, SRZ ;  /* 0x00000000002e7805 */ /* 0x000fc4000001ff00 */
[----:B------:R-:W-:Y:S01]  /*a290*/  CS2R R48, SRZ ;  /* 0x0000000000307805 */ /* 0x000fe2000001ff00 */
[----:B------:R0:W5:Y:S04]  /*a2a0*/  @!P3 LD.E.64 R62, desc[UR60][R28.64] ;  /* 0x0000003c1c3eb980 */ /* 0x000168000c101b00 */
[----:B------:R0:W5:Y:S04]  /*a2b0*/  @!P3 LD.E.64 R64, desc[UR60][R30.64] ;  /* 0x0000003c1e40b980 */ /* 0x000168000c101b00 */
[----:B------:R0:W5:Y:S04]  /*a2c0*/  @!P2 LD.E.64 R54, desc[UR60][R26.64] ;  /* 0x0000003c1a36a980 */ /* 0x000168000c101b00 */
[----:B------:R0:W5:Y:S01]  /*a2d0*/  @!P2 LD.E.64 R56, desc[UR60][R24.64] ;  /* 0x0000003c1838a980 */ /* 0x000162000c101b00 */
[----:B------:R-:W-:-:S02]  /*a2e0*/  @!P1 SHF.L.U64.HI R34, R235, 0x1, R12 ;  /* 0x00000001eb229819 */ /* 0x000fc4000001020c */
[C---:B------:R-:W-:Y:S02]  /*a2f0*/  @!P1 IADD3 R12, P4, R14.reuse, R13, RZ ;  /* 0x0000000d0e0c9210 */ /* 0x040fe40007f9e0ff */
[----:B------:R-:W-:Y:S01]  /*a300*/  @!P0 SHF.L.U64.HI R8, R237, 0x1, R11 ;  /* 0x00000001ed088819 */ /* 0x000fe2000001020b */
[--C-:B------:R-:W-:Y:S01]  /*a310*/  @!P1 IMAD.X R21, R5, 0x1, R34.reuse, P5 ;  /* 0x0000000105159824 */ /* 0x100fe200028e0622 */
[----:B------:R-:W-:Y:S01]  /*a320*/  @!P0 IADD3 R14, P5, R14, R15, RZ ;  /* 0x0000000f0e0e8210 */ /* 0x000fe20007fbe0ff */
[----:B------:R-:W-:Y:S02]  /*a330*/  @!P1 IMAD.X R13, R9, 0x1, R34, P4 ;  /* 0x00000001090d9824 */ /* 0x000fe400020e0622 */
[--C-:B------:R-:W-:Y:S01]  /*a340*/  @!P0 IMAD.X R5, R5, 0x1, R8.reuse, P6 ;  /* 0x0000000105058824 */ /* 0x100fe200030e0608 */
[----:B------:R0:W5:Y:S01]  /*a350*/  @!P1 LD.E.64 R50, desc[UR60][R20.64] ;  /* 0x0000003c14329980 */ /* 0x000162000c101b00 */
[----:B------:R-:W-:-:S03]  /*a360*/  @!P0 IMAD.X R15, R9, 0x1, R8, P5 ;  /* 0x00000001090f8824 */ /* 0x000fc600028e0608 */
[----:B------:R0:W5:Y:S04]  /*a370*/  @!P1 LD.E.64 R52, desc[UR60][R12.64] ;  /* 0x0000003c0c349980 */ /* 0x000168000c101b00 */
[----:B------:R0:W5:Y:S04]  /*a380*/  @!P0 LD.E.64 R46, desc[UR60][R4.64] ;  /* 0x0000003c042e8980 */ /* 0x000168000c101b00 */
[----:B------:R0:W5:Y:S02]  /*a390*/  @!P0 LD.E.64 R48, desc[UR60][R14.64] ;  /* 0x0000003c0e308980 */ /* 0x000164000c101b00 */
.L_x_1870:
[----:B------:R-:W-:Y:S05]  /*a3a0*/  BSYNC B1 ;  /* 0x0000000000017941 */ /* 0x000fea0003800000 */
.L_x_1869:
[----:B0--3-5:R-:W-:Y:S01]  /*a3b0*/  IMAD.MOV.U32 R4, RZ, RZ, R46 ;  /* 0x000000ffff047224 */ /* 0x029fe200078e002e */
[----:B------:R-:W-:Y:S01]  /*a3c0*/  UMOV UR4, 0xffffffff ;  /* 0xffffffff00047882 */ /* 0x000fe20000000000 */
[----:B--2---:R-:W-:Y:S02]  /*a3d0*/  IMAD.MOV.U32 R5, RZ, RZ, R47 ;  /* 0x000000ffff057224 */ /* 0x004fe400078e002f */
        /* <DEDUP_REMOVED lines=34> */
[----:B----4-:R4:W0:Y:S02]  /*a600*/  SHFL.IDX PT, R14, R0, 0x2, 0x181f ;  /* 0x00581f00000e7f89 */ /* 0x01082400000e0000 */
.L_x_2258:
        /* <DEDUP_REMOVED lines=12> */
[----:B------:R-:W4:Y:S01]  /*a6d0*/  LDL R12, [R1+0x78] ;  /* 0x00007800010c7983 */ /* 0x000f220000100800 */
[----:B------:R-:W-:-:S03]  /*a6e0*/  ULDC UR4, c[0x0][0x3f4] ;  /* 0x0000fd0000047ab9 */ /* 0x000fc60000000800 */
[----:B------:R-:W4:Y:S01]  /*a6f0*/  LDL R11, [R1+0x74] ;  /* 0x00007400010b7983 */ /* 0x000f220000100800 */
        /* <DEDUP_REMOVED lines=9> */
[----:B0-----:R-:W-:Y:S01]  /*a790*/  @!P3 IMAD.MOV.U32 R8, RZ, RZ, R14 ;  /* 0x000000ffff08b224 */ /* 0x001fe200078e000e */
[-C--:B---3--:R-:W-:Y:S01]  /*a7a0*/  @!P2 IADD3 R30, P4, R4, R25.reuse, RZ ;  /* 0x00000019041ea210 */ /* 0x088fe20007f9e0ff */
[----:B------:R-:W-:Y:S01]  /*a7b0*/  @!P0 IMAD.SHL.U32 R15, R237, 0x2, RZ ;  /* 0x00000002ed0f8824 */ /* 0x000fe200078e00ff */
[----:B------:R-:W-:Y:S01]  /*a7c0*/  @!P2 IADD3 R24, P6, R14, R25, RZ ;  /* 0x000000190e18a210 */ /* 0x000fe20007fde0ff */
[----:B--2---:R-:W-:Y:S01]  /*a7d0*/  @!P3 IMAD.WIDE R26, R200, 0x2, R4 ;  /* 0x00000002c81ab825 */ /* 0x004fe200078e0204 */
[----:B------:R-:W-:-:S03]  /*a7e0*/  @!P1 IADD3 R20, P5, R4, R13, RZ ;  /* 0x0000000d04149210 */ /* 0x000fc60007fbe0ff */
[----:B------:R-:W-:Y:S01]  /*a7f0*/  @!P2 IMAD.X R31, R5, 0x1, R32, P4 ;  /* 0x00000001051fa824 */ /* 0x000fe200020e0620 */
[----:B------:R0:W5:Y:S01]  /*a800*/  @!P3 LD.E.64 R42, desc[UR60][R26.64] ;  /* 0x0000003c1a2ab980 */ /* 0x000162000c101b00 */
[----:B------:R-:W-:-:S04]  /*a810*/  @!P3 IMAD.WIDE R28, R200, 0x2, R8 ;  /* 0x00000002c81cb825 */ /* 0x000fc800078e0208 */
[----:B------:R-:W-:Y:S01]  /*a820*/  @!P2 IMAD.X R25, R9, 0x1, R32, P6 ;  /* 0x000000010919a824 */ /* 0x000fe200030e0620 */
[----:B------:R-:W-:Y:S01]  /*a830*/  @!P0 IADD3 R4, P6, R4, R15, RZ ;  /* 0x0000000f04048210 */ /* 0x000fe20007fde0ff */
[----:B------:R2:W5:Y:S01]  /*a840*/  @!P3 LD.E.64 R44, desc[UR60][R28.64] ;  /* 0x0000003c1c2cb980 */ /* 0x000562000c101b00 */
[----:B------:R-:W-:Y:S02]  /*a850*/  CS2R R38, SRZ ;  /* 0x0000000000267805 */ /* 0x000fe4000001ff00 */
[----:B------:R-:W-:Y:S02]  /*a860*/  CS2R R40, SRZ ;  /* 0x0000000000287805 */ /* 0x000fe4000001ff00 */
[----:B------:R-:W-:Y:S02]  /*a870*/  CS2R R36, SRZ ;  /* 0x0000000000247805 */ /* 0x000fe4000001ff00 */
[----:B0-----:R-:W-:Y:S01]  /*a880*/  CS2R R26, SRZ ;  /* 0x00000000001a7805 */ /* 0x001fe2000001ff00 */
[----:B------:R0:W5:Y:S01]  /*a890*/  @!P2 LD.E.64 R38, desc[UR60][R30.64] ;  /* 0x0000003c1e26a980 */ /* 0x000162000c101b00 */
[----:B--2---:R-:W-:-:S03]  /*a8a0*/  CS2R R28, SRZ ;  /* 0x00000000001c7805 */ /* 0x004fc6000001ff00 */
[----:B------:R0:W5:Y:S01]  /*a8b0*/  @!P2 LD.E.64 R40, desc[UR60][R24.64] ;  /* 0x0000003c1828a980 */ /* 0x000162000c101b00 */
[----:B----4-:R-:W-:Y:S02]  /*a8c0*/  @!P1 SHF.L.U64.HI R34, R235, 0x1, R12 ;  /* 0x00000001eb229819 */ /* 0x010fe4000001020c */
[C---:B------:R-:W-:Y:S02]  /*a8d0*/  @!P1 IADD3 R12, P4, R14.reuse, R13, RZ ;  /* 0x0000000d0e0c9210 */ /* 0x040fe40007f9e0ff */
[----:B------:R-:W-:Y:S01]  /*a8e0*/  @!P0 SHF.L.U64.HI R8, R237, 0x1, R11 ;  /* 0x00000001ed088819 */ /* 0x000fe2000001020b */
[--C-:B------:R-:W-:Y:S01]  /*a8f0*/  @!P1 IMAD.X R21, R5, 0x1, R34.reuse, P5 ;  /* 0x0000000105159824 */ /* 0x100fe200028e0622 */
[----:B------:R-:W-:Y:S01]  /*a900*/  @!P0 IADD3 R14, P5, R14, R15, RZ ;  /* 0x0000000f0e0e8210 */ /* 0x000fe20007fbe0ff */
[----:B------:R-:W-:Y:S01]  /*a910*/  @!P1 IMAD.X R13, R9, 0x1, R34, P4 ;  /* 0x00000001090d9824 */ /* 0x000fe200020e0622 */
[----:B------:R-:W-:Y:S01]  /*a920*/  CS2R R34, SRZ ;  /* 0x0000000000227805 */ /* 0x000fe2000001ff00 */
[----:B------:R-:W-:-:S02]  /*a930*/  @!P0 IMAD.X R5, R5, 0x1, R8, P6 ;  /* 0x0000000105058824 */ /* 0x000fc400030e0608 */
[----:B------:R-:W-:Y:S01]  /*a940*/  @!P0 IMAD.X R15, R9, 0x1, R8, P5 ;  /* 0x00000001090f8824 */ /* 0x000fe200028e0608 */
[----:B------:R0:W5:Y:S04]  /*a950*/  @!P1 LD.E.64 R36, desc[UR60][R12.64] ;  /* 0x0000003c0c249980 */ /* 0x000168000c101b00 */
[----:B------:R0:W5:Y:S04]  /*a960*/  @!P1 LD.E.64 R34, desc[UR60][R20.64] ;  /* 0x0000003c14229980 */ /* 0x000168000c101b00 */
[----:B------:R0:W5:Y:S04]  /*a970*/  @!P0 LD.E.64 R28, desc[UR60][R4.64] ;  /* 0x0000003c041c8980 */ /* 0x000168000c101b00 */
[----:B------:R0:W5:Y:S02]  /*a980*/  @!P0 LD.E.64 R26, desc[UR60][R14.64] ;  /* 0x0000003c0e1a8980 */ /* 0x000164000c101b00 */
.L_x_1873:
[----:B------:R-:W-:Y:S05]  /*a990*/  BSYNC B1 ;  /* 0x0000000000017941 */ /* 0x000fea0003800000 */
.L_x_1872:
        /* <DEDUP_REMOVED lines=33> */
[----:B------:R-:W-:Y:S01]  /*abb0*/  PRMT R117, R9, 0x7610, R117 ;  /* 0x0000761009757816 */ /* 0x000fe20000000075 */
[----:B------:R-:W-:Y:S06]  /*abc0*/  BRA.DIV UR4, `(.L_x_1874) ;  /* 0x0000020e04747947 */ /* 0x000fec000b800000 */
[----:B------:R0:W2:Y:S04]  /*abd0*/  SHFL.IDX PT, R9, R6, 0x3, 0x181f ;  /* 0x00781f0006097f89 */ /* 0x0000a800000e0000 */
[----:B------:R0:W3:Y:S04]  /*abe0*/  SHFL.IDX PT, R8, R3, 0x3, 0x181f ;  /* 0x00781f0003087f89 */ /* 0x0000e800000e0000 */
[----:B------:R0:W0:Y:S04]  /*abf0*/  SHFL.IDX PT, R23, R7, 0x3, 0x181f ;  /* 0x00781f0007177f89 */ /* 0x00002800000e0000 */
[----:B-1--4-:R-:W1:Y:S02]  /*ac00*/  SHFL.IDX PT, R0, R0, 0x3, 0x181f ;  /* 0x00781f0000007f89 */ /* 0x012e6400000e0000 */
.L_x_2264:
[----:B0-----:R-:W4:Y:S01]  /*ac10*/  LDL R6, [R1+0x64] ;  /* 0x0000640001067983 */ /* 0x001f220000100800 */
        /* <DEDUP_REMOVED lines=9> */
[----:B----4-:R-:W-:-:S04]  /*acb0*/  LEA.HI R3, R6, R6, RZ, 0x1 ;  /* 0x0000000606037211 */ /* 0x010fc800078f08ff */
[----:B------:R-:W-:-:S05]  /*acc0*/  LOP3.LUT R3, R3, 0xfffffffe, RZ, 0xc0, !PT ;  /* 0xfffffffe03037812 */ /* 0x000fca00078ec0ff */
[----:B------:R-:W-:Y:S01]  /*acd0*/  IMAD.IADD R3, R6, 0x1, -R3 ;  /* 0x0000000106037824 */ /* 0x000fe200078e0a03 */
[----:B------:R-:W-:-:S04]  /*ace0*/  CS2R R6, SRZ ;  /* 0x0000000000067805 */ /* 0x000fc8000001ff00 */
[----:B------:R-:W-:Y:S01]  /*acf0*/  SHF.L.U32 R121, R3, 0x1f, RZ ;  /* 0x0000001f03797819 */ /* 0x000fe200000006ff */
[----:B------:R-:W-:Y:S06]  /*ad00*/  @P0 BRA `(.L_x_1876) ;  /* 0x0000000000b40947 */ /* 0x000fec0003800000 */
        /* <DEDUP_REMOVED lines=10> */
[----:B------:R-:W-:-:S07]  /*adb0*/  @!P2 SHF.L.U64.HI R12, R234, 0x1, R79 ;  /* 0x00000001ea0ca819 */ /* 0x000fce000001024f */
[----:B------:R-:W-:Y:S01]  /*adc0*/  @!P0 IMAD.SHL.U32 R85, R237, 0x2, RZ ;  /* 0x00000002ed558824 */ /* 0x000fe200078e00ff */
[-C--:B---3--:R-:W-:Y:S01]  /*add0*/  @!P2 IADD3 R82, P4, R8, R81.reuse, RZ ;  /* 0x000000510852a210 */ /* 0x088fe20007f9e0ff */
[----:B-1----:R-:W-:Y:S01]  /*ade0*/  @!P3 IMAD.MOV.U32 R6, RZ, RZ, R0 ;  /* 0x000000ffff06b224 */ /* 0x002fe200078e0000 */
[----:B------:R-:W-:Y:S01]  /*adf0*/  @!P2 IADD3 R80, P6, R0, R81, RZ ;  /* 0x000000510050a210 */ /* 0x000fe20007fde0ff */
[----:B------:R-:W-:Y:S02]  /*ae00*/  @!P3 IMAD.MOV.U32 R7, RZ, RZ, R23 ;  /* 0x000000ffff07b224 */ /* 0x000fe400078e0017 */
[----:B--2---:R-:W-:Y:S02]  /*ae10*/  @!P2 IMAD.X R83, R9, 0x1, R12, P4 ;  /* 0x000000010953a824 */ /* 0x004fe400020e060c */
[----:B------:R-:W-:-:S04]  /*ae20*/  @!P3 IMAD.WIDE R4, R200, 0x2, R8 ;  /* 0x00000002c804b825 */ /* 0x000fc800078e0208 */
[----:B------:R-:W-:Y:S01]  /*ae30*/  @!P3 IMAD.WIDE R6, R200, 0x2, R6 ;  /* 0x00000002c806b825 */ /* 0x000fe200078e0206 */
[----:B------:R0:W5:Y:S03]  /*ae40*/  @!P3 LD.E.64 R30, desc[UR60][R4.64] ;  /* 0x0000003c041eb980 */ /* 0x000166000c101b00 */
[----:B------:R-:W-:Y:S01]  /*ae50*/  @!P2 IMAD.X R81, R23, 0x1, R12, P6 ;  /* 0x000000011751a824 */ /* 0x000fe200030e060c */
[----:B------:R1:W5:Y:S01]  /*ae60*/  @!P3 LD.E.64 R32, desc[UR60][R6.64] ;  /* 0x0000003c0620b980 */ /* 0x000362000c101b00 */
[----:B------:R-:W-:Y:S02]  /*ae70*/  CS2R R20, SRZ ;  /* 0x0000000000147805 */ /* 0x000fe4000001ff00 */
[----:B------:R-:W-:Y:S02]  /*ae80*/  CS2R R24, SRZ ;  /* 0x0000000000187805 */ /* 0x000fe4000001ff00 */
[----:B------:R-:W-:-:S02]  /*ae90*/  CS2R R12, SRZ ;  /* 0x00000000000c7805 */ /* 0x000fc4000001ff00 */
[----:B0-----:R-:W-:Y:S01]  /*aea0*/  CS2R R4, SRZ ;  /* 0x0000000000047805 */ /* 0x001fe2000001ff00 */
[----:B------:R0:W5:Y:S01]  /*aeb0*/  @!P2 LD.E.64 R20, desc[UR60][R82.64] ;  /* 0x0000003c5214a980 */ /* 0x000162000c101b00 */
[----:B-1----:R-:W-:-:S03]  /*aec0*/  CS2R R6, SRZ ;  /* 0x0000000000067805 */ /* 0x002fc6000001ff00 */
[----:B------:R0:W5:Y:S01]  /*aed0*/  @!P2 LD.E.64 R24, desc[UR60][R80.64] ;  /* 0x0000003c5018a980 */ /* 0x000162000c101b00 */
[C---:B----4-:R-:W-:Y:S01]  /*aee0*/  @!P1 SHF.L.U64.HI R14, R235.reuse, 0x1, R11 ;  /* 0x00000001eb0e9819 */ /* 0x050fe2000001020b */
[----:B------:R-:W-:-:S05]  /*aef0*/  @!P1 IMAD.SHL.U32 R11, R235, 0x2, RZ ;  /* 0x00000002eb0b9824 */ /* 0x000fca00078e00ff */
[-C--:B------:R-:W-:Y:S02]  /*af00*/  @!P1 IADD3 R78, P5, R8, R11.reuse, RZ ;  /* 0x0000000b084e9210 */ /* 0x080fe40007fbe0ff */
[----:B------:R-:W-:Y:S02]  /*af10*/  @!P1 IADD3 R10, P4, R0, R11, RZ ;  /* 0x0000000b000a9210 */ /* 0x000fe40007f9e0ff */
[-C--:B------:R-:W-:Y:S01]  /*af20*/  @!P0 IADD3 R8, P6, R8, R85.reuse, RZ ;  /* 0x0000005508088210 */ /* 0x080fe20007fde0ff */
[--C-:B------:R-:W-:Y:S01]  /*af30*/  @!P1 IMAD.X R79, R9, 0x1, R14.reuse, P5 ;  /* 0x00000001094f9824 */ /* 0x100fe200028e060e */
[----:B------:R-:W-:Y:S02]  /*af40*/  @!P0 IADD3 R84, P5, R0, R85, RZ ;  /* 0x0000005500548210 */ /* 0x000fe40007fbe0ff */
[----:B------:R-:W-:Y:S01]  /*af50*/  @!P0 SHF.L.U64.HI R0, R237, 0x1, R109 ;  /* 0x00000001ed008819 */ /* 0x000fe2000001026d */
[----:B------:R-:W-:Y:S01]  /*af60*/  @!P1 IMAD.X R11, R23, 0x1, R14, P4 ;  /* 0x00000001170b9824 */ /* 0x000fe200020e060e */
[----:B------:R-:W-:Y:S01]  /*af70*/  CS2R R14, SRZ ;  /* 0x00000000000e7805 */ /* 0x000fe2000001ff00 */
[----:B------:R0:W5:Y:S02]  /*af80*/  @!P1 LD.E.64 R12, desc[UR60][R78.64] ;  /* 0x0000003c4e0c9980 */ /* 0x000164000c101b00 */
[----:B------:R-:W-:-:S02]  /*af90*/  @!P0 IMAD.X R9, R9, 0x1, R0, P6 ;  /* 0x0000000109098824 */ /* 0x000fc400030e0600 */
[----:B------:R-:W-:Y:S01]  /*afa0*/  @!P0 IMAD.X R85, R23, 0x1, R0, P5 ;  /* 0x0000000117558824 */ /* 0x000fe200028e0600 */
[----:B------:R0:W5:Y:S04]  /*afb0*/  @!P1 LD.E.64 R14, desc[UR60][R10.64] ;  /* 0x0000003c0a0e9980 */ /* 0x000168000c101b00 */
[----:B------:R0:W5:Y:S04]  /*afc0*/  @!P0 LD.E.64 R4, desc[UR60][R8.64] ;  /* 0x0000003c08048980 */ /* 0x000168000c101b00 */
[----:B------:R0:W5:Y:S02]  /*afd0*/  @!P0 LD.E.64 R6, desc[UR60][R84.64] ;  /* 0x0000003c54068980 */ /* 0x000164000c101b00 */
.L_x_1876:
[----:B------:R-:W-:Y:S05]  /*afe0*/  BSYNC B1 ;  /* 0x0000000000017941 */ /* 0x000fea0003800000 */
.L_x_1875:
[----:B------:R-:W4:Y:S01]  /*aff0*/  SYNCS.PHASECHK.TRANS64.TRYWAIT P0, [R16+URZ+0x30800], R121 ;  /* 0x03080079100075a7 */ /* 0x000f22000800017f */
[----:B0--3-5:R-:W-:Y:S01]  /*b000*/  IMAD.MOV.U32 R8, RZ, RZ, R12 ;  /* 0x000000ffff087224 */ /* 0x029fe200078e000c */
[----:B------:R-:W-:Y:S01]  /*b010*/  BSSY B1, `(.L_x_1877) ;  /* 0x0000020000017945 */ /* 0x000fe20003800000 */
        /* <DEDUP_REMOVED lines=20> */
[----:B------:R-:W-:Y:S01]  /*b160*/  VIADDMNMX R3, R99, -R120, 0x80, PT ;  /* 0x0000008063037446 */ /* 0x000fe20003800978 */
[----:B------:R-:W-:Y:S01]  /*b170*/  IMAD.MOV.U32 R11, RZ, RZ, R25 ;  /* 0x000000ffff0b7224 */ /* 0x000fe200078e0019 */
[----:B------:R-:W-:Y:S01]  /*b180*/  PRMT R83, R8, 0x7610, R83 ;  /* 0x0000761008537816 */ /* 0x000fe20000000053 */
[----:B-1----:R-:W-:Y:S01]  /*b190*/  IMAD.MOV.U32 R0, RZ, RZ, R4 ;  /* 0x000000ffff007224 */ /* 0x002fe200078e0004 */
[----:B------:R-:W-:Y:S01]  /*b1a0*/  PRMT R82, R9, 0x7610, R82 ;  /* 0x0000761009527816 */ /* 0x000fe20000000052 */
[----:B------:R-:W-:Y:S01]  /*b1b0*/  IMAD.MOV.U32 R8, RZ, RZ, R32 ;  /* 0x000000ffff087224 */ /* 0x000fe200078e0020 */
[----:B------:R-:W-:Y:S01]  /*b1c0*/  ISETP.GE.AND P1, PT, R218, R3, PT ;  /* 0x00000003da00720c */ /* 0x000fe20003f26270 */
[----:B------:R-:W-:Y:S01]  /*b1d0*/  IMAD.MOV.U32 R9, RZ, RZ, R33 ;  /* 0x000000ffff097224 */ /* 0x000fe200078e0021 */
[----:B------:R-:W-:-:S02]  /*b1e0*/  PRMT R99, R10, 0x7610, R99 ;  /* 0x000076100a637816 */ /* 0x000fc40000000063 */
[----:B------:R-:W-:Y:S01]  /*b1f0*/  PRMT R109, R11, 0x7610, R109 ;  /* 0x000076100b6d7816 */ /* 0x000fe2000000006d */
[----:B----4-:R-:W-:Y:S08]  /*b200*/  @!P0 BRA `(.L_x_1878) ;  /* 0x0000020800588947 */ /* 0x010ff00003800000 */
.L_x_2265:
[----:B------:R-:W-:Y:S05]  /*b210*/  BSYNC B1 ;  /* 0x0000000000017941 */ /* 0x000fea0003800000 */
.L_x_1877:
[----:B------:R-:W-:Y:S01]  /*b220*/  BSSY B1, `(.L_x_1879) ;  /* 0x00000cc000017945 */ /* 0x000fe20003800000 */
[----:B------:R-:W-:Y:S02]  /*b230*/  PRMT R120, R8, 0x7610, R120 ;  /* 0x0000761008787816 */ /* 0x000fe40000000078 */
[----:B0-----:R-:W-:Y:S01]  /*b240*/  PRMT R121, R9, 0x7610, R121 ;  /* 0x0000761009797816 */ /* 0x001fe20000000079 */
[----:B------:R-:W-:Y:S06]  /*b250*/  @P1 BRA `(.L_x_1880) ;  /* 0x0000000c00201947 */ /* 0x000fec0003800000 */
[----:B------:R0:W5:Y:S01]  /*b260*/  LDL R146, [R1+0x44] ;  /* 0x0000440001927983 */ /* 0x0001620000100800 */
[----:B------:R-:W1:Y:S01]  /*b270*/  LDC R8, c[0x0][0x3f4] ;  /* 0x0000fd00ff087b82 */ /* 0x000e620000000800 */
[----:B------:R-:W-:Y:S01]  /*b280*/  BSSY B2, `(.L_x_1881) ;  /* 0x0000034000027945 */ /* 0x000fe20003800000 */
[-C--:B-1----:R-:W-:Y:S02]  /*b290*/  ISETP.GE.AND P0, PT, R200, R8.reuse, PT ;  /* 0x00000008c800720c */ /* 0x082fe40003f06270 */
[-C--:B------:R-:W-:Y:S02]  /*b2a0*/  ISETP.GE.AND P1, PT, R234, R8.reuse, PT ;  /* 0x00000008ea00720c */ /* 0x080fe40003f26270 */
[-C--:B------:R-:W-:Y:S02]  /*b2b0*/  ISETP.GE.AND P2, PT, R235, R8.reuse, PT ;  /* 0x00000008eb00720c */ /* 0x080fe40003f46270 */
[----:B------:R-:W-:-:S07]  /*b2c0*/  ISETP.GE.AND P3, PT, R237, R8, PT ;  /* 0x00000008ed00720c */ /* 0x000fce0003f66270 */
[----:B0-----:R-:W-:Y:S06]  /*b2d0*/  @P0 BRA `(.L_x_1882) ;  /* 0x0000000000b80947 */ /* 0x001fec0003800000 */
[----:B-----5:R-:W0:Y:S01]  /*b2e0*/  LDS.128 R8, [R146] ;  /* 0x0000000092087984 */ /* 0x020e220000000c00 */
[----:B------:R-:W-:Y:S02]  /*b2f0*/  SHF.R.U64 R74, R74, 0x10, R75 ;  /* 0x000000104a4a7819 */ /* 0x000fe4000000124b */
[----:B------:R-:W-:Y:S02]  /*b300*/  SHF.R.U64 R76, R76, 0x10, R77 ;  /* 0x000000104c4c7819 */ /* 0x000fe4000000124d */
[----:B------:R-:W-:Y:S02]  /*b310*/  SHF.R.U32.HI R75, RZ, 0x10, R75 ;  /* 0x00000010ff4b7819 */ /* 0x000fe4000001164b */
[----:B------:R-:W-:Y:S02]  /*b320*/  SHF.R.U32.HI R77, RZ, 0x10, R77 ;  /* 0x00000010ff4d7819 */ /* 0x000fe4000001164d */
[----:B------:R-:W-:Y:S02]  /*b330*/  PRMT R142, R138, 0x5410, R75 ;  /* 0x000054108a8e7816 */ /* 0x000fe4000000004b */
[----:B------:R-:W-:-:S02]  /*b340*/  PRMT R140, R140, 0x5410, R77 ;  /* 0x000054108c8c7816 */ /* 0x000fc4000000004d */
[----:B------:R-:W-:Y:S01]  /*b350*/  PRMT R139, R139, 0x5410, R74 ;  /* 0x000054108b8b7816 */ /* 0x000fe2000000004a */
[C---:B------:R-:W-:Y:S01]  /*b360*/  IMAD.U32 R143, R142.reuse, 0x10000, RZ ;  /* 0x000100008e8f7824 */ /* 0x040fe200078e00ff */
[----:B------:R-:W-:Y:S01]  /*b370*/  LOP3.LUT R142, R142, 0xffff0000, RZ, 0xc0, !PT ;  /* 0xffff00008e8e7812 */ /* 0x000fe200078ec0ff */
[C---:B------:R-:W-:Y:S01]  /*b380*/  IMAD.U32 R138, R140.reuse, 0x10000, RZ ;  /* 0x000100008c8a7824 */ /* 0x040fe200078e00ff */
[----:B------:R-:W-:Y:S02]  /*b390*/  PRMT R141, R141, 0x5410, R76 ;  /* 0x000054108d8d7816 */ /* 0x000fe4000000004c */
[----:B------:R-:W-:Y:S02]  /*b3a0*/  LOP3.LUT R140, R140, 0xffff0000, RZ, 0xc0, !PT ;  /* 0xffff00008c8c7812 */ /* 0x000fe400078ec0ff */
[C---:B0-----:R-:W-:Y:S01]  /*b3b0*/  LOP3.LUT R75, R10.reuse, 0xffff0000, RZ, 0xc0, !PT ;  /* 0xffff00000a4b7812 */ /* 0x041fe200078ec0ff */
[----:B------:R-:W-:Y:S01]  /*b3c0*/  IMAD.U32 R74, R10, 0x10000, RZ ;  /* 0x000100000a4a7824 */ /* 0x000fe200078e00ff */
[C---:B------:R-:W-:Y:S01]  /*b3d0*/  LOP3.LUT R77, R11.reuse, 0xffff0000, RZ, 0xc0, !PT ;  /* 0xffff00000b4d7812 */ /* 0x040fe200078ec0ff */
[----:B------:R-:W-:-:S02]  /*b3e0*/  IMAD.U32 R76, R11, 0x10000, RZ ;  /* 0x000100000b4c7824 */ /* 0x000fc400078e00ff */
[CC--:B------:R-:W-:Y:S01]  /*b3f0*/  FMUL.FTZ R145, R75.reuse, R143.reuse ;  /* 0x0000008f4b917220 */ /* 0x0c0fe20000410000 */
[----:B------:R-:W-:Y:S01]  /*b400*/  FMUL.FTZ R144, R75, R138 ;  /* 0x0000008a4b907220 */ /* 0x000fe20000410000 */
[----:B------:R-:W-:Y:S01]  /*b410*/  FMUL.FTZ R75, R77, R142 ;  /* 0x0000008e4d4b7220 */ /* 0x000fe20000410000 */
[----:B------:R-:W-:Y:S02]  /*b420*/  IMAD.U32 R10, R8, 0x10000, RZ ;  /* 0x00010000080a7824 */ /* 0x000fe400078e00ff */
[C---:B------:R-:W-:Y:S01]  /*b430*/  FFMA.FTZ R145, R74.reuse, R138, -R145 ;  /* 0x0000008a4a917223 */ /* 0x040fe20000010891 */
[----:B------:R-:W-:Y:S02]  /*b440*/  IMAD.U32 R11, R9, 0x10000, RZ ;  /* 0x00010000090b7824 */ /* 0x000fe400078e00ff */
[----:B------:R-:W-:Y:S01]  /*b450*/  FFMA.FTZ R144, R74, R143, R144 ;  /* 0x0000008f4a907223 */ /* 0x000fe20000010090 */
[----:B------:R-:W-:Y:S01]  /*b460*/  LOP3.LUT R8, R8, 0xffff0000, RZ, 0xc0, !PT ;  /* 0xffff000008087812 */ /* 0x000fe200078ec0ff */
[-C--:B------:R-:W-:Y:S01]  /*b470*/  FMUL.FTZ R147, R77, R140.reuse ;  /* 0x0000008c4d937220 */ /* 0x080fe20000410000 */
        /* <DEDUP_REMOVED lines=10> */
[-C--:B------:R-:W-:Y:S01]  /*b520*/  FMUL.FTZ R141, R9, R74.reuse ;  /* 0x0000004a098d7220 */ /* 0x080fe20000410000 */
[C---:B------:R-:W-:Y:S01]  /*b530*/  FFMA.FTZ R8, R10.reuse, R75, -R139 ;  /* 0x0000004b0a087223 */ /* 0x040fe2000001088b */
[C---:B------:R-:W-:Y:S01]  /*b540*/  FFMA.FTZ R9, R11.reuse, R74, -R140 ;  /* 0x0000004a0b097223 */ /* 0x040fe2000001088c */
[----:B------:R-:W-:Y:S01]  /*b550*/  FFMA.FTZ R77, R10, R77, R76 ;  /* 0x0000004d0a4d7223 */ /* 0x000fe2000001004c */
[----:B------:R-:W-:Y:S01]  /*b560*/  FFMA.FTZ R138, R11, R138, R141 ;  /* 0x0000008a0b8a7223 */ /* 0x000fe2000001008d */
[----:B------:R-:W-:Y:S02]  /*b570*/  F2FP.BF16.F32.PACK_AB R10, R144, R145 ;  /* 0x00000091900a723e */ /* 0x000fe400000010ff */
[----:B------:R-:W-:-:S02]  /*b580*/  F2FP.BF16.F32.PACK_AB R11, R142, R143 ;  /* 0x0000008f8e0b723e */ /* 0x000fc400000010ff */
[----:B------:R-:W-:Y:S02]  /*b590*/  F2FP.BF16.F32.PACK_AB R8, R77, R8 ;  /* 0x000000084d08723e */ /* 0x000fe400000010ff */
[----:B------:R-:W-:-:S05]  /*b5a0*/  F2FP.BF16.F32.PACK_AB R9, R138, R9 ;  /* 0x000000098a09723e */ /* 0x000fca00000010ff */
[----:B------:R0:W-:Y:S02]  /*b5b0*/  STS.128 [R146], R8 ;  /* 0x0000000892007388 */ /* 0x0001e40000000c00 */
.L_x_1882:
[----:B------:R-:W-:Y:S05]  /*b5c0*/  BSYNC B2 ;  /* 0x0000000000027941 */ /* 0x000fea0003800000 */
.L_x_1881:
[----:B------:R-:W-:Y:S04]  /*b5d0*/  BSSY B2, `(.L_x_1883) ;  /* 0x0000030000027945 */ /* 0x000fe80003800000 */
[----:B------:R-:W-:Y:S05]  /*b5e0*/  @P1 BRA `(.L_x_1884) ;  /* 0x0000000000b81947 */ /* 0x000fea0003800000 */
[----:B0----5:R-:W0:Y:S01]  /*b5f0*/  LDS.128 R8, [R146+0x4000] ;  /* 0x0040000092087984 */ /* 0x021e220000000c00 */
[--C-:B------:R-:W-:Y:S02]  /*b600*/  SHF.R.U64 R75, R72, 0x10, R73.reuse ;  /* 0x00000010484b7819 */ /* 0x100fe40000001249 */
[----:B------:R-:W-:Y:S02]  /*b610*/  SHF.R.U32.HI R72, RZ, 0x10, R73 ;  /* 0x00000010ff487819 */ /* 0x000fe40000011649 */
[--C-:B------:R-:W-:Y:S02]  /*b620*/  SHF.R.U64 R73, R70, 0x10, R71.reuse ;  /* 0x0000001046497819 */ /* 0x100fe40000001247 */
[----:B------:R-:W-:Y:S02]  /*b630*/  SHF.R.U32.HI R70, RZ, 0x10, R71 ;  /* 0x00000010ff467819 */ /* 0x000fe40000011647 */
[----:B------:R-:W-:Y:S02]  /*b640*/  PRMT R135, R135, 0x5410, R72 ;  /* 0x0000541087877816 */ /* 0x000fe40000000048 */
[----:B------:R-:W-:-:S02]  /*b650*/  PRMT R137, R137, 0x5410, R70 ;  /* 0x0000541089897816 */ /* 0x000fc40000000046 */
[----:B------:R-:W-:Y:S01]  /*b660*/  PRMT R134, R134, 0x5410, R75 ;  /* 0x0000541086867816 */ /* 0x000fe2000000004b */
[----:B------:R-:W-:Y:S01]  /*b670*/  IMAD.U32 R74, R135, 0x10000, RZ ;  /* 0x00010000874a7824 */ /* 0x000fe200078e00ff */
[----:B------:R-:W-:Y:S01]  /*b680*/  PRMT R136, R136, 0x5410, R73 ;  /* 0x0000541088887816 */ /* 0x000fe20000000049 */
[C---:B------:R-:W-:Y:S01]  /*b690*/  IMAD.U32 R75, R137.reuse, 0x10000, RZ ;  /* 0x00010000894b7824 */ /* 0x040fe200078e00ff */
[----:B------:R-:W-:Y:S02]  /*b6a0*/  LOP3.LUT R137, R137, 0xffff0000, RZ, 0xc0, !PT ;  /* 0xffff000089897812 */ /* 0x000fe400078ec0ff */
[----:B------:R-:W-:Y:S02]  /*b6b0*/  LOP3.LUT R135, R135, 0xffff0000, RZ, 0xc0, !PT ;  /* 0xffff000087877812 */ /* 0x000fe400078ec0ff */
[C---:B0-----:R-:W-:Y:S01]  /*b6c0*/  LOP3.LUT R71, R10.reuse, 0xffff0000, RZ, 0xc0, !PT ;  /* 0xffff00000a477812 */ /* 0x041fe200078ec0ff */
[----:B------:R-:W-:Y:S01]  /*b6d0*/  IMAD.U32 R70, R10, 0x10000, RZ ;  /* 0x000100000a467824 */ /* 0x000fe200078e00ff */
[C---:B------:R-:W-:Y:S01]  /*b6e0*/  LOP3.LUT R73, R11.reuse, 0xffff0000, RZ, 0xc0, !PT ;  /* 0xffff00000b497812 */ /* 0x040fe200078ec0ff */
[----:B------:R-:W-:-:S02]  /*b6f0*/  IMAD.U32 R72, R11, 0x10000, RZ ;  /* 0x000100000b487824 */ /* 0x000fc400078e00ff */
[CC--:B------:R-:W-:Y:S01]  /*b700*/  FMUL.FTZ R76, R71.reuse, R74.reuse ;  /* 0x0000004a474c7220 */ /* 0x0c0fe20000410000 */
[----:B------:R-:W-:Y:S01]  /*b710*/  FMUL.FTZ R77, R71, R75 ;  /* 0x0000004b474d7220 */ /* 0x000fe20000410000 */
[C---:B------:R-:W-:Y:S01]  /*b720*/  FMUL.FTZ R71, R73.reuse, R137 ;  /* 0x0000008949477220 */ /* 0x040fe20000410000 */
[----:B------:R-:W-:Y:S02]  /*b730*/  IMAD.U32 R10, R8, 0x10000, RZ ;  /* 0x00010000080a7824 */ /* 0x000fe400078e00ff */
[----:B------:R-:W-:Y:S01]  /*b740*/  FFMA.FTZ R139, R70, R75, R76 ;  /* 0x0000004b468b7223 */ /* 0x000fe2000001004c */
[-C--:B------:R-:W-:Y:S01]  /*b750*/  FMUL.FTZ R75, R73, R135.reuse ;  /* 0x00000087494b7220 */ /* 0x080fe20000410000 */
[----:B------:R-:W-:Y:S01]  /*b760*/  FFMA.FTZ R135, R72, R135, -R71 ;  /* 0x0000008748877223 */ /* 0x000fe20000010847 */
[C---:B------:R-:W-:Y:S01]  /*b770*/  IMAD.U32 R11, R9.reuse, 0x10000, RZ ;  /* 0x00010000090b7824 */ /* 0x040fe200078e00ff */
[----:B------:R-:W-:Y:S01]  /*b780*/  LOP3.LUT R8, R8, 0xffff0000, RZ, 0xc0, !PT ;  /* 0xffff000008087812 */ /* 0x000fe200078ec0ff */
[----:B------:R-:W-:Y:S01]  /*b790*/  IMAD.U32 R73, R136, 0x10000, RZ ;  /* 0x0001000088497824 */ /* 0x000fe200078e00ff */
[----:B------:R-:W-:Y:S01]  /*b7a0*/  LOP3.LUT R9, R9, 0xffff0000, RZ, 0xc0, !PT ;  /* 0xffff000009097812 */ /* 0x000fe200078ec0ff */
[----:B------:R-:W-:Y:S01]  /*b7b0*/  IMAD.U32 R71, R134, 0x10000, RZ ;  /* 0x0001000086477824 */ /* 0x000fe200078e00ff */
[----:B------:R-:W-:Y:S01]  /*b7c0*/  LOP3.LUT R136, R136, 0xffff0000, RZ, 0xc0, !PT ;  /* 0xffff000088887812 */ /* 0x000fe200078ec0ff */
[----:B------:R-:W-:Y:S01]  /*b7d0*/  FFMA.FTZ R74, R70, R74, -R77 ;  /* 0x0000004a464a7223 */ /* 0x000fe2000001084d */
[----:B------:R-:W-:Y:S01]  /*b7e0*/  LOP3.LUT R134, R134, 0xffff0000, RZ, 0xc0, !PT ;  /* 0xffff000086867812 */ /* 0x000fe200078ec0ff */
        /* <DEDUP_REMOVED lines=14> */
.L_x_1884:
[----:B------:R-:W-:Y:S05]  /*b8d0*/  BSYNC B2 ;  /* 0x0000000000027941 */ /* 0x000fea0003800000 */
.L_x_1883:
[----:B------:R-:W-:Y:S04]  /*b8e0*/  BSSY B2, `(.L_x_1885) ;  /* 0x0000030000027945 */ /* 0x000fe80003800000 */
[----:B------:R-:W-:Y:S05]  /*b8f0*/  @P2 BRA `(.L_x_1886) ;  /* 0x0000000000b82947 */ /* 0x000fea0003800000 */
[----:B01---5:R-:W0:Y:S01]  /*b900*/  LDS.128 R8, [R146+0x8000] ;  /* 0x0080000092087984 */ /* 0x023e220000000c00 */
        /* <DEDUP_REMOVED lines=45> */
.L_x_1886:
[----:B------:R-:W-:Y:S05]  /*bbe0*/  BSYNC B2 ;  /* 0x0000000000027941 */ /* 0x000fea0003800000 */
.L_x_1885:
[----:B------:R-:W-:Y:S05]  /*bbf0*/  @P3 BRA `(.L_x_1880) ;  /* 0x0000000000b83947 */ /* 0x000fea0003800000 */
[----:B012--5:R-:W0:Y:S01]  /*bc00*/  LDS.128 R8, [R146+0xc000] ;  /* 0x00c0000092087984 */ /* 0x027e220000000c00 */
        /* <DEDUP_REMOVED lines=45> */
.L_x_1880:
[----:B------:R-:W-:Y:S05]  /*bee0*/  BSYNC B1 ;  /* 0x0000000000017941 */ /* 0x000fea0003800000 */
.L_x_1879:
[----:B0123--:R-:W-:Y:S01]  /*bef0*/  VIADD R8, R218, 0x20 ;  /* 0x00000020da087836 */ /* 0x00ffe20000000000 */
[----:B------:R-:W-:Y:S04]  /*bf00*/  BSSY B1, `(.L_x_1887) ;  /* 0x00000cb000017945 */ /* 0x000fe80003800000 */
[----:B------:R-:W-:-:S13]  /*bf10*/  ISETP.GE.AND P0, PT, R8, R3, PT ;  /* 0x000000030800720c */ /* 0x000fda0003f06270 */
[----:B------:R-:W-:Y:S05]  /*bf20*/  @P0 BRA `(.L_x_1888) ;  /* 0x0000000c00200947 */ /* 0x000fea0003800000 */
        /* <DEDUP_REMOVED lines=8> */
[----:B-----5:R-:W0:Y:S01]  /*bfb0*/  LDS.128 R8, [R66+0x1000] ;  /* 0x0010000042087984 */ /* 0x020e220000000c00 */
[----:B------:R-:W-:Y:S02]  /*bfc0*/  SHF.R.U64 R61, R62, 0x10, R63 ;  /* 0x000000103e3d7819 */ /* 0x000fe4000000123f */
[----:B------:R-:W-:Y:S02]  /*bfd0*/  SHF.R.U64 R59, R64, 0x10, R65 ;  /* 0x00000010403b7819 */ /* 0x000fe40000001241 */
[----:B------:R-:W-:Y:S02]  /*bfe0*/  SHF.R.U32.HI R62, RZ, 0x10, R63 ;  /* 0x00000010ff3e7819 */ /* 0x000fe4000001163f */
        /* <DEDUP_REMOVED lines=42> */
.L_x_1890:
[----:B------:R-:W-:Y:S05]  /*c290*/  BSYNC B2 ;  /* 0x0000000000027941 */ /* 0x000fea0003800000 */
.L_x_1889:
        /* <DEDUP_REMOVED lines=48> */
.L_x_1892:
[----:B------:R-:W-:Y:S05]  /*c5a0*/  BSYNC B2 ;  /* 0x0000000000027941 */ /* 0x000fea0003800000 */
.L_x_1891:
[----:B------:R-:W-:Y:S04]  /*c5b0*/  BSSY B2, `(.L_x_1893) ;  /* 0x0000030000027945 */ /* 0x000fe80003800000 */
[----:B------:R-:W-:Y:S05]  /*c5c0*/  @P2 BRA `(.L_x_1894) ;  /* 0x0000000000b82947 */ /* 0x000fea0003800000 */
[----:B01---5:R-:W0:Y:S01]  /*c5d0*/  LDS.128 R8, [R66+0x9000] ;  /* 0x0090000042087984 */ /* 0x023e220000000c00 */
        /* <DEDUP_REMOVED lines=16> */
[C---:B------:R-:W-:Y:S01]  /*c6e0*/  FMUL.FTZ R58, R51.reuse, R54 ;  /* 0x00000036333a7220 */ /* 0x040fe20000410000 */
[-C--:B------:R-:W-:Y:S01]  /*c6f0*/  FMUL.FTZ R57, R51, R55.reuse ;  /* 0x0000003733397220 */ /* 0x080fe20000410000 */
[C---:B------:R-:W-:Y:S01]  /*c700*/  FMUL.FTZ R51, R53.reuse, R102 ;  /* 0x0000006635337220 */ /* 0x040fe20000410000 */
[----:B------:R-:W-:Y:S02]  /*c710*/  IMAD.U32 R10, R8, 0x10000, RZ ;  /* 0x00010000080a7824 */ /* 0x000fe400078e00ff */
[----:B------:R-:W-:Y:S01]  /*c720*/  FFMA.FTZ R59, R50, R55, R58 ;  /* 0x00000037323b7223 */ /* 0x000fe2000001003a */
[-C--:B------:R-:W-:Y:S01]  /*c730*/  FMUL.FTZ R55, R53, R100.reuse ;  /* 0x0000006435377220 */ /* 0x080fe20000410000 */
[----:B------:R-:W-:Y:S01]  /*c740*/  FFMA.FTZ R100, R52, R100, -R51 ;  /* 0x0000006434647223 */ /* 0x000fe20000010833 */
[----:B------:R-:W-:Y:S02]  /*c750*/  IMAD.U32 R11, R9, 0x10000, RZ ;  /* 0x00010000090b7824 */ /* 0x000fe400078e00ff */
[----:B------:R-:W-:Y:S01]  /*c760*/  FFMA.FTZ R56, R50, R54, -R57 ;  /* 0x0000003632387223 */ /* 0x000fe20000010839 */
        /* <DEDUP_REMOVED lines=8> */
[----:B------:R-:W-:-:S02]  /*c7f0*/  FMUL.FTZ R52, R8, R51 ;  /* 0x0000003308347220 */ /* 0x000fc40000410000 */
[C---:B------:R-:W-:Y:S01]  /*c800*/  FMUL.FTZ R54, R9.reuse, R50 ;  /* 0x0000003209367220 */ /* 0x040fe20000410000 */
[C---:B------:R-:W-:Y:S01]  /*c810*/  FFMA.FTZ R8, R10.reuse, R51, -R55 ;  /* 0x000000330a087223 */ /* 0x040fe20000010837 */
[-C--:B------:R-:W-:Y:S01]  /*c820*/  FMUL.FTZ R57, R9, R98.reuse ;  /* 0x0000006209397220 */ /* 0x080fe20000410000 */
[----:B------:R-:W-:Y:S01]  /*c830*/  FFMA.FTZ R53, R10, R53, R52 ;  /* 0x000000350a357223 */ /* 0x000fe20000010034 */
[----:B------:R-:W-:Y:S01]  /*c840*/  FFMA.FTZ R9, R11, R98, -R54 ;  /* 0x000000620b097223 */ /* 0x000fe20000010836 */
[----:B------:R-:W-:Y:S01]  /*c850*/  F2FP.BF16.F32.PACK_AB R10, R59, R56 ;  /* 0x000000383b0a723e */ /* 0x000fe200000010ff */
[----:B------:R-:W-:Y:S01]  /*c860*/  FFMA.FTZ R50, R11, R50, R57 ;  /* 0x000000320b327223 */ /* 0x000fe20000010039 */
[----:B------:R-:W-:Y:S02]  /*c870*/  F2FP.BF16.F32.PACK_AB R11, R61, R100 ;  /* 0x000000643d0b723e */ /* 0x000fe400000010ff */
[----:B------:R-:W-:Y:S02]  /*c880*/  F2FP.BF16.F32.PACK_AB R8, R53, R8 ;  /* 0x000000083508723e */ /* 0x000fe400000010ff */
[----:B------:R-:W-:-:S05]  /*c890*/  F2FP.BF16.F32.PACK_AB R9, R50, R9 ;  /* 0x000000093209723e */ /* 0x000fca00000010ff */
[----:B------:R2:W-:Y:S02]  /*c8a0*/  STS.128 [R66+0x9000], R8 ;  /* 0x0090000842007388 */ /* 0x0005e40000000c00 */
.L_x_1894:
[----:B------:R-:W-:Y:S05]  /*c8b0*/  BSYNC B2 ;  /* 0x0000000000027941 */ /* 0x000fea0003800000 */
.L_x_1893:
[----:B------:R-:W-:Y:S05]  /*c8c0*/  @P3 BRA `(.L_x_1888) ;  /* 0x0000000000b83947 */ /* 0x000fea0003800000 */
[----:B012--5:R-:W0:Y:S01]  /*c8d0*/  LDS.128 R8, [R66+0xd000] ;  /* 0x00d0000042087984 */ /* 0x027e220000000c00 */
        /* <DEDUP_REMOVED lines=18> */
[----:B------:R-:W-:Y:S01]  /*ca00*/  FMUL.FTZ R47, R49, R94 ;  /* 0x0000005e312f7220 */ /* 0x000fe20000410000 */
[----:B------:R-:W-:Y:S02]  /*ca10*/  IMAD.U32 R10, R8, 0x10000, RZ ;  /* 0x00010000080a7824 */ /* 0x000fe400078e00ff */
[C---:B------:R-:W-:Y:S01]  /*ca20*/  FFMA.FTZ R55, R46.reuse, R51, R52 ;  /* 0x000000332e377223 */ /* 0x040fe20000010034 */
[----:B------:R-:W-:Y:S02]  /*ca30*/  IMAD.U32 R11, R9, 0x10000, RZ ;  /* 0x00010000090b7824 */ /* 0x000fe400078e00ff */
[----:B------:R-:W-:Y:S01]  /*ca40*/  FFMA.FTZ R54, R46, R50, -R53 ;  /* 0x000000322e367223 */ /* 0x000fe20000010835 */
[-C--:B------:R-:W-:Y:S01]  /*ca50*/  FMUL.FTZ R51, R49, R96.reuse ;  /* 0x0000006031337220 */ /* 0x080fe20000410000 */
[----:B------:R-:W-:Y:S01]  /*ca60*/  LOP3.LUT R8, R8, 0xffff0000, RZ, 0xc0, !PT ;  /* 0xffff000008087812 */ /* 0x000fe200078ec0ff */
[C---:B------:R-:W-:Y:S01]  /*ca70*/  FFMA.FTZ R96, R48.reuse, R96, -R47 ;  /* 0x0000006030607223 */ /* 0x040fe2000001082f */
[----:B------:R-:W-:Y:S01]  /*ca80*/  LOP3.LUT R9, R9, 0xffff0000, RZ, 0xc0, !PT ;  /* 0xffff000009097812 */ /* 0x000fe200078ec0ff */
[C---:B------:R-:W-:Y:S01]  /*ca90*/  IMAD.U32 R49, R95.reuse, 0x10000, RZ ;  /* 0x000100005f317824 */ /* 0x040fe200078e00ff */
[----:B------:R-:W-:Y:S01]  /*caa0*/  LOP3.LUT R50, R95, 0xffff0000, RZ, 0xc0, !PT ;  /* 0xffff00005f327812 */ /* 0x000fe200078ec0ff */
[C---:B------:R-:W-:Y:S01]  /*cab0*/  IMAD.U32 R47, R97.reuse, 0x10000, RZ ;  /* 0x00010000612f7824 */ /* 0x040fe200078e00ff */
        /* <DEDUP_REMOVED lines=15> */
.L_x_1888:
[----:B------:R-:W-:Y:S05]  /*cbb0*/  BSYNC B1 ;  /* 0x0000000000017941 */ /* 0x000fea0003800000 */
.L_x_1887:
        /* <DEDUP_REMOVED lines=58> */
.L_x_1898:
[----:B------:R-:W-:Y:S05]  /*cf60*/  BSYNC B2 ;  /* 0x0000000000027941 */ /* 0x000fea0003800000 */
.L_x_1897:
[----:B------:R-:W-:Y:S04]  /*cf70*/  BSSY B2, `(.L_x_1899) ;  /* 0x0000030000027945 */ /* 0x000fe80003800000 */
[----:B------:R-:W-:Y:S05]  /*cf80*/  @P1 BRA `(.L_x_1900) ;  /* 0x0000000000b81947 */ /* 0x000fea0003800000 */
[----:B0----5:R-:W0:Y:S01]  /*cf90*/  LDS.128 R8, [R50+0x6000] ;  /* 0x0060000032087984 */ /* 0x021e220000000c00 */
        /* <DEDUP_REMOVED lines=45> */
.L_x_1900:
[----:B------:R-:W-:Y:S05]  /*d270*/  BSYNC B2 ;  /* 0x0000000000027941 */ /* 0x000fea0003800000 */
.L_x_1899:
        /* <DEDUP_REMOVED lines=48> */
.L_x_1902:
[----:B------:R-:W-:Y:S05]  /*d580*/  BSYNC B2 ;  /* 0x0000000000027941 */ /* 0x000fea0003800000 */
.L_x_1901:
        /* <DEDUP_REMOVED lines=47> */
.L_x_1896:
[----:B------:R-:W-:Y:S05]  /*d880*/  BSYNC B1 ;  /* 0x0000000000017941 */ /* 0x000fea0003800000 */
.L_x_1895:
[----:B0123--:R-:W-:-:S05]  /*d890*/  VIADD R8, R218, 0x60 ;  /* 0x00000060da087836 */ /* 0x00ffca0000000000 */
        /* <DEDUP_REMOVED lines=21> */
[----:B------:R-:W-:Y:S02]  /*d9f0*/  LOP3.LUT R119, R119, 0xffff0000, RZ, 0xc0, !PT ;  /* 0xffff000077777812 */ /* 0x000fe400078ec0ff */
[----:B------:R-:W-:Y:S02]  /*da00*/  PRMT R120, R120, 0x5410, R3 ;  /* 0x0000541078787816 */ /* 0x000fe40000000003 */
[C---:B0-----:R-:W-:Y:S01]  /*da10*/  LOP3.LUT R27, R10.reuse, 0xffff0000, RZ, 0xc0, !PT ;  /* 0xffff00000a1b7812 */ /* 0x041fe200078ec0ff */
[C---:B------:R-:W-:Y:S01]  /*da20*/  IMAD.U32 R28, R11.reuse, 0x10000, RZ ;  /* 0x000100000b1c7824 */ /* 0x040fe200078e00ff */
[----:B------:R-:W-:Y:S01]  /*da30*/  LOP3.LUT R11, R11, 0xffff0000, RZ, 0xc0, !PT ;  /* 0xffff00000b0b7812 */ /* 0x000fe200078ec0ff */
[----:B------:R-:W-:-:S02]  /*da40*/  IMAD.U32 R26, R10, 0x10000, RZ ;  /* 0x000100000a1a7824 */ /* 0x000fc400078e00ff */
[CC--:B------:R-:W-:Y:S01]  /*da50*/  FMUL.FTZ R31, R27.reuse, R30.reuse ;  /* 0x0000001e1b1f7220 */ /* 0x0c0fe20000410000 */
[----:B------:R-:W-:Y:S01]  /*da60*/  FMUL.FTZ R27, R27, R29 ;  /* 0x0000001d1b1b7220 */ /* 0x000fe20000410000 */
[C---:B------:R-:W-:Y:S01]  /*da70*/  FMUL.FTZ R35, R11.reuse, R121 ;  /* 0x000000790b237220 */ /* 0x040fe20000410000 */
[----:B------:R-:W-:Y:S02]  /*da80*/  IMAD.U32 R3, R8, 0x10000, RZ ;  /* 0x0001000008037824 */ /* 0x000fe400078e00ff */
[C---:B------:R-:W-:Y:S01]  /*da90*/  FFMA.FTZ R32, R26.reuse, R29, -R31 ;  /* 0x0000001d1a207223 */ /* 0x040fe2000001081f */
[----:B------:R-:W-:Y:S01]  /*daa0*/  FFMA.FTZ R33, R26, R30, R27 ;  /* 0x0000001e1a217223 */ /* 0x000fe2000001001b */
[-C--:B------:R-:W-:Y:S01]  /*dab0*/  FMUL.FTZ R27, R11, R119.reuse ;  /* 0x000000770b1b7220 */ /* 0x080fe20000410000 */
        /* <DEDUP_REMOVED lines=22> */
.L_x_1905:
[----:B------:R-:W-:Y:S05]  /*dc20*/  BSYNC B1 ;  /* 0x0000000000017941 */ /* 0x000fea0003800000 */
.L_x_1904:
[----:B------:R-:W-:Y:S04]  /*dc30*/  BSSY B1, `(.L_x_1906) ;  /* 0x0000030000017945 */ /* 0x000fe80003800000 */
[----:B------:R-:W-:Y:S05]  /*dc40*/  @P1 BRA `(.L_x_1907) ;  /* 0x0000000000b81947 */ /* 0x000fea0003800000 */
[----:B0----5:R-:W0:Y:S01]  /*dc50*/  LDS.128 R8, [R34+0x7000] ;  /* 0x0070000022087984 */ /* 0x021e220000000c00 */
[----:B------:R-:W-:Y:S02]  /*dc60*/  SHF.R.U64 R3, R20, 0x10, R21 ;  /* 0x0000001014037819 */ /* 0x000fe40000001215 */
[--C-:B------:R-:W-:Y:S02]  /*dc70*/  SHF.R.U64 R20, R24, 0x10, R25.reuse ;  /* 0x0000001018147819 */ /* 0x100fe40000001219 */
        /* <DEDUP_REMOVED lines=21> */
[----:B------:R-:W-:Y:S01]  /*ddd0*/  IMAD.U32 R10, R9, 0x10000, RZ ;  /* 0x00010000090a7824 */ /* 0x000fe200078e00ff */
        /* <DEDUP_REMOVED lines=21> */
.L_x_1907:
[----:B------:R-:W-:Y:S05]  /*df30*/  BSYNC B1 ;  /* 0x0000000000017941 */ /* 0x000fea0003800000 */
.L_x_1906:
[----:B------:R-:W-:Y:S04]  /*df40*/  BSSY B1, `(.L_x_1908) ;  /* 0x0000030000017945 */ /* 0x000fe80003800000 */
[----:B------:R-:W-:Y:S05]  /*df50*/  @P2 BRA `(.L_x_1909) ;  /* 0x0000000000b82947 */ /* 0x000fea0003800000 */
[----:B01---5:R-:W0:Y:S01]  /*df60*/  LDS.128 R8, [R34+0xb000] ;  /* 0x00b0000022087984 */ /* 0x023e220000000c00 */
[----:B------:R-:W-:Y:S02]  /*df70*/  SHF.R.U64 R20, R12, 0x10, R13 ;  /* 0x000000100c147819 */ /* 0x000fe4000000120d */
[--C-:B------:R-:W-:Y:S02]  /*df80*/  SHF.R.U64 R12, R14, 0x10, R15.reuse ;  /* 0x000000100e0c7819 */ /* 0x100fe4000000120f */
[----:B------:R-:W-:Y:S02]  /*df90*/  SHF.R.U32.HI R15, RZ, 0x10, R15 ;  /* 0x00000010ff0f7819 */ /* 0x000fe4000001160f */
[----:B------:R-:W-:Y:S02]  /*dfa0*/  SHF.R.U32.HI R13, RZ, 0x10, R13 ;  /* 0x00000010ff0d7819 */ /* 0x000fe4000001160d */
[----:B------:R-:W-:Y:S02]  /*dfb0*/  PRMT R82, R82, 0x5410, R15 ;  /* 0x0000541052527816 */ /* 0x000fe4000000000f */
[----:B------:R-:W-:-:S02]  /*dfc0*/  PRMT R80, R80, 0x5410, R13 ;  /* 0x0000541050507816 */ /* 0x000fc4000000000d */
[----:B------:R-:W-:Y:S01]  /*dfd0*/  PRMT R81, R81, 0x5410, R20 ;  /* 0x0000541051517816 */ /* 0x000fe20000000014 */
[----:B------:R-:W-:Y:S01]  /*dfe0*/  IMAD.U32 R20, R82, 0x10000, RZ ;  /* 0x0001000052147824 */ /* 0x000fe200078e00ff */
[----:B------:R-:W-:Y:S01]  /*dff0*/  PRMT R83, R83, 0x5410, R12 ;  /* 0x0000541053537816 */ /* 0x000fe2000000000c */
[----:B------:R-:W-:Y:S01]  /*e000*/  IMAD.U32 R15, R80, 0x10000, RZ ;  /* 0x00010000500f7824 */ /* 0x000fe200078e00ff */
[----:B------:R-:W-:Y:S02]  /*e010*/  LOP3.LUT R82, R82, 0xffff0000, RZ, 0xc0, !PT ;  /* 0xffff000052527812 */ /* 0x000fe400078ec0ff */
[----:B------:R-:W-:Y:S02]  /*e020*/  LOP3.LUT R80, R80, 0xffff0000, RZ, 0xc0, !PT ;  /* 0xffff000050507812 */ /* 0x000fe400078ec0ff */
[C---:B0-----:R-:W-:Y:S01]  /*e030*/  LOP3.LUT R13, R10.reuse, 0xffff0000, RZ, 0xc0, !PT ;  /* 0xffff00000a0d7812 */ /* 0x041fe200078ec0ff */
[C---:B------:R-:W-:Y:S01]  /*e040*/  IMAD.U32 R14, R11.reuse, 0x10000, RZ ;  /* 0x000100000b0e7824 */ /* 0x040fe200078e00ff */
[----:B------:R-:W-:Y:S01]  /*e050*/  LOP3.LUT R11, R11, 0xffff0000, RZ, 0xc0, !PT ;  /* 0xffff00000b0b7812 */ /* 0x000fe200078ec0ff */
[----:B------:R-:W-:-:S02]  /*e060*/  IMAD.U32 R12, R10, 0x10000, RZ ;  /* 0x000100000a0c7824 */ /* 0x000fc400078e00ff */
[C---:B------:R-:W-:Y:S01]  /*e070*/  FMUL.FTZ R21, R13.reuse, R20 ;  /* 0x000000140d157220 */ /* 0x040fe20000410000 */
[-C--:B------:R-:W-:Y:S01]  /*e080*/  FMUL.FTZ R13, R13, R15.reuse ;  /* 0x0000000f0d0d7220 */ /* 0x080fe20000410000 */
        /* <DEDUP_REMOVED lines=12> */
[----:B------:R-:W-:Y:S01]  /*e150*/  LOP3.LUT R81, R81, 0xffff0000, RZ, 0xc0, !PT ;  /* 0xffff000051517812 */ /* 0x000fe200078ec0ff */
[----:B------:R-:W-:Y:S01]  /*e160*/  FFMA.FTZ R82, R14, R82, R13 ;  /* 0x000000520e527223 */ /* 0x000fe2000001000d */
[CC--:B------:R-:W-:Y:S01]  /*e170*/  FMUL.FTZ R14, R8.reuse, R12.reuse ;  /* 0x0000000c080e7220 */ /* 0x0c0fe20000410000 */
        /* <DEDUP_REMOVED lines=12> */
.L_x_1909:
[----:B------:R-:W-:Y:S05]  /*e240*/  BSYNC B1 ;  /* 0x0000000000017941 */ /* 0x000fea0003800000 */
.L_x_1908:
        /* <DEDUP_REMOVED lines=10> */
[----:B------:R-:W-:Y:S02]  /*e2f0*/  LOP3.LUT R79, R79, 0xffff0000, RZ, 0xc0, !PT ;  /* 0xffff00004f4f7812 */ /* 0x000fe400078ec0ff */
[----:B------:R-:W-:Y:S01]  /*e300*/  PRMT R78, R78, 0x5410, R3 ;  /* 0x000054104e4e7816 */ /* 0x000fe20000000003 */
[C---:B0-----:R-:W-:Y:S01]  /*e310*/  IMAD.U32 R5, R10.reuse, 0x10000, RZ ;  /* 0x000100000a057824 */ /* 0x041fe200078e00ff */
[----:B------:R-:W-:Y:S01]  /*e320*/  LOP3.LUT R6, R10, 0xffff0000, RZ, 0xc0, !PT ;  /* 0xffff00000a067812 */ /* 0x000fe200078ec0ff */
[C---:B------:R-:W-:Y:S01]  /*e330*/  IMAD.U32 R7, R11.reuse, 0x10000, RZ ;  /* 0x000100000b077824 */ /* 0x040fe200078e00ff */
[----:B------:R-:W-:Y:S01]  /*e340*/  LOP3.LUT R10, R11, 0xffff0000, RZ, 0xc0, !PT ;  /* 0xffff00000b0a7812 */ /* 0x000fe200078ec0ff */
[C---:B------:R-:W-:Y:S01]  /*e350*/  IMAD.U32 R11, R23.reuse, 0x10000, RZ ;  /* 0x00010000170b7824 */ /* 0x040fe200078e00ff */
[----:B------:R-:W-:Y:S01]  /*e360*/  LOP3.LUT R23, R23, 0xffff0000, RZ, 0xc0, !PT ;  /* 0xffff000017177812 */ /* 0x000fe200078ec0ff */
[----:B------:R-:W-:Y:S01]  /*e370*/  FMUL.FTZ R14, R6, R13 ;  /* 0x0000000d060e7220 */ /* 0x000fe20000410000 */
[----:B------:R-:W-:-:S02]  /*e380*/  IMAD.U32 R0, R8, 0x10000, RZ ;  /* 0x0001000008007824 */ /* 0x000fc400078e00ff */
[----:B------:R-:W-:Y:S01]  /*e390*/  FMUL.FTZ R6, R6, R11 ;  /* 0x0000000b06067220 */ /* 0x000fe20000410000 */
[----:B------:R-:W-:Y:S01]  /*e3a0*/  FMUL.FTZ R20, R10, R79 ;  /* 0x0000004f0a147220 */ /* 0x000fe20000410000 */
[----:B------:R-:W-:Y:S01]  /*e3b0*/  LOP3.LUT R3, R8, 0xffff0000, RZ, 0xc0, !PT ;  /* 0xffff000008037812 */ /* 0x000fe200078ec0ff */
[C---:B------:R-:W-:Y:S01]  /*e3c0*/  FFMA.FTZ R14, R5.reuse, R11, -R14 ;  /* 0x0000000b050e7223 */ /* 0x040fe2000001080e */
[----:B------:R-:W-:Y:S01]  /*e3d0*/  FFMA.FTZ R15, R5, R13, R6 ;  /* 0x0000000d050f7223 */ /* 0x000fe20000010006 */
[-C--:B------:R-:W-:Y:S01]  /*e3e0*/  FMUL.FTZ R10, R10, R23.reuse ;  /* 0x000000170a0a7220 */ /* 0x080fe20000410000 */
[C---:B------:R-:W-:Y:S01]  /*e3f0*/  IMAD.U32 R4, R9.reuse, 0x10000, RZ ;  /* 0x0001000009047824 */ /* 0x040fe200078e00ff */
[----:B------:R-:W-:Y:S01]  /*e400*/  LOP3.LUT R8, R9, 0xffff0000, RZ, 0xc0, !PT ;  /* 0xffff000009087812 */ /* 0x000fe200078ec0ff */
[C---:B------:R-:W-:Y:S01]  /*e410*/  IMAD.U32 R6, R78.reuse, 0x10000, RZ ;  /* 0x000100004e067824 */ /* 0x040fe200078e00ff */
[----:B------:R-:W-:Y:S01]  /*e420*/  LOP3.LUT R11, R78, 0xffff0000, RZ, 0xc0, !PT ;  /* 0xffff00004e0b7812 */ /* 0x000fe200078ec0ff */
[C---:B------:R-:W-:Y:S01]  /*e430*/  IMAD.U32 R5, R12.reuse, 0x10000, RZ ;  /* 0x000100000c057824 */ /* 0x040fe200078e00ff */
[----:B------:R-:W-:Y:S01]  /*e440*/  LOP3.LUT R9, R12, 0xffff0000, RZ, 0xc0, !PT ;  /* 0xffff00000c097812 */ /* 0x000fe200078ec0ff */
[C---:B------:R-:W-:Y:S01]  /*e450*/  FFMA.FTZ R20, R7.reuse, R23, -R20 ;  /* 0x0000001707147223 */ /* 0x040fe20000010814 */
        /* <DEDUP_REMOVED lines=13> */
[----:B------:R3:W-:Y:S01]  /*e530*/  STS.128 [R34+0xf000], R4 ;  /* 0x00f0000422007388 */ /* 0x0007e20000000c00 */
[----:B------:R-:W-:Y:S05]  /*e540*/  BRA `(.L_x_1903) ;  /* 0x0000004c00a87947 */ /* 0x000fea0003800000 */
.L_x_1864:
[----:B------:R-:W0:Y:S01]  /*e550*/  LDC R83, c[0x0][0x448] ;  /* 0x00011200ff537b82 */ /* 0x000e220000000800 */
[----:B------:R-:W-:Y:S01]  /*e560*/  ULDC.64 UR4, c[0x0][0x3f8] ;  /* 0x0000fe0000047ab9 */ /* 0x000fe20000000a00 */
[----:B------:R-:W-:Y:S01]  /*e570*/  ULDC.64 UR6, c[0x0][0x408] ;  /* 0x0001020000067ab9 */ /* 0x000fe20000000a00 */
[----:B------:R-:W-:Y:S02]  /*e580*/  IMAD.MOV.U32 R25, RZ, RZ, R23 ;  /* 0x000000ffff197224 */ /* 0x000fe400078e0017 */
[----:B------:R-:W-:Y:S01]  /*e590*/  IMAD.MOV.U32 R27, RZ, RZ, R29 ;  /* 0x000000ffff1b7224 */ /* 0x000fe200078e001d */
[----:B0-----:R-:W-:-:S13]  /*e5a0*/  ISETP.NE.AND P0, PT, R83, 0x1, PT ;  /* 0x000000015300780c */ /* 0x001fda0003f05270 */
[----:B------:R-:W0:Y:S08]  /*e5b0*/  @P0 LDC R0, c[0x0][0x44c] ;  /* 0x00011300ff000b82 */ /* 0x000e300000000800 */
[----:B------:R-:W1:Y:S01]  /*e5c0*/  @P0 LDC R5, c[0x0][0x450] ;  /* 0x00011400ff050b82 */ /* 0x000e620000000800 */
[----:B0-----:R-:W-:-:S05]  /*e5d0*/  @P0 IMAD.HI.U32 R0, R3, R0, RZ ;  /* 0x0000000003000227 */ /* 0x001fca00078e00ff */
[----:B-1----:R-:W-:-:S04]  /*e5e0*/  @P0 SHF.R.U32.HI R3, RZ, R5, R0 ;  /* 0x00000005ff030219 */ /* 0x002fc80000011600 */
        /* <DEDUP_REMOVED lines=21> */
.L_x_2271:
        /* <DEDUP_REMOVED lines=13> */
[----:B------:R-:W-:Y:S01]  /*e810*/  ULDC UR4, c[0x0][0x3f4] ;  /* 0x0000fd0000047ab9 */ /* 0x000fe20000000800 */
[----:B--2---:R-:W-:Y:S01]  /*e820*/  IMAD.MOV.U32 R12, RZ, RZ, R4 ;  /* 0x000000ffff0c7224 */ /* 0x004fe200078e0004 */
[----:B------:R-:W-:Y:S01]  /*e830*/  ISETP.GE.AND P2, PT, R18, UR4, PT ;  /* 0x0000000412007c0c */ /* 0x000fe2000bf46270 */
[----:B-1----:R-:W-:Y:S01]  /*e840*/  IMAD.MOV.U32 R13, RZ, RZ, R5 ;  /* 0x000000ffff0d7224 */ /* 0x002fe200078e0005 */
[----:B------:R-:W-:Y:S02]  /*e850*/  ISETP.GE.AND P3, PT, R226, UR4, PT ;  /* 0x00000004e2007c0c */ /* 0x000fe4000bf66270 */
[----:B------:R-:W-:Y:S02]  /*e860*/  CS2R R56, SRZ ;  /* 0x0000000000387805 */ /* 0x000fe4000001ff00 */
[----:B------:R-:W-:-:S07]  /*e870*/  CS2R R58, SRZ ;  /* 0x00000000003a7805 */ /* 0x000fce000001ff00 */
[C---:B------:R-:W-:Y:S01]  /*e880*/  @!P2 IMAD.SHL.U32 R15, R18.reuse, 0x2, RZ ;  /* 0x00000002120fa824 */ /* 0x040fe200078e00ff */
[----:B------:R-:W-:-:S04]  /*e890*/  @!P2 SHF.L.U64.HI R20, R18, 0x1, R19 ;  /* 0x000000011214a819 */ /* 0x000fc80000010213 */
[----:B------:R-:W-:Y:S02]  /*e8a0*/  @!P2 IADD3 R4, P0, R4, R15, RZ ;  /* 0x0000000f0404a210 */ /* 0x000fe40007f1e0ff */
[----:B------:R-:W-:Y:S02]  /*e8b0*/  CS2R R70, SRZ ;  /* 0x0000000000467805 */ /* 0x000fe4000001ff00 */
[----:B------:R-:W-:Y:S02]  /*e8c0*/  CS2R R68, SRZ ;  /* 0x0000000000447805 */ /* 0x000fe4000001ff00 */
[----:B------:R-:W-:Y:S02]  /*e8d0*/  CS2R R60, SRZ ;  /* 0x00000000003c7805 */ /* 0x000fe4000001ff00 */
[----:B------:R-:W-:Y:S02]  /*e8e0*/  CS2R R62, SRZ ;  /* 0x00000000003e7805 */ /* 0x000fe4000001ff00 */
[----:B------:R-:W-:-:S02]  /*e8f0*/  CS2R R66, SRZ ;  /* 0x0000000000427805 */ /* 0x000fc4000001ff00 */
[----:B------:R-:W-:Y:S01]  /*e900*/  CS2R R64, SRZ ;  /* 0x0000000000407805 */ /* 0x000fe2000001ff00 */
[----:B------:R-:W-:-:S05]  /*e910*/  @!P2 IMAD.X R5, R5, 0x1, R20, P0 ;  /* 0x000000010505a824 */ /* 0x000fca00000e0614 */
[----:B------:R1:W5:Y:S01]  /*e920*/  @!P2 LD.E.128 R60, desc[UR60][R4.64] ;  /* 0x0000003c043ca980 */ /* 0x000362000c101d00 */
[----:B---3--:R-:W-:Y:S01]  /*e930*/  @!P3 IMAD.SHL.U32 R11, R8, 0x8, RZ ;  /* 0x00000008080bb824 */ /* 0x008fe200078e00ff */
[----:B----4-:R-:W-:Y:S01]  /*e940*/  @!P2 IADD3 R8, P1, R14, R15, RZ ;  /* 0x0000000f0e08a210 */ /* 0x010fe20007f3e0ff */
[----:B------:R-:W-:Y:S02]  /*e950*/  IMAD.MOV.U32 R15, RZ, RZ, R9 ;  /* 0x000000ffff0f7224 */ /* 0x000fe400078e0009 */
[----:B------:R-:W-:-:S04]  /*e960*/  @!P3 IMAD.WIDE R12, R11, 0x2, R12 ;  /* 0x000000020b0cb825 */ /* 0x000fc800078e020c */
[----:B------:R-:W-:Y:S01]  /*e970*/  @!P3 IMAD.WIDE R14, R11, 0x2, R14 ;  /* 0x000000020b0eb825 */ /* 0x000fe200078e020e */
[----:B------:R1:W5:Y:S03]  /*e980*/  @!P3 LD.E.128 R56, desc[UR60][R12.64] ;  /* 0x0000003c0c38b980 */ /* 0x000366000c101d00 */
[----:B------:R-:W-:Y:S01]  /*e990*/  @!P2 IMAD.X R9, R9, 0x1, R20, P1 ;  /* 0x000000010909a824 */ /* 0x000fe200008e0614 */
[----:B------:R1:W5:Y:S04]  /*e9a0*/  @!P3 LD.E.128 R68, desc[UR60][R14.64] ;  /* 0x0000003c0e44b980 */ /* 0x000368000c101d00 */
[----:B------:R1:W5:Y:S02]  /*e9b0*/  @!P2 LD.E.128 R64, desc[UR60][R8.64] ;  /* 0x0000003c0840a980 */ /* 0x000364000c101d00 */
.L_x_1912:
[----:B------:R-:W-:Y:S05]  /*e9c0*/  BSYNC B1 ;  /* 0x0000000000017941 */ /* 0x000fea0003800000 */
.L_x_1911:
        /* <DEDUP_REMOVED lines=39> */
.L_x_2277:
        /* <DEDUP_REMOVED lines=11> */
[----:B------:R-:W4:Y:S01]  /*ecf0*/  LDL R15, [R1+0x58] ;  /* 0x00005800010f7983 */ /* 0x000f220000100800 */
[----:B------:R-:W-:Y:S01]  /*ed00*/  ULDC UR4, c[0x0][0x3f4] ;  /* 0x0000fd0000047ab9 */ /* 0x000fe20000000800 */
[----:B---3--:R-:W-:Y:S01]  /*ed10*/  IMAD.MOV.U32 R12, RZ, RZ, R4 ;  /* 0x000000ffff0c7224 */ /* 0x008fe200078e0004 */
[----:B------:R-:W-:Y:S01]  /*ed20*/  ISETP.GE.AND P2, PT, R18, UR4, PT ;  /* 0x0000000412007c0c */ /* 0x000fe2000bf46270 */
[----:B--2---:R-:W-:Y:S01]  /*ed30*/  IMAD.MOV.U32 R13, RZ, RZ, R5 ;  /* 0x000000ffff0d7224 */ /* 0x004fe200078e0005 */
[----:B------:R-:W-:Y:S02]  /*ed40*/  ISETP.GE.AND P3, PT, R226, UR4, PT ;  /* 0x00000004e2007c0c */ /* 0x000fe4000bf66270 */
[----:B------:R-:W-:Y:S02]  /*ed50*/  CS2R R40, SRZ ;  /* 0x0000000000287805 */ /* 0x000fe4000001ff00 */
[----:B------:R-:W-:-:S07]  /*ed60*/  CS2R R42, SRZ ;  /* 0x00000000002a7805 */ /* 0x000fce000001ff00 */
[C---:B------:R-:W-:Y:S01]  /*ed70*/  @!P2 IMAD.SHL.U32 R11, R18.reuse, 0x2, RZ ;  /* 0x00000002120ba824 */ /* 0x040fe200078e00ff */
[----:B------:R-:W-:-:S04]  /*ed80*/  @!P2 SHF.L.U64.HI R20, R18, 0x1, R19 ;  /* 0x000000011214a819 */ /* 0x000fc80000010213 */
[-C--:B------:R-:W-:Y:S02]  /*ed90*/  @!P2 IADD3 R4, P0, R4, R11.reuse, RZ ;  /* 0x0000000b0404a210 */ /* 0x080fe40007f1e0ff */
[----:B----4-:R-:W-:Y:S02]  /*eda0*/  @!P2 IADD3 R8, P1, R14, R11, RZ ;  /* 0x0000000b0e08a210 */ /* 0x010fe40007f3e0ff */
[----:B------:R-:W-:Y:S02]  /*edb0*/  CS2R R54, SRZ ;  /* 0x0000000000367805 */ /* 0x000fe4000001ff00 */
[----:B------:R-:W-:Y:S02]  /*edc0*/  CS2R R52, SRZ ;  /* 0x0000000000347805 */ /* 0x000fe4000001ff00 */
[----:B------:R-:W-:Y:S02]  /*edd0*/  CS2R R44, SRZ ;  /* 0x00000000002c7805 */ /* 0x000fe4000001ff00 */
[----:B------:R-:W-:-:S02]  /*ede0*/  CS2R R46, SRZ ;  /* 0x00000000002e7805 */ /* 0x000fc4000001ff00 */
[----:B------:R-:W-:Y:S02]  /*edf0*/  CS2R R50, SRZ ;  /* 0x0000000000327805 */ /* 0x000fe4000001ff00 */
[----:B------:R-:W-:Y:S01]  /*ee00*/  CS2R R48, SRZ ;  /* 0x0000000000307805 */ /* 0x000fe2000001ff00 */
[----:B------:R-:W-:-:S05]  /*ee10*/  @!P2 IMAD.X R5, R5, 0x1, R20, P0 ;  /* 0x000000010505a824 */ /* 0x000fca00000e0614 */
[----:B------:R2:W5:Y:S01]  /*ee20*/  @!P2 LD.E.128 R44, desc[UR60][R4.64] ;  /* 0x0000003c042ca980 */ /* 0x000562000c101d00 */
[----:B------:R-:W-:Y:S02]  /*ee30*/  @!P3 IMAD.SHL.U32 R21, R15, 0x8, RZ ;  /* 0x000000080f15b824 */ /* 0x000fe400078e00ff */
[----:B0-----:R-:W-:Y:S02]  /*ee40*/  IMAD.MOV.U32 R15, RZ, RZ, R9 ;  /* 0x000000ffff0f7224 */ /* 0x001fe400078e0009 */
[----:B------:R-:W-:-:S04]  /*ee50*/  @!P3 IMAD.WIDE R12, R21, 0x2, R12 ;  /* 0x00000002150cb825 */ /* 0x000fc800078e020c */
[----:B------:R-:W-:Y:S01]  /*ee60*/  @!P3 IMAD.WIDE R14, R21, 0x2, R14 ;  /* 0x00000002150eb825 */ /* 0x000fe200078e020e */
[----:B------:R2:W5:Y:S03]  /*ee70*/  @!P3 LD.E.128 R40, desc[UR60][R12.64] ;  /* 0x0000003c0c28b980 */ /* 0x000566000c101d00 */
[----:B------:R-:W-:Y:S01]  /*ee80*/  @!P2 IMAD.X R9, R9, 0x1, R20, P1 ;  /* 0x000000010909a824 */ /* 0x000fe200008e0614 */
[----:B------:R2:W5:Y:S04]  /*ee90*/  @!P3 LD.E.128 R52, desc[UR60][R14.64] ;  /* 0x0000003c0e34b980 */ /* 0x000568000c101d00 */
[----:B------:R2:W5:Y:S02]  /*eea0*/  @!P2 LD.E.128 R48, desc[UR60][R8.64] ;  /* 0x0000003c0830a980 */ /* 0x000564000c101d00 */
.L_x_1915:
[----:B------:R-:W-:Y:S05]  /*eeb0*/  BSYNC B1 ;  /* 0x0000000000017941 */ /* 0x000fea0003800000 */
.L_x_1914:
[----:B--23-5:R-:W-:Y:S01]  /*eec0*/  IMAD.MOV.U32 R4, RZ, RZ, R54 ;  /* 0x000000ffff047224 */ /* 0x02cfe200078e0036 */
[----:B------:R-:W-:Y:S01]  /*eed0*/  UMOV UR4, 0xffffffff ;  /* 0xffffffff00047882 */ /* 0x000fe20000000000 */
[----:B------:R-:W-:Y:S02]  /*eee0*/  IMAD.MOV.U32 R5, RZ, RZ, R55 ;  /* 0x000000ffff057224 */ /* 0x000fe400078e0037 */
[----:B------:R-:W-:Y:S01]  /*eef0*/  IMAD.MOV.U32 R8, RZ, RZ, R52 ;  /* 0x000000ffff087224 */ /* 0x000fe200078e0034 */
[----:B------:R-:W-:Y:S01]  /*ef00*/  PRMT R105, R4, 0x7610, R105 ;  /* 0x0000761004697816 */ /* 0x000fe20000000069 */
        /* <DEDUP_REMOVED lines=33> */
.L_x_2283:
        /* <DEDUP_REMOVED lines=23> */
[----:B0-----:R-:W-:Y:S02]  /*f290*/  @!P2 IADD3 R8, P1, R14, R11, RZ ;  /* 0x0000000b0e08a210 */ /* 0x001fe40007f3e0ff */
[----:B------:R-:W-:Y:S02]  /*f2a0*/  CS2R R36, SRZ ;  /* 0x0000000000247805 */ /* 0x000fe4000001ff00 */
[----:B------:R-:W-:Y:S01]  /*f2b0*/  CS2R R38, SRZ ;  /* 0x0000000000267805 */ /* 0x000fe2000001ff00 */
[----:B------:R-:W-:Y:S01]  /*f2c0*/  @!P2 IMAD.X R5, R5, 0x1, R28, P0 ;  /* 0x000000010505a824 */ /* 0x000fe200000e061c */
[----:B------:R-:W-:Y:S02]  /*f2d0*/  CS2R R30, SRZ ;  /* 0x00000000001e7805 */ /* 0x000fe4000001ff00 */
[----:B------:R-:W-:-:S02]  /*f2e0*/  CS2R R34, SRZ ;  /* 0x0000000000227805 */ /* 0x000fc4000001ff00 */
[----:B------:R-:W-:Y:S01]  /*f2f0*/  CS2R R32, SRZ ;  /* 0x0000000000207805 */ /* 0x000fe2000001ff00 */
[----:B----4-:R-:W-:Y:S02]  /*f300*/  @!P3 IMAD.SHL.U32 R23, R15, 0x8, RZ ;  /* 0x000000080f17b824 */ /* 0x010fe400078e00ff */
[----:B------:R-:W-:Y:S02]  /*f310*/  IMAD.MOV.U32 R15, RZ, RZ, R9 ;  /* 0x000000ffff0f7224 */ /* 0x000fe400078e0009 */
[----:B------:R-:W-:Y:S01]  /*f320*/  @!P2 IMAD.X R9, R9, 0x1, R28, P1 ;  /* 0x000000010909a824 */ /* 0x000fe200008e061c */
[----:B------:R-:W-:Y:S01]  /*f330*/  CS2R R28, SRZ ;  /* 0x00000000001c7805 */ /* 0x000fe2000001ff00 */
[----:B------:R-:W-:-:S03]  /*f340*/  @!P3 IMAD.WIDE R20, R23, 0x2, R12 ;  /* 0x000000021714b825 */ /* 0x000fc600078e020c */
[----:B------:R0:W5:Y:S01]  /*f350*/  @!P2 LD.E.128 R32, desc[UR60][R8.64] ;  /* 0x0000003c0820a980 */ /* 0x000162000c101d00 */
[----:B------:R-:W-:-:S03]  /*f360*/  @!P3 IMAD.WIDE R12, R23, 0x2, R14 ;  /* 0x00000002170cb825 */ /* 0x000fc600078e020e */
[----:B------:R0:W5:Y:S04]  /*f370*/  @!P3 LD.E.128 R24, desc[UR60][R20.64] ;  /* 0x0000003c1418b980 */ /* 0x000168000c101d00 */
[----:B------:R0:W5:Y:S04]  /*f380*/  @!P3 LD.E.128 R36, desc[UR60][R12.64] ;  /* 0x0000003c0c24b980 */ /* 0x000168000c101d00 */
[----:B------:R0:W5:Y:S02]  /*f390*/  @!P2 LD.E.128 R28, desc[UR60][R4.64] ;  /* 0x0000003c041ca980 */ /* 0x000164000c101d00 */
.L_x_1918:
[----:B------:R-:W-:Y:S05]  /*f3a0*/  BSYNC B1 ;  /* 0x0000000000017941 */ /* 0x000fea0003800000 */
.L_x_1917:
        /* <DEDUP_REMOVED lines=39> */
.L_x_2289:
[----:B------:R-:W4:Y:S01]  /*f620*/  LDL R12, [R1+0x64] ;  /* 0x00006400010c7983 */ /* 0x000f220000100800 */
[----:B------:R-:W-:Y:S01]  /*f630*/  VIADD R10, R10, 0x60 ;  /* 0x000000600a0a7836 */ /* 0x000fe20000000000 */
[----:B------:R-:W-:Y:S01]  /*f640*/  BSSY B1, `(.L_x_1920) ;  /* 0x000002b000017945 */ /* 0x000fe20003800000 */
[----:B0-----:R-:W-:Y:S02]  /*f650*/  CS2R R6, SRZ ;  /* 0x0000000000067805 */ /* 0x001fe4000001ff00 */
        /* <DEDUP_REMOVED lines=26> */
[----:B------:R-:W-:Y:S01]  /*f800*/  CS2R R14, SRZ ;  /* 0x00000000000e7805 */ /* 0x000fe2000001ff00 */
[----:B------:R-:W-:-:S05]  /*f810*/  @!P2 IMAD.X R21, R21, 0x1, R6, P0 ;  /* 0x000000011515a824 */ /* 0x000fca00000e0606 */
[----:B------:R0:W5:Y:S01]  /*f820*/  @!P2 LD.E.128 R12, desc[UR60][R20.64] ;  /* 0x0000003c140ca980 */ /* 0x000162000c101d00 */
[----:B----4-:R-:W-:Y:S01]  /*f830*/  @!P3 IMAD.SHL.U32 R79, R76, 0x8, RZ ;  /* 0x000000084c4fb824 */ /* 0x010fe200078e00ff */
[----:B-1----:R-:W-:-:S03]  /*f840*/  @!P2 IADD3 R76, P1, R0, R77, RZ ;  /* 0x0000004d004ca210 */ /* 0x002fc60007f3e0ff */
[----:B------:R-:W-:-:S04]  /*f850*/  @!P3 IMAD.WIDE R80, R79, 0x2, R4 ;  /* 0x000000024f50b825 */ /* 0x000fc800078e0204 */
[----:B------:R-:W-:Y:S01]  /*f860*/  IMAD.MOV.U32 R4, RZ, RZ, R0 ;  /* 0x000000ffff047224 */ /* 0x000fe200078e0000 */
[----:B------:R0:W5:Y:S01]  /*f870*/  @!P3 LD.E.128 R72, desc[UR60][R80.64] ;  /* 0x0000003c5048b980 */ /* 0x000162000c101d00 */
[----:B------:R-:W-:Y:S02]  /*f880*/  IMAD.MOV.U32 R5, RZ, RZ, R23 ;  /* 0x000000ffff057224 */ /* 0x000fe400078e0017 */
[----:B------:R-:W-:Y:S01]  /*f890*/  @!P2 IMAD.X R77, R23, 0x1, R6, P1 ;  /* 0x00000001174da824 */ /* 0x000fe200008e0606 */
[----:B------:R-:W-:Y:S01]  /*f8a0*/  CS2R R6, SRZ ;  /* 0x0000000000067805 */ /* 0x000fe2000001ff00 */
[----:B------:R-:W-:Y:S01]  /*f8b0*/  @!P3 IMAD.WIDE R78, R79, 0x2, R4 ;  /* 0x000000024f4eb825 */ /* 0x000fe200078e0204 */
[----:B------:R-:W-:-:S04]  /*f8c0*/  CS2R R4, SRZ ;  /* 0x0000000000047805 */ /* 0x000fc8000001ff00 */
[----:B------:R0:W5:Y:S04]  /*f8d0*/  @!P3 LD.E.128 R8, desc[UR60][R78.64] ;  /* 0x0000003c4e08b980 */ /* 0x000168000c101d00 */
[----:B------:R0:W5:Y:S02]  /*f8e0*/  @!P2 LD.E.128 R4, desc[UR60][R76.64] ;  /* 0x0000003c4c04a980 */ /* 0x000164000c101d00 */
.L_x_1921:
[----:B------:R-:W-:Y:S05]  /*f8f0*/  BSYNC B1 ;  /* 0x0000000000017941 */ /* 0x000fea0003800000 */
.L_x_1920:
[----:B0-----:R-:W4:Y:S01]  /*f900*/  LDL R78, [R1+0x2c] ;  /* 0x00002c00014e7983 */ /* 0x001f220000100800 */
[----:B------:R-:W0:Y:S01]  /*f910*/  SYNCS.PHASECHK.TRANS64.TRYWAIT P0, [R16+URZ+0x30800], R139 ;  /* 0x0308008b100075a7 */ /* 0x000e22000800017f */
[----:B-1---5:R-:W-:Y:S01]  /*f920*/  IMAD.MOV.U32 R0, RZ, RZ, R4 ;  /* 0x000000ffff007224 */ /* 0x022fe200078e0004 */
[----:B------:R-:W-:Y:S01]  /*f930*/  BSSY B1, `(.L_x_1922) ;  /* 0x000001e000017945 */ /* 0x000fe20003800000 */
[----:B------:R-:W-:Y:S02]  /*f940*/  IMAD.MOV.U32 R3, RZ, RZ, R5 ;  /* 0x000000ffff037224 */ /* 0x000fe400078e0005 */
        /* <DEDUP_REMOVED lines=18> */
[----:B--2---:R-:W-:Y:S01]  /*fa70*/  IMAD.MOV.U32 R21, RZ, RZ, R10 ;  /* 0x000000ffff157224 */ /* 0x004fe200078e000a */
[----:B------:R-:W-:Y:S01]  /*fa80*/  PRMT R85, R79, 0x7610, R85 ;  /* 0x000076104f557816 */ /* 0x000fe20000000055 */
[----:B------:R-:W-:-:S02]  /*fa90*/  IMAD.MOV.U32 R23, RZ, RZ, R11 ;  /* 0x000000ffff177224 */ /* 0x000fc400078e000b */
[----:B------:R-:W-:Y:S02]  /*faa0*/  IMAD.MOV.U32 R76, RZ, RZ, R74 ;  /* 0x000000ffff4c7224 */ /* 0x000fe400078e004a */
[----:B------:R-:W-:Y:S01]  /*fab0*/  IMAD.MOV.U32 R77, RZ, RZ, R75 ;  /* 0x000000ffff4d7224 */ /* 0x000fe200078e004b */
[----:B----4-:R-:W-:Y:S01]  /*fac0*/  VIADDMNMX R3, R83, -R78, 0x80, PT ;  /* 0x0000008053037446 */ /* 0x010fe2000380094e */
[----:B------:R-:W-:-:S03]  /*fad0*/  IMAD.MOV.U32 R78, RZ, RZ, R72 ;  /* 0x000000ffff4e7224 */ /* 0x000fc600078e0048 */
[----:B------:R-:W-:Y:S02]  /*fae0*/  ISETP.GE.AND P1, PT, R218, R3, PT ;  /* 0x00000003da00720c */ /* 0x000fe40003f26270 */
[----:B------:R-:W-:Y:S01]  /*faf0*/  PRMT R84, R78, 0x7610, R84 ;  /* 0x000076104e547816 */ /* 0x000fe20000000054 */
[----:B0-----:R-:W-:Y:S10]  /*fb00*/  @!P0 BRA `(.L_x_1923) ;  /* 0x000001c400f08947 */ /* 0x001ff40003800000 */
.L_x_2290:
[----:B------:R-:W-:Y:S05]  /*fb10*/  BSYNC B1 ;  /* 0x0000000000017941 */ /* 0x000fea0003800000 */
.L_x_1922:
[----:B------:R-:W-:Y:S01]  /*fb20*/  BSSY B1, `(.L_x_1924) ;  /* 0x00000e2000017945 */ /* 0x000fe20003800000 */
[----:B------:R-:W-:Y:S02]  /*fb30*/  PRMT R86, R76, 0x7610, R86 ;  /* 0x000076104c567816 */ /* 0x000fe40000000056 */
[----:B------:R-:W-:Y:S01]  /*fb40*/  PRMT R87, R77, 0x7610, R87 ;  /* 0x000076104d577816 */ /* 0x000fe20000000057 */
[----:B------:R-:W-:Y:S06]  /*fb50*/  @P1 BRA `(.L_x_1925) ;  /* 0x0000000c00781947 */ /* 0x000fec0003800000 */
[----:B------:R1:W5:Y:S01]  /*fb60*/  LDL R154, [R1+0x3c] ;  /* 0x00003c00019a7983 */ /* 0x0003620000100800 */
[----:B0-----:R-:W0:Y:S01]  /*fb70*/  LDC R139, c[0x0][0x3f4] ;  /* 0x0000fd00ff8b7b82 */ /* 0x001e220000000800 */
[C---:B------:R-:W-:Y:S01]  /*fb80*/  IMAD.SHL.U32 R155, R218.reuse, 0x40, RZ ;  /* 0x00000040da9b7824 */ /* 0x040fe200078e00ff */
[----:B------:R-:W-:Y:S01]  /*fb90*/  BSSY B2, `(.L_x_1926) ;  /* 0x0000070000027945 */ /* 0x000fe20003800000 */
[----:B------:R-:W-:-:S03]  /*fba0*/  IMAD.SHL.U32 R156, R218, 0x40, RZ ;  /* 0x00000040da9c7824 */ /* 0x000fc600078e00ff */
[----:B------:R-:W-:-:S04]  /*fbb0*/  LOP3.LUT R155, R155, 0x1c0, RZ, 0xc0, !PT ;  /* 0x000001c09b9b7812 */ /* 0x000fc800078ec0ff */
[----:B------:R-:W-:Y:S02]  /*fbc0*/  SHF.R.U32.HI R155, RZ, 0x3, R155 ;  /* 0x00000003ff9b7819 */ /* 0x000fe4000001169b */
[-C--:B0-----:R-:W-:Y:S02]  /*fbd0*/  ISETP.GE.AND P0, PT, R18, R139.reuse, PT ;  /* 0x0000008b1200720c */ /* 0x081fe40003f06270 */
[----:B------:R-:W-:-:S11]  /*fbe0*/  ISETP.GE.AND P1, PT, R226, R139, PT ;  /* 0x0000008be200720c */ /* 0x000fd60003f26270 */
[----:B-1----:R-:W-:Y:S05]  /*fbf0*/  @P0 BRA `(.L_x_1927) ;  /* 0x0000000400a40947 */ /* 0x002fea0003800000 */
[----:B------:R-:W2:Y:S04]  /*fc00*/  LDL R78, [R1+0x54] ;  /* 0x00005400014e7983 */ /* 0x000ea80000100800 */
[----:B------:R-:W3:Y:S01]  /*fc10*/  LDL R157, [R1+0x44] ;  /* 0x00004400019d7983 */ /* 0x000ee20000100800 */
[--C-:B------:R-:W-:Y:S02]  /*fc20*/  SHF.R.U64 R142, R60, 0x10, R61.reuse ;  /* 0x000000103c8e7819 */ /* 0x100fe4000000123d */
[----:B------:R-:W-:Y:S02]  /*fc30*/  SHF.R.U32.HI R145, RZ, 0x10, R61 ;  /* 0x00000010ff917819 */ /* 0x000fe4000001163d */
[--C-:B------:R-:W-:Y:S02]  /*fc40*/  SHF.R.U64 R60, R62, 0x10, R63.reuse ;  /* 0x000000103e3c7819 */ /* 0x100fe4000000123f */
[----:B------:R-:W-:-:S02]  /*fc50*/  SHF.R.U32.HI R61, RZ, 0x10, R63 ;  /* 0x00000010ff3d7819 */ /* 0x000fc4000001163f */
[----:B------:R-:W-:Y:S02]  /*fc60*/  SHF.R.U64 R63, R64, 0x10, R65 ;  /* 0x00000010403f7819 */ /* 0x000fe40000001241 */
[----:B------:R-:W-:Y:S02]  /*fc70*/  PRMT R141, R141, 0x5410, R142 ;  /* 0x000054108d8d7816 */ /* 0x000fe4000000008e */
[----:B------:R-:W-:Y:S02]  /*fc80*/  PRMT R150, R140, 0x5410, R63 ;  /* 0x000054108c967816 */ /* 0x000fe4000000003f */
[--C-:B------:R-:W-:Y:S02]  /*fc90*/  SHF.R.U64 R62, R66, 0x10, R67.reuse ;  /* 0x00000010423e7819 */ /* 0x100fe40000001243 */
[----:B------:R-:W-:Y:S02]  /*fca0*/  SHF.R.U32.HI R67, RZ, 0x10, R67 ;  /* 0x00000010ff437819 */ /* 0x000fe40000011643 */
[----:B------:R-:W-:-:S02]  /*fcb0*/  PRMT R66, R88, 0x5432, R145 ;  /* 0x0000543258427816 */ /* 0x000fc40000000091 */
[----:B------:R-:W-:Y:S02]  /*fcc0*/  SHF.R.U32.HI R64, RZ, 0x10, R65 ;  /* 0x00000010ff407819 */ /* 0x000fe40000011641 */
[----:B------:R-:W-:Y:S02]  /*fcd0*/  PRMT R65, R85, 0x5432, R62 ;  /* 0x0000543255417816 */ /* 0x000fe4000000003e */
[----:B------:R-:W-:Y:S02]  /*fce0*/  PRMT R62, R84, 0x5432, R67 ;  /* 0x00005432543e7816 */ /* 0x000fe40000000043 */
[----:B------:R-:W-:Y:S02]  /*fcf0*/  PRMT R61, R86, 0x5432, R61 ;  /* 0x00005432563d7816 */ /* 0x000fe4000000003d */
[----:B------:R-:W-:Y:S01]  /*fd00*/  PRMT R143, R143, 0x5410, R64 ;  /* 0x000054108f8f7816 */ /* 0x000fe20000000040 */
[----:B------:R-:W-:Y:S01]  /*fd10*/  IMAD.U32 R152, R62, 0x10000, RZ ;  /* 0x000100003e987824 */ /* 0x000fe200078e00ff */
[----:B------:R-:W-:-:S03]  /*fd20*/  PRMT R60, R87, 0x5432, R60 ;  /* 0x00005432573c7816 */ /* 0x000fc6000000003c */
[----:B------:R-:W-:Y:S01]  /*fd30*/  IMAD.U32 R151, R143, 0x10000, RZ ;  /* 0x000100008f977824 */ /* 0x000fe200078e00ff */
[----:B--2---:R-:W-:-:S04]  /*fd40*/  LEA.HI R76, R139, R78, RZ, 0x1d ;  /* 0x0000004e8b4c7211 */ /* 0x004fc800078fe8ff */
        /* <DEDUP_REMOVED lines=8> */
[----:B-----5:R-:W-:Y:S02]  /*fdd0*/  IADD3 R81, R76, R79, R154 ;  /* 0x0000004f4c517210 */ /* 0x020fe40007ffe09a */
[----:B---3--:R-:W0:Y:S03]  /*fde0*/  LDS.128 R76, [R157] ;  /* 0x000000009d4c7984 */ /* 0x008e260000000c00 */
[----:B------:R-:W-:-:S05]  /*fdf0*/  IMAD R138, R81, 0x2, R16 ;  /* 0x00000002518a7824 */ /* 0x000fca00078e0210 */
[----:B------:R-:W1:Y:S01]  /*fe00*/  LDS.128 R80, [R138+0x10400] ;  /* 0x010400008a507984 */ /* 0x000e620000000c00 */
[----:B0-----:R-:W-:Y:S01]  /*fe10*/  IMAD.U32 R140, R76, 0x10000, RZ ;  /* 0x000100004c8c7824 */ /* 0x001fe200078e00ff */
[C---:B------:R-:W-:Y:S01]  /*fe20*/  LOP3.LUT R63, R78.reuse, 0xffff0000, RZ, 0xc0, !PT ;  /* 0xffff00004e3f7812 */ /* 0x040fe200078ec0ff */
[----:B------:R-:W-:Y:S01]  /*fe30*/  IMAD.U32 R64, R78, 0x10000, RZ ;  /* 0x000100004e407824 */ /* 0x000fe200078e00ff */
        /* <DEDUP_REMOVED lines=9> */
[----:B------:R-:W-:Y:S01]  /*fed0*/  IMAD.U32 R81, R150, 0x10000, RZ ;  /* 0x0001000096517824 */ /* 0x000fe200078e00ff */
[----:B------:R-:W-:Y:S01]  /*fee0*/  LOP3.LUT R76, R82, 0xffff0000, RZ, 0xc0, !PT ;  /* 0xffff0000524c7812 */ /* 0x000fe200078ec0ff */
[----:B------:R-:W-:Y:S01]  /*fef0*/  IMAD.U32 R80, R141, 0x10000, RZ ;  /* 0x000100008d507824 */ /* 0x000fe200078e00ff */
[----:B------:R-:W-:Y:S01]  /*ff00*/  LOP3.LUT R150, R150, 0xffff0000, RZ, 0xc0, !PT ;  /* 0xffff000096967812 */ /* 0x000fe200078ec0ff */
[----:B------:R-:W-:Y:S01]  /*ff10*/  FMUL.FTZ R153, R145, R81 ;  /* 0x0000005191997220 */ /* 0x000fe20000410000 */
[----:B------:R-:W-:-:S02]  /*ff20*/  IMAD.U32 R149, R83, 0x10000, RZ ;  /* 0x0001000053957824 */ /* 0x000fc400078e00ff */
[-C--:B------:R-:W-:Y:S01]  /*ff30*/  FMUL.FTZ R145, R145, R80.reuse ;  /* 0x0000005091917220 */ /* 0x080fe20000410000 */
[----:B------:R-:W-:Y:S02]  /*ff40*/  IMAD.U32 R79, R82, 0x10000, RZ ;  /* 0x00010000524f7824 */ /* 0x000fe400078e00ff */
[C---:B------:R-:W-:Y:S01]  /*ff50*/  FFMA.FTZ R80, R140.reuse, R80, -R153 ;  /* 0x000000508c507223 */ /* 0x040fe20000010899 */
[----:B------:R-:W-:Y:S01]  /*ff60*/  LOP3.LUT R82, R83, 0xffff0000, RZ, 0xc0, !PT ;  /* 0xffff000053527812 */ /* 0x000fe200078ec0ff */
[----:B------:R-:W-:Y:S01]  /*ff70*/  FFMA.FTZ R81, R140, R81, R145 ;  /* 0x000000518c517223 */ /* 0x000fe20000010091 */
[----:B------:R-:W-:Y:S02]  /*ff80*/  IMAD.U32 R140, R61, 0x10000, RZ ;  /* 0x000100003d8c7824 */ /* 0x000fe400078e00ff */
[----:B------:R-:W-:Y:S01]  /*ff90*/  FMUL.FTZ R145, R149, R152 ;  /* 0x0000009895917220 */ /* 0x000fe20000410000 */
[----:B------:R-:W-:Y:S02]  /*ffa0*/  IMAD.U32 R83, R66, 0x10000, RZ ;  /* 0x0001000042537824 */ /* 0x000fe400078e00ff */
[----:B------:R-:W-:Y:S01]  /*ffb0*/  FMUL.FTZ R153, R147, R151 ;  /* 0x0000009793997220 */ /* 0x000fe20000410000 */
[-C--:B------:R-:W-:Y:S01]  /*ffc0*/  FMUL.FTZ R149, R149, R140.reuse ;  /* 0x0000008c95957220 */ /* 0x080fe20000410000 */
[C---:B------:R-:W-:Y:S01]  /*ffd0*/  FFMA.FTZ R140, R144.reuse, R140, -R145 ;  /* 0x0000008c908c7223 */ /* 0x040fe20000010891 */
[----:B------:R-:W-:Y:S01]  /*ffe0*/  LOP3.LUT R145, R141, 0xffff0000, RZ, 0xc0, !PT ;  /* 0xffff00008d917812 */ /* 0x000fe200078ec0ff */
[-C--:B------:R-:W-:Y:S01]  /*fff0*/  FMUL.FTZ R147, R147, R83.reuse ;  /* 0x0000005393937220 */ /* 0x080fe20000410000 */
[----:B------:R-:W-:Y:S01]  /*10000*/  FFMA.FTZ R141, R144, R152, R149 ;  /* 0x00000098908d7223 */ /* 0x000fe20000010095 */
[----:B------:R-:W-:Y:S01]  /*10010*/  FMUL.FTZ R152, R146, R150 ;  /* 0x0000009692987220 */ /* 0x000fe20000410000 */
[C---:B------:R-:W-:Y:S01]  /*10020*/  FFMA.FTZ R83, R142.reuse, R83, -R153 ;  /* 0x000000538e537223 */ /* 0x040fe20000010899 */
[----:B------:R-:W-:Y:S01]  /*10030*/  FFMA.FTZ R142, R142, R151, R147 ;  /* 0x000000978e8e7223 */ /* 0x000fe20000010093 */
[-C--:B------:R-:W-:Y:S01]  /*10040*/  FMUL.FTZ R146, R146, R145.reuse ;  /* 0x0000009192927220 */ /* 0x080fe20000410000 */
[----:B------:R-:W-:Y:S01]  /*10050*/  FFMA.FTZ R147, R67, R145, -R152 ;  /* 0x0000009143937223 */ /* 0x000fe20000010898 */
[----:B------:R-:W-:Y:S01]  /*10060*/  IMAD.U32 R145, R65, 0x10000, RZ ;  /* 0x0001000041917824 */ /* 0x000fe200078e00ff */
[----:B------:R-:W-:Y:S01]  /*10070*/  LOP3.LUT R144, R143, 0xffff0000, RZ, 0xc0, !PT ;  /* 0xffff00008f907812 */ /* 0x000fe200078ec0ff */
[----:B------:R-:W-:-:S02]  /*10080*/  IMAD.U32 R143, R60, 0x10000, RZ ;  /* 0x000100003c8f7824 */ /* 0x000fc400078e00ff */
[----:B------:R-:W-:Y:S01]  /*10090*/  FFMA.FTZ R146, R67, R150, R146 ;  /* 0x0000009643927223 */ /* 0x000fe20000010092 */
[----:B------:R-:W-:Y:S01]  /*100a0*/  LOP3.LUT R66, R66, 0xffff0000, RZ, 0xc0, !PT ;  /* 0xffff000042427812 */ /* 0x000fe200078ec0ff */
[C---:B------:R-:W-:Y:S01]  /*100b0*/  FMUL.FTZ R67, R79.reuse, R145 ;  /* 0x000000914f437220 */ /* 0x040fe20000410000 */
[-C--:B------:R-:W-:Y:S01]  /*100c0*/  FMUL.FTZ R79, R79, R143.reuse ;  /* 0x0000008f4f4f7220 */ /* 0x080fe20000410000 */
[----:B------:R-:W-:Y:S01]  /*100d0*/  LOP3.LUT R65, R65, 0xffff0000, RZ, 0xc0, !PT ;  /* 0xffff000041417812 */ /* 0x000fe200078ec0ff */
[----:B------:R-:W-:Y:S01]  /*100e0*/  FMUL.FTZ R152, R148, R144 ;  /* 0x0000009094987220 */ /* 0x000fe20000410000 */
[----:B------:R-:W-:Y:S01]  /*100f0*/  FFMA.FTZ R143, R64, R143, -R67 ;  /* 0x0000008f408f7223 */ /* 0x000fe20000010843 */
[----:B------:R-:W-:Y:S01]  /*10100*/  LOP3.LUT R60, R60, 0xffff0000, RZ, 0xc0, !PT ;  /* 0xffff00003c3c7812 */ /* 0x000fe200078ec0ff */
[-C--:B------:R-:W-:Y:S01]  /*10110*/  FMUL.FTZ R149, R148, R66.reuse ;  /* 0x0000004294957220 */ /* 0x080fe20000410000 */
[----:B------:R-:W-:Y:S01]  /*10120*/  LOP3.LUT R67, R62, 0xffff0000, RZ, 0xc0, !PT ;  /* 0xffff00003e437812 */ /* 0x000fe200078ec0ff */
[C---:B------:R-:W-:Y:S01]  /*10130*/  FMUL.FTZ R62, R76.reuse, R65 ;  /* 0x000000414c3e7220 */ /* 0x040fe20000410000 */
[----:B------:R-:W-:Y:S01]  /*10140*/  LOP3.LUT R61, R61, 0xffff0000, RZ, 0xc0, !PT ;  /* 0xffff00003d3d7812 */ /* 0x000fe200078ec0ff */
[C---:B------:R-:W-:Y:S01]  /*10150*/  FFMA.FTZ R152, R77.reuse, R66, -R152 ;  /* 0x000000424d987223 */ /* 0x040fe20000010898 */
[----:B------:R-:W-:Y:S01]  /*10160*/  FFMA.FTZ R149, R77, R144, R149 ;  /* 0x000000904d957223 */ /* 0x000fe20000010095 */
[-C--:B------:R-:W-:Y:S01]  /*10170*/  FMUL.FTZ R76, R76, R60.reuse ;  /* 0x0000003c4c4c7220 */ /* 0x080fe20000410000 */
[C---:B------:R-:W-:Y:S01]  /*10180*/  FMUL.FTZ R77, R82.reuse, R67 ;  /* 0x00000043524d7220 */ /* 0x040fe20000410000 */
[----:B------:R-:W-:Y:S01]  /*10190*/  FMUL.FTZ R82, R82, R61 ;  /* 0x0000003d52527220 */ /* 0x000fe20000410000 */
[C---:B------:R-:W-:Y:S01]  /*101a0*/  FFMA.FTZ R62, R63.reuse, R60, -R62 ;  /* 0x0000003c3f3e7223 */ /* 0x040fe2000001083e */
[----:B------:R-:W-:Y:S01]  /*101b0*/  FFMA.FTZ R66, R64, R145, R79 ;  /* 0x0000009140427223 */ /* 0x000fe2000001004f */
[----:B------:R-:W-:Y:S01]  /*101c0*/  FFMA.FTZ R63, R63, R65, R76 ;  /* 0x000000413f3f7223 */ /* 0x000fe2000001004c */
[C---:B------:R-:W-:Y:S01]  /*101d0*/  FFMA.FTZ R77, R78.reuse, R61, -R77 ;  /* 0x0000003d4e4d7223 */ /* 0x040fe2000001084d */
        /* <DEDUP_REMOVED lines=8> */
[----:B------:R0:W-:Y:S01]  /*10260*/  STS.128 [R157], R60 ;  /* 0x0000003c9d007388 */ /* 0x0001e20000000c00 */
[----:B------:R-:W-:-:S05]  /*10270*/  F2FP.BF16.F32.PACK_AB R67, R82, R141 ;  /* 0x0000008d5243723e */ /* 0x000fca00000010ff */
[----:B------:R0:W-:Y:S02]  /*10280*/  STS.128 [R138+0x10400], R64 ;  /* 0x010400408a007388 */ /* 0x0001e40000000c00 */
.L_x_1927:
[----:B------:R-:W-:Y:S05]  /*10290*/  BSYNC B2 ;  /* 0x0000000000027941 */ /* 0x000fea0003800000 */
.L_x_1926:
[----:B------:R-:W-:Y:S05]  /*102a0*/  @P1 BRA `(.L_x_1925) ;  /* 0x0000000400a41947 */ /* 0x000fea0003800000 */
[----:B0-----:R-:W2:Y:S04]  /*102b0*/  LDL R60, [R1+0x58] ;  /* 0x00005800013c7983 */ /* 0x001ea80000100800 */
[----:B------:R-:W3:Y:S01]  /*102c0*/  LDL R77, [R1+0xa4] ;  /* 0x0000a400014d7983 */ /* 0x000ee20000100800 */
[----:B------:R-:W-:Y:S02]  /*102d0*/  SHF.R.U64 R80, R56, 0x10, R57 ;  /* 0x0000001038507819 */ /* 0x000fe40000001239 */
[----:B------:R-:W-:Y:S02]  /*102e0*/  SHF.R.U64 R78, R58, 0x10, R59 ;  /* 0x000000103a4e7819 */ /* 0x000fe4000000123b */
[----:B------:R-:W-:Y:S02]  /*102f0*/  SHF.R.U32.HI R57, RZ, 0x10, R57 ;  /* 0x00000010ff397819 */ /* 0x000fe40000011639 */
[----:B------:R-:W-:-:S02]  /*10300*/  SHF.R.U64 R58, R68, 0x10, R69 ;  /* 0x00000010443a7819 */ /* 0x000fc40000001245 */
[----:B------:R-:W-:Y:S02]  /*10310*/  SHF.R.U32.HI R59, RZ, 0x10, R59 ;  /* 0x00000010ff3b7819 */ /* 0x000fe4000001163b */
[----:B------:R-:W-:Y:S02]  /*10320*/  SHF.R.U64 R56, R70, 0x10, R71 ;  /* 0x0000001046387819 */ /* 0x000fe40000001247 */
[----:B------:R-:W-:Y:S02]  /*10330*/  PRMT R136, R136, 0x5410, R57 ;  /* 0x0000541088887816 */ /* 0x000fe40000000039 */
[----:B------:R-:W-:Y:S02]  /*10340*/  PRMT R131, R131, 0x5410, R58 ;  /* 0x0000541083837816 */ /* 0x000fe4000000003a */
[----:B------:R-:W-:Y:S02]  /*10350*/  PRMT R134, R134, 0x5410, R59 ;  /* 0x0000541086867816 */ /* 0x000fe4000000003b */
[----:B------:R-:W-:-:S02]  /*10360*/  PRMT R133, R133, 0x5410, R56 ;  /* 0x0000541085857816 */ /* 0x000fc40000000038 */
[----:B------:R-:W-:Y:S02]  /*10370*/  SHF.R.U32.HI R69, RZ, 0x10, R69 ;  /* 0x00000010ff457819 */ /* 0x000fe40000011645 */
[----:B------:R-:W-:Y:S01]  /*10380*/  PRMT R135, R135, 0x5410, R80 ;  /* 0x0000541087877816 */ /* 0x000fe20000000050 */
[----:B------:R-:W-:Y:S01]  /*10390*/  IMAD.U32 R80, R131, 0x10000, RZ ;  /* 0x0001000083507824 */ /* 0x000fe200078e00ff */
[----:B------:R-:W-:Y:S02]  /*103a0*/  SHF.R.U32.HI R71, RZ, 0x10, R71 ;  /* 0x00000010ff477819 */ /* 0x000fe40000011647 */
[----:B------:R-:W-:Y:S01]  /*103b0*/  PRMT R137, R137, 0x5410, R78 ;  /* 0x0000541089897816 */ /* 0x000fe2000000004e */
[----:B------:R-:W-:Y:S01]  /*103c0*/  IMAD.U32 R78, R135, 0x10000, RZ ;  /* 0x00010000874e7824 */ /* 0x000fe200078e00ff */
[----:B------:R-:W-:Y:S02]  /*103d0*/  PRMT R130, R130, 0x5410, R69 ;  /* 0x0000541082827816 */ /* 0x000fe40000000045 */
[----:B------:R-:W-:-:S02]  /*103e0*/  PRMT R132, R132, 0x5410, R71 ;  /* 0x0000541084847816 */ /* 0x000fc40000000047 */
[----:B------:R-:W-:Y:S01]  /*103f0*/  LOP3.LUT R131, R131, 0xffff0000, RZ, 0xc0, !PT ;  /* 0xffff000083837812 */ /* 0x000fe200078ec0ff */
[C---:B------:R-:W-:Y:S01]  /*10400*/  IMAD.U32 R82, R130.reuse, 0x10000, RZ ;  /* 0x0001000082527824 */ /* 0x040fe200078e00ff */
[----:B------:R-:W-:Y:S02]  /*10410*/  LOP3.LUT R135, R135, 0xffff0000, RZ, 0xc0, !PT ;  /* 0xffff000087877812 */ /* 0x000fe400078ec0ff */
[----:B------:R-:W-:Y:S02]  /*10420*/  LOP3.LUT R130, R130, 0xffff0000, RZ, 0xc0, !PT ;  /* 0xffff000082827812 */ /* 0x000fe400078ec0ff */
        /* <DEDUP_REMOVED lines=30> */
[----:B------:R-:W-:Y:S02]  /*10610*/  IMAD.U32 R78, R136, 0x10000, RZ ;  /* 0x00010000884e7824 */ /* 0x000fe400078e00ff */
[----:B------:R-:W-:Y:S01]  /*10620*/  FFMA.FTZ R140, R57, R80, R140 ;  /* 0x00000050398c7223 */ /* 0x000fe2000001008c */
[----:B------:R-:W-:Y:S01]  /*10630*/  IMAD.U32 R63, R132, 0x10000, RZ ;  /* 0x00010000843f7824 */ /* 0x000fe200078e00ff */
[----:B------:R-:W-:Y:S01]  /*10640*/  LOP3.LUT R67, R67, 0xffff0000, RZ, 0xc0, !PT ;  /* 0xffff000043437812 */ /* 0x000fe200078ec0ff */
[----:B------:R-:W-:Y:S02]  /*10650*/  IMAD.U32 R57, R134, 0x10000, RZ ;  /* 0x0001000086397824 */ /* 0x000fe400078e00ff */
[-C--:B------:R-:W-:Y:S01]  /*10660*/  FMUL.FTZ R80, R69, R78.reuse ;  /* 0x0000004e45507220 */ /* 0x080fe20000410000 */
[----:B------:R-:W-:Y:S01]  /*10670*/  FMUL.FTZ R69, R71, R63 ;  /* 0x0000003f47457220 */ /* 0x000fe20000410000 */
[----:B------:R-:W-:Y:S01]  /*10680*/  FFMA.FTZ R142, R59, R78, -R142 ;  /* 0x0000004e3b8e7223 */ /* 0x000fe2000001088e */
[-C--:B------:R-:W-:Y:S01]  /*10690*/  FMUL.FTZ R78, R71, R57.reuse ;  /* 0x00000039474e7220 */ /* 0x080fe20000410000 */
[----:B------:R-:W-:Y:S01]  /*106a0*/  FFMA.FTZ R80, R59, R82, R80 ;  /* 0x000000523b507223 */ /* 0x000fe20000010050 */
[----:B------:R-:W-:Y:S01]  /*106b0*/  FFMA.FTZ R71, R68, R57, -R69 ;  /* 0x0000003944477223 */ /* 0x000fe20000010845 */
[----:B------:R-:W-:Y:S01]  /*106c0*/  FMUL.FTZ R57, R64, R131 ;  /* 0x0000008340397220 */ /* 0x000fe20000410000 */
[----:B------:R-:W-:Y:S01]  /*106d0*/  FFMA.FTZ R78, R68, R63, R78 ;  /* 0x0000003f444e7223 */ /* 0x000fe2000001004e */
[----:B------:R-:W-:Y:S01]  /*106e0*/  FMUL.FTZ R63, R64, R135 ;  /* 0x00000087403f7220 */ /* 0x000fe20000410000 */
[----:B------:R-:W-:-:S02]  /*106f0*/  IMAD.U32 R70, R66, 0x10000, RZ ;  /* 0x0001000042467824 */ /* 0x000fc400078e00ff */
[C---:B------:R-:W-:Y:S01]  /*10700*/  FFMA.FTZ R135, R58.reuse, R135, -R57 ;  /* 0x000000873a877223 */ /* 0x040fe20000010839 */
[----:B------:R-:W-:Y:S02]  /*10710*/  IMAD.U32 R59, R133, 0x10000, RZ ;  /* 0x00010000853b7824 */ /* 0x000fe400078e00ff */
[----:B------:R-:W-:Y:S01]  /*10720*/  FFMA.FTZ R63, R58, R131, R63 ;  /* 0x000000833a3f7223 */ /* 0x000fe2000001003f */
[----:B------:R-:W-:Y:S01]  /*10730*/  IMAD.U32 R57, R137, 0x10000, RZ ;  /* 0x0001000089397824 */ /* 0x000fe200078e00ff */
[----:B------:R-:W-:Y:S01]  /*10740*/  LOP3.LUT R66, R66, 0xffff0000, RZ, 0xc0, !PT ;  /* 0xffff000042427812 */ /* 0x000fe200078ec0ff */
[C---:B------:R-:W-:Y:S01]  /*10750*/  FMUL.FTZ R58, R70.reuse, R59 ;  /* 0x0000003b463a7220 */ /* 0x040fe20000410000 */
[----:B------:R-:W-:Y:S01]  /*10760*/  LOP3.LUT R133, R133, 0xffff0000, RZ, 0xc0, !PT ;  /* 0xffff000085857812 */ /* 0x000fe200078ec0ff */
[-C--:B------:R-:W-:Y:S01]  /*10770*/  FMUL.FTZ R70, R70, R57.reuse ;  /* 0x0000003946467220 */ /* 0x080fe20000410000 */
[----:B------:R-:W-:Y:S01]  /*10780*/  LOP3.LUT R132, R132, 0xffff0000, RZ, 0xc0, !PT ;  /* 0xffff000084847812 */ /* 0x000fe200078ec0ff */
[C---:B------:R-:W-:Y:S01]  /*10790*/  FFMA.FTZ R58, R61.reuse, R57, -R58 ;  /* 0x000000393d3a7223 */ /* 0x040fe2000001083a */
[----:B------:R-:W-:Y:S01]  /*107a0*/  LOP3.LUT R136, R136, 0xffff0000, RZ, 0xc0, !PT ;  /* 0xffff000088887812 */ /* 0x000fe200078ec0ff */
[----:B------:R-:W-:Y:S01]  /*107b0*/  FFMA.FTZ R70, R61, R59, R70 ;  /* 0x0000003b3d467223 */ /* 0x000fe20000010046 */
[----:B------:R-:W-:Y:S01]  /*107c0*/  LOP3.LUT R137, R137, 0xffff0000, RZ, 0xc0, !PT ;  /* 0xffff000089897812 */ /* 0x000fe200078ec0ff */
[----:B------:R-:W-:Y:S01]  /*107d0*/  FMUL.FTZ R69, R65, R130 ;  /* 0x0000008241457220 */ /* 0x000fe20000410000 */
[----:B------:R-:W-:Y:S01]  /*107e0*/  LOP3.LUT R134, R134, 0xffff0000, RZ, 0xc0, !PT ;  /* 0xffff000086867812 */ /* 0x000fe200078ec0ff */
[C---:B------:R-:W-:Y:S01]  /*107f0*/  FMUL.FTZ R57, R66.reuse, R133 ;  /* 0x0000008542397220 */ /* 0x040fe20000410000 */
[----:B------:R-:W-:Y:S01]  /*10800*/  FMUL.FTZ R59, R67, R132 ;  /* 0x00000084433b7220 */ /* 0x000fe20000410000 */
[----:B------:R-:W-:Y:S01]  /*10810*/  FMUL.FTZ R65, R65, R136 ;  /* 0x0000008841417220 */ /* 0x000fe20000410000 */
[-C--:B------:R-:W-:Y:S01]  /*10820*/  FMUL.FTZ R66, R66, R137.reuse ;  /* 0x0000008942427220 */ /* 0x080fe20000410000 */
[----:B------:R-:W-:Y:S01]  /*10830*/  FMUL.FTZ R67, R67, R134 ;  /* 0x0000008643437220 */ /* 0x000fe20000410000 */
[----:B------:R-:W-:Y:S01]  /*10840*/  FFMA.FTZ R69, R60, R136, -R69 ;  /* 0x000000883c457223 */ /* 0x000fe20000010845 */
[----:B------:R-:W-:Y:S01]  /*10850*/  FFMA.FTZ R137, R56, R137, -R57 ;  /* 0x0000008938897223 */ /* 0x000fe20000010839 */
[----:B------:R-:W-:Y:S01]  /*10860*/  FFMA.FTZ R134, R62, R134, -R59 ;  /* 0x000000863e867223 */ /* 0x000fe2000001083b */
        /* <DEDUP_REMOVED lines=13> */
.L_x_1925:
[----:B------:R-:W-:Y:S05]  /*10940*/  BSYNC B1 ;  /* 0x0000000000017941 */ /* 0x000fea0003800000 */
.L_x_1924:
[----:B-1----:R-:W-:Y:S01]  /*10950*/  VIADD R56, R218, 0x20 ;  /* 0x00000020da387836 */ /* 0x002fe20000000000 */
[----:B------:R-:W-:Y:S04]  /*10960*/  BSSY B1, `(.L_x_1928) ;  /* 0x00000e2000017945 */ /* 0x000fe80003800000 */
[----:B------:R-:W-:-:S13]  /*10970*/  ISETP.GE.AND P0, PT, R56, R3, PT ;  /* 0x000000033800720c */ /* 0x000fda0003f06270 */
[----:B------:R-:W-:Y:S05]  /*10980*/  @P0 BRA `(.L_x_1929) ;  /* 0x0000000c007c0947 */ /* 0x000fea0003800000 */
[----:B------:R1:W5:Y:S01]  /*10990*/  LDL R70, [R1+0x38] ;  /* 0x0000380001467983 */ /* 0x0003620000100800 */
[----:B0-----:R-:W0:Y:S01]  /*109a0*/  LDC R65, c[0x0][0x3f4] ;  /* 0x0000fd00ff417b82 */ /* 0x001e220000000800 */
        /* <DEDUP_REMOVED lines=15> */
[----:B------:R-:W-:Y:S02]  /*10aa0*/  SHF.R.U64 R47, R48, 0x10, R49 ;  /* 0x00000010302f7819 */ /* 0x000fe40000001231 */
[----:B------:R-:W-:-:S02]  /*10ab0*/  SHF.R.U64 R69, R44, 0x10, R45 ;  /* 0x000000102c457819 */ /* 0x000fc4000000122d */
[----:B------:R-:W-:Y:S02]  /*10ac0*/  SHF.R.U32.HI R44, RZ, 0x10, R45 ;  /* 0x00000010ff2c7819 */ /* 0x000fe4000001162d */
[----:B------:R-:W-:Y:S02]  /*10ad0*/  SHF.R.U64 R45, R50, 0x10, R51 ;  /* 0x00000010322d7819 */ /* 0x000fe40000001233 */
[----:B------:R-:W-:Y:S02]  /*10ae0*/  SHF.R.U32.HI R48, RZ, 0x10, R49 ;  /* 0x00000010ff307819 */ /* 0x000fe40000011631 */
[----:B------:R-:W-:Y:S02]  /*10af0*/  SHF.R.U32.HI R50, RZ, 0x10, R51 ;  /* 0x00000010ff327819 */ /* 0x000fe40000011633 */
[----:B------:R-:W-:Y:S02]  /*10b00*/  PRMT R124, R124, 0x5410, R47 ;  /* 0x000054107c7c7816 */ /* 0x000fe4000000002f */
[----:B------:R-:W-:-:S02]  /*10b10*/  PRMT R126, R126, 0x5410, R69 ;  /* 0x000054107e7e7816 */ /* 0x000fc40000000045 */
[----:B------:R-:W-:Y:S01]  /*10b20*/  PRMT R127, R127, 0x5410, R44 ;  /* 0x000054107f7f7816 */ /* 0x000fe2000000002c */
[----:B------:R-:W-:Y:S01]  /*10b30*/  IMAD.U32 R69, R124, 0x10000, RZ ;  /* 0x000100007c457824 */ /* 0x000fe200078e00ff */
[----:B------:R-:W-:Y:S02]  /*10b40*/  PRMT R122, R122, 0x5410, R45 ;  /* 0x000054107a7a7816 */ /* 0x000fe4000000002d */
[----:B------:R-:W-:Y:S02]  /*10b50*/  PRMT R129, R129, 0x5410, R46 ;  /* 0x0000541081817816 */ /* 0x000fe4000000002e */
[----:B------:R-:W-:Y:S02]  /*10b60*/  PRMT R125, R125, 0x5410, R48 ;  /* 0x000054107d7d7816 */ /* 0x000fe40000000030 */
[----:B------:R-:W-:Y:S02]  /*10b70*/  PRMT R123, R123, 0x5410, R50 ;  /* 0x000054107b7b7816 */ /* 0x000fe40000000032 */
[----:B------:R-:W-:Y:S01]  /*10b80*/  PRMT R128, R128, 0x5410, R67 ;  /* 0x0000541080807816 */ /* 0x000fe20000000043 */
[----:B------:R-:W-:Y:S01]  /*10b90*/  IMAD.U32 R67, R126, 0x10000, RZ ;  /* 0x000100007e437824 */ /* 0x000fe200078e00ff */
[----:B------:R-:W-:-:S02]  /*10ba0*/  LOP3.LUT R124, R124, 0xffff0000, RZ, 0xc0, !PT ;  /* 0xffff00007c7c7812 */ /* 0x000fc400078ec0ff */
[----:B------:R-:W-:Y:S02]  /*10bb0*/  LOP3.LUT R126, R126, 0xffff0000, RZ, 0xc0, !PT ;  /* 0xffff00007e7e7812 */ /* 0x000fe400078ec0ff */
[----:B--2---:R-:W-:-:S04]  /*10bc0*/  LEA.HI R56, R65, R56, RZ, 0x1d ;  /* 0x0000003841387211 */ /* 0x004fc800078fe8ff */
[----:B------:R-:W-:Y:S01]  /*10bd0*/  SHF.R.S32.HI R59, RZ, 0x1f, R56 ;  /* 0x0000001fff3b7819 */ /* 0x000fe20000011438 */
[----:B------:R-:W-:-:S03]  /*10be0*/  IMAD.SHL.U32 R57, R56, 0x8, RZ ;  /* 0x0000000838397824 */ /* 0x000fc600078e00ff */
[----:B------:R-:W-:Y:S02]  /*10bf0*/  LEA.HI R59, R59, R56, RZ, 0x3 ;  /* 0x000000383b3b7211 */ /* 0x000fe400078f18ff */
[----:B------:R-:W-:-:S03]  /*10c00*/  LOP3.LUT R56, R78, 0x38, R57, 0xf8, !PT ;  /* 0x000000384e387812 */ /* 0x000fc600078ef839 */
[----:B------:R-:W-:Y:S01]  /*10c10*/  IMAD.SHL.U32 R59, R59, 0x400, RZ ;  /* 0x000004003b3b7824 */ /* 0x000fe200078e00ff */
[----:B------:R-:W-:-:S04]  /*10c20*/  LOP3.LUT R56, R56, R76, RZ, 0x3c, !PT ;  /* 0x0000004c38387212 */ /* 0x000fc800078e3cff */
        /* <DEDUP_REMOVED lines=17> */
[C---:B------:R-:W-:Y:S01]  /*10d40*/  IMAD.U32 R59, R62.reuse, 0x10000, RZ ;  /* 0x000100003e3b7824 */ /* 0x040fe200078e00ff */
[----:B------:R-:W-:Y:S01]  /*10d50*/  LOP3.LUT R61, R62, 0xffff0000, RZ, 0xc0, !PT ;  /* 0xffff00003e3d7812 */ /* 0x000fe200078ec0ff */
[C---:B------:R-:W-:Y:S01]  /*10d60*/  IMAD.U32 R66, R63.reuse, 0x10000, RZ ;  /* 0x000100003f427824 */ /* 0x040fe200078e00ff */
[----:B------:R-:W-:Y:S01]  /*10d70*/  LOP3.LUT R62, R63, 0xffff0000, RZ, 0xc0, !PT ;  /* 0xffff00003f3e7812 */ /* 0x000fe200078ec0ff */
[----:B------:R-:W-:Y:S01]  /*10d80*/  FMUL.FTZ R71, R50, R69 ;  /* 0x0000004532477220 */ /* 0x000fe20000410000 */
[----:B------:R-:W-:-:S02]  /*10d90*/  IMAD.U32 R63, R125, 0x10000, RZ ;  /* 0x000100007d3f7824 */ /* 0x000fc400078e00ff */
[-C--:B------:R-:W-:Y:S01]  /*10da0*/  FMUL.FTZ R77, R50, R67.reuse ;  /* 0x00000043324d7220 */ /* 0x080fe20000410000 */
[----:B------:R-:W-:Y:S02]  /*10db0*/  IMAD.U32 R50, R127, 0x10000, RZ ;  /* 0x000100007f327824 */ /* 0x000fe400078e00ff */
[C---:B------:R-:W-:Y:S01]  /*10dc0*/  FFMA.FTZ R71, R44.reuse, R67, -R71 ;  /* 0x000000432c477223 */ /* 0x040fe20000010847 */
[----:B------:R-:W-:Y:S01]  /*10dd0*/  FMUL.FTZ R79, R57, R63 ;  /* 0x0000003f394f7220 */ /* 0x000fe20000410000 */
[----:B------:R-:W-:Y:S02]  /*10de0*/  IMAD.U32 R67, R123, 0x10000, RZ ;  /* 0x000100007b437824 */ /* 0x000fe400078e00ff */
[----:B------:R-:W-:Y:S01]  /*10df0*/  FFMA.FTZ R77, R44, R69, R77 ;  /* 0x000000452c4d7223 */ /* 0x000fe2000001004d */
[-C--:B------:R-:W-:Y:S01]  /*10e00*/  FMUL.FTZ R57, R57, R50.reuse ;  /* 0x0000003239397220 */ /* 0x080fe20000410000 */
[----:B------:R-:W-:Y:S01]  /*10e10*/  FFMA.FTZ R79, R46, R50, -R79 ;  /* 0x000000322e4f7223 */ /* 0x000fe2000001084f */
[----:B------:R-:W-:-:S02]  /*10e20*/  IMAD.U32 R44, R129, 0x10000, RZ ;  /* 0x00010000812c7824 */ /* 0x000fc400078e00ff */
[----:B------:R-:W-:Y:S01]  /*10e30*/  FMUL.FTZ R50, R66, R67 ;  /* 0x0000004342327220 */ /* 0x000fe20000410000 */
[----:B------:R-:W-:Y:S01]  /*10e40*/  FFMA.FTZ R57, R46, R63, R57 ;  /* 0x0000003f2e397223 */ /* 0x000fe20000010039 */
[----:B------:R-:W-:Y:S01]  /*10e50*/  LOP3.LUT R127, R127, 0xffff0000, RZ, 0xc0, !PT ;  /* 0xffff00007f7f7812 */ /* 0x000fe200078ec0ff */
[-C--:B------:R-:W-:Y:S01]  /*10e60*/  FMUL.FTZ R66, R66, R44.reuse ;  /* 0x0000002c42427220 */ /* 0x080fe20000410000 */
[----:B------:R-:W-:Y:S01]  /*10e70*/  FFMA.FTZ R63, R49, R44, -R50 ;  /* 0x0000002c313f7223 */ /* 0x000fe20000010832 */
[----:B------:R-:W-:Y:S01]  /*10e80*/  LOP3.LUT R125, R125, 0xffff0000, RZ, 0xc0, !PT ;  /* 0xffff00007d7d7812 */ /* 0x000fe200078ec0ff */
[----:B------:R-:W-:Y:S01]  /*10e90*/  FMUL.FTZ R44, R51, R124 ;  /* 0x0000007c332c7220 */ /* 0x000fe20000410000 */
[----:B------:R-:W-:Y:S01]  /*10ea0*/  FFMA.FTZ R67, R49, R67, R66 ;  /* 0x0000004331437223 */ /* 0x000fe20000010042 */
[-C--:B------:R-:W-:Y:S01]  /*10eb0*/  FMUL.FTZ R50, R51, R126.reuse ;  /* 0x0000007e33327220 */ /* 0x080fe20000410000 */
[----:B------:R-:W-:Y:S02]  /*10ec0*/  IMAD.U32 R46, R122, 0x10000, RZ ;  /* 0x000100007a2e7824 */ /* 0x000fe400078e00ff */
[----:B------:R-:W-:Y:S01]  /*10ed0*/  FFMA.FTZ R126, R45, R126, -R44 ;  /* 0x0000007e2d7e7223 */ /* 0x000fe2000001082c */
[C---:B------:R-:W-:Y:S01]  /*10ee0*/  FMUL.FTZ R49, R60.reuse, R125 ;  /* 0x0000007d3c317220 */ /* 0x040fe20000410000 */
[-C--:B------:R-:W-:Y:S01]  /*10ef0*/  FMUL.FTZ R66, R60, R127.reuse ;  /* 0x0000007f3c427220 */ /* 0x080fe20000410000 */
[----:B------:R-:W-:Y:S01]  /*10f00*/  IMAD.U32 R44, R128, 0x10000, RZ ;  /* 0x00010000802c7824 */ /* 0x000fe200078e00ff */
[----:B------:R-:W-:Y:S01]  /*10f10*/  LOP3.LUT R122, R122, 0xffff0000, RZ, 0xc0, !PT ;  /* 0xffff00007a7a7812 */ /* 0x000fe200078ec0ff */
[----:B------:R-:W-:Y:S01]  /*10f20*/  FMUL.FTZ R68, R59, R46 ;  /* 0x0000002e3b447220 */ /* 0x000fe20000410000 */
[----:B------:R-:W-:Y:S01]  /*10f30*/  LOP3.LUT R123, R123, 0xffff0000, RZ, 0xc0, !PT ;  /* 0xffff00007b7b7812 */ /* 0x000fe200078ec0ff */
[----:B------:R-:W-:Y:S01]  /*10f40*/  FFMA.FTZ R60, R56, R127, -R49 ;  /* 0x0000007f383c7223 */ /* 0x000fe20000010831 */
[----:B------:R-:W-:Y:S01]  /*10f50*/  LOP3.LUT R128, R128, 0xffff0000, RZ, 0xc0, !PT ;  /* 0xffff000080807812 */ /* 0x000fe200078ec0ff */
[----:B------:R-:W-:Y:S01]  /*10f60*/  FFMA.FTZ R66, R56, R125, R66 ;  /* 0x0000007d38427223 */ /* 0x000fe20000010042 */
[----:B------:R-:W-:Y:S01]  /*10f70*/  LOP3.LUT R129, R129, 0xffff0000, RZ, 0xc0, !PT ;  /* 0xffff000081817812 */ /* 0x000fe200078ec0ff */
[----:B------:R-:W-:Y:S01]  /*10f80*/  FFMA.FTZ R50, R45, R124, R50 ;  /* 0x0000007c2d327223 */ /* 0x000fe20000010032 */
[----:B------:R-:W-:Y:S01]  /*10f90*/  FMUL.FTZ R56, R59, R44 ;  /* 0x0000002c3b387220 */ /* 0x000fe20000410000 */
[----:B------:R-:W-:Y:S01]  /*10fa0*/  FMUL.FTZ R45, R61, R122 ;  /* 0x0000007a3d2d7220 */ /* 0x000fe20000410000 */
[----:B------:R-:W-:Y:S01]  /*10fb0*/  FFMA.FTZ R68, R47, R44, -R68 ;  /* 0x0000002c2f447223 */ /* 0x000fe20000010844 */
[C---:B------:R-:W-:Y:S01]  /*10fc0*/  FMUL.FTZ R49, R62.reuse, R123 ;  /* 0x0000007b3e317220 */ /* 0x040fe20000410000 */
[----:B------:R-:W-:Y:S01]  /*10fd0*/  FMUL.FTZ R61, R61, R128 ;  /* 0x000000803d3d7220 */ /* 0x000fe20000410000 */
[-C--:B------:R-:W-:Y:S01]  /*10fe0*/  FMUL.FTZ R44, R62, R129.reuse ;  /* 0x000000813e2c7220 */ /* 0x080fe20000410000 */
[----:B------:R-:W-:Y:S01]  /*10ff0*/  FFMA.FTZ R56, R47, R46, R56 ;  /* 0x0000002e2f387223 */ /* 0x000fe20000010038 */
[----:B------:R-:W-:Y:S01]  /*11000*/  FFMA.FTZ R47, R48, R128, -R45 ;  /* 0x00000080302f7223 */ /* 0x000fe2000001082d */
[----:B------:R-:W-:Y:S01]  /*11010*/  FFMA.FTZ R62, R58, R129, -R49 ;  /* 0x000000813a3e7223 */ /* 0x000fe20000010831 */
        /* <DEDUP_REMOVED lines=12> */
.L_x_1931:
[----:B------:R-:W-:Y:S05]  /*110e0*/  BSYNC B2 ;  /* 0x0000000000027941 */ /* 0x000fea0003800000 */
.L_x_1930:
[----:B------:R-:W-:Y:S05]  /*110f0*/  @P1 BRA `(.L_x_1929) ;  /* 0x0000000400a01947 */ /* 0x000fea0003800000 */
[----:B0-----:R-:W2:Y:S04]  /*11100*/  LDL R44, [R1+0x58] ;  /* 0x00005800012c7983 */ /* 0x001ea80000100800 */
[----:B------:R-:W3:Y:S01]  /*11110*/  LDL R64, [R1+0x9c] ;  /* 0x00009c0001407983 */ /* 0x000ee20000100800 */
[--C-:B------:R-:W-:Y:S02]  /*11120*/  SHF.R.U64 R59, R40, 0x10, R41.reuse ;  /* 0x00000010283b7819 */ /* 0x100fe40000001229 */
[----:B------:R-:W-:Y:S02]  /*11130*/  SHF.R.U32.HI R58, RZ, 0x10, R41 ;  /* 0x00000010ff3a7819 */ /* 0x000fe40000011629 */
[----:B------:R-:W-:Y:S02]  /*11140*/  SHF.R.U64 R57, R42, 0x10, R43 ;  /* 0x000000102a397819 */ /* 0x000fe4000000122b */
[----:B------:R-:W-:-:S02]  /*11150*/  SHF.R.U64 R41, R52, 0x10, R53 ;  /* 0x0000001034297819 */ /* 0x000fc40000001235 */
[----:B------:R-:W-:Y:S02]  /*11160*/  SHF.R.U64 R40, R54, 0x10, R55 ;  /* 0x0000001036287819 */ /* 0x000fe40000001237 */
[----:B------:R-:W-:Y:S02]  /*11170*/  SHF.R.U32.HI R42, RZ, 0x10, R43 ;  /* 0x00000010ff2a7819 */ /* 0x000fe4000001162b */
[----:B------:R-:W-:Y:S02]  /*11180*/  SHF.R.U32.HI R52, RZ, 0x10, R53 ;  /* 0x00000010ff347819 */ /* 0x000fe40000011635 */
[----:B------:R-:W-:Y:S02]  /*11190*/  PRMT R108, R108, 0x5410, R41 ;  /* 0x000054106c6c7816 */ /* 0x000fe40000000029 */
[----:B------:R-:W-:Y:S02]  /*111a0*/  PRMT R105, R105, 0x5410, R40 ;  /* 0x0000541069697816 */ /* 0x000fe40000000028 */
[----:B------:R-:W-:-:S02]  /*111b0*/  PRMT R113, R113, 0x5410, R42 ;  /* 0x0000541071717816 */ /* 0x000fc4000000002a */
[----:B------:R-:W-:Y:S02]  /*111c0*/  PRMT R110, R110, 0x5410, R59 ;  /* 0x000054106e6e7816 */ /* 0x000fe4000000003b */
[----:B------:R-:W-:Y:S02]  /*111d0*/  PRMT R109, R109, 0x5410, R52 ;  /* 0x000054106d6d7816 */ /* 0x000fe40000000034 */
[----:B------:R-:W-:Y:S01]  /*111e0*/  PRMT R111, R111, 0x5410, R58 ;  /* 0x000054106f6f7816 */ /* 0x000fe2000000003a */
[----:B------:R-:W-:Y:S01]  /*111f0*/  IMAD.U32 R58, R108, 0x10000, RZ ;  /* 0x000100006c3a7824 */ /* 0x000fe200078e00ff */
[----:B------:R-:W-:Y:S01]  /*11200*/  SHF.R.U32.HI R54, RZ, 0x10, R55 ;  /* 0x00000010ff367819 */ /* 0x000fe20000011637 */
[----:B------:R-:W-:Y:S01]  /*11210*/  IMAD.U32 R59, R109, 0x10000, RZ ;  /* 0x000100006d3b7824 */ /* 0x000fe200078e00ff */
[----:B------:R-:W-:Y:S01]  /*11220*/  PRMT R112, R112, 0x5410, R57 ;  /* 0x0000541070707816 */ /* 0x000fe20000000039 */
[----:B------:R-:W-:Y:S01]  /*11230*/  IMAD.U32 R57, R110, 0x10000, RZ ;  /* 0x000100006e397824 */ /* 0x000fe200078e00ff */
[----:B------:R-:W-:-:S02]  /*11240*/  PRMT R107, R107, 0x5410, R54 ;  /* 0x000054106b6b7816 */ /* 0x000fc40000000036 */
[----:B------:R-:W-:Y:S02]  /*11250*/  LOP3.LUT R108, R108, 0xffff0000, RZ, 0xc0, !PT ;  /* 0xffff00006c6c7812 */ /* 0x000fe400078ec0ff */
[----:B------:R-:W-:Y:S02]  /*11260*/  LOP3.LUT R110, R110, 0xffff0000, RZ, 0xc0, !PT ;  /* 0xffff00006e6e7812 */ /* 0x000fe400078ec0ff */
        /* <DEDUP_REMOVED lines=32> */
[----:B------:R-:W-:Y:S02]  /*11470*/  IMAD.U32 R57, R107, 0x10000, RZ ;  /* 0x000100006b397824 */ /* 0x000fe400078e00ff */
[-C--:B------:R-:W-:Y:S01]  /*11480*/  FMUL.FTZ R53, R53, R47.reuse ;  /* 0x0000002f35357220 */ /* 0x080fe20000410000 */
[----:B------:R-:W-:Y:S02]  /*11490*/  IMAD.U32 R40, R113, 0x10000, RZ ;  /* 0x0001000071287824 */ /* 0x000fe400078e00ff */
[C---:B------:R-:W-:Y:S01]  /*114a0*/  FFMA.FTZ R65, R42.reuse, R47, -R65 ;  /* 0x0000002f2a417223 */ /* 0x040fe20000010841 */
[C---:B------:R-:W-:Y:S01]  /*114b0*/  FMUL.FTZ R47, R55.reuse, R57 ;  /* 0x00000039372f7220 */ /* 0x040fe20000410000 */
[----:B------:R-:W-:Y:S01]  /*114c0*/  FFMA.FTZ R53, R42, R59, R53 ;  /* 0x0000003b2a357223 */ /* 0x000fe20000010035 */
[----:B------:R-:W-:Y:S01]  /*114d0*/  FMUL.FTZ R58, R55, R40 ;  /* 0x00000028373a7220 */ /* 0x000fe20000410000 */
[----:B------:R-:W-:-:S02]  /*114e0*/  IMAD.U32 R54, R50, 0x10000, RZ ;  /* 0x0001000032367824 */ /* 0x000fc400078e00ff */
[----:B------:R-:W-:Y:S01]  /*114f0*/  FFMA.FTZ R55, R52, R40, -R47 ;  /* 0x0000002834377223 */ /* 0x000fe2000001082f */
[C---:B------:R-:W-:Y:S01]  /*11500*/  FMUL.FTZ R40, R48.reuse, R108 ;  /* 0x0000006c30287220 */ /* 0x040fe20000410000 */
[----:B------:R-:W-:Y:S02]  /*11510*/  IMAD.U32 R42, R105, 0x10000, RZ ;  /* 0x00010000692a7824 */ /* 0x000fe400078e00ff */
[-C--:B------:R-:W-:Y:S01]  /*11520*/  FMUL.FTZ R48, R48, R110.reuse ;  /* 0x0000006e30307220 */ /* 0x080fe20000410000 */
[----:B------:R-:W-:Y:S01]  /*11530*/  LOP3.LUT R50, R50, 0xffff0000, RZ, 0xc0, !PT ;  /* 0xffff000032327812 */ /* 0x000fe200078ec0ff */
[----:B------:R-:W-:Y:S01]  /*11540*/  FFMA.FTZ R110, R41, R110, -R40 ;  /* 0x0000006e296e7223 */ /* 0x000fe20000010828 */
[----:B------:R-:W-:Y:S02]  /*11550*/  IMAD.U32 R40, R112, 0x10000, RZ ;  /* 0x0001000070287824 */ /* 0x000fe400078e00ff */
[----:B------:R-:W-:Y:S01]  /*11560*/  FMUL.FTZ R60, R54, R42 ;  /* 0x0000002a363c7220 */ /* 0x000fe20000410000 */
[----:B------:R-:W-:Y:S01]  /*11570*/  LOP3.LUT R105, R105, 0xffff0000, RZ, 0xc0, !PT ;  /* 0xffff000069697812 */ /* 0x000fe200078ec0ff */
[----:B------:R-:W-:Y:S01]  /*11580*/  FFMA.FTZ R48, R41, R108, R48 ;  /* 0x0000006c29307223 */ /* 0x000fe20000010030 */
[----:B------:R-:W-:Y:S01]  /*11590*/  LOP3.LUT R112, R112, 0xffff0000, RZ, 0xc0, !PT ;  /* 0xffff000070707812 */ /* 0x000fe200078ec0ff */
[-C--:B------:R-:W-:Y:S01]  /*115a0*/  FMUL.FTZ R54, R54, R40.reuse ;  /* 0x0000002836367220 */ /* 0x080fe20000410000 */
[----:B------:R-:W-:Y:S01]  /*115b0*/  LOP3.LUT R51, R51, 0xffff0000, RZ, 0xc0, !PT ;  /* 0xffff000033337812 */ /* 0x000fe200078ec0ff */
[----:B------:R-:W-:Y:S01]  /*115c0*/  FFMA.FTZ R60, R43, R40, -R60 ;  /* 0x000000282b3c7223 */ /* 0x000fe2000001083c */
[----:B------:R-:W-:Y:S01]  /*115d0*/  LOP3.LUT R107, R107, 0xffff0000, RZ, 0xc0, !PT ;  /* 0xffff00006b6b7812 */ /* 0x000fe200078ec0ff */
[C---:B------:R-:W-:Y:S01]  /*115e0*/  FMUL.FTZ R40, R50.reuse, R105 ;  /* 0x0000006932287220 */ /* 0x040fe20000410000 */
[----:B------:R-:W-:Y:S01]  /*115f0*/  LOP3.LUT R111, R111, 0xffff0000, RZ, 0xc0, !PT ;  /* 0xffff00006f6f7812 */ /* 0x000fe200078ec0ff */
[----:B------:R-:W-:Y:S01]  /*11600*/  FMUL.FTZ R50, R50, R112 ;  /* 0x0000007032327220 */ /* 0x000fe20000410000 */
[----:B------:R-:W-:Y:S01]  /*11610*/  LOP3.LUT R113, R113, 0xffff0000, RZ, 0xc0, !PT ;  /* 0xffff000071717812 */ /* 0x000fe200078ec0ff */
[----:B------:R-:W-:Y:S01]  /*11620*/  FFMA.FTZ R57, R52, R57, R58 ;  /* 0x0000003934397223 */ /* 0x000fe2000001003a */
[----:B------:R-:W-:Y:S01]  /*11630*/  FMUL.FTZ R47, R49, R109 ;  /* 0x0000006d312f7220 */ /* 0x000fe20000410000 */
[----:B------:R-:W-:Y:S01]  /*11640*/  FFMA.FTZ R54, R43, R42, R54 ;  /* 0x0000002a2b367223 */ /* 0x000fe20000010036 */
[----:B------:R-:W-:Y:S01]  /*11650*/  FMUL.FTZ R41, R51, R107 ;  /* 0x0000006b33297220 */ /* 0x000fe20000410000 */
[----:B------:R-:W-:Y:S01]  /*11660*/  FMUL.FTZ R58, R49, R111 ;  /* 0x0000006f313a7220 */ /* 0x000fe20000410000 */
[----:B------:R-:W-:Y:S01]  /*11670*/  FMUL.FTZ R42, R51, R113 ;  /* 0x00000071332a7220 */ /* 0x000fe20000410000 */
[C---:B------:R-:W-:Y:S01]  /*11680*/  FFMA.FTZ R43, R45.reuse, R112, -R40 ;  /* 0x000000702d2b7223 */ /* 0x040fe20000010828 */
        /* <DEDUP_REMOVED lines=15> */
.L_x_1929:
[----:B------:R-:W-:Y:S05]  /*11780*/  BSYNC B1 ;  /* 0x0000000000017941 */ /* 0x000fea0003800000 */
.L_x_1928:
        /* <DEDUP_REMOVED lines=121> */
.L_x_1935:
[----:B------:R-:W-:Y:S05]  /*11f20*/  BSYNC B2 ;  /* 0x0000000000027941 */ /* 0x000fea0003800000 */
.L_x_1934:
[----:B------:R-:W-:Y:S05]  /*11f30*/  @P1 BRA `(.L_x_1933) ;  /* 0x0000000400a01947 */ /* 0x000fea0003800000 */
[----:B0-----:R-:W2:Y:S04]  /*11f40*/  LDL R28, [R1+0x58] ;  /* 0x00005800011c7983 */ /* 0x001ea80000100800 */
[----:B------:R-:W3:Y:S01]  /*11f50*/  LDL R48, [R1+0x94] ;  /* 0x0000940001307983 */ /* 0x000ee20000100800 */
[----:B------:R-:W-:Y:S02]  /*11f60*/  SHF.R.U64 R43, R24, 0x10, R25 ;  /* 0x00000010182b7819 */ /* 0x000fe40000001219 */
[----:B------:R-:W-:Y:S02]  /*11f70*/  SHF.R.U64 R41, R26, 0x10, R27 ;  /* 0x000000101a297819 */ /* 0x000fe4000000121b */
[----:B------:R-:W-:Y:S02]  /*11f80*/  SHF.R.U32.HI R24, RZ, 0x10, R25 ;  /* 0x00000010ff187819 */ /* 0x000fe40000011619 */
[----:B------:R-:W-:-:S02]  /*11f90*/  SHF.R.U32.HI R26, RZ, 0x10, R27 ;  /* 0x00000010ff1a7819 */ /* 0x000fc4000001161b */
[----:B------:R-:W-:Y:S02]  /*11fa0*/  SHF.R.U64 R27, R36, 0x10, R37 ;  /* 0x00000010241b7819 */ /* 0x000fe40000001225 */
[----:B------:R-:W-:Y:S02]  /*11fb0*/  SHF.R.U64 R25, R38, 0x10, R39 ;  /* 0x0000001026197819 */ /* 0x000fe40000001227 */
[----:B------:R-:W-:Y:S02]  /*11fc0*/  SHF.R.U32.HI R36, RZ, 0x10, R37 ;  /* 0x00000010ff247819 */ /* 0x000fe40000011625 */
[----:B------:R-:W-:Y:S02]  /*11fd0*/  PRMT R93, R93, 0x5410, R24 ;  /* 0x000054105d5d7816 */ /* 0x000fe40000000018 */
[----:B------:R-:W-:Y:S02]  /*11fe0*/  PRMT R88, R88, 0x5410, R27 ;  /* 0x0000541058587816 */ /* 0x000fe4000000001b */
[----:B------:R-:W-:-:S02]  /*11ff0*/  PRMT R90, R90, 0x5410, R25 ;  /* 0x000054105a5a7816 */ /* 0x000fc40000000019 */
[----:B------:R-:W-:Y:S01]  /*12000*/  PRMT R95, R95, 0x5410, R26 ;  /* 0x000054105f5f7816 */ /* 0x000fe2000000001a */
[----:B------:R-:W-:Y:S01]  /*12010*/  IMAD.U32 R42, R88, 0x10000, RZ ;  /* 0x00010000582a7824 */ /* 0x000fe200078e00ff */
[----:B------:R-:W-:Y:S02]  /*12020*/  PRMT R92, R92, 0x5410, R43 ;  /* 0x000054105c5c7816 */ /* 0x000fe4000000002b */
[----:B------:R-:W-:Y:S02]  /*12030*/  PRMT R89, R89, 0x5410, R36 ;  /* 0x0000541059597816 */ /* 0x000fe40000000024 */
[----:B------:R-:W-:Y:S02]  /*12040*/  SHF.R.U32.HI R38, RZ, 0x10, R39 ;  /* 0x00000010ff267819 */ /* 0x000fe40000011627 */
[----:B------:R-:W-:Y:S01]  /*12050*/  PRMT R94, R94, 0x5410, R41 ;  /* 0x000054105e5e7816 */ /* 0x000fe20000000029 */
[----:B------:R-:W-:Y:S01]  /*12060*/  IMAD.U32 R41, R92, 0x10000, RZ ;  /* 0x000100005c297824 */ /* 0x000fe200078e00ff */
[----:B------:R-:W-:Y:S01]  /*12070*/  PRMT R91, R91, 0x5410, R38 ;  /* 0x000054105b5b7816 */ /* 0x000fe20000000026 */
[----:B------:R-:W-:Y:S01]  /*12080*/  IMAD.U32 R43, R89, 0x10000, RZ ;  /* 0x00010000592b7824 */ /* 0x000fe200078e00ff */
[----:B------:R-:W-:-:S02]  /*12090*/  LOP3.LUT R88, R88, 0xffff0000, RZ, 0xc0, !PT ;  /* 0xffff000058587812 */ /* 0x000fc400078ec0ff */
        /* <DEDUP_REMOVED lines=43> */
[-C--:B------:R-:W-:Y:S01]  /*12350*/  FMUL.FTZ R32, R32, R92.reuse ;  /* 0x0000005c20207220 */ /* 0x080fe20000410000 */
[----:B------:R-:W-:Y:S01]  /*12360*/  IMAD.U32 R26, R90, 0x10000, RZ ;  /* 0x000100005a1a7824 */ /* 0x000fe200078e00ff */
[----:B------:R-:W-:Y:S01]  /*12370*/  LOP3.LUT R34, R34, 0xffff0000, RZ, 0xc0, !PT ;  /* 0xffff000022227812 */ /* 0x000fe200078ec0ff */
[----:B------:R-:W-:Y:S01]  /*12380*/  FFMA.FTZ R92, R25, R92, -R24 ;  /* 0x0000005c195c7223 */ /* 0x000fe20000010818 */
[----:B------:R-:W-:Y:S01]  /*12390*/  IMAD.U32 R24, R94, 0x10000, RZ ;  /* 0x000100005e187824 */ /* 0x000fe200078e00ff */
[----:B------:R-:W-:Y:S01]  /*123a0*/  LOP3.LUT R93, R93, 0xffff0000, RZ, 0xc0, !PT ;  /* 0xffff00005d5d7812 */ /* 0x000fe200078ec0ff */
[----:B------:R-:W-:Y:S01]  /*123b0*/  FMUL.FTZ R44, R38, R26 ;  /* 0x0000001a262c7220 */ /* 0x000fe20000410000 */
[----:B------:R-:W-:Y:S01]  /*123c0*/  LOP3.LUT R90, R90, 0xffff0000, RZ, 0xc0, !PT ;  /* 0xffff00005a5a7812 */ /* 0x000fe200078ec0ff */
[-C--:B------:R-:W-:Y:S01]  /*123d0*/  FMUL.FTZ R38, R38, R24.reuse ;  /* 0x0000001826267220 */ /* 0x080fe20000410000 */
[----:B------:R-:W-:Y:S01]  /*123e0*/  LOP3.LUT R35, R35, 0xffff0000, RZ, 0xc0, !PT ;  /* 0xffff000023237812 */ /* 0x000fe200078ec0ff */
[----:B------:R-:W-:Y:S01]  /*123f0*/  FFMA.FTZ R41, R36, R41, R42 ;  /* 0x0000002924297223 */ /* 0x000fe2000001002a */
[----:B------:R-:W-:Y:S01]  /*12400*/  LOP3.LUT R94, R94, 0xffff0000, RZ, 0xc0, !PT ;  /* 0xffff00005e5e7812 */ /* 0x000fe200078ec0ff */
[----:B------:R-:W-:Y:S01]  /*12410*/  FFMA.FTZ R44, R27, R24, -R44 ;  /* 0x000000181b2c7223 */ /* 0x000fe2000001082c */
[----:B------:R-:W-:Y:S01]  /*12420*/  LOP3.LUT R91, R91, 0xffff0000, RZ, 0xc0, !PT ;  /* 0xffff00005b5b7812 */ /* 0x000fe200078ec0ff */
[----:B------:R-:W-:Y:S01]  /*12430*/  FMUL.FTZ R31, R33, R89 ;  /* 0x00000059211f7220 */ /* 0x000fe20000410000 */
[----:B------:R-:W-:Y:S01]  /*12440*/  LOP3.LUT R95, R95, 0xffff0000, RZ, 0xc0, !PT ;  /* 0xffff00005f5f7812 */ /* 0x000fe200078ec0ff */
[----:B------:R-:W-:Y:S01]  /*12450*/  FMUL.FTZ R42, R33, R93 ;  /* 0x0000005d212a7220 */ /* 0x000fe20000410000 */
[----:B------:R-:W-:Y:S01]  /*12460*/  FFMA.FTZ R32, R25, R88, R32 ;  /* 0x0000005819207223 */ /* 0x000fe20000010020 */
[C---:B------:R-:W-:Y:S01]  /*12470*/  FMUL.FTZ R24, R34.reuse, R90 ;  /* 0x0000005a22187220 */ /* 0x040fe20000410000 */
[----:B------:R-:W-:Y:S01]  /*12480*/  FFMA.FTZ R38, R27, R26, R38 ;  /* 0x0000001a1b267223 */ /* 0x000fe20000010026 */
[-C--:B------:R-:W-:Y:S01]  /*12490*/  FMUL.FTZ R25, R34, R94.reuse ;  /* 0x0000005e22197220 */ /* 0x080fe20000410000 */
[C---:B------:R-:W-:Y:S01]  /*124a0*/  FMUL.FTZ R33, R35.reuse, R91 ;  /* 0x0000005b23217220 */ /* 0x040fe20000410000 */
[----:B------:R-:W-:Y:S01]  /*124b0*/  FMUL.FTZ R26, R35, R95 ;  /* 0x0000005f231a7220 */ /* 0x000fe20000410000 */
[----:B------:R-:W-:Y:S01]  /*124c0*/  FFMA.FTZ R36, R28, R93, -R31 ;  /* 0x0000005d1c247223 */ /* 0x000fe2000001081f */
[C---:B------:R-:W-:Y:S01]  /*124d0*/  FFMA.FTZ R27, R29.reuse, R94, -R24 ;  /* 0x0000005e1d1b7223 */ /* 0x040fe20000010818 */
[----:B------:R-:W-:Y:S01]  /*124e0*/  FFMA.FTZ R31, R29, R90, R25 ;  /* 0x0000005a1d1f7223 */ /* 0x000fe20000010019 */
        /* <DEDUP_REMOVED lines=13> */
.L_x_1933:
[----:B------:R-:W-:Y:S05]  /*125c0*/  BSYNC B1 ;  /* 0x0000000000017941 */ /* 0x000fea0003800000 */
.L_x_1932:
[----:B-1----:R-:W-:-:S05]  /*125d0*/  VIADD R24, R218, 0x60 ;  /* 0x00000060da187836 */ /* 0x002fca0000000000 */
        /* <DEDUP_REMOVED lines=15> */
[----:B------:R-:W2:Y:S04]  /*126d0*/  LDL R24, [R1+0x54] ;  /* 0x0000540001187983 */ /* 0x000ea80000100800 */
[----:B------:R-:W3:Y:S01]  /*126e0*/  LDL R36, [R1+0x90] ;  /* 0x0000900001247983 */ /* 0x000ee20000100800 */
[--C-:B0-----:R-:W-:Y:S02]  /*126f0*/  SHF.R.U64 R35, R12, 0x10, R13.reuse ;  /* 0x000000100c237819 */ /* 0x101fe4000000120d */
[----:B------:R-:W-:Y:S02]  /*12700*/  SHF.R.U32.HI R12, RZ, 0x10, R13 ;  /* 0x00000010ff0c7819 */ /* 0x000fe4000001160d */
[--C-:B------:R-:W-:Y:S02]  /*12710*/  SHF.R.U64 R13, R4, 0x10, R5.reuse ;  /* 0x00000010040d7819 */ /* 0x100fe40000001205 */
[----:B------:R-:W-:-:S02]  /*12720*/  SHF.R.U32.HI R4, RZ, 0x10, R5 ;  /* 0x00000010ff047819 */ /* 0x000fc40000011605 */
        /* <DEDUP_REMOVED lines=64> */
[C---:B------:R-:W-:Y:S01]  /*12b30*/  FMUL.FTZ R32, R28.reuse, R101 ;  /* 0x000000651c207220 */ /* 0x040fe20000410000 */
[----:B------:R-:W-:Y:S01]  /*12b40*/  FFMA.FTZ R100, R5, R100, -R4 ;  /* 0x0000006405647223 */ /* 0x000fe20000010804 */
[----:B------:R-:W-:Y:S01]  /*12b50*/  FMUL.FTZ R13, R28, R97 ;  /* 0x000000611c0d7220 */ /* 0x000fe20000410000 */
[----:B------:R-:W-:-:S02]  /*12b60*/  IMAD.U32 R6, R98, 0x10000, RZ ;  /* 0x0001000062067824 */ /* 0x000fc400078e00ff */
[----:B------:R-:W-:Y:S01]  /*12b70*/  FFMA.FTZ R32, R24, R97, R32 ;  /* 0x0000006118207223 */ /* 0x000fe20000010020 */
[----:B------:R-:W-:Y:S02]  /*12b80*/  IMAD.U32 R4, R102, 0x10000, RZ ;  /* 0x0001000066047824 */ /* 0x000fe400078e00ff */
[----:B------:R-:W-:Y:S01]  /*12b90*/  FFMA.FTZ R28, R24, R101, -R13 ;  /* 0x00000065181c7223 */ /* 0x000fe2000001080d */
[C---:B------:R-:W-:Y:S01]  /*12ba0*/  FMUL.FTZ R34, R27.reuse, R6 ;  /* 0x000000061b227220 */ /* 0x040fe20000410000 */
[----:B------:R-:W-:Y:S01]  /*12bb0*/  LOP3.LUT R98, R98, 0xffff0000, RZ, 0xc0, !PT ;  /* 0xffff000062627812 */ /* 0x000fe200078ec0ff */
[----:B------:R-:W-:Y:S01]  /*12bc0*/  FMUL.FTZ R24, R27, R4 ;  /* 0x000000041b187220 */ /* 0x000fe20000410000 */
[----:B------:R-:W-:Y:S01]  /*12bd0*/  FFMA.FTZ R14, R5, R96, R14 ;  /* 0x00000060050e7223 */ /* 0x000fe2000001000e */
[----:B------:R-:W-:Y:S01]  /*12be0*/  LOP3.LUT R99, R99, 0xffff0000, RZ, 0xc0, !PT ;  /* 0xffff000063637812 */ /* 0x000fe200078ec0ff */
[C---:B------:R-:W-:Y:S01]  /*12bf0*/  FFMA.FTZ R34, R7.reuse, R4, -R34 ;  /* 0x0000000407227223 */ /* 0x040fe20000010822 */
[----:B------:R-:W-:Y:S01]  /*12c00*/  LOP3.LUT R102, R102, 0xffff0000, RZ, 0xc0, !PT ;  /* 0xffff000066667812 */ /* 0x000fe200078ec0ff */
[----:B------:R-:W-:Y:S01]  /*12c10*/  FFMA.FTZ R24, R7, R6, R24 ;  /* 0x0000000607187223 */ /* 0x000fe20000010018 */
[----:B------:R-:W-:Y:S01]  /*12c20*/  LOP3.LUT R5, R104, 0xffff0000, RZ, 0xc0, !PT ;  /* 0xffff000068057812 */ /* 0x000fe200078ec0ff */
[C---:B------:R-:W-:Y:S01]  /*12c30*/  FMUL.FTZ R7, R29.reuse, R98 ;  /* 0x000000621d077220 */ /* 0x040fe20000410000 */
[----:B------:R-:W-:Y:S01]  /*12c40*/  FMUL.FTZ R13, R30, R99 ;  /* 0x000000631e0d7220 */ /* 0x000fe20000410000 */
[----:B------:R-:W-:-:S02]  /*12c50*/  FMUL.FTZ R29, R29, R102 ;  /* 0x000000661d1d7220 */ /* 0x000fc40000410000 */
[-C--:B------:R-:W-:Y:S01]  /*12c60*/  FMUL.FTZ R4, R30, R5.reuse ;  /* 0x000000051e047220 */ /* 0x080fe20000410000 */
        /* <DEDUP_REMOVED lines=9> */
[----:B------:R-:W-:Y:S02]  /*12d00*/  F2FP.BF16.F32.PACK_AB R13, R32, R25 ;  /* 0x00000019200d723e */ /* 0x000fe400000010ff */
[----:B------:R-:W-:Y:S01]  /*12d10*/  F2FP.BF16.F32.PACK_AB R14, R29, R24 ;  /* 0x000000181d0e723e */ /* 0x000fe200000010ff */
[----:B------:R1:W-:Y:S01]  /*12d20*/  STS.128 [R36], R4 ;  /* 0x0000000424007388 */ /* 0x0003e20000000c00 */
[----:B------:R-:W-:-:S05]  /*12d30*/  F2FP.BF16.F32.PACK_AB R15, R26, R33 ;  /* 0x000000211a0f723e */ /* 0x000fca00000010ff */
[----:B------:R1:W-:Y:S02]  /*12d40*/  STS.128 [R3+0x10400], R12 ;  /* 0x0104000c03007388 */ /* 0x0003e40000000c00 */
.L_x_1937:
[----:B------:R-:W-:Y:S05]  /*12d50*/  BSYNC B1 ;  /* 0x0000000000017941 */ /* 0x000fea0003800000 */
.L_x_1936:
[----:B------:R-:W-:Y:S05]  /*12d60*/  @P1 BRA `(.L_x_1903) ;  /* 0x0000000400a01947 */ /* 0x000fea0003800000 */
[----:B-1----:R-:W2:Y:S04]  /*12d70*/  LDL R3, [R1+0x58] ;  /* 0x0000580001037983 */ /* 0x002ea80000100800 */
[----:B------:R-:W3:Y:S01]  /*12d80*/  LDL R36, [R1+0x8c] ;  /* 0x00008c0001247983 */ /* 0x000ee20000100800 */
[----:B------:R-:W-:Y:S02]  /*12d90*/  SHF.R.U64 R25, R8, 0x10, R9 ;  /* 0x0000001008197819 */ /* 0x000fe40000001209 */
[----:B0-----:R-:W-:Y:S02]  /*12da0*/  SHF.R.U64 R31, R72, 0x10, R73 ;  /* 0x00000010481f7819 */ /* 0x001fe40000001249 */
[----:B------:R-:W-:Y:S02]  /*12db0*/  SHF.R.U32.HI R27, RZ, 0x10, R9 ;  /* 0x00000010ff1b7819 */ /* 0x000fe40000011609 */
[----:B------:R-:W-:-:S02]  /*12dc0*/  PRMT R25, R0, 0x5410, R25 ;  /* 0x0000541000197816 */ /* 0x000fc40000000019 */
[----:B------:R-:W-:Y:S02]  /*12dd0*/  PRMT R84, R84, 0x5410, R31 ;  /* 0x0000541054547816 */ /* 0x000fe4000000001f */
[----:B------:R-:W-:Y:S01]  /*12de0*/  SHF.R.U32.HI R72, RZ, 0x10, R73 ;  /* 0x00000010ff487819 */ /* 0x000fe20000011649 */
[----:B------:R-:W-:Y:S01]  /*12df0*/  IMAD.U32 R26, R25, 0x10000, RZ ;  /* 0x00010000191a7824 */ /* 0x000fe200078e00ff */
[----:B------:R-:W-:Y:S01]  /*12e00*/  SHF.R.U64 R29, R74, 0x10, R75 ;  /* 0x000000104a1d7819 */ /* 0x000fe2000000124b */
[----:B------:R-:W-:Y:S01]  /*12e10*/  IMAD.U32 R24, R84, 0x10000, RZ ;  /* 0x0001000054187824 */ /* 0x000fe200078e00ff */
[--C-:B------:R-:W-:Y:S02]  /*12e20*/  SHF.R.U64 R28, R10, 0x10, R11.reuse ;  /* 0x000000100a1c7819 */ /* 0x100fe4000000120b */
[----:B------:R-:W-:Y:S02]  /*12e30*/  SHF.R.U32.HI R30, RZ, 0x10, R11 ;  /* 0x00000010ff1e7819 */ /* 0x000fe4000001160b */
[----:B------:R-:W-:-:S02]  /*12e40*/  PRMT R27, R20, 0x5410, R27 ;  /* 0x00005410141b7816 */ /* 0x000fc4000000001b */
[----:B------:R-:W-:Y:S02]  /*12e50*/  SHF.R.U32.HI R74, RZ, 0x10, R75 ;  /* 0x00000010ff4a7819 */ /* 0x000fe4000001164b */
[----:B------:R-:W-:Y:S02]  /*12e60*/  PRMT R85, R85, 0x5410, R72 ;  /* 0x0000541055557816 */ /* 0x000fe40000000048 */
[----:B------:R-:W-:Y:S01]  /*12e70*/  PRMT R86, R86, 0x5410, R29 ;  /* 0x0000541056567816 */ /* 0x000fe2000000001d */
[----:B------:R-:W-:Y:S01]  /*12e80*/  IMAD.U32 R29, R27, 0x10000, RZ ;  /* 0x000100001b1d7824 */ /* 0x000fe200078e00ff */
[----:B------:R-:W-:Y:S02]  /*12e90*/  PRMT R30, R23, 0x5410, R30 ;  /* 0x00005410171e7816 */ /* 0x000fe4000000001e */
[----:B------:R-:W-:Y:S02]  /*12ea0*/  PRMT R87, R87, 0x5410, R74 ;  /* 0x0000541057577816 */ /* 0x000fe4000000004a */
[----:B------:R-:W-:-:S02]  /*12eb0*/  LOP3.LUT R25, R25, 0xffff0000, RZ, 0xc0, !PT ;  /* 0xffff000019197812 */ /* 0x000fc400078ec0ff */
[----:B------:R-:W-:Y:S02]  /*12ec0*/  PRMT R28, R21, 0x5410, R28 ;  /* 0x00005410151c7816 */ /* 0x000fe4000000001c */
        /* <DEDUP_REMOVED lines=40> */
[----:B------:R-:W-:Y:S01]  /*13150*/  LOP3.LUT R11, R84, 0xffff0000, RZ, 0xc0, !PT ;  /* 0xffff0000540b7812 */ /* 0x000fe200078ec0ff */
[----:B------:R-:W-:Y:S01]  /*13160*/  FFMA.FTZ R34, R10, R24, R23 ;  /* 0x000000180a227223 */ /* 0x000fe20000010017 */
[----:B------:R-:W-:Y:S01]  /*13170*/  LOP3.LUT R10, R27, 0xffff0000, RZ, 0xc0, !PT ;  /* 0xffff00001b0a7812 */ /* 0x000fe200078ec0ff */
[C---:B------:R-:W-:Y:S01]  /*13180*/  FMUL.FTZ R23, R12.reuse, R25 ;  /* 0x000000190c177220 */ /* 0x040fe20000410000 */
[----:B------:R-:W-:Y:S01]  /*13190*/  LOP3.LUT R0, R85, 0xffff0000, RZ, 0xc0, !PT ;  /* 0xffff000055007812 */ /* 0x000fe200078ec0ff */
[----:B------:R-:W-:Y:S01]  /*131a0*/  FMUL.FTZ R27, R12, R11 ;  /* 0x0000000b0c1b7220 */ /* 0x000fe20000410000 */
[----:B------:R-:W-:Y:S02]  /*131b0*/  IMAD.U32 R12, R28, 0x10000, RZ ;  /* 0x000100001c0c7824 */ /* 0x000fe400078e00ff */
[----:B------:R-:W-:Y:S01]  /*131c0*/  FMUL.FTZ R26, R13, R10 ;  /* 0x0000000a0d1a7220 */ /* 0x000fe20000410000 */
[----:B------:R-:W-:-:S02]  /*131d0*/  IMAD.U32 R8, R86, 0x10000, RZ ;  /* 0x0001000056087824 */ /* 0x000fc400078e00ff */
[----:B------:R-:W-:Y:S01]  /*131e0*/  FMUL.FTZ R13, R13, R0 ;  /* 0x000000000d0d7220 */ /* 0x000fe20000410000 */
[C---:B------:R-:W-:Y:S01]  /*131f0*/  FFMA.FTZ R20, R4.reuse, R11, -R23 ;  /* 0x0000000b04147223 */ /* 0x040fe20000010817 */
[----:B------:R-:W-:Y:S01]  /*13200*/  FFMA.FTZ R24, R4, R25, R27 ;  /* 0x0000001904187223 */ /* 0x000fe2000001001b */
[----:B------:R-:W-:Y:S01]  /*13210*/  LOP3.LUT R14, R14, 0xffff0000, RZ, 0xc0, !PT ;  /* 0xffff00000e0e7812 */ /* 0x000fe200078ec0ff */
[----:B------:R-:W-:Y:S01]  /*13220*/  FMUL.FTZ R4, R21, R12 ;  /* 0x0000000c15047220 */ /* 0x000fe20000410000 */
[C---:B------:R-:W-:Y:S01]  /*13230*/  FFMA.FTZ R26, R5.reuse, R0, -R26 ;  /* 0x00000000051a7223 */ /* 0x040fe2000001081a */
[----:B------:R-:W-:Y:S01]  /*13240*/  FFMA.FTZ R10, R5, R10, R13 ;  /* 0x0000000a050a7223 */ /* 0x000fe2000001000d */
[-C--:B------:R-:W-:Y:S01]  /*13250*/  FMUL.FTZ R32, R21, R8.reuse ;  /* 0x0000000815207220 */ /* 0x080fe20000410000 */
[----:B------:R-:W-:Y:S01]  /*13260*/  LOP3.LUT R11, R28, 0xffff0000, RZ, 0xc0, !PT ;  /* 0xffff00001c0b7812 */ /* 0x000fe200078ec0ff */
[----:B------:R-:W-:Y:S01]  /*13270*/  FFMA.FTZ R13, R9, R8, -R4 ;  /* 0x00000008090d7223 */ /* 0x000fe20000010804 */
[----:B------:R-:W-:Y:S01]  /*13280*/  LOP3.LUT R15, R15, 0xffff0000, RZ, 0xc0, !PT ;  /* 0xffff00000f0f7812 */ /* 0x000fe200078ec0ff */
[----:B------:R-:W-:Y:S01]  /*13290*/  FFMA.FTZ R32, R9, R12, R32 ;  /* 0x0000000c09207223 */ /* 0x000fe20000010020 */
[----:B------:R-:W-:Y:S01]  /*132a0*/  LOP3.LUT R5, R86, 0xffff0000, RZ, 0xc0, !PT ;  /* 0xffff000056057812 */ /* 0x000fe200078ec0ff */
[----:B------:R-:W-:Y:S01]  /*132b0*/  FMUL.FTZ R9, R14, R11 ;  /* 0x0000000b0e097220 */ /* 0x000fe20000410000 */
[----:B------:R-:W-:-:S02]  /*132c0*/  LOP3.LUT R30, R30, 0xffff0000, RZ, 0xc0, !PT ;  /* 0xffff00001e1e7812 */ /* 0x000fc400078ec0ff */
[----:B------:R-:W-:Y:S01]  /*132d0*/  LOP3.LUT R0, R87, 0xffff0000, RZ, 0xc0, !PT ;  /* 0xffff000057007812 */ /* 0x000fe200078ec0ff */
[-C--:B------:R-:W-:Y:S01]  /*132e0*/  FMUL.FTZ R14, R14, R5.reuse ;  /* 0x000000050e0e7220 */ /* 0x080fe20000410000 */
[----:B------:R-:W-:Y:S01]  /*132f0*/  FFMA.FTZ R12, R6, R5, -R9 ;  /* 0x00000005060c7223 */ /* 0x000fe20000010809 */
[C---:B------:R-:W-:Y:S01]  /*13300*/  FMUL.FTZ R4, R15.reuse, R30 ;  /* 0x0000001e0f047220 */ /* 0x040fe20000410000 */
[----:B------:R-:W-:Y:S01]  /*13310*/  F2FP.BF16.F32.PACK_AB R9, R10, R37 ;  /* 0x000000250a09723e */ /* 0x000fe200000010ff */
[-C--:B------:R-:W-:Y:S01]  /*13320*/  FMUL.FTZ R15, R15, R0.reuse ;  /* 0x000000000f0f7220 */ /* 0x080fe20000410000 */
        /* <DEDUP_REMOVED lines=8> */
[----:B------:R-:W-:Y:S02]  /*133b0*/  F2FP.BF16.F32.PACK_AB R8, R24, R33 ;  /* 0x000000211808723e */ /* 0x000fe400000010ff */
[----:B------:R-:W-:Y:S01]  /*133c0*/  F2FP.BF16.F32.PACK_AB R11, R15, R34 ;  /* 0x000000220f0b723e */ /* 0x000fe200000010ff */
[----:B------:R2:W-:Y:S04]  /*133d0*/  STS.128 [R36], R4 ;  /* 0x0000000424007388 */ /* 0x0005e80000000c00 */
[----:B------:R2:W-:Y:S02]  /*133e0*/  STS.128 [R3+0x10400], R8 ;  /* 0x0104000803007388 */ /* 0x0005e40000000c00 */
.L_x_1903:
[----:B------:R-:W-:Y:S05]  /*133f0*/  BSYNC B0 ;  /* 0x0000000000007941 */ /* 0x000fea0003800000 */
.L_x_1863:
[----:B------:R-:W-:Y:S01]  /*13400*/  @!PT LDS RZ, [RZ] ;  /* 0x00000000fffff984 */ /* 0x000fe20000000800 */
[----:B------:R-:W-:Y:S01]  /*13410*/  @!PT LDS RZ, [RZ] ;  /* 0x00000000fffff984 */ /* 0x000fe20000000800 */
[----:B------:R-:W-:Y:S01]  /*13420*/  @!PT LDS RZ, [RZ] ;  /* 0x00000000fffff984 */ /* 0x000fe20000000800 */
[----:B------:R-:W-:Y:S01]  /*13430*/  @!PT LDS RZ, [RZ] ;  /* 0x00000000fffff984 */ /* 0x000fe20000000800 */
[----:B------:R4:W-:Y:S06]  /*13440*/  MEMBAR.ALL.CTA ;  /* 0x0000000000007992 */ /* 0x0009ec0000008000 */
[----:B----4-:R-:W4:Y:S01]  /*13450*/  FENCE.VIEW.ASYNC.S ;  /* 0x00000000000073c6 */ /* 0x010f220000000000 */
[----:B------:R-:W-:Y:S05]  /*13460*/  WARPSYNC.ALL ;  /* 0x0000000000007948 */ /* 0x000fea0003800000 */
[----:B----4-:R-:W-:Y:S06]  /*13470*/  BAR.SYNC.DEFER_BLOCKING 0xd, 0x100 ;  /* 0x0344000000007b1d */ /* 0x010fec0000010000 */
.L_x_1860:
[----:B------:R-:W-:-:S13]  /*13480*/  ISETP.NE.AND P0, PT, R233, 0x3, PT ;  /* 0x00000003e900780c */ /* 0x000fda0003f05270 */
[----:B------:R-:W-:Y:S05]  /*13490*/  @!P0 BRA `(.L_x_1938) ;  /* 0x0000000000048947 */ /* 0x000fea0003800000 */
[----:B------:R-:W-:Y:S01]  /*134a0*/  BPT.TRAP 0x1 ;  /* 0x000000040000795c */ /* 0x000fe20000300000 */
.L_x_1938:
[----:B-123--:R-:W-:Y:S01]  /*134b0*/  IMAD R5, R22, 0x8, R16 ;  /* 0x0000000816057824 */ /* 0x00efe200078e0210 */
[----:B------:R-:W-:-:S04]  /*134c0*/  SHF.L.U32 R0, R219, 0x1f, RZ ;  /* 0x0000001fdb007819 */ /* 0x000fc800000006ff */
[----:B------:R1:W2:Y:S01]  /*134d0*/  SYNCS.PHASECHK.TRANS64.TRYWAIT P2, [R5+URZ+0x30830], R0 ;  /* 0x03083000050075a7 */ /* 0x0002a2000804017f */
[----:B------:R-:W-:Y:S05]  /*134e0*/  @!P0 BRA `(.L_x_1939) ;  /* 0x0000000000048947 */ /* 0x000fea0003800000 */
[----:B------:R-:W-:Y:S01]  /*134f0*/  BPT.TRAP 0x1 ;  /* 0x000000040000795c */ /* 0x000fe20000300000 */
.L_x_1939:
[----:B0-----:R-:W0:Y:S02]  /*13500*/  S2R R3, SR_TID.X ;  /* 0x0000000000037919 */ /* 0x001e240000002100 */
[----:B0-----:R-:W-:-:S04]  /*13510*/  LOP3.LUT R3, R3, 0x7f, RZ, 0xc0, !PT ;  /* 0x0000007f03037812 */ /* 0x001fc800078ec0ff */
[----:B------:R-:W-:Y:S01]  /*13520*/  ISETP.NE.AND P1, PT, R3, RZ, PT ;  /* 0x000000ff0300720c */ /* 0x000fe20003f25270 */
[----:B--2---:R-:W-:-:S12]  /*13530*/  @P2 BRA `(.L_x_1940) ;  /* 0x0000000000082947 */ /* 0x004fd80003800000 */
[----:B------:R-:W0:Y:S02]  /*13540*/  SYNCS.PHASECHK.TRANS64.TRYWAIT P2, [R5+URZ+0x30830], R0 ;  /* 0x03083000050075a7 */ /* 0x000e24000804017f */
[----:B0-----:R-:W-:Y:S05]  /*13550*/  @!P2 BRA `(.L_x_1941) ;  /* 0x0000018c0070a947 */ /* 0x001fea0003800000 */
.L_x_1940:
[----:B------:R-:W-:Y:S05]  /*13560*/  WARPSYNC.ALL ;  /* 0x0000000000007948 */ /* 0x000fea0003800000 */
[----:B01----:R-:W-:Y:S01]  /*13570*/  VIADD R0, R16, 0x20400 ;  /* 0x0002040010007836 */ /* 0x003fe20000000000 */
[----:B------:R-:W-:Y:S01]  /*13580*/  LOP3.LUT R6, R2, 0x10000, RZ, 0xfc, !PT ;  /* 0x0001000002067812 */ /* 0x000fe200078efcff */
[----:B------:R-:W-:Y:S02]  /*13590*/  IMAD.MOV.U32 R7, RZ, RZ, 0x40000040 ;  /* 0x40000040ff077424 */ /* 0x000fe400078e00ff */
[----:B------:R-:W-:Y:S01]  /*135a0*/  IMAD.MOV.U32 R3, RZ, RZ, 0x40000040 ;  /* 0x40000040ff037424 */ /* 0x000fe200078e00ff */
[----:B------:R-:W-:Y:S01]  /*135b0*/  SHF.R.U32.HI R0, RZ, 0x4, R0 ;  /* 0x00000004ff007819 */ /* 0x000fe20000011600 */
[----:B-----5:R-:W-:Y:S01]  /*135c0*/  WARPGROUP.ARRIVE ;  /* 0x00000000000079c5 */ /* 0x020fe20000000000 */
[----:B------:R-:W-:Y:S01]  /*135d0*/  IMAD.MOV.U32 R225, RZ, RZ, 0x40000040 ;  /* 0x40000040ffe17424 */ /* 0x000fe200078e00ff */
[----:B------:R-:W0:Y:S01]  /*135e0*/  LDC.64 R56, c[0x0][0x9e0] ;  /* 0x00027800ff387b82 */ /* 0x000e220000000a00 */
[----:B------:R-:W-:-:S04]  /*135f0*/  LOP3.LUT R0, R0, 0x3fff, RZ, 0xc0, !PT ;  /* 0x00003fff00007812 */ /* 0x000fc800078ec0ff */
[----:B------:R-:W-:Y:S02]  /*13600*/  LOP3.LUT R4, R0, 0x10000, RZ, 0xfc, !PT ;  /* 0x0001000000047812 */ /* 0x000fe400078efcff */
[C---:B------:R-:W-:Y:S01]  /*13610*/  R2UR UR4, R6.reuse ;  /* 0x00000000060472ca */ /* 0x040fe200000e0000 */
[----:B------:R-:W-:Y:S01]  /*13620*/  VIADD R224, R6, 0x2 ;  /* 0x0000000206e07836 */ /* 0x000fe20000000000 */
[----:B------:R-:W-:Y:S01]  /*13630*/  R2UR UR5, R7 ;  /* 0x00000000070572ca */ /* 0x000fe200000e0000 */
[----:B------:R-:W-:Y:S01]  /*13640*/  IMAD R2, R22, 0x800, R4 ;  /* 0x0000080016027824 */ /* 0x000fe200078e0204 */
[----:B------:R-:W-:Y:S01]  /*13650*/  R2UR UR7, R3 ;  /* 0x00000000030772ca */ /* 0x000fe200000e0000 */
[----:B------:R-:W-:Y:S01]  /*13660*/  IMAD.MOV.U32 R9, RZ, RZ, 0x40000040 ;  /* 0x40000040ff097424 */ /* 0x000fe200078e00ff */
[----:B------:R1:W-:Y:S01]  /*13670*/  STL [R1+0x20], R4 ;  /* 0x0000200401007387 */ /* 0x0003e20000100800 */
[----:B------:R-:W-:Y:S01]  /*13680*/  VIADD R222, R6, 0x4 ;  /* 0x0000000406de7836 */ /* 0x000fe20000000000 */
[C---:B------:R-:W-:Y:S01]  /*13690*/  R2UR UR6, R2.reuse ;  /* 0x00000000020672ca */ /* 0x040fe200000e0000 */
[----:B------:R-:W-:Y:S01]  /*136a0*/  VIADD R8, R2, 0x2 ;  /* 0x0000000202087836 */ /* 0x000fe20000000000 */
[----:B------:R-:W2:Y:S01]  /*136b0*/  LDL R79, [R1+0x2c] ;  /* 0x00002c00014f7983 */ /* 0x000ea20000100800 */
[----:B------:R-:W-:Y:S01]  /*136c0*/  IMAD.MOV.U32 R223, RZ, RZ, 0x40000040 ;  /* 0x40000040ffdf7424 */ /* 0x000fe200078e00ff */
[----:B------:R-:W3:Y:S01]  /*136d0*/  LDC R0, c[0x0][0x448] ;  /* 0x00011200ff007b82 */ /* 0x000ee20000000800 */
[----:B------:R-:W-:-:S02]  /*136e0*/  VIADD R216, R6, 0x6 ;  /* 0x0000000606d87836 */ /* 0x000fc40000000000 */
[----:B------:R-:W-:Y:S01]  /*136f0*/  IMAD.MOV.U32 R217, RZ, RZ, 0x40000040 ;  /* 0x40000040ffd97424 */ /* 0x000fe200078e00ff */
[----:B-1----:R-:W2:Y:S05]  /*13700*/  LDL R4, [R1+0x48] ;  /* 0x0000480001047983 */ /* 0x002eaa0000100800 */
[----:B------:R-:W-:Y:S01]  /*13710*/  HGMMA.64x64x16.F32.BF16 R24, gdesc[UR4], RZ, !UPT, gsb0 ;  /* 0x00e00000041879f0 */ /* 0x000fe2000c0018ff */
[----:B------:R-:W-:Y:S02]  /*13720*/  R2UR UR4, R224 ;  /* 0x00000000e00472ca */ /* 0x000fe400000e0000 */
[----:B------:R-:W-:Y:S02]  /*13730*/  R2UR UR5, R225 ;  /* 0x00000000e10572ca */ /* 0x000fe400000e0000 */
[----:B------:R-:W-:-:S02]  /*13740*/  R2UR UR6, R8 ;  /* 0x00000000080672ca */ /* 0x000fc400000e0000 */
[----:B------:R-:W-:Y:S01]  /*13750*/  R2UR UR7, R9 ;  /* 0x00000000090772ca */ /* 0x000fe200000e0000 */
[----:B------:R-:W-:Y:S02]  /*13760*/  WARPGROUP.DEPBAR.LE gsb0, 0x0 ;  /* 0x00008000000079c5 */ /* 0x000fe40000010000 */
[----:B------:R-:W-:-:S10]  /*13770*/  WARPGROUP.ARRIVE ;  /* 0x00000000000079c5 */ /* 0x000fd40000000000 */
[----:B------:R-:W-:Y:S01]  /*13780*/  HGMMA.64x64x16.F32.BF16 R24, gdesc[UR4], R24, gsb0 ;  /* 0x00e00000041879f0 */ /* 0x000fe20008001818 */
[----:B------:R-:W-:Y:S02]  /*13790*/  VIADD R8, R2, 0x4 ;  /* 0x0000000402087836 */ /* 0x000fe40000000000 */
[----:B------:R-:W-:Y:S01]  /*137a0*/  IMAD.MOV.U32 R9, RZ, RZ, 0x40000040 ;  /* 0x40000040ff097424 */ /* 0x000fe200078e00ff */
[----:B------:R-:W-:Y:S02]  /*137b0*/  R2UR UR4, R222 ;  /* 0x00000000de0472ca */ /* 0x000fe400000e0000 */
[----:B------:R-:W-:Y:S02]  /*137c0*/  R2UR UR5, R223 ;  /* 0x00000000df0572ca */ /* 0x000fe400000e0000 */
[----:B------:R-:W-:Y:S02]  /*137d0*/  R2UR UR6, R8 ;  /* 0x00000000080672ca */ /* 0x000fe400000e0000 */
[----:B------:R-:W-:Y:S01]  /*137e0*/  R2UR UR7, R9 ;  /* 0x00000000090772ca */ /* 0x000fe200000e0000 */
[----:B------:R-:W-:-:S02]  /*137f0*/  WARPGROUP.DEPBAR.LE gsb0, 0x0 ;  /* 0x00008000000079c5 */ /* 0x000fc40000010000 */
        /* <DEDUP_REMOVED lines=12> */
[----:B------:R-:W-:Y:S02]  /*138c0*/  VIADD R8, R2, 0x200 ;  /* 0x0000020002087836 */ /* 0x000fe40000000000 */
[----:B------:R-:W-:Y:S02]  /*138d0*/  IMAD.MOV.U32 R215, RZ, RZ, 0x40000040 ;  /* 0x40000040ffd77424 */ /* 0x000fe400078e00ff */
[----:B------:R-:W-:Y:S01]  /*138e0*/  IMAD.MOV.U32 R9, RZ, RZ, 0x40000040 ;  /* 0x40000040ff097424 */ /* 0x000fe200078e00ff */
[----:B------:R-:W-:Y:S02]  /*138f0*/  R2UR UR4, R214 ;  /* 0x00000000d60472ca */ /* 0x000fe400000e0000 */
[----:B------:R-:W-:-:S02]  /*13900*/  R2UR UR5, R215 ;  /* 0x00000000d70572ca */ /* 0x000fc400000e0000 */
[----:B------:R-:W-:Y:S02]  /*13910*/  R2UR UR6, R8 ;  /* 0x00000000080672ca */ /* 0x000fe400000e0000 */
[----:B------:R-:W-:Y:S01]  /*13920*/  R2UR UR7, R9 ;  /* 0x00000000090772ca */ /* 0x000fe200000e0000 */
[----:B------:R-:W-:Y:S02]  /*13930*/  WARPGROUP.DEPBAR.LE gsb0, 0x0 ;  /* 0x00008000000079c5 */ /* 0x000fe40000010000 */
        /* <DEDUP_REMOVED lines=119> */
[----:B------:R-:W-:Y:S02]  /*140b0*/  R2UR UR5, R9 ;  /* 0x00000000090572ca */ /* 0x000fe400000e0000 */
[----:B---3--:R-:W-:-:S13]  /*140c0*/  ISETP.NE.AND P2, PT, R0, 0x1, PT ;  /* 0x000000010000780c */ /* 0x008fda0003f45270 */
[----:B------:R-:W1:Y:S08]  /*140d0*/  @P2 LDC R3, c[0x0][0x44c] ;  /* 0x00011300ff032b82 */ /* 0x000e700000000800 */
[----:B------:R-:W3:Y:S01]  /*140e0*/  @P2 LDC R23, c[0x0][0x450] ;  /* 0x00011400ff172b82 */ /* 0x000ee20000000800 */
[----:B------:R-:W-:Y:S02]  /*140f0*/  WARPGROUP.DEPBAR.LE gsb0, 0x0 ;  /* 0x00008000000079c5 */ /* 0x000fe40000010000 */
[----:B------:R-:W-:-:S06]  /*14100*/  WARPGROUP.ARRIVE ;  /* 0x00000000000079c5 */ /* 0x000fcc0000000000 */
[----:B------:R-:W-:Y:S01]  /*14110*/  HGMMA.64x64x16.F32.BF16 R24, gdesc[UR4], R24, gsb0 ;  /* 0x00e00000041879f0 */ /* 0x000fe20008001818 */
[----:B--2---:R-:W-:Y:S01]  /*14120*/  IMAD.IADD R0, R4, 0x1, R79 ;  /* 0x0000000104007824 */ /* 0x004fe200078e024f */
[----:B------:R-:W-:-:S03]  /*14130*/  ULDC UR4, c[0x0][0x9dc] ;  /* 0x0002770000047ab9 */ /* 0x000fc60000000800 */
[----:B-1----:R-:W-:-:S04]  /*14140*/  @P2 IMAD.HI.U32 R2, R0, R3, RZ ;  /* 0x0000000300022227 */ /* 0x002fc800078e00ff */
[----:B------:R-:W-:Y:S01]  /*14150*/  IMAD.MOV.U32 R3, RZ, RZ, R0 ;  /* 0x000000ffff037224 */ /* 0x000fe200078e0000 */
[----:B---3--:R-:W-:Y:S01]  /*14160*/  @P2 SHF.R.U32.HI R3, RZ, R23, R2 ;  /* 0x00000017ff032219 */ /* 0x008fe20000011602 */
[----:B------:R-:W-:-:S04]  /*14170*/  IMAD.MOV.U32 R2, RZ, RZ, -0x40 ;  /* 0xffffffc0ff027424 */ /* 0x000fc800078e00ff */
[----:B------:R-:W1:Y:S01]  /*14180*/  SHFL.IDX PT, R58, R3, RZ, 0x1c1f ;  /* 0x001c1fff033a7589 */ /* 0x000e6200000e0000 */
[----:B------:R-:W-:Y:S02]  /*14190*/  IMAD R66, R103, R2, 0x40 ;  /* 0x0000004067427424 */ /* 0x000fe400078e0202 */
[----:B------:R-:W-:Y:S02]  /*141a0*/  @!P1 VIADD R0, R5, 0x30840 ;  /* 0x0003084005009836 */ /* 0x000fe40000000000 */
[----:B------:R-:W-:Y:S01]  /*141b0*/  VIADD R2, R66, 0x1 ;  /* 0x0000000142027836 */ /* 0x000fe20000000000 */
[----:B0-----:R-:W-:Y:S01]  /*141c0*/  ISETP.GE.AND P3, PT, R57, 0x1, PT ;  /* 0x000000013900780c */ /* 0x001fe20003f66270 */
[----:B------:R-:W-:Y:S01]  /*141d0*/  IMAD.U32 R232, RZ, RZ, UR4 ;  /* 0x00000004ffe87e24 */ /* 0x000fe2000f8e00ff */
[----:B------:R-:W-:Y:S01]  /*141e0*/  @!P1 PRMT R0, RZ, 0x654, R0 ;  /* 0x00000654ff009816 */ /* 0x000fe20000000000 */
[----:B------:R-:W-:-:S03]  /*141f0*/  IMAD R2, R229, -0x2, R2 ;  /* 0xfffffffee5027824 */ /* 0x000fc600078e0202 */
[----:B------:R-:W-:Y:S02]  /*14200*/  LOP3.LUT R4, RZ, R232, RZ, 0x33, !PT ;  /* 0x000000e8ff047212 */ /* 0x000fe400078e33ff */
[----:B------:R-:W-:-:S05]  /*14210*/  IADD3 R5, -R220, R2, R221 ;  /* 0x00000002dc057210 */ /* 0x000fca0007ffe1dd */
[C---:B------:R-:W-:Y:S02]  /*14220*/  IMAD.IADD R61, R5.reuse, 0x1, R56 ;  /* 0x00000001053d7824 */ /* 0x040fe400078e0238 */
[----:B------:R-:W-:Y:S01]  /*14230*/  IMAD.IADD R63, R5, 0x1, R4 ;  /* 0x00000001053f7824 */ /* 0x000fe200078e0204 */
[----:B------:R-:W-:-:S03]  /*14240*/  LEA R59, R103, 0xffffffc0, 0x6 ;  /* 0xffffffc0673b7811 */ /* 0x000fc600078e30ff */
[----:B-1----:R-:W-:Y:S01]  /*14250*/  IMAD.IADD R5, R63, 0x1, R58 ;  /* 0x000000013f057824 */ /* 0x002fe200078e023a */
[----:B------:R-:W-:Y:S02]  /*14260*/  WARPGROUP.DEPBAR.LE gsb0, 0x0 ;  /* 0x00008000000079c5 */ /* 0x000fe40000010000 */
[----:B------:R0:W-:Y:S02]  /*14270*/  @!P1 SYNCS.ARRIVE.TRANS64.RED.A1T0 RZ, [R0+URZ], RZ ;  /* 0x000000ff00ff99a7 */ /* 0x0001e4000810043f */
[----:B0-----:R-:W-:-:S04]  /*14280*/  IMAD.IADD R0, R221, 0x1, R66 ;  /* 0x00000001dd007824 */ /* 0x001fc800078e0242 */
[----:B------:R-:W-:-:S05]  /*14290*/  IMAD R76, R229, -0x2, R0 ;  /* 0xfffffffee54c7824 */ /* 0x000fca00078e0200 */
[----:B------:R-:W-:Y:S01]  /*142a0*/  VIADDMNMX R0, R58, R61, R76, PT ;  /* 0x0000003d3a007246 */ /* 0x000fe2000380014c */
[----:B------:R-:W-:Y:S06]  /*142b0*/  @!P3 BRA `(.L_x_1942) ;  /* 0x000000000050b947 */ /* 0x000fec0003800000 */
[----:B------:R-:W-:Y:S01]  /*142c0*/  IADD3 R2, -R220, R221, R58 ;  /* 0x000000dddc027210 */ /* 0x000fe20007ffe13a */
[----:B------:R-:W-:Y:S03]  /*142d0*/  BSSY B0, `(.L_x_1943) ;  /* 0x000000e000007945 */ /* 0x000fe60003800000 */
        /* <DEDUP_REMOVED lines=9> */
.L_x_1944:
[----:B------:R-:W-:-:S13]  /*14370*/  ISETP.NE.AND P4, PT, R57, 0x1, PT ;  /* 0x000000013900780c */ /* 0x000fda0003f85270 */
[----:B------:R-:W0:Y:S02]  /*14380*/  @P4 LDC.64 R64, c[0x0][0x9e8] ;  /* 0x00027a00ff404b82 */ /* 0x000e240000000a00 */
[----:B0-----:R-:W-:-:S05]  /*14390*/  @P4 IMAD.HI.U32 R4, R2, R64, RZ ;  /* 0x0000004002044227 */ /* 0x001fca00078e00ff */
[----:B------:R-:W-:-:S07]  /*143a0*/  @P4 SHF.R.U32.HI R2, RZ, R65, R4 ;  /* 0x00000041ff024219 */ /* 0x000fce0000011604 */
.L_x_1945:
[----:B------:R-:W-:Y:S05]  /*143b0*/  BSYNC B0 ;  /* 0x0000000000007941 */ /* 0x000fea0003800000 */
.L_x_1943:
[----:B------:R-:W-:-:S04]  /*143c0*/  IMAD R2, R2, R57, -R59 ;  /* 0x0000003902027224 */ /* 0x000fc800078e0a3b */
[----:B------:R-:W-:-:S05]  /*143d0*/  IMAD R2, R229, -0x2, R2 ;  /* 0xfffffffee5027824 */ /* 0x000fca00078e0202 */
[----:B------:R-:W-:Y:S02]  /*143e0*/  VIMNMX R5, R5, R2, !PT ;  /* 0x0000000205057248 */ /* 0x000fe40007fe0100 */
[----:B------:R-:W-:-:S07]  /*143f0*/  VIADDMNMX R0, R2, R57, R0, PT ;  /* 0x0000003902007246 */ /* 0x000fce0003800100 */
.L_x_1942:
[C---:B------:R-:W-:Y:S02]  /*14400*/  ISETP.GE.AND P4, PT, R66.reuse, 0x2, PT ;  /* 0x000000024200780c */ /* 0x040fe40003f86270 */
[----:B------:R-:W-:Y:S02]  /*14410*/  ISETP.GE.AND P6, PT, R66, 0x9, PT ;  /* 0x000000094200780c */ /* 0x000fe40003fc6270 */
[----:B------:R-:W-:Y:S02]  /*14420*/  ISETP.GT.AND P5, PT, R5, 0x1, !P4 ;  /* 0x000000010500780c */ /* 0x000fe400067a4270 */
[----:B------:R-:W-:Y:S02]  /*14430*/  P2R R65, PR, RZ, 0x40 ;  /* 0x00000040ff417803 */ /* 0x000fe40000000000 */
[----:B------:R-:W-:-:S04]  /*14440*/  ISETP.LT.OR P5, PT, R0, 0x2, P5 ;  /* 0x000000020000780c */ /* 0x000fc80002fa1670 */
[----:B------:R-:W-:Y:S02]  /*14450*/  FSEL R82, R25, -INF , !P5 ;  /* 0xff80000019527808 */ /* 0x000fe40006800000 */
[----:B------:R-:W-:Y:S02]  /*14460*/  ISETP.GT.AND P5, PT, R5, 0x8, !P6 ;  /* 0x000000080500780c */ /* 0x000fe400077a4270 */
[----:B------:R-:W-:Y:S02]  /*14470*/  ISETP.GE.AND P6, PT, R66, 0xa, PT ;  /* 0x0000000a4200780c */ /* 0x000fe40003fc6270 */
[----:B------:R-:W-:Y:S02]  /*14480*/  ISETP.LT.OR P5, PT, R0, 0x9, P5 ;  /* 0x000000090000780c */ /* 0x000fe40002fa1670 */
[----:B------:R-:W-:Y:S02]  /*14490*/  P2R R67, PR, RZ, 0x40 ;  /* 0x00000040ff437803 */ /* 0x000fe40000000000 */
[----:B------:R-:W-:-:S02]  /*144a0*/  FSEL R74, R28, -INF , !P5 ;  /* 0xff8000001c4a7808 */ /* 0x000fc40006800000 */
[----:B------:R-:W-:Y:S02]  /*144b0*/  ISETP.GT.AND P5, PT, R5, 0x9, !P6 ;  /* 0x000000090500780c */ /* 0x000fe400077a4270 */
[----:B------:R-:W-:Y:S02]  /*144c0*/  ISETP.GE.AND P6, PT, R66, 0x11, PT ;  /* 0x000000114200780c */ /* 0x000fe40003fc6270 */
[----:B------:R-:W-:-:S04]  /*144d0*/  ISETP.LT.OR P5, PT, R0, 0xa, P5 ;  /* 0x0000000a0000780c */ /* 0x000fc80002fa1670 */
        /* <DEDUP_REMOVED lines=61> */
[----:B------:R-:W-:-:S04]  /*148b0*/  ISETP.GT.AND P6, PT, R5, 0x39, !P6 ;  /* 0x000000390500780c */ /* 0x000fc800077c4270 */
[----:B------:R-:W-:Y:S02]  /*148c0*/  ISETP.LT.OR P6, PT, R0, 0x3a, P6 ;  /* 0x0000003a0000780c */ /* 0x000fe400037c1670 */
[----:B------:R-:W0:Y:S02]  /*148d0*/  SHFL.IDX PT, R0, R3, 0x1, 0x1c1f ;  /* 0x003c1f0003007f89 */ /* 0x000e2400000e0000 */
[----:B------:R-:W-:Y:S02]  /*148e0*/  FSEL R24, R53, -INF , !P6 ;  /* 0xff80000035187808 */ /* 0x000fe40007000000 */
[----:B0-----:R-:W-:Y:S01]  /*148f0*/  VIADDMNMX R76, R0, R61, R76, PT ;  /* 0x0000003d004c7246 */ /* 0x001fe2000380014c */
[----:B------:R-:W-:Y:S01]  /*14900*/  IMAD.IADD R23, R63, 0x1, R0 ;  /* 0x000000013f177824 */ /* 0x000fe200078e0200 */
        /* <DEDUP_REMOVED lines=12> */
.L_x_1948:
[----:B------:R-:W-:-:S13]  /*149d0*/  ISETP.NE.AND P6, PT, R57, 0x1, PT ;  /* 0x000000013900780c */ /* 0x000fda0003fc5270 */
[----:B------:R-:W0:Y:S02]  /*149e0*/  @P6 LDC.64 R32, c[0x0][0x9e8] ;  /* 0x00027a00ff206b82 */ /* 0x000e240000000a00 */
[----:B0-----:R-:W-:-:S05]  /*149f0*/  @P6 IMAD.HI.U32 R32, R0, R32, RZ ;  /* 0x0000002000206227 */ /* 0x001fca00078e00ff */
[----:B------:R-:W-:-:S07]  /*14a00*/  @P6 SHF.R.U32.HI R0, RZ, R33, R32 ;  /* 0x00000021ff006219 */ /* 0x000fce0000011620 */
.L_x_1949:
[----:B------:R-:W-:Y:S05]  /*14a10*/  BSYNC B0 ;  /* 0x0000000000007941 */ /* 0x000fea0003800000 */
.L_x_1947:
[----:B------:R-:W-:-:S04]  /*14a20*/  IMAD R0, R0, R57, -R59 ;  /* 0x0000003900007224 */ /* 0x000fc800078e0a3b */
[----:B------:R-:W-:-:S05]  /*14a30*/  IMAD R0, R229, -0x2, R0 ;  /* 0xfffffffee5007824 */ /* 0x000fca00078e0200 */
[----:B------:R-:W-:Y:S02]  /*14a40*/  VIMNMX R23, R23, R0, !PT ;  /* 0x0000000017177248 */ /* 0x000fe40007fe0100 */
[----:B------:R-:W-:-:S07]  /*14a50*/  VIADDMNMX R76, R0, R57, R76, PT ;  /* 0x00000039004c7246 */ /* 0x000fce000380014c */
.L_x_1946:
[----:B------:R-:W-:Y:S01]  /*14a60*/  ISETP.GT.AND P4, PT, R23, 0x1, !P4 ;  /* 0x000000011700780c */ /* 0x000fe20006784270 */
[----:B------:R-:W-:Y:S01]  /*14a70*/  ULDC UR4, c[0x0][0x988] ;  /* 0x0002620000047ab9 */ /* 0x000fe20000000800 */
[----:B------:R-:W-:Y:S02]  /*14a80*/  ISETP.NE.AND P6, PT, R65, RZ, PT ;  /* 0x000000ff4100720c */ /* 0x000fe40003fc5270 */
[----:B------:R-:W-:Y:S02]  /*14a90*/  ISETP.LT.OR P4, PT, R76, 0x2, P4 ;  /* 0x000000024c00780c */ /* 0x000fe40002781670 */
[----:B------:R-:W-:Y:S02]  /*14aa0*/  FMNMX.FTZ R3, R80, R82, !PT ;  /* 0x0000005250037209 */ /* 0x000fe40007810000 */
[----:B------:R-:W-:Y:S02]  /*14ab0*/  FSEL R32, R27, -INF , !P4 ;  /* 0xff8000001b207808 */ /* 0x000fe40006000000 */
        /* <DEDUP_REMOVED lines=20> */
[----:B------:R-:W-:Y:S02]  /*14c00*/  FMNMX.FTZ R3, R44, R3, !PT ;  /* 0x000000032c037209 */ /* 0x000fe40007810000 */
[----:B------:R-:W-:Y:S02]  /*14c10*/  ISETP.GT.AND P4, PT, R23, 0x11, !P4 ;  /* 0x000000111700780c */ /* 0x000fe40006784270 */
[----:B------:R-:W-:Y:S02]  /*14c20*/  FMNMX.FTZ R3, R4, R3, !PT ;  /* 0x0000000304037209 */ /* 0x000fe40007810000 */
[----:B------:R-:W-:Y:S02]  /*14c30*/  ISETP.LT.OR P4, PT, R76, 0x12, P4 ;  /* 0x000000124c00780c */ /* 0x000fe40002781670 */
[----:B------:R-:W-:-:S02]  /*14c40*/  FMNMX.FTZ R3, R48, R3, !PT ;  /* 0x0000000330037209 */ /* 0x000fc40007810000 */
[----:B------:R-:W-:Y:S02]  /*14c50*/  FSEL R70, R35, -INF , !P4 ;  /* 0xff80000023467808 */ /* 0x000fe40006000000 */
[----:B------:R-:W-:Y:S02]  /*14c60*/  ISETP.NE.AND P4, PT, R71, RZ, PT ;  /* 0x000000ff4700720c */ /* 0x000fe40003f85270 */
[----:B------:R-:W-:Y:S02]  /*14c70*/  FMNMX.FTZ R3, R2, R3, !PT ;  /* 0x0000000302037209 */ /* 0x000fe40007810000 */
[----:B------:R-:W-:Y:S02]  /*14c80*/  ISETP.GT.AND P4, PT, R23, 0x18, !P4 ;  /* 0x000000181700780c */ /* 0x000fe40006784270 */
[----:B------:R-:W-:Y:S02]  /*14c90*/  FMNMX.FTZ R3, R52, R3, !PT ;  /* 0x0000000334037209 */ /* 0x000fe40007810000 */
[----:B------:R-:W-:-:S02]  /*14ca0*/  ISETP.LT.OR P4, PT, R76, 0x19, P4 ;  /* 0x000000194c00780c */ /* 0x000fc40002781670 */
[----:B------:R-:W-:Y:S01]  /*14cb0*/  FMNMX.FTZ R27, R24, R3, !PT ;  /* 0x00000003181b7209 */ /* 0x000fe20007810000 */
[----:B------:R-:W-:Y:S01]  /*14cc0*/  IMAD.U32 R3, RZ, RZ, UR4 ;  /* 0x00000004ff037e24 */ /* 0x000fe2000f8e00ff */
[----:B------:R-:W-:Y:S02]  /*14cd0*/  FSEL R38, R38, -INF , !P4 ;  /* 0xff80000026267808 */ /* 0x000fe40006000000 */
[----:B------:R-:W-:Y:S01]  /*14ce0*/  ISETP.NE.AND P4, PT, R72, RZ, PT ;  /* 0x000000ff4800720c */ /* 0x000fe20003f85270 */
[----:B------:R-:W0:Y:S01]  /*14cf0*/  SHFL.BFLY PT, R78, R27, 0x2, 0x1f ;  /* 0x0c401f001b4e7f89 */ /* 0x000e2200000e0000 */
[----:B------:R-:W-:Y:S02]  /*14d00*/  ISETP.NE.AND P6, PT, R25, RZ, PT ;  /* 0x000000ff1900720c */ /* 0x000fe40003fc5270 */
[C---:B------:R-:W-:Y:S02]  /*14d10*/  ISETP.GT.AND P4, PT, R23.reuse, 0x19, !P4 ;  /* 0x000000191700780c */ /* 0x040fe40006784270 */
[----:B------:R-:W-:-:S02]  /*14d20*/  ISETP.GT.AND P5, PT, R23, 0x38, !P5 ;  /* 0x000000381700780c */ /* 0x000fc40006fa4270 */
[C---:B------:R-:W-:Y:S02]  /*14d30*/  ISETP.LT.OR P4, PT, R76.reuse, 0x1a, P4 ;  /* 0x0000001a4c00780c */ /* 0x040fe40002781670 */
[----:B------:R-:W-:Y:S02]  /*14d40*/  ISETP.LT.OR P5, PT, R76, 0x39, P5 ;  /* 0x000000394c00780c */ /* 0x000fe40002fa1670 */
[----:B------:R-:W-:Y:S02]  /*14d50*/  FSEL R72, R39, -INF , !P4 ;  /* 0xff80000027487808 */ /* 0x000fe40006000000 */
[----:B------:R-:W-:Y:S02]  /*14d60*/  ISETP.NE.AND P4, PT, R37, RZ, PT ;  /* 0x000000ff2500720c */ /* 0x000fe40003f85270 */
[----:B------:R-:W-:Y:S02]  /*14d70*/  FSEL R54, R54, -INF , !P5 ;  /* 0xff80000036367808 */ /* 0x000fe40006800000 */
[----:B------:R-:W-:-:S04]  /*14d80*/  ISETP.GT.AND P4, PT, R23, 0x20, !P4 ;  /* 0x000000201700780c */ /* 0x000fc80006784270 */
[----:B------:R-:W-:Y:S02]  /*14d90*/  ISETP.LT.OR P4, PT, R76, 0x21, P4 ;  /* 0x000000214c00780c */ /* 0x000fe40002781670 */
[----:B0-----:R-:W-:Y:S02]  /*14da0*/  FMNMX.FTZ R78, R27, R78, !PT ;  /* 0x0000004e1b4e7209 */ /* 0x001fe40007810000 */
[----:B------:R-:W-:Y:S02]  /*14db0*/  FSEL R42, R42, -INF , !P4 ;  /* 0xff8000002a2a7808 */ /* 0x000fe40006000000 */
[----:B------:R-:W-:Y:S01]  /*14dc0*/  ISETP.NE.AND P4, PT, R73, RZ, PT ;  /* 0x000000ff4900720c */ /* 0x000fe20003f85270 */
[----:B------:R-:W0:Y:S03]  /*14dd0*/  SHFL.BFLY PT, R5, R78, 0x1, 0x1f ;  /* 0x0c201f004e057f89 */ /* 0x000e2600000e0000 */
[----:B------:R-:W-:-:S04]  /*14de0*/  ISETP.GT.AND P4, PT, R23, 0x21, !P4 ;  /* 0x000000211700780c */ /* 0x000fc80006784270 */
[----:B------:R-:W-:-:S04]  /*14df0*/  ISETP.LT.OR P4, PT, R76, 0x22, P4 ;  /* 0x000000224c00780c */ /* 0x000fc80002781670 */
[----:B------:R-:W-:Y:S02]  /*14e00*/  FSEL R30, R43, -INF , !P4 ;  /* 0xff8000002b1e7808 */ /* 0x000fe40006000000 */
[----:B------:R-:W-:-:S04]  /*14e10*/  ISETP.NE.AND P4, PT, R41, RZ, PT ;  /* 0x000000ff2900720c */ /* 0x000fc80003f85270 */
[----:B------:R-:W-:-:S04]  /*14e20*/  ISETP.GT.AND P4, PT, R23, 0x28, !P4 ;  /* 0x000000281700780c */ /* 0x000fc80006784270 */
[----:B------:R-:W-:Y:S02]  /*14e30*/  ISETP.LT.OR P4, PT, R76, 0x29, P4 ;  /* 0x000000294c00780c */ /* 0x000fe40002781670 */
[----:B0-----:R-:W-:Y:S02]  /*14e40*/  FMNMX.FTZ R5, R78, R5, !PT ;  /* 0x000000054e057209 */ /* 0x001fe40007810000 */
[----:B------:R-:W-:Y:S02]  /*14e50*/  FSEL R46, R46, -INF , !P4 ;  /* 0xff8000002e2e7808 */ /* 0x000fe40006000000 */
[----:B------:R-:W-:Y:S01]  /*14e60*/  ISETP.NE.AND P4, PT, R75, RZ, PT ;  /* 0x000000ff4b00720c */ /* 0x000fe20003f85270 */
[----:B------:R-:W-:-:S03]  /*14e70*/  FMUL.FTZ R25, R5, R3 ;  /* 0x0000000305197220 */ /* 0x000fc60000410000 */
[----:B------:R-:W-:-:S04]  /*14e80*/  ISETP.GT.AND P4, PT, R23, 0x29, !P4 ;  /* 0x000000291700780c */ /* 0x000fc80006784270 */
[----:B------:R-:W-:-:S04]  /*14e90*/  ISETP.LT.OR P4, PT, R76, 0x2a, P4 ;  /* 0x0000002a4c00780c */ /* 0x000fc80002781670 */
[----:B------:R-:W-:Y:S02]  /*14ea0*/  FSEL R0, R47, -INF , !P4 ;  /* 0xff8000002f007808 */ /* 0x000fe40006000000 */
[----:B------:R-:W-:Y:S01]  /*14eb0*/  ISETP.NE.AND P4, PT, R45, RZ, PT ;  /* 0x000000ff2d00720c */ /* 0x000fe20003f85270 */
[----:B------:R-:W0:Y:S01]  /*14ec0*/  @P2 LDC R47, c[0x0][0x450] ;  /* 0x00011400ff2f2b82 */ /* 0x000e220000000800 */
[----:B------:R-:W-:Y:S02]  /*14ed0*/  IMAD.MOV.U32 R45, RZ, RZ, R79 ;  /* 0x000000ffff2d7224 */ /* 0x000fe400078e004f */
[----:B------:R-:W-:-:S04]  /*14ee0*/  ISETP.GT.AND P4, PT, R23, 0x30, !P4 ;  /* 0x000000301700780c */ /* 0x000fc80006784270 */
[----:B------:R-:W-:-:S04]  /*14ef0*/  ISETP.LT.OR P4, PT, R76, 0x31, P4 ;  /* 0x000000314c00780c */ /* 0x000fc80002781670 */
[----:B------:R-:W-:Y:S02]  /*14f00*/  FSEL R50, R50, -INF , !P4 ;  /* 0xff80000032327808 */ /* 0x000fe40006000000 */
[----:B------:R-:W-:Y:S02]  /*14f10*/  ISETP.GT.AND P4, PT, R23, RZ, !P6 ;  /* 0x000000ff1700720c */ /* 0x000fe40007784270 */
[----:B------:R-:W-:Y:S02]  /*14f20*/  ISETP.NE.AND P6, PT, R49, RZ, PT ;  /* 0x000000ff3100720c */ /* 0x000fe40003fc5270 */
[----:B------:R-:W-:Y:S02]  /*14f30*/  ISETP.LT.OR P4, PT, R76, 0x1, P4 ;  /* 0x000000014c00780c */ /* 0x000fe40002781670 */
[----:B------:R-:W-:Y:S02]  /*14f40*/  ISETP.GT.AND P6, PT, R23, 0x39, !P6 ;  /* 0x000000391700780c */ /* 0x000fe400077c4270 */
[----:B------:R-:W-:-:S02]  /*14f50*/  FSEL R26, R26, -INF , !P4 ;  /* 0xff8000001a1a7808 */ /* 0x000fc40006000000 */
[----:B------:R-:W-:Y:S02]  /*14f60*/  FSETP.NEU.FTZ.AND P4, PT, R5, -INF , PT ;  /* 0xff8000000500780b */ /* 0x000fe40003f9d000 */
[----:B------:R-:W-:Y:S02]  /*14f70*/  ISETP.LT.OR P6, PT, R76, 0x3a, P6 ;  /* 0x0000003a4c00780c */ /* 0x000fe400037c1670 */
[----:B------:R-:W-:Y:S02]  /*14f80*/  FSEL R29, R25, RZ, P4 ;  /* 0x000000ff191d7208 */ /* 0x000fe40002000000 */
[----:B------:R-:W-:Y:S02]  /*14f90*/  FMNMX.FTZ R25, R26, R32, !PT ;  /* 0x000000201a197209 */ /* 0x000fe40007810000 */
[----:B------:R-:W-:Y:S01]  /*14fa0*/  ISETP.NE.AND P4, PT, R77, RZ, PT ;  /* 0x000000ff4d00720c */ /* 0x000fe20003f85270 */
[--C-:B------:R-:W-:Y:S01]  /*14fb0*/  FFMA.FTZ R31, R64, R3, -R29.reuse ;  /* 0x00000003401f7223 */ /* 0x100fe2000001081d */
[----:B------:R-:W-:Y:S01]  /*14fc0*/  FMNMX.FTZ R25, R66, R25, !PT ;  /* 0x0000001942197209 */ /* 0x000fe20007810000 */
[-CC-:B------:R-:W-:Y:S01]  /*14fd0*/  FFMA.FTZ R37, R4, R3.reuse, -R29.reuse ;  /* 0x0000000304257223 */ /* 0x180fe2000001081d */
[----:B------:R-:W-:Y:S01]  /*14fe0*/  ISETP.GT.AND P4, PT, R23, 0x31, !P4 ;  /* 0x000000311700780c */ /* 0x000fe20006784270 */
[--C-:B------:R-:W-:Y:S01]  /*14ff0*/  FFMA.FTZ R23, R82, R3, -R29.reuse ;  /* 0x0000000352177223 */ /* 0x100fe2000001081d */
[----:B------:R-:W-:Y:S01]  /*15000*/  FMNMX.FTZ R25, R68, R25, !PT ;  /* 0x0000001944197209 */ /* 0x000fe20007810000 */
[--C-:B------:R-:W-:Y:S01]  /*15010*/  FFMA.FTZ R27, R80, R3, -R29.reuse ;  /* 0x00000003501b7223 */ /* 0x100fe2000001081d */
[----:B------:R-:W-:Y:S01]  /*15020*/  ISETP.LT.OR P4, PT, R76, 0x32, P4 ;  /* 0x000000324c00780c */ /* 0x000fe20002781670 */
[----:B------:R-:W-:Y:S01]  /*15030*/  MUFU.EX2 R196, R23 ;  /* 0x0000001700c47308 */ /* 0x000fe20000000800 */
[----:B------:R-:W-:Y:S01]  /*15040*/  FMNMX.FTZ R25, R34, R25, !PT ;  /* 0x0000001922197209 */ /* 0x000fe20007810000 */
[-CC-:B------:R-:W-:Y:S01]  /*15050*/  FFMA.FTZ R74, R74, R3.reuse, -R29.reuse ;  /* 0x000000034a4a7223 */ /* 0x180fe2000001081d */
[----:B------:R-:W-:Y:S01]  /*15060*/  FSEL R78, R51, -INF , !P4 ;  /* 0xff800000334e7808 */ /* 0x000fe20006000000 */
[--C-:B------:R-:W-:Y:S01]  /*15070*/  FFMA.FTZ R62, R62, R3, -R29.reuse ;  /* 0x000000033e3e7223 */ /* 0x100fe2000001081d */
[----:B------:R-:W-:Y:S01]  /*15080*/  FMNMX.FTZ R25, R70, R25, !PT ;  /* 0x0000001946197209 */ /* 0x000fe20007810000 */
[-CC-:B------:R-:W-:Y:S01]  /*15090*/  FFMA.FTZ R60, R60, R3.reuse, -R29.reuse ;  /* 0x000000033c3c7223 */ /* 0x180fe2000001081d */
[----:B------:R-:W-:Y:S01]  /*150a0*/  FSEL R76, R55, -INF , !P6 ;  /* 0xff800000374c7808 */ /* 0x000fe20007000000 */
[--C-:B------:R-:W-:Y:S01]  /*150b0*/  FFMA.FTZ R58, R58, R3, -R29.reuse ;  /* 0x000000033a3a7223 */ /* 0x100fe2000001081d */
[----:B------:R-:W-:Y:S01]  /*150c0*/  FMNMX.FTZ R25, R38, R25, !PT ;  /* 0x0000001926197209 */ /* 0x000fe20007810000 */
[-CC-:B------:R-:W-:Y:S01]  /*150d0*/  FFMA.FTZ R36, R36, R3.reuse, -R29.reuse ;  /* 0x0000000324247223 */ /* 0x180fe2000001081d */
[-CC-:B------:R-:W-:Y:S01]  /*150e0*/  FFMA.FTZ R40, R40, R3.reuse, -R29.reuse ;  /* 0x0000000328287223 */ /* 0x180fe2000001081d */
[--C-:B------:R-:W-:Y:S01]  /*150f0*/  FFMA.FTZ R28, R28, R3, -R29.reuse ;  /* 0x000000031c1c7223 */ /* 0x100fe2000001081d */
[----:B------:R-:W-:Y:S01]  /*15100*/  FMNMX.FTZ R25, R72, R25, !PT ;  /* 0x0000001948197209 */ /* 0x000fe20007810000 */
[-CC-:B------:R-:W-:Y:S01]  /*15110*/  FFMA.FTZ R44, R44, R3.reuse, -R29.reuse ;  /* 0x000000032c2c7223 */ /* 0x180fe2000001081d */
[-CC-:B------:R-:W-:Y:S01]  /*15120*/  FFMA.FTZ R48, R48, R3.reuse, -R29.reuse ;  /* 0x0000000330307223 */ /* 0x180fe2000001081d */
[--C-:B------:R-:W-:Y:S01]  /*15130*/  FFMA.FTZ R2, R2, R3, -R29.reuse ;  /* 0x0000000302027223 */ /* 0x100fe2000001081d */
[----:B------:R-:W-:Y:S01]  /*15140*/  FMNMX.FTZ R25, R42, R25, !PT ;  /* 0x000000192a197209 */ /* 0x000fe20007810000 */
[-CC-:B------:R-:W-:Y:S01]  /*15150*/  FFMA.FTZ R52, R52, R3.reuse, -R29.reuse ;  /* 0x0000000334347223 */ /* 0x180fe2000001081d */
[----:B------:R-:W-:Y:S01]  /*15160*/  FFMA.FTZ R24, R24, R3, -R29 ;  /* 0x0000000318187223 */ /* 0x000fe2000001081d */
[----:B------:R-:W1:Y:S01]  /*15170*/  MUFU.EX2 R27, R27 ;  /* 0x0000001b001b7308 */ /* 0x000e620000000800 */
[----:B------:R-:W-:-:S04]  /*15180*/  FMNMX.FTZ R25, R30, R25, !PT ;  /* 0x000000191e197209 */ /* 0x000fc80007810000 */
[----:B------:R-:W-:-:S03]  /*15190*/  FMNMX.FTZ R25, R46, R25, !PT ;  /* 0x000000192e197209 */ /* 0x000fc60007810000 */
[----:B------:R-:W-:Y:S01]  /*151a0*/  MUFU.EX2 R74, R74 ;  /* 0x0000004a004a7308 */ /* 0x000fe20000000800 */
[----:B------:R-:W-:-:S04]  /*151b0*/  FMNMX.FTZ R25, R0, R25, !PT ;  /* 0x0000001900197209 */ /* 0x000fc80007810000 */
[----:B------:R-:W-:-:S03]  /*151c0*/  FMNMX.FTZ R25, R50, R25, !PT ;  /* 0x0000001932197209 */ /* 0x000fc60007810000 */
[----:B------:R-:W2:Y:S01]  /*151d0*/  MUFU.EX2 R31, R31 ;  /* 0x0000001f001f7308 */ /* 0x000ea20000000800 */
[----:B------:R-:W-:Y:S01]  /*151e0*/  FMNMX.FTZ R25, R78, R25, !PT ;  /* 0x000000194e197209 */ /* 0x000fe20007810000 */
[----:B-1----:R-:W-:Y:S01]  /*151f0*/  FADD.FTZ R41, R27, R196 ;  /* 0x000000c41b297221 */ /* 0x002fe20000010000 */
[----:B------:R-:W-:Y:S02]  /*15200*/  F2FP.BF16.F32.PACK_AB R196, R196, R27 ;  /* 0x0000001bc4c4723e */ /* 0x000fe400000010ff */
[----:B------:R-:W-:-:S03]  /*15210*/  FMNMX.FTZ R25, R54, R25, !PT ;  /* 0x0000001936197209 */ /* 0x000fc60007810000 */
[----:B------:R-:W-:Y:S01]  /*15220*/  MUFU.EX2 R62, R62 ;  /* 0x0000003e003e7308 */ /* 0x000fe20000000800 */
[----:B------:R-:W-:-:S05]  /*15230*/  FMNMX.FTZ R25, R76, R25, !PT ;  /* 0x000000194c197209 */ /* 0x000fca0007810000 */
[----:B------:R-:W1:Y:S02]  /*15240*/  SHFL.BFLY PT, R64, R25, 0x2, 0x1f ;  /* 0x0c401f0019407f89 */ /* 0x000e6400000e0000 */
[----:B------:R-:W3:Y:S01]  /*15250*/  MUFU.EX2 R33, R60 ;  /* 0x0000003c00217308 */ /* 0x000ee20000000800 */
[----:B--2---:R-:W-:-:S07]  /*15260*/  F2FP.BF16.F32.PACK_AB R198, R31, R74 ;  /* 0x0000004a1fc6723e */ /* 0x004fce00000010ff */
[----:B------:R-:W-:Y:S08]  /*15270*/  MUFU.EX2 R58, R58 ;  /* 0x0000003a003a7308 */ /* 0x000ff00000000800 */
[----:B------:R2:W-:Y:S01]  /*15280*/  MUFU.EX2 R39, R2 ;  /* 0x0000000200277308 */ /* 0x0005e20000000800 */
[----:B---3--:R-:W-:Y:S02]  /*15290*/  F2FP.BF16.F32.PACK_AB R192, R33, R62 ;  /* 0x0000003e21c0723e */ /* 0x008fe400000010ff */
[----:B-1----:R-:W-:-:S05]  /*152a0*/  FMNMX.FTZ R64, R25, R64, !PT ;  /* 0x0000004019407209 */ /* 0x002fca0007810000 */
[----:B------:R-:W1:Y:S01]  /*152b0*/  MUFU.EX2 R35, R36 ;  /* 0x0000002400237308 */ /* 0x000e620000000800 */
[----:B--2---:R-:W-:Y:S01]  /*152c0*/  FADD.FTZ R2, R74, R41 ;  /* 0x000000294a027221 */ /* 0x004fe20000010000 */
[----:B------:R-:W2:Y:S03]  /*152d0*/  SHFL.BFLY PT, R23, R64, 0x1, 0x1f ;  /* 0x0c201f0040177f89 */ /* 0x000ea600000e0000 */
[----:B------:R-:W-:-:S03]  /*152e0*/  FADD.FTZ R43, R31, R2 ;  /* 0x000000021f2b7221 */ /* 0x000fc60000010000 */
[----:B------:R-:W-:Y:S08]  /*152f0*/  MUFU.EX2 R40, R40 ;  /* 0x0000002800287308 */ /* 0x000ff00000000800 */
[----:B------:R3:W4:Y:S01]  /*15300*/  MUFU.EX2 R25, R28 ;  /* 0x0000001c00197308 */ /* 0x0007220000000800 */
[----:B-1----:R-:W-:-:S07]  /*15310*/  F2FP.BF16.F32.PACK_AB R194, R35, R58 ;  /* 0x0000003a23c2723e */ /* 0x002fce00000010ff */
[----:B------:R-:W-:Y:S01]  /*15320*/  MUFU.EX2 R44, R44 ;  /* 0x0000002c002c7308 */ /* 0x000fe20000000800 */
[----:B---3--:R-:W1:Y:S01]  /*15330*/  @P2 LDC R28, c[0x0][0x44c] ;  /* 0x00011300ff1c2b82 */ /* 0x008e620000000800 */
[----:B--2---:R-:W-:-:S04]  /*15340*/  FMNMX.FTZ R4, R64, R23, !PT ;  /* 0x0000001740047209 */ /* 0x004fc80007810000 */
[C---:B------:R-:W-:Y:S01]  /*15350*/  FSETP.NEU.FTZ.AND P4, PT, R4.reuse, -INF , PT ;  /* 0xff8000000400780b */ /* 0x040fe20003f9d000 */
[----:B------:R-:W-:Y:S01]  /*15360*/  FMUL.FTZ R23, R4, R3 ;  /* 0x0000000304177220 */ /* 0x000fe20000410000 */
[----:B------:R-:W2:Y:S01]  /*15370*/  MUFU.EX2 R37, R37 ;  /* 0x0000002500257308 */ /* 0x000ea20000000800 */
[----:B----4-:R-:W-:-:S03]  /*15380*/  F2FP.BF16.F32.PACK_AB R188, R25, R40 ;  /* 0x0000002819bc723e */ /* 0x010fc600000010ff */
[----:B------:R-:W-:-:S04]  /*15390*/  FSEL R29, R23, RZ, P4 ;  /* 0x000000ff171d7208 */ /* 0x000fc80002000000 */
[----:B------:R3:W-:Y:S01]  /*153a0*/  MUFU.EX2 R23, R24 ;  /* 0x0000001800177308 */ /* 0x0007e20000000800 */
[-CC-:B------:R-:W-:Y:S01]  /*153b0*/  FFMA.FTZ R26, R26, R3.reuse, -R29.reuse ;  /* 0x000000031a1a7223 */ /* 0x180fe2000001081d */
[-CC-:B------:R-:W-:Y:S01]  /*153c0*/  FFMA.FTZ R32, R32, R3.reuse, -R29.reuse ;  /* 0x0000000320207223 */ /* 0x180fe2000001081d */
[-CC-:B------:R-:W-:Y:S01]  /*153d0*/  FFMA.FTZ R66, R66, R3.reuse, -R29.reuse ;  /* 0x0000000342427223 */ /* 0x180fe2000001081d */
[-CC-:B------:R-:W-:Y:S01]  /*153e0*/  FFMA.FTZ R68, R68, R3.reuse, -R29.reuse ;  /* 0x0000000344447223 */ /* 0x180fe2000001081d */
[-CC-:B------:R-:W-:Y:S01]  /*153f0*/  FFMA.FTZ R34, R34, R3.reuse, -R29.reuse ;  /* 0x0000000322227223 */ /* 0x180fe2000001081d */
[-CC-:B------:R-:W-:Y:S01]  /*15400*/  FFMA.FTZ R70, R70, R3.reuse, -R29.reuse ;  /* 0x0000000346467223 */ /* 0x180fe2000001081d */
[-CC-:B------:R-:W-:Y:S01]  /*15410*/  FFMA.FTZ R38, R38, R3.reuse, -R29.reuse ;  /* 0x0000000326267223 */ /* 0x180fe2000001081d */
[----:B------:R-:W-:Y:S01]  /*15420*/  MUFU.EX2 R26, R26 ;  /* 0x0000001a001a7308 */ /* 0x000fe20000000800 */
[-C--:B------:R-:W-:Y:S01]  /*15430*/  FFMA.FTZ R72, R72, R3.reuse, -R29 ;  /* 0x0000000348487223 */ /* 0x080fe2000001081d */
[----:B---3--:R-:W-:Y:S01]  /*15440*/  FADD.FTZ R24, R62, R43 ;  /* 0x0000002b3e187221 */ /* 0x008fe20000010000 */
[-CC-:B------:R-:W-:Y:S01]  /*15450*/  FFMA.FTZ R42, R42, R3.reuse, -R29.reuse ;  /* 0x000000032a2a7223 */ /* 0x180fe2000001081d */
[-CC-:B------:R-:W-:Y:S01]  /*15460*/  FFMA.FTZ R30, R30, R3.reuse, -R29.reuse ;  /* 0x000000031e1e7223 */ /* 0x180fe2000001081d */
[-CC-:B------:R-:W-:Y:S01]  /*15470*/  FFMA.FTZ R46, R46, R3.reuse, -R29.reuse ;  /* 0x000000032e2e7223 */ /* 0x180fe2000001081d */
[----:B------:R-:W-:Y:S01]  /*15480*/  FADD.FTZ R43, R33, R24 ;  /* 0x00000018212b7221 */ /* 0x000fe20000010000 */
[-CC-:B------:R-:W-:Y:S01]  /*15490*/  FFMA.FTZ R0, R0, R3.reuse, -R29.reuse ;  /* 0x0000000300007223 */ /* 0x180fe2000001081d */
[----:B------:R-:W3:Y:S01]  /*154a0*/  MUFU.EX2 R197, R32 ;  /* 0x0000002000c57308 */ /* 0x000ee20000000800 */
[-C--:B------:R-:W-:Y:S01]  /*154b0*/  FFMA.FTZ R50, R50, R3.reuse, -R29 ;  /* 0x0000000332327223 */ /* 0x080fe2000001081d */
[----:B------:R-:W-:Y:S01]  /*154c0*/  FADD.FTZ R24, R58, R43 ;  /* 0x0000002b3a187221 */ /* 0x000fe20000010000 */
[-CC-:B------:R-:W-:Y:S01]  /*154d0*/  FFMA.FTZ R78, R78, R3.reuse, -R29.reuse ;  /* 0x000000034e4e7223 */ /* 0x180fe2000001081d */
[-CC-:B------:R-:W-:Y:S01]  /*154e0*/  FFMA.FTZ R54, R54, R3.reuse, -R29.reuse ;  /* 0x0000000336367223 */ /* 0x180fe2000001081d */
[----:B------:R-:W-:Y:S01]  /*154f0*/  FFMA.FTZ R29, R76, R3, -R29 ;  /* 0x000000034c1d7223 */ /* 0x000fe2000001081d */
[----:B------:R-:W-:Y:S01]  /*15500*/  FADD.FTZ R43, R35, R24 ;  /* 0x00000018232b7221 */ /* 0x000fe20000010000 */
[----:B-1----:R-:W-:Y:S01]  /*15510*/  @P2 IMAD.HI.U32 R28, R79, R28, RZ ;  /* 0x0000001c4f1c2227 */ /* 0x002fe200078e00ff */
[----:B------:R-:W1:Y:S01]  /*15520*/  MUFU.EX2 R66, R66 ;  /* 0x0000004200427308 */ /* 0x000e620000000800 */
[----:B--2---:R-:W-:-:S03]  /*15530*/  F2FP.BF16.F32.PACK_AB R190, R37, R44 ;  /* 0x0000002c25be723e */ /* 0x004fc600000010ff */
[----:B0-----:R-:W-:-:S04]  /*15540*/  @P2 SHF.R.U32.HI R45, RZ, R47, R28 ;  /* 0x0000002fff2d2219 */ /* 0x001fc8000001161c */
[----:B------:R-:W0:Y:S01]  /*15550*/  MUFU.EX2 R199, R68 ;  /* 0x0000004400c77308 */ /* 0x000e220000000800 */
[----:B---3--:R-:W-:Y:S01]  /*15560*/  FADD.FTZ R41, R26, R197 ;  /* 0x000000c51a297221 */ /* 0x008fe20000010000 */
[----:B------:R-:W-:-:S06]  /*15570*/  F2FP.BF16.F32.PACK_AB R197, R197, R26 ;  /* 0x0000001ac5c5723e */ /* 0x000fcc00000010ff */
[----:B------:R-:W2:Y:S01]  /*15580*/  MUFU.EX2 R34, R34 ;  /* 0x0000002200227308 */ /* 0x000ea20000000800 */
[----:B-1----:R-:W-:-:S07]  /*15590*/  FADD.FTZ R2, R66, R41 ;  /* 0x0000002942027221 */ /* 0x002fce0000010000 */
[----:B------:R-:W1:Y:S01]  /*155a0*/  MUFU.EX2 R193, R70 ;  /* 0x0000004600c17308 */ /* 0x000e620000000800 */
[C---:B0-----:R-:W-:Y:S01]  /*155b0*/  FADD.FTZ R41, R199.reuse, R2 ;  /* 0x00000002c7297221 */ /* 0x041fe20000010000 */
[----:B------:R-:W-:-:S06]  /*155c0*/  F2FP.BF16.F32.PACK_AB R199, R199, R66 ;  /* 0x00000042c7c7723e */ /* 0x000fcc00000010ff */
[----:B------:R-:W-:Y:S01]  /*155d0*/  MUFU.EX2 R38, R38 ;  /* 0x0000002600267308 */ /* 0x000fe20000000800 */
[----:B--2---:R-:W-:-:S07]  /*155e0*/  FADD.FTZ R2, R34, R41 ;  /* 0x0000002922027221 */ /* 0x004fce0000010000 */
[----:B------:R-:W-:Y:S01]  /*155f0*/  MUFU.EX2 R195, R72 ;  /* 0x0000004800c37308 */ /* 0x000fe20000000800 */
[C---:B-1----:R-:W-:Y:S01]  /*15600*/  FADD.FTZ R41, R193.reuse, R2 ;  /* 0x00000002c1297221 */ /* 0x042fe20000010000 */
[----:B------:R-:W-:Y:S01]  /*15610*/  FADD.FTZ R2, R40, R43 ;  /* 0x0000002b28027221 */ /* 0x000fe20000010000 */
[----:B------:R-:W-:-:S03]  /*15620*/  F2FP.BF16.F32.PACK_AB R193, R193, R34 ;  /* 0x00000022c1c1723e */ /* 0x000fc600000010ff */
[----:B------:R-:W-:Y:S02]  /*15630*/  FADD.FTZ R43, R25, R2 ;  /* 0x00000002192b7221 */ /* 0x000fe40000010000 */
[----:B------:R-:W-:Y:S02]  /*15640*/  MUFU.EX2 R42, R42 ;  /* 0x0000002a002a7308 */ /* 0x000fe40000000800 */
[----:B------:R-:W-:Y:S01]  /*15650*/  FADD.FTZ R2, R44, R43 ;  /* 0x0000002b2c027221 */ /* 0x000fe20000010000 */
[----:B------:R-:W-:-:S04]  /*15660*/  IMAD.IADD R43, R106, 0x1, R45 ;  /* 0x000000016a2b7824 */ /* 0x000fc800078e022d */
[----:B------:R-:W-:Y:S01]  /*15670*/  IMAD.IADD R56, R43, 0x1, R56 ;  /* 0x000000012b387824 */ /* 0x000fe200078e0238 */
[----:B------:R-:W-:Y:S08]  /*15680*/  MUFU.EX2 R189, R30 ;  /* 0x0000001e00bd7308 */ /* 0x000ff00000000800 */
[----:B------:R-:W0:Y:S08]  /*15690*/  MUFU.EX2 R48, R48 ;  /* 0x0000003000307308 */ /* 0x000e300000000800 */
[----:B------:R-:W1:Y:S08]  /*156a0*/  MUFU.EX2 R46, R46 ;  /* 0x0000002e002e7308 */ /* 0x000e700000000800 */
[----:B------:R2:W-:Y:S01]  /*156b0*/  MUFU.EX2 R191, R0 ;  /* 0x0000000000bf7308 */ /* 0x0005e20000000800 */
[----:B0-----:R-:W-:-:S07]  /*156c0*/  F2FP.BF16.F32.PACK_AB R184, R39, R48 ;  /* 0x0000003027b8723e */ /* 0x001fce00000010ff */
[----:B------:R-:W0:Y:S01]  /*156d0*/  MUFU.EX2 R52, R52 ;  /* 0x0000003400347308 */ /* 0x000e220000000800 */
[----:B--2---:R-:W-:-:S04]  /*156e0*/  FADD.FTZ R0, R38, R41 ;  /* 0x0000002926007221 */ /* 0x004fc80000010000 */
[C---:B------:R-:W-:Y:S01]  /*156f0*/  FADD.FTZ R41, R195.reuse, R0 ;  /* 0x00000000c3297221 */ /* 0x040fe20000010000 */
[----:B------:R-:W-:Y:S02]  /*15700*/  F2FP.BF16.F32.PACK_AB R195, R195, R38 ;  /* 0x00000026c3c3723e */ /* 0x000fe400000010ff */
[----:B------:R-:W2:Y:S01]  /*15710*/  MUFU.EX2 R50, R50 ;  /* 0x0000003200327308 */ /* 0x000ea20000000800 */
[----:B------:R-:W-:Y:S01]  /*15720*/  FADD.FTZ R0, R42, R41 ;  /* 0x000000292a007221 */ /* 0x000fe20000010000 */
[----:B------:R-:W-:-:S03]  /*15730*/  FADD.FTZ R41, R37, R2 ;  /* 0x0000000225297221 */ /* 0x000fc60000010000 */
[C---:B------:R-:W-:Y:S01]  /*15740*/  FADD.FTZ R27, R189.reuse, R0 ;  /* 0x00000000bd1b7221 */ /* 0x040fe20000010000 */
[----:B------:R-:W-:Y:S01]  /*15750*/  FADD.FTZ R2, R48, R41 ;  /* 0x0000002930027221 */ /* 0x000fe20000010000 */
[----:B------:R-:W-:Y:S01]  /*15760*/  F2FP.BF16.F32.PACK_AB R189, R189, R42 ;  /* 0x0000002abdbd723e */ /* 0x000fe200000010ff */
[----:B------:R-:W3:Y:S01]  /*15770*/  MUFU.EX2 R185, R78 ;  /* 0x0000004e00b97308 */ /* 0x000ee20000000800 */
[----:B-1----:R-:W-:Y:S01]  /*15780*/  FADD.FTZ R0, R46, R27 ;  /* 0x0000001b2e007221 */ /* 0x002fe20000010000 */
[----:B------:R-:W-:Y:S01]  /*15790*/  FADD.FTZ R27, R39, R2 ;  /* 0x00000002271b7221 */ /* 0x000fe20000010000 */
[----:B0-----:R-:W-:Y:S02]  /*157a0*/  F2FP.BF16.F32.PACK_AB R186, R23, R52 ;  /* 0x0000003417ba723e */ /* 0x001fe400000010ff */
[C---:B------:R-:W-:Y:S01]  /*157b0*/  FADD.FTZ R25, R191.reuse, R0 ;  /* 0x00000000bf197221 */ /* 0x040fe20000010000 */
[----:B------:R-:W-:Y:S01]  /*157c0*/  FADD.FTZ R228, R52, R27 ;  /* 0x0000001b34e47221 */ /* 0x000fe20000010000 */
[----:B------:R-:W-:Y:S01]  /*157d0*/  F2FP.BF16.F32.PACK_AB R191, R191, R46 ;  /* 0x0000002ebfbf723e */ /* 0x000fe200000010ff */
[----:B------:R-:W0:Y:S01]  /*157e0*/  MUFU.EX2 R54, R54 ;  /* 0x0000003600367308 */ /* 0x000e220000000800 */
[----:B--2---:R-:W-:Y:S01]  /*157f0*/  FADD.FTZ R0, R50, R25 ;  /* 0x0000001932007221 */ /* 0x004fe20000010000 */
[----:B------:R-:W-:-:S06]  /*15800*/  FADD.FTZ R228, R23, R228 ;  /* 0x000000e417e47221 */ /* 0x000fcc0000010000 */
[----:B------:R-:W1:Y:S01]  /*15810*/  MUFU.EX2 R29, R29 ;  /* 0x0000001d001d7308 */ /* 0x000e620000000800 */
[C---:B---3--:R-:W-:Y:S01]  /*15820*/  FADD.FTZ R23, R185.reuse, R0 ;  /* 0x00000000b9177221 */ /* 0x048fe20000010000 */
[----:B------:R-:W-:-:S03]  /*15830*/  F2FP.BF16.F32.PACK_AB R185, R185, R50 ;  /* 0x00000032b9b9723e */ /* 0x000fc600000010ff */
[----:B0-----:R-:W-:Y:S01]  /*15840*/  FADD.FTZ R0, R54, R23 ;  /* 0x0000001736007221 */ /* 0x001fe20000010000 */
[----:B------:R-:W-:-:S03]  /*15850*/  VIADD R23, R103, 0xfffffffe ;  /* 0xfffffffe67177836 */ /* 0x000fc60000000000 */
[C---:B-1----:R-:W-:Y:S01]  /*15860*/  FADD.FTZ R227, R29.reuse, R0 ;  /* 0x000000001de37221 */ /* 0x042fe20000010000 */
[----:B------:R-:W-:Y:S01]  /*15870*/  F2FP.BF16.F32.PACK_AB R187, R29, R54 ;  /* 0x000000361dbb723e */ /* 0x000fe200000010ff */
[----:B------:R-:W-:Y:S06]  /*15880*/  @!P3 BRA `(.L_x_1950) ;  /* 0x000000000048b947 */ /* 0x000fec0003800000 */
        /* <DEDUP_REMOVED lines=11> */
.L_x_1952:
[----:B------:R-:W-:-:S13]  /*15940*/  ISETP.NE.AND P4, PT, R57, 0x1, PT ;  /* 0x000000013900780c */ /* 0x000fda0003f85270 */
[----:B------:R-:W0:Y:S02]  /*15950*/  @P4 LDC.64 R24, c[0x0][0x9e8] ;  /* 0x00027a00ff184b82 */ /* 0x000e240000000a00 */
[----:B0-----:R-:W-:-:S05]  /*15960*/  @P4 IMAD.HI.U32 R2, R0, R24, RZ ;  /* 0x0000001800024227 */ /* 0x001fca00078e00ff */
[----:B------:R-:W-:-:S07]  /*15970*/  @P4 SHF.R.U32.HI R0, RZ, R25, R2 ;  /* 0x00000019ff004219 */ /* 0x000fce0000011602 */
.L_x_1953:
[----:B------:R-:W-:Y:S05]  /*15980*/  BSYNC B0 ;  /* 0x0000000000007941 */ /* 0x000fea0003800000 */
.L_x_1951:
[----:B------:R-:W-:-:S05]  /*15990*/  IMAD R57, R0, R57, R57 ;  /* 0x0000003900397224 */ /* 0x000fca00078e0239 */
[----:B------:R-:W-:-:S07]  /*159a0*/  VIMNMX R56, R56, R57, PT ;  /* 0x0000003938387248 */ /* 0x000fce0003fe0100 */
.L_x_1950:
[----:B------:R-:W2:Y:S01]  /*159b0*/  LDL R24, [R1+0x4c] ;  /* 0x00004c0001187983 */ /* 0x000ea20000100800 */
[----:B------:R-:W-:Y:S01]  /*159c0*/  SHF.R.S32.HI R25, RZ, 0x1f, R56 ;  /* 0x0000001fff197819 */ /* 0x000fe20000011438 */
[----:B------:R-:W-:Y:S01]  /*159d0*/  BSSY B0, `(.L_x_1954) ;  /* 0x0000313000007945 */ /* 0x000fe20003800000 */
[----:B------:R-:W-:Y:S01]  /*159e0*/  IMAD.MOV.U32 R2, RZ, RZ, 0x3f800000 ;  /* 0x3f800000ff027424 */ /* 0x000fe200078e00ff */
[----:B------:R-:W-:Y:S02]  /*159f0*/  CS2R R150, SRZ ;  /* 0x0000000000967805 */ /* 0x000fe4000001ff00 */
[----:B------:R-:W-:Y:S01]  /*15a00*/  LEA.HI R25, R25, R56, RZ, 0x6 ;  /* 0x0000003819197211 */ /* 0x000fe200078f30ff */
[----:B------:R-:W-:Y:S01]  /*15a10*/  IMAD.MOV.U32 R0, RZ, RZ, 0x3f800000 ;  /* 0x3f800000ff007424 */ /* 0x000fe200078e00ff */
[----:B------:R-:W-:Y:S02]  /*15a20*/  CS2R R148, SRZ ;  /* 0x0000000000947805 */ /* 0x000fe4000001ff00 */
[----:B------:R-:W-:-:S02]  /*15a30*/  CS2R R146, SRZ ;  /* 0x0000000000927805 */ /* 0x000fc4000001ff00 */
[----:B------:R-:W-:Y:S02]  /*15a40*/  SHF.R.S32.HI R25, RZ, 0x6, R25 ;  /* 0x00000006ff197819 */ /* 0x000fe40000011419 */
        /* <DEDUP_REMOVED lines=60> */
[----:B--2---:R-:W-:-:S04]  /*15e10*/  VIMNMX R24, R24, R25, !PT ;  /* 0x0000001918187248 */ /* 0x004fc80007fe0100 */
[----:B------:R-:W-:Y:S01]  /*15e20*/  ISETP.GE.AND P4, PT, R23, R24, PT ;  /* 0x000000181700720c */ /* 0x000fe20003f86270 */
[----:B------:R0:W-:Y:S02]  /*15e30*/  STL [R1+0x1c], R24 ;  /* 0x00001c1801007387 */ /* 0x0001e40000100800 */
[----:B0-----:R-:W-:-:S10]  /*15e40*/  CS2R R24, SRZ ;  /* 0x0000000000187805 */ /* 0x001fd4000001ff00 */
[----:B------:R-:W-:Y:S05]  /*15e50*/  @!P4 BRA `(.L_x_1955) ;  /* 0x0000002c0028c947 */ /* 0x000fea0003800000 */
[----:B------:R-:W-:Y:S01]  /*15e60*/  BSSY B1, `(.L_x_1956) ;  /* 0x00002c5000017945 */ /* 0x000fe20003800000 */
[----:B------:R-:W-:Y:S02]  /*15e70*/  IMAD.MOV.U32 R2, RZ, RZ, 0x3f800000 ;  /* 0x3f800000ff027424 */ /* 0x000fe400078e00ff */
[----:B------:R-:W-:-:S07]  /*15e80*/  IMAD.MOV.U32 R151, RZ, RZ, RZ ;  /* 0x000000ffff977224 */ /* 0x000fce00078e00ff */
.L_x_1975:
[----:B------:R-:W-:-:S05]  /*15e90*/  VIADD R231, R22, 0x1 ;  /* 0x0000000116e77836 */ /* 0x000fca0000000000 */
[----:B------:R-:W-:-:S04]  /*15ea0*/  ISETP.NE.AND P4, PT, R231, 0x2, PT ;  /* 0x00000002e700780c */ /* 0x000fc80003f85270 */
[----:B------:R-:W-:Y:S02]  /*15eb0*/  SEL R230, RZ, 0x1, P4 ;  /* 0x00000001ffe67807 */ /* 0x000fe40002000000 */
[----:B------:R-:W-:Y:S02]  /*15ec0*/  SEL R231, R231, RZ, P4 ;  /* 0x000000ffe7e77207 */ /* 0x000fe40002000000 */
[----:B------:R-:W-:Y:S01]  /*15ed0*/  LOP3.LUT R230, R219, R230, RZ, 0x3c, !PT ;  /* 0x000000e6dbe67212 */ /* 0x000fe200078e3cff */
[----:B------:R-:W-:Y:S06]  /*15ee0*/  @!P0 BRA `(.L_x_1957) ;  /* 0x0000000000048947 */ /* 0x000fec0003800000 */
[----:B------:R-:W-:Y:S01]  /*15ef0*/  BPT.TRAP 0x1 ;  /* 0x000000040000795c */ /* 0x000fe20000300000 */
.L_x_1957:
[----:B------:R-:W-:Y:S01]  /*15f00*/  IMAD R232, R231, 0x8, R16 ;  /* 0x00000008e7e87824 */ /* 0x000fe200078e0210 */
[----:B------:R-:W-:-:S04]  /*15f10*/  SHF.L.U32 R153, R230, 0x1f, RZ ;  /* 0x0000001fe6997819 */ /* 0x000fc800000006ff */
[----:B------:R0:W1:Y:S01]  /*15f20*/  SYNCS.PHASECHK.TRANS64.TRYWAIT P4, [R232+URZ+0x30830], R153 ;  /* 0x03083099e80075a7 */ /* 0x000062000808017f */
[----:B------:R-:W-:Y:S05]  /*15f30*/  @!P0 BRA `(.L_x_1958) ;  /* 0x0000000000048947 */ /* 0x000fea0003800000 */
[----:B------:R-:W-:Y:S01]  /*15f40*/  BPT.TRAP 0x1 ;  /* 0x000000040000795c */ /* 0x000fe20000300000 */
.L_x_1958:
[----:B------:R-:W2:Y:S01]  /*15f50*/  LDL R3, [R1+0x20] ;  /* 0x0000200001037983 */ /* 0x000ea20000100800 */
[----:B------:R-:W-:Y:S01]  /*15f60*/  BSSY B2, `(.L_x_1959) ;  /* 0x0000007000027945 */ /* 0x000fe20003800000 */
[----:B--2---:R-:W-:-:S04]  /*15f70*/  IMAD R152, R231, 0x800, R3 ;  /* 0x00000800e7987824 */ /* 0x004fc800078e0203 */
[C---:B------:R-:W-:Y:S02]  /*15f80*/  VIADD R154, R152.reuse, 0x2 ;  /* 0x00000002989a7836 */ /* 0x040fe40000000000 */
[----:B------:R-:W-:Y:S01]  /*15f90*/  VIADD R3, R152, 0x4 ;  /* 0x0000000498037836 */ /* 0x000fe20000000000 */
[----:B-1----:R-:W-:Y:S06]  /*15fa0*/  @P4 BRA `(.L_x_1960) ;  /* 0x0000000000084947 */ /* 0x002fec0003800000 */
[----:B------:R-:W1:Y:S02]  /*15fb0*/  SYNCS.PHASECHK.TRANS64.TRYWAIT P4, [R232+URZ+0x30830], R153 ;  /* 0x03083099e80075a7 */ /* 0x000e64000808017f */
[----:B-1----:R-:W-:Y:S05]  /*15fc0*/  @!P4 BRA `(.L_x_1961) ;  /* 0x0000016000e8c947 */ /* 0x002fea0003800000 */
.L_x_1960:
[----:B------:R-:W-:Y:S05]  /*15fd0*/  BSYNC B2 ;  /* 0x0000000000027941 */ /* 0x000fea0003800000 */
.L_x_1959:
[----:B------:R-:W-:Y:S01]  /*15fe0*/  R2UR UR4, R154 ;  /* 0x000000009a0472ca */ /* 0x000fe200000e0000 */
[----:B------:R-:W-:Y:S01]  /*15ff0*/  IMAD.MOV.U32 R154, RZ, RZ, R3 ;  /* 0x000000ffff9a7224 */ /* 0x000fe200078e0003 */
[----:B------:R-:W-:Y:S01]  /*16000*/  STL [R1+0xc0], R17 ;  /* 0x0000c01101007387 */ /* 0x000fe20000100800 */
[----:B------:R-:W-:Y:S02]  /*16010*/  IMAD.MOV.U32 R155, RZ, RZ, 0x40000040 ;  /* 0x40000040ff9b7424 */ /* 0x000fe400078e00ff */
[-C--:B------:R-:W-:Y:S01]  /*16020*/  FMUL.FTZ R24, R24, R0.reuse ;  /* 0x0000000018187220 */ /* 0x080fe20000410000 */
[C---:B------:R-:W-:Y:S01]  /*16030*/  VIADD R156, R152.reuse, 0x6 ;  /* 0x00000006989c7836 */ /* 0x040fe20000000000 */
[----:B------:R2:W-:Y:S01]  /*16040*/  STL [R1+0xbc], R16 ;  /* 0x0000bc1001007387 */ /* 0x0005e20000100800 */
[----:B------:R-:W-:Y:S01]  /*16050*/  VIADD R158, R152, 0x204 ;  /* 0x00000204989e7836 */ /* 0x000fe20000000000 */
[C---:B------:R-:W-:Y:S01]  /*16060*/  R2UR UR5, R155.reuse ;  /* 0x000000009b0572ca */ /* 0x040fe200000e0000 */
[----:B01----:R-:W-:Y:S01]  /*16070*/  IMAD.MOV.U32 R153, RZ, RZ, 0x40000040 ;  /* 0x40000040ff997424 */ /* 0x003fe200078e00ff */
[----:B------:R-:W-:Y:S01]  /*16080*/  STL [R1+0xb8], R5 ;  /* 0x0000b80501007387 */ /* 0x000fe20000100800 */
[----:B------:R-:W-:Y:S01]  /*16090*/  R2UR UR58, R156 ;  /* 0x000000009c3a72ca */ /* 0x000fe200000e0000 */
[----:B------:R-:W-:Y:S01]  /*160a0*/  VIADD R156, R152, 0x202 ;  /* 0x00000202989c7836 */ /* 0x000fe20000000000 */
[----:B------:R-:W-:Y:S01]  /*160b0*/  R2UR UR14, R158 ;  /* 0x000000009e0e72ca */ /* 0x000fe200000e0000 */
[----:B------:R0:W-:Y:S01]  /*160c0*/  STL [R1+0xb4], R4 ;  /* 0x0000b40401007387 */ /* 0x0001e20000100800 */
[----:B------:R-:W-:Y:S01]  /*160d0*/  VIADD R158, R152, 0x400 ;  /* 0x00000400989e7836 */ /* 0x000fe20000000000 */
[----:B--2---:R-:W-:Y:S01]  /*160e0*/  MOV R16, UR38 ;  /* 0x0000002600107c02 */ /* 0x004fe20008000f00 */
[----:B------:R-:W-:Y:S01]  /*160f0*/  IMAD.MOV.U32 R157, RZ, RZ, 0x40000040 ;  /* 0x40000040ff9d7424 */ /* 0x000fe200078e00ff */
[----:B------:R-:W-:Y:S01]  /*16100*/  R2UR UR38, R154 ;  /* 0x000000009a2672ca */ /* 0x000fe200000e0000 */
[----:B------:R-:W-:Y:S01]  /*16110*/  VIADD R154, R152, 0x200 ;  /* 0x00000200989a7836 */ /* 0x000fe20000000000 */
[----:B------:R-:W-:Y:S01]  /*16120*/  R2UR UR10, R156 ;  /* 0x000000009c0a72ca */ /* 0x000fe200000e0000 */
[----:B------:R-:W-:Y:S01]  /*16130*/  VIADD R156, R152, 0x402 ;  /* 0x00000402989c7836 */ /* 0x000fe20000000000 */
[----:B------:R-:W-:Y:S01]  /*16140*/  R2UR UR22, R158 ;  /* 0x000000009e1672ca */ /* 0x000fe200000e0000 */
[----:B------:R-:W-:Y:S01]  /*16150*/  VIADD R158, R152, 0x406 ;  /* 0x00000406989e7836 */ /* 0x000fe20000000000 */
[----:B0-----:R-:W-:Y:S01]  /*16160*/  MOV R4, UR39 ;  /* 0x0000002700047c02 */ /* 0x001fe20008000f00 */
[----:B------:R-:W-:Y:S01]  /*16170*/  IMAD.MOV.U32 R159, RZ, RZ, 0x40000040 ;  /* 0x40000040ff9f7424 */ /* 0x000fe200078e00ff */
[----:B------:R-:W-:Y:S01]  /*16180*/  R2UR UR6, R154 ;  /* 0x000000009a0672ca */ /* 0x000fe200000e0000 */
[----:B------:R-:W-:Y:S01]  /*16190*/  VIADD R154, R152, 0x206 ;  /* 0x00000206989a7836 */ /* 0x000fe20000000000 */
[----:B------:R-:W-:Y:S01]  /*161a0*/  R2UR UR39, R155 ;  /* 0x000000009b2772ca */ /* 0x000fe200000e0000 */
[----:B------:R0:W-:Y:S01]  /*161b0*/  STL [R1+0x18], R4 ;  /* 0x0000180401007387 */ /* 0x0001e20000100800 */
[----:B------:R-:W-:Y:S01]  /*161c0*/  MOV R5, UR37 ;  /* 0x0000002500057c02 */ /* 0x000fe20008000f00 */
[-C--:B------:R-:W-:Y:S01]  /*161d0*/  FMUL.FTZ R25, R25, R0.reuse ;  /* 0x0000000019197220 */ /* 0x080fe20000410000 */
[----:B------:R-:W-:Y:S01]  /*161e0*/  R2UR UR18, R154 ;  /* 0x000000009a1272ca */ /* 0x000fe200000e0000 */
[----:B------:R-:W-:Y:S01]  /*161f0*/  VIADD R154, R152, 0x404 ;  /* 0x00000404989a7836 */ /* 0x000fe20000000000 */
[----:B------:R-:W-:Y:S01]  /*16200*/  MOV R3, UR38 ;  /* 0x0000002600037c02 */ /* 0x000fe20008000f00 */
[----:B------:R-:W-:Y:S01]  /*16210*/  UMOV UR38, UR4 ;  /* 0x0000000400267c82 */ /* 0x000fe20008000000 */
[----:B------:R-:W-:Y:S01]  /*16220*/  R2UR UR26, R156 ;  /* 0x000000009c1a72ca */ /* 0x000fe200000e0000 */
[----:B------:R-:W-:Y:S01]  /*16230*/  VIADD R156, R152, 0x604 ;  /* 0x00000604989c7836 */ /* 0x000fe20000000000 */
[----:B------:R-:W-:Y:S01]  /*16240*/  R2UR UR30, R154 ;  /* 0x000000009a1e72ca */ /* 0x000fe200000e0000 */
[----:B------:R-:W-:Y:S01]  /*16250*/  VIADD R154, R152, 0x600 ;  /* 0x00000600989a7836 */ /* 0x000fe20000000000 */
[----:B0-----:R-:W-:Y:S01]  /*16260*/  MOV R4, UR36 ;  /* 0x0000002400047c02 */ /* 0x001fe20008000f00 */
[-C--:B------:R-:W-:Y:S01]  /*16270*/  FMUL.FTZ R28, R28, R0.reuse ;  /* 0x000000001c1c7220 */ /* 0x080fe20000410000 */
[----:B------:R-:W-:Y:S01]  /*16280*/  MOV R236, UR39 ;  /* 0x0000002700ec7c02 */ /* 0x000fe20008000f00 */
[----:B------:R-:W-:Y:S01]  /*16290*/  UMOV UR39, UR5 ;  /* 0x0000000500277c82 */ /* 0x000fe20008000000 */
[----:B------:R-:W-:Y:S01]  /*162a0*/  MOV R17, UR38 ;  /* 0x0000002600117c02 */ /* 0x000fe20008000f00 */
[-C--:B------:R-:W-:Y:S01]  /*162b0*/  FMUL.FTZ R29, R29, R0.reuse ;  /* 0x000000001d1d7220 */ /* 0x080fe20000410000 */
[----:B------:R-:W-:Y:S01]  /*162c0*/  MOV R160, UR39 ;  /* 0x0000002700a07c02 */ /* 0x000fe20008000f00 */
[-C--:B------:R-:W-:Y:S01]  /*162d0*/  FMUL.FTZ R32, R32, R0.reuse ;  /* 0x0000000020207220 */ /* 0x080fe20000410000 */
[----:B------:R-:W-:Y:S01]  /*162e0*/  R2UR UR34, R158 ;  /* 0x000000009e2272ca */ /* 0x000fe200000e0000 */
[----:B------:R-:W-:Y:S01]  /*162f0*/  VIADD R158, R152, 0x602 ;  /* 0x00000602989e7836 */ /* 0x000fe20000000000 */
[----:B------:R-:W-:Y:S01]  /*16300*/  R2UR UR42, R154 ;  /* 0x000000009a2a72ca */ /* 0x000fe200000e0000 */
[C---:B------:R-:W-:Y:S01]  /*16310*/  VIADD R154, R152.reuse, 0x606 ;  /* 0x00000606989a7836 */ /* 0x040fe20000000000 */
[----:B------:R-:W-:Y:S01]  /*16320*/  R2UR UR38, R152 ;  /* 0x00000000982672ca */ /* 0x000fe200000e0000 */
[-C--:B------:R-:W-:Y:S01]  /*16330*/  FMUL.FTZ R33, R33, R0.reuse ;  /* 0x0000000021217220 */ /* 0x080fe20000410000 */
[----:B------:R-:W-:Y:S01]  /*16340*/  R2UR UR39, R153 ;  /* 0x00000000992772ca */ /* 0x000fe200000e0000 */
[-C--:B------:R-:W-:Y:S01]  /*16350*/  FMUL.FTZ R36, R36, R0.reuse ;  /* 0x0000000024247220 */ /* 0x080fe20000410000 */
[----:B------:R-:W-:Y:S01]  /*16360*/  R2UR UR36, R6 ;  /* 0x00000000062472ca */ /* 0x000fe200000e0000 */
[----:B------:R-:W-:Y:S01]  /*16370*/  FMUL.FTZ R37, R37, R0 ;  /* 0x0000000025257220 */ /* 0x000fe20000410000 */
[----:B------:R-:W-:Y:S01]  /*16380*/  R2UR UR37, R7 ;  /* 0x00000000072572ca */ /* 0x000fe200000e0000 */
        /* <DEDUP_REMOVED lines=64> */
[----:B------:R-:W-:Y:S01]  /*16790*/  R2UR UR59, R157 ;  /* 0x000000009d3b72ca */ /* 0x000fe200000e0000 */
[----:B------:R-:W-:Y:S01]  /*167a0*/  IMAD.MOV.U32 R2, RZ, RZ, R160 ;  /* 0x000000ffff027224 */ /* 0x000fe200078e00a0 */
[----:B------:R-:W-:Y:S01]  /*167b0*/  R2UR UR7, R155 ;  /* 0x000000009b0772ca */ /* 0x000fe200000e0000 */
[-C--:B------:R-:W-:Y:S01]  /*167c0*/  FMUL.FTZ R40, R40, R0.reuse ;  /* 0x0000000028287220 */ /* 0x080fe20000410000 */
        /* <DEDUP_REMOVED lines=28> */
[----:B------:R-:W-:Y:S01]  /*16990*/  WARPGROUP.ARRIVE ;  /* 0x00000000000079c5 */ /* 0x000fe20000000000 */
[-C--:B------:R-:W-:Y:S01]  /*169a0*/  FMUL.FTZ R69, R69, R0.reuse ;  /* 0x0000000045457220 */ /* 0x080fe20000410000 */
[-C--:B------:R-:W-:Y:S01]  /*169b0*/  FMUL.FTZ R72, R72, R0.reuse ;  /* 0x0000000048487220 */ /* 0x080fe20000410000 */
[-C--:B------:R-:W-:Y:S01]  /*169c0*/  FMUL.FTZ R73, R73, R0.reuse ;  /* 0x0000000049497220 */ /* 0x080fe20000410000 */
[-C--:B------:R-:W-:Y:S01]  /*169d0*/  FMUL.FTZ R76, R76, R0.reuse ;  /* 0x000000004c4c7220 */ /* 0x080fe20000410000 */
[-C--:B------:R-:W-:Y:S01]  /*169e0*/  FMUL.FTZ R77, R77, R0.reuse ;  /* 0x000000004d4d7220 */ /* 0x080fe20000410000 */
[----:B------:R-:W-:Y:S01]  /*169f0*/  HGMMA.64x64x16.F32.BF16 R152, gdesc[UR36], RZ, !UPT, gsb0 ;  /* 0x00e00000249879f0 */ /* 0x000fe2000c0018ff */
        /* <DEDUP_REMOVED lines=41> */
[----:B------:R-:W2:Y:S01]  /*16c90*/  LDL.LU R0, [R1+0x18] ;  /* 0x0000180001007983 */ /* 0x000ea20000300800 */
[----:B------:R-:W-:-:S02]  /*16ca0*/  R2UR UR57, R217 ;  /* 0x00000000d93972ca */ /* 0x000fc400000e0000 */
[----:B------:R-:W-:Y:S01]  /*16cb0*/  R2UR UR4, R214 ;  /* 0x00000000d60472ca */ /* 0x000fe200000e0000 */
[----:B------:R0:W5:Y:S01]  /*16cc0*/  LDL.LU R17, [R1+0xc0] ;  /* 0x0000c00001117983 */ /* 0x0001620000300800 */
[----:B------:R-:W-:Y:S02]  /*16cd0*/  WARPGROUP.DEPBAR.LE gsb0, 0x0 ;  /* 0x00008000000079c5 */ /* 0x000fe40000010000 */
[----:B------:R-:W-:-:S06]  /*16ce0*/  WARPGROUP.ARRIVE ;  /* 0x00000000000079c5 */ /* 0x000fcc0000000000 */
[----:B------:R-:W-:Y:S01]  /*16cf0*/  HGMMA.64x64x16.F32.BF16 R152, gdesc[UR36], R152, gsb0 ;  /* 0x00e00000249879f0 */ /* 0x000fe20008001898 */
[----:B------:R-:W-:Y:S02]  /*16d00*/  R2UR UR39, R236 ;  /* 0x00000000ec2772ca */ /* 0x000fe400000e0000 */
[----:B------:R-:W-:Y:S02]  /*16d10*/  R2UR UR38, R3 ;  /* 0x00000000032672ca */ /* 0x000fe400000e0000 */
[----:B------:R-:W-:Y:S02]  /*16d20*/  R2UR UR36, R222 ;  /* 0x00000000de2472ca */ /* 0x000fe400000e0000 */
[----:B------:R-:W-:Y:S01]  /*16d30*/  R2UR UR37, R223 ;  /* 0x00000000df2572ca */ /* 0x000fe200000e0000 */
[----:B------:R-:W-:Y:S02]  /*16d40*/  WARPGROUP.DEPBAR.LE gsb0, 0x0 ;  /* 0x00008000000079c5 */ /* 0x000fe40000010000 */
[----:B------:R-:W-:-:S10]  /*16d50*/  WARPGROUP.ARRIVE ;  /* 0x00000000000079c5 */ /* 0x000fd40000000000 */
[----:B------:R-:W-:Y:S03]  /*16d60*/  HGMMA.64x64x16.F32.BF16 R152, gdesc[UR36], R152, gsb0 ;  /* 0x00e00000249879f0 */ /* 0x000fe60008001898 */
[----:B------:R-:W-:Y:S02]  /*16d70*/  WARPGROUP.DEPBAR.LE gsb0, 0x0 ;  /* 0x00008000000079c5 */ /* 0x000fe40000010000 */
[----:B------:R-:W-:-:S06]  /*16d80*/  WARPGROUP.ARRIVE ;  /* 0x00000000000079c5 */ /* 0x000fcc0000000000 */
[----:B------:R-:W-:Y:S01]  /*16d90*/  HGMMA.64x64x16.F32.BF16 R152, gdesc[UR56], R152, gsb0 ;  /* 0x00e00000389879f0 */ /* 0x000fe20008001898 */
[----:B------:R-:W-:Y:S02]  /*16da0*/  R2UR UR5, R215 ;  /* 0x00000000d70572ca */ /* 0x000fe400000e0000 */
[----:B------:R-:W-:Y:S02]  /*16db0*/  WARPGROUP.DEPBAR.LE gsb0, 0x0 ;  /* 0x00008000000079c5 */ /* 0x000fe40000010000 */
[----:B------:R-:W-:-:S09]  /*16dc0*/  WARPGROUP.ARRIVE ;  /* 0x00000000000079c5 */ /* 0x000fd20000000000 */
[----:B------:R-:W-:Y:S01]  /*16dd0*/  HGMMA.64x64x16.F32.BF16 R152, gdesc[UR4], R152, gsb0 ;  /* 0x00e00000049879f0 */ /* 0x000fe20008001898 */
[----:B------:R-:W-:Y:S02]  /*16de0*/  R2UR UR8, R212 ;  /* 0x00000000d40872ca */ /* 0x000fe400000e0000 */
[----:B------:R-:W-:Y:S01]  /*16df0*/  R2UR UR9, R213 ;  /* 0x00000000d50972ca */ /* 0x000fe200000e0000 */
[----:B------:R-:W-:Y:S02]  /*16e00*/  WARPGROUP.DEPBAR.LE gsb0, 0x0 ;  /* 0x00008000000079c5 */ /* 0x000fe40000010000 */
[----:B------:R-:W-:-:S10]  /*16e10*/  WARPGROUP.ARRIVE ;  /* 0x00000000000079c5 */ /* 0x000fd40000000000 */
        /* <DEDUP_REMOVED lines=32> */
[----:B------:R-:W-:Y:S02]  /*17020*/  R2UR UR41, R15 ;  /* 0x000000000f2972ca */ /* 0x000fe400000e0000 */
[----:B------:R-:W-:Y:S02]  /*17030*/  R2UR UR38, R16 ;  /* 0x00000000102672ca */ /* 0x000fe400000e0000 */
[----:B------:R0:W5:Y:S01]  /*17040*/  LDL.LU R16, [R1+0xbc] ;  /* 0x0000bc0001107983 */ /* 0x0001620000300800 */
[----:B------:R-:W-:Y:S02]  /*17050*/  R2UR UR37, R5 ;  /* 0x00000000052572ca */ /* 0x000fe400000e0000 */
[----:B------:R-:W-:Y:S01]  /*17060*/  R2UR UR36, R4 ;  /* 0x00000000042472ca */ /* 0x000fe200000e0000 */
[----:B------:R0:W5:Y:S04]  /*17070*/  LDL.LU R5, [R1+0xb8] ;  /* 0x0000b80001057983 */ /* 0x0001680000300800 */
[----:B------:R0:W5:Y:S01]  /*17080*/  LDL.LU R4, [R1+0xb4] ;  /* 0x0000b40001047983 */ /* 0x0001620000300800 */
[----:B------:R-:W-:-:S02]  /*17090*/  WARPGROUP.DEPBAR.LE gsb0, 0x0 ;  /* 0x00008000000079c5 */ /* 0x000fc40000010000 */
[----:B------:R-:W-:-:S06]  /*170a0*/  WARPGROUP.ARRIVE ;  /* 0x00000000000079c5 */ /* 0x000fcc0000000000 */
        /* <DEDUP_REMOVED lines=16> */
[----:B--2---:R-:W-:Y:S02]  /*171b0*/  R2UR UR39, R0 ;  /* 0x00000000002772ca */ /* 0x004fe400000e0000 */
[----:B------:R-:W-:Y:S02]  /*171c0*/  WARPGROUP.DEPBAR.LE gsb0, 0x0 ;  /* 0x00008000000079c5 */ /* 0x000fe40000010000 */
[----:B0-----:R-:W-:Y:S11]  /*171d0*/  @!P0 BRA `(.L_x_1962) ;  /* 0x0000000000048947 */ /* 0x001ff60003800000 */
[----:B------:R-:W-:Y:S01]  /*171e0*/  BPT.TRAP 0x1 ;  /* 0x000000040000795c */ /* 0x000fe20000300000 */
.L_x_1962:
[----:B------:R-:W-:Y:S01]  /*171f0*/  SHF.L.U32 R2, R219, 0x1f, RZ ;  /* 0x0000001fdb027819 */ /* 0x000fe200000006ff */
[----:B-----5:R-:W-:-:S04]  /*17200*/  IMAD R0, R22, 0x8, R16 ;  /* 0x0000000816007824 */ /* 0x020fc800078e0210 */
[----:B------:R0:W1:Y:S01]  /*17210*/  SYNCS.PHASECHK.TRANS64.TRYWAIT P4, [R0+URZ+0x30850], R2 ;  /* 0x03085002000075a7 */ /* 0x000062000808017f */
[----:B------:R-:W-:Y:S05]  /*17220*/  @!P0 BRA `(.L_x_1963) ;  /* 0x0000000000048947 */ /* 0x000fea0003800000 */
[----:B------:R-:W-:Y:S01]  /*17230*/  BPT.TRAP 0x1 ;  /* 0x000000040000795c */ /* 0x000fe20000300000 */
.L_x_1963:
[----:B------:R-:W-:Y:S04]  /*17240*/  BSSY B2, `(.L_x_1964) ;  /* 0x0000004000027945 */ /* 0x000fe80003800000 */
[----:B-1----:R-:W-:Y:S05]  /*17250*/  @P4 BRA `(.L_x_1965) ;  /* 0x0000000000084947 */ /* 0x002fea0003800000 */
[----:B------:R-:W1:Y:S02]  /*17260*/  SYNCS.PHASECHK.TRANS64.TRYWAIT P4, [R0+URZ+0x30850], R2 ;  /* 0x03085002000075a7 */ /* 0x000e64000808017f */
[----:B-1----:R-:W-:Y:S05]  /*17270*/  @!P4 BRA `(.L_x_1966) ;  /* 0x000001500050c947 */ /* 0x002fea0003800000 */
.L_x_1965:
[----:B------:R-:W-:Y:S05]  /*17280*/  BSYNC B2 ;  /* 0x0000000000027941 */ /* 0x000fea0003800000 */
.L_x_1964:
[----:B01----:R-:W-:Y:S01]  /*17290*/  VIADD R2, R16, 0x400 ;  /* 0x0000040010027836 */ /* 0x003fe20000000000 */
[----:B------:R-:W2:Y:S01]  /*172a0*/  LDL R219, [R1+0x48] ;  /* 0x0000480001db7983 */ /* 0x000ea20000100800 */
[----:B------:R-:W-:Y:S01]  /*172b0*/  IMAD.MOV.U32 R3, RZ, RZ, 0x40000040 ;  /* 0x40000040ff037424 */ /* 0x000fe200078e00ff */
[----:B------:R-:W-:Y:S01]  /*172c0*/  WARPGROUP.ARRIVE ;  /* 0x00000000000079c5 */ /* 0x000fe20000000000 */
[----:B------:R-:W-:Y:S01]  /*172d0*/  @!P1 VIADD R232, R232, 0x30840 ;  /* 0x00030840e8e89836 */ /* 0x000fe20000000000 */
[----:B------:R-:W-:Y:S01]  /*172e0*/  SHF.R.U32.HI R2, RZ, 0x4, R2 ;  /* 0x00000004ff027819 */ /* 0x000fe20000011602 */
[----:B------:R-:W-:-:S03]  /*172f0*/  ULDC UR4, c[0x0][0x9dc] ;  /* 0x0002770000047ab9 */ /* 0x000fc60000000800 */
[----:B------:R-:W-:-:S04]  /*17300*/  LOP3.LUT R2, R2, 0x3fff, RZ, 0xc0, !PT ;  /* 0x00003fff02027812 */ /* 0x000fc800078ec0ff */
[----:B------:R-:W-:-:S05]  /*17310*/  LOP3.LUT R2, R2, 0x2000000, RZ, 0xfc, !PT ;  /* 0x0200000002027812 */ /* 0x000fca00078efcff */
[----:B------:R-:W-:Y:S01]  /*17320*/  IMAD R2, R22, 0x800, R2 ;  /* 0x0000080016027824 */ /* 0x000fe200078e0202 */
[----:B------:R-:W-:Y:S01]  /*17330*/  R2UR UR7, R3 ;  /* 0x00000000030772ca */ /* 0x000fe200000e0000 */
[----:B------:R-:W2:Y:S01]  /*17340*/  LDL R22, [R1+0x2c] ;  /* 0x00002c0001167983 */ /* 0x000ea20000100800 */
[----:B------:R-:W-:Y:S01]  /*17350*/  IMAD.MOV.U32 R3, RZ, RZ, 0x40000040 ;  /* 0x40000040ff037424 */ /* 0x000fe200078e00ff */
[----:B------:R-:W-:Y:S02]  /*17360*/  @!P1 PRMT R232, RZ, 0x654, R232 ;  /* 0x00000654ffe89816 */ /* 0x000fe400000000e8 */
[----:B------:R-:W-:-:S13]  /*17370*/  R2UR UR6, R2 ;  /* 0x00000000020672ca */ /* 0x000fda00000e0000 */
[----:B------:R-:W-:Y:S03]  /*17380*/  HGMMA.64x256x16.F32.BF16 R24, R196, gdesc[UR4].tnspB, R24, gsb0 ;  /* 0x43e00004c4187df0 */ /* 0x000fe60008001818 */
[----:B------:R-:W-:Y:S02]  /*17390*/  WARPGROUP.DEPBAR.LE gsb0, 0x0 ;  /* 0x00008000000079c5 */ /* 0x000fe40000010000 */
[----:B------:R-:W-:Y:S01]  /*173a0*/  VIADD R196, R2, 0x80 ;  /* 0x0000008002c47836 */ /* 0x000fe20000000000 */
[----:B------:R-:W-:Y:S01]  /*173b0*/  WARPGROUP.ARRIVE ;  /* 0x00000000000079c5 */ /* 0x000fe20000000000 */
[----:B------:R-:W-:-:S03]  /*173c0*/  IMAD.MOV.U32 R197, RZ, RZ, 0x40000040 ;  /* 0x40000040ffc57424 */ /* 0x000fc600078e00ff */
[----:B------:R-:W-:Y:S02]  /*173d0*/  R2UR UR6, R196 ;  /* 0x00000000c40672ca */ /* 0x000fe400000e0000 */
[----:B------:R-:W-:-:S15]  /*173e0*/  R2UR UR7, R197 ;  /* 0x00000000c50772ca */ /* 0x000fde00000e0000 */
[----:B------:R-:W-:-:S01]  /*173f0*/  NOP ;  /* 0x0000000000007918 */ /* 0x000fc20000000000 */
[----:B------:R-:W-:Y:S03]  /*17400*/  HGMMA.64x256x16.F32.BF16 R24, R192, gdesc[UR4].tnspB, R24, gsb0 ;  /* 0x43e00004c0187df0 */ /* 0x000fe60008001818 */
[----:B------:R-:W-:Y:S02]  /*17410*/  WARPGROUP.DEPBAR.LE gsb0, 0x0 ;  /* 0x00008000000079c5 */ /* 0x000fe40000010000 */
[C---:B------:R-:W-:Y:S01]  /*17420*/  VIADD R192, R2.reuse, 0x100 ;  /* 0x0000010002c07836 */ /* 0x040fe20000000000 */
[----:B------:R-:W-:Y:S01]  /*17430*/  WARPGROUP.ARRIVE ;  /* 0x00000000000079c5 */ /* 0x000fe20000000000 */
[----:B------:R-:W-:Y:S02]  /*17440*/  IMAD.MOV.U32 R193, RZ, RZ, 0x40000040 ;  /* 0x40000040ffc17424 */ /* 0x000fe400078e00ff */
[----:B------:R-:W-:Y:S01]  /*17450*/  VIADD R2, R2, 0x180 ;  /* 0x0000018002027836 */ /* 0x000fe20000000000 */
[----:B------:R-:W-:-:S02]  /*17460*/  R2UR UR6, R192 ;  /* 0x00000000c00672ca */ /* 0x000fc400000e0000 */
[----:B------:R-:W-:-:S15]  /*17470*/  R2UR UR7, R193 ;  /* 0x00000000c10772ca */ /* 0x000fde00000e0000 */
[----:B------:R-:W-:-:S01]  /*17480*/  NOP ;  /* 0x0000000000007918 */ /* 0x000fc20000000000 */
[----:B------:R-:W-:Y:S01]  /*17490*/  HGMMA.64x256x16.F32.BF16 R24, R188, gdesc[UR4].tnspB, R24, gsb0 ;  /* 0x43e00004bc187df0 */ /* 0x000fe20008001818 */
[----:B------:R-:W-:Y:S02]  /*174a0*/  R2UR UR6, R2 ;  /* 0x00000000020672ca */ /* 0x000fe400000e0000 */
[----:B------:R-:W-:Y:S01]  /*174b0*/  R2UR UR7, R3 ;  /* 0x00000000030772ca */ /* 0x000fe200000e0000 */
[----:B------:R-:W0:Y:S08]  /*174c0*/  @P2 LDC R2, c[0x0][0x450] ;  /* 0x00011400ff022b82 */ /* 0x000e300000000800 */
[----:B------:R-:W1:Y:S01]  /*174d0*/  @P2 LDC R3, c[0x0][0x44c] ;  /* 0x00011300ff032b82 */ /* 0x000e620000000800 */
[----:B------:R-:W-:-:S02]  /*174e0*/  WARPGROUP.DEPBAR.LE gsb0, 0x0 ;  /* 0x00008000000079c5 */ /* 0x000fc40000010000 */
[----:B------:R-:W-:-:S13]  /*174f0*/  WARPGROUP.ARRIVE ;  /* 0x00000000000079c5 */ /* 0x000fda0000000000 */
[----:B------:R-:W-:Y:S03]  /*17500*/  HGMMA.64x256x16.F32.BF16 R24, R184, gdesc[UR4].tnspB, R24, gsb0 ;  /* 0x43e00004b8187df0 */ /* 0x000fe60008001818 */
[----:B------:R-:W-:Y:S02]  /*17510*/  WARPGROUP.DEPBAR.LE gsb0, 0x0 ;  /* 0x00008000000079c5 */ /* 0x000fe40000010000 */
[----:B--2---:R-:W-:Y:S01]  /*17520*/  IMAD.IADD R184, R219, 0x1, R22 ;  /* 0x00000001dbb87824 */ /* 0x004fe200078e0216 */
[----:B------:R2:W-:Y:S01]  /*17530*/  @!P1 SYNCS.ARRIVE.TRANS64.RED.A1T0 RZ, [R232+URZ], RZ ;  /* 0x000000ffe8ff99a7 */ /* 0x0005e2000810043f */
[----:B------:R-:W-:Y:S02]  /*17540*/  IMAD.SHL.U32 R22, R23, 0x40, RZ ;  /* 0x0000004017167824 */ /* 0x000fe400078e00ff */
[----:B-1----:R-:W-:-:S03]  /*17550*/  @P2 IMAD.HI.U32 R3, R184, R3, RZ ;  /* 0x00000003b8032227 */ /* 0x002fc600078e00ff */
[----:B------:R-:W-:Y:S02]  /*17560*/  IADD3 R187, -R22, 0x1, RZ ;  /* 0x0000000116bb7810 */ /* 0x000fe40007ffe1ff */
[----:B0-----:R-:W-:Y:S01]  /*17570*/  @P2 SHF.R.U32.HI R184, RZ, R2, R3 ;  /* 0x00000002ffb82219 */ /* 0x001fe20000011603 */
[----:B--2---:R-:W-:Y:S01]  /*17580*/  IMAD.U32 R232, RZ, RZ, UR4 ;  /* 0x00000004ffe87e24 */ /* 0x004fe2000f8e00ff */
[----:B------:R-:W-:Y:S01]  /*17590*/  ULDC UR4, c[0x0][0x9e0] ;  /* 0x0002780000047ab9 */ /* 0x000fe20000000800 */
[----:B------:R-:W-:Y:S02]  /*175a0*/  IMAD R187, R229, -0x2, R187 ;  /* 0xfffffffee5bb7824 */ /* 0x000fe400078e02bb */
[----:B------:R-:W0:Y:S01]  /*175b0*/  SHFL.IDX PT, R189, R184, RZ, 0x1c1f ;  /* 0x001c1fffb8bd7589 */ /* 0x000e2200000e0000 */
[----:B------:R-:W-:Y:S02]  /*175c0*/  LOP3.LUT R188, RZ, R232, RZ, 0x33, !PT ;  /* 0x000000e8ffbc7212 */ /* 0x000fe400078e33ff */
[----:B------:R-:W-:-:S05]  /*175d0*/  IADD3 R187, -R220, R187, R221 ;  /* 0x000000bbdcbb7210 */ /* 0x000fca0007ffe1dd */
[----:B------:R-:W-:Y:S02]  /*175e0*/  IMAD.IADD R188, R188, 0x1, R187 ;  /* 0x00000001bcbc7824 */ /* 0x000fe400078e02bb */
[----:B------:R-:W-:-:S04]  /*175f0*/  VIADD R187, R187, UR4 ;  /* 0x00000004bbbb7c36 */ /* 0x000fc80008000000 */
[--C-:B0-----:R-:W-:Y:S02]  /*17600*/  IMAD.IADD R186, R187, 0x1, R189.reuse ;  /* 0x00000001bbba7824 */ /* 0x101fe400078e02bd */
[----:B------:R-:W-:Y:S01]  /*17610*/  IMAD.IADD R185, R188, 0x1, R189 ;  /* 0x00000001bcb97824 */ /* 0x000fe200078e02bd */
[----:B------:R-:W-:Y:S06]  /*17620*/  @!P3 BRA `(.L_x_1967) ;  /* 0x000000000060b947 */ /* 0x000fec0003800000 */
[----:B------:R-:W-:Y:S01]  /*17630*/  IADD3 R189, -R220, R221, R189 ;  /* 0x000000dddcbd7210 */ /* 0x000fe20007ffe1bd */
[----:B------:R-:W-:Y:S03]  /*17640*/  BSSY B2, `(.L_x_1968) ;  /* 0x0000012000027945 */ /* 0x000fe60003800000 */
[----:B------:R-:W-:-:S13]  /*17650*/  ISETP.GT.AND P4, PT, R189, -0x1, PT ;  /* 0xffffffffbd00780c */ /* 0x000fda0003f84270 */
[----:B------:R-:W-:Y:S05]  /*17660*/  @P4 BRA `(.L_x_1969) ;  /* 0x0000000000244947 */ /* 0x000fea0003800000 */
[----:B------:R-:W-:Y:S01]  /*17670*/  ULDC UR4, c[0x0][0x9e4] ;  /* 0x0002790000047ab9 */ /* 0x000fe20000000800 */
[----:B------:R-:W-:Y:S01]  /*17680*/  LOP3.LUT R189, RZ, R189, RZ, 0x33, !PT ;  /* 0x000000bdffbd7212 */ /* 0x000fe200078e33ff */
[----:B------:R-:W-:-:S05]  /*17690*/  IMAD.U32 R190, RZ, RZ, UR4 ;  /* 0x00000004ffbe7e24 */ /* 0x000fca000f8e00ff */
[----:B------:R-:W-:-:S13]  /*176a0*/  ISETP.NE.AND P4, PT, R190, 0x1, PT ;  /* 0x00000001be00780c */ /* 0x000fda0003f85270 */
[----:B------:R-:W0:Y:S02]  /*176b0*/  @P4 LDC.64 R2, c[0x0][0x9e8] ;  /* 0x00027a00ff024b82 */ /* 0x000e240000000a00 */
[----:B0-----:R-:W-:-:S05]  /*176c0*/  @P4 IMAD.HI.U32 R2, R189, R2, RZ ;  /* 0x00000002bd024227 */ /* 0x001fca00078e00ff */
[----:B------:R-:W-:-:S04]  /*176d0*/  @P4 SHF.R.U32.HI R189, RZ, R3, R2 ;  /* 0x00000003ffbd4219 */ /* 0x000fc80000011602 */
[----:B------:R-:W-:Y:S01]  /*176e0*/  LOP3.LUT R189, RZ, R189, RZ, 0x33, !PT ;  /* 0x000000bdffbd7212 */ /* 0x000fe200078e33ff */
[----:B------:R-:W-:Y:S06]  /*176f0*/  BRA `(.L_x_1970) ;  /* 0x0000000000187947 */ /* 0x000fec0003800000 */
.L_x_1969:
[----:B------:R-:W-:Y:S02]  /*17700*/  ULDC UR4, c[0x0][0x9e4] ;  /* 0x0002790000047ab9 */ /* 0x000fe40000000800 */
[----:B------:R-:W-:-:S05]  /*17710*/  IMAD.U32 R190, RZ, RZ, UR4 ;  /* 0x00000004ffbe7e24 */ /* 0x000fca000f8e00ff */
[----:B------:R-:W-:-:S13]  /*17720*/  ISETP.NE.AND P4, PT, R190, 0x1, PT ;  /* 0x00000001be00780c */ /* 0x000fda0003f85270 */
[----:B------:R-:W0:Y:S02]  /*17730*/  @P4 LDC.64 R2, c[0x0][0x9e8] ;  /* 0x00027a00ff024b82 */ /* 0x000e240000000a00 */
[----:B0-----:R-:W-:-:S05]  /*17740*/  @P4 IMAD.HI.U32 R2, R189, R2, RZ ;  /* 0x00000002bd024227 */ /* 0x001fca00078e00ff */
[----:B------:R-:W-:-:S07]  /*17750*/  @P4 SHF.R.U32.HI R189, RZ, R3, R2 ;  /* 0x00000003ffbd4219 */ /* 0x000fce0000011602 */
.L_x_1970:
[----:B------:R-:W-:Y:S05]  /*17760*/  BSYNC B2 ;  /* 0x0000000000027941 */ /* 0x000fea0003800000 */
.L_x_1968:
[----:B------:R-:W-:-:S04]  /*17770*/  IMAD R189, R189, R190, -R22 ;  /* 0x000000bebdbd7224 */ /* 0x000fc800078e0a16 */
[----:B------:R-:W-:-:S05]  /*17780*/  IMAD R189, R229, -0x2, R189 ;  /* 0xfffffffee5bd7824 */ /* 0x000fca00078e02bd */
[----:B------:R-:W-:Y:S02]  /*17790*/  VIMNMX R185, R185, R189, !PT ;  /* 0x000000bdb9b97248 */ /* 0x000fe40007fe0100 */
[----:B------:R-:W-:-:S07]  /*177a0*/  VIADDMNMX R186, R189, R190, R186, PT ;  /* 0x000000bebdba7246 */ /* 0x000fce00038001ba */
.L_x_1967:
        /* <DEDUP_REMOVED lines=66> */
.L_x_1973:
[----:B------:R-:W-:Y:S02]  /*17bd0*/  ULDC UR4, c[0x0][0x9e4] ;  /* 0x0002790000047ab9 */ /* 0x000fe40000000800 */
[----:B------:R-:W-:-:S05]  /*17be0*/  IMAD.U32 R165, RZ, RZ, UR4 ;  /* 0x00000004ffa57e24 */ /* 0x000fca000f8e00ff */
[----:B------:R-:W-:-:S13]  /*17bf0*/  ISETP.NE.AND P5, PT, R165, 0x1, PT ;  /* 0x00000001a500780c */ /* 0x000fda0003fa5270 */
[----:B------:R-:W0:Y:S02]  /*17c00*/  @P5 LDC.64 R2, c[0x0][0x9e8] ;  /* 0x00027a00ff025b82 */ /* 0x000e240000000a00 */
[----:B0-----:R-:W-:-:S05]  /*17c10*/  @P5 IMAD.HI.U32 R2, R184, R2, RZ ;  /* 0x00000002b8025227 */ /* 0x001fca00078e00ff */
[----:B------:R-:W-:-:S07]  /*17c20*/  @P5 SHF.R.U32.HI R184, RZ, R3, R2 ;  /* 0x00000003ffb85219 */ /* 0x000fce0000011602 */
.L_x_1974:
[----:B------:R-:W-:Y:S05]  /*17c30*/  BSYNC B2 ;  /* 0x0000000000027941 */ /* 0x000fea0003800000 */
.L_x_1972:
[----:B------:R-:W-:-:S04]  /*17c40*/  IMAD R22, R184, R165, -R22 ;  /* 0x000000a5b8167224 */ /* 0x000fc800078e0a16 */
[----:B------:R-:W-:-:S05]  /*17c50*/  IMAD R22, R229, -0x2, R22 ;  /* 0xfffffffee5167824 */ /* 0x000fca00078e0216 */
[----:B------:R-:W-:Y:S02]  /*17c60*/  VIMNMX R188, R188, R22, !PT ;  /* 0x00000016bcbc7248 */ /* 0x000fe40007fe0100 */
[----:B------:R-:W-:-:S07]  /*17c70*/  VIADDMNMX R187, R22, R165, R187, PT ;  /* 0x000000a516bb7246 */ /* 0x000fce00038001bb */
.L_x_1971:
[----:B------:R-:W-:Y:S01]  /*17c80*/  @!P1 VIADD R0, R0, 0x30860 ;  /* 0x0003086000009836 */ /* 0x000fe20000000000 */
[----:B------:R-:W2:Y:S01]  /*17c90*/  LDL R219, [R1+0x1c] ;  /* 0x00001c0001db7983 */ /* 0x000ea20000100800 */
[----:B------:R-:W-:Y:S02]  /*17ca0*/  ULDC UR4, c[0x0][0x988] ;  /* 0x0002620000047ab9 */ /* 0x000fe40000000800 */
[----:B------:R-:W-:Y:S01]  /*17cb0*/  IMAD.U32 R3, RZ, RZ, UR4 ;  /* 0x00000004ff037e24 */ /* 0x000fe2000f8e00ff */
[----:B------:R-:W-:-:S04]  /*17cc0*/  @!P1 PRMT R0, RZ, 0x654, R0 ;  /* 0x00000654ff009816 */ /* 0x000fc80000000000 */
[----:B------:R0:W-:Y:S02]  /*17cd0*/  @!P1 SYNCS.ARRIVE.TRANS64.RED.A1T0 RZ, [R0+URZ], RZ ;  /* 0x000000ff00ff99a7 */ /* 0x0001e4000810043f */
[----:B0-----:R-:W-:-:S04]  /*17ce0*/  FMNMX.FTZ R0, R152, R5, !PT ;  /* 0x0000000598007209 */ /* 0x001fc80007810000 */
        /* <DEDUP_REMOVED lines=18> */
[----:B0-----:R-:W-:-:S04]  /*17e10*/  FMNMX.FTZ R165, R2, R165, !PT ;  /* 0x000000a502a57209 */ /* 0x001fc80007810000 */
[C---:B------:R-:W-:Y:S01]  /*17e20*/  FSETP.NEU.FTZ.AND P5, PT, R165.reuse, -INF , PT ;  /* 0xff800000a500780b */ /* 0x040fe20003fbd000 */
[----:B------:R-:W-:-:S03]  /*17e30*/  FMUL.FTZ R0, R165, R3 ;  /* 0x00000003a5007220 */ /* 0x000fc60000410000 */
[----:B------:R-:W-:Y:S02]  /*17e40*/  FSEL R2, R165, RZ, P5 ;  /* 0x000000ffa5027208 */ /* 0x000fe40002800000 */
[----:B------:R-:W-:Y:S02]  /*17e50*/  FSEL R0, R0, RZ, P5 ;  /* 0x000000ff00007208 */ /* 0x000fe40002800000 */
[----:B------:R-:W-:Y:S01]  /*17e60*/  ISETP.GT.AND P5, PT, R188, 0x1, P4 ;  /* 0x00000001bc00780c */ /* 0x000fe200027a4270 */
[----:B------:R-:W-:Y:S02]  /*17e70*/  FADD.FTZ R2, -R2, R5 ;  /* 0x0000000502027221 */ /* 0x000fe40000010100 */
[-CC-:B------:R-:W-:Y:S01]  /*17e80*/  FFMA.FTZ R152, R152, R3.reuse, -R0.reuse ;  /* 0x0000000398987223 */ /* 0x180fe20000010800 */
[----:B------:R-:W-:Y:S01]  /*17e90*/  ISETP.LT.OR P6, PT, R187, 0x2, P5 ;  /* 0x00000002bb00780c */ /* 0x000fe20002fc1670 */
[-CC-:B------:R-:W-:Y:S01]  /*17ea0*/  FFMA.FTZ R153, R153, R3.reuse, -R0.reuse ;  /* 0x0000000399997223 */ /* 0x180fe20000010800 */
[----:B------:R-:W-:Y:S01]  /*17eb0*/  ISETP.GT.AND P5, PT, R188, 0x8, P4 ;  /* 0x00000008bc00780c */ /* 0x000fe200027a4270 */
[-C--:B------:R-:W-:Y:S01]  /*17ec0*/  FMUL.FTZ R2, R2, R3.reuse ;  /* 0x0000000302027220 */ /* 0x080fe20000410000 */
[----:B------:R-:W-:Y:S01]  /*17ed0*/  FSEL R155, R155, -INF , !P6 ;  /* 0xff8000009b9b7808 */ /* 0x000fe20007000000 */
[-CC-:B------:R-:W-:Y:S01]  /*17ee0*/  FFMA.FTZ R156, R156, R3.reuse, -R0.reuse ;  /* 0x000000039c9c7223 */ /* 0x180fe20000010800 */
[----:B------:R-:W-:Y:S01]  /*17ef0*/  ISETP.GT.AND P6, PT, R188, 0x9, P4 ;  /* 0x00000009bc00780c */ /* 0x000fe200027c4270 */
[-CC-:B------:R-:W-:Y:S01]  /*17f00*/  FFMA.FTZ R157, R157, R3.reuse, -R0.reuse ;  /* 0x000000039d9d7223 */ /* 0x180fe20000010800 */
[C---:B------:R-:W-:Y:S01]  /*17f10*/  ISETP.LT.OR P5, PT, R187.reuse, 0x9, P5 ;  /* 0x00000009bb00780c */ /* 0x040fe20002fa1670 */
[-CC-:B------:R-:W-:Y:S01]  /*17f20*/  FFMA.FTZ R160, R160, R3.reuse, -R0.reuse ;  /* 0x00000003a0a07223 */ /* 0x180fe20000010800 */
[----:B------:R-:W-:Y:S01]  /*17f30*/  ISETP.LT.OR P6, PT, R187, 0xa, P6 ;  /* 0x0000000abb00780c */ /* 0x000fe200037c1670 */
[-CC-:B------:R-:W-:Y:S01]  /*17f40*/  FFMA.FTZ R161, R161, R3.reuse, -R0.reuse ;  /* 0x00000003a1a17223 */ /* 0x180fe20000010800 */
[----:B------:R-:W-:Y:S01]  /*17f50*/  FSEL R158, R158, -INF , !P5 ;  /* 0xff8000009e9e7808 */ /* 0x000fe20006800000 */
[-CC-:B------:R-:W-:Y:S01]  /*17f60*/  FFMA.FTZ R164, R164, R3.reuse, -R0.reuse ;  /* 0x00000003a4a47223 */ /* 0x180fe20000010800 */
[----:B------:R-:W-:Y:S01]  /*17f70*/  FSEL R159, R159, -INF , !P6 ;  /* 0xff8000009f9f7808 */ /* 0x000fe20007000000 */
[-CC-:B------:R-:W-:Y:S01]  /*17f80*/  FFMA.FTZ R189, R189, R3.reuse, -R0.reuse ;  /* 0x00000003bdbd7223 */ /* 0x180fe20000010800 */
[----:B------:R-:W-:Y:S01]  /*17f90*/  ISETP.GT.AND P6, PT, R188, 0x11, P4 ;  /* 0x00000011bc00780c */ /* 0x000fe200027c4270 */
        /* <DEDUP_REMOVED lines=9> */
[----:B------:R-:W-:Y:S01]  /*18030*/  ISETP.GT.AND P6, PT, R188, 0x19, P4 ;  /* 0x00000019bc00780c */ /* 0x000fe200027c4270 */
[-CC-:B------:R-:W-:Y:S01]  /*18040*/  FFMA.FTZ R177, R177, R3.reuse, -R0.reuse ;  /* 0x00000003b1b17223 */ /* 0x180fe20000010800 */
[----:B------:R-:W-:Y:S01]  /*18050*/  FSEL R162, R162, -INF , !P5 ;  /* 0xff800000a2a27808 */ /* 0x000fe20006800000 */
[-CC-:B------:R-:W-:Y:S01]  /*18060*/  FFMA.FTZ R180, R180, R3.reuse, -R0.reuse ;  /* 0x00000003b4b47223 */ /* 0x180fe20000010800 */
[----:B------:R-:W-:Y:S01]  /*18070*/  ISETP.LT.OR P6, PT, R187, 0x1a, P6 ;  /* 0x0000001abb00780c */ /* 0x000fe200037c1670 */
[----:B------:R-:W-:Y:S01]  /*18080*/  FFMA.FTZ R181, R181, R3, -R0 ;  /* 0x00000003b5b57223 */ /* 0x000fe20000010800 */
[----:B------:R-:W-:Y:S01]  /*18090*/  ISETP.GT.AND P5, PT, R188, 0x18, P4 ;  /* 0x00000018bc00780c */ /* 0x000fe200027a4270 */
[----:B------:R-:W-:Y:S01]  /*180a0*/  MUFU.EX2 R152, R152 ;  /* 0x0000009800987308 */ /* 0x000fe20000000800 */
[----:B------:R-:W-:-:S02]  /*180b0*/  FSEL R167, R167, -INF , !P6 ;  /* 0xff800000a7a77808 */ /* 0x000fc40007000000 */
[----:B------:R-:W-:Y:S02]  /*180c0*/  ISETP.GT.AND P6, PT, R188, 0x21, P4 ;  /* 0x00000021bc00780c */ /* 0x000fe400027c4270 */
[C---:B------:R-:W-:Y:S02]  /*180d0*/  ISETP.LT.OR P5, PT, R187.reuse, 0x19, P5 ;  /* 0x00000019bb00780c */ /* 0x040fe40002fa1670 */
[----:B------:R-:W-:Y:S01]  /*180e0*/  ISETP.LT.OR P6, PT, R187, 0x22, P6 ;  /* 0x00000022bb00780c */ /* 0x000fe200037c1670 */
[----:B------:R-:W0:Y:S01]  /*180f0*/  MUFU.EX2 R0, R2 ;  /* 0x0000000200007308 */ /* 0x000e220000000800 */
[----:B------:R-:W-:Y:S02]  /*18100*/  FSEL R166, R166, -INF , !P5 ;  /* 0xff800000a6a67808 */ /* 0x000fe40006800000 */
[----:B------:R-:W-:Y:S02]  /*18110*/  FSEL R171, R171, -INF , !P6 ;  /* 0xff800000abab7808 */ /* 0x000fe40007000000 */
[----:B------:R-:W-:-:S02]  /*18120*/  ISETP.GT.AND P6, PT, R188, 0x29, P4 ;  /* 0x00000029bc00780c */ /* 0x000fc400027c4270 */
[C---:B------:R-:W-:Y:S01]  /*18130*/  ISETP.GT.AND P5, PT, R188.reuse, 0x20, P4 ;  /* 0x00000020bc00780c */ /* 0x040fe200027a4270 */
[----:B------:R-:W1:Y:S01]  /*18140*/  MUFU.EX2 R153, R153 ;  /* 0x0000009900997308 */ /* 0x000e620000000800 */
[C---:B------:R-:W-:Y:S02]  /*18150*/  ISETP.LT.OR P6, PT, R187.reuse, 0x2a, P6 ;  /* 0x0000002abb00780c */ /* 0x040fe400037c1670 */
[----:B------:R-:W-:Y:S02]  /*18160*/  ISETP.LT.OR P5, PT, R187, 0x21, P5 ;  /* 0x00000021bb00780c */ /* 0x000fe40002fa1670 */
[----:B------:R-:W-:Y:S02]  /*18170*/  FSEL R175, R175, -INF , !P6 ;  /* 0xff800000afaf7808 */ /* 0x000fe40007000000 */
[----:B------:R-:W-:Y:S01]  /*18180*/  ISETP.GT.AND P6, PT, R188, RZ, P4 ;  /* 0x000000ffbc00720c */ /* 0x000fe200027c4270 */
[----:B------:R-:W3:Y:S01]  /*18190*/  MUFU.EX2 R156, R156 ;  /* 0x0000009c009c7308 */ /* 0x000ee20000000800 */
[----:B------:R-:W-:Y:S01]  /*181a0*/  FSEL R170, R170, -INF , !P5 ;  /* 0xff800000aaaa7808 */ /* 0x000fe20006800000 */
[----:B0-----:R-:W-:Y:S01]  /*181b0*/  FFMA.FTZ R2, R0, R228, R152 ;  /* 0x000000e400027223 */ /* 0x001fe20000010098 */
[----:B------:R-:W-:-:S02]  /*181c0*/  ISETP.LT.OR P6, PT, R187, 0x1, P6 ;  /* 0x00000001bb00780c */ /* 0x000fc400037c1670 */
[----:B------:R-:W-:Y:S02]  /*181d0*/  ISETP.GT.AND P5, PT, R188, 0x28, P4 ;  /* 0x00000028bc00780c */ /* 0x000fe400027a4270 */
[----:B------:R-:W-:Y:S01]  /*181e0*/  FSEL R154, R154, -INF , !P6 ;  /* 0xff8000009a9a7808 */ /* 0x000fe20007000000 */
[----:B------:R-:W0:Y:S01]  /*181f0*/  MUFU.EX2 R157, R157 ;  /* 0x0000009d009d7308 */ /* 0x000e220000000800 */
[----:B------:R-:W-:Y:S01]  /*18200*/  ISETP.LT.OR P5, PT, R187, 0x29, P5 ;  /* 0x00000029bb00780c */ /* 0x000fe20002fa1670 */
[----:B-1----:R-:W-:Y:S01]  /*18210*/  FADD.FTZ R2, R153, R2 ;  /* 0x0000000299027221 */ /* 0x002fe20000010000 */
[----:B------:R-:W-:Y:S02]  /*18220*/  FMNMX.FTZ R5, R154, R4, !PT ;  /* 0x000000049a057209 */ /* 0x000fe40007810000 */
[----:B------:R-:W-:Y:S02]  /*18230*/  FSEL R174, R174, -INF , !P5 ;  /* 0xff800000aeae7808 */ /* 0x000fe40006800000 */
[----:B------:R-:W-:Y:S01]  /*18240*/  FMNMX.FTZ R5, R155, R5, !PT ;  /* 0x000000059b057209 */ /* 0x000fe20007810000 */
[----:B------:R-:W1:Y:S01]  /*18250*/  MUFU.EX2 R160, R160 ;  /* 0x000000a000a07308 */ /* 0x000e620000000800 */
[----:B------:R-:W-:Y:S01]  /*18260*/  ISETP.GT.AND P5, PT, R188, 0x30, P4 ;  /* 0x00000030bc00780c */ /* 0x000fe200027a4270 */
[----:B---3--:R-:W-:Y:S01]  /*18270*/  FADD.FTZ R2, R156, R2 ;  /* 0x000000029c027221 */ /* 0x008fe20000010000 */
[----:B------:R-:W-:-:S02]  /*18280*/  FMNMX.FTZ R5, R158, R5, !PT ;  /* 0x000000059e057209 */ /* 0x000fc40007810000 */
[----:B------:R-:W-:Y:S02]  /*18290*/  ISETP.LT.OR P5, PT, R187, 0x31, P5 ;  /* 0x00000031bb00780c */ /* 0x000fe40002fa1670 */
[----:B------:R-:W-:Y:S01]  /*182a0*/  FMNMX.FTZ R5, R159, R5, !PT ;  /* 0x000000059f057209 */ /* 0x000fe20007810000 */
[----:B------:R-:W3:Y:S01]  /*182b0*/  MUFU.EX2 R161, R161 ;  /* 0x000000a100a17308 */ /* 0x000ee20000000800 */
[----:B------:R-:W-:Y:S01]  /*182c0*/  FSEL R178, R178, -INF , !P5 ;  /* 0xff800000b2b27808 */ /* 0x000fe20006800000 */
[----:B0-----:R-:W-:Y:S01]  /*182d0*/  FADD.FTZ R2, R157, R2 ;  /* 0x000000029d027221 */ /* 0x001fe20000010000 */
[----:B------:R-:W-:Y:S02]  /*182e0*/  FMNMX.FTZ R5, R162, R5, !PT ;  /* 0x00000005a2057209 */ /* 0x000fe40007810000 */
[C---:B------:R-:W-:Y:S02]  /*182f0*/  ISETP.GT.AND P5, PT, R188.reuse, 0x31, P4 ;  /* 0x00000031bc00780c */ /* 0x040fe400027a4270 */
[----:B------:R-:W-:Y:S01]  /*18300*/  FMNMX.FTZ R5, R163, R5, !PT ;  /* 0x00000005a3057209 */ /* 0x000fe20007810000 */
[----:B------:R-:W-:Y:S01]  /*18310*/  MUFU.EX2 R164, R164 ;  /* 0x000000a400a47308 */ /* 0x000fe20000000800 */
[----:B------:R-:W-:Y:S01]  /*18320*/  ISETP.GT.AND P6, PT, R188, 0x38, P4 ;  /* 0x00000038bc00780c */ /* 0x000fe200027c4270 */
[----:B-1----:R-:W-:Y:S01]  /*18330*/  FADD.FTZ R2, R160, R2 ;  /* 0x00000002a0027221 */ /* 0x002fe20000010000 */
[----:B------:R-:W-:-:S02]  /*18340*/  FMNMX.FTZ R5, R166, R5, !PT ;  /* 0x00000005a6057209 */ /* 0x000fc40007810000 */
[----:B------:R-:W-:Y:S02]  /*18350*/  ISETP.LT.OR P5, PT, R187, 0x32, P5 ;  /* 0x00000032bb00780c */ /* 0x000fe40002fa1670 */
[----:B------:R-:W-:Y:S01]  /*18360*/  FMNMX.FTZ R5, R167, R5, !PT ;  /* 0x00000005a7057209 */ /* 0x000fe20007810000 */
[----:B------:R-:W0:Y:S01]  /*18370*/  MUFU.EX2 R189, R189 ;  /* 0x000000bd00bd7308 */ /* 0x000e220000000800 */
[----:B------:R-:W-:Y:S01]  /*18380*/  ISETP.GT.AND P4, PT, R188, 0x39, P4 ;  /* 0x00000039bc00780c */ /* 0x000fe20002784270 */
[----:B---3--:R-:W-:Y:S01]  /*18390*/  FADD.FTZ R2, R161, R2 ;  /* 0x00000002a1027221 */ /* 0x008fe20000010000 */
[----:B------:R-:W-:Y:S02]  /*183a0*/  FMNMX.FTZ R5, R170, R5, !PT ;  /* 0x00000005aa057209 */ /* 0x000fe40007810000 */
[----:B------:R-:W-:Y:S02]  /*183b0*/  ISETP.LT.OR P6, PT, R187, 0x39, P6 ;  /* 0x00000039bb00780c */ /* 0x000fe400037c1670 */
[----:B------:R-:W-:Y:S01]  /*183c0*/  FMNMX.FTZ R5, R171, R5, !PT ;  /* 0x00000005ab057209 */ /* 0x000fe20007810000 */
[----:B------:R-:W-:Y:S01]  /*183d0*/  MUFU.EX2 R168, R168 ;  /* 0x000000a800a87308 */ /* 0x000fe20000000800 */
[----:B------:R-:W-:-:S02]  /*183e0*/  FSEL R179, R179, -INF , !P5 ;  /* 0xff800000b3b37808 */ /* 0x000fc40006800000 */
[----:B------:R-:W-:Y:S02]  /*183f0*/  FMNMX.FTZ R5, R174, R5, !PT ;  /* 0x00000005ae057209 */ /* 0x000fe40007810000 */
[----:B------:R-:W-:Y:S02]  /*18400*/  ISETP.LT.OR P4, PT, R187, 0x3a, P4 ;  /* 0x0000003abb00780c */ /* 0x000fe40002781670 */
[----:B------:R-:W-:Y:S01]  /*18410*/  FMNMX.FTZ R5, R175, R5, !PT ;  /* 0x00000005af057209 */ /* 0x000fe20007810000 */
[----:B------:R-:W1:Y:S01]  /*18420*/  MUFU.EX2 R169, R169 ;  /* 0x000000a900a97308 */ /* 0x000e620000000800 */
[----:B------:R-:W-:Y:S02]  /*18430*/  FSEL R182, R182, -INF , !P6 ;  /* 0xff800000b6b67808 */ /* 0x000fe40007000000 */
[----:B------:R-:W-:Y:S02]  /*18440*/  FMNMX.FTZ R5, R178, R5, !PT ;  /* 0x00000005b2057209 */ /* 0x000fe40007810000 */
[----:B------:R-:W-:-:S02]  /*18450*/  FSEL R183, R183, -INF , !P4 ;  /* 0xff800000b7b77808 */ /* 0x000fc40006000000 */
[----:B------:R-:W-:Y:S01]  /*18460*/  FMNMX.FTZ R5, R179, R5, !PT ;  /* 0x00000005b3057209 */ /* 0x000fe20007810000 */
[----:B------:R-:W-:Y:S01]  /*18470*/  MUFU.EX2 R172, R172 ;  /* 0x000000ac00ac7308 */ /* 0x000fe20000000800 */
[----:B------:R-:W-:Y:S02]  /*18480*/  F2FP.BF16.F32.PACK_AB R196, R153, R152 ;  /* 0x0000009899c4723e */ /* 0x000fe400000010ff */
[----:B------:R-:W-:Y:S02]  /*18490*/  FMNMX.FTZ R5, R182, R5, !PT ;  /* 0x00000005b6057209 */ /* 0x000fe40007810000 */
[----:B0-----:R-:W-:Y:S02]  /*184a0*/  F2FP.BF16.F32.PACK_AB R194, R189, R164 ;  /* 0x000000a4bdc2723e */ /* 0x001fe400000010ff */
[----:B------:R-:W-:Y:S01]  /*184b0*/  FMNMX.FTZ R5, R183, R5, !PT ;  /* 0x00000005b7057209 */ /* 0x000fe20007810000 */
[----:B------:R-:W0:Y:S01]  /*184c0*/  MUFU.EX2 R173, R173 ;  /* 0x000000ad00ad7308 */ /* 0x000e220000000800 */
[----:B------:R-:W-:-:S02]  /*184d0*/  F2FP.BF16.F32.PACK_AB R198, R157, R156 ;  /* 0x0000009c9dc6723e */ /* 0x000fc400000010ff */
[----:B------:R-:W-:Y:S01]  /*184e0*/  F2FP.BF16.F32.PACK_AB R192, R161, R160 ;  /* 0x000000a0a1c0723e */ /* 0x000fe200000010ff */
[----:B------:R-:W3:Y:S01]  /*184f0*/  SHFL.BFLY PT, R22, R5, 0x2, 0x1f ;  /* 0x0c401f0005167f89 */ /* 0x000ee200000e0000 */
[----:B-1----:R-:W-:-:S03]  /*18500*/  F2FP.BF16.F32.PACK_AB R188, R169, R168 ;  /* 0x000000a8a9bc723e */ /* 0x002fc600000010ff */
[----:B------:R-:W-:Y:S08]  /*18510*/  MUFU.EX2 R176, R176 ;  /* 0x000000b000b07308 */ /* 0x000ff00000000800 */
[----:B------:R-:W1:Y:S01]  /*18520*/  MUFU.EX2 R177, R177 ;  /* 0x000000b100b17308 */ /* 0x000e620000000800 */
[----:B0-----:R-:W-:-:S07]  /*18530*/  F2FP.BF16.F32.PACK_AB R190, R173, R172 ;  /* 0x000000acadbe723e */ /* 0x001fce00000010ff */
[----:B------:R-:W-:Y:S01]  /*18540*/  MUFU.EX2 R180, R180 ;  /* 0x000000b400b47308 */ /* 0x000fe20000000800 */
[----:B---3--:R-:W-:-:S07]  /*18550*/  FMNMX.FTZ R5, R5, R22, !PT ;  /* 0x0000001605057209 */ /* 0x008fce0007810000 */
[----:B------:R-:W0:Y:S01]  /*18560*/  MUFU.EX2 R181, R181 ;  /* 0x000000b500b57308 */ /* 0x000e220000000800 */
[----:B------:R-:W3:Y:S01]  /*18570*/  SHFL.BFLY PT, R152, R5, 0x1, 0x1f ;  /* 0x0c201f0005987f89 */ /* 0x000ee200000e0000 */
[----:B-1----:R-:W-:Y:S02]  /*18580*/  F2FP.BF16.F32.PACK_AB R184, R177, R176 ;  /* 0x000000b0b1b8723e */ /* 0x002fe400000010ff */
[----:B0-----:R-:W-:Y:S02]  /*18590*/  F2FP.BF16.F32.PACK_AB R186, R181, R180 ;  /* 0x000000b4b5ba723e */ /* 0x001fe400000010ff */
[----:B---3--:R-:W-:-:S04]  /*185a0*/  FMNMX.FTZ R152, R5, R152, !PT ;  /* 0x0000009805987209 */ /* 0x008fc80007810000 */
[C---:B------:R-:W-:Y:S01]  /*185b0*/  FSETP.NEU.FTZ.AND P4, PT, R152.reuse, -INF , PT ;  /* 0xff8000009800780b */ /* 0x040fe20003f9d000 */
[----:B------:R-:W-:-:S03]  /*185c0*/  FMUL.FTZ R5, R152, R3 ;  /* 0x0000000398057220 */ /* 0x000fc60000410000 */
[----:B------:R-:W-:Y:S02]  /*185d0*/  FSEL R22, R152, RZ, P4 ;  /* 0x000000ff98167208 */ /* 0x000fe40002000000 */
[----:B------:R-:W-:Y:S02]  /*185e0*/  FSEL R5, R5, RZ, P4 ;  /* 0x000000ff05057208 */ /* 0x000fe40002000000 */
[----:B--2---:R-:W-:Y:S01]  /*185f0*/  ISETP.GT.AND P4, PT, R23, R219, PT ;  /* 0x000000db1700720c */ /* 0x004fe20003f84270 */
[----:B------:R-:W-:Y:S01]  /*18600*/  FADD.FTZ R22, -R22, R4 ;  /* 0x0000000416167221 */ /* 0x000fe20000010100 */
[----:B------:R-:W-:Y:S01]  /*18610*/  FADD.FTZ R4, R164, R2 ;  /* 0x00000002a4047221 */ /* 0x000fe20000010000 */
[-CC-:B------:R-:W-:Y:S01]  /*18620*/  FFMA.FTZ R154, R154, R3.reuse, -R5.reuse ;  /* 0x000000039a9a7223 */ /* 0x180fe20000010805 */
[-CC-:B------:R-:W-:Y:S01]  /*18630*/  FFMA.FTZ R155, R155, R3.reuse, -R5.reuse ;  /* 0x000000039b9b7223 */ /* 0x180fe20000010805 */
[-C--:B------:R-:W-:Y:S01]  /*18640*/  FMUL.FTZ R22, R22, R3.reuse ;  /* 0x0000000316167220 */ /* 0x080fe20000410000 */
[-CC-:B------:R-:W-:Y:S01]  /*18650*/  FFMA.FTZ R158, R158, R3.reuse, -R5.reuse ;  /* 0x000000039e9e7223 */ /* 0x180fe20000010805 */
[-CC-:B------:R-:W-:Y:S01]  /*18660*/  FFMA.FTZ R159, R159, R3.reuse, -R5.reuse ;  /* 0x000000039f9f7223 */ /* 0x180fe20000010805 */
[-CC-:B------:R-:W-:Y:S01]  /*18670*/  FFMA.FTZ R162, R162, R3.reuse, -R5.reuse ;  /* 0x00000003a2a27223 */ /* 0x180fe20000010805 */
[----:B------:R-:W-:Y:S01]  /*18680*/  MUFU.EX2 R154, R154 ;  /* 0x0000009a009a7308 */ /* 0x000fe20000000800 */
[-CC-:B------:R-:W-:Y:S01]  /*18690*/  FFMA.FTZ R163, R163, R3.reuse, -R5.reuse ;  /* 0x00000003a3a37223 */ /* 0x180fe20000010805 */
[-CC-:B------:R-:W-:Y:S01]  /*186a0*/  FFMA.FTZ R166, R166, R3.reuse, -R5.reuse ;  /* 0x00000003a6a67223 */ /* 0x180fe20000010805 */
[-CC-:B------:R-:W-:Y:S01]  /*186b0*/  FFMA.FTZ R167, R167, R3.reuse, -R5.reuse ;  /* 0x00000003a7a77223 */ /* 0x180fe20000010805 */
[-CC-:B------:R-:W-:Y:S01]  /*186c0*/  FFMA.FTZ R170, R170, R3.reuse, -R5.reuse ;  /* 0x00000003aaaa7223 */ /* 0x180fe20000010805 */
[-CC-:B------:R-:W-:Y:S01]  /*186d0*/  FFMA.FTZ R171, R171, R3.reuse, -R5.reuse ;  /* 0x00000003abab7223 */ /* 0x180fe20000010805 */
[-CC-:B------:R-:W-:Y:S01]  /*186e0*/  FFMA.FTZ R174, R174, R3.reuse, -R5.reuse ;  /* 0x00000003aeae7223 */ /* 0x180fe20000010805 */
[-CC-:B------:R-:W-:Y:S01]  /*186f0*/  FFMA.FTZ R175, R175, R3.reuse, -R5.reuse ;  /* 0x00000003afaf7223 */ /* 0x180fe20000010805 */
[----:B------:R0:W1:Y:S01]  /*18700*/  MUFU.EX2 R2, R22 ;  /* 0x0000001600027308 */ /* 0x0000620000000800 */
[-CC-:B------:R-:W-:Y:S01]  /*18710*/  FFMA.FTZ R178, R178, R3.reuse, -R5.reuse ;  /* 0x00000003b2b27223 */ /* 0x180fe20000010805 */
[----:B------:R-:W-:Y:S01]  /*18720*/  FADD.FTZ R4, R189, R4 ;  /* 0x00000004bd047221 */ /* 0x000fe20000010000 */
[-CC-:B------:R-:W-:Y:S01]  /*18730*/  FFMA.FTZ R179, R179, R3.reuse, -R5.reuse ;  /* 0x00000003b3b37223 */ /* 0x180fe20000010805 */
[-CC-:B------:R-:W-:Y:S01]  /*18740*/  FFMA.FTZ R182, R182, R3.reuse, -R5.reuse ;  /* 0x00000003b6b67223 */ /* 0x180fe20000010805 */
[----:B------:R-:W-:Y:S01]  /*18750*/  FFMA.FTZ R5, R183, R3, -R5 ;  /* 0x00000003b7057223 */ /* 0x000fe20000010805 */
[----:B------:R-:W-:Y:S01]  /*18760*/  FADD.FTZ R4, R168, R4 ;  /* 0x00000004a8047221 */ /* 0x000fe20000010000 */
[----:B------:R-:W-:Y:S01]  /*18770*/  VIADD R23, R23, 0xffffffff ;  /* 0xffffffff17177836 */ /* 0x000fe20000000000 */
[----:B------:R-:W2:Y:S01]  /*18780*/  MUFU.EX2 R155, R155 ;  /* 0x0000009b009b7308 */ /* 0x000ea20000000800 */
[----:B------:R-:W-:-:S02]  /*18790*/  IMAD.MOV.U32 R219, RZ, RZ, R230 ;  /* 0x000000ffffdb7224 */ /* 0x000fc400078e00e6 */
[----:B------:R-:W-:Y:S01]  /*187a0*/  FADD.FTZ R4, R169, R4 ;  /* 0x00000004a9047221 */ /* 0x000fe20000010000 */
[----:B0-----:R-:W-:-:S03]  /*187b0*/  IMAD.MOV.U32 R22, RZ, RZ, R231 ;  /* 0x000000ffff167224 */ /* 0x001fc600078e00e7 */
[----:B------:R-:W-:Y:S01]  /*187c0*/  FADD.FTZ R4, R172, R4 ;  /* 0x00000004ac047221 */ /* 0x000fe20000010000 */
[----:B------:R-:W0:Y:S01]  /*187d0*/  MUFU.EX2 R158, R158 ;  /* 0x0000009e009e7308 */ /* 0x000e220000000800 */
[----:B-1----:R-:W-:Y:S02]  /*187e0*/  FFMA.FTZ R227, R2, R227, R154 ;  /* 0x000000e302e37223 */ /* 0x002fe4000001009a */
[----:B------:R-:W-:-:S04]  /*187f0*/  FADD.FTZ R4, R173, R4 ;  /* 0x00000004ad047221 */ /* 0x000fc80000010000 */
[----:B------:R-:W-:Y:S01]  /*18800*/  FADD.FTZ R4, R176, R4 ;  /* 0x00000004b0047221 */ /* 0x000fe20000010000 */
[----:B------:R-:W1:Y:S01]  /*18810*/  MUFU.EX2 R159, R159 ;  /* 0x0000009f009f7308 */ /* 0x000e620000000800 */
[----:B--2---:R-:W-:Y:S02]  /*18820*/  FADD.FTZ R227, R155, R227 ;  /* 0x000000e39be37221 */ /* 0x004fe40000010000 */
[----:B------:R-:W-:Y:S01]  /*18830*/  FADD.FTZ R4, R177, R4 ;  /* 0x00000004b1047221 */ /* 0x000fe20000010000 */
[----:B------:R-:W-:-:S03]  /*18840*/  F2FP.BF16.F32.PACK_AB R197, R155, R154 ;  /* 0x0000009a9bc5723e */ /* 0x000fc600000010ff */
[----:B------:R-:W-:Y:S01]  /*18850*/  FADD.FTZ R4, R180, R4 ;  /* 0x00000004b4047221 */ /* 0x000fe20000010000 */
[----:B------:R-:W2:Y:S01]  /*18860*/  MUFU.EX2 R162, R162 ;  /* 0x000000a200a27308 */ /* 0x000ea20000000800 */
[----:B0-----:R-:W-:Y:S02]  /*18870*/  FADD.FTZ R227, R158, R227 ;  /* 0x000000e39ee37221 */ /* 0x001fe40000010000 */
[----:B------:R-:W-:Y:S01]  /*18880*/  FADD.FTZ R228, R181, R4 ;  /* 0x00000004b5e47221 */ /* 0x000fe20000010000 */
[----:B------:R-:W-:-:S04]  /*18890*/  IMAD.MOV.U32 R4, RZ, RZ, R152 ;  /* 0x000000ffff047224 */ /* 0x000fc800078e0098 */
[----:B------:R-:W0:Y:S01]  /*188a0*/  MUFU.EX2 R163, R163 ;  /* 0x000000a300a37308 */ /* 0x000e220000000800 */
[C---:B-1----:R-:W-:Y:S01]  /*188b0*/  FADD.FTZ R227, R159.reuse, R227 ;  /* 0x000000e39fe37221 */ /* 0x042fe20000010000 */
[----:B------:R-:W-:-:S06]  /*188c0*/  F2FP.BF16.F32.PACK_AB R199, R159, R158 ;  /* 0x0000009e9fc7723e */ /* 0x000fcc00000010ff */
        /* <DEDUP_REMOVED lines=24> */
[----:B------:R-:W-:-:S03]  /*18a50*/  F2FP.BF16.F32.PACK_AB R185, R179, R178 ;  /* 0x000000b2b3b9723e */ /* 0x000fc600000010ff */
[----:B0-----:R-:W-:-:S04]  /*18a60*/  FADD.FTZ R227, R182, R227 ;  /* 0x000000e3b6e37221 */ /* 0x001fc80000010000 */
[C---:B-1----:R-:W-:Y:S01]  /*18a70*/  FADD.FTZ R227, R5.reuse, R227 ;  /* 0x000000e305e37221 */ /* 0x042fe20000010000 */
[----:B------:R-:W-:Y:S01]  /*18a80*/  F2FP.BF16.F32.PACK_AB R187, R5, R182 ;  /* 0x000000b605bb723e */ /* 0x000fe200000010ff */
[----:B------:R-:W-:Y:S01]  /*18a90*/  IMAD.MOV.U32 R5, RZ, RZ, R165 ;  /* 0x000000ffff057224 */ /* 0x000fe200078e00a5 */
[----:B------:R-:W-:Y:S06]  /*18aa0*/  @P4 BRA `(.L_x_1975) ;  /* 0xffffffd000f84947 */ /* 0x000fec000383ffff */
[----:B------:R-:W-:Y:S05]  /*18ab0*/  BSYNC B1 ;  /* 0x0000000000017941 */ /* 0x000fea0003800000 */
.L_x_1956:
[----:B------:R-:W-:Y:S02]  /*18ac0*/  IMAD.MOV.U32 R4, RZ, RZ, R152 ;  /* 0x000000ffff047224 */ /* 0x000fe400078e0098 */
[----:B------:R-:W-:Y:S02]  /*18ad0*/  IMAD.MOV.U32 R5, RZ, RZ, R165 ;  /* 0x000000ffff057224 */ /* 0x000fe400078e00a5 */
[----:B------:R-:W-:Y:S02]  /*18ae0*/  IMAD.MOV.U32 R22, RZ, RZ, R231 ;  /* 0x000000ffff167224 */ /* 0x000fe400078e00e7 */
[----:B------:R-:W-:-:S07]  /*18af0*/  IMAD.MOV.U32 R219, RZ, RZ, R230 ;  /* 0x000000ffffdb7224 */ /* 0x000fce00078e00e6 */
.L_x_1955:
[----:B------:R-:W-:Y:S05]  /*18b00*/  BSYNC B0 ;  /* 0x0000000000007941 */ /* 0x000fea0003800000 */
.L_x_1954:
[----:B------:R-:W2:Y:S01]  /*18b10*/  LDL R153, [R1+0x2c] ;  /* 0x00002c0001997983 */ /* 0x000ea20000100800 */
[----:B------:R-:W0:Y:S08]  /*18b20*/  LDC R152, c[0x0][0x448] ;  /* 0x00011200ff987b82 */ /* 0x000e300000000800 */
[----:B------:R-:W1:Y:S01]  /*18b30*/  LDC R155, c[0x0][0x9e4] ;  /* 0x00027900ff9b7b82 */ /* 0x000e620000000800 */
[----:B0-----:R-:W-:-:S02]  /*18b40*/  ISETP.NE.AND P5, PT, R152, 0x1, PT ;  /* 0x000000019800780c */ /* 0x001fc40003fa5270 */
[----:B-1----:R-:W-:-:S11]  /*18b50*/  ISETP.GE.AND P6, PT, R155, 0x1, PT ;  /* 0x000000019b00780c */ /* 0x002fd60003fc6270 */
[----:B------:R-:W0:Y:S08]  /*18b60*/  @P5 LDC R154, c[0x0][0x44c] ;  /* 0x00011300ff9a5b82 */ /* 0x000e300000000800 */
[----:B------:R-:W1:Y:S01]  /*18b70*/  @P5 LDC R152, c[0x0][0x450] ;  /* 0x00011400ff985b82 */ /* 0x000e620000000800 */
[----:B--2---:R-:W-:-:S04]  /*18b80*/  VIADD R153, R153, 0x7f ;  /* 0x0000007f99997836 */ /* 0x004fc80000000000 */
[----:B0-----:R-:W-:-:S05]  /*18b90*/  @P5 IMAD.HI.U32 R154, R153, R154, RZ ;  /* 0x0000009a999a5227 */ /* 0x001fca00078e00ff */
[----:B-1----:R-:W-:Y:S02]  /*18ba0*/  @P5 SHF.R.U32.HI R153, RZ, R152, R154 ;  /* 0x00000098ff995219 */ /* 0x002fe4000001169a */
[----:B------:R-:W-:-:S05]  /*18bb0*/  IADD3 R152, R221, 0x1, -R220 ;  /* 0x00000001dd987810 */ /* 0x000fca0007ffe8dc */
[----:B------:R-:W-:-:S04]  /*18bc0*/  IMAD.IADD R153, R152, 0x1, R153 ;  /* 0x0000000198997824 */ /* 0x000fc800078e0299 */
[----:B------:R-:W-:Y:S01]  /*18bd0*/  IMAD.IADD R232, R153, 0x1, -R232 ;  /* 0x0000000199e87824 */ /* 0x000fe200078e0ae8 */
[----:B------:R-:W-:Y:S06]  /*18be0*/  @!P6 BRA `(.L_x_1976) ;  /* 0x000000000048e947 */ /* 0x000fec0003800000 */
[----:B------:R-:W-:Y:S01]  /*18bf0*/  IMAD.MOV.U32 R154, RZ, RZ, R153 ;  /* 0x000000ffff9a7224 */ /* 0x000fe200078e0099 */
[----:B------:R-:W-:Y:S04]  /*18c00*/  BSSY B0, `(.L_x_1977) ;  /* 0x000000e000007945 */ /* 0x000fe80003800000 */
        /* <DEDUP_REMOVED lines=9> */
.L_x_1978:
[----:B------:R-:W-:-:S13]  /*18ca0*/  ISETP.NE.AND P2, PT, R155, 0x1, PT ;  /* 0x000000019b00780c */ /* 0x000fda0003f45270 */
[----:B------:R-:W0:Y:S02]  /*18cb0*/  @P2 LDC.64 R152, c[0x0][0x9e8] ;  /* 0x00027a00ff982b82 */ /* 0x000e240000000a00 */
[----:B0-----:R-:W-:-:S05]  /*18cc0*/  @P2 IMAD.HI.U32 R152, R154, R152, RZ ;  /* 0x000000989a982227 */ /* 0x001fca00078e00ff */
[----:B------:R-:W-:-:S07]  /*18cd0*/  @P2 SHF.R.U32.HI R154, RZ, R153, R152 ;  /* 0x00000099ff9a2219 */ /* 0x000fce0000011698 */
.L_x_1979:
[----:B------:R-:W-:Y:S05]  /*18ce0*/  BSYNC B0 ;  /* 0x0000000000007941 */ /* 0x000fea0003800000 */
.L_x_1977:
[----:B------:R-:W-:-:S05]  /*18cf0*/  IMAD R154, R154, R155, RZ ;  /* 0x0000009b9a9a7224 */ /* 0x000fca00078e02ff */
[----:B------:R-:W-:-:S07]  /*18d00*/  VIMNMX R232, R232, R154, !PT ;  /* 0x0000009ae8e87248 */ /* 0x000fce0007fe0100 */
.L_x_1976:
[----:B------:R-:W2:Y:S01]  /*18d10*/  LDL R153, [R1+0x4c] ;  /* 0x00004c0001997983 */ /* 0x000ea20000100800 */
[----:B------:R-:W-:Y:S01]  /*18d20*/  VIADD R232, R232, 0x3f ;  /* 0x0000003fe8e87836 */ /* 0x000fe20000000000 */
[----:B------:R-:W-:Y:S04]  /*18d30*/  BSSY B0, `(.L_x_1980) ;  /* 0x0000222000007945 */ /* 0x000fe80003800000 */
[----:B------:R-:W-:-:S04]  /*18d40*/  SHF.R.S32.HI R152, RZ, 0x1f, R232 ;  /* 0x0000001fff987819 */ /* 0x000fc800000114e8 */
[----:B------:R-:W-:-:S04]  /*18d50*/  LEA.HI R152, R152, R232, RZ, 0x6 ;  /* 0x000000e898987211 */ /* 0x000fc800078f30ff */
[----:B------:R-:W-:-:S04]  /*18d60*/  SHF.R.S32.HI R152, RZ, 0x6, R152 ;  /* 0x00000006ff987819 */ /* 0x000fc80000011498 */
[----:B--2---:R-:W-:-:S04]  /*18d70*/  VIMNMX R153, R153, R152, !PT ;  /* 0x0000009899997248 */ /* 0x004fc80007fe0100 */
[----:B------:R-:W-:Y:S01]  /*18d80*/  ISETP.GE.AND P2, PT, R23, R153, PT ;  /* 0x000000991700720c */ /* 0x000fe20003f46270 */
[----:B------:R0:W-:-:S12]  /*18d90*/  STL [R1+0x34], R153 ;  /* 0x0000349901007387 */ /* 0x0001d80000100800 */
[----:B0-----:R-:W-:Y:S05]  /*18da0*/  @!P2 BRA `(.L_x_1981) ;  /* 0x000000200068a947 */ /* 0x001fea0003800000 */
[----:B------:R-:W-:Y:S01]  /*18db0*/  BSSY B1, `(.L_x_1982) ;  /* 0x0000218000017945 */ /* 0x000fe20003800000 */
[----:B------:R-:W-:Y:S02]  /*18dc0*/  IMAD.MOV.U32 R232, RZ, RZ, R23 ;  /* 0x000000ffffe87224 */ /* 0x000fe400078e0017 */
[----:B------:R-:W-:Y:S02]  /*18dd0*/  IMAD.MOV.U32 R231, RZ, RZ, R4 ;  /* 0x000000ffffe77224 */ /* 0x000fe400078e0004 */
[----:B------:R-:W-:Y:S02]  /*18de0*/  IMAD.MOV.U32 R230, RZ, RZ, R5 ;  /* 0x000000ffffe67224 */ /* 0x000fe400078e0005 */
[----:B------:R-:W-:Y:S02]  /*18df0*/  IMAD.MOV.U32 R23, RZ, RZ, R219 ;  /* 0x000000ffff177224 */ /* 0x000fe400078e00db */
[----:B------:R-:W-:-:S07]  /*18e00*/  IMAD.MOV.U32 R236, RZ, RZ, R22 ;  /* 0x000000ffffec7224 */ /* 0x000fce00078e0016 */
.L_x_1993:
[----:B------:R-:W-:-:S05]  /*18e10*/  VIADD R22, R236, 0x1 ;  /* 0x00000001ec167836 */ /* 0x000fca0000000000 */
[----:B------:R-:W-:-:S04]  /*18e20*/  ISETP.NE.AND P2, PT, R22, 0x2, PT ;  /* 0x000000021600780c */ /* 0x000fc80003f45270 */
[----:B------:R-:W-:Y:S02]  /*18e30*/  SEL R219, RZ, 0x1, P2 ;  /* 0x00000001ffdb7807 */ /* 0x000fe40001000000 */
[----:B------:R-:W-:Y:S02]  /*18e40*/  SEL R22, R22, RZ, P2 ;  /* 0x000000ff16167207 */ /* 0x000fe40001000000 */
[----:B------:R-:W-:Y:S01]  /*18e50*/  LOP3.LUT R219, R23, R219, RZ, 0x3c, !PT ;  /* 0x000000db17db7212 */ /* 0x000fe200078e3cff */
[----:B------:R-:W-:Y:S06]  /*18e60*/  @!P0 BRA `(.L_x_1983) ;  /* 0x0000000000048947 */ /* 0x000fec0003800000 */
[----:B------:R-:W-:Y:S01]  /*18e70*/  BPT.TRAP 0x1 ;  /* 0x000000040000795c */ /* 0x000fe20000300000 */
.L_x_1983:
[----:B------:R-:W-:Y:S01]  /*18e80*/  IMAD R5, R22, 0x8, R16 ;  /* 0x0000000816057824 */ /* 0x000fe200078e0210 */
[----:B------:R-:W-:-:S04]  /*18e90*/  SHF.L.U32 R153, R219, 0x1f, RZ ;  /* 0x0000001fdb997819 */ /* 0x000fc800000006ff */
[----:B------:R0:W1:Y:S01]  /*18ea0*/  SYNCS.PHASECHK.TRANS64.TRYWAIT P2, [R5+URZ+0x30830], R153 ;  /* 0x03083099050075a7 */ /* 0x000062000804017f */
[----:B------:R-:W-:Y:S05]  /*18eb0*/  @!P0 BRA `(.L_x_1984) ;  /* 0x0000000000048947 */ /* 0x000fea0003800000 */
[----:B------:R-:W-:Y:S01]  /*18ec0*/  BPT.TRAP 0x1 ;  /* 0x000000040000795c */ /* 0x000fe20000300000 */
.L_x_1984:
        /* <DEDUP_REMOVED lines=8> */
.L_x_1986:
[----:B------:R-:W-:Y:S05]  /*18f50*/  BSYNC B2 ;  /* 0x0000000000027941 */ /* 0x000fea0003800000 */
.L_x_1985:
[----:B------:R-:W-:Y:S01]  /*18f60*/  R2UR UR4, R152 ;  /* 0x00000000980472ca */ /* 0x000fe200000e0000 */
[----:B------:R-:W-:Y:S01]  /*18f70*/  IMAD.MOV.U32 R152, RZ, RZ, R3 ;  /* 0x000000ffff987224 */ /* 0x000fe200078e0003 */
[----:B------:R2:W-:Y:S01]  /*18f80*/  STL [R1+0xbc], R18 ;  /* 0x0000bc1201007387 */ /* 0x0005e20000100800 */
[----:B01----:R-:W-:Y:S01]  /*18f90*/  IMAD.MOV.U32 R153, RZ, RZ, 0x40000040 ;  /* 0x40000040ff997424 */ /* 0x003fe200078e00ff */
[----:B------:R-:W-:Y:S01]  /*18fa0*/  MOV R161, UR39 ;  /* 0x0000002700a17c02 */ /* 0x000fe20008000f00 */
[C---:B------:R-:W-:Y:S01]  /*18fb0*/  VIADD R154, R4.reuse, 0x6 ;  /* 0x00000006049a7836 */ /* 0x040fe20000000000 */
[----:B------:R0:W-:Y:S01]  /*18fc0*/  STL [R1+0xb8], R17 ;  /* 0x0000b81101007387 */ /* 0x0001e20000100800 */
[----:B------:R-:W-:Y:S01]  /*18fd0*/  VIADD R156, R4, 0x204 ;  /* 0x00000204049c7836 */ /* 0x000fe20000000000 */
[C---:B------:R-:W-:Y:S01]  /*18fe0*/  R2UR UR39, R153.reuse ;  /* 0x00000000992772ca */ /* 0x040fe200000e0000 */
[----:B------:R-:W-:Y:S01]  /*18ff0*/  IMAD.MOV.U32 R5, RZ, RZ, 0x40000040 ;  /* 0x40000040ff057424 */ /* 0x000fe200078e00ff */
[----:B------:R-:W-:Y:S01]  /*19000*/  R2UR UR5, R153 ;  /* 0x00000000990572ca */ /* 0x000fe200000e0000 */
[----:B------:R1:W-:Y:S01]  /*19010*/  STL [R1+0xb4], R16 ;  /* 0x0000b41001007387 */ /* 0x0003e20000100800 */
        /* <DEDUP_REMOVED lines=16> */
[----:B------:R-:W-:Y:S01]  /*19120*/  MOV R159, UR39 ;  /* 0x00000027009f7c02 */ /* 0x000fe20008000f00 */
[----:B------:R-:W-:Y:S01]  /*19130*/  UMOV UR39, UR5 ;  /* 0x0000000500277c82 */ /* 0x000fe20008000000 */
[----:B------:R-:W-:Y:S01]  /*19140*/  MOV R3, UR38 ;  /* 0x0000002600037c02 */ /* 0x000fe20008000f00 */
[----:B------:R-:W-:Y:S01]  /*19150*/  UMOV UR38, UR4 ;  /* 0x0000000400267c82 */ /* 0x000fe20008000000 */
[----:B------:R-:W-:Y:S01]  /*19160*/  R2UR UR30, R152 ;  /* 0x00000000981e72ca */ /* 0x000fe200000e0000 */
[----:B------:R-:W-:Y:S01]  /*19170*/  VIADD R152, R4, 0x600 ;  /* 0x0000060004987836 */ /* 0x000fe20000000000 */
[----:B0-----:R-:W-:Y:S01]  /*19180*/  MOV R17, UR37 ;  /* 0x0000002500117c02 */ /* 0x001fe20008000f00 */
[----:B------:R-:W-:Y:S01]  /*19190*/  IMAD.MOV.U32 R157, RZ, RZ, 0x40000040 ;  /* 0x40000040ff9d7424 */ /* 0x000fe200078e00ff */
[----:B-1----:R-:W-:Y:S01]  /*191a0*/  MOV R16, UR36 ;  /* 0x0000002400107c02 */ /* 0x002fe20008000f00 */
[-C--:B------:R-:W-:Y:S01]  /*191b0*/  FMUL.FTZ R24, R24, R0.reuse ;  /* 0x0000000018187220 */ /* 0x080fe20000410000 */
[----:B------:R-:W-:Y:S01]  /*191c0*/  MOV R158, UR39 ;  /* 0x00000027009e7c02 */ /* 0x000fe20008000f00 */
[-C--:B------:R-:W-:Y:S01]  /*191d0*/  FMUL.FTZ R25, R25, R0.reuse ;  /* 0x0000000019197220 */ /* 0x080fe20000410000 */
[----:B------:R-:W-:Y:S01]  /*191e0*/  MOV R160, UR38 ;  /* 0x0000002600a07c02 */ /* 0x000fe20008000f00 */
[-C--:B------:R-:W-:Y:S01]  /*191f0*/  FMUL.FTZ R28, R28, R0.reuse ;  /* 0x000000001c1c7220 */ /* 0x080fe20000410000 */
[----:B------:R-:W-:Y:S01]  /*19200*/  R2UR UR26, R154 ;  /* 0x000000009a1a72ca */ /* 0x000fe200000e0000 */
[----:B------:R-:W-:Y:S01]  /*19210*/  VIADD R154, R4, 0x604 ;  /* 0x00000604049a7836 */ /* 0x000fe20000000000 */
        /* <DEDUP_REMOVED lines=136> */
[----:B------:R-:W-:Y:S01]  /*19aa0*/  IMAD.MOV.U32 R4, RZ, RZ, R160 ;  /* 0x000000ffff047224 */ /* 0x000fe200078e00a0 */
[----:B------:R-:W-:Y:S01]  /*19ab0*/  R2UR UR11, R155 ;  /* 0x000000009b0b72ca */ /* 0x000fe200000e0000 */
[----:B------:R-:W-:Y:S01]  /*19ac0*/  IMAD.MOV.U32 R5, RZ, RZ, R159 ;  /* 0x000000ffff057224 */ /* 0x000fe200078e009f */
[----:B------:R-:W-:Y:S01]  /*19ad0*/  R2UR UR15, R157 ;  /* 0x000000009d0f72ca */ /* 0x000fe200000e0000 */
[----:B------:R-:W-:Y:S01]  /*19ae0*/  IMAD.MOV.U32 R2, RZ, RZ, R158 ;  /* 0x000000ffff027224 */ /* 0x000fe200078e009e */
[----:B------:R-:W-:-:S02]  /*19af0*/  R2UR UR19, R153 ;  /* 0x00000000991372ca */ /* 0x000fc400000e0000 */
[----:B------:R-:W-:Y:S02]  /*19b00*/  R2UR UR23, R157 ;  /* 0x000000009d1772ca */ /* 0x000fe400000e0000 */
[----:B------:R-:W-:Y:S02]  /*19b10*/  R2UR UR27, R155 ;  /* 0x000000009b1b72ca */ /* 0x000fe400000e0000 */
[----:B------:R-:W-:Y:S02]  /*19b20*/  R2UR UR31, R153 ;  /* 0x00000000991f72ca */ /* 0x000fe400000e0000 */
[----:B------:R-:W-:Y:S02]  /*19b30*/  R2UR UR35, R157 ;  /* 0x000000009d2372ca */ /* 0x000fe400000e0000 */
[----:B------:R-:W-:Y:S02]  /*19b40*/  R2UR UR43, R153 ;  /* 0x00000000992b72ca */ /* 0x000fe400000e0000 */
[----:B------:R-:W-:-:S02]  /*19b50*/  R2UR UR46, R156 ;  /* 0x000000009c2e72ca */ /* 0x000fc400000e0000 */
[----:B------:R-:W-:Y:S02]  /*19b60*/  R2UR UR47, R157 ;  /* 0x000000009d2f72ca */ /* 0x000fe400000e0000 */
[----:B------:R-:W-:Y:S02]  /*19b70*/  R2UR UR50, R154 ;  /* 0x000000009a3272ca */ /* 0x000fe400000e0000 */
[----:B------:R-:W-:Y:S02]  /*19b80*/  R2UR UR51, R155 ;  /* 0x000000009b3372ca */ /* 0x000fe400000e0000 */
[----:B------:R-:W-:Y:S02]  /*19b90*/  R2UR UR54, R152 ;  /* 0x00000000983672ca */ /* 0x000fe400000e0000 */
[----:B------:R-:W-:Y:S02]  /*19ba0*/  R2UR UR55, R153 ;  /* 0x00000000993772ca */ /* 0x000fe400000e0000 */
[----:B------:R-:W-:-:S06]  /*19bb0*/  WARPGROUP.ARRIVE ;  /* 0x00000000000079c5 */ /* 0x000fcc0000000000 */
[----:B------:R-:W-:Y:S01]  /*19bc0*/  HGMMA.64x64x16.F32.BF16 R152, gdesc[UR36], RZ, !UPT, gsb0 ;  /* 0x00e00000249879f0 */ /* 0x000fe2000c0018ff */
[----:B------:R-:W-:Y:S02]  /*19bd0*/  R2UR UR39, R2 ;  /* 0x00000000022772ca */ /* 0x000fe400000e0000 */
[----:B------:R-:W-:Y:S02]  /*19be0*/  R2UR UR38, R4 ;  /* 0x00000000042672ca */ /* 0x000fe400000e0000 */
        /* <DEDUP_REMOVED lines=33> */
[----:B------:R0:W5:Y:S01]  /*19e00*/  LDL.LU R18, [R1+0xbc] ;  /* 0x0000bc0001127983 */ /* 0x0001620000300800 */
[----:B------:R-:W-:Y:S02]  /*19e10*/  R2UR UR37, R17 ;  /* 0x00000000112572ca */ /* 0x000fe400000e0000 */
[----:B------:R-:W-:Y:S01]  /*19e20*/  R2UR UR36, R16 ;  /* 0x00000000102472ca */ /* 0x000fe200000e0000 */
[----:B------:R0:W5:Y:S01]  /*19e30*/  LDL.LU R17, [R1+0xb8] ;  /* 0x0000b80001117983 */ /* 0x0001620000300800 */
[----:B------:R-:W-:-:S02]  /*19e40*/  R2UR UR44, R12 ;  /* 0x000000000c2c72ca */ /* 0x000fc400000e0000 */
[----:B------:R-:W-:Y:S01]  /*19e50*/  R2UR UR45, R13 ;  /* 0x000000000d2d72ca */ /* 0x000fe200000e0000 */
[----:B------:R0:W5:Y:S01]  /*19e60*/  LDL.LU R16, [R1+0xb4] ;  /* 0x0000b40001107983 */ /* 0x0001620000300800 */
[----:B------:R-:W-:Y:S02]  /*19e70*/  R2UR UR48, R10 ;  /* 0x000000000a3072ca */ /* 0x000fe400000e0000 */
[----:B------:R-:W-:Y:S02]  /*19e80*/  R2UR UR49, R11 ;  /* 0x000000000b3172ca */ /* 0x000fe400000e0000 */
[----:B------:R-:W-:Y:S02]  /*19e90*/  R2UR UR52, R8 ;  /* 0x00000000083472ca */ /* 0x000fe400000e0000 */
[----:B------:R-:W-:Y:S02]  /*19ea0*/  R2UR UR53, R9 ;  /* 0x00000000093572ca */ /* 0x000fe400000e0000 */
[----:B------:R-:W-:Y:S01]  /*19eb0*/  R2UR UR39, R0 ;  /* 0x00000000002772ca */ /* 0x000fe200000e0000 */
[----:B------:R-:W-:-:S02]  /*19ec0*/  WARPGROUP.DEPBAR.LE gsb0, 0x0 ;  /* 0x00008000000079c5 */ /* 0x000fc40000010000 */
        /* <DEDUP_REMOVED lines=39> */
[----:B0-----:R-:W-:Y:S05]  /*1a140*/  @!P0 BRA `(.L_x_1988) ;  /* 0x0000000000048947 */ /* 0x001fea0003800000 */
[----:B------:R-:W-:Y:S01]  /*1a150*/  BPT.TRAP 0x1 ;  /* 0x000000040000795c */ /* 0x000fe20000300000 */
.L_x_1988:
[----:B------:R-:W-:Y:S01]  /*1a160*/  SHF.L.U32 R0, R23, 0x1f, RZ ;  /* 0x0000001f17007819 */ /* 0x000fe200000006ff */
[----:B-----5:R-:W-:-:S04]  /*1a170*/  IMAD R23, R236, 0x8, R16 ;  /* 0x00000008ec177824 */ /* 0x020fc800078e0210 */
[----:B------:R0:W1:Y:S01]  /*1a180*/  SYNCS.PHASECHK.TRANS64.TRYWAIT P2, [R23+URZ+0x30850], R0 ;  /* 0x03085000170075a7 */ /* 0x000062000804017f */
[----:B------:R-:W-:Y:S05]  /*1a190*/  @!P0 BRA `(.L_x_1989) ;  /* 0x0000000000048947 */ /* 0x000fea0003800000 */
[----:B------:R-:W-:Y:S01]  /*1a1a0*/  BPT.TRAP 0x1 ;  /* 0x000000040000795c */ /* 0x000fe20000300000 */
.L_x_1989:
[----:B------:R-:W-:Y:S04]  /*1a1b0*/  BSSY B2, `(.L_x_1990) ;  /* 0x0000004000027945 */ /* 0x000fe80003800000 */
[----:B-1----:R-:W-:Y:S05]  /*1a1c0*/  @P2 BRA `(.L_x_1991) ;  /* 0x0000000000082947 */ /* 0x002fea0003800000 */
[----:B------:R-:W1:Y:S02]  /*1a1d0*/  SYNCS.PHASECHK.TRANS64.TRYWAIT P2, [R23+URZ+0x30850], R0 ;  /* 0x03085000170075a7 */ /* 0x000e64000804017f */
[----:B-1----:R-:W-:Y:S05]  /*1a1e0*/  @!P2 BRA `(.L_x_1992) ;  /* 0x00000120009ca947 */ /* 0x002fea0003800000 */
.L_x_1991:
[----:B------:R-:W-:Y:S05]  /*1a1f0*/  BSYNC B2 ;  /* 0x0000000000027941 */ /* 0x000fea0003800000 */
.L_x_1990:
[----:B01----:R-:W-:Y:S01]  /*1a200*/  VIADD R0, R16, 0x400 ;  /* 0x0000040010007836 */ /* 0x003fe20000000000 */
[----:B------:R-:W-:Y:S01]  /*1a210*/  WARPGROUP.ARRIVE ;  /* 0x00000000000079c5 */ /* 0x000fe20000000000 */
[----:B------:R-:W-:Y:S01]  /*1a220*/  IMAD.MOV.U32 R3, RZ, RZ, 0x40000040 ;  /* 0x40000040ff037424 */ /* 0x000fe200078e00ff */
[----:B------:R-:W-:Y:S01]  /*1a230*/  ULDC UR4, c[0x0][0x988] ;  /* 0x0002620000047ab9 */ /* 0x000fe20000000800 */
[----:B------:R-:W-:Y:S01]  /*1a240*/  IMAD.MOV.U32 R5, RZ, RZ, 0x40000040 ;  /* 0x40000040ff057424 */ /* 0x000fe200078e00ff */
[----:B------:R-:W-:Y:S02]  /*1a250*/  SHF.R.U32.HI R0, RZ, 0x4, R0 ;  /* 0x00000004ff007819 */ /* 0x000fe40000011600 */
[----:B------:R-:W-:Y:S01]  /*1a260*/  R2UR UR7, R3 ;  /* 0x00000000030772ca */ /* 0x000fe200000e0000 */
[----:B------:R-:W-:Y:S01]  /*1a270*/  IMAD.MOV.U32 R3, RZ, RZ, 0x40000040 ;  /* 0x40000040ff037424 */ /* 0x000fe200078e00ff */
[----:B------:R-:W-:-:S04]  /*1a280*/  LOP3.LUT R0, R0, 0x3fff, RZ, 0xc0, !PT ;  /* 0x00003fff00007812 */ /* 0x000fc800078ec0ff */
[----:B------:R-:W-:-:S05]  /*1a290*/  LOP3.LUT R0, R0, 0x2000000, RZ, 0xfc, !PT ;  /* 0x0200000000007812 */ /* 0x000fca00078efcff */
        /* <DEDUP_REMOVED lines=12> */
[----:B------:R-:W-:Y:S01]  /*1a360*/  FMNMX.FTZ R0, R160, R0, !PT ;  /* 0x00000000a0007209 */ /* 0x000fe20007810000 */
[----:B------:R-:W-:-:S03]  /*1a370*/  VIADD R2, R2, 0x180 ;  /* 0x0000018002027836 */ /* 0x000fc60000000000 */
        /* <DEDUP_REMOVED lines=14> */
[----:B------:R-:W-:Y:S02]  /*1a460*/  R2UR UR6, R4 ;  /* 0x00000000040672ca */ /* 0x000fe400000e0000 */
[----:B------:R-:W-:Y:S01]  /*1a470*/  R2UR UR7, R5 ;  /* 0x00000000050772ca */ /* 0x000fe200000e0000 */
[----:B------:R-:W0:Y:S01]  /*1a480*/  SHFL.BFLY PT, R4, R0, 0x2, 0x1f ;  /* 0x0c401f0000047f89 */ /* 0x000e2200000e0000 */
[----:B------:R-:W-:Y:S02]  /*1a490*/  WARPGROUP.DEPBAR.LE gsb0, 0x0 ;  /* 0x00008000000079c5 */ /* 0x000fe40000010000 */
[----:B------:R-:W-:-:S15]  /*1a4a0*/  WARPGROUP.ARRIVE ;  /* 0x00000000000079c5 */ /* 0x000fde0000000000 */
[----:B------:R-:W-:-:S06]  /*1a4b0*/  NOP ;  /* 0x0000000000007918 */ /* 0x000fcc0000000000 */
[----:B------:R-:W-:Y:S01]  /*1a4c0*/  HGMMA.64x256x16.F32.BF16 R24, R188, gdesc[UR4].tnspB, R24, gsb0 ;  /* 0x43e00004bc187df0 */ /* 0x000fe20008001818 */
[----:B------:R-:W-:Y:S02]  /*1a4d0*/  R2UR UR6, R2 ;  /* 0x00000000020672ca */ /* 0x000fe400000e0000 */
[----:B------:R-:W-:Y:S01]  /*1a4e0*/  R2UR UR7, R3 ;  /* 0x00000000030772ca */ /* 0x000fe200000e0000 */
[----:B------:R-:W-:Y:S02]  /*1a4f0*/  WARPGROUP.DEPBAR.LE gsb0, 0x0 ;  /* 0x00008000000079c5 */ /* 0x000fe40000010000 */
[----:B------:R-:W-:-:S15]  /*1a500*/  WARPGROUP.ARRIVE ;  /* 0x00000000000079c5 */ /* 0x000fde0000000000 */
[----:B------:R-:W-:-:S07]  /*1a510*/  NOP ;  /* 0x0000000000007918 */ /* 0x000fce0000000000 */
[----:B------:R-:W-:Y:S01]  /*1a520*/  HGMMA.64x256x16.F32.BF16 R24, R184, gdesc[UR4].tnspB, R24, gsb0 ;  /* 0x43e00004b8187df0 */ /* 0x000fe20008001818 */
[----:B0-----:R-:W-:Y:S02]  /*1a530*/  FMNMX.FTZ R4, R0, R4, !PT ;  /* 0x0000000400047209 */ /* 0x001fe40007810000 */
        /* <DEDUP_REMOVED lines=9> */
[----:B------:R-:W-:-:S04]  /*1a5d0*/  FMNMX.FTZ R4, R167, R0, !PT ;  /* 0x00000000a7047209 */ /* 0x000fc80007810000 */
[----:B------:R-:W-:-:S04]  /*1a5e0*/  FMNMX.FTZ R4, R170, R4, !PT ;  /* 0x00000004aa047209 */ /* 0x000fc80007810000 */
[----:B------:R-:W-:-:S04]  /*1a5f0*/  FMNMX.FTZ R4, R171, R4, !PT ;  /* 0x00000004ab047209 */ /* 0x000fc80007810000 */
[----:B------:R-:W-:-:S04]  /*1a600*/  FMNMX.FTZ R4, R174, R4, !PT ;  /* 0x00000004ae047209 */ /* 0x000fc80007810000 */
[----:B------:R-:W-:Y:S01]  /*1a610*/  FMNMX.FTZ R4, R175, R4, !PT ;  /* 0x00000004af047209 */ /* 0x000fe20007810000 */
[----:B------:R-:W-:-:S03]  /*1a620*/  FADD.FTZ R2, -R5, R230 ;  /* 0x000000e605027221 */ /* 0x000fc60000010100 */
[----:B------:R-:W-:Y:S01]  /*1a630*/  FMNMX.FTZ R4, R178, R4, !PT ;  /* 0x00000004b2047209 */ /* 0x000fe20007810000 */
[----:B------:R-:W-:-:S03]  /*1a640*/  IMAD.U32 R3, RZ, RZ, UR4 ;  /* 0x00000004ff037e24 */ /* 0x000fc6000f8e00ff */
[----:B------:R-:W-:Y:S01]  /*1a650*/  FMNMX.FTZ R4, R179, R4, !PT ;  /* 0x00000004b3047209 */ /* 0x000fe20007810000 */
[----:B------:R-:W-:-:S03]  /*1a660*/  FMUL.FTZ R2, R2, R3 ;  /* 0x0000000302027220 */ /* 0x000fc60000410000 */
[----:B------:R-:W-:Y:S01]  /*1a670*/  FMNMX.FTZ R4, R182, R4, !PT ;  /* 0x00000004b6047209 */ /* 0x000fe20007810000 */
[----:B------:R0:W-:Y:S03]  /*1a680*/  MUFU.EX2 R0, R2 ;  /* 0x0000000200007308 */ /* 0x0001e60000000800 */
[----:B------:R-:W-:Y:S01]  /*1a690*/  FMNMX.FTZ R4, R183, R4, !PT ;  /* 0x00000004b7047209 */ /* 0x000fe20007810000 */
[-C--:B0-----:R-:W-:Y:S01]  /*1a6a0*/  FMUL.FTZ R2, R5, R3.reuse ;  /* 0x0000000305027220 */ /* 0x081fe20000410000 */
[----:B------:R-:W-:Y:S02]  /*1a6b0*/  WARPGROUP.DEPBAR.LE gsb0, 0x0 ;  /* 0x00008000000079c5 */ /* 0x000fe40000010000 */
[----:B------:R-:W2:Y:S01]  /*1a6c0*/  LDL R187, [R1+0x34] ;  /* 0x0000340001bb7983 */ /* 0x000ea20000100800 */
[-CC-:B------:R-:W-:Y:S01]  /*1a6d0*/  FFMA.FTZ R185, R157, R3.reuse, -R2.reuse ;  /* 0x000000039db97223 */ /* 0x180fe20000010802 */
[-CC-:B------:R-:W-:Y:S01]  /*1a6e0*/  FFMA.FTZ R194, R164, R3.reuse, -R2.reuse ;  /* 0x00000003a4c27223 */ /* 0x180fe20000010802 */
[-CC-:B------:R-:W-:Y:S01]  /*1a6f0*/  FFMA.FTZ R196, R152, R3.reuse, -R2.reuse ;  /* 0x0000000398c47223 */ /* 0x180fe20000010802 */
[----:B------:R-:W0:Y:S01]  /*1a700*/  SHFL.BFLY PT, R157, R4, 0x2, 0x1f ;  /* 0x0c401f00049d7f89 */ /* 0x000e2200000e0000 */
        /* <DEDUP_REMOVED lines=11> */
[----:B------:R-:W1:Y:S01]  /*1a7c0*/  MUFU.EX2 R196, R196 ;  /* 0x000000c400c47308 */ /* 0x000e620000000800 */
[----:B------:R-:W-:-:S02]  /*1a7d0*/  @!P1 VIADD R23, R23, 0x30860 ;  /* 0x0003086017179836 */ /* 0x000fc40000000000 */
[----:B------:R-:W-:Y:S02]  /*1a7e0*/  IMAD.MOV.U32 R236, RZ, RZ, R22 ;  /* 0x000000ffffec7224 */ /* 0x000fe400078e0016 */
[----:B------:R-:W-:-:S03]  /*1a7f0*/  IMAD.MOV.U32 R230, RZ, RZ, R5 ;  /* 0x000000ffffe67224 */ /* 0x000fc600078e0005 */
[----:B------:R-:W3:Y:S01]  /*1a800*/  MUFU.EX2 R152, R152 ;  /* 0x0000009800987308 */ /* 0x000ee20000000800 */
[----:B0-----:R-:W-:Y:S01]  /*1a810*/  FMNMX.FTZ R4, R4, R157, !PT ;  /* 0x0000009d04047209 */ /* 0x001fe20007810000 */
[----:B------:R-:W-:-:S06]  /*1a820*/  FFMA.FTZ R157, R169, R3, -R2 ;  /* 0x00000003a99d7223 */ /* 0x000fcc0000010802 */
[----:B------:R-:W0:Y:S01]  /*1a830*/  MUFU.EX2 R198, R198 ;  /* 0x000000c600c67308 */ /* 0x000e220000000800 */
[----:B------:R-:W4:Y:S07]  /*1a840*/  SHFL.BFLY PT, R164, R4, 0x1, 0x1f ;  /* 0x0c201f0004a47f89 */ /* 0x000f2e00000e0000 */
[----:B------:R-:W5:Y:S08]  /*1a850*/  MUFU.EX2 R185, R185 ;  /* 0x000000b900b97308 */ /* 0x000f700000000800 */
[----:B------:R-:W5:Y:S08]  /*1a860*/  MUFU.EX2 R192, R192 ;  /* 0x000000c000c07308 */ /* 0x000f700000000800 */
[----:B------:R-:W5:Y:S01]  /*1a870*/  MUFU.EX2 R153, R153 ;  /* 0x0000009900997308 */ /* 0x000f620000000800 */
[----:B----4-:R-:W-:Y:S01]  /*1a880*/  FMNMX.FTZ R4, R4, R164, !PT ;  /* 0x000000a404047209 */ /* 0x010fe20007810000 */
[----:B------:R-:W-:-:S04]  /*1a890*/  FFMA.FTZ R164, R181, R3, -R2 ;  /* 0x00000003b5a47223 */ /* 0x000fc80000010802 */
[C---:B------:R-:W-:Y:S01]  /*1a8a0*/  FADD.FTZ R2, -R4.reuse, R231 ;  /* 0x000000e704027221 */ /* 0x040fe20000010100 */
[-C--:B------:R-:W-:Y:S01]  /*1a8b0*/  FMUL.FTZ R165, R4, R3.reuse ;  /* 0x0000000304a57220 */ /* 0x080fe20000410000 */
[----:B------:R-:W-:Y:S01]  /*1a8c0*/  MUFU.EX2 R194, R194 ;  /* 0x000000c200c27308 */ /* 0x000fe20000000800 */
[----:B------:R-:W-:Y:S02]  /*1a8d0*/  IMAD.MOV.U32 R231, RZ, RZ, R4 ;  /* 0x000000ffffe77224 */ /* 0x000fe400078e0004 */
[-C--:B------:R-:W-:Y:S01]  /*1a8e0*/  FMUL.FTZ R2, R2, R3.reuse ;  /* 0x0000000302027220 */ /* 0x080fe20000410000 */
[-CC-:B------:R-:W-:Y:S01]  /*1a8f0*/  FFMA.FTZ R197, R154, R3.reuse, -R165.reuse ;  /* 0x000000039ac57223 */ /* 0x180fe200000108a5 */
[-CC-:B------:R-:W-:Y:S01]  /*1a900*/  FFMA.FTZ R154, R155, R3.reuse, -R165.reuse ;  /* 0x000000039b9a7223 */ /* 0x180fe200000108a5 */
[-CC-:B------:R-:W-:Y:S01]  /*1a910*/  FFMA.FTZ R199, R158, R3.reuse, -R165.reuse ;  /* 0x000000039ec77223 */ /* 0x180fe200000108a5 */
[-CC-:B------:R-:W-:Y:S01]  /*1a920*/  FFMA.FTZ R155, R159, R3.reuse, -R165.reuse ;  /* 0x000000039f9b7223 */ /* 0x180fe200000108a5 */
[----:B------:R-:W-:Y:S01]  /*1a930*/  FFMA.FTZ R193, R162, R3, -R165 ;  /* 0x00000003a2c17223 */ /* 0x000fe200000108a5 */
[----:B------:R-:W-:Y:S01]  /*1a940*/  MUFU.EX2 R2, R2 ;  /* 0x0000000200027308 */ /* 0x000fe20000000800 */
[----:B------:R-:W-:-:S02]  /*1a950*/  @!P1 IMAD R158, R22, 0x8, R16 ;  /* 0x00000008169e9824 */ /* 0x000fc400078e0210 */
[-CC-:B------:R-:W-:Y:S01]  /*1a960*/  FFMA.FTZ R163, R163, R3.reuse, -R165.reuse ;  /* 0x00000003a3a37223 */ /* 0x180fe200000108a5 */
[----:B-1----:R-:W-:Y:S01]  /*1a970*/  FFMA.FTZ R162, R0, R228, R196 ;  /* 0x000000e400a27223 */ /* 0x002fe200000100c4 */
[-CC-:B------:R-:W-:Y:S01]  /*1a980*/  FFMA.FTZ R195, R166, R3.reuse, -R165.reuse ;  /* 0x00000003a6c37223 */ /* 0x180fe200000108a5 */
[----:B------:R-:W-:Y:S02]  /*1a990*/  @!P1 VIADD R159, R158, 0x30840 ;  /* 0x000308409e9f9836 */ /* 0x000fe40000000000 */
[-CC-:B------:R-:W-:Y:S01]  /*1a9a0*/  FFMA.FTZ R167, R167, R3.reuse, -R165.reuse ;  /* 0x00000003a7a77223 */ /* 0x180fe200000108a5 */
[----:B---3--:R-:W-:Y:S01]  /*1a9b0*/  FADD.FTZ R162, R152, R162 ;  /* 0x000000a298a27221 */ /* 0x008fe20000010000 */
[----:B------:R-:W1:Y:S01]  /*1a9c0*/  MUFU.EX2 R197, R197 ;  /* 0x000000c500c57308 */ /* 0x000e620000000800 */
[-C--:B------:R-:W-:Y:S01]  /*1a9d0*/  FFMA.FTZ R189, R170, R3.reuse, -R165 ;  /* 0x00000003aabd7223 */ /* 0x080fe200000108a5 */
[----:B------:R-:W-:Y:S01]  /*1a9e0*/  @!P1 PRMT R159, RZ, 0x654, R159 ;  /* 0x00000654ff9f9816 */ /* 0x000fe2000000009f */
[----:B0-----:R-:W-:Y:S01]  /*1a9f0*/  FADD.FTZ R162, R198, R162 ;  /* 0x000000a2c6a27221 */ /* 0x001fe20000010000 */
[----:B------:R-:W-:Y:S01]  /*1aa00*/  F2FP.BF16.F32.PACK_AB R196, R152, R196 ;  /* 0x000000c498c4723e */ /* 0x000fe200000010ff */
[-CC-:B------:R-:W-:Y:S01]  /*1aa10*/  FFMA.FTZ R174, R174, R3.reuse, -R165.reuse ;  /* 0x00000003aeae7223 */ /* 0x180fe200000108a5 */
[----:B------:R0:W-:Y:S01]  /*1aa20*/  @!P1 SYNCS.ARRIVE.TRANS64.RED.A1T0 RZ, [R159+URZ], RZ ;  /* 0x000000ff9fff99a7 */ /* 0x0001e2000810043f */
[----:B-----5:R-:W-:Y:S01]  /*1aa30*/  FADD.FTZ R162, R185, R162 ;  /* 0x000000a2b9a27221 */ /* 0x020fe20000010000 */
[----:B------:R-:W3:Y:S01]  /*1aa40*/  MUFU.EX2 R154, R154 ;  /* 0x0000009a009a7308 */ /* 0x000ee20000000800 */
[-CC-:B------:R-:W-:Y:S01]  /*1aa50*/  FFMA.FTZ R175, R175, R3.reuse, -R165.reuse ;  /* 0x00000003afaf7223 */ /* 0x180fe200000108a5 */
[-CC-:B------:R-:W-:Y:S01]  /*1aa60*/  FFMA.FTZ R178, R178, R3.reuse, -R165.reuse ;  /* 0x00000003b2b27223 */ /* 0x180fe200000108a5 */
[----:B------:R-:W-:Y:S01]  /*1aa70*/  FADD.FTZ R152, R192, R162 ;  /* 0x000000a2c0987221 */ /* 0x000fe20000010000 */
[-CC-:B------:R-:W-:Y:S01]  /*1aa80*/  FFMA.FTZ R179, R179, R3.reuse, -R165.reuse ;  /* 0x00000003b3b37223 */ /* 0x180fe200000108a5 */
[----:B------:R-:W-:Y:S01]  /*1aa90*/  FFMA.FTZ R182, R182, R3, -R165 ;  /* 0x00000003b6b67223 */ /* 0x000fe200000108a5 */
[----:B0-----:R-:W-:Y:S01]  /*1aaa0*/  @!P1 PRMT R159, RZ, 0x654, R23 ;  /* 0x00000654ff9f9816 */ /* 0x001fe20000000017 */
[----:B------:R-:W-:Y:S01]  /*1aab0*/  FADD.FTZ R152, R153, R152 ;  /* 0x0000009899987221 */ /* 0x000fe20000010000 */
[----:B------:R-:W0:Y:S01]  /*1aac0*/  MUFU.EX2 R199, R199 ;  /* 0x000000c700c77308 */ /* 0x000e220000000800 */
[----:B-1----:R-:W-:Y:S01]  /*1aad0*/  FFMA.FTZ R227, R2, R227, R197 ;  /* 0x000000e302e37223 */ /* 0x002fe200000100c5 */
[----:B------:R1:W-:Y:S01]  /*1aae0*/  @!P1 SYNCS.ARRIVE.TRANS64.RED.A1T0 RZ, [R159+URZ], RZ ;  /* 0x000000ff9fff99a7 */ /* 0x0003e2000810043f */
[----:B------:R-:W-:Y:S01]  /*1aaf0*/  FADD.FTZ R152, R194, R152 ;  /* 0x00000098c2987221 */ /* 0x000fe20000010000 */
[----:B------:R-:W-:-:S02]  /*1ab00*/  F2FP.BF16.F32.PACK_AB R198, R185, R198 ;  /* 0x000000c6b9c6723e */ /* 0x000fc400000010ff */
[----:B------:R-:W-:Y:S02]  /*1ab10*/  F2FP.BF16.F32.PACK_AB R192, R153, R192 ;  /* 0x000000c099c0723e */ /* 0x000fe400000010ff */
[----:B------:R-:W4:Y:S01]  /*1ab20*/  MUFU.EX2 R155, R155 ;  /* 0x0000009b009b7308 */ /* 0x000f220000000800 */
[C---:B---3--:R-:W-:Y:S01]  /*1ab30*/  FADD.FTZ R227, R154.reuse, R227 ;  /* 0x000000e39ae37221 */ /* 0x048fe20000010000 */
[-CC-:B-1----:R-:W-:Y:S01]  /*1ab40*/  FFMA.FTZ R159, R171, R3.reuse, -R165.reuse ;  /* 0x00000003ab9f7223 */ /* 0x182fe200000108a5 */
[----:B------:R-:W-:Y:S01]  /*1ab50*/  FFMA.FTZ R165, R183, R3, -R165 ;  /* 0x00000003b7a57223 */ /* 0x000fe200000108a5 */
[----:B------:R-:W-:-:S04]  /*1ab60*/  F2FP.BF16.F32.PACK_AB R197, R154, R197 ;  /* 0x000000c59ac5723e */ /* 0x000fc800000010ff */
[----:B------:R-:W1:Y:S01]  /*1ab70*/  MUFU.EX2 R193, R193 ;  /* 0x000000c100c17308 */ /* 0x000e620000000800 */
[----:B0-----:R-:W-:-:S07]  /*1ab80*/  FADD.FTZ R227, R199, R227 ;  /* 0x000000e3c7e37221 */ /* 0x001fce0000010000 */
[----:B------:R-:W0:Y:S01]  /*1ab90*/  MUFU.EX2 R158, R163 ;  /* 0x000000a3009e7308 */ /* 0x000e220000000800 */
[C---:B----4-:R-:W-:Y:S01]  /*1aba0*/  FADD.FTZ R227, R155.reuse, R227 ;  /* 0x000000e39be37221 */ /* 0x050fe20000010000 */
[----:B------:R-:W-:-:S06]  /*1abb0*/  F2FP.BF16.F32.PACK_AB R199, R155, R199 ;  /* 0x000000c79bc7723e */ /* 0x000fcc00000010ff */
[----:B------:R-:W3:Y:S01]  /*1abc0*/  MUFU.EX2 R195, R195 ;  /* 0x000000c300c37308 */ /* 0x000ee20000000800 */
[----:B-1----:R-:W-:-:S07]  /*1abd0*/  FADD.FTZ R162, R193, R227 ;  /* 0x000000e3c1a27221 */ /* 0x002fce0000010000 */
[----:B------:R-:W1:Y:S01]  /*1abe0*/  MUFU.EX2 R156, R156 ;  /* 0x0000009c009c7308 */ /* 0x000e620000000800 */
[C---:B0-----:R-:W-:Y:S01]  /*1abf0*/  FADD.FTZ R162, R158.reuse, R162 ;  /* 0x000000a29ea27221 */ /* 0x041fe20000010000 */
[----:B------:R-:W-:-:S06]  /*1ac00*/  F2FP.BF16.F32.PACK_AB R193, R158, R193 ;  /* 0x000000c19ec1723e */ /* 0x000fcc00000010ff */
[----:B------:R-:W0:Y:S01]  /*1ac10*/  MUFU.EX2 R23, R167 ;  /* 0x000000a700177308 */ /* 0x000e220000000800 */
[----:B---3--:R-:W-:-:S07]  /*1ac20*/  FADD.FTZ R162, R195, R162 ;  /* 0x000000a2c3a27221 */ /* 0x008fce0000010000 */
[----:B------:R-:W3:Y:S01]  /*1ac30*/  MUFU.EX2 R188, R188 ;  /* 0x000000bc00bc7308 */ /* 0x000ee20000000800 */
[C---:B-1----:R-:W-:Y:S01]  /*1ac40*/  FADD.FTZ R152, R156.reuse, R152 ;  /* 0x000000989c987221 */ /* 0x042fe20000010000 */
[----:B------:R-:W-:-:S06]  /*1ac50*/  F2FP.BF16.F32.PACK_AB R194, R156, R194 ;  /* 0x000000c29cc2723e */ /* 0x000fcc00000010ff */
[----:B------:R-:W1:Y:S01]  /*1ac60*/  MUFU.EX2 R189, R189 ;  /* 0x000000bd00bd7308 */ /* 0x000e620000000800 */
[C---:B0-----:R-:W-:Y:S01]  /*1ac70*/  FADD.FTZ R162, R23.reuse, R162 ;  /* 0x000000a217a27221 */ /* 0x041fe20000010000 */
[----:B------:R-:W-:Y:S01]  /*1ac80*/  F2FP.BF16.F32.PACK_AB R195, R23, R195 ;  /* 0x000000c317c3723e */ /* 0x000fe200000010ff */
[----:B------:R-:W-:-:S05]  /*1ac90*/  IMAD.MOV.U32 R23, RZ, RZ, R219 ;  /* 0x000000ffff177224 */ /* 0x000fca00078e00db */
[----:B------:R-:W0:Y:S01]  /*1aca0*/  MUFU.EX2 R157, R157 ;  /* 0x0000009d009d7308 */ /* 0x000e220000000800 */
[----:B---3--:R-:W-:-:S07]  /*1acb0*/  FADD.FTZ R152, R188, R152 ;  /* 0x00000098bc987221 */ /* 0x008fce0000010000 */
[----:B------:R-:W3:Y:S01]  /*1acc0*/  MUFU.EX2 R159, R159 ;  /* 0x0000009f009f7308 */ /* 0x000ee20000000800 */
[----:B-1----:R-:W-:-:S07]  /*1acd0*/  FADD.FTZ R162, R189, R162 ;  /* 0x000000a2bda27221 */ /* 0x002fce0000010000 */
[----:B------:R-:W1:Y:S01]  /*1ace0*/  MUFU.EX2 R190, R190 ;  /* 0x000000be00be7308 */ /* 0x000e620000000800 */
[C---:B0-----:R-:W-:Y:S01]  /*1acf0*/  FADD.FTZ R152, R157.reuse, R152 ;  /* 0x000000989d987221 */ /* 0x041fe20000010000 */
[----:B------:R-:W-:-:S06]  /*1ad00*/  F2FP.BF16.F32.PACK_AB R188, R157, R188 ;  /* 0x000000bc9dbc723e */ /* 0x000fcc00000010ff */
[----:B------:R-:W0:Y:S01]  /*1ad10*/  MUFU.EX2 R174, R174 ;  /* 0x000000ae00ae7308 */ /* 0x000e220000000800 */
[C---:B---3--:R-:W-:Y:S01]  /*1ad20*/  FADD.FTZ R162, R159.reuse, R162 ;  /* 0x000000a29fa27221 */ /* 0x048fe20000010000 */
[----:B------:R-:W-:-:S06]  /*1ad30*/  F2FP.BF16.F32.PACK_AB R189, R159, R189 ;  /* 0x000000bd9fbd723e */ /* 0x000fcc00000010ff */
[----:B------:R-:W3:Y:S01]  /*1ad40*/  MUFU.EX2 R160, R160 ;  /* 0x000000a000a07308 */ /* 0x000ee20000000800 */
[----:B-1----:R-:W-:-:S07]  /*1ad50*/  FADD.FTZ R152, R190, R152 ;  /* 0x00000098be987221 */ /* 0x002fce0000010000 */
[----:B------:R-:W1:Y:S01]  /*1ad60*/  MUFU.EX2 R175, R175 ;  /* 0x000000af00af7308 */ /* 0x000e620000000800 */
[----:B0-----:R-:W-:-:S07]  /*1ad70*/  FADD.FTZ R162, R174, R162 ;  /* 0x000000a2aea27221 */ /* 0x001fce0000010000 */
[----:B------:R-:W0:Y:S01]  /*1ad80*/  MUFU.EX2 R184, R184 ;  /* 0x000000b800b87308 */ /* 0x000e220000000800 */
[C---:B---3--:R-:W-:Y:S01]  /*1ad90*/  FADD.FTZ R152, R160.reuse, R152 ;  /* 0x00000098a0987221 */ /* 0x048fe20000010000 */
[----:B------:R-:W-:-:S06]  /*1ada0*/  F2FP.BF16.F32.PACK_AB R190, R160, R190 ;  /* 0x000000bea0be723e */ /* 0x000fcc00000010ff */
[----:B------:R-:W3:Y:S01]  /*1adb0*/  MUFU.EX2 R178, R178 ;  /* 0x000000b200b27308 */ /* 0x000ee20000000800 */
[C---:B-1----:R-:W-:Y:S01]  /*1adc0*/  FADD.FTZ R162, R175.reuse, R162 ;  /* 0x000000a2afa27221 */ /* 0x042fe20000010000 */
[----:B------:R-:W-:-:S06]  /*1add0*/  F2FP.BF16.F32.PACK_AB R191, R175, R174 ;  /* 0x000000aeafbf723e */ /* 0x000fcc00000010ff */
[----:B------:R-:W1:Y:S01]  /*1ade0*/  MUFU.EX2 R161, R161 ;  /* 0x000000a100a17308 */ /* 0x000e620000000800 */
[----:B0-----:R-:W-:-:S07]  /*1adf0*/  FADD.FTZ R152, R184, R152 ;  /* 0x00000098b8987221 */ /* 0x001fce0000010000 */
[----:B------:R-:W0:Y:S01]  /*1ae00*/  MUFU.EX2 R179, R179 ;  /* 0x000000b300b37308 */ /* 0x000e220000000800 */
[----:B---3--:R-:W-:-:S07]  /*1ae10*/  FADD.FTZ R162, R178, R162 ;  /* 0x000000a2b2a27221 */ /* 0x008fce0000010000 */
[----:B------:R-:W3:Y:S01]  /*1ae20*/  MUFU.EX2 R186, R186 ;  /* 0x000000ba00ba7308 */ /* 0x000ee20000000800 */
[C---:B-1----:R-:W-:Y:S01]  /*1ae30*/  FADD.FTZ R152, R161.reuse, R152 ;  /* 0x00000098a1987221 */ /* 0x042fe20000010000 */
[----:B------:R-:W-:-:S06]  /*1ae40*/  F2FP.BF16.F32.PACK_AB R184, R161, R184 ;  /* 0x000000b8a1b8723e */ /* 0x000fcc00000010ff */
[----:B------:R-:W1:Y:S01]  /*1ae50*/  MUFU.EX2 R182, R182 ;  /* 0x000000b600b67308 */ /* 0x000e620000000800 */
[C---:B0-----:R-:W-:Y:S01]  /*1ae60*/  FADD.FTZ R162, R179.reuse, R162 ;  /* 0x000000a2b3a27221 */ /* 0x041fe20000010000 */
[----:B------:R-:W-:-:S06]  /*1ae70*/  F2FP.BF16.F32.PACK_AB R185, R179, R178 ;  /* 0x000000b2b3b9723e */ /* 0x000fcc00000010ff */
[----:B------:R-:W0:Y:S01]  /*1ae80*/  MUFU.EX2 R164, R164 ;  /* 0x000000a400a47308 */ /* 0x000e220000000800 */
[----:B---3--:R-:W-:-:S07]  /*1ae90*/  FADD.FTZ R152, R186, R152 ;  /* 0x00000098ba987221 */ /* 0x008fce0000010000 */
[----:B------:R-:W3:Y:S01]  /*1aea0*/  MUFU.EX2 R165, R165 ;  /* 0x000000a500a57308 */ /* 0x000ee20000000800 */
[----:B-1----:R-:W-:Y:S01]  /*1aeb0*/  FADD.FTZ R162, R182, R162 ;  /* 0x000000a2b6a27221 */ /* 0x002fe20000010000 */
[C---:B0-----:R-:W-:Y:S01]  /*1aec0*/  FADD.FTZ R228, R164.reuse, R152 ;  /* 0x00000098a4e47221 */ /* 0x041fe20000010000 */
[----:B------:R-:W-:Y:S02]  /*1aed0*/  F2FP.BF16.F32.PACK_AB R186, R164, R186 ;  /* 0x000000baa4ba723e */ /* 0x000fe400000010ff */
[C---:B---3--:R-:W-:Y:S01]  /*1aee0*/  FADD.FTZ R227, R165.reuse, R162 ;  /* 0x000000a2a5e37221 */ /* 0x048fe20000010000 */
[C---:B--2---:R-:W-:Y:S01]  /*1aef0*/  ISETP.GT.AND P2, PT, R232.reuse, R187, PT ;  /* 0x000000bbe800720c */ /* 0x044fe20003f44270 */
[----:B------:R-:W-:Y:S01]  /*1af00*/  VIADD R232, R232, 0xffffffff ;  /* 0xffffffffe8e87836 */ /* 0x000fe20000000000 */
[----:B------:R-:W-:-:S11]  /*1af10*/  F2FP.BF16.F32.PACK_AB R187, R165, R182 ;  /* 0x000000b6a5bb723e */ /* 0x000fd600000010ff */
[----:B------:R-:W-:Y:S05]  /*1af20*/  @P2 BRA `(.L_x_1993) ;  /* 0xffffffdc00b82947 */ /* 0x000fea000383ffff */
[----:B------:R-:W-:Y:S05]  /*1af30*/  BSYNC B1 ;  /* 0x0000000000017941 */ /* 0x000fea0003800000 */
.L_x_1982:
[----:B------:R-:W-:-:S07]  /*1af40*/  IMAD.MOV.U32 R23, RZ, RZ, R232 ;  /* 0x000000ffff177224 */ /* 0x000fce00078e00e8 */
.L_x_1981:
[----:B------:R-:W-:Y:S05]  /*1af50*/  BSYNC B0 ;  /* 0x0000000000007941 */ /* 0x000fea0003800000 */
.L_x_1980:
[----:B------:R-:W2:Y:S01]  /*1af60*/  LDL R152, [R1+0x4c] ;  /* 0x00004c0001987983 */ /* 0x000ea20000100800 */
[----:B------:R-:W-:Y:S01]  /*1af70*/  BSSY B0, `(.L_x_1994) ;  /* 0x00002c7000007945 */ /* 0x000fe20003800000 */
[----:B--2---:R-:W-:-:S13]  /*1af80*/  ISETP.GE.AND P2, PT, R23, R152, PT ;  /* 0x000000981700720c */ /* 0x004fda0003f46270 */
[----:B------:R-:W-:Y:S05]  /*1af90*/  @!P2 BRA `(.L_x_1995) ;  /* 0x0000002c0010a947 */ /* 0x000fea0003800000 */
[----:B------:R-:W-:Y:S02]  /*1afa0*/  IMAD.MOV.U32 R230, RZ, RZ, R4 ;  /* 0x000000ffffe67224 */ /* 0x000fe400078e0004 */
[----:B------:R-:W-:Y:S02]  /*1afb0*/  IMAD.MOV.U32 R231, RZ, RZ, R5 ;  /* 0x000000ffffe77224 */ /* 0x000fe400078e0005 */
[----:B------:R-:W-:Y:S02]  /*1afc0*/  IMAD.MOV.U32 R236, RZ, RZ, R219 ;  /* 0x000000ffffec7224 */ /* 0x000fe400078e00db */
[----:B------:R-:W-:-:S07]  /*1afd0*/  IMAD.MOV.U32 R232, RZ, RZ, R22 ;  /* 0x000000ffffe87224 */ /* 0x000fce00078e0016 */
.L_x_2014:
[----:B------:R-:W-:-:S05]  /*1afe0*/  VIADD R22, R232, 0x1 ;  /* 0x00000001e8167836 */ /* 0x000fca0000000000 */
[----:B------:R-:W-:-:S04]  /*1aff0*/  ISETP.NE.AND P2, PT, R22, 0x2, PT ;  /* 0x000000021600780c */ /* 0x000fc80003f45270 */
[----:B------:R-:W-:Y:S02]  /*1b000*/  SEL R219, RZ, 0x1, P2 ;  /* 0x00000001ffdb7807 */ /* 0x000fe40001000000 */
[----:B------:R-:W-:Y:S02]  /*1b010*/  SEL R22, R22, RZ, P2 ;  /* 0x000000ff16167207 */ /* 0x000fe40001000000 */
[----:B------:R-:W-:Y:S01]  /*1b020*/  LOP3.LUT R219, R236, R219, RZ, 0x3c, !PT ;  /* 0x000000dbecdb7212 */ /* 0x000fe200078e3cff */
[----:B------:R-:W-:Y:S06]  /*1b030*/  @!P0 BRA `(.L_x_1996) ;  /* 0x0000000000048947 */ /* 0x000fec0003800000 */
[----:B------:R-:W-:Y:S01]  /*1b040*/  BPT.TRAP 0x1 ;  /* 0x000000040000795c */ /* 0x000fe20000300000 */
.L_x_1996:
[----:B------:R-:W-:Y:S01]  /*1b050*/  IMAD R5, R22, 0x8, R16 ;  /* 0x0000000816057824 */ /* 0x000fe200078e0210 */
[----:B------:R-:W-:-:S04]  /*1b060*/  SHF.L.U32 R153, R219, 0x1f, RZ ;  /* 0x0000001fdb997819 */ /* 0x000fc800000006ff */
[----:B------:R0:W1:Y:S01]  /*1b070*/  SYNCS.PHASECHK.TRANS64.TRYWAIT P2, [R5+URZ+0x30830], R153 ;  /* 0x03083099050075a7 */ /* 0x000062000804017f */
[----:B------:R-:W-:Y:S05]  /*1b080*/  @!P0 BRA `(.L_x_1997) ;  /* 0x0000000000048947 */ /* 0x000fea0003800000 */
[----:B------:R-:W-:Y:S01]  /*1b090*/  BPT.TRAP 0x1 ;  /* 0x000000040000795c */ /* 0x000fe20000300000 */
.L_x_1997:
        /* <DEDUP_REMOVED lines=8> */
.L_x_1999:
[----:B------:R-:W-:Y:S05]  /*1b120*/  BSYNC B1 ;  /* 0x0000000000017941 */ /* 0x000fea0003800000 */
.L_x_1998:
        /* <DEDUP_REMOVED lines=288> */
.L_x_2001:
[----:B------:R-:W-:Y:S01]  /*1c330*/  SHF.L.U32 R2, R236, 0x1f, RZ ;  /* 0x0000001fec027819 */ /* 0x000fe200000006ff */
[----:B-----5:R-:W-:-:S04]  /*1c340*/  IMAD R0, R232, 0x8, R16 ;  /* 0x00000008e8007824 */ /* 0x020fc800078e0210 */
[----:B------:R0:W1:Y:S01]  /*1c350*/  SYNCS.PHASECHK.TRANS64.TRYWAIT P2, [R0+URZ+0x30850], R2 ;  /* 0x03085002000075a7 */ /* 0x000062000804017f */
[----:B------:R-:W-:Y:S05]  /*1c360*/  @!P0 BRA `(.L_x_2002) ;  /* 0x0000000000048947 */ /* 0x000fea0003800000 */
[----:B------:R-:W-:Y:S01]  /*1c370*/  BPT.TRAP 0x1 ;  /* 0x000000040000795c */ /* 0x000fe20000300000 */
.L_x_2002:
[----:B------:R-:W-:Y:S04]  /*1c380*/  BSSY B1, `(.L_x_2003) ;  /* 0x0000004000017945 */ /* 0x000fe80003800000 */
[----:B-1----:R-:W-:Y:S05]  /*1c390*/  @P2 BRA `(.L_x_2004) ;  /* 0x0000000000082947 */ /* 0x002fea0003800000 */
[----:B------:R-:W1:Y:S02]  /*1c3a0*/  SYNCS.PHASECHK.TRANS64.TRYWAIT P2, [R0+URZ+0x30850], R2 ;  /* 0x03085002000075a7 */ /* 0x000e64000804017f */
[----:B-1----:R-:W-:Y:S05]  /*1c3b0*/  @!P2 BRA `(.L_x_2005) ;  /* 0x000001000050a947 */ /* 0x002fea0003800000 */
.L_x_2004:
[----:B------:R-:W-:Y:S05]  /*1c3c0*/  BSYNC B1 ;  /* 0x0000000000017941 */ /* 0x000fea0003800000 */
.L_x_2003:
[----:B01----:R-:W-:Y:S02]  /*1c3d0*/  VIADD R2, R16, 0x400 ;  /* 0x0000040010027836 */ /* 0x003fe40000000000 */
[----:B------:R-:W-:Y:S01]  /*1c3e0*/  IMAD.MOV.U32 R3, RZ, RZ, 0x40000040 ;  /* 0x40000040ff037424 */ /* 0x000fe200078e00ff */
[----:B------:R-:W-:Y:S01]  /*1c3f0*/  WARPGROUP.ARRIVE ;  /* 0x00000000000079c5 */ /* 0x000fe20000000000 */
[----:B------:R-:W-:Y:S01]  /*1c400*/  IMAD.MOV.U32 R5, RZ, RZ, 0x40000040 ;  /* 0x40000040ff057424 */ /* 0x000fe200078e00ff */
[----:B------:R-:W-:Y:S01]  /*1c410*/  SHF.R.U32.HI R2, RZ, 0x4, R2 ;  /* 0x00000004ff027819 */ /* 0x000fe20000011602 */
[----:B------:R-:W-:Y:S01]  /*1c420*/  ULDC UR4, c[0x0][0x9dc] ;  /* 0x0002770000047ab9 */ /* 0x000fe20000000800 */
[----:B------:R-:W-:Y:S02]  /*1c430*/  ULDC UR5, c[0x0][0x9e0] ;  /* 0x0002780000057ab9 */ /* 0x000fe40000000800 */
[----:B------:R-:W-:-:S04]  /*1c440*/  LOP3.LUT R2, R2, 0x3fff, RZ, 0xc0, !PT ;  /* 0x00003fff02027812 */ /* 0x000fc800078ec0ff */
[----:B------:R-:W-:-:S05]  /*1c450*/  LOP3.LUT R2, R2, 0x2000000, RZ, 0xfc, !PT ;  /* 0x0200000002027812 */ /* 0x000fca00078efcff */
[----:B------:R-:W-:Y:S01]  /*1c460*/  IMAD R2, R232, 0x800, R2 ;  /* 0x00000800e8027824 */ /* 0x000fe200078e0202 */
[----:B------:R-:W-:Y:S01]  /*1c470*/  R2UR UR7, R3 ;  /* 0x00000000030772ca */ /* 0x000fe200000e0000 */
[----:B------:R-:W2:Y:S03]  /*1c480*/  LDL R232, [R1+0x48] ;  /* 0x0000480001e87983 */ /* 0x000ea60000100800 */
[----:B------:R-:W-:-:S13]  /*1c490*/  R2UR UR6, R2 ;  /* 0x00000000020672ca */ /* 0x000fda00000e0000 */
[----:B------:R-:W-:Y:S01]  /*1c4a0*/  HGMMA.64x256x16.F32.BF16 R24, R196, gdesc[UR4].tnspB, R24, gsb0 ;  /* 0x43e00004c4187df0 */ /* 0x000fe20008001818 */
[----:B------:R-:W-:Y:S01]  /*1c4b0*/  VIADD R4, R2, 0x80 ;  /* 0x0000008002047836 */ /* 0x000fe20000000000 */
[----:B------:R-:W-:-:S04]  /*1c4c0*/  R2UR UR7, R5 ;  /* 0x00000000050772ca */ /* 0x000fc800000e0000 */
[----:B------:R-:W-:Y:S01]  /*1c4d0*/  R2UR UR6, R4 ;  /* 0x00000000040672ca */ /* 0x000fe200000e0000 */
[C---:B------:R-:W-:Y:S02]  /*1c4e0*/  VIADD R4, R2.reuse, 0x100 ;  /* 0x0000010002047836 */ /* 0x040fe40000000000 */
[----:B------:R-:W-:Y:S01]  /*1c4f0*/  IMAD.MOV.U32 R5, RZ, RZ, 0x40000040 ;  /* 0x40000040ff057424 */ /* 0x000fe200078e00ff */
[----:B------:R-:W-:Y:S02]  /*1c500*/  WARPGROUP.DEPBAR.LE gsb0, 0x0 ;  /* 0x00008000000079c5 */ /* 0x000fe40000010000 */
[----:B------:R-:W-:Y:S01]  /*1c510*/  WARPGROUP.ARRIVE ;  /* 0x00000000000079c5 */ /* 0x000fe20000000000 */
[----:B------:R-:W2:Y:S01]  /*1c520*/  LDL R199, [R1+0x2c] ;  /* 0x00002c0001c77983 */ /* 0x000ea20000100800 */
[----:B------:R-:W-:Y:S01]  /*1c530*/  VIADD R2, R2, 0x180 ;  /* 0x0000018002027836 */ /* 0x000fe20000000000 */
[----:B------:R-:W-:Y:S01]  /*1c540*/  ULOP3.LUT UR4, URZ, UR4, URZ, 0x33, !UPT ;  /* 0x000000043f047292 */ /* 0x000fe2000f8e333f */
[----:B------:R-:W-:-:S12]  /*1c550*/  IMAD.MOV.U32 R3, RZ, RZ, 0x40000040 ;  /* 0x40000040ff037424 */ /* 0x000fd800078e00ff */
[----:B------:R-:W-:Y:S01]  /*1c560*/  HGMMA.64x256x16.F32.BF16 R24, R192, gdesc[UR4].tnspB, R24, gsb0 ;  /* 0x43e00004c0187df0 */ /* 0x000fe20008001818 */
[----:B------:R-:W-:Y:S01]  /*1c570*/  R2UR UR6, R4 ;  /* 0x00000000040672ca */ /* 0x000fe200000e0000 */
[----:B------:R-:W-:Y:S01]  /*1c580*/  IMAD.SHL.U32 R4, R23, 0x40, RZ ;  /* 0x0000004017047824 */ /* 0x000fe200078e00ff */
[----:B------:R-:W-:Y:S01]  /*1c590*/  R2UR UR7, R5 ;  /* 0x00000000050772ca */ /* 0x000fe200000e0000 */
[----:B------:R-:W-:Y:S02]  /*1c5a0*/  WARPGROUP.DEPBAR.LE gsb0, 0x0 ;  /* 0x00008000000079c5 */ /* 0x000fe40000010000 */
[----:B------:R-:W-:-:S15]  /*1c5b0*/  WARPGROUP.ARRIVE ;  /* 0x00000000000079c5 */ /* 0x000fde0000000000 */
[----:B------:R-:W-:-:S07]  /*1c5c0*/  NOP ;  /* 0x0000000000007918 */ /* 0x000fce0000000000 */
[----:B------:R-:W-:Y:S01]  /*1c5d0*/  HGMMA.64x256x16.F32.BF16 R24, R188, gdesc[UR4].tnspB, R24, gsb0 ;  /* 0x43e00004bc187df0 */ /* 0x000fe20008001818 */
[----:B------:R-:W-:Y:S02]  /*1c5e0*/  R2UR UR6, R2 ;  /* 0x00000000020672ca */ /* 0x000fe400000e0000 */
[----:B------:R-:W-:Y:S01]  /*1c5f0*/  R2UR UR7, R3 ;  /* 0x00000000030772ca */ /* 0x000fe200000e0000 */
[----:B------:R-:W0:Y:S08]  /*1c600*/  @P5 LDC R2, c[0x0][0x450] ;  /* 0x00011400ff025b82 */ /* 0x000e300000000800 */
[----:B------:R-:W1:Y:S01]  /*1c610*/  @P5 LDC R3, c[0x0][0x44c] ;  /* 0x00011300ff035b82 */ /* 0x000e620000000800 */
[----:B--2---:R-:W-:-:S04]  /*1c620*/  IMAD.IADD R5, R232, 0x1, R199 ;  /* 0x00000001e8057824 */ /* 0x004fc800078e02c7 */
[----:B-1----:R-:W-:-:S05]  /*1c630*/  @P5 IMAD.HI.U32 R3, R5, R3, RZ ;  /* 0x0000000305035227 */ /* 0x002fca00078e00ff */
[----:B0-----:R-:W-:Y:S01]  /*1c640*/  @P5 SHF.R.U32.HI R5, RZ, R2, R3 ;  /* 0x00000002ff055219 */ /* 0x001fe20000011603 */
[----:B------:R-:W-:-:S04]  /*1c650*/  @!P1 IMAD R2, R22, 0x8, R16 ;  /* 0x0000000816029824 */ /* 0x000fc800078e0210 */
[----:B------:R-:W-:-:S05]  /*1c660*/  @!P1 VIADD R2, R2, 0x30840 ;  /* 0x0003084002029836 */ /* 0x000fca0000000000 */
[----:B------:R-:W-:Y:S01]  /*1c670*/  @!P1 PRMT R2, RZ, 0x654, R2 ;  /* 0x00000654ff029816 */ /* 0x000fe20000000002 */
[----:B------:R-:W-:Y:S02]  /*1c680*/  WARPGROUP.DEPBAR.LE gsb0, 0x0 ;  /* 0x00008000000079c5 */ /* 0x000fe40000010000 */
[----:B------:R-:W-:Y:S01]  /*1c690*/  WARPGROUP.ARRIVE ;  /* 0x00000000000079c5 */ /* 0x000fe20000000000 */
[----:B------:R-:W0:Y:S05]  /*1c6a0*/  SHFL.IDX PT, R188, R5, RZ, 0x1c1f ;  /* 0x001c1fff05bc7589 */ /* 0x000e2a00000e0000 */
[----:B------:R-:W-:Y:S03]  /*1c6b0*/  HGMMA.64x256x16.F32.BF16 R24, R184, gdesc[UR4].tnspB, R24, gsb0 ;  /* 0x43e00004b8187df0 */ /* 0x000fe60008001818 */
[----:B------:R-:W-:-:S02]  /*1c6c0*/  WARPGROUP.DEPBAR.LE gsb0, 0x0 ;  /* 0x00008000000079c5 */ /* 0x000fc40000010000 */
[----:B------:R1:W-:Y:S02]  /*1c6d0*/  @!P1 SYNCS.ARRIVE.TRANS64.RED.A1T0 RZ, [R2+URZ], RZ ;  /* 0x000000ff02ff99a7 */ /* 0x0003e4000810043f */
[----:B-1----:R-:W-:-:S05]  /*1c6e0*/  IADD3 R2, -R4, 0x1, RZ ;  /* 0x0000000104027810 */ /* 0x002fca0007ffe1ff */
[----:B------:R-:W-:-:S05]  /*1c6f0*/  IMAD R2, R229, -0x2, R2 ;  /* 0xfffffffee5027824 */ /* 0x000fca00078e0202 */
[----:B------:R-:W-:-:S05]  /*1c700*/  IADD3 R186, -R220, R2, R221 ;  /* 0x00000002dcba7210 */ /* 0x000fca0007ffe1dd */
[C---:B------:R-:W-:Y:S02]  /*1c710*/  VIADD R187, R186.reuse, UR5 ;  /* 0x00000005babb7c36 */ /* 0x040fe40008000000 */
[----:B------:R-:W-:Y:S02]  /*1c720*/  VIADD R186, R186, UR4 ;  /* 0x00000004baba7c36 */ /* 0x000fe40008000000 */
        /* <DEDUP_REMOVED lines=16> */
.L_x_2008:
[----:B------:R-:W-:Y:S02]  /*1c830*/  ULDC UR4, c[0x0][0x9e4] ;  /* 0x0002790000047ab9 */ /* 0x000fe40000000800 */
[----:B------:R-:W-:-:S05]  /*1c840*/  IMAD.U32 R189, RZ, RZ, UR4 ;  /* 0x00000004ffbd7e24 */ /* 0x000fca000f8e00ff */
[----:B------:R-:W-:-:S13]  /*1c850*/  ISETP.NE.AND P2, PT, R189, 0x1, PT ;  /* 0x00000001bd00780c */ /* 0x000fda0003f45270 */
[----:B------:R-:W0:Y:S02]  /*1c860*/  @P2 LDC.64 R2, c[0x0][0x9e8] ;  /* 0x00027a00ff022b82 */ /* 0x000e240000000a00 */
[----:B0-----:R-:W-:-:S05]  /*1c870*/  @P2 IMAD.HI.U32 R2, R188, R2, RZ ;  /* 0x00000002bc022227 */ /* 0x001fca00078e00ff */
[----:B------:R-:W-:-:S07]  /*1c880*/  @P2 SHF.R.U32.HI R188, RZ, R3, R2 ;  /* 0x00000003ffbc2219 */ /* 0x000fce0000011602 */
.L_x_2009:
[----:B------:R-:W-:Y:S05]  /*1c890*/  BSYNC B1 ;  /* 0x0000000000017941 */ /* 0x000fea0003800000 */
.L_x_2007:
[----:B------:R-:W-:-:S04]  /*1c8a0*/  IMAD R188, R188, R189, -R4 ;  /* 0x000000bdbcbc7224 */ /* 0x000fc800078e0a04 */
[----:B------:R-:W-:-:S05]  /*1c8b0*/  IMAD R188, R229, -0x2, R188 ;  /* 0xfffffffee5bc7824 */ /* 0x000fca00078e02bc */
[----:B------:R-:W-:Y:S02]  /*1c8c0*/  VIMNMX R184, R184, R188, !PT ;  /* 0x000000bcb8b87248 */ /* 0x000fe40007fe0100 */
[----:B------:R-:W-:-:S07]  /*1c8d0*/  VIADDMNMX R185, R188, R189, R185, PT ;  /* 0x000000bdbcb97246 */ /* 0x000fce00038001b9 */
.L_x_2006:
        /* <DEDUP_REMOVED lines=66> */
.L_x_2012:
[----:B------:R-:W-:Y:S02]  /*1cd00*/  ULDC UR4, c[0x0][0x9e4] ;  /* 0x0002790000047ab9 */ /* 0x000fe40000000800 */
[----:B------:R-:W-:-:S05]  /*1cd10*/  IMAD.U32 R184, RZ, RZ, UR4 ;  /* 0x00000004ffb87e24 */ /* 0x000fca000f8e00ff */
[----:B------:R-:W-:-:S13]  /*1cd20*/  ISETP.NE.AND P3, PT, R184, 0x1, PT ;  /* 0x00000001b800780c */ /* 0x000fda0003f65270 */
[----:B------:R-:W0:Y:S02]  /*1cd30*/  @P3 LDC.64 R2, c[0x0][0x9e8] ;  /* 0x00027a00ff023b82 */ /* 0x000e240000000a00 */
[----:B0-----:R-:W-:-:S05]  /*1cd40*/  @P3 IMAD.HI.U32 R2, R5, R2, RZ ;  /* 0x0000000205023227 */ /* 0x001fca00078e00ff */
[----:B------:R-:W-:-:S07]  /*1cd50*/  @P3 SHF.R.U32.HI R5, RZ, R3, R2 ;  /* 0x00000003ff053219 */ /* 0x000fce0000011602 */
.L_x_2013:
[----:B------:R-:W-:Y:S05]  /*1cd60*/  BSYNC B1 ;  /* 0x0000000000017941 */ /* 0x000fea0003800000 */
.L_x_2011:
[----:B------:R-:W-:-:S04]  /*1cd70*/  IMAD R4, R5, R184, -R4 ;  /* 0x000000b805047224 */ /* 0x000fc800078e0a04 */
[----:B------:R-:W-:-:S05]  /*1cd80*/  IMAD R4, R229, -0x2, R4 ;  /* 0xfffffffee5047824 */ /* 0x000fca00078e0204 */
[----:B------:R-:W-:Y:S02]  /*1cd90*/  VIMNMX R186, R186, R4, !PT ;  /* 0x00000004baba7248 */ /* 0x000fe40007fe0100 */
[----:B------:R-:W-:-:S07]  /*1cda0*/  VIADDMNMX R187, R4, R184, R187, PT ;  /* 0x000000b804bb7246 */ /* 0x000fce00038001bb */
.L_x_2010:
[----:B------:R-:W-:Y:S01]  /*1cdb0*/  @!P1 VIADD R0, R0, 0x30860 ;  /* 0x0003086000009836 */ /* 0x000fe20000000000 */
[----:B------:R-:W2:Y:S01]  /*1cdc0*/  LDL R232, [R1+0x4c] ;  /* 0x00004c0001e87983 */ /* 0x000ea20000100800 */
[----:B------:R-:W-:Y:S01]  /*1cdd0*/  ULDC UR4, c[0x0][0x988] ;  /* 0x0002620000047ab9 */ /* 0x000fe20000000800 */
[----:B------:R-:W-:Y:S02]  /*1cde0*/  IMAD.MOV.U32 R236, RZ, RZ, R219 ;  /* 0x000000ffffec7224 */ /* 0x000fe400078e00db */
[----:B------:R-:W-:Y:S01]  /*1cdf0*/  @!P1 PRMT R0, RZ, 0x654, R0 ;  /* 0x00000654ff009816 */ /* 0x000fe20000000000 */
[----:B------:R-:W-:-:S03]  /*1ce00*/  IMAD.U32 R3, RZ, RZ, UR4 ;  /* 0x00000004ff037e24 */ /* 0x000fc6000f8e00ff */
        /* <DEDUP_REMOVED lines=26> */
[----:B------:R-:W-:Y:S01]  /*1cfb0*/  FADD.FTZ R2, -R2, R231 ;  /* 0x000000e702027221 */ /* 0x000fe20000010100 */
[----:B------:R-:W-:Y:S02]  /*1cfc0*/  IMAD.MOV.U32 R231, RZ, RZ, R5 ;  /* 0x000000ffffe77224 */ /* 0x000fe400078e0005 */
        /* <DEDUP_REMOVED lines=73> */
[----:B------:R-:W0:Y:S01]  /*1d460*/  MUFU.EX2 R164, R164 ;  /* 0x000000a400a47308 */ /* 0x000e220000000800 */
[----:B------:R-:W-:Y:S01]  /*1d470*/  ISETP.GT.AND P4, PT, R186, 0x38, P2 ;  /* 0x00000038ba00780c */ /* 0x000fe20001784270 */
[----:B-1----:R-:W-:Y:S01]  /*1d480*/  FADD.FTZ R2, R160, R2 ;  /* 0x00000002a0027221 */ /* 0x002fe20000010000 */
[----:B------:R-:W-:-:S02]  /*1d490*/  FMNMX.FTZ R4, R166, R4, !PT ;  /* 0x00000004a6047209 */ /* 0x000fc40007810000 */
[----:B------:R-:W-:Y:S02]  /*1d4a0*/  ISETP.LT.OR P3, PT, R187, 0x32, P3 ;  /* 0x00000032bb00780c */ /* 0x000fe40001f61670 */
[----:B------:R-:W-:Y:S01]  /*1d4b0*/  FMNMX.FTZ R4, R167, R4, !PT ;  /* 0x00000004a7047209 */ /* 0x000fe20007810000 */
[----:B------:R-:W1:Y:S01]  /*1d4c0*/  MUFU.EX2 R165, R165 ;  /* 0x000000a500a57308 */ /* 0x000e620000000800 */
[----:B------:R-:W-:Y:S01]  /*1d4d0*/  ISETP.GT.AND P2, PT, R186, 0x39, P2 ;  /* 0x00000039ba00780c */ /* 0x000fe20001744270 */
[----:B---3--:R-:W-:Y:S01]  /*1d4e0*/  FADD.FTZ R2, R161, R2 ;  /* 0x00000002a1027221 */ /* 0x008fe20000010000 */
[----:B------:R-:W-:Y:S02]  /*1d4f0*/  FMNMX.FTZ R4, R170, R4, !PT ;  /* 0x00000004aa047209 */ /* 0x000fe40007810000 */
[----:B------:R-:W-:Y:S02]  /*1d500*/  ISETP.LT.OR P4, PT, R187, 0x39, P4 ;  /* 0x00000039bb00780c */ /* 0x000fe40002781670 */
[----:B------:R-:W-:Y:S01]  /*1d510*/  FMNMX.FTZ R4, R171, R4, !PT ;  /* 0x00000004ab047209 */ /* 0x000fe20007810000 */
[----:B------:R-:W3:Y:S01]  /*1d520*/  MUFU.EX2 R168, R168 ;  /* 0x000000a800a87308 */ /* 0x000ee20000000800 */
[----:B------:R-:W-:Y:S01]  /*1d530*/  FSEL R179, R179, -INF , !P3 ;  /* 0xff800000b3b37808 */ /* 0x000fe20005800000 */
[----:B0-----:R-:W-:Y:S01]  /*1d540*/  FADD.FTZ R2, R164, R2 ;  /* 0x00000002a4027221 */ /* 0x001fe20000010000 */
[----:B------:R-:W-:-:S02]  /*1d550*/  FMNMX.FTZ R4, R174, R4, !PT ;  /* 0x00000004ae047209 */ /* 0x000fc40007810000 */
[----:B------:R-:W-:Y:S02]  /*1d560*/  ISETP.LT.OR P2, PT, R187, 0x3a, P2 ;  /* 0x0000003abb00780c */ /* 0x000fe40001741670 */
[----:B------:R-:W-:Y:S01]  /*1d570*/  FMNMX.FTZ R4, R175, R4, !PT ;  /* 0x00000004af047209 */ /* 0x000fe20007810000 */
[----:B------:R-:W0:Y:S01]  /*1d580*/  MUFU.EX2 R169, R169 ;  /* 0x000000a900a97308 */ /* 0x000e220000000800 */
[----:B------:R-:W-:Y:S01]  /*1d590*/  FSEL R182, R182, -INF , !P4 ;  /* 0xff800000b6b67808 */ /* 0x000fe20006000000 */
[----:B-1----:R-:W-:Y:S01]  /*1d5a0*/  FADD.FTZ R2, R165, R2 ;  /* 0x00000002a5027221 */ /* 0x002fe20000010000 */
[----:B------:R-:W-:Y:S02]  /*1d5b0*/  FMNMX.FTZ R4, R178, R4, !PT ;  /* 0x00000004b2047209 */ /* 0x000fe40007810000 */
[----:B------:R-:W-:Y:S02]  /*1d5c0*/  FSEL R183, R183, -INF , !P2 ;  /* 0xff800000b7b77808 */ /* 0x000fe40005000000 */
[----:B------:R-:W-:Y:S01]  /*1d5d0*/  FMNMX.FTZ R4, R179, R4, !PT ;  /* 0x00000004b3047209 */ /* 0x000fe20007810000 */
[----:B------:R-:W1:Y:S01]  /*1d5e0*/  MUFU.EX2 R172, R172 ;  /* 0x000000ac00ac7308 */ /* 0x000e620000000800 */
[----:B------:R-:W-:-:S02]  /*1d5f0*/  F2FP.BF16.F32.PACK_AB R196, R153, R152 ;  /* 0x0000009899c4723e */ /* 0x000fc400000010ff */
[----:B------:R-:W-:Y:S02]  /*1d600*/  FMNMX.FTZ R4, R182, R4, !PT ;  /* 0x00000004b6047209 */ /* 0x000fe40007810000 */
[----:B------:R-:W-:Y:S01]  /*1d610*/  F2FP.BF16.F32.PACK_AB R198, R157, R156 ;  /* 0x0000009c9dc6723e */ /* 0x000fe200000010ff */
[----:B---3--:R-:W-:Y:S01]  /*1d620*/  FADD.FTZ R156, R168, R2 ;  /* 0x00000002a89c7221 */ /* 0x008fe20000010000 */
[----:B------:R-:W-:Y:S01]  /*1d630*/  FMNMX.FTZ R152, R183, R4, !PT ;  /* 0x00000004b7987209 */ /* 0x000fe20007810000 */
[----:B------:R-:W3:Y:S01]  /*1d640*/  MUFU.EX2 R173, R173 ;  /* 0x000000ad00ad7308 */ /* 0x000ee20000000800 */
[----:B------:R-:W-:Y:S01]  /*1d650*/  F2FP.BF16.F32.PACK_AB R192, R161, R160 ;  /* 0x000000a0a1c0723e */ /* 0x000fe200000010ff */
[----:B0-----:R-:W-:Y:S01]  /*1d660*/  FADD.FTZ R156, R169, R156 ;  /* 0x0000009ca99c7221 */ /* 0x001fe20000010000 */
[----:B------:R-:W-:Y:S01]  /*1d670*/  F2FP.BF16.F32.PACK_AB R194, R165, R164 ;  /* 0x000000a4a5c2723e */ /* 0x000fe200000010ff */
[----:B------:R-:W0:Y:S01]  /*1d680*/  SHFL.BFLY PT, R4, R152, 0x2, 0x1f ;  /* 0x0c401f0098047f89 */ /* 0x000e2200000e0000 */
[----:B------:R-:W-:-:S03]  /*1d690*/  F2FP.BF16.F32.PACK_AB R188, R169, R168 ;  /* 0x000000a8a9bc723e */ /* 0x000fc600000010ff */
[----:B------:R-:W-:Y:S01]  /*1d6a0*/  MUFU.EX2 R176, R176 ;  /* 0x000000b000b07308 */ /* 0x000fe20000000800 */
[----:B-1----:R-:W-:-:S07]  /*1d6b0*/  FADD.FTZ R156, R172, R156 ;  /* 0x0000009cac9c7221 */ /* 0x002fce0000010000 */
[----:B------:R-:W1:Y:S01]  /*1d6c0*/  MUFU.EX2 R177, R177 ;  /* 0x000000b100b17308 */ /* 0x000e620000000800 */
[C---:B---3--:R-:W-:Y:S01]  /*1d6d0*/  FADD.FTZ R156, R173.reuse, R156 ;  /* 0x0000009cad9c7221 */ /* 0x048fe20000010000 */
[----:B------:R-:W-:-:S06]  /*1d6e0*/  F2FP.BF16.F32.PACK_AB R190, R173, R172 ;  /* 0x000000acadbe723e */ /* 0x000fcc00000010ff */
[----:B------:R-:W-:Y:S01]  /*1d6f0*/  MUFU.EX2 R180, R180 ;  /* 0x000000b400b47308 */ /* 0x000fe20000000800 */
[----:B0-----:R-:W-:-:S07]  /*1d700*/  FMNMX.FTZ R152, R152, R4, !PT ;  /* 0x0000000498987209 */ /* 0x001fce0007810000 */
        /* <DEDUP_REMOVED lines=11> */
[----:B------:R-:W-:Y:S02]  /*1d7c0*/  VIADD R23, R23, 0xffffffff ;  /* 0xffffffff17177836 */ /* 0x000fe40000000000 */
        /* <DEDUP_REMOVED lines=16> */
[-CC-:B------:R-:W-:Y:S01]  /*1d8d0*/  FFMA.FTZ R179, R179, R3.reuse, -R152.reuse ;  /* 0x00000003b3b37223 */ /* 0x180fe20000010898 */
[-CC-:B------:R-:W-:Y:S01]  /*1d8e0*/  FFMA.FTZ R182, R182, R3.reuse, -R152.reuse ;  /* 0x00000003b6b67223 */ /* 0x180fe20000010898 */
[----:B------:R-:W-:Y:S01]  /*1d8f0*/  FFMA.FTZ R152, R183, R3, -R152 ;  /* 0x00000003b7987223 */ /* 0x000fe20000010898 */
[----:B------:R-:W-:-:S02]  /*1d900*/  IMAD.MOV.U32 R232, RZ, RZ, R22 ;  /* 0x000000ffffe87224 */ /* 0x000fc400078e0016 */
[----:B------:R-:W-:Y:S01]  /*1d910*/  IMAD.MOV.U32 R230, RZ, RZ, R4 ;  /* 0x000000ffffe67224 */ /* 0x000fe200078e0004 */
[----:B------:R-:W2:Y:S01]  /*1d920*/  MUFU.EX2 R155, R155 ;  /* 0x0000009b009b7308 */ /* 0x000ea20000000800 */
[----:B0-----:R-:W-:-:S04]  /*1d930*/  FADD.FTZ R153, R176, R156 ;  /* 0x0000009cb0997221 */ /* 0x001fc80000010000 */
[----:B------:R-:W-:-:S03]  /*1d940*/  FADD.FTZ R153, R177, R153 ;  /* 0x00000099b1997221 */ /* 0x000fc60000010000 */
[----:B------:R-:W0:Y:S01]  /*1d950*/  MUFU.EX2 R158, R158 ;  /* 0x0000009e009e7308 */ /* 0x000e220000000800 */
[----:B-1----:R-:W-:Y:S01]  /*1d960*/  FFMA.FTZ R227, R2, R227, R154 ;  /* 0x000000e302e37223 */ /* 0x002fe2000001009a */
[----:B------:R-:W-:-:S04]  /*1d970*/  FADD.FTZ R153, R180, R153 ;  /* 0x00000099b4997221 */ /* 0x000fc80000010000 */
[----:B------:R-:W-:Y:S02]  /*1d980*/  FADD.FTZ R228, R181, R153 ;  /* 0x00000099b5e47221 */ /* 0x000fe40000010000 */
        /* <DEDUP_REMOVED lines=36> */
[----:B------:R-:W-:Y:S06]  /*1dbd0*/  @P2 BRA `(.L_x_2014) ;  /* 0xffffffd400002947 */ /* 0x000fec000383ffff */
.L_x_1995:
[----:B------:R-:W-:Y:S05]  /*1dbe0*/  BSYNC B0 ;  /* 0x0000000000007941 */ /* 0x000fea0003800000 */
.L_x_1994:
        /* <DEDUP_REMOVED lines=131> */
.L_x_2015:
[----:B------:R-:W-:Y:S01]  /*1e420*/  IMAD R0, R22, 0x8, R16 ;  /* 0x0000000816007824 */ /* 0x000fe200078e0210 */
[----:B------:R-:W-:-:S04]  /*1e430*/  SHF.L.U32 R7, R219, 0x1f, RZ ;  /* 0x0000001fdb077819 */ /* 0x000fc800000006ff */
[----:B------:R0:W1:Y:S01]  /*1e440*/  SYNCS.PHASECHK.TRANS64.TRYWAIT P2, [R0+URZ+0x30850], R7 ;  /* 0x03085007000075a7 */ /* 0x000062000804017f */
[----:B------:R-:W-:Y:S05]  /*1e450*/  @!P0 BRA `(.L_x_2016) ;  /* 0x0000000000048947 */ /* 0x000fea0003800000 */
[----:B------:R-:W-:Y:S01]  /*1e460*/  BPT.TRAP 0x1 ;  /* 0x000000040000795c */ /* 0x000fe20000300000 */
.L_x_2016:
        /* <DEDUP_REMOVED lines=9> */
.L_x_2018:
[----:B------:R-:W-:Y:S05]  /*1e500*/  BSYNC B0 ;  /* 0x0000000000007941 */ /* 0x000fea0003800000 */
.L_x_2017:
[----:B------:R-:W-:Y:S01]  /*1e510*/  IMAD.MOV.U32 R6, RZ, RZ, R2 ;  /* 0x000000ffff067224 */ /* 0x000fe200078e0002 */
[----:B------:R-:W2:Y:S01]  /*1e520*/  LDL.LU R15, [R1+0x64] ;  /* 0x00006400010f7983 */ /* 0x000ea20000300800 */
[----:B01----:R-:W-:Y:S01]  /*1e530*/  IMAD.MOV.U32 R7, RZ, RZ, 0x40000040 ;  /* 0x40000040ff077424 */ /* 0x003fe200078e00ff */
[----:B------:R-:W-:Y:S01]  /*1e540*/  WARPGROUP.ARRIVE ;  /* 0x00000000000079c5 */ /* 0x000fe20000000000 */
        /* <DEDUP_REMOVED lines=8> */
[----:B------:R-:W-:Y:S02]  /*1e5d0*/  SEL R22, R22, RZ, P2 ;  /* 0x000000ff16167207 */ /* 0x000fe40001000000 */
        /* <DEDUP_REMOVED lines=13> */
[----:B------:R-:W-:Y:S02]  /*1e6b0*/  IMAD.MOV.U32 R7, RZ, RZ, 0x40000040 ;  /* 0x40000040ff077424 */ /* 0x000fe400078e00ff */
[----:B--2---:R-:W-:-:S05]  /*1e6c0*/  VIADD R15, R15, 0x1 ;  /* 0x000000010f0f7836 */ /* 0x004fca0000000000 */
[----:B------:R-:W-:Y:S01]  /*1e6d0*/  STL [R1+0x64], R15 ;  /* 0x0000640f01007387 */ /* 0x000fe20000100800 */
[----:B------:R-:W-:Y:S02]  /*1e6e0*/  WARPGROUP.DEPBAR.LE gsb0, 0x0 ;  /* 0x00008000000079c5 */ /* 0x000fe40000010000 */
[----:B------:R-:W-:-:S14]  /*1e6f0*/  WARPGROUP.ARRIVE ;  /* 0x00000000000079c5 */ /* 0x000fdc0000000000 */
[----:B------:R-:W-:Y:S01]  /*1e700*/  HGMMA.64x256x16.F32.BF16 R24, R188, gdesc[UR4].tnspB, R24, gsb0 ;  /* 0x43e00004bc187df0 */ /* 0x000fe20008001818 */
[----:B------:R-:W-:Y:S02]  /*1e710*/  R2UR UR6, R6 ;  /* 0x00000000060672ca */ /* 0x000fe400000e0000 */
[----:B------:R-:W-:Y:S01]  /*1e720*/  R2UR UR7, R7 ;  /* 0x00000000070772ca */ /* 0x000fe200000e0000 */
[----:B------:R-:W0:Y:S04]  /*1e730*/  SHFL.BFLY PT, R6, R227, 0x2, 0x1f ;  /* 0x0c401f00e3067f89 */ /* 0x000e2800000e0000 */
[----:B------:R-:W1:Y:S01]  /*1e740*/  SHFL.BFLY PT, R7, R228, 0x2, 0x1f ;  /* 0x0c401f00e4077f89 */ /* 0x000e6200000e0000 */
[----:B0-----:R-:W-:Y:S01]  /*1e750*/  FADD.FTZ R6, R6, R227 ;  /* 0x000000e306067221 */ /* 0x001fe20000010000 */
[----:B-1----:R-:W-:-:S04]  /*1e760*/  FADD.FTZ R2, R7, R228 ;  /* 0x000000e407027221 */ /* 0x002fc80000010000 */
[----:B------:R-:W0:Y:S04]  /*1e770*/  SHFL.BFLY PT, R9, R6, 0x1, 0x1f ;  /* 0x0c201f0006097f89 */ /* 0x000e2800000e0000 */
[----:B------:R-:W1:Y:S01]  /*1e780*/  SHFL.BFLY PT, R7, R2, 0x1, 0x1f ;  /* 0x0c201f0002077f89 */ /* 0x000e6200000e0000 */
[----:B0-----:R-:W-:Y:S01]  /*1e790*/  FADD.FTZ R13, R6, R9 ;  /* 0x00000009060d7221 */ /* 0x001fe20000010000 */
[----:B-1----:R-:W-:-:S04]  /*1e7a0*/  FADD.FTZ R12, R2, R7 ;  /* 0x00000007020c7221 */ /* 0x002fc80000010000 */
[----:B------:R-:W-:Y:S02]  /*1e7b0*/  FSETP.NE.FTZ.AND P3, PT, R13, RZ, PT ;  /* 0x000000ff0d00720b */ /* 0x000fe40003f75000 */
[----:B------:R-:W-:Y:S02]  /*1e7c0*/  CS2R R6, SRZ ;  /* 0x0000000000067805 */ /* 0x000fe4000001ff00 */
[----:B------:R-:W-:Y:S02]  /*1e7d0*/  SEL R2, RZ, 0x1, P2 ;  /* 0x00000001ff027807 */ /* 0x000fe40001000000 */
[----:B------:R-:W-:Y:S02]  /*1e7e0*/  FSETP.NE.FTZ.AND P0, PT, R12, RZ, PT ;  /* 0x000000ff0c00720b */ /* 0x000fe40003f15000 */
[----:B------:R-:W-:Y:S01]  /*1e7f0*/  LOP3.LUT R219, R219, R2, RZ, 0x3c, !PT ;  /* 0x00000002dbdb7212 */ /* 0x000fe200078e3cff */
[----:B------:R-:W-:-:S04]  /*1e800*/  IMAD.MOV.U32 R2, RZ, RZ, -0x800000 ;  /* 0xff800000ff027424 */ /* 0x000fc800078e00ff */
[----:B------:R-:W0:Y:S01]  /*1e810*/  @P3 MUFU.LG2 R10, R13 ;  /* 0x0000000d000a3308 */ /* 0x000e220000000c00 */
[----:B------:R-:W-:-:S05]  /*1e820*/  @P3 FMUL.FTZ R14, R3, 0.69314718246459960938 ;  /* 0x3f317218030e3820 */ /* 0x000fca0000410000 */
[----:B------:R-:W-:Y:S02]  /*1e830*/  @P0 FMUL.FTZ R8, R3, 0.69314718246459960938 ;  /* 0x3f31721803080820 */ /* 0x000fe40000410000 */
[----:B------:R-:W1:Y:S08]  /*1e840*/  @P0 MUFU.LG2 R9, R12 ;  /* 0x0000000c00090308 */ /* 0x000e700000000c00 */
[----:B------:R-:W2:Y:S01]  /*1e850*/  @P0 MUFU.RCP R7, R12 ;  /* 0x0000000c00070308 */ /* 0x000ea20000001000 */
[----:B0-----:R-:W-:-:S04]  /*1e860*/  @P3 FMUL.FTZ R3, R10, 0.69314718246459960938 ;  /* 0x3f3172180a033820 */ /* 0x001fc80000410000 */
[----:B------:R-:W-:-:S03]  /*1e870*/  @P3 FFMA.FTZ R2, R14, R4, R3 ;  /* 0x000000040e023223 */ /* 0x000fc60000010003 */
[----:B------:R-:W0:Y:S01]  /*1e880*/  @P3 MUFU.RCP R6, R13 ;  /* 0x0000000d00063308 */ /* 0x000e220000001000 */
[----:B-1----:R-:W-:-:S04]  /*1e890*/  @P0 FMUL.FTZ R9, R9, 0.69314718246459960938 ;  /* 0x3f31721809090820 */ /* 0x002fc80000410000 */
[----:B------:R-:W-:Y:S01]  /*1e8a0*/  @P0 FFMA.FTZ R0, R8, R5, R9 ;  /* 0x0000000508000223 */ /* 0x000fe20000010009 */
[----:B------:R-:W-:Y:S01]  /*1e8b0*/  PLOP3.LUT P0, PT, PT, PT, PT, 0x8, 0x0 ;  /* 0x000000000000781c */ /* 0x000fe20003f0e170 */
[----:B------:R-:W-:Y:S02]  /*1e8c0*/  WARPGROUP.DEPBAR.LE gsb0, 0x0 ;  /* 0x00008000000079c5 */ /* 0x000fe40000010000 */
[----:B------:R-:W-:-:S06]  /*1e8d0*/  WARPGROUP.ARRIVE ;  /* 0x00000000000079c5 */ /* 0x000fcc0000000000 */
        /* <DEDUP_REMOVED lines=67> */
[-C--:B0-----:R-:W-:Y:S01]  /*1ed10*/  FMUL.FTZ R12, R35, R6.reuse ;  /* 0x00000006230c7220 */ /* 0x081fe20000410000 */
        /* <DEDUP_REMOVED lines=63> */
.L_x_1853:
        /* <DEDUP_REMOVED lines=9> */
[----:B------:R-:W2:Y:S01]  /*1f1a0*/  LDL R6, [R1+0xb0] ;  /* 0x0000b00001067983 */ /* 0x000ea20000100800 */
[----:B------:R-:W-:-:S03]  /*1f1b0*/  ULDC.64 UR4, c[0x0][0xc00] ;  /* 0x0003000000047ab9 */ /* 0x000fc60000000a00 */
[----:B------:R-:W3:Y:S01]  /*1f1c0*/  LDL R171, [R1+0x60] ;  /* 0x0000600001ab7983 */ /* 0x000ee20000100800 */
[----:B------:R-:W4:Y:S01]  /*1f1d0*/  S2R R15, SR_SWINHI ;  /* 0x00000000000f7919 */ /* 0x000f220000002f00 */
[----:B------:R-:W-:Y:S02]  /*1f1e0*/  MOV R20, R16 ;  /* 0x0000001000147202 */ /* 0x000fe40000000f00 */
[----:B----4-:R-:W-:Y:S02]  /*1f1f0*/  MOV R21, R15 ;  /* 0x0000000f00157202 */ /* 0x010fe40000000f00 */
        /* <DEDUP_REMOVED lines=18> */
[----:B------:R-:W4:Y:S01]  /*1f320*/  LDC R3, c[0x0][0xbe8] ;  /* 0x0002fa00ff037b82 */ /* 0x000f220000000800 */
        /* <DEDUP_REMOVED lines=15> */
[----:B------:R-:W-:Y:S01]  /*1f420*/  F2FP.BF16.F32.PACK_AB R147, R151, R150 ;  /* 0x000000969793723e */ /* 0x000fe200000010ff */
        /* <DEDUP_REMOVED lines=9> */
[C---:B------:R-:W-:Y:S02]  /*1f4c0*/  IADD3 R115, P3, R126.reuse, 0x4000, RZ ;  /* 0x000040007e737810 */ /* 0x040fe40007f7e0ff */
[C---:B------:R-:W-:Y:S02]  /*1f4d0*/  IADD3 R123, P1, R126.reuse, 0x20, RZ ;  /* 0x000000207e7b7810 */ /* 0x040fe40007f3e0ff */
[----:B------:R-:W-:Y:S02]  /*1f4e0*/  IADD3 R99, P0, R126, 0x8020, RZ ;  /* 0x000080207e637810 */ /* 0x000fe40007f1e0ff */
[----:B------:R-:W-:Y:S01]  /*1f4f0*/  LOP3.LUT R118, R118, R119, RZ, 0x3c, !PT ;  /* 0x0000007776767212 */ /* 0x000fe200078e3cff */
[----:B------:R-:W-:Y:S01]  /*1f500*/  IMAD.X R119, RZ, RZ, R127, P4 ;  /* 0x000000ffff777224 */ /* 0x000fe200020e067f */
[----:B------:R-:W-:-:S02]  /*1f510*/  LOP3.LUT R114, R115, 0x380, RZ, 0xc0, !PT ;  /* 0x0000038073727812 */ /* 0x000fc400078ec0ff */
[----:B------:R-:W-:Y:S02]  /*1f520*/  LOP3.LUT R122, R123, 0x380, RZ, 0xc0, !PT ;  /* 0x000003807b7a7812 */ /* 0x000fe400078ec0ff */
[C---:B-----5:R-:W-:Y:S02]  /*1f530*/  IADD3 R23, P4, R126.reuse, 0x8040, RZ ;  /* 0x000080407e177810 */ /* 0x060fe40007f9e0ff */
[----:B------:R-:W-:Y:S02]  /*1f540*/  LOP3.LUT R98, R99, 0x380, RZ, 0xc0, !PT ;  /* 0x0000038063627812 */ /* 0x000fe400078ec0ff */
[----:B------:R-:W-:Y:S02]  /*1f550*/  LOP3.LUT R27, R126, 0x380, RZ, 0xc0, !PT ;  /* 0x000003807e1b7812 */ /* 0x000fe400078ec0ff */
[----:B------:R-:W-:Y:S02]  /*1f560*/  SHF.R.U64 R114, R114, 0x3, RZ ;  /* 0x0000000372727819 */ /* 0x000fe400000012ff */
[----:B------:R-:W-:-:S02]  /*1f570*/  SHF.R.U64 R122, R122, 0x3, RZ ;  /* 0x000000037a7a7819 */ /* 0x000fc400000012ff */
[----:B------:R-:W-:Y:S02]  /*1f580*/  LOP3.LUT R30, R23, 0x380, RZ, 0xc0, !PT ;  /* 0x00000380171e7812 */ /* 0x000fe400078ec0ff */
[----:B------:R-:W-:Y:S02]  /*1f590*/  SHF.R.U64 R98, R98, 0x3, RZ ;  /* 0x0000000362627819 */ /* 0x000fe400000012ff */
[----:B------:R-:W-:Y:S02]  /*1f5a0*/  SHF.R.U64 R27, R27, 0x3, RZ ;  /* 0x000000031b1b7819 */ /* 0x000fe400000012ff */
[----:B------:R-:W-:Y:S01]  /*1f5b0*/  LOP3.LUT R114, R114, R115, RZ, 0x3c, !PT ;  /* 0x0000007372727212 */ /* 0x000fe200078e3cff */
[--C-:B------:R-:W-:Y:S01]  /*1f5c0*/  IMAD.X R115, RZ, RZ, R127.reuse, P3 ;  /* 0x000000ffff737224 */ /* 0x100fe200018e067f */
[----:B------:R-:W-:Y:S02]  /*1f5d0*/  IADD3 R107, P2, R126, 0x4060, RZ ;  /* 0x000040607e6b7810 */ /* 0x000fe40007f5e0ff */
[----:B------:R-:W-:Y:S01]  /*1f5e0*/  LOP3.LUT R122, R122, R123, RZ, 0x3c, !PT ;  /* 0x0000007b7a7a7212 */ /* 0x000fe200078e3cff */
[----:B------:R-:W-:Y:S01]  /*1f5f0*/  IMAD.X R123, RZ, RZ, R127, P1 ;  /* 0x000000ffff7b7224 */ /* 0x000fe200008e067f */
[----:B------:R-:W-:-:S02]  /*1f600*/  SHF.R.U64 R30, R30, 0x3, RZ ;  /* 0x000000031e1e7819 */ /* 0x000fc400000012ff */
[----:B------:R-:W-:Y:S02]  /*1f610*/  LOP3.LUT R98, R98, R99, RZ, 0x3c, !PT ;  /* 0x0000006362627212 */ /* 0x000fe400078e3cff */
[C---:B------:R-:W-:Y:S02]  /*1f620*/  IADD3 R95, P6, R126.reuse, 0x4020, RZ ;  /* 0x000040207e5f7810 */ /* 0x040fe40007fde0ff */
[C---:B------:R-:W-:Y:S02]  /*1f630*/  IADD3 R111, P5, R126.reuse, 0x4040, RZ ;  /* 0x000040407e6f7810 */ /* 0x040fe40007fbe0ff */
[----:B------:R-:W-:Y:S01]  /*1f640*/  LOP3.LUT R26, R27, R126, RZ, 0x3c, !PT ;  /* 0x0000007e1b1a7212 */ /* 0x000fe200078e3cff */
[----:B------:R-:W-:Y:S01]  /*1f650*/  IMAD.MOV.U32 R27, RZ, RZ, R127 ;  /* 0x000000ffff1b7224 */ /* 0x000fe200078e007f */
[C---:B------:R-:W-:Y:S02]  /*1f660*/  IADD3 R99, P3, R126.reuse, 0x8060, RZ ;  /* 0x000080607e637810 */ /* 0x040fe40007f7e0ff */
[----:B------:R-:W-:-:S02]  /*1f670*/  IADD3 R103, P1, R126, 0x8000, RZ ;  /* 0x000080007e677810 */ /* 0x000fc40007f3e0ff */
[----:B------:R-:W-:Y:S02]  /*1f680*/  LOP3.LUT R106, R107, 0x380, RZ, 0xc0, !PT ;  /* 0x000003806b6a7812 */ /* 0x000fe400078ec0ff */
[----:B------:R-:W-:Y:S02]  /*1f690*/  LOP3.LUT R30, R30, R23, RZ, 0x3c, !PT ;  /* 0x000000171e1e7212 */ /* 0x000fe400078e3cff */
[----:B------:R-:W-:Y:S02]  /*1f6a0*/  LOP3.LUT R94, R95, 0x380, RZ, 0xc0, !PT ;  /* 0x000003805f5e7812 */ /* 0x000fe400078ec0ff */
[----:B------:R-:W-:Y:S02]  /*1f6b0*/  LOP3.LUT R110, R111, 0x380, RZ, 0xc0, !PT ;  /* 0x000003806f6e7812 */ /* 0x000fe400078ec0ff */
[----:B------:R-:W-:Y:S02]  /*1f6c0*/  LOP3.LUT R23, R99, 0x380, RZ, 0xc0, !PT ;  /* 0x0000038063177812 */ /* 0x000fe400078ec0ff */
[----:B------:R-:W-:-:S02]  /*1f6d0*/  LOP3.LUT R102, R103, 0x380, RZ, 0xc0, !PT ;  /* 0x0000038067667812 */ /* 0x000fc400078ec0ff */
[----:B------:R-:W-:Y:S02]  /*1f6e0*/  SHF.R.U64 R106, R106, 0x3, RZ ;  /* 0x000000036a6a7819 */ /* 0x000fe400000012ff */
[----:B------:R-:W-:Y:S02]  /*1f6f0*/  MOV R6, R26 ;  /* 0x0000001a00067202 */ /* 0x000fe40000000f00 */
[----:B------:R-:W-:Y:S02]  /*1f700*/  F2FP.BF16.F32.PACK_AB R26, R29, R28 ;  /* 0x0000001c1d1a723e */ /* 0x000fe400000010ff */
[----:B------:R-:W-:Y:S02]  /*1f710*/  SHF.R.U64 R94, R94, 0x3, RZ ;  /* 0x000000035e5e7819 */ /* 0x000fe400000012ff */
[----:B------:R-:W-:Y:S02]  /*1f720*/  SHF.R.U64 R110, R110, 0x3, RZ ;  /* 0x000000036e6e7819 */ /* 0x000fe400000012ff */
[----:B------:R-:W-:-:S02]  /*1f730*/  SHF.R.U64 R28, R23, 0x3, RZ ;  /* 0x00000003171c7819 */ /* 0x000fc400000012ff */
        /* <DEDUP_REMOVED lines=10> */
[----:B------:R-:W-:Y:S01]  /*1f7e0*/  LOP3.LUT R102, R102, R103, RZ, 0x3c, !PT ;  /* 0x0000006766667212 */ /* 0x000fe200078e3cff */
[----:B------:R-:W-:Y:S01]  /*1f7f0*/  IMAD.X R103, RZ, RZ, R127, P1 ;  /* 0x000000ffff677224 */ /* 0x000fe200008e067f */
[C---:B------:R-:W-:Y:S02]  /*1f800*/  IADD3 R131, P6, R126.reuse, 0xc000, RZ ;  /* 0x0000c0007e837810 */ /* 0x040fe40007fde0ff */
[C---:B------:R-:W-:Y:S02]  /*1f810*/  IADD3 R135, P5, R126.reuse, 0xc020, RZ ;  /* 0x0000c0207e877810 */ /* 0x040fe40007fbe0ff */
[----:B------:R-:W-:Y:S01]  /*1f820*/  F2FP.BF16.F32.PACK_AB R27, R31, R13 ;  /* 0x0000000d1f1b723e */ /* 0x000fe200000010ff */
[----:B------:R-:W-:Y:S01]  /*1f830*/  BAR.SYNC.DEFER_BLOCKING 0x1, 0x100 ;  /* 0x0044000000007b1d */ /* 0x000fe20000010000 */
[----:B------:R-:W-:Y:S02]  /*1f840*/  ISETP.NE.U32.AND P0, PT, RZ, UR4, PT ;  /* 0x00000004ff007c0c */ /* 0x000fe4000bf05070 */
[----:B------:R-:W-:-:S02]  /*1f850*/  IADD3 R126, P1, R126, 0xc060, RZ ;  /* 0x0000c0607e7e7810 */ /* 0x000fc40007f3e0ff */
[----:B------:R-:W-:Y:S02]  /*1f860*/  LOP3.LUT R13, R23, 0x380, RZ, 0xc0, !PT ;  /* 0x00000380170d7812 */ /* 0x000fe400078ec0ff */
[----:B------:R-:W-:Y:S01]  /*1f870*/  ISETP.NE.AND.EX P0, PT, RZ, UR5, PT, P0 ;  /* 0x00000005ff007c0c */ /* 0x000fe2000bf05300 */
[----:B------:R-:W-:Y:S01]  /*1f880*/  ULDC.64 UR4, c[0x0][0xc08] ;  /* 0x0003020000047ab9 */ /* 0x000fe20000000a00 */
[----:B-1----:R-:W-:Y:S02]  /*1f890*/  LOP3.LUT R60, R126, 0x380, RZ, 0xc0, !PT ;  /* 0x000003807e3c7812 */ /* 0x002fe400078ec0ff */
[----:B------:R-:W-:Y:S02]  /*1f8a0*/  LOP3.LUT R130, R131, 0x380, RZ, 0xc0, !PT ;  /* 0x0000038083827812 */ /* 0x000fe400078ec0ff */
[----:B------:R-:W-:Y:S02]  /*1f8b0*/  LOP3.LUT R134, R135, 0x380, RZ, 0xc0, !PT ;  /* 0x0000038087867812 */ /* 0x000fe400078ec0ff */
[----:B------:R-:W-:-:S02]  /*1f8c0*/  MOV R122, R122 ;  /* 0x0000007a007a7202 */ /* 0x000fc40000000f00 */
[----:B------:R-:W-:Y:S01]  /*1f8d0*/  MOV R14, R14 ;  /* 0x0000000e000e7202 */ /* 0x000fe20000000f00 */
[--C-:B------:R-:W-:Y:S01]  /*1f8e0*/  IMAD.X R31, RZ, RZ, R127.reuse, P4 ;  /* 0x000000ffff1f7224 */ /* 0x100fe200020e067f */
[----:B------:R-:W-:Y:S01]  /*1f8f0*/  SHF.R.U64 R130, R130, 0x3, RZ ;  /* 0x0000000382827819 */ /* 0x000fe200000012ff */
[----:B------:R1:W-:Y:S01]  /*1f900*/  STSM.16.M88.4 [R6], R24 ;  /* 0x0000001806007844 */ /* 0x0003e20000000200 */
[--C-:B------:R-:W-:Y:S01]  /*1f910*/  IMAD.X R29, RZ, RZ, R127.reuse, P3 ;  /* 0x000000ffff1d7224 */ /* 0x100fe200018e067f */
[----:B------:R-:W-:Y:S02]  /*1f920*/  MOV R118, R118 ;  /* 0x0000007600767202 */ /* 0x000fe40000000f00 */
[----:B------:R-:W-:Y:S01]  /*1f930*/  SHF.R.U64 R134, R134, 0x3, RZ ;  /* 0x0000000386867819 */ /* 0x000fe200000012ff */
[----:B------:R-:W-:Y:S01]  /*1f940*/  STSM.16.M88.4 [R122], R32 ;  /* 0x000000207a007844 */ /* 0x000fe20000000200 */
[----:B------:R-:W-:Y:S02]  /*1f950*/  MOV R114, R114 ;  /* 0x0000007200727202 */ /* 0x000fe40000000f00 */
[----:B------:R-:W-:Y:S01]  /*1f960*/  MOV R95, R94 ;  /* 0x0000005e005f7202 */ /* 0x000fe20000000f00 */
[----:B------:R2:W-:Y:S01]  /*1f970*/  STSM.16.M88.4 [R14], R40 ;  /* 0x000000280e007844 */ /* 0x0005e20000000200 */
[----:B-1----:R-:W-:Y:S01]  /*1f980*/  SHF.R.U64 R6, R13, 0x3, RZ ;  /* 0x000000030d067819 */ /* 0x002fe200000012ff */
[----:B------:R-:W-:Y:S01]  /*1f990*/  IMAD.X R25, RZ, RZ, R127, P2 ;  /* 0x000000ffff197224 */ /* 0x000fe200010e067f */
[----:B------:R-:W-:-:S02]  /*1f9a0*/  ISETP.NE.U32.AND P2, PT, RZ, UR4, PT ;  /* 0x00000004ff007c0c */ /* 0x000fc4000bf45070 */
[----:B------:R-:W-:Y:S02]  /*1f9b0*/  SHF.R.U64 R13, R60, 0x3, RZ ;  /* 0x000000033c0d7819 */ /* 0x000fe400000012ff */
[----:B------:R-:W-:Y:S02]  /*1f9c0*/  LOP3.LUT R24, R6, R23, RZ, 0x3c, !PT ;  /* 0x0000001706187212 */ /* 0x000fe400078e3cff */
[----:B------:R-:W-:Y:S02]  /*1f9d0*/  ISETP.NE.AND.EX P2, PT, RZ, UR5, PT, P2 ;  /* 0x00000005ff007c0c */ /* 0x000fe4000bf45320 */
[----:B------:R-:W-:Y:S02]  /*1f9e0*/  F2FP.BF16.F32.PACK_AB R6, R69, R155 ;  /* 0x0000009b4506723e */ /* 0x000fe400000010ff */
[----:B------:R-:W-:Y:S02]  /*1f9f0*/  LOP3.LUT R126, R13, R126, RZ, 0x3c, !PT ;  /* 0x0000007e0d7e7212 */ /* 0x000fe400078e3cff */
[----:B------:R-:W-:Y:S01]  /*1fa00*/  MOV R110, R110 ;  /* 0x0000006e006e7202 */ /* 0x000fe20000000f00 */
[----:B------:R-:W-:Y:S01]  /*1fa10*/  STSM.16.M88.4 [R118], R48 ;  /* 0x0000003076007844 */ /* 0x000fe20000000200 */
[----:B------:R-:W-:Y:S01]  /*1fa20*/  LOP3.LUT R130, R130, R131, RZ, 0x3c, !PT ;  /* 0x0000008382827212 */ /* 0x000fe200078e3cff */
[----:B------:R-:W-:Y:S01]  /*1fa30*/  IMAD.X R131, RZ, RZ, R127, P6 ;  /* 0x000000ffff837224 */ /* 0x000fe200030e067f */
[----:B------:R-:W-:-:S02]  /*1fa40*/  MOV R106, R106 ;  /* 0x0000006a006a7202 */ /* 0x000fc40000000f00 */
[----:B------:R-:W-:Y:S02]  /*1fa50*/  MOV R23, R24 ;  /* 0x0000001800177202 */ /* 0x000fe40000000f00 */
[----:B------:R-:W-:Y:S02]  /*1fa60*/  F2FP.BF16.F32.PACK_AB R13, R83, R82 ;  /* 0x00000052530d723e */ /* 0x000fe400000010ff */
[----:B--2---:R-:W-:Y:S02]  /*1fa70*/  F2FP.BF16.F32.PACK_AB R14, R85, R159 ;  /* 0x0000009f550e723e */ /* 0x004fe400000010ff */
[----:B------:R-:W-:Y:S01]  /*1fa80*/  F2FP.BF16.F32.PACK_AB R15, R87, R86 ;  /* 0x00000056570f723e */ /* 0x000fe200000010ff */
[----:B------:R-:W-:Y:S01]  /*1fa90*/  STSM.16.M88.4 [R114], R56 ;  /* 0x0000003872007844 */ /* 0x000fe20000000200 */
[----:B------:R-:W-:Y:S01]  /*1faa0*/  LOP3.LUT R134, R134, R135, RZ, 0x3c, !PT ;  /* 0x0000008786867212 */ /* 0x000fe200078e3cff */
[----:B------:R-:W-:Y:S01]  /*1fab0*/  IMAD.X R135, RZ, RZ, R127, P5 ;  /* 0x000000ffff877224 */ /* 0x000fe200028e067f */
[----:B------:R-:W-:-:S02]  /*1fac0*/  MOV R102, R102 ;  /* 0x0000006600667202 */ /* 0x000fc40000000f00 */
[----:B------:R-:W-:Y:S02]  /*1fad0*/  MOV R60, R30 ;  /* 0x0000001e003c7202 */ /* 0x000fe40000000f00 */
        /* <DEDUP_REMOVED lines=10> */
[----:B------:R-:W-:Y:S01]  /*1fb80*/  F2FP.BF16.F32.PACK_AB R31, R68, R67 ;  /* 0x00000043441f723e */ /* 0x000fe200000010ff */
[----:B------:R-:W-:Y:S01]  /*1fb90*/  IMAD.X R127, RZ, RZ, R127, P1 ;  /* 0x000000ffff7f7224 */ /* 0x000fe200008e067f */
[----:B------:R-:W-:Y:S01]  /*1fba0*/  F2FP.BF16.F32.PACK_AB R32, R105, R164 ;  /* 0x000000a46920723e */ /* 0x000fe200000010ff */
[----:B------:R2:W-:Y:S01]  /*1fbb0*/  STSM.16.M88.4 [R110], R8 ;  /* 0x000000086e007844 */ /* 0x0005e20000000200 */
[----:B------:R-:W-:-:S02]  /*1fbc0*/  F2FP.BF16.F32.PACK_AB R33, R72, R71 ;  /* 0x000000474821723e */ /* 0x000fc400000010ff */
[----:B------:R-:W-:Y:S02]  /*1fbd0*/  F2FP.BF16.F32.PACK_AB R34, R109, R165 ;  /* 0x000000a56d22723e */ /* 0x000fe400000010ff */
[----:B------:R-:W-:Y:S01]  /*1fbe0*/  F2FP.BF16.F32.PACK_AB R35, R76, R75 ;  /* 0x0000004b4c23723e */ /* 0x000fe200000010ff */
[----:B------:R0:W-:Y:S01]  /*1fbf0*/  STSM.16.M88.4 [R106], R12 ;  /* 0x0000000c6a007844 */ /* 0x0001e20000000200 */
[----:B-1----:R-:W-:Y:S02]  /*1fc00*/  F2FP.BF16.F32.PACK_AB R4, R113, R166 ;  /* 0x000000a67104723e */ /* 0x002fe400000010ff */
[----:B------:R-:W-:Y:S02]  /*1fc10*/  F2FP.BF16.F32.PACK_AB R5, R84, R80 ;  /* 0x000000505405723e */ /* 0x000fe400000010ff */
[----:B------:R-:W-:Y:S02]  /*1fc20*/  F2FP.BF16.F32.PACK_AB R6, R117, R167 ;  /* 0x000000a77506723e */ /* 0x000fe400000010ff */
[----:B------:R-:W-:Y:S01]  /*1fc30*/  F2FP.BF16.F32.PACK_AB R7, R92, R88 ;  /* 0x000000585c07723e */ /* 0x000fe200000010ff */
[----:B------:R1:W-:Y:S01]  /*1fc40*/  STSM.16.M88.4 [R102], R24 ;  /* 0x0000001866007844 */ /* 0x0003e20000000200 */
[----:B------:R-:W-:-:S02]  /*1fc50*/  MOV R130, R130 ;  /* 0x0000008200827202 */ /* 0x000fc40000000f00 */
[----:B--2---:R-:W-:Y:S01]  /*1fc60*/  F2FP.BF16.F32.PACK_AB R8, R121, R168 ;  /* 0x000000a87908723e */ /* 0x004fe200000010ff */
[----:B------:R-:W-:Y:S01]  /*1fc70*/  STSM.16.M88.4 [R98], R28 ;  /* 0x0000001c62007844 */ /* 0x000fe20000000200 */
[----:B------:R-:W-:Y:S02]  /*1fc80*/  F2FP.BF16.F32.PACK_AB R9, R100, R96 ;  /* 0x000000606409723e */ /* 0x000fe400000010ff */
[----:B------:R-:W-:Y:S02]  /*1fc90*/  F2FP.BF16.F32.PACK_AB R10, R125, R169 ;  /* 0x000000a97d0a723e */ /* 0x000fe400000010ff */
[----:B------:R-:W-:Y:S01]  /*1fca0*/  F2FP.BF16.F32.PACK_AB R11, R108, R104 ;  /* 0x000000686c0b723e */ /* 0x000fe200000010ff */
[----:B------:R-:W-:Y:S01]  /*1fcb0*/  STSM.16.M88.4 [R60], R32 ;  /* 0x000000203c007844 */ /* 0x000fe20000000200 */
[----:B------:R-:W-:Y:S02]  /*1fcc0*/  MOV R134, R134 ;  /* 0x0000008600867202 */ /* 0x000fe40000000f00 */
[----:B0-----:R-:W-:-:S02]  /*1fcd0*/  F2FP.BF16.F32.PACK_AB R12, R129, R170 ;  /* 0x000000aa810c723e */ /* 0x001fc400000010ff */
[----:B------:R-:W-:Y:S02]  /*1fce0*/  F2FP.BF16.F32.PACK_AB R13, R116, R112 ;  /* 0x00000070740d723e */ /* 0x000fe400000010ff */
[----:B------:R-:W-:Y:S02]  /*1fcf0*/  F2FP.BF16.F32.PACK_AB R14, R133, R132 ;  /* 0x00000084850e723e */ /* 0x000fe400000010ff */
[----:B------:R-:W-:Y:S01]  /*1fd00*/  F2FP.BF16.F32.PACK_AB R15, R124, R120 ;  /* 0x000000787c0f723e */ /* 0x000fe200000010ff */
[----:B------:R0:W-:Y:S01]  /*1fd10*/  STSM.16.M88.4 [R94], R4 ;  /* 0x000000045e007844 */ /* 0x0001e20000000200 */
[----:B------:R-:W-:Y:S01]  /*1fd20*/  MOV R126, R126 ;  /* 0x0000007e007e7202 */ /* 0x000fe20000000f00 */
[----:B-1----:R-:W3:Y:S02]  /*1fd30*/  LDC.64 R24, c[0x0][0xc00] ;  /* 0x00030000ff187b82 */ /* 0x002ee40000000a00 */
[----:B------:R1:W-:Y:S04]  /*1fd40*/  STSM.16.M88.4 [R130], R8 ;  /* 0x0000000882007844 */ /* 0x0003e80000000200 */
[----:B------:R2:W-:Y:S04]  /*1fd50*/  STSM.16.M88.4 [R134], R12 ;  /* 0x0000000c86007844 */ /* 0x0005e80000000200 */
[----:B------:R2:W-:Y:S01]  /*1fd60*/  STSM.16.M88.4 [R23], R136 ;  /* 0x0000008817007844 */ /* 0x0005e20000000200 */
[----:B0-----:R-:W0:Y:S03]  /*1fd70*/  @P2 LDC.64 R4, c[0x0][0xc08] ;  /* 0x00030200ff042b82 */ /* 0x001e260000000a00 */
[----:B------:R2:W-:Y:S01]  /*1fd80*/  STSM.16.M88.4 [R126], R144 ;  /* 0x000000907e007844 */ /* 0x0005e20000000200 */
[----:B------:R-:W-:Y:S01]  /*1fd90*/  ULDC UR4, c[0x0][0xa88] ;  /* 0x0002a20000047ab9 */ /* 0x000fe20000000800 */
[----:B------:R-:W-:-:S02]  /*1fda0*/  IMAD.MOV.U32 R80, RZ, RZ, RZ ;  /* 0x000000ffff507224 */ /* 0x000fc400078e00ff */
[----:B------:R-:W-:Y:S02]  /*1fdb0*/  IMAD.U32 R6, RZ, RZ, UR4 ;  /* 0x00000004ff067e24 */ /* 0x000fe4000f8e00ff */
[C---:B---3--:R-:W-:Y:S01]  /*1fdc0*/  IMAD.WIDE R24, R171.reuse, 0x4, R24 ;  /* 0x00000004ab187825 */ /* 0x048fe200078e0218 */
[----:B------:R-:W-:Y:S03]  /*1fdd0*/  BAR.SYNC.DEFER_BLOCKING 0x1, 0x100 ;  /* 0x0044000000007b1d */ /* 0x000fe60000010000 */
[----:B0-----:R-:W-:-:S03]  /*1fde0*/  @P2 IMAD.WIDE R4, R171, 0x4, R4 ;  /* 0x00000004ab042825 */ /* 0x001fc600078e0204 */
[----:B------:R2:W5:Y:S04]  /*1fdf0*/  @P0 LDG.E R80, desc[UR60][R24.64] ;  /* 0x0000003c18500981 */ /* 0x000568000c1e1900 */
[----:B------:R2:W5:Y:S01]  /*1fe00*/  @P2 LDG.E R6, desc[UR60][R4.64] ;  /* 0x0000003c04062981 */ /* 0x000562000c1e1900 */
[----:B----4-:R-:W-:-:S13]  /*1fe10*/  ISETP.NE.AND P1, PT, R3, 0x1, PT ;  /* 0x000000010300780c */ /* 0x010fda0003f25270 */
[----:B-1----:R-:W0:Y:S08]  /*1fe20*/  @P1 LDC R8, c[0x0][0xbec] ;  /* 0x0002fb00ff081b82 */ /* 0x002e300000000800 */
[----:B------:R-:W1:Y:S01]  /*1fe30*/  @P1 LDC R9, c[0x0][0xbf0] ;  /* 0x0002fc00ff091b82 */ /* 0x000e620000000800 */
[----:B--2---:R-:W-:Y:S05]  /*1fe40*/  @P2 BRA `(.L_x_2022) ;  /* 0x0000000000102947 */ /* 0x004fea0003800000 */
[----:B------:R-:W-:Y:S05]  /*1fe50*/  @!P0 BRA `(.L_x_2022) ;  /* 0x00000000000c8947 */ /* 0x000fea0003800000 */
[----:B------:R-:W2:Y:S04]  /*1fe60*/  LDG.E R5, desc[UR60][R24.64] ;  /* 0x0000003c18057981 */ /* 0x000ea8000c1e1900 */
[----:B-----5:R-:W2:Y:S02]  /*1fe70*/  LDG.E R6, desc[UR60][R24.64+0x4] ;  /* 0x0000043c18067981 */ /* 0x020ea4000c1e1900 */
[----:B--2---:R-:W-:-:S07]  /*1fe80*/  IMAD.IADD R6, R6, 0x1, -R5 ;  /* 0x0000000106067824 */ /* 0x004fce00078e0a05 */
.L_x_2022:
[----:B------:R-:W2:Y:S01]  /*1fe90*/  LDL R4, [R1+0x48] ;  /* 0x0000480001047983 */ /* 0x000ea20000100800 */
[----:B------:R-:W-:-:S03]  /*1fea0*/  ULDC.64 UR4, c[0x0][0xb90] ;  /* 0x0002e40000047ab9 */ /* 0x000fc60000000a00 */
[----:B------:R-:W3:Y:S01]  /*1feb0*/  LDL R88, [R1+0x54] ;  /* 0x0000540001587983 */ /* 0x000ee20000100800 */
[----:B-----5:R-:W-:Y:S01]  /*1fec0*/  SHF.R.S32.HI R81, RZ, 0x1f, R80 ;  /* 0x0000001fff517819 */ /* 0x020fe20000011450 */
[----:B------:R-:W-:Y:S01]  /*1fed0*/  IMAD.SHL.U32 R10, R218, 0x40, RZ ;  /* 0x00000040da0a7824 */ /* 0x000fe200078e00ff */
[----:B------:R-:W-:Y:S01]  /*1fee0*/  SHF.R.S32.HI R23, RZ, 0x1f, R171 ;  /* 0x0000001fff177819 */ /* 0x000fe200000114ab */
[----:B------:R-:W4:Y:S01]  /*1fef0*/  LDL.LU R86, [R1+0x5c] ;  /* 0x00005c0001567983 */ /* 0x000f220000300800 */
[----:B------:R-:W-:Y:S01]  /*1ff00*/  SEL R60, R171, RZ, !P0 ;  /* 0x000000ffab3c7207 */ /* 0x000fe20004000000 */
[----:B------:R-:W-:Y:S01]  /*1ff10*/  IMAD R83, R6, R3, RZ ;  /* 0x0000000306537224 */ /* 0x000fe200078e02ff */
[----:B------:R-:W3:Y:S01]  /*1ff20*/  @P1 LDC R85, c[0x0][0xbec] ;  /* 0x0002fb00ff551b82 */ /* 0x000ee20000000800 */
[----:B------:R-:W2:Y:S01]  /*1ff30*/  LDL.LU R84, [R1+0x2c] ;  /* 0x00002c0001547983 */ /* 0x000ea20000300800 */
[----:B------:R-:W-:-:S03]  /*1ff40*/  SEL R23, R23, RZ, !P0 ;  /* 0x000000ff17177207 */ /* 0x000fc60004000000 */
[----:B------:R-:W3:Y:S03]  /*1ff50*/  LDL R14, [R1+0xac] ;  /* 0x0000ac00010e7983 */ /* 0x000ee60000100800 */
[----:B------:R-:W3:Y:S01]  /*1ff60*/  @P1 LDC R87, c[0x0][0xbf0] ;  /* 0x0002fc00ff571b82 */ /* 0x000ee20000000800 */
[----:B------:R-:W3:Y:S04]  /*1ff70*/  LDL R26, [R1+0x88] ;  /* 0x00008800011a7983 */ /* 0x000ee80000100800 */
[----:B------:R-:W5:Y:S04]  /*1ff80*/  LDL R89, [R1+0x24] ;  /* 0x0000240001597983 */ /* 0x000f680000100800 */
[----:B------:R-:W5:Y:S04]  /*1ff90*/  LDL R92, [R1+0x7c] ;  /* 0x00007c00015c7983 */ /* 0x000f680000100800 */
[----:B------:R-:W5:Y:S04]  /*1ffa0*/  LDL R91, [R1+0x68] ;  /* 0x00006800015b7983 */ /* 0x000f680000100800 */
[----:B------:R-:W5:Y:S01]  /*1ffb0*/  LDL R90, [R1+0x70] ;  /* 0x00007000015a7983 */ /* 0x000f620000100800 */
[----:B----4-:R-:W-:Y:S01]  /*1ffc0*/  SHF.R.S32.HI R82, RZ, 0x1f, R86 ;  /* 0x0000001fff527819 */ /* 0x010fe20000011456 */
[----:B--2---:R-:W-:-:S04]  /*1ffd0*/  IMAD.IADD R13, R4, 0x1, R84 ;  /* 0x00000001040d7824 */ /* 0x004fc800078e0254 */
[----:B------:R-:W-:Y:S02]  /*1ffe0*/  IMAD R4, R82, UR4, RZ ;  /* 0x0000000452047c24 */ /* 0x000fe4000f8e02ff */
[----:B0-----:R-:W-:-:S04]  /*1fff0*/  @P1 IMAD.HI.U32 R8, R13, R8, RZ ;  /* 0x000000080d081227 */ /* 0x001fc800078e00ff */
[----:B------:R-:W-:Y:S01]  /*20000*/  IMAD.MOV.U32 R7, RZ, RZ, R13 ;  /* 0x000000ffff077224 */ /* 0x000fe200078e000d */
[----:B-1----:R-:W-:Y:S01]  /*20010*/  @P1 SHF.R.U32.HI R7, RZ, R9, R8 ;  /* 0x00000009ff071219 */ /* 0x002fe20000011608 */
[C---:B------:R-:W-:Y:S02]  /*20020*/  IMAD R11, R86.reuse, UR5, R4 ;  /* 0x00000005560b7c24 */ /* 0x040fe4000f8e0204 */
[----:B------:R-:W-:Y:S01]  /*20030*/  IMAD.WIDE.U32 R4, R86, UR4, R80 ;  /* 0x0000000456047c25 */ /* 0x000fe2000f8e0050 */
[----:B------:R-:W-:-:S03]  /*20040*/  ULDC.64 UR4, c[0x0][0xb98] ;  /* 0x0002e60000047ab9 */ /* 0x000fc60000000a00 */
[----:B---3--:R-:W-:Y:S02]  /*20050*/  IMAD R9, R88, 0x8, R10 ;  /* 0x0000000858097824 */ /* 0x008fe400078e020a */
[----:B------:R-:W-:Y:S02]  /*20060*/  IMAD.IADD R5, R5, 0x1, R11 ;  /* 0x0000000105057824 */ /* 0x000fe400078e020b */
[----:B------:R-:W-:Y:S02]  /*20070*/  IMAD.MOV R8, RZ, RZ, -R7 ;  /* 0x000000ffff087224 */ /* 0x000fe400078e0a07 */
[----:B------:R-:W-:Y:S02]  /*20080*/  IMAD R11, R23, UR4, RZ ;  /* 0x00000004170b7c24 */ /* 0x000fe4000f8e02ff */
[----:B------:R-:W-:-:S04]  /*20090*/  IMAD.WIDE.U32 R4, R60, UR4, R4 ;  /* 0x000000043c047c25 */ /* 0x000fc8000f8e0004 */
[----:B------:R-:W-:-:S04]  /*200a0*/  IMAD.WIDE R20, R9, 0x2, R20 ;  /* 0x0000000209147825 */ /* 0x000fc800078e0214 */
        /* <DEDUP_REMOVED lines=13> */
[----:B------:R-:W-:Y:S02]  /*20180*/  LEA.HI.X R11, R4, UR5, R5, 0x2, P0 ;  /* 0x00000005040b7c11 */ /* 0x000fe400080f1405 */
[C---:B------:R-:W-:Y:S02]  /*20190*/  IADD3 R33, P2, R20.reuse, 0x5000, RZ ;  /* 0x0000500014217810 */ /* 0x040fe40007f5e0ff */
[C---:B------:R-:W-:Y:S02]  /*201a0*/  IADD3 R29, P3, R20.reuse, 0x4000, RZ ;  /* 0x00004000141d7810 */ /* 0x040fe40007f7e0ff */
[C---:B------:R-:W-:Y:S02]  /*201b0*/  IADD3 R13, P4, R20.reuse, 0x2000, RZ ;  /* 0x00002000140d7810 */ /* 0x040fe40007f9e0ff */
[C---:B------:R-:W-:Y:S01]  /*201c0*/  IADD3 R15, P5, R20.reuse, 0x1000, RZ ;  /* 0x00001000140f7810 */ /* 0x040fe20007fbe0ff */
[----:B------:R-:W-:Y:S01]  /*201d0*/  SHFL.IDX PT, R50, R10, RZ, 0x1c1f ;  /* 0x001c1fff0a327589 */ /* 0x000fe200000e0000 */
[----:B------:R-:W-:Y:S01]  /*201e0*/  IADD3 R25, P0, R20, 0x3000, RZ ;  /* 0x0000300014197810 */ /* 0x000fe20007f1e0ff */
[----:B------:R-:W-:Y:S01]  /*201f0*/  IMAD.IADD R14, R14, 0x1, R84 ;  /* 0x000000010e0e7824 */ /* 0x000fe200078e0254 */
[----:B------:R-:W-:Y:S01]  /*20200*/  IADD3 R37, P6, R20, 0x6000, RZ ;  /* 0x0000600014257810 */ /* 0x000fe20007fde0ff */
[----:B------:R-:W-:Y:S01]  /*20210*/  SHFL.IDX PT, R54, R10, 0x1, 0x1c1f ;  /* 0x003c1f000a367f89 */ /* 0x000fe200000e0000 */
[----:B------:R-:W-:Y:S01]  /*20220*/  LOP3.LUT R24, R25, 0x380, RZ, 0xc0, !PT ;  /* 0x0000038019187812 */ /* 0x000fe200078ec0ff */
[----:B------:R-:W-:Y:S01]  /*20230*/  ULDC.64 UR4, c[0x0][0xaa0] ;  /* 0x0002a80000047ab9 */ /* 0x000fe20000000a00 */
[----:B------:R-:W-:-:S02]  /*20240*/  LOP3.LUT R32, R33, 0x380, RZ, 0xc0, !PT ;  /* 0x0000038021207812 */ /* 0x000fc400078ec0ff */
[----:B------:R-:W-:Y:S02]  /*20250*/  SHF.R.U64 R24, R24, 0x3, RZ ;  /* 0x0000000318187819 */ /* 0x000fe400000012ff */
[----:B------:R-:W-:Y:S02]  /*20260*/  LOP3.LUT R28, R29, 0x380, RZ, 0xc0, !PT ;  /* 0x000003801d1c7812 */ /* 0x000fe400078ec0ff */
[----:B------:R-:W-:Y:S02]  /*20270*/  LOP3.LUT R12, R13, 0x380, RZ, 0xc0, !PT ;  /* 0x000003800d0c7812 */ /* 0x000fe400078ec0ff */
[----:B------:R-:W-:Y:S02]  /*20280*/  SHF.R.U64 R32, R32, 0x3, RZ ;  /* 0x0000000320207819 */ /* 0x000fe400000012ff */
[----:B------:R-:W-:Y:S01]  /*20290*/  LOP3.LUT R24, R24, R25, RZ, 0x3c, !PT ;  /* 0x0000001918187212 */ /* 0x000fe200078e3cff */
[----:B------:R-:W-:Y:S01]  /*202a0*/  IMAD.X R25, RZ, RZ, R21, P0 ;  /* 0x000000ffff197224 */ /* 0x000fe200000e0615 */
[----:B------:R-:W-:-:S02]  /*202b0*/  SHF.R.U64 R28, R28, 0x3, RZ ;  /* 0x000000031c1c7819 */ /* 0x000fc400000012ff */
[----:B------:R-:W-:Y:S02]  /*202c0*/  SHF.R.U64 R12, R12, 0x3, RZ ;  /* 0x000000030c0c7819 */ /* 0x000fe400000012ff */
[----:B------:R-:W-:Y:S02]  /*202d0*/  IADD3 R49, P0, R20, 0x9000, RZ ;  /* 0x0000900014317810 */ /* 0x000fe40007f1e0ff */
[----:B------:R-:W-:Y:S01]  /*202e0*/  LOP3.LUT R32, R32, R33, RZ, 0x3c, !PT ;  /* 0x0000002120207212 */ /* 0x000fe200078e3cff */
[--C-:B------:R-:W-:Y:S01]  /*202f0*/  IMAD.X R33, RZ, RZ, R21.reuse, P2 ;  /* 0x000000ffff217224 */ /* 0x100fe200010e0615 */
[----:B------:R-:W-:Y:S01]  /*20300*/  LOP3.LUT R28, R28, R29, RZ, 0x3c, !PT ;  /* 0x0000001d1c1c7212 */ /* 0x000fe200078e3cff */
[--C-:B------:R-:W-:Y:S01]  /*20310*/  IMAD.X R29, RZ, RZ, R21.reuse, P3 ;  /* 0x000000ffff1d7224 */ /* 0x100fe200018e0615 */
[----:B------:R-:W-:Y:S01]  /*20320*/  LOP3.LUT R12, R12, R13, RZ, 0x3c, !PT ;  /* 0x0000000d0c0c7212 */ /* 0x000fe200078e3cff */
[--C-:B------:R-:W-:Y:S01]  /*20330*/  IMAD.X R9, RZ, RZ, R21.reuse, P5 ;  /* 0x000000ffff097224 */ /* 0x100fe200028e0615 */
[----:B------:R-:W-:Y:S01]  /*20340*/  LOP3.LUT R48, R49, 0x380, RZ, 0xc0, !PT ;  /* 0x0000038031307812 */ /* 0x000fe200078ec0ff */
[----:B------:R-:W-:Y:S01]  /*20350*/  IMAD.X R13, RZ, RZ, R21, P4 ;  /* 0x000000ffff0d7224 */ /* 0x000fe200020e0615 */
[----:B------:R-:W-:-:S02]  /*20360*/  IADD3 R57, P2, R20, 0xb000, RZ ;  /* 0x0000b00014397810 */ /* 0x000fc40007f5e0ff */
[C---:B------:R-:W-:Y:S01]  /*20370*/  IADD3 R53, P3, R20.reuse, 0xa000, RZ ;  /* 0x0000a00014357810 */ /* 0x040fe20007f7e0ff */
[----:B------:R-:W0:Y:S01]  /*20380*/  SHFL.IDX PT, R51, R11, RZ, 0x1c1f ;  /* 0x001c1fff0b337589 */ /* 0x000e2200000e0000 */
[C---:B------:R-:W-:Y:S02]  /*20390*/  IADD3 R41, P5, R20.reuse, 0x7000, RZ ;  /* 0x0000700014297810 */ /* 0x040fe40007fbe0ff */
[----:B------:R-:W-:Y:S01]  /*203a0*/  IADD3 R45, P4, R20, 0x8000, RZ ;  /* 0x00008000142d7810 */ /* 0x000fe20007f9e0ff */
[----:B------:R-:W1:Y:S01]  /*203b0*/  SHFL.IDX PT, R55, R11, 0x1, 0x1c1f ;  /* 0x003c1f000b377f89 */ /* 0x000e6200000e0000 */
[----:B------:R-:W-:Y:S02]  /*203c0*/  SHF.R.U64 R48, R48, 0x3, RZ ;  /* 0x0000000330307819 */ /* 0x000fe400000012ff */
[----:B------:R-:W-:Y:S02]  /*203d0*/  LOP3.LUT R56, R57, 0x380, RZ, 0xc0, !PT ;  /* 0x0000038039387812 */ /* 0x000fe400078ec0ff */
[----:B------:R-:W-:-:S02]  /*203e0*/  LOP3.LUT R52, R53, 0x380, RZ, 0xc0, !PT ;  /* 0x0000038035347812 */ /* 0x000fc400078ec0ff */
[----:B------:R-:W-:Y:S02]  /*203f0*/  LOP3.LUT R36, R37, 0x380, RZ, 0xc0, !PT ;  /* 0x0000038025247812 */ /* 0x000fe400078ec0ff */
[----:B------:R-:W-:Y:S02]  /*20400*/  LOP3.LUT R40, R41, 0x380, RZ, 0xc0, !PT ;  /* 0x0000038029287812 */ /* 0x000fe400078ec0ff */
[----:B------:R-:W-:Y:S02]  /*20410*/  LOP3.LUT R44, R45, 0x380, RZ, 0xc0, !PT ;  /* 0x000003802d2c7812 */ /* 0x000fe400078ec0ff */
[----:B------:R-:W-:Y:S01]  /*20420*/  LOP3.LUT R48, R48, R49, RZ, 0x3c, !PT ;  /* 0x0000003130307212 */ /* 0x000fe200078e3cff */
[----:B------:R-:W-:Y:S01]  /*20430*/  IMAD.X R49, RZ, RZ, R21, P0 ;  /* 0x000000ffff317224 */ /* 0x000fe200000e0615 */
[----:B------:R-:W-:Y:S01]  /*20440*/  SHF.R.U64 R56, R56, 0x3, RZ ;  /* 0x0000000338387819 */ /* 0x000fe200000012ff */
[----:B------:R-:W-:Y:S01]  /*20450*/  VIADD R4, R14, 0x8 ;  /* 0x000000080e047836 */ /* 0x000fe20000000000 */
[----:B------:R-:W-:-:S02]  /*20460*/  SHF.R.U64 R52, R52, 0x3, RZ ;  /* 0x0000000334347819 */ /* 0x000fc400000012ff */
[----:B------:R-:W-:Y:S02]  /*20470*/  SHF.R.U64 R36, R36, 0x3, RZ ;  /* 0x0000000324247819 */ /* 0x000fe400000012ff */
[----:B------:R-:W-:Y:S02]  /*20480*/  SHF.R.U64 R40, R40, 0x3, RZ ;  /* 0x0000000328287819 */ /* 0x000fe400000012ff */
[----:B------:R-:W-:Y:S02]  /*20490*/  SHF.R.U64 R44, R44, 0x3, RZ ;  /* 0x000000032c2c7819 */ /* 0x000fe400000012ff */
[----:B------:R-:W-:Y:S02]  /*204a0*/  LOP3.LUT P0, RZ, R26, 0x3, RZ, 0xc0, !PT ;  /* 0x000000031aff7812 */ /* 0x000fe4000780c0ff */
[----:B------:R-:W-:Y:S01]  /*204b0*/  LOP3.LUT R56, R56, R57, RZ, 0x3c, !PT ;  /* 0x0000003938387212 */ /* 0x000fe200078e3cff */
[--C-:B------:R-:W-:Y:S01]  /*204c0*/  IMAD.X R57, RZ, RZ, R21.reuse, P2 ;  /* 0x000000ffff397224 */ /* 0x100fe200010e0615 */
        /* <DEDUP_REMOVED lines=8> */
[----:B------:R-:W-:-:S02]  /*20550*/  ISETP.GE.OR P2, PT, R14, R83, P0 ;  /* 0x000000530e00720c */ /* 0x000fc40000746670 */
[----:B------:R-:W-:Y:S02]  /*20560*/  IADD3 R5, P3, R20, 0xf000, RZ ;  /* 0x0000f00014057810 */ /* 0x000fe40007f7e0ff */
[----:B------:R-:W-:Y:S02]  /*20570*/  ISETP.GE.OR P0, PT, R4, R83, P0 ;  /* 0x000000530400720c */ /* 0x000fe40000706670 */
[C---:B------:R-:W-:Y:S02]  /*20580*/  IADD3 R65, P6, R20.reuse, 0xc000, RZ ;  /* 0x0000c00014417810 */ /* 0x040fe40007fde0ff */
[C---:B------:R-:W-:Y:S02]  /*20590*/  IADD3 R69, P5, R20.reuse, 0xd000, RZ ;  /* 0x0000d00014457810 */ /* 0x040fe40007fbe0ff */
[C---:B------:R-:W-:Y:S02]  /*205a0*/  IADD3 R73, P4, R20.reuse, 0xe000, RZ ;  /* 0x0000e00014497810 */ /* 0x040fe40007f9e0ff */
[----:B------:R-:W-:-:S02]  /*205b0*/  LOP3.LUT R7, R20, 0x380, RZ, 0xc0, !PT ;  /* 0x0000038014077812 */ /* 0x000fc400078ec0ff */
[----:B------:R-:W-:Y:S02]  /*205c0*/  LOP3.LUT R4, R5, 0x380, RZ, 0xc0, !PT ;  /* 0x0000038005047812 */ /* 0x000fe400078ec0ff */
[----:B------:R-:W-:Y:S02]  /*205d0*/  LOP3.LUT R64, R65, 0x380, RZ, 0xc0, !PT ;  /* 0x0000038041407812 */ /* 0x000fe400078ec0ff */
[----:B------:R-:W-:Y:S02]  /*205e0*/  LOP3.LUT R68, R69, 0x380, RZ, 0xc0, !PT ;  /* 0x0000038045447812 */ /* 0x000fe400078ec0ff */
[----:B------:R-:W-:Y:S02]  /*205f0*/  LOP3.LUT R72, R73, 0x380, RZ, 0xc0, !PT ;  /* 0x0000038049487812 */ /* 0x000fe400078ec0ff */
[----:B------:R-:W-:Y:S02]  /*20600*/  SHF.R.U64 R7, R7, 0x3, RZ ;  /* 0x0000000307077819 */ /* 0x000fe400000012ff */
[----:B------:R-:W-:-:S02]  /*20610*/  SHF.R.U64 R4, R4, 0x3, RZ ;  /* 0x0000000304047819 */ /* 0x000fc400000012ff */
[----:B------:R-:W-:Y:S02]  /*20620*/  SHF.R.U64 R64, R64, 0x3, RZ ;  /* 0x0000000340407819 */ /* 0x000fe400000012ff */
[----:B------:R-:W-:Y:S02]  /*20630*/  SHF.R.U64 R68, R68, 0x3, RZ ;  /* 0x0000000344447819 */ /* 0x000fe400000012ff */
[----:B------:R-:W-:Y:S02]  /*20640*/  SHF.R.U64 R72, R72, 0x3, RZ ;  /* 0x0000000348487819 */ /* 0x000fe400000012ff */
[----:B------:R-:W-:Y:S01]  /*20650*/  LOP3.LUT R20, R7, R20, RZ, 0x3c, !PT ;  /* 0x0000001407147212 */ /* 0x000fe200078e3cff */
[----:B0-----:R0:W-:Y:S01]  /*20660*/  @!P2 ST.E desc[UR60][R50.64], R0 ;  /* 0x000000003200a985 */ /* 0x0011e2000c10193c */
[----:B------:R-:W-:Y:S01]  /*20670*/  LOP3.LUT R64, R64, R65, RZ, 0x3c, !PT ;  /* 0x0000004140407212 */ /* 0x000fe200078e3cff */
[--C-:B------:R-:W-:Y:S01]  /*20680*/  IMAD.X R65, RZ, RZ, R21.reuse, P6 ;  /* 0x000000ffff417224 */ /* 0x100fe200030e0615 */
[----:B------:R-:W-:Y:S01]  /*20690*/  LOP3.LUT R68, R68, R69, RZ, 0x3c, !PT ;  /* 0x0000004544447212 */ /* 0x000fe200078e3cff */
[----:B-1----:R1:W-:Y:S01]  /*206a0*/  @!P0 ST.E desc[UR60][R54.64], R2 ;  /* 0x0000000236008985 */ /* 0x0023e2000c10193c */
[----:B------:R-:W-:Y:S01]  /*206b0*/  LOP3.LUT R72, R72, R73, RZ, 0x3c, !PT ;  /* 0x0000004948487212 */ /* 0x000fe200078e3cff */
[--C-:B------:R-:W-:Y:S01]  /*206c0*/  IMAD.X R69, RZ, RZ, R21.reuse, P5 ;  /* 0x000000ffff457224 */ /* 0x100fe200028e0615 */
[----:B------:R-:W-:Y:S01]  /*206d0*/  LOP3.LUT R76, R4, R5, RZ, 0x3c, !PT ;  /* 0x00000005044c7212 */ /* 0x000fe200078e3cff */
[--C-:B------:R-:W-:Y:S01]  /*206e0*/  IMAD.X R73, RZ, RZ, R21.reuse, P4 ;  /* 0x000000ffff497224 */ /* 0x100fe200020e0615 */
[----:B------:R2:W5:Y:S01]  /*206f0*/  LD.E.128 R4, desc[UR60][R20.64] ;  /* 0x0000003c14047980 */ /* 0x000562000c101d00 */
[----:B------:R-:W-:-:S02]  /*20700*/  IMAD.X R77, RZ, RZ, R21, P3 ;  /* 0x000000ffff4d7224 */ /* 0x000fc400018e0615 */
[----:B0-----:R-:W-:Y:S01]  /*20710*/  IMAD R0, R88, 0x20, R218 ;  /* 0x0000002058007824 */ /* 0x001fe200078e02da */
[----:B------:R-:W-:Y:S01]  /*20720*/  LOP3.LUT R8, R15, 0x380, RZ, 0xc0, !PT ;  /* 0x000003800f087812 */ /* 0x000fe200078ec0ff */
[----:B------:R0:W5:Y:S04]  /*20730*/  LDL R88, [R1+0x6c] ;  /* 0x00006c0001587983 */ /* 0x0001680000100800 */
[----:B------:R-:W5:Y:S01]  /*20740*/  LD.E.128 R24, desc[UR60][R24.64] ;  /* 0x0000003c18187980 */ /* 0x000f62000c101d00 */
[----:B--2---:R-:W-:-:S03]  /*20750*/  IMAD R21, R81, UR4, RZ ;  /* 0x0000000451157c24 */ /* 0x004fc6000f8e02ff */
[----:B------:R-:W5:Y:S01]  /*20760*/  LD.E.128 R28, desc[UR60][R28.64] ;  /* 0x0000003c1c1c7980 */ /* 0x000f62000c101d00 */
[C---:B------:R-:W-:Y:S02]  /*20770*/  IMAD R81, R80.reuse, UR5, R21 ;  /* 0x0000000550517c24 */ /* 0x040fe4000f8e0215 */
[----:B------:R-:W-:Y:S01]  /*20780*/  IMAD.WIDE.U32 R20, R80, UR4, RZ ;  /* 0x0000000450147c25 */ /* 0x000fe2000f8e00ff */
[----:B------:R-:W-:Y:S01]  /*20790*/  ULDC.64 UR4, c[0x0][0xae8] ;  /* 0x0002ba0000047ab9 */ /* 0x000fe20000000a00 */
[----:B------:R-:W5:Y:S02]  /*207a0*/  LD.E.128 R32, desc[UR60][R32.64] ;  /* 0x0000003c20207980 */ /* 0x000f64000c101d00 */
[----:B------:R-:W-:Y:S02]  /*207b0*/  IMAD.IADD R21, R21, 0x1, R81 ;  /* 0x0000000115157824 */ /* 0x000fe400078e0251 */
[----:B------:R-:W-:Y:S01]  /*207c0*/  IMAD R82, R82, UR4, RZ ;  /* 0x0000000452527c24 */ /* 0x000fe2000f8e02ff */
[----:B------:R-:W5:Y:S01]  /*207d0*/  LD.E.128 R36, desc[UR60][R36.64] ;  /* 0x0000003c24247980 */ /* 0x000f62000c101d00 */
[----:B------:R-:W-:-:S03]  /*207e0*/  IMAD.WIDE.U32 R20, R86, UR4, R20 ;  /* 0x0000000456147c25 */ /* 0x000fc6000f8e0014 */
[----:B------:R-:W5:Y:S01]  /*207f0*/  LD.E.128 R40, desc[UR60][R40.64] ;  /* 0x0000003c28287980 */ /* 0x000f62000c101d00 */
[----:B------:R-:W-:Y:S01]  /*20800*/  IMAD R81, R86, UR5, R82 ;  /* 0x0000000556517c24 */ /* 0x000fe2000f8e0252 */
[----:B------:R-:W-:Y:S02]  /*20810*/  ULDC.64 UR4, c[0x0][0xaf0] ;  /* 0x0002bc0000047ab9 */ /* 0x000fe40000000a00 */
[----:B------:R0:W5:Y:S01]  /*20820*/  LDL R86, [R1+0x28] ;  /* 0x0000280001567983 */ /* 0x0001620000100800 */
[----:B------:R-:W-:-:S03]  /*20830*/  IMAD.IADD R80, R84, 0x1, R0 ;  /* 0x0000000154507824 */ /* 0x000fc600078e0200 */
[----:B------:R-:W5:Y:S01]  /*20840*/  LD.E.128 R44, desc[UR60][R44.64] ;  /* 0x0000003c2c2c7980 */ /* 0x000f62000c101d00 */
[----:B------:R-:W-:-:S03]  /*20850*/  @P1 IMAD.HI.U32 R0, R80, R85, RZ ;  /* 0x0000005550001227 */ /* 0x000fc600078e00ff */
[----:B------:R-:W5:Y:S01]  /*20860*/  LD.E.128 R48, desc[UR60][R48.64] ;  /* 0x0000003c30307980 */ /* 0x000f62000c101d00 */
[----:B------:R-:W-:Y:S02]  /*20870*/  IMAD.IADD R21, R21, 0x1, R81 ;  /* 0x0000000115157824 */ /* 0x000fe400078e0251 */
[----:B------:R-:W-:Y:S01]  /*20880*/  IMAD.MOV.U32 R81, RZ, RZ, R80 ;  /* 0x000000ffff517224 */ /* 0x000fe200078e0050 */
[----:B------:R-:W-:Y:S01]  /*20890*/  @P1 SHF.R.U32.HI R81, RZ, R87, R0 ;  /* 0x00000057ff511219 */ /* 0x000fe20000011600 */
[----:B------:R-:W-:Y:S01]  /*208a0*/  IMAD R23, R23, UR4, RZ ;  /* 0x0000000417177c24 */ /* 0x000fe2000f8e02ff */
[----:B------:R-:W-:Y:S01]  /*208b0*/  SHF.R.U64 R8, R8, 0x3, RZ ;  /* 0x0000000308087819 */ /* 0x000fe200000012ff */
[C---:B------:R-:W-:Y:S01]  /*208c0*/  IMAD.WIDE.U32 R20, R60.reuse, UR4, R20 ;  /* 0x000000043c147c25 */ /* 0x040fe2000f8e0014 */
[----:B------:R-:W-:Y:S01]  /*208d0*/  SHF.R.S32.HI R0, RZ, 0x1f, R81 ;  /* 0x0000001fff007819 */ /* 0x000fe20000011451 */
[----:B-1----:R-:W5:Y:S02]  /*208e0*/  LD.E.128 R52, desc[UR60][R52.64] ;  /* 0x0000003c34347980 */ /* 0x002f64000c101d00 */
[----:B------:R-:W-:Y:S01]  /*208f0*/  IMAD R23, R60, UR5, R23 ;  /* 0x000000053c177c24 */ /* 0x000fe2000f8e0217 */
[----:B------:R-:W-:Y:S01]  /*20900*/  LOP3.LUT R8, R8, R15, RZ, 0x3c, !PT ;  /* 0x0000000f08087212 */ /* 0x000fe200078e3cff */
[----:B------:R-:W-:Y:S01]  /*20910*/  IMAD.MOV R2, RZ, RZ, -R81 ;  /* 0x000000ffff027224 */ /* 0x000fe200078e0a51 */
[----:B------:R-:W-:Y:S01]  /*20920*/  ULDC.64 UR4, c[0x0][0xae0] ;  /* 0x0002b80000047ab9 */ /* 0x000fe20000000a00 */
[----:B------:R-:W-:Y:S01]  /*20930*/  IMAD.IADD R21, R21, 0x1, R23 ;  /* 0x0000000115157824 */ /* 0x000fe200078e0217 */
[----:B------:R-:W5:Y:S01]  /*20940*/  LD.E.128 R12, desc[UR60][R12.64] ;  /* 0x0000003c0c0c7980 */ /* 0x000f62000c101d00 */
[----:B------:R-:W-:-:S02]  /*20950*/  IMAD R0, R0, UR4, RZ ;  /* 0x0000000400007c24 */ /* 0x000fc4000f8e02ff */
[----:B------:R-:W-:Y:S01]  /*20960*/  IMAD R23, R3, R2, R80 ;  /* 0x0000000203177224 */ /* 0x000fe200078e0250 */
[----:B------:R-:W5:Y:S01]  /*20970*/  LD.E.128 R8, desc[UR60][R8.64] ;  /* 0x0000003c08087980 */ /* 0x000f62000c101d00 */
[----:B------:R-:W-:-:S03]  /*20980*/  IMAD R85, R81, UR5, R0 ;  /* 0x0000000551557c24 */ /* 0x000fc6000f8e0200 */
[----:B------:R-:W5:Y:S01]  /*20990*/  LD.E.128 R56, desc[UR60][R56.64] ;  /* 0x0000003c38387980 */ /* 0x000f62000c101d00 */
[----:B------:R-:W-:-:S03]  /*209a0*/  SHF.R.S32.HI R0, RZ, 0x1f, R23 ;  /* 0x0000001fff007819 */ /* 0x000fc60000011417 */
[----:B------:R-:W5:Y:S01]  /*209b0*/  LD.E.128 R64, desc[UR60][R64.64] ;  /* 0x0000003c40407980 */ /* 0x000f62000c101d00 */
[----:B------:R-:W-:Y:S01]  /*209c0*/  IMAD.WIDE.U32 R2, R81, UR4, R20 ;  /* 0x0000000451027c25 */ /* 0x000fe2000f8e0014 */
[----:B------:R-:W-:Y:S02]  /*209d0*/  ULDC.64 UR4, c[0x0][0xad8] ;  /* 0x0002b60000047ab9 */ /* 0x000fe40000000a00 */
[----:B------:R-:W5:Y:S04]  /*209e0*/  LD.E.128 R68, desc[UR60][R68.64] ;  /* 0x0000003c44447980 */ /* 0x000f68000c101d00 */
[----:B------:R-:W5:Y:S04]  /*209f0*/  LD.E.128 R72, desc[UR60][R72.64] ;  /* 0x0000003c48487980 */ /* 0x000f68000c101d00 */
[----:B------:R-:W5:Y:S01]  /*20a00*/  LD.E.128 R76, desc[UR60][R76.64] ;  /* 0x0000003c4c4c7980 */ /* 0x000f62000c101d00 */
[----:B------:R-:W-:Y:S01]  /*20a10*/  @!PT LDS RZ, [RZ] ;  /* 0x00000000fffff984 */ /* 0x000fe20000000800 */
[----:B------:R-:W-:Y:S01]  /*20a20*/  @!PT LDS RZ, [RZ] ;  /* 0x00000000fffff984 */ /* 0x000fe20000000800 */
[----:B------:R-:W-:Y:S01]  /*20a30*/  @!PT LDS RZ, [RZ] ;  /* 0x00000000fffff984 */ /* 0x000fe20000000800 */
[----:B------:R-:W-:Y:S01]  /*20a40*/  @!PT LDS RZ, [RZ] ;  /* 0x00000000fffff984 */ /* 0x000fe20000000800 */
[----:B------:R1:W-:Y:S06]  /*20a50*/  MEMBAR.ALL.CTA ;  /* 0x0000000000007992 */ /* 0x0003ec0000008000 */
[----:B-1----:R-:W1:Y:S01]  /*20a60*/  FENCE.VIEW.ASYNC.S ;  /* 0x00000000000073c6 */ /* 0x002e620000000000 */
[----:B------:R-:W-:-:S02]  /*20a70*/  IMAD.IADD R82, R218, 0x1, R84 ;  /* 0x00000001da527824 */ /* 0x000fc400078e0254 */
[----:B------:R-:W-:Y:S02]  /*20a80*/  IMAD.IADD R3, R3, 0x1, R85 ;  /* 0x0000000103037824 */ /* 0x000fe400078e0255 */
[----:B------:R-:W-:Y:S02]  /*20a90*/  IMAD R20, R0, UR4, RZ ;  /* 0x0000000400147c24 */ /* 0x000fe4000f8e02ff */
[C---:B------:R-:W-:Y:S02]  /*20aa0*/  VIADD R0, R82.reuse, 0x20 ;  /* 0x0000002052007836 */ /* 0x040fe40000000000 */
[C---:B------:R-:W-:Y:S02]  /*20ab0*/  IMAD R21, R23.reuse, UR5, R20 ;  /* 0x0000000517157c24 */ /* 0x040fe4000f8e0214 */
[----:B------:R-:W-:Y:S01]  /*20ac0*/  IMAD.WIDE.U32 R2, R23, UR4, R2 ;  /* 0x0000000417027c25 */ /* 0x000fe2000f8e0002 */
[-C--:B------:R-:W-:Y:S01]  /*20ad0*/  ISETP.GE.AND P2, PT, R82, R83.reuse, PT ;  /* 0x000000535200720c */ /* 0x080fe20003f46270 */
[----:B------:R-:W-:Y:S01]  /*20ae0*/  ULDC.64 UR4, c[0x0][0xa80] ;  /* 0x0002a00000047ab9 */ /* 0x000fe20000000a00 */
[----:B------:R-:W-:Y:S01]  /*20af0*/  ISETP.GE.AND P1, PT, R0, R83, PT ;  /* 0x000000530000720c */ /* 0x000fe20003f26270 */
[----:B------:R-:W-:Y:S01]  /*20b00*/  IMAD.IADD R3, R3, 0x1, R21 ;  /* 0x0000000103037824 */ /* 0x000fe200078e0215 */
[----:B------:R-:W-:Y:S01]  /*20b10*/  LEA R23, P3, R2, UR4, 0x1 ;  /* 0x0000000402177c11 */ /* 0x000fe2000f8608ff */
[----:B------:R-:W-:-:S03]  /*20b20*/  VIADD R0, R16, 0x30820 ;  /* 0x0003082010007836 */ /* 0x000fc60000000000 */
[----:B------:R-:W-:Y:S02]  /*20b30*/  LEA.HI.X R60, R2, UR5, R3, 0x1, P3 ;  /* 0x00000005023c7c11 */ /* 0x000fe400098f0c03 */
[----:B------:R-:W-:Y:S01]  /*20b40*/  PRMT R0, RZ, 0x654, R0 ;  /* 0x00000654ff007816 */ /* 0x000fe20000000000 */
[----:B------:R-:W-:Y:S01]  /*20b50*/  VIADD R20, R82, 0x40 ;  /* 0x0000004052147836 */ /* 0x000fe20000000000 */
[----:B-1----:R0:W1:Y:S01]  /*20b60*/  SHFL.IDX PT, R87, R23, RZ, 0x181f ;  /* 0x00181fff17577589 */ /* 0x00206200000e0000 */
[----:B------:R-:W-:Y:S01]  /*20b70*/  BSSY B1, `(.L_x_2023) ;  /* 0x0000016000017945 */ /* 0x000fe20003800000 */
[----:B------:R0:W-:Y:S02]  /*20b80*/  SYNCS.ARRIVE.TRANS64.RED.A1T0 RZ, [R0+URZ], RZ ;  /* 0x000000ff00ff79a7 */ /* 0x0001e4000810043f */
[----:B------:R0:W2:Y:S01]  /*20b90*/  SHFL.IDX PT, R85, R60, RZ, 0x181f ;  /* 0x00181fff3c557589 */ /* 0x0000a200000e0000 */
[----:B------:R-:W-:Y:S01]  /*20ba0*/  ISETP.GE.AND P0, PT, R20, R83, PT ;  /* 0x000000531400720c */ /* 0x000fe20003f06270 */
[----:B------:R-:W-:-:S12]  /*20bb0*/  @P2 BRA `(.L_x_2024) ;  /* 0x0000000000442947 */ /* 0x000fd80003800000 */
[----:B------:R-:W-:Y:S02]  /*20bc0*/  ULDC UR4, c[0x0][0xac8] ;  /* 0x0002b20000047ab9 */ /* 0x000fe40000000800 */
[----:B------:R-:W-:Y:S02]  /*20bd0*/  ISETP.GE.AND P5, PT, R18, UR4, PT ;  /* 0x0000000412007c0c */ /* 0x000fe4000bfa6270 */
[----:B------:R-:W-:Y:S02]  /*20be0*/  ISETP.GE.AND P4, PT, R226, UR4, PT ;  /* 0x00000004e2007c0c */ /* 0x000fe4000bf86270 */
[----:B-----5:R-:W-:Y:S02]  /*20bf0*/  ISETP.GE.AND P3, PT, R89, UR4, PT ;  /* 0x0000000459007c0c */ /* 0x020fe4000bf66270 */
[----:B------:R-:W-:-:S07]  /*20c00*/  ISETP.GE.AND P2, PT, R86, UR4, PT ;  /* 0x0000000456007c0c */ /* 0x000fce000bf46270 */
[----:B-1----:R-:W-:-:S04]  /*20c10*/  @!P5 LEA R2, P6, R18, R87, 0x1 ;  /* 0x000000571202d211 */ /* 0x002fc800078c08ff */
[----:B--2---:R-:W-:Y:S02]  /*20c20*/  @!P5 LEA.HI.X R3, R18, R85, R19, 0x1, P6 ;  /* 0x000000551203d211 */ /* 0x004fe400030f0c13 */
[----:B------:R-:W-:-:S03]  /*20c30*/  @!P4 LEA R20, P6, R91, R87, 0x1 ;  /* 0x000000575b14c211 */ /* 0x000fc600078c08ff */
[----:B------:R3:W-:Y:S01]  /*20c40*/  @!P5 ST.E.128 desc[UR60][R2.64], R4 ;  /* 0x000000040200d985 */ /* 0x0007e2000c101d3c */
        /* <DEDUP_REMOVED lines=8> */
.L_x_2024:
[----:B------:R-:W-:Y:S05]  /*20cd0*/  BSYNC B1 ;  /* 0x0000000000017941 */ /* 0x000fea0003800000 */
.L_x_2023:
[----:B---3--:R3:W4:Y:S01]  /*20ce0*/  SHFL.IDX PT, R21, R60, 0x1, 0x181f ;  /* 0x00381f003c157f89 */ /* 0x00872200000e0000 */
[----:B------:R-:W-:Y:S03]  /*20cf0*/  BSSY B1, `(.L_x_2025) ;  /* 0x0000014000017945 */ /* 0x000fe60003800000 */
[----:B-----5:R3:W0:Y:S01]  /*20d00*/  SHFL.IDX PT, R7, R23, 0x1, 0x181f ;  /* 0x00381f0017077f89 */ /* 0x02062200000e0000 */
[----:B------:R-:W-:Y:S05]  /*20d10*/  @P1 BRA `(.L_x_2026) ;  /* 0x0000000000441947 */ /* 0x000fea0003800000 */
[----:B------:R-:W-:Y:S02]  /*20d20*/  ULDC UR4, c[0x0][0xac8] ;  /* 0x0002b20000047ab9 */ /* 0x000fe40000000800 */
[----:B------:R-:W-:Y:S02]  /*20d30*/  ISETP.GE.AND P4, PT, R18, UR4, PT ;  /* 0x0000000412007c0c */ /* 0x000fe4000bf86270 */
[----:B------:R-:W-:Y:S02]  /*20d40*/  ISETP.GE.AND P3, PT, R226, UR4, PT ;  /* 0x00000004e2007c0c */ /* 0x000fe4000bf66270 */
[----:B------:R-:W-:Y:S02]  /*20d50*/  ISETP.GE.AND P2, PT, R89, UR4, PT ;  /* 0x0000000459007c0c */ /* 0x000fe4000bf46270 */
[----:B------:R-:W-:-:S07]  /*20d60*/  ISETP.GE.AND P1, PT, R86, UR4, PT ;  /* 0x0000000456007c0c */ /* 0x000fce000bf26270 */
[CC--:B0-----:R-:W-:Y:S02]  /*20d70*/  @!P4 LEA R2, P6, R18.reuse, R7.reuse, 0x1 ;  /* 0x000000071202c211 */ /* 0x0c1fe400078c08ff */
[----:B------:R-:W-:Y:S02]  /*20d80*/  @!P3 LEA R4, P5, R91, R7, 0x1 ;  /* 0x000000075b04b211 */ /* 0x000fe400078a08ff */
        /* <DEDUP_REMOVED lines=10> */
.L_x_2026:
[----:B------:R-:W-:Y:S05]  /*20e30*/  BSYNC B1 ;  /* 0x0000000000017941 */ /* 0x000fea0003800000 */
.L_x_2025:
[----:B0-----:R0:W0:Y:S01]  /*20e40*/  SHFL.IDX PT, R9, R60, 0x2, 0x181f ;  /* 0x00581f003c097f89 */ /* 0x00102200000e0000 */
[----:B------:R-:W-:Y:S03]  /*20e50*/  BSSY B1, `(.L_x_2027) ;  /* 0x0000014000017945 */ /* 0x000fe60003800000 */
[----:B------:R0:W0:Y:S01]  /*20e60*/  SHFL.IDX PT, R5, R23, 0x2, 0x181f ;  /* 0x00581f0017057f89 */ /* 0x00002200000e0000 */
[----:B------:R-:W-:Y:S05]  /*20e70*/  @P0 BRA `(.L_x_2028) ;  /* 0x0000000000440947 */ /* 0x000fea0003800000 */
[----:B------:R-:W-:Y:S02]  /*20e80*/  ULDC UR4, c[0x0][0xac8] ;  /* 0x0002b20000047ab9 */ /* 0x000fe40000000800 */
[----:B------:R-:W-:Y:S02]  /*20e90*/  ISETP.GE.AND P3, PT, R18, UR4, PT ;  /* 0x0000000412007c0c */ /* 0x000fe4000bf66270 */
[----:B------:R-:W-:Y:S02]  /*20ea0*/  ISETP.GE.AND P2, PT, R226, UR4, PT ;  /* 0x00000004e2007c0c */ /* 0x000fe4000bf46270 */
[----:B------:R-:W-:Y:S02]  /*20eb0*/  ISETP.GE.AND P1, PT, R89, UR4, PT ;  /* 0x0000000459007c0c */ /* 0x000fe4000bf26270 */
[----:B------:R-:W-:-:S07]  /*20ec0*/  ISETP.GE.AND P0, PT, R86, UR4, PT ;  /* 0x0000000456007c0c */ /* 0x000fce000bf06270 */
[CC--:B0-----:R-:W-:Y:S02]  /*20ed0*/  @!P3 LEA R2, P6, R18.reuse, R5.reuse, 0x1 ;  /* 0x000000051202b211 */ /* 0x0c1fe400078c08ff */
[-C--:B------:R-:W-:Y:S02]  /*20ee0*/  @!P2 LEA R4, P5, R91, R5.reuse, 0x1 ;  /* 0x000000055b04a211 */ /* 0x080fe400078a08ff */
[----:B------:R-:W-:Y:S02]  /*20ef0*/  @!P1 LEA R6, P4, R89, R5, 0x1 ;  /* 0x0000000559069211 */ /* 0x000fe400078808ff */
[----:B------:R-:W-:Y:S02]  /*20f00*/  @!P3 LEA.HI.X R3, R18, R9, R19, 0x1, P6 ;  /* 0x000000091203b211 */ /* 0x000fe400030f0c13 */
        /* <DEDUP_REMOVED lines=8> */
.L_x_2028:
[----:B------:R-:W-:Y:S05]  /*20f90*/  BSYNC B1 ;  /* 0x0000000000017941 */ /* 0x000fea0003800000 */
.L_x_2027:
[----:B------:R-:W-:Y:S01]  /*20fa0*/  VIADD R0, R82, 0x60 ;  /* 0x0000006052007836 */ /* 0x000fe20000000000 */
[----:B0-----:R0:W0:Y:S04]  /*20fb0*/  SHFL.IDX PT, R9, R60, 0x3, 0x181f ;  /* 0x00781f003c097f89 */ /* 0x00102800000e0000 */
[----:B------:R-:W-:Y:S01]  /*20fc0*/  ISETP.GE.AND P0, PT, R0, R83, PT ;  /* 0x000000530000720c */ /* 0x000fe20003f06270 */
[----:B---3--:R-:W3:-:S12]  /*20fd0*/  SHFL.IDX PT, R23, R23, 0x3, 0x181f ;  /* 0x00781f0017177f89 */ /* 0x008ed800000e0000 */
[----:B------:R-:W-:Y:S05]  /*20fe0*/  @P0 BRA `(.L_x_2029) ;  /* 0x0000000c00a80947 */ /* 0x000fea0003800000 */
[----:B------:R-:W-:Y:S02]  /*20ff0*/  ULDC UR4, c[0x0][0xac8] ;  /* 0x0002b20000047ab9 */ /* 0x000fe40000000800 */
[----:B------:R-:W-:Y:S02]  /*21000*/  ISETP.GE.AND P3, PT, R18, UR4, PT ;  /* 0x0000000412007c0c */ /* 0x000fe4000bf66270 */
[----:B------:R-:W-:Y:S02]  /*21010*/  ISETP.GE.AND P4, PT, R226, UR4, PT ;  /* 0x00000004e2007c0c */ /* 0x000fe4000bf86270 */
[----:B------:R-:W-:-:S09]  /*21020*/  ISETP.GE.AND P5, PT, R89, UR4, PT ;  /* 0x0000000459007c0c */ /* 0x000fd2000bfa6270 */
[CC--:B---3--:R-:W-:Y:S02]  /*21030*/  @!P3 LEA R2, P0, R18.reuse, R23.reuse, 0x1 ;  /* 0x000000171202b211 */ /* 0x0c8fe400078008ff */
[-C--:B------:R-:W-:Y:S02]  /*21040*/  @!P4 LEA R4, P1, R91, R23.reuse, 0x1 ;  /* 0x000000175b04c211 */ /* 0x080fe400078208ff */
[----:B------:R-:W-:Y:S02]  /*21050*/  @!P5 LEA R6, P2, R89, R23, 0x1 ;  /* 0x000000175906d211 */ /* 0x000fe400078408ff */
[-C--:B0-----:R-:W-:Y:S02]  /*21060*/  @!P3 LEA.HI.X R3, R18, R9.reuse, R19, 0x1, P0 ;  /* 0x000000091203b211 */ /* 0x081fe400000f0c13 */
[-C--:B------:R-:W-:Y:S02]  /*21070*/  @!P4 LEA.HI.X R5, R91, R9.reuse, R92, 0x1, P1 ;  /* 0x000000095b05c211 */ /* 0x080fe400008f0c5c */
[----:B------:R-:W-:Y:S01]  /*21080*/  @!P5 LEA.HI.X R7, R89, R9, R90, 0x1, P2 ;  /* 0x000000095907d211 */ /* 0x000fe200010f0c5a */
[----:B------:R0:W-:Y:S01]  /*21090*/  @!P3 ST.E.128 desc[UR60][R2.64], R24 ;  /* 0x000000180200b985 */ /* 0x0001e2000c101d3c */
[----:B------:R-:W-:-:S03]  /*210a0*/  ISETP.GE.AND P0, PT, R86, UR4, PT ;  /* 0x0000000456007c0c */ /* 0x000fc6000bf06270 */
[----:B------:R0:W-:Y:S04]  /*210b0*/  @!P4 ST.E.128 desc[UR60][R4.64], R40 ;  /* 0x000000280400c985 */ /* 0x0001e8000c101d3c */
[----:B------:R0:W-:Y:S06]  /*210c0*/  @!P5 ST.E.128 desc[UR60][R6.64], R56 ;  /* 0x000000380600d985 */ /* 0x0001ec000c101d3c */
[----:B------:R-:W-:Y:S05]  /*210d0*/  @P0 BRA `(.L_x_2029) ;  /* 0x0000000c006c0947 */ /* 0x000fea0003800000 */
[----:B0-----:R-:W-:-:S04]  /*210e0*/  LEA R2, P0, R86, R23, 0x1 ;  /* 0x0000001756027211 */ /* 0x001fc800078008ff */
[----:B------:R-:W-:-:S05]  /*210f0*/  LEA.HI.X R3, R86, R9, R88, 0x1, P0 ;  /* 0x0000000956037211 */ /* 0x000fca00000f0c58 */
[----:B------:R0:W-:Y:S01]  /*21100*/  ST.E.128 desc[UR60][R2.64], R76 ;  /* 0x0000004c02007985 */ /* 0x0001e2000c101d3c */
[----:B------:R-:W-:Y:S05]  /*21110*/  BRA `(.L_x_2029) ;  /* 0x0000000c005c7947 */ /* 0x000fea0003800000 */
.L_x_2021:
[----:B------:R-:W2:Y:S01]  /*21120*/  LDL R9, [R1+0x60] ;  /* 0x0000600001097983 */ /* 0x000ea20000100800 */
[----:B------:R-:W-:Y:S01]  /*21130*/  ULDC.64 UR4, c[0x0][0xc00] ;  /* 0x0003000000047ab9 */ /* 0x000fe20000000a00 */
[----:B------:R-:W2:Y:S01]  /*21140*/  LDC.64 R2, c[0x0][0xc00] ;  /* 0x00030000ff027b82 */ /* 0x000ea20000000a00 */
[----:B------:R-:W-:Y:S01]  /*21150*/  ISETP.NE.U32.AND P0, PT, RZ, UR4, PT ;  /* 0x00000004ff007c0c */ /* 0x000fe2000bf05070 */
[----:B------:R-:W-:-:S03]  /*21160*/  IMAD.MOV.U32 R6, RZ, RZ, RZ ;  /* 0x000000ffff067224 */ /* 0x000fc600078e00ff */
[----:B------:R-:W-:Y:S01]  /*21170*/  ISETP.NE.AND.EX P0, PT, RZ, UR5, PT, P0 ;  /* 0x00000005ff007c0c */ /* 0x000fe2000bf05300 */
[----:B------:R-:W-:Y:S02]  /*21180*/  ULDC.64 UR4, c[0x0][0xc08] ;  /* 0x0003020000047ab9 */ /* 0x000fe40000000a00 */
[----:B------:R-:W-:Y:S01]  /*21190*/  ISETP.NE.U32.AND P1, PT, RZ, UR4, PT ;  /* 0x00000004ff007c0c */ /* 0x000fe2000bf25070 */
[----:B-----5:R-:W3:Y:S03]  /*211a0*/  LDC R23, c[0x0][0xbe8] ;  /* 0x0002fa00ff177b82 */ /* 0x020ee60000000800 */
[----:B------:R-:W-:-:S13]  /*211b0*/  ISETP.NE.AND.EX P1, PT, RZ, UR5, PT, P1 ;  /* 0x00000005ff007c0c */ /* 0x000fda000bf25310 */
[----:B------:R-:W4:Y:S01]  /*211c0*/  @P1 LDC.64 R4, c[0x0][0xc08] ;  /* 0x00030200ff041b82 */ /* 0x000f220000000a00 */
[----:B------:R-:W-:Y:S02]  /*211d0*/  ULDC UR4, c[0x0][0xa88] ;  /* 0x0002a20000047ab9 */ /* 0x000fe40000000800 */
[----:B------:R-:W-:Y:S01]  /*211e0*/  IMAD.U32 R0, RZ, RZ, UR4 ;  /* 0x00000004ff007e24 */ /* 0x000fe2000f8e00ff */
[----:B------:R-:W0:Y:S01]  /*211f0*/  S2R R8, SR_TID.X ;  /* 0x0000000000087919 */ /* 0x000e220000002100 */
[----:B--2---:R-:W-:-:S04]  /*21200*/  IMAD.WIDE R2, R9, 0x4, R2 ;  /* 0x0000000409027825 */ /* 0x004fc800078e0202 */
[----:B----4-:R-:W-:Y:S01]  /*21210*/  @P1 IMAD.WIDE R4, R9, 0x4, R4 ;  /* 0x0000000409041825 */ /* 0x010fe200078e0204 */
[----:B------:R2:W5:Y:S04]  /*21220*/  @P0 LDG.E R6, desc[UR60][R2.64] ;  /* 0x0000003c02060981 */ /* 0x000568000c1e1900 */
[----:B------:R2:W5:Y:S01]  /*21230*/  @P1 LDG.E R0, desc[UR60][R4.64] ;  /* 0x0000003c04001981 */ /* 0x000562000c1e1900 */
[----:B---3--:R-:W-:Y:S01]  /*21240*/  ISETP.NE.AND P2, PT, R23, 0x1, PT ;  /* 0x000000011700780c */ /* 0x008fe20003f45270 */
[----:B0-----:R-:W-:-:S05]  /*21250*/  VIADD R7, R8, 0xffffff80 ;  /* 0xffffff8008077836 */ /* 0x001fca0000000000 */
[----:B------:R-:W-:Y:S02]  /*21260*/  ISETP.GE.AND P3, PT, R7, 0x80, PT ;  /* 0x000000800700780c */ /* 0x000fe40003f66270 */
[----:B------:R-:W-:-:S05]  /*21270*/  SHF.R.S32.HI R7, RZ, 0x1f, R9 ;  /* 0x0000001fff077819 */ /* 0x000fca0000011409 */
[----:B------:R-:W0:Y:S08]  /*21280*/  @P2 LDC R14, c[0x0][0xbec] ;  /* 0x0002fb00ff0e2b82 */ /* 0x000e300000000800 */
[----:B------:R-:W3:Y:S01]  /*21290*/  @P2 LDC R25, c[0x0][0xbf0] ;  /* 0x0002fc00ff192b82 */ /* 0x000ee20000000800 */
[----:B--2---:R-:W-:Y:S05]  /*212a0*/  @P1 BRA `(.L_x_2030) ;  /* 0x0000000000101947 */ /* 0x004fea0003800000 */
[----:B------:R-:W-:Y:S05]  /*212b0*/  @!P0 BRA `(.L_x_2030) ;  /* 0x00000000000c8947 */ /* 0x000fea0003800000 */
[----:B------:R-:W2:Y:S04]  /*212c0*/  LDG.E R5, desc[UR60][R2.64] ;  /* 0x0000003c02057981 */ /* 0x000ea8000c1e1900 */
[----:B-----5:R-:W2:Y:S02]  /*212d0*/  LDG.E R0, desc[UR60][R2.64+0x4] ;  /* 0x0000043c02007981 */ /* 0x020ea4000c1e1900 */
[----:B--2---:R-:W-:-:S07]  /*212e0*/  IMAD.IADD R0, R0, 0x1, -R5 ;  /* 0x0000000100007824 */ /* 0x004fce00078e0a05 */
.L_x_2030:
[----:B------:R-:W2:Y:S04]  /*212f0*/  LDL R24, [R1+0x5c] ;  /* 0x00005c0001187983 */ /* 0x000ea80000100800 */
[----:B------:R4:W5:Y:S01]  /*21300*/  LDL R26, [R1+0x2c] ;  /* 0x00002c00011a7983 */ /* 0x0009620000100800 */
[----:B------:R-:W-:Y:S01]  /*21310*/  BSSY B1, `(.L_x_2031) ;  /* 0x000002c000017945 */ /* 0x000fe20003800000 */
[----:B------:R-:W-:Y:S02]  /*21320*/  SEL R13, R9, RZ, !P0 ;  /* 0x000000ff090d7207 */ /* 0x000fe40004000000 */
[----:B------:R-:W-:Y:S02]  /*21330*/  SEL R12, R7, RZ, !P0 ;  /* 0x000000ff070c7207 */ /* 0x000fe40004000000 */
[----:B-----5:R-:W-:-:S02]  /*21340*/  SHF.R.S32.HI R11, RZ, 0x1f, R6 ;  /* 0x0000001fff0b7819 */ /* 0x020fc40000011406 */
[----:B--2---:R-:W-:Y:S01]  /*21350*/  SHF.R.S32.HI R10, RZ, 0x1f, R24 ;  /* 0x0000001fff0a7819 */ /* 0x004fe20000011418 */
[----:B----4-:R-:W-:Y:S06]  /*21360*/  @P3 BRA `(.L_x_2032) ;  /* 0x0000000000983947 */ /* 0x010fec0003800000 */
[----:B------:R-:W2:Y:S01]  /*21370*/  LDC R9, c[0x0][0xbe8] ;  /* 0x0002fa00ff097b82 */ /* 0x000ea20000000800 */
[----:B------:R-:W-:Y:S01]  /*21380*/  IADD3 R8, R26, -0x80, R8 ;  /* 0xffffff801a087810 */ /* 0x000fe20007ffe008 */
[----:B--2---:R-:W-:-:S05]  /*21390*/  IMAD R2, R0, R9, RZ ;  /* 0x0000000900027224 */ /* 0x004fca00078e02ff */
[----:B------:R-:W-:-:S13]  /*213a0*/  ISETP.GE.AND P0, PT, R8, R2, PT ;  /* 0x000000020800720c */ /* 0x000fda0003f06270 */
[----:B------:R-:W-:Y:S05]  /*213b0*/  @P0 BRA `(.L_x_2032) ;  /* 0x0000000000840947 */ /* 0x000fea0003800000 */
[----:B------:R-:W-:Y:S01]  /*213c0*/  ISETP.NE.AND P0, PT, R9, 0x1, PT ;  /* 0x000000010900780c */ /* 0x000fe20003f05270 */
[----:B------:R-:W-:Y:S01]  /*213d0*/  ULDC.64 UR4, c[0x0][0xb90] ;  /* 0x0002e40000047ab9 */ /* 0x000fe20000000a00 */
[----:B------:R-:W-:Y:S02]  /*213e0*/  IMAD.MOV.U32 R2, RZ, RZ, R6 ;  /* 0x000000ffff027224 */ /* 0x000fe400078e0006 */
[----:B------:R-:W-:Y:S02]  /*213f0*/  IMAD R7, R10, UR4, RZ ;  /* 0x000000040a077c24 */ /* 0x000fe4000f8e02ff */
[----:B------:R-:W-:Y:S02]  /*21400*/  IMAD.MOV.U32 R3, RZ, RZ, R11 ;  /* 0x000000ffff037224 */ /* 0x000fe400078e000b */
[----:B------:R-:W-:Y:S02]  /*21410*/  IMAD.MOV.U32 R5, RZ, RZ, R8 ;  /* 0x000000ffff057224 */ /* 0x000fe400078e0008 */
[----:B------:R-:W-:-:S03]  /*21420*/  IMAD.WIDE.U32 R2, R24, UR4, R2 ;  /* 0x0000000418027c25 */ /* 0x000fc6000f8e0002 */
[----:B------:R-:W2:Y:S01]  /*21430*/  @P0 LDC R15, c[0x0][0xbec] ;  /* 0x0002fb00ff0f0b82 */ /* 0x000ea20000000800 */
[----:B------:R-:W-:Y:S01]  /*21440*/  IMAD R7, R24, UR5, R7 ;  /* 0x0000000518077c24 */ /* 0x000fe2000f8e0207 */
[----:B------:R-:W-:-:S03]  /*21450*/  ULDC.64 UR4, c[0x0][0xb98] ;  /* 0x0002e60000047ab9 */ /* 0x000fc60000000a00 */
[----:B------:R-:W-:-:S03]  /*21460*/  IMAD.IADD R3, R3, 0x1, R7 ;  /* 0x0000000103037824 */ /* 0x000fc600078e0207 */
[----:B------:R-:W4:Y:S01]  /*21470*/  @P0 LDC R21, c[0x0][0xbf0] ;  /* 0x0002fc00ff150b82 */ /* 0x000f220000000800 */
[----:B------:R-:W-:-:S04]  /*21480*/  IMAD.WIDE.U32 R2, R13, UR4, R2 ;  /* 0x000000040d027c25 */ /* 0x000fc8000f8e0002 */
[----:B--2---:R-:W-:-:S05]  /*21490*/  @P0 IMAD.HI.U32 R4, R8, R15, RZ ;  /* 0x0000000f08040227 */ /* 0x004fca00078e00ff */
[----:B----4-:R-:W-:Y:S01]  /*214a0*/  @P0 SHF.R.U32.HI R5, RZ, R21, R4 ;  /* 0x00000015ff050219 */ /* 0x010fe20000011604 */
[----:B------:R-:W-:-:S03]  /*214b0*/  IMAD R4, R12, UR4, RZ ;  /* 0x000000040c047c24 */ /* 0x000fc6000f8e02ff */
[----:B------:R-:W-:Y:S01]  /*214c0*/  IADD3 R2, P0, R5, R2, RZ ;  /* 0x0000000205027210 */ /* 0x000fe20007f1e0ff */
[----:B------:R-:W-:-:S04]  /*214d0*/  IMAD.MOV R7, RZ, RZ, -R5 ;  /* 0x000000ffff077224 */ /* 0x000fc800078e0a05 */
[----:B------:R-:W-:Y:S01]  /*214e0*/  IMAD R7, R9, R7, R8 ;  /* 0x0000000709077224 */ /* 0x000fe200078e0208 */
[----:B------:R-:W-:Y:S01]  /*214f0*/  SHF.R.S32.HI R9, RZ, 0x1f, R5 ;  /* 0x0000001fff097819 */ /* 0x000fe20000011405 */
[----:B------:R-:W-:Y:S01]  /*21500*/  IMAD R8, R13, UR5, R4 ;  /* 0x000000050d087c24 */ /* 0x000fe2000f8e0204 */
[----:B------:R-:W-:Y:S02]  /*21510*/  ULDC.64 UR4, c[0x0][0xb88] ;  /* 0x0002e20000047ab9 */ /* 0x000fe40000000a00 */
        /* <DEDUP_REMOVED lines=11> */
.L_x_2032:
[----:B------:R-:W-:Y:S05]  /*215d0*/  BSYNC B1 ;  /* 0x0000000000017941 */ /* 0x000fea0003800000 */
.L_x_2031:
[----:B--2---:R-:W2:Y:S01]  /*215e0*/  LDL R4, [R1+0x54] ;  /* 0x0000540001047983 */ /* 0x004ea20000100800 */
[----:B------:R-:W-:-:S03]  /*215f0*/  ULDC.64 UR4, c[0x0][0xaa0] ;  /* 0x0002a80000047ab9 */ /* 0x000fc60000000a00 */
[----:B------:R-:W4:Y:S04]  /*21600*/  LDL R8, [R1+0x70] ;  /* 0x0000700001087983 */ /* 0x000f280000100800 */
[----:B------:R0:W5:Y:S04]  /*21610*/  LDL R15, [R1+0x28] ;  /* 0x00002800010f7983 */ /* 0x0001680000100800 */
[----:B------:R0:W5:Y:S04]  /*21620*/  LDL R20, [R1+0x6c] ;  /* 0x00006c0001147983 */ /* 0x0001680000100800 */
[----:B------:R0:W5:Y:S01]  /*21630*/  LDL R21, [R1+0x24] ;  /* 0x0000240001157983 */ /* 0x0001620000100800 */
[----:B------:R-:W-:-:S04]  /*21640*/  IMAD R3, R11, UR4, RZ ;  /* 0x000000040b037c24 */ /* 0x000fc8000f8e02ff */
[C---:B------:R-:W-:Y:S02]  /*21650*/  IMAD R5, R6.reuse, UR5, R3 ;  /* 0x0000000506057c24 */ /* 0x040fe4000f8e0203 */
[----:B------:R-:W-:Y:S01]  /*21660*/  IMAD.WIDE.U32 R2, R6, UR4, RZ ;  /* 0x0000000406027c25 */ /* 0x000fe2000f8e00ff */
[----:B------:R-:W-:-:S03]  /*21670*/  ULDC.64 UR4, c[0x0][0xae8] ;  /* 0x0002ba0000047ab9 */ /* 0x000fc60000000a00 */
[----:B------:R-:W-:Y:S02]  /*21680*/  IMAD.IADD R3, R3, 0x1, R5 ;  /* 0x0000000103037824 */ /* 0x000fe400078e0205 */
[----:B------:R-:W-:Y:S02]  /*21690*/  IMAD R6, R10, UR4, RZ ;  /* 0x000000040a067c24 */ /* 0x000fe4000f8e02ff */
[----:B------:R-:W-:-:S04]  /*216a0*/  IMAD.WIDE.U32 R2, R24, UR4, R2 ;  /* 0x0000000418027c25 */ /* 0x000fc8000f8e0002 */
[----:B------:R-:W-:Y:S01]  /*216b0*/  IMAD R7, R24, UR5, R6 ;  /* 0x0000000518077c24 */ /* 0x000fe2000f8e0206 */
[----:B------:R-:W-:Y:S01]  /*216c0*/  ULDC.64 UR4, c[0x0][0xaf0] ;  /* 0x0002bc0000047ab9 */ /* 0x000fe20000000a00 */
[----:B--2---:R-:W-:-:S04]  /*216d0*/  IMAD R4, R4, 0x20, R218 ;  /* 0x0000002004047824 */ /* 0x004fc800078e02da */
[----:B------:R-:W-:-:S04]  /*216e0*/  IMAD.IADD R9, R26, 0x1, R4 ;  /* 0x000000011a097824 */ /* 0x000fc800078e0204 */
[----:B0-----:R-:W-:Y:S02]  /*216f0*/  @P2 IMAD.HI.U32 R4, R9, R14, RZ ;  /* 0x0000000e09042227 */ /* 0x001fe400078e00ff */
[----:B------:R0:W5:Y:S02]  /*21700*/  LDL R14, [R1+0x58] ;  /* 0x00005800010e7983 */ /* 0x0001640000100800 */
[----:B------:R-:W-:Y:S01]  /*21710*/  IMAD.MOV.U32 R5, RZ, RZ, R9 ;  /* 0x000000ffff057224 */ /* 0x000fe200078e0009 */
[----:B---3--:R-:W-:Y:S01]  /*21720*/  @P2 SHF.R.U32.HI R5, RZ, R25, R4 ;  /* 0x00000019ff052219 */ /* 0x008fe20000011604 */
[----:B------:R-:W-:Y:S02]  /*21730*/  IMAD R6, R12, UR4, RZ ;  /* 0x000000040c067c24 */ /* 0x000fe4000f8e02ff */
[----:B------:R-:W-:Y:S01]  /*21740*/  IMAD.IADD R3, R3, 0x1, R7 ;  /* 0x0000000103037824 */ /* 0x000fe200078e0207 */
[----:B------:R-:W-:Y:S01]  /*21750*/  SHF.R.S32.HI R4, RZ, 0x1f, R5 ;  /* 0x0000001fff047819 */ /* 0x000fe20000011405 */
[----:B------:R-:W-:-:S02]  /*21760*/  IMAD R7, R13, UR5, R6 ;  /* 0x000000050d077c24 */ /* 0x000fc4000f8e0206 */
        /* <DEDUP_REMOVED lines=10> */
[----:B------:R-:W-:Y:S02]  /*21810*/  IMAD.IADD R3, R3, 0x1, R9 ;  /* 0x0000000103037824 */ /* 0x000fe400078e0209 */
[----:B------:R-:W-:Y:S02]  /*21820*/  IMAD R4, R4, UR4, RZ ;  /* 0x0000000404047c24 */ /* 0x000fe4000f8e02ff */
[----:B------:R-:W-:Y:S02]  /*21830*/  IMAD.IADD R6, R218, 0x1, R26 ;  /* 0x00000001da067824 */ /* 0x000fe400078e021a */
        /* <DEDUP_REMOVED lines=11> */
[----:B------:R0:W2:Y:S01]  /*218f0*/  SHFL.IDX PT, R2, R4, RZ, 0x181f ;  /* 0x00181fff04027589 */ /* 0x0000a200000e0000 */
[----:B------:R-:W-:Y:S03]  /*21900*/  BSSY B1, `(.L_x_2033) ;  /* 0x0000016000017945 */ /* 0x000fe60003800000 */
[----:B------:R0:W3:Y:S01]  /*21910*/  SHFL.IDX PT, R3, R5, RZ, 0x181f ;  /* 0x00181fff05037589 */ /* 0x0000e200000e0000 */
[----:B----4-:R-:W-:Y:S01]  /*21920*/  IMAD.MOV.U32 R24, RZ, RZ, R8 ;  /* 0x000000ffff187224 */ /* 0x010fe200078e0008 */
[----:B------:R-:W-:Y:S01]  /*21930*/  ISETP.GE.AND P0, PT, R0, R23, PT ;  /* 0x000000170000720c */ /* 0x000fe20003f06270 */
[----:B------:R-:W-:-:S12]  /*21940*/  @P2 BRA `(.L_x_2034) ;  /* 0x0000000000442947 */ /* 0x000fd80003800000 */
[----:B------:R-:W-:Y:S02]  /*21950*/  ULDC UR4, c[0x0][0xac8] ;  /* 0x0002b20000047ab9 */ /* 0x000fe40000000800 */
[----:B------:R-:W-:Y:S02]  /*21960*/  ISETP.GE.AND P5, PT, R18, UR4, PT ;  /* 0x0000000412007c0c */ /* 0x000fe4000bfa6270 */
[----:B-----5:R-:W-:Y:S02]  /*21970*/  ISETP.GE.AND P3, PT, R21, UR4, PT ;  /* 0x0000000415007c0c */ /* 0x020fe4000bf66270 */
[----:B------:R-:W-:Y:S02]  /*21980*/  ISETP.GE.AND P2, PT, R15, UR4, PT ;  /* 0x000000040f007c0c */ /* 0x000fe4000bf46270 */
[----:B------:R-:W-:-:S07]  /*21990*/  ISETP.GE.AND P4, PT, R226, UR4, PT ;  /* 0x00000004e2007c0c */ /* 0x000fce000bf86270 */
[----:B--2---:R-:W-:-:S04]  /*219a0*/  @!P5 LEA R8, P6, R18, R2, 0x1 ;  /* 0x000000021208d211 */ /* 0x004fc800078c08ff */
[-C--:B---3--:R-:W-:Y:S02]  /*219b0*/  @!P5 LEA.HI.X R9, R18, R3.reuse, R19, 0x1, P6 ;  /* 0x000000031209d211 */ /* 0x088fe400030f0c13 */
[CC--:B------:R-:W-:Y:S01]  /*219c0*/  @!P3 LEA R10, P6, R21.reuse, R2.reuse, 0x1 ;  /* 0x00000002150ab211 */ /* 0x0c0fe200078c08ff */
        /* <DEDUP_REMOVED lines=9> */
.L_x_2034:
[----:B------:R-:W-:Y:S05]  /*21a60*/  BSYNC B1 ;  /* 0x0000000000017941 */ /* 0x000fea0003800000 */
.L_x_2033:
[----:B---34-:R3:W4:Y:S01]  /*21a70*/  SHFL.IDX PT, R3, R5, 0x1, 0x181f ;  /* 0x00381f0005037f89 */ /* 0x01872200000e0000 */
[----:B------:R-:W-:Y:S03]  /*21a80*/  BSSY B1, `(.L_x_2035) ;  /* 0x0000014000017945 */ /* 0x000fe60003800000 */
[----:B--2---:R3:W2:Y:S01]  /*21a90*/  SHFL.IDX PT, R2, R4, 0x1, 0x181f ;  /* 0x00381f0004027f89 */ /* 0x0046a200000e0000 */
[----:B------:R-:W-:Y:S05]  /*21aa0*/  @P1 BRA `(.L_x_2036) ;  /* 0x0000000000441947 */ /* 0x000fea0003800000 */
[----:B------:R-:W-:Y:S02]  /*21ab0*/  ULDC UR4, c[0x0][0xac8] ;  /* 0x0002b20000047ab9 */ /* 0x000fe40000000800 */
[----:B------:R-:W-:Y:S02]  /*21ac0*/  ISETP.GE.AND P4, PT, R18, UR4, PT ;  /* 0x0000000412007c0c */ /* 0x000fe4000bf86270 */
[----:B-----5:R-:W-:Y:S02]  /*21ad0*/  ISETP.GE.AND P2, PT, R21, UR4, PT ;  /* 0x0000000415007c0c */ /* 0x020fe4000bf46270 */
[----:B------:R-:W-:Y:S02]  /*21ae0*/  ISETP.GE.AND P1, PT, R15, UR4, PT ;  /* 0x000000040f007c0c */ /* 0x000fe4000bf26270 */
[----:B------:R-:W-:-:S07]  /*21af0*/  ISETP.GE.AND P3, PT, R226, UR4, PT ;  /* 0x00000004e2007c0c */ /* 0x000fce000bf66270 */
[CC--:B--2---:R-:W-:Y:S02]  /*21b00*/  @!P4 LEA R8, P6, R18.reuse, R2.reuse, 0x1 ;  /* 0x000000021208c211 */ /* 0x0c4fe400078c08ff */
[-C--:B------:R-:W-:Y:S02]  /*21b10*/  @!P2 LEA R10, P5, R21, R2.reuse, 0x1 ;  /* 0x00000002150aa211 */ /* 0x080fe400078a08ff */
[-C--:B----4-:R-:W-:Y:S02]  /*21b20*/  @!P4 LEA.HI.X R9, R18, R3.reuse, R19, 0x1, P6 ;  /* 0x000000031209c211 */ /* 0x090fe400030f0c13 */
[----:B------:R-:W-:Y:S01]  /*21b30*/  @!P1 LEA R12, P6, R15, R2, 0x1 ;  /* 0x000000020f0c9211 */ /* 0x000fe200078c08ff */
        /* <DEDUP_REMOVED lines=8> */
.L_x_2036:
[----:B------:R-:W-:Y:S05]  /*21bc0*/  BSYNC B1 ;  /* 0x0000000000017941 */ /* 0x000fea0003800000 */
.L_x_2035:
[----:B--2-4-:R2:W4:Y:S01]  /*21bd0*/  SHFL.IDX PT, R3, R5, 0x2, 0x181f ;  /* 0x00581f0005037f89 */ /* 0x01452200000e0000 */
[----:B------:R-:W-:Y:S03]  /*21be0*/  BSSY B1, `(.L_x_2037) ;  /* 0x0000014000017945 */ /* 0x000fe60003800000 */
[----:B------:R2:W0:Y:S01]  /*21bf0*/  SHFL.IDX PT, R2, R4, 0x2, 0x181f ;  /* 0x00581f0004027f89 */ /* 0x00042200000e0000 */
[----:B------:R-:W-:Y:S05]  /*21c00*/  @P0 BRA `(.L_x_2038) ;  /* 0x0000000000440947 */ /* 0x000fea0003800000 */
[----:B------:R-:W-:Y:S02]  /*21c10*/  ULDC UR4, c[0x0][0xac8] ;  /* 0x0002b20000047ab9 */ /* 0x000fe40000000800 */
[----:B------:R-:W-:Y:S02]  /*21c20*/  ISETP.GE.AND P3, PT, R18, UR4, PT ;  /* 0x0000000412007c0c */ /* 0x000fe4000bf66270 */
[----:B-----5:R-:W-:Y:S02]  /*21c30*/  ISETP.GE.AND P5, PT, R21, UR4, PT ;  /* 0x0000000415007c0c */ /* 0x020fe4000bfa6270 */
[----:B------:R-:W-:Y:S02]  /*21c40*/  ISETP.GE.AND P6, PT, R15, UR4, PT ;  /* 0x000000040f007c0c */ /* 0x000fe4000bfc6270 */
[----:B------:R-:W-:-:S07]  /*21c50*/  ISETP.GE.AND P4, PT, R226, UR4, PT ;  /* 0x00000004e2007c0c */ /* 0x000fce000bf86270 */
[-C--:B0-----:R-:W-:Y:S02]  /*21c60*/  @!P3 LEA R8, P0, R18, R2.reuse, 0x1 ;  /* 0x000000021208b211 */ /* 0x081fe400078008ff */
[-C--:B------:R-:W-:Y:S02]  /*21c70*/  @!P5 LEA R10, P1, R21, R2.reuse, 0x1 ;  /* 0x00000002150ad211 */ /* 0x080fe400078208ff */
[----:B------:R-:W-:Y:S02]  /*21c80*/  @!P6 LEA R12, P2, R15, R2, 0x1 ;  /* 0x000000020f0ce211 */ /* 0x000fe400078408ff */
        /* <DEDUP_REMOVED lines=9> */
.L_x_2038:
[----:B------:R-:W-:Y:S05]  /*21d20*/  BSYNC B1 ;  /* 0x0000000000017941 */ /* 0x000fea0003800000 */
.L_x_2037:
[----:B------:R-:W-:Y:S01]  /*21d30*/  VIADD R0, R6, 0x60 ;  /* 0x0000006006007836 */ /* 0x000fe20000000000 */
[----:B0---4-:R0:W4:Y:S04]  /*21d40*/  SHFL.IDX PT, R3, R5, 0x3, 0x181f ;  /* 0x00781f0005037f89 */ /* 0x01112800000e0000 */
[----:B------:R-:W-:Y:S01]  /*21d50*/  ISETP.GE.AND P0, PT, R0, R23, PT ;  /* 0x000000170000720c */ /* 0x000fe20003f06270 */
[----:B------:R0:W0:-:S12]  /*21d60*/  SHFL.IDX PT, R2, R4, 0x3, 0x181f ;  /* 0x00781f0004027f89 */ /* 0x00001800000e0000 */
        /* <DEDUP_REMOVED lines=18> */
.L_x_2029:
[----:B------:R-:W-:Y:S05]  /*21e90*/  BSYNC B0 ;  /* 0x0000000000007941 */ /* 0x000fea0003800000 */
.L_x_2020:
[----:B------:R-:W-:Y:S02]  /*21ea0*/  ULDC UR4, c[0x0][0xc3c] ;  /* 0x00030f0000047ab9 */ /* 0x000fe40000000800 */
[----:B-1----:R-:W-:-:S13]  /*21eb0*/  ISETP.GE.AND P0, PT, R63, UR4, PT ;  /* 0x000000043f007c0c */ /* 0x002fda000bf06270 */
[----:B------:R-:W-:Y:S05]  /*21ec0*/  @!P0 BRA `(.L_x_2039) ;  /* 0xfffffdf400848947 */ /* 0x000fea000383ffff */
[----:B------:R-:W-:Y:S05]  /*21ed0*/  BRA `(.L_x_1750) ;  /* 0x0000009400087947 */ /* 0x000fea0003800000 */
.L_x_1748:
        /* <DEDUP_REMOVED lines=18> */
.L_x_2040:
[----:B------:R-:W-:Y:S01]  /*22000*/  LOP3.LUT R0, R4, 0x1f, RZ, 0xc0, !PT ;  /* 0x0000001f04007812 */ /* 0x000fe200078ec0ff */
[----:B------:R-:W-:Y:S01]  /*22010*/  ULDC UR4, c[0x0][0xc3c] ;  /* 0x00030f0000047ab9 */ /* 0x000fe20000000800 */
[----:B------:R-:W1:Y:S01]  /*22020*/  S2UR UR6, SR_CTAID.X ;  /* 0x00000000000679c3 */ /* 0x000e620000002500 */
[----:B------:R-:W-:Y:S01]  /*22030*/  ULDC UR5, c[0x0][0xc38] ;  /* 0x00030e0000057ab9 */ /* 0x000fe20000000800 */
[----:B------:R-:W-:-:S04]  /*22040*/  ISETP.NE.AND P0, PT, R0, 0x1f, PT ;  /* 0x0000001f0000780c */ /* 0x000fc80003f05270 */
[----:B------:R-:W-:-:S13]  /*22050*/  ISETP.GE.OR P1, PT, R0, UR4, !P0 ;  /* 0x0000000400007c0c */ /* 0x000fda000c726670 */
[----:B0-----:R-:W0:Y:S02]  /*22060*/  @!P1 LDC.64 R2, c[0x0][0xc80] ;  /* 0x00032000ff029b82 */ /* 0x001e240000000a00 */
[----:B0-----:R-:W-:-:S05]  /*22070*/  @!P1 IMAD.WIDE.U32 R2, R0, 0x4, R2 ;  /* 0x0000000400029825 */ /* 0x001fca00078e0002 */
[----:B------:R-:W2:Y:S01]  /*22080*/  @!P1 LDG.E R6, desc[UR60][R2.64] ;  /* 0x0000003c02069981 */ /* 0x000ea2000c1e1900 */
[C---:B------:R-:W-:Y:S01]  /*22090*/  ISETP.NE.AND P1, PT, R0.reuse, RZ, PT ;  /* 0x000000ff0000720c */ /* 0x040fe20003f25270 */
[----:B------:R-:W-:Y:S01]  /*220a0*/  UMOV UR4, URZ ;  /* 0x0000003f00047c82 */ /* 0x000fe20008000000 */
[C---:B------:R-:W-:Y:S01]  /*220b0*/  ISETP.GE.U32.AND P2, PT, R0.reuse, 0x2, PT ;  /* 0x000000020000780c */ /* 0x040fe20003f46070 */
[----:B------:R-:W-:Y:S01]  /*220c0*/  IMAD.MOV.U32 R16, RZ, RZ, RZ ;  /* 0x000000ffff107224 */ /* 0x000fe200078e00ff */
[C---:B------:R-:W-:Y:S02]  /*220d0*/  ISETP.GE.U32.AND P3, PT, R0.reuse, 0x4, PT ;  /* 0x000000040000780c */ /* 0x040fe40003f66070 */
[C---:B------:R-:W-:Y:S02]  /*220e0*/  ISETP.GE.U32.AND P4, PT, R0.reuse, 0x8, PT ;  /* 0x000000080000780c */ /* 0x040fe40003f86070 */
[----:B------:R-:W-:Y:S01]  /*220f0*/  ISETP.GE.U32.AND P5, PT, R0, 0x10, PT ;  /* 0x000000100000780c */ /* 0x000fe20003fa6070 */
[----:B--2---:R-:W0:Y:S02]  /*22100*/  SHFL.UP PT, R5, R6, 0x1, RZ ;  /* 0x0420000006057989 */ /* 0x004e2400000e00ff */
        /* <DEDUP_REMOVED lines=16> */
[----:B------:R-:W-:Y:S01]  /*22210*/  IMAD.MOV.U32 R8, RZ, RZ, R7 ;  /* 0x000000ffff087224 */ /* 0x000fe200078e0007 */
[----:B-1----:R-:W-:-:S13]  /*22220*/  ISETP.GT.AND P6, PT, R7, UR6, PT ;  /* 0x0000000607007c0c */ /* 0x002fda000bfc4270 */
[----:B------:R-:W-:Y:S05]  /*22230*/  @P6 BRA `(.L_x_2042) ;  /* 0x00000000009c6947 */ /* 0x000fea0003800000 */
[----:B------:R-:W0:Y:S01]  /*22240*/  LDC R5, c[0x0][0xc3c] ;  /* 0x00030f00ff057b82 */ /* 0x000e220000000800 */
[----:B------:R-:W-:Y:S01]  /*22250*/  IMAD.MOV.U32 R7, RZ, RZ, R8 ;  /* 0x000000ffff077224 */ /* 0x000fe200078e0008 */
[----:B------:R-:W-:Y:S01]  /*22260*/  UMOV UR4, URZ ;  /* 0x0000003f00047c82 */ /* 0x000fe20008000000 */
[----:B------:R-:W-:Y:S01]  /*22270*/  ULDC UR7, c[0x0][0xc3c] ;  /* 0x00030f0000077ab9 */ /* 0x000fe20000000800 */
[----:B------:R-:W-:-:S05]  /*22280*/  ULDC UR5, c[0x0][0xc38] ;  /* 0x00030e0000057ab9 */ /* 0x000fca0000000800 */
.L_x_2046:
        /* <DEDUP_REMOVED lines=9> */
[----:B------:R-:W0:Y:S02]  /*22320*/  LDC.64 R2, c[0x0][0xc80] ;  /* 0x00032000ff027b82 */ /* 0x000e240000000a00 */
[----:B0-----:R-:W-:-:S05]  /*22330*/  IMAD.WIDE R2, R8, 0x4, R2 ;  /* 0x0000000408027825 */ /* 0x001fca00078e0202 */
[----:B------:R0:W5:Y:S02]  /*22340*/  LDG.E R6, desc[UR60][R2.64] ;  /* 0x0000003c02067981 */ /* 0x000164000c1e1900 */
.L_x_2045:
[----:B------:R-:W-:Y:S05]  /*22350*/  BSYNC B0 ;  /* 0x0000000000007941 */ /* 0x000fea0003800000 */
.L_x_2044:
        /* <DEDUP_REMOVED lines=21> */
.L_x_2042:
[----:B------:R-:W-:-:S04]  /*224b0*/  IMAD.IADD R8, R7, 0x1, -R8 ;  /* 0x0000000107087824 */ /* 0x000fc800078e0a08 */
        /* <DEDUP_REMOVED lines=17> */
[----:B------:R-:W-:-:S06]  /*225d0*/  VIADD R16, R7, 0xffffffff ;  /* 0xffffffff07107836 */ /* 0x000fcc0000000000 */
[----:B------:R2:W3:Y:S02]  /*225e0*/  SHFL.IDX PT, R16, R5, R16, 0x1f ;  /* 0x00001f1005107589 */ /* 0x0004e400000e0000 */
.L_x_2047:
[----:B-12---:R-:W-:Y:S01]  /*225f0*/  IMAD.MOV R5, RZ, RZ, -R3 ;  /* 0x000000ffff057224 */ /* 0x006fe200078e0a03 */
[----:B------:R-:W-:Y:S01]  /*22600*/  IABS R7, R9 ;  /* 0x0000000900077213 */ /* 0x000fe20000000000 */
        /* <DEDUP_REMOVED lines=23> */
[----:B------:R-:W-:Y:S01]  /*22780*/  VIADDMNMX R11, R10, UR5, R11, PT ;  /* 0x000000050a0b7c46 */ /* 0x000fe2000b80010b */
[----:B------:R-:W-:-:S03]  /*22790*/  IMAD.IADD R5, R8, 0x1, R5 ;  /* 0x0000000108057824 */ /* 0x000fc600078e0205 */
[----:B------:R-:W-:-:S04]  /*227a0*/  IABS R7, R11 ;  /* 0x0000000b00077213 */ /* 0x000fc80000000000 */
[----:B------:R-:W1:Y:S08]  /*227b0*/  I2F.RP R10, R7 ;  /* 0x00000007000a7306 */ /* 0x000e700000209400 */
[----:B-1----:R-:W1:Y:S02]  /*227c0*/  MUFU.RCP R10, R10 ;  /* 0x0000000a000a7308 */ /* 0x002e640000001000 */
[----:B-1----:R-:W-:Y:S01]  /*227d0*/  VIADD R3, R10, 0xffffffe ;  /* 0x0ffffffe0a037836 */ /* 0x002fe20000000000 */
[----:B------:R-:W-:-:S05]  /*227e0*/  IABS R10, R11 ;  /* 0x0000000b000a7213 */ /* 0x000fca0000000000 */
[----:B------:R-:W1:Y:S01]  /*227f0*/  F2I.FTZ.U32.TRUNC.NTZ R3, R3 ;  /* 0x0000000300037305 */ /* 0x000e62000021f000 */
[----:B------:R-:W-:Y:S02]  /*22800*/  IMAD.MOV R10, RZ, RZ, -R10 ;  /* 0x000000ffff0a7224 */ /* 0x000fe400078e0a0a */
[----:B-1----:R-:W-:-:S04]  /*22810*/  IMAD.MOV R2, RZ, RZ, -R3 ;  /* 0x000000ffff027224 */ /* 0x002fc800078e0a03 */
[----:B------:R-:W-:Y:S02]  /*22820*/  IMAD R9, R2, R7, RZ ;  /* 0x0000000702097224 */ /* 0x000fe400078e02ff */
[----:B------:R-:W-:-:S04]  /*22830*/  IMAD.MOV.U32 R2, RZ, RZ, RZ ;  /* 0x000000ffff027224 */ /* 0x000fc800078e00ff */
[----:B------:R-:W-:Y:S01]  /*22840*/  IMAD.HI.U32 R2, R3, R9, R2 ;  /* 0x0000000903027227 */ /* 0x000fe200078e0002 */
[----:B------:R-:W-:Y:S02]  /*22850*/  IABS R9, R8 ;  /* 0x0000000800097213 */ /* 0x000fe40000000000 */
[----:B------:R-:W-:-:S03]  /*22860*/  LOP3.LUT R3, R8, R11, RZ, 0x3c, !PT ;  /* 0x0000000b08037212 */ /* 0x000fc600078e3cff */
[----:B------:R-:W-:Y:S01]  /*22870*/  IMAD.HI.U32 R2, R2, R9, RZ ;  /* 0x0000000902027227 */ /* 0x000fe200078e00ff */
[----:B------:R-:W-:-:S03]  /*22880*/  ISETP.GE.AND P2, PT, R3, RZ, PT ;  /* 0x000000ff0300720c */ /* 0x000fc60003f46270 */
        /* <DEDUP_REMOVED lines=14> */
.L_x_2043:
[----:B------:R-:W-:Y:S02]  /*22970*/  IMAD.MOV.U32 R17, RZ, RZ, RZ ;  /* 0x000000ffff117224 */ /* 0x000fe400078e00ff */
[----:B------:R-:W-:Y:S02]  /*22980*/  IMAD.U32 R16, RZ, RZ, UR6 ;  /* 0x00000006ff107e24 */ /* 0x000fe4000f8e00ff */
[----:B------:R-:W-:-:S07]  /*22990*/  IMAD.MOV.U32 R18, RZ, RZ, RZ ;  /* 0x000000ffff127224 */ /* 0x000fce00078e00ff */
.L_x_2048:
[----:B------:R-:W-:-:S13]  /*229a0*/  ISETP.NE.AND P0, PT, R0, RZ, PT ;  /* 0x000000ff0000720c */ /* 0x000fda0003f05270 */
[----:B------:R-:W1:Y:S01]  /*229b0*/  @!P0 S2R R3, SR_CgaCtaId ;  /* 0x0000000000038919 */ /* 0x000e620000008800 */
[----:B------:R-:W-:-:S04]  /*229c0*/  @!P0 MOV R0, 0x400 ;  /* 0x0000040000008802 */ /* 0x000fc80000000f00 */
[----:B-1----:R-:W-:-:S05]  /*229d0*/  @!P0 LEA R0, R3, R0, 0x18 ;  /* 0x0000000003008211 */ /* 0x002fca00078ec0ff */
[----:B------:R1:W-:Y:S01]  /*229e0*/  @!P0 STS.128 [R0+0x308d0], R16 ;  /* 0x0308d01000008388 */ /* 0x0003e20000000c00 */
[----:B------:R-:W-:Y:S06]  /*229f0*/  BAR.ARV 0x5, 0x180 ;  /* 0x0146000000007b1d */ /* 0x000fec0000002000 */
.L_x_2041:
[----:B-1----:R-:W-:Y:S01]  /*22a00*/  IMAD.MOV.U32 R0, RZ, RZ, 0x1 ;  /* 0x00000001ff007424 */ /* 0x002fe200078e00ff */
[----:B------:R1:W-:Y:S01]  /*22a10*/  STL [R1+0x8], RZ ;  /* 0x000008ff01007387 */ /* 0x0003e20000100800 */
[----:B------:R-:W-:Y:S02]  /*22a20*/  ULDC UR4, c[0x0][0xc3c] ;  /* 0x00030f0000047ab9 */ /* 0x000fe40000000800 */
[----:B--2---:R-:W-:Y:S01]  /*22a30*/  ISETP.GE.AND P0, PT, R19, UR4, PT ;  /* 0x0000000413007c0c */ /* 0x004fe2000bf06270 */
[----:B------:R1:W-:Y:S04]  /*22a40*/  STL [R1+0x14], R0 ;  /* 0x0000140001007387 */ /* 0x0003e80000100800 */
[----:B------:R1:W-:Y:S08]  /*22a50*/  STL [R1+0x54], RZ ;  /* 0x000054ff01007387 */ /* 0x0003f00000100800 */
[----:B-1----:R-:W-:Y:S05]  /*22a60*/  @P0 BRA `(.L_x_2049) ;  /* 0x00000084003c0947 */ /* 0x002fea0003800000 */
[----:B------:R-:W2:Y:S04]  /*22a70*/  LDL.LU R6, [R1+0x4] ;  /* 0x0000040001067983 */ /* 0x000ea80000300800 */
[----:B------:R-:W3:Y:S01]  /*22a80*/  LDL R5, [R1+0x50] ;  /* 0x0000500001057983 */ /* 0x000ee20000100800 */
[C---:B------:R-:W-:Y:S01]  /*22a90*/  IMAD.SHL.U32 R0, R4.reuse, 0x8, RZ ;  /* 0x0000000804007824 */ /* 0x040fe200078e00ff */
[----:B------:R-:W-:Y:S01]  /*22aa0*/  LOP3.LUT R8, R4, 0x7f, RZ, 0xc0, !PT ;  /* 0x0000007f04087812 */ /* 0x000fe200078ec0ff */
[----:B------:R-:W1:Y:S01]  /*22ab0*/  S2UR UR5, SR_CgaCtaId ;  /* 0x00000000000579c3 */ /* 0x000e620000008800 */
[----:B------:R-:W-:Y:S01]  /*22ac0*/  UMOV UR4, 0x400 ;  /* 0x0000040000047882 */ /* 0x000fe20000000000 */
[----:B------:R-:W-:Y:S01]  /*22ad0*/  BSSY B8, `(.L_x_2049) ;  /* 0x0000848000087945 */ /* 0x000fe20003800000 */
[----:B------:R-:W-:Y:S01]  /*22ae0*/  LOP3.LUT R3, R0, 0x1f8, RZ, 0xc0, !PT ;  /* 0x000001f800037812 */ /* 0x000fe200078ec0ff */
[C---:B0-----:R-:W-:Y:S01]  /*22af0*/  IMAD.SHL.U32 R2, R8.reuse, 0x8, RZ ;  /* 0x0000000808027824 */ /* 0x041fe200078e00ff */
[----:B------:R-:W-:Y:S01]  /*22b00*/  ISETP.NE.AND P1, PT, R8, RZ, PT ;  /* 0x000000ff0800720c */ /* 0x000fe20003f25270 */
[----:B------:R-:W-:Y:S01]  /*22b10*/  ULDC.64 UR38, c[0x0][0x198] ;  /* 0x0000660000267ab9 */ /* 0x000fe20000000a00 */
[----:B------:R-:W-:Y:S01]  /*22b20*/  LOP3.LUT R3, R3, 0x38, R4, 0x78, !PT ;  /* 0x0000003803037812 */ /* 0x000fe200078e7804 */
[----:B------:R-:W-:Y:S01]  /*22b30*/  ULDC UR36, c[0x0][0xc] ;  /* 0x0000030000247ab9 */ /* 0x000fe20000000800 */
[----:B------:R-:W-:-:S02]  /*22b40*/  SHF.R.U32.HI R7, RZ, 0x3, R8 ;  /* 0x00000003ff077819 */ /* 0x000fc40000011608 */
[----:B------:R-:W-:Y:S02]  /*22b50*/  LOP3.LUT R2, R3, 0x200, R2, 0xf8, !PT ;  /* 0x0000020003027812 */ /* 0x000fe400078ef802 */
[C---:B------:R-:W-:Y:S01]  /*22b60*/  LOP3.LUT P0, R3, R4.reuse, 0x1f, RZ, 0xc0, !PT ;  /* 0x0000001f04037812 */ /* 0x040fe2000780c0ff */
[----:B------:R-:W-:Y:S01]  /*22b70*/  IMAD.SHL.U32 R4, R4, 0x10, RZ ;  /* 0x0000001004047824 */ /* 0x000fe200078e00ff */
[----:B------:R-:W-:-:S03]  /*22b80*/  LOP3.LUT R0, R0, 0x38, RZ, 0xc0, !PT ;  /* 0x0000003800007812 */ /* 0x000fc600078ec0ff */
[----:B------:R0:W-:Y:S01]  /*22b90*/  STL [R1+0x2c], R3 ;  /* 0x00002c0301007387 */ /* 0x0001e20000100800 */
[----:B------:R-:W-:Y:S01]  /*22ba0*/  LOP3.LUT R4, R7, 0x70, R4, 0xf8, !PT ;  /* 0x0000007007047812 */ /* 0x000fe200078ef804 */
[----:B------:R-:W-:Y:S01]  /*22bb0*/  IMAD.MOV.U32 R4, RZ, RZ, 0x1 ;  /* 0x00000001ff047424 */ /* 0x000fe200078e00ff */
[----:B-1----:R-:W-:-:S06]  /*22bc0*/  ULEA UR4, UR5, UR4, 0x18 ;  /* 0x0000000405047291 */ /* 0x002fcc000f8ec03f */
[----:B0-----:R-:W-:-:S04]  /*22bd0*/  IMAD.U32 R3, RZ, RZ, UR4 ;  /* 0x00000004ff037e24 */ /* 0x001fc8000f8e00ff */
[----:B------:R-:W-:Y:S01]  /*22be0*/  IMAD R2, R2, 0x2, R3 ;  /* 0x0000000202027824 */ /* 0x000fe200078e0203 */
[----:B------:R-:W-:Y:S04]  /*22bf0*/  STL [R1], R3 ;  /* 0x0000000301007387 */ /* 0x000fe80000100800 */
[----:B------:R0:W-:Y:S02]  /*22c00*/  STL [R1+0x28], R2 ;  /* 0x0000280201007387 */ /* 0x0001e40000100800 */
[----:B0-----:R-:W-:Y:S01]  /*22c10*/  IMAD.MOV.U32 R2, RZ, RZ, 0x1 ;  /* 0x00000001ff027424 */ /* 0x001fe200078e00ff */
[----:B--2---:R-:W-:-:S04]  /*22c20*/  LOP3.LUT R6, R6, 0xfffffffd, RZ, 0xc0, !PT ;  /* 0xfffffffd06067812 */ /* 0x004fc800078ec0ff */
[----:B------:R-:W-:Y:S02]  /*22c30*/  @P1 LOP3.LUT R6, R6, 0x2, RZ, 0xfc, !PT ;  /* 0x0000000206061812 */ /* 0x000fe400078efcff */
[----:B---3--:R-:W-:Y:S02]  /*22c40*/  LOP3.LUT R3, R5, 0x2, RZ, 0xfc, !PT ;  /* 0x0000000205037812 */ /* 0x008fe400078efcff */
[----:B------:R-:W-:-:S03]  /*22c50*/  LOP3.LUT R6, R6, 0xfffffffe, RZ, 0xc0, !PT ;  /* 0xfffffffe06067812 */ /* 0x000fc600078ec0ff */
[----:B------:R0:W-:Y:S01]  /*22c60*/  STL [R1+0x40], R3 ;  /* 0x0000400301007387 */ /* 0x0001e20000100800 */
[----:B------:R-:W-:Y:S02]  /*22c70*/  @P0 LOP3.LUT R6, R6, 0x1, RZ, 0xfc, !PT ;  /* 0x0000000106060812 */ /* 0x000fe400078efcff */
[----:B------:R-:W-:Y:S02]  /*22c80*/  ISETP.NE.OR P0, PT, R8, RZ, !P0 ;  /* 0x000000ff0800720c */ /* 0x000fe40004705670 */
[----:B------:R-:W-:Y:S02]  /*22c90*/  LOP3.LUT R6, R6, 0xfffffff7, RZ, 0xc0, !PT ;  /* 0xfffffff706067812 */ /* 0x000fe400078ec0ff */
[----:B0-----:R-:W-:-:S09]  /*22ca0*/  LOP3.LUT R3, R0, 0x40, RZ, 0xfc, !PT ;  /* 0x0000004000037812 */ /* 0x001fd200078efcff */
[----:B------:R-:W-:-:S05]  /*22cb0*/  @P0 LOP3.LUT R6, R6, 0x8, RZ, 0xfc, !PT ;  /* 0x0000000806060812 */ /* 0x000fca00078efcff */
[----:B------:R-:W-:Y:S04]  /*22cc0*/  STL [R1+0x4], R6 ;  /* 0x0000040601007387 */ /* 0x000fe80000100800 */
[----:B------:R-:W-:Y:S04]  /*22cd0*/  STL [R1+0x54], RZ ;  /* 0x000054ff01007387 */ /* 0x000fe80000100800 */
[----:B------:R0:W-:Y:S04]  /*22ce0*/  STL [R1+0x20], R2 ;  /* 0x0000200201007387 */ /* 0x0001e80000100800 */
[----:B------:R1:W-:Y:S04]  /*22cf0*/  STL [R1+0x1c], RZ ;  /* 0x00001cff01007387 */ /* 0x0003e80000100800 */
[----:B------:R1:W-:Y:S01]  /*22d00*/  STL [R1+0x8], RZ ;  /* 0x000008ff01007387 */ /* 0x0003e20000100800 */
[----:B0-----:R-:W-:-:S03]  /*22d10*/  LOP3.LUT R2, R0, 0x80, RZ, 0xfc, !PT ;  /* 0x0000008000027812 */ /* 0x001fc600078efcff */
[----:B------:R1:W-:Y:S01]  /*22d20*/  STL [R1+0x14], R4 ;  /* 0x0000140401007387 */ /* 0x0003e20000100800 */
[----:B------:R-:W-:-:S07]  /*22d30*/  LOP3.LUT R0, R0, 0xc0, RZ, 0xfc, !PT ;  /* 0x000000c000007812 */ /* 0x000fce00078efcff */
.L_x_2226:
[----:B0-----:R-:W0:Y:S01]  /*22d40*/  LDC.64 R12, c[0x0][0xa00] ;  /* 0x00028000ff0c7b82 */ /* 0x001e220000000a00 */
[----:B------:R-:W-:Y:S05]  /*22d50*/  YIELD ;  /* 0x0000000000007946 */ /* 0x000fea0003800000 */
[----:B------:R-:W-:Y:S01]  /*22d60*/  ULDC.64 UR4, c[0x0][0xa28] ;  /* 0x00028a0000047ab9 */ /* 0x000fe20000000a00 */
[----:B------:R-:W-:Y:S02]  /*22d70*/  CS2R R6, SRZ ;  /* 0x0000000000067805 */ /* 0x000fe4000001ff00 */
[----:B------:R-:W-:Y:S01]  /*22d80*/  ISETP.NE.U32.AND P0, PT, RZ, UR4, PT ;  /* 0x00000004ff007c0c */ /* 0x000fe2000bf05070 */
[----:B------:R-:W-:Y:S01]  /*22d90*/  ULDC.64 UR8, c[0x0][0xa18] ;  /* 0x0002860000087ab9 */ /* 0x000fe20000000a00 */
[----:B------:R-:W-:Y:S01]  /*22da0*/  IMAD.MOV.U32 R0, RZ, RZ, RZ ;  /* 0x000000ffff007224 */ /* 0x000fe200078e00ff */
[----:B-1----:R-:W1:Y:S01]  /*22db0*/  LDC.64 R4, c[0x0][0xa08] ;  /* 0x00028200ff047b82 */ /* 0x002e620000000a00 */
[----:B------:R-:W-:Y:S01]  /*22dc0*/  ISETP.NE.AND.EX P0, PT, RZ, UR5, PT, P0 ;  /* 0x00000005ff007c0c */ /* 0x000fe2000bf05300 */
[----:B------:R-:W-:Y:S01]  /*22dd0*/  ULDC.64 UR4, c[0x0][0xa00] ;  /* 0x0002800000047ab9 */ /* 0x000fe20000000a00 */
[----:B------:R-:W-:Y:S01]  /*22de0*/  ULDC.64 UR6, c[0x0][0xa08] ;  /* 0x0002820000067ab9 */ /* 0x000fe20000000a00 */
[----:B------:R-:W-:-:S04]  /*22df0*/  ISETP.NE.U32.AND P1, PT, RZ, UR4, PT ;  /* 0x00000004ff007c0c */ /* 0x000fc8000bf25070 */
[----:B------:R-:W-:Y:S01]  /*22e00*/  ISETP.NE.AND.EX P1, PT, RZ, UR5, PT, P1 ;  /* 0x00000005ff007c0c */ /* 0x000fe2000bf25310 */
[----:B------:R-:W-:Y:S01]  /*22e10*/  ULDC.64 UR4, c[0x0][0xa10] ;  /* 0x0002840000047ab9 */ /* 0x000fe20000000a00 */
[----:B0-----:R-:W-:-:S04]  /*22e20*/  IMAD.WIDE R12, R19, 0x4, R12 ;  /* 0x00000004130c7825 */ /* 0x001fc800078e020c */
[----:B---3--:R-:W0:Y:S07]  /*22e30*/  @P0 LDC.64 R2, c[0x0][0xa28] ;  /* 0x00028a00ff020b82 */ /* 0x008e2e0000000a00 */
[----:B------:R-:W2:Y:S01]  /*22e40*/  @P1 LDG.E R6, desc[UR60][R12.64] ;  /* 0x0000003c0c061981 */ /* 0x000ea2000c1e1900 */
[----:B------:R-:W-:-:S04]  /*22e50*/  ISETP.NE.U32.AND P3, PT, RZ, UR8, PT ;  /* 0x00000008ff007c0c */ /* 0x000fc8000bf65070 */
[----:B------:R-:W-:Y:S01]  /*22e60*/  ISETP.NE.AND.EX P3, PT, RZ, UR9, PT, P3 ;  /* 0x00000009ff007c0c */ /* 0x000fe2000bf65330 */
[----:B0-----:R-:W-:-:S12]  /*22e70*/  @P0 IMAD.WIDE R2, R19, 0x4, R2 ;  /* 0x0000000413020825 */ /* 0x001fd800078e0202 */
[----:B-----5:R-:W0:Y:S01]  /*22e80*/  @P3 LDC.64 R8, c[0x0][0xa18] ;  /* 0x00028600ff083b82 */ /* 0x020e220000000a00 */
[----:B------:R3:W5:Y:S01]  /*22e90*/  @P0 LDG.E R0, desc[UR60][R2.64] ;  /* 0x0000003c02000981 */ /* 0x000762000c1e1900 */
[----:B------:R-:W-:Y:S01]  /*22ea0*/  ISETP.NE.U32.AND P2, PT, RZ, UR6, PT ;  /* 0x00000006ff007c0c */ /* 0x000fe2000bf45070 */
[----:B------:R-:W-:Y:S01]  /*22eb0*/  IMAD.MOV.U32 R10, RZ, RZ, RZ ;  /* 0x000000ffff0a7224 */ /* 0x000fe200078e00ff */
[----:B------:R-:W-:Y:S01]  /*22ec0*/  ISETP.NE.U32.AND P0, PT, RZ, UR4, PT ;  /* 0x00000004ff007c0c */ /* 0x000fe2000bf05070 */
[----:B-1----:R-:W-:-:S03]  /*22ed0*/  IMAD.WIDE R4, R19, 0x4, R4 ;  /* 0x0000000413047825 */ /* 0x002fc600078e0204 */
[----:B---3--:R-:W1:Y:S01]  /*22ee0*/  LDC.64 R2, c[0x0][0xa10] ;  /* 0x00028400ff027b82 */ /* 0x008e620000000a00 */
[----:B------:R-:W-:Y:S01]  /*22ef0*/  ULDC UR4, c[0x0][0x288] ;  /* 0x0000a20000047ab9 */ /* 0x000fe20000000800 */
[----:B------:R-:W-:Y:S02]  /*22f00*/  ISETP.NE.AND.EX P2, PT, RZ, UR7, PT, P2 ;  /* 0x00000007ff007c0c */ /* 0x000fe4000bf45320 */
[----:B------:R-:W-:Y:S01]  /*22f10*/  ISETP.NE.AND.EX P0, PT, RZ, UR5, PT, P0 ;  /* 0x00000005ff007c0c */ /* 0x000fe2000bf05300 */
[----:B0-----:R-:W-:-:S10]  /*22f20*/  @P3 IMAD.WIDE R8, R19, 0x4, R8 ;  /* 0x0000000413083825 */ /* 0x001fd400078e0208 */
[----:B------:R-:W5:Y:S01]  /*22f30*/  @P2 LDG.E R7, desc[UR60][R4.64] ;  /* 0x0000003c04072981 */ /* 0x000f62000c1e1900 */
[----:B-1----:R-:W-:-:S05]  /*22f40*/  IMAD.WIDE R2, R19, 0x4, R2 ;  /* 0x0000000413027825 */ /* 0x002fca00078e0202 */
        /* <DEDUP_REMOVED lines=12> */
[----:B0-----:R-:W-:Y:S01]  /*23010*/  IMAD.U32 R9, RZ, RZ, UR5 ;  /* 0x00000005ff097e24 */ /* 0x001fe2000f8e00ff */
[----:B--2---:R0:W-:Y:S01]  /*23020*/  STL [R1+0x3c], R6 ;  /* 0x00003c0601007387 */ /* 0x0041e20000100800 */
[----:B------:R-:W-:Y:S02]  /*23030*/  IMAD.MOV.U32 R11, RZ, RZ, R6 ;  /* 0x000000ffff0b7224 */ /* 0x000fe400078e0006 */
[----:B0-----:R-:W-:Y:S01]  /*23040*/  IMAD.U32 R6, RZ, RZ, UR4 ;  /* 0x00000004ff067e24 */ /* 0x001fe2000f8e00ff */
[----:B------:R-:W-:Y:S06]  /*23050*/  @P3 BRA `(.L_x_2050) ;  /* 0x0000000000143947 */ /* 0x000fec0003800000 */
[----:B------:R-:W-:Y:S05]  /*23060*/  @!P1 BRA `(.L_x_2050) ;  /* 0x0000000000109947 */ /* 0x000fea0003800000 */
[----:B------:R-:W2:Y:S04]  /*23070*/  LDG.E R8, desc[UR60][R12.64] ;  /* 0x0000003c0c087981 */ /* 0x000ea8000c1e1900 */
[----:B------:R-:W2:Y:S02]  /*23080*/  LDG.E R12, desc[UR60][R12.64+0x4] ;  /* 0x0000043c0c0c7981 */ /* 0x000ea4000c1e1900 */
[----:B--2---:R-:W-:-:S05]  /*23090*/  IMAD.IADD R11, R12, 0x1, -R8 ;  /* 0x000000010c0b7824 */ /* 0x004fca00078e0a08 */
[----:B------:R0:W-:Y:S02]  /*230a0*/  STL [R1+0x3c], R11 ;  /* 0x00003c0b01007387 */ /* 0x0001e40000100800 */
.L_x_2050:
[----:B-----5:R-:W-:Y:S01]  /*230b0*/  IMAD.IADD R7, R7, 0x1, R0 ;  /* 0x0000000107077824 */ /* 0x020fe200078e0200 */
[----:B------:R-:W-:Y:S02]  /*230c0*/  ULDC.64 UR4, c[0x0][0xa20] ;  /* 0x0002880000047ab9 */ /* 0x000fe40000000a00 */
[----:B------:R-:W-:Y:S02]  /*230d0*/  ISETP.NE.U32.AND P1, PT, RZ, UR4, PT ;  /* 0x00000004ff007c0c */ /* 0x000fe4000bf25070 */
[----:B------:R1:W-:Y:S02]  /*230e0*/  STL [R1+0x18], R7 ;  /* 0x0000180701007387 */ /* 0x0003e40000100800 */
[----:B------:R-:W-:-:S13]  /*230f0*/  ISETP.NE.AND.EX P1, PT, RZ, UR5, PT, P1 ;  /* 0x00000005ff007c0c */ /* 0x000fda000bf25310 */
[----:B-1----:R-:W-:Y:S05]  /*23100*/  @!P1 BRA `(.L_x_2051) ;  /* 0x0000000000109947 */ /* 0x002fea0003800000 */
[----:B------:R-:W1:Y:S02]  /*23110*/  LDC.64 R6, c[0x0][0xa20] ;  /* 0x00028800ff067b82 */ /* 0x000e640000000a00 */
[----:B-1----:R-:W-:-:S06]  /*23120*/  IMAD.WIDE R6, R19, 0x4, R6 ;  /* 0x0000000413067825 */ /* 0x002fcc00078e0206 */
[----:B------:R1:W5:Y:S01]  /*23130*/  LDG.E R6, desc[UR60][R6.64] ;  /* 0x0000003c06067981 */ /* 0x000362000c1e1900 */
[----:B------:R-:W-:Y:S05]  /*23140*/  BRA `(.L_x_2052) ;  /* 0x0000000000107947 */ /* 0x000fea0003800000 */
.L_x_2051:
[----:B------:R-:W-:Y:S05]  /*23150*/  @!P2 BRA `(.L_x_2052) ;  /* 0x00000000000ca947 */ /* 0x000fea0003800000 */
[----:B------:R-:W2:Y:S04]  /*23160*/  LDG.E R6, desc[UR60][R4.64] ;  /* 0x0000003c04067981 */ /* 0x000ea8000c1e1900 */
[----:B------:R-:W2:Y:S02]  /*23170*/  LDG.E R4, desc[UR60][R4.64+0x4] ;  /* 0x0000043c04047981 */ /* 0x000ea4000c1e1900 */
[----:B--2---:R-:W-:-:S07]  /*23180*/  IMAD.IADD R6, R4, 0x1, -R6 ;  /* 0x0000000104067824 */ /* 0x004fce00078e0a06 */
.L_x_2052:
[----:B------:R-:W2:Y:S04]  /*23190*/  @P0 LDG.E R4, desc[UR60][R2.64] ;  /* 0x0000003c02040981 */ /* 0x000ea8000c1e1900 */
[----:B------:R3:W2:Y:S01]  /*231a0*/  @P0 LDG.E R2, desc[UR60][R2.64+0x4] ;  /* 0x0000043c02020981 */ /* 0x0006a2000c1e1900 */
[----:B------:R-:W-:Y:S02]  /*231b0*/  IMAD.SHL.U32 R12, R17, 0x80, RZ ;  /* 0x00000080110c7824 */ /* 0x000fe400078e00ff */
[----:B-----5:R-:W-:Y:S02]  /*231c0*/  IMAD.IADD R8, R6, 0x1, -R0 ;  /* 0x0000000106087824 */ /* 0x020fe400078e0a00 */
[----:B------:R-:W-:Y:S01]  /*231d0*/  VIADD R6, R12, 0x7f ;  /* 0x0000007f0c067836 */ /* 0x000fe20000000000 */
[----:B------:R4:W-:Y:S01]  /*231e0*/  STL [R1+0x34], R12 ;  /* 0x0000340c01007387 */ /* 0x0009e20000100800 */
[----:B---3--:R-:W3:Y:S02]  /*231f0*/  LDC R3, c[0x0][0x448] ;  /* 0x00011200ff037b82 */ /* 0x008ee40000000800 */
[----:B---3--:R-:W-:-:S13]  /*23200*/  ISETP.NE.AND P1, PT, R3, 0x1, PT ;  /* 0x000000010300780c */ /* 0x008fda0003f25270 */
[----:B------:R-:W3:Y:S08]  /*23210*/  @P1 LDC R3, c[0x0][0x44c] ;  /* 0x00011300ff031b82 */ /* 0x000ef00000000800 */
[----:B------:R-:W0:Y:S01]  /*23220*/  @P1 LDC R5, c[0x0][0x450] ;  /* 0x00011400ff051b82 */ /* 0x000e220000000800 */
[----:B---3--:R-:W-:-:S05]  /*23230*/  @P1 IMAD.HI.U32 R0, R6, R3, RZ ;  /* 0x0000000306001227 */ /* 0x008fca00078e00ff */
[----:B0-----:R-:W-:Y:S01]  /*23240*/  @P1 SHF.R.U32.HI R6, RZ, R5, R0 ;  /* 0x00000005ff061219 */ /* 0x001fe20000011600 */
[----:B--2---:R-:W-:-:S04]  /*23250*/  @P0 IMAD.IADD R9, R2, 0x1, -R4 ;  /* 0x0000000102090824 */ /* 0x004fc800078e0a04 */
[----:B------:R-:W-:-:S04]  /*23260*/  IMAD.IADD R0, R8, 0x1, R9 ;  /* 0x0000000108007824 */ /* 0x000fc800078e0209 */
[C---:B------:R-:W-:Y:S01]  /*23270*/  VIADD R2, R0.reuse, 0x3f ;  /* 0x0000003f00027836 */ /* 0x040fe20000000000 */
[----:B------:R-:W-:-:S04]  /*23280*/  IADD3 R17, R0, 0x1, -R11 ;  /* 0x0000000100117810 */ /* 0x000fc80007ffe80b */
[----:B------:R-:W-:Y:S01]  /*23290*/  SHF.R.S32.HI R3, RZ, 0x1f, R2 ;  /* 0x0000001fff037819 */ /* 0x000fe20000011402 */
[----:B------:R-:W-:-:S03]  /*232a0*/  IMAD.IADD R6, R17, 0x1, R6 ;  /* 0x0000000111067824 */ /* 0x000fc600078e0206 */
[----:B------:R-:W-:Y:S02]  /*232b0*/  LEA.HI R21, R3, R2, RZ, 0x6 ;  /* 0x0000000203157211 */ /* 0x000fe400078f30ff */
[----:B------:R-:W0:Y:S02]  /*232c0*/  LDC.64 R2, c[0x0][0x9e0] ;  /* 0x00027800ff027b82 */ /* 0x000e240000000a00 */
[----:B------:R-:W-:Y:S02]  /*232d0*/  SHF.R.S32.HI R21, RZ, 0x6, R21 ;  /* 0x00000006ff157819 */ /* 0x000fe40000011415 */
[----:B0-----:R-:W-:Y:S01]  /*232e0*/  ISETP.GE.AND P2, PT, R3, 0x1, PT ;  /* 0x000000010300780c */ /* 0x001fe20003f46270 */
[----:B-1----:R-:W-:-:S12]  /*232f0*/  IMAD.IADD R7, R6, 0x1, R2 ;  /* 0x0000000106077824 */ /* 0x002fd800078e0202 */
        /* <DEDUP_REMOVED lines=12> */
.L_x_2055:
[----:B------:R-:W-:-:S13]  /*233c0*/  ISETP.NE.AND P3, PT, R3, 0x1, PT ;  /* 0x000000010300780c */ /* 0x000fda0003f65270 */
[----:B------:R-:W0:Y:S02]  /*233d0*/  @P3 LDC.64 R4, c[0x0][0x9e8] ;  /* 0x00027a00ff043b82 */ /* 0x000e240000000a00 */
[----:B0-----:R-:W-:-:S05]  /*233e0*/  @P3 IMAD.HI.U32 R4, R2, R4, RZ ;  /* 0x0000000402043227 */ /* 0x001fca00078e00ff */
[----:B------:R-:W-:-:S07]  /*233f0*/  @P3 SHF.R.U32.HI R2, RZ, R5, R4 ;  /* 0x00000005ff023219 */ /* 0x000fce0000011604 */
.L_x_2056:
[----:B------:R-:W-:Y:S05]  /*23400*/  BSYNC B0 ;  /* 0x0000000000007941 */ /* 0x000fea0003800000 */
.L_x_2054:
[----:B------:R-:W-:-:S05]  /*23410*/  IMAD R2, R2, R3, R3 ;  /* 0x0000000302027224 */ /* 0x000fca00078e0203 */
[----:B------:R-:W-:-:S07]  /*23420*/  VIMNMX R7, R7, R2, PT ;  /* 0x0000000207077248 */ /* 0x000fce0003fe0100 */
.L_x_2053:
        /* <DEDUP_REMOVED lines=20> */
.L_x_2059:
[----:B------:R-:W-:-:S13]  /*23570*/  ISETP.NE.AND P1, PT, R3, 0x1, PT ;  /* 0x000000010300780c */ /* 0x000fda0003f25270 */
[----:B------:R-:W0:Y:S02]  /*23580*/  @P1 LDC.64 R4, c[0x0][0x9e8] ;  /* 0x00027a00ff041b82 */ /* 0x000e240000000a00 */
[----:B0-----:R-:W-:-:S05]  /*23590*/  @P1 IMAD.HI.U32 R4, R2, R4, RZ ;  /* 0x0000000402041227 */ /* 0x001fca00078e00ff */
[----:B------:R-:W-:-:S07]  /*235a0*/  @P1 SHF.R.U32.HI R2, RZ, R5, R4 ;  /* 0x00000005ff021219 */ /* 0x000fce0000011604 */
.L_x_2060:
[----:B------:R-:W-:Y:S05]  /*235b0*/  BSYNC B0 ;  /* 0x0000000000007941 */ /* 0x000fea0003800000 */
.L_x_2058:
[----:B------:R-:W-:-:S05]  /*235c0*/  IMAD R2, R2, R3, RZ ;  /* 0x0000000302027224 */ /* 0x000fca00078e02ff */
[----:B------:R-:W-:-:S07]  /*235d0*/  VIMNMX R0, R0, R2, !PT ;  /* 0x0000000200007248 */ /* 0x000fce0007fe0100 */
.L_x_2057:
[----:B------:R-:W-:Y:S01]  /*235e0*/  VIADD R7, R7, 0x3f ;  /* 0x0000003f07077836 */ /* 0x000fe20000000000 */
[----:B------:R-:W-:Y:S01]  /*235f0*/  BSSY B0, `(.L_x_2061) ;  /* 0x00001a8000007945 */ /* 0x000fe20003800000 */
[----:B------:R-:W-:-:S03]  /*23600*/  PLOP3.LUT P5, PT, PT, PT, PT, 0x80, 0x0 ;  /* 0x000000000000781c */ /* 0x000fc60003faf070 */
[----:B------:R-:W-:-:S04]  /*23610*/  SHF.R.S32.HI R2, RZ, 0x1f, R7 ;  /* 0x0000001fff027819 */ /* 0x000fc80000011407 */
[----:B------:R-:W-:Y:S02]  /*23620*/  LEA.HI R3, R2, R7, RZ, 0x6 ;  /* 0x0000000702037211 */ /* 0x000fe400078f30ff */
[----:B------:R-:W-:Y:S02]  /*23630*/  SHF.R.S32.HI R2, RZ, 0x1f, R0 ;  /* 0x0000001fff027819 */ /* 0x000fe40000011400 */
[----:B------:R-:W-:Y:S02]  /*23640*/  SHF.R.S32.HI R3, RZ, 0x6, R3 ;  /* 0x00000006ff037819 */ /* 0x000fe40000011403 */
[----:B------:R-:W-:-:S04]  /*23650*/  LEA.HI R0, R2, R0, RZ, 0x6 ;  /* 0x0000000002007211 */ /* 0x000fc800078f30ff */
[----:B------:R-:W-:-:S04]  /*23660*/  SHF.R.S32.HI R0, RZ, 0x6, R0 ;  /* 0x00000006ff007819 */ /* 0x000fc80000011400 */
[----:B------:R-:W-:Y:S02]  /*23670*/  VIMNMX R2, RZ, R0, !PT ;  /* 0x00000000ff027248 */ /* 0x000fe40007fe0100 */
[----:B------:R-:W-:-:S03]  /*23680*/  VIMNMX R0, R21, R3, PT ;  /* 0x0000000315007248 */ /* 0x000fc60003fe0100 */
[--C-:B------:R-:W-:Y:S02]  /*23690*/  IMAD R2, R2, 0x40, -R8.reuse ;  /* 0x0000004002027824 */ /* 0x100fe400078e0a08 */
[----:B------:R-:W-:-:S03]  /*236a0*/  IMAD R0, R0, 0x40, -R8 ;  /* 0x0000004000007824 */ /* 0x000fc600078e0a08 */
[----:B------:R-:W-:Y:S02]  /*236b0*/  VIMNMX R2, RZ, R2, !PT ;  /* 0x00000002ff027248 */ /* 0x000fe40007fe0100 */
[----:B------:R-:W-:-:S04]  /*236c0*/  VIMNMX R0, R0, R9, PT ;  /* 0x0000000900007248 */ /* 0x000fc80003fe0100 */
[----:B------:R-:W-:Y:S02]  /*236d0*/  ISETP.GT.AND P1, PT, R0, R2, PT ;  /* 0x000000020000720c */ /* 0x000fe40003f24270 */
[----:B------:R-:W-:-:S11]  /*236e0*/  SHF.R.U32.HI R2, RZ, 0x6, R2 ;  /* 0x00000006ff027819 */ /* 0x000fd60000011602 */
[----:B------:R-:W-:-:S05]  /*236f0*/  @P1 VIADD R0, R0, 0x3f ;  /* 0x0000003f00001836 */ /* 0x000fca0000000000 */
[----:B------:R-:W-:-:S04]  /*23700*/  @P1 SHF.R.S32.HI R3, RZ, 0x1f, R0 ;  /* 0x0000001fff031819 */ /* 0x000fc80000011400 */
[----:B------:R-:W-:Y:S01]  /*23710*/  @P1 LEA.HI R0, R3, R0, RZ, 0x6 ;  /* 0x0000000003001211 */ /* 0x000fe200078f30ff */
[----:B------:R-:W-:-:S03]  /*23720*/  IMAD.MOV.U32 R3, RZ, RZ, R2 ;  /* 0x000000ffff037224 */ /* 0x000fc600078e0002 */
[----:B------:R-:W-:-:S04]  /*23730*/  @P1 SHF.R.S32.HI R3, RZ, 0x6, R0 ;  /* 0x00000006ff031819 */ /* 0x000fc80000011400 */
        /* <DEDUP_REMOVED lines=9> */
.L_x_2293:
[----:B-1----:R-:W-:Y:S02]  /*237d0*/  ISETP.NE.AND P0, PT, R14, RZ, PT ;  /* 0x000000ff0e00720c */ /* 0x002fe40003f05270 */
[----:B------:R-:W-:-:S11]  /*237e0*/  PLOP3.LUT P2, PT, PT, PT, PT, 0x8, 0x0 ;  /* 0x000000000000781c */ /* 0x000fd60003f4e170 */
[----:B------:R-:W-:Y:S05]  /*237f0*/  @P0 BRA `(.L_x_2064) ;  /* 0x00000000000c0947 */ /* 0x000fea0003800000 */
[----:B------:R-:W-:-:S03]  /*23800*/  UMOV UR4, 0xffffffff ;  /* 0xffffffff00047882 */ /* 0x000fc60000000000 */
[----:B------:R-:W-:Y:S05]  /*23810*/  BRA.DIV UR4, `(.L_x_2065) ;  /* 0x0000008e04947947 */ /* 0x000fea000b800000 */
[----:B------:R-:W-:-:S13]  /*23820*/  ELECT P2, URZ, PT ;  /* 0x00000000003f782f */ /* 0x000fda0003840000 */
.L_x_2064:
[----:B0-----:R-:W2:Y:S04]  /*23830*/  LDL R4, [R1+0x54] ;  /* 0x0000540001047983 */ /* 0x001ea80000100800 */
[----:B------:R-:W3:Y:S01]  /*23840*/  LDL R6, [R1] ;  /* 0x0000000001067983 */ /* 0x000ee20000100800 */
        /* <DEDUP_REMOVED lines=8> */
.L_x_2296:
[----:B------:R-:W-:Y:S05]  /*238d0*/  BSYNC B1 ;  /* 0x0000000000017941 */ /* 0x000fea0003800000 */
.L_x_2066:
[----:B------:R-:W-:Y:S04]  /*238e0*/  BSSY B1, `(.L_x_2068) ;  /* 0x00000b0000017945 */ /* 0x000fe80003800000 */
[----:B------:R-:W-:Y:S05]  /*238f0*/  @!P2 BRA `(.L_x_2069) ;  /* 0x0000000800b8a947 */ /* 0x000fea0003800000 */
[----:B------:R-:W2:Y:S04]  /*23900*/  LDL R8, [R1] ;  /* 0x0000000001087983 */ /* 0x000ea80000100800 */
        /* <DEDUP_REMOVED lines=10> */
.L_x_2297:
[----:B------:R-:W-:Y:S05]  /*239b0*/  BSYNC B2 ;  /* 0x0000000000027941 */ /* 0x000fea0003800000 */
.L_x_2070:
        /* <DEDUP_REMOVED lines=8> */
.L_x_2073:
[----:B------:R-:W-:Y:S05]  /*23a40*/  BSYNC B2 ;  /* 0x0000000000027941 */ /* 0x000fea0003800000 */
.L_x_2072:
[----:B------:R-:W2:Y:S04]  /*23a50*/  LDL R7, [R1] ;  /* 0x0000000001077983 */ /* 0x000ea80000100800 */
        /* <DEDUP_REMOVED lines=11> */
[----:B------:R-:W-:Y:S02]  /*23b10*/  IMAD.SHL.U32 R11, R4, 0x4000, RZ ;  /* 0x00004000040b7824 */ /* 0x000fe400078e00ff */
[----:B------:R-:W-:Y:S02]  /*23b20*/  VIADD R4, R6, 0x30890 ;  /* 0x0003089006047836 */ /* 0x000fe40000000000 */
[----:B------:R-:W-:-:S07]  /*23b30*/  VIADD R7, R8, 0x20400 ;  /* 0x0002040008077836 */ /* 0x000fce0000000000 */
.L_x_2074:
        /* <DEDUP_REMOVED lines=16> */
.L_x_2075:
        /* <DEDUP_REMOVED lines=16> */
.L_x_2076:
        /* <DEDUP_REMOVED lines=16> */
.L_x_2077:
        /* <DEDUP_REMOVED lines=13> */
.L_x_2298:
[----:B------:R-:W-:Y:S05]  /*23f10*/  BSYNC B2 ;  /* 0x0000000000027941 */ /* 0x000fea0003800000 */
.L_x_2078:
[----:B------:R-:W-:Y:S01]  /*23f20*/  BSSY B2, `(.L_x_2080) ;  /* 0x000000a000027945 */ /* 0x000fe20003800000 */
[----:B------:R-:W-:Y:S02]  /*23f30*/  IMAD.MOV.U32 R8, RZ, RZ, 0x0 ;  /* 0x00000000ff087424 */ /* 0x000fe400078e00ff */
[----:B01----:R-:W-:Y:S01]  /*23f40*/  IMAD.MOV.U32 R9, RZ, RZ, 0x12f00000 ;  /* 0x12f00000ff097424 */ /* 0x003fe200078e00ff */
[----:B------:R-:W-:Y:S06]  /*23f50*/  @P4 BRA `(.L_x_2081) ;  /* 0x0000000000184947 */ /* 0x000fec0003800000 */
[----:B------:R-:W2:Y:S02]  /*23f60*/  LDL R4, [R1+0x4] ;  /* 0x0000040001047983 */ /* 0x000ea40000100800 */
[----:B--2---:R-:W-:Y:S01]  /*23f70*/  LOP3.LUT P0, RZ, R4, 0x1, RZ, 0xc0, !PT ;  /* 0x0000000104ff7812 */ /* 0x004fe2000780c0ff */
[----:B------:R-:W-:-:S04]  /*23f80*/  IMAD.MOV.U32 R4, RZ, RZ, 0x8000 ;  /* 0x00008000ff047424 */ /* 0x000fc800078e00ff */
[----:B------:R0:W-:Y:S08]  /*23f90*/  SYNCS.ARRIVE.TRANS64 RZ, [R6+URZ+0x308b0], R4 ;  /* 0x0308b00406ff79a7 */ /* 0x0001f0000800003f */
[----:B------:R-:W-:Y:S05]  /*23fa0*/  @!P0 BRA `(.L_x_2081) ;  /* 0x0000000000048947 */ /* 0x000fea0003800000 */
[----:B------:R-:W-:Y:S01]  /*23fb0*/  BPT.TRAP 0x1 ;  /* 0x000000040000795c */ /* 0x000fe20000300000 */
.L_x_2081:
[----:B------:R-:W-:Y:S05]  /*23fc0*/  BSYNC B2 ;  /* 0x0000000000027941 */ /* 0x000fea0003800000 */
.L_x_2080:
[----:B0-----:R-:W2:Y:S01]  /*23fd0*/  LDL R4, [R1] ;  /* 0x0000000001047983 */ /* 0x001ea20000100800 */
[----:B------:R-:W-:Y:S01]  /*23fe0*/  R2UR UR10, R12 ;  /* 0x000000000c0a72ca */ /* 0x000fe200000e0000 */
[----:B------:R-:W-:Y:S01]  /*23ff0*/  UIADD3 UR4, UP0, UR38, 0x670, URZ ;  /* 0x0000067026047890 */ /* 0x000fe2000ff1e03f */
[----:B------:R-:W-:Y:S01]  /*24000*/  R2UR UR6, R8 ;  /* 0x00000000080672ca */ /* 0x000fe200000e0000 */
[----:B------:R-:W-:Y:S01]  /*24010*/  VIADD R6, R6, 0x308b0 ;  /* 0x000308b006067836 */ /* 0x000fe20000000000 */
[----:B------:R-:W-:Y:S01]  /*24020*/  R2UR UR7, R9 ;  /* 0x00000000090772ca */ /* 0x000fe200000e0000 */
[----:B------:R-:W-:Y:S01]  /*24030*/  UIADD3.X UR5, URZ, UR39, URZ, UP0, !UPT ;  /* 0x000000273f057290 */ /* 0x000fe200087fe43f */
[----:B------:R-:W-:Y:S01]  /*24040*/  PLOP3.LUT P0, PT, PT, PT, PT, 0x80, 0x0 ;  /* 0x000000000000781c */ /* 0x000fe20003f0f070 */
[----:B--2---:R-:W-:-:S04]  /*24050*/  IMAD R4, R11, 0x2, R4 ;  /* 0x000000020b047824 */ /* 0x004fc800078e0204 */
[----:B------:R-:W-:-:S08]  /*24060*/  VIADD R7, R4, 0x400 ;  /* 0x0000040004077836 */ /* 0x000fd00000000000 */
.L_x_2082:
        /* <DEDUP_REMOVED lines=15> */
.L_x_2083:
        /* <DEDUP_REMOVED lines=15> */
.L_x_2084:
        /* <DEDUP_REMOVED lines=15> */
.L_x_2085:
        /* <DEDUP_REMOVED lines=10> */
.L_x_2069:
[----:B------:R-:W-:Y:S05]  /*243e0*/  BSYNC B1 ;  /* 0x0000000000017941 */ /* 0x000fea0003800000 */
.L_x_2068:
[----:B------:R-:W0:Y:S04]  /*243f0*/  LDL.LU R8, [R1+0x1c] ;  /* 0x00001c0001087983 */ /* 0x000e280000300800 */
[----:B------:R-:W2:Y:S01]  /*24400*/  LDL.LU R7, [R1+0x20] ;  /* 0x0000200001077983 */ /* 0x000ea20000300800 */
[----:B------:R-:W-:Y:S01]  /*24410*/  PLOP3.LUT P5, PT, PT, PT, PT, 0x8, 0x0 ;  /* 0x000000000000781c */ /* 0x000fe20003fae170 */
[----:B0-----:R-:W-:Y:S02]  /*24420*/  VIADD R4, R8, 0x1 ;  /* 0x0000000108047836 */ /* 0x001fe40000000000 */
[----:B------:R-:W-:-:S03]  /*24430*/  VIADD R8, R3, 0xfffffffe ;  /* 0xfffffffe03087836 */ /* 0x000fc60000000000 */
[----:B------:R-:W-:-:S04]  /*24440*/  ISETP.NE.AND P0, PT, R4, 0x2, PT ;  /* 0x000000020400780c */ /* 0x000fc80003f05270 */
[----:B------:R-:W-:Y:S02]  /*24450*/  SEL R5, RZ, 0x1, P0 ;  /* 0x00000001ff057807 */ /* 0x000fe40000000000 */
[----:B------:R-:W-:Y:S02]  /*24460*/  SEL R3, R4, RZ, P0 ;  /* 0x000000ff04037207 */ /* 0x000fe40000000000 */
[----:B--2---:R-:W-:Y:S02]  /*24470*/  LOP3.LUT R7, R7, R5, RZ, 0x3c, !PT ;  /* 0x0000000507077212 */ /* 0x004fe400078e3cff */
[----:B------:R-:W-:-:S03]  /*24480*/  ISETP.GE.AND P0, PT, R8, R2, PT ;  /* 0x000000020800720c */ /* 0x000fc60003f06270 */
[----:B------:R0:W-:Y:S04]  /*24490*/  STL [R1+0x20], R7 ;  /* 0x0000200701007387 */ /* 0x0001e80000100800 */
[----:B------:R0:W-:Y:S06]  /*244a0*/  STL [R1+0x1c], R3 ;  /* 0x00001c0301007387 */ /* 0x0001ec0000100800 */
[----:B------:R-:W-:Y:S05]  /*244b0*/  @!P0 BRA `(.L_x_2062) ;  /* 0x0000000800ec8947 */ /* 0x000fea0003800000 */
.L_x_2104:
[----:B------:R-:W-:Y:S05]  /*244c0*/  YIELD ;  /* 0x0000000000007946 */ /* 0x000fea0003800000 */
[----:B------:R-:W-:Y:S04]  /*244d0*/  BSSY B1, `(.L_x_2086) ;  /* 0x00000ad000017945 */ /* 0x000fe80003800000 */
[----:B-1----:R-:W-:Y:S05]  /*244e0*/  @!P2 BRA `(.L_x_2087) ;  /* 0x0000000800aca947 */ /* 0x002fea0003800000 */
        /* <DEDUP_REMOVED lines=11> */
.L_x_2299:
[----:B------:R-:W-:Y:S05]  /*245a0*/  BSYNC B2 ;  /* 0x0000000000027941 */ /* 0x000fea0003800000 */
.L_x_2088:
        /* <DEDUP_REMOVED lines=8> */
.L_x_2091:
[----:B------:R-:W-:Y:S05]  /*24630*/  BSYNC B2 ;  /* 0x0000000000027941 */ /* 0x000fea0003800000 */
.L_x_2090:
[----:B------:R-:W2:Y:S04]  /*24640*/  LDL R4, [R1] ;  /* 0x0000000001047983 */ /* 0x000ea80000100800 */
        /* <DEDUP_REMOVED lines=12> */
.L_x_2092:
        /* <DEDUP_REMOVED lines=12> */
[----:B------:R-:W-:Y:S01]  /*247d0*/  UMOV UR6, 0x0 ;  /* 0x0000000000067882 */ /* 0x000fe20000000000 */
[----:B------:R-:W-:Y:S02]  /*247e0*/  UMOV UR7, 0x12f00000 ;  /* 0x12f0000000077882 */ /* 0x000fe40000000000 */
[----:B------:R-:W-:Y:S01]  /*247f0*/  R2UR UR10, R9 ;  /* 0x00000000090a72ca */ /* 0x000fe200000e0000 */
[----:B------:R-:W-:-:S14]  /*24800*/  VIADD R9, R5, 0x22400 ;  /* 0x0002240005097836 */ /* 0x000fdc0000000000 */
.L_x_2093:
        /* <DEDUP_REMOVED lines=16> */
.L_x_2094:
        /* <DEDUP_REMOVED lines=16> */
.L_x_2095:
        /* <DEDUP_REMOVED lines=13> */
.L_x_2300:
[----:B------:R-:W-:Y:S05]  /*24ae0*/  BSYNC B2 ;  /* 0x0000000000027941 */ /* 0x000fea0003800000 */
.L_x_2096:
        /* <DEDUP_REMOVED lines=10> */
.L_x_2099:
[----:B------:R-:W-:Y:S05]  /*24b90*/  BSYNC B2 ;  /* 0x0000000000027941 */ /* 0x000fea0003800000 */
.L_x_2098:
        /* <DEDUP_REMOVED lines=8> */
.L_x_2100:
        /* <DEDUP_REMOVED lines=11> */
[----:B------:R-:W-:Y:S01]  /*24cd0*/  R2UR UR6, R12 ;  /* 0x000000000c0672ca */ /* 0x000fe200000e0000 */
[----:B------:R-:W-:Y:S01]  /*24ce0*/  VIADD R3, R5, 0x2400 ;  /* 0x0000240005037836 */ /* 0x000fe20000000000 */
[----:B------:R-:W-:Y:S02]  /*24cf0*/  R2UR UR7, R13 ;  /* 0x000000000d0772ca */ /* 0x000fe400000e0000 */
[----:B------:R-:W-:Y:S02]  /*24d00*/  R2UR UR10, R6 ;  /* 0x00000000060a72ca */ /* 0x000fe400000e0000 */
[----:B------:R-:W-:-:S13]  /*24d10*/  PLOP3.LUT P0, PT, PT, PT, PT, 0x80, 0x0 ;  /* 0x000000000000781c */ /* 0x000fda0003f0f070 */
.L_x_2101:
        /* <DEDUP_REMOVED lines=15> */
.L_x_2102:
        /* <DEDUP_REMOVED lines=15> */
.L_x_2103:
        /* <DEDUP_REMOVED lines=10> */
.L_x_2087:
[----:B------:R-:W-:Y:S05]  /*24fa0*/  BSYNC B1 ;  /* 0x0000000000017941 */ /* 0x000fea0003800000 */
.L_x_2086:
[----:B0-----:R-:W2:Y:S04]  /*24fb0*/  LDL.LU R3, [R1+0x1c] ;  /* 0x00001c0001037983 */ /* 0x001ea80000300800 */
[----:B------:R-:W3:Y:S01]  /*24fc0*/  LDL.LU R6, [R1+0x20] ;  /* 0x0000200001067983 */ /* 0x000ee20000300800 */
[----:B--2---:R-:W-:-:S05]  /*24fd0*/  VIADD R3, R3, 0x1 ;  /* 0x0000000103037836 */ /* 0x004fca0000000000 */
[----:B------:R-:W-:-:S04]  /*24fe0*/  ISETP.NE.AND P0, PT, R3, 0x2, PT ;  /* 0x000000020300780c */ /* 0x000fc80003f05270 */
[----:B------:R-:W-:Y:S02]  /*24ff0*/  SEL R4, RZ, 0x1, P0 ;  /* 0x00000001ff047807 */ /* 0x000fe40000000000 */
[----:B------:R-:W-:Y:S02]  /*25000*/  SEL R3, R3, RZ, P0 ;  /* 0x000000ff03037207 */ /* 0x000fe40000000000 */
[----:B---3--:R-:W-:Y:S02]  /*25010*/  LOP3.LUT R6, R6, R4, RZ, 0x3c, !PT ;  /* 0x0000000406067212 */ /* 0x008fe400078e3cff */
[C---:B------:R-:W-:Y:S01]  /*25020*/  ISETP.GT.AND P0, PT, R8.reuse, R2, PT ;  /* 0x000000020800720c */ /* 0x040fe20003f04270 */
[----:B------:R-:W-:Y:S02]  /*25030*/  VIADD R8, R8, 0xffffffff ;  /* 0xffffffff08087836 */ /* 0x000fe40000000000 */
[----:B------:R1:W-:Y:S04]  /*25040*/  STL [R1+0x20], R6 ;  /* 0x0000200601007387 */ /* 0x0003e80000100800 */
[----:B------:R1:W-:Y:S06]  /*25050*/  STL [R1+0x1c], R3 ;  /* 0x00001c0301007387 */ /* 0x0003ec0000100800 */
[----:B------:R-:W-:Y:S05]  /*25060*/  @P0 BRA `(.L_x_2104) ;  /* 0xfffffff400140947 */ /* 0x000fea000383ffff */
.L_x_2062:
[----:B------:R-:W-:Y:S05]  /*25070*/  BSYNC B0 ;  /* 0x0000000000007941 */ /* 0x000fea0003800000 */
.L_x_2061:
[----:B0-----:R-:W2:Y:S01]  /*25080*/  LDL R7, [R1+0x34] ;  /* 0x0000340001077983 */ /* 0x001ea20000100800 */
[----:B------:R-:W0:Y:S01]  /*25090*/  LDC R0, c[0x0][0x448] ;  /* 0x00011200ff007b82 */ /* 0x000e220000000800 */
[----:B------:R-:W-:Y:S07]  /*250a0*/  @!P5 WARPSYNC.ALL ;  /* 0x000000000000d948 */ /* 0x000fee0003800000 */
[----:B------:R-:W-:Y:S01]  /*250b0*/  @!P5 BAR.SYNC.DEFER_BLOCKING 0xc, 0x180 ;  /* 0x030600000000db1d */ /* 0x000fe20000010000 */
[----:B0-----:R-:W-:-:S13]  /*250c0*/  ISETP.NE.AND P0, PT, R0, 0x1, PT ;  /* 0x000000010000780c */ /* 0x001fda0003f05270 */
[----:B------:R-:W0:Y:S08]  /*250d0*/  @P0 LDC R2, c[0x0][0x44c] ;  /* 0x00011300ff020b82 */ /* 0x000e300000000800 */
[----:B-1----:R-:W1:Y:S01]  /*250e0*/  @P0 LDC R3, c[0x0][0x450] ;  /* 0x00011400ff030b82 */ /* 0x002e620000000800 */
[----:B--2---:R-:W-:-:S04]  /*250f0*/  VIADD R0, R7, 0x7f ;  /* 0x0000007f07007836 */ /* 0x004fc80000000000 */
[----:B0-----:R-:W-:-:S05]  /*25100*/  @P0 IMAD.HI.U32 R2, R0, R2, RZ ;  /* 0x0000000200020227 */ /* 0x001fca00078e00ff */
[----:B-1----:R-:W-:Y:S02]  /*25110*/  @P0 SHF.R.U32.HI R0, RZ, R3, R2 ;  /* 0x00000003ff000219 */ /* 0x002fe40000011602 */
[----:B------:R-:W0:Y:S03]  /*25120*/  LDC.64 R2, c[0x0][0x9e0] ;  /* 0x00027800ff027b82 */ /* 0x000e260000000a00 */
[----:B------:R-:W-:Y:S01]  /*25130*/  IMAD.IADD R0, R17, 0x1, R0 ;  /* 0x0000000111007824 */ /* 0x000fe200078e0200 */
[----:B0-----:R-:W-:-:S03]  /*25140*/  ISETP.GE.AND P1, PT, R3, 0x1, PT ;  /* 0x000000010300780c */ /* 0x001fc60003f26270 */
[----:B------:R-:W-:-:S10]  /*25150*/  IMAD.IADD R2, R0, 0x1, R2 ;  /* 0x0000000100027824 */ /* 0x000fd400078e0202 */
[----:B------:R-:W-:Y:S05]  /*25160*/  @!P1 BRA `(.L_x_2105) ;  /* 0x0000000000489947 */ /* 0x000fea0003800000 */
        /* <DEDUP_REMOVED lines=11> */
.L_x_2107:
[----:B------:R-:W-:-:S13]  /*25220*/  ISETP.NE.AND P2, PT, R3, 0x1, PT ;  /* 0x000000010300780c */ /* 0x000fda0003f45270 */
[----:B------:R-:W0:Y:S02]  /*25230*/  @P2 LDC.64 R4, c[0x0][0x9e8] ;  /* 0x00027a00ff042b82 */ /* 0x000e240000000a00 */
[----:B0-----:R-:W-:-:S05]  /*25240*/  @P2 IMAD.HI.U32 R4, R6, R4, RZ ;  /* 0x0000000406042227 */ /* 0x001fca00078e00ff */
[----:B------:R-:W-:-:S07]  /*25250*/  @P2 SHF.R.U32.HI R6, RZ, R5, R4 ;  /* 0x00000005ff062219 */ /* 0x000fce0000011604 */
.L_x_2108:
[----:B------:R-:W-:Y:S05]  /*25260*/  BSYNC B0 ;  /* 0x0000000000007941 */ /* 0x000fea0003800000 */
.L_x_2106:
[----:B------:R-:W-:-:S05]  /*25270*/  IMAD R6, R6, R3, R3 ;  /* 0x0000000306067224 */ /* 0x000fca00078e0203 */
[----:B------:R-:W-:-:S07]  /*25280*/  VIMNMX R2, R2, R6, PT ;  /* 0x0000000602027248 */ /* 0x000fce0003fe0100 */
.L_x_2105:
[----:B------:R-:W-:Y:S01]  /*25290*/  VIADD R2, R2, 0x3f ;  /* 0x0000003f02027836 */ /* 0x000fe20000000000 */
[----:B------:R-:W0:Y:S01]  /*252a0*/  @P0 LDC R4, c[0x0][0x450] ;  /* 0x00011400ff040b82 */ /* 0x000e220000000800 */
[----:B------:R-:W-:-:S03]  /*252b0*/  ULDC UR4, c[0x0][0x9dc] ;  /* 0x0002770000047ab9 */ /* 0x000fc60000000800 */
[----:B------:R-:W-:-:S04]  /*252c0*/  SHF.R.S32.HI R0, RZ, 0x1f, R2 ;  /* 0x0000001fff007819 */ /* 0x000fc80000011402 */
[----:B------:R-:W-:Y:S02]  /*252d0*/  LEA.HI R0, R0, R2, RZ, 0x6 ;  /* 0x0000000200007211 */ /* 0x000fe400078f30ff */
[----:B------:R-:W1:Y:S02]  /*252e0*/  @P0 LDC R2, c[0x0][0x44c] ;  /* 0x00011300ff020b82 */ /* 0x000e640000000800 */
[----:B------:R-:W-:-:S04]  /*252f0*/  SHF.R.S32.HI R0, RZ, 0x6, R0 ;  /* 0x00000006ff007819 */ /* 0x000fc80000011400 */
[----:B------:R-:W-:Y:S01]  /*25300*/  VIMNMX R6, R21, R0, PT ;  /* 0x0000000015067248 */ /* 0x000fe20003fe0100 */
[----:B------:R-:W-:-:S04]  /*25310*/  IMAD.MOV.U32 R0, RZ, RZ, R7 ;  /* 0x000000ffff007224 */ /* 0x000fc800078e0007 */
[----:B------:R2:W-:Y:S01]  /*25320*/  STL [R1+0x38], R6 ;  /* 0x0000380601007387 */ /* 0x0005e20000100800 */
[----:B-1----:R-:W-:-:S05]  /*25330*/  @P0 IMAD.HI.U32 R2, R7, R2, RZ ;  /* 0x0000000207020227 */ /* 0x002fca00078e00ff */
[----:B0-----:R-:W-:-:S05]  /*25340*/  @P0 SHF.R.U32.HI R0, RZ, R4, R2 ;  /* 0x00000004ff000219 */ /* 0x001fca0000011602 */
[----:B------:R-:W-:-:S04]  /*25350*/  IMAD.IADD R2, R20, 0x1, R0 ;  /* 0x0000000114027824 */ /* 0x000fc800078e0200 */
[----:B------:R-:W-:Y:S01]  /*25360*/  VIADD R0, R2, -UR4 ;  /* 0x8000000402007c36 */ /* 0x000fe20008000000 */
[----:B--2---:R-:W-:Y:S06]  /*25370*/  @!P1 BRA `(.L_x_2109) ;  /* 0x0000000000449947 */ /* 0x004fec0003800000 */
        /* <DEDUP_REMOVED lines=10> */
.L_x_2111:
[----:B------:R-:W-:-:S13]  /*25420*/  ISETP.NE.AND P0, PT, R3, 0x1, PT ;  /* 0x000000010300780c */ /* 0x000fda0003f05270 */
[----:B------:R-:W0:Y:S02]  /*25430*/  @P0 LDC.64 R4, c[0x0][0x9e8] ;  /* 0x00027a00ff040b82 */ /* 0x000e240000000a00 */
[----:B0-----:R-:W-:-:S05]  /*25440*/  @P0 IMAD.HI.U32 R4, R2, R4, RZ ;  /* 0x0000000402040227 */ /* 0x001fca00078e00ff */
[----:B------:R-:W-:-:S07]  /*25450*/  @P0 SHF.R.U32.HI R2, RZ, R5, R4 ;  /* 0x00000005ff020219 */ /* 0x000fce0000011604 */
.L_x_2112:
[----:B------:R-:W-:Y:S05]  /*25460*/  BSYNC B0 ;  /* 0x0000000000007941 */ /* 0x000fea0003800000 */
.L_x_2110:
[----:B------:R-:W-:-:S05]  /*25470*/  IMAD R2, R2, R3, RZ ;  /* 0x0000000302027224 */ /* 0x000fca00078e02ff */
[----:B------:R-:W-:-:S07]  /*25480*/  VIMNMX R0, R0, R2, !PT ;  /* 0x0000000200007248 */ /* 0x000fce0007fe0100 */
.L_x_2109:
[----:B------:R-:W-:Y:S01]  /*25490*/  SHF.R.S32.HI R2, RZ, 0x1f, R0 ;  /* 0x0000001fff027819 */ /* 0x000fe20000011400 */
[----:B------:R-:W-:Y:S03]  /*254a0*/  BSSY B7, `(.L_x_2113) ;  /* 0x00004e4000077945 */ /* 0x000fe60003800000 */
[----:B------:R-:W-:-:S04]  /*254b0*/  LEA.HI R2, R2, R0, RZ, 0x6 ;  /* 0x0000000002027211 */ /* 0x000fc800078f30ff */
[----:B------:R-:W-:-:S04]  /*254c0*/  SHF.R.S32.HI R2, RZ, 0x6, R2 ;  /* 0x00000006ff027819 */ /* 0x000fc80000011402 */
[----:B------:R-:W-:-:S04]  /*254d0*/  VIMNMX R3, RZ, R2, !PT ;  /* 0x00000002ff037248 */ /* 0x000fc80007fe0100 */
[----:B------:R-:W-:Y:S01]  /*254e0*/  ISETP.GT.AND P0, PT, R6, R3, PT ;  /* 0x000000030600720c */ /* 0x000fe20003f04270 */
[----:B------:R0:W-:-:S12]  /*254f0*/  STL [R1+0x30], R3 ;  /* 0x0000300301007387 */ /* 0x0001d80000100800 */
[----:B0-----:R-:W-:Y:S05]  /*25500*/  @P0 BRA `(.L_x_2114) ;  /* 0x0000000000440947 */ /* 0x001fea0003800000 */
[----:B------:R-:W0:Y:S02]  /*25510*/  S2R R3, SR_TID.X ;  /* 0x0000000000037919 */ /* 0x000e240000002100 */
[----:B0-----:R-:W-:-:S04]  /*25520*/  LOP3.LUT R3, R3, 0x7f, RZ, 0xc0, !PT ;  /* 0x0000007f03037812 */ /* 0x001fc800078ec0ff */
[----:B------:R-:W-:-:S13]  /*25530*/  ISETP.NE.AND P1, PT, R3, RZ, PT ;  /* 0x000000ff0300720c */ /* 0x000fda0003f25270 */
[----:B------:R-:W-:Y:S05]  /*25540*/  @P1 BRA `(.L_x_2115) ;  /* 0x0000004c00641947 */ /* 0x000fea0003800000 */
[----:B------:R-:W0:Y:S01]  /*25550*/  S2R R2, SR_LANEID ;  /* 0x0000000000027919 */ /* 0x000e220000000000 */
[----:B------:R-:W-:Y:S01]  /*25560*/  VOTEU.ANY UR4, UPT, PT ;  /* 0x0000000000047886 */ /* 0x000fe200038e0100 */
[----:B------:R-:W1:Y:S01]  /*25570*/  LDC.64 R4, c[0x0][0xc60] ;  /* 0x00031800ff047b82 */ /* 0x000e620000000a00 */
[----:B------:R-:W0:Y:S02]  /*25580*/  FLO.U32 R0, UR4 ;  /* 0x0000000400007d00 */ /* 0x000e2400080e0000 */
[----:B0-----:R-:W-:-:S06]  /*25590*/  ISETP.EQ.U32.AND P0, PT, R0, R2, PT ;  /* 0x000000020000720c */ /* 0x001fcc0003f02070 */
[----:B------:R-:W1:Y:S07]  /*255a0*/  POPC R2, UR4 ;  /* 0x0000000400027d09 */ /* 0x000e6e0008000000 */
[----:B-1----:R-:W2:Y:S04]  /*255b0*/  @P0 ATOMG.E.ADD.STRONG.GPU PT, R2, desc[UR60][R4.64], R2 ;  /* 0x00000002040209a8 */ /* 0x002ea800081ee1fc */
[----:B--2---:R0:W1:Y:S02]  /*255c0*/  SHFL.IDX PT, R2, R2, R0, 0x1f ;  /* 0x00001f0002027589 */ /* 0x00406400000e0000 */
[----:B0-----:R-:W0:Y:S02]  /*255d0*/  S2R R0, SR_LTMASK ;  /* 0x0000000000007919 */ /* 0x001e240000003900 */
[----:B0-----:R-:W-:-:S06]  /*255e0*/  LOP3.LUT R0, R0, UR4, RZ, 0xc0, !PT ;  /* 0x0000000400007c12 */ /* 0x001fcc000f8ec0ff */
[----:B------:R-:W1:Y:S02]  /*255f0*/  POPC R0, R0 ;  /* 0x0000000000007309 */ /* 0x000e640000000000 */
[----:B-1----:R-:W-:Y:S01]  /*25600*/  IADD3 R16, R2, UR36, R0 ;  /* 0x0000002402107c10 */ /* 0x002fe2000fffe000 */
[----:B------:R-:W-:Y:S06]  /*25610*/  BRA `(.L_x_2115) ;  /* 0x0000004c00307947 */ /* 0x000fec0003800000 */
.L_x_2114:
[----:B------:R-:W2:Y:S01]  /*25620*/  LDL R17, [R1] ;  /* 0x0000000001117983 */ /* 0x000ea20000100800 */
        /* <DEDUP_REMOVED lines=20> */
.L_x_2117:
[----:B------:R-:W-:Y:S05]  /*25770*/  BSYNC B6 ;  /* 0x0000000000067941 */ /* 0x000fea0003800000 */
.L_x_2116:
        /* <DEDUP_REMOVED lines=20> */
.L_x_2120:
        /* <DEDUP_REMOVED lines=15> */
.L_x_2119:
[----:B------:R-:W-:Y:S05]  /*259b0*/  BSYNC B6 ;  /* 0x0000000000067941 */ /* 0x000fea0003800000 */
.L_x_2118:
[----:B------:R-:W-:Y:S01]  /*259c0*/  ULDC.64 UR4, c[0x0][0x9f8] ;  /* 0x00027e0000047ab9 */ /* 0x000fe20000000a00 */
[----:B------:R-:W2:Y:S01]  /*259d0*/  LDL R17, [R1+0x38] ;  /* 0x0000380001117983 */ /* 0x000ea20000100800 */
[----:B------:R-:W-:Y:S01]  /*259e0*/  ISETP.NE.U32.AND P0, PT, RZ, UR4, PT ;  /* 0x00000004ff007c0c */ /* 0x000fe2000bf05070 */
[----:B------:R-:W-:-:S03]  /*259f0*/  IMAD.MOV.U32 R7, RZ, RZ, R19 ;  /* 0x000000ffff077224 */ /* 0x000fc600078e0013 */
[----:B------:R-:W-:Y:S01]  /*25a00*/  ISETP.NE.AND.EX P0, PT, RZ, UR5, PT, P0 ;  /* 0x00000005ff007c0c */ /* 0x000fe2000bf05300 */
[----:B------:R-:W-:-:S12]  /*25a10*/  ULDC.64 UR4, c[0x0][0xa08] ;  /* 0x0002820000047ab9 */ /* 0x000fd80000000a00 */
[----:B------:R-:W0:Y:S02]  /*25a20*/  @P0 LDC.64 R2, c[0x0][0x9f8] ;  /* 0x00027e00ff020b82 */ /* 0x000e240000000a00 */
[----:B0-----:R-:W-:-:S05]  /*25a30*/  @P0 IMAD.WIDE R2, R19, 0x4, R2 ;  /* 0x0000000413020825 */ /* 0x001fca00078e0202 */
[----:B------:R0:W3:Y:S02]  /*25a40*/  @P0 LDG.E R7, desc[UR60][R2.64] ;  /* 0x0000003c02070981 */ /* 0x0000e4000c1e1900 */
[----:B0-----:R-:W0:Y:S02]  /*25a50*/  LDC.64 R2, c[0x0][0x418] ;  /* 0x00010600ff027b82 */ /* 0x001e240000000a00 */
[----:B0-----:R-:W-:Y:S01]  /*25a60*/  LOP3.LUT P0, RZ, R2, UR4, RZ, 0xfc, !PT ;  /* 0x0000000402ff7c12 */ /* 0x001fe2000f80fcff */
[----:B------:R-:W-:-:S03]  /*25a70*/  UMOV UR4, 0xffffffff ;  /* 0xffffffff00047882 */ /* 0x000fc60000000000 */
[----:B------:R-:W-:Y:S01]  /*25a80*/  LOP3.LUT P0, RZ, R3, UR5, RZ, 0xfc, P0 ;  /* 0x0000000503ff7c12 */ /* 0x000fe2000800fcff */
[----:B--2---:R-:W-:Y:S01]  /*25a90*/  VIADD R0, R17, 0xffffffff ;  /* 0xffffffff11007836 */ /* 0x004fe20000000000 */
[----:B---3--:R-:W-:Y:S01]  /*25aa0*/  SHF.R.S32.HI R8, RZ, 0x1f, R7 ;  /* 0x0000001fff087819 */ /* 0x008fe20000011407 */
[----:B------:R0:W-:Y:S01]  /*25ab0*/  STL [R1+0x10], R7 ;  /* 0x0000100701007387 */ /* 0x0001e20000100800 */
[----:B------:R-:W-:-:S03]  /*25ac0*/  SEL R17, R7, RZ, !P0 ;  /* 0x000000ff07117207 */ /* 0x000fc60004000000 */
[----:B------:R0:W-:Y:S01]  /*25ad0*/  STL [R1+0x24], R8 ;  /* 0x0000240801007387 */ /* 0x0001e20000100800 */
[----:B------:R-:W-:Y:S05]  /*25ae0*/  BRA.DIV UR4, `(.L_x_2121) ;  /* 0x0000006e046c7947 */ /* 0x000fea000b800000 */
[----:B------:R-:W1:Y:S02]  /*25af0*/  S2R R4, SR_TID.X ;  /* 0x0000000000047919 */ /* 0x000e640000002100 */
[----:B-1----:R-:W-:-:S04]  /*25b00*/  SHF.R.U32.HI R4, RZ, 0x5, R4 ;  /* 0x00000005ff047819 */ /* 0x002fc80000011604 */
[----:B------:R-:W-:-:S05]  /*25b10*/  LOP3.LUT R4, R4, 0x3, RZ, 0xc0, !PT ;  /* 0x0000000304047812 */ /* 0x000fca00078ec0ff */
[----:B------:R1:W2:Y:S02]  /*25b20*/  SHFL.IDX PT, R14, R4, RZ, 0x1f ;  /* 0x00001fff040e7589 */ /* 0x0002a400000e0000 */
.L_x_2303:
[----:B-1----:R-:W3:Y:S01]  /*25b30*/  LDL.LU R4, [R1+0x4] ;  /* 0x0000040001047983 */ /* 0x002ee20000300800 */
[----:B------:R-:W-:Y:S02]  /*25b40*/  PLOP3.LUT P1, PT, PT, PT, PT, 0x8, 0x0 ;  /* 0x000000000000781c */ /* 0x000fe40003f2e170 */
[----:B--2---:R-:W-:Y:S01]  /*25b50*/  ISETP.NE.AND P0, PT, R14, RZ, PT ;  /* 0x000000ff0e00720c */ /* 0x004fe20003f05270 */
        /* <DEDUP_REMOVED lines=8> */
.L_x_2306:
[----:B------:R-:W-:Y:S05]  /*25be0*/  @!P6 BRA `(.L_x_2122) ;  /* 0x000000040040e947 */ /* 0x000fea0003800000 */
[----:B------:R-:W-:-:S04]  /*25bf0*/  ISETP.NE.U32.AND P0, PT, R2, RZ, PT ;  /* 0x000000ff0200720c */ /* 0x000fc80003f05070 */
[----:B------:R-:W-:-:S13]  /*25c00*/  ISETP.NE.AND.EX P0, PT, R3, RZ, PT, P0 ;  /* 0x000000ff0300720c */ /* 0x000fda0003f05300 */
[----:B------:R-:W-:Y:S05]  /*25c10*/  @!P0 BRA `(.L_x_2124) ;  /* 0x0000000000508947 */ /* 0x000fea0003800000 */
[----:B------:R-:W2:Y:S01]  /*25c20*/  LDC R6, c[0x0][0x43c] ;  /* 0x00010f00ff067b82 */ /* 0x000ea20000000800 */
[----:B------:R-:W-:Y:S01]  /*25c30*/  IMAD.MOV.U32 R9, RZ, RZ, R0 ;  /* 0x000000ffff097224 */ /* 0x000fe200078e0000 */
[----:B------:R-:W-:-:S03]  /*25c40*/  ULDC.64 UR4, c[0x0][0x428] ;  /* 0x00010a0000047ab9 */ /* 0x000fc60000000a00 */
[----:B-1----:R-:W-:Y:S01]  /*25c50*/  IMAD.MOV.U32 R0, RZ, RZ, R9 ;  /* 0x000000ffff007224 */ /* 0x002fe200078e0009 */
[----:B--2---:R-:W-:-:S13]  /*25c60*/  ISETP.NE.AND P0, PT, R6, 0x1, PT ;  /* 0x000000010600780c */ /* 0x004fda0003f05270 */
        /* <DEDUP_REMOVED lines=15> */
.L_x_2124:
[----:B0-----:R-:W3:Y:S04]  /*25d60*/  LDL R7, [R1] ;  /* 0x0000000001077983 */ /* 0x001ee80000100800 */
[----:B-1----:R-:W3:Y:S04]  /*25d70*/  LDL R0, [R1+0x8] ;  /* 0x0000080001007983 */ /* 0x002ee80000100800 */
[----:B--2---:R-:W2:Y:S01]  /*25d80*/  LDL R2, [R1+0x14] ;  /* 0x0000140001027983 */ /* 0x004ea20000100800 */
[----:B---3--:R-:W-:Y:S01]  /*25d90*/  IMAD R0, R0, 0x8, R7 ;  /* 0x0000000800007824 */ /* 0x008fe200078e0207 */
[----:B--2---:R-:W-:-:S04]  /*25da0*/  SHF.L.U32 R2, R2, 0x1f, RZ ;  /* 0x0000001f02027819 */ /* 0x004fc800000006ff */
[----:B------:R-:W0:Y:S02]  /*25db0*/  SYNCS.PHASECHK.TRANS64.TRYWAIT P0, [R0+URZ+0x30840], R2 ;  /* 0x03084002000075a7 */ /* 0x000e24000800017f */
[----:B0-----:R-:W-:Y:S05]  /*25dc0*/  @!P0 BRA `(.L_x_2125) ;  /* 0x0000006c00088947 */ /* 0x001fea0003800000 */
.L_x_2307:
        /* <DEDUP_REMOVED lines=10> */
.L_x_2126:
[----:B------:R-:W2:Y:S04]  /*25e70*/  LDL R5, [R1] ;  /* 0x0000000001057983 */ /* 0x000ea80000100800 */
[----:B------:R-:W2:Y:S04]  /*25e80*/  LDL R4, [R1+0x8] ;  /* 0x0000080001047983 */ /* 0x000ea80000100800 */
[----:B------:R-:W3:Y:S04]  /*25e90*/  LDL R6, [R1+0xc] ;  /* 0x00000c0001067983 */ /* 0x000ee80000100800 */
[----:B01----:R-:W4:Y:S01]  /*25ea0*/  LDL R2, [R1+0x18] ;  /* 0x0000180001027983 */ /* 0x003f220000100800 */
[----:B------:R-:W-:Y:S01]  /*25eb0*/  R2UR UR9, R0 ;  /* 0x00000000000972ca */ /* 0x000fe200000e0000 */
[----:B------:R-:W-:Y:S01]  /*25ec0*/  UIADD3 UR4, UP0, UR38, 0x370, URZ ;  /* 0x0000037026047890 */ /* 0x000fe2000ff1e03f */
[----:B------:R-:W-:-:S02]  /*25ed0*/  R2UR UR12, R18 ;  /* 0x00000000120c72ca */ /* 0x000fc400000e0000 */
[----:B-----5:R-:W-:Y:S02]  /*25ee0*/  R2UR UR13, R17 ;  /* 0x00000000110d72ca */ /* 0x020fe400000e0000 */
[----:B------:R-:W-:-:S07]  /*25ef0*/  PLOP3.LUT P0, PT, PT, PT, PT, 0x80, 0x0 ;  /* 0x000000000000781c */ /* 0x000fce0003f0f070 */
[----:B------:R-:W-:Y:S01]  /*25f00*/  UIADD3 UR9, UR9, 0x30830, URZ ;  /* 0x0003083009097890 */ /* 0x000fe2000fffe03f */
[----:B------:R-:W-:Y:S01]  /*25f10*/  UMOV UR10, URZ ;  /* 0x0000003f000a7c82 */ /* 0x000fe20008000000 */
[----:B------:R-:W-:Y:S01]  /*25f20*/  UMOV UR6, 0x0 ;  /* 0x0000000000067882 */ /* 0x000fe20000000000 */
[----:B------:R-:W-:Y:S01]  /*25f30*/  UMOV UR7, 0x14f00000 ;  /* 0x14f0000000077882 */ /* 0x000fe20000000000 */
[----:B------:R-:W-:Y:S01]  /*25f40*/  UMOV UR17, 0x40 ;  /* 0x0000004000117882 */ /* 0x000fe20000000000 */
[----:B------:R-:W-:-:S04]  /*25f50*/  LOP3.LUT R3, R3, 0xfffffffb, RZ, 0xc0, !PT ;  /* 0xfffffffb03037812 */ /* 0x000fc800078ec0ff */
[----:B------:R-:W-:-:S05]  /*25f60*/  @P0 LOP3.LUT R3, R3, 0x4, RZ, 0xfc, !PT ;  /* 0x0000000403030812 */ /* 0x000fca00078efcff */
[----:B------:R0:W-:Y:S01]  /*25f70*/  STL [R1+0x4], R3 ;  /* 0x0000040301007387 */ /* 0x0001e20000100800 */
[----:B--2---:R-:W-:Y:S01]  /*25f80*/  IMAD R0, R4, 0x8000, R5 ;  /* 0x0000800004007824 */ /* 0x004fe200078e0205 */
[----:B---3--:R-:W-:-:S04]  /*25f90*/  R2UR UR11, R6 ;  /* 0x00000000060b72ca */ /* 0x008fc800000e0000 */
[----:B------:R-:W-:Y:S02]  /*25fa0*/  R2UR UR14, R0 ;  /* 0x00000000000e72ca */ /* 0x000fe400000e0000 */
[----:B----4-:R-:W-:-:S11]  /*25fb0*/  R2UR UR5, R2 ;  /* 0x00000000020572ca */ /* 0x010fd600000e0000 */
[----:B------:R-:W-:Y:S02]  /*25fc0*/  UIADD3 UR8, UR14, 0x20400, URZ ;  /* 0x000204000e087890 */ /* 0x000fe4000fffe03f */
[----:B------:R-:W-:Y:S02]  /*25fd0*/  ULEA UR11, UR11, UR5, 0x6 ;  /* 0x000000050b0b7291 */ /* 0x000fe4000f8e303f */
[----:B------:R-:W-:Y:S02]  /*25fe0*/  UIADD3.X UR5, URZ, UR39, URZ, UP0, !UPT ;  /* 0x000000273f057290 */ /* 0x000fe400087fe43f */
[----:B------:R-:W-:Y:S02]  /*25ff0*/  UIADD3 UR15, UR14, 0x22400, URZ ;  /* 0x000224000e0f7890 */ /* 0x000fe4000fffe03f */
[----:B------:R-:W-:Y:S02]  /*26000*/  UIADD3 UR16, UR14, 0x24400, URZ ;  /* 0x000244000e107890 */ /* 0x000fe4000fffe03f */
[----:B------:R-:W-:-:S03]  /*26010*/  UIADD3 UR14, UR14, 0x26400, URZ ;  /* 0x000264000e0e7890 */ /* 0x000fc6000fffe03f */
[----:B------:R1:W-:Y:S02]  /*26020*/  UTMALDG.4D [UR8], [UR4], desc[UR6] ;  /* 0x00000608040075b4 */ /* 0x0003e40008019000 */
[----:B-1----:R-:W-:Y:S01]  /*26030*/  UMOV UR8, UR15 ;  /* 0x0000000f00087c82 */ /* 0x002fe20008000000 */
[----:B------:R-:W-:Y:S01]  /*26040*/  UMOV UR10, UR17 ;  /* 0x00000011000a7c82 */ /* 0x000fe20008000000 */
[----:B------:R-:W-:Y:S01]  /*26050*/  UMOV UR15, 0x80 ;  /* 0x00000080000f7882 */ /* 0x000fe20000000000 */
        /* <DEDUP_REMOVED lines=8> */
[----:B0-----:R-:W-:Y:S01]  /*260e0*/  NOP ;  /* 0x0000000000007918 */ /* 0x001fe20000000000 */
.L_x_2122:
[----:B-1----:R-:W2:Y:S04]  /*260f0*/  LDL R4, [R1] ;  /* 0x0000000001047983 */ /* 0x002ea80000100800 */
[----:B------:R-:W3:Y:S01]  /*26100*/  LDL.LU R3, [R1+0x44] ;  /* 0x0000440001037983 */ /* 0x000ee20000300800 */
[----:B------:R-:W-:Y:S05]  /*26110*/  WARPSYNC.ALL ;  /* 0x0000000000007948 */ /* 0x000fea0003800000 */
[----:B------:R-:W-:Y:S01]  /*26120*/  ULDC.64 UR4, c[0x0][0x298] ;  /* 0x0000a60000047ab9 */ /* 0x000fe20000000a00 */
[----:B------:R-:W-:Y:S01]  /*26130*/  BSSY B6, `(.L_x_2127) ;  /* 0x000001c000067945 */ /* 0x000fe20003800000 */
[----:B------:R-:W-:Y:S01]  /*26140*/  BAR.SYNC.DEFER_BLOCKING 0x8, 0x180 ;  /* 0x0206000000007b1d */ /* 0x000fe20000010000 */
[----:B---3--:R-:W-:-:S05]  /*26150*/  SHF.R.S32.HI R0, RZ, 0x1f, R3 ;  /* 0x0000001fff007819 */ /* 0x008fca0000011403 */
[----:B------:R-:W-:Y:S02]  /*26160*/  IMAD R2, R0, UR4, RZ ;  /* 0x0000000400027c24 */ /* 0x000fe4000f8e02ff */
[----:B--2---:R-:W-:Y:S02]  /*26170*/  VIADD R0, R4, 0x10400 ;  /* 0x0001040004007836 */ /* 0x004fe40000000000 */
[C---:B------:R-:W-:Y:S02]  /*26180*/  IMAD R2, R3.reuse, UR5, R2 ;  /* 0x0000000503027c24 */ /* 0x040fe4000f8e0202 */
[----:B------:R-:W-:Y:S01]  /*26190*/  IMAD.WIDE.U32 R4, R3, UR4, RZ ;  /* 0x0000000403047c25 */ /* 0x000fe2000f8e00ff */
[----:B------:R-:W-:-:S03]  /*261a0*/  LOP3.LUT P0, RZ, R0, 0x3ff, RZ, 0xc0, !PT ;  /* 0x000003ff00ff7812 */ /* 0x000fc6000780c0ff */
[----:B------:R-:W-:Y:S01]  /*261b0*/  IMAD.IADD R0, R5, 0x1, R2 ;  /* 0x0000000105007824 */ /* 0x000fe200078e0202 */
[----:B------:R1:W-:Y:S04]  /*261c0*/  STL.64 [R1+0x48], R4 ;  /* 0x0000480401007387 */ /* 0x0003e80000100a00 */
[----:B------:R1:W-:Y:S05]  /*261d0*/  STL [R1+0x44], R0 ;  /* 0x0000440001007387 */ /* 0x0003ea0000100800 */
        /* <DEDUP_REMOVED lines=17> */
.L_x_2128:
[----:B------:R-:W-:Y:S05]  /*262f0*/  BSYNC B6 ;  /* 0x0000000000067941 */ /* 0x000fea0003800000 */
.L_x_2127:
[----:B-1----:R-:W2:Y:S01]  /*26300*/  LDL.LU R0, [R1+0x44] ;  /* 0x0000440001007983 */ /* 0x002ea20000300800 */
[----:B0-----:R-:W0:Y:S01]  /*26310*/  LDC R7, c[0x0][0x448] ;  /* 0x00011200ff077b82 */ /* 0x001e220000000800 */
[----:B------:R-:W-:Y:S02]  /*26320*/  ULDC.64 UR4, c[0x0][0x2d8] ;  /* 0x0000b60000047ab9 */ /* 0x000fe40000000a00 */
[----:B------:R-:W2:Y:S04]  /*26330*/  LDL.LU.64 R2, [R1+0x48] ;  /* 0x0000480001027983 */ /* 0x000ea80000300a00 */
[----:B------:R-:W3:Y:S01]  /*26340*/  LDL R11, [R1+0x34] ;  /* 0x00003400010b7983 */ /* 0x000ee20000100800 */
[----:B------:R-:W1:Y:S01]  /*26350*/  S2R R5, SR_TID.X ;  /* 0x0000000000057919 */ /* 0x000e620000002100 */
[----:B------:R-:W4:Y:S01]  /*26360*/  S2R R8, SR_TID.X ;  /* 0x0000000000087919 */ /* 0x000f220000002100 */
[----:B-1----:R-:W-:-:S04]  /*26370*/  LOP3.LUT R5, R5, 0x7f, RZ, 0xc0, !PT ;  /* 0x0000007f05057812 */ /* 0x002fc800078ec0ff */
[----:B------:R-:W-:Y:S01]  /*26380*/  SHF.R.U32.HI R5, RZ, 0x3, R5 ;  /* 0x00000003ff057819 */ /* 0x000fe20000011605 */
[----:B----4-:R-:W-:-:S05]  /*26390*/  IMAD.SHL.U32 R8, R8, 0x10, RZ ;  /* 0x0000001008087824 */ /* 0x010fca00078e00ff */
[----:B------:R-:W-:Y:S01]  /*263a0*/  LOP3.LUT R8, R5, 0x70, R8, 0xf8, !PT ;  /* 0x0000007005087812 */ /* 0x000fe200078ef808 */
[----:B------:R-:W1:Y:S01]  /*263b0*/  S2R R9, SR_TID.X ;  /* 0x0000000000097919 */ /* 0x000e620000002100 */
[----:B------:R-:W4:Y:S01]  /*263c0*/  S2R R10, SR_TID.X ;  /* 0x00000000000a7919 */ /* 0x000f220000002100 */
[----:B-1----:R-:W-:-:S05]  /*263d0*/  IMAD.SHL.U32 R9, R9, 0x8, RZ ;  /* 0x0000000809097824 */ /* 0x002fca00078e00ff */
[----:B------:R-:W-:-:S04]  /*263e0*/  LOP3.LUT R9, R9, 0x38, RZ, 0xc0, !PT ;  /* 0x0000003809097812 */ /* 0x000fc800078ec0ff */
[C---:B------:R-:W-:Y:S02]  /*263f0*/  LOP3.LUT R13, R9.reuse, 0x40, RZ, 0xfc, !PT ;  /* 0x00000040090d7812 */ /* 0x040fe400078efcff */
[C---:B------:R-:W-:Y:S02]  /*26400*/  LOP3.LUT R12, R9.reuse, 0x80, RZ, 0xfc, !PT ;  /* 0x00000080090c7812 */ /* 0x040fe400078efcff */
[----:B------:R-:W-:Y:S02]  /*26410*/  LOP3.LUT R9, R9, 0xc0, RZ, 0xfc, !PT ;  /* 0x000000c009097812 */ /* 0x000fe400078efcff */
[----:B----4-:R-:W-:-:S04]  /*26420*/  LOP3.LUT R10, R10, 0x7f, RZ, 0xc0, !PT ;  /* 0x0000007f0a0a7812 */ /* 0x010fc800078ec0ff */
[----:B------:R-:W-:Y:S01]  /*26430*/  SHF.R.U32.HI R10, RZ, 0x3, R10 ;  /* 0x00000003ff0a7819 */ /* 0x000fe2000001160a */
[----:B--2---:R-:W-:Y:S01]  /*26440*/  IMAD.MOV.U32 R3, RZ, RZ, R0 ;  /* 0x000000ffff037224 */ /* 0x004fe200078e0000 */
[----:B------:R-:W-:-:S05]  /*26450*/  SHF.R.S32.HI R0, RZ, 0x1f, R18 ;  /* 0x0000001fff007819 */ /* 0x000fca0000011412 */
[----:B------:R-:W-:Y:S02]  /*26460*/  IMAD R0, R0, UR4, RZ ;  /* 0x0000000400007c24 */ /* 0x000fe4000f8e02ff */
[----:B------:R-:W-:-:S04]  /*26470*/  IMAD.WIDE.U32 R2, R18, UR4, R2 ;  /* 0x0000000412027c25 */ /* 0x000fc8000f8e0002 */
[----:B------:R-:W-:Y:S01]  /*26480*/  IMAD R0, R18, UR5, R0 ;  /* 0x0000000512007c24 */ /* 0x000fe2000f8e0200 */
[----:B------:R-:W-:Y:S02]  /*26490*/  ULDC.64 UR4, c[0x0][0xa00] ;  /* 0x0002800000047ab9 */ /* 0x000fe40000000a00 */
[----:B------:R-:W-:Y:S01]  /*264a0*/  ISETP.NE.U32.AND P0, PT, RZ, UR4, PT ;  /* 0x00000004ff007c0c */ /* 0x000fe2000bf05070 */
[----:B------:R-:W-:Y:S01]  /*264b0*/  IMAD.IADD R3, R3, 0x1, R0 ;  /* 0x0000000103037824 */ /* 0x000fe200078e0200 */
[----:B------:R-:W-:Y:S02]  /*264c0*/  SHF.R.S32.HI R0, RZ, 0x1f, R19 ;  /* 0x0000001fff007819 */ /* 0x000fe40000011413 */
        /* <DEDUP_REMOVED lines=11> */
[----:B---3--:R-:W-:Y:S02]  /*26580*/  IMAD.IADD R4, R8, 0x1, R11 ;  /* 0x0000000108047824 */ /* 0x008fe400078e020b */
[----:B------:R-:W-:Y:S02]  /*26590*/  IMAD.IADD R3, R3, 0x1, R0 ;  /* 0x0000000103037824 */ /* 0x000fe400078e0200 */
[----:B0-----:R-:W-:-:S04]  /*265a0*/  @P0 IMAD.HI.U32 R5, R4, R5, RZ ;  /* 0x0000000504050227 */ /* 0x001fc800078e00ff */
[----:B------:R-:W-:Y:S01]  /*265b0*/  IMAD.MOV.U32 R0, RZ, RZ, R4 ;  /* 0x000000ffff007224 */ /* 0x000fe200078e0004 */
[----:B-1----:R-:W-:Y:S01]  /*265c0*/  @P0 SHF.R.U32.HI R0, RZ, R6, R5 ;  /* 0x00000006ff000219 */ /* 0x002fe20000011605 */
[----:B------:R-:W0:Y:S04]  /*265d0*/  S2R R8, SR_TID.X ;  /* 0x0000000000087919 */ /* 0x000e280000002100 */
        /* <DEDUP_REMOVED lines=8> */
[----:B------:R-:W-:-:S05]  /*26660*/  SHF.R.S32.HI R0, RZ, 0x1f, R4 ;  /* 0x0000001fff007819 */ /* 0x000fca0000011404 */
[----:B------:R-:W-:Y:S02]  /*26670*/  IMAD R0, R0, UR4, RZ ;  /* 0x0000000400007c24 */ /* 0x000fe4000f8e02ff */
[----:B------:R-:W-:-:S04]  /*26680*/  IMAD.WIDE.U32 R2, R4, UR4, R2 ;  /* 0x0000000404027c25 */ /* 0x000fc8000f8e0002 */
[----:B------:R-:W-:Y:S01]  /*26690*/  IMAD R4, R4, UR5, R0 ;  /* 0x0000000504047c24 */ /* 0x000fe2000f8e0200 */
[----:B------:R-:W-:Y:S01]  /*266a0*/  ULDC.64 UR4, c[0x0][0x280] ;  /* 0x0000a00000047ab9 */ /* 0x000fe20000000a00 */
[----:B0-----:R-:W-:Y:S02]  /*266b0*/  IMAD.SHL.U32 R8, R8, 0x8, RZ ;  /* 0x0000000808087824 */ /* 0x001fe400078e00ff */
[----:B------:R-:W-:Y:S01]  /*266c0*/  IMAD.IADD R3, R3, 0x1, R4 ;  /* 0x0000000103037824 */ /* 0x000fe200078e0204 */
[----:B------:R-:W-:Y:S01]  /*266d0*/  LEA R4, P0, R2, UR4, 0x1 ;  /* 0x0000000402047c11 */ /* 0x000fe2000f8008ff */
[----:B------:R-:W-:Y:S01]  /*266e0*/  ULDC UR4, c[0x0][0x2b8] ;  /* 0x0000ae0000047ab9 */ /* 0x000fe20000000800 */
[----:B------:R-:W-:Y:S02]  /*266f0*/  LOP3.LUT R8, R8, 0x38, RZ, 0xc0, !PT ;  /* 0x0000003808087812 */ /* 0x000fe400078ec0ff */
[----:B------:R-:W-:Y:S01]  /*26700*/  LEA.HI.X R3, R2, UR5, R3, 0x1, P0 ;  /* 0x0000000502037c11 */ /* 0x000fe200080f0c03 */
[----:B------:R-:W-:Y:S01]  /*26710*/  UMOV UR5, 0xffffffff ;  /* 0xffffffff00057882 */ /* 0x000fe20000000000 */
[----:B------:R-:W-:-:S02]  /*26720*/  ISETP.GE.AND P4, PT, R8, UR4, PT ;  /* 0x0000000408007c0c */ /* 0x000fc4000bf86270 */
[----:B------:R-:W-:Y:S02]  /*26730*/  ISETP.GE.AND P3, PT, R13, UR4, PT ;  /* 0x000000040d007c0c */ /* 0x000fe4000bf66270 */
[----:B------:R-:W-:Y:S02]  /*26740*/  ISETP.GE.AND P0, PT, R12, UR4, PT ;  /* 0x000000040c007c0c */ /* 0x000fe4000bf06270 */
[----:B------:R-:W-:Y:S01]  /*26750*/  ISETP.GE.AND P1, PT, R9, UR4, PT ;  /* 0x0000000409007c0c */ /* 0x000fe2000bf26270 */
[----:B------:R-:W-:-:S12]  /*26760*/  BRA.DIV UR5, `(.L_x_2129) ;  /* 0x0000006205b47947 */ /* 0x000fd8000b800000 */
[----:B------:R-:W2:Y:S04]  /*26770*/  LDL.LU R6, [R1+0x3c] ;  /* 0x00003c0001067983 */ /* 0x000ea80000300800 */
[----:B------:R-:W3:Y:S04]  /*26780*/  LDL.LU R11, [R1+0x34] ;  /* 0x00003400010b7983 */ /* 0x000ee80000300800 */
[----:B------:R-:W4:Y:S04]  /*26790*/  LDL R9, [R1+0x28] ;  /* 0x0000280001097983 */ /* 0x000f280000100800 */
[----:B------:R-:W-:Y:S01]  /*267a0*/  SHFL.IDX PT, R5, R4, 0x1, 0x181f ;  /* 0x00381f0004057f89 */ /* 0x000fe200000e0000 */
[----:B--2---:R-:W-:-:S03]  /*267b0*/  IMAD R2, R6, R7, RZ ;  /* 0x0000000706027224 */ /* 0x004fc600078e02ff */
[----:B------:R-:W0:Y:S01]  /*267c0*/  SHFL.IDX PT, R7, R4, RZ, 0x181f ;  /* 0x00181fff04077589 */ /* 0x000e2200000e0000 */
[----:B---3--:R-:W-:-:S03]  /*267d0*/  IMAD.IADD R0, R10, 0x1, R11 ;  /* 0x000000010a007824 */ /* 0x008fc600078e020b */
[----:B------:R-:W1:Y:S02]  /*267e0*/  SHFL.IDX PT, R6, R3, RZ, 0x181f ;  /* 0x00181fff03067589 */ /* 0x000e6400000e0000 */
[----:B------:R-:W-:-:S13]  /*267f0*/  ISETP.GE.AND P2, PT, R0, R2, PT ;  /* 0x000000020000720c */ /* 0x000fda0003f46270 */
[----:B0-----:R-:W-:-:S05]  /*26800*/  @!P2 LEA R7, P5, R8, R7, 0x1 ;  /* 0x000000070807a211 */ /* 0x001fca00078a08ff */
[----:B-1----:R-:W-:-:S05]  /*26810*/  @!P2 IMAD.X R6, RZ, RZ, R6, P5 ;  /* 0x000000ffff06a224 */ /* 0x002fca00028e0606 */
[----:B------:R-:W-:-:S04]  /*26820*/  @!P2 LOP3.LUT R7, R7, R6, RZ, 0x3c, !PT ;  /* 0x000000060707a212 */ /* 0x000fc800078e3cff */
[----:B------:R-:W-:-:S04]  /*26830*/  @!P2 LOP3.LUT R6, R7, R6, RZ, 0x3c, !PT ;  /* 0x000000060706a212 */ /* 0x000fc800078e3cff */
[----:B------:R-:W-:-:S05]  /*26840*/  @!P2 LOP3.LUT R7, R7, R6, RZ, 0x3c, !PT ;  /* 0x000000060707a212 */ /* 0x000fca00078e3cff */
[----:B----4-:R-:W-:Y:S04]  /*26850*/  @!P2 LDGSTS.E.BYPASS.LTC128B.128 [R9+0x10400], desc[UR60][R6.64], !P4 ;  /* 0x104000000609afae */ /* 0x010fe8000e101d7c */
        /* <DEDUP_REMOVED lines=70> */
[----:B------:R1:W2:Y:S04]  /*26cc0*/  SHFL.IDX PT, R5, R3, 0x7, 0x181f ;  /* 0x00f81f0003057f89 */ /* 0x0002a800000e0000 */
[----:B------:R1:W-:Y:S04]  /*26cd0*/  @!P2 LDGSTS.E.BYPASS.LTC128B.128 [R9+0x13400], desc[UR60][R6.64], !P4 ;  /* 0x134000000609afae */ /* 0x0003e8000e101d7c */
[----:B------:R1:W-:Y:S04]  /*26ce0*/  @!P2 LDGSTS.E.BYPASS.LTC128B.128 [R9+0x17400], desc[UR60][R6.64+0x80], !P3 ;  /* 0x174000800609afae */ /* 0x0003e8000d901d7c */
[----:B------:R1:W-:Y:S04]  /*26cf0*/  @!P2 LDGSTS.E.BYPASS.LTC128B.128 [R9+0x1b400], desc[UR60][R6.64+0x100], !P0 ;  /* 0x1b4001000609afae */ /* 0x0003e8000c101d7c */
[----:B------:R1:W-:Y:S04]  /*26d00*/  @!P2 LDGSTS.E.BYPASS.LTC128B.128 [R9+0x1f400], desc[UR60][R6.64+0x180], !P1 ;  /* 0x1f4001800609afae */ /* 0x0003e8000c901d7c */
[----:B------:R1:W3:Y:S02]  /*26d10*/  SHFL.IDX PT, R3, R4, 0x7, 0x181f ;  /* 0x00f81f0004037f89 */ /* 0x0002e400000e0000 */
.L_x_2324:
[----:B------:R-:W-:Y:S01]  /*26d20*/  VIADD R0, R0, 0x70 ;  /* 0x0000007000007836 */ /* 0x000fe20000000000 */
[----:B------:R-:W-:Y:S04]  /*26d30*/  BSSY B0, `(.L_x_2130) ;  /* 0x000000d000007945 */ /* 0x000fe80003800000 */
[----:B------:R-:W-:-:S13]  /*26d40*/  ISETP.GE.AND P2, PT, R0, R2, PT ;  /* 0x000000020000720c */ /* 0x000fda0003f46270 */
[----:B------:R-:W-:Y:S05]  /*26d50*/  @P2 BRA `(.L_x_2131) ;  /* 0x0000000000282947 */ /* 0x000fea0003800000 */
[----:B-1----:R-:W4:Y:S01]  /*26d60*/  LDL R4, [R1+0x28] ;  /* 0x0000280001047983 */ /* 0x002f220000100800 */
[----:B---3--:R-:W-:-:S05]  /*26d70*/  LEA R2, P2, R8, R3, 0x1 ;  /* 0x0000000308027211 */ /* 0x008fca00078408ff */
[----:B--2---:R-:W-:-:S05]  /*26d80*/  IMAD.X R3, RZ, RZ, R5, P2 ;  /* 0x000000ffff037224 */ /* 0x004fca00010e0605 */
[----:B------:R-:W-:Y:S01]  /*26d90*/  @!PT LDS RZ, [RZ] ;  /* 0x00000000fffff984 */ /* 0x000fe20000000800 */
[----:B------:R-:W-:Y:S01]  /*26da0*/  @!PT LDS RZ, [RZ] ;  /* 0x00000000fffff984 */ /* 0x000fe20000000800 */
[----:B------:R-:W-:Y:S01]  /*26db0*/  @!PT LDS RZ, [RZ] ;  /* 0x00000000fffff984 */ /* 0x000fe20000000800 */
[----:B----4-:R4:W-:Y:S04]  /*26dc0*/  LDGSTS.E.BYPASS.LTC128B.128 [R4+0x13c00], desc[UR60][R2.64], !P4 ;  /* 0x13c0000002047fae */ /* 0x0109e8000e101d7c */
[----:B------:R4:W-:Y:S04]  /*26dd0*/  LDGSTS.E.BYPASS.LTC128B.128 [R4+0x17c00], desc[UR60][R2.64+0x80], !P3 ;  /* 0x17c0008002047fae */ /* 0x0009e8000d901d7c */
[----:B------:R4:W-:Y:S04]  /*26de0*/  LDGSTS.E.BYPASS.LTC128B.128 [R4+0x1bc00], desc[UR60][R2.64+0x100], !P0 ;  /* 0x1bc0010002047fae */ /* 0x0009e8000c101d7c */
[----:B------:R4:W-:Y:S02]  /*26df0*/  LDGSTS.E.BYPASS.LTC128B.128 [R4+0x1fc00], desc[UR60][R2.64+0x180], !P1 ;  /* 0x1fc0018002047fae */ /* 0x0009e4000c901d7c */
.L_x_2131:
[----:B------:R-:W-:Y:S05]  /*26e00*/  BSYNC B0 ;  /* 0x0000000000007941 */ /* 0x000fea0003800000 */
.L_x_2130:
[----:B------:R0:W5:Y:S01]  /*26e10*/  LDL R8, [R1] ;  /* 0x0000000001087983 */ /* 0x0001620000100800 */
[----:B------:R-:W-:Y:S01]  /*26e20*/  PLOP3.LUT P0, PT, PT, PT, PT, 0x80, 0x0 ;  /* 0x000000000000781c */ /* 0x000fe20003f0f070 */
[----:B------:R-:W-:-:S12]  /*26e30*/  NOP ;  /* 0x0000000000007918 */ /* 0x000fd80000000000 */
.L_x_2132:
[----:B----4-:R-:W4:Y:S01]  /*26e40*/  LDL R2, [R1] ;  /* 0x0000000001027983 */ /* 0x010f220000100800 */
[----:B------:R-:W-:Y:S02]  /*26e50*/  PLOP3.LUT P1, PT, P1, P0, PT, 0xa2, 0x0 ;  /* 0x000000000000781c */ /* 0x000fe40000f21472 */
[----:B----4-:R-:W-:-:S08]  /*26e60*/  @P0 R2UR P1, UR4, R2 ;  /* 0x00000000020402ca */ /* 0x010fd00000020000 */
[----:B------:R-:W-:-:S05]  /*26e70*/  @P0 PLOP3.LUT P0, PT, P1, PT, PT, 0x80, 0x0 ;  /* 0x000000000000081c */ /* 0x000fca0000f0f070 */
[----:B------:R-:W-:Y:S01]  /*26e80*/  @!P1 SYNCS.ARRIVE.TRANS64.RED.A0T1 RZ, [UR4+0x30800], RZ ;  /* 0x030800ffffff99a7 */ /* 0x000fe20008200404 */
[----:B------:R-:W-:Y:S07]  /*26e90*/  @!P1 ARRIVES.LDGSTSBAR.64.TRANSCNT [UR4+0x30800] ;  /* 0x03080000ff0099b0 */ /* 0x000fee0008000a84 */
[----:B------:R-:W-:Y:S05]  /*26ea0*/  @P0 BRA.U.ANY `(.L_x_2132) ;  /* 0xfffffffd00e40947 */ /* 0x000fea000393ffff */
[----:B-1-3--:R-:W3:Y:S02]  /*26eb0*/  LDL.LU R3, [R1+0x54] ;  /* 0x0000540001037983 */ /* 0x00aee40000300800 */
[----:B---3--:R-:W-:-:S05]  /*26ec0*/  VIADD R3, R3, 0x1 ;  /* 0x0000000103037836 */ /* 0x008fca0000000000 */
        /* <DEDUP_REMOVED lines=8> */
[----:B------:R-:W3:Y:S03]  /*26f50*/  SYNCS.PHASECHK.TRANS64.TRYWAIT P0, [R2+URZ+0x30820], R0 ;  /* 0x03082000020075a7 */ /* 0x000ee6000800017f */
[----:B-1-3--:R-:W-:Y:S05]  /*26f60*/  @!P0 BRA `(.L_x_2134) ;  /* 0x0000006400ac8947 */ /* 0x00afea0003800000 */
.L_x_2325:
[----:B------:R-:W-:Y:S05]  /*26f70*/  BSYNC B0 ;  /* 0x0000000000007941 */ /* 0x000fea0003800000 */
.L_x_2133:
[----:B------:R-:W3:Y:S04]  /*26f80*/  LDL R3, [R1+0x38] ;  /* 0x0000380001037983 */ /* 0x000ee80000100800 */
[----:B-1----:R-:W4:Y:S01]  /*26f90*/  LDL R2, [R1+0x30] ;  /* 0x0000300001027983 */ /* 0x002f220000100800 */
[----:B------:R-:W-:Y:S01]  /*26fa0*/  BSSY B0, `(.L_x_2135) ;  /* 0x00002b5000007945 */ /* 0x000fe20003800000 */
[----:B---3--:R-:W-:-:S05]  /*26fb0*/  VIADD R0, R3, 0xfffffffe ;  /* 0xfffffffe03007836 */ /* 0x008fca0000000000 */
[----:B----4-:R-:W-:-:S13]  /*26fc0*/  ISETP.GE.AND P0, PT, R0, R2, PT ;  /* 0x000000020000720c */ /* 0x010fda0003f06270 */
[----:B------:R-:W-:Y:S05]  /*26fd0*/  @!P0 BRA `(.L_x_2136) ;  /* 0x0000002800c48947 */ /* 0x000fea0003800000 */
[----:B-----5:R-:W-:Y:S01]  /*26fe0*/  IMAD.MOV R8, RZ, RZ, -R3 ;  /* 0x000000ffff087224 */ /* 0x020fe200078e0a03 */
[----:B------:R-:W-:Y:S01]  /*26ff0*/  LOP3.LUT R2, RZ, R2, RZ, 0x33, !PT ;  /* 0x00000002ff027212 */ /* 0x000fe200078e33ff */
[----:B------:R-:W-:Y:S03]  /*27000*/  BSSY B2, `(.L_x_2137) ;  /* 0x00000e8000027945 */ /* 0x000fe60003800000 */
[----:B------:R-:W-:-:S05]  /*27010*/  VIADDMNMX R8, R8, 0x1, R2, !PT ;  /* 0x0000000108087846 */ /* 0x000fca0007800102 */
[----:B------:R-:W-:-:S05]  /*27020*/  IMAD.IADD R2, R3, 0x1, R8 ;  /* 0x0000000103027824 */ /* 0x000fca00078e0208 */
[----:B------:R-:W-:-:S04]  /*27030*/  LOP3.LUT R2, R2, 0x1, RZ, 0xc0, !PT ;  /* 0x0000000102027812 */ /* 0x000fc800078ec0ff */
[----:B------:R-:W-:-:S13]  /*27040*/  ISETP.NE.U32.AND P0, PT, R2, 0x1, PT ;  /* 0x000000010200780c */ /* 0x000fda0003f05070 */
[----:B------:R-:W-:Y:S05]  /*27050*/  @P0 BRA `(.L_x_2138) ;  /* 0x0000000c00880947 */ /* 0x000fea0003800000 */
[----:B--2---:R-:W2:Y:S04]  /*27060*/  LDL R5, [R1+0x4] ;  /* 0x0000040001057983 */ /* 0x004ea80000100800 */
[----:B------:R-:W0:Y:S04]  /*27070*/  LDL R4, [R1+0x8] ;  /* 0x0000080001047983 */ /* 0x000e280000100800 */
[----:B------:R-:W3:Y:S01]  /*27080*/  LDL R3, [R1+0x14] ;  /* 0x0000140001037983 */ /* 0x000ee20000100800 */
[----:B------:R-:W-:Y:S01]  /*27090*/  BSSY B1, `(.L_x_2139) ;  /* 0x00000da000017945 */ /* 0x000fe20003800000 */
[----:B--2---:R-:W-:Y:S01]  /*270a0*/  LOP3.LUT P1, RZ, R5, 0x4, RZ, 0xc0, !PT ;  /* 0x0000000405ff7812 */ /* 0x004fe2000782c0ff */
[----:B0-----:R-:W-:-:S05]  /*270b0*/  VIADD R7, R4, 0x1 ;  /* 0x0000000104077836 */ /* 0x001fca0000000000 */
[----:B------:R-:W-:-:S04]  /*270c0*/  ISETP.NE.AND P0, PT, R7, 0x2, PT ;  /* 0x000000020700780c */ /* 0x000fc80003f05270 */
[----:B------:R-:W-:Y:S02]  /*270d0*/  SEL R9, RZ, 0x1, P0 ;  /* 0x00000001ff097807 */ /* 0x000fe40000000000 */
[----:B------:R-:W-:Y:S02]  /*270e0*/  SEL R7, R7, RZ, P0 ;  /* 0x000000ff07077207 */ /* 0x000fe40000000000 */
[----:B---3--:R-:W-:Y:S01]  /*270f0*/  LOP3.LUT R9, R3, R9, RZ, 0x3c, !PT ;  /* 0x0000000903097212 */ /* 0x008fe200078e3cff */
        /* <DEDUP_REMOVED lines=25> */
.L_x_2141:
[----:B------:R-:W2:Y:S01]  /*27290*/  LDL R2, [R1] ;  /* 0x0000000001027983 */ /* 0x000ea20000100800 */
[----:B------:R-:W-:Y:S01]  /*272a0*/  BSSY B3, `(.L_x_2142) ;  /* 0x0000005000037945 */ /* 0x000fe20003800000 */
[----:B--2---:R-:W-:Y:S01]  /*272b0*/  IMAD R3, R7, 0x8, R2 ;  /* 0x0000000807037824 */ /* 0x004fe200078e0202 */
[----:B------:R-:W-:-:S04]  /*272c0*/  SHF.L.U32 R2, R9, 0x1f, RZ ;  /* 0x0000001f09027819 */ /* 0x000fc800000006ff */
[----:B------:R-:W1:Y:S02]  /*272d0*/  SYNCS.PHASECHK.TRANS64.TRYWAIT P0, [R3+URZ+0x30840], R2 ;  /* 0x03084002030075a7 */ /* 0x000e64000800017f */
[----:B-1----:R-:W-:Y:S05]  /*272e0*/  @!P0 BRA `(.L_x_2143) ;  /* 0x0000006000e48947 */ /* 0x002fea0003800000 */
.L_x_2326:
[----:B------:R-:W-:Y:S05]  /*272f0*/  BSYNC B3 ;  /* 0x0000000000037941 */ /* 0x000fea0003800000 */
.L_x_2142:
[----:B0-----:R-:W0:Y:S01]  /*27300*/  S2R R5, SR_TID.X ;  /* 0x0000000000057919 */ /* 0x001e220000002100 */
[----:B------:R-:W-:Y:S01]  /*27310*/  BSSY B3, `(.L_x_2144) ;  /* 0x000000a000037945 */ /* 0x000fe20003800000 */
[----:B0-----:R-:W-:-:S04]  /*27320*/  LOP3.LUT R5, R5, 0x7f, RZ, 0xc0, !PT ;  /* 0x0000007f05057812 */ /* 0x001fc800078ec0ff */
[----:B------:R-:W-:-:S13]  /*27330*/  ISETP.NE.AND P0, PT, R5, RZ, PT ;  /* 0x000000ff0500720c */ /* 0x000fda0003f05270 */
[----:B------:R-:W-:Y:S05]  /*27340*/  @P0 BRA `(.L_x_2145) ;  /* 0x0000000000180947 */ /* 0x000fea0003800000 */
[----:B------:R-:W2:Y:S01]  /*27350*/  LDL R5, [R1+0x4] ;  /* 0x0000040001057983 */ /* 0x000ea20000100800 */
[----:B-1----:R-:W-:-:S04]  /*27360*/  IMAD.MOV.U32 R2, RZ, RZ, 0x8000 ;  /* 0x00008000ff027424 */ /* 0x002fc800078e00ff */
[----:B------:R0:W-:Y:S01]  /*27370*/  SYNCS.ARRIVE.TRANS64 RZ, [R3+URZ+0x30830], R2 ;  /* 0x0308300203ff79a7 */ /* 0x0001e2000800003f */
[----:B--2---:R-:W-:-:S13]  /*27380*/  LOP3.LUT P1, RZ, R5, 0x1, RZ, 0xc0, !PT ;  /* 0x0000000105ff7812 */ /* 0x004fda000782c0ff */
[----:B0-----:R-:W-:Y:S05]  /*27390*/  @!P1 BRA `(.L_x_2145) ;  /* 0x0000000000049947 */ /* 0x001fea0003800000 */
[----:B------:R-:W-:Y:S01]  /*273a0*/  BPT.TRAP 0x1 ;  /* 0x000000040000795c */ /* 0x000fe20000300000 */
.L_x_2145:
[----:B------:R-:W-:Y:S05]  /*273b0*/  BSYNC B3 ;  /* 0x0000000000037941 */ /* 0x000fea0003800000 */
.L_x_2144:
        /* <DEDUP_REMOVED lines=13> */
.L_x_2146:
        /* <DEDUP_REMOVED lines=16> */
.L_x_2147:
        /* <DEDUP_REMOVED lines=16> */
.L_x_2148:
        /* <DEDUP_REMOVED lines=16> */
.L_x_2149:
        /* <DEDUP_REMOVED lines=11> */
[----:B------:R-:W3:Y:S04]  /*27840*/  LDL R14, [R1] ;  /* 0x00000000010e7983 */ /* 0x000ee80000100800 */
[----:B------:R-:W3:Y:S01]  /*27850*/  LDL R6, [R1+0x8] ;  /* 0x0000080001067983 */ /* 0x000ee20000100800 */
[----:B------:R-:W-:Y:S01]  /*27860*/  BSSY B3, `(.L_x_2150) ;  /* 0x0000005000037945 */ /* 0x000fe20003800000 */
[----:B--2---:R-:W-:Y:S01]  /*27870*/  SHF.L.U32 R3, R15, 0x1f, RZ ;  /* 0x0000001f0f037819 */ /* 0x004fe200000006ff */
[----:B---3--:R-:W-:-:S04]  /*27880*/  IMAD R2, R6, 0x8, R14 ;  /* 0x0000000806027824 */ /* 0x008fc800078e020e */
[----:B------:R-:W0:Y:S02]  /*27890*/  SYNCS.PHASECHK.TRANS64.TRYWAIT P0, [R2+URZ+0x30860], R3 ;  /* 0x03086003020075a7 */ /* 0x000e24000800017f */
[----:B0-----:R-:W-:Y:S05]  /*278a0*/  @!P0 BRA `(.L_x_2151) ;  /* 0x0000005c00888947 */ /* 0x001fea0003800000 */
.L_x_2327:
[----:B------:R-:W-:Y:S05]  /*278b0*/  BSYNC B3 ;  /* 0x0000000000037941 */ /* 0x000fea0003800000 */
.L_x_2150:
[----:B------:R-:W2:Y:S01]  /*278c0*/  LDL R5, [R1+0x40] ;  /* 0x0000400001057983 */ /* 0x000ea20000100800 */
[----:B------:R-:W1:Y:S02]  /*278d0*/  S2R R6, SR_TID.X ;  /* 0x0000000000067919 */ /* 0x000e640000002100 */
[----:B-1----:R-:W-:-:S04]  /*278e0*/  LOP3.LUT R6, R6, 0x7f, RZ, 0xc0, !PT ;  /* 0x0000007f06067812 */ /* 0x002fc800078ec0ff */
[----:B------:R-:W-:-:S13]  /*278f0*/  ISETP.NE.AND P0, PT, R6, RZ, PT ;  /* 0x000000ff0600720c */ /* 0x000fda0003f05270 */
[----:B0-----:R-:W-:-:S04]  /*27900*/  @!P0 IMAD.MOV.U32 R3, RZ, RZ, 0x8000 ;  /* 0x00008000ff038424 */ /* 0x001fc800078e00ff */
[----:B------:R2:W-:Y:S02]  /*27910*/  @!P0 SYNCS.ARRIVE.TRANS64 RZ, [R2+URZ+0x30850], R3 ;  /* 0x0308500302ff89a7 */ /* 0x0005e4000800003f */
[----:B--2---:R-:W-:-:S04]  /*27920*/  PRMT R3, R5, 0x9910, RZ ;  /* 0x0000991005037816 */ /* 0x004fc800000000ff */
[----:B------:R-:W-:-:S13]  /*27930*/  ISETP.NE.AND P0, PT, R3, 0x2, PT ;  /* 0x000000020300780c */ /* 0x000fda0003f05270 */
[----:B------:R-:W-:Y:S05]  /*27940*/  @P0 BRA `(.L_x_2152) ;  /* 0x0000000000040947 */ /* 0x000fea0003800000 */
[----:B------:R-:W-:Y:S01]  /*27950*/  BPT.TRAP 0x1 ;  /* 0x000000040000795c */ /* 0x000fe20000300000 */
.L_x_2152:
[----:B------:R-:W2:Y:S01]  /*27960*/  LDL R3, [R1+0x4] ;  /* 0x0000040001037983 */ /* 0x000ea20000100800 */
[----:B------:R-:W-:Y:S01]  /*27970*/  BSSY B3, `(.L_x_2153) ;  /* 0x0000004000037945 */ /* 0x000fe20003800000 */
[----:B--2---:R-:W-:-:S13]  /*27980*/  LOP3.LUT P0, RZ, R3, 0x8, RZ, 0xc0, !PT ;  /* 0x0000000803ff7812 */ /* 0x004fda000780c0ff */
[----:B------:R-:W-:Y:S05]  /*27990*/  @P0 BRA `(.L_x_2154) ;  /* 0x0000000000040947 */ /* 0x000fea0003800000 */
[----:B------:R-:W-:Y:S01]  /*279a0*/  BPT.TRAP 0x1 ;  /* 0x000000040000795c */ /* 0x000fe20000300000 */
.L_x_2154:
[----:B------:R-:W-:Y:S05]  /*279b0*/  BSYNC B3 ;  /* 0x0000000000037941 */ /* 0x000fea0003800000 */
.L_x_2153:
[----:B------:R-:W2:Y:S04]  /*279c0*/  LDL R14, [R1] ;  /* 0x00000000010e7983 */ /* 0x000ea80000100800 */
        /* <DEDUP_REMOVED lines=13> */
.L_x_2155:
        /* <DEDUP_REMOVED lines=12> */
[----:B------:R-:W-:Y:S01]  /*27b60*/  PLOP3.LUT P0, PT, PT, PT, PT, 0x80, 0x0 ;  /* 0x000000000000781c */ /* 0x000fe20003f0f070 */
[----:B------:R-:W-:Y:S01]  /*27b70*/  UMOV UR6, 0x0 ;  /* 0x0000000000067882 */ /* 0x000fe20000000000 */
[----:B------:R-:W-:-:S11]  /*27b80*/  UMOV UR7, 0x14f00000 ;  /* 0x14f0000000077882 */ /* 0x000fd60000000000 */
.L_x_2156:
        /* <DEDUP_REMOVED lines=15> */
.L_x_2157:
        /* <DEDUP_REMOVED lines=15> */
.L_x_2158:
        /* <DEDUP_REMOVED lines=12> */
.L_x_2140:
[----:B------:R-:W-:Y:S05]  /*27e30*/  BSYNC B1 ;  /* 0x0000000000017941 */ /* 0x000fea0003800000 */
.L_x_2139:
[----:B0-----:R-:W2:Y:S04]  /*27e40*/  LDL R0, [R1+0x38] ;  /* 0x0000380001007983 */ /* 0x001ea80000100800 */
[----:B------:R1:W-:Y:S04]  /*27e50*/  STL [R1+0x8], R7 ;  /* 0x0000080701007387 */ /* 0x0003e80000100800 */
[----:B------:R1:W-:Y:S02]  /*27e60*/  STL [R1+0x14], R9 ;  /* 0x0000140901007387 */ /* 0x0003e40000100800 */
[----:B-12---:R-:W-:-:S07]  /*27e70*/  VIADD R0, R0, 0xfffffffd ;  /* 0xfffffffd00007836 */ /* 0x006fce0000000000 */
.L_x_2138:
[----:B------:R-:W-:Y:S05]  /*27e80*/  BSYNC B2 ;  /* 0x0000000000027941 */ /* 0x000fea0003800000 */
.L_x_2137:
[----:B------:R-:W3:Y:S01]  /*27e90*/  LDL.LU R2, [R1+0x38] ;  /* 0x0000380001027983 */ /* 0x000ee20000300800 */
[----:B------:R-:W-:Y:S01]  /*27ea0*/  VIADD R8, R8, 0xfffffffe ;  /* 0xfffffffe08087836 */ /* 0x000fe20000000000 */
[----:B---3--:R-:W-:-:S04]  /*27eb0*/  LOP3.LUT R2, RZ, R2, RZ, 0x33, !PT ;  /* 0x00000002ff027212 */ /* 0x008fc800078e33ff */
[----:B------:R-:W-:-:S13]  /*27ec0*/  ISETP.NE.AND P0, PT, R8, R2, PT ;  /* 0x000000020800720c */ /* 0x000fda0003f05270 */
[----:B------:R-:W-:Y:S05]  /*27ed0*/  @!P0 BRA `(.L_x_2136) ;  /* 0x0000001c00048947 */ /* 0x000fea0003800000 */
[----:B0-----:R-:W-:-:S07]  /*27ee0*/  IMAD.MOV.U32 R9, RZ, RZ, R17 ;  /* 0x000000ffff097224 */ /* 0x001fce00078e0011 */
.L_x_2199:
[----:B------:R-:W3:Y:S04]  /*27ef0*/  LDL R4, [R1+0x4] ;  /* 0x0000040001047983 */ /* 0x000ee80000100800 */
[----:B------:R-:W4:Y:S04]  /*27f00*/  LDL R3, [R1+0x8] ;  /* 0x0000080001037983 */ /* 0x000f280000100800 */
[----:B------:R-:W5:Y:S01]  /*27f10*/  LDL R2, [R1+0x14] ;  /* 0x0000140001027983 */ /* 0x000f620000100800 */
[----:B------:R-:W-:Y:S05]  /*27f20*/  YIELD ;  /* 0x0000000000007946 */ /* 0x000fea0003800000 */
[----:B------:R-:W-:Y:S01]  /*27f30*/  BSSY B1, `(.L_x_2159) ;  /* 0x00000da000017945 */ /* 0x000fe20003800000 */
[----:B---3--:R-:W-:Y:S01]  /*27f40*/  LOP3.LUT P1, RZ, R4, 0x4, RZ, 0xc0, !PT ;  /* 0x0000000404ff7812 */ /* 0x008fe2000782c0ff */
[----:B----4-:R-:W-:-:S05]  /*27f50*/  VIADD R4, R3, 0x1 ;  /* 0x0000000103047836 */ /* 0x010fca0000000000 */
[----:B------:R-:W-:-:S04]  /*27f60*/  ISETP.NE.AND P0, PT, R4, 0x2, PT ;  /* 0x000000020400780c */ /* 0x000fc80003f05270 */
[----:B--2---:R-:W-:Y:S02]  /*27f70*/  SEL R5, RZ, 0x1, P0 ;  /* 0x00000001ff057807 */ /* 0x004fe40000000000 */
[----:B------:R-:W-:Y:S02]  /*27f80*/  SEL R4, R4, RZ, P0 ;  /* 0x000000ff04047207 */ /* 0x000fe40000000000 */
[----:B-----5:R-:W-:Y:S01]  /*27f90*/  LOP3.LUT R5, R2, R5, RZ, 0x3c, !PT ;  /* 0x0000000502057212 */ /* 0x020fe200078e3cff */
        /* <DEDUP_REMOVED lines=25> */
.L_x_2161:
[----:B------:R-:W2:Y:S01]  /*28130*/  LDL R2, [R1] ;  /* 0x0000000001027983 */ /* 0x000ea20000100800 */
[----:B------:R-:W-:Y:S01]  /*28140*/  BSSY B2, `(.L_x_2162) ;  /* 0x0000005000027945 */ /* 0x000fe20003800000 */
[----:B--2---:R-:W-:Y:S01]  /*28150*/  IMAD R3, R4, 0x8, R2 ;  /* 0x0000000804037824 */ /* 0x004fe200078e0202 */
[----:B------:R-:W-:-:S04]  /*28160*/  SHF.L.U32 R2, R5, 0x1f, RZ ;  /* 0x0000001f05027819 */ /* 0x000fc800000006ff */
[----:B------:R-:W1:Y:S02]  /*28170*/  SYNCS.PHASECHK.TRANS64.TRYWAIT P0, [R3+URZ+0x30840], R2 ;  /* 0x03084002030075a7 */ /* 0x000e64000800017f */
[----:B-1----:R-:W-:Y:S05]  /*28180*/  @!P0 BRA `(.L_x_2163) ;  /* 0x0000005400648947 */ /* 0x002fea0003800000 */
.L_x_2328:
[----:B------:R-:W-:Y:S05]  /*28190*/  BSYNC B2 ;  /* 0x0000000000027941 */ /* 0x000fea0003800000 */
.L_x_2162:
[----:B------:R-:W2:Y:S01]  /*281a0*/  S2R R7, SR_TID.X ;  /* 0x0000000000077919 */ /* 0x000ea20000002100 */
[----:B------:R-:W-:Y:S01]  /*281b0*/  BSSY B2, `(.L_x_2164) ;  /* 0x000000a000027945 */ /* 0x000fe20003800000 */
[----:B--2---:R-:W-:-:S04]  /*281c0*/  LOP3.LUT R7, R7, 0x7f, RZ, 0xc0, !PT ;  /* 0x0000007f07077812 */ /* 0x004fc800078ec0ff */
[----:B------:R-:W-:-:S13]  /*281d0*/  ISETP.NE.AND P0, PT, R7, RZ, PT ;  /* 0x000000ff0700720c */ /* 0x000fda0003f05270 */
[----:B------:R-:W-:Y:S05]  /*281e0*/  @P0 BRA `(.L_x_2165) ;  /* 0x0000000000180947 */ /* 0x000fea0003800000 */
[----:B------:R-:W2:Y:S01]  /*281f0*/  LDL R7, [R1+0x4] ;  /* 0x0000040001077983 */ /* 0x000ea20000100800 */
[----:B-1----:R-:W-:-:S04]  /*28200*/  IMAD.MOV.U32 R2, RZ, RZ, 0x8000 ;  /* 0x00008000ff027424 */ /* 0x002fc800078e00ff */
[----:B------:R3:W-:Y:S01]  /*28210*/  SYNCS.ARRIVE.TRANS64 RZ, [R3+URZ+0x30830], R2 ;  /* 0x0308300203ff79a7 */ /* 0x0007e2000800003f */
[----:B--2---:R-:W-:-:S13]  /*28220*/  LOP3.LUT P1, RZ, R7, 0x1, RZ, 0xc0, !PT ;  /* 0x0000000107ff7812 */ /* 0x004fda000782c0ff */
[----:B---3--:R-:W-:Y:S05]  /*28230*/  @!P1 BRA `(.L_x_2165) ;  /* 0x0000000000049947 */ /* 0x008fea0003800000 */
[----:B------:R-:W-:Y:S01]  /*28240*/  BPT.TRAP 0x1 ;  /* 0x000000040000795c */ /* 0x000fe20000300000 */
.L_x_2165:
[----:B------:R-:W-:Y:S05]  /*28250*/  BSYNC B2 ;  /* 0x0000000000027941 */ /* 0x000fea0003800000 */
.L_x_2164:
        /* <DEDUP_REMOVED lines=12> */
[----:B0-----:R-:W-:-:S08]  /*28320*/  VIADD R8, R7, 0x20400 ;  /* 0x0002040007087836 */ /* 0x001fd00000000000 */
.L_x_2166:
        /* <DEDUP_REMOVED lines=16> */
.L_x_2167:
        /* <DEDUP_REMOVED lines=16> */
.L_x_2168:
        /* <DEDUP_REMOVED lines=16> */
.L_x_2169:
        /* <DEDUP_REMOVED lines=18> */
.L_x_2329:
[----:B------:R-:W-:Y:S05]  /*28750*/  BSYNC B2 ;  /* 0x0000000000027941 */ /* 0x000fea0003800000 */
.L_x_2170:
        /* <DEDUP_REMOVED lines=10> */
.L_x_2172:
[----:B------:R-:W2:Y:S01]  /*28800*/  LDL R3, [R1+0x4] ;  /* 0x0000040001037983 */ /* 0x000ea20000100800 */
[----:B------:R-:W-:Y:S01]  /*28810*/  BSSY B2, `(.L_x_2173) ;  /* 0x0000004000027945 */ /* 0x000fe20003800000 */
[----:B--2---:R-:W-:-:S13]  /*28820*/  LOP3.LUT P0, RZ, R3, 0x8, RZ, 0xc0, !PT ;  /* 0x0000000803ff7812 */ /* 0x004fda000780c0ff */
[----:B------:R-:W-:Y:S05]  /*28830*/  @P0 BRA `(.L_x_2174) ;  /* 0x0000000000040947 */ /* 0x000fea0003800000 */
[----:B------:R-:W-:Y:S01]  /*28840*/  BPT.TRAP 0x1 ;  /* 0x000000040000795c */ /* 0x000fe20000300000 */
.L_x_2174:
[----:B------:R-:W-:Y:S05]  /*28850*/  BSYNC B2 ;  /* 0x0000000000027941 */ /* 0x000fea0003800000 */
.L_x_2173:
        /* <DEDUP_REMOVED lines=14> */
.L_x_2175:
        /* <DEDUP_REMOVED lines=15> */
.L_x_2176:
        /* <DEDUP_REMOVED lines=15> */
.L_x_2177:
        /* <DEDUP_REMOVED lines=15> */
.L_x_2178:
        /* <DEDUP_REMOVED lines=12> */
.L_x_2160:
[----:B------:R-:W-:Y:S05]  /*28cd0*/  BSYNC B1 ;  /* 0x0000000000017941 */ /* 0x000fea0003800000 */
.L_x_2159:
[----:B------:R-:W2:Y:S01]  /*28ce0*/  LDL R2, [R1+0x4] ;  /* 0x0000040001027983 */ /* 0x000ea20000100800 */
[----:B------:R-:W-:Y:S01]  /*28cf0*/  VIADD R3, R4, 0x1 ;  /* 0x0000000104037836 */ /* 0x000fe20000000000 */
[----:B------:R-:W-:Y:S01]  /*28d00*/  BSSY B1, `(.L_x_2179) ;  /* 0x00000da000017945 */ /* 0x000fe20003800000 */
[----:B0-----:R-:W-:-:S03]  /*28d10*/  VIADD R6, R0, 0xffffffff ;  /* 0xffffffff00067836 */ /* 0x001fc60000000000 */
        /* <DEDUP_REMOVED lines=32> */
.L_x_2181:
[----:B------:R-:W2:Y:S01]  /*28f20*/  LDL R2, [R1] ;  /* 0x0000000001027983 */ /* 0x000ea20000100800 */
[----:B------:R-:W-:Y:S01]  /*28f30*/  BSSY B2, `(.L_x_2182) ;  /* 0x0000005000027945 */ /* 0x000fe20003800000 */
[----:B--2---:R-:W-:Y:S01]  /*28f40*/  IMAD R3, R11, 0x8, R2 ;  /* 0x000000080b037824 */ /* 0x004fe200078e0202 */
[----:B------:R-:W-:-:S04]  /*28f50*/  SHF.L.U32 R2, R10, 0x1f, RZ ;  /* 0x0000001f0a027819 */ /* 0x000fc800000006ff */
[----:B------:R-:W2:Y:S02]  /*28f60*/  SYNCS.PHASECHK.TRANS64.TRYWAIT P0, [R3+URZ+0x30840], R2 ;  /* 0x03084002030075a7 */ /* 0x000ea4000800017f */
[----:B--2---:R-:W-:Y:S05]  /*28f70*/  @!P0 BRA `(.L_x_2183) ;  /* 0x0000004800108947 */ /* 0x004fea0003800000 */
.L_x_2330:
[----:B------:R-:W-:Y:S05]  /*28f80*/  BSYNC B2 ;  /* 0x0000000000027941 */ /* 0x000fea0003800000 */
.L_x_2182:
[----:B-1----:R-:W1:Y:S01]  /*28f90*/  S2R R8, SR_TID.X ;  /* 0x0000000000087919 */ /* 0x002e620000002100 */
[----:B------:R-:W-:Y:S01]  /*28fa0*/  BSSY B2, `(.L_x_2184) ;  /* 0x000000a000027945 */ /* 0x000fe20003800000 */
[----:B-1----:R-:W-:-:S04]  /*28fb0*/  LOP3.LUT R8, R8, 0x7f, RZ, 0xc0, !PT ;  /* 0x0000007f08087812 */ /* 0x002fc800078ec0ff */
[----:B------:R-:W-:-:S13]  /*28fc0*/  ISETP.NE.AND P0, PT, R8, RZ, PT ;  /* 0x000000ff0800720c */ /* 0x000fda0003f05270 */
[----:B------:R-:W-:Y:S05]  /*28fd0*/  @P0 BRA `(.L_x_2185) ;  /* 0x0000000000180947 */ /* 0x000fea0003800000 */
[----:B------:R-:W3:Y:S01]  /*28fe0*/  LDL R8, [R1+0x4] ;  /* 0x0000040001087983 */ /* 0x000ee20000100800 */
[----:B--2---:R-:W-:-:S04]  /*28ff0*/  IMAD.MOV.U32 R2, RZ, RZ, 0x8000 ;  /* 0x00008000ff027424 */ /* 0x004fc800078e00ff */
[----:B------:R1:W-:Y:S01]  /*29000*/  SYNCS.ARRIVE.TRANS64 RZ, [R3+URZ+0x30830], R2 ;  /* 0x0308300203ff79a7 */ /* 0x0003e2000800003f */
[----:B---3--:R-:W-:-:S13]  /*29010*/  LOP3.LUT P1, RZ, R8, 0x1, RZ, 0xc0, !PT ;  /* 0x0000000108ff7812 */ /* 0x008fda000782c0ff */
[----:B-1----:R-:W-:Y:S05]  /*29020*/  @!P1 BRA `(.L_x_2185) ;  /* 0x0000000000049947 */ /* 0x002fea0003800000 */
[----:B------:R-:W-:Y:S01]  /*29030*/  BPT.TRAP 0x1 ;  /* 0x000000040000795c */ /* 0x000fe20000300000 */
.L_x_2185:
[----:B------:R-:W-:Y:S05]  /*29040*/  BSYNC B2 ;  /* 0x0000000000027941 */ /* 0x000fea0003800000 */
.L_x_2184:
[----:B0-----:R-:W3:Y:S04]  /*29050*/  LDL R10, [R1] ;  /* 0x00000000010a7983 */ /* 0x001ee80000100800 */
        /* <DEDUP_REMOVED lines=13> */
.L_x_2186:
        /* <DEDUP_REMOVED lines=16> */
.L_x_2187:
        /* <DEDUP_REMOVED lines=16> */
.L_x_2188:
        /* <DEDUP_REMOVED lines=16> */
.L_x_2189:
        /* <DEDUP_REMOVED lines=10> */
[----:B------:R-:W2:Y:S01]  /*294d0*/  LDL R14, [R1] ;  /* 0x00000000010e7983 */ /* 0x000ea20000100800 */
[----:B------:R-:W-:Y:S01]  /*294e0*/  SHF.L.U32 R5, R5, 0x1f, RZ ;  /* 0x0000001f05057819 */ /* 0x000fe200000006ff */
[----:B------:R-:W-:Y:S01]  /*294f0*/  BSSY B2, `(.L_x_2190) ;  /* 0x0000004000027945 */ /* 0x000fe20003800000 */
[----:B--2---:R-:W-:-:S04]  /*29500*/  IMAD R2, R4, 0x8, R14 ;  /* 0x0000000804027824 */ /* 0x004fc800078e020e */
[----:B------:R-:W0:Y:S02]  /*29510*/  SYNCS.PHASECHK.TRANS64.TRYWAIT P0, [R2+URZ+0x30860], R5 ;  /* 0x03086005020075a7 */ /* 0x000e24000800017f */
[----:B0-----:R-:W-:Y:S05]  /*29520*/  @!P0 BRA `(.L_x_2191) ;  /* 0x0000004000b88947 */ /* 0x001fea0003800000 */
.L_x_2331:
[----:B------:R-:W-:Y:S05]  /*29530*/  BSYNC B2 ;  /* 0x0000000000027941 */ /* 0x000fea0003800000 */
.L_x_2190:
[----:B------:R-:W2:Y:S01]  /*29540*/  LDL R8, [R1+0x40] ;  /* 0x0000400001087983 */ /* 0x000ea20000100800 */
[----:B------:R-:W1:Y:S02]  /*29550*/  S2R R3, SR_TID.X ;  /* 0x0000000000037919 */ /* 0x000e640000002100 */
[----:B-1----:R-:W-:-:S04]  /*29560*/  LOP3.LUT R3, R3, 0x7f, RZ, 0xc0, !PT ;  /* 0x0000007f03037812 */ /* 0x002fc800078ec0ff */
[----:B------:R-:W-:-:S13]  /*29570*/  ISETP.NE.AND P0, PT, R3, RZ, PT ;  /* 0x000000ff0300720c */ /* 0x000fda0003f05270 */
[----:B------:R-:W-:-:S04]  /*29580*/  @!P0 IMAD.MOV.U32 R3, RZ, RZ, 0x8000 ;  /* 0x00008000ff038424 */ /* 0x000fc800078e00ff */
[----:B------:R2:W-:Y:S02]  /*29590*/  @!P0 SYNCS.ARRIVE.TRANS64 RZ, [R2+URZ+0x30850], R3 ;  /* 0x0308500302ff89a7 */ /* 0x0005e4000800003f */
[----:B--2---:R-:W-:-:S04]  /*295a0*/  PRMT R3, R8, 0x9910, RZ ;  /* 0x0000991008037816 */ /* 0x004fc800000000ff */
[----:B------:R-:W-:-:S13]  /*295b0*/  ISETP.NE.AND P0, PT, R3, 0x2, PT ;  /* 0x000000020300780c */ /* 0x000fda0003f05270 */
[----:B------:R-:W-:Y:S05]  /*295c0*/  @P0 BRA `(.L_x_2192) ;  /* 0x0000000000040947 */ /* 0x000fea0003800000 */
[----:B------:R-:W-:Y:S01]  /*295d0*/  BPT.TRAP 0x1 ;  /* 0x000000040000795c */ /* 0x000fe20000300000 */
.L_x_2192:
[----:B------:R-:W2:Y:S01]  /*295e0*/  LDL R3, [R1+0x4] ;  /* 0x0000040001037983 */ /* 0x000ea20000100800 */
[----:B------:R-:W-:Y:S01]  /*295f0*/  BSSY B2, `(.L_x_2193) ;  /* 0x0000004000027945 */ /* 0x000fe20003800000 */
[----:B--2---:R-:W-:-:S13]  /*29600*/  LOP3.LUT P0, RZ, R3, 0x8, RZ, 0xc0, !PT ;  /* 0x0000000803ff7812 */ /* 0x004fda000780c0ff */
[----:B------:R-:W-:Y:S05]  /*29610*/  @P0 BRA `(.L_x_2194) ;  /* 0x0000000000040947 */ /* 0x000fea0003800000 */
[----:B------:R-:W-:Y:S01]  /*29620*/  BPT.TRAP 0x1 ;  /* 0x000000040000795c */ /* 0x000fe20000300000 */
.L_x_2194:
[----:B------:R-:W-:Y:S05]  /*29630*/  BSYNC B2 ;  /* 0x0000000000027941 */ /* 0x000fea0003800000 */
.L_x_2193:
[----:B------:R-:W2:Y:S04]  /*29640*/  LDL R8, [R1] ;  /* 0x0000000001087983 */ /* 0x000ea80000100800 */
[----:B0-----:R-:W3:Y:S04]  /*29650*/  LDL R5, [R1+0x18] ;  /* 0x0000180001057983 */ /* 0x001ee80000100800 */
        /* <DEDUP_REMOVED lines=11> */
.L_x_2195:
        /* <DEDUP_REMOVED lines=15> */
.L_x_2196:
        /* <DEDUP_REMOVED lines=15> */
.L_x_2197:
        /* <DEDUP_REMOVED lines=15> */
.L_x_2198:
        /* <DEDUP_REMOVED lines=12> */
.L_x_2180:
[----:B------:R-:W-:Y:S05]  /*29aa0*/  BSYNC B1 ;  /* 0x0000000000017941 */ /* 0x000fea0003800000 */
.L_x_2179:
[----:B------:R-:W2:Y:S01]  /*29ab0*/  LDL R2, [R1+0x30] ;  /* 0x0000300001027983 */ /* 0x000ea20000100800 */
[----:B------:R-:W-:Y:S01]  /*29ac0*/  VIADD R0, R0, 0xfffffffe ;  /* 0xfffffffe00007836 */ /* 0x000fe20000000000 */
[----:B--2---:R-:W-:-:S13]  /*29ad0*/  ISETP.GT.AND P0, PT, R6, R2, PT ;  /* 0x000000020600720c */ /* 0x004fda0003f04270 */
[----:B------:R-:W-:Y:S05]  /*29ae0*/  @P0 BRA `(.L_x_2199) ;  /* 0xffffffe400000947 */ /* 0x000fea000383ffff */
.L_x_2136:
[----:B------:R-:W-:Y:S05]  /*29af0*/  BSYNC B0 ;  /* 0x0000000000007941 */ /* 0x000fea0003800000 */
.L_x_2135:
[----:B------:R-:W3:Y:S01]  /*29b00*/  S2R R2, SR_TID.X ;  /* 0x0000000000027919 */ /* 0x000ee20000002100 */
[----:B------:R-:W-:Y:S01]  /*29b10*/  BSSY B0, `(.L_x_2200) ;  /* 0x0000010000007945 */ /* 0x000fe20003800000 */
[----:B---3--:R-:W-:-:S04]  /*29b20*/  LOP3.LUT R2, R2, 0x7f, RZ, 0xc0, !PT ;  /* 0x0000007f02027812 */ /* 0x008fc800078ec0ff */
[----:B------:R-:W-:-:S13]  /*29b30*/  ISETP.NE.AND P0, PT, R2, RZ, PT ;  /* 0x000000ff0200720c */ /* 0x000fda0003f05270 */
[----:B------:R-:W-:Y:S05]  /*29b40*/  @P0 BRA `(.L_x_2201) ;  /* 0x0000000000300947 */ /* 0x000fea0003800000 */
[----:B------:R-:W3:Y:S01]  /*29b50*/  S2R R2, SR_LANEID ;  /* 0x0000000000027919 */ /* 0x000ee20000000000 */
[----:B------:R-:W-:Y:S01]  /*29b60*/  VOTEU.ANY UR4, UPT, PT ;  /* 0x0000000000047886 */ /* 0x000fe200038e0100 */
[----:B--2---:R-:W2:Y:S01]  /*29b70*/  LDC.64 R4, c[0x0][0xc60] ;  /* 0x00031800ff047b82 */ /* 0x004ea20000000a00 */
[----:B------:R-:W3:Y:S02]  /*29b80*/  FLO.U32 R0, UR4 ;  /* 0x0000000400007d00 */ /* 0x000ee400080e0000 */
[----:B---3--:R-:W-:-:S06]  /*29b90*/  ISETP.EQ.U32.AND P0, PT, R0, R2, PT ;  /* 0x000000020000720c */ /* 0x008fcc0003f02070 */
[----:B------:R-:W2:Y:S07]  /*29ba0*/  POPC R2, UR4 ;  /* 0x0000000400027d09 */ /* 0x000eae0008000000 */
[----:B--2---:R-:W2:Y:S04]  /*29bb0*/  @P0 ATOMG.E.ADD.STRONG.GPU PT, R2, desc[UR60][R4.64], R2 ;  /* 0x00000002040209a8 */ /* 0x004ea800081ee1fc */
[----:B--2---:R2:W3:Y:S02]  /*29bc0*/  SHFL.IDX PT, R2, R2, R0, 0x1f ;  /* 0x00001f0002027589 */ /* 0x0044e400000e0000 */
[----:B--2---:R-:W2:Y:S02]  /*29bd0*/  S2R R0, SR_LTMASK ;  /* 0x0000000000007919 */ /* 0x004ea40000003900 */
[----:B--2---:R-:W-:-:S06]  /*29be0*/  LOP3.LUT R0, R0, UR4, RZ, 0xc0, !PT ;  /* 0x0000000400007c12 */ /* 0x004fcc000f8ec0ff */
[----:B------:R-:W3:Y:S02]  /*29bf0*/  POPC R0, R0 ;  /* 0x0000000000007309 */ /* 0x000ee40000000000 */
[----:B---3--:R-:W-:-:S07]  /*29c00*/  IADD3 R16, R2, UR36, R0 ;  /* 0x0000002402107c10 */ /* 0x008fce000fffe000 */
.L_x_2201:
[----:B------:R-:W-:Y:S05]  /*29c10*/  BSYNC B0 ;  /* 0x0000000000007941 */ /* 0x000fea0003800000 */
.L_x_2200:
        /* <DEDUP_REMOVED lines=8> */
[----:B---3--:R-:W-:Y:S01]  /*29ca0*/  IMAD R0, R0, 0x8, R3 ;  /* 0x0000000800007824 */ /* 0x008fe200078e0203 */
[----:B----4-:R-:W-:-:S04]  /*29cb0*/  SHF.L.U32 R2, R2, 0x1f, RZ ;  /* 0x0000001f02027819 */ /* 0x010fc800000006ff */
[----:B------:R-:W3:Y:S02]  /*29cc0*/  SYNCS.PHASECHK.TRANS64.TRYWAIT P0, [R0+URZ+0x30860], R2 ;  /* 0x03086002000075a7 */ /* 0x000ee4000800017f */
[----:B---3--:R-:W-:Y:S05]  /*29cd0*/  @!P0 BRA `(.L_x_2205) ;  /* 0x0000003800e08947 */ /* 0x008fea0003800000 */
.L_x_2332:
[----:B------:R-:W-:Y:S05]  /*29ce0*/  BSYNC B1 ;  /* 0x0000000000017941 */ /* 0x000fea0003800000 */
.L_x_2204:
[----:B------:R-:W4:Y:S01]  /*29cf0*/  LDL R3, [R1+0x40] ;  /* 0x0000400001037983 */ /* 0x000f220000100800 */
[----:B------:R-:W0:Y:S02]  /*29d00*/  S2R R4, SR_TID.X ;  /* 0x0000000000047919 */ /* 0x000e240000002100 */
[----:B0-----:R-:W-:-:S04]  /*29d10*/  LOP3.LUT R4, R4, 0x7f, RZ, 0xc0, !PT ;  /* 0x0000007f04047812 */ /* 0x001fc800078ec0ff */
[----:B------:R-:W-:-:S13]  /*29d20*/  ISETP.NE.AND P0, PT, R4, RZ, PT ;  /* 0x000000ff0400720c */ /* 0x000fda0003f05270 */
[----:B---3--:R-:W-:-:S04]  /*29d30*/  @!P0 IMAD.MOV.U32 R2, RZ, RZ, 0x8000 ;  /* 0x00008000ff028424 */ /* 0x008fc800078e00ff */
[----:B------:R4:W-:Y:S02]  /*29d40*/  @!P0 SYNCS.ARRIVE.TRANS64 RZ, [R0+URZ+0x30850], R2 ;  /* 0x0308500200ff89a7 */ /* 0x0009e4000800003f */
[----:B----4-:R-:W-:-:S04]  /*29d50*/  PRMT R2, R3, 0x9910, RZ ;  /* 0x0000991003027816 */ /* 0x010fc800000000ff */
[----:B------:R-:W-:-:S13]  /*29d60*/  ISETP.NE.AND P0, PT, R2, 0x2, PT ;  /* 0x000000020200780c */ /* 0x000fda0003f05270 */
[----:B------:R-:W-:Y:S05]  /*29d70*/  @P0 BRA `(.L_x_2206) ;  /* 0x0000000000040947 */ /* 0x000fea0003800000 */
[----:B------:R-:W-:Y:S01]  /*29d80*/  BPT.TRAP 0x1 ;  /* 0x000000040000795c */ /* 0x000fe20000300000 */
.L_x_2206:
[----:B------:R-:W3:Y:S01]  /*29d90*/  LDL R2, [R1+0x4] ;  /* 0x0000040001027983 */ /* 0x000ee20000100800 */
[----:B------:R-:W-:Y:S01]  /*29da0*/  BSSY B1, `(.L_x_2207) ;  /* 0x0000004000017945 */ /* 0x000fe20003800000 */
[----:B---3--:R-:W-:-:S13]  /*29db0*/  LOP3.LUT P0, RZ, R2, 0x8, RZ, 0xc0, !PT ;  /* 0x0000000802ff7812 */ /* 0x008fda000780c0ff */
[----:B------:R-:W-:Y:S05]  /*29dc0*/  @P0 BRA `(.L_x_2208) ;  /* 0x0000000000040947 */ /* 0x000fea0003800000 */
[----:B------:R-:W-:Y:S01]  /*29dd0*/  BPT.TRAP 0x1 ;  /* 0x000000040000795c */ /* 0x000fe20000300000 */
.L_x_2208:
[----:B------:R-:W-:Y:S05]  /*29de0*/  BSYNC B1 ;  /* 0x0000000000017941 */ /* 0x000fea0003800000 */
.L_x_2207:
[----:B--2---:R-:W2:Y:S04]  /*29df0*/  LDL.LU R5, [R1+0x18] ;  /* 0x0000180001057983 */ /* 0x004ea80000300800 */
[----:B------:R-:W2:Y:S04]  /*29e00*/  LDL.LU R3, [R1+0xc] ;  /* 0x00000c0001037983 */ /* 0x000ea80000300800 */
[----:B------:R-:W3:Y:S04]  /*29e10*/  LDL R4, [R1] ;  /* 0x0000000001047983 */ /* 0x000ee80000100800 */
        /* <DEDUP_REMOVED lines=9> */
[----:B---3--:R-:W-:-:S04]  /*29eb0*/  IMAD R2, R2, 0x8000, R4 ;  /* 0x0000800002027824 */ /* 0x008fc800078e0204 */
[----:B------:R-:W-:-:S07]  /*29ec0*/  VIADD R4, R2, 0x400 ;  /* 0x0000040002047836 */ /* 0x000fce0000000000 */
.L_x_2209:
        /* <DEDUP_REMOVED lines=15> */
.L_x_2210:
        /* <DEDUP_REMOVED lines=15> */
.L_x_2211:
        /* <DEDUP_REMOVED lines=15> */
.L_x_2212:
        /* <DEDUP_REMOVED lines=10> */
.L_x_2203:
[----:B------:R-:W-:Y:S05]  /*2a240*/  BSYNC B0 ;  /* 0x0000000000007941 */ /* 0x000fea0003800000 */
.L_x_2202:
[----:B--2---:R-:W2:Y:S04]  /*2a250*/  LDL.LU R5, [R1+0x8] ;  /* 0x0000080001057983 */ /* 0x004ea80000300800 */
        /* <DEDUP_REMOVED lines=8> */
.L_x_2115:
[----:B------:R-:W-:Y:S05]  /*2a2e0*/  BSYNC B7 ;  /* 0x0000000000077941 */ /* 0x000fea0003800000 */
.L_x_2113:
[----:B01----:R-:W3:Y:S02]  /*2a2f0*/  LDL R7, [R1+0x4] ;  /* 0x0000040001077983 */ /* 0x003ee40000100800 */
[----:B---3--:R-:W-:-:S13]  /*2a300*/  LOP3.LUT P0, RZ, R7, 0x10, RZ, 0xc0, !PT ;  /* 0x0000001007ff7812 */ /* 0x008fda000780c0ff */
[----:B------:R-:W-:Y:S05]  /*2a310*/  @!P0 BRA `(.L_x_2213) ;  /* 0x0000000000288947 */ /* 0x000fea0003800000 */
[----:B------:R-:W-:Y:S05]  /*2a320*/  WARPSYNC.ALL ;  /* 0x0000000000007948 */ /* 0x000fea0003800000 */
[----:B------:R-:W0:Y:S08]  /*2a330*/  S2UR UR5, SR_CgaCtaId ;  /* 0x00000000000579c3 */ /* 0x000e300000008800 */
[----:B------:R-:W-:Y:S06]  /*2a340*/  BAR.SYNC.DEFER_BLOCKING 0x5, 0x180 ;  /* 0x0146000000007b1d */ /* 0x000fec0000010000 */
[----:B------:R-:W-:-:S02]  /*2a350*/  UMOV UR4, 0x400 ;  /* 0x0000040000047882 */ /* 0x000fc40000000000 */
[----:B0-----:R-:W-:-:S06]  /*2a360*/  ULEA UR4, UR5, UR4, 0x18 ;  /* 0x0000000405047291 */ /* 0x001fcc000f8ec03f */
[----:B--2---:R-:W-:-:S05]  /*2a370*/  IMAD.U32 R0, RZ, RZ, UR4 ;  /* 0x00000004ff007e24 */ /* 0x004fca000f8e00ff */
[----:B------:R0:W1:Y:S04]  /*2a380*/  LDS.128 R16, [R0+0x308d0] ;  /* 0x0308d00000107984 */ /* 0x0000680000000c00 */
[----:B------:R0:W-:Y:S01]  /*2a390*/  STL [R1], R0 ;  /* 0x0000000001007387 */ /* 0x0001e20000100800 */
[----:B------:R-:W-:Y:S06]  /*2a3a0*/  BAR.ARV 0x4, 0x180 ;  /* 0x0106000000007b1d */ /* 0x000fec0000002000 */
[----:B------:R-:W-:Y:S05]  /*2a3b0*/  BRA `(.L_x_2214) ;  /* 0x0000000800d87947 */ /* 0x000fea0003800000 */
.L_x_2213:
[----:B------:R-:W3:Y:S01]  /*2a3c0*/  LDL R6, [R1+0x2c] ;  /* 0x00002c0001067983 */ /* 0x000ee20000100800 */
[----:B------:R-:W-:Y:S01]  /*2a3d0*/  UMOV UR4, 0xffffffff ;  /* 0xffffffff00047882 */ /* 0x000fe20000000000 */
[----:B---3--:R-:W-:Y:S02]  /*2a3e0*/  ISETP.NE.AND P5, PT, R6, 0x1f, PT ;  /* 0x0000001f0600780c */ /* 0x008fe40003fa5270 */
[----:B------:R-:W-:Y:S11]  /*2a3f0*/  BRA.DIV UR4, `(.L_x_2215) ;  /* 0x00000036042c7947 */ /* 0x000ff6000b800000 */
[----:B--2---:R-:W-:Y:S01]  /*2a400*/  IMAD.IADD R0, R19, 0x1, R6 ;  /* 0x0000000113007824 */ /* 0x004fe200078e0206 */
[----:B------:R-:W-:Y:S01]  /*2a410*/  ULDC UR4, c[0x0][0xc3c] ;  /* 0x00030f0000047ab9 */ /* 0x000fe20000000800 */
[----:B------:R-:W-:-:S03]  /*2a420*/  LOP3.LUT P4, RZ, R7, 0x1, RZ, 0xc0, !PT ;  /* 0x0000000107ff7812 */ /* 0x000fc6000788c0ff */
[----:B------:R-:W-:-:S13]  /*2a430*/  ISETP.GE.OR P0, PT, R0, UR4, !P5 ;  /* 0x0000000400007c0c */ /* 0x000fda000ef06670 */
[----:B------:R-:W0:Y:S02]  /*2a440*/  @!P0 LDC.64 R2, c[0x0][0xc80] ;  /* 0x00032000ff028b82 */ /* 0x000e240000000a00 */
        /* <DEDUP_REMOVED lines=26> */
.L_x_2342:
[----:B------:R-:W-:Y:S02]  /*2a5f0*/  ULDC UR4, c[0x0][0xc38] ;  /* 0x00030e0000047ab9 */ /* 0x000fe40000000800 */
[----:B------:R-:W-:-:S04]  /*2a600*/  IMAD.U32 R4, RZ, RZ, UR4 ;  /* 0x00000004ff047e24 */ /* 0x000fc8000f8e00ff */
[----:B-1----:R-:W-:-:S04]  /*2a610*/  IMAD R16, R16, R4, RZ ;  /* 0x0000000410107224 */ /* 0x002fc800078e02ff */
[----:B------:R-:W-:-:S05]  /*2a620*/  IMAD.IADD R5, R5, 0x1, R16 ;  /* 0x0000000105057824 */ /* 0x000fca00078e0210 */
[----:B------:R-:W-:-:S13]  /*2a630*/  ISETP.GT.AND P4, PT, R5, R0, PT ;  /* 0x000000000500720c */ /* 0x000fda0003f84270 */
[----:B------:R-:W-:Y:S05]  /*2a640*/  @P4 BRA `(.L_x_2216) ;  /* 0x0000000000a04947 */ /* 0x000fea0003800000 */
.L_x_2221:
[----:B------:R-:W1:Y:S01]  /*2a650*/  LDC R2, c[0x0][0xc3c] ;  /* 0x00030f00ff027b82 */ /* 0x000e620000000800 */
[----:B------:R-:W-:-:S05]  /*2a660*/  VIADD R19, R19, 0x1f ;  /* 0x0000001f13137836 */ /* 0x000fca0000000000 */
[----:B-1----:R-:W-:-:S13]  /*2a670*/  ISETP.GE.AND P4, PT, R19, R2, PT ;  /* 0x000000021300720c */ /* 0x002fda0003f86270 */
[----:B------:R-:W-:Y:S05]  /*2a680*/  @P4 BRA `(.L_x_2217) ;  /* 0x0000000400dc4947 */ /* 0x000fea0003800000 */
[----:B0-----:R-:W2:Y:S01]  /*2a690*/  LDL R3, [R1+0x2c] ;  /* 0x00002c0001037983 */ /* 0x001ea20000100800 */
[----:B------:R-:W-:Y:S01]  /*2a6a0*/  BSSY B0, `(.L_x_2218) ;  /* 0x0000008000007945 */ /* 0x000fe20003800000 */
[----:B--2---:R-:W-:-:S05]  /*2a6b0*/  IMAD.IADD R4, R19, 0x1, R3 ;  /* 0x0000000113047824 */ /* 0x004fca00078e0203 */
[----:B------:R-:W-:Y:S01]  /*2a6c0*/  ISETP.GE.OR P4, PT, R4, R2, !P5 ;  /* 0x000000020400720c */ /* 0x000fe20006f86670 */
[----:B------:R-:W-:-:S12]  /*2a6d0*/  IMAD.MOV.U32 R2, RZ, RZ, RZ ;  /* 0x000000ffff027224 */ /* 0x000fd800078e00ff */
[----:B------:R-:W-:Y:S05]  /*2a6e0*/  @P4 BRA `(.L_x_2219) ;  /* 0x00000000000c4947 */ /* 0x000fea0003800000 */
[----:B------:R-:W0:Y:S02]  /*2a6f0*/  LDC.64 R2, c[0x0][0xc80] ;  /* 0x00032000ff027b82 */ /* 0x000e240000000a00 */
[----:B0-----:R-:W-:-:S06]  /*2a700*/  IMAD.WIDE R2, R4, 0x4, R2 ;  /* 0x0000000404027825 */ /* 0x001fcc00078e0202 */
[----:B------:R0:W5:Y:S02]  /*2a710*/  LDG.E R2, desc[UR60][R2.64] ;  /* 0x0000003c02027981 */ /* 0x000164000c1e1900 */
.L_x_2219:
[----:B------:R-:W-:Y:S05]  /*2a720*/  BSYNC B0 ;  /* 0x0000000000007941 */ /* 0x000fea0003800000 */
.L_x_2218:
[----:B------:R-:W-:-:S03]  /*2a730*/  UMOV UR4, 0xffffffff ;  /* 0xffffffff00047882 */ /* 0x000fc60000000000 */
[----:B------:R-:W-:Y:S05]  /*2a740*/  BRA.DIV UR4, `(.L_x_2220) ;  /* 0x0000003604947947 */ /* 0x000fea000b800000 */
[----:B------:R-:W2:Y:S04]  /*2a750*/  LDL R4, [R1+0x4] ;  /* 0x0000040001047983 */ /* 0x000ea80000100800 */
[----:B0----5:R-:W0:Y:S01]  /*2a760*/  SHFL.UP PT, R3, R2, 0x1, RZ ;  /* 0x0420000002037989 */ /* 0x021e2200000e00ff */
[----:B--2---:R-:W-:-:S04]  /*2a770*/  LOP3.LUT P4, RZ, R4, 0x1, RZ, 0xc0, !PT ;  /* 0x0000000104ff7812 */ /* 0x004fc8000788c0ff */
        /* <DEDUP_REMOVED lines=15> */
.L_x_2350:
[----:B------:R-:W-:Y:S02]  /*2a870*/  ULDC UR4, c[0x0][0xc38] ;  /* 0x00030e0000047ab9 */ /* 0x000fe40000000800 */
[----:B------:R-:W-:-:S04]  /*2a880*/  IMAD.U32 R4, RZ, RZ, UR4 ;  /* 0x00000004ff047e24 */ /* 0x000fc8000f8e00ff */
[----:B-1----:R-:W-:-:S04]  /*2a890*/  IMAD R16, R16, R4, RZ ;  /* 0x0000000410107224 */ /* 0x002fc800078e02ff */
[----:B------:R-:W-:-:S05]  /*2a8a0*/  IMAD.IADD R5, R16, 0x1, R5 ;  /* 0x0000000110057824 */ /* 0x000fca00078e0205 */
[----:B------:R-:W-:-:S13]  /*2a8b0*/  ISETP.GT.AND P4, PT, R5, R0, PT ;  /* 0x000000000500720c */ /* 0x000fda0003f84270 */
[----:B------:R-:W-:Y:S05]  /*2a8c0*/  @!P4 BRA `(.L_x_2221) ;  /* 0xfffffffc0060c947 */ /* 0x000fea000383ffff */
.L_x_2216:
        /* <DEDUP_REMOVED lines=8> */
.L_x_2354:
[----:B------:R-:W-:Y:S01]  /*2a950*/  ISETP.NE.AND P0, PT, R5, RZ, PT ;  /* 0x000000ff0500720c */ /* 0x000fe20003f05270 */
[----:B------:R-:W-:-:S12]  /*2a960*/  IMAD.MOV.U32 R7, RZ, RZ, RZ ;  /* 0x000000ffff077224 */ /* 0x000fd800078e00ff */
[----:B------:R-:W-:Y:S05]  /*2a970*/  @!P0 BRA `(.L_x_2223) ;  /* 0x0000000000148947 */ /* 0x000fea0003800000 */
[----:B------:R-:W-:Y:S01]  /*2a980*/  UMOV UR4, 0xffffffff ;  /* 0xffffffff00047882 */ /* 0x000fe20000000000 */
[----:B------:R-:W-:Y:S02]  /*2a990*/  VIADD R12, R6, 0xffffffff ;  /* 0xffffffff060c7836 */ /* 0x000fe40000000000 */
[----:B------:R-:W-:Y:S05]  /*2a9a0*/  BRA.DIV UR4, `(.L_x_2224) ;  /* 0x0000003a04247947 */ /* 0x000fea000b800000 */
[----:B0-----:R0:W3:Y:S02]  /*2a9b0*/  SHFL.IDX PT, R3, R3, R12, 0x1f ;  /* 0x00001f0c03037589 */ /* 0x0010e400000e0000 */
.L_x_2357:
[----:B---3--:R-:W-:-:S07]  /*2a9c0*/  IMAD.MOV.U32 R7, RZ, RZ, R3 ;  /* 0x000000ffff077224 */ /* 0x008fce00078e0003 */
.L_x_2223:
[----:B01----:R-:W0:Y:S01]  /*2a9d0*/  LDC.64 R2, c[0x0][0xc90] ;  /* 0x00032400ff027b82 */ /* 0x003e220000000a00 */
[----:B------:R-:W-:-:S04]  /*2a9e0*/  IMAD.IADD R19, R6, 0x1, R19 ;  /* 0x0000000106137824 */ /* 0x000fc800078e0213 */
[----:B0-----:R-:W-:-:S05]  /*2a9f0*/  IMAD.WIDE R2, R19, 0x4, R2 ;  /* 0x0000000413027825 */ /* 0x001fca00078e0202 */
[----:B------:R-:W2:Y:S01]  /*2aa00*/  LDG.E R6, desc[UR60][R2.64] ;  /* 0x0000003c02067981 */ /* 0x000ea2000c1e1900 */
[----:B------:R-:W-:-:S04]  /*2aa10*/  IMAD R16, R7, R4, R16 ;  /* 0x0000000407107224 */ /* 0x000fc800078e0210 */
[----:B------:R-:W-:Y:S02]  /*2aa20*/  IMAD.IADD R0, R0, 0x1, -R16 ;  /* 0x0000000100007824 */ /* 0x000fe400078e0a10 */
[----:B--2---:R-:W-:-:S05]  /*2aa30*/  IMAD R5, R17, R6, RZ ;  /* 0x0000000611057224 */ /* 0x004fca00078e02ff */
[----:B-----5:R-:W-:-:S04]  /*2aa40*/  IABS R8, R5 ;  /* 0x0000000500087213 */ /* 0x020fc80000000000 */
        /* <DEDUP_REMOVED lines=59> */
.L_x_2217:
[----:B------:R-:W-:Y:S01]  /*2ae00*/  UMOV UR4, URZ ;  /* 0x0000003f00047c82 */ /* 0x000fe20008000000 */
[----:B------:R-:W-:Y:S01]  /*2ae10*/  UMOV UR5, URZ ;  /* 0x0000003f00057c82 */ /* 0x000fe20008000000 */
[----:B------:R-:W-:Y:S01]  /*2ae20*/  ULDC UR6, c[0x0][0xc3c] ;  /* 0x00030f0000067ab9 */ /* 0x000fe20000000800 */
[----:B------:R-:W-:Y:S02]  /*2ae30*/  IMAD.MOV.U32 R16, RZ, RZ, R0 ;  /* 0x000000ffff107224 */ /* 0x000fe400078e0000 */
[----:B------:R-:W-:Y:S02]  /*2ae40*/  IMAD.U32 R17, RZ, RZ, UR4 ;  /* 0x00000004ff117e24 */ /* 0x000fe4000f8e00ff */
[----:B------:R-:W-:Y:S02]  /*2ae50*/  IMAD.U32 R18, RZ, RZ, UR5 ;  /* 0x00000005ff127e24 */ /* 0x000fe4000f8e00ff */
[----:B------:R-:W-:-:S07]  /*2ae60*/  IMAD.U32 R19, RZ, RZ, UR6 ;  /* 0x00000006ff137e24 */ /* 0x000fce000f8e00ff */
.L_x_2225:
[----:B------:R-:W2:Y:S04]  /*2ae70*/  LDL R0, [R1+0x2c] ;  /* 0x00002c0001007983 */ /* 0x000ea80000100800 */
[----:B0-----:R3:W4:Y:S01]  /*2ae80*/  LDL R3, [R1] ;  /* 0x0000000001037983 */ /* 0x0017220000100800 */
[----:B------:R-:W-:Y:S05]  /*2ae90*/  WARPSYNC.ALL ;  /* 0x0000000000007948 */ /* 0x000fea0003800000 */
[----:B------:R-:W-:Y:S01]  /*2aea0*/  BAR.SYNC.DEFER_BLOCKING 0x4, 0x180 ;  /* 0x0106000000007b1d */ /* 0x000fe20000010000 */
[----:B--2---:R-:W-:-:S13]  /*2aeb0*/  ISETP.NE.AND P0, PT, R0, RZ, PT ;  /* 0x000000ff0000720c */ /* 0x004fda0003f05270 */
[----:B------:R-:W4:Y:S01]  /*2aec0*/  @!P0 S2R R0, SR_CgaCtaId ;  /* 0x0000000000008919 */ /* 0x000f220000008800 */
[----:B------:R-:W-:-:S04]  /*2aed0*/  @!P0 MOV R2, 0x400 ;  /* 0x0000040000028802 */ /* 0x000fc80000000f00 */
[----:B----4-:R-:W-:-:S05]  /*2aee0*/  @!P0 LEA R3, R0, R2, 0x18 ;  /* 0x0000000200038211 */ /* 0x010fca00078ec0ff */
[----:B------:R3:W-:Y:S04]  /*2aef0*/  @!P0 STS.128 [R3+0x308d0], R16 ;  /* 0x0308d01003008388 */ /* 0x0007e80000000c00 */
[----:B------:R3:W-:Y:S01]  /*2af00*/  @!P0 STL [R1], R3 ;  /* 0x0000000301008387 */ /* 0x0007e20000100800 */
[----:B------:R-:W-:Y:S06]  /*2af10*/  BAR.ARV 0x5, 0x180 ;  /* 0x0146000000007b1d */ /* 0x000fec0000002000 */
.L_x_2214:
[----:B------:R-:W-:Y:S02]  /*2af20*/  ULDC UR4, c[0x0][0xc3c] ;  /* 0x00030f0000047ab9 */ /* 0x000fe40000000800 */
[----:B-1----:R-:W-:-:S13]  /*2af30*/  ISETP.GE.AND P0, PT, R19, UR4, PT ;  /* 0x0000000413007c0c */ /* 0x002fda000bf06270 */
[----:B------:R-:W-:Y:S05]  /*2af40*/  @!P0 BRA `(.L_x_2226) ;  /* 0xffffff7c007c8947 */ /* 0x000fea000383ffff */
[----:B------:R-:W-:Y:S05]  /*2af50*/  BSYNC B8 ;  /* 0x0000000000087941 */ /* 0x000fea0003800000 */
.L_x_2049:
[----:B0-----:R-:W2:Y:S01]  /*2af60*/  LDL.LU R0, [R1+0x54] ;  /* 0x0000540001007983 */ /* 0x001ea20000300800 */
[----:B------:R-:W-:Y:S01]  /*2af70*/  BSSY B0, `(.L_x_2227) ;  /* 0x000000b000007945 */ /* 0x000fe20003800000 */
[----:B------:R-:W0:Y:S01]  /*2af80*/  S2R R5, SR_CgaCtaId ;  /* 0x0000000000057919 */ /* 0x000e220000008800 */
[----:B--2---:R-:W-:-:S05]  /*2af90*/  VIADD R0, R0, 0x1 ;  /* 0x0000000100007836 */ /* 0x004fca0000000000 */
[----:B------:R-:W-:-:S04]  /*2afa0*/  LEA.HI R2, R0, R0, RZ, 0x1 ;  /* 0x0000000000027211 */ /* 0x000fc800078f08ff */
[----:B---3--:R-:W-:-:S05]  /*2afb0*/  LOP3.LUT R3, R2, 0xfffffffe, RZ, 0xc0, !PT ;  /* 0xfffffffe02037812 */ /* 0x008fca00078ec0ff */
[----:B------:R-:W-:Y:S01]  /*2afc0*/  IMAD.IADD R3, R0, 0x1, -R3 ;  /* 0x0000000100037824 */ /* 0x000fe200078e0a03 */
[----:B------:R-:W-:-:S04]  /*2afd0*/  MOV R0, 0x400 ;  /* 0x0000040000007802 */ /* 0x000fc80000000f00 */
[----:B0-----:R-:W-:Y:S02]  /*2afe0*/  LEA R0, R5, R0, 0x18 ;  /* 0x0000000005007211 */ /* 0x001fe400078ec0ff */
[----:B------:R-:W-:-:S04]  /*2aff0*/  SHF.L.U32 R3, R3, 0x1f, RZ ;  /* 0x0000001f03037819 */ /* 0x000fc800000006ff */
[----:B------:R-:W0:Y:S02]  /*2b000*/  SYNCS.PHASECHK.TRANS64.TRYWAIT P0, [R0+URZ+0x30820], R3 ;  /* 0x03082003000075a7 */ /* 0x000e24000800017f */
[----:B0-----:R-:W-:Y:S05]  /*2b010*/  @!P0 BRA `(.L_x_2228) ;  /* 0x0000003000b08947 */ /* 0x001fea0003800000 */
.L_x_2358:
[----:B------:R-:W-:Y:S05]  /*2b020*/  BSYNC B0 ;  /* 0x0000000000007941 */ /* 0x000fea0003800000 */
.L_x_2227:
[----:B------:R-:W-:-:S03]  /*2b030*/  UMOV UR4, 0xffffffff ;  /* 0xffffffff00047882 */ /* 0x000fc60000000000 */
[----:B------:R-:W-:Y:S05]  /*2b040*/  BRA.DIV UR4, `(.L_x_2229) ;  /* 0x0000003204b87947 */ /* 0x000fea000b800000 */
[----:B------:R-:W1:Y:S02]  /*2b050*/  S2R R2, SR_TID.X ;  /* 0x0000000000027919 */ /* 0x000e640000002100 */
[----:B-1----:R-:W-:-:S04]  /*2b060*/  SHF.R.U32.HI R2, RZ, 0x5, R2 ;  /* 0x00000005ff027819 */ /* 0x002fc80000011602 */
[----:B------:R-:W-:-:S05]  /*2b070*/  LOP3.LUT R2, R2, 0x3, RZ, 0xc0, !PT ;  /* 0x0000000302027812 */ /* 0x000fca00078ec0ff */
[----:B------:R1:W2:Y:S02]  /*2b080*/  SHFL.IDX PT, R14, R2, RZ, 0x1f ;  /* 0x00001fff020e7589 */ /* 0x0002a400000e0000 */
.L_x_2361:
[----:B--2---:R-:W-:-:S13]  /*2b090*/  ISETP.NE.AND P0, PT, R14, RZ, PT ;  /* 0x000000ff0e00720c */ /* 0x004fda0003f05270 */
[----:B------:R-:W-:Y:S05]  /*2b0a0*/  @P0 BRA `(.L_x_1750) ;  /* 0x0000000000940947 */ /* 0x000fea0003800000 */
[----:B------:R-:W-:-:S03]  /*2b0b0*/  UMOV UR4, 0xffffffff ;  /* 0xffffffff00047882 */ /* 0x000fc60000000000 */
[----:B------:R-:W-:Y:S05]  /*2b0c0*/  BRA.DIV UR4, `(.L_x_2230) ;  /* 0x0000003204cc7947 */ /* 0x000fea000b800000 */
[----:B------:R-:W-:-:S13]  /*2b0d0*/  ELECT P6, URZ, PT ;  /* 0x00000000003f782f */ /* 0x000fda00038c0000 */
.L_x_2364:
[----:B------:R-:W-:Y:S05]  /*2b0e0*/  @!P6 BRA `(.L_x_1750) ;  /* 0x000000000084e947 */ /* 0x000fea0003800000 */
[----:B-1----:R-:W2:Y:S02]  /*2b0f0*/  LDL.LU R2, [R1+0x50] ;  /* 0x0000500001027983 */ /* 0x002ea40000300800 */
[----:B--2---:R-:W-:-:S04]  /*2b100*/  LOP3.LUT R2, R2, 0x2, RZ, 0xfc, !PT ;  /* 0x0000000202027812 */ /* 0x004fc800078efcff */
[----:B------:R-:W-:-:S13]  /*2b110*/  ISETP.NE.AND P2, PT, R2, 0x3, PT ;  /* 0x000000030200780c */ /* 0x000fda0003f45270 */
[----:B------:R-:W-:Y:S05]  /*2b120*/  @!P2 BRA `(.L_x_2231) ;  /* 0x000000000004a947 */ /* 0x000fea0003800000 */
[----:B------:R-:W-:Y:S01]  /*2b130*/  BPT.TRAP 0x1 ;  /* 0x000000040000795c */ /* 0x000fe20000300000 */
.L_x_2231:
        /* <DEDUP_REMOVED lines=14> */
.L_x_2365:
[----:B------:R-:W1:Y:S02]  /*2b220*/  SYNCS.PHASECHK.TRANS64.TRYWAIT P0, [R7+URZ], R2 ;  /* 0x00000002070075a7 */ /* 0x000e64000800017f */
[----:B-1----:R-:W-:Y:S05]  /*2b230*/  @!P0 BRA `(.L_x_2233) ;  /* 0x0000003000a48947 */ /* 0x002fea0003800000 */
.L_x_2366:
[----:B------:R-:W-:Y:S05]  /*2b240*/  @!P2 BRA `(.L_x_2234) ;  /* 0x000000000004a947 */ /* 0x000fea0003800000 */
[----:B------:R-:W-:Y:S01]  /*2b250*/  BPT.TRAP 0x1 ;  /* 0x000000040000795c */ /* 0x000fe20000300000 */
.L_x_2234:
[----:B------:R-:W2:Y:S01]  /*2b260*/  LDL.LU R4, [R1+0x8] ;  /* 0x0000080001047983 */ /* 0x000ea20000300800 */
[----:B------:R-:W-:-:S04]  /*2b270*/  VIADD R0, R0, 0x30860 ;  /* 0x0003086000007836 */ /* 0x000fc80000000000 */
[----:B--2---:R-:W-:-:S04]  /*2b280*/  IMAD R4, R4, 0x8, R0 ;  /* 0x0000000804047824 */ /* 0x004fc800078e0200 */
[----:B------:R-:W2:Y:S02]  /*2b290*/  SYNCS.PHASECHK.TRANS64.TRYWAIT P0, [R4+URZ], R5 ;  /* 0x00000005040075a7 */ /* 0x000ea4000800017f */
[----:B--2---:R-:W-:Y:S05]  /*2b2a0*/  @!P0 BRA `(.L_x_2235) ;  /* 0x00000030009c8947 */ /* 0x004fea0003800000 */
.L_x_2367:
[----:B------:R-:W-:-:S07]  /*2b2b0*/  IMAD R3, R3, 0x8, R0 ;  /* 0x0000000803037824 */ /* 0x000fce00078e0200 */
.L_x_2236:
[----:B---3--:R3:W4:Y:S02]  /*2b2c0*/  SYNCS.PHASECHK.TRANS64.TRYWAIT P0, [R3+URZ], R2 ;  /* 0x00000002030075a7 */ /* 0x008724000800017f */
[----:B----4-:R-:W-:Y:S05]  /*2b2d0*/  @!P0 NANOSLEEP.SYNCS 0x989680 ;  /* 0x009896800000895d */ /* 0x010fea0003900000 */
[----:B------:R-:W4:Y:S02]  /*2b2e0*/  @!P0 SYNCS.PHASECHK.TRANS64 P0, [R3+URZ], R2 ;  /* 0x00000002030085a7 */ /* 0x000f24000800007f */
[----:B----4-:R-:W-:Y:S05]  /*2b2f0*/  @!P0 BRA `(.L_x_2236) ;  /* 0xfffffffc00f08947 */ /* 0x010fea000383ffff */
.L_x_1750:
[----:B------:R-:W-:Y:S05]  /*2b300*/  BSYNC B9 ;  /* 0x0000000000097941 */ /* 0x000fea0003800000 */
.L_x_1747:
[----:B------:R-:W-:Y:S05]  /*2b310*/  EXIT ;  /* 0x000000000000794d */ /* 0x000fea0003800000 */
.L_x_1776:
[----:B0-----:R0:W1:Y:S02]  /*2b320*/  SYNCS.PHASECHK.TRANS64.TRYWAIT P5, [R99+URZ+0x30890], R107 ;  /* 0x0308906b630075a7 */ /* 0x00106400080a017f */
[----:B-1----:R-:W-:Y:S05]  /*2b330*/  @!P5 NANOSLEEP.SYNCS 0x989680 ;  /* 0x009896800000d95d */ /* 0x002fea0003900000 */
[----:B------:R-:W1:Y:S02]  /*2b340*/  @!P5 SYNCS.PHASECHK.TRANS64 P5, [R99+URZ+0x30890], R107 ;  /* 0x0308906b6300d5a7 */ /* 0x000e6400080a007f */
[----:B-1----:R-:W-:Y:S05]  /*2b350*/  @!P5 BRA `(.L_x_1776) ;  /* 0xfffffffc00f0d947 */ /* 0x002fea000383ffff */
[----:B------:R-:W-:Y:S05]  /*2b360*/  BRA `(.L_x_2237) ;  /* 0xfffffd8400247947 */ /* 0x000fea000383ffff */
.L_x_1814:
[----:B0-----:R0:W1:Y:S02]  /*2b370*/  SYNCS.PHASECHK.TRANS64.TRYWAIT P5, [R99+URZ+0x30890], R107 ;  /* 0x0308906b630075a7 */ /* 0x00106400080a017f */
[----:B-1----:R-:W-:Y:S05]  /*2b380*/  @!P5 NANOSLEEP.SYNCS 0x989680 ;  /* 0x009896800000d95d */ /* 0x002fea0003900000 */
[----:B------:R-:W1:Y:S02]  /*2b390*/  @!P5 SYNCS.PHASECHK.TRANS64 P5, [R99+URZ+0x30890], R107 ;  /* 0x0308906b6300d5a7 */ /* 0x000e6400080a007f */
[----:B-1----:R-:W-:Y:S05]  /*2b3a0*/  @!P5 BRA `(.L_x_1814) ;  /* 0xfffffffc00f0d947 */ /* 0x002fea000383ffff */
[----:B------:R-:W-:Y:S05]  /*2b3b0*/  BRA `(.L_x_2238) ;  /* 0xfffffda800687947 */ /* 0x000fea000383ffff */
.L_x_1831:
[----:B0-----:R0:W1:Y:S02]  /*2b3c0*/  SYNCS.PHASECHK.TRANS64.TRYWAIT P0, [R99+URZ+0x30890], R107 ;  /* 0x0308906b630075a7 */ /* 0x001064000800017f */
[----:B-1----:R-:W-:Y:S05]  /*2b3d0*/  @!P0 NANOSLEEP.SYNCS 0x989680 ;  /* 0x009896800000895d */ /* 0x002fea0003900000 */
[----:B------:R-:W1:Y:S02]  /*2b3e0*/  @!P0 SYNCS.PHASECHK.TRANS64 P0, [R99+URZ+0x30890], R107 ;  /* 0x0308906b630085a7 */ /* 0x000e64000800007f */
[----:B-1----:R-:W-:Y:S05]  /*2b3f0*/  @!P0 BRA `(.L_x_1831) ;  /* 0xfffffffc00f08947 */ /* 0x002fea000383ffff */
[----:B------:R-:W-:Y:S05]  /*2b400*/  BRA `(.L_x_2239) ;  /* 0xfffffdcc004c7947 */ /* 0x000fea000383ffff */
.L_x_1837:
[----:B--2---:R2:W3:Y:S02]  /*2b410*/  SYNCS.PHASECHK.TRANS64.TRYWAIT P1, [R99+URZ+0x308b0], R107 ;  /* 0x0308b06b630075a7 */ /* 0x0044e4000802017f */
[----:B---3--:R-:W-:Y:S05]  /*2b420*/  @!P1 NANOSLEEP.SYNCS 0x989680 ;  /* 0x009896800000995d */ /* 0x008fea0003900000 */
[----:B------:R-:W3:Y:S02]  /*2b430*/  @!P1 SYNCS.PHASECHK.TRANS64 P1, [R99+URZ+0x308b0], R107 ;  /* 0x0308b06b630095a7 */ /* 0x000ee4000802007f */
[----:B---3--:R-:W-:Y:S05]  /*2b440*/  @!P1 BRA `(.L_x_1837) ;  /* 0xfffffffc00f09947 */ /* 0x008fea000383ffff */
[----:B------:R-:W-:Y:S05]  /*2b450*/  BRA `(.L_x_2240) ;  /* 0xfffffdd0001c7947 */ /* 0x000fea000383ffff */
.L_x_1865:
        /* <DEDUP_REMOVED lines=8> */
.L_x_2242:
[----:B------:R-:W-:Y:S05]  /*2b4e0*/  BSYNC B1 ;  /* 0x0000000000017941 */ /* 0x000fea0003800000 */
.L_x_2241:
        /* <DEDUP_REMOVED lines=8> */
.L_x_2243:
[----:B------:R-:W-:Y:S02]  /*2b570*/  IMAD.MOV.U32 R13, RZ, RZ, R7 ;  /* 0x000000ffff0d7224 */ /* 0x000fe400078e0007 */
[----:B------:R-:W-:-:S07]  /*2b580*/  IMAD.MOV.U32 R4, RZ, RZ, R14 ;  /* 0x000000ffff047224 */ /* 0x000fce00078e000e */
[----:B------:R-:W-:Y:S05]  /*2b590*/  WARPSYNC.COLLECTIVE R15, `(.L_x_2244) ;  /* 0x000000000f087348 */ /* 0x000fea0003c00000 */
[----:B------:R0:W1:Y:S02]  /*2b5a0*/  SHFL.IDX P6, R14, R13, R12, R11 ;  /* 0x0000000c0d0e7389 */ /* 0x00006400000c000b */
[----:B01----:R-:W-:Y:S01]  /*2b5b0*/  ENDCOLLECTIVE ;  /* 0x000000000000791b */ /* 0x003fe20003800000 */
.L_x_2244:
[----:B------:R-:W-:Y:S02]  /*2b5c0*/  IMAD.MOV.U32 R13, RZ, RZ, R0 ;  /* 0x000000ffff0d7224 */ /* 0x000fe400078e0000 */
[----:B------:R-:W-:-:S07]  /*2b5d0*/  IMAD.MOV.U32 R9, RZ, RZ, R14 ;  /* 0x000000ffff097224 */ /* 0x000fce00078e000e */
[----:B------:R-:W-:Y:S05]  /*2b5e0*/  WARPSYNC.COLLECTIVE R15, `(.L_x_2245) ;  /* 0x000000000f087348 */ /* 0x000fea0003c00000 */
[----:B------:R0:W1:Y:S02]  /*2b5f0*/  SHFL.IDX P6, R14, R13, R12, R11 ;  /* 0x0000000c0d0e7389 */ /* 0x00006400000c000b */
[----:B01----:R-:W-:Y:S01]  /*2b600*/  ENDCOLLECTIVE ;  /* 0x000000000000791b */ /* 0x003fe20003800000 */
.L_x_2245:
[----:B------:R-:W-:Y:S05]  /*2b610*/  BRA `(.L_x_2246) ;  /* 0xfffffde400047947 */ /* 0x000fea000383ffff */
.L_x_1868:
[----:B------:R-:W-:Y:S01]  /*2b620*/  BSSY B1, `(.L_x_2247) ;  /* 0x0000008000017945 */ /* 0x000fe20003800000 */
[----:B------:R-:W-:Y:S02]  /*2b630*/  IMAD.MOV.U32 R13, RZ, RZ, R6 ;  /* 0x000000ffff0d7224 */ /* 0x000fe400078e0006 */
[----:B------:R-:W-:Y:S02]  /*2b640*/  IMAD.MOV.U32 R12, RZ, RZ, 0x1 ;  /* 0x00000001ff0c7424 */ /* 0x000fe400078e00ff */
[----:B------:R-:W-:Y:S02]  /*2b650*/  IMAD.MOV.U32 R11, RZ, RZ, 0x181f ;  /* 0x0000181fff0b7424 */ /* 0x000fe400078e00ff */
[----:B------:R-:W-:-:S07]  /*2b660*/  IMAD.MOV.U32 R15, RZ, RZ, -0x1 ;  /* 0xffffffffff0f7424 */ /* 0x000fce00078e00ff */
[----:B0---4-:R-:W-:Y:S05]  /*2b670*/  WARPSYNC.COLLECTIVE R15, `(.L_x_2248) ;  /* 0x000000000f087348 */ /* 0x011fea0003c00000 */
[----:B----4-:R1:W2:Y:S02]  /*2b680*/  SHFL.IDX P6, R14, R13, R12, R11 ;  /* 0x0000000c0d0e7389 */ /* 0x0102a400000c000b */
[----:B012---:R-:W-:Y:S01]  /*2b690*/  ENDCOLLECTIVE ;  /* 0x000000000000791b */ /* 0x007fe20003800000 */
.L_x_2248:
[----:B------:R-:W-:Y:S05]  /*2b6a0*/  BSYNC B1 ;  /* 0x0000000000017941 */ /* 0x000fea0003800000 */
.L_x_2247:
[----:B------:R-:W-:Y:S02]  /*2b6b0*/  IMAD.MOV.U32 R13, RZ, RZ, R3 ;  /* 0x000000ffff0d7224 */ /* 0x000fe400078e0003 */
[----:B------:R-:W-:Y:S02]  /*2b6c0*/  IMAD.MOV.U32 R12, RZ, RZ, 0x1 ;  /* 0x00000001ff0c7424 */ /* 0x000fe400078e00ff */
[----:B------:R-:W-:Y:S02]  /*2b6d0*/  IMAD.MOV.U32 R11, RZ, RZ, 0x181f ;  /* 0x0000181fff0b7424 */ /* 0x000fe400078e00ff */
[----:B------:R-:W-:Y:S02]  /*2b6e0*/  IMAD.MOV.U32 R15, RZ, RZ, -0x1 ;  /* 0xffffffffff0f7424 */ /* 0x000fe400078e00ff */
[----:B------:R-:W-:-:S07]  /*2b6f0*/  IMAD.MOV.U32 R5, RZ, RZ, R14 ;  /* 0x000000ffff057224 */ /* 0x000fce00078e000e */
[----:B------:R-:W-:Y:S05]  /*2b700*/  WARPSYNC.COLLECTIVE R15, `(.L_x_2249) ;  /* 0x000000000f087348 */ /* 0x000fea0003c00000 */
[----:B------:R0:W1:Y:S02]  /*2b710*/  SHFL.IDX P6, R14, R13, R12, R11 ;  /* 0x0000000c0d0e7389 */ /* 0x00006400000c000b */
[----:B01----:R-:W-:Y:S01]  /*2b720*/  ENDCOLLECTIVE ;  /* 0x000000000000791b */ /* 0x003fe20003800000 */
.L_x_2249:
[----:B------:R-:W-:Y:S02]  /*2b730*/  IMAD.MOV.U32 R13, RZ, RZ, R7 ;  /* 0x000000ffff0d7224 */ /* 0x000fe400078e0007 */
[----:B------:R-:W-:-:S07]  /*2b740*/  IMAD.MOV.U32 R4, RZ, RZ, R14 ;  /* 0x000000ffff047224 */ /* 0x000fce00078e000e */
[----:B------:R-:W-:Y:S05]  /*2b750*/  WARPSYNC.COLLECTIVE R15, `(.L_x_2250) ;  /* 0x000000000f087348 */ /* 0x000fea0003c00000 */
[----:B------:R0:W1:Y:S02]  /*2b760*/  SHFL.IDX P6, R14, R13, R12, R11 ;  /* 0x0000000c0d0e7389 */ /* 0x00006400000c000b */
[----:B01----:R-:W-:Y:S01]  /*2b770*/  ENDCOLLECTIVE ;  /* 0x000000000000791b */ /* 0x003fe20003800000 */
.L_x_2250:
[----:B------:R-:W-:Y:S02]  /*2b780*/  IMAD.MOV.U32 R13, RZ, RZ, R0 ;  /* 0x000000ffff0d7224 */ /* 0x000fe400078e0000 */
[----:B------:R-:W-:-:S07]  /*2b790*/  IMAD.MOV.U32 R9, RZ, RZ, R14 ;  /* 0x000000ffff097224 */ /* 0x000fce00078e000e */
[----:B------:R-:W-:Y:S05]  /*2b7a0*/  WARPSYNC.COLLECTIVE R15, `(.L_x_2251) ;  /* 0x000000000f087348 */ /* 0x000fea0003c00000 */
[----:B------:R0:W1:Y:S02]  /*2b7b0*/  SHFL.IDX P6, R14, R13, R12, R11 ;  /* 0x0000000c0d0e7389 */ /* 0x00006400000c000b */
[----:B01----:R-:W-:Y:S01]  /*2b7c0*/  ENDCOLLECTIVE ;  /* 0x000000000000791b */ /* 0x003fe20003800000 */
.L_x_2251:
[----:B------:R-:W-:Y:S05]  /*2b7d0*/  BRA `(.L_x_2252) ;  /* 0xfffffde800147947 */ /* 0x000fea000383ffff */
.L_x_1871:
[----:B------:R-:W-:Y:S01]  /*2b7e0*/  BSSY B1, `(.L_x_2253) ;  /* 0x0000008000017945 */ /* 0x000fe20003800000 */
[----:B------:R-:W-:Y:S02]  /*2b7f0*/  IMAD.MOV.U32 R13, RZ, RZ, R6 ;  /* 0x000000ffff0d7224 */ /* 0x000fe400078e0006 */
[----:B------:R-:W-:Y:S02]  /*2b800*/  IMAD.MOV.U32 R12, RZ, RZ, 0x2 ;  /* 0x00000002ff0c7424 */ /* 0x000fe400078e00ff */
[----:B------:R-:W-:Y:S02]  /*2b810*/  IMAD.MOV.U32 R11, RZ, RZ, 0x181f ;  /* 0x0000181fff0b7424 */ /* 0x000fe400078e00ff */
[----:B------:R-:W-:-:S07]  /*2b820*/  IMAD.MOV.U32 R15, RZ, RZ, -0x1 ;  /* 0xffffffffff0f7424 */ /* 0x000fce00078e00ff */
[----:B-1--4-:R-:W-:Y:S05]  /*2b830*/  WARPSYNC.COLLECTIVE R15, `(.L_x_2254) ;  /* 0x000000000f087348 */ /* 0x012fea0003c00000 */
[----:B----4-:R0:W2:Y:S02]  /*2b840*/  SHFL.IDX P6, R14, R13, R12, R11 ;  /* 0x0000000c0d0e7389 */ /* 0x0100a400000c000b */
[----:B012---:R-:W-:Y:S01]  /*2b850*/  ENDCOLLECTIVE ;  /* 0x000000000000791b */ /* 0x007fe20003800000 */
.L_x_2254:
[----:B------:R-:W-:Y:S05]  /*2b860*/  BSYNC B1 ;  /* 0x0000000000017941 */ /* 0x000fea0003800000 */
.L_x_2253:
        /* <DEDUP_REMOVED lines=8> */
.L_x_2255:
[----:B------:R-:W-:Y:S02]  /*2b8f0*/  IMAD.MOV.U32 R13, RZ, RZ, R7 ;  /* 0x000000ffff0d7224 */ /* 0x000fe400078e0007 */
[----:B------:R-:W-:-:S07]  /*2b900*/  IMAD.MOV.U32 R4, RZ, RZ, R14 ;  /* 0x000000ffff047224 */ /* 0x000fce00078e000e */
[----:B------:R-:W-:Y:S05]  /*2b910*/  WARPSYNC.COLLECTIVE R15, `(.L_x_2256) ;  /* 0x000000000f087348 */ /* 0x000fea0003c00000 */
[----:B------:R0:W1:Y:S02]  /*2b920*/  SHFL.IDX P6, R14, R13, R12, R11 ;  /* 0x0000000c0d0e7389 */ /* 0x00006400000c000b */
[----:B01----:R-:W-:Y:S01]  /*2b930*/  ENDCOLLECTIVE ;  /* 0x000000000000791b */ /* 0x003fe20003800000 */
.L_x_2256:
[----:B------:R-:W-:Y:S02]  /*2b940*/  IMAD.MOV.U32 R13, RZ, RZ, R0 ;  /* 0x000000ffff0d7224 */ /* 0x000fe400078e0000 */
[----:B------:R-:W-:-:S07]  /*2b950*/  IMAD.MOV.U32 R9, RZ, RZ, R14 ;  /* 0x000000ffff097224 */ /* 0x000fce00078e000e */
[----:B------:R-:W-:Y:S05]  /*2b960*/  WARPSYNC.COLLECTIVE R15, `(.L_x_2257) ;  /* 0x000000000f087348 */ /* 0x000fea0003c00000 */
[----:B------:R0:W1:Y:S02]  /*2b970*/  SHFL.IDX P6, R14, R13, R12, R11 ;  /* 0x0000000c0d0e7389 */ /* 0x00006400000c000b */
[----:B01----:R-:W-:Y:S01]  /*2b980*/  ENDCOLLECTIVE ;  /* 0x000000000000791b */ /* 0x003fe20003800000 */
.L_x_2257:
[----:B------:R-:W-:Y:S05]  /*2b990*/  BRA `(.L_x_2258) ;  /* 0xfffffdec001c7947 */ /* 0x000fea000383ffff */
.L_x_1874:
[----:B------:R-:W-:Y:S01]  /*2b9a0*/  BSSY B1, `(.L_x_2259) ;  /* 0x0000008000017945 */ /* 0x000fe20003800000 */
[----:B------:R-:W-:Y:S02]  /*2b9b0*/  IMAD.MOV.U32 R13, RZ, RZ, R6 ;  /* 0x000000ffff0d7224 */ /* 0x000fe400078e0006 */
[----:B------:R-:W-:Y:S02]  /*2b9c0*/  IMAD.MOV.U32 R12, RZ, RZ, 0x3 ;  /* 0x00000003ff0c7424 */ /* 0x000fe400078e00ff */
[----:B------:R-:W-:Y:S02]  /*2b9d0*/  IMAD.MOV.U32 R11, RZ, RZ, 0x181f ;  /* 0x0000181fff0b7424 */ /* 0x000fe400078e00ff */
[----:B------:R-:W-:-:S07]  /*2b9e0*/  IMAD.MOV.U32 R15, RZ, RZ, -0x1 ;  /* 0xffffffffff0f7424 */ /* 0x000fce00078e00ff */
[----:B-1--4-:R-:W-:Y:S05]  /*2b9f0*/  WARPSYNC.COLLECTIVE R15, `(.L_x_2260) ;  /* 0x000000000f087348 */ /* 0x012fea0003c00000 */
[----:B------:R0:W2:Y:S02]  /*2ba00*/  SHFL.IDX P6, R14, R13, R12, R11 ;  /* 0x0000000c0d0e7389 */ /* 0x0000a400000c000b */
[----:B012-4-:R-:W-:Y:S01]  /*2ba10*/  ENDCOLLECTIVE ;  /* 0x000000000000791b */ /* 0x017fe20003800000 */
.L_x_2260:
[----:B------:R-:W-:Y:S05]  /*2ba20*/  BSYNC B1 ;  /* 0x0000000000017941 */ /* 0x000fea0003800000 */
.L_x_2259:
        /* <DEDUP_REMOVED lines=8> */
.L_x_2261:
[----:B------:R-:W-:Y:S02]  /*2bab0*/  IMAD.MOV.U32 R13, RZ, RZ, R7 ;  /* 0x000000ffff0d7224 */ /* 0x000fe400078e0007 */
[----:B------:R-:W-:-:S07]  /*2bac0*/  IMAD.MOV.U32 R8, RZ, RZ, R14 ;  /* 0x000000ffff087224 */ /* 0x000fce00078e000e */
[----:B------:R-:W-:Y:S05]  /*2bad0*/  WARPSYNC.COLLECTIVE R15, `(.L_x_2262) ;  /* 0x000000000f087348 */ /* 0x000fea0003c00000 */
[----:B------:R0:W1:Y:S02]  /*2bae0*/  SHFL.IDX P6, R14, R13, R12, R11 ;  /* 0x0000000c0d0e7389 */ /* 0x00006400000c000b */
[----:B01----:R-:W-:Y:S01]  /*2baf0*/  ENDCOLLECTIVE ;  /* 0x000000000000791b */ /* 0x003fe20003800000 */
.L_x_2262:
[----:B------:R-:W-:Y:S02]  /*2bb00*/  IMAD.MOV.U32 R13, RZ, RZ, R0 ;  /* 0x000000ffff0d7224 */ /* 0x000fe400078e0000 */
[----:B------:R-:W-:-:S07]  /*2bb10*/  IMAD.MOV.U32 R23, RZ, RZ, R14 ;  /* 0x000000ffff177224 */ /* 0x000fce00078e000e */
[----:B------:R-:W-:Y:S05]  /*2bb20*/  WARPSYNC.COLLECTIVE R15, `(.L_x_2263) ;  /* 0x000000000f087348 */ /* 0x000fea0003c00000 */
[----:B------:R0:W1:Y:S02]  /*2bb30*/  SHFL.IDX P6, R14, R13, R12, R11 ;  /* 0x0000000c0d0e7389 */ /* 0x00006400000c000b */
[----:B01----:R-:W-:Y:S01]  /*2bb40*/  ENDCOLLECTIVE ;  /* 0x000000000000791b */ /* 0x003fe20003800000 */
.L_x_2263:
[----:B------:R-:W-:Y:S01]  /*2bb50*/  IMAD.MOV.U32 R0, RZ, RZ, R14 ;  /* 0x000000ffff007224 */ /* 0x000fe200078e000e */
[----:B------:R-:W-:Y:S06]  /*2bb60*/  BRA `(.L_x_2264) ;  /* 0xfffffdf000287947 */ /* 0x000fec000383ffff */
.L_x_1878:
[----:B0-----:R0:W1:Y:S02]  /*2bb70*/  SYNCS.PHASECHK.TRANS64.TRYWAIT P0, [R16+URZ+0x30800], R121 ;  /* 0x03080079100075a7 */ /* 0x001064000800017f */
[----:B-1----:R-:W-:Y:S05]  /*2bb80*/  @!P0 NANOSLEEP.SYNCS 0x989680 ;  /* 0x009896800000895d */ /* 0x002fea0003900000 */
[----:B------:R-:W1:Y:S02]  /*2bb90*/  @!P0 SYNCS.PHASECHK.TRANS64 P0, [R16+URZ+0x30800], R121 ;  /* 0x03080079100085a7 */ /* 0x000e64000800007f */
[----:B-1----:R-:W-:Y:S05]  /*2bba0*/  @!P0 BRA `(.L_x_1878) ;  /* 0xfffffffc00f08947 */ /* 0x002fea000383ffff */
[----:B------:R-:W-:Y:S05]  /*2bbb0*/  BRA `(.L_x_2265) ;  /* 0xfffffdf400947947 */ /* 0x000fea000383ffff */
.L_x_1910:
        /* <DEDUP_REMOVED lines=8> */
.L_x_2267:
[----:B------:R-:W-:Y:S05]  /*2bc40*/  BSYNC B1 ;  /* 0x0000000000017941 */ /* 0x000fea0003800000 */
.L_x_2266:
        /* <DEDUP_REMOVED lines=8> */
.L_x_2268:
[----:B------:R-:W-:Y:S02]  /*2bcd0*/  IMAD.MOV.U32 R13, RZ, RZ, R7 ;  /* 0x000000ffff0d7224 */ /* 0x000fe400078e0007 */
[----:B------:R-:W-:-:S07]  /*2bce0*/  IMAD.MOV.U32 R4, RZ, RZ, R14 ;  /* 0x000000ffff047224 */ /* 0x000fce00078e000e */
[----:B------:R-:W-:Y:S05]  /*2bcf0*/  WARPSYNC.COLLECTIVE R15, `(.L_x_2269) ;  /* 0x000000000f087348 */ /* 0x000fea0003c00000 */
[----:B------:R0:W1:Y:S02]  /*2bd00*/  SHFL.IDX P6, R14, R13, R12, R11 ;  /* 0x0000000c0d0e7389 */ /* 0x00006400000c000b */
[----:B01----:R-:W-:Y:S01]  /*2bd10*/  ENDCOLLECTIVE ;  /* 0x000000000000791b */ /* 0x003fe20003800000 */
.L_x_2269:
[----:B------:R-:W-:Y:S02]  /*2bd20*/  IMAD.MOV.U32 R13, RZ, RZ, R0 ;  /* 0x000000ffff0d7224 */ /* 0x000fe400078e0000 */
[----:B------:R-:W-:-:S07]  /*2bd30*/  IMAD.MOV.U32 R9, RZ, RZ, R14 ;  /* 0x000000ffff097224 */ /* 0x000fce00078e000e */
[----:B------:R-:W-:Y:S05]  /*2bd40*/  WARPSYNC.COLLECTIVE R15, `(.L_x_2270) ;  /* 0x000000000f087348 */ /* 0x000fea0003c00000 */
[----:B------:R0:W1:Y:S02]  /*2bd50*/  SHFL.IDX P6, R14, R13, R12, R11 ;  /* 0x0000000c0d0e7389 */ /* 0x00006400000c000b */
[----:B01----:R-:W-:Y:S01]  /*2bd60*/  ENDCOLLECTIVE ;  /* 0x000000000000791b */ /* 0x003fe20003800000 */
.L_x_2270:
[----:B------:R-:W-:Y:S05]  /*2bd70*/  BRA `(.L_x_2271) ;  /* 0xfffffe2800707947 */ /* 0x000fea000383ffff */
.L_x_1913:
        /* <DEDUP_REMOVED lines=8> */
.L_x_2273:
[----:B------:R-:W-:Y:S05]  /*2be00*/  BSYNC B1 ;  /* 0x0000000000017941 */ /* 0x000fea0003800000 */
.L_x_2272:
        /* <DEDUP_REMOVED lines=8> */
.L_x_2274:
[----:B------:R-:W-:Y:S02]  /*2be90*/  IMAD.MOV.U32 R13, RZ, RZ, R7 ;  /* 0x000000ffff0d7224 */ /* 0x000fe400078e0007 */
[----:B------:R-:W-:-:S07]  /*2bea0*/  IMAD.MOV.U32 R4, RZ, RZ, R14 ;  /* 0x000000ffff047224 */ /* 0x000fce00078e000e */
[----:B------:R-:W-:Y:S05]  /*2beb0*/  WARPSYNC.COLLECTIVE R15, `(.L_x_2275) ;  /* 0x000000000f087348 */ /* 0x000fea0003c00000 */
[----:B------:R0:W1:Y:S02]  /*2bec0*/  SHFL.IDX P6, R14, R13, R12, R11 ;  /* 0x0000000c0d0e7389 */ /* 0x00006400000c000b */
[----:B01----:R-:W-:Y:S01]  /*2bed0*/  ENDCOLLECTIVE ;  /* 0x000000000000791b */ /* 0x003fe20003800000 */
.L_x_2275:
[----:B------:R-:W-:Y:S02]  /*2bee0*/  IMAD.MOV.U32 R13, RZ, RZ, R0 ;  /* 0x000000ffff0d7224 */ /* 0x000fe400078e0000 */
[----:B------:R-:W-:-:S07]  /*2bef0*/  IMAD.MOV.U32 R9, RZ, RZ, R14 ;  /* 0x000000ffff097224 */ /* 0x000fce00078e000e */
[----:B------:R-:W-:Y:S05]  /*2bf00*/  WARPSYNC.COLLECTIVE R15, `(.L_x_2276) ;  /* 0x000000000f087348 */ /* 0x000fea0003c00000 */
[----:B------:R0:W1:Y:S02]  /*2bf10*/  SHFL.IDX P6, R14, R13, R12, R11 ;  /* 0x0000000c0d0e7389 */ /* 0x00006400000c000b */
[----:B01----:R-:W-:Y:S01]  /*2bf20*/  ENDCOLLECTIVE ;  /* 0x000000000000791b */ /* 0x003fe20003800000 */
.L_x_2276:
[----:B------:R-:W-:Y:S05]  /*2bf30*/  BRA `(.L_x_2277) ;  /* 0xfffffe2c00407947 */ /* 0x000fea000383ffff */
.L_x_1916:
        /* <DEDUP_REMOVED lines=8> */
.L_x_2279:
[----:B------:R-:W-:Y:S05]  /*2bfc0*/  BSYNC B1 ;  /* 0x0000000000017941 */ /* 0x000fea0003800000 */
.L_x_2278:
        /* <DEDUP_REMOVED lines=8> */
.L_x_2280:
[----:B------:R-:W-:Y:S02]  /*2c050*/  IMAD.MOV.U32 R13, RZ, RZ, R7 ;  /* 0x000000ffff0d7224 */ /* 0x000fe400078e0007 */
[----:B------:R-:W-:-:S07]  /*2c060*/  IMAD.MOV.U32 R4, RZ, RZ, R14 ;  /* 0x000000ffff047224 */ /* 0x000fce00078e000e */
[----:B------:R-:W-:Y:S05]  /*2c070*/  WARPSYNC.COLLECTIVE R15, `(.L_x_2281) ;  /* 0x000000000f087348 */ /* 0x000fea0003c00000 */
[----:B------:R0:W1:Y:S02]  /*2c080*/  SHFL.IDX P6, R14, R13, R12, R11 ;  /* 0x0000000c0d0e7389 */ /* 0x00006400000c000b */
[----:B01----:R-:W-:Y:S01]  /*2c090*/  ENDCOLLECTIVE ;  /* 0x000000000000791b */ /* 0x003fe20003800000 */
.L_x_2281:
[----:B------:R-:W-:Y:S02]  /*2c0a0*/  IMAD.MOV.U32 R13, RZ, RZ, R0 ;  /* 0x000000ffff0d7224 */ /* 0x000fe400078e0000 */
[----:B------:R-:W-:-:S07]  /*2c0b0*/  IMAD.MOV.U32 R9, RZ, RZ, R14 ;  /* 0x000000ffff097224 */ /* 0x000fce00078e000e */
[----:B------:R-:W-:Y:S05]  /*2c0c0*/  WARPSYNC.COLLECTIVE R15, `(.L_x_2282) ;  /* 0x000000000f087348 */ /* 0x000fea0003c00000 */
[----:B------:R0:W1:Y:S02]  /*2c0d0*/  SHFL.IDX P6, R14, R13, R12, R11 ;  /* 0x0000000c0d0e7389 */ /* 0x00006400000c000b */
[----:B01----:R-:W-:Y:S01]  /*2c0e0*/  ENDCOLLECTIVE ;  /* 0x000000000000791b */ /* 0x003fe20003800000 */
.L_x_2282:
[----:B------:R-:W-:Y:S05]  /*2c0f0*/  BRA `(.L_x_2283) ;  /* 0xfffffe3000087947 */ /* 0x000fea000383ffff */
.L_x_1919:
        /* <DEDUP_REMOVED lines=8> */
.L_x_2285:
[----:B------:R-:W-:Y:S05]  /*2c180*/  BSYNC B1 ;  /* 0x0000000000017941 */ /* 0x000fea0003800000 */
.L_x_2284:
        /* <DEDUP_REMOVED lines=8> */
.L_x_2286:
[----:B------:R-:W-:Y:S02]  /*2c210*/  IMAD.MOV.U32 R13, RZ, RZ, R7 ;  /* 0x000000ffff0d7224 */ /* 0x000fe400078e0007 */
[----:B------:R-:W-:-:S07]  /*2c220*/  IMAD.MOV.U32 R20, RZ, RZ, R14 ;  /* 0x000000ffff147224 */ /* 0x000fce00078e000e */
[----:B------:R-:W-:Y:S05]  /*2c230*/  WARPSYNC.COLLECTIVE R15, `(.L_x_2287) ;  /* 0x000000000f087348 */ /* 0x000fea0003c00000 */
[----:B------:R0:W1:Y:S02]  /*2c240*/  SHFL.IDX P6, R14, R13, R12, R11 ;  /* 0x0000000c0d0e7389 */ /* 0x00006400000c000b */
[----:B01----:R-:W-:Y:S01]  /*2c250*/  ENDCOLLECTIVE ;  /* 0x000000000000791b */ /* 0x003fe20003800000 */
.L_x_2287:
[----:B------:R-:W-:Y:S02]  /*2c260*/  IMAD.MOV.U32 R13, RZ, RZ, R0 ;  /* 0x000000ffff0d7224 */ /* 0x000fe400078e0000 */
[----:B------:R-:W-:-:S07]  /*2c270*/  IMAD.MOV.U32 R23, RZ, RZ, R14 ;  /* 0x000000ffff177224 */ /* 0x000fce00078e000e */
[----:B------:R-:W-:Y:S05]  /*2c280*/  WARPSYNC.COLLECTIVE R15, `(.L_x_2288) ;  /* 0x000000000f087348 */ /* 0x000fea0003c00000 */
[----:B------:R0:W1:Y:S02]  /*2c290*/  SHFL.IDX P6, R14, R13, R12, R11 ;  /* 0x0000000c0d0e7389 */ /* 0x00006400000c000b */
[----:B01----:R-:W-:Y:S01]  /*2c2a0*/  ENDCOLLECTIVE ;  /* 0x000000000000791b */ /* 0x003fe20003800000 */
.L_x_2288:
[----:B------:R-:W-:Y:S01]  /*2c2b0*/  IMAD.MOV.U32 R0, RZ, RZ, R14 ;  /* 0x000000ffff007224 */ /* 0x000fe200078e000e */
[----:B------:R-:W-:Y:S06]  /*2c2c0*/  BRA `(.L_x_2289) ;  /* 0xfffffe3000d47947 */ /* 0x000fec000383ffff */
.L_x_1923:
[----:B0-----:R0:W1:Y:S02]  /*2c2d0*/  SYNCS.PHASECHK.TRANS64.TRYWAIT P0, [R16+URZ+0x30800], R139 ;  /* 0x0308008b100075a7 */ /* 0x001064000800017f */
[----:B-1----:R-:W-:Y:S05]  /*2c2e0*/  @!P0 NANOSLEEP.SYNCS 0x989680 ;  /* 0x009896800000895d */ /* 0x002fea0003900000 */
[----:B------:R-:W1:Y:S02]  /*2c2f0*/  @!P0 SYNCS.PHASECHK.TRANS64 P0, [R16+URZ+0x30800], R139 ;  /* 0x0308008b100085a7 */ /* 0x000e64000800007f */
[----:B-1----:R-:W-:Y:S05]  /*2c300*/  @!P0 BRA `(.L_x_1923) ;  /* 0xfffffffc00f08947 */ /* 0x002fea000383ffff */
[----:B------:R-:W-:Y:S05]  /*2c310*/  BRA `(.L_x_2290) ;  /* 0xfffffe3400fc7947 */ /* 0x000fea000383ffff */
.L_x_1941:
[----:B0-----:R0:W2:Y:S02]  /*2c320*/  SYNCS.PHASECHK.TRANS64.TRYWAIT P2, [R5+URZ+0x30830], R0 ;  /* 0x03083000050075a7 */ /* 0x0010a4000804017f */
[----:B--2---:R-:W-:Y:S05]  /*2c330*/  @!P2 NANOSLEEP.SYNCS 0x989680 ;  /* 0x009896800000a95d */ /* 0x004fea0003900000 */
[----:B------:R-:W2:Y:S02]  /*2c340*/  @!P2 SYNCS.PHASECHK.TRANS64 P2, [R5+URZ+0x30830], R0 ;  /* 0x030830000500a5a7 */ /* 0x000ea4000804007f */
[----:B--2---:R-:W-:Y:S05]  /*2c350*/  @!P2 BRA `(.L_x_1941) ;  /* 0xfffffffc00f0a947 */ /* 0x004fea000383ffff */
[----:B------:R-:W-:Y:S05]  /*2c360*/  BRA `(.L_x_1940) ;  /* 0xfffffe70007c7947 */ /* 0x000fea000383ffff */
.L_x_1961:
[----:B-1----:R1:W2:Y:S02]  /*2c370*/  SYNCS.PHASECHK.TRANS64.TRYWAIT P4, [R232+URZ+0x30830], R153 ;  /* 0x03083099e80075a7 */ /* 0x0022a4000808017f */
[----:B--2---:R-:W-:Y:S05]  /*2c380*/  @!P4 NANOSLEEP.SYNCS 0x989680 ;  /* 0x009896800000c95d */ /* 0x004fea0003900000 */
[----:B------:R-:W2:Y:S02]  /*2c390*/  @!P4 SYNCS.PHASECHK.TRANS64 P4, [R232+URZ+0x30830], R153 ;  /* 0x03083099e800c5a7 */ /* 0x000ea4000808007f */
[----:B--2---:R-:W-:Y:S05]  /*2c3a0*/  @!P4 BRA `(.L_x_1961) ;  /* 0xfffffffc00f0c947 */ /* 0x004fea000383ffff */
[----:B------:R-:W-:Y:S05]  /*2c3b0*/  BRA `(.L_x_1960) ;  /* 0xfffffe9c00047947 */ /* 0x000fea000383ffff */
.L_x_1966:
[----:B-1----:R1:W2:Y:S02]  /*2c3c0*/  SYNCS.PHASECHK.TRANS64.TRYWAIT P4, [R0+URZ+0x30850], R2 ;  /* 0x03085002000075a7 */ /* 0x0022a4000808017f */
[----:B--2---:R-:W-:Y:S05]  /*2c3d0*/  @!P4 NANOSLEEP.SYNCS 0x989680 ;  /* 0x009896800000c95d */ /* 0x004fea0003900000 */
[----:B------:R-:W2:Y:S02]  /*2c3e0*/  @!P4 SYNCS.PHASECHK.TRANS64 P4, [R0+URZ+0x30850], R2 ;  /* 0x030850020000c5a7 */ /* 0x000ea4000808007f */
[----:B--2---:R-:W-:Y:S05]  /*2c3f0*/  @!P4 BRA `(.L_x_1966) ;  /* 0xfffffffc00f0c947 */ /* 0x004fea000383ffff */
[----:B------:R-:W-:Y:S05]  /*2c400*/  BRA `(.L_x_1965) ;  /* 0xfffffeac009c7947 */ /* 0x000fea000383ffff */
.L_x_1987:
[----:B-1----:R1:W2:Y:S02]  /*2c410*/  SYNCS.PHASECHK.TRANS64.TRYWAIT P2, [R5+URZ+0x30830], R153 ;  /* 0x03083099050075a7 */ /* 0x0022a4000804017f */
[----:B--2---:R-:W-:Y:S05]  /*2c420*/  @!P2 NANOSLEEP.SYNCS 0x989680 ;  /* 0x009896800000a95d */ /* 0x004fea0003900000 */
[----:B------:R-:W2:Y:S02]  /*2c430*/  @!P2 SYNCS.PHASECHK.TRANS64 P2, [R5+URZ+0x30830], R153 ;  /* 0x030830990500a5a7 */ /* 0x000ea4000804007f */
[----:B--2---:R-:W-:Y:S05]  /*2c440*/  @!P2 BRA `(.L_x_1987) ;  /* 0xfffffffc00f0a947 */ /* 0x004fea000383ffff */
[----:B------:R-:W-:Y:S05]  /*2c450*/  BRA `(.L_x_1986) ;  /* 0xfffffec800bc7947 */ /* 0x000fea000383ffff */
.L_x_1992:
[----:B-1----:R1:W2:Y:S02]  /*2c460*/  SYNCS.PHASECHK.TRANS64.TRYWAIT P2, [R23+URZ+0x30850], R0 ;  /* 0x03085000170075a7 */ /* 0x0022a4000804017f */
[----:B--2---:R-:W-:Y:S05]  /*2c470*/  @!P2 NANOSLEEP.SYNCS 0x989680 ;  /* 0x009896800000a95d */ /* 0x004fea0003900000 */
[----:B------:R-:W2:Y:S02]  /*2c480*/  @!P2 SYNCS.PHASECHK.TRANS64 P2, [R23+URZ+0x30850], R0 ;  /* 0x030850001700a5a7 */ /* 0x000ea4000804007f */
[----:B--2---:R-:W-:Y:S05]  /*2c490*/  @!P2 BRA `(.L_x_1992) ;  /* 0xfffffffc00f0a947 */ /* 0x004fea000383ffff */
[----:B------:R-:W-:Y:S05]  /*2c4a0*/  BRA `(.L_x_1991) ;  /* 0xfffffedc00507947 */ /* 0x000fea000383ffff */
.L_x_2000:
[----:B-1----:R1:W2:Y:S02]  /*2c4b0*/  SYNCS.PHASECHK.TRANS64.TRYWAIT P2, [R5+URZ+0x30830], R153 ;  /* 0x03083099050075a7 */ /* 0x0022a4000804017f */
[----:B--2---:R-:W-:Y:S05]  /*2c4c0*/  @!P2 NANOSLEEP.SYNCS 0x989680 ;  /* 0x009896800000a95d */ /* 0x004fea0003900000 */
[----:B------:R-:W2:Y:S02]  /*2c4d0*/  @!P2 SYNCS.PHASECHK.TRANS64 P2, [R5+URZ+0x30830], R153 ;  /* 0x030830990500a5a7 */ /* 0x000ea4000804007f */
[----:B--2---:R-:W-:Y:S05]  /*2c4e0*/  @!P2 BRA `(.L_x_2000) ;  /* 0xfffffffc00f0a947 */ /* 0x004fea000383ffff */
[----:B------:R-:W-:Y:S05]  /*2c4f0*/  BRA `(.L_x_1999) ;  /* 0xfffffeec00087947 */ /* 0x000fea000383ffff */
.L_x_2005:
[----:B-1----:R1:W2:Y:S02]  /*2c500*/  SYNCS.PHASECHK.TRANS64.TRYWAIT P2, [R0+URZ+0x30850], R2 ;  /* 0x03085002000075a7 */ /* 0x0022a4000804017f */
[----:B--2---:R-:W-:Y:S05]  /*2c510*/  @!P2 NANOSLEEP.SYNCS 0x989680 ;  /* 0x009896800000a95d */ /* 0x004fea0003900000 */
[----:B------:R-:W2:Y:S02]  /*2c520*/  @!P2 SYNCS.PHASECHK.TRANS64 P2, [R0+URZ+0x30850], R2 ;  /* 0x030850020000a5a7 */ /* 0x000ea4000804007f */
[----:B--2---:R-:W-:Y:S05]  /*2c530*/  @!P2 BRA `(.L_x_2005) ;  /* 0xfffffffc00f0a947 */ /* 0x004fea000383ffff */
[----:B------:R-:W-:Y:S05]  /*2c540*/  BRA `(.L_x_2004) ;  /* 0xfffffefc009c7947 */ /* 0x000fea000383ffff */
.L_x_2019:
[----:B-1----:R1:W2:Y:S02]  /*2c550*/  SYNCS.PHASECHK.TRANS64.TRYWAIT P0, [R0+URZ+0x30850], R7 ;  /* 0x03085007000075a7 */ /* 0x0022a4000800017f */
[----:B--2---:R-:W-:Y:S05]  /*2c560*/  @!P0 NANOSLEEP.SYNCS 0x989680 ;  /* 0x009896800000895d */ /* 0x004fea0003900000 */
[----:B------:R-:W2:Y:S02]  /*2c570*/  @!P0 SYNCS.PHASECHK.TRANS64 P0, [R0+URZ+0x30850], R7 ;  /* 0x03085007000085a7 */ /* 0x000ea4000800007f */
[----:B--2---:R-:W-:Y:S05]  /*2c580*/  @!P0 BRA `(.L_x_2019) ;  /* 0xfffffffc00f08947 */ /* 0x004fea000383ffff */
[----:B------:R-:W-:Y:S05]  /*2c590*/  BRA `(.L_x_2018) ;  /* 0xffffff1c00d87947 */ /* 0x000fea000383ffff */
.L_x_2063:
        /* <DEDUP_REMOVED lines=11> */
.L_x_2292:
[----:B------:R-:W-:Y:S05]  /*2c650*/  BSYNC B1 ;  /* 0x0000000000017941 */ /* 0x000fea0003800000 */
.L_x_2291:
[----:B------:R-:W-:Y:S05]  /*2c660*/  BRA `(.L_x_2293) ;  /* 0xffffff7000587947 */ /* 0x000fea000383ffff */
.L_x_2065:
[----:B------:R-:W-:Y:S01]  /*2c670*/  BSSY B1, `(.L_x_2294) ;  /* 0x0000006000017945 */ /* 0x000fe20003800000 */
[----:B------:R-:W-:-:S07]  /*2c680*/  IMAD.MOV.U32 R15, RZ, RZ, -0x1 ;  /* 0xffffffffff0f7424 */ /* 0x000fce00078e00ff */
[----:B0-----:R-:W-:Y:S05]  /*2c690*/  WARPSYNC.COLLECTIVE R15, `(.L_x_2295) ;  /* 0x000000000f0c7348 */ /* 0x001fea0003c00000 */
[----:B------:R-:W-:Y:S02]  /*2c6a0*/  ELECT P6, UR62, PT ;  /* 0x00000000003e782f */ /* 0x000fe400038c0000 */
[----:B------:R-:W-:Y:S01]  /*2c6b0*/  MOV R14, UR62 ;  /* 0x0000003e000e7c02 */ /* 0x000fe20008000f00 */
[----:B0-----:R-:W-:Y:S10]  /*2c6c0*/  ENDCOLLECTIVE ;  /* 0x000000000000791b */ /* 0x001ff40003800000 */
.L_x_2295:
[----:B------:R-:W-:Y:S05]  /*2c6d0*/  BSYNC B1 ;  /* 0x0000000000017941 */ /* 0x000fea0003800000 */
.L_x_2294:
[----:B------:R-:W-:Y:S01]  /*2c6e0*/  PLOP3.LUT P2, PT, P6, PT, PT, 0x80, 0x0 ;  /* 0x000000000000781c */ /* 0x000fe2000374f070 */
[----:B------:R-:W-:-:S12]  /*2c6f0*/  BRA `(.L_x_2064) ;  /* 0xffffff70004c7947 */ /* 0x000fd8000383ffff */
.L_x_2067:
[----:B0-----:R-:W2:Y:S02]  /*2c700*/  LDL R5, [R1] ;  /* 0x0000000001057983 */ /* 0x001ea40000100800 */
[----:B--2---:R0:W1:Y:S02]  /*2c710*/  SYNCS.PHASECHK.TRANS64.TRYWAIT P0, [R5+URZ+0x30820], R4 ;  /* 0x03082004050075a7 */ /* 0x004064000800017f */
[----:B-1----:R-:W-:Y:S05]  /*2c720*/  @!P0 NANOSLEEP.SYNCS 0x989680 ;  /* 0x009896800000895d */ /* 0x002fea0003900000 */
[----:B------:R-:W1:Y:S02]  /*2c730*/  @!P0 SYNCS.PHASECHK.TRANS64 P0, [R5+URZ+0x30820], R4 ;  /* 0x03082004050085a7 */ /* 0x000e64000800007f */
[----:B-1----:R-:W-:Y:S05]  /*2c740*/  @!P0 BRA `(.L_x_2067) ;  /* 0xfffffffc00ec8947 */ /* 0x002fea000383ffff */
[----:B------:R-:W-:Y:S05]  /*2c750*/  BRA `(.L_x_2296) ;  /* 0xffffff70005c7947 */ /* 0x000fea000383ffff */
.L_x_2071:
[----:B0-----:R0:W1:Y:S02]  /*2c760*/  SYNCS.PHASECHK.TRANS64.TRYWAIT P0, [R6+URZ+0x308a0], R9 ;  /* 0x0308a009060075a7 */ /* 0x001064000800017f */
[----:B-1----:R-:W-:Y:S05]  /*2c770*/  @!P0 NANOSLEEP.SYNCS 0x989680 ;  /* 0x009896800000895d */ /* 0x002fea0003900000 */
[----:B------:R-:W1:Y:S02]  /*2c780*/  @!P0 SYNCS.PHASECHK.TRANS64 P0, [R6+URZ+0x308a0], R9 ;  /* 0x0308a009060085a7 */ /* 0x000e64000800007f */
[----:B-1----:R-:W-:Y:S05]  /*2c790*/  @!P0 BRA `(.L_x_2071) ;  /* 0xfffffffc00f08947 */ /* 0x002fea000383ffff */
[----:B------:R-:W-:Y:S05]  /*2c7a0*/  BRA `(.L_x_2297) ;  /* 0xffffff7000807947 */ /* 0x000fea000383ffff */
.L_x_2079:
[----:B-1----:R1:W2:Y:S02]  /*2c7b0*/  SYNCS.PHASECHK.TRANS64.TRYWAIT P0, [R6+URZ+0x308c0], R9 ;  /* 0x0308c009060075a7 */ /* 0x0022a4000800017f */
[----:B--2---:R-:W-:Y:S05]  /*2c7c0*/  @!P0 NANOSLEEP.SYNCS 0x989680 ;  /* 0x009896800000895d */ /* 0x004fea0003900000 */
[----:B------:R-:W2:Y:S02]  /*2c7d0*/  @!P0 SYNCS.PHASECHK.TRANS64 P0, [R6+URZ+0x308c0], R9 ;  /* 0x0308c009060085a7 */ /* 0x000ea4000800007f */
[----:B--2---:R-:W-:Y:S05]  /*2c7e0*/  @!P0 BRA `(.L_x_2079) ;  /* 0xfffffffc00f08947 */ /* 0x004fea000383ffff */
[----:B------:R-:W-:Y:S05]  /*2c7f0*/  BRA `(.L_x_2298) ;  /* 0xffffff7400c47947 */ /* 0x000fea000383ffff */
.L_x_2089:
[----:B0-----:R0:W1:Y:S02]  /*2c800*/  SYNCS.PHASECHK.TRANS64.TRYWAIT P0, [R7+URZ+0x308a0], R6 ;  /* 0x0308a006070075a7 */ /* 0x001064000800017f */
[----:B-1----:R-:W-:Y:S05]  /*2c810*/  @!P0 NANOSLEEP.SYNCS 0x989680 ;  /* 0x009896800000895d */ /* 0x002fea0003900000 */
[----:B------:R-:W1:Y:S02]  /*2c820*/  @!P0 SYNCS.PHASECHK.TRANS64 P0, [R7+URZ+0x308a0], R6 ;  /* 0x0308a006070085a7 */ /* 0x000e64000800007f */
[----:B-1----:R-:W-:Y:S05]  /*2c830*/  @!P0 BRA `(.L_x_2089) ;  /* 0xfffffffc00f08947 */ /* 0x002fea000383ffff */
[----:B------:R-:W-:Y:S05]  /*2c840*/  BRA `(.L_x_2299) ;  /* 0xffffff7c00547947 */ /* 0x000fea000383ffff */
.L_x_2097:
[----:B-1----:R1:W2:Y:S02]  /*2c850*/  SYNCS.PHASECHK.TRANS64.TRYWAIT P0, [R7+URZ+0x308c0], R6 ;  /* 0x0308c006070075a7 */ /* 0x0022a4000800017f */
[----:B--2---:R-:W-:Y:S05]  /*2c860*/  @!P0 NANOSLEEP.SYNCS 0x989680 ;  /* 0x009896800000895d */ /* 0x004fea0003900000 */
[----:B------:R-:W2:Y:S02]  /*2c870*/  @!P0 SYNCS.PHASECHK.TRANS64 P0, [R7+URZ+0x308c0], R6 ;  /* 0x0308c006070085a7 */ /* 0x000ea4000800007f */
[----:B--2---:R-:W-:Y:S05]  /*2c880*/  @!P0 BRA `(.L_x_2097) ;  /* 0xfffffffc00f08947 */ /* 0x004fea000383ffff */
[----:B------:R-:W-:Y:S05]  /*2c890*/  BRA `(.L_x_2300) ;  /* 0xffffff8000907947 */ /* 0x000fea000383ffff */
.L_x_2121:
        /* <DEDUP_REMOVED lines=11> */
.L_x_2302:
[----:B------:R-:W-:Y:S05]  /*2c950*/  BSYNC B0 ;  /* 0x0000000000007941 */ /* 0x000fea0003800000 */
.L_x_2301:
[----:B------:R-:W-:Y:S05]  /*2c960*/  BRA `(.L_x_2303) ;  /* 0xffffff9000707947 */ /* 0x000fea000383ffff */
.L_x_2123:
[----:B------:R-:W-:Y:S01]  /*2c970*/  BSSY B0, `(.L_x_2304) ;  /* 0x0000006000007945 */ /* 0x000fe20003800000 */
[----:B------:R-:W-:-:S07]  /*2c980*/  IMAD.MOV.U32 R15, RZ, RZ, -0x1 ;  /* 0xffffffffff0f7424 */ /* 0x000fce00078e00ff */
[----:B01----:R-:W-:Y:S05]  /*2c990*/  WARPSYNC.COLLECTIVE R15, `(.L_x_2305) ;  /* 0x000000000f0c7348 */ /* 0x003fea0003c00000 */
[----:B------:R-:W-:Y:S02]  /*2c9a0*/  ELECT P6, UR62, PT ;  /* 0x00000000003e782f */ /* 0x000fe400038c0000 */
[----:B------:R-:W-:Y:S01]  /*2c9b0*/  MOV R14, UR62 ;  /* 0x0000003e000e7c02 */ /* 0x000fe20008000f00 */
[----:B01----:R-:W-:Y:S10]  /*2c9c0*/  ENDCOLLECTIVE ;  /* 0x000000000000791b */ /* 0x003ff40003800000 */
.L_x_2305:
[----:B------:R-:W-:Y:S05]  /*2c9d0*/  BSYNC B0 ;  /* 0x0000000000007941 */ /* 0x000fea0003800000 */
.L_x_2304:
[----:B------:R-:W-:Y:S05]  /*2c9e0*/  BRA `(.L_x_2306) ;  /* 0xffffff90007c7947 */ /* 0x000fea000383ffff */
.L_x_2125:
[----:B0-----:R0:W1:Y:S02]  /*2c9f0*/  SYNCS.PHASECHK.TRANS64.TRYWAIT P0, [R0+URZ+0x30840], R2 ;  /* 0x03084002000075a7 */ /* 0x001064000800017f */
[----:B-1----:R-:W-:Y:S05]  /*2ca00*/  @!P0 NANOSLEEP.SYNCS 0x989680 ;  /* 0x009896800000895d */ /* 0x002fea0003900000 */
[----:B------:R-:W1:Y:S02]  /*2ca10*/  @!P0 SYNCS.PHASECHK.TRANS64 P0, [R0+URZ+0x30840], R2 ;  /* 0x03084002000085a7 */ /* 0x000e64000800007f */
[----:B-1----:R-:W-:Y:S05]  /*2ca20*/  @!P0 BRA `(.L_x_2125) ;  /* 0xfffffffc00f08947 */ /* 0x002fea000383ffff */
[----:B------:R-:W-:Y:S05]  /*2ca30*/  BRA `(.L_x_2307) ;  /* 0xffffff9000e47947 */ /* 0x000fea000383ffff */
.L_x_2129:
[----:B------:R0:W5:Y:S01]  /*2ca40*/  LDL.LU R9, [R1+0x3c] ;  /* 0x00003c0001097983 */ /* 0x0001620000300800 */
[----:B------:R-:W-:Y:S02]  /*2ca50*/  IMAD.MOV.U32 R5, RZ, RZ, R11 ;  /* 0x000000ffff057224 */ /* 0x000fe400078e000b */
[----:B------:R-:W-:Y:S02]  /*2ca60*/  IMAD.MOV.U32 R13, RZ, RZ, R3 ;  /* 0x000000ffff0d7224 */ /* 0x000fe400078e0003 */
[----:B------:R-:W-:Y:S02]  /*2ca70*/  IMAD.MOV.U32 R12, RZ, RZ, RZ ;  /* 0x000000ffff0c7224 */ /* 0x000fe400078e00ff */
[----:B------:R-:W-:Y:S02]  /*2ca80*/  IMAD.MOV.U32 R11, RZ, RZ, 0x181f ;  /* 0x0000181fff0b7424 */ /* 0x000fe400078e00ff */
[----:B0-----:R-:W-:-:S07]  /*2ca90*/  IMAD.MOV.U32 R15, RZ, RZ, -0x1 ;  /* 0xffffffffff0f7424 */ /* 0x001fce00078e00ff */
[----:B-----5:R-:W-:Y:S05]  /*2caa0*/  WARPSYNC.COLLECTIVE R15, `(.L_x_2308) ;  /* 0x000000000f087348 */ /* 0x020fea0003c00000 */
[----:B------:R0:W1:Y:S02]  /*2cab0*/  SHFL.IDX P6, R14, R13, R12, R11 ;  /* 0x0000000c0d0e7389 */ /* 0x00006400000c000b */
[----:B01---5:R-:W-:Y:S01]  /*2cac0*/  ENDCOLLECTIVE ;  /* 0x000000000000791b */ /* 0x023fe20003800000 */
.L_x_2308:
[----:B------:R-:W-:Y:S02]  /*2cad0*/  IMAD.MOV.U32 R13, RZ, RZ, R4 ;  /* 0x000000ffff0d7224 */ /* 0x000fe400078e0004 */
[----:B------:R-:W-:-:S07]  /*2cae0*/  IMAD.MOV.U32 R6, RZ, RZ, R14 ;  /* 0x000000ffff067224 */ /* 0x000fce00078e000e */
[----:B------:R-:W-:Y:S05]  /*2caf0*/  WARPSYNC.COLLECTIVE R15, `(.L_x_2309) ;  /* 0x000000000f087348 */ /* 0x000fea0003c00000 */
[----:B------:R0:W1:Y:S02]  /*2cb00*/  SHFL.IDX P6, R14, R13, R12, R11 ;  /* 0x0000000c0d0e7389 */ /* 0x00006400000c000b */
[----:B01----:R-:W-:Y:S01]  /*2cb10*/  ENDCOLLECTIVE ;  /* 0x000000000000791b */ /* 0x003fe20003800000 */
.L_x_2309:
[----:B------:R-:W-:Y:S02]  /*2cb20*/  IMAD R2, R9, R7, RZ ;  /* 0x0000000709027224 */ /* 0x000fe400078e02ff */
[----:B------:R0:W5:Y:S01]  /*2cb30*/  LDL R9, [R1+0x28] ;  /* 0x0000280001097983 */ /* 0x0001620000100800 */
[----:B------:R-:W-:Y:S02]  /*2cb40*/  IMAD.IADD R0, R10, 0x1, R5 ;  /* 0x000000010a007824 */ /* 0x000fe400078e0205 */
[----:B------:R-:W-:Y:S02]  /*2cb50*/  IMAD.MOV.U32 R7, RZ, RZ, R14 ;  /* 0x000000ffff077224 */ /* 0x000fe400078e000e */
[----:B------:R-:W-:Y:S01]  /*2cb60*/  IMAD.MOV.U32 R13, RZ, RZ, R3 ;  /* 0x000000ffff0d7224 */ /* 0x000fe200078e0003 */
[C---:B------:R-:W-:Y:S01]  /*2cb70*/  ISETP.GE.AND P2, PT, R0.reuse, R2, PT ;  /* 0x000000020000720c */ /* 0x040fe20003f46270 */
[----:B------:R-:W-:Y:S02]  /*2cb80*/  IMAD.MOV.U32 R12, RZ, RZ, 0x1 ;  /* 0x00000001ff0c7424 */ /* 0x000fe400078e00ff */
[----:B0-----:R-:W-:-:S10]  /*2cb90*/  VIADD R5, R0, 0x10 ;  /* 0x0000001000057836 */ /* 0x001fd40000000000 */
[----:B-----5:R-:W-:Y:S05]  /*2cba0*/  WARPSYNC.COLLECTIVE R15, `(.L_x_2310) ;  /* 0x000000000f087348 */ /* 0x020fea0003c00000 */
[----:B------:R0:W1:Y:S02]  /*2cbb0*/  SHFL.IDX P6, R14, R13, R12, R11 ;  /* 0x0000000c0d0e7389 */ /* 0x00006400000c000b */
[----:B01---5:R-:W-:Y:S01]  /*2cbc0*/  ENDCOLLECTIVE ;  /* 0x000000000000791b */ /* 0x023fe20003800000 */
.L_x_2310:
[----:B------:R-:W-:-:S05]  /*2cbd0*/  @!P2 LEA R7, P5, R8, R7, 0x1 ;  /* 0x000000070807a211 */ /* 0x000fca00078a08ff */
[----:B------:R-:W-:Y:S02]  /*2cbe0*/  @!P2 IMAD.X R6, RZ, RZ, R6, P5 ;  /* 0x000000ffff06a224 */ /* 0x000fe400028e0606 */
[----:B------:R-:W-:-:S03]  /*2cbf0*/  IMAD.MOV.U32 R13, RZ, RZ, R4 ;  /* 0x000000ffff0d7224 */ /* 0x000fc600078e0004 */
[----:B------:R-:W-:-:S04]  /*2cc00*/  @!P2 LOP3.LUT R7, R7, R6, RZ, 0x3c, !PT ;  /* 0x000000060707a212 */ /* 0x000fc800078e3cff */
[----:B------:R-:W-:-:S04]  /*2cc10*/  @!P2 LOP3.LUT R6, R7, R6, RZ, 0x3c, !PT ;  /* 0x000000060706a212 */ /* 0x000fc800078e3cff */
[----:B------:R-:W-:-:S05]  /*2cc20*/  @!P2 LOP3.LUT R7, R7, R6, RZ, 0x3c, !PT ;  /* 0x000000060707a212 */ /* 0x000fca00078e3cff */
[----:B------:R-:W-:Y:S01]  /*2cc30*/  @!PT LDS RZ, [RZ] ;  /* 0x00000000fffff984 */ /* 0x000fe20000000800 */
[----:B------:R-:W-:Y:S01]  /*2cc40*/  @!PT LDS RZ, [RZ] ;  /* 0x00000000fffff984 */ /* 0x000fe20000000800 */
[----:B------:R-:W-:Y:S01]  /*2cc50*/  @!PT LDS RZ, [RZ] ;  /* 0x00000000fffff984 */ /* 0x000fe20000000800 */
[----:B------:R-:W-:Y:S04]  /*2cc60*/  @!P2 LDGSTS.E.BYPASS.LTC128B.128 [R9+0x10400], desc[UR60][R6.64], !P4 ;  /* 0x104000000609afae */ /* 0x000fe8000e101d7c */
[----:B------:R-:W-:Y:S04]  /*2cc70*/  @!P2 LDGSTS.E.BYPASS.LTC128B.128 [R9+0x14400], desc[UR60][R6.64+0x80], !P3 ;  /* 0x144000800609afae */ /* 0x000fe8000d901d7c */
[----:B------:R-:W-:Y:S04]  /*2cc80*/  @!P2 LDGSTS.E.BYPASS.LTC128B.128 [R9+0x18400], desc[UR60][R6.64+0x100], !P0 ;  /* 0x184001000609afae */ /* 0x000fe8000c101d7c */
[----:B------:R0:W-:Y:S01]  /*2cc90*/  @!P2 LDGSTS.E.BYPASS.LTC128B.128 [R9+0x1c400], desc[UR60][R6.64+0x180], !P1 ;  /* 0x1c4001800609afae */ /* 0x0001e2000c901d7c */
[----:B------:R-:W-:Y:S01]  /*2cca0*/  ISETP.GE.AND P2, PT, R5, R2, PT ;  /* 0x000000020500720c */ /* 0x000fe20003f46270 */
[----:B0-----:R-:W-:-:S12]  /*2ccb0*/  IMAD.MOV.U32 R7, RZ, RZ, R14 ;  /* 0x000000ffff077224 */ /* 0x001fd800078e000e */
[----:B------:R-:W-:Y:S05]  /*2ccc0*/  WARPSYNC.COLLECTIVE R15, `(.L_x_2311) ;  /* 0x000000000f087348 */ /* 0x000fea0003c00000 */
[----:B------:R0:W1:Y:S02]  /*2ccd0*/  SHFL.IDX P6, R14, R13, R12, R11 ;  /* 0x0000000c0d0e7389 */ /* 0x00006400000c000b */
[----:B01----:R-:W-:Y:S01]  /*2cce0*/  ENDCOLLECTIVE ;  /* 0x000000000000791b */ /* 0x003fe20003800000 */
.L_x_2311:
[----:B------:R-:W-:Y:S02]  /*2ccf0*/  IMAD.MOV.U32 R13, RZ, RZ, R3 ;  /* 0x000000ffff0d7224 */ /* 0x000fe400078e0003 */
[----:B------:R-:W-:Y:S02]  /*2cd00*/  IMAD.MOV.U32 R12, RZ, RZ, 0x2 ;  /* 0x00000002ff0c7424 */ /* 0x000fe400078e00ff */
[----:B------:R-:W-:-:S07]  /*2cd10*/  IMAD.MOV.U32 R5, RZ, RZ, R14 ;  /* 0x000000ffff057224 */ /* 0x000fce00078e000e */
[----:B------:R-:W-:Y:S05]  /*2cd20*/  WARPSYNC.COLLECTIVE R15, `(.L_x_2312) ;  /* 0x000000000f087348 */ /* 0x000fea0003c00000 */
[----:B------:R0:W1:Y:S02]  /*2cd30*/  SHFL.IDX P6, R14, R13, R12, R11 ;  /* 0x0000000c0d0e7389 */ /* 0x00006400000c000b */
[----:B01----:R-:W-:Y:S01]  /*2cd40*/  ENDCOLLECTIVE ;  /* 0x000000000000791b */ /* 0x003fe20003800000 */
.L_x_2312:
[----:B------:R-:W-:-:S05]  /*2cd50*/  @!P2 LEA R5, P5, R8, R5, 0x1 ;  /* 0x000000050805a211 */ /* 0x000fca00078a08ff */
[----:B------:R-:W-:-:S04]  /*2cd60*/  @!P2 IMAD.X R6, RZ, RZ, R7, P5 ;  /* 0x000000ffff06a224 */ /* 0x000fc800028e0607 */
[----:B------:R-:W-:Y:S02]  /*2cd70*/  @!P2 IMAD.MOV.U32 R7, RZ, RZ, R6 ;  /* 0x000000ffff07a224 */ /* 0x000fe400078e0006 */
[----:B------:R-:W-:Y:S02]  /*2cd80*/  @!P2 IMAD.MOV.U32 R6, RZ, RZ, R5 ;  /* 0x000000ffff06a224 */ /* 0x000fe400078e0005 */
[----:B------:R-:W-:Y:S02]  /*2cd90*/  IMAD.MOV.U32 R13, RZ, RZ, R4 ;  /* 0x000000ffff0d7224 */ /* 0x000fe400078e0004 */
[----:B------:R-:W-:Y:S01]  /*2cda0*/  VIADD R5, R0, 0x20 ;  /* 0x0000002000057836 */ /* 0x000fe20000000000 */
        /* <DEDUP_REMOVED lines=12> */
.L_x_2313:
[----:B------:R-:W-:Y:S02]  /*2ce70*/  IMAD.MOV.U32 R13, RZ, RZ, R3 ;  /* 0x000000ffff0d7224 */ /* 0x000fe400078e0003 */
[----:B------:R-:W-:Y:S02]  /*2ce80*/  IMAD.MOV.U32 R12, RZ, RZ, 0x3 ;  /* 0x00000003ff0c7424 */ /* 0x000fe400078e00ff */
[----:B------:R-:W-:-:S07]  /*2ce90*/  IMAD.MOV.U32 R5, RZ, RZ, R14 ;  /* 0x000000ffff057224 */ /* 0x000fce00078e000e */
[----:B------:R-:W-:Y:S05]  /*2cea0*/  WARPSYNC.COLLECTIVE R15, `(.L_x_2314) ;  /* 0x000000000f087348 */ /* 0x000fea0003c00000 */
[----:B------:R0:W1:Y:S02]  /*2ceb0*/  SHFL.IDX P6, R14, R13, R12, R11 ;  /* 0x0000000c0d0e7389 */ /* 0x00006400000c000b */
[----:B01----:R-:W-:Y:S01]  /*2cec0*/  ENDCOLLECTIVE ;  /* 0x000000000000791b */ /* 0x003fe20003800000 */
.L_x_2314:
        /* <DEDUP_REMOVED lines=18> */
.L_x_2315:
[----:B------:R-:W-:Y:S02]  /*2cff0*/  IMAD.MOV.U32 R13, RZ, RZ, R3 ;  /* 0x000000ffff0d7224 */ /* 0x000fe400078e0003 */
[----:B------:R-:W-:Y:S02]  /*2d000*/  IMAD.MOV.U32 R12, RZ, RZ, 0x4 ;  /* 0x00000004ff0c7424 */ /* 0x000fe400078e00ff */
[----:B------:R-:W-:-:S07]  /*2d010*/  IMAD.MOV.U32 R5, RZ, RZ, R14 ;  /* 0x000000ffff057224 */ /* 0x000fce00078e000e */
[----:B------:R-:W-:Y:S05]  /*2d020*/  WARPSYNC.COLLECTIVE R15, `(.L_x_2316) ;  /* 0x000000000f087348 */ /* 0x000fea0003c00000 */
[----:B------:R0:W1:Y:S02]  /*2d030*/  SHFL.IDX P6, R14, R13, R12, R11 ;  /* 0x0000000c0d0e7389 */ /* 0x00006400000c000b */
[----:B01----:R-:W-:Y:S01]  /*2d040*/  ENDCOLLECTIVE ;  /* 0x000000000000791b */ /* 0x003fe20003800000 */
.L_x_2316:
        /* <DEDUP_REMOVED lines=18> */
.L_x_2317:
[----:B------:R-:W-:Y:S02]  /*2d170*/  IMAD.MOV.U32 R13, RZ, RZ, R3 ;  /* 0x000000ffff0d7224 */ /* 0x000fe400078e0003 */
[----:B------:R-:W-:Y:S02]  /*2d180*/  IMAD.MOV.U32 R12, RZ, RZ, 0x5 ;  /* 0x00000005ff0c7424 */ /* 0x000fe400078e00ff */
[----:B------:R-:W-:-:S07]  /*2d190*/  IMAD.MOV.U32 R5, RZ, RZ, R14 ;  /* 0x000000ffff057224 */ /* 0x000fce00078e000e */
[----:B------:R-:W-:Y:S05]  /*2d1a0*/  WARPSYNC.COLLECTIVE R15, `(.L_x_2318) ;  /* 0x000000000f087348 */ /* 0x000fea0003c00000 */
[----:B------:R0:W1:Y:S02]  /*2d1b0*/  SHFL.IDX P6, R14, R13, R12, R11 ;  /* 0x0000000c0d0e7389 */ /* 0x00006400000c000b */
[----:B01----:R-:W-:Y:S01]  /*2d1c0*/  ENDCOLLECTIVE ;  /* 0x000000000000791b */ /* 0x003fe20003800000 */
.L_x_2318:
        /* <DEDUP_REMOVED lines=18> */
.L_x_2319:
[----:B------:R-:W-:Y:S02]  /*2d2f0*/  IMAD.MOV.U32 R13, RZ, RZ, R3 ;  /* 0x000000ffff0d7224 */ /* 0x000fe400078e0003 */
[----:B------:R-:W-:Y:S02]  /*2d300*/  IMAD.MOV.U32 R12, RZ, RZ, 0x6 ;  /* 0x00000006ff0c7424 */ /* 0x000fe400078e00ff */
[----:B------:R-:W-:-:S07]  /*2d310*/  IMAD.MOV.U32 R5, RZ, RZ, R14 ;  /* 0x000000ffff057224 */ /* 0x000fce00078e000e */
[----:B------:R-:W-:Y:S05]  /*2d320*/  WARPSYNC.COLLECTIVE R15, `(.L_x_2320) ;  /* 0x000000000f087348 */ /* 0x000fea0003c00000 */
[----:B------:R0:W1:Y:S02]  /*2d330*/  SHFL.IDX P6, R14, R13, R12, R11 ;  /* 0x0000000c0d0e7389 */ /* 0x00006400000c000b */
[----:B01----:R-:W-:Y:S01]  /*2d340*/  ENDCOLLECTIVE ;  /* 0x000000000000791b */ /* 0x003fe20003800000 */
.L_x_2320:
        /* <DEDUP_REMOVED lines=18> */
.L_x_2321:
[----:B------:R-:W-:Y:S02]  /*2d470*/  IMAD.MOV.U32 R13, RZ, RZ, R3 ;  /* 0x000000ffff0d7224 */ /* 0x000fe400078e0003 */
[----:B------:R-:W-:Y:S02]  /*2d480*/  IMAD.MOV.U32 R12, RZ, RZ, 0x7 ;  /* 0x00000007ff0c7424 */ /* 0x000fe400078e00ff */
[----:B------:R-:W-:-:S07]  /*2d490*/  IMAD.MOV.U32 R5, RZ, RZ, R14 ;  /* 0x000000ffff057224 */ /* 0x000fce00078e000e */
[----:B------:R-:W-:Y:S05]  /*2d4a0*/  WARPSYNC.COLLECTIVE R15, `(.L_x_2322) ;  /* 0x000000000f087348 */ /* 0x000fea0003c00000 */
[----:B------:R0:W1:Y:S02]  /*2d4b0*/  SHFL.IDX P6, R14, R13, R12, R11 ;  /* 0x0000000c0d0e7389 */ /* 0x00006400000c000b */
[----:B01----:R-:W-:Y:S01]  /*2d4c0*/  ENDCOLLECTIVE ;  /* 0x000000000000791b */ /* 0x003fe20003800000 */
.L_x_2322:
[----:B------:R-:W-:-:S05]  /*2d4d0*/  @!P2 LEA R5, P5, R8, R5, 0x1 ;  /* 0x000000050805a211 */ /* 0x000fca00078a08ff */
[----:B------:R-:W-:-:S04]  /*2d4e0*/  @!P2 IMAD.X R6, RZ, RZ, R7, P5 ;  /* 0x000000ffff06a224 */ /* 0x000fc800028e0607 */
[----:B------:R-:W-:Y:S02]  /*2d4f0*/  @!P2 IMAD.MOV.U32 R7, RZ, RZ, R6 ;  /* 0x000000ffff07a224 */ /* 0x000fe400078e0006 */
[----:B------:R-:W-:Y:S02]  /*2d500*/  IMAD.MOV.U32 R13, RZ, RZ, R4 ;  /* 0x000000ffff0d7224 */ /* 0x000fe400078e0004 */
[----:B------:R-:W-:-:S05]  /*2d510*/  @!P2 IMAD.MOV.U32 R6, RZ, RZ, R5 ;  /* 0x000000ffff06a224 */ /* 0x000fca00078e0005 */
[----:B------:R-:W-:Y:S01]  /*2d520*/  @!PT LDS RZ, [RZ] ;  /* 0x00000000fffff984 */ /* 0x000fe20000000800 */
[----:B------:R-:W-:Y:S01]  /*2d530*/  @!PT LDS RZ, [RZ] ;  /* 0x00000000fffff984 */ /* 0x000fe20000000800 */
[----:B------:R-:W-:Y:S01]  /*2d540*/  @!PT LDS RZ, [RZ] ;  /* 0x00000000fffff984 */ /* 0x000fe20000000800 */
[----:B------:R0:W-:Y:S01]  /*2d550*/  @!P2 LDGSTS.E.BYPASS.LTC128B.128 [R9+0x13400], desc[UR60][R6.64], !P4 ;  /* 0x134000000609afae */ /* 0x0001e2000e101d7c */
[----:B------:R-:W-:-:S03]  /*2d560*/  IMAD.MOV.U32 R5, RZ, RZ, R14 ;  /* 0x000000ffff057224 */ /* 0x000fc600078e000e */
[----:B------:R0:W-:Y:S04]  /*2d570*/  @!P2 LDGSTS.E.BYPASS.LTC128B.128 [R9+0x17400], desc[UR60][R6.64+0x80], !P3 ;  /* 0x174000800609afae */ /* 0x0001e8000d901d7c */
[----:B0-----:R-:W-:Y:S05]  /*2d580*/  WARPSYNC.COLLECTIVE R15, `(.L_x_2323) ;  /* 0x000000000f087348 */ /* 0x001fea0003c00000 */
[----:B------:R1:W2:Y:S02]  /*2d590*/  SHFL.IDX P6, R14, R13, R12, R11 ;  /* 0x0000000c0d0e7389 */ /* 0x0002a400000c000b */
[----:B012---:R-:W-:Y:S01]  /*2d5a0*/  ENDCOLLECTIVE ;  /* 0x000000000000791b */ /* 0x007fe20003800000 */
.L_x_2323:
[----:B------:R-:W-:Y:S01]  /*2d5b0*/  @!PT LDS RZ, [RZ] ;  /* 0x00000000fffff984 */ /* 0x000fe20000000800 */
[----:B------:R-:W-:Y:S01]  /*2d5c0*/  @!PT LDS RZ, [RZ] ;  /* 0x00000000fffff984 */ /* 0x000fe20000000800 */
[----:B------:R-:W-:Y:S01]  /*2d5d0*/  @!PT LDS RZ, [RZ] ;  /* 0x00000000fffff984 */ /* 0x000fe20000000800 */
[----:B------:R0:W-:Y:S04]  /*2d5e0*/  @!P2 LDGSTS.E.BYPASS.LTC128B.128 [R9+0x1b400], desc[UR60][R6.64+0x100], !P0 ;  /* 0x1b4001000609afae */ /* 0x0001e8000c101d7c */
[----:B------:R0:W-:Y:S01]  /*2d5f0*/  @!P2 LDGSTS.E.BYPASS.LTC128B.128 [R9+0x1f400], desc[UR60][R6.64+0x180], !P1 ;  /* 0x1f4001800609afae */ /* 0x0001e2000c901d7c */
[----:B------:R-:W-:Y:S01]  /*2d600*/  IMAD.MOV.U32 R3, RZ, RZ, R14 ;  /* 0x000000ffff037224 */ /* 0x000fe200078e000e */
[----:B------:R-:W-:Y:S06]  /*2d610*/  BRA `(.L_x_2324) ;  /* 0xffffff9400c07947 */ /* 0x000fec000383ffff */
.L_x_2134:
[----:B-1----:R-:W3:Y:S02]  /*2d620*/  LDL R2, [R1] ;  /* 0x0000000001027983 */ /* 0x002ee40000100800 */
[----:B---3--:R1:W3:Y:S02]  /*2d630*/  SYNCS.PHASECHK.TRANS64.TRYWAIT P0, [R2+URZ+0x30820], R0 ;  /* 0x03082000020075a7 */ /* 0x0082e4000800017f */
[----:B---3--:R-:W-:Y:S05]  /*2d640*/  @!P0 NANOSLEEP.SYNCS 0x989680 ;  /* 0x009896800000895d */ /* 0x008fea0003900000 */
[----:B------:R-:W3:Y:S02]  /*2d650*/  @!P0 SYNCS.PHASECHK.TRANS64 P0, [R2+URZ+0x30820], R0 ;  /* 0x03082000020085a7 */ /* 0x000ee4000800007f */
[----:B---3--:R-:W-:Y:S05]  /*2d660*/  @!P0 BRA `(.L_x_2134) ;  /* 0xfffffffc00ec8947 */ /* 0x008fea000383ffff */
[----:B------:R-:W-:Y:S05]  /*2d670*/  BRA `(.L_x_2325) ;  /* 0xffffff98003c7947 */ /* 0x000fea000383ffff */
.L_x_2143:
[----:B-1----:R1:W2:Y:S02]  /*2d680*/  SYNCS.PHASECHK.TRANS64.TRYWAIT P0, [R3+URZ+0x30840], R2 ;  /* 0x03084002030075a7 */ /* 0x0022a4000800017f */
[----:B--2---:R-:W-:Y:S05]  /*2d690*/  @!P0 NANOSLEEP.SYNCS 0x989680 ;  /* 0x009896800000895d */ /* 0x004fea0003900000 */
[----:B------:R-:W2:Y:S02]  /*2d6a0*/  @!P0 SYNCS.PHASECHK.TRANS64 P0, [R3+URZ+0x30840], R2 ;  /* 0x03084002030085a7 */ /* 0x000ea4000800007f */
[----:B--2---:R-:W-:Y:S05]  /*2d6b0*/  @!P0 BRA `(.L_x_2143) ;  /* 0xfffffffc00f08947 */ /* 0x004fea000383ffff */
[----:B------:R-:W-:Y:S05]  /*2d6c0*/  BRA `(.L_x_2326) ;  /* 0xffffff9c00087947 */ /* 0x000fea000383ffff */
.L_x_2151:
[----:B0-----:R0:W1:Y:S02]  /*2d6d0*/  SYNCS.PHASECHK.TRANS64.TRYWAIT P0, [R2+URZ+0x30860], R3 ;  /* 0x03086003020075a7 */ /* 0x001064000800017f */
[----:B-1----:R-:W-:Y:S05]  /*2d6e0*/  @!P0 NANOSLEEP.SYNCS 0x989680 ;  /* 0x009896800000895d */ /* 0x002fea0003900000 */
[----:B------:R-:W1:Y:S02]  /*2d6f0*/  @!P0 SYNCS.PHASECHK.TRANS64 P0, [R2+URZ+0x30860], R3 ;  /* 0x03086003020085a7 */ /* 0x000e64000800007f */
[----:B-1----:R-:W-:Y:S05]  /*2d700*/  @!P0 BRA `(.L_x_2151) ;  /* 0xfffffffc00f08947 */ /* 0x002fea000383ffff */
[----:B------:R-:W-:Y:S05]  /*2d710*/  BRA `(.L_x_2327) ;  /* 0xffffffa000647947 */ /* 0x000fea000383ffff */
.L_x_2163:
[----:B-1----:R1:W2:Y:S02]  /*2d720*/  SYNCS.PHASECHK.TRANS64.TRYWAIT P0, [R3+URZ+0x30840], R2 ;  /* 0x03084002030075a7 */ /* 0x0022a4000800017f */
[----:B--2---:R-:W-:Y:S05]  /*2d730*/  @!P0 NANOSLEEP.SYNCS 0x989680 ;  /* 0x009896800000895d */ /* 0x004fea0003900000 */
[----:B------:R-:W2:Y:S02]  /*2d740*/  @!P0 SYNCS.PHASECHK.TRANS64 P0, [R3+URZ+0x30840], R2 ;  /* 0x03084002030085a7 */ /* 0x000ea4000800007f */
[----:B--2---:R-:W-:Y:S05]  /*2d750*/  @!P0 BRA `(.L_x_2163) ;  /* 0xfffffffc00f08947 */ /* 0x004fea000383ffff */
[----:B------:R-:W-:Y:S05]  /*2d760*/  BRA `(.L_x_2328) ;  /* 0xffffffa800887947 */ /* 0x000fea000383ffff */
.L_x_2171:
[----:B0-----:R0:W1:Y:S02]  /*2d770*/  SYNCS.PHASECHK.TRANS64.TRYWAIT P0, [R2+URZ+0x30860], R3 ;  /* 0x03086003020075a7 */ /* 0x001064000800017f */
[----:B-1----:R-:W-:Y:S05]  /*2d780*/  @!P0 NANOSLEEP.SYNCS 0x989680 ;  /* 0x009896800000895d */ /* 0x002fea0003900000 */
[----:B------:R-:W1:Y:S02]  /*2d790*/  @!P0 SYNCS.PHASECHK.TRANS64 P0, [R2+URZ+0x30860], R3 ;  /* 0x03086003020085a7 */ /* 0x000e64000800007f */
[----:B-1----:R-:W-:Y:S05]  /*2d7a0*/  @!P0 BRA `(.L_x_2171) ;  /* 0xfffffffc00f08947 */ /* 0x002fea000383ffff */
[----:B------:R-:W-:Y:S05]  /*2d7b0*/  BRA `(.L_x_2329) ;  /* 0xffffffac00e47947 */ /* 0x000fea000383ffff */
.L_x_2183:
[----:B--2---:R2:W3:Y:S02]  /*2d7c0*/  SYNCS.PHASECHK.TRANS64.TRYWAIT P0, [R3+URZ+0x30840], R2 ;  /* 0x03084002030075a7 */ /* 0x0044e4000800017f */
[----:B---3--:R-:W-:Y:S05]  /*2d7d0*/  @!P0 NANOSLEEP.SYNCS 0x989680 ;  /* 0x009896800000895d */ /* 0x008fea0003900000 */
[----:B------:R-:W3:Y:S02]  /*2d7e0*/  @!P0 SYNCS.PHASECHK.TRANS64 P0, [R3+URZ+0x30840], R2 ;  /* 0x03084002030085a7 */ /* 0x000ee4000800007f */
[----:B---3--:R-:W-:Y:S05]  /*2d7f0*/  @!P0 BRA `(.L_x_2183) ;  /* 0xfffffffc00f08947 */ /* 0x008fea000383ffff */
[----:B------:R-:W-:Y:S05]  /*2d800*/  BRA `(.L_x_2330) ;  /* 0xffffffb400dc7947 */ /* 0x000fea000383ffff */
.L_x_2191:
[----:B0-----:R0:W1:Y:S02]  /*2d810*/  SYNCS.PHASECHK.TRANS64.TRYWAIT P0, [R2+URZ+0x30860], R5 ;  /* 0x03086005020075a7 */ /* 0x001064000800017f */
[----:B-1----:R-:W-:Y:S05]  /*2d820*/  @!P0 NANOSLEEP.SYNCS 0x989680 ;  /* 0x009896800000895d */ /* 0x002fea0003900000 */
[----:B------:R-:W1:Y:S02]  /*2d830*/  @!P0 SYNCS.PHASECHK.TRANS64 P0, [R2+URZ+0x30860], R5 ;  /* 0x03086005020085a7 */ /* 0x000e64000800007f */
[----:B-1----:R-:W-:Y:S05]  /*2d840*/  @!P0 BRA `(.L_x_2191) ;  /* 0xfffffffc00f08947 */ /* 0x002fea000383ffff */
[----:B------:R-:W-:Y:S05]  /*2d850*/  BRA `(.L_x_2331) ;  /* 0xffffffbc00347947 */ /* 0x000fea000383ffff */
.L_x_2205:
[----:B---3--:R3:W4:Y:S02]  /*2d860*/  SYNCS.PHASECHK.TRANS64.TRYWAIT P0, [R0+URZ+0x30860], R2 ;  /* 0x03086002000075a7 */ /* 0x008724000800017f */
[----:B----4-:R-:W-:Y:S05]  /*2d870*/  @!P0 NANOSLEEP.SYNCS 0x989680 ;  /* 0x009896800000895d */ /* 0x010fea0003900000 */
[----:B------:R-:W4:Y:S02]  /*2d880*/  @!P0 SYNCS.PHASECHK.TRANS64 P0, [R0+URZ+0x30860], R2 ;  /* 0x03086002000085a7 */ /* 0x000f24000800007f */
[----:B----4-:R-:W-:Y:S05]  /*2d890*/  @!P0 BRA `(.L_x_2205) ;  /* 0xfffffffc00f08947 */ /* 0x010fea000383ffff */
[----:B------:R-:W-:Y:S05]  /*2d8a0*/  BRA `(.L_x_2332) ;  /* 0xffffffc4000c7947 */ /* 0x000fea000383ffff */
.L_x_2215:
[----:B------:R-:W-:Y:S01]  /*2d8b0*/  BSSY B0, `(.L_x_2333) ;  /* 0x0000008000007945 */ /* 0x000fe20003800000 */
[----:B------:R-:W-:Y:S02]  /*2d8c0*/  IMAD.MOV.U32 R13, RZ, RZ, R16 ;  /* 0x000000ffff0d7224 */ /* 0x000fe400078e0010 */
[----:B------:R-:W-:Y:S02]  /*2d8d0*/  IMAD.MOV.U32 R12, RZ, RZ, RZ ;  /* 0x000000ffff0c7224 */ /* 0x000fe400078e00ff */
[----:B------:R-:W-:Y:S02]  /*2d8e0*/  IMAD.MOV.U32 R11, RZ, RZ, 0x1f ;  /* 0x0000001fff0b7424 */ /* 0x000fe400078e00ff */
[----:B------:R-:W-:-:S07]  /*2d8f0*/  IMAD.MOV.U32 R15, RZ, RZ, -0x1 ;  /* 0xffffffffff0f7424 */ /* 0x000fce00078e00ff */
[----:B--2--5:R-:W-:Y:S05]  /*2d900*/  WARPSYNC.COLLECTIVE R15, `(.L_x_2334) ;  /* 0x000000000f087348 */ /* 0x024fea0003c00000 */
[----:B------:R0:W1:Y:S02]  /*2d910*/  SHFL.IDX P6, R14, R13, R12, R11 ;  /* 0x0000000c0d0e7389 */ /* 0x00006400000c000b */
[----:B012--5:R-:W-:Y:S01]  /*2d920*/  ENDCOLLECTIVE ;  /* 0x000000000000791b */ /* 0x027fe20003800000 */
.L_x_2334:
[----:B------:R-:W-:Y:S05]  /*2d930*/  BSYNC B0 ;  /* 0x0000000000007941 */ /* 0x000fea0003800000 */
.L_x_2333:
        /* <DEDUP_REMOVED lines=10> */
.L_x_2335:
[----:B------:R-:W-:Y:S02]  /*2d9e0*/  ULDC UR4, c[0x0][0xc3c] ;  /* 0x00030f0000047ab9 */ /* 0x000fe40000000800 */
        /* <DEDUP_REMOVED lines=15> */
.L_x_2336:
        /* <DEDUP_REMOVED lines=9> */
.L_x_2337:
        /* <DEDUP_REMOVED lines=8> */
.L_x_2338:
        /* <DEDUP_REMOVED lines=8> */
.L_x_2339:
        /* <DEDUP_REMOVED lines=8> */
.L_x_2340:
        /* <DEDUP_REMOVED lines=9> */
.L_x_2341:
[----:B------:R-:W-:Y:S01]  /*2dd80*/  IMAD.MOV.U32 R16, RZ, RZ, R14 ;  /* 0x000000ffff107224 */ /* 0x000fe200078e000e */
[----:B------:R-:W-:Y:S06]  /*2dd90*/  BRA `(.L_x_2342) ;  /* 0xffffffc800147947 */ /* 0x000fec000383ffff */
.L_x_2220:
[----:B------:R-:W-:Y:S01]  /*2dda0*/  BSSY B0, `(.L_x_2343) ;  /* 0x0000008000007945 */ /* 0x000fe20003800000 */
[----:B-----5:R-:W-:Y:S02]  /*2ddb0*/  IMAD.MOV.U32 R13, RZ, RZ, R2 ;  /* 0x000000ffff0d7224 */ /* 0x020fe400078e0002 */
[----:B------:R-:W-:Y:S02]  /*2ddc0*/  IMAD.MOV.U32 R12, RZ, RZ, 0x1 ;  /* 0x00000001ff0c7424 */ /* 0x000fe400078e00ff */
[----:B------:R-:W-:Y:S02]  /*2ddd0*/  IMAD.MOV.U32 R11, RZ, RZ, RZ ;  /* 0x000000ffff0b7224 */ /* 0x000fe400078e00ff */
[----:B------:R-:W-:-:S07]  /*2dde0*/  IMAD.MOV.U32 R15, RZ, RZ, -0x1 ;  /* 0xffffffffff0f7424 */ /* 0x000fce00078e00ff */
[----:B0-----:R-:W-:Y:S05]  /*2ddf0*/  WARPSYNC.COLLECTIVE R15, `(.L_x_2344) ;  /* 0x000000000f087348 */ /* 0x001fea0003c00000 */
[----:B------:R1:W2:Y:S02]  /*2de00*/  SHFL.UP P6, R14, R13, R12, R11 ;  /* 0x0400000c0d0e7389 */ /* 0x0002a400000c000b */
[----:B012---:R-:W-:Y:S01]  /*2de10*/  ENDCOLLECTIVE ;  /* 0x000000000000791b */ /* 0x007fe20003800000 */
.L_x_2344:
[----:B------:R-:W-:Y:S05]  /*2de20*/  BSYNC B0 ;  /* 0x0000000000007941 */ /* 0x000fea0003800000 */
.L_x_2343:
        /* <DEDUP_REMOVED lines=12> */
.L_x_2345:
        /* <DEDUP_REMOVED lines=8> */
.L_x_2346:
        /* <DEDUP_REMOVED lines=8> */
.L_x_2347:
        /* <DEDUP_REMOVED lines=8> */
.L_x_2348:
        /* <DEDUP_REMOVED lines=9> */
.L_x_2349:
[----:B------:R-:W-:Y:S01]  /*2e100*/  IMAD.MOV.U32 R16, RZ, RZ, R14 ;  /* 0x000000ffff107224 */ /* 0x000fe200078e000e */
[----:B------:R-:W-:Y:S06]  /*2e110*/  BRA `(.L_x_2350) ;  /* 0xffffffc400d47947 */ /* 0x000fec000383ffff */
.L_x_2222:
[----:B------:R-:W-:Y:S01]  /*2e120*/  BSSY B0, `(.L_x_2351) ;  /* 0x0000006000007945 */ /* 0x000fe20003800000 */
[----:B------:R-:W-:Y:S01]  /*2e130*/  PLOP3.LUT P6, PT, P6, PT, PT, 0x8, 0x0 ;  /* 0x000000000000781c */ /* 0x000fe200037ce170 */
[----:B------:R-:W-:-:S12]  /*2e140*/  IMAD.MOV.U32 R15, RZ, RZ, -0x1 ;  /* 0xffffffffff0f7424 */ /* 0x000fd800078e00ff */
[----:B0----5:R-:W-:Y:S05]  /*2e150*/  WARPSYNC.COLLECTIVE R15, `(.L_x_2352) ;  /* 0x000000000f087348 */ /* 0x021fea0003c00000 */
[----:B------:R-:W-:Y:S01]  /*2e160*/  VOTE.ANY R14, PT, P6 ;  /* 0x00000000000e7806 */ /* 0x000fe200030e0100 */
[----:B0----5:R-:W-:Y:S06]  /*2e170*/  ENDCOLLECTIVE ;  /* 0x000000000000791b */ /* 0x021fec0003800000 */
.L_x_2352:
[----:B------:R-:W-:Y:S05]  /*2e180*/  BSYNC B0 ;  /* 0x0000000000007941 */ /* 0x000fea0003800000 */
.L_x_2351:
        /* <DEDUP_REMOVED lines=9> */
.L_x_2353:
[----:B------:R-:W-:Y:S01]  /*2e220*/  IMAD.MOV.U32 R17, RZ, RZ, R14 ;  /* 0x000000ffff117224 */ /* 0x000fe200078e000e */
[----:B------:R-:W-:Y:S06]  /*2e230*/  BRA `(.L_x_2354) ;  /* 0xffffffc400c47947 */ /* 0x000fec000383ffff */
.L_x_2224:
[----:B------:R-:W-:Y:S01]  /*2e240*/  BSSY B0, `(.L_x_2355) ;  /* 0x0000007000007945 */ /* 0x000fe20003800000 */
[----:B------:R-:W-:Y:S02]  /*2e250*/  IMAD.MOV.U32 R13, RZ, RZ, R3 ;  /* 0x000000ffff0d7224 */ /* 0x000fe400078e0003 */
[----:B------:R-:W-:Y:S02]  /*2e260*/  IMAD.MOV.U32 R11, RZ, RZ, 0x1f ;  /* 0x0000001fff0b7424 */ /* 0x000fe400078e00ff */
[----:B------:R-:W-:-:S07]  /*2e270*/  IMAD.MOV.U32 R15, RZ, RZ, -0x1 ;  /* 0xffffffffff0f7424 */ /* 0x000fce00078e00ff */
[----:B012--5:R-:W-:Y:S05]  /*2e280*/  WARPSYNC.COLLECTIVE R15, `(.L_x_2356) ;  /* 0x000000000f087348 */ /* 0x027fea0003c00000 */
[----:B------:R3:W4:Y:S02]  /*2e290*/  SHFL.IDX P6, R14, R13, R12, R11 ;  /* 0x0000000c0d0e7389 */ /* 0x00072400000c000b */
[----:B012345:R-:W-:Y:S01]  /*2e2a0*/  ENDCOLLECTIVE ;  /* 0x000000000000791b */ /* 0x03ffe20003800000 */
.L_x_2356:
[----:B------:R-:W-:Y:S05]  /*2e2b0*/  BSYNC B0 ;  /* 0x0000000000007941 */ /* 0x000fea0003800000 */
.L_x_2355:
[----:B------:R-:W-:Y:S01]  /*2e2c0*/  IMAD.MOV.U32 R3, RZ, RZ, R14 ;  /* 0x000000ffff037224 */ /* 0x000fe200078e000e */
[----:B------:R-:W-:Y:S06]  /*2e2d0*/  BRA `(.L_x_2357) ;  /* 0xffffffc400b87947 */ /* 0x000fec000383ffff */
.L_x_2228:
[----:B0-----:R0:W1:Y:S02]  /*2e2e0*/  SYNCS.PHASECHK.TRANS64.TRYWAIT P0, [R0+URZ+0x30820], R3 ;  /* 0x03082003000075a7 */ /* 0x001064000800017f */
[----:B-1----:R-:W-:Y:S05]  /*2e2f0*/  @!P0 NANOSLEEP.SYNCS 0x989680 ;  /* 0x009896800000895d */ /* 0x002fea0003900000 */
[----:B------:R-:W1:Y:S02]  /*2e300*/  @!P0 SYNCS.PHASECHK.TRANS64 P0, [R0+URZ+0x30820], R3 ;  /* 0x03082003000085a7 */ /* 0x000e64000800007f */
[----:B-1----:R-:W-:Y:S05]  /*2e310*/  @!P0 BRA `(.L_x_2228) ;  /* 0xfffffffc00f08947 */ /* 0x002fea000383ffff */
[----:B------:R-:W-:Y:S05]  /*2e320*/  BRA `(.L_x_2358) ;  /* 0xffffffcc003c7947 */ /* 0x000fea000383ffff */
.L_x_2229:
        /* <DEDUP_REMOVED lines=8> */
[----:B0----5:R-:W-:Y:S05]  /*2e3b0*/  WARPSYNC.COLLECTIVE R15, `(.L_x_2360) ;  /* 0x000000000f087348 */ /* 0x021fea0003c00000 */
[----:B------:R1:W2:Y:S02]  /*2e3c0*/  SHFL.IDX P6, R14, R13, R12, R11 ;  /* 0x0000000c0d0e7389 */ /* 0x0002a400000c000b */
[----:B012--5:R-:W-:Y:S01]  /*2e3d0*/  ENDCOLLECTIVE ;  /* 0x000000000000791b */ /* 0x027fe20003800000 */
.L_x_2360:
[----:B------:R-:W-:Y:S05]  /*2e3e0*/  BSYNC B0 ;  /* 0x0000000000007941 */ /* 0x000fea0003800000 */
.L_x_2359:
[----:B------:R-:W-:Y:S05]  /*2e3f0*/  BRA `(.L_x_2361) ;  /* 0xffffffcc00247947 */ /* 0x000fea000383ffff */
.L_x_2230:
[----:B------:R-:W-:Y:S01]  /*2e400*/  BSSY B0, `(.L_x_2362) ;  /* 0x0000006000007945 */ /* 0x000fe20003800000 */
[----:B------:R-:W-:-:S07]  /*2e410*/  IMAD.MOV.U32 R15, RZ, RZ, -0x1 ;  /* 0xffffffffff0f7424 */ /* 0x000fce00078e00ff */
[----:B01---5:R-:W-:Y:S05]  /*2e420*/  WARPSYNC.COLLECTIVE R15, `(.L_x_2363) ;  /* 0x000000000f0c7348 */ /* 0x023fea0003c00000 */
[----:B------:R-:W-:Y:S02]  /*2e430*/  ELECT P6, UR62, PT ;  /* 0x00000000003e782f */ /* 0x000fe400038c0000 */
[----:B------:R-:W-:Y:S01]  /*2e440*/  MOV R14, UR62 ;  /* 0x0000003e000e7c02 */ /* 0x000fe20008000f00 */
[----:B01---5:R-:W-:Y:S10]  /*2e450*/  ENDCOLLECTIVE ;  /* 0x000000000000791b */ /* 0x023ff40003800000 */
.L_x_2363:
[----:B------:R-:W-:Y:S05]  /*2e460*/  BSYNC B0 ;  /* 0x0000000000007941 */ /* 0x000fea0003800000 */
.L_x_2362:
[----:B------:R-:W-:Y:S05]  /*2e470*/  BRA `(.L_x_2364) ;  /* 0xffffffcc00187947 */ /* 0x000fea000383ffff */
.L_x_2232:
[----:B0-----:R0:W1:Y:S02]  /*2e480*/  SYNCS.PHASECHK.TRANS64.TRYWAIT P0, [R6+URZ], R5 ;  /* 0x00000005060075a7 */ /* 0x001064000800017f */
[----:B-1----:R-:W-:Y:S05]  /*2e490*/  @!P0 NANOSLEEP.SYNCS 0x989680 ;  /* 0x009896800000895d */ /* 0x002fea0003900000 */
[----:B------:R-:W1:Y:S02]  /*2e4a0*/  @!P0 SYNCS.PHASECHK.TRANS64 P0, [R6+URZ], R5 ;  /* 0x00000005060085a7 */ /* 0x000e64000800007f */
[----:B-1----:R-:W-:Y:S05]  /*2e4b0*/  @!P0 BRA `(.L_x_2232) ;  /* 0xfffffffc00f08947 */ /* 0x002fea000383ffff */
[----:B------:R-:W-:Y:S05]  /*2e4c0*/  BRA `(.L_x_2365) ;  /* 0xffffffcc00547947 */ /* 0x000fea000383ffff */
.L_x_2233:
[----:B-1----:R1:W2:Y:S02]  /*2e4d0*/  SYNCS.PHASECHK.TRANS64.TRYWAIT P0, [R7+URZ], R2 ;  /* 0x00000002070075a7 */ /* 0x0022a4000800017f */
[----:B--2---:R-:W-:Y:S05]  /*2e4e0*/  @!P0 NANOSLEEP.SYNCS 0x989680 ;  /* 0x009896800000895d */ /* 0x004fea0003900000 */
[----:B------:R-:W2:Y:S02]  /*2e4f0*/  @!P0 SYNCS.PHASECHK.TRANS64 P0, [R7+URZ], R2 ;  /* 0x00000002070085a7 */ /* 0x000ea4000800007f */
[----:B--2---:R-:W-:Y:S05]  /*2e500*/  @!P0 BRA `(.L_x_2233) ;  /* 0xfffffffc00f08947 */ /* 0x004fea000383ffff */
[----:B------:R-:W-:Y:S05]  /*2e510*/  BRA `(.L_x_2366) ;  /* 0xffffffcc00487947 */ /* 0x000fea000383ffff */
.L_x_2235:
[----:B--2---:R2:W3:Y:S02]  /*2e520*/  SYNCS.PHASECHK.TRANS64.TRYWAIT P0, [R4+URZ], R5 ;  /* 0x00000005040075a7 */ /* 0x0044e4000800017f */
[----:B---3--:R-:W-:Y:S05]  /*2e530*/  @!P0 NANOSLEEP.SYNCS 0x989680 ;  /* 0x009896800000895d */ /* 0x008fea0003900000 */
[----:B------:R-:W3:Y:S02]  /*2e540*/  @!P0 SYNCS.PHASECHK.TRANS64 P0, [R4+URZ], R5 ;  /* 0x00000005040085a7 */ /* 0x000ee4000800007f */
[----:B---3--:R-:W-:Y:S05]  /*2e550*/  @!P0 BRA `(.L_x_2235) ;  /* 0xfffffffc00f08947 */ /* 0x008fea000383ffff */
[----:B------:R-:W-:Y:S05]  /*2e560*/  BRA `(.L_x_2367) ;  /* 0xffffffcc00507947 */ /* 0x000fea000383ffff */
.L_x_2368:
        /* <DEDUP_REMOVED lines=9> */
.L_x_15299:


//--------------------- .text._ZN7cutlass13device_kernelIN5flash11enable_sm90INS1_16FlashAttnFwdSm90INS1_25CollectiveMainloopFwdSm90ILi2EN4cute5tupleIJNS5_1CILi1EEES8_S8_EEENS6_IJNS7_ILi128EEENS7_ILi80EEENS7_ILi256EEEEEELi256ENS_10bfloat16_tEfNS_4arch4Sm90ELb1ELb0ELb0ELb0ELb0ELb0ELb0ELb1ELb1ELb1ELb0ELb0EEENS1_21CollectiveEpilogueFwdINS6_IJSA_SC_SB_EEES9_SE_SG_Li256ELb0ELb1ELb0ELb0EEENS1_30DynamicPersistentTileSchedulerILi256ELi128ELb0ELb1ELb1EEEEEEEEEvNT_6ParamsE --------------------------
	.section	.text._ZN7cutlass13device_kernelIN5flash11enable_sm90INS1_16FlashAttnFwdSm90INS1_25CollectiveMainloopFwdSm90ILi2EN4cute5tupleIJNS5_1CILi1EEES8_S8_EEENS6_IJNS7_ILi128EEENS7_ILi80EEENS7_ILi256EEEEEELi256ENS_10bfloat16_tEfNS_4arch4Sm90ELb1ELb0ELb0ELb0ELb0ELb0ELb0ELb1ELb1ELb1ELb0ELb0EEENS1_21CollectiveEpilogueFwdINS6_IJSA_SC_SB_EEES9_SE_SG_Li256ELb0ELb1ELb0ELb0EEENS1_30DynamicPersistentTileSchedulerILi256ELi128ELb0ELb1ELb1EEEEEEEEEvNT_6ParamsE,"ax",@progbits
	.align	128
.text._ZN7cutlass13device_kernelIN5flash11enable_sm90INS1_16FlashAttnFwdSm90INS1_25CollectiveMainloopFwdSm90ILi2EN4cute5tupleIJNS5_1CILi1EEES8_S8_EEENS6_IJNS7_ILi128EEENS7_ILi80EEENS7_ILi256EEEEEELi256ENS_10bfloat16_tEfNS_4arch4Sm90ELb1ELb0ELb0ELb0ELb0ELb0ELb0ELb1ELb1ELb1ELb0ELb0EEENS1_21CollectiveEpilogueFwdINS6_IJSA_SC_SB_EEES9_SE_SG_Li256ELb0ELb1ELb0ELb0EEENS1_30DynamicPersistentTileSchedulerILi256ELi128ELb0ELb1ELb1EEEEEEEEEvNT_6ParamsE:
        .type           _ZN7cutlass13device_kernelIN5flash11enable_sm90INS1_16FlashAttnFwdSm90INS1_25CollectiveMainloopFwdSm90ILi2EN4cute5tupleIJNS5_1CILi1EEES8_S8_EEENS6_IJNS7_ILi128EEENS7_ILi80EEENS7_ILi256EEEEEELi256ENS_10bfloat16_tEfNS_4arch4Sm90ELb1ELb0ELb0ELb0ELb0ELb0ELb0ELb1ELb1ELb1ELb0ELb0EEENS1_21CollectiveEpilogueFwdINS6_IJSA_SC_SB_EEES9_SE_SG_Li256ELb0ELb1ELb0ELb0EEENS1_30DynamicPersistentTileSchedulerILi256ELi128ELb0ELb1ELb1EEEEEEEEEvNT_6ParamsE,@function
        .size           _ZN7cutlass13device_kernelIN5flash11enable_sm90INS1_16FlashAttnFwdSm90INS1_25CollectiveMainloopFwdSm90ILi2EN4cute5tupleIJNS5_1CILi1EEES8_S8_EEENS6_IJNS7_ILi128EEENS7_ILi80EEENS7_ILi256EEEEEELi256ENS_10bfloat16_tEfNS_4arch4Sm90ELb1ELb0ELb0ELb0ELb0ELb0ELb0ELb1ELb1ELb1ELb0ELb0EEENS1_21CollectiveEpilogueFwdINS6_IJSA_SC_SB_EEES9_SE_SG_Li256ELb0ELb1ELb0ELb0EEENS1_30DynamicPersistentTileSchedulerILi256ELi128ELb0ELb1ELb1EEEEEEEEEvNT_6ParamsE,(.L_x_15300 - _ZN7cutlass13device_kernelIN5flash11enable_sm90INS1_16FlashAttnFwdSm90INS1_25CollectiveMainloopFwdSm90ILi2EN4cute5tupleIJNS5_1CILi1EEES8_S8_EEENS6_IJNS7_ILi128EEENS7_ILi80EEENS7_ILi256EEEEEELi256ENS_10bfloat16_tEfNS_4arch4Sm90ELb1ELb0ELb0ELb0ELb0ELb0ELb0ELb1ELb1ELb1ELb0ELb0EEENS1_21CollectiveEpilogueFwdINS6_IJSA_SC_SB_EEES9_SE_SG_Li256ELb0ELb1ELb0ELb0EEENS1_30DynamicPersistentTileSchedulerILi256ELi128ELb0ELb1ELb1EEEEEEEEEvNT_6ParamsE)
        .other          _ZN7cutlass13device_kernelIN5flash11enable_sm90INS1_16FlashAttnFwdSm90INS1_25CollectiveMainloopFwdSm90ILi2EN4cute5tupleIJNS5_1CILi1EEES8_S8_EEENS6_IJNS7_ILi128EEENS7_ILi80EEENS7_ILi256EEEEEELi256ENS_10bfloat16_tEfNS_4arch4Sm90ELb1ELb0ELb0ELb0ELb0ELb0ELb0ELb1ELb1ELb1ELb0ELb0EEENS1_21CollectiveEpilogueFwdINS6_IJSA_SC_SB_EEES9_SE_SG_Li256ELb0ELb1ELb0ELb0EEENS1_30DynamicPersistentTileSchedulerILi256ELi128ELb0ELb1ELb1EEEEEEEEEvNT_6ParamsE,@"STO_CUDA_ENTRY STV_DEFAULT"
_ZN7cutlass13device_kernelIN5flash11enable_sm90INS1_16FlashAttnFwdSm90INS1_25CollectiveMainloopFwdSm90ILi2EN4cute5tupleIJNS5_1CILi1EEES8_S8_EEENS6_IJNS7_ILi128EEENS7_ILi80EEENS7_ILi256EEEEEELi256ENS_10bfloat16_tEfNS_4arch4Sm90ELb1ELb0ELb0ELb0ELb0ELb0ELb0ELb1ELb1ELb1ELb0ELb0EEENS1_21CollectiveEpilogueFwdINS6_IJSA_SC_SB_EEES9_SE_SG_Li256ELb0ELb1ELb0ELb0EEENS1_30DynamicPersistentTileSchedulerILi256ELi128ELb0ELb1ELb1EEEEEEEEEvNT_6ParamsE:
        /* <DEDUP_REMOVED lines=18> */
.L_x_2370:
[----:B------:R-:W-:Y:S05]  /*0120*/  BSYNC B0 ;  /* 0x0000000000007941 */ /* 0x000fea0003800000 */
.L_x_2369:
        /* <DEDUP_REMOVED lines=41> */
.L_x_2371:
        /* <DEDUP_REMOVED lines=22> */
.L_x_2372:
        /* <DEDUP_REMOVED lines=18> */
.L_x_2373:
        /* <DEDUP_REMOVED lines=22> */
.L_x_2374:
        /* <DEDUP_REMOVED lines=22> */
.L_x_2375:
        /* <DEDUP_REMOVED lines=8> */
.L_x_2377:
        /* <DEDUP_REMOVED lines=12> */
[----:B0-----:R-:W0:Y:S02]  /*0a40*/  S2R R2, SR_TID.X ;  /* 0x0000000000027919 */ /* 0x001e240000002100 */
[----:B0-----:R-:W-:Y:S01]  /*0a50*/  VIADD R230, R2, 0xffffff80 ;  /* 0xffffff8002e67836 */ /* 0x001fe20000000000 */
[----:B--2---:R-:W-:-:S04]  /*0a60*/  R2UR UR5, R3 ;  /* 0x00000000030572ca */ /* 0x004fc800000e0000 */
[----:B------:R-:W-:-:S04]  /*0a70*/  SHF.R.S32.HI R3, RZ, 0x1f, R230 ;  /* 0x0000001fff037819 */ /* 0x000fc800000114e6 */
[CC--:B------:R-:W-:Y:S02]  /*0a80*/  LEA.HI R5, R3.reuse, R230.reuse, RZ, 0x7 ;  /* 0x000000e603057211 */ /* 0x0c0fe400078f38ff */
[-C--:B------:R-:W-:Y:S02]  /*0a90*/  LEA.HI R0, R3, R230.reuse, RZ, 0x4 ;  /* 0x000000e603007211 */ /* 0x080fe400078f20ff */
[----:B------:R-:W-:Y:S02]  /*0aa0*/  LOP3.LUT R221, R5, 0xffffff80, RZ, 0xc0, !PT ;  /* 0xffffff8005dd7812 */ /* 0x000fe400078ec0ff */
[----:B------:R-:W-:Y:S01]  /*0ab0*/  SHF.R.S32.HI R9, RZ, 0x4, R0 ;  /* 0x00000004ff097819 */ /* 0x000fe20000011400 */
[----:B------:R-:W-:Y:S01]  /*0ac0*/  ULOP3.LUT UR6, UR5, 0x1, URZ, 0xfc, !UPT ;  /* 0x0000000105067892 */ /* 0x000fe2000f8efc3f */
[CC--:B------:R-:W-:Y:S01]  /*0ad0*/  LEA.HI R2, R3.reuse, R230.reuse, RZ, 0x5 ;  /* 0x000000e603027211 */ /* 0x0c0fe200078f28ff */
[----:B------:R-:W-:Y:S01]  /*0ae0*/  IMAD.IADD R221, R230, 0x1, -R221 ;  /* 0x00000001e6dd7824 */ /* 0x000fe200078e0add */
[C---:B------:R-:W-:Y:S01]  /*0af0*/  LOP3.LUT R7, R0.reuse, 0x3fffff0, RZ, 0xc0, !PT ;  /* 0x03fffff000077812 */ /* 0x040fe200078ec0ff */
[----:B------:R-:W-:Y:S01]  /*0b00*/  UMOV UR5, URZ ;  /* 0x0000003f00057c82 */ /* 0x000fe20008000000 */
[----:B------:R-:W-:Y:S01]  /*0b10*/  LEA.HI R0, R0, R9, RZ, 0x1 ;  /* 0x0000000900007211 */ /* 0x000fe200078f08ff */
[----:B------:R-:W-:Y:S01]  /*0b20*/  IMAD.SHL.U32 R2, R2, 0x20, RZ ;  /* 0x0000002002027824 */ /* 0x000fe200078e00ff */
[----:B------:R-:W-:Y:S01]  /*0b30*/  SHF.R.S32.HI R4, RZ, 0x1f, R221 ;  /* 0x0000001fff047819 */ /* 0x000fe200000114dd */
[----:B------:R-:W-:Y:S01]  /*0b40*/  IMAD.IADD R7, R230, 0x1, -R7 ;  /* 0x00000001e6077824 */ /* 0x000fe200078e0a07 */
[----:B------:R-:W-:Y:S01]  /*0b50*/  LOP3.LUT R0, R0, 0x1ffffffe, RZ, 0xc0, !PT ;  /* 0x1ffffffe00007812 */ /* 0x000fe200078ec0ff */
[----:B------:R-:W-:Y:S01]  /*0b60*/  IMAD.U32 R225, RZ, RZ, UR6 ;  /* 0x00000006ffe17e24 */ /* 0x000fe2000f8e00ff */
[----:B------:R-:W-:Y:S01]  /*0b70*/  LEA.HI R6, R4, R221, RZ, 0x2 ;  /* 0x000000dd04067211 */ /* 0x000fe200078f10ff */
[----:B------:R-:W-:Y:S01]  /*0b80*/  IMAD.U32 R220, RZ, RZ, UR5 ;  /* 0x00000005ffdc7e24 */ /* 0x000fe2000f8e00ff */
[----:B------:R-:W-:Y:S01]  /*0b90*/  LEA.HI R10, R3, R230, RZ, 0x2 ;  /* 0x000000e6030a7211 */ /* 0x000fe200078f10ff */
[----:B------:R-:W-:Y:S01]  /*0ba0*/  IMAD.IADD R0, R9, 0x1, -R0 ;  /* 0x0000000109007824 */ /* 0x000fe200078e0a00 */
[--C-:B------:R-:W-:Y:S01]  /*0bb0*/  SHF.R.S32.HI R8, RZ, 0x2, R6.reuse ;  /* 0x00000002ff087819 */ /* 0x100fe20000011406 */
[----:B------:R-:W-:Y:S01]  /*0bc0*/  IMAD.U32 R16, RZ, RZ, UR5 ;  /* 0x00000005ff107e24 */ /* 0x000fe2000f8e00ff */
[----:B------:R-:W-:-:S02]  /*0bd0*/  SHF.R.S32.HI R11, RZ, 0x1f, R6 ;  /* 0x0000001fff0b7819 */ /* 0x000fc40000011406 */
[----:B------:R-:W-:Y:S02]  /*0be0*/  SHF.R.S32.HI R222, RZ, 0x7, R5 ;  /* 0x00000007ffde7819 */ /* 0x000fe40000011405 */
[----:B------:R-:W-:Y:S02]  /*0bf0*/  LOP3.LUT R2, R2, 0xfffffc00, RZ, 0xc0, !PT ;  /* 0xfffffc0002027812 */ /* 0x000fe400078ec0ff */
[----:B------:R-:W-:Y:S02]  /*0c00*/  LOP3.LUT R9, R10, 0xfffffffc, RZ, 0xc0, !PT ;  /* 0xfffffffc0a097812 */ /* 0x000fe400078ec0ff */
[----:B------:R-:W-:Y:S01]  /*0c10*/  LEA.HI R11, R11, R8, RZ, 0x3 ;  /* 0x000000080b0b7211 */ /* 0x000fe200078f18ff */
[----:B------:R-:W-:Y:S01]  /*0c20*/  IMAD R7, R7, 0x40, R2 ;  /* 0x0000004007077824 */ /* 0x000fe200078e0202 */
[----:B------:R-:W-:Y:S01]  /*0c30*/  LEA.HI R5, R5, R222, RZ, 0x1 ;  /* 0x000000de05057211 */ /* 0x000fe200078f08ff */
[----:B------:R-:W-:Y:S01]  /*0c40*/  IMAD.IADD R2, R230, 0x1, -R9 ;  /* 0x00000001e6027824 */ /* 0x000fe200078e0a09 */
[----:B------:R-:W-:Y:S01]  /*0c50*/  LEA.HI R3, R3, R230, RZ, 0x3 ;  /* 0x000000e603037211 */ /* 0x000fe200078f18ff */
[----:B------:R-:W-:Y:S01]  /*0c60*/  IMAD R224, R0, 0x8, R7 ;  /* 0x0000000800e07824 */ /* 0x000fe200078e0207 */
[----:B------:R-:W-:-:S02]  /*0c70*/  LOP3.LUT R11, R11, 0xfffffff8, RZ, 0xc0, !PT ;  /* 0xfffffff80b0b7812 */ /* 0x000fc400078ec0ff */
[----:B------:R-:W-:Y:S02]  /*0c80*/  LEA.HI R4, R4, R221, RZ, 0x5 ;  /* 0x000000dd04047211 */ /* 0x000fe400078f28ff */
[----:B------:R-:W-:Y:S01]  /*0c90*/  LOP3.LUT R9, R5, 0x3fffffe, RZ, 0xc0, !PT ;  /* 0x03fffffe05097812 */ /* 0x000fe200078ec0ff */
[----:B------:R-:W-:Y:S01]  /*0ca0*/  IMAD.IADD R11, R8, 0x1, -R11 ;  /* 0x00000001080b7824 */ /* 0x000fe200078e0a0b */
[----:B------:R-:W-:Y:S02]  /*0cb0*/  LOP3.LUT R5, R3, 0xfffffff8, RZ, 0xc0, !PT ;  /* 0xfffffff803057812 */ /* 0x000fe400078ec0ff */
[----:B------:R-:W-:Y:S01]  /*0cc0*/  SHF.R.S32.HI R4, RZ, 0x5, R4 ;  /* 0x00000005ff047819 */ /* 0x000fe20000011404 */
[----:B------:R-:W-:Y:S01]  /*0cd0*/  IMAD.IADD R9, R222, 0x1, -R9 ;  /* 0x00000001de097824 */ /* 0x000fe200078e0a09 */
[----:B------:R-:W-:Y:S01]  /*0ce0*/  LEA.HI R8, R2, R2, RZ, 0x1 ;  /* 0x0000000202087211 */ /* 0x000fe200078f08ff */
[----:B------:R-:W-:Y:S01]  /*0cf0*/  IMAD.IADD R216, R230, 0x1, -R5 ;  /* 0x00000001e6d87824 */ /* 0x000fe200078e0a05 */
[----:B------:R-:W-:Y:S01]  /*0d00*/  LOP3.LUT R6, R6, 0x7ffffffc, RZ, 0xc0, !PT ;  /* 0x7ffffffc06067812 */ /* 0x000fe200078ec0ff */
[----:B------:R-:W-:Y:S01]  /*0d10*/  IMAD R4, R4, 0x10, R11 ;  /* 0x0000001004047824 */ /* 0x000fe200078e020b */
[----:B------:R-:W-:Y:S01]  /*0d20*/  LOP3.LUT R11, R8, 0x1ffffffe, RZ, 0xc0, !PT ;  /* 0x1ffffffe080b7812 */ /* 0x000fe200078ec0ff */
[----:B------:R-:W-:Y:S01]  /*0d30*/  IMAD.SHL.U32 R18, R216, 0x8, RZ ;  /* 0x00000008d8127824 */ /* 0x000fe200078e00ff */
[----:B------:R-:W-:Y:S01]  /*0d40*/  SHF.R.S32.HI R219, RZ, 0x3, R3 ;  /* 0x00000003ffdb7819 */ /* 0x000fe20000011403 */
[----:B------:R-:W-:-:S02]  /*0d50*/  IMAD R223, R9, 0x40, R4 ;  /* 0x0000004009df7824 */ /* 0x000fc400078e0204 */
[C---:B------:R-:W-:Y:S01]  /*0d60*/  VIADD R214, R18.reuse, 0x40 ;  /* 0x0000004012d67836 */ /* 0x040fe20000000000 */
[----:B------:R-:W-:Y:S01]  /*0d70*/  SHF.R.S32.HI R229, RZ, 0x1f, R18 ;  /* 0x0000001fffe57819 */ /* 0x000fe20000011412 */
[C---:B------:R-:W-:Y:S02]  /*0d80*/  VIADD R213, R18.reuse, 0x80 ;  /* 0x0000008012d57836 */ /* 0x040fe40000000000 */
[----:B------:R-:W-:Y:S01]  /*0d90*/  VIADD R215, R18, 0xc0 ;  /* 0x000000c012d77836 */ /* 0x000fe20000000000 */
[----:B------:R-:W-:Y:S01]  /*0da0*/  SHF.R.S32.HI R228, RZ, 0x1f, R214 ;  /* 0x0000001fffe47819 */ /* 0x000fe200000114d6 */
[----:B------:R-:W-:Y:S01]  /*0db0*/  IMAD.IADD R212, R2, 0x1, -R11 ;  /* 0x0000000102d47824 */ /* 0x000fe200078e0a0b */
[----:B------:R-:W-:Y:S01]  /*0dc0*/  SHF.R.S32.HI R227, RZ, 0x1f, R213 ;  /* 0x0000001fffe37819 */ /* 0x000fe200000114d5 */
[----:B------:R-:W-:Y:S01]  /*0dd0*/  IMAD.IADD R23, R221, 0x1, -R6 ;  /* 0x00000001dd177824 */ /* 0x000fe200078e0a06 */
[----:B------:R-:W-:Y:S01]  /*0de0*/  SHF.R.S32.HI R226, RZ, 0x1f, R215 ;  /* 0x0000001fffe27819 */ /* 0x000fe200000114d7 */
[----:B------:R-:W-:-:S07]  /*0df0*/  IMAD R212, R212, 0x8, R223 ;  /* 0x00000008d4d47824 */ /* 0x000fce00078e02df */
.L_x_2428:
        /* <DEDUP_REMOVED lines=21> */
.L_x_2378:
[----:B------:R-:W-:Y:S01]  /*0f50*/  ULDC UR8, c[0x0][0xc54] ;  /* 0x0003150000087ab9 */ /* 0x000fe20000000800 */
[----:B------:R-:W-:Y:S01]  /*0f60*/  UMOV UR4, UR9 ;  /* 0x0000000900047c82 */ /* 0x000fe20008000000 */
[----:B------:R-:W-:-:S11]  /*0f70*/  UISETP.NE.AND UP0, UPT, UR8, 0x1, UPT ;  /* 0x000000010800788c */ /* 0x000fd6000bf05270 */
[----:B------:R-:W-:Y:S02]  /*0f80*/  @UP0 ULDC.64 UR10, c[0x0][0xc58] ;  /* 0x00031600000a0ab9 */ /* 0x000fe40000000a00 */
[----:B------:R-:W-:-:S04]  /*0f90*/  UIMAD.WIDE.U32 UR6, UR9, UR10, URZ ;  /* 0x0000000a090672a5 */ /* 0x000fc8000f8e003f */
[----:B------:R-:W-:-:S04]  /*0fa0*/  @UP0 USHF.R.U32.HI UR4, URZ, UR11, UR7 ;  /* 0x0000000b3f040299 */ /* 0x000fc80008011607 */
[----:B------:R-:W-:-:S12]  /*0fb0*/  UIMAD UR6, UR4, UR8, URZ ;  /* 0x00000008040672a4 */ /* 0x000fd8000f8e023f */
.L_x_2379:
[----:B------:R-:W-:Y:S01]  /*0fc0*/  ULDC.64 UR10, c[0x0][0x418] ;  /* 0x00010600000a7ab9 */ /* 0x000fe20000000a00 */
[----:B------:R-:W-:Y:S01]  /*0fd0*/  ULOP3.LUT UR4, URZ, UR4, URZ, 0x33, !UPT ;  /* 0x000000043f047292 */ /* 0x000fe2000f8e333f */
[----:B------:R-:W-:Y:S01]  /*0fe0*/  PLOP3.LUT P0, PT, PT, PT, PT, 0x80, 0x0 ;  /* 0x000000000000781c */ /* 0x000fe20003f0f070 */
[----:B------:R-:W-:Y:S01]  /*0ff0*/  UISETP.NE.U32.AND UP0, UPT, UR10, URZ, UPT ;  /* 0x0000003f0a00728c */ /* 0x000fe2000bf05070 */
[----:B------:R-:W-:Y:S01]  /*1000*/  CS2R R2, SRZ ;  /* 0x0000000000027805 */ /* 0x000fe2000001ff00 */
[----:B------:R-:W-:Y:S01]  /*1010*/  UIADD3 UR10, UR9, -UR6, URZ ;  /* 0x80000006090a7290 */ /* 0x000fe2000fffe03f */
[----:B------:R-:W-:Y:S01]  /*1020*/  IMAD.MOV.U32 R0, RZ, RZ, RZ ;  /* 0x000000ffff007224 */ /* 0x000fe200078e00ff */
[----:B------:R-:W-:Y:S01]  /*1030*/  ULDC UR7, c[0x0][0x448] ;  /* 0x0001120000077ab9 */ /* 0x000fe20000000800 */
[----:B------:R-:W-:Y:S01]  /*1040*/  ULDC UR6, c[0x0][0xc3c] ;  /* 0x00030f0000067ab9 */ /* 0x000fe20000000800 */
[----:B------:R-:W-:Y:S01]  /*1050*/  UISETP.NE.AND UP2, UPT, UR7, 0x1, UPT ;  /* 0x000000010700788c */ /* 0x000fe2000bf45270 */
[----:B------:R-:W-:Y:S01]  /*1060*/  CS2R R176, SRZ ;  /* 0x0000000000b07805 */ /* 0x000fe2000001ff00 */
[----:B------:R-:W-:Y:S01]  /*1070*/  UIADD3 UR4, UR4, UR6, URZ ;  /* 0x0000000604047290 */ /* 0x000fe2000fffe03f */
[----:B------:R-:W-:Y:S01]  /*1080*/  CS2R R174, SRZ ;  /* 0x0000000000ae7805 */ /* 0x000fe2000001ff00 */
[----:B------:R-:W-:Y:S01]  /*1090*/  UISETP.NE.AND.EX UP0, UPT, UR11, URZ, UPT, UP0 ;  /* 0x0000003f0b00728c */ /* 0x000fe2000bf05300 */
[----:B------:R-:W-:Y:S01]  /*10a0*/  CS2R R148, SRZ ;  /* 0x0000000000947805 */ /* 0x000fe2000001ff00 */
[----:B------:R-:W-:Y:S01]  /*10b0*/  USHF.L.U32 UR14, UR4, 0x7, URZ ;  /* 0x00000007040e7899 */ /* 0x000fe2000800063f */
[----:B------:R-:W-:Y:S01]  /*10c0*/  CS2R R172, SRZ ;  /* 0x0000000000ac7805 */ /* 0x000fe2000001ff00 */
[----:B------:R-:W-:Y:S01]  /*10d0*/  ULDC UR9, c[0x0][0x424] ;  /* 0x0001090000097ab9 */ /* 0x000fe20000000800 */
[----:B------:R-:W-:Y:S01]  /*10e0*/  ULDC UR8, c[0x0][0x288] ;  /* 0x0000a20000087ab9 */ /* 0x000fe20000000800 */
[----:B------:R-:W-:Y:S01]  /*10f0*/  UIADD3 UR4, UR14, 0x7f, URZ ;  /* 0x0000007f0e047890 */ /* 0x000fe2000fffe03f */
[----:B------:R-:W-:Y:S01]  /*1100*/  CS2R R144, SRZ ;  /* 0x0000000000907805 */ /* 0x000fe2000001ff00 */
[----:B------:R-:W-:Y:S01]  /*1110*/  @UP2 ULDC UR6, c[0x0][0x44c] ;  /* 0x0001130000062ab9 */ /* 0x000fe20000000800 */
[----:B------:R-:W-:Y:S01]  /*1120*/  IMAD.U32 R22, RZ, RZ, UR14 ;  /* 0x0000000eff167e24 */ /* 0x000fe2000f8e00ff */
[----:B------:R-:W-:Y:S01]  /*1130*/  UIADD3 UR8, -UR8, 0x50, URZ ;  /* 0x0000005008087890 */ /* 0x000fe2000fffe13f */
[----:B------:R-:W-:Y:S01]  /*1140*/  CS2R R120, SRZ ;  /* 0x0000000000787805 */ /* 0x000fe2000001ff00 */
[----:B------:R-:W-:Y:S01]  /*1150*/  UIMAD.WIDE.U32 UR6, UR4, UR6, URZ ;  /* 0x00000006040672a5 */ /* 0x000fe2000f8e003f */
[----:B------:R-:W-:Y:S01]  /*1160*/  CS2R R140, SRZ ;  /* 0x00000000008c7805 */ /* 0x000fe2000001ff00 */
[----:B------:R-:W-:Y:S01]  /*1170*/  USEL UR14, UR9, 0x1, UP0 ;  /* 0x00000001090e7887 */ /* 0x000fe20008000000 */
[----:B------:R-:W-:Y:S01]  /*1180*/  CS2R R116, SRZ ;  /* 0x0000000000747805 */ /* 0x000fe2000001ff00 */
[----:B------:R-:W-:Y:S01]  /*1190*/  ULDC UR12, c[0x0][0x2f0] ;  /* 0x0000bc00000c7ab9 */ /* 0x000fe20000000800 */
[----:B------:R-:W-:Y:S01]  /*11a0*/  @UP2 ULDC UR9, c[0x0][0x450] ;  /* 0x0001140000092ab9 */ /* 0x000fe20000000800 */
[----:B------:R-:W-:Y:S01]  /*11b0*/  UIMAD UR8, UR14, UR12, UR8 ;  /* 0x0000000c0e0872a4 */ /* 0x000fe2000f8e0208 */
[----:B------:R-:W-:Y:S01]  /*11c0*/  CS2R R112, SRZ ;  /* 0x0000000000707805 */ /* 0x000fe2000001ff00 */
[----:B------:R-:W-:Y:S01]  /*11d0*/  @UP2 USHF.R.U32.HI UR4, URZ, UR9, UR7 ;  /* 0x000000093f042299 */ /* 0x000fe20008011607 */
[----:B------:R-:W-:Y:S01]  /*11e0*/  IMAD.U32 R19, RZ, RZ, UR14 ;  /* 0x0000000eff137e24 */ /* 0x000fe2000f8e00ff */
[----:B------:R-:W-:Y:S01]  /*11f0*/  UIMAD UR6, UR14, UR12, 0x4f ;  /* 0x0000004f0e0674a4 */ /* 0x000fe2000f8e020c */
[----:B------:R-:W-:Y:S01]  /*1200*/  CS2R R136, SRZ ;  /* 0x0000000000887805 */ /* 0x000fe2000001ff00 */
[----:B------:R-:W-:Y:S01]  /*1210*/  UIADD3 UR8, UR8, UR4, URZ ;  /* 0x0000000408087290 */ /* 0x000fe2000fffe03f */
[----:B------:R-:W-:Y:S01]  /*1220*/  CS2R R108, SRZ ;  /* 0x00000000006c7805 */ /* 0x000fe2000001ff00 */
[----:B------:R-:W-:Y:S01]  /*1230*/  UIMAD.WIDE UR6, UR6, 0x66666667, URZ ;  /* 0x66666667060678a5 */ /* 0x000fe2000f8e023f */
[----:B------:R-:W-:Y:S01]  /*1240*/  CS2R R104, SRZ ;  /* 0x0000000000687805 */ /* 0x000fe2000001ff00 */
[----:B------:R-:W-:Y:S01]  /*1250*/  UIMAD.WIDE UR8, UR8, 0x66666667, URZ ;  /* 0x66666667080878a5 */ /* 0x000fe2000f8e023f */
[----:B------:R-:W-:Y:S01]  /*1260*/  CS2R R132, SRZ ;  /* 0x0000000000847805 */ /* 0x000fe2000001ff00 */
[----:B------:R-:W-:Y:S01]  /*1270*/  ULDC UR13, c[0x0][0xc54] ;  /* 0x00031500000d7ab9 */ /* 0x000fe20000000800 */
[----:B------:R-:W-:Y:S01]  /*1280*/  USHF.R.U32.HI UR4, URZ, 0x1f, UR7 ;  /* 0x0000001f3f047899 */ /* 0x000fe20008011607 */
[----:B------:R-:W-:Y:S01]  /*1290*/  CS2R R100, SRZ ;  /* 0x0000000000647805 */ /* 0x000fe2000001ff00 */
[----:B------:R-:W-:Y:S01]  /*12a0*/  UIMAD UR12, UR5, UR13, UR10 ;  /* 0x0000000d050c72a4 */ /* 0x000fe2000f8e020a */
[----:B------:R-:W-:Y:S01]  /*12b0*/  CS2R R96, SRZ ;  /* 0x0000000000607805 */ /* 0x000fe2000001ff00 */
[----:B------:R-:W-:Y:S01]  /*12c0*/  USHF.R.U32.HI UR5, URZ, 0x1f, UR9 ;  /* 0x0000001f3f057899 */ /* 0x000fe20008011609 */
[----:B------:R-:W-:Y:S01]  /*12d0*/  CS2R R128, SRZ ;  /* 0x0000000000807805 */ /* 0x000fe2000001ff00 */
[----:B------:R-:W-:Y:S01]  /*12e0*/  ULDC UR11, c[0x0][0xc48] ;  /* 0x00031200000b7ab9 */ /* 0x000fe20000000800 */
[----:B------:R-:W-:Y:S01]  /*12f0*/  ULEA.HI.SX32 UR7, UR7, UR4, 0x1b ;  /* 0x0000000407077291 */ /* 0x000fe2000f8fda3f */
[----:B------:R-:W-:Y:S01]  /*1300*/  CS2R R92, SRZ ;  /* 0x00000000005c7805 */ /* 0x000fe2000001ff00 */
[----:B------:R-:W-:Y:S01]  /*1310*/  UISETP.NE.AND UP1, UPT, UR11, 0x1, UPT ;  /* 0x000000010b00788c */ /* 0x000fe2000bf25270 */
[----:B------:R-:W-:Y:S01]  /*1320*/  CS2R R88, SRZ ;  /* 0x0000000000587805 */ /* 0x000fe2000001ff00 */
[----:B------:R-:W-:Y:S01]  /*1330*/  ULEA.HI.SX32 UR9, UR9, UR5, 0x1b ;  /* 0x0000000509097291 */ /* 0x000fe2000f8fda3f */
[----:B------:R-:W-:Y:S01]  /*1340*/  CS2R R124, SRZ ;  /* 0x00000000007c7805 */ /* 0x000fe2000001ff00 */
[----:B------:R-:W-:Y:S01]  /*1350*/  UMOV UR14, UR12 ;  /* 0x0000000c000e7c82 */ /* 0x000fe20008000000 */
[----:B------:R-:W-:Y:S01]  /*1360*/  CS2R R84, SRZ ;  /* 0x0000000000547805 */ /* 0x000fe2000001ff00 */
[----:B------:R-:W-:Y:S01]  /*1370*/  UISETP.LT.AND UP0, UPT, UR7, UR9, UPT ;  /* 0x000000090700728c */ /* 0x000fe2000bf01270 */
[----:B------:R-:W-:Y:S01]  /*1380*/  CS2R R80, SRZ ;  /* 0x0000000000507805 */ /* 0x000fe2000001ff00 */
[----:B------:R-:W-:Y:S01]  /*1390*/  IMAD.MOV.U32 R198, RZ, RZ, RZ ;  /* 0x000000ffffc67224 */ /* 0x000fe200078e00ff */
[----:B------:R-:W-:Y:S01]  /*13a0*/  CS2R R76, SRZ ;  /* 0x00000000004c7805 */ /* 0x000fe2000001ff00 */
[----:B------:R-:W-:Y:S01]  /*13b0*/  USEL UR61, UR7, UR9, UP0 ;  /* 0x00000009073d7287 */ /* 0x000fe20008000000 */
[----:B------:R-:W-:Y:S01]  /*13c0*/  CS2R R72, SRZ ;  /* 0x0000000000487805 */ /* 0x000fe2000001ff00 */
[----:B------:R-:W-:Y:S01]  /*13d0*/  @UP1 ULDC UR10, c[0x0][0xc4c] ;  /* 0x00031300000a1ab9 */ /* 0x000fe20000000800 */
[----:B------:R-:W-:Y:S01]  /*13e0*/  @UP1 ULDC UR6, c[0x0][0xc50] ;  /* 0x0003140000061ab9 */ /* 0x000fe20000000800 */
[----:B------:R-:W-:Y:S01]  /*13f0*/  UIMAD.WIDE.U32 UR4, UR12, UR10, URZ ;  /* 0x0000000a0c0472a5 */ /* 0x000fe2000f8e003f */
[----:B------:R-:W-:Y:S01]  /*1400*/  CS2R R196, SRZ ;  /* 0x0000000000c47805 */ /* 0x000fe2000001ff00 */
[----:B------:R-:W-:Y:S01]  /*1410*/  UISETP.GE.AND UP0, UPT, UR61, 0x1, UPT ;  /* 0x000000013d00788c */ /* 0x000fe2000bf06270 */
[----:B------:R-:W-:Y:S01]  /*1420*/  CS2R R68, SRZ ;  /* 0x0000000000447805 */ /* 0x000fe2000001ff00 */
[----:B------:R-:W-:Y:S01]  /*1430*/  @UP1 USHF.R.U32.HI UR14, URZ, UR6, UR5 ;  /* 0x000000063f0e1299 */ /* 0x000fe20008011605 */
[----:B------:R-:W-:-:S02]  /*1440*/  CS2R R64, SRZ ;  /* 0x0000000000407805 */ /* 0x000fc4000001ff00 */
[----:B------:R-:W-:Y:S02]  /*1450*/  CS2R R60, SRZ ;  /* 0x00000000003c7805 */ /* 0x000fe4000001ff00 */
[----:B------:R-:W-:Y:S02]  /*1460*/  CS2R R56, SRZ ;  /* 0x0000000000387805 */ /* 0x000fe4000001ff00 */
[----:B------:R-:W-:Y:S01]  /*1470*/  PLOP3.LUT P1, PT, PT, PT, UP0, 0x80, 0x0 ;  /* 0x000000000000781c */ /* 0x000fe20003f2f008 */
[----:B------:R-:W-:Y:S02]  /*1480*/  UIADD3 UR4, -UR14, URZ, URZ ;  /* 0x0000003f0e047290 */ /* 0x000fe4000fffe13f */
[----:B------:R-:W-:Y:S01]  /*1490*/  IMAD.U32 R218, RZ, RZ, UR14 ;  /* 0x0000000effda7e24 */ /* 0x000fe2000f8e00ff */
[----:B------:R-:W-:Y:S02]  /*14a0*/  CS2R R194, SRZ ;  /* 0x0000000000c27805 */ /* 0x000fe4000001ff00 */
[----:B------:R-:W-:Y:S01]  /*14b0*/  CS2R R52, SRZ ;  /* 0x0000000000347805 */ /* 0x000fe2000001ff00 */
[----:B------:R-:W-:Y:S01]  /*14c0*/  UIMAD UR4, UR11, UR4, UR12 ;  /* 0x000000040b0472a4 */ /* 0x000fe2000f8e020c */
        /* <DEDUP_REMOVED lines=30> */
[----:B------:R-:W-:Y:S01]  /*16b0*/  CS2R R26, SRZ ;  /* 0x00000000001a7805 */ /* 0x000fe2000001ff00 */
[----:B------:R-:W-:Y:S01]  /*16c0*/  IMAD.MOV.U32 R30, RZ, RZ, RZ ;  /* 0x000000ffff1e7224 */ /* 0x000fe200078e00ff */
[----:B------:R-:W-:Y:S01]  /*16d0*/  CS2R R28, SRZ ;  /* 0x00000000001c7805 */ /* 0x000fe2000001ff00 */
[----:B------:R-:W-:Y:S01]  /*16e0*/  IMAD.MOV.U32 R17, RZ, RZ, RZ ;  /* 0x000000ffff117224 */ /* 0x000fe200078e00ff */
[----:B------:R-:W-:Y:S01]  /*16f0*/  CS2R R24, SRZ ;  /* 0x0000000000187805 */ /* 0x000fe2000001ff00 */
[----:B------:R-:W-:Y:S06]  /*1700*/  @!P1 BRA `(.L_x_2380) ;  /* 0x000000cc003c9947 */ /* 0x000fec0003800000 */
[----:B------:R-:W0:Y:S01]  /*1710*/  SHFL.IDX PT, R0, R222, RZ, 0x1f ;  /* 0x00001fffde007589 */ /* 0x000e2200000e0000 */
[----:B------:R-:W1:Y:S01]  /*1720*/  S2UR UR7, SR_CgaCtaId ;  /* 0x00000000000779c3 */ /* 0x000e620000008800 */
[----:B------:R-:W-:Y:S01]  /*1730*/  UMOV UR6, 0x400 ;  /* 0x0000040000067882 */ /* 0x000fe20000000000 */
[----:B0-----:R-:W-:Y:S01]  /*1740*/  R2UR UR4, R0 ;  /* 0x00000000000472ca */ /* 0x001fe200000e0000 */
[----:B-1----:R-:W-:-:S04]  /*1750*/  ULEA UR8, UR7, UR6, 0x18 ;  /* 0x0000000607087291 */ /* 0x002fc8000f8ec03f */
[----:B------:R-:W-:Y:S02]  /*1760*/  UIADD3 UR6, UR8, 0x14400, URZ ;  /* 0x0001440008067890 */ /* 0x000fe4000fffe03f */
[----:B------:R-:W-:Y:S02]  /*1770*/  IMAD.U32 R17, RZ, RZ, UR8 ;  /* 0x00000008ff117e24 */ /* 0x000fe4000f8e00ff */
        /* <DEDUP_REMOVED lines=25> */
.L_x_2381:
[----:B------:R-:W-:Y:S02]  /*1910*/  R2UR UR7, R220 ;  /* 0x00000000dc0772ca */ /* 0x000fe400000e0000 */
[----:B------:R-:W-:Y:S02]  /*1920*/  R2UR UR6, R17 ;  /* 0x00000000110672ca */ /* 0x000fe400000e0000 */
[----:B------:R-:W-:-:S09]  /*1930*/  R2UR UR5, R225 ;  /* 0x00000000e10572ca */ /* 0x000fd200000e0000 */
[----:B------:R-:W-:-:S04]  /*1940*/  ULEA.HI UR4, UR7, UR7, URZ, 0x1 ;  /* 0x0000000707047291 */ /* 0x000fc8000f8f083f */
[----:B------:R-:W-:Y:S01]  /*1950*/  ULOP3.LUT UR4, UR4, 0xfffffffe, URZ, 0xc0, !UPT ;  /* 0xfffffffe04047892 */ /* 0x000fe2000f8ec03f */
[----:B------:R-:W-:-:S03]  /*1960*/  IMAD.U32 R2, RZ, RZ, UR5 ;  /* 0x00000005ff027e24 */ /* 0x000fc6000f8e00ff */
[----:B------:R-:W-:Y:S02]  /*1970*/  UIADD3 UR4, UR7, -UR4, URZ ;  /* 0x8000000407047290 */ /* 0x000fe4000fffe03f */
[----:B------:R-:W-:-:S04]  /*1980*/  ISETP.NE.AND P0, PT, R2, 0x3, PT ;  /* 0x000000030200780c */ /* 0x000fc80003f05270 */
[----:B------:R-:W-:-:S05]  /*1990*/  IMAD.U32 R0, RZ, RZ, UR4 ;  /* 0x00000004ff007e24 */ /* 0x000fca000f8e00ff */
[----:B------:R-:W-:-:S04]  /*19a0*/  SHF.L.U32 R0, R0, 0x1f, RZ ;  /* 0x0000001f00007819 */ /* 0x000fc800000006ff */
[----:B------:R-:W0:Y:S02]  /*19b0*/  SYNCS.PHASECHK.TRANS64.TRYWAIT P1, [UR6+0x38800], R0 ;  /* 0x03880000ff0075a7 */ /* 0x000e240008020146 */
[----:B0-----:R-:W-:Y:S05]  /*19c0*/  @!P1 BRA `(.L_x_2382) ;  /* 0x0000014800c49947 */ /* 0x001fea0003800000 */
.L_x_2543:
[----:B------:R-:W-:Y:S05]  /*19d0*/  @!P0 BRA `(.L_x_2383) ;  /* 0x0000000000048947 */ /* 0x000fea0003800000 */
[----:B------:R-:W-:Y:S01]  /*19e0*/  BPT.TRAP 0x1 ;  /* 0x000000040000795c */ /* 0x000fe20000300000 */
.L_x_2383:
[----:B------:R-:W-:Y:S01]  /*19f0*/  R2UR UR5, R16 ;  /* 0x00000000100572ca */ /* 0x000fe200000e0000 */
[----:B0-----:R-:W-:Y:S01]  /*1a00*/  IMAD.U32 R0, RZ, RZ, UR60 ;  /* 0x0000003cff007e24 */ /* 0x001fe2000f8e00ff */
[----:B------:R-:W-:-:S11]  /*1a10*/  R2UR UR4, R17 ;  /* 0x00000000110472ca */ /* 0x000fd600000e0000 */
[----:B------:R-:W-:Y:S02]  /*1a20*/  IMAD.U32 R3, RZ, RZ, UR5 ;  /* 0x00000005ff037e24 */ /* 0x000fe4000f8e00ff */
[----:B------:R-:W-:-:S03]  /*1a30*/  LEA R0, R0, UR4, 0x3 ;  /* 0x0000000400007c11 */ /* 0x000fc6000f8e18ff */
[----:B------:R-:W-:-:S04]  /*1a40*/  SHF.L.U32 R3, R3, 0x1f, RZ ;  /* 0x0000001f03037819 */ /* 0x000fc800000006ff */
[----:B------:R0:W1:Y:S01]  /*1a50*/  SYNCS.PHASECHK.TRANS64.TRYWAIT P2, [R0+URZ+0x38830], R3 ;  /* 0x03883003000075a7 */ /* 0x000062000804017f */
[----:B------:R-:W-:Y:S05]  /*1a60*/  @!P0 BRA `(.L_x_2384) ;  /* 0x0000000000048947 */ /* 0x000fea0003800000 */
[----:B------:R-:W-:Y:S01]  /*1a70*/  BPT.TRAP 0x1 ;  /* 0x000000040000795c */ /* 0x000fe20000300000 */
.L_x_2384:
[----:B------:R-:W2:Y:S02]  /*1a80*/  S2R R2, SR_TID.X ;  /* 0x0000000000027919 */ /* 0x000ea40000002100 */
[----:B--2---:R-:W-:Y:S01]  /*1a90*/  LOP3.LUT P1, RZ, R2, 0x7f, RZ, 0xc0, !PT ;  /* 0x0000007f02ff7812 */ /* 0x004fe2000782c0ff */
[----:B-1----:R-:W-:-:S12]  /*1aa0*/  @P2 BRA `(.L_x_2385) ;  /* 0x0000000000082947 */ /* 0x002fd80003800000 */
[----:B------:R-:W1:Y:S02]  /*1ab0*/  SYNCS.PHASECHK.TRANS64.TRYWAIT P2, [R0+URZ+0x38830], R3 ;  /* 0x03883003000075a7 */ /* 0x000e64000804017f */
[----:B-1----:R-:W-:Y:S05]  /*1ac0*/  @!P2 BRA `(.L_x_2386) ;  /* 0x0000014800a0a947 */ /* 0x002fea0003800000 */
.L_x_2385:
[----:B------:R-:W-:Y:S05]  /*1ad0*/  WARPSYNC.ALL ;  /* 0x0000000000007948 */ /* 0x000fea0003800000 */
[----:B------:R-:W-:Y:S01]  /*1ae0*/  R2UR UR4, R17 ;  /* 0x00000000110472ca */ /* 0x000fe200000e0000 */
[----:B------:R-:W-:Y:S01]  /*1af0*/  ULOP3.LUT UR5, UR36, 0x10000, URZ, 0xfc, !UPT ;  /* 0x0001000024057892 */ /* 0x000fe2000f8efc3f */
[----:B------:R-:W-:Y:S01]  /*1b00*/  WARPGROUP.ARRIVE ;  /* 0x00000000000079c5 */ /* 0x000fe20000000000 */
[----:B------:R-:W-:Y:S01]  /*1b10*/  UMOV UR9, 0x40000040 ;  /* 0x4000004000097882 */ /* 0x000fe20000000000 */
[----:B------:R-:W-:Y:S01]  /*1b20*/  UMOV UR11, 0x40000040 ;  /* 0x40000040000b7882 */ /* 0x000fe20000000000 */
[----:B------:R-:W-:Y:S01]  /*1b30*/  UMOV UR15, UR9 ;  /* 0x00000009000f7c82 */ /* 0x000fe20008000000 */
[----:B------:R-:W-:Y:S01]  /*1b40*/  IMAD.U32 R13, RZ, RZ, UR9 ;  /* 0x00000009ff0d7e24 */ /* 0x000fe2000f8e00ff */
[----:B------:R-:W-:Y:S01]  /*1b50*/  UIADD3 UR7, UR5, 0x2, URZ ;  /* 0x0000000205077890 */ /* 0x000fe2000fffe03f */
[----:B01----:R-:W-:Y:S01]  /*1b60*/  @!P1 VIADD R0, R0, 0x38840 ;  /* 0x0003884000009836 */ /* 0x003fe20000000000 */
[----:B------:R-:W-:Y:S01]  /*1b70*/  UMOV UR8, UR5 ;  /* 0x0000000500087c82 */ /* 0x000fe20008000000 */
[----:B------:R-:W-:Y:S01]  /*1b80*/  UMOV UR17, 0x40000040 ;  /* 0x4000004000117882 */ /* 0x000fe20000000000 */
[----:B------:R-:W-:Y:S01]  /*1b90*/  UMOV UR14, UR8 ;  /* 0x00000008000e7c82 */ /* 0x000fe20008000000 */
[----:B------:R-:W-:Y:S01]  /*1ba0*/  IMAD.U32 R12, RZ, RZ, UR8 ;  /* 0x00000008ff0c7e24 */ /* 0x000fe2000f8e00ff */
[----:B------:R-:W-:Y:S01]  /*1bb0*/  UIADD3 UR4, UR4, 0x24400, URZ ;  /* 0x0002440004047890 */ /* 0x000fe2000fffe03f */
[----:B------:R-:W-:Y:S01]  /*1bc0*/  IMAD.U32 R11, RZ, RZ, UR17 ;  /* 0x00000011ff0b7e24 */ /* 0x000fe2000f8e00ff */
[----:B------:R-:W-:Y:S01]  /*1bd0*/  UMOV UR16, UR7 ;  /* 0x0000000700107c82 */ /* 0x000fe20008000000 */
[----:B------:R-:W-:Y:S01]  /*1be0*/  UMOV UR19, 0x40000040 ;  /* 0x4000004000137882 */ /* 0x000fe20000000000 */
[----:B------:R-:W-:Y:S01]  /*1bf0*/  USHF.R.U32.HI UR4, URZ, 0x4, UR4 ;  /* 0x000000043f047899 */ /* 0x000fe20008011604 */
[----:B------:R-:W-:Y:S01]  /*1c00*/  IMAD.U32 R10, RZ, RZ, UR16 ;  /* 0x00000010ff0a7e24 */ /* 0x000fe2000f8e00ff */
[----:B------:R-:W-:Y:S01]  /*1c10*/  UIADD3 UR7, UR5, 0x4, URZ ;  /* 0x0000000405077890 */ /* 0x000fe2000fffe03f */
[----:B------:R-:W-:Y:S01]  /*1c20*/  @!P1 PRMT R0, RZ, 0x654, R0 ;  /* 0x00000654ff009816 */ /* 0x000fe20000000000 */
[----:B------:R-:W-:Y:S01]  /*1c30*/  ULOP3.LUT UR4, UR4, 0x3fff, URZ, 0xc0, !UPT ;  /* 0x00003fff04047892 */ /* 0x000fe2000f8ec03f */
[----:B------:R-:W-:Y:S01]  /*1c40*/  CS2R R150, SRZ ;  /* 0x0000000000967805 */ /* 0x000fe2000001ff00 */
[----:B------:R-:W-:Y:S01]  /*1c50*/  UMOV UR13, 0x40000040 ;  /* 0x40000040000d7882 */ /* 0x000fe20000000000 */
[----:B------:R-:W-:Y:S01]  /*1c60*/  UIADD3 UR20, UR5, 0x404, URZ ;  /* 0x0000040405147890 */ /* 0x000fe2000fffe03f */
[----:B------:R-:W-:Y:S01]  /*1c70*/  CS2R R148, SRZ ;  /* 0x0000000000947805 */ /* 0x000fe2000001ff00 */
[----:B------:R-:W-:Y:S01]  /*1c80*/  ULOP3.LUT UR6, UR4, 0x10000, URZ, 0xfc, !UPT ;  /* 0x0001000004067892 */ /* 0x000fe2000f8efc3f */
[----:B------:R-:W-:Y:S01]  /*1c90*/  CS2R R146, SRZ ;  /* 0x0000000000927805 */ /* 0x000fe2000001ff00 */
[----:B------:R-:W-:Y:S01]  /*1ca0*/  UMOV UR21, 0x40000040 ;  /* 0x4000004000157882 */ /* 0x000fe20000000000 */
[----:B------:R-:W-:Y:S01]  /*1cb0*/  UMOV UR23, 0x40000040 ;  /* 0x4000004000177882 */ /* 0x000fe20000000000 */
[----:B------:R-:W-:Y:S01]  /*1cc0*/  UIMAD UR4, UR60, 0xa00, UR6 ;  /* 0x00000a003c0478a4 */ /* 0x000fe2000f8e0206 */
[----:B------:R-:W-:Y:S01]  /*1cd0*/  CS2R R144, SRZ ;  /* 0x0000000000907805 */ /* 0x000fe2000001ff00 */
[----:B------:R-:W-:Y:S01]  /*1ce0*/  IMAD.U32 R15, RZ, RZ, UR6 ;  /* 0x00000006ff0f7e24 */ /* 0x000fe2000f8e00ff */
[----:B------:R-:W-:Y:S01]  /*1cf0*/  UIADD3 UR24, UR5, 0x406, URZ ;  /* 0x0000040605187890 */ /* 0x000fe2000fffe03f */
[----:B------:R-:W-:Y:S01]  /*1d00*/  CS2R R142, SRZ ;  /* 0x00000000008e7805 */ /* 0x000fe2000001ff00 */
[----:B------:R-:W-:Y:S01]  /*1d10*/  UIADD3 UR6, UR4, 0x200, URZ ;  /* 0x0000020004067890 */ /* 0x000fe2000fffe03f */
[----:B------:R-:W-:Y:S01]  /*1d20*/  CS2R R140, SRZ ;  /* 0x00000000008c7805 */ /* 0x000fe2000001ff00 */
[----:B------:R-:W-:Y:S01]  /*1d30*/  UMOV UR10, UR4 ;  /* 0x00000004000a7c82 */ /* 0x000fe20008000000 */
[----:B------:R-:W-:Y:S01]  /*1d40*/  UIADD3 UR12, UR4, 0x2, URZ ;  /* 0x00000002040c7890 */ /* 0x000fe2000fffe03f */
[----:B------:R-:W-:Y:S01]  /*1d50*/  HGMMA.64x16x16.F32.BF16 R56, gdesc[UR8], RZ, !UPT, gsb0 ;  /* 0x00200000083879f0 */ /* 0x000fe2000c0018ff */
[----:B------:R-:W-:Y:S01]  /*1d60*/  UIADD3 UR10, UR4, 0x80, URZ ;  /* 0x00000080040a7890 */ /* 0x000fe2000fffe03f */
[----:B------:R-:W-:Y:S01]  /*1d70*/  CS2R R138, SRZ ;  /* 0x00000000008a7805 */ /* 0x000fe2000001ff00 */
[----:B------:R-:W-:Y:S01]  /*1d80*/  UMOV UR8, UR14 ;  /* 0x0000000e00087c82 */ /* 0x000fe20008000000 */
[----:B------:R-:W-:Y:S01]  /*1d90*/  UMOV UR9, UR15 ;  /* 0x0000000f00097c82 */ /* 0x000fe20008000000 */
[----:B------:R-:W-:Y:S01]  /*1da0*/  UMOV UR11, 0x40000040 ;  /* 0x40000040000b7882 */ /* 0x000fe20000000000 */
[----:B------:R-:W-:Y:S01]  /*1db0*/  UMOV UR18, UR12 ;  /* 0x0000000c00127c82 */ /* 0x000fe20008000000 */
[----:B------:R-:W-:Y:S01]  /*1dc0*/  UIADD3 UR12, UR4, 0x4, URZ ;  /* 0x00000004040c7890 */ /* 0x000fe2000fffe03f */
[----:B------:R-:W-:Y:S01]  /*1dd0*/  CS2R R136, SRZ ;  /* 0x0000000000887805 */ /* 0x000fe2000001ff00 */
[----:B------:R-:W-:Y:S01]  /*1de0*/  UIADD3 UR22, UR4, 0x284, URZ ;  /* 0x0000028404167890 */ /* 0x000fe2000fffe03f */
[----:B------:R-:W-:Y:S01]  /*1df0*/  CS2R R134, SRZ ;  /* 0x0000000000867805 */ /* 0x000fe2000001ff00 */
[----:B------:R-:W-:Y:S01]  /*1e00*/  UIADD3 UR26, UR4, 0x286, URZ ;  /* 0x00000286041a7890 */ /* 0x000fe2000fffe03f */
[----:B------:R-:W-:Y:S01]  /*1e10*/  CS2R R132, SRZ ;  /* 0x0000000000847805 */ /* 0x000fe2000001ff00 */
[----:B------:R-:W-:Y:S01]  /*1e20*/  UMOV UR25, 0x40000040 ;  /* 0x4000004000197882 */ /* 0x000fe20000000000 */
[----:B------:R-:W-:Y:S01]  /*1e30*/  UMOV UR27, 0x40000040 ;  /* 0x40000040001b7882 */ /* 0x000fe20000000000 */
        /* <DEDUP_REMOVED lines=37> */
[----:B------:R-:W-:-:S02]  /*2090*/  WARPGROUP.DEPBAR.LE gsb0, 0x0 ;  /* 0x00008000000079c5 */ /* 0x000fc40000010000 */
[----:B------:R-:W-:Y:S01]  /*20a0*/  WARPGROUP.ARRIVE ;  /* 0x00000000000079c5 */ /* 0x000fe20000000000 */
[----:B------:R-:W-:Y:S01]  /*20b0*/  UIADD3 UR54, UR4, 0x784, URZ ;  /* 0x0000078404367890 */ /* 0x000fe2000fffe03f */
[----:B------:R-:W-:Y:S01]  /*20c0*/  CS2R R106, SRZ ;  /* 0x00000000006a7805 */ /* 0x000fe2000001ff00 */
[----:B------:R-:W-:Y:S01]  /*20d0*/  UMOV UR53, 0x40000040 ;  /* 0x4000004000357882 */ /* 0x000fe20000000000 */
[----:B------:R-:W-:Y:S01]  /*20e0*/  UMOV UR55, 0x40000040 ;  /* 0x4000004000377882 */ /* 0x000fe20000000000 */
[----:B------:R-:W-:Y:S01]  /*20f0*/  UMOV UR57, 0x40000040 ;  /* 0x4000004000397882 */ /* 0x000fe20000000000 */
[----:B------:R-:W-:Y:S01]  /*2100*/  HGMMA.64x16x16.F32.BF16 R48, gdesc[UR8], RZ, !UPT, gsb0 ;  /* 0x00200000083079f0 */ /* 0x000fe2000c0018ff */
[----:B------:R-:W-:Y:S01]  /*2110*/  UIADD3 UR10, UR4, 0x100, URZ ;  /* 0x00000100040a7890 */ /* 0x000fe2000fffe03f */
[----:B------:R-:W-:Y:S01]  /*2120*/  IMAD.U32 R7, RZ, RZ, UR57 ;  /* 0x00000039ff077e24 */ /* 0x000fe2000f8e00ff */
[----:B------:R-:W-:Y:S01]  /*2130*/  UMOV UR8, UR14 ;  /* 0x0000000e00087c82 */ /* 0x000fe20008000000 */
[----:B------:R-:W-:Y:S01]  /*2140*/  UMOV UR9, UR15 ;  /* 0x0000000f00097c82 */ /* 0x000fe20008000000 */
[----:B------:R-:W-:Y:S01]  /*2150*/  UMOV UR11, 0x40000040 ;  /* 0x40000040000b7882 */ /* 0x000fe20000000000 */
[----:B------:R-:W-:Y:S01]  /*2160*/  UMOV UR59, 0x40000040 ;  /* 0x40000040003b7882 */ /* 0x000fe20000000000 */
        /* <DEDUP_REMOVED lines=153> */
[----:B------:R-:W-:Y:S01]  /*2b00*/  ULDC UR10, c[0x0][0x2f0] ;  /* 0x0000bc00000a7ab9 */ /* 0x000fe20000000800 */
[----:B------:R-:W-:Y:S01]  /*2b10*/  ULDC UR11, c[0x0][0x288] ;  /* 0x0000a200000b7ab9 */ /* 0x000fe20000000800 */
[----:B------:R-:W-:Y:S01]  /*2b20*/  IMAD.U32 R20, RZ, RZ, UR10 ;  /* 0x0000000aff147e24 */ /* 0x000fe2000f8e00ff */
        /* <DEDUP_REMOVED lines=24> */
[----:B------:R-:W-:Y:S01]  /*2cb0*/  R2UR UR15, R19 ;  /* 0x00000000130f72ca */ /* 0x000fe200000e0000 */
[----:B------:R-:W-:-:S06]  /*2cc0*/  UIADD3 UR14, UR61, -0x2, URZ ;  /* 0xfffffffe3d0e7890 */ /* 0x000fcc000fffe03f */
        /* <DEDUP_REMOVED lines=26> */
[----:B------:R-:W-:Y:S01]  /*2e70*/  VIADD R2, R212, UR19 ;  /* 0x00000013d4027c36 */ /* 0x000fe20008000000 */
        /* <DEDUP_REMOVED lines=189> */
[----:B------:R-:W-:Y:S02]  /*3a50*/  ULDC UR6, c[0x0][0x448] ;  /* 0x0001120000067ab9 */ /* 0x000fe40000000800 */
[----:B------:R-:W-:Y:S02]  /*3a60*/  UISETP.NE.AND UP0, UPT, UR6, 0x1, UPT ;  /* 0x000000010600788c */ /* 0x000fe4000bf05270 */
[----:B------:R-:W-:Y:S02]  /*3a70*/  UIADD3 UR6, UR5, 0xc06, URZ ;  /* 0x00000c0605067890 */ /* 0x000fe4000fffe03f */
[----:B------:R-:W-:Y:S02]  /*3a80*/  UIADD3 UR5, UR4, 0x984, URZ ;  /* 0x0000098404057890 */ /* 0x000fe4000fffe03f */
[----:B------:R-:W-:-:S03]  /*3a90*/  PLOP3.LUT P2, PT, PT, PT, UP0, 0x80, 0x0 ;  /* 0x000000000000781c */ /* 0x000fc60003f4f008 */
[----:B------:R-:W-:Y:S01]  /*3aa0*/  UMOV UR56, UR6 ;  /* 0x0000000600387c82 */ /* 0x000fe20008000000 */
[----:B------:R-:W-:Y:S01]  /*3ab0*/  UIMAD UR6, UR61, -0x50, URZ ;  /* 0xffffffb03d0678a4 */ /* 0x000fe2000f8e023f */
        /* <DEDUP_REMOVED lines=25> */
[----:B------:R-:W-:Y:S02]  /*3c50*/  @UP0 ULDC UR5, c[0x0][0x44c] ;  /* 0x0001130000050ab9 */ /* 0x000fe40000000800 */
[----:B------:R-:W-:Y:S01]  /*3c60*/  @P2 IMAD.HI.U32 R3, R2, UR5, RZ ;  /* 0x0000000502032c27 */ /* 0x000fe2000f8e00ff */
[----:B------:R-:W-:-:S04]  /*3c70*/  @UP0 ULDC UR5, c[0x0][0x450] ;  /* 0x0001140000050ab9 */ /* 0x000fc80000000800 */
[----:B------:R-:W-:Y:S01]  /*3c80*/  @P2 SHF.R.U32.HI R2, RZ, UR5, R3 ;  /* 0x00000005ff022c19 */ /* 0x000fe20008011603 */
[----:B------:R-:W-:Y:S02]  /*3c90*/  UIMAD UR5, UR15, UR10, UR6 ;  /* 0x0000000a0f0572a4 */ /* 0x000fe4000f8e0206 */
[----:B------:R-:W-:Y:S02]  /*3ca0*/  UIADD3 UR6, UR6, 0x51, URZ ;  /* 0x0000005106067890 */ /* 0x000fe4000fffe03f */
[----:B------:R-:W0:Y:S01]  /*3cb0*/  SHFL.IDX PT, R5, R2, 0x1, 0x1c1f ;  /* 0x003c1f0002057f89 */ /* 0x000e2200000e0000 */
[----:B------:R-:W-:Y:S02]  /*3cc0*/  UIADD3 UR5, UR5, 0x50, URZ ;  /* 0x0000005005057890 */ /* 0x000fe4000fffe03f */
[----:B------:R-:W-:Y:S01]  /*3cd0*/  UIMAD UR10, UR15, UR10, -UR11 ;  /* 0x0000000a0f0a72a4 */ /* 0x000fe2000f8e0a0b */
[----:B------:R-:W-:Y:S01]  /*3ce0*/  IMAD.U32 R4, RZ, RZ, UR6 ;  /* 0x00000006ff047e24 */ /* 0x000fe2000f8e00ff */
[----:B------:R-:W-:Y:S01]  /*3cf0*/  UIADD3 UR6, UR4, 0x986, URZ ;  /* 0x0000098604067890 */ /* 0x000fe2000fffe03f */
[----:B------:R-:W1:Y:S01]  /*3d00*/  SHFL.IDX PT, R2, R2, RZ, 0x1c1f ;  /* 0x001c1fff02027589 */ /* 0x000e6200000e0000 */
[----:B------:R-:W-:Y:S01]  /*3d10*/  IMAD.U32 R14, RZ, RZ, UR5 ;  /* 0x00000005ff0e7e24 */ /* 0x000fe2000f8e00ff */
[----:B------:R-:W-:Y:S01]  /*3d20*/  UMOV UR5, UR23 ;  /* 0x0000001700057c82 */ /* 0x000fe20008000000 */
[----:B------:R-:W-:-:S04]  /*3d30*/  IMAD R3, R23, -0x2, R4 ;  /* 0xfffffffe17037824 */ /* 0x000fc800078e0204 */
[----:B------:R-:W-:Y:S02]  /*3d40*/  IMAD R4, R20, UR15, R3 ;  /* 0x0000000f14047c24 */ /* 0x000fe4000f8e0203 */
[----:B------:R-:W-:-:S03]  /*3d50*/  IMAD R3, R23, -0x2, R14 ;  /* 0xfffffffe17037824 */ /* 0x000fc600078e020e */
[----:B0-----:R-:W-:Y:S01]  /*3d60*/  IADD3 R14, R5, -UR11, R4 ;  /* 0x8000000b050e7c10 */ /* 0x001fe2000fffe004 */
[----:B------:R-:W-:Y:S01]  /*3d70*/  VIADD R4, R4, -UR11 ;  /* 0x8000000b04047c36 */ /* 0x000fe20008000000 */
[----:B------:R-:W-:Y:S02]  /*3d80*/  @UP0 ULDC UR11, c[0x0][0x450] ;  /* 0x00011400000b0ab9 */ /* 0x000fe40000000800 */
[----:B------:R-:W-:Y:S02]  /*3d90*/  VIMNMX R14, R3, R14, PT ;  /* 0x0000000e030e7248 */ /* 0x000fe40003fe0100 */
[----:B-1----:R-:W-:Y:S02]  /*3da0*/  VIADDMNMX R3, R2, R4, R3, PT ;  /* 0x0000000402037246 */ /* 0x002fe40003800103 */
[C---:B------:R-:W-:Y:S02]  /*3db0*/  ISETP.GT.AND P3, PT, R14.reuse, RZ, PT ;  /* 0x000000ff0e00720c */ /* 0x040fe40003f64270 */
[----:B------:R-:W-:-:S02]  /*3dc0*/  ISETP.GT.AND P4, PT, R14, 0x1, PT ;  /* 0x000000010e00780c */ /* 0x000fc40003f84270 */
[----:B------:R-:W-:Y:S01]  /*3dd0*/  ISETP.GT.AND P5, PT, R14, 0x8, PT ;  /* 0x000000080e00780c */ /* 0x000fe20003fa4270 */
        /* <DEDUP_REMOVED lines=14> */
[----:B------:R-:W-:Y:S01]  /*3ec0*/  ISETP.GT.AND P3, PT, R14, 0x9, PT ;  /* 0x000000090e00780c */ /* 0x000fe20003f64270 */
[----:B------:R-:W-:Y:S01]  /*3ed0*/  HGMMA.64x16x16.F32.BF16 R48, gdesc[UR56], R48, gsb0 ;  /* 0x00200000383079f0 */ /* 0x000fe20008001830 */
[----:B------:R-:W-:Y:S01]  /*3ee0*/  UIADD3 UR58, UR4, 0x886, URZ ;  /* 0x00000886043a7890 */ /* 0x000fe2000fffe03f */
[----:B------:R-:W-:Y:S01]  /*3ef0*/  FSEL R62, R62, -INF , P5 ;  /* 0xff8000003e3e7808 */ /* 0x000fe20002800000 */
[----:B------:R-:W-:Y:S01]  /*3f00*/  UMOV UR56, UR22 ;  /* 0x0000001600387c82 */ /* 0x000fe20008000000 */
[----:B------:R-:W-:Y:S01]  /*3f10*/  UMOV UR57, UR23 ;  /* 0x0000001700397c82 */ /* 0x000fe20008000000 */
[----:B------:R-:W-:Y:S01]  /*3f20*/  UMOV UR59, 0x40000040 ;  /* 0x40000040003b7882 */ /* 0x000fe20000000000 */
[----:B------:R-:W-:Y:S02]  /*3f30*/  FMNMX.FTZ R5, R58, R59, !PT ;  /* 0x0000003b3a057209 */ /* 0x000fe40007810000 */
[----:B------:R-:W-:Y:S02]  /*3f40*/  ISETP.GT.AND P4, PT, R14, 0x10, PT ;  /* 0x000000100e00780c */ /* 0x000fe40003f84270 */
[----:B------:R-:W-:-:S02]  /*3f50*/  FSEL R63, R63, -INF , P3 ;  /* 0xff8000003f3f7808 */ /* 0x000fc40001800000 */
[----:B------:R-:W-:Y:S02]  /*3f60*/  FMNMX.FTZ R20, R62, R5, !PT ;  /* 0x000000053e147209 */ /* 0x000fe40007810000 */
[----:B------:R-:W-:Y:S02]  /*3f70*/  ISETP.GT.AND P3, PT, R14, 0x11, PT ;  /* 0x000000110e00780c */ /* 0x000fe40003f64270 */
[----:B------:R-:W-:Y:S02]  /*3f80*/  FMNMX.FTZ R5, R63, R20, !PT ;  /* 0x000000143f057209 */ /* 0x000fe40007810000 */
[----:B------:R-:W-:-:S04]  /*3f90*/  ISETP.GT.AND P5, PT, R3, 0x8, PT ;  /* 0x000000080300780c */ /* 0x000fc80003fa4270 */
[----:B------:R-:W-:Y:S02]  /*3fa0*/  FSEL R60, R60, -INF , P5 ;  /* 0xff8000003c3c7808 */ /* 0x000fe40002800000 */
[----:B------:R-:W-:Y:S01]  /*3fb0*/  ISETP.GT.AND P5, PT, R3, 0x18, PT ;  /* 0x000000180300780c */ /* 0x000fe20003fa4270 */
[----:B------:R-:W-:Y:S02]  /*3fc0*/  WARPGROUP.DEPBAR.LE gsb0, 0x0 ;  /* 0x00008000000079c5 */ /* 0x000fe40000010000 */
[----:B------:R-:W-:Y:S01]  /*3fd0*/  WARPGROUP.ARRIVE ;  /* 0x00000000000079c5 */ /* 0x000fe20000000000 */
[----:B------:R-:W-:Y:S02]  /*3fe0*/  FSEL R50, R50, -INF , P4 ;  /* 0xff80000032327808 */ /* 0x000fe40002000000 */
[----:B------:R-:W-:Y:S02]  /*3ff0*/  ISETP.GT.AND P4, PT, R14, 0x18, PT ;  /* 0x000000180e00780c */ /* 0x000fe40003f84270 */
[----:B------:R-:W-:Y:S01]  /*4000*/  FSEL R51, R51, -INF , P3 ;  /* 0xff80000033337808 */ /* 0x000fe20001800000 */
[----:B------:R-:W-:Y:S01]  /*4010*/  HGMMA.64x16x16.F32.BF16 R40, gdesc[UR56], R40, gsb0 ;  /* 0x00200000382879f0 */ /* 0x000fe20008001828 */
[----:B------:R-:W-:Y:S01]  /*4020*/  UIADD3 UR58, UR4, 0x906, URZ ;  /* 0x00000906043a7890 */ /* 0x000fe2000fffe03f */
[----:B------:R-:W-:Y:S01]  /*4030*/  FMNMX.FTZ R20, R50, R5, !PT ;  /* 0x0000000532147209 */ /* 0x000fe20007810000 */
[----:B------:R-:W-:Y:S01]  /*4040*/  UMOV UR56, UR22 ;  /* 0x0000001600387c82 */ /* 0x000fe20008000000 */
[----:B------:R-:W-:Y:S01]  /*4050*/  UMOV UR57, UR23 ;  /* 0x0000001700397c82 */ /* 0x000fe20008000000 */
[----:B------:R-:W-:Y:S01]  /*4060*/  UMOV UR59, 0x40000040 ;  /* 0x40000040003b7882 */ /* 0x000fe20000000000 */
[----:B------:R-:W-:Y:S01]  /*4070*/  UMOV UR4, UR22 ;  /* 0x0000001600047c82 */ /* 0x000fe20008000000 */
[----:B------:R-:W-:-:S02]  /*4080*/  ISETP.GT.AND P3, PT, R14, 0x19, PT ;  /* 0x000000190e00780c */ /* 0x000fc40003f64270 */
[----:B------:R-:W-:Y:S02]  /*4090*/  FSEL R54, R54, -INF , P4 ;  /* 0xff80000036367808 */ /* 0x000fe40002000000 */
[----:B------:R-:W-:Y:S02]  /*40a0*/  FMNMX.FTZ R5, R51, R20, !PT ;  /* 0x0000001433057209 */ /* 0x000fe40007810000 */
[----:B------:R-:W-:Y:S02]  /*40b0*/  ISETP.GT.AND P4, PT, R14, 0x20, PT ;  /* 0x000000200e00780c */ /* 0x000fe40003f84270 */
[----:B------:R-:W-:Y:S02]  /*40c0*/  FSEL R55, R55, -INF , P3 ;  /* 0xff80000037377808 */ /* 0x000fe40001800000 */
[----:B------:R-:W-:Y:S02]  /*40d0*/  FMNMX.FTZ R20, R54, R5, !PT ;  /* 0x0000000536147209 */ /* 0x000fe40007810000 */
[----:B------:R-:W-:-:S02]  /*40e0*/  ISETP.GT.AND P3, PT, R14, 0x21, PT ;  /* 0x000000210e00780c */ /* 0x000fc40003f64270 */
[----:B------:R-:W-:Y:S02]  /*40f0*/  FMNMX.FTZ R5, R55, R20, !PT ;  /* 0x0000001437057209 */ /* 0x000fe40007810000 */
[----:B------:R-:W-:Y:S01]  /*4100*/  FSEL R52, R52, -INF , P5 ;  /* 0xff80000034347808 */ /* 0x000fe20002800000 */
[----:B------:R-:W-:Y:S02]  /*4110*/  WARPGROUP.DEPBAR.LE gsb0, 0x0 ;  /* 0x00008000000079c5 */ /* 0x000fe40000010000 */
[----:B------:R-:W-:Y:S01]  /*4120*/  WARPGROUP.ARRIVE ;  /* 0x00000000000079c5 */ /* 0x000fe20000000000 */
[----:B------:R-:W-:Y:S02]  /*4130*/  FSEL R42, R42, -INF , P4 ;  /* 0xff8000002a2a7808 */ /* 0x000fe40002000000 */
[----:B------:R-:W-:Y:S02]  /*4140*/  ISETP.GT.AND P4, PT, R14, 0x28, PT ;  /* 0x000000280e00780c */ /* 0x000fe40003f84270 */
[----:B------:R-:W-:Y:S01]  /*4150*/  FSEL R43, R43, -INF , P3 ;  /* 0xff8000002b2b7808 */ /* 0x000fe20001800000 */
[----:B------:R-:W-:Y:S01]  /*4160*/  HGMMA.64x16x16.F32.BF16 R32, gdesc[UR56], R32, gsb0 ;  /* 0x00200000382079f0 */ /* 0x000fe20008001820 */
[----:B------:R-:W-:-:S02]  /*4170*/  FMNMX.FTZ R20, R42, R5, !PT ;  /* 0x000000052a147209 */ /* 0x000fc40007810000 */
[----:B------:R-:W-:Y:S02]  /*4180*/  ISETP.GT.AND P3, PT, R14, 0x29, PT ;  /* 0x000000290e00780c */ /* 0x000fe40003f64270 */
[----:B------:R-:W-:Y:S02]  /*4190*/  FSEL R46, R46, -INF , P4 ;  /* 0xff8000002e2e7808 */ /* 0x000fe40002000000 */
[----:B------:R-:W-:Y:S02]  /*41a0*/  FMNMX.FTZ R5, R43, R20, !PT ;  /* 0x000000142b057209 */ /* 0x000fe40007810000 */
[----:B------:R-:W-:Y:S02]  /*41b0*/  ISETP.GT.AND P4, PT, R14, 0x30, PT ;  /* 0x000000300e00780c */ /* 0x000fe40003f84270 */
[----:B------:R-:W-:Y:S02]  /*41c0*/  FSEL R47, R47, -INF , P3 ;  /* 0xff8000002f2f7808 */ /* 0x000fe40001800000 */
[----:B------:R-:W-:-:S02]  /*41d0*/  FMNMX.FTZ R20, R46, R5, !PT ;  /* 0x000000052e147209 */ /* 0x000fc40007810000 */
[----:B------:R-:W-:Y:S02]  /*41e0*/  ISETP.GT.AND P3, PT, R14, 0x31, PT ;  /* 0x000000310e00780c */ /* 0x000fe40003f64270 */
[----:B------:R-:W-:Y:S01]  /*41f0*/  FMNMX.FTZ R5, R47, R20, !PT ;  /* 0x000000142f057209 */ /* 0x000fe20007810000 */
[----:B------:R-:W-:Y:S02]  /*4200*/  WARPGROUP.DEPBAR.LE gsb0, 0x0 ;  /* 0x00008000000079c5 */ /* 0x000fe40000010000 */
[----:B------:R-:W-:Y:S01]  /*4210*/  WARPGROUP.ARRIVE ;  /* 0x00000000000079c5 */ /* 0x000fe20000000000 */
[----:B------:R-:W-:Y:S02]  /*4220*/  FSEL R34, R34, -INF , P4 ;  /* 0xff80000022227808 */ /* 0x000fe40002000000 */
[----:B------:R-:W-:Y:S02]  /*4230*/  ISETP.GT.AND P4, PT, R14, 0x38, PT ;  /* 0x000000380e00780c */ /* 0x000fe40003f84270 */
[----:B------:R-:W-:Y:S01]  /*4240*/  FSEL R35, R35, -INF , P3 ;  /* 0xff80000023237808 */ /* 0x000fe20001800000 */
[----:B------:R-:W-:Y:S01]  /*4250*/  HGMMA.64x16x16.F32.BF16 R24, gdesc[UR4], R24, gsb0 ;  /* 0x00200000041879f0 */ /* 0x000fe20008001818 */
[----:B------:R-:W-:Y:S01]  /*4260*/  FMNMX.FTZ R20, R34, R5, !PT ;  /* 0x0000000522147209 */ /* 0x000fe20007810000 */
[----:B------:R-:W-:Y:S01]  /*4270*/  ULDC UR5, c[0x0][0x988] ;  /* 0x0002620000057ab9 */ /* 0x000fe20000000800 */
[----:B------:R-:W-:Y:S01]  /*4280*/  ISETP.GT.AND P3, PT, R14, 0x39, PT ;  /* 0x000000390e00780c */ /* 0x000fe20003f64270 */
[----:B------:R-:W-:Y:S01]  /*4290*/  @UP0 ULDC UR6, c[0x0][0x44c] ;  /* 0x0001130000060ab9 */ /* 0x000fe20000000800 */
[----:B------:R-:W-:Y:S01]  /*42a0*/  FSEL R38, R38, -INF , P4 ;  /* 0xff80000026267808 */ /* 0x000fe20002000000 */
[----:B------:R-:W-:Y:S01]  /*42b0*/  UIMAD.WIDE.U32 UR6, UR19, UR6, URZ ;  /* 0x00000006130672a5 */ /* 0x000fe2000f8e003f */
[----:B------:R-:W-:Y:S01]  /*42c0*/  FMNMX.FTZ R5, R35, R20, !PT ;  /* 0x0000001423057209 */ /* 0x000fe20007810000 */
[----:B------:R-:W-:Y:S01]  /*42d0*/  UMOV UR4, UR19 ;  /* 0x0000001300047c82 */ /* 0x000fe20008000000 */
[----:B------:R-:W-:Y:S01]  /*42e0*/  ISETP.GT.AND P4, PT, R14, 0x40, PT ;  /* 0x000000400e00780c */ /* 0x000fe20003f84270 */
[----:B------:R-:W-:Y:S01]  /*42f0*/  @UP0 USHF.R.U32.HI UR4, URZ, UR11, UR7 ;  /* 0x0000000b3f040299 */ /* 0x000fe20008011607 */
[----:B------:R-:W-:-:S02]  /*4300*/  FSEL R39, R39, -INF , P3 ;  /* 0xff80000027277808 */ /* 0x000fc40001800000 */
[----:B------:R-:W-:Y:S01]  /*4310*/  FMNMX.FTZ R20, R38, R5, !PT ;  /* 0x0000000526147209 */ /* 0x000fe20007810000 */
[----:B------:R-:W-:Y:S01]  /*4320*/  UIADD3 UR6, UR10, UR4, URZ ;  /* 0x000000040a067290 */ /* 0x000fe2000fffe03f */
[----:B------:R-:W-:Y:S02]  /*4330*/  ISETP.GT.AND P3, PT, R14, 0x41, PT ;  /* 0x000000410e00780c */ /* 0x000fe40003f64270 */
[----:B------:R-:W-:Y:S01]  /*4340*/  FMNMX.FTZ R5, R39, R20, !PT ;  /* 0x0000001427057209 */ /* 0x000fe20007810000 */
[----:B------:R-:W-:-:S04]  /*4350*/  UIMAD.WIDE UR6, UR6, 0x66666667, URZ ;  /* 0x66666667060678a5 */ /* 0x000fc8000f8e023f */
[----:B------:R-:W-:-:S04]  /*4360*/  USHF.R.U32.HI UR4, URZ, 0x1f, UR7 ;  /* 0x0000001f3f047899 */ /* 0x000fc80008011607 */
[----:B------:R-:W-:-:S04]  /*4370*/  ULEA.HI.SX32 UR4, UR7, UR4, 0x1b ;  /* 0x0000000407047291 */ /* 0x000fc8000f8fda3f */
[----:B------:R-:W-:-:S04]  /*4380*/  UISETP.LT.AND UP1, UPT, URZ, UR4, UPT ;  /* 0x000000043f00728c */ /* 0x000fc8000bf21270 */
[----:B------:R-:W-:-:S04]  /*4390*/  USEL UR15, URZ, UR4, !UP1 ;  /* 0x000000043f0f7287 */ /* 0x000fc8000c800000 */
[----:B------:R-:W-:Y:S02]  /*43a0*/  UISETP.GE.AND UP1, UPT, UR14, UR15, UPT ;  /* 0x0000000f0e00728c */ /* 0x000fe4000bf26270 */
[----:B------:R-:W-:Y:S01]  /*43b0*/  IMAD.U32 R231, RZ, RZ, UR15 ;  /* 0x0000000fffe77e24 */ /* 0x000fe2000f8e00ff */
[----:B------:R-:W-:Y:S02]  /*43c0*/  WARPGROUP.DEPBAR.LE gsb0, 0x0 ;  /* 0x00008000000079c5 */ /* 0x000fe40000010000 */
[----:B------:R-:W-:Y:S01]  /*43d0*/  FSEL R26, R26, -INF , P4 ;  /* 0xff8000001a1a7808 */ /* 0x000fe20002000000 */
[----:B------:R0:W-:Y:S01]  /*43e0*/  @!P1 SYNCS.ARRIVE.TRANS64.RED.A1T0 RZ, [R0+URZ], RZ ;  /* 0x000000ff00ff99a7 */ /* 0x0001e2000810043f */
[----:B------:R-:W-:Y:S02]  /*43f0*/  ISETP.GT.AND P4, PT, R14, 0x48, PT ;  /* 0x000000480e00780c */ /* 0x000fe40003f84270 */
[----:B------:R-:W-:Y:S02]  /*4400*/  FSEL R27, R27, -INF , P3 ;  /* 0xff8000001b1b7808 */ /* 0x000fe40001800000 */
[----:B------:R-:W-:-:S02]  /*4410*/  FMNMX.FTZ R20, R26, R5, !PT ;  /* 0x000000051a147209 */ /* 0x000fc40007810000 */
[----:B------:R-:W-:Y:S02]  /*4420*/  ISETP.GT.AND P3, PT, R14, 0x49, PT ;  /* 0x000000490e00780c */ /* 0x000fe40003f64270 */
[----:B------:R-:W-:Y:S02]  /*4430*/  FSEL R30, R30, -INF , P4 ;  /* 0xff8000001e1e7808 */ /* 0x000fe40002000000 */
[----:B------:R-:W-:Y:S02]  /*4440*/  FMNMX.FTZ R5, R27, R20, !PT ;  /* 0x000000141b057209 */ /* 0x000fe40007810000 */
[----:B------:R-:W-:Y:S02]  /*4450*/  FSEL R31, R31, -INF , P3 ;  /* 0xff8000001f1f7808 */ /* 0x000fe40001800000 */
[----:B------:R-:W-:Y:S02]  /*4460*/  FMNMX.FTZ R14, R30, R5, !PT ;  /* 0x000000051e0e7209 */ /* 0x000fe40007810000 */
[----:B------:R-:W-:-:S02]  /*4470*/  ISETP.GT.AND P3, PT, R3, RZ, PT ;  /* 0x000000ff0300720c */ /* 0x000fc40003f64270 */
[----:B------:R-:W-:Y:S02]  /*4480*/  FMNMX.FTZ R14, R31, R14, !PT ;  /* 0x0000000e1f0e7209 */ /* 0x000fe40007810000 */
[----:B------:R-:W-:Y:S02]  /*4490*/  ISETP.GT.AND P4, PT, R3, 0x1, PT ;  /* 0x000000010300780c */ /* 0x000fe40003f84270 */
[----:B------:R-:W-:Y:S01]  /*44a0*/  FSEL R56, R56, -INF , P3 ;  /* 0xff80000038387808 */ /* 0x000fe20001800000 */
[----:B------:R-:W1:Y:S01]  /*44b0*/  SHFL.BFLY PT, R5, R14, 0x2, 0x1f ;  /* 0x0c401f000e057f89 */ /* 0x000e6200000e0000 */
[----:B------:R-:W-:Y:S02]  /*44c0*/  FSEL R57, R57, -INF , P4 ;  /* 0xff80000039397808 */ /* 0x000fe40002000000 */
[C---:B------:R-:W-:Y:S02]  /*44d0*/  ISETP.GT.AND P3, PT, R3.reuse, 0x9, PT ;  /* 0x000000090300780c */ /* 0x040fe40003f64270 */
[----:B------:R-:W-:-:S02]  /*44e0*/  ISETP.GT.AND P4, PT, R3, 0x11, PT ;  /* 0x000000110300780c */ /* 0x000fc40003f84270 */
[----:B------:R-:W-:Y:S02]  /*44f0*/  FSEL R61, R61, -INF , P3 ;  /* 0xff8000003d3d7808 */ /* 0x000fe40001800000 */
[----:B------:R-:W-:Y:S02]  /*4500*/  ISETP.GT.AND P3, PT, R3, 0x10, PT ;  /* 0x000000100300780c */ /* 0x000fe40003f64270 */
[----:B------:R-:W-:Y:S02]  /*4510*/  FSEL R49, R49, -INF , P4 ;  /* 0xff80000031317808 */ /* 0x000fe40002000000 */
[----:B------:R-:W-:Y:S02]  /*4520*/  FSEL R48, R48, -INF , P3 ;  /* 0xff80000030307808 */ /* 0x000fe40001800000 */
[C---:B------:R-:W-:Y:S02]  /*4530*/  ISETP.GT.AND P3, PT, R3.reuse, 0x19, PT ;  /* 0x000000190300780c */ /* 0x040fe40003f64270 */
[----:B------:R-:W-:-:S02]  /*4540*/  ISETP.GT.AND P4, PT, R3, 0x20, PT ;  /* 0x000000200300780c */ /* 0x000fc40003f84270 */
[----:B------:R-:W-:Y:S02]  /*4550*/  FSEL R53, R53, -INF , P3 ;  /* 0xff80000035357808 */ /* 0x000fe40001800000 */
[C---:B------:R-:W-:Y:S02]  /*4560*/  ISETP.GT.AND P3, PT, R3.reuse, 0x21, PT ;  /* 0x000000210300780c */ /* 0x040fe40003f64270 */
[----:B------:R-:W-:Y:S02]  /*4570*/  FSEL R40, R40, -INF , P4 ;  /* 0xff80000028287808 */ /* 0x000fe40002000000 */
[----:B-1----:R-:W-:Y:S02]  /*4580*/  FMNMX.FTZ R20, R14, R5, !PT ;  /* 0x000000050e147209 */ /* 0x002fe40007810000 */
[----:B------:R-:W-:Y:S02]  /*4590*/  FMNMX.FTZ R5, R56, R57, !PT ;  /* 0x0000003938057209 */ /* 0x000fe40007810000 */
[----:B------:R-:W-:Y:S01]  /*45a0*/  ISETP.GT.AND P4, PT, R3, 0x28, PT ;  /* 0x000000280300780c */ /* 0x000fe20003f84270 */
[----:B------:R-:W1:Y:S01]  /*45b0*/  SHFL.BFLY PT, R21, R20, 0x1, 0x1f ;  /* 0x0c201f0014157f89 */ /* 0x000e6200000e0000 */
[----:B------:R-:W-:-:S02]  /*45c0*/  FMNMX.FTZ R2, R60, R5, !PT ;  /* 0x000000053c027209 */ /* 0x000fc40007810000 */
[----:B------:R-:W-:Y:S02]  /*45d0*/  FSEL R41, R41, -INF , P3 ;  /* 0xff80000029297808 */ /* 0x000fe40001800000 */
[----:B------:R-:W-:Y:S02]  /*45e0*/  FMNMX.FTZ R5, R61, R2, !PT ;  /* 0x000000023d057209 */ /* 0x000fe40007810000 */
[----:B------:R-:W-:Y:S02]  /*45f0*/  ISETP.GT.AND P3, PT, R3, 0x29, PT ;  /* 0x000000290300780c */ /* 0x000fe40003f64270 */
[----:B------:R-:W-:Y:S02]  /*4600*/  FMNMX.FTZ R2, R48, R5, !PT ;  /* 0x0000000530027209 */ /* 0x000fe40007810000 */
[----:B------:R-:W-:Y:S02]  /*4610*/  FSEL R44, R44, -INF , P4 ;  /* 0xff8000002c2c7808 */ /* 0x000fe40002000000 */
[----:B------:R-:W-:-:S02]  /*4620*/  FMNMX.FTZ R5, R49, R2, !PT ;  /* 0x0000000231057209 */ /* 0x000fc40007810000 */
[----:B------:R-:W-:Y:S02]  /*4630*/  FSEL R45, R45, -INF , P3 ;  /* 0xff8000002d2d7808 */ /* 0x000fe40001800000 */
[----:B------:R-:W-:Y:S02]  /*4640*/  FMNMX.FTZ R2, R52, R5, !PT ;  /* 0x0000000534027209 */ /* 0x000fe40007810000 */
[----:B------:R-:W-:Y:S02]  /*4650*/  ISETP.GT.AND P3, PT, R3, 0x30, PT ;  /* 0x000000300300780c */ /* 0x000fe40003f64270 */
[----:B------:R-:W-:Y:S02]  /*4660*/  FMNMX.FTZ R5, R53, R2, !PT ;  /* 0x0000000235057209 */ /* 0x000fe40007810000 */
[----:B------:R-:W-:Y:S02]  /*4670*/  ISETP.GT.AND P4, PT, R3, 0x31, PT ;  /* 0x000000310300780c */ /* 0x000fe40003f84270 */
[----:B------:R-:W-:-:S02]  /*4680*/  FMNMX.FTZ R2, R40, R5, !PT ;  /* 0x0000000528027209 */ /* 0x000fc40007810000 */
[----:B------:R-:W-:Y:S02]  /*4690*/  FSEL R32, R32, -INF , P3 ;  /* 0xff80000020207808 */ /* 0x000fe40001800000 */
[----:B------:R-:W-:Y:S02]  /*46a0*/  FMNMX.FTZ R5, R41, R2, !PT ;  /* 0x0000000229057209 */ /* 0x000fe40007810000 */
[----:B------:R-:W-:Y:S02]  /*46b0*/  ISETP.GT.AND P3, PT, R3, 0x38, PT ;  /* 0x000000380300780c */ /* 0x000fe40003f64270 */
[----:B------:R-:W-:Y:S02]  /*46c0*/  FMNMX.FTZ R2, R44, R5, !PT ;  /* 0x000000052c027209 */ /* 0x000fe40007810000 */
[----:B------:R-:W-:Y:S02]  /*46d0*/  FSEL R33, R33, -INF , P4 ;  /* 0xff80000021217808 */ /* 0x000fe40002000000 */
[----:B------:R-:W-:-:S02]  /*46e0*/  FMNMX.FTZ R5, R45, R2, !PT ;  /* 0x000000022d057209 */ /* 0x000fc40007810000 */
[----:B------:R-:W-:Y:S02]  /*46f0*/  ISETP.GT.AND P4, PT, R3, 0x39, PT ;  /* 0x000000390300780c */ /* 0x000fe40003f84270 */
[----:B------:R-:W-:Y:S02]  /*4700*/  FMNMX.FTZ R2, R32, R5, !PT ;  /* 0x0000000520027209 */ /* 0x000fe40007810000 */
[----:B------:R-:W-:Y:S02]  /*4710*/  FSEL R36, R36, -INF , P3 ;  /* 0xff80000024247808 */ /* 0x000fe40001800000 */
[----:B------:R-:W-:Y:S02]  /*4720*/  FMNMX.FTZ R5, R33, R2, !PT ;  /* 0x0000000221057209 */ /* 0x000fe40007810000 */
[----:B------:R-:W-:Y:S02]  /*4730*/  FSEL R37, R37, -INF , P4 ;  /* 0xff80000025257808 */ /* 0x000fe40002000000 */
[----:B------:R-:W-:-:S02]  /*4740*/  ISETP.GT.AND P3, PT, R3, 0x40, PT ;  /* 0x000000400300780c */ /* 0x000fc40003f64270 */
[----:B------:R-:W-:Y:S02]  /*4750*/  FMNMX.FTZ R2, R36, R5, !PT ;  /* 0x0000000524027209 */ /* 0x000fe40007810000 */
[----:B------:R-:W-:Y:S02]  /*4760*/  ISETP.GT.AND P4, PT, R3, 0x41, PT ;  /* 0x000000410300780c */ /* 0x000fe40003f84270 */
[----:B------:R-:W-:Y:S02]  /*4770*/  FSEL R24, R24, -INF , P3 ;  /* 0xff80000018187808 */ /* 0x000fe40001800000 */
[----:B------:R-:W-:Y:S02]  /*4780*/  FMNMX.FTZ R5, R37, R2, !PT ;  /* 0x0000000225057209 */ /* 0x000fe40007810000 */
[----:B------:R-:W-:Y:S02]  /*4790*/  ISETP.GT.AND P3, PT, R3, 0x48, PT ;  /* 0x000000480300780c */ /* 0x000fe40003f64270 */
[----:B------:R-:W-:-:S02]  /*47a0*/  FSEL R25, R25, -INF , P4 ;  /* 0xff80000019197808 */ /* 0x000fc40002000000 */
[----:B------:R-:W-:Y:S02]  /*47b0*/  FMNMX.FTZ R2, R24, R5, !PT ;  /* 0x0000000518027209 */ /* 0x000fe40007810000 */
[----:B------:R-:W-:Y:S02]  /*47c0*/  ISETP.GT.AND P4, PT, R3, 0x49, PT ;  /* 0x000000490300780c */ /* 0x000fe40003f84270 */
[----:B------:R-:W-:Y:S02]  /*47d0*/  FSEL R28, R28, -INF , P3 ;  /* 0xff8000001c1c7808 */ /* 0x000fe40001800000 */
[----:B------:R-:W-:Y:S02]  /*47e0*/  FMNMX.FTZ R3, R25, R2, !PT ;  /* 0x0000000219037209 */ /* 0x000fe40007810000 */
[----:B------:R-:W-:Y:S02]  /*47f0*/  FSEL R29, R29, -INF , P4 ;  /* 0xff8000001d1d7808 */ /* 0x000fe40002000000 */
[----:B------:R-:W-:-:S02]  /*4800*/  FMNMX.FTZ R2, R28, R3, !PT ;  /* 0x000000031c027209 */ /* 0x000fc40007810000 */
[----:B-1----:R-:W-:Y:S02]  /*4810*/  FMNMX.FTZ R4, R20, R21, !PT ;  /* 0x0000001514047209 */ /* 0x002fe40007810000 */
[----:B------:R-:W-:Y:S02]  /*4820*/  FMNMX.FTZ R2, R29, R2, !PT ;  /* 0x000000021d027209 */ /* 0x000fe40007810000 */
[C---:B------:R-:W-:Y:S01]  /*4830*/  FSETP.NEU.FTZ.AND P6, PT, R4.reuse, -INF , PT ;  /* 0xff8000000400780b */ /* 0x040fe20003fdd000 */
[----:B------:R-:W-:Y:S02]  /*4840*/  FMUL.FTZ R14, R4, UR5 ;  /* 0x00000005040e7c20 */ /* 0x000fe40008410000 */
[----:B------:R-:W1:Y:S03]  /*4850*/  SHFL.BFLY PT, R3, R2, 0x2, 0x1f ;  /* 0x0c401f0002037f89 */ /* 0x000e6600000e0000 */
[----:B------:R-:W-:-:S05]  /*4860*/  FSEL R14, R14, RZ, P6 ;  /* 0x000000ff0e0e7208 */ /* 0x000fca0003000000 */
        /* <DEDUP_REMOVED lines=14> */
[----:B------:R-:W2:Y:S01]  /*4950*/  MUFU.EX2 R59, R59 ;  /* 0x0000003b003b7308 */ /* 0x000ea20000000800 */
[--C-:B------:R-:W-:Y:S01]  /*4960*/  FFMA.FTZ R35, R35, UR5, -R14.reuse ;  /* 0x0000000523237c23 */ /* 0x100fe2000801080e */
[----:B-1----:R-:W-:Y:S01]  /*4970*/  FMNMX.FTZ R5, R2, R3, !PT ;  /* 0x0000000302057209 */ /* 0x002fe20007810000 */
[--C-:B------:R-:W-:Y:S01]  /*4980*/  FFMA.FTZ R38, R38, UR5, -R14.reuse ;  /* 0x0000000526267c23 */ /* 0x100fe2000801080e */
[--C-:B------:R-:W-:Y:S01]  /*4990*/  FFMA.FTZ R39, R39, UR5, -R14.reuse ;  /* 0x0000000527277c23 */ /* 0x100fe2000801080e */
[--C-:B------:R-:W-:Y:S01]  /*49a0*/  FFMA.FTZ R26, R26, UR5, -R14.reuse ;  /* 0x000000051a1a7c23 */ /* 0x100fe2000801080e */
[--C-:B------:R-:W-:Y:S01]  /*49b0*/  FFMA.FTZ R27, R27, UR5, -R14.reuse ;  /* 0x000000051b1b7c23 */ /* 0x100fe2000801080e */
[----:B------:R-:W1:Y:S01]  /*49c0*/  SHFL.BFLY PT, R2, R5, 0x1, 0x1f ;  /* 0x0c201f0005027f89 */ /* 0x000e6200000e0000 */
[----:B------:R-:W-:Y:S01]  /*49d0*/  MUFU.EX2 R62, R62 ;  /* 0x0000003e003e7308 */ /* 0x000fe20000000800 */
[--C-:B------:R-:W-:Y:S01]  /*49e0*/  FFMA.FTZ R30, R30, UR5, -R14.reuse ;  /* 0x000000051e1e7c23 */ /* 0x100fe2000801080e */
[----:B------:R-:W-:-:S06]  /*49f0*/  FFMA.FTZ R14, R31, UR5, -R14 ;  /* 0x000000051f0e7c23 */ /* 0x000fcc000801080e */
[----:B------:R-:W3:Y:S01]  /*4a00*/  MUFU.EX2 R63, R63 ;  /* 0x0000003f003f7308 */ /* 0x000ee20000000800 */
[----:B--2---:R-:W-:-:S07]  /*4a10*/  F2FP.BF16.F32.PACK_AB R209, R59, R58 ;  /* 0x0000003a3bd1723e */ /* 0x004fce00000010ff */
[----:B------:R-:W2:Y:S01]  /*4a20*/  MUFU.EX2 R50, R50 ;  /* 0x0000003200327308 */ /* 0x000ea20000000800 */
[----:B-1----:R-:W-:-:S07]  /*4a30*/  FMNMX.FTZ R3, R5, R2, !PT ;  /* 0x0000000205037209 */ /* 0x002fce0007810000 */
[----:B------:R-:W1:Y:S01]  /*4a40*/  MUFU.EX2 R51, R51 ;  /* 0x0000003300337308 */ /* 0x000e620000000800 */
[----:B------:R-:W-:Y:S01]  /*4a50*/  FADD.FTZ R5, R58, R59 ;  /* 0x0000003b3a057221 */ /* 0x000fe20000010000 */
[----:B---3--:R-:W-:Y:S02]  /*4a60*/  F2FP.BF16.F32.PACK_AB R211, R63, R62 ;  /* 0x0000003e3fd3723e */ /* 0x008fe400000010ff */
[----:B------:R-:W-:Y:S01]  /*4a70*/  CS2R R58, SRZ ;  /* 0x00000000003a7805 */ /* 0x000fe2000001ff00 */
[C---:B------:R-:W-:Y:S01]  /*4a80*/  FMUL.FTZ R2, R3.reuse, UR5 ;  /* 0x0000000503027c20 */ /* 0x040fe20008410000 */
[----:B------:R-:W-:Y:S02]  /*4a90*/  FSETP.NEU.FTZ.AND P3, PT, R3, -INF , PT ;  /* 0xff8000000300780b */ /* 0x000fe40003f7d000 */
[----:B------:R-:W3:Y:S02]  /*4aa0*/  MUFU.EX2 R54, R54 ;  /* 0x0000003600367308 */ /* 0x000ee40000000800 */
[----:B------:R-:W-:-:S02]  /*4ab0*/  FSEL R2, R2, RZ, P3 ;  /* 0x000000ff02027208 */ /* 0x000fc40001800000 */
[----:B------:R-:W-:-:S03]  /*4ac0*/  PLOP3.LUT P3, PT, PT, PT, UP1, 0x80, 0x0 ;  /* 0x000000000000781c */ /* 0x000fc60003f6f018 */
[--C-:B------:R-:W-:Y:S01]  /*4ad0*/  FFMA.FTZ R56, R56, UR5, -R2.reuse ;  /* 0x0000000538387c23 */ /* 0x100fe20008010802 */
        /* <DEDUP_REMOVED lines=12> */
[----:B----4-:R-:W-:Y:S01]  /*4ba0*/  FADD.FTZ R14, R62, R5 ;  /* 0x000000053e0e7221 */ /* 0x010fe20000010000 */
[--C-:B------:R-:W-:Y:S01]  /*4bb0*/  FFMA.FTZ R45, R45, UR5, -R2.reuse ;  /* 0x000000052d2d7c23 */ /* 0x100fe20008010802 */
[--C-:B------:R-:W-:Y:S01]  /*4bc0*/  FFMA.FTZ R32, R32, UR5, -R2.reuse ;  /* 0x0000000520207c23 */ /* 0x100fe20008010802 */
[----:B------:R-:W-:Y:S01]  /*4bd0*/  FFMA.FTZ R33, R33, UR5, -R2 ;  /* 0x0000000521217c23 */ /* 0x000fe20008010802 */
[----:B------:R-:W-:Y:S01]  /*4be0*/  FADD.FTZ R5, R63, R14 ;  /* 0x0000000e3f057221 */ /* 0x000fe20000010000 */
[--C-:B------:R-:W-:Y:S01]  /*4bf0*/  FFMA.FTZ R36, R36, UR5, -R2.reuse ;  /* 0x0000000524247c23 */ /* 0x100fe20008010802 */
[--C-:B------:R-:W-:Y:S01]  /*4c00*/  FFMA.FTZ R37, R37, UR5, -R2.reuse ;  /* 0x0000000525257c23 */ /* 0x100fe20008010802 */
[----:B------:R-:W4:Y:S01]  /*4c10*/  MUFU.EX2 R57, R57 ;  /* 0x0000003900397308 */ /* 0x000f220000000800 */
[----:B--2---:R-:W-:Y:S01]  /*4c20*/  FADD.FTZ R14, R50, R5 ;  /* 0x00000005320e7221 */ /* 0x004fe20000010000 */
[--C-:B------:R-:W-:Y:S01]  /*4c30*/  FFMA.FTZ R24, R24, UR5, -R2.reuse ;  /* 0x0000000518187c23 */ /* 0x100fe20008010802 */
[--C-:B------:R-:W-:Y:S01]  /*4c40*/  FFMA.FTZ R25, R25, UR5, -R2.reuse ;  /* 0x0000000519197c23 */ /* 0x100fe20008010802 */
[----:B------:R-:W-:Y:S01]  /*4c50*/  FFMA.FTZ R28, R28, UR5, -R2 ;  /* 0x000000051c1c7c23 */ /* 0x000fe20008010802 */
[----:B-1----:R-:W-:Y:S01]  /*4c60*/  FADD.FTZ R21, R51, R14 ;  /* 0x0000000e33157221 */ /* 0x002fe20000010000 */
[----:B------:R-:W-:Y:S01]  /*4c70*/  FFMA.FTZ R2, R29, UR5, -R2 ;  /* 0x000000051d027c23 */ /* 0x000fe20008010802 */
[----:B------:R-:W-:Y:S01]  /*4c80*/  F2FP.BF16.F32.PACK_AB R205, R51, R50 ;  /* 0x0000003233cd723e */ /* 0x000fe200000010ff */
[----:B------:R-:W1:Y:S01]  /*4c90*/  MUFU.EX2 R60, R60 ;  /* 0x0000003c003c7308 */ /* 0x000e620000000800 */
[----:B---3--:R-:W-:Y:S01]  /*4ca0*/  FADD.FTZ R20, R54, R21 ;  /* 0x0000001536147221 */ /* 0x008fe20000010000 */
[----:B------:R-:W-:-:S02]  /*4cb0*/  CS2R R62, SRZ ;  /* 0x00000000003e7805 */ /* 0x000fc4000001ff00 */
[----:B------:R-:W-:-:S04]  /*4cc0*/  CS2R R50, SRZ ;  /* 0x0000000000327805 */ /* 0x000fc8000001ff00 */
[----:B------:R-:W2:Y:S01]  /*4cd0*/  MUFU.EX2 R55, R55 ;  /* 0x0000003700377308 */ /* 0x000ea20000000800 */
[----:B----4-:R-:W-:Y:S01]  /*4ce0*/  FADD.FTZ R5, R56, R57 ;  /* 0x0000003938057221 */ /* 0x010fe20000010000 */
[----:B------:R-:W-:Y:S02]  /*4cf0*/  F2FP.BF16.F32.PACK_AB R208, R57, R56 ;  /* 0x0000003839d0723e */ /* 0x000fe400000010ff */
[----:B------:R-:W-:-:S04]  /*4d00*/  CS2R R56, SRZ ;  /* 0x0000000000387805 */ /* 0x000fc8000001ff00 */
[----:B------:R-:W3:Y:S01]  /*4d10*/  MUFU.EX2 R61, R61 ;  /* 0x0000003d003d7308 */ /* 0x000ee20000000800 */
[----:B-1----:R-:W-:-:S07]  /*4d20*/  FADD.FTZ R14, R60, R5 ;  /* 0x000000053c0e7221 */ /* 0x002fce0000010000 */
[----:B------:R-:W1:Y:S01]  /*4d30*/  MUFU.EX2 R42, R42 ;  /* 0x0000002a002a7308 */ /* 0x000e620000000800 */
[C---:B--2---:R-:W-:Y:S01]  /*4d40*/  FADD.FTZ R21, R55.reuse, R20 ;  /* 0x0000001437157221 */ /* 0x044fe20000010000 */
[----:B------:R-:W-:Y:S02]  /*4d50*/  F2FP.BF16.F32.PACK_AB R207, R55, R54 ;  /* 0x0000003637cf723e */ /* 0x000fe400000010ff */
[----:B------:R-:W-:-:S04]  /*4d60*/  CS2R R54, SRZ ;  /* 0x0000000000367805 */ /* 0x000fc8000001ff00 */
[----:B------:R-:W2:Y:S01]  /*4d70*/  MUFU.EX2 R48, R48 ;  /* 0x0000003000307308 */ /* 0x000ea20000000800 */
[C---:B---3--:R-:W-:Y:S01]  /*4d80*/  FADD.FTZ R5, R61.reuse, R14 ;  /* 0x0000000e3d057221 */ /* 0x048fe20000010000 */
[----:B------:R-:W-:Y:S02]  /*4d90*/  F2FP.BF16.F32.PACK_AB R210, R61, R60 ;  /* 0x0000003c3dd2723e */ /* 0x000fe400000010ff */
[----:B------:R-:W-:-:S04]  /*4da0*/  CS2R R60, SRZ ;  /* 0x00000000003c7805 */ /* 0x000fc8000001ff00 */
[----:B------:R-:W3:Y:S01]  /*4db0*/  MUFU.EX2 R43, R43 ;  /* 0x0000002b002b7308 */ /* 0x000ee20000000800 */
[----:B-1----:R-:W-:-:S07]  /*4dc0*/  FADD.FTZ R20, R42, R21 ;  /* 0x000000152a147221 */ /* 0x002fce0000010000 */
[----:B------:R-:W1:Y:S01]  /*4dd0*/  MUFU.EX2 R49, R49 ;  /* 0x0000003100317308 */ /* 0x000e620000000800 */
[----:B--2---:R-:W-:-:S07]  /*4de0*/  FADD.FTZ R14, R48, R5 ;  /* 0x00000005300e7221 */ /* 0x004fce0000010000 */
[----:B------:R-:W0:Y:S01]  /*4df0*/  MUFU.EX2 R46, R46 ;  /* 0x0000002e002e7308 */ /* 0x000e220000000800 */
[C---:B---3--:R-:W-:Y:S01]  /*4e00*/  FADD.FTZ R21, R43.reuse, R20 ;  /* 0x000000142b157221 */ /* 0x048fe20000010000 */
[----:B------:R-:W-:Y:S02]  /*4e10*/  F2FP.BF16.F32.PACK_AB R201, R43, R42 ;  /* 0x0000002a2bc9723e */ /* 0x000fe400000010ff */
[----:B------:R-:W-:-:S04]  /*4e20*/  CS2R R42, SRZ ;  /* 0x00000000002a7805 */ /* 0x000fc8000001ff00 */
[----:B------:R-:W2:Y:S01]  /*4e30*/  MUFU.EX2 R52, R52 ;  /* 0x0000003400347308 */ /* 0x000ea20000000800 */
[C---:B-1----:R-:W-:Y:S01]  /*4e40*/  FADD.FTZ R5, R49.reuse, R14 ;  /* 0x0000000e31057221 */ /* 0x042fe20000010000 */
[----:B------:R-:W-:Y:S02]  /*4e50*/  F2FP.BF16.F32.PACK_AB R204, R49, R48 ;  /* 0x0000003031cc723e */ /* 0x000fe400000010ff */
[----:B------:R-:W-:-:S04]  /*4e60*/  CS2R R48, SRZ ;  /* 0x0000000000307805 */ /* 0x000fc8000001ff00 */
[----:B------:R-:W1:Y:S01]  /*4e70*/  MUFU.EX2 R47, R47 ;  /* 0x0000002f002f7308 */ /* 0x000e620000000800 */
[----:B0-----:R-:W-:-:S07]  /*4e80*/  FADD.FTZ R0, R46, R21 ;  /* 0x000000152e007221 */ /* 0x001fce0000010000 */
[----:B------:R-:W0:Y:S01]  /*4e90*/  MUFU.EX2 R53, R53 ;  /* 0x0000003500357308 */ /* 0x000e220000000800 */
[----:B--2---:R-:W-:-:S07]  /*4ea0*/  FADD.FTZ R14, R52, R5 ;  /* 0x00000005340e7221 */ /* 0x004fce0000010000 */
[----:B------:R-:W2:Y:S01]  /*4eb0*/  MUFU.EX2 R34, R34 ;  /* 0x0000002200227308 */ /* 0x000ea20000000800 */
[C---:B-1----:R-:W-:Y:S01]  /*4ec0*/  FADD.FTZ R21, R47.reuse, R0 ;  /* 0x000000002f157221 */ /* 0x042fe20000010000 */
[----:B------:R-:W-:Y:S02]  /*4ed0*/  F2FP.BF16.F32.PACK_AB R203, R47, R46 ;  /* 0x0000002e2fcb723e */ /* 0x000fe400000010ff */
[----:B------:R-:W-:-:S04]  /*4ee0*/  CS2R R46, SRZ ;  /* 0x00000000002e7805 */ /* 0x000fc8000001ff00 */
[----:B------:R-:W1:Y:S01]  /*4ef0*/  MUFU.EX2 R40, R40 ;  /* 0x0000002800287308 */ /* 0x000e620000000800 */
[C---:B0-----:R-:W-:Y:S01]  /*4f00*/  FADD.FTZ R5, R53.reuse, R14 ;  /* 0x0000000e35057221 */ /* 0x041fe20000010000 */
[----:B------:R-:W-:Y:S02]  /*4f10*/  F2FP.BF16.F32.PACK_AB R206, R53, R52 ;  /* 0x0000003435ce723e */ /* 0x000fe400000010ff */
[----:B------:R-:W-:-:S04]  /*4f20*/  CS2R R52, SRZ ;  /* 0x0000000000347805 */ /* 0x000fc8000001ff00 */
[----:B------:R-:W0:Y:S01]  /*4f30*/  MUFU.EX2 R35, R35 ;  /* 0x0000002300237308 */ /* 0x000e220000000800 */
[----:B--2---:R-:W-:-:S07]  /*4f40*/  FADD.FTZ R14, R34, R21 ;  /* 0x00000015220e7221 */ /* 0x004fce0000010000 */
[----:B------:R-:W2:Y:S01]  /*4f50*/  MUFU.EX2 R41, R41 ;  /* 0x0000002900297308 */ /* 0x000ea20000000800 */
[----:B-1----:R-:W-:-:S07]  /*4f60*/  FADD.FTZ R0, R40, R5 ;  /* 0x0000000528007221 */ /* 0x002fce0000010000 */
[----:B------:R-:W1:Y:S01]  /*4f70*/  MUFU.EX2 R38, R38 ;  /* 0x0000002600267308 */ /* 0x000e620000000800 */
[C---:B0-----:R-:W-:Y:S01]  /*4f80*/  FADD.FTZ R21, R35.reuse, R14 ;  /* 0x0000000e23157221 */ /* 0x041fe20000010000 */
[----:B------:R-:W-:Y:S02]  /*4f90*/  F2FP.BF16.F32.PACK_AB R197, R35, R34 ;  /* 0x0000002223c5723e */ /* 0x000fe400000010ff */
[----:B------:R-:W-:-:S04]  /*4fa0*/  CS2R R34, SRZ ;  /* 0x0000000000227805 */ /* 0x000fc8000001ff00 */
[----:B------:R-:W0:Y:S01]  /*4fb0*/  MUFU.EX2 R44, R44 ;  /* 0x0000002c002c7308 */ /* 0x000e220000000800 */
[C---:B--2---:R-:W-:Y:S01]  /*4fc0*/  FADD.FTZ R5, R41.reuse, R0 ;  /* 0x0000000029057221 */ /* 0x044fe20000010000 */
[----:B------:R-:W-:Y:S02]  /*4fd0*/  F2FP.BF16.F32.PACK_AB R200, R41, R40 ;  /* 0x0000002829c8723e */ /* 0x000fe400000010ff */
[----:B------:R-:W-:-:S04]  /*4fe0*/  CS2R R40, SRZ ;  /* 0x0000000000287805 */ /* 0x000fc8000001ff00 */
[----:B------:R-:W2:Y:S01]  /*4ff0*/  MUFU.EX2 R39, R39 ;  /* 0x0000002700277308 */ /* 0x000ea20000000800 */
[----:B-1----:R-:W-:-:S07]  /*5000*/  FADD.FTZ R14, R38, R21 ;  /* 0x00000015260e7221 */ /* 0x002fce0000010000 */
[----:B------:R-:W1:Y:S01]  /*5010*/  MUFU.EX2 R45, R45 ;  /* 0x0000002d002d7308 */ /* 0x000e620000000800 */
[----:B0-----:R-:W-:-:S07]  /*5020*/  FADD.FTZ R0, R44, R5 ;  /* 0x000000052c007221 */ /* 0x001fce0000010000 */
[----:B------:R-:W0:Y:S01]  /*5030*/  MUFU.EX2 R26, R26 ;  /* 0x0000001a001a7308 */ /* 0x000e220000000800 */
[C---:B--2---:R-:W-:Y:S01]  /*5040*/  FADD.FTZ R21, R39.reuse, R14 ;  /* 0x0000000e27157221 */ /* 0x044fe20000010000 */
        /* <DEDUP_REMOVED lines=12> */
[----:B------:R-:W-:-:S06]  /*5110*/  F2FP.BF16.F32.PACK_AB R193, R27, R26 ;  /* 0x0000001a1bc1723e */ /* 0x000fcc00000010ff */
[----:B------:R-:W1:Y:S01]  /*5120*/  MUFU.EX2 R30, R30 ;  /* 0x0000001e001e7308 */ /* 0x000e620000000800 */
[C---:B0-----:R-:W-:Y:S01]  /*5130*/  FADD.FTZ R5, R33.reuse, R0 ;  /* 0x0000000021057221 */ /* 0x041fe20000010000 */
[----:B------:R-:W-:Y:S02]  /*5140*/  F2FP.BF16.F32.PACK_AB R196, R33, R32 ;  /* 0x0000002021c4723e */ /* 0x000fe400000010ff */
[----:B------:R-:W-:-:S04]  /*5150*/  CS2R R32, SRZ ;  /* 0x0000000000207805 */ /* 0x000fc8000001ff00 */
[----:B------:R-:W0:Y:S01]  /*5160*/  MUFU.EX2 R37, R37 ;  /* 0x0000002500257308 */ /* 0x000e220000000800 */
[----:B--2---:R-:W-:-:S07]  /*5170*/  FADD.FTZ R0, R36, R5 ;  /* 0x0000000524007221 */ /* 0x004fce0000010000 */
[----:B------:R-:W2:Y:S01]  /*5180*/  MUFU.EX2 R24, R24 ;  /* 0x0000001800187308 */ /* 0x000ea20000000800 */
[----:B-1----:R-:W-:-:S04]  /*5190*/  FADD.FTZ R14, R30, R21 ;  /* 0x000000151e0e7221 */ /* 0x002fc80000010000 */
[C---:B------:R-:W-:Y:S01]  /*51a0*/  FADD.FTZ R5, R195.reuse, R14 ;  /* 0x0000000ec3057221 */ /* 0x040fe20000010000 */
[----:B------:R-:W-:Y:S02]  /*51b0*/  F2FP.BF16.F32.PACK_AB R195, R195, R30 ;  /* 0x0000001ec3c3723e */ /* 0x000fe400000010ff */
[----:B------:R-:W-:Y:S01]  /*51c0*/  CS2R R30, SRZ ;  /* 0x00000000001e7805 */ /* 0x000fe2000001ff00 */
[----:B------:R-:W1:Y:S01]  /*51d0*/  MUFU.EX2 R25, R25 ;  /* 0x0000001900197308 */ /* 0x000e620000000800 */
[C---:B0-----:R-:W-:Y:S01]  /*51e0*/  FADD.FTZ R29, R37.reuse, R0 ;  /* 0x00000000251d7221 */ /* 0x041fe20000010000 */
[----:B------:R-:W-:Y:S02]  /*51f0*/  F2FP.BF16.F32.PACK_AB R198, R37, R36 ;  /* 0x0000002425c6723e */ /* 0x000fe400000010ff */
[----:B------:R-:W-:-:S04]  /*5200*/  CS2R R36, SRZ ;  /* 0x0000000000247805 */ /* 0x000fc8000001ff00 */
[----:B------:R-:W0:Y:S01]  /*5210*/  MUFU.EX2 R28, R28 ;  /* 0x0000001c001c7308 */ /* 0x000e220000000800 */
[----:B--2---:R-:W-:-:S07]  /*5220*/  FADD.FTZ R0, R24, R29 ;  /* 0x0000001d18007221 */ /* 0x004fce0000010000 */
[----:B------:R2:W3:Y:S01]  /*5230*/  MUFU.EX2 R21, R2 ;  /* 0x0000000200157308 */ /* 0x0004e20000000800 */
[C---:B-1----:R-:W-:Y:S01]  /*5240*/  FADD.FTZ R27, R25.reuse, R0 ;  /* 0x00000000191b7221 */ /* 0x042fe20000010000 */
[----:B------:R-:W-:Y:S01]  /*5250*/  F2FP.BF16.F32.PACK_AB R192, R25, R24 ;  /* 0x0000001819c0723e */ /* 0x000fe200000010ff */
[----:B------:R-:W-:Y:S01]  /*5260*/  IMAD.MOV.U32 R0, RZ, RZ, 0x3f800000 ;  /* 0x3f800000ff007424 */ /* 0x000fe200078e00ff */
[----:B------:R-:W-:Y:S01]  /*5270*/  CS2R R24, SRZ ;  /* 0x0000000000187805 */ /* 0x000fe2000001ff00 */
[----:B0-----:R-:W-:Y:S01]  /*5280*/  FADD.FTZ R14, R28, R27 ;  /* 0x0000001b1c0e7221 */ /* 0x001fe20000010000 */
[----:B--2---:R-:W-:Y:S01]  /*5290*/  IMAD.MOV.U32 R2, RZ, RZ, 0x3f800000 ;  /* 0x3f800000ff027424 */ /* 0x004fe200078e00ff */
[----:B------:R-:W-:Y:S02]  /*52a0*/  CS2R R26, SRZ ;  /* 0x00000000001a7805 */ /* 0x000fe4000001ff00 */
[C---:B---3--:R-:W-:Y:S01]  /*52b0*/  F2FP.BF16.F32.PACK_AB R194, R21.reuse, R28 ;  /* 0x0000001c15c2723e */ /* 0x048fe200000010ff */
[----:B------:R-:W-:Y:S01]  /*52c0*/  FADD.FTZ R14, R21, R14 ;  /* 0x0000000e150e7221 */ /* 0x000fe20000010000 */
[----:B------:R-:W-:Y:S01]  /*52d0*/  CS2R R28, SRZ ;  /* 0x00000000001c7805 */ /* 0x000fe2000001ff00 */
[----:B------:R-:W-:Y:S06]  /*52e0*/  @!P3 BRA `(.L_x_2387) ;  /* 0x000000400044b947 */ /* 0x000fec0003800000 */
[----:B------:R-:W-:Y:S01]  /*52f0*/  R2UR UR5, R232 ;  /* 0x00000000e80572ca */ /* 0x000fe200000e0000 */
[----:B------:R-:W-:Y:S01]  /*5300*/  IMAD.MOV.U32 R21, RZ, RZ, R4 ;  /* 0x000000ffff157224 */ /* 0x000fe200078e0004 */
[----:B------:R-:W-:Y:S01]  /*5310*/  R2UR UR4, R16 ;  /* 0x00000000100472ca */ /* 0x000fe200000e0000 */
[----:B------:R-:W-:Y:S01]  /*5320*/  IMAD.MOV.U32 R20, RZ, RZ, R3 ;  /* 0x000000ffff147224 */ /* 0x000fe200078e0003 */
[----:B------:R-:W-:Y:S01]  /*5330*/  UMOV UR61, UR60 ;  /* 0x0000003c003d7c82 */ /* 0x000fe20008000000 */
[----:B------:R-:W-:Y:S02]  /*5340*/  IMAD.MOV.U32 R2, RZ, RZ, 0x3f800000 ;  /* 0x3f800000ff027424 */ /* 0x000fe400078e00ff */
[----:B------:R-:W-:-:S06]  /*5350*/  IMAD.MOV.U32 R151, RZ, RZ, RZ ;  /* 0x000000ffff977224 */ /* 0x000fcc00078e00ff */
[----:B------:R-:W-:Y:S02]  /*5360*/  IMAD.U32 R233, RZ, RZ, UR5 ;  /* 0x00000005ffe97e24 */ /* 0x000fe4000f8e00ff */
[----:B------:R-:W-:-:S07]  /*5370*/  IMAD.U32 R234, RZ, RZ, UR4 ;  /* 0x00000004ffea7e24 */ /* 0x000fce000f8e00ff */
.L_x_2396:
        /* <DEDUP_REMOVED lines=9> */
.L_x_2388:
[----:B------:R-:W-:Y:S02]  /*5410*/  R2UR UR4, R17 ;  /* 0x00000000110472ca */ /* 0x000fe400000e0000 */
[----:B------:R-:W-:-:S11]  /*5420*/  R2UR UR5, R16 ;  /* 0x00000000100572ca */ /* 0x000fd600000e0000 */
[----:B------:R-:W-:Y:S02]  /*5430*/  ULEA UR4, UR60, UR4, 0x3 ;  /* 0x000000043c047291 */ /* 0x000fe4000f8e183f */
[----:B------:R-:W-:-:S04]  /*5440*/  IMAD.U32 R3, RZ, RZ, UR5 ;  /* 0x00000005ff037e24 */ /* 0x000fc8000f8e00ff */
[----:B------:R-:W-:Y:S01]  /*5450*/  IMAD.U32 R232, RZ, RZ, UR4 ;  /* 0x00000004ffe87e24 */ /* 0x000fe2000f8e00ff */
[----:B------:R-:W-:-:S04]  /*5460*/  SHF.L.U32 R3, R3, 0x1f, RZ ;  /* 0x0000001f03037819 */ /* 0x000fc800000006ff */
[----:B------:R0:W1:Y:S01]  /*5470*/  SYNCS.PHASECHK.TRANS64.TRYWAIT P3, [UR4+0x38830], R3 ;  /* 0x03883003ff0075a7 */ /* 0x0000620008060144 */
[----:B------:R-:W-:Y:S05]  /*5480*/  @!P0 BRA `(.L_x_2389) ;  /* 0x0000000000048947 */ /* 0x000fea0003800000 */
[----:B------:R-:W-:Y:S01]  /*5490*/  BPT.TRAP 0x1 ;  /* 0x000000040000795c */ /* 0x000fe20000300000 */
.L_x_2389:
[----:B-1----:R-:W-:Y:S05]  /*54a0*/  @P3 BRA `(.L_x_2390) ;  /* 0x00000000000c3947 */ /* 0x002fea0003800000 */
[----:B------:R-:W-:-:S13]  /*54b0*/  R2UR UR4, R232 ;  /* 0x00000000e80472ca */ /* 0x000fda00000e0000 */
[----:B------:R-:W1:Y:S02]  /*54c0*/  SYNCS.PHASECHK.TRANS64.TRYWAIT P3, [UR4+0x38830], R3 ;  /* 0x03883003ff0075a7 */ /* 0x000e640008060144 */
[----:B-1----:R-:W-:Y:S05]  /*54d0*/  @!P3 BRA `(.L_x_2391) ;  /* 0x000001100030b947 */ /* 0x002fea0003800000 */
.L_x_2390:
        /* <DEDUP_REMOVED lines=643> */
.L_x_2392:
        /* <DEDUP_REMOVED lines=8> */
.L_x_2393:
[----:B---3--:R-:W-:Y:S05]  /*7d90*/  @P3 BRA `(.L_x_2394) ;  /* 0x0000000000083947 */ /* 0x008fea0003800000 */
[----:B------:R-:W3:Y:S02]  /*7da0*/  SYNCS.PHASECHK.TRANS64.TRYWAIT P3, [UR4+0x38850], R0 ;  /* 0x03885000ff0075a7 */ /* 0x000ee40008060144 */
[----:B---3--:R-:W-:Y:S05]  /*7db0*/  @!P3 BRA `(.L_x_2395) ;  /* 0x000000e80014b947 */ /* 0x008fea0003800000 */
.L_x_2394:
[----:B------:R-:W-:Y:S01]  /*7dc0*/  R2UR UR5, R17 ;  /* 0x00000000110572ca */ /* 0x000fe200000e0000 */
[----:B------:R-:W-:Y:S01]  /*7dd0*/  WARPGROUP.ARRIVE ;  /* 0x00000000000079c5 */ /* 0x000fe20000000000 */
[----:B------:R-:W-:Y:S01]  /*7de0*/  UMOV UR7, 0x40000040 ;  /* 0x4000004000077882 */ /* 0x000fe20000000000 */
[----:B------:R-:W-:Y:S02]  /*7df0*/  R2UR UR14, R22 ;  /* 0x00000000160e72ca */ /* 0x000fe400000e0000 */
[----:B------:R-:W-:Y:S02]  /*7e00*/  R2UR UR11, R233 ;  /* 0x00000000e90b72ca */ /* 0x000fe400000e0000 */
[----:B------:R-:W-:-:S06]  /*7e10*/  R2UR UR15, R19 ;  /* 0x00000000130f72ca */ /* 0x000fcc00000e0000 */
[----:B------:R-:W-:-:S03]  /*7e20*/  UIADD3 UR5, UR5, 0x400, URZ ;  /* 0x0000040005057890 */ /* 0x000fc6000fffe03f */
[----:B01----:R-:W-:Y:S01]  /*7e30*/  VIADD R3, R212, UR14 ;  /* 0x0000000ed4037c36 */ /* 0x003fe20008000000 */
[----:B------:R-:W-:Y:S01]  /*7e40*/  USHF.R.U32.HI UR5, URZ, 0x4, UR5 ;  /* 0x000000043f057899 */ /* 0x000fe20008011605 */
[----:B------:R-:W-:-:S03]  /*7e50*/  ULDC UR14, c[0x0][0x288] ;  /* 0x0000a200000e7ab9 */ /* 0x000fc60000000800 */
[----:B------:R-:W-:-:S04]  /*7e60*/  ULOP3.LUT UR5, UR5, 0x3fff, URZ, 0xc0, !UPT ;  /* 0x00003fff05057892 */ /* 0x000fc8000f8ec03f */
[----:B------:R-:W-:-:S04]  /*7e70*/  ULOP3.LUT UR5, UR5, 0x2800000, URZ, 0xfc, !UPT ;  /* 0x0280000005057892 */ /* 0x000fc8000f8efc3f */
[----:B------:R-:W-:-:S03]  /*7e80*/  UIMAD UR10, UR61, 0xa00, UR5 ;  /* 0x00000a003d0a78a4 */ /* 0x000fc6000f8e0205 */
[----:B------:R-:W-:Y:S01]  /*7e90*/  @UP0 ULDC UR5, c[0x0][0x44c] ;  /* 0x0001130000050ab9 */ /* 0x000fe20000000800 */
[----:B------:R-:W-:Y:S01]  /*7ea0*/  UMOV UR61, UR60 ;  /* 0x0000003c003d7c82 */ /* 0x000fe20008000000 */
[----:B--2---:R-:W-:Y:S01]  /*7eb0*/  @P2 IMAD.HI.U32 R0, R3, UR5, RZ ;  /* 0x0000000503002c27 */ /* 0x004fe2000f8e00ff */
[----:B------:R-:W-:Y:S01]  /*7ec0*/  @UP0 ULDC UR5, c[0x0][0x450] ;  /* 0x0001140000050ab9 */ /* 0x000fe20000000800 */
[----:B------:R-:W-:Y:S02]  /*7ed0*/  UMOV UR6, UR10 ;  /* 0x0000000a00067c82 */ /* 0x000fe40008000000 */
[----:B------:R-:W-:Y:S01]  /*7ee0*/  HGMMA.64x256x16.F32.BF16 R24, R208, gdesc[UR4].tnspB, R24, gsb0 ;  /* 0x43e00004d0187df0 */ /* 0x000fe20008001818 */
[----:B------:R-:W-:Y:S01]  /*7ef0*/  UIADD3 UR6, UR10, 0x80, URZ ;  /* 0x000000800a067890 */ /* 0x000fe2000fffe03f */
[----:B------:R-:W-:Y:S01]  /*7f00*/  @P2 SHF.R.U32.HI R3, RZ, UR5, R0 ;  /* 0x00000005ff032c19 */ /* 0x000fe20008011600 */
[----:B------:R-:W-:Y:S01]  /*7f10*/  UMOV UR7, 0x40000040 ;  /* 0x4000004000077882 */ /* 0x000fe20000000000 */
[----:B------:R-:W-:Y:S01]  /*7f20*/  UMOV UR5, 0x1 ;  /* 0x0000000100057882 */ /* 0x000fe20000000000 */
[----:B------:R-:W-:Y:S01]  /*7f30*/  IMAD.MOV.U32 R0, RZ, RZ, -0x2 ;  /* 0xfffffffeff007424 */ /* 0x000fe200078e00ff */
[----:B------:R-:W-:-:S06]  /*7f40*/  UIMAD UR5, UR11, -0x50, UR5 ;  /* 0xffffffb00b0578a4 */ /* 0x000fcc000f8e0205 */
[----:B------:R-:W-:Y:S01]  /*7f50*/  IMAD R0, R23, R0, UR5 ;  /* 0x0000000517007e24 */ /* 0x000fe2000f8e0200 */
[----:B------:R-:W-:Y:S01]  /*7f60*/  ULDC UR5, c[0x0][0x988] ;  /* 0x0002620000057ab9 */ /* 0x000fe20000000800 */
[----:B------:R-:W-:Y:S02]  /*7f70*/  WARPGROUP.DEPBAR.LE gsb0, 0x0 ;  /* 0x00008000000079c5 */ /* 0x000fe40000010000 */
[----:B------:R-:W-:-:S12]  /*7f80*/  WARPGROUP.ARRIVE ;  /* 0x00000000000079c5 */ /* 0x000fd80000000000 */
        /* <DEDUP_REMOVED lines=11> */
[----:B------:R-:W0:Y:S01]  /*8040*/  LDC R203, c[0x0][0x2f0] ;  /* 0x0000bc00ffcb7b82 */ /* 0x000e220000000800 */
[----:B------:R-:W1:-:S15]  /*8050*/  SHFL.IDX PT, R201, R3, 0x1, 0x1c1f ;  /* 0x003c1f0003c97f89 */ /* 0x000e5e00000e0000 */
[----:B------:R-:W-:-:S06]  /*8060*/  NOP ;  /* 0x0000000000007918 */ /* 0x000fcc0000000000 */
[----:B------:R-:W-:Y:S01]  /*8070*/  HGMMA.64x256x16.F32.BF16 R24, R196, gdesc[UR4].tnspB, R24, gsb0 ;  /* 0x43e00004c4187df0 */ /* 0x000fe20008001818 */
[----:B------:R-:W2:Y:S01]  /*8080*/  SHFL.IDX PT, R3, R3, RZ, 0x1c1f ;  /* 0x001c1fff03037589 */ /* 0x000ea200000e0000 */
[----:B------:R-:W-:Y:S01]  /*8090*/  UIADD3 UR6, UR10, 0x200, URZ ;  /* 0x000002000a067890 */ /* 0x000fe2000fffe03f */
[----:B------:R-:W-:Y:S01]  /*80a0*/  UMOV UR7, 0x40000040 ;  /* 0x4000004000077882 */ /* 0x000fe20000000000 */
[----:B0-----:R-:W-:-:S05]  /*80b0*/  IMAD R0, R203, UR15, R0 ;  /* 0x0000000fcb007c24 */ /* 0x001fca000f8e0200 */
[--C-:B-1----:R-:W-:Y:S02]  /*80c0*/  IADD3 R2, R201, -UR14, R0.reuse ;  /* 0x8000000ec9027c10 */ /* 0x102fe4000fffe000 */
[----:B--2---:R-:W-:Y:S02]  /*80d0*/  IADD3 R0, R3, -UR14, R0 ;  /* 0x8000000e03007c10 */ /* 0x004fe4000fffe000 */
[C---:B------:R-:W-:Y:S02]  /*80e0*/  ISETP.GT.AND P3, PT, R2.reuse, RZ, PT ;  /* 0x000000ff0200720c */ /* 0x040fe40003f64270 */
[----:B------:R-:W-:Y:S02]  /*80f0*/  ISETP.GT.AND P4, PT, R2, 0x1, PT ;  /* 0x000000010200780c */ /* 0x000fe40003f84270 */
[----:B------:R-:W-:Y:S02]  /*8100*/  FSEL R186, R186, -INF , P3 ;  /* 0xff800000baba7808 */ /* 0x000fe40001800000 */
[----:B------:R-:W-:-:S02]  /*8110*/  ISETP.GT.AND P3, PT, R2, 0x8, PT ;  /* 0x000000080200780c */ /* 0x000fc40003f64270 */
[----:B------:R-:W-:Y:S02]  /*8120*/  FSEL R187, R187, -INF , P4 ;  /* 0xff800000bbbb7808 */ /* 0x000fe40002000000 */
[----:B------:R-:W-:Y:S02]  /*8130*/  FMNMX.FTZ R4, R186, R21, !PT ;  /* 0x00000015ba047209 */ /* 0x000fe40007810000 */
[----:B------:R-:W-:Y:S02]  /*8140*/  ISETP.GT.AND P4, PT, R2, 0x9, PT ;  /* 0x000000090200780c */ /* 0x000fe40003f84270 */
[----:B------:R-:W-:Y:S02]  /*8150*/  FSEL R190, R190, -INF , P3 ;  /* 0xff800000bebe7808 */ /* 0x000fe40001800000 */
[----:B------:R-:W-:Y:S02]  /*8160*/  FMNMX.FTZ R201, R187, R4, !PT ;  /* 0x00000004bbc97209 */ /* 0x000fe40007810000 */
        /* <DEDUP_REMOVED lines=48> */
[----:B------:R-:W-:-:S02]  /*8470*/  FSEL R159, R159, -INF , P4 ;  /* 0xff8000009f9f7808 */ /* 0x000fc40002000000 */
[----:B------:R-:W-:Y:S02]  /*8480*/  FMNMX.FTZ R2, R158, R201, !PT ;  /* 0x000000c99e027209 */ /* 0x000fe40007810000 */
[C---:B------:R-:W-:Y:S02]  /*8490*/  ISETP.GT.AND P3, PT, R0.reuse, RZ, PT ;  /* 0x000000ff0000720c */ /* 0x040fe40003f64270 */
[----:B------:R-:W-:Y:S02]  /*84a0*/  FMNMX.FTZ R2, R159, R2, !PT ;  /* 0x000000029f027209 */ /* 0x000fe40007810000 */
[C---:B------:R-:W-:Y:S02]  /*84b0*/  ISETP.GT.AND P4, PT, R0.reuse, 0x1, PT ;  /* 0x000000010000780c */ /* 0x040fe40003f84270 */
[----:B------:R-:W-:Y:S01]  /*84c0*/  ISETP.GT.AND P5, PT, R0, 0x8, PT ;  /* 0x000000080000780c */ /* 0x000fe20003fa4270 */
[----:B------:R-:W0:Y:S01]  /*84d0*/  SHFL.BFLY PT, R201, R2, 0x2, 0x1f ;  /* 0x0c401f0002c97f89 */ /* 0x000e2200000e0000 */
[----:B------:R-:W-:-:S02]  /*84e0*/  FSEL R185, R185, -INF , P4 ;  /* 0xff800000b9b97808 */ /* 0x000fc40002000000 */
[----:B------:R-:W-:Y:S02]  /*84f0*/  FSEL R188, R188, -INF , P5 ;  /* 0xff800000bcbc7808 */ /* 0x000fe40002800000 */
[C---:B------:R-:W-:Y:S02]  /*8500*/  ISETP.GT.AND P4, PT, R0.reuse, 0x11, PT ;  /* 0x000000110000780c */ /* 0x040fe40003f84270 */
[C---:B------:R-:W-:Y:S02]  /*8510*/  ISETP.GT.AND P5, PT, R0.reuse, 0x19, PT ;  /* 0x000000190000780c */ /* 0x040fe40003fa4270 */
[----:B------:R-:W-:Y:S02]  /*8520*/  FSEL R177, R177, -INF , P4 ;  /* 0xff800000b1b17808 */ /* 0x000fe40002000000 */
[----:B------:R-:W-:Y:S02]  /*8530*/  FSEL R181, R181, -INF , P5 ;  /* 0xff800000b5b57808 */ /* 0x000fe40002800000 */
[----:B------:R-:W-:-:S02]  /*8540*/  ISETP.GT.AND P4, PT, R0, 0x20, PT ;  /* 0x000000200000780c */ /* 0x000fc40003f84270 */
[----:B------:R-:W-:Y:S02]  /*8550*/  ISETP.GT.AND P5, PT, R0, 0x21, PT ;  /* 0x000000210000780c */ /* 0x000fe40003fa4270 */
[----:B------:R-:W-:Y:S02]  /*8560*/  R2UR UR14, R232 ;  /* 0x00000000e80e72ca */ /* 0x000fe400000e0000 */
[----:B------:R-:W-:Y:S02]  /*8570*/  FSEL R169, R169, -INF , P5 ;  /* 0xff800000a9a97808 */ /* 0x000fe40002800000 */
[----:B------:R-:W-:Y:S02]  /*8580*/  ISETP.GT.AND P5, PT, R0, 0x29, PT ;  /* 0x000000290000780c */ /* 0x000fe40003fa4270 */
[----:B0-----:R-:W-:Y:S02]  /*8590*/  FMNMX.FTZ R4, R2, R201, !PT ;  /* 0x000000c902047209 */ /* 0x001fe40007810000 */
[----:B------:R-:W-:-:S02]  /*85a0*/  FSEL R201, R184, -INF , P3 ;  /* 0xff800000b8c97808 */ /* 0x000fc40001800000 */
[C---:B------:R-:W-:Y:S01]  /*85b0*/  ISETP.GT.AND P3, PT, R0.reuse, 0x9, PT ;  /* 0x000000090000780c */ /* 0x040fe20003f64270 */
[----:B------:R-:W0:Y:S01]  /*85c0*/  SHFL.BFLY PT, R203, R4, 0x1, 0x1f ;  /* 0x0c201f0004cb7f89 */ /* 0x000e2200000e0000 */
[----:B------:R-:W-:Y:S02]  /*85d0*/  FMNMX.FTZ R2, R201, R20, !PT ;  /* 0x00000014c9027209 */ /* 0x000fe40007810000 */
[----:B------:R-:W-:Y:S02]  /*85e0*/  FSEL R189, R189, -INF , P3 ;  /* 0xff800000bdbd7808 */ /* 0x000fe40001800000 */
        /* <DEDUP_REMOVED lines=11> */
[----:B0-----:R-:W-:Y:S02]  /*86a0*/  FMNMX.FTZ R4, R4, R203, !PT ;  /* 0x000000cb04047209 */ /* 0x001fe40007810000 */
[----:B------:R-:W-:Y:S02]  /*86b0*/  FMNMX.FTZ R3, R181, R184, !PT ;  /* 0x000000b8b5037209 */ /* 0x000fe40007810000 */
[----:B------:R-:W-:Y:S01]  /*86c0*/  ISETP.GT.AND P3, PT, R0, 0x28, PT ;  /* 0x000000280000780c */ /* 0x000fe20003f64270 */
[----:B------:R-:W-:Y:S01]  /*86d0*/  FMUL.FTZ R168, R4, UR5 ;  /* 0x0000000504a87c20 */ /* 0x000fe20008410000 */
[----:B------:R-:W-:-:S02]  /*86e0*/  FMNMX.FTZ R184, R2, R3, !PT ;  /* 0x0000000302b87209 */ /* 0x000fc40007810000 */
[----:B------:R-:W-:Y:S02]  /*86f0*/  FSEL R172, R172, -INF , P3 ;  /* 0xff800000acac7808 */ /* 0x000fe40001800000 */
[----:B------:R-:W-:Y:S02]  /*8700*/  FMNMX.FTZ R3, R169, R184, !PT ;  /* 0x000000b8a9037209 */ /* 0x000fe40007810000 */
[----:B------:R-:W-:Y:S02]  /*8710*/  FSETP.NEU.FTZ.AND P4, PT, R4, -INF , PT ;  /* 0xff8000000400780b */ /* 0x000fe40003f9d000 */
[----:B------:R-:W-:Y:S02]  /*8720*/  FSEL R173, R173, -INF , P5 ;  /* 0xff800000adad7808 */ /* 0x000fe40002800000 */
[----:B------:R-:W-:Y:S02]  /*8730*/  ISETP.GT.AND P3, PT, R0, 0x30, PT ;  /* 0x000000300000780c */ /* 0x000fe40003f64270 */
[----:B------:R-:W-:-:S02]  /*8740*/  FMNMX.FTZ R184, R172, R3, !PT ;  /* 0x00000003acb87209 */ /* 0x000fc40007810000 */
[----:B------:R-:W-:Y:S02]  /*8750*/  FSEL R168, R168, RZ, P4 ;  /* 0x000000ffa8a87208 */ /* 0x000fe40002000000 */
[----:B------:R-:W-:Y:S02]  /*8760*/  ISETP.GT.AND P5, PT, R0, 0x31, PT ;  /* 0x000000310000780c */ /* 0x000fe40003fa4270 */
[----:B------:R-:W-:Y:S01]  /*8770*/  FSEL R160, R160, -INF , P3 ;  /* 0xff800000a0a07808 */ /* 0x000fe20001800000 */
[--C-:B------:R-:W-:Y:S01]  /*8780*/  FFMA.FTZ R209, R186, UR5, -R168.reuse ;  /* 0x00000005bad17c23 */ /* 0x100fe200080108a8 */
[----:B------:R-:W-:Y:S01]  /*8790*/  FMNMX.FTZ R3, R173, R184, !PT ;  /* 0x000000b8ad037209 */ /* 0x000fe20007810000 */
[--C-:B------:R-:W-:Y:S01]  /*87a0*/  FFMA.FTZ R184, R187, UR5, -R168.reuse ;  /* 0x00000005bbb87c23 */ /* 0x100fe200080108a8 */
[----:B------:R-:W-:Y:S01]  /*87b0*/  ISETP.GT.AND P3, PT, R0, 0x38, PT ;  /* 0x000000380000780c */ /* 0x000fe20003f64270 */
[--C-:B------:R-:W-:Y:S01]  /*87c0*/  FFMA.FTZ R211, R190, UR5, -R168.reuse ;  /* 0x00000005bed37c23 */ /* 0x100fe200080108a8 */
[----:B------:R-:W-:Y:S01]  /*87d0*/  FSEL R161, R161, -INF , P5 ;  /* 0xff800000a1a17808 */ /* 0x000fe20002800000 */
[--C-:B------:R-:W-:Y:S01]  /*87e0*/  FFMA.FTZ R190, R191, UR5, -R168.reuse ;  /* 0x00000005bfbe7c23 */ /* 0x100fe200080108a8 */
[----:B------:R-:W-:Y:S01]  /*87f0*/  FMNMX.FTZ R186, R160, R3, !PT ;  /* 0x00000003a0ba7209 */ /* 0x000fe20007810000 */
[--C-:B------:R-:W-:Y:S01]  /*8800*/  FFMA.FTZ R203, R174, UR5, -R168.reuse ;  /* 0x00000005aecb7c23 */ /* 0x100fe200080108a8 */
[----:B------:R-:W-:Y:S01]  /*8810*/  ISETP.GT.AND P5, PT, R0, 0x39, PT ;  /* 0x000000390000780c */ /* 0x000fe20003fa4270 */
[----:B------:R-:W-:Y:S01]  /*8820*/  MUFU.EX2 R209, R209 ;  /* 0x000000d100d17308 */ /* 0x000fe20000000800 */
[----:B------:R-:W-:Y:S01]  /*8830*/  FSEL R164, R164, -INF , P3 ;  /* 0xff800000a4a47808 */ /* 0x000fe20001800000 */
[--C-:B------:R-:W-:Y:S01]  /*8840*/  FFMA.FTZ R205, R178, UR5, -R168.reuse ;  /* 0x00000005b2cd7c23 */ /* 0x100fe200080108a8 */
[----:B------:R-:W-:Y:S01]  /*8850*/  FMNMX.FTZ R3, R161, R186, !PT ;  /* 0x000000baa1037209 */ /* 0x000fe20007810000 */
[--C-:B------:R-:W-:Y:S01]  /*8860*/  FFMA.FTZ R207, R182, UR5, -R168.reuse ;  /* 0x00000005b6cf7c23 */ /* 0x100fe200080108a8 */
[----:B------:R-:W-:Y:S01]  /*8870*/  FSEL R165, R165, -INF , P5 ;  /* 0xff800000a5a57808 */ /* 0x000fe20002800000 */
[--C-:B------:R-:W-:Y:S01]  /*8880*/  FFMA.FTZ R178, R183, UR5, -R168.reuse ;  /* 0x00000005b7b27c23 */ /* 0x100fe200080108a8 */
[----:B------:R-:W-:Y:S01]  /*8890*/  ISETP.GT.AND P3, PT, R0, 0x40, PT ;  /* 0x000000400000780c */ /* 0x000fe20003f64270 */
[----:B------:R-:W-:Y:S01]  /*88a0*/  MUFU.EX2 R184, R184 ;  /* 0x000000b800b87308 */ /* 0x000fe20000000800 */
[----:B------:R-:W-:Y:S01]  /*88b0*/  FMNMX.FTZ R186, R164, R3, !PT ;  /* 0x00000003a4ba7209 */ /* 0x000fe20007810000 */
[--C-:B------:R-:W-:Y:S01]  /*88c0*/  FFMA.FTZ R154, R154, UR5, -R168.reuse ;  /* 0x000000059a9a7c23 */ /* 0x100fe200080108a8 */
[----:B------:R-:W-:Y:S01]  /*88d0*/  ISETP.GT.AND P5, PT, R0, 0x41, PT ;  /* 0x000000410000780c */ /* 0x000fe20003fa4270 */
[--C-:B------:R-:W-:Y:S01]  /*88e0*/  FFMA.FTZ R155, R155, UR5, -R168.reuse ;  /* 0x000000059b9b7c23 */ /* 0x100fe200080108a8 */
[----:B------:R-:W-:Y:S01]  /*88f0*/  FSEL R152, R152, -INF , P3 ;  /* 0xff80000098987808 */ /* 0x000fe20001800000 */
[--C-:B------:R-:W-:Y:S01]  /*8900*/  FFMA.FTZ R158, R158, UR5, -R168.reuse ;  /* 0x000000059e9e7c23 */ /* 0x100fe200080108a8 */
[----:B------:R-:W-:Y:S01]  /*8910*/  FMNMX.FTZ R3, R165, R186, !PT ;  /* 0x000000baa5037209 */ /* 0x000fe20007810000 */
[----:B------:R-:W-:Y:S01]  /*8920*/  MUFU.EX2 R211, R211 ;  /* 0x000000d300d37308 */ /* 0x000fe20000000800 */
[----:B------:R-:W-:Y:S01]  /*8930*/  ISETP.GT.AND P3, PT, R0, 0x48, PT ;  /* 0x000000480000780c */ /* 0x000fe20003f64270 */
[----:B------:R-:W-:Y:S01]  /*8940*/  FFMA.FTZ R159, R159, UR5, -R168 ;  /* 0x000000059f9f7c23 */ /* 0x000fe200080108a8 */
[----:B------:R-:W-:-:S02]  /*8950*/  FSEL R153, R153, -INF , P5 ;  /* 0xff80000099997808 */ /* 0x000fc40002800000 */
[----:B------:R-:W-:Y:S02]  /*8960*/  FMNMX.FTZ R186, R152, R3, !PT ;  /* 0x0000000398ba7209 */ /* 0x000fe40007810000 */
[----:B------:R-:W-:Y:S01]  /*8970*/  ISETP.GT.AND P5, PT, R0, 0x49, PT ;  /* 0x000000490000780c */ /* 0x000fe20003fa4270 */
[----:B------:R-:W-:Y:S01]  /*8980*/  MUFU.EX2 R190, R190 ;  /* 0x000000be00be7308 */ /* 0x000fe20000000800 */
[----:B------:R-:W-:Y:S01]  /*8990*/  FSEL R187, R156, -INF , P3 ;  /* 0xff8000009cbb7808 */ /* 0x000fe20001800000 */
[----:B------:R-:W-:Y:S02]  /*89a0*/  WARPGROUP.DEPBAR.LE gsb0, 0x0 ;  /* 0x00008000000079c5 */ /* 0x000fe40000010000 */
[----:B------:R-:W-:Y:S01]  /*89b0*/  WARPGROUP.ARRIVE ;  /* 0x00000000000079c5 */ /* 0x000fe20000000000 */
[----:B------:R-:W-:Y:S01]  /*89c0*/  FMNMX.FTZ R186, R153, R186, !PT ;  /* 0x000000ba99ba7209 */ /* 0x000fe20007810000 */
[--C-:B------:R-:W-:Y:S01]  /*89d0*/  FFMA.FTZ R197, R162, UR5, -R168.reuse ;  /* 0x00000005a2c57c23 */ /* 0x100fe200080108a8 */
[----:B------:R-:W-:Y:S01]  /*89e0*/  FSEL R191, R157, -INF , P5 ;  /* 0xff8000009dbf7808 */ /* 0x000fe20002800000 */
[--C-:B------:R-:W-:Y:S01]  /*89f0*/  FFMA.FTZ R157, R171, UR5, -R168.reuse ;  /* 0x00000005ab9d7c23 */ /* 0x100fe200080108a8 */
[----:B------:R-:W-:Y:S01]  /*8a00*/  FMNMX.FTZ R186, R187, R186, !PT ;  /* 0x000000babbba7209 */ /* 0x000fe20007810000 */
[----:B------:R-:W-:Y:S01]  /*8a10*/  HGMMA.64x256x16.F32.BF16 R24, R192, gdesc[UR4].tnspB, R24, gsb0 ;  /* 0x43e00004c0187df0 */ /* 0x000fe20008001818 */
[--C-:B------:R-:W-:Y:S01]  /*8a20*/  FFMA.FTZ R162, R163, UR5, -R168.reuse ;  /* 0x00000005a3a27c23 */ /* 0x100fe200080108a8 */
[--C-:B------:R-:W-:Y:S01]  /*8a30*/  FFMA.FTZ R199, R166, UR5, -R168.reuse ;  /* 0x00000005a6c77c23 */ /* 0x100fe200080108a8 */
[----:B------:R-:W-:Y:S01]  /*8a40*/  FMNMX.FTZ R0, R191, R186, !PT ;  /* 0x000000babf007209 */ /* 0x000fe20007810000 */
[--C-:B------:R-:W-:Y:S01]  /*8a50*/  FFMA.FTZ R166, R167, UR5, -R168.reuse ;  /* 0x00000005a7a67c23 */ /* 0x100fe200080108a8 */
[--C-:B------:R-:W-:Y:S01]  /*8a60*/  FFMA.FTZ R156, R170, UR5, -R168.reuse ;  /* 0x00000005aa9c7c23 */ /* 0x100fe200080108a8 */
[--C-:B------:R-:W-:Y:S01]  /*8a70*/  FFMA.FTZ R170, R175, UR5, -R168.reuse ;  /* 0x00000005afaa7c23 */ /* 0x100fe200080108a8 */
[----:B------:R-:W-:Y:S01]  /*8a80*/  FFMA.FTZ R186, R179, UR5, -R168 ;  /* 0x00000005b3ba7c23 */ /* 0x000fe200080108a8 */
[----:B------:R-:W0:Y:S01]  /*8a90*/  SHFL.BFLY PT, R3, R0, 0x2, 0x1f ;  /* 0x0c401f0000037f89 */ /* 0x000e2200000e0000 */
[----:B------:R-:W-:Y:S01]  /*8aa0*/  MUFU.EX2 R205, R205 ;  /* 0x000000cd00cd7308 */ /* 0x000fe20000000800 */
[----:B------:R-:W-:-:S07]  /*8ab0*/  R2UR UR6, R231 ;  /* 0x00000000e70672ca */ /* 0x000fce00000e0000 */
[----:B------:R-:W-:Y:S06]  /*8ac0*/  MUFU.EX2 R186, R186 ;  /* 0x000000ba00ba7308 */ /* 0x000fec0000000800 */
[----:B------:R-:W-:Y:S01]  /*8ad0*/  UISETP.GT.AND UP1, UPT, UR11, UR6, UPT ;  /* 0x000000060b00728c */ /* 0x000fe2000bf24270 */
[----:B------:R-:W-:Y:S01]  /*8ae0*/  R2UR UR6, R16 ;  /* 0x00000000100672ca */ /* 0x000fe200000e0000 */
[----:B------:R-:W-:Y:S01]  /*8af0*/  MUFU.EX2 R207, R207 ;  /* 0x000000cf00cf7308 */ /* 0x000fe20000000800 */
[----:B0-----:R-:W-:-:S07]  /*8b00*/  FMNMX.FTZ R171, R0, R3, !PT ;  /* 0x0000000300ab7209 */ /* 0x001fce0007810000 */
[----:B------:R-:W-:Y:S01]  /*8b10*/  MUFU.EX2 R178, R178 ;  /* 0x000000b200b27308 */ /* 0x000fe20000000800 */
[----:B------:R-:W0:Y:S03]  /*8b20*/  SHFL.BFLY PT, R0, R171, 0x1, 0x1f ;  /* 0x0c201f00ab007f89 */ /* 0x000e2600000e0000 */
[----:B------:R-:W-:-:S04]  /*8b30*/  IMAD.U32 R234, RZ, RZ, UR6 ;  /* 0x00000006ffea7e24 */ /* 0x000fc8000f8e00ff */
[----:B------:R-:W-:Y:S08]  /*8b40*/  MUFU.EX2 R156, R156 ;  /* 0x0000009c009c7308 */ /* 0x000ff00000000800 */
[----:B------:R-:W-:Y:S08]  /*8b50*/  MUFU.EX2 R157, R157 ;  /* 0x0000009d009d7308 */ /* 0x000ff00000000800 */
[----:B------:R-:W-:Y:S01]  /*8b60*/  MUFU.EX2 R203, R203 ;  /* 0x000000cb00cb7308 */ /* 0x000fe20000000800 */
[----:B0-----:R-:W-:-:S02]  /*8b70*/  FMNMX.FTZ R3, R171, R0, !PT ;  /* 0x00000000ab037209 */ /* 0x001fc40007810000 */
[----:B------:R-:W-:Y:S02]  /*8b80*/  FSEL R0, R4, RZ, P4 ;  /* 0x000000ff04007208 */ /* 0x000fe40002000000 */
[C---:B------:R-:W-:Y:S01]  /*8b90*/  FSETP.NEU.FTZ.AND P3, PT, R3.reuse, -INF , PT ;  /* 0xff8000000300780b */ /* 0x040fe20003f7d000 */
[C---:B------:R-:W-:Y:S02]  /*8ba0*/  FMUL.FTZ R174, R3.reuse, UR5 ;  /* 0x0000000503ae7c20 */ /* 0x040fe40008410000 */
[----:B------:R-:W-:Y:S01]  /*8bb0*/  MUFU.EX2 R170, R170 ;  /* 0x000000aa00aa7308 */ /* 0x000fe20000000800 */
[----:B------:R-:W-:Y:S01]  /*8bc0*/  FADD.FTZ R0, -R0, R21 ;  /* 0x0000001500007221 */ /* 0x000fe20000010100 */
[----:B------:R-:W-:Y:S02]  /*8bd0*/  FSEL R21, R3, RZ, P3 ;  /* 0x000000ff03157208 */ /* 0x000fe40001800000 */
[----:B------:R-:W-:Y:S02]  /*8be0*/  FSEL R174, R174, RZ, P3 ;  /* 0x000000ffaeae7208 */ /* 0x000fe40001800000 */
[----:B------:R-:W-:Y:S01]  /*8bf0*/  PLOP3.LUT P3, PT, PT, PT, UP1, 0x80, 0x0 ;  /* 0x000000000000781c */ /* 0x000fe20003f6f018 */
[----:B------:R-:W-:Y:S01]  /*8c00*/  FADD.FTZ R21, -R21, R20 ;  /* 0x0000001415157221 */ /* 0x000fe20000010100 */
[----:B------:R-:W-:-:S02]  /*8c10*/  IMAD.U32 R20, RZ, RZ, UR14 ;  /* 0x0000000eff147e24 */ /* 0x000fc4000f8e00ff */
[--C-:B------:R-:W-:Y:S01]  /*8c20*/  FFMA.FTZ R200, R2, UR5, -R174.reuse ;  /* 0x0000000502c87c23 */ /* 0x100fe200080108ae */
[----:B------:R-:W-:Y:S01]  /*8c30*/  FMUL.FTZ R2, R0, UR5 ;  /* 0x0000000500027c20 */ /* 0x000fe20008410000 */
[--C-:B------:R-:W-:Y:S01]  /*8c40*/  FFMA.FTZ R163, R201, UR5, -R174.reuse ;  /* 0x00000005c9a37c23 */ /* 0x100fe200080108ae */
[----:B------:R-:W-:Y:S01]  /*8c50*/  FMUL.FTZ R0, R21, UR5 ;  /* 0x0000000515007c20 */ /* 0x000fe20008410000 */
[--C-:B------:R-:W-:Y:S01]  /*8c60*/  FFMA.FTZ R208, R185, UR5, -R174.reuse ;  /* 0x00000005b9d07c23 */ /* 0x100fe200080108ae */
[--C-:B------:R-:W-:Y:S01]  /*8c70*/  FFMA.FTZ R210, R188, UR5, -R174.reuse ;  /* 0x00000005bcd27c23 */ /* 0x100fe200080108ae */
[--C-:B------:R-:W-:Y:S01]  /*8c80*/  FFMA.FTZ R167, R189, UR5, -R174.reuse ;  /* 0x00000005bda77c23 */ /* 0x100fe200080108ae */
[----:B------:R-:W0:Y:S01]  /*8c90*/  MUFU.EX2 R2, R2 ;  /* 0x0000000200027308 */ /* 0x000e220000000800 */
[--C-:B------:R-:W-:Y:S01]  /*8ca0*/  FFMA.FTZ R204, R176, UR5, -R174.reuse ;  /* 0x00000005b0cc7c23 */ /* 0x100fe200080108ae */
[----:B------:R-:W-:Y:S01]  /*8cb0*/  FFMA.FTZ R175, R177, UR5, -R174 ;  /* 0x00000005b1af7c23 */ /* 0x000fe200080108ae */
[----:B------:R-:W-:-:S02]  /*8cc0*/  @!P1 VIADD R20, R20, 0x38840 ;  /* 0x0003884014149836 */ /* 0x000fc40000000000 */
[--C-:B------:R-:W-:Y:S01]  /*8cd0*/  FFMA.FTZ R21, R173, UR5, -R174.reuse ;  /* 0x00000005ad157c23 */ /* 0x100fe200080108ae */
[--C-:B------:R-:W-:Y:S01]  /*8ce0*/  FFMA.FTZ R206, R180, UR5, -R174.reuse ;  /* 0x00000005b4ce7c23 */ /* 0x100fe200080108ae */
[----:B------:R-:W-:Y:S01]  /*8cf0*/  FFMA.FTZ R202, R172, UR5, -R174 ;  /* 0x00000005acca7c23 */ /* 0x000fe200080108ae */
[----:B------:R-:W-:Y:S01]  /*8d00*/  IMAD.U32 R172, RZ, RZ, UR4 ;  /* 0x00000004ffac7e24 */ /* 0x000fe2000f8e00ff */
[----:B------:R-:W-:Y:S01]  /*8d10*/  MUFU.EX2 R163, R163 ;  /* 0x000000a300a37308 */ /* 0x000fe20000000800 */
[----:B------:R-:W-:Y:S01]  /*8d20*/  @!P1 PRMT R20, RZ, 0x654, R20 ;  /* 0x00000654ff149816 */ /* 0x000fe20000000014 */
[--C-:B------:R-:W-:Y:S01]  /*8d30*/  FFMA.FTZ R171, R181, UR5, -R174.reuse ;  /* 0x00000005b5ab7c23 */ /* 0x100fe200080108ae */
[--C-:B------:R-:W-:Y:S01]  /*8d40*/  FFMA.FTZ R196, R160, UR5, -R174.reuse ;  /* 0x00000005a0c47c23 */ /* 0x100fe200080108ae */
[----:B------:R-:W-:Y:S02]  /*8d50*/  @!P1 VIADD R160, R172, 0x38860 ;  /* 0x00038860aca09836 */ /* 0x000fe40000000000 */
[--C-:B------:R-:W-:Y:S01]  /*8d60*/  FFMA.FTZ R161, R161, UR5, -R174.reuse ;  /* 0x00000005a1a17c23 */ /* 0x100fe200080108ae */
[--C-:B------:R-:W-:Y:S01]  /*8d70*/  FFMA.FTZ R169, R169, UR5, -R174.reuse ;  /* 0x00000005a9a97c23 */ /* 0x100fe200080108ae */
[----:B------:R-:W-:Y:S01]  /*8d80*/  FFMA.FTZ R198, R164, UR5, -R174 ;  /* 0x00000005a4c67c23 */ /* 0x000fe200080108ae */
[----:B------:R-:W1:Y:S01]  /*8d90*/  MUFU.EX2 R0, R0 ;  /* 0x0000000000007308 */ /* 0x000e620000000800 */
[----:B0-----:R-:W-:Y:S01]  /*8da0*/  FFMA.FTZ R177, R2, R5, R209 ;  /* 0x0000000502b17223 */ /* 0x001fe200000100d1 */
[----:B------:R-:W-:Y:S01]  /*8db0*/  @!P1 PRMT R160, RZ, 0x654, R160 ;  /* 0x00000654ffa09816 */ /* 0x000fe200000000a0 */
[--C-:B------:R-:W-:Y:S01]  /*8dc0*/  FFMA.FTZ R165, R165, UR5, -R174.reuse ;  /* 0x00000005a5a57c23 */ /* 0x100fe200080108ae */
[----:B------:R-:W-:Y:S01]  /*8dd0*/  F2FP.BF16.F32.PACK_AB R201, R157, R156 ;  /* 0x0000009c9dc9723e */ /* 0x000fe200000010ff */
[----:B------:R-:W-:Y:S01]  /*8de0*/  FFMA.FTZ R187, R187, UR5, -R174 ;  /* 0x00000005bbbb7c23 */ /* 0x000fe200080108ae */
[----:B------:R-:W-:Y:S01]  /*8df0*/  UIADD3 UR4, UR11, -0x1, URZ ;  /* 0xffffffff0b047890 */ /* 0x000fe2000fffe03f */
[----:B------:R-:W-:Y:S01]  /*8e00*/  F2FP.BF16.F32.PACK_AB R209, R184, R209 ;  /* 0x000000d1b8d1723e */ /* 0x000fe200000010ff */
[----:B------:R-:W0:Y:S04]  /*8e10*/  MUFU.EX2 R208, R208 ;  /* 0x000000d000d07308 */ /* 0x000e280000000800 */
[----:B------:R-:W-:-:S04]  /*8e20*/  IMAD.U32 R233, RZ, RZ, UR4 ;  /* 0x00000004ffe97e24 */ /* 0x000fc8000f8e00ff */
[----:B------:R-:W-:Y:S01]  /*8e30*/  MUFU.EX2 R210, R210 ;  /* 0x000000d200d27308 */ /* 0x000fe20000000800 */
[----:B-1----:R-:W-:Y:S01]  /*8e40*/  FFMA.FTZ R173, R0, R14, R163 ;  /* 0x0000000e00ad7223 */ /* 0x002fe200000100a3 */
[----:B------:R-:W-:-:S06]  /*8e50*/  FADD.FTZ R14, R184, R177 ;  /* 0x000000b1b80e7221 */ /* 0x000fcc0000010000 */
[----:B------:R-:W-:Y:S01]  /*8e60*/  MUFU.EX2 R167, R167 ;  /* 0x000000a700a77308 */ /* 0x000fe20000000800 */
[C---:B0-----:R-:W-:Y:S01]  /*8e70*/  FADD.FTZ R173, R208.reuse, R173 ;  /* 0x000000add0ad7221 */ /* 0x041fe20000010000 */
[----:B------:R-:W-:-:S06]  /*8e80*/  F2FP.BF16.F32.PACK_AB R208, R208, R163 ;  /* 0x000000a3d0d0723e */ /* 0x000fcc00000010ff */
        /* <DEDUP_REMOVED lines=16> */
[----:B------:R-:W0:Y:S08]  /*8f90*/  MUFU.EX2 R155, R155 ;  /* 0x0000009b009b7308 */ /* 0x000e300000000800 */
[----:B------:R-:W-:Y:S01]  /*8fa0*/  MUFU.EX2 R158, R158 ;  /* 0x0000009e009e7308 */ /* 0x000fe20000000800 */
[----:B------:R-:W-:-:S02]  /*8fb0*/  WARPGROUP.DEPBAR.LE gsb0, 0x0 ;  /* 0x00008000000079c5 */ /* 0x000fc40000010000 */
[----:B------:R1:W-:Y:S01]  /*8fc0*/  @!P1 SYNCS.ARRIVE.TRANS64.RED.A1T0 RZ, [R20+URZ], RZ ;  /* 0x000000ff14ff99a7 */ /* 0x0003e2000810043f */
[----:B------:R-:W-:-:S04]  /*8fd0*/  FFMA.FTZ R192, R152, UR5, -R174 ;  /* 0x0000000598c07c23 */ /* 0x000fc800080108ae */
[----:B------:R-:W-:Y:S01]  /*8fe0*/  MUFU.EX2 R194, R187 ;  /* 0x000000bb00c27308 */ /* 0x000fe20000000800 */
[----:B0-----:R-:W-:Y:S01]  /*8ff0*/  F2FP.BF16.F32.PACK_AB R193, R155, R154 ;  /* 0x0000009a9bc1723e */ /* 0x001fe200000010ff */
[----:B-1----:R-:W-:Y:S01]  /*9000*/  FADD.FTZ R20, R210, R173 ;  /* 0x000000add2147221 */ /* 0x002fe20000010000 */
[----:B------:R-:W-:Y:S01]  /*9010*/  FADD.FTZ R173, R211, R14 ;  /* 0x0000000ed3ad7221 */ /* 0x000fe20000010000 */
[----:B------:R0:W-:Y:S01]  /*9020*/  @!P1 SYNCS.ARRIVE.TRANS64.RED.A1T0 RZ, [R160+URZ], RZ ;  /* 0x000000ffa0ff99a7 */ /* 0x0001e2000810043f */
[----:B------:R-:W-:Y:S01]  /*9030*/  FFMA.FTZ R14, R153, UR5, -R174 ;  /* 0x00000005990e7c23 */ /* 0x000fe200080108ae */
[----:B------:R-:W-:Y:S01]  /*9040*/  FADD.FTZ R177, R167, R20 ;  /* 0x00000014a7b17221 */ /* 0x000fe20000010000 */
[C---:B------:R-:W-:Y:S01]  /*9050*/  FADD.FTZ R20, R190.reuse, R173 ;  /* 0x000000adbe147221 */ /* 0x040fe20000010000 */
[----:B------:R-:W1:Y:S01]  /*9060*/  MUFU.EX2 R153, R165 ;  /* 0x000000a500997308 */ /* 0x000e620000000800 */
[----:B------:R-:W-:Y:S01]  /*9070*/  FFMA.FTZ R174, R191, UR5, -R174 ;  /* 0x00000005bfae7c23 */ /* 0x000fe200080108ae */
[----:B------:R-:W-:Y:S01]  /*9080*/  F2FP.BF16.F32.PACK_AB R211, R190, R211 ;  /* 0x000000d3bed3723e */ /* 0x000fe200000010ff */
[----:B------:R-:W-:Y:S01]  /*9090*/  FADD.FTZ R161, R205, R20 ;  /* 0x00000014cda17221 */ /* 0x000fe20000010000 */
[----:B0-----:R-:W-:Y:S01]  /*90a0*/  FADD.FTZ R160, R204, R177 ;  /* 0x000000b1cca07221 */ /* 0x001fe20000010000 */
[----:B------:R-:W-:-:S02]  /*90b0*/  F2FP.BF16.F32.PACK_AB R210, R167, R210 ;  /* 0x000000d2a7d2723e */ /* 0x000fc400000010ff */
[----:B------:R-:W-:Y:S01]  /*90c0*/  FADD.FTZ R20, R186, R161 ;  /* 0x000000a1ba147221 */ /* 0x000fe20000010000 */
[C---:B------:R-:W-:Y:S01]  /*90d0*/  FADD.FTZ R173, R175.reuse, R160 ;  /* 0x000000a0afad7221 */ /* 0x040fe20000010000 */
[----:B------:R-:W0:Y:S01]  /*90e0*/  MUFU.EX2 R192, R192 ;  /* 0x000000c000c07308 */ /* 0x000e220000000800 */
[----:B------:R-:W-:Y:S01]  /*90f0*/  F2FP.BF16.F32.PACK_AB R204, R175, R204 ;  /* 0x000000ccafcc723e */ /* 0x000fe200000010ff */
[----:B------:R-:W-:Y:S01]  /*9100*/  FADD.FTZ R161, R207, R20 ;  /* 0x00000014cfa17221 */ /* 0x000fe20000010000 */
[----:B------:R-:W-:Y:S01]  /*9110*/  FADD.FTZ R152, R206, R173 ;  /* 0x000000adce987221 */ /* 0x000fe20000010000 */
[----:B------:R-:W-:Y:S02]  /*9120*/  F2FP.BF16.F32.PACK_AB R205, R186, R205 ;  /* 0x000000cdbacd723e */ /* 0x000fe400000010ff */
[----:B------:R-:W-:Y:S01]  /*9130*/  FADD.FTZ R161, R178, R161 ;  /* 0x000000a1b2a17221 */ /* 0x000fe20000010000 */
[C---:B------:R-:W-:Y:S01]  /*9140*/  FADD.FTZ R173, R171.reuse, R152 ;  /* 0x00000098abad7221 */ /* 0x040fe20000010000 */
[----:B------:R2:W3:Y:S01]  /*9150*/  MUFU.EX2 R160, R14 ;  /* 0x0000000e00a07308 */ /* 0x0004e20000000800 */
[----:B------:R-:W-:Y:S01]  /*9160*/  F2FP.BF16.F32.PACK_AB R206, R171, R206 ;  /* 0x000000ceabce723e */ /* 0x000fe200000010ff */
[----:B------:R-:W-:Y:S01]  /*9170*/  FADD.FTZ R152, R156, R161 ;  /* 0x000000a19c987221 */ /* 0x000fe20000010000 */
[----:B------:R-:W-:Y:S01]  /*9180*/  FADD.FTZ R20, R200, R173 ;  /* 0x000000adc8147221 */ /* 0x000fe20000010000 */
[----:B------:R-:W-:-:S02]  /*9190*/  F2FP.BF16.F32.PACK_AB R207, R178, R207 ;  /* 0x000000cfb2cf723e */ /* 0x000fc400000010ff */
[----:B------:R-:W-:Y:S01]  /*91a0*/  FADD.FTZ R152, R157, R152 ;  /* 0x000000989d987221 */ /* 0x000fe20000010000 */
[C---:B------:R-:W-:Y:S01]  /*91b0*/  FADD.FTZ R161, R169.reuse, R20 ;  /* 0x00000014a9a17221 */ /* 0x040fe20000010000 */
[----:B------:R-:W-:Y:S01]  /*91c0*/  MUFU.EX2 R174, R174 ;  /* 0x000000ae00ae7308 */ /* 0x000fe20000000800 */
[----:B------:R-:W-:Y:S02]  /*91d0*/  F2FP.BF16.F32.PACK_AB R200, R169, R200 ;  /* 0x000000c8a9c8723e */ /* 0x000fe400000010ff */
[----:B------:R-:W-:Y:S01]  /*91e0*/  FADD.FTZ R20, R202, R161 ;  /* 0x000000a1ca147221 */ /* 0x000fe20000010000 */
[----:B------:R-:W-:Y:S01]  /*91f0*/  FADD.FTZ R161, R203, R152 ;  /* 0x00000098cba17221 */ /* 0x000fe20000010000 */
[C---:B------:R-:W-:Y:S02]  /*9200*/  F2FP.BF16.F32.PACK_AB R202, R21.reuse, R202 ;  /* 0x000000ca15ca723e */ /* 0x040fe400000010ff */
[----:B------:R-:W-:Y:S01]  /*9210*/  FADD.FTZ R163, R21, R20 ;  /* 0x0000001415a37221 */ /* 0x000fe20000010000 */
[C---:B------:R-:W-:Y:S01]  /*9220*/  FADD.FTZ R20, R170.reuse, R161 ;  /* 0x000000a1aa147221 */ /* 0x040fe20000010000 */
[----:B------:R-:W4:Y:S01]  /*9230*/  MUFU.EX2 R159, R159 ;  /* 0x0000009f009f7308 */ /* 0x000f220000000800 */
[----:B------:R-:W-:Y:S01]  /*9240*/  F2FP.BF16.F32.PACK_AB R203, R170, R203 ;  /* 0x000000cbaacb723e */ /* 0x000fe200000010ff */
[----:B------:R-:W-:Y:S01]  /*9250*/  FADD.FTZ R152, R196, R163 ;  /* 0x000000a3c4987221 */ /* 0x000fe20000010000 */
[----:B------:R-:W-:Y:S01]  /*9260*/  FADD.FTZ R157, R197, R20 ;  /* 0x00000014c59d7221 */ /* 0x000fe20000010000 */
[----:B------:R-:W-:-:S02]  /*9270*/  F2FP.BF16.F32.PACK_AB R196, R5, R196 ;  /* 0x000000c405c4723e */ /* 0x000fc400000010ff */
[----:B------:R-:W-:Y:S01]  /*9280*/  FADD.FTZ R161, R5, R152 ;  /* 0x0000009805a17221 */ /* 0x000fe20000010000 */
[C---:B--2---:R-:W-:Y:S01]  /*9290*/  FADD.FTZ R14, R162.reuse, R157 ;  /* 0x0000009da20e7221 */ /* 0x044fe20000010000 */
[----:B------:R-:W-:Y:S02]  /*92a0*/  F2FP.BF16.F32.PACK_AB R197, R162, R197 ;  /* 0x000000c5a2c5723e */ /* 0x000fe400000010ff */
[----:B------:R-:W-:Y:S01]  /*92b0*/  FADD.FTZ R20, R198, R161 ;  /* 0x000000a1c6147221 */ /* 0x000fe20000010000 */
[----:B------:R-:W-:Y:S01]  /*92c0*/  FADD.FTZ R5, R199, R14 ;  /* 0x0000000ec7057221 */ /* 0x000fe20000010000 */
[C---:B-1----:R-:W-:Y:S02]  /*92d0*/  F2FP.BF16.F32.PACK_AB R198, R153.reuse, R198 ;  /* 0x000000c699c6723e */ /* 0x042fe400000010ff */
[----:B------:R-:W-:Y:S01]  /*92e0*/  FADD.FTZ R21, R153, R20 ;  /* 0x0000001499157221 */ /* 0x000fe20000010000 */
[C---:B------:R-:W-:Y:S01]  /*92f0*/  FADD.FTZ R5, R166.reuse, R5 ;  /* 0x00000005a6057221 */ /* 0x040fe20000010000 */
[----:B------:R-:W-:Y:S01]  /*9300*/  F2FP.BF16.F32.PACK_AB R199, R166, R199 ;  /* 0x000000c7a6c7723e */ /* 0x000fe200000010ff */
[----:B------:R-:W-:-:S02]  /*9310*/  IMAD.MOV.U32 R20, RZ, RZ, R3 ;  /* 0x000000ffff147224 */ /* 0x000fc400078e0003 */
[----:B0-----:R-:W-:Y:S01]  /*9320*/  FADD.FTZ R21, R192, R21 ;  /* 0x00000015c0157221 */ /* 0x001fe20000010000 */
[----:B------:R-:W-:Y:S01]  /*9330*/  FADD.FTZ R14, R154, R5 ;  /* 0x000000059a0e7221 */ /* 0x000fe20000010000 */
[C---:B---3--:R-:W-:Y:S02]  /*9340*/  F2FP.BF16.F32.PACK_AB R192, R160.reuse, R192 ;  /* 0x000000c0a0c0723e */ /* 0x048fe400000010ff */
[----:B------:R-:W-:Y:S01]  /*9350*/  FADD.FTZ R21, R160, R21 ;  /* 0x00000015a0157221 */ /* 0x000fe20000010000 */
[----:B------:R-:W-:Y:S01]  /*9360*/  FADD.FTZ R5, R155, R14 ;  /* 0x0000000e9b057221 */ /* 0x000fe20000010000 */
[----:B----4-:R-:W-:Y:S02]  /*9370*/  F2FP.BF16.F32.PACK_AB R195, R159, R158 ;  /* 0x0000009e9fc3723e */ /* 0x010fe400000010ff */
[----:B------:R-:W-:Y:S01]  /*9380*/  FADD.FTZ R21, R194, R21 ;  /* 0x00000015c2157221 */ /* 0x000fe20000010000 */
[----:B------:R-:W-:Y:S01]  /*9390*/  FADD.FTZ R5, R158, R5 ;  /* 0x000000059e057221 */ /* 0x000fe20000010000 */
[----:B------:R-:W-:-:S02]  /*93a0*/  F2FP.BF16.F32.PACK_AB R194, R174, R194 ;  /* 0x000000c2aec2723e */ /* 0x000fc400000010ff */
[----:B------:R-:W-:Y:S01]  /*93b0*/  FADD.FTZ R14, R174, R21 ;  /* 0x00000015ae0e7221 */ /* 0x000fe20000010000 */
[----:B------:R-:W-:Y:S01]  /*93c0*/  FADD.FTZ R5, R159, R5 ;  /* 0x000000059f057221 */ /* 0x000fe20000010000 */
[----:B------:R-:W-:Y:S01]  /*93d0*/  IMAD.MOV.U32 R21, RZ, RZ, R4 ;  /* 0x000000ffff157224 */ /* 0x000fe200078e0004 */
[----:B------:R-:W-:Y:S06]  /*93e0*/  @P3 BRA `(.L_x_2396) ;  /* 0xffffffbc00e43947 */ /* 0x000fec000383ffff */
[----:B------:R-:W-:-:S07]  /*93f0*/  IMAD.U32 R232, RZ, RZ, UR4 ;  /* 0x00000004ffe87e24 */ /* 0x000fce000f8e00ff */
.L_x_2387:
[----:B------:R-:W-:-:S13]  /*9400*/  R2UR UR4, R232 ;  /* 0x00000000e80472ca */ /* 0x000fda00000e0000 */
[----:B------:R-:W-:-:S13]  /*9410*/  ISETP.LE.AND P2, PT, RZ, UR4, PT ;  /* 0x00000004ff007c0c */ /* 0x000fda000bf43270 */
[----:B------:R-:W-:Y:S05]  /*9420*/  @!P2 BRA `(.L_x_2397) ;  /* 0x000000380084a947 */ /* 0x000fea0003800000 */
[----:B------:R-:W-:Y:S01]  /*9430*/  R2UR UR4, R16 ;  /* 0x00000000100472ca */ /* 0x000fe200000e0000 */
[----:B------:R-:W-:Y:S01]  /*9440*/  IMAD.MOV.U32 R19, RZ, RZ, R4 ;  /* 0x000000ffff137224 */ /* 0x000fe200078e0004 */
[----:B------:R-:W-:Y:S01]  /*9450*/  UMOV UR61, UR60 ;  /* 0x0000003c003d7c82 */ /* 0x000fe20008000000 */
[----:B------:R-:W-:-:S10]  /*9460*/  IMAD.MOV.U32 R20, RZ, RZ, R3 ;  /* 0x000000ffff147224 */ /* 0x000fd400078e0003 */
[----:B------:R-:W-:-:S07]  /*9470*/  IMAD.U32 R21, RZ, RZ, UR4 ;  /* 0x00000004ff157e24 */ /* 0x000fce000f8e00ff */
.L_x_2406:
        /* <DEDUP_REMOVED lines=9> */
.L_x_2398:
[----:B------:R-:W-:Y:S02]  /*9510*/  R2UR UR4, R17 ;  /* 0x00000000110472ca */ /* 0x000fe400000e0000 */
[----:B------:R-:W-:-:S11]  /*9520*/  R2UR UR5, R16 ;  /* 0x00000000100572ca */ /* 0x000fd600000e0000 */
[----:B------:R-:W-:Y:S02]  /*9530*/  ULEA UR4, UR60, UR4, 0x3 ;  /* 0x000000043c047291 */ /* 0x000fe4000f8e183f */
[----:B------:R-:W-:-:S05]  /*9540*/  IMAD.U32 R3, RZ, RZ, UR5 ;  /* 0x00000005ff037e24 */ /* 0x000fca000f8e00ff */
[----:B------:R-:W-:-:S04]  /*9550*/  SHF.L.U32 R3, R3, 0x1f, RZ ;  /* 0x0000001f03037819 */ /* 0x000fc800000006ff */
[----:B------:R0:W1:Y:S01]  /*9560*/  SYNCS.PHASECHK.TRANS64.TRYWAIT P2, [UR4+0x38830], R3 ;  /* 0x03883003ff0075a7 */ /* 0x0000620008040144 */
[----:B------:R-:W-:Y:S05]  /*9570*/  @!P0 BRA `(.L_x_2399) ;  /* 0x0000000000048947 */ /* 0x000fea0003800000 */
[----:B------:R-:W-:Y:S01]  /*9580*/  BPT.TRAP 0x1 ;  /* 0x000000040000795c */ /* 0x000fe20000300000 */
.L_x_2399:
[----:B-1----:R-:W-:Y:S05]  /*9590*/  @P2 BRA `(.L_x_2400) ;  /* 0x0000000000082947 */ /* 0x002fea0003800000 */
[----:B------:R-:W1:Y:S02]  /*95a0*/  SYNCS.PHASECHK.TRANS64.TRYWAIT P2, [UR4+0x38830], R3 ;  /* 0x03883003ff0075a7 */ /* 0x000e640008040144 */
[----:B-1----:R-:W-:Y:S05]  /*95b0*/  @!P2 BRA `(.L_x_2401) ;  /* 0x000000d0002ca947 */ /* 0x002fea0003800000 */
.L_x_2400:
        /* <DEDUP_REMOVED lines=643> */
.L_x_2402:
        /* <DEDUP_REMOVED lines=8> */
.L_x_2403:
[----:B---3--:R-:W-:Y:S05]  /*be70*/  @P2 BRA `(.L_x_2404) ;  /* 0x0000000000082947 */ /* 0x008fea0003800000 */
[----:B------:R-:W3:Y:S02]  /*be80*/  SYNCS.PHASECHK.TRANS64.TRYWAIT P2, [UR4+0x38850], R0 ;  /* 0x03885000ff0075a7 */ /* 0x000ee40008040144 */
[----:B---3--:R-:W-:Y:S05]  /*be90*/  @!P2 BRA `(.L_x_2405) ;  /* 0x000000a8000ca947 */ /* 0x008fea0003800000 */
.L_x_2404:
[----:B------:R-:W-:Y:S01]  /*bea0*/  R2UR UR11, R17 ;  /* 0x00000000110b72ca */ /* 0x000fe200000e0000 */
[----:B------:R-:W-:Y:S01]  /*beb0*/  WARPGROUP.ARRIVE ;  /* 0x00000000000079c5 */ /* 0x000fe20000000000 */
[----:B------:R-:W-:Y:S01]  /*bec0*/  UMOV UR7, 0x40000040 ;  /* 0x4000004000077882 */ /* 0x000fe20000000000 */
[----:B0-2---:R-:W-:Y:S01]  /*bed0*/  FMNMX.FTZ R0, R184, R20, !PT ;  /* 0x00000014b8007209 */ /* 0x005fe20007810000 */
[----:B------:R-:W-:-:S03]  /*bee0*/  ULDC UR14, c[0x0][0x988] ;  /* 0x00026200000e7ab9 */ /* 0x000fc60000000800 */
        /* <DEDUP_REMOVED lines=12> */
[----:B------:R-:W-:Y:S01]  /*bfb0*/  UMOV UR5, UR14 ;  /* 0x0000000e00057c82 */ /* 0x000fe20008000000 */
[----:B------:R-:W-:-:S02]  /*bfc0*/  UMOV UR61, UR60 ;  /* 0x0000003c003d7c82 */ /* 0x000fc40008000000 */
        /* <DEDUP_REMOVED lines=18> */
[----:B------:R-:W-:Y:S01]  /*c0f0*/  FMNMX.FTZ R21, R187, R0, !PT ;  /* 0x00000000bb157209 */ /* 0x000fe20007810000 */
        /* <DEDUP_REMOVED lines=18> */
[----:B------:R-:W-:Y:S01]  /*c220*/  UMOV UR7, 0x40000040 ;  /* 0x4000004000077882 */ /* 0x000fe20000000000 */
[----:B0-----:R-:W-:-:S05]  /*c230*/  FMNMX.FTZ R3, R200, R3, !PT ;  /* 0x00000003c8037209 */ /* 0x001fca0007810000 */
[C---:B------:R-:W-:Y:S01]  /*c240*/  FADD.FTZ R4, -R3.reuse, R20 ;  /* 0x0000001403047221 */ /* 0x040fe20000010100 */
[----:B------:R-:W-:-:S03]  /*c250*/  FMUL.FTZ R2, R3, UR5 ;  /* 0x0000000503027c20 */ /* 0x000fc60008410000 */
[----:B------:R-:W-:Y:S01]  /*c260*/  FMUL.FTZ R0, R4, UR5 ;  /* 0x0000000504007c20 */ /* 0x000fe20008410000 */
        /* <DEDUP_REMOVED lines=18> */
[----:B------:R-:W-:Y:S01]  /*c390*/  FFMA.FTZ R157, R157, UR5, -R2 ;  /* 0x000000059d9d7c23 */ /* 0x000fe20008010802 */
[----:B------:R-:W-:Y:S01]  /*c3a0*/  MUFU.EX2 R0, R0 ;  /* 0x0000000000007308 */ /* 0x000fe20000000800 */
[----:B------:R-:W-:-:S04]  /*c3b0*/  IMAD.U32 R165, RZ, RZ, UR4 ;  /* 0x00000004ffa57e24 */ /* 0x000fc8000f8e00ff */
[----:B------:R-:W-:-:S03]  /*c3c0*/  @!P1 VIADD R165, R165, 0x38860 ;  /* 0x00038860a5a59836 */ /* 0x000fc60000000000 */
[----:B------:R-:W-:Y:S02]  /*c3d0*/  MUFU.EX2 R21, R184 ;  /* 0x000000b800157308 */ /* 0x000fe40000000800 */
[----:B------:R-:W-:-:S06]  /*c3e0*/  @!P1 PRMT R165, RZ, 0x654, R165 ;  /* 0x00000654ffa59816 */ /* 0x000fcc00000000a5 */
        /* <DEDUP_REMOVED lines=16> */
[----:B------:R-:W-:Y:S02]  /*c4f0*/  FFMA.FTZ R198, R164, UR5, -R2 ;  /* 0x00000005a4c67c23 */ /* 0x000fe40008010802 */
[----:B------:R-:W-:Y:S01]  /*c500*/  FMNMX.FTZ R4, R182, R197, !PT ;  /* 0x000000c5b6047209 */ /* 0x000fe20007810000 */
[----:B------:R-:W-:Y:S01]  /*c510*/  HGMMA.64x256x16.F32.BF16 R24, R192, gdesc[UR4].tnspB, R24, gsb0 ;  /* 0x43e00004c0187df0 */ /* 0x000fe20008001818 */
[----:B------:R-:W-:Y:S01]  /*c520*/  R2UR UR6, R232 ;  /* 0x00000000e80672ca */ /* 0x000fe200000e0000 */
[----:B------:R-:W-:Y:S01]  /*c530*/  MUFU.EX2 R196, R196 ;  /* 0x000000c400c47308 */ /* 0x000fe20000000800 */
[----:B------:R-:W-:-:S04]  /*c540*/  FMNMX.FTZ R185, R183, R4, !PT ;  /* 0x00000004b7b97209 */ /* 0x000fc80007810000 */
[----:B------:R-:W-:-:S03]  /*c550*/  FMNMX.FTZ R4, R170, R185, !PT ;  /* 0x000000b9aa047209 */ /* 0x000fc60007810000 */
[----:B------:R-:W-:Y:S01]  /*c560*/  MUFU.EX2 R198, R198 ;  /* 0x000000c600c67308 */ /* 0x000fe20000000800 */
[----:B------:R-:W-:-:S03]  /*c570*/  FMNMX.FTZ R185, R171, R4, !PT ;  /* 0x00000004abb97209 */ /* 0x000fc60007810000 */
[----:B------:R-:W-:Y:S01]  /*c580*/  UIADD3 UR4, UR6, -0x1, URZ ;  /* 0xffffffff06047890 */ /* 0x000fe2000fffe03f */
[----:B------:R-:W-:Y:S02]  /*c590*/  FMNMX.FTZ R4, R174, R185, !PT ;  /* 0x000000b9ae047209 */ /* 0x000fe40007810000 */
[----:B------:R-:W-:Y:S02]  /*c5a0*/  ISETP.LT.AND P2, PT, RZ, UR6, PT ;  /* 0x00000006ff007c0c */ /* 0x000fe4000bf41270 */
[----:B------:R-:W-:Y:S01]  /*c5b0*/  FMNMX.FTZ R185, R175, R4, !PT ;  /* 0x00000004afb97209 */ /* 0x000fe20007810000 */
[----:B------:R-:W-:Y:S01]  /*c5c0*/  IMAD.U32 R232, RZ, RZ, UR4 ;  /* 0x00000004ffe87e24 */ /* 0x000fe2000f8e00ff */
[----:B------:R-:W-:Y:S02]  /*c5d0*/  R2UR UR6, R16 ;  /* 0x00000000100672ca */ /* 0x000fe400000e0000 */
[----:B------:R-:W-:-:S04]  /*c5e0*/  FMNMX.FTZ R4, R162, R185, !PT ;  /* 0x000000b9a2047209 */ /* 0x000fc80007810000 */
[----:B------:R-:W-:-:S04]  /*c5f0*/  FMNMX.FTZ R185, R163, R4, !PT ;  /* 0x00000004a3b97209 */ /* 0x000fc80007810000 */
[----:B------:R-:W-:-:S04]  /*c600*/  FMNMX.FTZ R4, R166, R185, !PT ;  /* 0x000000b9a6047209 */ /* 0x000fc80007810000 */
[----:B------:R-:W-:-:S04]  /*c610*/  FMNMX.FTZ R185, R167, R4, !PT ;  /* 0x00000004a7b97209 */ /* 0x000fc80007810000 */
[----:B------:R-:W-:-:S04]  /*c620*/  FMNMX.FTZ R4, R154, R185, !PT ;  /* 0x000000b99a047209 */ /* 0x000fc80007810000 */
[----:B------:R-:W-:-:S04]  /*c630*/  FMNMX.FTZ R185, R155, R4, !PT ;  /* 0x000000049bb97209 */ /* 0x000fc80007810000 */
[----:B------:R-:W-:Y:S02]  /*c640*/  FMNMX.FTZ R4, R158, R185, !PT ;  /* 0x000000b99e047209 */ /* 0x000fe40007810000 */
[----:B------:R0:W-:Y:S02]  /*c650*/  MUFU.EX2 R185, R20 ;  /* 0x0000001400b97308 */ /* 0x0001e40000000800 */
[----:B------:R-:W-:-:S05]  /*c660*/  FMNMX.FTZ R4, R159, R4, !PT ;  /* 0x000000049f047209 */ /* 0x000fca0007810000 */
[----:B------:R-:W1:Y:S01]  /*c670*/  SHFL.BFLY PT, R181, R4, 0x2, 0x1f ;  /* 0x0c401f0004b57f89 */ /* 0x000e6200000e0000 */
[--C-:B0-----:R-:W-:Y:S01]  /*c680*/  FFMA.FTZ R20, R152, UR5, -R2.reuse ;  /* 0x0000000598147c23 */ /* 0x101fe20008010802 */
[----:B------:R-:W-:-:S05]  /*c690*/  FFMA.FTZ R152, R156, UR5, -R2 ;  /* 0x000000059c987c23 */ /* 0x000fca0008010802 */
[----:B------:R-:W-:Y:S08]  /*c6a0*/  MUFU.EX2 R20, R20 ;  /* 0x0000001400147308 */ /* 0x000ff00000000800 */
[----:B------:R-:W-:Y:S01]  /*c6b0*/  MUFU.EX2 R152, R152 ;  /* 0x0000009800987308 */ /* 0x000fe20000000800 */
[----:B-1----:R-:W-:-:S07]  /*c6c0*/  FMNMX.FTZ R160, R4, R181, !PT ;  /* 0x000000b504a07209 */ /* 0x002fce0007810000 */
[----:B------:R-:W-:Y:S01]  /*c6d0*/  MUFU.EX2 R181, R168 ;  /* 0x000000a800b57308 */ /* 0x000fe20000000800 */
        /* <DEDUP_REMOVED lines=16> */
[--C-:B------:R-:W-:Y:S01]  /*c7e0*/  FFMA.FTZ R172, R183, UR5, -R156.reuse ;  /* 0x00000005b7ac7c23 */ /* 0x100fe2000801089c */
[----:B------:R-:W-:Y:S01]  /*c7f0*/  @!P1 LEA R157, R157, UR11, 0x3 ;  /* 0x0000000b9d9d9c11 */ /* 0x000fe2000f8e18ff */
[--C-:B------:R-:W-:Y:S01]  /*c800*/  FFMA.FTZ R201, R170, UR5, -R156.reuse ;  /* 0x00000005aac97c23 */ /* 0x100fe2000801089c */
[----:B------:R-:W0:Y:S01]  /*c810*/  MUFU.EX2 R209, R209 ;  /* 0x000000d100d17308 */ /* 0x000e220000000800 */
[--C-:B------:R-:W-:Y:S01]  /*c820*/  FFMA.FTZ R170, R171, UR5, -R156.reuse ;  /* 0x00000005abaa7c23 */ /* 0x100fe2000801089c */
[--C-:B------:R-:W-:Y:S01]  /*c830*/  FFMA.FTZ R199, R166, UR5, -R156.reuse ;  /* 0x00000005a6c77c23 */ /* 0x100fe2000801089c */
[----:B------:R-:W-:Y:S02]  /*c840*/  @!P1 VIADD R157, R157, 0x38840 ;  /* 0x000388409d9d9836 */ /* 0x000fe40000000000 */
[--C-:B------:R-:W-:Y:S01]  /*c850*/  FFMA.FTZ R203, R174, UR5, -R156.reuse ;  /* 0x00000005aecb7c23 */ /* 0x100fe2000801089c */
[--C-:B------:R-:W-:Y:S01]  /*c860*/  FFMA.FTZ R174, R175, UR5, -R156.reuse ;  /* 0x00000005afae7c23 */ /* 0x100fe2000801089c */
[--C-:B------:R-:W-:Y:S01]  /*c870*/  FFMA.FTZ R167, R167, UR5, -R156.reuse ;  /* 0x00000005a7a77c23 */ /* 0x100fe2000801089c */
[--C-:B------:R-:W-:Y:S01]  /*c880*/  FFMA.FTZ R155, R155, UR5, -R156.reuse ;  /* 0x000000059b9b7c23 */ /* 0x100fe2000801089c */
[----:B------:R-:W1:Y:S01]  /*c890*/  MUFU.EX2 R160, R160 ;  /* 0x000000a000a07308 */ /* 0x000e620000000800 */
[----:B------:R-:W-:Y:S01]  /*c8a0*/  @!P1 PRMT R157, RZ, 0x654, R157 ;  /* 0x00000654ff9d9816 */ /* 0x000fe2000000009d */
[----:B------:R-:W-:-:S06]  /*c8b0*/  FFMA.FTZ R158, R158, UR5, -R156 ;  /* 0x000000059e9e7c23 */ /* 0x000fcc000801089c */
[----:B------:R-:W2:Y:S01]  /*c8c0*/  MUFU.EX2 R211, R211 ;  /* 0x000000d300d37308 */ /* 0x000ea20000000800 */
[----:B0-----:R-:W-:-:S07]  /*c8d0*/  FFMA.FTZ R5, R2, R5, R209 ;  /* 0x0000000502057223 */ /* 0x001fce00000100d1 */
        /* <DEDUP_REMOVED lines=11> */
[----:B--2---:R-:W-:-:S07]  /*c990*/  F2FP.BF16.F32.PACK_AB R205, R168, R205 ;  /* 0x000000cda8cd723e */ /* 0x004fce00000010ff */
[----:B------:R-:W2:Y:S08]  /*c9a0*/  MUFU.EX2 R201, R201 ;  /* 0x000000c900c97308 */ /* 0x000eb00000000800 */
[----:B------:R-:W3:Y:S08]  /*c9b0*/  MUFU.EX2 R170, R170 ;  /* 0x000000aa00aa7308 */ /* 0x000ef00000000800 */
[----:B------:R-:W4:Y:S08]  /*c9c0*/  MUFU.EX2 R203, R203 ;  /* 0x000000cb00cb7308 */ /* 0x000f300000000800 */
[----:B------:R-:W5:Y:S08]  /*c9d0*/  MUFU.EX2 R174, R174 ;  /* 0x000000ae00ae7308 */ /* 0x000f700000000800 */
[----:B------:R-:W5:Y:S08]  /*c9e0*/  MUFU.EX2 R197, R197 ;  /* 0x000000c500c57308 */ /* 0x000f700000000800 */
[----:B------:R-:W-:Y:S08]  /*c9f0*/  MUFU.EX2 R199, R199 ;  /* 0x000000c700c77308 */ /* 0x000ff00000000800 */
[----:B------:R-:W-:Y:S01]  /*ca00*/  MUFU.EX2 R155, R155 ;  /* 0x0000009b009b7308 */ /* 0x000fe20000000800 */
[----:B------:R-:W-:-:S02]  /*ca10*/  WARPGROUP.DEPBAR.LE gsb0, 0x0 ;  /* 0x00008000000079c5 */ /* 0x000fc40000010000 */
[----:B------:R1:W-:Y:S01]  /*ca20*/  @!P1 SYNCS.ARRIVE.TRANS64.RED.A1T0 RZ, [R157+URZ], RZ ;  /* 0x000000ff9dff99a7 */ /* 0x0003e2000810043f */
[----:B------:R-:W-:Y:S01]  /*ca30*/  FFMA.FTZ R193, R154, UR5, -R156 ;  /* 0x000000059ac17c23 */ /* 0x000fe2000801089c */
[----:B------:R-:W-:-:S03]  /*ca40*/  FADD.FTZ R154, R168, R5 ;  /* 0x00000005a89a7221 */ /* 0x000fc60000010000 */
[----:B------:R-:W-:Y:S01]  /*ca50*/  MUFU.EX2 R195, R158 ;  /* 0x0000009e00c37308 */ /* 0x000fe20000000800 */
[----:B------:R-:W-:Y:S01]  /*ca60*/  F2FP.BF16.F32.PACK_AB R192, R153, R20 ;  /* 0x0000001499c0723e */ /* 0x000fe200000010ff */
[----:B0-----:R-:W-:Y:S01]  /*ca70*/  FADD.FTZ R5, R207, R154 ;  /* 0x0000009acf057221 */ /* 0x001fe20000010000 */
[----:B------:R-:W-:Y:S01]  /*ca80*/  F2FP.BF16.F32.PACK_AB R194, R19, R152 ;  /* 0x0000009813c2723e */ /* 0x000fe200000010ff */
[----:B-1----:R-:W-:Y:S01]  /*ca90*/  FFMA.FTZ R157, R0, R14, R21 ;  /* 0x0000000e009d7223 */ /* 0x002fe20000010015 */
[--C-:B------:R-:W-:Y:S01]  /*caa0*/  FFMA.FTZ R14, R163, UR5, -R156.reuse ;  /* 0x00000005a30e7c23 */ /* 0x100fe2000801089c */
[----:B------:R-:W-:Y:S02]  /*cab0*/  FFMA.FTZ R156, R159, UR5, -R156 ;  /* 0x000000059f9c7c23 */ /* 0x000fe4000801089c */
[----:B------:R-:W-:Y:S01]  /*cac0*/  MUFU.EX2 R154, R167 ;  /* 0x000000a7009a7308 */ /* 0x000fe20000000800 */
[C---:B------:R-:W-:Y:S01]  /*cad0*/  FADD.FTZ R157, R208.reuse, R157 ;  /* 0x0000009dd09d7221 */ /* 0x040fe20000010000 */
[----:B------:R-:W-:Y:S01]  /*cae0*/  F2FP.BF16.F32.PACK_AB R208, R208, R21 ;  /* 0x00000015d0d0723e */ /* 0x000fe200000010ff */
[----:B------:R0:W-:Y:S01]  /*caf0*/  @!P1 SYNCS.ARRIVE.TRANS64.RED.A1T0 RZ, [R165+URZ], RZ ;  /* 0x000000ffa5ff99a7 */ /* 0x0001e2000810043f */
[----:B------:R-:W-:Y:S01]  /*cb00*/  F2FP.BF16.F32.PACK_AB R207, R172, R207 ;  /* 0x000000cfaccf723e */ /* 0x000fe200000010ff */
[----:B------:R-:W-:Y:S01]  /*cb10*/  FADD.FTZ R176, R210, R157 ;  /* 0x0000009dd2b07221 */ /* 0x000fe20000010000 */
[----:B------:R-:W-:-:S02]  /*cb20*/  F2FP.BF16.F32.PACK_AB R210, R189, R210 ;  /* 0x000000d2bdd2723e */ /* 0x000fc400000010ff */
[----:B------:R-:W1:Y:S01]  /*cb30*/  MUFU.EX2 R14, R14 ;  /* 0x0000000e000e7308 */ /* 0x000e620000000800 */
[----:B------:R-:W-:-:S04]  /*cb40*/  FADD.FTZ R157, R189, R176 ;  /* 0x000000b0bd9d7221 */ /* 0x000fc80000010000 */
[----:B------:R-:W-:Y:S01]  /*cb50*/  FADD.FTZ R166, R204, R157 ;  /* 0x0000009dcca67221 */ /* 0x000fe20000010000 */
[C---:B------:R-:W-:Y:S02]  /*cb60*/  F2FP.BF16.F32.PACK_AB R204, R177.reuse, R204 ;  /* 0x000000ccb1cc723e */ /* 0x040fe400000010ff */
[----:B------:R-:W0:Y:S01]  /*cb70*/  MUFU.EX2 R193, R193 ;  /* 0x000000c100c17308 */ /* 0x000e220000000800 */
[----:B------:R-:W-:-:S04]  /*cb80*/  FADD.FTZ R157, R177, R166 ;  /* 0x000000a6b19d7221 */ /* 0x000fc80000010000 */
[----:B------:R-:W-:Y:S01]  /*cb90*/  FADD.FTZ R162, R206, R157 ;  /* 0x0000009dcea27221 */ /* 0x000fe20000010000 */
[C---:B------:R-:W-:Y:S02]  /*cba0*/  F2FP.BF16.F32.PACK_AB R206, R185.reuse, R206 ;  /* 0x000000ceb9ce723e */ /* 0x040fe400000010ff */
[----:B------:R-:W0:Y:S01]  /*cbb0*/  MUFU.EX2 R156, R156 ;  /* 0x0000009c009c7308 */ /* 0x000e220000000800 */
[----:B------:R-:W-:Y:S01]  /*cbc0*/  FADD.FTZ R21, R185, R162 ;  /* 0x000000a2b9157221 */ /* 0x000fe20000010000 */
[----:B------:R-:W-:-:S03]  /*cbd0*/  FADD.FTZ R162, R172, R5 ;  /* 0x00000005aca27221 */ /* 0x000fc60000010000 */
[----:B------:R-:W-:Y:S01]  /*cbe0*/  FADD.FTZ R166, R200, R21 ;  /* 0x00000015c8a67221 */ /* 0x000fe20000010000 */
[----:B--2---:R-:W-:Y:S01]  /*cbf0*/  FADD.FTZ R5, R201, R162 ;  /* 0x000000a2c9057221 */ /* 0x004fe20000010000 */
[C---:B------:R-:W-:Y:S02]  /*cc00*/  F2FP.BF16.F32.PACK_AB R200, R169.reuse, R200 ;  /* 0x000000c8a9c8723e */ /* 0x040fe400000010ff */
[----:B------:R-:W-:Y:S01]  /*cc10*/  FADD.FTZ R21, R169, R166 ;  /* 0x000000a6a9157221 */ /* 0x000fe20000010000 */
[C---:B---3--:R-:W-:Y:S01]  /*cc20*/  FADD.FTZ R160, R170.reuse, R5 ;  /* 0x00000005aaa07221 */ /* 0x048fe20000010000 */
[----:B------:R-:W-:Y:S02]  /*cc30*/  F2FP.BF16.F32.PACK_AB R201, R170, R201 ;  /* 0x000000c9aac9723e */ /* 0x000fe400000010ff */
[----:B------:R-:W-:Y:S01]  /*cc40*/  FADD.FTZ R162, R202, R21 ;  /* 0x00000015caa27221 */ /* 0x000fe20000010000 */
[----:B----4-:R-:W-:Y:S01]  /*cc50*/  FADD.FTZ R5, R203, R160 ;  /* 0x000000a0cb057221 */ /* 0x010fe20000010000 */
[----:B------:R-:W-:-:S02]  /*cc60*/  F2FP.BF16.F32.PACK_AB R202, R173, R202 ;  /* 0x000000caadca723e */ /* 0x000fc400000010ff */
[----:B------:R-:W-:Y:S01]  /*cc70*/  FADD.FTZ R21, R173, R162 ;  /* 0x000000a2ad157221 */ /* 0x000fe20000010000 */
[C---:B-----5:R-:W-:Y:S01]  /*cc80*/  FADD.FTZ R160, R174.reuse, R5 ;  /* 0x00000005aea07221 */ /* 0x060fe20000010000 */
[----:B------:R-:W-:Y:S02]  /*cc90*/  F2FP.BF16.F32.PACK_AB R203, R174, R203 ;  /* 0x000000cbaecb723e */ /* 0x000fe400000010ff */
[----:B------:R-:W-:Y:S01]  /*cca0*/  FADD.FTZ R162, R196, R21 ;  /* 0x00000015c4a27221 */ /* 0x000fe20000010000 */
[----:B------:R-:W-:Y:S01]  /*ccb0*/  FADD.FTZ R5, R197, R160 ;  /* 0x000000a0c5057221 */ /* 0x000fe20000010000 */
[C---:B-1----:R-:W-:Y:S02]  /*ccc0*/  F2FP.BF16.F32.PACK_AB R197, R14.reuse, R197 ;  /* 0x000000c50ec5723e */ /* 0x042fe400000010ff */
[C---:B------:R-:W-:Y:S01]  /*ccd0*/  FADD.FTZ R21, R181.reuse, R162 ;  /* 0x000000a2b5157221 */ /* 0x040fe20000010000 */
[----:B------:R-:W-:Y:S01]  /*cce0*/  FADD.FTZ R160, R14, R5 ;  /* 0x000000050ea07221 */ /* 0x000fe20000010000 */
[----:B------:R-:W-:-:S02]  /*ccf0*/  F2FP.BF16.F32.PACK_AB R196, R181, R196 ;  /* 0x000000c4b5c4723e */ /* 0x000fc400000010ff */
[----:B------:R-:W-:Y:S01]  /*cd00*/  FADD.FTZ R162, R198, R21 ;  /* 0x00000015c6a27221 */ /* 0x000fe20000010000 */
[----:B------:R-:W-:Y:S01]  /*cd10*/  FADD.FTZ R5, R199, R160 ;  /* 0x000000a0c7057221 */ /* 0x000fe20000010000 */
[C---:B------:R-:W-:Y:S02]  /*cd20*/  F2FP.BF16.F32.PACK_AB R198, R161.reuse, R198 ;  /* 0x000000c6a1c6723e */ /* 0x040fe400000010ff */
[----:B------:R-:W-:Y:S01]  /*cd30*/  FADD.FTZ R21, R161, R162 ;  /* 0x000000a2a1157221 */ /* 0x000fe20000010000 */
[C---:B------:R-:W-:Y:S01]  /*cd40*/  FADD.FTZ R160, R154.reuse, R5 ;  /* 0x000000059aa07221 */ /* 0x040fe20000010000 */
[----:B------:R-:W-:Y:S02]  /*cd50*/  F2FP.BF16.F32.PACK_AB R199, R154, R199 ;  /* 0x000000c79ac7723e */ /* 0x000fe400000010ff */
[----:B------:R-:W-:Y:S01]  /*cd60*/  FADD.FTZ R14, R20, R21 ;  /* 0x00000015140e7221 */ /* 0x000fe20000010000 */
[----:B0-----:R-:W-:Y:S01]  /*cd70*/  FADD.FTZ R160, R193, R160 ;  /* 0x000000a0c1a07221 */ /* 0x001fe20000010000 */
[----:B------:R-:W-:Y:S01]  /*cd80*/  IMAD.U32 R21, RZ, RZ, UR6 ;  /* 0x00000006ff157e24 */ /* 0x000fe2000f8e00ff */
[----:B------:R-:W-:Y:S01]  /*cd90*/  F2FP.BF16.F32.PACK_AB R193, R155, R193 ;  /* 0x000000c19bc1723e */ /* 0x000fe200000010ff */
[----:B------:R-:W-:Y:S01]  /*cda0*/  FADD.FTZ R5, R153, R14 ;  /* 0x0000000e99057221 */ /* 0x000fe20000010000 */
[----:B------:R-:W-:Y:S01]  /*cdb0*/  FADD.FTZ R160, R155, R160 ;  /* 0x000000a09ba07221 */ /* 0x000fe20000010000 */
[----:B------:R-:W-:-:S02]  /*cdc0*/  IMAD.MOV.U32 R20, RZ, RZ, R3 ;  /* 0x000000ffff147224 */ /* 0x000fc400078e0003 */
[----:B------:R-:W-:Y:S01]  /*cdd0*/  FADD.FTZ R14, R152, R5 ;  /* 0x00000005980e7221 */ /* 0x000fe20000010000 */
[----:B------:R-:W-:Y:S01]  /*cde0*/  FADD.FTZ R160, R195, R160 ;  /* 0x000000a0c3a07221 */ /* 0x000fe20000010000 */
[C---:B------:R-:W-:Y:S02]  /*cdf0*/  F2FP.BF16.F32.PACK_AB R195, R156.reuse, R195 ;  /* 0x000000c39cc3723e */ /* 0x040fe400000010ff */
[----:B------:R-:W-:Y:S01]  /*ce00*/  FADD.FTZ R14, R19, R14 ;  /* 0x0000000e130e7221 */ /* 0x000fe20000010000 */
[----:B------:R-:W-:Y:S01]  /*ce10*/  FADD.FTZ R5, R156, R160 ;  /* 0x000000a09c057221 */ /* 0x000fe20000010000 */
[----:B------:R-:W-:Y:S01]  /*ce20*/  IMAD.MOV.U32 R19, RZ, RZ, R4 ;  /* 0x000000ffff137224 */ /* 0x000fe200078e0004 */
[----:B------:R-:W-:Y:S06]  /*ce30*/  @P2 BRA `(.L_x_2406) ;  /* 0xffffffc400902947 */ /* 0x000fec000383ffff */
.L_x_2397:
        /* <DEDUP_REMOVED lines=131> */
.L_x_2407:
        /* <DEDUP_REMOVED lines=8> */
.L_x_2408:
[----:B-1----:R-:W-:Y:S05]  /*d6f0*/  @P2 BRA `(.L_x_2409) ;  /* 0x0000000000082947 */ /* 0x002fea0003800000 */
[----:B------:R-:W1:Y:S02]  /*d700*/  SYNCS.PHASECHK.TRANS64.TRYWAIT P0, [UR7+0x38850], R0 ;  /* 0x03885000ff0075a7 */ /* 0x000e640008000147 */
[----:B-1----:R-:W-:Y:S05]  /*d710*/  @!P0 BRA `(.L_x_2410) ;  /* 0x0000009000048947 */ /* 0x002fea0003800000 */
.L_x_2409:
[----:B------:R-:W-:Y:S01]  /*d720*/  R2UR UR4, R17 ;  /* 0x00000000110472ca */ /* 0x000fe200000e0000 */
[----:B------:R-:W-:Y:S01]  /*d730*/  WARPGROUP.ARRIVE ;  /* 0x00000000000079c5 */ /* 0x000fe20000000000 */
[----:B------:R-:W-:Y:S01]  /*d740*/  UMOV UR11, 0x40000040 ;  /* 0x40000040000b7882 */ /* 0x000fe20000000000 */
[----:B01----:R-:W0:Y:S01]  /*d750*/  SHFL.BFLY PT, R0, R5, 0x2, 0x1f ;  /* 0x0c401f0005007f89 */ /* 0x003e2200000e0000 */
[----:B------:R-:W-:Y:S01]  /*d760*/  IMAD.U32 R13, RZ, RZ, UR7 ;  /* 0x00000007ff0d7e24 */ /* 0x000fe2000f8e00ff */
[----:B------:R-:W-:Y:S01]  /*d770*/  R2UR UR9, R220 ;  /* 0x00000000dc0972ca */ /* 0x000fe200000e0000 */
[----:B------:R-:W-:Y:S01]  /*d780*/  IMAD.MOV.U32 R6, RZ, RZ, RZ ;  /* 0x000000ffff067224 */ /* 0x000fe200078e00ff */
[----:B------:R-:W1:Y:S01]  /*d790*/  SHFL.BFLY PT, R7, R14, 0x2, 0x1f ;  /* 0x0c401f000e077f89 */ /* 0x000e6200000e0000 */
[----:B------:R-:W-:Y:S01]  /*d7a0*/  R2UR UR8, R16 ;  /* 0x00000000100872ca */ /* 0x000fe200000e0000 */
[----:B------:R-:W-:-:S04]  /*d7b0*/  IMAD.U32 R8, RZ, RZ, UR5 ;  /* 0x00000005ff087e24 */ /* 0x000fc8000f8e00ff */
[----:B------:R-:W-:-:S04]  /*d7c0*/  UIADD3 UR4, UR4, 0x400, URZ ;  /* 0x0000040004047890 */ /* 0x000fc8000fffe03f */
[----:B------:R-:W-:Y:S02]  /*d7d0*/  USHF.R.U32.HI UR4, URZ, 0x4, UR4 ;  /* 0x000000043f047899 */ /* 0x000fe40008011604 */
[----:B------:R-:W-:Y:S02]  /*d7e0*/  UIADD3 UR9, UR9, 0x1, URZ ;  /* 0x0000000109097890 */ /* 0x000fe4000fffe03f */
[----:B------:R-:W-:-:S04]  /*d7f0*/  ULOP3.LUT UR4, UR4, 0x3fff, URZ, 0xc0, !UPT ;  /* 0x00003fff04047892 */ /* 0x000fc8000f8ec03f */
[----:B------:R-:W-:Y:S01]  /*d800*/  ULOP3.LUT UR4, UR4, 0x2800000, URZ, 0xfc, !UPT ;  /* 0x0280000004047892 */ /* 0x000fe2000f8efc3f */
[----:B------:R-:W-:Y:S02]  /*d810*/  IMAD.U32 R220, RZ, RZ, UR9 ;  /* 0x00000009ffdc7e24 */ /* 0x000fe4000f8e00ff */
[----:B0-----:R-:W-:Y:S01]  /*d820*/  FADD.FTZ R2, R0, R5 ;  /* 0x0000000500027221 */ /* 0x001fe20000010000 */
[----:B------:R-:W-:Y:S01]  /*d830*/  IMAD.MOV.U32 R5, RZ, RZ, RZ ;  /* 0x000000ffff057224 */ /* 0x000fe200078e00ff */
[----:B------:R-:W-:Y:S01]  /*d840*/  UIMAD UR4, UR60, 0xa00, UR4 ;  /* 0x00000a003c0478a4 */ /* 0x000fe2000f8e0204 */
[----:B-1----:R-:W-:Y:S02]  /*d850*/  FADD.FTZ R7, R7, R14 ;  /* 0x0000000e07077221 */ /* 0x002fe40000010000 */
[----:B------:R-:W0:Y:S01]  /*d860*/  SHFL.BFLY PT, R9, R2, 0x1, 0x1f ;  /* 0x0c201f0002097f89 */ /* 0x000e2200000e0000 */
[----:B------:R-:W-:Y:S01]  /*d870*/  UIADD3 UR6, UR4, 0x80, URZ ;  /* 0x0000008004067890 */ /* 0x000fe2000fffe03f */
[----:B------:R-:W-:Y:S01]  /*d880*/  IMAD.U32 R14, RZ, RZ, UR5 ;  /* 0x00000005ff0e7e24 */ /* 0x000fe2000f8e00ff */
[----:B------:R-:W-:Y:S01]  /*d890*/  UIADD3 UR60, UR60, 0x1, URZ ;  /* 0x000000013c3c7890 */ /* 0x000fe2000fffe03f */
[----:B------:R-:W1:Y:S01]  /*d8a0*/  SHFL.BFLY PT, R0, R7, 0x1, 0x1f ;  /* 0x0c201f0007007f89 */ /* 0x000e6200000e0000 */
[----:B------:R-:W-:-:S02]  /*d8b0*/  UMOV UR10, UR4 ;  /* 0x00000004000a7c82 */ /* 0x000fc40008000000 */
[----:B------:R-:W-:Y:S01]  /*d8c0*/  HGMMA.64x256x16.F32.BF16 R24, R208, gdesc[UR8].tnspB, R24, gsb0 ;  /* 0x43e00008d0187df0 */ /* 0x000fe20008001818 */
[----:B------:R-:W-:Y:S01]  /*d8d0*/  UMOV UR10, UR6 ;  /* 0x00000006000a7c82 */ /* 0x000fe20008000000 */
[----:B------:R-:W-:Y:S01]  /*d8e0*/  UMOV UR11, 0x40000040 ;  /* 0x40000040000b7882 */ /* 0x000fe20000000000 */
[----:B------:R-:W-:Y:S02]  /*d8f0*/  UIADD3 UR6, UR4, 0x100, URZ ;  /* 0x0000010004067890 */ /* 0x000fe4000fffe03f */
[----:B------:R-:W-:-:S04]  /*d900*/  UISETP.NE.AND UP0, UPT, UR60, 0x2, UPT ;  /* 0x000000023c00788c */ /* 0x000fc8000bf05270 */
[----:B------:R-:W-:Y:S01]  /*d910*/  USEL UR60, UR60, URZ, UP0 ;  /* 0x0000003f3c3c7287 */ /* 0x000fe20008000000 */
[----:B0-----:R-:W-:Y:S01]  /*d920*/  FADD.FTZ R12, R2, R9 ;  /* 0x00000009020c7221 */ /* 0x001fe20000010000 */
[----:B------:R-:W-:Y:S02]  /*d930*/  IMAD.MOV.U32 R2, RZ, RZ, -0x800000 ;  /* 0xff800000ff027424 */ /* 0x000fe400078e00ff */
[----:B-1----:R-:W-:Y:S02]  /*d940*/  FADD.FTZ R11, R7, R0 ;  /* 0x00000000070b7221 */ /* 0x002fe40000010000 */
[----:B------:R-:W-:Y:S01]  /*d950*/  FSETP.NE.FTZ.AND P2, PT, R12, RZ, PT ;  /* 0x000000ff0c00720b */ /* 0x000fe20003f55000 */
[----:B------:R-:W-:Y:S02]  /*d960*/  IMAD.MOV.U32 R0, RZ, RZ, -0x800000 ;  /* 0xff800000ff007424 */ /* 0x000fe400078e00ff */
[----:B------:R-:W-:-:S10]  /*d970*/  FSETP.NE.FTZ.AND P0, PT, R11, RZ, PT ;  /* 0x000000ff0b00720b */ /* 0x000fd40003f15000 */
[----:B------:R-:W0:Y:S01]  /*d980*/  @P2 MUFU.LG2 R10, R12 ;  /* 0x0000000c000a2308 */ /* 0x000e220000000c00 */
[----:B------:R-:W-:Y:S02]  /*d990*/  @P2 FMUL.FTZ R14, R14, 0.69314718246459960938 ;  /* 0x3f3172180e0e2820 */ /* 0x000fe40000410000 */
[----:B------:R-:W-:-:S05]  /*d9a0*/  @P0 FMUL.FTZ R8, R8, 0.69314718246459960938 ;  /* 0x3f31721808080820 */ /* 0x000fca0000410000 */
[----:B------:R-:W1:Y:S08]  /*d9b0*/  @P0 MUFU.LG2 R9, R11 ;  /* 0x0000000b00090308 */ /* 0x000e700000000c00 */
[----:B------:R-:W2:Y:S01]  /*d9c0*/  @P0 MUFU.RCP R6, R11 ;  /* 0x0000000b00060308 */ /* 0x000ea20000001000 */
[----:B0-----:R-:W-:Y:S01]  /*d9d0*/  @P2 FMUL.FTZ R7, R10, 0.69314718246459960938 ;  /* 0x3f3172180a072820 */ /* 0x001fe20000410000 */
[----:B------:R-:W-:-:S03]  /*d9e0*/  @!P1 VIADD R10, R13, 0x38860 ;  /* 0x000388600d0a9836 */ /* 0x000fc60000000000 */
[----:B------:R-:W-:Y:S02]  /*d9f0*/  @P2 FFMA.FTZ R2, R14, R4, R7 ;  /* 0x000000040e022223 */ /* 0x000fe40000010007 */
[----:B------:R-:W-:Y:S01]  /*da00*/  @!P1 PRMT R10, RZ, 0x654, R10 ;  /* 0x00000654ff0a9816 */ /* 0x000fe2000000000a */
[----:B------:R-:W0:Y:S01]  /*da10*/  @P2 MUFU.RCP R5, R12 ;  /* 0x0000000c00052308 */ /* 0x000e220000001000 */
        /* <DEDUP_REMOVED lines=8> */
[----:B------:R-:W-:Y:S02]  /*daa0*/  UIADD3 UR6, UR4, 0x180, URZ ;  /* 0x0000018004067890 */ /* 0x000fe4000fffe03f */
[----:B------:R-:W-:Y:S01]  /*dab0*/  UIADD3 UR4, UR4, 0x200, URZ ;  /* 0x0000020004047890 */ /* 0x000fe2000fffe03f */
[----:B------:R-:W-:Y:S02]  /*dac0*/  WARPGROUP.DEPBAR.LE gsb0, 0x0 ;  /* 0x00008000000079c5 */ /* 0x000fe40000010000 */
[----:B------:R-:W-:-:S15]  /*dad0*/  WARPGROUP.ARRIVE ;  /* 0x00000000000079c5 */ /* 0x000fde0000000000 */
[----:B------:R-:W-:-:S05]  /*dae0*/  NOP ;  /* 0x0000000000007918 */ /* 0x000fca0000000000 */
        /* <DEDUP_REMOVED lines=10> */
[----:B------:R-:W-:-:S06]  /*db90*/  ULOP3.LUT UR8, UR8, UR4, URZ, 0x3c, !UPT ;  /* 0x0000000408087292 */ /* 0x000fcc000f8e3c3f */
[----:B------:R-:W-:Y:S01]  /*dba0*/  IMAD.U32 R16, RZ, RZ, UR8 ;  /* 0x00000008ff107e24 */ /* 0x000fe2000f8e00ff */
[----:B------:R-:W-:Y:S02]  /*dbb0*/  WARPGROUP.DEPBAR.LE gsb0, 0x0 ;  /* 0x00008000000079c5 */ /* 0x000fe40000010000 */
[----:B------:R-:W-:-:S12]  /*dbc0*/  WARPGROUP.ARRIVE ;  /* 0x00000000000079c5 */ /* 0x000fd80000000000 */
        /* <DEDUP_REMOVED lines=130> */
[----:B-1----:R-:W-:-:S07]  /*e3f0*/  FMUL.FTZ R177, R151, R5 ;  /* 0x0000000597b17220 */ /* 0x002fce0000410000 */
.L_x_2380:
        /* <DEDUP_REMOVED lines=10> */
[----:B------:R-:W-:Y:S01]  /*e4a0*/  IMAD R5, R219, 0x40, R18 ;  /* 0x00000040db057824 */ /* 0x000fe200078e0212 */
[----:B------:R-:W-:Y:S01]  /*e4b0*/  R2UR UR13, R22 ;  /* 0x00000000160d72ca */ /* 0x000fe200000e0000 */
[----:B------:R-:W-:Y:S01]  /*e4c0*/  ULDC.64 UR8, c[0x0][0xb90] ;  /* 0x0002e40000087ab9 */ /* 0x000fe20000000a00 */
[----:B------:R-:W-:Y:S01]  /*e4d0*/  F2FP.BF16.F32.PACK_AB R24, R25, R24 ;  /* 0x000000181918723e */ /* 0x000fe200000010ff */
[----:B------:R-:W-:Y:S01]  /*e4e0*/  ULDC.64 UR16, c[0x0][0x208] ;  /* 0x0000820000107ab9 */ /* 0x000fe20000000a00 */
[----:B------:R-:W-:Y:S02]  /*e4f0*/  F2FP.BF16.F32.PACK_AB R25, R17, R26 ;  /* 0x0000001a1119723e */ /* 0x000fe400000010ff */
[----:B------:R-:W-:Y:S02]  /*e500*/  F2FP.BF16.F32.PACK_AB R26, R29, R28 ;  /* 0x0000001c1d1a723e */ /* 0x000fe400000010ff */
[----:B------:R-:W-:-:S02]  /*e510*/  F2FP.BF16.F32.PACK_AB R27, R27, R30 ;  /* 0x0000001e1b1b723e */ /* 0x000fc400000010ff */
[----:B------:R-:W-:Y:S02]  /*e520*/  R2UR UR11, R217 ;  /* 0x00000000d90b72ca */ /* 0x000fe400000e0000 */
[----:B------:R-:W-:Y:S02]  /*e530*/  R2UR UR14, R218 ;  /* 0x00000000da0e72ca */ /* 0x000fe400000e0000 */
[----:B------:R-:W-:Y:S02]  /*e540*/  F2FP.BF16.F32.PACK_AB R32, R33, R32 ;  /* 0x000000202120723e */ /* 0x000fe400000010ff */
[----:B------:R-:W-:Y:S02]  /*e550*/  F2FP.BF16.F32.PACK_AB R33, R35, R34 ;  /* 0x000000222321723e */ /* 0x000fe400000010ff */
[----:B------:R-:W-:Y:S01]  /*e560*/  F2FP.BF16.F32.PACK_AB R34, R37, R176 ;  /* 0x000000b02522723e */ /* 0x000fe200000010ff */
[----:B------:R-:W-:Y:S01]  /*e570*/  VIADD R37, R212, UR13 ;  /* 0x0000000dd4257c36 */ /* 0x000fe20008000000 */
[----:B------:R-:W-:-:S02]  /*e580*/  F2FP.BF16.F32.PACK_AB R35, R39, R38 ;  /* 0x000000262723723e */ /* 0x000fc400000010ff */
[----:B------:R-:W-:Y:S01]  /*e590*/  F2FP.BF16.F32.PACK_AB R173, R174, R173 ;  /* 0x000000adaead723e */ /* 0x000fe200000010ff */
[----:B------:R-:W-:Y:S01]  /*e5a0*/  USHF.R.S32.HI UR10, URZ, 0x1f, UR11 ;  /* 0x0000001f3f0a7899 */ /* 0x000fe2000801140b */
[----:B------:R-:W-:Y:S01]  /*e5b0*/  F2FP.BF16.F32.PACK_AB R174, R149, R148 ;  /* 0x0000009495ae723e */ /* 0x000fe200000010ff */
[----:B------:R-:W-:Y:S01]  /*e5c0*/  UIMAD.WIDE.U32 UR6, UR11, UR8, URZ ;  /* 0x000000080b0672a5 */ /* 0x000fe2000f8e003f */
[----:B------:R-:W-:Y:S01]  /*e5d0*/  F2FP.BF16.F32.PACK_AB R175, R177, R175 ;  /* 0x000000afb1af723e */ /* 0x000fe200000010ff */
[----:B------:R-:W-:Y:S02]  /*e5e0*/  UIMAD UR5, UR10, UR8, URZ ;  /* 0x000000080a0572a4 */ /* 0x000fe4000f8e023f */
[----:B------:R-:W-:Y:S01]  /*e5f0*/  USHF.R.S32.HI UR12, URZ, 0x1f, UR14 ;  /* 0x0000001f3f0c7899 */ /* 0x000fe2000801140e */
[----:B------:R-:W-:Y:S02]  /*e600*/  MOV R168, R199 ;  /* 0x000000c700a87202 */ /* 0x000fe40000000f00 */
[----:B0-----:R-:W-:Y:S01]  /*e610*/  MOV R169, R4 ;  /* 0x0000000400a97202 */ /* 0x001fe20000000f00 */
[----:B------:R-:W-:-:S03]  /*e620*/  UIMAD UR5, UR11, UR9, UR5 ;  /* 0x000000090b0572a4 */ /* 0x000fc6000f8e0205 */
[----:B------:R-:W-:Y:S01]  /*e630*/  ULDC.64 UR8, c[0x0][0xb98] ;  /* 0x0002e60000087ab9 */ /* 0x000fe20000000a00 */
[--C-:B------:R-:W-:Y:S01]  /*e640*/  IMAD.WIDE R20, R224, 0x2, R168.reuse ;  /* 0x00000002e0147825 */ /* 0x100fe200078e02a8 */
[----:B------:R-:W-:Y:S02]  /*e650*/  UIADD3 UR7, UR7, UR5, URZ ;  /* 0x0000000507077290 */ /* 0x000fe4000fffe03f */
[----:B------:R-:W-:Y:S01]  /*e660*/  UIMAD UR5, UR12, UR8, URZ ;  /* 0x000000080c0572a4 */ /* 0x000fe2000f8e023f */
[----:B------:R-:W-:Y:S01]  /*e670*/  IMAD.WIDE R168, R5, 0x2, R168 ;  /* 0x0000000205a87825 */ /* 0x000fe200078e02a8 */
[C---:B------:R-:W-:Y:S01]  /*e680*/  IADD3 R119, P6, R20.reuse, 0xc000, RZ ;  /* 0x0000c00014777810 */ /* 0x040fe20007fde0ff */
[----:B------:R-:W-:Y:S01]  /*e690*/  UIMAD.WIDE.U32 UR6, UR14, UR8, UR6 ;  /* 0x000000080e0672a5 */ /* 0x000fe2000f8e0006 */
[C---:B------:R-:W-:Y:S01]  /*e6a0*/  IADD3 R7, P3, R20.reuse, 0xc060, RZ ;  /* 0x0000c06014077810 */ /* 0x040fe20007f7e0ff */
[----:B------:R-:W-:Y:S01]  /*e6b0*/  UIMAD UR5, UR14, UR9, UR5 ;  /* 0x000000090e0572a4 */ /* 0x000fe2000f8e0205 */
[C---:B------:R-:W-:Y:S01]  /*e6c0*/  IADD3 R111, P2, R20.reuse, 0x8040, RZ ;  /* 0x00008040146f7810 */ /* 0x040fe20007f5e0ff */
[--C-:B------:R-:W-:Y:S01]  /*e6d0*/  IMAD.X R11, RZ, RZ, R21.reuse, P6 ;  /* 0x000000ffff0b7224 */ /* 0x100fe200030e0615 */
[----:B------:R-:W-:Y:S01]  /*e6e0*/  LOP3.LUT R171, R20, 0x380, RZ, 0xc0, !PT ;  /* 0x0000038014ab7812 */ /* 0x000fe200078ec0ff */
[--C-:B------:R-:W-:Y:S01]  /*e6f0*/  IMAD.X R5, RZ, RZ, R21.reuse, P3 ;  /* 0x000000ffff057224 */ /* 0x100fe200018e0615 */
[----:B------:R-:W-:Y:S01]  /*e700*/  LOP3.LUT R10, R119, 0x380, RZ, 0xc0, !PT ;  /* 0x00000380770a7812 */ /* 0x000fe200078ec0ff */
[----:B------:R-:W-:Y:S01]  /*e710*/  IMAD.X R153, RZ, RZ, R21, P2 ;  /* 0x000000ffff997224 */ /* 0x000fe200010e0615 */
[----:B------:R-:W-:Y:S01]  /*e720*/  LOP3.LUT R4, R7, 0x380, RZ, 0xc0, !PT ;  /* 0x0000038007047812 */ /* 0x000fe200078ec0ff */
[----:B------:R-:W-:Y:S01]  /*e730*/  ULDC.64 UR8, c[0x0][0xae8] ;  /* 0x0002ba0000087ab9 */ /* 0x000fe20000000a00 */
[----:B------:R-:W-:-:S02]  /*e740*/  SHF.R.U64 R171, R171, 0x3, RZ ;  /* 0x00000003abab7819 */ /* 0x000fc400000012ff */
[----:B------:R-:W-:Y:S02]  /*e750*/  IADD3 R12, P2, R20, 0x4000, RZ ;  /* 0x00004000140c7810 */ /* 0x000fe40007f5e0ff */
[----:B------:R-:W-:Y:S02]  /*e760*/  SHF.R.U64 R10, R10, 0x3, RZ ;  /* 0x000000030a0a7819 */ /* 0x000fe400000012ff */
[----:B------:R-:W-:Y:S01]  /*e770*/  SHF.R.U64 R4, R4, 0x3, RZ ;  /* 0x0000000304047819 */ /* 0x000fe200000012ff */
[----:B------:R-:W-:Y:S01]  /*e780*/  IMAD.X R13, RZ, RZ, R21, P2 ;  /* 0x000000ffff0d7224 */ /* 0x000fe200010e0615 */
[C---:B------:R-:W-:Y:S02]  /*e790*/  IADD3 R127, P4, R20.reuse, 0xc040, RZ ;  /* 0x0000c040147f7810 */ /* 0x040fe40007f9e0ff */
[C---:B------:R-:W-:Y:S02]  /*e7a0*/  IADD3 R123, P5, R20.reuse, 0xc020, RZ ;  /* 0x0000c020147b7810 */ /* 0x040fe40007fbe0ff */
[----:B------:R-:W-:-:S02]  /*e7b0*/  IADD3 R115, P0, R20, 0x8060, RZ ;  /* 0x0000806014737810 */ /* 0x000fc40007f1e0ff */
[C---:B------:R-:W-:Y:S01]  /*e7c0*/  IADD3 R31, P1, R20.reuse, 0x20, RZ ;  /* 0x00000020141f7810 */ /* 0x040fe20007f3e0ff */
[--C-:B------:R-:W-:Y:S01]  /*e7d0*/  IMAD.X R9, RZ, RZ, R21.reuse, P5 ;  /* 0x000000ffff097224 */ /* 0x100fe200028e0615 */
[----:B------:R-:W-:Y:S01]  /*e7e0*/  IADD3 R107, P3, R20, 0x8020, RZ ;  /* 0x00008020146b7810 */ /* 0x000fe20007f7e0ff */
[--C-:B------:R-:W-:Y:S01]  /*e7f0*/  IMAD.X R15, RZ, RZ, R21.reuse, P0 ;  /* 0x000000ffff0f7224 */ /* 0x100fe200000e0615 */
[----:B------:R-:W-:Y:S01]  /*e800*/  LOP3.LUT R170, R171, R20, RZ, 0x3c, !PT ;  /* 0x00000014abaa7212 */ /* 0x000fe200078e3cff */
[--C-:B------:R-:W-:Y:S01]  /*e810*/  IMAD.MOV.U32 R171, RZ, RZ, R21.reuse ;  /* 0x000000ffffab7224 */ /* 0x100fe200078e0015 */
[----:B------:R-:W-:Y:S01]  /*e820*/  LOP3.LUT R10, R10, R119, RZ, 0x3c, !PT ;  /* 0x000000770a0a7212 */ /* 0x000fe200078e3cff */
[--C-:B------:R-:W-:Y:S01]  /*e830*/  IMAD.X R151, RZ, RZ, R21.reuse, P1 ;  /* 0x000000ffff977224 */ /* 0x100fe200008e0615 */
[----:B------:R-:W-:Y:S01]  /*e840*/  LOP3.LUT R4, R4, R7, RZ, 0x3c, !PT ;  /* 0x0000000704047212 */ /* 0x000fe200078e3cff */
[--C-:B------:R-:W-:Y:S01]  /*e850*/  IMAD.X R7, RZ, RZ, R21.reuse, P4 ;  /* 0x000000ffff077224 */ /* 0x100fe200020e0615 */
[----:B------:R-:W-:Y:S01]  /*e860*/  IADD3 R119, P2, R168, 0x7000, RZ ;  /* 0x00007000a8777810 */ /* 0x000fe20007f5e0ff */
        /* <DEDUP_REMOVED lines=11> */
[----:B------:R-:W-:Y:S01]  /*e920*/  MOV R171, R170 ;  /* 0x000000aa00ab7202 */ /* 0x000fe20000000f00 */
[--C-:B------:R-:W-:Y:S01]  /*e930*/  IMAD.X R165, RZ, RZ, R21.reuse, P1 ;  /* 0x000000ffffa57224 */ /* 0x100fe200008e0615 */
[----:B------:R-:W-:Y:S01]  /*e940*/  LOP3.LUT R118, R119, 0x380, RZ, 0xc0, !PT ;  /* 0x0000038077767812 */ /* 0x000fe200078ec0ff */
[----:B------:R-:W0:Y:S01]  /*e950*/  LDC R170, c[0x0][0xbe8] ;  /* 0x0002fa00ffaa7b82 */ /* 0x000e220000000800 */
[----:B------:R-:W-:Y:S01]  /*e960*/  IMAD.X R167, RZ, RZ, R21, P3 ;  /* 0x000000ffffa77224 */ /* 0x000fe200018e0615 */
[----:B------:R-:W-:-:S06]  /*e970*/  LOP3.LUT R21, R102, 0x380, RZ, 0xc0, !PT ;  /* 0x0000038066157812 */ /* 0x000fcc00078ec0ff */
[----:B------:R-:W-:Y:S01]  /*e980*/  BAR.SYNC.DEFER_BLOCKING 0x1, 0x100 ;  /* 0x0044000000007b1d */ /* 0x000fe20000010000 */
[----:B------:R-:W-:Y:S02]  /*e990*/  SHF.R.U64 R118, R118, 0x3, RZ ;  /* 0x0000000376767819 */ /* 0x000fe400000012ff */
[----:B------:R-:W-:Y:S02]  /*e9a0*/  LOP3.LUT R20, R31, 0x380, RZ, 0xc0, !PT ;  /* 0x000003801f147812 */ /* 0x000fe400078ec0ff */
[----:B------:R-:W-:Y:S02]  /*e9b0*/  SHF.R.U64 R21, R21, 0x3, RZ ;  /* 0x0000000315157819 */ /* 0x000fe400000012ff */
[----:B------:R-:W-:Y:S01]  /*e9c0*/  LOP3.LUT R118, R118, R119, RZ, 0x3c, !PT ;  /* 0x0000007776767212 */ /* 0x000fe200078e3cff */
[----:B------:R-:W-:Y:S01]  /*e9d0*/  IMAD.X R119, RZ, RZ, R169, P2 ;  /* 0x000000ffff777224 */ /* 0x000fe200010e06a9 */
[----:B------:R-:W-:Y:S02]  /*e9e0*/  IADD3 R147, P2, R168, 0xe000, RZ ;  /* 0x0000e000a8937810 */ /* 0x000fe40007f5e0ff */
[----:B------:R-:W-:-:S02]  /*e9f0*/  SHF.R.U64 R20, R20, 0x3, RZ ;  /* 0x0000000314147819 */ /* 0x000fc400000012ff */
[----:B------:R-:W-:Y:S02]  /*ea00*/  LOP3.LUT R156, R21, R102, RZ, 0x3c, !PT ;  /* 0x00000066159c7212 */ /* 0x000fe400078e3cff */
[----:B------:R-:W-:Y:S02]  /*ea10*/  LOP3.LUT R21, R22, 0x380, RZ, 0xc0, !PT ;  /* 0x0000038016157812 */ /* 0x000fe400078ec0ff */
[----:B------:R-:W-:Y:S02]  /*ea20*/  LOP3.LUT R146, R147, 0x380, RZ, 0xc0, !PT ;  /* 0x0000038093927812 */ /* 0x000fe400078ec0ff */
[----:B------:R-:W-:Y:S02]  /*ea30*/  LOP3.LUT R150, R20, R31, RZ, 0x3c, !PT ;  /* 0x0000001f14967212 */ /* 0x000fe400078e3cff */
[----:B------:R-:W-:Y:S02]  /*ea40*/  LOP3.LUT R20, R99, 0x380, RZ, 0xc0, !PT ;  /* 0x0000038063147812 */ /* 0x000fe400078ec0ff */
[----:B------:R-:W-:Y:S01]  /*ea50*/  SHF.R.U64 R21, R21, 0x3, RZ ;  /* 0x0000000315157819 */ /* 0x000fe200000012ff */
[----:B------:R1:W-:Y:S01]  /*ea60*/  STSM.16.M88.4 [R171], R24 ;  /* 0x00000018ab007844 */ /* 0x0003e20000000200 */
[----:B------:R-:W-:-:S02]  /*ea70*/  SHF.R.U64 R146, R146, 0x3, RZ ;  /* 0x0000000392927819 */ /* 0x000fc400000012ff */
[----:B------:R-:W-:Y:S02]  /*ea80*/  SHF.R.U64 R20, R20, 0x3, RZ ;  /* 0x0000000314147819 */ /* 0x000fe400000012ff */
[----:B------:R-:W-:Y:S02]  /*ea90*/  LOP3.LUT R164, R21, R22, RZ, 0x3c, !PT ;  /* 0x0000001615a47212 */ /* 0x000fe400078e3cff */
[----:B------:R-:W-:Y:S02]  /*eaa0*/  IADD3 R21, P3, R168, 0x1000, RZ ;  /* 0x00001000a8157810 */ /* 0x000fe40007f7e0ff */
[----:B------:R-:W-:Y:S01]  /*eab0*/  LOP3.LUT R146, R146, R147, RZ, 0x3c, !PT ;  /* 0x0000009392927212 */ /* 0x000fe200078e3cff */
[----:B------:R-:W-:Y:S01]  /*eac0*/  IMAD.X R147, RZ, RZ, R169, P2 ;  /* 0x000000ffff937224 */ /* 0x000fe200010e06a9 */
[----:B0-----:R-:W-:Y:S02]  /*ead0*/  ISETP.NE.AND P2, PT, R170, 0x1, PT ;  /* 0x00000001aa00780c */ /* 0x001fe40003f45270 */
[----:B------:R-:W-:-:S02]  /*eae0*/  LOP3.LUT R160, R20, R99, RZ, 0x3c, !PT ;  /* 0x0000006314a07212 */ /* 0x000fc400078e3cff */
[----:B------:R-:W-:Y:S02]  /*eaf0*/  LOP3.LUT R20, R21, 0x380, RZ, 0xc0, !PT ;  /* 0x0000038015147812 */ /* 0x000fe400078ec0ff */
[----:B------:R-:W-:Y:S02]  /*eb00*/  LOP3.LUT R8, R123, 0x380, RZ, 0xc0, !PT ;  /* 0x000003807b087812 */ /* 0x000fe400078ec0ff */
[----:B------:R-:W-:Y:S02]  /*eb10*/  LOP3.LUT R14, R115, 0x380, RZ, 0xc0, !PT ;  /* 0x00000380730e7812 */ /* 0x000fe400078ec0ff */
[----:B------:R-:W-:Y:S02]  /*eb20*/  LOP3.LUT R110, R111, 0x380, RZ, 0xc0, !PT ;  /* 0x000003806f6e7812 */ /* 0x000fe400078ec0ff */
[----:B------:R-:W-:Y:S01]  /*eb30*/  LOP3.LUT R106, R107, 0x380, RZ, 0xc0, !PT ;  /* 0x000003806b6a7812 */ /* 0x000fe200078ec0ff */
[----:B-1----:R-:W0:Y:S01]  /*eb40*/  @P2 LDC R24, c[0x0][0xbec] ;  /* 0x0002fb00ff182b82 */ /* 0x002e220000000800 */
[----:B------:R-:W-:-:S02]  /*eb50*/  LOP3.LUT R102, R103, 0x380, RZ, 0xc0, !PT ;  /* 0x0000038067667812 */ /* 0x000fc400078ec0ff */
[----:B------:R-:W-:Y:S02]  /*eb60*/  SHF.R.U64 R20, R20, 0x3, RZ ;  /* 0x0000000314147819 */ /* 0x000fe400000012ff */
[----:B------:R-:W-:Y:S02]  /*eb70*/  SHF.R.U64 R8, R8, 0x3, RZ ;  /* 0x0000000308087819 */ /* 0x000fe400000012ff */
[----:B------:R-:W-:Y:S01]  /*eb80*/  SHF.R.U64 R14, R14, 0x3, RZ ;  /* 0x000000030e0e7819 */ /* 0x000fe200000012ff */
[----:B------:R-:W1:Y:S01]  /*eb90*/  @P2 LDC R27, c[0x0][0xbf0] ;  /* 0x0002fc00ff1b2b82 */ /* 0x000e620000000800 */
[----:B------:R-:W-:Y:S02]  /*eba0*/  SHF.R.U64 R110, R110, 0x3, RZ ;  /* 0x000000036e6e7819 */ /* 0x000fe400000012ff */
[----:B------:R-:W-:Y:S02]  /*ebb0*/  SHF.R.U64 R106, R106, 0x3, RZ ;  /* 0x000000036a6a7819 */ /* 0x000fe400000012ff */
[----:B------:R-:W-:-:S02]  /*ebc0*/  LOP3.LUT R31, R98, 0x380, RZ, 0xc0, !PT ;  /* 0x00000380621f7812 */ /* 0x000fc400078ec0ff */
[----:B------:R-:W-:Y:S02]  /*ebd0*/  SHF.R.U64 R102, R102, 0x3, RZ ;  /* 0x0000000366667819 */ /* 0x000fe400000012ff */
[----:B------:R-:W-:Y:S01]  /*ebe0*/  LOP3.LUT R20, R20, R21, RZ, 0x3c, !PT ;  /* 0x0000001514147212 */ /* 0x000fe200078e3cff */
[----:B------:R-:W-:Y:S01]  /*ebf0*/  IMAD.X R21, RZ, RZ, R169, P3 ;  /* 0x000000ffff157224 */ /* 0x000fe200018e06a9 */
[----:B------:R-:W-:Y:S02]  /*ec00*/  LOP3.LUT R8, R8, R123, RZ, 0x3c, !PT ;  /* 0x0000007b08087212 */ /* 0x000fe400078e3cff */
[----:B------:R-:W-:Y:S02]  /*ec10*/  LOP3.LUT R14, R14, R115, RZ, 0x3c, !PT ;  /* 0x000000730e0e7212 */ /* 0x000fe400078e3cff */
[----:B------:R-:W-:Y:S01]  /*ec20*/  LOP3.LUT R152, R110, R111, RZ, 0x3c, !PT ;  /* 0x0000006f6e987212 */ /* 0x000fe200078e3cff */
[----:B0-----:R-:W-:Y:S01]  /*ec30*/  @P2 IMAD.HI.U32 R24, R37, R24, RZ ;  /* 0x0000001825182227 */ /* 0x001fe200078e00ff */
[----:B------:R-:W-:-:S02]  /*ec40*/  LOP3.LUT R154, R106, R107, RZ, 0x3c, !PT ;  /* 0x0000006b6a9a7212 */ /* 0x000fc400078e3cff */
[----:B------:R-:W-:Y:S02]  /*ec50*/  SHF.R.U64 R31, R31, 0x3, RZ ;  /* 0x000000031f1f7819 */ /* 0x000fe400000012ff */
[----:B------:R-:W-:Y:S02]  /*ec60*/  LOP3.LUT R158, R102, R103, RZ, 0x3c, !PT ;  /* 0x00000067669e7212 */ /* 0x000fe400078e3cff */
[C---:B------:R-:W-:Y:S02]  /*ec70*/  IADD3 R123, P3, R168.reuse, 0x8000, RZ ;  /* 0x00008000a87b7810 */ /* 0x040fe40007f7e0ff */
[C---:B------:R-:W-:Y:S02]  /*ec80*/  IADD3 R99, P4, R168.reuse, 0x2000, RZ ;  /* 0x00002000a8637810 */ /* 0x040fe40007f9e0ff */
[C---:B------:R-:W-:Y:S02]  /*ec90*/  IADD3 R103, P5, R168.reuse, 0x3000, RZ ;  /* 0x00003000a8677810 */ /* 0x040fe40007fbe0ff */
[----:B------:R-:W-:-:S02]  /*eca0*/  IADD3 R107, P6, R168, 0x4000, RZ ;  /* 0x00004000a86b7810 */ /* 0x000fc40007fde0ff */
[C---:B------:R-:W-:Y:S02]  /*ecb0*/  IADD3 R111, P0, R168.reuse, 0x5000, RZ ;  /* 0x00005000a86f7810 */ /* 0x040fe40007f1e0ff */
[----:B------:R-:W-:Y:S02]  /*ecc0*/  IADD3 R115, P1, R168, 0x6000, RZ ;  /* 0x00006000a8737810 */ /* 0x000fe40007f3e0ff */
[----:B------:R-:W-:Y:S02]  /*ecd0*/  LOP3.LUT R162, R31, R98, RZ, 0x3c, !PT ;  /* 0x000000621fa27212 */ /* 0x000fe400078e3cff */
[----:B------:R-:W-:Y:S02]  /*ece0*/  LOP3.LUT R122, R123, 0x380, RZ, 0xc0, !PT ;  /* 0x000003807b7a7812 */ /* 0x000fe400078ec0ff */
[----:B------:R-:W-:Y:S02]  /*ecf0*/  LOP3.LUT R22, R19, 0x380, RZ, 0xc0, !PT ;  /* 0x0000038013167812 */ /* 0x000fe400078ec0ff */
[----:B------:R-:W-:-:S02]  /*ed00*/  LOP3.LUT R98, R99, 0x380, RZ, 0xc0, !PT ;  /* 0x0000038063627812 */ /* 0x000fc400078ec0ff */
[----:B------:R-:W-:Y:S02]  /*ed10*/  LOP3.LUT R102, R103, 0x380, RZ, 0xc0, !PT ;  /* 0x0000038067667812 */ /* 0x000fe400078ec0ff */
[----:B------:R-:W-:Y:S02]  /*ed20*/  LOP3.LUT R106, R107, 0x380, RZ, 0xc0, !PT ;  /* 0x000003806b6a7812 */ /* 0x000fe400078ec0ff */
[----:B------:R-:W-:Y:S02]  /*ed30*/  LOP3.LUT R110, R111, 0x380, RZ, 0xc0, !PT ;  /* 0x000003806f6e7812 */ /* 0x000fe400078ec0ff */
[----:B------:R-:W-:Y:S02]  /*ed40*/  LOP3.LUT R114, R115, 0x380, RZ, 0xc0, !PT ;  /* 0x0000038073727812 */ /* 0x000fe400078ec0ff */
[----:B------:R-:W-:Y:S02]  /*ed50*/  LOP3.LUT R6, R127, 0x380, RZ, 0xc0, !PT ;  /* 0x000003807f067812 */ /* 0x000fe400078ec0ff */
[----:B------:R-:W-:-:S02]  /*ed60*/  SHF.R.U64 R122, R122, 0x3, RZ ;  /* 0x000000037a7a7819 */ /* 0x000fc400000012ff */
[----:B------:R-:W-:Y:S02]  /*ed70*/  SHF.R.U64 R22, R22, 0x3, RZ ;  /* 0x0000000316167819 */ /* 0x000fe400000012ff */
[----:B------:R-:W-:Y:S02]  /*ed80*/  SHF.R.U64 R98, R98, 0x3, RZ ;  /* 0x0000000362627819 */ /* 0x000fe400000012ff */
[----:B------:R-:W-:Y:S02]  /*ed90*/  SHF.R.U64 R102, R102, 0x3, RZ ;  /* 0x0000000366667819 */ /* 0x000fe400000012ff */
[----:B------:R-:W-:Y:S02]  /*eda0*/  SHF.R.U64 R106, R106, 0x3, RZ ;  /* 0x000000036a6a7819 */ /* 0x000fe400000012ff */
[----:B------:R-:W-:Y:S02]  /*edb0*/  SHF.R.U64 R110, R110, 0x3, RZ ;  /* 0x000000036e6e7819 */ /* 0x000fe400000012ff */
[----:B------:R-:W-:-:S02]  /*edc0*/  SHF.R.U64 R114, R114, 0x3, RZ ;  /* 0x0000000372727819 */ /* 0x000fc400000012ff */
[----:B------:R-:W-:Y:S02]  /*edd0*/  SHF.R.U64 R6, R6, 0x3, RZ ;  /* 0x0000000306067819 */ /* 0x000fe400000012ff */
[----:B------:R-:W-:Y:S01]  /*ede0*/  LOP3.LUT R122, R122, R123, RZ, 0x3c, !PT ;  /* 0x0000007b7a7a7212 */ /* 0x000fe200078e3cff */
[--C-:B------:R-:W-:Y:S01]  /*edf0*/  IMAD.X R123, RZ, RZ, R169.reuse, P3 ;  /* 0x000000ffff7b7224 */ /* 0x100fe200018e06a9 */
[----:B------:R-:W-:Y:S02]  /*ee00*/  LOP3.LUT R166, R22, R19, RZ, 0x3c, !PT ;  /* 0x0000001316a67212 */ /* 0x000fe400078e3cff */
        /* <DEDUP_REMOVED lines=10> */
[----:B------:R-:W-:-:S02]  /*eeb0*/  LOP3.LUT R6, R6, R127, RZ, 0x3c, !PT ;  /* 0x0000007f06067212 */ /* 0x000fc400078e3cff */
[C---:B------:R-:W-:Y:S02]  /*eec0*/  IADD3 R22, P3, R168.reuse, 0xf000, RZ ;  /* 0x0000f000a8167810 */ /* 0x040fe40007f7e0ff */
[C---:B------:R-:W-:Y:S02]  /*eed0*/  IADD3 R127, P4, R168.reuse, 0x9000, RZ ;  /* 0x00009000a87f7810 */ /* 0x040fe40007f9e0ff */
[C---:B------:R-:W-:Y:S02]  /*eee0*/  IADD3 R131, P5, R168.reuse, 0xa000, RZ ;  /* 0x0000a000a8837810 */ /* 0x040fe40007fbe0ff */
[C---:B------:R-:W-:Y:S02]  /*eef0*/  IADD3 R135, P6, R168.reuse, 0xb000, RZ ;  /* 0x0000b000a8877810 */ /* 0x040fe40007fde0ff */
[C---:B------:R-:W-:Y:S02]  /*ef00*/  IADD3 R139, P0, R168.reuse, 0xc000, RZ ;  /* 0x0000c000a88b7810 */ /* 0x040fe40007f1e0ff */
[----:B------:R-:W-:-:S02]  /*ef10*/  IADD3 R143, P1, R168, 0xd000, RZ ;  /* 0x0000d000a88f7810 */ /* 0x000fc40007f3e0ff */
[----:B------:R-:W-:Y:S02]  /*ef20*/  LOP3.LUT R31, R12, 0x380, RZ, 0xc0, !PT ;  /* 0x000003800c1f7812 */ /* 0x000fe400078ec0ff */
[----:B------:R-:W-:Y:S02]  /*ef30*/  LOP3.LUT R17, R22, 0x380, RZ, 0xc0, !PT ;  /* 0x0000038016117812 */ /* 0x000fe400078ec0ff */
[----:B------:R-:W-:Y:S02]  /*ef40*/  LOP3.LUT R126, R127, 0x380, RZ, 0xc0, !PT ;  /* 0x000003807f7e7812 */ /* 0x000fe400078ec0ff */
[----:B------:R-:W-:Y:S02]  /*ef50*/  LOP3.LUT R130, R131, 0x380, RZ, 0xc0, !PT ;  /* 0x0000038083827812 */ /* 0x000fe400078ec0ff */
[----:B------:R-:W-:Y:S02]  /*ef60*/  LOP3.LUT R134, R135, 0x380, RZ, 0xc0, !PT ;  /* 0x0000038087867812 */ /* 0x000fe400078ec0ff */
[----:B------:R-:W-:-:S02]  /*ef70*/  LOP3.LUT R138, R139, 0x380, RZ, 0xc0, !PT ;  /* 0x000003808b8a7812 */ /* 0x000fc400078ec0ff */
[----:B------:R-:W-:Y:S02]  /*ef80*/  LOP3.LUT R142, R143, 0x380, RZ, 0xc0, !PT ;  /* 0x000003808f8e7812 */ /* 0x000fe400078ec0ff */
[----:B------:R-:W-:Y:S02]  /*ef90*/  LOP3.LUT R29, R168, 0x380, RZ, 0xc0, !PT ;  /* 0x00000380a81d7812 */ /* 0x000fe400078ec0ff */
[----:B------:R-:W-:Y:S02]  /*efa0*/  SHF.R.U64 R31, R31, 0x3, RZ ;  /* 0x000000031f1f7819 */ /* 0x000fe400000012ff */
[----:B------:R-:W-:Y:S02]  /*efb0*/  SHF.R.U64 R17, R17, 0x3, RZ ;  /* 0x0000000311117819 */ /* 0x000fe400000012ff */
[----:B------:R-:W-:Y:S02]  /*efc0*/  SHF.R.U64 R126, R126, 0x3, RZ ;  /* 0x000000037e7e7819 */ /* 0x000fe400000012ff */
[----:B------:R-:W-:-:S02]  /*efd0*/  SHF.R.U64 R130, R130, 0x3, RZ ;  /* 0x0000000382827819 */ /* 0x000fc400000012ff */
[----:B------:R-:W-:Y:S02]  /*efe0*/  SHF.R.U64 R134, R134, 0x3, RZ ;  /* 0x0000000386867819 */ /* 0x000fe400000012ff */
[----:B------:R-:W-:Y:S02]  /*eff0*/  SHF.R.U64 R138, R138, 0x3, RZ ;  /* 0x000000038a8a7819 */ /* 0x000fe400000012ff */
[----:B------:R-:W-:Y:S02]  /*f000*/  SHF.R.U64 R142, R142, 0x3, RZ ;  /* 0x000000038e8e7819 */ /* 0x000fe400000012ff */
[----:B------:R-:W-:Y:S02]  /*f010*/  SHF.R.U64 R29, R29, 0x3, RZ ;  /* 0x000000031d1d7819 */ /* 0x000fe400000012ff */
[----:B------:R-:W-:Y:S02]  /*f020*/  MOV R150, R150 ;  /* 0x0000009600967202 */ /* 0x000fe40000000f00 */
[----:B------:R-:W-:Y:S01]  /*f030*/  LOP3.LUT R12, R31, R12, RZ, 0x3c, !PT ;  /* 0x0000000c1f0c7212 */ /* 0x000fe200078e3cff */
[--C-:B------:R-:W-:Y:S01]  /*f040*/  IMAD.X R31, RZ, RZ, R169.reuse, P3 ;  /* 0x000000ffff1f7224 */ /* 0x100fe200018e06a9 */
[----:B------:R-:W-:Y:S01]  /*f050*/  LOP3.LUT R30, R17, R22, RZ, 0x3c, !PT ;  /* 0x00000016111e7212 */ /* 0x000fe200078e3cff */
[----:B------:R0:W-:Y:S01]  /*f060*/  STSM.16.M88.4 [R150], R32 ;  /* 0x0000002096007844 */ /* 0x0001e20000000200 */
        /* <DEDUP_REMOVED lines=13> */
[----:B------:R-:W-:Y:S01]  /*f140*/  MOV R17, R6 ;  /* 0x0000000600117202 */ /* 0x000fe20000000f00 */
[----:B0-----:R-:W-:Y:S01]  /*f150*/  IMAD.MOV.U32 R32, RZ, RZ, R37 ;  /* 0x000000ffff207224 */ /* 0x001fe200078e0025 */
[----:B------:R-:W-:Y:S02]  /*f160*/  MOV R22, R8 ;  /* 0x0000000800167202 */ /* 0x000fe40000000f00 */
[----:B------:R-:W-:Y:S02]  /*f170*/  MOV R168, R10 ;  /* 0x0000000a00a87202 */ /* 0x000fe40000000f00 */
[----:B------:R-:W-:Y:S02]  /*f180*/  MOV R160, R160 ;  /* 0x000000a000a07202 */ /* 0x000fe40000000f00 */
[----:B------:R-:W-:Y:S02]  /*f190*/  F2FP.BF16.F32.PACK_AB R4, R41, R178 ;  /* 0x000000b22904723e */ /* 0x000fe400000010ff */
[----:B------:R-:W-:-:S02]  /*f1a0*/  F2FP.BF16.F32.PACK_AB R5, R43, R42 ;  /* 0x0000002a2b05723e */ /* 0x000fc400000010ff */
[----:B------:R-:W-:Y:S02]  /*f1b0*/  F2FP.BF16.F32.PACK_AB R6, R45, R179 ;  /* 0x000000b32d06723e */ /* 0x000fe400000010ff */
[----:B------:R-:W-:Y:S02]  /*f1c0*/  F2FP.BF16.F32.PACK_AB R7, R47, R46 ;  /* 0x0000002e2f07723e */ /* 0x000fe400000010ff */
[----:B------:R-:W-:Y:S02]  /*f1d0*/  MOV R169, R14 ;  /* 0x0000000e00a97202 */ /* 0x000fe40000000f00 */
[----:B------:R-:W-:Y:S01]  /*f1e0*/  MOV R166, R166 ;  /* 0x000000a600a67202 */ /* 0x000fe20000000f00 */
[----:B------:R0:W-:Y:S01]  /*f1f0*/  STSM.16.M88.4 [R160], R4 ;  /* 0x00000004a0007844 */ /* 0x0001e20000000200 */
[----:B------:R-:W-:Y:S02]  /*f200*/  F2FP.BF16.F32.PACK_AB R8, R49, R180 ;  /* 0x000000b43108723e */ /* 0x000fe400000010ff */
[----:B------:R-:W-:-:S02]  /*f210*/  F2FP.BF16.F32.PACK_AB R9, R51, R50 ;  /* 0x000000323309723e */ /* 0x000fc400000010ff */
[----:B------:R-:W-:Y:S02]  /*f220*/  F2FP.BF16.F32.PACK_AB R10, R53, R181 ;  /* 0x000000b5350a723e */ /* 0x000fe400000010ff */
[----:B------:R-:W-:Y:S02]  /*f230*/  F2FP.BF16.F32.PACK_AB R11, R55, R54 ;  /* 0x00000036370b723e */ /* 0x000fe400000010ff */
[----:B------:R-:W-:Y:S02]  /*f240*/  MOV R25, R12 ;  /* 0x0000000c00197202 */ /* 0x000fe40000000f00 */
[----:B------:R-:W-:Y:S01]  /*f250*/  F2FP.BF16.F32.PACK_AB R12, R57, R182 ;  /* 0x000000b6390c723e */ /* 0x000fe200000010ff */
[----:B------:R2:W-:Y:S01]  /*f260*/  STSM.16.M88.4 [R166], R8 ;  /* 0x00000008a6007844 */ /* 0x0005e20000000200 */
[----:B------:R-:W-:Y:S02]  /*f270*/  F2FP.BF16.F32.PACK_AB R13, R59, R58 ;  /* 0x0000003a3b0d723e */ /* 0x000fe400000010ff */
[----:B------:R-:W-:-:S02]  /*f280*/  F2FP.BF16.F32.PACK_AB R14, R61, R183 ;  /* 0x000000b73d0e723e */ /* 0x000fc400000010ff */
[----:B------:R-:W-:Y:S02]  /*f290*/  F2FP.BF16.F32.PACK_AB R15, R63, R62 ;  /* 0x0000003e3f0f723e */ /* 0x000fe400000010ff */
[----:B-1----:R-:W-:Y:S02]  /*f2a0*/  @P2 SHF.R.U32.HI R32, RZ, R27, R24 ;  /* 0x0000001bff202219 */ /* 0x002fe40000011618 */
[----:B------:R-:W-:Y:S01]  /*f2b0*/  MOV R164, R164 ;  /* 0x000000a400a47202 */ /* 0x000fe20000000f00 */
[----:B------:R1:W-:Y:S01]  /*f2c0*/  STSM.16.M88.4 [R25], R12 ;  /* 0x0000000c19007844 */ /* 0x0003e20000000200 */
[----:B0-----:R-:W-:Y:S01]  /*f2d0*/  F2FP.BF16.F32.PACK_AB R4, R65, R184 ;  /* 0x000000b84104723e */ /* 0x001fe200000010ff */
[----:B------:R-:W-:Y:S01]  /*f2e0*/  IMAD.MOV R33, RZ, RZ, -R32 ;  /* 0x000000ffff217224 */ /* 0x000fe200078e0a20 */
[----:B------:R-:W-:Y:S02]  /*f2f0*/  F2FP.BF16.F32.PACK_AB R5, R67, R66 ;  /* 0x000000424305723e */ /* 0x000fe400000010ff */
[----:B------:R-:W-:Y:S01]  /*f300*/  F2FP.BF16.F32.PACK_AB R6, R69, R185 ;  /* 0x000000b94506723e */ /* 0x000fe200000010ff */
[----:B------:R-:W-:Y:S01]  /*f310*/  IMAD R33, R170, R33, R37 ;  /* 0x00000021aa217224 */ /* 0x000fe200078e0225 */
[----:B------:R-:W-:-:S02]  /*f320*/  F2FP.BF16.F32.PACK_AB R7, R71, R70 ;  /* 0x000000464707723e */ /* 0x000fc400000010ff */
[----:B------:R-:W-:Y:S02]  /*f330*/  MOV R162, R162 ;  /* 0x000000a200a27202 */ /* 0x000fe40000000f00 */
[----:B--2---:R-:W-:Y:S01]  /*f340*/  F2FP.BF16.F32.PACK_AB R8, R73, R186 ;  /* 0x000000ba4908723e */ /* 0x004fe200000010ff */
[----:B------:R0:W-:Y:S01]  /*f350*/  STSM.16.M88.4 [R164], R4 ;  /* 0x00000004a4007844 */ /* 0x0001e20000000200 */
[----:B------:R-:W-:Y:S02]  /*f360*/  F2FP.BF16.F32.PACK_AB R9, R75, R74 ;  /* 0x0000004a4b09723e */ /* 0x000fe400000010ff */
[----:B------:R-:W-:Y:S02]  /*f370*/  F2FP.BF16.F32.PACK_AB R10, R77, R187 ;  /* 0x000000bb4d0a723e */ /* 0x000fe400000010ff */
[----:B------:R-:W-:Y:S02]  /*f380*/  F2FP.BF16.F32.PACK_AB R11, R79, R78 ;  /* 0x0000004e4f0b723e */ /* 0x000fe400000010ff */
[----:B------:R-:W-:-:S02]  /*f390*/  MOV R158, R158 ;  /* 0x0000009e009e7202 */ /* 0x000fc40000000f00 */
[----:B-1----:R-:W-:Y:S01]  /*f3a0*/  F2FP.BF16.F32.PACK_AB R12, R81, R188 ;  /* 0x000000bc510c723e */ /* 0x002fe200000010ff */
[----:B------:R1:W-:Y:S01]  /*f3b0*/  STSM.16.M88.4 [R162], R8 ;  /* 0x00000008a2007844 */ /* 0x0003e20000000200 */
[----:B------:R-:W-:Y:S02]  /*f3c0*/  F2FP.BF16.F32.PACK_AB R13, R83, R82 ;  /* 0x00000052530d723e */ /* 0x000fe400000010ff */
[----:B------:R-:W-:Y:S02]  /*f3d0*/  F2FP.BF16.F32.PACK_AB R14, R85, R189 ;  /* 0x000000bd550e723e */ /* 0x000fe400000010ff */
[----:B------:R-:W-:Y:S02]  /*f3e0*/  F2FP.BF16.F32.PACK_AB R15, R87, R86 ;  /* 0x00000056570f723e */ /* 0x000fe400000010ff */
[----:B0-----:R-:W-:Y:S02]  /*f3f0*/  F2FP.BF16.F32.PACK_AB R5, R36, R3 ;  /* 0x000000032405723e */ /* 0x001fe400000010ff */
[----:B------:R-:W-:Y:S01]  /*f400*/  SHF.R.S32.HI R3, RZ, 0x1f, R33 ;  /* 0x0000001fff037819 */ /* 0x000fe20000011421 */
[----:B------:R0:W-:Y:S01]  /*f410*/  STSM.16.M88.4 [R158], R12 ;  /* 0x0000000c9e007844 */ /* 0x0001e20000000200 */
[----:B------:R-:W-:-:S02]  /*f420*/  MOV R156, R156 ;  /* 0x0000009c009c7202 */ /* 0x000fc40000000f00 */
[----:B------:R-:W-:Y:S02]  /*f430*/  F2FP.BF16.F32.PACK_AB R24, R89, R190 ;  /* 0x000000be5918723e */ /* 0x000fe400000010ff */
[----:B------:R-:W-:Y:S01]  /*f440*/  F2FP.BF16.F32.PACK_AB R25, R91, R90 ;  /* 0x0000005a5b19723e */ /* 0x000fe200000010ff */
[----:B-1----:R-:W-:Y:S01]  /*f450*/  IMAD.U32 R9, RZ, RZ, UR5 ;  /* 0x00000005ff097e24 */ /* 0x002fe2000f8e00ff */
[----:B------:R-:W-:Y:S01]  /*f460*/  SHF.R.S32.HI R8, RZ, 0x1f, R32 ;  /* 0x0000001fff087819 */ /* 0x000fe20000011420 */
[----:B------:R-:W-:Y:S01]  /*f470*/  ULDC UR5, c[0x0][0xa88] ;  /* 0x0002a20000057ab9 */ /* 0x000fe20000000800 */
[----:B------:R-:W-:Y:S02]  /*f480*/  F2FP.BF16.F32.PACK_AB R26, R93, R191 ;  /* 0x000000bf5d1a723e */ /* 0x000fe400000010ff */
[----:B------:R-:W-:Y:S02]  /*f490*/  F2FP.BF16.F32.PACK_AB R27, R95, R94 ;  /* 0x0000005e5f1b723e */ /* 0x000fe400000010ff */
[----:B------:R-:W-:-:S02]  /*f4a0*/  MOV R154, R154 ;  /* 0x0000009a009a7202 */ /* 0x000fc40000000f00 */
[----:B------:R-:W-:Y:S01]  /*f4b0*/  F2FP.BF16.F32.PACK_AB R4, R97, R192 ;  /* 0x000000c06104723e */ /* 0x000fe200000010ff */
[----:B------:R1:W-:Y:S01]  /*f4c0*/  STSM.16.M88.4 [R156], R24 ;  /* 0x000000189c007844 */ /* 0x0003e20000000200 */
[----:B0-----:R-:W-:Y:S01]  /*f4d0*/  IADD3 R12, P0, R32, UR6, RZ ;  /* 0x00000006200c7c10 */ /* 0x001fe2000ff1e0ff */
[----:B------:R-:W-:Y:S01]  /*f4e0*/  VIADD R14, R223, UR13 ;  /* 0x0000000ddf0e7c36 */ /* 0x000fe20008000000 */
[----:B------:R-:W-:Y:S02]  /*f4f0*/  F2FP.BF16.F32.PACK_AB R6, R101, R193 ;  /* 0x000000c16506723e */ /* 0x000fe400000010ff */
[----:B------:R-:W-:Y:S01]  /*f500*/  IADD3.X R13, R8, UR7, R9, P0, !PT ;  /* 0x00000007080d7c10 */ /* 0x000fe200087fe409 */
[----:B------:R-:W-:Y:S01]  /*f510*/  ULDC.64 UR6, c[0x0][0xb88] ;  /* 0x0002e20000067ab9 */ /* 0x000fe20000000a00 */
[----:B------:R-:W-:Y:S01]  /*f520*/  F2FP.BF16.F32.PACK_AB R7, R44, R40 ;  /* 0x000000282c07723e */ /* 0x000fe200000010ff */
[----:B------:R-:W-:Y:S01]  /*f530*/  IMAD R8, R3, UR6, RZ ;  /* 0x0000000603087c24 */ /* 0x000fe2000f8e02ff */
[----:B------:R-:W-:Y:S01]  /*f540*/  LOP3.LUT P0, RZ, R221, 0x3, RZ, 0xc0, !PT ;  /* 0x00000003ddff7812 */ /* 0x000fe2000780c0ff */
[C---:B------:R-:W-:Y:S01]  /*f550*/  IMAD.WIDE.U32 R12, R33.reuse, UR6, R12 ;  /* 0x00000006210c7c25 */ /* 0x040fe2000f8e000c */
[----:B------:R-:W-:Y:S01]  /*f560*/  MOV R152, R152 ;  /* 0x0000009800987202 */ /* 0x000fe20000000f00 */
[----:B------:R0:W-:Y:S01]  /*f570*/  STSM.16.M88.4 [R154], R4 ;  /* 0x000000049a007844 */ /* 0x0001e20000000200 */
[----:B------:R-:W-:Y:S01]  /*f580*/  F2FP.BF16.F32.PACK_AB R9, R52, R48 ;  /* 0x000000303409723e */ /* 0x000fe200000010ff */
[----:B------:R-:W-:Y:S01]  /*f590*/  IMAD R33, R33, UR7, R8 ;  /* 0x0000000721217c24 */ /* 0x000fe2000f8e0208 */
[----:B------:R-:W-:Y:S01]  /*f5a0*/  ULDC.64 UR6, c[0x0][0xb50] ;  /* 0x0002d40000067ab9 */ /* 0x000fe20000000a00 */
[----:B------:R-:W-:Y:S01]  /*f5b0*/  IMAD R3, R170, UR5, RZ ;  /* 0x00000005aa037c24 */ /* 0x000fe2000f8e02ff */
[----:B-1----:R-:W-:-:S02]  /*f5c0*/  LEA R26, P3, R12, UR6, 0x2 ;  /* 0x000000060c1a7c11 */ /* 0x002fc4000f8610ff */
[----:B------:R-:W-:Y:S02]  /*f5d0*/  F2FP.BF16.F32.PACK_AB R8, R105, R194 ;  /* 0x000000c26908723e */ /* 0x000fe400000010ff */
[----:B------:R-:W-:Y:S01]  /*f5e0*/  F2FP.BF16.F32.PACK_AB R10, R109, R195 ;  /* 0x000000c36d0a723e */ /* 0x000fe200000010ff */
[----:B------:R-:W-:Y:S01]  /*f5f0*/  SHFL.IDX PT, R40, R26, RZ, 0x1c1f ;  /* 0x001c1fff1a287589 */ /* 0x000fe200000e0000 */
[----:B------:R-:W-:Y:S02]  /*f600*/  F2FP.BF16.F32.PACK_AB R11, R60, R56 ;  /* 0x000000383c0b723e */ /* 0x000fe400000010ff */
[----:B------:R-:W-:Y:S01]  /*f610*/  ISETP.GE.OR P1, PT, R14, R3, P0 ;  /* 0x000000030e00720c */ /* 0x000fe20000726670 */
[----:B------:R-:W-:Y:S01]  /*f620*/  SHFL.IDX PT, R42, R26, 0x1, 0x1c1f ;  /* 0x003c1f001a2a7f89 */ /* 0x000fe200000e0000 */
[----:B------:R-:W-:Y:S01]  /*f630*/  F2FP.BF16.F32.PACK_AB R15, R108, R104 ;  /* 0x000000686c0f723e */ /* 0x000fe200000010ff */
[----:B0-----:R-:W-:Y:S01]  /*f640*/  IMAD.IADD R5, R13, 0x1, R33 ;  /* 0x000000010d057824 */ /* 0x001fe200078e0221 */
[----:B------:R-:W-:Y:S01]  /*f650*/  F2FP.BF16.F32.PACK_AB R6, R117, R197 ;  /* 0x000000c57506723e */ /* 0x000fe200000010ff */
[----:B------:R-:W-:Y:S01]  /*f660*/  VIADD R4, R14, 0x8 ;  /* 0x000000080e047836 */ /* 0x000fe20000000000 */
[----:B------:R0:W-:Y:S01]  /*f670*/  STSM.16.M88.4 [R152], R8 ;  /* 0x0000000898007844 */ /* 0x0001e20000000200 */
[----:B------:R-:W-:-:S02]  /*f680*/  F2FP.BF16.F32.PACK_AB R7, R76, R72 ;  /* 0x000000484c07723e */ /* 0x000fc400000010ff */
[----:B------:R-:W-:Y:S02]  /*f690*/  LEA.HI.X R27, R12, UR7, R5, 0x2, P3 ;  /* 0x000000070c1b7c11 */ /* 0x000fe400098f1405 */
[----:B------:R-:W-:Y:S02]  /*f6a0*/  ISETP.GE.OR P0, PT, R4, R3, P0 ;  /* 0x000000030400720c */ /* 0x000fe40000706670 */
[----:B------:R-:W-:Y:S01]  /*f6b0*/  F2FP.BF16.F32.PACK_AB R4, R113, R196 ;  /* 0x000000c47104723e */ /* 0x000fe200000010ff */
[----:B------:R-:W1:Y:S01]  /*f6c0*/  SHFL.IDX PT, R41, R27, RZ, 0x1c1f ;  /* 0x001c1fff1b297589 */ /* 0x000e6200000e0000 */
[----:B------:R-:W-:Y:S02]  /*f6d0*/  F2FP.BF16.F32.PACK_AB R5, R68, R64 ;  /* 0x000000404405723e */ /* 0x000fe400000010ff */
[----:B------:R-:W-:Y:S01]  /*f6e0*/  F2FP.BF16.F32.PACK_AB R12, R129, R128 ;  /* 0x00000080810c723e */ /* 0x000fe200000010ff */
[----:B------:R2:W3:Y:S01]  /*f6f0*/  SHFL.IDX PT, R43, R27, 0x1, 0x1c1f ;  /* 0x003c1f001b2b7f89 */ /* 0x0004e200000e0000 */
[----:B------:R-:W-:-:S02]  /*f700*/  F2FP.BF16.F32.PACK_AB R13, R100, R96 ;  /* 0x00000060640d723e */ /* 0x000fc400000010ff */
[----:B------:R-:W-:Y:S01]  /*f710*/  F2FP.BF16.F32.PACK_AB R14, R133, R132 ;  /* 0x00000084850e723e */ /* 0x000fe200000010ff */
[----:B------:R4:W-:Y:S01]  /*f720*/  STSM.16.M88.4 [R169], R4 ;  /* 0x00000004a9007844 */ /* 0x0009e20000000200 */
[----:B0-----:R-:W-:Y:S02]  /*f730*/  F2FP.BF16.F32.PACK_AB R8, R121, R198 ;  /* 0x000000c67908723e */ /* 0x001fe400000010ff */
[----:B------:R-:W-:Y:S02]  /*f740*/  F2FP.BF16.F32.PACK_AB R9, R84, R80 ;  /* 0x000000505409723e */ /* 0x000fe400000010ff */
[----:B------:R-:W-:Y:S02]  /*f750*/  F2FP.BF16.F32.PACK_AB R10, R125, R124 ;  /* 0x0000007c7d0a723e */ /* 0x000fe400000010ff */
[----:B------:R-:W-:Y:S02]  /*f760*/  F2FP.BF16.F32.PACK_AB R11, R92, R88 ;  /* 0x000000585c0b723e */ /* 0x000fe400000010ff */
[----:B------:R-:W-:-:S02]  /*f770*/  F2FP.BF16.F32.PACK_AB R24, R137, R136 ;  /* 0x000000888918723e */ /* 0x000fc400000010ff */
[----:B------:R-:W-:Y:S01]  /*f780*/  F2FP.BF16.F32.PACK_AB R25, R116, R112 ;  /* 0x000000707419723e */ /* 0x000fe200000010ff */
[----:B------:R0:W-:Y:S01]  /*f790*/  STSM.16.M88.4 [R168], R8 ;  /* 0x00000008a8007844 */ /* 0x0001e20000000200 */
[----:B------:R-:W-:Y:S02]  /*f7a0*/  F2FP.BF16.F32.PACK_AB R26, R141, R140 ;  /* 0x0000008c8d1a723e */ /* 0x000fe400000010ff */
[----:B--2---:R-:W-:Y:S01]  /*f7b0*/  F2FP.BF16.F32.PACK_AB R27, R172, R120 ;  /* 0x00000078ac1b723e */ /* 0x004fe200000010ff */
[----:B------:R-:W-:Y:S01]  /*f7c0*/  STSM.16.M88.4 [R22], R12 ;  /* 0x0000000c16007844 */ /* 0x000fe20000000200 */
[----:B------:R-:W-:Y:S01]  /*f7d0*/  F2FP.BF16.F32.PACK_AB R172, R145, R144 ;  /* 0x0000009091ac723e */ /* 0x000fe200000010ff */
[----:B----4-:R-:W2:Y:S02]  /*f7e0*/  @P2 LDC R5, c[0x0][0xbec] ;  /* 0x0002fb00ff052b82 */ /* 0x010ea40000000800 */
[----:B------:R-:W-:Y:S04]  /*f7f0*/  STSM.16.M88.4 [R17], R24 ;  /* 0x0000001811007844 */ /* 0x000fe80000000200 */
[----:B------:R-:W-:Y:S02]  /*f800*/  STSM.16.M88.4 [R19], R172 ;  /* 0x000000ac13007844 */ /* 0x000fe40000000200 */
[----:B------:R-:W-:Y:S08]  /*f810*/  BAR.SYNC.DEFER_BLOCKING 0x1, 0x100 ;  /* 0x0044000000007b1d */ /* 0x000ff00000010000 */
[----:B0-----:R-:W0:Y:S01]  /*f820*/  @P2 LDC R9, c[0x0][0xbf0] ;  /* 0x0002fc00ff092b82 */ /* 0x001e220000000800 */
[----:B------:R-:W-:-:S02]  /*f830*/  UIMAD UR5, UR10, UR8, URZ ;  /* 0x000000080a0572a4 */ /* 0x000fc4000f8e023f */
[----:B------:R-:W-:Y:S02]  /*f840*/  UIMAD.WIDE.U32 UR6, UR11, UR8, URZ ;  /* 0x000000080b0672a5 */ /* 0x000fe4000f8e003f */
[----:B------:R-:W-:-:S03]  /*f850*/  UIMAD UR5, UR11, UR9, UR5 ;  /* 0x000000090b0572a4 */ /* 0x000fc6000f8e0205 */
[----:B------:R-:W-:Y:S01]  /*f860*/  ULDC.64 UR10, c[0x0][0xaf0] ;  /* 0x0002bc00000a7ab9 */ /* 0x000fe20000000a00 */
[----:B-1----:R1:W-:Y:S04]  /*f870*/  @!P1 ST.E desc[UR16][R40.64], R0 ;  /* 0x0000000028009985 */ /* 0x0023e8000c101910 */
[----:B---3--:R3:W-:Y:S01]  /*f880*/  @!P0 ST.E desc[UR16][R42.64], R2 ;  /* 0x000000022a008985 */ /* 0x0087e2000c101910 */
[----:B------:R-:W-:Y:S02]  /*f890*/  UIMAD UR8, UR12, UR10, URZ ;  /* 0x0000000a0c0872a4 */ /* 0x000fe4000f8e023f */
[----:B------:R-:W-:Y:S01]  /*f8a0*/  UIADD3 UR7, UR7, UR5, URZ ;  /* 0x0000000507077290 */ /* 0x000fe2000fffe03f */
[----:B------:R4:W5:Y:S01]  /*f8b0*/  LD.E.128 R32, desc[UR16][R28.64] ;  /* 0x000000101c207980 */ /* 0x000962000c101d00 */
[----:B-1----:R-:W-:-:S03]  /*f8c0*/  IMAD R0, R216, 0x20, R219 ;  /* 0x00000020d8007824 */ /* 0x002fc600078e02db */
[----:B------:R4:W5:Y:S01]  /*f8d0*/  LD.E.128 R36, desc[UR16][R20.64] ;  /* 0x0000001014247980 */ /* 0x000962000c101d00 */
[----:B---3--:R-:W-:Y:S01]  /*f8e0*/  VIADD R2, R0, UR13 ;  /* 0x0000000d00027c36 */ /* 0x008fe20008000000 */
[----:B------:R-:W-:Y:S02]  /*f8f0*/  UIMAD UR5, UR14, UR11, UR8 ;  /* 0x0000000b0e0572a4 */ /* 0x000fe4000f8e0208 */
[----:B------:R-:W5:Y:S01]  /*f900*/  LD.E.128 R96, desc[UR16][R98.64] ;  /* 0x0000001062607980 */ /* 0x000f62000c101d00 */
[----:B--2---:R-:W-:Y:S01]  /*f910*/  @P2 IMAD.HI.U32 R0, R2, R5, RZ ;  /* 0x0000000502002227 */ /* 0x004fe200078e00ff */
[----:B------:R-:W-:Y:S02]  /*f920*/  UIMAD.WIDE.U32 UR6, UR14, UR10, UR6 ;  /* 0x0000000a0e0672a5 */ /* 0x000fe4000f8e0006 */
[----:B------:R-:W5:Y:S01]  /*f930*/  LD.E.128 R100, desc[UR16][R102.64] ;  /* 0x0000001066647980 */ /* 0x000f62000c101d00 */
[----:B------:R-:W-:Y:S01]  /*f940*/  ULDC.64 UR8, c[0x0][0xae0] ;  /* 0x0002b80000087ab9 */ /* 0x000fe20000000a00 */
[----:B------:R-:W-:Y:S01]  /*f950*/  IMAD.MOV.U32 R7, RZ, RZ, R2 ;  /* 0x000000ffff077224 */ /* 0x000fe200078e0002 */
[----:B0-----:R-:W-:Y:S01]  /*f960*/  @P2 SHF.R.U32.HI R7, RZ, R9, R0 ;  /* 0x00000009ff072219 */ /* 0x001fe20000011600 */
[----:B------:R-:W-:Y:S01]  /*f970*/  UIADD3 UR5, UR7, UR5, URZ ;  /* 0x0000000507057290 */ /* 0x000fe2000fffe03f */
[----:B------:R-:W5:Y:S02]  /*f980*/  LD.E.128 R104, desc[UR16][R106.64] ;  /* 0x000000106a687980 */ /* 0x000f64000c101d00 */
[--C-:B------:R-:W-:Y:S01]  /*f990*/  SHF.R.S32.HI R0, RZ, 0x1f, R7.reuse ;  /* 0x0000001fff007819 */ /* 0x100fe20000011407 */
[----:B------:R-:W-:Y:S01]  /*f9a0*/  IMAD.MOV R9, RZ, RZ, -R7 ;  /* 0x000000ffff097224 */ /* 0x000fe200078e0a07 */
[----:B------:R-:W5:Y:S01]  /*f9b0*/  LD.E.128 R108, desc[UR16][R110.64] ;  /* 0x000000106e6c7980 */ /* 0x000f62000c101d00 */
[----:B------:R-:W-:-:S02]  /*f9c0*/  IMAD.U32 R5, RZ, RZ, UR7 ;  /* 0x00000007ff057e24 */ /* 0x000fc4000f8e00ff */
        /* <DEDUP_REMOVED lines=39> */
[----:B0-----:R4:W0:Y:S01]  /*fc40*/  SHFL.IDX PT, R10, R2, RZ, 0x181f ;  /* 0x00181fff020a7589 */ /* 0x00182200000e0000 */
[----:B------:R-:W-:-:S02]  /*fc50*/  PRMT R199, RZ, 0x654, R199 ;  /* 0x00000654ffc77816 */ /* 0x000fc400000000c7 */
[----:B------:R-:W-:Y:S02]  /*fc60*/  ISETP.GE.AND P0, PT, R0, R3, PT ;  /* 0x000000030000720c */ /* 0x000fe40003f06270 */
[----:B------:R4:W1:Y:S01]  /*fc70*/  SHFL.IDX PT, R0, R12, RZ, 0x181f ;  /* 0x00181fff0c007589 */ /* 0x00086200000e0000 */
        /* <DEDUP_REMOVED lines=20> */
.L_x_2414:
[----:B------:R-:W-:Y:S05]  /*fdc0*/  BSYNC B1 ;  /* 0x0000000000017941 */ /* 0x000fea0003800000 */
.L_x_2413:
[----:B-1----:R1:W3:Y:S01]  /*fdd0*/  SHFL.IDX PT, R0, R12, 0x1, 0x181f ;  /* 0x00381f000c007f89 */ /* 0x0022e200000e0000 */
[----:B------:R-:W-:Y:S03]  /*fde0*/  BSSY B1, `(.L_x_2415) ;  /* 0x0000015000017945 */ /* 0x000fe60003800000 */
[----:B0-2---:R1:W0:Y:S01]  /*fdf0*/  SHFL.IDX PT, R10, R2, 0x1, 0x181f ;  /* 0x00381f00020a7f89 */ /* 0x00522200000e0000 */
        /* <DEDUP_REMOVED lines=8> */
[----:B------:R-:W-:Y:S02]  /*fe80*/  @!P3 LEA R6, P5, R214, R10, 0x1 ;  /* 0x0000000ad606b211 */ /* 0x000fe400078a08ff */
[----:B---3--:R-:W-:Y:S02]  /*fe90*/  @!P4 LEA.HI.X R5, R18, R0, R229, 0x1, P6 ;  /* 0x000000001205c211 */ /* 0x008fe400030f0ce5 */
[----:B------:R-:W-:Y:S02]  /*fea0*/  @!P2 LEA R8, P6, R213, R10, 0x1 ;  /* 0x0000000ad508a211 */ /* 0x000fe400078c08ff */
[----:B------:R-:W-:Y:S01]  /*feb0*/  @!P3 LEA.HI.X R7, R214, R0, R228, 0x1, P5 ;  /* 0x00000000d607b211 */ /* 0x000fe200028f0ce4 */
[----:B-----5:R2:W-:Y:S01]  /*fec0*/  @!P4 ST.E.128 desc[UR6][R4.64], R36 ;  /* 0x000000240400c985 */ /* 0x0205e2000c101d06 */
[----:B------:R-:W-:-:S02]  /*fed0*/  @!P1 LEA R10, P5, R215, R10, 0x1 ;  /* 0x0000000ad70a9211 */ /* 0x000fc400078a08ff */
[-C--:B------:R-:W-:Y:S01]  /*fee0*/  @!P2 LEA.HI.X R9, R213, R0.reuse, R227, 0x1, P6 ;  /* 0x00000000d509a211 */ /* 0x080fe200030f0ce3 */
[----:B------:R2:W-:Y:S01]  /*fef0*/  @!P3 ST.E.128 desc[UR6][R6.64], R108 ;  /* 0x0000006c0600b985 */ /* 0x0005e2000c101d06 */
[----:B------:R-:W-:-:S03]  /*ff00*/  @!P1 LEA.HI.X R11, R215, R0, R226, 0x1, P5 ;  /* 0x00000000d70b9211 */ /* 0x000fc600028f0ce2 */
[----:B------:R2:W-:Y:S04]  /*ff10*/  @!P2 ST.E.128 desc[UR6][R8.64], R124 ;  /* 0x0000007c0800a985 */ /* 0x0005e8000c101d06 */
[----:B------:R2:W-:Y:S02]  /*ff20*/  @!P1 ST.E.128 desc[UR6][R10.64], R140 ;  /* 0x0000008c0a009985 */ /* 0x0005e4000c101d06 */
.L_x_2416:
[----:B------:R-:W-:Y:S05]  /*ff30*/  BSYNC B1 ;  /* 0x0000000000017941 */ /* 0x000fea0003800000 */
.L_x_2415:
[----:B---3--:R3:W1:Y:S01]  /*ff40*/  SHFL.IDX PT, R0, R12, 0x2, 0x181f ;  /* 0x00581f000c007f89 */ /* 0x00866200000e0000 */
        /* <DEDUP_REMOVED lines=12> */
[----:B-1----:R-:W-:Y:S02]  /*10010*/  @!P3 LEA.HI.X R5, R18, R0, R229, 0x1, P6 ;  /* 0x000000001205b211 */ /* 0x002fe400030f0ce5 */
[----:B------:R-:W-:Y:S02]  /*10020*/  @!P0 LEA R10, P6, R215, R10, 0x1 ;  /* 0x0000000ad70a8211 */ /* 0x000fe400078c08ff */
[-C--:B------:R-:W-:Y:S01]  /*10030*/  @!P2 LEA.HI.X R7, R214, R0.reuse, R228, 0x1, P5 ;  /* 0x00000000d607a211 */ /* 0x080fe200028f0ce4 */
[----:B-----5:R2:W-:Y:S01]  /*10040*/  @!P3 ST.E.128 desc[UR6][R4.64], R96 ;  /* 0x000000600400b985 */ /* 0x0205e2000c101d06 */
[----:B------:R-:W-:-:S02]  /*10050*/  @!P1 LEA.HI.X R9, R213, R0, R227, 0x1, P4 ;  /* 0x00000000d5099211 */ /* 0x000fc400020f0ce3 */
[----:B------:R-:W-:Y:S01]  /*10060*/  @!P0 LEA.HI.X R11, R215, R0, R226, 0x1, P6 ;  /* 0x00000000d70b8211 */ /* 0x000fe200030f0ce2 */
[----:B------:R2:W-:Y:S04]  /*10070*/  @!P2 ST.E.128 desc[UR6][R6.64], R112 ;  /* 0x000000700600a985 */ /* 0x0005e8000c101d06 */
[----:B------:R2:W-:Y:S04]  /*10080*/  @!P1 ST.E.128 desc[UR6][R8.64], R128 ;  /* 0x0000008008009985 */ /* 0x0005e8000c101d06 */
[----:B------:R2:W-:Y:S02]  /*10090*/  @!P0 ST.E.128 desc[UR6][R10.64], R144 ;  /* 0x000000900a008985 */ /* 0x0005e4000c101d06 */
.L_x_2418:
[----:B------:R-:W-:Y:S05]  /*100a0*/  BSYNC B1 ;  /* 0x0000000000017941 */ /* 0x000fea0003800000 */
.L_x_2417:
[----:B-1----:R-:W-:Y:S01]  /*100b0*/  VIADD R0, R14, 0x60 ;  /* 0x000000600e007836 */ /* 0x002fe20000000000 */
[----:B---34-:R-:W3:Y:S04]  /*100c0*/  SHFL.IDX PT, R12, R12, 0x3, 0x181f ;  /* 0x00781f000c0c7f89 */ /* 0x018ee800000e0000 */
[----:B------:R-:W-:Y:S01]  /*100d0*/  ISETP.GE.AND P0, PT, R0, R3, PT ;  /* 0x000000030000720c */ /* 0x000fe20003f06270 */
[----:B--2---:R4:W1:-:S12]  /*100e0*/  SHFL.IDX PT, R8, R2, 0x3, 0x181f ;  /* 0x00781f0002087f89 */ /* 0x00485800000e0000 */
[----:B----4-:R-:W-:Y:S05]  /*100f0*/  @P0 BRA `(.L_x_2419) ;  /* 0x0000000c005c0947 */ /* 0x010fea0003800000 */
[----:B------:R-:W-:Y:S01]  /*10100*/  ULDC UR5, c[0x0][0xac8] ;  /* 0x0002b20000057ab9 */ /* 0x000fe20000000800 */
[----:B------:R-:W-:Y:S01]  /*10110*/  ULDC.64 UR6, c[0x0][0x208] ;  /* 0x0000820000067ab9 */ /* 0x000fe20000000a00 */
[----:B------:R-:W-:Y:S02]  /*10120*/  ISETP.GE.AND P3, PT, R18, UR5, PT ;  /* 0x0000000512007c0c */ /* 0x000fe4000bf66270 */
[----:B------:R-:W-:Y:S02]  /*10130*/  ISETP.GE.AND P4, PT, R214, UR5, PT ;  /* 0x00000005d6007c0c */ /* 0x000fe4000bf86270 */
[----:B------:R-:W-:-:S09]  /*10140*/  ISETP.GE.AND P5, PT, R213, UR5, PT ;  /* 0x00000005d5007c0c */ /* 0x000fd2000bfa6270 */
[-C--:B-1----:R-:W-:Y:S02]  /*10150*/  @!P3 LEA R2, P0, R18, R8.reuse, 0x1 ;  /* 0x000000081202b211 */ /* 0x082fe400078008ff */
[----:B------:R-:W-:Y:S02]  /*10160*/  @!P4 LEA R4, P1, R214, R8, 0x1 ;  /* 0x00000008d604c211 */ /* 0x000fe400078208ff */
[----:B---3--:R-:W-:Y:S02]  /*10170*/  @!P3 LEA.HI.X R3, R18, R12, R229, 0x1, P0 ;  /* 0x0000000c1203b211 */ /* 0x008fe400000f0ce5 */
[----:B------:R-:W-:Y:S02]  /*10180*/  ISETP.GE.AND P0, PT, R215, UR5, PT ;  /* 0x00000005d7007c0c */ /* 0x000fe4000bf06270 */
[----:B------:R-:W-:Y:S01]  /*10190*/  @!P5 LEA R6, P2, R213, R8, 0x1 ;  /* 0x00000008d506d211 */ /* 0x000fe200078408ff */
[----:B-----5:R4:W-:Y:S01]  /*101a0*/  @!P3 ST.E.128 desc[UR6][R2.64], R100 ;  /* 0x000000640200b985 */ /* 0x0209e2000c101d06 */
        /* <DEDUP_REMOVED lines=10> */
.L_x_2412:
        /* <DEDUP_REMOVED lines=14> */
[----:B------:R-:W-:-:S13]  /*10330*/  R2UR UR5, R22 ;  /* 0x00000000160572ca */ /* 0x000fda00000e0000 */
        /* <DEDUP_REMOVED lines=41> */
.L_x_2421:
[----:B------:R-:W-:Y:S05]  /*105d0*/  BSYNC B1 ;  /* 0x0000000000017941 */ /* 0x000fea0003800000 */
.L_x_2420:
[----:B------:R-:W-:Y:S01]  /*105e0*/  R2UR UR12, R22 ;  /* 0x00000000160c72ca */ /* 0x000fe200000e0000 */
[----:B------:R-:W-:Y:S01]  /*105f0*/  ULDC.64 UR10, c[0x0][0xae8] ;  /* 0x0002ba00000a7ab9 */ /* 0x000fe20000000a00 */
[----:B------:R-:W-:Y:S01]  /*10600*/  R2UR UR14, R217 ;  /* 0x00000000d90e72ca */ /* 0x000fe200000e0000 */
[----:B------:R-:W-:Y:S01]  /*10610*/  UIMAD UR5, UR8, UR10, URZ ;  /* 0x0000000a080572a4 */ /* 0x000fe2000f8e023f */
[----:B------:R-:W-:Y:S01]  /*10620*/  R2UR UR13, R218 ;  /* 0x00000000da0d72ca */ /* 0x000fe200000e0000 */
[----:B------:R-:W-:Y:S08]  /*10630*/  BSSY B1, `(.L_x_2422) ;  /* 0x000003e000017945 */ /* 0x000ff00003800000 */
[----:B------:R-:W-:-:S02]  /*10640*/  VIADD R6, R6, UR12 ;  /* 0x0000000c06067c36 */ /* 0x000fc40008000000 */
[----:B------:R-:W-:Y:S02]  /*10650*/  UIMAD.WIDE.U32 UR6, UR14, UR10, URZ ;  /* 0x0000000a0e0672a5 */ /* 0x000fe4000f8e003f */
[----:B------:R-:W-:Y:S01]  /*10660*/  UIMAD UR5, UR14, UR11, UR5 ;  /* 0x0000000b0e0572a4 */ /* 0x000fe2000f8e0205 */
[----:B0-----:R-:W-:Y:S02]  /*10670*/  @P1 IMAD.HI.U32 R0, R6, R9, RZ ;  /* 0x0000000906001227 */ /* 0x001fe400078e00ff */
[----:B------:R-:W-:Y:S01]  /*10680*/  ULDC.64 UR10, c[0x0][0xaf0] ;  /* 0x0002bc00000a7ab9 */ /* 0x000fe20000000a00 */
[----:B------:R-:W-:Y:S01]  /*10690*/  UIADD3 UR7, UR7, UR5, URZ ;  /* 0x0000000507077290 */ /* 0x000fe2000fffe03f */
[----:B--2---:R-:W-:Y:S01]  /*106a0*/  IMAD.MOV.U32 R5, RZ, RZ, R6 ;  /* 0x000000ffff057224 */ /* 0x004fe200078e0006 */
[----:B------:R-:W-:Y:S01]  /*106b0*/  UIMAD UR5, UR9, UR10, URZ ;  /* 0x0000000a090572a4 */ /* 0x000fe2000f8e023f */
[----:B-1----:R-:W-:Y:S01]  /*106c0*/  @P1 SHF.R.U32.HI R5, RZ, R11, R0 ;  /* 0x0000000bff051219 */ /* 0x002fe20000011600 */
[----:B------:R-:W-:-:S02]  /*106d0*/  UIMAD.WIDE.U32 UR6, UR13, UR10, UR6 ;  /* 0x0000000a0d0672a5 */ /* 0x000fc4000f8e0006 */
[----:B------:R-:W-:Y:S01]  /*106e0*/  UIMAD UR5, UR13, UR11, UR5 ;  /* 0x0000000b0d0572a4 */ /* 0x000fe2000f8e0205 */
[--C-:B------:R-:W-:Y:S01]  /*106f0*/  SHF.R.S32.HI R0, RZ, 0x1f, R5.reuse ;  /* 0x0000001fff007819 */ /* 0x100fe20000011405 */
[----:B------:R-:W-:Y:S01]  /*10700*/  IMAD.MOV R7, RZ, RZ, -R5 ;  /* 0x000000ffff077224 */ /* 0x000fe200078e0a05 */
[----:B------:R-:W-:Y:S01]  /*10710*/  ULDC.64 UR8, c[0x0][0xae0] ;  /* 0x0002b80000087ab9 */ /* 0x000fe20000000a00 */
[----:B------:R-:W-:Y:S02]  /*10720*/  UIADD3 UR5, UR7, UR5, URZ ;  /* 0x0000000507057290 */ /* 0x000fe4000fffe03f */
[----:B------:R-:W-:Y:S02]  /*10730*/  IMAD.U32 R3, RZ, RZ, UR7 ;  /* 0x00000007ff037e24 */ /* 0x000fe4000f8e00ff */
[----:B------:R-:W-:Y:S02]  /*10740*/  IMAD R0, R0, UR8, RZ ;  /* 0x0000000800007c24 */ /* 0x000fe4000f8e02ff */
[----:B------:R-:W-:-:S02]  /*10750*/  IMAD R7, R8, R7, R6 ;  /* 0x0000000708077224 */ /* 0x000fc400078e0206 */
        /* <DEDUP_REMOVED lines=9> */
[----:B------:R-:W-:Y:S02]  /*107f0*/  VIADD R6, R219, UR12 ;  /* 0x0000000cdb067c36 */ /* 0x000fe40008000000 */
        /* <DEDUP_REMOVED lines=33> */
.L_x_2423:
[----:B------:R-:W-:Y:S05]  /*10a10*/  BSYNC B1 ;  /* 0x0000000000017941 */ /* 0x000fea0003800000 */
.L_x_2422:
        /* <DEDUP_REMOVED lines=22> */
.L_x_2425:
[----:B------:R-:W-:Y:S05]  /*10b80*/  BSYNC B1 ;  /* 0x0000000000017941 */ /* 0x000fea0003800000 */
.L_x_2424:
        /* <DEDUP_REMOVED lines=22> */
.L_x_2427:
[----:B------:R-:W-:Y:S05]  /*10cf0*/  BSYNC B1 ;  /* 0x0000000000017941 */ /* 0x000fea0003800000 */
.L_x_2426:
        /* <DEDUP_REMOVED lines=23> */
.L_x_2419:
[----:B------:R-:W-:Y:S05]  /*10e70*/  BSYNC B0 ;  /* 0x0000000000007941 */ /* 0x000fea0003800000 */
.L_x_2411:
[----:B------:R-:W-:Y:S02]  /*10e80*/  ULDC UR5, c[0x0][0xc38] ;  /* 0x00030e0000057ab9 */ /* 0x000fe40000000800 */
[----:B------:R-:W-:-:S06]  /*10e90*/  UISETP.GE.AND UP0, UPT, UR4, UR5, UPT ;  /* 0x000000050400728c */ /* 0x000fcc000bf06270 */
[----:B------:R-:W-:-:S13]  /*10ea0*/  PLOP3.LUT P0, PT, PT, PT, UP0, 0x80, 0x0 ;  /* 0x000000000000781c */ /* 0x000fda0003f0f008 */
[----:B------:R-:W-:Y:S05]  /*10eb0*/  @!P0 BRA `(.L_x_2428) ;  /* 0xfffffefc00d08947 */ /* 0x000fea000383ffff */
[----:B------:R-:W-:Y:S05]  /*10ec0*/  EXIT ;  /* 0x000000000000794d */ /* 0x000fea0003800000 */
.L_x_2376:
[----:B------:R-:W-:-:S08]  /*10ed0*/  NOP ;  /* 0x0000000000007918 */ /* 0x000fd00000000000 */
[----:B0-----:R-:W0:-:S00]  /*10ee0*/  USETMAXREG.DEALLOC.CTAPOOL 0x18 ;  /* 0x00000018000079c8 */ /* 0x001e0000080e0500 */
[----:B0-----:R-:W-:-:S06]  /*10ef0*/  LOP3.LUT R0, R0, 0x3, RZ, 0xc0, !PT ;  /* 0x0000000300007812 */ /* 0x001fcc00078ec0ff */
[----:B------:R-:W0:Y:S01]  /*10f00*/  S2UR UR6, SR_CTAID.X ;  /* 0x00000000000679c3 */ /* 0x000e220000002500 */
[----:B------:R-:W-:Y:S01]  /*10f10*/  IMAD.MOV.U32 R18, RZ, RZ, RZ ;  /* 0x000000ffff127224 */ /* 0x000fe200078e00ff */
[----:B------:R-:W1:Y:S02]  /*10f20*/  SHFL.IDX PT, R0, R0, RZ, 0x1f ;  /* 0x00001fff00007589 */ /* 0x000e6400000e0000 */
[----:B-1----:R-:W-:-:S04]  /*10f30*/  ISETP.NE.AND P0, PT, R0, RZ, PT ;  /* 0x000000ff0000720c */ /* 0x002fc80003f05270 */
[----:B------:R-:W0:Y:S01]  /*10f40*/  LDC R0, c[0x0][0xc38] ;  /* 0x00030e00ff007b82 */ /* 0x000e220000000800 */
[----:B------:R-:W-:-:S05]  /*10f50*/  P2R R2, PR, RZ, 0x1 ;  /* 0x00000001ff027803 */ /* 0x000fca0000000000 */
[----:B------:R1:W-:Y:S03]  /*10f60*/  STL [R1+0x20], R2 ;  /* 0x0000200201007387 */ /* 0x0003e60000100800 */
[----:B------:R-:W-:Y:S06]  /*10f70*/  @P0 BAR.ARV 0x4, 0x180 ;  /* 0x0106000000000b1d */ /* 0x000fec0000002000 */
[----:B------:R1:W-:Y:S01]  /*10f80*/  STL [R1+0x1c], RZ ;  /* 0x00001cff01007387 */ /* 0x0003e20000100800 */
[----:B0-----:R-:W-:Y:S01]  /*10f90*/  ISETP.LE.AND P0, PT, R0, UR6, PT ;  /* 0x0000000600007c0c */ /* 0x001fe2000bf03270 */
[----:B------:R-:W-:-:S05]  /*10fa0*/  IMAD.MOV.U32 R0, RZ, RZ, 0x1 ;  /* 0x00000001ff007424 */ /* 0x000fca00078e00ff */
[----:B------:R1:W-:Y:S07]  /*10fb0*/  STL [R1+0x4], R0 ;  /* 0x0000040001007387 */ /* 0x0003ee0000100800 */
[----:B------:R-:W-:Y:S05]  /*10fc0*/  @P0 BRA `(.L_x_2429) ;  /* 0x0000005000500947 */ /* 0x000fea0003800000 */
[----:B------:R-:W0:Y:S01]  /*10fd0*/  S2R R6, SR_TID.X ;  /* 0x0000000000067919 */ /* 0x000e220000002100 */
[----:B------:R-:W2:Y:S01]  /*10fe0*/  S2UR UR5, SR_CgaCtaId ;  /* 0x00000000000579c3 */ /* 0x000ea20000008800 */
[----:B------:R-:W-:Y:S01]  /*10ff0*/  UMOV UR4, 0x400 ;  /* 0x0000040000047882 */ /* 0x000fe20000000000 */
[----:B------:R-:W-:Y:S01]  /*11000*/  IMAD.MOV.U32 R18, RZ, RZ, RZ ;  /* 0x000000ffff127224 */ /* 0x000fe200078e00ff */
[----:B------:R-:W-:Y:S01]  /*11010*/  ULDC UR43, c[0x0][0xc] ;  /* 0x00000300002b7ab9 */ /* 0x000fe20000000800 */
[----:B------:R-:W-:Y:S01]  /*11020*/  ULDC.64 UR38, c[0x0][0x198] ;  /* 0x0000660000267ab9 */ /* 0x000fe20000000a00 */
[----:B--2---:R-:W-:-:S06]  /*11030*/  ULEA UR4, UR5, UR4, 0x18 ;  /* 0x0000000405047291 */ /* 0x004fcc000f8ec03f */
[----:B------:R-:W-:Y:S01]  /*11040*/  IMAD.U32 R17, RZ, RZ, UR4 ;  /* 0x00000004ff117e24 */ /* 0x000fe2000f8e00ff */
[C---:B0-----:R-:W-:Y:S01]  /*11050*/  LOP3.LUT R5, R6.reuse, 0x7f, RZ, 0xc0, !PT ;  /* 0x0000007f06057812 */ /* 0x041fe200078ec0ff */
[----:B-1----:R-:W-:-:S05]  /*11060*/  IMAD.SHL.U32 R0, R6, 0x8, RZ ;  /* 0x0000000806007824 */ /* 0x002fca00078e00ff */
        /* <DEDUP_REMOVED lines=13> */
[----:B------:R1:W-:Y:S04]  /*11140*/  STL [R1+0x4], R2 ;  /* 0x0000040201007387 */ /* 0x0003e80000100800 */
[----:B------:R2:W-:Y:S01]  /*11150*/  STL [R1+0x1c], RZ ;  /* 0x00001cff01007387 */ /* 0x0005e20000100800 */
[----:B0-----:R-:W-:-:S02]  /*11160*/  LOP3.LUT R3, R0, 0x40, RZ, 0xfc, !PT ;  /* 0x0000004000037812 */ /* 0x001fc400078efcff */
[C---:B-1----:R-:W-:Y:S02]  /*11170*/  LOP3.LUT R2, R0.reuse, 0x80, RZ, 0xfc, !PT ;  /* 0x0000008000027812 */ /* 0x042fe400078efcff */
[----:B--2---:R-:W-:-:S07]  /*11180*/  LOP3.LUT R0, R0, 0xc0, RZ, 0xfc, !PT ;  /* 0x000000c000007812 */ /* 0x004fce00078efcff */
.L_x_2530:
        /* <DEDUP_REMOVED lines=14> */
[----:B01-3--:R-:W-:Y:S05]  /*11270*/  @!P0 BRA `(.L_x_2430) ;  /* 0x0000000000208947 */ /* 0x00bfea0003800000 */
        /* <DEDUP_REMOVED lines=8> */
.L_x_2430:
[----:B------:R-:W-:Y:S01]  /*11300*/  ULDC UR9, c[0x0][0xc54] ;  /* 0x0003150000097ab9 */ /* 0x000fe20000000800 */
[----:B------:R-:W-:Y:S01]  /*11310*/  UMOV UR5, UR8 ;  /* 0x0000000800057c82 */ /* 0x000fe20008000000 */
[----:B------:R-:W-:-:S11]  /*11320*/  UISETP.NE.AND UP0, UPT, UR9, 0x1, UPT ;  /* 0x000000010900788c */ /* 0x000fd6000bf05270 */
[----:B------:R-:W-:Y:S02]  /*11330*/  @UP0 ULDC.64 UR10, c[0x0][0xc58] ;  /* 0x00031600000a0ab9 */ /* 0x000fe40000000a00 */
[----:B------:R-:W-:-:S04]  /*11340*/  UIMAD.WIDE.U32 UR6, UR8, UR10, URZ ;  /* 0x0000000a080672a5 */ /* 0x000fc8000f8e003f */
[----:B------:R-:W-:-:S04]  /*11350*/  @UP0 USHF.R.U32.HI UR5, URZ, UR11, UR7 ;  /* 0x0000000b3f050299 */ /* 0x000fc80008011607 */
[----:B------:R-:W-:-:S12]  /*11360*/  UIMAD UR6, UR5, UR9, URZ ;  /* 0x00000009050672a4 */ /* 0x000fd8000f8e023f */
.L_x_2431:
[----:B------:R-:W-:Y:S01]  /*11370*/  ULOP3.LUT UR42, URZ, UR5, URZ, 0x33, !UPT ;  /* 0x000000053f2a7292 */ /* 0x000fe2000f8e333f */
[----:B------:R-:W-:Y:S01]  /*11380*/  BSSY B7, `(.L_x_2432) ;  /* 0x00004bb000077945 */ /* 0x000fe20003800000 */
[----:B------:R-:W-:Y:S01]  /*11390*/  ULDC UR7, c[0x0][0x448] ;  /* 0x0001120000077ab9 */ /* 0x000fe20000000800 */
[----:B------:R-:W-:Y:S01]  /*113a0*/  ULDC UR5, c[0x0][0xc3c] ;  /* 0x00030f0000057ab9 */ /* 0x000fe20000000800 */
[----:B------:R-:W-:Y:S02]  /*113b0*/  UISETP.NE.AND UP1, UPT, UR7, 0x1, UPT ;  /* 0x000000010700788c */ /* 0x000fe4000bf25270 */
[----:B------:R-:W-:Y:S01]  /*113c0*/  UIADD3 UR42, UR42, UR5, URZ ;  /* 0x000000052a2a7290 */ /* 0x000fe2000fffe03f */
[----:B------:R-:W-:Y:S01]  /*113d0*/  ULDC.64 UR10, c[0x0][0x418] ;  /* 0x00010600000a7ab9 */ /* 0x000fe20000000a00 */
[----:B------:R-:W-:Y:S02]  /*113e0*/  UIADD3 UR5, UR8, -UR6, URZ ;  /* 0x8000000608057290 */ /* 0x000fe4000fffe03f */
[----:B------:R-:W-:-:S02]  /*113f0*/  UISETP.NE.U32.AND UP0, UPT, UR10, URZ, UPT ;  /* 0x0000003f0a00728c */ /* 0x000fc4000bf05070 */
[----:B------:R-:W-:Y:S02]  /*11400*/  USHF.L.U32 UR8, UR42, 0x7, URZ ;  /* 0x000000072a087899 */ /* 0x000fe4000800063f */
[----:B------:R-:W-:Y:S01]  /*11410*/  UISETP.NE.AND.EX UP0, UPT, UR11, URZ, UPT, UP0 ;  /* 0x0000003f0b00728c */ /* 0x000fe2000bf05300 */
[----:B------:R-:W-:Y:S01]  /*11420*/  ULDC UR7, c[0x0][0x288] ;  /* 0x0000a20000077ab9 */ /* 0x000fe20000000800 */
[----:B------:R-:W-:Y:S01]  /*11430*/  UIADD3 UR8, UR8, 0x7f, URZ ;  /* 0x0000007f08087890 */ /* 0x000fe2000fffe03f */
[----:B------:R-:W-:Y:S01]  /*11440*/  ULDC UR6, c[0x0][0x424] ;  /* 0x0001090000067ab9 */ /* 0x000fe20000000800 */
[----:B------:R-:W-:Y:S02]  /*11450*/  UIADD3 UR13, -UR7, 0x50, URZ ;  /* 0x00000050070d7890 */ /* 0x000fe4000fffe13f */
[----:B------:R-:W-:Y:S01]  /*11460*/  USEL UR9, UR6, 0x1, UP0 ;  /* 0x0000000106097887 */ /* 0x000fe20008000000 */
[----:B------:R-:W-:Y:S01]  /*11470*/  @UP1 ULDC UR7, c[0x0][0x44c] ;  /* 0x0001130000071ab9 */ /* 0x000fe20000000800 */
[----:B------:R-:W-:Y:S01]  /*11480*/  ULDC UR12, c[0x0][0x2f0] ;  /* 0x0000bc00000c7ab9 */ /* 0x000fe20000000800 */
[----:B------:R-:W-:Y:S01]  /*11490*/  UIMAD.WIDE.U32 UR6, UR8, UR7, URZ ;  /* 0x00000007080672a5 */ /* 0x000fe2000f8e003f */
[----:B------:R-:W-:Y:S01]  /*114a0*/  @UP1 ULDC UR14, c[0x0][0x450] ;  /* 0x00011400000e1ab9 */ /* 0x000fe20000000800 */
[----:B------:R-:W-:-:S02]  /*114b0*/  UIMAD UR13, UR9, UR12, UR13 ;  /* 0x0000000c090d72a4 */ /* 0x000fc4000f8e020d */
[----:B------:R-:W-:Y:S02]  /*114c0*/  @UP1 USHF.R.U32.HI UR8, URZ, UR14, UR7 ;  /* 0x0000000e3f081299 */ /* 0x000fe40008011607 */
[----:B------:R-:W-:Y:S02]  /*114d0*/  UIMAD UR6, UR9, UR12, 0x4f ;  /* 0x0000004f090674a4 */ /* 0x000fe4000f8e020c */
[----:B------:R-:W-:Y:S02]  /*114e0*/  UIADD3 UR8, UR13, UR8, URZ ;  /* 0x000000080d087290 */ /* 0x000fe4000fffe03f */
[----:B------:R-:W-:Y:S02]  /*114f0*/  UIMAD.WIDE UR6, UR6, 0x66666667, URZ ;  /* 0x66666667060678a5 */ /* 0x000fe4000f8e023f */
[----:B------:R-:W-:Y:S02]  /*11500*/  UIMAD.WIDE UR8, UR8, 0x66666667, URZ ;  /* 0x66666667080878a5 */ /* 0x000fe4000f8e023f */
[----:B------:R-:W-:-:S02]  /*11510*/  USHF.R.U32.HI UR12, URZ, 0x1f, UR7 ;  /* 0x0000001f3f0c7899 */ /* 0x000fc40008011607 */
[----:B------:R-:W-:Y:S01]  /*11520*/  USHF.R.U32.HI UR6, URZ, 0x1f, UR9 ;  /* 0x0000001f3f067899 */ /* 0x000fe20008011609 */
[----:B------:R-:W-:Y:S01]  /*11530*/  ULDC UR11, c[0x0][0xc48] ;  /* 0x00031200000b7ab9 */ /* 0x000fe20000000800 */
[----:B------:R-:W-:Y:S02]  /*11540*/  ULEA.HI.SX32 UR12, UR7, UR12, 0x1b ;  /* 0x0000000c070c7291 */ /* 0x000fe4000f8fda3f */
[----:B------:R-:W-:Y:S02]  /*11550*/  ULEA.HI.SX32 UR6, UR9, UR6, 0x1b ;  /* 0x0000000609067291 */ /* 0x000fe4000f8fda3f */
[----:B------:R-:W-:Y:S02]  /*11560*/  UISETP.NE.AND UP0, UPT, UR11, 0x1, UPT ;  /* 0x000000010b00788c */ /* 0x000fe4000bf05270 */
[----:B------:R-:W-:Y:S01]  /*11570*/  UISETP.LT.AND UP1, UPT, UR12, UR6, UPT ;  /* 0x000000060c00728c */ /* 0x000fe2000bf21270 */
[----:B------:R-:W-:-:S03]  /*11580*/  ULDC UR10, c[0x0][0xc54] ;  /* 0x00031500000a7ab9 */ /* 0x000fc60000000800 */
[----:B------:R-:W-:Y:S02]  /*11590*/  USEL UR41, UR12, UR6, UP1 ;  /* 0x000000060c297287 */ /* 0x000fe40008800000 */
[----:B------:R-:W-:-:S03]  /*115a0*/  UIMAD UR10, UR4, UR10, UR5 ;  /* 0x0000000a040a72a4 */ /* 0x000fc6000f8e0205 */
[----:B------:R-:W-:Y:S01]  /*115b0*/  @UP0 ULDC UR4, c[0x0][0xc4c] ;  /* 0x0003130000040ab9 */ /* 0x000fe20000000800 */
[----:B------:R-:W-:Y:S01]  /*115c0*/  ISETP.LT.AND P0, PT, RZ, UR41, PT ;  /* 0x00000029ff007c0c */ /* 0x000fe2000bf01270 */
[----:B------:R-:W-:Y:S01]  /*115d0*/  UIMAD.WIDE.U32 UR4, UR10, UR4, URZ ;  /* 0x000000040a0472a5 */ /* 0x000fe2000f8e003f */
[----:B------:R-:W-:Y:S01]  /*115e0*/  @UP0 ULDC UR7, c[0x0][0xc50] ;  /* 0x0003140000070ab9 */ /* 0x000fe20000000800 */
[----:B------:R-:W-:Y:S02]  /*115f0*/  UMOV UR40, UR10 ;  /* 0x0000000a00287c82 */ /* 0x000fe40008000000 */
[----:B------:R-:W-:-:S04]  /*11600*/  @UP0 USHF.R.U32.HI UR40, URZ, UR7, UR5 ;  /* 0x000000073f280299 */ /* 0x000fc80008011605 */
[----:B------:R-:W-:-:S04]  /*11610*/  UIADD3 UR36, -UR40, URZ, URZ ;  /* 0x0000003f28247290 */ /* 0x000fc8000fffe13f */
[----:B------:R-:W-:Y:S01]  /*11620*/  UIMAD UR36, UR11, UR36, UR10 ;  /* 0x000000240b2472a4 */ /* 0x000fe2000f8e020a */
[----:B------:R-:W-:Y:S11]  /*11630*/  @P0 BRA `(.L_x_2433) ;  /* 0x00000000004c0947 */ /* 0x000ff60003800000 */
        /* <DEDUP_REMOVED lines=19> */
.L_x_2433:
        /* <DEDUP_REMOVED lines=20> */
.L_x_2436:
[----:B------:R-:W-:Y:S05]  /*118b0*/  BSYNC B6 ;  /* 0x0000000000067941 */ /* 0x000fea0003800000 */
.L_x_2435:
        /* <DEDUP_REMOVED lines=20> */
.L_x_2439:
        /* <DEDUP_REMOVED lines=15> */
.L_x_2438:
[----:B------:R-:W-:Y:S05]  /*11af0*/  BSYNC B6 ;  /* 0x0000000000067941 */ /* 0x000fea0003800000 */
.L_x_2437:
        /* <DEDUP_REMOVED lines=13> */
[----:B------:R-:W1:Y:S03]  /*11bd0*/  S2R R0, SR_TID.X ;  /* 0x0000000000007919 */ /* 0x000e660000002100 */
[----:B------:R-:W-:Y:S01]  /*11be0*/  VIADD R19, R19, 0xffffffff ;  /* 0xffffffff13137836 */ /* 0x000fe20000000000 */
[----:B0-----:R-:W0:Y:S02]  /*11bf0*/  LDC.64 R2, c[0x0][0x418] ;  /* 0x00010600ff027b82 */ /* 0x001e240000000a00 */
[----:B0-----:R-:W-:Y:S02]  /*11c00*/  ISETP.NE.U32.AND P0, PT, R2, RZ, PT ;  /* 0x000000ff0200720c */ /* 0x001fe40003f05070 */
[----:B-1----:R-:W-:-:S02]  /*11c10*/  SHF.R.U32.HI R0, RZ, 0x5, R0 ;  /* 0x00000005ff007819 */ /* 0x002fc40000011600 */
[----:B------:R-:W-:Y:S02]  /*11c20*/  ISETP.NE.AND.EX P1, PT, R3, RZ, PT, P0 ;  /* 0x000000ff0300720c */ /* 0x000fe40003f25300 */
[----:B------:R-:W-:Y:S02]  /*11c30*/  LOP3.LUT R0, R0, 0x3, RZ, 0xc0, !PT ;  /* 0x0000000300007812 */ /* 0x000fe400078ec0ff */
[----:B------:R-:W-:Y:S02]  /*11c40*/  P2R R4, PR, RZ, 0x2 ;  /* 0x00000002ff047803 */ /* 0x000fe40000000000 */
[----:B--2---:R-:W-:Y:S01]  /*11c50*/  SHF.R.S32.HI R8, RZ, 0x1f, R7 ;  /* 0x0000001fff087819 */ /* 0x004fe20000011407 */
[----:B------:R0:W-:Y:S01]  /*11c60*/  STL [R1], R7 ;  /* 0x0000000701007387 */ /* 0x0001e20000100800 */
[----:B------:R-:W-:-:S03]  /*11c70*/  SEL R16, R7, RZ, !P1 ;  /* 0x000000ff07107207 */ /* 0x000fc60004800000 */
[----:B------:R0:W-:Y:S04]  /*11c80*/  STL [R1+0x10], R4 ;  /* 0x0000100401007387 */ /* 0x0001e80000100800 */
[----:B------:R0:W-:Y:S01]  /*11c90*/  STL [R1+0x8], R8 ;  /* 0x0000080801007387 */ /* 0x0001e20000100800 */
[----:B------:R-:W-:Y:S05]  /*11ca0*/  BRA.DIV UR4, `(.L_x_2440) ;  /* 0x0000004a04b87947 */ /* 0x000fea000b800000 */
[----:B------:R1:W2:Y:S02]  /*11cb0*/  SHFL.IDX PT, R14, R0, RZ, 0x1f ;  /* 0x00001fff000e7589 */ /* 0x0002a400000e0000 */
.L_x_2545:
        /* <DEDUP_REMOVED lines=8> */
.L_x_2548:
[----:B------:R-:W-:Y:S05]  /*11d40*/  @!P6 BRA `(.L_x_2441) ;  /* 0x00000004002ce947 */ /* 0x000fea0003800000 */
[----:B------:R-:W-:Y:S01]  /*11d50*/  IMAD.MOV.U32 R16, RZ, RZ, R7 ;  /* 0x000000ffff107224 */ /* 0x000fe200078e0007 */
[----:B------:R-:W-:Y:S06]  /*11d60*/  @!P1 BRA `(.L_x_2443) ;  /* 0x0000000000489947 */ /* 0x000fec0003800000 */
[----:B------:R-:W2:Y:S01]  /*11d70*/  LDC R6, c[0x0][0x43c] ;  /* 0x00010f00ff067b82 */ /* 0x000ea20000000800 */
[----:B------:R-:W-:Y:S01]  /*11d80*/  ULDC.64 UR4, c[0x0][0x428] ;  /* 0x00010a0000047ab9 */ /* 0x000fe20000000a00 */
[----:B------:R-:W-:Y:S01]  /*11d90*/  ULDC.64 UR6, c[0x0][0x208] ;  /* 0x0000820000067ab9 */ /* 0x000fe20000000a00 */
[----:B--2---:R-:W-:-:S13]  /*11da0*/  ISETP.NE.AND P0, PT, R6, 0x1, PT ;  /* 0x000000010600780c */ /* 0x004fda0003f05270 */
[----:B0-----:R-:W1:Y:S02]  /*11db0*/  @P0 LDC.64 R4, c[0x0][0x440] ;  /* 0x00011000ff040b82 */ /* 0x001e640000000a00 */
[----:B-1----:R-:W-:-:S04]  /*11dc0*/  @P0 IMAD.HI.U32 R0, R19, R4, RZ ;  /* 0x0000000413000227 */ /* 0x002fc800078e00ff */
[----:B------:R-:W-:Y:S01]  /*11dd0*/  IMAD.MOV.U32 R4, RZ, RZ, R19 ;  /* 0x000000ffff047224 */ /* 0x000fe200078e0013 */
[----:B------:R-:W-:-:S04]  /*11de0*/  @P0 SHF.R.U32.HI R4, RZ, R5, R0 ;  /* 0x00000005ff040219 */ /* 0x000fc80000011600 */
[--C-:B------:R-:W-:Y:S01]  /*11df0*/  SHF.R.S32.HI R5, RZ, 0x1f, R4.reuse ;  /* 0x0000001fff057819 */ /* 0x100fe20000011404 */
[----:B------:R-:W-:-:S04]  /*11e00*/  IMAD.MOV R0, RZ, RZ, -R4 ;  /* 0x000000ffff007224 */ /* 0x000fc800078e0a04 */
[----:B------:R-:W-:Y:S02]  /*11e10*/  IMAD R19, R6, R0, R19 ;  /* 0x0000000006137224 */ /* 0x000fe400078e0213 */
[----:B------:R-:W-:Y:S02]  /*11e20*/  IMAD R0, R8, UR4, RZ ;  /* 0x0000000408007c24 */ /* 0x000fe4000f8e02ff */
[----:B------:R-:W-:-:S04]  /*11e30*/  IMAD.WIDE.U32 R4, R7, UR4, R4 ;  /* 0x0000000407047c25 */ /* 0x000fc8000f8e0004 */
[----:B------:R-:W-:Y:S01]  /*11e40*/  IMAD R0, R7, UR5, R0 ;  /* 0x0000000507007c24 */ /* 0x000fe2000f8e0200 */
[----:B------:R-:W-:-:S03]  /*11e50*/  LEA R2, P0, R4, R2, 0x2 ;  /* 0x0000000204027211 */ /* 0x000fc600078010ff */
[----:B------:R-:W-:-:S05]  /*11e60*/  IMAD.IADD R0, R5, 0x1, R0 ;  /* 0x0000000105007824 */ /* 0x000fca00078e0200 */
[----:B------:R-:W-:-:S05]  /*11e70*/  LEA.HI.X R3, R4, R3, R0, 0x2, P0 ;  /* 0x0000000304037211 */ /* 0x000fca00000f1400 */
[----:B------:R2:W5:Y:S02]  /*11e80*/  LDG.E R16, desc[UR6][R2.64] ;  /* 0x0000000602107981 */ /* 0x000564000c1e1900 */
.L_x_2443:
[----:B--2---:R-:W2:Y:S01]  /*11e90*/  LDL R2, [R1+0x4] ;  /* 0x0000040001027983 */ /* 0x004ea20000100800 */
[----:B-1----:R-:W-:Y:S01]  /*11ea0*/  IMAD R0, R18, 0x8, R17 ;  /* 0x0000000812007824 */ /* 0x002fe200078e0211 */
[----:B--2---:R-:W-:-:S04]  /*11eb0*/  SHF.L.U32 R2, R2, 0x1f, RZ ;  /* 0x0000001f02027819 */ /* 0x004fc800000006ff */
[----:B------:R-:W1:Y:S02]  /*11ec0*/  SYNCS.PHASECHK.TRANS64.TRYWAIT P0, [R0+URZ+0x38840], R2 ;  /* 0x03884002000075a7 */ /* 0x000e64000800017f */
[----:B-1----:R-:W-:Y:S05]  /*11ed0*/  @!P0 BRA `(.L_x_2444) ;  /* 0x00000048006c8947 */ /* 0x002fea0003800000 */
.L_x_2549:
[----:B------:R-:W2:Y:S02]  /*11ee0*/  S2R R3, SR_TID.X ;  /* 0x0000000000037919 */ /* 0x000ea40000002100 */
[----:B--2---:R-:W-:-:S04]  /*11ef0*/  LOP3.LUT R3, R3, 0x7f, RZ, 0xc0, !PT ;  /* 0x0000007f03037812 */ /* 0x004fc800078ec0ff */
[----:B------:R-:W-:-:S13]  /*11f00*/  ISETP.NE.AND P0, PT, R3, RZ, PT ;  /* 0x000000ff0300720c */ /* 0x000fda0003f05270 */
[----:B------:R-:W-:Y:S05]  /*11f10*/  @P0 BRA `(.L_x_2445) ;  /* 0x00000000001c0947 */ /* 0x000fea0003800000 */
[----:B------:R-:W2:Y:S01]  /*11f20*/  S2R R3, SR_TID.X ;  /* 0x0000000000037919 */ /* 0x000ea20000002100 */
[----:B-1----:R-:W-:-:S04]  /*11f30*/  IMAD.MOV.U32 R2, RZ, RZ, 0xa000 ;  /* 0x0000a000ff027424 */ /* 0x002fc800078e00ff */
[----:B------:R3:W-:Y:S01]  /*11f40*/  SYNCS.ARRIVE.TRANS64 RZ, [R0+URZ+0x38830], R2 ;  /* 0x0388300200ff79a7 */ /* 0x0007e2000800003f */
[----:B--2---:R-:W-:-:S04]  /*11f50*/  LOP3.LUT R3, R3, 0x1f, RZ, 0xc0, !PT ;  /* 0x0000001f03037812 */ /* 0x004fc800078ec0ff */
[----:B------:R-:W-:-:S13]  /*11f60*/  ISETP.NE.AND P0, PT, R3, RZ, PT ;  /* 0x000000ff0300720c */ /* 0x000fda0003f05270 */
[----:B---3--:R-:W-:Y:S05]  /*11f70*/  @!P0 BRA `(.L_x_2445) ;  /* 0x0000000000048947 */ /* 0x008fea0003800000 */
[----:B------:R-:W-:Y:S01]  /*11f80*/  BPT.TRAP 0x1 ;  /* 0x000000040000795c */ /* 0x000fe20000300000 */
.L_x_2445:
[----:B------:R-:W-:Y:S01]  /*11f90*/  R2UR UR33, R0 ;  /* 0x00000000002172ca */ /* 0x000fe200000e0000 */
[----:B-1----:R-:W-:Y:S01]  /*11fa0*/  IMAD R0, R18, 0xa000, R17 ;  /* 0x0000a00012007824 */ /* 0x002fe200078e0211 */
[----:B------:R-:W-:Y:S01]  /*11fb0*/  R2UR UR35, R19 ;  /* 0x00000000132372ca */ /* 0x000fe200000e0000 */
[----:B------:R-:W-:Y:S01]  /*11fc0*/  UIADD3 UR4, UP0, UR38, 0x370, URZ ;  /* 0x0000037026047890 */ /* 0x000fe2000ff1e03f */
[----:B-----5:R-:W-:Y:S01]  /*11fd0*/  R2UR UR37, R16 ;  /* 0x00000000102572ca */ /* 0x020fe200000e0000 */
[----:B------:R-:W-:Y:S01]  /*11fe0*/  UMOV UR6, 0x0 ;  /* 0x0000000000067882 */ /* 0x000fe20000000000 */
[----:B------:R-:W-:Y:S01]  /*11ff0*/  R2UR UR8, R0 ;  /* 0x00000000000872ca */ /* 0x000fe200000e0000 */
[----:B------:R-:W-:Y:S01]  /*12000*/  UIADD3.X UR5, URZ, UR39, URZ, UP0, !UPT ;  /* 0x000000273f057290 */ /* 0x000fe200087fe43f */
[----:B------:R-:W-:Y:S01]  /*12010*/  PLOP3.LUT P0, PT, PT, PT, PT, 0x80, 0x0 ;  /* 0x000000000000781c */ /* 0x000fe20003f0f070 */
[----:B------:R-:W-:Y:S01]  /*12020*/  UMOV UR7, 0x14f00000 ;  /* 0x14f0000000077882 */ /* 0x000fe20000000000 */
[----:B------:R-:W-:Y:S01]  /*12030*/  UMOV UR34, URZ ;  /* 0x0000003f00227c82 */ /* 0x000fe20008000000 */
[----:B------:R-:W-:Y:S01]  /*12040*/  UMOV UR26, 0x40 ;  /* 0x00000040001a7882 */ /* 0x000fe20000000000 */
[----:B------:R-:W-:Y:S01]  /*12050*/  P2R R0, PR, RZ, 0x1 ;  /* 0x00000001ff007803 */ /* 0x000fe20000000000 */
[----:B------:R-:W-:-:S02]  /*12060*/  UIADD3 UR33, UR33, 0x38830, URZ ;  /* 0x0003883021217890 */ /* 0x000fc4000fffe03f */
[----:B------:R-:W-:Y:S01]  /*12070*/  UIMAD UR35, UR35, 0x50, URZ ;  /* 0x00000050232378a4 */ /* 0x000fe2000f8e023f */
[----:B------:R-:W-:Y:S01]  /*12080*/  UMOV UR28, UR36 ;  /* 0x00000024001c7c82 */ /* 0x000fe20008000000 */
[----:B------:R-:W-:Y:S02]  /*12090*/  UMOV UR29, UR37 ;  /* 0x00000025001d7c82 */ /* 0x000fe40008000000 */
[----:B------:R-:W-:Y:S01]  /*120a0*/  UIADD3 UR32, UR8, 0x24400, URZ ;  /* 0x0002440008207890 */ /* 0x000fe2000fffe03f */
[----:B------:R2:W-:Y:S01]  /*120b0*/  STL [R1+0xc], R0 ;  /* 0x00000c0001007387 */ /* 0x0005e20000100800 */
[----:B------:R-:W-:Y:S02]  /*120c0*/  UIADD3 UR24, UR8, 0x26c00, URZ ;  /* 0x00026c0008187890 */ /* 0x000fe4000fffe03f */
[----:B------:R-:W-:Y:S02]  /*120d0*/  UIADD3 UR16, UR8, 0x29400, URZ ;  /* 0x0002940008107890 */ /* 0x000fe4000fffe03f */
[----:B------:R-:W-:Y:S01]  /*120e0*/  UIADD3 UR8, UR8, 0x2bc00, URZ ;  /* 0x0002bc0008087890 */ /* 0x000fe2000fffe03f */
[----:B------:R-:W-:Y:S01]  /*120f0*/  UMOV UR25, UR33 ;  /* 0x0000002100197c82 */ /* 0x000fe20008000000 */
[----:B------:R-:W-:Y:S01]  /*12100*/  UMOV UR27, UR35 ;  /* 0x00000023001b7c82 */ /* 0x000fe20008000000 */
[----:B------:R-:W-:Y:S01]  /*12110*/  UMOV UR18, 0x80 ;  /* 0x0000008000127882 */ /* 0x000fe20000000000 */
[----:B------:R-:W-:Y:S01]  /*12120*/  UMOV UR20, UR36 ;  /* 0x0000002400147c82 */ /* 0x000fe20008000000 */
[----:B------:R2:W-:Y:S01]  /*12130*/  UTMALDG.4D [UR32], [UR4], desc[UR6] ;  /* 0x00000620040075b4 */ /* 0x0005e20008019000 */
[----:B------:R-:W-:Y:S01]  /*12140*/  UMOV UR21, UR37 ;  /* 0x0000002500157c82 */ /* 0x000fe20008000000 */
[----:B------:R-:W-:Y:S01]  /*12150*/  UMOV UR17, UR33 ;  /* 0x0000002100117c82 */ /* 0x000fe20008000000 */
[----:B------:R-:W-:Y:S01]  /*12160*/  UMOV UR19, UR35 ;  /* 0x0000002300137c82 */ /* 0x000fe20008000000 */
[----:B------:R-:W-:Y:S01]  /*12170*/  UMOV UR10, 0xc0 ;  /* 0x000000c0000a7882 */ /* 0x000fe20000000000 */
[----:B------:R-:W-:Y:S01]  /*12180*/  UMOV UR12, UR36 ;  /* 0x00000024000c7c82 */ /* 0x000fe20008000000 */
[----:B------:R-:W-:Y:S01]  /*12190*/  UMOV UR13, UR37 ;  /* 0x00000025000d7c82 */ /* 0x000fe20008000000 */
[----:B------:R-:W-:Y:S01]  /*121a0*/  UMOV UR9, UR33 ;  /* 0x0000002100097c82 */ /* 0x000fe20008000000 */
[----:B------:R2:W-:Y:S01]  /*121b0*/  UTMALDG.4D [UR24], [UR4], desc[UR6] ;  /* 0x00000618040075b4 */ /* 0x0005e20008019000 */
[----:B------:R-:W-:Y:S01]  /*121c0*/  UMOV UR11, UR35 ;  /* 0x00000023000b7c82 */ /* 0x000fe20008000000 */
[----:B------:R2:W-:Y:S01]  /*121d0*/  UTMALDG.4D [UR16], [UR4], desc[UR6] ;  /* 0x00000610040075b4 */ /* 0x0005e20008019000 */
[----:B------:R2:W-:Y:S02]  /*121e0*/  UTMALDG.4D [UR8], [UR4], desc[UR6] ;  /* 0x00000608040075b4 */ /* 0x0005e40008019000 */
[----:B--2---:R-:W-:Y:S01]  /*121f0*/  NOP ;  /* 0x0000000000007918 */ /* 0x004fe20000000000 */
.L_x_2441:
[----:B-1----:R-:W-:Y:S01]  /*12200*/  VIADD R0, R17, 0x14400 ;  /* 0x0001440011007836 */ /* 0x002fe20000000000 */
        /* <DEDUP_REMOVED lines=21> */
.L_x_2447:
[----:B------:R-:W-:Y:S05]  /*12360*/  BSYNC B6 ;  /* 0x0000000000067941 */ /* 0x000fea0003800000 */
.L_x_2446:
[----:B0-----:R-:W0:Y:S01]  /*12370*/  LDC R7, c[0x0][0x448] ;  /* 0x00011200ff077b82 */ /* 0x001e220000000800 */
[----:B------:R-:W1:Y:S01]  /*12380*/  S2R R0, SR_TID.X ;  /* 0x0000000000007919 */ /* 0x000e620000002100 */
[----:B------:R-:W-:Y:S01]  /*12390*/  USHF.R.S32.HI UR4, URZ, 0x1f, UR36 ;  /* 0x0000001f3f047899 */ /* 0x000fe20008011424 */
[----:B------:R-:W-:Y:S01]  /*123a0*/  ULDC.64 UR8, c[0x0][0x2d8] ;  /* 0x0000b60000087ab9 */ /* 0x000fe20000000a00 */
[----:B------:R-:W2:Y:S02]  /*123b0*/  S2R R2, SR_TID.X ;  /* 0x0000000000027919 */ /* 0x000ea40000002100 */
[----:B------:R-:W-:Y:S02]  /*123c0*/  UIMAD UR6, UR4, UR8, URZ ;  /* 0x00000008040672a4 */ /* 0x000fe4000f8e023f */
[----:B------:R-:W-:Y:S01]  /*123d0*/  UIMAD.WIDE.U32 UR4, UR36, UR8, URZ ;  /* 0x00000008240472a5 */ /* 0x000fe2000f8e003f */
[----:B------:R-:W3:Y:S01]  /*123e0*/  S2R R10, SR_TID.X ;  /* 0x00000000000a7919 */ /* 0x000ee20000002100 */
[----:B------:R-:W-:-:S02]  /*123f0*/  UIMAD UR6, UR36, UR9, UR6 ;  /* 0x00000009240672a4 */ /* 0x000fc4000f8e0206 */
[----:B------:R-:W-:Y:S01]  /*12400*/  USHF.R.S32.HI UR7, URZ, 0x1f, UR40 ;  /* 0x0000001f3f077899 */ /* 0x000fe20008011428 */
[----:B------:R-:W4:Y:S01]  /*12410*/  S2R R8, SR_TID.X ;  /* 0x0000000000087919 */ /* 0x000f220000002100 */
[----:B------:R-:W-:Y:S01]  /*12420*/  UIADD3 UR5, UR5, UR6, URZ ;  /* 0x0000000605057290 */ /* 0x000fe2000fffe03f */
[----:B------:R-:W-:-:S03]  /*12430*/  ULDC.64 UR8, c[0x0][0x2e0] ;  /* 0x0000b80000087ab9 */ /* 0x000fc60000000a00 */
[----:B------:R-:W-:Y:S02]  /*12440*/  UIMAD.WIDE.U32 UR4, UR40, UR8, UR4 ;  /* 0x00000008280472a5 */ /* 0x000fe4000f8e0004 */
[----:B------:R-:W-:Y:S01]  /*12450*/  UIMAD UR6, UR7, UR8, URZ ;  /* 0x00000008070672a4 */ /* 0x000fe2000f8e023f */
[----:B0-----:R-:W-:-:S03]  /*12460*/  ISETP.NE.AND P0, PT, R7, 0x1, PT ;  /* 0x000000010700780c */ /* 0x001fc60003f05270 */
[----:B------:R-:W-:Y:S01]  /*12470*/  UIMAD UR6, UR40, UR9, UR6 ;  /* 0x00000009280672a4 */ /* 0x000fe2000f8e0206 */
[----:B------:R-:W-:-:S03]  /*12480*/  IMAD.U32 R5, RZ, RZ, UR5 ;  /* 0x00000005ff057e24 */ /* 0x000fc6000f8e00ff */
[----:B------:R-:W-:Y:S01]  /*12490*/  UIADD3 UR6, UR5, UR6, URZ ;  /* 0x0000000605067290 */ /* 0x000fe2000fffe03f */
[----:B-1----:R-:W-:-:S05]  /*124a0*/  IMAD.SHL.U32 R4, R0, 0x10, RZ ;  /* 0x0000001000047824 */ /* 0x002fca00078e00ff */
[----:B------:R-:W0:Y:S01]  /*124b0*/  @P0 LDC R3, c[0x0][0x44c] ;  /* 0x00011300ff030b82 */ /* 0x000e220000000800 */
[----:B--2---:R-:W-:Y:S01]  /*124c0*/  LOP3.LUT R2, R2, 0x7f, RZ, 0xc0, !PT ;  /* 0x0000007f02027812 */ /* 0x004fe200078ec0ff */
[----:B---3--:R-:W-:-:S03]  /*124d0*/  IMAD.SHL.U32 R10, R10, 0x8, RZ ;  /* 0x000000080a0a7824 */ /* 0x008fc600078e00ff */
[----:B------:R-:W-:-:S03]  /*124e0*/  SHF.R.U32.HI R2, RZ, 0x3, R2 ;  /* 0x00000003ff027819 */ /* 0x000fc60000011602 */
[----:B------:R-:W1:Y:S01]  /*124f0*/  @P0 LDC R0, c[0x0][0x450] ;  /* 0x00011400ff000b82 */ /* 0x000e620000000800 */
[----:B------:R-:W-:Y:S01]  /*12500*/  LOP3.LUT R4, R2, 0x70, R4, 0xf8, !PT ;  /* 0x0000007002047812 */ /* 0x000fe200078ef804 */
[----:B------:R-:W-:Y:S01]  /*12510*/  IMAD.U32 R2, RZ, RZ, UR42 ;  /* 0x0000002aff027e24 */ /* 0x000fe2000f8e00ff */
[----:B------:R-:W-:Y:S01]  /*12520*/  LOP3.LUT R10, R10, 0x38, RZ, 0xc0, !PT ;  /* 0x000000380a0a7812 */ /* 0x000fe200078ec0ff */
[----:B----4-:R-:W-:Y:S02]  /*12530*/  IMAD.SHL.U32 R9, R8, 0x8, RZ ;  /* 0x0000000808097824 */ /* 0x010fe400078e00ff */
[----:B------:R-:W-:Y:S01]  /*12540*/  IMAD R2, R2, 0x80, R4 ;  /* 0x0000008002027824 */ /* 0x000fe200078e0204 */
[C---:B------:R-:W-:Y:S01]  /*12550*/  LOP3.LUT R12, R10.reuse, 0x40, RZ, 0xfc, !PT ;  /* 0x000000400a0c7812 */ /* 0x040fe200078efcff */
[----:B------:R-:W-:Y:S01]  /*12560*/  IMAD.U32 R4, RZ, RZ, UR4 ;  /* 0x00000004ff047e24 */ /* 0x000fe2000f8e00ff */
[----:B------:R-:W-:Y:S01]  /*12570*/  ULDC.64 UR4, c[0x0][0x2d0] ;  /* 0x0000b40000047ab9 */ /* 0x000fe20000000a00 */
[----:B------:R-:W-:Y:S01]  /*12580*/  IMAD.MOV.U32 R6, RZ, RZ, R2 ;  /* 0x000000ffff067224 */ /* 0x000fe200078e0002 */
[----:B------:R-:W-:-:S02]  /*12590*/  LOP3.LUT R11, R10, 0x80, RZ, 0xfc, !PT ;  /* 0x000000800a0b7812 */ /* 0x000fc400078efcff */
        /* <DEDUP_REMOVED lines=23> */
[----:B------:R-:W-:Y:S02]  /*12710*/  LOP3.LUT R10, R8, 0x7f, RZ, 0xc0, !PT ;  /* 0x0000007f080a7812 */ /* 0x000fe400078ec0ff */
[----:B------:R0:W5:Y:S01]  /*12720*/  LDL R8, [R1+0x14] ;  /* 0x0000140001087983 */ /* 0x0001620000100800 */
[----:B------:R-:W-:Y:S02]  /*12730*/  LEA.HI.X R3, R2, UR5, R3, 0x1, P0 ;  /* 0x0000000502037c11 */ /* 0x000fe400080f0c03 */
[----:B------:R-:W-:-:S02]  /*12740*/  ISETP.GE.AND P0, PT, R9, UR4, PT ;  /* 0x0000000409007c0c */ /* 0x000fc4000bf06270 */
[----:B------:R-:W-:Y:S02]  /*12750*/  ISETP.GE.AND P1, PT, R12, UR4, PT ;  /* 0x000000040c007c0c */ /* 0x000fe4000bf26270 */
[----:B------:R-:W-:Y:S01]  /*12760*/  ISETP.GE.AND P2, PT, R11, UR4, PT ;  /* 0x000000040b007c0c */ /* 0x000fe2000bf46270 */
[----:B------:R-:W-:Y:S01]  /*12770*/  UMOV UR4, 0xffffffff ;  /* 0xffffffff00047882 */ /* 0x000fe20000000000 */
[----:B------:R-:W-:Y:S02]  /*12780*/  SHF.R.U32.HI R10, RZ, 0x3, R10 ;  /* 0x00000003ff0a7819 */ /* 0x000fe4000001160a */
[----:B0-----:R-:W-:Y:S09]  /*12790*/  BRA.DIV UR4, `(.L_x_2448) ;  /* 0x0000004204507947 */ /* 0x001ff2000b800000 */
[----:B------:R-:W0:Y:S01]  /*127a0*/  SHFL.IDX PT, R6, R4, RZ, 0x181f ;  /* 0x00181fff04067589 */ /* 0x000e2200000e0000 */
[----:B------:R-:W-:Y:S01]  /*127b0*/  IMAD.U32 R0, RZ, RZ, UR42 ;  /* 0x0000002aff007e24 */ /* 0x000fe2000f8e00ff */
[----:B------:R-:W-:Y:S01]  /*127c0*/  ULDC UR4, c[0x0][0x288] ;  /* 0x0000a20000047ab9 */ /* 0x000fe20000000800 */
[----:B------:R-:W-:Y:S01]  /*127d0*/  ULDC.64 UR6, c[0x0][0x208] ;  /* 0x0000820000067ab9 */ /* 0x000fe20000000a00 */
[----:B------:R-:W1:Y:S01]  /*127e0*/  SHFL.IDX PT, R5, R3, RZ, 0x181f ;  /* 0x00181fff03057589 */ /* 0x000e6200000e0000 */
[----:B------:R-:W-:Y:S02]  /*127f0*/  IMAD R2, R7, UR4, RZ ;  /* 0x0000000407027c24 */ /* 0x000fe4000f8e02ff */
[----:B------:R-:W-:-:S05]  /*12800*/  IMAD R0, R0, 0x80, R10 ;  /* 0x0000008000007824 */ /* 0x000fca00078e020a */
[----:B------:R-:W-:-:S13]  /*12810*/  ISETP.GE.AND P4, PT, R0, R2, PT ;  /* 0x000000020000720c */ /* 0x000fda0003f86270 */
[----:B0-----:R-:W-:-:S05]  /*12820*/  @!P4 LEA R6, P5, R9, R6, 0x1 ;  /* 0x000000060906c211 */ /* 0x001fca00078a08ff */
[----:B-1----:R-:W-:-:S04]  /*12830*/  @!P4 IMAD.X R5, RZ, RZ, R5, P5 ;  /* 0x000000ffff05c224 */ /* 0x002fc800028e0605 */
[----:B------:R-:W-:Y:S02]  /*12840*/  @!P4 IMAD.MOV.U32 R7, RZ, RZ, R5 ;  /* 0x000000ffff07c224 */ /* 0x000fe400078e0005 */
[----:B------:R-:W-:-:S03]  /*12850*/  VIADD R5, R0, 0x10 ;  /* 0x0000001000057836 */ /* 0x000fc60000000000 */
        /* <DEDUP_REMOVED lines=72> */
.L_x_2566:
        /* <DEDUP_REMOVED lines=14> */
.L_x_2450:
[----:B------:R-:W-:Y:S05]  /*12dc0*/  BSYNC B0 ;  /* 0x0000000000007941 */ /* 0x000fea0003800000 */
.L_x_2449:
[----:B------:R-:W-:Y:S01]  /*12dd0*/  NOP ;  /* 0x0000000000007918 */ /* 0x000fe20000000000 */
[----:B------:R-:W-:Y:S01]  /*12de0*/  PLOP3.LUT P0, PT, PT, PT, PT, 0x80, 0x0 ;  /* 0x000000000000781c */ /* 0x000fe20003f0f070 */
[----:B0-----:R-:W-:-:S12]  /*12df0*/  VIADD R6, R17, 0x38800 ;  /* 0x0003880011067836 */ /* 0x001fd80000000000 */
.L_x_2451:
[----:B------:R-:W-:Y:S02]  /*12e00*/  PLOP3.LUT P1, PT, P1, P0, PT, 0xa2, 0x0 ;  /* 0x000000000000781c */ /* 0x000fe40000f21472 */
[----:B------:R-:W-:-:S08]  /*12e10*/  @P0 R2UR P1, UR4, R17 ;  /* 0x00000000110402ca */ /* 0x000fd00000020000 */
[----:B------:R-:W-:-:S05]  /*12e20*/  @P0 PLOP3.LUT P0, PT, P1, PT, PT, 0x80, 0x0 ;  /* 0x000000000000081c */ /* 0x000fca0000f0f070 */
[----:B------:R-:W-:Y:S01]  /*12e30*/  @!P1 SYNCS.ARRIVE.TRANS64.RED.A0T1 RZ, [UR4+0x38800], RZ ;  /* 0x038800ffffff99a7 */ /* 0x000fe20008200404 */
[----:B------:R-:W-:Y:S07]  /*12e40*/  @!P1 ARRIVES.LDGSTSBAR.64.TRANSCNT [UR4+0x38800] ;  /* 0x03880000ff0099b0 */ /* 0x000fee0008000a84 */
[----:B------:R-:W-:Y:S05]  /*12e50*/  @P0 BRA.U.ANY `(.L_x_2451) ;  /* 0xfffffffd00e80947 */ /* 0x000fea000393ffff */
[----:B---3--:R-:W3:Y:S02]  /*12e60*/  LDL.LU R2, [R1+0x1c] ;  /* 0x00001c0001027983 */ /* 0x008ee40000300800 */
        /* <DEDUP_REMOVED lines=10> */
[----:B0--3--:R-:W-:Y:S05]  /*12f10*/  @!P0 BRA `(.L_x_2453) ;  /* 0x0000004400548947 */ /* 0x009fea0003800000 */
.L_x_2567:
[----:B------:R-:W-:Y:S05]  /*12f20*/  BSYNC B0 ;  /* 0x0000000000007941 */ /* 0x000fea0003800000 */
.L_x_2452:
[----:B------:R-:W-:-:S06]  /*12f30*/  UISETP.GE.AND UP0, UPT, UR41, 0x2, UPT ;  /* 0x000000022900788c */ /* 0x000fcc000bf06270 */
[----:B------:R-:W-:-:S13]  /*12f40*/  PLOP3.LUT P0, PT, PT, PT, UP0, 0x80, 0x0 ;  /* 0x000000000000781c */ /* 0x000fda0003f0f008 */
[----:B------:R-:W-:Y:S05]  /*12f50*/  @!P0 BRA `(.L_x_2454) ;  /* 0x0000002800288947 */ /* 0x000fea0003800000 */
[----:B------:R-:W-:Y:S02]  /*12f60*/  ULOP3.LUT UR4, UR41, 0x1, URZ, 0xc0, !UPT ;  /* 0x0000000129047892 */ /* 0x000fe4000f8ec03f */
[----:B------:R-:W-:Y:S02]  /*12f70*/  IMAD.U32 R7, RZ, RZ, UR41 ;  /* 0x00000029ff077e24 */ /* 0x000fe4000f8e00ff */
[----:B------:R-:W-:Y:S02]  /*12f80*/  UISETP.NE.U32.AND UP0, UPT, UR4, 0x1, UPT ;  /* 0x000000010400788c */ /* 0x000fe4000bf05070 */
[----:B------:R-:W-:-:S04]  /*12f90*/  VIADD R7, R7, 0xfffffffe ;  /* 0xfffffffe07077836 */ /* 0x000fc80000000000 */
[----:B0-----:R-:W-:Y:S01]  /*12fa0*/  IMAD.MOV.U32 R0, RZ, RZ, R7 ;  /* 0x000000ffff007224 */ /* 0x001fe200078e0007 */
[----:B------:R-:W-:-:S13]  /*12fb0*/  PLOP3.LUT P0, PT, PT, PT, UP0, 0x80, 0x0 ;  /* 0x000000000000781c */ /* 0x000fda0003f0f008 */
[----:B------:R-:W-:Y:S05]  /*12fc0*/  @!P0 BRA `(.L_x_2455) ;  /* 0x0000000c00588947 */ /* 0x000fea0003800000 */
[----:B--2---:R-:W2:Y:S04]  /*12fd0*/  LDL R3, [R1+0xc] ;  /* 0x00000c0001037983 */ /* 0x004ea80000100800 */
[----:B------:R-:W3:Y:S01]  /*12fe0*/  LDL R2, [R1+0x4] ;  /* 0x0000040001027983 */ /* 0x000ee20000100800 */
        /* <DEDUP_REMOVED lines=9> */
[----:B------:R-:W-:Y:S02]  /*13080*/  IMAD.MOV.U32 R4, RZ, RZ, R16 ;  /* 0x000000ffff047224 */ /* 0x000fe400078e0010 */
[----:B------:R-:W-:Y:S01]  /*13090*/  IMAD.MOV.U32 R8, RZ, RZ, R7 ;  /* 0x000000ffff087224 */ /* 0x000fe200078e0007 */
[----:B--2---:R-:W-:-:S13]  /*130a0*/  ISETP.NE.AND P1, PT, R2, RZ, PT ;  /* 0x000000ff0200720c */ /* 0x004fda0003f25270 */
[----:B------:R-:W-:Y:S05]  /*130b0*/  @!P1 BRA `(.L_x_2458) ;  /* 0x0000000000549947 */ /* 0x000fea0003800000 */
[----:B------:R-:W2:Y:S01]  /*130c0*/  LDL R10, [R1+0x8] ;  /* 0x00000800010a7983 */ /* 0x000ea20000100800 */
[----:B-1----:R-:W0:Y:S03]  /*130d0*/  LDC R5, c[0x0][0x43c] ;  /* 0x00010f00ff057b82 */ /* 0x002e260000000800 */
[----:B------:R-:W3:Y:S01]  /*130e0*/  LDL R11, [R1] ;  /* 0x00000000010b7983 */ /* 0x000ee20000100800 */
[----:B------:R-:W-:Y:S01]  /*130f0*/  IMAD.MOV.U32 R4, RZ, RZ, R7 ;  /* 0x000000ffff047224 */ /* 0x000fe200078e0007 */
[----:B------:R-:W-:Y:S01]  /*13100*/  ULDC.64 UR4, c[0x0][0x428] ;  /* 0x00010a0000047ab9 */ /* 0x000fe20000000a00 */
[----:B------:R-:W-:Y:S01]  /*13110*/  ULDC.64 UR6, c[0x0][0x208] ;  /* 0x0000820000067ab9 */ /* 0x000fe20000000a00 */
[----:B0-----:R-:W-:-:S13]  /*13120*/  ISETP.NE.AND P0, PT, R5, 0x1, PT ;  /* 0x000000010500780c */ /* 0x001fda0003f05270 */
[----:B------:R-:W0:Y:S02]  /*13130*/  @P0 LDC.64 R2, c[0x0][0x440] ;  /* 0x00011000ff020b82 */ /* 0x000e240000000a00 */
[----:B0-----:R-:W-:-:S05]  /*13140*/  @P0 IMAD.HI.U32 R2, R7, R2, RZ ;  /* 0x0000000207020227 */ /* 0x001fca00078e00ff */
[----:B------:R-:W-:Y:S02]  /*13150*/  @P0 SHF.R.U32.HI R4, RZ, R3, R2 ;  /* 0x00000003ff040219 */ /* 0x000fe40000011602 */
[----:B------:R-:W0:Y:S03]  /*13160*/  LDC.64 R2, c[0x0][0x418] ;  /* 0x00010600ff027b82 */ /* 0x000e260000000a00 */
[----:B------:R-:W-:-:S04]  /*13170*/  IMAD.MOV R8, RZ, RZ, -R4 ;  /* 0x000000ffff087224 */ /* 0x000fc800078e0a04 */
[----:B------:R-:W-:Y:S01]  /*13180*/  IMAD R8, R5, R8, R7 ;  /* 0x0000000805087224 */ /* 0x000fe200078e0207 */
[----:B------:R-:W-:Y:S01]  /*13190*/  SHF.R.S32.HI R5, RZ, 0x1f, R4 ;  /* 0x0000001fff057819 */ /* 0x000fe20000011404 */
[----:B--2---:R-:W-:-:S04]  /*131a0*/  IMAD R10, R10, UR4, RZ ;  /* 0x000000040a0a7c24 */ /* 0x004fc8000f8e02ff */
[C---:B---3--:R-:W-:Y:S02]  /*131b0*/  IMAD R10, R11.reuse, UR5, R10 ;  /* 0x000000050b0a7c24 */ /* 0x048fe4000f8e020a */
[----:B------:R-:W-:-:S04]  /*131c0*/  IMAD.WIDE.U32 R4, R11, UR4, R4 ;  /* 0x000000040b047c25 */ /* 0x000fc8000f8e0004 */
[----:B------:R-:W-:Y:S01]  /*131d0*/  IMAD.IADD R5, R10, 0x1, R5 ;  /* 0x000000010a057824 */ /* 0x000fe200078e0205 */
[----:B0-----:R-:W-:-:S04]  /*131e0*/  LEA R2, P0, R4, R2, 0x2 ;  /* 0x0000000204027211 */ /* 0x001fc800078010ff */
[----:B------:R-:W-:-:S05]  /*131f0*/  LEA.HI.X R3, R4, R3, R5, 0x2, P0 ;  /* 0x0000000304037211 */ /* 0x000fca00000f1405 */
[----:B------:R0:W5:Y:S04]  /*13200*/  LDG.E R4, desc[UR6][R2.64] ;  /* 0x0000000602047981 */ /* 0x000168000c1e1900 */
.L_x_2458:
[----:B0-----:R-:W-:Y:S01]  /*13210*/  IMAD R2, R0, 0x8, R17 ;  /* 0x0000000800027824 */ /* 0x001fe200078e0211 */
[----:B------:R-:W-:Y:S01]  /*13220*/  SHF.L.U32 R3, R9, 0x1f, RZ ;  /* 0x0000001f09037819 */ /* 0x000fe200000006ff */
[----:B------:R-:W-:Y:S03]  /*13230*/  BSSY B1, `(.L_x_2459) ;  /* 0x0000003000017945 */ /* 0x000fe60003800000 */
[----:B------:R-:W0:Y:S02]  /*13240*/  SYNCS.PHASECHK.TRANS64.TRYWAIT P0, [R2+URZ+0x38840], R3 ;  /* 0x03884003020075a7 */ /* 0x000e24000800017f */
[----:B0-----:R-:W-:Y:S05]  /*13250*/  @!P0 BRA `(.L_x_2460) ;  /* 0x0000004000988947 */ /* 0x001fea0003800000 */
.L_x_2568:
[----:B------:R-:W-:Y:S05]  /*13260*/  BSYNC B1 ;  /* 0x0000000000017941 */ /* 0x000fea0003800000 */
.L_x_2459:
[----:B-1----:R-:W1:Y:S01]  /*13270*/  S2R R5, SR_TID.X ;  /* 0x0000000000057919 */ /* 0x002e620000002100 */
        /* <DEDUP_REMOVED lines=11> */
.L_x_2462:
[----:B------:R-:W-:Y:S05]  /*13330*/  BSYNC B1 ;  /* 0x0000000000017941 */ /* 0x000fea0003800000 */
.L_x_2461:
[----:B------:R-:W-:Y:S01]  /*13340*/  IMAD.MOV.U32 R10, RZ, RZ, RZ ;  /* 0x000000ffff0a7224 */ /* 0x000fe200078e00ff */
[----:B------:R-:W-:Y:S01]  /*13350*/  R2UR UR11, R8 ;  /* 0x00000000080b72ca */ /* 0x000fe200000e0000 */
[----:B0-----:R-:W-:Y:S01]  /*13360*/  IMAD R3, R0, 0xa000, R17 ;  /* 0x0000a00000037824 */ /* 0x001fe200078e0211 */
[----:B------:R-:W-:Y:S01]  /*13370*/  UIADD3 UR4, UP0, UR38, 0x370, URZ ;  /* 0x0000037026047890 */ /* 0x000fe2000ff1e03f */
[----:B------:R-:W-:Y:S01]  /*13380*/  PLOP3.LUT P0, PT, PT, PT, PT, 0x80, 0x0 ;  /* 0x000000000000781c */ /* 0x000fe20003f0f070 */
[----:B------:R-:W-:Y:S01]  /*13390*/  VIADD R2, R2, 0x38830 ;  /* 0x0003883002027836 */ /* 0x000fe20000000000 */
[----:B------:R-:W-:Y:S01]  /*133a0*/  R2UR UR10, R10 ;  /* 0x000000000a0a72ca */ /* 0x000fe200000e0000 */
[----:B------:R-:W-:Y:S01]  /*133b0*/  VIADD R5, R3, 0x24400 ;  /* 0x0002440003057836 */ /* 0x000fe20000000000 */
[----:B------:R-:W-:Y:S01]  /*133c0*/  UIADD3.X UR5, URZ, UR39, URZ, UP0, !UPT ;  /* 0x000000273f057290 */ /* 0x000fe200087fe43f */
[----:B------:R-:W-:Y:S01]  /*133d0*/  UMOV UR6, 0x0 ;  /* 0x0000000000067882 */ /* 0x000fe20000000000 */
[----:B------:R-:W-:-:S04]  /*133e0*/  UMOV UR7, 0x14f00000 ;  /* 0x14f0000000077882 */ /* 0x000fc80000000000 */
[----:B------:R-:W-:-:S12]  /*133f0*/  UIMAD UR11, UR11, 0x50, URZ ;  /* 0x000000500b0b78a4 */ /* 0x000fd8000f8e023f */
.L_x_2463:
[----:B------:R-:W-:-:S13]  /*13400*/  @P0 ELECT P2, URZ, PT ;  /* 0x00000000003f082f */ /* 0x000fda0003840000 */
[----:B-----5:R-:W-:Y:S01]  /*13410*/  @P2 R2UR UR13, R4 ;  /* 0x00000000040d22ca */ /* 0x020fe200000e0000 */
[----:B------:R-:W-:Y:S01]  /*13420*/  UMOV UR12, UR36 ;  /* 0x00000024000c7c82 */ /* 0x000fe20008000000 */
        /* <DEDUP_REMOVED lines=12> */
.L_x_2464:
[----:B------:R-:W-:-:S13]  /*134f0*/  @P0 ELECT P2, URZ, PT ;  /* 0x00000000003f082f */ /* 0x000fda0003840000 */
[----:B------:R-:W-:Y:S01]  /*13500*/  @P2 R2UR UR13, R4 ;  /* 0x00000000040d22ca */ /* 0x000fe200000e0000 */
        /* <DEDUP_REMOVED lines=13> */
.L_x_2465:
        /* <DEDUP_REMOVED lines=15> */
.L_x_2466:
        /* <DEDUP_REMOVED lines=15> */
.L_x_2569:
[----:B------:R-:W-:Y:S05]  /*137c0*/  BSYNC B1 ;  /* 0x0000000000017941 */ /* 0x000fea0003800000 */
.L_x_2467:
        /* <DEDUP_REMOVED lines=12> */
.L_x_2470:
[----:B------:R-:W-:Y:S05]  /*13890*/  BSYNC B1 ;  /* 0x0000000000017941 */ /* 0x000fea0003800000 */
.L_x_2469:
[----:B------:R-:W-:Y:S01]  /*138a0*/  R2UR UR6, R12 ;  /* 0x000000000c0672ca */ /* 0x000fe200000e0000 */
[C-C-:B0-----:R-:W-:Y:S01]  /*138b0*/  IMAD R2, R18.reuse, 0x8, R17.reuse ;  /* 0x0000000812027824 */ /* 0x141fe200078e0211 */
[----:B------:R-:W-:Y:S01]  /*138c0*/  R2UR UR7, R13 ;  /* 0x000000000d0772ca */ /* 0x000fe200000e0000 */
[----:B------:R-:W-:Y:S01]  /*138d0*/  IMAD R3, R18, 0xa000, R17 ;  /* 0x0000a00012037824 */ /* 0x000fe200078e0211 */
[----:B------:R-:W-:Y:S01]  /*138e0*/  R2UR UR10, R10 ;  /* 0x000000000a0a72ca */ /* 0x000fe200000e0000 */
[----:B------:R-:W-:Y:S01]  /*138f0*/  UIADD3 UR4, UP0, UR38, 0x470, URZ ;  /* 0x0000047026047890 */ /* 0x000fe2000ff1e03f */
[----:B------:R-:W-:Y:S01]  /*13900*/  PLOP3.LUT P0, PT, PT, PT, PT, 0x80, 0x0 ;  /* 0x000000000000781c */ /* 0x000fe20003f0f070 */
[----:B------:R-:W-:Y:S02]  /*13910*/  IMAD R5, R19, 0x50, RZ ;  /* 0x0000005013057824 */ /* 0x000fe400078e02ff */
[----:B------:R-:W-:Y:S01]  /*13920*/  VIADD R2, R2, 0x38850 ;  /* 0x0003885002027836 */ /* 0x000fe20000000000 */
[----:B------:R-:W-:Y:S01]  /*13930*/  UIADD3.X UR5, URZ, UR39, URZ, UP0, !UPT ;  /* 0x000000273f057290 */ /* 0x000fe200087fe43f */
[----:B------:R-:W-:-:S11]  /*13940*/  VIADD R10, R3, 0x400 ;  /* 0x00000400030a7836 */ /* 0x000fd60000000000 */
.L_x_2471:
        /* <DEDUP_REMOVED lines=15> */
.L_x_2472:
        /* <DEDUP_REMOVED lines=15> */
.L_x_2473:
        /* <DEDUP_REMOVED lines=15> */
.L_x_2474:
        /* <DEDUP_REMOVED lines=10> */
[----:B------:R-:W-:Y:S02]  /*13cc0*/  IMAD.MOV.U32 R16, RZ, RZ, R4 ;  /* 0x000000ffff107224 */ /* 0x000fe400078e0004 */
[----:B------:R-:W-:-:S07]  /*13cd0*/  IMAD.MOV.U32 R19, RZ, RZ, R8 ;  /* 0x000000ffff137224 */ /* 0x000fce00078e0008 */
.L_x_2457:
[----:B------:R-:W-:Y:S05]  /*13ce0*/  BSYNC B0 ;  /* 0x0000000000007941 */ /* 0x000fea0003800000 */
.L_x_2456:
[----:B------:R0:W-:Y:S01]  /*13cf0*/  STL [R1+0x4], R9 ;  /* 0x0000040901007387 */ /* 0x0001e20000100800 */
[----:B------:R-:W-:Y:S01]  /*13d00*/  UIADD3 UR4, UR41, -0x3, URZ ;  /* 0xfffffffd29047890 */ /* 0x000fe2000fffe03f */
[----:B------:R-:W-:-:S05]  /*13d10*/  IMAD.MOV.U32 R18, RZ, RZ, R0 ;  /* 0x000000ffff127224 */ /* 0x000fca00078e0000 */
[----:B------:R-:W-:-:S07]  /*13d20*/  IMAD.U32 R0, RZ, RZ, UR4 ;  /* 0x00000004ff007e24 */ /* 0x000fce000f8e00ff */
.L_x_2455:
[----:B------:R-:W-:Y:S01]  /*13d30*/  ISETP.NE.AND P0, PT, R7, RZ, PT ;  /* 0x000000ff0700720c */ /* 0x000fe20003f05270 */
[----:B------:R-:W-:-:S12]  /*13d40*/  BSSY B0, `(.L_x_2454) ;  /* 0x00001ab000007945 */ /* 0x000fd80003800000 */
[----:B------:R-:W-:Y:S05]  /*13d50*/  @!P0 BRA `(.L_x_2475) ;  /* 0x0000001800a48947 */ /* 0x000fea0003800000 */
[----:B------:R-:W-:-:S07]  /*13d60*/  IMAD.MOV.U32 R8, RZ, RZ, R16 ;  /* 0x000000ffff087224 */ /* 0x000fce00078e0010 */
.L_x_2514:
[----:B--2---:R-:W2:Y:S04]  /*13d70*/  LDL R3, [R1+0xc] ;  /* 0x00000c0001037983 */ /* 0x004ea80000100800 */
[----:B------:R-:W3:Y:S01]  /*13d80*/  LDL R2, [R1+0x4] ;  /* 0x0000040001027983 */ /* 0x000ee20000100800 */
[----:B------:R-:W-:Y:S01]  /*13d90*/  VIADD R4, R18, 0x1 ;  /* 0x0000000112047836 */ /* 0x000fe20000000000 */
[----:B------:R-:W-:Y:S05]  /*13da0*/  YIELD ;  /* 0x0000000000007946 */ /* 0x000fea0003800000 */
[----:B------:R-:W-:Y:S01]  /*13db0*/  ISETP.NE.AND P0, PT, R4, 0x2, PT ;  /* 0x000000020400780c */ /* 0x000fe20003f05270 */
[----:B------:R-:W-:Y:S03]  /*13dc0*/  BSSY B1, `(.L_x_2476) ;  /* 0x00000cd000017945 */ /* 0x000fe60003800000 */
[----:B-1----:R-:W-:-:S02]  /*13dd0*/  SEL R5, RZ, 0x1, P0 ;  /* 0x00000001ff057807 */ /* 0x002fc40000000000 */
        /* <DEDUP_REMOVED lines=9> */
[----:B------:R-:W1:Y:S01]  /*13e70*/  LDC R8, c[0x0][0x43c] ;  /* 0x00010f00ff087b82 */ /* 0x000e620000000800 */
[----:B------:R-:W-:Y:S02]  /*13e80*/  ULDC.64 UR4, c[0x0][0x428] ;  /* 0x00010a0000047ab9 */ /* 0x000fe40000000a00 */
[----:B0-----:R-:W3:Y:S01]  /*13e90*/  LDL R9, [R1] ;  /* 0x0000000001097983 */ /* 0x001ee20000100800 */
[----:B------:R-:W-:Y:S01]  /*13ea0*/  ULDC.64 UR6, c[0x0][0x208] ;  /* 0x0000820000067ab9 */ /* 0x000fe20000000a00 */
[----:B-1----:R-:W-:-:S13]  /*13eb0*/  ISETP.NE.AND P0, PT, R8, 0x1, PT ;  /* 0x000000010800780c */ /* 0x002fda0003f05270 */
        /* <DEDUP_REMOVED lines=15> */
.L_x_2478:
[----:B------:R-:W-:Y:S01]  /*13fb0*/  IMAD R3, R4, 0x8, R17 ;  /* 0x0000000804037824 */ /* 0x000fe200078e0211 */
[----:B------:R-:W-:Y:S01]  /*13fc0*/  SHF.L.U32 R2, R5, 0x1f, RZ ;  /* 0x0000001f05027819 */ /* 0x000fe200000006ff */
[----:B------:R-:W-:Y:S03]  /*13fd0*/  BSSY B2, `(.L_x_2479) ;  /* 0x0000003000027945 */ /* 0x000fe60003800000 */
[----:B------:R-:W2:Y:S02]  /*13fe0*/  SYNCS.PHASECHK.TRANS64.TRYWAIT P0, [R3+URZ+0x38840], R2 ;  /* 0x03884002030075a7 */ /* 0x000ea4000800017f */
[----:B--2---:R-:W-:Y:S05]  /*13ff0*/  @!P0 BRA `(.L_x_2480) ;  /* 0x0000003400588947 */ /* 0x004fea0003800000 */
.L_x_2570:
[----:B------:R-:W-:Y:S05]  /*14000*/  BSYNC B2 ;  /* 0x0000000000027941 */ /* 0x000fea0003800000 */
.L_x_2479:
        /* <DEDUP_REMOVED lines=12> */
.L_x_2482:
[----:B------:R-:W-:Y:S05]  /*140d0*/  BSYNC B2 ;  /* 0x0000000000027941 */ /* 0x000fea0003800000 */
.L_x_2481:
        /* <DEDUP_REMOVED lines=11> */
.L_x_2483:
        /* <DEDUP_REMOVED lines=16> */
.L_x_2484:
        /* <DEDUP_REMOVED lines=16> */
.L_x_2485:
        /* <DEDUP_REMOVED lines=16> */
.L_x_2486:
        /* <DEDUP_REMOVED lines=16> */
.L_x_2571:
[----:B------:R-:W-:Y:S05]  /*14590*/  BSYNC B2 ;  /* 0x0000000000027941 */ /* 0x000fea0003800000 */
.L_x_2487:
        /* <DEDUP_REMOVED lines=11> */
.L_x_2490:
[----:B------:R-:W-:Y:S05]  /*14650*/  BSYNC B2 ;  /* 0x0000000000027941 */ /* 0x000fea0003800000 */
.L_x_2489:
[----:B------:R-:W-:Y:S01]  /*14660*/  R2UR UR10, R12 ;  /* 0x000000000c0a72ca */ /* 0x000fe200000e0000 */
[----:B------:R-:W-:Y:S01]  /*14670*/  IMAD R18, R18, 0xa000, R17 ;  /* 0x0000a00012127824 */ /* 0x000fe200078e0211 */
[----:B------:R-:W-:Y:S01]  /*14680*/  R2UR UR6, R10 ;  /* 0x000000000a0672ca */ /* 0x000fe200000e0000 */
[----:B------:R-:W-:Y:S01]  /*14690*/  UIADD3 UR4, UP0, UR38, 0x470, URZ ;  /* 0x0000047026047890 */ /* 0x000fe2000ff1e03f */
[----:B------:R-:W-:Y:S01]  /*146a0*/  R2UR UR7, R11 ;  /* 0x000000000b0772ca */ /* 0x000fe200000e0000 */
[----:B0-----:R-:W-:Y:S01]  /*146b0*/  IMAD R3, R19, 0x50, RZ ;  /* 0x0000005013037824 */ /* 0x001fe200078e02ff */
[----:B------:R-:W-:Y:S01]  /*146c0*/  PLOP3.LUT P0, PT, PT, PT, PT, 0x80, 0x0 ;  /* 0x000000000000781c */ /* 0x000fe20003f0f070 */
[----:B------:R-:W-:Y:S01]  /*146d0*/  VIADD R2, R2, 0x50 ;  /* 0x0000005002027836 */ /* 0x000fe20000000000 */
[----:B------:R-:W-:Y:S01]  /*146e0*/  UIADD3.X UR5, URZ, UR39, URZ, UP0, !UPT ;  /* 0x000000273f057290 */ /* 0x000fe200087fe43f */
[----:B------:R-:W-:-:S11]  /*146f0*/  VIADD R9, R18, 0x400 ;  /* 0x0000040012097836 */ /* 0x000fd60000000000 */
.L_x_2491:
        /* <DEDUP_REMOVED lines=15> */
.L_x_2492:
        /* <DEDUP_REMOVED lines=15> */
.L_x_2493:
        /* <DEDUP_REMOVED lines=15> */
.L_x_2494:
        /* <DEDUP_REMOVED lines=12> */
.L_x_2477:
[----:B------:R-:W-:Y:S05]  /*14a90*/  BSYNC B1 ;  /* 0x0000000000017941 */ /* 0x000fea0003800000 */
.L_x_2476:
        /* <DEDUP_REMOVED lines=8> */
[----:B------:R1:W-:Y:S02]  /*14b20*/  STL [R1+0x4], R10 ;  /* 0x0000040a01007387 */ /* 0x0003e40000100800 */
[----:B------:R-:W-:Y:S05]  /*14b30*/  @!P1 BRA `(.L_x_2496) ;  /* 0x0000000c001c9947 */ /* 0x000fea0003800000 */
[----:B------:R-:W2:Y:S01]  /*14b40*/  LDL R3, [R1+0x10] ;  /* 0x0000100001037983 */ /* 0x000ea20000100800 */
[----:B------:R-:W-:Y:S01]  /*14b50*/  VIADD R7, R0, 0xffffffff ;  /* 0xffffffff00077836 */ /* 0x000fe20000000000 */
[----:B--2---:R-:W-:-:S13]  /*14b60*/  ISETP.NE.AND P1, PT, R3, RZ, PT ;  /* 0x000000ff0300720c */ /* 0x004fda0003f25270 */
[----:B------:R-:W-:Y:S05]  /*14b70*/  @!P1 BRA `(.L_x_2497) ;  /* 0x0000000000549947 */ /* 0x000fea0003800000 */
[----:B------:R-:W2:Y:S01]  /*14b80*/  LDL R12, [R1+0x8] ;  /* 0x00000800010c7983 */ /* 0x000ea20000100800 */
[----:B0-----:R-:W0:Y:S01]  /*14b90*/  LDC R9, c[0x0][0x43c] ;  /* 0x00010f00ff097b82 */ /* 0x001e220000000800 */
[----:B------:R-:W-:Y:S02]  /*14ba0*/  ULDC.64 UR4, c[0x0][0x428] ;  /* 0x00010a0000047ab9 */ /* 0x000fe40000000a00 */
[----:B------:R-:W3:Y:S01]  /*14bb0*/  LDL R11, [R1] ;  /* 0x00000000010b7983 */ /* 0x000ee20000100800 */
        /* <DEDUP_REMOVED lines=17> */
.L_x_2497:
[----:B------:R-:W-:Y:S01]  /*14cd0*/  IMAD R2, R18, 0x8, R17 ;  /* 0x0000000812027824 */ /* 0x000fe200078e0211 */
[----:B------:R-:W-:Y:S01]  /*14ce0*/  SHF.L.U32 R3, R10, 0x1f, RZ ;  /* 0x0000001f0a037819 */ /* 0x000fe200000006ff */
[----:B------:R-:W-:Y:S03]  /*14cf0*/  BSSY B2, `(.L_x_2498) ;  /* 0x0000003000027945 */ /* 0x000fe60003800000 */
[----:B------:R-:W3:Y:S02]  /*14d00*/  SYNCS.PHASECHK.TRANS64.TRYWAIT P0, [R2+URZ+0x38840], R3 ;  /* 0x03884003020075a7 */ /* 0x000ee4000800017f */
[----:B---3--:R-:W-:Y:S05]  /*14d10*/  @!P0 BRA `(.L_x_2499) ;  /* 0x0000002800388947 */ /* 0x008fea0003800000 */
.L_x_2572:
[----:B------:R-:W-:Y:S05]  /*14d20*/  BSYNC B2 ;  /* 0x0000000000027941 */ /* 0x000fea0003800000 */
.L_x_2498:
        /* <DEDUP_REMOVED lines=12> */
.L_x_2501:
[----:B------:R-:W-:Y:S05]  /*14df0*/  BSYNC B2 ;  /* 0x0000000000027941 */ /* 0x000fea0003800000 */
.L_x_2500:
        /* <DEDUP_REMOVED lines=10> */
[----:B-1----:R-:W-:Y:S01]  /*14ea0*/  VIADD R10, R9, 0x24400 ;  /* 0x00024400090a7836 */ /* 0x002fe20000000000 */
[----:B------:R-:W-:-:S09]  /*14eb0*/  UMOV UR7, 0x14f00000 ;  /* 0x14f0000000077882 */ /* 0x000fd20000000000 */
.L_x_2502:
        /* <DEDUP_REMOVED lines=16> */
.L_x_2503:
        /* <DEDUP_REMOVED lines=16> */
.L_x_2504:
        /* <DEDUP_REMOVED lines=16> */
.L_x_2505:
        /* <DEDUP_REMOVED lines=15> */
.L_x_2573:
[----:B------:R-:W-:Y:S05]  /*152b0*/  BSYNC B2 ;  /* 0x0000000000027941 */ /* 0x000fea0003800000 */
.L_x_2506:
        /* <DEDUP_REMOVED lines=11> */
.L_x_2509:
[----:B------:R-:W-:Y:S05]  /*15370*/  BSYNC B2 ;  /* 0x0000000000027941 */ /* 0x000fea0003800000 */
.L_x_2508:
[----:B------:R-:W-:Y:S01]  /*15380*/  R2UR UR10, R12 ;  /* 0x000000000c0a72ca */ /* 0x000fe200000e0000 */
[----:B------:R-:W-:Y:S01]  /*15390*/  IMAD R4, R4, 0xa000, R17 ;  /* 0x0000a00004047824 */ /* 0x000fe200078e0211 */
[----:B------:R-:W-:Y:S01]  /*153a0*/  R2UR UR6, R10 ;  /* 0x000000000a0672ca */ /* 0x000fe200000e0000 */
[----:B------:R-:W-:Y:S01]  /*153b0*/  UIADD3 UR4, UP0, UR38, 0x470, URZ ;  /* 0x0000047026047890 */ /* 0x000fe2000ff1e03f */
[----:B------:R-:W-:Y:S01]  /*153c0*/  R2UR UR7, R11 ;  /* 0x000000000b0772ca */ /* 0x000fe200000e0000 */
[----:B------:R-:W-:Y:S01]  /*153d0*/  IMAD R3, R19, 0x50, RZ ;  /* 0x0000005013037824 */ /* 0x000fe200078e02ff */
[----:B------:R-:W-:Y:S01]  /*153e0*/  PLOP3.LUT P0, PT, PT, PT, PT, 0x80, 0x0 ;  /* 0x000000000000781c */ /* 0x000fe20003f0f070 */
[----:B0-----:R-:W-:Y:S01]  /*153f0*/  VIADD R2, R2, 0x50 ;  /* 0x0000005002027836 */ /* 0x001fe20000000000 */
[----:B------:R-:W-:Y:S01]  /*15400*/  UIADD3.X UR5, URZ, UR39, URZ, UP0, !UPT ;  /* 0x000000273f057290 */ /* 0x000fe200087fe43f */
[----:B------:R-:W-:-:S11]  /*15410*/  VIADD R5, R4, 0x400 ;  /* 0x0000040004057836 */ /* 0x000fd60000000000 */
.L_x_2510:
        /* <DEDUP_REMOVED lines=15> */
.L_x_2511:
        /* <DEDUP_REMOVED lines=15> */
.L_x_2512:
        /* <DEDUP_REMOVED lines=15> */
.L_x_2513:
        /* <DEDUP_REMOVED lines=12> */
.L_x_2496:
[----:B------:R-:W-:Y:S05]  /*157b0*/  BSYNC B1 ;  /* 0x0000000000017941 */ /* 0x000fea0003800000 */
.L_x_2495:
[C---:B------:R-:W-:Y:S01]  /*157c0*/  ISETP.GT.AND P0, PT, R0.reuse, 0x1, PT ;  /* 0x000000010000780c */ /* 0x040fe20003f04270 */
[----:B------:R-:W-:-:S12]  /*157d0*/  VIADD R0, R0, 0xfffffffe ;  /* 0xfffffffe00007836 */ /* 0x000fd80000000000 */
[----:B------:R-:W-:Y:S05]  /*157e0*/  @P0 BRA `(.L_x_2514) ;  /* 0xffffffe400600947 */ /* 0x000fea000383ffff */
.L_x_2475:
[----:B------:R-:W-:Y:S05]  /*157f0*/  BSYNC B0 ;  /* 0x0000000000007941 */ /* 0x000fea0003800000 */
.L_x_2454:
[----:B0-----:R-:W0:Y:S01]  /*15800*/  S2R R0, SR_TID.X ;  /* 0x0000000000007919 */ /* 0x001e220000002100 */
[----:B------:R-:W-:Y:S01]  /*15810*/  BSSY B0, `(.L_x_2515) ;  /* 0x0000012000007945 */ /* 0x000fe20003800000 */
[----:B0-----:R-:W-:-:S04]  /*15820*/  LOP3.LUT R6, R0, 0x7f, RZ, 0xc0, !PT ;  /* 0x0000007f00067812 */ /* 0x001fc800078ec0ff */
[----:B------:R-:W-:-:S13]  /*15830*/  ISETP.NE.AND P1, PT, R6, RZ, PT ;  /* 0x000000ff0600720c */ /* 0x000fda0003f25270 */
[----:B------:R-:W-:Y:S05]  /*15840*/  @P1 BRA `(.L_x_2516) ;  /* 0x0000000000381947 */ /* 0x000fea0003800000 */
[----:B--2---:R-:W0:Y:S01]  /*15850*/  S2R R3, SR_LANEID ;  /* 0x0000000000037919 */ /* 0x004e220000000000 */
[----:B------:R-:W-:Y:S01]  /*15860*/  VOTEU.ANY UR4, UPT, PT ;  /* 0x0000000000047886 */ /* 0x000fe200038e0100 */
[----:B-1----:R-:W1:Y:S01]  /*15870*/  LDC.64 R4, c[0x0][0xc80] ;  /* 0x00032000ff047b82 */ /* 0x002e620000000a00 */
        /* <DEDUP_REMOVED lines=9> */
[----:B0-----:R-:W-:-:S05]  /*15910*/  IADD3 R0, R0, UR43, R3 ;  /* 0x0000002b00007c10 */ /* 0x001fca000fffe003 */
[----:B------:R0:W-:Y:S02]  /*15920*/  STL [R1+0x18], R0 ;  /* 0x0000180001007387 */ /* 0x0001e40000100800 */
.L_x_2516:
[----:B------:R-:W-:Y:S05]  /*15930*/  BSYNC B0 ;  /* 0x0000000000007941 */ /* 0x000fea0003800000 */
.L_x_2515:
[----:B0-----:R-:W3:Y:S01]  /*15940*/  LDL.LU R0, [R1+0xc] ;  /* 0x00000c0001007983 */ /* 0x001ee20000300800 */
[----:B------:R-:W-:Y:S01]  /*15950*/  BSSY B0, `(.L_x_2517) ;  /* 0x0000056000007945 */ /* 0x000fe20003800000 */
[----:B---3--:R-:W-:-:S13]  /*15960*/  ISETP.NE.AND P0, PT, R0, RZ, PT ;  /* 0x000000ff0000720c */ /* 0x008fda0003f05270 */
[----:B------:R-:W-:Y:S05]  /*15970*/  @!P0 BRA `(.L_x_2518) ;  /* 0x00000004004c8947 */ /* 0x000fea0003800000 */
[----:B------:R-:W2:Y:S01]  /*15980*/  LDL R0, [R1+0x4] ;  /* 0x0000040001007983 */ /* 0x000ea20000100800 */
[----:B------:R-:W-:Y:S01]  /*15990*/  IMAD R2, R18, 0x8, R17 ;  /* 0x0000000812027824 */ /* 0x000fe200078e0211 */
[----:B------:R-:W-:Y:S01]  /*159a0*/  BSSY B1, `(.L_x_2519) ;  /* 0x0000005000017945 */ /* 0x000fe20003800000 */
[----:B------:R-:W-:Y:S02]  /*159b0*/  ISETP.NE.AND P2, PT, R6, RZ, PT ;  /* 0x000000ff0600720c */ /* 0x000fe40003f45270 */
[----:B--2---:R-:W-:-:S04]  /*159c0*/  SHF.L.U32 R3, R0, 0x1f, RZ ;  /* 0x0000001f00037819 */ /* 0x004fc800000006ff */
[----:B------:R-:W0:Y:S02]  /*159d0*/  SYNCS.PHASECHK.TRANS64.TRYWAIT P0, [R2+URZ+0x38860], R3 ;  /* 0x03886003020075a7 */ /* 0x000e24000800017f */
[----:B0-----:R-:W-:Y:S05]  /*159e0*/  @!P0 BRA `(.L_x_2520) ;  /* 0x0000001c002c8947 */ /* 0x001fea0003800000 */
.L_x_2574:
[----:B------:R-:W-:Y:S05]  /*159f0*/  BSYNC B1 ;  /* 0x0000000000017941 */ /* 0x000fea0003800000 */
.L_x_2519:
        /* <DEDUP_REMOVED lines=9> */
.L_x_2522:
[----:B------:R-:W-:Y:S05]  /*15a90*/  BSYNC B1 ;  /* 0x0000000000017941 */ /* 0x000fea0003800000 */
.L_x_2521:
[----:B------:R-:W-:Y:S01]  /*15aa0*/  IMAD R0, R18, 0xa000, R17 ;  /* 0x0000a00012007824 */ /* 0x000fe200078e0211 */
[----:B------:R-:W-:Y:S01]  /*15ab0*/  UIADD3 UR4, UP0, UR38, 0x470, URZ ;  /* 0x0000047026047890 */ /* 0x000fe2000ff1e03f */
[----:B------:R-:W-:Y:S01]  /*15ac0*/  PLOP3.LUT P0, PT, PT, PT, PT, 0x80, 0x0 ;  /* 0x000000000000781c */ /* 0x000fe20003f0f070 */
[----:B------:R-:W-:Y:S01]  /*15ad0*/  IMAD R19, R19, 0x50, RZ ;  /* 0x0000005013137824 */ /* 0x000fe200078e02ff */
[----:B------:R-:W-:Y:S01]  /*15ae0*/  UMOV UR6, 0x0 ;  /* 0x0000000000067882 */ /* 0x000fe20000000000 */
[----:B0-----:R-:W-:Y:S01]  /*15af0*/  VIADD R2, R2, 0x38850 ;  /* 0x0003885002027836 */ /* 0x001fe20000000000 */
[----:B------:R-:W-:Y:S01]  /*15b00*/  UIADD3.X UR5, URZ, UR39, URZ, UP0, !UPT ;  /* 0x000000273f057290 */ /* 0x000fe200087fe43f */
[----:B------:R-:W-:Y:S01]  /*15b10*/  VIADD R3, R0, 0x400 ;  /* 0x0000040000037836 */ /* 0x000fe20000000000 */
[----:B------:R-:W-:Y:S01]  /*15b20*/  UMOV UR7, 0x14f00000 ;  /* 0x14f0000000077882 */ /* 0x000fe20000000000 */
[----:B------:R-:W-:-:S09]  /*15b30*/  UMOV UR10, URZ ;  /* 0x0000003f000a7c82 */ /* 0x000fd20008000000 */
.L_x_2523:
        /* <DEDUP_REMOVED lines=15> */
.L_x_2524:
        /* <DEDUP_REMOVED lines=15> */
.L_x_2525:
        /* <DEDUP_REMOVED lines=15> */
.L_x_2526:
        /* <DEDUP_REMOVED lines=10> */
.L_x_2518:
[----:B------:R-:W-:Y:S05]  /*15eb0*/  BSYNC B0 ;  /* 0x0000000000007941 */ /* 0x000fea0003800000 */
.L_x_2517:
[----:B--2---:R-:W2:Y:S01]  /*15ec0*/  LDL.LU R3, [R1+0x4] ;  /* 0x0000040001037983 */ /* 0x004ea20000300800 */
[----:B------:R-:W-:-:S05]  /*15ed0*/  VIADD R18, R18, 0x1 ;  /* 0x0000000112127836 */ /* 0x000fca0000000000 */
[----:B------:R-:W-:-:S04]  /*15ee0*/  ISETP.NE.AND P0, PT, R18, 0x2, PT ;  /* 0x000000021200780c */ /* 0x000fc80003f05270 */
[----:B------:R-:W-:Y:S02]  /*15ef0*/  SEL R0, RZ, 0x1, P0 ;  /* 0x00000001ff007807 */ /* 0x000fe40000000000 */
[----:B------:R-:W-:Y:S02]  /*15f00*/  SEL R18, R18, RZ, P0 ;  /* 0x000000ff12127207 */ /* 0x000fe40000000000 */
[----:B--2---:R-:W-:-:S05]  /*15f10*/  LOP3.LUT R3, R3, R0, RZ, 0x3c, !PT ;  /* 0x0000000003037212 */ /* 0x004fca00078e3cff */
[----:B------:R2:W-:Y:S02]  /*15f20*/  STL [R1+0x4], R3 ;  /* 0x0000040301007387 */ /* 0x0005e40000100800 */
.L_x_2434:
[----:B------:R-:W-:Y:S05]  /*15f30*/  BSYNC B7 ;  /* 0x0000000000077941 */ /* 0x000fea0003800000 */
.L_x_2432:
[----:B0-----:R-:W3:Y:S04]  /*15f40*/  LDL R0, [R1+0x20] ;  /* 0x0000200001007983 */ /* 0x001ee80000100800 */
[----:B------:R0:W5:Y:S01]  /*15f50*/  LDL R2, [R1+0x18] ;  /* 0x0000180001027983 */ /* 0x0001620000100800 */
[----:B---3--:R-:W-:-:S13]  /*15f60*/  ISETP.NE.AND P0, PT, R0, RZ, PT ;  /* 0x000000ff0000720c */ /* 0x008fda0003f05270 */
[----:B0-----:R-:W-:Y:S05]  /*15f70*/  @!P0 BRA `(.L_x_2527) ;  /* 0x0000000000288947 */ /* 0x001fea0003800000 */
[----:B------:R-:W-:Y:S05]  /*15f80*/  WARPSYNC.ALL ;  /* 0x0000000000007948 */ /* 0x000fea0003800000 */
[----:B------:R-:W0:Y:S08]  /*15f90*/  S2UR UR5, SR_CgaCtaId ;  /* 0x00000000000579c3 */ /* 0x000e300000008800 */
[----:B------:R-:W-:Y:S06]  /*15fa0*/  BAR.SYNC.DEFER_BLOCKING 0x5, 0x180 ;  /* 0x0146000000007b1d */ /* 0x000fec0000010000 */
[----:B------:R-:W-:-:S02]  /*15fb0*/  UMOV UR4, 0x400 ;  /* 0x0000040000047882 */ /* 0x000fc40000000000 */
[----:B0-----:R-:W-:-:S06]  /*15fc0*/  ULEA UR4, UR5, UR4, 0x18 ;  /* 0x0000000405047291 */ /* 0x001fcc000f8ec03f */
[----:B------:R-:W-:-:S05]  /*15fd0*/  IMAD.U32 R17, RZ, RZ, UR4 ;  /* 0x00000004ff117e24 */ /* 0x000fca000f8e00ff */
[----:B-----5:R-:W0:Y:S04]  /*15fe0*/  LDS R2, [R17+0x388d0] ;  /* 0x0388d00011027984 */ /* 0x020e280000000800 */
[----:B0-----:R0:W-:Y:S01]  /*15ff0*/  STL [R1+0x18], R2 ;  /* 0x0000180201007387 */ /* 0x0011e20000100800 */
[----:B------:R-:W-:Y:S06]  /*16000*/  BAR.ARV 0x4, 0x180 ;  /* 0x0106000000007b1d */ /* 0x000fec0000002000 */
[----:B------:R-:W-:Y:S05]  /*16010*/  BRA `(.L_x_2528) ;  /* 0x00000000002c7947 */ /* 0x000fea0003800000 */
.L_x_2527:
[----:B------:R-:W-:-:S03]  /*16020*/  UMOV UR4, 0xffffffff ;  /* 0xffffffff00047882 */ /* 0x000fc60000000000 */
[----:B------:R-:W-:Y:S05]  /*16030*/  BRA.DIV UR4, `(.L_x_2529) ;  /* 0x0000001604ac7947 */ /* 0x000fea000b800000 */
[----:B-----5:R0:W3:Y:S02]  /*16040*/  SHFL.IDX PT, R14, R2, RZ, 0x1f ;  /* 0x00001fff020e7589 */ /* 0x0200e400000e0000 */
.L_x_2577:
[----:B--2---:R-:W2:Y:S01]  /*16050*/  @!P1 S2R R3, SR_CgaCtaId ;  /* 0x0000000000039919 */ /* 0x004ea20000008800 */
[----:B------:R-:W-:Y:S05]  /*16060*/  WARPSYNC.ALL ;  /* 0x0000000000007948 */ /* 0x000fea0003800000 */
[----:B------:R-:W-:Y:S01]  /*16070*/  BAR.SYNC.DEFER_BLOCKING 0x4, 0x180 ;  /* 0x0106000000007b1d */ /* 0x000fe20000010000 */
[----:B------:R-:W-:-:S05]  /*16080*/  @!P1 MOV R0, 0x400 ;  /* 0x0000040000009802 */ /* 0x000fca0000000f00 */
[----:B---3--:R3:W-:Y:S01]  /*16090*/  STL [R1+0x18], R14 ;  /* 0x0000180e01007387 */ /* 0x0087e20000100800 */
[----:B--2---:R-:W-:-:S05]  /*160a0*/  @!P1 LEA R17, R3, R0, 0x18 ;  /* 0x0000000003119211 */ /* 0x004fca00078ec0ff */
[----:B------:R3:W-:Y:S01]  /*160b0*/  @!P1 STS [R17+0x388d0], R2 ;  /* 0x0388d00211009388 */ /* 0x0007e20000000800 */
[----:B------:R-:W-:Y:S06]  /*160c0*/  BAR.ARV 0x5, 0x180 ;  /* 0x0146000000007b1d */ /* 0x000fec0000002000 */
.L_x_2528:
[----:B------:R-:W4:Y:S01]  /*160d0*/  LDL R0, [R1+0x18] ;  /* 0x0000180001007983 */ /* 0x000f220000100800 */
[----:B------:R-:W-:Y:S02]  /*160e0*/  ULDC UR4, c[0x0][0xc38] ;  /* 0x00030e0000047ab9 */ /* 0x000fe40000000800 */
[----:B----4-:R-:W-:-:S13]  /*160f0*/  ISETP.GE.AND P0, PT, R0, UR4, PT ;  /* 0x0000000400007c0c */ /* 0x010fda000bf06270 */
[----:B------:R-:W-:Y:S05]  /*16100*/  @!P0 BRA `(.L_x_2530) ;  /* 0xffffffb000208947 */ /* 0x000fea000383ffff */
.L_x_2429:
[----:B-1----:R-:W4:Y:S01]  /*16110*/  LDL.LU R0, [R1+0x1c] ;  /* 0x00001c0001007983 */ /* 0x002f220000300800 */
[----:B------:R-:W-:Y:S01]  /*16120*/  BSSY B0, `(.L_x_2531) ;  /* 0x000000b000007945 */ /* 0x000fe20003800000 */
[----:B------:R-:W1:Y:S01]  /*16130*/  S2R R5, SR_CgaCtaId ;  /* 0x0000000000057919 */ /* 0x000e620000008800 */
[----:B----4-:R-:W-:-:S05]  /*16140*/  VIADD R0, R0, 0x1 ;  /* 0x0000000100007836 */ /* 0x010fca0000000000 */
[----:B0--3--:R-:W-:-:S04]  /*16150*/  LEA.HI R2, R0, R0, RZ, 0x1 ;  /* 0x0000000000027211 */ /* 0x009fc800078f08ff */
[----:B--2---:R-:W-:-:S05]  /*16160*/  LOP3.LUT R3, R2, 0xfffffffe, RZ, 0xc0, !PT ;  /* 0xfffffffe02037812 */ /* 0x004fca00078ec0ff */
[----:B------:R-:W-:Y:S01]  /*16170*/  IMAD.IADD R3, R0, 0x1, -R3 ;  /* 0x0000000100037824 */ /* 0x000fe200078e0a03 */
[----:B------:R-:W-:-:S04]  /*16180*/  MOV R0, 0x400 ;  /* 0x0000040000007802 */ /* 0x000fc80000000f00 */
[----:B-1----:R-:W-:Y:S02]  /*16190*/  LEA R0, R5, R0, 0x18 ;  /* 0x0000000005007211 */ /* 0x002fe400078ec0ff */
[----:B------:R-:W-:-:S04]  /*161a0*/  SHF.L.U32 R3, R3, 0x1f, RZ ;  /* 0x0000001f03037819 */ /* 0x000fc800000006ff */
[----:B------:R-:W0:Y:S02]  /*161b0*/  SYNCS.PHASECHK.TRANS64.TRYWAIT P0, [R0+URZ+0x38820], R3 ;  /* 0x03882003000075a7 */ /* 0x000e24000800017f */
[----:B0-----:R-:W-:Y:S05]  /*161c0*/  @!P0 BRA `(.L_x_2532) ;  /* 0x0000001400708947 */ /* 0x001fea0003800000 */
.L_x_2578:
[----:B------:R-:W-:Y:S05]  /*161d0*/  BSYNC B0 ;  /* 0x0000000000007941 */ /* 0x000fea0003800000 */
.L_x_2531:
[----:B------:R-:W-:-:S03]  /*161e0*/  UMOV UR4, 0xffffffff ;  /* 0xffffffff00047882 */ /* 0x000fc60000000000 */
[----:B------:R-:W-:Y:S05]  /*161f0*/  BRA.DIV UR4, `(.L_x_2533) ;  /* 0x0000001604787947 */ /* 0x000fea000b800000 */
[----:B------:R-:W1:Y:S02]  /*16200*/  S2R R2, SR_TID.X ;  /* 0x0000000000027919 */ /* 0x000e640000002100 */
[----:B-1----:R-:W-:-:S04]  /*16210*/  SHF.R.U32.HI R2, RZ, 0x5, R2 ;  /* 0x00000005ff027819 */ /* 0x002fc80000011602 */
[----:B------:R-:W-:-:S05]  /*16220*/  LOP3.LUT R2, R2, 0x3, RZ, 0xc0, !PT ;  /* 0x0000000302027812 */ /* 0x000fca00078ec0ff */
[----:B------:R1:W2:Y:S02]  /*16230*/  SHFL.IDX PT, R14, R2, RZ, 0x1f ;  /* 0x00001fff020e7589 */ /* 0x0002a400000e0000 */
.L_x_2581:
[----:B--2---:R-:W-:Y:S01]  /*16240*/  ISETP.NE.AND P0, PT, R14, RZ, PT ;  /* 0x000000ff0e00720c */ /* 0x004fe20003f05270 */
[----:B------:R-:W-:-:S12]  /*16250*/  BSSY B0, `(.L_x_2534) ;  /* 0x0000027000007945 */ /* 0x000fd80003800000 */
[----:B------:R-:W-:Y:S05]  /*16260*/  @P0 BRA `(.L_x_2535) ;  /* 0x0000000000940947 */ /* 0x000fea0003800000 */
[----:B------:R-:W-:-:S03]  /*16270*/  UMOV UR4, 0xffffffff ;  /* 0xffffffff00047882 */ /* 0x000fc60000000000 */
[----:B------:R-:W-:Y:S05]  /*16280*/  BRA.DIV UR4, `(.L_x_2536) ;  /* 0x0000001604887947 */ /* 0x000fea000b800000 */
[----:B------:R-:W-:-:S13]  /*16290*/  ELECT P6, URZ, PT ;  /* 0x00000000003f782f */ /* 0x000fda00038c0000 */
.L_x_2584:
        /* <DEDUP_REMOVED lines=8> */
.L_x_2537:
[----:B------:R-:W2:Y:S01]  /*16320*/  LDL.LU R7, [R1+0x4] ;  /* 0x0000040001077983 */ /* 0x000ea20000300800 */
        /* <DEDUP_REMOVED lines=12> */
.L_x_2585:
[----:B------:R-:W1:Y:S02]  /*163f0*/  SYNCS.PHASECHK.TRANS64.TRYWAIT P0, [R3+URZ], R2 ;  /* 0x00000002030075a7 */ /* 0x000e64000800017f */
[----:B-1----:R-:W-:Y:S05]  /*16400*/  @!P0 BRA `(.L_x_2539) ;  /* 0x00000014005c8947 */ /* 0x002fea0003800000 */
.L_x_2586:
[----:B------:R-:W-:Y:S05]  /*16410*/  @!P2 BRA `(.L_x_2540) ;  /* 0x000000000004a947 */ /* 0x000fea0003800000 */
[----:B------:R-:W-:Y:S01]  /*16420*/  BPT.TRAP 0x1 ;  /* 0x000000040000795c */ /* 0x000fe20000300000 */
.L_x_2540:
[----:B-1----:R-:W-:-:S04]  /*16430*/  VIADD R3, R0, 0x38860 ;  /* 0x0003886000037836 */ /* 0x002fc80000000000 */
[----:B------:R-:W-:-:S04]  /*16440*/  IMAD R18, R18, 0x8, R3 ;  /* 0x0000000812127824 */ /* 0x000fc800078e0203 */
[----:B------:R-:W1:Y:S02]  /*16450*/  SYNCS.PHASECHK.TRANS64.TRYWAIT P0, [R18+URZ], R5 ;  /* 0x00000005120075a7 */ /* 0x000e64000800017f */
[----:B-1----:R-:W-:Y:S05]  /*16460*/  @!P0 BRA `(.L_x_2541) ;  /* 0x0000001400588947 */ /* 0x002fea0003800000 */
.L_x_2587:
[----:B------:R-:W-:-:S07]  /*16470*/  IMAD R3, R4, 0x8, R3 ;  /* 0x0000000804037824 */ /* 0x000fce00078e0203 */
.L_x_2542:
[----:B--2---:R2:W3:Y:S02]  /*16480*/  SYNCS.PHASECHK.TRANS64.TRYWAIT P0, [R3+URZ], R2 ;  /* 0x00000002030075a7 */ /* 0x0044e4000800017f */
[----:B---3--:R-:W-:Y:S05]  /*16490*/  @!P0 NANOSLEEP.SYNCS 0x989680 ;  /* 0x009896800000895d */ /* 0x008fea0003900000 */
[----:B------:R-:W3:Y:S02]  /*164a0*/  @!P0 SYNCS.PHASECHK.TRANS64 P0, [R3+URZ], R2 ;  /* 0x00000002030085a7 */ /* 0x000ee4000800007f */
[----:B---3--:R-:W-:Y:S05]  /*164b0*/  @!P0 BRA `(.L_x_2542) ;  /* 0xfffffffc00f08947 */ /* 0x008fea000383ffff */
.L_x_2535:
[----:B------:R-:W-:Y:S05]  /*164c0*/  BSYNC B0 ;  /* 0x0000000000007941 */ /* 0x000fea0003800000 */
.L_x_2534:
[----:B------:R-:W-:Y:S05]  /*164d0*/  EXIT ;  /* 0x000000000000794d */ /* 0x000fea0003800000 */
.L_x_2382:
[----:B------:R-:W-:-:S13]  /*164e0*/  R2UR UR4, R17 ;  /* 0x00000000110472ca */ /* 0x000fda00000e0000 */
[----:B0-----:R-:W-:-:S04]  /*164f0*/  IMAD.U32 R3, RZ, RZ, UR4 ;  /* 0x00000004ff037e24 */ /* 0x001fc8000f8e00ff */
[----:B------:R0:W1:Y:S03]  /*16500*/  SYNCS.PHASECHK.TRANS64.TRYWAIT P1, [R3+URZ+0x38800], R0 ;  /* 0x03880000030075a7 */ /* 0x000066000802017f */
[----:B-1----:R-:W-:Y:S05]  /*16510*/  @!P1 NANOSLEEP.SYNCS 0x989680 ;  /* 0x009896800000995d */ /* 0x002fea0003900000 */
[----:B------:R-:W1:Y:S02]  /*16520*/  @!P1 SYNCS.PHASECHK.TRANS64 P1, [R3+URZ+0x38800], R0 ;  /* 0x03880000030095a7 */ /* 0x000e64000802007f */
[----:B-1----:R-:W-:Y:S05]  /*16530*/  @!P1 BRA `(.L_x_2382) ;  /* 0xfffffffc00e89947 */ /* 0x002fea000383ffff */
[----:B------:R-:W-:Y:S05]  /*16540*/  BRA `(.L_x_2543) ;  /* 0xfffffeb400207947 */ /* 0x000fea000383ffff */
.L_x_2386:
[----:B-1----:R1:W2:Y:S02]  /*16550*/  SYNCS.PHASECHK.TRANS64.TRYWAIT P2, [R0+URZ+0x38830], R3 ;  /* 0x03883003000075a7 */ /* 0x0022a4000804017f */
[----:B--2---:R-:W-:Y:S05]  /*16560*/  @!P2 NANOSLEEP.SYNCS 0x989680 ;  /* 0x009896800000a95d */ /* 0x004fea0003900000 */
[----:B------:R-:W2:Y:S02]  /*16570*/  @!P2 SYNCS.PHASECHK.TRANS64 P2, [R0+URZ+0x38830], R3 ;  /* 0x038830030000a5a7 */ /* 0x000ea4000804007f */
[----:B--2---:R-:W-:Y:S05]  /*16580*/  @!P2 BRA `(.L_x_2386) ;  /* 0xfffffffc00f0a947 */ /* 0x004fea000383ffff */
[----:B------:R-:W-:Y:S05]  /*16590*/  BRA `(.L_x_2385) ;  /* 0xfffffeb4004c7947 */ /* 0x000fea000383ffff */
.L_x_2391:
[----:B------:R-:W-:-:S13]  /*165a0*/  R2UR UR4, R232 ;  /* 0x00000000e80472ca */ /* 0x000fda00000e0000 */
[----:B-1----:R-:W-:-:S04]  /*165b0*/  IMAD.U32 R4, RZ, RZ, UR4 ;  /* 0x00000004ff047e24 */ /* 0x002fc8000f8e00ff */
[----:B------:R1:W2:Y:S03]  /*165c0*/  SYNCS.PHASECHK.TRANS64.TRYWAIT P3, [R4+URZ+0x38830], R3 ;  /* 0x03883003040075a7 */ /* 0x0002a6000806017f */
[----:B--2---:R-:W-:Y:S05]  /*165d0*/  @!P3 NANOSLEEP.SYNCS 0x989680 ;  /* 0x009896800000b95d */ /* 0x004fea0003900000 */
[----:B------:R-:W2:Y:S02]  /*165e0*/  @!P3 SYNCS.PHASECHK.TRANS64 P3, [R4+URZ+0x38830], R3 ;  /* 0x038830030400b5a7 */ /* 0x000ea4000806007f */
[----:B--2---:R-:W-:Y:S05]  /*165f0*/  @!P3 BRA `(.L_x_2391) ;  /* 0xfffffffc00e8b947 */ /* 0x004fea000383ffff */
[----:B------:R-:W-:Y:S05]  /*16600*/  BRA `(.L_x_2390) ;  /* 0xfffffeec00b47947 */ /* 0x000fea000383ffff */
.L_x_2395:
[----:B01----:R-:W-:-:S04]  /*16610*/  IMAD.U32 R3, RZ, RZ, UR4 ;  /* 0x00000004ff037e24 */ /* 0x003fc8000f8e00ff */
[----:B------:R0:W1:Y:S03]  /*16620*/  SYNCS.PHASECHK.TRANS64.TRYWAIT P3, [R3+URZ+0x38850], R0 ;  /* 0x03885000030075a7 */ /* 0x000066000806017f */
[----:B-1----:R-:W-:Y:S05]  /*16630*/  @!P3 NANOSLEEP.SYNCS 0x989680 ;  /* 0x009896800000b95d */ /* 0x002fea0003900000 */
[----:B------:R-:W1:Y:S02]  /*16640*/  @!P3 SYNCS.PHASECHK.TRANS64 P3, [R3+URZ+0x38850], R0 ;  /* 0x038850000300b5a7 */ /* 0x000e64000806007f */
[----:B-1----:R-:W-:Y:S05]  /*16650*/  @!P3 BRA `(.L_x_2395) ;  /* 0xfffffffc00ecb947 */ /* 0x002fea000383ffff */
[----:B------:R-:W-:Y:S05]  /*16660*/  BRA `(.L_x_2394) ;  /* 0xffffff1400d47947 */ /* 0x000fea000383ffff */
.L_x_2401:
[----:B-1----:R-:W-:-:S04]  /*16670*/  IMAD.U32 R4, RZ, RZ, UR4 ;  /* 0x00000004ff047e24 */ /* 0x002fc8000f8e00ff */
[----:B------:R1:W2:Y:S03]  /*16680*/  SYNCS.PHASECHK.TRANS64.TRYWAIT P2, [R4+URZ+0x38830], R3 ;  /* 0x03883003040075a7 */ /* 0x0002a6000804017f */
[----:B--2---:R-:W-:Y:S05]  /*16690*/  @!P2 NANOSLEEP.SYNCS 0x989680 ;  /* 0x009896800000a95d */ /* 0x004fea0003900000 */
[----:B------:R-:W2:Y:S02]  /*166a0*/  @!P2 SYNCS.PHASECHK.TRANS64 P2, [R4+URZ+0x38830], R3 ;  /* 0x038830030400a5a7 */ /* 0x000ea4000804007f */
[----:B--2---:R-:W-:Y:S05]  /*166b0*/  @!P2 BRA `(.L_x_2401) ;  /* 0xfffffffc00eca947 */ /* 0x004fea000383ffff */
[----:B------:R-:W-:Y:S05]  /*166c0*/  BRA `(.L_x_2400) ;  /* 0xffffff2c00bc7947 */ /* 0x000fea000383ffff */
.L_x_2405:
[----:B01----:R-:W-:-:S04]  /*166d0*/  IMAD.U32 R3, RZ, RZ, UR4 ;  /* 0x00000004ff037e24 */ /* 0x003fc8000f8e00ff */
[----:B------:R0:W1:Y:S03]  /*166e0*/  SYNCS.PHASECHK.TRANS64.TRYWAIT P2, [R3+URZ+0x38850], R0 ;  /* 0x03885000030075a7 */ /* 0x000066000804017f */
[----:B-1----:R-:W-:Y:S05]  /*166f0*/  @!P2 NANOSLEEP.SYNCS 0x989680 ;  /* 0x009896800000a95d */ /* 0x002fea0003900000 */
[----:B------:R-:W1:Y:S02]  /*16700*/  @!P2 SYNCS.PHASECHK.TRANS64 P2, [R3+URZ+0x38850], R0 ;  /* 0x038850000300a5a7 */ /* 0x000e64000804007f */
[----:B-1----:R-:W-:Y:S05]  /*16710*/  @!P2 BRA `(.L_x_2405) ;  /* 0xfffffffc00eca947 */ /* 0x002fea000383ffff */
[----:B------:R-:W-:Y:S05]  /*16720*/  BRA `(.L_x_2404) ;  /* 0xffffff5400dc7947 */ /* 0x000fea000383ffff */
.L_x_2410:
[----:B-1----:R-:W-:-:S04]  /*16730*/  IMAD.U32 R7, RZ, RZ, UR7 ;  /* 0x00000007ff077e24 */ /* 0x002fc8000f8e00ff */
[----:B------:R1:W2:Y:S03]  /*16740*/  SYNCS.PHASECHK.TRANS64.TRYWAIT P0, [R7+URZ+0x38850], R0 ;  /* 0x03885000070075a7 */ /* 0x0002a6000800017f */
[----:B--2---:R-:W-:Y:S05]  /*16750*/  @!P0 NANOSLEEP.SYNCS 0x989680 ;  /* 0x009896800000895d */ /* 0x004fea0003900000 */
[----:B------:R-:W2:Y:S02]  /*16760*/  @!P0 SYNCS.PHASECHK.TRANS64 P0, [R7+URZ+0x38850], R0 ;  /* 0x03885000070085a7 */ /* 0x000ea4000800007f */
[----:B--2---:R-:W-:Y:S05]  /*16770*/  @!P0 BRA `(.L_x_2410) ;  /* 0xfffffffc00ec8947 */ /* 0x004fea000383ffff */
[----:B------:R-:W-:Y:S05]  /*16780*/  BRA `(.L_x_2409) ;  /* 0xffffff6c00e47947 */ /* 0x000fea000383ffff */
.L_x_2440:
[----:B------:R-:W-:Y:S02]  /*16790*/  IMAD.MOV.U32 R13, RZ, RZ, R0 ;  /* 0x000000ffff0d7224 */ /* 0x000fe400078e0000 */
[----:B------:R-:W-:Y:S02]  /*167a0*/  IMAD.MOV.U32 R12, RZ, RZ, RZ ;  /* 0x000000ffff0c7224 */ /* 0x000fe400078e00ff */
[----:B------:R-:W-:Y:S02]  /*167b0*/  IMAD.MOV.U32 R11, RZ, RZ, 0x1f ;  /* 0x0000001fff0b7424 */ /* 0x000fe400078e00ff */
[----:B------:R-:W-:-:S07]  /*167c0*/  IMAD.MOV.U32 R15, RZ, RZ, -0x1 ;  /* 0xffffffffff0f7424 */ /* 0x000fce00078e00ff */
[----:B0-----:R-:W-:Y:S05]  /*167d0*/  WARPSYNC.COLLECTIVE R15, `(.L_x_2544) ;  /* 0x000000000f087348 */ /* 0x001fea0003c00000 */
[----:B------:R1:W2:Y:S02]  /*167e0*/  SHFL.IDX P6, R14, R13, R12, R11 ;  /* 0x0000000c0d0e7389 */ /* 0x0002a400000c000b */
[----:B012---:R-:W-:Y:S01]  /*167f0*/  ENDCOLLECTIVE ;  /* 0x000000000000791b */ /* 0x007fe20003800000 */
.L_x_2544:
[----:B------:R-:W-:Y:S05]  /*16800*/  BRA `(.L_x_2545) ;  /* 0xffffffb4002c7947 */ /* 0x000fea000383ffff */
.L_x_2442:
[----:B------:R-:W-:Y:S01]  /*16810*/  BSSY B0, `(.L_x_2546) ;  /* 0x0000006000007945 */ /* 0x000fe20003800000 */
[----:B------:R-:W-:-:S07]  /*16820*/  IMAD.MOV.U32 R15, RZ, RZ, -0x1 ;  /* 0xffffffffff0f7424 */ /* 0x000fce00078e00ff */
[----:B01----:R-:W-:Y:S05]  /*16830*/  WARPSYNC.COLLECTIVE R15, `(.L_x_2547) ;  /* 0x000000000f0c7348 */ /* 0x003fea0003c00000 */
[----:B------:R-:W-:Y:S02]  /*16840*/  ELECT P6, UR62, PT ;  /* 0x00000000003e782f */ /* 0x000fe400038c0000 */
[----:B------:R-:W-:Y:S01]  /*16850*/  MOV R14, UR62 ;  /* 0x0000003e000e7c02 */ /* 0x000fe20008000f00 */
[----:B01----:R-:W-:Y:S10]  /*16860*/  ENDCOLLECTIVE ;  /* 0x000000000000791b */ /* 0x003ff40003800000 */
.L_x_2547:
[----:B------:R-:W-:Y:S05]  /*16870*/  BSYNC B0 ;  /* 0x0000000000007941 */ /* 0x000fea0003800000 */
.L_x_2546:
[----:B------:R-:W-:Y:S05]  /*16880*/  BRA `(.L_x_2548) ;  /* 0xffffffb4002c7947 */ /* 0x000fea000383ffff */
.L_x_2444:
[----:B-1----:R1:W2:Y:S02]  /*16890*/  SYNCS.PHASECHK.TRANS64.TRYWAIT P0, [R0+URZ+0x38840], R2 ;  /* 0x03884002000075a7 */ /* 0x0022a4000800017f */
[----:B--2---:R-:W-:Y:S05]  /*168a0*/  @!P0 NANOSLEEP.SYNCS 0x989680 ;  /* 0x009896800000895d */ /* 0x004fea0003900000 */
[----:B------:R-:W2:Y:S02]  /*168b0*/  @!P0 SYNCS.PHASECHK.TRANS64 P0, [R0+URZ+0x38840], R2 ;  /* 0x03884002000085a7 */ /* 0x000ea4000800007f */
[----:B--2---:R-:W-:Y:S05]  /*168c0*/  @!P0 BRA `(.L_x_2444) ;  /* 0xfffffffc00f08947 */ /* 0x004fea000383ffff */
[----:B------:R-:W-:Y:S05]  /*168d0*/  BRA `(.L_x_2549) ;  /* 0xffffffb400807947 */ /* 0x000fea000383ffff */
.L_x_2448:
[----:B------:R-:W-:Y:S02]  /*168e0*/  IMAD.MOV.U32 R13, RZ, RZ, R3 ;  /* 0x000000ffff0d7224 */ /* 0x000fe400078e0003 */
[----:B------:R-:W-:Y:S02]  /*168f0*/  IMAD.MOV.U32 R12, RZ, RZ, RZ ;  /* 0x000000ffff0c7224 */ /* 0x000fe400078e00ff */
[----:B------:R-:W-:Y:S02]  /*16900*/  IMAD.MOV.U32 R11, RZ, RZ, 0x181f ;  /* 0x0000181fff0b7424 */ /* 0x000fe400078e00ff */
[----:B------:R-:W-:Y:S02]  /*16910*/  IMAD.MOV.U32 R15, RZ, RZ, -0x1 ;  /* 0xffffffffff0f7424 */ /* 0x000fe400078e00ff */
[----:B------:R-:W-:-:S07]  /*16920*/  IMAD.U32 R0, RZ, RZ, UR42 ;  /* 0x0000002aff007e24 */ /* 0x000fce000f8e00ff */
[----:B-----5:R-:W-:Y:S05]  /*16930*/  WARPSYNC.COLLECTIVE R15, `(.L_x_2550) ;  /* 0x000000000f087348 */ /* 0x020fea0003c00000 */
[----:B------:R0:W1:Y:S02]  /*16940*/  SHFL.IDX P6, R14, R13, R12, R11 ;  /* 0x0000000c0d0e7389 */ /* 0x00006400000c000b */
[----:B01---5:R-:W-:Y:S01]  /*16950*/  ENDCOLLECTIVE ;  /* 0x000000000000791b */ /* 0x023fe20003800000 */
.L_x_2550:
[----:B------:R-:W-:Y:S02]  /*16960*/  IMAD R0, R0, 0x80, R10 ;  /* 0x0000008000007824 */ /* 0x000fe400078e020a */
[----:B------:R-:W-:Y:S02]  /*16970*/  IMAD.MOV.U32 R13, RZ, RZ, R4 ;  /* 0x000000ffff0d7224 */ /* 0x000fe400078e0004 */
[----:B------:R-:W-:-:S07]  /*16980*/  IMAD.MOV.U32 R5, RZ, RZ, R14 ;  /* 0x000000ffff057224 */ /* 0x000fce00078e000e */
[----:B------:R-:W-:Y:S05]  /*16990*/  WARPSYNC.COLLECTIVE R15, `(.L_x_2551) ;  /* 0x000000000f087348 */ /* 0x000fea0003c00000 */
[----:B------:R0:W1:Y:S02]  /*169a0*/  SHFL.IDX P6, R14, R13, R12, R11 ;  /* 0x0000000c0d0e7389 */ /* 0x00006400000c000b */
[----:B01----:R-:W-:Y:S01]  /*169b0*/  ENDCOLLECTIVE ;  /* 0x000000000000791b */ /* 0x003fe20003800000 */
.L_x_2551:
[----:B------:R-:W-:Y:S01]  /*169c0*/  ULDC UR4, c[0x0][0x288] ;  /* 0x0000a20000047ab9 */ /* 0x000fe20000000800 */
[----:B------:R-:W-:Y:S01]  /*169d0*/  ULDC.64 UR6, c[0x0][0x208] ;  /* 0x0000820000067ab9 */ /* 0x000fe20000000a00 */
[----:B------:R-:W-:-:S05]  /*169e0*/  IMAD R2, R7, UR4, RZ ;  /* 0x0000000407027c24 */ /* 0x000fca000f8e02ff */
[----:B------:R-:W-:Y:S01]  /*169f0*/  ISETP.GE.AND P4, PT, R0, R2, PT ;  /* 0x000000020000720c */ /* 0x000fe20003f86270 */
[----:B------:R-:W-:Y:S02]  /*16a00*/  IMAD.MOV.U32 R13, RZ, RZ, R3 ;  /* 0x000000ffff0d7224 */ /* 0x000fe400078e0003 */
[----:B------:R-:W-:Y:S02]  /*16a10*/  IMAD.MOV.U32 R12, RZ, RZ, 0x1 ;  /* 0x00000001ff0c7424 */ /* 0x000fe400078e00ff */
[----:B------:R-:W-:-:S08]  /*16a20*/  IMAD.MOV.U32 R6, RZ, RZ, R14 ;  /* 0x000000ffff067224 */ /* 0x000fd000078e000e */
        /* <DEDUP_REMOVED lines=15> */
.L_x_2552:
[----:B------:R-:W-:Y:S02]  /*16b20*/  IMAD.MOV.U32 R13, RZ, RZ, R4 ;  /* 0x000000ffff0d7224 */ /* 0x000fe400078e0004 */
[----:B------:R-:W-:-:S07]  /*16b30*/  IMAD.MOV.U32 R5, RZ, RZ, R14 ;  /* 0x000000ffff057224 */ /* 0x000fce00078e000e */
[----:B------:R-:W-:Y:S05]  /*16b40*/  WARPSYNC.COLLECTIVE R15, `(.L_x_2553) ;  /* 0x000000000f087348 */ /* 0x000fea0003c00000 */
[----:B------:R0:W1:Y:S02]  /*16b50*/  SHFL.IDX P6, R14, R13, R12, R11 ;  /* 0x0000000c0d0e7389 */ /* 0x00006400000c000b */
[----:B01----:R-:W-:Y:S01]  /*16b60*/  ENDCOLLECTIVE ;  /* 0x000000000000791b */ /* 0x003fe20003800000 */
.L_x_2553:
        /* <DEDUP_REMOVED lines=19> */
.L_x_2554:
[----:B------:R-:W-:Y:S02]  /*16ca0*/  IMAD.MOV.U32 R13, RZ, RZ, R4 ;  /* 0x000000ffff0d7224 */ /* 0x000fe400078e0004 */
[----:B------:R-:W-:-:S07]  /*16cb0*/  IMAD.MOV.U32 R5, RZ, RZ, R14 ;  /* 0x000000ffff057224 */ /* 0x000fce00078e000e */
[----:B------:R-:W-:Y:S05]  /*16cc0*/  WARPSYNC.COLLECTIVE R15, `(.L_x_2555) ;  /* 0x000000000f087348 */ /* 0x000fea0003c00000 */
[----:B------:R0:W1:Y:S02]  /*16cd0*/  SHFL.IDX P6, R14, R13, R12, R11 ;  /* 0x0000000c0d0e7389 */ /* 0x00006400000c000b */
[----:B01----:R-:W-:Y:S01]  /*16ce0*/  ENDCOLLECTIVE ;  /* 0x000000000000791b */ /* 0x003fe20003800000 */
.L_x_2555:
        /* <DEDUP_REMOVED lines=19> */
.L_x_2556:
[----:B------:R-:W-:Y:S02]  /*16e20*/  IMAD.MOV.U32 R13, RZ, RZ, R4 ;  /* 0x000000ffff0d7224 */ /* 0x000fe400078e0004 */
[----:B------:R-:W-:-:S07]  /*16e30*/  IMAD.MOV.U32 R5, RZ, RZ, R14 ;  /* 0x000000ffff057224 */ /* 0x000fce00078e000e */
[----:B------:R-:W-:Y:S05]  /*16e40*/  WARPSYNC.COLLECTIVE R15, `(.L_x_2557) ;  /* 0x000000000f087348 */ /* 0x000fea0003c00000 */
[----:B------:R0:W1:Y:S02]  /*16e50*/  SHFL.IDX P6, R14, R13, R12, R11 ;  /* 0x0000000c0d0e7389 */ /* 0x00006400000c000b */
[----:B01----:R-:W-:Y:S01]  /*16e60*/  ENDCOLLECTIVE ;  /* 0x000000000000791b */ /* 0x003fe20003800000 */
.L_x_2557:
        /* <DEDUP_REMOVED lines=19> */
.L_x_2558:
[----:B------:R-:W-:Y:S02]  /*16fa0*/  IMAD.MOV.U32 R13, RZ, RZ, R4 ;  /* 0x000000ffff0d7224 */ /* 0x000fe400078e0004 */
[----:B------:R-:W-:-:S07]  /*16fb0*/  IMAD.MOV.U32 R5, RZ, RZ, R14 ;  /* 0x000000ffff057224 */ /* 0x000fce00078e000e */
[----:B------:R-:W-:Y:S05]  /*16fc0*/  WARPSYNC.COLLECTIVE R15, `(.L_x_2559) ;  /* 0x000000000f087348 */ /* 0x000fea0003c00000 */
[----:B------:R0:W1:Y:S02]  /*16fd0*/  SHFL.IDX P6, R14, R13, R12, R11 ;  /* 0x0000000c0d0e7389 */ /* 0x00006400000c000b */
[----:B01----:R-:W-:Y:S01]  /*16fe0*/  ENDCOLLECTIVE ;  /* 0x000000000000791b */ /* 0x003fe20003800000 */
.L_x_2559:
        /* <DEDUP_REMOVED lines=19> */
.L_x_2560:
[----:B------:R-:W-:Y:S02]  /*17120*/  IMAD.MOV.U32 R13, RZ, RZ, R4 ;  /* 0x000000ffff0d7224 */ /* 0x000fe400078e0004 */
[----:B------:R-:W-:-:S07]  /*17130*/  IMAD.MOV.U32 R5, RZ, RZ, R14 ;  /* 0x000000ffff057224 */ /* 0x000fce00078e000e */
[----:B------:R-:W-:Y:S05]  /*17140*/  WARPSYNC.COLLECTIVE R15, `(.L_x_2561) ;  /* 0x000000000f087348 */ /* 0x000fea0003c00000 */
[----:B------:R0:W1:Y:S02]  /*17150*/  SHFL.IDX P6, R14, R13, R12, R11 ;  /* 0x0000000c0d0e7389 */ /* 0x00006400000c000b */
[----:B01----:R-:W-:Y:S01]  /*17160*/  ENDCOLLECTIVE ;  /* 0x000000000000791b */ /* 0x003fe20003800000 */
.L_x_2561:
        /* <DEDUP_REMOVED lines=19> */
.L_x_2562:
[----:B------:R-:W-:Y:S02]  /*172a0*/  IMAD.MOV.U32 R13, RZ, RZ, R4 ;  /* 0x000000ffff0d7224 */ /* 0x000fe400078e0004 */
[----:B------:R-:W-:-:S07]  /*172b0*/  IMAD.MOV.U32 R5, RZ, RZ, R14 ;  /* 0x000000ffff057224 */ /* 0x000fce00078e000e */
[----:B------:R-:W-:Y:S05]  /*172c0*/  WARPSYNC.COLLECTIVE R15, `(.L_x_2563) ;  /* 0x000000000f087348 */ /* 0x000fea0003c00000 */
[----:B------:R0:W1:Y:S02]  /*172d0*/  SHFL.IDX P6, R14, R13, R12, R11 ;  /* 0x0000000c0d0e7389 */ /* 0x00006400000c000b */
[----:B01----:R-:W-:Y:S01]  /*172e0*/  ENDCOLLECTIVE ;  /* 0x000000000000791b */ /* 0x003fe20003800000 */
.L_x_2563:
        /* <DEDUP_REMOVED lines=17> */
.L_x_2564:
[----:B------:R-:W-:Y:S02]  /*17400*/  IMAD.MOV.U32 R13, RZ, RZ, R4 ;  /* 0x000000ffff0d7224 */ /* 0x000fe400078e0004 */
[----:B------:R-:W-:-:S07]  /*17410*/  IMAD.MOV.U32 R5, RZ, RZ, R14 ;  /* 0x000000ffff057224 */ /* 0x000fce00078e000e */
[----:B------:R-:W-:Y:S05]  /*17420*/  WARPSYNC.COLLECTIVE R15, `(.L_x_2565) ;  /* 0x000000000f087348 */ /* 0x000fea0003c00000 */
[----:B------:R0:W1:Y:S02]  /*17430*/  SHFL.IDX P6, R14, R13, R12, R11 ;  /* 0x0000000c0d0e7389 */ /* 0x00006400000c000b */
[----:B01----:R-:W-:Y:S01]  /*17440*/  ENDCOLLECTIVE ;  /* 0x000000000000791b */ /* 0x003fe20003800000 */
.L_x_2565:
[----:B------:R-:W-:Y:S01]  /*17450*/  IMAD.MOV.U32 R3, RZ, RZ, R14 ;  /* 0x000000ffff037224 */ /* 0x000fe200078e000e */
[----:B------:R-:W-:Y:S06]  /*17460*/  BRA `(.L_x_2566) ;  /* 0xffffffb8001c7947 */ /* 0x000fec000383ffff */
.L_x_2453:
[----:B0-----:R0:W3:Y:S02]  /*17470*/  SYNCS.PHASECHK.TRANS64.TRYWAIT P0, [R17+URZ+0x38820], R0 ;  /* 0x03882000110075a7 */ /* 0x0010e4000800017f */
[----:B---3--:R-:W-:Y:S05]  /*17480*/  @!P0 NANOSLEEP.SYNCS 0x989680 ;  /* 0x009896800000895d */ /* 0x008fea0003900000 */
[----:B------:R-:W3:Y:S02]  /*17490*/  @!P0 SYNCS.PHASECHK.TRANS64 P0, [R17+URZ+0x38820], R0 ;  /* 0x03882000110085a7 */ /* 0x000ee4000800007f */
[----:B---3--:R-:W-:Y:S05]  /*174a0*/  @!P0 BRA `(.L_x_2453) ;  /* 0xfffffffc00f08947 */ /* 0x008fea000383ffff */
[----:B------:R-:W-:Y:S05]  /*174b0*/  BRA `(.L_x_2567) ;  /* 0xffffffb800987947 */ /* 0x000fea000383ffff */
.L_x_2460:
[----:B0-----:R0:W2:Y:S02]  /*174c0*/  SYNCS.PHASECHK.TRANS64.TRYWAIT P0, [R2+URZ+0x38840], R3 ;  /* 0x03884003020075a7 */ /* 0x0010a4000800017f */
[----:B--2---:R-:W-:Y:S05]  /*174d0*/  @!P0 NANOSLEEP.SYNCS 0x989680 ;  /* 0x009896800000895d */ /* 0x004fea0003900000 */
[----:B------:R-:W2:Y:S02]  /*174e0*/  @!P0 SYNCS.PHASECHK.TRANS64 P0, [R2+URZ+0x38840], R3 ;  /* 0x03884003020085a7 */ /* 0x000ea4000800007f */
[----:B--2---:R-:W-:Y:S05]  /*174f0*/  @!P0 BRA `(.L_x_2460) ;  /* 0xfffffffc00f08947 */ /* 0x004fea000383ffff */
[----:B------:R-:W-:Y:S05]  /*17500*/  BRA `(.L_x_2568) ;  /* 0xffffffbc00547947 */ /* 0x000fea000383ffff */
.L_x_2468:
[----:B0-----:R0:W1:Y:S02]  /*17510*/  SYNCS.PHASECHK.TRANS64.TRYWAIT P0, [R3+URZ+0x60], R2 ;  /* 0x00006002030075a7 */ /* 0x001064000800017f */
[----:B-1----:R-:W-:Y:S05]  /*17520*/  @!P0 NANOSLEEP.SYNCS 0x989680 ;  /* 0x009896800000895d */ /* 0x002fea0003900000 */
[----:B------:R-:W1:Y:S02]  /*17530*/  @!P0 SYNCS.PHASECHK.TRANS64 P0, [R3+URZ+0x60], R2 ;  /* 0x00006002030085a7 */ /* 0x000e64000800007f */
[----:B-1----:R-:W-:Y:S05]  /*17540*/  @!P0 BRA `(.L_x_2468) ;  /* 0xfffffffc00f08947 */ /* 0x002fea000383ffff */
[----:B------:R-:W-:Y:S05]  /*17550*/  BRA `(.L_x_2569) ;  /* 0xffffffc000987947 */ /* 0x000fea000383ffff */
.L_x_2480:
[----:B--2---:R2:W3:Y:S02]  /*17560*/  SYNCS.PHASECHK.TRANS64.TRYWAIT P0, [R3+URZ+0x38840], R2 ;  /* 0x03884002030075a7 */ /* 0x0044e4000800017f */
[----:B---3--:R-:W-:Y:S05]  /*17570*/  @!P0 NANOSLEEP.SYNCS 0x989680 ;  /* 0x009896800000895d */ /* 0x008fea0003900000 */
[----:B------:R-:W3:Y:S02]  /*17580*/  @!P0 SYNCS.PHASECHK.TRANS64 P0, [R3+URZ+0x38840], R2 ;  /* 0x03884002030085a7 */ /* 0x000ee4000800007f */
[----:B---3--:R-:W-:Y:S05]  /*17590*/  @!P0 BRA `(.L_x_2480) ;  /* 0xfffffffc00f08947 */ /* 0x008fea000383ffff */
[----:B------:R-:W-:Y:S05]  /*175a0*/  BRA `(.L_x_2570) ;  /* 0xffffffc800947947 */ /* 0x000fea000383ffff */
.L_x_2488:
[----:B0-----:R0:W1:Y:S02]  /*175b0*/  SYNCS.PHASECHK.TRANS64.TRYWAIT P0, [R2+URZ+0x60], R3 ;  /* 0x00006003020075a7 */ /* 0x001064000800017f */
[----:B-1----:R-:W-:Y:S05]  /*175c0*/  @!P0 NANOSLEEP.SYNCS 0x989680 ;  /* 0x009896800000895d */ /* 0x002fea0003900000 */
[----:B------:R-:W1:Y:S02]  /*175d0*/  @!P0 SYNCS.PHASECHK.TRANS64 P0, [R2+URZ+0x60], R3 ;  /* 0x00006003020085a7 */ /* 0x000e64000800007f */
[----:B-1----:R-:W-:Y:S05]  /*175e0*/  @!P0 BRA `(.L_x_2488) ;  /* 0xfffffffc00f08947 */ /* 0x002fea000383ffff */
[----:B------:R-:W-:Y:S05]  /*175f0*/  BRA `(.L_x_2571) ;  /* 0xffffffcc00e47947 */ /* 0x000fea000383ffff */
.L_x_2499:
[----:B---3--:R3:W4:Y:S02]  /*17600*/  SYNCS.PHASECHK.TRANS64.TRYWAIT P0, [R2+URZ+0x38840], R3 ;  /* 0x03884003020075a7 */ /* 0x008724000800017f */
[----:B----4-:R-:W-:Y:S05]  /*17610*/  @!P0 NANOSLEEP.SYNCS 0x989680 ;  /* 0x009896800000895d */ /* 0x010fea0003900000 */
[----:B------:R-:W4:Y:S02]  /*17620*/  @!P0 SYNCS.PHASECHK.TRANS64 P0, [R2+URZ+0x38840], R3 ;  /* 0x03884003020085a7 */ /* 0x000f24000800007f */
[----:B----4-:R-:W-:Y:S05]  /*17630*/  @!P0 BRA `(.L_x_2499) ;  /* 0xfffffffc00f08947 */ /* 0x010fea000383ffff */
[----:B------:R-:W-:Y:S05]  /*17640*/  BRA `(.L_x_2572) ;  /* 0xffffffd400b47947 */ /* 0x000fea000383ffff */
.L_x_2507:
[----:B0-----:R0:W1:Y:S02]  /*17650*/  SYNCS.PHASECHK.TRANS64.TRYWAIT P0, [R2+URZ+0x60], R5 ;  /* 0x00006005020075a7 */ /* 0x001064000800017f */
[----:B-1----:R-:W-:Y:S05]  /*17660*/  @!P0 NANOSLEEP.SYNCS 0x989680 ;  /* 0x009896800000895d */ /* 0x002fea0003900000 */
[----:B------:R-:W1:Y:S02]  /*17670*/  @!P0 SYNCS.PHASECHK.TRANS64 P0, [R2+URZ+0x60], R5 ;  /* 0x00006005020085a7 */ /* 0x000e64000800007f */
[----:B-1----:R-:W-:Y:S05]  /*17680*/  @!P0 BRA `(.L_x_2507) ;  /* 0xfffffffc00f08947 */ /* 0x002fea000383ffff */
[----:B------:R-:W-:Y:S05]  /*17690*/  BRA `(.L_x_2573) ;  /* 0xffffffdc00047947 */ /* 0x000fea000383ffff */
.L_x_2520:
[----:B0-----:R0:W2:Y:S02]  /*176a0*/  SYNCS.PHASECHK.TRANS64.TRYWAIT P0, [R2+URZ+0x38860], R3 ;  /* 0x03886003020075a7 */ /* 0x0010a4000800017f */
[----:B--2---:R-:W-:Y:S05]  /*176b0*/  @!P0 NANOSLEEP.SYNCS 0x989680 ;  /* 0x009896800000895d */ /* 0x004fea0003900000 */
[----:B------:R-:W2:Y:S02]  /*176c0*/  @!P0 SYNCS.PHASECHK.TRANS64 P0, [R2+URZ+0x38860], R3 ;  /* 0x03886003020085a7 */ /* 0x000ea4000800007f */
[----:B--2---:R-:W-:Y:S05]  /*176d0*/  @!P0 BRA `(.L_x_2520) ;  /* 0xfffffffc00f08947 */ /* 0x004fea000383ffff */
[----:B------:R-:W-:Y:S05]  /*176e0*/  BRA `(.L_x_2574) ;  /* 0xffffffe000c07947 */ /* 0x000fea000383ffff */
.L_x_2529:
[----:B------:R-:W-:Y:S01]  /*176f0*/  BSSY B0, `(.L_x_2575) ;  /* 0x0000008000007945 */ /* 0x000fe20003800000 */
[----:B-----5:R-:W-:Y:S02]  /*17700*/  IMAD.MOV.U32 R13, RZ, RZ, R2 ;  /* 0x000000ffff0d7224 */ /* 0x020fe400078e0002 */
[----:B------:R-:W-:Y:S02]  /*17710*/  IMAD.MOV.U32 R12, RZ, RZ, RZ ;  /* 0x000000ffff0c7224 */ /* 0x000fe400078e00ff */
[----:B------:R-:W-:Y:S02]  /*17720*/  IMAD.MOV.U32 R11, RZ, RZ, 0x1f ;  /* 0x0000001fff0b7424 */ /* 0x000fe400078e00ff */
[----:B------:R-:W-:-:S07]  /*17730*/  IMAD.MOV.U32 R15, RZ, RZ, -0x1 ;  /* 0xffffffffff0f7424 */ /* 0x000fce00078e00ff */
[----:B-12---:R-:W-:Y:S05]  /*17740*/  WARPSYNC.COLLECTIVE R15, `(.L_x_2576) ;  /* 0x000000000f087348 */ /* 0x006fea0003c00000 */
[----:B------:R0:W3:Y:S02]  /*17750*/  SHFL.IDX P6, R14, R13, R12, R11 ;  /* 0x0000000c0d0e7389 */ /* 0x0000e400000c000b */
[----:B0123--:R-:W-:Y:S01]  /*17760*/  ENDCOLLECTIVE ;  /* 0x000000000000791b */ /* 0x00ffe20003800000 */
.L_x_2576:
[----:B------:R-:W-:Y:S05]  /*17770*/  BSYNC B0 ;  /* 0x0000000000007941 */ /* 0x000fea0003800000 */
.L_x_2575:
[----:B------:R-:W-:Y:S05]  /*17780*/  BRA `(.L_x_2577) ;  /* 0xffffffe800307947 */ /* 0x000fea000383ffff */
.L_x_2532:
[----:B0-----:R0:W1:Y:S02]  /*17790*/  SYNCS.PHASECHK.TRANS64.TRYWAIT P0, [R0+URZ+0x38820], R3 ;  /* 0x03882003000075a7 */ /* 0x001064000800017f */
[----:B-1----:R-:W-:Y:S05]  /*177a0*/  @!P0 NANOSLEEP.SYNCS 0x989680 ;  /* 0x009896800000895d */ /* 0x002fea0003900000 */
[----:B------:R-:W1:Y:S02]  /*177b0*/  @!P0 SYNCS.PHASECHK.TRANS64 P0, [R0+URZ+0x38820], R3 ;  /* 0x03882003000085a7 */ /* 0x000e64000800007f */
[----:B-1----:R-:W-:Y:S05]  /*177c0*/  @!P0 BRA `(.L_x_2532) ;  /* 0xfffffffc00f08947 */ /* 0x002fea000383ffff */
[----:B------:R-:W-:Y:S05]  /*177d0*/  BRA `(.L_x_2578) ;  /* 0xffffffe8007c7947 */ /* 0x000fea000383ffff */
.L_x_2533:
        /* <DEDUP_REMOVED lines=11> */
.L_x_2580:
[----:B------:R-:W-:Y:S05]  /*17890*/  BSYNC B0 ;  /* 0x0000000000007941 */ /* 0x000fea0003800000 */
.L_x_2579:
[----:B------:R-:W-:Y:S05]  /*178a0*/  BRA `(.L_x_2581) ;  /* 0xffffffe800647947 */ /* 0x000fea000383ffff */
.L_x_2536:
[----:B------:R-:W-:Y:S01]  /*178b0*/  BSSY B1, `(.L_x_2582) ;  /* 0x0000006000017945 */ /* 0x000fe20003800000 */
[----:B------:R-:W-:-:S07]  /*178c0*/  IMAD.MOV.U32 R15, RZ, RZ, -0x1 ;  /* 0xffffffffff0f7424 */ /* 0x000fce00078e00ff */
[----:B01----:R-:W-:Y:S05]  /*178d0*/  WARPSYNC.COLLECTIVE R15, `(.L_x_2583) ;  /* 0x000000000f0c7348 */ /* 0x003fea0003c00000 */
[----:B------:R-:W-:Y:S02]  /*178e0*/  ELECT P6, UR62, PT ;  /* 0x00000000003e782f */ /* 0x000fe400038c0000 */
[----:B------:R-:W-:Y:S01]  /*178f0*/  MOV R14, UR62 ;  /* 0x0000003e000e7c02 */ /* 0x000fe20008000f00 */
[----:B01----:R-:W-:Y:S10]  /*17900*/  ENDCOLLECTIVE ;  /* 0x000000000000791b */ /* 0x003ff40003800000 */
.L_x_2583:
[----:B------:R-:W-:Y:S05]  /*17910*/  BSYNC B1 ;  /* 0x0000000000017941 */ /* 0x000fea0003800000 */
.L_x_2582:
[----:B------:R-:W-:Y:S05]  /*17920*/  BRA `(.L_x_2584) ;  /* 0xffffffe8005c7947 */ /* 0x000fea000383ffff */
.L_x_2538:
[----:B0-----:R0:W1:Y:S02]  /*17930*/  SYNCS.PHASECHK.TRANS64.TRYWAIT P0, [R6+URZ], R5 ;  /* 0x00000005060075a7 */ /* 0x001064000800017f */
[----:B-1----:R-:W-:Y:S05]  /*17940*/  @!P0 NANOSLEEP.SYNCS 0x989680 ;  /* 0x009896800000895d */ /* 0x002fea0003900000 */
[----:B------:R-:W1:Y:S02]  /*17950*/  @!P0 SYNCS.PHASECHK.TRANS64 P0, [R6+URZ], R5 ;  /* 0x00000005060085a7 */ /* 0x000e64000800007f */
[----:B-1----:R-:W-:Y:S05]  /*17960*/  @!P0 BRA `(.L_x_2538) ;  /* 0xfffffffc00f08947 */ /* 0x002fea000383ffff */
[----:B------:R-:W-:Y:S05]  /*17970*/  BRA `(.L_x_2585) ;  /* 0xffffffe8009c7947 */ /* 0x000fea000383ffff */
.L_x_2539:
[----:B-1----:R1:W2:Y:S02]  /*17980*/  SYNCS.PHASECHK.TRANS64.TRYWAIT P0, [R3+URZ], R2 ;  /* 0x00000002030075a7 */ /* 0x0022a4000800017f */
[----:B--2---:R-:W-:Y:S05]  /*17990*/  @!P0 NANOSLEEP.SYNCS 0x989680 ;  /* 0x009896800000895d */ /* 0x004fea0003900000 */
[----:B------:R-:W2:Y:S02]  /*179a0*/  @!P0 SYNCS.PHASECHK.TRANS64 P0, [R3+URZ], R2 ;  /* 0x00000002030085a7 */ /* 0x000ea4000800007f */
[----:B--2---:R-:W-:Y:S05]  /*179b0*/  @!P0 BRA `(.L_x_2539) ;  /* 0xfffffffc00f08947 */ /* 0x004fea000383ffff */
[----:B------:R-:W-:Y:S05]  /*179c0*/  BRA `(.L_x_2586) ;  /* 0xffffffe800907947 */ /* 0x000fea000383ffff */
.L_x_2541:
[----:B-1----:R1:W2:Y:S02]  /*179d0*/  SYNCS.PHASECHK.TRANS64.TRYWAIT P0, [R18+URZ], R5 ;  /* 0x00000005120075a7 */ /* 0x0022a4000800017f */
[----:B--2---:R-:W-:Y:S05]  /*179e0*/  @!P0 NANOSLEEP.SYNCS 0x989680 ;  /* 0x009896800000895d */ /* 0x004fea0003900000 */
[----:B------:R-:W2:Y:S02]  /*179f0*/  @!P0 SYNCS.PHASECHK.TRANS64 P0, [R18+URZ], R5 ;  /* 0x00000005120085a7 */ /* 0x000ea4000800007f */
[----:B--2---:R-:W-:Y:S05]  /*17a00*/  @!P0 BRA `(.L_x_2541) ;  /* 0xfffffffc00f08947 */ /* 0x004fea000383ffff */
[----:B------:R-:W-:Y:S05]  /*17a10*/  BRA `(.L_x_2587) ;  /* 0xffffffe800947947 */ /* 0x000fea000383ffff */
.L_x_2588:
        /* <DEDUP_REMOVED lines=14> */
.L_x_15300:


//--------------------- .text._ZN7cutlass13device_kernelIN5flash11enable_sm90INS1_16FlashAttnFwdSm90INS1_25CollectiveMainloopFwdSm90ILi2EN4cute5tupleIJNS5_1CILi1EEES8_S8_EEENS6_IJNS7_ILi128EEENS7_ILi80EEENS7_ILi256EEEEEELi256ENS_10bfloat16_tEfNS_4arch4Sm90ELb1ELb0ELb0ELb1ELb0ELb0ELb0ELb1ELb1ELb1ELb0ELb0EEENS1_21CollectiveEpilogueFwdINS6_IJSA_SC_SB_EEES9_SE_SG_Li256ELb1ELb1ELb0ELb0EEENS1_36VarlenDynamicPersistentTileSchedulerILi128ELi80ELi256ELi128ELb0ELb1ELb1ELb1ELb1ELb1EEEEEEEEEvNT_6ParamsE --------------------------
	.section	.text._ZN7cutlass13device_kernelIN5flash11enable_sm90INS1_16FlashAttnFwdSm90INS1_25CollectiveMainloopFwdSm90ILi2EN4cute5tupleIJNS5_1CILi1EEES8_S8_EEENS6_IJNS7_ILi128EEENS7_ILi80EEENS7_ILi256EEEEEELi256ENS_10bfloat16_tEfNS_4arch4Sm90ELb1ELb0ELb0ELb1ELb0ELb0ELb0ELb1ELb1ELb1ELb0ELb0EEENS1_21CollectiveEpilogueFwdINS6_IJSA_SC_SB_EEES9_SE_SG_Li256ELb1ELb1ELb0ELb0EEENS1_36VarlenDynamicPersistentTileSchedulerILi128ELi80ELi256ELi128ELb0ELb1ELb1ELb1ELb1ELb1EEEEEEEEEvNT_6ParamsE,"ax",@progbits
	.align	128
.text._ZN7cutlass13device_kernelIN5flash11enable_sm90INS1_16FlashAttnFwdSm90INS1_25CollectiveMainloopFwdSm90ILi2EN4cute5tupleIJNS5_1CILi1EEES8_S8_EEENS6_IJNS7_ILi128EEENS7_ILi80EEENS7_ILi256EEEEEELi256ENS_10bfloat16_tEfNS_4arch4Sm90ELb1ELb0ELb0ELb1ELb0ELb0ELb0ELb1ELb1ELb1ELb0ELb0EEENS1_21CollectiveEpilogueFwdINS6_IJSA_SC_SB_EEES9_SE_SG_Li256ELb1ELb1ELb0ELb0EEENS1_36VarlenDynamicPersistentTileSchedulerILi128ELi80ELi256ELi128ELb0ELb1ELb1ELb1ELb1ELb1EEEEEEEEEvNT_6ParamsE:
        .type           _ZN7cutlass13device_kernelIN5flash11enable_sm90INS1_16FlashAttnFwdSm90INS1_25CollectiveMainloopFwdSm90ILi2EN4cute5tupleIJNS5_1CILi1EEES8_S8_EEENS6_IJNS7_ILi128EEENS7_ILi80EEENS7_ILi256EEEEEELi256ENS_10bfloat16_tEfNS_4arch4Sm90ELb1ELb0ELb0ELb1ELb0ELb0ELb0ELb1ELb1ELb1ELb0ELb0EEENS1_21CollectiveEpilogueFwdINS6_IJSA_SC_SB_EEES9_SE_SG_Li256ELb1ELb1ELb0ELb0EEENS1_36VarlenDynamicPersistentTileSchedulerILi128ELi80ELi256ELi128ELb0ELb1ELb1ELb1ELb1ELb1EEEEEEEEEvNT_6ParamsE,@function
        .size           _ZN7cutlass13device_kernelIN5flash11enable_sm90INS1_16FlashAttnFwdSm90INS1_25CollectiveMainloopFwdSm90ILi2EN4cute5tupleIJNS5_1CILi1EEES8_S8_EEENS6_IJNS7_ILi128EEENS7_ILi80EEENS7_ILi256EEEEEELi256ENS_10bfloat16_tEfNS_4arch4Sm90ELb1ELb0ELb0ELb1ELb0ELb0ELb0ELb1ELb1ELb1ELb0ELb0EEENS1_21CollectiveEpilogueFwdINS6_IJSA_SC_SB_EEES9_SE_SG_Li256ELb1ELb1ELb0ELb0EEENS1_36VarlenDynamicPersistentTileSchedulerILi128ELi80ELi256ELi128ELb0ELb1ELb1ELb1ELb1ELb1EEEEEEEEEvNT_6ParamsE,(.L_x_15301 - _ZN7cutlass13device_kernelIN5flash11enable_sm90INS1_16FlashAttnFwdSm90INS1_25CollectiveMainloopFwdSm90ILi2EN4cute5tupleIJNS5_1CILi1EEES8_S8_EEENS6_IJNS7_ILi128EEENS7_ILi80EEENS7_ILi256EEEEEELi256ENS_10bfloat16_tEfNS_4arch4Sm90ELb1ELb0ELb0ELb1ELb0ELb0ELb0ELb1ELb1ELb1ELb0ELb0EEENS1_21CollectiveEpilogueFwdINS6_IJSA_SC_SB_EEES9_SE_SG_Li256ELb1ELb1ELb0ELb0EEENS1_36VarlenDynamicPersistentTileSchedulerILi128ELi80ELi256ELi128ELb0ELb1ELb1ELb1ELb1ELb1EEEEEEEEEvNT_6ParamsE)
        .other          _ZN7cutlass13device_kernelIN5flash11enable_sm90INS1_16FlashAttnFwdSm90INS1_25CollectiveMainloopFwdSm90ILi2EN4cute5tupleIJNS5_1CILi1EEES8_S8_EEENS6_IJNS7_ILi128EEENS7_ILi80EEENS7_ILi256EEEEEELi256ENS_10bfloat16_tEfNS_4arch4Sm90ELb1ELb0ELb0ELb1ELb0ELb0ELb0ELb1ELb1ELb1ELb0ELb0EEENS1_21CollectiveEpilogueFwdINS6_IJSA_SC_SB_EEES9_SE_SG_Li256ELb1ELb1ELb0ELb0EEENS1_36VarlenDynamicPersistentTileSchedulerILi128ELi80ELi256ELi128ELb0ELb1ELb1ELb1ELb1ELb1EEEEEEEEEvNT_6ParamsE,@"STO_CUDA_ENTRY STV_DEFAULT"
_ZN7cutlass13device_kernelIN5flash11enable_sm90INS1_16FlashAttnFwdSm90INS1_25CollectiveMainloopFwdSm90ILi2EN4cute5tupleIJNS5_1CILi1EEES8_S8_EEENS6_IJNS7_ILi128EEENS7_ILi80EEENS7_ILi256EEEEEELi256ENS_10bfloat16_tEfNS_4arch4Sm90ELb1ELb0ELb0ELb1ELb0ELb0ELb0ELb1ELb1ELb1ELb0ELb0EEENS1_21CollectiveEpilogueFwdINS6_IJSA_SC_SB_EEES9_SE_SG_Li256ELb1ELb1ELb0ELb0EEENS1_36VarlenDynamicPersistentTileSchedulerILi128ELi80ELi256ELi128ELb0ELb1ELb1ELb1ELb1ELb1EEEEEEEEEvNT_6ParamsE:
        /* <DEDUP_REMOVED lines=18> */
.L_x_2590:
[----:B------:R-:W-:Y:S05]  /*0120*/  BSYNC B0 ;  /* 0x0000000000007941 */ /* 0x000fea0003800000 */
.L_x_2589:
        /* <DEDUP_REMOVED lines=41> */
.L_x_2591:
        /* <DEDUP_REMOVED lines=22> */
.L_x_2592:
        /* <DEDUP_REMOVED lines=18> */
.L_x_2593:
        /* <DEDUP_REMOVED lines=22> */
.L_x_2594:
        /* <DEDUP_REMOVED lines=22> */
.L_x_2595:
        /* <DEDUP_REMOVED lines=8> */
.L_x_2597:
        /* <DEDUP_REMOVED lines=18> */
[----:B------:R-:W0:Y:S02]  /*0aa0*/  S2R R0, SR_TID.X ;  /* 0x0000000000007919 */ /* 0x000e240000002100 */
[----:B0-----:R-:W-:-:S05]  /*0ab0*/  VIADD R232, R0, 0xffffff80 ;  /* 0xffffff8000e87836 */ /* 0x001fca0000000000 */
[----:B------:R-:W-:-:S04]  /*0ac0*/  SHF.R.S32.HI R3, RZ, 0x1f, R232 ;  /* 0x0000001fff037819 */ /* 0x000fc800000114e8 */
[CC--:B------:R-:W-:Y:S02]  /*0ad0*/  LEA.HI R5, R3.reuse, R232.reuse, RZ, 0x7 ;  /* 0x000000e803057211 */ /* 0x0c0fe400078f38ff */
[----:B------:R-:W-:Y:S02]  /*0ae0*/  LEA.HI R0, R3, R232, RZ, 0x4 ;  /* 0x000000e803007211 */ /* 0x000fe400078f20ff */
[----:B------:R-:W-:Y:S02]  /*0af0*/  LOP3.LUT R223, R5, 0xffffff80, RZ, 0xc0, !PT ;  /* 0xffffff8005df7812 */ /* 0x000fe400078ec0ff */
[----:B------:R-:W-:Y:S02]  /*0b00*/  SHF.R.S32.HI R9, RZ, 0x4, R0 ;  /* 0x00000004ff097819 */ /* 0x000fe40000011400 */
[----:B------:R-:W-:Y:S01]  /*0b10*/  LOP3.LUT R7, R0, 0x3fffff0, RZ, 0xc0, !PT ;  /* 0x03fffff000077812 */ /* 0x000fe200078ec0ff */
[----:B------:R-:W-:Y:S01]  /*0b20*/  IMAD.IADD R223, R232, 0x1, -R223 ;  /* 0x00000001e8df7824 */ /* 0x000fe200078e0adf */
[----:B------:R-:W-:-:S02]  /*0b30*/  LEA.HI R0, R0, R9, RZ, 0x1 ;  /* 0x0000000900007211 */ /* 0x000fc400078f08ff */
[----:B------:R-:W-:Y:S01]  /*0b40*/  LEA.HI R10, R3, R232, RZ, 0x2 ;  /* 0x000000e8030a7211 */ /* 0x000fe200078f10ff */
[----:B------:R-:W-:Y:S01]  /*0b50*/  IMAD.IADD R7, R232, 0x1, -R7 ;  /* 0x00000001e8077824 */ /* 0x000fe200078e0a07 */
[----:B------:R-:W-:Y:S02]  /*0b60*/  SHF.R.S32.HI R4, RZ, 0x1f, R223 ;  /* 0x0000001fff047819 */ /* 0x000fe400000114df */
[----:B------:R-:W-:Y:S02]  /*0b70*/  LOP3.LUT R0, R0, 0x1ffffffe, RZ, 0xc0, !PT ;  /* 0x1ffffffe00007812 */ /* 0x000fe400078ec0ff */
[----:B------:R-:W-:Y:S02]  /*0b80*/  LEA.HI R6, R4, R223, RZ, 0x2 ;  /* 0x000000df04067211 */ /* 0x000fe400078f10ff */
[----:B------:R-:W-:Y:S01]  /*0b90*/  SHF.R.S32.HI R224, RZ, 0x7, R5 ;  /* 0x00000007ffe07819 */ /* 0x000fe20000011405 */
[----:B------:R-:W-:Y:S01]  /*0ba0*/  IMAD.IADD R0, R9, 0x1, -R0 ;  /* 0x0000000109007824 */ /* 0x000fe200078e0a00 */
[----:B------:R-:W-:-:S02]  /*0bb0*/  SHF.R.S32.HI R8, RZ, 0x2, R6 ;  /* 0x00000002ff087819 */ /* 0x000fc40000011406 */
[----:B------:R-:W-:Y:S02]  /*0bc0*/  SHF.R.S32.HI R11, RZ, 0x1f, R6 ;  /* 0x0000001fff0b7819 */ /* 0x000fe40000011406 */
[----:B------:R-:W-:Y:S02]  /*0bd0*/  LOP3.LUT R9, R10, 0xfffffffc, RZ, 0xc0, !PT ;  /* 0xfffffffc0a097812 */ /* 0x000fe400078ec0ff */
[----:B------:R-:W-:Y:S02]  /*0be0*/  LEA.HI R11, R11, R8, RZ, 0x3 ;  /* 0x000000080b0b7211 */ /* 0x000fe400078f18ff */
[----:B------:R-:W-:Y:S01]  /*0bf0*/  LEA.HI R4, R4, R223, RZ, 0x5 ;  /* 0x000000df04047211 */ /* 0x000fe200078f28ff */
[----:B------:R-:W-:Y:S01]  /*0c00*/  IMAD.IADD R9, R232, 0x1, -R9 ;  /* 0x00000001e8097824 */ /* 0x000fe200078e0a09 */
[----:B------:R-:W-:Y:S02]  /*0c10*/  LOP3.LUT R11, R11, 0xfffffff8, RZ, 0xc0, !PT ;  /* 0xfffffff80b0b7812 */ /* 0x000fe400078ec0ff */
[----:B------:R-:W-:-:S02]  /*0c20*/  LEA.HI R5, R5, R224, RZ, 0x1 ;  /* 0x000000e005057211 */ /* 0x000fc400078f08ff */
[----:B------:R-:W-:Y:S01]  /*0c30*/  SHF.R.S32.HI R4, RZ, 0x5, R4 ;  /* 0x00000005ff047819 */ /* 0x000fe20000011404 */
[----:B------:R-:W-:Y:S01]  /*0c40*/  IMAD.IADD R11, R8, 0x1, -R11 ;  /* 0x00000001080b7824 */ /* 0x000fe200078e0a0b */
[----:B------:R-:W-:Y:S02]  /*0c50*/  LOP3.LUT R5, R5, 0x3fffffe, RZ, 0xc0, !PT ;  /* 0x03fffffe05057812 */ /* 0x000fe400078ec0ff */
[----:B------:R-:W-:Y:S01]  /*0c60*/  LOP3.LUT R212, R6, 0x7ffffffc, RZ, 0xc0, !PT ;  /* 0x7ffffffc06d47812 */ /* 0x000fe200078ec0ff */
[----:B------:R-:W-:Y:S02]  /*0c70*/  IMAD R4, R4, 0x10, R11 ;  /* 0x0000001004047824 */ /* 0x000fe400078e020b */
[----:B------:R-:W-:Y:S02]  /*0c80*/  IMAD.IADD R5, R224, 0x1, -R5 ;  /* 0x00000001e0057824 */ /* 0x000fe400078e0a05 */
[----:B------:R-:W-:Y:S02]  /*0c90*/  IMAD.IADD R212, R223, 0x1, -R212 ;  /* 0x00000001dfd47824 */ /* 0x000fe400078e0ad4 */
[----:B------:R-:W-:Y:S01]  /*0ca0*/  IMAD R225, R5, 0x40, R4 ;  /* 0x0000004005e17824 */ /* 0x000fe200078e0204 */
[----:B--2---:R-:W-:-:S02]  /*0cb0*/  R2UR UR4, R2 ;  /* 0x00000000020472ca */ /* 0x004fc400000e0000 */
[CC--:B------:R-:W-:Y:S02]  /*0cc0*/  LEA.HI R2, R3.reuse, R232.reuse, RZ, 0x5 ;  /* 0x000000e803027211 */ /* 0x0c0fe400078f28ff */
[----:B------:R-:W-:-:S03]  /*0cd0*/  LEA.HI R3, R3, R232, RZ, 0x3 ;  /* 0x000000e803037211 */ /* 0x000fc600078f18ff */
[----:B------:R-:W-:Y:S01]  /*0ce0*/  IMAD.SHL.U32 R2, R2, 0x20, RZ ;  /* 0x0000002002027824 */ /* 0x000fe200078e00ff */
[----:B------:R-:W-:Y:S02]  /*0cf0*/  LOP3.LUT R217, R3, 0xfffffff8, RZ, 0xc0, !PT ;  /* 0xfffffff803d97812 */ /* 0x000fe400078ec0ff */
[----:B------:R-:W-:Y:S02]  /*0d00*/  SHF.R.S32.HI R221, RZ, 0x3, R3 ;  /* 0x00000003ffdd7819 */ /* 0x000fe40000011403 */
[----:B------:R-:W-:Y:S01]  /*0d10*/  LOP3.LUT R2, R2, 0xfffffc00, RZ, 0xc0, !PT ;  /* 0xfffffc0002027812 */ /* 0x000fe200078ec0ff */
[----:B------:R-:W-:Y:S01]  /*0d20*/  IMAD.IADD R217, R232, 0x1, -R217 ;  /* 0x00000001e8d97824 */ /* 0x000fe200078e0ad9 */
[----:B------:R-:W-:-:S03]  /*0d30*/  ULOP3.LUT UR7, UR4, 0x1, URZ, 0xfc, !UPT ;  /* 0x0000000104077892 */ /* 0x000fc6000f8efc3f */
[----:B------:R-:W-:Y:S01]  /*0d40*/  IMAD R7, R7, 0x40, R2 ;  /* 0x0000004007077824 */ /* 0x000fe200078e0202 */
[----:B------:R-:W-:Y:S01]  /*0d50*/  LEA.HI R2, R9, R9, RZ, 0x1 ;  /* 0x0000000909027211 */ /* 0x000fe200078f08ff */
[----:B------:R-:W-:Y:S01]  /*0d60*/  IMAD.SHL.U32 R18, R217, 0x8, RZ ;  /* 0x00000008d9127824 */ /* 0x000fe200078e00ff */
[----:B------:R-:W-:Y:S01]  /*0d70*/  UMOV UR4, URZ ;  /* 0x0000003f00047c82 */ /* 0x000fe20008000000 */
[----:B------:R-:W-:Y:S01]  /*0d80*/  IMAD R226, R0, 0x8, R7 ;  /* 0x0000000800e27824 */ /* 0x000fe200078e0207 */
[----:B------:R-:W-:Y:S01]  /*0d90*/  LOP3.LUT R2, R2, 0x1ffffffe, RZ, 0xc0, !PT ;  /* 0x1ffffffe02027812 */ /* 0x000fe200078ec0ff */
[C---:B------:R-:W-:Y:S01]  /*0da0*/  VIADD R215, R18.reuse, 0x40 ;  /* 0x0000004012d77836 */ /* 0x040fe20000000000 */
[----:B------:R-:W-:Y:S01]  /*0db0*/  SHF.R.S32.HI R231, RZ, 0x1f, R18 ;  /* 0x0000001fffe77819 */ /* 0x000fe20000011412 */
[C---:B------:R-:W-:Y:S02]  /*0dc0*/  VIADD R214, R18.reuse, 0x80 ;  /* 0x0000008012d67836 */ /* 0x040fe40000000000 */
[----:B------:R-:W-:Y:S01]  /*0dd0*/  VIADD R216, R18, 0xc0 ;  /* 0x000000c012d87836 */ /* 0x000fe20000000000 */
[----:B------:R-:W-:Y:S01]  /*0de0*/  SHF.R.S32.HI R230, RZ, 0x1f, R215 ;  /* 0x0000001fffe67819 */ /* 0x000fe200000114d7 */
[----:B------:R-:W-:Y:S01]  /*0df0*/  IMAD.IADD R2, R9, 0x1, -R2 ;  /* 0x0000000109027824 */ /* 0x000fe200078e0a02 */
[----:B------:R-:W-:Y:S01]  /*0e00*/  SHF.R.S32.HI R229, RZ, 0x1f, R214 ;  /* 0x0000001fffe57819 */ /* 0x000fe200000114d6 */
[----:B------:R-:W-:Y:S01]  /*0e10*/  IMAD.MOV.U32 R7, RZ, RZ, R15 ;  /* 0x000000ffff077224 */ /* 0x000fe200078e000f */
[----:B------:R-:W-:Y:S01]  /*0e20*/  SHF.R.S32.HI R228, RZ, 0x1f, R216 ;  /* 0x0000001fffe47819 */ /* 0x000fe200000114d8 */
[----:B------:R-:W-:-:S02]  /*0e30*/  IMAD.U32 R227, RZ, RZ, UR7 ;  /* 0x00000007ffe37e24 */ /* 0x000fc4000f8e00ff */
[----:B------:R-:W-:Y:S02]  /*0e40*/  IMAD.U32 R222, RZ, RZ, UR4 ;  /* 0x00000004ffde7e24 */ /* 0x000fe4000f8e00ff */
[----:B------:R-:W-:Y:S02]  /*0e50*/  IMAD R213, R2, 0x8, R225 ;  /* 0x0000000802d57824 */ /* 0x000fe400078e02e1 */
[----:B------:R-:W-:-:S07]  /*0e60*/  IMAD.U32 R16, RZ, RZ, UR4 ;  /* 0x00000004ff107e24 */ /* 0x000fce000f8e00ff */
.L_x_2651:
[----:B012-4-:R-:W0:Y:S01]  /*0e70*/  LDC.64 R2, c[0x0][0xc88] ;  /* 0x00032200ff027b82 */ /* 0x017e220000000a00 */
        /* <DEDUP_REMOVED lines=14> */
[----:B------:R-:W-:-:S04]  /*0f60*/  @UP0 ULEA UR8, UP2, UR4, UR8, 0x2 ;  /* 0x0000000804080291 */ /* 0x000fc8000f84103f */
[----:B------:R-:W-:Y:S02]  /*0f70*/  @UP0 ULEA.HI.X UR9, UR4, UR9, UR7, 0x2, UP2 ;  /* 0x0000000904090291 */ /* 0x000fe400090f1407 */
[----:B------:R-:W-:Y:S01]  /*0f80*/  IMAD.U32 R220, RZ, RZ, UR7 ;  /* 0x00000007ffdc7e24 */ /* 0x000fe2000f8e00ff */
[----:B------:R-:W-:Y:S01]  /*0f90*/  @UP1 ULEA UR10, UP0, UR4, UR10, 0x2 ;  /* 0x0000000a040a1291 */ /* 0x000fe2000f80103f */
[----:B------:R-:W-:-:S03]  /*0fa0*/  IMAD.U32 R2, RZ, RZ, UR8 ;  /* 0x00000008ff027e24 */ /* 0x000fc6000f8e00ff */
[----:B------:R-:W-:Y:S01]  /*0fb0*/  @UP1 ULEA.HI.X UR11, UR4, UR11, UR7, 0x2, UP0 ;  /* 0x0000000b040b1291 */ /* 0x000fe200080f1407 */
[----:B------:R-:W-:Y:S01]  /*0fc0*/  IMAD.U32 R3, RZ, RZ, UR9 ;  /* 0x00000009ff037e24 */ /* 0x000fe2000f8e00ff */
[----:B------:R-:W-:Y:S01]  /*0fd0*/  ULDC.64 UR8, c[0x0][0x418] ;  /* 0x0001060000087ab9 */ /* 0x000fe20000000a00 */
[----:B------:R-:W-:Y:S01]  /*0fe0*/  IMAD.U32 R4, RZ, RZ, UR10 ;  /* 0x0000000aff047e24 */ /* 0x000fe2000f8e00ff */
[----:B------:R-:W-:Y:S02]  /*0ff0*/  ULDC UR7, c[0x0][0x424] ;  /* 0x0001090000077ab9 */ /* 0x000fe40000000800 */
[----:B------:R-:W-:Y:S01]  /*1000*/  IMAD.U32 R5, RZ, RZ, UR11 ;  /* 0x0000000bff057e24 */ /* 0x000fe2000f8e00ff */
[----:B------:R-:W2:Y:S01]  /*1010*/  @P0 LDG.E R2, desc[UR12][R2.64] ;  /* 0x0000000c02020981 */ /* 0x000ea2000c1e1900 */
[----:B------:R-:W-:Y:S01]  /*1020*/  UISETP.NE.U32.AND UP0, UPT, UR8, URZ, UPT ;  /* 0x0000003f0800728c */ /* 0x000fe2000bf05070 */
[----:B------:R-:W-:Y:S02]  /*1030*/  ULDC.64 UR10, c[0x0][0xa20] ;  /* 0x00028800000a7ab9 */ /* 0x000fe40000000a00 */
[----:B---3--:R-:W3:Y:S01]  /*1040*/  @P2 LDG.E R4, desc[UR12][R4.64] ;  /* 0x0000000c04042981 */ /* 0x008ee2000c1e1900 */
[----:B------:R-:W-:Y:S01]  /*1050*/  ULDC UR12, c[0x0][0x288] ;  /* 0x0000a200000c7ab9 */ /* 0x000fe20000000800 */
[----:B------:R-:W-:Y:S01]  /*1060*/  UISETP.NE.AND.EX UP0, UPT, UR9, URZ, UPT, UP0 ;  /* 0x0000003f0900728c */ /* 0x000fe2000bf05300 */
[----:B------:R-:W-:Y:S01]  /*1070*/  ISETP.NE.U32.AND P1, PT, RZ, UR10, PT ;  /* 0x0000000aff007c0c */ /* 0x000fe2000bf25070 */
[----:B------:R-:W-:Y:S01]  /*1080*/  ULDC UR8, c[0x0][0x2f0] ;  /* 0x0000bc0000087ab9 */ /* 0x000fe20000000800 */
[----:B------:R-:W-:Y:S01]  /*1090*/  UMOV UR4, URZ ;  /* 0x0000003f00047c82 */ /* 0x000fe20008000000 */
[----:B------:R-:W-:Y:S01]  /*10a0*/  USEL UR7, UR7, 0x1, UP0 ;  /* 0x0000000107077887 */ /* 0x000fe20008000000 */
[----:B------:R-:W-:Y:S01]  /*10b0*/  ISETP.NE.AND.EX P1, PT, RZ, UR11, PT, P1 ;  /* 0x0000000bff007c0c */ /* 0x000fe2000bf25310 */
[----:B------:R-:W-:-:S02]  /*10c0*/  IMAD.U32 R219, RZ, RZ, UR6 ;  /* 0x00000006ffdb7e24 */ /* 0x000fc4000f8e00ff */
[----:B------:R-:W-:Y:S01]  /*10d0*/  UIMAD UR8, UR7, UR8, URZ ;  /* 0x00000008070872a4 */ /* 0x000fe2000f8e023f */
[----:B--2---:R-:W-:Y:S02]  /*10e0*/  @P0 R2UR UR4, R2 ;  /* 0x00000000020402ca */ /* 0x004fe400000e0000 */
[----:B---3--:R-:W-:-:S13]  /*10f0*/  @P2 R2UR UR12, R4 ;  /* 0x00000000040c22ca */ /* 0x008fda00000e0000 */
[----:B------:R-:W-:Y:S01]  /*1100*/  IMAD.U32 R19, RZ, RZ, UR12 ;  /* 0x0000000cff137e24 */ /* 0x000fe2000f8e00ff */
[----:B------:R-:W-:Y:S06]  /*1110*/  @P2 BRA `(.L_x_2598) ;  /* 0x0000000000402947 */ /* 0x000fec0003800000 */
        /* <DEDUP_REMOVED lines=14> */
[----:B------:R-:W-:-:S06]  /*1200*/  UIADD3 UR6, -UR6, UR7, URZ ;  /* 0x0000000706067290 */ /* 0x000fcc000fffe13f */
[----:B------:R-:W-:-:S07]  /*1210*/  IMAD.U32 R19, RZ, RZ, UR6 ;  /* 0x00000006ff137e24 */ /* 0x000fce000f8e00ff */
.L_x_2598:
[----:B------:R-:W-:Y:S05]  /*1220*/  @!P1 BRA `(.L_x_2599) ;  /* 0x0000000000289947 */ /* 0x000fea0003800000 */
[----:B------:R-:W-:Y:S01]  /*1230*/  R2UR UR7, R218 ;  /* 0x00000000da0772ca */ /* 0x000fe200000e0000 */
[----:B------:R-:W-:Y:S01]  /*1240*/  ULDC.64 UR8, c[0x0][0x208] ;  /* 0x0000820000087ab9 */ /* 0x000fe20000000a00 */
[----:B------:R-:W-:-:S11]  /*1250*/  R2UR UR12, R220 ;  /* 0x00000000dc0c72ca */ /* 0x000fd600000e0000 */
[----:B------:R-:W-:-:S04]  /*1260*/  ULEA UR6, UP0, UR7, UR10, 0x2 ;  /* 0x0000000a07067291 */ /* 0x000fc8000f80103f */
[----:B------:R-:W-:Y:S02]  /*1270*/  ULEA.HI.X UR7, UR7, UR11, UR12, 0x2, UP0 ;  /* 0x0000000b07077291 */ /* 0x000fe400080f140c */
[----:B------:R-:W-:-:S04]  /*1280*/  IMAD.U32 R2, RZ, RZ, UR6 ;  /* 0x00000006ff027e24 */ /* 0x000fc8000f8e00ff */
[----:B------:R-:W-:-:S05]  /*1290*/  IMAD.U32 R3, RZ, RZ, UR7 ;  /* 0x00000007ff037e24 */ /* 0x000fca000f8e00ff */
[----:B------:R-:W2:Y:S02]  /*12a0*/  LDG.E R2, desc[UR8][R2.64] ;  /* 0x0000000802027981 */ /* 0x000ea4000c1e1900 */
[----:B--2---:R-:W-:Y:S01]  /*12b0*/  R2UR UR8, R2 ;  /* 0x00000000020872ca */ /* 0x004fe200000e0000 */
[----:B------:R-:W-:-:S14]  /*12c0*/  BRA `(.L_x_2600) ;  /* 0x00000000003c7947 */ /* 0x000fdc0003800000 */
.L_x_2599:
        /* <DEDUP_REMOVED lines=15> */
.L_x_2600:
[----:B------:R-:W-:Y:S01]  /*13c0*/  UIADD3 UR9, -UR4, UR8, URZ ;  /* 0x0000000804097290 */ /* 0x000fe2000fffe13f */
[----:B------:R-:W-:Y:S01]  /*13d0*/  R2UR UR7, R19 ;  /* 0x00000000130772ca */ /* 0x000fe200000e0000 */
[----:B------:R-:W-:Y:S01]  /*13e0*/  USHF.L.U32 UR5, UR5, 0x7, URZ ;  /* 0x0000000705057899 */ /* 0x000fe2000800063f */
[----:B------:R-:W-:Y:S01]  /*13f0*/  PLOP3.LUT P0, PT, PT, PT, PT, 0x80, 0x0 ;  /* 0x000000000000781c */ /* 0x000fe20003f0f070 */
[----:B------:R-:W-:Y:S01]  /*1400*/  ULDC UR4, c[0x0][0x448] ;  /* 0x0001120000047ab9 */ /* 0x000fe20000000800 */
[----:B------:R-:W-:Y:S01]  /*1410*/  CS2R R2, SRZ ;  /* 0x0000000000027805 */ /* 0x000fe2000001ff00 */
[----:B------:R-:W-:Y:S01]  /*1420*/  UISETP.NE.AND UP0, UPT, UR4, 0x1, UPT ;  /* 0x000000010400788c */ /* 0x000fe2000bf05270 */
[----:B------:R-:W-:Y:S01]  /*1430*/  IMAD.U32 R22, RZ, RZ, UR9 ;  /* 0x00000009ff167e24 */ /* 0x000fe2000f8e00ff */
[----:B------:R-:W-:Y:S02]  /*1440*/  UIADD3 UR6, UR5, 0x7f, URZ ;  /* 0x0000007f05067890 */ /* 0x000fe4000fffe03f */
[----:B------:R-:W-:Y:S01]  /*1450*/  IMAD.U32 R23, RZ, RZ, UR5 ;  /* 0x00000005ff177e24 */ /* 0x000fe2000f8e00ff */
[----:B------:R-:W-:Y:S01]  /*1460*/  CS2R R150, SRZ ;  /* 0x0000000000967805 */ /* 0x000fe2000001ff00 */
[----:B------:R-:W-:Y:S01]  /*1470*/  IMAD.MOV.U32 R0, RZ, RZ, RZ ;  /* 0x000000ffff007224 */ /* 0x000fe200078e00ff */
[----:B------:R-:W-:-:S02]  /*1480*/  CS2R R148, SRZ ;  /* 0x0000000000947805 */ /* 0x000fc4000001ff00 */
[----:B------:R-:W-:Y:S01]  /*1490*/  CS2R R146, SRZ ;  /* 0x0000000000927805 */ /* 0x000fe2000001ff00 */
[----:B------:R-:W-:Y:S01]  /*14a0*/  UIADD3 UR7, UR9, 0x50, -UR7 ;  /* 0x0000005009077890 */ /* 0x000fe2000fffe807 */
[----:B------:R-:W-:Y:S02]  /*14b0*/  CS2R R144, SRZ ;  /* 0x0000000000907805 */ /* 0x000fe4000001ff00 */
[----:B------:R-:W-:Y:S01]  /*14c0*/  CS2R R142, SRZ ;  /* 0x00000000008e7805 */ /* 0x000fe2000001ff00 */
[----:B------:R-:W-:Y:S01]  /*14d0*/  @UP0 ULDC UR4, c[0x0][0x44c] ;  /* 0x0001130000040ab9 */ /* 0x000fe20000000800 */
[----:B------:R-:W-:Y:S01]  /*14e0*/  @UP0 ULDC UR8, c[0x0][0x450] ;  /* 0x0001140000080ab9 */ /* 0x000fe20000000800 */
[----:B------:R-:W-:Y:S01]  /*14f0*/  UIMAD.WIDE.U32 UR4, UR6, UR4, URZ ;  /* 0x00000004060472a5 */ /* 0x000fe2000f8e003f */
[----:B------:R-:W-:Y:S01]  /*1500*/  CS2R R140, SRZ ;  /* 0x00000000008c7805 */ /* 0x000fe2000001ff00 */
[----:B------:R-:W-:Y:S01]  /*1510*/  UIADD3 UR4, UR9, 0x4f, URZ ;  /* 0x0000004f09047890 */ /* 0x000fe2000fffe03f */
[----:B------:R-:W-:Y:S01]  /*1520*/  CS2R R138, SRZ ;  /* 0x00000000008a7805 */ /* 0x000fe2000001ff00 */
[----:B------:R-:W-:Y:S01]  /*1530*/  @UP0 USHF.R.U32.HI UR6, URZ, UR8, UR5 ;  /* 0x000000083f060299 */ /* 0x000fe20008011605 */
[----:B------:R-:W-:Y:S01]  /*1540*/  CS2R R136, SRZ ;  /* 0x0000000000887805 */ /* 0x000fe2000001ff00 */
[----:B------:R-:W-:Y:S01]  /*1550*/  UIMAD.WIDE UR4, UR4, 0x66666667, URZ ;  /* 0x66666667040478a5 */ /* 0x000fe2000f8e023f */
[----:B------:R-:W-:Y:S01]  /*1560*/  CS2R R134, SRZ ;  /* 0x0000000000867805 */ /* 0x000fe2000001ff00 */
[----:B------:R-:W-:Y:S01]  /*1570*/  UIADD3 UR6, UR7, UR6, URZ ;  /* 0x0000000607067290 */ /* 0x000fe2000fffe03f */
[----:B------:R-:W-:Y:S01]  /*1580*/  CS2R R132, SRZ ;  /* 0x0000000000847805 */ /* 0x000fe2000001ff00 */
[----:B------:R-:W-:Y:S01]  /*1590*/  USHF.R.U32.HI UR4, URZ, 0x1f, UR5 ;  /* 0x0000001f3f047899 */ /* 0x000fe20008011605 */
[----:B------:R-:W-:Y:S01]  /*15a0*/  CS2R R130, SRZ ;  /* 0x0000000000827805 */ /* 0x000fe2000001ff00 */
[----:B------:R-:W-:Y:S01]  /*15b0*/  UIMAD.WIDE UR6, UR6, 0x66666667, URZ ;  /* 0x66666667060678a5 */ /* 0x000fe2000f8e023f */
[----:B------:R-:W-:Y:S01]  /*15c0*/  CS2R R128, SRZ ;  /* 0x0000000000807805 */ /* 0x000fe2000001ff00 */
[----:B------:R-:W-:Y:S01]  /*15d0*/  ULEA.HI.SX32 UR4, UR5, UR4, 0x1b ;  /* 0x0000000405047291 */ /* 0x000fe2000f8fda3f */
[----:B------:R-:W-:Y:S01]  /*15e0*/  CS2R R126, SRZ ;  /* 0x00000000007e7805 */ /* 0x000fe2000001ff00 */
[----:B------:R-:W-:Y:S01]  /*15f0*/  USHF.R.U32.HI UR6, URZ, 0x1f, UR7 ;  /* 0x0000001f3f067899 */ /* 0x000fe20008011607 */
[----:B------:R-:W-:-:S02]  /*1600*/  CS2R R124, SRZ ;  /* 0x00000000007c7805 */ /* 0x000fc4000001ff00 */
[----:B------:R-:W-:Y:S02]  /*1610*/  CS2R R122, SRZ ;  /* 0x00000000007a7805 */ /* 0x000fe4000001ff00 */
[----:B------:R-:W-:Y:S01]  /*1620*/  CS2R R120, SRZ ;  /* 0x0000000000787805 */ /* 0x000fe2000001ff00 */
[----:B------:R-:W-:Y:S01]  /*1630*/  ULEA.HI.SX32 UR6, UR7, UR6, 0x1b ;  /* 0x0000000607067291 */ /* 0x000fe2000f8fda3f */
[----:B------:R-:W-:Y:S02]  /*1640*/  CS2R R118, SRZ ;  /* 0x0000000000767805 */ /* 0x000fe4000001ff00 */
[----:B------:R-:W-:Y:S02]  /*1650*/  CS2R R116, SRZ ;  /* 0x0000000000747805 */ /* 0x000fe4000001ff00 */
[----:B------:R-:W-:Y:S01]  /*1660*/  CS2R R114, SRZ ;  /* 0x0000000000727805 */ /* 0x000fe2000001ff00 */
[----:B------:R-:W-:Y:S01]  /*1670*/  UISETP.LT.AND UP0, UPT, UR4, UR6, UPT ;  /* 0x000000060400728c */ /* 0x000fe2000bf01270 */
[----:B------:R-:W-:-:S02]  /*1680*/  CS2R R112, SRZ ;  /* 0x0000000000707805 */ /* 0x000fc4000001ff00 */
[----:B------:R-:W-:Y:S02]  /*1690*/  CS2R R110, SRZ ;  /* 0x00000000006e7805 */ /* 0x000fe4000001ff00 */
[----:B------:R-:W-:Y:S01]  /*16a0*/  CS2R R108, SRZ ;  /* 0x00000000006c7805 */ /* 0x000fe2000001ff00 */
[----:B------:R-:W-:Y:S01]  /*16b0*/  USEL UR61, UR4, UR6, UP0 ;  /* 0x00000006043d7287 */ /* 0x000fe20008000000 */
[----:B------:R-:W-:Y:S02]  /*16c0*/  CS2R R106, SRZ ;  /* 0x00000000006a7805 */ /* 0x000fe4000001ff00 */
[----:B------:R-:W-:Y:S02]  /*16d0*/  CS2R R104, SRZ ;  /* 0x0000000000687805 */ /* 0x000fe4000001ff00 */
[----:B------:R-:W-:Y:S01]  /*16e0*/  CS2R R168, SRZ ;  /* 0x0000000000a87805 */ /* 0x000fe2000001ff00 */
[----:B------:R-:W-:Y:S01]  /*16f0*/  UISETP.GE.AND UP0, UPT, UR61, 0x1, UPT ;  /* 0x000000013d00788c */ /* 0x000fe2000bf06270 */
[----:B------:R-:W-:-:S02]  /*1700*/  CS2R R100, SRZ ;  /* 0x0000000000647805 */ /* 0x000fc4000001ff00 */
[----:B------:R-:W-:Y:S02]  /*1710*/  CS2R R166, SRZ ;  /* 0x0000000000a67805 */ /* 0x000fe4000001ff00 */
[----:B------:R-:W-:Y:S02]  /*1720*/  CS2R R96, SRZ ;  /* 0x0000000000607805 */ /* 0x000fe4000001ff00 */
[----:B------:R-:W-:Y:S02]  /*1730*/  CS2R R164, SRZ ;  /* 0x0000000000a47805 */ /* 0x000fe4000001ff00 */
[----:B------:R-:W-:Y:S02]  /*1740*/  CS2R R92, SRZ ;  /* 0x00000000005c7805 */ /* 0x000fe4000001ff00 */
[----:B------:R-:W-:Y:S02]  /*1750*/  PLOP3.LUT P1, PT, PT, PT, UP0, 0x80, 0x0 ;  /* 0x000000000000781c */ /* 0x000fe40003f2f008 */
        /* <DEDUP_REMOVED lines=30> */
[----:B------:R-:W-:Y:S01]  /*1940*/  IMAD.MOV.U32 R8, RZ, RZ, RZ ;  /* 0x000000ffff087224 */ /* 0x000fe200078e00ff */
[----:B------:R-:W-:Y:S02]  /*1950*/  CS2R R26, SRZ ;  /* 0x00000000001a7805 */ /* 0x000fe4000001ff00 */
        /* <DEDUP_REMOVED lines=36> */
.L_x_2602:
        /* <DEDUP_REMOVED lines=12> */
.L_x_2787:
[----:B------:R-:W-:Y:S05]  /*1c60*/  @!P0 BRA `(.L_x_2604) ;  /* 0x0000000000048947 */ /* 0x000fea0003800000 */
[----:B------:R-:W-:Y:S01]  /*1c70*/  BPT.TRAP 0x1 ;  /* 0x000000040000795c */ /* 0x000fe20000300000 */
.L_x_2604:
        /* <DEDUP_REMOVED lines=9> */
.L_x_2605:
[----:B------:R-:W2:Y:S02]  /*1d10*/  S2R R2, SR_TID.X ;  /* 0x0000000000027919 */ /* 0x000ea40000002100 */
[----:B--2---:R-:W-:Y:S01]  /*1d20*/  LOP3.LUT P1, RZ, R2, 0x7f, RZ, 0xc0, !PT ;  /* 0x0000007f02ff7812 */ /* 0x004fe2000782c0ff */
[----:B-1----:R-:W-:-:S12]  /*1d30*/  @P2 BRA `(.L_x_2606) ;  /* 0x0000000000082947 */ /* 0x002fd80003800000 */
[----:B------:R-:W1:Y:S02]  /*1d40*/  SYNCS.PHASECHK.TRANS64.TRYWAIT P2, [R0+URZ+0x38830], R3 ;  /* 0x03883003000075a7 */ /* 0x000e64000804017f */
[----:B-1----:R-:W-:Y:S05]  /*1d50*/  @!P2 BRA `(.L_x_2607) ;  /* 0x000001680024a947 */ /* 0x002fea0003800000 */
.L_x_2606:
        /* <DEDUP_REMOVED lines=232> */
[----:B------:R-:W-:Y:S02]  /*2be0*/  UIADD3 UR5, UR5, 0xc06, URZ ;  /* 0x00000c0605057890 */ /* 0x000fe4000fffe03f */
[----:B------:R-:W-:-:S05]  /*2bf0*/  UIADD3 UR7, UR4, 0x786, URZ ;  /* 0x0000078604077890 */ /* 0x000fca000fffe03f */
[----:B------:R-:W-:Y:S02]  /*2c00*/  UMOV UR56, UR5 ;  /* 0x0000000500387c82 */ /* 0x000fe40008000000 */
[----:B------:R-:W-:Y:S01]  /*2c10*/  UMOV UR58, UR7 ;  /* 0x00000007003a7c82 */ /* 0x000fe20008000000 */
[----:B------:R-:W-:Y:S01]  /*2c20*/  IMAD.U32 R6, RZ, RZ, UR56 ;  /* 0x00000038ff067e24 */ /* 0x000fe2000f8e00ff */
        /* <DEDUP_REMOVED lines=27> */
[----:B------:R-:W-:-:S06]  /*2de0*/  IMAD.U32 R233, RZ, RZ, UR11 ;  /* 0x0000000bffe97e24 */ /* 0x000fcc000f8e00ff */
        /* <DEDUP_REMOVED lines=26> */
[----:B------:R-:W-:Y:S01]  /*2f90*/  R2UR UR14, R19 ;  /* 0x00000000130e72ca */ /* 0x000fe200000e0000 */
        /* <DEDUP_REMOVED lines=216> */
[----:B------:R-:W-:-:S04]  /*3d20*/  UIADD3 UR6, UR4, 0x984, URZ ;  /* 0x0000098404067890 */ /* 0x000fc8000fffe03f */
[----:B------:R-:W-:-:S05]  /*3d30*/  PLOP3.LUT P2, PT, PT, PT, UP0, 0x80, 0x0 ;  /* 0x000000000000781c */ /* 0x000fca0003f4f008 */
[----:B------:R-:W-:-:S08]  /*3d40*/  @UP0 ULDC UR5, c[0x0][0x44c] ;  /* 0x0001130000050ab9 */ /* 0x000fd00000000800 */
[----:B------:R-:W-:Y:S01]  /*3d50*/  @P2 IMAD.HI.U32 R3, R2, UR5, RZ ;  /* 0x0000000502032c27 */ /* 0x000fe2000f8e00ff */
[----:B------:R-:W-:-:S04]  /*3d60*/  @UP0 ULDC UR5, c[0x0][0x450] ;  /* 0x0001140000050ab9 */ /* 0x000fc80000000800 */
[----:B------:R-:W-:Y:S01]  /*3d70*/  @P2 SHF.R.U32.HI R2, RZ, UR5, R3 ;  /* 0x00000005ff022c19 */ /* 0x000fe20008011603 */
[----:B------:R-:W-:-:S04]  /*3d80*/  UIMAD UR5, UR61, -0x50, UR15 ;  /* 0xffffffb03d0578a4 */ /* 0x000fc8000f8e020f */
[----:B------:R-:W0:Y:S01]  /*3d90*/  SHFL.IDX PT, R5, R2, 0x1, 0x1c1f ;  /* 0x003c1f0002057f89 */ /* 0x000e2200000e0000 */
[----:B------:R-:W-:-:S03]  /*3da0*/  UIADD3 UR5, UR5, 0x50, URZ ;  /* 0x0000005005057890 */ /* 0x000fc6000fffe03f */
[----:B------:R-:W1:Y:S03]  /*3db0*/  SHFL.IDX PT, R2, R2, RZ, 0x1c1f ;  /* 0x001c1fff02027589 */ /* 0x000e6600000e0000 */
[----:B------:R-:W-:Y:S01]  /*3dc0*/  IMAD.U32 R3, RZ, RZ, UR5 ;  /* 0x00000005ff037e24 */ /* 0x000fe2000f8e00ff */
[----:B------:R-:W-:-:S03]  /*3dd0*/  UMOV UR5, UR19 ;  /* 0x0000001300057c82 */ /* 0x000fc60008000000 */
[----:B------:R-:W-:Y:S01]  /*3de0*/  IMAD R3, R212, -0x2, R3 ;  /* 0xfffffffed4037824 */ /* 0x000fe200078e0203 */
        /* <DEDUP_REMOVED lines=23> */
[----:B------:R-:W-:Y:S02]  /*3f60*/  UMOV UR6, 0xffffffb0 ;  /* 0xffffffb000067882 */ /* 0x000fe40000000000 */
[----:B------:R-:W-:-:S06]  /*3f70*/  UIMAD UR6, UR61, UR6, 0x51 ;  /* 0x000000513d0674a4 */ /* 0x000fcc000f8e0206 */
[----:B------:R-:W-:Y:S01]  /*3f80*/  IMAD.U32 R21, RZ, RZ, UR6 ;  /* 0x00000006ff157e24 */ /* 0x000fe2000f8e00ff */
[----:B------:R-:W-:-:S03]  /*3f90*/  UIADD3 UR6, UR4, 0x986, URZ ;  /* 0x0000098604067890 */ /* 0x000fc6000fffe03f */
[----:B------:R-:W-:Y:S02]  /*3fa0*/  IMAD R4, R212, -0x2, R21 ;  /* 0xfffffffed4047824 */ /* 0x000fe400078e0215 */
[----:B------:R-:W-:-:S05]  /*3fb0*/  IMAD.U32 R21, RZ, RZ, UR14 ;  /* 0x0000000eff157e24 */ /* 0x000fca000f8e00ff */
[----:B------:R-:W-:-:S04]  /*3fc0*/  IADD3 R4, -R21, UR15, R4 ;  /* 0x0000000f15047c10 */ /* 0x000fc8000fffe104 */
[-CC-:B0-----:R-:W-:Y:S02]  /*3fd0*/  VIADDMNMX R5, R5, R4.reuse, R3.reuse, PT ;  /* 0x0000000405057246 */ /* 0x181fe40003800103 */
[----:B-1----:R-:W-:Y:S02]  /*3fe0*/  VIADDMNMX R3, R2, R4, R3, PT ;  /* 0x0000000402037246 */ /* 0x002fe40003800103 */
[C---:B------:R-:W-:Y:S02]  /*3ff0*/  ISETP.GT.AND P3, PT, R5.reuse, RZ, PT ;  /* 0x000000ff0500720c */ /* 0x040fe40003f64270 */
[C---:B------:R-:W-:Y:S02]  /*4000*/  ISETP.GT.AND P4, PT, R5.reuse, 0x1, PT ;  /* 0x000000010500780c */ /* 0x040fe40003f84270 */
        /* <DEDUP_REMOVED lines=15> */
[C---:B------:R-:W-:Y:S01]  /*4100*/  ISETP.GT.AND P3, PT, R5.reuse, 0x9, PT ;  /* 0x000000090500780c */ /* 0x040fe20003f64270 */
        /* <DEDUP_REMOVED lines=66> */
[----:B------:R-:W-:Y:S01]  /*4530*/  @UP0 ULDC UR10, c[0x0][0x450] ;  /* 0x00011400000a0ab9 */ /* 0x000fe20000000800 */
[----:B------:R-:W-:Y:S01]  /*4540*/  FSEL R39, R39, -INF , P3 ;  /* 0xff80000027277808 */ /* 0x000fe20001800000 */
[----:B------:R-:W-:Y:S01]  /*4550*/  @UP0 USHF.R.U32.HI UR4, URZ, UR10, UR7 ;  /* 0x0000000a3f040299 */ /* 0x000fe20008011607 */
[----:B------:R-:W-:-:S02]  /*4560*/  FMNMX.FTZ R14, R38, R21, !PT ;  /* 0x00000015260e7209 */ /* 0x000fc40007810000 */
[----:B------:R-:W-:Y:S01]  /*4570*/  ISETP.GT.AND P3, PT, R5, 0x41, PT ;  /* 0x000000410500780c */ /* 0x000fe20003f64270 */
[----:B------:R-:W-:Y:S01]  /*4580*/  UIADD3 UR6, UR4, UR15, -UR14 ;  /* 0x0000000f04067290 */ /* 0x000fe2000fffe80e */
[----:B------:R-:W-:-:S03]  /*4590*/  FMNMX.FTZ R21, R39, R14, !PT ;  /* 0x0000000e27157209 */ /* 0x000fc60007810000 */
        /* <DEDUP_REMOVED lines=259> */
.L_x_2617:
        /* <DEDUP_REMOVED lines=9> */
.L_x_2609:
        /* <DEDUP_REMOVED lines=9> */
.L_x_2610:
[----:B-1----:R-:W-:Y:S05]  /*56f0*/  @P3 BRA `(.L_x_2611) ;  /* 0x00000000000c3947 */ /* 0x002fea0003800000 */
[----:B------:R-:W-:-:S13]  /*5700*/  R2UR UR4, R3 ;  /* 0x00000000030472ca */ /* 0x000fda00000e0000 */
[----:B------:R-:W1:Y:S02]  /*5710*/  SYNCS.PHASECHK.TRANS64.TRYWAIT P3, [UR4+0x38830], R4 ;  /* 0x03883004ff0075a7 */ /* 0x000e640008060144 */
[----:B-1----:R-:W-:Y:S05]  /*5720*/  @!P3 BRA `(.L_x_2612) ;  /* 0x0000012c00c4b947 */ /* 0x002fea0003800000 */
.L_x_2611:
        /* <DEDUP_REMOVED lines=23> */
[----:B------:R-:W-:Y:S01]  /*58a0*/  UIADD3 UR58, UR4, 0x80, URZ ;  /* 0x00000080043a7890 */ /* 0x000fe2000fffe03f */
[-C--:B------:R-:W-:Y:S01]  /*58b0*/  FMUL.FTZ R28, R28, R0.reuse ;  /* 0x000000001c1c7220 */ /* 0x080fe20000410000 */
        /* <DEDUP_REMOVED lines=57> */
[----:B------:R-:W-:Y:S01]  /*5c50*/  UIADD3 UR58, UR4, 0x100, URZ ;  /* 0x00000100043a7890 */ /* 0x000fe2000fffe03f */
[-C--:B------:R-:W-:Y:S01]  /*5c60*/  FMUL.FTZ R105, R105, R0.reuse ;  /* 0x0000000069697220 */ /* 0x080fe20000410000 */
[----:B------:R-:W-:Y:S01]  /*5c70*/  UMOV UR56, UR14 ;  /* 0x0000000e00387c82 */ /* 0x000fe20008000000 */
[----:B------:R-:W-:Y:S01]  /*5c80*/  UMOV UR57, UR15 ;  /* 0x0000000f00397c82 */ /* 0x000fe20008000000 */
        /* <DEDUP_REMOVED lines=97> */
[----:B------:R-:W-:Y:S01]  /*62a0*/  UIADD3 UR58, UR4, 0x200, URZ ;  /* 0x00000200043a7890 */ /* 0x000fe2000fffe03f */
[----:B------:R-:W-:Y:S01]  /*62b0*/  UMOV UR56, UR14 ;  /* 0x0000000e00387c82 */ /* 0x000fe20008000000 */
[----:B------:R-:W-:Y:S01]  /*62c0*/  UMOV UR57, UR15 ;  /* 0x0000000f00397c82 */ /* 0x000fe20008000000 */
[----:B------:R-:W-:Y:S01]  /*62d0*/  UMOV UR59, 0x40000040 ;  /* 0x40000040003b7882 */ /* 0x000fe20000000000 */
        /* <DEDUP_REMOVED lines=104> */
[----:B------:R-:W-:Y:S02]  /*6960*/  UIADD3 UR10, UR4, 0x986, URZ ;  /* 0x00000986040a7890 */ /* 0x000fe4000fffe03f */
        /* <DEDUP_REMOVED lines=23> */
[----:B------:R-:W-:Y:S02]  /*6ae0*/  R2UR UR14, R6 ;  /* 0x00000000060e72ca */ /* 0x000fe400000e0000 */
[----:B------:R-:W-:-:S11]  /*6af0*/  R2UR UR15, R7 ;  /* 0x00000000070f72ca */ /* 0x000fd600000e0000 */
[----:B------:R-:W-:Y:S02]  /*6b00*/  UMOV UR56, UR14 ;  /* 0x0000000e00387c82 */ /* 0x000fe40008000000 */
        /* <DEDUP_REMOVED lines=263> */
.L_x_2613:
        /* <DEDUP_REMOVED lines=8> */
.L_x_2614:
[----:B--2---:R-:W-:Y:S05]  /*7c00*/  @P3 BRA `(.L_x_2615) ;  /* 0x0000000000083947 */ /* 0x004fea0003800000 */
[----:B------:R-:W2:Y:S02]  /*7c10*/  SYNCS.PHASECHK.TRANS64.TRYWAIT P3, [UR4+0x38850], R0 ;  /* 0x03885000ff0075a7 */ /* 0x000ea40008060144 */
[----:B--2---:R-:W-:Y:S05]  /*7c20*/  @!P3 BRA `(.L_x_2616) ;  /* 0x0000010800a0b947 */ /* 0x004fea0003800000 */
.L_x_2615:
[----:B------:R-:W-:Y:S01]  /*7c30*/  R2UR UR5, R17 ;  /* 0x00000000110572ca */ /* 0x000fe200000e0000 */
[----:B------:R-:W-:Y:S01]  /*7c40*/  WARPGROUP.ARRIVE ;  /* 0x00000000000079c5 */ /* 0x000fe20000000000 */
[----:B------:R-:W-:Y:S01]  /*7c50*/  UMOV UR7, 0x40000040 ;  /* 0x4000004000077882 */ /* 0x000fe20000000000 */
[----:B------:R-:W-:Y:S02]  /*7c60*/  R2UR UR18, R23 ;  /* 0x00000000171272ca */ /* 0x000fe400000e0000 */
[----:B------:R-:W-:Y:S02]  /*7c70*/  R2UR UR11, R234 ;  /* 0x00000000ea0b72ca */ /* 0x000fe400000e0000 */
[----:B------:R-:W-:Y:S02]  /*7c80*/  R2UR UR15, R19 ;  /* 0x00000000130f72ca */ /* 0x000fe400000e0000 */
[----:B------:R-:W-:-:S04]  /*7c90*/  R2UR UR14, R22 ;  /* 0x00000000160e72ca */ /* 0x000fc800000e0000 */
[----:B------:R-:W-:-:S03]  /*7ca0*/  UIADD3 UR5, UR5, 0x400, URZ ;  /* 0x0000040005057890 */ /* 0x000fc6000fffe03f */
[----:B-12---:R-:W-:Y:S01]  /*7cb0*/  VIADD R0, R213, UR18 ;  /* 0x00000012d5007c36 */ /* 0x006fe20008000000 */
[----:B------:R-:W-:-:S04]  /*7cc0*/  USHF.R.U32.HI UR5, URZ, 0x4, UR5 ;  /* 0x000000043f057899 */ /* 0x000fc80008011605 */
[----:B------:R-:W-:-:S04]  /*7cd0*/  ULOP3.LUT UR5, UR5, 0x3fff, URZ, 0xc0, !UPT ;  /* 0x00003fff05057892 */ /* 0x000fc8000f8ec03f */
[----:B------:R-:W-:-:S04]  /*7ce0*/  ULOP3.LUT UR5, UR5, 0x2800000, URZ, 0xfc, !UPT ;  /* 0x0280000005057892 */ /* 0x000fc8000f8efc3f */
[----:B------:R-:W-:-:S03]  /*7cf0*/  UIMAD UR10, UR61, 0xa00, UR5 ;  /* 0x00000a003d0a78a4 */ /* 0x000fc6000f8e0205 */
[----:B------:R-:W-:Y:S01]  /*7d00*/  @UP0 ULDC UR5, c[0x0][0x44c] ;  /* 0x0001130000050ab9 */ /* 0x000fe20000000800 */
[----:B------:R-:W-:Y:S01]  /*7d10*/  UMOV UR61, UR60 ;  /* 0x0000003c003d7c82 */ /* 0x000fe20008000000 */
[----:B------:R-:W-:Y:S01]  /*7d20*/  @P2 IMAD.HI.U32 R2, R0, UR5, RZ ;  /* 0x0000000500022c27 */ /* 0x000fe2000f8e00ff */
[----:B------:R-:W-:Y:S01]  /*7d30*/  @UP0 ULDC UR5, c[0x0][0x450] ;  /* 0x0001140000050ab9 */ /* 0x000fe20000000800 */
[----:B------:R-:W-:Y:S02]  /*7d40*/  UMOV UR6, UR10 ;  /* 0x0000000a00067c82 */ /* 0x000fe40008000000 */
[----:B------:R-:W-:Y:S01]  /*7d50*/  HGMMA.64x256x16.F32.BF16 R24, R208, gdesc[UR4].tnspB, R24, gsb0 ;  /* 0x43e00004d0187df0 */ /* 0x000fe20008001818 */
[----:B------:R-:W-:Y:S01]  /*7d60*/  UIADD3 UR6, UR10, 0x80, URZ ;  /* 0x000000800a067890 */ /* 0x000fe2000fffe03f */
[----:B------:R-:W-:Y:S01]  /*7d70*/  @P2 SHF.R.U32.HI R0, RZ, UR5, R2 ;  /* 0x00000005ff002c19 */ /* 0x000fe20008011602 */
[----:B------:R-:W-:Y:S01]  /*7d80*/  UMOV UR7, 0x40000040 ;  /* 0x4000004000077882 */ /* 0x000fe20000000000 */
[----:B------:R-:W-:-:S02]  /*7d90*/  UMOV UR5, 0x1 ;  /* 0x0000000100057882 */ /* 0x000fc40000000000 */
[----:B------:R-:W-:Y:S01]  /*7da0*/  UIMAD UR5, UR11, -0x50, UR5 ;  /* 0xffffffb00b0578a4 */ /* 0x000fe2000f8e0205 */
[----:B------:R-:W-:Y:S02]  /*7db0*/  WARPGROUP.DEPBAR.LE gsb0, 0x0 ;  /* 0x00008000000079c5 */ /* 0x000fe40000010000 */
[----:B------:R-:W-:-:S15]  /*7dc0*/  WARPGROUP.ARRIVE ;  /* 0x00000000000079c5 */ /* 0x000fde0000000000 */
[----:B------:R-:W-:-:S04]  /*7dd0*/  NOP ;  /* 0x0000000000007918 */ /* 0x000fc80000000000 */
        /* <DEDUP_REMOVED lines=11> */
[----:B------:R-:W1:Y:S01]  /*7e90*/  SHFL.IDX PT, R201, R0, 0x1, 0x1c1f ;  /* 0x003c1f0000c97f89 */ /* 0x000e6200000e0000 */
[----:B------:R-:W-:-:S15]  /*7ea0*/  IMAD.MOV.U32 R203, RZ, RZ, -0x2 ;  /* 0xfffffffeffcb7424 */ /* 0x000fde00078e00ff */
[----:B------:R-:W-:-:S06]  /*7eb0*/  NOP ;  /* 0x0000000000007918 */ /* 0x000fcc0000000000 */
[----:B------:R-:W-:Y:S01]  /*7ec0*/  HGMMA.64x256x16.F32.BF16 R24, R196, gdesc[UR4].tnspB, R24, gsb0 ;  /* 0x43e00004c4187df0 */ /* 0x000fe20008001818 */
[----:B0-----:R-:W-:Y:S01]  /*7ed0*/  IMAD R4, R212, R203, UR5 ;  /* 0x00000005d4047e24 */ /* 0x001fe2000f8e02cb */
[----:B------:R-:W-:Y:S01]  /*7ee0*/  UIADD3 UR6, UR10, 0x200, URZ ;  /* 0x000002000a067890 */ /* 0x000fe2000fffe03f */
[----:B------:R-:W-:Y:S01]  /*7ef0*/  IMAD.U32 R203, RZ, RZ, UR15 ;  /* 0x0000000fffcb7e24 */ /* 0x000fe2000f8e00ff */
[----:B------:R-:W-:Y:S01]  /*7f00*/  UMOV UR7, 0x40000040 ;  /* 0x4000004000077882 */ /* 0x000fe20000000000 */
[----:B------:R-:W-:-:S03]  /*7f10*/  ULDC UR5, c[0x0][0x988] ;  /* 0x0002620000057ab9 */ /* 0x000fc60000000800 */
[----:B------:R-:W-:Y:S02]  /*7f20*/  IADD3 R4, -R203, UR14, R4 ;  /* 0x0000000ecb047c10 */ /* 0x000fe4000fffe104 */
[----:B------:R-:W-:-:S03]  /*7f30*/  R2UR UR14, R3 ;  /* 0x00000000030e72ca */ /* 0x000fc600000e0000 */
[----:B-1----:R-:W-:-:S05]  /*7f40*/  IMAD.IADD R2, R4, 0x1, R201 ;  /* 0x0000000104027824 */ /* 0x002fca00078e02c9 */
[C---:B------:R-:W-:Y:S02]  /*7f50*/  ISETP.GT.AND P3, PT, R2.reuse, RZ, PT ;  /* 0x000000ff0200720c */ /* 0x040fe40003f64270 */
[----:B------:R-:W-:Y:S02]  /*7f60*/  ISETP.GT.AND P4, PT, R2, 0x1, PT ;  /* 0x000000010200780c */ /* 0x000fe40003f84270 */
[----:B------:R-:W-:Y:S02]  /*7f70*/  FSEL R186, R186, -INF , P3 ;  /* 0xff800000baba7808 */ /* 0x000fe40001800000 */
[----:B------:R-:W-:Y:S02]  /*7f80*/  ISETP.GT.AND P3, PT, R2, 0x8, PT ;  /* 0x000000080200780c */ /* 0x000fe40003f64270 */
[----:B------:R-:W-:Y:S02]  /*7f90*/  FSEL R187, R187, -INF , P4 ;  /* 0xff800000bbbb7808 */ /* 0x000fe40002000000 */
        /* <DEDUP_REMOVED lines=48> */
[----:B------:R-:W-:-:S02]  /*82a0*/  ISETP.GT.AND P3, PT, R2, 0x48, PT ;  /* 0x000000480200780c */ /* 0x000fc40003f64270 */
[----:B------:R-:W-:Y:S02]  /*82b0*/  FMNMX.FTZ R201, R155, R200, !PT ;  /* 0x000000c89bc97209 */ /* 0x000fe40007810000 */
[----:B------:R-:W-:Y:S02]  /*82c0*/  FSEL R158, R158, -INF , P3 ;  /* 0xff8000009e9e7808 */ /* 0x000fe40001800000 */
[----:B------:R-:W-:Y:S02]  /*82d0*/  ISETP.GT.AND P4, PT, R2, 0x49, PT ;  /* 0x000000490200780c */ /* 0x000fe40003f84270 */
[----:B------:R-:W-:Y:S02]  /*82e0*/  FMNMX.FTZ R2, R158, R201, !PT ;  /* 0x000000c99e027209 */ /* 0x000fe40007810000 */
[----:B------:R-:W0:Y:S01]  /*82f0*/  SHFL.IDX PT, R201, R0, RZ, 0x1c1f ;  /* 0x001c1fff00c97589 */ /* 0x000e2200000e0000 */
[----:B------:R-:W-:-:S04]  /*8300*/  FSEL R159, R159, -INF , P4 ;  /* 0xff8000009f9f7808 */ /* 0x000fc80002000000 */
[----:B------:R-:W-:-:S05]  /*8310*/  FMNMX.FTZ R200, R159, R2, !PT ;  /* 0x000000029fc87209 */ /* 0x000fca0007810000 */
[----:B------:R-:W1:Y:S01]  /*8320*/  SHFL.BFLY PT, R203, R200, 0x2, 0x1f ;  /* 0x0c401f00c8cb7f89 */ /* 0x000e6200000e0000 */
[----:B0-----:R-:W-:-:S05]  /*8330*/  IMAD.IADD R2, R4, 0x1, R201 ;  /* 0x0000000104027824 */ /* 0x001fca00078e02c9 */
[C---:B------:R-:W-:Y:S02]  /*8340*/  ISETP.GT.AND P3, PT, R2.reuse, RZ, PT ;  /* 0x000000ff0200720c */ /* 0x040fe40003f64270 */
[----:B------:R-:W-:Y:S02]  /*8350*/  ISETP.GT.AND P4, PT, R2, 0x1, PT ;  /* 0x000000010200780c */ /* 0x000fe40003f84270 */
[----:B------:R-:W-:Y:S02]  /*8360*/  FSEL R201, R184, -INF , P3 ;  /* 0xff800000b8c97808 */ /* 0x000fe40001800000 */
[----:B------:R-:W-:Y:S02]  /*8370*/  ISETP.GT.AND P5, PT, R2, 0x8, PT ;  /* 0x000000080200780c */ /* 0x000fe40003fa4270 */
[----:B------:R-:W-:Y:S02]  /*8380*/  FSEL R185, R185, -INF , P4 ;  /* 0xff800000b9b97808 */ /* 0x000fe40002000000 */
[----:B------:R-:W-:-:S02]  /*8390*/  FMNMX.FTZ R0, R201, R20, !PT ;  /* 0x00000014c9007209 */ /* 0x000fc40007810000 */
[----:B-1----:R-:W-:Y:S02]  /*83a0*/  FMNMX.FTZ R203, R200, R203, !PT ;  /* 0x000000cbc8cb7209 */ /* 0x002fe40007810000 */
[----:B------:R-:W-:Y:S02]  /*83b0*/  ISETP.GT.AND P3, PT, R2, 0x9, PT ;  /* 0x000000090200780c */ /* 0x000fe40003f64270 */
[----:B------:R-:W-:Y:S01]  /*83c0*/  FSEL R188, R188, -INF , P5 ;  /* 0xff800000bcbc7808 */ /* 0x000fe20002800000 */
[----:B------:R-:W0:Y:S01]  /*83d0*/  SHFL.BFLY PT, R4, R203, 0x1, 0x1f ;  /* 0x0c201f00cb047f89 */ /* 0x000e2200000e0000 */
[----:B------:R-:W-:Y:S02]  /*83e0*/  FSEL R189, R189, -INF , P3 ;  /* 0xff800000bdbd7808 */ /* 0x000fe40001800000 */
[C---:B------:R-:W-:Y:S02]  /*83f0*/  ISETP.GT.AND P3, PT, R2.reuse, 0x10, PT ;  /* 0x000000100200780c */ /* 0x040fe40003f64270 */
[----:B------:R-:W-:-:S02]  /*8400*/  ISETP.GT.AND P4, PT, R2, 0x11, PT ;  /* 0x000000110200780c */ /* 0x000fc40003f84270 */
[----:B------:R-:W-:Y:S02]  /*8410*/  FSEL R176, R176, -INF , P3 ;  /* 0xff800000b0b07808 */ /* 0x000fe40001800000 */
[C---:B------:R-:W-:Y:S02]  /*8420*/  ISETP.GT.AND P3, PT, R2.reuse, 0x18, PT ;  /* 0x000000180200780c */ /* 0x040fe40003f64270 */
[----:B------:R-:W-:Y:S02]  /*8430*/  FSEL R177, R177, -INF , P4 ;  /* 0xff800000b1b17808 */ /* 0x000fe40002000000 */
[----:B------:R-:W-:Y:S02]  /*8440*/  ISETP.GT.AND P5, PT, R2, 0x19, PT ;  /* 0x000000190200780c */ /* 0x000fe40003fa4270 */
[----:B------:R-:W-:Y:S02]  /*8450*/  FSEL R180, R180, -INF , P3 ;  /* 0xff800000b4b47808 */ /* 0x000fe40001800000 */
[----:B------:R-:W-:-:S02]  /*8460*/  FSEL R181, R181, -INF , P5 ;  /* 0xff800000b5b57808 */ /* 0x000fc40002800000 */
[C---:B------:R-:W-:Y:S02]  /*8470*/  ISETP.GT.AND P4, PT, R2.reuse, 0x20, PT ;  /* 0x000000200200780c */ /* 0x040fe40003f84270 */
[C---:B------:R-:W-:Y:S02]  /*8480*/  ISETP.GT.AND P5, PT, R2.reuse, 0x21, PT ;  /* 0x000000210200780c */ /* 0x040fe40003fa4270 */
[C---:B------:R-:W-:Y:S02]  /*8490*/  ISETP.GT.AND P3, PT, R2.reuse, 0x28, PT ;  /* 0x000000280200780c */ /* 0x040fe40003f64270 */
[----:B0-----:R-:W-:Y:S02]  /*84a0*/  FMNMX.FTZ R4, R203, R4, !PT ;  /* 0x00000004cb047209 */ /* 0x001fe40007810000 */
[----:B------:R-:W-:Y:S02]  /*84b0*/  FSEL R169, R169, -INF , P5 ;  /* 0xff800000a9a97808 */ /* 0x000fe40002800000 */
[----:B------:R-:W-:-:S02]  /*84c0*/  ISETP.GT.AND P5, PT, R2, 0x29, PT ;  /* 0x000000290200780c */ /* 0x000fc40003fa4270 */
[----:B------:R-:W-:Y:S02]  /*84d0*/  FSEL R172, R172, -INF , P3 ;  /* 0xff800000acac7808 */ /* 0x000fe40001800000 */
[----:B------:R-:W-:Y:S02]  /*84e0*/  FSEL R173, R173, -INF , P5 ;  /* 0xff800000adad7808 */ /* 0x000fe40002800000 */
[C---:B------:R-:W-:Y:S02]  /*84f0*/  ISETP.GT.AND P3, PT, R2.reuse, 0x30, PT ;  /* 0x000000300200780c */ /* 0x040fe40003f64270 */
[----:B------:R-:W-:Y:S02]  /*8500*/  ISETP.GT.AND P5, PT, R2, 0x31, PT ;  /* 0x000000310200780c */ /* 0x000fe40003fa4270 */
[----:B------:R-:W-:Y:S02]  /*8510*/  FSEL R160, R160, -INF , P3 ;  /* 0xff800000a0a07808 */ /* 0x000fe40001800000 */
        /* <DEDUP_REMOVED lines=10> */
[----:B------:R-:W-:Y:S01]  /*85c0*/  ISETP.GT.AND P5, PT, R2, 0x49, PT ;  /* 0x000000490200780c */ /* 0x000fe20003fa4270 */
[----:B------:R-:W-:Y:S02]  /*85d0*/  WARPGROUP.DEPBAR.LE gsb0, 0x0 ;  /* 0x00008000000079c5 */ /* 0x000fe40000010000 */
[----:B------:R-:W-:Y:S01]  /*85e0*/  FMNMX.FTZ R197, R185, R0, !PT ;  /* 0x00000000b9c57209 */ /* 0x000fe20007810000 */
[----:B------:R-:W-:-:S03]  /*85f0*/  WARPGROUP.ARRIVE ;  /* 0x00000000000079c5 */ /* 0x000fc60000000000 */
[----:B------:R-:W-:-:S03]  /*8600*/  FMNMX.FTZ R0, R188, R197, !PT ;  /* 0x000000c5bc007209 */ /* 0x000fc60007810000 */
[----:B------:R-:W-:Y:S01]  /*8610*/  HGMMA.64x256x16.F32.BF16 R24, R192, gdesc[UR4].tnspB, R24, gsb0 ;  /* 0x43e00004c0187df0 */ /* 0x000fe20008001818 */
[----:B------:R-:W-:Y:S02]  /*8620*/  FMNMX.FTZ R197, R189, R0, !PT ;  /* 0x00000000bdc57209 */ /* 0x000fe40007810000 */
[----:B------:R-:W-:Y:S02]  /*8630*/  R2UR UR6, R235 ;  /* 0x00000000eb0672ca */ /* 0x000fe400000e0000 */
[----:B------:R-:W-:-:S04]  /*8640*/  FMNMX.FTZ R0, R176, R197, !PT ;  /* 0x000000c5b0007209 */ /* 0x000fc80007810000 */
[----:B------:R-:W-:Y:S02]  /*8650*/  FMNMX.FTZ R197, R177, R0, !PT ;  /* 0x00000000b1c57209 */ /* 0x000fe40007810000 */
[----:B------:R-:W-:Y:S01]  /*8660*/  FSEL R0, R168, -INF , P4 ;  /* 0xff800000a8007808 */ /* 0x000fe20002000000 */
[----:B------:R-:W-:Y:S01]  /*8670*/  FMUL.FTZ R168, R4, UR5 ;  /* 0x0000000504a87c20 */ /* 0x000fe20008410000 */
[----:B------:R-:W-:Y:S02]  /*8680*/  FMNMX.FTZ R184, R180, R197, !PT ;  /* 0x000000c5b4b87209 */ /* 0x000fe40007810000 */
[----:B------:R-:W-:Y:S01]  /*8690*/  FSETP.NEU.FTZ.AND P4, PT, R4, -INF , PT ;  /* 0xff8000000400780b */ /* 0x000fe20003f9d000 */
[----:B------:R-:W-:Y:S01]  /*86a0*/  UISETP.GT.AND UP1, UPT, UR11, UR6, UPT ;  /* 0x000000060b00728c */ /* 0x000fe2000bf24270 */
[----:B------:R-:W-:Y:S02]  /*86b0*/  FMNMX.FTZ R3, R181, R184, !PT ;  /* 0x000000b8b5037209 */ /* 0x000fe40007810000 */
[----:B------:R-:W-:-:S02]  /*86c0*/  FSEL R168, R168, RZ, P4 ;  /* 0x000000ffa8a87208 */ /* 0x000fc40002000000 */
[----:B------:R-:W-:Y:S02]  /*86d0*/  FMNMX.FTZ R184, R0, R3, !PT ;  /* 0x0000000300b87209 */ /* 0x000fe40007810000 */
[----:B------:R-:W-:Y:S01]  /*86e0*/  R2UR UR6, R16 ;  /* 0x00000000100672ca */ /* 0x000fe200000e0000 */
[--C-:B------:R-:W-:Y:S01]  /*86f0*/  FFMA.FTZ R209, R186, UR5, -R168.reuse ;  /* 0x00000005bad17c23 */ /* 0x100fe200080108a8 */
[----:B------:R-:W-:Y:S01]  /*8700*/  FMNMX.FTZ R3, R169, R184, !PT ;  /* 0x000000b8a9037209 */ /* 0x000fe20007810000 */
[--C-:B------:R-:W-:Y:S01]  /*8710*/  FFMA.FTZ R211, R190, UR5, -R168.reuse ;  /* 0x00000005bed37c23 */ /* 0x100fe200080108a8 */
[--C-:B------:R-:W-:Y:S01]  /*8720*/  FFMA.FTZ R203, R174, UR5, -R168.reuse ;  /* 0x00000005aecb7c23 */ /* 0x100fe200080108a8 */
[--C-:B------:R-:W-:Y:S01]  /*8730*/  FFMA.FTZ R197, R162, UR5, -R168.reuse ;  /* 0x00000005a2c57c23 */ /* 0x100fe200080108a8 */
[----:B------:R-:W-:Y:S01]  /*8740*/  FMNMX.FTZ R184, R172, R3, !PT ;  /* 0x00000003acb87209 */ /* 0x000fe20007810000 */
[--C-:B------:R-:W-:Y:S01]  /*8750*/  FFMA.FTZ R162, R163, UR5, -R168.reuse ;  /* 0x00000005a3a27c23 */ /* 0x100fe200080108a8 */
[----:B------:R-:W-:Y:S01]  /*8760*/  MUFU.EX2 R209, R209 ;  /* 0x000000d100d17308 */ /* 0x000fe20000000800 */
[--C-:B------:R-:W-:Y:S01]  /*8770*/  FFMA.FTZ R205, R178, UR5, -R168.reuse ;  /* 0x00000005b2cd7c23 */ /* 0x100fe200080108a8 */
[----:B------:R-:W-:Y:S01]  /*8780*/  FMNMX.FTZ R3, R173, R184, !PT ;  /* 0x000000b8ad037209 */ /* 0x000fe20007810000 */
[--C-:B------:R-:W-:Y:S01]  /*8790*/  FFMA.FTZ R184, R187, UR5, -R168.reuse ;  /* 0x00000005bbb87c23 */ /* 0x100fe200080108a8 */
[----:B------:R-:W-:Y:S01]  /*87a0*/  FSEL R187, R156, -INF , P3 ;  /* 0xff8000009cbb7808 */ /* 0x000fe20001800000 */
[--C-:B------:R-:W-:Y:S01]  /*87b0*/  FFMA.FTZ R156, R170, UR5, -R168.reuse ;  /* 0x00000005aa9c7c23 */ /* 0x100fe200080108a8 */
[----:B------:R-:W-:Y:S01]  /*87c0*/  FMNMX.FTZ R186, R160, R3, !PT ;  /* 0x00000003a0ba7209 */ /* 0x000fe20007810000 */
[--C-:B------:R-:W-:Y:S01]  /*87d0*/  FFMA.FTZ R170, R175, UR5, -R168.reuse ;  /* 0x00000005afaa7c23 */ /* 0x100fe200080108a8 */
[----:B------:R-:W-:Y:S01]  /*87e0*/  MUFU.EX2 R211, R211 ;  /* 0x000000d300d37308 */ /* 0x000fe20000000800 */
        /* <DEDUP_REMOVED lines=14> */
[----:B------:R-:W-:Y:S01]  /*88d0*/  FFMA.FTZ R159, R159, UR5, -R168 ;  /* 0x000000059f9f7c23 */ /* 0x000fe200080108a8 */
[----:B------:R-:W-:Y:S01]  /*88e0*/  MUFU.EX2 R205, R205 ;  /* 0x000000cd00cd7308 */ /* 0x000fe20000000800 */
[----:B------:R-:W-:Y:S01]  /*88f0*/  IMAD.U32 R233, RZ, RZ, UR6 ;  /* 0x00000006ffe97e24 */ /* 0x000fe2000f8e00ff */
[----:B------:R-:W-:-:S02]  /*8900*/  FMNMX.FTZ R2, R153, R190, !PT ;  /* 0x000000be99027209 */ /* 0x000fc40007810000 */
[----:B------:R-:W-:Y:S01]  /*8910*/  FSEL R190, R157, -INF , P5 ;  /* 0xff8000009dbe7808 */ /* 0x000fe20002800000 */
[----:B------:R-:W-:Y:S01]  /*8920*/  FFMA.FTZ R157, R171, UR5, -R168 ;  /* 0x00000005ab9d7c23 */ /* 0x000fe200080108a8 */
        /* <DEDUP_REMOVED lines=10> */
[----:B------:R-:W1:Y:S08]  /*89d0*/  MUFU.EX2 R157, R157 ;  /* 0x0000009d009d7308 */ /* 0x000e700000000800 */
[----:B------:R-:W-:Y:S08]  /*89e0*/  MUFU.EX2 R203, R203 ;  /* 0x000000cb00cb7308 */ /* 0x000ff00000000800 */
[----:B------:R-:W-:Y:S01]  /*89f0*/  MUFU.EX2 R170, R170 ;  /* 0x000000aa00aa7308 */ /* 0x000fe20000000800 */
[----:B0-----:R-:W-:-:S04]  /*8a00*/  FMNMX.FTZ R3, R2, R3, !PT ;  /* 0x0000000302037209 */ /* 0x001fc80007810000 */
[C---:B------:R-:W-:Y:S01]  /*8a10*/  FSETP.NEU.FTZ.AND P3, PT, R3.reuse, -INF , PT ;  /* 0xff8000000300780b */ /* 0x040fe20003f7d000 */
[----:B------:R-:W-:Y:S02]  /*8a20*/  FMUL.FTZ R174, R3, UR5 ;  /* 0x0000000503ae7c20 */ /* 0x000fe40008410000 */
[----:B------:R-:W-:Y:S03]  /*8a30*/  MUFU.EX2 R197, R197 ;  /* 0x000000c500c57308 */ /* 0x000fe60000000800 */
[----:B------:R-:W-:-:S05]  /*8a40*/  FSEL R174, R174, RZ, P3 ;  /* 0x000000ffaeae7208 */ /* 0x000fca0001800000 */
[----:B------:R-:W-:Y:S01]  /*8a50*/  MUFU.EX2 R162, R162 ;  /* 0x000000a200a27308 */ /* 0x000fe20000000800 */
[--C-:B------:R-:W-:Y:S01]  /*8a60*/  FFMA.FTZ R200, R0, UR5, -R174.reuse ;  /* 0x0000000500c87c23 */ /* 0x100fe200080108ae */
[----:B------:R-:W-:Y:S01]  /*8a70*/  FSEL R0, R4, RZ, P4 ;  /* 0x000000ff04007208 */ /* 0x000fe20002000000 */
[--C-:B------:R-:W-:Y:S01]  /*8a80*/  FFMA.FTZ R163, R201, UR5, -R174.reuse ;  /* 0x00000005c9a37c23 */ /* 0x100fe200080108ae */
[--C-:B------:R-:W-:Y:S01]  /*8a90*/  FFMA.FTZ R208, R185, UR5, -R174.reuse ;  /* 0x00000005b9d07c23 */ /* 0x100fe200080108ae */
[--C-:B------:R-:W-:Y:S01]  /*8aa0*/  FFMA.FTZ R210, R188, UR5, -R174.reuse ;  /* 0x00000005bcd27c23 */ /* 0x100fe200080108ae */
[--C-:B------:R-:W-:Y:S01]  /*8ab0*/  FFMA.FTZ R171, R189, UR5, -R174.reuse ;  /* 0x00000005bdab7c23 */ /* 0x100fe200080108ae */
[----:B------:R-:W-:Y:S01]  /*8ac0*/  FADD.FTZ R0, -R0, R21 ;  /* 0x0000001500007221 */ /* 0x000fe20000010100 */
[----:B------:R-:W-:Y:S01]  /*8ad0*/  FSEL R21, R3, RZ, P3 ;  /* 0x000000ff03157208 */ /* 0x000fe20001800000 */
[----:B------:R-:W-:Y:S01]  /*8ae0*/  MUFU.EX2 R163, R163 ;  /* 0x000000a300a37308 */ /* 0x000fe20000000800 */
[--C-:B------:R-:W-:Y:S01]  /*8af0*/  FFMA.FTZ R204, R176, UR5, -R174.reuse ;  /* 0x00000005b0cc7c23 */ /* 0x100fe200080108ae */
[----:B------:R-:W-:Y:S01]  /*8b00*/  FMUL.FTZ R2, R0, UR5 ;  /* 0x0000000500027c20 */ /* 0x000fe20008410000 */
[----:B------:R-:W-:Y:S01]  /*8b10*/  FFMA.FTZ R175, R177, UR5, -R174 ;  /* 0x00000005b1af7c23 */ /* 0x000fe200080108ae */
[----:B------:R-:W-:Y:S01]  /*8b20*/  FADD.FTZ R21, -R21, R20 ;  /* 0x0000001415157221 */ /* 0x000fe20000010100 */
[----:B------:R-:W-:-:S02]  /*8b30*/  IMAD.U32 R20, RZ, RZ, UR14 ;  /* 0x0000000eff147e24 */ /* 0x000fc4000f8e00ff */
[--C-:B------:R-:W-:Y:S01]  /*8b40*/  FFMA.FTZ R206, R180, UR5, -R174.reuse ;  /* 0x00000005b4ce7c23 */ /* 0x100fe200080108ae */
[--C-:B------:R-:W-:Y:S01]  /*8b50*/  FFMA.FTZ R167, R181, UR5, -R174.reuse ;  /* 0x00000005b5a77c23 */ /* 0x100fe200080108ae */
[----:B------:R-:W-:Y:S01]  /*8b60*/  FMUL.FTZ R0, R21, UR5 ;  /* 0x0000000515007c20 */ /* 0x000fe20008410000 */
[----:B------:R-:W0:Y:S01]  /*8b70*/  MUFU.EX2 R2, R2 ;  /* 0x0000000200027308 */ /* 0x000e220000000800 */
[----:B------:R-:W-:Y:S02]  /*8b80*/  @!P1 VIADD R20, R20, 0x38840 ;  /* 0x0003884014149836 */ /* 0x000fe40000000000 */
[--C-:B------:R-:W-:Y:S01]  /*8b90*/  FFMA.FTZ R21, R173, UR5, -R174.reuse ;  /* 0x00000005ad157c23 */ /* 0x100fe200080108ae */
[--C-:B------:R-:W-:Y:S01]  /*8ba0*/  FFMA.FTZ R169, R169, UR5, -R174.reuse ;  /* 0x00000005a9a97c23 */ /* 0x100fe200080108ae */
[--C-:B------:R-:W-:Y:S01]  /*8bb0*/  FFMA.FTZ R202, R172, UR5, -R174.reuse ;  /* 0x00000005acca7c23 */ /* 0x100fe200080108ae */
[----:B------:R-:W-:Y:S01]  /*8bc0*/  FFMA.FTZ R196, R160, UR5, -R174 ;  /* 0x00000005a0c47c23 */ /* 0x000fe200080108ae */
[----:B------:R-:W-:Y:S01]  /*8bd0*/  @!P1 PRMT R20, RZ, 0x654, R20 ;  /* 0x00000654ff149816 */ /* 0x000fe20000000014 */
[--C-:B------:R-:W-:Y:S01]  /*8be0*/  FFMA.FTZ R161, R161, UR5, -R174.reuse ;  /* 0x00000005a1a17c23 */ /* 0x100fe200080108ae */
[----:B------:R-:W2:Y:S01]  /*8bf0*/  MUFU.EX2 R0, R0 ;  /* 0x0000000000007308 */ /* 0x000ea20000000800 */
[--C-:B------:R-:W-:Y:S01]  /*8c00*/  FFMA.FTZ R198, R164, UR5, -R174.reuse ;  /* 0x00000005a4c67c23 */ /* 0x100fe200080108ae */
[--C-:B------:R-:W-:Y:S01]  /*8c10*/  FFMA.FTZ R165, R165, UR5, -R174.reuse ;  /* 0x00000005a5a57c23 */ /* 0x100fe200080108ae */
[----:B-1----:R-:W-:Y:S01]  /*8c20*/  F2FP.BF16.F32.PACK_AB R201, R157, R156 ;  /* 0x0000009c9dc9723e */ /* 0x002fe200000010ff */
[----:B------:R-:W-:Y:S01]  /*8c30*/  FFMA.FTZ R187, R187, UR5, -R174 ;  /* 0x00000005bbbb7c23 */ /* 0x000fe200080108ae */
[----:B------:R-:W-:Y:S01]  /*8c40*/  IMAD.U32 R172, RZ, RZ, UR4 ;  /* 0x00000004ffac7e24 */ /* 0x000fe2000f8e00ff */
[----:B------:R-:W-:Y:S01]  /*8c50*/  PLOP3.LUT P3, PT, PT, PT, UP1, 0x80, 0x0 ;  /* 0x000000000000781c */ /* 0x000fe20003f6f018 */
[----:B------:R-:W-:Y:S01]  /*8c60*/  UIADD3 UR4, UR11, -0x1, URZ ;  /* 0xffffffff0b047890 */ /* 0x000fe2000fffe03f */
[----:B------:R-:W1:Y:S01]  /*8c70*/  MUFU.EX2 R208, R208 ;  /* 0x000000d000d07308 */ /* 0x000e620000000800 */
[----:B0-----:R-:W-:Y:S01]  /*8c80*/  FFMA.FTZ R177, R2, R5, R209 ;  /* 0x0000000502b17223 */ /* 0x001fe200000100d1 */
[----:B------:R-:W-:Y:S01]  /*8c90*/  @!P1 VIADD R160, R172, 0x38860 ;  /* 0x00038860aca09836 */ /* 0x000fe20000000000 */
[----:B------:R-:W-:-:S02]  /*8ca0*/  F2FP.BF16.F32.PACK_AB R209, R184, R209 ;  /* 0x000000d1b8d1723e */ /* 0x000fc400000010ff */
[----:B------:R-:W-:Y:S02]  /*8cb0*/  IMAD.U32 R234, RZ, RZ, UR4 ;  /* 0x00000004ffea7e24 */ /* 0x000fe4000f8e00ff */
[----:B------:R-:W-:Y:S01]  /*8cc0*/  @!P1 PRMT R160, RZ, 0x654, R160 ;  /* 0x00000654ffa09816 */ /* 0x000fe200000000a0 */
[----:B------:R-:W0:Y:S01]  /*8cd0*/  MUFU.EX2 R210, R210 ;  /* 0x000000d200d27308 */ /* 0x000e220000000800 */
[----:B--2---:R-:W-:Y:S01]  /*8ce0*/  FFMA.FTZ R173, R0, R14, R163 ;  /* 0x0000000e00ad7223 */ /* 0x004fe200000100a3 */
[----:B------:R-:W-:-:S06]  /*8cf0*/  FADD.FTZ R14, R184, R177 ;  /* 0x000000b1b80e7221 */ /* 0x000fcc0000010000 */
[----:B------:R-:W2:Y:S01]  /*8d00*/  MUFU.EX2 R171, R171 ;  /* 0x000000ab00ab7308 */ /* 0x000ea20000000800 */
[C---:B-1----:R-:W-:Y:S01]  /*8d10*/  FADD.FTZ R173, R208.reuse, R173 ;  /* 0x000000add0ad7221 */ /* 0x042fe20000010000 */
[----:B------:R-:W-:-:S06]  /*8d20*/  F2FP.BF16.F32.PACK_AB R208, R208, R163 ;  /* 0x000000a3d0d0723e */ /* 0x000fcc00000010ff */
[----:B------:R-:W1:Y:S08]  /*8d30*/  MUFU.EX2 R204, R204 ;  /* 0x000000cc00cc7308 */ /* 0x000e700000000800 */
[----:B------:R-:W3:Y:S08]  /*8d40*/  MUFU.EX2 R175, R175 ;  /* 0x000000af00af7308 */ /* 0x000ef00000000800 */
[----:B------:R-:W4:Y:S08]  /*8d50*/  MUFU.EX2 R206, R206 ;  /* 0x000000ce00ce7308 */ /* 0x000f300000000800 */
[----:B------:R-:W5:Y:S08]  /*8d60*/  MUFU.EX2 R167, R167 ;  /* 0x000000a700a77308 */ /* 0x000f700000000800 */
[----:B------:R-:W5:Y:S08]  /*8d70*/  MUFU.EX2 R200, R200 ;  /* 0x000000c800c87308 */ /* 0x000f700000000800 */
[----:B------:R-:W5:Y:S08]  /*8d80*/  MUFU.EX2 R169, R169 ;  /* 0x000000a900a97308 */ /* 0x000f700000000800 */
[----:B------:R-:W5:Y:S08]  /*8d90*/  MUFU.EX2 R202, R202 ;  /* 0x000000ca00ca7308 */ /* 0x000f700000000800 */
[----:B------:R-:W5:Y:S08]  /*8da0*/  MUFU.EX2 R21, R21 ;  /* 0x0000001500157308 */ /* 0x000f700000000800 */
[----:B------:R-:W5:Y:S08]  /*8db0*/  MUFU.EX2 R196, R196 ;  /* 0x000000c400c47308 */ /* 0x000f700000000800 */
[----:B------:R0:W5:Y:S01]  /*8dc0*/  MUFU.EX2 R5, R161 ;  /* 0x000000a100057308 */ /* 0x0001620000000800 */
[----:B------:R-:W-:-:S02]  /*8dd0*/  WARPGROUP.DEPBAR.LE gsb0, 0x0 ;  /* 0x00008000000079c5 */ /* 0x000fc40000010000 */
[----:B------:R2:W-:Y:S01]  /*8de0*/  @!P1 SYNCS.ARRIVE.TRANS64.RED.A1T0 RZ, [R20+URZ], RZ ;  /* 0x000000ff14ff99a7 */ /* 0x0005e2000810043f */
[----:B------:R-:W-:-:S04]  /*8df0*/  FFMA.FTZ R192, R152, UR5, -R174 ;  /* 0x0000000598c07c23 */ /* 0x000fc800080108ae */
[----:B------:R-:W-:Y:S01]  /*8e00*/  MUFU.EX2 R199, R199 ;  /* 0x000000c700c77308 */ /* 0x000fe20000000800 */
[--C-:B0-----:R-:W-:Y:S01]  /*8e10*/  FFMA.FTZ R161, R153, UR5, -R174.reuse ;  /* 0x0000000599a17c23 */ /* 0x101fe200080108ae */
[----:B------:R-:W-:Y:S01]  /*8e20*/  FFMA.FTZ R174, R190, UR5, -R174 ;  /* 0x00000005beae7c23 */ /* 0x000fe200080108ae */
[----:B--2---:R-:W-:Y:S01]  /*8e30*/  FADD.FTZ R20, R210, R173 ;  /* 0x000000add2147221 */ /* 0x004fe20000010000 */
[----:B------:R-:W-:Y:S01]  /*8e40*/  FADD.FTZ R173, R211, R14 ;  /* 0x0000000ed3ad7221 */ /* 0x000fe20000010000 */
[----:B------:R0:W-:Y:S03]  /*8e50*/  @!P1 SYNCS.ARRIVE.TRANS64.RED.A1T0 RZ, [R160+URZ], RZ ;  /* 0x000000ffa0ff99a7 */ /* 0x0001e6000810043f */
[----:B------:R-:W2:Y:S01]  /*8e60*/  MUFU.EX2 R198, R198 ;  /* 0x000000c600c67308 */ /* 0x000ea20000000800 */
[----:B------:R-:W-:Y:S01]  /*8e70*/  FADD.FTZ R177, R171, R20 ;  /* 0x00000014abb17221 */ /* 0x000fe20000010000 */
[C---:B------:R-:W-:Y:S01]  /*8e80*/  FADD.FTZ R14, R186.reuse, R173 ;  /* 0x000000adba0e7221 */ /* 0x040fe20000010000 */
[----:B------:R-:W-:-:S02]  /*8e90*/  F2FP.BF16.F32.PACK_AB R211, R186, R211 ;  /* 0x000000d3bad3723e */ /* 0x000fc400000010ff */
[----:B-1----:R-:W-:Y:S01]  /*8ea0*/  FADD.FTZ R20, R204, R177 ;  /* 0x000000b1cc147221 */ /* 0x002fe20000010000 */
[----:B------:R-:W-:Y:S01]  /*8eb0*/  FADD.FTZ R173, R205, R14 ;  /* 0x0000000ecdad7221 */ /* 0x000fe20000010000 */
[----:B------:R-:W-:Y:S01]  /*8ec0*/  F2FP.BF16.F32.PACK_AB R210, R171, R210 ;  /* 0x000000d2abd2723e */ /* 0x000fe200000010ff */
[----:B------:R1:W0:Y:S01]  /*8ed0*/  MUFU.EX2 R153, R165 ;  /* 0x000000a500997308 */ /* 0x0002220000000800 */
[C---:B---3--:R-:W-:Y:S01]  /*8ee0*/  FADD.FTZ R177, R175.reuse, R20 ;  /* 0x00000014afb17221 */ /* 0x048fe20000010000 */
[----:B------:R-:W-:Y:S01]  /*8ef0*/  FADD.FTZ R14, R178, R173 ;  /* 0x000000adb20e7221 */ /* 0x000fe20000010000 */
[----:B------:R-:W-:Y:S02]  /*8f00*/  F2FP.BF16.F32.PACK_AB R204, R175, R204 ;  /* 0x000000ccafcc723e */ /* 0x000fe400000010ff */
[----:B----4-:R-:W-:Y:S01]  /*8f10*/  FADD.FTZ R20, R206, R177 ;  /* 0x000000b1ce147221 */ /* 0x010fe20000010000 */
[----:B------:R-:W-:Y:S01]  /*8f20*/  FADD.FTZ R173, R207, R14 ;  /* 0x0000000ecfad7221 */ /* 0x000fe20000010000 */
[----:B------:R-:W-:Y:S01]  /*8f30*/  F2FP.BF16.F32.PACK_AB R205, R178, R205 ;  /* 0x000000cdb2cd723e */ /* 0x000fe200000010ff */
[----:B------:R-:W3:Y:S01]  /*8f40*/  MUFU.EX2 R166, R166 ;  /* 0x000000a600a67308 */ /* 0x000ee20000000800 */
[C---:B-----5:R-:W-:Y:S01]  /*8f50*/  FADD.FTZ R177, R167.reuse, R20 ;  /* 0x00000014a7b17221 */ /* 0x060fe20000010000 */
[----:B------:R-:W-:Y:S01]  /*8f60*/  FADD.FTZ R173, R182, R173 ;  /* 0x000000adb6ad7221 */ /* 0x000fe20000010000 */
[----:B------:R-:W-:-:S02]  /*8f70*/  F2FP.BF16.F32.PACK_AB R206, R167, R206 ;  /* 0x000000cea7ce723e */ /* 0x000fc400000010ff */
[----:B------:R-:W-:Y:S01]  /*8f80*/  FADD.FTZ R14, R200, R177 ;  /* 0x000000b1c80e7221 */ /* 0x000fe20000010000 */
[----:B------:R-:W-:Y:S01]  /*8f90*/  FADD.FTZ R20, R156, R173 ;  /* 0x000000ad9c147221 */ /* 0x000fe20000010000 */
[----:B------:R-:W-:Y:S01]  /*8fa0*/  F2FP.BF16.F32.PACK_AB R207, R182, R207 ;  /* 0x000000cfb6cf723e */ /* 0x000fe200000010ff */
[----:B------:R-:W-:Y:S01]  /*8fb0*/  MUFU.EX2 R154, R154 ;  /* 0x0000009a009a7308 */ /* 0x000fe20000000800 */
[----:B------:R-:W-:Y:S01]  /*8fc0*/  FADD.FTZ R163, R169, R14 ;  /* 0x0000000ea9a37221 */ /* 0x000fe20000010000 */
[----:B------:R-:W-:Y:S01]  /*8fd0*/  FADD.FTZ R20, R157, R20 ;  /* 0x000000149d147221 */ /* 0x000fe20000010000 */
[----:B------:R-:W-:Y:S02]  /*8fe0*/  F2FP.BF16.F32.PACK_AB R200, R169, R200 ;  /* 0x000000c8a9c8723e */ /* 0x000fe400000010ff */
[----:B------:R-:W-:Y:S01]  /*8ff0*/  FADD.FTZ R14, R202, R163 ;  /* 0x000000a3ca0e7221 */ /* 0x000fe20000010000 */
[----:B------:R-:W-:Y:S01]  /*9000*/  FADD.FTZ R163, R203, R20 ;  /* 0x00000014cba37221 */ /* 0x000fe20000010000 */
[C---:B------:R-:W-:Y:S01]  /*9010*/  F2FP.BF16.F32.PACK_AB R202, R21.reuse, R202 ;  /* 0x000000ca15ca723e */ /* 0x040fe200000010ff */
[----:B------:R-:W4:Y:S01]  /*9020*/  MUFU.EX2 R192, R192 ;  /* 0x000000c000c07308 */ /* 0x000f220000000800 */
[----:B-1----:R-:W-:Y:S01]  /*9030*/  FADD.FTZ R165, R21, R14 ;  /* 0x0000000e15a57221 */ /* 0x002fe20000010000 */
[C---:B------:R-:W-:Y:S01]  /*9040*/  FADD.FTZ R14, R170.reuse, R163 ;  /* 0x000000a3aa0e7221 */ /* 0x040fe20000010000 */
[----:B------:R-:W-:-:S02]  /*9050*/  F2FP.BF16.F32.PACK_AB R203, R170, R203 ;  /* 0x000000cbaacb723e */ /* 0x000fc400000010ff */
[----:B------:R-:W-:Y:S01]  /*9060*/  FADD.FTZ R20, R196, R165 ;  /* 0x000000a5c4147221 */ /* 0x000fe20000010000 */
[----:B------:R-:W-:Y:S01]  /*9070*/  FADD.FTZ R157, R197, R14 ;  /* 0x0000000ec59d7221 */ /* 0x000fe20000010000 */
[C---:B------:R-:W-:Y:S01]  /*9080*/  F2FP.BF16.F32.PACK_AB R196, R5.reuse, R196 ;  /* 0x000000c405c4723e */ /* 0x040fe200000010ff */
[----:B------:R-:W1:Y:S01]  /*9090*/  MUFU.EX2 R155, R155 ;  /* 0x0000009b009b7308 */ /* 0x000e620000000800 */
[----:B------:R-:W-:Y:S01]  /*90a0*/  FADD.FTZ R163, R5, R20 ;  /* 0x0000001405a37221 */ /* 0x000fe20000010000 */
[C---:B------:R-:W-:Y:S01]  /*90b0*/  FADD.FTZ R14, R162.reuse, R157 ;  /* 0x0000009da20e7221 */ /* 0x040fe20000010000 */
[----:B------:R-:W-:Y:S02]  /*90c0*/  F2FP.BF16.F32.PACK_AB R197, R162, R197 ;  /* 0x000000c5a2c5723e */ /* 0x000fe400000010ff */
[----:B--2---:R-:W-:Y:S01]  /*90d0*/  FADD.FTZ R20, R198, R163 ;  /* 0x000000a3c6147221 */ /* 0x004fe20000010000 */
[----:B------:R-:W-:Y:S01]  /*90e0*/  FADD.FTZ R5, R199, R14 ;  /* 0x0000000ec7057221 */ /* 0x000fe20000010000 */
[C---:B0-----:R-:W-:Y:S01]  /*90f0*/  F2FP.BF16.F32.PACK_AB R198, R153.reuse, R198 ;  /* 0x000000c699c6723e */ /* 0x041fe200000010ff */
[----:B------:R-:W0:Y:S01]  /*9100*/  MUFU.EX2 R161, R161 ;  /* 0x000000a100a17308 */ /* 0x000e220000000800 */
[----:B------:R-:W-:Y:S01]  /*9110*/  FADD.FTZ R21, R153, R20 ;  /* 0x0000001499157221 */ /* 0x000fe20000010000 */
[C---:B---3--:R-:W-:Y:S01]  /*9120*/  FADD.FTZ R5, R166.reuse, R5 ;  /* 0x00000005a6057221 */ /* 0x048fe20000010000 */
[----:B------:R-:W-:-:S02]  /*9130*/  F2FP.BF16.F32.PACK_AB R199, R166, R199 ;  /* 0x000000c7a6c7723e */ /* 0x000fc400000010ff */
[----:B----4-:R-:W-:Y:S01]  /*9140*/  FADD.FTZ R14, R192, R21 ;  /* 0x00000015c00e7221 */ /* 0x010fe20000010000 */
[----:B------:R-:W-:Y:S01]  /*9150*/  FADD.FTZ R20, R154, R5 ;  /* 0x000000059a147221 */ /* 0x000fe20000010000 */
[----:B------:R-:W-:Y:S01]  /*9160*/  IMAD.MOV.U32 R21, RZ, RZ, R4 ;  /* 0x000000ffff157224 */ /* 0x000fe200078e0004 */
[----:B------:R-:W2:Y:S01]  /*9170*/  MUFU.EX2 R158, R158 ;  /* 0x0000009e009e7308 */ /* 0x000ea20000000800 */
[C---:B-1----:R-:W-:Y:S01]  /*9180*/  F2FP.BF16.F32.PACK_AB R193, R155.reuse, R154 ;  /* 0x0000009a9bc1723e */ /* 0x042fe200000010ff */
[----:B------:R-:W-:Y:S01]  /*9190*/  FADD.FTZ R5, R155, R20 ;  /* 0x000000149b057221 */ /* 0x000fe20000010000 */
[----:B------:R-:W-:-:S05]  /*91a0*/  IMAD.MOV.U32 R20, RZ, RZ, R3 ;  /* 0x000000ffff147224 */ /* 0x000fca00078e0003 */
[----:B------:R-:W1:Y:S01]  /*91b0*/  MUFU.EX2 R187, R187 ;  /* 0x000000bb00bb7308 */ /* 0x000e620000000800 */
[C---:B0-----:R-:W-:Y:S01]  /*91c0*/  FADD.FTZ R14, R161.reuse, R14 ;  /* 0x0000000ea10e7221 */ /* 0x041fe20000010000 */
[----:B------:R-:W-:-:S06]  /*91d0*/  F2FP.BF16.F32.PACK_AB R192, R161, R192 ;  /* 0x000000c0a1c0723e */ /* 0x000fcc00000010ff */
[----:B------:R-:W0:Y:S01]  /*91e0*/  MUFU.EX2 R174, R174 ;  /* 0x000000ae00ae7308 */ /* 0x000e220000000800 */
[----:B--2---:R-:W-:-:S07]  /*91f0*/  FADD.FTZ R5, R158, R5 ;  /* 0x000000059e057221 */ /* 0x004fce0000010000 */
[----:B------:R-:W2:Y:S01]  /*9200*/  MUFU.EX2 R159, R159 ;  /* 0x0000009f009f7308 */ /* 0x000ea20000000800 */
[----:B-1----:R-:W-:-:S04]  /*9210*/  FADD.FTZ R14, R187, R14 ;  /* 0x0000000ebb0e7221 */ /* 0x002fc80000010000 */
[C---:B0-----:R-:W-:Y:S01]  /*9220*/  FADD.FTZ R14, R174.reuse, R14 ;  /* 0x0000000eae0e7221 */ /* 0x041fe20000010000 */
[----:B------:R-:W-:Y:S01]  /*9230*/  F2FP.BF16.F32.PACK_AB R194, R174, R187 ;  /* 0x000000bbaec2723e */ /* 0x000fe200000010ff */
[C---:B--2---:R-:W-:Y:S01]  /*9240*/  FADD.FTZ R5, R159.reuse, R5 ;  /* 0x000000059f057221 */ /* 0x044fe20000010000 */
[----:B------:R-:W-:Y:S01]  /*9250*/  F2FP.BF16.F32.PACK_AB R195, R159, R158 ;  /* 0x0000009e9fc3723e */ /* 0x000fe200000010ff */
[----:B------:R-:W-:Y:S06]  /*9260*/  @P3 BRA `(.L_x_2617) ;  /* 0xffffffc000d83947 */ /* 0x000fec000383ffff */
[----:B------:R-:W-:-:S07]  /*9270*/  IMAD.U32 R233, RZ, RZ, UR4 ;  /* 0x00000004ffe97e24 */ /* 0x000fce000f8e00ff */
.L_x_2608:
        /* <DEDUP_REMOVED lines=8> */
.L_x_2627:
        /* <DEDUP_REMOVED lines=9> */
.L_x_2619:
        /* <DEDUP_REMOVED lines=8> */
.L_x_2620:
[----:B-1----:R-:W-:Y:S05]  /*9410*/  @P2 BRA `(.L_x_2621) ;  /* 0x0000000000082947 */ /* 0x002fea0003800000 */
[----:B------:R-:W1:Y:S02]  /*9420*/  SYNCS.PHASECHK.TRANS64.TRYWAIT P2, [UR4+0x38830], R3 ;  /* 0x03883003ff0075a7 */ /* 0x000e640008040144 */
[----:B-1----:R-:W-:Y:S05]  /*9430*/  @!P2 BRA `(.L_x_2622) ;  /* 0x000000f000b4a947 */ /* 0x002fea0003800000 */
.L_x_2621:
        /* <DEDUP_REMOVED lines=644> */
.L_x_2623:
        /* <DEDUP_REMOVED lines=8> */
.L_x_2624:
[----:B---3--:R-:W-:Y:S05]  /*bd00*/  @P2 BRA `(.L_x_2625) ;  /* 0x0000000000082947 */ /* 0x008fea0003800000 */
[----:B------:R-:W3:Y:S02]  /*bd10*/  SYNCS.PHASECHK.TRANS64.TRYWAIT P2, [UR4+0x38850], R0 ;  /* 0x03885000ff0075a7 */ /* 0x000ee40008040144 */
[----:B---3--:R-:W-:Y:S05]  /*bd20*/  @!P2 BRA `(.L_x_2626) ;  /* 0x000000c80090a947 */ /* 0x008fea0003800000 */
.L_x_2625:
        /* <DEDUP_REMOVED lines=37> */
[----:B------:R-:W-:Y:S02]  /*bf80*/  FMNMX.FTZ R21, R187, R0, !PT ;  /* 0x00000000bb157209 */ /* 0x000fe40007810000 */
[----:B0-----:R-:W-:-:S05]  /*bf90*/  FMNMX.FTZ R22, R2, R3, !PT ;  /* 0x0000000302167209 */ /* 0x001fca0007810000 */
[----:B------:R-:W0:Y:S02]  /*bfa0*/  SHFL.BFLY PT, R3, R22, 0x1, 0x1f ;  /* 0x0c201f0016037f89 */ /* 0x000e2400000e0000 */
        /* <DEDUP_REMOVED lines=31> */
[--C-:B------:R-:W-:Y:S01]  /*c1a0*/  FFMA.FTZ R208, R185, UR5, -R2.reuse ;  /* 0x00000005b9d07c23 */ /* 0x100fe20008010802 */
[----:B------:R-:W-:-:S04]  /*c1b0*/  FFMA.FTZ R210, R188, UR5, -R2 ;  /* 0x00000005bcd27c23 */ /* 0x000fc80008010802 */
[----:B------:R-:W-:Y:S01]  /*c1c0*/  HGMMA.64x256x16.F32.BF16 R24, R204, gdesc[UR4].tnspB, R24, gsb0 ;  /* 0x43e00004cc187df0 */ /* 0x000fe20008001818 */
[----:B------:R-:W-:Y:S01]  /*c1d0*/  UIADD3 UR6, UR10, 0x100, URZ ;  /* 0x000001000a067890 */ /* 0x000fe2000fffe03f */
[----:B------:R-:W-:Y:S01]  /*c1e0*/  MUFU.EX2 R208, R208 ;  /* 0x000000d000d07308 */ /* 0x000fe20000000800 */
[----:B------:R-:W-:-:S07]  /*c1f0*/  UMOV UR7, 0x40000040 ;  /* 0x4000004000077882 */ /* 0x000fce0000000000 */
[----:B------:R-:W-:Y:S01]  /*c200*/  MUFU.EX2 R210, R210 ;  /* 0x000000d200d27308 */ /* 0x000fe20000000800 */
[----:B------:R-:W-:Y:S02]  /*c210*/  WARPGROUP.DEPBAR.LE gsb0, 0x0 ;  /* 0x00008000000079c5 */ /* 0x000fe40000010000 */
[----:B------:R-:W-:Y:S01]  /*c220*/  WARPGROUP.ARRIVE ;  /* 0x00000000000079c5 */ /* 0x000fe20000000000 */
[--C-:B------:R-:W-:Y:S01]  /*c230*/  FFMA.FTZ R204, R176, UR5, -R2.reuse ;  /* 0x00000005b0cc7c23 */ /* 0x100fe20008010802 */
[----:B------:R-:W-:-:S13]  /*c240*/  FFMA.FTZ R206, R180, UR5, -R2 ;  /* 0x00000005b4ce7c23 */ /* 0x000fda0008010802 */
        /* <DEDUP_REMOVED lines=16> */
[----:B------:R-:W-:Y:S01]  /*c350*/  FMNMX.FTZ R197, R179, R4, !PT ;  /* 0x00000004b3c57209 */ /* 0x000fe20007810000 */
[--C-:B------:R-:W-:Y:S01]  /*c360*/  FFMA.FTZ R196, R160, UR5, -R2.reuse ;  /* 0x00000005a0c47c23 */ /* 0x100fe20008010802 */
[----:B------:R-:W-:Y:S02]  /*c370*/  FFMA.FTZ R198, R164, UR5, -R2 ;  /* 0x00000005a4c67c23 */ /* 0x000fe40008010802 */
[----:B------:R-:W-:-:S10]  /*c380*/  FMNMX.FTZ R4, R182, R197, !PT ;  /* 0x000000c5b6047209 */ /* 0x000fd40007810000 */
        /* <DEDUP_REMOVED lines=23> */
[----:B0-----:R-:W-:-:S06]  /*c500*/  FFMA.FTZ R20, R152, UR5, -R2 ;  /* 0x0000000598147c23 */ /* 0x001fcc0008010802 */
[----:B------:R-:W-:Y:S01]  /*c510*/  MUFU.EX2 R20, R20 ;  /* 0x0000001400147308 */ /* 0x000fe20000000800 */
[----:B-1----:R-:W-:-:S07]  /*c520*/  FMNMX.FTZ R160, R4, R181, !PT ;  /* 0x000000b504a07209 */ /* 0x002fce0007810000 */
[----:B------:R-:W-:Y:S01]  /*c530*/  MUFU.EX2 R181, R22 ;  /* 0x0000001600b57308 */ /* 0x000fe20000000800 */
[----:B------:R-:W0:Y:S07]  /*c540*/  SHFL.BFLY PT, R197, R160, 0x1, 0x1f ;  /* 0x0c201f00a0c57f89 */ /* 0x000e2e00000e0000 */
[----:B------:R1:W-:Y:S01]  /*c550*/  MUFU.EX2 R22, R156 ;  /* 0x0000009c00167308 */ /* 0x0003e20000000800 */
[----:B0-----:R-:W-:-:S05]  /*c560*/  FMNMX.FTZ R4, R160, R197, !PT ;  /* 0x000000c5a0047209 */ /* 0x001fca0007810000 */
[C---:B------:R-:W-:Y:S01]  /*c570*/  FADD.FTZ R2, -R4.reuse, R19 ;  /* 0x0000001304027221 */ /* 0x040fe20000010100 */
[----:B------:R-:W-:Y:S01]  /*c580*/  FMUL.FTZ R152, R4, UR5 ;  /* 0x0000000504987c20 */ /* 0x000fe20008410000 */
[----:B------:R0:W-:Y:S02]  /*c590*/  MUFU.EX2 R19, R157 ;  /* 0x0000009d00137308 */ /* 0x0001e40000000800 */
[----:B------:R-:W-:Y:S01]  /*c5a0*/  FMUL.FTZ R2, R2, UR5 ;  /* 0x0000000502027c20 */ /* 0x000fe20008410000 */
[--C-:B------:R-:W-:Y:S01]  /*c5b0*/  FFMA.FTZ R209, R186, UR5, -R152.reuse ;  /* 0x00000005bad17c23 */ /* 0x100fe20008010898 */
[--C-:B-1----:R-:W-:Y:S01]  /*c5c0*/  FFMA.FTZ R156, R187, UR5, -R152.reuse ;  /* 0x00000005bb9c7c23 */ /* 0x102fe20008010898 */
        /* <DEDUP_REMOVED lines=110> */
.L_x_2618:
        /* <DEDUP_REMOVED lines=131> */
.L_x_2628:
        /* <DEDUP_REMOVED lines=8> */
.L_x_2629:
[----:B-1----:R-:W-:Y:S05]  /*d560*/  @P2 BRA `(.L_x_2630) ;  /* 0x0000000000082947 */ /* 0x002fea0003800000 */
[----:B------:R-:W1:Y:S02]  /*d570*/  SYNCS.PHASECHK.TRANS64.TRYWAIT P0, [UR7+0x38850], R0 ;  /* 0x03885000ff0075a7 */ /* 0x000e640008000147 */
[----:B-1----:R-:W-:Y:S05]  /*d580*/  @!P0 BRA `(.L_x_2631) ;  /* 0x000000b000908947 */ /* 0x002fea0003800000 */
.L_x_2630:
[----:B------:R-:W-:Y:S01]  /*d590*/  R2UR UR4, R17 ;  /* 0x00000000110472ca */ /* 0x000fe200000e0000 */
[----:B------:R-:W-:Y:S01]  /*d5a0*/  WARPGROUP.ARRIVE ;  /* 0x00000000000079c5 */ /* 0x000fe20000000000 */
[----:B------:R-:W-:Y:S01]  /*d5b0*/  UMOV UR11, 0x40000040 ;  /* 0x40000040000b7882 */ /* 0x000fe20000000000 */
[----:B01----:R-:W0:Y:S01]  /*d5c0*/  SHFL.BFLY PT, R0, R5, 0x2, 0x1f ;  /* 0x0c401f0005007f89 */ /* 0x003e2200000e0000 */
[----:B------:R-:W-:Y:S01]  /*d5d0*/  IMAD.MOV.U32 R6, RZ, RZ, RZ ;  /* 0x000000ffff067224 */ /* 0x000fe200078e00ff */
[----:B------:R-:W-:Y:S01]  /*d5e0*/  R2UR UR9, R222 ;  /* 0x00000000de0972ca */ /* 0x000fe200000e0000 */
[----:B------:R-:W-:Y:S01]  /*d5f0*/  IMAD.U32 R13, RZ, RZ, UR7 ;  /* 0x00000007ff0d7e24 */ /* 0x000fe2000f8e00ff */
        /* <DEDUP_REMOVED lines=78> */
[-C--:B-1----:R-:W-:Y:S01]  /*dae0*/  FMUL.FTZ R10, R27, R5.reuse ;  /* 0x000000051b0a7220 */ /* 0x082fe20000410000 */
        /* <DEDUP_REMOVED lines=120> */
.L_x_2601:
        /* <DEDUP_REMOVED lines=94> */
[----:B------:R-:W-:Y:S02]  /*e850*/  LOP3.LUT R30, R30, R177, RZ, 0x3c, !PT ;  /* 0x000000b11e1e7212 */ /* 0x000fe400078e3cff */
[----:B------:R-:W-:Y:S02]  /*e860*/  SHF.R.U64 R62, R62, 0x3, RZ ;  /* 0x000000033e3e7819 */ /* 0x000fe400000012ff */
[----:B------:R-:W-:Y:S02]  /*e870*/  LOP3.LUT R94, R193, 0x380, RZ, 0xc0, !PT ;  /* 0x00000380c15e7812 */ /* 0x000fe400078ec0ff */
[----:B------:R-:W-:Y:S01]  /*e880*/  MOV R102, R102 ;  /* 0x0000006600667202 */ /* 0x000fe20000000f00 */
[----:B------:R-:W-:Y:S01]  /*e890*/  BAR.SYNC.DEFER_BLOCKING 0x1, 0x100 ;  /* 0x0044000000007b1d */ /* 0x000fe20000010000 */
[----:B------:R-:W-:-:S02]  /*e8a0*/  SHF.R.U64 R29, R10, 0x3, RZ ;  /* 0x000000030a1d7819 */ /* 0x000fc400000012ff */
[----:B------:R-:W-:Y:S02]  /*e8b0*/  LOP3.LUT R38, R38, R179, RZ, 0x3c, !PT ;  /* 0x000000b326267212 */ /* 0x000fe400078e3cff */
[----:B------:R-:W-:Y:S02]  /*e8c0*/  SHF.R.U64 R70, R70, 0x3, RZ ;  /* 0x0000000346467819 */ /* 0x000fe400000012ff */
[----:B------:R-:W-:Y:S02]  /*e8d0*/  MOV R13, R12 ;  /* 0x0000000c000d7202 */ /* 0x000fe40000000f00 */
[----:B------:R-:W-:Y:S02]  /*e8e0*/  LOP3.LUT R46, R46, R181, RZ, 0x3c, !PT ;  /* 0x000000b52e2e7212 */ /* 0x000fe400078e3cff */
[----:B------:R-:W-:Y:S02]  /*e8f0*/  SHF.R.U64 R78, R78, 0x3, RZ ;  /* 0x000000034e4e7819 */ /* 0x000fe400000012ff */
[----:B------:R-:W-:-:S02]  /*e900*/  LOP3.LUT R103, R170, 0x380, RZ, 0xc0, !PT ;  /* 0x00000380aa677812 */ /* 0x000fc400078ec0ff */
[----:B------:R-:W-:Y:S02]  /*e910*/  MOV R14, R14 ;  /* 0x0000000e000e7202 */ /* 0x000fe40000000f00 */
[----:B------:R-:W-:Y:S02]  /*e920*/  LOP3.LUT R54, R54, R183, RZ, 0x3c, !PT ;  /* 0x000000b736367212 */ /* 0x000fe400078e3cff */
[----:B------:R-:W-:Y:S02]  /*e930*/  SHF.R.U64 R86, R86, 0x3, RZ ;  /* 0x0000000356567819 */ /* 0x000fe400000012ff */
[----:B------:R-:W-:Y:S02]  /*e940*/  LOP3.LUT R171, R22, 0x380, RZ, 0xc0, !PT ;  /* 0x0000038016ab7812 */ /* 0x000fe400078ec0ff */
[----:B------:R-:W-:Y:S01]  /*e950*/  MOV R20, R20 ;  /* 0x0000001400147202 */ /* 0x000fe20000000f00 */
[----:B------:R-:W-:Y:S01]  /*e960*/  STSM.16.M88.4 [R102], R24 ;  /* 0x0000001866007844 */ /* 0x000fe20000000200 */
[----:B------:R-:W-:-:S02]  /*e970*/  LOP3.LUT R62, R62, R185, RZ, 0x3c, !PT ;  /* 0x000000b93e3e7212 */ /* 0x000fc400078e3cff */
[----:B------:R-:W-:Y:S01]  /*e980*/  SHF.R.U64 R94, R94, 0x3, RZ ;  /* 0x000000035e5e7819 */ /* 0x000fe200000012ff */
[----:B------:R0:W-:Y:S01]  /*e990*/  STSM.16.M88.4 [R13], R32 ;  /* 0x000000200d007844 */ /* 0x0001e20000000200 */
[----:B------:R-:W-:Y:S02]  /*e9a0*/  LOP3.LUT R98, R29, R6, RZ, 0x3c, !PT ;  /* 0x000000061d627212 */ /* 0x000fe400078e3cff */
[----:B------:R-:W-:Y:S01]  /*e9b0*/  MOV R30, R30 ;  /* 0x0000001e001e7202 */ /* 0x000fe20000000f00 */
[----:B------:R1:W-:Y:S01]  /*e9c0*/  STSM.16.M88.4 [R14], R40 ;  /* 0x000000280e007844 */ /* 0x0003e20000000200 */
[----:B------:R-:W-:Y:S02]  /*e9d0*/  F2FP.BF16.F32.PACK_AB R59, R156, R59 ;  /* 0x0000003b9c3b723e */ /* 0x000fe400000010ff */
[----:B------:R-:W-:Y:S01]  /*e9e0*/  F2FP.BF16.F32.PACK_AB R65, R155, R66 ;  /* 0x000000429b41723e */ /* 0x000fe200000010ff */
[----:B------:R2:W-:Y:S01]  /*e9f0*/  STSM.16.M88.4 [R20], R48 ;  /* 0x0000003014007844 */ /* 0x0005e20000000200 */
[----:B------:R-:W-:-:S02]  /*ea00*/  F2FP.BF16.F32.PACK_AB R72, R73, R72 ;  /* 0x000000484948723e */ /* 0x000fc400000010ff */
[----:B------:R-:W-:Y:S01]  /*ea10*/  LOP3.LUT R70, R70, R187, RZ, 0x3c, !PT ;  /* 0x000000bb46467212 */ /* 0x000fe200078e3cff */
[----:B------:R2:W-:Y:S01]  /*ea20*/  STSM.16.M88.4 [R30], R56 ;  /* 0x000000381e007844 */ /* 0x0005e20000000200 */
[----:B------:R-:W-:Y:S02]  /*ea30*/  MOV R38, R38 ;  /* 0x0000002600267202 */ /* 0x000fe40000000f00 */
[----:B------:R-:W-:Y:S02]  /*ea40*/  F2FP.BF16.F32.PACK_AB R66, R69, R68 ;  /* 0x000000444542723e */ /* 0x000fe400000010ff */
[----:B------:R-:W-:Y:S02]  /*ea50*/  F2FP.BF16.F32.PACK_AB R67, R154, R67 ;  /* 0x000000439a43723e */ /* 0x000fe400000010ff */
[----:B------:R-:W-:Y:S02]  /*ea60*/  F2FP.BF16.F32.PACK_AB R73, R153, R74 ;  /* 0x0000004a9949723e */ /* 0x000fe400000010ff */
[----:B------:R-:W-:Y:S01]  /*ea70*/  F2FP.BF16.F32.PACK_AB R80, R81, R80 ;  /* 0x000000505150723e */ /* 0x000fe200000010ff */
[----:B------:R2:W-:Y:S01]  /*ea80*/  STSM.16.M88.4 [R38], R64 ;  /* 0x0000004026007844 */ /* 0x0005e20000000200 */
[----:B------:R-:W-:-:S02]  /*ea90*/  LOP3.LUT R78, R78, R189, RZ, 0x3c, !PT ;  /* 0x000000bd4e4e7212 */ /* 0x000fc400078e3cff */
[----:B------:R-:W-:Y:S02]  /*eaa0*/  SHF.R.U64 R103, R103, 0x3, RZ ;  /* 0x0000000367677819 */ /* 0x000fe400000012ff */
[----:B------:R-:W-:Y:S02]  /*eab0*/  MOV R46, R46 ;  /* 0x0000002e002e7202 */ /* 0x000fe40000000f00 */
[----:B------:R-:W-:Y:S02]  /*eac0*/  F2FP.BF16.F32.PACK_AB R74, R77, R76 ;  /* 0x0000004c4d4a723e */ /* 0x000fe400000010ff */
[----:B------:R-:W-:Y:S01]  /*ead0*/  F2FP.BF16.F32.PACK_AB R75, R152, R75 ;  /* 0x0000004b984b723e */ /* 0x000fe200000010ff */
[----:B------:R-:W3:Y:S01]  /*eae0*/  LDC R76, c[0x0][0xbe8] ;  /* 0x0002fa00ff4c7b82 */ /* 0x000ee20000000800 */
[----:B------:R-:W-:Y:S02]  /*eaf0*/  F2FP.BF16.F32.PACK_AB R81, R17, R82 ;  /* 0x000000521151723e */ /* 0x000fe400000010ff */
[----:B------:R-:W-:Y:S01]  /*eb00*/  F2FP.BF16.F32.PACK_AB R88, R89, R88 ;  /* 0x000000585958723e */ /* 0x000fe200000010ff */
[----:B------:R2:W-:Y:S01]  /*eb10*/  STSM.16.M88.4 [R46], R72 ;  /* 0x000000482e007844 */ /* 0x0005e20000000200 */
[----:B------:R-:W-:-:S02]  /*eb20*/  LOP3.LUT R86, R86, R191, RZ, 0x3c, !PT ;  /* 0x000000bf56567212 */ /* 0x000fc400078e3cff */
[----:B------:R-:W-:Y:S02]  /*eb30*/  SHF.R.U64 R171, R171, 0x3, RZ ;  /* 0x00000003abab7819 */ /* 0x000fe400000012ff */
[----:B------:R-:W-:Y:S02]  /*eb40*/  MOV R54, R54 ;  /* 0x0000003600367202 */ /* 0x000fe40000000f00 */
[----:B------:R-:W-:Y:S02]  /*eb50*/  F2FP.BF16.F32.PACK_AB R82, R85, R84 ;  /* 0x000000545552723e */ /* 0x000fe400000010ff */
[----:B------:R-:W-:Y:S02]  /*eb60*/  F2FP.BF16.F32.PACK_AB R83, R3, R83 ;  /* 0x000000530353723e */ /* 0x000fe400000010ff */
[----:B------:R-:W-:Y:S02]  /*eb70*/  F2FP.BF16.F32.PACK_AB R89, R91, R90 ;  /* 0x0000005a5b59723e */ /* 0x000fe400000010ff */
[----:B------:R-:W-:Y:S01]  /*eb80*/  LOP3.LUT R94, R94, R193, RZ, 0x3c, !PT ;  /* 0x000000c15e5e7212 */ /* 0x000fe200078e3cff */
[----:B------:R2:W-:Y:S01]  /*eb90*/  STSM.16.M88.4 [R54], R80 ;  /* 0x0000005036007844 */ /* 0x0005e20000000200 */
[----:B------:R-:W-:-:S02]  /*eba0*/  MOV R62, R62 ;  /* 0x0000003e003e7202 */ /* 0x000fc40000000f00 */
        /* <DEDUP_REMOVED lines=10> */
[----:B------:R-:W-:Y:S02]  /*ec50*/  F2FP.BF16.F32.PACK_AB R105, R107, R106 ;  /* 0x0000006a6b69723e */ /* 0x000fe400000010ff */
[----:B------:R-:W-:Y:S01]  /*ec60*/  F2FP.BF16.F32.PACK_AB R112, R113, R112 ;  /* 0x000000707170723e */ /* 0x000fe200000010ff */
[----:B------:R2:W-:Y:S01]  /*ec70*/  STSM.16.M88.4 [R70], R96 ;  /* 0x0000006046007844 */ /* 0x0005e20000000200 */
[----:B------:R-:W-:-:S02]  /*ec80*/  LOP3.LUT R8, R103, R170, RZ, 0x3c, !PT ;  /* 0x000000aa67087212 */ /* 0x000fc400078e3cff */
[----:B------:R-:W-:Y:S02]  /*ec90*/  MOV R78, R78 ;  /* 0x0000004e004e7202 */ /* 0x000fe40000000f00 */
        /* <DEDUP_REMOVED lines=17> */
[----:B------:R2:W-:Y:S01]  /*edb0*/  STSM.16.M88.4 [R94], R120 ;  /* 0x000000785e007844 */ /* 0x0005e20000000200 */
[----:B------:R-:W-:Y:S02]  /*edc0*/  F2FP.BF16.F32.PACK_AB R130, R133, R132 ;  /* 0x000000848582723e */ /* 0x000fe400000010ff */
[----:B------:R-:W-:-:S02]  /*edd0*/  F2FP.BF16.F32.PACK_AB R131, R135, R134 ;  /* 0x000000868783723e */ /* 0x000fc400000010ff */
[----:B------:R-:W-:Y:S02]  /*ede0*/  F2FP.BF16.F32.PACK_AB R137, R139, R138 ;  /* 0x0000008a8b89723e */ /* 0x000fe400000010ff */
[----:B------:R-:W-:Y:S01]  /*edf0*/  F2FP.BF16.F32.PACK_AB R144, R145, R144 ;  /* 0x000000909190723e */ /* 0x000fe200000010ff */
[----:B------:R2:W-:Y:S01]  /*ee00*/  STSM.16.M88.4 [R12], R128 ;  /* 0x000000800c007844 */ /* 0x0005e20000000200 */
        /* <DEDUP_REMOVED lines=10> */
[----:B------:R2:W-:Y:S01]  /*eeb0*/  STSM.16.M88.4 [R10], R144 ;  /* 0x000000900a007844 */ /* 0x0005e20000000200 */
[----:B------:R-:W-:-:S09]  /*eec0*/  R2UR UR7, R220 ;  /* 0x00000000dc0772ca */ /* 0x000fd200000e0000 */
[----:B------:R-:W-:-:S06]  /*eed0*/  UIMAD.WIDE UR8, UR4, 0x4, UR8 ;  /* 0x00000004040878a5 */ /* 0x000fcc000f8e0208 */
[----:B------:R-:W-:Y:S02]  /*eee0*/  IMAD.U32 R8, RZ, RZ, UR8 ;  /* 0x00000008ff087e24 */ /* 0x000fe4000f8e00ff */
[----:B------:R-:W-:Y:S01]  /*eef0*/  IMAD.U32 R9, RZ, RZ, UR9 ;  /* 0x00000009ff097e24 */ /* 0x000fe2000f8e00ff */
[----:B------:R-:W-:Y:S01]  /*ef00*/  BAR.SYNC.DEFER_BLOCKING 0x1, 0x100 ;  /* 0x0044000000007b1d */ /* 0x000fe20000010000 */
[----:B---3--:R-:W-:-:S05]  /*ef10*/  ISETP.NE.AND P1, PT, R76, 0x1, PT ;  /* 0x000000014c00780c */ /* 0x008fca0003f25270 */
[----:B------:R-:W-:Y:S01]  /*ef20*/  ULDC.64 UR8, c[0x0][0xc08] ;  /* 0x0003020000087ab9 */ /* 0x000fe20000000a00 */
[----:B------:R-:W3:Y:S01]  /*ef30*/  @P0 LDG.E R3, desc[UR10][R8.64] ;  /* 0x0000000a08030981 */ /* 0x000ee2000c1e1900 */
[----:B------:R-:W-:-:S06]  /*ef40*/  UISETP.NE.U32.AND UP1, UPT, UR8, URZ, UPT ;  /* 0x0000003f0800728c */ /* 0x000fcc000bf25070 */
[----:B------:R-:W4:Y:S01]  /*ef50*/  @P1 LDC R11, c[0x0][0xbec] ;  /* 0x0002fb00ff0b1b82 */ /* 0x000f220000000800 */
[----:B------:R-:W-:-:S07]  /*ef60*/  UISETP.NE.AND.EX UP1, UPT, UR9, URZ, UPT, UP1 ;  /* 0x0000003f0900728c */ /* 0x000fce000bf25310 */
[----:B0-----:R-:W0:Y:S01]  /*ef70*/  @P1 LDC R13, c[0x0][0xbf0] ;  /* 0x0002fc00ff0d1b82 */ /* 0x001e220000000800 */
[----:B------:R-:W-:-:S03]  /*ef80*/  PLOP3.LUT P2, PT, PT, PT, UP1, 0x80, 0x0 ;  /* 0x000000000000781c */ /* 0x000fc60003f4f018 */
[----:B------:R-:W-:-:S04]  /*ef90*/  @UP1 ULEA UR8, UP2, UR4, UR8, 0x2 ;  /* 0x0000000804081291 */ /* 0x000fc8000f84103f */
[----:B------:R-:W-:Y:S02]  /*efa0*/  @UP1 ULEA.HI.X UR9, UR4, UR9, UR7, 0x2, UP2 ;  /* 0x0000000904091291 */ /* 0x000fe400090f1407 */
[----:B-1----:R-:W-:Y:S01]  /*efb0*/  IMAD.U32 R14, RZ, RZ, UR8 ;  /* 0x00000008ff0e7e24 */ /* 0x002fe2000f8e00ff */
[----:B------:R-:W-:Y:S01]  /*efc0*/  ULDC UR7, c[0x0][0xa88] ;  /* 0x0002a20000077ab9 */ /* 0x000fe20000000800 */
[----:B------:R-:W-:Y:S02]  /*efd0*/  UMOV UR4, URZ ;  /* 0x0000003f00047c82 */ /* 0x000fe40008000000 */
[----:B------:R-:W-:Y:S01]  /*efe0*/  IMAD.U32 R15, RZ, RZ, UR9 ;  /* 0x00000009ff0f7e24 */ /* 0x000fe2000f8e00ff */
[----:B---3--:R-:W-:Y:S01]  /*eff0*/  @P0 R2UR UR4, R3 ;  /* 0x00000000030402ca */ /* 0x008fe200000e0000 */
[----:B------:R-:W-:-:S06]  /*f000*/  IMAD.U32 R3, RZ, RZ, UR7 ;  /* 0x00000007ff037e24 */ /* 0x000fcc000f8e00ff */
[----:B------:R2:W5:Y:S01]  /*f010*/  @P2 LDG.E R3, desc[UR10][R14.64] ;  /* 0x0000000a0e032981 */ /* 0x000562000c1e1900 */
[----:B0---4-:R-:W-:Y:S07]  /*f020*/  @P2 BRA `(.L_x_2634) ;  /* 0x0000000000142947 */ /* 0x011fee0003800000 */
[----:B------:R-:W-:Y:S05]  /*f030*/  @!P0 BRA `(.L_x_2634) ;  /* 0x0000000000108947 */ /* 0x000fea0003800000 */
[----:B------:R-:W-:Y:S02]  /*f040*/  ULDC.64 UR8, c[0x0][0x208] ;  /* 0x0000820000087ab9 */ /* 0x000fe40000000a00 */
[----:B--2---:R-:W2:Y:S04]  /*f050*/  LDG.E R6, desc[UR8][R8.64] ;  /* 0x0000000808067981 */ /* 0x004ea8000c1e1900 */
[----:B-----5:R-:W2:Y:S02]  /*f060*/  LDG.E R3, desc[UR8][R8.64+0x4] ;  /* 0x0000040808037981 */ /* 0x020ea4000c1e1900 */
[----:B--2---:R-:W-:-:S07]  /*f070*/  IMAD.IADD R3, R3, 0x1, -R6 ;  /* 0x0000000103037824 */ /* 0x004fce00078e0a06 */
.L_x_2634:
[----:B------:R-:W-:Y:S01]  /*f080*/  R2UR UR18, R219 ;  /* 0x00000000db1272ca */ /* 0x000fe200000e0000 */
[----:B------:R-:W-:Y:S01]  /*f090*/  ULDC.64 UR12, c[0x0][0xb90] ;  /* 0x0002e400000c7ab9 */ /* 0x000fe20000000a00 */
[----:B------:R-:W-:Y:S01]  /*f0a0*/  R2UR UR17, R23 ;  /* 0x00000000171172ca */ /* 0x000fe200000e0000 */
[----:B------:R-:W-:Y:S01]  /*f0b0*/  USHF.R.S32.HI UR11, URZ, 0x1f, UR4 ;  /* 0x0000001f3f0b7899 */ /* 0x000fe20008011404 */
[----:B------:R-:W-:Y:S01]  /*f0c0*/  R2UR UR16, R220 ;  /* 0x00000000dc1072ca */ /* 0x000fe200000e0000 */
[----:B------:R-:W-:Y:S01]  /*f0d0*/  UMOV UR10, UR4 ;  /* 0x00000004000a7c82 */ /* 0x000fe20008000000 */
[----:B------:R-:W-:Y:S01]  /*f0e0*/  R2UR UR15, R218 ;  /* 0x00000000da0f72ca */ /* 0x000fe200000e0000 */
[----:B------:R-:W-:Y:S01]  /*f0f0*/  IMAD R9, R221, 0x40, R18 ;  /* 0x00000040dd097824 */ /* 0x000fe200078e0212 */
[----:B------:R-:W0:Y:S01]  /*f100*/  @P1 LDC R17, c[0x0][0xbf0] ;  /* 0x0002fc00ff111b82 */ /* 0x000e220000000800 */
[----:B--2--5:R-:W-:Y:S01]  /*f110*/  IMAD R81, R3, R76, RZ ;  /* 0x0000004c03517224 */ /* 0x024fe200078e02ff */
[----:B------:R-:W-:Y:S01]  /*f120*/  ULDC.64 UR20, c[0x0][0x208] ;  /* 0x0000820000147ab9 */ /* 0x000fe20000000a00 */
[----:B------:R-:W-:-:S02]  /*f130*/  IMAD.WIDE R4, R9, 0x2, R4 ;  /* 0x0000000209047825 */ /* 0x000fc400078e0204 */
[----:B------:R-:W-:Y:S02]  /*f140*/  USHF.R.S32.HI UR14, URZ, 0x1f, UR18 ;  /* 0x0000001f3f0e7899 */ /* 0x000fe40008011412 */
[----:B------:R-:W-:Y:S01]  /*f150*/  VIADD R10, R213, UR17 ;  /* 0x00000011d50a7c36 */ /* 0x000fe20008000000 */
[----:B------:R-:W-:Y:S01]  /*f160*/  UIMAD.WIDE.U32 UR8, UR18, UR12, UR10 ;  /* 0x0000000c120872a5 */ /* 0x000fe2000f8e000a */
[----:B------:R-:W-:Y:S01]  /*f170*/  IADD3 R29, P3, R4, 0x4000, RZ ;  /* 0x00004000041d7810 */ /* 0x000fe20007f7e0ff */
[----:B------:R-:W-:Y:S01]  /*f180*/  UIMAD UR7, UR14, UR12, URZ ;  /* 0x0000000c0e0772a4 */ /* 0x000fe2000f8e023f */
[----:B------:R-:W-:Y:S01]  /*f190*/  @P1 IMAD.HI.U32 R6, R10, R11, RZ ;  /* 0x0000000b0a061227 */ /* 0x000fe200078e00ff */
[----:B------:R-:W-:Y:S01]  /*f1a0*/  USEL UR16, UR16, URZ, !UP0 ;  /* 0x0000003f10107287 */ /* 0x000fe2000c000000 */
[----:B------:R-:W-:Y:S01]  /*f1b0*/  LOP3.LUT R28, R29, 0x380, RZ, 0xc0, !PT ;  /* 0x000003801d1c7812 */ /* 0x000fe200078ec0ff */
[----:B------:R-:W-:Y:S01]  /*f1c0*/  UIMAD UR7, UR18, UR13, UR7 ;  /* 0x0000000d120772a4 */ /* 0x000fe2000f8e0207 */
[----:B------:R-:W-:Y:S01]  /*f1d0*/  IMAD.MOV.U32 R8, RZ, RZ, R10 ;  /* 0x000000ffff087224 */ /* 0x000fe200078e000a */
[----:B------:R-:W-:Y:S01]  /*f1e0*/  @P1 SHF.R.U32.HI R8, RZ, R13, R6 ;  /* 0x0000000dff081219 */ /* 0x000fe20000011606 */
[----:B------:R-:W-:Y:S01]  /*f1f0*/  ULDC.64 UR12, c[0x0][0xb98] ;  /* 0x0002e600000c7ab9 */ /* 0x000fe20000000a00 */
[----:B------:R-:W-:Y:S01]  /*f200*/  UIADD3 UR9, UR9, UR7, URZ ;  /* 0x0000000709097290 */ /* 0x000fe2000fffe03f */
[----:B------:R-:W-:Y:S01]  /*f210*/  SHF.R.U64 R28, R28, 0x3, RZ ;  /* 0x000000031c1c7819 */ /* 0x000fe200000012ff */
[----:B------:R-:W-:Y:S01]  /*f220*/  USEL UR15, UR15, URZ, !UP0 ;  /* 0x0000003f0f0f7287 */ /* 0x000fe2000c000000 */
[--C-:B------:R-:W-:Y:S01]  /*f230*/  IMAD.MOV R11, RZ, RZ, -R8.reuse ;  /* 0x000000ffff0b7224 */ /* 0x100fe200078e0a08 */
[----:B------:R-:W-:Y:S01]  /*f240*/  UIMAD UR7, UR16, UR12, URZ ;  /* 0x0000000c100772a4 */ /* 0x000fe2000f8e023f */
[----:B------:R-:W-:Y:S01]  /*f250*/  SHF.R.S32.HI R9, RZ, 0x1f, R8 ;  /* 0x0000001fff097819 */ /* 0x000fe20000011408 */
[----:B------:R-:W-:Y:S01]  /*f260*/  UIMAD.WIDE.U32 UR8, UR15, UR12, UR8 ;  /* 0x0000000c0f0872a5 */ /* 0x000fe2000f8e0008 */
[----:B------:R-:W-:Y:S01]  /*f270*/  IMAD R11, R76, R11, R10 ;  /* 0x0000000b4c0b7224 */ /* 0x000fe200078e020a */
[----:B------:R-:W-:Y:S01]  /*f280*/  UIMAD UR7, UR15, UR13, UR7 ;  /* 0x0000000d0f0772a4 */ /* 0x000fe2000f8e0207 */
[----:B------:R-:W-:Y:S01]  /*f290*/  LOP3.LUT R28, R28, R29, RZ, 0x3c, !PT ;  /* 0x0000001d1c1c7212 */ /* 0x000fe200078e3cff */
[----:B------:R-:W-:Y:S01]  /*f2a0*/  IMAD.X R29, RZ, RZ, R5, P3 ;  /* 0x000000ffff1d7224 */ /* 0x000fe200018e0605 */
[----:B------:R-:W-:Y:S01]  /*f2b0*/  IADD3 R45, P3, R4, 0xa000, RZ ;  /* 0x0000a000042d7810 */ /* 0x000fe20007f7e0ff */
[----:B------:R-:W-:Y:S01]  /*f2c0*/  VIADD R14, R225, UR17 ;  /* 0x00000011e10e7c36 */ /* 0x000fe20008000000 */
[----:B------:R-:W-:Y:S01]  /*f2d0*/  IADD3 R8, P0, R8, UR8, RZ ;  /* 0x0000000808087c10 */ /* 0x000fe2000ff1e0ff */
[----:B------:R-:W-:Y:S01]  /*f2e0*/  IMAD.U32 R10, RZ, RZ, UR7 ;  /* 0x00000007ff0a7e24 */ /* 0x000fe2000f8e00ff */
[----:B------:R-:W-:Y:S01]  /*f2f0*/  SHF.R.S32.HI R6, RZ, 0x1f, R11 ;  /* 0x0000001fff067819 */ /* 0x000fe2000001140b */
[----:B------:R-:W-:Y:S01]  /*f300*/  ULDC.64 UR12, c[0x0][0xaa0] ;  /* 0x0002a800000c7ab9 */ /* 0x000fe20000000a00 */
[----:B------:R-:W-:-:S02]  /*f310*/  IADD3 R33, P2, R4, 0x5000, RZ ;  /* 0x0000500004217810 */ /* 0x000fc40007f5e0ff */
[----:B------:R-:W-:Y:S01]  /*f320*/  IADD3.X R9, R9, UR9, R10, P0, !PT ;  /* 0x0000000909097c10 */ /* 0x000fe200087fe40a */
[----:B------:R-:W-:Y:S01]  /*f330*/  ULDC.64 UR8, c[0x0][0xb88] ;  /* 0x0002e20000087ab9 */ /* 0x000fe20000000a00 */
[----:B------:R-:W-:Y:S01]  /*f340*/  LOP3.LUT R44, R45, 0x380, RZ, 0xc0, !PT ;  /* 0x000003802d2c7812 */ /* 0x000fe200078ec0ff */
[----:B------:R-:W-:Y:S01]  /*f350*/  IMAD R6, R6, UR8, RZ ;  /* 0x0000000806067c24 */ /* 0x000fe2000f8e02ff */
[----:B------:R-:W-:Y:S01]  /*f360*/  LOP3.LUT R32, R33, 0x380, RZ, 0xc0, !PT ;  /* 0x0000038021207812 */ /* 0x000fe200078ec0ff */
[C---:B------:R-:W-:Y:S01]  /*f370*/  IMAD.WIDE.U32 R8, R11.reuse, UR8, R8 ;  /* 0x000000080b087c25 */ /* 0x040fe2000f8e0008 */
[----:B------:R-:W-:Y:S02]  /*f380*/  SHF.R.U64 R44, R44, 0x3, RZ ;  /* 0x000000032c2c7819 */ /* 0x000fe400000012ff */
[----:B------:R-:W-:Y:S01]  /*f390*/  SHF.R.U64 R32, R32, 0x3, RZ ;  /* 0x0000000320207819 */ /* 0x000fe200000012ff */
[----:B------:R-:W-:Y:S01]  /*f3a0*/  IMAD R15, R11, UR9, R6 ;  /* 0x000000090b0f7c24 */ /* 0x000fe2000f8e0206 */
[----:B------:R-:W-:Y:S01]  /*f3b0*/  ULDC.64 UR8, c[0x0][0xb50] ;  /* 0x0002d40000087ab9 */ /* 0x000fe20000000a00 */
[----:B------:R-:W-:Y:S01]  /*f3c0*/  LOP3.LUT R44, R44, R45, RZ, 0x3c, !PT ;  /* 0x0000002d2c2c7212 */ /* 0x000fe200078e3cff */
[----:B------:R-:W-:Y:S01]  /*f3d0*/  IMAD.X R45, RZ, RZ, R5, P3 ;  /* 0x000000ffff2d7224 */ /* 0x000fe200018e0605 */
[----:B------:R-:W-:Y:S01]  /*f3e0*/  LEA R10, P0, R8, UR8, 0x2 ;  /* 0x00000008080a7c11 */ /* 0x000fe2000f8010ff */
[----:B------:R-:W-:Y:S01]  /*f3f0*/  IMAD.IADD R9, R9, 0x1, R15 ;  /* 0x0000000109097824 */ /* 0x000fe200078e020f */
[----:B------:R-:W-:Y:S01]  /*f400*/  IADD3 R13, P5, R4, 0x1000, RZ ;  /* 0x00001000040d7810 */ /* 0x000fe20007fbe0ff */
[----:B------:R-:W-:Y:S01]  /*f410*/  VIADD R6, R14, 0x8 ;  /* 0x000000080e067836 */ /* 0x000fe20000000000 */
[----:B------:R-:W-:Y:S01]  /*f420*/  IADD3 R21, P4, R4, 0x2000, RZ ;  /* 0x0000200004157810 */ /* 0x000fe20007f9e0ff */
[----:B------:R-:W-:Y:S01]  /*f430*/  SHFL.IDX PT, R46, R10, RZ, 0x1c1f ;  /* 0x001c1fff0a2e7589 */ /* 0x000fe200000e0000 */
[----:B------:R-:W-:-:S02]  /*f440*/  LEA.HI.X R11, R8, UR9, R9, 0x2, P0 ;  /* 0x00000009080b7c11 */ /* 0x000fc400080f1409 */
[----:B------:R-:W-:Y:S01]  /*f450*/  IADD3 R25, P0, R4, 0x3000, RZ ;  /* 0x0000300004197810 */ /* 0x000fe20007f1e0ff */
[----:B------:R-:W-:Y:S01]  /*f460*/  SHFL.IDX PT, R50, R10, 0x1, 0x1c1f ;  /* 0x003c1f000a327f89 */ /* 0x000fe200000e0000 */
[----:B------:R-:W-:Y:S01]  /*f470*/  LOP3.LUT R32, R32, R33, RZ, 0x3c, !PT ;  /* 0x0000002120207212 */ /* 0x000fe200078e3cff */
[----:B------:R-:W-:Y:S01]  /*f480*/  IMAD.X R33, RZ, RZ, R5, P2 ;  /* 0x000000ffff217224 */ /* 0x000fe200010e0605 */
[----:B------:R-:W-:Y:S01]  /*f490*/  LOP3.LUT R24, R25, 0x380, RZ, 0xc0, !PT ;  /* 0x0000038019187812 */ /* 0x000fe200078ec0ff */
[----:B------:R-:W1:Y:S01]  /*f4a0*/  SHFL.IDX PT, R47, R11, RZ, 0x1c1f ;  /* 0x001c1fff0b2f7589 */ /* 0x000e6200000e0000 */
[----:B------:R-:W-:Y:S02]  /*f4b0*/  IADD3 R8, P3, R4, 0xf000, RZ ;  /* 0x0000f00004087810 */ /* 0x000fe40007f7e0ff */
[----:B------:R-:W-:Y:S01]  /*f4c0*/  SHF.R.U64 R24, R24, 0x3, RZ ;  /* 0x0000000318187819 */ /* 0x000fe200000012ff */
[----:B------:R-:W2:Y:S01]  /*f4d0*/  SHFL.IDX PT, R51, R11, 0x1, 0x1c1f ;  /* 0x003c1f000b337f89 */ /* 0x000ea200000e0000 */
[----:B------:R-:W-:-:S02]  /*f4e0*/  IADD3 R49, P2, R4, 0xb000, RZ ;  /* 0x0000b00004317810 */ /* 0x000fc40007f5e0ff */
[----:B------:R-:W-:Y:S02]  /*f4f0*/  LOP3.LUT R12, R13, 0x380, RZ, 0xc0, !PT ;  /* 0x000003800d0c7812 */ /* 0x000fe400078ec0ff */
[----:B------:R-:W-:Y:S02]  /*f500*/  LOP3.LUT R20, R21, 0x380, RZ, 0xc0, !PT ;  /* 0x0000038015147812 */ /* 0x000fe400078ec0ff */
[----:B------:R-:W-:Y:S01]  /*f510*/  IADD3 R37, P6, R4, 0x6000, RZ ;  /* 0x0000600004257810 */ /* 0x000fe20007fde0ff */
[----:B------:R-:W-:Y:S01]  /*f520*/  UIMAD UR7, UR11, UR12, URZ ;  /* 0x0000000c0b0772a4 */ /* 0x000fe2000f8e023f */
[----:B------:R-:W-:Y:S01]  /*f530*/  LOP3.LUT R24, R24, R25, RZ, 0x3c, !PT ;  /* 0x0000001918187212 */ /* 0x000fe200078e3cff */
[--C-:B------:R-:W-:Y:S01]  /*f540*/  IMAD.X R25, RZ, RZ, R5.reuse, P0 ;  /* 0x000000ffff197224 */ /* 0x100fe200000e0605 */
[----:B------:R-:W-:Y:S01]  /*f550*/  IADD3 R57, P0, R4, 0x9000, RZ ;  /* 0x0000900004397810 */ /* 0x000fe20007f1e0ff */
[----:B------:R-:W-:Y:S01]  /*f560*/  UIMAD.WIDE.U32 UR8, UR4, UR12, URZ ;  /* 0x0000000c040872a5 */ /* 0x000fe2000f8e003f */
[----:B------:R-:W-:Y:S01]  /*f570*/  LOP3.LUT R3, R8, 0x380, RZ, 0xc0, !PT ;  /* 0x0000038008037812 */ /* 0x000fe200078ec0ff */
[----:B------:R-:W-:Y:S01]  /*f580*/  ULDC.64 UR10, c[0x0][0xae8] ;  /* 0x0002ba00000a7ab9 */ /* 0x000fe20000000a00 */
[----:B------:R-:W-:Y:S01]  /*f590*/  LOP3.LUT R56, R57, 0x380, RZ, 0xc0, !PT ;  /* 0x0000038039387812 */ /* 0x000fe200078ec0ff */
[----:B------:R-:W-:Y:S01]  /*f5a0*/  IMAD.X R53, RZ, RZ, R5, P3 ;  /* 0x000000ffff357224 */ /* 0x000fe200018e0605 */
[----:B------:R-:W-:-:S02]  /*f5b0*/  LOP3.LUT R48, R49, 0x380, RZ, 0xc0, !PT ;  /* 0x0000038031307812 */ /* 0x000fc400078ec0ff */
[----:B------:R-:W-:Y:S02]  /*f5c0*/  SHF.R.U64 R56, R56, 0x3, RZ ;  /* 0x0000000338387819 */ /* 0x000fe400000012ff */
[----:B------:R-:W-:Y:S02]  /*f5d0*/  SHF.R.U64 R12, R12, 0x3, RZ ;  /* 0x000000030c0c7819 */ /* 0x000fe400000012ff */
[----:B------:R-:W-:Y:S02]  /*f5e0*/  SHF.R.U64 R20, R20, 0x3, RZ ;  /* 0x0000000314147819 */ /* 0x000fe400000012ff */
[----:B------:R-:W-:Y:S02]  /*f5f0*/  SHF.R.U64 R3, R3, 0x3, RZ ;  /* 0x0000000303037819 */ /* 0x000fe400000012ff */
[----:B------:R-:W-:Y:S01]  /*f600*/  LOP3.LUT R56, R56, R57, RZ, 0x3c, !PT ;  /* 0x0000003938387212 */ /* 0x000fe200078e3cff */
[----:B------:R-:W-:Y:S01]  /*f610*/  IMAD.X R57, RZ, RZ, R5, P0 ;  /* 0x000000ffff397224 */ /* 0x000fe200000e0605 */
[----:B------:R-:W-:-:S02]  /*f620*/  SHF.R.U64 R48, R48, 0x3, RZ ;  /* 0x0000000330307819 */ /* 0x000fc400000012ff */
[----:B------:R-:W-:Y:S01]  /*f630*/  LOP3.LUT R12, R12, R13, RZ, 0x3c, !PT ;  /* 0x0000000d0c0c7212 */ /* 0x000fe200078e3cff */
[--C-:B------:R-:W-:Y:S01]  /*f640*/  IMAD.X R13, RZ, RZ, R5.reuse, P5 ;  /* 0x000000ffff0d7224 */ /* 0x100fe200028e0605 */
[----:B------:R-:W-:Y:S01]  /*f650*/  LOP3.LUT R20, R20, R21, RZ, 0x3c, !PT ;  /* 0x0000001514147212 */ /* 0x000fe200078e3cff */
[----:B------:R-:W-:Y:S01]  /*f660*/  IMAD.X R21, RZ, RZ, R5, P4 ;  /* 0x000000ffff157224 */ /* 0x000fe200020e0605 */
[----:B------:R-:W-:Y:S02]  /*f670*/  LOP3.LUT P0, RZ, R223, 0x3, RZ, 0xc0, !PT ;  /* 0x00000003dfff7812 */ /* 0x000fe4000780c0ff */
[C---:B------:R-:W-:Y:S02]  /*f680*/  IADD3 R41, P5, R4.reuse, 0x7000, RZ ;  /* 0x0000700004297810 */ /* 0x040fe40007fbe0ff */
[----:B------:R-:W-:Y:S02]  /*f690*/  IADD3 R65, P4, R4, 0x8000, RZ ;  /* 0x0000800004417810 */ /* 0x000fe40007f9e0ff */
[----:B------:R-:W-:-:S02]  /*f6a0*/  LOP3.LUT R52, R3, R8, RZ, 0x3c, !PT ;  /* 0x0000000803347212 */ /* 0x000fc400078e3cff */
[----:B------:R-:W-:Y:S01]  /*f6b0*/  LOP3.LUT R48, R48, R49, RZ, 0x3c, !PT ;  /* 0x0000003130307212 */ /* 0x000fe200078e3cff */
[----:B------:R-:W3:Y:S01]  /*f6c0*/  @P1 LDC R3, c[0x0][0xbec] ;  /* 0x0002fb00ff031b82 */ /* 0x000ee20000000800 */
[----:B------:R-:W-:Y:S01]  /*f6d0*/  IMAD.X R49, RZ, RZ, R5, P2 ;  /* 0x000000ffff317224 */ /* 0x000fe200010e0605 */
[-C--:B------:R-:W-:Y:S02]  /*f6e0*/  ISETP.GE.OR P2, PT, R14, R81.reuse, P0 ;  /* 0x000000510e00720c */ /* 0x080fe40000746670 */
[----:B------:R-:W-:Y:S02]  /*f6f0*/  LOP3.LUT R36, R37, 0x380, RZ, 0xc0, !PT ;  /* 0x0000038025247812 */ /* 0x000fe400078ec0ff */
[----:B------:R-:W-:Y:S02]  /*f700*/  LOP3.LUT R40, R41, 0x380, RZ, 0xc0, !PT ;  /* 0x0000038029287812 */ /* 0x000fe400078ec0ff */
[----:B------:R-:W-:Y:S02]  /*f710*/  LOP3.LUT R64, R65, 0x380, RZ, 0xc0, !PT ;  /* 0x0000038041407812 */ /* 0x000fe400078ec0ff */
[----:B------:R-:W-:-:S02]  /*f720*/  ISETP.GE.OR P0, PT, R6, R81, P0 ;  /* 0x000000510600720c */ /* 0x000fc40000706670 */
[----:B------:R-:W-:Y:S02]  /*f730*/  LOP3.LUT R9, R4, 0x380, RZ, 0xc0, !PT ;  /* 0x0000038004097812 */ /* 0x000fe400078ec0ff */
[----:B------:R-:W-:Y:S01]  /*f740*/  SHF.R.U64 R36, R36, 0x3, RZ ;  /* 0x0000000324247819 */ /* 0x000fe200000012ff */
[----:B------:R-:W-:Y:S01]  /*f750*/  UIMAD UR7, UR4, UR13, UR7 ;  /* 0x0000000d040772a4 */ /* 0x000fe2000f8e0207 */
[----:B------:R-:W-:Y:S01]  /*f760*/  SHF.R.U64 R40, R40, 0x3, RZ ;  /* 0x0000000328287819 */ /* 0x000fe200000012ff */
[----:B-1----:R1:W-:Y:S01]  /*f770*/  @!P2 ST.E desc[UR20][R46.64], R0 ;  /* 0x000000002e00a985 */ /* 0x0023e2000c101914 */
[----:B------:R-:W-:Y:S02]  /*f780*/  SHF.R.U64 R64, R64, 0x3, RZ ;  /* 0x0000000340407819 */ /* 0x000fe400000012ff */
[----:B------:R-:W-:Y:S02]  /*f790*/  SHF.R.U64 R9, R9, 0x3, RZ ;  /* 0x0000000309097819 */ /* 0x000fe400000012ff */
[----:B------:R-:W-:Y:S01]  /*f7a0*/  LOP3.LUT R36, R36, R37, RZ, 0x3c, !PT ;  /* 0x0000002524247212 */ /* 0x000fe200078e3cff */
[--C-:B------:R-:W-:Y:S01]  /*f7b0*/  IMAD.X R37, RZ, RZ, R5.reuse, P6 ;  /* 0x000000ffff257224 */ /* 0x100fe200030e0605 */
[----:B------:R-:W-:Y:S01]  /*f7c0*/  LOP3.LUT R40, R40, R41, RZ, 0x3c, !PT ;  /* 0x0000002928287212 */ /* 0x000fe200078e3cff */
[--C-:B------:R-:W-:Y:S01]  /*f7d0*/  IMAD.X R41, RZ, RZ, R5.reuse, P5 ;  /* 0x000000ffff297224 */ /* 0x100fe200028e0605 */
[----:B------:R-:W-:Y:S01]  /*f7e0*/  LOP3.LUT R64, R64, R65, RZ, 0x3c, !PT ;  /* 0x0000004140407212 */ /* 0x000fe200078e3cff */
[----:B------:R-:W-:Y:S01]  /*f7f0*/  IMAD.X R65, RZ, RZ, R5, P4 ;  /* 0x000000ffff417224 */ /* 0x000fe200020e0605 */
[C---:B------:R-:W-:Y:S01]  /*f800*/  IADD3 R73, P6, R4.reuse, 0xc000, RZ ;  /* 0x0000c00004497810 */ /* 0x040fe20007fde0ff */
[----:B-1----:R-:W-:Y:S01]  /*f810*/  IMAD R0, R217, 0x20, R221 ;  /* 0x00000020d9007824 */ /* 0x002fe200078e02dd */
[C---:B------:R-:W-:Y:S01]  /*f820*/  IADD3 R69, P5, R4.reuse, 0xd000, RZ ;  /* 0x0000d00004457810 */ /* 0x040fe20007fbe0ff */
[----:B------:R-:W-:Y:S01]  /*f830*/  UIADD3 UR9, UR9, UR7, URZ ;  /* 0x0000000709097290 */ /* 0x000fe2000fffe03f */
[----:B------:R-:W-:Y:S01]  /*f840*/  IADD3 R61, P4, R4, 0xe000, RZ ;  /* 0x0000e000043d7810 */ /* 0x000fe20007f9e0ff */
[----:B------:R-:W-:Y:S01]  /*f850*/  UIMAD UR4, UR14, UR10, URZ ;  /* 0x0000000a0e0472a4 */ /* 0x000fe2000f8e023f */
[----:B------:R-:W-:Y:S01]  /*f860*/  LOP3.LUT R4, R9, R4, RZ, 0x3c, !PT ;  /* 0x0000000409047212 */ /* 0x000fe200078e3cff */
[----:B--2---:R1:W-:Y:S01]  /*f870*/  @!P0 ST.E desc[UR20][R50.64], R2 ;  /* 0x0000000232008985 */ /* 0x0043e2000c101914 */
[----:B------:R-:W-:-:S02]  /*f880*/  LOP3.LUT R72, R73, 0x380, RZ, 0xc0, !PT ;  /* 0x0000038049487812 */ /* 0x000fc400078ec0ff */
[----:B------:R-:W-:Y:S01]  /*f890*/  LOP3.LUT R68, R69, 0x380, RZ, 0xc0, !PT ;  /* 0x0000038045447812 */ /* 0x000fe200078ec0ff */
[----:B------:R2:W5:Y:S01]  /*f8a0*/  LD.E.128 R8, desc[UR20][R4.64] ;  /* 0x0000001404087980 */ /* 0x000562000c101d00 */
[----:B------:R-:W-:Y:S01]  /*f8b0*/  LOP3.LUT R60, R61, 0x380, RZ, 0xc0, !PT ;  /* 0x000003803d3c7812 */ /* 0x000fe200078ec0ff */
[----:B------:R-:W-:Y:S01]  /*f8c0*/  UIMAD UR4, UR18, UR11, UR4 ;  /* 0x0000000b120472a4 */ /* 0x000fe2000f8e0204 */
[----:B------:R-:W-:Y:S01]  /*f8d0*/  SHF.R.U64 R72, R72, 0x3, RZ ;  /* 0x0000000348487819 */ /* 0x000fe200000012ff */
[----:B------:R-:W-:Y:S01]  /*f8e0*/  UIMAD.WIDE.U32 UR8, UR18, UR10, UR8 ;  /* 0x0000000a120872a5 */ /* 0x000fe2000f8e0008 */
[----:B------:R-:W-:Y:S01]  /*f8f0*/  SHF.R.U64 R68, R68, 0x3, RZ ;  /* 0x0000000344447819 */ /* 0x000fe200000012ff */
[----:B------:R-:W5:Y:S01]  /*f900*/  LD.E.128 R12, desc[UR20][R12.64] ;  /* 0x000000140c0c7980 */ /* 0x000f62000c101d00 */
[----:B------:R-:W-:Y:S01]  /*f910*/  SHF.R.U64 R60, R60, 0x3, RZ ;  /* 0x000000033c3c7819 */ /* 0x000fe200000012ff */
[----:B------:R-:W-:Y:S01]  /*f920*/  ULDC.64 UR10, c[0x0][0xaf0] ;  /* 0x0002bc00000a7ab9 */ /* 0x000fe20000000a00 */
[----:B--2---:R-:W-:Y:S01]  /*f930*/  VIADD R4, R0, UR17 ;  /* 0x0000001100047c36 */ /* 0x004fe20008000000 */
[----:B------:R-:W-:Y:S01]  /*f940*/  UIADD3 UR9, UR9, UR4, URZ ;  /* 0x0000000409097290 */ /* 0x000fe2000fffe03f */
[----:B------:R-:W-:Y:S01]  /*f950*/  LOP3.LUT R72, R72, R73, RZ, 0x3c, !PT ;  /* 0x0000004948487212 */ /* 0x000fe200078e3cff */
[----:B------:R-:W5:Y:S01]  /*f960*/  LD.E.128 R20, desc[UR20][R20.64] ;  /* 0x0000001414147980 */ /* 0x000f62000c101d00 */
[----:B---3--:R-:W-:Y:S01]  /*f970*/  @P1 IMAD.HI.U32 R0, R4, R3, RZ ;  /* 0x0000000304001227 */ /* 0x008fe200078e00ff */
[----:B------:R-:W-:Y:S01]  /*f980*/  LOP3.LUT R68, R68, R69, RZ, 0x3c, !PT ;  /* 0x0000004544447212 */ /* 0x000fe200078e3cff */
[----:B------:R-:W-:Y:S01]  /*f990*/  UIMAD UR4, UR16, UR10, URZ ;  /* 0x0000000a100472a4 */ /* 0x000fe2000f8e023f */
[----:B------:R-:W-:Y:S01]  /*f9a0*/  LOP3.LUT R60, R60, R61, RZ, 0x3c, !PT ;  /* 0x0000003d3c3c7212 */ /* 0x000fe200078e3cff */
[--C-:B------:R-:W-:Y:S01]  /*f9b0*/  IMAD.X R73, RZ, RZ, R5.reuse, P6 ;  /* 0x000000ffff497224 */ /* 0x100fe200030e0605 */
[----:B------:R-:W5:Y:S01]  /*f9c0*/  LD.E.128 R24, desc[UR20][R24.64] ;  /* 0x0000001418187980 */ /* 0x000f62000c101d00 */
[----:B------:R-:W-:-:S02]  /*f9d0*/  IMAD.X R69, RZ, RZ, R5, P5 ;  /* 0x000000ffff457224 */ /* 0x000fc400028e0605 */
[----:B------:R-:W-:Y:S01]  /*f9e0*/  IMAD.X R61, RZ, RZ, R5, P4 ;  /* 0x000000ffff3d7224 */ /* 0x000fe200020e0605 */
[----:B------:R-:W5:Y:S01]  /*f9f0*/  LD.E.128 R28, desc[UR20][R28.64] ;  /* 0x000000141c1c7980 */ /* 0x000f62000c101d00 */
[----:B------:R-:W-:Y:S01]  /*fa00*/  IMAD.MOV.U32 R5, RZ, RZ, R4 ;  /* 0x000000ffff057224 */ /* 0x000fe200078e0004 */
[----:B0-----:R-:W-:Y:S01]  /*fa10*/  @P1 SHF.R.U32.HI R5, RZ, R17, R0 ;  /* 0x00000011ff051219 */ /* 0x001fe20000011600 */
[----:B------:R-:W-:Y:S01]  /*fa20*/  UIMAD UR4, UR15, UR11, UR4 ;  /* 0x0000000b0f0472a4 */ /* 0x000fe2000f8e0204 */
[----:B------:R-:W5:Y:S01]  /*fa30*/  LD.E.128 R32, desc[UR20][R32.64] ;  /* 0x0000001420207980 */ /* 0x000f62000c101d00 */
[----:B------:R-:W-:Y:S01]  /*fa40*/  UIMAD.WIDE.U32 UR8, UR15, UR10, UR8 ;  /* 0x0000000a0f0872a5 */ /* 0x000fe2000f8e0008 */
[--C-:B------:R-:W-:Y:S01]  /*fa50*/  SHF.R.S32.HI R0, RZ, 0x1f, R5.reuse ;  /* 0x0000001fff007819 */ /* 0x100fe20000011405 */
[----:B------:R-:W-:Y:S01]  /*fa60*/  IMAD.MOV R17, RZ, RZ, -R5 ;  /* 0x000000ffff117224 */ /* 0x000fe200078e0a05 */
[----:B------:R-:W-:Y:S01]  /*fa70*/  ULDC.64 UR10, c[0x0][0xae0] ;  /* 0x0002b800000a7ab9 */ /* 0x000fe20000000a00 */
[----:B------:R-:W-:Y:S01]  /*fa80*/  UIADD3 UR4, UR9, UR4, URZ ;  /* 0x0000000409047290 */ /* 0x000fe2000fffe03f */
[----:B------:R-:W5:Y:S01]  /*fa90*/  LD.E.128 R36, desc[UR20][R36.64] ;  /* 0x0000001424247980 */ /* 0x000f62000c101d00 */
[----:B------:R-:W-:-:S02]  /*faa0*/  IMAD R0, R0, UR10, RZ ;  /* 0x0000000a00007c24 */ /* 0x000fc4000f8e02ff */
[----:B------:R-:W-:Y:S01]  /*fab0*/  IMAD R17, R76, R17, R4 ;  /* 0x000000114c117224 */ /* 0x000fe200078e0204 */
[----:B------:R-:W5:Y:S01]  /*fac0*/  LD.E.128 R40, desc[UR20][R40.64] ;  /* 0x0000001428287980 */ /* 0x000f62000c101d00 */
[----:B------:R-:W-:Y:S02]  /*fad0*/  IMAD.U32 R3, RZ, RZ, UR9 ;  /* 0x00000009ff037e24 */ /* 0x000fe4000f8e00ff */
[----:B-1----:R-:W-:Y:S01]  /*fae0*/  IMAD.U32 R2, RZ, RZ, UR8 ;  /* 0x00000008ff027e24 */ /* 0x002fe2000f8e00ff */
[----:B------:R-:W5:Y:S01]  /*faf0*/  LD.E.128 R64, desc[UR20][R64.64] ;  /* 0x0000001440407980 */ /* 0x000f62000c101d00 */
[----:B------:R-:W-:Y:S01]  /*fb00*/  IMAD.U32 R3, RZ, RZ, UR4 ;  /* 0x00000004ff037e24 */ /* 0x000fe2000f8e00ff */
[----:B------:R-:W-:Y:S02]  /*fb10*/  ULDC.64 UR8, c[0x0][0xad8] ;  /* 0x0002b60000087ab9 */ /* 0x000fe40000000a00 */
[----:B------:R-:W5:Y:S01]  /*fb20*/  LD.E.128 R56, desc[UR20][R56.64] ;  /* 0x0000001438387980 */ /* 0x000f62000c101d00 */
[----:B------:R-:W-:-:S03]  /*fb30*/  IMAD R77, R5, UR11, R0 ;  /* 0x0000000b054d7c24 */ /* 0x000fc6000f8e0200 */
[----:B------:R-:W5:Y:S01]  /*fb40*/  LD.E.128 R44, desc[UR20][R44.64] ;  /* 0x000000142c2c7980 */ /* 0x000f62000c101d00 */
[----:B------:R-:W-:-:S03]  /*fb50*/  SHF.R.S32.HI R0, RZ, 0x1f, R17 ;  /* 0x0000001fff007819 */ /* 0x000fc60000011411 */
[----:B------:R-:W5:Y:S04]  /*fb60*/  LD.E.128 R48, desc[UR20][R48.64] ;  /* 0x0000001430307980 */ /* 0x000f68000c101d00 */
[----:B------:R-:W5:Y:S04]  /*fb70*/  LD.E.128 R72, desc[UR20][R72.64] ;  /* 0x0000001448487980 */ /* 0x000f68000c101d00 */
[----:B------:R-:W5:Y:S04]  /*fb80*/  LD.E.128 R68, desc[UR20][R68.64] ;  /* 0x0000001444447980 */ /* 0x000f68000c101d00 */
[----:B------:R-:W5:Y:S04]  /*fb90*/  LD.E.128 R60, desc[UR20][R60.64] ;  /* 0x000000143c3c7980 */ /* 0x000f68000c101d00 */
[----:B------:R-:W5:Y:S01]  /*fba0*/  LD.E.128 R52, desc[UR20][R52.64] ;  /* 0x0000001434347980 */ /* 0x000f62000c101d00 */
[----:B------:R-:W-:Y:S01]  /*fbb0*/  IMAD.WIDE.U32 R2, R5, UR10, R2 ;  /* 0x0000000a05027c25 */ /* 0x000fe2000f8e0002 */
[----:B------:R-:W-:Y:S01]  /*fbc0*/  @!PT LDS RZ, [RZ] ;  /* 0x00000000fffff984 */ /* 0x000fe20000000800 */
[----:B------:R-:W-:Y:S01]  /*fbd0*/  @!PT LDS RZ, [RZ] ;  /* 0x00000000fffff984 */ /* 0x000fe20000000800 */
[----:B------:R-:W-:Y:S01]  /*fbe0*/  @!PT LDS RZ, [RZ] ;  /* 0x00000000fffff984 */ /* 0x000fe20000000800 */
[----:B------:R-:W-:Y:S01]  /*fbf0*/  @!PT LDS RZ, [RZ] ;  /* 0x00000000fffff984 */ /* 0x000fe20000000800 */
[----:B------:R0:W-:Y:S06]  /*fc00*/  MEMBAR.ALL.CTA ;  /* 0x0000000000007992 */ /* 0x0001ec0000008000 */
[----:B0-----:R-:W0:Y:S01]  /*fc10*/  FENCE.VIEW.ASYNC.S ;  /* 0x00000000000073c6 */ /* 0x001e220000000000 */
[----:B------:R-:W-:-:S02]  /*fc20*/  IMAD.IADD R3, R3, 0x1, R77 ;  /* 0x0000000103037824 */ /* 0x000fc400078e024d */
[----:B------:R-:W-:Y:S02]  /*fc30*/  IMAD R4, R0, UR8, RZ ;  /* 0x0000000800047c24 */ /* 0x000fe4000f8e02ff */
[----:B------:R-:W-:Y:S02]  /*fc40*/  VIADD R80, R221, UR17 ;  /* 0x00000011dd507c36 */ /* 0x000fe40008000000 */
[C---:B------:R-:W-:Y:S02]  /*fc50*/  IMAD R5, R17.reuse, UR9, R4 ;  /* 0x0000000911057c24 */ /* 0x040fe4000f8e0204 */
[----:B------:R-:W-:Y:S01]  /*fc60*/  IMAD.WIDE.U32 R2, R17, UR8, R2 ;  /* 0x0000000811027c25 */ /* 0x000fe2000f8e0002 */
[----:B------:R-:W-:Y:S01]  /*fc70*/  ISETP.GE.AND P2, PT, R80, R81, PT ;  /* 0x000000515000720c */ /* 0x000fe20003f46270 */
[----:B------:R-:W-:Y:S02]  /*fc80*/  ULDC.64 UR8, c[0x0][0xa80] ;  /* 0x0002a00000087ab9 */ /* 0x000fe40000000a00 */
[----:B------:R-:W-:Y:S01]  /*fc90*/  VIADD R19, R19, 0x38820 ;  /* 0x0003882013137836 */ /* 0x000fe20000000000 */
[----:B------:R-:W-:Y:S01]  /*fca0*/  LEA R6, P3, R2, UR8, 0x1 ;  /* 0x0000000802067c11 */ /* 0x000fe2000f8608ff */
[----:B------:R-:W-:-:S02]  /*fcb0*/  IMAD.IADD R3, R3, 0x1, R5 ;  /* 0x0000000103037824 */ /* 0x000fc400078e0205 */
[----:B------:R-:W-:Y:S01]  /*fcc0*/  VIADD R0, R80, 0x20 ;  /* 0x0000002050007836 */ /* 0x000fe20000000000 */
[----:B------:R-:W-:Y:S02]  /*fcd0*/  PRMT R19, RZ, 0x654, R19 ;  /* 0x00000654ff137816 */ /* 0x000fe40000000013 */
[----:B------:R-:W-:Y:S02]  /*fce0*/  LEA.HI.X R17, R2, UR9, R3, 0x1, P3 ;  /* 0x0000000902117c11 */ /* 0x000fe400098f0c03 */
[-C--:B------:R-:W-:Y:S01]  /*fcf0*/  ISETP.GE.AND P1, PT, R0, R81.reuse, PT ;  /* 0x000000510000720c */ /* 0x080fe20003f26270 */
[----:B------:R-:W-:Y:S01]  /*fd00*/  VIADD R0, R80, 0x40 ;  /* 0x0000004050007836 */ /* 0x000fe20000000000 */
[----:B0-----:R0:W-:Y:S01]  /*fd10*/  SYNCS.ARRIVE.TRANS64.RED.A1T0 RZ, [R19+URZ], RZ ;  /* 0x000000ff13ff79a7 */ /* 0x0011e2000810043f */
[----:B------:R1:W2:Y:S01]  /*fd20*/  SHFL.IDX PT, R79, R6, RZ, 0x181f ;  /* 0x00181fff064f7589 */ /* 0x0002a200000e0000 */
[----:B------:R-:W-:Y:S02]  /*fd30*/  BSSY B1, `(.L_x_2635) ;  /* 0x0000016000017945 */ /* 0x000fe40003800000 */
        /* <DEDUP_REMOVED lines=21> */
.L_x_2636:
[----:B------:R-:W-:Y:S05]  /*fe90*/  BSYNC B1 ;  /* 0x0000000000017941 */ /* 0x000fea0003800000 */
.L_x_2635:
        /* <DEDUP_REMOVED lines=22> */
.L_x_2638:
[----:B------:R-:W-:Y:S05]  /*10000*/  BSYNC B1 ;  /* 0x0000000000017941 */ /* 0x000fea0003800000 */
.L_x_2637:
        /* <DEDUP_REMOVED lines=22> */
.L_x_2640:
[----:B------:R-:W-:Y:S05]  /*10170*/  BSYNC B1 ;  /* 0x0000000000017941 */ /* 0x000fea0003800000 */
.L_x_2639:
[----:B------:R-:W-:Y:S01]  /*10180*/  VIADD R0, R80, 0x60 ;  /* 0x0000006050007836 */ /* 0x000fe20000000000 */
[----:B01-3--:R-:W3:Y:S04]  /*10190*/  SHFL.IDX PT, R17, R17, 0x3, 0x181f ;  /* 0x00781f0011117f89 */ /* 0x00bee800000e0000 */
[----:B------:R-:W-:Y:S01]  /*101a0*/  ISETP.GE.AND P0, PT, R0, R81, PT ;  /* 0x000000510000720c */ /* 0x000fe20003f06270 */
[----:B----4-:R4:W0:-:S12]  /*101b0*/  SHFL.IDX PT, R11, R6, 0x3, 0x181f ;  /* 0x00781f00060b7f89 */ /* 0x01081800000e0000 */
[----:B----4-:R-:W-:Y:S05]  /*101c0*/  @P0 BRA `(.L_x_2641) ;  /* 0x0000000c00f80947 */ /* 0x010fea0003800000 */
[----:B------:R-:W-:Y:S01]  /*101d0*/  ULDC UR4, c[0x0][0xac8] ;  /* 0x0002b20000047ab9 */ /* 0x000fe20000000800 */
[----:B------:R-:W-:Y:S01]  /*101e0*/  ULDC.64 UR8, c[0x0][0x208] ;  /* 0x0000820000087ab9 */ /* 0x000fe20000000a00 */
[----:B------:R-:W-:Y:S02]  /*101f0*/  ISETP.GE.AND P3, PT, R18, UR4, PT ;  /* 0x0000000412007c0c */ /* 0x000fe4000bf66270 */
[----:B------:R-:W-:Y:S02]  /*10200*/  ISETP.GE.AND P4, PT, R215, UR4, PT ;  /* 0x00000004d7007c0c */ /* 0x000fe4000bf86270 */
[----:B------:R-:W-:-:S09]  /*10210*/  ISETP.GE.AND P5, PT, R214, UR4, PT ;  /* 0x00000004d6007c0c */ /* 0x000fd2000bfa6270 */
[CC--:B0-----:R-:W-:Y:S02]  /*10220*/  @!P3 LEA R2, P0, R18.reuse, R11.reuse, 0x1 ;  /* 0x0000000b1202b211 */ /* 0x0c1fe400078008ff */
[C---:B------:R-:W-:Y:S02]  /*10230*/  @!P4 LEA R4, P1, R215.reuse, R11, 0x1 ;  /* 0x0000000bd704c211 */ /* 0x040fe400078208ff */
        /* <DEDUP_REMOVED lines=14> */
.L_x_2633:
        /* <DEDUP_REMOVED lines=40> */
.L_x_2642:
        /* <DEDUP_REMOVED lines=50> */
.L_x_2644:
[----:B------:R-:W-:Y:S05]  /*108c0*/  BSYNC B1 ;  /* 0x0000000000017941 */ /* 0x000fea0003800000 */
.L_x_2643:
[----:B0-----:R-:W0:Y:S01]  /*108d0*/  @P0 LDC R3, c[0x0][0xbf0] ;  /* 0x0002fc00ff030b82 */ /* 0x001e220000000800 */
[----:B------:R-:W-:Y:S01]  /*108e0*/  R2UR UR16, R23 ;  /* 0x00000000171072ca */ /* 0x000fe200000e0000 */
        /* <DEDUP_REMOVED lines=8> */
[----:B------:R-:W-:Y:S02]  /*10970*/  UIADD3 UR9, UR9, UR7, URZ ;  /* 0x0000000709097290 */ /* 0x000fe4000fffe03f */
[----:B------:R-:W-:Y:S01]  /*10980*/  UIMAD UR4, UR11, UR14, URZ ;  /* 0x0000000e0b0472a4 */ /* 0x000fe2000f8e023f */
[----:B------:R-:W-:Y:S01]  /*10990*/  VIADD R6, R2, UR16 ;  /* 0x0000001002067c36 */ /* 0x000fe20008000000 */
[----:B------:R-:W-:Y:S02]  /*109a0*/  UIMAD.WIDE.U32 UR8, UR17, UR14, UR8 ;  /* 0x0000000e110872a5 */ /* 0x000fe4000f8e0008 */
[----:B------:R-:W-:Y:S01]  /*109b0*/  UIMAD UR4, UR17, UR15, UR4 ;  /* 0x0000000f110472a4 */ /* 0x000fe2000f8e0204 */
[----:B------:R-:W-:Y:S01]  /*109c0*/  @P0 IMAD.HI.U32 R2, R6, R11, RZ ;  /* 0x0000000b06020227 */ /* 0x000fe200078e00ff */
[----:B------:R-:W-:Y:S02]  /*109d0*/  ULDC.64 UR10, c[0x0][0xaf0] ;  /* 0x0002bc00000a7ab9 */ /* 0x000fe40000000a00 */
[----:B------:R-:W-:Y:S01]  /*109e0*/  UIADD3 UR9, UR9, UR4, URZ ;  /* 0x0000000409097290 */ /* 0x000fe2000fffe03f */
[----:B------:R-:W-:Y:S01]  /*109f0*/  IMAD.MOV.U32 R5, RZ, RZ, R6 ;  /* 0x000000ffff057224 */ /* 0x000fe200078e0006 */
[----:B------:R-:W-:Y:S01]  /*10a00*/  UIMAD UR4, UR13, UR10, URZ ;  /* 0x0000000a0d0472a4 */ /* 0x000fe2000f8e023f */
[----:B0-----:R-:W-:Y:S01]  /*10a10*/  @P0 SHF.R.U32.HI R5, RZ, R3, R2 ;  /* 0x00000003ff050219 */ /* 0x001fe20000011602 */
        /* <DEDUP_REMOVED lines=51> */
.L_x_2646:
[----:B------:R-:W-:Y:S05]  /*10d50*/  BSYNC B1 ;  /* 0x0000000000017941 */ /* 0x000fea0003800000 */
.L_x_2645:
        /* <DEDUP_REMOVED lines=22> */
.L_x_2648:
[----:B------:R-:W-:Y:S05]  /*10ec0*/  BSYNC B1 ;  /* 0x0000000000017941 */ /* 0x000fea0003800000 */
.L_x_2647:
        /* <DEDUP_REMOVED lines=22> */
.L_x_2650:
[----:B------:R-:W-:Y:S05]  /*11030*/  BSYNC B1 ;  /* 0x0000000000017941 */ /* 0x000fea0003800000 */
.L_x_2649:
        /* <DEDUP_REMOVED lines=23> */
.L_x_2641:
[----:B------:R-:W-:Y:S05]  /*111b0*/  BSYNC B0 ;  /* 0x0000000000007941 */ /* 0x000fea0003800000 */
.L_x_2632:
[----:B------:R-:W-:Y:S02]  /*111c0*/  ULDC UR4, c[0x0][0xc3c] ;  /* 0x00030f0000047ab9 */ /* 0x000fe40000000800 */
[----:B------:R-:W-:-:S13]  /*111d0*/  ISETP.GE.AND P0, PT, R7, UR4, PT ;  /* 0x0000000407007c0c */ /* 0x000fda000bf06270 */
[----:B------:R-:W-:Y:S05]  /*111e0*/  @!P0 BRA `(.L_x_2651) ;  /* 0xfffffefc00208947 */ /* 0x000fea000383ffff */
[----:B------:R-:W-:Y:S05]  /*111f0*/  EXIT ;  /* 0x000000000000794d */ /* 0x000fea0003800000 */
.L_x_2596:
[----:B------:R-:W-:-:S08]  /*11200*/  NOP ;  /* 0x0000000000007918 */ /* 0x000fd00000000000 */
[----:B0-----:R-:W0:-:S00]  /*11210*/  USETMAXREG.DEALLOC.CTAPOOL 0x18 ;  /* 0x00000018000079c8 */ /* 0x001e0000080e0500 */
[----:B0-----:R-:W-:Y:S01]  /*11220*/  LOP3.LUT R0, R0, 0x3, RZ, 0xc0, !PT ;  /* 0x0000000300007812 */ /* 0x001fe200078ec0ff */
[----:B------:R-:W-:-:S05]  /*11230*/  IMAD.MOV.U32 R5, RZ, RZ, RZ ;  /* 0x000000ffff057224 */ /* 0x000fca00078e00ff */
[----:B------:R-:W0:Y:S02]  /*11240*/  SHFL.IDX PT, R0, R0, RZ, 0x1f ;  /* 0x00001fff00007589 */ /* 0x000e2400000e0000 */
[----:B0-----:R-:W-:-:S04]  /*11250*/  ISETP.NE.AND P0, PT, R0, RZ, PT ;  /* 0x000000ff0000720c */ /* 0x001fc80003f05270 */
        /* <DEDUP_REMOVED lines=10> */
.L_x_2652:
        /* <DEDUP_REMOVED lines=43> */
.L_x_2658:
        /* <DEDUP_REMOVED lines=13> */
.L_x_2657:
[----:B------:R-:W-:Y:S05]  /*11680*/  BSYNC B0 ;  /* 0x0000000000007941 */ /* 0x000fea0003800000 */
.L_x_2656:
        /* <DEDUP_REMOVED lines=21> */
.L_x_2654:
        /* <DEDUP_REMOVED lines=21> */
.L_x_2659:
        /* <DEDUP_REMOVED lines=57> */
.L_x_2655:
[----:B------:R-:W-:Y:S02]  /*11cc0*/  IMAD.MOV.U32 R17, RZ, RZ, RZ ;  /* 0x000000ffff117224 */ /* 0x000fe400078e00ff */
[----:B------:R-:W-:Y:S02]  /*11cd0*/  IMAD.U32 R16, RZ, RZ, UR6 ;  /* 0x00000006ff107e24 */ /* 0x000fe4000f8e00ff */
[----:B------:R-:W-:-:S07]  /*11ce0*/  IMAD.MOV.U32 R18, RZ, RZ, RZ ;  /* 0x000000ffff127224 */ /* 0x000fce00078e00ff */
.L_x_2660:
[----:B------:R-:W-:-:S13]  /*11cf0*/  ISETP.NE.AND P0, PT, R0, RZ, PT ;  /* 0x000000ff0000720c */ /* 0x000fda0003f05270 */
[----:B------:R-:W1:Y:S01]  /*11d00*/  @!P0 S2R R3, SR_CgaCtaId ;  /* 0x0000000000038919 */ /* 0x000e620000008800 */
[----:B------:R-:W-:-:S04]  /*11d10*/  @!P0 MOV R0, 0x400 ;  /* 0x0000040000008802 */ /* 0x000fc80000000f00 */
[----:B-1----:R-:W-:-:S05]  /*11d20*/  @!P0 LEA R0, R3, R0, 0x18 ;  /* 0x0000000003008211 */ /* 0x002fca00078ec0ff */
[----:B------:R2:W-:Y:S01]  /*11d30*/  @!P0 STS.128 [R0+0x388d0], R16 ;  /* 0x0388d01000008388 */ /* 0x0005e20000000c00 */
[----:B------:R-:W-:Y:S06]  /*11d40*/  BAR.ARV 0x5, 0x180 ;  /* 0x0146000000007b1d */ /* 0x000fec0000002000 */
.L_x_2653:
[----:B0-2---:R-:W-:Y:S01]  /*11d50*/  IMAD.MOV.U32 R0, RZ, RZ, 0x1 ;  /* 0x00000001ff007424 */ /* 0x005fe200078e00ff */
        /* <DEDUP_REMOVED lines=34> */
.L_x_2774:
[----:B-1----:R-:W1:Y:S01]  /*11f80*/  LDC.64 R2, c[0x0][0xc88] ;  /* 0x00032200ff027b82 */ /* 0x002e620000000a00 */
[----:B------:R-:W-:Y:S01]  /*11f90*/  ULDC.64 UR4, c[0x0][0x208] ;  /* 0x0000820000047ab9 */ /* 0x000fe20000000a00 */
[----:B-1----:R-:W-:-:S05]  /*11fa0*/  IMAD.WIDE R2, R19, 0x4, R2 ;  /* 0x0000000413027825 */ /* 0x002fca00078e0202 */
[----:B--2---:R-:W2:Y:S01]  /*11fb0*/  LDG.E R12, desc[UR4][R2.64] ;  /* 0x00000004020c7981 */ /* 0x004ea2000c1e1900 */
[----:B------:R-:W-:Y:S05]  /*11fc0*/  YIELD ;  /* 0x0000000000007946 */ /* 0x000fea0003800000 */
[----:B------:R-:W-:Y:S01]  /*11fd0*/  ULDC.64 UR4, c[0x0][0xa28] ;  /* 0x00028a0000047ab9 */ /* 0x000fe20000000a00 */
[----:B----4-:R-:W-:Y:S01]  /*11fe0*/  IMAD.MOV.U32 R0, RZ, RZ, RZ ;  /* 0x000000ffff007224 */ /* 0x010fe200078e00ff */
        /* <DEDUP_REMOVED lines=17> */
[----:B---3--:R-:W-:Y:S01]  /*12100*/  IMAD.MOV.U32 R8, RZ, RZ, RZ ;  /* 0x000000ffff087224 */ /* 0x008fe200078e00ff */
        /* <DEDUP_REMOVED lines=34> */
.L_x_2662:
[----:B------:R-:W-:Y:S01]  /*12330*/  IMAD.MOV.U32 R2, RZ, RZ, R12 ;  /* 0x000000ffff027224 */ /* 0x000fe200078e000c */
[----:B------:R-:W-:Y:S01]  /*12340*/  ULDC.64 UR4, c[0x0][0xa20] ;  /* 0x0002880000047ab9 */ /* 0x000fe20000000a00 */
[----:B-----5:R-:W-:Y:S01]  /*12350*/  IMAD.IADD R3, R8, 0x1, R0 ;  /* 0x0000000108037824 */ /* 0x020fe200078e0200 */
[----:B------:R-:W-:Y:S02]  /*12360*/  ISETP.NE.U32.AND P1, PT, RZ, UR4, PT ;  /* 0x00000004ff007c0c */ /* 0x000fe4000bf25070 */
[----:B------:R3:W-:Y:S02]  /*12370*/  STL [R1+0x10], R2 ;  /* 0x0000100201007387 */ /* 0x0007e40000100800 */
[----:B------:R-:W-:Y:S02]  /*12380*/  ISETP.NE.AND.EX P1, PT, RZ, UR5, PT, P1 ;  /* 0x00000005ff007c0c */ /* 0x000fe4000bf25310 */
[----:B------:R3:W-:Y:S11]  /*12390*/  STL [R1+0x18], R3 ;  /* 0x0000180301007387 */ /* 0x0007f60000100800 */
[----:B---3--:R-:W-:Y:S05]  /*123a0*/  @!P1 BRA `(.L_x_2663) ;  /* 0x0000000000149947 */ /* 0x008fea0003800000 */
[----:B------:R-:W-:Y:S01]  /*123b0*/  IADD3 R6, P0, R11, UR4, RZ ;  /* 0x000000040b067c10 */ /* 0x000fe2000ff1e0ff */
[----:B------:R-:W-:-:S03]  /*123c0*/  ULDC.64 UR6, c[0x0][0x208] ;  /* 0x0000820000067ab9 */ /* 0x000fc60000000a00 */
[----:B------:R-:W-:-:S05]  /*123d0*/  IADD3.X R7, R10, UR5, RZ, P0, !PT ;  /* 0x000000050a077c10 */ /* 0x000fca00087fe4ff */
[----:B------:R3:W5:Y:S01]  /*123e0*/  LDG.E R6, desc[UR6][R6.64] ;  /* 0x0000000606067981 */ /* 0x000762000c1e1900 */
[----:B------:R-:W-:Y:S05]  /*123f0*/  BRA `(.L_x_2664) ;  /* 0x0000000000147947 */ /* 0x000fea0003800000 */
.L_x_2663:
[----:B------:R-:W-:Y:S05]  /*12400*/  @!P0 BRA `(.L_x_2664) ;  /* 0x0000000000108947 */ /* 0x000fea0003800000 */
[----:B------:R-:W-:Y:S02]  /*12410*/  ULDC.64 UR4, c[0x0][0x208] ;  /* 0x0000820000047ab9 */ /* 0x000fe40000000a00 */
[----:B------:R-:W3:Y:S04]  /*12420*/  LDG.E R6, desc[UR4][R4.64] ;  /* 0x0000000404067981 */ /* 0x000ee8000c1e1900 */
[----:B------:R-:W3:Y:S02]  /*12430*/  LDG.E R4, desc[UR4][R4.64+0x4] ;  /* 0x0000040404047981 */ /* 0x000ee4000c1e1900 */
[----:B---3--:R-:W-:-:S07]  /*12440*/  IMAD.IADD R6, R4, 0x1, -R6 ;  /* 0x0000000104067824 */ /* 0x008fce00078e0a06 */
.L_x_2664:
[----:B-----5:R-:W-:Y:S01]  /*12450*/  IMAD.IADD R6, R6, 0x1, -R0 ;  /* 0x0000000106067824 */ /* 0x020fe200078e0a00 */
[----:B------:R-:W-:Y:S01]  /*12460*/  BSSY B7, `(.L_x_2665) ;  /* 0x0000508000077945 */ /* 0x000fe20003800000 */
[----:B------:R-:W4:Y:S02]  /*12470*/  LDC R0, c[0x0][0x448] ;  /* 0x00011200ff007b82 */ /* 0x000f240000000800 */
[----:B----4-:R-:W-:Y:S01]  /*12480*/  ISETP.NE.AND P0, PT, R0, 0x1, PT ;  /* 0x000000010000780c */ /* 0x010fe20003f05270 */
[----:B------:R-:W-:-:S04]  /*12490*/  IMAD.SHL.U32 R0, R17, 0x80, RZ ;  /* 0x0000008011007824 */ /* 0x000fc800078e00ff */
[----:B------:R-:W-:-:S08]  /*124a0*/  VIADD R0, R0, 0x7f ;  /* 0x0000007f00007836 */ /* 0x000fd00000000000 */
[----:B------:R-:W4:Y:S08]  /*124b0*/  @P0 LDC R2, c[0x0][0x44c] ;  /* 0x00011300ff020b82 */ /* 0x000f300000000800 */
[----:B------:R-:W0:Y:S01]  /*124c0*/  @P0 LDC R3, c[0x0][0x450] ;  /* 0x00011400ff030b82 */ /* 0x000e220000000800 */
[----:B----4-:R-:W-:-:S05]  /*124d0*/  @P0 IMAD.HI.U32 R2, R0, R2, RZ ;  /* 0x0000000200020227 */ /* 0x010fca00078e00ff */
[----:B0-----:R-:W-:Y:S01]  /*124e0*/  @P0 SHF.R.U32.HI R0, RZ, R3, R2 ;  /* 0x00000003ff000219 */ /* 0x001fe20000011602 */
[C---:B------:R-:W-:Y:S01]  /*124f0*/  VIADD R2, R6.reuse, 0x4f ;  /* 0x0000004f06027836 */ /* 0x040fe20000000000 */
[----:B------:R-:W-:-:S03]  /*12500*/  IADD3 R6, R6, 0x50, -R9 ;  /* 0x0000005006067810 */ /* 0x000fc60007ffe809 */
[----:B------:R-:W-:-:S04]  /*12510*/  IMAD.HI R2, R2, 0x66666667, RZ ;  /* 0x6666666702027827 */ /* 0x000fc800078e02ff */
[----:B------:R-:W-:Y:S01]  /*12520*/  IMAD.IADD R0, R6, 0x1, R0 ;  /* 0x0000000106007824 */ /* 0x000fe200078e0200 */
[----:B------:R-:W-:-:S03]  /*12530*/  SHF.R.U32.HI R3, RZ, 0x1f, R2 ;  /* 0x0000001fff037819 */ /* 0x000fc60000011602 */
[----:B------:R-:W-:Y:S01]  /*12540*/  IMAD.HI R0, R0, 0x66666667, RZ ;  /* 0x6666666700007827 */ /* 0x000fe200078e02ff */
[----:B------:R-:W-:-:S04]  /*12550*/  LEA.HI.SX32 R3, R2, R3, 0x1b ;  /* 0x0000000302037211 */ /* 0x000fc800078fdaff */
[----:B------:R-:W-:-:S04]  /*12560*/  SHF.R.U32.HI R2, RZ, 0x1f, R0 ;  /* 0x0000001fff027819 */ /* 0x000fc80000011600 */
[----:B------:R-:W-:-:S04]  /*12570*/  LEA.HI.SX32 R2, R0, R2, 0x1b ;  /* 0x0000000200027211 */ /* 0x000fc800078fdaff */
[----:B------:R-:W-:-:S04]  /*12580*/  VIMNMX R4, R3, R2, PT ;  /* 0x0000000203047248 */ /* 0x000fc80003fe0100 */
[----:B------:R-:W-:Y:S01]  /*12590*/  ISETP.GT.AND P0, PT, R4, RZ, PT ;  /* 0x000000ff0400720c */ /* 0x000fe20003f04270 */
        /* <DEDUP_REMOVED lines=8> */
[----:B------:R-:W-:Y:S01]  /*12620*/  ULDC.64 UR6, c[0x0][0x208] ;  /* 0x0000820000067ab9 */ /* 0x000fe20000000a00 */
[----:B------:R-:W0:Y:S08]  /*12630*/  FLO.U32 R0, UR4 ;  /* 0x0000000400007d00 */ /* 0x000e3000080e0000 */
[----:B------:R-:W4:Y:S01]  /*12640*/  POPC R5, UR4 ;  /* 0x0000000400057d09 */ /* 0x000f220008000000 */
[----:B0-----:R-:W-:-:S02]  /*12650*/  ISETP.EQ.U32.AND P0, PT, R0, R3, PT ;  /* 0x000000030000720c */ /* 0x001fc40003f02070 */
[----:B------:R-:W4:Y:S11]  /*12660*/  LDC.64 R2, c[0x0][0xc60] ;  /* 0x00031800ff027b82 */ /* 0x000f360000000a00 */
[----:B----4-:R-:W4:Y:S01]  /*12670*/  @P0 ATOMG.E.ADD.STRONG.GPU PT, R3, desc[UR6][R2.64], R5 ;  /* 0x00000005020309a8 */ /* 0x010f2200081ee1c6 */
[----:B------:R-:W0:Y:S02]  /*12680*/  S2R R4, SR_LTMASK ;  /* 0x0000000000047919 */ /* 0x000e240000003900 */
[----:B0-----:R-:W-:-:S04]  /*12690*/  LOP3.LUT R4, R4, UR4, RZ, 0xc0, !PT ;  /* 0x0000000404047c12 */ /* 0x001fc8000f8ec0ff */
[----:B---3--:R-:W0:Y:S01]  /*126a0*/  POPC R7, R4 ;  /* 0x0000000400077309 */ /* 0x008e220000000000 */
[----:B----4-:R-:W0:Y:S02]  /*126b0*/  SHFL.IDX PT, R0, R3, R0, 0x1f ;  /* 0x00001f0003007589 */ /* 0x010e2400000e0000 */
[----:B0-----:R-:W-:Y:S01]  /*126c0*/  IADD3 R16, R0, UR38, R7 ;  /* 0x0000002600107c10 */ /* 0x001fe2000fffe007 */
[----:B------:R-:W-:Y:S06]  /*126d0*/  BRA `(.L_x_2667) ;  /* 0x0000004c00807947 */ /* 0x000fec0003800000 */
.L_x_2666:
[----:B------:R-:W4:Y:S01]  /*126e0*/  LDL R0, [R1+0x4] ;  /* 0x0000040001007983 */ /* 0x000f220000100800 */
[----:B------:R-:W-:Y:S01]  /*126f0*/  BSSY B6, `(.L_x_2668) ;  /* 0x0000014000067945 */ /* 0x000fe20003800000 */
[----:B----4-:R-:W-:-:S05]  /*12700*/  VIADD R0, R0, 0x24400 ;  /* 0x0002440000007836 */ /* 0x010fca0000000000 */
        /* <DEDUP_REMOVED lines=10> */
[----:B---3--:R-:W-:-:S02]  /*127b0*/  IMAD.U32 R7, RZ, RZ, UR9 ;  /* 0x00000009ff077e24 */ /* 0x008fc4000f8e00ff */
[----:B------:R-:W-:Y:S02]  /*127c0*/  IMAD.U32 R10, RZ, RZ, UR4 ;  /* 0x00000004ff0a7e24 */ /* 0x000fe4000f8e00ff */
[----:B------:R-:W-:Y:S02]  /*127d0*/  IMAD.U32 R11, RZ, RZ, UR5 ;  /* 0x00000005ff0b7e24 */ /* 0x000fe4000f8e00ff */
[----:B------:R-:W-:Y:S02]  /*127e0*/  IMAD.MOV.U32 R8, RZ, RZ, 0x70 ;  /* 0x00000070ff087424 */ /* 0x000fe400078e00ff */
[----:B------:R-:W-:Y:S02]  /*127f0*/  IMAD.MOV.U32 R12, RZ, RZ, 0x1 ;  /* 0x00000001ff0c7424 */ /* 0x000fe400078e00ff */
[----:B------:R-:W-:-:S07]  /*12800*/  IMAD.MOV.U32 R13, RZ, RZ, RZ ;  /* 0x000000ffff0d7224 */ /* 0x000fce00078e00ff */
[----:B------:R-:W-:-:S07]  /*12810*/  LEPC R20, `(.L_x_2669) ;  /* 0x000000001014794e */ /* 0x000fce0000000000 */
[----:B012---:R-:W-:Y:S05]  /*12820*/  CALL.ABS.NOINC R2 ;  /* 0x0000000002007343 */ /* 0x007fea0003c00000 */
.L_x_2669:
[----:B------:R-:W-:Y:S05]  /*12830*/  BSYNC B6 ;  /* 0x0000000000067941 */ /* 0x000fea0003800000 */
.L_x_2668:
        /* <DEDUP_REMOVED lines=13> */
[----:B---3--:R-:W-:-:S02]  /*12910*/  IMAD.U32 R7, RZ, RZ, UR9 ;  /* 0x00000009ff077e24 */ /* 0x008fc4000f8e00ff */
[----:B------:R-:W-:Y:S02]  /*12920*/  IMAD.U32 R10, RZ, RZ, UR4 ;  /* 0x00000004ff0a7e24 */ /* 0x000fe4000f8e00ff */
[----:B------:R-:W-:Y:S02]  /*12930*/  IMAD.U32 R11, RZ, RZ, UR5 ;  /* 0x00000005ff0b7e24 */ /* 0x000fe4000f8e00ff */
[----:B------:R-:W-:Y:S02]  /*12940*/  IMAD.MOV.U32 R8, RZ, RZ, 0x70 ;  /* 0x00000070ff087424 */ /* 0x000fe400078e00ff */
[----:B------:R-:W-:Y:S02]  /*12950*/  IMAD.MOV.U32 R12, RZ, RZ, 0x1 ;  /* 0x00000001ff0c7424 */ /* 0x000fe400078e00ff */
[----:B0-----:R-:W-:-:S07]  /*12960*/  IMAD.MOV.U32 R13, RZ, RZ, RZ ;  /* 0x000000ffff0d7224 */ /* 0x001fce00078e00ff */
[----:B------:R-:W-:-:S07]  /*12970*/  LEPC R20, `(.L_x_2672) ;  /* 0x000000001014794e */ /* 0x000fce0000000000 */
[----:B-12-4-:R-:W-:Y:S05]  /*12980*/  CALL.ABS.NOINC R2 ;  /* 0x0000000002007343 */ /* 0x016fea0003c00000 */
.L_x_2672:
        /* <DEDUP_REMOVED lines=16> */
.L_x_2671:
[----:B------:R-:W-:Y:S05]  /*12a90*/  BSYNC B6 ;  /* 0x0000000000067941 */ /* 0x000fea0003800000 */
.L_x_2670:
[----:B------:R-:W4:Y:S01]  /*12aa0*/  LDL.LU R2, [R1] ;  /* 0x0000000001027983 */ /* 0x000f220000300800 */
[----:B------:R-:W-:-:S03]  /*12ab0*/  ULDC.64 UR4, c[0x0][0x9f8] ;  /* 0x00027e0000047ab9 */ /* 0x000fc60000000a00 */
[----:B------:R-:W5:Y:S04]  /*12ac0*/  LDL.LU R4, [R1+0xc] ;  /* 0x00000c0001047983 */ /* 0x000f680000300800 */
[----:B---3--:R-:W3:Y:S01]  /*12ad0*/  LDL R7, [R1+0x10] ;  /* 0x0000100001077983 */ /* 0x008ee20000100800 */
[----:B------:R-:W-:Y:S01]  /*12ae0*/  ISETP.NE.U32.AND P0, PT, RZ, UR4, PT ;  /* 0x00000004ff007c0c */ /* 0x000fe2000bf05070 */
[----:B------:R-:W-:Y:S02]  /*12af0*/  ULDC.64 UR6, c[0x0][0x208] ;  /* 0x0000820000067ab9 */ /* 0x000fe40000000a00 */
[----:B------:R-:W2:Y:S01]  /*12b00*/  LDL R0, [R1+0x2c] ;  /* 0x00002c0001007983 */ /* 0x000ea20000100800 */
[----:B------:R-:W-:-:S13]  /*12b10*/  ISETP.NE.AND.EX P0, PT, RZ, UR5, PT, P0 ;  /* 0x00000005ff007c0c */ /* 0x000fda000bf05300 */
[----:B----4-:R-:W-:-:S04]  /*12b20*/  @P0 IADD3 R2, P1, R2, UR4, RZ ;  /* 0x0000000402020c10 */ /* 0x010fc8000ff3e0ff */
[----:B-----5:R-:W-:Y:S01]  /*12b30*/  @P0 IADD3.X R3, R4, UR5, RZ, P1, !PT ;  /* 0x0000000504030c10 */ /* 0x020fe20008ffe4ff */
[----:B------:R-:W-:-:S04]  /*12b40*/  ULDC.64 UR4, c[0x0][0xa08] ;  /* 0x0002820000047ab9 */ /* 0x000fc80000000a00 */
[----:B---3--:R0:W3:Y:S02]  /*12b50*/  @P0 LDG.E R7, desc[UR6][R2.64] ;  /* 0x0000000602070981 */ /* 0x0080e4000c1e1900 */
[----:B0-----:R-:W0:Y:S01]  /*12b60*/  LDC.64 R2, c[0x0][0x418] ;  /* 0x00010600ff027b82 */ /* 0x001e220000000a00 */
[----:B--2---:R-:W-:Y:S01]  /*12b70*/  VIADD R4, R0, 0xffffffff ;  /* 0xffffffff00047836 */ /* 0x004fe20000000000 */
[----:B---3--:R-:W-:Y:S01]  /*12b80*/  SHF.R.S32.HI R8, RZ, 0x1f, R7 ;  /* 0x0000001fff087819 */ /* 0x008fe20000011407 */
[----:B------:R2:W-:Y:S04]  /*12b90*/  @P0 STL [R1+0x10], R7 ;  /* 0x0000100701000387 */ /* 0x0005e80000100800 */
[----:B------:R2:W-:Y:S01]  /*12ba0*/  STL [R1+0x1c], R8 ;  /* 0x00001c0801007387 */ /* 0x0005e20000100800 */
[----:B0-----:R-:W-:Y:S01]  /*12bb0*/  LOP3.LUT P0, RZ, R2, UR4, RZ, 0xfc, !PT ;  /* 0x0000000402ff7c12 */ /* 0x001fe2000f80fcff */
[----:B------:R-:W-:-:S03]  /*12bc0*/  UMOV UR4, 0xffffffff ;  /* 0xffffffff00047882 */ /* 0x000fc60000000000 */
[----:B------:R-:W-:-:S04]  /*12bd0*/  LOP3.LUT P0, RZ, R3, UR5, RZ, 0xfc, P0 ;  /* 0x0000000503ff7c12 */ /* 0x000fc8000800fcff */
[----:B------:R-:W-:Y:S01]  /*12be0*/  SEL R0, R7, RZ, !P0 ;  /* 0x000000ff07007207 */ /* 0x000fe20004000000 */
[----:B--2---:R-:W-:Y:S08]  /*12bf0*/  BRA.DIV UR4, `(.L_x_2673) ;  /* 0x0000005e040c7947 */ /* 0x004ff0000b800000 */
[----:B------:R-:W0:Y:S02]  /*12c00*/  S2R R5, SR_TID.X ;  /* 0x0000000000057919 */ /* 0x000e240000002100 */
[----:B0-----:R-:W-:-:S04]  /*12c10*/  SHF.R.U32.HI R5, RZ, 0x5, R5 ;  /* 0x00000005ff057819 */ /* 0x001fc80000011605 */
[----:B------:R-:W-:-:S05]  /*12c20*/  LOP3.LUT R5, R5, 0x3, RZ, 0xc0, !PT ;  /* 0x0000000305057812 */ /* 0x000fca00078ec0ff */
[----:B------:R0:W2:Y:S02]  /*12c30*/  SHFL.IDX PT, R14, R5, RZ, 0x1f ;  /* 0x00001fff050e7589 */ /* 0x0000a400000e0000 */
.L_x_2790:
[----:B------:R-:W-:Y:S01]  /*12c40*/  PLOP3.LUT P1, PT, PT, PT, PT, 0x8, 0x0 ;  /* 0x000000000000781c */ /* 0x000fe20003f2e170 */
[----:B------:R3:W-:Y:S01]  /*12c50*/  STL [R1], R0 ;  /* 0x0000000001007387 */ /* 0x0007e20000100800 */
[----:B--2---:R-:W-:-:S03]  /*12c60*/  ISETP.NE.AND P0, PT, R14, RZ, PT ;  /* 0x000000ff0e00720c */ /* 0x004fc60003f05270 */
[----:B------:R2:W-:Y:S01]  /*12c70*/  STL [R1+0xc], R4 ;  /* 0x00000c0401007387 */ /* 0x0005e20000100800 */
[----:B---3--:R-:W-:-:S05]  /*12c80*/  P2R R0, PR, RZ, 0x2 ;  /* 0x00000002ff007803 */ /* 0x008fca0000000000 */
[----:B------:R2:W-:Y:S04]  /*12c90*/  STL [R1+0x20], R0 ;  /* 0x0000200001007387 */ /* 0x0005e80000100800 */
[----:B------:R-:W-:Y:S05]  /*12ca0*/  @P0 BRA `(.L_x_2674) ;  /* 0x00000004005c0947 */ /* 0x000fea0003800000 */
[----:B------:R-:W-:-:S03]  /*12cb0*/  UMOV UR4, 0xffffffff ;  /* 0xffffffff00047882 */ /* 0x000fc60000000000 */
[----:B------:R-:W-:Y:S05]  /*12cc0*/  BRA.DIV UR4, `(.L_x_2675) ;  /* 0x0000005e040c7947 */ /* 0x000fea000b800000 */
[----:B------:R-:W-:-:S13]  /*12cd0*/  ELECT P6, URZ, PT ;  /* 0x00000000003f782f */ /* 0x000fda00038c0000 */
.L_x_2793:
[----:B------:R-:W-:Y:S05]  /*12ce0*/  @!P6 BRA `(.L_x_2674) ;  /* 0x00000004004ce947 */ /* 0x000fea0003800000 */
[----:B------:R-:W-:-:S04]  /*12cf0*/  ISETP.NE.U32.AND P0, PT, R2, RZ, PT ;  /* 0x000000ff0200720c */ /* 0x000fc80003f05070 */
[----:B------:R-:W-:-:S13]  /*12d00*/  ISETP.NE.AND.EX P0, PT, R3, RZ, PT, P0 ;  /* 0x000000ff0300720c */ /* 0x000fda0003f05300 */
[----:B------:R-:W-:Y:S05]  /*12d10*/  @!P0 BRA `(.L_x_2676) ;  /* 0x0000000000588947 */ /* 0x000fea0003800000 */
[----:B------:R-:W3:Y:S01]  /*12d20*/  LDC R6, c[0x0][0x43c] ;  /* 0x00010f00ff067b82 */ /* 0x000ee20000000800 */
[----:B-1----:R-:W-:Y:S01]  /*12d30*/  IMAD.MOV.U32 R9, RZ, RZ, R4 ;  /* 0x000000ffff097224 */ /* 0x002fe200078e0004 */
[----:B------:R-:W-:Y:S01]  /*12d40*/  ULDC.64 UR4, c[0x0][0x428] ;  /* 0x00010a0000047ab9 */ /* 0x000fe20000000a00 */
[----:B------:R-:W-:Y:S02]  /*12d50*/  ULDC.64 UR6, c[0x0][0x208] ;  /* 0x0000820000067ab9 */ /* 0x000fe40000000a00 */
[----:B--2---:R-:W-:Y:S01]  /*12d60*/  IMAD.MOV.U32 R0, RZ, RZ, R9 ;  /* 0x000000ffff007224 */ /* 0x004fe200078e0009 */
[----:B---3--:R-:W-:-:S13]  /*12d70*/  ISETP.NE.AND P0, PT, R6, 0x1, PT ;  /* 0x000000010600780c */ /* 0x008fda0003f05270 */
[----:B0-----:R-:W0:Y:S02]  /*12d80*/  @P0 LDC.64 R4, c[0x0][0x440] ;  /* 0x00011000ff040b82 */ /* 0x001e240000000a00 */
[----:B0-----:R-:W-:-:S05]  /*12d90*/  @P0 IMAD.HI.U32 R4, R9, R4, RZ ;  /* 0x0000000409040227 */ /* 0x001fca00078e00ff */
        /* <DEDUP_REMOVED lines=12> */
[----:B------:R-:W2:Y:S04]  /*12e60*/  LDG.E R0, desc[UR6][R2.64] ;  /* 0x0000000602007981 */ /* 0x000ea8000c1e1900 */
[----:B--2---:R3:W-:Y:S02]  /*12e70*/  STL [R1], R0 ;  /* 0x0000000001007387 */ /* 0x0047e40000100800 */
.L_x_2676:
[----:B------:R-:W4:Y:S04]  /*12e80*/  LDL R7, [R1+0x4] ;  /* 0x0000040001077983 */ /* 0x000f280000100800 */
[----:B--23--:R-:W4:Y:S04]  /*12e90*/  LDL R0, [R1+0x8] ;  /* 0x0000080001007983 */ /* 0x00cf280000100800 */
[----:B------:R-:W2:Y:S01]  /*12ea0*/  LDL R2, [R1+0x14] ;  /* 0x0000140001027983 */ /* 0x000ea20000100800 */
[----:B----4-:R-:W-:Y:S01]  /*12eb0*/  IMAD R0, R0, 0x8, R7 ;  /* 0x0000000800007824 */ /* 0x010fe200078e0207 */
[----:B--2---:R-:W-:-:S04]  /*12ec0*/  SHF.L.U32 R2, R2, 0x1f, RZ ;  /* 0x0000001f02027819 */ /* 0x004fc800000006ff */
[----:B------:R-:W2:Y:S02]  /*12ed0*/  SYNCS.PHASECHK.TRANS64.TRYWAIT P0, [R0+URZ+0x38840], R2 ;  /* 0x03884002000075a7 */ /* 0x000ea4000800017f */
[----:B--2---:R-:W-:Y:S05]  /*12ee0*/  @!P0 BRA `(.L_x_2677) ;  /* 0x0000005800a48947 */ /* 0x004fea0003800000 */
.L_x_2794:
        /* <DEDUP_REMOVED lines=11> */
.L_x_2678:
[----:B------:R-:W3:Y:S04]  /*12fa0*/  LDL R6, [R1+0x4] ;  /* 0x0000040001067983 */ /* 0x000ee80000100800 */
[----:B0-----:R-:W3:Y:S04]  /*12fb0*/  LDL R5, [R1+0x8] ;  /* 0x0000080001057983 */ /* 0x001ee80000100800 */
[----:B------:R-:W4:Y:S04]  /*12fc0*/  LDL R4, [R1+0xc] ;  /* 0x00000c0001047983 */ /* 0x000f280000100800 */
[----:B------:R-:W5:Y:S04]  /*12fd0*/  LDL R3, [R1+0x18] ;  /* 0x0000180001037983 */ /* 0x000f680000100800 */
[----:B--2---:R-:W2:Y:S01]  /*12fe0*/  LDL R2, [R1] ;  /* 0x0000000001027983 */ /* 0x004ea20000100800 */
        /* <DEDUP_REMOVED lines=9> */
[----:B---3--:R-:W-:Y:S01]  /*13080*/  IMAD R0, R5, 0xa000, R6 ;  /* 0x0000a00005007824 */ /* 0x008fe200078e0206 */
[----:B----4-:R-:W-:-:S04]  /*13090*/  R2UR UR11, R4 ;  /* 0x00000000040b72ca */ /* 0x010fc800000e0000 */
[----:B------:R-:W-:Y:S02]  /*130a0*/  R2UR UR14, R0 ;  /* 0x00000000000e72ca */ /* 0x000fe400000e0000 */
[----:B-----5:R-:W-:Y:S02]  /*130b0*/  R2UR UR5, R3 ;  /* 0x00000000030572ca */ /* 0x020fe400000e0000 */
[----:B------:R-:W-:Y:S02]  /*130c0*/  P2R R0, PR, RZ, 0x1 ;  /* 0x00000001ff007803 */ /* 0x000fe40000000000 */
[----:B--2---:R-:W-:-:S03]  /*130d0*/  R2UR UR13, R2 ;  /* 0x00000000020d72ca */ /* 0x004fc600000e0000 */
        /* <DEDUP_REMOVED lines=9> */
[----:B0-----:R-:W-:Y:S01]  /*13170*/  UMOV UR8, UR15 ;  /* 0x0000000f00087c82 */ /* 0x001fe20008000000 */
[----:B------:R-:W-:Y:S02]  /*13180*/  UMOV UR10, UR16 ;  /* 0x00000010000a7c82 */ /* 0x000fe40008000000 */
        /* <DEDUP_REMOVED lines=8> */
[----:B---3--:R-:W-:Y:S01]  /*13210*/  NOP ;  /* 0x0000000000007918 */ /* 0x008fe20000000000 */
.L_x_2674:
[----:B------:R-:W3:Y:S04]  /*13220*/  LDL R2, [R1+0x4] ;  /* 0x0000040001027983 */ /* 0x000ee80000100800 */
[----:B------:R-:W4:Y:S04]  /*13230*/  LDL.LU R3, [R1+0x30] ;  /* 0x0000300001037983 */ /* 0x000f280000300800 */
[----:B0-----:R-:W5:Y:S04]  /*13240*/  LDL.LU R5, [R1+0x28] ;  /* 0x0000280001057983 */ /* 0x001f680000300800 */
        /* <DEDUP_REMOVED lines=8> */
[----:B---3--:R-:W-:Y:S01]  /*132d0*/  VIADD R2, R2, 0x14400 ;  /* 0x0001440002027836 */ /* 0x008fe20000000000 */
[----:B----4-:R-:W-:-:S04]  /*132e0*/  SHF.R.S32.HI R0, RZ, 0x1f, R3 ;  /* 0x0000001fff007819 */ /* 0x010fc80000011403 */
        /* <DEDUP_REMOVED lines=14> */
[----:B--2---:R-:W-:Y:S01]  /*133d0*/  MOV R2, 0x0 ;  /* 0x0000000000027802 */ /* 0x004fe20000000f00 */
        /* <DEDUP_REMOVED lines=15> */
.L_x_2680:
[----:B------:R-:W-:Y:S05]  /*134d0*/  BSYNC B6 ;  /* 0x0000000000067941 */ /* 0x000fea0003800000 */
.L_x_2679:
[----:B--2---:R-:W2:Y:S01]  /*134e0*/  LDL.LU R5, [R1+0x30] ;  /* 0x0000300001057983 */ /* 0x004ea20000300800 */
[----:B------:R-:W-:Y:S01]  /*134f0*/  ULDC.64 UR4, c[0x0][0x2d8] ;  /* 0x0000b60000047ab9 */ /* 0x000fe20000000a00 */
[----:B------:R-:W0:Y:S01]  /*13500*/  LDC R7, c[0x0][0x448] ;  /* 0x00011200ff077b82 */ /* 0x000e220000000800 */
[----:B------:R-:W-:Y:S01]  /*13510*/  ULDC.64 UR6, c[0x0][0x280] ;  /* 0x0000a00000067ab9 */ /* 0x000fe20000000a00 */
[----:B------:R-:W2:Y:S04]  /*13520*/  LDL.LU.64 R2, [R1+0x40] ;  /* 0x0000400001027983 */ /* 0x000ea80000300a00 */
[----:B------:R-:W3:Y:S04]  /*13530*/  LDL.LU R0, [R1+0x38] ;  /* 0x0000380001007983 */ /* 0x000ee80000300800 */
[----:B------:R-:W4:Y:S04]  /*13540*/  LDL.LU R6, [R1+0x4c] ;  /* 0x00004c0001067983 */ /* 0x000f280000300800 */
[----:B------:R-:W4:Y:S01]  /*13550*/  LDL.LU R4, [R1+0x28] ;  /* 0x0000280001047983 */ /* 0x000f220000300800 */
[----:B------:R-:W1:Y:S01]  /*13560*/  S2R R8, SR_TID.X ;  /* 0x0000000000087919 */ /* 0x000e620000002100 */
[----:B------:R-:W1:Y:S01]  /*13570*/  S2R R10, SR_TID.X ;  /* 0x00000000000a7919 */ /* 0x000e620000002100 */
[----:B0-----:R-:W-:Y:S01]  /*13580*/  ISETP.NE.AND P0, PT, R7, 0x1, PT ;  /* 0x000000010700780c */ /* 0x001fe20003f05270 */
[----:B-1----:R-:W-:-:S02]  /*13590*/  IMAD.SHL.U32 R8, R8, 0x8, RZ ;  /* 0x0000000808087824 */ /* 0x002fc400078e00ff */
[----:B------:R-:W-:-:S03]  /*135a0*/  IMAD.SHL.U32 R9, R10, 0x8, RZ ;  /* 0x000000080a097824 */ /* 0x000fc600078e00ff */
[----:B------:R-:W-:-:S04]  /*135b0*/  LOP3.LUT R8, R8, 0x38, RZ, 0xc0, !PT ;  /* 0x0000003808087812 */ /* 0x000fc800078ec0ff */
[C---:B------:R-:W-:Y:S02]  /*135c0*/  LOP3.LUT R12, R8.reuse, 0x40, RZ, 0xfc, !PT ;  /* 0x00000040080c7812 */ /* 0x040fe400078efcff */
[C---:B------:R-:W-:Y:S02]  /*135d0*/  LOP3.LUT R11, R8.reuse, 0x80, RZ, 0xfc, !PT ;  /* 0x00000080080b7812 */ /* 0x040fe400078efcff */
[----:B------:R-:W-:Y:S02]  /*135e0*/  LOP3.LUT R8, R8, 0xc0, RZ, 0xfc, !PT ;  /* 0x000000c008087812 */ /* 0x000fe400078efcff */
[----:B------:R-:W-:Y:S01]  /*135f0*/  LOP3.LUT R9, R9, 0x38, RZ, 0xc0, !PT ;  /* 0x0000003809097812 */ /* 0x000fe200078ec0ff */
[----:B--2---:R-:W-:Y:S02]  /*13600*/  IMAD.MOV.U32 R3, RZ, RZ, R5 ;  /* 0x000000ffff037224 */ /* 0x004fe400078e0005 */
[----:B------:R-:W0:Y:S01]  /*13610*/  S2R R5, SR_TID.X ;  /* 0x0000000000057919 */ /* 0x000e220000002100 */
[----:B---3--:R-:W-:-:S02]  /*13620*/  IMAD R0, R0, UR4, RZ ;  /* 0x0000000400007c24 */ /* 0x008fc4000f8e02ff */
[----:B------:R-:W-:-:S04]  /*13630*/  IMAD.WIDE.U32 R2, R18, UR4, R2 ;  /* 0x0000000412027c25 */ /* 0x000fc8000f8e0002 */
[----:B------:R-:W-:Y:S01]  /*13640*/  IMAD R0, R18, UR5, R0 ;  /* 0x0000000512007c24 */ /* 0x000fe2000f8e0200 */
[----:B------:R-:W-:-:S03]  /*13650*/  ULDC.64 UR4, c[0x0][0x2e0] ;  /* 0x0000b80000047ab9 */ /* 0x000fc60000000a00 */
[----:B------:R-:W-:Y:S02]  /*13660*/  IMAD.IADD R3, R3, 0x1, R0 ;  /* 0x0000000103037824 */ /* 0x000fe400078e0200 */
[----:B----4-:R-:W-:Y:S02]  /*13670*/  IMAD R0, R6, UR4, RZ ;  /* 0x0000000406007c24 */ /* 0x010fe4000f8e02ff */
[C---:B------:R-:W-:Y:S01]  /*13680*/  IMAD.WIDE.U32 R2, R4.reuse, UR4, R2 ;  /* 0x0000000404027c25 */ /* 0x040fe2000f8e0002 */
[----:B------:R-:W1:Y:S03]  /*13690*/  @P0 LDC R6, c[0x0][0x450] ;  /* 0x00011400ff060b82 */ /* 0x000e660000000800 */
[----:B------:R-:W-:Y:S01]  /*136a0*/  IMAD R0, R4, UR5, R0 ;  /* 0x0000000504007c24 */ /* 0x000fe2000f8e0200 */
[----:B------:R-:W-:Y:S01]  /*136b0*/  ULDC.64 UR4, c[0x0][0x2d0] ;  /* 0x0000b40000047ab9 */ /* 0x000fe20000000a00 */
[----:B------:R-:W2:Y:S02]  /*136c0*/  S2R R4, SR_TID.X ;  /* 0x0000000000047919 */ /* 0x000ea40000002100 */
[----:B------:R-:W-:Y:S01]  /*136d0*/  IMAD.IADD R3, R3, 0x1, R0 ;  /* 0x0000000103037824 */ /* 0x000fe200078e0200 */
[----:B0-----:R-:W-:-:S04]  /*136e0*/  LOP3.LUT R5, R5, 0x7f, RZ, 0xc0, !PT ;  /* 0x0000007f05057812 */ /* 0x001fc800078ec0ff */
[----:B------:R-:W-:Y:S01]  /*136f0*/  SHF.R.U32.HI R5, RZ, 0x3, R5 ;  /* 0x00000003ff057819 */ /* 0x000fe20000011605 */
[----:B--2---:R-:W-:-:S05]  /*13700*/  IMAD.SHL.U32 R4, R4, 0x10, RZ ;  /* 0x0000001004047824 */ /* 0x004fca00078e00ff */
[----:B------:R-:W-:Y:S02]  /*13710*/  LOP3.LUT R4, R5, 0x70, R4, 0xf8, !PT ;  /* 0x0000007005047812 */ /* 0x000fe400078ef804 */
[----:B------:R-:W0:Y:S03]  /*13720*/  @P0 LDC R5, c[0x0][0x44c] ;  /* 0x00011300ff050b82 */ /* 0x000e260000000800 */
[----:B------:R-:W-:-:S04]  /*13730*/  IMAD R0, R17, 0x80, R4 ;  /* 0x0000008011007824 */ /* 0x000fc800078e0204 */
        /* <DEDUP_REMOVED lines=11> */
[----:B------:R-:W-:-:S05]  /*137f0*/  SHF.R.S32.HI R4, RZ, 0x1f, R0 ;  /* 0x0000001fff047819 */ /* 0x000fca0000011400 */
[----:B------:R-:W-:Y:S02]  /*13800*/  IMAD R6, R4, UR4, RZ ;  /* 0x0000000404067c24 */ /* 0x000fe4000f8e02ff */
[----:B------:R-:W-:Y:S01]  /*13810*/  IMAD.WIDE.U32 R4, R0, UR4, R2 ;  /* 0x0000000400047c25 */ /* 0x000fe2000f8e0002 */
[----:B------:R-:W-:Y:S02]  /*13820*/  ULDC UR4, c[0x0][0x2b8] ;  /* 0x0000ae0000047ab9 */ /* 0x000fe40000000800 */
[----:B------:R-:W-:Y:S01]  /*13830*/  ISETP.GE.AND P3, PT, R8, UR4, PT ;  /* 0x0000000408007c0c */ /* 0x000fe2000bf66270 */
[----:B------:R-:W-:Y:S01]  /*13840*/  IMAD R0, R0, UR5, R6 ;  /* 0x0000000500007c24 */ /* 0x000fe2000f8e0206 */
[----:B------:R0:W5:Y:S01]  /*13850*/  LDL R8, [R1+0x24] ;  /* 0x0000240001087983 */ /* 0x0001620000100800 */
[----:B------:R-:W-:Y:S02]  /*13860*/  LEA R3, P4, R4, UR6, 0x1 ;  /* 0x0000000604037c11 */ /* 0x000fe4000f8808ff */
[----:B------:R-:W-:Y:S01]  /*13870*/  IMAD.IADD R0, R5, 0x1, R0 ;  /* 0x0000000105007824 */ /* 0x000fe200078e0200 */
[----:B------:R-:W-:-:S02]  /*13880*/  ISETP.GE.AND P0, PT, R9, UR4, PT ;  /* 0x0000000409007c0c */ /* 0x000fc4000bf06270 */
[----:B------:R-:W-:Y:S02]  /*13890*/  ISETP.GE.AND P1, PT, R12, UR4, PT ;  /* 0x000000040c007c0c */ /* 0x000fe4000bf26270 */
[----:B------:R-:W-:Y:S01]  /*138a0*/  ISETP.GE.AND P2, PT, R11, UR4, PT ;  /* 0x000000040b007c0c */ /* 0x000fe2000bf46270 */
[----:B------:R-:W-:Y:S01]  /*138b0*/  UMOV UR4, 0xffffffff ;  /* 0xffffffff00047882 */ /* 0x000fe20000000000 */
[----:B------:R-:W-:Y:S02]  /*138c0*/  LOP3.LUT R10, R10, 0x7f, RZ, 0xc0, !PT ;  /* 0x0000007f0a0a7812 */ /* 0x000fe400078ec0ff */
[----:B------:R-:W-:Y:S02]  /*138d0*/  LEA.HI.X R0, R4, UR7, R0, 0x1, P4 ;  /* 0x0000000704007c11 */ /* 0x000fe4000a0f0c00 */
[----:B------:R-:W-:Y:S01]  /*138e0*/  SHF.R.U32.HI R10, RZ, 0x3, R10 ;  /* 0x00000003ff0a7819 */ /* 0x000fe2000001160a */
[----:B0-----:R-:W-:Y:S06]  /*138f0*/  BRA.DIV UR4, `(.L_x_2681) ;  /* 0x0000005204347947 */ /* 0x001fec000b800000 */
[----:B------:R-:W2:Y:S01]  /*13900*/  LDL.LU R4, [R1+0x34] ;  /* 0x0000340001047983 */ /* 0x000ea20000300800 */
[----:B------:R-:W-:Y:S01]  /*13910*/  IMAD R17, R17, 0x80, R10 ;  /* 0x0000008011117824 */ /* 0x000fe200078e020a */
[----:B------:R-:W-:Y:S02]  /*13920*/  ULDC.64 UR4, c[0x0][0x208] ;  /* 0x0000820000047ab9 */ /* 0x000fe40000000a00 */
[----:B------:R-:W0:Y:S04]  /*13930*/  SHFL.IDX PT, R5, R3, RZ, 0x181f ;  /* 0x00181fff03057589 */ /* 0x000e2800000e0000 */
[----:B------:R-:W-:Y:S01]  /*13940*/  SHFL.IDX PT, R6, R0, 0x6, 0x181f ;  /* 0x00d81f0000067f89 */ /* 0x000fe200000e0000 */
[----:B--2---:R-:W-:-:S03]  /*13950*/  IMAD R2, R4, R7, RZ ;  /* 0x0000000704027224 */ /* 0x004fc600078e02ff */
[----:B------:R-:W1:Y:S02]  /*13960*/  SHFL.IDX PT, R4, R0, RZ, 0x181f ;  /* 0x00181fff00047589 */ /* 0x000e6400000e0000 */
        /* <DEDUP_REMOVED lines=75> */
[----:B0-----:R-:W0:Y:S01]  /*13e20*/  SHFL.IDX PT, R5, R3, 0x6, 0x181f ;  /* 0x00d81f0003057f89 */ /* 0x001e2200000e0000 */
[----:B------:R-:W-:-:S03]  /*13e30*/  VIADD R4, R17, 0x60 ;  /* 0x0000006011047836 */ /* 0x000fc60000000000 */
[----:B------:R-:W1:Y:S02]  /*13e40*/  SHFL.IDX PT, R3, R3, 0x7, 0x181f ;  /* 0x00f81f0003037f89 */ /* 0x000e6400000e0000 */
[----:B------:R-:W-:-:S13]  /*13e50*/  ISETP.GE.AND P5, PT, R4, R2, PT ;  /* 0x000000020400720c */ /* 0x000fda0003fa6270 */
[----:B0-----:R-:W-:-:S05]  /*13e60*/  @!P5 LEA R5, P4, R9, R5, 0x1 ;  /* 0x000000050905d211 */ /* 0x001fca00078808ff */
[----:B------:R-:W-:Y:S02]  /*13e70*/  @!P5 IMAD.X R4, RZ, RZ, R6, P4 ;  /* 0x000000ffff04d224 */ /* 0x000fe400020e0606 */
[----:B------:R0:W2:Y:S03]  /*13e80*/  SHFL.IDX PT, R6, R0, 0x7, 0x181f ;  /* 0x00f81f0000067f89 */ /* 0x0000a600000e0000 */
[----:B------:R-:W-:-:S04]  /*13e90*/  @!P5 LOP3.LUT R5, R5, R4, RZ, 0x3c, !PT ;  /* 0x000000040505d212 */ /* 0x000fc800078e3cff */
[----:B------:R-:W-:-:S04]  /*13ea0*/  @!P5 LOP3.LUT R4, R5, R4, RZ, 0x3c, !PT ;  /* 0x000000040504d212 */ /* 0x000fc800078e3cff */
[----:B------:R-:W-:-:S05]  /*13eb0*/  @!P5 LOP3.LUT R5, R5, R4, RZ, 0x3c, !PT ;  /* 0x000000040505d212 */ /* 0x000fca00078e3cff */
[----:B------:R0:W-:Y:S04]  /*13ec0*/  @!P5 LDGSTS.E.BYPASS.LTC128B.128 [R8+0x17400], desc[UR4][R4.64], !P0 ;  /* 0x174000000408dfae */ /* 0x0001e8000c101d44 */
[----:B------:R0:W-:Y:S04]  /*13ed0*/  @!P5 LDGSTS.E.BYPASS.LTC128B.128 [R8+0x1b400], desc[UR4][R4.64+0x80], !P1 ;  /* 0x1b4000800408dfae */ /* 0x0001e8000c901d44 */
[----:B------:R0:W-:Y:S04]  /*13ee0*/  @!P5 LDGSTS.E.BYPASS.LTC128B.128 [R8+0x1f400], desc[UR4][R4.64+0x100], !P2 ;  /* 0x1f4001000408dfae */ /* 0x0001e8000d101d44 */
[----:B-12---:R0:W-:Y:S02]  /*13ef0*/  @!P5 LDGSTS.E.BYPASS.LTC128B.128 [R8+0x23400], desc[UR4][R4.64+0x180], !P3 ;  /* 0x234001800408dfae */ /* 0x0061e4000d901d44 */
.L_x_2811:
[----:B------:R-:W-:Y:S01]  /*13f00*/  VIADD R17, R17, 0x70 ;  /* 0x0000007011117836 */ /* 0x000fe20000000000 */
[----:B------:R-:W-:Y:S04]  /*13f10*/  BSSY B0, `(.L_x_2682) ;  /* 0x000000d000007945 */ /* 0x000fe80003800000 */
[----:B------:R-:W-:-:S13]  /*13f20*/  ISETP.GE.AND P4, PT, R17, R2, PT ;  /* 0x000000021100720c */ /* 0x000fda0003f86270 */
[----:B------:R-:W-:Y:S05]  /*13f30*/  @P4 BRA `(.L_x_2683) ;  /* 0x0000000000284947 */ /* 0x000fea0003800000 */
[----:B------:R-:W-:Y:S01]  /*13f40*/  LEA R2, P4, R9, R3, 0x1 ;  /* 0x0000000309027211 */ /* 0x000fe200078808ff */
        /* <DEDUP_REMOVED lines=9> */
.L_x_2683:
[----:B------:R-:W-:Y:S05]  /*13fe0*/  BSYNC B0 ;  /* 0x0000000000007941 */ /* 0x000fea0003800000 */
.L_x_2682:
[----:B01----:R-:W2:Y:S01]  /*13ff0*/  LDL R8, [R1+0x4] ;  /* 0x0000040001087983 */ /* 0x003ea20000100800 */
[----:B------:R-:W-:Y:S01]  /*14000*/  PLOP3.LUT P0, PT, PT, PT, PT, 0x80, 0x0 ;  /* 0x000000000000781c */ /* 0x000fe20003f0f070 */
[----:B------:R-:W-:Y:S01]  /*14010*/  NOP ;  /* 0x0000000000007918 */ /* 0x000fe20000000000 */
[----:B--2---:R-:W-:-:S11]  /*14020*/  VIADD R6, R8, 0x38800 ;  /* 0x0003880008067836 */ /* 0x004fd60000000000 */
.L_x_2684:
        /* <DEDUP_REMOVED lines=19> */
.L_x_2812:
[----:B------:R-:W-:Y:S05]  /*14160*/  BSYNC B0 ;  /* 0x0000000000007941 */ /* 0x000fea0003800000 */
.L_x_2685:
[----:B0-----:R-:W2:Y:S01]  /*14170*/  LDL R2, [R1+0x2c] ;  /* 0x00002c0001027983 */ /* 0x001ea20000100800 */
[----:B------:R-:W-:Y:S01]  /*14180*/  BSSY B0, `(.L_x_2687) ;  /* 0x00002b7000007945 */ /* 0x000fe20003800000 */
[----:B--2---:R-:W-:-:S13]  /*14190*/  ISETP.GE.AND P0, PT, R2, 0x2, PT ;  /* 0x000000020200780c */ /* 0x004fda0003f06270 */
[----:B------:R-:W-:Y:S05]  /*141a0*/  @!P0 BRA `(.L_x_2688) ;  /* 0x0000002800d08947 */ /* 0x000fea0003800000 */
[C---:B------:R-:W-:Y:S01]  /*141b0*/  LOP3.LUT R0, R2.reuse, 0x1, RZ, 0xc0, !PT ;  /* 0x0000000102007812 */ /* 0x040fe200078ec0ff */
[----:B------:R-:W-:Y:S01]  /*141c0*/  VIADD R4, R2, 0xfffffffe ;  /* 0xfffffffe02047836 */ /* 0x000fe20000000000 */
[----:B------:R-:W-:Y:S02]  /*141d0*/  BSSY B2, `(.L_x_2689) ;  /* 0x00000ed000027945 */ /* 0x000fe40003800000 */
[----:B------:R-:W-:Y:S01]  /*141e0*/  ISETP.NE.U32.AND P0, PT, R0, 0x1, PT ;  /* 0x000000010000780c */ /* 0x000fe20003f05070 */
[----:B------:R-:W-:-:S12]  /*141f0*/  IMAD.MOV.U32 R0, RZ, RZ, R4 ;  /* 0x000000ffff007224 */ /* 0x000fd800078e0004 */
[----:B------:R-:W-:Y:S05]  /*14200*/  @!P0 BRA `(.L_x_2690) ;  /* 0x0000000c00a48947 */ /* 0x000fea0003800000 */
        /* <DEDUP_REMOVED lines=11> */
[----:B------:R0:W5:Y:S01]  /*142c0*/  LDL R5, [R1] ;  /* 0x0000000001057983 */ /* 0x0001620000100800 */
[----:B------:R-:W-:Y:S02]  /*142d0*/  ULDC.64 UR4, c[0x0][0x418] ;  /* 0x0001060000047ab9 */ /* 0x000fe40000000a00 */
[----:B------:R-:W-:-:S04]  /*142e0*/  ISETP.NE.U32.AND P0, PT, RZ, UR4, PT ;  /* 0x00000004ff007c0c */ /* 0x000fc8000bf05070 */
[----:B------:R-:W-:Y:S01]  /*142f0*/  ISETP.NE.AND.EX P0, PT, RZ, UR5, PT, P0 ;  /* 0x00000005ff007c0c */ /* 0x000fe2000bf05300 */
[----:B------:R-:W-:-:S12]  /*14300*/  IMAD.MOV.U32 R8, RZ, RZ, R4 ;  /* 0x000000ffff087224 */ /* 0x000fd800078e0004 */
[----:B0-----:R-:W-:Y:S05]  /*14310*/  @!P0 BRA `(.L_x_2693) ;  /* 0x0000000000548947 */ /* 0x001fea0003800000 */
[----:B------:R-:W2:Y:S01]  /*14320*/  LDL R10, [R1+0x1c] ;  /* 0x00001c00010a7983 */ /* 0x000ea20000100800 */
[----:B-----5:R-:W0:Y:S03]  /*14330*/  LDC R5, c[0x0][0x43c] ;  /* 0x00010f00ff057b82 */ /* 0x020e260000000800 */
[----:B------:R-:W3:Y:S01]  /*14340*/  LDL R7, [R1+0x10] ;  /* 0x0000100001077983 */ /* 0x000ee20000100800 */
[----:B------:R-:W-:Y:S01]  /*14350*/  IMAD.MOV.U32 R0, RZ, RZ, R4 ;  /* 0x000000ffff007224 */ /* 0x000fe200078e0004 */
[----:B------:R-:W-:Y:S01]  /*14360*/  ULDC.64 UR6, c[0x0][0x428] ;  /* 0x00010a0000067ab9 */ /* 0x000fe20000000a00 */
[----:B------:R-:W-:Y:S01]  /*14370*/  ULDC.64 UR8, c[0x0][0x208] ;  /* 0x0000820000087ab9 */ /* 0x000fe20000000a00 */
[----:B0-----:R-:W-:-:S13]  /*14380*/  ISETP.NE.AND P0, PT, R5, 0x1, PT ;  /* 0x000000010500780c */ /* 0x001fda0003f05270 */
[----:B------:R-:W0:Y:S02]  /*14390*/  @P0 LDC.64 R2, c[0x0][0x440] ;  /* 0x00011000ff020b82 */ /* 0x000e240000000a00 */
[----:B0-----:R-:W-:-:S05]  /*143a0*/  @P0 IMAD.HI.U32 R2, R4, R2, RZ ;  /* 0x0000000204020227 */ /* 0x001fca00078e00ff */
[----:B------:R-:W-:-:S04]  /*143b0*/  @P0 SHF.R.U32.HI R0, RZ, R3, R2 ;  /* 0x00000003ff000219 */ /* 0x000fc80000011602 */
[--C-:B------:R-:W-:Y:S01]  /*143c0*/  SHF.R.S32.HI R3, RZ, 0x1f, R0.reuse ;  /* 0x0000001fff037819 */ /* 0x100fe20000011400 */
[----:B------:R-:W-:-:S04]  /*143d0*/  IMAD.MOV R8, RZ, RZ, -R0 ;  /* 0x000000ffff087224 */ /* 0x000fc800078e0a00 */
[----:B------:R-:W-:Y:S02]  /*143e0*/  IMAD R8, R5, R8, R4 ;  /* 0x0000000805087224 */ /* 0x000fe400078e0204 */
[----:B--2---:R-:W-:-:S04]  /*143f0*/  IMAD R2, R10, UR6, RZ ;  /* 0x000000060a027c24 */ /* 0x004fc8000f8e02ff */
[----:B---3--:R-:W-:Y:S02]  /*14400*/  IMAD R5, R7, UR7, R2 ;  /* 0x0000000707057c24 */ /* 0x008fe4000f8e0202 */
[----:B------:R-:W-:-:S04]  /*14410*/  IMAD.MOV.U32 R2, RZ, RZ, R0 ;  /* 0x000000ffff027224 */ /* 0x000fc800078e0000 */
[----:B------:R-:W-:-:S04]  /*14420*/  IMAD.WIDE.U32 R2, R7, UR6, R2 ;  /* 0x0000000607027c25 */ /* 0x000fc8000f8e0002 */
[----:B------:R-:W-:Y:S01]  /*14430*/  IMAD.IADD R0, R5, 0x1, R3 ;  /* 0x0000000105007824 */ /* 0x000fe200078e0203 */
[----:B------:R-:W-:-:S04]  /*14440*/  LEA R10, P0, R2, UR4, 0x2 ;  /* 0x00000004020a7c11 */ /* 0x000fc8000f8010ff */
[----:B------:R-:W-:-:S05]  /*14450*/  LEA.HI.X R11, R2, UR5, R0, 0x2, P0 ;  /* 0x00000005020b7c11 */ /* 0x000fca00080f1400 */
[----:B------:R0:W5:Y:S04]  /*14460*/  LDG.E R5, desc[UR8][R10.64] ;  /* 0x000000080a057981 */ /* 0x000168000c1e1900 */
.L_x_2693:
[----:B------:R-:W2:Y:S01]  /*14470*/  LDL R0, [R1+0x4] ;  /* 0x0000040001007983 */ /* 0x000ea20000100800 */
[----:B------:R-:W-:Y:S01]  /*14480*/  BSSY B3, `(.L_x_2694) ;  /* 0x0000005000037945 */ /* 0x000fe20003800000 */
[----:B--2---:R-:W-:Y:S01]  /*14490*/  IMAD R2, R9, 0x8, R0 ;  /* 0x0000000809027824 */ /* 0x004fe200078e0200 */
[----:B------:R-:W-:-:S04]  /*144a0*/  SHF.L.U32 R0, R12, 0x1f, RZ ;  /* 0x0000001f0c007819 */ /* 0x000fc800000006ff */
[----:B------:R-:W1:Y:S02]  /*144b0*/  SYNCS.PHASECHK.TRANS64.TRYWAIT P0, [R2+URZ+0x38840], R0 ;  /* 0x03884000020075a7 */ /* 0x000e64000800017f */
[----:B-1----:R-:W-:Y:S05]  /*144c0*/  @!P0 BRA `(.L_x_2695) ;  /* 0x0000005000708947 */ /* 0x002fea0003800000 */
.L_x_2813:
[----:B------:R-:W-:Y:S05]  /*144d0*/  BSYNC B3 ;  /* 0x0000000000037941 */ /* 0x000fea0003800000 */
.L_x_2694:
[----:B------:R-:W2:Y:S01]  /*144e0*/  S2R R3, SR_TID.X ;  /* 0x0000000000037919 */ /* 0x000ea20000002100 */
[----:B------:R-:W-:Y:S01]  /*144f0*/  BSSY B3, `(.L_x_2696) ;  /* 0x000000b000037945 */ /* 0x000fe20003800000 */
        /* <DEDUP_REMOVED lines=10> */
.L_x_2697:
[----:B------:R-:W-:Y:S05]  /*145a0*/  BSYNC B3 ;  /* 0x0000000000037941 */ /* 0x000fea0003800000 */
.L_x_2696:
        /* <DEDUP_REMOVED lines=13> */
.L_x_2698:
        /* <DEDUP_REMOVED lines=16> */
.L_x_2699:
        /* <DEDUP_REMOVED lines=16> */
.L_x_2700:
        /* <DEDUP_REMOVED lines=16> */
.L_x_2701:
        /* <DEDUP_REMOVED lines=10> */
[----:B0-----:R-:W2:Y:S04]  /*14a20*/  LDL.LU R10, [R1+0x14] ;  /* 0x00001400010a7983 */ /* 0x001ea80000300800 */
[----:B------:R-:W3:Y:S01]  /*14a30*/  LDL R7, [R1+0x8] ;  /* 0x0000080001077983 */ /* 0x000ee20000100800 */
[----:B------:R-:W-:Y:S01]  /*14a40*/  BSSY B3, `(.L_x_2702) ;  /* 0x0000005000037945 */ /* 0x000fe20003800000 */
[----:B--2---:R-:W-:Y:S01]  /*14a50*/  SHF.L.U32 R0, R10, 0x1f, RZ ;  /* 0x0000001f0a007819 */ /* 0x004fe200000006ff */
[----:B---3--:R-:W-:-:S04]  /*14a60*/  IMAD R2, R7, 0x8, R6 ;  /* 0x0000000807027824 */ /* 0x008fc800078e0206 */
[----:B------:R-:W0:Y:S02]  /*14a70*/  SYNCS.PHASECHK.TRANS64.TRYWAIT P0, [R2+URZ+0x60], R0 ;  /* 0x00006000020075a7 */ /* 0x000e24000800017f */
[----:B0-----:R-:W-:Y:S05]  /*14a80*/  @!P0 BRA `(.L_x_2703) ;  /* 0x0000004c00148947 */ /* 0x001fea0003800000 */
.L_x_2814:
[----:B------:R-:W-:Y:S05]  /*14a90*/  BSYNC B3 ;  /* 0x0000000000037941 */ /* 0x000fea0003800000 */
.L_x_2702:
        /* <DEDUP_REMOVED lines=14> */
.L_x_2705:
[----:B------:R-:W-:Y:S05]  /*14b80*/  BSYNC B3 ;  /* 0x0000000000037941 */ /* 0x000fea0003800000 */
.L_x_2704:
        /* <DEDUP_REMOVED lines=15> */
.L_x_2706:
        /* <DEDUP_REMOVED lines=16> */
.L_x_2707:
        /* <DEDUP_REMOVED lines=16> */
.L_x_2708:
        /* <DEDUP_REMOVED lines=16> */
.L_x_2709:
        /* <DEDUP_REMOVED lines=13> */
.L_x_2692:
[----:B------:R-:W-:Y:S05]  /*15050*/  BSYNC B1 ;  /* 0x0000000000017941 */ /* 0x000fea0003800000 */
.L_x_2691:
[----:B------:R-:W2:Y:S04]  /*15060*/  LDL.LU R0, [R1+0x2c] ;  /* 0x00002c0001007983 */ /* 0x000ea80000300800 */
[----:B------:R1:W-:Y:S04]  /*15070*/  STL [R1+0x8], R9 ;  /* 0x0000080901007387 */ /* 0x0003e80000100800 */
[----:B------:R1:W-:Y:S02]  /*15080*/  STL [R1+0x14], R12 ;  /* 0x0000140c01007387 */ /* 0x0003e40000100800 */
[----:B-12---:R-:W-:-:S07]  /*15090*/  VIADD R0, R0, 0xfffffffd ;  /* 0xfffffffd00007836 */ /* 0x006fce0000000000 */
.L_x_2690:
[----:B------:R-:W-:Y:S05]  /*150a0*/  BSYNC B2 ;  /* 0x0000000000027941 */ /* 0x000fea0003800000 */
.L_x_2689:
[----:B------:R-:W-:-:S13]  /*150b0*/  ISETP.NE.AND P0, PT, R4, RZ, PT ;  /* 0x000000ff0400720c */ /* 0x000fda0003f05270 */
[----:B------:R-:W-:Y:S05]  /*150c0*/  @!P0 BRA `(.L_x_2688) ;  /* 0x0000001c00088947 */ /* 0x000fea0003800000 */
[----:B0-----:R0:W5:Y:S02]  /*150d0*/  LDL R8, [R1] ;  /* 0x0000000001087983 */ /* 0x0011640000100800 */
.L_x_2748:
        /* <DEDUP_REMOVED lines=8> */
[----:B------:R-:W-:Y:S02]  /*15160*/  SEL R5, RZ, 0x1, P0 ;  /* 0x00000001ff057807 */ /* 0x000fe40000000000 */
[----:B------:R-:W-:Y:S02]  /*15170*/  SEL R4, R4, RZ, P0 ;  /* 0x000000ff04047207 */ /* 0x000fe40000000000 */
[----:B----4-:R-:W-:Y:S01]  /*15180*/  LOP3.LUT R5, R2, R5, RZ, 0x3c, !PT ;  /* 0x0000000502057212 */ /* 0x010fe200078e3cff */
[----:B-1----:R-:W-:Y:S06]  /*15190*/  @!P1 BRA `(.L_x_2711) ;  /* 0x0000000c004c9947 */ /* 0x002fec0003800000 */
        /* <DEDUP_REMOVED lines=25> */
.L_x_2712:
[----:B------:R-:W2:Y:S01]  /*15330*/  LDL R2, [R1+0x4] ;  /* 0x0000040001027983 */ /* 0x000ea20000100800 */
[----:B------:R-:W-:Y:S01]  /*15340*/  BSSY B2, `(.L_x_2713) ;  /* 0x0000005000027945 */ /* 0x000fe20003800000 */
[----:B--2---:R-:W-:Y:S01]  /*15350*/  IMAD R3, R4, 0x8, R2 ;  /* 0x0000000804037824 */ /* 0x004fe200078e0202 */
[----:B------:R-:W-:-:S04]  /*15360*/  SHF.L.U32 R2, R5, 0x1f, RZ ;  /* 0x0000001f05027819 */ /* 0x000fc800000006ff */
[----:B------:R-:W2:Y:S02]  /*15370*/  SYNCS.PHASECHK.TRANS64.TRYWAIT P0, [R3+URZ+0x38840], R2 ;  /* 0x03884002030075a7 */ /* 0x000ea4000800017f */
[----:B--2---:R-:W-:Y:S05]  /*15380*/  @!P0 BRA `(.L_x_2714) ;  /* 0x0000004000e88947 */ /* 0x004fea0003800000 */
.L_x_2815:
[----:B------:R-:W-:Y:S05]  /*15390*/  BSYNC B2 ;  /* 0x0000000000027941 */ /* 0x000fea0003800000 */
.L_x_2713:
        /* <DEDUP_REMOVED lines=12> */
.L_x_2716:
[----:B------:R-:W-:Y:S05]  /*15460*/  BSYNC B2 ;  /* 0x0000000000027941 */ /* 0x000fea0003800000 */
.L_x_2715:
        /* <DEDUP_REMOVED lines=13> */
.L_x_2717:
        /* <DEDUP_REMOVED lines=16> */
.L_x_2718:
        /* <DEDUP_REMOVED lines=16> */
.L_x_2719:
        /* <DEDUP_REMOVED lines=16> */
.L_x_2720:
        /* <DEDUP_REMOVED lines=17> */
.L_x_2816:
[----:B------:R-:W-:Y:S05]  /*15950*/  BSYNC B2 ;  /* 0x0000000000027941 */ /* 0x000fea0003800000 */
.L_x_2721:
        /* <DEDUP_REMOVED lines=11> */
.L_x_2724:
[----:B------:R-:W-:Y:S05]  /*15a10*/  BSYNC B2 ;  /* 0x0000000000027941 */ /* 0x000fea0003800000 */
.L_x_2723:
        /* <DEDUP_REMOVED lines=14> */
.L_x_2725:
        /* <DEDUP_REMOVED lines=16> */
.L_x_2726:
        /* <DEDUP_REMOVED lines=16> */
.L_x_2727:
        /* <DEDUP_REMOVED lines=16> */
.L_x_2728:
        /* <DEDUP_REMOVED lines=13> */
.L_x_2711:
[----:B------:R-:W-:Y:S05]  /*15ed0*/  BSYNC B1 ;  /* 0x0000000000017941 */ /* 0x000fea0003800000 */
.L_x_2710:
        /* <DEDUP_REMOVED lines=36> */
.L_x_2731:
[----:B------:R-:W3:Y:S01]  /*16120*/  LDL R2, [R1+0x4] ;  /* 0x0000040001027983 */ /* 0x000ee20000100800 */
[----:B------:R-:W-:Y:S01]  /*16130*/  SHF.L.U32 R3, R10, 0x1f, RZ ;  /* 0x0000001f0a037819 */ /* 0x000fe200000006ff */
[----:B------:R-:W-:Y:S01]  /*16140*/  BSSY B2, `(.L_x_2732) ;  /* 0x0000004000027945 */ /* 0x000fe20003800000 */
[----:B---3--:R-:W-:-:S04]  /*16150*/  IMAD R2, R11, 0x8, R2 ;  /* 0x000000080b027824 */ /* 0x008fc800078e0202 */
[----:B------:R-:W3:Y:S02]  /*16160*/  SYNCS.PHASECHK.TRANS64.TRYWAIT P0, [R2+URZ+0x38840], R3 ;  /* 0x03884003020075a7 */ /* 0x000ee4000800017f */
[----:B---3--:R-:W-:Y:S05]  /*16170*/  @!P0 BRA `(.L_x_2733) ;  /* 0x0000003400948947 */ /* 0x008fea0003800000 */
.L_x_2817:
[----:B------:R-:W-:Y:S05]  /*16180*/  BSYNC B2 ;  /* 0x0000000000027941 */ /* 0x000fea0003800000 */
.L_x_2732:
        /* <DEDUP_REMOVED lines=12> */
.L_x_2735:
[----:B------:R-:W-:Y:S05]  /*16250*/  BSYNC B2 ;  /* 0x0000000000027941 */ /* 0x000fea0003800000 */
.L_x_2734:
        /* <DEDUP_REMOVED lines=15> */
.L_x_2736:
        /* <DEDUP_REMOVED lines=16> */
.L_x_2737:
        /* <DEDUP_REMOVED lines=16> */
.L_x_2738:
        /* <DEDUP_REMOVED lines=16> */
.L_x_2739:
        /* <DEDUP_REMOVED lines=15> */
.L_x_2818:
[----:B------:R-:W-:Y:S05]  /*16740*/  BSYNC B2 ;  /* 0x0000000000027941 */ /* 0x000fea0003800000 */
.L_x_2740:
        /* <DEDUP_REMOVED lines=11> */
.L_x_2743:
[----:B------:R-:W-:Y:S05]  /*16800*/  BSYNC B2 ;  /* 0x0000000000027941 */ /* 0x000fea0003800000 */
.L_x_2742:
        /* <DEDUP_REMOVED lines=13> */
.L_x_2744:
        /* <DEDUP_REMOVED lines=16> */
.L_x_2745:
        /* <DEDUP_REMOVED lines=16> */
.L_x_2746:
        /* <DEDUP_REMOVED lines=16> */
.L_x_2747:
        /* <DEDUP_REMOVED lines=13> */
.L_x_2730:
[----:B------:R-:W-:Y:S05]  /*16cb0*/  BSYNC B1 ;  /* 0x0000000000017941 */ /* 0x000fea0003800000 */
.L_x_2729:
[C---:B------:R-:W-:Y:S01]  /*16cc0*/  ISETP.GT.AND P0, PT, R0.reuse, 0x1, PT ;  /* 0x000000010000780c */ /* 0x040fe20003f04270 */
[----:B------:R-:W-:-:S12]  /*16cd0*/  VIADD R0, R0, 0xfffffffe ;  /* 0xfffffffe00007836 */ /* 0x000fd80000000000 */
[----:B------:R-:W-:Y:S05]  /*16ce0*/  @P0 BRA `(.L_x_2748) ;  /* 0xffffffe000fc0947 */ /* 0x000fea000383ffff */
.L_x_2688:
[----:B------:R-:W-:Y:S05]  /*16cf0*/  BSYNC B0 ;  /* 0x0000000000007941 */ /* 0x000fea0003800000 */
.L_x_2687:
[----:B------:R-:W4:Y:S01]  /*16d00*/  S2R R2, SR_TID.X ;  /* 0x0000000000027919 */ /* 0x000f220000002100 */
[----:B------:R-:W-:Y:S01]  /*16d10*/  BSSY B0, `(.L_x_2749) ;  /* 0x0000011000007945 */ /* 0x000fe20003800000 */
[----:B----4-:R-:W-:-:S04]  /*16d20*/  LOP3.LUT R3, R2, 0x7f, RZ, 0xc0, !PT ;  /* 0x0000007f02037812 */ /* 0x010fc800078ec0ff */
[----:B------:R-:W-:-:S13]  /*16d30*/  ISETP.NE.AND P0, PT, R3, RZ, PT ;  /* 0x000000ff0300720c */ /* 0x000fda0003f05270 */
[----:B------:R-:W-:Y:S05]  /*16d40*/  @P0 BRA `(.L_x_2750) ;  /* 0x0000000000340947 */ /* 0x000fea0003800000 */
[----:B------:R-:W4:Y:S01]  /*16d50*/  S2R R2, SR_LANEID ;  /* 0x0000000000027919 */ /* 0x000f220000000000 */
[----:B------:R-:W-:Y:S01]  /*16d60*/  VOTEU.ANY UR4, UPT, PT ;  /* 0x0000000000047886 */ /* 0x000fe200038e0100 */
[----:B0-----:R-:W0:Y:S01]  /*16d70*/  LDC.64 R4, c[0x0][0xc60] ;  /* 0x00031800ff047b82 */ /* 0x001e220000000a00 */
[----:B------:R-:W4:Y:S01]  /*16d80*/  FLO.U32 R0, UR4 ;  /* 0x0000000400007d00 */ /* 0x000f2200080e0000 */
[----:B------:R-:W-:Y:S01]  /*16d90*/  ULDC.64 UR6, c[0x0][0x208] ;  /* 0x0000820000067ab9 */ /* 0x000fe20000000a00 */
[----:B----4-:R-:W-:-:S06]  /*16da0*/  ISETP.EQ.U32.AND P0, PT, R0, R2, PT ;  /* 0x000000020000720c */ /* 0x010fcc0003f02070 */
[----:B------:R-:W0:Y:S07]  /*16db0*/  POPC R2, UR4 ;  /* 0x0000000400027d09 */ /* 0x000e2e0008000000 */
[----:B0-----:R-:W4:Y:S04]  /*16dc0*/  @P0 ATOMG.E.ADD.STRONG.GPU PT, R2, desc[UR6][R4.64], R2 ;  /* 0x00000002040209a8 */ /* 0x001f2800081ee1c6 */
[----:B----4-:R0:W4:Y:S02]  /*16dd0*/  SHFL.IDX PT, R2, R2, R0, 0x1f ;  /* 0x00001f0002027589 */ /* 0x01012400000e0000 */
[----:B0-----:R-:W0:Y:S02]  /*16de0*/  S2R R0, SR_LTMASK ;  /* 0x0000000000007919 */ /* 0x001e240000003900 */
[----:B0-----:R-:W-:-:S06]  /*16df0*/  LOP3.LUT R0, R0, UR4, RZ, 0xc0, !PT ;  /* 0x0000000400007c12 */ /* 0x001fcc000f8ec0ff */
[----:B------:R-:W4:Y:S02]  /*16e00*/  POPC R0, R0 ;  /* 0x0000000000007309 */ /* 0x000f240000000000 */
[----:B----4-:R-:W-:-:S07]  /*16e10*/  IADD3 R16, R2, UR38, R0 ;  /* 0x0000002602107c10 */ /* 0x010fce000fffe000 */
.L_x_2750:
[----:B------:R-:W-:Y:S05]  /*16e20*/  BSYNC B0 ;  /* 0x0000000000007941 */ /* 0x000fea0003800000 */
.L_x_2749:
        /* <DEDUP_REMOVED lines=13> */
.L_x_2819:
[----:B------:R-:W-:Y:S05]  /*16f00*/  BSYNC B1 ;  /* 0x0000000000017941 */ /* 0x000fea0003800000 */
.L_x_2753:
        /* <DEDUP_REMOVED lines=9> */
.L_x_2756:
[----:B------:R-:W-:Y:S05]  /*16fa0*/  BSYNC B1 ;  /* 0x0000000000017941 */ /* 0x000fea0003800000 */
.L_x_2755:
[----:B0-----:R-:W4:Y:S04]  /*16fb0*/  LDL.LU R5, [R1+0x18] ;  /* 0x0000180001057983 */ /* 0x001f280000300800 */
[----:B------:R-:W4:Y:S04]  /*16fc0*/  LDL.LU R3, [R1+0xc] ;  /* 0x00000c0001037983 */ /* 0x000f280000300800 */
[----:B------:R-:W3:Y:S04]  /*16fd0*/  LDL R4, [R1+0x4] ;  /* 0x0000040001047983 */ /* 0x000ee80000100800 */
[----:B--2---:R-:W3:Y:S01]  /*16fe0*/  LDL R2, [R1+0x8] ;  /* 0x0000080001027983 */ /* 0x004ee20000100800 */
        /* <DEDUP_REMOVED lines=8> */
[----:B---3--:R-:W-:-:S04]  /*17070*/  IMAD R2, R2, 0xa000, R4 ;  /* 0x0000a00002027824 */ /* 0x008fc800078e0204 */
[----:B------:R-:W-:-:S07]  /*17080*/  VIADD R4, R2, 0x400 ;  /* 0x0000040002047836 */ /* 0x000fce0000000000 */
.L_x_2757:
        /* <DEDUP_REMOVED lines=16> */
.L_x_2758:
        /* <DEDUP_REMOVED lines=16> */
.L_x_2759:
        /* <DEDUP_REMOVED lines=16> */
.L_x_2760:
        /* <DEDUP_REMOVED lines=11> */
.L_x_2752:
[----:B------:R-:W-:Y:S05]  /*17440*/  BSYNC B0 ;  /* 0x0000000000007941 */ /* 0x000fea0003800000 */
.L_x_2751:
[----:B0-----:R-:W4:Y:S04]  /*17450*/  LDL.LU R5, [R1+0x8] ;  /* 0x0000080001057983 */ /* 0x001f280000300800 */
        /* <DEDUP_REMOVED lines=8> */
.L_x_2667:
[----:B------:R-:W-:Y:S05]  /*174e0*/  BSYNC B7 ;  /* 0x0000000000077941 */ /* 0x000fea0003800000 */
.L_x_2665:
[----:B0-----:R-:W4:Y:S02]  /*174f0*/  LDL R0, [R1+0x50] ;  /* 0x0000500001007983 */ /* 0x001f240000100800 */
[----:B----4-:R-:W-:-:S13]  /*17500*/  ISETP.NE.AND P0, PT, R0, RZ, PT ;  /* 0x000000ff0000720c */ /* 0x010fda0003f05270 */
[----:B------:R-:W-:Y:S05]  /*17510*/  @!P0 BRA `(.L_x_2761) ;  /* 0x0000000000288947 */ /* 0x000fea0003800000 */
[----:B------:R-:W-:Y:S05]  /*17520*/  WARPSYNC.ALL ;  /* 0x0000000000007948 */ /* 0x000fea0003800000 */
[----:B------:R-:W0:Y:S08]  /*17530*/  S2UR UR5, SR_CgaCtaId ;  /* 0x00000000000579c3 */ /* 0x000e300000008800 */
[----:B------:R-:W-:Y:S06]  /*17540*/  BAR.SYNC.DEFER_BLOCKING 0x5, 0x180 ;  /* 0x0146000000007b1d */ /* 0x000fec0000010000 */
[----:B------:R-:W-:-:S02]  /*17550*/  UMOV UR4, 0x400 ;  /* 0x0000040000047882 */ /* 0x000fc40000000000 */
[----:B0-----:R-:W-:-:S06]  /*17560*/  ULEA UR4, UR5, UR4, 0x18 ;  /* 0x0000000405047291 */ /* 0x001fcc000f8ec03f */
[----:B------:R-:W-:-:S05]  /*17570*/  IMAD.U32 R0, RZ, RZ, UR4 ;  /* 0x00000004ff007e24 */ /* 0x000fca000f8e00ff */
[----:B------:R4:W0:Y:S04]  /*17580*/  LDS.128 R16, [R0+0x388d0] ;  /* 0x0388d00000107984 */ /* 0x0008280000000c00 */
[----:B------:R4:W-:Y:S01]  /*17590*/  STL [R1+0x4], R0 ;  /* 0x0000040001007387 */ /* 0x0009e20000100800 */
[----:B------:R-:W-:Y:S06]  /*175a0*/  BAR.ARV 0x4, 0x180 ;  /* 0x0106000000007b1d */ /* 0x000fec0000002000 */
[----:B------:R-:W-:Y:S05]  /*175b0*/  BRA `(.L_x_2762) ;  /* 0x0000000800e47947 */ /* 0x000fea0003800000 */
.L_x_2761:
[----:B------:R-:W0:Y:S01]  /*175c0*/  S2R R0, SR_TID.X ;  /* 0x0000000000007919 */ /* 0x000e220000002100 */
[----:B------:R-:W-:Y:S01]  /*175d0*/  UMOV UR4, 0xffffffff ;  /* 0xffffffff00047882 */ /* 0x000fe20000000000 */
[----:B0-----:R-:W-:-:S04]  /*175e0*/  LOP3.LUT R6, R0, 0x1f, RZ, 0xc0, !PT ;  /* 0x0000001f00067812 */ /* 0x001fc800078ec0ff */
[----:B------:R-:W-:Y:S01]  /*175f0*/  ISETP.NE.AND P0, PT, R6, 0x1f, PT ;  /* 0x0000001f0600780c */ /* 0x000fe20003f05270 */
[----:B------:R-:W-:-:S12]  /*17600*/  BRA.DIV UR4, `(.L_x_2763) ;  /* 0x0000002204ac7947 */ /* 0x000fd8000b800000 */
[----:B------:R-:W-:Y:S01]  /*17610*/  IMAD.IADD R5, R19, 0x1, R6 ;  /* 0x0000000113057824 */ /* 0x000fe200078e0206 */
[----:B------:R-:W-:Y:S01]  /*17620*/  ULDC UR4, c[0x0][0xc3c] ;  /* 0x00030f0000047ab9 */ /* 0x000fe20000000800 */
[----:B------:R-:W-:-:S03]  /*17630*/  ULDC.64 UR6, c[0x0][0x208] ;  /* 0x0000820000067ab9 */ /* 0x000fc60000000a00 */
[----:B------:R-:W-:-:S13]  /*17640*/  ISETP.GE.OR P1, PT, R5, UR4, !P0 ;  /* 0x0000000405007c0c */ /* 0x000fda000c726670 */
[----:B------:R-:W0:Y:S02]  /*17650*/  @!P1 LDC.64 R2, c[0x0][0xc80] ;  /* 0x00032000ff029b82 */ /* 0x000e240000000a00 */
[----:B0-----:R-:W-:-:S06]  /*17660*/  @!P1 IMAD.WIDE R2, R5, 0x4, R2 ;  /* 0x0000000405029825 */ /* 0x001fcc00078e0202 */
[----:B------:R0:W4:Y:S01]  /*17670*/  @!P1 LDG.E R3, desc[UR6][R2.64] ;  /* 0x0000000602039981 */ /* 0x000122000c1e1900 */
[C---:B------:R-:W-:Y:S02]  /*17680*/  ISETP.GE.U32.AND P2, PT, R6.reuse, 0x2, PT ;  /* 0x000000020600780c */ /* 0x040fe40003f46070 */
[C---:B------:R-:W-:Y:S01]  /*17690*/  ISETP.GE.U32.AND P3, PT, R6.reuse, 0x4, PT ;  /* 0x000000040600780c */ /* 0x040fe20003f66070 */
[----:B------:R-:W-:Y:S01]  /*176a0*/  SHFL.IDX PT, R0, R16, RZ, 0x1f ;  /* 0x00001fff10007589 */ /* 0x000fe200000e0000 */
[C---:B------:R-:W-:Y:S02]  /*176b0*/  ISETP.GE.U32.AND P4, PT, R6.reuse, 0x8, PT ;  /* 0x000000080600780c */ /* 0x040fe40003f86070 */
[C---:B------:R-:W-:Y:S01]  /*176c0*/  ISETP.GE.U32.AND P5, PT, R6.reuse, 0x10, PT ;  /* 0x000000100600780c */ /* 0x040fe20003fa6070 */
[----:B0-----:R-:W-:Y:S02]  /*176d0*/  IMAD.MOV.U32 R2, RZ, RZ, RZ ;  /* 0x000000ffff027224 */ /* 0x001fe400078e00ff */
[----:B----4-:R-:W-:Y:S01]  /*176e0*/  @!P1 IMAD.MOV.U32 R2, RZ, RZ, R3 ;  /* 0x000000ffff029224 */ /* 0x010fe200078e0003 */
[----:B------:R-:W-:-:S04]  /*176f0*/  ISETP.NE.AND P1, PT, R6, RZ, PT ;  /* 0x000000ff0600720c */ /* 0x000fc80003f25270 */
[----:B------:R-:W0:Y:S02]  /*17700*/  SHFL.UP PT, R3, R2, 0x1, RZ ;  /* 0x0420000002037989 */ /* 0x000e2400000e00ff */
[----:B0-----:R-:W-:-:S05]  /*17710*/  SEL R5, R3, RZ, P1 ;  /* 0x000000ff03057207 */ /* 0x001fca0000800000 */
[----:B------:R-:W-:Y:S02]  /*17720*/  IMAD.IADD R3, R2, 0x1, R5 ;  /* 0x0000000102037824 */ /* 0x000fe400078e0205 */
[----:B------:R-:W-:Y:S04]  /*17730*/  SHFL.IDX PT, R5, R16, 0x1, 0x1f ;  /* 0x00201f0010057f89 */ /* 0x000fe800000e0000 */
        /* <DEDUP_REMOVED lines=12> */
[----:B------:R0:W4:Y:S02]  /*17800*/  SHFL.IDX PT, R16, R3, 0x1f, 0x1f ;  /* 0x03e01f0003107f89 */ /* 0x00012400000e0000 */
.L_x_2829:
[----:B------:R-:W-:Y:S02]  /*17810*/  ULDC UR4, c[0x0][0xc38] ;  /* 0x00030e0000047ab9 */ /* 0x000fe40000000800 */
[----:B------:R-:W-:-:S04]  /*17820*/  IMAD.U32 R4, RZ, RZ, UR4 ;  /* 0x00000004ff047e24 */ /* 0x000fc8000f8e00ff */
[----:B----4-:R-:W-:-:S04]  /*17830*/  IMAD R16, R16, R4, RZ ;  /* 0x0000000410107224 */ /* 0x010fc800078e02ff */
[----:B------:R-:W-:-:S05]  /*17840*/  IMAD.IADD R5, R5, 0x1, R16 ;  /* 0x0000000105057824 */ /* 0x000fca00078e0210 */
[----:B------:R-:W-:-:S13]  /*17850*/  ISETP.GT.AND P6, PT, R5, R0, PT ;  /* 0x000000000500720c */ /* 0x000fda0003fc4270 */
[----:B------:R-:W-:Y:S05]  /*17860*/  @P6 BRA `(.L_x_2764) ;  /* 0x0000000000a06947 */ /* 0x000fea0003800000 */
.L_x_2769:
[----:B0-----:R-:W0:Y:S01]  /*17870*/  LDC R3, c[0x0][0xc3c] ;  /* 0x00030f00ff037b82 */ /* 0x001e220000000800 */
[----:B------:R-:W-:-:S05]  /*17880*/  VIADD R19, R19, 0x1f ;  /* 0x0000001f13137836 */ /* 0x000fca0000000000 */
[----:B0-----:R-:W-:-:S13]  /*17890*/  ISETP.GE.AND P6, PT, R19, R3, PT ;  /* 0x000000031300720c */ /* 0x001fda0003fc6270 */
[----:B------:R-:W-:Y:S05]  /*178a0*/  @P6 BRA `(.L_x_2765) ;  /* 0x0000000400dc6947 */ /* 0x000fea0003800000 */
[----:B------:R-:W0:Y:S01]  /*178b0*/  S2R R2, SR_TID.X ;  /* 0x0000000000027919 */ /* 0x000e220000002100 */
[----:B------:R-:W-:Y:S01]  /*178c0*/  BSSY B0, `(.L_x_2766) ;  /* 0x000000a000007945 */ /* 0x000fe20003800000 */
[----:B0-----:R-:W-:-:S05]  /*178d0*/  LOP3.LUT R2, R2, 0x1f, RZ, 0xc0, !PT ;  /* 0x0000001f02027812 */ /* 0x001fca00078ec0ff */
[----:B------:R-:W-:Y:S02]  /*178e0*/  IMAD.IADD R4, R19, 0x1, R2 ;  /* 0x0000000113047824 */ /* 0x000fe400078e0202 */
[----:B------:R-:W-:-:S03]  /*178f0*/  IMAD.MOV.U32 R2, RZ, RZ, RZ ;  /* 0x000000ffff027224 */ /* 0x000fc600078e00ff */
[----:B------:R-:W-:-:S13]  /*17900*/  ISETP.GE.OR P6, PT, R4, R3, !P0 ;  /* 0x000000030400720c */ /* 0x000fda00047c6670 */
[----:B------:R-:W-:Y:S05]  /*17910*/  @P6 BRA `(.L_x_2767) ;  /* 0x0000000000106947 */ /* 0x000fea0003800000 */
[----:B------:R-:W0:Y:S01]  /*17920*/  LDC.64 R2, c[0x0][0xc80] ;  /* 0x00032000ff027b82 */ /* 0x000e220000000a00 */
[----:B------:R-:W-:Y:S01]  /*17930*/  ULDC.64 UR4, c[0x0][0x208] ;  /* 0x0000820000047ab9 */ /* 0x000fe20000000a00 */
[----:B0-----:R-:W-:-:S06]  /*17940*/  IMAD.WIDE R2, R4, 0x4, R2 ;  /* 0x0000000404027825 */ /* 0x001fcc00078e0202 */
[----:B------:R0:W5:Y:S02]  /*17950*/  LDG.E R2, desc[UR4][R2.64] ;  /* 0x0000000402027981 */ /* 0x000164000c1e1900 */
.L_x_2767:
[----:B------:R-:W-:Y:S05]  /*17960*/  BSYNC B0 ;  /* 0x0000000000007941 */ /* 0x000fea0003800000 */
.L_x_2766:
[----:B------:R-:W-:-:S03]  /*17970*/  UMOV UR4, 0xffffffff ;  /* 0xffffffff00047882 */ /* 0x000fc60000000000 */
[----:B------:R-:W-:Y:S05]  /*17980*/  BRA.DIV UR4, `(.L_x_2768) ;  /* 0x00000026040c7947 */ /* 0x000fea000b800000 */
[----:B-----5:R-:W0:Y:S02]  /*17990*/  SHFL.UP PT, R14, R2, 0x1, RZ ;  /* 0x04200000020e7989 */ /* 0x020e2400000e00ff */
        /* <DEDUP_REMOVED lines=15> */
.L_x_2837:
[----:B------:R-:W-:Y:S02]  /*17a90*/  ULDC UR4, c[0x0][0xc38] ;  /* 0x00030e0000047ab9 */ /* 0x000fe40000000800 */
[----:B------:R-:W-:-:S04]  /*17aa0*/  IMAD.U32 R4, RZ, RZ, UR4 ;  /* 0x00000004ff047e24 */ /* 0x000fc8000f8e00ff */
[----:B----4-:R-:W-:-:S04]  /*17ab0*/  IMAD R16, R16, R4, RZ ;  /* 0x0000000410107224 */ /* 0x010fc800078e02ff */
[----:B------:R-:W-:-:S05]  /*17ac0*/  IMAD.IADD R5, R16, 0x1, R5 ;  /* 0x0000000110057824 */ /* 0x000fca00078e0205 */
[----:B------:R-:W-:-:S13]  /*17ad0*/  ISETP.GT.AND P6, PT, R5, R0, PT ;  /* 0x000000000500720c */ /* 0x000fda0003fc4270 */
[----:B------:R-:W-:Y:S05]  /*17ae0*/  @!P6 BRA `(.L_x_2769) ;  /* 0xfffffffc0060e947 */ /* 0x000fea000383ffff */
.L_x_2764:
        /* <DEDUP_REMOVED lines=8> */
.L_x_2841:
[----:B------:R-:W-:Y:S01]  /*17b70*/  ISETP.NE.AND P0, PT, R5, RZ, PT ;  /* 0x000000ff0500720c */ /* 0x000fe20003f05270 */
[----:B------:R-:W-:-:S12]  /*17b80*/  IMAD.MOV.U32 R5, RZ, RZ, RZ ;  /* 0x000000ffff057224 */ /* 0x000fd800078e00ff */
[----:B------:R-:W-:Y:S05]  /*17b90*/  @!P0 BRA `(.L_x_2771) ;  /* 0x0000000000148947 */ /* 0x000fea0003800000 */
[----:B------:R-:W-:Y:S01]  /*17ba0*/  UMOV UR4, 0xffffffff ;  /* 0xffffffff00047882 */ /* 0x000fe20000000000 */
[----:B------:R-:W-:Y:S02]  /*17bb0*/  VIADD R12, R6, 0xffffffff ;  /* 0xffffffff060c7836 */ /* 0x000fe40000000000 */
[----:B------:R-:W-:Y:S05]  /*17bc0*/  BRA.DIV UR4, `(.L_x_2772) ;  /* 0x0000002604987947 */ /* 0x000fea000b800000 */
[----:B0-----:R0:W0:Y:S02]  /*17bd0*/  SHFL.IDX PT, R3, R3, R12, 0x1f ;  /* 0x00001f0c03037589 */ /* 0x00102400000e0000 */
.L_x_2844:
[----:B0-----:R-:W-:-:S07]  /*17be0*/  IMAD.MOV.U32 R5, RZ, RZ, R3 ;  /* 0x000000ffff057224 */ /* 0x001fce00078e0003 */
.L_x_2771:
[----:B0---4-:R-:W0:Y:S01]  /*17bf0*/  LDC.64 R2, c[0x0][0xc90] ;  /* 0x00032400ff027b82 */ /* 0x011e220000000a00 */
[----:B------:R-:W-:Y:S01]  /*17c00*/  IMAD.IADD R19, R6, 0x1, R19 ;  /* 0x0000000106137824 */ /* 0x000fe200078e0213 */
[----:B------:R-:W-:-:S03]  /*17c10*/  ULDC.64 UR4, c[0x0][0x208] ;  /* 0x0000820000047ab9 */ /* 0x000fc60000000a00 */
[----:B0-----:R-:W-:-:S05]  /*17c20*/  IMAD.WIDE R2, R19, 0x4, R2 ;  /* 0x0000000413027825 */ /* 0x001fca00078e0202 */
[----:B-1-3--:R-:W3:Y:S01]  /*17c30*/  LDG.E R7, desc[UR4][R2.64] ;  /* 0x0000000402077981 */ /* 0x00aee2000c1e1900 */
[----:B------:R-:W-:-:S04]  /*17c40*/  IMAD R16, R5, R4, R16 ;  /* 0x0000000405107224 */ /* 0x000fc800078e0210 */
[----:B------:R-:W-:Y:S02]  /*17c50*/  IMAD.IADD R0, R0, 0x1, -R16 ;  /* 0x0000000100007824 */ /* 0x000fe400078e0a10 */
[----:B---3--:R-:W-:-:S05]  /*17c60*/  IMAD R6, R17, R7, RZ ;  /* 0x0000000711067224 */ /* 0x008fca00078e02ff */
        /* <DEDUP_REMOVED lines=59> */
.L_x_2765:
[----:B------:R-:W-:Y:S01]  /*18020*/  UMOV UR4, URZ ;  /* 0x0000003f00047c82 */ /* 0x000fe20008000000 */
[----:B------:R-:W-:Y:S01]  /*18030*/  UMOV UR5, URZ ;  /* 0x0000003f00057c82 */ /* 0x000fe20008000000 */
[----:B------:R-:W-:Y:S01]  /*18040*/  ULDC UR6, c[0x0][0xc3c] ;  /* 0x00030f0000067ab9 */ /* 0x000fe20000000800 */
[----:B------:R-:W-:Y:S02]  /*18050*/  IMAD.MOV.U32 R16, RZ, RZ, R0 ;  /* 0x000000ffff107224 */ /* 0x000fe400078e0000 */
[----:B------:R-:W-:Y:S02]  /*18060*/  IMAD.U32 R17, RZ, RZ, UR4 ;  /* 0x00000004ff117e24 */ /* 0x000fe4000f8e00ff */
[----:B------:R-:W-:Y:S02]  /*18070*/  IMAD.U32 R18, RZ, RZ, UR5 ;  /* 0x00000005ff127e24 */ /* 0x000fe4000f8e00ff */
[----:B------:R-:W-:-:S07]  /*18080*/  IMAD.U32 R19, RZ, RZ, UR6 ;  /* 0x00000006ff137e24 */ /* 0x000fce000f8e00ff */
.L_x_2773:
[----:B------:R0:W4:Y:S01]  /*18090*/  LDL R3, [R1+0x4] ;  /* 0x0000040001037983 */ /* 0x0001220000100800 */
[----:B------:R-:W1:Y:S01]  /*180a0*/  S2R R0, SR_TID.X ;  /* 0x0000000000007919 */ /* 0x000e620000002100 */
[----:B------:R-:W-:Y:S05]  /*180b0*/  WARPSYNC.ALL ;  /* 0x0000000000007948 */ /* 0x000fea0003800000 */
[----:B-1----:R-:W-:Y:S01]  /*180c0*/  LOP3.LUT R0, R0, 0x1f, RZ, 0xc0, !PT ;  /* 0x0000001f00007812 */ /* 0x002fe200078ec0ff */
[----:B------:R-:W-:Y:S03]  /*180d0*/  BAR.SYNC.DEFER_BLOCKING 0x4, 0x180 ;  /* 0x0106000000007b1d */ /* 0x000fe60000010000 */
[----:B------:R-:W-:-:S13]  /*180e0*/  ISETP.NE.AND P0, PT, R0, RZ, PT ;  /* 0x000000ff0000720c */ /* 0x000fda0003f05270 */
[----:B------:R-:W4:Y:S01]  /*180f0*/  @!P0 S2R R0, SR_CgaCtaId ;  /* 0x0000000000008919 */ /* 0x000f220000008800 */
[----:B------:R-:W-:-:S04]  /*18100*/  @!P0 MOV R2, 0x400 ;  /* 0x0000040000028802 */ /* 0x000fc80000000f00 */
[----:B----4-:R-:W-:-:S05]  /*18110*/  @!P0 LEA R3, R0, R2, 0x18 ;  /* 0x0000000200038211 */ /* 0x010fca00078ec0ff */
[----:B------:R0:W-:Y:S04]  /*18120*/  @!P0 STS.128 [R3+0x388d0], R16 ;  /* 0x0388d01003008388 */ /* 0x0001e80000000c00 */
[----:B------:R0:W-:Y:S01]  /*18130*/  @!P0 STL [R1+0x4], R3 ;  /* 0x0000040301008387 */ /* 0x0001e20000100800 */
[----:B------:R-:W-:Y:S06]  /*18140*/  BAR.ARV 0x5, 0x180 ;  /* 0x0146000000007b1d */ /* 0x000fec0000002000 */
.L_x_2762:
[----:B------:R-:W-:Y:S02]  /*18150*/  ULDC UR4, c[0x0][0xc3c] ;  /* 0x00030f0000047ab9 */ /* 0x000fe40000000800 */
[----:B0-----:R-:W-:-:S13]  /*18160*/  ISETP.GE.AND P0, PT, R19, UR4, PT ;  /* 0x0000000413007c0c */ /* 0x001fda000bf06270 */
[----:B------:R-:W-:Y:S05]  /*18170*/  @!P0 BRA `(.L_x_2774) ;  /* 0xffffff9c00808947 */ /* 0x000fea000383ffff */
[----:B------:R-:W-:Y:S05]  /*18180*/  BSYNC B8 ;  /* 0x0000000000087941 */ /* 0x000fea0003800000 */
.L_x_2661:
[----:B----4-:R-:W4:Y:S01]  /*18190*/  LDL.LU R0, [R1+0x48] ;  /* 0x0000480001007983 */ /* 0x010f220000300800 */
[----:B------:R-:W-:Y:S01]  /*181a0*/  BSSY B0, `(.L_x_2775) ;  /* 0x000000b000007945 */ /* 0x000fe20003800000 */
[----:B------:R-:W0:Y:S01]  /*181b0*/  S2R R5, SR_CgaCtaId ;  /* 0x0000000000057919 */ /* 0x000e220000008800 */
[----:B----4-:R-:W-:-:S05]  /*181c0*/  VIADD R0, R0, 0x1 ;  /* 0x0000000100007836 */ /* 0x010fca0000000000 */
[----:B------:R-:W-:-:S04]  /*181d0*/  LEA.HI R2, R0, R0, RZ, 0x1 ;  /* 0x0000000000027211 */ /* 0x000fc800078f08ff */
[----:B------:R-:W-:-:S05]  /*181e0*/  LOP3.LUT R3, R2, 0xfffffffe, RZ, 0xc0, !PT ;  /* 0xfffffffe02037812 */ /* 0x000fca00078ec0ff */
[----:B------:R-:W-:Y:S01]  /*181f0*/  IMAD.IADD R3, R0, 0x1, -R3 ;  /* 0x0000000100037824 */ /* 0x000fe200078e0a03 */
[----:B------:R-:W-:-:S04]  /*18200*/  MOV R0, 0x400 ;  /* 0x0000040000007802 */ /* 0x000fc80000000f00 */
[----:B0-----:R-:W-:Y:S02]  /*18210*/  LEA R0, R5, R0, 0x18 ;  /* 0x0000000005007211 */ /* 0x001fe400078ec0ff */
[----:B------:R-:W-:-:S04]  /*18220*/  SHF.L.U32 R3, R3, 0x1f, RZ ;  /* 0x0000001f03037819 */ /* 0x000fc800000006ff */
[----:B------:R-:W0:Y:S02]  /*18230*/  SYNCS.PHASECHK.TRANS64.TRYWAIT P0, [R0+URZ+0x38820], R3 ;  /* 0x03882003000075a7 */ /* 0x000e24000800017f */
[----:B0-----:R-:W-:Y:S05]  /*18240*/  @!P0 BRA `(.L_x_2776) ;  /* 0x0000002000208947 */ /* 0x001fea0003800000 */
.L_x_2845:
[----:B------:R-:W-:Y:S05]  /*18250*/  BSYNC B0 ;  /* 0x0000000000007941 */ /* 0x000fea0003800000 */
.L_x_2775:
[----:B------:R-:W-:-:S03]  /*18260*/  UMOV UR4, 0xffffffff ;  /* 0xffffffff00047882 */ /* 0x000fc60000000000 */
[----:B------:R-:W-:Y:S05]  /*18270*/  BRA.DIV UR4, `(.L_x_2777) ;  /* 0x0000002204287947 */ /* 0x000fea000b800000 */
[----:B------:R-:W4:Y:S02]  /*18280*/  S2R R2, SR_TID.X ;  /* 0x0000000000027919 */ /* 0x000f240000002100 */
[----:B----4-:R-:W-:-:S04]  /*18290*/  SHF.R.U32.HI R2, RZ, 0x5, R2 ;  /* 0x00000005ff027819 */ /* 0x010fc80000011602 */
[----:B------:R-:W-:-:S05]  /*182a0*/  LOP3.LUT R2, R2, 0x3, RZ, 0xc0, !PT ;  /* 0x0000000302027812 */ /* 0x000fca00078ec0ff */
[----:B------:R4:W0:Y:S02]  /*182b0*/  SHFL.IDX PT, R14, R2, RZ, 0x1f ;  /* 0x00001fff020e7589 */ /* 0x00082400000e0000 */
.L_x_2848:
[----:B0-----:R-:W-:Y:S01]  /*182c0*/  ISETP.NE.AND P0, PT, R14, RZ, PT ;  /* 0x000000ff0e00720c */ /* 0x001fe20003f05270 */
[----:B------:R-:W-:-:S12]  /*182d0*/  BSSY B0, `(.L_x_2778) ;  /* 0x0000029000007945 */ /* 0x000fd80003800000 */
[----:B------:R-:W-:Y:S05]  /*182e0*/  @P0 BRA `(.L_x_2779) ;  /* 0x00000000009c0947 */ /* 0x000fea0003800000 */
[----:B------:R-:W-:-:S03]  /*182f0*/  UMOV UR4, 0xffffffff ;  /* 0xffffffff00047882 */ /* 0x000fc60000000000 */
[----:B------:R-:W-:Y:S05]  /*18300*/  BRA.DIV UR4, `(.L_x_2780) ;  /* 0x0000002204387947 */ /* 0x000fea000b800000 */
[----:B------:R-:W-:-:S13]  /*18310*/  ELECT P6, URZ, PT ;  /* 0x00000000003f782f */ /* 0x000fda00038c0000 */
.L_x_2851:
[----:B------:R-:W-:Y:S05]  /*18320*/  @!P6 BRA `(.L_x_2779) ;  /* 0x00000000008ce947 */ /* 0x000fea0003800000 */
[----:B----4-:R-:W4:Y:S02]  /*18330*/  LDL R2, [R1+0x54] ;  /* 0x0000540001027983 */ /* 0x010f240000100800 */
[----:B----4-:R-:W-:-:S13]  /*18340*/  R2UR UR4, R2 ;  /* 0x00000000020472ca */ /* 0x010fda00000e0000 */
[----:B------:R-:W-:-:S06]  /*18350*/  ULOP3.LUT UR4, UR4, 0x2, URZ, 0xfc, !UPT ;  /* 0x0000000204047892 */ /* 0x000fcc000f8efc3f */
[----:B------:R-:W-:-:S05]  /*18360*/  IMAD.U32 R2, RZ, RZ, UR4 ;  /* 0x00000004ff027e24 */ /* 0x000fca000f8e00ff */
[----:B------:R-:W-:-:S13]  /*18370*/  ISETP.NE.AND P2, PT, R2, 0x3, PT ;  /* 0x000000030200780c */ /* 0x000fda0003f45270 */
[----:B------:R-:W-:Y:S05]  /*18380*/  @!P2 BRA `(.L_x_2781) ;  /* 0x000000000004a947 */ /* 0x000fea0003800000 */
[----:B------:R-:W-:Y:S01]  /*18390*/  BPT.TRAP 0x1 ;  /* 0x000000040000795c */ /* 0x000fe20000300000 */
.L_x_2781:
[----:B------:R-:W4:Y:S04]  /*183a0*/  LDL R3, [R1+0x8] ;  /* 0x0000080001037983 */ /* 0x000f280000100800 */
[----:B-1-3--:R-:W3:Y:S01]  /*183b0*/  LDL.LU R7, [R1+0x14] ;  /* 0x0000140001077983 */ /* 0x00aee20000300800 */
[----:B------:R-:W-:-:S04]  /*183c0*/  VIADD R2, R0, 0x38840 ;  /* 0x0003884000027836 */ /* 0x000fc80000000000 */
[C---:B----4-:R-:W-:Y:S02]  /*183d0*/  IMAD R6, R3.reuse, 0x8, R2 ;  /* 0x0000000803067824 */ /* 0x050fe400078e0202 */
        /* <DEDUP_REMOVED lines=10> */
.L_x_2852:
[----:B------:R-:W1:Y:S02]  /*18480*/  SYNCS.PHASECHK.TRANS64.TRYWAIT P0, [R7+URZ], R2 ;  /* 0x00000002070075a7 */ /* 0x000e64000800017f */
[----:B-1----:R-:W-:Y:S05]  /*18490*/  @!P0 BRA `(.L_x_2783) ;  /* 0x0000002000088947 */ /* 0x002fea0003800000 */
.L_x_2853:
[----:B------:R-:W-:Y:S05]  /*184a0*/  @!P2 BRA `(.L_x_2784) ;  /* 0x000000000004a947 */ /* 0x000fea0003800000 */
[----:B------:R-:W-:Y:S01]  /*184b0*/  BPT.TRAP 0x1 ;  /* 0x000000040000795c */ /* 0x000fe20000300000 */
.L_x_2784:
[----:B------:R-:W3:Y:S01]  /*184c0*/  LDL.LU R4, [R1+0x8] ;  /* 0x0000080001047983 */ /* 0x000ee20000300800 */
[----:B------:R-:W-:-:S04]  /*184d0*/  VIADD R0, R0, 0x38860 ;  /* 0x0003886000007836 */ /* 0x000fc80000000000 */
[----:B---3--:R-:W-:-:S04]  /*184e0*/  IMAD R4, R4, 0x8, R0 ;  /* 0x0000000804047824 */ /* 0x008fc800078e0200 */
[----:B------:R-:W3:Y:S02]  /*184f0*/  SYNCS.PHASECHK.TRANS64.TRYWAIT P0, [R4+URZ], R5 ;  /* 0x00000005040075a7 */ /* 0x000ee4000800017f */
[----:B---3--:R-:W-:Y:S05]  /*18500*/  @!P0 BRA `(.L_x_2785) ;  /* 0x0000002000008947 */ /* 0x008fea0003800000 */
.L_x_2854:
[----:B------:R-:W-:-:S07]  /*18510*/  IMAD R3, R3, 0x8, R0 ;  /* 0x0000000803037824 */ /* 0x000fce00078e0200 */
.L_x_2786:
[----:B----4-:R4:W0:Y:S02]  /*18520*/  SYNCS.PHASECHK.TRANS64.TRYWAIT P0, [R3+URZ], R2 ;  /* 0x00000002030075a7 */ /* 0x010824000800017f */
[----:B0-----:R-:W-:Y:S05]  /*18530*/  @!P0 NANOSLEEP.SYNCS 0x989680 ;  /* 0x009896800000895d */ /* 0x001fea0003900000 */
[----:B------:R-:W0:Y:S02]  /*18540*/  @!P0 SYNCS.PHASECHK.TRANS64 P0, [R3+URZ], R2 ;  /* 0x00000002030085a7 */ /* 0x000e24000800007f */
[----:B0-----:R-:W-:Y:S05]  /*18550*/  @!P0 BRA `(.L_x_2786) ;  /* 0xfffffffc00f08947 */ /* 0x001fea000383ffff */
.L_x_2779:
[----:B------:R-:W-:Y:S05]  /*18560*/  BSYNC B0 ;  /* 0x0000000000007941 */ /* 0x000fea0003800000 */
.L_x_2778:
[----:B------:R-:W-:Y:S05]  /*18570*/  EXIT ;  /* 0x000000000000794d */ /* 0x000fea0003800000 */
.L_x_2603:
[----:B------:R-:W-:-:S13]  /*18580*/  R2UR UR4, R17 ;  /* 0x00000000110472ca */ /* 0x000fda00000e0000 */
[----:B0-----:R-:W-:-:S04]  /*18590*/  IMAD.U32 R3, RZ, RZ, UR4 ;  /* 0x00000004ff037e24 */ /* 0x001fc8000f8e00ff */
[----:B------:R0:W1:Y:S03]  /*185a0*/  SYNCS.PHASECHK.TRANS64.TRYWAIT P1, [R3+URZ+0x38800], R0 ;  /* 0x03880000030075a7 */ /* 0x000066000802017f */
[----:B-1----:R-:W-:Y:S05]  /*185b0*/  @!P1 NANOSLEEP.SYNCS 0x989680 ;  /* 0x009896800000995d */ /* 0x002fea0003900000 */
[----:B------:R-:W1:Y:S02]  /*185c0*/  @!P1 SYNCS.PHASECHK.TRANS64 P1, [R3+URZ+0x38800], R0 ;  /* 0x03880000030095a7 */ /* 0x000e64000802007f */
[----:B-1----:R-:W-:Y:S05]  /*185d0*/  @!P1 BRA `(.L_x_2603) ;  /* 0xfffffffc00e89947 */ /* 0x002fea000383ffff */
[----:B------:R-:W-:Y:S05]  /*185e0*/  BRA `(.L_x_2787) ;  /* 0xfffffe94009c7947 */ /* 0x000fea000383ffff */
.L_x_2607:
[----:B-1----:R1:W2:Y:S02]  /*185f0*/  SYNCS.PHASECHK.TRANS64.TRYWAIT P2, [R0+URZ+0x38830], R3 ;  /* 0x03883003000075a7 */ /* 0x0022a4000804017f */
[----:B--2---:R-:W-:Y:S05]  /*18600*/  @!P2 NANOSLEEP.SYNCS 0x989680 ;  /* 0x009896800000a95d */ /* 0x004fea0003900000 */
[----:B------:R-:W2:Y:S02]  /*18610*/  @!P2 SYNCS.PHASECHK.TRANS64 P2, [R0+URZ+0x38830], R3 ;  /* 0x038830030000a5a7 */ /* 0x000ea4000804007f */
[----:B--2---:R-:W-:Y:S05]  /*18620*/  @!P2 BRA `(.L_x_2607) ;  /* 0xfffffffc00f0a947 */ /* 0x004fea000383ffff */
[----:B------:R-:W-:Y:S05]  /*18630*/  BRA `(.L_x_2606) ;  /* 0xfffffe9400c87947 */ /* 0x000fea000383ffff */
.L_x_2612:
[----:B------:R-:W-:-:S13]  /*18640*/  R2UR UR4, R3 ;  /* 0x00000000030472ca */ /* 0x000fda00000e0000 */
[----:B-1----:R-:W-:-:S04]  /*18650*/  IMAD.U32 R153, RZ, RZ, UR4 ;  /* 0x00000004ff997e24 */ /* 0x002fc8000f8e00ff */
[----:B------:R1:W2:Y:S03]  /*18660*/  SYNCS.PHASECHK.TRANS64.TRYWAIT P3, [R153+URZ+0x38830], R4 ;  /* 0x03883004990075a7 */ /* 0x0002a6000806017f */
[----:B--2---:R-:W-:Y:S05]  /*18670*/  @!P3 NANOSLEEP.SYNCS 0x989680 ;  /* 0x009896800000b95d */ /* 0x004fea0003900000 */
[----:B------:R-:W2:Y:S02]  /*18680*/  @!P3 SYNCS.PHASECHK.TRANS64 P3, [R153+URZ+0x38830], R4 ;  /* 0x038830049900b5a7 */ /* 0x000ea4000806007f */
[----:B--2---:R-:W-:Y:S05]  /*18690*/  @!P3 BRA `(.L_x_2612) ;  /* 0xfffffffc00e8b947 */ /* 0x004fea000383ffff */
[----:B------:R-:W-:Y:S05]  /*186a0*/  BRA `(.L_x_2611) ;  /* 0xfffffed000207947 */ /* 0x000fea000383ffff */
.L_x_2616:
[----:B--2---:R-:W-:-:S04]  /*186b0*/  IMAD.U32 R233, RZ, RZ, UR4 ;  /* 0x00000004ffe97e24 */ /* 0x004fc8000f8e00ff */
[----:B------:R2:W3:Y:S03]  /*186c0*/  SYNCS.PHASECHK.TRANS64.TRYWAIT P3, [R233+URZ+0x38850], R0 ;  /* 0x03885000e90075a7 */ /* 0x0004e6000806017f */
[----:B---3--:R-:W-:Y:S05]  /*186d0*/  @!P3 NANOSLEEP.SYNCS 0x989680 ;  /* 0x009896800000b95d */ /* 0x008fea0003900000 */
[----:B------:R-:W3:Y:S02]  /*186e0*/  @!P3 SYNCS.PHASECHK.TRANS64 P3, [R233+URZ+0x38850], R0 ;  /* 0x03885000e900b5a7 */ /* 0x000ee4000806007f */
[----:B---3--:R-:W-:Y:S05]  /*186f0*/  @!P3 BRA `(.L_x_2616) ;  /* 0xfffffffc00ecb947 */ /* 0x008fea000383ffff */
[----:B------:R-:W-:Y:S05]  /*18700*/  BRA `(.L_x_2615) ;  /* 0xfffffef400487947 */ /* 0x000fea000383ffff */
.L_x_2622:
[----:B-1----:R-:W-:-:S04]  /*18710*/  IMAD.U32 R4, RZ, RZ, UR4 ;  /* 0x00000004ff047e24 */ /* 0x002fc8000f8e00ff */
[----:B------:R1:W2:Y:S03]  /*18720*/  SYNCS.PHASECHK.TRANS64.TRYWAIT P2, [R4+URZ+0x38830], R3 ;  /* 0x03883003040075a7 */ /* 0x0002a6000804017f */
[----:B--2---:R-:W-:Y:S05]  /*18730*/  @!P2 NANOSLEEP.SYNCS 0x989680 ;  /* 0x009896800000a95d */ /* 0x004fea0003900000 */
[----:B------:R-:W2:Y:S02]  /*18740*/  @!P2 SYNCS.PHASECHK.TRANS64 P2, [R4+URZ+0x38830], R3 ;  /* 0x038830030400a5a7 */ /* 0x000ea4000804007f */
[----:B--2---:R-:W-:Y:S05]  /*18750*/  @!P2 BRA `(.L_x_2622) ;  /* 0xfffffffc00eca947 */ /* 0x004fea000383ffff */
[----:B------:R-:W-:Y:S05]  /*18760*/  BRA `(.L_x_2621) ;  /* 0xffffff0c00347947 */ /* 0x000fea000383ffff */
.L_x_2626:
[----:B01----:R-:W-:-:S04]  /*18770*/  IMAD.U32 R3, RZ, RZ, UR4 ;  /* 0x00000004ff037e24 */ /* 0x003fc8000f8e00ff */
[----:B------:R0:W1:Y:S03]  /*18780*/  SYNCS.PHASECHK.TRANS64.TRYWAIT P2, [R3+URZ+0x38850], R0 ;  /* 0x03885000030075a7 */ /* 0x000066000804017f */
[----:B-1----:R-:W-:Y:S05]  /*18790*/  @!P2 NANOSLEEP.SYNCS 0x989680 ;  /* 0x009896800000a95d */ /* 0x002fea0003900000 */
[----:B------:R-:W1:Y:S02]  /*187a0*/  @!P2 SYNCS.PHASECHK.TRANS64 P2, [R3+URZ+0x38850], R0 ;  /* 0x038850000300a5a7 */ /* 0x000e64000804007f */
[----:B-1----:R-:W-:Y:S05]  /*187b0*/  @!P2 BRA `(.L_x_2626) ;  /* 0xfffffffc00eca947 */ /* 0x002fea000383ffff */
[----:B------:R-:W-:Y:S05]  /*187c0*/  BRA `(.L_x_2625) ;  /* 0xffffff3400587947 */ /* 0x000fea000383ffff */
.L_x_2631:
[----:B-1----:R-:W-:-:S04]  /*187d0*/  IMAD.U32 R7, RZ, RZ, UR7 ;  /* 0x00000007ff077e24 */ /* 0x002fc8000f8e00ff */
[----:B------:R1:W2:Y:S03]  /*187e0*/  SYNCS.PHASECHK.TRANS64.TRYWAIT P0, [R7+URZ+0x38850], R0 ;  /* 0x03885000070075a7 */ /* 0x0002a6000800017f */
[----:B--2---:R-:W-:Y:S05]  /*187f0*/  @!P0 NANOSLEEP.SYNCS 0x989680 ;  /* 0x009896800000895d */ /* 0x004fea0003900000 */
[----:B------:R-:W2:Y:S02]  /*18800*/  @!P0 SYNCS.PHASECHK.TRANS64 P0, [R7+URZ+0x38850], R0 ;  /* 0x03885000070085a7 */ /* 0x000ea4000800007f */
[----:B--2---:R-:W-:Y:S05]  /*18810*/  @!P0 BRA `(.L_x_2631) ;  /* 0xfffffffc00ec8947 */ /* 0x004fea000383ffff */
[----:B------:R-:W-:Y:S05]  /*18820*/  BRA `(.L_x_2630) ;  /* 0xffffff4c00587947 */ /* 0x000fea000383ffff */
.L_x_2673:
        /* <DEDUP_REMOVED lines=11> */
.L_x_2789:
[----:B------:R-:W-:Y:S05]  /*188e0*/  BSYNC B0 ;  /* 0x0000000000007941 */ /* 0x000fea0003800000 */
.L_x_2788:
[----:B------:R-:W-:Y:S05]  /*188f0*/  BRA `(.L_x_2790) ;  /* 0xffffffa000d07947 */ /* 0x000fea000383ffff */
.L_x_2675:
[----:B------:R-:W-:Y:S01]  /*18900*/  BSSY B0, `(.L_x_2791) ;  /* 0x0000006000007945 */ /* 0x000fe20003800000 */
[----:B------:R-:W-:-:S07]  /*18910*/  IMAD.MOV.U32 R15, RZ, RZ, -0x1 ;  /* 0xffffffffff0f7424 */ /* 0x000fce00078e00ff */
[----:B012---:R-:W-:Y:S05]  /*18920*/  WARPSYNC.COLLECTIVE R15, `(.L_x_2792) ;  /* 0x000000000f0c7348 */ /* 0x007fea0003c00000 */
[----:B------:R-:W-:Y:S02]  /*18930*/  ELECT P6, UR62, PT ;  /* 0x00000000003e782f */ /* 0x000fe400038c0000 */
[----:B------:R-:W-:Y:S01]  /*18940*/  MOV R14, UR62 ;  /* 0x0000003e000e7c02 */ /* 0x000fe20008000f00 */
[----:B012---:R-:W-:Y:S10]  /*18950*/  ENDCOLLECTIVE ;  /* 0x000000000000791b */ /* 0x007ff40003800000 */
.L_x_2792:
[----:B------:R-:W-:Y:S05]  /*18960*/  BSYNC B0 ;  /* 0x0000000000007941 */ /* 0x000fea0003800000 */
.L_x_2791:
[----:B------:R-:W-:Y:S05]  /*18970*/  BRA `(.L_x_2793) ;  /* 0xffffffa000d87947 */ /* 0x000fea000383ffff */
.L_x_2677:
[----:B--2---:R2:W3:Y:S02]  /*18980*/  SYNCS.PHASECHK.TRANS64.TRYWAIT P0, [R0+URZ+0x38840], R2 ;  /* 0x03884002000075a7 */ /* 0x0044e4000800017f */
[----:B---3--:R-:W-:Y:S05]  /*18990*/  @!P0 NANOSLEEP.SYNCS 0x989680 ;  /* 0x009896800000895d */ /* 0x008fea0003900000 */
[----:B------:R-:W3:Y:S02]  /*189a0*/  @!P0 SYNCS.PHASECHK.TRANS64 P0, [R0+URZ+0x38840], R2 ;  /* 0x03884002000085a7 */ /* 0x000ee4000800007f */
[----:B---3--:R-:W-:Y:S05]  /*189b0*/  @!P0 BRA `(.L_x_2677) ;  /* 0xfffffffc00f08947 */ /* 0x008fea000383ffff */
[----:B------:R-:W-:Y:S05]  /*189c0*/  BRA `(.L_x_2794) ;  /* 0xffffffa400487947 */ /* 0x000fea000383ffff */
.L_x_2681:
[----:B------:R-:W2:Y:S01]  /*189d0*/  LDL.LU R11, [R1+0x34] ;  /* 0x00003400010b7983 */ /* 0x000ea20000300800 */
[----:B------:R-:W-:Y:S02]  /*189e0*/  IMAD.MOV.U32 R13, RZ, RZ, R0 ;  /* 0x000000ffff0d7224 */ /* 0x000fe400078e0000 */
[----:B------:R-:W-:Y:S02]  /*189f0*/  IMAD.MOV.U32 R12, RZ, RZ, RZ ;  /* 0x000000ffff0c7224 */ /* 0x000fe400078e00ff */
[----:B------:R-:W-:Y:S02]  /*18a00*/  IMAD.MOV.U32 R15, RZ, RZ, -0x1 ;  /* 0xffffffffff0f7424 */ /* 0x000fe400078e00ff */
[----:B------:R-:W-:Y:S02]  /*18a10*/  IMAD R17, R17, 0x80, R10 ;  /* 0x0000008011117824 */ /* 0x000fe400078e020a */
[----:B--2---:R-:W-:Y:S02]  /*18a20*/  IMAD R2, R11, R7, RZ ;  /* 0x000000070b027224 */ /* 0x004fe400078e02ff */
[----:B------:R-:W-:-:S02]  /*18a30*/  IMAD.MOV.U32 R11, RZ, RZ, 0x181f ;  /* 0x0000181fff0b7424 */ /* 0x000fc400078e00ff */
[C---:B------:R-:W-:Y:S01]  /*18a40*/  VIADD R7, R17.reuse, 0x60 ;  /* 0x0000006011077836 */ /* 0x040fe20000000000 */
[----:B------:R-:W-:-:S13]  /*18a50*/  ISETP.GE.AND P5, PT, R17, R2, PT ;  /* 0x000000021100720c */ /* 0x000fda0003fa6270 */
[----:B-----5:R-:W-:Y:S05]  /*18a60*/  WARPSYNC.COLLECTIVE R15, `(.L_x_2795) ;  /* 0x000000000f087348 */ /* 0x020fea0003c00000 */
[----:B------:R0:W1:Y:S02]  /*18a70*/  SHFL.IDX P6, R14, R13, R12, R11 ;  /* 0x0000000c0d0e7389 */ /* 0x00006400000c000b */
[----:B01---5:R-:W-:Y:S01]  /*18a80*/  ENDCOLLECTIVE ;  /* 0x000000000000791b */ /* 0x023fe20003800000 */
.L_x_2795:
[----:B------:R-:W-:Y:S02]  /*18a90*/  IMAD.MOV.U32 R13, RZ, RZ, R3 ;  /* 0x000000ffff0d7224 */ /* 0x000fe400078e0003 */
[----:B------:R-:W-:-:S07]  /*18aa0*/  IMAD.MOV.U32 R4, RZ, RZ, R14 ;  /* 0x000000ffff047224 */ /* 0x000fce00078e000e */
[----:B------:R-:W-:Y:S05]  /*18ab0*/  WARPSYNC.COLLECTIVE R15, `(.L_x_2796) ;  /* 0x000000000f087348 */ /* 0x000fea0003c00000 */
[----:B------:R0:W1:Y:S02]  /*18ac0*/  SHFL.IDX P6, R14, R13, R12, R11 ;  /* 0x0000000c0d0e7389 */ /* 0x00006400000c000b */
[----:B01----:R-:W-:Y:S01]  /*18ad0*/  ENDCOLLECTIVE ;  /* 0x000000000000791b */ /* 0x003fe20003800000 */
.L_x_2796:
        /* <DEDUP_REMOVED lines=19> */
.L_x_2797:
[----:B------:R-:W-:-:S05]  /*18c10*/  VIADD R4, R17, 0x10 ;  /* 0x0000001011047836 */ /* 0x000fca0000000000 */
[----:B------:R-:W-:Y:S01]  /*18c20*/  ISETP.GE.AND P5, PT, R4, R2, PT ;  /* 0x000000020400720c */ /* 0x000fe20003fa6270 */
[----:B------:R-:W-:Y:S02]  /*18c30*/  IMAD.MOV.U32 R13, RZ, RZ, R3 ;  /* 0x000000ffff0d7224 */ /* 0x000fe400078e0003 */
[----:B------:R-:W-:-:S10]  /*18c40*/  IMAD.MOV.U32 R4, RZ, RZ, R14 ;  /* 0x000000ffff047224 */ /* 0x000fd400078e000e */
[----:B------:R-:W-:Y:S05]  /*18c50*/  WARPSYNC.COLLECTIVE R15, `(.L_x_2798) ;  /* 0x000000000f087348 */ /* 0x000fea0003c00000 */
[----:B------:R0:W1:Y:S02]  /*18c60*/  SHFL.IDX P6, R14, R13, R12, R11 ;  /* 0x0000000c0d0e7389 */ /* 0x00006400000c000b */
[----:B01----:R-:W-:Y:S01]  /*18c70*/  ENDCOLLECTIVE ;  /* 0x000000000000791b */ /* 0x003fe20003800000 */
.L_x_2798:
        /* <DEDUP_REMOVED lines=19> */
.L_x_2799:
[----:B------:R-:W-:-:S05]  /*18db0*/  VIADD R4, R17, 0x20 ;  /* 0x0000002011047836 */ /* 0x000fca0000000000 */
[----:B------:R-:W-:Y:S01]  /*18dc0*/  ISETP.GE.AND P5, PT, R4, R2, PT ;  /* 0x000000020400720c */ /* 0x000fe20003fa6270 */
[----:B------:R-:W-:Y:S02]  /*18dd0*/  IMAD.MOV.U32 R13, RZ, RZ, R3 ;  /* 0x000000ffff0d7224 */ /* 0x000fe400078e0003 */
[----:B------:R-:W-:-:S10]  /*18de0*/  IMAD.MOV.U32 R4, RZ, RZ, R14 ;  /* 0x000000ffff047224 */ /* 0x000fd400078e000e */
[----:B------:R-:W-:Y:S05]  /*18df0*/  WARPSYNC.COLLECTIVE R15, `(.L_x_2800) ;  /* 0x000000000f087348 */ /* 0x000fea0003c00000 */
[----:B------:R0:W1:Y:S02]  /*18e00*/  SHFL.IDX P6, R14, R13, R12, R11 ;  /* 0x0000000c0d0e7389 */ /* 0x00006400000c000b */
[----:B01----:R-:W-:Y:S01]  /*18e10*/  ENDCOLLECTIVE ;  /* 0x000000000000791b */ /* 0x003fe20003800000 */
.L_x_2800:
        /* <DEDUP_REMOVED lines=19> */
.L_x_2801:
[----:B------:R-:W-:-:S05]  /*18f50*/  VIADD R4, R17, 0x30 ;  /* 0x0000003011047836 */ /* 0x000fca0000000000 */
[----:B------:R-:W-:Y:S01]  /*18f60*/  ISETP.GE.AND P5, PT, R4, R2, PT ;  /* 0x000000020400720c */ /* 0x000fe20003fa6270 */
[----:B------:R-:W-:Y:S02]  /*18f70*/  IMAD.MOV.U32 R13, RZ, RZ, R3 ;  /* 0x000000ffff0d7224 */ /* 0x000fe400078e0003 */
[----:B------:R-:W-:-:S10]  /*18f80*/  IMAD.MOV.U32 R4, RZ, RZ, R14 ;  /* 0x000000ffff047224 */ /* 0x000fd400078e000e */
[----:B------:R-:W-:Y:S05]  /*18f90*/  WARPSYNC.COLLECTIVE R15, `(.L_x_2802) ;  /* 0x000000000f087348 */ /* 0x000fea0003c00000 */
[----:B------:R0:W1:Y:S02]  /*18fa0*/  SHFL.IDX P6, R14, R13, R12, R11 ;  /* 0x0000000c0d0e7389 */ /* 0x00006400000c000b */
[----:B01----:R-:W-:Y:S01]  /*18fb0*/  ENDCOLLECTIVE ;  /* 0x000000000000791b */ /* 0x003fe20003800000 */
.L_x_2802:
        /* <DEDUP_REMOVED lines=19> */
.L_x_2803:
[----:B------:R-:W-:-:S05]  /*190f0*/  VIADD R4, R17, 0x40 ;  /* 0x0000004011047836 */ /* 0x000fca0000000000 */
[----:B------:R-:W-:Y:S01]  /*19100*/  ISETP.GE.AND P5, PT, R4, R2, PT ;  /* 0x000000020400720c */ /* 0x000fe20003fa6270 */
[----:B------:R-:W-:Y:S02]  /*19110*/  IMAD.MOV.U32 R13, RZ, RZ, R3 ;  /* 0x000000ffff0d7224 */ /* 0x000fe400078e0003 */
[----:B------:R-:W-:-:S10]  /*19120*/  IMAD.MOV.U32 R4, RZ, RZ, R14 ;  /* 0x000000ffff047224 */ /* 0x000fd400078e000e */
[----:B------:R-:W-:Y:S05]  /*19130*/  WARPSYNC.COLLECTIVE R15, `(.L_x_2804) ;  /* 0x000000000f087348 */ /* 0x000fea0003c00000 */
[----:B------:R0:W1:Y:S02]  /*19140*/  SHFL.IDX P6, R14, R13, R12, R11 ;  /* 0x0000000c0d0e7389 */ /* 0x00006400000c000b */
[----:B01----:R-:W-:Y:S01]  /*19150*/  ENDCOLLECTIVE ;  /* 0x000000000000791b */ /* 0x003fe20003800000 */
.L_x_2804:
        /* <DEDUP_REMOVED lines=19> */
.L_x_2805:
[----:B------:R-:W-:-:S05]  /*19290*/  VIADD R4, R17, 0x50 ;  /* 0x0000005011047836 */ /* 0x000fca0000000000 */
[----:B------:R-:W-:Y:S01]  /*192a0*/  ISETP.GE.AND P5, PT, R4, R2, PT ;  /* 0x000000020400720c */ /* 0x000fe20003fa6270 */
[----:B------:R-:W-:Y:S02]  /*192b0*/  IMAD.MOV.U32 R13, RZ, RZ, R3 ;  /* 0x000000ffff0d7224 */ /* 0x000fe400078e0003 */
[----:B------:R-:W-:-:S10]  /*192c0*/  IMAD.MOV.U32 R4, RZ, RZ, R14 ;  /* 0x000000ffff047224 */ /* 0x000fd400078e000e */
[----:B------:R-:W-:Y:S05]  /*192d0*/  WARPSYNC.COLLECTIVE R15, `(.L_x_2806) ;  /* 0x000000000f087348 */ /* 0x000fea0003c00000 */
[----:B------:R0:W1:Y:S02]  /*192e0*/  SHFL.IDX P6, R14, R13, R12, R11 ;  /* 0x0000000c0d0e7389 */ /* 0x00006400000c000b */
[----:B01----:R-:W-:Y:S01]  /*192f0*/  ENDCOLLECTIVE ;  /* 0x000000000000791b */ /* 0x003fe20003800000 */
.L_x_2806:
        /* <DEDUP_REMOVED lines=20> */
.L_x_2807:
[----:B------:R-:W-:Y:S02]  /*19440*/  IMAD.MOV.U32 R13, RZ, RZ, R3 ;  /* 0x000000ffff0d7224 */ /* 0x000fe400078e0003 */
[----:B------:R-:W-:-:S07]  /*19450*/  IMAD.MOV.U32 R6, RZ, RZ, R14 ;  /* 0x000000ffff067224 */ /* 0x000fce00078e000e */
[----:B------:R-:W-:Y:S05]  /*19460*/  WARPSYNC.COLLECTIVE R15, `(.L_x_2808) ;  /* 0x000000000f087348 */ /* 0x000fea0003c00000 */
[----:B------:R0:W1:Y:S02]  /*19470*/  SHFL.IDX P6, R14, R13, R12, R11 ;  /* 0x0000000c0d0e7389 */ /* 0x00006400000c000b */
[----:B01----:R-:W-:Y:S01]  /*19480*/  ENDCOLLECTIVE ;  /* 0x000000000000791b */ /* 0x003fe20003800000 */
.L_x_2808:
        /* <DEDUP_REMOVED lines=19> */
.L_x_2809:
[----:B------:R-:W-:Y:S02]  /*195c0*/  IMAD.MOV.U32 R13, RZ, RZ, R3 ;  /* 0x000000ffff0d7224 */ /* 0x000fe400078e0003 */
[----:B------:R-:W-:-:S07]  /*195d0*/  IMAD.MOV.U32 R6, RZ, RZ, R14 ;  /* 0x000000ffff067224 */ /* 0x000fce00078e000e */
[----:B------:R-:W-:Y:S05]  /*195e0*/  WARPSYNC.COLLECTIVE R15, `(.L_x_2810) ;  /* 0x000000000f087348 */ /* 0x000fea0003c00000 */
[----:B------:R0:W1:Y:S02]  /*195f0*/  SHFL.IDX P6, R14, R13, R12, R11 ;  /* 0x0000000c0d0e7389 */ /* 0x00006400000c000b */
[----:B01----:R-:W-:Y:S01]  /*19600*/  ENDCOLLECTIVE ;  /* 0x000000000000791b */ /* 0x003fe20003800000 */
.L_x_2810:
[----:B------:R-:W-:Y:S01]  /*19610*/  IMAD.MOV.U32 R3, RZ, RZ, R14 ;  /* 0x000000ffff037224 */ /* 0x000fe200078e000e */
[----:B------:R-:W-:Y:S06]  /*19620*/  BRA `(.L_x_2811) ;  /* 0xffffffa800347947 */ /* 0x000fec000383ffff */
.L_x_2686:
[----:B0-----:R-:W2:Y:S02]  /*19630*/  LDL R2, [R1+0x4] ;  /* 0x0000040001027983 */ /* 0x001ea40000100800 */
[----:B--2---:R0:W1:Y:S02]  /*19640*/  SYNCS.PHASECHK.TRANS64.TRYWAIT P0, [R2+URZ+0x38820], R0 ;  /* 0x03882000020075a7 */ /* 0x004064000800017f */
[----:B-1----:R-:W-:Y:S05]  /*19650*/  @!P0 NANOSLEEP.SYNCS 0x989680 ;  /* 0x009896800000895d */ /* 0x002fea0003900000 */
[----:B------:R-:W1:Y:S02]  /*19660*/  @!P0 SYNCS.PHASECHK.TRANS64 P0, [R2+URZ+0x38820], R0 ;  /* 0x03882000020085a7 */ /* 0x000e64000800007f */
[----:B-1----:R-:W-:Y:S05]  /*19670*/  @!P0 BRA `(.L_x_2686) ;  /* 0xfffffffc00ec8947 */ /* 0x002fea000383ffff */
[----:B------:R-:W-:Y:S05]  /*19680*/  BRA `(.L_x_2812) ;  /* 0xffffffa800b47947 */ /* 0x000fea000383ffff */
.L_x_2695:
[----:B-1----:R1:W2:Y:S02]  /*19690*/  SYNCS.PHASECHK.TRANS64.TRYWAIT P0, [R2+URZ+0x38840], R0 ;  /* 0x03884000020075a7 */ /* 0x0022a4000800017f */
[----:B--2---:R-:W-:Y:S05]  /*196a0*/  @!P0 NANOSLEEP.SYNCS 0x989680 ;  /* 0x009896800000895d */ /* 0x004fea0003900000 */
[----:B------:R-:W2:Y:S02]  /*196b0*/  @!P0 SYNCS.PHASECHK.TRANS64 P0, [R2+URZ+0x38840], R0 ;  /* 0x03884000020085a7 */ /* 0x000ea4000800007f */
[----:B--2---:R-:W-:Y:S05]  /*196c0*/  @!P0 BRA `(.L_x_2695) ;  /* 0xfffffffc00f08947 */ /* 0x004fea000383ffff */
[----:B------:R-:W-:Y:S05]  /*196d0*/  BRA `(.L_x_2813) ;  /* 0xffffffac007c7947 */ /* 0x000fea000383ffff */
.L_x_2703:
[----:B0-----:R0:W1:Y:S02]  /*196e0*/  SYNCS.PHASECHK.TRANS64.TRYWAIT P0, [R2+URZ+0x60], R0 ;  /* 0x00006000020075a7 */ /* 0x001064000800017f */
[----:B-1----:R-:W-:Y:S05]  /*196f0*/  @!P0 NANOSLEEP.SYNCS 0x989680 ;  /* 0x009896800000895d */ /* 0x002fea0003900000 */
[----:B------:R-:W1:Y:S02]  /*19700*/  @!P0 SYNCS.PHASECHK.TRANS64 P0, [R2+URZ+0x60], R0 ;  /* 0x00006000020085a7 */ /* 0x000e64000800007f */
[----:B-1----:R-:W-:Y:S05]  /*19710*/  @!P0 BRA `(.L_x_2703) ;  /* 0xfffffffc00f08947 */ /* 0x002fea000383ffff */
[----:B------:R-:W-:Y:S05]  /*19720*/  BRA `(.L_x_2814) ;  /* 0xffffffb000d87947 */ /* 0x000fea000383ffff */
.L_x_2714:
[----:B--2---:R2:W3:Y:S02]  /*19730*/  SYNCS.PHASECHK.TRANS64.TRYWAIT P0, [R3+URZ+0x38840], R2 ;  /* 0x03884002030075a7 */ /* 0x0044e4000800017f */
[----:B---3--:R-:W-:Y:S05]  /*19740*/  @!P0 NANOSLEEP.SYNCS 0x989680 ;  /* 0x009896800000895d */ /* 0x008fea0003900000 */
[----:B------:R-:W3:Y:S02]  /*19750*/  @!P0 SYNCS.PHASECHK.TRANS64 P0, [R3+URZ+0x38840], R2 ;  /* 0x03884002030085a7 */ /* 0x000ee4000800007f */
[----:B---3--:R-:W-:Y:S05]  /*19760*/  @!P0 BRA `(.L_x_2714) ;  /* 0xfffffffc00f08947 */ /* 0x008fea000383ffff */
[----:B------:R-:W-:Y:S05]  /*19770*/  BRA `(.L_x_2815) ;  /* 0xffffffbc00047947 */ /* 0x000fea000383ffff */
.L_x_2722:
[----:B-1----:R1:W2:Y:S02]  /*19780*/  SYNCS.PHASECHK.TRANS64.TRYWAIT P0, [R2+URZ+0x60], R3 ;  /* 0x00006003020075a7 */ /* 0x0022a4000800017f */
[----:B--2---:R-:W-:Y:S05]  /*19790*/  @!P0 NANOSLEEP.SYNCS 0x989680 ;  /* 0x009896800000895d */ /* 0x004fea0003900000 */
[----:B------:R-:W2:Y:S02]  /*197a0*/  @!P0 SYNCS.PHASECHK.TRANS64 P0, [R2+URZ+0x60], R3 ;  /* 0x00006003020085a7 */ /* 0x000ea4000800007f */
[----:B--2---:R-:W-:Y:S05]  /*197b0*/  @!P0 BRA `(.L_x_2722) ;  /* 0xfffffffc00f08947 */ /* 0x004fea000383ffff */
[----:B------:R-:W-:Y:S05]  /*197c0*/  BRA `(.L_x_2816) ;  /* 0xffffffc000607947 */ /* 0x000fea000383ffff */
.L_x_2733:
[----:B---3--:R3:W4:Y:S02]  /*197d0*/  SYNCS.PHASECHK.TRANS64.TRYWAIT P0, [R2+URZ+0x38840], R3 ;  /* 0x03884003020075a7 */ /* 0x008724000800017f */
[----:B----4-:R-:W-:Y:S05]  /*197e0*/  @!P0 NANOSLEEP.SYNCS 0x989680 ;  /* 0x009896800000895d */ /* 0x010fea0003900000 */
[----:B------:R-:W4:Y:S02]  /*197f0*/  @!P0 SYNCS.PHASECHK.TRANS64 P0, [R2+URZ+0x38840], R3 ;  /* 0x03884003020085a7 */ /* 0x000f24000800007f */
[----:B----4-:R-:W-:Y:S05]  /*19800*/  @!P0 BRA `(.L_x_2733) ;  /* 0xfffffffc00f08947 */ /* 0x010fea000383ffff */
[----:B------:R-:W-:Y:S05]  /*19810*/  BRA `(.L_x_2817) ;  /* 0xffffffc800587947 */ /* 0x000fea000383ffff */
.L_x_2741:
[----:B-1----:R1:W2:Y:S02]  /*19820*/  SYNCS.PHASECHK.TRANS64.TRYWAIT P0, [R2+URZ+0x60], R5 ;  /* 0x00006005020075a7 */ /* 0x0022a4000800017f */
[----:B--2---:R-:W-:Y:S05]  /*19830*/  @!P0 NANOSLEEP.SYNCS 0x989680 ;  /* 0x009896800000895d */ /* 0x004fea0003900000 */
[----:B------:R-:W2:Y:S02]  /*19840*/  @!P0 SYNCS.PHASECHK.TRANS64 P0, [R2+URZ+0x60], R5 ;  /* 0x00006005020085a7 */ /* 0x000ea4000800007f */
[----:B--2---:R-:W-:Y:S05]  /*19850*/  @!P0 BRA `(.L_x_2741) ;  /* 0xfffffffc00f08947 */ /* 0x004fea000383ffff */
[----:B------:R-:W-:Y:S05]  /*19860*/  BRA `(.L_x_2818) ;  /* 0xffffffcc00b47947 */ /* 0x000fea000383ffff */
.L_x_2754:
[----:B--2---:R2:W4:Y:S02]  /*19870*/  SYNCS.PHASECHK.TRANS64.TRYWAIT P0, [R0+URZ+0x38860], R2 ;  /* 0x03886002000075a7 */ /* 0x004524000800017f */
[----:B----4-:R-:W-:Y:S05]  /*19880*/  @!P0 NANOSLEEP.SYNCS 0x989680 ;  /* 0x009896800000895d */ /* 0x010fea0003900000 */
[----:B------:R-:W4:Y:S02]  /*19890*/  @!P0 SYNCS.PHASECHK.TRANS64 P0, [R0+URZ+0x38860], R2 ;  /* 0x03886002000085a7 */ /* 0x000f24000800007f */
[----:B----4-:R-:W-:Y:S05]  /*198a0*/  @!P0 BRA `(.L_x_2754) ;  /* 0xfffffffc00f08947 */ /* 0x010fea000383ffff */
[----:B------:R-:W-:Y:S05]  /*198b0*/  BRA `(.L_x_2819) ;  /* 0xffffffd400907947 */ /* 0x000fea000383ffff */
.L_x_2763:
[----:B------:R-:W-:Y:S01]  /*198c0*/  BSSY B0, `(.L_x_2820) ;  /* 0x0000008000007945 */ /* 0x000fe20003800000 */
[----:B------:R-:W-:Y:S02]  /*198d0*/  IMAD.MOV.U32 R13, RZ, RZ, R16 ;  /* 0x000000ffff0d7224 */ /* 0x000fe400078e0010 */
[----:B------:R-:W-:Y:S02]  /*198e0*/  IMAD.MOV.U32 R12, RZ, RZ, RZ ;  /* 0x000000ffff0c7224 */ /* 0x000fe400078e00ff */
[----:B------:R-:W-:Y:S02]  /*198f0*/  IMAD.MOV.U32 R11, RZ, RZ, 0x1f ;  /* 0x0000001fff0b7424 */ /* 0x000fe400078e00ff */
[----:B------:R-:W-:-:S07]  /*19900*/  IMAD.MOV.U32 R15, RZ, RZ, -0x1 ;  /* 0xffffffffff0f7424 */ /* 0x000fce00078e00ff */
[----:B-123-5:R-:W-:Y:S05]  /*19910*/  WARPSYNC.COLLECTIVE R15, `(.L_x_2821) ;  /* 0x000000000f087348 */ /* 0x02efea0003c00000 */
[----:B------:R0:W4:Y:S02]  /*19920*/  SHFL.IDX P6, R14, R13, R12, R11 ;  /* 0x0000000c0d0e7389 */ /* 0x00012400000c000b */
[----:B012345:R-:W-:Y:S01]  /*19930*/  ENDCOLLECTIVE ;  /* 0x000000000000791b */ /* 0x03ffe20003800000 */
.L_x_2821:
[----:B------:R-:W-:Y:S05]  /*19940*/  BSYNC B0 ;  /* 0x0000000000007941 */ /* 0x000fea0003800000 */
.L_x_2820:
        /* <DEDUP_REMOVED lines=9> */
.L_x_2822:
        /* <DEDUP_REMOVED lines=19> */
.L_x_2823:
        /* <DEDUP_REMOVED lines=8> */
.L_x_2824:
        /* <DEDUP_REMOVED lines=8> */
.L_x_2825:
        /* <DEDUP_REMOVED lines=8> */
.L_x_2826:
        /* <DEDUP_REMOVED lines=8> */
.L_x_2827:
        /* <DEDUP_REMOVED lines=9> */
.L_x_2828:
[----:B------:R-:W-:Y:S01]  /*19da0*/  IMAD.MOV.U32 R16, RZ, RZ, R14 ;  /* 0x000000ffff107224 */ /* 0x000fe200078e000e */
[----:B------:R-:W-:Y:S06]  /*19db0*/  BRA `(.L_x_2829) ;  /* 0xffffffd800947947 */ /* 0x000fec000383ffff */
.L_x_2768:
[----:B------:R-:W-:Y:S01]  /*19dc0*/  BSSY B0, `(.L_x_2830) ;  /* 0x0000008000007945 */ /* 0x000fe20003800000 */
[----:B-----5:R-:W-:Y:S02]  /*19dd0*/  IMAD.MOV.U32 R13, RZ, RZ, R2 ;  /* 0x000000ffff0d7224 */ /* 0x020fe400078e0002 */
[----:B------:R-:W-:Y:S02]  /*19de0*/  IMAD.MOV.U32 R12, RZ, RZ, 0x1 ;  /* 0x00000001ff0c7424 */ /* 0x000fe400078e00ff */
[----:B------:R-:W-:Y:S02]  /*19df0*/  IMAD.MOV.U32 R11, RZ, RZ, RZ ;  /* 0x000000ffff0b7224 */ /* 0x000fe400078e00ff */
[----:B------:R-:W-:-:S07]  /*19e00*/  IMAD.MOV.U32 R15, RZ, RZ, -0x1 ;  /* 0xffffffffff0f7424 */ /* 0x000fce00078e00ff */
[----:B0123--:R-:W-:Y:S05]  /*19e10*/  WARPSYNC.COLLECTIVE R15, `(.L_x_2831) ;  /* 0x000000000f087348 */ /* 0x00ffea0003c00000 */
[----:B------:R4:W0:Y:S02]  /*19e20*/  SHFL.UP P6, R14, R13, R12, R11 ;  /* 0x0400000c0d0e7389 */ /* 0x00082400000c000b */
[----:B01234-:R-:W-:Y:S01]  /*19e30*/  ENDCOLLECTIVE ;  /* 0x000000000000791b */ /* 0x01ffe20003800000 */
.L_x_2831:
[----:B------:R-:W-:Y:S05]  /*19e40*/  BSYNC B0 ;  /* 0x0000000000007941 */ /* 0x000fea0003800000 */
.L_x_2830:
        /* <DEDUP_REMOVED lines=9> */
.L_x_2832:
        /* <DEDUP_REMOVED lines=8> */
.L_x_2833:
        /* <DEDUP_REMOVED lines=8> */
.L_x_2834:
        /* <DEDUP_REMOVED lines=8> */
.L_x_2835:
        /* <DEDUP_REMOVED lines=9> */
.L_x_2836:
[----:B------:R-:W-:Y:S01]  /*1a0f0*/  IMAD.MOV.U32 R16, RZ, RZ, R14 ;  /* 0x000000ffff107224 */ /* 0x000fe200078e000e */
[----:B------:R-:W-:Y:S06]  /*1a100*/  BRA `(.L_x_2837) ;  /* 0xffffffd800607947 */ /* 0x000fec000383ffff */
.L_x_2770:
[----:B------:R-:W-:Y:S01]  /*1a110*/  BSSY B0, `(.L_x_2838) ;  /* 0x0000006000007945 */ /* 0x000fe20003800000 */
[----:B------:R-:W-:Y:S01]  /*1a120*/  PLOP3.LUT P6, PT, P6, PT, PT, 0x8, 0x0 ;  /* 0x000000000000781c */ /* 0x000fe200037ce170 */
[----:B------:R-:W-:-:S12]  /*1a130*/  IMAD.MOV.U32 R15, RZ, RZ, -0x1 ;  /* 0xffffffffff0f7424 */ /* 0x000fd800078e00ff */
[----:B0123-5:R-:W-:Y:S05]  /*1a140*/  WARPSYNC.COLLECTIVE R15, `(.L_x_2839) ;  /* 0x000000000f087348 */ /* 0x02ffea0003c00000 */
[----:B------:R-:W-:Y:S01]  /*1a150*/  VOTE.ANY R14, PT, P6 ;  /* 0x00000000000e7806 */ /* 0x000fe200030e0100 */
[----:B0123-5:R-:W-:Y:S06]  /*1a160*/  ENDCOLLECTIVE ;  /* 0x000000000000791b */ /* 0x02ffec0003800000 */
.L_x_2839:
[----:B------:R-:W-:Y:S05]  /*1a170*/  BSYNC B0 ;  /* 0x0000000000007941 */ /* 0x000fea0003800000 */
.L_x_2838:
        /* <DEDUP_REMOVED lines=9> */
.L_x_2840:
[----:B------:R-:W-:Y:S01]  /*1a210*/  IMAD.MOV.U32 R17, RZ, RZ, R14 ;  /* 0x000000ffff117224 */ /* 0x000fe200078e000e */
[----:B------:R-:W-:Y:S06]  /*1a220*/  BRA `(.L_x_2841) ;  /* 0xffffffd800507947 */ /* 0x000fec000383ffff */
.L_x_2772:
[----:B------:R-:W-:Y:S01]  /*1a230*/  BSSY B0, `(.L_x_2842) ;  /* 0x0000007000007945 */ /* 0x000fe20003800000 */
[----:B------:R-:W-:Y:S02]  /*1a240*/  IMAD.MOV.U32 R13, RZ, RZ, R3 ;  /* 0x000000ffff0d7224 */ /* 0x000fe400078e0003 */
[----:B------:R-:W-:Y:S02]  /*1a250*/  IMAD.MOV.U32 R11, RZ, RZ, 0x1f ;  /* 0x0000001fff0b7424 */ /* 0x000fe400078e00ff */
[----:B------:R-:W-:-:S07]  /*1a260*/  IMAD.MOV.U32 R15, RZ, RZ, -0x1 ;  /* 0xffffffffff0f7424 */ /* 0x000fce00078e00ff */
[----:B012345:R-:W-:Y:S05]  /*1a270*/  WARPSYNC.COLLECTIVE R15, `(.L_x_2843) ;  /* 0x000000000f087348 */ /* 0x03ffea0003c00000 */
[----:B------:R0:W0:Y:S02]  /*1a280*/  SHFL.IDX P6, R14, R13, R12, R11 ;  /* 0x0000000c0d0e7389 */ /* 0x00002400000c000b */
[----:B012345:R-:W-:Y:S01]  /*1a290*/  ENDCOLLECTIVE ;  /* 0x000000000000791b */ /* 0x03ffe20003800000 */
.L_x_2843:
[----:B------:R-:W-:Y:S05]  /*1a2a0*/  BSYNC B0 ;  /* 0x0000000000007941 */ /* 0x000fea0003800000 */
.L_x_2842:
[----:B------:R-:W-:Y:S01]  /*1a2b0*/  IMAD.MOV.U32 R3, RZ, RZ, R14 ;  /* 0x000000ffff037224 */ /* 0x000fe200078e000e */
[----:B------:R-:W-:Y:S06]  /*1a2c0*/  BRA `(.L_x_2844) ;  /* 0xffffffd800447947 */ /* 0x000fec000383ffff */
.L_x_2776:
[----:B0-----:R0:W4:Y:S02]  /*1a2d0*/  SYNCS.PHASECHK.TRANS64.TRYWAIT P0, [R0+URZ+0x38820], R3 ;  /* 0x03882003000075a7 */ /* 0x001124000800017f */
[----:B----4-:R-:W-:Y:S05]  /*1a2e0*/  @!P0 NANOSLEEP.SYNCS 0x989680 ;  /* 0x009896800000895d */ /* 0x010fea0003900000 */
[----:B------:R-:W4:Y:S02]  /*1a2f0*/  @!P0 SYNCS.PHASECHK.TRANS64 P0, [R0+URZ+0x38820], R3 ;  /* 0x03882003000085a7 */ /* 0x000f24000800007f */
[----:B----4-:R-:W-:Y:S05]  /*1a300*/  @!P0 BRA `(.L_x_2776) ;  /* 0xfffffffc00f08947 */ /* 0x010fea000383ffff */
[----:B------:R-:W-:Y:S05]  /*1a310*/  BRA `(.L_x_2845) ;  /* 0xffffffdc00cc7947 */ /* 0x000fea000383ffff */
.L_x_2777:
[----:B------:R-:W4:Y:S01]  /*1a320*/  S2R R2, SR_TID.X ;  /* 0x0000000000027919 */ /* 0x000f220000002100 */
[----:B------:R-:W-:Y:S01]  /*1a330*/  BSSY B0, `(.L_x_2846) ;  /* 0x000000a000007945 */ /* 0x000fe20003800000 */
[----:B------:R-:W-:Y:S02]  /*1a340*/  IMAD.MOV.U32 R12, RZ, RZ, RZ ;  /* 0x000000ffff0c7224 */ /* 0x000fe400078e00ff */
[----:B------:R-:W-:Y:S02]  /*1a350*/  IMAD.MOV.U32 R11, RZ, RZ, 0x1f ;  /* 0x0000001fff0b7424 */ /* 0x000fe400078e00ff */
[----:B------:R-:W-:Y:S01]  /*1a360*/  IMAD.MOV.U32 R15, RZ, RZ, -0x1 ;  /* 0xffffffffff0f7424 */ /* 0x000fe200078e00ff */
[----:B----4-:R-:W-:-:S04]  /*1a370*/  SHF.R.U32.HI R2, RZ, 0x5, R2 ;  /* 0x00000005ff027819 */ /* 0x010fc80000011602 */
[----:B------:R-:W-:-:S05]  /*1a380*/  LOP3.LUT R2, R2, 0x3, RZ, 0xc0, !PT ;  /* 0x0000000302027812 */ /* 0x000fca00078ec0ff */
[----:B------:R-:W-:-:S07]  /*1a390*/  IMAD.MOV.U32 R13, RZ, RZ, R2 ;  /* 0x000000ffff0d7224 */ /* 0x000fce00078e0002 */
[----:B0123-5:R-:W-:Y:S05]  /*1a3a0*/  WARPSYNC.COLLECTIVE R15, `(.L_x_2847) ;  /* 0x000000000f087348 */ /* 0x02ffea0003c00000 */
[----:B------:R4:W0:Y:S02]  /*1a3b0*/  SHFL.IDX P6, R14, R13, R12, R11 ;  /* 0x0000000c0d0e7389 */ /* 0x00082400000c000b */
[----:B012345:R-:W-:Y:S01]  /*1a3c0*/  ENDCOLLECTIVE ;  /* 0x000000000000791b */ /* 0x03ffe20003800000 */
.L_x_2847:
[----:B------:R-:W-:Y:S05]  /*1a3d0*/  BSYNC B0 ;  /* 0x0000000000007941 */ /* 0x000fea0003800000 */
.L_x_2846:
[----:B------:R-:W-:Y:S05]  /*1a3e0*/  BRA `(.L_x_2848) ;  /* 0xffffffdc00b47947 */ /* 0x000fea000383ffff */
.L_x_2780:
[----:B------:R-:W-:Y:S01]  /*1a3f0*/  BSSY B1, `(.L_x_2849) ;  /* 0x0000006000017945 */ /* 0x000fe20003800000 */
[----:B------:R-:W-:-:S07]  /*1a400*/  IMAD.MOV.U32 R15, RZ, RZ, -0x1 ;  /* 0xffffffffff0f7424 */ /* 0x000fce00078e00ff */
[----:B-12345:R-:W-:Y:S05]  /*1a410*/  WARPSYNC.COLLECTIVE R15, `(.L_x_2850) ;  /* 0x000000000f0c7348 */ /* 0x03efea0003c00000 */
[----:B------:R-:W-:Y:S02]  /*1a420*/  ELECT P6, UR62, PT ;  /* 0x00000000003e782f */ /* 0x000fe400038c0000 */
[----:B------:R-:W-:Y:S01]  /*1a430*/  MOV R14, UR62 ;  /* 0x0000003e000e7c02 */ /* 0x000fe20008000f00 */
[----:B-12345:R-:W-:Y:S10]  /*1a440*/  ENDCOLLECTIVE ;  /* 0x000000000000791b */ /* 0x03eff40003800000 */
.L_x_2850:
[----:B------:R-:W-:Y:S05]  /*1a450*/  BSYNC B1 ;  /* 0x0000000000017941 */ /* 0x000fea0003800000 */
.L_x_2849:
[----:B------:R-:W-:Y:S05]  /*1a460*/  BRA `(.L_x_2851) ;  /* 0xffffffdc00ac7947 */ /* 0x000fea000383ffff */
.L_x_2782:
[----:B0-----:R0:W1:Y:S02]  /*1a470*/  SYNCS.PHASECHK.TRANS64.TRYWAIT P0, [R6+URZ], R5 ;  /* 0x00000005060075a7 */ /* 0x001064000800017f */
[----:B-1----:R-:W-:Y:S05]  /*1a480*/  @!P0 NANOSLEEP.SYNCS 0x989680 ;  /* 0x009896800000895d */ /* 0x002fea0003900000 */
[----:B------:R-:W1:Y:S02]  /*1a490*/  @!P0 SYNCS.PHASECHK.TRANS64 P0, [R6+URZ], R5 ;  /* 0x00000005060085a7 */ /* 0x000e64000800007f */
[----:B-1----:R-:W-:Y:S05]  /*1a4a0*/  @!P0 BRA `(.L_x_2782) ;  /* 0xfffffffc00f08947 */ /* 0x002fea000383ffff */
[----:B------:R-:W-:Y:S05]  /*1a4b0*/  BRA `(.L_x_2852) ;  /* 0xffffffdc00f07947 */ /* 0x000fea000383ffff */
.L_x_2783:
[----:B-1----:R1:W3:Y:S02]  /*1a4c0*/  SYNCS.PHASECHK.TRANS64.TRYWAIT P0, [R7+URZ], R2 ;  /* 0x00000002070075a7 */ /* 0x0022e4000800017f */
[----:B---3--:R-:W-:Y:S05]  /*1a4d0*/  @!P0 NANOSLEEP.SYNCS 0x989680 ;  /* 0x009896800000895d */ /* 0x008fea0003900000 */
[----:B------:R-:W3:Y:S02]  /*1a4e0*/  @!P0 SYNCS.PHASECHK.TRANS64 P0, [R7+URZ], R2 ;  /* 0x00000002070085a7 */ /* 0x000ee4000800007f */
[----:B---3--:R-:W-:Y:S05]  /*1a4f0*/  @!P0 BRA `(.L_x_2783) ;  /* 0xfffffffc00f08947 */ /* 0x008fea000383ffff */
[----:B------:R-:W-:Y:S05]  /*1a500*/  BRA `(.L_x_2853) ;  /* 0xffffffdc00e47947 */ /* 0x000fea000383ffff */
.L_x_2785:
[----:B---3--:R3:W4:Y:S02]  /*1a510*/  SYNCS.PHASECHK.TRANS64.TRYWAIT P0, [R4+URZ], R5 ;  /* 0x00000005040075a7 */ /* 0x008724000800017f */
[----:B----4-:R-:W-:Y:S05]  /*1a520*/  @!P0 NANOSLEEP.SYNCS 0x989680 ;  /* 0x009896800000895d */ /* 0x010fea0003900000 */
[----:B------:R-:W4:Y:S02]  /*1a530*/  @!P0 SYNCS.PHASECHK.TRANS64 P0, [R4+URZ], R5 ;  /* 0x00000005040085a7 */ /* 0x000f24000800007f */
[----:B----4-:R-:W-:Y:S05]  /*1a540*/  @!P0 BRA `(.L_x_2785) ;  /* 0xfffffffc00f08947 */ /* 0x010fea000383ffff */
[----:B------:R-:W-:Y:S05]  /*1a550*/  BRA `(.L_x_2854) ;  /* 0xffffffdc00ec7947 */ /* 0x000fea000383ffff */
.L_x_2855:
        /* <DEDUP_REMOVED lines=10> */
.L_x_15301:


//--------------------- .text._ZN7cutlass13device_kernelIN5flash11enable_sm90INS1_16FlashAttnFwdSm90INS1_25CollectiveMainloopFwdSm90ILi2EN4cute5tupleIJNS5_1CILi1EEES8_S8_EEENS6_IJNS7_ILi128EEENS7_ILi80EEENS7_ILi256EEEEEELi256ENS_10bfloat16_tEfNS_4arch4Sm90ELb1ELb0ELb0ELb1ELb0ELb1ELb0ELb1ELb1ELb1ELb0ELb0EEENS1_21CollectiveEpilogueFwdINS6_IJSA_SC_SB_EEES9_SE_SG_Li256ELb1ELb1ELb0ELb0EEENS1_36VarlenDynamicPersistentTileSchedulerILi128ELi80ELi256ELi128ELb0ELb1ELb1ELb1ELb1ELb1EEEEEEEEEvNT_6ParamsE --------------------------
	.section	.text._ZN7cutlass13device_kernelIN5flash11enable_sm90INS1_16FlashAttnFwdSm90INS1_25CollectiveMainloopFwdSm90ILi2EN4cute5tupleIJNS5_1CILi1EEES8_S8_EEENS6_IJNS7_ILi128EEENS7_ILi80EEENS7_ILi256EEEEEELi256ENS_10bfloat16_tEfNS_4arch4Sm90ELb1ELb0ELb0ELb1ELb0ELb1ELb0ELb1ELb1ELb1ELb0ELb0EEENS1_21CollectiveEpilogueFwdINS6_IJSA_SC_SB_EEES9_SE_SG_Li256ELb1ELb1ELb0ELb0EEENS1_36VarlenDynamicPersistentTileSchedulerILi128ELi80ELi256ELi128ELb0ELb1ELb1ELb1ELb1ELb1EEEEEEEEEvNT_6ParamsE,"ax",@progbits
	.align	128
.text._ZN7cutlass13device_kernelIN5flash11enable_sm90INS1_16FlashAttnFwdSm90INS1_25CollectiveMainloopFwdSm90ILi2EN4cute5tupleIJNS5_1CILi1EEES8_S8_EEENS6_IJNS7_ILi128EEENS7_ILi80EEENS7_ILi256EEEEEELi256ENS_10bfloat16_tEfNS_4arch4Sm90ELb1ELb0ELb0ELb1ELb0ELb1ELb0ELb1ELb1ELb1ELb0ELb0EEENS1_21CollectiveEpilogueFwdINS6_IJSA_SC_SB_EEES9_SE_SG_Li256ELb1ELb1ELb0ELb0EEENS1_36VarlenDynamicPersistentTileSchedulerILi128ELi80ELi256ELi128ELb0ELb1ELb1ELb1ELb1ELb1EEEEEEEEEvNT_6ParamsE:
        .type           _ZN7cutlass13device_kernelIN5flash11enable_sm90INS1_16FlashAttnFwdSm90INS1_25CollectiveMainloopFwdSm90ILi2EN4cute5tupleIJNS5_1CILi1EEES8_S8_EEENS6_IJNS7_ILi128EEENS7_ILi80EEENS7_ILi256EEEEEELi256ENS_10bfloat16_tEfNS_4arch4Sm90ELb1ELb0ELb0ELb1ELb0ELb1ELb0ELb1ELb1ELb1ELb0ELb0EEENS1_21CollectiveEpilogueFwdINS6_IJSA_SC_SB_EEES9_SE_SG_Li256ELb1ELb1ELb0ELb0EEENS1_36VarlenDynamicPersistentTileSchedulerILi128ELi80ELi256ELi128ELb0ELb1ELb1ELb1ELb1ELb1EEEEEEEEEvNT_6ParamsE,@function
        .size           _ZN7cutlass13device_kernelIN5flash11enable_sm90INS1_16FlashAttnFwdSm90INS1_25CollectiveMainloopFwdSm90ILi2EN4cute5tupleIJNS5_1CILi1EEES8_S8_EEENS6_IJNS7_ILi128EEENS7_ILi80EEENS7_ILi256EEEEEELi256ENS_10bfloat16_tEfNS_4arch4Sm90ELb1ELb0ELb0ELb1ELb0ELb1ELb0ELb1ELb1ELb1ELb0ELb0EEENS1_21CollectiveEpilogueFwdINS6_IJSA_SC_SB_EEES9_SE_SG_Li256ELb1ELb1ELb0ELb0EEENS1_36VarlenDynamicPersistentTileSchedulerILi128ELi80ELi256ELi128ELb0ELb1ELb1ELb1ELb1ELb1EEEEEEEEEvNT_6ParamsE,(.L_x_15302 - _ZN7cutlass13device_kernelIN5flash11enable_sm90INS1_16FlashAttnFwdSm90INS1_25CollectiveMainloopFwdSm90ILi2EN4cute5tupleIJNS5_1CILi1EEES8_S8_EEENS6_IJNS7_ILi128EEENS7_ILi80EEENS7_ILi256EEEEEELi256ENS_10bfloat16_tEfNS_4arch4Sm90ELb1ELb0ELb0ELb1ELb0ELb1ELb0ELb1ELb1ELb1ELb0ELb0EEENS1_21CollectiveEpilogueFwdINS6_IJSA_SC_SB_EEES9_SE_SG_Li256ELb1ELb1ELb0ELb0EEENS1_36VarlenDynamicPersistentTileSchedulerILi128ELi80ELi256ELi128ELb0ELb1ELb1ELb1ELb1ELb1EEEEEEEEEvNT_6ParamsE)
        .other          _ZN7cutlass13device_kernelIN5flash11enable_sm90INS1_16FlashAttnFwdSm90INS1_25CollectiveMainloopFwdSm90ILi2EN4cute5tupleIJNS5_1CILi1EEES8_S8_EEENS6_IJNS7_ILi128EEENS7_ILi80EEENS7_ILi256EEEEEELi256ENS_10bfloat16_tEfNS_4arch4Sm90ELb1ELb0ELb0ELb1ELb0ELb1ELb0ELb1ELb1ELb1ELb0ELb0EEENS1_21CollectiveEpilogueFwdINS6_IJSA_SC_SB_EEES9_SE_SG_Li256ELb1ELb1ELb0ELb0EEENS1_36VarlenDynamicPersistentTileSchedulerILi128ELi80ELi256ELi128ELb0ELb1ELb1ELb1ELb1ELb1EEEEEEEEEvNT_6ParamsE,@"STO_CUDA_ENTRY STV_DEFAULT"
_ZN7cutlass13device_kernelIN5flash11enable_sm90INS1_16FlashAttnFwdSm90INS1_25CollectiveMainloopFwdSm90ILi2EN4cute5tupleIJNS5_1CILi1EEES8_S8_EEENS6_IJNS7_ILi128EEENS7_ILi80EEENS7_ILi256EEEEEELi256ENS_10bfloat16_tEfNS_4arch4Sm90ELb1ELb0ELb0ELb1ELb0ELb1ELb0ELb1ELb1ELb1ELb0ELb0EEENS1_21CollectiveEpilogueFwdINS6_IJSA_SC_SB_EEES9_SE_SG_Li256ELb1ELb1ELb0ELb0EEENS1_36VarlenDynamicPersistentTileSchedulerILi128ELi80ELi256ELi128ELb0ELb1ELb1ELb1ELb1ELb1EEEEEEEEEvNT_6ParamsE:
        /* <DEDUP_REMOVED lines=24> */
.L_x_2857:
[----:B------:R-:W-:Y:S05]  /*0180*/  BSYNC B0 ;  /* 0x0000000000007941 */ /* 0x000fea0003800000 */
.L_x_2856:
        /* <DEDUP_REMOVED lines=41> */
.L_x_2858:
        /* <DEDUP_REMOVED lines=22> */
.L_x_2859:
        /* <DEDUP_REMOVED lines=18> */
.L_x_2860:
        /* <DEDUP_REMOVED lines=22> */
.L_x_2861:
        /* <DEDUP_REMOVED lines=22> */
.L_x_2862:
[----:B0-----:R-:W-:Y:S01]  /*0960*/  UMOV UR4, 0x1 ;  /* 0x0000000100047882 */ /* 0x001fe20000000000 */
[----:B------:R-:W-:Y:S01]  /*0970*/  PLOP3.LUT P0, PT, PT, PT, UP0, 0x80, 0x0 ;  /* 0x000000000000781c */ /* 0x000fe20003f0f008 */
[----:B------:R-:W-:Y:S01]  /*0980*/  USEL UR4, UR4, 0x2, !UP0 ;  /* 0x0000000204047887 */ /* 0x000fe2000c000000 */
[----:B------:R-:W-:Y:S01]  /*0990*/  NOP ;  /* 0x0000000000007918 */ /* 0x000fe20000000000 */
[----:B------:R-:W-:Y:S04]  /*09a0*/  BSSY B9, `(.L_x_2863) ;  /* 0x000304c000097945 */ /* 0x000fe80003800000 */
[----:B------:R-:W-:-:S05]  /*09b0*/  IMAD.U32 R2, RZ, RZ, UR4 ;  /* 0x00000004ff027e24 */ /* 0x000fca000f8e00ff */
[----:B------:R0:W-:Y:S01]  /*09c0*/  STL [R1+0x98], R2 ;  /* 0x0000980201007387 */ /* 0x0001e20000100800 */
[----:B-12-4-:R-:W-:Y:S06]  /*09d0*/  BAR.SYNC.DEFER_BLOCKING 0x0 ;  /* 0x0000000000007b1d */ /* 0x016fec0000010000 */
[----:B------:R-:W-:Y:S05]  /*09e0*/  @!P0 BRA `(.L_x_2864) ;  /* 0x0000027000d48947 */ /* 0x000fea0003800000 */
.L_x_2865:
        /* <DEDUP_REMOVED lines=15> */
[----:B------:R-:W2:Y:S01]  /*0ae0*/  LDL R0, [R1+0x98] ;  /* 0x0000980001007983 */ /* 0x000ea20000100800 */
[----:B------:R-:W-:Y:S01]  /*0af0*/  VIADD R4, R4, 0xffffff80 ;  /* 0xffffff8004047836 */ /* 0x000fe20000000000 */
[----:B------:R-:W-:Y:S02]  /*0b00*/  R2UR UR4, R16 ;  /* 0x00000000100472ca */ /* 0x000fe400000e0000 */
[----:B------:R-:W-:Y:S01]  /*0b10*/  CS2R R218, SRZ ;  /* 0x0000000000da7805 */ /* 0x000fe2000001ff00 */
[----:B------:R-:W-:Y:S01]  /*0b20*/  IMAD.MOV.U32 R217, RZ, RZ, RZ ;  /* 0x000000ffffd97224 */ /* 0x000fe200078e00ff */
[----:B------:R-:W-:-:S04]  /*0b30*/  SHF.R.S32.HI R3, RZ, 0x1f, R4 ;  /* 0x0000001fff037819 */ /* 0x000fc80000011404 */
[CC--:B------:R-:W-:Y:S02]  /*0b40*/  LEA.HI R8, R3.reuse, R4.reuse, RZ, 0x2 ;  /* 0x0000000403087211 */ /* 0x0c0fe400078f10ff */
[CC--:B------:R-:W-:Y:S02]  /*0b50*/  LEA.HI R5, R3.reuse, R4.reuse, RZ, 0x5 ;  /* 0x0000000403057211 */ /* 0x0c0fe400078f28ff */
[----:B------:R-:W-:Y:S01]  /*0b60*/  LOP3.LUT R11, R8, 0xfffffffc, RZ, 0xc0, !PT ;  /* 0xfffffffc080b7812 */ /* 0x000fe200078ec0ff */
[----:B------:R-:W-:Y:S01]  /*0b70*/  UIADD3 UR4, UR4, 0x14400, URZ ;  /* 0x0001440004047890 */ /* 0x000fe2000fffe03f */
[-C--:B0-----:R-:W-:Y:S01]  /*0b80*/  LEA.HI R2, R3, R4.reuse, RZ, 0x4 ;  /* 0x0000000403027211 */ /* 0x081fe200078f20ff */
[----:B------:R-:W-:Y:S01]  /*0b90*/  IMAD.SHL.U32 R6, R5, 0x20, RZ ;  /* 0x0000002005067824 */ /* 0x000fe200078e00ff */
[----:B------:R-:W-:Y:S01]  /*0ba0*/  LEA.HI R212, R3, R4, RZ, 0x3 ;  /* 0x0000000403d47211 */ /* 0x000fe200078f18ff */
[----:B------:R-:W-:Y:S01]  /*0bb0*/  IMAD.IADD R11, R4, 0x1, -R11 ;  /* 0x00000001040b7824 */ /* 0x000fe200078e0a0b */
[----:B------:R-:W-:-:S02]  /*0bc0*/  SHF.R.S32.HI R5, RZ, 0x4, R2 ;  /* 0x00000004ff057819 */ /* 0x000fc40000011402 */
[----:B------:R-:W-:Y:S02]  /*0bd0*/  LEA.HI R12, R3, R4, RZ, 0x6 ;  /* 0x00000004030c7211 */ /* 0x000fe400078f30ff */
[----:B------:R-:W-:Y:S02]  /*0be0*/  LOP3.LUT R237, R212, 0xfffffff8, RZ, 0xc0, !PT ;  /* 0xfffffff8d4ed7812 */ /* 0x000fe400078ec0ff */
[----:B------:R-:W-:Y:S01]  /*0bf0*/  LOP3.LUT R6, R6, 0xfffffc00, RZ, 0xc0, !PT ;  /* 0xfffffc0006067812 */ /* 0x000fe200078ec0ff */
[----:B------:R-:W-:Y:S01]  /*0c00*/  IMAD.SHL.U32 R12, R12, 0x8, RZ ;  /* 0x000000080c0c7824 */ /* 0x000fe200078e00ff */
[----:B------:R-:W-:Y:S01]  /*0c10*/  SHF.R.S32.HI R212, RZ, 0x3, R212 ;  /* 0x00000003ffd47819 */ /* 0x000fe200000114d4 */
[----:B------:R-:W-:-:S03]  /*0c20*/  IMAD.IADD R237, R4, 0x1, -R237 ;  /* 0x0000000104ed7824 */ /* 0x000fc600078e0aed */
[----:B------:R-:W-:Y:S01]  /*0c30*/  LOP3.LUT R228, R12, 0xfffffe00, RZ, 0xc0, !PT ;  /* 0xfffffe000ce47812 */ /* 0x000fe200078ec0ff */
[----:B------:R-:W-:Y:S02]  /*0c40*/  VIADD R15, R212, 0x20 ;  /* 0x00000020d40f7836 */ /* 0x000fe40000000000 */
[----:B------:R-:W-:Y:S02]  /*0c50*/  IMAD.SHL.U32 R22, R237, 0x4, RZ ;  /* 0x00000004ed167824 */ /* 0x000fe400078e00ff */
[----:B------:R-:W-:Y:S02]  /*0c60*/  IMAD.SHL.U32 R224, R15, 0x40, RZ ;  /* 0x000000400fe07824 */ /* 0x000fe400078e00ff */
[----:B------:R-:W-:Y:S02]  /*0c70*/  VIADD R214, R22, 0x40 ;  /* 0x0000004016d67836 */ /* 0x000fe40000000000 */
[----:B------:R-:W-:Y:S01]  /*0c80*/  IMAD.SHL.U32 R20, R212, 0x40, RZ ;  /* 0x00000040d4147824 */ /* 0x000fe200078e00ff */
[----:B------:R-:W-:Y:S01]  /*0c90*/  LOP3.LUT R224, R224, 0x1c0, RZ, 0xc0, !PT ;  /* 0x000001c0e0e07812 */ /* 0x000fe200078ec0ff */
[----:B------:R-:W-:-:S02]  /*0ca0*/  IMAD.IADD R213, R22, 0x1, R214 ;  /* 0x0000000116d57824 */ /* 0x000fc400078e02d6 */
[C---:B------:R-:W-:Y:S01]  /*0cb0*/  VIADD R215, R22.reuse, 0x20 ;  /* 0x0000002016d77836 */ /* 0x040fe20000000000 */
[----:B------:R-:W-:Y:S01]  /*0cc0*/  SHF.R.U32.HI R18, RZ, 0x3, R224 ;  /* 0x00000003ff127819 */ /* 0x000fe200000116e0 */
[----:B------:R-:W-:Y:S01]  /*0cd0*/  VIADD R216, R22, 0x60 ;  /* 0x0000006016d87836 */ /* 0x000fe20000000000 */
[----:B--2---:R-:W-:Y:S02]  /*0ce0*/  R2UR UR5, R0 ;  /* 0x00000000000572ca */ /* 0x004fe400000e0000 */
[----:B------:R-:W-:Y:S02]  /*0cf0*/  LEA.HI R0, R3, R4, RZ, 0x7 ;  /* 0x0000000403007211 */ /* 0x000fe400078f38ff */
[----:B------:R-:W-:Y:S02]  /*0d00*/  LOP3.LUT R3, R2, 0x3fffff0, RZ, 0xc0, !PT ;  /* 0x03fffff002037812 */ /* 0x000fe400078ec0ff */
[----:B------:R-:W-:Y:S02]  /*0d10*/  LOP3.LUT R7, R0, 0xffffff80, RZ, 0xc0, !PT ;  /* 0xffffff8000077812 */ /* 0x000fe400078ec0ff */
[----:B------:R-:W-:Y:S01]  /*0d20*/  SHF.R.S32.HI R13, RZ, 0x7, R0 ;  /* 0x00000007ff0d7819 */ /* 0x000fe20000011400 */
[----:B------:R-:W-:Y:S01]  /*0d30*/  IMAD.IADD R3, R4, 0x1, -R3 ;  /* 0x0000000104037824 */ /* 0x000fe200078e0a03 */
[----:B------:R-:W-:Y:S01]  /*0d40*/  LEA.HI R2, R2, R5, RZ, 0x1 ;  /* 0x0000000502027211 */ /* 0x000fe200078f08ff */
[----:B------:R-:W-:Y:S01]  /*0d50*/  IMAD.IADD R14, R4, 0x1, -R7 ;  /* 0x00000001040e7824 */ /* 0x000fe200078e0a07 */
[----:B------:R-:W-:Y:S01]  /*0d60*/  LEA.HI R0, R0, R13, RZ, 0x1 ;  /* 0x0000000d00007211 */ /* 0x000fe200078f08ff */
[----:B------:R-:W-:Y:S01]  /*0d70*/  IMAD R3, R3, 0x40, R6 ;  /* 0x0000004003037824 */ /* 0x000fe200078e0206 */
[----:B------:R-:W-:Y:S01]  /*0d80*/  LOP3.LUT R2, R2, 0x1ffffffe, RZ, 0xc0, !PT ;  /* 0x1ffffffe02027812 */ /* 0x000fe200078ec0ff */
[----:B------:R-:W-:Y:S01]  /*0d90*/  ULOP3.LUT UR5, UR5, 0x1, URZ, 0xfc, !UPT ;  /* 0x0000000105057892 */ /* 0x000fe2000f8efc3f */
[----:B------:R-:W-:Y:S01]  /*0da0*/  SHF.R.S32.HI R7, RZ, 0x1f, R14 ;  /* 0x0000001fff077819 */ /* 0x000fe2000001140e */
[----:B------:R-:W-:Y:S01]  /*0db0*/  STL [R1+0x74], R14 ;  /* 0x0000740e01007387 */ /* 0x000fe20000100800 */
[----:B------:R-:W-:Y:S01]  /*0dc0*/  LOP3.LUT R0, R0, 0x3fffffe, RZ, 0xc0, !PT ;  /* 0x03fffffe00007812 */ /* 0x000fe200078ec0ff */
[----:B------:R-:W-:Y:S01]  /*0dd0*/  IMAD.IADD R2, R5, 0x1, -R2 ;  /* 0x0000000105027824 */ /* 0x000fe200078e0a02 */
[CC--:B------:R-:W-:Y:S01]  /*0de0*/  LEA.HI R8, R7.reuse, R14.reuse, RZ, 0x2 ;  /* 0x0000000e07087211 */ /* 0x0c0fe200078f10ff */
[----:B------:R0:W-:Y:S01]  /*0df0*/  STL [R1+0x8c], R13 ;  /* 0x00008c0d01007387 */ /* 0x0001e20000100800 */
[----:B------:R-:W-:Y:S01]  /*0e00*/  LEA.HI R7, R7, R14, RZ, 0x5 ;  /* 0x0000000e07077211 */ /* 0x000fe200078f28ff */
[----:B------:R-:W-:Y:S01]  /*0e10*/  IMAD.IADD R0, R13, 0x1, -R0 ;  /* 0x000000010d007824 */ /* 0x000fe200078e0a00 */
[--C-:B------:R-:W-:Y:S01]  /*0e20*/  SHF.R.S32.HI R9, RZ, 0x2, R8.reuse ;  /* 0x00000002ff097819 */ /* 0x100fe20000011408 */
[----:B------:R-:W-:Y:S01]  /*0e30*/  IMAD R2, R2, 0x8, R3 ;  /* 0x0000000802027824 */ /* 0x000fe200078e0203 */
[----:B------:R-:W-:-:S02]  /*0e40*/  SHF.R.S32.HI R10, RZ, 0x1f, R8 ;  /* 0x0000001fff0a7819 */ /* 0x000fc40000011408 */
[----:B------:R-:W-:Y:S02]  /*0e50*/  SHF.R.S32.HI R7, RZ, 0x5, R7 ;  /* 0x00000005ff077819 */ /* 0x000fe40000011407 */
[----:B------:R-:W-:Y:S01]  /*0e60*/  LEA.HI R10, R10, R9, RZ, 0x3 ;  /* 0x000000090a0a7211 */ /* 0x000fe200078f18ff */
[----:B------:R1:W-:Y:S01]  /*0e70*/  STL [R1+0x94], R2 ;  /* 0x0000940201007387 */ /* 0x0003e20000100800 */
[----:B------:R-:W-:Y:S02]  /*0e80*/  LEA.HI R4, R11, R11, RZ, 0x1 ;  /* 0x0000000b0b047211 */ /* 0x000fe400078f08ff */
[----:B------:R-:W-:Y:S02]  /*0e90*/  LOP3.LUT R10, R10, 0xfffffff8, RZ, 0xc0, !PT ;  /* 0xfffffff80a0a7812 */ /* 0x000fe400078ec0ff */
[----:B------:R-:W-:Y:S02]  /*0ea0*/  LOP3.LUT R4, R4, 0x1ffffffe, RZ, 0xc0, !PT ;  /* 0x1ffffffe04047812 */ /* 0x000fe400078ec0ff */
[----:B------:R-:W-:Y:S01]  /*0eb0*/  LOP3.LUT R3, R20, 0x1c0, RZ, 0xc0, !PT ;  /* 0x000001c014037812 */ /* 0x000fe200078ec0ff */
[----:B------:R-:W-:Y:S01]  /*0ec0*/  IMAD.IADD R10, R9, 0x1, -R10 ;  /* 0x00000001090a7824 */ /* 0x000fe200078e0a0a */
[----:B------:R-:W-:Y:S01]  /*0ed0*/  LOP3.LUT R234, R8, 0x7ffffffc, RZ, 0xc0, !PT ;  /* 0x7ffffffc08ea7812 */ /* 0x000fe200078ec0ff */
[----:B------:R-:W-:Y:S01]  /*0ee0*/  VIADD R9, R212, 0x60 ;  /* 0x00000060d4097836 */ /* 0x000fe20000000000 */
[----:B------:R-:W-:Y:S01]  /*0ef0*/  SHF.R.U32.HI R229, RZ, 0x3, R3 ;  /* 0x00000003ffe57819 */ /* 0x000fe20000011603 */
[----:B------:R-:W-:-:S02]  /*0f00*/  IMAD R7, R7, 0x10, R10 ;  /* 0x0000001007077824 */ /* 0x000fc400078e020a */
[----:B------:R-:W-:Y:S01]  /*0f10*/  VIADD R10, R212, 0x40 ;  /* 0x00000040d40a7836 */ /* 0x000fe20000000000 */
[----:B------:R-:W-:Y:S01]  /*0f20*/  SHF.R.S32.HI R6, RZ, 0x1f, R9 ;  /* 0x0000001fff067819 */ /* 0x000fe20000011409 */
[----:B0-----:R-:W-:Y:S01]  /*0f30*/  IMAD R13, R0, 0x40, R7 ;  /* 0x00000040000d7824 */ /* 0x001fe200078e0207 */
[----:B------:R-:W-:Y:S01]  /*0f40*/  SHF.R.S32.HI R0, RZ, 0x1f, R15 ;  /* 0x0000001fff007819 */ /* 0x000fe2000001140f */
[----:B------:R-:W-:Y:S01]  /*0f50*/  IMAD.SHL.U32 R5, R9, 0x40, RZ ;  /* 0x0000004009057824 */ /* 0x000fe200078e00ff */
[----:B-1----:R-:W-:Y:S01]  /*0f60*/  SHF.R.S32.HI R2, RZ, 0x1f, R10 ;  /* 0x0000001fff027819 */ /* 0x002fe2000001140a */
[----:B------:R-:W-:Y:S01]  /*0f70*/  IMAD.SHL.U32 R223, R10, 0x40, RZ ;  /* 0x000000400adf7824 */ /* 0x000fe200078e00ff */
[----:B------:R-:W-:Y:S01]  /*0f80*/  LEA.HI R0, R0, R15, RZ, 0x3 ;  /* 0x0000000f00007211 */ /* 0x000fe200078f18ff */
[----:B------:R-:W-:Y:S01]  /*0f90*/  IMAD.IADD R4, R11, 0x1, -R4 ;  /* 0x000000010b047824 */ /* 0x000fe200078e0a04 */
[----:B------:R-:W-:Y:S01]  /*0fa0*/  LEA.HI R6, R6, R9, RZ, 0x3 ;  /* 0x0000000906067211 */ /* 0x000fe200078f18ff */
[----:B------:R-:W-:Y:S01]  /*0fb0*/  STL [R1+0x90], R13 ;  /* 0x0000900d01007387 */ /* 0x000fe20000100800 */
[----:B------:R-:W-:Y:S01]  /*0fc0*/  LEA.HI R2, R2, R10, RZ, 0x3 ;  /* 0x0000000a02027211 */ /* 0x000fe200078f18ff */
[----:B------:R-:W-:Y:S01]  /*0fd0*/  IMAD.SHL.U32 R0, R0, 0x40, RZ ;  /* 0x0000004000007824 */ /* 0x000fe200078e00ff */
[----:B------:R-:W-:Y:S01]  /*0fe0*/  LOP3.LUT R15, R5, 0x1c0, RZ, 0xc0, !PT ;  /* 0x000001c0050f7812 */ /* 0x000fe200078ec0ff */
[----:B------:R-:W-:Y:S01]  /*0ff0*/  IMAD.SHL.U32 R5, R6, 0x40, RZ ;  /* 0x0000004006057824 */ /* 0x000fe200078e00ff */
[----:B------:R-:W-:Y:S01]  /*1000*/  SHF.R.S32.HI R6, RZ, 0x1f, R213 ;  /* 0x0000001fff067819 */ /* 0x000fe200000114d5 */
[----:B------:R-:W-:Y:S01]  /*1010*/  IMAD.SHL.U32 R2, R2, 0x40, RZ ;  /* 0x0000004002027824 */ /* 0x000fe200078e00ff */
[----:B------:R-:W-:Y:S01]  /*1020*/  LOP3.LUT R227, R0, 0xfffffe00, RZ, 0xc0, !PT ;  /* 0xfffffe0000e37812 */ /* 0x000fe200078ec0ff */
[----:B------:R-:W-:Y:S01]  /*1030*/  IMAD R235, R4, 0x8, R13 ;  /* 0x0000000804eb7824 */ /* 0x000fe200078e020d */
[-C--:B------:R-:W-:Y:S01]  /*1040*/  LEA.HI R0, R6, R213.reuse, RZ, 0x6 ;  /* 0x000000d506007211 */ /* 0x080fe200078f30ff */
[----:B------:R-:W-:Y:S01]  /*1050*/  IMAD.IADD R234, R14, 0x1, -R234 ;  /* 0x000000010eea7824 */ /* 0x000fe200078e0aea */
[----:B------:R-:W-:-:S02]  /*1060*/  LEA.HI R6, R6, R213, RZ, 0x3 ;  /* 0x000000d506067211 */ /* 0x000fc400078f18ff */
[----:B------:R-:W-:Y:S01]  /*1070*/  LOP3.LUT R226, R2, 0xfffffe00, RZ, 0xc0, !PT ;  /* 0xfffffe0002e27812 */ /* 0x000fe200078ec0ff */
[----:B------:R-:W-:Y:S01]  /*1080*/  IMAD.SHL.U32 R2, R0, 0x80, RZ ;  /* 0x0000008000027824 */ /* 0x000fe200078e00ff */
[----:B------:R-:W-:Y:S02]  /*1090*/  LOP3.LUT R223, R223, 0x1c0, RZ, 0xc0, !PT ;  /* 0x000001c0dfdf7812 */ /* 0x000fe400078ec0ff */
[----:B------:R-:W-:Y:S02]  /*10a0*/  LOP3.LUT R0, R6, 0x38, RZ, 0xc0, !PT ;  /* 0x0000003806007812 */ /* 0x000fe400078ec0ff */
[----:B------:R-:W-:Y:S02]  /*10b0*/  LOP3.LUT R7, R224, 0x38, R6, 0xf8, !PT ;  /* 0x00000038e0077812 */ /* 0x000fe400078ef806 */
[----:B------:R-:W-:Y:S02]  /*10c0*/  SHF.R.U32.HI R17, RZ, 0x3, R223 ;  /* 0x00000003ff117819 */ /* 0x000fe400000116df */
[----:B------:R-:W-:-:S02]  /*10d0*/  SHF.R.U32.HI R12, RZ, 0x3, R15 ;  /* 0x00000003ff0c7819 */ /* 0x000fc4000001160f */
[--C-:B------:R-:W-:Y:S02]  /*10e0*/  LOP3.LUT R9, R223, 0x38, R6.reuse, 0xf8, !PT ;  /* 0x00000038df097812 */ /* 0x100fe400078ef806 */
[----:B------:R-:W-:Y:S02]  /*10f0*/  LOP3.LUT R10, R15, 0x38, R6, 0xf8, !PT ;  /* 0x000000380f0a7812 */ /* 0x000fe400078ef806 */
[----:B------:R-:W-:Y:S02]  /*1100*/  LOP3.LUT R0, R0, 0x1c0, R20, 0xf8, !PT ;  /* 0x000001c000007812 */ /* 0x000fe400078ef814 */
[----:B------:R-:W-:Y:S02]  /*1110*/  LOP3.LUT R11, R5, 0xfffffe00, RZ, 0xc0, !PT ;  /* 0xfffffe00050b7812 */ /* 0x000fe400078ec0ff */
[----:B------:R-:W-:Y:S02]  /*1120*/  LOP3.LUT R5, R2, 0xffffe000, RZ, 0xc0, !PT ;  /* 0xffffe00002057812 */ /* 0x000fe400078ec0ff */
[----:B------:R-:W-:Y:S01]  /*1130*/  LOP3.LUT R2, R7, R18, RZ, 0x3c, !PT ;  /* 0x0000001207027212 */ /* 0x000fe200078e3cff */
[----:B------:R-:W-:Y:S01]  /*1140*/  IMAD.SHL.U32 R18, R237, 0x8, RZ ;  /* 0x00000008ed127824 */ /* 0x000fe200078e00ff */
[----:B------:R-:W-:Y:S01]  /*1150*/  LOP3.LUT R9, R9, R17, RZ, 0x3c, !PT ;  /* 0x0000001109097212 */ /* 0x000fe200078e3cff */
[----:B------:R-:W-:Y:S01]  /*1160*/  STL [R1+0x70], R11 ;  /* 0x0000700b01007387 */ /* 0x000fe20000100800 */
[----:B------:R-:W-:Y:S01]  /*1170*/  LOP3.LUT R10, R10, R12, RZ, 0x3c, !PT ;  /* 0x0000000c0a0a7212 */ /* 0x000fe200078e3cff */
[----:B------:R-:W-:Y:S01]  /*1180*/  IMAD.MOV.U32 R17, RZ, RZ, RZ ;  /* 0x000000ffff117224 */ /* 0x000fe200078e00ff */
[----:B------:R-:W-:Y:S01]  /*1190*/  LOP3.LUT R0, R0, R229, RZ, 0x3c, !PT ;  /* 0x000000e500007212 */ /* 0x000fe200078e3cff */
[----:B------:R-:W-:Y:S01]  /*11a0*/  STL [R1+0x68], RZ ;  /* 0x000068ff01007387 */ /* 0x000fe20000100800 */
[-C--:B------:R-:W-:Y:S01]  /*11b0*/  IADD3 R2, R2, R5.reuse, R227 ;  /* 0x0000000502027210 */ /* 0x080fe20007ffe0e3 */
[C---:B------:R-:W-:Y:S01]  /*11c0*/  VIADD R220, R18.reuse, 0x80 ;  /* 0x0000008012dc7836 */ /* 0x040fe20000000000 */
[-C--:B------:R-:W-:Y:S01]  /*11d0*/  IADD3 R9, R9, R5.reuse, R226 ;  /* 0x0000000509097210 */ /* 0x080fe20007ffe0e2 */
[----:B------:R-:W-:Y:S01]  /*11e0*/  VIADD R221, R18, 0xc0 ;  /* 0x000000c012dd7836 */ /* 0x000fe20000000000 */
[----:B------:R-:W-:-:S02]  /*11f0*/  IADD3 R10, R10, R5, R11 ;  /* 0x000000050a0a7210 */ /* 0x000fc40007ffe00b */
[----:B------:R-:W-:Y:S01]  /*1200*/  IADD3 R0, R0, R5, R228 ;  /* 0x0000000500007210 */ /* 0x000fe20007ffe0e4 */
[----:B------:R-:W-:Y:S01]  /*1210*/  IMAD.U32 R5, RZ, RZ, UR5 ;  /* 0x00000005ff057e24 */ /* 0x000fe2000f8e00ff */
[--C-:B------:R-:W-:Y:S01]  /*1220*/  LOP3.LUT R233, R3, 0x38, R18.reuse, 0xf8, !PT ;  /* 0x0000003803e97812 */ /* 0x100fe200078ef812 */
[----:B------:R-:W-:Y:S01]  /*1230*/  IMAD.U32 R3, RZ, RZ, UR4 ;  /* 0x00000004ff037e24 */ /* 0x000fe2000f8e00ff */
[----:B------:R-:W-:Y:S02]  /*1240*/  LEA R4, R2, UR4, 0x1 ;  /* 0x0000000402047c11 */ /* 0x000fe4000f8e08ff */
[----:B------:R0:W-:Y:S01]  /*1250*/  STL [R1+0x5c], R5 ;  /* 0x00005c0501007387 */ /* 0x0001e20000100800 */
[----:B------:R-:W-:Y:S02]  /*1260*/  LEA R0, R0, UR4, 0x1 ;  /* 0x0000000400007c11 */ /* 0x000fe4000f8e08ff */
[----:B------:R-:W-:Y:S01]  /*1270*/  LEA R2, R10, UR4, 0x1 ;  /* 0x000000040a027c11 */ /* 0x000fe2000f8e08ff */
[----:B------:R1:W-:Y:S01]  /*1280*/  STL [R1+0x6c], R3 ;  /* 0x00006c0301007387 */ /* 0x0003e20000100800 */
[----:B------:R-:W-:-:S02]  /*1290*/  SHF.R.S32.HI R19, RZ, 0x1f, R18 ;  /* 0x0000001fff137819 */ /* 0x000fc40000011412 */
[----:B------:R-:W-:Y:S02]  /*12a0*/  LOP3.LUT R233, R228, R233, R229, 0xf6, !PT ;  /* 0x000000e9e4e97212 */ /* 0x000fe400078ef6e5 */
[----:B0-----:R-:W-:Y:S02]  /*12b0*/  SHF.R.S32.HI R5, RZ, 0x1f, R212 ;  /* 0x0000001fff057819 */ /* 0x001fe400000114d4 */
[----:B------:R-:W-:Y:S02]  /*12c0*/  SHF.R.S32.HI R5, RZ, 0x3, R6 ;  /* 0x00000003ff057819 */ /* 0x000fe40000011406 */
[----:B-1----:R-:W-:-:S03]  /*12d0*/  LOP3.LUT R3, R15, 0x38, R18, 0xf8, !PT ;  /* 0x000000380f037812 */ /* 0x002fc600078ef812 */
[----:B------:R-:W-:Y:S01]  /*12e0*/  STL [R1+0x60], R5 ;  /* 0x0000600501007387 */ /* 0x000fe20000100800 */
[----:B------:R-:W-:-:S04]  /*12f0*/  LOP3.LUT R3, R11, R3, R12, 0xf6, !PT ;  /* 0x000000030b037212 */ /* 0x000fc800078ef60c */
[----:B------:R-:W-:-:S05]  /*1300*/  LEA R3, R3, UR4, 0x1 ;  /* 0x0000000403037c11 */ /* 0x000fca000f8e08ff */
[----:B------:R0:W-:Y:S04]  /*1310*/  STL [R1+0x7c], R3 ;  /* 0x00007c0301007387 */ /* 0x0001e80000100800 */
[----:B------:R1:W-:Y:S01]  /*1320*/  STL [R1+0x84], R4 ;  /* 0x0000840401007387 */ /* 0x0003e20000100800 */
[----:B0-----:R-:W-:-:S05]  /*1330*/  LEA R3, R9, UR4, 0x1 ;  /* 0x0000000409037c11 */ /* 0x001fca000f8e08ff */
[----:B------:R1:W-:Y:S04]  /*1340*/  STL [R1+0x80], R3 ;  /* 0x0000800301007387 */ /* 0x0003e80000100800 */
[----:B------:R1:W-:Y:S04]  /*1350*/  STL [R1+0x88], R0 ;  /* 0x0000880001007387 */ /* 0x0003e80000100800 */
[----:B------:R1:W-:Y:S02]  /*1360*/  STL [R1+0x78], R2 ;  /* 0x0000780201007387 */ /* 0x0003e40000100800 */
.L_x_3122:
[----:B01-34-:R-:W0:Y:S01]  /*1370*/  LDC.64 R2, c[0x0][0xc88] ;  /* 0x00032200ff027b82 */ /* 0x01be220000000a00 */
[----:B------:R-:W-:Y:S01]  /*1380*/  ULDC.64 UR10, c[0x0][0x208] ;  /* 0x00008200000a7ab9 */ /* 0x000fe20000000a00 */
[----:B------:R-:W-:Y:S01]  /*1390*/  ULDC.64 UR4, c[0x0][0xa28] ;  /* 0x00028a0000047ab9 */ /* 0x000fe20000000a00 */
[----:B------:R-:W-:Y:S01]  /*13a0*/  ULDC.64 UR8, c[0x0][0xa18] ;  /* 0x0002860000087ab9 */ /* 0x000fe20000000a00 */
[----:B------:R-:W-:Y:S01]  /*13b0*/  ULDC.64 UR6, c[0x0][0xa08] ;  /* 0x0002820000067ab9 */ /* 0x000fe20000000a00 */
[----:B0-----:R-:W-:-:S05]  /*13c0*/  IMAD.WIDE R2, R51, 0x4, R2 ;  /* 0x0000000433027825 */ /* 0x001fca00078e0202 */
[----:B--2---:R-:W2:Y:S01]  /*13d0*/  LDG.E R236, desc[UR10][R2.64] ;  /* 0x0000000a02ec7981 */ /* 0x004ea2000c1e1900 */
[----:B------:R-:W-:Y:S01]  /*13e0*/  ISETP.NE.U32.AND P2, PT, RZ, UR4, PT ;  /* 0x00000004ff007c0c */ /* 0x000fe2000bf45070 */
[----:B------:R-:W-:Y:S01]  /*13f0*/  IMAD.MOV.U32 R0, RZ, RZ, RZ ;  /* 0x000000ffff007224 */ /* 0x000fe200078e00ff */
[----:B------:R-:W-:Y:S01]  /*1400*/  ISETP.NE.U32.AND P1, PT, RZ, UR8, PT ;  /* 0x00000008ff007c0c */ /* 0x000fe2000bf25070 */
[----:B------:R-:W-:Y:S01]  /*1410*/  IMAD.MOV.U32 R26, RZ, RZ, RZ ;  /* 0x000000ffff1a7224 */ /* 0x000fe200078e00ff */
[----:B------:R-:W-:Y:S02]  /*1420*/  ISETP.NE.AND.EX P2, PT, RZ, UR5, PT, P2 ;  /* 0x00000005ff007c0c */ /* 0x000fe4000bf45320 */
[----:B------:R-:W-:Y:S01]  /*1430*/  ISETP.NE.AND.EX P1, PT, RZ, UR9, PT, P1 ;  /* 0x00000009ff007c0c */ /* 0x000fe2000bf25310 */
[----:B------:R0:W-:Y:S01]  /*1440*/  STL [R1+0x64], R50 ;  /* 0x0000643201007387 */ /* 0x0001e20000100800 */
[----:B------:R-:W-:-:S04]  /*1450*/  ISETP.NE.U32.AND P0, PT, RZ, UR6, PT ;  /* 0x00000006ff007c0c */ /* 0x000fc8000bf05070 */
[----:B------:R-:W-:Y:S02]  /*1460*/  ISETP.NE.AND.EX P0, PT, RZ, UR7, PT, P0 ;  /* 0x00000007ff007c0c */ /* 0x000fe4000bf05300 */
[----:B--2---:R-:W-:Y:S01]  /*1470*/  SHF.R.S32.HI R5, RZ, 0x1f, R236 ;  /* 0x0000001fff057819 */ /* 0x004fe200000114ec */
[C---:B------:R-:W-:Y:S02]  /*1480*/  IMAD.SHL.U32 R28, R236.reuse, 0x4, RZ ;  /* 0x00000004ec1c7824 */ /* 0x040fe400078e00ff */
[C---:B------:R-:W-:Y:S01]  /*1490*/  @P2 LEA R2, P3, R236.reuse, UR4, 0x2 ;  /* 0x00000004ec022c11 */ /* 0x040fe2000f8610ff */
[----:B------:R-:W-:Y:S01]  /*14a0*/  ULDC UR4, c[0x0][0x288] ;  /* 0x0000a20000047ab9 */ /* 0x000fe20000000800 */
[C-C-:B------:R-:W-:Y:S01]  /*14b0*/  SHF.L.U64.HI R29, R236.reuse, 0x2, R5.reuse ;  /* 0x00000002ec1d7819 */ /* 0x140fe20000010205 */
[----:B------:R-:W-:Y:S01]  /*14c0*/  IMAD.U32 R231, RZ, RZ, UR4 ;  /* 0x00000004ffe77e24 */ /* 0x000fe2000f8e00ff */
[----:B------:R-:W-:Y:S01]  /*14d0*/  @P2 LEA.HI.X R3, R236, UR5, R5, 0x2, P3 ;  /* 0x00000005ec032c11 */ /* 0x000fe200098f1405 */
[----:B------:R-:W-:Y:S01]  /*14e0*/  ULDC.64 UR4, c[0x0][0x418] ;  /* 0x0001060000047ab9 */ /* 0x000fe20000000a00 */
[----:B------:R-:W-:Y:S01]  /*14f0*/  IADD3 R6, P4, R28, UR6, RZ ;  /* 0x000000061c067c10 */ /* 0x000fe2000ff9e0ff */
[----:B------:R-:W-:-:S02]  /*1500*/  UISETP.NE.U32.AND UP0, UPT, UR4, URZ, UPT ;  /* 0x0000003f0400728c */ /* 0x000fc4000bf05070 */
[----:B-----5:R0:W5:Y:S01]  /*1510*/  @P2 LDG.E R0, desc[UR10][R2.64] ;  /* 0x0000000a02002981 */ /* 0x020162000c1e1900 */
[----:B------:R-:W-:Y:S01]  /*1520*/  @P1 IADD3 R4, P2, R28, UR8, RZ ;  /* 0x000000081c041c10 */ /* 0x000fe2000ff5e0ff */
[----:B------:R-:W-:Y:S01]  /*1530*/  UISETP.NE.AND.EX UP0, UPT, UR5, URZ, UPT, UP0 ;  /* 0x0000003f0500728c */ /* 0x000fe2000bf05300 */
[C---:B------:R-:W-:Y:S01]  /*1540*/  IADD3.X R7, R29.reuse, UR7, RZ, P4, !PT ;  /* 0x000000071d077c10 */ /* 0x040fe2000a7fe4ff */
[----:B------:R-:W-:Y:S01]  /*1550*/  ULDC UR4, c[0x0][0x424] ;  /* 0x0001090000047ab9 */ /* 0x000fe20000000800 */
        /* <DEDUP_REMOVED lines=22> */
.L_x_2867:
        /* <DEDUP_REMOVED lines=8> */
.L_x_2868:
[----:B------:R-:W-:Y:S05]  /*1740*/  @!P0 BRA `(.L_x_2869) ;  /* 0x0000000000108947 */ /* 0x000fea0003800000 */
[----:B------:R-:W-:Y:S02]  /*1750*/  ULDC.64 UR4, c[0x0][0x208] ;  /* 0x0000820000047ab9 */ /* 0x000fe40000000a00 */
[----:B------:R-:W2:Y:S04]  /*1760*/  LDG.E R4, desc[UR4][R6.64] ;  /* 0x0000000406047981 */ /* 0x000ea8000c1e1900 */
[----:B------:R-:W2:Y:S02]  /*1770*/  LDG.E R27, desc[UR4][R6.64+0x4] ;  /* 0x00000404061b7981 */ /* 0x000ea4000c1e1900 */
[----:B--2---:R-:W-:-:S07]  /*1780*/  IMAD.IADD R27, R27, 0x1, -R4 ;  /* 0x000000011b1b7824 */ /* 0x004fce00078e0a04 */
.L_x_2869:
[----:B------:R-:W-:Y:S01]  /*1790*/  ULDC.64 UR4, c[0x0][0xa10] ;  /* 0x0002840000047ab9 */ /* 0x000fe20000000a00 */
[----:B------:R-:W-:Y:S01]  /*17a0*/  ULDC.64 UR6, c[0x0][0x208] ;  /* 0x0000820000067ab9 */ /* 0x000fe20000000a00 */
[----:B------:R-:W-:Y:S01]  /*17b0*/  ISETP.NE.U32.AND P0, PT, RZ, UR4, PT ;  /* 0x00000004ff007c0c */ /* 0x000fe2000bf05070 */
[----:B------:R-:W1:Y:S03]  /*17c0*/  LDC R9, c[0x0][0x448] ;  /* 0x00011200ff097b82 */ /* 0x000e660000000800 */
[----:B------:R-:W-:Y:S01]  /*17d0*/  ISETP.NE.AND.EX P0, PT, RZ, UR5, PT, P0 ;  /* 0x00000005ff007c0c */ /* 0x000fe2000bf05300 */
[----:B------:R-:W-:-:S12]  /*17e0*/  ULDC.64 UR4, c[0x0][0xa30] ;  /* 0x00028c0000047ab9 */ /* 0x000fd80000000a00 */
[----:B0-----:R-:W0:Y:S02]  /*17f0*/  @P0 LDC.64 R4, c[0x0][0xa10] ;  /* 0x00028400ff040b82 */ /* 0x001e240000000a00 */
[----:B0-----:R-:W-:-:S05]  /*1800*/  @P0 IMAD.WIDE R4, R25, 0x4, R4 ;  /* 0x0000000419040825 */ /* 0x001fca00078e0204 */
[----:B------:R-:W2:Y:S04]  /*1810*/  @P0 LDG.E R3, desc[UR6][R4.64] ;  /* 0x0000000604030981 */ /* 0x000ea8000c1e1900 */
[----:B------:R0:W2:Y:S01]  /*1820*/  @P0 LDG.E R8, desc[UR6][R4.64+0x4] ;  /* 0x0000040604080981 */ /* 0x0000a2000c1e1900 */
[----:B------:R-:W-:Y:S01]  /*1830*/  ISETP.NE.U32.AND P1, PT, RZ, UR4, PT ;  /* 0x00000004ff007c0c */ /* 0x000fe2000bf25070 */
[----:B-----5:R-:W-:-:S03]  /*1840*/  IMAD.MOV.U32 R143, RZ, RZ, R27 ;  /* 0x000000ffff8f7224 */ /* 0x020fc600078e001b */
[----:B------:R-:W-:-:S13]  /*1850*/  ISETP.NE.AND.EX P1, PT, RZ, UR5, PT, P1 ;  /* 0x00000005ff007c0c */ /* 0x000fda000bf25310 */
[----:B------:R-:W-:-:S04]  /*1860*/  @P1 IADD3 R6, P2, R28, UR4, RZ ;  /* 0x000000041c061c10 */ /* 0x000fc8000ff5e0ff */
[----:B------:R-:W-:-:S05]  /*1870*/  @P1 IADD3.X R7, R29, UR5, RZ, P2, !PT ;  /* 0x000000051d071c10 */ /* 0x000fca00097fe4ff */
[----:B------:R3:W5:Y:S01]  /*1880*/  @P1 LDG.E R143, desc[UR6][R6.64] ;  /* 0x00000006068f1981 */ /* 0x000762000c1e1900 */
[----:B-1----:R-:W-:Y:S01]  /*1890*/  ISETP.NE.AND P1, PT, R9, 0x1, PT ;  /* 0x000000010900780c */ /* 0x002fe20003f25270 */
[----:B------:R-:W-:Y:S01]  /*18a0*/  IMAD.SHL.U32 R230, R49, 0x80, RZ ;  /* 0x0000008031e67824 */ /* 0x000fe200078e00ff */
[----:B------:R-:W-:Y:S01]  /*18b0*/  PLOP3.LUT P2, PT, PT, PT, PT, 0x80, 0x0 ;  /* 0x000000000000781c */ /* 0x000fe20003f4f070 */
[----:B------:R-:W-:Y:S02]  /*18c0*/  IMAD.IADD R11, R27, 0x1, -R0 ;  /* 0x000000011b0b7824 */ /* 0x000fe400078e0a00 */
[----:B0-----:R-:W-:-:S08]  /*18d0*/  VIADD R4, R230, 0x7f ;  /* 0x0000007fe6047836 */ /* 0x001fd00000000000 */
[----:B------:R-:W0:Y:S08]  /*18e0*/  @P1 LDC R9, c[0x0][0x44c] ;  /* 0x00011300ff091b82 */ /* 0x000e300000000800 */
[----:B------:R-:W1:Y:S01]  /*18f0*/  @P1 LDC R5, c[0x0][0x450] ;  /* 0x00011400ff051b82 */ /* 0x000e620000000800 */
[----:B0-----:R-:W-:-:S05]  /*1900*/  @P1 IMAD.HI.U32 R0, R4, R9, RZ ;  /* 0x0000000904001227 */ /* 0x001fca00078e00ff */
[----:B-1----:R-:W-:Y:S01]  /*1910*/  @P1 SHF.R.U32.HI R4, RZ, R5, R0 ;  /* 0x00000005ff041219 */ /* 0x002fe20000011600 */
[----:B--2---:R-:W-:-:S04]  /*1920*/  @P0 IMAD.IADD R2, R8, 0x1, -R3 ;  /* 0x0000000108020824 */ /* 0x004fc800078e0a03 */
[----:B------:R-:W-:-:S04]  /*1930*/  IMAD.IADD R232, R11, 0x1, R2 ;  /* 0x000000010be87824 */ /* 0x000fc800078e0202 */
[C---:B------:R-:W-:Y:S01]  /*1940*/  VIADD R0, R232.reuse, 0x4f ;  /* 0x0000004fe8007836 */ /* 0x040fe20000000000 */
[----:B------:R-:W-:-:S03]  /*1950*/  IADD3 R148, R232, 0x50, -R231 ;  /* 0x00000050e8947810 */ /* 0x000fc60007ffe8e7 */
[----:B------:R-:W-:-:S04]  /*1960*/  IMAD.HI R0, R0, 0x66666667, RZ ;  /* 0x6666666700007827 */ /* 0x000fc800078e02ff */
[----:B------:R-:W-:Y:S01]  /*1970*/  IMAD.IADD R4, R148, 0x1, R4 ;  /* 0x0000000194047824 */ /* 0x000fe200078e0204 */
[----:B------:R-:W-:-:S03]  /*1980*/  SHF.R.U32.HI R149, RZ, 0x1f, R0 ;  /* 0x0000001fff957819 */ /* 0x000fc60000011600 */
[----:B------:R-:W-:Y:S01]  /*1990*/  IMAD.HI R4, R4, 0x66666667, RZ ;  /* 0x6666666704047827 */ /* 0x000fe200078e02ff */
[----:B------:R-:W-:-:S03]  /*19a0*/  LEA.HI.SX32 R149, R0, R149, 0x1b ;  /* 0x0000009500957211 */ /* 0x000fc600078fdaff */
[----:B------:R-:W-:Y:S01]  /*19b0*/  IMAD.MOV R0, RZ, RZ, -R11 ;  /* 0x000000ffff007224 */ /* 0x000fe200078e0a0b */
[----:B------:R-:W-:-:S04]  /*19c0*/  SHF.R.U32.HI R3, RZ, 0x1f, R4 ;  /* 0x0000001fff037819 */ /* 0x000fc80000011604 */
[----:B------:R-:W-:-:S04]  /*19d0*/  LEA.HI.SX32 R4, R4, R3, 0x1b ;  /* 0x0000000304047211 */ /* 0x000fc800078fdaff */
[----:B------:R-:W-:-:S05]  /*19e0*/  VIMNMX R4, R149, R4, PT ;  /* 0x0000000495047248 */ /* 0x000fca0003fe0100 */
[----:B------:R-:W-:Y:S01]  /*19f0*/  IMAD R3, R4, 0x50, -R11 ;  /* 0x0000005004037824 */ /* 0x000fe200078e0a0b */
[----:B------:R-:W-:-:S04]  /*1a00*/  VIMNMX R4, RZ, R0, !PT ;  /* 0x00000000ff047248 */ /* 0x000fc80007fe0100 */
        /* <DEDUP_REMOVED lines=10> */
[----:B---3--:R-:W-:Y:S05]  /*1ab0*/  @!P0 BRA `(.L_x_2870) ;  /* 0x0000009400c08947 */ /* 0x008fea0003800000 */
        /* <DEDUP_REMOVED lines=20> */
.L_x_2872:
[----:B------:R-:W-:Y:S05]  /*1c00*/  BSYNC B6 ;  /* 0x0000000000067941 */ /* 0x000fea0003800000 */
.L_x_2871:
        /* <DEDUP_REMOVED lines=20> */
.L_x_2874:
[----:B------:R-:W-:Y:S05]  /*1d50*/  BSYNC B6 ;  /* 0x0000000000067941 */ /* 0x000fea0003800000 */
.L_x_2873:
        /* <DEDUP_REMOVED lines=48> */
[-C--:B--2---:R-:W-:Y:S01]  /*2060*/  IMAD.WIDE.U32 R100, R212, R104.reuse, R22 ;  /* 0x00000068d4647225 */ /* 0x084fe200078e0016 */
[----:B------:R-:W-:Y:S02]  /*2070*/  ISETP.GE.AND P2, PT, R221, UR6, PT ;  /* 0x00000006dd007c0c */ /* 0x000fe4000bf46270 */
[----:B------:R-:W-:Y:S01]  /*2080*/  SHF.L.U64.HI R34, R104, 0x5, R105 ;  /* 0x0000000568227819 */ /* 0x000fe20000010269 */
[----:B------:R-:W-:Y:S01]  /*2090*/  IMAD.WIDE.U32 R102, R212, R104, R18 ;  /* 0x00000068d4667225 */ /* 0x000fe200078e0012 */
[----:B------:R-:W-:Y:S02]  /*20a0*/  SHF.L.U64.HI R33, R104, 0x6, R105 ;  /* 0x0000000668217819 */ /* 0x000fe40000010269 */
[C---:B------:R-:W-:Y:S01]  /*20b0*/  IADD3 R112, P3, R212.reuse, R113, RZ ;  /* 0x00000071d4707210 */ /* 0x040fe20007f7e0ff */
        /* <DEDUP_REMOVED lines=8> */
[----:B------:R-:W-:Y:S02]  /*2140*/  VIADD R14, R212, 0x20 ;  /* 0x00000020d40e7836 */ /* 0x000fe40000000000 */
[----:B------:R-:W-:Y:S02]  /*2150*/  IMAD.SHL.U32 R32, R104, 0x20, RZ ;  /* 0x0000002068207824 */ /* 0x000fe400078e00ff */
[C---:B------:R-:W-:Y:S01]  /*2160*/  IMAD.SHL.U32 R128, R98.reuse, 0x20, RZ ;  /* 0x0000002062807824 */ /* 0x040fe200078e00ff */
[----:B------:R-:W-:Y:S01]  /*2170*/  SHF.R.S32.HI R147, RZ, 0x1f, R14 ;  /* 0x0000001fff937819 */ /* 0x000fe2000001140e */
[----:B------:R-:W-:-:S02]  /*2180*/  IMAD.SHL.U32 R130, R98, 0x40, RZ ;  /* 0x0000004062827824 */ /* 0x000fc400078e00ff */
[----:B------:R-:W-:Y:S02]  /*2190*/  VIADD R12, R212, 0x40 ;  /* 0x00000040d40c7836 */ /* 0x000fe40000000000 */
[----:B------:R-:W-:Y:S02]  /*21a0*/  IMAD R121, R111, 0x50, RZ ;  /* 0x000000506f797824 */ /* 0x000fe400078e02ff */
[C---:B------:R-:W-:Y:S01]  /*21b0*/  IMAD.SHL.U32 R28, R110.reuse, 0x20, RZ ;  /* 0x000000206e1c7824 */ /* 0x040fe200078e00ff */
[----:B------:R-:W-:Y:S01]  /*21c0*/  SHF.R.S32.HI R145, RZ, 0x1f, R12 ;  /* 0x0000001fff917819 */ /* 0x000fe2000001140c */
[----:B------:R-:W-:Y:S02]  /*21d0*/  IMAD.SHL.U32 R27, R110, 0x40, RZ ;  /* 0x000000406e1b7824 */ /* 0x000fe400078e00ff */
[----:B------:R-:W-:Y:S01]  /*21e0*/  IMAD.X R113, R20, 0x1, R3, P3 ;  /* 0x0000000114717824 */ /* 0x000fe200018e0603 */
[----:B------:R-:W-:Y:S02]  /*21f0*/  SHF.R.S32.HI R8, RZ, 0x1f, R25 ;  /* 0x0000001fff087819 */ /* 0x000fe40000011419 */
[----:B------:R-:W-:-:S02]  /*2200*/  SEL R97, R25, RZ, !P0 ;  /* 0x000000ff19617207 */ /* 0x000fc40004000000 */
[----:B------:R-:W-:Y:S02]  /*2210*/  SEL R8, R8, RZ, !P0 ;  /* 0x000000ff08087207 */ /* 0x000fe40004000000 */
        /* <DEDUP_REMOVED lines=24> */
[----:B------:R-:W-:-:S02]  /*23a0*/  IMAD.IADD R4, R213, 0x1, R4 ;  /* 0x00000001d5047824 */ /* 0x000fc400078e0204 */
[----:B------:R-:W-:Y:S01]  /*23b0*/  IMAD.IADD R107, R107, 0x1, R7 ;  /* 0x000000016b6b7824 */ /* 0x000fe200078e0207 */
[CC--:B------:R-:W-:Y:S01]  /*23c0*/  LEA.HI R13, R0.reuse, R5.reuse, RZ, 0x3 ;  /* 0x00000005000d7211 */ /* 0x0c0fe200078f18ff */
[----:B------:R-:W-:Y:S01]  /*23d0*/  IMAD.IADD R109, R7, 0x1, R109 ;  /* 0x00000001076d7824 */ /* 0x000fe200078e026d */
[----:B------:R-:W-:Y:S01]  /*23e0*/  LEA.HI R0, R0, R5, RZ, 0x6 ;  /* 0x0000000500007211 */ /* 0x000fe200078f30ff */
[CC--:B-----5:R-:W-:Y:S01]  /*23f0*/  IMAD.WIDE.U32 R100, R143.reuse, R104.reuse, R100 ;  /* 0x000000688f647225 */ /* 0x0e0fe200078e0064 */
[----:B------:R-:W-:Y:S02]  /*2400*/  SHF.R.S32.HI R7, RZ, 0x1f, R4 ;  /* 0x0000001fff077819 */ /* 0x000fe40000011404 */
[----:B------:R-:W-:Y:S01]  /*2410*/  SHF.R.S32.HI R5, RZ, 0x6, R0 ;  /* 0x00000006ff057819 */ /* 0x000fe20000011400 */
[----:B------:R-:W-:Y:S01]  /*2420*/  IMAD.WIDE.U32 R102, R143, R104, R102 ;  /* 0x000000688f667225 */ /* 0x000fe200078e0066 */
[--C-:B------:R-:W-:Y:S02]  /*2430*/  LOP3.LUT R0, R224, 0x38, R13.reuse, 0xf8, !PT ;  /* 0x00000038e0007812 */ /* 0x100fe400078ef80d */
[----:B------:R-:W-:Y:S01]  /*2440*/  LOP3.LUT R6, R223, 0x38, R13, 0xf8, !PT ;  /* 0x00000038df067812 */ /* 0x000fe200078ef80d */
[C---:B------:R-:W-:Y:S01]  /*2450*/  IMAD R134, R5.reuse, 0x1400, R227 ;  /* 0x0000140005867824 */ /* 0x040fe200078e02e3 */
[----:B------:R-:W-:Y:S01]  /*2460*/  LOP3.LUT R11, R0, R30, RZ, 0x3c, !PT ;  /* 0x0000001e000b7212 */ /* 0x000fe200078e3cff */
[----:B------:R-:W-:Y:S01]  /*2470*/  IMAD R132, R5, 0x1400, R226 ;  /* 0x0000140005847824 */ /* 0x000fe200078e02e2 */
[-C--:B------:R-:W-:Y:S01]  /*2480*/  LEA.HI R0, R7, R4.reuse, RZ, 0x6 ;  /* 0x0000000407007211 */ /* 0x080fe200078f30ff */
[----:B------:R-:W-:Y:S01]  /*2490*/  IMAD R142, R5, 0x1400, R228 ;  /* 0x00001400058e7824 */ /* 0x000fe200078e02e4 */
[----:B------:R-:W-:Y:S01]  /*24a0*/  LEA.HI R4, R7, R4, RZ, 0x3 ;  /* 0x0000000407047211 */ /* 0x000fe200078f18ff */
[----:B------:R-:W-:Y:S01]  /*24b0*/  IMAD.IADD R134, R134, 0x1, R11 ;  /* 0x0000000186867824 */ /* 0x000fe200078e020b */
[----:B------:R-:W-:Y:S01]  /*24c0*/  SHF.R.S32.HI R7, RZ, 0x6, R0 ;  /* 0x00000006ff077819 */ /* 0x000fe20000011400 */
[----:B------:R-:W-:Y:S01]  /*24d0*/  IMAD R11, R105, 0x50, RZ ;  /* 0x00000050690b7824 */ /* 0x000fe200078e02ff */
[----:B------:R-:W-:Y:S01]  /*24e0*/  LOP3.LUT R0, R13, 0x38, RZ, 0xc0, !PT ;  /* 0x000000380d007812 */ /* 0x000fe200078ec0ff */
[----:B------:R-:W-:Y:S01]  /*24f0*/  IMAD.WIDE.U32 R106, R143, R110, R106 ;  /* 0x0000006e8f6a7225 */ /* 0x000fe200078e006a */
[----:B------:R-:W-:-:S02]  /*2500*/  LOP3.LUT R10, R223, 0x38, R4, 0xf8, !PT ;  /* 0x00000038df0a7812 */ /* 0x000fc400078ef804 */
[----:B------:R-:W-:Y:S01]  /*2510*/  LOP3.LUT R0, R0, 0x1c0, R31, 0xf8, !PT ;  /* 0x000001c000007812 */ /* 0x000fe200078ef81f */
[C---:B------:R-:W-:Y:S01]  /*2520*/  IMAD R135, R7.reuse, 0x1400, R228 ;  /* 0x0000140007877824 */ /* 0x040fe200078e02e4 */
[----:B------:R-:W-:Y:S01]  /*2530*/  LOP3.LUT R15, R6, R21, RZ, 0x3c, !PT ;  /* 0x00000015060f7212 */ /* 0x000fe200078e3cff */
[C---:B------:R-:W-:Y:S01]  /*2540*/  IMAD R133, R7.reuse, 0x1400, R227 ;  /* 0x0000140007857824 */ /* 0x040fe200078e02e3 */
[----:B------:R-:W-:Y:S01]  /*2550*/  LOP3.LUT R5, R0, R229, RZ, 0x3c, !PT ;  /* 0x000000e500057212 */ /* 0x000fe200078e3cff */
[----:B------:R-:W-:Y:S01]  /*2560*/  IMAD R131, R7, 0x1400, R226 ;  /* 0x0000140007837824 */ /* 0x000fe200078e02e2 */
[----:B------:R-:W-:Y:S01]  /*2570*/  LOP3.LUT R6, R4, 0x38, RZ, 0xc0, !PT ;  /* 0x0000003804067812 */ /* 0x000fe200078ec0ff */
[----:B------:R-:W-:Y:S01]  /*2580*/  IMAD.IADD R132, R132, 0x1, R15 ;  /* 0x0000000184847824 */ /* 0x000fe200078e020f */
[----:B------:R-:W-:Y:S01]  /*2590*/  LOP3.LUT R10, R10, R21, RZ, 0x3c, !PT ;  /* 0x000000150a0a7212 */ /* 0x000fe200078e3cff */
[----:B------:R-:W-:Y:S01]  /*25a0*/  IMAD.IADD R142, R142, 0x1, R5 ;  /* 0x000000018e8e7824 */ /* 0x000fe200078e0205 */
[----:B------:R-:W-:Y:S01]  /*25b0*/  SHF.R.S32.HI R5, RZ, 0x1f, R143 ;  /* 0x0000001fff057819 */ /* 0x000fe2000001148f */
[----:B------:R-:W-:Y:S01]  /*25c0*/  IMAD R7, R99, 0x50, RZ ;  /* 0x0000005063077824 */ /* 0x000fe200078e02ff */
[----:B------:R-:W-:Y:S01]  /*25d0*/  LOP3.LUT R6, R6, 0x1c0, R31, 0xf8, !PT ;  /* 0x000001c006067812 */ /* 0x000fe200078ef81f */
[----:B------:R-:W-:Y:S01]  /*25e0*/  IMAD.SHL.U32 R31, R104, 0x40, RZ ;  /* 0x00000040681f7824 */ /* 0x000fe200078e00ff */
[----:B------:R-:W-:Y:S01]  /*25f0*/  LOP3.LUT R8, R224, 0x38, R4, 0xf8, !PT ;  /* 0x00000038e0087812 */ /* 0x000fe200078ef804 */
[----:B------:R-:W-:Y:S01]  /*2600*/  IMAD R0, R5, R104, RZ ;  /* 0x0000006805007224 */ /* 0x000fe200078e02ff */
[----:B------:R-:W-:Y:S01]  /*2610*/  LOP3.LUT R6, R6, R229, RZ, 0x3c, !PT ;  /* 0x000000e506067212 */ /* 0x000fe200078e3cff */
[----:B------:R-:W-:Y:S01]  /*2620*/  IMAD.WIDE.U32 R98, R98, 0x50, RZ ;  /* 0x0000005062627825 */ /* 0x000fe200078e00ff */
[----:B------:R-:W-:-:S02]  /*2630*/  LOP3.LUT R8, R8, R30, RZ, 0x3c, !PT ;  /* 0x0000001e08087212 */ /* 0x000fc400078e3cff */
[----:B------:R-:W-:Y:S01]  /*2640*/  SHF.L.U64.HI R30, R110, 0x5, R111 ;  /* 0x000000056e1e7819 */ /* 0x000fe2000001026f */
[----:B------:R-:W-:Y:S01]  /*2650*/  IMAD R21, R143, R105, R0 ;  /* 0x000000698f157224 */ /* 0x000fe200078e0200 */
[----:B------:R-:W-:Y:S01]  /*2660*/  SHF.R.S32.HI R14, RZ, 0x3, R13 ;  /* 0x00000003ff0e7819 */ /* 0x000fe2000001140d */
[----:B------:R-:W-:Y:S01]  /*2670*/  IMAD R0, R5, R110, RZ ;  /* 0x0000006e05007224 */ /* 0x000fe200078e02ff */
[----:B------:R-:W-:Y:S01]  /*2680*/  LOP3.LUT R13, R13, 0xfffffff8, RZ, 0xc0, !PT ;  /* 0xfffffff80d0d7812 */ /* 0x000fe200078ec0ff */
[----:B------:R-:W-:Y:S01]  /*2690*/  IMAD.WIDE.U32 R104, R104, 0x50, RZ ;  /* 0x0000005068687825 */ /* 0x000fe200078e00ff */
[----:B------:R-:W-:-:S03]  /*26a0*/  SHF.R.S32.HI R12, RZ, 0x3, R4 ;  /* 0x00000003ff0c7819 */ /* 0x000fc60000011404 */
[C---:B------:R-:W-:Y:S01]  /*26b0*/  IMAD R15, R143.reuse, R111, R0 ;  /* 0x0000006f8f0f7224 */ /* 0x040fe200078e0200 */
[----:B------:R-:W-:Y:S01]  /*26c0*/  SEL R0, RZ, 0x8, P2 ;  /* 0x00000008ff007807 */ /* 0x000fe20001000000 */
[----:B------:R-:W-:-:S03]  /*26d0*/  IMAD.WIDE.U32 R108, R143, R110, R108 ;  /* 0x0000006e8f6c7225 */ /* 0x000fc600078e006c */
[----:B------:R-:W-:Y:S01]  /*26e0*/  LOP3.LUT R0, R9, R0, RZ, 0xfc, !PT ;  /* 0x0000000009007212 */ /* 0x000fe200078efcff */
[----:B------:R-:W-:Y:S01]  /*26f0*/  IMAD.IADD R122, R105, 0x1, R11 ;  /* 0x00000001697a7824 */ /* 0x000fe200078e020b */
[----:B------:R-:W-:Y:S01]  /*2700*/  LOP3.LUT R11, R4, 0xfffffff8, RZ, 0xc0, !PT ;  /* 0xfffffff8040b7812 */ /* 0x000fe200078ec0ff */
[----:B------:R-:W-:Y:S01]  /*2710*/  IMAD.WIDE.U32 R110, R110, 0x50, RZ ;  /* 0x000000506e6e7825 */ /* 0x000fe200078e00ff */
[----:B------:R-:W-:-:S03]  /*2720*/  LOP3.LUT R9, R0, 0x4, RZ, 0xc0, !PT ;  /* 0x0000000400097812 */ /* 0x000fc600078ec0ff */
[----:B------:R-:W-:Y:S01]  /*2730*/  IMAD.IADD R133, R133, 0x1, R8 ;  /* 0x0000000185857824 */ /* 0x000fe200078e0208 */
[C---:B------:R-:W-:Y:S01]  /*2740*/  LOP3.LUT R8, R0.reuse, 0x8, RZ, 0xc0, !PT ;  /* 0x0000000800087812 */ /* 0x040fe200078ec0ff */
[----:B------:R-:W-:Y:S01]  /*2750*/  IMAD.IADD R131, R131, 0x1, R10 ;  /* 0x0000000183837824 */ /* 0x000fe200078e020a */
[----:B------:R-:W-:Y:S01]  /*2760*/  LOP3.LUT R10, R0, 0x2, RZ, 0xc0, !PT ;  /* 0x00000002000a7812 */ /* 0x000fe200078ec0ff */
[----:B------:R-:W-:Y:S01]  /*2770*/  IMAD.IADD R135, R135, 0x1, R6 ;  /* 0x0000000187877824 */ /* 0x000fe200078e0206 */
[----:B------:R-:W-:Y:S01]  /*2780*/  SHF.R.S32.HI R6, RZ, 0x1f, R11 ;  /* 0x0000001fff067819 */ /* 0x000fe2000001140b */
[----:B------:R-:W-:Y:S01]  /*2790*/  IMAD.IADD R120, R99, 0x1, R7 ;  /* 0x0000000163787824 */ /* 0x000fe200078e0207 */
[----:B------:R-:W-:Y:S01]  /*27a0*/  SHF.R.S32.HI R7, RZ, 0x1f, R13 ;  /* 0x0000001fff077819 */ /* 0x000fe2000001140d */
[----:B------:R-:W-:Y:S02]  /*27b0*/  IMAD.IADD R25, R101, 0x1, R21 ;  /* 0x0000000165197824 */ /* 0x000fe400078e0215 */
[----:B------:R-:W-:-:S02]  /*27c0*/  IMAD.IADD R20, R107, 0x1, R15 ;  /* 0x000000016b147824 */ /* 0x000fc400078e020f */
[----:B------:R-:W-:Y:S02]  /*27d0*/  IMAD.SHL.U32 R118, R118, 0x2, RZ ;  /* 0x0000000276767824 */ /* 0x000fe400078e00ff */
[----:B------:R-:W-:Y:S02]  /*27e0*/  IMAD.IADD R121, R111, 0x1, R121 ;  /* 0x000000016f797824 */ /* 0x000fe400078e0279 */
[----:B------:R-:W-:Y:S02]  /*27f0*/  IMAD.IADD R21, R21, 0x1, R103 ;  /* 0x0000000115157824 */ /* 0x000fe400078e0267 */
[----:B------:R-:W-:Y:S02]  /*2800*/  IMAD.IADD R15, R15, 0x1, R109 ;  /* 0x000000010f0f7824 */ /* 0x000fe400078e026d */
[----:B------:R-:W-:-:S07]  /*2810*/  IMAD.IADD R5, R95, 0x1, R37 ;  /* 0x000000015f057824 */ /* 0x000fce00078e0225 */
.L_x_2982:
[----:B---3--:R-:W2:Y:S01]  /*2820*/  LDL.LU R39, [R1+0xc] ;  /* 0x00000c0001277983 */ /* 0x008ea20000300800 */
        /* <DEDUP_REMOVED lines=87> */
.L_x_2879:
[----:B------:R-:W-:Y:S05]  /*2da0*/  BSYNC B1 ;  /* 0x0000000000017941 */ /* 0x000fea0003800000 */
.L_x_2878:
        /* <DEDUP_REMOVED lines=35> */
[----:B------:R-:W-:Y:S02]  /*2fe0*/  PRMT R189, R36, 0x7610, R189 ;  /* 0x0000761024bd7816 */ /* 0x000fe400000000bd */
[----:B------:R-:W-:Y:S02]  /*2ff0*/  CS2R R64, SRZ ;  /* 0x0000000000407805 */ /* 0x000fe4000001ff00 */
[----:B------:R-:W-:Y:S02]  /*3000*/  PRMT R151, R38, 0x5410, R37 ;  /* 0x0000541026977816 */ /* 0x000fe40000000025 */
[----:B------:R-:W-:Y:S02]  /*3010*/  CS2R R68, SRZ ;  /* 0x0000000000447805 */ /* 0x000fe4000001ff00 */
[----:B------:R-:W-:-:S02]  /*3020*/  CS2R R72, SRZ ;  /* 0x0000000000487805 */ /* 0x000fc4000001ff00 */
        /* <DEDUP_REMOVED lines=33> */
.L_x_2881:
[----:B------:R-:W-:Y:S05]  /*3240*/  BSYNC B1 ;  /* 0x0000000000017941 */ /* 0x000fea0003800000 */
.L_x_2880:
        /* <DEDUP_REMOVED lines=44> */
.L_x_2883:
[----:B------:R-:W-:Y:S05]  /*3510*/  BSYNC B1 ;  /* 0x0000000000017941 */ /* 0x000fea0003800000 */
.L_x_2882:
[----:B------:R-:W2:Y:S01]  /*3520*/  LDL R0, [R1+0x5c] ;  /* 0x00005c0001007983 */ /* 0x000ea20000100800 */
[----:B0-----:R-:W-:Y:S01]  /*3530*/  IMAD.MOV.U32 R36, RZ, RZ, R66 ;  /* 0x000000ffff247224 */ /* 0x001fe200078e0042 */
        /* <DEDUP_REMOVED lines=46> */
[----:B--2---:R-:W-:Y:S01]  /*3820*/  R2UR UR4, R0 ;  /* 0x00000000000472ca */ /* 0x004fe200000e0000 */
[----:B------:R-:W-:-:S05]  /*3830*/  IMAD.MOV.U32 R0, RZ, RZ, R63 ;  /* 0x000000ffff007224 */ /* 0x000fca00078e003f */
[----:B------:R-:W-:Y:S01]  /*3840*/  PRMT R161, R0, 0x7610, R161 ;  /* 0x0000761000a17816 */ /* 0x000fe200000000a1 */
[----:B------:R-:W-:-:S05]  /*3850*/  IMAD.MOV.U32 R0, RZ, RZ, R71 ;  /* 0x000000ffff007224 */ /* 0x000fca00078e0047 */
[----:B------:R-:W-:Y:S01]  /*3860*/  PRMT R170, R0, 0x7610, R170 ;  /* 0x0000761000aa7816 */ /* 0x000fe200000000aa */
[----:B------:R-:W-:Y:S01]  /*3870*/  IMAD.MOV.U32 R0, RZ, RZ, R65 ;  /* 0x000000ffff007224 */ /* 0x000fe200078e0041 */
[----:B------:R-:W-:-:S04]  /*3880*/  UISETP.NE.AND UP0, UPT, UR4, 0x3, UPT ;  /* 0x000000030400788c */ /* 0x000fc8000bf05270 */
[----:B------:R-:W-:Y:S01]  /*3890*/  PRMT R164, R0, 0x7610, R164 ;  /* 0x0000761000a47816 */ /* 0x000fe200000000a4 */
[----:B------:R-:W-:Y:S01]  /*38a0*/  IMAD.MOV.U32 R0, RZ, RZ, R40 ;  /* 0x000000ffff007224 */ /* 0x000fe200078e0028 */
[----:B------:R-:W-:-:S04]  /*38b0*/  PLOP3.LUT P2, PT, PT, PT, UP0, 0x80, 0x0 ;  /* 0x000000000000781c */ /* 0x000fc80003f4f008 */
[----:B------:R-:W-:Y:S01]  /*38c0*/  PRMT R84, R0, 0x7610, R84 ;  /* 0x0000761000547816 */ /* 0x000fe20000000054 */
[----:B------:R-:W-:-:S05]  /*38d0*/  IMAD.MOV.U32 R0, RZ, RZ, R52 ;  /* 0x000000ffff007224 */ /* 0x000fca00078e0034 */
[----:B------:R-:W-:Y:S01]  /*38e0*/  PRMT R154, R0, 0x7610, R154 ;  /* 0x00007610009a7816 */ /* 0x000fe2000000009a */
[----:B------:R-:W-:-:S05]  /*38f0*/  IMAD.MOV.U32 R0, RZ, RZ, R42 ;  /* 0x000000ffff007224 */ /* 0x000fca00078e002a */
[----:B------:R-:W-:Y:S01]  /*3900*/  PRMT R86, R0, 0x7610, R86 ;  /* 0x0000761000567816 */ /* 0x000fe20000000056 */
[----:B------:R-:W-:-:S05]  /*3910*/  IMAD.MOV.U32 R0, RZ, RZ, R45 ;  /* 0x000000ffff007224 */ /* 0x000fca00078e002d */
[----:B------:R-:W-:Y:S01]  /*3920*/  PRMT R139, R0, 0x7610, R139 ;  /* 0x00007610008b7816 */ /* 0x000fe2000000008b */
[----:B------:R-:W-:-:S05]  /*3930*/  IMAD.MOV.U32 R0, RZ, RZ, R61 ;  /* 0x000000ffff007224 */ /* 0x000fca00078e003d */
[----:B------:R-:W-:Y:S01]  /*3940*/  PRMT R176, R0, 0x7610, R176 ;  /* 0x0000761000b07816 */ /* 0x000fe200000000b0 */
[----:B------:R-:W-:Y:S06]  /*3950*/  @!P2 BRA `(.L_x_2884) ;  /* 0x000000000004a947 */ /* 0x000fec0003800000 */
[----:B------:R-:W-:Y:S01]  /*3960*/  BPT.TRAP 0x1 ;  /* 0x000000040000795c */ /* 0x000fe20000300000 */
.L_x_2884:
[----:B------:R-:W-:Y:S01]  /*3970*/  IMAD R0, R17, 0x8, R16 ;  /* 0x0000000811007824 */ /* 0x000fe200078e0210 */
[----:B------:R-:W-:Y:S01]  /*3980*/  SHF.L.U32 R114, R219, 0x1f, RZ ;  /* 0x0000001fdb727819 */ /* 0x000fe200000006ff */
[----:B------:R-:W-:Y:S03]  /*3990*/  BSSY B1, `(.L_x_2885) ;  /* 0x0000003000017945 */ /* 0x000fe60003800000 */
[----:B------:R-:W0:Y:S02]  /*39a0*/  SYNCS.PHASECHK.TRANS64.TRYWAIT P6, [R0+URZ+0x38890], R114 ;  /* 0x03889072000075a7 */ /* 0x000e2400080c017f */
[----:B0-----:R-:W-:Y:S05]  /*39b0*/  @!P6 BRA `(.L_x_2886) ;  /* 0x000002d40030e947 */ /* 0x001fea0003800000 */
.L_x_3304:
[----:B------:R-:W-:Y:S05]  /*39c0*/  BSYNC B1 ;  /* 0x0000000000017941 */ /* 0x000fea0003800000 */
.L_x_2885:
        /* <DEDUP_REMOVED lines=14> */
[----:B------:R-:W-:Y:S02]  /*3ab0*/  PRMT R140, R151, 0x5410, R141 ;  /* 0x00005410978c7816 */ /* 0x000fe4000000008d */
[----:B------:R-:W-:-:S02]  /*3ac0*/  SHF.R.U32.HI R146, RZ, 0x10, R127 ;  /* 0x00000010ff927819 */ /* 0x000fc4000001167f */
[----:B------:R-:W-:Y:S01]  /*3ad0*/  PRMT R127, R137, 0x5432, R144 ;  /* 0x00005432897f7816 */ /* 0x000fe20000000090 */
[C---:B------:R-:W-:Y:S01]  /*3ae0*/  IMAD.U32 R144, R37.reuse, 0x10000, RZ ;  /* 0x0001000025907824 */ /* 0x040fe200078e00ff */
[----:B------:R-:W-:Y:S02]  /*3af0*/  LOP3.LUT R152, R37, 0xffff0000, RZ, 0xc0, !PT ;  /* 0xffff000025987812 */ /* 0x000fe400078ec0ff */
[----:B------:R-:W-:Y:S01]  /*3b00*/  LOP3.LUT R37, R140, 0xffff0000, RZ, 0xc0, !PT ;  /* 0xffff00008c257812 */ /* 0x000fe200078ec0ff */
        /* <DEDUP_REMOVED lines=8> */
[-C--:B------:R-:W-:Y:S01]  /*3b90*/  FMUL.FTZ R152, R152, R155.reuse ;  /* 0x0000009b98987220 */ /* 0x080fe20000410000 */
[----:B------:R-:W-:Y:S01]  /*3ba0*/  FFMA.FTZ R157, R144, R155, -R157 ;  /* 0x0000009b909d7223 */ /* 0x000fe2000001089d */
[----:B------:R-:W-:Y:S01]  /*3bb0*/  FMUL.FTZ R159, R38, R151 ;  /* 0x00000097269f7220 */ /* 0x000fe20000410000 */
[----:B------:R-:W-:Y:S01]  /*3bc0*/  LOP3.LUT R125, R39, 0xffff0000, RZ, 0xc0, !PT ;  /* 0xffff0000277d7812 */ /* 0x000fe200078ec0ff */
[----:B------:R-:W-:Y:S01]  /*3bd0*/  FFMA.FTZ R152, R144, R37, R152 ;  /* 0x0000002590987223 */ /* 0x000fe20000010098 */
[----:B------:R-:W-:Y:S01]  /*3be0*/  FMUL.FTZ R37, R38, R153 ;  /* 0x0000009926257220 */ /* 0x000fe20000410000 */
[----:B------:R-:W-:Y:S01]  /*3bf0*/  LOP3.LUT R144, R127, 0xffff0000, RZ, 0xc0, !PT ;  /* 0xffff00007f907812 */ /* 0x000fe200078ec0ff */
[----:B------:R-:W-:Y:S01]  /*3c00*/  IMAD.U32 R127, R140, 0x10000, RZ ;  /* 0x000100008c7f7824 */ /* 0x000fe200078e00ff */
[----:B------:R-:W-:Y:S01]  /*3c10*/  LOP3.LUT R38, R141, 0xffff0000, RZ, 0xc0, !PT ;  /* 0xffff00008d267812 */ /* 0x000fe200078ec0ff */
[----:B------:R-:W-:-:S02]  /*3c20*/  IMAD.U32 R141, R126, 0x10000, RZ ;  /* 0x000100007e8d7824 */ /* 0x000fc400078e00ff */
[C---:B------:R-:W-:Y:S01]  /*3c30*/  FFMA.FTZ R159, R124.reuse, R153, -R159 ;  /* 0x000000997c9f7223 */ /* 0x040fe2000001089f */
[----:B------:R-:W-:Y:S01]  /*3c40*/  FFMA.FTZ R124, R124, R151, R37 ;  /* 0x000000977c7c7223 */ /* 0x000fe20000010025 */
[C---:B------:R-:W-:Y:S01]  /*3c50*/  FMUL.FTZ R37, R36.reuse, R127 ;  /* 0x0000007f24257220 */ /* 0x040fe20000410000 */
[----:B------:R-:W-:Y:S01]  /*3c60*/  FMUL.FTZ R126, R125, R38 ;  /* 0x000000267d7e7220 */ /* 0x000fe20000410000 */
[-C--:B------:R-:W-:Y:S01]  /*3c70*/  FMUL.FTZ R36, R36, R141.reuse ;  /* 0x0000008d24247220 */ /* 0x080fe20000410000 */
[----:B------:R-:W-:Y:S02]  /*3c80*/  IMAD.U32 R39, R39, 0x10000, RZ ;  /* 0x0001000027277824 */ /* 0x000fe400078e00ff */
        /* <DEDUP_REMOVED lines=10> */
.L_x_2892:
[----:B------:R-:W-:Y:S05]  /*3d30*/  BSYNC B3 ;  /* 0x0000000000037941 */ /* 0x000fea0003800000 */
.L_x_2891:
[----:B------:R-:W-:Y:S02]  /*3d40*/  ULDC.64 UR4, c[0x0][0x208] ;  /* 0x0000820000047ab9 */ /* 0x000fe40000000a00 */
[----:B--2---:R1:W-:Y:S03]  /*3d50*/  STG.E.128 desc[UR4][R56.64], R36 ;  /* 0x0000002438007986 */ /* 0x0043e6000c101d04 */
.L_x_2890:
[----:B------:R-:W-:Y:S05]  /*3d60*/  BSYNC B2 ;  /* 0x0000000000027941 */ /* 0x000fea0003800000 */
.L_x_2889:
        /* <DEDUP_REMOVED lines=52> */
.L_x_2896:
[----:B------:R-:W-:Y:S05]  /*40b0*/  BSYNC B3 ;  /* 0x0000000000037941 */ /* 0x000fea0003800000 */
.L_x_2895:
[----:B------:R-:W-:Y:S02]  /*40c0*/  ULDC.64 UR4, c[0x0][0x208] ;  /* 0x0000820000047ab9 */ /* 0x000fe40000000a00 */
[----:B--2---:R2:W-:Y:S03]  /*40d0*/  STG.E.128 desc[UR4][R56.64+0x80], R36 ;  /* 0x0000802438007986 */ /* 0x0045e6000c101d04 */
.L_x_2894:
[----:B------:R-:W-:Y:S05]  /*40e0*/  BSYNC B2 ;  /* 0x0000000000027941 */ /* 0x000fea0003800000 */
.L_x_2893:
        /* <DEDUP_REMOVED lines=52> */
.L_x_2900:
[----:B------:R-:W-:Y:S05]  /*4430*/  BSYNC B3 ;  /* 0x0000000000037941 */ /* 0x000fea0003800000 */
.L_x_2899:
[----:B------:R-:W-:Y:S02]  /*4440*/  ULDC.64 UR4, c[0x0][0x208] ;  /* 0x0000820000047ab9 */ /* 0x000fe40000000a00 */
[----:B--2---:R3:W-:Y:S03]  /*4450*/  STG.E.128 desc[UR4][R56.64+0x100], R36 ;  /* 0x0001002438007986 */ /* 0x0047e6000c101d04 */
.L_x_2898:
[----:B------:R-:W-:Y:S05]  /*4460*/  BSYNC B2 ;  /* 0x0000000000027941 */ /* 0x000fea0003800000 */
.L_x_2897:
        /* <DEDUP_REMOVED lines=51> */
.L_x_2902:
[----:B------:R-:W-:Y:S05]  /*47a0*/  BSYNC B2 ;  /* 0x0000000000027941 */ /* 0x000fea0003800000 */
.L_x_2901:
[----:B------:R-:W-:Y:S02]  /*47b0*/  ULDC.64 UR4, c[0x0][0x208] ;  /* 0x0000820000047ab9 */ /* 0x000fe40000000a00 */
[----:B--2---:R4:W-:Y:S03]  /*47c0*/  STG.E.128 desc[UR4][R56.64+0x180], R36 ;  /* 0x0001802438007986 */ /* 0x0049e6000c101d04 */
.L_x_2888:
[----:B------:R-:W-:Y:S05]  /*47d0*/  BSYNC B1 ;  /* 0x0000000000017941 */ /* 0x000fea0003800000 */
.L_x_2887:
        /* <DEDUP_REMOVED lines=11> */
[--C-:B------:R-:W-:Y:S02]  /*4890*/  SHF.R.U64 R74, R76, 0x10, R77.reuse ;  /* 0x000000104c4a7819 */ /* 0x100fe4000000124d */
[----:B------:R-:W-:Y:S02]  /*48a0*/  SHF.R.U32.HI R77, RZ, 0x10, R77 ;  /* 0x00000010ff4d7819 */ /* 0x000fe4000001164d */
[----:B------:R-:W-:Y:S02]  /*48b0*/  PRMT R179, R179, 0x5410, R74 ;  /* 0x00005410b3b37816 */ /* 0x000fe4000000004a */
[----:B------:R-:W-:Y:S02]  /*48c0*/  PRMT R178, R178, 0x5410, R79 ;  /* 0x00005410b2b27816 */ /* 0x000fe4000000004f */
[----:B------:R-:W-:-:S02]  /*48d0*/  SHF.R.U32.HI R78, RZ, 0x10, R75 ;  /* 0x00000010ff4e7819 */ /* 0x000fc4000001164b */
[----:B------:R-:W-:Y:S02]  /*48e0*/  LOP3.LUT R75, R37, 0xffff0000, RZ, 0xc0, !PT ;  /* 0xffff0000254b7812 */ /* 0x000fe400078ec0ff */
[----:B------:R-:W-:Y:S02]  /*48f0*/  LOP3.LUT R80, R179, 0xffff0000, RZ, 0xc0, !PT ;  /* 0xffff0000b3507812 */ /* 0x000fe400078ec0ff */
        /* <DEDUP_REMOVED lines=17> */
[----:B------:R-:W-:Y:S01]  /*4a10*/  IMAD.U32 R76, R179, 0x10000, RZ ;  /* 0x00010000b34c7824 */ /* 0x000fe200078e00ff */
[----:B------:R-:W-:Y:S01]  /*4a20*/  LOP3.LUT R177, R177, 0xffff0000, RZ, 0xc0, !PT ;  /* 0xffff0000b1b17812 */ /* 0x000fe200078ec0ff */
[----:B------:R-:W-:Y:S01]  /*4a30*/  FFMA.FTZ R57, R56, R78, -R81 ;  /* 0x0000004e38397223 */ /* 0x000fe20000010851 */
[----:B------:R-:W-:Y:S02]  /*4a40*/  IMAD.U32 R178, R178, 0x10000, RZ ;  /* 0x00010000b2b27824 */ /* 0x000fe400078e00ff */
[----:B------:R-:W-:Y:S01]  /*4a50*/  FFMA.FTZ R56, R56, R74, R79 ;  /* 0x0000004a38387223 */ /* 0x000fe2000001004f */
[C---:B------:R-:W-:Y:S01]  /*4a60*/  FMUL.FTZ R74, R38.reuse, R180 ;  /* 0x000000b4264a7220 */ /* 0x040fe20000410000 */
[----:B------:R-:W-:Y:S01]  /*4a70*/  FMUL.FTZ R79, R38, R177 ;  /* 0x000000b1264f7220 */ /* 0x000fe20000410000 */
[C---:B------:R-:W-:Y:S01]  /*4a80*/  FMUL.FTZ R38, R75.reuse, R76 ;  /* 0x0000004c4b267220 */ /* 0x040fe20000410000 */
[-C--:B------:R-:W-:Y:S01]  /*4a90*/  FMUL.FTZ R75, R75, R178.reuse ;  /* 0x000000b24b4b7220 */ /* 0x080fe20000410000 */
[----:B------:R-:W-:Y:S01]  /*4aa0*/  IMAD.U32 R39, R39, 0x10000, RZ ;  /* 0x0001000027277824 */ /* 0x000fe200078e00ff */
[----:B------:R-:W-:Y:S01]  /*4ab0*/  F2FP.BF16.F32.PACK_AB R56, R56, R57 ;  /* 0x000000393838723e */ /* 0x000fe200000010ff */
[C---:B------:R-:W-:Y:S01]  /*4ac0*/  FFMA.FTZ R38, R37.reuse, R178, -R38 ;  /* 0x000000b225267223 */ /* 0x040fe20000010826 */
[----:B------:R-:W-:Y:S01]  /*4ad0*/  FFMA.FTZ R75, R37, R76, R75 ;  /* 0x0000004c254b7223 */ /* 0x000fe2000001004b */
[C---:B------:R-:W-:Y:S01]  /*4ae0*/  FFMA.FTZ R74, R39.reuse, R177, -R74 ;  /* 0x000000b1274a7223 */ /* 0x040fe2000001084a */
[----:B------:R-:W-:Y:S01]  /*4af0*/  FFMA.FTZ R79, R39, R180, R79 ;  /* 0x000000b4274f7223 */ /* 0x000fe2000001004f */
[----:B------:R-:W-:-:S02]  /*4b00*/  F2FP.BF16.F32.PACK_AB R37, R77, R36 ;  /* 0x000000244d25723e */ /* 0x000fc400000010ff */
[----:B------:R-:W-:Y:S01]  /*4b10*/  F2FP.BF16.F32.PACK_AB R36, R75, R38 ;  /* 0x000000264b24723e */ /* 0x000fe200000010ff */
[----:B------:R-:W-:Y:S01]  /*4b20*/  IMAD.MOV.U32 R38, RZ, RZ, R56 ;  /* 0x000000ffff267224 */ /* 0x000fe200078e0038 */
[----:B------:R-:W-:-:S07]  /*4b30*/  F2FP.BF16.F32.PACK_AB R39, R79, R74 ;  /* 0x0000004a4f27723e */ /* 0x000fce00000010ff */
.L_x_2908:
[----:B------:R-:W-:Y:S05]  /*4b40*/  BSYNC B3 ;  /* 0x0000000000037941 */ /* 0x000fea0003800000 */
.L_x_2907:
[----:B------:R-:W-:Y:S02]  /*4b50*/  ULDC.64 UR4, c[0x0][0x208] ;  /* 0x0000820000047ab9 */ /* 0x000fe40000000a00 */
[----:B--2---:R1:W-:Y:S03]  /*4b60*/  STG.E.128 desc[UR4][R50.64], R36 ;  /* 0x0000002432007986 */ /* 0x0043e6000c101d04 */
.L_x_2906:
[----:B------:R-:W-:Y:S05]  /*4b70*/  BSYNC B2 ;  /* 0x0000000000027941 */ /* 0x000fea0003800000 */
.L_x_2905:
        /* <DEDUP_REMOVED lines=11> */
[----:B------:R-:W-:Y:S02]  /*4c30*/  SHF.R.U32.HI R71, RZ, 0x10, R71 ;  /* 0x00000010ff477819 */ /* 0x000fe40000011647 */
[----:B------:R-:W-:Y:S02]  /*4c40*/  PRMT R169, R169, 0x5410, R74 ;  /* 0x00005410a9a97816 */ /* 0x000fe4000000004a */
[----:B------:R-:W-:-:S02]  /*4c50*/  PRMT R171, R171, 0x5410, R70 ;  /* 0x00005410abab7816 */ /* 0x000fc40000000046 */
[----:B------:R-:W-:Y:S02]  /*4c60*/  PRMT R173, R173, 0x5410, R72 ;  /* 0x00005410adad7816 */ /* 0x000fe40000000048 */
[----:B------:R-:W-:Y:S01]  /*4c70*/  PRMT R170, R170, 0x5410, R71 ;  /* 0x00005410aaaa7816 */ /* 0x000fe20000000047 */
[C---:B------:R-:W-:Y:S01]  /*4c80*/  IMAD.U32 R71, R37.reuse, 0x10000, RZ ;  /* 0x0001000025477824 */ /* 0x040fe200078e00ff */
        /* <DEDUP_REMOVED lines=11> */
[C---:B------:R-:W-:Y:S01]  /*4d40*/  FMUL.FTZ R79, R57.reuse, R75 ;  /* 0x0000004b394f7220 */ /* 0x040fe20000410000 */
[----:B------:R-:W-:Y:S01]  /*4d50*/  LOP3.LUT R170, R170, 0xffff0000, RZ, 0xc0, !PT ;  /* 0xffff0000aaaa7812 */ /* 0x000fe200078ec0ff */
[C---:B------:R-:W-:Y:S01]  /*4d60*/  IMAD.U32 R37, R36.reuse, 0x10000, RZ ;  /* 0x0001000024257824 */ /* 0x040fe200078e00ff */
[----:B------:R-:W-:Y:S01]  /*4d70*/  LOP3.LUT R70, R36, 0xffff0000, RZ, 0xc0, !PT ;  /* 0xffff000024467812 */ /* 0x000fe200078ec0ff */
[----:B------:R-:W-:Y:S01]  /*4d80*/  FMUL.FTZ R57, R57, R73 ;  /* 0x0000004939397220 */ /* 0x000fe20000410000 */
[----:B------:R-:W-:-:S02]  /*4d90*/  IMAD.U32 R169, R169, 0x10000, RZ ;  /* 0x00010000a9a97824 */ /* 0x000fc400078e00ff */
[C---:B------:R-:W-:Y:S01]  /*4da0*/  FFMA.FTZ R36, R71.reuse, R72, -R76 ;  /* 0x0000004847247223 */ /* 0x040fe2000001084c */
[----:B------:R-:W-:Y:S01]  /*4db0*/  FFMA.FTZ R77, R71, R74, R77 ;  /* 0x0000004a474d7223 */ /* 0x000fe2000001004d */
[C---:B------:R-:W-:Y:S01]  /*4dc0*/  FMUL.FTZ R72, R38.reuse, R173 ;  /* 0x000000ad26487220 */ /* 0x040fe20000410000 */
[-C--:B------:R-:W-:Y:S01]  /*4dd0*/  FMUL.FTZ R74, R38, R170.reuse ;  /* 0x000000aa264a7220 */ /* 0x080fe20000410000 */
[----:B------:R-:W-:Y:S01]  /*4de0*/  FFMA.FTZ R79, R56, R73, -R79 ;  /* 0x00000049384f7223 */ /* 0x000fe2000001084f */
[----:B------:R-:W-:Y:S01]  /*4df0*/  FMUL.FTZ R38, R70, R171 ;  /* 0x000000ab46267220 */ /* 0x000fe20000410000 */
[----:B------:R-:W-:Y:S02]  /*4e00*/  IMAD.U32 R39, R39, 0x10000, RZ ;  /* 0x0001000027277824 */ /* 0x000fe400078e00ff */
[----:B------:R-:W-:Y:S01]  /*4e10*/  FFMA.FTZ R56, R56, R75, R57 ;  /* 0x0000004b38387223 */ /* 0x000fe20000010039 */
[-C--:B------:R-:W-:Y:S01]  /*4e20*/  FMUL.FTZ R70, R70, R169.reuse ;  /* 0x000000a946467220 */ /* 0x080fe20000410000 */
[----:B------:R-:W-:Y:S01]  /*4e30*/  FFMA.FTZ R38, R37, R169, -R38 ;  /* 0x000000a925267223 */ /* 0x000fe20000010826 */
        /* <DEDUP_REMOVED lines=9> */
.L_x_2912:
[----:B------:R-:W-:Y:S05]  /*4ed0*/  BSYNC B3 ;  /* 0x0000000000037941 */ /* 0x000fea0003800000 */
.L_x_2911:
[----:B------:R-:W-:Y:S02]  /*4ee0*/  ULDC.64 UR4, c[0x0][0x208] ;  /* 0x0000820000047ab9 */ /* 0x000fe40000000a00 */
[----:B--2---:R1:W-:Y:S03]  /*4ef0*/  STG.E.128 desc[UR4][R50.64+0x80], R36 ;  /* 0x0000802432007986 */ /* 0x0043e6000c101d04 */
.L_x_2910:
[----:B------:R-:W-:Y:S05]  /*4f00*/  BSYNC B2 ;  /* 0x0000000000027941 */ /* 0x000fea0003800000 */
.L_x_2909:
[----:B------:R-:W-:Y:S01]  /*4f10*/  ISETP.NE.AND P3, PT, R9, RZ, PT ;  /* 0x000000ff0900720c */ /* 0x000fe20003f65270 */
[----:B------:R-:W-:-:S12]  /*4f20*/  BSSY B2, `(.L_x_2913) ;  /* 0x0000036000027945 */ /* 0x000fd80003800000 */
[----:B------:R-:W-:Y:S05]  /*4f30*/  @!P3 BRA `(.L_x_2914) ;  /* 0x0000000000d0b947 */ /* 0x000fea0003800000 */
[----:B-1234-:R1:W2:Y:S01]  /*4f40*/  LDS.128 R36, [R4+0x2a400] ;  /* 0x02a4000004247984 */ /* 0x01e2a20000000c00 */
[----:B------:R-:W-:Y:S01]  /*4f50*/  ISETP.GE.AND P3, PT, R214, R115, PT ;  /* 0x00000073d600720c */ /* 0x000fe20003f66270 */
[----:B------:R-:W-:-:S12]  /*4f60*/  BSSY B3, `(.L_x_2915) ;  /* 0x000002f000037945 */ /* 0x000fd80003800000 */
[----:B-1----:R-:W-:Y:S05]  /*4f70*/  @P3 BRA `(.L_x_2916) ;  /* 0x0000000000b43947 */ /* 0x002fea0003800000 */
[----:B------:R-:W-:Y:S02]  /*4f80*/  SHF.R.U64 R68, R68, 0x10, R69 ;  /* 0x0000001044447819 */ /* 0x000fe40000001245 */
[--C-:B------:R-:W-:Y:S01]  /*4f90*/  SHF.R.U64 R70, R66, 0x10, R67.reuse ;  /* 0x0000001042467819 */ /* 0x100fe20000001243 */
[----:B--2---:R-:W-:Y:S01]  /*4fa0*/  IMAD.U32 R66, R38, 0x10000, RZ ;  /* 0x0001000026427824 */ /* 0x004fe200078e00ff */
[----:B------:R-:W-:Y:S02]  /*4fb0*/  SHF.R.U32.HI R57, RZ, 0x10, R67 ;  /* 0x00000010ff397819 */ /* 0x000fe40000011643 */
[----:B------:R-:W-:Y:S02]  /*4fc0*/  PRMT R167, R167, 0x5410, R68 ;  /* 0x00005410a7a77816 */ /* 0x000fe40000000044 */
[----:B------:R-:W-:Y:S02]  /*4fd0*/  SHF.R.U32.HI R69, RZ, 0x10, R69 ;  /* 0x00000010ff457819 */ /* 0x000fe40000011645 */
        /* <DEDUP_REMOVED lines=10> */
[C---:B------:R-:W-:Y:S01]  /*5080*/  IMAD.U32 R38, R39.reuse, 0x10000, RZ ;  /* 0x0001000027267824 */ /* 0x040fe200078e00ff */
[----:B------:R-:W-:Y:S01]  /*5090*/  LOP3.LUT R56, R39, 0xffff0000, RZ, 0xc0, !PT ;  /* 0xffff000027387812 */ /* 0x000fe200078ec0ff */
[----:B------:R-:W-:-:S02]  /*50a0*/  IMAD.U32 R39, R37, 0x10000, RZ ;  /* 0x0001000025277824 */ /* 0x000fc400078e00ff */
[-C--:B------:R-:W-:Y:S01]  /*50b0*/  FMUL.FTZ R57, R57, R68.reuse ;  /* 0x0000004439397220 */ /* 0x080fe20000410000 */
[----:B------:R-:W-:Y:S02]  /*50c0*/  IMAD.U32 R71, R168, 0x10000, RZ ;  /* 0x00010000a8477824 */ /* 0x000fe400078e00ff */
[C---:B------:R-:W-:Y:S01]  /*50d0*/  FFMA.FTZ R72, R39.reuse, R68, -R72 ;  /* 0x0000004427487223 */ /* 0x040fe20000010848 */
[----:B------:R-:W-:Y:S01]  /*50e0*/  FFMA.FTZ R73, R39, R70, R57 ;  /* 0x0000004627497223 */ /* 0x000fe20000010039 */
[C---:B------:R-:W-:Y:S01]  /*50f0*/  FMUL.FTZ R75, R67.reuse, R71 ;  /* 0x00000047434b7220 */ /* 0x040fe20000410000 */
[----:B------:R-:W-:Y:S02]  /*5100*/  IMAD.U32 R37, R36, 0x10000, RZ ;  /* 0x0001000024257824 */ /* 0x000fe400078e00ff */
[-C--:B------:R-:W-:Y:S01]  /*5110*/  FMUL.FTZ R67, R67, R69.reuse ;  /* 0x0000004543437220 */ /* 0x080fe20000410000 */
[----:B------:R-:W-:Y:S01]  /*5120*/  LOP3.LUT R57, R168, 0xffff0000, RZ, 0xc0, !PT ;  /* 0xffff0000a8397812 */ /* 0x000fe200078ec0ff */
[----:B------:R-:W-:Y:S01]  /*5130*/  FFMA.FTZ R75, R66, R69, -R75 ;  /* 0x00000045424b7223 */ /* 0x000fe2000001084b */
[----:B------:R-:W-:Y:S01]  /*5140*/  LOP3.LUT R39, R166, 0xffff0000, RZ, 0xc0, !PT ;  /* 0xffff0000a6277812 */ /* 0x000fe200078ec0ff */
[----:B------:R-:W-:Y:S01]  /*5150*/  IMAD.U32 R165, R165, 0x10000, RZ ;  /* 0x00010000a5a57824 */ /* 0x000fe200078e00ff */
[----:B------:R-:W-:Y:S01]  /*5160*/  LOP3.LUT R36, R36, 0xffff0000, RZ, 0xc0, !PT ;  /* 0xffff000024247812 */ /* 0x000fe200078ec0ff */
[----:B------:R-:W-:Y:S01]  /*5170*/  FFMA.FTZ R66, R66, R71, R67 ;  /* 0x0000004742427223 */ /* 0x000fe20000010043 */
[C---:B------:R-:W-:Y:S01]  /*5180*/  FMUL.FTZ R67, R56.reuse, R57 ;  /* 0x0000003938437220 */ /* 0x040fe20000410000 */
[----:B------:R-:W-:Y:S01]  /*5190*/  FMUL.FTZ R68, R56, R39 ;  /* 0x0000002738447220 */ /* 0x000fe20000410000 */
[----:B------:R-:W-:Y:S01]  /*51a0*/  F2FP.BF16.F32.PACK_AB R72, R73, R72 ;  /* 0x000000484948723e */ /* 0x000fe200000010ff */
        /* <DEDUP_REMOVED lines=9> */
[----:B------:R-:W-:-:S07]  /*5240*/  IMAD.MOV.U32 R37, RZ, RZ, R72 ;  /* 0x000000ffff257224 */ /* 0x000fce00078e0048 */
.L_x_2916:
[----:B------:R-:W-:Y:S05]  /*5250*/  BSYNC B3 ;  /* 0x0000000000037941 */ /* 0x000fea0003800000 */
.L_x_2915:
[----:B------:R-:W-:Y:S02]  /*5260*/  ULDC.64 UR4, c[0x0][0x208] ;  /* 0x0000820000047ab9 */ /* 0x000fe40000000a00 */
[----:B--2---:R1:W-:Y:S03]  /*5270*/  STG.E.128 desc[UR4][R50.64+0x100], R36 ;  /* 0x0001002432007986 */ /* 0x0043e6000c101d04 */
.L_x_2914:
[----:B------:R-:W-:Y:S05]  /*5280*/  BSYNC B2 ;  /* 0x0000000000027941 */ /* 0x000fea0003800000 */
.L_x_2913:
[----:B------:R-:W-:-:S13]  /*5290*/  ISETP.NE.AND P3, PT, R8, RZ, PT ;  /* 0x000000ff0800720c */ /* 0x000fda0003f65270 */
        /* <DEDUP_REMOVED lines=51> */
.L_x_2918:
[----:B------:R-:W-:Y:S05]  /*55d0*/  BSYNC B2 ;  /* 0x0000000000027941 */ /* 0x000fea0003800000 */
.L_x_2917:
[----:B------:R-:W-:Y:S02]  /*55e0*/  ULDC.64 UR4, c[0x0][0x208] ;  /* 0x0000820000047ab9 */ /* 0x000fe40000000a00 */
[----:B--2---:R1:W-:Y:S03]  /*55f0*/  STG.E.128 desc[UR4][R50.64+0x180], R36 ;  /* 0x0001802432007986 */ /* 0x0043e6000c101d04 */
.L_x_2904:
[----:B------:R-:W-:Y:S05]  /*5600*/  BSYNC B1 ;  /* 0x0000000000017941 */ /* 0x000fea0003800000 */
.L_x_2903:
        /* <DEDUP_REMOVED lines=54> */
.L_x_2923:
[----:B------:R-:W-:Y:S05]  /*5970*/  BSYNC B2 ;  /* 0x0000000000027941 */ /* 0x000fea0003800000 */
.L_x_2922:
[----:B------:R-:W-:Y:S02]  /*5980*/  ULDC.64 UR4, c[0x0][0x208] ;  /* 0x0000820000047ab9 */ /* 0x000fe40000000a00 */
[----:B--2---:R1:W-:Y:S03]  /*5990*/  STG.E.128 desc[UR4][R48.64], R36 ;  /* 0x0000002430007986 */ /* 0x0043e6000c101d04 */
.L_x_2921:
[----:B------:R-:W-:Y:S05]  /*59a0*/  BSYNC B1 ;  /* 0x0000000000017941 */ /* 0x000fea0003800000 */
.L_x_2920:
        /* <DEDUP_REMOVED lines=10> */
[----:B------:R-:W-:Y:S02]  /*5a50*/  SHF.R.U32.HI R59, RZ, 0x10, R53 ;  /* 0x00000010ff3b7819 */ /* 0x000fe40000011635 */
[----:B------:R-:W-:Y:S02]  /*5a60*/  PRMT R174, R174, 0x5410, R55 ;  /* 0x00005410aeae7816 */ /* 0x000fe40000000037 */
[----:B------:R-:W-:Y:S02]  /*5a70*/  PRMT R156, R156, 0x5410, R59 ;  /* 0x000054109c9c7816 */ /* 0x000fe4000000003b */
[----:B------:R-:W-:Y:S01]  /*5a80*/  SHF.R.U64 R61, R52, 0x10, R53 ;  /* 0x00000010343d7819 */ /* 0x000fe20000001235 */
[----:B------:R-:W-:Y:S01]  /*5a90*/  IMAD.U32 R52, R39, 0x10000, RZ ;  /* 0x0001000027347824 */ /* 0x000fe200078e00ff */
        /* <DEDUP_REMOVED lines=15> */
[C---:B------:R-:W-:Y:S01]  /*5b90*/  FMUL.FTZ R59, R39.reuse, R56 ;  /* 0x00000038273b7220 */ /* 0x040fe20000410000 */
[----:B------:R-:W-:Y:S01]  /*5ba0*/  LOP3.LUT R156, R156, 0xffff0000, RZ, 0xc0, !PT ;  /* 0xffff00009c9c7812 */ /* 0x000fe200078ec0ff */
[----:B------:R-:W-:Y:S01]  /*5bb0*/  FFMA.FTZ R50, R50, R57, R51 ;  /* 0x0000003932327223 */ /* 0x000fe20000010033 */
[----:B------:R-:W-:Y:S01]  /*5bc0*/  FMUL.FTZ R39, R39, R54 ;  /* 0x0000003627277220 */ /* 0x000fe20000410000 */
[----:B------:R-:W-:Y:S01]  /*5bd0*/  LOP3.LUT R36, R36, 0xffff0000, RZ, 0xc0, !PT ;  /* 0xffff000024247812 */ /* 0x000fe200078ec0ff */
[----:B------:R-:W-:Y:S01]  /*5be0*/  FMUL.FTZ R51, R53, R174 ;  /* 0x000000ae35337220 */ /* 0x000fe20000410000 */
[----:B------:R-:W-:-:S02]  /*5bf0*/  IMAD.U32 R172, R172, 0x10000, RZ ;  /* 0x00010000acac7824 */ /* 0x000fc400078e00ff */
[----:B------:R-:W-:Y:S01]  /*5c00*/  FMUL.FTZ R53, R53, R156 ;  /* 0x0000009c35357220 */ /* 0x000fe20000410000 */
        /* <DEDUP_REMOVED lines=15> */
.L_x_2927:
[----:B------:R-:W-:Y:S05]  /*5d00*/  BSYNC B2 ;  /* 0x0000000000027941 */ /* 0x000fea0003800000 */
.L_x_2926:
[----:B------:R-:W-:Y:S02]  /*5d10*/  ULDC.64 UR4, c[0x0][0x208] ;  /* 0x0000820000047ab9 */ /* 0x000fe40000000a00 */
[----:B--2---:R1:W-:Y:S03]  /*5d20*/  STG.E.128 desc[UR4][R48.64+0x80], R36 ;  /* 0x0000802430007986 */ /* 0x0043e6000c101d04 */
.L_x_2925:
[----:B------:R-:W-:Y:S05]  /*5d30*/  BSYNC B1 ;  /* 0x0000000000017941 */ /* 0x000fea0003800000 */
.L_x_2924:
        /* <DEDUP_REMOVED lines=53> */
.L_x_2931:
[----:B------:R-:W-:Y:S05]  /*6090*/  BSYNC B2 ;  /* 0x0000000000027941 */ /* 0x000fea0003800000 */
.L_x_2930:
[----:B------:R-:W-:Y:S02]  /*60a0*/  ULDC.64 UR4, c[0x0][0x208] ;  /* 0x0000820000047ab9 */ /* 0x000fe40000000a00 */
[----:B--2---:R1:W-:Y:S03]  /*60b0*/  STG.E.128 desc[UR4][R48.64+0x100], R36 ;  /* 0x0001002430007986 */ /* 0x0043e6000c101d04 */
.L_x_2929:
[----:B------:R-:W-:Y:S05]  /*60c0*/  BSYNC B1 ;  /* 0x0000000000017941 */ /* 0x000fea0003800000 */
.L_x_2928:
        /* <DEDUP_REMOVED lines=52> */
.L_x_2933:
[----:B------:R-:W-:Y:S05]  /*6410*/  BSYNC B1 ;  /* 0x0000000000017941 */ /* 0x000fea0003800000 */
.L_x_2932:
[----:B------:R-:W-:Y:S02]  /*6420*/  ULDC.64 UR4, c[0x0][0x208] ;  /* 0x0000820000047ab9 */ /* 0x000fe40000000a00 */
[----:B--2---:R1:W-:Y:S01]  /*6430*/  STG.E.128 desc[UR4][R48.64+0x180], R36 ;  /* 0x0001802430007986 */ /* 0x0043e2000c101d04 */
[----:B------:R-:W-:Y:S05]  /*6440*/  BRA `(.L_x_2919) ;  /* 0x0000004400187947 */ /* 0x000fea0003800000 */
.L_x_2877:
        /* <DEDUP_REMOVED lines=37> */
.L_x_2935:
[----:B------:R-:W-:Y:S05]  /*66a0*/  BSYNC B1 ;  /* 0x0000000000017941 */ /* 0x000fea0003800000 */
.L_x_2934:
        /* <DEDUP_REMOVED lines=67> */
.L_x_2937:
[----:B------:R-:W-:Y:S05]  /*6ae0*/  BSYNC B1 ;  /* 0x0000000000017941 */ /* 0x000fea0003800000 */
.L_x_2936:
        /* <DEDUP_REMOVED lines=34> */
.L_x_2939:
[----:B------:R-:W-:Y:S05]  /*6d10*/  BSYNC B1 ;  /* 0x0000000000017941 */ /* 0x000fea0003800000 */
.L_x_2938:
[----:B------:R-:W2:Y:S01]  /*6d20*/  LDL R0, [R1+0x5c] ;  /* 0x00005c0001007983 */ /* 0x000ea20000100800 */
[----:B0-----:R-:W-:Y:S01]  /*6d30*/  IMAD.MOV.U32 R84, RZ, RZ, R52 ;  /* 0x000000ffff547224 */ /* 0x001fe200078e0034 */
[----:B------:R-:W-:Y:S01]  /*6d40*/  PRMT R169, R89, 0x7610, R169 ;  /* 0x0000761059a97816 */ /* 0x000fe200000000a9 */
[----:B------:R-:W-:Y:S02]  /*6d50*/  IMAD.MOV.U32 R85, RZ, RZ, R53 ;  /* 0x000000ffff557224 */ /* 0x000fe400078e0035 */
[----:B------:R-:W-:-:S03]  /*6d60*/  IMAD.MOV.U32 R86, RZ, RZ, R58 ;  /* 0x000000ffff567224 */ /* 0x000fc600078e003a */
        /* <DEDUP_REMOVED lines=10> */
[----:B------:R-:W-:-:S03]  /*6e10*/  IMAD.MOV.U32 R86, RZ, RZ, R66 ;  /* 0x000000ffff567224 */ /* 0x000fc600078e0042 */
[----:B------:R-:W-:Y:S01]  /*6e20*/  PRMT R172, R84, 0x5410, R85 ;  /* 0x0000541054ac7816 */ /* 0x000fe20000000055 */
[----:B------:R-:W-:Y:S02]  /*6e30*/  IMAD.MOV.U32 R85, RZ, RZ, R64 ;  /* 0x000000ffff557224 */ /* 0x000fe400078e0040 */
[----:B------:R-:W-:-:S03]  /*6e40*/  IMAD.MOV.U32 R84, RZ, RZ, R65 ;  /* 0x000000ffff547224 */ /* 0x000fc600078e0041 */
[----:B------:R-:W-:Y:S01]  /*6e50*/  PRMT R176, R176, 0x5410, R85 ;  /* 0x00005410b0b07816 */ /* 0x000fe20000000055 */
[----:B-----5:R-:W-:Y:S01]  /*6e60*/  IMAD.MOV.U32 R85, RZ, RZ, R68 ;  /* 0x000000ffff557224 */ /* 0x020fe200078e0044 */
[----:B--2---:R-:W-:Y:S01]  /*6e70*/  R2UR UR4, R0 ;  /* 0x00000000000472ca */ /* 0x004fe200000e0000 */
[----:B------:R-:W-:-:S05]  /*6e80*/  IMAD.MOV.U32 R0, RZ, RZ, R55 ;  /* 0x000000ffff007224 */ /* 0x000fca00078e0037 */
[----:B------:R-:W-:Y:S01]  /*6e90*/  PRMT R169, R169, 0x5410, R0 ;  /* 0x00005410a9a97816 */ /* 0x000fe20000000000 */
[----:B------:R-:W-:-:S05]  /*6ea0*/  IMAD.MOV.U32 R0, RZ, RZ, R59 ;  /* 0x000000ffff007224 */ /* 0x000fca00078e003b */
[----:B------:R-:W-:Y:S01]  /*6eb0*/  PRMT R173, R0, 0x7610, R173 ;  /* 0x0000761000ad7816 */ /* 0x000fe200000000ad */
[----:B------:R-:W-:Y:S01]  /*6ec0*/  IMAD.MOV.U32 R0, RZ, RZ, R63 ;  /* 0x000000ffff007224 */ /* 0x000fe200078e003f */
[----:B------:R-:W-:Y:S02]  /*6ed0*/  UISETP.NE.AND UP0, UPT, UR4, 0x3, UPT ;  /* 0x000000030400788c */ /* 0x000fe4000bf05270 */
[----:B------:R-:W-:Y:S01]  /*6ee0*/  PRMT R173, R173, 0x5410, R86 ;  /* 0x00005410adad7816 */ /* 0x000fe20000000056 */
[----:B------:R-:W-:Y:S01]  /*6ef0*/  IMAD.MOV.U32 R86, RZ, RZ, R67 ;  /* 0x000000ffff567224 */ /* 0x000fe200078e0043 */
[----:B------:R-:W-:Y:S01]  /*6f00*/  PRMT R171, R171, 0x5410, R0 ;  /* 0x00005410abab7816 */ /* 0x000fe20000000000 */
[----:B------:R-:W-:Y:S01]  /*6f10*/  IMAD.MOV.U32 R0, RZ, RZ, R70 ;  /* 0x000000ffff007224 */ /* 0x000fe200078e0046 */
[----:B------:R-:W-:Y:S02]  /*6f20*/  PLOP3.LUT P2, PT, PT, PT, UP0, 0x80, 0x0 ;  /* 0x000000000000781c */ /* 0x000fe40003f4f008 */
        /* <DEDUP_REMOVED lines=22> */
[----:B------:R-:W-:Y:S02]  /*7090*/  IMAD.MOV.U32 R84, RZ, RZ, R80 ;  /* 0x000000ffff547224 */ /* 0x000fe400078e0050 */
[----:B------:R-:W-:Y:S01]  /*70a0*/  IMAD.MOV.U32 R0, RZ, RZ, R81 ;  /* 0x000000ffff007224 */ /* 0x000fe200078e0051 */
[----:B------:R-:W-:-:S04]  /*70b0*/  PRMT R157, R86, 0x5410, R85 ;  /* 0x00005410569d7816 */ /* 0x000fc80000000055 */
[----:B------:R-:W-:Y:S01]  /*70c0*/  PRMT R168, R84, 0x5410, R0 ;  /* 0x0000541054a87816 */ /* 0x000fe20000000000 */
[----:B------:R-:W-:Y:S06]  /*70d0*/  @!P2 BRA `(.L_x_2940) ;  /* 0x000000000004a947 */ /* 0x000fec0003800000 */
[----:B------:R-:W-:Y:S01]  /*70e0*/  BPT.TRAP 0x1 ;  /* 0x000000040000795c */ /* 0x000fe20000300000 */
.L_x_2940:
[----:B------:R-:W-:Y:S01]  /*70f0*/  IMAD R0, R17, 0x8, R16 ;  /* 0x0000000811007824 */ /* 0x000fe200078e0210 */
[----:B------:R-:W-:Y:S01]  /*7100*/  SHF.L.U32 R114, R219, 0x1f, RZ ;  /* 0x0000001fdb727819 */ /* 0x000fe200000006ff */
[----:B------:R-:W0:Y:S01]  /*7110*/  LDC R144, c[0x0][0x2f4] ;  /* 0x0000bd00ff907b82 */ /* 0x000e220000000800 */
[----:B------:R-:W-:Y:S02]  /*7120*/  BSSY B1, `(.L_x_2941) ;  /* 0x0000004000017945 */ /* 0x000fe40003800000 */
[----:B------:R-:W1:Y:S05]  /*7130*/  SYNCS.PHASECHK.TRANS64.TRYWAIT P6, [R0+URZ+0x38890], R114 ;  /* 0x03889072000075a7 */ /* 0x000e6a00080c017f */
[----:B------:R-:W2:Y:S01]  /*7140*/  LDC.64 R124, c[0x0][0x300] ;  /* 0x0000c000ff7c7b82 */ /* 0x000ea20000000a00 */
[----:B-1----:R-:W-:Y:S05]  /*7150*/  @!P6 BRA `(.L_x_2942) ;  /* 0x0000029c005ce947 */ /* 0x002fea0003800000 */
.L_x_3305:
[----:B------:R-:W-:Y:S05]  /*7160*/  BSYNC B1 ;  /* 0x0000000000017941 */ /* 0x000fea0003800000 */
.L_x_2941:
        /* <DEDUP_REMOVED lines=14> */
[----:B------:R-:W-:Y:S01]  /*7250*/  IADD3 R88, P5, P6, R96, R136, R13 ;  /* 0x0000008860587210 */ /* 0x000fe20007ebe00d */
[----:B------:R-:W-:Y:S01]  /*7260*/  BSSY B3, `(.L_x_2947) ;  /* 0x000007f000037945 */ /* 0x000fe20003800000 */
[----:B------:R-:W-:Y:S02]  /*7270*/  SHF.R.S32.HI R85, RZ, 0x1f, R84 ;  /* 0x0000001fff557819 */ /* 0x000fe40000011454 */
[----:B------:R-:W-:Y:S02]  /*7280*/  IADD3.X R89, R92, R158, R7, P5, P6 ;  /* 0x0000009e5c597210 */ /* 0x000fe40002fec407 */
[----:B------:R-:W-:Y:S02]  /*7290*/  LEA.HI R84, R85, R84, RZ, 0x4 ;  /* 0x0000005455547211 */ /* 0x000fe400078f20ff */
[----:B------:R-:W-:-:S02]  /*72a0*/  P2R R90, PR, RZ, 0x2 ;  /* 0x00000002ff5a7803 */ /* 0x000fc40000000000 */
[----:B------:R-:W-:-:S05]  /*72b0*/  LEA.HI.SX32 R84, R84, R14, 0x1c ;  /* 0x0000000e54547211 */ /* 0x000fca00078fe2ff */
[----:B------:R-:W-:-:S05]  /*72c0*/  IMAD.SHL.U32 R85, R84, 0x8, RZ ;  /* 0x0000000854557824 */ /* 0x000fca00078e00ff */
[----:B------:R-:W-:-:S13]  /*72d0*/  ISETP.GE.AND P5, PT, R85, R144, PT ;  /* 0x000000905500720c */ /* 0x000fda0003fa6270 */
[--C-:B------:R-:W-:Y:S02]  /*72e0*/  @!P5 SHF.R.S32.HI R87, RZ, 0x1f, R85.reuse ;  /* 0x0000001fff57d819 */ /* 0x100fe40000011455 */
[----:B------:R-:W-:Y:S02]  /*72f0*/  @!P5 IADD3 R86, P1, P6, R96, R136, R85 ;  /* 0x000000886056d210 */ /* 0x000fe40007e3e055 */
[----:B------:R-:W-:Y:S02]  /*7300*/  LOP3.LUT R85, R85, 0x38, RZ, 0xc0, !PT ;  /* 0x0000003855557812 */ /* 0x000fe400078ec0ff */
[----:B------:R-:W-:Y:S02]  /*7310*/  @!P5 IADD3.X R87, R92, R158, R87, P1, P6 ;  /* 0x0000009e5c57d210 */ /* 0x000fe40000fec457 */
[----:B------:R-:W-:Y:S02]  /*7320*/  LEA R138, P6, R88, R116, 0x1 ;  /* 0x00000074588a7211 */ /* 0x000fe400078c08ff */
[----:B------:R-:W-:-:S02]  /*7330*/  LOP3.LUT R85, R85, 0x1c0, R91, 0xf8, !PT ;  /* 0x000001c055557812 */ /* 0x000fc400078ef85b */
[----:B------:R-:W-:Y:S02]  /*7340*/  LEA.HI.X R139, R88, R117, R89, 0x1, P6 ;  /* 0x00000075588b7211 */ /* 0x000fe400030f0c59 */
[C---:B------:R-:W-:Y:S02]  /*7350*/  @!P5 LEA R140, P6, R86.reuse, R116, 0x1 ;  /* 0x00000074568cd211 */ /* 0x040fe400078c08ff */
[----:B------:R-:W-:Y:S02]  /*7360*/  LOP3.LUT R85, R85, R229, RZ, 0x3c, !PT ;  /* 0x000000e555557212 */ /* 0x000fe400078e3cff */
[----:B------:R-:W-:Y:S02]  /*7370*/  @!P5 LEA.HI.X R141, R86, R117, R87, 0x1, P6 ;  /* 0x00000075568dd211 */ /* 0x000fe400030f0c57 */
[----:B------:R-:W-:Y:S02]  /*7380*/  SHF.R.S32.HI R86, RZ, 0x1f, R84 ;  /* 0x0000001fff567819 */ /* 0x000fe40000011454 */
[----:B------:R-:W-:-:S02]  /*7390*/  ISETP.NE.AND P1, PT, R90, RZ, PT ;  /* 0x000000ff5a00720c */ /* 0x000fc40003f25270 */
[----:B------:R-:W-:Y:S01]  /*73a0*/  LEA.HI R86, R86, R84, RZ, 0x3 ;  /* 0x0000005456567211 */ /* 0x000fe200078f18ff */
[----:B------:R-:W-:Y:S01]  /*73b0*/  IMAD R84, R17, 0x5000, R142 ;  /* 0x0000500011547824 */ /* 0x000fe200078e028e */
[----:B------:R-:W-:Y:S02]  /*73c0*/  ISETP.GE.AND P6, PT, R18, R115, PT ;  /* 0x000000731200720c */ /* 0x000fe40003fc6270 */
[----:B------:R-:W-:Y:S01]  /*73d0*/  SHF.R.S32.HI R86, RZ, 0x3, R86 ;  /* 0x00000003ff567819 */ /* 0x000fe20000011456 */
[----:B------:R-:W-:-:S04]  /*73e0*/  IMAD R84, R84, 0x2, R16 ;  /* 0x0000000254547824 */ /* 0x000fc800078e0210 */
[----:B------:R-:W-:-:S04]  /*73f0*/  IMAD R86, R86, 0x1400, R228 ;  /* 0x0000140056567824 */ /* 0x000fc800078e02e4 */
[----:B------:R-:W-:-:S04]  /*7400*/  IMAD.IADD R85, R86, 0x1, R85 ;  /* 0x0000000156557824 */ /* 0x000fc800078e0255 */
[----:B------:R-:W-:Y:S02]  /*7410*/  IMAD R88, R17, 0x5000, R85 ;  /* 0x0000500011587824 */ /* 0x000fe400078e0255 */
[----:B------:R-:W0:Y:S02]  /*7420*/  LDS.128 R84, [R84+0x24400] ;  /* 0x0244000054547984 */ /* 0x000e240000000c00 */
[----:B------:R-:W-:-:S06]  /*7430*/  IMAD R88, R88, 0x2, R16 ;  /* 0x0000000258587824 */ /* 0x000fcc00078e0210 */
[----:B------:R-:W2:Y:S01]  /*7440*/  LDS.128 R88, [R88+0x24400] ;  /* 0x0244000058587984 */ /* 0x000ea20000000c00 */
[----:B------:R-:W-:Y:S05]  /*7450*/  @P6 BRA `(.L_x_2948) ;  /* 0x00000004007c6947 */ /* 0x000fea0003800000 */
[----:B------:R-:W-:Y:S01]  /*7460*/  SHF.R.U32.HI R159, RZ, 0x10, R49 ;  /* 0x00000010ff9f7819 */ /* 0x000fe20000011631 */
[----:B--2---:R-:W-:Y:S01]  /*7470*/  IMAD.U32 R164, R89, 0x10000, RZ ;  /* 0x0001000059a47824 */ /* 0x004fe200078e00ff */
[----:B------:R-:W-:Y:S02]  /*7480*/  SHF.R.U32.HI R160, RZ, 0x10, R41 ;  /* 0x00000010ffa07819 */ /* 0x000fe40000011629 */
[C---:B------:R-:W-:Y:S02]  /*7490*/  PRMT R159, R161.reuse, 0x5410, R159 ;  /* 0x00005410a19f7816 */ /* 0x040fe4000000009f */
[----:B------:R-:W-:Y:S01]  /*74a0*/  PRMT R160, R161, 0x5432, R160 ;  /* 0x00005432a1a07816 */ /* 0x000fe200000000a0 */
[----:B0-----:R-:W-:Y:S01]  /*74b0*/  IMAD.U32 R161, R85, 0x10000, RZ ;  /* 0x0001000055a17824 */ /* 0x001fe200078e00ff */
[----:B------:R-:W-:Y:S01]  /*74c0*/  LOP3.LUT R89, R89, 0xffff0000, RZ, 0xc0, !PT ;  /* 0xffff000059597812 */ /* 0x000fe200078ec0ff */
[----:B------:R-:W-:Y:S01]  /*74d0*/  IMAD.U32 R163, R159, 0x10000, RZ ;  /* 0x000100009fa37824 */ /* 0x000fe200078e00ff */
[----:B------:R-:W-:Y:S01]  /*74e0*/  LOP3.LUT R85, R85, 0xffff0000, RZ, 0xc0, !PT ;  /* 0xffff000055557812 */ /* 0x000fe200078ec0ff */
[----:B------:R-:W-:Y:S01]  /*74f0*/  IMAD.U32 R162, R160, 0x10000, RZ ;  /* 0x00010000a0a27824 */ /* 0x000fe200078e00ff */
[----:B------:R-:W-:Y:S01]  /*7500*/  SHF.R.U64 R41, R40, 0x10, R41 ;  /* 0x0000001028297819 */ /* 0x000fe20000001229 */
[C---:B------:R-:W-:Y:S01]  /*7510*/  FMUL.FTZ R165, R164.reuse, R163 ;  /* 0x000000a3a4a57220 */ /* 0x040fe20000410000 */
[----:B------:R-:W-:Y:S01]  /*7520*/  LOP3.LUT R40, R87, 0xffff0000, RZ, 0xc0, !PT ;  /* 0xffff000057287812 */ /* 0x000fe200078ec0ff */
[-C--:B------:R-:W-:Y:S01]  /*7530*/  FMUL.FTZ R164, R164, R162.reuse ;  /* 0x000000a2a4a47220 */ /* 0x080fe20000410000 */
[----:B------:R-:W-:Y:S01]  /*7540*/  SHF.R.U64 R42, R42, 0x10, R43 ;  /* 0x000000102a2a7819 */ /* 0x000fe2000000122b */
[----:B------:R-:W-:Y:S01]  /*7550*/  FFMA.FTZ R162, R161, R162, -R165 ;  /* 0x000000a2a1a27223 */ /* 0x000fe200000108a5 */
[----:B------:R-:W-:-:S02]  /*7560*/  IMAD.U32 R165, R91, 0x10000, RZ ;  /* 0x000100005ba57824 */ /* 0x000fc400078e00ff */
[----:B------:R-:W-:Y:S01]  /*7570*/  FFMA.FTZ R161, R161, R163, R164 ;  /* 0x000000a3a1a17223 */ /* 0x000fe200000100a4 */
[----:B------:R-:W-:Y:S02]  /*7580*/  LOP3.LUT R163, R160, 0xffff0000, RZ, 0xc0, !PT ;  /* 0xffff0000a0a37812 */ /* 0x000fe400078ec0ff */
[----:B------:R-:W-:Y:S02]  /*7590*/  LOP3.LUT R160, R159, 0xffff0000, RZ, 0xc0, !PT ;  /* 0xffff00009fa07812 */ /* 0x000fe400078ec0ff */
[----:B------:R-:W-:Y:S02]  /*75a0*/  SHF.R.U64 R50, R50, 0x10, R51 ;  /* 0x0000001032327819 */ /* 0x000fe40000001233 */
[----:B------:R-:W-:Y:S01]  /*75b0*/  PRMT R42, R182, 0x5432, R42 ;  /* 0x00005432b62a7816 */ /* 0x000fe2000000002a */
[C---:B------:R-:W-:Y:S01]  /*75c0*/  FMUL.FTZ R159, R89.reuse, R160 ;  /* 0x000000a0599f7220 */ /* 0x040fe20000410000 */
[----:B------:R-:W-:Y:S01]  /*75d0*/  FMUL.FTZ R89, R89, R163 ;  /* 0x000000a359597220 */ /* 0x000fe20000410000 */
[----:B------:R-:W-:-:S02]  /*75e0*/  PRMT R50, R183, 0x5432, R50 ;  /* 0x00005432b7327816 */ /* 0x000fc40000000032 */
[C---:B------:R-:W-:Y:S01]  /*75f0*/  FFMA.FTZ R159, R85.reuse, R163, -R159 ;  /* 0x000000a3559f7223 */ /* 0x040fe2000001089f */
[----:B------:R-:W-:Y:S01]  /*7600*/  FFMA.FTZ R85, R85, R160, R89 ;  /* 0x000000a055557223 */ /* 0x000fe20000010059 */
[----:B------:R-:W-:Y:S01]  /*7610*/  SHF.R.U32.HI R89, RZ, 0x10, R51 ;  /* 0x00000010ff597819 */ /* 0x000fe20000011633 */
[----:B------:R-:W-:Y:S01]  /*7620*/  IMAD.U32 R163, R87, 0x10000, RZ ;  /* 0x0001000057a37824 */ /* 0x000fe200078e00ff */
[----:B------:R-:W-:Y:S01]  /*7630*/  SHF.R.U32.HI R160, RZ, 0x10, R43 ;  /* 0x00000010ffa07819 */ /* 0x000fe2000001162b */
[----:B------:R-:W-:Y:S01]  /*7640*/  IMAD.U32 R51, R50, 0x10000, RZ ;  /* 0x0001000032337824 */ /* 0x000fe200078e00ff */
[C---:B------:R-:W-:Y:S02]  /*7650*/  PRMT R89, R166.reuse, 0x5410, R89 ;  /* 0x00005410a6597816 */ /* 0x040fe40000000059 */
[----:B------:R-:W-:Y:S02]  /*7660*/  PRMT R160, R166, 0x5432, R160 ;  /* 0x00005432a6a07816 */ /* 0x000fe400000000a0 */
[----:B------:R-:W-:Y:S01]  /*7670*/  LOP3.LUT R50, R50, 0xffff0000, RZ, 0xc0, !PT ;  /* 0xffff000032327812 */ /* 0x000fe200078ec0ff */
[C---:B------:R-:W-:Y:S01]  /*7680*/  IMAD.U32 R164, R89.reuse, 0x10000, RZ ;  /* 0x0001000059a47824 */ /* 0x040fe200078e00ff */
[----:B------:R-:W-:Y:S01]  /*7690*/  LOP3.LUT R89, R89, 0xffff0000, RZ, 0xc0, !PT ;  /* 0xffff000059597812 */ /* 0x000fe200078ec0ff */
[----:B------:R-:W-:Y:S01]  /*76a0*/  IMAD.U32 R166, R160, 0x10000, RZ ;  /* 0x00010000a0a67824 */ /* 0x000fe200078e00ff */
[----:B------:R-:W-:Y:S01]  /*76b0*/  F2FP.BF16.F32.PACK_AB R159, R159, R162 ;  /* 0x000000a29f9f723e */ /* 0x000fe200000010ff */
[----:B------:R-:W-:Y:S01]  /*76c0*/  FMUL.FTZ R167, R165, R164 ;  /* 0x000000a4a5a77220 */ /* 0x000fe20000410000 */
[----:B------:R-:W-:Y:S01]  /*76d0*/  F2FP.BF16.F32.PACK_AB R161, R85, R161 ;  /* 0x000000a155a1723e */ /* 0x000fe200000010ff */
[----:B------:R-:W-:-:S02]  /*76e0*/  FMUL.FTZ R165, R165, R166 ;  /* 0x000000a6a5a57220 */ /* 0x000fc40000410000 */
[C---:B------:R-:W-:Y:S01]  /*76f0*/  FFMA.FTZ R166, R163.reuse, R166, -R167 ;  /* 0x000000a6a3a67223 */ /* 0x040fe200000108a7 */
[----:B------:R-:W-:Y:S02]  /*7700*/  IMAD.MOV.U32 R85, RZ, RZ, R159 ;  /* 0x000000ffff557224 */ /* 0x000fe400078e009f */
[----:B------:R-:W-:Y:S01]  /*7710*/  FFMA.FTZ R165, R163, R164, R165 ;  /* 0x000000a4a3a57223 */ /* 0x000fe200000100a5 */
[----:B------:R-:W-:Y:S02]  /*7720*/  SHF.R.U64 R163, R48, 0x10, R49 ;  /* 0x0000001030a37819 */ /* 0x000fe40000001231 */
[----:B------:R-:W-:Y:S02]  /*7730*/  LOP3.LUT R49, R91, 0xffff0000, RZ, 0xc0, !PT ;  /* 0xffff00005b317812 */ /* 0x000fe400078ec0ff */
[----:B------:R-:W-:-:S03]  /*7740*/  LOP3.LUT R48, R160, 0xffff0000, RZ, 0xc0, !PT ;  /* 0xffff0000a0307812 */ /* 0x000fc600078ec0ff */
[CC--:B------:R-:W-:Y:S02]  /*7750*/  FMUL.FTZ R87, R49.reuse, R89.reuse ;  /* 0x0000005931577220 */ /* 0x0c0fe40000410000 */
[-C--:B------:R-:W-:Y:S02]  /*7760*/  FMUL.FTZ R49, R49, R48.reuse ;  /* 0x0000003031317220 */ /* 0x080fe40000410000 */
[----:B------:R-:W-:Y:S01]  /*7770*/  FFMA.FTZ R48, R40, R48, -R87 ;  /* 0x0000003028307223 */ /* 0x000fe20000010857 */
[----:B------:R-:W-:Y:S02]  /*7780*/  IMAD.U32 R87, R84, 0x10000, RZ ;  /* 0x0001000054577824 */ /* 0x000fe400078e00ff */
[----:B------:R-:W-:Y:S01]  /*7790*/  FFMA.FTZ R40, R40, R89, R49 ;  /* 0x0000005928287223 */ /* 0x000fe20000010031 */
[----:B------:R-:W-:Y:S02]  /*77a0*/  PRMT R49, R180, 0x5410, R41 ;  /* 0x00005410b4317816 */ /* 0x000fe40000000029 */
[----:B------:R-:W-:Y:S01]  /*77b0*/  PRMT R41, R181, 0x5410, R163 ;  /* 0x00005410b5297816 */ /* 0x000fe200000000a3 */
[C---:B------:R-:W-:Y:S01]  /*77c0*/  IMAD.U32 R163, R88.reuse, 0x10000, RZ ;  /* 0x0001000058a37824 */ /* 0x040fe200078e00ff */
[----:B------:R-:W-:Y:S01]  /*77d0*/  LOP3.LUT R88, R88, 0xffff0000, RZ, 0xc0, !PT ;  /* 0xffff000058587812 */ /* 0x000fe200078ec0ff */
[----:B------:R-:W-:Y:S01]  /*77e0*/  IMAD.U32 R91, R49, 0x10000, RZ ;  /* 0x00010000315b7824 */ /* 0x000fe200078e00ff */
[C---:B------:R-:W-:Y:S01]  /*77f0*/  LOP3.LUT R43, R41.reuse, 0xffff0000, RZ, 0xc0, !PT ;  /* 0xffff0000292b7812 */ /* 0x040fe200078ec0ff */
[----:B------:R-:W-:Y:S01]  /*7800*/  IMAD.U32 R89, R41, 0x10000, RZ ;  /* 0x0001000029597824 */ /* 0x000fe200078e00ff */
[----:B------:R-:W-:-:S02]  /*7810*/  LOP3.LUT R41, R49, 0xffff0000, RZ, 0xc0, !PT ;  /* 0xffff000031297812 */ /* 0x000fc400078ec0ff */
[----:B------:R-:W-:Y:S01]  /*7820*/  LOP3.LUT R84, R84, 0xffff0000, RZ, 0xc0, !PT ;  /* 0xffff000054547812 */ /* 0x000fe200078ec0ff */
[C---:B------:R-:W-:Y:S01]  /*7830*/  FMUL.FTZ R49, R88.reuse, R43 ;  /* 0x0000002b58317220 */ /* 0x040fe20000410000 */
[C---:B------:R-:W-:Y:S01]  /*7840*/  FMUL.FTZ R160, R163.reuse, R89 ;  /* 0x00000059a3a07220 */ /* 0x040fe20000410000 */
[----:B------:R-:W-:Y:S01]  /*7850*/  FMUL.FTZ R88, R88, R41 ;  /* 0x0000002958587220 */ /* 0x000fe20000410000 */
[----:B------:R-:W-:Y:S01]  /*7860*/  FMUL.FTZ R163, R163, R91 ;  /* 0x0000005ba3a37220 */ /* 0x000fe20000410000 */
[C---:B------:R-:W-:Y:S01]  /*7870*/  FFMA.FTZ R41, R84.reuse, R41, -R49 ;  /* 0x0000002954297223 */ /* 0x040fe20000010831 */
[C---:B------:R-:W-:Y:S01]  /*7880*/  FFMA.FTZ R160, R87.reuse, R91, -R160 ;  /* 0x0000005b57a07223 */ /* 0x040fe200000108a0 */
[----:B------:R-:W-:Y:S01]  /*7890*/  FFMA.FTZ R43, R84, R43, R88 ;  /* 0x0000002b542b7223 */ /* 0x000fe20000010058 */
[----:B------:R-:W-:Y:S02]  /*78a0*/  IMAD.U32 R88, R90, 0x10000, RZ ;  /* 0x000100005a587824 */ /* 0x000fe400078e00ff */
[----:B------:R-:W-:Y:S01]  /*78b0*/  FFMA.FTZ R163, R87, R89, R163 ;  /* 0x0000005957a37223 */ /* 0x000fe200000100a3 */
[----:B------:R-:W-:Y:S01]  /*78c0*/  IMAD.U32 R84, R42, 0x10000, RZ ;  /* 0x000100002a547824 */ /* 0x000fe200078e00ff */
[----:B------:R-:W-:Y:S01]  /*78d0*/  LOP3.LUT R90, R90, 0xffff0000, RZ, 0xc0, !PT ;  /* 0xffff00005a5a7812 */ /* 0x000fe200078ec0ff */
[----:B------:R-:W-:Y:S01]  /*78e0*/  FMUL.FTZ R87, R88, R51 ;  /* 0x0000003358577220 */ /* 0x000fe20000410000 */
[----:B------:R-:W-:-:S02]  /*78f0*/  IMAD.U32 R49, R86, 0x10000, RZ ;  /* 0x0001000056317824 */ /* 0x000fc400078e00ff */
[-C--:B------:R-:W-:Y:S01]  /*7900*/  FMUL.FTZ R88, R88, R84.reuse ;  /* 0x0000005458587220 */ /* 0x080fe20000410000 */
[----:B------:R-:W-:Y:S01]  /*7910*/  LOP3.LUT R42, R42, 0xffff0000, RZ, 0xc0, !PT ;  /* 0xffff00002a2a7812 */ /* 0x000fe200078ec0ff */
[----:B------:R-:W-:Y:S02]  /*7920*/  IMAD.MOV.U32 R89, RZ, RZ, R161 ;  /* 0x000000ffff597224 */ /* 0x000fe400078e00a1 */
[C---:B------:R-:W-:Y:S01]  /*7930*/  FFMA.FTZ R87, R49.reuse, R84, -R87 ;  /* 0x0000005431577223 */ /* 0x040fe20000010857 */
[----:B------:R-:W-:Y:S01]  /*7940*/  FFMA.FTZ R88, R49, R51, R88 ;  /* 0x0000003331587223 */ /* 0x000fe20000010058 */
[----:B------:R-:W-:Y:S01]  /*7950*/  LOP3.LUT R86, R86, 0xffff0000, RZ, 0xc0, !PT ;  /* 0xffff000056567812 */ /* 0x000fe200078ec0ff */
[C---:B------:R-:W-:Y:S01]  /*7960*/  FMUL.FTZ R49, R90.reuse, R50 ;  /* 0x000000325a317220 */ /* 0x040fe20000410000 */
[----:B------:R-:W-:Y:S01]  /*7970*/  FMUL.FTZ R90, R90, R42 ;  /* 0x0000002a5a5a7220 */ /* 0x000fe20000410000 */
[----:B------:R-:W-:Y:S02]  /*7980*/  F2FP.BF16.F32.PACK_AB R48, R48, R166 ;  /* 0x000000a63030723e */ /* 0x000fe400000010ff */
        /* <DEDUP_REMOVED lines=9> */
[----:B------:R-:W-:Y:S02]  /*7a20*/  IMAD.MOV.U32 R86, RZ, RZ, R87 ;  /* 0x000000ffff567224 */ /* 0x000fe400078e0057 */
[----:B------:R-:W-:Y:S02]  /*7a30*/  IMAD.MOV.U32 R88, RZ, RZ, R43 ;  /* 0x000000ffff587224 */ /* 0x000fe400078e002b */
[----:B------:R-:W-:-:S07]  /*7a40*/  IMAD.MOV.U32 R87, RZ, RZ, R48 ;  /* 0x000000ffff577224 */ /* 0x000fce00078e0030 */
.L_x_2948:
[----:B------:R-:W-:Y:S05]  /*7a50*/  BSYNC B3 ;  /* 0x0000000000037941 */ /* 0x000fea0003800000 */
.L_x_2947:
[----:B------:R-:W-:Y:S02]  /*7a60*/  ULDC.64 UR4, c[0x0][0x208] ;  /* 0x0000820000047ab9 */ /* 0x000fe40000000a00 */
[----:B0-----:R0:W-:Y:S04]  /*7a70*/  STG.E.128 desc[UR4][R138.64], R84 ;  /* 0x000000548a007986 */ /* 0x0011e8000c101d04 */
[----:B--2---:R0:W-:Y:S02]  /*7a80*/  @!P5 STG.E.128 desc[UR4][R140.64], R88 ;  /* 0x000000588c00d986 */ /* 0x0041e4000c101d04 */
.L_x_2946:
[----:B------:R-:W-:Y:S05]  /*7a90*/  BSYNC B2 ;  /* 0x0000000000027941 */ /* 0x000fea0003800000 */
.L_x_2945:
        /* <DEDUP_REMOVED lines=17> */
[----:B0-----:R-:W-:Y:S02]  /*7bb0*/  LEA R84, P6, R43, R116, 0x1 ;  /* 0x000000742b547211 */ /* 0x001fe400078c08ff */
[----:B------:R-:W-:-:S02]  /*7bc0*/  LOP3.LUT R40, R40, 0x1c0, R50, 0xf8, !PT ;  /* 0x000001c028287812 */ /* 0x000fc400078ef832 */
[----:B------:R-:W-:Y:S02]  /*7bd0*/  LEA.HI.X R85, R43, R117, R42, 0x1, P6 ;  /* 0x000000752b557211 */ /* 0x000fe400030f0c2a */
[----:B------:R-:W-:Y:S02]  /*7be0*/  SHF.R.S32.HI R42, RZ, 0x1f, R41 ;  /* 0x0000001fff2a7819 */ /* 0x000fe40000011429 */
[----:B------:R-:W-:Y:S02]  /*7bf0*/  LOP3.LUT R40, R40, R229, RZ, 0x3c, !PT ;  /* 0x000000e528287212 */ /* 0x000fe400078e3cff */
[----:B------:R-:W-:Y:S02]  /*7c00*/  LEA.HI R42, R42, R41, RZ, 0x3 ;  /* 0x000000292a2a7211 */ /* 0x000fe400078f18ff */
[----:B------:R-:W-:Y:S02]  /*7c10*/  ISETP.NE.AND P0, PT, R48, RZ, PT ;  /* 0x000000ff3000720c */ /* 0x000fe40003f05270 */
[----:B------:R-:W-:-:S02]  /*7c20*/  SHF.R.S32.HI R42, RZ, 0x3, R42 ;  /* 0x00000003ff2a7819 */ /* 0x000fc4000001142a */
[----:B------:R-:W-:-:S03]  /*7c30*/  @!P5 LEA R86, P6, R136, R116, 0x1 ;  /* 0x000000748856d211 */ /* 0x000fc600078c08ff */
[----:B------:R-:W-:Y:S01]  /*7c40*/  IMAD R42, R42, 0x1400, R228 ;  /* 0x000014002a2a7824 */ /* 0x000fe200078e02e4 */
[----:B------:R-:W-:Y:S02]  /*7c50*/  @!P5 LEA.HI.X R87, R136, R117, R158, 0x1, P6 ;  /* 0x000000758857d211 */ /* 0x000fe400030f0c9e */
[----:B------:R-:W-:Y:S01]  /*7c60*/  ISETP.GE.AND P6, PT, R213, R115, PT ;  /* 0x00000073d500720c */ /* 0x000fe20003fc6270 */
[----:B------:R-:W-:Y:S02]  /*7c70*/  IMAD.IADD R42, R42, 0x1, R40 ;  /* 0x000000012a2a7824 */ /* 0x000fe400078e0228 */
[C---:B------:R-:W-:Y:S02]  /*7c80*/  IMAD R40, R17.reuse, 0x5000, R135 ;  /* 0x0000500011287824 */ /* 0x040fe400078e0287 */
[----:B------:R-:W-:Y:S02]  /*7c90*/  IMAD R48, R17, 0x5000, R42 ;  /* 0x0000500011307824 */ /* 0x000fe400078e022a */
[----:B------:R-:W-:-:S02]  /*7ca0*/  IMAD R40, R40, 0x2, R16 ;  /* 0x0000000228287824 */ /* 0x000fc400078e0210 */
[----:B------:R-:W-:-:S04]  /*7cb0*/  IMAD R48, R48, 0x2, R16 ;  /* 0x0000000230307824 */ /* 0x000fc800078e0210 */
[----:B------:R-:W0:Y:S04]  /*7cc0*/  LDS.128 R40, [R40+0x24400] ;  /* 0x0244000028287984 */ /* 0x000e280000000c00 */
[----:B------:R-:W2:Y:S01]  /*7cd0*/  LDS.128 R48, [R48+0x24400] ;  /* 0x0244000030307984 */ /* 0x000ea20000000c00 */
[----:B------:R-:W-:Y:S05]  /*7ce0*/  @P6 BRA `(.L_x_2950) ;  /* 0x0000000400746947 */ /* 0x000fea0003800000 */
[--C-:B------:R-:W-:Y:S01]  /*7cf0*/  SHF.R.U64 R38, R38, 0x10, R39.reuse ;  /* 0x0000001026267819 */ /* 0x100fe20000001227 */
[----:B--2---:R-:W-:Y:S01]  /*7d00*/  IMAD.U32 R90, R49, 0x10000, RZ ;  /* 0x00010000315a7824 */ /* 0x004fe200078e00ff */
[----:B------:R-:W-:Y:S01]  /*7d10*/  SHF.R.U32.HI R88, RZ, 0x10, R39 ;  /* 0x00000010ff587819 */ /* 0x000fe20000011627 */
[----:B------:R-:W-:Y:S01]  /*7d20*/  IMAD.U32 R139, R51, 0x10000, RZ ;  /* 0x00010000338b7824 */ /* 0x000fe200078e00ff */
[--C-:B------:R-:W-:Y:S01]  /*7d30*/  SHF.R.U64 R39, R44, 0x10, R45.reuse ;  /* 0x000000102c277819 */ /* 0x100fe2000000122d */
[----:B0-----:R-:W-:Y:S01]  /*7d40*/  IMAD.U32 R137, R43, 0x10000, RZ ;  /* 0x000100002b897824 */ /* 0x001fe200078e00ff */
[----:B------:R-:W-:Y:S01]  /*7d50*/  SHF.R.U32.HI R44, RZ, 0x10, R45 ;  /* 0x00000010ff2c7819 */ /* 0x000fe2000001162d */
[----:B------:R-:W-:Y:S01]  /*7d60*/  IMAD.U32 R136, R42, 0x10000, RZ ;  /* 0x000100002a887824 */ /* 0x000fe200078e00ff */
[--C-:B------:R-:W-:Y:S02]  /*7d70*/  SHF.R.U64 R36, R36, 0x10, R37.reuse ;  /* 0x0000001024247819 */ /* 0x100fe40000001225 */
[----:B------:R-:W-:-:S02]  /*7d80*/  SHF.R.U32.HI R37, RZ, 0x10, R37 ;  /* 0x00000010ff257819 */ /* 0x000fc40000011625 */
[C---:B------:R-:W-:Y:S02]  /*7d90*/  PRMT R44, R179.reuse, 0x5432, R44 ;  /* 0x00005432b32c7816 */ /* 0x040fe4000000002c */
[----:B------:R-:W-:Y:S02]  /*7da0*/  SHF.R.U64 R45, R46, 0x10, R47 ;  /* 0x000000102e2d7819 */ /* 0x000fe4000000122f */
[----:B------:R-:W-:Y:S01]  /*7db0*/  PRMT R37, R179, 0x5410, R37 ;  /* 0x00005410b3257816 */ /* 0x000fe20000000025 */
[----:B------:R-:W-:Y:S01]  /*7dc0*/  IMAD.U32 R140, R44, 0x10000, RZ ;  /* 0x000100002c8c7824 */ /* 0x000fe200078e00ff */
[----:B------:R-:W-:Y:S01]  /*7dd0*/  SHF.R.U32.HI R46, RZ, 0x10, R47 ;  /* 0x00000010ff2e7819 */ /* 0x000fe2000001162f */
[----:B------:R-:W-:Y:S01]  /*7de0*/  IMAD.U32 R47, R41, 0x10000, RZ ;  /* 0x00010000292f7824 */ /* 0x000fe200078e00ff */
[----:B------:R-:W-:Y:S01]  /*7df0*/  LOP3.LUT R91, R49, 0xffff0000, RZ, 0xc0, !PT ;  /* 0xffff0000315b7812 */ /* 0x000fe200078ec0ff */
[----:B------:R-:W-:Y:S01]  /*7e00*/  IMAD.U32 R141, R37, 0x10000, RZ ;  /* 0x00010000258d7824 */ /* 0x000fe200078e00ff */
[C---:B------:R-:W-:Y:S01]  /*7e10*/  PRMT R158, R177.reuse, 0x5410, R45 ;  /* 0x00005410b19e7816 */ /* 0x040fe2000000002d */
[----:B------:R-:W-:Y:S01]  /*7e20*/  FMUL.FTZ R45, R90, R140 ;  /* 0x0000008c5a2d7220 */ /* 0x000fe20000410000 */
        /* <DEDUP_REMOVED lines=8> */
[----:B------:R-:W-:Y:S01]  /*7eb0*/  PRMT R88, R178, 0x5432, R88 ;  /* 0x00005432b2587816 */ /* 0x000fe20000000058 */
[-C--:B------:R-:W-:Y:S01]  /*7ec0*/  FMUL.FTZ R91, R91, R37.reuse ;  /* 0x000000255b5b7220 */ /* 0x080fe20000410000 */
[----:B------:R-:W-:Y:S01]  /*7ed0*/  LOP3.LUT R51, R51, 0xffff0000, RZ, 0xc0, !PT ;  /* 0xffff000033337812 */ /* 0x000fe200078ec0ff */
[----:B------:R-:W-:Y:S01]  /*7ee0*/  FFMA.FTZ R90, R47, R140, R90 ;  /* 0x0000008c2f5a7223 */ /* 0x000fe2000001005a */
[----:B------:R-:W-:Y:S01]  /*7ef0*/  LOP3.LUT R46, R46, 0xffff0000, RZ, 0xc0, !PT ;  /* 0xffff00002e2e7812 */ /* 0x000fe200078ec0ff */
        /* <DEDUP_REMOVED lines=11> */
[C---:B------:R-:W-:Y:S01]  /*7fb0*/  IMAD.U32 R49, R48.reuse, 0x10000, RZ ;  /* 0x0001000030317824 */ /* 0x040fe200078e00ff */
[----:B------:R-:W-:Y:S01]  /*7fc0*/  LOP3.LUT R48, R48, 0xffff0000, RZ, 0xc0, !PT ;  /* 0xffff000030307812 */ /* 0x000fe200078ec0ff */
[----:B------:R-:W-:-:S02]  /*7fd0*/  IMAD.U32 R47, R39, 0x10000, RZ ;  /* 0x00010000272f7824 */ /* 0x000fc400078e00ff */
[-C--:B------:R-:W-:Y:S01]  /*7fe0*/  FMUL.FTZ R51, R51, R88.reuse ;  /* 0x0000005833337220 */ /* 0x080fe20000410000 */
[C---:B------:R-:W-:Y:S02]  /*7ff0*/  IMAD.U32 R44, R36.reuse, 0x10000, RZ ;  /* 0x00010000242c7824 */ /* 0x040fe400078e00ff */
[----:B------:R-:W-:Y:S01]  /*8000*/  FFMA.FTZ R89, R43, R88, -R89 ;  /* 0x000000582b597223 */ /* 0x000fe20000010859 */
[----:B------:R-:W-:Y:S01]  /*8010*/  LOP3.LUT R88, R36, 0xffff0000, RZ, 0xc0, !PT ;  /* 0xffff000024587812 */ /* 0x000fe200078ec0ff */
[-C--:B------:R-:W-:Y:S01]  /*8020*/  FMUL.FTZ R36, R49, R47.reuse ;  /* 0x0000002f31247220 */ /* 0x080fe20000410000 */
[----:B------:R-:W-:Y:S01]  /*8030*/  IMAD.U32 R41, R40, 0x10000, RZ ;  /* 0x0001000028297824 */ /* 0x000fe200078e00ff */
[----:B------:R-:W-:Y:S01]  /*8040*/  LOP3.LUT R39, R39, 0xffff0000, RZ, 0xc0, !PT ;  /* 0xffff000027277812 */ /* 0x000fe200078ec0ff */
[----:B------:R-:W-:Y:S01]  /*8050*/  FMUL.FTZ R49, R49, R44 ;  /* 0x0000002c31317220 */ /* 0x000fe20000410000 */
[----:B------:R-:W-:Y:S01]  /*8060*/  LOP3.LUT R138, R42, 0xffff0000, RZ, 0xc0, !PT ;  /* 0xffff00002a8a7812 */ /* 0x000fe200078ec0ff */
[----:B------:R-:W-:Y:S01]  /*8070*/  FFMA.FTZ R51, R43, R46, R51 ;  /* 0x0000002e2b337223 */ /* 0x000fe20000010033 */
[----:B------:R-:W-:Y:S01]  /*8080*/  PRMT R38, R180, 0x5432, R38 ;  /* 0x00005432b4267816 */ /* 0x000fe20000000026 */
[C---:B------:R-:W-:Y:S01]  /*8090*/  FFMA.FTZ R36, R41.reuse, R44, -R36 ;  /* 0x0000002c29247223 */ /* 0x040fe20000010824 */
[----:B------:R-:W-:Y:S01]  /*80a0*/  FFMA.FTZ R49, R41, R47, R49 ;  /* 0x0000002f29317223 */ /* 0x000fe20000010031 */
[----:B------:R-:W-:Y:S01]  /*80b0*/  LOP3.LUT R40, R40, 0xffff0000, RZ, 0xc0, !PT ;  /* 0xffff000028287812 */ /* 0x000fe200078ec0ff */
[----:B------:R-:W-:-:S02]  /*80c0*/  IMAD.U32 R42, R50, 0x10000, RZ ;  /* 0x00010000322a7824 */ /* 0x000fc400078e00ff */
[-C--:B------:R-:W-:Y:S01]  /*80d0*/  FMUL.FTZ R43, R48, R39.reuse ;  /* 0x00000027302b7220 */ /* 0x080fe20000410000 */
[----:B------:R-:W-:Y:S01]  /*80e0*/  IMAD.U32 R41, R158, 0x10000, RZ ;  /* 0x000100009e297824 */ /* 0x000fe200078e00ff */
[----:B------:R-:W-:Y:S01]  /*80f0*/  LOP3.LUT R50, R50, 0xffff0000, RZ, 0xc0, !PT ;  /* 0xffff000032327812 */ /* 0x000fe200078ec0ff */
[-C--:B------:R-:W-:Y:S01]  /*8100*/  FMUL.FTZ R48, R48, R88.reuse ;  /* 0x0000005830307220 */ /* 0x080fe20000410000 */
[----:B------:R-:W-:Y:S01]  /*8110*/  LOP3.LUT R158, R158, 0xffff0000, RZ, 0xc0, !PT ;  /* 0xffff00009e9e7812 */ /* 0x000fe200078ec0ff */
[----:B------:R-:W-:Y:S02]  /*8120*/  IMAD.U32 R44, R38, 0x10000, RZ ;  /* 0x00010000262c7824 */ /* 0x000fe400078e00ff */
[----:B------:R-:W-:Y:S01]  /*8130*/  FFMA.FTZ R43, R40, R88, -R43 ;  /* 0x00000058282b7223 */ /* 0x000fe2000001082b */
[----:B------:R-:W-:Y:S01]  /*8140*/  LOP3.LUT R38, R38, 0xffff0000, RZ, 0xc0, !PT ;  /* 0xffff000026267812 */ /* 0x000fe200078ec0ff */
[----:B------:R-:W-:Y:S01]  /*8150*/  FFMA.FTZ R48, R40, R39, R48 ;  /* 0x0000002728307223 */ /* 0x000fe20000010030 */
[-C--:B------:R-:W-:Y:S01]  /*8160*/  FMUL.FTZ R39, R42, R41.reuse ;  /* 0x000000292a277220 */ /* 0x080fe20000410000 */
[----:B------:R-:W-:Y:S01]  /*8170*/  FMUL.FTZ R40, R50, R158 ;  /* 0x0000009e32287220 */ /* 0x000fe20000410000 */
[----:B------:R-:W-:Y:S01]  /*8180*/  FMUL.FTZ R42, R42, R44 ;  /* 0x0000002c2a2a7220 */ /* 0x000fe20000410000 */
[----:B------:R-:W-:Y:S01]  /*8190*/  FMUL.FTZ R50, R50, R38 ;  /* 0x0000002632327220 */ /* 0x000fe20000410000 */
[----:B------:R-:W-:Y:S01]  /*81a0*/  FFMA.FTZ R39, R136, R44, -R39 ;  /* 0x0000002c88277223 */ /* 0x000fe20000010827 */
        /* <DEDUP_REMOVED lines=17> */
.L_x_2950:
[----:B------:R-:W-:Y:S05]  /*82c0*/  BSYNC B2 ;  /* 0x0000000000027941 */ /* 0x000fea0003800000 */
.L_x_2949:
[----:B------:R-:W-:Y:S02]  /*82d0*/  ULDC.64 UR4, c[0x0][0x208] ;  /* 0x0000820000047ab9 */ /* 0x000fe40000000a00 */
[----:B0-----:R3:W-:Y:S04]  /*82e0*/  STG.E.128 desc[UR4][R84.64], R40 ;  /* 0x0000002854007986 */ /* 0x0017e8000c101d04 */
[----:B--2---:R3:W-:Y:S02]  /*82f0*/  @!P5 STG.E.128 desc[UR4][R86.64], R48 ;  /* 0x000000305600d986 */ /* 0x0047e4000c101d04 */
.L_x_2944:
[----:B------:R-:W-:Y:S05]  /*8300*/  BSYNC B1 ;  /* 0x0000000000017941 */ /* 0x000fea0003800000 */
.L_x_2943:
[----:B------:R-:W-:Y:S04]  /*8310*/  BSSY B1, `(.L_x_2951) ;  /* 0x000010d000017945 */ /* 0x000fe80003800000 */
[----:B------:R-:W-:Y:S05]  /*8320*/  @P3 BRA `(.L_x_2952) ;  /* 0x00000010002c3947 */ /* 0x000fea0003800000 */
[----:B------:R-:W-:Y:S01]  /*8330*/  ISETP.NE.AND P3, PT, R26, RZ, PT ;  /* 0x000000ff1a00720c */ /* 0x000fe20003f65270 */
[----:B------:R-:W-:Y:S01]  /*8340*/  VIADD R37, R212, 0x20 ;  /* 0x00000020d4257836 */ /* 0x000fe20000000000 */
[----:B------:R-:W-:Y:S01]  /*8350*/  BSSY B2, `(.L_x_2953) ;  /* 0x0000086000027945 */ /* 0x000fe20003800000 */
[-C--:B--2---:R-:W-:Y:S02]  /*8360*/  IMAD R36, R147, R124.reuse, RZ ;  /* 0x0000007c93247224 */ /* 0x084fe400078e02ff */
[----:B------:R-:W-:-:S04]  /*8370*/  IMAD.WIDE.U32 R44, R37, R124, R126 ;  /* 0x0000007c252c7225 */ /* 0x000fc800078e007e */
[----:B------:R-:W-:-:S04]  /*8380*/  IMAD R37, R37, R125, R36 ;  /* 0x0000007d25257224 */ /* 0x000fc800078e0224 */
[----:B---3--:R-:W-:Y:S01]  /*8390*/  IMAD.IADD R50, R45, 0x1, R37 ;  /* 0x000000012d327824 */ /* 0x008fe200078e0225 */
        /* <DEDUP_REMOVED lines=19> */
[----:B------:R-:W-:Y:S01]  /*84d0*/  LOP3.LUT R42, R39, R43, RZ, 0x3c, !PT ;  /* 0x0000002b272a7212 */ /* 0x000fe200078e3cff */
[----:B------:R-:W-:Y:S01]  /*84e0*/  IMAD R39, R17, 0x5000, R134 ;  /* 0x0000500011277824 */ /* 0x000fe200078e0286 */
[----:B------:R-:W-:-:S03]  /*84f0*/  LEA R46, P5, R38, R116, 0x1 ;  /* 0x00000074262e7211 */ /* 0x000fc600078a08ff */
[----:B------:R-:W-:Y:S01]  /*8500*/  IMAD.IADD R42, R41, 0x1, R42 ;  /* 0x00000001292a7824 */ /* 0x000fe200078e022a */
[----:B------:R-:W-:Y:S01]  /*8510*/  LEA.HI.X R47, R38, R117, R40, 0x1, P5 ;  /* 0x00000075262f7211 */ /* 0x000fe200028f0c28 */
[----:B------:R-:W-:Y:S01]  /*8520*/  IMAD R39, R39, 0x2, R16 ;  /* 0x0000000227277824 */ /* 0x000fe200078e0210 */
[----:B------:R-:W-:Y:S01]  /*8530*/  @!P3 LEA R48, P5, R36, R116, 0x1 ;  /* 0x000000742430b211 */ /* 0x000fe200078a08ff */
[----:B------:R-:W-:-:S03]  /*8540*/  IMAD R41, R17, 0x5000, R42 ;  /* 0x0000500011297824 */ /* 0x000fc600078e022a */
[----:B------:R-:W-:Y:S01]  /*8550*/  @!P3 LEA.HI.X R49, R36, R117, R37, 0x1, P5 ;  /* 0x000000752431b211 */ /* 0x000fe200028f0c25 */
[----:B------:R-:W-:Y:S01]  /*8560*/  IMAD R40, R41, 0x2, R16 ;  /* 0x0000000229287824 */ /* 0x000fe200078e0210 */
[----:B------:R-:W2:Y:S01]  /*8570*/  LDS.128 R36, [R39+0x24400] ;  /* 0x0244000027247984 */ /* 0x000ea20000000c00 */
[----:B------:R-:W-:-:S04]  /*8580*/  ISETP.GE.AND P5, PT, R18, R115, PT ;  /* 0x000000731200720c */ /* 0x000fc80003fa6270 */
[----:B------:R-:W3:Y:S09]  /*8590*/  LDS.128 R40, [R40+0x24400] ;  /* 0x0244000028287984 */ /* 0x000ef20000000c00 */
[----:B------:R-:W-:Y:S05]  /*85a0*/  @P5 BRA `(.L_x_2956) ;  /* 0x0000000400705947 */ /* 0x000fea0003800000 */
[--C-:B------:R-:W-:Y:S01]  /*85b0*/  SHF.R.U64 R51, R56, 0x10, R57.reuse ;  /* 0x0000001038337819 */ /* 0x100fe20000001239 */
[----:B0--3--:R-:W-:Y:S01]  /*85c0*/  IMAD.U32 R85, R41, 0x10000, RZ ;  /* 0x0001000029557824 */ /* 0x009fe200078e00ff */
[----:B------:R-:W-:Y:S01]  /*85d0*/  SHF.R.U32.HI R56, RZ, 0x10, R57 ;  /* 0x00000010ff387819 */ /* 0x000fe20000011639 */
[----:B------:R-:W-:Y:S01]  /*85e0*/  IMAD.U32 R89, R43, 0x10000, RZ ;  /* 0x000100002b597824 */ /* 0x000fe200078e00ff */
[----:B------:R-:W-:Y:S01]  /*85f0*/  SHF.R.U64 R57, R58, 0x10, R59 ;  /* 0x000000103a397819 */ /* 0x000fe2000000123b */
[----:B--2---:R-:W-:Y:S01]  /*8600*/  IMAD.U32 R88, R39, 0x10000, RZ ;  /* 0x0001000027587824 */ /* 0x004fe200078e00ff */
        /* <DEDUP_REMOVED lines=44> */
[----:B------:R-:W-:Y:S01]  /*88d0*/  FFMA.FTZ R84, R39, R59, -R84 ;  /* 0x0000003b27547223 */ /* 0x000fe20000010854 */
[----:B------:R-:W-:Y:S01]  /*88e0*/  LOP3.LUT R58, R58, 0xffff0000, RZ, 0xc0, !PT ;  /* 0xffff00003a3a7812 */ /* 0x000fe200078ec0ff */
[C---:B------:R-:W-:Y:S01]  /*88f0*/  IMAD.U32 R37, R36.reuse, 0x10000, RZ ;  /* 0x0001000024257824 */ /* 0x040fe200078e00ff */
[----:B------:R-:W-:Y:S01]  /*8900*/  LOP3.LUT R59, R51, 0xffff0000, RZ, 0xc0, !PT ;  /* 0xffff0000333b7812 */ /* 0x000fe200078ec0ff */
[CC--:B------:R-:W-:Y:S01]  /*8910*/  FMUL.FTZ R51, R41.reuse, R67.reuse ;  /* 0x0000004329337220 */ /* 0x0c0fe20000410000 */
[----:B------:R-:W-:Y:S01]  /*8920*/  FMUL.FTZ R41, R41, R64 ;  /* 0x0000004029297220 */ /* 0x000fe20000410000 */
[----:B------:R-:W-:Y:S01]  /*8930*/  LOP3.LUT R36, R36, 0xffff0000, RZ, 0xc0, !PT ;  /* 0xffff000024247812 */ /* 0x000fe200078ec0ff */
[----:B------:R-:W-:Y:S01]  /*8940*/  FFMA.FTZ R43, R39, R66, R43 ;  /* 0x00000042272b7223 */ /* 0x000fe2000001002b */
[----:B------:R-:W-:Y:S01]  /*8950*/  PRMT R57, R175, 0x5432, R57 ;  /* 0x00005432af397816 */ /* 0x000fe20000000039 */
[----:B------:R-:W-:Y:S01]  /*8960*/  FMUL.FTZ R39, R40, R58 ;  /* 0x0000003a28277220 */ /* 0x000fe20000410000 */
[C---:B------:R-:W-:Y:S01]  /*8970*/  FFMA.FTZ R51, R37.reuse, R64, -R51 ;  /* 0x0000004025337223 */ /* 0x040fe20000010833 */
[----:B------:R-:W-:Y:S01]  /*8980*/  FFMA.FTZ R41, R37, R67, R41 ;  /* 0x0000004325297223 */ /* 0x000fe20000010029 */
[C---:B------:R-:W-:Y:S01]  /*8990*/  IMAD.U32 R37, R173.reuse, 0x10000, RZ ;  /* 0x00010000ad257824 */ /* 0x040fe200078e00ff */
[----:B------:R-:W-:Y:S01]  /*89a0*/  LOP3.LUT R42, R42, 0xffff0000, RZ, 0xc0, !PT ;  /* 0xffff00002a2a7812 */ /* 0x000fe200078ec0ff */
[-C--:B------:R-:W-:Y:S01]  /*89b0*/  FMUL.FTZ R40, R40, R59.reuse ;  /* 0x0000003b28287220 */ /* 0x080fe20000410000 */
[----:B------:R-:W-:Y:S01]  /*89c0*/  LOP3.LUT R173, R173, 0xffff0000, RZ, 0xc0, !PT ;  /* 0xffff0000adad7812 */ /* 0x000fe200078ec0ff */
[C---:B------:R-:W-:Y:S01]  /*89d0*/  FFMA.FTZ R39, R36.reuse, R59, -R39 ;  /* 0x0000003b24277223 */ /* 0x040fe20000010827 */
[C---:B------:R-:W-:Y:S01]  /*89e0*/  IMAD.U32 R59, R57.reuse, 0x10000, RZ ;  /* 0x00010000393b7824 */ /* 0x040fe200078e00ff */
[----:B------:R-:W-:Y:S01]  /*89f0*/  LOP3.LUT R57, R57, 0xffff0000, RZ, 0xc0, !PT ;  /* 0xffff000039397812 */ /* 0x000fe200078ec0ff */
[----:B------:R-:W-:Y:S01]  /*8a00*/  FFMA.FTZ R40, R36, R58, R40 ;  /* 0x0000003a24287223 */ /* 0x000fe20000010028 */
[----:B------:R-:W-:Y:S01]  /*8a10*/  LOP3.LUT R38, R38, 0xffff0000, RZ, 0xc0, !PT ;  /* 0xffff000026267812 */ /* 0x000fe200078ec0ff */
[----:B------:R-:W-:Y:S01]  /*8a20*/  FMUL.FTZ R36, R90, R37 ;  /* 0x000000255a247220 */ /* 0x000fe20000410000 */
[C---:B------:R-:W-:Y:S01]  /*8a30*/  FMUL.FTZ R58, R42.reuse, R173 ;  /* 0x000000ad2a3a7220 */ /* 0x040fe20000410000 */
[----:B------:R-:W-:Y:S01]  /*8a40*/  FMUL.FTZ R42, R42, R57 ;  /* 0x000000392a2a7220 */ /* 0x000fe20000410000 */
[-C--:B------:R-:W-:Y:S01]  /*8a50*/  FMUL.FTZ R90, R90, R59.reuse ;  /* 0x0000003b5a5a7220 */ /* 0x080fe20000410000 */
[----:B------:R-:W-:Y:S01]  /*8a60*/  FFMA.FTZ R36, R87, R59, -R36 ;  /* 0x0000003b57247223 */ /* 0x000fe20000010824 */
[C---:B------:R-:W-:Y:S01]  /*8a70*/  FFMA.FTZ R57, R38.reuse, R57, -R58 ;  /* 0x0000003926397223 */ /* 0x040fe2000001083a */
[----:B------:R-:W-:Y:S01]  /*8a80*/  FFMA.FTZ R173, R38, R173, R42 ;  /* 0x000000ad26ad7223 */ /* 0x000fe2000001002a */
[----:B------:R-:W-:Y:S01]  /*8a90*/  F2FP.BF16.F32.PACK_AB R38, R39, R51 ;  /* 0x000000332726723e */ /* 0x000fe200000010ff */
        /* <DEDUP_REMOVED lines=12> */
[----:B------:R-:W-:-:S07]  /*8b60*/  F2FP.BF16.F32.PACK_AB R42, R173, R90 ;  /* 0x0000005aad2a723e */ /* 0x000fce00000010ff */
.L_x_2956:
[----:B------:R-:W-:Y:S05]  /*8b70*/  BSYNC B3 ;  /* 0x0000000000037941 */ /* 0x000fea0003800000 */
.L_x_2955:
[----:B------:R-:W-:Y:S02]  /*8b80*/  ULDC.64 UR4, c[0x0][0x208] ;  /* 0x0000820000047ab9 */ /* 0x000fe40000000a00 */
[----:B--2---:R2:W-:Y:S04]  /*8b90*/  STG.E.128 desc[UR4][R46.64], R36 ;  /* 0x000000242e007986 */ /* 0x0045e8000c101d04 */
[----:B---3--:R2:W-:Y:S02]  /*8ba0*/  @!P3 STG.E.128 desc[UR4][R48.64], R40 ;  /* 0x000000283000b986 */ /* 0x0085e4000c101d04 */
.L_x_2954:
[----:B------:R-:W-:Y:S05]  /*8bb0*/  BSYNC B2 ;  /* 0x0000000000027941 */ /* 0x000fea0003800000 */
.L_x_2953:
[----:B------:R-:W-:-:S13]  /*8bc0*/  ISETP.NE.AND P3, PT, R10, RZ, PT ;  /* 0x000000ff0a00720c */ /* 0x000fda0003f65270 */
[----:B------:R-:W-:Y:S05]  /*8bd0*/  @!P3 BRA `(.L_x_2952) ;  /* 0x000000080000b947 */ /* 0x000fea0003800000 */
[----:B--2---:R-:W-:Y:S01]  /*8be0*/  SEL R36, R118, R146, !P1 ;  /* 0x0000009276247207 */ /* 0x004fe20004800000 */
        /* <DEDUP_REMOVED lines=14> */
[----:B------:R-:W-:-:S05]  /*8cd0*/  LOP3.LUT R36, R36, R46, RZ, 0x3c, !PT ;  /* 0x0000002e24247212 */ /* 0x000fca00078e3cff */
[--C-:B------:R-:W-:Y:S01]  /*8ce0*/  @!P3 SHF.R.S32.HI R43, RZ, 0x1f, R39.reuse ;  /* 0x0000001fff2bb819 */ /* 0x100fe20000011427 */
[----:B------:R-:W-:Y:S01]  /*8cf0*/  IMAD.IADD R36, R37, 0x1, R36 ;  /* 0x0000000125247824 */ /* 0x000fe200078e0224 */
[----:B------:R-:W-:Y:S01]  /*8d00*/  @!P3 IADD3 R38, P5, P6, R96, R44, R39 ;  /* 0x0000002c6026b210 */ /* 0x000fe20007ebe027 */
[C---:B------:R-:W-:Y:S02]  /*8d10*/  IMAD R37, R17.reuse, 0x5000, R133 ;  /* 0x0000500011257824 */ /* 0x040fe400078e0285 */
[----:B------:R-:W-:Y:S01]  /*8d20*/  IMAD R39, R17, 0x5000, R36 ;  /* 0x0000500011277824 */ /* 0x000fe200078e0224 */
[----:B------:R-:W-:Y:S01]  /*8d30*/  @!P3 IADD3.X R50, R92, R50, R43, P5, P6 ;  /* 0x000000325c32b210 */ /* 0x000fe20002fec42b */
[----:B------:R-:W-:Y:S01]  /*8d40*/  IMAD R37, R37, 0x2, R16 ;  /* 0x0000000225257824 */ /* 0x000fe200078e0210 */
[----:B------:R-:W-:-:S04]  /*8d50*/  LEA R44, P5, R40, R116, 0x1 ;  /* 0x00000074282c7211 */ /* 0x000fc800078a08ff */
[----:B------:R-:W-:Y:S01]  /*8d60*/  LEA.HI.X R45, R40, R117, R41, 0x1, P5 ;  /* 0x00000075282d7211 */ /* 0x000fe200028f0c29 */
[----:B------:R-:W-:Y:S01]  /*8d70*/  IMAD R40, R39, 0x2, R16 ;  /* 0x0000000227287824 */ /* 0x000fe200078e0210 */
[----:B------:R-:W-:-:S04]  /*8d80*/  @!P3 LEA R46, P5, R38, R116, 0x1 ;  /* 0x00000074262eb211 */ /* 0x000fc800078a08ff */
[----:B------:R-:W-:Y:S01]  /*8d90*/  @!P3 LEA.HI.X R47, R38, R117, R50, 0x1, P5 ;  /* 0x00000075262fb211 */ /* 0x000fe200028f0c32 */
[----:B------:R-:W2:Y:S01]  /*8da0*/  LDS.128 R40, [R40+0x24400] ;  /* 0x0244000028287984 */ /* 0x000ea20000000c00 */
[----:B------:R-:W-:-:S03]  /*8db0*/  ISETP.GE.AND P5, PT, R213, R115, PT ;  /* 0x00000073d500720c */ /* 0x000fc60003fa6270 */
[----:B------:R-:W3:Y:S10]  /*8dc0*/  LDS.128 R36, [R37+0x24400] ;  /* 0x0244000025247984 */ /* 0x000ef40000000c00 */
[----:B------:R-:W-:Y:S05]  /*8dd0*/  @P5 BRA `(.L_x_2958) ;  /* 0x0000000400705947 */ /* 0x000fea0003800000 */
[----:B------:R-:W-:Y:S01]  /*8de0*/  SHF.R.U64 R49, R52, 0x10, R53 ;  /* 0x0000001034317819 */ /* 0x000fe20000001235 */
[----:B--2---:R-:W-:Y:S01]  /*8df0*/  IMAD.U32 R56, R41, 0x10000, RZ ;  /* 0x0001000029387824 */ /* 0x004fe200078e00ff */
[----:B------:R-:W-:Y:S01]  /*8e00*/  SHF.R.U64 R51, R60, 0x10, R61 ;  /* 0x000000103c337819 */ /* 0x000fe2000000123d */
[----:B---3--:R-:W-:Y:S01]  /*8e10*/  IMAD.U32 R59, R39, 0x10000, RZ ;  /* 0x00010000273b7824 */ /* 0x008fe200078e00ff */
[----:B------:R-:W-:Y:S01]  /*8e20*/  SHF.R.U32.HI R53, RZ, 0x10, R53 ;  /* 0x00000010ff357819 */ /* 0x000fe20000011635 */
[----:B------:R-:W-:Y:S01]  /*8e30*/  IMAD.U32 R52, R37, 0x10000, RZ ;  /* 0x0001000025347824 */ /* 0x000fe200078e00ff */
[----:B------:R-:W-:Y:S01]  /*8e40*/  SHF.R.U32.HI R61, RZ, 0x10, R61 ;  /* 0x00000010ff3d7819 */ /* 0x000fe2000001163d */
[----:B------:R-:W-:Y:S01]  /*8e50*/  IMAD.U32 R58, R38, 0x10000, RZ ;  /* 0x00010000263a7824 */ /* 0x000fe200078e00ff */
[----:B------:R-:W-:Y:S02]  /*8e60*/  PRMT R53, R170, 0x5432, R53 ;  /* 0x00005432aa357816 */ /* 0x000fe40000000035 */
[----:B------:R-:W-:-:S02]  /*8e70*/  PRMT R64, R172, 0x5432, R61 ;  /* 0x00005432ac407816 */ /* 0x000fc4000000003d */
[----:B------:R-:W-:Y:S02]  /*8e80*/  SHF.R.U64 R50, R62, 0x10, R63 ;  /* 0x000000103e327819 */ /* 0x000fe4000000123f */
[----:B------:R-:W-:Y:S01]  /*8e90*/  SHF.R.U64 R48, R54, 0x10, R55 ;  /* 0x0000001036307819 */ /* 0x000fe20000001237 */
[----:B------:R-:W-:Y:S01]  /*8ea0*/  IMAD.U32 R61, R64, 0x10000, RZ ;  /* 0x00010000403d7824 */ /* 0x000fe200078e00ff */
[----:B------:R-:W-:Y:S01]  /*8eb0*/  SHF.R.U32.HI R62, RZ, 0x10, R63 ;  /* 0x00000010ff3e7819 */ /* 0x000fe2000001163f */
[----:B------:R-:W-:Y:S01]  /*8ec0*/  IMAD.U32 R63, R43, 0x10000, RZ ;  /* 0x000100002b3f7824 */ /* 0x000fe200078e00ff */
[----:B------:R-:W-:Y:S01]  /*8ed0*/  PRMT R172, R172, 0x5410, R51 ;  /* 0x00005410acac7816 */ /* 0x000fe20000000033 */
[----:B------:R-:W-:Y:S01]  /*8ee0*/  IMAD.U32 R51, R53, 0x10000, RZ ;  /* 0x0001000035337824 */ /* 0x000fe200078e00ff */
[----:B------:R-:W-:Y:S01]  /*8ef0*/  SHF.R.U32.HI R54, RZ, 0x10, R55 ;  /* 0x00000010ff367819 */ /* 0x000fe20000011637 */
[C---:B------:R-:W-:Y:S01]  /*8f00*/  FMUL.FTZ R65, R56.reuse, R61 ;  /* 0x0000003d38417220 */ /* 0x040fe20000410000 */
[----:B------:R-:W-:Y:S01]  /*8f10*/  LOP3.LUT R57, R41, 0xffff0000, RZ, 0xc0, !PT ;  /* 0xffff000029397812 */ /* 0x000fe200078ec0ff */
[-C--:B------:R-:W-:Y:S01]  /*8f20*/  FMUL.FTZ R67, R56, R51.reuse ;  /* 0x0000003338437220 */ /* 0x080fe20000410000 */
[----:B------:R-:W-:Y:S01]  /*8f30*/  LOP3.LUT R66, R64, 0xffff0000, RZ, 0xc0, !PT ;  /* 0xffff000040427812 */ /* 0x000fe200078ec0ff */
[----:B------:R-:W-:Y:S01]  /*8f40*/  IMAD.U32 R41, R40, 0x10000, RZ ;  /* 0x0001000028297824 */ /* 0x000fe200078e00ff */
[----:B------:R-:W-:Y:S01]  /*8f50*/  PRMT R62, R171, 0x5432, R62 ;  /* 0x00005432ab3e7816 */ /* 0x000fe2000000003e */
[----:B------:R-:W-:Y:S01]  /*8f60*/  FFMA.FTZ R51, R52, R51, -R65 ;  /* 0x0000003334337223 */ /* 0x000fe20000010841 */
[----:B------:R-:W-:Y:S01]  /*8f70*/  PRMT R54, R169, 0x5432, R54 ;  /* 0x00005432a9367816 */ /* 0x000fe20000000036 */
[----:B0-----:R-:W-:Y:S01]  /*8f80*/  FMUL.FTZ R86, R57, R66 ;  /* 0x0000004239567220 */ /* 0x001fe20000410000 */
[----:B------:R-:W-:Y:S01]  /*8f90*/  LOP3.LUT R56, R53, 0xffff0000, RZ, 0xc0, !PT ;  /* 0xffff000035387812 */ /* 0x000fe200078ec0ff */
[----:B------:R-:W-:Y:S01]  /*8fa0*/  IMAD.U32 R84, R62, 0x10000, RZ ;  /* 0x000100003e547824 */ /* 0x000fe200078e00ff */
[----:B------:R-:W-:Y:S01]  /*8fb0*/  LOP3.LUT R55, R37, 0xffff0000, RZ, 0xc0, !PT ;  /* 0xffff000025377812 */ /* 0x000fe200078ec0ff */
[----:B------:R-:W-:Y:S01]  /*8fc0*/  IMAD.U32 R64, R54, 0x10000, RZ ;  /* 0x0001000036407824 */ /* 0x000fe200078e00ff */
[----:B------:R-:W-:Y:S01]  /*8fd0*/  PRMT R49, R170, 0x5410, R49 ;  /* 0x00005410aa317816 */ /* 0x000fe20000000031 */
[-C--:B------:R-:W-:Y:S01]  /*8fe0*/  FMUL.FTZ R88, R57, R56.reuse ;  /* 0x0000003839587220 */ /* 0x080fe20000410000 */
[----:B------:R-:W-:Y:S01]  /*8ff0*/  LOP3.LUT R43, R43, 0xffff0000, RZ, 0xc0, !PT ;  /* 0xffff00002b2b7812 */ /* 0x000fe200078ec0ff */
[----:B------:R-:W-:Y:S01]  /*9000*/  FFMA.FTZ R56, R55, R56, -R86 ;  /* 0x0000003837387223 */ /* 0x000fe20000010856 */
        /* <DEDUP_REMOVED lines=8> */
[----:B------:R-:W-:Y:S01]  /*9090*/  IMAD.U32 R64, R49, 0x10000, RZ ;  /* 0x0001000031407824 */ /* 0x000fe200078e00ff */
[----:B------:R-:W-:Y:S01]  /*90a0*/  LOP3.LUT R39, R39, 0xffff0000, RZ, 0xc0, !PT ;  /* 0xffff000027277812 */ /* 0x000fe200078ec0ff */
[----:B------:R-:W-:-:S02]  /*90b0*/  IMAD.U32 R37, R36, 0x10000, RZ ;  /* 0x0001000024257824 */ /* 0x000fc400078e00ff */
[----:B------:R-:W-:Y:S01]  /*90c0*/  FFMA.FTZ R55, R55, R66, R88 ;  /* 0x0000004237377223 */ /* 0x000fe20000010058 */
[----:B------:R-:W-:Y:S01]  /*90d0*/  FMUL.FTZ R84, R43, R62 ;  /* 0x0000003e2b547220 */ /* 0x000fe20000410000 */
[----:B------:R-:W-:Y:S01]  /*90e0*/  LOP3.LUT R49, R49, 0xffff0000, RZ, 0xc0, !PT ;  /* 0xffff000031317812 */ /* 0x000fe200078ec0ff */
[----:B------:R-:W-:Y:S01]  /*90f0*/  IMAD.U32 R66, R172, 0x10000, RZ ;  /* 0x00010000ac427824 */ /* 0x000fe200078e00ff */
[----:B------:R-:W-:Y:S01]  /*9100*/  LOP3.LUT R36, R36, 0xffff0000, RZ, 0xc0, !PT ;  /* 0xffff000024247812 */ /* 0x000fe200078ec0ff */
[-C--:B------:R-:W-:Y:S01]  /*9110*/  FMUL.FTZ R86, R43, R54.reuse ;  /* 0x000000362b567220 */ /* 0x080fe20000410000 */
[----:B------:R-:W-:Y:S01]  /*9120*/  PRMT R50, R171, 0x5410, R50 ;  /* 0x00005410ab327816 */ /* 0x000fe20000000032 */
[----:B------:R-:W-:Y:S01]  /*9130*/  FMUL.FTZ R43, R40, R57 ;  /* 0x00000039282b7220 */ /* 0x000fe20000410000 */
[----:B------:R-:W-:Y:S01]  /*9140*/  LOP3.LUT R60, R38, 0xffff0000, RZ, 0xc0, !PT ;  /* 0xffff0000263c7812 */ /* 0x000fe200078ec0ff */
[----:B------:R-:W-:Y:S01]  /*9150*/  FFMA.FTZ R54, R39, R54, -R84 ;  /* 0x0000003627367223 */ /* 0x000fe20000010854 */
[----:B------:R-:W-:Y:S01]  /*9160*/  IMAD.U32 R38, R42, 0x10000, RZ ;  /* 0x000100002a267824 */ /* 0x000fe200078e00ff */
[----:B------:R-:W-:Y:S01]  /*9170*/  PRMT R48, R169, 0x5410, R48 ;  /* 0x00005410a9307816 */ /* 0x000fe20000000030 */
[----:B------:R-:W-:Y:S01]  /*9180*/  FFMA.FTZ R52, R52, R61, R67 ;  /* 0x0000003d34347223 */ /* 0x000fe20000010043 */
[C---:B------:R-:W-:Y:S01]  /*9190*/  FMUL.FTZ R84, R41.reuse, R66 ;  /* 0x0000004229547220 */ /* 0x040fe20000410000 */
[-C--:B------:R-:W-:Y:S01]  /*91a0*/  FMUL.FTZ R63, R40, R49.reuse ;  /* 0x00000031283f7220 */ /* 0x080fe20000410000 */
[----:B------:R-:W-:Y:S01]  /*91b0*/  LOP3.LUT R42, R42, 0xffff0000, RZ, 0xc0, !PT ;  /* 0xffff00002a2a7812 */ /* 0x000fe200078ec0ff */
[----:B------:R-:W-:Y:S01]  /*91c0*/  FMUL.FTZ R41, R41, R64 ;  /* 0x0000004029297220 */ /* 0x000fe20000410000 */
[----:B------:R-:W-:Y:S01]  /*91d0*/  FFMA.FTZ R40, R36, R49, -R43 ;  /* 0x0000003124287223 */ /* 0x000fe2000001082b */
[C---:B------:R-:W-:Y:S01]  /*91e0*/  LOP3.LUT R61, R50.reuse, 0xffff0000, RZ, 0xc0, !PT ;  /* 0xffff0000323d7812 */ /* 0x040fe200078ec0ff */
[----:B------:R-:W-:-:S02]  /*91f0*/  IMAD.U32 R49, R50, 0x10000, RZ ;  /* 0x0001000032317824 */ /* 0x000fc400078e00ff */
[----:B------:R-:W-:Y:S01]  /*9200*/  FFMA.FTZ R62, R39, R62, R86 ;  /* 0x0000003e273e7223 */ /* 0x000fe20000010056 */
[C---:B------:R-:W-:Y:S01]  /*9210*/  FFMA.FTZ R39, R37.reuse, R64, -R84 ;  /* 0x0000004025277223 */ /* 0x040fe20000010854 */
[----:B------:R-:W-:Y:S01]  /*9220*/  LOP3.LUT R43, R48, 0xffff0000, RZ, 0xc0, !PT ;  /* 0xffff0000302b7812 */ /* 0x000fe200078ec0ff */
[----:B------:R-:W-:Y:S01]  /*9230*/  FFMA.FTZ R37, R37, R66, R41 ;  /* 0x0000004225257223 */ /* 0x000fe20000010029 */
[----:B------:R-:W-:Y:S01]  /*9240*/  FFMA.FTZ R36, R36, R57, R63 ;  /* 0x0000003924247223 */ /* 0x000fe2000001003f */
[----:B------:R-:W-:Y:S02]  /*9250*/  IMAD.U32 R41, R48, 0x10000, RZ ;  /* 0x0001000030297824 */ /* 0x000fe400078e00ff */
[----:B------:R-:W-:Y:S01]  /*9260*/  FMUL.FTZ R57, R38, R49 ;  /* 0x0000003126397220 */ /* 0x000fe20000410000 */
[C---:B------:R-:W-:Y:S01]  /*9270*/  FMUL.FTZ R63, R42.reuse, R61 ;  /* 0x0000003d2a3f7220 */ /* 0x040fe20000410000 */
[----:B------:R-:W-:Y:S01]  /*9280*/  FMUL.FTZ R48, R42, R43 ;  /* 0x0000002b2a307220 */ /* 0x000fe20000410000 */
[-C--:B------:R-:W-:Y:S01]  /*9290*/  FMUL.FTZ R38, R38, R41.reuse ;  /* 0x0000002926267220 */ /* 0x080fe20000410000 */
[----:B------:R-:W-:Y:S01]  /*92a0*/  FFMA.FTZ R57, R58, R41, -R57 ;  /* 0x000000293a397223 */ /* 0x000fe20000010839 */
        /* <DEDUP_REMOVED lines=15> */
.L_x_2958:
[----:B------:R-:W-:Y:S05]  /*93a0*/  BSYNC B2 ;  /* 0x0000000000027941 */ /* 0x000fea0003800000 */
.L_x_2957:
[----:B------:R-:W-:Y:S02]  /*93b0*/  ULDC.64 UR4, c[0x0][0x208] ;  /* 0x0000820000047ab9 */ /* 0x000fe40000000a00 */
[----:B---3--:R4:W-:Y:S04]  /*93c0*/  STG.E.128 desc[UR4][R44.64], R36 ;  /* 0x000000242c007986 */ /* 0x0089e8000c101d04 */
[----:B--2---:R4:W-:Y:S02]  /*93d0*/  @!P3 STG.E.128 desc[UR4][R46.64], R40 ;  /* 0x000000282e00b986 */ /* 0x0049e4000c101d04 */
.L_x_2952:
[----:B------:R-:W-:Y:S05]  /*93e0*/  BSYNC B1 ;  /* 0x0000000000017941 */ /* 0x000fea0003800000 */
.L_x_2951:
[----:B--2-4-:R-:W-:Y:S02]  /*93f0*/  VIADD R37, R212, 0x40 ;  /* 0x00000040d4257836 */ /* 0x014fe40000000000 */
        /* <DEDUP_REMOVED lines=35> */
[----:B------:R-:W2:Y:S01]  /*9630*/  LDS.128 R36, [R37+0x24400] ;  /* 0x0244000025247984 */ /* 0x000ea20000000c00 */
[----:B------:R-:W-:-:S03]  /*9640*/  @!P3 LEA R46, P4, R47, R116, 0x1 ;  /* 0x000000742f2eb211 */ /* 0x000fc600078808ff */
[----:B------:R-:W3:Y:S01]  /*9650*/  LDS.128 R40, [R40+0x24400] ;  /* 0x0244000028287984 */ /* 0x000ee20000000c00 */
[----:B------:R-:W-:-:S07]  /*9660*/  @!P3 LEA.HI.X R47, R47, R117, R48, 0x1, P4 ;  /* 0x000000752f2fb211 */ /* 0x000fce00020f0c30 */
[----:B------:R-:W-:Y:S05]  /*9670*/  @P5 BRA `(.L_x_2962) ;  /* 0x0000000400685947 */ /* 0x000fea0003800000 */
[----:B------:R-:W-:Y:S01]  /*9680*/  SHF.R.U32.HI R61, RZ, 0x10, R81 ;  /* 0x00000010ff3d7819 */ /* 0x000fe20000011651 */
[----:B---3--:R-:W-:Y:S01]  /*9690*/  IMAD.U32 R54, R41, 0x10000, RZ ;  /* 0x0001000029367824 */ /* 0x008fe200078e00ff */
[--C-:B------:R-:W-:Y:S01]  /*96a0*/  SHF.R.U64 R57, R72, 0x10, R73.reuse ;  /* 0x0000001048397819 */ /* 0x100fe20000001249 */
[----:B------:R-:W-:Y:S01]  /*96b0*/  IMAD.U32 R60, R43, 0x10000, RZ ;  /* 0x000100002b3c7824 */ /* 0x000fe200078e00ff */
[----:B------:R-:W-:Y:S01]  /*96c0*/  SHF.R.U32.HI R73, RZ, 0x10, R73 ;  /* 0x00000010ff497819 */ /* 0x000fe20000011649 */
[----:B--2---:R-:W-:Y:S01]  /*96d0*/  IMAD.U32 R52, R37, 0x10000, RZ ;  /* 0x0001000025347824 */ /* 0x004fe200078e00ff */
[----:B------:R-:W-:Y:S01]  /*96e0*/  PRMT R61, R168, 0x5432, R61 ;  /* 0x00005432a83d7816 */ /* 0x000fe2000000003d */
[----:B------:R-:W-:Y:S01]  /*96f0*/  IMAD.U32 R58, R39, 0x10000, RZ ;  /* 0x00010000273a7824 */ /* 0x000fe200078e00ff */
[----:B------:R-:W-:Y:S01]  /*9700*/  PRMT R57, R156, 0x5410, R57 ;  /* 0x000054109c397816 */ /* 0x000fe20000000039 */
[----:B------:R-:W-:Y:S01]  /*9710*/  IMAD.U32 R50, R40, 0x10000, RZ ;  /* 0x0001000028327824 */ /* 0x000fe200078e00ff */
[----:B------:R-:W-:Y:S01]  /*9720*/  PRMT R156, R156, 0x5432, R73 ;  /* 0x000054329c9c7816 */ /* 0x000fe20000000049 */
[----:B------:R-:W-:Y:S01]  /*9730*/  IMAD.U32 R63, R61, 0x10000, RZ ;  /* 0x000100003d3f7824 */ /* 0x000fe200078e00ff */
[----:B------:R-:W-:Y:S01]  /*9740*/  SHF.R.U64 R53, R80, 0x10, R81 ;  /* 0x0000001050357819 */ /* 0x000fe20000001251 */
[----:B------:R-:W-:Y:S01]  /*9750*/  IMAD.U32 R48, R36, 0x10000, RZ ;  /* 0x0001000024307824 */ /* 0x000fe200078e00ff */
[--C-:B------:R-:W-:Y:S01]  /*9760*/  SHF.R.U64 R62, R82, 0x10, R83.reuse ;  /* 0x00000010523e7819 */ /* 0x100fe20000001253 */
[----:B------:R-:W-:Y:S01]  /*9770*/  FMUL.FTZ R65, R54, R63 ;  /* 0x0000003f36417220 */ /* 0x000fe20000410000 */
[----:B------:R-:W-:-:S02]  /*9780*/  SHF.R.U32.HI R82, RZ, 0x10, R83 ;  /* 0x00000010ff527819 */ /* 0x000fc40000011653 */
[----:B------:R-:W-:Y:S01]  /*9790*/  LOP3.LUT R56, R43, 0xffff0000, RZ, 0xc0, !PT ;  /* 0xffff00002b387812 */ /* 0x000fe200078ec0ff */
[----:B------:R-:W-:Y:S01]  /*97a0*/  IMAD.U32 R43, R156, 0x10000, RZ ;  /* 0x000100009c2b7824 */ /* 0x000fe200078e00ff */
[----:B------:R-:W-:Y:S02]  /*97b0*/  SHF.R.U64 R64, R74, 0x10, R75 ;  /* 0x000000104a407819 */ /* 0x000fe4000000124b */
[----:B------:R-:W-:Y:S02]  /*97c0*/  PRMT R168, R168, 0x5410, R53 ;  /* 0x00005410a8a87816 */ /* 0x000fe40000000035 */
[----:B------:R-:W-:Y:S02]  /*97d0*/  SHF.R.U32.HI R74, RZ, 0x10, R75 ;  /* 0x00000010ff4a7819 */ /* 0x000fe4000001164b */
[C---:B------:R-:W-:Y:S02]  /*97e0*/  PRMT R53, R157.reuse, 0x5410, R62 ;  /* 0x000054109d357816 */ /* 0x040fe4000000003e */
[----:B------:R-:W-:-:S02]  /*97f0*/  PRMT R157, R157, 0x5432, R82 ;  /* 0x000054329d9d7816 */ /* 0x000fc40000000052 */
[----:B------:R-:W-:Y:S02]  /*9800*/  LOP3.LUT R59, R41, 0xffff0000, RZ, 0xc0, !PT ;  /* 0xffff0000293b7812 */ /* 0x000fe400078ec0ff */
[----:B------:R-:W-:Y:S01]  /*9810*/  LOP3.LUT R62, R61, 0xffff0000, RZ, 0xc0, !PT ;  /* 0xffff00003d3e7812 */ /* 0x000fe200078ec0ff */
[-C--:B------:R-:W-:Y:S01]  /*9820*/  FMUL.FTZ R61, R54, R43.reuse ;  /* 0x0000002b363d7220 */ /* 0x080fe20000410000 */
[C---:B------:R-:W-:Y:S01]  /*9830*/  PRMT R41, R155.reuse, 0x5410, R64 ;  /* 0x000054109b297816 */ /* 0x040fe20000000040 */
[----:B------:R-:W-:Y:S01]  /*9840*/  FFMA.FTZ R43, R52, R43, -R65 ;  /* 0x0000002b342b7223 */ /* 0x000fe20000010841 */
[----:B------:R-:W-:Y:S01]  /*9850*/  PRMT R155, R155, 0x5432, R74 ;  /* 0x000054329b9b7816 */ /* 0x000fe2000000004a */
[----:B------:R-:W-:Y:S01]  /*9860*/  IMAD.U32 R65, R157, 0x10000, RZ ;  /* 0x000100009d417824 */ /* 0x000fe200078e00ff */
[----:B------:R-:W-:Y:S01]  /*9870*/  LOP3.LUT R54, R156, 0xffff0000, RZ, 0xc0, !PT ;  /* 0xffff00009c367812 */ /* 0x000fe200078ec0ff */
[----:B------:R-:W-:Y:S01]  /*9880*/  FMUL.FTZ R64, R59, R62 ;  /* 0x0000003e3b407220 */ /* 0x000fe20000410000 */
[----:B------:R-:W-:Y:S01]  /*9890*/  LOP3.LUT R55, R37, 0xffff0000, RZ, 0xc0, !PT ;  /* 0xffff000025377812 */ /* 0x000fe200078ec0ff */
[----:B------:R-:W-:Y:S01]  /*98a0*/  FFMA.FTZ R52, R52, R63, R61 ;  /* 0x0000003f34347223 */ /* 0x000fe2000001003d */
[----:B------:R-:W-:-:S02]  /*98b0*/  IMAD.U32 R61, R155, 0x10000, RZ ;  /* 0x000100009b3d7824 */ /* 0x000fc400078e00ff */
[-C--:B------:R-:W-:Y:S01]  /*98c0*/  FMUL.FTZ R66, R59, R54.reuse ;  /* 0x000000363b427220 */ /* 0x080fe20000410000 */
[C---:B------:R-:W-:Y:S01]  /*98d0*/  FMUL.FTZ R59, R60.reuse, R65 ;  /* 0x000000413c3b7220 */ /* 0x040fe20000410000 */
[----:B------:R-:W-:Y:S01]  /*98e0*/  FFMA.FTZ R54, R55, R54, -R64 ;  /* 0x0000003637367223 */ /* 0x000fe20000010840 */
[-C--:B------:R-:W-:Y:S01]  /*98f0*/  FMUL.FTZ R64, R60, R61.reuse ;  /* 0x0000003d3c407220 */ /* 0x080fe20000410000 */
[----:B------:R-:W-:Y:S01]  /*9900*/  LOP3.LUT R157, R157, 0xffff0000, RZ, 0xc0, !PT ;  /* 0xffff00009d9d7812 */ /* 0x000fe200078ec0ff */
[----:B------:R-:W-:Y:S01]  /*9910*/  FFMA.FTZ R60, R58, R61, -R59 ;  /* 0x0000003d3a3c7223 */ /* 0x000fe2000001083b */
[----:B------:R-:W-:Y:S01]  /*9920*/  LOP3.LUT R155, R155, 0xffff0000, RZ, 0xc0, !PT ;  /* 0xffff00009b9b7812 */ /* 0x000fe200078ec0ff */
[----:B------:R-:W-:Y:S02]  /*9930*/  IMAD.U32 R61, R168, 0x10000, RZ ;  /* 0x00010000a83d7824 */ /* 0x000fe400078e00ff */
[----:B------:R-:W-:Y:S01]  /*9940*/  FFMA.FTZ R64, R58, R65, R64 ;  /* 0x000000413a407223 */ /* 0x000fe20000010040 */
[----:B------:R-:W-:Y:S01]  /*9950*/  IMAD.U32 R59, R57, 0x10000, RZ ;  /* 0x00010000393b7824 */ /* 0x000fe200078e00ff */
[----:B------:R-:W-:Y:S01]  /*9960*/  LOP3.LUT R51, R39, 0xffff0000, RZ, 0xc0, !PT ;  /* 0xffff000027337812 */ /* 0x000fe200078ec0ff */
[----:B------:R-:W-:Y:S01]  /*9970*/  FMUL.FTZ R58, R56, R157 ;  /* 0x0000009d383a7220 */ /* 0x000fe20000410000 */
[----:B------:R-:W-:Y:S01]  /*9980*/  FMUL.FTZ R65, R50, R61 ;  /* 0x0000003d32417220 */ /* 0x000fe20000410000 */
[----:B------:R-:W-:Y:S01]  /*9990*/  LOP3.LUT R40, R40, 0xffff0000, RZ, 0xc0, !PT ;  /* 0xffff000028287812 */ /* 0x000fe200078ec0ff */
[----:B------:R-:W-:Y:S01]  /*99a0*/  FMUL.FTZ R56, R56, R155 ;  /* 0x0000009b38387220 */ /* 0x000fe20000410000 */
[----:B------:R-:W-:Y:S01]  /*99b0*/  LOP3.LUT R63, R168, 0xffff0000, RZ, 0xc0, !PT ;  /* 0xffff0000a83f7812 */ /* 0x000fe200078ec0ff */
[----:B------:R-:W-:Y:S01]  /*99c0*/  FMUL.FTZ R50, R50, R59 ;  /* 0x0000003b32327220 */ /* 0x000fe20000410000 */
[----:B------:R-:W-:Y:S01]  /*99d0*/  LOP3.LUT R57, R57, 0xffff0000, RZ, 0xc0, !PT ;  /* 0xffff000039397812 */ /* 0x000fe200078ec0ff */
[----:B------:R-:W-:Y:S01]  /*99e0*/  IMAD.U32 R37, R38, 0x10000, RZ ;  /* 0x0001000026257824 */ /* 0x000fe200078e00ff */
[----:B------:R-:W-:Y:S01]  /*99f0*/  LOP3.LUT R36, R36, 0xffff0000, RZ, 0xc0, !PT ;  /* 0xffff000024247812 */ /* 0x000fe200078ec0ff */
[C---:B------:R-:W-:Y:S01]  /*9a00*/  FFMA.FTZ R155, R51.reuse, R155, -R58 ;  /* 0x0000009b339b7223 */ /* 0x040fe2000001083a */
[----:B------:R-:W-:Y:S01]  /*9a10*/  LOP3.LUT R39, R38, 0xffff0000, RZ, 0xc0, !PT ;  /* 0xffff000026277812 */ /* 0x000fe200078ec0ff */
[----:B------:R-:W-:Y:S01]  /*9a20*/  FFMA.FTZ R157, R51, R157, R56 ;  /* 0x0000009d339d7223 */ /* 0x000fe20000010038 */
[C---:B------:R-:W-:Y:S01]  /*9a30*/  FFMA.FTZ R65, R48.reuse, R59, -R65 ;  /* 0x0000003b30417223 */ /* 0x040fe20000010841 */
[----:B------:R-:W-:Y:S01]  /*9a40*/  FFMA.FTZ R50, R48, R61, R50 ;  /* 0x0000003d30327223 */ /* 0x000fe20000010032 */
[----:B------:R-:W-:-:S02]  /*9a50*/  IMAD.U32 R38, R42, 0x10000, RZ ;  /* 0x000100002a267824 */ /* 0x000fc400078e00ff */
[C---:B------:R-:W-:Y:S01]  /*9a60*/  FMUL.FTZ R51, R40.reuse, R63 ;  /* 0x0000003f28337220 */ /* 0x040fe20000410000 */
[-C--:B------:R-:W-:Y:S01]  /*9a70*/  FMUL.FTZ R59, R40, R57.reuse ;  /* 0x00000039283b7220 */ /* 0x080fe20000410000 */
[----:B------:R-:W-:Y:S01]  /*9a80*/  IMAD.U32 R48, R53, 0x10000, RZ ;  /* 0x0001000035307824 */ /* 0x000fe200078e00ff */
[----:B------:R-:W-:Y:S01]  /*9a90*/  LOP3.LUT R42, R42, 0xffff0000, RZ, 0xc0, !PT ;  /* 0xffff00002a2a7812 */ /* 0x000fe200078ec0ff */
[----:B------:R-:W-:Y:S01]  /*9aa0*/  IMAD.U32 R40, R41, 0x10000, RZ ;  /* 0x0001000029287824 */ /* 0x000fe200078e00ff */
[----:B------:R-:W-:Y:S01]  /*9ab0*/  LOP3.LUT R53, R53, 0xffff0000, RZ, 0xc0, !PT ;  /* 0xffff000035357812 */ /* 0x000fe200078ec0ff */
[C---:B------:R-:W-:Y:S01]  /*9ac0*/  FFMA.FTZ R56, R36.reuse, R57, -R51 ;  /* 0x0000003924387223 */ /* 0x040fe20000010833 */
[----:B------:R-:W-:Y:S01]  /*9ad0*/  LOP3.LUT R41, R41, 0xffff0000, RZ, 0xc0, !PT ;  /* 0xffff000029297812 */ /* 0x000fe200078ec0ff */
[----:B------:R-:W-:Y:S01]  /*9ae0*/  FFMA.FTZ R59, R36, R63, R59 ;  /* 0x0000003f243b7223 */ /* 0x000fe2000001003b */
[C---:B------:R-:W-:Y:S01]  /*9af0*/  FMUL.FTZ R36, R38.reuse, R48 ;  /* 0x0000003026247220 */ /* 0x040fe20000410000 */
[----:B------:R-:W-:Y:S01]  /*9b00*/  FMUL.FTZ R51, R38, R40 ;  /* 0x0000002826337220 */ /* 0x000fe20000410000 */
        /* <DEDUP_REMOVED lines=14> */
[----:B------:R-:W-:Y:S02]  /*9bf0*/  F2FP.BF16.F32.PACK_AB R43, R157, R64 ;  /* 0x000000409d2b723e */ /* 0x000fe400000010ff */
[----:B------:R-:W-:-:S02]  /*9c00*/  F2FP.BF16.F32.PACK_AB R40, R59, R50 ;  /* 0x000000323b28723e */ /* 0x000fc400000010ff */
[----:B------:R-:W-:-:S07]  /*9c10*/  F2FP.BF16.F32.PACK_AB R42, R42, R51 ;  /* 0x000000332a2a723e */ /* 0x000fce00000010ff */
.L_x_2962:
[----:B------:R-:W-:Y:S05]  /*9c20*/  BSYNC B2 ;  /* 0x0000000000027941 */ /* 0x000fea0003800000 */
.L_x_2961:
[----:B------:R-:W-:Y:S02]  /*9c30*/  ULDC.64 UR4, c[0x0][0x208] ;  /* 0x0000820000047ab9 */ /* 0x000fe40000000a00 */
[----:B--2---:R2:W-:Y:S04]  /*9c40*/  STG.E.128 desc[UR4][R44.64], R36 ;  /* 0x000000242c007986 */ /* 0x0045e8000c101d04 */
[----:B---3--:R2:W-:Y:S02]  /*9c50*/  @!P3 STG.E.128 desc[UR4][R46.64], R40 ;  /* 0x000000282e00b986 */ /* 0x0085e4000c101d04 */
.L_x_2960:
[----:B------:R-:W-:Y:S05]  /*9c60*/  BSYNC B1 ;  /* 0x0000000000017941 */ /* 0x000fea0003800000 */
.L_x_2959:
[----:B------:R-:W-:-:S13]  /*9c70*/  ISETP.NE.AND P3, PT, R10, RZ, PT ;  /* 0x000000ff0a00720c */ /* 0x000fda0003f65270 */
[----:B------:R-:W-:Y:S05]  /*9c80*/  @!P3 BRA `(.L_x_2919) ;  /* 0x0000000c0008b947 */ /* 0x000fea0003800000 */
[----:B------:R-:W-:Y:S01]  /*9c90*/  SEL R146, R118, R146, !P1 ;  /* 0x0000009276927207 */ /* 0x000fe20004800000 */
[----:B------:R-:W-:Y:S01]  /*9ca0*/  BSSY B1, `(.L_x_2963) ;  /* 0x0000073000017945 */ /* 0x000fe20003800000 */
[----:B--2---:R-:W-:Y:S02]  /*9cb0*/  SHF.R.U32.HI R38, RZ, 0x3, R223 ;  /* 0x00000003ff267819 */ /* 0x004fe400000116df */
        /* <DEDUP_REMOVED lines=20> */
[----:B------:R-:W2:Y:S04]  /*9e00*/  LDS.128 R36, [R37+0x24400] ;  /* 0x0244000025247984 */ /* 0x000ea80000000c00 */
[----:B------:R-:W3:Y:S01]  /*9e10*/  LDS.128 R40, [R40+0x24400] ;  /* 0x0244000028287984 */ /* 0x000ee20000000c00 */
[----:B------:R-:W-:Y:S05]  /*9e20*/  @P4 BRA `(.L_x_2964) ;  /* 0x0000000400684947 */ /* 0x000fea0003800000 */
[----:B------:R-:W-:Y:S01]  /*9e30*/  SHF.R.U64 R56, R68, 0x10, R69 ;  /* 0x0000001044387819 */ /* 0x000fe20000001245 */
[----:B---3--:R-:W-:Y:S01]  /*9e40*/  IMAD.U32 R53, R41, 0x10000, RZ ;  /* 0x0001000029357824 */ /* 0x008fe200078e00ff */
[----:B------:R-:W-:Y:S01]  /*9e50*/  SHF.R.U32.HI R59, RZ, 0x10, R77 ;  /* 0x00000010ff3b7819 */ /* 0x000fe2000001164d */
[----:B--2---:R-:W-:Y:S01]  /*9e60*/  IMAD.U32 R48, R37, 0x10000, RZ ;  /* 0x0001000025307824 */ /* 0x004fe200078e00ff */
[----:B------:R-:W-:Y:S01]  /*9e70*/  SHF.R.U32.HI R68, RZ, 0x10, R69 ;  /* 0x00000010ff447819 */ /* 0x000fe20000011645 */
[----:B------:R-:W-:Y:S01]  /*9e80*/  IMAD.U32 R55, R43, 0x10000, RZ ;  /* 0x000100002b377824 */ /* 0x000fe200078e00ff */
[----:B------:R-:W-:Y:S01]  /*9e90*/  PRMT R56, R151, 0x5432, R56 ;  /* 0x0000543297387816 */ /* 0x000fe20000000038 */
[----:B------:R-:W-:Y:S01]  /*9ea0*/  IMAD.U32 R52, R40, 0x10000, RZ ;  /* 0x0001000028347824 */ /* 0x000fe200078e00ff */
[----:B------:R-:W-:Y:S01]  /*9eb0*/  PRMT R59, R154, 0x5432, R59 ;  /* 0x000054329a3b7816 */ /* 0x000fe2000000003b */
[----:B------:R-:W-:Y:S01]  /*9ec0*/  IMAD.U32 R46, R36, 0x10000, RZ ;  /* 0x00010000242e7824 */ /* 0x000fe200078e00ff */
[----:B------:R-:W-:-:S02]  /*9ed0*/  SHF.R.U64 R57, R76, 0x10, R77 ;  /* 0x000000104c397819 */ /* 0x000fc4000000124d */
[----:B------:R-:W-:Y:S01]  /*9ee0*/  PRMT R151, R151, 0x5410, R68 ;  /* 0x0000541097977816 */ /* 0x000fe20000000044 */
[----:B------:R-:W-:Y:S01]  /*9ef0*/  IMAD.U32 R60, R59, 0x10000, RZ ;  /* 0x000100003b3c7824 */ /* 0x000fe200078e00ff */
[----:B------:R-:W-:Y:S02]  /*9f00*/  SHF.R.U64 R61, R70, 0x10, R71 ;  /* 0x00000010463d7819 */ /* 0x000fe40000001247 */
[--C-:B------:R-:W-:Y:S01]  /*9f10*/  SHF.R.U64 R62, R78, 0x10, R79.reuse ;  /* 0x000000104e3e7819 */ /* 0x100fe2000000124f */
[----:B------:R-:W-:Y:S01]  /*9f20*/  FMUL.FTZ R63, R53, R60 ;  /* 0x0000003c353f7220 */ /* 0x000fe20000410000 */
[----:B------:R-:W-:Y:S02]  /*9f30*/  SHF.R.U32.HI R78, RZ, 0x10, R79 ;  /* 0x00000010ff4e7819 */ /* 0x000fe4000001164f */
[----:B------:R-:W-:Y:S01]  /*9f40*/  PRMT R154, R154, 0x5410, R57 ;  /* 0x000054109a9a7816 */ /* 0x000fe20000000039 */
[----:B------:R-:W-:Y:S01]  /*9f50*/  IMAD.U32 R57, R151, 0x10000, RZ ;  /* 0x0001000097397824 */ /* 0x000fe200078e00ff */
[----:B------:R-:W-:-:S02]  /*9f60*/  SHF.R.U32.HI R71, RZ, 0x10, R71 ;  /* 0x00000010ff477819 */ /* 0x000fc40000011647 */
[----:B------:R-:W-:Y:S01]  /*9f70*/  PRMT R58, R152, 0x5432, R61 ;  /* 0x00005432983a7816 */ /* 0x000fe2000000003d */
[-C--:B------:R-:W-:Y:S01]  /*9f80*/  FMUL.FTZ R53, R53, R57.reuse ;  /* 0x0000003935357220 */ /* 0x080fe20000410000 */
[C---:B------:R-:W-:Y:S01]  /*9f90*/  PRMT R61, R153.reuse, 0x5410, R62 ;  /* 0x00005410993d7816 */ /* 0x040fe2000000003e */
[C---:B------:R-:W-:Y:S01]  /*9fa0*/  FFMA.FTZ R63, R48.reuse, R57, -R63 ;  /* 0x00000039303f7223 */ /* 0x040fe2000001083f */
[----:B------:R-:W-:Y:S01]  /*9fb0*/  PRMT R153, R153, 0x5432, R78 ;  /* 0x0000543299997816 */ /* 0x000fe2000000004e */
[----:B------:R-:W-:Y:S01]  /*9fc0*/  FFMA.FTZ R60, R48, R60, R53 ;  /* 0x0000003c303c7223 */ /* 0x000fe20000010035 */
[----:B------:R-:W-:Y:S02]  /*9fd0*/  PRMT R152, R152, 0x5410, R71 ;  /* 0x0000541098987816 */ /* 0x000fe40000000047 */
[----:B------:R-:W-:Y:S01]  /*9fe0*/  LOP3.LUT R54, R41, 0xffff0000, RZ, 0xc0, !PT ;  /* 0xffff000029367812 */ /* 0x000fe200078ec0ff */
[----:B------:R-:W-:Y:S01]  /*9ff0*/  IMAD.U32 R62, R153, 0x10000, RZ ;  /* 0x00010000993e7824 */ /* 0x000fe200078e00ff */
[----:B------:R-:W-:Y:S01]  /*a000*/  LOP3.LUT R151, R151, 0xffff0000, RZ, 0xc0, !PT ;  /* 0xffff000097977812 */ /* 0x000fe200078ec0ff */
[----:B------:R-:W-:Y:S01]  /*a010*/  IMAD.U32 R48, R152, 0x10000, RZ ;  /* 0x0001000098307824 */ /* 0x000fe200078e00ff */
[----:B------:R-:W-:Y:S01]  /*a020*/  LOP3.LUT R59, R59, 0xffff0000, RZ, 0xc0, !PT ;  /* 0xffff00003b3b7812 */ /* 0x000fe200078ec0ff */
[----:B------:R-:W-:Y:S01]  /*a030*/  FMUL.FTZ R66, R55, R62 ;  /* 0x0000003e37427220 */ /* 0x000fe20000410000 */
[----:B------:R-:W-:Y:S01]  /*a040*/  LOP3.LUT R50, R37, 0xffff0000, RZ, 0xc0, !PT ;  /* 0xffff000025327812 */ /* 0x000fe200078ec0ff */
[----:B------:R-:W-:Y:S01]  /*a050*/  FMUL.FTZ R53, R54, R151 ;  /* 0x0000009736357220 */ /* 0x000fe20000410000 */
[----:B------:R-:W-:-:S02]  /*a060*/  IMAD.U32 R41, R39, 0x10000, RZ ;  /* 0x0001000027297824 */ /* 0x000fc400078e00ff */
[-C--:B------:R-:W-:Y:S01]  /*a070*/  FMUL.FTZ R55, R55, R48.reuse ;  /* 0x0000003037377220 */ /* 0x080fe20000410000 */
[-C--:B------:R-:W-:Y:S01]  /*a080*/  FMUL.FTZ R57, R54, R59.reuse ;  /* 0x0000003b36397220 */ /* 0x080fe20000410000 */
[----:B------:R-:W-:Y:S01]  /*a090*/  LOP3.LUT R43, R43, 0xffff0000, RZ, 0xc0, !PT ;  /* 0xffff00002b2b7812 */ /* 0x000fe200078ec0ff */
[----:B------:R-:W-:Y:S01]  /*a0a0*/  FFMA.FTZ R59, R50, R59, R53 ;  /* 0x0000003b323b7223 */ /* 0x000fe20000010035 */
[----:B------:R-:W-:Y:S01]  /*a0b0*/  LOP3.LUT R54, R153, 0xffff0000, RZ, 0xc0, !PT ;  /* 0xffff000099367812 */ /* 0x000fe200078ec0ff */
[C---:B------:R-:W-:Y:S01]  /*a0c0*/  FFMA.FTZ R66, R41.reuse, R48, -R66 ;  /* 0x0000003029427223 */ /* 0x040fe20000010842 */
[----:B------:R-:W-:Y:S01]  /*a0d0*/  LOP3.LUT R152, R152, 0xffff0000, RZ, 0xc0, !PT ;  /* 0xffff000098987812 */ /* 0x000fe200078ec0ff */
[----:B------:R-:W-:Y:S01]  /*a0e0*/  FFMA.FTZ R55, R41, R62, R55 ;  /* 0x0000003e29377223 */ /* 0x000fe20000010037 */
[----:B------:R-:W-:Y:S02]  /*a0f0*/  IMAD.U32 R53, R154, 0x10000, RZ ;  /* 0x000100009a357824 */ /* 0x000fe400078e00ff */
[----:B------:R-:W-:Y:S01]  /*a100*/  FFMA.FTZ R64, R50, R151, -R57 ;  /* 0x0000009732407223 */ /* 0x000fe20000010839 */
[----:B------:R-:W-:Y:S01]  /*a110*/  IMAD.U32 R41, R56, 0x10000, RZ ;  /* 0x0001000038297824 */ /* 0x000fe200078e00ff */
[----:B------:R-:W-:Y:S01]  /*a120*/  LOP3.LUT R51, R39, 0xffff0000, RZ, 0xc0, !PT ;  /* 0xffff000027337812 */ /* 0x000fe200078ec0ff */
[C---:B------:R-:W-:Y:S01]  /*a130*/  FMUL.FTZ R48, R43.reuse, R54 ;  /* 0x000000362b307220 */ /* 0x040fe20000410000 */
[-C--:B------:R-:W-:Y:S01]  /*a140*/  FMUL.FTZ R50, R43, R152.reuse ;  /* 0x000000982b327220 */ /* 0x080fe20000410000 */
[----:B------:R-:W-:Y:S01]  /*a150*/  LOP3.LUT R40, R40, 0xffff0000, RZ, 0xc0, !PT ;  /* 0xffff000028287812 */ /* 0x000fe200078ec0ff */
[----:B------:R-:W-:Y:S01]  /*a160*/  FMUL.FTZ R43, R52, R53 ;  /* 0x00000035342b7220 */ /* 0x000fe20000410000 */
[----:B------:R-:W-:Y:S01]  /*a170*/  LOP3.LUT R154, R154, 0xffff0000, RZ, 0xc0, !PT ;  /* 0xffff00009a9a7812 */ /* 0x000fe200078ec0ff */
[-C--:B------:R-:W-:Y:S01]  /*a180*/  FMUL.FTZ R52, R52, R41.reuse ;  /* 0x0000002934347220 */ /* 0x080fe20000410000 */
[----:B------:R-:W-:Y:S01]  /*a190*/  LOP3.LUT R56, R56, 0xffff0000, RZ, 0xc0, !PT ;  /* 0xffff000038387812 */ /* 0x000fe200078ec0ff */
[C---:B------:R-:W-:Y:S01]  /*a1a0*/  FFMA.FTZ R57, R51.reuse, R152, -R48 ;  /* 0x0000009833397223 */ /* 0x040fe20000010830 */
[----:B------:R-:W-:Y:S01]  /*a1b0*/  LOP3.LUT R37, R36, 0xffff0000, RZ, 0xc0, !PT ;  /* 0xffff000024257812 */ /* 0x000fe200078ec0ff */
[----:B------:R-:W-:Y:S01]  /*a1c0*/  FFMA.FTZ R54, R51, R54, R50 ;  /* 0x0000003633367223 */ /* 0x000fe20000010032 */
[----:B------:R-:W-:Y:S01]  /*a1d0*/  FMUL.FTZ R50, R40, R154 ;  /* 0x0000009a28327220 */ /* 0x000fe20000410000 */
[C---:B------:R-:W-:Y:S01]  /*a1e0*/  FFMA.FTZ R48, R46.reuse, R41, -R43 ;  /* 0x000000292e307223 */ /* 0x040fe2000001082b */
[----:B------:R-:W-:Y:S01]  /*a1f0*/  FFMA.FTZ R52, R46, R53, R52 ;  /* 0x000000352e347223 */ /* 0x000fe20000010034 */
[----:B------:R-:W-:-:S02]  /*a200*/  IMAD.U32 R39, R42, 0x10000, RZ ;  /* 0x000100002a277824 */ /* 0x000fc400078e00ff */
[-C--:B------:R-:W-:Y:S01]  /*a210*/  FMUL.FTZ R46, R40, R56.reuse ;  /* 0x00000038282e7220 */ /* 0x080fe20000410000 */
[C---:B------:R-:W-:Y:S01]  /*a220*/  IMAD.U32 R43, R61.reuse, 0x10000, RZ ;  /* 0x000100003d2b7824 */ /* 0x040fe200078e00ff */
[----:B------:R-:W-:Y:S01]  /*a230*/  LOP3.LUT R42, R42, 0xffff0000, RZ, 0xc0, !PT ;  /* 0xffff00002a2a7812 */ /* 0x000fe200078ec0ff */
[C---:B------:R-:W-:Y:S01]  /*a240*/  IMAD.U32 R40, R58.reuse, 0x10000, RZ ;  /* 0x000100003a287824 */ /* 0x040fe200078e00ff */
[----:B------:R-:W-:Y:S01]  /*a250*/  LOP3.LUT R61, R61, 0xffff0000, RZ, 0xc0, !PT ;  /* 0xffff00003d3d7812 */ /* 0x000fe200078ec0ff */
[C---:B------:R-:W-:Y:S01]  /*a260*/  FFMA.FTZ R51, R37.reuse, R56, -R50 ;  /* 0x0000003825337223 */ /* 0x040fe20000010832 */
[----:B------:R-:W-:Y:S01]  /*a270*/  LOP3.LUT R41, R58, 0xffff0000, RZ, 0xc0, !PT ;  /* 0xffff00003a297812 */ /* 0x000fe200078ec0ff */
[C---:B------:R-:W-:Y:S02]  /*a280*/  IMAD.U32 R36, R38.reuse, 0x10000, RZ ;  /* 0x0001000026247824 */ /* 0x040fe400078e00ff */
        /* <DEDUP_REMOVED lines=20> */
.L_x_2964:
[----:B------:R-:W-:Y:S05]  /*a3d0*/  BSYNC B1 ;  /* 0x0000000000017941 */ /* 0x000fea0003800000 */
.L_x_2963:
[----:B------:R-:W-:Y:S01]  /*a3e0*/  ISETP.GE.AND P3, PT, R47, R144, PT ;  /* 0x000000902f00720c */ /* 0x000fe20003f66270 */
[----:B------:R-:W-:Y:S02]  /*a3f0*/  ULDC.64 UR4, c[0x0][0x208] ;  /* 0x0000820000047ab9 */ /* 0x000fe40000000a00 */
[----:B--2---:R2:W-:Y:S10]  /*a400*/  STG.E.128 desc[UR4][R44.64], R36 ;  /* 0x000000242c007986 */ /* 0x0045f4000c101d04 */
[----:B------:R-:W-:Y:S05]  /*a410*/  @P3 BRA `(.L_x_2919) ;  /* 0x0000000400243947 */ /* 0x000fea0003800000 */
[--C-:B------:R-:W-:Y:S01]  /*a420*/  IADD3 R126, P3, P4, R96, R126, R47.reuse ;  /* 0x0000007e607e7210 */ /* 0x100fe20007c7e02f */
[----:B------:R-:W-:Y:S01]  /*a430*/  ULDC.64 UR4, c[0x0][0x208] ;  /* 0x0000820000047ab9 */ /* 0x000fe20000000a00 */
[----:B------:R-:W-:-:S04]  /*a440*/  SHF.R.S32.HI R47, RZ, 0x1f, R47 ;  /* 0x0000001fff2f7819 */ /* 0x000fc8000001142f */
[----:B------:R-:W-:Y:S02]  /*a450*/  IADD3.X R49, R92, R49, R47, P3, P4 ;  /* 0x000000315c317210 */ /* 0x000fe40001fe842f */
[----:B------:R-:W-:-:S04]  /*a460*/  LEA R116, P3, R126, R116, 0x1 ;  /* 0x000000747e747211 */ /* 0x000fc800078608ff */
[----:B------:R-:W-:-:S05]  /*a470*/  LEA.HI.X R117, R126, R117, R49, 0x1, P3 ;  /* 0x000000757e757211 */ /* 0x000fca00018f0c31 */
[----:B---3--:R3:W-:Y:S01]  /*a480*/  STG.E.128 desc[UR4][R116.64], R40 ;  /* 0x0000002874007986 */ /* 0x0087e2000c101d04 */
[----:B------:R-:W-:Y:S05]  /*a490*/  BRA `(.L_x_2919) ;  /* 0x0000000400047947 */ /* 0x000fea0003800000 */
.L_x_2876:
[----:B------:R-:W2:Y:S02]  /*a4a0*/  LDL R36, [R1+0x5c] ;  /* 0x00005c0001247983 */ /* 0x000ea40000100800 */
[----:B--2---:R-:W-:-:S13]  /*a4b0*/  R2UR UR4, R36 ;  /* 0x00000000240472ca */ /* 0x004fda00000e0000 */
[----:B------:R-:W-:-:S06]  /*a4c0*/  UISETP.NE.AND UP0, UPT, UR4, 0x3, UPT ;  /* 0x000000030400788c */ /* 0x000fcc000bf05270 */
[----:B------:R-:W-:-:S13]  /*a4d0*/  PLOP3.LUT P2, PT, PT, PT, UP0, 0x80, 0x0 ;  /* 0x000000000000781c */ /* 0x000fda0003f4f008 */
[----:B------:R-:W-:Y:S05]  /*a4e0*/  @!P2 BRA `(.L_x_2965) ;  /* 0x000000000004a947 */ /* 0x000fea0003800000 */
[----:B------:R-:W-:Y:S01]  /*a4f0*/  BPT.TRAP 0x1 ;  /* 0x000000040000795c */ /* 0x000fe20000300000 */
.L_x_2965:
        /* <DEDUP_REMOVED lines=8> */
.L_x_3306:
[----:B------:R-:W-:Y:S05]  /*a580*/  BSYNC B1 ;  /* 0x0000000000017941 */ /* 0x000fea0003800000 */
.L_x_2966:
        /* <DEDUP_REMOVED lines=15> */
.L_x_2969:
[----:B------:R-:W-:Y:S05]  /*a680*/  BSYNC B1 ;  /* 0x0000000000017941 */ /* 0x000fea0003800000 */
.L_x_2968:
        /* <DEDUP_REMOVED lines=17> */
.L_x_2971:
[----:B------:R-:W-:Y:S05]  /*a7a0*/  BSYNC B1 ;  /* 0x0000000000017941 */ /* 0x000fea0003800000 */
.L_x_2970:
        /* <DEDUP_REMOVED lines=16> */
.L_x_2919:
[----:B------:R-:W-:Y:S05]  /*a8b0*/  BSYNC B0 ;  /* 0x0000000000007941 */ /* 0x000fea0003800000 */
.L_x_2875:
        /* <DEDUP_REMOVED lines=17> */
.L_x_2973:
[----:B------:R-:W-:Y:S05]  /*a9d0*/  BSYNC B0 ;  /* 0x0000000000007941 */ /* 0x000fea0003800000 */
.L_x_2972:
[----:B------:R-:W2:Y:S01]  /*a9e0*/  SYNCS.PHASECHK.TRANS64.TRYWAIT P2, [R0+URZ+0x388b0], R114 ;  /* 0x0388b072000075a7 */ /* 0x000ea2000804017f */
[----:B------:R-:W-:Y:S01]  /*a9f0*/  ULDC.64 UR4, c[0x0][0x318] ;  /* 0x0000c60000047ab9 */ /* 0x000fe20000000a00 */
[----:B------:R-:W-:Y:S01]  /*aa00*/  ULDC.64 UR60, c[0x0][0x328] ;  /* 0x0000ca00003c7ab9 */ /* 0x000fe20000000a00 */
[----:B-1----:R-:W-:Y:S01]  /*aa10*/  IMAD.U32 R36, RZ, RZ, UR5 ;  /* 0x00000005ff247e24 */ /* 0x002fe2000f8e00ff */
[----:B------:R-:W-:Y:S01]  /*aa20*/  BSSY B0, `(.L_x_2974) ;  /* 0x0000007000007945 */ /* 0x000fe20003800000 */
[----:B------:R-:W-:Y:S01]  /*aa30*/  IMAD.U32 R37, RZ, RZ, UR4 ;  /* 0x00000004ff257e24 */ /* 0x000fe2000f8e00ff */
[----:B------:R-:W-:Y:S01]  /*aa40*/  ISETP.GE.AND P4, PT, R212, R3, PT ;  /* 0x00000003d400720c */ /* 0x000fe20003f86270 */
[----:B------:R-:W-:Y:S01]  /*aa50*/  IMAD.WIDE R48, R24, 0x50, R112 ;  /* 0x0000005018307825 */ /* 0x000fe200078e0270 */
[----:B------:R1:W-:Y:S04]  /*aa60*/  STL [R1+0x8], R36 ;  /* 0x0000082401007387 */ /* 0x0003e80000100800 */
[----:B------:R1:W-:Y:S02]  /*aa70*/  STL [R1+0x58], R37 ;  /* 0x0000582501007387 */ /* 0x0003e40000100800 */
[----:B-12---:R-:W-:Y:S05]  /*aa80*/  @!P2 BRA `(.L_x_2975) ;  /* 0x000002640038a947 */ /* 0x006fea0003800000 */
.L_x_3307:
[----:B------:R-:W-:Y:S05]  /*aa90*/  BSYNC B0 ;  /* 0x0000000000007941 */ /* 0x000fea0003800000 */
.L_x_2974:
[----:B------:R-:W-:Y:S04]  /*aaa0*/  BSSY B0, `(.L_x_2976) ;  /* 0x000001c000007945 */ /* 0x000fe80003800000 */
[----:B------:R-:W-:Y:S05]  /*aab0*/  @P4 BRA `(.L_x_2977) ;  /* 0x0000000000684947 */ /* 0x000fea0003800000 */
[----:B------:R-:W2:Y:S01]  /*aac0*/  LDL R37, [R1+0x58] ;  /* 0x0000580001257983 */ /* 0x000ea20000100800 */
[----:B------:R-:W-:-:S03]  /*aad0*/  ULDC UR6, c[0x0][0x2f4] ;  /* 0x0000bd0000067ab9 */ /* 0x000fc60000000800 */
[----:B------:R-:W3:Y:S01]  /*aae0*/  LDL R36, [R1+0x8] ;  /* 0x0000080001247983 */ /* 0x000ee20000100800 */
[----:B------:R-:W-:Y:S01]  /*aaf0*/  ISETP.GE.AND P5, PT, R18, UR6, PT ;  /* 0x0000000612007c0c */ /* 0x000fe2000bfa6270 */
[----:B------:R-:W-:Y:S01]  /*ab00*/  IMAD R43, R49, UR60, RZ ;  /* 0x0000003c312b7c24 */ /* 0x000fe2000f8e02ff */
[----:B------:R-:W-:Y:S01]  /*ab10*/  ISETP.GE.AND P4, PT, R213, UR6, PT ;  /* 0x00000006d5007c0c */ /* 0x000fe2000bf86270 */
[----:B------:R-:W-:Y:S02]  /*ab20*/  IMAD.MOV.U32 R40, RZ, RZ, R94 ;  /* 0x000000ffff287224 */ /* 0x000fe400078e005e */
[----:B------:R-:W-:Y:S02]  /*ab30*/  IMAD.MOV.U32 R41, RZ, RZ, R5 ;  /* 0x000000ffff297224 */ /* 0x000fe400078e0005 */
[C---:B------:R-:W-:Y:S02]  /*ab40*/  IMAD R43, R48.reuse, UR61, R43 ;  /* 0x0000003d302b7c24 */ /* 0x040fe4000f8e022b */
[----:B------:R-:W-:-:S04]  /*ab50*/  IMAD.WIDE.U32 R40, R48, UR60, R40 ;  /* 0x0000003c30287c25 */ /* 0x000fc8000f8e0028 */
[----:B------:R-:W-:Y:S01]  /*ab60*/  IMAD.IADD R41, R41, 0x1, R43 ;  /* 0x0000000129297824 */ /* 0x000fe200078e022b */
[----:B--2---:R-:W-:Y:S02]  /*ab70*/  R2UR UR4, R37 ;  /* 0x00000000250472ca */ /* 0x004fe400000e0000 */
[----:B---3--:R-:W-:Y:S02]  /*ab80*/  R2UR UR7, R36 ;  /* 0x00000000240772ca */ /* 0x008fe400000e0000 */
[----:B0-----:R-:W0:Y:S09]  /*ab90*/  @!P5 LDS.128 R36, [R4+0x400] ;  /* 0x000400000424d984 */ /* 0x001e320000000c00 */
[----:B------:R-:W-:Y:S01]  /*aba0*/  LEA R50, P2, R40, UR4, 0x1 ;  /* 0x0000000428327c11 */ /* 0x000fe2000f8408ff */
[----:B------:R-:W-:-:S03]  /*abb0*/  ULDC.64 UR4, c[0x0][0x208] ;  /* 0x0000820000047ab9 */ /* 0x000fc60000000a00 */
        /* <DEDUP_REMOVED lines=10> */
.L_x_2977:
[----:B------:R-:W-:Y:S05]  /*ac60*/  BSYNC B0 ;  /* 0x0000000000007941 */ /* 0x000fea0003800000 */
.L_x_2976:
[----:B--2---:R-:W2:Y:S04]  /*ac70*/  LDL R38, [R1+0x58] ;  /* 0x0000580001267983 */ /* 0x004ea80000100800 */
[----:B------:R-:W3:Y:S01]  /*ac80*/  LDL R37, [R1+0x8] ;  /* 0x0000080001257983 */ /* 0x000ee20000100800 */
[----:B------:R-:W-:Y:S01]  /*ac90*/  VIADD R36, R212, 0x20 ;  /* 0x00000020d4247836 */ /* 0x000fe20000000000 */
[----:B------:R-:W-:Y:S04]  /*aca0*/  BSSY B0, `(.L_x_2978) ;  /* 0x000001f000007945 */ /* 0x000fe80003800000 */
[----:B------:R-:W-:Y:S01]  /*acb0*/  ISETP.GE.AND P2, PT, R36, R3, PT ;  /* 0x000000032400720c */ /* 0x000fe20003f46270 */
[----:B--2---:R-:W-:-:S02]  /*acc0*/  IMAD.MOV.U32 R53, RZ, RZ, R38 ;  /* 0x000000ffff357224 */ /* 0x004fc400078e0026 */
[----:B---3--:R-:W-:-:S10]  /*acd0*/  IMAD.MOV.U32 R52, RZ, RZ, R37 ;  /* 0x000000ffff347224 */ /* 0x008fd400078e0025 */
[----:B------:R-:W-:Y:S05]  /*ace0*/  @P2 BRA `(.L_x_2979) ;  /* 0x0000000000682947 */ /* 0x000fea0003800000 */
[----:B------:R-:W-:Y:S01]  /*acf0*/  ULDC UR6, c[0x0][0x2f4] ;  /* 0x0000bd0000067ab9 */ /* 0x000fe20000000800 */
[----:B------:R-:W-:Y:S01]  /*ad00*/  IADD3 R43, P4, R48, 0x20, RZ ;  /* 0x00000020302b7810 */ /* 0x000fe20007f9e0ff */
[----:B------:R-:W-:Y:S01]  /*ad10*/  IMAD.MOV.U32 R41, RZ, RZ, R5 ;  /* 0x000000ffff297224 */ /* 0x000fe200078e0005 */
[----:B------:R-:W-:Y:S02]  /*ad20*/  ISETP.GE.AND P2, PT, R18, UR6, PT ;  /* 0x0000000612007c0c */ /* 0x000fe4000bf46270 */
[----:B------:R-:W-:Y:S01]  /*ad30*/  R2UR UR4, R53 ;  /* 0x00000000350472ca */ /* 0x000fe200000e0000 */
[----:B------:R-:W-:Y:S01]  /*ad40*/  IMAD.X R40, RZ, RZ, R49, P4 ;  /* 0x000000ffff287224 */ /* 0x000fe200020e0631 */
[----:B------:R-:W-:Y:S02]  /*ad50*/  R2UR UR7, R52 ;  /* 0x00000000340772ca */ /* 0x000fe400000e0000 */
[----:B------:R-:W-:Y:S01]  /*ad60*/  ISETP.GE.AND P5, PT, R213, UR6, PT ;  /* 0x00000006d5007c0c */ /* 0x000fe2000bfa6270 */
[----:B------:R-:W-:-:S02]  /*ad70*/  IMAD R42, R40, UR60, RZ ;  /* 0x0000003c282a7c24 */ /* 0x000fc4000f8e02ff */
[----:B------:R-:W-:-:S04]  /*ad80*/  IMAD.MOV.U32 R40, RZ, RZ, R94 ;  /* 0x000000ffff287224 */ /* 0x000fc800078e005e */
[----:B0-----:R-:W0:Y:S01]  /*ad90*/  @!P2 LDS.128 R36, [R4+0x1400] ;  /* 0x001400000424a984 */ /* 0x001e220000000c00 */
[----:B------:R-:W-:-:S04]  /*ada0*/  IMAD.WIDE.U32 R40, R43, UR60, R40 ;  /* 0x0000003c2b287c25 */ /* 0x000fc8000f8e0028 */
[----:B------:R-:W-:Y:S01]  /*adb0*/  IMAD R43, R43, UR61, R42 ;  /* 0x0000003d2b2b7c24 */ /* 0x000fe2000f8e022a */
[----:B------:R-:W-:Y:S01]  /*adc0*/  LEA R50, P4, R40, UR4, 0x1 ;  /* 0x0000000428327c11 */ /* 0x000fe2000f8808ff */
[----:B------:R-:W-:Y:S02]  /*add0*/  ULDC.64 UR4, c[0x0][0x208] ;  /* 0x0000820000047ab9 */ /* 0x000fe40000000a00 */
        /* <DEDUP_REMOVED lines=11> */
.L_x_2979:
[----:B------:R-:W-:Y:S05]  /*ae90*/  BSYNC B0 ;  /* 0x0000000000007941 */ /* 0x000fea0003800000 */
.L_x_2978:
[----:B--2---:R-:W-:Y:S01]  /*aea0*/  VIADD R36, R212, 0x40 ;  /* 0x00000040d4247836 */ /* 0x004fe20000000000 */
[----:B------:R-:W-:Y:S04]  /*aeb0*/  BSSY B0, `(.L_x_2980) ;  /* 0x000001d000007945 */ /* 0x000fe80003800000 */
[----:B------:R-:W-:-:S13]  /*aec0*/  ISETP.GE.AND P2, PT, R36, R3, PT ;  /* 0x000000032400720c */ /* 0x000fda0003f46270 */
[----:B------:R-:W-:Y:S05]  /*aed0*/  @P2 BRA `(.L_x_2981) ;  /* 0x0000000000682947 */ /* 0x000fea0003800000 */
[----:B------:R-:W-:Y:S01]  /*aee0*/  ULDC UR6, c[0x0][0x2f4] ;  /* 0x0000bd0000067ab9 */ /* 0x000fe20000000800 */
[----:B------:R-:W-:Y:S01]  /*aef0*/  IADD3 R3, P4, R48, 0x40, RZ ;  /* 0x0000004030037810 */ /* 0x000fe20007f9e0ff */
[----:B------:R-:W-:Y:S01]  /*af00*/  IMAD.MOV.U32 R40, RZ, RZ, R94 ;  /* 0x000000ffff287224 */ /* 0x000fe200078e005e */
[----:B------:R-:W-:Y:S01]  /*af10*/  ISETP.GE.AND P2, PT, R18, UR6, PT ;  /* 0x0000000612007c0c */ /* 0x000fe2000bf46270 */
[----:B------:R-:W-:Y:S01]  /*af20*/  IMAD.MOV.U32 R41, RZ, RZ, R5 ;  /* 0x000000ffff297224 */ /* 0x000fe200078e0005 */
[----:B------:R-:W-:Y:S01]  /*af30*/  R2UR UR4, R53 ;  /* 0x00000000350472ca */ /* 0x000fe200000e0000 */
[----:B------:R-:W-:Y:S01]  /*af40*/  IMAD.X R48, RZ, RZ, R49, P4 ;  /* 0x000000ffff307224 */ /* 0x000fe200020e0631 */
[----:B------:R-:W-:Y:S01]  /*af50*/  R2UR UR7, R52 ;  /* 0x00000000340772ca */ /* 0x000fe200000e0000 */
[----:B------:R-:W-:Y:S01]  /*af60*/  IMAD.WIDE.U32 R40, R3, UR60, R40 ;  /* 0x0000003c03287c25 */ /* 0x000fe2000f8e0028 */
[----:B------:R-:W-:-:S03]  /*af70*/  ISETP.GE.AND P5, PT, R213, UR6, PT ;  /* 0x00000006d5007c0c */ /* 0x000fc6000bfa6270 */
[----:B------:R-:W-:-:S04]  /*af80*/  IMAD R48, R48, UR60, RZ ;  /* 0x0000003c30307c24 */ /* 0x000fc8000f8e02ff */
[----:B0-----:R-:W0:Y:S01]  /*af90*/  @!P2 LDS.128 R36, [R4+0x2400] ;  /* 0x002400000424a984 */ /* 0x001e220000000c00 */
[----:B------:R-:W-:Y:S01]  /*afa0*/  IMAD R3, R3, UR61, R48 ;  /* 0x0000003d03037c24 */ /* 0x000fe2000f8e0230 */
[----:B------:R-:W-:Y:S01]  /*afb0*/  LEA R48, P4, R40, UR4, 0x1 ;  /* 0x0000000428307c11 */ /* 0x000fe2000f8808ff */
[----:B------:R-:W-:Y:S02]  /*afc0*/  ULDC.64 UR4, c[0x0][0x208] ;  /* 0x0000820000047ab9 */ /* 0x000fe40000000a00 */
[----:B------:R-:W-:-:S05]  /*afd0*/  IMAD.IADD R3, R41, 0x1, R3 ;  /* 0x0000000129037824 */ /* 0x000fca00078e0203 */
[----:B------:R-:W-:Y:S02]  /*afe0*/  LEA.HI.X R49, R40, UR7, R3, 0x1, P4 ;  /* 0x0000000728317c11 */ /* 0x000fe4000a0f0c03 */
[----:B------:R-:W-:Y:S01]  /*aff0*/  ISETP.GE.AND P4, PT, R220, UR6, PT ;  /* 0x00000006dc007c0c */ /* 0x000fe2000bf86270 */
[----:B------:R-:W2:Y:S04]  /*b000*/  @!P5 LDS.128 R40, [R4+0x4c00] ;  /* 0x004c00000428d984 */ /* 0x000ea80000000c00 */
[----:B0-----:R-:W-:Y:S01]  /*b010*/  @!P2 STG.E.128 desc[UR4][R48.64], R36 ;  /* 0x000000243000a986 */ /* 0x001fe2000c101d04 */
[----:B------:R-:W-:-:S07]  /*b020*/  ISETP.GE.AND P2, PT, R221, UR6, PT ;  /* 0x00000006dd007c0c */ /* 0x000fce000bf46270 */
[----:B------:R-:W0:Y:S04]  /*b030*/  @!P4 LDS.128 R36, [R4+0x7400] ;  /* 0x007400000424c984 */ /* 0x000e280000000c00 */
[----:B--2---:R-:W-:Y:S04]  /*b040*/  @!P5 STG.E.128 desc[UR4][R48.64+0x80], R40 ;  /* 0x000080283000d986 */ /* 0x004fe8000c101d04 */
[----:B------:R-:W2:Y:S04]  /*b050*/  @!P2 LDS.128 R44, [R4+0x9c00] ;  /* 0x009c0000042ca984 */ /* 0x000ea80000000c00 */
[----:B0-----:R3:W-:Y:S04]  /*b060*/  @!P4 STG.E.128 desc[UR4][R48.64+0x100], R36 ;  /* 0x000100243000c986 */ /* 0x0017e8000c101d04 */
[----:B--2---:R3:W-:Y:S02]  /*b070*/  @!P2 STG.E.128 desc[UR4][R48.64+0x180], R44 ;  /* 0x0001802c3000a986 */ /* 0x0047e4000c101d04 */
.L_x_2981:
[----:B------:R-:W-:Y:S05]  /*b080*/  BSYNC B0 ;  /* 0x0000000000007941 */ /* 0x000fea0003800000 */
.L_x_2980:
[----:B------:R-:W2:Y:S01]  /*b090*/  LDL R3, [R1+0xc] ;  /* 0x00000c0001037983 */ /* 0x000ea20000100800 */
[----:B01----:R-:W-:Y:S01]  /*b0a0*/  @!P3 VIADD R0, R0, 0x388c0 ;  /* 0x000388c00000b836 */ /* 0x003fe20000000000 */
        /* <DEDUP_REMOVED lines=15> */
[----:B--2---:R-:W-:-:S13]  /*b1a0*/  LOP3.LUT P4, RZ, R3, 0x2, RZ, 0xc0, !PT ;  /* 0x0000000203ff7812 */ /* 0x004fda000788c0ff */
[----:B0-----:R-:W-:Y:S05]  /*b1b0*/  @P4 BRA `(.L_x_2982) ;  /* 0xffffff7400984947 */ /* 0x001fea000383ffff */
.L_x_2870:
[----:B------:R-:W0:Y:S01]  /*b1c0*/  LDC R0, c[0x0][0x448] ;  /* 0x00011200ff007b82 */ /* 0x000e220000000800 */
[----:B------:R-:W-:Y:S01]  /*b1d0*/  VIADD R3, R230, 0x7f ;  /* 0x0000007fe6037836 */ /* 0x000fe20000000000 */
[----:B------:R-:W-:Y:S01]  /*b1e0*/  BSSY B0, `(.L_x_2983) ;  /* 0x0000054000007945 */ /* 0x000fe20003800000 */
[----:B------:R-:W-:Y:S02]  /*b1f0*/  CS2R R6, SRZ ;  /* 0x0000000000067805 */ /* 0x000fe4000001ff00 */
[----:B------:R-:W-:Y:S02]  /*b200*/  CS2R R150, SRZ ;  /* 0x0000000000967805 */ /* 0x000fe4000001ff00 */
        /* <DEDUP_REMOVED lines=19> */
[----:B0-----:R-:W-:Y:S02]  /*b340*/  ISETP.NE.AND P0, PT, R0, 0x1, PT ;  /* 0x000000010000780c */ /* 0x001fe40003f05270 */
[----:B------:R-:W-:Y:S02]  /*b350*/  CS2R R60, SRZ ;  /* 0x00000000003c7805 */ /* 0x000fe4000001ff00 */
[----:B------:R-:W-:Y:S02]  /*b360*/  CS2R R52, SRZ ;  /* 0x0000000000347805 */ /* 0x000fe4000001ff00 */
[----:B------:R-:W-:-:S02]  /*b370*/  CS2R R156, SRZ ;  /* 0x00000000009c7805 */ /* 0x000fc4000001ff00 */
[----:B---3--:R-:W-:Y:S02]  /*b380*/  CS2R R46, SRZ ;  /* 0x00000000002e7805 */ /* 0x008fe4000001ff00 */
        /* <DEDUP_REMOVED lines=8> */
[----:B------:R-:W0:Y:S01]  /*b410*/  @P0 LDC R0, c[0x0][0x44c] ;  /* 0x00011300ff000b82 */ /* 0x000e220000000800 */
[----:B------:R-:W-:Y:S02]  /*b420*/  CS2R R94, SRZ ;  /* 0x00000000005e7805 */ /* 0x000fe4000001ff00 */
[----:B------:R-:W-:Y:S02]  /*b430*/  CS2R R170, SRZ ;  /* 0x0000000000aa7805 */ /* 0x000fe4000001ff00 */
[----:B------:R-:W-:-:S02]  /*b440*/  CS2R R90, SRZ ;  /* 0x00000000005a7805 */ /* 0x000fc4000001ff00 */
[----:B------:R-:W-:Y:S02]  /*b450*/  CS2R R56, SRZ ;  /* 0x0000000000387805 */ /* 0x000fe4000001ff00 */
[----:B------:R-:W-:Y:S02]  /*b460*/  CS2R R86, SRZ ;  /* 0x0000000000567805 */ /* 0x000fe4000001ff00 */
[----:B------:R-:W-:Y:S02]  /*b470*/  CS2R R40, SRZ ;  /* 0x0000000000287805 */ /* 0x000fe4000001ff00 */
[----:B------:R-:W-:Y:S01]  /*b480*/  CS2R R168, SRZ ;  /* 0x0000000000a87805 */ /* 0x000fe2000001ff00 */
[----:B------:R-:W1:Y:S01]  /*b490*/  @P0 LDC R5, c[0x0][0x450] ;  /* 0x00011400ff050b82 */ /* 0x000e620000000800 */
        /* <DEDUP_REMOVED lines=15> */
[----:B0-----:R-:W-:Y:S01]  /*b590*/  @P0 IMAD.HI.U32 R0, R3, R0, RZ ;  /* 0x0000000003000227 */ /* 0x001fe200078e00ff */
[----:B------:R-:W-:Y:S02]  /*b5a0*/  CS2R R12, SRZ ;  /* 0x00000000000c7805 */ /* 0x000fe4000001ff00 */
[----:B------:R-:W-:Y:S02]  /*b5b0*/  CS2R R38, SRZ ;  /* 0x0000000000267805 */ /* 0x000fe4000001ff00 */
[----:B------:R-:W-:Y:S01]  /*b5c0*/  CS2R R34, SRZ ;  /* 0x0000000000227805 */ /* 0x000fe2000001ff00 */
[----:B------:R-:W-:Y:S01]  /*b5d0*/  IMAD.MOV.U32 R43, RZ, RZ, RZ ;  /* 0x000000ffff2b7224 */ /* 0x000fe200078e00ff */
[----:B------:R-:W-:Y:S01]  /*b5e0*/  CS2R R10, SRZ ;  /* 0x00000000000a7805 */ /* 0x000fe2000001ff00 */
[----:B------:R-:W-:Y:S01]  /*b5f0*/  IMAD.MOV.U32 R24, RZ, RZ, RZ ;  /* 0x000000ffff187224 */ /* 0x000fe200078e00ff */
[----:B-1----:R-:W-:-:S02]  /*b600*/  @P0 SHF.R.U32.HI R3, RZ, R5, R0 ;  /* 0x00000005ff030219 */ /* 0x002fc40000011600 */
[----:B------:R-:W-:Y:S02]  /*b610*/  CS2R R4, SRZ ;  /* 0x0000000000047805 */ /* 0x000fe4000001ff00 */
[----:B------:R-:W-:Y:S01]  /*b620*/  PLOP3.LUT P0, PT, PT, PT, PT, 0x80, 0x0 ;  /* 0x000000000000781c */ /* 0x000fe20003f0f070 */
[----:B------:R-:W-:Y:S02]  /*b630*/  IMAD.MOV.U32 R31, RZ, RZ, RZ ;  /* 0x000000ffff1f7224 */ /* 0x000fe400078e00ff */
[----:B------:R-:W-:Y:S02]  /*b640*/  IMAD.IADD R3, R148, 0x1, R3 ;  /* 0x0000000194037824 */ /* 0x000fe400078e0203 */
[----:B------:R-:W-:Y:S02]  /*b650*/  IMAD.MOV.U32 R27, RZ, RZ, RZ ;  /* 0x000000ffff1b7224 */ /* 0x000fe400078e00ff */
[----:B------:R-:W-:-:S04]  /*b660*/  IMAD.HI R3, R3, 0x66666667, RZ ;  /* 0x6666666703037827 */ /* 0x000fc800078e02ff */
[----:B------:R-:W-:Y:S01]  /*b670*/  IMAD.MOV.U32 R9, RZ, RZ, RZ ;  /* 0x000000ffff097224 */ /* 0x000fe200078e00ff */
[----:B------:R-:W-:-:S04]  /*b680*/  SHF.R.U32.HI R0, RZ, 0x1f, R3 ;  /* 0x0000001fff007819 */ /* 0x000fc80000011603 */
[----:B------:R-:W-:Y:S01]  /*b690*/  LEA.HI.SX32 R2, R3, R0, 0x1b ;  /* 0x0000000003027211 */ /* 0x000fe200078fdaff */
[----:B------:R-:W-:Y:S02]  /*b6a0*/  IMAD.MOV.U32 R0, RZ, RZ, RZ ;  /* 0x000000ffff007224 */ /* 0x000fe400078e00ff */
[----:B------:R-:W-:Y:S01]  /*b6b0*/  IMAD.MOV.U32 R3, RZ, RZ, RZ ;  /* 0x000000ffff037224 */ /* 0x000fe200078e00ff */
[----:B------:R-:W-:Y:S02]  /*b6c0*/  VIMNMX R2, R149, R2, PT ;  /* 0x0000000295027248 */ /* 0x000fe40003fe0100 */
[----:B------:R-:W-:Y:S02]  /*b6d0*/  CS2R R148, SRZ ;  /* 0x0000000000947805 */ /* 0x000fe4000001ff00 */
[----:B------:R-:W-:Y:S01]  /*b6e0*/  ISETP.GE.AND P1, PT, R2, 0x1, PT ;  /* 0x000000010200780c */ /* 0x000fe20003f26270 */
[----:B------:R-:W-:-:S12]  /*b6f0*/  @P2 BRA `(.L_x_2984) ;  /* 0x0000000000082947 */ /* 0x000fd80003800000 */
[----:B------:R-:W0:Y:S02]  /*b700*/  FENCE.VIEW.ASYNC.G ;  /* 0x00000000000073c6 */ /* 0x000e240000000100 */
[----:B0-----:R-:W-:Y:S06]  /*b710*/  BAR.ARV 0xc, 0x180 ;  /* 0x0306000000007b1d */ /* 0x001fec0000002000 */
.L_x_2984:
[----:B------:R-:W-:Y:S05]  /*b720*/  BSYNC B0 ;  /* 0x0000000000007941 */ /* 0x000fea0003800000 */
.L_x_2983:
[----:B------:R-:W-:Y:S02]  /*b730*/  IMAD.MOV.U32 R25, RZ, RZ, RZ ;  /* 0x000000ffff197224 */ /* 0x000fe400078e00ff */
[----:B------:R-:W-:Y:S01]  /*b740*/  IMAD.MOV.U32 R8, RZ, RZ, RZ ;  /* 0x000000ffff087224 */ /* 0x000fe200078e00ff */
[----:B------:R-:W-:Y:S06]  /*b750*/  @!P1 BRA `(.L_x_2985) ;  /* 0x0000019400e09947 */ /* 0x000fec0003800000 */
[----:B------:R-:W2:Y:S04]  /*b760*/  LDL R20, [R1+0x8c] ;  /* 0x00008c0001147983 */ /* 0x000ea80000100800 */
[----:B------:R-:W3:Y:S04]  /*b770*/  LDL R21, [R1+0x6c] ;  /* 0x00006c0001157983 */ /* 0x000ee80000100800 */
[----:B--2---:R-:W0:Y:S01]  /*b780*/  SHFL.IDX PT, R0, R20, RZ, 0x1f ;  /* 0x00001fff14007589 */ /* 0x004e2200000e0000 */
[----:B---3--:R-:W-:-:S13]  /*b790*/  R2UR UR4, R21 ;  /* 0x00000000150472ca */ /* 0x008fda00000e0000 */
[----:B------:R-:W-:Y:S01]  /*b7a0*/  ULOP3.LUT UP0, URZ, UR4, 0x9f, URZ, 0xc0, !UPT ;  /* 0x0000009f043f7892 */ /* 0x000fe2000f80c03f */
[----:B0-----:R-:W-:-:S04]  /*b7b0*/  LEA.HI R3, R0, R0, RZ, 0x1 ;  /* 0x0000000000037211 */ /* 0x001fc800078f08ff */
[----:B------:R-:W-:Y:S02]  /*b7c0*/  LOP3.LUT R3, R3, 0x1e, RZ, 0xc0, !PT ;  /* 0x0000001e03037812 */ /* 0x000fe400078ec0ff */
[----:B------:R-:W-:-:S03]  /*b7d0*/  PLOP3.LUT P0, PT, PT, PT, UP0, 0x80, 0x0 ;  /* 0x000000000000781c */ /* 0x000fc60003f0f008 */
[----:B------:R-:W-:-:S05]  /*b7e0*/  IMAD.IADD R3, R0, 0x1, -R3 ;  /* 0x0000000100037824 */ /* 0x000fca00078e0a03 */
[----:B------:R-:W-:-:S04]  /*b7f0*/  LEA R3, R3, UR4, 0xd ;  /* 0x0000000403037c11 */ /* 0x000fc8000f8e68ff */
        /* <DEDUP_REMOVED lines=19> */
.L_x_2986:
        /* <DEDUP_REMOVED lines=13> */
.L_x_2990:
[----:B-1----:R1:W2:Y:S02]  /*ba00*/  SYNCS.PHASECHK.TRANS64.TRYWAIT P0, [R16+URZ+0x38800], R3 ;  /* 0x03880003100075a7 */ /* 0x0022a4000800017f */
[----:B--2---:R-:W-:Y:S05]  /*ba10*/  @!P0 NANOSLEEP.SYNCS 0x989680 ;  /* 0x009896800000895d */ /* 0x004fea0003900000 */
[----:B------:R-:W2:Y:S02]  /*ba20*/  @!P0 SYNCS.PHASECHK.TRANS64 P0, [R16+URZ+0x38800], R3 ;  /* 0x03880003100085a7 */ /* 0x000ea4000800007f */
[----:B--2---:R-:W-:Y:S05]  /*ba30*/  @!P0 BRA `(.L_x_2990) ;  /* 0xfffffffc00f08947 */ /* 0x004fea000383ffff */
.L_x_2989:
[----:B------:R-:W-:Y:S05]  /*ba40*/  BSYNC B0 ;  /* 0x0000000000007941 */ /* 0x000fea0003800000 */
.L_x_2988:
[----:B------:R-:W-:Y:S05]  /*ba50*/  BRA `(.L_x_2991) ;  /* 0x0000009c00a47947 */ /* 0x000fea0003800000 */
.L_x_2987:
[----:B------:R-:W2:Y:S01]  /*ba60*/  LDL R28, [R1+0x6c] ;  /* 0x00006c00011c7983 */ /* 0x000ea20000100800 */
[----:B-----5:R-:W-:Y:S01]  /*ba70*/  SHF.R.S32.HI R0, RZ, 0x1f, R143 ;  /* 0x0000001fff007819 */ /* 0x020fe2000001148f */
[----:B------:R-:W-:Y:S02]  /*ba80*/  ULDC.64 UR6, c[0x0][0x408] ;  /* 0x0001020000067ab9 */ /* 0x000fe40000000a00 */
[----:B------:R-:W-:Y:S01]  /*ba90*/  IMAD.WIDE.U32 R26, R143, UR6, RZ ;  /* 0x000000068f1a7c25 */ /* 0x000fe2000f8e00ff */
[----:B--2---:R-:W-:-:S13]  /*baa0*/  R2UR UR4, R28 ;  /* 0x000000001c0472ca */ /* 0x004fda00000e0000 */
[----:B------:R-:W-:-:S03]  /*bab0*/  ULOP3.LUT UP0, URZ, UR4, 0x3ff, URZ, 0xc0, !UPT ;  /* 0x000003ff043f7892 */ /* 0x000fc6000f80c03f */
[----:B------:R-:W-:Y:S02]  /*bac0*/  ULDC.64 UR4, c[0x0][0x3f8] ;  /* 0x0000fe0000047ab9 */ /* 0x000fe40000000a00 */
[C---:B------:R-:W-:Y:S01]  /*bad0*/  IMAD R4, R0.reuse, UR4, RZ ;  /* 0x0000000400047c24 */ /* 0x040fe2000f8e02ff */
[----:B------:R-:W-:Y:S01]  /*bae0*/  PLOP3.LUT P0, PT, PT, PT, UP0, 0x80, 0x0 ;  /* 0x000000000000781c */ /* 0x000fe20003f0f008 */
[----:B------:R-:W-:Y:S02]  /*baf0*/  IMAD R0, R0, UR6, RZ ;  /* 0x0000000600007c24 */ /* 0x000fe4000f8e02ff */
[----:B------:R-:W-:-:S04]  /*bb00*/  IMAD.WIDE.U32 R24, R143, UR4, RZ ;  /* 0x000000048f187c25 */ /* 0x000fc8000f8e00ff */
[C---:B------:R-:W-:Y:S02]  /*bb10*/  IMAD R29, R143.reuse, UR5, R4 ;  /* 0x000000058f1d7c24 */ /* 0x040fe4000f8e0204 */
[----:B------:R-:W-:Y:S02]  /*bb20*/  IMAD R31, R143, UR7, R0 ;  /* 0x000000078f1f7c24 */ /* 0x000fe4000f8e0200 */
        /* <DEDUP_REMOVED lines=19> */
.L_x_2992:
[----:B------:R-:W-:Y:S01]  /*bc60*/  ULDC.U8 UR4, c[0x0][0x410] ;  /* 0x0001040000047ab9 */ /* 0x000fe20000000000 */
[----:B------:R-:W-:Y:S01]  /*bc70*/  R2UR UR5, R28 ;  /* 0x000000001c0572ca */ /* 0x000fe200000e0000 */
[----:B------:R-:W-:Y:S01]  /*bc80*/  IMAD.IADD R78, R212, 0x1, R230 ;  /* 0x00000001d44e7824 */ /* 0x000fe200078e02e6 */
[----:B------:R-:W-:Y:S01]  /*bc90*/  ISETP.NE.AND P0, PT, RZ, UR4, PT ;  /* 0x00000004ff007c0c */ /* 0x000fe2000bf05270 */
[----:B------:R-:W-:Y:S02]  /*bca0*/  BSSY B0, `(.L_x_2993) ;  /* 0x00009bc000007945 */ /* 0x000fe40003800000 */
[----:B------:R-:W-:-:S08]  /*bcb0*/  IMAD R3, R237, 0x20, R78 ;  /* 0x00000020ed037824 */ /* 0x000fd000078e024e */
[----:B------:R-:W-:Y:S02]  /*bcc0*/  LEA R0, R233, UR5, 0x1 ;  /* 0x00000005e9007c11 */ /* 0x000fe4000f8e08ff */
[----:B------:R-:W-:Y:S05]  /*bcd0*/  @!P0 BRA `(.L_x_2994) ;  /* 0x0000004c006c8947 */ /* 0x000fea0003800000 */
[----:B------:R-:W0:Y:S01]  /*bce0*/  LDC R20, c[0x0][0x448] ;  /* 0x00011200ff147b82 */ /* 0x000e220000000800 */
[----:B------:R-:W-:Y:S01]  /*bcf0*/  ULDC.64 UR4, c[0x0][0x3f8] ;  /* 0x0000fe0000047ab9 */ /* 0x000fe20000000a00 */
[----:B------:R-:W-:Y:S01]  /*bd00*/  ULDC.64 UR6, c[0x0][0x408] ;  /* 0x0001020000067ab9 */ /* 0x000fe20000000a00 */
[----:B------:R-:W-:Y:S01]  /*bd10*/  IMAD.MOV.U32 R8, RZ, RZ, R24 ;  /* 0x000000ffff087224 */ /* 0x000fe200078e0018 */
[----:B------:R-:W-:Y:S01]  /*bd20*/  SHF.R.S32.HI R79, RZ, 0x1f, R216 ;  /* 0x0000001fff4f7819 */ /* 0x000fe200000114d8 */
[----:B------:R-:W-:Y:S01]  /*bd30*/  IMAD.MOV.U32 R9, RZ, RZ, R29 ;  /* 0x000000ffff097224 */ /* 0x000fe200078e001d */
[----:B------:R-:W-:Y:S02]  /*bd40*/  SHF.R.S32.HI R83, RZ, 0x1f, R214 ;  /* 0x0000001fff537819 */ /* 0x000fe400000114d6 */
[----:B------:R-:W-:Y:S02]  /*bd50*/  SHF.R.S32.HI R91, RZ, 0x1f, R22 ;  /* 0x0000001fff5b7819 */ /* 0x000fe40000011416 */
[----:B------:R-:W-:-:S02]  /*bd60*/  SHF.R.S32.HI R82, RZ, 0x1f, R215 ;  /* 0x0000001fff527819 */ /* 0x000fc400000114d7 */
[----:B0-----:R-:W-:-:S13]  /*bd70*/  ISETP.NE.AND P0, PT, R20, 0x1, PT ;  /* 0x000000011400780c */ /* 0x001fda0003f05270 */
[----:B------:R-:W0:Y:S08]  /*bd80*/  @P0 LDC R4, c[0x0][0x44c] ;  /* 0x00011300ff040b82 */ /* 0x000e300000000800 */
[----:B------:R-:W1:Y:S01]  /*bd90*/  @P0 LDC R5, c[0x0][0x450] ;  /* 0x00011400ff050b82 */ /* 0x000e620000000800 */
[----:B0-----:R-:W-:-:S05]  /*bda0*/  @P0 IMAD.HI.U32 R4, R3, R4, RZ ;  /* 0x0000000403040227 */ /* 0x001fca00078e00ff */
[----:B-1----:R-:W-:Y:S01]  /*bdb0*/  @P0 SHF.R.U32.HI R3, RZ, R5, R4 ;  /* 0x00000005ff030219 */ /* 0x002fe20000011604 */
[----:B------:R-:W-:Y:S02]  /*bdc0*/  IMAD.MOV.U32 R4, RZ, RZ, R26 ;  /* 0x000000ffff047224 */ /* 0x000fe400078e001a */
[----:B------:R-:W-:Y:S01]  /*bdd0*/  IMAD.MOV.U32 R5, RZ, RZ, R31 ;  /* 0x000000ffff057224 */ /* 0x000fe200078e001f */
        /* <DEDUP_REMOVED lines=21> */
.L_x_3313:
        /* <DEDUP_REMOVED lines=12> */
[----:B------:R-:W-:Y:S01]  /*bff0*/  ULDC UR4, c[0x0][0x3f4] ;  /* 0x0000fd0000047ab9 */ /* 0x000fe20000000800 */
[----:B------:R-:W-:Y:S02]  /*c000*/  CS2R R74, SRZ ;  /* 0x00000000004a7805 */ /* 0x000fe4000001ff00 */
[----:B------:R-:W-:Y:S02]  /*c010*/  ISETP.GE.AND P3, PT, R22, UR4, PT ;  /* 0x0000000416007c0c */ /* 0x000fe4000bf66270 */
[----:B------:R-:W-:Y:S02]  /*c020*/  CS2R R76, SRZ ;  /* 0x00000000004c7805 */ /* 0x000fe4000001ff00 */
[----:B------:R-:W-:Y:S01]  /*c030*/  ISETP.GE.AND P2, PT, R215, UR4, PT ;  /* 0x00000004d7007c0c */ /* 0x000fe2000bf46270 */
[----:B------:R-:W-:Y:S01]  /*c040*/  ULDC.64 UR6, c[0x0][0x208] ;  /* 0x0000820000067ab9 */ /* 0x000fe20000000a00 */
[----:B------:R-:W-:Y:S02]  /*c050*/  ISETP.GE.AND P1, PT, R214, UR4, PT ;  /* 0x00000004d6007c0c */ /* 0x000fe4000bf26270 */
[----:B------:R-:W-:-:S05]  /*c060*/  ISETP.GE.AND P0, PT, R216, UR4, PT ;  /* 0x00000004d8007c0c */ /* 0x000fca000bf06270 */
[C---:B------:R-:W-:Y:S01]  /*c070*/  @!P3 IMAD.SHL.U32 R12, R22.reuse, 0x2, RZ ;  /* 0x00000002160cb824 */ /* 0x040fe200078e00ff */
[----:B------:R-:W-:-:S03]  /*c080*/  @!P3 SHF.L.U64.HI R13, R22, 0x1, R91 ;  /* 0x00000001160db819 */ /* 0x000fc6000001025b */
[C---:B------:R-:W-:Y:S01]  /*c090*/  @!P2 IMAD.SHL.U32 R24, R215.reuse, 0x2, RZ ;  /* 0x00000002d718a824 */ /* 0x040fe200078e00ff */
[----:B------:R-:W-:Y:S01]  /*c0a0*/  @!P2 SHF.L.U64.HI R25, R215, 0x1, R82 ;  /* 0x00000001d719a819 */ /* 0x000fe20000010252 */
[----:B------:R-:W-:Y:S01]  /*c0b0*/  @!P1 IMAD.SHL.U32 R28, R214, 0x2, RZ ;  /* 0x00000002d61c9824 */ /* 0x000fe200078e00ff */
[CC--:B--2---:R-:W-:Y:S01]  /*c0c0*/  @!P3 IADD3 R10, P5, R5.reuse, R12.reuse, RZ ;  /* 0x0000000c050ab210 */ /* 0x0c4fe20007fbe0ff */
[----:B------:R-:W-:Y:S01]  /*c0d0*/  @!P0 IMAD.SHL.U32 R15, R216, 0x2, RZ ;  /* 0x00000002d80f8824 */ /* 0x000fe200078e00ff */
[----:B----4-:R-:W-:Y:S02]  /*c0e0*/  @!P3 IADD3 R12, P4, R14, R12, RZ ;  /* 0x0000000c0e0cb210 */ /* 0x010fe40007f9e0ff */
[-C--:B------:R-:W-:Y:S01]  /*c0f0*/  @!P2 IADD3 R20, P6, R5, R24.reuse, RZ ;  /* 0x000000180514a210 */ /* 0x080fe20007fde0ff */
[----:B-1----:R-:W-:Y:S01]  /*c100*/  @!P3 IMAD.X R11, R4, 0x1, R13, P5 ;  /* 0x00000001040bb824 */ /* 0x002fe200028e060d */
[----:B------:R-:W-:Y:S01]  /*c110*/  @!P1 SHF.L.U64.HI R29, R214, 0x1, R83 ;  /* 0x00000001d61d9819 */ /* 0x000fe20000010253 */
[----:B---3--:R-:W-:Y:S01]  /*c120*/  @!P3 IMAD.X R13, R9, 0x1, R13, P4 ;  /* 0x00000001090db824 */ /* 0x008fe200020e060d */
[----:B------:R-:W-:Y:S01]  /*c130*/  @!P2 IADD3 R24, P5, R14, R24, RZ ;  /* 0x000000180e18a210 */ /* 0x000fe20007fbe0ff */
[----:B------:R-:W-:Y:S01]  /*c140*/  @!P2 IMAD.X R21, R4, 0x1, R25, P6 ;  /* 0x000000010415a824 */ /* 0x000fe200030e0619 */
[----:B------:R-:W-:-:S02]  /*c150*/  @!P1 IADD3 R26, P4, R5, R28, RZ ;  /* 0x0000001c051a9210 */ /* 0x000fc40007f9e0ff */
[----:B------:R-:W-:Y:S02]  /*c160*/  CS2R R70, SRZ ;  /* 0x0000000000467805 */ /* 0x000fe4000001ff00 */
[----:B------:R-:W-:Y:S01]  /*c170*/  @!P1 IADD3 R28, P6, R14, R28, RZ ;  /* 0x0000001c0e1c9210 */ /* 0x000fe20007fde0ff */
[----:B------:R-:W-:Y:S01]  /*c180*/  @!P2 IMAD.X R25, R9, 0x1, R25, P5 ;  /* 0x000000010919a824 */ /* 0x000fe200028e0619 */
[----:B------:R-:W-:Y:S01]  /*c190*/  @!P0 SHF.L.U64.HI R32, R216, 0x1, R79 ;  /* 0x00000001d8208819 */ /* 0x000fe2000001024f */
[----:B------:R-:W-:Y:S01]  /*c1a0*/  @!P1 IMAD.X R27, R4, 0x1, R29, P4 ;  /* 0x00000001041b9824 */ /* 0x000fe200020e061d */
[-C--:B------:R-:W-:Y:S02]  /*c1b0*/  @!P0 IADD3 R30, P5, R5, R15.reuse, RZ ;  /* 0x0000000f051e8210 */ /* 0x080fe40007fbe0ff */
[----:B------:R-:W-:Y:S02]  /*c1c0*/  CS2R R72, SRZ ;  /* 0x0000000000487805 */ /* 0x000fe4000001ff00 */
[----:B------:R-:W-:-:S02]  /*c1d0*/  @!P0 IADD3 R14, P4, R14, R15, RZ ;  /* 0x0000000f0e0e8210 */ /* 0x000fc40007f9e0ff */
[----:B------:R-:W-:Y:S02]  /*c1e0*/  CS2R R68, SRZ ;  /* 0x0000000000447805 */ /* 0x000fe4000001ff00 */
[----:B------:R-:W-:Y:S02]  /*c1f0*/  CS2R R66, SRZ ;  /* 0x0000000000427805 */ /* 0x000fe4000001ff00 */
[----:B------:R-:W-:Y:S02]  /*c200*/  CS2R R62, SRZ ;  /* 0x00000000003e7805 */ /* 0x000fe4000001ff00 */
[----:B------:R-:W-:Y:S01]  /*c210*/  CS2R R64, SRZ ;  /* 0x0000000000407805 */ /* 0x000fe2000001ff00 */
[C---:B------:R-:W-:Y:S01]  /*c220*/  @!P1 IMAD.X R29, R9.reuse, 0x1, R29, P6 ;  /* 0x00000001091d9824 */ /* 0x040fe200030e061d */
[----:B------:R1:W5:Y:S01]  /*c230*/  @!P3 LD.E.64 R74, desc[UR6][R10.64] ;  /* 0x000000060a4ab980 */ /* 0x000362000c101b00 */
[--C-:B------:R-:W-:Y:S02]  /*c240*/  @!P0 IMAD.X R31, R4, 0x1, R32.reuse, P5 ;  /* 0x00000001041f8824 */ /* 0x100fe400028e0620 */
[----:B------:R-:W-:Y:S01]  /*c250*/  @!P0 IMAD.X R15, R9, 0x1, R32, P4 ;  /* 0x00000001090f8824 */ /* 0x000fe200020e0620 */
[----:B------:R1:W5:Y:S04]  /*c260*/  @!P3 LD.E.64 R76, desc[UR6][R12.64] ;  /* 0x000000060c4cb980 */ /* 0x000368000c101b00 */
[----:B------:R1:W5:Y:S04]  /*c270*/  @!P2 LD.E.64 R70, desc[UR6][R20.64] ;  /* 0x000000061446a980 */ /* 0x000368000c101b00 */
[----:B------:R1:W5:Y:S04]  /*c280*/  @!P2 LD.E.64 R72, desc[UR6][R24.64] ;  /* 0x000000061848a980 */ /* 0x000368000c101b00 */
[----:B------:R1:W5:Y:S04]  /*c290*/  @!P1 LD.E.64 R68, desc[UR6][R26.64] ;  /* 0x000000061a449980 */ /* 0x000368000c101b00 */
[----:B------:R1:W5:Y:S04]  /*c2a0*/  @!P1 LD.E.64 R66, desc[UR6][R28.64] ;  /* 0x000000061c429980 */ /* 0x000368000c101b00 */
[----:B------:R1:W5:Y:S04]  /*c2b0*/  @!P0 LD.E.64 R62, desc[UR6][R30.64] ;  /* 0x000000061e3e8980 */ /* 0x000368000c101b00 */
[----:B------:R1:W5:Y:S02]  /*c2c0*/  @!P0 LD.E.64 R64, desc[UR6][R14.64] ;  /* 0x000000060e408980 */ /* 0x000364000c101b00 */
.L_x_2997:
[----:B------:R-:W-:Y:S05]  /*c2d0*/  BSYNC B1 ;  /* 0x0000000000017941 */ /* 0x000fea0003800000 */
.L_x_2996:
[----:B-1---5:R-:W-:Y:S01]  /*c2e0*/  IMAD.MOV.U32 R4, RZ, RZ, R62 ;  /* 0x000000ffff047224 */ /* 0x022fe200078e003e */
[----:B------:R-:W-:Y:S01]  /*c2f0*/  UMOV UR4, 0xffffffff ;  /* 0xffffffff00047882 */ /* 0x000fe20000000000 */
[----:B--2---:R-:W-:Y:S01]  /*c300*/  IMAD.MOV.U32 R5, RZ, RZ, R63 ;  /* 0x000000ffff057224 */ /* 0x004fe200078e003f */
[----:B------:R-:W-:Y:S01]  /*c310*/  CS2R R46, SRZ ;  /* 0x00000000002e7805 */ /* 0x000fe2000001ff00 */
        /* <DEDUP_REMOVED lines=35> */
.L_x_3319:
        /* <DEDUP_REMOVED lines=24> */
[CC--:B---3--:R-:W-:Y:S01]  /*c6d0*/  @!P3 IADD3 R30, P5, R5.reuse, R28.reuse, RZ ;  /* 0x0000001c051eb210 */ /* 0x0c8fe20007fbe0ff */
[----:B------:R-:W-:Y:S01]  /*c6e0*/  @!P0 IMAD.SHL.U32 R32, R216, 0x2, RZ ;  /* 0x00000002d8208824 */ /* 0x000fe200078e00ff */
[----:B----4-:R-:W-:Y:S02]  /*c6f0*/  @!P3 IADD3 R28, P4, R14, R28, RZ ;  /* 0x0000001c0e1cb210 */ /* 0x010fe40007f9e0ff */
[-C--:B------:R-:W-:Y:S01]  /*c700*/  @!P2 IADD3 R26, P6, R5, R24.reuse, RZ ;  /* 0x00000018051aa210 */ /* 0x080fe20007fde0ff */
[--C-:B--2---:R-:W-:Y:S01]  /*c710*/  @!P3 IMAD.X R31, R4, 0x1, R10.reuse, P5 ;  /* 0x00000001041fb824 */ /* 0x104fe200028e060a */
[----:B------:R-:W-:Y:S01]  /*c720*/  @!P2 IADD3 R24, P5, R14, R24, RZ ;  /* 0x000000180e18a210 */ /* 0x000fe20007fbe0ff */
[----:B0-----:R-:W-:Y:S01]  /*c730*/  @!P3 IMAD.X R29, R9, 0x1, R10, P4 ;  /* 0x00000001091db824 */ /* 0x001fe200020e060a */
[----:B------:R-:W-:Y:S01]  /*c740*/  @!P1 SHF.L.U64.HI R13, R214, 0x1, R83 ;  /* 0x00000001d60d9819 */ /* 0x000fe20000010253 */
[--C-:B------:R-:W-:Y:S01]  /*c750*/  @!P2 IMAD.X R27, R4, 0x1, R11.reuse, P6 ;  /* 0x00000001041ba824 */ /* 0x100fe200030e060b */
[-C--:B------:R-:W-:Y:S01]  /*c760*/  @!P1 IADD3 R20, P4, R5, R12.reuse, RZ ;  /* 0x0000000c05149210 */ /* 0x080fe20007f9e0ff */
[----:B------:R-:W-:Y:S01]  /*c770*/  @!P2 IMAD.X R25, R9, 0x1, R11, P5 ;  /* 0x000000010919a824 */ /* 0x000fe200028e060b */
[----:B------:R-:W-:-:S02]  /*c780*/  @!P1 IADD3 R10, P6, R14, R12, RZ ;  /* 0x0000000c0e0a9210 */ /* 0x000fc40007fde0ff */
[----:B------:R-:W-:Y:S02]  /*c790*/  CS2R R54, SRZ ;  /* 0x0000000000367805 */ /* 0x000fe4000001ff00 */
[----:B------:R-:W-:Y:S01]  /*c7a0*/  @!P0 SHF.L.U64.HI R15, R216, 0x1, R79 ;  /* 0x00000001d80f8819 */ /* 0x000fe2000001024f */
[--C-:B------:R-:W-:Y:S01]  /*c7b0*/  @!P1 IMAD.X R21, R4, 0x1, R13.reuse, P4 ;  /* 0x0000000104159824 */ /* 0x100fe200020e060d */
[-C--:B------:R-:W-:Y:S01]  /*c7c0*/  @!P0 IADD3 R12, P5, R5, R32.reuse, RZ ;  /* 0x00000020050c8210 */ /* 0x080fe20007fbe0ff */
[----:B------:R-:W-:Y:S01]  /*c7d0*/  @!P1 IMAD.X R11, R9, 0x1, R13, P6 ;  /* 0x00000001090b9824 */ /* 0x000fe200030e060d */
[----:B------:R-:W-:Y:S02]  /*c7e0*/  @!P0 IADD3 R14, P4, R14, R32, RZ ;  /* 0x000000200e0e8210 */ /* 0x000fe40007f9e0ff */
[----:B------:R-:W-:Y:S02]  /*c7f0*/  CS2R R56, SRZ ;  /* 0x0000000000387805 */ /* 0x000fe4000001ff00 */
[----:B------:R-:W-:Y:S01]  /*c800*/  CS2R R50, SRZ ;  /* 0x0000000000327805 */ /* 0x000fe2000001ff00 */
[----:B------:R-:W-:Y:S01]  /*c810*/  @!P0 IMAD.X R13, R4, 0x1, R15, P5 ;  /* 0x00000001040d8824 */ /* 0x000fe200028e060f */
[----:B------:R-:W-:-:S02]  /*c820*/  CS2R R52, SRZ ;  /* 0x0000000000347805 */ /* 0x000fc4000001ff00 */
[----:B------:R-:W-:Y:S02]  /*c830*/  CS2R R46, SRZ ;  /* 0x00000000002e7805 */ /* 0x000fe4000001ff00 */
[----:B------:R-:W-:Y:S01]  /*c840*/  CS2R R48, SRZ ;  /* 0x0000000000307805 */ /* 0x000fe2000001ff00 */
[----:B------:R-:W-:Y:S01]  /*c850*/  @!P0 IMAD.X R15, R9, 0x1, R15, P4 ;  /* 0x00000001090f8824 */ /* 0x000fe200020e060f */
[----:B------:R0:W5:Y:S04]  /*c860*/  @!P3 LD.E.64 R58, desc[UR6][R30.64] ;  /* 0x000000061e3ab980 */ /* 0x000168000c101b00 */
[----:B------:R0:W5:Y:S04]  /*c870*/  @!P3 LD.E.64 R60, desc[UR6][R28.64] ;  /* 0x000000061c3cb980 */ /* 0x000168000c101b00 */
[----:B------:R0:W5:Y:S04]  /*c880*/  @!P2 LD.E.64 R54, desc[UR6][R26.64] ;  /* 0x000000061a36a980 */ /* 0x000168000c101b00 */
[----:B------:R0:W5:Y:S04]  /*c890*/  @!P2 LD.E.64 R56, desc[UR6][R24.64] ;  /* 0x000000061838a980 */ /* 0x000168000c101b00 */
[----:B------:R0:W5:Y:S04]  /*c8a0*/  @!P1 LD.E.64 R50, desc[UR6][R20.64] ;  /* 0x0000000614329980 */ /* 0x000168000c101b00 */
[----:B------:R0:W5:Y:S04]  /*c8b0*/  @!P1 LD.E.64 R52, desc[UR6][R10.64] ;  /* 0x000000060a349980 */ /* 0x000168000c101b00 */
[----:B------:R0:W5:Y:S04]  /*c8c0*/  @!P0 LD.E.64 R46, desc[UR6][R12.64] ;  /* 0x000000060c2e8980 */ /* 0x000168000c101b00 */
[----:B------:R0:W5:Y:S02]  /*c8d0*/  @!P0 LD.E.64 R48, desc[UR6][R14.64] ;  /* 0x000000060e308980 */ /* 0x000164000c101b00 */
.L_x_3000:
[----:B------:R-:W-:Y:S05]  /*c8e0*/  BSYNC B1 ;  /* 0x0000000000017941 */ /* 0x000fea0003800000 */
.L_x_2999:
[----:B--2--5:R-:W-:Y:S01]  /*c8f0*/  IMAD.MOV.U32 R4, RZ, RZ, R46 ;  /* 0x000000ffff047224 */ /* 0x024fe200078e002e */
[----:B------:R-:W-:Y:S01]  /*c900*/  UMOV UR4, 0xffffffff ;  /* 0xffffffff00047882 */ /* 0x000fe20000000000 */
[----:B---3--:R-:W-:Y:S02]  /*c910*/  IMAD.MOV.U32 R5, RZ, RZ, R47 ;  /* 0x000000ffff057224 */ /* 0x008fe400078e002f */
        /* <DEDUP_REMOVED lines=35> */
.L_x_3325:
        /* <DEDUP_REMOVED lines=27> */
[----:B0-----:R-:W-:Y:S02]  /*cd00*/  @!P3 IADD3 R32, P4, R14, R32, RZ ;  /* 0x000000200e20b210 */ /* 0x001fe40007f9e0ff */
[-C--:B------:R-:W-:Y:S01]  /*cd10*/  @!P2 IADD3 R30, P6, R5, R24.reuse, RZ ;  /* 0x00000018051ea210 */ /* 0x080fe20007fde0ff */
[--C-:B--2---:R-:W-:Y:S01]  /*cd20*/  @!P3 IMAD.X R81, R4, 0x1, R10.reuse, P5 ;  /* 0x000000010451b824 */ /* 0x104fe200028e060a */
[----:B------:R-:W-:Y:S01]  /*cd30*/  @!P2 IADD3 R24, P5, R14, R24, RZ ;  /* 0x000000180e18a210 */ /* 0x000fe20007fbe0ff */
[----:B------:R-:W-:Y:S01]  /*cd40*/  @!P3 IMAD.X R33, R9, 0x1, R10, P4 ;  /* 0x000000010921b824 */ /* 0x000fe200020e060a */
        /* <DEDUP_REMOVED lines=26> */
.L_x_3003:
[----:B------:R-:W-:Y:S05]  /*cef0*/  BSYNC B1 ;  /* 0x0000000000017941 */ /* 0x000fea0003800000 */
.L_x_3002:
        /* <DEDUP_REMOVED lines=35> */
[----:B-1----:R-:W0:Y:S04]  /*d130*/  SHFL.IDX PT, R8, R8, 0x3, 0x181f ;  /* 0x00781f0008087f89 */ /* 0x002e2800000e0000 */
[----:B------:R1:W2:Y:S04]  /*d140*/  SHFL.IDX PT, R10, R6, 0x3, 0x181f ;  /* 0x00781f00060a7f89 */ /* 0x0002a800000e0000 */
[----:B------:R1:W3:Y:S04]  /*d150*/  SHFL.IDX PT, R9, R7, 0x3, 0x181f ;  /* 0x00781f0007097f89 */ /* 0x0002e800000e0000 */
[----:B----4-:R-:W4:Y:S02]  /*d160*/  SHFL.IDX PT, R3, R3, 0x3, 0x181f ;  /* 0x00781f0003037f89 */ /* 0x010f2400000e0000 */
.L_x_3331:
[----:B-1----:R-:W5:Y:S01]  /*d170*/  LDL R7, [R1+0x68] ;  /* 0x0000680001077983 */ /* 0x002f620000100800 */
        /* <DEDUP_REMOVED lines=9> */
[----:B-----5:R-:W-:-:S04]  /*d210*/  LEA.HI R6, R7, R7, RZ, 0x1 ;  /* 0x0000000707067211 */ /* 0x020fc800078f08ff */
[----:B------:R-:W-:-:S05]  /*d220*/  LOP3.LUT R6, R6, 0xfffffffe, RZ, 0xc0, !PT ;  /* 0xfffffffe06067812 */ /* 0x000fca00078ec0ff */
[----:B------:R-:W-:Y:S01]  /*d230*/  IMAD.IADD R143, R7, 0x1, -R6 ;  /* 0x00000001078f7824 */ /* 0x000fe200078e0a06 */
[----:B------:R-:W-:-:S04]  /*d240*/  CS2R R6, SRZ ;  /* 0x0000000000067805 */ /* 0x000fc8000001ff00 */
[----:B------:R-:W-:Y:S01]  /*d250*/  SHF.L.U32 R143, R143, 0x1f, RZ ;  /* 0x0000001f8f8f7819 */ /* 0x000fe200000006ff */
[----:B------:R-:W-:Y:S06]  /*d260*/  @P0 BRA `(.L_x_3006) ;  /* 0x0000000000b80947 */ /* 0x000fec0003800000 */
        /* <DEDUP_REMOVED lines=13> */
[-C--:B--2---:R-:W-:Y:S01]  /*d340*/  @!P3 IADD3 R100, P5, R10, R94.reuse, RZ ;  /* 0x0000005e0a64b210 */ /* 0x084fe20007fbe0ff */
[----:B------:R-:W-:Y:S01]  /*d350*/  @!P0 IMAD.SHL.U32 R5, R216, 0x2, RZ ;  /* 0x00000002d8058824 */ /* 0x000fe200078e00ff */
[----:B----4-:R-:W-:Y:S02]  /*d360*/  @!P3 IADD3 R94, P4, R3, R94, RZ ;  /* 0x0000005e035eb210 */ /* 0x010fe40007f9e0ff */
[-C--:B------:R-:W-:Y:S01]  /*d370*/  @!P2 IADD3 R92, P6, R10, R90.reuse, RZ ;  /* 0x0000005a0a5ca210 */ /* 0x080fe20007fde0ff */
[----:B0-----:R-:W-:Y:S01]  /*d380*/  @!P3 IMAD.X R101, R8, 0x1, R91, P5 ;  /* 0x000000010865b824 */ /* 0x001fe200028e065b */
[----:B------:R-:W-:Y:S01]  /*d390*/  @!P1 SHF.L.U64.HI R83, R214, 0x1, R83 ;  /* 0x00000001d6539819 */ /* 0x000fe20000010253 */
[----:B---3--:R-:W-:Y:S01]  /*d3a0*/  @!P3 IMAD.X R95, R9, 0x1, R91, P4 ;  /* 0x00000001095fb824 */ /* 0x008fe200020e065b */
[----:B------:R-:W-:Y:S01]  /*d3b0*/  @!P2 IADD3 R90, P5, R3, R90, RZ ;  /* 0x0000005a035aa210 */ /* 0x000fe20007fbe0ff */
[----:B------:R-:W-:Y:S01]  /*d3c0*/  @!P2 IMAD.X R93, R8, 0x1, R82, P6 ;  /* 0x00000001085da824 */ /* 0x000fe200030e0652 */
[----:B------:R-:W-:-:S02]  /*d3d0*/  @!P1 IADD3 R80, P4, R10, R78, RZ ;  /* 0x0000004e0a509210 */ /* 0x000fc40007f9e0ff */
[----:B------:R-:W-:Y:S02]  /*d3e0*/  CS2R R20, SRZ ;  /* 0x0000000000147805 */ /* 0x000fe4000001ff00 */
[----:B------:R-:W-:Y:S01]  /*d3f0*/  @!P1 IADD3 R78, P6, R3, R78, RZ ;  /* 0x0000004e034e9210 */ /* 0x000fe20007fde0ff */
[C---:B------:R-:W-:Y:S01]  /*d400*/  @!P2 IMAD.X R91, R9.reuse, 0x1, R82, P5 ;  /* 0x00000001095ba824 */ /* 0x040fe200028e0652 */
[----:B------:R-:W-:Y:S01]  /*d410*/  @!P0 SHF.L.U64.HI R4, R216, 0x1, R79 ;  /* 0x00000001d8048819 */ /* 0x000fe2000001024f */
[--C-:B------:R-:W-:Y:S01]  /*d420*/  @!P1 IMAD.X R81, R8, 0x1, R83.reuse, P4 ;  /* 0x0000000108519824 */ /* 0x100fe200020e0653 */
[-C--:B------:R-:W-:Y:S01]  /*d430*/  @!P0 IADD3 R10, P5, R10, R5.reuse, RZ ;  /* 0x000000050a0a8210 */ /* 0x080fe20007fbe0ff */
[----:B------:R-:W-:Y:S01]  /*d440*/  @!P1 IMAD.X R79, R9, 0x1, R83, P6 ;  /* 0x00000001094f9824 */ /* 0x000fe200030e0653 */
[----:B------:R-:W-:Y:S02]  /*d450*/  @!P0 IADD3 R82, P4, R3, R5, RZ ;  /* 0x0000000503528210 */ /* 0x000fe40007f9e0ff */
[----:B------:R-:W-:-:S02]  /*d460*/  CS2R R24, SRZ ;  /* 0x0000000000187805 */ /* 0x000fc4000001ff00 */
[----:B------:R-:W-:Y:S01]  /*d470*/  CS2R R12, SRZ ;  /* 0x00000000000c7805 */ /* 0x000fe2000001ff00 */
[--C-:B------:R-:W-:Y:S01]  /*d480*/  @!P0 IMAD.X R11, R8, 0x1, R4.reuse, P5 ;  /* 0x00000001080b8824 */ /* 0x100fe200028e0604 */
[----:B------:R-:W-:Y:S01]  /*d490*/  CS2R R14, SRZ ;  /* 0x00000000000e7805 */ /* 0x000fe2000001ff00 */
[----:B------:R-:W-:Y:S01]  /*d4a0*/  @!P0 IMAD.X R83, R9, 0x1, R4, P4 ;  /* 0x0000000109538824 */ /* 0x000fe200020e0604 */
[----:B------:R-:W-:Y:S02]  /*d4b0*/  CS2R R4, SRZ ;  /* 0x0000000000047805 */ /* 0x000fe4000001ff00 */
[----:B------:R-:W-:Y:S01]  /*d4c0*/  CS2R R6, SRZ ;  /* 0x0000000000067805 */ /* 0x000fe2000001ff00 */
        /* <DEDUP_REMOVED lines=8> */
.L_x_3006:
[----:B------:R-:W-:Y:S05]  /*d550*/  BSYNC B1 ;  /* 0x0000000000017941 */ /* 0x000fea0003800000 */
.L_x_3005:
[----:B------:R-:W4:Y:S01]  /*d560*/  SYNCS.PHASECHK.TRANS64.TRYWAIT P0, [R16+URZ+0x38800], R143 ;  /* 0x0388008f100075a7 */ /* 0x000f22000800017f */
[----:B0----5:R-:W-:Y:S01]  /*d570*/  IMAD.MOV.U32 R8, RZ, RZ, R5 ;  /* 0x000000ffff087224 */ /* 0x021fe200078e0005 */
[----:B------:R-:W-:Y:S01]  /*d580*/  BSSY B1, `(.L_x_3007) ;  /* 0x0000021000017945 */ /* 0x000fe20003800000 */
[----:B---3--:R-:W-:Y:S02]  /*d590*/  IMAD.MOV.U32 R9, RZ, RZ, R12 ;  /* 0x000000ffff097224 */ /* 0x008fe400078e000c */
[----:B-12---:R-:W-:Y:S01]  /*d5a0*/  IMAD.MOV.U32 R10, RZ, RZ, R30 ;  /* 0x000000ffff0a7224 */ /* 0x006fe200078e001e */
[----:B------:R-:W-:Y:S01]  /*d5b0*/  PRMT R79, R8, 0x7610, R79 ;  /* 0x00007610084f7816 */ /* 0x000fe2000000004f */
[----:B------:R-:W-:Y:S01]  /*d5c0*/  IMAD.MOV.U32 R8, RZ, RZ, R20 ;  /* 0x000000ffff087224 */ /* 0x000fe200078e0014 */
[----:B------:R-:W-:Y:S01]  /*d5d0*/  PRMT R82, R9, 0x7610, R82 ;  /* 0x0000761009527816 */ /* 0x000fe20000000052 */
[----:B------:R-:W-:Y:S01]  /*d5e0*/  IMAD.MOV.U32 R9, RZ, RZ, R21 ;  /* 0x000000ffff097224 */ /* 0x000fe200078e0015 */
[----:B------:R-:W-:Y:S01]  /*d5f0*/  PRMT R95, R10, 0x7610, R95 ;  /* 0x000076100a5f7816 */ /* 0x000fe2000000005f */
[----:B----4-:R-:W-:Y:S01]  /*d600*/  IMAD.MOV.U32 R3, RZ, RZ, R4 ;  /* 0x000000ffff037224 */ /* 0x010fe200078e0004 */
        /* <DEDUP_REMOVED lines=17> */
[----:B------:R-:W-:Y:S01]  /*d720*/  IMAD.MOV.U32 R8, RZ, RZ, R32 ;  /* 0x000000ffff087224 */ /* 0x000fe200078e0020 */
[----:B------:R-:W-:Y:S01]  /*d730*/  PRMT R90, R9, 0x7610, R90 ;  /* 0x00007610095a7816 */ /* 0x000fe2000000005a */
[----:B------:R-:W-:Y:S01]  /*d740*/  IMAD.MOV.U32 R9, RZ, RZ, R33 ;  /* 0x000000ffff097224 */ /* 0x000fe200078e0021 */
[----:B------:R-:W-:-:S02]  /*d750*/  ISETP.GE.AND P1, PT, R212, R3, PT ;  /* 0x00000003d400720c */ /* 0x000fc40003f26270 */
[----:B------:R-:W-:Y:S02]  /*d760*/  PRMT R93, R10, 0x7610, R93 ;  /* 0x000076100a5d7816 */ /* 0x000fe4000000005d */
[----:B------:R-:W-:Y:S01]  /*d770*/  PRMT R94, R11, 0x7610, R94 ;  /* 0x000076100b5e7816 */ /* 0x000fe2000000005e */
[----:B------:R-:W-:Y:S08]  /*d780*/  @!P0 BRA `(.L_x_3008) ;  /* 0x0000023c00d08947 */ /* 0x000ff00003800000 */
.L_x_3332:
[----:B------:R-:W-:Y:S05]  /*d790*/  BSYNC B1 ;  /* 0x0000000000017941 */ /* 0x000fea0003800000 */
.L_x_3007:
[----:B------:R-:W-:Y:S01]  /*d7a0*/  BSSY B1, `(.L_x_3009) ;  /* 0x00000cb000017945 */ /* 0x000fe20003800000 */
[----:B------:R-:W-:Y:S02]  /*d7b0*/  PRMT R101, R8, 0x7610, R101 ;  /* 0x0000761008657816 */ /* 0x000fe40000000065 */
[----:B------:R-:W-:Y:S01]  /*d7c0*/  PRMT R106, R9, 0x7610, R106 ;  /* 0x00007610096a7816 */ /* 0x000fe2000000006a */
[----:B------:R-:W-:Y:S06]  /*d7d0*/  @P1 BRA `(.L_x_3010) ;  /* 0x0000000c001c1947 */ /* 0x000fec0003800000 */
[----:B------:R-:W1:Y:S01]  /*d7e0*/  LDC R9, c[0x0][0x3f4] ;  /* 0x0000fd00ff097b82 */ /* 0x000e620000000800 */
[----:B------:R-:W-:Y:S01]  /*d7f0*/  BSSY B2, `(.L_x_3011) ;  /* 0x0000034000027945 */ /* 0x000fe20003800000 */
[-C--:B-1----:R-:W-:Y:S02]  /*d800*/  ISETP.GE.AND P0, PT, R22, R9.reuse, PT ;  /* 0x000000091600720c */ /* 0x082fe40003f06270 */
[-C--:B------:R-:W-:Y:S02]  /*d810*/  ISETP.GE.AND P1, PT, R215, R9.reuse, PT ;  /* 0x00000009d700720c */ /* 0x080fe40003f26270 */
[-C--:B------:R-:W-:Y:S02]  /*d820*/  ISETP.GE.AND P2, PT, R214, R9.reuse, PT ;  /* 0x00000009d600720c */ /* 0x080fe40003f46270 */
[----:B------:R-:W-:-:S07]  /*d830*/  ISETP.GE.AND P3, PT, R216, R9, PT ;  /* 0x00000009d800720c */ /* 0x000fce0003f66270 */
[----:B------:R-:W-:Y:S06]  /*d840*/  @P0 BRA `(.L_x_3012) ;  /* 0x0000000000b80947 */ /* 0x000fec0003800000 */
[----:B------:R-:W1:Y:S01]  /*d850*/  LDS.128 R8, [R0] ;  /* 0x0000000000087984 */ /* 0x000e620000000c00 */
        /* <DEDUP_REMOVED lines=8> */
[----:B0-----:R-:W-:Y:S01]  /*d8e0*/  PRMT R143, R141, 0x5410, R74 ;  /* 0x000054108d8f7816 */ /* 0x001fe2000000004a */
[----:B------:R-:W-:Y:S01]  /*d8f0*/  IMAD.U32 R141, R140, 0x10000, RZ ;  /* 0x000100008c8d7824 */ /* 0x000fe200078e00ff */
[----:B------:R-:W-:Y:S02]  /*d900*/  LOP3.LUT R142, R142, 0xffff0000, RZ, 0xc0, !PT ;  /* 0xffff00008e8e7812 */ /* 0x000fe400078ec0ff */
[----:B------:R-:W-:Y:S02]  /*d910*/  LOP3.LUT R140, R140, 0xffff0000, RZ, 0xc0, !PT ;  /* 0xffff00008c8c7812 */ /* 0x000fe400078ec0ff */
[C---:B-1----:R-:W-:Y:S01]  /*d920*/  LOP3.LUT R75, R10.reuse, 0xffff0000, RZ, 0xc0, !PT ;  /* 0xffff00000a4b7812 */ /* 0x042fe200078ec0ff */
[----:B------:R-:W-:Y:S01]  /*d930*/  IMAD.U32 R74, R10, 0x10000, RZ ;  /* 0x000100000a4a7824 */ /* 0x000fe200078e00ff */
[C---:B------:R-:W-:Y:S01]  /*d940*/  LOP3.LUT R77, R11.reuse, 0xffff0000, RZ, 0xc0, !PT ;  /* 0xffff00000b4d7812 */ /* 0x040fe200078ec0ff */
[----:B------:R-:W-:Y:S01]  /*d950*/  IMAD.U32 R76, R11, 0x10000, RZ ;  /* 0x000100000b4c7824 */ /* 0x000fe200078e00ff */
[C---:B------:R-:W-:Y:S01]  /*d960*/  LOP3.LUT R11, R8.reuse, 0xffff0000, RZ, 0xc0, !PT ;  /* 0xffff0000080b7812 */ /* 0x040fe200078ec0ff */
[C---:B------:R-:W-:Y:S01]  /*d970*/  FMUL.FTZ R145, R75.reuse, R144 ;  /* 0x000000904b917220 */ /* 0x040fe20000410000 */
[----:B------:R-:W-:Y:S01]  /*d980*/  FMUL.FTZ R75, R75, R141 ;  /* 0x0000008d4b4b7220 */ /* 0x000fe20000410000 */
[----:B------:R-:W-:-:S02]  /*d990*/  IMAD.U32 R10, R8, 0x10000, RZ ;  /* 0x00010000080a7824 */ /* 0x000fc400078e00ff */
[----:B------:R-:W-:Y:S01]  /*d9a0*/  FMUL.FTZ R147, R77, R142 ;  /* 0x0000008e4d937220 */ /* 0x000fe20000410000 */
[C---:B------:R-:W-:Y:S01]  /*d9b0*/  FFMA.FTZ R145, R74.reuse, R141, -R145 ;  /* 0x0000008d4a917223 */ /* 0x040fe20000010891 */
[----:B------:R-:W-:Y:S01]  /*d9c0*/  FFMA.FTZ R144, R74, R144, R75 ;  /* 0x000000904a907223 */ /* 0x000fe2000001004b */
[----:B------:R-:W-:Y:S02]  /*d9d0*/  IMAD.U32 R8, R9, 0x10000, RZ ;  /* 0x0001000009087824 */ /* 0x000fe400078e00ff */
        /* <DEDUP_REMOVED lines=21> */
.L_x_3012:
[----:B------:R-:W-:Y:S05]  /*db30*/  BSYNC B2 ;  /* 0x0000000000027941 */ /* 0x000fea0003800000 */
.L_x_3011:
[----:B------:R-:W-:Y:S04]  /*db40*/  BSSY B2, `(.L_x_3013) ;  /* 0x0000030000027945 */ /* 0x000fe80003800000 */
[----:B------:R-:W-:Y:S05]  /*db50*/  @P1 BRA `(.L_x_3014) ;  /* 0x0000000000b81947 */ /* 0x000fea0003800000 */
[----:B-1----:R-:W1:Y:S01]  /*db60*/  LDS.128 R8, [R0+0x4000] ;  /* 0x0040000000087984 */ /* 0x002e620000000c00 */
        /* <DEDUP_REMOVED lines=12> */
[C---:B-1----:R-:W-:Y:S01]  /*dc30*/  LOP3.LUT R71, R10.reuse, 0xffff0000, RZ, 0xc0, !PT ;  /* 0xffff00000a477812 */ /* 0x042fe200078ec0ff */
        /* <DEDUP_REMOVED lines=32> */
.L_x_3014:
[----:B------:R-:W-:Y:S05]  /*de40*/  BSYNC B2 ;  /* 0x0000000000027941 */ /* 0x000fea0003800000 */
.L_x_3013:
[----:B------:R-:W-:Y:S04]  /*de50*/  BSSY B2, `(.L_x_3015) ;  /* 0x0000030000027945 */ /* 0x000fe80003800000 */
[----:B------:R-:W-:Y:S05]  /*de60*/  @P2 BRA `(.L_x_3016) ;  /* 0x0000000000b82947 */ /* 0x000fea0003800000 */
[----:B-12---:R-:W1:Y:S01]  /*de70*/  LDS.128 R8, [R0+0x8000] ;  /* 0x0080000000087984 */ /* 0x006e620000000c00 */
        /* <DEDUP_REMOVED lines=45> */
.L_x_3016:
[----:B------:R-:W-:Y:S05]  /*e150*/  BSYNC B2 ;  /* 0x0000000000027941 */ /* 0x000fea0003800000 */
.L_x_3015:
[----:B------:R-:W-:Y:S05]  /*e160*/  @P3 BRA `(.L_x_3010) ;  /* 0x0000000000b83947 */ /* 0x000fea0003800000 */
[----:B-123--:R-:W1:Y:S01]  /*e170*/  LDS.128 R8, [R0+0xc000] ;  /* 0x00c0000000087984 */ /* 0x00ee620000000c00 */
        /* <DEDUP_REMOVED lines=45> */
.L_x_3010:
[----:B------:R-:W-:Y:S05]  /*e450*/  BSYNC B1 ;  /* 0x0000000000017941 */ /* 0x000fea0003800000 */
.L_x_3009:
[----:B-1234-:R-:W-:Y:S01]  /*e460*/  VIADD R8, R212, 0x20 ;  /* 0x00000020d4087836 */ /* 0x01efe20000000000 */
[----:B------:R-:W-:Y:S04]  /*e470*/  BSSY B1, `(.L_x_3017) ;  /* 0x00000ca000017945 */ /* 0x000fe80003800000 */
[----:B------:R-:W-:-:S13]  /*e480*/  ISETP.GE.AND P0, PT, R8, R3, PT ;  /* 0x000000030800720c */ /* 0x000fda0003f06270 */
[----:B------:R-:W-:Y:S05]  /*e490*/  @P0 BRA `(.L_x_3018) ;  /* 0x0000000c001c0947 */ /* 0x000fea0003800000 */
[----:B------:R-:W1:Y:S01]  /*e4a0*/  LDC R9, c[0x0][0x3f4] ;  /* 0x0000fd00ff097b82 */ /* 0x000e620000000800 */
[----:B------:R-:W-:Y:S01]  /*e4b0*/  BSSY B2, `(.L_x_3019) ;  /* 0x0000034000027945 */ /* 0x000fe20003800000 */
[-C--:B-1----:R-:W-:Y:S02]  /*e4c0*/  ISETP.GE.AND P0, PT, R22, R9.reuse, PT ;  /* 0x000000091600720c */ /* 0x082fe40003f06270 */
[-C--:B------:R-:W-:Y:S02]  /*e4d0*/  ISETP.GE.AND P1, PT, R215, R9.reuse, PT ;  /* 0x00000009d700720c */ /* 0x080fe40003f26270 */
[-C--:B------:R-:W-:Y:S02]  /*e4e0*/  ISETP.GE.AND P2, PT, R214, R9.reuse, PT ;  /* 0x00000009d600720c */ /* 0x080fe40003f46270 */
[----:B------:R-:W-:-:S07]  /*e4f0*/  ISETP.GE.AND P3, PT, R216, R9, PT ;  /* 0x00000009d800720c */ /* 0x000fce0003f66270 */
[----:B------:R-:W-:Y:S06]  /*e500*/  @P0 BRA `(.L_x_3020) ;  /* 0x0000000000b80947 */ /* 0x000fec0003800000 */
[----:B------:R-:W1:Y:S01]  /*e510*/  LDS.128 R8, [R0+0x1000] ;  /* 0x0010000000087984 */ /* 0x000e620000000c00 */
        /* <DEDUP_REMOVED lines=45> */
.L_x_3020:
[----:B------:R-:W-:Y:S05]  /*e7f0*/  BSYNC B2 ;  /* 0x0000000000027941 */ /* 0x000fea0003800000 */
.L_x_3019:
        /* <DEDUP_REMOVED lines=48> */
.L_x_3022:
[----:B------:R-:W-:Y:S05]  /*eb00*/  BSYNC B2 ;  /* 0x0000000000027941 */ /* 0x000fea0003800000 */
.L_x_3021:
        /* <DEDUP_REMOVED lines=48> */
.L_x_3024:
[----:B------:R-:W-:Y:S05]  /*ee10*/  BSYNC B2 ;  /* 0x0000000000027941 */ /* 0x000fea0003800000 */
.L_x_3023:
        /* <DEDUP_REMOVED lines=47> */
.L_x_3018:
[----:B------:R-:W-:Y:S05]  /*f110*/  BSYNC B1 ;  /* 0x0000000000017941 */ /* 0x000fea0003800000 */
.L_x_3017:
        /* <DEDUP_REMOVED lines=57> */
.L_x_3028:
[----:B------:R-:W-:Y:S05]  /*f4b0*/  BSYNC B2 ;  /* 0x0000000000027941 */ /* 0x000fea0003800000 */
.L_x_3027:
        /* <DEDUP_REMOVED lines=48> */
.L_x_3030:
[----:B------:R-:W-:Y:S05]  /*f7c0*/  BSYNC B2 ;  /* 0x0000000000027941 */ /* 0x000fea0003800000 */
.L_x_3029:
[----:B------:R-:W-:Y:S04]  /*f7d0*/  BSSY B2, `(.L_x_3031) ;  /* 0x0000030000027945 */ /* 0x000fe80003800000 */
[----:B------:R-:W-:Y:S05]  /*f7e0*/  @P2 BRA `(.L_x_3032) ;  /* 0x0000000000b82947 */ /* 0x000fea0003800000 */
[----:B-12---:R-:W1:Y:S01]  /*f7f0*/  LDS.128 R8, [R0+0xa000] ;  /* 0x00a0000000087984 */ /* 0x006e620000000c00 */
[--C-:B------:R-:W-:Y:S02]  /*f800*/  SHF.R.U64 R34, R34, 0x10, R35.reuse ;  /* 0x0000001022227819 */ /* 0x100fe40000001223 */
[----:B------:R-:W-:Y:S02]  /*f810*/  SHF.R.U32.HI R39, RZ, 0x10, R35 ;  /* 0x00000010ff277819 */ /* 0x000fe40000011623 */
[--C-:B------:R-:W-:Y:S02]  /*f820*/  SHF.R.U64 R35, R36, 0x10, R37.reuse ;  /* 0x0000001024237819 */ /* 0x100fe40000001225 */
[----:B------:R-:W-:Y:S02]  /*f830*/  SHF.R.U32.HI R36, RZ, 0x10, R37 ;  /* 0x00000010ff247819 */ /* 0x000fe40000011625 */
[----:B------:R-:W-:Y:S02]  /*f840*/  PRMT R96, R96, 0x5410, R39 ;  /* 0x0000541060607816 */ /* 0x000fe40000000027 */
[----:B------:R-:W-:-:S02]  /*f850*/  PRMT R99, R99, 0x5410, R36 ;  /* 0x0000541063637816 */ /* 0x000fc40000000024 */
[----:B------:R-:W-:Y:S01]  /*f860*/  PRMT R98, R98, 0x5410, R35 ;  /* 0x0000541062627816 */ /* 0x000fe20000000023 */
[C---:B------:R-:W-:Y:S01]  /*f870*/  IMAD.U32 R38, R96.reuse, 0x10000, RZ ;  /* 0x0001000060267824 */ /* 0x040fe200078e00ff */
        /* <DEDUP_REMOVED lines=9> */
[----:B------:R-:W-:Y:S01]  /*f910*/  FMUL.FTZ R41, R35, R39 ;  /* 0x0000002723297220 */ /* 0x000fe20000410000 */
[C---:B------:R-:W-:Y:S01]  /*f920*/  FMUL.FTZ R35, R37.reuse, R99 ;  /* 0x0000006325237220 */ /* 0x040fe20000410000 */
[----:B------:R-:W-:Y:S02]  /*f930*/  IMAD.U32 R10, R8, 0x10000, RZ ;  /* 0x00010000080a7824 */ /* 0x000fe400078e00ff */
[C---:B------:R-:W-:Y:S01]  /*f940*/  FFMA.FTZ R43, R34.reuse, R39, R42 ;  /* 0x00000027222b7223 */ /* 0x040fe2000001002a */
[----:B------:R-:W-:Y:S01]  /*f950*/  FMUL.FTZ R39, R37, R96 ;  /* 0x0000006025277220 */ /* 0x000fe20000410000 */
[C---:B------:R-:W-:Y:S02]  /*f960*/  IMAD.U32 R11, R9.reuse, 0x10000, RZ ;  /* 0x00010000090b7824 */ /* 0x040fe400078e00ff */
[----:B------:R-:W-:Y:S01]  /*f970*/  FFMA.FTZ R40, R34, R38, -R41 ;  /* 0x0000002622287223 */ /* 0x000fe20000010829 */
[----:B------:R-:W-:Y:S01]  /*f980*/  IMAD.U32 R37, R98, 0x10000, RZ ;  /* 0x0001000062257824 */ /* 0x000fe200078e00ff */
[----:B------:R-:W-:Y:S01]  /*f990*/  LOP3.LUT R8, R8, 0xffff0000, RZ, 0xc0, !PT ;  /* 0xffff000008087812 */ /* 0x000fe200078ec0ff */
[----:B------:R-:W-:Y:S01]  /*f9a0*/  FFMA.FTZ R96, R36, R96, -R35 ;  /* 0x0000006024607223 */ /* 0x000fe20000010823 */
[----:B------:R-:W-:Y:S01]  /*f9b0*/  LOP3.LUT R9, R9, 0xffff0000, RZ, 0xc0, !PT ;  /* 0xffff000009097812 */ /* 0x000fe200078ec0ff */
[C---:B------:R-:W-:Y:S01]  /*f9c0*/  IMAD.U32 R35, R97.reuse, 0x10000, RZ ;  /* 0x0001000061237824 */ /* 0x040fe200078e00ff */
[----:B------:R-:W-:Y:S01]  /*f9d0*/  LOP3.LUT R98, R98, 0xffff0000, RZ, 0xc0, !PT ;  /* 0xffff000062627812 */ /* 0x000fe200078ec0ff */
[----:B------:R-:W-:Y:S01]  /*f9e0*/  FFMA.FTZ R99, R36, R99, R39 ;  /* 0x0000006324637223 */ /* 0x000fe20000010027 */
[----:B------:R-:W-:Y:S01]  /*f9f0*/  LOP3.LUT R34, R97, 0xffff0000, RZ, 0xc0, !PT ;  /* 0xffff000061227812 */ /* 0x000fe200078ec0ff */
[C---:B------:R-:W-:Y:S01]  /*fa00*/  FMUL.FTZ R39, R8.reuse, R37 ;  /* 0x0000002508277220 */ /* 0x040fe20000410000 */
[----:B------:R-:W-:Y:S01]  /*fa10*/  FMUL.FTZ R36, R8, R35 ;  /* 0x0000002308247220 */ /* 0x000fe20000410000 */
[----:B------:R-:W-:-:S02]  /*fa20*/  FMUL.FTZ R38, R9, R98 ;  /* 0x0000006209267220 */ /* 0x000fc40000410000 */
[-C--:B------:R-:W-:Y:S01]  /*fa30*/  FMUL.FTZ R41, R9, R34.reuse ;  /* 0x0000002209297220 */ /* 0x080fe20000410000 */
[C---:B------:R-:W-:Y:S01]  /*fa40*/  FFMA.FTZ R8, R10.reuse, R35, -R39 ;  /* 0x000000230a087223 */ /* 0x040fe20000010827 */
[----:B------:R-:W-:Y:S01]  /*fa50*/  FFMA.FTZ R37, R10, R37, R36 ;  /* 0x000000250a257223 */ /* 0x000fe20000010024 */
[C---:B------:R-:W-:Y:S01]  /*fa60*/  FFMA.FTZ R9, R11.reuse, R34, -R38 ;  /* 0x000000220b097223 */ /* 0x040fe20000010826 */
[----:B------:R-:W-:Y:S01]  /*fa70*/  FFMA.FTZ R98, R11, R98, R41 ;  /* 0x000000620b627223 */ /* 0x000fe20000010029 */
[----:B------:R-:W-:Y:S02]  /*fa80*/  F2FP.BF16.F32.PACK_AB R10, R43, R40 ;  /* 0x000000282b0a723e */ /* 0x000fe400000010ff */
[----:B------:R-:W-:Y:S02]  /*fa90*/  F2FP.BF16.F32.PACK_AB R11, R99, R96 ;  /* 0x00000060630b723e */ /* 0x000fe400000010ff */
[----:B------:R-:W-:Y:S02]  /*faa0*/  F2FP.BF16.F32.PACK_AB R8, R37, R8 ;  /* 0x000000082508723e */ /* 0x000fe400000010ff */
[----:B------:R-:W-:-:S05]  /*fab0*/  F2FP.BF16.F32.PACK_AB R9, R98, R9 ;  /* 0x000000096209723e */ /* 0x000fca00000010ff */
[----:B------:R3:W-:Y:S02]  /*fac0*/  STS.128 [R0+0xa000], R8 ;  /* 0x00a0000800007388 */ /* 0x0007e40000000c00 */
.L_x_3032:
[----:B------:R-:W-:Y:S05]  /*fad0*/  BSYNC B2 ;  /* 0x0000000000027941 */ /* 0x000fea0003800000 */
.L_x_3031:
        /* <DEDUP_REMOVED lines=47> */
.L_x_3026:
[----:B------:R-:W-:Y:S05]  /*fdd0*/  BSYNC B1 ;  /* 0x0000000000017941 */ /* 0x000fea0003800000 */
.L_x_3025:
[----:B-1234-:R-:W-:-:S05]  /*fde0*/  VIADD R8, R212, 0x60 ;  /* 0x00000060d4087836 */ /* 0x01efca0000000000 */
        /* <DEDUP_REMOVED lines=22> */
[C---:B-1----:R-:W-:Y:S01]  /*ff50*/  LOP3.LUT R27, R10.reuse, 0xffff0000, RZ, 0xc0, !PT ;  /* 0xffff00000a1b7812 */ /* 0x042fe200078ec0ff */
        /* <DEDUP_REMOVED lines=32> */
.L_x_3035:
[----:B------:R-:W-:Y:S05]  /*10160*/  BSYNC B1 ;  /* 0x0000000000017941 */ /* 0x000fea0003800000 */
.L_x_3034:
[----:B------:R-:W-:Y:S04]  /*10170*/  BSSY B1, `(.L_x_3036) ;  /* 0x0000030000017945 */ /* 0x000fe80003800000 */
[----:B------:R-:W-:Y:S05]  /*10180*/  @P1 BRA `(.L_x_3037) ;  /* 0x0000000000b81947 */ /* 0x000fea0003800000 */
[----:B-1----:R-:W1:Y:S01]  /*10190*/  LDS.128 R8, [R0+0x7000] ;  /* 0x0070000000087984 */ /* 0x002e620000000c00 */
        /* <DEDUP_REMOVED lines=45> */
.L_x_3037:
[----:B------:R-:W-:Y:S05]  /*10470*/  BSYNC B1 ;  /* 0x0000000000017941 */ /* 0x000fea0003800000 */
.L_x_3036:
[----:B------:R-:W-:Y:S04]  /*10480*/  BSSY B1, `(.L_x_3038) ;  /* 0x0000030000017945 */ /* 0x000fe80003800000 */
[----:B------:R-:W-:Y:S05]  /*10490*/  @P2 BRA `(.L_x_3039) ;  /* 0x0000000000b82947 */ /* 0x000fea0003800000 */
[----:B-12---:R-:W1:Y:S01]  /*104a0*/  LDS.128 R8, [R0+0xb000] ;  /* 0x00b0000000087984 */ /* 0x006e620000000c00 */
        /* <DEDUP_REMOVED lines=45> */
.L_x_3039:
[----:B------:R-:W-:Y:S05]  /*10780*/  BSYNC B1 ;  /* 0x0000000000017941 */ /* 0x000fea0003800000 */
.L_x_3038:
        /* <DEDUP_REMOVED lines=13> */
[----:B------:R-:W-:Y:S01]  /*10860*/  PRMT R80, R80, 0x5410, R3 ;  /* 0x0000541050507816 */ /* 0x000fe20000000003 */
[C---:B-1----:R-:W-:Y:S01]  /*10870*/  IMAD.U32 R6, R10.reuse, 0x10000, RZ ;  /* 0x000100000a067824 */ /* 0x042fe200078e00ff */
[----:B------:R-:W-:Y:S01]  /*10880*/  LOP3.LUT R7, R10, 0xffff0000, RZ, 0xc0, !PT ;  /* 0xffff00000a077812 */ /* 0x000fe200078ec0ff */
[C---:B------:R-:W-:Y:S01]  /*10890*/  IMAD.U32 R10, R11.reuse, 0x10000, RZ ;  /* 0x000100000b0a7824 */ /* 0x040fe200078e00ff */
[----:B------:R-:W-:Y:S01]  /*108a0*/  LOP3.LUT R11, R11, 0xffff0000, RZ, 0xc0, !PT ;  /* 0xffff00000b0b7812 */ /* 0x000fe200078ec0ff */
[C---:B------:R-:W-:Y:S01]  /*108b0*/  IMAD.U32 R3, R8.reuse, 0x10000, RZ ;  /* 0x0001000008037824 */ /* 0x040fe200078e00ff */
[----:B------:R-:W-:Y:S01]  /*108c0*/  LOP3.LUT R4, R8, 0xffff0000, RZ, 0xc0, !PT ;  /* 0xffff000008047812 */ /* 0x000fe200078ec0ff */
[C---:B------:R-:W-:Y:S01]  /*108d0*/  FMUL.FTZ R15, R7.reuse, R13 ;  /* 0x0000000d070f7220 */ /* 0x040fe20000410000 */
[-C--:B------:R-:W-:Y:S01]  /*108e0*/  FMUL.FTZ R14, R7, R12.reuse ;  /* 0x0000000c070e7220 */ /* 0x080fe20000410000 */
[C---:B------:R-:W-:Y:S01]  /*108f0*/  FMUL.FTZ R7, R11.reuse, R81 ;  /* 0x000000510b077220 */ /* 0x040fe20000410000 */
[----:B------:R-:W-:Y:S01]  /*10900*/  FMUL.FTZ R11, R11, R79 ;  /* 0x0000004f0b0b7220 */ /* 0x000fe20000410000 */
[C---:B------:R-:W-:Y:S01]  /*10910*/  FFMA.FTZ R15, R6.reuse, R12, -R15 ;  /* 0x0000000c060f7223 */ /* 0x040fe2000001080f */
[----:B------:R-:W-:Y:S01]  /*10920*/  FFMA.FTZ R20, R6, R13, R14 ;  /* 0x0000000d06147223 */ /* 0x000fe2000001000e */
[----:B------:R-:W-:Y:S01]  /*10930*/  FFMA.FTZ R79, R10, R79, -R7 ;  /* 0x0000004f0a4f7223 */ /* 0x000fe20000010807 */
[----:B------:R-:W-:Y:S01]  /*10940*/  IMAD.U32 R7, R80, 0x10000, RZ ;  /* 0x0001000050077824 */ /* 0x000fe200078e00ff */
[C---:B------:R-:W-:Y:S01]  /*10950*/  LOP3.LUT R8, R9.reuse, 0xffff0000, RZ, 0xc0, !PT ;  /* 0xffff000009087812 */ /* 0x040fe200078ec0ff */
[----:B------:R-:W-:Y:S01]  /*10960*/  IMAD.U32 R6, R78, 0x10000, RZ ;  /* 0x000100004e067824 */ /* 0x000fe200078e00ff */
[----:B------:R-:W-:Y:S01]  /*10970*/  LOP3.LUT R80, R80, 0xffff0000, RZ, 0xc0, !PT ;  /* 0xffff000050507812 */ /* 0x000fe200078ec0ff */
[----:B------:R-:W-:Y:S01]  /*10980*/  FFMA.FTZ R24, R10, R81, R11 ;  /* 0x000000510a187223 */ /* 0x000fe2000001000b */
[----:B------:R-:W-:Y:S01]  /*10990*/  LOP3.LUT R78, R78, 0xffff0000, RZ, 0xc0, !PT ;  /* 0xffff00004e4e7812 */ /* 0x000fe200078ec0ff */
[----:B------:R-:W-:-:S02]  /*109a0*/  IMAD.U32 R5, R9, 0x10000, RZ ;  /* 0x0001000009057824 */ /* 0x000fc400078e00ff */
        /* <DEDUP_REMOVED lines=8> */
[----:B------:R-:W-:Y:S02]  /*10a30*/  F2FP.BF16.F32.PACK_AB R6, R20, R15 ;  /* 0x0000000f1406723e */ /* 0x000fe400000010ff */
[----:B------:R-:W-:-:S02]  /*10a40*/  F2FP.BF16.F32.PACK_AB R7, R24, R79 ;  /* 0x0000004f1807723e */ /* 0x000fc400000010ff */
[----:B------:R-:W-:Y:S02]  /*10a50*/  F2FP.BF16.F32.PACK_AB R4, R3, R4 ;  /* 0x000000040304723e */ /* 0x000fe400000010ff */
[----:B------:R-:W-:-:S05]  /*10a60*/  F2FP.BF16.F32.PACK_AB R5, R5, R14 ;  /* 0x0000000e0505723e */ /* 0x000fca00000010ff */
[----:B------:R1:W-:Y:S01]  /*10a70*/  STS.128 [R0+0xf000], R4 ;  /* 0x00f0000400007388 */ /* 0x0003e20000000c00 */
[----:B------:R-:W-:Y:S05]  /*10a80*/  BRA `(.L_x_3033) ;  /* 0x0000004c00747947 */ /* 0x000fea0003800000 */
.L_x_2994:
        /* <DEDUP_REMOVED lines=16> */
[C---:B------:R-:W-:Y:S01]  /*10b90*/  IMAD.WIDE.U32 R26, R3.reuse, UR6, R26 ;  /* 0x00000006031a7c25 */ /* 0x040fe2000f8e001a */
[----:B------:R-:W-:Y:S01]  /*10ba0*/  LEA R6, P0, R24, UR4, 0x1 ;  /* 0x0000000418067c11 */ /* 0x000fe2000f8008ff */
[----:B------:R-:W-:Y:S02]  /*10bb0*/  UMOV UR4, 0xffffffff ;  /* 0xffffffff00047882 */ /* 0x000fe40000000000 */
[----:B------:R-:W-:Y:S01]  /*10bc0*/  IMAD R7, R3, UR7, R4 ;  /* 0x0000000703077c24 */ /* 0x000fe2000f8e0204 */
[----:B------:R-:W-:Y:S01]  /*10bd0*/  ULDC.64 UR6, c[0x0][0x400] ;  /* 0x0001000000067ab9 */ /* 0x000fe20000000a00 */
[----:B------:R-:W-:Y:S01]  /*10be0*/  IMAD.IADD R5, R25, 0x1, R5 ;  /* 0x0000000119057824 */ /* 0x000fe200078e0205 */
[----:B------:R-:W-:Y:S01]  /*10bf0*/  LEA R3, P1, R26, UR6, 0x1 ;  /* 0x000000061a037c11 */ /* 0x000fe2000f8208ff */
[----:B------:R-:W-:-:S03]  /*10c00*/  IMAD.IADD R7, R27, 0x1, R7 ;  /* 0x000000011b077824 */ /* 0x000fc600078e0207 */
[----:B------:R-:W-:Y:S02]  /*10c10*/  LEA.HI.X R8, R24, UR5, R5, 0x1, P0 ;  /* 0x0000000518087c11 */ /* 0x000fe400080f0c05 */
[----:B------:R-:W-:Y:S01]  /*10c20*/  LEA.HI.X R7, R26, UR7, R7, 0x1, P1 ;  /* 0x000000071a077c11 */ /* 0x000fe200088f0c07 */
[----:B------:R-:W-:Y:S06]  /*10c30*/  BRA.DIV UR4, `(.L_x_3040) ;  /* 0x0000020a04b87947 */ /* 0x000fec000b800000 */
[----:B------:R0:W1:Y:S04]  /*10c40*/  SHFL.IDX PT, R5, R8, RZ, 0x181f ;  /* 0x00181fff08057589 */ /* 0x00006800000e0000 */
[----:B------:R0:W2:Y:S04]  /*10c50*/  SHFL.IDX PT, R4, R6, RZ, 0x181f ;  /* 0x00181fff06047589 */ /* 0x0000a800000e0000 */
[----:B------:R0:W3:Y:S04]  /*10c60*/  SHFL.IDX PT, R9, R7, RZ, 0x181f ;  /* 0x00181fff07097589 */ /* 0x0000e800000e0000 */
[----:B------:R0:W4:Y:S02]  /*10c70*/  SHFL.IDX PT, R14, R3, RZ, 0x181f ;  /* 0x00181fff030e7589 */ /* 0x00012400000e0000 */
.L_x_3338:
        /* <DEDUP_REMOVED lines=14> */
[----:B--2---:R-:W-:Y:S01]  /*10d60*/  IMAD.MOV.U32 R10, RZ, RZ, R4 ;  /* 0x000000ffff0a7224 */ /* 0x004fe200078e0004 */
[----:B------:R-:W-:Y:S01]  /*10d70*/  ISETP.GE.AND P2, PT, R18, UR4, PT ;  /* 0x0000000412007c0c */ /* 0x000fe2000bf46270 */
[----:B-1----:R-:W-:Y:S01]  /*10d80*/  IMAD.MOV.U32 R11, RZ, RZ, R5 ;  /* 0x000000ffff0b7224 */ /* 0x002fe200078e0005 */
[----:B------:R-:W-:Y:S01]  /*10d90*/  ISETP.GE.AND P3, PT, R213, UR4, PT ;  /* 0x00000004d5007c0c */ /* 0x000fe2000bf66270 */
[----:B---3--:R-:W-:Y:S01]  /*10da0*/  IMAD.MOV.U32 R15, RZ, RZ, R9 ;  /* 0x000000ffff0f7224 */ /* 0x008fe200078e0009 */
[----:B------:R-:W-:Y:S02]  /*10db0*/  CS2R R56, SRZ ;  /* 0x0000000000387805 */ /* 0x000fe4000001ff00 */
[----:B------:R-:W-:Y:S01]  /*10dc0*/  CS2R R58, SRZ ;  /* 0x00000000003a7805 */ /* 0x000fe2000001ff00 */
[----:B------:R-:W-:-:S06]  /*10dd0*/  ULDC.64 UR6, c[0x0][0x208] ;  /* 0x0000820000067ab9 */ /* 0x000fcc0000000a00 */
        /* <DEDUP_REMOVED lines=10> */
[--C-:B------:R-:W-:Y:S02]  /*10e80*/  @!P2 IMAD.X R5, R5, 0x1, R24.reuse, P0 ;  /* 0x000000010505a824 */ /* 0x100fe400000e0618 */
[----:B------:R-:W-:-:S03]  /*10e90*/  @!P2 IMAD.X R21, R9, 0x1, R24, P1 ;  /* 0x000000010915a824 */ /* 0x000fc600008e0618 */
[----:B------:R1:W5:Y:S04]  /*10ea0*/  @!P2 LD.E.128 R60, desc[UR6][R4.64] ;  /* 0x00000006043ca980 */ /* 0x000368000c101d00 */
[----:B------:R1:W5:Y:S01]  /*10eb0*/  @!P2 LD.E.128 R64, desc[UR6][R20.64] ;  /* 0x000000061440a980 */ /* 0x000362000c101d00 */
[----:B------:R-:W-:-:S04]  /*10ec0*/  @!P3 IMAD.SHL.U32 R13, R12, 0x8, RZ ;  /* 0x000000080c0db824 */ /* 0x000fc800078e00ff */
[----:B------:R-:W-:-:S04]  /*10ed0*/  @!P3 IMAD.WIDE R10, R13, 0x2, R10 ;  /* 0x000000020d0ab825 */ /* 0x000fc800078e020a */
[----:B------:R-:W-:Y:S01]  /*10ee0*/  @!P3 IMAD.WIDE R12, R13, 0x2, R14 ;  /* 0x000000020d0cb825 */ /* 0x000fe200078e020e */
[----:B------:R1:W5:Y:S04]  /*10ef0*/  @!P3 LD.E.128 R56, desc[UR6][R10.64] ;  /* 0x000000060a38b980 */ /* 0x000368000c101d00 */
[----:B------:R1:W5:Y:S02]  /*10f00*/  @!P3 LD.E.128 R68, desc[UR6][R12.64] ;  /* 0x000000060c44b980 */ /* 0x000364000c101d00 */
.L_x_3042:
[----:B------:R-:W-:Y:S05]  /*10f10*/  BSYNC B1 ;  /* 0x0000000000017941 */ /* 0x000fea0003800000 */
.L_x_3041:
[----:B-12--5:R-:W-:Y:S01]  /*10f20*/  IMAD.MOV.U32 R4, RZ, RZ, R70 ;  /* 0x000000ffff047224 */ /* 0x026fe200078e0046 */
[----:B------:R-:W-:Y:S01]  /*10f30*/  UMOV UR4, 0xffffffff ;  /* 0xffffffff00047882 */ /* 0x000fe20000000000 */
[----:B------:R-:W-:Y:S01]  /*10f40*/  IMAD.MOV.U32 R5, RZ, RZ, R71 ;  /* 0x000000ffff057224 */ /* 0x000fe200078e0047 */
        /* <DEDUP_REMOVED lines=36> */
.L_x_3344:
        /* <DEDUP_REMOVED lines=31> */
[----:B0-----:R-:W-:-:S03]  /*11380*/  @!P2 IMAD.X R11, R9, 0x1, R20, P1 ;  /* 0x00000001090ba824 */ /* 0x001fc600008e0614 */
[----:B------:R0:W5:Y:S04]  /*11390*/  @!P2 LD.E.128 R44, desc[UR6][R4.64] ;  /* 0x00000006042ca980 */ /* 0x000168000c101d00 */
[----:B------:R0:W5:Y:S01]  /*113a0*/  @!P2 LD.E.128 R48, desc[UR6][R10.64] ;  /* 0x000000060a30a980 */ /* 0x000162000c101d00 */
[----:B------:R-:W-:Y:S02]  /*113b0*/  @!P3 IMAD.SHL.U32 R21, R15, 0x8, RZ ;  /* 0x000000080f15b824 */ /* 0x000fe400078e00ff */
[----:B------:R-:W-:Y:S02]  /*113c0*/  IMAD.MOV.U32 R15, RZ, RZ, R9 ;  /* 0x000000ffff0f7224 */ /* 0x000fe400078e0009 */
[----:B------:R-:W-:-:S04]  /*113d0*/  @!P3 IMAD.WIDE R12, R21, 0x2, R12 ;  /* 0x00000002150cb825 */ /* 0x000fc800078e020c */
[----:B------:R-:W-:Y:S01]  /*113e0*/  @!P3 IMAD.WIDE R14, R21, 0x2, R14 ;  /* 0x00000002150eb825 */ /* 0x000fe200078e020e */
[----:B------:R0:W5:Y:S04]  /*113f0*/  @!P3 LD.E.128 R40, desc[UR6][R12.64] ;  /* 0x000000060c28b980 */ /* 0x000168000c101d00 */
[----:B------:R0:W5:Y:S02]  /*11400*/  @!P3 LD.E.128 R52, desc[UR6][R14.64] ;  /* 0x000000060e34b980 */ /* 0x000164000c101d00 */
.L_x_3045:
[----:B------:R-:W-:Y:S05]  /*11410*/  BSYNC B1 ;  /* 0x0000000000017941 */ /* 0x000fea0003800000 */
.L_x_3044:
        /* <DEDUP_REMOVED lines=38> */
.L_x_3350:
        /* <DEDUP_REMOVED lines=24> */
[----:B0-----:R-:W-:Y:S02]  /*11800*/  @!P2 IADD3 R10, P1, R14, R11, RZ ;  /* 0x0000000b0e0aa210 */ /* 0x001fe40007f3e0ff */
[----:B------:R-:W-:Y:S02]  /*11810*/  CS2R R36, SRZ ;  /* 0x0000000000247805 */ /* 0x000fe4000001ff00 */
[----:B------:R-:W-:Y:S01]  /*11820*/  CS2R R38, SRZ ;  /* 0x0000000000267805 */ /* 0x000fe2000001ff00 */
[--C-:B------:R-:W-:Y:S01]  /*11830*/  @!P2 IMAD.X R5, R5, 0x1, R28.reuse, P0 ;  /* 0x000000010505a824 */ /* 0x100fe200000e061c */
[----:B------:R-:W-:Y:S01]  /*11840*/  CS2R R30, SRZ ;  /* 0x00000000001e7805 */ /* 0x000fe2000001ff00 */
[----:B------:R-:W-:Y:S01]  /*11850*/  @!P2 IMAD.X R11, R9, 0x1, R28, P1 ;  /* 0x00000001090ba824 */ /* 0x000fe200008e061c */
[----:B------:R-:W-:-:S02]  /*11860*/  CS2R R34, SRZ ;  /* 0x0000000000227805 */ /* 0x000fc4000001ff00 */
[----:B------:R-:W-:-:S06]  /*11870*/  CS2R R32, SRZ ;  /* 0x0000000000207805 */ /* 0x000fcc000001ff00 */
[----:B------:R0:W5:Y:S01]  /*11880*/  @!P2 LD.E.128 R32, desc[UR6][R10.64] ;  /* 0x000000060a20a980 */ /* 0x000162000c101d00 */
[----:B----4-:R-:W-:Y:S02]  /*11890*/  @!P3 IMAD.SHL.U32 R29, R15, 0x8, RZ ;  /* 0x000000080f1db824 */ /* 0x010fe400078e00ff */
[----:B------:R-:W-:Y:S02]  /*118a0*/  IMAD.MOV.U32 R15, RZ, RZ, R9 ;  /* 0x000000ffff0f7224 */ /* 0x000fe400078e0009 */
[----:B------:R-:W-:-:S04]  /*118b0*/  @!P3 IMAD.WIDE R20, R29, 0x2, R12 ;  /* 0x000000021d14b825 */ /* 0x000fc800078e020c */
[----:B------:R-:W-:Y:S01]  /*118c0*/  @!P3 IMAD.WIDE R12, R29, 0x2, R14 ;  /* 0x000000021d0cb825 */ /* 0x000fe200078e020e */
[----:B------:R-:W-:Y:S01]  /*118d0*/  CS2R R28, SRZ ;  /* 0x00000000001c7805 */ /* 0x000fe2000001ff00 */
[----:B------:R0:W5:Y:S04]  /*118e0*/  @!P3 LD.E.128 R24, desc[UR6][R20.64] ;  /* 0x000000061418b980 */ /* 0x000168000c101d00 */
[----:B------:R0:W5:Y:S04]  /*118f0*/  @!P3 LD.E.128 R36, desc[UR6][R12.64] ;  /* 0x000000060c24b980 */ /* 0x000168000c101d00 */
[----:B------:R0:W5:Y:S02]  /*11900*/  @!P2 LD.E.128 R28, desc[UR6][R4.64] ;  /* 0x00000006041ca980 */ /* 0x000164000c101d00 */
.L_x_3048:
[----:B------:R-:W-:Y:S05]  /*11910*/  BSYNC B1 ;  /* 0x0000000000017941 */ /* 0x000fea0003800000 */
.L_x_3047:
        /* <DEDUP_REMOVED lines=38> */
[----:B------:R0:W0:Y:S02]  /*11b80*/  SHFL.IDX PT, R76, R3, 0x3, 0x181f ;  /* 0x00781f00034c7f89 */ /* 0x00002400000e0000 */
.L_x_3356:
[----:B------:R-:W4:Y:S01]  /*11b90*/  LDL R12, [R1+0x68] ;  /* 0x00006800010c7983 */ /* 0x000f220000100800 */
[----:B------:R-:W-:Y:S01]  /*11ba0*/  VIADD R78, R78, 0x60 ;  /* 0x000000604e4e7836 */ /* 0x000fe20000000000 */
[----:B------:R-:W-:Y:S01]  /*11bb0*/  BSSY B1, `(.L_x_3050) ;  /* 0x000002a000017945 */ /* 0x000fe20003800000 */
[----:B01----:R-:W-:Y:S02]  /*11bc0*/  CS2R R6, SRZ ;  /* 0x0000000000067805 */ /* 0x003fe4000001ff00 */
        /* <DEDUP_REMOVED lines=24> */
[----:B------:R-:W-:Y:S02]  /*11d50*/  @!P2 IADD3 R78, P1, R76, R79, RZ ;  /* 0x0000004f4c4ea210 */ /* 0x000fe40007f3e0ff */
[----:B------:R-:W-:Y:S02]  /*11d60*/  CS2R R8, SRZ ;  /* 0x0000000000087805 */ /* 0x000fe4000001ff00 */
[----:B------:R-:W-:Y:S01]  /*11d70*/  CS2R R10, SRZ ;  /* 0x00000000000a7805 */ /* 0x000fe2000001ff00 */
[--C-:B------:R-:W-:Y:S01]  /*11d80*/  @!P2 IMAD.X R21, R21, 0x1, R6.reuse, P0 ;  /* 0x000000011515a824 */ /* 0x100fe200000e0606 */
[----:B------:R-:W-:Y:S01]  /*11d90*/  CS2R R12, SRZ ;  /* 0x00000000000c7805 */ /* 0x000fe2000001ff00 */
[----:B------:R-:W-:Y:S01]  /*11da0*/  @!P2 IMAD.X R79, R77, 0x1, R6, P1 ;  /* 0x000000014d4fa824 */ /* 0x000fe200008e0606 */
[----:B------:R-:W-:-:S02]  /*11db0*/  CS2R R14, SRZ ;  /* 0x00000000000e7805 */ /* 0x000fc4000001ff00 */
[----:B------:R-:W-:-:S04]  /*11dc0*/  CS2R R6, SRZ ;  /* 0x0000000000067805 */ /* 0x000fc8000001ff00 */
[----:B------:R0:W5:Y:S01]  /*11dd0*/  @!P2 LD.E.128 R12, desc[UR6][R20.64] ;  /* 0x00000006140ca980 */ /* 0x000162000c101d00 */
[----:B----4-:R-:W-:-:S04]  /*11de0*/  @!P3 IMAD.SHL.U32 R81, R80, 0x8, RZ ;  /* 0x000000085051b824 */ /* 0x010fc800078e00ff */
[----:B------:R-:W-:Y:S01]  /*11df0*/  @!P3 IMAD.WIDE R82, R81, 0x2, R4 ;  /* 0x000000025152b825 */ /* 0x000fe200078e0204 */
[----:B------:R-:W-:-:S03]  /*11e00*/  CS2R R4, SRZ ;  /* 0x0000000000047805 */ /* 0x000fc6000001ff00 */
[----:B------:R-:W-:Y:S01]  /*11e10*/  @!P3 IMAD.WIDE R80, R81, 0x2, R76 ;  /* 0x000000025150b825 */ /* 0x000fe200078e024c */
[----:B------:R0:W5:Y:S04]  /*11e20*/  @!P3 LD.E.128 R72, desc[UR6][R82.64] ;  /* 0x000000065248b980 */ /* 0x000168000c101d00 */
[----:B------:R0:W5:Y:S04]  /*11e30*/  @!P3 LD.E.128 R8, desc[UR6][R80.64] ;  /* 0x000000065008b980 */ /* 0x000168000c101d00 */
[----:B------:R0:W5:Y:S02]  /*11e40*/  @!P2 LD.E.128 R4, desc[UR6][R78.64] ;  /* 0x000000064e04a980 */ /* 0x000164000c101d00 */
.L_x_3051:
[----:B------:R-:W-:Y:S05]  /*11e50*/  BSYNC B1 ;  /* 0x0000000000017941 */ /* 0x000fea0003800000 */
.L_x_3050:
[----:B------:R-:W1:Y:S01]  /*11e60*/  SYNCS.PHASECHK.TRANS64.TRYWAIT P0, [R16+URZ+0x38800], R139 ;  /* 0x0388008b100075a7 */ /* 0x000e62000800017f */
[----:B-----5:R-:W-:Y:S01]  /*11e70*/  IMAD.MOV.U32 R76, RZ, RZ, R10 ;  /* 0x000000ffff4c7224 */ /* 0x020fe200078e000a */
[----:B------:R-:W-:Y:S01]  /*11e80*/  BSSY B1, `(.L_x_3052) ;  /* 0x000001f000017945 */ /* 0x000fe20003800000 */
[----:B------:R-:W-:Y:S02]  /*11e90*/  IMAD.MOV.U32 R3, RZ, RZ, R4 ;  /* 0x000000ffff037224 */ /* 0x000fe400078e0004 */
[----:B------:R-:W-:Y:S01]  /*11ea0*/  IMAD.MOV.U32 R77, RZ, RZ, R12 ;  /* 0x000000ffff4d7224 */ /* 0x000fe200078e000c */
[----:B------:R-:W-:Y:S01]  /*11eb0*/  PRMT R85, R76, 0x7610, R85 ;  /* 0x000076104c557816 */ /* 0x000fe20000000055 */
[----:B------:R-:W-:Y:S01]  /*11ec0*/  IMAD.MOV.U32 R76, RZ, RZ, R11 ;  /* 0x000000ffff4c7224 */ /* 0x000fe200078e000b */
[----:B------:R-:W-:Y:S01]  /*11ed0*/  PRMT R99, R3, 0x7610, R99 ;  /* 0x0000761003637816 */ /* 0x000fe20000000063 */
[----:B0-----:R-:W-:Y:S01]  /*11ee0*/  IMAD.MOV.U32 R78, RZ, RZ, R13 ;  /* 0x000000ffff4e7224 */ /* 0x001fe200078e000d */
[----:B------:R-:W-:Y:S01]  /*11ef0*/  PRMT R103, R77, 0x7610, R103 ;  /* 0x000076104d677816 */ /* 0x000fe20000000067 */
[----:B------:R-:W-:Y:S01]  /*11f00*/  IMAD.MOV.U32 R3, RZ, RZ, R7 ;  /* 0x000000ffff037224 */ /* 0x000fe200078e0007 */
[----:B------:R-:W-:Y:S01]  /*11f10*/  PRMT R86, R76, 0x7610, R86 ;  /* 0x000076104c567816 */ /* 0x000fe20000000056 */
[----:B---3--:R-:W-:Y:S01]  /*11f20*/  IMAD.MOV.U32 R20, RZ, RZ, R5 ;  /* 0x000000ffff147224 */ /* 0x008fe200078e0005 */
[----:B------:R-:W-:Y:S01]  /*11f30*/  PRMT R104, R78, 0x7610, R104 ;  /* 0x000076104e687816 */ /* 0x000fe20000000068 */
[----:B--2---:R-:W-:Y:S01]  /*11f40*/  IMAD.MOV.U32 R21, RZ, RZ, R6 ;  /* 0x000000ffff157224 */ /* 0x004fe200078e0006 */
        /* <DEDUP_REMOVED lines=17> */
[----:B-1----:R-:W-:Y:S08]  /*12060*/  @!P0 BRA `(.L_x_3053) ;  /* 0x000001fc00708947 */ /* 0x002ff00003800000 */
.L_x_3357:
[----:B------:R-:W-:Y:S05]  /*12070*/  BSYNC B1 ;  /* 0x0000000000017941 */ /* 0x000fea0003800000 */
.L_x_3052:
[----:B------:R-:W-:Y:S01]  /*12080*/  BSSY B1, `(.L_x_3054) ;  /* 0x00000dc000017945 */ /* 0x000fe20003800000 */
        /* <DEDUP_REMOVED lines=9> */
[----:B------:R-:W-:Y:S02]  /*12120*/  LEA.HI R76, R140, R237, RZ, 0x1d ;  /* 0x000000ed8c4c7211 */ /* 0x000fe400078fe8ff */
[----:B------:R-:W-:Y:S02]  /*12130*/  SHF.R.U64 R143, R64, 0x10, R65 ;  /* 0x00000010408f7819 */ /* 0x000fe40000001241 */
[----:B------:R-:W-:Y:S01]  /*12140*/  SHF.R.S32.HI R79, RZ, 0x1f, R76 ;  /* 0x0000001fff4f7819 */ /* 0x000fe2000001144c */
[----:B------:R-:W-:Y:S01]  /*12150*/  IMAD.SHL.U32 R77, R76, 0x8, RZ ;  /* 0x000000084c4d7824 */ /* 0x000fe200078e00ff */
[----:B------:R-:W-:Y:S02]  /*12160*/  SHF.R.U64 R60, R60, 0x10, R61 ;  /* 0x000000103c3c7819 */ /* 0x000fe4000000123d */
[----:B------:R-:W-:Y:S02]  /*12170*/  LEA.HI R79, R79, R76, RZ, 0x3 ;  /* 0x0000004c4f4f7211 */ /* 0x000fe400078f18ff */
[----:B------:R-:W-:-:S02]  /*12180*/  LOP3.LUT R77, R77, 0x38, RZ, 0xc0, !PT ;  /* 0x000000384d4d7812 */ /* 0x000fc400078ec0ff */
[----:B------:R-:W-:Y:S01]  /*12190*/  SHF.R.U32.HI R145, RZ, 0x10, R61 ;  /* 0x00000010ff917819 */ /* 0x000fe2000001163d */
[----:B------:R-:W-:Y:S01]  /*121a0*/  IMAD.SHL.U32 R79, R79, 0x400, RZ ;  /* 0x000004004f4f7824 */ /* 0x000fe200078e00ff */
[----:B------:R-:W-:Y:S02]  /*121b0*/  LOP3.LUT R76, R77, 0x1c0, R156, 0xf8, !PT ;  /* 0x000001c04d4c7812 */ /* 0x000fe400078ef89c */
[----:B------:R-:W-:Y:S02]  /*121c0*/  PRMT R142, R142, 0x5410, R143 ;  /* 0x000054108e8e7816 */ /* 0x000fe4000000008f */
[----:B------:R-:W-:Y:S02]  /*121d0*/  LOP3.LUT R76, R76, R229, RZ, 0x3c, !PT ;  /* 0x000000e54c4c7212 */ /* 0x000fe400078e3cff */
[----:B------:R-:W-:Y:S01]  /*121e0*/  LOP3.LUT R79, R79, 0x7fffe000, RZ, 0xc0, !PT ;  /* 0x7fffe0004f4f7812 */ /* 0x000fe200078ec0ff */
[----:B------:R-:W-:Y:S01]  /*121f0*/  IMAD.U32 R152, R142, 0x10000, RZ ;  /* 0x000100008e987824 */ /* 0x000fe200078e00ff */
[----:B------:R-:W-:-:S02]  /*12200*/  PRMT R61, R91, 0x5432, R60 ;  /* 0x000054325b3d7816 */ /* 0x000fc4000000003c */
[----:B0-----:R-:W-:Y:S02]  /*12210*/  IADD3 R139, R76, R79, R228 ;  /* 0x0000004f4c8b7210 */ /* 0x001fe40007ffe0e4 */
[----:B------:R-:W0:Y:S01]  /*12220*/  LDS.128 R76, [R0] ;  /* 0x00000000004c7984 */ /* 0x000e220000000c00 */
[----:B------:R-:W-:Y:S02]  /*12230*/  SHF.R.U32.HI R64, RZ, 0x10, R65 ;  /* 0x00000010ff407819 */ /* 0x000fe40000011641 */
[----:B------:R-:W-:Y:S01]  /*12240*/  IMAD R139, R139, 0x2, R16 ;  /* 0x000000028b8b7824 */ /* 0x000fe200078e0210 */
[--C-:B------:R-:W-:Y:S02]  /*12250*/  SHF.R.U64 R65, R66, 0x10, R67.reuse ;  /* 0x0000001042417819 */ /* 0x100fe40000001243 */
[----:B------:R-:W-:Y:S02]  /*12260*/  SHF.R.U32.HI R66, RZ, 0x10, R67 ;  /* 0x00000010ff427819 */ /* 0x000fe40000011643 */
[----:B------:R-:W1:Y:S01]  /*12270*/  LDS.128 R80, [R139+0x14400] ;  /* 0x014400008b507984 */ /* 0x000e620000000c00 */
[----:B------:R-:W-:-:S02]  /*12280*/  SHF.R.U64 R62, R62, 0x10, R63 ;  /* 0x000000103e3e7819 */ /* 0x000fc4000000123f */
[----:B------:R-:W-:Y:S02]  /*12290*/  SHF.R.U32.HI R63, RZ, 0x10, R63 ;  /* 0x00000010ff3f7819 */ /* 0x000fe4000001163f */
[----:B------:R-:W-:Y:S02]  /*122a0*/  PRMT R141, R141, 0x5410, R64 ;  /* 0x000054108d8d7816 */ /* 0x000fe40000000040 */
[----:B------:R-:W-:Y:S02]  /*122b0*/  PRMT R64, R86, 0x5432, R65 ;  /* 0x0000543256407816 */ /* 0x000fe40000000041 */
[----:B------:R-:W-:Y:S01]  /*122c0*/  PRMT R60, R90, 0x5432, R145 ;  /* 0x000054325a3c7816 */ /* 0x000fe20000000091 */
[----:B------:R-:W-:Y:S01]  /*122d0*/  IMAD.U32 R153, R141, 0x10000, RZ ;  /* 0x000100008d997824 */ /* 0x000fe200078e00ff */
[----:B------:R-:W-:Y:S02]  /*122e0*/  PRMT R65, R85, 0x5432, R66 ;  /* 0x0000543255417816 */ /* 0x000fe40000000042 */
[----:B------:R-:W-:Y:S01]  /*122f0*/  PRMT R63, R88, 0x5432, R63 ;  /* 0x00005432583f7816 */ /* 0x000fe2000000003f */
[----:B------:R-:W-:Y:S01]  /*12300*/  IMAD.U32 R151, R60, 0x10000, RZ ;  /* 0x000100003c977824 */ /* 0x000fe200078e00ff */
[----:B------:R-:W-:-:S02]  /*12310*/  LOP3.LUT R141, R141, 0xffff0000, RZ, 0xc0, !PT ;  /* 0xffff00008d8d7812 */ /* 0x000fc400078ec0ff */
[----:B------:R-:W-:Y:S01]  /*12320*/  PRMT R62, R89, 0x5432, R62 ;  /* 0x00005432593e7816 */ /* 0x000fe2000000003e */
[----:B0-----:R-:W-:Y:S01]  /*12330*/  IMAD.U32 R147, R76, 0x10000, RZ ;  /* 0x000100004c937824 */ /* 0x001fe200078e00ff */
[C---:B------:R-:W-:Y:S01]  /*12340*/  LOP3.LUT R66, R78.reuse, 0xffff0000, RZ, 0xc0, !PT ;  /* 0xffff00004e427812 */ /* 0x040fe200078ec0ff */
[----:B------:R-:W-:Y:S01]  /*12350*/  IMAD.U32 R67, R78, 0x10000, RZ ;  /* 0x000100004e437824 */ /* 0x000fe200078e00ff */
[C---:B------:R-:W-:Y:S01]  /*12360*/  LOP3.LUT R78, R79.reuse, 0xffff0000, RZ, 0xc0, !PT ;  /* 0xffff00004f4e7812 */ /* 0x040fe200078ec0ff */
[----:B------:R-:W-:Y:S01]  /*12370*/  IMAD.U32 R145, R79, 0x10000, RZ ;  /* 0x000100004f917824 */ /* 0x000fe200078e00ff */
[----:B------:R-:W-:Y:S01]  /*12380*/  LOP3.LUT R76, R76, 0xffff0000, RZ, 0xc0, !PT ;  /* 0xffff00004c4c7812 */ /* 0x000fe200078ec0ff */
[C---:B------:R-:W-:Y:S01]  /*12390*/  IMAD.U32 R146, R77.reuse, 0x10000, RZ ;  /* 0x000100004d927824 */ /* 0x040fe200078e00ff */
[----:B------:R-:W-:Y:S01]  /*123a0*/  LOP3.LUT R77, R77, 0xffff0000, RZ, 0xc0, !PT ;  /* 0xffff00004d4d7812 */ /* 0x000fe200078ec0ff */
[C---:B-1----:R-:W-:Y:S01]  /*123b0*/  IMAD.U32 R148, R80.reuse, 0x10000, RZ ;  /* 0x0001000050947824 */ /* 0x042fe200078e00ff */
[C---:B------:R-:W-:Y:S01]  /*123c0*/  LOP3.LUT R144, R81.reuse, 0xffff0000, RZ, 0xc0, !PT ;  /* 0xffff000051907812 */ /* 0x040fe200078ec0ff */
[----:B------:R-:W-:Y:S01]  /*123d0*/  IMAD.U32 R150, R81, 0x10000, RZ ;  /* 0x0001000051967824 */ /* 0x000fe200078e00ff */
[----:B------:R-:W-:Y:S01]  /*123e0*/  LOP3.LUT R143, R80, 0xffff0000, RZ, 0xc0, !PT ;  /* 0xffff0000508f7812 */ /* 0x000fe200078ec0ff */
[----:B------:R-:W-:-:S02]  /*123f0*/  IMAD.U32 R81, R61, 0x10000, RZ ;  /* 0x000100003d517824 */ /* 0x000fc400078e00ff */
[-C--:B------:R-:W-:Y:S01]  /*12400*/  FMUL.FTZ R154, R148, R152.reuse ;  /* 0x00000098949a7220 */ /* 0x080fe20000410000 */
[C---:B------:R-:W-:Y:S01]  /*12410*/  IMAD.U32 R80, R82.reuse, 0x10000, RZ ;  /* 0x0001000052507824 */ /* 0x040fe200078e00ff */
[----:B------:R-:W-:Y:S01]  /*12420*/  LOP3.LUT R79, R82, 0xffff0000, RZ, 0xc0, !PT ;  /* 0xffff0000524f7812 */ /* 0x000fe200078ec0ff */
[-C--:B------:R-:W-:Y:S01]  /*12430*/  FMUL.FTZ R148, R148, R81.reuse ;  /* 0x0000005194947220 */ /* 0x080fe20000410000 */
[C---:B------:R-:W-:Y:S01]  /*12440*/  IMAD.U32 R149, R83.reuse, 0x10000, RZ ;  /* 0x0001000053957824 */ /* 0x040fe200078e00ff */
[----:B------:R-:W-:Y:S01]  /*12450*/  LOP3.LUT R82, R83, 0xffff0000, RZ, 0xc0, !PT ;  /* 0xffff000053527812 */ /* 0x000fe200078ec0ff */
[----:B------:R-:W-:Y:S01]  /*12460*/  FFMA.FTZ R83, R147, R81, -R154 ;  /* 0x0000005193537223 */ /* 0x000fe2000001089a */
[----:B------:R-:W-:Y:S02]  /*12470*/  IMAD.U32 R154, R65, 0x10000, RZ ;  /* 0x00010000419a7824 */ /* 0x000fe400078e00ff */
[----:B------:R-:W-:Y:S01]  /*12480*/  FFMA.FTZ R81, R147, R152, R148 ;  /* 0x0000009893517223 */ /* 0x000fe20000010094 */
[----:B------:R-:W-:-:S02]  /*12490*/  IMAD.U32 R152, R63, 0x10000, RZ ;  /* 0x000100003f987824 */ /* 0x000fc400078e00ff */
[C---:B------:R-:W-:Y:S01]  /*124a0*/  FMUL.FTZ R155, R150.reuse, R153 ;  /* 0x00000099969b7220 */ /* 0x040fe20000410000 */
[-C--:B------:R-:W-:Y:S01]  /*124b0*/  FMUL.FTZ R157, R150, R151.reuse ;  /* 0x00000097969d7220 */ /* 0x080fe20000410000 */
[C---:B------:R-:W-:Y:S01]  /*124c0*/  FMUL.FTZ R150, R149.reuse, R154 ;  /* 0x0000009a95967220 */ /* 0x040fe20000410000 */
[----:B------:R-:W-:Y:S01]  /*124d0*/  LOP3.LUT R148, R142, 0xffff0000, RZ, 0xc0, !PT ;  /* 0xffff00008e947812 */ /* 0x000fe200078ec0ff */
[-C--:B------:R-:W-:Y:S01]  /*124e0*/  FMUL.FTZ R149, R149, R152.reuse ;  /* 0x0000009895957220 */ /* 0x080fe20000410000 */
[----:B------:R-:W-:Y:S01]  /*124f0*/  LOP3.LUT R61, R61, 0xffff0000, RZ, 0xc0, !PT ;  /* 0xffff00003d3d7812 */ /* 0x000fe200078ec0ff */
[C---:B------:R-:W-:Y:S01]  /*12500*/  FFMA.FTZ R147, R146.reuse, R151, -R155 ;  /* 0x0000009792937223 */ /* 0x040fe2000001089b */
[C---:B------:R-:W-:Y:S01]  /*12510*/  FFMA.FTZ R142, R145.reuse, R152, -R150 ;  /* 0x00000098918e7223 */ /* 0x040fe20000010896 */
[----:B------:R-:W-:Y:S01]  /*12520*/  FFMA.FTZ R146, R146, R153, R157 ;  /* 0x0000009992927223 */ /* 0x000fe2000001009d */
[----:B------:R-:W-:Y:S01]  /*12530*/  FFMA.FTZ R145, R145, R154, R149 ;  /* 0x0000009a91917223 */ /* 0x000fe20000010095 */
[C---:B------:R-:W-:Y:S01]  /*12540*/  FMUL.FTZ R151, R143.reuse, R148 ;  /* 0x000000948f977220 */ /* 0x040fe20000410000 */
[----:B------:R-:W-:Y:S01]  /*12550*/  LOP3.LUT R149, R60, 0xffff0000, RZ, 0xc0, !PT ;  /* 0xffff00003c957812 */ /* 0x000fe200078ec0ff */
[----:B------:R-:W-:Y:S01]  /*12560*/  FMUL.FTZ R153, R143, R61 ;  /* 0x0000003d8f997220 */ /* 0x000fe20000410000 */
[----:B------:R-:W-:-:S02]  /*12570*/  IMAD.U32 R143, R64, 0x10000, RZ ;  /* 0x00010000408f7824 */ /* 0x000fc400078e00ff */
[----:B------:R-:W-:Y:S01]  /*12580*/  FFMA.FTZ R60, R76, R61, -R151 ;  /* 0x0000003d4c3c7223 */ /* 0x000fe20000010897 */
[----:B------:R-:W-:Y:S01]  /*12590*/  FMUL.FTZ R150, R144, R141 ;  /* 0x0000008d90967220 */ /* 0x000fe20000410000 */
[----:B------:R-:W-:Y:S01]  /*125a0*/  FFMA.FTZ R76, R76, R148, R153 ;  /* 0x000000944c4c7223 */ /* 0x000fe20000010099 */
[----:B------:R-:W-:Y:S02]  /*125b0*/  IMAD.U32 R61, R62, 0x10000, RZ ;  /* 0x000100003e3d7824 */ /* 0x000fe400078e00ff */
[----:B------:R-:W-:Y:S01]  /*125c0*/  FMUL.FTZ R152, R144, R149 ;  /* 0x0000009590987220 */ /* 0x000fe20000410000 */
[----:B------:R-:W-:Y:S01]  /*125d0*/  FMUL.FTZ R148, R80, R143 ;  /* 0x0000008f50947220 */ /* 0x000fe20000410000 */
[----:B------:R-:W-:Y:S01]  /*125e0*/  LOP3.LUT R64, R64, 0xffff0000, RZ, 0xc0, !PT ;  /* 0xffff000040407812 */ /* 0x000fe200078ec0ff */
[----:B------:R-:W-:Y:S01]  /*125f0*/  FFMA.FTZ R144, R77, R149, -R150 ;  /* 0x000000954d907223 */ /* 0x000fe20000010896 */
        /* <DEDUP_REMOVED lines=25> */
.L_x_3057:
[----:B------:R-:W-:Y:S05]  /*12790*/  BSYNC B2 ;  /* 0x0000000000027941 */ /* 0x000fea0003800000 */
.L_x_3056:
[----:B------:R-:W-:Y:S05]  /*127a0*/  @P1 BRA `(.L_x_3055) ;  /* 0x0000000400a41947 */ /* 0x000fea0003800000 */
[----:B-1----:R-:W2:Y:S04]  /*127b0*/  LDL R0, [R1+0x60] ;  /* 0x0000600001007983 */ /* 0x002ea80000100800 */
[----:B------:R-:W3:Y:S01]  /*127c0*/  LDL R83, [R1+0x88] ;  /* 0x0000880001537983 */ /* 0x000ee20000100800 */
[----:B------:R-:W-:Y:S02]  /*127d0*/  SHF.R.U64 R76, R56, 0x10, R57 ;  /* 0x00000010384c7819 */ /* 0x000fe40000001239 */
[--C-:B------:R-:W-:Y:S02]  /*127e0*/  SHF.R.U64 R56, R58, 0x10, R59.reuse ;  /* 0x000000103a387819 */ /* 0x100fe4000000123b */
[----:B------:R-:W-:Y:S02]  /*127f0*/  SHF.R.U32.HI R77, RZ, 0x10, R59 ;  /* 0x00000010ff4d7819 */ /* 0x000fe4000001163b */
[----:B------:R-:W-:-:S02]  /*12800*/  SHF.R.U64 R59, R68, 0x10, R69 ;  /* 0x00000010443b7819 */ /* 0x000fc40000001245 */
[----:B------:R-:W-:Y:S02]  /*12810*/  SHF.R.U32.HI R79, RZ, 0x10, R57 ;  /* 0x00000010ff4f7819 */ /* 0x000fe40000011639 */
[----:B------:R-:W-:Y:S02]  /*12820*/  SHF.R.U32.HI R68, RZ, 0x10, R69 ;  /* 0x00000010ff447819 */ /* 0x000fe40000011645 */
[--C-:B------:R-:W-:Y:S02]  /*12830*/  SHF.R.U64 R57, R70, 0x10, R71.reuse ;  /* 0x0000001046397819 */ /* 0x100fe40000001247 */
[----:B------:R-:W-:Y:S02]  /*12840*/  SHF.R.U32.HI R70, RZ, 0x10, R71 ;  /* 0x00000010ff467819 */ /* 0x000fe40000011647 */
[----:B------:R-:W-:Y:S02]  /*12850*/  PRMT R132, R132, 0x5410, R59 ;  /* 0x0000541084847816 */ /* 0x000fe4000000003b */
[----:B------:R-:W-:-:S02]  /*12860*/  PRMT R135, R135, 0x5410, R76 ;  /* 0x0000541087877816 */ /* 0x000fc4000000004c */
[----:B------:R-:W-:Y:S02]  /*12870*/  PRMT R131, R131, 0x5410, R68 ;  /* 0x0000541083837816 */ /* 0x000fe40000000044 */
[----:B------:R-:W-:Y:S02]  /*12880*/  PRMT R137, R137, 0x5410, R56 ;  /* 0x0000541089897816 */ /* 0x000fe40000000038 */
[----:B------:R-:W-:Y:S01]  /*12890*/  PRMT R134, R134, 0x5410, R57 ;  /* 0x0000541086867816 */ /* 0x000fe20000000039 */
[----:B------:R-:W-:Y:S01]  /*128a0*/  IMAD.U32 R80, R131, 0x10000, RZ ;  /* 0x0001000083507824 */ /* 0x000fe200078e00ff */
[----:B------:R-:W-:Y:S01]  /*128b0*/  PRMT R136, R136, 0x5410, R79 ;  /* 0x0000541088887816 */ /* 0x000fe2000000004f */
[----:B------:R-:W-:Y:S01]  /*128c0*/  IMAD.U32 R79, R132, 0x10000, RZ ;  /* 0x00010000844f7824 */ /* 0x000fe200078e00ff */
[----:B------:R-:W-:Y:S02]  /*128d0*/  PRMT R133, R133, 0x5410, R70 ;  /* 0x0000541085857816 */ /* 0x000fe40000000046 */
[----:B------:R-:W-:-:S02]  /*128e0*/  PRMT R138, R138, 0x5410, R77 ;  /* 0x000054108a8a7816 */ /* 0x000fc4000000004d */
        /* <DEDUP_REMOVED lines=11> */
[----:B------:R-:W-:Y:S02]  /*129a0*/  IADD3 R65, R0, R61, R228 ;  /* 0x0000003d00417210 */ /* 0x000fe40007ffe0e4 */
[----:B---3--:R-:W1:Y:S03]  /*129b0*/  LDS.128 R60, [R83] ;  /* 0x00000000533c7984 */ /* 0x008e660000000c00 */
[----:B------:R-:W-:-:S05]  /*129c0*/  IMAD R0, R65, 0x2, R16 ;  /* 0x0000000241007824 */ /* 0x000fca00078e0210 */
[----:B------:R-:W2:Y:S01]  /*129d0*/  LDS.128 R64, [R0+0x14400] ;  /* 0x0144000000407984 */ /* 0x000ea20000000c00 */
        /* <DEDUP_REMOVED lines=8> */
[----:B--2---:R-:W-:Y:S01]  /*12a60*/  IMAD.U32 R61, R64, 0x10000, RZ ;  /* 0x00010000403d7824 */ /* 0x004fe200078e00ff */
[----:B------:R-:W-:Y:S01]  /*12a70*/  LOP3.LUT R77, R65, 0xffff0000, RZ, 0xc0, !PT ;  /* 0xffff0000414d7812 */ /* 0x000fe200078ec0ff */
[----:B------:R-:W-:Y:S01]  /*12a80*/  IMAD.U32 R63, R135, 0x10000, RZ ;  /* 0x00010000873f7824 */ /* 0x000fe200078e00ff */
[----:B------:R-:W-:Y:S01]  /*12a90*/  LOP3.LUT R58, R66, 0xffff0000, RZ, 0xc0, !PT ;  /* 0xffff0000423a7812 */ /* 0x000fe200078ec0ff */
[----:B------:R-:W-:-:S02]  /*12aa0*/  IMAD.U32 R76, R65, 0x10000, RZ ;  /* 0x00010000414c7824 */ /* 0x000fc400078e00ff */
[----:B------:R-:W-:Y:S01]  /*12ab0*/  FMUL.FTZ R81, R61, R79 ;  /* 0x0000004f3d517220 */ /* 0x000fe20000410000 */
[----:B------:R-:W-:Y:S01]  /*12ac0*/  IMAD.U32 R65, R66, 0x10000, RZ ;  /* 0x0001000042417824 */ /* 0x000fe200078e00ff */
[C---:B------:R-:W-:Y:S01]  /*12ad0*/  LOP3.LUT R66, R67.reuse, 0xffff0000, RZ, 0xc0, !PT ;  /* 0xffff000043427812 */ /* 0x040fe200078ec0ff */
[----:B------:R-:W-:Y:S02]  /*12ae0*/  IMAD.U32 R78, R67, 0x10000, RZ ;  /* 0x00010000434e7824 */ /* 0x000fe400078e00ff */
[-C--:B------:R-:W-:Y:S01]  /*12af0*/  FMUL.FTZ R67, R61, R63.reuse ;  /* 0x0000003f3d437220 */ /* 0x080fe20000410000 */
[----:B------:R-:W-:Y:S01]  /*12b00*/  LOP3.LUT R71, R64, 0xffff0000, RZ, 0xc0, !PT ;  /* 0xffff000040477812 */ /* 0x000fe200078ec0ff */
[----:B------:R-:W-:Y:S01]  /*12b10*/  FFMA.FTZ R61, R68, R63, -R81 ;  /* 0x0000003f443d7223 */ /* 0x000fe20000010851 */
[----:B------:R-:W-:Y:S02]  /*12b20*/  IMAD.U32 R64, R136, 0x10000, RZ ;  /* 0x0001000088407824 */ /* 0x000fe400078e00ff */
[----:B------:R-:W-:Y:S01]  /*12b30*/  FFMA.FTZ R63, R68, R79, R67 ;  /* 0x0000004f443f7223 */ /* 0x000fe20000010043 */
[----:B------:R-:W-:-:S02]  /*12b40*/  IMAD.U32 R81, R133, 0x10000, RZ ;  /* 0x0001000085517824 */ /* 0x000fc400078e00ff */
[----:B------:R-:W-:Y:S01]  /*12b50*/  FMUL.FTZ R82, R76, R80 ;  /* 0x000000504c527220 */ /* 0x000fe20000410000 */
[----:B------:R-:W-:Y:S02]  /*12b60*/  IMAD.U32 R67, R138, 0x10000, RZ ;  /* 0x000100008a437824 */ /* 0x000fe400078e00ff */
[-C--:B------:R-:W-:Y:S01]  /*12b70*/  FMUL.FTZ R68, R76, R64.reuse ;  /* 0x000000404c447220 */ /* 0x080fe20000410000 */
[C---:B------:R-:W-:Y:S01]  /*12b80*/  FMUL.FTZ R79, R78.reuse, R81 ;  /* 0x000000514e4f7220 */ /* 0x040fe20000410000 */
[C---:B------:R-:W-:Y:S01]  /*12b90*/  FFMA.FTZ R64, R69.reuse, R64, -R82 ;  /* 0x0000004045407223 */ /* 0x040fe20000010852 */
[-C--:B------:R-:W-:Y:S01]  /*12ba0*/  FMUL.FTZ R78, R78, R67.reuse ;  /* 0x000000434e4e7220 */ /* 0x080fe20000410000 */
[----:B------:R-:W-:Y:S01]  /*12bb0*/  FFMA.FTZ R68, R69, R80, R68 ;  /* 0x0000005045447223 */ /* 0x000fe20000010044 */
[----:B------:R-:W-:Y:S01]  /*12bc0*/  LOP3.LUT R76, R135, 0xffff0000, RZ, 0xc0, !PT ;  /* 0xffff0000874c7812 */ /* 0x000fe200078ec0ff */
[C---:B------:R-:W-:Y:S01]  /*12bd0*/  FFMA.FTZ R67, R70.reuse, R67, -R79 ;  /* 0x0000004346437223 */ /* 0x040fe2000001084f */
[----:B------:R-:W-:Y:S01]  /*12be0*/  FFMA.FTZ R69, R70, R81, R78 ;  /* 0x0000005146457223 */ /* 0x000fe2000001004e */
[----:B------:R-:W-:Y:S01]  /*12bf0*/  LOP3.LUT R136, R136, 0xffff0000, RZ, 0xc0, !PT ;  /* 0xffff000088887812 */ /* 0x000fe200078ec0ff */
[C---:B------:R-:W-:Y:S01]  /*12c00*/  FMUL.FTZ R70, R71.reuse, R132 ;  /* 0x0000008447467220 */ /* 0x040fe20000410000 */
[-C--:B------:R-:W-:Y:S01]  /*12c10*/  FMUL.FTZ R80, R71, R76.reuse ;  /* 0x0000004c47507220 */ /* 0x080fe20000410000 */
[----:B------:R-:W-:Y:S01]  /*12c20*/  FMUL.FTZ R71, R77, R131 ;  /* 0x000000834d477220 */ /* 0x000fe20000410000 */
[----:B------:R-:W-:Y:S01]  /*12c30*/  LOP3.LUT R133, R133, 0xffff0000, RZ, 0xc0, !PT ;  /* 0xffff000085857812 */ /* 0x000fe200078ec0ff */
[----:B------:R-:W-:Y:S01]  /*12c40*/  FFMA.FTZ R78, R59, R76, -R70 ;  /* 0x0000004c3b4e7223 */ /* 0x000fe20000010846 */
[----:B------:R-:W-:Y:S01]  /*12c50*/  FMUL.FTZ R82, R77, R136 ;  /* 0x000000884d527220 */ /* 0x000fe20000410000 */
[----:B------:R-:W-:-:S02]  /*12c60*/  IMAD.U32 R76, R134, 0x10000, RZ ;  /* 0x00010000864c7824 */ /* 0x000fc400078e00ff */
[----:B------:R-:W-:Y:S01]  /*12c70*/  FFMA.FTZ R80, R59, R132, R80 ;  /* 0x000000843b507223 */ /* 0x000fe20000010050 */
[----:B------:R-:W-:Y:S02]  /*12c80*/  IMAD.U32 R70, R137, 0x10000, RZ ;  /* 0x0001000089467824 */ /* 0x000fe400078e00ff */
[C---:B------:R-:W-:Y:S01]  /*12c90*/  FFMA.FTZ R71, R60.reuse, R136, -R71 ;  /* 0x000000883c477223 */ /* 0x040fe20000010847 */
[----:B------:R-:W-:Y:S01]  /*12ca0*/  FFMA.FTZ R131, R60, R131, R82 ;  /* 0x000000833c837223 */ /* 0x000fe20000010052 */
[C---:B------:R-:W-:Y:S01]  /*12cb0*/  FMUL.FTZ R132, R65.reuse, R76 ;  /* 0x0000004c41847220 */ /* 0x040fe20000410000 */
[-C--:B------:R-:W-:Y:S01]  /*12cc0*/  FMUL.FTZ R60, R65, R70.reuse ;  /* 0x00000046413c7220 */ /* 0x080fe20000410000 */
[----:B------:R-:W-:Y:S01]  /*12cd0*/  LOP3.LUT R65, R134, 0xffff0000, RZ, 0xc0, !PT ;  /* 0xffff000086417812 */ /* 0x000fe200078ec0ff */
[----:B------:R-:W-:Y:S01]  /*12ce0*/  FMUL.FTZ R77, R66, R133 ;  /* 0x00000085424d7220 */ /* 0x000fe20000410000 */
[----:B------:R-:W-:Y:S01]  /*12cf0*/  LOP3.LUT R137, R137, 0xffff0000, RZ, 0xc0, !PT ;  /* 0xffff000089897812 */ /* 0x000fe200078ec0ff */
[C---:B------:R-:W-:Y:S01]  /*12d00*/  FFMA.FTZ R132, R57.reuse, R70, -R132 ;  /* 0x0000004639847223 */ /* 0x040fe20000010884 */
[----:B------:R-:W-:Y:S01]  /*12d10*/  LOP3.LUT R59, R138, 0xffff0000, RZ, 0xc0, !PT ;  /* 0xffff00008a3b7812 */ /* 0x000fe200078ec0ff */
[----:B------:R-:W-:Y:S01]  /*12d20*/  FFMA.FTZ R76, R57, R76, R60 ;  /* 0x0000004c394c7223 */ /* 0x000fe2000001003c */
[C---:B------:R-:W-:Y:S01]  /*12d30*/  FMUL.FTZ R57, R58.reuse, R65 ;  /* 0x000000413a397220 */ /* 0x040fe20000410000 */
        /* <DEDUP_REMOVED lines=16> */
.L_x_3055:
[----:B------:R-:W-:Y:S05]  /*12e40*/  BSYNC B1 ;  /* 0x0000000000017941 */ /* 0x000fea0003800000 */
.L_x_3054:
        /* <DEDUP_REMOVED lines=11> */
[----:B------:R-:W-:Y:S02]  /*12f00*/  LOP3.LUT R58, R224, 0x38, R18, 0xf8, !PT ;  /* 0x00000038e03a7812 */ /* 0x000fe400078ef812 */
[----:B------:R-:W-:Y:S02]  /*12f10*/  SHF.R.U64 R66, R46, 0x10, R47 ;  /* 0x000000102e427819 */ /* 0x000fe4000000122f */
[----:B------:R-:W-:Y:S02]  /*12f20*/  LOP3.LUT R58, R227, R58, R69, 0xf6, !PT ;  /* 0x0000003ae33a7212 */ /* 0x000fe400078ef645 */
[----:B------:R-:W-:Y:S02]  /*12f30*/  SHF.R.U64 R68, R44, 0x10, R45 ;  /* 0x000000102c447819 */ /* 0x000fe4000000122d */
[--C-:B------:R-:W-:Y:S02]  /*12f40*/  SHF.R.U64 R46, R48, 0x10, R49.reuse ;  /* 0x00000010302e7819 */ /* 0x100fe40000001231 */
[----:B------:R-:W-:-:S02]  /*12f50*/  SHF.R.U32.HI R49, RZ, 0x10, R49 ;  /* 0x00000010ff317819 */ /* 0x000fc40000011631 */
[----:B------:R-:W-:Y:S02]  /*12f60*/  PRMT R127, R127, 0x5410, R68 ;  /* 0x000054107f7f7816 */ /* 0x000fe40000000044 */
[----:B------:R-:W-:Y:S02]  /*12f70*/  PRMT R125, R125, 0x5410, R46 ;  /* 0x000054107d7d7816 */ /* 0x000fe4000000002e */
[----:B------:R-:W-:Y:S01]  /*12f80*/  SHF.R.U32.HI R45, RZ, 0x10, R45 ;  /* 0x00000010ff2d7819 */ /* 0x000fe2000001162d */
[----:B------:R-:W-:Y:S01]  /*12f90*/  IMAD.U32 R67, R127, 0x10000, RZ ;  /* 0x000100007f437824 */ /* 0x000fe200078e00ff */
[----:B------:R-:W-:Y:S01]  /*12fa0*/  SHF.R.U32.HI R47, RZ, 0x10, R47 ;  /* 0x00000010ff2f7819 */ /* 0x000fe2000001162f */
[----:B------:R-:W-:Y:S01]  /*12fb0*/  IMAD.U32 R68, R125, 0x10000, RZ ;  /* 0x000100007d447824 */ /* 0x000fe200078e00ff */
[----:B------:R-:W-:Y:S02]  /*12fc0*/  SHF.R.U64 R44, R50, 0x10, R51 ;  /* 0x00000010322c7819 */ /* 0x000fe40000001233 */
[----:B------:R-:W-:-:S02]  /*12fd0*/  PRMT R126, R126, 0x5410, R49 ;  /* 0x000054107e7e7816 */ /* 0x000fc40000000031 */
[----:B------:R-:W-:Y:S02]  /*12fe0*/  SHF.R.U32.HI R51, RZ, 0x10, R51 ;  /* 0x00000010ff337819 */ /* 0x000fe40000011633 */
[----:B------:R-:W-:Y:S01]  /*12ff0*/  PRMT R128, R128, 0x5410, R45 ;  /* 0x0000541080807816 */ /* 0x000fe2000000002d */
[----:B------:R-:W-:Y:S01]  /*13000*/  IMAD.U32 R70, R126, 0x10000, RZ ;  /* 0x000100007e467824 */ /* 0x000fe200078e00ff */
[----:B------:R-:W-:Y:S02]  /*13010*/  PRMT R130, R130, 0x5410, R47 ;  /* 0x0000541082827816 */ /* 0x000fe4000000002f */
[----:B------:R-:W-:Y:S02]  /*13020*/  PRMT R123, R123, 0x5410, R44 ;  /* 0x000054107b7b7816 */ /* 0x000fe4000000002c */
[----:B------:R-:W-:Y:S02]  /*13030*/  PRMT R124, R124, 0x5410, R51 ;  /* 0x000054107c7c7816 */ /* 0x000fe40000000033 */
[----:B------:R-:W-:-:S02]  /*13040*/  PRMT R129, R129, 0x5410, R66 ;  /* 0x0000541081817816 */ /* 0x000fc40000000042 */
[----:B------:R-:W-:Y:S02]  /*13050*/  LOP3.LUT R125, R125, 0xffff0000, RZ, 0xc0, !PT ;  /* 0xffff00007d7d7812 */ /* 0x000fe400078ec0ff */
[----:B------:R-:W-:Y:S02]  /*13060*/  LOP3.LUT R127, R127, 0xffff0000, RZ, 0xc0, !PT ;  /* 0xffff00007f7f7812 */ /* 0x000fe400078ec0ff */
[----:B--2---:R-:W-:Y:S02]  /*13070*/  R2UR UR4, R56 ;  /* 0x00000000380472ca */ /* 0x004fe400000e0000 */
[----:B------:R-:W-:-:S04]  /*13080*/  LEA.HI R56, R0, R237, RZ, 0x1d ;  /* 0x000000ed00387211 */ /* 0x000fc800078fe8ff */
[----:B------:R-:W-:Y:S01]  /*13090*/  SHF.R.S32.HI R59, RZ, 0x1f, R56 ;  /* 0x0000001fff3b7819 */ /* 0x000fe20000011438 */
[----:B------:R-:W-:-:S03]  /*130a0*/  IMAD.SHL.U32 R57, R56, 0x8, RZ ;  /* 0x0000000838397824 */ /* 0x000fc600078e00ff */
[----:B------:R-:W-:Y:S02]  /*130b0*/  LEA.HI R59, R59, R56, RZ, 0x3 ;  /* 0x000000383b3b7211 */ /* 0x000fe400078f18ff */
[----:B------:R-:W-:Y:S02]  /*130c0*/  LOP3.LUT R56, R224, 0x38, R57, 0xf8, !PT ;  /* 0x00000038e0387812 */ /* 0x000fe400078ef839 */
[----:B------:R-:W-:Y:S01]  /*130d0*/  LEA R64, R58, UR4, 0x1 ;  /* 0x000000043a407c11 */ /* 0x000fe2000f8e08ff */
[----:B------:R-:W-:Y:S01]  /*130e0*/  IMAD.SHL.U32 R59, R59, 0x400, RZ ;  /* 0x000004003b3b7824 */ /* 0x000fe200078e00ff */
[----:B------:R-:W-:-:S04]  /*130f0*/  LOP3.LUT R56, R56, R69, RZ, 0x3c, !PT ;  /* 0x0000004538387212 */ /* 0x000fc800078e3cff */
[----:B------:R-:W-:-:S04]  /*13100*/  LOP3.LUT R59, R59, 0x7fffe000, RZ, 0xc0, !PT ;  /* 0x7fffe0003b3b7812 */ /* 0x000fc800078ec0ff */
[----:B------:R-:W-:Y:S02]  /*13110*/  IADD3 R65, R56, R59, R227 ;  /* 0x0000003b38417210 */ /* 0x000fe40007ffe0e3 */
[----:B------:R-:W1:Y:S03]  /*13120*/  LDS.128 R56, [R64] ;  /* 0x0000000040387984 */ /* 0x000e660000000c00 */
        /* <DEDUP_REMOVED lines=10> */
[C---:B--2---:R-:W-:Y:S01]  /*131d0*/  IMAD.U32 R50, R60.reuse, 0x10000, RZ ;  /* 0x000100003c327824 */ /* 0x044fe200078e00ff */
[----:B------:R-:W-:Y:S01]  /*131e0*/  LOP3.LUT R51, R60, 0xffff0000, RZ, 0xc0, !PT ;  /* 0xffff00003c337812 */ /* 0x000fe200078ec0ff */
[C---:B------:R-:W-:Y:S01]  /*131f0*/  IMAD.U32 R57, R61.reuse, 0x10000, RZ ;  /* 0x000100003d397824 */ /* 0x040fe200078e00ff */
[----:B------:R-:W-:Y:S01]  /*13200*/  LOP3.LUT R60, R61, 0xffff0000, RZ, 0xc0, !PT ;  /* 0xffff00003d3c7812 */ /* 0x000fe200078ec0ff */
[C---:B------:R-:W-:Y:S01]  /*13210*/  FMUL.FTZ R76, R50.reuse, R68 ;  /* 0x00000044324c7220 */ /* 0x040fe20000410000 */
[-C--:B------:R-:W-:Y:S01]  /*13220*/  FMUL.FTZ R78, R50, R67.reuse ;  /* 0x00000043324e7220 */ /* 0x080fe20000410000 */
[C---:B------:R-:W-:Y:S01]  /*13230*/  IMAD.U32 R59, R62.reuse, 0x10000, RZ ;  /* 0x000100003e3b7824 */ /* 0x040fe200078e00ff */
[----:B------:R-:W-:Y:S01]  /*13240*/  LOP3.LUT R61, R62, 0xffff0000, RZ, 0xc0, !PT ;  /* 0xffff00003e3d7812 */ /* 0x000fe200078ec0ff */
[C---:B------:R-:W-:Y:S01]  /*13250*/  IMAD.U32 R66, R63.reuse, 0x10000, RZ ;  /* 0x000100003f427824 */ /* 0x040fe200078e00ff */
[----:B------:R-:W-:Y:S01]  /*13260*/  LOP3.LUT R62, R63, 0xffff0000, RZ, 0xc0, !PT ;  /* 0xffff00003f3e7812 */ /* 0x000fe200078ec0ff */
[----:B------:R-:W-:Y:S01]  /*13270*/  FFMA.FTZ R76, R45, R67, -R76 ;  /* 0x000000432d4c7223 */ /* 0x000fe2000001084c */
[----:B------:R-:W-:-:S02]  /*13280*/  IMAD.U32 R50, R128, 0x10000, RZ ;  /* 0x0001000080327824 */ /* 0x000fc400078e00ff */
[----:B------:R-:W-:Y:S01]  /*13290*/  FMUL.FTZ R80, R57, R70 ;  /* 0x0000004639507220 */ /* 0x000fe20000410000 */
        /* <DEDUP_REMOVED lines=8> */
[----:B------:R-:W-:Y:S01]  /*13320*/  FMUL.FTZ R47, R51, R125 ;  /* 0x0000007d332f7220 */ /* 0x000fe20000410000 */
[----:B------:R-:W-:Y:S01]  /*13330*/  FFMA.FTZ R66, R49, R45, -R50 ;  /* 0x0000002d31427223 */ /* 0x000fe20000010832 */
[----:B------:R-:W-:-:S02]  /*13340*/  IMAD.U32 R50, R123, 0x10000, RZ ;  /* 0x000100007b327824 */ /* 0x000fc400078e00ff */
[----:B------:R-:W-:Y:S01]  /*13350*/  FFMA.FTZ R82, R49, R63, R82 ;  /* 0x0000003f31527223 */ /* 0x000fe20000010052 */
[----:B------:R-:W-:Y:S01]  /*13360*/  LOP3.LUT R49, R126, 0xffff0000, RZ, 0xc0, !PT ;  /* 0xffff00007e317812 */ /* 0x000fe200078ec0ff */
[-C--:B------:R-:W-:Y:S01]  /*13370*/  FMUL.FTZ R51, R51, R127.reuse ;  /* 0x0000007f33337220 */ /* 0x080fe20000410000 */
[----:B------:R-:W-:Y:S01]  /*13380*/  FFMA.FTZ R127, R46, R127, -R47 ;  /* 0x0000007f2e7f7223 */ /* 0x000fe2000001082f */
[----:B------:R-:W-:Y:S01]  /*13390*/  LOP3.LUT R45, R128, 0xffff0000, RZ, 0xc0, !PT ;  /* 0xffff0000802d7812 */ /* 0x000fe200078ec0ff */
[----:B------:R-:W-:Y:S02]  /*133a0*/  IMAD.U32 R47, R129, 0x10000, RZ ;  /* 0x00010000812f7824 */ /* 0x000fe400078e00ff */
[CC--:B------:R-:W-:Y:S01]  /*133b0*/  FMUL.FTZ R63, R59.reuse, R50.reuse ;  /* 0x000000323b3f7220 */ /* 0x0c0fe20000410000 */
[----:B------:R-:W-:Y:S01]  /*133c0*/  FMUL.FTZ R57, R60, R49 ;  /* 0x000000313c397220 */ /* 0x000fe20000410000 */
[----:B------:R-:W-:Y:S01]  /*133d0*/  FFMA.FTZ R51, R46, R125, R51 ;  /* 0x0000007d2e337223 */ /* 0x000fe20000010033 */
[-C--:B------:R-:W-:Y:S01]  /*133e0*/  FMUL.FTZ R59, R59, R47.reuse ;  /* 0x0000002f3b3b7220 */ /* 0x080fe20000410000 */
        /* <DEDUP_REMOVED lines=8> */
[C---:B------:R-:W-:Y:S01]  /*13470*/  FMUL.FTZ R59, R61.reuse, R123 ;  /* 0x0000007b3d3b7220 */ /* 0x040fe20000410000 */
[----:B------:R-:W-:Y:S01]  /*13480*/  FMUL.FTZ R48, R61, R129 ;  /* 0x000000813d307220 */ /* 0x000fe20000410000 */
[----:B------:R-:W-:Y:S01]  /*13490*/  FMUL.FTZ R61, R62, R47 ;  /* 0x0000002f3e3d7220 */ /* 0x000fe20000410000 */
[----:B------:R-:W-:Y:S01]  /*134a0*/  FFMA.FTZ R49, R56, R49, R60 ;  /* 0x0000003138317223 */ /* 0x000fe2000001003c */
        /* <DEDUP_REMOVED lines=15> */
.L_x_3061:
[----:B------:R-:W-:Y:S05]  /*135a0*/  BSYNC B2 ;  /* 0x0000000000027941 */ /* 0x000fea0003800000 */
.L_x_3060:
[----:B------:R-:W-:Y:S05]  /*135b0*/  @P1 BRA `(.L_x_3059) ;  /* 0x0000000400a01947 */ /* 0x000fea0003800000 */
[----:B-1----:R-:W2:Y:S04]  /*135c0*/  LDL R44, [R1+0x60] ;  /* 0x00006000012c7983 */ /* 0x002ea80000100800 */
[----:B------:R-:W3:Y:S01]  /*135d0*/  LDL R60, [R1+0x84] ;  /* 0x00008400013c7983 */ /* 0x000ee20000100800 */
[----:B------:R-:W-:Y:S02]  /*135e0*/  SHF.R.U64 R58, R40, 0x10, R41 ;  /* 0x00000010283a7819 */ /* 0x000fe40000001229 */
[----:B------:R-:W-:Y:S02]  /*135f0*/  SHF.R.U64 R56, R42, 0x10, R43 ;  /* 0x000000102a387819 */ /* 0x000fe4000000122b */
[----:B------:R-:W-:Y:S02]  /*13600*/  SHF.R.U32.HI R41, RZ, 0x10, R41 ;  /* 0x00000010ff297819 */ /* 0x000fe40000011629 */
[----:B------:R-:W-:-:S02]  /*13610*/  SHF.R.U64 R42, R52, 0x10, R53 ;  /* 0x00000010342a7819 */ /* 0x000fc40000001235 */
[----:B------:R-:W-:Y:S02]  /*13620*/  SHF.R.U64 R40, R54, 0x10, R55 ;  /* 0x0000001036287819 */ /* 0x000fe40000001237 */
[----:B------:R-:W-:Y:S02]  /*13630*/  SHF.R.U32.HI R43, RZ, 0x10, R43 ;  /* 0x00000010ff2b7819 */ /* 0x000fe4000001162b */
        /* <DEDUP_REMOVED lines=56> */
[----:B------:R-:W-:Y:S01]  /*139c0*/  FMUL.FTZ R40, R48, R117 ;  /* 0x0000007530287220 */ /* 0x000fe20000410000 */
[----:B------:R-:W-:Y:S02]  /*139d0*/  IMAD.U32 R42, R115, 0x10000, RZ ;  /* 0x00010000732a7824 */ /* 0x000fe400078e00ff */
[----:B------:R-:W-:Y:S01]  /*139e0*/  FFMA.FTZ R57, R52, R56, R57 ;  /* 0x0000003834397223 */ /* 0x000fe20000010039 */
[-C--:B------:R-:W-:Y:S01]  /*139f0*/  FMUL.FTZ R52, R48, R119.reuse ;  /* 0x0000007730347220 */ /* 0x080fe20000410000 */
[----:B------:R-:W-:Y:S01]  /*13a00*/  FFMA.FTZ R48, R41, R119, -R40 ;  /* 0x0000007729307223 */ /* 0x000fe20000010828 */
[----:B------:R-:W-:Y:S01]  /*13a10*/  LOP3.LUT R50, R50, 0xffff0000, RZ, 0xc0, !PT ;  /* 0xffff000032327812 */ /* 0x000fe200078ec0ff */
[----:B------:R-:W-:Y:S01]  /*13a20*/  IMAD.U32 R40, R121, 0x10000, RZ ;  /* 0x0001000079287824 */ /* 0x000fe200078e00ff */
[----:B------:R-:W-:Y:S01]  /*13a30*/  LOP3.LUT R51, R51, 0xffff0000, RZ, 0xc0, !PT ;  /* 0xffff000033337812 */ /* 0x000fe200078ec0ff */
        /* <DEDUP_REMOVED lines=32> */
.L_x_3059:
[----:B------:R-:W-:Y:S05]  /*13c40*/  BSYNC B1 ;  /* 0x0000000000017941 */ /* 0x000fea0003800000 */
.L_x_3058:
[----:B--2---:R-:W-:Y:S01]  /*13c50*/  VIADD R0, R212, 0x40 ;  /* 0x00000040d4007836 */ /* 0x004fe20000000000 */
[----:B------:R-:W-:Y:S04]  /*13c60*/  BSSY B1, `(.L_x_3062) ;  /* 0x00000de000017945 */ /* 0x000fe80003800000 */
[----:B------:R-:W-:-:S13]  /*13c70*/  ISETP.GE.AND P0, PT, R0, R3, PT ;  /* 0x000000030000720c */ /* 0x000fda0003f06270 */
[----:B------:R-:W-:Y:S05]  /*13c80*/  @P0 BRA `(.L_x_3063) ;  /* 0x0000000c006c0947 */ /* 0x000fea0003800000 */
[----:B------:R-:W2:Y:S01]  /*13c90*/  LDC R0, c[0x0][0x3f4] ;  /* 0x0000fd00ff007b82 */ /* 0x000ea20000000800 */
[----:B------:R-:W-:Y:S01]  /*13ca0*/  BSSY B2, `(.L_x_3064) ;  /* 0x0000070000027945 */ /* 0x000fe20003800000 */
[----:B------:R-:W-:Y:S02]  /*13cb0*/  SHF.R.U32.HI R56, RZ, 0x3, R223 ;  /* 0x00000003ff387819 */ /* 0x000fe400000116df */
[-C--:B--2---:R-:W-:Y:S02]  /*13cc0*/  ISETP.GE.AND P0, PT, R18, R0.reuse, PT ;  /* 0x000000001200720c */ /* 0x084fe40003f06270 */
[----:B------:R-:W-:-:S11]  /*13cd0*/  ISETP.GE.AND P1, PT, R213, R0, PT ;  /* 0x00000000d500720c */ /* 0x000fd60003f26270 */
[----:B------:R-:W-:Y:S05]  /*13ce0*/  @P0 BRA `(.L_x_3065) ;  /* 0x0000000400ac0947 */ /* 0x000fea0003800000 */
[----:B------:R-:W2:Y:S01]  /*13cf0*/  LDL R40, [R1+0x6c] ;  /* 0x00006c0001287983 */ /* 0x000ea20000100800 */
[----:B------:R-:W-:Y:S02]  /*13d00*/  LOP3.LUT R43, R223, 0x38, R18, 0xf8, !PT ;  /* 0x00000038df2b7812 */ /* 0x000fe400078ef812 */
[----:B-1----:R-:W-:Y:S02]  /*13d10*/  SHF.R.U64 R50, R30, 0x10, R31 ;  /* 0x000000101e327819 */ /* 0x002fe4000000121f */
[----:B------:R-:W-:Y:S02]  /*13d20*/  LOP3.LUT R43, R226, R43, R56, 0xf6, !PT ;  /* 0x0000002be22b7212 */ /* 0x000fe400078ef638 */
[----:B------:R-:W-:Y:S02]  /*13d30*/  SHF.R.U64 R30, R32, 0x10, R33 ;  /* 0x00000010201e7819 */ /* 0x000fe40000001221 */
[----:B------:R-:W-:Y:S02]  /*13d40*/  SHF.R.U64 R52, R28, 0x10, R29 ;  /* 0x000000101c347819 */ /* 0x000fe4000000121d */
[----:B------:R-:W-:-:S02]  /*13d50*/  PRMT R109, R109, 0x5410, R30 ;  /* 0x000054106d6d7816 */ /* 0x000fc4000000001e */
[----:B------:R-:W-:Y:S02]  /*13d60*/  SHF.R.U32.HI R29, RZ, 0x10, R29 ;  /* 0x00000010ff1d7819 */ /* 0x000fe4000001161d */
[----:B------:R-:W-:Y:S01]  /*13d70*/  SHF.R.U64 R28, R34, 0x10, R35 ;  /* 0x00000010221c7819 */ /* 0x000fe20000001223 */
[----:B------:R-:W-:Y:S01]  /*13d80*/  IMAD.U32 R53, R109, 0x10000, RZ ;  /* 0x000100006d357824 */ /* 0x000fe200078e00ff */
[----:B------:R-:W-:Y:S02]  /*13d90*/  PRMT R111, R111, 0x5410, R52 ;  /* 0x000054106f6f7816 */ /* 0x000fe40000000034 */
[----:B------:R-:W-:Y:S02]  /*13da0*/  SHF.R.U32.HI R31, RZ, 0x10, R31 ;  /* 0x00000010ff1f7819 */ /* 0x000fe4000001161f */
[----:B------:R-:W-:Y:S01]  /*13db0*/  SHF.R.U32.HI R33, RZ, 0x10, R33 ;  /* 0x00000010ff217819 */ /* 0x000fe20000011621 */
[----:B------:R-:W-:Y:S01]  /*13dc0*/  IMAD.U32 R51, R111, 0x10000, RZ ;  /* 0x000100006f337824 */ /* 0x000fe200078e00ff */
[----:B------:R-:W-:-:S02]  /*13dd0*/  SHF.R.U32.HI R35, RZ, 0x10, R35 ;  /* 0x00000010ff237819 */ /* 0x000fc40000011623 */
[----:B------:R-:W-:Y:S02]  /*13de0*/  PRMT R112, R112, 0x5410, R29 ;  /* 0x0000541070707816 */ /* 0x000fe4000000001d */
[----:B------:R-:W-:Y:S02]  /*13df0*/  PRMT R107, R107, 0x5410, R28 ;  /* 0x000054106b6b7816 */ /* 0x000fe4000000001c */
[----:B------:R-:W-:Y:S02]  /*13e00*/  PRMT R114, R114, 0x5410, R31 ;  /* 0x0000541072727816 */ /* 0x000fe4000000001f */
[----:B------:R-:W-:Y:S02]  /*13e10*/  PRMT R110, R110, 0x5410, R33 ;  /* 0x000054106e6e7816 */ /* 0x000fe40000000021 */
[----:B------:R-:W-:Y:S02]  /*13e20*/  PRMT R108, R108, 0x5410, R35 ;  /* 0x000054106c6c7816 */ /* 0x000fe40000000023 */
[----:B------:R-:W-:-:S02]  /*13e30*/  PRMT R113, R113, 0x5410, R50 ;  /* 0x0000541071717816 */ /* 0x000fc40000000032 */
        /* <DEDUP_REMOVED lines=26> */
[----:B------:R-:W-:Y:S01]  /*13fe0*/  FMUL.FTZ R55, R34, R53 ;  /* 0x0000003522377220 */ /* 0x000fe20000410000 */
[C---:B------:R-:W-:Y:S01]  /*13ff0*/  IMAD.U32 R43, R46.reuse, 0x10000, RZ ;  /* 0x000100002e2b7824 */ /* 0x040fe200078e00ff */
[----:B------:R-:W-:Y:S01]  /*14000*/  LOP3.LUT R45, R46, 0xffff0000, RZ, 0xc0, !PT ;  /* 0xffff00002e2d7812 */ /* 0x000fe200078ec0ff */
[C---:B------:R-:W-:Y:S01]  /*14010*/  IMAD.U32 R50, R47.reuse, 0x10000, RZ ;  /* 0x000100002f327824 */ /* 0x040fe200078e00ff */
[----:B------:R-:W-:Y:S01]  /*14020*/  LOP3.LUT R46, R47, 0xffff0000, RZ, 0xc0, !PT ;  /* 0xffff00002f2e7812 */ /* 0x000fe200078ec0ff */
[----:B------:R-:W-:Y:S01]  /*14030*/  FMUL.FTZ R57, R34, R51 ;  /* 0x0000003322397220 */ /* 0x000fe20000410000 */
[----:B------:R-:W-:-:S02]  /*14040*/  IMAD.U32 R47, R110, 0x10000, RZ ;  /* 0x000100006e2f7824 */ /* 0x000fc400078e00ff */
[----:B------:R-:W-:Y:S01]  /*14050*/  FFMA.FTZ R55, R28, R51, -R55 ;  /* 0x000000331c377223 */ /* 0x000fe20000010837 */
[----:B------:R-:W-:Y:S02]  /*14060*/  IMAD.U32 R51, R108, 0x10000, RZ ;  /* 0x000100006c337824 */ /* 0x000fe400078e00ff */
[----:B------:R-:W-:Y:S01]  /*14070*/  FFMA.FTZ R57, R28, R53, R57 ;  /* 0x000000351c397223 */ /* 0x000fe20000010039 */
[----:B------:R-:W-:Y:S02]  /*14080*/  IMAD.U32 R34, R112, 0x10000, RZ ;  /* 0x0001000070227824 */ /* 0x000fe400078e00ff */
[C---:B------:R-:W-:Y:S01]  /*14090*/  FMUL.FTZ R59, R41.reuse, R47 ;  /* 0x0000002f293b7220 */ /* 0x040fe20000410000 */
[----:B------:R-:W-:Y:S02]  /*140a0*/  IMAD.U32 R28, R114, 0x10000, RZ ;  /* 0x00010000721c7824 */ /* 0x000fe400078e00ff */
[----:B------:R-:W-:Y:S01]  /*140b0*/  FMUL.FTZ R52, R50, R51 ;  /* 0x0000003332347220 */ /* 0x000fe20000410000 */
[-C--:B------:R-:W-:Y:S01]  /*140c0*/  FMUL.FTZ R41, R41, R34.reuse ;  /* 0x0000002229297220 */ /* 0x080fe20000410000 */
[----:B------:R-:W-:Y:S01]  /*140d0*/  FFMA.FTZ R59, R30, R34, -R59 ;  /* 0x000000221e3b7223 */ /* 0x000fe2000001083b */
[-C--:B------:R-:W-:Y:S01]  /*140e0*/  FMUL.FTZ R50, R50, R28.reuse ;  /* 0x0000001c32327220 */ /* 0x080fe20000410000 */
[----:B------:R-:W-:Y:S01]  /*140f0*/  LOP3.LUT R34, R109, 0xffff0000, RZ, 0xc0, !PT ;  /* 0xffff00006d227812 */ /* 0x000fe200078ec0ff */
[----:B------:R-:W-:Y:S01]  /*14100*/  FFMA.FTZ R53, R33, R28, -R52 ;  /* 0x0000001c21357223 */ /* 0x000fe20000010834 */
[----:B------:R-:W-:Y:S01]  /*14110*/  FFMA.FTZ R47, R30, R47, R41 ;  /* 0x0000002f1e2f7223 */ /* 0x000fe20000010029 */
[----:B------:R-:W-:Y:S01]  /*14120*/  LOP3.LUT R28, R111, 0xffff0000, RZ, 0xc0, !PT ;  /* 0xffff00006f1c7812 */ /* 0x000fe200078ec0ff */
[----:B------:R-:W-:Y:S01]  /*14130*/  FFMA.FTZ R51, R33, R51, R50 ;  /* 0x0000003321337223 */ /* 0x000fe20000010032 */
[----:B------:R-:W-:Y:S01]  /*14140*/  LOP3.LUT R41, R110, 0xffff0000, RZ, 0xc0, !PT ;  /* 0xffff00006e297812 */ /* 0x000fe200078ec0ff */
[C---:B------:R-:W-:Y:S01]  /*14150*/  FMUL.FTZ R30, R35.reuse, R34 ;  /* 0x00000022231e7220 */ /* 0x040fe20000410000 */
[----:B------:R-:W-:Y:S01]  /*14160*/  LOP3.LUT R33, R112, 0xffff0000, RZ, 0xc0, !PT ;  /* 0xffff000070217812 */ /* 0x000fe200078ec0ff */
[----:B------:R-:W-:-:S02]  /*14170*/  FMUL.FTZ R52, R35, R28 ;  /* 0x0000001c23347220 */ /* 0x000fc40000410000 */
[C---:B------:R-:W-:Y:S01]  /*14180*/  FMUL.FTZ R35, R44.reuse, R41 ;  /* 0x000000292c237220 */ /* 0x040fe20000410000 */
[----:B------:R-:W-:Y:S01]  /*14190*/  FFMA.FTZ R50, R29, R28, -R30 ;  /* 0x0000001c1d327223 */ /* 0x000fe2000001081e */
[-C--:B------:R-:W-:Y:S01]  /*141a0*/  FMUL.FTZ R44, R44, R33.reuse ;  /* 0x000000212c2c7220 */ /* 0x080fe20000410000 */
[----:B------:R-:W-:Y:S02]  /*141b0*/  IMAD.U32 R30, R107, 0x10000, RZ ;  /* 0x000100006b1e7824 */ /* 0x000fe400078e00ff */
[----:B------:R-:W-:Y:S01]  /*141c0*/  FFMA.FTZ R52, R29, R34, R52 ;  /* 0x000000221d347223 */ /* 0x000fe20000010034 */
[----:B------:R-:W-:Y:S02]  /*141d0*/  IMAD.U32 R28, R113, 0x10000, RZ ;  /* 0x00010000711c7824 */ /* 0x000fe400078e00ff */
[C---:B------:R-:W-:Y:S01]  /*141e0*/  FFMA.FTZ R34, R40.reuse, R33, -R35 ;  /* 0x0000002128227223 */ /* 0x040fe20000010823 */
[----:B------:R-:W-:Y:S01]  /*141f0*/  FFMA.FTZ R44, R40, R41, R44 ;  /* 0x00000029282c7223 */ /* 0x000fe2000001002c */
[C---:B------:R-:W-:Y:S01]  /*14200*/  FMUL.FTZ R54, R43.reuse, R30 ;  /* 0x0000001e2b367220 */ /* 0x040fe20000410000 */
[----:B------:R-:W-:Y:S01]  /*14210*/  FMUL.FTZ R40, R43, R28 ;  /* 0x0000001c2b287220 */ /* 0x000fe20000410000 */
[----:B------:R-:W-:-:S02]  /*14220*/  LOP3.LUT R107, R107, 0xffff0000, RZ, 0xc0, !PT ;  /* 0xffff00006b6b7812 */ /* 0x000fc400078ec0ff */
[----:B------:R-:W-:Y:S01]  /*14230*/  LOP3.LUT R33, R108, 0xffff0000, RZ, 0xc0, !PT ;  /* 0xffff00006c217812 */ /* 0x000fe200078ec0ff */
[----:B------:R-:W-:Y:S01]  /*14240*/  FFMA.FTZ R54, R31, R28, -R54 ;  /* 0x0000001c1f367223 */ /* 0x000fe20000010836 */
[----:B------:R-:W-:Y:S01]  /*14250*/  LOP3.LUT R113, R113, 0xffff0000, RZ, 0xc0, !PT ;  /* 0xffff000071717812 */ /* 0x000fe200078ec0ff */
[----:B------:R-:W-:Y:S01]  /*14260*/  FFMA.FTZ R40, R31, R30, R40 ;  /* 0x0000001e1f287223 */ /* 0x000fe20000010028 */
[----:B------:R-:W-:Y:S01]  /*14270*/  LOP3.LUT R29, R114, 0xffff0000, RZ, 0xc0, !PT ;  /* 0xffff0000721d7812 */ /* 0x000fe200078ec0ff */
[C---:B------:R-:W-:Y:S01]  /*14280*/  FMUL.FTZ R31, R45.reuse, R107 ;  /* 0x0000006b2d1f7220 */ /* 0x040fe20000410000 */
[C---:B------:R-:W-:Y:S01]  /*14290*/  FMUL.FTZ R35, R46.reuse, R33 ;  /* 0x000000212e237220 */ /* 0x040fe20000410000 */
[----:B------:R-:W-:Y:S02]  /*142a0*/  FMUL.FTZ R28, R45, R113 ;  /* 0x000000712d1c7220 */ /* 0x000fe40000410000 */
        /* <DEDUP_REMOVED lines=15> */
.L_x_3065:
[----:B------:R-:W-:Y:S05]  /*143a0*/  BSYNC B2 ;  /* 0x0000000000027941 */ /* 0x000fea0003800000 */
.L_x_3064:
[----:B------:R-:W-:Y:S05]  /*143b0*/  @P1 BRA `(.L_x_3063) ;  /* 0x0000000400a01947 */ /* 0x000fea0003800000 */
[----:B--2---:R-:W2:Y:S04]  /*143c0*/  LDL R28, [R1+0x60] ;  /* 0x00006000011c7983 */ /* 0x004ea80000100800 */
[----:B-1----:R-:W3:Y:S01]  /*143d0*/  LDL R44, [R1+0x80] ;  /* 0x00008000012c7983 */ /* 0x002ee20000100800 */
        /* <DEDUP_REMOVED lines=102> */
.L_x_3063:
[----:B------:R-:W-:Y:S05]  /*14a40*/  BSYNC B1 ;  /* 0x0000000000017941 */ /* 0x000fea0003800000 */
.L_x_3062:
[----:B---3--:R-:W-:-:S05]  /*14a50*/  VIADD R0, R212, 0x60 ;  /* 0x00000060d4007836 */ /* 0x008fca0000000000 */
[----:B------:R-:W-:-:S13]  /*14a60*/  ISETP.GE.AND P0, PT, R0, R3, PT ;  /* 0x000000030000720c */ /* 0x000fda0003f06270 */
[----:B------:R-:W-:Y:S05]  /*14a70*/  @P0 BRA `(.L_x_3033) ;  /* 0x0000000c00780947 */ /* 0x000fea0003800000 */
[----:B------:R3:W5:Y:S01]  /*14a80*/  LDL R41, [R1+0x70] ;  /* 0x0000700001297983 */ /* 0x0007620000100800 */
[----:B------:R-:W4:Y:S01]  /*14a90*/  LDC R40, c[0x0][0x3f4] ;  /* 0x0000fd00ff287b82 */ /* 0x000f220000000800 */
        /* <DEDUP_REMOVED lines=8> */
[-C--:B----4-:R-:W-:Y:S02]  /*14b20*/  ISETP.GE.AND P0, PT, R18, R40.reuse, PT ;  /* 0x000000281200720c */ /* 0x090fe40003f06270 */
[----:B------:R-:W-:-:S11]  /*14b30*/  ISETP.GE.AND P1, PT, R213, R40, PT ;  /* 0x00000028d500720c */ /* 0x000fd60003f26270 */
[----:B---3--:R-:W-:Y:S05]  /*14b40*/  @P0 BRA `(.L_x_3067) ;  /* 0x00000004009c0947 */ /* 0x008fea0003800000 */
[----:B-1----:R-:W3:Y:S01]  /*14b50*/  LDL R44, [R1+0x7c] ;  /* 0x00007c00012c7983 */ /* 0x002ee20000100800 */
[----:B------:R-:W-:Y:S02]  /*14b60*/  LEA.HI R0, R40, R237, RZ, 0x1d ;  /* 0x000000ed28007211 */ /* 0x000fe400078fe8ff */
[----:B------:R-:W-:Y:S02]  /*14b70*/  SHF.R.U64 R4, R4, 0x10, R5 ;  /* 0x0000001004047819 */ /* 0x000fe40000001205 */
[----:B------:R-:W-:Y:S01]  /*14b80*/  SHF.R.S32.HI R25, RZ, 0x1f, R0 ;  /* 0x0000001fff197819 */ /* 0x000fe20000011400 */
[----:B------:R-:W-:Y:S01]  /*14b90*/  IMAD.SHL.U32 R3, R0, 0x8, RZ ;  /* 0x0000000800037824 */ /* 0x000fe200078e00ff */
[----:B--2---:R-:W-:Y:S02]  /*14ba0*/  SHF.R.U64 R32, R12, 0x10, R13 ;  /* 0x000000100c207819 */ /* 0x004fe4000000120d */
[----:B------:R-:W-:Y:S02]  /*14bb0*/  LEA.HI R25, R25, R0, RZ, 0x3 ;  /* 0x0000000019197211 */ /* 0x000fe400078f18ff */
[----:B------:R-:W-:-:S02]  /*14bc0*/  LOP3.LUT R0, R43, 0x38, R3, 0xf8, !PT ;  /* 0x000000382b007812 */ /* 0x000fc400078ef803 */
[----:B------:R-:W-:Y:S01]  /*14bd0*/  SHF.R.U32.HI R13, RZ, 0x10, R13 ;  /* 0x00000010ff0d7819 */ /* 0x000fe2000001160d */
[----:B------:R-:W-:Y:S01]  /*14be0*/  IMAD.SHL.U32 R25, R25, 0x400, RZ ;  /* 0x0000040019197824 */ /* 0x000fe200078e00ff */
[----:B------:R-:W-:Y:S02]  /*14bf0*/  LOP3.LUT R0, R0, R42, RZ, 0x3c, !PT ;  /* 0x0000002a00007212 */ /* 0x000fe400078e3cff */
[----:B------:R-:W-:Y:S02]  /*14c00*/  PRMT R99, R99, 0x5410, R4 ;  /* 0x0000541063637816 */ /* 0x000fe40000000004 */
[----:B------:R-:W-:Y:S02]  /*14c10*/  LOP3.LUT R3, R25, 0x7fffe000, RZ, 0xc0, !PT ;  /* 0x7fffe00019037812 */ /* 0x000fe400078ec0ff */
[----:B------:R-:W-:Y:S01]  /*14c20*/  SHF.R.U32.HI R5, RZ, 0x10, R5 ;  /* 0x00000010ff057819 */ /* 0x000fe20000011605 */
[----:B------:R-:W-:Y:S01]  /*14c30*/  IMAD.U32 R33, R99, 0x10000, RZ ;  /* 0x0001000063217824 */ /* 0x000fe200078e00ff */
[----:B-----5:R-:W-:-:S02]  /*14c40*/  IADD3 R3, R0, R3, R41 ;  /* 0x0000000300037210 */ /* 0x020fc40007ffe029 */
[--C-:B------:R-:W-:Y:S02]  /*14c50*/  SHF.R.U64 R0, R6, 0x10, R7.reuse ;  /* 0x0000001006007819 */ /* 0x100fe40000001207 */
[----:B------:R-:W-:Y:S01]  /*14c60*/  SHF.R.U32.HI R7, RZ, 0x10, R7 ;  /* 0x00000010ff077819 */ /* 0x000fe20000011607 */
[----:B------:R-:W-:Y:S01]  /*14c70*/  IMAD R3, R3, 0x2, R16 ;  /* 0x0000000203037824 */ /* 0x000fe200078e0210 */
[----:B------:R-:W-:Y:S02]  /*14c80*/  PRMT R103, R103, 0x5410, R32 ;  /* 0x0000541067677816 */ /* 0x000fe40000000020 */
[--C-:B------:R-:W-:Y:S02]  /*14c90*/  SHF.R.U64 R12, R14, 0x10, R15.reuse ;  /* 0x000000100e0c7819 */ /* 0x100fe4000000120f */
[----:B------:R-:W1:Y:S01]  /*14ca0*/  LDS.128 R28, [R3+0x14400] ;  /* 0x01440000031c7984 */ /* 0x000e620000000c00 */
[----:B------:R-:W-:Y:S01]  /*14cb0*/  SHF.R.U32.HI R15, RZ, 0x10, R15 ;  /* 0x00000010ff0f7819 */ /* 0x000fe2000001160f */
[----:B------:R-:W-:Y:S01]  /*14cc0*/  IMAD.U32 R32, R103, 0x10000, RZ ;  /* 0x0001000067207824 */ /* 0x000fe200078e00ff */
[----:B------:R-:W-:-:S02]  /*14cd0*/  PRMT R104, R104, 0x5410, R13 ;  /* 0x0000541068687816 */ /* 0x000fc4000000000d */
[----:B------:R-:W-:Y:S02]  /*14ce0*/  PRMT R100, R100, 0x5410, R5 ;  /* 0x0000541064647816 */ /* 0x000fe40000000005 */
[----:B------:R-:W-:Y:S02]  /*14cf0*/  PRMT R101, R101, 0x5410, R0 ;  /* 0x0000541065657816 */ /* 0x000fe40000000000 */
[----:B------:R-:W-:Y:S01]  /*14d00*/  PRMT R102, R102, 0x5410, R7 ;  /* 0x0000541066667816 */ /* 0x000fe20000000007 */
[----:B------:R-:W-:Y:S01]  /*14d10*/  IMAD.U32 R34, R100, 0x10000, RZ ;  /* 0x0001000064227824 */ /* 0x000fe200078e00ff */
[----:B------:R-:W-:Y:S02]  /*14d20*/  PRMT R105, R105, 0x5410, R12 ;  /* 0x0000541069697816 */ /* 0x000fe4000000000c */
[----:B------:R-:W-:Y:S02]  /*14d30*/  PRMT R106, R106, 0x5410, R15 ;  /* 0x000054106a6a7816 */ /* 0x000fe4000000000f */
[----:B------:R-:W-:-:S02]  /*14d40*/  LOP3.LUT R99, R99, 0xffff0000, RZ, 0xc0, !PT ;  /* 0xffff000063637812 */ /* 0x000fc400078ec0ff */
[----:B------:R-:W-:Y:S01]  /*14d50*/  LOP3.LUT R103, R103, 0xffff0000, RZ, 0xc0, !PT ;  /* 0xffff000067677812 */ /* 0x000fe200078ec0ff */
[C---:B-1----:R-:W-:Y:S01]  /*14d60*/  IMAD.U32 R13, R28.reuse, 0x10000, RZ ;  /* 0x000100001c0d7824 */ /* 0x042fe200078e00ff */
[----:B------:R-:W-:Y:S01]  /*14d70*/  LOP3.LUT R14, R28, 0xffff0000, RZ, 0xc0, !PT ;  /* 0xffff00001c0e7812 */ /* 0x000fe200078ec0ff */
[C---:B------:R-:W-:Y:S01]  /*14d80*/  IMAD.U32 R15, R29.reuse, 0x10000, RZ ;  /* 0x000100001d0f7824 */ /* 0x040fe200078e00ff */
[----:B------:R-:W-:Y:S01]  /*14d90*/  LOP3.LUT R28, R29, 0xffff0000, RZ, 0xc0, !PT ;  /* 0xffff00001d1c7812 */ /* 0x000fe200078ec0ff */
[----:B------:R-:W-:Y:S02]  /*14da0*/  IMAD.U32 R29, R31, 0x10000, RZ ;  /* 0x000100001f1d7824 */ /* 0x000fe400078e00ff */
[----:B------:R-:W-:Y:S01]  /*14db0*/  FMUL.FTZ R35, R13, R33 ;  /* 0x000000210d237220 */ /* 0x000fe20000410000 */
[----:B------:R-:W-:Y:S01]  /*14dc0*/  FMUL.FTZ R36, R15, R34 ;  /* 0x000000220f247220 */ /* 0x000fe20000410000 */
[----:B---3--:R-:W1:Y:S02]  /*14dd0*/  LDS.128 R24, [R44] ;  /* 0x000000002c187984 */ /* 0x008e640000000c00 */
        /* <DEDUP_REMOVED lines=8> */
[C---:B------:R-:W-:Y:S01]  /*14e60*/  IMAD.U32 R25, R30.reuse, 0x10000, RZ ;  /* 0x000100001e197824 */ /* 0x040fe200078e00ff */
[----:B------:R-:W-:Y:S01]  /*14e70*/  LOP3.LUT R27, R30, 0xffff0000, RZ, 0xc0, !PT ;  /* 0xffff00001e1b7812 */ /* 0x000fe200078ec0ff */
[-C--:B------:R-:W-:Y:S01]  /*14e80*/  FFMA.FTZ R35, R0, R32.reuse, -R35 ;  /* 0x0000002000237223 */ /* 0x080fe20000010823 */
[----:B------:R-:W-:Y:S01]  /*14e90*/  LOP3.LUT R30, R31, 0xffff0000, RZ, 0xc0, !PT ;  /* 0xffff00001f1e7812 */ /* 0x000fe200078ec0ff */
[----:B------:R-:W-:Y:S01]  /*14ea0*/  FMUL.FTZ R31, R13, R32 ;  /* 0x000000200d1f7220 */ /* 0x000fe20000410000 */
[----:B------:R-:W-:-:S02]  /*14eb0*/  IMAD.U32 R32, R104, 0x10000, RZ ;  /* 0x0001000068207824 */ /* 0x000fc400078e00ff */
[----:B------:R-:W-:Y:S02]  /*14ec0*/  IMAD.U32 R13, R102, 0x10000, RZ ;  /* 0x00010000660d7824 */ /* 0x000fe400078e00ff */
[----:B------:R-:W-:Y:S01]  /*14ed0*/  FFMA.FTZ R31, R0, R33, R31 ;  /* 0x00000021001f7223 */ /* 0x000fe2000001001f */
[----:B------:R-:W-:Y:S02]  /*14ee0*/  IMAD.U32 R0, R106, 0x10000, RZ ;  /* 0x000100006a007824 */ /* 0x000fe400078e00ff */
[-C--:B------:R-:W-:Y:S01]  /*14ef0*/  FMUL.FTZ R38, R15, R32.reuse ;  /* 0x000000200f267220 */ /* 0x080fe20000410000 */
[----:B------:R-:W-:Y:S01]  /*14f00*/  FFMA.FTZ R36, R5, R32, -R36 ;  /* 0x0000002005247223 */ /* 0x000fe20000010824 */
[CC--:B------:R-:W-:Y:S01]  /*14f10*/  FMUL.FTZ R15, R29.reuse, R13.reuse ;  /* 0x0000000d1d0f7220 */ /* 0x0c0fe20000410000 */
[----:B------:R-:W-:Y:S01]  /*14f20*/  FMUL.FTZ R32, R29, R0 ;  /* 0x000000001d207220 */ /* 0x000fe20000410000 */
[----:B------:R-:W-:Y:S01]  /*14f30*/  FFMA.FTZ R38, R5, R34, R38 ;  /* 0x0000002205267223 */ /* 0x000fe20000010026 */
[----:B------:R-:W-:Y:S01]  /*14f40*/  LOP3.LUT R5, R104, 0xffff0000, RZ, 0xc0, !PT ;  /* 0xffff000068057812 */ /* 0x000fe200078ec0ff */
[C---:B------:R-:W-:Y:S01]  /*14f50*/  FFMA.FTZ R34, R12.reuse, R0, -R15 ;  /* 0x000000000c227223 */ /* 0x040fe2000001080f */
[----:B------:R-:W-:Y:S01]  /*14f60*/  FFMA.FTZ R37, R12, R13, R32 ;  /* 0x0000000d0c257223 */ /* 0x000fe20000010020 */
[----:B------:R-:W-:-:S02]  /*14f70*/  IMAD.U32 R12, R101, 0x10000, RZ ;  /* 0x00010000650c7824 */ /* 0x000fc400078e00ff */
[----:B------:R-:W-:Y:S01]  /*14f80*/  FMUL.FTZ R15, R14, R99 ;  /* 0x000000630e0f7220 */ /* 0x000fe20000410000 */
[----:B------:R-:W-:Y:S01]  /*14f90*/  LOP3.LUT R13, R100, 0xffff0000, RZ, 0xc0, !PT ;  /* 0xffff0000640d7812 */ /* 0x000fe200078ec0ff */
[-C--:B------:R-:W-:Y:S01]  /*14fa0*/  FMUL.FTZ R29, R14, R103.reuse ;  /* 0x000000670e1d7220 */ /* 0x080fe20000410000 */
[----:B------:R-:W-:Y:S02]  /*14fb0*/  IMAD.U32 R0, R105, 0x10000, RZ ;  /* 0x0001000069007824 */ /* 0x000fe400078e00ff */
[C---:B------:R-:W-:Y:S01]  /*14fc0*/  FMUL.FTZ R33, R25.reuse, R12 ;  /* 0x0000000c19217220 */ /* 0x040fe20000410000 */
[----:B------:R-:W-:Y:S01]  /*14fd0*/  FFMA.FTZ R14, R4, R103, -R15 ;  /* 0x00000067040e7223 */ /* 0x000fe2000001080f */
[C---:B------:R-:W-:Y:S01]  /*14fe0*/  FMUL.FTZ R32, R28.reuse, R5 ;  /* 0x000000051c207220 */ /* 0x040fe20000410000 */
[----:B------:R-:W-:Y:S01]  /*14ff0*/  FMUL.FTZ R15, R28, R13 ;  /* 0x0000000d1c0f7220 */ /* 0x000fe20000410000 */
[----:B------:R-:W-:Y:S01]  /*15000*/  FFMA.FTZ R28, R4, R99, R29 ;  /* 0x00000063041c7223 */ /* 0x000fe2000001001d */
[-C--:B------:R-:W-:Y:S01]  /*15010*/  FMUL.FTZ R25, R25, R0.reuse ;  /* 0x0000000019197220 */ /* 0x080fe20000410000 */
[----:B------:R-:W-:Y:S01]  /*15020*/  FFMA.FTZ R33, R6, R0, -R33 ;  /* 0x0000000006217223 */ /* 0x000fe20000010821 */
[----:B------:R-:W-:Y:S01]  /*15030*/  LOP3.LUT R4, R101, 0xffff0000, RZ, 0xc0, !PT ;  /* 0xffff000065047812 */ /* 0x000fe200078ec0ff */
[C---:B------:R-:W-:Y:S01]  /*15040*/  FFMA.FTZ R29, R24.reuse, R13, R32 ;  /* 0x0000000d181d7223 */ /* 0x040fe20000010020 */
[----:B------:R-:W-:Y:S01]  /*15050*/  LOP3.LUT R0, R105, 0xffff0000, RZ, 0xc0, !PT ;  /* 0xffff000069007812 */ /* 0x000fe200078ec0ff */
[----:B------:R-:W-:Y:S01]  /*15060*/  FFMA.FTZ R15, R24, R5, -R15 ;  /* 0x00000005180f7223 */ /* 0x000fe2000001080f */
[----:B------:R-:W-:Y:S01]  /*15070*/  LOP3.LUT R13, R102, 0xffff0000, RZ, 0xc0, !PT ;  /* 0xffff0000660d7812 */ /* 0x000fe200078ec0ff */
[----:B------:R-:W-:Y:S01]  /*15080*/  FFMA.FTZ R25, R6, R12, R25 ;  /* 0x0000000c06197223 */ /* 0x000fe20000010019 */
[----:B------:R-:W-:Y:S01]  /*15090*/  LOP3.LUT R5, R106, 0xffff0000, RZ, 0xc0, !PT ;  /* 0xffff00006a057812 */ /* 0x000fe200078ec0ff */
[C---:B------:R-:W-:Y:S01]  /*150a0*/  FMUL.FTZ R6, R27.reuse, R4 ;  /* 0x000000041b067220 */ /* 0x040fe20000410000 */
[-C--:B------:R-:W-:Y:S01]  /*150b0*/  FMUL.FTZ R27, R27, R0.reuse ;  /* 0x000000001b1b7220 */ /* 0x080fe20000410000 */
[----:B------:R-:W-:Y:S01]  /*150c0*/  FMUL.FTZ R39, R30, R13 ;  /* 0x0000000d1e277220 */ /* 0x000fe20000410000 */
[----:B------:R-:W-:Y:S01]  /*150d0*/  F2FP.BF16.F32.PACK_AB R12, R28, R31 ;  /* 0x0000001f1c0c723e */ /* 0x000fe200000010ff */
        /* <DEDUP_REMOVED lines=14> */
.L_x_3067:
[----:B------:R-:W-:Y:S05]  /*151c0*/  BSYNC B1 ;  /* 0x0000000000017941 */ /* 0x000fea0003800000 */
.L_x_3066:
[----:B------:R-:W-:Y:S05]  /*151d0*/  @P1 BRA `(.L_x_3033) ;  /* 0x0000000400a01947 */ /* 0x000fea0003800000 */
[----:B------:R-:W4:Y:S04]  /*151e0*/  LDL R0, [R1+0x60] ;  /* 0x0000600001007983 */ /* 0x000f280000100800 */
[----:B--2---:R-:W2:Y:S01]  /*151f0*/  LDL R32, [R1+0x78] ;  /* 0x0000780001207983 */ /* 0x004ea20000100800 */
[----:B------:R-:W-:Y:S02]  /*15200*/  SHF.R.U64 R26, R72, 0x10, R73 ;  /* 0x00000010481a7819 */ /* 0x000fe40000001249 */
[--C-:B------:R-:W-:Y:S02]  /*15210*/  SHF.R.U64 R25, R8, 0x10, R9.reuse ;  /* 0x0000001008197819 */ /* 0x100fe40000001209 */
[----:B------:R-:W-:Y:S02]  /*15220*/  PRMT R87, R87, 0x5410, R26 ;  /* 0x0000541057577816 */ /* 0x000fe4000000001a */
[----:B------:R-:W-:-:S02]  /*15230*/  SHF.R.U32.HI R28, RZ, 0x10, R9 ;  /* 0x00000010ff1c7819 */ /* 0x000fc40000011609 */
[----:B------:R-:W-:Y:S01]  /*15240*/  PRMT R26, R20, 0x5410, R25 ;  /* 0x00005410141a7816 */ /* 0x000fe20000000019 */
[----:B------:R-:W-:Y:S01]  /*15250*/  IMAD.U32 R25, R87, 0x10000, RZ ;  /* 0x0001000057197824 */ /* 0x000fe200078e00ff */
[----:B------:R-:W-:Y:S02]  /*15260*/  SHF.R.U32.HI R73, RZ, 0x10, R73 ;  /* 0x00000010ff497819 */ /* 0x000fe40000011649 */
[----:B------:R-:W-:Y:S01]  /*15270*/  PRMT R28, R21, 0x5410, R28 ;  /* 0x00005410151c7816 */ /* 0x000fe2000000001c */
[----:B------:R-:W-:Y:S01]  /*15280*/  IMAD.U32 R27, R26, 0x10000, RZ ;  /* 0x000100001a1b7824 */ /* 0x000fe200078e00ff */
[----:B------:R-:W-:Y:S02]  /*15290*/  SHF.R.U64 R24, R74, 0x10, R75 ;  /* 0x000000104a187819 */ /* 0x000fe4000000124b */
[----:B------:R-:W-:Y:S01]  /*152a0*/  PRMT R88, R88, 0x5410, R73 ;  /* 0x0000541058587816 */ /* 0x000fe20000000049 */
[----:B------:R-:W-:Y:S01]  /*152b0*/  IMAD.U32 R29, R28, 0x10000, RZ ;  /* 0x000100001c1d7824 */ /* 0x000fe200078e00ff */
[----:B------:R-:W-:-:S02]  /*152c0*/  SHF.R.U32.HI R75, RZ, 0x10, R75 ;  /* 0x00000010ff4b7819 */ /* 0x000fc4000001164b */
[----:B------:R-:W-:Y:S02]  /*152d0*/  PRMT R89, R89, 0x5410, R24 ;  /* 0x0000541059597816 */ /* 0x000fe40000000018 */
[----:B------:R-:W-:Y:S02]  /*152e0*/  PRMT R90, R90, 0x5410, R75 ;  /* 0x000054105a5a7816 */ /* 0x000fe4000000004b */
[----:B------:R-:W-:Y:S02]  /*152f0*/  LOP3.LUT R87, R87, 0xffff0000, RZ, 0xc0, !PT ;  /* 0xffff000057577812 */ /* 0x000fe400078ec0ff */
[----:B------:R-:W-:Y:S02]  /*15300*/  LOP3.LUT R28, R28, 0xffff0000, RZ, 0xc0, !PT ;  /* 0xffff00001c1c7812 */ /* 0x000fe400078ec0ff */
[----:B----4-:R-:W-:-:S04]  /*15310*/  LEA.HI R40, R40, R0, RZ, 0x1d ;  /* 0x0000000028287211 */ /* 0x010fc800078fe8ff */
[----:B---3--:R-:W-:Y:S01]  /*15320*/  SHF.R.S32.HI R3, RZ, 0x1f, R40 ;  /* 0x0000001fff037819 */ /* 0x008fe20000011428 */
[----:B------:R-:W-:Y:S01]  /*15330*/  IMAD.SHL.U32 R0, R40, 0x8, RZ ;  /* 0x0000000828007824 */ /* 0x000fe200078e00ff */
[----:B--2---:R-:W2:Y:S02]  /*15340*/  LDS.128 R4, [R32] ;  /* 0x0000000020047984 */ /* 0x004ea40000000c00 */
[----:B------:R-:W-:Y:S02]  /*15350*/  LEA.HI R3, R3, R40, RZ, 0x3 ;  /* 0x0000002803037211 */ /* 0x000fe400078f18ff */
[----:B------:R-:W-:-:S03]  /*15360*/  LOP3.LUT R0, R43, 0x38, R0, 0xf8, !PT ;  /* 0x000000382b007812 */ /* 0x000fc600078ef800 */
[----:B------:R-:W-:Y:S01]  /*15370*/  IMAD.SHL.U32 R3, R3, 0x400, RZ ;  /* 0x0000040003037824 */ /* 0x000fe200078e00ff */
[----:B------:R-:W-:-:S04]  /*15380*/  LOP3.LUT R0, R0, R42, RZ, 0x3c, !PT ;  /* 0x0000002a00007212 */ /* 0x000fc800078e3cff */
[----:B------:R-:W-:-:S04]  /*15390*/  LOP3.LUT R3, R3, 0x7fffe000, RZ, 0xc0, !PT ;  /* 0x7fffe00003037812 */ /* 0x000fc800078ec0ff */
[----:B-----5:R-:W-:Y:S02]  /*153a0*/  IADD3 R3, R0, R3, R41 ;  /* 0x0000000300037210 */ /* 0x020fe40007ffe029 */
[--C-:B------:R-:W-:Y:S02]  /*153b0*/  SHF.R.U64 R0, R10, 0x10, R11.reuse ;  /* 0x000000100a007819 */ /* 0x100fe4000000120b */
[----:B------:R-:W-:Y:S01]  /*153c0*/  SHF.R.U32.HI R11, RZ, 0x10, R11 ;  /* 0x00000010ff0b7819 */ /* 0x000fe2000001160b */
[----:B------:R-:W-:Y:S01]  /*153d0*/  IMAD R3, R3, 0x2, R16 ;  /* 0x0000000203037824 */ /* 0x000fe200078e0210 */
[----:B------:R-:W-:Y:S02]  /*153e0*/  PRMT R85, R85, 0x5410, R0 ;  /* 0x0000541055557816 */ /* 0x000fe40000000000 */
[----:B------:R-:W-:Y:S02]  /*153f0*/  PRMT R86, R86, 0x5410, R11 ;  /* 0x0000541056567816 */ /* 0x000fe4000000000b */
[----:B------:R-:W3:Y:S01]  /*15400*/  LDS.128 R12, [R3+0x14400] ;  /* 0x01440000030c7984 */ /* 0x000ee20000000c00 */
[C---:B--2---:R-:W-:Y:S01]  /*15410*/  IMAD.U32 R0, R4.reuse, 0x10000, RZ ;  /* 0x0001000004007824 */ /* 0x044fe200078e00ff */
[----:B------:R-:W-:Y:S01]  /*15420*/  LOP3.LUT R4, R4, 0xffff0000, RZ, 0xc0, !PT ;  /* 0xffff000004047812 */ /* 0x000fe200078ec0ff */
[C---:B------:R-:W-:Y:S01]  /*15430*/  IMAD.U32 R8, R5.reuse, 0x10000, RZ ;  /* 0x0001000005087824 */ /* 0x040fe200078e00ff */
[----:B------:R-:W-:Y:S01]  /*15440*/  LOP3.LUT R5, R5, 0xffff0000, RZ, 0xc0, !PT ;  /* 0xffff000005057812 */ /* 0x000fe200078ec0ff */
[C---:B------:R-:W-:Y:S01]  /*15450*/  IMAD.U32 R10, R7.reuse, 0x10000, RZ ;  /* 0x00010000070a7824 */ /* 0x040fe200078e00ff */
[----:B------:R-:W-:Y:S01]  /*15460*/  LOP3.LUT R7, R7, 0xffff0000, RZ, 0xc0, !PT ;  /* 0xffff000007077812 */ /* 0x000fe200078ec0ff */
[C---:B------:R-:W-:Y:S01]  /*15470*/  IMAD.U32 R9, R6.reuse, 0x10000, RZ ;  /* 0x0001000006097824 */ /* 0x040fe200078e00ff */
[----:B------:R-:W-:Y:S01]  /*15480*/  LOP3.LUT R6, R6, 0xffff0000, RZ, 0xc0, !PT ;  /* 0xffff000006067812 */ /* 0x000fe200078ec0ff */
[C---:B---3--:R-:W-:Y:S01]  /*15490*/  IMAD.U32 R11, R12.reuse, 0x10000, RZ ;  /* 0x000100000c0b7824 */ /* 0x048fe200078e00ff */
        /* <DEDUP_REMOVED lines=12> */
[----:B------:R-:W-:Y:S01]  /*15560*/  FFMA.FTZ R35, R8, R11, -R35 ;  /* 0x0000000b08237223 */ /* 0x000fe20000010823 */
[----:B------:R-:W-:Y:S02]  /*15570*/  IMAD.U32 R25, R90, 0x10000, RZ ;  /* 0x000100005a197824 */ /* 0x000fe400078e00ff */
[----:B------:R-:W-:Y:S01]  /*15580*/  FMUL.FTZ R37, R24, R31 ;  /* 0x0000001f18257220 */ /* 0x000fe20000410000 */
[----:B------:R-:W-:Y:S01]  /*15590*/  LOP3.LUT R11, R26, 0xffff0000, RZ, 0xc0, !PT ;  /* 0xffff00001a0b7812 */ /* 0x000fe200078ec0ff */
[----:B------:R-:W-:Y:S01]  /*155a0*/  FFMA.FTZ R29, R8, R29, R27 ;  /* 0x0000001d081d7223 */ /* 0x000fe2000001001b */
[-C--:B------:R-:W-:Y:S01]  /*155b0*/  FMUL.FTZ R24, R24, R25.reuse ;  /* 0x0000001918187220 */ /* 0x080fe20000410000 */
[----:B------:R-:W-:Y:S01]  /*155c0*/  FFMA.FTZ R37, R10, R25, -R37 ;  /* 0x000000190a257223 */ /* 0x000fe20000010825 */
[----:B------:R-:W-:Y:S01]  /*155d0*/  LOP3.LUT R88, R88, 0xffff0000, RZ, 0xc0, !PT ;  /* 0xffff000058587812 */ /* 0x000fe200078ec0ff */
[C---:B------:R-:W-:Y:S01]  /*155e0*/  FMUL.FTZ R25, R12.reuse, R11 ;  /* 0x0000000b0c197220 */ /* 0x040fe20000410000 */
[----:B------:R-:W-:Y:S01]  /*155f0*/  FMUL.FTZ R27, R12, R87 ;  /* 0x000000570c1b7220 */ /* 0x000fe20000410000 */
[----:B------:R-:W-:-:S02]  /*15600*/  IMAD.U32 R21, R14, 0x10000, RZ ;  /* 0x000100000e157824 */ /* 0x000fc400078e00ff */
[----:B------:R-:W-:Y:S01]  /*15610*/  FFMA.FTZ R24, R10, R31, R24 ;  /* 0x0000001f0a187223 */ /* 0x000fe20000010018 */
[----:B------:R-:W-:Y:S02]  /*15620*/  IMAD.U32 R8, R85, 0x10000, RZ ;  /* 0x0001000055087824 */ /* 0x000fe400078e00ff */
[C---:B------:R-:W-:Y:S01]  /*15630*/  FFMA.FTZ R25, R4.reuse, R87, -R25 ;  /* 0x0000005704197223 */ /* 0x040fe20000010819 */
[----:B------:R-:W-:Y:S02]  /*15640*/  IMAD.U32 R0, R89, 0x10000, RZ ;  /* 0x0001000059007824 */ /* 0x000fe400078e00ff */
[C---:B------:R-:W-:Y:S01]  /*15650*/  FMUL.FTZ R12, R13.reuse, R28 ;  /* 0x0000001c0d0c7220 */ /* 0x040fe20000410000 */
[----:B------:R-:W-:Y:S01]  /*15660*/  FFMA.FTZ R10, R4, R11, R27 ;  /* 0x0000000b040a7223 */ /* 0x000fe2000001001b */
[----:B------:R-:W-:Y:S01]  /*15670*/  LOP3.LUT R14, R14, 0xffff0000, RZ, 0xc0, !PT ;  /* 0xffff00000e0e7812 */ /* 0x000fe200078ec0ff */
[----:B------:R-:W-:Y:S01]  /*15680*/  FMUL.FTZ R13, R13, R88 ;  /* 0x000000580d0d7220 */ /* 0x000fe20000410000 */
[----:B------:R-:W-:Y:S01]  /*15690*/  LOP3.LUT R15, R15, 0xffff0000, RZ, 0xc0, !PT ;  /* 0xffff00000f0f7812 */ /* 0x000fe200078ec0ff */
[----:B------:R-:W-:Y:S01]  /*156a0*/  FMUL.FTZ R4, R21, R8 ;  /* 0x0000000815047220 */ /* 0x000fe20000410000 */
[----:B------:R-:W-:Y:S01]  /*156b0*/  LOP3.LUT R85, R85, 0xffff0000, RZ, 0xc0, !PT ;  /* 0xffff000055557812 */ /* 0x000fe200078ec0ff */
[----:B------:R-:W-:Y:S01]  /*156c0*/  FMUL.FTZ R20, R21, R0 ;  /* 0x0000000015147220 */ /* 0x000fe20000410000 */
[----:B------:R-:W-:Y:S01]  /*156d0*/  LOP3.LUT R86, R86, 0xffff0000, RZ, 0xc0, !PT ;  /* 0xffff000056567812 */ /* 0x000fe200078ec0ff */
[----:B------:R-:W-:Y:S01]  /*156e0*/  FFMA.FTZ R12, R5, R88, -R12 ;  /* 0x00000058050c7223 */ /* 0x000fe2000001080c */
[----:B------:R-:W-:Y:S01]  /*156f0*/  LOP3.LUT R89, R89, 0xffff0000, RZ, 0xc0, !PT ;  /* 0xffff000059597812 */ /* 0x000fe200078ec0ff */
[----:B------:R-:W-:Y:S01]  /*15700*/  FFMA.FTZ R28, R5, R28, R13 ;  /* 0x0000001c051c7223 */ /* 0x000fe2000001000d */
[----:B------:R-:W-:Y:S01]  /*15710*/  LOP3.LUT R90, R90, 0xffff0000, RZ, 0xc0, !PT ;  /* 0xffff00005a5a7812 */ /* 0x000fe200078ec0ff */
[----:B------:R-:W-:Y:S01]  /*15720*/  FFMA.FTZ R0, R9, R0, -R4 ;  /* 0x0000000009007223 */ /* 0x000fe20000010804 */
[C---:B------:R-:W-:Y:S01]  /*15730*/  FMUL.FTZ R5, R14.reuse, R85 ;  /* 0x000000550e057220 */ /* 0x040fe20000410000 */
[C---:B------:R-:W-:Y:S01]  /*15740*/  FMUL.FTZ R4, R15.reuse, R86 ;  /* 0x000000560f047220 */ /* 0x040fe20000410000 */
[-C--:B------:R-:W-:Y:S01]  /*15750*/  FMUL.FTZ R14, R14, R89.reuse ;  /* 0x000000590e0e7220 */ /* 0x080fe20000410000 */
[-C--:B------:R-:W-:Y:S01]  /*15760*/  FMUL.FTZ R15, R15, R90.reuse ;  /* 0x0000005a0f0f7220 */ /* 0x080fe20000410000 */
[C---:B------:R-:W-:Y:S01]  /*15770*/  FFMA.FTZ R89, R6.reuse, R89, -R5 ;  /* 0x0000005906597223 */ /* 0x040fe20000010805 */
        /* <DEDUP_REMOVED lines=14> */
.L_x_3033:
[----:B------:R-:W-:Y:S05]  /*15860*/  BSYNC B0 ;  /* 0x0000000000007941 */ /* 0x000fea0003800000 */
.L_x_2993:
        /* <DEDUP_REMOVED lines=8> */
.L_x_2991:
[----:B-123--:R-:W2:Y:S02]  /*158f0*/  LDL R0, [R1+0x5c] ;  /* 0x00005c0001007983 */ /* 0x00eea40000100800 */
[----:B--2---:R-:W-:-:S13]  /*15900*/  R2UR UR4, R0 ;  /* 0x00000000000472ca */ /* 0x004fda00000e0000 */
[----:B------:R-:W-:-:S05]  /*15910*/  IMAD.U32 R0, RZ, RZ, UR4 ;  /* 0x00000004ff007e24 */ /* 0x000fca000f8e00ff */
[----:B------:R-:W-:-:S13]  /*15920*/  ISETP.NE.AND P0, PT, R0, 0x3, PT ;  /* 0x000000030000780c */ /* 0x000fda0003f05270 */
[----:B------:R-:W-:Y:S05]  /*15930*/  @!P0 BRA `(.L_x_3068) ;  /* 0x0000000000048947 */ /* 0x000fea0003800000 */
[----:B------:R-:W-:Y:S01]  /*15940*/  BPT.TRAP 0x1 ;  /* 0x000000040000795c */ /* 0x000fe20000300000 */
.L_x_3068:
[----:B------:R-:W-:Y:S01]  /*15950*/  IMAD R0, R217, 0x8, R16 ;  /* 0x00000008d9007824 */ /* 0x000fe200078e0210 */
[----:B0---4-:R-:W-:-:S04]  /*15960*/  SHF.L.U32 R3, R218, 0x1f, RZ ;  /* 0x0000001fda037819 */ /* 0x011fc800000006ff */
[----:B------:R0:W1:Y:S01]  /*15970*/  SYNCS.PHASECHK.TRANS64.TRYWAIT P2, [R0+URZ+0x38830], R3 ;  /* 0x03883003000075a7 */ /* 0x000062000804017f */
[----:B------:R-:W-:Y:S05]  /*15980*/  @!P0 BRA `(.L_x_3069) ;  /* 0x0000000000048947 */ /* 0x000fea0003800000 */
[----:B------:R-:W-:Y:S01]  /*15990*/  BPT.TRAP 0x1 ;  /* 0x000000040000795c */ /* 0x000fe20000300000 */
.L_x_3069:
[----:B------:R-:W2:Y:S02]  /*159a0*/  S2R R4, SR_TID.X ;  /* 0x0000000000047919 */ /* 0x000ea40000002100 */
[----:B--2---:R-:W-:-:S04]  /*159b0*/  LOP3.LUT R4, R4, 0x7f, RZ, 0xc0, !PT ;  /* 0x0000007f04047812 */ /* 0x004fc800078ec0ff */
[----:B------:R-:W-:Y:S01]  /*159c0*/  ISETP.NE.AND P1, PT, R4, RZ, PT ;  /* 0x000000ff0400720c */ /* 0x000fe20003f25270 */
[----:B-1----:R-:W-:-:S12]  /*159d0*/  @P2 BRA `(.L_x_3070) ;  /* 0x0000000000082947 */ /* 0x002fd80003800000 */
[----:B------:R-:W1:Y:S02]  /*159e0*/  SYNCS.PHASECHK.TRANS64.TRYWAIT P2, [R0+URZ+0x38830], R3 ;  /* 0x03883003000075a7 */ /* 0x000e64000804017f */
[----:B-1----:R-:W-:Y:S05]  /*159f0*/  @!P2 BRA `(.L_x_3071) ;  /* 0x000001c40020a947 */ /* 0x002fea0003800000 */
.L_x_3070:
[----:B------:R-:W-:Y:S05]  /*15a00*/  WARPSYNC.ALL ;  /* 0x0000000000007948 */ /* 0x000fea0003800000 */
[----:B01----:R-:W-:Y:S01]  /*15a10*/  VIADD R3, R16, 0x24400 ;  /* 0x0002440010037836 */ /* 0x003fe20000000000 */
[----:B------:R-:W-:Y:S01]  /*15a20*/  R2UR UR12, R84 ;  /* 0x00000000540c72ca */ /* 0x000fe200000e0000 */
[----:B------:R-:W-:Y:S01]  /*15a30*/  IMAD.MOV.U32 R5, RZ, RZ, 0x40000040 ;  /* 0x40000040ff057424 */ /* 0x000fe200078e00ff */
[----:B------:R-:W-:Y:S01]  /*15a40*/  WARPGROUP.ARRIVE ;  /* 0x00000000000079c5 */ /* 0x000fe20000000000 */
[----:B------:R-:W-:Y:S01]  /*15a50*/  UMOV UR9, 0x40000040 ;  /* 0x4000004000097882 */ /* 0x000fe20000000000 */
[----:B------:R-:W-:Y:S01]  /*15a60*/  SHF.R.U32.HI R3, RZ, 0x4, R3 ;  /* 0x00000004ff037819 */ /* 0x000fe20000011603 */
[----:B------:R-:W-:Y:S01]  /*15a70*/  IMAD.MOV.U32 R7, RZ, RZ, 0x40000040 ;  /* 0x40000040ff077424 */ /* 0x000fe200078e00ff */
[----:B------:R-:W-:Y:S01]  /*15a80*/  R2UR UR11, R5 ;  /* 0x00000000050b72ca */ /* 0x000fe200000e0000 */
[----:B------:R-:W-:Y:S01]  /*15a90*/  UMOV UR5, UR9 ;  /* 0x0000000900057c82 */ /* 0x000fe20008000000 */
[----:B------:R-:W-:Y:S01]  /*15aa0*/  LOP3.LUT R3, R3, 0x3fff, RZ, 0xc0, !PT ;  /* 0x00003fff03037812 */ /* 0x000fe200078ec0ff */
[----:B------:R-:W-:Y:S01]  /*15ab0*/  IMAD.MOV.U32 R9, RZ, RZ, 0x40000040 ;  /* 0x40000040ff097424 */ /* 0x000fe200078e00ff */
[----:B------:R-:W-:Y:S01]  /*15ac0*/  R2UR UR7, R7 ;  /* 0x00000000070772ca */ /* 0x000fe200000e0000 */
[----:B------:R-:W-:Y:S01]  /*15ad0*/  IMAD.MOV.U32 R7, RZ, RZ, 0x40000040 ;  /* 0x40000040ff077424 */ /* 0x000fe200078e00ff */
[----:B------:R-:W-:Y:S01]  /*15ae0*/  LOP3.LUT R222, R3, 0x10000, RZ, 0xfc, !PT ;  /* 0x0001000003de7812 */ /* 0x000fe200078efcff */
[----:B------:R-:W-:Y:S01]  /*15af0*/  ULOP3.LUT UR12, UR12, 0x10000, URZ, 0xfc, !UPT ;  /* 0x000100000c0c7892 */ /* 0x000fe2000f8efc3f */
[----:B------:R-:W-:Y:S01]  /*15b00*/  IMAD.U32 R13, RZ, RZ, UR9 ;  /* 0x00000009ff0d7e24 */ /* 0x000fe2000f8e00ff */
[----:B------:R-:W-:Y:S01]  /*15b10*/  UMOV UR17, 0x40000040 ;  /* 0x4000004000117882 */ /* 0x000fe20000000000 */
[----:B------:R-:W-:Y:S01]  /*15b20*/  UMOV UR57, 0x40000040 ;  /* 0x4000004000397882 */ /* 0x000fe20000000000 */
[----:B------:R-:W-:Y:S01]  /*15b30*/  IMAD R4, R217, 0xa00, R222 ;  /* 0x00000a00d9047824 */ /* 0x000fe200078e02de */
[----:B------:R-:W-:Y:S01]  /*15b40*/  UIADD3 UR56, UR12, 0x804, URZ ;  /* 0x000008040c387890 */ /* 0x000fe2000fffe03f */
[----:B------:R-:W-:Y:S01]  /*15b50*/  IMAD.MOV.U32 R11, RZ, RZ, 0x40000040 ;  /* 0x40000040ff0b7424 */ /* 0x000fe200078e00ff */
[----:B------:R-:W-:Y:S01]  /*15b60*/  UMOV UR8, UR12 ;  /* 0x0000000c00087c82 */ /* 0x000fe20008000000 */
[C---:B------:R-:W-:Y:S01]  /*15b70*/  VIADD R6, R4.reuse, 0x80 ;  /* 0x0000008004067836 */ /* 0x040fe20000000000 */
[C---:B------:R-:W-:Y:S01]  /*15b80*/  R2UR UR10, R4.reuse ;  /* 0x00000000040a72ca */ /* 0x040fe200000e0000 */
[----:B------:R-:W-:Y:S01]  /*15b90*/  UMOV UR4, UR8 ;  /* 0x0000000800047c82 */ /* 0x000fe20008000000 */
[----:B------:R-:W-:Y:S01]  /*15ba0*/  VIADD R8, R4, 0x200 ;  /* 0x0000020004087836 */ /* 0x000fe20000000000 */
[----:B------:R-:W-:Y:S01]  /*15bb0*/  UIADD3 UR52, UR12, 0x806, URZ ;  /* 0x000008060c347890 */ /* 0x000fe2000fffe03f */
[----:B------:R-:W-:Y:S01]  /*15bc0*/  R2UR UR6, R6 ;  /* 0x00000000060672ca */ /* 0x000fe200000e0000 */
[C---:B------:R-:W-:Y:S01]  /*15bd0*/  VIADD R6, R4.reuse, 0x100 ;  /* 0x0000010004067836 */ /* 0x040fe20000000000 */
[----:B------:R-:W-:Y:S01]  /*15be0*/  UMOV UR53, 0x40000040 ;  /* 0x4000004000357882 */ /* 0x000fe20000000000 */
[----:B------:R-:W-:Y:S01]  /*15bf0*/  IMAD.U32 R12, RZ, RZ, UR8 ;  /* 0x00000008ff0c7e24 */ /* 0x000fe2000f8e00ff */
[----:B------:R-:W-:Y:S01]  /*15c00*/  UIADD3 UR48, UR12, 0xc00, URZ ;  /* 0x00000c000c307890 */ /* 0x000fe2000fffe03f */
[----:B------:R-:W-:Y:S01]  /*15c10*/  VIADD R10, R4, 0x786 ;  /* 0x00000786040a7836 */ /* 0x000fe20000000000 */
[----:B------:R-:W-:Y:S01]  /*15c20*/  UMOV UR49, 0x40000040 ;  /* 0x4000004000317882 */ /* 0x000fe20000000000 */
[----:B------:R-:W-:Y:S01]  /*15c30*/  UIADD3 UR44, UR12, 0xc02, URZ ;  /* 0x00000c020c2c7890 */ /* 0x000fe2000fffe03f */
[----:B------:R0:W-:Y:S01]  /*15c40*/  STL.64 [R1+0x50], R12 ;  /* 0x0000500c01007387 */ /* 0x0001e20000100a00 */
[----:B------:R-:W-:Y:S01]  /*15c50*/  HGMMA.64x16x16.F32.BF16 R56, gdesc[UR8], RZ, !UPT, gsb0 ;  /* 0x00200000083879f0 */ /* 0x000fe2000c0018ff */
[----:B------:R-:W-:Y:S01]  /*15c60*/  R2UR UR10, R8 ;  /* 0x00000000080a72ca */ /* 0x000fe200000e0000 */
[----:B------:R-:W-:Y:S01]  /*15c70*/  VIADD R8, R4, 0x202 ;  /* 0x0000020204087836 */ /* 0x000fe20000000000 */
[----:B------:R-:W-:Y:S01]  /*15c80*/  R2UR UR11, R9 ;  /* 0x00000000090b72ca */ /* 0x000fe200000e0000 */
[----:B------:R-:W-:Y:S01]  /*15c90*/  IMAD.MOV.U32 R9, RZ, RZ, 0x40000040 ;  /* 0x40000040ff097424 */ /* 0x000fe200078e00ff */
[----:B------:R-:W-:Y:S01]  /*15ca0*/  UMOV UR45, 0x40000040 ;  /* 0x40000040002d7882 */ /* 0x000fe20000000000 */
[----:B------:R-:W-:Y:S01]  /*15cb0*/  UIADD3 UR40, UR12, 0xc04, URZ ;  /* 0x00000c040c287890 */ /* 0x000fe2000fffe03f */
[----:B------:R-:W-:Y:S01]  /*15cc0*/  R2UR UR38, R10 ;  /* 0x000000000a2672ca */ /* 0x000fe200000e0000 */
[----:B------:R-:W-:Y:S01]  /*15cd0*/  UMOV UR41, 0x40000040 ;  /* 0x4000004000297882 */ /* 0x000fe20000000000 */
[----:B------:R-:W-:Y:S01]  /*15ce0*/  R2UR UR39, R11 ;  /* 0x000000000b2772ca */ /* 0x000fe200000e0000 */
[----:B------:R-:W-:Y:S01]  /*15cf0*/  UIADD3 UR36, UR12, 0xc06, URZ ;  /* 0x00000c060c247890 */ /* 0x000fe2000fffe03f */
[----:B0-----:R-:W-:Y:S01]  /*15d00*/  IMAD.U32 R13, RZ, RZ, UR17 ;  /* 0x00000011ff0d7e24 */ /* 0x001fe2000f8e00ff */
[----:B------:R-:W-:Y:S01]  /*15d10*/  UMOV UR37, 0x40000040 ;  /* 0x4000004000257882 */ /* 0x000fe20000000000 */
[----:B------:R-:W0:Y:S01]  /*15d20*/  LDC R3, c[0x0][0x448] ;  /* 0x00011200ff037b82 */ /* 0x000e220000000800 */
[----:B------:R-:W-:Y:S01]  /*15d30*/  VIADD R10, R4, 0x806 ;  /* 0x00000806040a7836 */ /* 0x000fe20000000000 */
[----:B------:R-:W-:Y:S01]  /*15d40*/  BSSY B0, `(.L_x_3072) ;  /* 0x0000932000007945 */ /* 0x000fe20003800000 */
[----:B------:R-:W-:Y:S01]  /*15d50*/  IMAD.MOV.U32 R11, RZ, RZ, 0x40000040 ;  /* 0x40000040ff0b7424 */ /* 0x000fe200078e00ff */
[----:B------:R-:W-:Y:S01]  /*15d60*/  CS2R R150, SRZ ;  /* 0x0000000000967805 */ /* 0x000fe2000001ff00 */
[----:B------:R-:W-:Y:S01]  /*15d70*/  @!P1 VIADD R0, R0, 0x38840 ;  /* 0x0003884000009836 */ /* 0x000fe20000000000 */
[----:B------:R-:W-:-:S02]  /*15d80*/  CS2R R148, SRZ ;  /* 0x0000000000947805 */ /* 0x000fc4000001ff00 */
[----:B------:R-:W-:Y:S02]  /*15d90*/  CS2R R146, SRZ ;  /* 0x0000000000927805 */ /* 0x000fe4000001ff00 */
[----:B------:R-:W-:Y:S02]  /*15da0*/  CS2R R144, SRZ ;  /* 0x0000000000907805 */ /* 0x000fe4000001ff00 */
[----:B-----5:R-:W-:Y:S02]  /*15db0*/  CS2R R142, SRZ ;  /* 0x00000000008e7805 */ /* 0x020fe4000001ff00 */
[----:B------:R-:W-:Y:S02]  /*15dc0*/  @!P1 PRMT R0, RZ, 0x654, R0 ;  /* 0x00000654ff009816 */ /* 0x000fe40000000000 */
        /* <DEDUP_REMOVED lines=13> */
[----:B0-----:R-:W-:Y:S01]  /*15ea0*/  ISETP.NE.AND P2, PT, R3, 0x1, PT ;  /* 0x000000010300780c */ /* 0x001fe20003f45270 */
[----:B------:R-:W-:Y:S01]  /*15eb0*/  IMAD.IADD R3, R235, 0x1, R230 ;  /* 0x00000001eb037824 */ /* 0x000fe200078e02e6 */
        /* <DEDUP_REMOVED lines=442> */
[----:B------:R-:W-:Y:S01]  /*17a60*/  STL.64 [R1], R12 ;  /* 0x0000000c01007387 */ /* 0x000fe20000100a00 */
[----:B------:R-:W-:Y:S02]  /*17a70*/  WARPGROUP.DEPBAR.LE gsb0, 0x0 ;  /* 0x00008000000079c5 */ /* 0x000fe40000010000 */
[----:B------:R-:W-:-:S06]  /*17a80*/  WARPGROUP.ARRIVE ;  /* 0x00000000000079c5 */ /* 0x000fcc0000000000 */
[----:B------:R-:W-:Y:S01]  /*17a90*/  HGMMA.64x16x16.F32.BF16 R24, gdesc[UR8], R24, gsb0 ;  /* 0x00200000081879f0 */ /* 0x000fe20008001818 */
[----:B------:R-:W-:Y:S01]  /*17aa0*/  UMOV UR8, UR14 ;  /* 0x0000000e00087c82 */ /* 0x000fe20008000000 */
[----:B------:R-:W-:Y:S01]  /*17ab0*/  UMOV UR9, UR15 ;  /* 0x0000000f00097c82 */ /* 0x000fe20008000000 */
[----:B------:R-:W-:Y:S02]  /*17ac0*/  WARPGROUP.DEPBAR.LE gsb0, 0x0 ;  /* 0x00008000000079c5 */ /* 0x000fe40000010000 */
[----:B------:R-:W-:-:S06]  /*17ad0*/  WARPGROUP.ARRIVE ;  /* 0x00000000000079c5 */ /* 0x000fcc0000000000 */
[----:B------:R-:W-:Y:S03]  /*17ae0*/  HGMMA.64x16x16.F32.BF16 R56, gdesc[UR16], R56, gsb0 ;  /* 0x00200000103879f0 */ /* 0x000fe60008001838 */
        /* <DEDUP_REMOVED lines=224> */
[----:B------:R-:W-:Y:S02]  /*188f0*/  R2UR UR10, R6 ;  /* 0x00000000060a72ca */ /* 0x000fe400000e0000 */
[----:B------:R-:W-:Y:S01]  /*18900*/  R2UR UR11, R7 ;  /* 0x00000000070b72ca */ /* 0x000fe200000e0000 */
[----:B------:R-:W0:Y:S01]  /*18910*/  @P2 LDC R6, c[0x0][0x44c] ;  /* 0x00011300ff062b82 */ /* 0x000e220000000800 */
[----:B------:R-:W-:Y:S02]  /*18920*/  IMAD.MOV.U32 R7, RZ, RZ, 0x40000040 ;  /* 0x40000040ff077424 */ /* 0x000fe400078e00ff */
[----:B0-----:R-:W-:-:S04]  /*18930*/  @P2 IMAD.HI.U32 R5, R3, R6, RZ ;  /* 0x0000000603052227 */ /* 0x001fc800078e00ff */
[----:B------:R-:W-:Y:S01]  /*18940*/  VIADD R6, R4, 0x886 ;  /* 0x0000088604067836 */ /* 0x000fe20000000000 */
[----:B------:R-:W-:Y:S02]  /*18950*/  WARPGROUP.DEPBAR.LE gsb0, 0x0 ;  /* 0x00008000000079c5 */ /* 0x000fe40000010000 */
[----:B------:R-:W-:-:S06]  /*18960*/  WARPGROUP.ARRIVE ;  /* 0x00000000000079c5 */ /* 0x000fcc0000000000 */
[----:B------:R-:W-:Y:S01]  /*18970*/  HGMMA.64x16x16.F32.BF16 R40, gdesc[UR4], R40, gsb0 ;  /* 0x00200000042879f0 */ /* 0x000fe20008001828 */
[----:B------:R-:W-:Y:S01]  /*18980*/  R2UR UR6, R8 ;  /* 0x00000000080672ca */ /* 0x000fe200000e0000 */
[----:B------:R-:W-:Y:S01]  /*18990*/  UMOV UR4, UR40 ;  /* 0x0000002800047c82 */ /* 0x000fe20008000000 */
[----:B------:R-:W-:Y:S01]  /*189a0*/  R2UR UR7, R9 ;  /* 0x00000000090772ca */ /* 0x000fe200000e0000 */
[----:B------:R-:W-:Y:S01]  /*189b0*/  UMOV UR5, UR41 ;  /* 0x0000002900057c82 */ /* 0x000fe20008000000 */
[----:B------:R-:W0:Y:S01]  /*189c0*/  @P2 LDC R8, c[0x0][0x450] ;  /* 0x00011400ff082b82 */ /* 0x000e220000000800 */
[----:B------:R-:W-:-:S04]  /*189d0*/  IMAD.MOV.U32 R9, RZ, RZ, -0x50 ;  /* 0xffffffb0ff097424 */ /* 0x000fc800078e00ff */
[----:B------:R-:W-:-:S04]  /*189e0*/  IMAD R9, R2, R9, 0x51 ;  /* 0x0000005102097424 */ /* 0x000fc800078e0209 */
[----:B------:R-:W-:-:S05]  /*189f0*/  IMAD R9, R234, -0x2, R9 ;  /* 0xfffffffeea097824 */ /* 0x000fca00078e0209 */
[--C-:B------:R-:W-:Y:S02]  /*18a00*/  IADD3 R9, -R231, R9, R232.reuse ;  /* 0x00000009e7097210 */ /* 0x100fe40007ffe1e8 */
[----:B0-----:R-:W-:Y:S01]  /*18a10*/  @P2 SHF.R.U32.HI R3, RZ, R8, R5 ;  /* 0x00000008ff032219 */ /* 0x001fe20000011605 */
[----:B------:R-:W-:-:S04]  /*18a20*/  IMAD R5, R2, -0x50, R232 ;  /* 0xffffffb002057824 */ /* 0x000fc800078e02e8 */
[----:B------:R-:W0:Y:S01]  /*18a30*/  SHFL.IDX PT, R8, R3, 0x1, 0x1c1f ;  /* 0x003c1f0003087f89 */ /* 0x000e2200000e0000 */
[----:B------:R-:W-:-:S03]  /*18a40*/  VIADD R5, R5, 0x50 ;  /* 0x0000005005057836 */ /* 0x000fc60000000000 */
[----:B------:R-:W1:Y:S01]  /*18a50*/  SHFL.IDX PT, R3, R3, RZ, 0x1c1f ;  /* 0x001c1fff03037589 */ /* 0x000e6200000e0000 */
        /* <DEDUP_REMOVED lines=10> */
[----:B------:R-:W-:Y:S02]  /*18b00*/  WARPGROUP.DEPBAR.LE gsb0, 0x0 ;  /* 0x00008000000079c5 */ /* 0x000fe40000010000 */
[----:B------:R-:W-:-:S06]  /*18b10*/  WARPGROUP.ARRIVE ;  /* 0x00000000000079c5 */ /* 0x000fcc0000000000 */
[----:B------:R-:W-:Y:S01]  /*18b20*/  HGMMA.64x16x16.F32.BF16 R56, gdesc[UR36], R56, gsb0 ;  /* 0x00200000243879f0 */ /* 0x000fe20008001838 */
[----:B------:R-:W-:Y:S01]  /*18b30*/  ULDC UR38, c[0x0][0x988] ;  /* 0x0002620000267ab9 */ /* 0x000fe20000000800 */
[----:B------:R-:W-:Y:S01]  /*18b40*/  ULDC UR39, c[0x0][0x988] ;  /* 0x0002620000277ab9 */ /* 0x000fe20000000800 */
[----:B------:R-:W-:Y:S02]  /*18b50*/  WARPGROUP.DEPBAR.LE gsb0, 0x0 ;  /* 0x00008000000079c5 */ /* 0x000fe40000010000 */
[----:B------:R-:W-:-:S06]  /*18b60*/  WARPGROUP.ARRIVE ;  /* 0x00000000000079c5 */ /* 0x000fcc0000000000 */
[----:B------:R-:W-:Y:S01]  /*18b70*/  HGMMA.64x16x16.F32.BF16 R48, gdesc[UR4], R48, gsb0 ;  /* 0x00200000043079f0 */ /* 0x000fe20008001830 */
[----:B------:R-:W-:Y:S01]  /*18b80*/  R2UR UR6, R6 ;  /* 0x00000000060672ca */ /* 0x000fe200000e0000 */
[----:B------:R-:W-:Y:S01]  /*18b90*/  UMOV UR4, UR36 ;  /* 0x0000002400047c82 */ /* 0x000fe20008000000 */
[----:B------:R-:W-:Y:S01]  /*18ba0*/  R2UR UR7, R7 ;  /* 0x00000000070772ca */ /* 0x000fe200000e0000 */
[----:B------:R-:W-:Y:S01]  /*18bb0*/  UMOV UR5, UR37 ;  /* 0x0000002500057c82 */ /* 0x000fe20008000000 */
[C---:B------:R-:W-:Y:S02]  /*18bc0*/  VIADD R6, R4.reuse, 0x906 ;  /* 0x0000090604067836 */ /* 0x040fe40000000000 */
[----:B------:R-:W-:Y:S02]  /*18bd0*/  IMAD.MOV.U32 R7, RZ, RZ, 0x40000040 ;  /* 0x40000040ff077424 */ /* 0x000fe400078e00ff */
[----:B------:R-:W-:Y:S01]  /*18be0*/  VIADD R4, R4, 0x986 ;  /* 0x0000098604047836 */ /* 0x000fe20000000000 */
[----:B------:R-:W-:-:S02]  /*18bf0*/  WARPGROUP.DEPBAR.LE gsb0, 0x0 ;  /* 0x00008000000079c5 */ /* 0x000fc40000010000 */
[----:B------:R-:W-:-:S06]  /*18c00*/  WARPGROUP.ARRIVE ;  /* 0x00000000000079c5 */ /* 0x000fcc0000000000 */
[----:B------:R-:W-:Y:S01]  /*18c10*/  HGMMA.64x16x16.F32.BF16 R40, gdesc[UR4], R40, gsb0 ;  /* 0x00200000042879f0 */ /* 0x000fe20008001828 */
[----:B------:R-:W-:Y:S01]  /*18c20*/  R2UR UR6, R6 ;  /* 0x00000000060672ca */ /* 0x000fe200000e0000 */
[----:B------:R-:W-:Y:S01]  /*18c30*/  UMOV UR4, UR36 ;  /* 0x0000002400047c82 */ /* 0x000fe20008000000 */
[----:B------:R-:W-:Y:S01]  /*18c40*/  R2UR UR7, R7 ;  /* 0x00000000070772ca */ /* 0x000fe200000e0000 */
[----:B------:R-:W-:Y:S01]  /*18c50*/  UMOV UR5, UR37 ;  /* 0x0000002500057c82 */ /* 0x000fe20008000000 */
[----:B------:R-:W-:Y:S02]  /*18c60*/  IMAD R6, R234, -0x2, R5 ;  /* 0xfffffffeea067824 */ /* 0x000fe400078e0205 */
[----:B------:R-:W-:-:S03]  /*18c70*/  IMAD.MOV.U32 R5, RZ, RZ, 0x40000040 ;  /* 0x40000040ff057424 */ /* 0x000fc600078e00ff */
[-CC-:B0-----:R-:W-:Y:S02]  /*18c80*/  VIADDMNMX R8, R8, R9.reuse, R6.reuse, PT ;  /* 0x0000000908087246 */ /* 0x181fe40003800106 */
[----:B-1----:R-:W-:Y:S02]  /*18c90*/  VIADDMNMX R9, R3, R9, R6, PT ;  /* 0x0000000903097246 */ /* 0x002fe40003800106 */
[C---:B------:R-:W-:Y:S02]  /*18ca0*/  ISETP.GT.AND P3, PT, R8.reuse, RZ, PT ;  /* 0x000000ff0800720c */ /* 0x040fe40003f64270 */
[C---:B------:R-:W-:Y:S02]  /*18cb0*/  ISETP.GT.AND P4, PT, R8.reuse, 0x1, PT ;  /* 0x000000010800780c */ /* 0x040fe40003f84270 */
[----:B------:R-:W-:Y:S02]  /*18cc0*/  ISETP.GT.AND P5, PT, R8, 0x8, PT ;  /* 0x000000080800780c */ /* 0x000fe40003fa4270 */
[----:B------:R-:W-:-:S02]  /*18cd0*/  FSEL R58, R58, -INF , P3 ;  /* 0xff8000003a3a7808 */ /* 0x000fc40001800000 */
[----:B------:R-:W-:Y:S02]  /*18ce0*/  FSEL R59, R59, -INF , P4 ;  /* 0xff8000003b3b7808 */ /* 0x000fe40002000000 */
[----:B------:R-:W-:Y:S02]  /*18cf0*/  ISETP.GT.AND P3, PT, R8, 0x9, PT ;  /* 0x000000090800780c */ /* 0x000fe40003f64270 */
[----:B------:R-:W-:Y:S02]  /*18d00*/  FSEL R62, R62, -INF , P5 ;  /* 0xff8000003e3e7808 */ /* 0x000fe40002800000 */
[C---:B------:R-:W-:Y:S02]  /*18d10*/  ISETP.GT.AND P4, PT, R8.reuse, 0x10, PT ;  /* 0x000000100800780c */ /* 0x040fe40003f84270 */
[----:B------:R-:W-:Y:S02]  /*18d20*/  FSEL R64, R63, -INF , P3 ;  /* 0xff8000003f407808 */ /* 0x000fe40001800000 */
[----:B------:R-:W-:-:S02]  /*18d30*/  ISETP.GT.AND P3, PT, R8, 0x11, PT ;  /* 0x000000110800780c */ /* 0x000fc40003f64270 */
[----:B------:R-:W-:Y:S02]  /*18d40*/  FSEL R50, R50, -INF , P4 ;  /* 0xff80000032327808 */ /* 0x000fe40002000000 */
[C---:B------:R-:W-:Y:S02]  /*18d50*/  ISETP.GT.AND P4, PT, R8.reuse, 0x18, PT ;  /* 0x000000180800780c */ /* 0x040fe40003f84270 */
[----:B------:R-:W-:Y:S02]  /*18d60*/  FSEL R66, R51, -INF , P3 ;  /* 0xff80000033427808 */ /* 0x000fe40001800000 */
[----:B------:R-:W-:Y:S02]  /*18d70*/  ISETP.GT.AND P3, PT, R8, 0x19, PT ;  /* 0x000000190800780c */ /* 0x000fe40003f64270 */
[----:B------:R-:W-:Y:S02]  /*18d80*/  FSEL R54, R54, -INF , P4 ;  /* 0xff80000036367808 */ /* 0x000fe40002000000 */
[----:B------:R-:W-:-:S02]  /*18d90*/  ISETP.GT.AND P4, PT, R8, 0x20, PT ;  /* 0x000000200800780c */ /* 0x000fc40003f84270 */
[----:B------:R-:W-:Y:S02]  /*18da0*/  FSEL R68, R55, -INF , P3 ;  /* 0xff80000037447808 */ /* 0x000fe40001800000 */
[----:B------:R-:W-:Y:S02]  /*18db0*/  ISETP.GT.AND P3, PT, R8, 0x21, PT ;  /* 0x000000210800780c */ /* 0x000fe40003f64270 */
[----:B------:R-:W-:Y:S01]  /*18dc0*/  ISETP.GT.AND P5, PT, R9, 0x8, PT ;  /* 0x000000080900780c */ /* 0x000fe20003fa4270 */
[----:B------:R-:W-:Y:S02]  /*18dd0*/  WARPGROUP.DEPBAR.LE gsb0, 0x0 ;  /* 0x00008000000079c5 */ /* 0x000fe40000010000 */
[----:B------:R-:W-:Y:S01]  /*18de0*/  WARPGROUP.ARRIVE ;  /* 0x00000000000079c5 */ /* 0x000fe20000000000 */
[----:B------:R-:W-:Y:S02]  /*18df0*/  FSEL R70, R42, -INF , P4 ;  /* 0xff8000002a467808 */ /* 0x000fe40002000000 */
[----:B------:R-:W-:-:S02]  /*18e00*/  ISETP.GT.AND P4, PT, R8, 0x28, PT ;  /* 0x000000280800780c */ /* 0x000fc40003f84270 */
[----:B------:R-:W-:Y:S01]  /*18e10*/  FSEL R72, R43, -INF , P3 ;  /* 0xff8000002b487808 */ /* 0x000fe20001800000 */
[----:B------:R-:W-:Y:S01]  /*18e20*/  HGMMA.64x16x16.F32.BF16 R32, gdesc[UR4], R32, gsb0 ;  /* 0x00200000042079f0 */ /* 0x000fe20008001820 */
[----:B------:R-:W-:Y:S01]  /*18e30*/  R2UR UR6, R4 ;  /* 0x00000000040672ca */ /* 0x000fe200000e0000 */
[----:B------:R-:W-:Y:S01]  /*18e40*/  UMOV UR4, UR36 ;  /* 0x0000002400047c82 */ /* 0x000fe20008000000 */
[----:B------:R-:W-:Y:S01]  /*18e50*/  R2UR UR7, R5 ;  /* 0x00000000050772ca */ /* 0x000fe200000e0000 */
[----:B------:R-:W-:Y:S01]  /*18e60*/  UMOV UR5, UR37 ;  /* 0x0000002500057c82 */ /* 0x000fe20008000000 */
        /* <DEDUP_REMOVED lines=19> */
[----:B------:R-:W-:Y:S02]  /*18fa0*/  FSEL R52, R52, -INF , P5 ;  /* 0xff80000034347808 */ /* 0x000fe40002800000 */
[----:B------:R-:W-:Y:S01]  /*18fb0*/  FMNMX.FTZ R5, R74, R5, !PT ;  /* 0x000000054a057209 */ /* 0x000fe20007810000 */
[----:B------:R-:W-:-:S02]  /*18fc0*/  WARPGROUP.DEPBAR.LE gsb0, 0x0 ;  /* 0x00008000000079c5 */ /* 0x000fc40000010000 */
[----:B------:R-:W-:Y:S01]  /*18fd0*/  WARPGROUP.ARRIVE ;  /* 0x00000000000079c5 */ /* 0x000fe20000000000 */
[----:B------:R-:W-:Y:S02]  /*18fe0*/  FSEL R76, R34, -INF , P4 ;  /* 0xff800000224c7808 */ /* 0x000fe40002000000 */
[----:B------:R-:W-:Y:S02]  /*18ff0*/  ISETP.GT.AND P4, PT, R8, 0x38, PT ;  /* 0x000000380800780c */ /* 0x000fe40003f84270 */
[----:B------:R-:W-:Y:S01]  /*19000*/  FSEL R78, R35, -INF , P3 ;  /* 0xff800000234e7808 */ /* 0x000fe20001800000 */
[----:B------:R-:W-:Y:S01]  /*19010*/  HGMMA.64x16x16.F32.BF16 R24, gdesc[UR4], R24, gsb0 ;  /* 0x00200000041879f0 */ /* 0x000fe20008001818 */
[----:B------:R-:W-:Y:S01]  /*19020*/  FMNMX.FTZ R5, R76, R5, !PT ;  /* 0x000000054c057209 */ /* 0x000fe20007810000 */
[----:B------:R-:W-:Y:S01]  /*19030*/  ULDC UR4, c[0x0][0x988] ;  /* 0x0002620000047ab9 */ /* 0x000fe20000000800 */
[----:B------:R-:W-:Y:S02]  /*19040*/  ISETP.GT.AND P3, PT, R8, 0x39, PT ;  /* 0x000000390800780c */ /* 0x000fe40003f64270 */
[----:B------:R-:W-:-:S02]  /*19050*/  FSEL R80, R38, -INF , P4 ;  /* 0xff80000026507808 */ /* 0x000fc40002000000 */
[----:B------:R-:W-:Y:S02]  /*19060*/  FMNMX.FTZ R5, R78, R5, !PT ;  /* 0x000000054e057209 */ /* 0x000fe40007810000 */
[----:B------:R-:W-:Y:S02]  /*19070*/  ISETP.GT.AND P4, PT, R8, 0x40, PT ;  /* 0x000000400800780c */ /* 0x000fe40003f84270 */
[----:B------:R-:W-:Y:S02]  /*19080*/  FSEL R82, R39, -INF , P3 ;  /* 0xff80000027527808 */ /* 0x000fe40001800000 */
[----:B------:R-:W-:Y:S02]  /*19090*/  FMNMX.FTZ R5, R80, R5, !PT ;  /* 0x0000000550057209 */ /* 0x000fe40007810000 */
[----:B------:R-:W-:Y:S02]  /*190a0*/  ISETP.GT.AND P3, PT, R8, 0x41, PT ;  /* 0x000000410800780c */ /* 0x000fe40003f64270 */
[----:B------:R-:W-:Y:S01]  /*190b0*/  FMNMX.FTZ R5, R82, R5, !PT ;  /* 0x0000000552057209 */ /* 0x000fe20007810000 */
[----:B------:R-:W-:-:S02]  /*190c0*/  WARPGROUP.DEPBAR.LE gsb0, 0x0 ;  /* 0x00008000000079c5 */ /* 0x000fc40000010000 */
[----:B------:R-:W-:Y:S01]  /*190d0*/  FSEL R84, R26, -INF , P4 ;  /* 0xff8000001a547808 */ /* 0x000fe20002000000 */
[----:B------:R0:W-:Y:S01]  /*190e0*/  @!P1 SYNCS.ARRIVE.TRANS64.RED.A1T0 RZ, [R0+URZ], RZ ;  /* 0x000000ff00ff99a7 */ /* 0x0001e2000810043f */
[----:B------:R-:W-:Y:S02]  /*190f0*/  ISETP.GT.AND P4, PT, R8, 0x48, PT ;  /* 0x000000480800780c */ /* 0x000fe40003f84270 */
[----:B------:R-:W-:Y:S02]  /*19100*/  FSEL R86, R27, -INF , P3 ;  /* 0xff8000001b567808 */ /* 0x000fe40001800000 */
[----:B------:R-:W-:Y:S02]  /*19110*/  FMNMX.FTZ R5, R84, R5, !PT ;  /* 0x0000000554057209 */ /* 0x000fe40007810000 */
[----:B------:R-:W-:Y:S01]  /*19120*/  ISETP.GT.AND P3, PT, R8, 0x49, PT ;  /* 0x000000490800780c */ /* 0x000fe20003f64270 */
[----:B------:R-:W1:Y:S01]  /*19130*/  @P2 LDC R27, c[0x0][0x44c] ;  /* 0x00011300ff1b2b82 */ /* 0x000e620000000800 */
[----:B------:R-:W-:-:S02]  /*19140*/  FSEL R88, R30, -INF , P4 ;  /* 0xff8000001e587808 */ /* 0x000fc40002000000 */
[----:B------:R-:W-:Y:S02]  /*19150*/  FMNMX.FTZ R5, R86, R5, !PT ;  /* 0x0000000556057209 */ /* 0x000fe40007810000 */
[----:B------:R-:W-:Y:S02]  /*19160*/  FSEL R90, R31, -INF , P3 ;  /* 0xff8000001f5a7808 */ /* 0x000fe40001800000 */
[----:B------:R-:W-:Y:S02]  /*19170*/  FMNMX.FTZ R5, R88, R5, !PT ;  /* 0x0000000558057209 */ /* 0x000fe40007810000 */
[C---:B------:R-:W-:Y:S02]  /*19180*/  ISETP.GT.AND P3, PT, R9.reuse, RZ, PT ;  /* 0x000000ff0900720c */ /* 0x040fe40003f64270 */
[----:B------:R-:W-:Y:S02]  /*19190*/  FMNMX.FTZ R5, R90, R5, !PT ;  /* 0x000000055a057209 */ /* 0x000fe40007810000 */
[----:B------:R-:W-:-:S02]  /*191a0*/  ISETP.GT.AND P4, PT, R9, 0x1, PT ;  /* 0x000000010900780c */ /* 0x000fc40003f84270 */
[----:B------:R-:W-:Y:S01]  /*191b0*/  FSEL R56, R56, -INF , P3 ;  /* 0xff80000038387808 */ /* 0x000fe20001800000 */
[----:B------:R-:W2:Y:S01]  /*191c0*/  SHFL.BFLY PT, R4, R5, 0x2, 0x1f ;  /* 0x0c401f0005047f89 */ /* 0x000ea200000e0000 */
[----:B------:R-:W-:Y:S02]  /*191d0*/  FSEL R57, R57, -INF , P4 ;  /* 0xff80000039397808 */ /* 0x000fe40002000000 */
[C---:B------:R-:W-:Y:S02]  /*191e0*/  ISETP.GT.AND P3, PT, R9.reuse, 0x10, PT ;  /* 0x000000100900780c */ /* 0x040fe40003f64270 */
[----:B------:R-:W-:Y:S02]  /*191f0*/  FMNMX.FTZ R3, R56, R57, !PT ;  /* 0x0000003938037209 */ /* 0x000fe40007810000 */
[----:B------:R-:W-:Y:S01]  /*19200*/  ISETP.GT.AND P4, PT, R9, 0x11, PT ;  /* 0x000000110900780c */ /* 0x000fe20003f84270 */
[----:B-1----:R-:W-:Y:S01]  /*19210*/  @P2 IMAD.HI.U32 R27, R230, R27, RZ ;  /* 0x0000001be61b2227 */ /* 0x002fe200078e00ff */
[----:B------:R-:W-:-:S02]  /*19220*/  FSEL R48, R48, -INF , P3 ;  /* 0xff80000030307808 */ /* 0x000fc40001800000 */
[----:B------:R-:W-:Y:S02]  /*19230*/  FSEL R12, R49, -INF , P4 ;  /* 0xff800000310c7808 */ /* 0x000fe40002000000 */
[C---:B------:R-:W-:Y:S02]  /*19240*/  ISETP.GT.AND P3, PT, R9.reuse, 0x19, PT ;  /* 0x000000190900780c */ /* 0x040fe40003f64270 */
[----:B------:R-:W-:Y:S02]  /*19250*/  ISETP.GT.AND P4, PT, R9, 0x20, PT ;  /* 0x000000200900780c */ /* 0x000fe40003f84270 */
[----:B------:R-:W-:Y:S02]  /*19260*/  FSEL R14, R53, -INF , P3 ;  /* 0xff800000350e7808 */ /* 0x000fe40001800000 */
[----:B------:R-:W-:Y:S02]  /*19270*/  ISETP.GT.AND P3, PT, R9, 0x21, PT ;  /* 0x000000210900780c */ /* 0x000fe40003f64270 */
[----:B------:R-:W-:-:S02]  /*19280*/  FSEL R40, R40, -INF , P4 ;  /* 0xff80000028287808 */ /* 0x000fc40002000000 */
[----:B------:R-:W-:Y:S02]  /*19290*/  ISETP.GT.AND P4, PT, R9, 0x28, PT ;  /* 0x000000280900780c */ /* 0x000fe40003f84270 */
[----:B--2---:R-:W-:Y:S02]  /*192a0*/  FMNMX.FTZ R4, R5, R4, !PT ;  /* 0x0000000405047209 */ /* 0x004fe40007810000 */
[----:B------:R-:W-:Y:S01]  /*192b0*/  FMNMX.FTZ R5, R60, R3, !PT ;  /* 0x000000033c057209 */ /* 0x000fe20007810000 */
[----:B------:R-:W-:Y:S01]  /*192c0*/  IMAD.U32 R3, RZ, RZ, UR4 ;  /* 0x00000004ff037e24 */ /* 0x000fe2000f8e00ff */
[----:B------:R-:W-:Y:S01]  /*192d0*/  FSEL R20, R41, -INF , P3 ;  /* 0xff80000029147808 */ /* 0x000fe20001800000 */
[----:B------:R-:W1:Y:S01]  /*192e0*/  SHFL.BFLY PT, R7, R4, 0x1, 0x1f ;  /* 0x0c201f0004077f89 */ /* 0x000e6200000e0000 */
[----:B------:R-:W-:Y:S02]  /*192f0*/  FMNMX.FTZ R5, R10, R5, !PT ;  /* 0x000000050a057209 */ /* 0x000fe40007810000 */
[----:B------:R-:W-:-:S02]  /*19300*/  ISETP.GT.AND P3, PT, R9, 0x29, PT ;  /* 0x000000290900780c */ /* 0x000fc40003f64270 */
[----:B------:R-:W-:Y:S02]  /*19310*/  FMNMX.FTZ R5, R48, R5, !PT ;  /* 0x0000000530057209 */ /* 0x000fe40007810000 */
[----:B------:R-:W-:Y:S02]  /*19320*/  FSEL R44, R44, -INF , P4 ;  /* 0xff8000002c2c7808 */ /* 0x000fe40002000000 */
[----:B------:R-:W-:Y:S02]  /*19330*/  FMNMX.FTZ R5, R12, R5, !PT ;  /* 0x000000050c057209 */ /* 0x000fe40007810000 */
[----:B------:R-:W-:Y:S02]  /*19340*/  FSEL R26, R45, -INF , P3 ;  /* 0xff8000002d1a7808 */ /* 0x000fe40001800000 */
[----:B------:R-:W-:Y:S02]  /*19350*/  FMNMX.FTZ R5, R52, R5, !PT ;  /* 0x0000000534057209 */ /* 0x000fe40007810000 */
[----:B------:R-:W-:-:S02]  /*19360*/  ISETP.GT.AND P3, PT, R9, 0x30, PT ;  /* 0x000000300900780c */ /* 0x000fc40003f64270 */
[----:B------:R-:W-:Y:S02]  /*19370*/  FMNMX.FTZ R5, R14, R5, !PT ;  /* 0x000000050e057209 */ /* 0x000fe40007810000 */
[C---:B------:R-:W-:Y:S02]  /*19380*/  ISETP.GT.AND P4, PT, R9.reuse, 0x31, PT ;  /* 0x000000310900780c */ /* 0x040fe40003f84270 */
[----:B------:R-:W-:Y:S02]  /*19390*/  FMNMX.FTZ R5, R40, R5, !PT ;  /* 0x0000000528057209 */ /* 0x000fe40007810000 */
[----:B------:R-:W-:Y:S02]  /*193a0*/  FSEL R32, R32, -INF , P3 ;  /* 0xff80000020207808 */ /* 0x000fe40001800000 */
[----:B------:R-:W-:Y:S02]  /*193b0*/  FMNMX.FTZ R5, R20, R5, !PT ;  /* 0x0000000514057209 */ /* 0x000fe40007810000 */
[----:B------:R-:W-:-:S02]  /*193c0*/  ISETP.GT.AND P3, PT, R9, 0x38, PT ;  /* 0x000000380900780c */ /* 0x000fc40003f64270 */
[----:B------:R-:W-:Y:S02]  /*193d0*/  FMNMX.FTZ R5, R44, R5, !PT ;  /* 0x000000052c057209 */ /* 0x000fe40007810000 */
[----:B------:R-:W-:Y:S02]  /*193e0*/  FSEL R30, R33, -INF , P4 ;  /* 0xff800000211e7808 */ /* 0x000fe40002000000 */
[----:B------:R-:W-:Y:S02]  /*193f0*/  FMNMX.FTZ R5, R26, R5, !PT ;  /* 0x000000051a057209 */ /* 0x000fe40007810000 */
[----:B------:R-:W-:Y:S02]  /*19400*/  ISETP.GT.AND P4, PT, R9, 0x39, PT ;  /* 0x000000390900780c */ /* 0x000fe40003f84270 */
[----:B------:R-:W-:Y:S02]  /*19410*/  FMNMX.FTZ R5, R32, R5, !PT ;  /* 0x0000000520057209 */ /* 0x000fe40007810000 */
[----:B------:R-:W-:-:S02]  /*19420*/  FSEL R36, R36, -INF , P3 ;  /* 0xff80000024247808 */ /* 0x000fc40001800000 */
[----:B------:R-:W-:Y:S02]  /*19430*/  FMNMX.FTZ R5, R30, R5, !PT ;  /* 0x000000051e057209 */ /* 0x000fe40007810000 */
[----:B------:R-:W-:Y:S02]  /*19440*/  FSEL R34, R37, -INF , P4 ;  /* 0xff80000025227808 */ /* 0x000fe40002000000 */
[C---:B------:R-:W-:Y:S02]  /*19450*/  ISETP.GT.AND P3, PT, R9.reuse, 0x40, PT ;  /* 0x000000400900780c */ /* 0x040fe40003f64270 */
[----:B------:R-:W-:Y:S02]  /*19460*/  FMNMX.FTZ R5, R36, R5, !PT ;  /* 0x0000000524057209 */ /* 0x000fe40007810000 */
[----:B------:R-:W-:Y:S02]  /*19470*/  ISETP.GT.AND P4, PT, R9, 0x41, PT ;  /* 0x000000410900780c */ /* 0x000fe40003f84270 */
[----:B------:R-:W-:-:S02]  /*19480*/  FSEL R24, R24, -INF , P3 ;  /* 0xff80000018187808 */ /* 0x000fc40001800000 */
[----:B------:R-:W-:Y:S02]  /*19490*/  FMNMX.FTZ R5, R34, R5, !PT ;  /* 0x0000000522057209 */ /* 0x000fe40007810000 */
[----:B------:R-:W-:Y:S02]  /*194a0*/  ISETP.GT.AND P3, PT, R9, 0x48, PT ;  /* 0x000000480900780c */ /* 0x000fe40003f64270 */
[----:B------:R-:W-:Y:S02]  /*194b0*/  FSEL R38, R25, -INF , P4 ;  /* 0xff80000019267808 */ /* 0x000fe40002000000 */
[----:B------:R-:W-:Y:S02]  /*194c0*/  FMNMX.FTZ R5, R24, R5, !PT ;  /* 0x0000000518057209 */ /* 0x000fe40007810000 */
[----:B-1----:R-:W-:Y:S02]  /*194d0*/  FMNMX.FTZ R4, R4, R7, !PT ;  /* 0x0000000704047209 */ /* 0x002fe40007810000 */
[----:B------:R-:W-:-:S02]  /*194e0*/  ISETP.GT.AND P4, PT, R9, 0x49, PT ;  /* 0x000000490900780c */ /* 0x000fc40003f84270 */
[----:B------:R-:W-:Y:S01]  /*194f0*/  FSEL R28, R28, -INF , P3 ;  /* 0xff8000001c1c7808 */ /* 0x000fe20001800000 */
[----:B------:R-:W-:Y:S01]  /*19500*/  FMUL.FTZ R6, R4, R3 ;  /* 0x0000000304067220 */ /* 0x000fe20000410000 */
[----:B------:R-:W-:Y:S02]  /*19510*/  FMNMX.FTZ R5, R38, R5, !PT ;  /* 0x0000000526057209 */ /* 0x000fe40007810000 */
[----:B------:R-:W-:Y:S02]  /*19520*/  FSETP.NEU.FTZ.AND P6, PT, R4, -INF , PT ;  /* 0xff8000000400780b */ /* 0x000fe40003fdd000 */
[----:B------:R-:W-:Y:S02]  /*19530*/  FSEL R42, R29, -INF , P4 ;  /* 0xff8000001d2a7808 */ /* 0x000fe40002000000 */
[----:B------:R-:W-:Y:S02]  /*19540*/  FMNMX.FTZ R5, R28, R5, !PT ;  /* 0x000000051c057209 */ /* 0x000fe40007810000 */
[----:B------:R-:W-:-:S02]  /*19550*/  FSEL R11, R6, RZ, P6 ;  /* 0x000000ff060b7208 */ /* 0x000fc40003000000 */
[----:B------:R-:W-:-:S03]  /*19560*/  FMNMX.FTZ R5, R42, R5, !PT ;  /* 0x000000052a057209 */ /* 0x000fc60007810000 */
[-CC-:B------:R-:W-:Y:S01]  /*19570*/  FFMA.FTZ R205, R50, R3.reuse, -R11.reuse ;  /* 0x0000000332cd7223 */ /* 0x180fe2000001080b */
[-CC-:B------:R-:W-:Y:S01]  /*19580*/  FFMA.FTZ R209, R58, R3.reuse, -R11.reuse ;  /* 0x000000033ad17223 */ /* 0x180fe2000001080b */
[----:B------:R-:W1:Y:S01]  /*19590*/  SHFL.BFLY PT, R50, R5, 0x2, 0x1f ;  /* 0x0c401f0005327f89 */ /* 0x000e6200000e0000 */
[-CC-:B------:R-:W-:Y:S01]  /*195a0*/  FFMA.FTZ R6, R59, R3.reuse, -R11.reuse ;  /* 0x000000033b067223 */ /* 0x180fe2000001080b */
        /* <DEDUP_REMOVED lines=20> */
[----:B------:R-:W-:-:S02]  /*196f0*/  CS2R R90, SRZ ;  /* 0x00000000005a7805 */ /* 0x000fc4000001ff00 */
[----:B------:R-:W-:Y:S02]  /*19700*/  CS2R R64, SRZ ;  /* 0x0000000000407805 */ /* 0x000fe4000001ff00 */
[----:B-1----:R-:W-:Y:S02]  /*19710*/  FMNMX.FTZ R50, R5, R50, !PT ;  /* 0x0000003205327209 */ /* 0x002fe40007810000 */
[----:B------:R-:W-:Y:S02]  /*19720*/  CS2R R62, SRZ ;  /* 0x00000000003e7805 */ /* 0x000fe4000001ff00 */
[----:B------:R-:W-:Y:S01]  /*19730*/  CS2R R58, SRZ ;  /* 0x00000000003a7805 */ /* 0x000fe2000001ff00 */
[----:B------:R-:W1:Y:S01]  /*19740*/  SHFL.BFLY PT, R5, R50, 0x1, 0x1f ;  /* 0x0c201f0032057f89 */ /* 0x000e6200000e0000 */
[----:B------:R-:W-:Y:S08]  /*19750*/  MUFU.EX2 R8, R8 ;  /* 0x0000000800087308 */ /* 0x000ff00000000800 */
[----:B------:R-:W-:Y:S08]  /*19760*/  MUFU.EX2 R205, R205 ;  /* 0x000000cd00cd7308 */ /* 0x000ff00000000800 */
[----:B------:R-:W-:Y:S01]  /*19770*/  MUFU.EX2 R66, R66 ;  /* 0x0000004200427308 */ /* 0x000fe20000000800 */
[----:B-1----:R-:W-:-:S07]  /*19780*/  FMNMX.FTZ R5, R50, R5, !PT ;  /* 0x0000000532057209 */ /* 0x002fce0007810000 */
[----:B------:R-:W-:Y:S01]  /*19790*/  MUFU.EX2 R54, R54 ;  /* 0x0000003600367308 */ /* 0x000fe20000000800 */
[----:B------:R-:W1:Y:S01]  /*197a0*/  @P2 LDC R50, c[0x0][0x450] ;  /* 0x00011400ff322b82 */ /* 0x000e620000000800 */
[C---:B------:R-:W-:Y:S01]  /*197b0*/  FSETP.NEU.FTZ.AND P3, PT, R5.reuse, -INF , PT ;  /* 0xff8000000500780b */ /* 0x040fe20003f7d000 */
[----:B------:R-:W-:-:S05]  /*197c0*/  FMUL.FTZ R7, R5, R3 ;  /* 0x0000000305077220 */ /* 0x000fca0000410000 */
[----:B------:R3:W-:Y:S01]  /*197d0*/  MUFU.EX2 R207, R68 ;  /* 0x0000004400cf7308 */ /* 0x0007e20000000800 */
[----:B------:R-:W-:-:S05]  /*197e0*/  FSEL R7, R7, RZ, P3 ;  /* 0x000000ff07077208 */ /* 0x000fca0001800000 */
[-CC-:B------:R-:W-:Y:S01]  /*197f0*/  FFMA.FTZ R56, R56, R3.reuse, -R7.reuse ;  /* 0x0000000338387223 */ /* 0x180fe20000010807 */
[-CC-:B------:R-:W-:Y:S01]  /*19800*/  FFMA.FTZ R57, R57, R3.reuse, -R7.reuse ;  /* 0x0000000339397223 */ /* 0x180fe20000010807 */
        /* <DEDUP_REMOVED lines=12> */
[----:B------:R-:W4:Y:S01]  /*198d0*/  MUFU.EX2 R57, R57 ;  /* 0x0000003900397308 */ /* 0x000f220000000800 */
[-CC-:B------:R-:W-:Y:S01]  /*198e0*/  FFMA.FTZ R30, R30, R3.reuse, -R7.reuse ;  /* 0x000000031e1e7223 */ /* 0x180fe20000010807 */
[-CC-:B------:R-:W-:Y:S01]  /*198f0*/  FFMA.FTZ R36, R36, R3.reuse, -R7.reuse ;  /* 0x0000000324247223 */ /* 0x180fe20000010807 */
[-CC-:B------:R-:W-:Y:S01]  /*19900*/  FFMA.FTZ R34, R34, R3.reuse, -R7.reuse ;  /* 0x0000000322227223 */ /* 0x180fe20000010807 */
[-CC-:B------:R-:W-:Y:S01]  /*19910*/  FFMA.FTZ R24, R24, R3.reuse, -R7.reuse ;  /* 0x0000000318187223 */ /* 0x180fe20000010807 */
[-CC-:B------:R-:W-:Y:S01]  /*19920*/  FFMA.FTZ R38, R38, R3.reuse, -R7.reuse ;  /* 0x0000000326267223 */ /* 0x180fe20000010807 */
[-CC-:B------:R-:W-:Y:S01]  /*19930*/  FFMA.FTZ R28, R28, R3.reuse, -R7.reuse ;  /* 0x000000031c1c7223 */ /* 0x180fe20000010807 */
[----:B------:R-:W-:Y:S01]  /*19940*/  FFMA.FTZ R42, R42, R3, -R7 ;  /* 0x000000032a2a7223 */ /* 0x000fe20000010807 */
[----:B------:R2:W-:Y:S01]  /*19950*/  MUFU.EX2 R9, R10 ;  /* 0x0000000a00097308 */ /* 0x0005e20000000800 */
[----:B---3--:R-:W-:-:S07]  /*19960*/  CS2R R68, SRZ ;  /* 0x0000000000447805 */ /* 0x008fce000001ff00 */
[----:B------:R-:W3:Y:S01]  /*19970*/  MUFU.EX2 R60, R60 ;  /* 0x0000003c003c7308 */ /* 0x000ee20000000800 */
[----:B--2---:R-:W-:Y:S01]  /*19980*/  FADD.FTZ R10, R209, R6 ;  /* 0x00000006d10a7221 */ /* 0x004fe20000010000 */
[----:B------:R-:W-:Y:S02]  /*19990*/  F2FP.BF16.F32.PACK_AB R209, R6, R209 ;  /* 0x000000d106d1723e */ /* 0x000fe400000010ff */
[----:B----4-:R-:W-:Y:S01]  /*199a0*/  F2FP.BF16.F32.PACK_AB R208, R57, R56 ;  /* 0x0000003839d0723e */ /* 0x010fe200000010ff */
[----:B------:R-:W-:Y:S01]  /*199b0*/  FADD.FTZ R25, R211, R10 ;  /* 0x0000000ad3197221 */ /* 0x000fe20000010000 */
[C---:B------:R-:W-:Y:S02]  /*199c0*/  F2FP.BF16.F32.PACK_AB R211, R8.reuse, R211 ;  /* 0x000000d308d3723e */ /* 0x040fe400000010ff */
[----:B------:R-:W-:Y:S01]  /*199d0*/  MUFU.EX2 R195, R11 ;  /* 0x0000000b00c37308 */ /* 0x000fe20000000800 */
[----:B------:R-:W-:Y:S01]  /*199e0*/  FADD.FTZ R10, R8, R25 ;  /* 0x00000019080a7221 */ /* 0x000fe20000010000 */
[----:B------:R-:W-:Y:S01]  /*199f0*/  FADD.FTZ R25, R56, R57 ;  /* 0x0000003938197221 */ /* 0x000fe20000010000 */
[----:B------:R-:W-:Y:S01]  /*19a00*/  VIADD R8, R2, 0xfffffffe ;  /* 0xfffffffe02087836 */ /* 0x000fe20000000000 */
[----:B------:R-:W-:Y:S01]  /*19a10*/  CS2R R56, SRZ ;  /* 0x0000000000387805 */ /* 0x000fe2000001ff00 */
[----:B------:R-:W-:-:S03]  /*19a20*/  IMAD.MOV.U32 R2, RZ, RZ, 0x3f800000 ;  /* 0x3f800000ff027424 */ /* 0x000fc600078e00ff */
[----:B------:R-:W-:Y:S01]  /*19a30*/  MUFU.EX2 R48, R48 ;  /* 0x0000003000307308 */ /* 0x000fe20000000800 */
[----:B---3--:R-:W-:-:S07]  /*19a40*/  F2FP.BF16.F32.PACK_AB R210, R9, R60 ;  /* 0x0000003c09d2723e */ /* 0x008fce00000010ff */
[----:B------:R2:W3:Y:S08]  /*19a50*/  MUFU.EX2 R11, R12 ;  /* 0x0000000c000b7308 */ /* 0x0004f00000000800 */
[----:B------:R-:W4:Y:S01]  /*19a60*/  MUFU.EX2 R70, R70 ;  /* 0x0000004600467308 */ /* 0x000f220000000800 */
[----:B--2---:R-:W-:Y:S01]  /*19a70*/  IMAD.MOV.U32 R12, RZ, RZ, R230 ;  /* 0x000000ffff0c7224 */ /* 0x004fe200078e00e6 */
[----:B-1----:R-:W-:Y:S01]  /*19a80*/  @P2 SHF.R.U32.HI R12, RZ, R50, R27 ;  /* 0x00000032ff0c2219 */ /* 0x002fe2000001161b */
[----:B------:R-:W-:Y:S01]  /*19a90*/  FADD.FTZ R27, R205, R10 ;  /* 0x0000000acd1b7221 */ /* 0x000fe20000010000 */
[----:B------:R-:W-:Y:S01]  /*19aa0*/  FADD.FTZ R10, R60, R25 ;  /* 0x000000193c0a7221 */ /* 0x000fe20000010000 */
[----:B------:R-:W-:-:S02]  /*19ab0*/  F2FP.BF16.F32.PACK_AB R205, R66, R205 ;  /* 0x000000cd42cd723e */ /* 0x000fc400000010ff */
[----:B------:R-:W-:Y:S01]  /*19ac0*/  CS2R R60, SRZ ;  /* 0x00000000003c7805 */ /* 0x000fe2000001ff00 */
[----:B------:R-:W-:Y:S01]  /*19ad0*/  FADD.FTZ R27, R66, R27 ;  /* 0x0000001b421b7221 */ /* 0x000fe20000010000 */
[----:B------:R1:W-:Y:S01]  /*19ae0*/  MUFU.EX2 R201, R72 ;  /* 0x0000004800c97308 */ /* 0x0003e20000000800 */
[----:B---3--:R-:W-:Y:S02]  /*19af0*/  F2FP.BF16.F32.PACK_AB R204, R11, R48 ;  /* 0x000000300bcc723e */ /* 0x008fe400000010ff */
[----:B------:R-:W-:Y:S02]  /*19b00*/  CS2R R66, SRZ ;  /* 0x0000000000427805 */ /* 0x000fe4000001ff00 */
[----:B------:R-:W-:-:S03]  /*19b10*/  CS2R R50, SRZ ;  /* 0x0000000000327805 */ /* 0x000fc6000001ff00 */
[----:B------:R-:W-:Y:S01]  /*19b20*/  MUFU.EX2 R52, R52 ;  /* 0x0000003400347308 */ /* 0x000fe20000000800 */
[----:B-1----:R-:W-:-:S07]  /*19b30*/  CS2R R72, SRZ ;  /* 0x0000000000487805 */ /* 0x002fce000001ff00 */
[----:B------:R1:W2:Y:S08]  /*19b40*/  MUFU.EX2 R13, R14 ;  /* 0x0000000e000d7308 */ /* 0x0002b00000000800 */
[----:B------:R-:W3:Y:S01]  /*19b50*/  MUFU.EX2 R46, R46 ;  /* 0x0000002e002e7308 */ /* 0x000ee20000000800 */
[----:B-1----:R-:W-:Y:S01]  /*19b60*/  IADD3 R14, R12, R232, -R231 ;  /* 0x000000e80c0e7210 */ /* 0x002fe20007ffe8e7 */
[----:B------:R-:W-:Y:S01]  /*19b70*/  FADD.FTZ R12, R54, R27 ;  /* 0x0000001b360c7221 */ /* 0x000fe20000010000 */
[----:B------:R-:W-:-:S03]  /*19b80*/  FADD.FTZ R27, R9, R10 ;  /* 0x0000000a091b7221 */ /* 0x000fc60000010000 */
[----:B------:R-:W-:Y:S01]  /*19b90*/  FADD.FTZ R29, R207, R12 ;  /* 0x0000000ccf1d7221 */ /* 0x000fe20000010000 */
[----:B0-----:R-:W-:Y:S01]  /*19ba0*/  FADD.FTZ R0, R48, R27 ;  /* 0x0000001b30007221 */ /* 0x001fe20000010000 */
[----:B------:R0:W1:Y:S01]  /*19bb0*/  MUFU.EX2 R203, R74 ;  /* 0x0000004a00cb7308 */ /* 0x0000620000000800 */
[----:B------:R-:W-:-:S04]  /*19bc0*/  IMAD.HI R14, R14, 0x66666667, RZ ;  /* 0x666666670e0e7827 */ /* 0x000fc800078e02ff */
[----:B----4-:R-:W-:Y:S01]  /*19bd0*/  FADD.FTZ R10, R70, R29 ;  /* 0x0000001d460a7221 */ /* 0x010fe20000010000 */
[----:B------:R-:W-:Y:S01]  /*19be0*/  FADD.FTZ R27, R11, R0 ;  /* 0x000000000b1b7221 */ /* 0x000fe20000010000 */
[----:B--2---:R-:W-:Y:S02]  /*19bf0*/  F2FP.BF16.F32.PACK_AB R206, R13, R52 ;  /* 0x000000340dce723e */ /* 0x004fe400000010ff */
[----:B------:R-:W-:Y:S01]  /*19c00*/  CS2R R48, SRZ ;  /* 0x0000000000307805 */ /* 0x000fe2000001ff00 */
[----:B------:R-:W-:Y:S01]  /*19c10*/  FADD.FTZ R29, R201, R10 ;  /* 0x0000000ac91d7221 */ /* 0x000fe20000010000 */
[----:B------:R-:W-:Y:S01]  /*19c20*/  FADD.FTZ R0, R52, R27 ;  /* 0x0000001b34007221 */ /* 0x000fe20000010000 */
[----:B------:R-:W2:Y:S01]  /*19c30*/  MUFU.EX2 R40, R40 ;  /* 0x0000002800287308 */ /* 0x000ea20000000800 */
[----:B------:R-:W-:Y:S01]  /*19c40*/  SHF.R.U32.HI R225, RZ, 0x1f, R14 ;  /* 0x0000001fffe17819 */ /* 0x000fe2000001160e */
[----:B---3--:R-:W-:Y:S01]  /*19c50*/  FADD.FTZ R10, R46, R29 ;  /* 0x0000001d2e0a7221 */ /* 0x008fe20000010000 */
[----:B------:R-:W-:Y:S01]  /*19c60*/  FADD.FTZ R29, R13, R0 ;  /* 0x000000000d1d7221 */ /* 0x000fe20000010000 */
[----:B------:R-:W-:-:S02]  /*19c70*/  F2FP.BF16.F32.PACK_AB R207, R207, R54 ;  /* 0x00000036cfcf723e */ /* 0x000fc400000010ff */
[----:B0-----:R-:W-:Y:S02]  /*19c80*/  CS2R R74, SRZ ;  /* 0x00000000004a7805 */ /* 0x001fe4000001ff00 */
[----:B------:R-:W-:Y:S02]  /*19c90*/  LEA.HI.SX32 R225, R14, R225, 0x1b ;  /* 0x000000e10ee17211 */ /* 0x000fe400078fdaff */
[----:B------:R-:W-:Y:S01]  /*19ca0*/  CS2R R54, SRZ ;  /* 0x0000000000367805 */ /* 0x000fe2000001ff00 */
[----:B------:R-:W0:Y:S01]  /*19cb0*/  MUFU.EX2 R76, R76 ;  /* 0x0000004c004c7308 */ /* 0x000e220000000800 */
[----:B-1----:R-:W-:Y:S01]  /*19cc0*/  FADD.FTZ R31, R203, R10 ;  /* 0x0000000acb1f7221 */ /* 0x002fe20000010000 */
[----:B------:R-:W-:Y:S02]  /*19cd0*/  VIMNMX R225, RZ, R225, !PT ;  /* 0x000000e1ffe17248 */ /* 0x000fe40007fe0100 */
[----:B------:R-:W-:Y:S02]  /*19ce0*/  CS2R R52, SRZ ;  /* 0x0000000000347805 */ /* 0x000fe4000001ff00 */
[----:B------:R-:W-:-:S02]  /*19cf0*/  F2FP.BF16.F32.PACK_AB R201, R201, R70 ;  /* 0x00000046c9c9723e */ /* 0x000fc400000010ff */
[----:B------:R-:W-:Y:S02]  /*19d00*/  CS2R R70, SRZ ;  /* 0x0000000000467805 */ /* 0x000fe4000001ff00 */
[----:B------:R-:W-:Y:S01]  /*19d10*/  ISETP.GE.AND P3, PT, R8, R225, PT ;  /* 0x000000e10800720c */ /* 0x000fe20003f66270 */
[----:B------:R-:W1:Y:S01]  /*19d20*/  MUFU.EX2 R15, R20 ;  /* 0x00000014000f7308 */ /* 0x000e620000000800 */
[----:B--2---:R-:W-:Y:S01]  /*19d30*/  FADD.FTZ R0, R40, R29 ;  /* 0x0000001d28007221 */ /* 0x004fe20000010000 */
[----:B------:R-:W-:Y:S02]  /*19d40*/  F2FP.BF16.F32.PACK_AB R203, R203, R46 ;  /* 0x0000002ecbcb723e */ /* 0x000fe400000010ff */
[----:B------:R-:W-:-:S04]  /*19d50*/  CS2R R46, SRZ ;  /* 0x00000000002e7805 */ /* 0x000fc8000001ff00 */
[----:B------:R2:W3:Y:S01]  /*19d60*/  MUFU.EX2 R197, R78 ;  /* 0x0000004e00c57308 */ /* 0x0004e20000000800 */
[----:B0-----:R-:W-:-:S07]  /*19d70*/  FADD.FTZ R10, R76, R31 ;  /* 0x0000001f4c0a7221 */ /* 0x001fce0000010000 */
[----:B------:R-:W0:Y:S01]  /*19d80*/  MUFU.EX2 R44, R44 ;  /* 0x0000002c002c7308 */ /* 0x000e220000000800 */
[C---:B-1----:R-:W-:Y:S01]  /*19d90*/  FADD.FTZ R7, R15.reuse, R0 ;  /* 0x000000000f077221 */ /* 0x042fe20000010000 */
[----:B------:R-:W-:Y:S02]  /*19da0*/  F2FP.BF16.F32.PACK_AB R200, R15, R40 ;  /* 0x000000280fc8723e */ /* 0x000fe400000010ff */
[----:B--2---:R-:W-:Y:S02]  /*19db0*/  CS2R R78, SRZ ;  /* 0x00000000004e7805 */ /* 0x004fe4000001ff00 */
[----:B------:R-:W-:Y:S02]  /*19dc0*/  CS2R R40, SRZ ;  /* 0x0000000000287805 */ /* 0x000fe4000001ff00 */
[----:B------:R-:W1:Y:S01]  /*19dd0*/  MUFU.EX2 R80, R80 ;  /* 0x0000005000507308 */ /* 0x000e620000000800 */
[C---:B---3--:R-:W-:Y:S01]  /*19de0*/  FADD.FTZ R29, R197.reuse, R10 ;  /* 0x0000000ac51d7221 */ /* 0x048fe20000010000 */
[----:B------:R-:W-:-:S02]  /*19df0*/  F2FP.BF16.F32.PACK_AB R197, R197, R76 ;  /* 0x0000004cc5c5723e */ /* 0x000fc400000010ff */
[----:B------:R-:W-:-:S04]  /*19e00*/  CS2R R76, SRZ ;  /* 0x00000000004c7805 */ /* 0x000fc8000001ff00 */
[----:B------:R-:W2:Y:S01]  /*19e10*/  MUFU.EX2 R21, R26 ;  /* 0x0000001a00157308 */ /* 0x000ea20000000800 */
[----:B0-----:R-:W-:-:S07]  /*19e20*/  FADD.FTZ R0, R44, R7 ;  /* 0x000000072c007221 */ /* 0x001fce0000010000 */
[----:B------:R0:W3:Y:S01]  /*19e30*/  MUFU.EX2 R199, R82 ;  /* 0x0000005200c77308 */ /* 0x0000e20000000800 */
[----:B-1----:R-:W-:-:S07]  /*19e40*/  FADD.FTZ R6, R80, R29 ;  /* 0x0000001d50067221 */ /* 0x002fce0000010000 */
[----:B------:R-:W1:Y:S01]  /*19e50*/  MUFU.EX2 R32, R32 ;  /* 0x0000002000207308 */ /* 0x000e620000000800 */
[C---:B--2---:R-:W-:Y:S01]  /*19e60*/  FADD.FTZ R29, R21.reuse, R0 ;  /* 0x00000000151d7221 */ /* 0x044fe20000010000 */
[----:B------:R-:W-:Y:S02]  /*19e70*/  F2FP.BF16.F32.PACK_AB R202, R21, R44 ;  /* 0x0000002c15ca723e */ /* 0x000fe400000010ff */
[----:B0-----:R-:W-:Y:S02]  /*19e80*/  CS2R R82, SRZ ;  /* 0x0000000000527805 */ /* 0x001fe4000001ff00 */
[----:B------:R-:W-:Y:S02]  /*19e90*/  CS2R R44, SRZ ;  /* 0x00000000002c7805 */ /* 0x000fe4000001ff00 */
[----:B------:R-:W0:Y:S01]  /*19ea0*/  MUFU.EX2 R84, R84 ;  /* 0x0000005400547308 */ /* 0x000e220000000800 */
[C---:B---3--:R-:W-:Y:S01]  /*19eb0*/  FADD.FTZ R31, R199.reuse, R6 ;  /* 0x00000006c71f7221 */ /* 0x048fe20000010000 */
[----:B------:R-:W-:-:S02]  /*19ec0*/  F2FP.BF16.F32.PACK_AB R199, R199, R80 ;  /* 0x00000050c7c7723e */ /* 0x000fc400000010ff */
[----:B------:R-:W-:-:S04]  /*19ed0*/  CS2R R80, SRZ ;  /* 0x0000000000507805 */ /* 0x000fc8000001ff00 */
[----:B------:R-:W2:Y:S01]  /*19ee0*/  MUFU.EX2 R25, R30 ;  /* 0x0000001e00197308 */ /* 0x000ea20000000800 */
[----:B-1----:R-:W-:-:S07]  /*19ef0*/  FADD.FTZ R0, R32, R29 ;  /* 0x0000001d20007221 */ /* 0x002fce0000010000 */
[----:B------:R1:W3:Y:S01]  /*19f00*/  MUFU.EX2 R193, R86 ;  /* 0x0000005600c17308 */ /* 0x0002e20000000800 */
[----:B0-----:R-:W-:-:S07]  /*19f10*/  FADD.FTZ R6, R84, R31 ;  /* 0x0000001f54067221 */ /* 0x001fce0000010000 */
[----:B------:R-:W0:Y:S01]  /*19f20*/  MUFU.EX2 R36, R36 ;  /* 0x0000002400247308 */ /* 0x000e220000000800 */
[C---:B--2---:R-:W-:Y:S01]  /*19f30*/  FADD.FTZ R29, R25.reuse, R0 ;  /* 0x00000000191d7221 */ /* 0x044fe20000010000 */
[----:B------:R-:W-:Y:S02]  /*19f40*/  F2FP.BF16.F32.PACK_AB R196, R25, R32 ;  /* 0x0000002019c4723e */ /* 0x000fe400000010ff */
[----:B-1----:R-:W-:Y:S02]  /*19f50*/  CS2R R86, SRZ ;  /* 0x0000000000567805 */ /* 0x002fe4000001ff00 */
[----:B------:R-:W-:Y:S02]  /*19f60*/  CS2R R32, SRZ ;  /* 0x0000000000207805 */ /* 0x000fe4000001ff00 */
[----:B------:R-:W1:Y:S01]  /*19f70*/  MUFU.EX2 R88, R88 ;  /* 0x0000005800587308 */ /* 0x000e620000000800 */
[C---:B---3--:R-:W-:Y:S01]  /*19f80*/  FADD.FTZ R31, R193.reuse, R6 ;  /* 0x00000006c11f7221 */ /* 0x048fe20000010000 */
[----:B------:R-:W-:-:S02]  /*19f90*/  F2FP.BF16.F32.PACK_AB R193, R193, R84 ;  /* 0x00000054c1c1723e */ /* 0x000fc400000010ff */
[----:B------:R-:W-:-:S04]  /*19fa0*/  CS2R R84, SRZ ;  /* 0x0000000000547805 */ /* 0x000fc8000001ff00 */
[----:B------:R2:W3:Y:S01]  /*19fb0*/  MUFU.EX2 R27, R34 ;  /* 0x00000022001b7308 */ /* 0x0004e20000000800 */
[----:B0-----:R-:W-:-:S07]  /*19fc0*/  FADD.FTZ R0, R36, R29 ;  /* 0x0000001d24007221 */ /* 0x001fce0000010000 */
[----:B------:R-:W0:Y:S01]  /*19fd0*/  MUFU.EX2 R24, R24 ;  /* 0x0000001800187308 */ /* 0x000e220000000800 */
[----:B-1----:R-:W-:Y:S01]  /*19fe0*/  FADD.FTZ R12, R88, R31 ;  /* 0x0000001f580c7221 */ /* 0x002fe20000010000 */
[----:B--2---:R-:W-:-:S03]  /*19ff0*/  CS2R R34, SRZ ;  /* 0x0000000000227805 */ /* 0x004fc6000001ff00 */
[C---:B------:R-:W-:Y:S01]  /*1a000*/  FADD.FTZ R12, R195.reuse, R12 ;  /* 0x0000000cc30c7221 */ /* 0x040fe20000010000 */
[----:B------:R-:W-:Y:S02]  /*1a010*/  F2FP.BF16.F32.PACK_AB R195, R195, R88 ;  /* 0x00000058c3c3723e */ /* 0x000fe400000010ff */
[----:B------:R-:W-:Y:S01]  /*1a020*/  CS2R R88, SRZ ;  /* 0x0000000000587805 */ /* 0x000fe2000001ff00 */
[----:B------:R1:W2:Y:S01]  /*1a030*/  MUFU.EX2 R7, R38 ;  /* 0x0000002600077308 */ /* 0x0002a20000000800 */
[C---:B---3--:R-:W-:Y:S01]  /*1a040*/  FADD.FTZ R31, R27.reuse, R0 ;  /* 0x000000001b1f7221 */ /* 0x048fe20000010000 */
[----:B------:R-:W-:Y:S02]  /*1a050*/  F2FP.BF16.F32.PACK_AB R198, R27, R36 ;  /* 0x000000241bc6723e */ /* 0x000fe400000010ff */
[----:B------:R-:W-:Y:S02]  /*1a060*/  CS2R R36, SRZ ;  /* 0x0000000000247805 */ /* 0x000fe4000001ff00 */
[----:B------:R-:W-:-:S02]  /*1a070*/  CS2R R26, SRZ ;  /* 0x00000000001a7805 */ /* 0x000fc4000001ff00 */
[----:B------:R-:W3:Y:S01]  /*1a080*/  MUFU.EX2 R28, R28 ;  /* 0x0000001c001c7308 */ /* 0x000ee20000000800 */
[----:B0-----:R-:W-:Y:S01]  /*1a090*/  FADD.FTZ R0, R24, R31 ;  /* 0x0000001f18007221 */ /* 0x001fe20000010000 */
[----:B-1----:R-:W-:Y:S02]  /*1a0a0*/  CS2R R38, SRZ ;  /* 0x0000000000267805 */ /* 0x002fe4000001ff00 */
[----:B------:R-:W-:-:S04]  /*1a0b0*/  CS2R R30, SRZ ;  /* 0x00000000001e7805 */ /* 0x000fc8000001ff00 */
[----:B------:R0:W1:Y:S01]  /*1a0c0*/  MUFU.EX2 R29, R42 ;  /* 0x0000002a001d7308 */ /* 0x0000620000000800 */
[C---:B--2---:R-:W-:Y:S01]  /*1a0d0*/  FADD.FTZ R9, R7.reuse, R0 ;  /* 0x0000000007097221 */ /* 0x044fe20000010000 */
[----:B------:R-:W-:Y:S02]  /*1a0e0*/  F2FP.BF16.F32.PACK_AB R192, R7, R24 ;  /* 0x0000001807c0723e */ /* 0x000fe400000010ff */
[----:B------:R-:W-:Y:S01]  /*1a0f0*/  CS2R R24, SRZ ;  /* 0x0000000000187805 */ /* 0x000fe2000001ff00 */
[----:B---3--:R-:W-:Y:S01]  /*1a100*/  FADD.FTZ R0, R28, R9 ;  /* 0x000000091c007221 */ /* 0x008fe20000010000 */
[----:B0-----:R-:W-:-:S03]  /*1a110*/  CS2R R42, SRZ ;  /* 0x00000000002a7805 */ /* 0x001fc6000001ff00 */
[C---:B-1----:R-:W-:Y:S01]  /*1a120*/  FADD.FTZ R13, R29.reuse, R0 ;  /* 0x000000001d0d7221 */ /* 0x042fe20000010000 */
[----:B------:R-:W-:Y:S01]  /*1a130*/  F2FP.BF16.F32.PACK_AB R194, R29, R28 ;  /* 0x0000001c1dc2723e */ /* 0x000fe200000010ff */
[----:B------:R-:W-:Y:S01]  /*1a140*/  IMAD.MOV.U32 R0, RZ, RZ, 0x3f800000 ;  /* 0x3f800000ff007424 */ /* 0x000fe200078e00ff */
[----:B------:R-:W-:Y:S01]  /*1a150*/  CS2R R28, SRZ ;  /* 0x00000000001c7805 */ /* 0x000fe2000001ff00 */
[----:B------:R-:W-:Y:S06]  /*1a160*/  @!P3 BRA `(.L_x_3073) ;  /* 0x0000004c00bcb947 */ /* 0x000fec0003800000 */
[----:B------:R-:W-:Y:S01]  /*1a170*/  BSSY B1, `(.L_x_3073) ;  /* 0x00004ee000017945 */ /* 0x000fe20003800000 */
[----:B------:R-:W-:Y:S02]  /*1a180*/  IMAD.MOV.U32 R6, RZ, RZ, R4 ;  /* 0x000000ffff067224 */ /* 0x000fe400078e0004 */
[----:B------:R-:W-:Y:S02]  /*1a190*/  IMAD.MOV.U32 R7, RZ, RZ, R5 ;  /* 0x000000ffff077224 */ /* 0x000fe400078e0005 */
[----:B------:R-:W-:Y:S02]  /*1a1a0*/  IMAD.MOV.U32 R9, RZ, RZ, R218 ;  /* 0x000000ffff097224 */ /* 0x000fe400078e00da */
[----:B------:R-:W-:Y:S02]  /*1a1b0*/  IMAD.MOV.U32 R10, RZ, RZ, R217 ;  /* 0x000000ffff0a7224 */ /* 0x000fe400078e00d9 */
[----:B------:R-:W-:Y:S02]  /*1a1c0*/  IMAD.MOV.U32 R2, RZ, RZ, 0x3f800000 ;  /* 0x3f800000ff027424 */ /* 0x000fe400078e00ff */
[----:B------:R-:W-:-:S07]  /*1a1d0*/  IMAD.MOV.U32 R151, RZ, RZ, RZ ;  /* 0x000000ffff977224 */ /* 0x000fce00078e00ff */
.L_x_3084:
        /* <DEDUP_REMOVED lines=8> */
.L_x_3074:
[----:B------:R-:W-:Y:S01]  /*1a260*/  IMAD R11, R3, 0x8, R16 ;  /* 0x00000008030b7824 */ /* 0x000fe200078e0210 */
[----:B------:R-:W-:-:S04]  /*1a270*/  SHF.L.U32 R4, R218, 0x1f, RZ ;  /* 0x0000001fda047819 */ /* 0x000fc800000006ff */
[----:B------:R0:W1:Y:S01]  /*1a280*/  SYNCS.PHASECHK.TRANS64.TRYWAIT P3, [R11+URZ+0x38830], R4 ;  /* 0x038830040b0075a7 */ /* 0x000062000806017f */
[----:B------:R-:W-:Y:S05]  /*1a290*/  @!P0 BRA `(.L_x_3075) ;  /* 0x0000000000048947 */ /* 0x000fea0003800000 */
[----:B------:R-:W-:Y:S01]  /*1a2a0*/  BPT.TRAP 0x1 ;  /* 0x000000040000795c */ /* 0x000fe20000300000 */
.L_x_3075:
[----:B------:R-:W-:Y:S01]  /*1a2b0*/  IMAD R3, R217, 0xa00, R222 ;  /* 0x00000a00d9037824 */ /* 0x000fe200078e02de */
[----:B------:R-:W-:Y:S03]  /*1a2c0*/  BSSY B2, `(.L_x_3076) ;  /* 0x0000006000027945 */ /* 0x000fe60003800000 */
[C---:B------:R-:W-:Y:S02]  /*1a2d0*/  VIADD R14, R3.reuse, 0x80 ;  /* 0x00000080030e7836 */ /* 0x040fe40000000000 */
[----:B------:R-:W-:Y:S01]  /*1a2e0*/  VIADD R20, R3, 0x100 ;  /* 0x0000010003147836 */ /* 0x000fe20000000000 */
[----:B-1----:R-:W-:Y:S06]  /*1a2f0*/  @P3 BRA `(.L_x_3077) ;  /* 0x0000000000083947 */ /* 0x002fec0003800000 */
[----:B------:R-:W1:Y:S02]  /*1a300*/  SYNCS.PHASECHK.TRANS64.TRYWAIT P3, [R11+URZ+0x38830], R4 ;  /* 0x038830040b0075a7 */ /* 0x000e64000806017f */
[----:B-1----:R-:W-:Y:S05]  /*1a310*/  @!P3 BRA `(.L_x_3078) ;  /* 0x0000017800ecb947 */ /* 0x002fea0003800000 */
.L_x_3077:
[----:B------:R-:W-:Y:S05]  /*1a320*/  BSYNC B2 ;  /* 0x0000000000027941 */ /* 0x000fea0003800000 */
.L_x_3076:
        /* <DEDUP_REMOVED lines=68> */
[----:B------:R-:W-:Y:S01]  /*1a770*/  VIADD R4, R3, 0x182 ;  /* 0x0000018203047836 */ /* 0x000fe20000000000 */
[----:B------:R-:W-:Y:S01]  /*1a780*/  UMOV UR24, UR28 ;  /* 0x0000001c00187c82 */ /* 0x000fe20008000000 */
[----:B------:R-:W-:Y:S01]  /*1a790*/  IMAD.MOV.U32 R5, RZ, RZ, 0x40000040 ;  /* 0x40000040ff057424 */ /* 0x000fe200078e00ff */
[----:B------:R-:W-:Y:S01]  /*1a7a0*/  UMOV UR25, UR29 ;  /* 0x0000001d00197c82 */ /* 0x000fe20008000000 */
[----:B------:R-:W-:Y:S01]  /*1a7b0*/  UMOV UR20, UR28 ;  /* 0x0000001c00147c82 */ /* 0x000fe20008000000 */
[----:B------:R-:W-:Y:S01]  /*1a7c0*/  HGMMA.64x16x16.F32.BF16 R176, gdesc[UR12], R176, gsb0 ;  /* 0x002000000cb079f0 */ /* 0x000fe200080018b0 */
[----:B------:R-:W-:Y:S01]  /*1a7d0*/  R2UR UR18, R20 ;  /* 0x00000000141272ca */ /* 0x000fe200000e0000 */
[----:B------:R-:W-:Y:S01]  /*1a7e0*/  UMOV UR21, UR29 ;  /* 0x0000001d00157c82 */ /* 0x000fe20008000000 */
[----:B------:R-:W-:Y:S01]  /*1a7f0*/  R2UR UR19, R21 ;  /* 0x00000000151372ca */ /* 0x000fe200000e0000 */
[----:B------:R-:W2:Y:S01]  /*1a800*/  LDL.64 R14, [R1+0x38] ;  /* 0x00003800010e7983 */ /* 0x000ea20000100a00 */
[----:B------:R-:W-:Y:S01]  /*1a810*/  R2UR UR26, R4 ;  /* 0x00000000041a72ca */ /* 0x000fe200000e0000 */
[----:B------:R-:W-:-:S02]  /*1a820*/  WARPGROUP.DEPBAR.LE gsb0, 0x0 ;  /* 0x00008000000079c5 */ /* 0x000fc40000010000 */
[----:B------:R-:W-:Y:S01]  /*1a830*/  WARPGROUP.ARRIVE ;  /* 0x00000000000079c5 */ /* 0x000fe20000000000 */
[----:B------:R-:W-:Y:S01]  /*1a840*/  R2UR UR27, R5 ;  /* 0x00000000051b72ca */ /* 0x000fe200000e0000 */
[----:B------:R-:W-:Y:S01]  /*1a850*/  UMOV UR8, UR30 ;  /* 0x0000001e00087c82 */ /* 0x000fe20008000000 */
[----:B------:R-:W-:Y:S01]  /*1a860*/  UMOV UR9, UR31 ;  /* 0x0000001f00097c82 */ /* 0x000fe20008000000 */
[----:B------:R-:W-:Y:S01]  /*1a870*/  UMOV UR4, UR30 ;  /* 0x0000001e00047c82 */ /* 0x000fe20008000000 */
[----:B------:R-:W-:-:S03]  /*1a880*/  UMOV UR5, UR31 ;  /* 0x0000001f00057c82 */ /* 0x000fc60008000000 */
[----:B------:R-:W-:Y:S01]  /*1a890*/  HGMMA.64x16x16.F32.BF16 R168, gdesc[UR16], R168, gsb0 ;  /* 0x0020000010a879f0 */ /* 0x000fe200080018a8 */
[----:B------:R-:W-:Y:S01]  /*1a8a0*/  VIADD R4, R3, 0x202 ;  /* 0x0000020203047836 */ /* 0x000fe20000000000 */
[----:B------:R-:W-:Y:S01]  /*1a8b0*/  UMOV UR12, UR30 ;  /* 0x0000001e000c7c82 */ /* 0x000fe20008000000 */
[----:B------:R-:W-:Y:S01]  /*1a8c0*/  IMAD.MOV.U32 R5, RZ, RZ, 0x40000040 ;  /* 0x40000040ff057424 */ /* 0x000fe200078e00ff */
[----:B------:R-:W-:Y:S01]  /*1a8d0*/  UMOV UR13, UR31 ;  /* 0x0000001f000d7c82 */ /* 0x000fe20008000000 */
[----:B------:R-:W3:Y:S01]  /*1a8e0*/  LDL.64 R20, [R1+0x30] ;  /* 0x0000300001147983 */ /* 0x000ee20000100a00 */
[----:B------:R-:W-:Y:S02]  /*1a8f0*/  WARPGROUP.DEPBAR.LE gsb0, 0x0 ;  /* 0x00008000000079c5 */ /* 0x000fe40000010000 */
        /* <DEDUP_REMOVED lines=781> */
.L_x_3079:
[----:B------:R-:W-:Y:S01]  /*1d9d0*/  SHF.L.U32 R0, R9, 0x1f, RZ ;  /* 0x0000001f09007819 */ /* 0x000fe200000006ff */
[----:B------:R-:W-:-:S04]  /*1d9e0*/  IMAD R9, R10, 0x8, R16 ;  /* 0x000000080a097824 */ /* 0x000fc800078e0210 */
[----:B------:R0:W1:Y:S01]  /*1d9f0*/  SYNCS.PHASECHK.TRANS64.TRYWAIT P3, [R9+URZ+0x38850], R0 ;  /* 0x03885000090075a7 */ /* 0x000062000806017f */
[----:B------:R-:W-:Y:S05]  /*1da00*/  @!P0 BRA `(.L_x_3080) ;  /* 0x0000000000048947 */ /* 0x000fea0003800000 */
[----:B------:R-:W-:Y:S01]  /*1da10*/  BPT.TRAP 0x1 ;  /* 0x000000040000795c */ /* 0x000fe20000300000 */
.L_x_3080:
[----:B------:R-:W-:Y:S04]  /*1da20*/  BSSY B2, `(.L_x_3081) ;  /* 0x0000004000027945 */ /* 0x000fe80003800000 */
[----:B-1----:R-:W-:Y:S05]  /*1da30*/  @P3 BRA `(.L_x_3082) ;  /* 0x0000000000083947 */ /* 0x002fea0003800000 */
[----:B------:R-:W1:Y:S02]  /*1da40*/  SYNCS.PHASECHK.TRANS64.TRYWAIT P3, [R9+URZ+0x38850], R0 ;  /* 0x03885000090075a7 */ /* 0x000e64000806017f */
[----:B-1----:R-:W-:Y:S05]  /*1da50*/  @!P3 BRA `(.L_x_3083) ;  /* 0x000001440030b947 */ /* 0x002fea0003800000 */
.L_x_3082:
[----:B------:R-:W-:Y:S05]  /*1da60*/  BSYNC B2 ;  /* 0x0000000000027941 */ /* 0x000fea0003800000 */
.L_x_3081:
[----:B01----:R-:W-:Y:S01]  /*1da70*/  VIADD R0, R16, 0x400 ;  /* 0x0000040010007836 */ /* 0x003fe20000000000 */
[----:B------:R-:W-:Y:S01]  /*1da80*/  WARPGROUP.ARRIVE ;  /* 0x00000000000079c5 */ /* 0x000fe20000000000 */
[----:B------:R-:W-:Y:S02]  /*1da90*/  IMAD.MOV.U32 R3, RZ, RZ, 0x40000040 ;  /* 0x40000040ff037424 */ /* 0x000fe400078e00ff */
[----:B------:R-:W-:Y:S01]  /*1daa0*/  IMAD.MOV.U32 R5, RZ, RZ, 0x40000040 ;  /* 0x40000040ff057424 */ /* 0x000fe200078e00ff */
[----:B------:R-:W-:Y:S01]  /*1dab0*/  SHF.R.U32.HI R0, RZ, 0x4, R0 ;  /* 0x00000004ff007819 */ /* 0x000fe20000011600 */
[----:B------:R-:W-:Y:S01]  /*1dac0*/  @!P1 VIADD R11, R11, 0x38840 ;  /* 0x000388400b0b9836 */ /* 0x000fe20000000000 */
[----:B------:R-:W-:Y:S01]  /*1dad0*/  R2UR UR7, R3 ;  /* 0x00000000030772ca */ /* 0x000fe200000e0000 */
[----:B------:R-:W-:Y:S01]  /*1dae0*/  @!P1 VIADD R9, R9, 0x38860 ;  /* 0x0003886009099836 */ /* 0x000fe20000000000 */
[----:B------:R-:W-:Y:S01]  /*1daf0*/  LOP3.LUT R0, R0, 0x3fff, RZ, 0xc0, !PT ;  /* 0x00003fff00007812 */ /* 0x000fe200078ec0ff */
[----:B------:R-:W0:Y:S01]  /*1db00*/  @P2 LDC R3, c[0x0][0x44c] ;  /* 0x00011300ff032b82 */ /* 0x000e220000000800 */
[----:B------:R-:W-:-:S02]  /*1db10*/  @!P1 PRMT R11, RZ, 0x654, R11 ;  /* 0x00000654ff0b9816 */ /* 0x000fc4000000000b */
[----:B------:R-:W-:Y:S02]  /*1db20*/  LOP3.LUT R0, R0, 0x2800000, RZ, 0xfc, !PT ;  /* 0x0280000000007812 */ /* 0x000fe400078efcff */
[----:B------:R-:W-:-:S03]  /*1db30*/  @!P1 PRMT R9, RZ, 0x654, R9 ;  /* 0x00000654ff099816 */ /* 0x000fc60000000009 */
[----:B------:R-:W-:Y:S02]  /*1db40*/  IMAD R2, R10, 0xa00, R0 ;  /* 0x00000a000a027824 */ /* 0x000fe400078e0200 */
[----:B------:R-:W1:Y:S02]  /*1db50*/  @P2 LDC R0, c[0x0][0x450] ;  /* 0x00011400ff002b82 */ /* 0x000e640000000800 */
[C---:B------:R-:W-:Y:S01]  /*1db60*/  VIADD R4, R2.reuse, 0x80 ;  /* 0x0000008002047836 */ /* 0x040fe20000000000 */
[----:B------:R-:W-:-:S13]  /*1db70*/  R2UR UR6, R2 ;  /* 0x00000000020672ca */ /* 0x000fda00000e0000 */
        /* <DEDUP_REMOVED lines=18> */
[----:B------:R-:W-:Y:S01]  /*1dca0*/  R2UR UR6, R4 ;  /* 0x00000000040672ca */ /* 0x000fe200000e0000 */
[----:B------:R-:W-:Y:S01]  /*1dcb0*/  IMAD.IADD R4, R235, 0x1, R230 ;  /* 0x00000001eb047824 */ /* 0x000fe200078e02e6 */
[----:B------:R-:W-:-:S03]  /*1dcc0*/  R2UR UR7, R5 ;  /* 0x00000000050772ca */ /* 0x000fc600000e0000 */
[----:B0-----:R-:W-:-:S05]  /*1dcd0*/  @P2 IMAD.HI.U32 R3, R4, R3, RZ ;  /* 0x0000000304032227 */ /* 0x001fca00078e00ff */
[----:B-1----:R-:W-:Y:S01]  /*1dce0*/  @P2 SHF.R.U32.HI R4, RZ, R0, R3 ;  /* 0x00000000ff042219 */ /* 0x002fe20000011603 */
[----:B------:R-:W-:-:S04]  /*1dcf0*/  IMAD.MOV.U32 R0, RZ, RZ, -0x50 ;  /* 0xffffffb0ff007424 */ /* 0x000fc800078e00ff */
[----:B------:R-:W0:Y:S01]  /*1dd00*/  SHFL.IDX PT, R3, R4, RZ, 0x1c1f ;  /* 0x001c1fff04037589 */ /* 0x000e2200000e0000 */
[----:B------:R-:W-:-:S03]  /*1dd10*/  IMAD R0, R8, R0, 0x1 ;  /* 0x0000000108007424 */ /* 0x000fc600078e0200 */
[----:B------:R-:W1:Y:S01]  /*1dd20*/  SHFL.IDX PT, R4, R4, 0x1, 0x1c1f ;  /* 0x003c1f0004047f89 */ /* 0x000e6200000e0000 */
[----:B------:R-:W-:-:S05]  /*1dd30*/  IMAD R0, R234, -0x2, R0 ;  /* 0xfffffffeea007824 */ /* 0x000fca00078e0200 */
[----:B------:R-:W-:-:S05]  /*1dd40*/  IADD3 R0, -R231, R0, R232 ;  /* 0x00000000e7007210 */ /* 0x000fca0007ffe1e8 */
[C---:B0-----:R-:W-:Y:S02]  /*1dd50*/  IMAD.IADD R3, R0.reuse, 0x1, R3 ;  /* 0x0000000100037824 */ /* 0x041fe400078e0203 */
[----:B-1----:R-:W-:-:S03]  /*1dd60*/  IMAD.IADD R0, R0, 0x1, R4 ;  /* 0x0000000100007824 */ /* 0x002fc600078e0204 */
[C---:B------:R-:W-:Y:S02]  /*1dd70*/  ISETP.GT.AND P3, PT, R3.reuse, RZ, PT ;  /* 0x000000ff0300720c */ /* 0x040fe40003f64270 */
[C---:B------:R-:W-:Y:S02]  /*1dd80*/  ISETP.GT.AND P4, PT, R3.reuse, 0x1, PT ;  /* 0x000000010300780c */ /* 0x040fe40003f84270 */
        /* <DEDUP_REMOVED lines=52> */
[----:B------:R-:W-:Y:S01]  /*1e0d0*/  ISETP.GT.AND P5, PT, R3, 0x49, PT ;  /* 0x000000490300780c */ /* 0x000fe20003fa4270 */
[----:B------:R-:W-:Y:S01]  /*1e0e0*/  IMAD.MOV.U32 R3, RZ, RZ, 0x40000040 ;  /* 0x40000040ff037424 */ /* 0x000fe200078e00ff */
        /* <DEDUP_REMOVED lines=8> */
[----:B------:R-:W0:Y:S01]  /*1e170*/  SHFL.BFLY PT, R10, R5, 0x2, 0x1f ;  /* 0x0c401f00050a7f89 */ /* 0x000e2200000e0000 */
[----:B------:R-:W-:Y:S02]  /*1e180*/  ISETP.GT.AND P5, PT, R0, 0x8, PT ;  /* 0x000000080000780c */ /* 0x000fe40003fa4270 */
[----:B------:R-:W-:Y:S02]  /*1e190*/  FSEL R187, R187, -INF , P4 ;  /* 0xff800000bbbb7808 */ /* 0x000fe40002000000 */
[----:B------:R-:W-:-:S02]  /*1e1a0*/  FMNMX.FTZ R4, R186, R6, !PT ;  /* 0x00000006ba047209 */ /* 0x000fc40007810000 */
[----:B------:R-:W-:Y:S02]  /*1e1b0*/  ISETP.GT.AND P3, PT, R0, 0x9, PT ;  /* 0x000000090000780c */ /* 0x000fe40003f64270 */
[----:B------:R-:W-:Y:S02]  /*1e1c0*/  FSEL R190, R190, -INF , P5 ;  /* 0xff800000bebe7808 */ /* 0x000fe40002800000 */
[----:B------:R-:W-:Y:S02]  /*1e1d0*/  FSEL R191, R191, -INF , P3 ;  /* 0xff800000bfbf7808 */ /* 0x000fe40001800000 */
[C---:B------:R-:W-:Y:S02]  /*1e1e0*/  ISETP.GT.AND P3, PT, R0.reuse, 0x10, PT ;  /* 0x000000100000780c */ /* 0x040fe40003f64270 */
[----:B------:R-:W-:Y:S02]  /*1e1f0*/  ISETP.GT.AND P6, PT, R0, 0x11, PT ;  /* 0x000000110000780c */ /* 0x000fe40003fc4270 */
[----:B------:R-:W-:-:S02]  /*1e200*/  FSEL R178, R178, -INF , P3 ;  /* 0xff800000b2b27808 */ /* 0x000fc40001800000 */
[C---:B------:R-:W-:Y:S02]  /*1e210*/  ISETP.GT.AND P4, PT, R0.reuse, 0x18, PT ;  /* 0x000000180000780c */ /* 0x040fe40003f84270 */
[----:B------:R-:W-:Y:S02]  /*1e220*/  FSEL R179, R179, -INF , P6 ;  /* 0xff800000b3b37808 */ /* 0x000fe40003000000 */
[----:B------:R-:W-:Y:S02]  /*1e230*/  ISETP.GT.AND P5, PT, R0, 0x19, PT ;  /* 0x000000190000780c */ /* 0x000fe40003fa4270 */
[----:B0-----:R-:W-:Y:S02]  /*1e240*/  FMNMX.FTZ R5, R5, R10, !PT ;  /* 0x0000000a05057209 */ /* 0x001fe40007810000 */
[----:B------:R-:W-:Y:S02]  /*1e250*/  FSEL R182, R182, -INF , P4 ;  /* 0xff800000b6b67808 */ /* 0x000fe40002000000 */
[----:B------:R-:W-:-:S02]  /*1e260*/  FSEL R183, R183, -INF , P5 ;  /* 0xff800000b7b77808 */ /* 0x000fc40002800000 */
[C---:B------:R-:W-:Y:S02]  /*1e270*/  ISETP.GT.AND P6, PT, R0.reuse, 0x20, PT ;  /* 0x000000200000780c */ /* 0x040fe40003fc4270 */
[----:B------:R-:W-:Y:S02]  /*1e280*/  ISETP.GT.AND P5, PT, R0, 0x21, PT ;  /* 0x000000210000780c */ /* 0x000fe40003fa4270 */
[----:B------:R-:W-:Y:S02]  /*1e290*/  FSEL R170, R170, -INF , P6 ;  /* 0xff800000aaaa7808 */ /* 0x000fe40003000000 */
[C---:B------:R-:W-:Y:S02]  /*1e2a0*/  ISETP.GT.AND P4, PT, R0.reuse, 0x28, PT ;  /* 0x000000280000780c */ /* 0x040fe40003f84270 */
        /* <DEDUP_REMOVED lines=16> */
[----:B------:R-:W-:Y:S01]  /*1e3b0*/  ISETP.GT.AND P6, PT, R0, 0x49, PT ;  /* 0x000000490000780c */ /* 0x000fe20003fc4270 */
[----:B------:R-:W-:Y:S02]  /*1e3c0*/  WARPGROUP.DEPBAR.LE gsb0, 0x0 ;  /* 0x00008000000079c5 */ /* 0x000fe40000010000 */
[----:B------:R-:W-:-:S06]  /*1e3d0*/  WARPGROUP.ARRIVE ;  /* 0x00000000000079c5 */ /* 0x000fcc0000000000 */
[----:B------:R-:W-:Y:S01]  /*1e3e0*/  HGMMA.64x256x16.F32.BF16 R24, R196, gdesc[UR4].tnspB, R24, gsb0 ;  /* 0x43e00004c4187df0 */ /* 0x000fe20008001818 */
[----:B------:R-:W-:Y:S02]  /*1e3f0*/  R2UR UR6, R2 ;  /* 0x00000000020672ca */ /* 0x000fe400000e0000 */
[----:B------:R-:W-:Y:S01]  /*1e400*/  R2UR UR7, R3 ;  /* 0x00000000030772ca */ /* 0x000fe200000e0000 */
[----:B------:R-:W0:Y:S01]  /*1e410*/  SHFL.BFLY PT, R2, R5, 0x1, 0x1f ;  /* 0x0c201f0005027f89 */ /* 0x000e2200000e0000 */
[----:B------:R-:W-:Y:S01]  /*1e420*/  IMAD.U32 R3, RZ, RZ, UR39 ;  /* 0x00000027ff037e24 */ /* 0x000fe2000f8e00ff */
[----:B0-----:R-:W-:Y:S02]  /*1e430*/  FMNMX.FTZ R5, R5, R2, !PT ;  /* 0x0000000205057209 */ /* 0x001fe40007810000 */
[----:B------:R-:W-:Y:S02]  /*1e440*/  FMNMX.FTZ R2, R187, R4, !PT ;  /* 0x00000004bb027209 */ /* 0x000fe40007810000 */
[----:B------:R-:W-:-:S02]  /*1e450*/  FSETP.NEU.FTZ.AND P3, PT, R5, -INF , PT ;  /* 0xff8000000500780b */ /* 0x000fc40003f7d000 */
[----:B------:R-:W-:-:S04]  /*1e460*/  FMNMX.FTZ R2, R190, R2, !PT ;  /* 0x00000002be027209 */ /* 0x000fc80007810000 */
[----:B------:R-:W-:Y:S01]  /*1e470*/  FMNMX.FTZ R4, R191, R2, !PT ;  /* 0x00000002bf047209 */ /* 0x000fe20007810000 */
[----:B------:R-:W-:-:S03]  /*1e480*/  FMUL.FTZ R2, R5, R3 ;  /* 0x0000000305027220 */ /* 0x000fc60000410000 */
[----:B------:R-:W-:Y:S02]  /*1e490*/  FMNMX.FTZ R4, R178, R4, !PT ;  /* 0x00000004b2047209 */ /* 0x000fe40007810000 */
[----:B------:R-:W-:Y:S02]  /*1e4a0*/  FSEL R2, R2, RZ, P3 ;  /* 0x000000ff02027208 */ /* 0x000fe40001800000 */
[----:B------:R-:W-:-:S03]  /*1e4b0*/  FMNMX.FTZ R4, R179, R4, !PT ;  /* 0x00000004b3047209 */ /* 0x000fc60007810000 */
[-CC-:B------:R-:W-:Y:S01]  /*1e4c0*/  FFMA.FTZ R204, R176, R3.reuse, -R2.reuse ;  /* 0x00000003b0cc7223 */ /* 0x180fe20000010802 */
[----:B------:R-:W-:Y:S01]  /*1e4d0*/  FMNMX.FTZ R4, R182, R4, !PT ;  /* 0x00000004b6047209 */ /* 0x000fe20007810000 */
[-CC-:B------:R-:W-:Y:S01]  /*1e4e0*/  FFMA.FTZ R15, R177, R3.reuse, -R2.reuse ;  /* 0x00000003b10f7223 */ /* 0x180fe20000010802 */
[----:B------:R-:W-:Y:S01]  /*1e4f0*/  FSEL R176, R155, -INF , P5 ;  /* 0xff8000009bb07808 */ /* 0x000fe20002800000 */
        /* <DEDUP_REMOVED lines=11> */
[-CC-:B------:R-:W-:Y:S01]  /*1e5b0*/  FFMA.FTZ R200, R168, R3.reuse, -R2.reuse ;  /* 0x00000003a8c87223 */ /* 0x180fe20000010802 */
[-CC-:B------:R-:W-:Y:S01]  /*1e5c0*/  FFMA.FTZ R158, R169, R3.reuse, -R2.reuse ;  /* 0x00000003a99e7223 */ /* 0x180fe20000010802 */
[----:B------:R-:W-:Y:S01]  /*1e5d0*/  FMNMX.FTZ R4, R174, R4, !PT ;  /* 0x00000004ae047209 */ /* 0x000fe20007810000 */
[-CC-:B------:R-:W-:Y:S01]  /*1e5e0*/  FFMA.FTZ R202, R172, R3.reuse, -R2.reuse ;  /* 0x00000003acca7223 */ /* 0x180fe20000010802 */
[-CC-:B------:R-:W-:Y:S01]  /*1e5f0*/  FFMA.FTZ R20, R173, R3.reuse, -R2.reuse ;  /* 0x00000003ad147223 */ /* 0x180fe20000010802 */
[-CC-:B------:R-:W-:Y:S01]  /*1e600*/  FFMA.FTZ R21, R161, R3.reuse, -R2.reuse ;  /* 0x00000003a1157223 */ /* 0x180fe20000010802 */
[----:B------:R-:W-:Y:S01]  /*1e610*/  FMNMX.FTZ R4, R175, R4, !PT ;  /* 0x00000004af047209 */ /* 0x000fe20007810000 */
[----:B------:R-:W-:Y:S01]  /*1e620*/  FFMA.FTZ R155, R165, R3, -R2 ;  /* 0x00000003a59b7223 */ /* 0x000fe20000010802 */
[----:B------:R-:W-:Y:S02]  /*1e630*/  MUFU.EX2 R208, R208 ;  /* 0x000000d000d07308 */ /* 0x000fe40000000800 */
[----:B------:R-:W-:-:S04]  /*1e640*/  FMNMX.FTZ R4, R162, R4, !PT ;  /* 0x00000004a2047209 */ /* 0x000fc80007810000 */
[----:B------:R-:W-:Y:S02]  /*1e650*/  FMNMX.FTZ R4, R163, R4, !PT ;  /* 0x00000004a3047209 */ /* 0x000fe40007810000 */
        /* <DEDUP_REMOVED lines=9> */
[----:B------:R-:W-:Y:S03]  /*1e6f0*/  MUFU.EX2 R204, R204 ;  /* 0x000000cc00cc7308 */ /* 0x000fe60000000800 */
[----:B------:R-:W0:Y:S05]  /*1e700*/  SHFL.BFLY PT, R4, R0, 0x2, 0x1f ;  /* 0x0c401f0000047f89 */ /* 0x000e2a00000e0000 */
[----:B------:R-:W-:Y:S08]  /*1e710*/  MUFU.EX2 R15, R15 ;  /* 0x0000000f000f7308 */ /* 0x000ff00000000800 */
[----:B------:R-:W-:Y:S08]  /*1e720*/  MUFU.EX2 R206, R206 ;  /* 0x000000ce00ce7308 */ /* 0x000ff00000000800 */
[----:B------:R-:W-:Y:S01]  /*1e730*/  MUFU.EX2 R159, R159 ;  /* 0x0000009f009f7308 */ /* 0x000fe20000000800 */
[----:B0-----:R-:W-:-:S05]  /*1e740*/  FMNMX.FTZ R0, R0, R4, !PT ;  /* 0x0000000400007209 */ /* 0x001fca0007810000 */
[----:B------:R-:W0:Y:S02]  /*1e750*/  SHFL.BFLY PT, R4, R0, 0x1, 0x1f ;  /* 0x0c201f0000047f89 */ /* 0x000e2400000e0000 */
[----:B------:R-:W-:Y:S08]  /*1e760*/  MUFU.EX2 R200, R200 ;  /* 0x000000c800c87308 */ /* 0x000ff00000000800 */
[----:B------:R-:W-:Y:S08]  /*1e770*/  MUFU.EX2 R158, R158 ;  /* 0x0000009e009e7308 */ /* 0x000ff00000000800 */
[----:B------:R-:W-:Y:S01]  /*1e780*/  MUFU.EX2 R202, R202 ;  /* 0x000000ca00ca7308 */ /* 0x000fe20000000800 */
[----:B0-----:R-:W-:-:S07]  /*1e790*/  FMNMX.FTZ R4, R0, R4, !PT ;  /* 0x0000000400047209 */ /* 0x001fce0007810000 */
[----:B------:R-:W-:Y:S01]  /*1e7a0*/  MUFU.EX2 R20, R20 ;  /* 0x0000001400147308 */ /* 0x000fe20000000800 */
[----:B------:R-:W-:Y:S02]  /*1e7b0*/  FSEL R0, R5, RZ, P3 ;  /* 0x000000ff05007208 */ /* 0x000fe40001800000 */
[----:B------:R-:W-:Y:S02]  /*1e7c0*/  FSETP.NEU.FTZ.AND P4, PT, R4, -INF , PT ;  /* 0xff8000000400780b */ /* 0x000fe40003f9d000 */
[----:B------:R-:W-:Y:S01]  /*1e7d0*/  ISETP.GT.AND P3, PT, R8, R225, PT ;  /* 0x000000e10800720c */ /* 0x000fe20003f64270 */
[----:B------:R-:W-:Y:S01]  /*1e7e0*/  FADD.FTZ R0, -R0, R7 ;  /* 0x0000000700007221 */ /* 0x000fe20000010100 */
[----:B------:R-:W-:Y:S01]  /*1e7f0*/  VIADD R8, R8, 0xffffffff ;  /* 0xffffffff08087836 */ /* 0x000fe20000000000 */
[----:B------:R-:W-:Y:S02]  /*1e800*/  MUFU.EX2 R21, R21 ;  /* 0x0000001500157308 */ /* 0x000fe40000000800 */
[----:B------:R-:W-:-:S06]  /*1e810*/  FMUL.FTZ R0, R0, R3 ;  /* 0x0000000300007220 */ /* 0x000fcc0000410000 */
[----:B------:R-:W0:Y:S08]  /*1e820*/  MUFU.EX2 R0, R0 ;  /* 0x0000000000007308 */ /* 0x000e300000000800 */
[----:B------:R-:W-:Y:S01]  /*1e830*/  MUFU.EX2 R155, R155 ;  /* 0x0000009b009b7308 */ /* 0x000fe20000000800 */
[----:B0-----:R-:W-:Y:S01]  /*1e840*/  FFMA.FTZ R13, R0, R13, R208 ;  /* 0x0000000d000d7223 */ /* 0x001fe200000100d0 */
[----:B------:R-:W-:-:S03]  /*1e850*/  F2FP.BF16.F32.PACK_AB R208, R10, R208 ;  /* 0x000000d00ad0723e */ /* 0x000fc600000010ff */
[----:B------:R-:W-:Y:S01]  /*1e860*/  FADD.FTZ R13, R10, R13 ;  /* 0x0000000d0a0d7221 */ /* 0x000fe20000010000 */
[----:B------:R-:W-:-:S03]  /*1e870*/  IMAD.MOV.U32 R10, RZ, RZ, R217 ;  /* 0x000000ffff0a7224 */ /* 0x000fc600078e00d9 */
[----:B------:R-:W-:Y:S01]  /*1e880*/  FADD.FTZ R13, R210, R13 ;  /* 0x0000000dd20d7221 */ /* 0x000fe20000010000 */
[----:B------:R-:W-:-:S03]  /*1e890*/  F2FP.BF16.F32.PACK_AB R210, R14, R210 ;  /* 0x000000d20ed2723e */ /* 0x000fc600000010ff */
[----:B------:R-:W-:-:S04]  /*1e8a0*/  FADD.FTZ R13, R14, R13 ;  /* 0x0000000d0e0d7221 */ /* 0x000fc80000010000 */
        /* <DEDUP_REMOVED lines=11> */
[----:B------:R-:W-:Y:S01]  /*1e960*/  FADD.FTZ R13, R20, R13 ;  /* 0x0000000d140d7221 */ /* 0x000fe20000010000 */
[----:B------:R-:W-:Y:S02]  /*1e970*/  WARPGROUP.DEPBAR.LE gsb0, 0x0 ;  /* 0x00008000000079c5 */ /* 0x000fe40000010000 */
[----:B------:R-:W-:Y:S01]  /*1e980*/  WARPGROUP.ARRIVE ;  /* 0x00000000000079c5 */ /* 0x000fe20000000000 */
[-CC-:B------:R-:W-:Y:S01]  /*1e990*/  FFMA.FTZ R196, R160, R3.reuse, -R2.reuse ;  /* 0x00000003a0c47223 */ /* 0x180fe20000010802 */
[----:B------:R-:W-:-:S04]  /*1e9a0*/  FFMA.FTZ R198, R164, R3, -R2 ;  /* 0x00000003a4c67223 */ /* 0x000fc80000010802 */
[----:B------:R-:W-:Y:S01]  /*1e9b0*/  HGMMA.64x256x16.F32.BF16 R24, R192, gdesc[UR4].tnspB, R24, gsb0 ;  /* 0x43e00004c0187df0 */ /* 0x000fe20008001818 */
[----:B------:R-:W0:Y:S08]  /*1e9c0*/  MUFU.EX2 R196, R196 ;  /* 0x000000c400c47308 */ /* 0x000e300000000800 */
[----:B------:R-:W1:Y:S01]  /*1e9d0*/  MUFU.EX2 R198, R198 ;  /* 0x000000c600c67308 */ /* 0x000e620000000800 */
[----:B0-----:R-:W-:Y:S01]  /*1e9e0*/  FADD.FTZ R13, R196, R13 ;  /* 0x0000000dc40d7221 */ /* 0x001fe20000010000 */
[----:B------:R-:W-:-:S03]  /*1e9f0*/  F2FP.BF16.F32.PACK_AB R196, R21, R196 ;  /* 0x000000c415c4723e */ /* 0x000fc600000010ff */
[----:B------:R-:W-:-:S04]  /*1ea00*/  FADD.FTZ R13, R21, R13 ;  /* 0x0000000d150d7221 */ /* 0x000fc80000010000 */
[----:B-1----:R-:W-:Y:S01]  /*1ea10*/  FADD.FTZ R13, R198, R13 ;  /* 0x0000000dc60d7221 */ /* 0x002fe20000010000 */
[----:B------:R-:W-:-:S03]  /*1ea20*/  F2FP.BF16.F32.PACK_AB R198, R155, R198 ;  /* 0x000000c69bc6723e */ /* 0x000fc600000010ff */
[----:B------:R-:W-:Y:S01]  /*1ea30*/  FADD.FTZ R13, R155, R13 ;  /* 0x0000000d9b0d7221 */ /* 0x000fe20000010000 */
[----:B------:R-:W-:Y:S02]  /*1ea40*/  WARPGROUP.DEPBAR.LE gsb0, 0x0 ;  /* 0x00008000000079c5 */ /* 0x000fe40000010000 */
[-CC-:B------:R-:W-:Y:S01]  /*1ea50*/  FFMA.FTZ R192, R152, R3.reuse, -R2.reuse ;  /* 0x0000000398c07223 */ /* 0x180fe20000010802 */
[-CC-:B------:R-:W-:Y:S01]  /*1ea60*/  FFMA.FTZ R152, R153, R3.reuse, -R2.reuse ;  /* 0x0000000399987223 */ /* 0x180fe20000010802 */
[-CC-:B------:R-:W-:Y:S01]  /*1ea70*/  FFMA.FTZ R194, R156, R3.reuse, -R2.reuse ;  /* 0x000000039cc27223 */ /* 0x180fe20000010802 */
[CC--:B------:R-:W-:Y:S01]  /*1ea80*/  FMUL.FTZ R156, R4.reuse, R3.reuse ;  /* 0x00000003049c7220 */ /* 0x0c0fe20000410000 */
[----:B------:R-:W-:Y:S01]  /*1ea90*/  FFMA.FTZ R153, R157, R3, -R2 ;  /* 0x000000039d997223 */ /* 0x000fe20000010802 */
[----:B------:R-:W-:Y:S01]  /*1eaa0*/  FSEL R2, R4, RZ, P4 ;  /* 0x000000ff04027208 */ /* 0x000fe20002000000 */
[----:B------:R0:W-:Y:S01]  /*1eab0*/  @!P1 SYNCS.ARRIVE.TRANS64.RED.A1T0 RZ, [R11+URZ], RZ ;  /* 0x000000ff0bff99a7 */ /* 0x0001e2000810043f */
[----:B------:R-:W1:Y:S01]  /*1eac0*/  MUFU.EX2 R192, R192 ;  /* 0x000000c000c07308 */ /* 0x000e620000000800 */
[----:B------:R-:W-:-:S02]  /*1ead0*/  FSEL R156, R156, RZ, P4 ;  /* 0x000000ff9c9c7208 */ /* 0x000fc40002000000 */
[----:B------:R-:W-:-:S03]  /*1eae0*/  FADD.FTZ R2, -R2, R6 ;  /* 0x0000000602027221 */ /* 0x000fc60000010100 */
[-CC-:B------:R-:W-:Y:S01]  /*1eaf0*/  FFMA.FTZ R209, R186, R3.reuse, -R156.reuse ;  /* 0x00000003bad17223 */ /* 0x180fe2000001089c */
[-C--:B------:R-:W-:Y:S01]  /*1eb00*/  FMUL.FTZ R2, R2, R3.reuse ;  /* 0x0000000302027220 */ /* 0x080fe20000410000 */
        /* <DEDUP_REMOVED lines=16> */
[----:B------:R3:W-:Y:S01]  /*1ec10*/  @!P1 SYNCS.ARRIVE.TRANS64.RED.A1T0 RZ, [R9+URZ], RZ ;  /* 0x000000ff09ff99a7 */ /* 0x0007e2000810043f */
[-CC-:B0-----:R-:W-:Y:S01]  /*1ec20*/  FFMA.FTZ R11, R167, R3.reuse, -R156.reuse ;  /* 0x00000003a70b7223 */ /* 0x181fe2000001089c */
[-CC-:B------:R-:W-:Y:S01]  /*1ec30*/  FFMA.FTZ R193, R154, R3.reuse, -R156.reuse ;  /* 0x000000039ac17223 */ /* 0x180fe2000001089c */
[-CC-:B------:R-:W-:Y:S01]  /*1ec40*/  FFMA.FTZ R176, R176, R3.reuse, -R156.reuse ;  /* 0x00000003b0b07223 */ /* 0x180fe2000001089c */
[----:B------:R-:W0:Y:S01]  /*1ec50*/  MUFU.EX2 R157, R157 ;  /* 0x0000009d009d7308 */ /* 0x000e220000000800 */
[-CC-:B------:R-:W-:Y:S01]  /*1ec60*/  FFMA.FTZ R177, R177, R3.reuse, -R156.reuse ;  /* 0x00000003b1b17223 */ /* 0x180fe2000001089c */
[----:B------:R-:W-:Y:S01]  /*1ec70*/  FFMA.FTZ R156, R184, R3, -R156 ;  /* 0x00000003b89c7223 */ /* 0x000fe2000001089c */
[----:B-1----:R-:W-:-:S05]  /*1ec80*/  FADD.FTZ R13, R192, R13 ;  /* 0x0000000dc00d7221 */ /* 0x002fca0000010000 */
[----:B------:R-:W1:Y:S01]  /*1ec90*/  MUFU.EX2 R211, R211 ;  /* 0x000000d300d37308 */ /* 0x000e620000000800 */
[----:B--2---:R-:W-:-:S07]  /*1eca0*/  FFMA.FTZ R12, R2, R12, R209 ;  /* 0x0000000c020c7223 */ /* 0x004fce00000100d1 */
        /* <DEDUP_REMOVED lines=22> */
[----:B------:R-:W-:Y:S01]  /*1ee10*/  F2FP.BF16.F32.PACK_AB R201, R7, R201 ;  /* 0x000000c907c9723e */ /* 0x000fe200000010ff */
[----:B------:R-:W-:-:S05]  /*1ee20*/  IMAD.MOV.U32 R7, RZ, RZ, R5 ;  /* 0x000000ffff077224 */ /* 0x000fca00078e0005 */
[----:B------:R-:W2:Y:S01]  /*1ee30*/  MUFU.EX2 R197, R197 ;  /* 0x000000c500c57308 */ /* 0x000ea20000000800 */
[----:B0-----:R-:W-:-:S07]  /*1ee40*/  FADD.FTZ R12, R203, R12 ;  /* 0x0000000ccb0c7221 */ /* 0x001fce0000010000 */
[----:B---3--:R-:W0:Y:S01]  /*1ee50*/  MUFU.EX2 R9, R163 ;  /* 0x000000a300097308 */ /* 0x008e220000000800 */
[C---:B-1----:R-:W-:Y:S01]  /*1ee60*/  FADD.FTZ R12, R6.reuse, R12 ;  /* 0x0000000c060c7221 */ /* 0x042fe20000010000 */
[----:B------:R-:W-:Y:S01]  /*1ee70*/  F2FP.BF16.F32.PACK_AB R203, R6, R203 ;  /* 0x000000cb06cb723e */ /* 0x000fe200000010ff */
[----:B------:R-:W-:-:S05]  /*1ee80*/  IMAD.MOV.U32 R6, RZ, RZ, R4 ;  /* 0x000000ffff067224 */ /* 0x000fca00078e0004 */
[----:B------:R-:W1:Y:S01]  /*1ee90*/  MUFU.EX2 R199, R199 ;  /* 0x000000c700c77308 */ /* 0x000e620000000800 */
[----:B--2---:R-:W-:-:S07]  /*1eea0*/  FADD.FTZ R12, R197, R12 ;  /* 0x0000000cc50c7221 */ /* 0x004fce0000010000 */
[----:B------:R-:W2:Y:S01]  /*1eeb0*/  MUFU.EX2 R11, R11 ;  /* 0x0000000b000b7308 */ /* 0x000ea20000000800 */
[C---:B0-----:R-:W-:Y:S01]  /*1eec0*/  FADD.FTZ R12, R9.reuse, R12 ;  /* 0x0000000c090c7221 */ /* 0x041fe20000010000 */
[----:B------:R-:W-:Y:S01]  /*1eed0*/  F2FP.BF16.F32.PACK_AB R197, R9, R197 ;  /* 0x000000c509c5723e */ /* 0x000fe200000010ff */
[----:B------:R-:W-:-:S05]  /*1eee0*/  IMAD.MOV.U32 R9, RZ, RZ, R218 ;  /* 0x000000ffff097224 */ /* 0x000fca00078e00da */
        /* <DEDUP_REMOVED lines=14> */
[----:B0-----:R-:W-:-:S07]  /*1efd0*/  FADD.FTZ R13, R194, R13 ;  /* 0x0000000dc20d7221 */ /* 0x001fce0000010000 */
[----:B------:R-:W0:Y:S01]  /*1efe0*/  MUFU.EX2 R156, R156 ;  /* 0x0000009c009c7308 */ /* 0x000e220000000800 */
[----:B-1----:R-:W-:Y:S01]  /*1eff0*/  FADD.FTZ R12, R177, R12 ;  /* 0x0000000cb10c7221 */ /* 0x002fe20000010000 */
[C---:B--2---:R-:W-:Y:S01]  /*1f000*/  FADD.FTZ R13, R153.reuse, R13 ;  /* 0x0000000d990d7221 */ /* 0x044fe20000010000 */
[----:B------:R-:W-:Y:S02]  /*1f010*/  F2FP.BF16.F32.PACK_AB R194, R153, R194 ;  /* 0x000000c299c2723e */ /* 0x000fe400000010ff */
[C---:B0-----:R-:W-:Y:S01]  /*1f020*/  FADD.FTZ R12, R156.reuse, R12 ;  /* 0x0000000c9c0c7221 */ /* 0x041fe20000010000 */
[----:B------:R-:W-:Y:S01]  /*1f030*/  F2FP.BF16.F32.PACK_AB R195, R156, R177 ;  /* 0x000000b19cc3723e */ /* 0x000fe200000010ff */
[----:B------:R-:W-:Y:S06]  /*1f040*/  @P3 BRA `(.L_x_3084) ;  /* 0xffffffb000643947 */ /* 0x000fec000383ffff */
[----:B------:R-:W-:Y:S05]  /*1f050*/  BSYNC B1 ;  /* 0x0000000000017941 */ /* 0x000fea0003800000 */
.L_x_3073:
[----:B------:R-:W-:Y:S05]  /*1f060*/  BSYNC B0 ;  /* 0x0000000000007941 */ /* 0x000fea0003800000 */
.L_x_3072:
[----:B------:R-:W-:Y:S01]  /*1f070*/  ISETP.GE.AND P2, PT, R8, RZ, PT ;  /* 0x000000ff0800720c */ /* 0x000fe20003f46270 */
[----:B------:R-:W-:-:S12]  /*1f080*/  BSSY B0, `(.L_x_3085) ;  /* 0x000048a000007945 */ /* 0x000fd80003800000 */
[----:B------:R-:W-:Y:S05]  /*1f090*/  @!P2 BRA `(.L_x_3086) ;  /* 0x000000480020a947 */ /* 0x000fea0003800000 */
[----:B------:R-:W-:Y:S02]  /*1f0a0*/  IMAD.MOV.U32 R6, RZ, RZ, R4 ;  /* 0x000000ffff067224 */ /* 0x000fe400078e0004 */
[----:B------:R-:W-:Y:S02]  /*1f0b0*/  IMAD.MOV.U32 R7, RZ, RZ, R5 ;  /* 0x000000ffff077224 */ /* 0x000fe400078e0005 */
[----:B------:R-:W-:Y:S02]  /*1f0c0*/  IMAD.MOV.U32 R9, RZ, RZ, R218 ;  /* 0x000000ffff097224 */ /* 0x000fe400078e00da */
[----:B------:R-:W-:-:S07]  /*1f0d0*/  IMAD.MOV.U32 R10, RZ, RZ, R217 ;  /* 0x000000ffff0a7224 */ /* 0x000fce00078e00d9 */
.L_x_3097:
        /* <DEDUP_REMOVED lines=8> */
.L_x_3087:
[----:B------:R-:W-:Y:S01]  /*1f160*/  IMAD R4, R217, 0x8, R16 ;  /* 0x00000008d9047824 */ /* 0x000fe200078e0210 */
[----:B------:R-:W-:-:S04]  /*1f170*/  SHF.L.U32 R5, R218, 0x1f, RZ ;  /* 0x0000001fda057819 */ /* 0x000fc800000006ff */
[----:B------:R0:W1:Y:S01]  /*1f180*/  SYNCS.PHASECHK.TRANS64.TRYWAIT P2, [R4+URZ+0x38830], R5 ;  /* 0x03883005040075a7 */ /* 0x000062000804017f */
[----:B------:R-:W-:Y:S05]  /*1f190*/  @!P0 BRA `(.L_x_3088) ;  /* 0x0000000000048947 */ /* 0x000fea0003800000 */
[----:B------:R-:W-:Y:S01]  /*1f1a0*/  BPT.TRAP 0x1 ;  /* 0x000000040000795c */ /* 0x000fe20000300000 */
.L_x_3088:
[----:B------:R-:W-:Y:S01]  /*1f1b0*/  IMAD R3, R217, 0xa00, R222 ;  /* 0x00000a00d9037824 */ /* 0x000fe200078e02de */
[----:B------:R-:W-:Y:S03]  /*1f1c0*/  BSSY B1, `(.L_x_3089) ;  /* 0x0000006000017945 */ /* 0x000fe60003800000 */
[C---:B------:R-:W-:Y:S02]  /*1f1d0*/  VIADD R14, R3.reuse, 0x80 ;  /* 0x00000080030e7836 */ /* 0x040fe40000000000 */
[----:B------:R-:W-:Y:S01]  /*1f1e0*/  VIADD R20, R3, 0x100 ;  /* 0x0000010003147836 */ /* 0x000fe20000000000 */
[----:B-1----:R-:W-:Y:S06]  /*1f1f0*/  @P2 BRA `(.L_x_3090) ;  /* 0x0000000000082947 */ /* 0x002fec0003800000 */
[----:B------:R-:W1:Y:S02]  /*1f200*/  SYNCS.PHASECHK.TRANS64.TRYWAIT P2, [R4+URZ+0x38830], R5 ;  /* 0x03883005040075a7 */ /* 0x000e64000804017f */
[----:B-1----:R-:W-:Y:S05]  /*1f210*/  @!P2 BRA `(.L_x_3091) ;  /* 0x0000012c0054a947 */ /* 0x002fea0003800000 */
.L_x_3090:
[----:B------:R-:W-:Y:S05]  /*1f220*/  BSYNC B1 ;  /* 0x0000000000017941 */ /* 0x000fea0003800000 */
.L_x_3089:
        /* <DEDUP_REMOVED lines=874> */
.L_x_3092:
[----:B------:R-:W-:Y:S01]  /*228d0*/  SHF.L.U32 R0, R9, 0x1f, RZ ;  /* 0x0000001f09007819 */ /* 0x000fe200000006ff */
[----:B------:R-:W-:-:S04]  /*228e0*/  IMAD R9, R10, 0x8, R16 ;  /* 0x000000080a097824 */ /* 0x000fc800078e0210 */
[----:B------:R0:W1:Y:S01]  /*228f0*/  SYNCS.PHASECHK.TRANS64.TRYWAIT P2, [R9+URZ+0x38850], R0 ;  /* 0x03885000090075a7 */ /* 0x000062000804017f */
[----:B------:R-:W-:Y:S05]  /*22900*/  @!P0 BRA `(.L_x_3093) ;  /* 0x0000000000048947 */ /* 0x000fea0003800000 */
[----:B------:R-:W-:Y:S01]  /*22910*/  BPT.TRAP 0x1 ;  /* 0x000000040000795c */ /* 0x000fe20000300000 */
.L_x_3093:
[----:B------:R-:W-:Y:S04]  /*22920*/  BSSY B1, `(.L_x_3094) ;  /* 0x0000004000017945 */ /* 0x000fe80003800000 */
[----:B-1----:R-:W-:Y:S05]  /*22930*/  @P2 BRA `(.L_x_3095) ;  /* 0x0000000000082947 */ /* 0x002fea0003800000 */
[----:B------:R-:W1:Y:S02]  /*22940*/  SYNCS.PHASECHK.TRANS64.TRYWAIT P2, [R9+URZ+0x38850], R0 ;  /* 0x03885000090075a7 */ /* 0x000e64000804017f */
[----:B-1----:R-:W-:Y:S05]  /*22950*/  @!P2 BRA `(.L_x_3096) ;  /* 0x000000f40098a947 */ /* 0x002fea0003800000 */
.L_x_3095:
[----:B------:R-:W-:Y:S05]  /*22960*/  BSYNC B1 ;  /* 0x0000000000017941 */ /* 0x000fea0003800000 */
.L_x_3094:
[----:B01----:R-:W-:Y:S01]  /*22970*/  VIADD R0, R16, 0x400 ;  /* 0x0000040010007836 */ /* 0x003fe20000000000 */
[----:B------:R-:W-:Y:S01]  /*22980*/  WARPGROUP.ARRIVE ;  /* 0x00000000000079c5 */ /* 0x000fe20000000000 */
[----:B------:R-:W-:Y:S01]  /*22990*/  IMAD.MOV.U32 R3, RZ, RZ, 0x40000040 ;  /* 0x40000040ff037424 */ /* 0x000fe200078e00ff */
[----:B------:R-:W-:Y:S01]  /*229a0*/  ISETP.GT.AND P2, PT, R8, RZ, PT ;  /* 0x000000ff0800720c */ /* 0x000fe20003f44270 */
[----:B------:R-:W-:Y:S01]  /*229b0*/  IMAD.MOV.U32 R5, RZ, RZ, 0x40000040 ;  /* 0x40000040ff057424 */ /* 0x000fe200078e00ff */
[----:B------:R-:W-:Y:S01]  /*229c0*/  SHF.R.U32.HI R0, RZ, 0x4, R0 ;  /* 0x00000004ff007819 */ /* 0x000fe20000011600 */
[----:B------:R-:W-:Y:S01]  /*229d0*/  @!P1 IMAD R11, R11, 0x8, R16 ;  /* 0x000000080b0b9824 */ /* 0x000fe200078e0210 */
[----:B------:R-:W-:Y:S01]  /*229e0*/  R2UR UR7, R3 ;  /* 0x00000000030772ca */ /* 0x000fe200000e0000 */
[----:B------:R-:W-:Y:S01]  /*229f0*/  IMAD.MOV.U32 R3, RZ, RZ, 0x40000040 ;  /* 0x40000040ff037424 */ /* 0x000fe200078e00ff */
[----:B------:R-:W-:Y:S01]  /*22a00*/  LOP3.LUT R0, R0, 0x3fff, RZ, 0xc0, !PT ;  /* 0x00003fff00007812 */ /* 0x000fe200078ec0ff */
[----:B------:R-:W-:-:S02]  /*22a10*/  @!P1 VIADD R11, R11, 0x38840 ;  /* 0x000388400b0b9836 */ /* 0x000fc40000000000 */
[----:B------:R-:W-:Y:S01]  /*22a20*/  @!P1 VIADD R9, R9, 0x38860 ;  /* 0x0003886009099836 */ /* 0x000fe20000000000 */
[----:B------:R-:W-:Y:S01]  /*22a30*/  LOP3.LUT R0, R0, 0x2800000, RZ, 0xfc, !PT ;  /* 0x0280000000007812 */ /* 0x000fe200078efcff */
[----:B------:R-:W-:-:S03]  /*22a40*/  VIADD R8, R8, 0xffffffff ;  /* 0xffffffff08087836 */ /* 0x000fc60000000000 */
[----:B------:R-:W-:Y:S01]  /*22a50*/  @!P1 PRMT R9, RZ, 0x654, R9 ;  /* 0x00000654ff099816 */ /* 0x000fe20000000009 */
        /* <DEDUP_REMOVED lines=67> */
[----:B0-----:R-:W-:Y:S01]  /*22e90*/  FMNMX.FTZ R4, R4, R21, !PT ;  /* 0x0000001504047209 */ /* 0x001fe20007810000 */
[----:B------:R-:W-:Y:S02]  /*22ea0*/  WARPGROUP.DEPBAR.LE gsb0, 0x0 ;  /* 0x00008000000079c5 */ /* 0x000fe40000010000 */
[----:B------:R-:W-:-:S06]  /*22eb0*/  WARPGROUP.ARRIVE ;  /* 0x00000000000079c5 */ /* 0x000fcc0000000000 */
[----:B------:R-:W-:Y:S01]  /*22ec0*/  HGMMA.64x256x16.F32.BF16 R24, R196, gdesc[UR4].tnspB, R24, gsb0 ;  /* 0x43e00004c4187df0 */ /* 0x000fe20008001818 */
[----:B------:R-:W-:Y:S01]  /*22ed0*/  R2UR UR6, R2 ;  /* 0x00000000020672ca */ /* 0x000fe200000e0000 */
[----:B------:R-:W-:Y:S01]  /*22ee0*/  FADD.FTZ R2, -R5, R7 ;  /* 0x0000000705027221 */ /* 0x000fe20000010100 */
[----:B------:R-:W-:Y:S01]  /*22ef0*/  R2UR UR7, R3 ;  /* 0x00000000030772ca */ /* 0x000fe200000e0000 */
[----:B------:R-:W-:-:S04]  /*22f00*/  IMAD.U32 R3, RZ, RZ, UR38 ;  /* 0x00000026ff037e24 */ /* 0x000fc8000f8e00ff */
[-C--:B------:R-:W-:Y:S01]  /*22f10*/  FMUL.FTZ R0, R2, R3.reuse ;  /* 0x0000000302007220 */ /* 0x080fe20000410000 */
[----:B------:R-:W-:-:S04]  /*22f20*/  FMUL.FTZ R2, R5, R3 ;  /* 0x0000000305027220 */ /* 0x000fc80000410000 */
        /* <DEDUP_REMOVED lines=16> */
[----:B------:R-:W1:Y:S01]  /*23030*/  MUFU.EX2 R208, R208 ;  /* 0x000000d000d07308 */ /* 0x000e620000000800 */
[----:B0-----:R-:W-:-:S07]  /*23040*/  FMNMX.FTZ R4, R4, R161, !PT ;  /* 0x000000a104047209 */ /* 0x001fce0007810000 */
[----:B------:R-:W0:Y:S08]  /*23050*/  MUFU.EX2 R7, R7 ;  /* 0x0000000700077308 */ /* 0x000e300000000800 */
[----:B------:R-:W2:Y:S01]  /*23060*/  MUFU.EX2 R210, R210 ;  /* 0x000000d200d27308 */ /* 0x000ea20000000800 */
[----:B-1----:R-:W-:-:S07]  /*23070*/  FFMA.FTZ R13, R0, R13, R208 ;  /* 0x0000000d000d7223 */ /* 0x002fce00000100d0 */
        /* <DEDUP_REMOVED lines=13> */
[----:B------:R-:W-:Y:S01]  /*23150*/  F2FP.BF16.F32.PACK_AB R204, R10, R204 ;  /* 0x000000cc0acc723e */ /* 0x000fe200000010ff */
[----:B------:R-:W-:-:S05]  /*23160*/  IMAD.MOV.U32 R10, RZ, RZ, R217 ;  /* 0x000000ffff0a7224 */ /* 0x000fca00078e00d9 */
[----:B------:R-:W2:Y:S01]  /*23170*/  MUFU.EX2 R200, R200 ;  /* 0x000000c800c87308 */ /* 0x000ea20000000800 */
[----:B-1----:R-:W-:-:S07]  /*23180*/  FADD.FTZ R13, R206, R13 ;  /* 0x0000000dce0d7221 */ /* 0x002fce0000010000 */
        /* <DEDUP_REMOVED lines=8> */
[----:B------:R-:W-:Y:S01]  /*23210*/  MUFU.EX2 R21, R21 ;  /* 0x0000001500157308 */ /* 0x000fe20000000800 */
[----:B0-----:R-:W-:-:S04]  /*23220*/  FADD.FTZ R13, R202, R13 ;  /* 0x0000000dca0d7221 */ /* 0x001fc80000010000 */
[C---:B--2---:R-:W-:Y:S01]  /*23230*/  FADD.FTZ R13, R20.reuse, R13 ;  /* 0x0000000d140d7221 */ /* 0x044fe20000010000 */
[----:B------:R-:W-:Y:S01]  /*23240*/  F2FP.BF16.F32.PACK_AB R202, R20, R202 ;  /* 0x000000ca14ca723e */ /* 0x000fe200000010ff */
[----:B------:R-:W-:Y:S02]  /*23250*/  WARPGROUP.DEPBAR.LE gsb0, 0x0 ;  /* 0x00008000000079c5 */ /* 0x000fe40000010000 */
[----:B------:R-:W-:Y:S01]  /*23260*/  WARPGROUP.ARRIVE ;  /* 0x00000000000079c5 */ /* 0x000fe20000000000 */
[-CC-:B------:R-:W-:Y:S01]  /*23270*/  FFMA.FTZ R196, R160, R3.reuse, -R2.reuse ;  /* 0x00000003a0c47223 */ /* 0x180fe20000010802 */
[-CC-:B------:R-:W-:Y:S01]  /*23280*/  FFMA.FTZ R198, R164, R3.reuse, -R2.reuse ;  /* 0x00000003a4c67223 */ /* 0x180fe20000010802 */
[----:B------:R-:W-:-:S03]  /*23290*/  FFMA.FTZ R160, R165, R3, -R2 ;  /* 0x00000003a5a07223 */ /* 0x000fc60000010802 */
[----:B------:R-:W-:Y:S01]  /*232a0*/  HGMMA.64x256x16.F32.BF16 R24, R192, gdesc[UR4].tnspB, R24, gsb0 ;  /* 0x43e00004c0187df0 */ /* 0x000fe20008001818 */
[----:B------:R-:W0:Y:S08]  /*232b0*/  MUFU.EX2 R196, R196 ;  /* 0x000000c400c47308 */ /* 0x000e300000000800 */
[----:B------:R-:W1:Y:S08]  /*232c0*/  MUFU.EX2 R198, R198 ;  /* 0x000000c600c67308 */ /* 0x000e700000000800 */
[----:B------:R-:W2:Y:S01]  /*232d0*/  MUFU.EX2 R160, R160 ;  /* 0x000000a000a07308 */ /* 0x000ea20000000800 */
[----:B0-----:R-:W-:Y:S01]  /*232e0*/  FADD.FTZ R13, R196, R13 ;  /* 0x0000000dc40d7221 */ /* 0x001fe20000010000 */
[----:B------:R-:W-:-:S03]  /*232f0*/  F2FP.BF16.F32.PACK_AB R196, R21, R196 ;  /* 0x000000c415c4723e */ /* 0x000fc600000010ff */
[----:B------:R-:W-:-:S04]  /*23300*/  FADD.FTZ R13, R21, R13 ;  /* 0x0000000d150d7221 */ /* 0x000fc80000010000 */
[----:B-1----:R-:W-:-:S04]  /*23310*/  FADD.FTZ R13, R198, R13 ;  /* 0x0000000dc60d7221 */ /* 0x002fc80000010000 */
[C---:B--2---:R-:W-:Y:S01]  /*23320*/  FADD.FTZ R13, R160.reuse, R13 ;  /* 0x0000000da00d7221 */ /* 0x044fe20000010000 */
[----:B------:R-:W-:Y:S01]  /*23330*/  F2FP.BF16.F32.PACK_AB R198, R160, R198 ;  /* 0x000000c6a0c6723e */ /* 0x000fe200000010ff */
[----:B------:R-:W-:Y:S02]  /*23340*/  WARPGROUP.DEPBAR.LE gsb0, 0x0 ;  /* 0x00008000000079c5 */ /* 0x000fe40000010000 */
[-CC-:B------:R-:W-:Y:S01]  /*23350*/  FFMA.FTZ R192, R152, R3.reuse, -R2.reuse ;  /* 0x0000000398c07223 */ /* 0x180fe20000010802 */
[-CC-:B------:R-:W-:Y:S01]  /*23360*/  FFMA.FTZ R152, R153, R3.reuse, -R2.reuse ;  /* 0x0000000399987223 */ /* 0x180fe20000010802 */
[-C--:B------:R-:W-:Y:S01]  /*23370*/  FFMA.FTZ R194, R156, R3.reuse, -R2 ;  /* 0x000000039cc27223 */ /* 0x080fe20000010802 */
[C---:B------:R-:W-:Y:S01]  /*23380*/  FADD.FTZ R153, -R4.reuse, R6 ;  /* 0x0000000604997221 */ /* 0x040fe20000010100 */
[-C--:B------:R-:W-:Y:S01]  /*23390*/  FMUL.FTZ R156, R4, R3.reuse ;  /* 0x00000003049c7220 */ /* 0x080fe20000410000 */
[-C--:B------:R-:W-:Y:S01]  /*233a0*/  FFMA.FTZ R2, R157, R3.reuse, -R2 ;  /* 0x000000039d027223 */ /* 0x080fe20000010802 */
[----:B------:R-:W-:Y:S01]  /*233b0*/  @!P1 SYNCS.ARRIVE.TRANS64.RED.A1T0 RZ, [R168+URZ], RZ ;  /* 0x000000ffa8ff99a7 */ /* 0x000fe2000810043f */
[-C--:B------:R-:W-:Y:S01]  /*233c0*/  FMUL.FTZ R153, R153, R3.reuse ;  /* 0x0000000399997220 */ /* 0x080fe20000410000 */
        /* <DEDUP_REMOVED lines=9> */
[----:B------:R0:W-:Y:S01]  /*23460*/  MUFU.EX2 R2, R153 ;  /* 0x0000009900027308 */ /* 0x0001e20000000800 */
[-CC-:B------:R-:W-:Y:S01]  /*23470*/  FFMA.FTZ R197, R162, R3.reuse, -R156.reuse ;  /* 0x00000003a2c57223 */ /* 0x180fe2000001089c */
[-CC-:B------:R-:W-:Y:S01]  /*23480*/  FFMA.FTZ R161, R171, R3.reuse, -R156.reuse ;  /* 0x00000003aba17223 */ /* 0x180fe2000001089c */
[-CC-:B------:R-:W-:Y:S01]  /*23490*/  FFMA.FTZ R203, R174, R3.reuse, -R156.reuse ;  /* 0x00000003aecb7223 */ /* 0x180fe2000001089c */
[-CC-:B------:R-:W-:Y:S01]  /*234a0*/  FFMA.FTZ R175, R175, R3.reuse, -R156.reuse ;  /* 0x00000003afaf7223 */ /* 0x180fe2000001089c */
[-CC-:B------:R-:W-:Y:S01]  /*234b0*/  FFMA.FTZ R163, R163, R3.reuse, -R156.reuse ;  /* 0x00000003a3a37223 */ /* 0x180fe2000001089c */
[-CC-:B------:R-:W-:Y:S01]  /*234c0*/  FFMA.FTZ R199, R166, R3.reuse, -R156.reuse ;  /* 0x00000003a6c77223 */ /* 0x180fe2000001089c */
[----:B------:R1:W-:Y:S01]  /*234d0*/  @!P1 SYNCS.ARRIVE.TRANS64.RED.A1T0 RZ, [R9+URZ], RZ ;  /* 0x000000ff09ff99a7 */ /* 0x0003e2000810043f */
[----:B------:R-:W2:Y:S01]  /*234e0*/  MUFU.EX2 R209, R209 ;  /* 0x000000d100d17308 */ /* 0x000ea20000000800 */
[-CC-:B0-----:R-:W-:Y:S01]  /*234f0*/  FFMA.FTZ R153, R187, R3.reuse, -R156.reuse ;  /* 0x00000003bb997223 */ /* 0x181fe2000001089c */
[-CC-:B------:R-:W-:Y:S01]  /*23500*/  FFMA.FTZ R193, R154, R3.reuse, -R156.reuse ;  /* 0x000000039ac17223 */ /* 0x180fe2000001089c */
[-CC-:B------:R-:W-:Y:S01]  /*23510*/  FFMA.FTZ R155, R155, R3.reuse, -R156.reuse ;  /* 0x000000039b9b7223 */ /* 0x180fe2000001089c */
[----:B------:R-:W-:-:S04]  /*23520*/  FFMA.FTZ R158, R158, R3, -R156 ;  /* 0x000000039e9e7223 */ /* 0x000fc8000001089c */
[----:B------:R-:W0:Y:S08]  /*23530*/  MUFU.EX2 R153, R153 ;  /* 0x0000009900997308 */ /* 0x000e300000000800 */
[----:B------:R-:W3:Y:S01]  /*23540*/  MUFU.EX2 R211, R211 ;  /* 0x000000d300d37308 */ /* 0x000ee20000000800 */
[----:B--2---:R-:W-:-:S07]  /*23550*/  FFMA.FTZ R12, R2, R12, R209 ;  /* 0x0000000c020c7223 */ /* 0x004fce00000100d1 */
[----:B------:R-:W2:Y:S01]  /*23560*/  MUFU.EX2 R165, R165 ;  /* 0x000000a500a57308 */ /* 0x000ea20000000800 */
[C---:B0-----:R-:W-:Y:S01]  /*23570*/  FADD.FTZ R12, R153.reuse, R12 ;  /* 0x0000000c990c7221 */ /* 0x041fe20000010000 */
[----:B------:R-:W-:-:S06]  /*23580*/  F2FP.BF16.F32.PACK_AB R209, R153, R209 ;  /* 0x000000d199d1723e */ /* 0x000fcc00000010ff */
[----:B------:R-:W0:Y:S01]  /*23590*/  MUFU.EX2 R205, R205 ;  /* 0x000000cd00cd7308 */ /* 0x000e220000000800 */
[----:B---3--:R-:W-:-:S07]  /*235a0*/  FADD.FTZ R12, R211, R12 ;  /* 0x0000000cd30c7221 */ /* 0x008fce0000010000 */
[----:B------:R-:W3:Y:S01]  /*235b0*/  MUFU.EX2 R157, R157 ;  /* 0x0000009d009d7308 */ /* 0x000ee20000000800 */
[----:B--2---:R-:W-:Y:S01]  /*235c0*/  FADD.FTZ R162, R165, R12 ;  /* 0x0000000ca5a27221 */ /* 0x004fe20000010000 */
[-CC-:B------:R-:W-:Y:S01]  /*235d0*/  FFMA.FTZ R12, R167, R3.reuse, -R156.reuse ;  /* 0x00000003a70c7223 */ /* 0x180fe2000001089c */
[----:B------:R-:W-:Y:S01]  /*235e0*/  FFMA.FTZ R156, R159, R3, -R156 ;  /* 0x000000039f9c7223 */ /* 0x000fe2000001089c */
[----:B------:R-:W-:-:S04]  /*235f0*/  F2FP.BF16.F32.PACK_AB R211, R165, R211 ;  /* 0x000000d3a5d3723e */ /* 0x000fc800000010ff */
[----:B------:R-:W2:Y:S01]  /*23600*/  MUFU.EX2 R207, R207 ;  /* 0x000000cf00cf7308 */ /* 0x000ea20000000800 */
[----:B0-----:R-:W-:-:S07]  /*23610*/  FADD.FTZ R162, R205, R162 ;  /* 0x000000a2cda27221 */ /* 0x001fce0000010000 */
        /* <DEDUP_REMOVED lines=15> */
[----:B-1----:R-:W0:Y:S01]  /*23710*/  MUFU.EX2 R9, R163 ;  /* 0x000000a300097308 */ /* 0x002e220000000800 */
[C---:B---3--:R-:W-:Y:S01]  /*23720*/  FADD.FTZ R162, R11.reuse, R162 ;  /* 0x000000a20ba27221 */ /* 0x048fe20000010000 */
[----:B------:R-:W-:-:S06]  /*23730*/  F2FP.BF16.F32.PACK_AB R203, R11, R203 ;  /* 0x000000cb0bcb723e */ /* 0x000fcc00000010ff */
        /* <DEDUP_REMOVED lines=22> */
[----:B-1----:R-:W-:Y:S01]  /*238a0*/  FADD.FTZ R13, R194, R13 ;  /* 0x0000000dc20d7221 */ /* 0x002fe20000010000 */
[----:B------:R-:W-:-:S03]  /*238b0*/  F2FP.BF16.F32.PACK_AB R194, R6, R194 ;  /* 0x000000c206c2723e */ /* 0x000fc600000010ff */
[----:B------:R-:W-:Y:S01]  /*238c0*/  FADD.FTZ R13, R6, R13 ;  /* 0x0000000d060d7221 */ /* 0x000fe20000010000 */
[----:B------:R-:W-:Y:S02]  /*238d0*/  IMAD.MOV.U32 R6, RZ, RZ, R4 ;  /* 0x000000ffff067224 */ /* 0x000fe400078e0004 */
[----:B--2---:R-:W-:-:S04]  /*238e0*/  FADD.FTZ R162, R158, R162 ;  /* 0x000000a29ea27221 */ /* 0x004fc80000010000 */
[C---:B0-----:R-:W-:Y:S01]  /*238f0*/  FADD.FTZ R12, R156.reuse, R162 ;  /* 0x000000a29c0c7221 */ /* 0x041fe20000010000 */
[----:B------:R-:W-:Y:S01]  /*23900*/  F2FP.BF16.F32.PACK_AB R195, R156, R158 ;  /* 0x0000009e9cc3723e */ /* 0x000fe200000010ff */
[----:B------:R-:W-:Y:S06]  /*23910*/  @P2 BRA `(.L_x_3097) ;  /* 0xffffffb400f02947 */ /* 0x000fec000383ffff */
.L_x_3086:
[----:B------:R-:W-:Y:S05]  /*23920*/  BSYNC B0 ;  /* 0x0000000000007941 */ /* 0x000fea0003800000 */
.L_x_3085:
        /* <DEDUP_REMOVED lines=131> */
.L_x_3098:
[----:B------:R-:W-:Y:S01]  /*24160*/  IMAD R0, R217, 0x8, R16 ;  /* 0x00000008d9007824 */ /* 0x000fe200078e0210 */
[----:B------:R-:W-:-:S04]  /*24170*/  SHF.L.U32 R7, R218, 0x1f, RZ ;  /* 0x0000001fda077819 */ /* 0x000fc800000006ff */
[----:B------:R0:W1:Y:S01]  /*24180*/  SYNCS.PHASECHK.TRANS64.TRYWAIT P2, [R0+URZ+0x38850], R7 ;  /* 0x03885007000075a7 */ /* 0x000062000804017f */
[----:B------:R-:W-:Y:S05]  /*24190*/  @!P0 BRA `(.L_x_3099) ;  /* 0x0000000000048947 */ /* 0x000fea0003800000 */
[----:B------:R-:W-:Y:S01]  /*241a0*/  BPT.TRAP 0x1 ;  /* 0x000000040000795c */ /* 0x000fe20000300000 */
.L_x_3099:
        /* <DEDUP_REMOVED lines=9> */
.L_x_3101:
[----:B------:R-:W-:Y:S05]  /*24240*/  BSYNC B0 ;  /* 0x0000000000007941 */ /* 0x000fea0003800000 */
.L_x_3100:
        /* <DEDUP_REMOVED lines=9> */
[----:B------:R-:W-:-:S04]  /*242e0*/  ISETP.NE.AND P2, PT, R217, 0x2, PT ;  /* 0x00000002d900780c */ /* 0x000fc80003f45270 */
[----:B------:R-:W-:Y:S02]  /*242f0*/  SEL R11, RZ, 0x1, P2 ;  /* 0x00000001ff0b7807 */ /* 0x000fe40001000000 */
[----:B------:R-:W-:Y:S02]  /*24300*/  SEL R217, R217, RZ, P2 ;  /* 0x000000ffd9d97207 */ /* 0x000fe40001000000 */
[----:B------:R-:W-:Y:S01]  /*24310*/  LOP3.LUT R218, R218, R11, RZ, 0x3c, !PT ;  /* 0x0000000bdada7212 */ /* 0x000fe200078e3cff */
[----:B------:R-:W-:Y:S02]  /*24320*/  @!P1 VIADD R11, R0, 0x38860 ;  /* 0x00038860000b9836 */ /* 0x000fe40000000000 */
[----:B------:R-:W-:Y:S01]  /*24330*/  HGMMA.64x256x16.F32.BF16 R24, R208, gdesc[UR4].tnspB, R24, gsb0 ;  /* 0x43e00004d0187df0 */ /* 0x000fe20008001818 */
[----:B------:R-:W-:Y:S01]  /*24340*/  R2UR UR6, R6 ;  /* 0x00000000060672ca */ /* 0x000fe200000e0000 */
[----:B------:R-:W-:Y:S01]  /*24350*/  VIADD R6, R2, 0x100 ;  /* 0x0000010002067836 */ /* 0x000fe20000000000 */
[----:B------:R-:W-:Y:S01]  /*24360*/  R2UR UR7, R7 ;  /* 0x00000000070772ca */ /* 0x000fe200000e0000 */
[----:B------:R-:W-:Y:S01]  /*24370*/  IMAD.MOV.U32 R7, RZ, RZ, 0x40000040 ;  /* 0x40000040ff077424 */ /* 0x000fe200078e00ff */
[----:B------:R-:W-:Y:S01]  /*24380*/  @!P1 PRMT R11, RZ, 0x654, R11 ;  /* 0x00000654ff0b9816 */ /* 0x000fe2000000000b */
[----:B------:R-:W-:Y:S01]  /*24390*/  IMAD.MOV.U32 R0, RZ, RZ, -0x800000 ;  /* 0xff800000ff007424 */ /* 0x000fe200078e00ff */
[----:B------:R-:W-:-:S02]  /*243a0*/  WARPGROUP.DEPBAR.LE gsb0, 0x0 ;  /* 0x00008000000079c5 */ /* 0x000fc40000010000 */
[----:B------:R-:W-:-:S15]  /*243b0*/  WARPGROUP.ARRIVE ;  /* 0x00000000000079c5 */ /* 0x000fde0000000000 */
[----:B------:R-:W-:-:S04]  /*243c0*/  NOP ;  /* 0x0000000000007918 */ /* 0x000fc80000000000 */
        /* <DEDUP_REMOVED lines=21> */
[----:B------:R-:W-:Y:S02]  /*24520*/  R2UR UR7, R7 ;  /* 0x00000000070772ca */ /* 0x000fe400000e0000 */
[----:B------:R-:W0:Y:S02]  /*24530*/  SHFL.BFLY PT, R7, R12, 0x2, 0x1f ;  /* 0x0c401f000c077f89 */ /* 0x000e2400000e0000 */
[----:B0-----:R-:W-:Y:S02]  /*24540*/  FADD.FTZ R6, R7, R12 ;  /* 0x0000000c07067221 */ /* 0x001fe40000010000 */
[----:B------:R-:W0:Y:S04]  /*24550*/  SHFL.BFLY PT, R7, R2, 0x1, 0x1f ;  /* 0x0c201f0002077f89 */ /* 0x000e2800000e0000 */
[----:B------:R-:W1:Y:S01]  /*24560*/  SHFL.BFLY PT, R9, R6, 0x1, 0x1f ;  /* 0x0c201f0006097f89 */ /* 0x000e6200000e0000 */
[----:B0-----:R-:W-:Y:S01]  /*24570*/  FADD.FTZ R14, R2, R7 ;  /* 0x00000007020e7221 */ /* 0x001fe20000010000 */
[----:B------:R-:W-:-:S02]  /*24580*/  IMAD.MOV.U32 R7, RZ, RZ, RZ ;  /* 0x000000ffff077224 */ /* 0x000fc400078e00ff */
[----:B------:R-:W-:Y:S02]  /*24590*/  IMAD.MOV.U32 R2, RZ, RZ, RZ ;  /* 0x000000ffff027224 */ /* 0x000fe400078e00ff */
        /* <DEDUP_REMOVED lines=8> */
[----:B------:R-:W2:Y:S01]  /*24620*/  @P0 MUFU.RCP R7, R14 ;  /* 0x0000000e00070308 */ /* 0x000ea20000001000 */
[----:B0-----:R-:W-:-:S04]  /*24630*/  @P0 FMUL.FTZ R9, R9, 0.69314718246459960938 ;  /* 0x3f31721809090820 */ /* 0x001fc80000410000 */
[----:B------:R-:W-:Y:S01]  /*24640*/  @P0 FFMA.FTZ R6, R8, R5, R9 ;  /* 0x0000000508060223 */ /* 0x000fe20000010009 */
[----:B------:R-:W-:Y:S02]  /*24650*/  PLOP3.LUT P0, PT, PT, PT, PT, 0x8, 0x0 ;  /* 0x000000000000781c */ /* 0x000fe40003f0e170 */
[----:B------:R-:W0:Y:S01]  /*24660*/  @P3 MUFU.RCP R2, R15 ;  /* 0x0000000f00023308 */ /* 0x000e220000001000 */
[----:B-1----:R-:W-:-:S04]  /*24670*/  @P3 FMUL.FTZ R3, R10, 0.69314718246459960938 ;  /* 0x3f3172180a033820 */ /* 0x002fc80000410000 */
[----:B------:R-:W-:Y:S01]  /*24680*/  @P3 FFMA.FTZ R0, R12, R4, R3 ;  /* 0x000000040c003223 */ /* 0x000fe20000010003 */
[----:B------:R-:W-:Y:S02]  /*24690*/  WARPGROUP.DEPBAR.LE gsb0, 0x0 ;  /* 0x00008000000079c5 */ /* 0x000fe40000010000 */
[----:B------:R-:W-:-:S06]  /*246a0*/  WARPGROUP.ARRIVE ;  /* 0x00000000000079c5 */ /* 0x000fcc0000000000 */
[----:B------:R-:W-:Y:S03]  /*246b0*/  HGMMA.64x256x16.F32.BF16 R24, R192, gdesc[UR4].tnspB, R24, gsb0 ;  /* 0x43e00004c0187df0 */ /* 0x000fe60008001818 */
[----:B------:R-:W-:Y:S02]  /*246c0*/  WARPGROUP.DEPBAR.LE gsb0, 0x0 ;  /* 0x00008000000079c5 */ /* 0x000fe40000010000 */
[-C--:B--2---:R-:W-:Y:S01]  /*246d0*/  FMUL.FTZ R8, R24, R7.reuse ;  /* 0x0000000718087220 */ /* 0x084fe20000410000 */
        /* <DEDUP_REMOVED lines=65> */
[-C--:B------:R-:W-:Y:S01]  /*24af0*/  FMUL.FTZ R9, R26, R2.reuse ;  /* 0x000000021a097220 */ /* 0x080fe20000410000 */
[-C--:B------:R-:W-:Y:S01]  /*24b00*/  FMUL.FTZ R27, R27, R2.reuse ;  /* 0x000000021b1b7220 */ /* 0x080fe20000410000 */
        /* <DEDUP_REMOVED lines=61> */
.L_x_2985:
        /* <DEDUP_REMOVED lines=10> */
[----:B------:R-:W-:Y:S01]  /*24f80*/  F2FP.BF16.F32.PACK_AB R8, R25, R8 ;  /* 0x000000081908723e */ /* 0x000fe200000010ff */
[----:B------:R-:W-:Y:S01]  /*24f90*/  ULDC.64 UR4, c[0x0][0xc00] ;  /* 0x0003000000047ab9 */ /* 0x000fe20000000a00 */
[----:B------:R-:W-:Y:S01]  /*24fa0*/  F2FP.BF16.F32.PACK_AB R9, R27, R9 ;  /* 0x000000091b09723e */ /* 0x000fe200000010ff */
[----:B------:R-:W3:Y:S01]  /*24fb0*/  S2R R81, SR_SWINHI ;  /* 0x0000000000517919 */ /* 0x000ee20000002f00 */
[----:B------:R-:W-:Y:S01]  /*24fc0*/  F2FP.BF16.F32.PACK_AB R10, R29, R10 ;  /* 0x0000000a1d0a723e */ /* 0x000fe200000010ff */
[----:B------:R-:W-:Y:S01]  /*24fd0*/  ULDC.64 UR6, c[0x0][0x208] ;  /* 0x0000820000067ab9 */ /* 0x000fe20000000a00 */
        /* <DEDUP_REMOVED lines=15> */
[----:B------:R-:W-:Y:S02]  /*250d0*/  MOV R20, R16 ;  /* 0x0000001000147202 */ /* 0x000fe40000000f00 */
[----:B---3--:R-:W-:Y:S02]  /*250e0*/  MOV R21, R81 ;  /* 0x0000005100157202 */ /* 0x008fe40000000f00 */
[----:B------:R-:W-:Y:S02]  /*250f0*/  F2FP.BF16.F32.PACK_AB R146, R149, R148 ;  /* 0x000000949592723e */ /* 0x000fe400000010ff */
[----:B------:R-:W-:Y:S01]  /*25100*/  F2FP.BF16.F32.PACK_AB R147, R151, R150 ;  /* 0x000000969793723e */ /* 0x000fe200000010ff */
[----:B------:R-:W-:Y:S01]  /*25110*/  BAR.SYNC.DEFER_BLOCKING 0x1, 0x100 ;  /* 0x0044000000007b1d */ /* 0x000fe20000010000 */
[----:B--2---:R-:W-:-:S03]  /*25120*/  IMAD.WIDE R122, R2, 0x2, R20 ;  /* 0x00000002027a7825 */ /* 0x004fc600078e0214 */
[C---:B------:R-:W-:Y:S02]  /*25130*/  IADD3 R89, P1, R122.reuse, 0x20, RZ ;  /* 0x000000207a597810 */ /* 0x040fe40007f3e0ff */
[----:B------:R-:W-:Y:S02]  /*25140*/  IADD3 R101, P3, R122, 0x4000, RZ ;  /* 0x000040007a657810 */ /* 0x000fe40007f7e0ff */
[----:B------:R-:W-:Y:S02]  /*25150*/  LOP3.LUT R88, R89, 0x380, RZ, 0xc0, !PT ;  /* 0x0000038059587812 */ /* 0x000fe400078ec0ff */
[----:B------:R-:W-:Y:S02]  /*25160*/  LOP3.LUT R100, R101, 0x380, RZ, 0xc0, !PT ;  /* 0x0000038065647812 */ /* 0x000fe400078ec0ff */
[----:B------:R-:W-:Y:S02]  /*25170*/  SHF.R.U64 R88, R88, 0x3, RZ ;  /* 0x0000000358587819 */ /* 0x000fe400000012ff */
[----:B------:R-:W-:-:S02]  /*25180*/  IADD3 R93, P0, R122, 0x40, RZ ;  /* 0x000000407a5d7810 */ /* 0x000fc40007f1e0ff */
[----:B------:R-:W-:Y:S01]  /*25190*/  LOP3.LUT R88, R88, R89, RZ, 0x3c, !PT ;  /* 0x0000005958587212 */ /* 0x000fe200078e3cff */
[----:B------:R-:W-:Y:S01]  /*251a0*/  IMAD.X R89, RZ, RZ, R123, P1 ;  /* 0x000000ffff597224 */ /* 0x000fe200008e067b */
[C---:B------:R-:W-:Y:S02]  /*251b0*/  IADD3 R97, P4, R122.reuse, 0x60, RZ ;  /* 0x000000607a617810 */ /* 0x040fe40007f9e0ff */
[C---:B------:R-:W-:Y:S02]  /*251c0*/  IADD3 R105, P6, R122.reuse, 0x4020, RZ ;  /* 0x000040207a697810 */ /* 0x040fe40007fde0ff */
[C---:B------:R-:W-:Y:S02]  /*251d0*/  IADD3 R107, P5, R122.reuse, 0x4040, RZ ;  /* 0x000040407a6b7810 */ /* 0x040fe40007fbe0ff */
[C---:B------:R-:W-:Y:S02]  /*251e0*/  IADD3 R108, P2, R122.reuse, 0x4060, RZ ;  /* 0x000040607a6c7810 */ /* 0x040fe40007f5e0ff */
[----:B------:R-:W-:-:S02]  /*251f0*/  IADD3 R110, P1, R122, 0x8000, RZ ;  /* 0x000080007a6e7810 */ /* 0x000fc40007f3e0ff */
[----:B------:R-:W-:Y:S02]  /*25200*/  SHF.R.U64 R100, R100, 0x3, RZ ;  /* 0x0000000364647819 */ /* 0x000fe400000012ff */
[----:B------:R-:W-:Y:S02]  /*25210*/  LOP3.LUT R92, R93, 0x380, RZ, 0xc0, !PT ;  /* 0x000003805d5c7812 */ /* 0x000fe400078ec0ff */
[----:B------:R-:W-:Y:S02]  /*25220*/  LOP3.LUT R96, R97, 0x380, RZ, 0xc0, !PT ;  /* 0x0000038061607812 */ /* 0x000fe400078ec0ff */
[----:B------:R-:W-:Y:S02]  /*25230*/  LOP3.LUT R104, R105, 0x380, RZ, 0xc0, !PT ;  /* 0x0000038069687812 */ /* 0x000fe400078ec0ff */
[----:B------:R-:W-:Y:S02]  /*25240*/  LOP3.LUT R106, R107, 0x380, RZ, 0xc0, !PT ;  /* 0x000003806b6a7812 */ /* 0x000fe400078ec0ff */
[----:B------:R-:W-:-:S02]  /*25250*/  LOP3.LUT R109, R108, 0x380, RZ, 0xc0, !PT ;  /* 0x000003806c6d7812 */ /* 0x000fc400078ec0ff */
[----:B------:R-:W-:Y:S02]  /*25260*/  LOP3.LUT R111, R110, 0x380, RZ, 0xc0, !PT ;  /* 0x000003806e6f7812 */ /* 0x000fe400078ec0ff */
[----:B------:R-:W-:Y:S01]  /*25270*/  LOP3.LUT R100, R100, R101, RZ, 0x3c, !PT ;  /* 0x0000006564647212 */ /* 0x000fe200078e3cff */
[----:B------:R-:W-:Y:S01]  /*25280*/  IMAD.X R101, RZ, RZ, R123, P3 ;  /* 0x000000ffff657224 */ /* 0x000fe200018e067b */
[----:B------:R-:W-:Y:S02]  /*25290*/  LOP3.LUT R81, R122, 0x380, RZ, 0xc0, !PT ;  /* 0x000003807a517812 */ /* 0x000fe400078ec0ff */
[----:B------:R-:W-:Y:S02]  /*252a0*/  SHF.R.U64 R92, R92, 0x3, RZ ;  /* 0x000000035c5c7819 */ /* 0x000fe400000012ff */
[----:B------:R-:W-:Y:S02]  /*252b0*/  SHF.R.U64 R96, R96, 0x3, RZ ;  /* 0x0000000360607819 */ /* 0x000fe400000012ff */
[----:B------:R-:W-:-:S02]  /*252c0*/  SHF.R.U64 R104, R104, 0x3, RZ ;  /* 0x0000000368687819 */ /* 0x000fc400000012ff */
[----:B------:R-:W-:Y:S02]  /*252d0*/  SHF.R.U64 R106, R106, 0x3, RZ ;  /* 0x000000036a6a7819 */ /* 0x000fe400000012ff */
[----:B------:R-:W-:Y:S02]  /*252e0*/  SHF.R.U64 R109, R109, 0x3, RZ ;  /* 0x000000036d6d7819 */ /* 0x000fe400000012ff */
[----:B------:R-:W-:Y:S02]  /*252f0*/  SHF.R.U64 R111, R111, 0x3, RZ ;  /* 0x000000036f6f7819 */ /* 0x000fe400000012ff */
[----:B------:R-:W-:Y:S02]  /*25300*/  IADD3 R42, P3, R122, 0x8060, RZ ;  /* 0x000080607a2a7810 */ /* 0x000fe40007f7e0ff */
        /* <DEDUP_REMOVED lines=16> */
[C---:B------:R-:W-:Y:S02]  /*25410*/  IADD3 R114, P4, R122.reuse, 0x8040, RZ ;  /* 0x000080407a727810 */ /* 0x040fe40007f9e0ff */
[C---:B-1----:R-:W-:Y:S02]  /*25420*/  IADD3 R48, P6, R122.reuse, 0xc000, RZ ;  /* 0x0000c0007a307810 */ /* 0x042fe40007fde0ff */
[C---:B------:R-:W-:Y:S02]  /*25430*/  IADD3 R2, P5, R122.reuse, 0xc020, RZ ;  /* 0x0000c0207a027810 */ /* 0x040fe40007fbe0ff */
[C---:B------:R-:W-:Y:S01]  /*25440*/  IADD3 R26, P2, R122.reuse, 0xc040, RZ ;  /* 0x0000c0407a1a7810 */ /* 0x040fe20007f5e0ff */
[--C-:B------:R-:W-:Y:S01]  /*25450*/  IMAD.X R119, RZ, RZ, R123.reuse, P6 ;  /* 0x000000ffff777224 */ /* 0x100fe200030e067b */
[----:B------:R-:W-:Y:S01]  /*25460*/  IADD3 R30, P1, R122, 0xc060, RZ ;  /* 0x0000c0607a1e7810 */ /* 0x000fe20007f3e0ff */
[--C-:B------:R-:W-:Y:S01]  /*25470*/  IMAD.X R121, RZ, RZ, R123.reuse, P5 ;  /* 0x000000ffff797224 */ /* 0x100fe200028e067b */
[----:B------:R-:W-:Y:S01]  /*25480*/  LOP3.LUT R122, R81, R122, RZ, 0x3c, !PT ;  /* 0x0000007a517a7212 */ /* 0x000fe200078e3cff */
[--C-:B------:R-:W-:Y:S01]  /*25490*/  IMAD.X R81, RZ, RZ, R123.reuse, P2 ;  /* 0x000000ffff517224 */ /* 0x100fe200010e067b */
[----:B------:R-:W-:Y:S01]  /*254a0*/  SHF.R.U64 R80, R80, 0x3, RZ ;  /* 0x0000000350507819 */ /* 0x000fe200000012ff */
[----:B------:R-:W-:Y:S01]  /*254b0*/  IMAD.X R85, RZ, RZ, R123, P1 ;  /* 0x000000ffff557224 */ /* 0x000fe200008e067b */
[----:B------:R-:W-:-:S02]  /*254c0*/  MOV R122, R122 ;  /* 0x0000007a007a7202 */ /* 0x000fc40000000f00 */
[----:B------:R-:W-:Y:S02]  /*254d0*/  LOP3.LUT R84, R48, 0x380, RZ, 0xc0, !PT ;  /* 0x0000038030547812 */ /* 0x000fe400078ec0ff */
[----:B------:R-:W-:Y:S01]  /*254e0*/  LOP3.LUT R116, R80, R42, RZ, 0x3c, !PT ;  /* 0x0000002a50747212 */ /* 0x000fe200078e3cff */
[----:B------:R1:W-:Y:S01]  /*254f0*/  STSM.16.M88.4 [R122], R8 ;  /* 0x000000087a007844 */ /* 0x0003e20000000200 */
[----:B------:R-:W-:Y:S02]  /*25500*/  LOP3.LUT R25, R2, 0x380, RZ, 0xc0, !PT ;  /* 0x0000038002197812 */ /* 0x000fe400078ec0ff */
[----:B------:R-:W-:Y:S02]  /*25510*/  LOP3.LUT R27, R26, 0x380, RZ, 0xc0, !PT ;  /* 0x000003801a1b7812 */ /* 0x000fe400078ec0ff */
[----:B------:R-:W-:Y:S02]  /*25520*/  LOP3.LUT R42, R30, 0x380, RZ, 0xc0, !PT ;  /* 0x000003801e2a7812 */ /* 0x000fe400078ec0ff */
[----:B------:R-:W-:-:S02]  /*25530*/  LOP3.LUT R113, R112, 0x380, RZ, 0xc0, !PT ;  /* 0x0000038070717812 */ /* 0x000fc400078ec0ff */
[----:B------:R-:W-:Y:S02]  /*25540*/  LOP3.LUT R115, R114, 0x380, RZ, 0xc0, !PT ;  /* 0x0000038072737812 */ /* 0x000fe400078ec0ff */
[----:B------:R-:W-:Y:S02]  /*25550*/  SHF.R.U64 R84, R84, 0x3, RZ ;  /* 0x0000000354547819 */ /* 0x000fe400000012ff */
[----:B------:R-:W-:Y:S02]  /*25560*/  SHF.R.U64 R25, R25, 0x3, RZ ;  /* 0x0000000319197819 */ /* 0x000fe400000012ff */
[----:B------:R-:W-:Y:S02]  /*25570*/  SHF.R.U64 R27, R27, 0x3, RZ ;  /* 0x000000031b1b7819 */ /* 0x000fe400000012ff */
[----:B------:R-:W-:Y:S02]  /*25580*/  SHF.R.U64 R42, R42, 0x3, RZ ;  /* 0x000000032a2a7819 */ /* 0x000fe400000012ff */
[----:B------:R-:W-:-:S02]  /*25590*/  MOV R88, R88 ;  /* 0x0000005800587202 */ /* 0x000fc40000000f00 */
[----:B-1----:R-:W-:Y:S02]  /*255a0*/  F2FP.BF16.F32.PACK_AB R8, R33, R12 ;  /* 0x0000000c2108723e */ /* 0x002fe400000010ff */
        /* <DEDUP_REMOVED lines=8> */
[----:B------:R-:W-:Y:S02]  /*25630*/  SHF.R.U64 R115, R115, 0x3, RZ ;  /* 0x0000000373737819 */ /* 0x000fe400000012ff */
[----:B------:R-:W-:Y:S01]  /*25640*/  LOP3.LUT R118, R84, R48, RZ, 0x3c, !PT ;  /* 0x0000003054767212 */ /* 0x000fe200078e3cff */
[----:B------:R2:W-:Y:S01]  /*25650*/  STSM.16.M88.4 [R92], R12 ;  /* 0x0000000c5c007844 */ /* 0x0005e20000000200 */
[----:B------:R-:W-:Y:S01]  /*25660*/  LOP3.LUT R120, R25, R2, RZ, 0x3c, !PT ;  /* 0x0000000219787212 */ /* 0x000fe200078e3cff */
[----:B------:R-:W3:Y:S01]  /*25670*/  LDC R48, c[0x0][0xbe8] ;  /* 0x0002fa00ff307b82 */ /* 0x000ee20000000800 */
[----:B------:R-:W-:Y:S01]  /*25680*/  LOP3.LUT R80, R27, R26, RZ, 0x3c, !PT ;  /* 0x0000001a1b507212 */ /* 0x000fe200078e3cff */
[----:B------:R-:W-:Y:S01]  /*25690*/  IMAD.SHL.U32 R2, R236, 0x4, RZ ;  /* 0x00000004ec027824 */ /* 0x000fe200078e00ff */
[----:B------:R-:W-:-:S02]  /*256a0*/  LOP3.LUT R84, R42, R30, RZ, 0x3c, !PT ;  /* 0x0000001e2a547212 */ /* 0x000fc400078e3cff */
[----:B------:R-:W-:Y:S02]  /*256b0*/  MOV R96, R96 ;  /* 0x0000006000607202 */ /* 0x000fe40000000f00 */
[----:B------:R-:W-:Y:S02]  /*256c0*/  F2FP.BF16.F32.PACK_AB R24, R3, R160 ;  /* 0x000000a00318723e */ /* 0x000fe400000010ff */
[----:B------:R-:W-:Y:S02]  /*256d0*/  F2FP.BF16.F32.PACK_AB R25, R5, R4 ;  /* 0x000000040519723e */ /* 0x000fe400000010ff */
[----:B------:R-:W-:Y:S02]  /*256e0*/  F2FP.BF16.F32.PACK_AB R26, R53, R161 ;  /* 0x000000a1351a723e */ /* 0x000fe400000010ff */
[----:B------:R-:W-:Y:S02]  /*256f0*/  F2FP.BF16.F32.PACK_AB R27, R55, R54 ;  /* 0x00000036371b723e */ /* 0x000fe400000010ff */
[----:B------:R-:W-:Y:S01]  /*25700*/  LOP3.LUT R112, R113, R112, RZ, 0x3c, !PT ;  /* 0x0000007071707212 */ /* 0x000fe200078e3cff */
[----:B------:R-:W-:Y:S01]  /*25710*/  IMAD.X R113, RZ, RZ, R123, P0 ;  /* 0x000000ffff717224 */ /* 0x000fe200000e067b */
[----:B------:R-:W-:Y:S01]  /*25720*/  MOV R100, R100 ;  /* 0x0000006400647202 */ /* 0x000fe20000000f00 */
[----:B------:R-:W-:Y:S01]  /*25730*/  STSM.16.M88.4 [R96], R24 ;  /* 0x0000001860007844 */ /* 0x000fe20000000200 */
[----:B------:R-:W-:-:S02]  /*25740*/  F2FP.BF16.F32.PACK_AB R28, R57, R162 ;  /* 0x000000a2391c723e */ /* 0x000fc400000010ff */
[----:B------:R-:W-:Y:S02]  /*25750*/  F2FP.BF16.F32.PACK_AB R30, R61, R163 ;  /* 0x000000a33d1e723e */ /* 0x000fe400000010ff */
[----:B------:R-:W-:Y:S01]  /*25760*/  LOP3.LUT R114, R115, R114, RZ, 0x3c, !PT ;  /* 0x0000007273727212 */ /* 0x000fe200078e3cff */
[----:B------:R-:W-:Y:S01]  /*25770*/  IMAD.X R115, RZ, RZ, R123, P4 ;  /* 0x000000ffff737224 */ /* 0x000fe200020e067b */
[----:B------:R-:W-:Y:S01]  /*25780*/  MOV R104, R104 ;  /* 0x0000006800687202 */ /* 0x000fe20000000f00 */
[----:B------:R-:W-:Y:S01]  /*25790*/  STSM.16.M88.4 [R100], R28 ;  /* 0x0000001c64007844 */ /* 0x000fe20000000200 */
[----:B-1----:R-:W-:Y:S02]  /*257a0*/  F2FP.BF16.F32.PACK_AB R8, R65, R164 ;  /* 0x000000a44108723e */ /* 0x002fe400000010ff */
[----:B------:R-:W-:Y:S02]  /*257b0*/  F2FP.BF16.F32.PACK_AB R9, R67, R66 ;  /* 0x000000424309723e */ /* 0x000fe400000010ff */
[----:B------:R-:W-:-:S02]  /*257c0*/  F2FP.BF16.F32.PACK_AB R10, R69, R165 ;  /* 0x000000a5450a723e */ /* 0x000fc400000010ff */
[----:B------:R-:W-:Y:S02]  /*257d0*/  F2FP.BF16.F32.PACK_AB R11, R71, R70 ;  /* 0x00000046470b723e */ /* 0x000fe400000010ff */
[----:B------:R-:W-:Y:S02]  /*257e0*/  MOV R106, R106 ;  /* 0x0000006a006a7202 */ /* 0x000fe40000000f00 */
[----:B--2---:R-:W-:Y:S01]  /*257f0*/  F2FP.BF16.F32.PACK_AB R12, R73, R166 ;  /* 0x000000a6490c723e */ /* 0x004fe200000010ff */
[----:B------:R1:W-:Y:S01]  /*25800*/  STSM.16.M88.4 [R104], R8 ;  /* 0x0000000868007844 */ /* 0x0003e20000000200 */
[----:B------:R-:W-:Y:S02]  /*25810*/  F2FP.BF16.F32.PACK_AB R13, R75, R74 ;  /* 0x0000004a4b0d723e */ /* 0x000fe400000010ff */
[----:B------:R-:W-:Y:S02]  /*25820*/  F2FP.BF16.F32.PACK_AB R14, R77, R167 ;  /* 0x000000a74d0e723e */ /* 0x000fe400000010ff */
[----:B------:R-:W-:-:S02]  /*25830*/  F2FP.BF16.F32.PACK_AB R15, R79, R78 ;  /* 0x0000004e4f0f723e */ /* 0x000fc400000010ff */
[----:B------:R-:W-:Y:S02]  /*25840*/  MOV R108, R108 ;  /* 0x0000006c006c7202 */ /* 0x000fe40000000f00 */
[----:B------:R-:W-:Y:S01]  /*25850*/  F2FP.BF16.F32.PACK_AB R33, R83, R82 ;  /* 0x000000525321723e */ /* 0x000fe200000010ff */
[----:B------:R2:W-:Y:S01]  /*25860*/  STSM.16.M88.4 [R106], R12 ;  /* 0x0000000c6a007844 */ /* 0x0005e20000000200 */
[----:B------:R-:W-:Y:S02]  /*25870*/  F2FP.BF16.F32.PACK_AB R34, R40, R169 ;  /* 0x000000a92822723e */ /* 0x000fe400000010ff */
[----:B------:R-:W-:Y:S02]  /*25880*/  F2FP.BF16.F32.PACK_AB R35, R87, R86 ;  /* 0x000000565723723e */ /* 0x000fe400000010ff */
[----:B------:R-:W-:Y:S02]  /*25890*/  MOV R110, R110 ;  /* 0x0000006e006e7202 */ /* 0x000fe40000000f00 */
[----:B------:R-:W-:Y:S01]  /*258a0*/  F2FP.BF16.F32.PACK_AB R40, R56, R170 ;  /* 0x000000aa3828723e */ /* 0x000fe200000010ff */
[----:B------:R-:W-:Y:S01]  /*258b0*/  STSM.16.M88.4 [R108], R32 ;  /* 0x000000206c007844 */ /* 0x000fe20000000200 */
[----:B------:R-:W-:-:S02]  /*258c0*/  F2FP.BF16.F32.PACK_AB R41, R91, R90 ;  /* 0x0000005a5b29723e */ /* 0x000fc400000010ff */
[----:B------:R-:W-:Y:S02]  /*258d0*/  F2FP.BF16.F32.PACK_AB R42, R152, R171 ;  /* 0x000000ab982a723e */ /* 0x000fe400000010ff */
[----:B------:R-:W-:Y:S02]  /*258e0*/  MOV R112, R112 ;  /* 0x0000007000707202 */ /* 0x000fe40000000f00 */
[----:B------:R-:W-:Y:S01]  /*258f0*/  F2FP.BF16.F32.PACK_AB R56, R153, R172 ;  /* 0x000000ac9938723e */ /* 0x000fe200000010ff */
[----:B------:R-:W-:Y:S01]  /*25900*/  STSM.16.M88.4 [R110], R40 ;  /* 0x000000286e007844 */ /* 0x000fe20000000200 */
[----:B------:R-:W-:Y:S02]  /*25910*/  F2FP.BF16.F32.PACK_AB R57, R99, R98 ;  /* 0x000000626339723e */ /* 0x000fe400000010ff */
[----:B------:R-:W-:Y:S02]  /*25920*/  MOV R114, R114 ;  /* 0x0000007200727202 */ /* 0x000fe40000000f00 */
[----:B-1----:R-:W-:Y:S01]  /*25930*/  F2FP.BF16.F32.PACK_AB R8, R155, R174 ;  /* 0x000000ae9b08723e */ /* 0x002fe200000010ff */
[----:B------:R-:W-:Y:S01]  /*25940*/  STSM.16.M88.4 [R112], R56 ;  /* 0x0000003870007844 */ /* 0x000fe20000000200 */
[----:B------:R-:W-:-:S02]  /*25950*/  F2FP.BF16.F32.PACK_AB R9, R36, R7 ;  /* 0x000000072409723e */ /* 0x000fc400000010ff */
[----:B------:R-:W-:Y:S02]  /*25960*/  F2FP.BF16.F32.PACK_AB R10, R156, R175 ;  /* 0x000000af9c0a723e */ /* 0x000fe400000010ff */
[----:B------:R-:W-:Y:S02]  /*25970*/  F2FP.BF16.F32.PACK_AB R11, R47, R44 ;  /* 0x0000002c2f0b723e */ /* 0x000fe400000010ff */
[----:B------:R-:W-:Y:S02]  /*25980*/  MOV R116, R116 ;  /* 0x0000007400747202 */ /* 0x000fe40000000f00 */
[----:B--2---:R-:W-:Y:S01]  /*25990*/  F2FP.BF16.F32.PACK_AB R12, R157, R176 ;  /* 0x000000b09d0c723e */ /* 0x004fe200000010ff */
[----:B------:R-:W-:Y:S01]  /*259a0*/  STSM.16.M88.4 [R114], R8 ;  /* 0x0000000872007844 */ /* 0x000fe20000000200 */
[----:B------:R-:W-:Y:S02]  /*259b0*/  F2FP.BF16.F32.PACK_AB R13, R60, R52 ;  /* 0x000000343c0d723e */ /* 0x000fe400000010ff */
[----:B------:R-:W-:-:S02]  /*259c0*/  F2FP.BF16.F32.PACK_AB R14, R158, R177 ;  /* 0x000000b19e0e723e */ /* 0x000fc400000010ff */
[----:B------:R-:W-:Y:S02]  /*259d0*/  F2FP.BF16.F32.PACK_AB R15, R68, R64 ;  /* 0x00000040440f723e */ /* 0x000fe400000010ff */
[----:B------:R-:W-:Y:S02]  /*259e0*/  IADD3 R4, P1, R2, UR4, RZ ;  /* 0x0000000402047c10 */ /* 0x000fe4000ff3e0ff */
[----:B------:R-:W-:Y:S01]  /*259f0*/  MOV R118, R118 ;  /* 0x0000007600767202 */ /* 0x000fe20000000f00 */
[----:B------:R1:W-:Y:S01]  /*25a00*/  STSM.16.M88.4 [R116], R12 ;  /* 0x0000000c74007844 */ /* 0x0003e20000000200 */
[----:B------:R-:W-:Y:S02]  /*25a10*/  F2FP.BF16.F32.PACK_AB R24, R159, R178 ;  /* 0x000000b29f18723e */ /* 0x000fe400000010ff */
[----:B------:R-:W-:Y:S02]  /*25a20*/  F2FP.BF16.F32.PACK_AB R25, R76, R72 ;  /* 0x000000484c19723e */ /* 0x000fe400000010ff */
[----:B------:R-:W-:-:S02]  /*25a30*/  F2FP.BF16.F32.PACK_AB R26, R125, R179 ;  /* 0x000000b37d1a723e */ /* 0x000fc400000010ff */
[----:B------:R-:W-:Y:S02]  /*25a40*/  F2FP.BF16.F32.PACK_AB R27, R127, R126 ;  /* 0x0000007e7f1b723e */ /* 0x000fe400000010ff */
[----:B------:R-:W-:Y:S02]  /*25a50*/  ISETP.NE.U32.AND P0, PT, RZ, UR4, PT ;  /* 0x00000004ff007c0c */ /* 0x000fe4000bf05070 */
[----:B------:R-:W-:Y:S01]  /*25a60*/  MOV R120, R120 ;  /* 0x0000007800787202 */ /* 0x000fe20000000f00 */
[----:B------:R2:W-:Y:S01]  /*25a70*/  STSM.16.M88.4 [R118], R24 ;  /* 0x0000001876007844 */ /* 0x0005e20000000200 */
[----:B------:R-:W-:Y:S02]  /*25a80*/  F2FP.BF16.F32.PACK_AB R28, R129, R128 ;  /* 0x00000080811c723e */ /* 0x000fe400000010ff */
[----:B------:R-:W-:Y:S02]  /*25a90*/  F2FP.BF16.F32.PACK_AB R29, R131, R130 ;  /* 0x00000082831d723e */ /* 0x000fe400000010ff */
[----:B-1----:R-:W-:-:S02]  /*25aa0*/  SHF.R.S32.HI R15, RZ, 0x1f, R236 ;  /* 0x0000001fff0f7819 */ /* 0x002fc400000114ec */
[----:B------:R-:W-:Y:S02]  /*25ab0*/  F2FP.BF16.F32.PACK_AB R30, R133, R132 ;  /* 0x00000084851e723e */ /* 0x000fe400000010ff */
[----:B------:R-:W-:Y:S02]  /*25ac0*/  SHF.L.U64.HI R3, R236, 0x2, R15 ;  /* 0x00000002ec037819 */ /* 0x000fe4000001020f */
[----:B------:R-:W-:Y:S02]  /*25ad0*/  F2FP.BF16.F32.PACK_AB R31, R135, R134 ;  /* 0x00000086871f723e */ /* 0x000fe400000010ff */
[----:B------:R-:W-:Y:S01]  /*25ae0*/  MOV R80, R80 ;  /* 0x0000005000507202 */ /* 0x000fe20000000f00 */
[----:B------:R-:W-:Y:S01]  /*25af0*/  IMAD.MOV.U32 R81, RZ, RZ, RZ ;  /* 0x000000ffff517224 */ /* 0x000fe200078e00ff */
[----:B------:R-:W-:Y:S01]  /*25b00*/  IADD3.X R5, R3, UR5, RZ, P1, !PT ;  /* 0x0000000503057c10 */ /* 0x000fe20008ffe4ff */
[----:B------:R2:W-:Y:S01]  /*25b10*/  STSM.16.M88.4 [R120], R28 ;  /* 0x0000001c78007844 */ /* 0x0005e20000000200 */
[----:B------:R-:W-:-:S02]  /*25b20*/  MOV R84, R84 ;  /* 0x0000005400547202 */ /* 0x000fc40000000f00 */
[----:B---3--:R-:W-:Y:S01]  /*25b30*/  ISETP.NE.AND P1, PT, R48, 0x1, PT ;  /* 0x000000013000780c */ /* 0x008fe20003f25270 */
[----:B------:R2:W-:Y:S01]  /*25b40*/  STSM.16.M88.4 [R80], R136 ;  /* 0x0000008850007844 */ /* 0x0005e20000000200 */
[----:B------:R-:W-:Y:S01]  /*25b50*/  ISETP.NE.AND.EX P0, PT, RZ, UR5, PT, P0 ;  /* 0x00000005ff007c0c */ /* 0x000fe2000bf05300 */
[----:B------:R-:W-:Y:S02]  /*25b60*/  ULDC.64 UR4, c[0x0][0xc08] ;  /* 0x0003020000047ab9 */ /* 0x000fe40000000a00 */
[----:B------:R-:W-:Y:S01]  /*25b70*/  ISETP.NE.U32.AND P2, PT, RZ, UR4, PT ;  /* 0x00000004ff007c0c */ /* 0x000fe2000bf45070 */
[----:B------:R2:W-:Y:S01]  /*25b80*/  STSM.16.M88.4 [R84], R144 ;  /* 0x0000009054007844 */ /* 0x0005e20000000200 */
[----:B------:R-:W-:Y:S02]  /*25b90*/  BAR.SYNC.DEFER_BLOCKING 0x1, 0x100 ;  /* 0x0044000000007b1d */ /* 0x000fe40000010000 */
[----:B------:R-:W-:-:S06]  /*25ba0*/  ISETP.NE.AND.EX P2, PT, RZ, UR5, PT, P2 ;  /* 0x00000005ff007c0c */ /* 0x000fcc000bf45320 */
[----:B------:R-:W1:Y:S08]  /*25bb0*/  @P1 LDC R8, c[0x0][0xbec] ;  /* 0x0002fb00ff081b82 */ /* 0x000e700000000800 */
[----:B------:R-:W3:Y:S01]  /*25bc0*/  @P1 LDC R11, c[0x0][0xbf0] ;  /* 0x0002fc00ff0b1b82 */ /* 0x000ee20000000800 */
[----:B------:R-:W-:Y:S01]  /*25bd0*/  @P2 IADD3 R2, P3, R2, UR4, RZ ;  /* 0x0000000402022c10 */ /* 0x000fe2000ff7e0ff */
[----:B------:R-:W-:-:S02]  /*25be0*/  ULDC UR4, c[0x0][0xa88] ;  /* 0x0002a20000047ab9 */ /* 0x000fc40000000800 */
[----:B------:R-:W-:Y:S01]  /*25bf0*/  IMAD.U32 R7, RZ, RZ, UR4 ;  /* 0x00000004ff077e24 */ /* 0x000fe2000f8e00ff */
[----:B------:R-:W-:Y:S01]  /*25c00*/  @P2 IADD3.X R3, R3, UR5, RZ, P3, !PT ;  /* 0x0000000503032c10 */ /* 0x000fe20009ffe4ff */
[----:B------:R2:W5:Y:S04]  /*25c10*/  @P0 LDG.E R81, desc[UR6][R4.64] ;  /* 0x0000000604510981 */ /* 0x000568000c1e1900 */
[----:B------:R2:W5:Y:S01]  /*25c20*/  @P2 LDG.E R7, desc[UR6][R2.64] ;  /* 0x0000000602072981 */ /* 0x000562000c1e1900 */
[----:B------:R-:W-:Y:S05]  /*25c30*/  @P2 BRA `(.L_x_3105) ;  /* 0x0000000000142947 */ /* 0x000fea0003800000 */
[----:B------:R-:W-:Y:S05]  /*25c40*/  @!P0 BRA `(.L_x_3105) ;  /* 0x0000000000108947 */ /* 0x000fea0003800000 */
[----:B------:R-:W-:Y:S02]  /*25c50*/  ULDC.64 UR4, c[0x0][0x208] ;  /* 0x0000820000047ab9 */ /* 0x000fe40000000a00 */
[----:B--2---:R-:W2:Y:S04]  /*25c60*/  LDG.E R2, desc[UR4][R4.64] ;  /* 0x0000000404027981 */ /* 0x004ea8000c1e1900 */
[----:B-----5:R-:W2:Y:S02]  /*25c70*/  LDG.E R7, desc[UR4][R4.64+0x4] ;  /* 0x0000040404077981 */ /* 0x020ea4000c1e1900 */
[----:B--2---:R-:W-:-:S07]  /*25c80*/  IMAD.IADD R7, R7, 0x1, -R2 ;  /* 0x0000000107077824 */ /* 0x004fce00078e0a02 */
.L_x_3105:
[----:B------:R-:W4:Y:S01]  /*25c90*/  LDL.LU R86, [R1+0x64] ;  /* 0x0000640001567983 */ /* 0x000f220000300800 */
[----:B--2---:R-:W-:Y:S01]  /*25ca0*/  IMAD.IADD R25, R235, 0x1, R230 ;  /* 0x00000001eb197824 */ /* 0x004fe200078e02e6 */
[----:B------:R-:W-:Y:S01]  /*25cb0*/  ULDC.64 UR4, c[0x0][0xb90] ;  /* 0x0002e40000047ab9 */ /* 0x000fe20000000a00 */
[----:B-----5:R-:W-:Y:S01]  /*25cc0*/  SHF.R.S32.HI R3, RZ, 0x1f, R81 ;  /* 0x0000001fff037819 */ /* 0x020fe20000011451 */
[----:B------:R-:W2:Y:S01]  /*25cd0*/  LDL R26, [R1+0x90] ;  /* 0x00009000011a7983 */ /* 0x000ea20000100800 */
[----:B-1----:R-:W-:-:S04]  /*25ce0*/  @P1 IMAD.HI.U32 R8, R25, R8, RZ ;  /* 0x0000000819081227 */ /* 0x002fc800078e00ff */
[----:B------:R-:W-:Y:S01]  /*25cf0*/  IMAD.MOV.U32 R2, RZ, RZ, R81 ;  /* 0x000000ffff027224 */ /* 0x000fe200078e0051 */
[----:B------:R-:W2:Y:S01]  /*25d00*/  LDL R14, [R1+0x74] ;  /* 0x00007400010e7983 */ /* 0x000ea20000100800 */
[----:B------:R-:W-:Y:S01]  /*25d10*/  IMAD.MOV.U32 R9, RZ, RZ, R25 ;  /* 0x000000ffff097224 */ /* 0x000fe200078e0019 */
[----:B---3--:R-:W-:Y:S01]  /*25d20*/  @P1 SHF.R.U32.HI R9, RZ, R11, R8 ;  /* 0x0000000bff091219 */ /* 0x008fe20000011608 */
[----:B------:R-:W-:Y:S01]  /*25d30*/  IMAD.SHL.U32 R10, R212, 0x40, RZ ;  /* 0x00000040d40a7824 */ /* 0x000fe200078e00ff */
[----:B------:R-:W-:Y:S01]  /*25d40*/  SEL R80, R15, RZ, !P0 ;  /* 0x000000ff0f507207 */ /* 0x000fe20004000000 */
[----:B------:R-:W1:Y:S01]  /*25d50*/  @P1 LDC R83, c[0x0][0xbec] ;  /* 0x0002fb00ff531b82 */ /* 0x000e620000000800 */
[----:B------:R-:W-:Y:S01]  /*25d60*/  SEL R236, R236, RZ, !P0 ;  /* 0x000000ffecec7207 */ /* 0x000fe20004000000 */
[----:B------:R-:W-:Y:S02]  /*25d70*/  IMAD R11, R237, 0x8, R10 ;  /* 0x00000008ed0b7824 */ /* 0x000fe400078e020a */
[----:B------:R-:W-:-:S02]  /*25d80*/  IMAD.MOV R15, RZ, RZ, -R9 ;  /* 0x000000ffff0f7224 */ /* 0x000fc400078e0a09 */
[----:B------:R-:W-:Y:S01]  /*25d90*/  IMAD.WIDE R20, R11, 0x2, R20 ;  /* 0x000000020b147825 */ /* 0x000fe200078e0214 */
[----:B------:R-:W-:Y:S01]  /*25da0*/  ULDC.64 UR6, c[0x0][0x208] ;  /* 0x0000820000067ab9 */ /* 0x000fe20000000a00 */
[----:B------:R-:W3:Y:S02]  /*25db0*/  @P1 LDC R85, c[0x0][0xbf0] ;  /* 0x0002fc00ff551b82 */ /* 0x000ee40000000800 */
[----:B------:R-:W-:Y:S01]  /*25dc0*/  IMAD R11, R48, R15, R25 ;  /* 0x0000000f300b7224 */ /* 0x000fe200078e0219 */
[C---:B------:R-:W-:Y:S02]  /*25dd0*/  IADD3 R33, P2, R20.reuse, 0x5000, RZ ;  /* 0x0000500014217810 */ /* 0x040fe40007f5e0ff */
[----:B------:R-:W-:Y:S02]  /*25de0*/  IADD3 R29, P3, R20, 0x4000, RZ ;  /* 0x00004000141d7810 */ /* 0x000fe40007f7e0ff */
[----:B------:R-:W-:Y:S02]  /*25df0*/  LOP3.LUT R32, R33, 0x380, RZ, 0xc0, !PT ;  /* 0x0000038021207812 */ /* 0x000fe400078ec0ff */
[----:B------:R-:W-:-:S02]  /*25e00*/  LOP3.LUT R28, R29, 0x380, RZ, 0xc0, !PT ;  /* 0x000003801d1c7812 */ /* 0x000fc400078ec0ff */
[----:B------:R-:W-:Y:S02]  /*25e10*/  SHF.R.U64 R32, R32, 0x3, RZ ;  /* 0x0000000320207819 */ /* 0x000fe400000012ff */
[----:B------:R-:W-:Y:S02]  /*25e20*/  SHF.R.U64 R28, R28, 0x3, RZ ;  /* 0x000000031c1c7819 */ /* 0x000fe400000012ff */
[----:B------:R-:W-:Y:S01]  /*25e30*/  LOP3.LUT R32, R32, R33, RZ, 0x3c, !PT ;  /* 0x0000002120207212 */ /* 0x000fe200078e3cff */
[--C-:B------:R-:W-:Y:S01]  /*25e40*/  IMAD.X R33, RZ, RZ, R21.reuse, P2 ;  /* 0x000000ffff217224 */ /* 0x100fe200010e0615 */
[----:B------:R-:W-:Y:S02]  /*25e50*/  IADD3 R61, P2, R20, 0xb000, RZ ;  /* 0x0000b000143d7810 */ /* 0x000fe40007f5e0ff */
[----:B------:R-:W-:Y:S01]  /*25e60*/  LOP3.LUT R28, R28, R29, RZ, 0x3c, !PT ;  /* 0x0000001d1c1c7212 */ /* 0x000fe200078e3cff */
[----:B------:R-:W-:Y:S01]  /*25e70*/  IMAD.X R29, RZ, RZ, R21, P3 ;  /* 0x000000ffff1d7224 */ /* 0x000fe200018e0615 */
[----:B------:R-:W-:-:S02]  /*25e80*/  IADD3 R57, P3, R20, 0xa000, RZ ;  /* 0x0000a00014397810 */ /* 0x000fc40007f7e0ff */
[----:B------:R-:W-:Y:S02]  /*25e90*/  LOP3.LUT R60, R61, 0x380, RZ, 0xc0, !PT ;  /* 0x000003803d3c7812 */ /* 0x000fe400078ec0ff */
[----:B------:R-:W-:Y:S02]  /*25ea0*/  IADD3 R37, P6, R20, 0x6000, RZ ;  /* 0x0000600014257810 */ /* 0x000fe40007fde0ff */
[----:B------:R-:W-:Y:S02]  /*25eb0*/  LOP3.LUT R56, R57, 0x380, RZ, 0xc0, !PT ;  /* 0x0000038039387812 */ /* 0x000fe400078ec0ff */
[----:B------:R-:W-:Y:S02]  /*25ec0*/  SHF.R.U64 R60, R60, 0x3, RZ ;  /* 0x000000033c3c7819 */ /* 0x000fe400000012ff */
[----:B------:R-:W-:Y:S02]  /*25ed0*/  LOP3.LUT R36, R37, 0x380, RZ, 0xc0, !PT ;  /* 0x0000038025247812 */ /* 0x000fe400078ec0ff */
[----:B------:R-:W-:-:S02]  /*25ee0*/  SHF.R.U64 R56, R56, 0x3, RZ ;  /* 0x0000000338387819 */ /* 0x000fc400000012ff */
[----:B------:R-:W-:Y:S01]  /*25ef0*/  LOP3.LUT R60, R60, R61, RZ, 0x3c, !PT ;  /* 0x0000003d3c3c7212 */ /* 0x000fe200078e3cff */
[--C-:B------:R-:W-:Y:S01]  /*25f00*/  IMAD.X R61, RZ, RZ, R21.reuse, P2 ;  /* 0x000000ffff3d7224 */ /* 0x100fe200010e0615 */
        /* <DEDUP_REMOVED lines=10> */
[----:B------:R-:W-:Y:S01]  /*25fb0*/  IMAD.IADD R87, R212, 0x1, R230 ;  /* 0x00000001d4577824 */ /* 0x000fe200078e02e6 */
[----:B------:R-:W-:Y:S01]  /*25fc0*/  BSSY B1, `(.L_x_3106) ;  /* 0x00000b0000017945 */ /* 0x000fe20003800000 */
[----:B------:R-:W-:Y:S02]  /*25fd0*/  SHF.R.S32.HI R90, RZ, 0x1f, R220 ;  /* 0x0000001fff5a7819 */ /* 0x000fe400000114dc */
[----:B----4-:R-:W-:-:S05]  /*25fe0*/  SHF.R.S32.HI R82, RZ, 0x1f, R86 ;  /* 0x0000001fff527819 */ /* 0x010fca0000011456 */
[----:B------:R-:W-:-:S04]  /*25ff0*/  IMAD R4, R82, UR4, RZ ;  /* 0x0000000452047c24 */ /* 0x000fc8000f8e02ff */
[C---:B------:R-:W-:Y:S02]  /*26000*/  IMAD R13, R86.reuse, UR5, R4 ;  /* 0x00000005560d7c24 */ /* 0x040fe4000f8e0204 */
[----:B------:R-:W-:Y:S01]  /*26010*/  IMAD.WIDE.U32 R4, R86, UR4, R2 ;  /* 0x0000000456047c25 */ /* 0x000fe2000f8e0002 */
[----:B------:R-:W-:-:S03]  /*26020*/  ULDC.64 UR4, c[0x0][0xb98] ;  /* 0x0002e60000047ab9 */ /* 0x000fc60000000a00 */
[----:B------:R-:W-:Y:S02]  /*26030*/  IMAD.IADD R5, R5, 0x1, R13 ;  /* 0x0000000105057824 */ /* 0x000fe400078e020d */
[----:B------:R-:W-:Y:S02]  /*26040*/  IMAD R13, R80, UR4, RZ ;  /* 0x00000004500d7c24 */ /* 0x000fe4000f8e02ff */
[----:B------:R-:W-:Y:S01]  /*26050*/  IMAD.WIDE.U32 R4, R236, UR4, R4 ;  /* 0x00000004ec047c25 */ /* 0x000fe2000f8e0004 */
[----:B------:R-:W-:-:S03]  /*26060*/  SHF.R.S32.HI R2, RZ, 0x1f, R11 ;  /* 0x0000001fff027819 */ /* 0x000fc6000001140b */
[----:B------:R-:W-:Y:S01]  /*26070*/  IMAD R8, R236, UR5, R13 ;  /* 0x00000005ec087c24 */ /* 0x000fe2000f8e020d */
[----:B------:R-:W-:Y:S01]  /*26080*/  SHF.R.S32.HI R13, RZ, 0x1f, R9 ;  /* 0x0000001fff0d7819 */ /* 0x000fe20000011409 */
[----:B------:R-:W-:Y:S01]  /*26090*/  ULDC.64 UR4, c[0x0][0xb88] ;  /* 0x0002e20000047ab9 */ /* 0x000fe20000000a00 */
[----:B------:R-:W-:Y:S01]  /*260a0*/  IADD3 R4, P0, R9, R4, RZ ;  /* 0x0000000409047210 */ /* 0x000fe20007f1e0ff */
[----:B------:R-:W-:-:S03]  /*260b0*/  IMAD R2, R2, UR4, RZ ;  /* 0x0000000402027c24 */ /* 0x000fc6000f8e02ff */
[----:B------:R-:W-:Y:S01]  /*260c0*/  IADD3.X R5, R13, R5, R8, P0, !PT ;  /* 0x000000050d057210 */ /* 0x000fe200007fe408 */
[C---:B------:R-:W-:Y:S02]  /*260d0*/  IMAD R15, R11.reuse, UR5, R2 ;  /* 0x000000050b0f7c24 */ /* 0x040fe4000f8e0202 */
[----:B------:R-:W-:Y:S01]  /*260e0*/  IMAD.WIDE.U32 R4, R11, UR4, R4 ;  /* 0x000000040b047c25 */ /* 0x000fe2000f8e0004 */
[----:B------:R-:W-:-:S03]  /*260f0*/  ULDC.64 UR4, c[0x0][0xb50] ;  /* 0x0002d40000047ab9 */ /* 0x000fc60000000a00 */
[----:B------:R-:W-:Y:S01]  /*26100*/  IMAD.IADD R5, R5, 0x1, R15 ;  /* 0x0000000105057824 */ /* 0x000fe200078e020f */
[----:B------:R-:W-:-:S04]  /*26110*/  LEA R10, P0, R4, UR4, 0x2 ;  /* 0x00000004040a7c11 */ /* 0x000fc8000f8010ff */
[----:B------:R-:W-:Y:S02]  /*26120*/  LEA.HI.X R4, R4, UR5, R5, 0x2, P0 ;  /* 0x0000000504047c11 */ /* 0x000fe400080f1405 */
[C---:B------:R-:W-:Y:S02]  /*26130*/  IADD3 R9, P5, R20.reuse, 0x1000, RZ ;  /* 0x0000100014097810 */ /* 0x040fe40007fbe0ff */
[C---:B------:R-:W-:Y:S01]  /*26140*/  IADD3 R13, P4, R20.reuse, 0x2000, RZ ;  /* 0x00002000140d7810 */ /* 0x040fe20007f9e0ff */
[----:B------:R-:W-:Y:S01]  /*26150*/  SHFL.IDX PT, R54, R10, RZ, 0x1c1f ;  /* 0x001c1fff0a367589 */ /* 0x000fe200000e0000 */
[----:B------:R-:W-:Y:S01]  /*26160*/  IADD3 R25, P0, R20, 0x3000, RZ ;  /* 0x0000300014197810 */ /* 0x000fe20007f1e0ff */
[----:B--2---:R-:W-:Y:S02]  /*26170*/  IMAD.IADD R15, R26, 0x1, R230 ;  /* 0x000000011a0f7824 */ /* 0x004fe400078e02e6 */
[----:B------:R-:W-:Y:S01]  /*26180*/  IMAD R2, R7, R48, RZ ;  /* 0x0000003007027224 */ /* 0x000fe200078e02ff */
[----:B------:R-:W-:Y:S01]  /*26190*/  LOP3.LUT R24, R25, 0x380, RZ, 0xc0, !PT ;  /* 0x0000038019187812 */ /* 0x000fe200078ec0ff */
[----:B------:R-:W-:Y:S01]  /*261a0*/  SHFL.IDX PT, R58, R10, 0x1, 0x1c1f ;  /* 0x003c1f000a3a7f89 */ /* 0x000fe200000e0000 */
[----:B------:R-:W-:Y:S01]  /*261b0*/  LOP3.LUT R11, R20, 0x380, RZ, 0xc0, !PT ;  /* 0x00000380140b7812 */ /* 0x000fe200078ec0ff */
[----:B------:R-:W-:Y:S01]  /*261c0*/  ULDC.64 UR4, c[0x0][0xaa0] ;  /* 0x0002a80000047ab9 */ /* 0x000fe20000000a00 */
[----:B------:R-:W-:-:S02]  /*261d0*/  SHF.R.U64 R24, R24, 0x3, RZ ;  /* 0x0000000318187819 */ /* 0x000fc400000012ff */
[----:B------:R-:W-:Y:S02]  /*261e0*/  LOP3.LUT R8, R9, 0x380, RZ, 0xc0, !PT ;  /* 0x0000038009087812 */ /* 0x000fe400078ec0ff */
[----:B------:R-:W-:Y:S01]  /*261f0*/  LOP3.LUT R24, R24, R25, RZ, 0x3c, !PT ;  /* 0x0000001918187212 */ /* 0x000fe200078e3cff */
[----:B------:R-:W-:Y:S01]  /*26200*/  IMAD.X R25, RZ, RZ, R21, P0 ;  /* 0x000000ffff197224 */ /* 0x000fe200000e0615 */
[----:B------:R-:W-:Y:S02]  /*26210*/  LOP3.LUT R12, R13, 0x380, RZ, 0xc0, !PT ;  /* 0x000003800d0c7812 */ /* 0x000fe400078ec0ff */
[----:B------:R-:W-:Y:S02]  /*26220*/  IADD3 R53, P0, R20, 0x9000, RZ ;  /* 0x0000900014357810 */ /* 0x000fe40007f1e0ff */
[----:B------:R-:W-:Y:S02]  /*26230*/  SHF.R.U64 R8, R8, 0x3, RZ ;  /* 0x0000000308087819 */ /* 0x000fe400000012ff */
[----:B------:R-:W-:-:S02]  /*26240*/  SHF.R.U64 R12, R12, 0x3, RZ ;  /* 0x000000030c0c7819 */ /* 0x000fc400000012ff */
[----:B------:R-:W-:Y:S01]  /*26250*/  LOP3.LUT R52, R53, 0x380, RZ, 0xc0, !PT ;  /* 0x0000038035347812 */ /* 0x000fe200078ec0ff */
[----:B------:R-:W2:Y:S01]  /*26260*/  SHFL.IDX PT, R55, R4, RZ, 0x1c1f ;  /* 0x001c1fff04377589 */ /* 0x000ea200000e0000 */
[----:B------:R-:W-:Y:S01]  /*26270*/  LOP3.LUT R8, R8, R9, RZ, 0x3c, !PT ;  /* 0x0000000908087212 */ /* 0x000fe200078e3cff */
[--C-:B------:R-:W-:Y:S01]  /*26280*/  IMAD.X R9, RZ, RZ, R21.reuse, P5 ;  /* 0x000000ffff097224 */ /* 0x100fe200028e0615 */
[----:B------:R-:W-:Y:S01]  /*26290*/  LOP3.LUT R12, R12, R13, RZ, 0x3c, !PT ;  /* 0x0000000d0c0c7212 */ /* 0x000fe200078e3cff */
[----:B------:R-:W-:Y:S01]  /*262a0*/  IMAD.X R13, RZ, RZ, R21, P4 ;  /* 0x000000ffff0d7224 */ /* 0x000fe200020e0615 */
[----:B------:R-:W-:Y:S01]  /*262b0*/  SHF.R.U64 R52, R52, 0x3, RZ ;  /* 0x0000000334347819 */ /* 0x000fe200000012ff */
[----:B------:R4:W0:Y:S01]  /*262c0*/  SHFL.IDX PT, R59, R4, 0x1, 0x1c1f ;  /* 0x003c1f00043b7f89 */ /* 0x00082200000e0000 */
[C---:B------:R-:W-:Y:S02]  /*262d0*/  IADD3 R41, P5, R20.reuse, 0x7000, RZ ;  /* 0x0000700014297810 */ /* 0x040fe40007fbe0ff */
[----:B------:R-:W-:-:S02]  /*262e0*/  IADD3 R45, P4, R20, 0x8000, RZ ;  /* 0x00008000142d7810 */ /* 0x000fc40007f9e0ff */
[----:B------:R-:W-:Y:S01]  /*262f0*/  LOP3.LUT R52, R52, R53, RZ, 0x3c, !PT ;  /* 0x0000003534347212 */ /* 0x000fe200078e3cff */
[----:B------:R-:W-:Y:S01]  /*26300*/  IMAD.X R53, RZ, RZ, R21, P0 ;  /* 0x000000ffff357224 */ /* 0x000fe200000e0615 */
[----:B------:R-:W-:Y:S01]  /*26310*/  LOP3.LUT R40, R41, 0x380, RZ, 0xc0, !PT ;  /* 0x0000038029287812 */ /* 0x000fe200078ec0ff */
[----:B------:R-:W-:Y:S01]  /*26320*/  VIADD R5, R15, 0x8 ;  /* 0x000000080f057836 */ /* 0x000fe20000000000 */
[----:B------:R-:W-:Y:S02]  /*26330*/  LOP3.LUT R44, R45, 0x380, RZ, 0xc0, !PT ;  /* 0x000003802d2c7812 */ /* 0x000fe400078ec0ff */
[----:B------:R-:W-:Y:S02]  /*26340*/  LOP3.LUT P0, RZ, R14, 0x3, RZ, 0xc0, !PT ;  /* 0x000000030eff7812 */ /* 0x000fe4000780c0ff */
[----:B------:R-:W-:Y:S02]  /*26350*/  SHF.R.U64 R40, R40, 0x3, RZ ;  /* 0x0000000328287819 */ /* 0x000fe400000012ff */
[----:B------:R-:W-:-:S02]  /*26360*/  SHF.R.U64 R44, R44, 0x3, RZ ;  /* 0x000000032c2c7819 */ /* 0x000fc400000012ff */
[-C--:B------:R-:W-:Y:S02]  /*26370*/  ISETP.GE.OR P2, PT, R15, R2.reuse, P0 ;  /* 0x000000020f00720c */ /* 0x080fe40000746670 */
[----:B------:R-:W-:Y:S02]  /*26380*/  ISETP.GE.OR P0, PT, R5, R2, P0 ;  /* 0x000000020500720c */ /* 0x000fe40000706670 */
[----:B------:R-:W-:Y:S01]  /*26390*/  LOP3.LUT R40, R40, R41, RZ, 0x3c, !PT ;  /* 0x0000002928287212 */ /* 0x000fe200078e3cff */
[--C-:B------:R-:W-:Y:S01]  /*263a0*/  IMAD.X R41, RZ, RZ, R21.reuse, P5 ;  /* 0x000000ffff297224 */ /* 0x100fe200028e0615 */
[----:B------:R-:W-:Y:S01]  /*263b0*/  LOP3.LUT R44, R44, R45, RZ, 0x3c, !PT ;  /* 0x0000002d2c2c7212 */ /* 0x000fe200078e3cff */
[----:B------:R-:W-:Y:S01]  /*263c0*/  IMAD.X R45, RZ, RZ, R21, P4 ;  /* 0x000000ffff2d7224 */ /* 0x000fe200020e0615 */
[C---:B------:R-:W-:Y:S02]  /*263d0*/  IADD3 R7, P3, R20.reuse, 0xf000, RZ ;  /* 0x0000f00014077810 */ /* 0x040fe40007f7e0ff */
[----:B------:R-:W-:-:S02]  /*263e0*/  IADD3 R69, P5, R20, 0xd000, RZ ;  /* 0x0000d00014457810 */ /* 0x000fc40007fbe0ff */
[----:B------:R-:W-:Y:S02]  /*263f0*/  IADD3 R73, P4, R20, 0xe000, RZ ;  /* 0x0000e00014497810 */ /* 0x000fe40007f9e0ff */
[----:B----4-:R-:W-:Y:S02]  /*26400*/  LOP3.LUT R4, R7, 0x380, RZ, 0xc0, !PT ;  /* 0x0000038007047812 */ /* 0x010fe400078ec0ff */
[----:B------:R-:W-:Y:S02]  /*26410*/  LOP3.LUT R68, R69, 0x380, RZ, 0xc0, !PT ;  /* 0x0000038045447812 */ /* 0x000fe400078ec0ff */
[----:B------:R-:W-:Y:S02]  /*26420*/  LOP3.LUT R72, R73, 0x380, RZ, 0xc0, !PT ;  /* 0x0000038049487812 */ /* 0x000fe400078ec0ff */
[----:B------:R-:W-:Y:S01]  /*26430*/  SHF.R.U64 R11, R11, 0x3, RZ ;  /* 0x000000030b0b7819 */ /* 0x000fe200000012ff */
[----:B--2---:R-:W-:Y:S01]  /*26440*/  @!P2 ST.E desc[UR6][R54.64], R6 ;  /* 0x000000063600a985 */ /* 0x004fe2000c101906 */
[----:B------:R-:W-:-:S02]  /*26450*/  SHF.R.U64 R4, R4, 0x3, RZ ;  /* 0x0000000304047819 */ /* 0x000fc400000012ff */
[----:B------:R-:W-:Y:S01]  /*26460*/  SHF.R.U64 R68, R68, 0x3, RZ ;  /* 0x0000000344447819 */ /* 0x000fe200000012ff */
[----:B0-----:R0:W-:Y:S01]  /*26470*/  @!P0 ST.E desc[UR6][R58.64], R0 ;  /* 0x000000003a008985 */ /* 0x0011e2000c101906 */
[----:B------:R-:W-:Y:S02]  /*26480*/  SHF.R.U64 R72, R72, 0x3, RZ ;  /* 0x0000000348487819 */ /* 0x000fe400000012ff */
[----:B------:R-:W-:Y:S01]  /*26490*/  LOP3.LUT R20, R11, R20, RZ, 0x3c, !PT ;  /* 0x000000140b147212 */ /* 0x000fe200078e3cff */
[--C-:B------:R-:W-:Y:S01]  /*264a0*/  IMAD.X R77, RZ, RZ, R21.reuse, P3 ;  /* 0x000000ffff4d7224 */ /* 0x100fe200018e0615 */
[----:B------:R-:W-:Y:S01]  /*264b0*/  LOP3.LUT R68, R68, R69, RZ, 0x3c, !PT ;  /* 0x0000004544447212 */ /* 0x000fe200078e3cff */
[--C-:B------:R-:W-:Y:S01]  /*264c0*/  IMAD.X R69, RZ, RZ, R21.reuse, P5 ;  /* 0x000000ffff457224 */ /* 0x100fe200028e0615 */
[----:B------:R-:W-:Y:S01]  /*264d0*/  LOP3.LUT R72, R72, R73, RZ, 0x3c, !PT ;  /* 0x0000004948487212 */ /* 0x000fe200078e3cff */
[----:B------:R-:W-:Y:S01]  /*264e0*/  IMAD.X R73, RZ, RZ, R21, P4 ;  /* 0x000000ffff497224 */ /* 0x000fe200020e0615 */
[----:B------:R-:W-:Y:S01]  /*264f0*/  LOP3.LUT R76, R4, R7, RZ, 0x3c, !PT ;  /* 0x00000007044c7212 */ /* 0x000fe200078e3cff */
[----:B------:R-:W5:Y:S01]  /*26500*/  LD.E.128 R8, desc[UR6][R8.64] ;  /* 0x0000000608087980 */ /* 0x000f62000c101d00 */
[----:B0-----:R-:W-:-:S03]  /*26510*/  IMAD R0, R3, UR4, RZ ;  /* 0x0000000403007c24 */ /* 0x001fc6000f8e02ff */
[----:B------:R0:W5:Y:S01]  /*26520*/  LD.E.128 R4, desc[UR6][R20.64] ;  /* 0x0000000614047980 */ /* 0x000162000c101d00 */
[----:B------:R-:W-:-:S03]  /*26530*/  IMAD R3, R81, UR5, R0 ;  /* 0x0000000551037c24 */ /* 0x000fc6000f8e0200 */
[----:B------:R-:W5:Y:S04]  /*26540*/  LD.E.128 R12, desc[UR6][R12.64] ;  /* 0x000000060c0c7980 */ /* 0x000f68000c101d00 */
[----:B------:R-:W5:Y:S01]  /*26550*/  LD.E.128 R24, desc[UR6][R24.64] ;  /* 0x0000000618187980 */ /* 0x000f62000c101d00 */
[----:B0-----:R-:W-:Y:S01]  /*26560*/  IMAD.WIDE.U32 R20, R81, UR4, RZ ;  /* 0x0000000451147c25 */ /* 0x001fe2000f8e00ff */
[----:B------:R-:W-:Y:S02]  /*26570*/  ULDC.64 UR4, c[0x0][0xae8] ;  /* 0x0002ba0000047ab9 */ /* 0x000fe40000000a00 */
[----:B------:R-:W5:Y:S01]  /*26580*/  LD.E.128 R28, desc[UR6][R28.64] ;  /* 0x000000061c1c7980 */ /* 0x000f62000c101d00 */
[----:B------:R-:W-:Y:S02]  /*26590*/  IMAD.IADD R21, R21, 0x1, R3 ;  /* 0x0000000115157824 */ /* 0x000fe400078e0203 */
[----:B------:R-:W-:Y:S01]  /*265a0*/  IMAD R3, R237, 0x20, R212 ;  /* 0x00000020ed037824 */ /* 0x000fe200078e02d4 */
[----:B------:R-:W5:Y:S01]  /*265b0*/  LD.E.128 R32, desc[UR6][R32.64] ;  /* 0x0000000620207980 */ /* 0x000f62000c101d00 */
[----:B------:R-:W-:-:S02]  /*265c0*/  IMAD R82, R82, UR4, RZ ;  /* 0x0000000452527c24 */ /* 0x000fc4000f8e02ff */
[----:B------:R-:W-:Y:S01]  /*265d0*/  IMAD.IADD R84, R230, 0x1, R3 ;  /* 0x00000001e6547824 */ /* 0x000fe200078e0203 */
[----:B------:R-:W5:Y:S01]  /*265e0*/  LD.E.128 R36, desc[UR6][R36.64] ;  /* 0x0000000624247980 */ /* 0x000f62000c101d00 */
[C---:B------:R-:W-:Y:S02]  /*265f0*/  IMAD R3, R86.reuse, UR5, R82 ;  /* 0x0000000556037c24 */ /* 0x040fe4000f8e0252 */
[----:B------:R-:W-:Y:S01]  /*26600*/  IMAD.WIDE.U32 R20, R86, UR4, R20 ;  /* 0x0000000456147c25 */ /* 0x000fe2000f8e0014 */
[----:B------:R-:W-:Y:S01]  /*26610*/  ULDC.64 UR4, c[0x0][0xaf0] ;  /* 0x0002bc0000047ab9 */ /* 0x000fe20000000a00 */
[----:B------:R-:W5:Y:S02]  /*26620*/  LD.E.128 R40, desc[UR6][R40.64] ;  /* 0x0000000628287980 */ /* 0x000f64000c101d00 */
[----:B-1----:R-:W-:Y:S02]  /*26630*/  @P1 IMAD.HI.U32 R0, R84, R83, RZ ;  /* 0x0000005354001227 */ /* 0x002fe400078e00ff */
[----:B------:R-:W5:Y:S02]  /*26640*/  LD.E.128 R44, desc[UR6][R44.64] ;  /* 0x000000062c2c7980 */ /* 0x000f64000c101d00 */
[----:B------:R-:W-:-:S02]  /*26650*/  IMAD.IADD R21, R21, 0x1, R3 ;  /* 0x0000000115157824 */ /* 0x000fc400078e0203 */
[----:B------:R-:W-:Y:S01]  /*26660*/  IMAD.MOV.U32 R3, RZ, RZ, R84 ;  /* 0x000000ffff037224 */ /* 0x000fe200078e0054 */
[----:B---3--:R-:W-:Y:S01]  /*26670*/  @P1 SHF.R.U32.HI R3, RZ, R85, R0 ;  /* 0x00000055ff031219 */ /* 0x008fe20000011600 */
[----:B------:R-:W-:Y:S01]  /*26680*/  IMAD R81, R80, UR4, RZ ;  /* 0x0000000450517c24 */ /* 0x000fe2000f8e02ff */
[----:B------:R-:W5:Y:S01]  /*26690*/  LD.E.128 R52, desc[UR6][R52.64] ;  /* 0x0000000634347980 */ /* 0x000f62000c101d00 */
[C---:B------:R-:W-:Y:S01]  /*266a0*/  IMAD.WIDE.U32 R20, R236.reuse, UR4, R20 ;  /* 0x00000004ec147c25 */ /* 0x040fe2000f8e0014 */
[----:B------:R-:W-:Y:S02]  /*266b0*/  SHF.R.S32.HI R0, RZ, 0x1f, R3 ;  /* 0x0000001fff007819 */ /* 0x000fe40000011403 */
[----:B------:R-:W5:Y:S01]  /*266c0*/  LD.E.128 R56, desc[UR6][R56.64] ;  /* 0x0000000638387980 */ /* 0x000f62000c101d00 */
[----:B------:R-:W-:Y:S01]  /*266d0*/  IMAD R81, R236, UR5, R81 ;  /* 0x00000005ec517c24 */ /* 0x000fe2000f8e0251 */
[----:B------:R-:W-:Y:S01]  /*266e0*/  ULDC.64 UR4, c[0x0][0xae0] ;  /* 0x0002b80000047ab9 */ /* 0x000fe20000000a00 */
[----:B------:R-:W-:Y:S01]  /*266f0*/  IMAD.MOV R83, RZ, RZ, -R3 ;  /* 0x000000ffff537224 */ /* 0x000fe200078e0a03 */
[----:B------:R-:W5:Y:S01]  /*26700*/  LD.E.128 R60, desc[UR6][R60.64] ;  /* 0x000000063c3c7980 */ /* 0x000f62000c101d00 */
[----:B------:R-:W-:-:S02]  /*26710*/  IMAD.IADD R21, R21, 0x1, R81 ;  /* 0x0000000115157824 */ /* 0x000fc400078e0251 */
[----:B------:R-:W-:Y:S01]  /*26720*/  IMAD R0, R0, UR4, RZ ;  /* 0x0000000400007c24 */ /* 0x000fe2000f8e02ff */
[----:B------:R-:W5:Y:S01]  /*26730*/  LD.E.128 R64, desc[UR6][R64.64] ;  /* 0x0000000640407980 */ /* 0x000f62000c101d00 */
[----:B------:R-:W-:Y:S02]  /*26740*/  IMAD R81, R48, R83, R84 ;  /* 0x0000005330517224 */ /* 0x000fe400078e0254 */
[C---:B------:R-:W-:Y:S01]  /*26750*/  IMAD R83, R3.reuse, UR5, R0 ;  /* 0x0000000503537c24 */ /* 0x040fe2000f8e0200 */
[----:B------:R-:W5:Y:S01]  /*26760*/  LD.E.128 R68, desc[UR6][R68.64] ;  /* 0x0000000644447980 */ /* 0x000f62000c101d00 */
[----:B------:R-:W-:Y:S01]  /*26770*/  IMAD.WIDE.U32 R20, R3, UR4, R20 ;  /* 0x0000000403147c25 */ /* 0x000fe2000f8e0014 */
[----:B------:R-:W-:Y:S01]  /*26780*/  SHF.R.S32.HI R0, RZ, 0x1f, R81 ;  /* 0x0000001fff007819 */ /* 0x000fe20000011451 */
[----:B------:R-:W-:Y:S01]  /*26790*/  ULDC.64 UR4, c[0x0][0xad8] ;  /* 0x0002b60000047ab9 */ /* 0x000fe20000000a00 */
[----:B------:R-:W5:Y:S01]  /*267a0*/  LD.E.128 R72, desc[UR6][R72.64] ;  /* 0x0000000648487980 */ /* 0x000f62000c101d00 */
[----:B------:R-:W-:-:S02]  /*267b0*/  IMAD.IADD R21, R21, 0x1, R83 ;  /* 0x0000000115157824 */ /* 0x000fc400078e0253 */
[----:B------:R-:W-:Y:S01]  /*267c0*/  IMAD R0, R0, UR4, RZ ;  /* 0x0000000400007c24 */ /* 0x000fe2000f8e02ff */
[----:B------:R-:W5:Y:S01]  /*267d0*/  LD.E.128 R76, desc[UR6][R76.64] ;  /* 0x000000064c4c7980 */ /* 0x000f62000c101d00 */
[C---:B------:R-:W-:Y:S01]  /*267e0*/  IMAD.WIDE.U32 R20, R81.reuse, UR4, R20 ;  /* 0x0000000451147c25 */ /* 0x040fe2000f8e0014 */
[----:B------:R-:W-:Y:S01]  /*267f0*/  @!PT LDS RZ, [RZ] ;  /* 0x00000000fffff984 */ /* 0x000fe20000000800 */
[----:B------:R-:W-:Y:S01]  /*26800*/  @!PT LDS RZ, [RZ] ;  /* 0x00000000fffff984 */ /* 0x000fe20000000800 */
[----:B------:R-:W-:Y:S01]  /*26810*/  @!PT LDS RZ, [RZ] ;  /* 0x00000000fffff984 */ /* 0x000fe20000000800 */
[----:B------:R-:W-:Y:S01]  /*26820*/  @!PT LDS RZ, [RZ] ;  /* 0x00000000fffff984 */ /* 0x000fe20000000800 */
[----:B------:R0:W-:Y:S06]  /*26830*/  MEMBAR.ALL.CTA ;  /* 0x0000000000007992 */ /* 0x0001ec0000008000 */
[----:B0-----:R-:W0:Y:S01]  /*26840*/  FENCE.VIEW.ASYNC.S ;  /* 0x00000000000073c6 */ /* 0x001e220000000000 */
[----:B------:R-:W-:Y:S01]  /*26850*/  IMAD R83, R81, UR5, R0 ;  /* 0x0000000551537c24 */ /* 0x000fe2000f8e0200 */
[----:B------:R-:W-:-:S02]  /*26860*/  ULDC.64 UR4, c[0x0][0xa80] ;  /* 0x0002a00000047ab9 */ /* 0x000fc40000000a00 */
[----:B------:R-:W-:Y:S01]  /*26870*/  LEA R48, P2, R20, UR4, 0x1 ;  /* 0x0000000414307c11 */ /* 0x000fe2000f8408ff */
[----:B------:R-:W-:Y:S02]  /*26880*/  IMAD.IADD R21, R21, 0x1, R83 ;  /* 0x0000000115157824 */ /* 0x000fe400078e0253 */
[----:B------:R-:W-:-:S03]  /*26890*/  VIADD R3, R87, 0x20 ;  /* 0x0000002057037836 */ /* 0x000fc60000000000 */
[----:B------:R-:W-:Y:S02]  /*268a0*/  LEA.HI.X R86, R20, UR5, R21, 0x1, P2 ;  /* 0x0000000514567c11 */ /* 0x000fe400090f0c15 */
[-C--:B------:R-:W-:Y:S01]  /*268b0*/  ISETP.GE.AND P2, PT, R87, R2.reuse, PT ;  /* 0x000000025700720c */ /* 0x080fe20003f46270 */
[----:B------:R-:W-:Y:S01]  /*268c0*/  VIADD R0, R16, 0x38820 ;  /* 0x0003882010007836 */ /* 0x000fe20000000000 */
[----:B------:R-:W-:Y:S02]  /*268d0*/  SHF.R.S32.HI R80, RZ, 0x1f, R213 ;  /* 0x0000001fff507819 */ /* 0x000fe400000114d5 */
[-C--:B------:R-:W-:Y:S01]  /*268e0*/  ISETP.GE.AND P1, PT, R3, R2.reuse, PT ;  /* 0x000000020300720c */ /* 0x080fe20003f26270 */
[----:B------:R-:W-:Y:S01]  /*268f0*/  VIADD R3, R87, 0x40 ;  /* 0x0000004057037836 */ /* 0x000fe20000000000 */
[----:B------:R-:W-:Y:S02]  /*26900*/  LEA.HI R80, R80, R213, RZ, 0x3 ;  /* 0x000000d550507211 */ /* 0x000fe400078f18ff */
[----:B------:R-:W-:Y:S01]  /*26910*/  PRMT R0, RZ, 0x654, R0 ;  /* 0x00000654ff007816 */ /* 0x000fe20000000000 */
[----:B0-----:R0:W1:Y:S01]  /*26920*/  SHFL.IDX PT, R85, R48, RZ, 0x181f ;  /* 0x00181fff30557589 */ /* 0x00106200000e0000 */
[----:B------:R-:W-:-:S02]  /*26930*/  ISETP.GE.AND P0, PT, R3, R2, PT ;  /* 0x000000020300720c */ /* 0x000fc40003f06270 */
[----:B------:R-:W-:Y:S01]  /*26940*/  LOP3.LUT R88, R80, 0xfffffff8, RZ, 0xc0, !PT ;  /* 0xfffffff850587812 */ /* 0x000fe200078ec0ff */
[----:B------:R2:W-:Y:S01]  /*26950*/  SYNCS.ARRIVE.TRANS64.RED.A1T0 RZ, [R0+URZ], RZ ;  /* 0x000000ff00ff79a7 */ /* 0x0005e2000810043f */
[----:B------:R0:W3:Y:S02]  /*26960*/  SHFL.IDX PT, R3, R86, RZ, 0x181f ;  /* 0x00181fff56037589 */ /* 0x0000e400000e0000 */
[----:B------:R-:W-:Y:S02]  /*26970*/  SHF.R.S32.HI R89, RZ, 0x1f, R88 ;  /* 0x0000001fff597819 */ /* 0x000fe40000011458 */
[----:B--2---:R-:W-:Y:S01]  /*26980*/  SHF.R.S32.HI R0, RZ, 0x1f, R221 ;  /* 0x0000001fff007819 */ /* 0x004fe200000114dd */
[----:B0-----:R-:W-:Y:S06]  /*26990*/  @P2 BRA `(.L_x_3107) ;  /* 0x0000000000482947 */ /* 0x001fec0003800000 */
[----:B------:R-:W-:Y:S01]  /*269a0*/  ULDC UR4, c[0x0][0xac8] ;  /* 0x0002b20000047ab9 */ /* 0x000fe20000000800 */
[----:B------:R-:W-:Y:S01]  /*269b0*/  ULDC.64 UR6, c[0x0][0x208] ;  /* 0x0000820000067ab9 */ /* 0x000fe20000000a00 */
[----:B------:R-:W-:Y:S02]  /*269c0*/  ISETP.GE.AND P5, PT, R18, UR4, PT ;  /* 0x0000000412007c0c */ /* 0x000fe4000bfa6270 */
[----:B------:R-:W-:Y:S02]  /*269d0*/  ISETP.GE.AND P4, PT, R213, UR4, PT ;  /* 0x00000004d5007c0c */ /* 0x000fe4000bf86270 */
[----:B------:R-:W-:Y:S02]  /*269e0*/  ISETP.GE.AND P3, PT, R220, UR4, PT ;  /* 0x00000004dc007c0c */ /* 0x000fe4000bf66270 */
[----:B------:R-:W-:-:S07]  /*269f0*/  ISETP.GE.AND P2, PT, R221, UR4, PT ;  /* 0x00000004dd007c0c */ /* 0x000fce000bf46270 */
[----:B-1----:R-:W-:-:S04]  /*26a00*/  @!P5 LEA R20, P6, R18, R85, 0x1 ;  /* 0x000000551214d211 */ /* 0x002fc800078c08ff */
[----:B---3--:R-:W-:Y:S02]  /*26a10*/  @!P5 LEA.HI.X R21, R18, R3, R19, 0x1, P6 ;  /* 0x000000031215d211 */ /* 0x008fe400030f0c13 */
        /* <DEDUP_REMOVED lines=10> */
.L_x_3107:
[----:B------:R-:W-:Y:S05]  /*26ac0*/  BSYNC B1 ;  /* 0x0000000000017941 */ /* 0x000fea0003800000 */
.L_x_3106:
[----:B---3--:R2:W3:Y:S01]  /*26ad0*/  SHFL.IDX PT, R3, R86, 0x1, 0x181f ;  /* 0x00381f0056037f89 */ /* 0x0084e200000e0000 */
[----:B------:R-:W-:Y:S03]  /*26ae0*/  BSSY B1, `(.L_x_3108) ;  /* 0x0000015000017945 */ /* 0x000fe60003800000 */
[----:B0----5:R2:W0:Y:S01]  /*26af0*/  SHFL.IDX PT, R29, R48, 0x1, 0x181f ;  /* 0x00381f00301d7f89 */ /* 0x02142200000e0000 */
        /* <DEDUP_REMOVED lines=19> */
.L_x_3109:
[----:B------:R-:W-:Y:S05]  /*26c30*/  BSYNC B1 ;  /* 0x0000000000017941 */ /* 0x000fea0003800000 */
.L_x_3108:
[----:B---3--:R3:W0:Y:S01]  /*26c40*/  SHFL.IDX PT, R3, R86, 0x2, 0x181f ;  /* 0x00581f0056037f89 */ /* 0x00862200000e0000 */
[----:B------:R-:W-:Y:S03]  /*26c50*/  BSSY B1, `(.L_x_3110) ;  /* 0x0000015000017945 */ /* 0x000fe60003800000 */
[----:B----4-:R3:W4:Y:S01]  /*26c60*/  SHFL.IDX PT, R11, R48, 0x2, 0x181f ;  /* 0x00581f00300b7f89 */ /* 0x01072200000e0000 */
[----:B------:R-:W-:Y:S05]  /*26c70*/  @P0 BRA `(.L_x_3111) ;  /* 0x0000000000480947 */ /* 0x000fea0003800000 */
[----:B------:R-:W-:Y:S01]  /*26c80*/  ULDC UR4, c[0x0][0xac8] ;  /* 0x0002b20000047ab9 */ /* 0x000fe20000000800 */
[----:B------:R-:W-:Y:S01]  /*26c90*/  ULDC.64 UR6, c[0x0][0x208] ;  /* 0x0000820000067ab9 */ /* 0x000fe20000000a00 */
[----:B------:R-:W-:Y:S02]  /*26ca0*/  ISETP.GE.AND P3, PT, R18, UR4, PT ;  /* 0x0000000412007c0c */ /* 0x000fe4000bf66270 */
[----:B------:R-:W-:Y:S02]  /*26cb0*/  ISETP.GE.AND P2, PT, R213, UR4, PT ;  /* 0x00000004d5007c0c */ /* 0x000fe4000bf46270 */
[----:B------:R-:W-:Y:S02]  /*26cc0*/  ISETP.GE.AND P1, PT, R220, UR4, PT ;  /* 0x00000004dc007c0c */ /* 0x000fe4000bf26270 */
[----:B------:R-:W-:-:S07]  /*26cd0*/  ISETP.GE.AND P0, PT, R221, UR4, PT ;  /* 0x00000004dd007c0c */ /* 0x000fce000bf06270 */
[-C--:B----4-:R-:W-:Y:S02]  /*26ce0*/  @!P3 LEA R4, P6, R18, R11.reuse, 0x1 ;  /* 0x0000000b1204b211 */ /* 0x090fe400078c08ff */
        /* <DEDUP_REMOVED lines=11> */
.L_x_3111:
[----:B------:R-:W-:Y:S05]  /*26da0*/  BSYNC B1 ;  /* 0x0000000000017941 */ /* 0x000fea0003800000 */
.L_x_3110:
[----:B0-----:R-:W-:Y:S01]  /*26db0*/  VIADD R3, R87, 0x60 ;  /* 0x0000006057037836 */ /* 0x001fe20000000000 */
[----:B------:R0:W0:Y:S04]  /*26dc0*/  SHFL.IDX PT, R9, R86, 0x3, 0x181f ;  /* 0x00781f0056097f89 */ /* 0x00002800000e0000 */
        /* <DEDUP_REMOVED lines=8> */
[-C--:B0-----:R-:W-:Y:S02]  /*26e50*/  @!P3 LEA R2, P0, R18, R11.reuse, 0x1 ;  /* 0x0000000b1202b211 */ /* 0x081fe400078008ff */
[----:B------:R-:W-:Y:S02]  /*26e60*/  @!P4 LEA R4, P1, R88, R11, 0x1 ;  /* 0x0000000b5804c211 */ /* 0x000fe400078208ff */
[----:B------:R-:W-:Y:S02]  /*26e70*/  @!P3 LEA.HI.X R3, R18, R9, R19, 0x1, P0 ;  /* 0x000000091203b211 */ /* 0x000fe400000f0c13 */
        /* <DEDUP_REMOVED lines=13> */
.L_x_3104:
[----:B------:R-:W-:Y:S01]  /*26f50*/  IMAD.SHL.U32 R4, R236, 0x4, RZ ;  /* 0x00000004ec047824 */ /* 0x000fe200078e00ff */
[----:B------:R-:W-:Y:S01]  /*26f60*/  SHF.R.S32.HI R9, RZ, 0x1f, R236 ;  /* 0x0000001fff097819 */ /* 0x000fe200000114ec */
[----:B------:R-:W-:Y:S01]  /*26f70*/  ULDC.64 UR4, c[0x0][0xc00] ;  /* 0x0003000000047ab9 */ /* 0x000fe20000000a00 */
[----:B------:R-:W2:Y:S01]  /*26f80*/  LDC R25, c[0x0][0xbe8] ;  /* 0x0002fa00ff197b82 */ /* 0x000ea20000000800 */
[----:B------:R-:W-:Y:S01]  /*26f90*/  ISETP.NE.U32.AND P0, PT, RZ, UR4, PT ;  /* 0x00000004ff007c0c */ /* 0x000fe2000bf05070 */
[----:B------:R-:W-:Y:S01]  /*26fa0*/  IMAD.MOV.U32 R6, RZ, RZ, RZ ;  /* 0x000000ffff067224 */ /* 0x000fe200078e00ff */
[----:B------:R-:W-:Y:S01]  /*26fb0*/  IADD3 R2, P1, R4, UR4, RZ ;  /* 0x0000000404027c10 */ /* 0x000fe2000ff3e0ff */
[----:B------:R-:W-:Y:S01]  /*26fc0*/  ULDC.64 UR6, c[0x0][0x208] ;  /* 0x0000820000067ab9 */ /* 0x000fe20000000a00 */
[----:B------:R-:W-:Y:S02]  /*26fd0*/  SHF.L.U64.HI R0, R236, 0x2, R9 ;  /* 0x00000002ec007819 */ /* 0x000fe40000010209 */
[----:B------:R-:W-:-:S02]  /*26fe0*/  ISETP.NE.AND.EX P0, PT, RZ, UR5, PT, P0 ;  /* 0x00000005ff007c0c */ /* 0x000fc4000bf05300 */
[----:B------:R-:W-:Y:S01]  /*26ff0*/  IADD3.X R3, R0, UR5, RZ, P1, !PT ;  /* 0x0000000500037c10 */ /* 0x000fe20008ffe4ff */
[----:B------:R-:W-:Y:S02]  /*27000*/  ULDC.64 UR4, c[0x0][0xc08] ;  /* 0x0003020000047ab9 */ /* 0x000fe40000000a00 */
[----:B------:R-:W-:-:S04]  /*27010*/  ISETP.NE.U32.AND P1, PT, RZ, UR4, PT ;  /* 0x00000004ff007c0c */ /* 0x000fc8000bf25070 */
[----:B------:R-:W-:Y:S01]  /*27020*/  ISETP.NE.AND.EX P1, PT, RZ, UR5, PT, P1 ;  /* 0x00000005ff007c0c */ /* 0x000fe2000bf25310 */
[----:B------:R-:W3:Y:S03]  /*27030*/  S2R R7, SR_TID.X ;  /* 0x0000000000077919 */ /* 0x000ee60000002100 */
[----:B------:R4:W5:Y:S09]  /*27040*/  @P0 LDG.E R6, desc[UR6][R2.64] ;  /* 0x0000000602060981 */ /* 0x000972000c1e1900 */
[----:B------:R-:W-:Y:S01]  /*27050*/  @P1 IADD3 R4, P2, R4, UR4, RZ ;  /* 0x0000000404041c10 */ /* 0x000fe2000ff5e0ff */
[----:B------:R-:W-:-:S03]  /*27060*/  ULDC UR4, c[0x0][0xa88] ;  /* 0x0002a20000047ab9 */ /* 0x000fc60000000800 */
[----:B------:R-:W-:Y:S01]  /*27070*/  @P1 IADD3.X R5, R0, UR5, RZ, P2, !PT ;  /* 0x0000000500051c10 */ /* 0x000fe200097fe4ff */
[----:B------:R-:W-:Y:S01]  /*27080*/  IMAD.U32 R0, RZ, RZ, UR4 ;  /* 0x00000004ff007e24 */ /* 0x000fe2000f8e00ff */
[----:B--2---:R-:W-:-:S05]  /*27090*/  ISETP.NE.AND P2, PT, R25, 0x1, PT ;  /* 0x000000011900780c */ /* 0x004fca0003f45270 */
[----:B------:R4:W5:Y:S08]  /*270a0*/  @P1 LDG.E R0, desc[UR6][R4.64] ;  /* 0x0000000604001981 */ /* 0x000970000c1e1900 */
[----:B------:R-:W2:Y:S01]  /*270b0*/  @P2 LDC R14, c[0x0][0xbec] ;  /* 0x0002fb00ff0e2b82 */ /* 0x000ea20000000800 */
[----:B---3--:R-:W-:-:S05]  /*270c0*/  VIADD R8, R7, 0xffffff80 ;  /* 0xffffff8007087836 */ /* 0x008fca0000000000 */
[----:B------:R-:W-:Y:S02]  /*270d0*/  ISETP.GE.AND P3, PT, R8, 0x80, PT ;  /* 0x000000800800780c */ /* 0x000fe40003f66270 */
[----:B------:R-:W3:Y:S01]  /*270e0*/  @P2 LDC R27, c[0x0][0xbf0] ;  /* 0x0002fc00ff1b2b82 */ /* 0x000ee20000000800 */
[----:B----4-:R-:W-:Y:S10]  /*270f0*/  @P1 BRA `(.L_x_3113) ;  /* 0x0000000000141947 */ /* 0x010ff40003800000 */
[----:B------:R-:W-:Y:S05]  /*27100*/  @!P0 BRA `(.L_x_3113) ;  /* 0x0000000000108947 */ /* 0x000fea0003800000 */
[----:B------:R-:W-:Y:S02]  /*27110*/  ULDC.64 UR4, c[0x0][0x208] ;  /* 0x0000820000047ab9 */ /* 0x000fe40000000a00 */
[----:B------:R-:W4:Y:S04]  /*27120*/  LDG.E R5, desc[UR4][R2.64] ;  /* 0x0000000402057981 */ /* 0x000f28000c1e1900 */
[----:B-----5:R-:W4:Y:S02]  /*27130*/  LDG.E R0, desc[UR4][R2.64+0x4] ;  /* 0x0000040402007981 */ /* 0x020f24000c1e1900 */
[----:B----4-:R-:W-:-:S07]  /*27140*/  IMAD.IADD R0, R0, 0x1, -R5 ;  /* 0x0000000100007824 */ /* 0x010fce00078e0a05 */
.L_x_3113:
[----:B------:R-:W4:Y:S01]  /*27150*/  LDL R20, [R1+0x64] ;  /* 0x0000640001147983 */ /* 0x000f220000100800 */
[----:B------:R-:W-:Y:S01]  /*27160*/  BSSY B1, `(.L_x_3114) ;  /* 0x000002d000017945 */ /* 0x000fe20003800000 */
[----:B------:R-:W-:Y:S02]  /*27170*/  SEL R13, R236, RZ, !P0 ;  /* 0x000000ffec0d7207 */ /* 0x000fe40004000000 */
[----:B------:R-:W-:Y:S02]  /*27180*/  SEL R12, R9, RZ, !P0 ;  /* 0x000000ff090c7207 */ /* 0x000fe40004000000 */
[----:B-----5:R-:W-:Y:S02]  /*27190*/  SHF.R.S32.HI R11, RZ, 0x1f, R6 ;  /* 0x0000001fff0b7819 */ /* 0x020fe40000011406 */
[----:B----4-:R-:W-:Y:S01]  /*271a0*/  SHF.R.S32.HI R10, RZ, 0x1f, R20 ;  /* 0x0000001fff0a7819 */ /* 0x010fe20000011414 */
[----:B------:R-:W-:Y:S06]  /*271b0*/  @P3 BRA `(.L_x_3115) ;  /* 0x00000000009c3947 */ /* 0x000fec0003800000 */
[----:B------:R-:W4:Y:S01]  /*271c0*/  LDC R9, c[0x0][0xbe8] ;  /* 0x0002fa00ff097b82 */ /* 0x000f220000000800 */
[----:B------:R-:W-:Y:S01]  /*271d0*/  IADD3 R8, R230, -0x80, R7 ;  /* 0xffffff80e6087810 */ /* 0x000fe20007ffe007 */
[----:B----4-:R-:W-:-:S05]  /*271e0*/  IMAD R2, R0, R9, RZ ;  /* 0x0000000900027224 */ /* 0x010fca00078e02ff */
        /* <DEDUP_REMOVED lines=10> */
[----:B------:R-:W4:Y:S01]  /*27290*/  @P0 LDC R15, c[0x0][0xbec] ;  /* 0x0002fb00ff0f0b82 */ /* 0x000f220000000800 */
[----:B------:R-:W-:Y:S01]  /*272a0*/  IMAD R7, R20, UR5, R7 ;  /* 0x0000000514077c24 */ /* 0x000fe2000f8e0207 */
[----:B------:R-:W-:-:S03]  /*272b0*/  ULDC.64 UR4, c[0x0][0xb98] ;  /* 0x0002e60000047ab9 */ /* 0x000fc60000000a00 */
[----:B------:R-:W-:-:S03]  /*272c0*/  IMAD.IADD R3, R3, 0x1, R7 ;  /* 0x0000000103037824 */ /* 0x000fc600078e0207 */
[----:B------:R-:W5:Y:S01]  /*272d0*/  @P0 LDC R21, c[0x0][0xbf0] ;  /* 0x0002fc00ff150b82 */ /* 0x000f620000000800 */
[----:B------:R-:W-:-:S04]  /*272e0*/  IMAD.WIDE.U32 R2, R13, UR4, R2 ;  /* 0x000000040d027c25 */ /* 0x000fc8000f8e0002 */
[----:B----4-:R-:W-:-:S05]  /*272f0*/  @P0 IMAD.HI.U32 R4, R8, R15, RZ ;  /* 0x0000000f08040227 */ /* 0x010fca00078e00ff */
[----:B-----5:R-:W-:Y:S01]  /*27300*/  @P0 SHF.R.U32.HI R5, RZ, R21, R4 ;  /* 0x00000015ff050219 */ /* 0x020fe20000011604 */
        /* <DEDUP_REMOVED lines=18> */
.L_x_3115:
[----:B------:R-:W-:Y:S05]  /*27430*/  BSYNC B1 ;  /* 0x0000000000017941 */ /* 0x000fea0003800000 */
.L_x_3114:
[----:B------:R-:W-:Y:S01]  /*27440*/  ULDC.64 UR4, c[0x0][0xaa0] ;  /* 0x0002a80000047ab9 */ /* 0x000fe20000000a00 */
[----:B------:R-:W-:Y:S02]  /*27450*/  IMAD R7, R237, 0x20, R212 ;  /* 0x00000020ed077824 */ /* 0x000fe400078e02d4 */
[----:B----4-:R-:W-:Y:S02]  /*27460*/  IMAD R3, R11, UR4, RZ ;  /* 0x000000040b037c24 */ /* 0x010fe4000f8e02ff */
[----:B------:R-:W-:Y:S02]  /*27470*/  IMAD.IADD R9, R230, 0x1, R7 ;  /* 0x00000001e6097824 */ /* 0x000fe400078e0207 */
        /* <DEDUP_REMOVED lines=8> */
[----:B------:R4:W5:Y:S01]  /*27500*/  LDL R20, [R1+0x60] ;  /* 0x0000600001147983 */ /* 0x0009620000100800 */
[----:B--2---:R-:W-:-:S04]  /*27510*/  @P2 IMAD.HI.U32 R4, R9, R14, RZ ;  /* 0x0000000e09042227 */ /* 0x004fc800078e00ff */
[----:B------:R-:W-:Y:S01]  /*27520*/  IMAD.MOV.U32 R5, RZ, RZ, R9 ;  /* 0x000000ffff057224 */ /* 0x000fe200078e0009 */
[----:B---3--:R-:W-:Y:S01]  /*27530*/  @P2 SHF.R.U32.HI R5, RZ, R27, R4 ;  /* 0x0000001bff052219 */ /* 0x008fe20000011604 */
        /* <DEDUP_REMOVED lines=31> */
[----:B------:R-:W-:Y:S02]  /*27730*/  ISETP.GE.AND P0, PT, R0, R25, PT ;  /* 0x000000190000720c */ /* 0x000fe40003f06270 */
[----:B------:R-:W-:-:S02]  /*27740*/  SHF.R.S32.HI R6, RZ, 0x1f, R221 ;  /* 0x0000001fff067819 */ /* 0x000fc400000114dd */
[----:B------:R-:W-:Y:S01]  /*27750*/  SHF.R.S32.HI R9, RZ, 0x1f, R220 ;  /* 0x0000001fff097819 */ /* 0x000fe200000114dc */
[----:B------:R-:W-:Y:S08]  /*27760*/  @P2 BRA `(.L_x_3117) ;  /* 0x0000000000482947 */ /* 0x000ff00003800000 */
[----:B------:R-:W-:Y:S01]  /*27770*/  ULDC UR4, c[0x0][0xac8] ;  /* 0x0002b20000047ab9 */ /* 0x000fe20000000800 */
[----:B------:R-:W-:Y:S01]  /*27780*/  ULDC.64 UR6, c[0x0][0x208] ;  /* 0x0000820000067ab9 */ /* 0x000fe20000000a00 */
[----:B------:R-:W-:Y:S02]  /*27790*/  ISETP.GE.AND P5, PT, R18, UR4, PT ;  /* 0x0000000412007c0c */ /* 0x000fe4000bfa6270 */
[----:B------:R-:W-:Y:S02]  /*277a0*/  ISETP.GE.AND P3, PT, R220, UR4, PT ;  /* 0x00000004dc007c0c */ /* 0x000fe4000bf66270 */
[----:B------:R-:W-:Y:S02]  /*277b0*/  ISETP.GE.AND P2, PT, R221, UR4, PT ;  /* 0x00000004dd007c0c */ /* 0x000fe4000bf46270 */
[----:B------:R-:W-:-:S07]  /*277c0*/  ISETP.GE.AND P4, PT, R213, UR4, PT ;  /* 0x00000004d5007c0c */ /* 0x000fce000bf86270 */
[----:B--2---:R-:W-:-:S04]  /*277d0*/  @!P5 LEA R10, P6, R18, R2, 0x1 ;  /* 0x00000002120ad211 */ /* 0x004fc800078c08ff */
[-C--:B---3--:R-:W-:Y:S02]  /*277e0*/  @!P5 LEA.HI.X R11, R18, R3.reuse, R19, 0x1, P6 ;  /* 0x00000003120bd211 */ /* 0x088fe400030f0c13 */
[-C--:B------:R-:W-:Y:S01]  /*277f0*/  @!P3 LEA R12, P6, R220, R2.reuse, 0x1 ;  /* 0x00000002dc0cb211 */ /* 0x080fe200078c08ff */
[----:B-----5:R-:W-:Y:S02]  /*27800*/  @!P4 IMAD.SHL.U32 R7, R20, 0x8, RZ ;  /* 0x000000081407c824 */ /* 0x020fe400078e00ff */
        /* <DEDUP_REMOVED lines=8> */
.L_x_3117:
[----:B------:R-:W-:Y:S05]  /*27890*/  BSYNC B1 ;  /* 0x0000000000017941 */ /* 0x000fea0003800000 */
.L_x_3116:
[----:B--23--:R2:W3:Y:S01]  /*278a0*/  SHFL.IDX PT, R3, R5, 0x1, 0x181f ;  /* 0x00381f0005037f89 */ /* 0x00c4e200000e0000 */
        /* <DEDUP_REMOVED lines=11> */
[-C--:B---3--:R-:W-:Y:S02]  /*27960*/  @!P4 LEA.HI.X R11, R18, R3.reuse, R19, 0x1, P6 ;  /* 0x00000003120bc211 */ /* 0x088fe400030f0c13 */
[C---:B------:R-:W-:Y:S01]  /*27970*/  @!P1 LEA R14, P6, R221.reuse, R2, 0x1 ;  /* 0x00000002dd0e9211 */ /* 0x040fe200078c08ff */
[----:B-----5:R-:W-:Y:S01]  /*27980*/  @!P3 IMAD.SHL.U32 R7, R20, 0x8, RZ ;  /* 0x000000081407b824 */ /* 0x020fe200078e00ff */
[-C--:B------:R-:W-:Y:S01]  /*27990*/  @!P2 LEA.HI.X R13, R220, R3.reuse, R9, 0x1, P5 ;  /* 0x00000003dc0da211 */ /* 0x080fe200028f0c09 */
[----:B------:R0:W-:Y:S01]  /*279a0*/  @!P4 ST.E.128 desc[UR6][R10.64], RZ ;  /* 0x000000ff0a00c985 */ /* 0x0001e2000c101d06 */
[----:B------:R-:W-:Y:S01]  /*279b0*/  @!P1 LEA.HI.X R15, R221, R3, R6, 0x1, P6 ;  /* 0x00000003dd0f9211 */ /* 0x000fe200030f0c06 */
[----:B------:R-:W-:-:S05]  /*279c0*/  @!P3 IMAD.WIDE R2, R7, 0x2, R2 ;  /* 0x000000020702b825 */ /* 0x000fca00078e0202 */
[----:B------:R0:W-:Y:S04]  /*279d0*/  @!P3 ST.E.128 desc[UR6][R2.64], RZ ;  /* 0x000000ff0200b985 */ /* 0x0001e8000c101d06 */
[----:B------:R0:W-:Y:S04]  /*279e0*/  @!P2 ST.E.128 desc[UR6][R12.64], RZ ;  /* 0x000000ff0c00a985 */ /* 0x0001e8000c101d06 */
[----:B------:R0:W-:Y:S02]  /*279f0*/  @!P1 ST.E.128 desc[UR6][R14.64], RZ ;  /* 0x000000ff0e009985 */ /* 0x0001e4000c101d06 */
.L_x_3119:
[----:B------:R-:W-:Y:S05]  /*27a00*/  BSYNC B1 ;  /* 0x0000000000017941 */ /* 0x000fea0003800000 */
.L_x_3118:
[----:B0--3--:R0:W3:Y:S01]  /*27a10*/  SHFL.IDX PT, R3, R5, 0x2, 0x181f ;  /* 0x00581f0005037f89 */ /* 0x0090e200000e0000 */
        /* <DEDUP_REMOVED lines=12> */
[----:B-----5:R-:W-:Y:S01]  /*27ae0*/  @!P4 IMAD.SHL.U32 R7, R20, 0x8, RZ ;  /* 0x000000081407c824 */ /* 0x020fe200078e00ff */
[-C--:B---3--:R-:W-:Y:S02]  /*27af0*/  @!P3 LEA.HI.X R11, R18, R3.reuse, R19, 0x1, P0 ;  /* 0x00000003120bb211 */ /* 0x088fe400000f0c13 */
[-C--:B------:R-:W-:Y:S02]  /*27b00*/  @!P5 LEA.HI.X R13, R220, R3.reuse, R9, 0x1, P1 ;  /* 0x00000003dc0dd211 */ /* 0x080fe400008f0c09 */
[----:B------:R-:W-:Y:S01]  /*27b10*/  @!P6 LEA.HI.X R15, R221, R3, R6, 0x1, P2 ;  /* 0x00000003dd0fe211 */ /* 0x000fe200010f0c06 */
[----:B------:R-:W-:Y:S01]  /*27b20*/  @!P4 IMAD.WIDE R2, R7, 0x2, R2 ;  /* 0x000000020702c825 */ /* 0x000fe200078e0202 */
[----:B------:R0:W-:Y:S04]  /*27b30*/  @!P3 ST.E.128 desc[UR6][R10.64], RZ ;  /* 0x000000ff0a00b985 */ /* 0x0001e8000c101d06 */
[----:B------:R0:W-:Y:S04]  /*27b40*/  @!P4 ST.E.128 desc[UR6][R2.64], RZ ;  /* 0x000000ff0200c985 */ /* 0x0001e8000c101d06 */
[----:B------:R0:W-:Y:S04]  /*27b50*/  @!P5 ST.E.128 desc[UR6][R12.64], RZ ;  /* 0x000000ff0c00d985 */ /* 0x0001e8000c101d06 */
[----:B------:R0:W-:Y:S02]  /*27b60*/  @!P6 ST.E.128 desc[UR6][R14.64], RZ ;  /* 0x000000ff0e00e985 */ /* 0x0001e4000c101d06 */
.L_x_3121:
[----:B------:R-:W-:Y:S05]  /*27b70*/  BSYNC B1 ;  /* 0x0000000000017941 */ /* 0x000fea0003800000 */
.L_x_3120:
[----:B------:R-:W-:Y:S01]  /*27b80*/  VIADD R0, R230, 0x60 ;  /* 0x00000060e6007836 */ /* 0x000fe20000000000 */
[----:B0--3--:R0:W3:Y:S04]  /*27b90*/  SHFL.IDX PT, R3, R5, 0x3, 0x181f ;  /* 0x00781f0005037f89 */ /* 0x0090e800000e0000 */
        /* <DEDUP_REMOVED lines=12> */
[----:B--2-45:R-:W-:Y:S01]  /*27c60*/  @!P4 IMAD.SHL.U32 R5, R20, 0x8, RZ ;  /* 0x000000081405c824 */ /* 0x034fe200078e00ff */
        /* <DEDUP_REMOVED lines=8> */
.L_x_3112:
[----:B------:R-:W-:Y:S05]  /*27cf0*/  BSYNC B0 ;  /* 0x0000000000007941 */ /* 0x000fea0003800000 */
.L_x_3103:
[----:B------:R-:W-:Y:S02]  /*27d00*/  ULDC UR4, c[0x0][0xc3c] ;  /* 0x00030f0000047ab9 */ /* 0x000fe40000000800 */
[----:B-1----:R-:W-:-:S13]  /*27d10*/  ISETP.GE.AND P0, PT, R51, UR4, PT ;  /* 0x0000000433007c0c */ /* 0x002fda000bf06270 */
[----:B------:R-:W-:Y:S05]  /*27d20*/  @!P0 BRA `(.L_x_3122) ;  /* 0xfffffd9400908947 */ /* 0x000fea000383ffff */
[----:B------:R-:W-:Y:S05]  /*27d30*/  BRA `(.L_x_2866) ;  /* 0x0000009000487947 */ /* 0x000fea0003800000 */
.L_x_2864:
        /* <DEDUP_REMOVED lines=18> */
.L_x_3123:
        /* <DEDUP_REMOVED lines=42> */
.L_x_3129:
        /* <DEDUP_REMOVED lines=13> */
.L_x_3128:
[----:B------:R-:W-:Y:S05]  /*281d0*/  BSYNC B0 ;  /* 0x0000000000007941 */ /* 0x000fea0003800000 */
.L_x_3127:
        /* <DEDUP_REMOVED lines=21> */
.L_x_3125:
        /* <DEDUP_REMOVED lines=21> */
.L_x_3130:
        /* <DEDUP_REMOVED lines=56> */
.L_x_3126:
[----:B------:R-:W-:Y:S02]  /*28800*/  IMAD.MOV.U32 R17, RZ, RZ, RZ ;  /* 0x000000ffff117224 */ /* 0x000fe400078e00ff */
[----:B------:R-:W-:Y:S02]  /*28810*/  IMAD.U32 R16, RZ, RZ, UR6 ;  /* 0x00000006ff107e24 */ /* 0x000fe4000f8e00ff */
[----:B------:R-:W-:-:S07]  /*28820*/  IMAD.MOV.U32 R18, RZ, RZ, RZ ;  /* 0x000000ffff127224 */ /* 0x000fce00078e00ff */
.L_x_3131:
[----:B------:R-:W-:-:S13]  /*28830*/  ISETP.NE.AND P0, PT, R0, RZ, PT ;  /* 0x000000ff0000720c */ /* 0x000fda0003f05270 */
[----:B------:R-:W1:Y:S01]  /*28840*/  @!P0 S2R R3, SR_CgaCtaId ;  /* 0x0000000000038919 */ /* 0x000e620000008800 */
[----:B------:R-:W-:-:S04]  /*28850*/  @!P0 MOV R0, 0x400 ;  /* 0x0000040000008802 */ /* 0x000fc80000000f00 */
[----:B-1----:R-:W-:-:S05]  /*28860*/  @!P0 LEA R0, R3, R0, 0x18 ;  /* 0x0000000003008211 */ /* 0x002fca00078ec0ff */
[----:B------:R1:W-:Y:S01]  /*28870*/  @!P0 STS.128 [R0+0x388d0], R16 ;  /* 0x0388d01000008388 */ /* 0x0003e20000000c00 */
[----:B------:R-:W-:Y:S06]  /*28880*/  BAR.ARV 0x5, 0x180 ;  /* 0x0146000000007b1d */ /* 0x000fec0000002000 */
.L_x_3124:
[----:B-1----:R-:W-:Y:S01]  /*28890*/  IMAD.MOV.U32 R0, RZ, RZ, 0x1 ;  /* 0x00000001ff007424 */ /* 0x002fe200078e00ff */
[----:B------:R1:W-:Y:S01]  /*288a0*/  STL [R1+0x8], RZ ;  /* 0x000008ff01007387 */ /* 0x0003e20000100800 */
[----:B------:R-:W-:Y:S02]  /*288b0*/  ULDC UR4, c[0x0][0xc3c] ;  /* 0x00030f0000047ab9 */ /* 0x000fe40000000800 */
[----:B--2---:R-:W-:Y:S01]  /*288c0*/  ISETP.GE.AND P0, PT, R19, UR4, PT ;  /* 0x0000000413007c0c */ /* 0x004fe2000bf06270 */
[----:B------:R1:W-:Y:S04]  /*288d0*/  STL [R1+0x18], R0 ;  /* 0x0000180001007387 */ /* 0x0003e80000100800 */
[----:B------:R1:W-:Y:S08]  /*288e0*/  STL [R1+0x50], RZ ;  /* 0x000050ff01007387 */ /* 0x0003f00000100800 */
[----:B-1----:R-:W-:Y:S05]  /*288f0*/  @P0 BRA `(.L_x_3132) ;  /* 0x0000008000680947 */ /* 0x002fea0003800000 */
[----:B------:R-:W2:Y:S04]  /*28900*/  LDL R0, [R1+0x98] ;  /* 0x0000980001007983 */ /* 0x000ea80000100800 */
[----:B------:R-:W3:Y:S01]  /*28910*/  LDL.LU R5, [R1+0xc] ;  /* 0x00000c0001057983 */ /* 0x000ee20000300800 */
[----:B------:R-:W1:Y:S01]  /*28920*/  S2UR UR5, SR_CgaCtaId ;  /* 0x00000000000579c3 */ /* 0x000e620000008800 */
[----:B------:R-:W-:Y:S01]  /*28930*/  LOP3.LUT R7, R4, 0x7f, RZ, 0xc0, !PT ;  /* 0x0000007f04077812 */ /* 0x000fe200078ec0ff */
[----:B------:R-:W-:Y:S01]  /*28940*/  UMOV UR4, 0x400 ;  /* 0x0000040000047882 */ /* 0x000fe20000000000 */
[----:B------:R-:W-:Y:S01]  /*28950*/  BSSY B8, `(.L_x_3132) ;  /* 0x0000814000087945 */ /* 0x000fe20003800000 */
[----:B------:R-:W-:Y:S01]  /*28960*/  ULDC.64 UR36, c[0x0][0x198] ;  /* 0x0000660000247ab9 */ /* 0x000fe20000000a00 */
[C---:B------:R-:W-:Y:S01]  /*28970*/  ISETP.NE.AND P1, PT, R7.reuse, RZ, PT ;  /* 0x000000ff0700720c */ /* 0x040fe20003f25270 */
[----:B0-----:R-:W-:Y:S01]  /*28980*/  IMAD.SHL.U32 R2, R7, 0x8, RZ ;  /* 0x0000000807027824 */ /* 0x001fe200078e00ff */
[----:B------:R-:W-:Y:S01]  /*28990*/  SHF.R.U32.HI R6, RZ, 0x3, R7 ;  /* 0x00000003ff067819 */ /* 0x000fe20000011607 */
[----:B------:R-:W-:Y:S01]  /*289a0*/  ULDC UR39, c[0x0][0xc] ;  /* 0x0000030000277ab9 */ /* 0x000fe20000000800 */
[----:B-1----:R-:W-:Y:S01]  /*289b0*/  ULEA UR4, UR5, UR4, 0x18 ;  /* 0x0000000405047291 */ /* 0x002fe2000f8ec03f */
[----:B--2---:R-:W-:Y:S01]  /*289c0*/  R2UR UR6, R0 ;  /* 0x00000000000672ca */ /* 0x004fe200000e0000 */
[----:B------:R-:W-:Y:S01]  /*289d0*/  IMAD.SHL.U32 R0, R4, 0x8, RZ ;  /* 0x0000000804007824 */ /* 0x000fe200078e00ff */
[----:B---3--:R-:W-:-:S04]  /*289e0*/  LOP3.LUT R5, R5, 0xfffffffd, RZ, 0xc0, !PT ;  /* 0xfffffffd05057812 */ /* 0x008fc800078ec0ff */
[----:B------:R-:W-:Y:S02]  /*289f0*/  LOP3.LUT R3, R0, 0x1f8, RZ, 0xc0, !PT ;  /* 0x000001f800037812 */ /* 0x000fe400078ec0ff */
[----:B------:R-:W-:Y:S02]  /*28a00*/  @P1 LOP3.LUT R5, R5, 0x2, RZ, 0xfc, !PT ;  /* 0x0000000205051812 */ /* 0x000fe400078efcff */
[----:B------:R-:W-:Y:S02]  /*28a10*/  LOP3.LUT R3, R3, 0x38, R4, 0x78, !PT ;  /* 0x0000003803037812 */ /* 0x000fe400078e7804 */
[----:B------:R-:W-:Y:S01]  /*28a20*/  LOP3.LUT R5, R5, 0xfffffffe, RZ, 0xc0, !PT ;  /* 0xfffffffe05057812 */ /* 0x000fe200078ec0ff */
[----:B------:R-:W-:Y:S01]  /*28a30*/  ULOP3.LUT UR38, UR6, 0x2, URZ, 0xfc, !UPT ;  /* 0x0000000206267892 */ /* 0x000fe2000f8efc3f */
[----:B------:R-:W-:Y:S02]  /*28a40*/  LOP3.LUT R2, R3, 0x200, R2, 0xf8, !PT ;  /* 0x0000020003027812 */ /* 0x000fe400078ef802 */
[C---:B------:R-:W-:Y:S01]  /*28a50*/  LOP3.LUT P0, R3, R4.reuse, 0x1f, RZ, 0xc0, !PT ;  /* 0x0000001f04037812 */ /* 0x040fe2000780c0ff */
[----:B------:R-:W-:Y:S01]  /*28a60*/  IMAD.SHL.U32 R4, R4, 0x10, RZ ;  /* 0x0000001004047824 */ /* 0x000fe200078e00ff */
[----:B------:R-:W-:-:S03]  /*28a70*/  LOP3.LUT R0, R0, 0x38, RZ, 0xc0, !PT ;  /* 0x0000003800007812 */ /* 0x000fc600078ec0ff */
[----:B------:R0:W-:Y:S01]  /*28a80*/  STL [R1+0x30], R3 ;  /* 0x0000300301007387 */ /* 0x0001e20000100800 */
[----:B------:R-:W-:Y:S01]  /*28a90*/  LOP3.LUT R4, R6, 0x70, R4, 0xf8, !PT ;  /* 0x0000007006047812 */ /* 0x000fe200078ef804 */
[----:B------:R-:W-:-:S06]  /*28aa0*/  IMAD.MOV.U32 R4, RZ, RZ, 0x1 ;  /* 0x00000001ff047424 */ /* 0x000fcc00078e00ff */
[----:B------:R-:W-:Y:S02]  /*28ab0*/  @P0 LOP3.LUT R5, R5, 0x1, RZ, 0xfc, !PT ;  /* 0x0000000105050812 */ /* 0x000fe400078efcff */
[----:B------:R-:W-:Y:S01]  /*28ac0*/  ISETP.NE.OR P0, PT, R7, RZ, !P0 ;  /* 0x000000ff0700720c */ /* 0x000fe20004705670 */
[----:B0-----:R-:W-:Y:S01]  /*28ad0*/  IMAD.U32 R3, RZ, RZ, UR4 ;  /* 0x00000004ff037e24 */ /* 0x001fe2000f8e00ff */
[----:B------:R-:W-:-:S03]  /*28ae0*/  LOP3.LUT R5, R5, 0xfffffff7, RZ, 0xc0, !PT ;  /* 0xfffffff705057812 */ /* 0x000fc600078ec0ff */
[----:B------:R-:W-:Y:S01]  /*28af0*/  IMAD R2, R2, 0x2, R3 ;  /* 0x0000000202027824 */ /* 0x000fe200078e0203 */
[----:B------:R0:W-:Y:S04]  /*28b00*/  STL [R1+0x4], R3 ;  /* 0x0000040301007387 */ /* 0x0001e80000100800 */
[----:B------:R1:W-:Y:S03]  /*28b10*/  STL [R1+0x2c], R2 ;  /* 0x00002c0201007387 */ /* 0x0003e60000100800 */
[----:B------:R-:W-:Y:S01]  /*28b20*/  @P0 LOP3.LUT R5, R5, 0x8, RZ, 0xfc, !PT ;  /* 0x0000000805050812 */ /* 0x000fe200078efcff */
[----:B------:R-:W-:Y:S01]  /*28b30*/  STL [R1+0x20], RZ ;  /* 0x000020ff01007387 */ /* 0x000fe20000100800 */
[----:B0-----:R-:W-:-:S03]  /*28b40*/  LOP3.LUT R3, R0, 0x40, RZ, 0xfc, !PT ;  /* 0x0000004000037812 */ /* 0x001fc600078efcff */
[----:B------:R-:W-:Y:S01]  /*28b50*/  STL [R1+0xc], R5 ;  /* 0x00000c0501007387 */ /* 0x000fe20000100800 */
[----:B-1----:R-:W-:-:S05]  /*28b60*/  IMAD.MOV.U32 R2, RZ, RZ, 0x1 ;  /* 0x00000001ff027424 */ /* 0x002fca00078e00ff */
[----:B------:R0:W-:Y:S04]  /*28b70*/  STL [R1+0x24], R2 ;  /* 0x0000240201007387 */ /* 0x0001e80000100800 */
[----:B------:R1:W-:Y:S04]  /*28b80*/  STL [R1+0x50], RZ ;  /* 0x000050ff01007387 */ /* 0x0003e80000100800 */
[----:B------:R1:W-:Y:S01]  /*28b90*/  STL [R1+0x8], RZ ;  /* 0x000008ff01007387 */ /* 0x0003e20000100800 */
[----:B0-----:R-:W-:-:S03]  /*28ba0*/  LOP3.LUT R2, R0, 0x80, RZ, 0xfc, !PT ;  /* 0x0000008000027812 */ /* 0x001fc600078efcff */
[----:B------:R1:W-:Y:S01]  /*28bb0*/  STL [R1+0x18], R4 ;  /* 0x0000180401007387 */ /* 0x0003e20000100800 */
[----:B------:R-:W-:-:S07]  /*28bc0*/  LOP3.LUT R0, R0, 0xc0, RZ, 0xfc, !PT ;  /* 0x000000c000007812 */ /* 0x000fce00078efcff */
.L_x_3293:
[----:B0--3--:R-:W0:Y:S01]  /*28bd0*/  LDC.64 R2, c[0x0][0xc88] ;  /* 0x00032200ff027b82 */ /* 0x009e220000000a00 */
[----:B------:R-:W-:Y:S01]  /*28be0*/  ULDC.64 UR4, c[0x0][0x208] ;  /* 0x0000820000047ab9 */ /* 0x000fe20000000a00 */
[----:B0-----:R-:W-:-:S05]  /*28bf0*/  IMAD.WIDE R2, R19, 0x4, R2 ;  /* 0x0000000413027825 */ /* 0x001fca00078e0202 */
[----:B-12---:R-:W2:Y:S01]  /*28c00*/  LDG.E R4, desc[UR4][R2.64] ;  /* 0x0000000402047981 */ /* 0x006ea2000c1e1900 */
        /* <DEDUP_REMOVED lines=15> */
[----:B------:R0:W-:Y:S01]  /*28d00*/  STL [R1+0x34], R4 ;  /* 0x0000340401007387 */ /* 0x0001e20000100800 */
[C-C-:B------:R-:W-:Y:S02]  /*28d10*/  SHF.L.U64.HI R14, R4.reuse, 0x2, R5.reuse ;  /* 0x00000002040e7819 */ /* 0x140fe40000010205 */
[----:B------:R-:W-:Y:S01]  /*28d20*/  @P0 LEA.HI.X R3, R4, UR5, R5, 0x2, P1 ;  /* 0x0000000504030c11 */ /* 0x000fe200088f1405 */
[----:B------:R-:W-:Y:S01]  /*28d30*/  ULDC.64 UR4, c[0x0][0xa00] ;  /* 0x0002800000047ab9 */ /* 0x000fe20000000a00 */
[C---:B-----5:R-:W-:Y:S01]  /*28d40*/  @P3 IADD3 R8, P1, R15.reuse, UR10, RZ ;  /* 0x0000000a0f083c10 */ /* 0x060fe2000ff3e0ff */
        /* <DEDUP_REMOVED lines=12> */
[----:B--2---:R-:W-:-:S04]  /*28e10*/  IADD3 R2, P0, R15, UR4, RZ ;  /* 0x000000040f027c10 */ /* 0x004fc8000ff1e0ff */
[----:B------:R-:W-:Y:S01]  /*28e20*/  IADD3.X R3, R14, UR5, RZ, P0, !PT ;  /* 0x000000050e037c10 */ /* 0x000fe200087fe4ff */
[----:B------:R-:W-:Y:S01]  /*28e30*/  ULDC UR4, c[0x0][0x288] ;  /* 0x0000a20000047ab9 */ /* 0x000fe20000000800 */
[----:B0-----:R-:W-:-:S03]  /*28e40*/  IADD3 R4, P0, R15, UR8, RZ ;  /* 0x000000080f047c10 */ /* 0x001fc6000ff1e0ff */
[----:B------:R0:W5:Y:S01]  /*28e50*/  @P2 LDG.E R11, desc[UR12][R6.64] ;  /* 0x0000000c060b2981 */ /* 0x000162000c1e1900 */
[----:B-1----:R-:W-:Y:S02]  /*28e60*/  IADD3.X R5, R14, UR9, RZ, P0, !PT ;  /* 0x000000090e057c10 */ /* 0x002fe400087fe4ff */
[----:B------:R-:W-:Y:S01]  /*28e70*/  ISETP.NE.U32.AND P0, PT, RZ, UR8, PT ;  /* 0x00000008ff007c0c */ /* 0x000fe2000bf05070 */
[----:B------:R-:W2:Y:S03]  /*28e80*/  @P1 LDG.E R12, desc[UR12][R2.64] ;  /* 0x0000000c020c1981 */ /* 0x000ea6000c1e1900 */
[----:B------:R-:W-:-:S13]  /*28e90*/  ISETP.NE.AND.EX P0, PT, RZ, UR9, PT, P0 ;  /* 0x00000009ff007c0c */ /* 0x000fda000bf05300 */
[----:B------:R0:W5:Y:S04]  /*28ea0*/  @P0 LDG.E R10, desc[UR12][R4.64] ;  /* 0x0000000c040a0981 */ /* 0x000168000c1e1900 */
[----:B--2---:R1:W-:Y:S02]  /*28eb0*/  STL [R1+0x3c], R12 ;  /* 0x00003c0c01007387 */ /* 0x0043e40000100800 */
[----:B-1----:R-:W-:Y:S01]  /*28ec0*/  IMAD.U32 R12, RZ, RZ, UR4 ;  /* 0x00000004ff0c7e24 */ /* 0x002fe2000f8e00ff */
[----:B------:R-:W-:-:S05]  /*28ed0*/  ULDC.64 UR4, c[0x0][0x418] ;  /* 0x0001060000047ab9 */ /* 0x000fca0000000a00 */
[----:B------:R-:W2:Y:S01]  /*28ee0*/  @P3 LDG.E R12, desc[UR12][R8.64] ;  /* 0x0000000c080c3981 */ /* 0x000ea2000c1e1900 */
[----:B------:R-:W-:-:S03]  /*28ef0*/  UISETP.NE.U32.AND UP0, UPT, UR4, URZ, UPT ;  /* 0x0000003f0400728c */ /* 0x000fc6000bf05070 */
[----:B------:R-:W-:Y:S01]  /*28f00*/  ULDC UR4, c[0x0][0x424] ;  /* 0x0001090000047ab9 */ /* 0x000fe20000000800 */
[----:B------:R-:W-:-:S03]  /*28f10*/  UISETP.NE.AND.EX UP0, UPT, UR5, URZ, UPT, UP0 ;  /* 0x0000003f0500728c */ /* 0x000fc6000bf05300 */
[----:B------:R-:W-:Y:S01]  /*28f20*/  ULDC UR5, c[0x0][0x2f0] ;  /* 0x0000bc0000057ab9 */ /* 0x000fe20000000800 */
[----:B------:R-:W-:Y:S01]  /*28f30*/  USEL UR4, UR4, 0x1, UP0 ;  /* 0x0000000104047887 */ /* 0x000fe20008000000 */
[----:B--2---:R0:W-:Y:S04]  /*28f40*/  STL [R1+0x40], R12 ;  /* 0x0000400c01007387 */ /* 0x0041e80000100800 */
[----:B------:R0:W5:Y:S01]  /*28f50*/  LDL R13, [R1+0x40] ;  /* 0x00004000010d7983 */ /* 0x0001620000100800 */
[----:B------:R-:W-:-:S03]  /*28f60*/  UIMAD UR4, UR4, UR5, URZ ;  /* 0x00000005040472a4 */ /* 0x000fc6000f8e023f */
[----:B------:R-:W-:Y:S02]  /*28f70*/  ULDC UR5, c[0x0][0x348] ;  /* 0x0000d20000057ab9 */ /* 0x000fe40000000800 */
[----:B------:R-:W-:Y:S02]  /*28f80*/  IMAD.U32 R8, RZ, RZ, UR5 ;  /* 0x00000005ff087e24 */ /* 0x000fe4000f8e00ff */
[----:B------:R-:W-:Y:S01]  /*28f90*/  IMAD.U32 R9, RZ, RZ, UR4 ;  /* 0x00000004ff097e24 */ /* 0x000fe2000f8e00ff */
[----:B0-----:R-:W-:Y:S06]  /*28fa0*/  @P3 BRA `(.L_x_3133) ;  /* 0x0000000000183947 */ /* 0x001fec0003800000 */
[----:B------:R-:W-:Y:S05]  /*28fb0*/  @!P1 BRA `(.L_x_3133) ;  /* 0x0000000000149947 */ /* 0x000fea0003800000 */
[----:B------:R-:W-:Y:S02]  /*28fc0*/  ULDC.64 UR4, c[0x0][0x208] ;  /* 0x0000820000047ab9 */ /* 0x000fe40000000a00 */
[----:B------:R-:W2:Y:S04]  /*28fd0*/  LDG.E R12, desc[UR4][R2.64] ;  /* 0x00000004020c7981 */ /* 0x000ea8000c1e1900 */
[----:B------:R-:W2:Y:S02]  /*28fe0*/  LDG.E R2, desc[UR4][R2.64+0x4] ;  /* 0x0000040402027981 */ /* 0x000ea4000c1e1900 */
[----:B--2--5:R-:W-:-:S05]  /*28ff0*/  IMAD.IADD R13, R2, 0x1, -R12 ;  /* 0x00000001020d7824 */ /* 0x024fca00078e0a0c */
[----:B------:R0:W-:Y:S02]  /*29000*/  STL [R1+0x40], R13 ;  /* 0x0000400d01007387 */ /* 0x0001e40000100800 */
.L_x_3133:
[----:B------:R-:W2:Y:S01]  /*29010*/  LDL R12, [R1+0x34] ;  /* 0x00003400010c7983 */ /* 0x000ea20000100800 */
[----:B-----5:R-:W-:Y:S01]  /*29020*/  IMAD.IADD R2, R11, 0x1, R0 ;  /* 0x000000010b027824 */ /* 0x020fe200078e0200 */
[----:B------:R-:W-:Y:S02]  /*29030*/  ULDC.64 UR4, c[0x0][0xa20] ;  /* 0x0002880000047ab9 */ /* 0x000fe40000000a00 */
[----:B------:R-:W-:Y:S02]  /*29040*/  ISETP.NE.U32.AND P1, PT, RZ, UR4, PT ;  /* 0x00000004ff007c0c */ /* 0x000fe4000bf25070 */
[----:B------:R1:W-:Y:S02]  /*29050*/  STL [R1+0x1c], R2 ;  /* 0x00001c0201007387 */ /* 0x0003e40000100800 */
[----:B------:R-:W-:Y:S02]  /*29060*/  ISETP.NE.AND.EX P1, PT, RZ, UR5, PT, P1 ;  /* 0x00000005ff007c0c */ /* 0x000fe4000bf25310 */
[----:B--2---:R1:W-:Y:S11]  /*29070*/  STL [R1+0x14], R12 ;  /* 0x0000140c01007387 */ /* 0x0043f60000100800 */
[----:B------:R-:W-:Y:S05]  /*29080*/  @!P1 BRA `(.L_x_3134) ;  /* 0x0000000000149947 */ /* 0x000fea0003800000 */
[----:B-1----:R-:W-:Y:S01]  /*29090*/  IADD3 R2, P1, R15, UR4, RZ ;  /* 0x000000040f027c10 */ /* 0x002fe2000ff3e0ff */
[----:B------:R-:W-:-:S03]  /*290a0*/  ULDC.64 UR6, c[0x0][0x208] ;  /* 0x0000820000067ab9 */ /* 0x000fc60000000a00 */
[----:B------:R-:W-:-:S05]  /*290b0*/  IADD3.X R3, R14, UR5, RZ, P1, !PT ;  /* 0x000000050e037c10 */ /* 0x000fca0008ffe4ff */
[----:B------:R1:W5:Y:S01]  /*290c0*/  LDG.E R9, desc[UR6][R2.64] ;  /* 0x0000000602097981 */ /* 0x000362000c1e1900 */
[----:B------:R-:W-:Y:S05]  /*290d0*/  BRA `(.L_x_3135) ;  /* 0x0000000000147947 */ /* 0x000fea0003800000 */
.L_x_3134:
[----:B------:R-:W-:Y:S05]  /*290e0*/  @!P2 BRA `(.L_x_3135) ;  /* 0x000000000010a947 */ /* 0x000fea0003800000 */
[----:B------:R-:W-:Y:S02]  /*290f0*/  ULDC.64 UR4, c[0x0][0x208] ;  /* 0x0000820000047ab9 */ /* 0x000fe40000000a00 */
[----:B------:R-:W2:Y:S04]  /*29100*/  LDG.E R9, desc[UR4][R6.64] ;  /* 0x0000000406097981 */ /* 0x000ea8000c1e1900 */
[----:B------:R-:W2:Y:S02]  /*29110*/  LDG.E R6, desc[UR4][R6.64+0x4] ;  /* 0x0000040406067981 */ /* 0x000ea4000c1e1900 */
[----:B--2---:R-:W-:-:S07]  /*29120*/  IMAD.IADD R9, R6, 0x1, -R9 ;  /* 0x0000000106097824 */ /* 0x004fce00078e0a09 */
.L_x_3135:
[----:B------:R-:W-:Y:S01]  /*29130*/  ULDC.64 UR4, c[0x0][0x208] ;  /* 0x0000820000047ab9 */ /* 0x000fe20000000a00 */
[----:B-1----:R-:W1:Y:S01]  /*29140*/  LDC R3, c[0x0][0x448] ;  /* 0x00011200ff037b82 */ /* 0x002e620000000800 */
[----:B------:R-:W2:Y:S01]  /*29150*/  @P0 LDG.E R2, desc[UR4][R4.64] ;  /* 0x0000000404020981 */ /* 0x000ea2000c1e1900 */
[----:B-----5:R-:W-:-:S03]  /*29160*/  IMAD.IADD R0, R9, 0x1, -R0 ;  /* 0x0000000109007824 */ /* 0x020fc600078e0a00 */
[----:B------:R3:W2:Y:S01]  /*29170*/  @P0 LDG.E R4, desc[UR4][R4.64+0x4] ;  /* 0x0000040404040981 */ /* 0x0006a2000c1e1900 */
[----:B-1----:R-:W-:-:S13]  /*29180*/  ISETP.NE.AND P1, PT, R3, 0x1, PT ;  /* 0x000000010300780c */ /* 0x002fda0003f25270 */
[----:B---3--:R-:W1:Y:S01]  /*29190*/  @P1 LDC R5, c[0x0][0x450] ;  /* 0x00011400ff051b82 */ /* 0x008e620000000800 */
[----:B------:R-:W-:Y:S01]  /*291a0*/  BSSY B0, `(.L_x_3136) ;  /* 0x00001b1000007945 */ /* 0x000fe20003800000 */
[----:B------:R-:W-:Y:S01]  /*291b0*/  PLOP3.LUT P5, PT, PT, PT, PT, 0x80, 0x0 ;  /* 0x000000000000781c */ /* 0x000fe20003faf070 */
[----:B--2---:R-:W-:-:S05]  /*291c0*/  @P0 IMAD.IADD R8, R4, 0x1, -R2 ;  /* 0x0000000104080824 */ /* 0x004fca00078e0a02 */
[----:B------:R-:W2:Y:S01]  /*291d0*/  @P1 LDC R4, c[0x0][0x44c] ;  /* 0x00011300ff041b82 */ /* 0x000ea20000000800 */
[----:B------:R-:W-:-:S04]  /*291e0*/  IMAD.SHL.U32 R2, R17, 0x80, RZ ;  /* 0x0000008011027824 */ /* 0x000fc800078e00ff */
[----:B------:R-:W-:-:S04]  /*291f0*/  VIADD R2, R2, 0x7f ;  /* 0x0000007f02027836 */ /* 0x000fc80000000000 */
[----:B------:R-:W-:Y:S02]  /*29200*/  IMAD.MOV.U32 R3, RZ, RZ, R2 ;  /* 0x000000ffff037224 */ /* 0x000fe400078e0002 */
[----:B--2---:R-:W-:-:S04]  /*29210*/  @P1 IMAD.HI.U32 R4, R2, R4, RZ ;  /* 0x0000000402041227 */ /* 0x004fc800078e00ff */
[----:B------:R-:W-:Y:S01]  /*29220*/  IMAD.IADD R2, R0, 0x1, R8 ;  /* 0x0000000100027824 */ /* 0x000fe200078e0208 */
[----:B-1----:R-:W-:-:S03]  /*29230*/  @P1 SHF.R.U32.HI R3, RZ, R5, R4 ;  /* 0x00000005ff031219 */ /* 0x002fc60000011604 */
        /* <DEDUP_REMOVED lines=9> */
[----:B------:R-:W-:-:S05]  /*292d0*/  VIMNMX R2, R20, R2, PT ;  /* 0x0000000214027248 */ /* 0x000fca0003fe0100 */
[--C-:B------:R-:W-:Y:S02]  /*292e0*/  IMAD R2, R2, 0x50, -R0.reuse ;  /* 0x0000005002027824 */ /* 0x100fe400078e0a00 */
[----:B------:R-:W-:-:S03]  /*292f0*/  IMAD.MOV R0, RZ, RZ, -R0 ;  /* 0x000000ffff007224 */ /* 0x000fc600078e0a00 */
[----:B------:R-:W-:Y:S02]  /*29300*/  VIMNMX R8, R2, R8, PT ;  /* 0x0000000802087248 */ /* 0x000fe40003fe0100 */
[----:B------:R-:W-:-:S04]  /*29310*/  VIMNMX R0, RZ, R0, !PT ;  /* 0x00000000ff007248 */ /* 0x000fc80007fe0100 */
[----:B------:R-:W-:Y:S01]  /*29320*/  ISETP.GT.AND P1, PT, R8, R0, PT ;  /* 0x000000000800720c */ /* 0x000fe20003f24270 */
[----:B------:R-:W-:-:S05]  /*29330*/  IMAD.WIDE.U32 R2, R0, -0x33333333, RZ ;  /* 0xcccccccd00027825 */ /* 0x000fca00078e00ff */
[----:B------:R-:W-:-:S07]  /*29340*/  SHF.R.U32.HI R9, RZ, 0x6, R3 ;  /* 0x00000006ff097819 */ /* 0x000fce0000011603 */
[----:B------:R-:W-:-:S04]  /*29350*/  @P1 VIADD R8, R8, 0x4f ;  /* 0x0000004f08081836 */ /* 0x000fc80000000000 */
[----:B------:R-:W-:-:S05]  /*29360*/  @P1 IMAD.HI R0, R8, 0x66666667, RZ ;  /* 0x6666666708001827 */ /* 0x000fca00078e02ff */
[----:B------:R-:W-:Y:S01]  /*29370*/  @P1 SHF.R.U32.HI R2, RZ, 0x1f, R0 ;  /* 0x0000001fff021819 */ /* 0x000fe20000011600 */
[----:B------:R-:W-:-:S03]  /*29380*/  IMAD.MOV.U32 R7, RZ, RZ, R9 ;  /* 0x000000ffff077224 */ /* 0x000fc600078e0009 */
[----:B------:R-:W-:-:S04]  /*29390*/  @P1 LEA.HI.SX32 R7, R0, R2, 0x1b ;  /* 0x0000000200071211 */ /* 0x000fc800078fdaff */
[----:B------:R-:W-:-:S13]  /*293a0*/  ISETP.GT.AND P1, PT, R7, R9, PT ;  /* 0x000000090700720c */ /* 0x000fda0003f24270 */
[----:B------:R-:W-:Y:S05]  /*293b0*/  @!P1 BRA `(.L_x_3137) ;  /* 0x00000018003c9947 */ /* 0x000fea0003800000 */
[----:B------:R-:W-:Y:S01]  /*293c0*/  UMOV UR4, 0xffffffff ;  /* 0xffffffff00047882 */ /* 0x000fe20000000000 */
[----:B------:R-:W-:Y:S02]  /*293d0*/  SEL R0, R12, RZ, !P0 ;  /* 0x000000ff0c007207 */ /* 0x000fe40004000000 */
[----:B------:R-:W-:Y:S05]  /*293e0*/  BRA.DIV UR4, `(.L_x_3138) ;  /* 0x0000008e041c7947 */ /* 0x000fea000b800000 */
[----:B------:R-:W1:Y:S02]  /*293f0*/  S2R R2, SR_TID.X ;  /* 0x0000000000027919 */ /* 0x000e640000002100 */
[----:B-1----:R-:W-:-:S04]  /*29400*/  SHF.R.U32.HI R2, RZ, 0x5, R2 ;  /* 0x00000005ff027819 */ /* 0x002fc80000011602 */
[----:B------:R-:W-:-:S05]  /*29410*/  LOP3.LUT R2, R2, 0x3, RZ, 0xc0, !PT ;  /* 0x0000000302027812 */ /* 0x000fca00078ec0ff */
[----:B------:R1:W2:Y:S02]  /*29420*/  SHFL.IDX PT, R14, R2, RZ, 0x1f ;  /* 0x00001fff020e7589 */ /* 0x0002a400000e0000 */
.L_x_3360:
[----:B--2---:R-:W-:Y:S02]  /*29430*/  ISETP.NE.AND P0, PT, R14, RZ, PT ;  /* 0x000000ff0e00720c */ /* 0x004fe40003f05270 */
[----:B------:R-:W-:-:S11]  /*29440*/  PLOP3.LUT P2, PT, PT, PT, PT, 0x8, 0x0 ;  /* 0x000000000000781c */ /* 0x000fd60003f4e170 */
[----:B------:R-:W-:Y:S05]  /*29450*/  @P0 BRA `(.L_x_3139) ;  /* 0x00000000000c0947 */ /* 0x000fea0003800000 */
[----:B------:R-:W-:-:S03]  /*29460*/  UMOV UR4, 0xffffffff ;  /* 0xffffffff00047882 */ /* 0x000fc60000000000 */
[----:B------:R-:W-:Y:S05]  /*29470*/  BRA.DIV UR4, `(.L_x_3140) ;  /* 0x0000008e042c7947 */ /* 0x000fea000b800000 */
[----:B------:R-:W-:-:S13]  /*29480*/  ELECT P2, URZ, PT ;  /* 0x00000000003f782f */ /* 0x000fda0003840000 */
.L_x_3139:
[----:B-1----:R-:W2:Y:S04]  /*29490*/  LDL R2, [R1+0x50] ;  /* 0x0000500001027983 */ /* 0x002ea80000100800 */
[----:B------:R-:W3:Y:S01]  /*294a0*/  LDL R4, [R1+0x4] ;  /* 0x0000040001047983 */ /* 0x000ee20000100800 */
[----:B------:R-:W-:Y:S01]  /*294b0*/  BSSY B1, `(.L_x_3141) ;  /* 0x0000008000017945 */ /* 0x000fe20003800000 */
[----:B--2---:R-:W-:-:S05]  /*294c0*/  VIADD R2, R2, 0x1 ;  /* 0x0000000102027836 */ /* 0x004fca0000000000 */
[----:B------:R-:W-:-:S04]  /*294d0*/  LEA.HI R3, R2, R2, RZ, 0x1 ;  /* 0x0000000202037211 */ /* 0x000fc800078f08ff */
[----:B------:R-:W-:-:S05]  /*294e0*/  LOP3.LUT R3, R3, 0xfffffffe, RZ, 0xc0, !PT ;  /* 0xfffffffe03037812 */ /* 0x000fca00078ec0ff */
[----:B------:R-:W-:-:S05]  /*294f0*/  IMAD.IADD R2, R2, 0x1, -R3 ;  /* 0x0000000102027824 */ /* 0x000fca00078e0a03 */
[----:B------:R-:W-:-:S04]  /*29500*/  SHF.L.U32 R2, R2, 0x1f, RZ ;  /* 0x0000001f02027819 */ /* 0x000fc800000006ff */
[----:B---3--:R-:W1:Y:S02]  /*29510*/  SYNCS.PHASECHK.TRANS64.TRYWAIT P0, [R4+URZ+0x38820], R2 ;  /* 0x03882002040075a7 */ /* 0x008e64000800017f */
[----:B-1----:R-:W-:Y:S05]  /*29520*/  @!P0 BRA `(.L_x_3142) ;  /* 0x0000008c00248947 */ /* 0x002fea0003800000 */
.L_x_3363:
[----:B------:R-:W-:Y:S05]  /*29530*/  BSYNC B1 ;  /* 0x0000000000017941 */ /* 0x000fea0003800000 */
.L_x_3141:
[----:B------:R-:W-:Y:S04]  /*29540*/  BSSY B1, `(.L_x_3143) ;  /* 0x00000ae000017945 */ /* 0x000fe80003800000 */
[----:B------:R-:W-:Y:S05]  /*29550*/  @!P2 BRA `(.L_x_3144) ;  /* 0x0000000800b0a947 */ /* 0x000fea0003800000 */
[----:B------:R-:W2:Y:S04]  /*29560*/  LDL R6, [R1+0x4] ;  /* 0x0000040001067983 */ /* 0x000ea80000100800 */
[----:B------:R-:W2:Y:S04]  /*29570*/  LDL R5, [R1+0x20] ;  /* 0x0000200001057983 */ /* 0x000ea80000100800 */
[----:B------:R-:W3:Y:S01]  /*29580*/  LDL R4, [R1+0x24] ;  /* 0x0000240001047983 */ /* 0x000ee20000100800 */
[----:B------:R-:W-:Y:S01]  /*29590*/  BSSY B2, `(.L_x_3145) ;  /* 0x0000008000027945 */ /* 0x000fe20003800000 */
[----:B-1----:R-:W1:Y:S02]  /*295a0*/  S2R R3, SR_TID.X ;  /* 0x0000000000037919 */ /* 0x002e640000002100 */
[----:B-1----:R-:W-:-:S04]  /*295b0*/  LOP3.LUT R3, R3, 0x7f, RZ, 0xc0, !PT ;  /* 0x0000007f03037812 */ /* 0x002fc800078ec0ff */
[----:B------:R-:W-:Y:S01]  /*295c0*/  ISETP.NE.AND P4, PT, R3, RZ, PT ;  /* 0x000000ff0300720c */ /* 0x000fe20003f85270 */
[----:B--2---:R-:W-:Y:S01]  /*295d0*/  IMAD R6, R5, 0x8, R6 ;  /* 0x0000000805067824 */ /* 0x004fe200078e0206 */
[----:B---3--:R-:W-:-:S04]  /*295e0*/  SHF.L.U32 R8, R4, 0x1f, RZ ;  /* 0x0000001f04087819 */ /* 0x008fc800000006ff */
[----:B------:R-:W1:Y:S02]  /*295f0*/  SYNCS.PHASECHK.TRANS64.TRYWAIT P0, [R6+URZ+0x388a0], R8 ;  /* 0x0388a008060075a7 */ /* 0x000e64000800017f */
[----:B-1----:R-:W-:Y:S05]  /*29600*/  @!P0 BRA `(.L_x_3146) ;  /* 0x0000008c00048947 */ /* 0x002fea0003800000 */
.L_x_3364:
[----:B------:R-:W-:Y:S05]  /*29610*/  BSYNC B2 ;  /* 0x0000000000027941 */ /* 0x000fea0003800000 */
.L_x_3145:
        /* <DEDUP_REMOVED lines=8> */
.L_x_3148:
[----:B------:R-:W-:Y:S05]  /*296a0*/  BSYNC B2 ;  /* 0x0000000000027941 */ /* 0x000fea0003800000 */
.L_x_3147:
[----:B------:R-:W3:Y:S04]  /*296b0*/  LDL R4, [R1+0x4] ;  /* 0x0000040001047983 */ /* 0x000ee80000100800 */
[----:B--2---:R-:W3:Y:S01]  /*296c0*/  LDL R2, [R1+0x20] ;  /* 0x0000200001027983 */ /* 0x004ee20000100800 */
[----:B------:R-:W-:Y:S01]  /*296d0*/  IMAD.MOV.U32 R3, RZ, RZ, RZ ;  /* 0x000000ffff037224 */ /* 0x000fe200078e00ff */
[----:B------:R-:W-:Y:S01]  /*296e0*/  UIADD3 UR4, UP0, UR36, 0x570, URZ ;  /* 0x0000057024047890 */ /* 0x000fe2000ff1e03f */
[----:B------:R-:W-:Y:S01]  /*296f0*/  PLOP3.LUT P0, PT, PT, PT, PT, 0x80, 0x0 ;  /* 0x000000000000781c */ /* 0x000fe20003f0f070 */
[----:B------:R-:W-:Y:S01]  /*29700*/  UMOV UR6, 0x0 ;  /* 0x0000000000067882 */ /* 0x000fe20000000000 */
[----:B------:R-:W-:Y:S01]  /*29710*/  UMOV UR7, 0x12f00000 ;  /* 0x12f0000000077882 */ /* 0x000fe20000000000 */
[----:B------:R-:W-:Y:S01]  /*29720*/  R2UR UR10, R3 ;  /* 0x00000000030a72ca */ /* 0x000fe200000e0000 */
[----:B------:R-:W-:Y:S01]  /*29730*/  IMAD R3, R7, 0x50, R10 ;  /* 0x0000005007037824 */ /* 0x000fe200078e020a */
[----:B------:R-:W-:-:S03]  /*29740*/  UIADD3.X UR5, URZ, UR37, URZ, UP0, !UPT ;  /* 0x000000253f057290 */ /* 0x000fc600087fe43f */
[----:B------:R-:W-:Y:S02]  /*29750*/  VIADD R3, R3, 0xffffffb0 ;  /* 0xffffffb003037836 */ /* 0x000fe40000000000 */
[----:B---3--:R-:W-:Y:S02]  /*29760*/  IMAD R4, R2, 0xa000, R4 ;  /* 0x0000a00002047824 */ /* 0x008fe400078e0204 */
[----:B------:R-:W-:Y:S02]  /*29770*/  VIADD R2, R6, 0x38890 ;  /* 0x0003889006027836 */ /* 0x000fe40000000000 */
[----:B------:R-:W-:-:S07]  /*29780*/  VIADD R5, R4, 0x24400 ;  /* 0x0002440004057836 */ /* 0x000fce0000000000 */
.L_x_3149:
        /* <DEDUP_REMOVED lines=10> */
[----:B------:R-:W-:Y:S01]  /*29830*/  IMAD.MOV.U32 R15, RZ, RZ, 0x40 ;  /* 0x00000040ff0f7424 */ /* 0x000fe200078e00ff */
[----:B------:R-:W-:Y:S01]  /*29840*/  PLOP3.LUT P0, PT, PT, PT, PT, 0x80, 0x0 ;  /* 0x000000000000781c */ /* 0x000fe20003f0f070 */
[----:B------:R-:W-:Y:S01]  /*29850*/  VIADD R5, R4, 0x26c00 ;  /* 0x00026c0004057836 */ /* 0x000fe20000000000 */
[----:B------:R-:W-:Y:S01]  /*29860*/  UMOV UR6, 0x0 ;  /* 0x0000000000067882 */ /* 0x000fe20000000000 */
[----:B------:R-:W-:Y:S01]  /*29870*/  UMOV UR7, 0x12f00000 ;  /* 0x12f0000000077882 */ /* 0x000fe20000000000 */
[----:B------:R-:W-:-:S15]  /*29880*/  R2UR UR10, R15 ;  /* 0x000000000f0a72ca */ /* 0x000fde00000e0000 */
.L_x_3150:
        /* <DEDUP_REMOVED lines=16> */
.L_x_3151:
        /* <DEDUP_REMOVED lines=16> */
.L_x_3152:
        /* <DEDUP_REMOVED lines=10> */
[----:B------:R-:W2:Y:S01]  /*29b30*/  SYNCS.PHASECHK.TRANS64.TRYWAIT P0, [R6+URZ+0x388c0], R8 ;  /* 0x0388c008060075a7 */ /* 0x000ea2000800017f */
[----:B------:R-:W-:Y:S04]  /*29b40*/  BSSY B2, `(.L_x_3153) ;  /* 0x0000002000027945 */ /* 0x000fe80003800000 */
[----:B--2---:R-:W-:Y:S05]  /*29b50*/  @!P0 BRA `(.L_x_3154) ;  /* 0x0000008400c48947 */ /* 0x004fea0003800000 */
.L_x_3365:
[----:B------:R-:W-:Y:S05]  /*29b60*/  BSYNC B2 ;  /* 0x0000000000027941 */ /* 0x000fea0003800000 */
.L_x_3153:
[----:B------:R-:W-:Y:S01]  /*29b70*/  BSSY B2, `(.L_x_3155) ;  /* 0x000000a000027945 */ /* 0x000fe20003800000 */
[----:B------:R-:W-:Y:S02]  /*29b80*/  IMAD.MOV.U32 R12, RZ, RZ, 0x0 ;  /* 0x00000000ff0c7424 */ /* 0x000fe400078e00ff */
[----:B0-----:R-:W-:Y:S01]  /*29b90*/  IMAD.MOV.U32 R13, RZ, RZ, 0x12f00000 ;  /* 0x12f00000ff0d7424 */ /* 0x001fe200078e00ff */
[----:B------:R-:W-:Y:S06]  /*29ba0*/  @P4 BRA `(.L_x_3156) ;  /* 0x0000000000184947 */ /* 0x000fec0003800000 */
[----:B------:R-:W3:Y:S02]  /*29bb0*/  LDL R2, [R1+0xc] ;  /* 0x00000c0001027983 */ /* 0x000ee40000100800 */
[----:B---3--:R-:W-:Y:S01]  /*29bc0*/  LOP3.LUT P0, RZ, R2, 0x1, RZ, 0xc0, !PT ;  /* 0x0000000102ff7812 */ /* 0x008fe2000780c0ff */
[----:B------:R-:W-:-:S04]  /*29bd0*/  IMAD.MOV.U32 R2, RZ, RZ, 0xa000 ;  /* 0x0000a000ff027424 */ /* 0x000fc800078e00ff */
[----:B------:R0:W-:Y:S08]  /*29be0*/  SYNCS.ARRIVE.TRANS64 RZ, [R6+URZ+0x388b0], R2 ;  /* 0x0388b00206ff79a7 */ /* 0x0001f0000800003f */
[----:B------:R-:W-:Y:S05]  /*29bf0*/  @!P0 BRA `(.L_x_3156) ;  /* 0x0000000000048947 */ /* 0x000fea0003800000 */
[----:B------:R-:W-:Y:S01]  /*29c00*/  BPT.TRAP 0x1 ;  /* 0x000000040000795c */ /* 0x000fe20000300000 */
.L_x_3156:
[----:B------:R-:W-:Y:S05]  /*29c10*/  BSYNC B2 ;  /* 0x0000000000027941 */ /* 0x000fea0003800000 */
.L_x_3155:
[----:B------:R-:W-:Y:S01]  /*29c20*/  R2UR UR6, R12 ;  /* 0x000000000c0672ca */ /* 0x000fe200000e0000 */
[----:B0-----:R-:W-:Y:S01]  /*29c30*/  IMAD.MOV.U32 R2, RZ, RZ, RZ ;  /* 0x000000ffff027224 */ /* 0x001fe200078e00ff */
[----:B------:R-:W-:Y:S01]  /*29c40*/  R2UR UR7, R13 ;  /* 0x000000000d0772ca */ /* 0x000fe200000e0000 */
[----:B------:R-:W-:Y:S01]  /*29c50*/  UIADD3 UR4, UP0, UR36, 0x670, URZ ;  /* 0x0000067024047890 */ /* 0x000fe2000ff1e03f */
[----:B------:R-:W-:Y:S01]  /*29c60*/  PLOP3.LUT P0, PT, PT, PT, PT, 0x80, 0x0 ;  /* 0x000000000000781c */ /* 0x000fe20003f0f070 */
[----:B-12---:R-:W-:Y:S01]  /*29c70*/  VIADD R6, R6, 0x388b0 ;  /* 0x000388b006067836 */ /* 0x006fe20000000000 */
[----:B------:R-:W-:Y:S01]  /*29c80*/  R2UR UR10, R2 ;  /* 0x00000000020a72ca */ /* 0x000fe200000e0000 */
[----:B------:R-:W-:Y:S01]  /*29c90*/  VIADD R2, R4, 0x400 ;  /* 0x0000040004027836 */ /* 0x000fe20000000000 */
[----:B------:R-:W-:-:S13]  /*29ca0*/  UIADD3.X UR5, URZ, UR37, URZ, UP0, !UPT ;  /* 0x000000253f057290 */ /* 0x000fda00087fe43f */
.L_x_3157:
        /* <DEDUP_REMOVED lines=15> */
.L_x_3158:
        /* <DEDUP_REMOVED lines=15> */
.L_x_3159:
        /* <DEDUP_REMOVED lines=15> */
.L_x_3160:
        /* <DEDUP_REMOVED lines=10> */
.L_x_3144:
[----:B------:R-:W-:Y:S05]  /*2a020*/  BSYNC B1 ;  /* 0x0000000000017941 */ /* 0x000fea0003800000 */
.L_x_3143:
[----:B-1----:R-:W2:Y:S04]  /*2a030*/  LDL.LU R2, [R1+0x20] ;  /* 0x0000200001027983 */ /* 0x002ea80000300800 */
        /* <DEDUP_REMOVED lines=12> */
.L_x_3179:
[----:B------:R-:W-:Y:S05]  /*2a100*/  YIELD ;  /* 0x0000000000007946 */ /* 0x000fea0003800000 */
[----:B------:R-:W-:Y:S04]  /*2a110*/  BSSY B1, `(.L_x_3161) ;  /* 0x00000ad000017945 */ /* 0x000fe80003800000 */
[----:B--2---:R-:W-:Y:S05]  /*2a120*/  @!P2 BRA `(.L_x_3162) ;  /* 0x0000000800aca947 */ /* 0x004fea0003800000 */
[----:B-1----:R-:W2:Y:S04]  /*2a130*/  LDL R5, [R1+0x4] ;  /* 0x0000040001057983 */ /* 0x002ea80000100800 */
[----:B------:R-:W2:Y:S04]  /*2a140*/  LDL R4, [R1+0x20] ;  /* 0x0000200001047983 */ /* 0x000ea80000100800 */
[----:B------:R-:W3:Y:S01]  /*2a150*/  LDL R3, [R1+0x24] ;  /* 0x0000240001037983 */ /* 0x000ee20000100800 */
[----:B------:R-:W-:Y:S01]  /*2a160*/  BSSY B2, `(.L_x_3163) ;  /* 0x0000008000027945 */ /* 0x000fe20003800000 */
[----:B------:R-:W1:Y:S02]  /*2a170*/  S2R R2, SR_TID.X ;  /* 0x0000000000027919 */ /* 0x000e640000002100 */
[----:B-1----:R-:W-:-:S04]  /*2a180*/  LOP3.LUT R2, R2, 0x7f, RZ, 0xc0, !PT ;  /* 0x0000007f02027812 */ /* 0x002fc800078ec0ff */
[----:B------:R-:W-:Y:S01]  /*2a190*/  ISETP.NE.AND P1, PT, R2, RZ, PT ;  /* 0x000000ff0200720c */ /* 0x000fe20003f25270 */
[----:B--2---:R-:W-:Y:S01]  /*2a1a0*/  IMAD R6, R4, 0x8, R5 ;  /* 0x0000000804067824 */ /* 0x004fe200078e0205 */
[----:B---3--:R-:W-:-:S04]  /*2a1b0*/  SHF.L.U32 R5, R3, 0x1f, RZ ;  /* 0x0000001f03057819 */ /* 0x008fc800000006ff */
[----:B------:R-:W1:Y:S02]  /*2a1c0*/  SYNCS.PHASECHK.TRANS64.TRYWAIT P0, [R6+URZ+0x388a0], R5 ;  /* 0x0388a005060075a7 */ /* 0x000e64000800017f */
[----:B-1----:R-:W-:Y:S05]  /*2a1d0*/  @!P0 BRA `(.L_x_3164) ;  /* 0x0000008000388947 */ /* 0x002fea0003800000 */
.L_x_3366:
[----:B------:R-:W-:Y:S05]  /*2a1e0*/  BSYNC B2 ;  /* 0x0000000000027941 */ /* 0x000fea0003800000 */
.L_x_3163:
        /* <DEDUP_REMOVED lines=8> */
.L_x_3166:
[----:B------:R-:W-:Y:S05]  /*2a270*/  BSYNC B2 ;  /* 0x0000000000027941 */ /* 0x000fea0003800000 */
.L_x_3165:
        /* <DEDUP_REMOVED lines=8> */
[----:B------:R-:W-:Y:S01]  /*2a300*/  UIADD3.X UR5, URZ, UR37, URZ, UP0, !UPT ;  /* 0x000000253f057290 */ /* 0x000fe200087fe43f */
[----:B---3--:R-:W-:-:S02]  /*2a310*/  IMAD R4, R2, 0xa000, R3 ;  /* 0x0000a00002047824 */ /* 0x008fc400078e0203 */
[----:B------:R-:W-:Y:S02]  /*2a320*/  IMAD R3, R7, 0x50, R10 ;  /* 0x0000005007037824 */ /* 0x000fe400078e020a */
[----:B------:R-:W-:Y:S02]  /*2a330*/  VIADD R2, R6, 0x38890 ;  /* 0x0003889006027836 */ /* 0x000fe40000000000 */
[----:B------:R-:W-:-:S07]  /*2a340*/  VIADD R8, R4, 0x24400 ;  /* 0x0002440004087836 */ /* 0x000fce0000000000 */
.L_x_3167:
        /* <DEDUP_REMOVED lines=12> */
[----:B------:R-:W-:Y:S01]  /*2a410*/  UMOV UR6, 0x0 ;  /* 0x0000000000067882 */ /* 0x000fe20000000000 */
[----:B------:R-:W-:Y:S02]  /*2a420*/  UMOV UR7, 0x12f00000 ;  /* 0x12f0000000077882 */ /* 0x000fe40000000000 */
[----:B------:R-:W-:Y:S01]  /*2a430*/  R2UR UR10, R8 ;  /* 0x00000000080a72ca */ /* 0x000fe200000e0000 */
[----:B------:R-:W-:-:S14]  /*2a440*/  VIADD R8, R4, 0x26c00 ;  /* 0x00026c0004087836 */ /* 0x000fdc0000000000 */
.L_x_3168:
        /* <DEDUP_REMOVED lines=16> */
.L_x_3169:
        /* <DEDUP_REMOVED lines=16> */
.L_x_3170:
        /* <DEDUP_REMOVED lines=13> */
.L_x_3367:
[----:B------:R-:W-:Y:S05]  /*2a720*/  BSYNC B2 ;  /* 0x0000000000027941 */ /* 0x000fea0003800000 */
.L_x_3171:
        /* <DEDUP_REMOVED lines=10> */
.L_x_3174:
[----:B------:R-:W-:Y:S05]  /*2a7d0*/  BSYNC B2 ;  /* 0x0000000000027941 */ /* 0x000fea0003800000 */
.L_x_3173:
        /* <DEDUP_REMOVED lines=8> */
.L_x_3175:
        /* <DEDUP_REMOVED lines=16> */
.L_x_3176:
        /* <DEDUP_REMOVED lines=15> */
.L_x_3177:
        /* <DEDUP_REMOVED lines=15> */
.L_x_3178:
        /* <DEDUP_REMOVED lines=10> */
.L_x_3162:
[----:B------:R-:W-:Y:S05]  /*2abe0*/  BSYNC B1 ;  /* 0x0000000000017941 */ /* 0x000fea0003800000 */
.L_x_3161:
[----:B------:R-:W2:Y:S04]  /*2abf0*/  LDL.LU R2, [R1+0x20] ;  /* 0x0000200001027983 */ /* 0x000ea80000300800 */
[----:B-1----:R-:W3:Y:S01]  /*2ac00*/  LDL.LU R5, [R1+0x24] ;  /* 0x0000240001057983 */ /* 0x002ee20000300800 */
        /* <DEDUP_REMOVED lines=10> */
.L_x_3137:
[----:B------:R-:W-:Y:S05]  /*2acb0*/  BSYNC B0 ;  /* 0x0000000000007941 */ /* 0x000fea0003800000 */
.L_x_3136:
[----:B------:R-:W3:Y:S01]  /*2acc0*/  LDC R0, c[0x0][0x448] ;  /* 0x00011200ff007b82 */ /* 0x000ee20000000800 */
[----:B------:R-:W-:Y:S05]  /*2acd0*/  @!P5 WARPSYNC.ALL ;  /* 0x000000000000d948 */ /* 0x000fea0003800000 */
[----:B------:R-:W-:Y:S02]  /*2ace0*/  BSSY B7, `(.L_x_3180) ;  /* 0x0000511000077945 */ /* 0x000fe40003800000 */
[----:B------:R-:W-:Y:S01]  /*2acf0*/  @!P5 BAR.SYNC.DEFER_BLOCKING 0xc, 0x180 ;  /* 0x030600000000db1d */ /* 0x000fe20000010000 */
[----:B---3--:R-:W-:Y:S02]  /*2ad00*/  ISETP.NE.AND P0, PT, R0, 0x1, PT ;  /* 0x000000010000780c */ /* 0x008fe40003f05270 */
[----:B------:R-:W-:-:S11]  /*2ad10*/  LEA R0, R17, 0x7f, 0x7 ;  /* 0x0000007f11007811 */ /* 0x000fd600078e38ff */
[----:B--2---:R-:W2:Y:S08]  /*2ad20*/  @P0 LDC R2, c[0x0][0x44c] ;  /* 0x00011300ff020b82 */ /* 0x004eb00000000800 */
[----:B-1----:R-:W1:Y:S01]  /*2ad30*/  @P0 LDC R3, c[0x0][0x450] ;  /* 0x00011400ff030b82 */ /* 0x002e620000000800 */
[----:B--2---:R-:W-:-:S05]  /*2ad40*/  @P0 IMAD.HI.U32 R2, R0, R2, RZ ;  /* 0x0000000200020227 */ /* 0x004fca00078e00ff */
[----:B-1----:R-:W-:-:S05]  /*2ad50*/  @P0 SHF.R.U32.HI R0, RZ, R3, R2 ;  /* 0x00000003ff000219 */ /* 0x002fca0000011602 */
[----:B------:R-:W-:-:S04]  /*2ad60*/  IMAD.IADD R0, R21, 0x1, R0 ;  /* 0x0000000115007824 */ /* 0x000fc800078e0200 */
[----:B------:R-:W-:-:S05]  /*2ad70*/  IMAD.HI R0, R0, 0x66666667, RZ ;  /* 0x6666666700007827 */ /* 0x000fca00078e02ff */
[----:B------:R-:W-:-:S04]  /*2ad80*/  SHF.R.U32.HI R2, RZ, 0x1f, R0 ;  /* 0x0000001fff027819 */ /* 0x000fc80000011600 */
[----:B------:R-:W-:-:S04]  /*2ad90*/  LEA.HI.SX32 R0, R0, R2, 0x1b ;  /* 0x0000000200007211 */ /* 0x000fc800078fdaff */
[----:B------:R-:W-:-:S04]  /*2ada0*/  VIMNMX R4, R20, R0, PT ;  /* 0x0000000014047248 */ /* 0x000fc80003fe0100 */
[----:B------:R-:W-:Y:S01]  /*2adb0*/  ISETP.GT.AND P0, PT, R4, RZ, PT ;  /* 0x000000ff0400720c */ /* 0x000fe20003f04270 */
[----:B------:R1:W-:-:S12]  /*2adc0*/  STL [R1+0x38], R4 ;  /* 0x0000380401007387 */ /* 0x0003d80000100800 */
[----:B-1----:R-:W-:Y:S05]  /*2add0*/  @P0 BRA `(.L_x_3181) ;  /* 0x0000000000480947 */ /* 0x002fea0003800000 */
[----:B------:R-:W1:Y:S02]  /*2ade0*/  S2R R4, SR_TID.X ;  /* 0x0000000000047919 */ /* 0x000e640000002100 */
[----:B-1----:R-:W-:-:S04]  /*2adf0*/  LOP3.LUT R4, R4, 0x7f, RZ, 0xc0, !PT ;  /* 0x0000007f04047812 */ /* 0x002fc800078ec0ff */
[----:B------:R-:W-:-:S13]  /*2ae00*/  ISETP.NE.AND P1, PT, R4, RZ, PT ;  /* 0x000000ff0400720c */ /* 0x000fda0003f25270 */
[----:B------:R-:W-:Y:S05]  /*2ae10*/  @P1 BRA `(.L_x_3182) ;  /* 0x0000004c00f41947 */ /* 0x000fea0003800000 */
[----:B------:R-:W1:Y:S01]  /*2ae20*/  S2R R3, SR_LANEID ;  /* 0x0000000000037919 */ /* 0x000e620000000000 */
[----:B------:R-:W-:Y:S01]  /*2ae30*/  VOTEU.ANY UR4, UPT, PT ;  /* 0x0000000000047886 */ /* 0x000fe200038e0100 */
[----:B------:R-:W2:Y:S01]  /*2ae40*/  LDC.64 R4, c[0x0][0xc60] ;  /* 0x00031800ff047b82 */ /* 0x000ea20000000a00 */
[----:B------:R-:W1:Y:S01]  /*2ae50*/  FLO.U32 R0, UR4 ;  /* 0x0000000400007d00 */ /* 0x000e6200080e0000 */
[----:B------:R-:W-:-:S07]  /*2ae60*/  ULDC.64 UR6, c[0x0][0x208] ;  /* 0x0000820000067ab9 */ /* 0x000fce0000000a00 */
[----:B------:R-:W2:Y:S01]  /*2ae70*/  POPC R2, UR4 ;  /* 0x0000000400027d09 */ /* 0x000ea20008000000 */
[----:B-1----:R-:W-:-:S13]  /*2ae80*/  ISETP.EQ.U32.AND P0, PT, R0, R3, PT ;  /* 0x000000030000720c */ /* 0x002fda0003f02070 */
[----:B--2---:R-:W2:Y:S01]  /*2ae90*/  @P0 ATOMG.E.ADD.STRONG.GPU PT, R5, desc[UR6][R4.64], R2 ;  /* 0x00000002040509a8 */ /* 0x004ea200081ee1c6 */
[----:B------:R-:W1:Y:S02]  /*2aea0*/  S2R R3, SR_LTMASK ;  /* 0x0000000000037919 */ /* 0x000e640000003900 */
[----:B-1----:R-:W-:-:S06]  /*2aeb0*/  LOP3.LUT R3, R3, UR4, RZ, 0xc0, !PT ;  /* 0x0000000403037c12 */ /* 0x002fcc000f8ec0ff */
[----:B------:R-:W1:Y:S01]  /*2aec0*/  POPC R3, R3 ;  /* 0x0000000300037309 */ /* 0x000e620000000000 */
[----:B--2---:R-:W1:Y:S02]  /*2aed0*/  SHFL.IDX PT, R0, R5, R0, 0x1f ;  /* 0x00001f0005007589 */ /* 0x004e6400000e0000 */
[----:B-1----:R-:W-:Y:S01]  /*2aee0*/  IADD3 R16, R0, UR39, R3 ;  /* 0x0000002700107c10 */ /* 0x002fe2000fffe003 */
[----:B------:R-:W-:Y:S06]  /*2aef0*/  BRA `(.L_x_3182) ;  /* 0x0000004c00bc7947 */ /* 0x000fec0003800000 */
.L_x_3181:
        /* <DEDUP_REMOVED lines=21> */
.L_x_3184:
[----:B------:R-:W-:Y:S05]  /*2b050*/  BSYNC B6 ;  /* 0x0000000000067941 */ /* 0x000fea0003800000 */
.L_x_3183:
        /* <DEDUP_REMOVED lines=18> */
[----:B01----:R-:W-:-:S07]  /*2b180*/  IMAD.MOV.U32 R13, RZ, RZ, RZ ;  /* 0x000000ffff0d7224 */ /* 0x003fce00078e00ff */
[----:B------:R-:W-:-:S07]  /*2b190*/  LEPC R20, `(.L_x_3187) ;  /* 0x000000001014794e */ /* 0x000fce0000000000 */
[----:B--2---:R-:W-:Y:S05]  /*2b1a0*/  CALL.ABS.NOINC R2 ;  /* 0x0000000002007343 */ /* 0x004fea0003c00000 */
.L_x_3187:
        /* <DEDUP_REMOVED lines=16> */
.L_x_3186:
[----:B------:R-:W-:Y:S05]  /*2b2b0*/  BSYNC B6 ;  /* 0x0000000000067941 */ /* 0x000fea0003800000 */
.L_x_3185:
[----:B------:R-:W2:Y:S01]  /*2b2c0*/  LDL.LU R2, [R1] ;  /* 0x0000000001027983 */ /* 0x000ea20000300800 */
[----:B------:R-:W-:-:S03]  /*2b2d0*/  ULDC.64 UR4, c[0x0][0x9f8] ;  /* 0x00027e0000047ab9 */ /* 0x000fc60000000a00 */
[----:B------:R-:W3:Y:S04]  /*2b2e0*/  LDL.LU R4, [R1+0x10] ;  /* 0x0000100001047983 */ /* 0x000ee80000300800 */
        /* <DEDUP_REMOVED lines=8> */
[----:B----4-:R1:W2:Y:S02]  /*2b370*/  @P0 LDG.E R7, desc[UR6][R2.64] ;  /* 0x0000000602070981 */ /* 0x0102a4000c1e1900 */
[----:B-1----:R-:W1:Y:S01]  /*2b380*/  LDC.64 R2, c[0x0][0x418] ;  /* 0x00010600ff027b82 */ /* 0x002e620000000a00 */
[----:B-----5:R-:W-:Y:S01]  /*2b390*/  VIADD R4, R0, 0xffffffff ;  /* 0xffffffff00047836 */ /* 0x020fe20000000000 */
[----:B--2---:R-:W-:Y:S01]  /*2b3a0*/  SHF.R.S32.HI R8, RZ, 0x1f, R7 ;  /* 0x0000001fff087819 */ /* 0x004fe20000011407 */
[----:B------:R2:W-:Y:S04]  /*2b3b0*/  @P0 STL [R1+0x14], R7 ;  /* 0x0000140701000387 */ /* 0x0005e80000100800 */
[----:B------:R2:W-:Y:S01]  /*2b3c0*/  STL [R1+0x28], R8 ;  /* 0x0000280801007387 */ /* 0x0005e20000100800 */
[----:B-1----:R-:W-:Y:S01]  /*2b3d0*/  LOP3.LUT P0, RZ, R2, UR4, RZ, 0xfc, !PT ;  /* 0x0000000402ff7c12 */ /* 0x002fe2000f80fcff */
[----:B------:R-:W-:-:S03]  /*2b3e0*/  UMOV UR4, 0xffffffff ;  /* 0xffffffff00047882 */ /* 0x000fc60000000000 */
[----:B------:R-:W-:-:S04]  /*2b3f0*/  LOP3.LUT P0, RZ, R3, UR5, RZ, 0xfc, P0 ;  /* 0x0000000503ff7c12 */ /* 0x000fc8000800fcff */
[----:B------:R-:W-:Y:S01]  /*2b400*/  SEL R0, R7, RZ, !P0 ;  /* 0x000000ff07007207 */ /* 0x000fe20004000000 */
[----:B--2---:R-:W-:Y:S08]  /*2b410*/  BRA.DIV UR4, `(.L_x_3188) ;  /* 0x0000006e04d07947 */ /* 0x004ff0000b800000 */
[----:B------:R-:W1:Y:S02]  /*2b420*/  S2R R5, SR_TID.X ;  /* 0x0000000000057919 */ /* 0x000e640000002100 */
[----:B-1----:R-:W-:-:S04]  /*2b430*/  SHF.R.U32.HI R5, RZ, 0x5, R5 ;  /* 0x00000005ff057819 */ /* 0x002fc80000011605 */
[----:B------:R-:W-:-:S05]  /*2b440*/  LOP3.LUT R5, R5, 0x3, RZ, 0xc0, !PT ;  /* 0x0000000305057812 */ /* 0x000fca00078ec0ff */
[----:B------:R1:W2:Y:S02]  /*2b450*/  SHFL.IDX PT, R14, R5, RZ, 0x1f ;  /* 0x00001fff050e7589 */ /* 0x0002a400000e0000 */
.L_x_3370:
[----:B-1----:R-:W3:Y:S01]  /*2b460*/  LDL.LU R5, [R1+0xc] ;  /* 0x00000c0001057983 */ /* 0x002ee20000300800 */
[----:B------:R-:W-:Y:S02]  /*2b470*/  PLOP3.LUT P1, PT, PT, PT, PT, 0x8, 0x0 ;  /* 0x000000000000781c */ /* 0x000fe40003f2e170 */
[----:B--2---:R-:W-:Y:S01]  /*2b480*/  ISETP.NE.AND P0, PT, R14, RZ, PT ;  /* 0x000000ff0e00720c */ /* 0x004fe20003f05270 */
[----:B------:R1:W-:Y:S04]  /*2b490*/  STL [R1], R0 ;  /* 0x0000000001007387 */ /* 0x0003e80000100800 */
[----:B------:R1:W-:Y:S01]  /*2b4a0*/  STL [R1+0x10], R4 ;  /* 0x0000100401007387 */ /* 0x0003e20000100800 */
[----:B---3--:R-:W-:-:S05]  /*2b4b0*/  LOP3.LUT R5, R5, 0xfffffffb, RZ, 0xc0, !PT ;  /* 0xfffffffb05057812 */ /* 0x008fca00078ec0ff */
[----:B------:R-:W-:-:S05]  /*2b4c0*/  @P1 LOP3.LUT R5, R5, 0x4, RZ, 0xfc, !PT ;  /* 0x0000000405051812 */ /* 0x000fca00078efcff */
[----:B------:R1:W-:Y:S01]  /*2b4d0*/  STL [R1+0xc], R5 ;  /* 0x00000c0501007387 */ /* 0x0003e20000100800 */
[----:B------:R-:W-:Y:S05]  /*2b4e0*/  @P0 BRA `(.L_x_3189) ;  /* 0x00000004005c0947 */ /* 0x000fea0003800000 */
[----:B------:R-:W-:-:S03]  /*2b4f0*/  UMOV UR4, 0xffffffff ;  /* 0xffffffff00047882 */ /* 0x000fc60000000000 */
[----:B------:R-:W-:Y:S05]  /*2b500*/  BRA.DIV UR4, `(.L_x_3190) ;  /* 0x0000006e04c87947 */ /* 0x000fea000b800000 */
[----:B------:R-:W-:-:S13]  /*2b510*/  ELECT P6, URZ, PT ;  /* 0x00000000003f782f */ /* 0x000fda00038c0000 */
.L_x_3373:
[----:B------:R-:W-:Y:S05]  /*2b520*/  @!P6 BRA `(.L_x_3189) ;  /* 0x00000004004ce947 */ /* 0x000fea0003800000 */
[----:B------:R-:W-:-:S04]  /*2b530*/  ISETP.NE.U32.AND P0, PT, R2, RZ, PT ;  /* 0x000000ff0200720c */ /* 0x000fc80003f05070 */
[----:B------:R-:W-:-:S13]  /*2b540*/  ISETP.NE.AND.EX P0, PT, R3, RZ, PT, P0 ;  /* 0x000000ff0300720c */ /* 0x000fda0003f05300 */
[----:B------:R-:W-:Y:S05]  /*2b550*/  @!P0 BRA `(.L_x_3191) ;  /* 0x0000000000588947 */ /* 0x000fea0003800000 */
[----:B------:R-:W2:Y:S01]  /*2b560*/  LDC R6, c[0x0][0x43c] ;  /* 0x00010f00ff067b82 */ /* 0x000ea20000000800 */
[----:B------:R-:W-:Y:S01]  /*2b570*/  IMAD.MOV.U32 R9, RZ, RZ, R4 ;  /* 0x000000ffff097224 */ /* 0x000fe200078e0004 */
[----:B------:R-:W-:Y:S01]  /*2b580*/  ULDC.64 UR4, c[0x0][0x428] ;  /* 0x00010a0000047ab9 */ /* 0x000fe20000000a00 */
[----:B------:R-:W-:Y:S02]  /*2b590*/  ULDC.64 UR6, c[0x0][0x208] ;  /* 0x0000820000067ab9 */ /* 0x000fe40000000a00 */
        /* <DEDUP_REMOVED lines=16> */
[----:B------:R-:W3:Y:S04]  /*2b6a0*/  LDG.E R0, desc[UR6][R2.64] ;  /* 0x0000000602007981 */ /* 0x000ee8000c1e1900 */
[----:B---3--:R2:W-:Y:S02]  /*2b6b0*/  STL [R1], R0 ;  /* 0x0000000001007387 */ /* 0x0085e40000100800 */
.L_x_3191:
[----:B------:R-:W3:Y:S04]  /*2b6c0*/  LDL R7, [R1+0x4] ;  /* 0x0000040001077983 */ /* 0x000ee80000100800 */
[----:B-12---:R-:W3:Y:S04]  /*2b6d0*/  LDL R0, [R1+0x8] ;  /* 0x0000080001007983 */ /* 0x006ee80000100800 */
[----:B------:R-:W2:Y:S01]  /*2b6e0*/  LDL R2, [R1+0x18] ;  /* 0x0000180001027983 */ /* 0x000ea20000100800 */
[----:B---3--:R-:W-:Y:S01]  /*2b6f0*/  IMAD R0, R0, 0x8, R7 ;  /* 0x0000000800007824 */ /* 0x008fe200078e0207 */
[----:B--2---:R-:W-:-:S04]  /*2b700*/  SHF.L.U32 R2, R2, 0x1f, RZ ;  /* 0x0000001f02027819 */ /* 0x004fc800000006ff */
[----:B------:R-:W1:Y:S02]  /*2b710*/  SYNCS.PHASECHK.TRANS64.TRYWAIT P0, [R0+URZ+0x38840], R2 ;  /* 0x03884002000075a7 */ /* 0x000e64000800017f */
[----:B-1----:R-:W-:Y:S05]  /*2b720*/  @!P0 BRA `(.L_x_3192) ;  /* 0x0000006c00608947 */ /* 0x002fea0003800000 */
.L_x_3374:
[----:B------:R2:W5:Y:S01]  /*2b730*/  LDL R3, [R1+0xc] ;  /* 0x00000c0001037983 */ /* 0x0005620000100800 */
[----:B------:R-:W3:Y:S02]  /*2b740*/  S2R R4, SR_TID.X ;  /* 0x0000000000047919 */ /* 0x000ee40000002100 */
[----:B---3--:R-:W-:-:S04]  /*2b750*/  LOP3.LUT R4, R4, 0x7f, RZ, 0xc0, !PT ;  /* 0x0000007f04047812 */ /* 0x008fc800078ec0ff */
[----:B------:R-:W-:-:S13]  /*2b760*/  ISETP.NE.AND P0, PT, R4, RZ, PT ;  /* 0x000000ff0400720c */ /* 0x000fda0003f05270 */
[----:B--2---:R-:W-:Y:S05]  /*2b770*/  @P0 BRA `(.L_x_3193) ;  /* 0x0000000000140947 */ /* 0x004fea0003800000 */
[----:B-----5:R-:W-:Y:S01]  /*2b780*/  LOP3.LUT P1, RZ, R3, 0x1, RZ, 0xc0, !PT ;  /* 0x0000000103ff7812 */ /* 0x020fe2000782c0ff */
[----:B-1----:R-:W-:-:S04]  /*2b790*/  IMAD.MOV.U32 R2, RZ, RZ, 0xa000 ;  /* 0x0000a000ff027424 */ /* 0x002fc800078e00ff */
[----:B------:R2:W-:Y:S08]  /*2b7a0*/  SYNCS.ARRIVE.TRANS64 RZ, [R0+URZ+0x38830], R2 ;  /* 0x0388300200ff79a7 */ /* 0x0005f0000800003f */
[----:B------:R-:W-:Y:S05]  /*2b7b0*/  @!P1 BRA `(.L_x_3193) ;  /* 0x0000000000049947 */ /* 0x000fea0003800000 */
[----:B------:R-:W-:Y:S01]  /*2b7c0*/  BPT.TRAP 0x1 ;  /* 0x000000040000795c */ /* 0x000fe20000300000 */
.L_x_3193:
[----:B------:R-:W3:Y:S04]  /*2b7d0*/  LDL R7, [R1+0x4] ;  /* 0x0000040001077983 */ /* 0x000ee80000100800 */
[----:B------:R-:W3:Y:S04]  /*2b7e0*/  LDL R6, [R1+0x8] ;  /* 0x0000080001067983 */ /* 0x000ee80000100800 */
[----:B------:R-:W4:Y:S04]  /*2b7f0*/  LDL R5, [R1+0x10] ;  /* 0x0000100001057983 */ /* 0x000f280000100800 */
[----:B------:R-:W4:Y:S04]  /*2b800*/  LDL R4, [R1+0x1c] ;  /* 0x00001c0001047983 */ /* 0x000f280000100800 */
[----:B-12---:R-:W2:Y:S01]  /*2b810*/  LDL R2, [R1] ;  /* 0x0000000001027983 */ /* 0x006ea20000100800 */
        /* <DEDUP_REMOVED lines=12> */
[----:B---3--:R-:W-:Y:S01]  /*2b8e0*/  IMAD R0, R6, 0xa000, R7 ;  /* 0x0000a00006007824 */ /* 0x008fe200078e0207 */
[----:B----4-:R-:W-:-:S04]  /*2b8f0*/  R2UR UR11, R5 ;  /* 0x00000000050b72ca */ /* 0x010fc800000e0000 */
[----:B------:R-:W-:Y:S02]  /*2b900*/  R2UR UR14, R0 ;  /* 0x00000000000e72ca */ /* 0x000fe400000e0000 */
[----:B------:R-:W-:Y:S02]  /*2b910*/  R2UR UR5, R4 ;  /* 0x00000000040572ca */ /* 0x000fe400000e0000 */
[----:B--2---:R-:W-:-:S09]  /*2b920*/  R2UR UR13, R2 ;  /* 0x00000000020d72ca */ /* 0x004fd200000e0000 */
[----:B------:R-:W-:Y:S02]  /*2b930*/  UIADD3 UR8, UR14, 0x24400, URZ ;  /* 0x000244000e087890 */ /* 0x000fe4000fffe03f */
[----:B------:R-:W-:Y:S02]  /*2b940*/  UIMAD UR11, UR11, 0x50, UR5 ;  /* 0x000000500b0b78a4 */ /* 0x000fe4000f8e0205 */
[----:B------:R-:W-:Y:S02]  /*2b950*/  UIADD3.X UR5, URZ, UR37, URZ, UP0, !UPT ;  /* 0x000000253f057290 */ /* 0x000fe400087fe43f */
[----:B------:R-:W-:Y:S02]  /*2b960*/  UIADD3 UR15, UR14, 0x26c00, URZ ;  /* 0x00026c000e0f7890 */ /* 0x000fe4000fffe03f */
[----:B------:R-:W-:Y:S02]  /*2b970*/  UIADD3 UR16, UR14, 0x29400, URZ ;  /* 0x000294000e107890 */ /* 0x000fe4000fffe03f */
[----:B------:R-:W-:-:S03]  /*2b980*/  UIADD3 UR14, UR14, 0x2bc00, URZ ;  /* 0x0002bc000e0e7890 */ /* 0x000fc6000fffe03f */
[----:B------:R2:W-:Y:S02]  /*2b990*/  UTMALDG.4D [UR8], [UR4], desc[UR6] ;  /* 0x00000608040075b4 */ /* 0x0005e40008019000 */
[----:B--2---:R-:W-:Y:S01]  /*2b9a0*/  UMOV UR8, UR15 ;  /* 0x0000000f00087c82 */ /* 0x004fe20008000000 */
[----:B------:R-:W-:Y:S01]  /*2b9b0*/  UMOV UR10, UR17 ;  /* 0x00000011000a7c82 */ /* 0x000fe20008000000 */
[----:B------:R-:W-:Y:S01]  /*2b9c0*/  UMOV UR15, 0x80 ;  /* 0x00000080000f7882 */ /* 0x000fe20000000000 */
        /* <DEDUP_REMOVED lines=8> */
[----:B-1----:R-:W-:Y:S01]  /*2ba50*/  NOP ;  /* 0x0000000000007918 */ /* 0x002fe20000000000 */
.L_x_3189:
[----:B------:R-:W2:Y:S04]  /*2ba60*/  LDL R2, [R1+0x4] ;  /* 0x0000040001027983 */ /* 0x000ea80000100800 */
[----:B------:R-:W3:Y:S04]  /*2ba70*/  LDL.LU R3, [R1+0x3c] ;  /* 0x00003c0001037983 */ /* 0x000ee80000300800 */
[----:B-1----:R-:W4:Y:S04]  /*2ba80*/  LDL.LU R5, [R1+0x34] ;  /* 0x0000340001057983 */ /* 0x002f280000300800 */
[----:B------:R-:W5:Y:S01]  /*2ba90*/  LDL.LU R4, [R1+0x44] ;  /* 0x0000440001047983 */ /* 0x000f620000300800 */
        /* <DEDUP_REMOVED lines=18> */
[----:B-1----:R-:W-:Y:S01]  /*2bbc0*/  IMAD.IADD R2, R3, 0x1, R0 ;  /* 0x0000000103027824 */ /* 0x002fe200078e0200 */
        /* <DEDUP_REMOVED lines=20> */
.L_x_3195:
[----:B------:R-:W-:Y:S05]  /*2bd10*/  BSYNC B6 ;  /* 0x0000000000067941 */ /* 0x000fea0003800000 */
.L_x_3194:
[----:B------:R-:W3:Y:S01]  /*2bd20*/  LDL.LU R6, [R1+0x3c] ;  /* 0x00003c0001067983 */ /* 0x000ee20000300800 */
[----:B------:R-:W-:Y:S01]  /*2bd30*/  ULDC.64 UR4, c[0x0][0x2d8] ;  /* 0x0000b60000047ab9 */ /* 0x000fe20000000a00 */
[----:B------:R-:W1:Y:S02]  /*2bd40*/  LDC R7, c[0x0][0x448] ;  /* 0x00011200ff077b82 */ /* 0x000e640000000800 */
[----:B--2---:R-:W3:Y:S04]  /*2bd50*/  LDL.LU.64 R2, [R1+0x48] ;  /* 0x0000480001027983 */ /* 0x004ee80000300a00 */
[----:B------:R-:W2:Y:S04]  /*2bd60*/  LDL.LU R0, [R1+0x44] ;  /* 0x0000440001007983 */ /* 0x000ea80000300800 */
[----:B------:R-:W4:Y:S04]  /*2bd70*/  LDL.LU R4, [R1+0x54] ;  /* 0x0000540001047983 */ /* 0x000f280000300800 */
[----:B------:R-:W5:Y:S01]  /*2bd80*/  LDL.LU R5, [R1+0x34] ;  /* 0x0000340001057983 */ /* 0x000f620000300800 */
[----:B------:R-:W0:Y:S01]  /*2bd90*/  S2R R9, SR_TID.X ;  /* 0x0000000000097919 */ /* 0x000e220000002100 */
[----:B------:R-:W0:Y:S01]  /*2bda0*/  S2R R8, SR_TID.X ;  /* 0x0000000000087919 */ /* 0x000e220000002100 */
[----:B-1----:R-:W-:Y:S01]  /*2bdb0*/  ISETP.NE.AND P0, PT, R7, 0x1, PT ;  /* 0x000000010700780c */ /* 0x002fe20003f05270 */
[----:B------:R-:W1:Y:S01]  /*2bdc0*/  S2R R10, SR_TID.X ;  /* 0x00000000000a7919 */ /* 0x000e620000002100 */
[----:B0-----:R-:W-:-:S02]  /*2bdd0*/  IMAD.SHL.U32 R9, R9, 0x8, RZ ;  /* 0x0000000809097824 */ /* 0x001fc400078e00ff */
[----:B------:R-:W-:-:S03]  /*2bde0*/  IMAD.SHL.U32 R8, R8, 0x8, RZ ;  /* 0x0000000808087824 */ /* 0x000fc600078e00ff */
[----:B------:R-:W-:Y:S02]  /*2bdf0*/  LOP3.LUT R9, R9, 0x38, RZ, 0xc0, !PT ;  /* 0x0000003809097812 */ /* 0x000fe400078ec0ff */
[----:B-1----:R-:W-:Y:S02]  /*2be00*/  LOP3.LUT R10, R10, 0x7f, RZ, 0xc0, !PT ;  /* 0x0000007f0a0a7812 */ /* 0x002fe400078ec0ff */
[C---:B------:R-:W-:Y:S02]  /*2be10*/  LOP3.LUT R12, R9.reuse, 0x40, RZ, 0xfc, !PT ;  /* 0x00000040090c7812 */ /* 0x040fe400078efcff */
[C---:B------:R-:W-:Y:S02]  /*2be20*/  LOP3.LUT R11, R9.reuse, 0x80, RZ, 0xfc, !PT ;  /* 0x00000080090b7812 */ /* 0x040fe400078efcff */
[----:B------:R-:W-:Y:S02]  /*2be30*/  LOP3.LUT R8, R8, 0x38, RZ, 0xc0, !PT ;  /* 0x0000003808087812 */ /* 0x000fe400078ec0ff */
[----:B------:R-:W-:-:S02]  /*2be40*/  LOP3.LUT R9, R9, 0xc0, RZ, 0xfc, !PT ;  /* 0x000000c009097812 */ /* 0x000fc400078efcff */
[----:B------:R-:W-:Y:S01]  /*2be50*/  SHF.R.U32.HI R10, RZ, 0x3, R10 ;  /* 0x00000003ff0a7819 */ /* 0x000fe2000001160a */
[----:B---3--:R-:W-:Y:S02]  /*2be60*/  IMAD.MOV.U32 R3, RZ, RZ, R6 ;  /* 0x000000ffff037224 */ /* 0x008fe400078e0006 */
[----:B------:R-:W0:Y:S01]  /*2be70*/  @P0 LDC R6, c[0x0][0x450] ;  /* 0x00011400ff060b82 */ /* 0x000e220000000800 */
[----:B--2---:R-:W-:Y:S02]  /*2be80*/  IMAD R0, R0, UR4, RZ ;  /* 0x0000000400007c24 */ /* 0x004fe4000f8e02ff */
[----:B------:R-:W-:-:S04]  /*2be90*/  IMAD.WIDE.U32 R2, R18, UR4, R2 ;  /* 0x0000000412027c25 */ /* 0x000fc8000f8e0002 */
[----:B------:R-:W-:Y:S01]  /*2bea0*/  IMAD R0, R18, UR5, R0 ;  /* 0x0000000512007c24 */ /* 0x000fe2000f8e0200 */
[----:B------:R-:W-:-:S03]  /*2beb0*/  ULDC.64 UR4, c[0x0][0x2e0] ;  /* 0x0000b80000047ab9 */ /* 0x000fc60000000a00 */
[----:B------:R-:W-:Y:S02]  /*2bec0*/  IMAD.IADD R3, R3, 0x1, R0 ;  /* 0x0000000103037824 */ /* 0x000fe400078e0200 */
[----:B----4-:R-:W-:Y:S02]  /*2bed0*/  IMAD R0, R4, UR4, RZ ;  /* 0x0000000404007c24 */ /* 0x010fe4000f8e02ff */
[----:B------:R-:W1:Y:S01]  /*2bee0*/  S2R R4, SR_TID.X ;  /* 0x0000000000047919 */ /* 0x000e620000002100 */
[----:B-----5:R-:W-:-:S04]  /*2bef0*/  IMAD.WIDE.U32 R2, R5, UR4, R2 ;  /* 0x0000000405027c25 */ /* 0x020fc8000f8e0002 */
[----:B------:R-:W-:Y:S01]  /*2bf00*/  IMAD R0, R5, UR5, R0 ;  /* 0x0000000505007c24 */ /* 0x000fe2000f8e0200 */
[----:B------:R-:W-:-:S03]  /*2bf10*/  ULDC.64 UR4, c[0x0][0x2d0] ;  /* 0x0000b40000047ab9 */ /* 0x000fc60000000a00 */
[----:B------:R-:W-:Y:S01]  /*2bf20*/  IMAD.IADD R3, R3, 0x1, R0 ;  /* 0x0000000103037824 */ /* 0x000fe200078e0200 */
[----:B-1----:R-:W-:-:S04]  /*2bf30*/  LOP3.LUT R4, R4, 0x7f, RZ, 0xc0, !PT ;  /* 0x0000007f04047812 */ /* 0x002fc800078ec0ff */
[----:B------:R-:W-:Y:S02]  /*2bf40*/  SHF.R.U32.HI R5, RZ, 0x3, R4 ;  /* 0x00000003ff057819 */ /* 0x000fe40000011604 */
[----:B------:R-:W1:Y:S02]  /*2bf50*/  S2R R4, SR_TID.X ;  /* 0x0000000000047919 */ /* 0x000e640000002100 */
[----:B-1----:R-:W-:-:S05]  /*2bf60*/  IMAD.SHL.U32 R4, R4, 0x10, RZ ;  /* 0x0000001004047824 */ /* 0x002fca00078e00ff */
[----:B------:R-:W-:Y:S02]  /*2bf70*/  LOP3.LUT R4, R5, 0x70, R4, 0xf8, !PT ;  /* 0x0000007005047812 */ /* 0x000fe400078ef804 */
[----:B------:R-:W1:Y:S03]  /*2bf80*/  @P0 LDC R5, c[0x0][0x44c] ;  /* 0x00011300ff050b82 */ /* 0x000e660000000800 */
[----:B------:R-:W-:-:S04]  /*2bf90*/  IMAD R4, R17, 0x80, R4 ;  /* 0x0000008011047824 */ /* 0x000fc800078e0204 */
        /* <DEDUP_REMOVED lines=47> */
[----:B0-----:R-:W-:-:S05]  /*2c290*/  @!P2 LEA R5, P5, R8, R4, 0x1 ;  /* 0x000000040805a211 */ /* 0x001fca00078a08ff */
[----:B------:R-:W-:Y:S02]  /*2c2a0*/  @!P2 IMAD.X R4, RZ, RZ, R6, P5 ;  /* 0x000000ffff04a224 */ /* 0x000fe400028e0606 */
[----:B------:R-:W-:Y:S03]  /*2c2b0*/  SHFL.IDX PT, R6, R2, 0x2, 0x181f ;  /* 0x00581f0002067f89 */ /* 0x000fe600000e0000 */
        /* <DEDUP_REMOVED lines=73> */
.L_x_3391:
[----:B------:R-:W-:Y:S01]  /*2c750*/  VIADD R17, R17, 0x70 ;  /* 0x0000007011117836 */ /* 0x000fe20000000000 */
[----:B------:R-:W-:Y:S04]  /*2c760*/  BSSY B0, `(.L_x_3197) ;  /* 0x000000e000007945 */ /* 0x000fe80003800000 */
[----:B------:R-:W-:-:S13]  /*2c770*/  ISETP.GE.AND P2, PT, R17, R0, PT ;  /* 0x000000001100720c */ /* 0x000fda0003f46270 */
[----:B------:R-:W-:Y:S05]  /*2c780*/  @P2 BRA `(.L_x_3198) ;  /* 0x00000000002c2947 */ /* 0x000fea0003800000 */
[----:B0-----:R-:W2:Y:S01]  /*2c790*/  LDL R4, [R1+0x2c] ;  /* 0x00002c0001047983 */ /* 0x001ea20000100800 */
[----:B------:R-:W-:Y:S01]  /*2c7a0*/  LEA R2, P2, R8, R3, 0x1 ;  /* 0x0000000308027211 */ /* 0x000fe200078408ff */
[----:B------:R-:W-:-:S04]  /*2c7b0*/  ULDC.64 UR4, c[0x0][0x208] ;  /* 0x0000820000047ab9 */ /* 0x000fc80000000a00 */
[----:B------:R-:W-:-:S05]  /*2c7c0*/  IMAD.X R3, RZ, RZ, R6, P2 ;  /* 0x000000ffff037224 */ /* 0x000fca00010e0606 */
[----:B------:R-:W-:Y:S01]  /*2c7d0*/  @!PT LDS RZ, [RZ] ;  /* 0x00000000fffff984 */ /* 0x000fe20000000800 */
[----:B------:R-:W-:Y:S01]  /*2c7e0*/  @!PT LDS RZ, [RZ] ;  /* 0x00000000fffff984 */ /* 0x000fe20000000800 */
[----:B------:R-:W-:Y:S01]  /*2c7f0*/  @!PT LDS RZ, [RZ] ;  /* 0x00000000fffff984 */ /* 0x000fe20000000800 */
[----:B--2---:R1:W-:Y:S04]  /*2c800*/  LDGSTS.E.BYPASS.LTC128B.128 [R4+0x17c00], desc[UR4][R2.64], !P4 ;  /* 0x17c0000002047fae */ /* 0x0043e8000e101d44 */
[----:B------:R1:W-:Y:S04]  /*2c810*/  LDGSTS.E.BYPASS.LTC128B.128 [R4+0x1bc00], desc[UR4][R2.64+0x80], !P3 ;  /* 0x1bc0008002047fae */ /* 0x0003e8000d901d44 */
[----:B------:R1:W-:Y:S04]  /*2c820*/  LDGSTS.E.BYPASS.LTC128B.128 [R4+0x1fc00], desc[UR4][R2.64+0x100], !P0 ;  /* 0x1fc0010002047fae */ /* 0x0003e8000c101d44 */
[----:B------:R1:W-:Y:S02]  /*2c830*/  LDGSTS.E.BYPASS.LTC128B.128 [R4+0x23c00], desc[UR4][R2.64+0x180], !P1 ;  /* 0x23c0018002047fae */ /* 0x0003e4000c901d44 */
.L_x_3198:
[----:B------:R-:W-:Y:S05]  /*2c840*/  BSYNC B0 ;  /* 0x0000000000007941 */ /* 0x000fea0003800000 */
.L_x_3197:
[----:B------:R2:W5:Y:S01]  /*2c850*/  LDL R8, [R1+0x4] ;  /* 0x0000040001087983 */ /* 0x0005620000100800 */
[----:B------:R-:W-:Y:S01]  /*2c860*/  PLOP3.LUT P0, PT, PT, PT, PT, 0x80, 0x0 ;  /* 0x000000000000781c */ /* 0x000fe20003f0f070 */
[----:B------:R-:W-:-:S12]  /*2c870*/  NOP ;  /* 0x0000000000007918 */ /* 0x000fd80000000000 */
.L_x_3199:
[----:B01----:R-:W3:Y:S01]  /*2c880*/  LDL R2, [R1+0x4] ;  /* 0x0000040001027983 */ /* 0x003ee20000100800 */
[----:B------:R-:W-:Y:S02]  /*2c890*/  PLOP3.LUT P1, PT, P1, P0, PT, 0xa2, 0x0 ;  /* 0x000000000000781c */ /* 0x000fe40000f21472 */
[----:B---3--:R-:W-:-:S08]  /*2c8a0*/  @P0 R2UR P1, UR4, R2 ;  /* 0x00000000020402ca */ /* 0x008fd00000020000 */
[----:B------:R-:W-:-:S05]  /*2c8b0*/  @P0 PLOP3.LUT P0, PT, P1, PT, PT, 0x80, 0x0 ;  /* 0x000000000000081c */ /* 0x000fca0000f0f070 */
[----:B------:R-:W-:Y:S01]  /*2c8c0*/  @!P1 SYNCS.ARRIVE.TRANS64.RED.A0T1 RZ, [UR4+0x38800], RZ ;  /* 0x038800ffffff99a7 */ /* 0x000fe20008200404 */
[----:B------:R-:W-:Y:S07]  /*2c8d0*/  @!P1 ARRIVES.LDGSTSBAR.64.TRANSCNT [UR4+0x38800] ;  /* 0x03880000ff0099b0 */ /* 0x000fee0008000a84 */
[----:B------:R-:W-:Y:S05]  /*2c8e0*/  @P0 BRA.U.ANY `(.L_x_3199) ;  /* 0xfffffffd00e40947 */ /* 0x000fea000393ffff */
[----:B------:R-:W3:Y:S02]  /*2c8f0*/  LDL.LU R3, [R1+0x50] ;  /* 0x0000500001037983 */ /* 0x000ee40000300800 */
        /* <DEDUP_REMOVED lines=11> */
.L_x_3392:
[----:B------:R-:W-:Y:S05]  /*2c9b0*/  BSYNC B0 ;  /* 0x0000000000007941 */ /* 0x000fea0003800000 */
.L_x_3200:
[----:B0-----:R-:W3:Y:S01]  /*2c9c0*/  LDL R2, [R1+0x38] ;  /* 0x0000380001027983 */ /* 0x001ee20000100800 */
[----:B------:R-:W-:Y:S01]  /*2c9d0*/  BSSY B0, `(.L_x_3202) ;  /* 0x00002be000007945 */ /* 0x000fe20003800000 */
[----:B---3--:R-:W-:-:S13]  /*2c9e0*/  ISETP.GE.AND P0, PT, R2, 0x2, PT ;  /* 0x000000020200780c */ /* 0x008fda0003f06270 */
[----:B------:R-:W-:Y:S05]  /*2c9f0*/  @!P0 BRA `(.L_x_3203) ;  /* 0x0000002800ec8947 */ /* 0x000fea0003800000 */
[C---:B------:R-:W-:Y:S01]  /*2ca00*/  LOP3.LUT R0, R2.reuse, 0x1, RZ, 0xc0, !PT ;  /* 0x0000000102007812 */ /* 0x040fe200078ec0ff */
[----:B------:R-:W-:Y:S01]  /*2ca10*/  VIADD R2, R2, 0xfffffffe ;  /* 0xfffffffe02027836 */ /* 0x000fe20000000000 */
[----:B------:R-:W-:Y:S02]  /*2ca20*/  BSSY B2, `(.L_x_3204) ;  /* 0x00000ed000027945 */ /* 0x000fe40003800000 */
[----:B------:R-:W-:Y:S01]  /*2ca30*/  ISETP.NE.U32.AND P0, PT, R0, 0x1, PT ;  /* 0x000000010000780c */ /* 0x000fe20003f05070 */
[----:B------:R-:W-:-:S12]  /*2ca40*/  IMAD.MOV.U32 R0, RZ, RZ, R2 ;  /* 0x000000ffff007224 */ /* 0x000fd800078e0002 */
[----:B------:R-:W-:Y:S05]  /*2ca50*/  @!P0 BRA `(.L_x_3205) ;  /* 0x0000000c00a48947 */ /* 0x000fea0003800000 */
[----:B------:R-:W3:Y:S04]  /*2ca60*/  LDL R5, [R1+0xc] ;  /* 0x00000c0001057983 */ /* 0x000ee80000100800 */
[----:B------:R-:W4:Y:S04]  /*2ca70*/  LDL R4, [R1+0x8] ;  /* 0x0000080001047983 */ /* 0x000f280000100800 */
[----:B------:R-:W2:Y:S01]  /*2ca80*/  LDL R3, [R1+0x18] ;  /* 0x0000180001037983 */ /* 0x000ea20000100800 */
[----:B------:R-:W-:Y:S01]  /*2ca90*/  BSSY B1, `(.L_x_3206) ;  /* 0x00000e1000017945 */ /* 0x000fe20003800000 */
[----:B---3--:R-:W-:Y:S01]  /*2caa0*/  LOP3.LUT P1, RZ, R5, 0x4, RZ, 0xc0, !PT ;  /* 0x0000000405ff7812 */ /* 0x008fe2000782c0ff */
[----:B----45:R-:W-:-:S05]  /*2cab0*/  VIADD R8, R4, 0x1 ;  /* 0x0000000104087836 */ /* 0x030fca0000000000 */
[----:B------:R-:W-:-:S04]  /*2cac0*/  ISETP.NE.AND P0, PT, R8, 0x2, PT ;  /* 0x000000020800780c */ /* 0x000fc80003f05270 */
[----:B------:R-:W-:Y:S02]  /*2cad0*/  SEL R9, RZ, 0x1, P0 ;  /* 0x00000001ff097807 */ /* 0x000fe40000000000 */
[----:B------:R-:W-:Y:S02]  /*2cae0*/  SEL R8, R8, RZ, P0 ;  /* 0x000000ff08087207 */ /* 0x000fe40000000000 */
[----:B--2---:R-:W-:Y:S01]  /*2caf0*/  LOP3.LUT R9, R3, R9, RZ, 0x3c, !PT ;  /* 0x0000000903097212 */ /* 0x004fe200078e3cff */
[----:B------:R-:W-:Y:S06]  /*2cb00*/  @!P1 BRA `(.L_x_3207) ;  /* 0x0000000c00649947 */ /* 0x000fec0003800000 */
[----:B------:R0:W5:Y:S01]  /*2cb10*/  LDL R4, [R1] ;  /* 0x0000000001047983 */ /* 0x0001620000100800 */
[----:B------:R-:W-:Y:S01]  /*2cb20*/  ULDC.64 UR4, c[0x0][0x418] ;  /* 0x0001060000047ab9 */ /* 0x000fe20000000a00 */
[----:B------:R-:W-:Y:S01]  /*2cb30*/  IMAD.MOV.U32 R7, RZ, RZ, R2 ;  /* 0x000000ffff077224 */ /* 0x000fe200078e0002 */
[----:B------:R-:W-:-:S04]  /*2cb40*/  ISETP.NE.U32.AND P0, PT, RZ, UR4, PT ;  /* 0x00000004ff007c0c */ /* 0x000fc8000bf05070 */
[----:B------:R-:W-:-:S13]  /*2cb50*/  ISETP.NE.AND.EX P0, PT, RZ, UR5, PT, P0 ;  /* 0x00000005ff007c0c */ /* 0x000fda000bf05300 */
[----:B0-----:R-:W-:Y:S05]  /*2cb60*/  @!P0 BRA `(.L_x_3208) ;  /* 0x0000000000548947 */ /* 0x001fea0003800000 */
[----:B------:R-:W2:Y:S01]  /*2cb70*/  LDL R10, [R1+0x28] ;  /* 0x00002800010a7983 */ /* 0x000ea20000100800 */
[----:B------:R-:W0:Y:S03]  /*2cb80*/  LDC R3, c[0x0][0x43c] ;  /* 0x00010f00ff037b82 */ /* 0x000e260000000800 */
[----:B------:R-:W3:Y:S01]  /*2cb90*/  LDL R6, [R1+0x14] ;  /* 0x0000140001067983 */ /* 0x000ee20000100800 */
[----:B------:R-:W-:Y:S01]  /*2cba0*/  IMAD.MOV.U32 R0, RZ, RZ, R2 ;  /* 0x000000ffff007224 */ /* 0x000fe200078e0002 */
[----:B------:R-:W-:Y:S01]  /*2cbb0*/  ULDC.64 UR6, c[0x0][0x428] ;  /* 0x00010a0000067ab9 */ /* 0x000fe20000000a00 */
[----:B------:R-:W-:Y:S01]  /*2cbc0*/  ULDC.64 UR8, c[0x0][0x208] ;  /* 0x0000820000087ab9 */ /* 0x000fe20000000a00 */
[----:B0-----:R-:W-:-:S13]  /*2cbd0*/  ISETP.NE.AND P0, PT, R3, 0x1, PT ;  /* 0x000000010300780c */ /* 0x001fda0003f05270 */
[----:B-----5:R-:W0:Y:S02]  /*2cbe0*/  @P0 LDC.64 R4, c[0x0][0x440] ;  /* 0x00011000ff040b82 */ /* 0x020e240000000a00 */
[----:B0-----:R-:W-:-:S05]  /*2cbf0*/  @P0 IMAD.HI.U32 R4, R2, R4, RZ ;  /* 0x0000000402040227 */ /* 0x001fca00078e00ff */
[----:B------:R-:W-:-:S04]  /*2cc00*/  @P0 SHF.R.U32.HI R0, RZ, R5, R4 ;  /* 0x00000005ff000219 */ /* 0x000fc80000011604 */
[--C-:B------:R-:W-:Y:S01]  /*2cc10*/  SHF.R.S32.HI R5, RZ, 0x1f, R0.reuse ;  /* 0x0000001fff057819 */ /* 0x100fe20000011400 */
[--C-:B------:R-:W-:Y:S02]  /*2cc20*/  IMAD.MOV R7, RZ, RZ, -R0.reuse ;  /* 0x000000ffff077224 */ /* 0x100fe400078e0a00 */
[----:B------:R-:W-:Y:S02]  /*2cc30*/  IMAD.MOV.U32 R4, RZ, RZ, R0 ;  /* 0x000000ffff047224 */ /* 0x000fe400078e0000 */
        /* <DEDUP_REMOVED lines=8> */
.L_x_3208:
[----:B------:R-:W2:Y:S01]  /*2ccc0*/  LDL R0, [R1+0x4] ;  /* 0x0000040001007983 */ /* 0x000ea20000100800 */
[----:B------:R-:W-:Y:S01]  /*2ccd0*/  BSSY B3, `(.L_x_3209) ;  /* 0x0000005000037945 */ /* 0x000fe20003800000 */
[----:B--2---:R-:W-:Y:S01]  /*2cce0*/  IMAD R3, R8, 0x8, R0 ;  /* 0x0000000808037824 */ /* 0x004fe200078e0200 */
[----:B------:R-:W-:-:S04]  /*2ccf0*/  SHF.L.U32 R0, R9, 0x1f, RZ ;  /* 0x0000001f09007819 */ /* 0x000fc800000006ff */
[----:B------:R-:W1:Y:S02]  /*2cd00*/  SYNCS.PHASECHK.TRANS64.TRYWAIT P0, [R3+URZ+0x38840], R0 ;  /* 0x03884000030075a7 */ /* 0x000e64000800017f */
[----:B-1----:R-:W-:Y:S05]  /*2cd10*/  @!P0 BRA `(.L_x_3210) ;  /* 0x00000064002c8947 */ /* 0x002fea0003800000 */
.L_x_3393:
[----:B------:R-:W-:Y:S05]  /*2cd20*/  BSYNC B3 ;  /* 0x0000000000037941 */ /* 0x000fea0003800000 */
.L_x_3209:
        /* <DEDUP_REMOVED lines=11> */
.L_x_3212:
[----:B------:R-:W-:Y:S05]  /*2cde0*/  BSYNC B3 ;  /* 0x0000000000037941 */ /* 0x000fea0003800000 */
.L_x_3211:
[----:B------:R-:W2:Y:S04]  /*2cdf0*/  LDL R5, [R1+0x4] ;  /* 0x0000040001057983 */ /* 0x000ea80000100800 */
[----:B-1----:R-:W3:Y:S01]  /*2ce00*/  LDL R0, [R1+0x1c] ;  /* 0x00001c0001007983 */ /* 0x002ee20000100800 */
[----:B0-----:R-:W-:Y:S01]  /*2ce10*/  IMAD.MOV.U32 R10, RZ, RZ, RZ ;  /* 0x000000ffff0a7224 */ /* 0x001fe200078e00ff */
        /* <DEDUP_REMOVED lines=10> */
.L_x_3213:
        /* <DEDUP_REMOVED lines=16> */
.L_x_3214:
        /* <DEDUP_REMOVED lines=16> */
.L_x_3215:
        /* <DEDUP_REMOVED lines=16> */
.L_x_3216:
        /* <DEDUP_REMOVED lines=18> */
.L_x_3394:
[----:B------:R-:W-:Y:S05]  /*2d2e0*/  BSYNC B3 ;  /* 0x0000000000037941 */ /* 0x000fea0003800000 */
.L_x_3217:
        /* <DEDUP_REMOVED lines=10> */
.L_x_3219:
[----:B------:R-:W2:Y:S01]  /*2d390*/  LDL R3, [R1+0xc] ;  /* 0x00000c0001037983 */ /* 0x000ea20000100800 */
[----:B------:R-:W-:Y:S01]  /*2d3a0*/  BSSY B3, `(.L_x_3220) ;  /* 0x0000004000037945 */ /* 0x000fe20003800000 */
[----:B--2---:R-:W-:-:S13]  /*2d3b0*/  LOP3.LUT P0, RZ, R3, 0x8, RZ, 0xc0, !PT ;  /* 0x0000000803ff7812 */ /* 0x004fda000780c0ff */
[----:B------:R-:W-:Y:S05]  /*2d3c0*/  @P0 BRA `(.L_x_3221) ;  /* 0x0000000000040947 */ /* 0x000fea0003800000 */
[----:B------:R-:W-:Y:S01]  /*2d3d0*/  BPT.TRAP 0x1 ;  /* 0x000000040000795c */ /* 0x000fe20000300000 */
.L_x_3221:
[----:B------:R-:W-:Y:S05]  /*2d3e0*/  BSYNC B3 ;  /* 0x0000000000037941 */ /* 0x000fea0003800000 */
.L_x_3220:
        /* <DEDUP_REMOVED lines=14> */
.L_x_3222:
        /* <DEDUP_REMOVED lines=16> */
.L_x_3223:
        /* <DEDUP_REMOVED lines=16> */
.L_x_3224:
        /* <DEDUP_REMOVED lines=16> */
.L_x_3225:
        /* <DEDUP_REMOVED lines=13> */
.L_x_3207:
[----:B------:R-:W-:Y:S05]  /*2d8a0*/  BSYNC B1 ;  /* 0x0000000000017941 */ /* 0x000fea0003800000 */
.L_x_3206:
[----:B------:R-:W2:Y:S04]  /*2d8b0*/  LDL.LU R0, [R1+0x38] ;  /* 0x0000380001007983 */ /* 0x000ea80000300800 */
[----:B------:R1:W-:Y:S04]  /*2d8c0*/  STL [R1+0x18], R9 ;  /* 0x0000180901007387 */ /* 0x0003e80000100800 */
[----:B------:R1:W-:Y:S02]  /*2d8d0*/  STL [R1+0x8], R8 ;  /* 0x0000080801007387 */ /* 0x0003e40000100800 */
[----:B-12---:R-:W-:-:S07]  /*2d8e0*/  VIADD R0, R0, 0xfffffffd ;  /* 0xfffffffd00007836 */ /* 0x006fce0000000000 */
.L_x_3205:
[----:B------:R-:W-:Y:S05]  /*2d8f0*/  BSYNC B2 ;  /* 0x0000000000027941 */ /* 0x000fea0003800000 */
.L_x_3204:
[----:B------:R-:W-:-:S13]  /*2d900*/  ISETP.NE.AND P0, PT, R2, RZ, PT ;  /* 0x000000ff0200720c */ /* 0x000fda0003f05270 */
[----:B------:R-:W-:Y:S05]  /*2d910*/  @!P0 BRA `(.L_x_3203) ;  /* 0x0000001c00248947 */ /* 0x000fea0003800000 */
[----:B-----5:R1:W5:Y:S02]  /*2d920*/  LDL R8, [R1] ;  /* 0x0000000001087983 */ /* 0x0203640000100800 */
.L_x_3266:
[----:B0--3--:R-:W3:Y:S04]  /*2d930*/  LDL R4, [R1+0xc] ;  /* 0x00000c0001047983 */ /* 0x009ee80000100800 */
[----:B------:R-:W4:Y:S04]  /*2d940*/  LDL R3, [R1+0x8] ;  /* 0x0000080001037983 */ /* 0x000f280000100800 */
[----:B--2---:R-:W2:Y:S01]  /*2d950*/  LDL R2, [R1+0x18] ;  /* 0x0000180001027983 */ /* 0x004ea20000100800 */
[----:B------:R-:W-:Y:S05]  /*2d960*/  YIELD ;  /* 0x0000000000007946 */ /* 0x000fea0003800000 */
[----:B------:R-:W-:Y:S01]  /*2d970*/  BSSY B1, `(.L_x_3226) ;  /* 0x00000df000017945 */ /* 0x000fe20003800000 */
[----:B---3--:R-:W-:Y:S01]  /*2d980*/  LOP3.LUT P1, RZ, R4, 0x4, RZ, 0xc0, !PT ;  /* 0x0000000404ff7812 */ /* 0x008fe2000782c0ff */
[----:B----4-:R-:W-:-:S05]  /*2d990*/  VIADD R4, R3, 0x1 ;  /* 0x0000000103047836 */ /* 0x010fca0000000000 */
[----:B------:R-:W-:-:S04]  /*2d9a0*/  ISETP.NE.AND P0, PT, R4, 0x2, PT ;  /* 0x000000020400780c */ /* 0x000fc80003f05270 */
[----:B------:R-:W-:Y:S02]  /*2d9b0*/  SEL R5, RZ, 0x1, P0 ;  /* 0x00000001ff057807 */ /* 0x000fe40000000000 */
[----:B------:R-:W-:Y:S02]  /*2d9c0*/  SEL R4, R4, RZ, P0 ;  /* 0x000000ff04047207 */ /* 0x000fe40000000000 */
[----:B--2---:R-:W-:Y:S01]  /*2d9d0*/  LOP3.LUT R5, R2, R5, RZ, 0x3c, !PT ;  /* 0x0000000502057212 */ /* 0x004fe200078e3cff */
        /* <DEDUP_REMOVED lines=26> */
.L_x_3228:
[----:B------:R-:W2:Y:S01]  /*2db80*/  LDL R2, [R1+0x4] ;  /* 0x0000040001027983 */ /* 0x000ea20000100800 */
[----:B------:R-:W-:Y:S01]  /*2db90*/  BSSY B2, `(.L_x_3229) ;  /* 0x0000005000027945 */ /* 0x000fe20003800000 */
[----:B--2---:R-:W-:Y:S01]  /*2dba0*/  IMAD R3, R4, 0x8, R2 ;  /* 0x0000000804037824 */ /* 0x004fe200078e0202 */
[----:B------:R-:W-:-:S04]  /*2dbb0*/  SHF.L.U32 R2, R5, 0x1f, RZ ;  /* 0x0000001f05027819 */ /* 0x000fc800000006ff */
[----:B------:R-:W2:Y:S02]  /*2dbc0*/  SYNCS.PHASECHK.TRANS64.TRYWAIT P0, [R3+URZ+0x38840], R2 ;  /* 0x03884002030075a7 */ /* 0x000ea4000800017f */
[----:B--2---:R-:W-:Y:S05]  /*2dbd0*/  @!P0 BRA `(.L_x_3230) ;  /* 0x0000005400a48947 */ /* 0x004fea0003800000 */
.L_x_3395:
[----:B------:R-:W-:Y:S05]  /*2dbe0*/  BSYNC B2 ;  /* 0x0000000000027941 */ /* 0x000fea0003800000 */
.L_x_3229:
        /* <DEDUP_REMOVED lines=11> */
.L_x_3232:
[----:B------:R-:W-:Y:S05]  /*2dca0*/  BSYNC B2 ;  /* 0x0000000000027941 */ /* 0x000fea0003800000 */
.L_x_3231:
        /* <DEDUP_REMOVED lines=12> */
[----:B0-----:R-:W-:-:S08]  /*2dd70*/  VIADD R9, R7, 0x24400 ;  /* 0x0002440007097836 */ /* 0x001fd00000000000 */
.L_x_3233:
        /* <DEDUP_REMOVED lines=16> */
.L_x_3234:
        /* <DEDUP_REMOVED lines=16> */
.L_x_3235:
        /* <DEDUP_REMOVED lines=16> */
.L_x_3236:
        /* <DEDUP_REMOVED lines=18> */
.L_x_3396:
[----:B------:R-:W-:Y:S05]  /*2e1a0*/  BSYNC B2 ;  /* 0x0000000000027941 */ /* 0x000fea0003800000 */
.L_x_3237:
        /* <DEDUP_REMOVED lines=10> */
.L_x_3239:
[----:B------:R-:W2:Y:S01]  /*2e250*/  LDL R3, [R1+0xc] ;  /* 0x00000c0001037983 */ /* 0x000ea20000100800 */
[----:B------:R-:W-:Y:S01]  /*2e260*/  BSSY B2, `(.L_x_3240) ;  /* 0x0000004000027945 */ /* 0x000fe20003800000 */
[----:B--2---:R-:W-:-:S13]  /*2e270*/  LOP3.LUT P0, RZ, R3, 0x8, RZ, 0xc0, !PT ;  /* 0x0000000803ff7812 */ /* 0x004fda000780c0ff */
[----:B------:R-:W-:Y:S05]  /*2e280*/  @P0 BRA `(.L_x_3241) ;  /* 0x0000000000040947 */ /* 0x000fea0003800000 */
[----:B------:R-:W-:Y:S01]  /*2e290*/  BPT.TRAP 0x1 ;  /* 0x000000040000795c */ /* 0x000fe20000300000 */
.L_x_3241:
[----:B------:R-:W-:Y:S05]  /*2e2a0*/  BSYNC B2 ;  /* 0x0000000000027941 */ /* 0x000fea0003800000 */
.L_x_3240:
        /* <DEDUP_REMOVED lines=14> */
.L_x_3242:
        /* <DEDUP_REMOVED lines=16> */
.L_x_3243:
        /* <DEDUP_REMOVED lines=16> */
.L_x_3244:
        /* <DEDUP_REMOVED lines=16> */
.L_x_3245:
        /* <DEDUP_REMOVED lines=11> */
[----:B------:R0:W-:Y:S04]  /*2e740*/  STL [R1+0x10], R6 ;  /* 0x0000100601007387 */ /* 0x0001e80000100800 */
[----:B------:R0:W-:Y:S02]  /*2e750*/  STL [R1], R8 ;  /* 0x0000000801007387 */ /* 0x0001e40000100800 */
.L_x_3227:
[----:B------:R-:W-:Y:S05]  /*2e760*/  BSYNC B1 ;  /* 0x0000000000017941 */ /* 0x000fea0003800000 */
.L_x_3226:
        /* <DEDUP_REMOVED lines=12> */
[----:B0-----:R-:W-:Y:S01]  /*2e830*/  VIADD R6, R0, 0xffffffff ;  /* 0xffffffff00067836 */ /* 0x001fe20000000000 */
[----:B------:R-:W-:-:S04]  /*2e840*/  ISETP.NE.U32.AND P0, PT, RZ, UR4, PT ;  /* 0x00000004ff007c0c */ /* 0x000fc8000bf05070 */
[----:B------:R-:W-:-:S13]  /*2e850*/  ISETP.NE.AND.EX P0, PT, RZ, UR5, PT, P0 ;  /* 0x00000005ff007c0c */ /* 0x000fda000bf05300 */
[----:B------:R-:W-:Y:S05]  /*2e860*/  @!P0 BRA `(.L_x_3248) ;  /* 0x0000000000508947 */ /* 0x000fea0003800000 */
[----:B------:R-:W3:Y:S01]  /*2e870*/  LDL R12, [R1+0x28] ;  /* 0x00002800010c7983 */ /* 0x000ee20000100800 */
[----:B-----5:R-:W0:Y:S01]  /*2e880*/  LDC R8, c[0x0][0x43c] ;  /* 0x00010f00ff087b82 */ /* 0x020e220000000800 */
[----:B------:R-:W-:Y:S02]  /*2e890*/  ULDC.64 UR6, c[0x0][0x428] ;  /* 0x00010a0000067ab9 */ /* 0x000fe40000000a00 */
[----:B------:R-:W4:Y:S01]  /*2e8a0*/  LDL R9, [R1+0x14] ;  /* 0x0000140001097983 */ /* 0x000f220000100800 */
        /* <DEDUP_REMOVED lines=16> */
.L_x_3248:
[----:B------:R-:W3:Y:S01]  /*2e9b0*/  LDL R2, [R1+0x4] ;  /* 0x0000040001027983 */ /* 0x000ee20000100800 */
[----:B------:R-:W-:Y:S01]  /*2e9c0*/  BSSY B2, `(.L_x_3249) ;  /* 0x0000005000027945 */ /* 0x000fe20003800000 */
[----:B---3--:R-:W-:Y:S01]  /*2e9d0*/  IMAD R3, R11, 0x8, R2 ;  /* 0x000000080b037824 */ /* 0x008fe200078e0202 */
[----:B------:R-:W-:-:S04]  /*2e9e0*/  SHF.L.U32 R2, R10, 0x1f, RZ ;  /* 0x0000001f0a027819 */ /* 0x000fc800000006ff */
[----:B------:R-:W3:Y:S02]  /*2e9f0*/  SYNCS.PHASECHK.TRANS64.TRYWAIT P0, [R3+URZ+0x38840], R2 ;  /* 0x03884002030075a7 */ /* 0x000ee4000800017f */
[----:B---3--:R-:W-:Y:S05]  /*2ea00*/  @!P0 BRA `(.L_x_3250) ;  /* 0x0000004800408947 */ /* 0x008fea0003800000 */
.L_x_3397:
[----:B------:R-:W-:Y:S05]  /*2ea10*/  BSYNC B2 ;  /* 0x0000000000027941 */ /* 0x000fea0003800000 */
.L_x_3249:
        /* <DEDUP_REMOVED lines=11> */
.L_x_3252:
[----:B------:R-:W-:Y:S05]  /*2ead0*/  BSYNC B2 ;  /* 0x0000000000027941 */ /* 0x000fea0003800000 */
.L_x_3251:
[----:B0-----:R-:W4:Y:S04]  /*2eae0*/  LDL R9, [R1+0x4] ;  /* 0x0000040001097983 */ /* 0x001f280000100800 */
        /* <DEDUP_REMOVED lines=13> */
.L_x_3253:
        /* <DEDUP_REMOVED lines=16> */
.L_x_3254:
        /* <DEDUP_REMOVED lines=16> */
.L_x_3255:
        /* <DEDUP_REMOVED lines=16> */
.L_x_3256:
        /* <DEDUP_REMOVED lines=10> */
[----:B------:R-:W2:Y:S01]  /*2ef60*/  LDL R13, [R1+0x4] ;  /* 0x00000400010d7983 */ /* 0x000ea20000100800 */
[----:B------:R-:W-:Y:S01]  /*2ef70*/  SHF.L.U32 R5, R5, 0x1f, RZ ;  /* 0x0000001f05057819 */ /* 0x000fe200000006ff */
[----:B------:R-:W-:Y:S01]  /*2ef80*/  BSSY B2, `(.L_x_3257) ;  /* 0x0000004000027945 */ /* 0x000fe20003800000 */
[----:B--2---:R-:W-:-:S04]  /*2ef90*/  IMAD R2, R4, 0x8, R13 ;  /* 0x0000000804027824 */ /* 0x004fc800078e020d */
[----:B------:R-:W0:Y:S02]  /*2efa0*/  SYNCS.PHASECHK.TRANS64.TRYWAIT P0, [R2+URZ+0x38860], R5 ;  /* 0x03886005020075a7 */ /* 0x000e24000800017f */
[----:B0-----:R-:W-:Y:S05]  /*2efb0*/  @!P0 BRA `(.L_x_3258) ;  /* 0x0000004000e88947 */ /* 0x001fea0003800000 */
.L_x_3398:
[----:B------:R-:W-:Y:S05]  /*2efc0*/  BSYNC B2 ;  /* 0x0000000000027941 */ /* 0x000fea0003800000 */
.L_x_3257:
        /* <DEDUP_REMOVED lines=10> */
.L_x_3259:
[----:B------:R-:W2:Y:S01]  /*2f070*/  LDL R3, [R1+0xc] ;  /* 0x00000c0001037983 */ /* 0x000ea20000100800 */
[----:B------:R-:W-:Y:S01]  /*2f080*/  BSSY B2, `(.L_x_3260) ;  /* 0x0000004000027945 */ /* 0x000fe20003800000 */
[----:B--2---:R-:W-:-:S13]  /*2f090*/  LOP3.LUT P0, RZ, R3, 0x8, RZ, 0xc0, !PT ;  /* 0x0000000803ff7812 */ /* 0x004fda000780c0ff */
[----:B------:R-:W-:Y:S05]  /*2f0a0*/  @P0 BRA `(.L_x_3261) ;  /* 0x0000000000040947 */ /* 0x000fea0003800000 */
[----:B------:R-:W-:Y:S01]  /*2f0b0*/  BPT.TRAP 0x1 ;  /* 0x000000040000795c */ /* 0x000fe20000300000 */
.L_x_3261:
[----:B------:R-:W-:Y:S05]  /*2f0c0*/  BSYNC B2 ;  /* 0x0000000000027941 */ /* 0x000fea0003800000 */
.L_x_3260:
[----:B------:R-:W2:Y:S04]  /*2f0d0*/  LDL R7, [R1+0x4] ;  /* 0x0000040001077983 */ /* 0x000ea80000100800 */
        /* <DEDUP_REMOVED lines=12> */
.L_x_3262:
        /* <DEDUP_REMOVED lines=16> */
.L_x_3263:
        /* <DEDUP_REMOVED lines=16> */
.L_x_3264:
        /* <DEDUP_REMOVED lines=16> */
.L_x_3265:
        /* <DEDUP_REMOVED lines=13> */
.L_x_3247:
[----:B------:R-:W-:Y:S05]  /*2f570*/  BSYNC B1 ;  /* 0x0000000000017941 */ /* 0x000fea0003800000 */
.L_x_3246:
[C---:B------:R-:W-:Y:S01]  /*2f580*/  ISETP.GT.AND P0, PT, R0.reuse, 0x1, PT ;  /* 0x000000010000780c */ /* 0x040fe20003f04270 */
[----:B------:R-:W-:-:S12]  /*2f590*/  VIADD R0, R0, 0xfffffffe ;  /* 0xfffffffe00007836 */ /* 0x000fd80000000000 */
[----:B------:R-:W-:Y:S05]  /*2f5a0*/  @P0 BRA `(.L_x_3266) ;  /* 0xffffffe000e00947 */ /* 0x000fea000383ffff */
.L_x_3203:
[----:B------:R-:W-:Y:S05]  /*2f5b0*/  BSYNC B0 ;  /* 0x0000000000007941 */ /* 0x000fea0003800000 */
.L_x_3202:
        /* <DEDUP_REMOVED lines=18> */
.L_x_3268:
[----:B------:R-:W-:Y:S05]  /*2f6e0*/  BSYNC B0 ;  /* 0x0000000000007941 */ /* 0x000fea0003800000 */
.L_x_3267:
[----:B------:R-:W4:Y:S01]  /*2f6f0*/  LDL R0, [R1+0xc] ;  /* 0x00000c0001007983 */ /* 0x000f220000100800 */
[----:B------:R-:W-:Y:S01]  /*2f700*/  BSSY B0, `(.L_x_3269) ;  /* 0x0000065000007945 */ /* 0x000fe20003800000 */
[----:B----4-:R-:W-:-:S13]  /*2f710*/  LOP3.LUT P0, RZ, R0, 0x4, RZ, 0xc0, !PT ;  /* 0x0000000400ff7812 */ /* 0x010fda000780c0ff */
[----:B------:R-:W-:Y:S05]  /*2f720*/  @!P0 BRA `(.L_x_3270) ;  /* 0x0000000400888947 */ /* 0x000fea0003800000 */
[----:B------:R-:W4:Y:S04]  /*2f730*/  LDL R3, [R1+0x4] ;  /* 0x0000040001037983 */ /* 0x000f280000100800 */
[----:B------:R-:W4:Y:S04]  /*2f740*/  LDL R0, [R1+0x8] ;  /* 0x0000080001007983 */ /* 0x000f280000100800 */
[----:B------:R-:W2:Y:S01]  /*2f750*/  LDL R2, [R1+0x18] ;  /* 0x0000180001027983 */ /* 0x000ea20000100800 */
[----:B------:R-:W-:Y:S01]  /*2f760*/  BSSY B1, `(.L_x_3271) ;  /* 0x0000005000017945 */ /* 0x000fe20003800000 */
[----:B----4-:R-:W-:Y:S01]  /*2f770*/  IMAD R0, R0, 0x8, R3 ;  /* 0x0000000800007824 */ /* 0x010fe200078e0203 */
[----:B--2---:R-:W-:-:S04]  /*2f780*/  SHF.L.U32 R2, R2, 0x1f, RZ ;  /* 0x0000001f02027819 */ /* 0x004fc800000006ff */
[----:B------:R-:W2:Y:S02]  /*2f790*/  SYNCS.PHASECHK.TRANS64.TRYWAIT P0, [R0+URZ+0x38860], R2 ;  /* 0x03886002000075a7 */ /* 0x000ea4000800017f */
[----:B--2---:R-:W-:Y:S05]  /*2f7a0*/  @!P0 BRA `(.L_x_3272) ;  /* 0x0000003c00008947 */ /* 0x004fea0003800000 */
.L_x_3399:
[----:B------:R-:W-:Y:S05]  /*2f7b0*/  BSYNC B1 ;  /* 0x0000000000017941 */ /* 0x000fea0003800000 */
.L_x_3271:
[----:B------:R-:W4:Y:S01]  /*2f7c0*/  S2R R3, SR_TID.X ;  /* 0x0000000000037919 */ /* 0x000f220000002100 */
[----:B------:R-:W-:-:S04]  /*2f7d0*/  UPRMT UR4, UR38, 0x9910, URZ ;  /* 0x0000991026047896 */ /* 0x000fc8000800003f */
[----:B------:R-:W-:Y:S01]  /*2f7e0*/  UISETP.NE.AND UP0, UPT, UR4, 0x2, UPT ;  /* 0x000000020400788c */ /* 0x000fe2000bf05270 */
[----:B----4-:R-:W-:-:S04]  /*2f7f0*/  LOP3.LUT R3, R3, 0x7f, RZ, 0xc0, !PT ;  /* 0x0000007f03037812 */ /* 0x010fc800078ec0ff */
[----:B------:R-:W-:-:S13]  /*2f800*/  ISETP.NE.AND P0, PT, R3, RZ, PT ;  /* 0x000000ff0300720c */ /* 0x000fda0003f05270 */
[----:B--2---:R-:W-:-:S04]  /*2f810*/  @!P0 IMAD.MOV.U32 R2, RZ, RZ, 0xa000 ;  /* 0x0000a000ff028424 */ /* 0x004fc800078e00ff */
[----:B------:R2:W-:Y:S01]  /*2f820*/  @!P0 SYNCS.ARRIVE.TRANS64 RZ, [R0+URZ+0x38850], R2 ;  /* 0x0388500200ff89a7 */ /* 0x0005e2000800003f */
[----:B------:R-:W-:-:S13]  /*2f830*/  PLOP3.LUT P0, PT, PT, PT, UP0, 0x80, 0x0 ;  /* 0x000000000000781c */ /* 0x000fda0003f0f008 */
[----:B--2---:R-:W-:Y:S05]  /*2f840*/  @P0 BRA `(.L_x_3273) ;  /* 0x0000000000040947 */ /* 0x004fea0003800000 */
[----:B------:R-:W-:Y:S01]  /*2f850*/  BPT.TRAP 0x1 ;  /* 0x000000040000795c */ /* 0x000fe20000300000 */
.L_x_3273:
[----:B------:R-:W2:Y:S01]  /*2f860*/  LDL R2, [R1+0xc] ;  /* 0x00000c0001027983 */ /* 0x000ea20000100800 */
[----:B------:R-:W-:Y:S01]  /*2f870*/  BSSY B1, `(.L_x_3274) ;  /* 0x0000004000017945 */ /* 0x000fe20003800000 */
[----:B--2---:R-:W-:-:S13]  /*2f880*/  LOP3.LUT P0, RZ, R2, 0x8, RZ, 0xc0, !PT ;  /* 0x0000000802ff7812 */ /* 0x004fda000780c0ff */
[----:B------:R-:W-:Y:S05]  /*2f890*/  @P0 BRA `(.L_x_3275) ;  /* 0x0000000000040947 */ /* 0x000fea0003800000 */
[----:B------:R-:W-:Y:S01]  /*2f8a0*/  BPT.TRAP 0x1 ;  /* 0x000000040000795c */ /* 0x000fe20000300000 */
.L_x_3275:
[----:B------:R-:W-:Y:S05]  /*2f8b0*/  BSYNC B1 ;  /* 0x0000000000017941 */ /* 0x000fea0003800000 */
.L_x_3274:
[----:B------:R-:W2:Y:S04]  /*2f8c0*/  LDL.LU R5, [R1+0x1c] ;  /* 0x00001c0001057983 */ /* 0x000ea80000300800 */
[----:B------:R-:W2:Y:S04]  /*2f8d0*/  LDL.LU R3, [R1+0x10] ;  /* 0x0000100001037983 */ /* 0x000ea80000300800 */
[----:B0-----:R-:W4:Y:S04]  /*2f8e0*/  LDL R4, [R1+0x4] ;  /* 0x0000040001047983 */ /* 0x001f280000100800 */
[----:B------:R-:W4:Y:S01]  /*2f8f0*/  LDL R2, [R1+0x8] ;  /* 0x0000080001027983 */ /* 0x000f220000100800 */
        /* <DEDUP_REMOVED lines=8> */
[----:B----4-:R-:W-:-:S04]  /*2f980*/  IMAD R2, R2, 0xa000, R4 ;  /* 0x0000a00002027824 */ /* 0x010fc800078e0204 */
[----:B------:R-:W-:-:S07]  /*2f990*/  VIADD R4, R2, 0x400 ;  /* 0x0000040002047836 */ /* 0x000fce0000000000 */
.L_x_3276:
        /* <DEDUP_REMOVED lines=16> */
.L_x_3277:
        /* <DEDUP_REMOVED lines=16> */
.L_x_3278:
        /* <DEDUP_REMOVED lines=16> */
.L_x_3279:
        /* <DEDUP_REMOVED lines=11> */
.L_x_3270:
[----:B------:R-:W-:Y:S05]  /*2fd50*/  BSYNC B0 ;  /* 0x0000000000007941 */ /* 0x000fea0003800000 */
.L_x_3269:
[----:B------:R-:W4:Y:S04]  /*2fd60*/  LDL.LU R5, [R1+0x8] ;  /* 0x0000080001057983 */ /* 0x000f280000300800 */
[----:B0-----:R-:W2:Y:S01]  /*2fd70*/  LDL.LU R4, [R1+0x18] ;  /* 0x0000180001047983 */ /* 0x001ea20000300800 */
[----:B----4-:R-:W-:-:S05]  /*2fd80*/  VIADD R0, R5, 0x1 ;  /* 0x0000000105007836 */ /* 0x010fca0000000000 */
[----:B------:R-:W-:-:S04]  /*2fd90*/  ISETP.NE.AND P0, PT, R0, 0x2, PT ;  /* 0x000000020000780c */ /* 0x000fc80003f05270 */
[----:B------:R-:W-:Y:S02]  /*2fda0*/  SEL R2, RZ, 0x1, P0 ;  /* 0x00000001ff027807 */ /* 0x000fe40000000000 */
[----:B------:R-:W-:Y:S02]  /*2fdb0*/  SEL R0, R0, RZ, P0 ;  /* 0x000000ff00007207 */ /* 0x000fe40000000000 */
[----:B--2---:R-:W-:-:S03]  /*2fdc0*/  LOP3.LUT R4, R4, R2, RZ, 0x3c, !PT ;  /* 0x0000000204047212 */ /* 0x004fc600078e3cff */
[----:B------:R2:W-:Y:S04]  /*2fdd0*/  STL [R1+0x8], R0 ;  /* 0x0000080001007387 */ /* 0x0005e80000100800 */
[----:B------:R2:W-:Y:S02]  /*2fde0*/  STL [R1+0x18], R4 ;  /* 0x0000180401007387 */ /* 0x0005e40000100800 */
.L_x_3182:
[----:B------:R-:W-:Y:S05]  /*2fdf0*/  BSYNC B7 ;  /* 0x0000000000077941 */ /* 0x000fea0003800000 */
.L_x_3180:
[----:B------:R-:W4:Y:S02]  /*2fe00*/  LDL R7, [R1+0xc] ;  /* 0x00000c0001077983 */ /* 0x000f240000100800 */
[----:B----4-:R-:W-:-:S13]  /*2fe10*/  LOP3.LUT P0, RZ, R7, 0x10, RZ, 0xc0, !PT ;  /* 0x0000001007ff7812 */ /* 0x010fda000780c0ff */
[----:B------:R-:W-:Y:S05]  /*2fe20*/  @!P0 BRA `(.L_x_3280) ;  /* 0x0000000000288947 */ /* 0x000fea0003800000 */
[----:B------:R-:W-:Y:S05]  /*2fe30*/  WARPSYNC.ALL ;  /* 0x0000000000007948 */ /* 0x000fea0003800000 */
[----:B------:R-:W4:Y:S08]  /*2fe40*/  S2UR UR5, SR_CgaCtaId ;  /* 0x00000000000579c3 */ /* 0x000f300000008800 */
[----:B------:R-:W-:Y:S06]  /*2fe50*/  BAR.SYNC.DEFER_BLOCKING 0x5, 0x180 ;  /* 0x0146000000007b1d */ /* 0x000fec0000010000 */
[----:B------:R-:W-:-:S02]  /*2fe60*/  UMOV UR4, 0x400 ;  /* 0x0000040000047882 */ /* 0x000fc40000000000 */
[----:B----4-:R-:W-:-:S06]  /*2fe70*/  ULEA UR4, UR5, UR4, 0x18 ;  /* 0x0000000405047291 */ /* 0x010fcc000f8ec03f */
[----:B--2---:R-:W-:-:S05]  /*2fe80*/  IMAD.U32 R0, RZ, RZ, UR4 ;  /* 0x00000004ff007e24 */ /* 0x004fca000f8e00ff */
[----:B------:R2:W4:Y:S04]  /*2fe90*/  LDS.128 R16, [R0+0x388d0] ;  /* 0x0388d00000107984 */ /* 0x0005280000000c00 */
[----:B------:R2:W-:Y:S01]  /*2fea0*/  STL [R1+0x4], R0 ;  /* 0x0000040001007387 */ /* 0x0005e20000100800 */
[----:B------:R-:W-:Y:S06]  /*2feb0*/  BAR.ARV 0x4, 0x180 ;  /* 0x0106000000007b1d */ /* 0x000fec0000002000 */
[----:B------:R-:W-:Y:S05]  /*2fec0*/  BRA `(.L_x_3281) ;  /* 0x0000000800e47947 */ /* 0x000fea0003800000 */
.L_x_3280:
[----:B---3--:R-:W3:Y:S01]  /*2fed0*/  LDL R6, [R1+0x30] ;  /* 0x0000300001067983 */ /* 0x008ee20000100800 */
[----:B------:R-:W-:Y:S01]  /*2fee0*/  UMOV UR4, 0xffffffff ;  /* 0xffffffff00047882 */ /* 0x000fe20000000000 */
[----:B---3--:R-:W-:Y:S02]  /*2fef0*/  ISETP.NE.AND P5, PT, R6, 0x1f, PT ;  /* 0x0000001f0600780c */ /* 0x008fe40003fa5270 */
[----:B------:R-:W-:Y:S11]  /*2ff00*/  BRA.DIV UR4, `(.L_x_3282) ;  /* 0x00000036043c7947 */ /* 0x000ff6000b800000 */
[----:B--2---:R-:W-:Y:S01]  /*2ff10*/  IMAD.IADD R0, R19, 0x1, R6 ;  /* 0x0000000113007824 */ /* 0x004fe200078e0206 */
[----:B------:R-:W-:Y:S01]  /*2ff20*/  ULDC UR4, c[0x0][0xc3c] ;  /* 0x00030f0000047ab9 */ /* 0x000fe20000000800 */
[----:B------:R-:W-:Y:S01]  /*2ff30*/  ULDC.64 UR6, c[0x0][0x208] ;  /* 0x0000820000067ab9 */ /* 0x000fe20000000a00 */
[----:B------:R-:W-:Y:S02]  /*2ff40*/  LOP3.LUT P4, RZ, R7, 0x1, RZ, 0xc0, !PT ;  /* 0x0000000107ff7812 */ /* 0x000fe4000788c0ff */
[----:B------:R-:W-:-:S13]  /*2ff50*/  ISETP.GE.OR P0, PT, R0, UR4, !P5 ;  /* 0x0000000400007c0c */ /* 0x000fda000ef06670 */
[----:B------:R-:W2:Y:S02]  /*2ff60*/  @!P0 LDC.64 R2, c[0x0][0xc80] ;  /* 0x00032000ff028b82 */ /* 0x000ea40000000a00 */
[----:B--2---:R-:W-:-:S06]  /*2ff70*/  @!P0 IMAD.WIDE R2, R0, 0x4, R2 ;  /* 0x0000000400028825 */ /* 0x004fcc00078e0202 */
[----:B------:R2:W3:Y:S01]  /*2ff80*/  @!P0 LDG.E R2, desc[UR6][R2.64] ;  /* 0x0000000602028981 */ /* 0x0004e2000c1e1900 */
[C---:B------:R-:W-:Y:S02]  /*2ff90*/  ISETP.GE.U32.AND P1, PT, R6.reuse, 0x4, PT ;  /* 0x000000040600780c */ /* 0x040fe40003f26070 */
[C---:B------:R-:W-:Y:S01]  /*2ffa0*/  ISETP.GE.U32.AND P2, PT, R6.reuse, 0x8, PT ;  /* 0x000000080600780c */ /* 0x040fe20003f46070 */
[----:B------:R-:W-:Y:S01]  /*2ffb0*/  SHFL.IDX PT, R0, R16, RZ, 0x1f ;  /* 0x00001fff10007589 */ /* 0x000fe200000e0000 */
[----:B------:R-:W-:-:S03]  /*2ffc0*/  ISETP.GE.U32.AND P3, PT, R6, 0x10, PT ;  /* 0x000000100600780c */ /* 0x000fc60003f66070 */
[----:B------:R-:W-:Y:S01]  /*2ffd0*/  SHFL.IDX PT, R5, R16, 0x1, 0x1f ;  /* 0x00201f0010057f89 */ /* 0x000fe200000e0000 */
[----:B--2---:R-:W-:Y:S02]  /*2ffe0*/  IMAD.MOV.U32 R3, RZ, RZ, RZ ;  /* 0x000000ffff037224 */ /* 0x004fe400078e00ff */
[----:B---3--:R-:W-:Y:S01]  /*2fff0*/  @!P0 IMAD.MOV.U32 R3, RZ, RZ, R2 ;  /* 0x000000ffff038224 */ /* 0x008fe200078e0002 */
[----:B------:R-:W-:-:S04]  /*30000*/  ISETP.GE.U32.AND P0, PT, R6, 0x2, PT ;  /* 0x000000020600780c */ /* 0x000fc80003f06070 */
[----:B------:R-:W2:Y:S02]  /*30010*/  SHFL.UP PT, R2, R3, 0x1, RZ ;  /* 0x0420000003027989 */ /* 0x000ea400000e00ff */
[----:B--2---:R-:W-:-:S05]  /*30020*/  SEL R2, R2, RZ, P4 ;  /* 0x000000ff02027207 */ /* 0x004fca0002000000 */
[----:B------:R-:W-:-:S05]  /*30030*/  IMAD.IADD R2, R3, 0x1, R2 ;  /* 0x0000000103027824 */ /* 0x000fca00078e0202 */
        /* <DEDUP_REMOVED lines=12> */
[----:B------:R2:W3:Y:S02]  /*30100*/  SHFL.IDX PT, R16, R2, 0x1f, 0x1f ;  /* 0x03e01f0002107f89 */ /* 0x0004e400000e0000 */
.L_x_3409:
[----:B------:R-:W-:Y:S02]  /*30110*/  ULDC UR4, c[0x0][0xc38] ;  /* 0x00030e0000047ab9 */ /* 0x000fe40000000800 */
[----:B------:R-:W-:-:S04]  /*30120*/  IMAD.U32 R4, RZ, RZ, UR4 ;  /* 0x00000004ff047e24 */ /* 0x000fc8000f8e00ff */
[----:B---3--:R-:W-:-:S04]  /*30130*/  IMAD R16, R16, R4, RZ ;  /* 0x0000000410107224 */ /* 0x008fc800078e02ff */
[----:B------:R-:W-:-:S05]  /*30140*/  IMAD.IADD R5, R5, 0x1, R16 ;  /* 0x0000000105057824 */ /* 0x000fca00078e0210 */
[----:B------:R-:W-:-:S13]  /*30150*/  ISETP.GT.AND P4, PT, R5, R0, PT ;  /* 0x000000000500720c */ /* 0x000fda0003f84270 */
[----:B------:R-:W-:Y:S05]  /*30160*/  @P4 BRA `(.L_x_3283) ;  /* 0x0000000000a44947 */ /* 0x000fea0003800000 */
.L_x_3288:
[----:B--2---:R-:W2:Y:S01]  /*30170*/  LDC R2, c[0x0][0xc3c] ;  /* 0x00030f00ff027b82 */ /* 0x004ea20000000800 */
[----:B------:R-:W-:-:S05]  /*30180*/  VIADD R19, R19, 0x1f ;  /* 0x0000001f13137836 */ /* 0x000fca0000000000 */
[----:B--2---:R-:W-:-:S13]  /*30190*/  ISETP.GE.AND P4, PT, R19, R2, PT ;  /* 0x000000021300720c */ /* 0x004fda0003f86270 */
[----:B------:R-:W-:Y:S05]  /*301a0*/  @P4 BRA `(.L_x_3284) ;  /* 0x0000000400e44947 */ /* 0x000fea0003800000 */
[----:B------:R-:W2:Y:S01]  /*301b0*/  LDL R3, [R1+0x30] ;  /* 0x0000300001037983 */ /* 0x000ea20000100800 */
[----:B------:R-:W-:Y:S01]  /*301c0*/  BSSY B0, `(.L_x_3285) ;  /* 0x0000009000007945 */ /* 0x000fe20003800000 */
[----:B--2---:R-:W-:Y:S02]  /*301d0*/  IMAD.IADD R4, R19, 0x1, R3 ;  /* 0x0000000113047824 */ /* 0x004fe400078e0203 */
[----:B------:R-:W-:-:S03]  /*301e0*/  IMAD.MOV.U32 R3, RZ, RZ, RZ ;  /* 0x000000ffff037224 */ /* 0x000fc600078e00ff */
[----:B------:R-:W-:-:S13]  /*301f0*/  ISETP.GE.OR P4, PT, R4, R2, !P5 ;  /* 0x000000020400720c */ /* 0x000fda0006f86670 */
[----:B------:R-:W-:Y:S05]  /*30200*/  @P4 BRA `(.L_x_3286) ;  /* 0x0000000000104947 */ /* 0x000fea0003800000 */
[----:B------:R-:W2:Y:S01]  /*30210*/  LDC.64 R2, c[0x0][0xc80] ;  /* 0x00032000ff027b82 */ /* 0x000ea20000000a00 */
[----:B------:R-:W-:Y:S01]  /*30220*/  ULDC.64 UR4, c[0x0][0x208] ;  /* 0x0000820000047ab9 */ /* 0x000fe20000000a00 */
[----:B--2---:R-:W-:-:S06]  /*30230*/  IMAD.WIDE R2, R4, 0x4, R2 ;  /* 0x0000000404027825 */ /* 0x004fcc00078e0202 */
[----:B------:R2:W5:Y:S02]  /*30240*/  LDG.E R3, desc[UR4][R2.64] ;  /* 0x0000000402037981 */ /* 0x000564000c1e1900 */
.L_x_3286:
[----:B------:R-:W-:Y:S05]  /*30250*/  BSYNC B0 ;  /* 0x0000000000007941 */ /* 0x000fea0003800000 */
.L_x_3285:
[----:B------:R-:W-:-:S03]  /*30260*/  UMOV UR4, 0xffffffff ;  /* 0xffffffff00047882 */ /* 0x000fc60000000000 */
[----:B------:R-:W-:Y:S05]  /*30270*/  BRA.DIV UR4, `(.L_x_3287) ;  /* 0x0000003604a07947 */ /* 0x000fea000b800000 */
[----:B------:R-:W3:Y:S04]  /*30280*/  LDL R4, [R1+0xc] ;  /* 0x00000c0001047983 */ /* 0x000ee80000100800 */
[----:B--2--5:R-:W2:Y:S01]  /*30290*/  SHFL.UP PT, R2, R3, 0x1, RZ ;  /* 0x0420000003027989 */ /* 0x024ea200000e00ff */
[----:B---3--:R-:W-:-:S04]  /*302a0*/  LOP3.LUT P4, RZ, R4, 0x1, RZ, 0xc0, !PT ;  /* 0x0000000104ff7812 */ /* 0x008fc8000788c0ff */
        /* <DEDUP_REMOVED lines=15> */
.L_x_3417:
[----:B------:R-:W-:Y:S02]  /*303a0*/  ULDC UR4, c[0x0][0xc38] ;  /* 0x00030e0000047ab9 */ /* 0x000fe40000000800 */
[----:B------:R-:W-:-:S04]  /*303b0*/  IMAD.U32 R4, RZ, RZ, UR4 ;  /* 0x00000004ff047e24 */ /* 0x000fc8000f8e00ff */
[----:B---3--:R-:W-:-:S04]  /*303c0*/  IMAD R16, R16, R4, RZ ;  /* 0x0000000410107224 */ /* 0x008fc800078e02ff */
[----:B------:R-:W-:-:S05]  /*303d0*/  IMAD.IADD R5, R16, 0x1, R5 ;  /* 0x0000000110057824 */ /* 0x000fca00078e0205 */
[----:B------:R-:W-:-:S13]  /*303e0*/  ISETP.GT.AND P4, PT, R5, R0, PT ;  /* 0x000000000500720c */ /* 0x000fda0003f84270 */
[----:B------:R-:W-:Y:S05]  /*303f0*/  @!P4 BRA `(.L_x_3288) ;  /* 0xfffffffc005cc947 */ /* 0x000fea000383ffff */
.L_x_3283:
[----:B------:R-:W-:Y:S01]  /*30400*/  IMAD.IADD R16, R5, 0x1, -R16 ;  /* 0x0000000105107824 */ /* 0x000fe200078e0a10 */
[----:B------:R-:W-:-:S03]  /*30410*/  UMOV UR4, 0xffffffff ;  /* 0xffffffff00047882 */ /* 0x000fc60000000000 */
[----:B------:R-:W-:-:S05]  /*30420*/  IMAD R5, R2, R4, R16 ;  /* 0x0000000402057224 */ /* 0x000fca00078e0210 */
[----:B------:R-:W-:Y:S01]  /*30430*/  ISETP.GT.AND P6, PT, R5, R0, PT ;  /* 0x000000000500720c */ /* 0x000fe20003fc4270 */
[----:B------:R-:W-:-:S12]  /*30440*/  BRA.DIV UR4, `(.L_x_3289) ;  /* 0x0000003a040c7947 */ /* 0x000fd8000b800000 */
[----:B------:R-:W-:-:S04]  /*30450*/  VOTE.ANY R5, PT, !P6 ;  /* 0x0000000000057806 */ /* 0x000fc800070e0100 */
[----:B------:R-:W3:Y:S02]  /*30460*/  POPC R6, R5 ;  /* 0x0000000500067309 */ /* 0x000ee40000000000 */
[----:B---3--:R3:W4:Y:S02]  /*30470*/  SHFL.IDX PT, R17, R3, R6, 0x1f ;  /* 0x00001f0603117589 */ /* 0x00872400000e0000 */
.L_x_3421:
[----:B------:R-:W-:Y:S01]  /*30480*/  ISETP.NE.AND P0, PT, R5, RZ, PT ;  /* 0x000000ff0500720c */ /* 0x000fe20003f05270 */
[----:B------:R-:W-:-:S12]  /*30490*/  IMAD.MOV.U32 R5, RZ, RZ, RZ ;  /* 0x000000ffff057224 */ /* 0x000fd800078e00ff */
[----:B------:R-:W-:Y:S05]  /*304a0*/  @!P0 BRA `(.L_x_3290) ;  /* 0x0000000000148947 */ /* 0x000fea0003800000 */
[----:B------:R-:W-:Y:S01]  /*304b0*/  UMOV UR4, 0xffffffff ;  /* 0xffffffff00047882 */ /* 0x000fe20000000000 */
[----:B------:R-:W-:Y:S02]  /*304c0*/  VIADD R12, R6, 0xffffffff ;  /* 0xffffffff060c7836 */ /* 0x000fe40000000000 */
[----:B------:R-:W-:Y:S05]  /*304d0*/  BRA.DIV UR4, `(.L_x_3291) ;  /* 0x0000003a04307947 */ /* 0x000fea000b800000 */
[----:B--2---:R2:W0:Y:S02]  /*304e0*/  SHFL.IDX PT, R2, R2, R12, 0x1f ;  /* 0x00001f0c02027589 */ /* 0x00442400000e0000 */
.L_x_3424:
[----:B0-----:R-:W-:-:S07]  /*304f0*/  IMAD.MOV.U32 R5, RZ, RZ, R2 ;  /* 0x000000ffff057224 */ /* 0x001fce00078e0002 */
.L_x_3290:
[----:B--23--:R-:W2:Y:S01]  /*30500*/  LDC.64 R2, c[0x0][0xc90] ;  /* 0x00032400ff027b82 */ /* 0x00cea20000000a00 */
[----:B------:R-:W-:Y:S01]  /*30510*/  IMAD.IADD R19, R6, 0x1, R19 ;  /* 0x0000000106137824 */ /* 0x000fe200078e0213 */
[----:B------:R-:W-:-:S03]  /*30520*/  ULDC.64 UR4, c[0x0][0x208] ;  /* 0x0000820000047ab9 */ /* 0x000fc60000000a00 */
[----:B--2---:R-:W-:-:S05]  /*30530*/  IMAD.WIDE R2, R19, 0x4, R2 ;  /* 0x0000000413027825 */ /* 0x004fca00078e0202 */
[----:B------:R-:W4:Y:S01]  /*30540*/  LDG.E R7, desc[UR4][R2.64] ;  /* 0x0000000402077981 */ /* 0x000f22000c1e1900 */
[----:B------:R-:W-:-:S04]  /*30550*/  IMAD R16, R5, R4, R16 ;  /* 0x0000000405107224 */ /* 0x000fc800078e0210 */
[----:B------:R-:W-:Y:S02]  /*30560*/  IMAD.IADD R0, R0, 0x1, -R16 ;  /* 0x0000000100007824 */ /* 0x000fe400078e0a10 */
[----:B----4-:R-:W-:-:S05]  /*30570*/  IMAD R6, R17, R7, RZ ;  /* 0x0000000711067224 */ /* 0x010fca00078e02ff */
[----:B-----5:R-:W-:-:S04]  /*30580*/  IABS R8, R6 ;  /* 0x0000000600087213 */ /* 0x020fc80000000000 */
[----:B------:R-:W2:Y:S08]  /*30590*/  I2F.RP R2, R8 ;  /* 0x0000000800027306 */ /* 0x000eb00000209400 */
[----:B--2---:R-:W2:Y:S02]  /*305a0*/  MUFU.RCP R2, R2 ;  /* 0x0000000200027308 */ /* 0x004ea40000001000 */
[----:B--2---:R-:W-:-:S06]  /*305b0*/  VIADD R2, R2, 0xffffffe ;  /* 0x0ffffffe02027836 */ /* 0x004fcc0000000000 */
[----:B------:R-:W2:Y:S02]  /*305c0*/  F2I.FTZ.U32.TRUNC.NTZ R3, R2 ;  /* 0x0000000200037305 */ /* 0x000ea4000021f000 */
[----:B--2---:R-:W-:-:S04]  /*305d0*/  IMAD.MOV R2, RZ, RZ, -R3 ;  /* 0x000000ffff027224 */ /* 0x004fc800078e0a03 */
        /* <DEDUP_REMOVED lines=54> */
.L_x_3284:
[----:B------:R-:W-:Y:S01]  /*30940*/  UMOV UR4, URZ ;  /* 0x0000003f00047c82 */ /* 0x000fe20008000000 */
[----:B------:R-:W-:Y:S01]  /*30950*/  UMOV UR5, URZ ;  /* 0x0000003f00057c82 */ /* 0x000fe20008000000 */
[----:B------:R-:W-:Y:S01]  /*30960*/  ULDC UR6, c[0x0][0xc3c] ;  /* 0x00030f0000067ab9 */ /* 0x000fe20000000800 */
[----:B------:R-:W-:Y:S02]  /*30970*/  IMAD.MOV.U32 R16, RZ, RZ, R0 ;  /* 0x000000ffff107224 */ /* 0x000fe400078e0000 */
[----:B------:R-:W-:Y:S02]  /*30980*/  IMAD.U32 R17, RZ, RZ, UR4 ;  /* 0x00000004ff117e24 */ /* 0x000fe4000f8e00ff */
[----:B------:R-:W-:Y:S02]  /*30990*/  IMAD.U32 R18, RZ, RZ, UR5 ;  /* 0x00000005ff127e24 */ /* 0x000fe4000f8e00ff */
[----:B------:R-:W-:-:S07]  /*309a0*/  IMAD.U32 R19, RZ, RZ, UR6 ;  /* 0x00000006ff137e24 */ /* 0x000fce000f8e00ff */
.L_x_3292:
[----:B------:R-:W2:Y:S04]  /*309b0*/  LDL R0, [R1+0x30] ;  /* 0x0000300001007983 */ /* 0x000ea80000100800 */
[----:B------:R3:W4:Y:S01]  /*309c0*/  LDL R3, [R1+0x4] ;  /* 0x0000040001037983 */ /* 0x0007220000100800 */
[----:B------:R-:W-:Y:S05]  /*309d0*/  WARPSYNC.ALL ;  /* 0x0000000000007948 */ /* 0x000fea0003800000 */
[----:B------:R-:W-:Y:S01]  /*309e0*/  BAR.SYNC.DEFER_BLOCKING 0x4, 0x180 ;  /* 0x0106000000007b1d */ /* 0x000fe20000010000 */
[----:B--2---:R-:W-:-:S13]  /*309f0*/  ISETP.NE.AND P0, PT, R0, RZ, PT ;  /* 0x000000ff0000720c */ /* 0x004fda0003f05270 */
[----:B------:R-:W4:Y:S01]  /*30a00*/  @!P0 S2R R0, SR_CgaCtaId ;  /* 0x0000000000008919 */ /* 0x000f220000008800 */
[----:B------:R-:W-:-:S04]  /*30a10*/  @!P0 MOV R2, 0x400 ;  /* 0x0000040000028802 */ /* 0x000fc80000000f00 */
[----:B----4-:R-:W-:-:S05]  /*30a20*/  @!P0 LEA R3, R0, R2, 0x18 ;  /* 0x0000000200038211 */ /* 0x010fca00078ec0ff */
[----:B------:R3:W-:Y:S04]  /*30a30*/  @!P0 STS.128 [R3+0x388d0], R16 ;  /* 0x0388d01003008388 */ /* 0x0007e80000000c00 */
[----:B------:R3:W-:Y:S01]  /*30a40*/  @!P0 STL [R1+0x4], R3 ;  /* 0x0000040301008387 */ /* 0x0007e20000100800 */
[----:B------:R-:W-:Y:S06]  /*30a50*/  BAR.ARV 0x5, 0x180 ;  /* 0x0146000000007b1d */ /* 0x000fec0000002000 */
.L_x_3281:
[----:B------:R-:W-:Y:S02]  /*30a60*/  ULDC UR4, c[0x0][0xc3c] ;  /* 0x00030f0000047ab9 */ /* 0x000fe40000000800 */
[----:B----4-:R-:W-:-:S13]  /*30a70*/  ISETP.GE.AND P0, PT, R19, UR4, PT ;  /* 0x0000000413007c0c */ /* 0x010fda000bf06270 */
[----:B------:R-:W-:Y:S05]  /*30a80*/  @!P0 BRA `(.L_x_3293) ;  /* 0xffffff8000508947 */ /* 0x000fea000383ffff */
[----:B------:R-:W-:Y:S05]  /*30a90*/  BSYNC B8 ;  /* 0x0000000000087941 */ /* 0x000fea0003800000 */
.L_x_3132:
[----:B--2---:R-:W2:Y:S01]  /*30aa0*/  LDL.LU R0, [R1+0x50] ;  /* 0x0000500001007983 */ /* 0x004ea20000300800 */
[----:B------:R-:W-:Y:S01]  /*30ab0*/  BSSY B0, `(.L_x_3294) ;  /* 0x000000b000007945 */ /* 0x000fe20003800000 */
[----:B------:R-:W4:Y:S01]  /*30ac0*/  S2R R5, SR_CgaCtaId ;  /* 0x0000000000057919 */ /* 0x000f220000008800 */
[----:B--2---:R-:W-:-:S05]  /*30ad0*/  VIADD R0, R0, 0x1 ;  /* 0x0000000100007836 */ /* 0x004fca0000000000 */
[----:B0-----:R-:W-:-:S04]  /*30ae0*/  LEA.HI R2, R0, R0, RZ, 0x1 ;  /* 0x0000000000027211 */ /* 0x001fc800078f08ff */
[----:B---3--:R-:W-:-:S05]  /*30af0*/  LOP3.LUT R3, R2, 0xfffffffe, RZ, 0xc0, !PT ;  /* 0xfffffffe02037812 */ /* 0x008fca00078ec0ff */
[----:B------:R-:W-:Y:S01]  /*30b00*/  IMAD.IADD R3, R0, 0x1, -R3 ;  /* 0x0000000100037824 */ /* 0x000fe200078e0a03 */
[----:B------:R-:W-:-:S04]  /*30b10*/  MOV R0, 0x400 ;  /* 0x0000040000007802 */ /* 0x000fc80000000f00 */
[----:B----4-:R-:W-:Y:S02]  /*30b20*/  LEA R0, R5, R0, 0x18 ;  /* 0x0000000005007211 */ /* 0x010fe400078ec0ff */
[----:B------:R-:W-:-:S04]  /*30b30*/  SHF.L.U32 R3, R3, 0x1f, RZ ;  /* 0x0000001f03037819 */ /* 0x000fc800000006ff */
[----:B------:R-:W0:Y:S02]  /*30b40*/  SYNCS.PHASECHK.TRANS64.TRYWAIT P0, [R0+URZ+0x38820], R3 ;  /* 0x03882003000075a7 */ /* 0x000e24000800017f */
[----:B0-----:R-:W-:Y:S05]  /*30b50*/  @!P0 BRA `(.L_x_3295) ;  /* 0x0000003000b88947 */ /* 0x001fea0003800000 */
.L_x_3425:
[----:B------:R-:W-:Y:S05]  /*30b60*/  BSYNC B0 ;  /* 0x0000000000007941 */ /* 0x000fea0003800000 */
.L_x_3294:
[----:B------:R-:W-:-:S03]  /*30b70*/  UMOV UR4, 0xffffffff ;  /* 0xffffffff00047882 */ /* 0x000fc60000000000 */
[----:B------:R-:W-:Y:S05]  /*30b80*/  BRA.DIV UR4, `(.L_x_3296) ;  /* 0x0000003204c07947 */ /* 0x000fea000b800000 */
[----:B------:R-:W2:Y:S02]  /*30b90*/  S2R R2, SR_TID.X ;  /* 0x0000000000027919 */ /* 0x000ea40000002100 */
[----:B--2---:R-:W-:-:S04]  /*30ba0*/  SHF.R.U32.HI R2, RZ, 0x5, R2 ;  /* 0x00000005ff027819 */ /* 0x004fc80000011602 */
[----:B------:R-:W-:-:S05]  /*30bb0*/  LOP3.LUT R2, R2, 0x3, RZ, 0xc0, !PT ;  /* 0x0000000302027812 */ /* 0x000fca00078ec0ff */
[----:B------:R2:W3:Y:S02]  /*30bc0*/  SHFL.IDX PT, R14, R2, RZ, 0x1f ;  /* 0x00001fff020e7589 */ /* 0x0004e400000e0000 */
.L_x_3428:
[----:B---3--:R-:W-:-:S13]  /*30bd0*/  ISETP.NE.AND P0, PT, R14, RZ, PT ;  /* 0x000000ff0e00720c */ /* 0x008fda0003f05270 */
[----:B------:R-:W-:Y:S05]  /*30be0*/  @P0 BRA `(.L_x_2866) ;  /* 0x00000000009c0947 */ /* 0x000fea0003800000 */
[----:B------:R-:W-:-:S03]  /*30bf0*/  UMOV UR4, 0xffffffff ;  /* 0xffffffff00047882 */ /* 0x000fc60000000000 */
[----:B------:R-:W-:Y:S05]  /*30c00*/  BRA.DIV UR4, `(.L_x_3297) ;  /* 0x0000003204d47947 */ /* 0x000fea000b800000 */
[----:B------:R-:W-:-:S13]  /*30c10*/  ELECT P6, URZ, PT ;  /* 0x00000000003f782f */ /* 0x000fda00038c0000 */
.L_x_3431:
[----:B------:R-:W-:Y:S05]  /*30c20*/  @!P6 BRA `(.L_x_2866) ;  /* 0x00000000008ce947 */ /* 0x000fea0003800000 */
[----:B--2---:R-:W2:Y:S02]  /*30c30*/  LDL R2, [R1+0x98] ;  /* 0x0000980001027983 */ /* 0x004ea40000100800 */
[----:B--2---:R-:W-:-:S13]  /*30c40*/  R2UR UR4, R2 ;  /* 0x00000000020472ca */ /* 0x004fda00000e0000 */
[----:B------:R-:W-:-:S06]  /*30c50*/  ULOP3.LUT UR4, UR4, 0x2, URZ, 0xfc, !UPT ;  /* 0x0000000204047892 */ /* 0x000fcc000f8efc3f */
[----:B------:R-:W-:-:S05]  /*30c60*/  IMAD.U32 R2, RZ, RZ, UR4 ;  /* 0x00000004ff027e24 */ /* 0x000fca000f8e00ff */
[----:B------:R-:W-:-:S13]  /*30c70*/  ISETP.NE.AND P2, PT, R2, 0x3, PT ;  /* 0x000000030200780c */ /* 0x000fda0003f45270 */
[----:B------:R-:W-:Y:S05]  /*30c80*/  @!P2 BRA `(.L_x_3298) ;  /* 0x000000000004a947 */ /* 0x000fea0003800000 */
[----:B------:R-:W-:Y:S01]  /*30c90*/  BPT.TRAP 0x1 ;  /* 0x000000040000795c */ /* 0x000fe20000300000 */
.L_x_3298:
        /* <DEDUP_REMOVED lines=14> */
.L_x_3432:
[----:B------:R-:W2:Y:S02]  /*30d80*/  SYNCS.PHASECHK.TRANS64.TRYWAIT P0, [R7+URZ], R2 ;  /* 0x00000002070075a7 */ /* 0x000ea4000800017f */
[----:B--2---:R-:W-:Y:S05]  /*30d90*/  @!P0 BRA `(.L_x_3300) ;  /* 0x0000003000a48947 */ /* 0x004fea0003800000 */
.L_x_3433:
[----:B------:R-:W-:Y:S05]  /*30da0*/  @!P2 BRA `(.L_x_3301) ;  /* 0x000000000004a947 */ /* 0x000fea0003800000 */
[----:B------:R-:W-:Y:S01]  /*30db0*/  BPT.TRAP 0x1 ;  /* 0x000000040000795c */ /* 0x000fe20000300000 */
.L_x_3301:
[----:B------:R-:W3:Y:S01]  /*30dc0*/  LDL.LU R4, [R1+0x8] ;  /* 0x0000080001047983 */ /* 0x000ee20000300800 */
[----:B------:R-:W-:-:S04]  /*30dd0*/  VIADD R0, R0, 0x38860 ;  /* 0x0003886000007836 */ /* 0x000fc80000000000 */
[----:B---3--:R-:W-:-:S04]  /*30de0*/  IMAD R4, R4, 0x8, R0 ;  /* 0x0000000804047824 */ /* 0x008fc800078e0200 */
[----:B------:R-:W3:Y:S02]  /*30df0*/  SYNCS.PHASECHK.TRANS64.TRYWAIT P0, [R4+URZ], R5 ;  /* 0x00000005040075a7 */ /* 0x000ee4000800017f */
[----:B---3--:R-:W-:Y:S05]  /*30e00*/  @!P0 BRA `(.L_x_3302) ;  /* 0x00000030009c8947 */ /* 0x008fea0003800000 */
.L_x_3434:
[----:B------:R-:W-:-:S07]  /*30e10*/  IMAD R3, R3, 0x8, R0 ;  /* 0x0000000803037824 */ /* 0x000fce00078e0200 */
.L_x_3303:
[----:B----4-:R4:W0:Y:S02]  /*30e20*/  SYNCS.PHASECHK.TRANS64.TRYWAIT P0, [R3+URZ], R2 ;  /* 0x00000002030075a7 */ /* 0x010824000800017f */
[----:B0-----:R-:W-:Y:S05]  /*30e30*/  @!P0 NANOSLEEP.SYNCS 0x989680 ;  /* 0x009896800000895d */ /* 0x001fea0003900000 */
[----:B------:R-:W0:Y:S02]  /*30e40*/  @!P0 SYNCS.PHASECHK.TRANS64 P0, [R3+URZ], R2 ;  /* 0x00000002030085a7 */ /* 0x000e24000800007f */
[----:B0-----:R-:W-:Y:S05]  /*30e50*/  @!P0 BRA `(.L_x_3303) ;  /* 0xfffffffc00f08947 */ /* 0x001fea000383ffff */
.L_x_2866:
[----:B------:R-:W-:Y:S05]  /*30e60*/  BSYNC B9 ;  /* 0x0000000000097941 */ /* 0x000fea0003800000 */
.L_x_2863:
[----:B------:R-:W-:Y:S05]  /*30e70*/  EXIT ;  /* 0x000000000000794d */ /* 0x000fea0003800000 */
.L_x_2886:
[----:B0-----:R0:W1:Y:S02]  /*30e80*/  SYNCS.PHASECHK.TRANS64.TRYWAIT P6, [R0+URZ+0x38890], R114 ;  /* 0x03889072000075a7 */ /* 0x00106400080c017f */
[----:B-1----:R-:W-:Y:S05]  /*30e90*/  @!P6 NANOSLEEP.SYNCS 0x989680 ;  /* 0x009896800000e95d */ /* 0x002fea0003900000 */
[----:B------:R-:W1:Y:S02]  /*30ea0*/  @!P6 SYNCS.PHASECHK.TRANS64 P6, [R0+URZ+0x38890], R114 ;  /* 0x038890720000e5a7 */ /* 0x000e6400080c007f */
[----:B-1----:R-:W-:Y:S05]  /*30eb0*/  @!P6 BRA `(.L_x_2886) ;  /* 0xfffffffc00f0e947 */ /* 0x002fea000383ffff */
[----:B------:R-:W-:Y:S05]  /*30ec0*/  BRA `(.L_x_3304) ;  /* 0xfffffd2800bc7947 */ /* 0x000fea000383ffff */
.L_x_2942:
[----:B-1----:R1:W3:Y:S02]  /*30ed0*/  SYNCS.PHASECHK.TRANS64.TRYWAIT P6, [R0+URZ+0x38890], R114 ;  /* 0x03889072000075a7 */ /* 0x0022e400080c017f */
[----:B---3--:R-:W-:Y:S05]  /*30ee0*/  @!P6 NANOSLEEP.SYNCS 0x989680 ;  /* 0x009896800000e95d */ /* 0x008fea0003900000 */
[----:B------:R-:W3:Y:S02]  /*30ef0*/  @!P6 SYNCS.PHASECHK.TRANS64 P6, [R0+URZ+0x38890], R114 ;  /* 0x038890720000e5a7 */ /* 0x000ee400080c007f */
[----:B---3--:R-:W-:Y:S05]  /*30f00*/  @!P6 BRA `(.L_x_2942) ;  /* 0xfffffffc00f0e947 */ /* 0x008fea000383ffff */
[----:B------:R-:W-:Y:S05]  /*30f10*/  BRA `(.L_x_3305) ;  /* 0xfffffd6000907947 */ /* 0x000fea000383ffff */
.L_x_2967:
[----:B-1----:R1:W2:Y:S02]  /*30f20*/  SYNCS.PHASECHK.TRANS64.TRYWAIT P3, [R0+URZ+0x38890], R114 ;  /* 0x03889072000075a7 */ /* 0x0022a4000806017f */
[----:B--2---:R-:W-:Y:S05]  /*30f30*/  @!P3 NANOSLEEP.SYNCS 0x989680 ;  /* 0x009896800000b95d */ /* 0x004fea0003900000 */
[----:B------:R-:W2:Y:S02]  /*30f40*/  @!P3 SYNCS.PHASECHK.TRANS64 P3, [R0+URZ+0x38890], R114 ;  /* 0x038890720000b5a7 */ /* 0x000ea4000806007f */
[----:B--2---:R-:W-:Y:S05]  /*30f50*/  @!P3 BRA `(.L_x_2967) ;  /* 0xfffffffc00f0b947 */ /* 0x004fea000383ffff */
[----:B------:R-:W-:Y:S05]  /*30f60*/  BRA `(.L_x_3306) ;  /* 0xfffffd9400847947 */ /* 0x000fea000383ffff */
.L_x_2975:
[----:B-1----:R1:W2:Y:S02]  /*30f70*/  SYNCS.PHASECHK.TRANS64.TRYWAIT P2, [R0+URZ+0x388b0], R114 ;  /* 0x0388b072000075a7 */ /* 0x0022a4000804017f */
[----:B--2---:R-:W-:Y:S05]  /*30f80*/  @!P2 NANOSLEEP.SYNCS 0x989680 ;  /* 0x009896800000a95d */ /* 0x004fea0003900000 */
[----:B------:R-:W2:Y:S02]  /*30f90*/  @!P2 SYNCS.PHASECHK.TRANS64 P2, [R0+URZ+0x388b0], R114 ;  /* 0x0388b0720000a5a7 */ /* 0x000ea4000804007f */
[----:B--2---:R-:W-:Y:S05]  /*30fa0*/  @!P2 BRA `(.L_x_2975) ;  /* 0xfffffffc00f0a947 */ /* 0x004fea000383ffff */
[----:B------:R-:W-:Y:S05]  /*30fb0*/  BRA `(.L_x_3307) ;  /* 0xfffffd9800b47947 */ /* 0x000fea000383ffff */
.L_x_2995:
        /* <DEDUP_REMOVED lines=8> */
.L_x_3309:
[----:B------:R-:W-:Y:S05]  /*31040*/  BSYNC B1 ;  /* 0x0000000000017941 */ /* 0x000fea0003800000 */
.L_x_3308:
        /* <DEDUP_REMOVED lines=8> */
.L_x_3310:
[----:B------:R-:W-:Y:S02]  /*310d0*/  IMAD.MOV.U32 R13, RZ, RZ, R7 ;  /* 0x000000ffff0d7224 */ /* 0x000fe400078e0007 */
[----:B------:R-:W-:-:S07]  /*310e0*/  IMAD.MOV.U32 R5, RZ, RZ, R14 ;  /* 0x000000ffff057224 */ /* 0x000fce00078e000e */
[----:B------:R-:W-:Y:S05]  /*310f0*/  WARPSYNC.COLLECTIVE R15, `(.L_x_3311) ;  /* 0x000000000f087348 */ /* 0x000fea0003c00000 */
[----:B------:R0:W1:Y:S02]  /*31100*/  SHFL.IDX P6, R14, R13, R12, R11 ;  /* 0x0000000c0d0e7389 */ /* 0x00006400000c000b */
[----:B01----:R-:W-:Y:S01]  /*31110*/  ENDCOLLECTIVE ;  /* 0x000000000000791b */ /* 0x003fe20003800000 */
.L_x_3311:
[----:B------:R-:W-:Y:S02]  /*31120*/  IMAD.MOV.U32 R13, RZ, RZ, R3 ;  /* 0x000000ffff0d7224 */ /* 0x000fe400078e0003 */
[----:B------:R-:W-:-:S07]  /*31130*/  IMAD.MOV.U32 R9, RZ, RZ, R14 ;  /* 0x000000ffff097224 */ /* 0x000fce00078e000e */
[----:B------:R-:W-:Y:S05]  /*31140*/  WARPSYNC.COLLECTIVE R15, `(.L_x_3312) ;  /* 0x000000000f087348 */ /* 0x000fea0003c00000 */
[----:B------:R0:W1:Y:S02]  /*31150*/  SHFL.IDX P6, R14, R13, R12, R11 ;  /* 0x0000000c0d0e7389 */ /* 0x00006400000c000b */
[----:B01----:R-:W-:Y:S01]  /*31160*/  ENDCOLLECTIVE ;  /* 0x000000000000791b */ /* 0x003fe20003800000 */
.L_x_3312:
[----:B------:R-:W-:Y:S05]  /*31170*/  BRA `(.L_x_3313) ;  /* 0xfffffdac006c7947 */ /* 0x000fea000383ffff */
.L_x_2998:
        /* <DEDUP_REMOVED lines=8> */
.L_x_3315:
[----:B------:R-:W-:Y:S05]  /*31200*/  BSYNC B1 ;  /* 0x0000000000017941 */ /* 0x000fea0003800000 */
.L_x_3314:
        /* <DEDUP_REMOVED lines=8> */
.L_x_3316:
[----:B------:R-:W-:Y:S02]  /*31290*/  IMAD.MOV.U32 R13, RZ, RZ, R7 ;  /* 0x000000ffff0d7224 */ /* 0x000fe400078e0007 */
[----:B------:R-:W-:-:S07]  /*312a0*/  IMAD.MOV.U32 R5, RZ, RZ, R14 ;  /* 0x000000ffff057224 */ /* 0x000fce00078e000e */
[----:B------:R-:W-:Y:S05]  /*312b0*/  WARPSYNC.COLLECTIVE R15, `(.L_x_3317) ;  /* 0x000000000f087348 */ /* 0x000fea0003c00000 */
[----:B------:R0:W1:Y:S02]  /*312c0*/  SHFL.IDX P6, R14, R13, R12, R11 ;  /* 0x0000000c0d0e7389 */ /* 0x00006400000c000b */
[----:B01----:R-:W-:Y:S01]  /*312d0*/  ENDCOLLECTIVE ;  /* 0x000000000000791b */ /* 0x003fe20003800000 */
.L_x_3317:
[----:B------:R-:W-:Y:S02]  /*312e0*/  IMAD.MOV.U32 R13, RZ, RZ, R3 ;  /* 0x000000ffff0d7224 */ /* 0x000fe400078e0003 */
[----:B------:R-:W-:-:S07]  /*312f0*/  IMAD.MOV.U32 R9, RZ, RZ, R14 ;  /* 0x000000ffff097224 */ /* 0x000fce00078e000e */
[----:B------:R-:W-:Y:S05]  /*31300*/  WARPSYNC.COLLECTIVE R15, `(.L_x_3318) ;  /* 0x000000000f087348 */ /* 0x000fea0003c00000 */
[----:B------:R0:W1:Y:S02]  /*31310*/  SHFL.IDX P6, R14, R13, R12, R11 ;  /* 0x0000000c0d0e7389 */ /* 0x00006400000c000b */
[----:B01----:R-:W-:Y:S01]  /*31320*/  ENDCOLLECTIVE ;  /* 0x000000000000791b */ /* 0x003fe20003800000 */
.L_x_3318:
[----:B------:R-:W-:Y:S05]  /*31330*/  BRA `(.L_x_3319) ;  /* 0xfffffdb000847947 */ /* 0x000fea000383ffff */
.L_x_3001:
        /* <DEDUP_REMOVED lines=8> */
.L_x_3321:
[----:B------:R-:W-:Y:S05]  /*313c0*/  BSYNC B1 ;  /* 0x0000000000017941 */ /* 0x000fea0003800000 */
.L_x_3320:
        /* <DEDUP_REMOVED lines=8> */
.L_x_3322:
[----:B------:R-:W-:Y:S02]  /*31450*/  IMAD.MOV.U32 R13, RZ, RZ, R7 ;  /* 0x000000ffff0d7224 */ /* 0x000fe400078e0007 */
[----:B------:R-:W-:-:S07]  /*31460*/  IMAD.MOV.U32 R5, RZ, RZ, R14 ;  /* 0x000000ffff057224 */ /* 0x000fce00078e000e */
[----:B------:R-:W-:Y:S05]  /*31470*/  WARPSYNC.COLLECTIVE R15, `(.L_x_3323) ;  /* 0x000000000f087348 */ /* 0x000fea0003c00000 */
[----:B------:R0:W1:Y:S02]  /*31480*/  SHFL.IDX P6, R14, R13, R12, R11 ;  /* 0x0000000c0d0e7389 */ /* 0x00006400000c000b */
[----:B01----:R-:W-:Y:S01]  /*31490*/  ENDCOLLECTIVE ;  /* 0x000000000000791b */ /* 0x003fe20003800000 */
.L_x_3323:
[----:B------:R-:W-:Y:S02]  /*314a0*/  IMAD.MOV.U32 R13, RZ, RZ, R3 ;  /* 0x000000ffff0d7224 */ /* 0x000fe400078e0003 */
[----:B------:R-:W-:-:S07]  /*314b0*/  IMAD.MOV.U32 R9, RZ, RZ, R14 ;  /* 0x000000ffff097224 */ /* 0x000fce00078e000e */
[----:B------:R-:W-:Y:S05]  /*314c0*/  WARPSYNC.COLLECTIVE R15, `(.L_x_3324) ;  /* 0x000000000f087348 */ /* 0x000fea0003c00000 */
[----:B------:R0:W1:Y:S02]  /*314d0*/  SHFL.IDX P6, R14, R13, R12, R11 ;  /* 0x0000000c0d0e7389 */ /* 0x00006400000c000b */
[----:B01----:R-:W-:Y:S01]  /*314e0*/  ENDCOLLECTIVE ;  /* 0x000000000000791b */ /* 0x003fe20003800000 */
.L_x_3324:
[----:B------:R-:W-:Y:S05]  /*314f0*/  BRA `(.L_x_3325) ;  /* 0xfffffdb400947947 */ /* 0x000fea000383ffff */
.L_x_3004:
        /* <DEDUP_REMOVED lines=8> */
.L_x_3327:
[----:B------:R-:W-:Y:S05]  /*31580*/  BSYNC B1 ;  /* 0x0000000000017941 */ /* 0x000fea0003800000 */
.L_x_3326:
        /* <DEDUP_REMOVED lines=8> */
.L_x_3328:
[----:B------:R-:W-:Y:S02]  /*31610*/  IMAD.MOV.U32 R13, RZ, RZ, R7 ;  /* 0x000000ffff0d7224 */ /* 0x000fe400078e0007 */
[----:B------:R-:W-:-:S07]  /*31620*/  IMAD.MOV.U32 R10, RZ, RZ, R14 ;  /* 0x000000ffff0a7224 */ /* 0x000fce00078e000e */
[----:B------:R-:W-:Y:S05]  /*31630*/  WARPSYNC.COLLECTIVE R15, `(.L_x_3329) ;  /* 0x000000000f087348 */ /* 0x000fea0003c00000 */
[----:B------:R0:W1:Y:S02]  /*31640*/  SHFL.IDX P6, R14, R13, R12, R11 ;  /* 0x0000000c0d0e7389 */ /* 0x00006400000c000b */
[----:B01----:R-:W-:Y:S01]  /*31650*/  ENDCOLLECTIVE ;  /* 0x000000000000791b */ /* 0x003fe20003800000 */
.L_x_3329:
[----:B------:R-:W-:Y:S02]  /*31660*/  IMAD.MOV.U32 R13, RZ, RZ, R3 ;  /* 0x000000ffff0d7224 */ /* 0x000fe400078e0003 */
[----:B------:R-:W-:-:S07]  /*31670*/  IMAD.MOV.U32 R9, RZ, RZ, R14 ;  /* 0x000000ffff097224 */ /* 0x000fce00078e000e */
[----:B------:R-:W-:Y:S05]  /*31680*/  WARPSYNC.COLLECTIVE R15, `(.L_x_3330) ;  /* 0x000000000f087348 */ /* 0x000fea0003c00000 */
[----:B------:R0:W1:Y:S02]  /*31690*/  SHFL.IDX P6, R14, R13, R12, R11 ;  /* 0x0000000c0d0e7389 */ /* 0x00006400000c000b */
[----:B01----:R-:W-:Y:S01]  /*316a0*/  ENDCOLLECTIVE ;  /* 0x000000000000791b */ /* 0x003fe20003800000 */
.L_x_3330:
[----:B------:R-:W-:Y:S01]  /*316b0*/  IMAD.MOV.U32 R3, RZ, RZ, R14 ;  /* 0x000000ffff037224 */ /* 0x000fe200078e000e */
[----:B------:R-:W-:Y:S06]  /*316c0*/  BRA `(.L_x_3331) ;  /* 0xfffffdb800a87947 */ /* 0x000fec000383ffff */
.L_x_3008:
[----:B0-----:R0:W1:Y:S02]  /*316d0*/  SYNCS.PHASECHK.TRANS64.TRYWAIT P0, [R16+URZ+0x38800], R143 ;  /* 0x0388008f100075a7 */ /* 0x001064000800017f */
[----:B-1----:R-:W-:Y:S05]  /*316e0*/  @!P0 NANOSLEEP.SYNCS 0x989680 ;  /* 0x009896800000895d */ /* 0x002fea0003900000 */
[----:B------:R-:W1:Y:S02]  /*316f0*/  @!P0 SYNCS.PHASECHK.TRANS64 P0, [R16+URZ+0x38800], R143 ;  /* 0x0388008f100085a7 */ /* 0x000e64000800007f */
[----:B-1----:R-:W-:Y:S05]  /*31700*/  @!P0 BRA `(.L_x_3008) ;  /* 0xfffffffc00f08947 */ /* 0x002fea000383ffff */
[----:B------:R-:W-:Y:S05]  /*31710*/  BRA `(.L_x_3332) ;  /* 0xfffffdc0001c7947 */ /* 0x000fea000383ffff */
.L_x_3040:
        /* <DEDUP_REMOVED lines=8> */
.L_x_3334:
[----:B------:R-:W-:Y:S05]  /*317a0*/  BSYNC B1 ;  /* 0x0000000000017941 */ /* 0x000fea0003800000 */
.L_x_3333:
        /* <DEDUP_REMOVED lines=8> */
.L_x_3335:
[----:B------:R-:W-:Y:S02]  /*31830*/  IMAD.MOV.U32 R13, RZ, RZ, R7 ;  /* 0x000000ffff0d7224 */ /* 0x000fe400078e0007 */
[----:B------:R-:W-:-:S07]  /*31840*/  IMAD.MOV.U32 R4, RZ, RZ, R14 ;  /* 0x000000ffff047224 */ /* 0x000fce00078e000e */
[----:B------:R-:W-:Y:S05]  /*31850*/  WARPSYNC.COLLECTIVE R15, `(.L_x_3336) ;  /* 0x000000000f087348 */ /* 0x000fea0003c00000 */
[----:B------:R0:W1:Y:S02]  /*31860*/  SHFL.IDX P6, R14, R13, R12, R11 ;  /* 0x0000000c0d0e7389 */ /* 0x00006400000c000b */
[----:B01----:R-:W-:Y:S01]  /*31870*/  ENDCOLLECTIVE ;  /* 0x000000000000791b */ /* 0x003fe20003800000 */
.L_x_3336:
[----:B------:R-:W-:Y:S02]  /*31880*/  IMAD.MOV.U32 R13, RZ, RZ, R3 ;  /* 0x000000ffff0d7224 */ /* 0x000fe400078e0003 */
[----:B------:R-:W-:-:S07]  /*31890*/  IMAD.MOV.U32 R9, RZ, RZ, R14 ;  /* 0x000000ffff097224 */ /* 0x000fce00078e000e */
[----:B------:R-:W-:Y:S05]  /*318a0*/  WARPSYNC.COLLECTIVE R15, `(.L_x_3337) ;  /* 0x000000000f087348 */ /* 0x000fea0003c00000 */
[----:B------:R0:W1:Y:S02]  /*318b0*/  SHFL.IDX P6, R14, R13, R12, R11 ;  /* 0x0000000c0d0e7389 */ /* 0x00006400000c000b */
[----:B01----:R-:W-:Y:S01]  /*318c0*/  ENDCOLLECTIVE ;  /* 0x000000000000791b */ /* 0x003fe20003800000 */
.L_x_3337:
[----:B------:R-:W-:Y:S05]  /*318d0*/  BRA `(.L_x_3338) ;  /* 0xfffffdf000e87947 */ /* 0x000fea000383ffff */
.L_x_3043:
        /* <DEDUP_REMOVED lines=8> */
.L_x_3340:
[----:B------:R-:W-:Y:S05]  /*31960*/  BSYNC B1 ;  /* 0x0000000000017941 */ /* 0x000fea0003800000 */
.L_x_3339:
        /* <DEDUP_REMOVED lines=8> */
.L_x_3341:
[----:B------:R-:W-:Y:S02]  /*319f0*/  IMAD.MOV.U32 R13, RZ, RZ, R7 ;  /* 0x000000ffff0d7224 */ /* 0x000fe400078e0007 */
[----:B------:R-:W-:-:S07]  /*31a00*/  IMAD.MOV.U32 R4, RZ, RZ, R14 ;  /* 0x000000ffff047224 */ /* 0x000fce00078e000e */
[----:B------:R-:W-:Y:S05]  /*31a10*/  WARPSYNC.COLLECTIVE R15, `(.L_x_3342) ;  /* 0x000000000f087348 */ /* 0x000fea0003c00000 */
[----:B------:R0:W1:Y:S02]  /*31a20*/  SHFL.IDX P6, R14, R13, R12, R11 ;  /* 0x0000000c0d0e7389 */ /* 0x00006400000c000b */
[----:B01----:R-:W-:Y:S01]  /*31a30*/  ENDCOLLECTIVE ;  /* 0x000000000000791b */ /* 0x003fe20003800000 */
.L_x_3342:
[----:B------:R-:W-:Y:S02]  /*31a40*/  IMAD.MOV.U32 R13, RZ, RZ, R3 ;  /* 0x000000ffff0d7224 */ /* 0x000fe400078e0003 */
[----:B------:R-:W-:-:S07]  /*31a50*/  IMAD.MOV.U32 R9, RZ, RZ, R14 ;  /* 0x000000ffff097224 */ /* 0x000fce00078e000e */
[----:B------:R-:W-:Y:S05]  /*31a60*/  WARPSYNC.COLLECTIVE R15, `(.L_x_3343) ;  /* 0x000000000f087348 */ /* 0x000fea0003c00000 */
[----:B------:R0:W1:Y:S02]  /*31a70*/  SHFL.IDX P6, R14, R13, R12, R11 ;  /* 0x0000000c0d0e7389 */ /* 0x00006400000c000b */
[----:B01----:R-:W-:Y:S01]  /*31a80*/  ENDCOLLECTIVE ;  /* 0x000000000000791b */ /* 0x003fe20003800000 */
.L_x_3343:
[----:B------:R-:W-:Y:S05]  /*31a90*/  BRA `(.L_x_3344) ;  /* 0xfffffdf400bc7947 */ /* 0x000fea000383ffff */
.L_x_3046:
        /* <DEDUP_REMOVED lines=8> */
.L_x_3346:
[----:B------:R-:W-:Y:S05]  /*31b20*/  BSYNC B1 ;  /* 0x0000000000017941 */ /* 0x000fea0003800000 */
.L_x_3345:
        /* <DEDUP_REMOVED lines=8> */
.L_x_3347:
[----:B------:R-:W-:Y:S02]  /*31bb0*/  IMAD.MOV.U32 R13, RZ, RZ, R7 ;  /* 0x000000ffff0d7224 */ /* 0x000fe400078e0007 */
[----:B------:R-:W-:-:S07]  /*31bc0*/  IMAD.MOV.U32 R4, RZ, RZ, R14 ;  /* 0x000000ffff047224 */ /* 0x000fce00078e000e */
[----:B------:R-:W-:Y:S05]  /*31bd0*/  WARPSYNC.COLLECTIVE R15, `(.L_x_3348) ;  /* 0x000000000f087348 */ /* 0x000fea0003c00000 */
[----:B------:R0:W1:Y:S02]  /*31be0*/  SHFL.IDX P6, R14, R13, R12, R11 ;  /* 0x0000000c0d0e7389 */ /* 0x00006400000c000b */
[----:B01----:R-:W-:Y:S01]  /*31bf0*/  ENDCOLLECTIVE ;  /* 0x000000000000791b */ /* 0x003fe20003800000 */
.L_x_3348:
[----:B------:R-:W-:Y:S02]  /*31c00*/  IMAD.MOV.U32 R13, RZ, RZ, R3 ;  /* 0x000000ffff0d7224 */ /* 0x000fe400078e0003 */
[----:B------:R-:W-:-:S07]  /*31c10*/  IMAD.MOV.U32 R9, RZ, RZ, R14 ;  /* 0x000000ffff097224 */ /* 0x000fce00078e000e */
[----:B------:R-:W-:Y:S05]  /*31c20*/  WARPSYNC.COLLECTIVE R15, `(.L_x_3349) ;  /* 0x000000000f087348 */ /* 0x000fea0003c00000 */
[----:B------:R0:W1:Y:S02]  /*31c30*/  SHFL.IDX P6, R14, R13, R12, R11 ;  /* 0x0000000c0d0e7389 */ /* 0x00006400000c000b */
[----:B01----:R-:W-:Y:S01]  /*31c40*/  ENDCOLLECTIVE ;  /* 0x000000000000791b */ /* 0x003fe20003800000 */
.L_x_3349:
[----:B------:R-:W-:Y:S05]  /*31c50*/  BRA `(.L_x_3350) ;  /* 0xfffffdf800887947 */ /* 0x000fea000383ffff */
.L_x_3049:
        /* <DEDUP_REMOVED lines=8> */
.L_x_3352:
[----:B------:R-:W-:Y:S05]  /*31ce0*/  BSYNC B1 ;  /* 0x0000000000017941 */ /* 0x000fea0003800000 */
.L_x_3351:
        /* <DEDUP_REMOVED lines=8> */
.L_x_3353:
[----:B------:R-:W-:Y:S02]  /*31d70*/  IMAD.MOV.U32 R13, RZ, RZ, R7 ;  /* 0x000000ffff0d7224 */ /* 0x000fe400078e0007 */
[----:B------:R-:W-:-:S07]  /*31d80*/  IMAD.MOV.U32 R20, RZ, RZ, R14 ;  /* 0x000000ffff147224 */ /* 0x000fce00078e000e */
[----:B------:R-:W-:Y:S05]  /*31d90*/  WARPSYNC.COLLECTIVE R15, `(.L_x_3354) ;  /* 0x000000000f087348 */ /* 0x000fea0003c00000 */
[----:B------:R0:W1:Y:S02]  /*31da0*/  SHFL.IDX P6, R14, R13, R12, R11 ;  /* 0x0000000c0d0e7389 */ /* 0x00006400000c000b */
[----:B01----:R-:W-:Y:S01]  /*31db0*/  ENDCOLLECTIVE ;  /* 0x000000000000791b */ /* 0x003fe20003800000 */
.L_x_3354:
[----:B------:R-:W-:Y:S02]  /*31dc0*/  IMAD.MOV.U32 R13, RZ, RZ, R3 ;  /* 0x000000ffff0d7224 */ /* 0x000fe400078e0003 */
[----:B------:R-:W-:-:S07]  /*31dd0*/  IMAD.MOV.U32 R77, RZ, RZ, R14 ;  /* 0x000000ffff4d7224 */ /* 0x000fce00078e000e */
[----:B------:R-:W-:Y:S05]  /*31de0*/  WARPSYNC.COLLECTIVE R15, `(.L_x_3355) ;  /* 0x000000000f087348 */ /* 0x000fea0003c00000 */
[----:B------:R0:W1:Y:S02]  /*31df0*/  SHFL.IDX P6, R14, R13, R12, R11 ;  /* 0x0000000c0d0e7389 */ /* 0x00006400000c000b */
[----:B01----:R-:W-:Y:S01]  /*31e00*/  ENDCOLLECTIVE ;  /* 0x000000000000791b */ /* 0x003fe20003800000 */
.L_x_3355:
[----:B------:R-:W-:Y:S01]  /*31e10*/  IMAD.MOV.U32 R76, RZ, RZ, R14 ;  /* 0x000000ffff4c7224 */ /* 0x000fe200078e000e */
[----:B------:R-:W-:Y:S06]  /*31e20*/  BRA `(.L_x_3356) ;  /* 0xfffffdfc00587947 */ /* 0x000fec000383ffff */
.L_x_3053:
[----:B0-----:R0:W1:Y:S02]  /*31e30*/  SYNCS.PHASECHK.TRANS64.TRYWAIT P0, [R16+URZ+0x38800], R139 ;  /* 0x0388008b100075a7 */ /* 0x001064000800017f */
[----:B-1----:R-:W-:Y:S05]  /*31e40*/  @!P0 NANOSLEEP.SYNCS 0x989680 ;  /* 0x009896800000895d */ /* 0x002fea0003900000 */
[----:B------:R-:W1:Y:S02]  /*31e50*/  @!P0 SYNCS.PHASECHK.TRANS64 P0, [R16+URZ+0x38800], R139 ;  /* 0x0388008b100085a7 */ /* 0x000e64000800007f */
[----:B-1----:R-:W-:Y:S05]  /*31e60*/  @!P0 BRA `(.L_x_3053) ;  /* 0xfffffffc00f08947 */ /* 0x002fea000383ffff */
[----:B------:R-:W-:Y:S05]  /*31e70*/  BRA `(.L_x_3357) ;  /* 0xfffffe00007c7947 */ /* 0x000fea000383ffff */
.L_x_3071:
[----:B-1----:R1:W2:Y:S02]  /*31e80*/  SYNCS.PHASECHK.TRANS64.TRYWAIT P2, [R0+URZ+0x38830], R3 ;  /* 0x03883003000075a7 */ /* 0x0022a4000804017f */
[----:B--2---:R-:W-:Y:S05]  /*31e90*/  @!P2 NANOSLEEP.SYNCS 0x989680 ;  /* 0x009896800000a95d */ /* 0x004fea0003900000 */
[----:B------:R-:W2:Y:S02]  /*31ea0*/  @!P2 SYNCS.PHASECHK.TRANS64 P2, [R0+URZ+0x38830], R3 ;  /* 0x038830030000a5a7 */ /* 0x000ea4000804007f */
[----:B--2---:R-:W-:Y:S05]  /*31eb0*/  @!P2 BRA `(.L_x_3071) ;  /* 0xfffffffc00f0a947 */ /* 0x004fea000383ffff */
[----:B------:R-:W-:Y:S05]  /*31ec0*/  BRA `(.L_x_3070) ;  /* 0xfffffe3800cc7947 */ /* 0x000fea000383ffff */
.L_x_3078:
[----:B-1----:R1:W2:Y:S02]  /*31ed0*/  SYNCS.PHASECHK.TRANS64.TRYWAIT P3, [R11+URZ+0x38830], R4 ;  /* 0x038830040b0075a7 */ /* 0x0022a4000806017f */
[----:B--2---:R-:W-:Y:S05]  /*31ee0*/  @!P3 NANOSLEEP.SYNCS 0x989680 ;  /* 0x009896800000b95d */ /* 0x004fea0003900000 */
[----:B------:R-:W2:Y:S02]  /*31ef0*/  @!P3 SYNCS.PHASECHK.TRANS64 P3, [R11+URZ+0x38830], R4 ;  /* 0x038830040b00b5a7 */ /* 0x000ea4000806007f */
[----:B--2---:R-:W-:Y:S05]  /*31f00*/  @!P3 BRA `(.L_x_3078) ;  /* 0xfffffffc00f0b947 */ /* 0x004fea000383ffff */
[----:B------:R-:W-:Y:S05]  /*31f10*/  BRA `(.L_x_3077) ;  /* 0xfffffe8400007947 */ /* 0x000fea000383ffff */
.L_x_3083:
[----:B-1----:R1:W2:Y:S02]  /*31f20*/  SYNCS.PHASECHK.TRANS64.TRYWAIT P3, [R9+URZ+0x38850], R0 ;  /* 0x03885000090075a7 */ /* 0x0022a4000806017f */
[----:B--2---:R-:W-:Y:S05]  /*31f30*/  @!P3 NANOSLEEP.SYNCS 0x989680 ;  /* 0x009896800000b95d */ /* 0x004fea0003900000 */
[----:B------:R-:W2:Y:S02]  /*31f40*/  @!P3 SYNCS.PHASECHK.TRANS64 P3, [R9+URZ+0x38850], R0 ;  /* 0x038850000900b5a7 */ /* 0x000ea4000806007f */
[----:B--2---:R-:W-:Y:S05]  /*31f50*/  @!P3 BRA `(.L_x_3083) ;  /* 0xfffffffc00f0b947 */ /* 0x004fea000383ffff */
[----:B------:R-:W-:Y:S05]  /*31f60*/  BRA `(.L_x_3082) ;  /* 0xfffffeb800bc7947 */ /* 0x000fea000383ffff */
.L_x_3091:
[----:B-1----:R1:W2:Y:S02]  /*31f70*/  SYNCS.PHASECHK.TRANS64.TRYWAIT P2, [R4+URZ+0x38830], R5 ;  /* 0x03883005040075a7 */ /* 0x0022a4000804017f */
[----:B--2---:R-:W-:Y:S05]  /*31f80*/  @!P2 NANOSLEEP.SYNCS 0x989680 ;  /* 0x009896800000a95d */ /* 0x004fea0003900000 */
[----:B------:R-:W2:Y:S02]  /*31f90*/  @!P2 SYNCS.PHASECHK.TRANS64 P2, [R4+URZ+0x38830], R5 ;  /* 0x038830050400a5a7 */ /* 0x000ea4000804007f */
[----:B--2---:R-:W-:Y:S05]  /*31fa0*/  @!P2 BRA `(.L_x_3091) ;  /* 0xfffffffc00f0a947 */ /* 0x004fea000383ffff */
[----:B------:R-:W-:Y:S05]  /*31fb0*/  BRA `(.L_x_3090) ;  /* 0xfffffed000987947 */ /* 0x000fea000383ffff */
.L_x_3096:
[----:B-1----:R1:W2:Y:S02]  /*31fc0*/  SYNCS.PHASECHK.TRANS64.TRYWAIT P2, [R9+URZ+0x38850], R0 ;  /* 0x03885000090075a7 */ /* 0x0022a4000804017f */
[----:B--2---:R-:W-:Y:S05]  /*31fd0*/  @!P2 NANOSLEEP.SYNCS 0x989680 ;  /* 0x009896800000a95d */ /* 0x004fea0003900000 */
[----:B------:R-:W2:Y:S02]  /*31fe0*/  @!P2 SYNCS.PHASECHK.TRANS64 P2, [R9+URZ+0x38850], R0 ;  /* 0x038850000900a5a7 */ /* 0x000ea4000804007f */
[----:B--2---:R-:W-:Y:S05]  /*31ff0*/  @!P2 BRA `(.L_x_3096) ;  /* 0xfffffffc00f0a947 */ /* 0x004fea000383ffff */
[----:B------:R-:W-:Y:S05]  /*32000*/  BRA `(.L_x_3095) ;  /* 0xffffff0800547947 */ /* 0x000fea000383ffff */
.L_x_3102:
[----:B-1----:R1:W2:Y:S02]  /*32010*/  SYNCS.PHASECHK.TRANS64.TRYWAIT P0, [R0+URZ+0x38850], R7 ;  /* 0x03885007000075a7 */ /* 0x0022a4000800017f */
[----:B--2---:R-:W-:Y:S05]  /*32020*/  @!P0 NANOSLEEP.SYNCS 0x989680 ;  /* 0x009896800000895d */ /* 0x004fea0003900000 */
[----:B------:R-:W2:Y:S02]  /*32030*/  @!P0 SYNCS.PHASECHK.TRANS64 P0, [R0+URZ+0x38850], R7 ;  /* 0x03885007000085a7 */ /* 0x000ea4000800007f */
[----:B--2---:R-:W-:Y:S05]  /*32040*/  @!P0 BRA `(.L_x_3102) ;  /* 0xfffffffc00f08947 */ /* 0x004fea000383ffff */
[----:B------:R-:W-:Y:S05]  /*32050*/  BRA `(.L_x_3101) ;  /* 0xffffff2000787947 */ /* 0x000fea000383ffff */
.L_x_3138:
[----:B------:R-:W1:Y:S01]  /*32060*/  S2R R6, SR_TID.X ;  /* 0x0000000000067919 */ /* 0x000e620000002100 */
[----:B------:R-:W-:Y:S01]  /*32070*/  BSSY B1, `(.L_x_3358) ;  /* 0x000000a000017945 */ /* 0x000fe20003800000 */
[----:B------:R-:W-:Y:S02]  /*32080*/  IMAD.MOV.U32 R12, RZ, RZ, RZ ;  /* 0x000000ffff0c7224 */ /* 0x000fe400078e00ff */
[----:B------:R-:W-:Y:S02]  /*32090*/  IMAD.MOV.U32 R11, RZ, RZ, 0x1f ;  /* 0x0000001fff0b7424 */ /* 0x000fe400078e00ff */
[----:B------:R-:W-:Y:S01]  /*320a0*/  IMAD.MOV.U32 R15, RZ, RZ, -0x1 ;  /* 0xffffffffff0f7424 */ /* 0x000fe200078e00ff */
[----:B-1----:R-:W-:-:S04]  /*320b0*/  SHF.R.U32.HI R6, RZ, 0x5, R6 ;  /* 0x00000005ff067819 */ /* 0x002fc80000011606 */
[----:B------:R-:W-:-:S05]  /*320c0*/  LOP3.LUT R6, R6, 0x3, RZ, 0xc0, !PT ;  /* 0x0000000306067812 */ /* 0x000fca00078ec0ff */
[----:B0-----:R-:W-:-:S07]  /*320d0*/  IMAD.MOV.U32 R13, RZ, RZ, R6 ;  /* 0x000000ffff0d7224 */ /* 0x001fce00078e0006 */
[----:B------:R-:W-:Y:S05]  /*320e0*/  WARPSYNC.COLLECTIVE R15, `(.L_x_3359) ;  /* 0x000000000f087348 */ /* 0x000fea0003c00000 */
[----:B------:R0:W1:Y:S02]  /*320f0*/  SHFL.IDX P6, R14, R13, R12, R11 ;  /* 0x0000000c0d0e7389 */ /* 0x00006400000c000b */
[----:B01----:R-:W-:Y:S01]  /*32100*/  ENDCOLLECTIVE ;  /* 0x000000000000791b */ /* 0x003fe20003800000 */
.L_x_3359:
[----:B------:R-:W-:Y:S05]  /*32110*/  BSYNC B1 ;  /* 0x0000000000017941 */ /* 0x000fea0003800000 */
.L_x_3358:
[----:B------:R-:W-:Y:S05]  /*32120*/  BRA `(.L_x_3360) ;  /* 0xffffff7000c07947 */ /* 0x000fea000383ffff */
.L_x_3140:
[----:B------:R-:W-:Y:S01]  /*32130*/  BSSY B1, `(.L_x_3361) ;  /* 0x0000006000017945 */ /* 0x000fe20003800000 */
[----:B------:R-:W-:-:S07]  /*32140*/  IMAD.MOV.U32 R15, RZ, RZ, -0x1 ;  /* 0xffffffffff0f7424 */ /* 0x000fce00078e00ff */
[----:B01----:R-:W-:Y:S05]  /*32150*/  WARPSYNC.COLLECTIVE R15, `(.L_x_3362) ;  /* 0x000000000f0c7348 */ /* 0x003fea0003c00000 */
[----:B------:R-:W-:Y:S02]  /*32160*/  ELECT P6, UR62, PT ;  /* 0x00000000003e782f */ /* 0x000fe400038c0000 */
[----:B------:R-:W-:Y:S01]  /*32170*/  MOV R14, UR62 ;  /* 0x0000003e000e7c02 */ /* 0x000fe20008000f00 */
[----:B01----:R-:W-:Y:S10]  /*32180*/  ENDCOLLECTIVE ;  /* 0x000000000000791b */ /* 0x003ff40003800000 */
.L_x_3362:
[----:B------:R-:W-:Y:S05]  /*32190*/  BSYNC B1 ;  /* 0x0000000000017941 */ /* 0x000fea0003800000 */
.L_x_3361:
[----:B------:R-:W-:Y:S01]  /*321a0*/  PLOP3.LUT P2, PT, P6, PT, PT, 0x80, 0x0 ;  /* 0x000000000000781c */ /* 0x000fe2000374f070 */
[----:B------:R-:W-:-:S12]  /*321b0*/  BRA `(.L_x_3139) ;  /* 0xffffff7000b47947 */ /* 0x000fd8000383ffff */
.L_x_3142:
[----:B-1----:R-:W2:Y:S02]  /*321c0*/  LDL R3, [R1+0x4] ;  /* 0x0000040001037983 */ /* 0x002ea40000100800 */
[----:B--2---:R1:W2:Y:S02]  /*321d0*/  SYNCS.PHASECHK.TRANS64.TRYWAIT P0, [R3+URZ+0x38820], R2 ;  /* 0x03882002030075a7 */ /* 0x0042a4000800017f */
[----:B--2---:R-:W-:Y:S05]  /*321e0*/  @!P0 NANOSLEEP.SYNCS 0x989680 ;  /* 0x009896800000895d */ /* 0x004fea0003900000 */
[----:B------:R-:W2:Y:S02]  /*321f0*/  @!P0 SYNCS.PHASECHK.TRANS64 P0, [R3+URZ+0x38820], R2 ;  /* 0x03882002030085a7 */ /* 0x000ea4000800007f */
[----:B--2---:R-:W-:Y:S05]  /*32200*/  @!P0 BRA `(.L_x_3142) ;  /* 0xfffffffc00ec8947 */ /* 0x004fea000383ffff */
[----:B------:R-:W-:Y:S05]  /*32210*/  BRA `(.L_x_3363) ;  /* 0xffffff7000c47947 */ /* 0x000fea000383ffff */
.L_x_3146:
[----:B-1----:R1:W2:Y:S02]  /*32220*/  SYNCS.PHASECHK.TRANS64.TRYWAIT P0, [R6+URZ+0x388a0], R8 ;  /* 0x0388a008060075a7 */ /* 0x0022a4000800017f */
[----:B--2---:R-:W-:Y:S05]  /*32230*/  @!P0 NANOSLEEP.SYNCS 0x989680 ;  /* 0x009896800000895d */ /* 0x004fea0003900000 */
[----:B------:R-:W2:Y:S02]  /*32240*/  @!P0 SYNCS.PHASECHK.TRANS64 P0, [R6+URZ+0x388a0], R8 ;  /* 0x0388a008060085a7 */ /* 0x000ea4000800007f */
[----:B--2---:R-:W-:Y:S05]  /*32250*/  @!P0 BRA `(.L_x_3146) ;  /* 0xfffffffc00f08947 */ /* 0x004fea000383ffff */
[----:B------:R-:W-:Y:S05]  /*32260*/  BRA `(.L_x_3364) ;  /* 0xffffff7000e87947 */ /* 0x000fea000383ffff */
.L_x_3154:
[----:B--2---:R2:W3:Y:S02]  /*32270*/  SYNCS.PHASECHK.TRANS64.TRYWAIT P0, [R6+URZ+0x388c0], R8 ;  /* 0x0388c008060075a7 */ /* 0x0044e4000800017f */
[----:B---3--:R-:W-:Y:S05]  /*32280*/  @!P0 NANOSLEEP.SYNCS 0x989680 ;  /* 0x009896800000895d */ /* 0x008fea0003900000 */
[----:B------:R-:W3:Y:S02]  /*32290*/  @!P0 SYNCS.PHASECHK.TRANS64 P0, [R6+URZ+0x388c0], R8 ;  /* 0x0388c008060085a7 */ /* 0x000ee4000800007f */
[----:B---3--:R-:W-:Y:S05]  /*322a0*/  @!P0 BRA `(.L_x_3154) ;  /* 0xfffffffc00f08947 */ /* 0x008fea000383ffff */
[----:B------:R-:W-:Y:S05]  /*322b0*/  BRA `(.L_x_3365) ;  /* 0xffffff7800287947 */ /* 0x000fea000383ffff */
.L_x_3164:
[----:B-1----:R1:W2:Y:S02]  /*322c0*/  SYNCS.PHASECHK.TRANS64.TRYWAIT P0, [R6+URZ+0x388a0], R5 ;  /* 0x0388a005060075a7 */ /* 0x0022a4000800017f */
[----:B--2---:R-:W-:Y:S05]  /*322d0*/  @!P0 NANOSLEEP.SYNCS 0x989680 ;  /* 0x009896800000895d */ /* 0x004fea0003900000 */
[----:B------:R-:W2:Y:S02]  /*322e0*/  @!P0 SYNCS.PHASECHK.TRANS64 P0, [R6+URZ+0x388a0], R5 ;  /* 0x0388a005060085a7 */ /* 0x000ea4000800007f */
[----:B--2---:R-:W-:Y:S05]  /*322f0*/  @!P0 BRA `(.L_x_3164) ;  /* 0xfffffffc00f08947 */ /* 0x004fea000383ffff */
[----:B------:R-:W-:Y:S05]  /*32300*/  BRA `(.L_x_3366) ;  /* 0xffffff7c00b47947 */ /* 0x000fea000383ffff */
.L_x_3172:
[----:B--2---:R2:W3:Y:S02]  /*32310*/  SYNCS.PHASECHK.TRANS64.TRYWAIT P0, [R6+URZ+0x388c0], R5 ;  /* 0x0388c005060075a7 */ /* 0x0044e4000800017f */
[----:B---3--:R-:W-:Y:S05]  /*32320*/  @!P0 NANOSLEEP.SYNCS 0x989680 ;  /* 0x009896800000895d */ /* 0x008fea0003900000 */
[----:B------:R-:W3:Y:S02]  /*32330*/  @!P0 SYNCS.PHASECHK.TRANS64 P0, [R6+URZ+0x388c0], R5 ;  /* 0x0388c005060085a7 */ /* 0x000ee4000800007f */
[----:B---3--:R-:W-:Y:S05]  /*32340*/  @!P0 BRA `(.L_x_3172) ;  /* 0xfffffffc00f08947 */ /* 0x008fea000383ffff */
[----:B------:R-:W-:Y:S05]  /*32350*/  BRA `(.L_x_3367) ;  /* 0xffffff8000f07947 */ /* 0x000fea000383ffff */
.L_x_3188:
        /* <DEDUP_REMOVED lines=11> */
.L_x_3369:
[----:B------:R-:W-:Y:S05]  /*32410*/  BSYNC B0 ;  /* 0x0000000000007941 */ /* 0x000fea0003800000 */
.L_x_3368:
[----:B------:R-:W-:Y:S05]  /*32420*/  BRA `(.L_x_3370) ;  /* 0xffffff90000c7947 */ /* 0x000fea000383ffff */
.L_x_3190:
[----:B------:R-:W-:Y:S01]  /*32430*/  BSSY B0, `(.L_x_3371) ;  /* 0x0000006000007945 */ /* 0x000fe20003800000 */
[----:B------:R-:W-:-:S07]  /*32440*/  IMAD.MOV.U32 R15, RZ, RZ, -0x1 ;  /* 0xffffffffff0f7424 */ /* 0x000fce00078e00ff */
[----:B01----:R-:W-:Y:S05]  /*32450*/  WARPSYNC.COLLECTIVE R15, `(.L_x_3372) ;  /* 0x000000000f0c7348 */ /* 0x003fea0003c00000 */
[----:B------:R-:W-:Y:S02]  /*32460*/  ELECT P6, UR62, PT ;  /* 0x00000000003e782f */ /* 0x000fe400038c0000 */
[----:B------:R-:W-:Y:S01]  /*32470*/  MOV R14, UR62 ;  /* 0x0000003e000e7c02 */ /* 0x000fe20008000f00 */
[----:B01----:R-:W-:Y:S10]  /*32480*/  ENDCOLLECTIVE ;  /* 0x000000000000791b */ /* 0x003ff40003800000 */
.L_x_3372:
[----:B------:R-:W-:Y:S05]  /*32490*/  BSYNC B0 ;  /* 0x0000000000007941 */ /* 0x000fea0003800000 */
.L_x_3371:
[----:B------:R-:W-:Y:S05]  /*324a0*/  BRA `(.L_x_3373) ;  /* 0xffffff90001c7947 */ /* 0x000fea000383ffff */
.L_x_3192:
[----:B-1----:R1:W2:Y:S02]  /*324b0*/  SYNCS.PHASECHK.TRANS64.TRYWAIT P0, [R0+URZ+0x38840], R2 ;  /* 0x03884002000075a7 */ /* 0x0022a4000800017f */
[----:B--2---:R-:W-:Y:S05]  /*324c0*/  @!P0 NANOSLEEP.SYNCS 0x989680 ;  /* 0x009896800000895d */ /* 0x004fea0003900000 */
[----:B------:R-:W2:Y:S02]  /*324d0*/  @!P0 SYNCS.PHASECHK.TRANS64 P0, [R0+URZ+0x38840], R2 ;  /* 0x03884002000085a7 */ /* 0x000ea4000800007f */
[----:B--2---:R-:W-:Y:S05]  /*324e0*/  @!P0 BRA `(.L_x_3192) ;  /* 0xfffffffc00f08947 */ /* 0x004fea000383ffff */
[----:B------:R-:W-:Y:S05]  /*324f0*/  BRA `(.L_x_3374) ;  /* 0xffffff90008c7947 */ /* 0x000fea000383ffff */
.L_x_3196:
        /* <DEDUP_REMOVED lines=8> */
.L_x_3375:
[----:B------:R-:W-:Y:S02]  /*32580*/  IMAD.MOV.U32 R13, RZ, RZ, R3 ;  /* 0x000000ffff0d7224 */ /* 0x000fe400078e0003 */
[----:B------:R-:W-:-:S07]  /*32590*/  IMAD.MOV.U32 R4, RZ, RZ, R14 ;  /* 0x000000ffff047224 */ /* 0x000fce00078e000e */
[----:B------:R-:W-:Y:S05]  /*325a0*/  WARPSYNC.COLLECTIVE R15, `(.L_x_3376) ;  /* 0x000000000f087348 */ /* 0x000fea0003c00000 */
[----:B------:R0:W1:Y:S02]  /*325b0*/  SHFL.IDX P6, R14, R13, R12, R11 ;  /* 0x0000000c0d0e7389 */ /* 0x00006400000c000b */
[----:B01----:R-:W-:Y:S01]  /*325c0*/  ENDCOLLECTIVE ;  /* 0x000000000000791b */ /* 0x003fe20003800000 */
.L_x_3376:
[----:B------:R-:W-:Y:S02]  /*325d0*/  IMAD R17, R17, 0x80, R10 ;  /* 0x0000008011117824 */ /* 0x000fe400078e020a */
        /* <DEDUP_REMOVED lines=24> */
.L_x_3377:
[----:B------:R-:W-:Y:S02]  /*32760*/  IMAD.MOV.U32 R13, RZ, RZ, R3 ;  /* 0x000000ffff0d7224 */ /* 0x000fe400078e0003 */
[----:B------:R-:W-:-:S07]  /*32770*/  IMAD.MOV.U32 R6, RZ, RZ, R14 ;  /* 0x000000ffff067224 */ /* 0x000fce00078e000e */
[----:B------:R-:W-:Y:S05]  /*32780*/  WARPSYNC.COLLECTIVE R15, `(.L_x_3378) ;  /* 0x000000000f087348 */ /* 0x000fea0003c00000 */
[----:B------:R0:W1:Y:S02]  /*32790*/  SHFL.IDX P6, R14, R13, R12, R11 ;  /* 0x0000000c0d0e7389 */ /* 0x00006400000c000b */
[----:B01----:R-:W-:Y:S01]  /*327a0*/  ENDCOLLECTIVE ;  /* 0x000000000000791b */ /* 0x003fe20003800000 */
.L_x_3378:
        /* <DEDUP_REMOVED lines=19> */
.L_x_3379:
[----:B------:R-:W-:-:S05]  /*328e0*/  VIADD R4, R17, 0x20 ;  /* 0x0000002011047836 */ /* 0x000fca0000000000 */
[----:B------:R-:W-:Y:S01]  /*328f0*/  ISETP.GE.AND P2, PT, R4, R0, PT ;  /* 0x000000000400720c */ /* 0x000fe20003f46270 */
[----:B------:R-:W-:Y:S02]  /*32900*/  IMAD.MOV.U32 R13, RZ, RZ, R3 ;  /* 0x000000ffff0d7224 */ /* 0x000fe400078e0003 */
[----:B------:R-:W-:-:S10]  /*32910*/  IMAD.MOV.U32 R6, RZ, RZ, R14 ;  /* 0x000000ffff067224 */ /* 0x000fd400078e000e */
[----:B------:R-:W-:Y:S05]  /*32920*/  WARPSYNC.COLLECTIVE R15, `(.L_x_3380) ;  /* 0x000000000f087348 */ /* 0x000fea0003c00000 */
[----:B------:R0:W1:Y:S02]  /*32930*/  SHFL.IDX P6, R14, R13, R12, R11 ;  /* 0x0000000c0d0e7389 */ /* 0x00006400000c000b */
[----:B01----:R-:W-:Y:S01]  /*32940*/  ENDCOLLECTIVE ;  /* 0x000000000000791b */ /* 0x003fe20003800000 */
.L_x_3380:
        /* <DEDUP_REMOVED lines=19> */
.L_x_3381:
[----:B------:R-:W-:-:S05]  /*32a80*/  VIADD R4, R17, 0x30 ;  /* 0x0000003011047836 */ /* 0x000fca0000000000 */
[----:B------:R-:W-:Y:S01]  /*32a90*/  ISETP.GE.AND P2, PT, R4, R0, PT ;  /* 0x000000000400720c */ /* 0x000fe20003f46270 */
[----:B------:R-:W-:Y:S02]  /*32aa0*/  IMAD.MOV.U32 R13, RZ, RZ, R3 ;  /* 0x000000ffff0d7224 */ /* 0x000fe400078e0003 */
[----:B------:R-:W-:-:S10]  /*32ab0*/  IMAD.MOV.U32 R6, RZ, RZ, R14 ;  /* 0x000000ffff067224 */ /* 0x000fd400078e000e */
[----:B------:R-:W-:Y:S05]  /*32ac0*/  WARPSYNC.COLLECTIVE R15, `(.L_x_3382) ;  /* 0x000000000f087348 */ /* 0x000fea0003c00000 */
[----:B------:R0:W1:Y:S02]  /*32ad0*/  SHFL.IDX P6, R14, R13, R12, R11 ;  /* 0x0000000c0d0e7389 */ /* 0x00006400000c000b */
[----:B01----:R-:W-:Y:S01]  /*32ae0*/  ENDCOLLECTIVE ;  /* 0x000000000000791b */ /* 0x003fe20003800000 */
.L_x_3382:
        /* <DEDUP_REMOVED lines=19> */
.L_x_3383:
[----:B------:R-:W-:-:S05]  /*32c20*/  VIADD R4, R17, 0x40 ;  /* 0x0000004011047836 */ /* 0x000fca0000000000 */
[----:B------:R-:W-:Y:S01]  /*32c30*/  ISETP.GE.AND P2, PT, R4, R0, PT ;  /* 0x000000000400720c */ /* 0x000fe20003f46270 */
[----:B------:R-:W-:Y:S02]  /*32c40*/  IMAD.MOV.U32 R13, RZ, RZ, R3 ;  /* 0x000000ffff0d7224 */ /* 0x000fe400078e0003 */
[----:B------:R-:W-:-:S10]  /*32c50*/  IMAD.MOV.U32 R6, RZ, RZ, R14 ;  /* 0x000000ffff067224 */ /* 0x000fd400078e000e */
[----:B------:R-:W-:Y:S05]  /*32c60*/  WARPSYNC.COLLECTIVE R15, `(.L_x_3384) ;  /* 0x000000000f087348 */ /* 0x000fea0003c00000 */
[----:B------:R0:W1:Y:S02]  /*32c70*/  SHFL.IDX P6, R14, R13, R12, R11 ;  /* 0x0000000c0d0e7389 */ /* 0x00006400000c000b */
[----:B01----:R-:W-:Y:S01]  /*32c80*/  ENDCOLLECTIVE ;  /* 0x000000000000791b */ /* 0x003fe20003800000 */
.L_x_3384:
        /* <DEDUP_REMOVED lines=19> */
.L_x_3385:
[----:B------:R-:W-:-:S05]  /*32dc0*/  VIADD R4, R17, 0x50 ;  /* 0x0000005011047836 */ /* 0x000fca0000000000 */
[----:B------:R-:W-:Y:S01]  /*32dd0*/  ISETP.GE.AND P2, PT, R4, R0, PT ;  /* 0x000000000400720c */ /* 0x000fe20003f46270 */
[----:B------:R-:W-:Y:S02]  /*32de0*/  IMAD.MOV.U32 R13, RZ, RZ, R3 ;  /* 0x000000ffff0d7224 */ /* 0x000fe400078e0003 */
[----:B------:R-:W-:-:S10]  /*32df0*/  IMAD.MOV.U32 R6, RZ, RZ, R14 ;  /* 0x000000ffff067224 */ /* 0x000fd400078e000e */
[----:B------:R-:W-:Y:S05]  /*32e00*/  WARPSYNC.COLLECTIVE R15, `(.L_x_3386) ;  /* 0x000000000f087348 */ /* 0x000fea0003c00000 */
[----:B------:R0:W1:Y:S02]  /*32e10*/  SHFL.IDX P6, R14, R13, R12, R11 ;  /* 0x0000000c0d0e7389 */ /* 0x00006400000c000b */
[----:B01----:R-:W-:Y:S01]  /*32e20*/  ENDCOLLECTIVE ;  /* 0x000000000000791b */ /* 0x003fe20003800000 */
.L_x_3386:
        /* <DEDUP_REMOVED lines=19> */
.L_x_3387:
[----:B------:R-:W-:-:S05]  /*32f60*/  VIADD R4, R17, 0x60 ;  /* 0x0000006011047836 */ /* 0x000fca0000000000 */
[----:B------:R-:W-:Y:S01]  /*32f70*/  ISETP.GE.AND P2, PT, R4, R0, PT ;  /* 0x000000000400720c */ /* 0x000fe20003f46270 */
[----:B------:R-:W-:Y:S02]  /*32f80*/  IMAD.MOV.U32 R13, RZ, RZ, R3 ;  /* 0x000000ffff0d7224 */ /* 0x000fe400078e0003 */
[----:B------:R-:W-:-:S10]  /*32f90*/  IMAD.MOV.U32 R6, RZ, RZ, R14 ;  /* 0x000000ffff067224 */ /* 0x000fd400078e000e */
[----:B------:R-:W-:Y:S05]  /*32fa0*/  WARPSYNC.COLLECTIVE R15, `(.L_x_3388) ;  /* 0x000000000f087348 */ /* 0x000fea0003c00000 */
[----:B------:R0:W1:Y:S02]  /*32fb0*/  SHFL.IDX P6, R14, R13, R12, R11 ;  /* 0x0000000c0d0e7389 */ /* 0x00006400000c000b */
[----:B01----:R-:W-:Y:S01]  /*32fc0*/  ENDCOLLECTIVE ;  /* 0x000000000000791b */ /* 0x003fe20003800000 */
.L_x_3388:
        /* <DEDUP_REMOVED lines=19> */
.L_x_3389:
[----:B------:R-:W-:Y:S02]  /*33100*/  IMAD.MOV.U32 R13, RZ, RZ, R3 ;  /* 0x000000ffff0d7224 */ /* 0x000fe400078e0003 */
[----:B------:R-:W-:-:S07]  /*33110*/  IMAD.MOV.U32 R6, RZ, RZ, R14 ;  /* 0x000000ffff067224 */ /* 0x000fce00078e000e */
[----:B------:R-:W-:Y:S05]  /*33120*/  WARPSYNC.COLLECTIVE R15, `(.L_x_3390) ;  /* 0x000000000f087348 */ /* 0x000fea0003c00000 */
[----:B------:R0:W1:Y:S02]  /*33130*/  SHFL.IDX P6, R14, R13, R12, R11 ;  /* 0x0000000c0d0e7389 */ /* 0x00006400000c000b */
[----:B01----:R-:W-:Y:S01]  /*33140*/  ENDCOLLECTIVE ;  /* 0x000000000000791b */ /* 0x003fe20003800000 */
.L_x_3390:
[----:B------:R-:W-:Y:S01]  /*33150*/  IMAD.MOV.U32 R3, RZ, RZ, R14 ;  /* 0x000000ffff037224 */ /* 0x000fe200078e000e */
[----:B------:R-:W-:Y:S06]  /*33160*/  BRA `(.L_x_3391) ;  /* 0xffffff9400787947 */ /* 0x000fec000383ffff */
.L_x_3201:
[----:B0-----:R-:W3:Y:S02]  /*33170*/  LDL R2, [R1+0x4] ;  /* 0x0000040001027983 */ /* 0x001ee40000100800 */
[----:B---3--:R0:W1:Y:S02]  /*33180*/  SYNCS.PHASECHK.TRANS64.TRYWAIT P0, [R2+URZ+0x38820], R0 ;  /* 0x03882000020075a7 */ /* 0x008064000800017f */
[----:B-1----:R-:W-:Y:S05]  /*33190*/  @!P0 NANOSLEEP.SYNCS 0x989680 ;  /* 0x009896800000895d */ /* 0x002fea0003900000 */
[----:B------:R-:W1:Y:S02]  /*331a0*/  @!P0 SYNCS.PHASECHK.TRANS64 P0, [R2+URZ+0x38820], R0 ;  /* 0x03882000020085a7 */ /* 0x000e64000800007f */
[----:B-1----:R-:W-:Y:S05]  /*331b0*/  @!P0 BRA `(.L_x_3201) ;  /* 0xfffffffc00ec8947 */ /* 0x002fea000383ffff */
[----:B------:R-:W-:Y:S05]  /*331c0*/  BRA `(.L_x_3392) ;  /* 0xffffff9400f87947 */ /* 0x000fea000383ffff */
.L_x_3210:
[----:B-1----:R1:W2:Y:S02]  /*331d0*/  SYNCS.PHASECHK.TRANS64.TRYWAIT P0, [R3+URZ+0x38840], R0 ;  /* 0x03884000030075a7 */ /* 0x0022a4000800017f */
[----:B--2---:R-:W-:Y:S05]  /*331e0*/  @!P0 NANOSLEEP.SYNCS 0x989680 ;  /* 0x009896800000895d */ /* 0x004fea0003900000 */
[----:B------:R-:W2:Y:S02]  /*331f0*/  @!P0 SYNCS.PHASECHK.TRANS64 P0, [R3+URZ+0x38840], R0 ;  /* 0x03884000030085a7 */ /* 0x000ea4000800007f */
[----:B--2---:R-:W-:Y:S05]  /*33200*/  @!P0 BRA `(.L_x_3210) ;  /* 0xfffffffc00f08947 */ /* 0x004fea000383ffff */
[----:B------:R-:W-:Y:S05]  /*33210*/  BRA `(.L_x_3393) ;  /* 0xffffff9800c07947 */ /* 0x000fea000383ffff */
.L_x_3218:
[----:B0-----:R0:W1:Y:S02]  /*33220*/  SYNCS.PHASECHK.TRANS64.TRYWAIT P0, [R0+URZ+0x38860], R3 ;  /* 0x03886003000075a7 */ /* 0x001064000800017f */
[----:B-1----:R-:W-:Y:S05]  /*33230*/  @!P0 NANOSLEEP.SYNCS 0x989680 ;  /* 0x009896800000895d */ /* 0x002fea0003900000 */
[----:B------:R-:W1:Y:S02]  /*33240*/  @!P0 SYNCS.PHASECHK.TRANS64 P0, [R0+URZ+0x38860], R3 ;  /* 0x03886003000085a7 */ /* 0x000e64000800007f */
[----:B-1----:R-:W-:Y:S05]  /*33250*/  @!P0 BRA `(.L_x_3218) ;  /* 0xfffffffc00f08947 */ /* 0x002fea000383ffff */
[----:B------:R-:W-:Y:S05]  /*33260*/  BRA `(.L_x_3394) ;  /* 0xffffffa0001c7947 */ /* 0x000fea000383ffff */
.L_x_3230:
[----:B--2---:R2:W3:Y:S02]  /*33270*/  SYNCS.PHASECHK.TRANS64.TRYWAIT P0, [R3+URZ+0x38840], R2 ;  /* 0x03884002030075a7 */ /* 0x0044e4000800017f */
[----:B---3--:R-:W-:Y:S05]  /*33280*/  @!P0 NANOSLEEP.SYNCS 0x989680 ;  /* 0x009896800000895d */ /* 0x008fea0003900000 */
[----:B------:R-:W3:Y:S02]  /*33290*/  @!P0 SYNCS.PHASECHK.TRANS64 P0, [R3+URZ+0x38840], R2 ;  /* 0x03884002030085a7 */ /* 0x000ee4000800007f */
[----:B---3--:R-:W-:Y:S05]  /*332a0*/  @!P0 BRA `(.L_x_3230) ;  /* 0xfffffffc00f08947 */ /* 0x008fea000383ffff */
[----:B------:R-:W-:Y:S05]  /*332b0*/  BRA `(.L_x_3395) ;  /* 0xffffffa800487947 */ /* 0x000fea000383ffff */
.L_x_3238:
[----:B0-----:R0:W2:Y:S02]  /*332c0*/  SYNCS.PHASECHK.TRANS64.TRYWAIT P0, [R2+URZ+0x38860], R3 ;  /* 0x03886003020075a7 */ /* 0x0010a4000800017f */
[----:B--2---:R-:W-:Y:S05]  /*332d0*/  @!P0 NANOSLEEP.SYNCS 0x989680 ;  /* 0x009896800000895d */ /* 0x004fea0003900000 */
[----:B------:R-:W2:Y:S02]  /*332e0*/  @!P0 SYNCS.PHASECHK.TRANS64 P0, [R2+URZ+0x38860], R3 ;  /* 0x03886003020085a7 */ /* 0x000ea4000800007f */
[----:B--2---:R-:W-:Y:S05]  /*332f0*/  @!P0 BRA `(.L_x_3238) ;  /* 0xfffffffc00f08947 */ /* 0x004fea000383ffff */
[----:B------:R-:W-:Y:S05]  /*33300*/  BRA `(.L_x_3396) ;  /* 0xffffffac00a47947 */ /* 0x000fea000383ffff */
.L_x_3250:
[----:B---3--:R3:W4:Y:S02]  /*33310*/  SYNCS.PHASECHK.TRANS64.TRYWAIT P0, [R3+URZ+0x38840], R2 ;  /* 0x03884002030075a7 */ /* 0x008724000800017f */
[----:B----4-:R-:W-:Y:S05]  /*33320*/  @!P0 NANOSLEEP.SYNCS 0x989680 ;  /* 0x009896800000895d */ /* 0x010fea0003900000 */
[----:B------:R-:W4:Y:S02]  /*33330*/  @!P0 SYNCS.PHASECHK.TRANS64 P0, [R3+URZ+0x38840], R2 ;  /* 0x03884002030085a7 */ /* 0x000f24000800007f */
[----:B----4-:R-:W-:Y:S05]  /*33340*/  @!P0 BRA `(.L_x_3250) ;  /* 0xfffffffc00f08947 */ /* 0x010fea000383ffff */
[----:B------:R-:W-:Y:S05]  /*33350*/  BRA `(.L_x_3397) ;  /* 0xffffffb400ac7947 */ /* 0x000fea000383ffff */
.L_x_3258:
[----:B0-----:R0:W2:Y:S02]  /*33360*/  SYNCS.PHASECHK.TRANS64.TRYWAIT P0, [R2+URZ+0x38860], R5 ;  /* 0x03886005020075a7 */ /* 0x0010a4000800017f */
[----:B--2---:R-:W-:Y:S05]  /*33370*/  @!P0 NANOSLEEP.SYNCS 0x989680 ;  /* 0x009896800000895d */ /* 0x004fea0003900000 */
[----:B------:R-:W2:Y:S02]  /*33380*/  @!P0 SYNCS.PHASECHK.TRANS64 P0, [R2+URZ+0x38860], R5 ;  /* 0x03886005020085a7 */ /* 0x000ea4000800007f */
[----:B--2---:R-:W-:Y:S05]  /*33390*/  @!P0 BRA `(.L_x_3258) ;  /* 0xfffffffc00f08947 */ /* 0x004fea000383ffff */
[----:B------:R-:W-:Y:S05]  /*333a0*/  BRA `(.L_x_3398) ;  /* 0xffffffbc00047947 */ /* 0x000fea000383ffff */
.L_x_3272:
[----:B--2---:R2:W4:Y:S02]  /*333b0*/  SYNCS.PHASECHK.TRANS64.TRYWAIT P0, [R0+URZ+0x38860], R2 ;  /* 0x03886002000075a7 */ /* 0x004524000800017f */
[----:B----4-:R-:W-:Y:S05]  /*333c0*/  @!P0 NANOSLEEP.SYNCS 0x989680 ;  /* 0x009896800000895d */ /* 0x010fea0003900000 */
[----:B------:R-:W4:Y:S02]  /*333d0*/  @!P0 SYNCS.PHASECHK.TRANS64 P0, [R0+URZ+0x38860], R2 ;  /* 0x03886002000085a7 */ /* 0x000f24000800007f */
[----:B----4-:R-:W-:Y:S05]  /*333e0*/  @!P0 BRA `(.L_x_3272) ;  /* 0xfffffffc00f08947 */ /* 0x010fea000383ffff */
[----:B------:R-:W-:Y:S05]  /*333f0*/  BRA `(.L_x_3399) ;  /* 0xffffffc000ec7947 */ /* 0x000fea000383ffff */
.L_x_3282:
[----:B------:R-:W-:Y:S01]  /*33400*/  BSSY B0, `(.L_x_3400) ;  /* 0x0000008000007945 */ /* 0x000fe20003800000 */
[----:B0-----:R-:W-:Y:S02]  /*33410*/  IMAD.MOV.U32 R13, RZ, RZ, R16 ;  /* 0x000000ffff0d7224 */ /* 0x001fe400078e0010 */
[----:B------:R-:W-:Y:S02]  /*33420*/  IMAD.MOV.U32 R12, RZ, RZ, RZ ;  /* 0x000000ffff0c7224 */ /* 0x000fe400078e00ff */
[----:B------:R-:W-:Y:S02]  /*33430*/  IMAD.MOV.U32 R11, RZ, RZ, 0x1f ;  /* 0x0000001fff0b7424 */ /* 0x000fe400078e00ff */
[----:B------:R-:W-:-:S07]  /*33440*/  IMAD.MOV.U32 R15, RZ, RZ, -0x1 ;  /* 0xffffffffff0f7424 */ /* 0x000fce00078e00ff */
[----:B-12--5:R-:W-:Y:S05]  /*33450*/  WARPSYNC.COLLECTIVE R15, `(.L_x_3401) ;  /* 0x000000000f087348 */ /* 0x026fea0003c00000 */
[----:B------:R0:W3:Y:S02]  /*33460*/  SHFL.IDX P6, R14, R13, R12, R11 ;  /* 0x0000000c0d0e7389 */ /* 0x0000e400000c000b */
[----:B0123-5:R-:W-:Y:S01]  /*33470*/  ENDCOLLECTIVE ;  /* 0x000000000000791b */ /* 0x02ffe20003800000 */
.L_x_3401:
[----:B------:R-:W-:Y:S05]  /*33480*/  BSYNC B0 ;  /* 0x0000000000007941 */ /* 0x000fea0003800000 */
.L_x_3400:
        /* <DEDUP_REMOVED lines=10> */
.L_x_3402:
        /* <DEDUP_REMOVED lines=17> */
.L_x_3403:
        /* <DEDUP_REMOVED lines=9> */
.L_x_3404:
        /* <DEDUP_REMOVED lines=8> */
.L_x_3405:
        /* <DEDUP_REMOVED lines=8> */
.L_x_3406:
        /* <DEDUP_REMOVED lines=8> */
.L_x_3407:
        /* <DEDUP_REMOVED lines=9> */
.L_x_3408:
[----:B------:R-:W-:Y:S01]  /*338e0*/  IMAD.MOV.U32 R16, RZ, RZ, R14 ;  /* 0x000000ffff107224 */ /* 0x000fe200078e000e */
[----:B------:R-:W-:Y:S06]  /*338f0*/  BRA `(.L_x_3409) ;  /* 0xffffffc800047947 */ /* 0x000fec000383ffff */
.L_x_3287:
[----:B------:R-:W-:Y:S01]  /*33900*/  BSSY B0, `(.L_x_3410) ;  /* 0x0000008000007945 */ /* 0x000fe20003800000 */
[----:B0----5:R-:W-:Y:S02]  /*33910*/  IMAD.MOV.U32 R13, RZ, RZ, R3 ;  /* 0x000000ffff0d7224 */ /* 0x021fe400078e0003 */
[----:B------:R-:W-:Y:S02]  /*33920*/  IMAD.MOV.U32 R12, RZ, RZ, 0x1 ;  /* 0x00000001ff0c7424 */ /* 0x000fe400078e00ff */
[----:B------:R-:W-:Y:S02]  /*33930*/  IMAD.MOV.U32 R11, RZ, RZ, RZ ;  /* 0x000000ffff0b7224 */ /* 0x000fe400078e00ff */
[----:B------:R-:W-:-:S07]  /*33940*/  IMAD.MOV.U32 R15, RZ, RZ, -0x1 ;  /* 0xffffffffff0f7424 */ /* 0x000fce00078e00ff */
[----:B-12---:R-:W-:Y:S05]  /*33950*/  WARPSYNC.COLLECTIVE R15, `(.L_x_3411) ;  /* 0x000000000f087348 */ /* 0x006fea0003c00000 */
[----:B------:R0:W3:Y:S02]  /*33960*/  SHFL.UP P6, R14, R13, R12, R11 ;  /* 0x0400000c0d0e7389 */ /* 0x0000e400000c000b */
[----:B0123--:R-:W-:Y:S01]  /*33970*/  ENDCOLLECTIVE ;  /* 0x000000000000791b */ /* 0x00ffe20003800000 */
.L_x_3411:
[----:B------:R-:W-:Y:S05]  /*33980*/  BSYNC B0 ;  /* 0x0000000000007941 */ /* 0x000fea0003800000 */
.L_x_3410:
        /* <DEDUP_REMOVED lines=12> */
.L_x_3412:
        /* <DEDUP_REMOVED lines=8> */
.L_x_3413:
        /* <DEDUP_REMOVED lines=8> */
.L_x_3414:
        /* <DEDUP_REMOVED lines=8> */
.L_x_3415:
        /* <DEDUP_REMOVED lines=9> */
.L_x_3416:
[----:B------:R-:W-:Y:S01]  /*33c60*/  IMAD.MOV.U32 R16, RZ, RZ, R14 ;  /* 0x000000ffff107224 */ /* 0x000fe200078e000e */
[----:B------:R-:W-:Y:S06]  /*33c70*/  BRA `(.L_x_3417) ;  /* 0xffffffc400c87947 */ /* 0x000fec000383ffff */
.L_x_3289:
[----:B------:R-:W-:Y:S01]  /*33c80*/  BSSY B0, `(.L_x_3418) ;  /* 0x0000006000007945 */ /* 0x000fe20003800000 */
[----:B------:R-:W-:Y:S01]  /*33c90*/  PLOP3.LUT P6, PT, P6, PT, PT, 0x8, 0x0 ;  /* 0x000000000000781c */ /* 0x000fe200037ce170 */
[----:B------:R-:W-:-:S12]  /*33ca0*/  IMAD.MOV.U32 R15, RZ, RZ, -0x1 ;  /* 0xffffffffff0f7424 */ /* 0x000fd800078e00ff */
[----:B012--5:R-:W-:Y:S05]  /*33cb0*/  WARPSYNC.COLLECTIVE R15, `(.L_x_3419) ;  /* 0x000000000f087348 */ /* 0x027fea0003c00000 */
[----:B------:R-:W-:Y:S01]  /*33cc0*/  VOTE.ANY R14, PT, P6 ;  /* 0x00000000000e7806 */ /* 0x000fe200030e0100 */
[----:B012--5:R-:W-:Y:S06]  /*33cd0*/  ENDCOLLECTIVE ;  /* 0x000000000000791b */ /* 0x027fec0003800000 */
.L_x_3419:
[----:B------:R-:W-:Y:S05]  /*33ce0*/  BSYNC B0 ;  /* 0x0000000000007941 */ /* 0x000fea0003800000 */
.L_x_3418:
        /* <DEDUP_REMOVED lines=9> */
.L_x_3420:
[----:B------:R-:W-:Y:S01]  /*33d80*/  IMAD.MOV.U32 R17, RZ, RZ, R14 ;  /* 0x000000ffff117224 */ /* 0x000fe200078e000e */
[----:B------:R-:W-:Y:S06]  /*33d90*/  BRA `(.L_x_3421) ;  /* 0xffffffc400b87947 */ /* 0x000fec000383ffff */
.L_x_3291:
[----:B------:R-:W-:Y:S01]  /*33da0*/  BSSY B0, `(.L_x_3422) ;  /* 0x0000007000007945 */ /* 0x000fe20003800000 */
[----:B0-----:R-:W-:Y:S02]  /*33db0*/  IMAD.MOV.U32 R13, RZ, RZ, R2 ;  /* 0x000000ffff0d7224 */ /* 0x001fe400078e0002 */
[----:B------:R-:W-:Y:S02]  /*33dc0*/  IMAD.MOV.U32 R11, RZ, RZ, 0x1f ;  /* 0x0000001fff0b7424 */ /* 0x000fe400078e00ff */
[----:B------:R-:W-:-:S07]  /*33dd0*/  IMAD.MOV.U32 R15, RZ, RZ, -0x1 ;  /* 0xffffffffff0f7424 */ /* 0x000fce00078e00ff */
[----:B-12345:R-:W-:Y:S05]  /*33de0*/  WARPSYNC.COLLECTIVE R15, `(.L_x_3423) ;  /* 0x000000000f087348 */ /* 0x03efea0003c00000 */
[----:B------:R0:W0:Y:S02]  /*33df0*/  SHFL.IDX P6, R14, R13, R12, R11 ;  /* 0x0000000c0d0e7389 */ /* 0x00002400000c000b */
[----:B012345:R-:W-:Y:S01]  /*33e00*/  ENDCOLLECTIVE ;  /* 0x000000000000791b */ /* 0x03ffe20003800000 */
.L_x_3423:
[----:B------:R-:W-:Y:S05]  /*33e10*/  BSYNC B0 ;  /* 0x0000000000007941 */ /* 0x000fea0003800000 */
.L_x_3422:
[----:B------:R-:W-:Y:S01]  /*33e20*/  IMAD.MOV.U32 R2, RZ, RZ, R14 ;  /* 0x000000ffff027224 */ /* 0x000fe200078e000e */
[----:B------:R-:W-:Y:S06]  /*33e30*/  BRA `(.L_x_3424) ;  /* 0xffffffc400ac7947 */ /* 0x000fec000383ffff */
.L_x_3295:
[----:B0-----:R0:W2:Y:S02]  /*33e40*/  SYNCS.PHASECHK.TRANS64.TRYWAIT P0, [R0+URZ+0x38820], R3 ;  /* 0x03882003000075a7 */ /* 0x0010a4000800017f */
[----:B--2---:R-:W-:Y:S05]  /*33e50*/  @!P0 NANOSLEEP.SYNCS 0x989680 ;  /* 0x009896800000895d */ /* 0x004fea0003900000 */
[----:B------:R-:W2:Y:S02]  /*33e60*/  @!P0 SYNCS.PHASECHK.TRANS64 P0, [R0+URZ+0x38820], R3 ;  /* 0x03882003000085a7 */ /* 0x000ea4000800007f */
[----:B--2---:R-:W-:Y:S05]  /*33e70*/  @!P0 BRA `(.L_x_3295) ;  /* 0xfffffffc00f08947 */ /* 0x004fea000383ffff */
[----:B------:R-:W-:Y:S05]  /*33e80*/  BRA `(.L_x_3425) ;  /* 0xffffffcc00347947 */ /* 0x000fea000383ffff */
.L_x_3296:
[----:B------:R-:W2:Y:S01]  /*33e90*/  S2R R2, SR_TID.X ;  /* 0x0000000000027919 */ /* 0x000ea20000002100 */
[----:B------:R-:W-:Y:S01]  /*33ea0*/  BSSY B0, `(.L_x_3426) ;  /* 0x000000a000007945 */ /* 0x000fe20003800000 */
[----:B------:R-:W-:Y:S02]  /*33eb0*/  IMAD.MOV.U32 R12, RZ, RZ, RZ ;  /* 0x000000ffff0c7224 */ /* 0x000fe400078e00ff */
[----:B------:R-:W-:Y:S02]  /*33ec0*/  IMAD.MOV.U32 R11, RZ, RZ, 0x1f ;  /* 0x0000001fff0b7424 */ /* 0x000fe400078e00ff */
[----:B------:R-:W-:Y:S01]  /*33ed0*/  IMAD.MOV.U32 R15, RZ, RZ, -0x1 ;  /* 0xffffffffff0f7424 */ /* 0x000fe200078e00ff */
[----:B--2---:R-:W-:-:S04]  /*33ee0*/  SHF.R.U32.HI R2, RZ, 0x5, R2 ;  /* 0x00000005ff027819 */ /* 0x004fc80000011602 */
[----:B------:R-:W-:-:S05]  /*33ef0*/  LOP3.LUT R2, R2, 0x3, RZ, 0xc0, !PT ;  /* 0x0000000302027812 */ /* 0x000fca00078ec0ff */
[----:B------:R-:W-:-:S07]  /*33f00*/  IMAD.MOV.U32 R13, RZ, RZ, R2 ;  /* 0x000000ffff0d7224 */ /* 0x000fce00078e0002 */
[----:B01---5:R-:W-:Y:S05]  /*33f10*/  WARPSYNC.COLLECTIVE R15, `(.L_x_3427) ;  /* 0x000000000f087348 */ /* 0x023fea0003c00000 */
[----:B------:R2:W3:Y:S02]  /*33f20*/  SHFL.IDX P6, R14, R13, R12, R11 ;  /* 0x0000000c0d0e7389 */ /* 0x0004e400000c000b */
[----:B0123-5:R-:W-:Y:S01]  /*33f30*/  ENDCOLLECTIVE ;  /* 0x000000000000791b */ /* 0x02ffe20003800000 */
.L_x_3427:
[----:B------:R-:W-:Y:S05]  /*33f40*/  BSYNC B0 ;  /* 0x0000000000007941 */ /* 0x000fea0003800000 */
.L_x_3426:
[----:B------:R-:W-:Y:S05]  /*33f50*/  BRA `(.L_x_3428) ;  /* 0xffffffcc001c7947 */ /* 0x000fea000383ffff */
.L_x_3297:
[----:B------:R-:W-:Y:S01]  /*33f60*/  BSSY B0, `(.L_x_3429) ;  /* 0x0000006000007945 */ /* 0x000fe20003800000 */
[----:B------:R-:W-:-:S07]  /*33f70*/  IMAD.MOV.U32 R15, RZ, RZ, -0x1 ;  /* 0xffffffffff0f7424 */ /* 0x000fce00078e00ff */
[----:B012--5:R-:W-:Y:S05]  /*33f80*/  WARPSYNC.COLLECTIVE R15, `(.L_x_3430) ;  /* 0x000000000f0c7348 */ /* 0x027fea0003c00000 */
[----:B------:R-:W-:Y:S02]  /*33f90*/  ELECT P6, UR62, PT ;  /* 0x00000000003e782f */ /* 0x000fe400038c0000 */
[----:B------:R-:W-:Y:S01]  /*33fa0*/  MOV R14, UR62 ;  /* 0x0000003e000e7c02 */ /* 0x000fe20008000f00 */
[----:B012--5:R-:W-:Y:S10]  /*33fb0*/  ENDCOLLECTIVE ;  /* 0x000000000000791b */ /* 0x027ff40003800000 */
.L_x_3430:
[----:B------:R-:W-:Y:S05]  /*33fc0*/  BSYNC B0 ;  /* 0x0000000000007941 */ /* 0x000fea0003800000 */
.L_x_3429:
[----:B------:R-:W-:Y:S05]  /*33fd0*/  BRA `(.L_x_3431) ;  /* 0xffffffcc00107947 */ /* 0x000fea000383ffff */
.L_x_3299:
[----:B0-----:R0:W2:Y:S02]  /*33fe0*/  SYNCS.PHASECHK.TRANS64.TRYWAIT P0, [R6+URZ], R5 ;  /* 0x00000005060075a7 */ /* 0x0010a4000800017f */
[----:B--2---:R-:W-:Y:S05]  /*33ff0*/  @!P0 NANOSLEEP.SYNCS 0x989680 ;  /* 0x009896800000895d */ /* 0x004fea0003900000 */
[----:B------:R-:W2:Y:S02]  /*34000*/  @!P0 SYNCS.PHASECHK.TRANS64 P0, [R6+URZ], R5 ;  /* 0x00000005060085a7 */ /* 0x000ea4000800007f */
[----:B--2---:R-:W-:Y:S05]  /*34010*/  @!P0 BRA `(.L_x_3299) ;  /* 0xfffffffc00f08947 */ /* 0x004fea000383ffff */
[----:B------:R-:W-:Y:S05]  /*34020*/  BRA `(.L_x_3432) ;  /* 0xffffffcc00547947 */ /* 0x000fea000383ffff */
.L_x_3300:
[----:B--2---:R2:W3:Y:S02]  /*34030*/  SYNCS.PHASECHK.TRANS64.TRYWAIT P0, [R7+URZ], R2 ;  /* 0x00000002070075a7 */ /* 0x0044e4000800017f */
[----:B---3--:R-:W-:Y:S05]  /*34040*/  @!P0 NANOSLEEP.SYNCS 0x989680 ;  /* 0x009896800000895d */ /* 0x008fea0003900000 */
[----:B------:R-:W3:Y:S02]  /*34050*/  @!P0 SYNCS.PHASECHK.TRANS64 P0, [R7+URZ], R2 ;  /* 0x00000002070085a7 */ /* 0x000ee4000800007f */
[----:B---3--:R-:W-:Y:S05]  /*34060*/  @!P0 BRA `(.L_x_3300) ;  /* 0xfffffffc00f08947 */ /* 0x008fea000383ffff */
[----:B------:R-:W-:Y:S05]  /*34070*/  BRA `(.L_x_3433) ;  /* 0xffffffcc00487947 */ /* 0x000fea000383ffff */
.L_x_3302:
[----:B---3--:R3:W4:Y:S02]  /*34080*/  SYNCS.PHASECHK.TRANS64.TRYWAIT P0, [R4+URZ], R5 ;  /* 0x00000005040075a7 */ /* 0x008724000800017f */
[----:B----4-:R-:W-:Y:S05]  /*34090*/  @!P0 NANOSLEEP.SYNCS 0x989680 ;  /* 0x009896800000895d */ /* 0x010fea0003900000 */
[----:B------:R-:W4:Y:S02]  /*340a0*/  @!P0 SYNCS.PHASECHK.TRANS64 P0, [R4+URZ], R5 ;  /* 0x00000005040085a7 */ /* 0x000f24000800007f */
[----:B----4-:R-:W-:Y:S05]  /*340b0*/  @!P0 BRA `(.L_x_3302) ;  /* 0xfffffffc00f08947 */ /* 0x010fea000383ffff */
[----:B------:R-:W-:Y:S05]  /*340c0*/  BRA `(.L_x_3434) ;  /* 0xffffffcc00507947 */ /* 0x000fea000383ffff */
.L_x_3435:
        /* <DEDUP_REMOVED lines=11> */
.L_x_15302:


//--------------------- .text._ZN7cutlass13device_kernelIN5flash11enable_sm90INS1_16FlashAttnFwdSm90INS1_25CollectiveMainloopFwdSm90ILi2EN4cute5tupleIJNS5_1CILi1EEES8_S8_EEENS6_IJNS7_ILi128EEENS7_ILi112EEENS7_ILi192EEEEEELi192ENS_10bfloat16_tEfNS_4arch4Sm90ELb0ELb0ELb0ELb0ELb0ELb0ELb0ELb1ELb1ELb1ELb0ELb0EEENS1_21CollectiveEpilogueFwdINS6_IJSA_SC_SB_EEES9_SE_SG_Li256ELb0ELb1ELb0ELb0EEENS1_29StaticPersistentTileSchedulerILb0EEEEEEEEEvNT_6ParamsE --------------------------
	.section	.text._ZN7cutlass13device_kernelIN5flash11enable_sm90INS1_16FlashAttnFwdSm90INS1_25CollectiveMainloopFwdSm90ILi2EN4cute5tupleIJNS5_1CILi1EEES8_S8_EEENS6_IJNS7_ILi128EEENS7_ILi112EEENS7_ILi192EEEEEELi192ENS_10bfloat16_tEfNS_4arch4Sm90ELb0ELb0ELb0ELb0ELb0ELb0ELb0ELb1ELb1ELb1ELb0ELb0EEENS1_21CollectiveEpilogueFwdINS6_IJSA_SC_SB_EEES9_SE_SG_Li256ELb0ELb1ELb0ELb0EEENS1_29StaticPersistentTileSchedulerILb0EEEEEEEEEvNT_6ParamsE,"ax",@progbits
	.align	128
.text._ZN7cutlass13device_kernelIN5flash11enable_sm90INS1_16FlashAttnFwdSm90INS1_25CollectiveMainloopFwdSm90ILi2EN4cute5tupleIJNS5_1CILi1EEES8_S8_EEENS6_IJNS7_ILi128EEENS7_ILi112EEENS7_ILi192EEEEEELi192ENS_10bfloat16_tEfNS_4arch4Sm90ELb0ELb0ELb0ELb0ELb0ELb0ELb0ELb1ELb1ELb1ELb0ELb0EEENS1_21CollectiveEpilogueFwdINS6_IJSA_SC_SB_EEES9_SE_SG_Li256ELb0ELb1ELb0ELb0EEENS1_29StaticPersistentTileSchedulerILb0EEEEEEEEEvNT_6ParamsE:
        .type           _ZN7cutlass13device_kernelIN5flash11enable_sm90INS1_16FlashAttnFwdSm90INS1_25CollectiveMainloopFwdSm90ILi2EN4cute5tupleIJNS5_1CILi1EEES8_S8_EEENS6_IJNS7_ILi128EEENS7_ILi112EEENS7_ILi192EEEEEELi192ENS_10bfloat16_tEfNS_4arch4Sm90ELb0ELb0ELb0ELb0ELb0ELb0ELb0ELb1ELb1ELb1ELb0ELb0EEENS1_21CollectiveEpilogueFwdINS6_IJSA_SC_SB_EEES9_SE_SG_Li256ELb0ELb1ELb0ELb0EEENS1_29StaticPersistentTileSchedulerILb0EEEEEEEEEvNT_6ParamsE,@function
        .size           _ZN7cutlass13device_kernelIN5flash11enable_sm90INS1_16FlashAttnFwdSm90INS1_25CollectiveMainloopFwdSm90ILi2EN4cute5tupleIJNS5_1CILi1EEES8_S8_EEENS6_IJNS7_ILi128EEENS7_ILi112EEENS7_ILi192EEEEEELi192ENS_10bfloat16_tEfNS_4arch4Sm90ELb0ELb0ELb0ELb0ELb0ELb0ELb0ELb1ELb1ELb1ELb0ELb0EEENS1_21CollectiveEpilogueFwdINS6_IJSA_SC_SB_EEES9_SE_SG_Li256ELb0ELb1ELb0ELb0EEENS1_29StaticPersistentTileSchedulerILb0EEEEEEEEEvNT_6ParamsE,(.L_x_15303 - _ZN7cutlass13device_kernelIN5flash11enable_sm90INS1_16FlashAttnFwdSm90INS1_25CollectiveMainloopFwdSm90ILi2EN4cute5tupleIJNS5_1CILi1EEES8_S8_EEENS6_IJNS7_ILi128EEENS7_ILi112EEENS7_ILi192EEEEEELi192ENS_10bfloat16_tEfNS_4arch4Sm90ELb0ELb0ELb0ELb0ELb0ELb0ELb0ELb1ELb1ELb1ELb0ELb0EEENS1_21CollectiveEpilogueFwdINS6_IJSA_SC_SB_EEES9_SE_SG_Li256ELb0ELb1ELb0ELb0EEENS1_29StaticPersistentTileSchedulerILb0EEEEEEEEEvNT_6ParamsE)
        .other          _ZN7cutlass13device_kernelIN5flash11enable_sm90INS1_16FlashAttnFwdSm90INS1_25CollectiveMainloopFwdSm90ILi2EN4cute5tupleIJNS5_1CILi1EEES8_S8_EEENS6_IJNS7_ILi128EEENS7_ILi112EEENS7_ILi192EEEEEELi192ENS_10bfloat16_tEfNS_4arch4Sm90ELb0ELb0ELb0ELb0ELb0ELb0ELb0ELb1ELb1ELb1ELb0ELb0EEENS1_21CollectiveEpilogueFwdINS6_IJSA_SC_SB_EEES9_SE_SG_Li256ELb0ELb1ELb0ELb0EEENS1_29StaticPersistentTileSchedulerILb0EEEEEEEEEvNT_6ParamsE,@"STO_CUDA_ENTRY STV_DEFAULT"
_ZN7cutlass13device_kernelIN5flash11enable_sm90INS1_16FlashAttnFwdSm90INS1_25CollectiveMainloopFwdSm90ILi2EN4cute5tupleIJNS5_1CILi1EEES8_S8_EEENS6_IJNS7_ILi128EEENS7_ILi112EEENS7_ILi192EEEEEELi192ENS_10bfloat16_tEfNS_4arch4Sm90ELb0ELb0ELb0ELb0ELb0ELb0ELb0ELb1ELb1ELb1ELb0ELb0EEENS1_21CollectiveEpilogueFwdINS6_IJSA_SC_SB_EEES9_SE_SG_Li256ELb0ELb1ELb0ELb0EEENS1_29StaticPersistentTileSchedulerILb0EEEEEEEEEvNT_6ParamsE:
        /* <DEDUP_REMOVED lines=17> */
.L_x_3437:
[----:B------:R-:W-:Y:S05]  /*0110*/  BSYNC B0 ;  /* 0x0000000000007941 */ /* 0x000fea0003800000 */
.L_x_3436:
        /* <DEDUP_REMOVED lines=40> */
.L_x_3438:
        /* <DEDUP_REMOVED lines=22> */
.L_x_3439:
        /* <DEDUP_REMOVED lines=18> */
.L_x_3440:
        /* <DEDUP_REMOVED lines=22> */
.L_x_3441:
        /* <DEDUP_REMOVED lines=22> */
.L_x_3442:
[----:B0-----:R-:W-:Y:S01]  /*08e0*/  ISETP.NE.AND P0, PT, R3, RZ, PT ;  /* 0x000000ff0300720c */ /* 0x001fe20003f05270 */
[----:B------:R-:W-:Y:S01]  /*08f0*/  IMAD.MOV.U32 R3, RZ, RZ, 0x1 ;  /* 0x00000001ff037424 */ /* 0x000fe200078e00ff */
[----:B------:R-:W-:-:S04]  /*0900*/  NOP ;  /* 0x0000000000007918 */ /* 0x000fc80000000000 */
[----:B------:R-:W-:-:S05]  /*0910*/  SEL R3, R3, 0x2, !P0 ;  /* 0x0000000203037807 */ /* 0x000fca0004000000 */
[----:B------:R0:W-:Y:S01]  /*0920*/  STL [R1+0x30], R3 ;  /* 0x0000300301007387 */ /* 0x0001e20000100800 */
[----:B-123--:R-:W-:Y:S06]  /*0930*/  BAR.SYNC.DEFER_BLOCKING 0x0 ;  /* 0x0000000000007b1d */ /* 0x00efec0000010000 */
[----:B------:R-:W-:Y:S05]  /*0940*/  @!P0 BRA `(.L_x_3443) ;  /* 0x000000b000688947 */ /* 0x000fea0003800000 */
.L_x_3444:
        /* <DEDUP_REMOVED lines=9> */
[----:B------:R-:W2:Y:S01]  /*09e0*/  LDL.LU R10, [R1+0x30] ;  /* 0x00003000010a7983 */ /* 0x000ea20000300800 */
[----:B------:R-:W-:Y:S01]  /*09f0*/  VIADD R0, R0, 0xffffff80 ;  /* 0xffffff8000007836 */ /* 0x000fe20000000000 */
[----:B------:R-:W-:Y:S01]  /*0a00*/  UMOV UR61, URZ ;  /* 0x0000003f003d7c82 */ /* 0x000fe20008000000 */
[----:B------:R-:W-:Y:S01]  /*0a10*/  IMAD.MOV.U32 R214, RZ, RZ, -0x2 ;  /* 0xfffffffeffd67424 */ /* 0x000fe200078e00ff */
[----:B------:R-:W-:Y:S01]  /*0a20*/  UMOV UR36, URZ ;  /* 0x0000003f00247c82 */ /* 0x000fe20008000000 */
[----:B------:R-:W-:Y:S01]  /*0a30*/  IMAD.U32 R23, RZ, RZ, UR4 ;  /* 0x00000004ff177e24 */ /* 0x000fe2000f8e00ff */
[----:B0-----:R-:W-:Y:S01]  /*0a40*/  SHF.R.S32.HI R3, RZ, 0x1f, R0 ;  /* 0x0000001fff037819 */ /* 0x001fe20000011400 */
[----:B------:R-:W-:-:S03]  /*0a50*/  IMAD.MOV.U32 R204, RZ, RZ, RZ ;  /* 0x000000ffffcc7224 */ /* 0x000fc600078e00ff */
[CC--:B------:R-:W-:Y:S02]  /*0a60*/  LEA.HI R5, R3.reuse, R0.reuse, RZ, 0x7 ;  /* 0x0000000003057211 */ /* 0x0c0fe400078f38ff */
[-C--:B------:R-:W-:Y:S02]  /*0a70*/  LEA.HI R2, R3, R0.reuse, RZ, 0x5 ;  /* 0x0000000003027211 */ /* 0x080fe400078f28ff */
[----:B------:R-:W-:Y:S02]  /*0a80*/  LOP3.LUT R7, R5, 0xffffff80, RZ, 0xc0, !PT ;  /* 0xffffff8005077812 */ /* 0x000fe400078ec0ff */
[CC--:B------:R-:W-:Y:S01]  /*0a90*/  LEA.HI R8, R3.reuse, R0.reuse, RZ, 0x2 ;  /* 0x0000000003087211 */ /* 0x0c0fe200078f10ff */
[----:B------:R-:W-:Y:S01]  /*0aa0*/  IMAD.SHL.U32 R6, R2, 0x20, RZ ;  /* 0x0000002002067824 */ /* 0x000fe200078e00ff */
[----:B------:R-:W-:Y:S01]  /*0ab0*/  LEA.HI R4, R3, R0, RZ, 0x4 ;  /* 0x0000000003047211 */ /* 0x000fe200078f20ff */
[----:B------:R-:W-:Y:S01]  /*0ac0*/  IMAD.IADD R206, R0, 0x1, -R7 ;  /* 0x0000000100ce7824 */ /* 0x000fe200078e0a07 */
[----:B------:R-:W-:-:S02]  /*0ad0*/  LOP3.LUT R13, R8, 0xfffffffc, RZ, 0xc0, !PT ;  /* 0xfffffffc080d7812 */ /* 0x000fc400078ec0ff */
[----:B------:R-:W-:Y:S02]  /*0ae0*/  LEA.HI R205, R3, R0, RZ, 0x3 ;  /* 0x0000000003cd7211 */ /* 0x000fe400078f18ff */
[----:B------:R-:W-:Y:S01]  /*0af0*/  SHF.R.S32.HI R7, RZ, 0x1f, R206 ;  /* 0x0000001fff077819 */ /* 0x000fe200000114ce */
[----:B------:R-:W-:Y:S01]  /*0b00*/  IMAD.IADD R13, R0, 0x1, -R13 ;  /* 0x00000001000d7824 */ /* 0x000fe200078e0a0d */
[----:B------:R-:W-:Y:S02]  /*0b10*/  SHF.R.S32.HI R210, RZ, 0x7, R5 ;  /* 0x00000007ffd27819 */ /* 0x000fe40000011405 */
[----:B------:R-:W-:Y:S02]  /*0b20*/  LEA.HI R2, R7, R206, RZ, 0x2 ;  /* 0x000000ce07027211 */ /* 0x000fe400078f10ff */
[----:B------:R-:W-:Y:S02]  /*0b30*/  LOP3.LUT R3, R4, 0x3fffff0, RZ, 0xc0, !PT ;  /* 0x03fffff004037812 */ /* 0x000fe400078ec0ff */
[----:B------:R-:W-:-:S02]  /*0b40*/  SHF.R.S32.HI R8, RZ, 0x2, R2 ;  /* 0x00000002ff087819 */ /* 0x000fc40000011402 */
[----:B------:R-:W-:Y:S01]  /*0b50*/  SHF.R.S32.HI R11, RZ, 0x1f, R2 ;  /* 0x0000001fff0b7819 */ /* 0x000fe20000011402 */
[C---:B------:R-:W-:Y:S01]  /*0b60*/  IMAD.IADD R3, R0.reuse, 0x1, -R3 ;  /* 0x0000000100037824 */ /* 0x040fe200078e0a03 */
[----:B------:R-:W-:Y:S02]  /*0b70*/  LOP3.LUT R15, R205, 0xfffffff8, RZ, 0xc0, !PT ;  /* 0xfffffff8cd0f7812 */ /* 0x000fe400078ec0ff */
        /* <DEDUP_REMOVED lines=8> */
[----:B------:R-:W-:Y:S01]  /*0c00*/  LOP3.LUT R6, R6, 0xfffffc00, RZ, 0xc0, !PT ;  /* 0xfffffc0006067812 */ /* 0x000fe200078ec0ff */
[C---:B------:R-:W-:Y:S01]  /*0c10*/  VIADD R19, R17.reuse, 0x40 ;  /* 0x0000004011137836 */ /* 0x040fe20000000000 */
[----:B------:R-:W-:Y:S01]  /*0c20*/  LEA.HI R4, R4, R9, RZ, 0x1 ;  /* 0x0000000904047211 */ /* 0x000fe200078f08ff */
[----:B------:R-:W-:Y:S01]  /*0c30*/  VIADD R18, R17, 0x80 ;  /* 0x0000008011127836 */ /* 0x000fe20000000000 */
[----:B------:R-:W-:Y:S01]  /*0c40*/  LEA.HI R0, R13, R13, RZ, 0x1 ;  /* 0x0000000d0d007211 */ /* 0x000fe200078f08ff */
[----:B------:R-:W-:Y:S01]  /*0c50*/  IMAD R213, R3, 0x40, R6 ;  /* 0x0000004003d57824 */ /* 0x000fe200078e0206 */
[----:B------:R-:W-:-:S02]  /*0c60*/  LOP3.LUT R5, R5, 0x3fffffe, RZ, 0xc0, !PT ;  /* 0x03fffffe05057812 */ /* 0x000fc400078ec0ff */
[----:B------:R-:W-:Y:S02]  /*0c70*/  SHF.R.S32.HI R7, RZ, 0x5, R7 ;  /* 0x00000005ff077819 */ /* 0x000fe40000011407 */
[----:B------:R-:W-:Y:S01]  /*0c80*/  LOP3.LUT R4, R4, 0x1ffffffe, RZ, 0xc0, !PT ;  /* 0x1ffffffe04047812 */ /* 0x000fe200078ec0ff */
[----:B------:R-:W-:Y:S01]  /*0c90*/  IMAD.IADD R5, R210, 0x1, -R5 ;  /* 0x00000001d2057824 */ /* 0x000fe200078e0a05 */
[----:B------:R-:W-:Y:S01]  /*0ca0*/  LOP3.LUT R3, R2, 0x7ffffffc, RZ, 0xc0, !PT ;  /* 0x7ffffffc02037812 */ /* 0x000fe200078ec0ff */
[----:B------:R-:W-:Y:S01]  /*0cb0*/  IMAD R8, R7, 0x10, R8 ;  /* 0x0000001007087824 */ /* 0x000fe200078e0208 */
[----:B------:R-:W-:Y:S01]  /*0cc0*/  LOP3.LUT R0, R0, 0x1ffffffe, RZ, 0xc0, !PT ;  /* 0x1ffffffe00007812 */ /* 0x000fe200078ec0ff */
[----:B------:R-:W-:Y:S01]  /*0cd0*/  IMAD.IADD R4, R9, 0x1, -R4 ;  /* 0x0000000109047824 */ /* 0x000fe200078e0a04 */
        /* <DEDUP_REMOVED lines=8> */
[----:B------:R-:W-:Y:S01]  /*0d60*/  IMAD R212, R0, 0x8, R211 ;  /* 0x0000000800d47824 */ /* 0x000fe200078e02d3 */
[----:B--2---:R-:W-:-:S07]  /*0d70*/  LOP3.LUT R16, R10, 0x1, RZ, 0xfc, !PT ;  /* 0x000000010a107812 */ /* 0x004fce00078efcff */
.L_x_3473:
[----:B0-----:R-:W0:Y:S01]  /*0d80*/  SHFL.IDX PT, R0, R210, RZ, 0x1f ;  /* 0x00001fffd2007589 */ /* 0x001e2200000e0000 */
[----:B-1----:R-:W1:Y:S01]  /*0d90*/  S2UR UR4, SR_CgaCtaId ;  /* 0x00000000000479c3 */ /* 0x002e620000008800 */
[----:B------:R-:W-:Y:S01]  /*0da0*/  ULDC UR5, c[0x0][0xc38] ;  /* 0x00030e0000057ab9 */ /* 0x000fe20000000800 */
[----:B------:R-:W-:Y:S01]  /*0db0*/  R2UR UR13, R23 ;  /* 0x00000000170d72ca */ /* 0x000fe200000e0000 */
[----:B------:R-:W-:Y:S01]  /*0dc0*/  UISETP.NE.AND UP1, UPT, UR5, 0x1, UPT ;  /* 0x000000010500788c */ /* 0x000fe2000bf25270 */
[----:B------:R-:W-:Y:S01]  /*0dd0*/  IMAD.MOV.U32 R2, RZ, RZ, RZ ;  /* 0x000000ffff027224 */ /* 0x000fe200078e00ff */
[----:B------:R-:W-:Y:S01]  /*0de0*/  ULDC.64 UR8, c[0x0][0x418] ;  /* 0x0001060000087ab9 */ /* 0x000fe20000000a00 */
[----:B------:R-:W-:Y:S01]  /*0df0*/  UMOV UR37, 0x400 ;  /* 0x0000040000257882 */ /* 0x000fe20000000000 */
[----:B------:R-:W-:Y:S01]  /*0e00*/  UISETP.NE.U32.AND UP0, UPT, UR8, URZ, UPT ;  /* 0x0000003f0800728c */ /* 0x000fe2000bf05070 */
[----:B------:R-:W2:Y:S01]  /*0e10*/  LDC R81, c[0x0][0x2f0] ;  /* 0x0000bc00ff517b82 */ /* 0x000ea20000000800 */
[----:B------:R-:W-:Y:S01]  /*0e20*/  ULDC UR5, c[0x0][0xc44] ;  /* 0x0003110000057ab9 */ /* 0x000fe20000000800 */
[----:B------:R-:W-:Y:S01]  /*0e30*/  ULDC UR6, c[0x0][0x424] ;  /* 0x0001090000067ab9 */ /* 0x000fe20000000800 */
[----:B------:R-:W-:-:S02]  /*0e40*/  UISETP.NE.AND.EX UP0, UPT, UR9, URZ, UPT, UP0 ;  /* 0x0000003f0900728c */ /* 0x000fc4000bf05300 */
[----:B------:R-:W-:Y:S02]  /*0e50*/  UISETP.NE.AND UP2, UPT, UR5, 0x1, UPT ;  /* 0x000000010500788c */ /* 0x000fe4000bf45270 */
[----:B------:R-:W-:Y:S01]  /*0e60*/  USEL UR6, UR6, 0x1, UP0 ;  /* 0x0000000106067887 */ /* 0x000fe20008000000 */
[----:B------:R-:W-:Y:S01]  /*0e70*/  @UP1 ULDC UR12, c[0x0][0xc40] ;  /* 0x00031000000c1ab9 */ /* 0x000fe20000000800 */
[----:B------:R-:W-:Y:S01]  /*0e80*/  UMOV UR14, UR13 ;  /* 0x0000000d000e7c82 */ /* 0x000fe20008000000 */
[----:B0-----:R-:W-:Y:S01]  /*0e90*/  R2UR UR7, R0 ;  /* 0x00000000000772ca */ /* 0x001fe200000e0000 */
[----:B-1----:R-:W-:-:S05]  /*0ea0*/  ULEA UR37, UR4, UR37, 0x18 ;  /* 0x0000002504257291 */ /* 0x002fca000f8ec03f */
[----:B------:R-:W-:Y:S01]  /*0eb0*/  @UP2 ULDC.64 UR10, c[0x0][0xc48] ;  /* 0x00031200000a2ab9 */ /* 0x000fe20000000a00 */
[----:B------:R-:W-:Y:S01]  /*0ec0*/  @UP1 ULDC UR4, c[0x0][0xc3c] ;  /* 0x00030f0000041ab9 */ /* 0x000fe20000000800 */
[----:B------:R-:W-:Y:S02]  /*0ed0*/  UIADD3 UR9, UR37, 0x15400, URZ ;  /* 0x0001540025097890 */ /* 0x000fe4000fffe03f */
[----:B------:R-:W-:Y:S02]  /*0ee0*/  UIMAD.WIDE.U32 UR4, UR13, UR4, URZ ;  /* 0x000000040d0472a5 */ /* 0x000fe4000f8e003f */
[----:B------:R-:W-:Y:S01]  /*0ef0*/  ULOP3.LUT UP0, URZ, UR9, 0x9f, URZ, 0xc0, !UPT ;  /* 0x0000009f093f7892 */ /* 0x000fe2000f80c03f */
[----:B--2---:R-:W-:Y:S01]  /*0f00*/  IMAD R81, R81, UR6, RZ ;  /* 0x0000000651517c24 */ /* 0x004fe2000f8e02ff */
[----:B------:R-:W-:Y:S02]  /*0f10*/  @UP1 USHF.R.U32.HI UR14, URZ, UR12, UR5 ;  /* 0x0000000c3f0e1299 */ /* 0x000fe40008011605 */
[----:B------:R-:W-:Y:S01]  /*0f20*/  ULEA.HI UR8, UR7, UR7, URZ, 0x1 ;  /* 0x0000000707087291 */ /* 0x000fe2000f8f083f */
[----:B------:R-:W-:Y:S01]  /*0f30*/  VIADD R3, R81, 0x6f ;  /* 0x0000006f51037836 */ /* 0x000fe20000000000 */
[----:B------:R-:W-:Y:S01]  /*0f40*/  PLOP3.LUT P0, PT, PT, PT, UP0, 0x80, 0x0 ;  /* 0x000000000000781c */ /* 0x000fe20003f0f008 */
[----:B------:R-:W-:-:S02]  /*0f50*/  UIMAD.WIDE.U32 UR4, UR14, UR10, URZ ;  /* 0x0000000a0e0472a5 */ /* 0x000fc4000f8e003f */
[----:B------:R-:W-:Y:S01]  /*0f60*/  IMAD.U32 R209, RZ, RZ, UR14 ;  /* 0x0000000effd17e24 */ /* 0x000fe2000f8e00ff */
[----:B------:R-:W-:Y:S01]  /*0f70*/  ULOP3.LUT UR8, UR8, 0x1e, URZ, 0xc0, !UPT ;  /* 0x0000001e08087892 */ /* 0x000fe2000f8ec03f */
[----:B------:R-:W-:Y:S01]  /*0f80*/  IMAD.HI R2, R3, -0x6db6db6d, R2 ;  /* 0x9249249303027827 */ /* 0x000fe200078e0202 */
[----:B------:R-:W-:Y:S01]  /*0f90*/  UMOV UR6, UR14 ;  /* 0x0000000e00067c82 */ /* 0x000fe20008000000 */
[----:B------:R-:W-:Y:S02]  /*0fa0*/  @UP2 USHF.R.U32.HI UR6, URZ, UR11, UR5 ;  /* 0x0000000b3f062299 */ /* 0x000fe40008011605 */
[----:B------:R-:W-:Y:S01]  /*0fb0*/  UIADD3 UR8, UR7, -UR8, URZ ;  /* 0x8000000807087290 */ /* 0x000fe2000fffe03f */
[----:B------:R-:W-:Y:S01]  /*0fc0*/  SHF.R.U32.HI R3, RZ, 0x1f, R2 ;  /* 0x0000001fff037819 */ /* 0x000fe20000011602 */
[----:B------:R-:W-:Y:S02]  /*0fd0*/  UMOV UR4, UR13 ;  /* 0x0000000d00047c82 */ /* 0x000fe40008000000 */
[----:B------:R-:W-:Y:S01]  /*0fe0*/  ULEA UR8, UR8, UR9, 0xd ;  /* 0x0000000908087291 */ /* 0x000fe2000f8e683f */
[----:B------:R-:W-:Y:S01]  /*0ff0*/  IMAD.U32 R208, RZ, RZ, UR6 ;  /* 0x00000006ffd07e24 */ /* 0x000fe2000f8e00ff */
[----:B------:R-:W-:Y:S01]  /*1000*/  LEA.HI.SX32 R120, R2, R3, 0x1a ;  /* 0x0000000302787211 */ /* 0x000fe200078fd2ff */
[----:B------:R-:W-:Y:S01]  /*1010*/  IMAD.U32 R207, RZ, RZ, UR4 ;  /* 0x00000004ffcf7e24 */ /* 0x000fe2000f8e00ff */
[----:B------:R-:W-:-:S04]  /*1020*/  USHF.R.U32.HI UR8, URZ, 0x4, UR8 ;  /* 0x000000043f087899 */ /* 0x000fc80008011608 */
[----:B------:R-:W-:Y:S01]  /*1030*/  ULOP3.LUT UR38, UR8, 0x3fff, URZ, 0xc0, !UPT ;  /* 0x00003fff08267892 */ /* 0x000fe2000f8ec03f */
[----:B---3-5:R-:W-:Y:S11]  /*1040*/  @!P0 BRA `(.L_x_3445) ;  /* 0x0000000000408947 */ /* 0x028ff60003800000 */
[----:B------:R-:W-:Y:S01]  /*1050*/  MOV R0, 0x0 ;  /* 0x0000000000007802 */ /* 0x000fe20000000f00 */
[----:B------:R-:W-:Y:S01]  /*1060*/  ULDC.64 UR4, c[0x4][0x1b8] ;  /* 0x01006e0000047ab9 */ /* 0x000fe20000000a00 */
[----:B------:R-:W-:Y:S01]  /*1070*/  ULDC.64 UR6, c[0x4][0xf0] ;  /* 0x01003c0000067ab9 */ /* 0x000fe20000000a00 */
[----:B------:R-:W-:Y:S01]  /*1080*/  IMAD.U32 R4, RZ, RZ, UR4 ;  /* 0x00000004ff047e24 */ /* 0x000fe2000f8e00ff */
[----:B------:R0:W1:Y:S01]  /*1090*/  LDC.64 R2, c[0x4][R0] ;  /* 0x0100000000027b82 */ /* 0x0000620000000a00 */
[----:B------:R-:W-:Y:S01]  /*10a0*/  IMAD.U32 R5, RZ, RZ, UR5 ;  /* 0x00000005ff057e24 */ /* 0x000fe2000f8e00ff */
[----:B------:R-:W-:Y:S01]  /*10b0*/  ULDC.64 UR4, c[0x4][0x1c0] ;  /* 0x0100700000047ab9 */ /* 0x000fe20000000a00 */
[----:B------:R-:W-:Y:S01]  /*10c0*/  IMAD.U32 R10, RZ, RZ, UR6 ;  /* 0x00000006ff0a7e24 */ /* 0x000fe2000f8e00ff */
[----:B------:R-:W-:Y:S01]  /*10d0*/  MOV R6, UR4 ;  /* 0x0000000400067c02 */ /* 0x000fe20008000f00 */
[----:B------:R-:W-:Y:S02]  /*10e0*/  IMAD.U32 R7, RZ, RZ, UR5 ;  /* 0x00000005ff077e24 */ /* 0x000fe4000f8e00ff */
[----:B------:R-:W-:-:S02]  /*10f0*/  IMAD.U32 R11, RZ, RZ, UR7 ;  /* 0x00000007ff0b7e24 */ /* 0x000fc4000f8e00ff */
[----:B------:R-:W-:Y:S02]  /*1100*/  IMAD.MOV.U32 R8, RZ, RZ, 0x70 ;  /* 0x00000070ff087424 */ /* 0x000fe400078e00ff */
[----:B------:R-:W-:Y:S02]  /*1110*/  IMAD.MOV.U32 R12, RZ, RZ, 0x1 ;  /* 0x00000001ff0c7424 */ /* 0x000fe400078e00ff */
[----:B0-----:R-:W-:-:S07]  /*1120*/  IMAD.MOV.U32 R13, RZ, RZ, RZ ;  /* 0x000000ffff0d7224 */ /* 0x001fce00078e00ff */
[----:B------:R-:W-:-:S07]  /*1130*/  LEPC R20, `(.L_x_3445) ;  /* 0x000000001014794e */ /* 0x000fce0000000000 */
[----:B-1----:R-:W-:Y:S05]  /*1140*/  CALL.ABS.NOINC R2 ;  /* 0x0000000002007343 */ /* 0x002fea0003c00000 */
.L_x_3445:
[----:B------:R-:W-:Y:S02]  /*1150*/  LOP3.LUT R0, R204, 0x1, RZ, 0xc0, !PT ;  /* 0x00000001cc007812 */ /* 0x000fe400078ec0ff */
[----:B------:R-:W-:Y:S02]  /*1160*/  ISETP.NE.AND P0, PT, R16, 0x3, PT ;  /* 0x000000031000780c */ /* 0x000fe40003f05270 */
[----:B------:R-:W-:-:S04]  /*1170*/  SHF.L.U32 R0, R0, 0x1f, RZ ;  /* 0x0000001f00007819 */ /* 0x000fc800000006ff */
[----:B------:R-:W0:Y:S02]  /*1180*/  SYNCS.PHASECHK.TRANS64.TRYWAIT P1, [UR37+0x36800], R0 ;  /* 0x03680000ff0075a7 */ /* 0x000e240008020165 */
[----:B0-----:R-:W-:Y:S05]  /*1190*/  @!P1 BRA `(.L_x_3446) ;  /* 0x000000f000289947 */ /* 0x001fea0003800000 */
.L_x_3567:
[----:B------:R-:W-:Y:S05]  /*11a0*/  @!P0 BRA `(.L_x_3447) ;  /* 0x0000000000048947 */ /* 0x000fea0003800000 */
[----:B------:R-:W-:Y:S01]  /*11b0*/  BPT.TRAP 0x1 ;  /* 0x000000040000795c */ /* 0x000fe20000300000 */
.L_x_3447:
[----:B------:R-:W-:Y:S02]  /*11c0*/  IMAD.U32 R2, RZ, RZ, UR36 ;  /* 0x00000024ff027e24 */ /* 0x000fe4000f8e00ff */
[----:B0-----:R-:W-:-:S03]  /*11d0*/  IMAD.U32 R3, RZ, RZ, UR61 ;  /* 0x0000003dff037e24 */ /* 0x001fc6000f8e00ff */
[----:B------:R-:W-:Y:S02]  /*11e0*/  LEA R2, R2, UR37, 0x3 ;  /* 0x0000002502027c11 */ /* 0x000fe4000f8e18ff */
[----:B------:R-:W-:-:S04]  /*11f0*/  SHF.L.U32 R3, R3, 0x1f, RZ ;  /* 0x0000001f03037819 */ /* 0x000fc800000006ff */
[----:B------:R0:W1:Y:S01]  /*1200*/  SYNCS.PHASECHK.TRANS64.TRYWAIT P2, [R2+URZ+0x36830], R3 ;  /* 0x03683003020075a7 */ /* 0x000062000804017f */
[----:B------:R-:W-:Y:S05]  /*1210*/  @!P0 BRA `(.L_x_3448) ;  /* 0x0000000000048947 */ /* 0x000fea0003800000 */
[----:B------:R-:W-:Y:S01]  /*1220*/  BPT.TRAP 0x1 ;  /* 0x000000040000795c */ /* 0x000fe20000300000 */
.L_x_3448:
[----:B------:R-:W2:Y:S01]  /*1230*/  S2R R0, SR_TID.X ;  /* 0x0000000000007919 */ /* 0x000ea20000002100 */
[----:B------:R-:W-:Y:S01]  /*1240*/  IMAD.MOV.U32 R119, RZ, RZ, RZ ;  /* 0x000000ffff777224 */ /* 0x000fe200078e00ff */
[----:B--2---:R-:W-:-:S04]  /*1250*/  LOP3.LUT R0, R0, 0x7f, RZ, 0xc0, !PT ;  /* 0x0000007f00007812 */ /* 0x004fc800078ec0ff */
[----:B------:R-:W-:Y:S01]  /*1260*/  ISETP.NE.AND P1, PT, R0, RZ, PT ;  /* 0x000000ff0000720c */ /* 0x000fe20003f25270 */
[----:B-1----:R-:W-:-:S12]  /*1270*/  @P2 BRA `(.L_x_3449) ;  /* 0x0000000000082947 */ /* 0x002fd80003800000 */
[----:B------:R-:W1:Y:S02]  /*1280*/  SYNCS.PHASECHK.TRANS64.TRYWAIT P2, [R2+URZ+0x36830], R3 ;  /* 0x03683003020075a7 */ /* 0x000e64000804017f */
[----:B-1----:R-:W-:Y:S05]  /*1290*/  @!P2 BRA `(.L_x_3450) ;  /* 0x000000f00000a947 */ /* 0x002fea0003800000 */
.L_x_3449:
[----:B------:R-:W-:Y:S05]  /*12a0*/  WARPSYNC.ALL ;  /* 0x0000000000007948 */ /* 0x000fea0003800000 */
[----:B------:R-:W-:Y:S01]  /*12b0*/  UIADD3 UR37, UR37, 0x21400, URZ ;  /* 0x0002140025257890 */ /* 0x000fe2000fffe03f */
[----:B------:R-:W-:Y:S01]  /*12c0*/  WARPGROUP.ARRIVE ;  /* 0x00000000000079c5 */ /* 0x000fe20000000000 */
[----:B------:R-:W-:Y:S01]  /*12d0*/  ULOP3.LUT UR4, UR38, 0x10000, URZ, 0xfc, !UPT ;  /* 0x0001000026047892 */ /* 0x000fe2000f8efc3f */
[----:B------:R-:W-:Y:S01]  /*12e0*/  MOV R0, UR36 ;  /* 0x0000002400007c02 */ /* 0x000fe20008000f00 */
[----:B------:R-:W-:Y:S01]  /*12f0*/  USHF.R.U32.HI UR37, URZ, 0x4, UR37 ;  /* 0x000000043f257899 */ /* 0x000fe20008011625 */
[----:B01----:R-:W-:Y:S01]  /*1300*/  IMAD.IADD R3, R214, 0x1, R81 ;  /* 0x00000001d6037824 */ /* 0x003fe200078e0251 */
[----:B------:R-:W-:Y:S01]  /*1310*/  UMOV UR7, 0x40000040 ;  /* 0x4000004000077882 */ /* 0x000fe20000000000 */
[----:B------:R-:W-:Y:S01]  /*1320*/  UMOV UR11, 0x40000040 ;  /* 0x40000040000b7882 */ /* 0x000fe20000000000 */
[----:B------:R-:W-:Y:S01]  /*1330*/  ULOP3.LUT UR37, UR37, 0x3fff, URZ, 0xc0, !UPT ;  /* 0x00003fff25257892 */ /* 0x000fe2000f8ec03f */
[----:B------:R-:W-:Y:S01]  /*1340*/  IMAD R3, R120, -0x70, R3 ;  /* 0xffffff9078037824 */ /* 0x000fe200078e0203 */
[----:B------:R-:W-:Y:S01]  /*1350*/  UMOV UR8, UR4 ;  /* 0x0000000400087c82 */ /* 0x000fe20008000000 */
[----:B------:R-:W-:Y:S01]  /*1360*/  UMOV UR12, UR4 ;  /* 0x00000004000c7c82 */ /* 0x000fe20008000000 */
[----:B------:R-:W-:Y:S01]  /*1370*/  ULOP3.LUT UR5, UR37, 0x10000, URZ, 0xfc, !UPT ;  /* 0x0001000025057892 */ /* 0x000fe2000f8efc3f */
[----:B------:R-:W-:Y:S01]  /*1380*/  P2R R80, PR, RZ, 0x2 ;  /* 0x00000002ff507803 */ /* 0x000fe20000000000 */
[----:B------:R-:W-:Y:S01]  /*1390*/  UMOV UR15, 0x40000040 ;  /* 0x40000040000f7882 */ /* 0x000fe20000000000 */
[----:B------:R-:W-:Y:S01]  /*13a0*/  UMOV UR16, UR4 ;  /* 0x0000000400107c82 */ /* 0x000fe20008000000 */
[----:B------:R-:W-:Y:S01]  /*13b0*/  UIMAD UR6, UR36, 0xa80, UR5 ;  /* 0x00000a80240678a4 */ /* 0x000fe2000f8e0205 */
[C---:B------:R-:W-:Y:S01]  /*13c0*/  ISETP.GT.AND P2, PT, R3.reuse, RZ, PT ;  /* 0x000000ff0300720c */ /* 0x040fe20003f44270 */
[----:B------:R-:W-:Y:S01]  /*13d0*/  IMAD.U32 R7, RZ, RZ, UR5 ;  /* 0x00000005ff077e24 */ /* 0x000fe2000f8e00ff */
[----:B------:R-:W-:Y:S01]  /*13e0*/  UMOV UR5, 0x40000040 ;  /* 0x4000004000057882 */ /* 0x000fe20000000000 */
[----:B------:R-:W-:Y:S01]  /*13f0*/  UIADD3 UR10, UR6, 0x80, URZ ;  /* 0x00000080060a7890 */ /* 0x000fe2000fffe03f */
[C---:B------:R-:W-:Y:S01]  /*1400*/  ISETP.GT.AND P3, PT, R3.reuse, 0x1, PT ;  /* 0x000000010300780c */ /* 0x040fe20003f64270 */
[----:B------:R-:W-:Y:S01]  /*1410*/  UMOV UR9, UR5 ;  /* 0x0000000500097c82 */ /* 0x000fe20008000000 */
[----:B------:R-:W-:Y:S01]  /*1420*/  UIADD3 UR14, UR6, 0x180, URZ ;  /* 0x00000180060e7890 */ /* 0x000fe2000fffe03f */
[C---:B------:R-:W-:Y:S01]  /*1430*/  ISETP.GT.AND P4, PT, R3.reuse, 0x8, PT ;  /* 0x000000080300780c */ /* 0x040fe20003f84270 */
[----:B------:R-:W-:Y:S01]  /*1440*/  HGMMA.64x16x16.F32.BF16 R72, gdesc[UR4], RZ, !UPT, gsb0 ;  /* 0x00200000044879f0 */ /* 0x000fe2000c0018ff */
[----:B------:R-:W-:Y:S01]  /*1450*/  UMOV UR13, UR5 ;  /* 0x00000005000d7c82 */ /* 0x000fe20008000000 */
[----:B------:R-:W-:Y:S01]  /*1460*/  UIADD3 UR18, UR6, 0x200, URZ ;  /* 0x0000020006127890 */ /* 0x000fe2000fffe03f */
[C---:B------:R-:W-:Y:S01]  /*1470*/  ISETP.GT.AND P5, PT, R3.reuse, 0x9, PT ;  /* 0x000000090300780c */ /* 0x040fe20003fa4270 */
[----:B------:R-:W-:Y:S01]  /*1480*/  UMOV UR17, UR5 ;  /* 0x0000000500117c82 */ /* 0x000fe20008000000 */
[----:B------:R-:W-:Y:S01]  /*1490*/  UMOV UR19, 0x40000040 ;  /* 0x4000004000137882 */ /* 0x000fe20000000000 */
[----:B------:R-:W-:Y:S01]  /*14a0*/  UIADD3 UR22, UR6, 0x280, URZ ;  /* 0x0000028006167890 */ /* 0x000fe2000fffe03f */
[C---:B------:R-:W-:Y:S01]  /*14b0*/  ISETP.GT.AND P6, PT, R3.reuse, 0x21, PT ;  /* 0x000000210300780c */ /* 0x040fe20003fc4270 */
[----:B------:R-:W-:Y:S01]  /*14c0*/  UMOV UR20, UR4 ;  /* 0x0000000400147c82 */ /* 0x000fe20008000000 */
[----:B------:R-:W-:Y:S01]  /*14d0*/  UMOV UR21, UR5 ;  /* 0x0000000500157c82 */ /* 0x000fe20008000000 */
[----:B------:R-:W-:Y:S01]  /*14e0*/  UMOV UR23, 0x40000040 ;  /* 0x4000004000177882 */ /* 0x000fe20000000000 */
[----:B------:R-:W-:Y:S01]  /*14f0*/  UIADD3 UR7, UR4, 0x2, URZ ;  /* 0x0000000204077890 */ /* 0x000fe2000fffe03f */
[C---:B------:R-:W-:Y:S01]  /*1500*/  ISETP.GT.AND P1, PT, R3.reuse, 0x49, PT ;  /* 0x000000490300780c */ /* 0x040fe20003f24270 */
[----:B------:R-:W-:Y:S01]  /*1510*/  UIADD3 UR26, UR6, 0x284, URZ ;  /* 0x00000284061a7890 */ /* 0x000fe2000fffe03f */
[----:B------:R-:W-:Y:S01]  /*1520*/  P2R R82, PR, RZ, 0x1 ;  /* 0x00000001ff527803 */ /* 0x000fe20000000000 */
[----:B------:R-:W-:Y:S01]  /*1530*/  UMOV UR27, 0x40000040 ;  /* 0x40000040001b7882 */ /* 0x000fe20000000000 */
[----:B------:R-:W-:Y:S01]  /*1540*/  UIADD3 UR30, UR6, 0x286, URZ ;  /* 0x00000286061e7890 */ /* 0x000fe2000fffe03f */
[----:B------:R-:W-:Y:S01]  /*1550*/  ISETP.GT.AND P0, PT, R3, 0x50, PT ;  /* 0x000000500300780c */ /* 0x000fe20003f04270 */
[----:B------:R-:W-:Y:S01]  /*1560*/  UMOV UR31, 0x40000040 ;  /* 0x40000040001f7882 */ /* 0x000fe20000000000 */
[----:B------:R-:W-:Y:S01]  /*1570*/  UIADD3 UR34, UR6, 0x600, URZ ;  /* 0x0000060006227890 */ /* 0x000fe2000fffe03f */
[--C-:B------:R-:W-:Y:S01]  /*1580*/  IMAD.MOV.U32 R118, RZ, RZ, R119.reuse ;  /* 0x000000ffff767224 */ /* 0x100fe200078e0077 */
        /* <DEDUP_REMOVED lines=16> */
[----:B------:R-:W-:Y:S01]  /*1690*/  UMOV UR39, 0x40000040 ;  /* 0x4000004000277882 */ /* 0x000fe20000000000 */
[--C-:B------:R-:W-:Y:S01]  /*16a0*/  IMAD.MOV.U32 R106, RZ, RZ, R119.reuse ;  /* 0x000000ffff6a7224 */ /* 0x100fe200078e0077 */
[----:B------:R-:W-:Y:S01]  /*16b0*/  MOV R104, R119 ;  /* 0x0000007700687202 */ /* 0x000fe20000000f00 */
[----:B------:R-:W-:-:S02]  /*16c0*/  IMAD.MOV.U32 R102, RZ, RZ, R119 ;  /* 0x000000ffff667224 */ /* 0x000fc400078e0077 */
[--C-:B------:R-:W-:Y:S02]  /*16d0*/  IMAD.MOV.U32 R100, RZ, RZ, R119.reuse ;  /* 0x000000ffff647224 */ /* 0x100fe400078e0077 */
        /* <DEDUP_REMOVED lines=10> */
[----:B------:R-:W-:Y:S01]  /*1780*/  UIADD3 UR10, UR6, 0x100, URZ ;  /* 0x00000100060a7890 */ /* 0x000fe2000fffe03f */
[----:B------:R-:W-:Y:S01]  /*1790*/  IMAD.MOV.U32 R84, RZ, RZ, R119 ;  /* 0x000000ffff547224 */ /* 0x000fe200078e0077 */
[----:B------:R-:W-:Y:S01]  /*17a0*/  UMOV UR8, UR4 ;  /* 0x0000000400087c82 */ /* 0x000fe20008000000 */
[----:B------:R-:W-:Y:S01]  /*17b0*/  UMOV UR9, UR5 ;  /* 0x0000000500097c82 */ /* 0x000fe20008000000 */
        /* <DEDUP_REMOVED lines=11> */
[----:B------:R-:W-:Y:S02]  /*1870*/  UIADD3 UR12, UR6, 0x2, URZ ;  /* 0x00000002060c7890 */ /* 0x000fe4000fffe03f */
[----:B------:R-:W-:Y:S01]  /*1880*/  UIADD3 UR14, UR6, 0x182, URZ ;  /* 0x00000182060e7890 */ /* 0x000fe2000fffe03f */
[----:B------:R-:W-:Y:S01]  /*1890*/  UMOV UR15, 0x40000040 ;  /* 0x40000040000f7882 */ /* 0x000fe20000000000 */
        /* <DEDUP_REMOVED lines=14> */
[----:B------:R-:W-:Y:S01]  /*1980*/  UMOV UR9, 0x40000040 ;  /* 0x4000004000097882 */ /* 0x000fe20000000000 */
[----:B------:R-:W-:Y:S01]  /*1990*/  UMOV UR10, UR12 ;  /* 0x0000000c000a7c82 */ /* 0x000fe20008000000 */
[----:B------:R-:W-:Y:S01]  /*19a0*/  UMOV UR11, 0x40000040 ;  /* 0x40000040000b7882 */ /* 0x000fe20000000000 */
[----:B------:R-:W-:Y:S01]  /*19b0*/  UMOV UR12, UR8 ;  /* 0x00000008000c7c82 */ /* 0x000fe20008000000 */
[----:B------:R-:W-:Y:S01]  /*19c0*/  UMOV UR13, UR9 ;  /* 0x00000009000d7c82 */ /* 0x000fe20008000000 */
[----:B------:R-:W-:Y:S01]  /*19d0*/  UMOV UR16, UR8 ;  /* 0x0000000800107c82 */ /* 0x000fe20008000000 */
[----:B------:R-:W-:Y:S01]  /*19e0*/  UMOV UR17, UR9 ;  /* 0x0000000900117c82 */ /* 0x000fe20008000000 */
[----:B------:R-:W-:Y:S01]  /*19f0*/  UMOV UR20, UR8 ;  /* 0x0000000800147c82 */ /* 0x000fe20008000000 */
[----:B------:R-:W-:Y:S01]  /*1a00*/  UMOV UR21, UR9 ;  /* 0x0000000900157c82 */ /* 0x000fe20008000000 */
[----:B------:R-:W-:Y:S01]  /*1a10*/  UIADD3 UR7, UR4, 0x4, URZ ;  /* 0x0000000404077890 */ /* 0x000fe2000fffe03f */
[----:B------:R-:W-:-:S02]  /*1a20*/  WARPGROUP.DEPBAR.LE gsb0, 0x0 ;  /* 0x00008000000079c5 */ /* 0x000fc40000010000 */
        /* <DEDUP_REMOVED lines=18> */
[----:B------:R-:W-:Y:S01]  /*1b50*/  UMOV UR12, UR7 ;  /* 0x00000007000c7c82 */ /* 0x000fe20008000000 */
[----:B------:R-:W-:Y:S01]  /*1b60*/  UMOV UR13, 0x40000040 ;  /* 0x40000040000d7882 */ /* 0x000fe20000000000 */
        /* <DEDUP_REMOVED lines=21> */
[----:B------:R-:W-:-:S07]  /*1cc0*/  UIADD3 UR10, UR6, 0x804, URZ ;  /* 0x00000804060a7890 */ /* 0x000fce000fffe03f */
        /* <DEDUP_REMOVED lines=363> */
[----:B------:R-:W-:Y:S01]  /*3380*/  UIADD3 UR7, UR6, 0x986, URZ ;  /* 0x0000098606077890 */ /* 0x000fe2000fffe03f */
[----:B------:R-:W-:Y:S02]  /*3390*/  WARPGROUP.DEPBAR.LE gsb0, 0x0 ;  /* 0x00008000000079c5 */ /* 0x000fe40000010000 */
[----:B------:R-:W-:-:S06]  /*33a0*/  WARPGROUP.ARRIVE ;  /* 0x00000000000079c5 */ /* 0x000fcc0000000000 */
[----:B------:R-:W-:Y:S03]  /*33b0*/  HGMMA.64x16x16.F32.BF16 R32, gdesc[UR56], R32, gsb0 ;  /* 0x00200000382079f0 */ /* 0x000fe60008001820 */
        /* <DEDUP_REMOVED lines=9> */
[----:B------:R-:W-:Y:S01]  /*3450*/  WARPGROUP.ARRIVE ;  /* 0x00000000000079c5 */ /* 0x000fe20000000000 */
[----:B------:R-:W-:Y:S01]  /*3460*/  FSEL R83, R72, -INF , P2 ;  /* 0xff80000048537808 */ /* 0x000fe20001000000 */
[--C-:B------:R-:W-:Y:S01]  /*3470*/  IMAD.MOV.U32 R72, RZ, RZ, R119.reuse ;  /* 0x000000ffff487224 */ /* 0x100fe200078e0077 */
[----:B------:R-:W-:Y:S02]  /*3480*/  FSEL R73, R73, -INF , P3 ;  /* 0xff80000049497808 */ /* 0x000fe40001800000 */
[----:B------:R-:W-:Y:S01]  /*3490*/  FSEL R85, R76, -INF , P4 ;  /* 0xff8000004c557808 */ /* 0x000fe20002000000 */
[----:B------:R-:W-:Y:S01]  /*34a0*/  HGMMA.64x16x16.F32.BF16 R64, gdesc[UR52], R64, gsb0 ;  /* 0x00200000344079f0 */ /* 0x000fe20008001840 */
[----:B------:R-:W-:Y:S01]  /*34b0*/  UIADD3 UR54, UR6, 0x806, URZ ;  /* 0x0000080606367890 */ /* 0x000fe2000fffe03f */
[----:B------:R-:W-:Y:S01]  /*34c0*/  FMNMX.FTZ R0, R83, R73, !PT ;  /* 0x0000004953007209 */ /* 0x000fe20007810000 */
[----:B------:R-:W-:Y:S01]  /*34d0*/  UMOV UR55, 0x40000040 ;  /* 0x4000004000377882 */ /* 0x000fe20000000000 */
[----:B------:R-:W-:Y:S01]  /*34e0*/  FSEL R5, R74, -INF , P2 ;  /* 0xff8000004a057808 */ /* 0x000fe20001000000 */
[----:B------:R-:W-:Y:S01]  /*34f0*/  IMAD.MOV.U32 R76, RZ, RZ, R119 ;  /* 0x000000ffff4c7224 */ /* 0x000fe200078e0077 */
[----:B------:R-:W-:-:S02]  /*3500*/  FSEL R77, R77, -INF , P5 ;  /* 0xff8000004d4d7808 */ /* 0x000fc40002800000 */
[----:B------:R-:W-:Y:S02]  /*3510*/  ISETP.GT.AND P2, PT, R3, 0x10, PT ;  /* 0x000000100300780c */ /* 0x000fe40003f44270 */
[----:B------:R-:W-:Y:S02]  /*3520*/  FMNMX.FTZ R0, R85, R0, !PT ;  /* 0x0000000055007209 */ /* 0x000fe40007810000 */
[----:B------:R-:W-:Y:S02]  /*3530*/  FSEL R75, R75, -INF , P3 ;  /* 0xff8000004b4b7808 */ /* 0x000fe40001800000 */
[----:B------:R-:W-:Y:S02]  /*3540*/  ISETP.GT.AND P3, PT, R3, 0x11, PT ;  /* 0x000000110300780c */ /* 0x000fe40003f64270 */
[----:B------:R-:W-:Y:S02]  /*3550*/  FMNMX.FTZ R0, R77, R0, !PT ;  /* 0x000000004d007209 */ /* 0x000fe40007810000 */
[----:B------:R-:W-:Y:S01]  /*3560*/  FSEL R9, R78, -INF , P4 ;  /* 0xff8000004e097808 */ /* 0x000fe20002000000 */
[----:B------:R-:W-:Y:S01]  /*3570*/  IMAD.MOV.U32 R78, RZ, RZ, R119 ;  /* 0x000000ffff4e7224 */ /* 0x000fe200078e0077 */
[----:B------:R-:W-:-:S02]  /*3580*/  ISETP.GT.AND P4, PT, R3, 0x18, PT ;  /* 0x000000180300780c */ /* 0x000fc40003f84270 */
[----:B------:R-:W-:Y:S02]  /*3590*/  FSEL R79, R79, -INF , P5 ;  /* 0xff8000004f4f7808 */ /* 0x000fe40002800000 */
[----:B------:R-:W-:Y:S02]  /*35a0*/  ISETP.GT.AND P5, PT, R3, 0x19, PT ;  /* 0x000000190300780c */ /* 0x000fe40003fa4270 */
[----:B------:R-:W-:Y:S01]  /*35b0*/  MOV R74, R119 ;  /* 0x00000077004a7202 */ /* 0x000fe20000000f00 */
[----:B------:R-:W-:Y:S02]  /*35c0*/  WARPGROUP.DEPBAR.LE gsb0, 0x0 ;  /* 0x00008000000079c5 */ /* 0x000fe40000010000 */
[----:B------:R-:W-:Y:S01]  /*35d0*/  WARPGROUP.ARRIVE ;  /* 0x00000000000079c5 */ /* 0x000fe20000000000 */
[----:B------:R-:W-:Y:S01]  /*35e0*/  FSEL R87, R64, -INF , P2 ;  /* 0xff80000040577808 */ /* 0x000fe20001000000 */
[----:B------:R-:W-:Y:S01]  /*35f0*/  IMAD.MOV.U32 R64, RZ, RZ, R119 ;  /* 0x000000ffff407224 */ /* 0x000fe200078e0077 */
[----:B------:R-:W-:-:S02]  /*3600*/  FSEL R65, R65, -INF , P3 ;  /* 0xff80000041417808 */ /* 0x000fc40001800000 */
[----:B------:R-:W-:Y:S01]  /*3610*/  FMNMX.FTZ R0, R87, R0, !PT ;  /* 0x0000000057007209 */ /* 0x000fe20007810000 */
[----:B------:R-:W-:Y:S01]  /*3620*/  HGMMA.64x16x16.F32.BF16 R56, gdesc[UR52], R56, gsb0 ;  /* 0x00200000343879f0 */ /* 0x000fe20008001838 */
[----:B------:R-:W-:Y:S01]  /*3630*/  UIADD3 UR54, UR6, 0x886, URZ ;  /* 0x0000088606367890 */ /* 0x000fe2000fffe03f */
[----:B------:R-:W-:Y:S01]  /*3640*/  FSEL R89, R68, -INF , P4 ;  /* 0xff80000044597808 */ /* 0x000fe20002000000 */
[----:B------:R-:W-:Y:S01]  /*3650*/  UMOV UR55, 0x40000040 ;  /* 0x4000004000377882 */ /* 0x000fe20000000000 */
[----:B------:R-:W-:Y:S01]  /*3660*/  FMNMX.FTZ R0, R65, R0, !PT ;  /* 0x0000000041007209 */ /* 0x000fe20007810000 */
[--C-:B------:R-:W-:Y:S01]  /*3670*/  IMAD.MOV.U32 R68, RZ, RZ, R119.reuse ;  /* 0x000000ffff447224 */ /* 0x100fe200078e0077 */
[----:B------:R-:W-:Y:S01]  /*3680*/  FSEL R11, R66, -INF , P2 ;  /* 0xff800000420b7808 */ /* 0x000fe20001000000 */
[----:B------:R-:W-:Y:S01]  /*3690*/  IMAD.MOV.U32 R66, RZ, RZ, R119 ;  /* 0x000000ffff427224 */ /* 0x000fe200078e0077 */
[----:B------:R-:W-:Y:S02]  /*36a0*/  FSEL R69, R69, -INF , P5 ;  /* 0xff80000045457808 */ /* 0x000fe40002800000 */
[----:B------:R-:W-:-:S02]  /*36b0*/  ISETP.GT.AND P2, PT, R3, 0x20, PT ;  /* 0x000000200300780c */ /* 0x000fc40003f44270 */
[----:B------:R-:W-:Y:S02]  /*36c0*/  FMNMX.FTZ R0, R89, R0, !PT ;  /* 0x0000000059007209 */ /* 0x000fe40007810000 */
[----:B------:R-:W-:Y:S02]  /*36d0*/  FSEL R71, R71, -INF , P5 ;  /* 0xff80000047477808 */ /* 0x000fe40002800000 */
[----:B------:R-:W-:Y:S02]  /*36e0*/  FMNMX.FTZ R0, R69, R0, !PT ;  /* 0x0000000045007209 */ /* 0x000fe40007810000 */
[C---:B------:R-:W-:Y:S02]  /*36f0*/  ISETP.GT.AND P5, PT, R3.reuse, 0x28, PT ;  /* 0x000000280300780c */ /* 0x040fe40003fa4270 */
[----:B------:R-:W-:Y:S01]  /*3700*/  FSEL R13, R70, -INF , P4 ;  /* 0xff800000460d7808 */ /* 0x000fe20002000000 */
[----:B------:R-:W-:Y:S01]  /*3710*/  IMAD.MOV.U32 R70, RZ, RZ, R119 ;  /* 0x000000ffff467224 */ /* 0x000fe200078e0077 */
[----:B------:R-:W-:-:S02]  /*3720*/  ISETP.GT.AND P4, PT, R3, 0x29, PT ;  /* 0x000000290300780c */ /* 0x000fc40003f84270 */
[----:B------:R-:W-:Y:S02]  /*3730*/  FSEL R67, R67, -INF , P3 ;  /* 0xff80000043437808 */ /* 0x000fe40001800000 */
[----:B------:R-:W-:Y:S01]  /*3740*/  ISETP.GT.AND P3, PT, R3, 0x30, PT ;  /* 0x000000300300780c */ /* 0x000fe20003f64270 */
[----:B------:R-:W-:Y:S02]  /*3750*/  WARPGROUP.DEPBAR.LE gsb0, 0x0 ;  /* 0x00008000000079c5 */ /* 0x000fe40000010000 */
[----:B------:R-:W-:Y:S01]  /*3760*/  WARPGROUP.ARRIVE ;  /* 0x00000000000079c5 */ /* 0x000fe20000000000 */
[----:B------:R-:W-:Y:S01]  /*3770*/  FSEL R91, R56, -INF , P2 ;  /* 0xff800000385b7808 */ /* 0x000fe20001000000 */
[--C-:B------:R-:W-:Y:S01]  /*3780*/  IMAD.MOV.U32 R56, RZ, RZ, R119.reuse ;  /* 0x000000ffff387224 */ /* 0x100fe200078e0077 */
[----:B------:R-:W-:Y:S02]  /*3790*/  FSEL R93, R57, -INF , P6 ;  /* 0xff800000395d7808 */ /* 0x000fe40003000000 */
[----:B------:R-:W-:Y:S01]  /*37a0*/  FMNMX.FTZ R0, R91, R0, !PT ;  /* 0x000000005b007209 */ /* 0x000fe20007810000 */
[----:B------:R-:W-:Y:S01]  /*37b0*/  HGMMA.64x16x16.F32.BF16 R48, gdesc[UR52], R48, gsb0 ;  /* 0x00200000343079f0 */ /* 0x000fe20008001830 */
[----:B------:R-:W-:Y:S01]  /*37c0*/  UIADD3 UR54, UR6, 0x906, URZ ;  /* 0x0000090606367890 */ /* 0x000fe2000fffe03f */
[----:B------:R-:W-:Y:S01]  /*37d0*/  FSEL R95, R60, -INF , P5 ;  /* 0xff8000003c5f7808 */ /* 0x000fe20002800000 */
[----:B------:R-:W-:Y:S01]  /*37e0*/  UMOV UR55, 0x40000040 ;  /* 0x4000004000377882 */ /* 0x000fe20000000000 */
[----:B------:R-:W-:Y:S01]  /*37f0*/  FMNMX.FTZ R0, R93, R0, !PT ;  /* 0x000000005d007209 */ /* 0x000fe20007810000 */
[----:B------:R-:W-:Y:S01]  /*3800*/  IMAD.MOV.U32 R60, RZ, RZ, R119 ;  /* 0x000000ffff3c7224 */ /* 0x000fe200078e0077 */
[----:B------:R-:W-:-:S02]  /*3810*/  FSEL R97, R61, -INF , P4 ;  /* 0xff8000003d617808 */ /* 0x000fc40002000000 */
[----:B------:R-:W-:Y:S02]  /*3820*/  FMNMX.FTZ R0, R95, R0, !PT ;  /* 0x000000005f007209 */ /* 0x000fe40007810000 */
[----:B------:R-:W-:Y:S01]  /*3830*/  FSEL R15, R58, -INF , P2 ;  /* 0xff8000003a0f7808 */ /* 0x000fe20001000000 */
[----:B------:R-:W-:Y:S01]  /*3840*/  IMAD.MOV.U32 R58, RZ, RZ, R119 ;  /* 0x000000ffff3a7224 */ /* 0x000fe200078e0077 */
[----:B------:R-:W-:Y:S02]  /*3850*/  ISETP.GT.AND P2, PT, R3, 0x31, PT ;  /* 0x000000310300780c */ /* 0x000fe40003f44270 */
[----:B------:R-:W-:Y:S02]  /*3860*/  FMNMX.FTZ R0, R97, R0, !PT ;  /* 0x0000000061007209 */ /* 0x000fe40007810000 */
[----:B------:R-:W-:Y:S02]  /*3870*/  FSEL R59, R59, -INF , P6 ;  /* 0xff8000003b3b7808 */ /* 0x000fe40003000000 */
[----:B------:R-:W-:-:S02]  /*3880*/  ISETP.GT.AND P6, PT, R3, 0x38, PT ;  /* 0x000000380300780c */ /* 0x000fc40003fc4270 */
[----:B------:R-:W-:Y:S01]  /*3890*/  FSEL R21, R62, -INF , P5 ;  /* 0xff8000003e157808 */ /* 0x000fe20002800000 */
[--C-:B------:R-:W-:Y:S01]  /*38a0*/  IMAD.MOV.U32 R62, RZ, RZ, R119.reuse ;  /* 0x000000ffff3e7224 */ /* 0x100fe200078e0077 */
[----:B------:R-:W-:Y:S02]  /*38b0*/  ISETP.GT.AND P5, PT, R3, 0x39, PT ;  /* 0x000000390300780c */ /* 0x000fe40003fa4270 */
[----:B------:R-:W-:Y:S02]  /*38c0*/  FSEL R63, R63, -INF , P4 ;  /* 0xff8000003f3f7808 */ /* 0x000fe40002000000 */
[----:B------:R-:W-:Y:S01]  /*38d0*/  ISETP.GT.AND P4, PT, R3, 0x40, PT ;  /* 0x000000400300780c */ /* 0x000fe20003f84270 */
[----:B------:R-:W-:Y:S02]  /*38e0*/  WARPGROUP.DEPBAR.LE gsb0, 0x0 ;  /* 0x00008000000079c5 */ /* 0x000fe40000010000 */
[----:B------:R-:W-:Y:S01]  /*38f0*/  WARPGROUP.ARRIVE ;  /* 0x00000000000079c5 */ /* 0x000fe20000000000 */
[----:B------:R-:W-:Y:S01]  /*3900*/  FSEL R99, R48, -INF , P3 ;  /* 0xff80000030637808 */ /* 0x000fe20001800000 */
[----:B------:R-:W-:Y:S01]  /*3910*/  IMAD.MOV.U32 R48, RZ, RZ, R119 ;  /* 0x000000ffff307224 */ /* 0x000fe200078e0077 */
[----:B------:R-:W-:-:S02]  /*3920*/  FSEL R101, R49, -INF , P2 ;  /* 0xff80000031657808 */ /* 0x000fc40001000000 */
[----:B------:R-:W-:Y:S01]  /*3930*/  FMNMX.FTZ R0, R99, R0, !PT ;  /* 0x0000000063007209 */ /* 0x000fe20007810000 */
[----:B------:R-:W-:Y:S01]  /*3940*/  HGMMA.64x16x16.F32.BF16 R40, gdesc[UR52], R40, gsb0 ;  /* 0x00200000342879f0 */ /* 0x000fe20008001828 */
[----:B------:R-:W-:Y:S01]  /*3950*/  UMOV UR54, UR7 ;  /* 0x0000000700367c82 */ /* 0x000fe20008000000 */
[----:B------:R-:W-:Y:S01]  /*3960*/  UMOV UR55, 0x40000040 ;  /* 0x4000004000377882 */ /* 0x000fe20000000000 */
[----:B------:R-:W-:Y:S01]  /*3970*/  FSEL R103, R52, -INF , P6 ;  /* 0xff80000034677808 */ /* 0x000fe20003000000 */
[----:B------:R-:W-:Y:S01]  /*3980*/  IMAD.MOV.U32 R52, RZ, RZ, R119 ;  /* 0x000000ffff347224 */ /* 0x000fe200078e0077 */
[----:B------:R-:W-:Y:S02]  /*3990*/  FMNMX.FTZ R0, R101, R0, !PT ;  /* 0x0000000065007209 */ /* 0x000fe40007810000 */
[----:B------:R-:W-:Y:S02]  /*39a0*/  FSEL R105, R53, -INF , P5 ;  /* 0xff80000035697808 */ /* 0x000fe40002800000 */
[----:B------:R-:W-:-:S02]  /*39b0*/  FMNMX.FTZ R0, R103, R0, !PT ;  /* 0x0000000067007209 */ /* 0x000fc40007810000 */
[----:B------:R-:W-:Y:S01]  /*39c0*/  FSEL R49, R50, -INF , P3 ;  /* 0xff80000032317808 */ /* 0x000fe20001800000 */
[----:B------:R-:W-:Y:S01]  /*39d0*/  IMAD.MOV.U32 R50, RZ, RZ, R119 ;  /* 0x000000ffff327224 */ /* 0x000fe200078e0077 */
[----:B------:R-:W-:Y:S02]  /*39e0*/  ISETP.GT.AND P3, PT, R3, 0x41, PT ;  /* 0x000000410300780c */ /* 0x000fe40003f64270 */
[----:B------:R-:W-:Y:S02]  /*39f0*/  FMNMX.FTZ R0, R105, R0, !PT ;  /* 0x0000000069007209 */ /* 0x000fe40007810000 */
[----:B------:R-:W-:Y:S02]  /*3a00*/  FSEL R51, R51, -INF , P2 ;  /* 0xff80000033337808 */ /* 0x000fe40001000000 */
[----:B------:R-:W-:Y:S02]  /*3a10*/  ISETP.GT.AND P2, PT, R3, 0x48, PT ;  /* 0x000000480300780c */ /* 0x000fe40003f44270 */
[----:B------:R-:W-:-:S02]  /*3a20*/  FSEL R55, R55, -INF , P5 ;  /* 0xff80000037377808 */ /* 0x000fc40002800000 */
        /* <DEDUP_REMOVED lines=9> */
[----:B------:R-:W-:Y:S01]  /*3ac0*/  UMOV UR55, 0x40000040 ;  /* 0x4000004000377882 */ /* 0x000fe20000000000 */
[----:B------:R-:W-:Y:S01]  /*3ad0*/  FMNMX.FTZ R0, R109, R0, !PT ;  /* 0x000000006d007209 */ /* 0x000fe20007810000 */
[----:B------:R-:W-:Y:S01]  /*3ae0*/  ULDC UR6, c[0x0][0x988] ;  /* 0x0002620000067ab9 */ /* 0x000fe20000000800 */
[----:B------:R-:W-:-:S02]  /*3af0*/  FSEL R113, R45, -INF , P1 ;  /* 0xff8000002d717808 */ /* 0x000fc40000800000 */
[----:B------:R-:W-:Y:S02]  /*3b00*/  FMNMX.FTZ R0, R111, R0, !PT ;  /* 0x000000006f007209 */ /* 0x000fe40007810000 */
[----:B------:R-:W-:Y:S02]  /*3b10*/  ISETP.GT.AND P1, PT, R3, 0x51, PT ;  /* 0x000000510300780c */ /* 0x000fe40003f24270 */
[----:B------:R-:W-:Y:S02]  /*3b20*/  FMNMX.FTZ R0, R113, R0, !PT ;  /* 0x0000000071007209 */ /* 0x000fe40007810000 */
[----:B------:R-:W-:Y:S02]  /*3b30*/  FSEL R43, R43, -INF , P3 ;  /* 0xff8000002b2b7808 */ /* 0x000fe40001800000 */
[C---:B------:R-:W-:Y:S02]  /*3b40*/  ISETP.GT.AND P3, PT, R3.reuse, 0x60, PT ;  /* 0x000000600300780c */ /* 0x040fe40003f64270 */
[----:B------:R-:W-:Y:S01]  /*3b50*/  FSEL R45, R42, -INF , P4 ;  /* 0xff8000002a2d7808 */ /* 0x000fe20002000000 */
[----:B------:R-:W-:Y:S01]  /*3b60*/  IMAD.MOV.U32 R42, RZ, RZ, R119 ;  /* 0x000000ffff2a7224 */ /* 0x000fe200078e0077 */
[----:B------:R-:W-:-:S02]  /*3b70*/  ISETP.GT.AND P4, PT, R3, 0x61, PT ;  /* 0x000000610300780c */ /* 0x000fc40003f84270 */
[----:B------:R-:W-:Y:S01]  /*3b80*/  FSEL R41, R54, -INF , P6 ;  /* 0xff80000036297808 */ /* 0x000fe20003000000 */
[----:B------:R-:W-:Y:S01]  /*3b90*/  IMAD.MOV.U32 R54, RZ, RZ, R119 ;  /* 0x000000ffff367224 */ /* 0x000fe200078e0077 */
[----:B------:R-:W-:Y:S02]  /*3ba0*/  ISETP.GT.AND P6, PT, R3, 0x69, PT ;  /* 0x000000690300780c */ /* 0x000fe40003fc4270 */
[----:B------:R-:W-:Y:S02]  /*3bb0*/  P2R R20, PR, RZ, 0x2 ;  /* 0x00000002ff147803 */ /* 0x000fe40000000000 */
[----:B------:R-:W-:Y:S01]  /*3bc0*/  MOV R44, R119 ;  /* 0x00000077002c7202 */ /* 0x000fe20000000f00 */
[----:B------:R-:W-:Y:S02]  /*3bd0*/  WARPGROUP.DEPBAR.LE gsb0, 0x0 ;  /* 0x00008000000079c5 */ /* 0x000fe40000010000 */
[----:B------:R-:W-:Y:S01]  /*3be0*/  WARPGROUP.ARRIVE ;  /* 0x00000000000079c5 */ /* 0x000fe20000000000 */
[----:B------:R-:W-:-:S02]  /*3bf0*/  FSEL R115, R32, -INF , P0 ;  /* 0xff80000020737808 */ /* 0x000fc40000000000 */
[----:B------:R-:W-:Y:S02]  /*3c00*/  ISETP.GT.AND P0, PT, R3, 0x58, PT ;  /* 0x000000580300780c */ /* 0x000fe40003f04270 */
[----:B------:R-:W-:Y:S01]  /*3c10*/  FSEL R117, R33, -INF , P1 ;  /* 0xff80000021757808 */ /* 0x000fe20000800000 */
[----:B------:R-:W-:Y:S01]  /*3c20*/  HGMMA.64x16x16.F32.BF16 R24, gdesc[UR52], R24, gsb0 ;  /* 0x00200000341879f0 */ /* 0x000fe20008001818 */
[----:B------:R-:W-:Y:S02]  /*3c30*/  FMNMX.FTZ R0, R115, R0, !PT ;  /* 0x0000000073007209 */ /* 0x000fe40007810000 */
[----:B------:R-:W-:Y:S01]  /*3c40*/  FSEL R33, R46, -INF , P2 ;  /* 0xff8000002e217808 */ /* 0x000fe20001000000 */
[----:B------:R-:W-:Y:S01]  /*3c50*/  IMAD.MOV.U32 R46, RZ, RZ, R119 ;  /* 0x000000ffff2e7224 */ /* 0x000fe200078e0077 */
[----:B------:R-:W-:Y:S02]  /*3c60*/  ISETP.GT.AND P2, PT, R3, 0x59, PT ;  /* 0x000000590300780c */ /* 0x000fe40003f44270 */
[----:B------:R-:W-:-:S02]  /*3c70*/  FSEL R121, R36, -INF , P0 ;  /* 0xff80000024797808 */ /* 0x000fc40000000000 */
[----:B------:R-:W-:Y:S02]  /*3c80*/  FMNMX.FTZ R0, R117, R0, !PT ;  /* 0x0000000075007209 */ /* 0x000fe40007810000 */
[----:B------:R-:W-:Y:S02]  /*3c90*/  FSEL R123, R37, -INF , P2 ;  /* 0xff800000257b7808 */ /* 0x000fe40001000000 */
[----:B------:R-:W-:Y:S02]  /*3ca0*/  FMNMX.FTZ R0, R121, R0, !PT ;  /* 0x0000000079007209 */ /* 0x000fe40007810000 */
[----:B------:R-:W-:Y:S02]  /*3cb0*/  P2R R14, PR, RZ, 0x1 ;  /* 0x00000001ff0e7803 */ /* 0x000fe40000000000 */
[----:B------:R-:W-:Y:S02]  /*3cc0*/  FMNMX.FTZ R0, R123, R0, !PT ;  /* 0x000000007b007209 */ /* 0x000fe40007810000 */
[----:B------:R-:W-:-:S02]  /*3cd0*/  ISETP.GT.AND P0, PT, R3, 0x49, PT ;  /* 0x000000490300780c */ /* 0x000fc40003f04270 */
[----:B------:R-:W-:Y:S02]  /*3ce0*/  ISETP.GT.AND P1, PT, R3, 0x50, PT ;  /* 0x000000500300780c */ /* 0x000fe40003f24270 */
[----:B------:R-:W-:Y:S02]  /*3cf0*/  FSEL R61, R47, -INF , P0 ;  /* 0xff8000002f3d7808 */ /* 0x000fe40000000000 */
[----:B------:R-:W-:Y:S02]  /*3d00*/  FSEL R37, R34, -INF , P1 ;  /* 0xff80000022257808 */ /* 0x000fe40000800000 */
[----:B------:R-:W-:Y:S02]  /*3d10*/  ISETP.NE.AND P1, PT, R20, RZ, PT ;  /* 0x000000ff1400720c */ /* 0x000fe40003f25270 */
[----:B------:R-:W-:Y:S02]  /*3d20*/  P2R R12, PR, RZ, 0x4 ;  /* 0x00000004ff0c7803 */ /* 0x000fe40000000000 */
[----:B------:R-:W-:-:S02]  /*3d30*/  ISETP.NE.AND P0, PT, R14, RZ, PT ;  /* 0x000000ff0e00720c */ /* 0x000fc40003f05270 */
[----:B------:R-:W-:Y:S02]  /*3d40*/  FSEL R35, R35, -INF , P1 ;  /* 0xff80000023237808 */ /* 0x000fe40000800000 */
[----:B------:R-:W-:Y:S01]  /*3d50*/  ISETP.NE.AND P1, PT, R80, RZ, PT ;  /* 0x000000ff5000720c */ /* 0x000fe20003f25270 */
[----:B------:R-:W-:-:S12]  /*3d60*/  IMAD.MOV.U32 R80, RZ, RZ, R119 ;  /* 0x000000ffff507224 */ /* 0x000fd800078e0077 */
[----:B------:R-:W-:Y:S01]  /*3d70*/  @!P1 VIADD R2, R2, 0x36840 ;  /* 0x0003684002029836 */ /* 0x000fe20000000000 */
[----:B------:R-:W-:Y:S02]  /*3d80*/  WARPGROUP.DEPBAR.LE gsb0, 0x0 ;  /* 0x00008000000079c5 */ /* 0x000fe40000010000 */
[----:B------:R-:W-:Y:S02]  /*3d90*/  FSEL R125, R24, -INF , P3 ;  /* 0xff800000187d7808 */ /* 0x000fe40001800000 */
[----:B------:R-:W-:Y:S02]  /*3da0*/  FSEL R127, R25, -INF , P4 ;  /* 0xff800000197f7808 */ /* 0x000fe40002000000 */
[----:B------:R-:W-:Y:S02]  /*3db0*/  FMNMX.FTZ R0, R125, R0, !PT ;  /* 0x000000007d007209 */ /* 0x000fe40007810000 */
[----:B------:R-:W-:Y:S02]  /*3dc0*/  FSEL R129, R28, -INF , P5 ;  /* 0xff8000001c817808 */ /* 0x000fe40002800000 */
[----:B------:R-:W-:-:S02]  /*3dd0*/  FMNMX.FTZ R0, R127, R0, !PT ;  /* 0x000000007f007209 */ /* 0x000fc40007810000 */
[----:B------:R-:W-:Y:S02]  /*3de0*/  FSEL R131, R29, -INF , P6 ;  /* 0xff8000001d837808 */ /* 0x000fe40003000000 */
[----:B------:R-:W-:Y:S02]  /*3df0*/  FMNMX.FTZ R0, R129, R0, !PT ;  /* 0x0000000081007209 */ /* 0x000fe40007810000 */
[----:B------:R-:W-:Y:S02]  /*3e00*/  FSEL R29, R38, -INF , P0 ;  /* 0xff800000261d7808 */ /* 0x000fe40000000000 */
[----:B------:R-:W-:Y:S01]  /*3e10*/  FMNMX.FTZ R6, R131, R0, !PT ;  /* 0x0000000083067209 */ /* 0x000fe20007810000 */
[----:B------:R-:W-:Y:S01]  /*3e20*/  IMAD.U32 R0, RZ, RZ, UR6 ;  /* 0x00000006ff007e24 */ /* 0x000fe2000f8e00ff */
[----:B------:R-:W-:Y:S02]  /*3e30*/  FSEL R27, R27, -INF , P4 ;  /* 0xff8000001b1b7808 */ /* 0x000fe40002000000 */
[----:B------:R-:W-:Y:S01]  /*3e40*/  FSEL R31, R31, -INF , P6 ;  /* 0xff8000001f1f7808 */ /* 0x000fe20003000000 */
[----:B------:R-:W0:Y:S01]  /*3e50*/  SHFL.BFLY PT, R25, R6, 0x2, 0x1f ;  /* 0x0c401f0006197f89 */ /* 0x000e2200000e0000 */
[----:B------:R-:W-:-:S02]  /*3e60*/  @!P1 PRMT R2, RZ, 0x654, R2 ;  /* 0x00000654ff029816 */ /* 0x000fc40000000002 */
[----:B------:R-:W-:Y:S01]  /*3e70*/  ISETP.NE.AND P0, PT, R82, RZ, PT ;  /* 0x000000ff5200720c */ /* 0x000fe20003f05270 */
[----:B------:R-:W-:Y:S01]  /*3e80*/  IMAD.MOV.U32 R82, RZ, RZ, R119 ;  /* 0x000000ffff527224 */ /* 0x000fe200078e0077 */
[----:B------:R1:W-:Y:S01]  /*3e90*/  @!P1 SYNCS.ARRIVE.TRANS64.RED.A1T0 RZ, [R2+URZ], RZ ;  /* 0x000000ff02ff99a7 */ /* 0x0003e2000810043f */
        /* <DEDUP_REMOVED lines=12> */
[----:B------:R-:W-:Y:S01]  /*3f60*/  FMUL.FTZ R8, R4, R0 ;  /* 0x0000000004087220 */ /* 0x000fe20000410000 */
[----:B------:R-:W-:-:S04]  /*3f70*/  FMNMX.FTZ R6, R59, R6, !PT ;  /* 0x000000063b067209 */ /* 0x000fc80007810000 */
[----:B------:R-:W-:Y:S02]  /*3f80*/  FMNMX.FTZ R6, R21, R6, !PT ;  /* 0x0000000615067209 */ /* 0x000fe40007810000 */
[----:B------:R-:W-:Y:S02]  /*3f90*/  FSEL R10, R8, RZ, P2 ;  /* 0x000000ff080a7208 */ /* 0x000fe40001000000 */
[----:B------:R-:W-:Y:S02]  /*3fa0*/  FMNMX.FTZ R6, R63, R6, !PT ;  /* 0x000000063f067209 */ /* 0x000fe40007810000 */
[----:B------:R-:W-:Y:S01]  /*3fb0*/  ISETP.NE.AND P2, PT, R12, RZ, PT ;  /* 0x000000ff0c00720c */ /* 0x000fe20003f45270 */
[--C-:B------:R-:W-:Y:S01]  /*3fc0*/  FFMA.FTZ R53, R65, R0, -R10.reuse ;  /* 0x0000000041357223 */ /* 0x100fe2000001080a */
[----:B------:R-:W-:Y:S01]  /*3fd0*/  FMNMX.FTZ R6, R49, R6, !PT ;  /* 0x0000000631067209 */ /* 0x000fe20007810000 */
[-CC-:B------:R-:W-:Y:S01]  /*3fe0*/  FFMA.FTZ R57, R69, R0.reuse, -R10.reuse ;  /* 0x0000000045397223 */ /* 0x180fe2000001080a */
[----:B------:R-:W-:Y:S01]  /*3ff0*/  FSEL R39, R39, -INF , P2 ;  /* 0xff80000027277808 */ /* 0x000fe20001000000 */
[--C-:B------:R-:W-:Y:S01]  /*4000*/  FFMA.FTZ R200, R83, R0, -R10.reuse ;  /* 0x0000000053c87223 */ /* 0x100fe2000001080a */
[----:B------:R-:W-:Y:S01]  /*4010*/  FMNMX.FTZ R6, R51, R6, !PT ;  /* 0x0000000633067209 */ /* 0x000fe20007810000 */
[-CC-:B------:R-:W-:Y:S01]  /*4020*/  FFMA.FTZ R25, R73, R0.reuse, -R10.reuse ;  /* 0x0000000049197223 */ /* 0x180fe2000001080a */
[----:B------:R-:W-:Y:S01]  /*4030*/  FSEL R65, R26, -INF , P3 ;  /* 0xff8000001a417808 */ /* 0x000fe20001800000 */
[--C-:B------:R-:W-:Y:S01]  /*4040*/  FFMA.FTZ R202, R85, R0, -R10.reuse ;  /* 0x0000000055ca7223 */ /* 0x100fe2000001080a */
[----:B------:R-:W-:Y:S01]  /*4050*/  FMNMX.FTZ R6, R41, R6, !PT ;  /* 0x0000000629067209 */ /* 0x000fe20007810000 */
[----:B------:R-:W-:Y:S01]  /*4060*/  MUFU.EX2 R200, R200 ;  /* 0x000000c800c87308 */ /* 0x000fe20000000800 */
[----:B------:R-:W-:Y:S01]  /*4070*/  FSEL R69, R30, -INF , P5 ;  /* 0xff8000001e457808 */ /* 0x000fe20002800000 */
[--C-:B------:R-:W-:Y:S01]  /*4080*/  FFMA.FTZ R47, R77, R0, -R10.reuse ;  /* 0x000000004d2f7223 */ /* 0x100fe2000001080a */
[----:B------:R-:W-:Y:S01]  /*4090*/  FMNMX.FTZ R6, R55, R6, !PT ;  /* 0x0000000637067209 */ /* 0x000fe20007810000 */
[-CC-:B------:R-:W-:Y:S01]  /*40a0*/  FFMA.FTZ R196, R87, R0.reuse, -R10.reuse ;  /* 0x0000000057c47223 */ /* 0x180fe2000001080a */
[-CC-:B------:R-:W-:Y:S01]  /*40b0*/  FFMA.FTZ R198, R89, R0.reuse, -R10.reuse ;  /* 0x0000000059c67223 */ /* 0x180fe2000001080a */
[--C-:B------:R-:W-:Y:S01]  /*40c0*/  FFMA.FTZ R192, R91, R0, -R10.reuse ;  /* 0x000000005bc07223 */ /* 0x100fe2000001080a */
[----:B------:R-:W-:Y:S01]  /*40d0*/  FMNMX.FTZ R6, R45, R6, !PT ;  /* 0x000000062d067209 */ /* 0x000fe20007810000 */
[----:B------:R-:W0:Y:S01]  /*40e0*/  MUFU.EX2 R25, R25 ;  /* 0x0000001900197308 */ /* 0x000e220000000800 */
[-CC-:B------:R-:W-:Y:S01]  /*40f0*/  FFMA.FTZ R93, R93, R0.reuse, -R10.reuse ;  /* 0x000000005d5d7223 */ /* 0x180fe2000001080a */
[--C-:B------:R-:W-:Y:S01]  /*4100*/  FFMA.FTZ R95, R95, R0, -R10.reuse ;  /* 0x000000005f5f7223 */ /* 0x100fe2000001080a */
[----:B------:R-:W-:Y:S01]  /*4110*/  FMNMX.FTZ R6, R43, R6, !PT ;  /* 0x000000062b067209 */ /* 0x000fe20007810000 */
[-CC-:B------:R-:W-:Y:S01]  /*4120*/  FFMA.FTZ R97, R97, R0.reuse, -R10.reuse ;  /* 0x0000000061617223 */ /* 0x180fe2000001080a */
[-CC-:B------:R-:W-:Y:S01]  /*4130*/  FFMA.FTZ R99, R99, R0.reuse, -R10.reuse ;  /* 0x0000000063637223 */ /* 0x180fe2000001080a */
[--C-:B------:R-:W-:Y:S01]  /*4140*/  FFMA.FTZ R101, R101, R0, -R10.reuse ;  /* 0x0000000065657223 */ /* 0x100fe2000001080a */
[----:B------:R-:W-:Y:S01]  /*4150*/  FMNMX.FTZ R6, R33, R6, !PT ;  /* 0x0000000621067209 */ /* 0x000fe20007810000 */
[----:B------:R-:W2:Y:S01]  /*4160*/  MUFU.EX2 R202, R202 ;  /* 0x000000ca00ca7308 */ /* 0x000ea20000000800 */
[-CC-:B------:R-:W-:Y:S01]  /*4170*/  FFMA.FTZ R103, R103, R0.reuse, -R10.reuse ;  /* 0x0000000067677223 */ /* 0x180fe2000001080a */
[--C-:B------:R-:W-:Y:S01]  /*4180*/  FFMA.FTZ R105, R105, R0, -R10.reuse ;  /* 0x0000000069697223 */ /* 0x100fe2000001080a */
[----:B------:R-:W-:Y:S01]  /*4190*/  FMNMX.FTZ R6, R61, R6, !PT ;  /* 0x000000063d067209 */ /* 0x000fe20007810000 */
[-CC-:B------:R-:W-:Y:S01]  /*41a0*/  FFMA.FTZ R107, R107, R0.reuse, -R10.reuse ;  /* 0x000000006b6b7223 */ /* 0x180fe2000001080a */
[-CC-:B------:R-:W-:Y:S01]  /*41b0*/  FFMA.FTZ R109, R109, R0.reuse, -R10.reuse ;  /* 0x000000006d6d7223 */ /* 0x180fe2000001080a */
[--C-:B------:R-:W-:Y:S01]  /*41c0*/  FFMA.FTZ R111, R111, R0, -R10.reuse ;  /* 0x000000006f6f7223 */ /* 0x100fe2000001080a */
[----:B------:R-:W-:Y:S01]  /*41d0*/  FMNMX.FTZ R6, R37, R6, !PT ;  /* 0x0000000625067209 */ /* 0x000fe20007810000 */
[----:B------:R-:W3:Y:S01]  /*41e0*/  MUFU.EX2 R47, R47 ;  /* 0x0000002f002f7308 */ /* 0x000ee20000000800 */
[-CC-:B------:R-:W-:Y:S01]  /*41f0*/  FFMA.FTZ R113, R113, R0.reuse, -R10.reuse ;  /* 0x0000000071717223 */ /* 0x180fe2000001080a */
[--C-:B------:R-:W-:Y:S01]  /*4200*/  FFMA.FTZ R115, R115, R0, -R10.reuse ;  /* 0x0000000073737223 */ /* 0x100fe2000001080a */
[----:B------:R-:W-:Y:S01]  /*4210*/  FMNMX.FTZ R6, R35, R6, !PT ;  /* 0x0000000623067209 */ /* 0x000fe20007810000 */
[-CC-:B------:R-:W-:Y:S01]  /*4220*/  FFMA.FTZ R117, R117, R0.reuse, -R10.reuse ;  /* 0x0000000075757223 */ /* 0x180fe2000001080a */
[-CC-:B------:R-:W-:Y:S01]  /*4230*/  FFMA.FTZ R121, R121, R0.reuse, -R10.reuse ;  /* 0x0000000079797223 */ /* 0x180fe2000001080a */
[--C-:B------:R-:W-:Y:S01]  /*4240*/  FFMA.FTZ R123, R123, R0, -R10.reuse ;  /* 0x000000007b7b7223 */ /* 0x100fe2000001080a */
[----:B------:R-:W-:Y:S01]  /*4250*/  FMNMX.FTZ R6, R29, R6, !PT ;  /* 0x000000061d067209 */ /* 0x000fe20007810000 */
[----:B------:R-:W-:Y:S01]  /*4260*/  MUFU.EX2 R196, R196 ;  /* 0x000000c400c47308 */ /* 0x000fe20000000800 */
[-CC-:B------:R-:W-:Y:S01]  /*4270*/  FFMA.FTZ R125, R125, R0.reuse, -R10.reuse ;  /* 0x000000007d7d7223 */ /* 0x180fe2000001080a */
[--C-:B------:R-:W-:Y:S01]  /*4280*/  FFMA.FTZ R127, R127, R0, -R10.reuse ;  /* 0x000000007f7f7223 */ /* 0x100fe2000001080a */
[----:B------:R-:W-:Y:S01]  /*4290*/  FMNMX.FTZ R6, R39, R6, !PT ;  /* 0x0000000627067209 */ /* 0x000fe20007810000 */
[-CC-:B------:R-:W-:Y:S01]  /*42a0*/  FFMA.FTZ R129, R129, R0.reuse, -R10.reuse ;  /* 0x0000000081817223 */ /* 0x180fe2000001080a */
[----:B------:R-:W-:Y:S01]  /*42b0*/  FFMA.FTZ R10, R131, R0, -R10 ;  /* 0x00000000830a7223 */ /* 0x000fe2000001080a */
[--C-:B------:R-:W-:Y:S01]  /*42c0*/  IMAD.MOV.U32 R91, RZ, RZ, R119.reuse ;  /* 0x000000ffff5b7224 */ /* 0x100fe200078e0077 */
[----:B------:R-:W-:Y:S01]  /*42d0*/  FMNMX.FTZ R6, R65, R6, !PT ;  /* 0x0000000641067209 */ /* 0x000fe20007810000 */
[----:B------:R-:W-:Y:S01]  /*42e0*/  MUFU.EX2 R53, R53 ;  /* 0x0000003500357308 */ /* 0x000fe20000000800 */
[----:B------:R-:W-:-:S02]  /*42f0*/  IMAD.MOV.U32 R89, RZ, RZ, R119 ;  /* 0x000000ffff597224 */ /* 0x000fc400078e0077 */
[----:B------:R-:W-:Y:S01]  /*4300*/  FMNMX.FTZ R6, R27, R6, !PT ;  /* 0x000000061b067209 */ /* 0x000fe20007810000 */
[--C-:B------:R-:W-:Y:S02]  /*4310*/  IMAD.MOV.U32 R87, RZ, RZ, R119.reuse ;  /* 0x000000ffff577224 */ /* 0x100fe400078e0077 */
[--C-:B------:R-:W-:Y:S01]  /*4320*/  IMAD.MOV.U32 R85, RZ, RZ, R119.reuse ;  /* 0x000000ffff557224 */ /* 0x100fe200078e0077 */
[----:B------:R-:W-:Y:S01]  /*4330*/  FMNMX.FTZ R6, R69, R6, !PT ;  /* 0x0000000645067209 */ /* 0x000fe20007810000 */
[----:B------:R-:W-:Y:S01]  /*4340*/  MUFU.EX2 R198, R198 ;  /* 0x000000c600c67308 */ /* 0x000fe20000000800 */
[--C-:B------:R-:W-:Y:S02]  /*4350*/  IMAD.MOV.U32 R83, RZ, RZ, R119.reuse ;  /* 0x000000ffff537224 */ /* 0x100fe400078e0077 */
[----:B------:R-:W-:Y:S01]  /*4360*/  FMNMX.FTZ R6, R31, R6, !PT ;  /* 0x000000061f067209 */ /* 0x000fe20007810000 */
[--C-:B------:R-:W-:Y:S02]  /*4370*/  IMAD.MOV.U32 R77, RZ, RZ, R119.reuse ;  /* 0x000000ffff4d7224 */ /* 0x100fe400078e0077 */
[----:B------:R-:W-:-:S02]  /*4380*/  IMAD.MOV.U32 R73, RZ, RZ, R119 ;  /* 0x000000ffff497224 */ /* 0x000fc400078e0077 */
[----:B------:R-:W4:Y:S01]  /*4390*/  SHFL.BFLY PT, R3, R6, 0x2, 0x1f ;  /* 0x0c401f0006037f89 */ /* 0x000f2200000e0000 */
[----:B------:R-:W-:Y:S08]  /*43a0*/  MUFU.EX2 R57, R57 ;  /* 0x0000003900397308 */ /* 0x000ff00000000800 */
[----:B------:R-:W-:Y:S08]  /*43b0*/  MUFU.EX2 R192, R192 ;  /* 0x000000c000c07308 */ /* 0x000ff00000000800 */
[----:B------:R-:W-:Y:S01]  /*43c0*/  MUFU.EX2 R93, R93 ;  /* 0x0000005d005d7308 */ /* 0x000fe20000000800 */
[----:B----4-:R-:W-:-:S07]  /*43d0*/  FMNMX.FTZ R8, R6, R3, !PT ;  /* 0x0000000306087209 */ /* 0x010fce0007810000 */
[----:B------:R-:W-:Y:S01]  /*43e0*/  MUFU.EX2 R95, R95 ;  /* 0x0000005f005f7308 */ /* 0x000fe20000000800 */
[----:B------:R-:W4:Y:S07]  /*43f0*/  SHFL.BFLY PT, R3, R8, 0x1, 0x1f ;  /* 0x0c201f0008037f89 */ /* 0x000f2e00000e0000 */
[----:B------:R5:W-:Y:S08]  /*4400*/  MUFU.EX2 R194, R97 ;  /* 0x0000006100c27308 */ /* 0x000bf00000000800 */
[----:B------:R-:W-:Y:S01]  /*4410*/  MUFU.EX2 R99, R99 ;  /* 0x0000006300637308 */ /* 0x000fe20000000800 */
[----:B-----5:R-:W-:-:S07]  /*4420*/  IMAD.MOV.U32 R97, RZ, RZ, R119 ;  /* 0x000000ffff617224 */ /* 0x020fce00078e0077 */
[----:B------:R5:W-:Y:S01]  /*4430*/  MUFU.EX2 R188, R101 ;  /* 0x0000006500bc7308 */ /* 0x000be20000000800 */
[----:B----4-:R-:W-:-:S04]  /*4440*/  FMNMX.FTZ R3, R8, R3, !PT ;  /* 0x0000000308037209 */ /* 0x010fc80007810000 */
[C---:B------:R-:W-:Y:S01]  /*4450*/  FSETP.NEU.FTZ.AND P2, PT, R3.reuse, -INF , PT ;  /* 0xff8000000300780b */ /* 0x040fe20003f5d000 */
[-C--:B------:R-:W-:Y:S02]  /*4460*/  FMUL.FTZ R6, R3, R0.reuse ;  /* 0x0000000003067220 */ /* 0x080fe40000410000 */
[----:B------:R-:W-:Y:S01]  /*4470*/  MUFU.EX2 R103, R103 ;  /* 0x0000006700677308 */ /* 0x000fe20000000800 */
[--C-:B-----5:R-:W-:Y:S02]  /*4480*/  IMAD.MOV.U32 R101, RZ, RZ, R119.reuse ;  /* 0x000000ffff657224 */ /* 0x120fe400078e0077 */
[----:B------:R-:W-:Y:S02]  /*4490*/  FSEL R6, R6, RZ, P2 ;  /* 0x000000ff06067208 */ /* 0x000fe40001000000 */
[----:B------:R-:W-:Y:S01]  /*44a0*/  ISETP.GE.AND P2, PT, R81, 0x71, PT ;  /* 0x000000715100780c */ /* 0x000fe20003f46270 */
[----:B------:R-:W-:Y:S02]  /*44b0*/  IMAD.MOV.U32 R81, RZ, RZ, R119 ;  /* 0x000000ffff517224 */ /* 0x000fe400078e0077 */
        /* <DEDUP_REMOVED lines=17> */
[----:B0-----:R-:W-:Y:S01]  /*45d0*/  FADD.FTZ R67, R200, R25 ;  /* 0x00000019c8437221 */ /* 0x001fe20000010000 */
[-CC-:B------:R-:W-:Y:S01]  /*45e0*/  FFMA.FTZ R49, R49, R0.reuse, -R6.reuse ;  /* 0x0000000031317223 */ /* 0x180fe20000010806 */
[-CC-:B------:R-:W-:Y:S01]  /*45f0*/  FFMA.FTZ R41, R41, R0.reuse, -R6.reuse ;  /* 0x0000000029297223 */ /* 0x180fe20000010806 */
[-CC-:B------:R-:W-:Y:S01]  /*4600*/  FFMA.FTZ R55, R55, R0.reuse, -R6.reuse ;  /* 0x0000000037377223 */ /* 0x180fe20000010806 */
[----:B--2---:R-:W-:Y:S01]  /*4610*/  FADD.FTZ R30, R202, R67 ;  /* 0x00000043ca1e7221 */ /* 0x004fe20000010000 */
[-CC-:B------:R-:W-:Y:S01]  /*4620*/  FFMA.FTZ R45, R45, R0.reuse, -R6.reuse ;  /* 0x000000002d2d7223 */ /* 0x180fe20000010806 */
[-CC-:B------:R-:W-:Y:S01]  /*4630*/  FFMA.FTZ R33, R33, R0.reuse, -R6.reuse ;  /* 0x0000000021217223 */ /* 0x180fe20000010806 */
[----:B------:R0:W2:Y:S01]  /*4640*/  MUFU.EX2 R8, R75 ;  /* 0x0000004b00087308 */ /* 0x0000a20000000800 */
[--C-:B------:R-:W-:Y:S01]  /*4650*/  FFMA.FTZ R61, R61, R0, -R6.reuse ;  /* 0x000000003d3d7223 */ /* 0x100fe20000010806 */
[----:B------:R-:W-:Y:S01]  /*4660*/  F2FP.BF16.F32.PACK_AB R200, R25, R200 ;  /* 0x000000c819c8723e */ /* 0x000fe200000010ff */
        /* <DEDUP_REMOVED lines=8> */
[----:B------:R-:W-:Y:S01]  /*46f0*/  FFMA.FTZ R31, R31, R0, -R6 ;  /* 0x000000001f1f7223 */ /* 0x000fe20000010806 */
[----:B---3--:R-:W-:Y:S01]  /*4700*/  F2FP.BF16.F32.PACK_AB R202, R47, R202 ;  /* 0x000000ca2fca723e */ /* 0x008fe200000010ff */
[----:B------:R-:W-:-:S02]  /*4710*/  IMAD.MOV.U32 R105, RZ, RZ, R119 ;  /* 0x000000ffff697224 */ /* 0x000fc400078e0077 */
[--C-:B0-----:R-:W-:Y:S01]  /*4720*/  IMAD.MOV.U32 R75, RZ, RZ, R119.reuse ;  /* 0x000000ffff4b7224 */ /* 0x101fe200078e0077 */
[----:B------:R0:W-:Y:S01]  /*4730*/  MUFU.EX2 R24, R59 ;  /* 0x0000003b00187308 */ /* 0x0001e20000000800 */
[----:B--2---:R-:W-:Y:S01]  /*4740*/  F2FP.BF16.F32.PACK_AB R201, R8, R5 ;  /* 0x0000000508c9723e */ /* 0x004fe200000010ff */
[----:B------:R-:W-:-:S06]  /*4750*/  IMAD.MOV.U32 R67, RZ, RZ, R119 ;  /* 0x000000ffff437224 */ /* 0x000fcc00078e0077 */
[----:B------:R2:W3:Y:S01]  /*4760*/  MUFU.EX2 R12, R79 ;  /* 0x0000004f000c7308 */ /* 0x0004e20000000800 */
[----:B0-----:R-:W-:Y:S01]  /*4770*/  FADD.FTZ R59, R47, R30 ;  /* 0x0000001e2f3b7221 */ /* 0x001fe20000010000 */
[----:B------:R-:W-:-:S03]  /*4780*/  IMAD.MOV.U32 R47, RZ, RZ, R119 ;  /* 0x000000ffff2f7224 */ /* 0x000fc600078e0077 */
[----:B------:R-:W-:Y:S01]  /*4790*/  FADD.FTZ R32, R196, R59 ;  /* 0x0000003bc4207221 */ /* 0x000fe20000010000 */
[C---:B------:R-:W-:Y:S02]  /*47a0*/  F2FP.BF16.F32.PACK_AB R196, R53.reuse, R196 ;  /* 0x000000c435c4723e */ /* 0x040fe400000010ff */
[----:B------:R-:W0:Y:S01]  /*47b0*/  MUFU.EX2 R11, R11 ;  /* 0x0000000b000b7308 */ /* 0x000e220000000800 */
[----:B------:R-:W-:Y:S01]  /*47c0*/  FADD.FTZ R59, R53, R32 ;  /* 0x00000020353b7221 */ /* 0x000fe20000010000 */
[----:B------:R-:W-:Y:S01]  /*47d0*/  FADD.FTZ R32, R5, R8 ;  /* 0x0000000805207221 */ /* 0x000fe20000010000 */
[----:B--2---:R-:W-:Y:S02]  /*47e0*/  IMAD.MOV.U32 R79, RZ, RZ, R119 ;  /* 0x000000ffff4f7224 */ /* 0x004fe400078e0077 */
[----:B------:R-:W-:Y:S01]  /*47f0*/  FADD.FTZ R34, R198, R59 ;  /* 0x0000003bc6227221 */ /* 0x000fe20000010000 */
[C---:B------:R-:W-:Y:S01]  /*4800*/  F2FP.BF16.F32.PACK_AB R198, R57.reuse, R198 ;  /* 0x000000c639c6723e */ /* 0x040fe200000010ff */
[--C-:B------:R-:W-:Y:S01]  /*4810*/  IMAD.MOV.U32 R53, RZ, RZ, R119.reuse ;  /* 0x000000ffff357224 */ /* 0x100fe200078e0077 */
[----:B------:R-:W-:Y:S01]  /*4820*/  MUFU.EX2 R13, R13 ;  /* 0x0000000d000d7308 */ /* 0x000fe20000000800 */
[----:B------:R-:W-:Y:S01]  /*4830*/  FADD.FTZ R59, R57, R34 ;  /* 0x00000022393b7221 */ /* 0x000fe20000010000 */
[----:B---3--:R-:W-:Y:S01]  /*4840*/  F2FP.BF16.F32.PACK_AB R203, R12, R9 ;  /* 0x000000090ccb723e */ /* 0x008fe200000010ff */
[----:B------:R-:W-:-:S02]  /*4850*/  IMAD.MOV.U32 R57, RZ, RZ, R119 ;  /* 0x000000ffff397224 */ /* 0x000fc400078e0077 */
[----:B------:R-:W-:Y:S01]  /*4860*/  FADD.FTZ R36, R192, R59 ;  /* 0x0000003bc0247221 */ /* 0x000fe20000010000 */
[C---:B------:R-:W-:Y:S01]  /*4870*/  F2FP.BF16.F32.PACK_AB R192, R93.reuse, R192 ;  /* 0x000000c05dc0723e */ /* 0x040fe200000010ff */
[--C-:B------:R-:W-:Y:S01]  /*4880*/  IMAD.MOV.U32 R59, RZ, RZ, R119.reuse ;  /* 0x000000ffff3b7224 */ /* 0x100fe200078e0077 */
[----:B------:R2:W-:Y:S01]  /*4890*/  MUFU.EX2 R28, R51 ;  /* 0x00000033001c7308 */ /* 0x0005e20000000800 */
[----:B------:R-:W-:Y:S01]  /*48a0*/  FADD.FTZ R36, R93, R36 ;  /* 0x000000245d247221 */ /* 0x000fe20000010000 */
[----:B0-----:R-:W-:Y:S01]  /*48b0*/  F2FP.BF16.F32.PACK_AB R197, R14, R11 ;  /* 0x0000000b0ec5723e */ /* 0x001fe200000010ff */
[----:B------:R-:W-:-:S05]  /*48c0*/  IMAD.MOV.U32 R93, RZ, RZ, R119 ;  /* 0x000000ffff5d7224 */ /* 0x000fca00078e0077 */
[----:B------:R0:W3:Y:S01]  /*48d0*/  MUFU.EX2 R20, R71 ;  /* 0x0000004700147308 */ /* 0x0000e20000000800 */
[----:B--2---:R-:W-:-:S04]  /*48e0*/  FADD.FTZ R51, R9, R32 ;  /* 0x0000002009337221 */ /* 0x004fc80000010000 */
[----:B------:R-:W-:-:S03]  /*48f0*/  FADD.FTZ R34, R12, R51 ;  /* 0x000000330c227221 */ /* 0x000fc60000010000 */
[----:B------:R-:W2:Y:S01]  /*4900*/  MUFU.EX2 R15, R15 ;  /* 0x0000000f000f7308 */ /* 0x000ea20000000800 */
[----:B------:R-:W-:Y:S01]  /*4910*/  FADD.FTZ R51, R11, R34 ;  /* 0x000000220b337221 */ /* 0x000fe20000010000 */
[----:B0-----:R-:W-:-:S03]  /*4920*/  IMAD.MOV.U32 R71, RZ, RZ, R119 ;  /* 0x000000ffff477224 */ /* 0x001fc600078e0077 */
[----:B------:R-:W-:Y:S01]  /*4930*/  FADD.FTZ R34, R14, R51 ;  /* 0x000000330e227221 */ /* 0x000fe20000010000 */
[----:B------:R-:W-:Y:S02]  /*4940*/  FADD.FTZ R51, R95, R36 ;  /* 0x000000245f337221 */ /* 0x000fe40000010000 */
[----:B------:R-:W0:Y:S01]  /*4950*/  MUFU.EX2 R21, R21 ;  /* 0x0000001500157308 */ /* 0x000e220000000800 */
[----:B---3--:R-:W-:Y:S01]  /*4960*/  F2FP.BF16.F32.PACK_AB R199, R20, R13 ;  /* 0x0000000d14c7723e */ /* 0x008fe200000010ff */
[C---:B------:R-:W-:Y:S01]  /*4970*/  FADD.FTZ R38, R194.reuse, R51 ;  /* 0x00000033c2267221 */ /* 0x040fe20000010000 */
[----:B------:R-:W-:Y:S01]  /*4980*/  F2FP.BF16.F32.PACK_AB R194, R194, R95 ;  /* 0x0000005fc2c2723e */ /* 0x000fe200000010ff */
[----:B------:R-:W-:Y:S02]  /*4990*/  IMAD.MOV.U32 R95, RZ, RZ, R119 ;  /* 0x000000ffff5f7224 */ /* 0x000fe400078e0077 */
[----:B------:R-:W-:Y:S02]  /*49a0*/  FADD.FTZ R51, R99, R38 ;  /* 0x0000002663337221 */ /* 0x000fe40000010000 */
[----:B------:R3:W-:Y:S01]  /*49b0*/  MUFU.EX2 R32, R43 ;  /* 0x0000002b00207308 */ /* 0x0007e20000000800 */
[----:B--2---:R-:W-:-:S07]  /*49c0*/  F2FP.BF16.F32.PACK_AB R193, R24, R15 ;  /* 0x0000000f18c1723e */ /* 0x004fce00000010ff */
[----:B------:R2:W4:Y:S01]  /*49d0*/  MUFU.EX2 R26, R63 ;  /* 0x0000003f001a7308 */ /* 0x0005220000000800 */
[----:B---3--:R-:W-:-:S04]  /*49e0*/  FADD.FTZ R43, R13, R34 ;  /* 0x000000220d2b7221 */ /* 0x008fc80000010000 */
[----:B------:R-:W-:-:S03]  /*49f0*/  FADD.FTZ R36, R20, R43 ;  /* 0x0000002b14247221 */ /* 0x000fc60000010000 */
[----:B------:R-:W3:Y:S01]  /*4a00*/  MUFU.EX2 R107, R107 ;  /* 0x0000006b006b7308 */ /* 0x000ee20000000800 */
[----:B------:R-:W-:Y:S01]  /*4a10*/  FADD.FTZ R43, R15, R36 ;  /* 0x000000240f2b7221 */ /* 0x000fe20000010000 */
[C---:B------:R-:W-:Y:S01]  /*4a20*/  FADD.FTZ R36, R188.reuse, R51 ;  /* 0x00000033bc247221 */ /* 0x040fe20000010000 */
[----:B------:R-:W-:Y:S01]  /*4a30*/  F2FP.BF16.F32.PACK_AB R188, R188, R99 ;  /* 0x00000063bcbc723e */ /* 0x000fe200000010ff */
[----:B------:R-:W-:Y:S02]  /*4a40*/  IMAD.MOV.U32 R99, RZ, RZ, R119 ;  /* 0x000000ffff637224 */ /* 0x000fe400078e0077 */
[----:B-1----:R-:W-:Y:S01]  /*4a50*/  FADD.FTZ R2, R24, R43 ;  /* 0x0000002b18027221 */ /* 0x002fe20000010000 */
[----:B------:R-:W-:Y:S01]  /*4a60*/  FADD.FTZ R51, R103, R36 ;  /* 0x0000002467337221 */ /* 0x000fe20000010000 */
[----:B--2---:R-:W-:Y:S01]  /*4a70*/  IMAD.MOV.U32 R63, RZ, RZ, R119 ;  /* 0x000000ffff3f7224 */ /* 0x004fe200078e0077 */
[----:B------:R-:W1:Y:S01]  /*4a80*/  MUFU.EX2 R49, R49 ;  /* 0x0000003100317308 */ /* 0x000e620000000800 */
[----:B0-----:R-:W-:Y:S01]  /*4a90*/  FADD.FTZ R43, R21, R2 ;  /* 0x00000002152b7221 */ /* 0x001fe20000010000 */
[C---:B------:R-:W-:Y:S01]  /*4aa0*/  FADD.FTZ R38, R190.reuse, R51 ;  /* 0x00000033be267221 */ /* 0x040fe20000010000 */
[----:B------:R-:W-:Y:S01]  /*4ab0*/  F2FP.BF16.F32.PACK_AB R190, R190, R103 ;  /* 0x00000067bebe723e */ /* 0x000fe200000010ff */
[----:B------:R-:W-:-:S02]  /*4ac0*/  IMAD.MOV.U32 R103, RZ, RZ, R119 ;  /* 0x000000ffff677224 */ /* 0x000fc400078e0077 */
[C---:B----4-:R-:W-:Y:S01]  /*4ad0*/  FADD.FTZ R36, R26.reuse, R43 ;  /* 0x0000002b1a247221 */ /* 0x050fe20000010000 */
[----:B------:R-:W-:Y:S01]  /*4ae0*/  F2FP.BF16.F32.PACK_AB R195, R26, R21 ;  /* 0x000000151ac3723e */ /* 0x000fe200000010ff */
[--C-:B------:R-:W-:Y:S01]  /*4af0*/  IMAD.MOV.U32 R26, RZ, RZ, R119.reuse ;  /* 0x000000ffff1a7224 */ /* 0x100fe200078e0077 */
[----:B------:R0:W2:Y:S01]  /*4b00*/  MUFU.EX2 R184, R109 ;  /* 0x0000006d00b87308 */ /* 0x0000a20000000800 */
[----:B---3--:R-:W-:Y:S01]  /*4b10*/  FADD.FTZ R51, R107, R38 ;  /* 0x000000266b337221 */ /* 0x008fe20000010000 */
[----:B------:R-:W-:-:S06]  /*4b20*/  IMAD.MOV.U32 R24, RZ, RZ, R119 ;  /* 0x000000ffff187224 */ /* 0x000fcc00078e0077 */
[----:B------:R-:W3:Y:S01]  /*4b30*/  MUFU.EX2 R111, R111 ;  /* 0x0000006f006f7308 */ /* 0x000ee20000000800 */
[----:B-1----:R-:W-:Y:S01]  /*4b40*/  FADD.FTZ R43, R49, R36 ;  /* 0x00000024312b7221 */ /* 0x002fe20000010000 */
[C---:B------:R-:W-:Y:S01]  /*4b50*/  F2FP.BF16.F32.PACK_AB R189, R28.reuse, R49 ;  /* 0x000000311cbd723e */ /* 0x040fe200000010ff */
[----:B0-----:R-:W-:Y:S02]  /*4b60*/  IMAD.MOV.U32 R109, RZ, RZ, R119 ;  /* 0x000000ffff6d7224 */ /* 0x001fe400078e0077 */
[----:B------:R-:W-:Y:S01]  /*4b70*/  FADD.FTZ R36, R28, R43 ;  /* 0x0000002b1c247221 */ /* 0x000fe20000010000 */
[----:B------:R-:W-:Y:S02]  /*4b80*/  IMAD.MOV.U32 R49, RZ, RZ, R119 ;  /* 0x000000ffff317224 */ /* 0x000fe400078e0077 */
[----:B------:R-:W0:Y:S01]  /*4b90*/  MUFU.EX2 R41, R41 ;  /* 0x0000002900297308 */ /* 0x000e220000000800 */
[C---:B--2---:R-:W-:Y:S01]  /*4ba0*/  FADD.FTZ R38, R184.reuse, R51 ;  /* 0x00000033b8267221 */ /* 0x044fe20000010000 */
[----:B------:R-:W-:Y:S01]  /*4bb0*/  F2FP.BF16.F32.PACK_AB R184, R184, R107 ;  /* 0x0000006bb8b8723e */ /* 0x000fe200000010ff */
[----:B------:R-:W-:-:S02]  /*4bc0*/  IMAD.MOV.U32 R107, RZ, RZ, R119 ;  /* 0x000000ffff6b7224 */ /* 0x000fc400078e0077 */
[--C-:B------:R-:W-:Y:S02]  /*4bd0*/  IMAD.MOV.U32 R51, RZ, RZ, R119.reuse ;  /* 0x000000ffff337224 */ /* 0x100fe400078e0077 */
[----:B------:R-:W-:Y:S01]  /*4be0*/  IMAD.MOV.U32 R28, RZ, RZ, R119 ;  /* 0x000000ffff1c7224 */ /* 0x000fe200078e0077 */
[----:B------:R1:W2:Y:S01]  /*4bf0*/  MUFU.EX2 R186, R113 ;  /* 0x0000007100ba7308 */ /* 0x0002a20000000800 */
[----:B---3--:R-:W-:-:S07]  /*4c00*/  FADD.FTZ R43, R111, R38 ;  /* 0x000000266f2b7221 */ /* 0x008fce0000010000 */
[----:B------:R3:W4:Y:S01]  /*4c10*/  MUFU.EX2 R30, R55 ;  /* 0x00000037001e7308 */ /* 0x0007220000000800 */
[----:B0-----:R-:W-:Y:S01]  /*4c20*/  FADD.FTZ R25, R41, R36 ;  /* 0x0000002429197221 */ /* 0x001fe20000010000 */
[----:B-1----:R-:W-:-:S06]  /*4c30*/  IMAD.MOV.U32 R113, RZ, RZ, R119 ;  /* 0x000000ffff717224 */ /* 0x002fcc00078e0077 */
[----:B------:R-:W-:Y:S01]  /*4c40*/  MUFU.EX2 R115, R115 ;  /* 0x0000007300737308 */ /* 0x000fe20000000800 */
[C---:B--2---:R-:W-:Y:S01]  /*4c50*/  FADD.FTZ R38, R186.reuse, R43 ;  /* 0x0000002bba267221 */ /* 0x044fe20000010000 */
[----:B------:R-:W-:Y:S01]  /*4c60*/  F2FP.BF16.F32.PACK_AB R186, R186, R111 ;  /* 0x0000006fbaba723e */ /* 0x000fe200000010ff */
[--C-:B------:R-:W-:Y:S02]  /*4c70*/  IMAD.MOV.U32 R111, RZ, RZ, R119.reuse ;  /* 0x000000ffff6f7224 */ /* 0x100fe400078e0077 */
[--C-:B---3--:R-:W-:Y:S02]  /*4c80*/  IMAD.MOV.U32 R55, RZ, RZ, R119.reuse ;  /* 0x000000ffff377224 */ /* 0x108fe400078e0077 */
[----:B------:R-:W-:Y:S01]  /*4c90*/  IMAD.MOV.U32 R43, RZ, RZ, R119 ;  /* 0x000000ffff2b7224 */ /* 0x000fe200078e0077 */
[----:B------:R-:W0:Y:S01]  /*4ca0*/  MUFU.EX2 R45, R45 ;  /* 0x0000002d002d7308 */ /* 0x000e220000000800 */
[C---:B----4-:R-:W-:Y:S01]  /*4cb0*/  FADD.FTZ R6, R30.reuse, R25 ;  /* 0x000000191e067221 */ /* 0x050fe20000010000 */
[----:B------:R-:W-:Y:S01]  /*4cc0*/  F2FP.BF16.F32.PACK_AB R191, R30, R41 ;  /* 0x000000291ebf723e */ /* 0x000fe200000010ff */
[----:B------:R-:W-:-:S02]  /*4cd0*/  IMAD.MOV.U32 R41, RZ, RZ, R119 ;  /* 0x000000ffff297224 */ /* 0x000fc400078e0077 */
[----:B------:R-:W-:-:S03]  /*4ce0*/  IMAD.MOV.U32 R30, RZ, RZ, R119 ;  /* 0x000000ffff1e7224 */ /* 0x000fc600078e0077 */
[----:B------:R1:W-:Y:S08]  /*4cf0*/  MUFU.EX2 R180, R117 ;  /* 0x0000007500b47308 */ /* 0x0003f00000000800 */
[----:B------:R-:W-:Y:S01]  /*4d00*/  MUFU.EX2 R121, R121 ;  /* 0x0000007900797308 */ /* 0x000fe20000000800 */
[----:B0-----:R-:W-:Y:S01]  /*4d10*/  FADD.FTZ R25, R45, R6 ;  /* 0x000000062d197221 */ /* 0x001fe20000010000 */
[----:B------:R-:W-:Y:S01]  /*4d20*/  F2FP.BF16.F32.PACK_AB R185, R32, R45 ;  /* 0x0000002d20b9723e */ /* 0x000fe200000010ff */
[----:B-1----:R-:W-:-:S02]  /*4d30*/  IMAD.MOV.U32 R117, RZ, RZ, R119 ;  /* 0x000000ffff757224 */ /* 0x002fc400078e0077 */
[----:B------:R-:W-:Y:S01]  /*4d40*/  FADD.FTZ R6, R32, R25 ;  /* 0x0000001920067221 */ /* 0x000fe20000010000 */
[--C-:B------:R-:W-:Y:S02]  /*4d50*/  IMAD.MOV.U32 R45, RZ, RZ, R119.reuse ;  /* 0x000000ffff2d7224 */ /* 0x100fe400078e0077 */
[----:B------:R-:W0:Y:S01]  /*4d60*/  MUFU.EX2 R33, R33 ;  /* 0x0000002100217308 */ /* 0x000e220000000800 */
[----:B------:R-:W-:-:S07]  /*4d70*/  IMAD.MOV.U32 R32, RZ, RZ, R119 ;  /* 0x000000ffff207224 */ /* 0x000fce00078e0077 */
[----:B------:R-:W-:Y:S08]  /*4d80*/  MUFU.EX2 R182, R123 ;  /* 0x0000007b00b67308 */ /* 0x000ff00000000800 */
[----:B------:R1:W2:Y:S01]  /*4d90*/  MUFU.EX2 R34, R61 ;  /* 0x0000003d00227308 */ /* 0x0002a20000000800 */
[----:B0-----:R-:W-:-:S07]  /*4da0*/  FADD.FTZ R25, R33, R6 ;  /* 0x0000000621197221 */ /* 0x001fce0000010000 */
[----:B------:R-:W0:Y:S01]  /*4db0*/  MUFU.EX2 R125, R125 ;  /* 0x0000007d007d7308 */ /* 0x000e220000000800 */
[----:B-1----:R-:W-:-:S07]  /*4dc0*/  IMAD.MOV.U32 R61, RZ, RZ, R119 ;  /* 0x000000ffff3d7224 */ /* 0x002fce00078e0077 */
[----:B------:R1:W-:Y:S01]  /*4dd0*/  MUFU.EX2 R2, R35 ;  /* 0x0000002300027308 */ /* 0x0003e20000000800 */
[C---:B--2---:R-:W-:Y:S01]  /*4de0*/  FADD.FTZ R6, R34.reuse, R25 ;  /* 0x0000001922067221 */ /* 0x044fe20000010000 */
[----:B------:R-:W-:Y:S01]  /*4df0*/  F2FP.BF16.F32.PACK_AB R187, R34, R33 ;  /* 0x0000002122bb723e */ /* 0x000fe200000010ff */
[--C-:B------:R-:W-:Y:S02]  /*4e00*/  IMAD.MOV.U32 R34, RZ, RZ, R119.reuse ;  /* 0x000000ffff227224 */ /* 0x100fe400078e0077 */
[----:B------:R-:W-:-:S03]  /*4e10*/  IMAD.MOV.U32 R33, RZ, RZ, R119 ;  /* 0x000000ffff217224 */ /* 0x000fc600078e0077 */
[----:B------:R-:W2:Y:S01]  /*4e20*/  MUFU.EX2 R37, R37 ;  /* 0x0000002500257308 */ /* 0x000ea20000000800 */
[----:B-1----:R-:W-:-:S04]  /*4e30*/  FADD.FTZ R35, R115, R38 ;  /* 0x0000002673237221 */ /* 0x002fc80000010000 */
[C---:B------:R-:W-:Y:S01]  /*4e40*/  FADD.FTZ R38, R180.reuse, R35 ;  /* 0x00000023b4267221 */ /* 0x040fe20000010000 */
[----:B------:R-:W-:Y:S01]  /*4e50*/  F2FP.BF16.F32.PACK_AB R180, R180, R115 ;  /* 0x00000073b4b4723e */ /* 0x000fe200000010ff */
[----:B------:R-:W-:Y:S01]  /*4e60*/  IMAD.MOV.U32 R115, RZ, RZ, R119 ;  /* 0x000000ffff737224 */ /* 0x000fe200078e0077 */
[----:B------:R-:W1:Y:S01]  /*4e70*/  MUFU.EX2 R176, R127 ;  /* 0x0000007f00b07308 */ /* 0x000e620000000800 */
[----:B------:R-:W-:-:S04]  /*4e80*/  FADD.FTZ R35, R121, R38 ;  /* 0x0000002679237221 */ /* 0x000fc80000010000 */
[C---:B------:R-:W-:Y:S01]  /*4e90*/  FADD.FTZ R40, R182.reuse, R35 ;  /* 0x00000023b6287221 */ /* 0x040fe20000010000 */
[----:B------:R-:W-:Y:S02]  /*4ea0*/  F2FP.BF16.F32.PACK_AB R182, R182, R121 ;  /* 0x00000079b6b6723e */ /* 0x000fe400000010ff */
[----:B------:R-:W3:Y:S01]  /*4eb0*/  MUFU.EX2 R129, R129 ;  /* 0x0000008100817308 */ /* 0x000ee20000000800 */
[----:B0-----:R-:W-:Y:S01]  /*4ec0*/  FADD.FTZ R35, R125, R40 ;  /* 0x000000287d237221 */ /* 0x001fe20000010000 */
[----:B--2---:R-:W-:Y:S01]  /*4ed0*/  FADD.FTZ R25, R37, R6 ;  /* 0x0000000625197221 */ /* 0x004fe20000010000 */
[C---:B------:R-:W-:Y:S01]  /*4ee0*/  F2FP.BF16.F32.PACK_AB R181, R2.reuse, R37 ;  /* 0x0000002502b5723e */ /* 0x040fe200000010ff */
[----:B------:R-:W-:Y:S02]  /*4ef0*/  IMAD.MOV.U32 R37, RZ, RZ, R119 ;  /* 0x000000ffff257224 */ /* 0x000fe400078e0077 */
[----:B------:R-:W-:Y:S01]  /*4f00*/  FADD.FTZ R6, R2, R25 ;  /* 0x0000001902067221 */ /* 0x000fe20000010000 */
[----:B------:R-:W-:Y:S01]  /*4f10*/  IMAD.MOV.U32 R2, RZ, RZ, 0x3f800000 ;  /* 0x3f800000ff027424 */ /* 0x000fe200078e00ff */
[----:B------:R-:W0:Y:S01]  /*4f20*/  MUFU.EX2 R29, R29 ;  /* 0x0000001d001d7308 */ /* 0x000e220000000800 */
[C---:B-1----:R-:W-:Y:S01]  /*4f30*/  FADD.FTZ R40, R176.reuse, R35 ;  /* 0x00000023b0287221 */ /* 0x042fe20000010000 */
[----:B------:R-:W-:-:S06]  /*4f40*/  F2FP.BF16.F32.PACK_AB R176, R176, R125 ;  /* 0x0000007db0b0723e */ /* 0x000fcc00000010ff */
[----:B------:R-:W1:Y:S01]  /*4f50*/  MUFU.EX2 R10, R10 ;  /* 0x0000000a000a7308 */ /* 0x000e620000000800 */
[----:B---3--:R-:W-:Y:S01]  /*4f60*/  FADD.FTZ R35, R129, R40 ;  /* 0x0000002881237221 */ /* 0x008fe20000010000 */
[----:B------:R-:W-:-:S06]  /*4f70*/  IMAD.MOV.U32 R40, RZ, RZ, R119 ;  /* 0x000000ffff287224 */ /* 0x000fcc00078e0077 */
[----:B------:R2:W3:Y:S01]  /*4f80*/  MUFU.EX2 R36, R39 ;  /* 0x0000002700247308 */ /* 0x0004e20000000800 */
[----:B0-----:R-:W-:-:S07]  /*4f90*/  FADD.FTZ R25, R29, R6 ;  /* 0x000000061d197221 */ /* 0x001fce0000010000 */
[----:B------:R-:W0:Y:S01]  /*4fa0*/  MUFU.EX2 R65, R65 ;  /* 0x0000004100417308 */ /* 0x000e220000000800 */
[C---:B-1----:R-:W-:Y:S01]  /*4fb0*/  FADD.FTZ R6, R10.reuse, R35 ;  /* 0x000000230a067221 */ /* 0x042fe20000010000 */
[----:B------:R-:W-:Y:S01]  /*4fc0*/  F2FP.BF16.F32.PACK_AB R178, R10, R129 ;  /* 0x000000810ab2723e */ /* 0x000fe200000010ff */
[--C-:B--2---:R-:W-:Y:S02]  /*4fd0*/  IMAD.MOV.U32 R39, RZ, RZ, R119.reuse ;  /* 0x000000ffff277224 */ /* 0x104fe400078e0077 */
[----:B------:R-:W-:-:S03]  /*4fe0*/  IMAD.MOV.U32 R35, RZ, RZ, R119 ;  /* 0x000000ffff237224 */ /* 0x000fc600078e0077 */
[----:B------:R1:W2:Y:S01]  /*4ff0*/  MUFU.EX2 R38, R27 ;  /* 0x0000001b00267308 */ /* 0x0002a20000000800 */
[C---:B---3--:R-:W-:Y:S01]  /*5000*/  FADD.FTZ R10, R36.reuse, R25 ;  /* 0x00000019240a7221 */ /* 0x048fe20000010000 */
[----:B------:R-:W-:Y:S01]  /*5010*/  F2FP.BF16.F32.PACK_AB R183, R36, R29 ;  /* 0x0000001d24b7723e */ /* 0x000fe200000010ff */
[--C-:B------:R-:W-:Y:S02]  /*5020*/  IMAD.MOV.U32 R36, RZ, RZ, R119.reuse ;  /* 0x000000ffff247224 */ /* 0x100fe400078e0077 */
[--C-:B------:R-:W-:Y:S02]  /*5030*/  IMAD.MOV.U32 R29, RZ, RZ, R119.reuse ;  /* 0x000000ffff1d7224 */ /* 0x100fe400078e0077 */
[--C-:B------:R-:W-:Y:S01]  /*5040*/  IMAD.MOV.U32 R25, RZ, RZ, R119.reuse ;  /* 0x000000ffff197224 */ /* 0x100fe200078e0077 */
[----:B------:R-:W3:Y:S01]  /*5050*/  MUFU.EX2 R69, R69 ;  /* 0x0000004500457308 */ /* 0x000ee20000000800 */
[----:B0-----:R-:W-:Y:S01]  /*5060*/  FADD.FTZ R5, R65, R10 ;  /* 0x0000000a41057221 */ /* 0x001fe20000010000 */
[----:B-1----:R-:W-:-:S06]  /*5070*/  IMAD.MOV.U32 R27, RZ, RZ, R119 ;  /* 0x000000ffff1b7224 */ /* 0x002fcc00078e0077 */
[----:B------:R0:W1:Y:S01]  /*5080*/  MUFU.EX2 R8, R31 ;  /* 0x0000001f00087308 */ /* 0x0000620000000800 */
[C---:B--2---:R-:W-:Y:S01]  /*5090*/  FADD.FTZ R10, R38.reuse, R5 ;  /* 0x00000005260a7221 */ /* 0x044fe20000010000 */
[----:B------:R-:W-:Y:S01]  /*50a0*/  F2FP.BF16.F32.PACK_AB R177, R38, R65 ;  /* 0x0000004126b1723e */ /* 0x000fe200000010ff */
[--C-:B------:R-:W-:Y:S02]  /*50b0*/  IMAD.MOV.U32 R65, RZ, RZ, R119.reuse ;  /* 0x000000ffff417224 */ /* 0x100fe400078e0077 */
[--C-:B------:R-:W-:Y:S02]  /*50c0*/  IMAD.MOV.U32 R38, RZ, RZ, R119.reuse ;  /* 0x000000ffff267224 */ /* 0x100fe400078e0077 */
[----:B---3--:R-:W-:Y:S01]  /*50d0*/  FADD.FTZ R5, R69, R10 ;  /* 0x0000000a45057221 */ /* 0x008fe20000010000 */
[----:B0-----:R-:W-:-:S03]  /*50e0*/  IMAD.MOV.U32 R31, RZ, RZ, R119 ;  /* 0x000000ffff1f7224 */ /* 0x001fc600078e0077 */
[C---:B-1----:R-:W-:Y:S01]  /*50f0*/  FADD.FTZ R5, R8.reuse, R5 ;  /* 0x0000000508057221 */ /* 0x042fe20000010000 */
[----:B------:R-:W-:Y:S01]  /*5100*/  F2FP.BF16.F32.PACK_AB R179, R8, R69 ;  /* 0x0000004508b3723e */ /* 0x000fe200000010ff */
[----:B------:R-:W-:Y:S02]  /*5110*/  IMAD.MOV.U32 R8, RZ, RZ, 0x3f800000 ;  /* 0x3f800000ff087424 */ /* 0x000fe400078e00ff */
        /* <DEDUP_REMOVED lines=54> */
[----:B------:R-:W-:Y:S01]  /*5480*/  UMOV UR60, UR61 ;  /* 0x0000003d003c7c82 */ /* 0x000fe20008000000 */
[----:B------:R-:W-:-:S05]  /*5490*/  UMOV UR37, UR36 ;  /* 0x0000002400257c82 */ /* 0x000fca0008000000 */
.L_x_3460:
[----:B------:R-:W-:-:S04]  /*54a0*/  UIADD3 UR6, UR37, 0x1, URZ ;  /* 0x0000000125067890 */ /* 0x000fc8000fffe03f */
[----:B------:R-:W-:-:S04]  /*54b0*/  UISETP.NE.AND UP0, UPT, UR6, 0x2, UPT ;  /* 0x000000020600788c */ /* 0x000fc8000bf05270 */
[----:B------:R-:W-:Y:S02]  /*54c0*/  USEL UR61, URZ, 0x1, UP0 ;  /* 0x000000013f3d7887 */ /* 0x000fe40008000000 */
[----:B------:R-:W-:Y:S02]  /*54d0*/  USEL UR36, UR6, URZ, UP0 ;  /* 0x0000003f06247287 */ /* 0x000fe40008000000 */
[----:B------:R-:W-:Y:S01]  /*54e0*/  ULOP3.LUT UR61, UR60, UR61, URZ, 0x3c, !UPT ;  /* 0x0000003d3c3d7292 */ /* 0x000fe2000f8e3c3f */
[----:B------:R-:W-:Y:S11]  /*54f0*/  @!P0 BRA `(.L_x_3452) ;  /* 0x0000000000048947 */ /* 0x000ff60003800000 */
[----:B------:R-:W-:Y:S01]  /*5500*/  BPT.TRAP 0x1 ;  /* 0x000000040000795c */ /* 0x000fe20000300000 */
.L_x_3452:
[----:B------:R-:W0:Y:S01]  /*5510*/  S2UR UR6, SR_CgaCtaId ;  /* 0x00000000000679c3 */ /* 0x000e220000008800 */
[----:B------:R-:W-:Y:S01]  /*5520*/  UMOV UR39, 0x400 ;  /* 0x0000040000277882 */ /* 0x000fe20000000000 */
[----:B------:R-:W-:-:S05]  /*5530*/  IMAD.U32 R0, RZ, RZ, UR61 ;  /* 0x0000003dff007e24 */ /* 0x000fca000f8e00ff */
[----:B------:R-:W-:Y:S01]  /*5540*/  SHF.L.U32 R0, R0, 0x1f, RZ ;  /* 0x0000001f00007819 */ /* 0x000fe200000006ff */
[----:B0-----:R-:W-:-:S04]  /*5550*/  ULEA UR39, UR6, UR39, 0x18 ;  /* 0x0000002706277291 */ /* 0x001fc8000f8ec03f */
[----:B------:R-:W-:-:S09]  /*5560*/  ULEA UR38, UR36, UR39, 0x3 ;  /* 0x0000002724267291 */ /* 0x000fd2000f8e183f */
[----:B------:R0:W1:Y:S01]  /*5570*/  SYNCS.PHASECHK.TRANS64.TRYWAIT P2, [UR38+0x36830], R0 ;  /* 0x03683000ff0075a7 */ /* 0x0000620008040166 */
[----:B------:R-:W-:Y:S05]  /*5580*/  @!P0 BRA `(.L_x_3453) ;  /* 0x0000000000048947 */ /* 0x000fea0003800000 */
[----:B------:R-:W-:Y:S01]  /*5590*/  BPT.TRAP 0x1 ;  /* 0x000000040000795c */ /* 0x000fe20000300000 */
.L_x_3453:
[----:B-1----:R-:W-:Y:S05]  /*55a0*/  @P2 BRA `(.L_x_3454) ;  /* 0x0000000000082947 */ /* 0x002fea0003800000 */
[----:B------:R-:W1:Y:S02]  /*55b0*/  SYNCS.PHASECHK.TRANS64.TRYWAIT P2, [UR38+0x36830], R0 ;  /* 0x03683000ff0075a7 */ /* 0x000e640008040166 */
[----:B-1----:R-:W-:Y:S05]  /*55c0*/  @!P2 BRA `(.L_x_3455) ;  /* 0x000000ac0048a947 */ /* 0x002fea0003800000 */
.L_x_3454:
[----:B------:R-:W-:Y:S01]  /*55d0*/  R2UR UR6, R7 ;  /* 0x00000000070672ca */ /* 0x000fe200000e0000 */
[----:B------:R-:W-:Y:S01]  /*55e0*/  WARPGROUP.ARRIVE ;  /* 0x00000000000079c5 */ /* 0x000fe20000000000 */
[----:B------:R-:W-:Y:S01]  /*55f0*/  UMOV UR7, 0x40000040 ;  /* 0x4000004000077882 */ /* 0x000fe20000000000 */
[----:B------:R-:W-:Y:S01]  /*5600*/  UMOV UR56, UR4 ;  /* 0x0000000400387c82 */ /* 0x000fe20008000000 */
[----:B------:R-:W-:Y:S01]  /*5610*/  UMOV UR57, UR5 ;  /* 0x0000000500397c82 */ /* 0x000fe20008000000 */
        /* <DEDUP_REMOVED lines=8> */
[----:B------:R-:W-:Y:S01]  /*56a0*/  UIMAD UR6, UR36, 0xa80, UR6 ;  /* 0x00000a80240678a4 */ /* 0x000fe2000f8e0206 */
[-C--:B------:R-:W-:Y:S01]  /*56b0*/  FMUL.FTZ R24, R24, R8.reuse ;  /* 0x0000000818187220 */ /* 0x080fe20000410000 */
[----:B------:R-:W-:Y:S01]  /*56c0*/  UMOV UR43, 0x40000040 ;  /* 0x40000040002b7882 */ /* 0x000fe20000000000 */
[----:B------:R-:W-:Y:S01]  /*56d0*/  UMOV UR47, 0x40000040 ;  /* 0x40000040002f7882 */ /* 0x000fe20000000000 */
[----:B------:R-:W-:Y:S01]  /*56e0*/  UIADD3 UR58, UR6, 0x80, URZ ;  /* 0x00000080063a7890 */ /* 0x000fe2000fffe03f */
[-C--:B------:R-:W-:Y:S01]  /*56f0*/  FMUL.FTZ R25, R25, R8.reuse ;  /* 0x0000000819197220 */ /* 0x080fe20000410000 */
[----:B------:R-:W-:Y:S01]  /*5700*/  UIADD3 UR10, UR6, 0x180, URZ ;  /* 0x00000180060a7890 */ /* 0x000fe2000fffe03f */
[----:B------:R-:W-:Y:S01]  /*5710*/  FMUL.FTZ R28, R28, R8 ;  /* 0x000000081c1c7220 */ /* 0x000fe20000410000 */
[----:B------:R-:W-:-:S02]  /*5720*/  UIADD3 UR14, UR6, 0x102, URZ ;  /* 0x00000102060e7890 */ /* 0x000fc4000fffe03f */
[----:B------:R-:W-:Y:S01]  /*5730*/  HGMMA.64x16x16.F32.BF16 R168, gdesc[UR4], RZ, !UPT, gsb0 ;  /* 0x0020000004a879f0 */ /* 0x000fe2000c0018ff */
        /* <DEDUP_REMOVED lines=114> */
[----:B------:R-:W-:-:S03]  /*5e60*/  FMUL.FTZ R119, R119, R2 ;  /* 0x0000000277777220 */ /* 0x000fc60000410000 */
        /* <DEDUP_REMOVED lines=32> */
[----:B------:R-:W-:Y:S03]  /*6070*/  HGMMA.64x16x16.F32.BF16 R120, gdesc[UR56], RZ, !UPT, gsb0 ;  /* 0x00200000387879f0 */ /* 0x000fe6000c0018ff */
        /* <DEDUP_REMOVED lines=408> */
[----:B------:R-:W-:Y:S02]  /*7a00*/  UIADD3 UR7, UR6, 0x986, URZ ;  /* 0x0000098606077890 */ /* 0x000fe4000fffe03f */
        /* <DEDUP_REMOVED lines=22> */
.L_x_3456:
[----:B------:R-:W-:Y:S01]  /*7b70*/  ULEA UR7, UR37, UR39, 0x3 ;  /* 0x0000002725077291 */ /* 0x000fe2000f8e183f */
[----:B01----:R-:W-:-:S05]  /*7b80*/  IMAD.U32 R0, RZ, RZ, UR60 ;  /* 0x0000003cff007e24 */ /* 0x003fca000f8e00ff */
[----:B------:R-:W-:-:S04]  /*7b90*/  SHF.L.U32 R0, R0, 0x1f, RZ ;  /* 0x0000001f00007819 */ /* 0x000fc800000006ff */
[----:B------:R0:W1:Y:S01]  /*7ba0*/  SYNCS.PHASECHK.TRANS64.TRYWAIT P2, [UR7+0x36850], R0 ;  /* 0x03685000ff0075a7 */ /* 0x0000620008040147 */
[----:B------:R-:W-:Y:S05]  /*7bb0*/  @!P0 BRA `(.L_x_3457) ;  /* 0x0000000000048947 */ /* 0x000fea0003800000 */
[----:B------:R-:W-:Y:S01]  /*7bc0*/  BPT.TRAP 0x1 ;  /* 0x000000040000795c */ /* 0x000fe20000300000 */
.L_x_3457:
[----:B-1----:R-:W-:Y:S05]  /*7bd0*/  @P2 BRA `(.L_x_3458) ;  /* 0x0000000000082947 */ /* 0x002fea0003800000 */
[----:B------:R-:W1:Y:S02]  /*7be0*/  SYNCS.PHASECHK.TRANS64.TRYWAIT P2, [UR7+0x36850], R0 ;  /* 0x03685000ff0075a7 */ /* 0x000e640008040147 */
[----:B-1----:R-:W-:Y:S05]  /*7bf0*/  @!P2 BRA `(.L_x_3459) ;  /* 0x0000008400d4a947 */ /* 0x002fea0003800000 */
.L_x_3458:
[----:B------:R-:W-:Y:S01]  /*7c00*/  UIADD3 UR39, UR39, 0x400, URZ ;  /* 0x0000040027277890 */ /* 0x000fe2000fffe03f */
[----:B------:R-:W-:Y:S01]  /*7c10*/  WARPGROUP.ARRIVE ;  /* 0x00000000000079c5 */ /* 0x000fe20000000000 */
[----:B------:R-:W-:Y:S01]  /*7c20*/  UMOV UR11, 0x40000040 ;  /* 0x40000040000b7882 */ /* 0x000fe20000000000 */
[----:B01----:R-:W-:Y:S01]  /*7c30*/  FMNMX.FTZ R0, R168, R11, !PT ;  /* 0x0000000ba8007209 */ /* 0x003fe20007810000 */
[----:B------:R-:W-:Y:S01]  /*7c40*/  USHF.R.U32.HI UR39, URZ, 0x4, UR39 ;  /* 0x000000043f277899 */ /* 0x000fe20008011627 */
[C---:B------:R-:W-:Y:S01]  /*7c50*/  ISETP.GT.AND P2, PT, R10.reuse, RZ, PT ;  /* 0x000000ff0a00720c */ /* 0x040fe20003f44270 */
[----:B------:R-:W-:Y:S01]  /*7c60*/  UMOV UR60, UR61 ;  /* 0x0000003d003c7c82 */ /* 0x000fe20008000000 */
[----:B------:R-:W-:Y:S01]  /*7c70*/  FMNMX.FTZ R3, R169, R0, !PT ;  /* 0x00000000a9037209 */ /* 0x000fe20007810000 */
[----:B------:R-:W-:Y:S01]  /*7c80*/  ULOP3.LUT UR39, UR39, 0x3fff, URZ, 0xc0, !UPT ;  /* 0x00003fff27277892 */ /* 0x000fe2000f8ec03f */
[----:B------:R-:W-:Y:S02]  /*7c90*/  VIADD R10, R10, 0xffffffff ;  /* 0xffffffff0a0a7836 */ /* 0x000fe40000000000 */
[----:B------:R-:W-:Y:S01]  /*7ca0*/  FMNMX.FTZ R0, R172, R3, !PT ;  /* 0x00000003ac007209 */ /* 0x000fe20007810000 */
[----:B------:R-:W-:-:S03]  /*7cb0*/  ULOP3.LUT UR6, UR39, 0x3800000, URZ, 0xfc, !UPT ;  /* 0x0380000027067892 */ /* 0x000fc6000f8efc3f */
[----:B------:R-:W-:Y:S01]  /*7cc0*/  FMNMX.FTZ R3, R173, R0, !PT ;  /* 0x00000000ad037209 */ /* 0x000fe20007810000 */
[----:B------:R-:W-:-:S03]  /*7cd0*/  UIMAD UR6, UR37, 0xa80, UR6 ;  /* 0x00000a80250678a4 */ /* 0x000fc6000f8e0206 */
[----:B------:R-:W-:Y:S01]  /*7ce0*/  FMNMX.FTZ R0, R160, R3, !PT ;  /* 0x00000003a0007209 */ /* 0x000fe20007810000 */
[----:B------:R-:W-:-:S03]  /*7cf0*/  UMOV UR37, UR36 ;  /* 0x0000002400257c82 */ /* 0x000fc60008000000 */
[----:B------:R-:W-:Y:S01]  /*7d00*/  UMOV UR10, UR6 ;  /* 0x00000006000a7c82 */ /* 0x000fe20008000000 */
[----:B------:R-:W-:Y:S01]  /*7d10*/  FMNMX.FTZ R3, R161, R0, !PT ;  /* 0x00000000a1037209 */ /* 0x000fe20007810000 */
[----:B------:R-:W-:Y:S01]  /*7d20*/  HGMMA.64x192x16.F32.BF16 R24, R200, gdesc[UR8].tnspB, R24, gsb0 ;  /* 0x42e00008c8187df0 */ /* 0x000fe20008001818 */
        /* <DEDUP_REMOVED lines=24> */
[----:B------:R-:W0:Y:S03]  /*7eb0*/  LDC R0, c[0x0][0x988] ;  /* 0x00026200ff007b82 */ /* 0x000e260000000800 */
[----:B------:R-:W1:Y:S02]  /*7ec0*/  SHFL.BFLY PT, R3, R2, 0x2, 0x1f ;  /* 0x0c401f0002037f89 */ /* 0x000e6400000e0000 */
[----:B-1----:R-:W-:Y:S02]  /*7ed0*/  FMNMX.FTZ R3, R2, R3, !PT ;  /* 0x0000000302037209 */ /* 0x002fe40007810000 */
[----:B------:R-:W-:-:S03]  /*7ee0*/  FMNMX.FTZ R2, R170, R9, !PT ;  /* 0x00000009aa027209 */ /* 0x000fc60007810000 */
[----:B------:R-:W1:Y:S02]  /*7ef0*/  SHFL.BFLY PT, R4, R3, 0x1, 0x1f ;  /* 0x0c201f0003047f89 */ /* 0x000e6400000e0000 */
[----:B-1----:R-:W-:Y:S02]  /*7f00*/  FMNMX.FTZ R4, R3, R4, !PT ;  /* 0x0000000403047209 */ /* 0x002fe40007810000 */
[----:B------:R-:W-:-:S03]  /*7f10*/  FMNMX.FTZ R3, R171, R2, !PT ;  /* 0x00000002ab037209 */ /* 0x000fc60007810000 */
[----:B------:R-:W-:Y:S01]  /*7f20*/  FADD.FTZ R11, -R4, R11 ;  /* 0x0000000b040b7221 */ /* 0x000fe20000010100 */
[----:B------:R-:W-:-:S03]  /*7f30*/  FMNMX.FTZ R2, R174, R3, !PT ;  /* 0x00000003ae027209 */ /* 0x000fc60007810000 */
[----:B0-----:R-:W-:Y:S01]  /*7f40*/  FMUL.FTZ R8, R11, R0 ;  /* 0x000000000b087220 */ /* 0x001fe20000410000 */
[----:B------:R-:W-:-:S04]  /*7f50*/  FMNMX.FTZ R3, R175, R2, !PT ;  /* 0x00000002af037209 */ /* 0x000fc80007810000 */
[----:B------:R-:W-:Y:S01]  /*7f60*/  FMNMX.FTZ R2, R162, R3, !PT ;  /* 0x00000003a2027209 */ /* 0x000fe20007810000 */
[----:B------:R-:W-:Y:S03]  /*7f70*/  MUFU.EX2 R8, R8 ;  /* 0x0000000800087308 */ /* 0x000fe60000000800 */
        /* <DEDUP_REMOVED lines=12> */
[----:B------:R-:W-:Y:S01]  /*8040*/  WARPGROUP.ARRIVE ;  /* 0x00000000000079c5 */ /* 0x000fe20000000000 */
[----:B------:R-:W-:-:S04]  /*8050*/  FMNMX.FTZ R2, R138, R3, !PT ;  /* 0x000000038a027209 */ /* 0x000fc80007810000 */
        /* <DEDUP_REMOVED lines=17> */
[----:B0-----:R-:W-:Y:S01]  /*8170*/  FMNMX.FTZ R3, R14, R3, !PT ;  /* 0x000000030e037209 */ /* 0x001fe20007810000 */
[----:B------:R-:W-:Y:S02]  /*8180*/  WARPGROUP.DEPBAR.LE gsb0, 0x0 ;  /* 0x00008000000079c5 */ /* 0x000fe40000010000 */
[----:B------:R-:W-:-:S06]  /*8190*/  WARPGROUP.ARRIVE ;  /* 0x00000000000079c5 */ /* 0x000fcc0000000000 */
[----:B------:R-:W-:Y:S01]  /*81a0*/  HGMMA.64x192x16.F32.BF16 R24, R192, gdesc[UR8].tnspB, R24, gsb0 ;  /* 0x42e00008c0187df0 */ /* 0x000fe20008001818 */
[----:B------:R-:W-:Y:S01]  /*81b0*/  UIADD3 UR10, UR6, 0x180, URZ ;  /* 0x00000180060a7890 */ /* 0x000fe2000fffe03f */
[----:B------:R-:W-:Y:S01]  /*81c0*/  UMOV UR11, 0x40000040 ;  /* 0x40000040000b7882 */ /* 0x000fe20000000000 */
[----:B------:R-:W-:Y:S02]  /*81d0*/  WARPGROUP.DEPBAR.LE gsb0, 0x0 ;  /* 0x00008000000079c5 */ /* 0x000fe40000010000 */
[----:B------:R-:W-:-:S15]  /*81e0*/  WARPGROUP.ARRIVE ;  /* 0x00000000000079c5 */ /* 0x000fde0000000000 */
[----:B------:R-:W-:Y:S01]  /*81f0*/  HGMMA.64x192x16.F32.BF16 R24, R188, gdesc[UR8].tnspB, R24, gsb0 ;  /* 0x42e00008bc187df0 */ /* 0x000fe20008001818 */
[----:B------:R-:W-:Y:S01]  /*8200*/  UIADD3 UR10, UR6, 0x200, URZ ;  /* 0x00000200060a7890 */ /* 0x000fe2000fffe03f */
[----:B------:R-:W-:Y:S01]  /*8210*/  UMOV UR11, 0x40000040 ;  /* 0x40000040000b7882 */ /* 0x000fe20000000000 */
[----:B------:R-:W-:Y:S02]  /*8220*/  WARPGROUP.DEPBAR.LE gsb0, 0x0 ;  /* 0x00008000000079c5 */ /* 0x000fe40000010000 */
[----:B------:R-:W-:Y:S01]  /*8230*/  WARPGROUP.ARRIVE ;  /* 0x00000000000079c5 */ /* 0x000fe20000000000 */
[----:B------:R-:W-:-:S04]  /*8240*/  FMUL.FTZ R189, R4, R0 ;  /* 0x0000000004bd7220 */ /* 0x000fc80000410000 */
[----:B------:R-:W-:-:S10]  /*8250*/  FFMA.FTZ R13, R153, R0, -R189 ;  /* 0x00000000990d7223 */ /* 0x000fd400000108bd */
[----:B------:R-:W-:Y:S01]  /*8260*/  HGMMA.64x192x16.F32.BF16 R24, R184, gdesc[UR8].tnspB, R24, gsb0 ;  /* 0x42e00008b8187df0 */ /* 0x000fe20008001818 */
[----:B------:R-:W-:Y:S01]  /*8270*/  UIADD3 UR10, UR6, 0x280, URZ ;  /* 0x00000280060a7890 */ /* 0x000fe2000fffe03f */
[-CC-:B------:R-:W-:Y:S01]  /*8280*/  FFMA.FTZ R200, R169, R0.reuse, -R189.reuse ;  /* 0x00000000a9c87223 */ /* 0x180fe200000108bd */
[----:B------:R-:W-:Y:S01]  /*8290*/  UMOV UR11, 0x40000040 ;  /* 0x40000040000b7882 */ /* 0x000fe20000000000 */
[----:B------:R-:W-:Y:S01]  /*82a0*/  UIADD3 UR6, UR6, 0x300, URZ ;  /* 0x0000030006067890 */ /* 0x000fe2000fffe03f */
        /* <DEDUP_REMOVED lines=49> */
[-CC-:B------:R-:W-:Y:S01]  /*85c0*/  FFMA.FTZ R184, R136, R0.reuse, -R189.reuse ;  /* 0x0000000088b87223 */ /* 0x180fe200000108bd */
[----:B------:R-:W-:-:S04]  /*85d0*/  FFMA.FTZ R186, R140, R0, -R189 ;  /* 0x000000008cba7223 */ /* 0x000fc800000108bd */
[----:B------:R-:W-:Y:S01]  /*85e0*/  HGMMA.64x192x16.F32.BF16 R24, R180, gdesc[UR8].tnspB, R24, gsb0 ;  /* 0x42e00008b4187df0 */ /* 0x000fe20008001818 */
[----:B------:R-:W-:Y:S01]  /*85f0*/  UMOV UR10, UR6 ;  /* 0x00000006000a7c82 */ /* 0x000fe20008000000 */
[----:B------:R-:W-:Y:S01]  /*8600*/  UMOV UR11, 0x40000040 ;  /* 0x40000040000b7882 */ /* 0x000fe20000000000 */
[----:B------:R-:W-:Y:S08]  /*8610*/  MUFU.EX2 R184, R184 ;  /* 0x000000b800b87308 */ /* 0x000ff00000000800 */
[----:B------:R-:W-:Y:S01]  /*8620*/  MUFU.EX2 R186, R186 ;  /* 0x000000ba00ba7308 */ /* 0x000fe20000000800 */
[----:B------:R-:W-:-:S02]  /*8630*/  WARPGROUP.DEPBAR.LE gsb0, 0x0 ;  /* 0x00008000000079c5 */ /* 0x000fc40000010000 */
[----:B------:R-:W-:Y:S01]  /*8640*/  WARPGROUP.ARRIVE ;  /* 0x00000000000079c5 */ /* 0x000fe20000000000 */
[-CC-:B------:R-:W-:Y:S01]  /*8650*/  FFMA.FTZ R180, R128, R0.reuse, -R189.reuse ;  /* 0x0000000080b47223 */ /* 0x180fe200000108bd */
[-CC-:B------:R-:W-:Y:S01]  /*8660*/  FFMA.FTZ R182, R132, R0.reuse, -R189.reuse ;  /* 0x0000000084b67223 */ /* 0x180fe200000108bd */
[-C--:B------:R-:W-:Y:S01]  /*8670*/  FFMA.FTZ R189, R125, R0.reuse, -R189 ;  /* 0x000000007dbd7223 */ /* 0x080fe200000108bd */
[----:B------:R-:W-:Y:S02]  /*8680*/  FADD.FTZ R125, -R3, R9 ;  /* 0x00000009037d7221 */ /* 0x000fe40000010100 */
[----:B------:R-:W-:Y:S01]  /*8690*/  HGMMA.64x192x16.F32.BF16 R24, R176, gdesc[UR8].tnspB, R24, gsb0 ;  /* 0x42e00008b0187df0 */ /* 0x000fe20008001818 */
[----:B------:R0:W-:Y:S01]  /*86a0*/  MUFU.EX2 R9, R189 ;  /* 0x000000bd00097308 */ /* 0x0001e20000000800 */
[-C--:B------:R-:W-:Y:S01]  /*86b0*/  FMUL.FTZ R2, R125, R0.reuse ;  /* 0x000000007d027220 */ /* 0x080fe20000410000 */
[----:B------:R-:W-:-:S04]  /*86c0*/  FMUL.FTZ R125, R3, R0 ;  /* 0x00000000037d7220 */ /* 0x000fc80000410000 */
[-CC-:B------:R-:W-:Y:S01]  /*86d0*/  FFMA.FTZ R201, R170, R0.reuse, -R125.reuse ;  /* 0x00000000aac97223 */ /* 0x180fe2000001087d */
[-CC-:B------:R-:W-:Y:S01]  /*86e0*/  FFMA.FTZ R20, R171, R0.reuse, -R125.reuse ;  /* 0x00000000ab147223 */ /* 0x180fe2000001087d */
[----:B------:R-:W-:Y:S01]  /*86f0*/  MUFU.EX2 R2, R2 ;  /* 0x0000000200027308 */ /* 0x000fe20000000800 */
[-CC-:B------:R-:W-:Y:S01]  /*8700*/  FFMA.FTZ R203, R174, R0.reuse, -R125.reuse ;  /* 0x00000000aecb7223 */ /* 0x180fe2000001087d */
[-CC-:B------:R-:W-:Y:S01]  /*8710*/  FFMA.FTZ R120, R175, R0.reuse, -R125.reuse ;  /* 0x00000000af787223 */ /* 0x180fe2000001087d */
[-CC-:B0-----:R-:W-:Y:S01]  /*8720*/  FFMA.FTZ R189, R146, R0.reuse, -R125.reuse ;  /* 0x0000000092bd7223 */ /* 0x181fe2000001087d */
[-CC-:B------:R-:W-:Y:S01]  /*8730*/  FFMA.FTZ R197, R162, R0.reuse, -R125.reuse ;  /* 0x00000000a2c57223 */ /* 0x180fe2000001087d */
[----:B------:R-:W-:Y:S02]  /*8740*/  IMAD.U32 R146, RZ, RZ, UR7 ;  /* 0x00000007ff927e24 */ /* 0x000fe4000f8e00ff */
[-CC-:B------:R-:W-:Y:S01]  /*8750*/  FFMA.FTZ R124, R163, R0.reuse, -R125.reuse ;  /* 0x00000000a37c7223 */ /* 0x180fe2000001087d */
[-CC-:B------:R-:W-:Y:S01]  /*8760*/  FFMA.FTZ R199, R166, R0.reuse, -R125.reuse ;  /* 0x00000000a6c77223 */ /* 0x180fe2000001087d */
[----:B------:R-:W0:Y:S01]  /*8770*/  MUFU.EX2 R201, R201 ;  /* 0x000000c900c97308 */ /* 0x000e220000000800 */
[-CC-:B------:R-:W-:Y:S01]  /*8780*/  FFMA.FTZ R185, R138, R0.reuse, -R125.reuse ;  /* 0x000000008ab97223 */ /* 0x180fe2000001087d */
[----:B------:R-:W-:Y:S01]  /*8790*/  @!P1 IADD3 R146, R146, 0x36860, RZ ;  /* 0x0003686092929810 */ /* 0x000fe20007ffe0ff */
[-CC-:B------:R-:W-:Y:S01]  /*87a0*/  FFMA.FTZ R128, R167, R0.reuse, -R125.reuse ;  /* 0x00000000a7807223 */ /* 0x180fe2000001087d */
[-CC-:B------:R-:W-:Y:S01]  /*87b0*/  FFMA.FTZ R193, R154, R0.reuse, -R125.reuse ;  /* 0x000000009ac17223 */ /* 0x180fe2000001087d */
[-CC-:B------:R-:W-:Y:S01]  /*87c0*/  FFMA.FTZ R132, R155, R0.reuse, -R125.reuse ;  /* 0x000000009b847223 */ /* 0x180fe2000001087d */
[----:B------:R-:W-:Y:S01]  /*87d0*/  @!P1 PRMT R146, RZ, 0x654, R146 ;  /* 0x00000654ff929816 */ /* 0x000fe20000000092 */
[-CC-:B------:R-:W-:Y:S01]  /*87e0*/  FFMA.FTZ R187, R142, R0.reuse, -R125.reuse ;  /* 0x000000008ebb7223 */ /* 0x180fe2000001087d */
[----:B------:R-:W1:Y:S01]  /*87f0*/  MUFU.EX2 R20, R20 ;  /* 0x0000001400147308 */ /* 0x000e620000000800 */
[-CC-:B------:R-:W-:Y:S01]  /*8800*/  FFMA.FTZ R195, R158, R0.reuse, -R125.reuse ;  /* 0x000000009ec37223 */ /* 0x180fe2000001087d */
[-CC-:B------:R-:W-:Y:S01]  /*8810*/  FFMA.FTZ R181, R130, R0.reuse, -R125.reuse ;  /* 0x0000000082b57223 */ /* 0x180fe2000001087d */
[-CC-:B------:R-:W-:Y:S01]  /*8820*/  FFMA.FTZ R136, R159, R0.reuse, -R125.reuse ;  /* 0x000000009f887223 */ /* 0x180fe2000001087d */
[-CC-:B------:R-:W-:Y:S01]  /*8830*/  FFMA.FTZ R140, R147, R0.reuse, -R125.reuse ;  /* 0x00000000938c7223 */ /* 0x180fe2000001087d */
[-CC-:B------:R-:W-:Y:S01]  /*8840*/  FFMA.FTZ R191, R150, R0.reuse, -R125.reuse ;  /* 0x0000000096bf7223 */ /* 0x180fe2000001087d */
[-CC-:B------:R-:W-:Y:S01]  /*8850*/  FFMA.FTZ R144, R151, R0.reuse, -R125.reuse ;  /* 0x0000000097907223 */ /* 0x180fe2000001087d */
[-C--:B------:R-:W-:Y:S01]  /*8860*/  FFMA.FTZ R143, R143, R0.reuse, -R125 ;  /* 0x000000008f8f7223 */ /* 0x080fe2000001087d */
[----:B------:R-:W2:Y:S01]  /*8870*/  MUFU.EX2 R203, R203 ;  /* 0x000000cb00cb7308 */ /* 0x000ea20000000800 */
[----:B0-----:R-:W-:Y:S01]  /*8880*/  FFMA.FTZ R5, R2, R5, R201 ;  /* 0x0000000502057223 */ /* 0x001fe200000100c9 */
[-CC-:B------:R-:W-:Y:S01]  /*8890*/  FFMA.FTZ R131, R131, R0.reuse, -R125.reuse ;  /* 0x0000000083837223 */ /* 0x180fe2000001087d */
[-CC-:B------:R-:W-:Y:S01]  /*88a0*/  FFMA.FTZ R134, R134, R0.reuse, -R125.reuse ;  /* 0x0000000086867223 */ /* 0x180fe2000001087d */
[-CC-:B------:R-:W-:Y:S01]  /*88b0*/  FFMA.FTZ R135, R135, R0.reuse, -R125.reuse ;  /* 0x0000000087877223 */ /* 0x180fe2000001087d */
[-CC-:B------:R-:W-:Y:S01]  /*88c0*/  FFMA.FTZ R123, R123, R0.reuse, -R125.reuse ;  /* 0x000000007b7b7223 */ /* 0x180fe2000001087d */
[----:B------:R-:W-:-:S02]  /*88d0*/  FFMA.FTZ R126, R126, R0, -R125 ;  /* 0x000000007e7e7223 */ /* 0x000fc4000001087d */
        /* <DEDUP_REMOVED lines=11> */
[----:B--2---:R-:W-:Y:S01]  /*8990*/  FADD.FTZ R130, R124, R5 ;  /* 0x000000057c827221 */ /* 0x004fe20000010000 */
[----:B------:R-:W-:Y:S01]  /*89a0*/  FFMA.FTZ R5, R122, R0, -R125 ;  /* 0x000000007a057223 */ /* 0x000fe2000001087d */
[----:B------:R-:W-:-:S05]  /*89b0*/  F2FP.BF16.F32.PACK_AB R197, R124, R197 ;  /* 0x000000c57cc5723e */ /* 0x000fca00000010ff */
[----:B------:R-:W2:Y:S08]  /*89c0*/  MUFU.EX2 R193, R193 ;  /* 0x000000c100c17308 */ /* 0x000eb00000000800 */
        /* <DEDUP_REMOVED lines=20> */
[----:B0-----:R-:W-:Y:S01]  /*8b10*/  FFMA.FTZ R133, R8, R6, R11 ;  /* 0x0000000608857223 */ /* 0x001fe2000001000b */
[----:B------:R0:W-:Y:S01]  /*8b20*/  @!P1 SYNCS.ARRIVE.TRANS64.RED.A1T0 RZ, [R146+URZ], RZ ;  /* 0x000000ff92ff99a7 */ /* 0x0001e2000810043f */
[-CC-:B------:R-:W-:Y:S01]  /*8b30*/  FFMA.FTZ R6, R139, R0.reuse, -R125.reuse ;  /* 0x000000008b067223 */ /* 0x180fe2000001087d */
[----:B------:R-:W-:Y:S01]  /*8b40*/  FFMA.FTZ R125, R127, R0, -R125 ;  /* 0x000000007f7d7223 */ /* 0x000fe2000001087d */
[C---:B------:R-:W-:Y:S01]  /*8b50*/  FADD.FTZ R133, R200.reuse, R133 ;  /* 0x00000085c8857221 */ /* 0x040fe20000010000 */
[----:B------:R-:W-:Y:S01]  /*8b60*/  F2FP.BF16.F32.PACK_AB R200, R200, R11 ;  /* 0x0000000bc8c8723e */ /* 0x000fe200000010ff */
[----:B------:R-:W-:Y:S02]  /*8b70*/  MUFU.EX2 R177, R5 ;  /* 0x0000000500b17308 */ /* 0x000fe40000000800 */
[----:B0-----:R-:W-:Y:S01]  /*8b80*/  FADD.FTZ R146, R202, R133 ;  /* 0x00000085ca927221 */ /* 0x001fe20000010000 */
[----:B------:R-:W-:-:S03]  /*8b90*/  F2FP.BF16.F32.PACK_AB R202, R169, R202 ;  /* 0x000000caa9ca723e */ /* 0x000fc600000010ff */
[----:B------:R-:W-:Y:S02]  /*8ba0*/  FADD.FTZ R133, R169, R146 ;  /* 0x00000092a9857221 */ /* 0x000fe40000010000 */
[----:B------:R-:W0:Y:S02]  /*8bb0*/  MUFU.EX2 R6, R6 ;  /* 0x0000000600067308 */ /* 0x000e240000000800 */
[----:B------:R-:W-:Y:S01]  /*8bc0*/  FADD.FTZ R142, R196, R133 ;  /* 0x00000085c48e7221 */ /* 0x000fe20000010000 */
[----:B------:R-:W-:-:S03]  /*8bd0*/  F2FP.BF16.F32.PACK_AB R196, R161, R196 ;  /* 0x000000c4a1c4723e */ /* 0x000fc600000010ff */
[----:B------:R-:W-:Y:S02]  /*8be0*/  FADD.FTZ R133, R161, R142 ;  /* 0x0000008ea1857221 */ /* 0x000fe40000010000 */
[----:B------:R-:W0:Y:S02]  /*8bf0*/  MUFU.EX2 R123, R123 ;  /* 0x0000007b007b7308 */ /* 0x000e240000000800 */
[----:B------:R-:W-:Y:S01]  /*8c00*/  FADD.FTZ R138, R198, R133 ;  /* 0x00000085c68a7221 */ /* 0x000fe20000010000 */
[----:B------:R-:W-:Y:S01]  /*8c10*/  FADD.FTZ R133, R199, R130 ;  /* 0x00000082c7857221 */ /* 0x000fe20000010000 */
[C---:B------:R-:W-:Y:S02]  /*8c20*/  F2FP.BF16.F32.PACK_AB R198, R15.reuse, R198 ;  /* 0x000000c60fc6723e */ /* 0x040fe400000010ff */
[----:B------:R-:W-:Y:S01]  /*8c30*/  FADD.FTZ R139, R15, R138 ;  /* 0x0000008a0f8b7221 */ /* 0x000fe20000010000 */
[C---:B-1----:R-:W-:Y:S01]  /*8c40*/  FADD.FTZ R130, R128.reuse, R133 ;  /* 0x0000008580827221 */ /* 0x042fe20000010000 */
[----:B------:R-:W1:Y:S01]  /*8c50*/  MUFU.EX2 R179, R126 ;  /* 0x0000007e00b37308 */ /* 0x000e620000000800 */
[----:B------:R-:W-:Y:S01]  /*8c60*/  F2FP.BF16.F32.PACK_AB R199, R128, R199 ;  /* 0x000000c780c7723e */ /* 0x000fe200000010ff */
[----:B------:R-:W-:Y:S01]  /*8c70*/  FADD.FTZ R138, R192, R139 ;  /* 0x0000008bc08a7221 */ /* 0x000fe20000010000 */
[----:B--2---:R-:W-:Y:S01]  /*8c80*/  FADD.FTZ R133, R193, R130 ;  /* 0x00000082c1857221 */ /* 0x004fe20000010000 */
[----:B------:R-:W-:-:S02]  /*8c90*/  F2FP.BF16.F32.PACK_AB R192, R13, R192 ;  /* 0x000000c00dc0723e */ /* 0x000fc400000010ff */
[----:B------:R-:W-:Y:S01]  /*8ca0*/  FADD.FTZ R127, R13, R138 ;  /* 0x0000008a0d7f7221 */ /* 0x000fe20000010000 */
[C---:B---3--:R-:W-:Y:S01]  /*8cb0*/  FADD.FTZ R130, R132.reuse, R133 ;  /* 0x0000008584827221 */ /* 0x048fe20000010000 */
[----:B------:R-:W2:Y:S01]  /*8cc0*/  MUFU.EX2 R125, R125 ;  /* 0x0000007d007d7308 */ /* 0x000ea20000000800 */
[----:B------:R-:W-:Y:S01]  /*8cd0*/  F2FP.BF16.F32.PACK_AB R193, R132, R193 ;  /* 0x000000c184c1723e */ /* 0x000fe200000010ff */
[----:B------:R-:W-:Y:S01]  /*8ce0*/  FADD.FTZ R138, R194, R127 ;  /* 0x0000007fc28a7221 */ /* 0x000fe20000010000 */
[----:B----4-:R-:W-:Y:S01]  /*8cf0*/  FADD.FTZ R11, R195, R130 ;  /* 0x00000082c30b7221 */ /* 0x010fe20000010000 */
[C---:B------:R-:W-:Y:S02]  /*8d00*/  F2FP.BF16.F32.PACK_AB R194, R21.reuse, R194 ;  /* 0x000000c215c2723e */ /* 0x040fe400000010ff */
[----:B------:R-:W-:Y:S01]  /*8d10*/  FADD.FTZ R127, R21, R138 ;  /* 0x0000008a157f7221 */ /* 0x000fe20000010000 */
[C---:B-----5:R-:W-:Y:S01]  /*8d20*/  FADD.FTZ R130, R136.reuse, R11 ;  /* 0x0000000b88827221 */ /* 0x060fe20000010000 */
        /* <DEDUP_REMOVED lines=8> */
[----:B------:R-:W-:Y:S01]  /*8db0*/  FADD.FTZ R11, R191, R20 ;  /* 0x00000014bf0b7221 */ /* 0x000fe20000010000 */
[----:B------:R-:W-:-:S02]  /*8dc0*/  F2FP.BF16.F32.PACK_AB R190, R149, R190 ;  /* 0x000000be95be723e */ /* 0x000fc400000010ff */
[----:B------:R-:W-:Y:S01]  /*8dd0*/  FADD.FTZ R13, R149, R120 ;  /* 0x00000078950d7221 */ /* 0x000fe20000010000 */
[C---:B------:R-:W-:Y:S01]  /*8de0*/  FADD.FTZ R20, R144.reuse, R11 ;  /* 0x0000000b90147221 */ /* 0x040fe20000010000 */
[----:B------:R-:W-:Y:S02]  /*8df0*/  F2FP.BF16.F32.PACK_AB R191, R144, R191 ;  /* 0x000000bf90bf723e */ /* 0x000fe400000010ff */
[----:B------:R-:W-:Y:S01]  /*8e00*/  FADD.FTZ R120, R184, R13 ;  /* 0x0000000db8787221 */ /* 0x000fe20000010000 */
[----:B------:R-:W-:Y:S01]  /*8e10*/  FADD.FTZ R11, R185, R20 ;  /* 0x00000014b90b7221 */ /* 0x000fe20000010000 */
[C---:B0-----:R-:W-:Y:S02]  /*8e20*/  F2FP.BF16.F32.PACK_AB R185, R6.reuse, R185 ;  /* 0x000000b906b9723e */ /* 0x041fe400000010ff */
        /* <DEDUP_REMOVED lines=8> */
[----:B------:R-:W-:Y:S01]  /*8eb0*/  F2FP.BF16.F32.PACK_AB R187, R122, R187 ;  /* 0x000000bb7abb723e */ /* 0x000fe200000010ff */
[----:B------:R-:W-:Y:S02]  /*8ec0*/  IMAD.MOV.U32 R11, RZ, RZ, R4 ;  /* 0x000000ffff0b7224 */ /* 0x000fe400078e0004 */
        /* <DEDUP_REMOVED lines=8> */
[C---:B------:R-:W-:Y:S02]  /*8f50*/  F2FP.BF16.F32.PACK_AB R182, R129.reuse, R182 ;  /* 0x000000b681b6723e */ /* 0x040fe400000010ff */
[----:B------:R-:W-:Y:S01]  /*8f60*/  FADD.FTZ R5, R129, R6 ;  /* 0x0000000681057221 */ /* 0x000fe20000010000 */
[C---:B------:R-:W-:Y:S01]  /*8f70*/  FADD.FTZ R20, R135.reuse, R20 ;  /* 0x0000001487147221 */ /* 0x040fe20000010000 */
[----:B------:R-:W-:-:S02]  /*8f80*/  F2FP.BF16.F32.PACK_AB R183, R135, R183 ;  /* 0x000000b787b7723e */ /* 0x000fc400000010ff */
[----:B------:R-:W-:Y:S01]  /*8f90*/  FADD.FTZ R6, R12, R5 ;  /* 0x000000050c067221 */ /* 0x000fe20000010000 */
[----:B------:R-:W-:Y:S01]  /*8fa0*/  FADD.FTZ R20, R177, R20 ;  /* 0x00000014b1147221 */ /* 0x000fe20000010000 */
[----:B------:R-:W-:Y:S02]  /*8fb0*/  F2FP.BF16.F32.PACK_AB R177, R123, R177 ;  /* 0x000000b17bb1723e */ /* 0x000fe400000010ff */
[----:B------:R-:W-:Y:S01]  /*8fc0*/  FADD.FTZ R5, R121, R6 ;  /* 0x0000000679057221 */ /* 0x000fe20000010000 */
[----:B------:R-:W-:-:S03]  /*8fd0*/  FADD.FTZ R20, R123, R20 ;  /* 0x000000147b147221 */ /* 0x000fc60000010000 */
[----:B------:R-:W-:Y:S01]  /*8fe0*/  FADD.FTZ R6, R14, R5 ;  /* 0x000000050e067221 */ /* 0x000fe20000010000 */
[----:B-1----:R-:W-:Y:S01]  /*8ff0*/  FADD.FTZ R20, R179, R20 ;  /* 0x00000014b3147221 */ /* 0x002fe20000010000 */
[----:B--2---:R-:W-:Y:S02]  /*9000*/  F2FP.BF16.F32.PACK_AB R179, R125, R179 ;  /* 0x000000b37db3723e */ /* 0x004fe400000010ff */
[----:B------:R-:W-:Y:S01]  /*9010*/  FADD.FTZ R6, R9, R6 ;  /* 0x0000000609067221 */ /* 0x000fe20000010000 */
[----:B------:R-:W-:Y:S01]  /*9020*/  FADD.FTZ R5, R125, R20 ;  /* 0x000000147d057221 */ /* 0x000fe20000010000 */
[----:B------:R-:W-:Y:S01]  /*9030*/  IMAD.MOV.U32 R9, RZ, RZ, R3 ;  /* 0x000000ffff097224 */ /* 0x000fe200078e0003 */
[----:B------:R-:W-:Y:S06]  /*9040*/  @P2 BRA `(.L_x_3460) ;  /* 0xffffffc400142947 */ /* 0x000fec000383ffff */
.L_x_3451:
        /* <DEDUP_REMOVED lines=99> */
.L_x_3461:
        /* <DEDUP_REMOVED lines=9> */
.L_x_3462:
[----:B-1----:R-:W-:Y:S05]  /*9710*/  @P2 BRA `(.L_x_3463) ;  /* 0x0000000000082947 */ /* 0x002fea0003800000 */
[----:B------:R-:W1:Y:S02]  /*9720*/  SYNCS.PHASECHK.TRANS64.TRYWAIT P0, [UR12+0x36850], R2 ;  /* 0x03685002ff0075a7 */ /* 0x000e64000800014c */
[----:B-1----:R-:W-:Y:S05]  /*9730*/  @!P0 BRA `(.L_x_3464) ;  /* 0x0000006c001c8947 */ /* 0x002fea0003800000 */
.L_x_3463:
[----:B------:R-:W-:Y:S01]  /*9740*/  UIADD3 UR5, UR4, 0x400, URZ ;  /* 0x0000040004057890 */ /* 0x000fe2000fffe03f */
[----:B------:R-:W-:Y:S01]  /*9750*/  WARPGROUP.ARRIVE ;  /* 0x00000000000079c5 */ /* 0x000fe20000000000 */
[----:B------:R-:W-:Y:S01]  /*9760*/  UMOV UR7, 0x40000040 ;  /* 0x4000004000077882 */ /* 0x000fe20000000000 */
[----:B-1----:R-:W1:Y:S01]  /*9770*/  SHFL.BFLY PT, R7, R6, 0x2, 0x1f ;  /* 0x0c401f0006077f89 */ /* 0x002e6200000e0000 */
[----:B------:R-:W-:Y:S01]  /*9780*/  USHF.R.U32.HI UR5, URZ, 0x4, UR5 ;  /* 0x000000043f057899 */ /* 0x000fe20008011605 */
[----:B------:R-:W-:Y:S01]  /*9790*/  CS2R R142, SRZ ;  /* 0x00000000008e7805 */ /* 0x000fe2000001ff00 */
[----:B------:R-:W-:Y:S01]  /*97a0*/  IMAD.MOV.U32 R131, RZ, RZ, -0x800000 ;  /* 0xff800000ff837424 */ /* 0x000fe200078e00ff */
[----:B0-----:R-:W0:Y:S01]  /*97b0*/  SHFL.BFLY PT, R2, R5, 0x2, 0x1f ;  /* 0x0c401f0005027f89 */ /* 0x001e2200000e0000 */
[----:B------:R-:W-:Y:S01]  /*97c0*/  ULOP3.LUT UR5, UR5, 0x3fff, URZ, 0xc0, !UPT ;  /* 0x00003fff05057892 */ /* 0x000fe2000f8ec03f */
[----:B------:R-:W-:Y:S01]  /*97d0*/  IMAD.MOV.U32 R130, RZ, RZ, -0x800000 ;  /* 0xff800000ff827424 */ /* 0x000fe200078e00ff */
[----:B------:R-:W2:Y:S01]  /*97e0*/  LDC R132, c[0x0][0xbe8] ;  /* 0x0002fa00ff847b82 */ /* 0x000ea20000000800 */
[----:B------:R-:W-:Y:S01]  /*97f0*/  R2UR UR13, R208 ;  /* 0x00000000d00d72ca */ /* 0x000fe200000e0000 */
[----:B------:R-:W-:Y:S01]  /*9800*/  ULOP3.LUT UR5, UR5, 0x3800000, URZ, 0xfc, !UPT ;  /* 0x0380000005057892 */ /* 0x000fe2000f8efc3f */
[----:B------:R-:W-:Y:S01]  /*9810*/  R2UR UR15, R209 ;  /* 0x00000000d10f72ca */ /* 0x000fe200000e0000 */
[----:B------:R-:W-:Y:S01]  /*9820*/  ULDC UR10, c[0x0][0xc44] ;  /* 0x00031100000a7ab9 */ /* 0x000fe20000000800 */
[----:B------:R-:W-:Y:S01]  /*9830*/  R2UR UR14, R207 ;  /* 0x00000000cf0e72ca */ /* 0x000fe200000e0000 */
[----:B------:R-:W-:-:S02]  /*9840*/  UIMAD UR8, UR36, 0xa80, UR5 ;  /* 0x00000a80240878a4 */ /* 0x000fc4000f8e0205 */
[----:B------:R-:W3:Y:S05]  /*9850*/  LDC R161, c[0x0][0xc38] ;  /* 0x00030e00ffa17b82 */ /* 0x000eea0000000800 */
[----:B------:R-:W-:Y:S02]  /*9860*/  UMOV UR6, UR8 ;  /* 0x0000000800067c82 */ /* 0x000fe40008000000 */
[----:B------:R-:W-:Y:S01]  /*9870*/  HGMMA.64x192x16.F32.BF16 R24, R200, gdesc[UR4].tnspB, R24, gsb0 ;  /* 0x42e00004c8187df0 */ /* 0x000fe20008001818 */
[----:B------:R-:W-:Y:S02]  /*9880*/  UIADD3 UR6, UR8, 0x80, URZ ;  /* 0x0000008008067890 */ /* 0x000fe4000fffe03f */
[----:B------:R-:W4:Y:S01]  /*9890*/  S2UR UR5, SR_SWINHI ;  /* 0x00000000000579c3 */ /* 0x000f220000002f00 */
[----:B------:R-:W-:Y:S01]  /*98a0*/  UMOV UR7, 0x40000040 ;  /* 0x4000004000077882 */ /* 0x000fe20000000000 */
[----:B-1----:R-:W-:Y:S01]  /*98b0*/  FADD.FTZ R7, R7, R6 ;  /* 0x0000000607077221 */ /* 0x002fe20000010000 */
[----:B0-----:R-:W-:Y:S01]  /*98c0*/  FADD.FTZ R8, R2, R5 ;  /* 0x0000000502087221 */ /* 0x001fe20000010000 */
[----:B------:R-:W-:-:S03]  /*98d0*/  IMAD R5, R205, 0x40, R17 ;  /* 0x00000040cd057824 */ /* 0x000fc600078e0211 */
[----:B------:R-:W0:Y:S04]  /*98e0*/  SHFL.BFLY PT, R2, R7, 0x1, 0x1f ;  /* 0x0c201f0007027f89 */ /* 0x000e2800000e0000 */
[----:B------:R-:W1:Y:S01]  /*98f0*/  SHFL.BFLY PT, R9, R8, 0x1, 0x1f ;  /* 0x0c201f0008097f89 */ /* 0x000e6200000e0000 */
[----:B0-----:R-:W-:Y:S01]  /*9900*/  FADD.FTZ R10, R7, R2 ;  /* 0x00000002070a7221 */ /* 0x001fe20000010000 */
[----:B-1----:R-:W-:-:S04]  /*9910*/  FADD.FTZ R9, R8, R9 ;  /* 0x0000000908097221 */ /* 0x002fc80000010000 */
[----:B------:R-:W-:Y:S02]  /*9920*/  FSETP.NE.FTZ.AND P0, PT, R10, RZ, PT ;  /* 0x000000ff0a00720b */ /* 0x000fe40003f15000 */
[----:B------:R-:W-:-:S11]  /*9930*/  FSETP.NE.FTZ.AND P2, PT, R9, RZ, PT ;  /* 0x000000ff0900720b */ /* 0x000fd60003f55000 */
[----:B------:R-:W0:Y:S02]  /*9940*/  @P0 MUFU.LG2 R2, R10 ;  /* 0x0000000a00020308 */ /* 0x000e240000000c00 */
[----:B------:R-:W-:-:S06]  /*9950*/  @P2 FMUL.FTZ R7, R0, 0.69314718246459960938 ;  /* 0x3f31721800072820 */ /* 0x000fcc0000410000 */
[----:B------:R-:W1:Y:S08]  /*9960*/  @P2 MUFU.LG2 R6, R9 ;  /* 0x0000000900062308 */ /* 0x000e700000000c00 */
[----:B------:R2:W-:Y:S01]  /*9970*/  @P2 MUFU.RCP R142, R9 ;  /* 0x00000009008e2308 */ /* 0x0005e20000001000 */
[----:B0-----:R-:W-:-:S07]  /*9980*/  @P0 FMUL.FTZ R2, R2, 0.69314718246459960938 ;  /* 0x3f31721802020820 */ /* 0x001fce0000410000 */
[----:B------:R0:W3:Y:S01]  /*9990*/  @P0 MUFU.RCP R143, R10 ;  /* 0x0000000a008f0308 */ /* 0x0000e20000001000 */
[----:B-1----:R-:W-:-:S04]  /*99a0*/  @P2 FMUL.FTZ R6, R6, 0.69314718246459960938 ;  /* 0x3f31721806062820 */ /* 0x002fc80000410000 */
[----:B------:R-:W-:Y:S01]  /*99b0*/  @P2 FFMA.FTZ R130, R7, R3, R6 ;  /* 0x0000000307822223 */ /* 0x000fe20000010006 */
[----:B------:R-:W-:Y:S02]  /*99c0*/  WARPGROUP.DEPBAR.LE gsb0, 0x0 ;  /* 0x00008000000079c5 */ /* 0x000fe40000010000 */
[----:B------:R-:W-:-:S06]  /*99d0*/  WARPGROUP.ARRIVE ;  /* 0x00000000000079c5 */ /* 0x000fcc0000000000 */
[----:B----4-:R-:W-:Y:S01]  /*99e0*/  HGMMA.64x192x16.F32.BF16 R24, R196, gdesc[UR4].tnspB, R24, gsb0 ;  /* 0x42e00004c4187df0 */ /* 0x010fe20008001818 */
        /* <DEDUP_REMOVED lines=17> */
[----:B------:R-:W-:Y:S01]  /*9b00*/  UIADD3 UR8, UR8, 0x300, URZ ;  /* 0x0000030008087890 */ /* 0x000fe2000fffe03f */
[----:B------:R-:W-:Y:S02]  /*9b10*/  WARPGROUP.DEPBAR.LE gsb0, 0x0 ;  /* 0x00008000000079c5 */ /* 0x000fe40000010000 */
[----:B------:R-:W-:-:S14]  /*9b20*/  WARPGROUP.ARRIVE ;  /* 0x00000000000079c5 */ /* 0x000fdc0000000000 */
[----:B------:R-:W-:Y:S01]  /*9b30*/  HGMMA.64x192x16.F32.BF16 R24, R180, gdesc[UR4].tnspB, R24, gsb0 ;  /* 0x42e00004b4187df0 */ /* 0x000fe20008001818 */
        /* <DEDUP_REMOVED lines=11> */
[----:B------:R-:W-:-:S04]  /*9bf0*/  IMAD.WIDE R126, R5, 0x2, R126 ;  /* 0x00000002057e7825 */ /* 0x000fc800078e027e */
[----:B------:R-:W-:Y:S01]  /*9c00*/  @P0 FMUL.FTZ R5, R0, 0.69314718246459960938 ;  /* 0x3f31721800050820 */ /* 0x000fe20000410000 */
[C---:B------:R-:W-:Y:S01]  /*9c10*/  IADD3 R121, P6, R140.reuse, 0x8020, RZ ;  /* 0x000080208c797810 */ /* 0x040fe20007fde0ff */
[----:B------:R-:W-:Y:S01]  /*9c20*/  UIMAD UR5, UR11, UR8, URZ ;  /* 0x000000080b0572a4 */ /* 0x000fe2000f8e023f */
[C---:B------:R-:W-:Y:S01]  /*9c30*/  IADD3 R135, P4, R140.reuse, 0x8060, RZ ;  /* 0x000080608c877810 */ /* 0x040fe20007f9e0ff */
[----:B------:R-:W-:Y:S01]  /*9c40*/  @P0 FFMA.FTZ R131, R5, R4, R2 ;  /* 0x0000000405830223 */ /* 0x000fe20000010002 */
[----:B------:R-:W-:Y:S01]  /*9c50*/  LOP3.LUT R2, R121, 0x380, RZ, 0xc0, !PT ;  /* 0x0000038079027812 */ /* 0x000fe200078ec0ff */
[----:B------:R-:W-:Y:S01]  /*9c60*/  IMAD.X R137, RZ, RZ, R141, P6 ;  /* 0x000000ffff897224 */ /* 0x000fe200030e068d */
[----:B------:R-:W-:Y:S01]  /*9c70*/  LOP3.LUT R134, R135, 0x380, RZ, 0xc0, !PT ;  /* 0x0000038087867812 */ /* 0x000fe200078ec0ff */
[----:B------:R-:W-:Y:S01]  /*9c80*/  UIMAD UR5, UR10, UR9, UR5 ;  /* 0x000000090a0572a4 */ /* 0x000fe2000f8e0205 */
[C---:B------:R-:W-:Y:S02]  /*9c90*/  IADD3 R21, P5, R140.reuse, 0x8000, RZ ;  /* 0x000080008c157810 */ /* 0x040fe40007fbe0ff */
[----:B------:R-:W-:-:S02]  /*9ca0*/  LOP3.LUT R3, R140, 0x380, RZ, 0xc0, !PT ;  /* 0x000003808c037812 */ /* 0x000fc400078ec0ff */
[----:B------:R-:W-:Y:S01]  /*9cb0*/  SHF.R.U64 R2, R2, 0x3, RZ ;  /* 0x0000000302027819 */ /* 0x000fe200000012ff */
[--C-:B------:R-:W-:Y:S01]  /*9cc0*/  IMAD.X R157, RZ, RZ, R141.reuse, P5 ;  /* 0x000000ffff9d7224 */ /* 0x100fe200028e068d */
[----:B------:R-:W-:Y:S02]  /*9cd0*/  SHF.R.U64 R134, R134, 0x3, RZ ;  /* 0x0000000386867819 */ /* 0x000fe400000012ff */
[C---:B------:R-:W-:Y:S02]  /*9ce0*/  IADD3 R8, P3, R140.reuse, 0x8040, RZ ;  /* 0x000080408c087810 */ /* 0x040fe40007f7e0ff */
[----:B------:R-:W-:Y:S02]  /*9cf0*/  IADD3 R15, P2, R140, 0x4060, RZ ;  /* 0x000040608c0f7810 */ /* 0x000fe40007f5e0ff */
[----:B------:R-:W-:Y:S01]  /*9d00*/  LOP3.LUT R0, R21, 0x380, RZ, 0xc0, !PT ;  /* 0x0000038015007812 */ /* 0x000fe200078ec0ff */
[--C-:B------:R-:W-:Y:S01]  /*9d10*/  IMAD.X R159, RZ, RZ, R141.reuse, P3 ;  /* 0x000000ffff9f7224 */ /* 0x100fe200018e068d */
[----:B------:R-:W-:Y:S01]  /*9d20*/  SHF.R.U64 R3, R3, 0x3, RZ ;  /* 0x0000000303037819 */ /* 0x000fe200000012ff */
[----:B------:R-:W-:Y:S01]  /*9d30*/  IMAD.X R155, RZ, RZ, R141, P2 ;  /* 0x000000ffff9b7224 */ /* 0x000fe200010e068d */
[----:B------:R-:W-:-:S02]  /*9d40*/  LOP3.LUT R136, R2, R121, RZ, 0x3c, !PT ;  /* 0x0000007902887212 */ /* 0x000fc400078e3cff */
[----:B------:R-:W-:Y:S01]  /*9d50*/  LOP3.LUT R134, R134, R135, RZ, 0x3c, !PT ;  /* 0x0000008786867212 */ /* 0x000fe200078e3cff */
[----:B------:R-:W-:Y:S01]  /*9d60*/  IMAD.X R135, RZ, RZ, R141, P4 ;  /* 0x000000ffff877224 */ /* 0x000fe200020e068d */
[----:B------:R-:W-:Y:S02]  /*9d70*/  LOP3.LUT R6, R8, 0x380, RZ, 0xc0, !PT ;  /* 0x0000038008067812 */ /* 0x000fe400078ec0ff */
[----:B------:R-:W-:Y:S02]  /*9d80*/  SHF.R.U64 R0, R0, 0x3, RZ ;  /* 0x0000000300007819 */ /* 0x000fe400000012ff */
[----:B------:R-:W-:Y:S02]  /*9d90*/  LOP3.LUT R2, R15, 0x380, RZ, 0xc0, !PT ;  /* 0x000003800f027812 */ /* 0x000fe400078ec0ff */
[C---:B------:R-:W-:Y:S02]  /*9da0*/  IADD3 R5, P0, R140.reuse, 0x20, RZ ;  /* 0x000000208c057810 */ /* 0x040fe40007f1e0ff */
[----:B------:R-:W-:-:S02]  /*9db0*/  IADD3 R4, P4, R140, 0x4040, RZ ;  /* 0x000040408c047810 */ /* 0x000fc40007f9e0ff */
[C---:B------:R-:W-:Y:S01]  /*9dc0*/  IADD3 R13, P3, R140.reuse, 0x4020, RZ ;  /* 0x000040208c0d7810 */ /* 0x040fe20007f7e0ff */
[--C-:B------:R-:W-:Y:S01]  /*9dd0*/  IMAD.X R145, RZ, RZ, R141.reuse, P0 ;  /* 0x000000ffff917224 */ /* 0x100fe200000e068d */
[C---:B------:R-:W-:Y:S01]  /*9de0*/  IADD3 R11, P6, R140.reuse, 0x4000, RZ ;  /* 0x000040008c0b7810 */ /* 0x040fe20007fde0ff */
[--C-:B------:R-:W-:Y:S01]  /*9df0*/  IMAD.X R139, RZ, RZ, R141.reuse, P4 ;  /* 0x000000ffff8b7224 */ /* 0x100fe200020e068d */
[C---:B--2---:R-:W-:Y:S01]  /*9e00*/  IADD3 R9, P5, R140.reuse, 0x60, RZ ;  /* 0x000000608c097810 */ /* 0x044fe20007fbe0ff */
[--C-:B------:R-:W-:Y:S01]  /*9e10*/  IMAD.X R153, RZ, RZ, R141.reuse, P3 ;  /* 0x000000ffff997224 */ /* 0x100fe200018e068d */
[----:B------:R-:W-:Y:S01]  /*9e20*/  IADD3 R7, P2, R140, 0x40, RZ ;  /* 0x000000408c077810 */ /* 0x000fe20007f5e0ff */
[--C-:B------:R-:W-:Y:S01]  /*9e30*/  IMAD.X R151, RZ, RZ, R141.reuse, P6 ;  /* 0x000000ffff977224 */ /* 0x100fe200030e068d */
[----:B------:R-:W-:Y:S01]  /*9e40*/  LOP3.LUT R140, R3, R140, RZ, 0x3c, !PT ;  /* 0x0000008c038c7212 */ /* 0x000fe200078e3cff */
[--C-:B------:R-:W-:Y:S01]  /*9e50*/  IMAD.X R149, RZ, RZ, R141.reuse, P5 ;  /* 0x000000ffff957224 */ /* 0x100fe200028e068d */
[----:B------:R-:W-:Y:S01]  /*9e60*/  SHF.R.U64 R3, R6, 0x3, RZ ;  /* 0x0000000306037819 */ /* 0x000fe200000012ff */
[----:B------:R-:W-:Y:S01]  /*9e70*/  IMAD.X R147, RZ, RZ, R141, P2 ;  /* 0x000000ffff937224 */ /* 0x000fe200010e068d */
[----:B------:R-:W-:-:S02]  /*9e80*/  LOP3.LUT R156, R0, R21, RZ, 0x3c, !PT ;  /* 0x00000015009c7212 */ /* 0x000fc400078e3cff */
[----:B------:R-:W-:Y:S02]  /*9e90*/  SHF.R.U64 R2, R2, 0x3, RZ ;  /* 0x0000000302027819 */ /* 0x000fe400000012ff */
[----:B------:R-:W-:Y:S02]  /*9ea0*/  LOP3.LUT R0, R5, 0x380, RZ, 0xc0, !PT ;  /* 0x0000038005007812 */ /* 0x000fe400078ec0ff */
[----:B------:R-:W-:Y:S02]  /*9eb0*/  LOP3.LUT R158, R3, R8, RZ, 0x3c, !PT ;  /* 0x00000008039e7212 */ /* 0x000fe400078e3cff */
[----:B------:R-:W-:Y:S02]  /*9ec0*/  LOP3.LUT R154, R2, R15, RZ, 0x3c, !PT ;  /* 0x0000000f029a7212 */ /* 0x000fe400078e3cff */
[----:B------:R-:W-:Y:S02]  /*9ed0*/  SHF.R.U64 R0, R0, 0x3, RZ ;  /* 0x0000000300007819 */ /* 0x000fe400000012ff */
[----:B------:R-:W-:-:S02]  /*9ee0*/  LOP3.LUT R3, R4, 0x380, RZ, 0xc0, !PT ;  /* 0x0000038004037812 */ /* 0x000fc400078ec0ff */
[----:B------:R-:W-:Y:S02]  /*9ef0*/  LOP3.LUT R2, R13, 0x380, RZ, 0xc0, !PT ;  /* 0x000003800d027812 */ /* 0x000fe400078ec0ff */
[----:B------:R-:W-:Y:S02]  /*9f00*/  LOP3.LUT R6, R9, 0x380, RZ, 0xc0, !PT ;  /* 0x0000038009067812 */ /* 0x000fe400078ec0ff */
[----:B------:R-:W-:Y:S02]  /*9f10*/  LOP3.LUT R144, R0, R5, RZ, 0x3c, !PT ;  /* 0x0000000500907212 */ /* 0x000fe400078e3cff */
[----:B------:R-:W-:Y:S02]  /*9f20*/  SHF.R.U64 R3, R3, 0x3, RZ ;  /* 0x0000000303037819 */ /* 0x000fe400000012ff */
[----:B------:R-:W-:Y:S02]  /*9f30*/  SHF.R.U64 R2, R2, 0x3, RZ ;  /* 0x0000000302027819 */ /* 0x000fe400000012ff */
[----:B------:R-:W-:-:S02]  /*9f40*/  SHF.R.U64 R6, R6, 0x3, RZ ;  /* 0x0000000306067819 */ /* 0x000fc400000012ff */
[----:B------:R-:W-:Y:S02]  /*9f50*/  LOP3.LUT R0, R11, 0x380, RZ, 0xc0, !PT ;  /* 0x000003800b007812 */ /* 0x000fe400078ec0ff */
[----:B------:R-:W-:Y:S02]  /*9f60*/  IADD3 R21, P2, R126, 0x5000, RZ ;  /* 0x000050007e157810 */ /* 0x000fe40007f5e0ff */
[----:B------:R-:W-:Y:S02]  /*9f70*/  LOP3.LUT R138, R3, R4, RZ, 0x3c, !PT ;  /* 0x00000004038a7212 */ /* 0x000fe400078e3cff */
[----:B------:R-:W-:Y:S02]  /*9f80*/  LOP3.LUT R152, R2, R13, RZ, 0x3c, !PT ;  /* 0x0000000d02987212 */ /* 0x000fe400078e3cff */
[----:B------:R-:W-:Y:S02]  /*9f90*/  LOP3.LUT R148, R6, R9, RZ, 0x3c, !PT ;  /* 0x0000000906947212 */ /* 0x000fe400078e3cff */
[----:B------:R-:W-:-:S02]  /*9fa0*/  SHF.R.U64 R0, R0, 0x3, RZ ;  /* 0x0000000300007819 */ /* 0x000fc400000012ff */
[C---:B------:R-:W-:Y:S02]  /*9fb0*/  IADD3 R3, P4, R126.reuse, 0x1000, RZ ;  /* 0x000010007e037810 */ /* 0x040fe40007f9e0ff */
[C---:B------:R-:W-:Y:S02]  /*9fc0*/  IADD3 R5, P3, R126.reuse, 0x2000, RZ ;  /* 0x000020007e057810 */ /* 0x040fe40007f7e0ff */
[C---:B------:R-:W-:Y:S02]  /*9fd0*/  IADD3 R9, P6, R126.reuse, 0x3000, RZ ;  /* 0x000030007e097810 */ /* 0x040fe40007fde0ff */
[----:B------:R-:W-:Y:S02]  /*9fe0*/  IADD3 R13, P5, R126, 0x4000, RZ ;  /* 0x000040007e0d7810 */ /* 0x000fe40007fbe0ff */
[----:B------:R-:W-:Y:S02]  /*9ff0*/  LOP3.LUT R20, R21, 0x380, RZ, 0xc0, !PT ;  /* 0x0000038015147812 */ /* 0x000fe400078ec0ff */
[----:B------:R-:W-:-:S02]  /*a000*/  LOP3.LUT R150, R0, R11, RZ, 0x3c, !PT ;  /* 0x0000000b00967212 */ /* 0x000fc400078e3cff */
[----:B------:R-:W-:Y:S02]  /*a010*/  LOP3.LUT R2, R3, 0x380, RZ, 0xc0, !PT ;  /* 0x0000038003027812 */ /* 0x000fe400078ec0ff */
[----:B------:R-:W-:Y:S02]  /*a020*/  LOP3.LUT R4, R5, 0x380, RZ, 0xc0, !PT ;  /* 0x0000038005047812 */ /* 0x000fe400078ec0ff */
[----:B------:R-:W-:Y:S02]  /*a030*/  LOP3.LUT R8, R9, 0x380, RZ, 0xc0, !PT ;  /* 0x0000038009087812 */ /* 0x000fe400078ec0ff */
[----:B------:R-:W-:Y:S02]  /*a040*/  LOP3.LUT R12, R13, 0x380, RZ, 0xc0, !PT ;  /* 0x000003800d0c7812 */ /* 0x000fe400078ec0ff */
[----:B------:R-:W-:Y:S02]  /*a050*/  LOP3.LUT R0, R7, 0x380, RZ, 0xc0, !PT ;  /* 0x0000038007007812 */ /* 0x000fe400078ec0ff */
[----:B------:R-:W-:-:S02]  /*a060*/  SHF.R.U64 R20, R20, 0x3, RZ ;  /* 0x0000000314147819 */ /* 0x000fc400000012ff */
[----:B------:R-:W-:Y:S02]  /*a070*/  LOP3.LUT R11, R126, 0x380, RZ, 0xc0, !PT ;  /* 0x000003807e0b7812 */ /* 0x000fe400078ec0ff */
[----:B------:R-:W-:Y:S02]  /*a080*/  SHF.R.U64 R2, R2, 0x3, RZ ;  /* 0x0000000302027819 */ /* 0x000fe400000012ff */
[----:B------:R-:W-:Y:S02]  /*a090*/  SHF.R.U64 R4, R4, 0x3, RZ ;  /* 0x0000000304047819 */ /* 0x000fe400000012ff */
[----:B------:R-:W-:Y:S02]  /*a0a0*/  SHF.R.U64 R8, R8, 0x3, RZ ;  /* 0x0000000308087819 */ /* 0x000fe400000012ff */
[----:B------:R-:W-:Y:S02]  /*a0b0*/  SHF.R.U64 R12, R12, 0x3, RZ ;  /* 0x000000030c0c7819 */ /* 0x000fe400000012ff */
[----:B------:R-:W-:-:S02]  /*a0c0*/  SHF.R.U64 R0, R0, 0x3, RZ ;  /* 0x0000000300007819 */ /* 0x000fc400000012ff */
[----:B------:R-:W-:Y:S01]  /*a0d0*/  LOP3.LUT R20, R20, R21, RZ, 0x3c, !PT ;  /* 0x0000001514147212 */ /* 0x000fe200078e3cff */
[--C-:B------:R-:W-:Y:S01]  /*a0e0*/  IMAD.X R21, RZ, RZ, R127.reuse, P2 ;  /* 0x000000ffff157224 */ /* 0x100fe200010e067f */
        /* <DEDUP_REMOVED lines=15> */
[----:B------:R-:W-:Y:S02]  /*a1e0*/  IADD3 R123, P5, R126, 0xa000, RZ ;  /* 0x0000a0007e7b7810 */ /* 0x000fe40007fbe0ff */
[----:B------:R-:W-:Y:S01]  /*a1f0*/  MOV R145, R144 ;  /* 0x0000009000917202 */ /* 0x000fe20000000f00 */
[----:B------:R-:W-:Y:S01]  /*a200*/  IMAD.U32 R144, RZ, RZ, UR12 ;  /* 0x0000000cff907e24 */ /* 0x000fe2000f8e00ff */
[----:B------:R-:W-:Y:S01]  /*a210*/  LOP3.LUT R126, R11, R126, RZ, 0x3c, !PT ;  /* 0x0000007e0b7e7212 */ /* 0x000fe200078e3cff */
[----:B------:R-:W-:Y:S01]  /*a220*/  IMAD.X R11, RZ, RZ, R127, P2 ;  /* 0x000000ffff0b7224 */ /* 0x000fe200010e067f */
[----:B------:R-:W-:Y:S01]  /*a230*/  ISETP.NE.AND P2, PT, R132, 0x1, PT ;  /* 0x000000018400780c */ /* 0x000fe20003f45270 */
[----:B------:R-:W-:Y:S01]  /*a240*/  @!P1 VIADD R144, R144, 0x36860 ;  /* 0x0003686090909836 */ /* 0x000fe20000000000 */
[----:B------:R-:W-:Y:S01]  /*a250*/  MOV R141, R140 ;  /* 0x0000008c008d7202 */ /* 0x000fe20000000f00 */
[----:B------:R-:W-:Y:S01]  /*a260*/  USHF.R.S32.HI UR12, URZ, 0x1f, UR13 ;  /* 0x0000001f3f0c7899 */ /* 0x000fe2000801140d */
[----:B------:R-:W-:-:S02]  /*a270*/  MOV R140, R150 ;  /* 0x00000096008c7202 */ /* 0x000fc40000000f00 */
[----:B------:R-:W-:Y:S02]  /*a280*/  @!P1 PRMT R150, RZ, 0x654, R144 ;  /* 0x00000654ff969816 */ /* 0x000fe40000000090 */
[----:B------:R-:W-:Y:S02]  /*a290*/  LOP3.LUT R0, R133, 0x380, RZ, 0xc0, !PT ;  /* 0x0000038085007812 */ /* 0x000fe400078ec0ff */
[----:B------:R-:W-:Y:S02]  /*a2a0*/  MOV R144, R148 ;  /* 0x0000009400907202 */ /* 0x000fe40000000f00 */
[----:B------:R-:W-:Y:S01]  /*a2b0*/  SHF.R.U64 R0, R0, 0x3, RZ ;  /* 0x0000000300007819 */ /* 0x000fe200000012ff */
[----:B------:R-:W1:Y:S01]  /*a2c0*/  @P2 LDC R151, c[0x0][0xbf0] ;  /* 0x0002fc00ff972b82 */ /* 0x000e620000000800 */
[----:B------:R-:W-:Y:S02]  /*a2d0*/  MOV R146, R146 ;  /* 0x0000009200927202 */ /* 0x000fe40000000f00 */
[----:B0-----:R-:W-:Y:S01]  /*a2e0*/  LOP3.LUT R10, R0, R133, RZ, 0x3c, !PT ;  /* 0x00000085000a7212 */ /* 0x001fe200078e3cff */
[----:B------:R-:W-:Y:S01]  /*a2f0*/  IMAD R0, RZ, RZ, -UR15 ;  /* 0x8000000fff007e24 */ /* 0x000fe2000f8e02ff */
[----:B------:R-:W-:-:S02]  /*a300*/  LOP3.LUT R120, R121, 0x380, RZ, 0xc0, !PT ;  /* 0x0000038079787812 */ /* 0x000fc400078ec0ff */
[----:B------:R-:W-:Y:S01]  /*a310*/  LOP3.LUT R6, R7, 0x380, RZ, 0xc0, !PT ;  /* 0x0000038007067812 */ /* 0x000fe200078ec0ff */
[----:B---3--:R-:W-:Y:S01]  /*a320*/  IMAD R0, R161, R0, UR14 ;  /* 0x0000000ea1007e24 */ /* 0x008fe2000f8e0200 */
[----:B------:R-:W-:Y:S02]  /*a330*/  SHF.R.U64 R120, R120, 0x3, RZ ;  /* 0x0000000378787819 */ /* 0x000fe400000012ff */
[----:B------:R-:W-:Y:S01]  /*a340*/  MOV R138, R138 ;  /* 0x0000008a008a7202 */ /* 0x000fe20000000f00 */
[----:B------:R-:W-:Y:S01]  /*a350*/  IMAD R147, R0, 0x80, R212 ;  /* 0x0000008000937824 */ /* 0x000fe200078e02d4 */
[----:B------:R-:W-:Y:S01]  /*a360*/  LOP3.LUT R120, R120, R121, RZ, 0x3c, !PT ;  /* 0x0000007978787212 */ /* 0x000fe200078e3cff */
[----:B------:R-:W-:Y:S01]  /*a370*/  IMAD.X R121, RZ, RZ, R127, P0 ;  /* 0x000000ffff797224 */ /* 0x000fe200000e067f */
[----:B------:R-:W-:Y:S02]  /*a380*/  SHF.R.U64 R6, R6, 0x3, RZ ;  /* 0x0000000306067819 */ /* 0x000fe400000012ff */
[----:B------:R-:W-:-:S02]  /*a390*/  MOV R139, R152 ;  /* 0x00000098008b7202 */ /* 0x000fc40000000f00 */
[----:B------:R-:W-:Y:S01]  /*a3a0*/  LOP3.LUT R6, R6, R7, RZ, 0x3c, !PT ;  /* 0x0000000706067212 */ /* 0x000fe200078e3cff */
[----:B------:R-:W-:Y:S01]  /*a3b0*/  IMAD.X R7, RZ, RZ, R127, P3 ;  /* 0x000000ffff077224 */ /* 0x000fe200018e067f */
[----:B------:R-:W-:Y:S02]  /*a3c0*/  MOV R136, R136 ;  /* 0x0000008800887202 */ /* 0x000fe40000000f00 */
[----:B------:R-:W-:Y:S01]  /*a3d0*/  MOV R133, R154 ;  /* 0x0000009a00857202 */ /* 0x000fe20000000f00 */
[----:B------:R-:W-:Y:S02]  /*a3e0*/  WARPGROUP.DEPBAR.LE gsb0, 0x0 ;  /* 0x00008000000079c5 */ /* 0x000fe40000010000 */
[----:B------:R-:W-:Y:S01]  /*a3f0*/  WARPGROUP.ARRIVE ;  /* 0x00000000000079c5 */ /* 0x000fe20000000000 */
[----:B------:R-:W-:Y:S02]  /*a400*/  MOV R137, R156 ;  /* 0x0000009c00897202 */ /* 0x000fe40000000f00 */
[----:B------:R-:W-:-:S02]  /*a410*/  MOV R134, R134 ;  /* 0x0000008600867202 */ /* 0x000fc40000000f00 */
[----:B------:R-:W-:Y:S01]  /*a420*/  MOV R135, R158 ;  /* 0x0000009e00877202 */ /* 0x000fe20000000f00 */
[----:B------:R-:W-:Y:S01]  /*a430*/  HGMMA.64x192x16.F32.BF16 R24, R176, gdesc[UR4].tnspB, R24, gsb0 ;  /* 0x42e00004b0187df0 */ /* 0x000fe20008001818 */
[----:B------:R-:W-:Y:S01]  /*a440*/  UIMAD.WIDE.U32 UR6, UR10, UR8, URZ ;  /* 0x000000080a0672a5 */ /* 0x000fe2000f8e003f */
[----:B------:R-:W-:Y:S02]  /*a450*/  LOP3.LUT R124, R125, 0x380, RZ, 0xc0, !PT ;  /* 0x000003807d7c7812 */ /* 0x000fe400078ec0ff */
[----:B------:R-:W-:Y:S01]  /*a460*/  LOP3.LUT R14, R15, 0x380, RZ, 0xc0, !PT ;  /* 0x000003800f0e7812 */ /* 0x000fe200078ec0ff */
[----:B------:R-:W-:Y:S01]  /*a470*/  ULDC.64 UR8, c[0x0][0x208] ;  /* 0x0000820000087ab9 */ /* 0x000fe20000000a00 */
[----:B------:R-:W-:Y:S01]  /*a480*/  LOP3.LUT R122, R123, 0x380, RZ, 0xc0, !PT ;  /* 0x000003807b7a7812 */ /* 0x000fe200078ec0ff */
[----:B------:R-:W-:Y:S01]  /*a490*/  IMAD.U32 R128, RZ, RZ, UR6 ;  /* 0x00000006ff807e24 */ /* 0x000fe2000f8e00ff */
[----:B------:R-:W-:Y:S02]  /*a4a0*/  UIADD3 UR6, UR7, UR5, URZ ;  /* 0x0000000507067290 */ /* 0x000fe4000fffe03f */
[----:B------:R-:W-:Y:S01]  /*a4b0*/  IMAD.U32 R129, RZ, RZ, UR7 ;  /* 0x00000007ff817e24 */ /* 0x000fe2000f8e00ff */
[----:B------:R-:W-:Y:S01]  /*a4c0*/  SHF.R.U64 R124, R124, 0x3, RZ ;  /* 0x000000037c7c7819 */ /* 0x000fe200000012ff */
[----:B------:R-:W-:Y:S01]  /*a4d0*/  ULDC UR5, c[0x0][0xa88] ;  /* 0x0002a20000057ab9 */ /* 0x000fe20000000800 */
[----:B------:R-:W-:Y:S01]  /*a4e0*/  SHF.R.U64 R14, R14, 0x3, RZ ;  /* 0x000000030e0e7819 */ /* 0x000fe200000012ff */
[----:B------:R-:W-:Y:S01]  /*a4f0*/  IMAD.U32 R129, RZ, RZ, UR6 ;  /* 0x00000006ff817e24 */ /* 0x000fe2000f8e00ff */
[----:B------:R-:W-:Y:S01]  /*a500*/  ULDC.64 UR6, c[0x0][0xb88] ;  /* 0x0002e20000067ab9 */ /* 0x000fe20000000a00 */
[----:B------:R-:W-:-:S02]  /*a510*/  SHF.R.U64 R122, R122, 0x3, RZ ;  /* 0x000000037a7a7819 */ /* 0x000fc400000012ff */
[----:B------:R-:W-:Y:S02]  /*a520*/  LOP3.LUT R124, R124, R125, RZ, 0x3c, !PT ;  /* 0x0000007d7c7c7212 */ /* 0x000fe400078e3cff */
[----:B------:R-:W-:Y:S01]  /*a530*/  LOP3.LUT R14, R14, R15, RZ, 0x3c, !PT ;  /* 0x0000000f0e0e7212 */ /* 0x000fe200078e3cff */
[--C-:B------:R-:W-:Y:S01]  /*a540*/  IMAD.X R15, RZ, RZ, R127.reuse, P6 ;  /* 0x000000ffff0f7224 */ /* 0x100fe200030e067f */
[----:B------:R-:W-:Y:S01]  /*a550*/  LOP3.LUT R122, R122, R123, RZ, 0x3c, !PT ;  /* 0x0000007b7a7a7212 */ /* 0x000fe200078e3cff */
[----:B------:R-:W-:Y:S01]  /*a560*/  IMAD.X R123, RZ, RZ, R127, P5 ;  /* 0x000000ffff7b7224 */ /* 0x000fe200028e067f */
[----:B------:R-:W-:Y:S01]  /*a570*/  IADD3.X R125, RZ, R127, RZ, P4, !PT ;  /* 0x0000007fff7d7210 */ /* 0x000fe200027fe4ff */
[----:B------:R-:W-:Y:S02]  /*a580*/  UIADD3 UR4, UR4, 0x36820, URZ ;  /* 0x0003682004047890 */ /* 0x000fe4000fffe03f */
[----:B------:R-:W-:Y:S02]  /*a590*/  UIADD3 UR36, UR36, 0x1, URZ ;  /* 0x0000000124247890 */ /* 0x000fe4000fffe03f */
[----:B------:R-:W-:-:S02]  /*a5a0*/  UPRMT UR4, URZ, 0x654, UR4 ;  /* 0x000006543f047896 */ /* 0x000fc40008000004 */
[----:B------:R-:W-:Y:S01]  /*a5b0*/  UISETP.NE.AND UP0, UPT, UR36, 0x2, UPT ;  /* 0x000000022400788c */ /* 0x000fe2000bf05270 */
[----:B------:R-:W-:Y:S03]  /*a5c0*/  BSSY B0, `(.L_x_3465) ;  /* 0x0000114000007945 */ /* 0x000fe60003800000 */
[----:B------:R-:W-:Y:S01]  /*a5d0*/  USEL UR36, UR36, URZ, UP0 ;  /* 0x0000003f24247287 */ /* 0x000fe20008000000 */
        /* <DEDUP_REMOVED lines=9> */
[----:B0-----:R-:W0:Y:S01]  /*a670*/  @P2 LDC R150, c[0x0][0xbec] ;  /* 0x0002fb00ff962b82 */ /* 0x001e220000000800 */
[-C--:B------:R-:W-:Y:S01]  /*a680*/  FMUL.FTZ R27, R27, R142.reuse ;  /* 0x0000008e1b1b7220 */ /* 0x080fe20000410000 */
[-C--:B------:R-:W-:Y:S01]  /*a690*/  FMUL.FTZ R26, R26, R142.reuse ;  /* 0x0000008e1a1a7220 */ /* 0x080fe20000410000 */
[-C--:B------:R-:W-:Y:S01]  /*a6a0*/  FMUL.FTZ R31, R31, R142.reuse ;  /* 0x0000008e1f1f7220 */ /* 0x080fe20000410000 */
[----:B------:R-:W-:Y:S01]  /*a6b0*/  FMUL.FTZ R30, R30, R142 ;  /* 0x0000008e1e1e7220 */ /* 0x000fe20000410000 */
[-C--:B------:R-:W-:Y:S01]  /*a6c0*/  FMUL.FTZ R29, R29, R143.reuse ;  /* 0x0000008f1d1d7220 */ /* 0x080fe20000410000 */
[-C--:B------:R-:W-:Y:S01]  /*a6d0*/  FMUL.FTZ R41, R41, R143.reuse ;  /* 0x0000008f29297220 */ /* 0x080fe20000410000 */
[-C--:B------:R-:W-:Y:S01]  /*a6e0*/  FMUL.FTZ R40, R40, R143.reuse ;  /* 0x0000008f28287220 */ /* 0x080fe20000410000 */
[----:B------:R-:W2:Y:S01]  /*a6f0*/  LDC.64 R36, c[0x0][0xb98] ;  /* 0x0002e600ff247b82 */ /* 0x000ea20000000a00 */
        /* <DEDUP_REMOVED lines=15> */
[----:B0-----:R-:W-:-:S04]  /*a7f0*/  @P2 IMAD.HI.U32 R150, R147, R150, RZ ;  /* 0x0000009693962227 */ /* 0x001fc800078e00ff */
        /* <DEDUP_REMOVED lines=23> */
[----:B------:R-:W-:-:S02]  /*a970*/  IMAD.MOV.U32 R143, RZ, RZ, R147 ;  /* 0x000000ffff8f7224 */ /* 0x000fc400078e0093 */
[-C--:B------:R-:W-:Y:S01]  /*a980*/  FMUL.FTZ R43, R43, R142.reuse ;  /* 0x0000008e2b2b7220 */ /* 0x080fe20000410000 */
[-C--:B------:R-:W-:Y:S01]  /*a990*/  FMUL.FTZ R42, R42, R142.reuse ;  /* 0x0000008e2a2a7220 */ /* 0x080fe20000410000 */
[----:B-1----:R-:W-:Y:S01]  /*a9a0*/  @P2 SHF.R.U32.HI R143, RZ, R151, R150 ;  /* 0x00000097ff8f2219 */ /* 0x002fe20000011696 */
[----:B------:R-:W-:Y:S01]  /*a9b0*/  FMUL.FTZ R35, R35, R142 ;  /* 0x0000008e23237220 */ /* 0x000fe20000410000 */
[----:B------:R-:W-:Y:S01]  /*a9c0*/  F2FP.BF16.F32.PACK_AB R24, R25, R24 ;  /* 0x000000181918723e */ /* 0x000fe200000010ff */
[----:B------:R-:W-:Y:S01]  /*a9d0*/  FMUL.FTZ R34, R34, R142 ;  /* 0x0000008e22227220 */ /* 0x000fe20000410000 */
[----:B------:R-:W-:Y:S01]  /*a9e0*/  F2FP.BF16.F32.PACK_AB R25, R27, R26 ;  /* 0x0000001a1b19723e */ /* 0x000fe200000010ff */
[-C--:B------:R-:W-:Y:S01]  /*a9f0*/  FMUL.FTZ R39, R39, R142.reuse ;  /* 0x0000008e27277220 */ /* 0x080fe20000410000 */
[----:B------:R-:W-:Y:S01]  /*aa00*/  FMUL.FTZ R38, R38, R142 ;  /* 0x0000008e26267220 */ /* 0x000fe20000410000 */
[----:B------:R-:W-:Y:S01]  /*aa10*/  F2FP.BF16.F32.PACK_AB R27, R31, R30 ;  /* 0x0000001e1f1b723e */ /* 0x000fe200000010ff */
[-C--:B------:R-:W-:Y:S01]  /*aa20*/  FMUL.FTZ R47, R47, R142.reuse ;  /* 0x0000008e2f2f7220 */ /* 0x080fe20000410000 */
[----:B------:R-:W-:Y:S01]  /*aa30*/  FMUL.FTZ R46, R46, R142 ;  /* 0x0000008e2e2e7220 */ /* 0x000fe20000410000 */
[----:B------:R-:W-:Y:S01]  /*aa40*/  F2FP.BF16.F32.PACK_AB R30, R32, R33 ;  /* 0x00000021201e723e */ /* 0x000fe200000010ff */
[----:B--2---:R-:W-:Y:S01]  /*aa50*/  IMAD.WIDE.U32 R128, R36, UR13, R128 ;  /* 0x0000000d24807c25 */ /* 0x004fe2000f8e0080 */
[----:B------:R-:W-:-:S03]  /*aa60*/  F2FP.BF16.F32.PACK_AB R33, R43, R42 ;  /* 0x0000002a2b21723e */ /* 0x000fc600000010ff */
[----:B------:R-:W-:Y:S01]  /*aa70*/  FMUL.FTZ R51, R51, R142 ;  /* 0x0000008e33337220 */ /* 0x000fe20000410000 */
[----:B------:R-:W-:Y:S01]  /*aa80*/  F2FP.BF16.F32.PACK_AB R26, R29, R148 ;  /* 0x000000941d1a723e */ /* 0x000fe200000010ff */
[----:B------:R-:W-:Y:S01]  /*aa90*/  BAR.SYNC.DEFER_BLOCKING 0x1, 0x100 ;  /* 0x0044000000007b1d */ /* 0x000fe20000010000 */
[----:B------:R-:W-:Y:S01]  /*aaa0*/  IMAD.MOV R43, RZ, RZ, -R143 ;  /* 0x000000ffff2b7224 */ /* 0x000fe200078e0a8f */
[----:B------:R-:W-:Y:S01]  /*aab0*/  F2FP.BF16.F32.PACK_AB R28, R28, R149 ;  /* 0x000000951c1c723e */ /* 0x000fe200000010ff */
[----:B------:R-:W-:Y:S01]  /*aac0*/  FMUL.FTZ R50, R50, R142 ;  /* 0x0000008e32327220 */ /* 0x000fe20000410000 */
[----:B------:R-:W-:Y:S01]  /*aad0*/  F2FP.BF16.F32.PACK_AB R29, R35, R34 ;  /* 0x00000022231d723e */ /* 0x000fe200000010ff */
[----:B------:R-:W-:Y:S01]  /*aae0*/  IMAD R43, R132, R43, R147 ;  /* 0x0000002b842b7224 */ /* 0x000fe200078e0293 */
[----:B------:R-:W-:Y:S01]  /*aaf0*/  F2FP.BF16.F32.PACK_AB R31, R39, R38 ;  /* 0x00000026271f723e */ /* 0x000fe200000010ff */
[----:B------:R-:W-:Y:S01]  /*ab00*/  IMAD R38, R36, UR12, RZ ;  /* 0x0000000c24267c24 */ /* 0x000fe2000f8e02ff */
[----:B------:R-:W-:Y:S01]  /*ab10*/  F2FP.BF16.F32.PACK_AB R32, R41, R40 ;  /* 0x000000282920723e */ /* 0x000fe200000010ff */
[----:B------:R-:W-:Y:S01]  /*ab20*/  FMUL.FTZ R55, R55, R142 ;  /* 0x0000008e37377220 */ /* 0x000fe20000410000 */
[----:B------:R-:W-:Y:S01]  /*ab30*/  F2FP.BF16.F32.PACK_AB R34, R45, R44 ;  /* 0x0000002c2d22723e */ /* 0x000fe200000010ff */
[----:B------:R-:W-:Y:S01]  /*ab40*/  IMAD R41, R37, UR13, R38 ;  /* 0x0000000d25297c24 */ /* 0x000fe2000f8e0226 */
[----:B------:R-:W-:Y:S01]  /*ab50*/  F2FP.BF16.F32.PACK_AB R35, R47, R46 ;  /* 0x0000002e2f23723e */ /* 0x000fe200000010ff */
[----:B------:R-:W-:Y:S01]  /*ab60*/  FMUL.FTZ R54, R54, R142 ;  /* 0x0000008e36367220 */ /* 0x000fe20000410000 */
[----:B------:R-:W-:Y:S01]  /*ab70*/  IADD3 R40, P0, R143, R128, RZ ;  /* 0x000000808f287210 */ /* 0x000fe20007f1e0ff */
        /* <DEDUP_REMOVED lines=8> */
[----:B------:R-:W-:Y:S01]  /*ac00*/  F2FP.BF16.F32.PACK_AB R36, R49, R48 ;  /* 0x000000303124723e */ /* 0x000fe200000010ff */
[----:B------:R0:W-:Y:S01]  /*ac10*/  STSM.16.M88.4 [R141], R24 ;  /* 0x000000188d007844 */ /* 0x0001e20000000200 */
[----:B------:R-:W-:Y:S01]  /*ac20*/  F2FP.BF16.F32.PACK_AB R37, R51, R50 ;  /* 0x000000323325723e */ /* 0x000fe200000010ff */
[----:B------:R-:W-:Y:S01]  /*ac30*/  FMUL.FTZ R75, R75, R142 ;  /* 0x0000008e4b4b7220 */ /* 0x000fe20000410000 */
[----:B------:R-:W-:Y:S01]  /*ac40*/  F2FP.BF16.F32.PACK_AB R38, R53, R52 ;  /* 0x000000343526723e */ /* 0x000fe200000010ff */
[----:B------:R-:W-:Y:S01]  /*ac50*/  STSM.16.M88.4 [R145], R28 ;  /* 0x0000001c91007844 */ /* 0x000fe20000000200 */
[----:B------:R-:W-:Y:S01]  /*ac60*/  F2FP.BF16.F32.PACK_AB R39, R55, R54 ;  /* 0x000000363727723e */ /* 0x000fe200000010ff */
[-C--:B------:R-:W-:Y:S01]  /*ac70*/  FMUL.FTZ R74, R74, R142.reuse ;  /* 0x0000008e4a4a7220 */ /* 0x080fe20000410000 */
[-C--:B------:R-:W-:Y:S01]  /*ac80*/  FMUL.FTZ R79, R79, R142.reuse ;  /* 0x0000008e4f4f7220 */ /* 0x080fe20000410000 */
[----:B------:R1:W-:Y:S01]  /*ac90*/  STSM.16.M88.4 [R146], R32 ;  /* 0x0000002092007844 */ /* 0x0003e20000000200 */
[-C--:B------:R-:W-:Y:S01]  /*aca0*/  FMUL.FTZ R78, R78, R142.reuse ;  /* 0x0000008e4e4e7220 */ /* 0x080fe20000410000 */
[-C--:B------:R-:W-:Y:S01]  /*acb0*/  FMUL.FTZ R83, R83, R142.reuse ;  /* 0x0000008e53537220 */ /* 0x080fe20000410000 */
[-C--:B------:R-:W-:Y:S01]  /*acc0*/  FMUL.FTZ R82, R82, R142.reuse ;  /* 0x0000008e52527220 */ /* 0x080fe20000410000 */
[----:B------:R-:W-:Y:S01]  /*acd0*/  STSM.16.M88.4 [R144], R36 ;  /* 0x0000002490007844 */ /* 0x000fe20000000200 */
[-C--:B------:R-:W-:Y:S01]  /*ace0*/  FMUL.FTZ R87, R87, R142.reuse ;  /* 0x0000008e57577220 */ /* 0x080fe20000410000 */
[-C--:B------:R-:W-:Y:S01]  /*acf0*/  FMUL.FTZ R86, R86, R142.reuse ;  /* 0x0000008e56567220 */ /* 0x080fe20000410000 */
[----:B------:R-:W-:Y:S01]  /*ad00*/  FMUL.FTZ R91, R91, R142 ;  /* 0x0000008e5b5b7220 */ /* 0x000fe20000410000 */
[----:B0-----:R-:W-:Y:S01]  /*ad10*/  F2FP.BF16.F32.PACK_AB R24, R57, R56 ;  /* 0x000000383918723e */ /* 0x001fe200000010ff */
[----:B------:R-:W-:Y:S01]  /*ad20*/  FMUL.FTZ R90, R90, R142 ;  /* 0x0000008e5a5a7220 */ /* 0x000fe20000410000 */
[----:B------:R-:W-:Y:S01]  /*ad30*/  F2FP.BF16.F32.PACK_AB R25, R59, R58 ;  /* 0x0000003a3b19723e */ /* 0x000fe200000010ff */
[----:B------:R-:W-:Y:S01]  /*ad40*/  FMUL.FTZ R95, R95, R142 ;  /* 0x0000008e5f5f7220 */ /* 0x000fe20000410000 */
[----:B------:R-:W-:Y:S01]  /*ad50*/  F2FP.BF16.F32.PACK_AB R26, R61, R60 ;  /* 0x0000003c3d1a723e */ /* 0x000fe200000010ff */
[----:B------:R-:W-:Y:S01]  /*ad60*/  FMUL.FTZ R94, R94, R142 ;  /* 0x0000008e5e5e7220 */ /* 0x000fe20000410000 */
[----:B------:R-:W-:Y:S01]  /*ad70*/  F2FP.BF16.F32.PACK_AB R27, R63, R62 ;  /* 0x0000003e3f1b723e */ /* 0x000fe200000010ff */
[-C--:B------:R-:W-:Y:S01]  /*ad80*/  FMUL.FTZ R99, R99, R142.reuse ;  /* 0x0000008e63637220 */ /* 0x080fe20000410000 */
[----:B-1----:R-:W-:Y:S01]  /*ad90*/  SHF.R.S32.HI R33, RZ, 0x1f, R143 ;  /* 0x0000001fff217819 */ /* 0x002fe2000001148f */
[-C--:B------:R-:W-:Y:S01]  /*ada0*/  FMUL.FTZ R98, R98, R142.reuse ;  /* 0x0000008e62627220 */ /* 0x080fe20000410000 */
[----:B------:R-:W-:Y:S01]  /*adb0*/  SHF.R.S32.HI R32, RZ, 0x1f, R43 ;  /* 0x0000001fff207819 */ /* 0x000fe2000001142b */
[----:B------:R0:W-:Y:S01]  /*adc0*/  STSM.16.M88.4 [R140], R24 ;  /* 0x000000188c007844 */ /* 0x0001e20000000200 */
[----:B------:R-:W-:Y:S01]  /*add0*/  IADD3.X R41, R33, R129, R41, P0, !PT ;  /* 0x0000008121297210 */ /* 0x000fe200007fe429 */
[----:B------:R-:W-:Y:S01]  /*ade0*/  FMUL.FTZ R103, R103, R142 ;  /* 0x0000008e67677220 */ /* 0x000fe20000410000 */
[----:B------:R-:W-:Y:S01]  /*adf0*/  F2FP.BF16.F32.PACK_AB R28, R65, R64 ;  /* 0x00000040411c723e */ /* 0x000fe200000010ff */
[----:B------:R-:W-:Y:S01]  /*ae00*/  IMAD R32, R32, UR6, RZ ;  /* 0x0000000620207c24 */ /* 0x000fe2000f8e02ff */
[----:B------:R-:W-:Y:S01]  /*ae10*/  F2FP.BF16.F32.PACK_AB R29, R67, R66 ;  /* 0x00000042431d723e */ /* 0x000fe200000010ff */
[----:B------:R-:W-:Y:S01]  /*ae20*/  IMAD.WIDE.U32 R40, R43, UR6, R40 ;  /* 0x000000062b287c25 */ /* 0x000fe2000f8e0028 */
[----:B------:R-:W-:-:S03]  /*ae30*/  F2FP.BF16.F32.PACK_AB R30, R69, R68 ;  /* 0x00000044451e723e */ /* 0x000fc600000010ff */
[----:B------:R-:W-:Y:S01]  /*ae40*/  FMUL.FTZ R102, R102, R142 ;  /* 0x0000008e66667220 */ /* 0x000fe20000410000 */
[----:B------:R-:W-:Y:S01]  /*ae50*/  F2FP.BF16.F32.PACK_AB R31, R71, R70 ;  /* 0x00000046471f723e */ /* 0x000fe200000010ff */
[----:B------:R-:W-:Y:S01]  /*ae60*/  IMAD R45, R43, UR7, R32 ;  /* 0x000000072b2d7c24 */ /* 0x000fe2000f8e0220 */
[----:B------:R-:W-:Y:S01]  /*ae70*/  F2FP.BF16.F32.PACK_AB R32, R73, R72 ;  /* 0x000000484920723e */ /* 0x000fe200000010ff */
[----:B------:R-:W-:Y:S01]  /*ae80*/  IMAD R43, R0, 0x80, R211 ;  /* 0x00000080002b7824 */ /* 0x000fe200078e02d3 */
[----:B------:R-:W-:Y:S01]  /*ae90*/  ULDC.64 UR6, c[0x0][0xb50] ;  /* 0x0002d40000067ab9 */ /* 0x000fe20000000a00 */
[----:B------:R-:W-:Y:S01]  /*aea0*/  IMAD R72, R132, UR5, RZ ;  /* 0x0000000584487c24 */ /* 0x000fe2000f8e02ff */
[----:B------:R1:W-:Y:S01]  /*aeb0*/  STSM.16.M88.4 [R139], R28 ;  /* 0x0000001c8b007844 */ /* 0x0003e20000000200 */
[----:B------:R-:W-:Y:S01]  /*aec0*/  LOP3.LUT P0, RZ, R206, 0x3, RZ, 0xc0, !PT ;  /* 0x00000003ceff7812 */ /* 0x000fe2000780c0ff */
[----:B0-----:R-:W-:Y:S02]  /*aed0*/  VIADD R25, R43, 0x8 ;  /* 0x000000082b197836 */ /* 0x001fe40000000000 */
[----:B------:R-:W-:Y:S01]  /*aee0*/  FMUL.FTZ R107, R107, R142 ;  /* 0x0000008e6b6b7220 */ /* 0x000fe20000410000 */
[----:B------:R-:W-:-:S02]  /*aef0*/  IMAD.IADD R27, R41, 0x1, R45 ;  /* 0x00000001291b7824 */ /* 0x000fc400078e022d */
[-C--:B------:R-:W-:Y:S01]  /*af00*/  FMUL.FTZ R106, R106, R142.reuse ;  /* 0x0000008e6a6a7220 */ /* 0x080fe20000410000 */
[-C--:B------:R-:W-:Y:S01]  /*af10*/  FMUL.FTZ R111, R111, R142.reuse ;  /* 0x0000008e6f6f7220 */ /* 0x080fe20000410000 */
[-C--:B------:R-:W-:Y:S01]  /*af20*/  FMUL.FTZ R110, R110, R142.reuse ;  /* 0x0000008e6e6e7220 */ /* 0x080fe20000410000 */
[-C--:B------:R-:W-:Y:S01]  /*af30*/  FMUL.FTZ R115, R115, R142.reuse ;  /* 0x0000008e73737220 */ /* 0x080fe20000410000 */
[----:B------:R-:W-:Y:S01]  /*af40*/  FMUL.FTZ R114, R114, R142 ;  /* 0x0000008e72727220 */ /* 0x000fe20000410000 */
[----:B------:R-:W-:Y:S01]  /*af50*/  ISETP.GE.OR P1, PT, R43, R72, P0 ;  /* 0x000000482b00720c */ /* 0x000fe20000726670 */
[-C--:B------:R-:W-:Y:S01]  /*af60*/  FMUL.FTZ R119, R119, R142.reuse ;  /* 0x0000008e77777220 */ /* 0x080fe20000410000 */
[----:B------:R-:W-:Y:S01]  /*af70*/  FMUL.FTZ R118, R118, R142 ;  /* 0x0000008e76767220 */ /* 0x000fe20000410000 */
[----:B------:R-:W-:Y:S01]  /*af80*/  F2FP.BF16.F32.PACK_AB R33, R75, R74 ;  /* 0x0000004a4b21723e */ /* 0x000fe200000010ff */
[----:B------:R-:W0:Y:S01]  /*af90*/  @P2 LDC R73, c[0x0][0xbec] ;  /* 0x0002fb00ff492b82 */ /* 0x000e220000000800 */
[----:B------:R-:W-:-:S02]  /*afa0*/  F2FP.BF16.F32.PACK_AB R34, R77, R76 ;  /* 0x0000004c4d22723e */ /* 0x000fc400000010ff */
[C---:B-1----:R-:W-:Y:S02]  /*afb0*/  LEA R28, P3, R40.reuse, UR6, 0x2 ;  /* 0x00000006281c7c11 */ /* 0x042fe4000f8610ff */
[----:B------:R-:W-:Y:S02]  /*afc0*/  F2FP.BF16.F32.PACK_AB R35, R79, R78 ;  /* 0x0000004e4f23723e */ /* 0x000fe400000010ff */
[----:B------:R-:W-:Y:S01]  /*afd0*/  ISETP.GE.OR P0, PT, R25, R72, P0 ;  /* 0x000000481900720c */ /* 0x000fe20000706670 */
[----:B------:R-:W-:Y:S01]  /*afe0*/  SHFL.IDX PT, R44, R28, RZ, 0x1c1f ;  /* 0x001c1fff1c2c7589 */ /* 0x000fe200000e0000 */
[----:B------:R-:W-:Y:S01]  /*aff0*/  LEA.HI.X R40, R40, UR7, R27, 0x2, P3 ;  /* 0x0000000728287c11 */ /* 0x000fe200098f141b */
[----:B------:R-:W1:Y:S01]  /*b000*/  @P2 LDC R74, c[0x0][0xbf0] ;  /* 0x0002fc00ff4a2b82 */ /* 0x000e620000000800 */
[----:B------:R-:W-:Y:S01]  /*b010*/  F2FP.BF16.F32.PACK_AB R88, R89, R88 ;  /* 0x000000585958723e */ /* 0x000fe200000010ff */
[----:B------:R-:W-:Y:S01]  /*b020*/  STSM.16.M88.4 [R138], R32 ;  /* 0x000000208a007844 */ /* 0x000fe20000000200 */
[----:B------:R-:W-:-:S02]  /*b030*/  F2FP.BF16.F32.PACK_AB R24, R81, R80 ;  /* 0x000000505118723e */ /* 0x000fc400000010ff */
[----:B------:R-:W-:Y:S01]  /*b040*/  F2FP.BF16.F32.PACK_AB R25, R83, R82 ;  /* 0x000000525319723e */ /* 0x000fe200000010ff */
[----:B------:R-:W2:Y:S01]  /*b050*/  SHFL.IDX PT, R45, R40, RZ, 0x1c1f ;  /* 0x001c1fff282d7589 */ /* 0x000ea200000e0000 */
[----:B------:R-:W-:Y:S02]  /*b060*/  F2FP.BF16.F32.PACK_AB R26, R85, R84 ;  /* 0x00000054551a723e */ /* 0x000fe400000010ff */
[----:B------:R-:W-:Y:S01]  /*b070*/  F2FP.BF16.F32.PACK_AB R27, R87, R86 ;  /* 0x00000056571b723e */ /* 0x000fe200000010ff */
[----:B------:R-:W-:Y:S01]  /*b080*/  SHFL.IDX PT, R46, R28, 0x1, 0x1c1f ;  /* 0x003c1f001c2e7f89 */ /* 0x000fe200000e0000 */
[----:B------:R-:W-:Y:S02]  /*b090*/  F2FP.BF16.F32.PACK_AB R89, R91, R90 ;  /* 0x0000005a5b59723e */ /* 0x000fe400000010ff */
[----:B------:R-:W-:Y:S01]  /*b0a0*/  F2FP.BF16.F32.PACK_AB R96, R97, R96 ;  /* 0x000000606160723e */ /* 0x000fe200000010ff */
[----:B------:R-:W-:Y:S01]  /*b0b0*/  STSM.16.M88.4 [R133], R24 ;  /* 0x0000001885007844 */ /* 0x000fe20000000200 */
[----:B------:R-:W-:-:S02]  /*b0c0*/  F2FP.BF16.F32.PACK_AB R90, R93, R92 ;  /* 0x0000005c5d5a723e */ /* 0x000fc400000010ff */
[----:B------:R-:W-:Y:S01]  /*b0d0*/  F2FP.BF16.F32.PACK_AB R91, R95, R94 ;  /* 0x0000005e5f5b723e */ /* 0x000fe200000010ff */
[----:B------:R-:W3:Y:S01]  /*b0e0*/  SHFL.IDX PT, R47, R40, 0x1, 0x1c1f ;  /* 0x003c1f00282f7f89 */ /* 0x000ee200000e0000 */
        /* <DEDUP_REMOVED lines=13> */
[----:B------:R-:W-:-:S05]  /*b1c0*/  F2FP.BF16.F32.PACK_AB R115, R119, R118 ;  /* 0x000000767773723e */ /* 0x000fca00000010ff */
[----:B------:R-:W-:Y:S01]  /*b1d0*/  STSM.16.M88.4 [R134], R112 ;  /* 0x0000007086007844 */ /* 0x000fe20000000200 */
[----:B------:R-:W-:Y:S06]  /*b1e0*/  BAR.SYNC.DEFER_BLOCKING 0x1, 0x100 ;  /* 0x0044000000007b1d */ /* 0x000fec0000010000 */
[----:B--2---:R-:W-:Y:S04]  /*b1f0*/  @!P1 ST.E desc[UR8][R44.64], R131 ;  /* 0x000000832c009985 */ /* 0x004fe8000c101908 */
[----:B---3--:R2:W-:Y:S04]  /*b200*/  @!P0 ST.E desc[UR8][R46.64], R130 ;  /* 0x000000822e008985 */ /* 0x0085e8000c101908 */
[----:B------:R3:W5:Y:S04]  /*b210*/  LD.E.128 R24, desc[UR8][R8.64] ;  /* 0x0000000808187980 */ /* 0x000768000c101d00 */
[----:B------:R4:W5:Y:S04]  /*b220*/  LD.E.128 R36, desc[UR8][R2.64] ;  /* 0x0000000802247980 */ /* 0x000968000c101d00 */
[----:B------:R-:W5:Y:S01]  /*b230*/  LD.E.128 R48, desc[UR8][R126.64] ;  /* 0x000000087e307980 */ /* 0x000f62000c101d00 */
[----:B---3--:R-:W3:Y:S03]  /*b240*/  LDC.64 R8, c[0x0][0xae0] ;  /* 0x0002b800ff087b82 */ /* 0x008ee60000000a00 */
[----:B------:R0:W5:Y:S01]  /*b250*/  LD.E.128 R28, desc[UR8][R4.64] ;  /* 0x00000008041c7980 */ /* 0x000162000c101d00 */
[----:B----4-:R-:W-:-:S03]  /*b260*/  IMAD R3, R22, 0x20, R205 ;  /* 0x0000002016037824 */ /* 0x010fc600078e02cd */
[----:B------:R-:W5:Y:S04]  /*b270*/  LD.E.128 R60, desc[UR8][R12.64] ;  /* 0x000000080c3c7980 */ /* 0x000f68000c101d00 */
[----:B------:R-:W5:Y:S01]  /*b280*/  LD.E.128 R52, desc[UR8][R20.64] ;  /* 0x0000000814347980 */ /* 0x000f62000c101d00 */
[----:B0-----:R-:W-:-:S03]  /*b290*/  IMAD R4, R0, 0x80, R3 ;  /* 0x0000008000047824 */ /* 0x001fc600078e0203 */
[----:B------:R-:W5:Y:S04]  /*b2a0*/  LD.E.128 R40, desc[UR8][R120.64] ;  /* 0x0000000878287980 */ /* 0x000f68000c101d00 */
[----:B------:R-:W5:Y:S04]  /*b2b0*/  LD.E.128 R32, desc[UR8][R124.64] ;  /* 0x000000087c207980 */ /* 0x000f68000c101d00 */
[----:B------:R0:W5:Y:S04]  /*b2c0*/  LD.E.128 R68, desc[UR8][R6.64] ;  /* 0x0000000806447980 */ /* 0x000168000c101d00 */
[----:B------:R-:W5:Y:S04]  /*b2d0*/  LD.E.128 R64, desc[UR8][R14.64] ;  /* 0x000000080e407980 */ /* 0x000f68000c101d00 */
[----:B------:R-:W5:Y:S04]  /*b2e0*/  LD.E.128 R56, desc[UR8][R122.64] ;  /* 0x000000087a387980 */ /* 0x000f68000c101d00 */
[----:B--2---:R2:W5:Y:S01]  /*b2f0*/  LD.E.128 R44, desc[UR8][R10.64] ;  /* 0x000000080a2c7980 */ /* 0x004562000c101d00 */
[----:B------:R-:W-:-:S02]  /*b300*/  ULDC.64 UR8, c[0x0][0xae8] ;  /* 0x0002ba0000087ab9 */ /* 0x000fc40000000a00 */
[----:B------:R-:W-:Y:S01]  /*b310*/  UIMAD UR5, UR11, UR8, URZ ;  /* 0x000000080b0572a4 */ /* 0x000fe2000f8e023f */
[----:B------:R-:W-:Y:S01]  /*b320*/  @P2 IMAD.HI.U32 R3, R4, R73, RZ ;  /* 0x0000004904032227 */ /* 0x000fe200078e00ff */
[----:B------:R-:W-:Y:S01]  /*b330*/  UIMAD.WIDE.U32 UR6, UR10, UR8, URZ ;  /* 0x000000080a0672a5 */ /* 0x000fe2000f8e003f */
[----:B------:R-:W-:Y:S01]  /*b340*/  @!PT LDS RZ, [RZ] ;  /* 0x00000000fffff984 */ /* 0x000fe20000000800 */
[----:B------:R-:W-:Y:S01]  /*b350*/  @!PT LDS RZ, [RZ] ;  /* 0x00000000fffff984 */ /* 0x000fe20000000800 */
[----:B------:R-:W-:Y:S01]  /*b360*/  @!PT LDS RZ, [RZ] ;  /* 0x00000000fffff984 */ /* 0x000fe20000000800 */
[----:B------:R-:W-:Y:S01]  /*b370*/  @!PT LDS RZ, [RZ] ;  /* 0x00000000fffff984 */ /* 0x000fe20000000800 */
[----:B------:R4:W-:Y:S06]  /*b380*/  MEMBAR.ALL.CTA ;  /* 0x0000000000007992 */ /* 0x0009ec0000008000 */
[----:B----4-:R-:W4:Y:S01]  /*b390*/  FENCE.VIEW.ASYNC.S ;  /* 0x00000000000073c6 */ /* 0x010f220000000000 */
[----:B------:R-:W-:Y:S01]  /*b3a0*/  UIMAD UR5, UR10, UR9, UR5 ;  /* 0x000000090a0572a4 */ /* 0x000fe2000f8e0205 */
[----:B------:R-:W-:Y:S01]  /*b3b0*/  IMAD.MOV.U32 R2, RZ, RZ, R4 ;  /* 0x000000ffff027224 */ /* 0x000fe200078e0004 */
[----:B-1----:R-:W-:Y:S01]  /*b3c0*/  @P2 SHF.R.U32.HI R2, RZ, R74, R3 ;  /* 0x0000004aff022219 */ /* 0x002fe20000011603 */
[----:B------:R-:W-:Y:S01]  /*b3d0*/  ULDC.64 UR8, c[0x0][0xaf0] ;  /* 0x0002bc0000087ab9 */ /* 0x000fe20000000a00 */
[----:B------:R-:W-:-:S02]  /*b3e0*/  UIADD3 UR7, UR7, UR5, URZ ;  /* 0x0000000507077290 */ /* 0x000fc4000fffe03f */
[----:B------:R-:W-:Y:S01]  /*b3f0*/  UIMAD UR5, UR12, UR8, URZ ;  /* 0x000000080c0572a4 */ /* 0x000fe2000f8e023f */
[--C-:B------:R-:W-:Y:S01]  /*b400*/  SHF.R.S32.HI R3, RZ, 0x1f, R2.reuse ;  /* 0x0000001fff037819 */ /* 0x100fe20000011402 */
[----:B------:R-:W-:Y:S01]  /*b410*/  UIMAD.WIDE.U32 UR6, UR13, UR8, UR6 ;  /* 0x000000080d0672a5 */ /* 0x000fe2000f8e0006 */
[----:B------:R-:W-:Y:S01]  /*b420*/  IMAD.MOV R5, RZ, RZ, -R2 ;  /* 0x000000ffff057224 */ /* 0x000fe200078e0a02 */
[----:B------:R-:W-:Y:S02]  /*b430*/  UIMAD UR5, UR13, UR9, UR5 ;  /* 0x000000090d0572a4 */ /* 0x000fe4000f8e0205 */
[----:B---3--:R-:W-:Y:S02]  /*b440*/  IMAD R3, R3, R8, RZ ;  /* 0x0000000803037224 */ /* 0x008fe400078e02ff */
[----:B------:R-:W-:Y:S01]  /*b450*/  UIADD3 UR7, UR7, UR5, URZ ;  /* 0x0000000507077290 */ /* 0x000fe2000fffe03f */
[----:B------:R-:W-:Y:S02]  /*b460*/  IMAD R5, R132, R5, R4 ;  /* 0x0000000584057224 */ /* 0x000fe400078e0204 */
[----:B0-----:R-:W-:-:S03]  /*b470*/  IMAD R7, R2, R9, R3 ;  /* 0x0000000902077224 */ /* 0x001fc600078e0203 */
[----:B------:R-:W-:Y:S01]  /*b480*/  SHF.R.S32.HI R4, RZ, 0x1f, R5 ;  /* 0x0000001fff047819 */ /* 0x000fe20000011405 */
[----:B------:R-:W-:Y:S01]  /*b490*/  IMAD.WIDE.U32 R2, R2, R8, UR6 ;  /* 0x0000000602027e25 */ /* 0x000fe2000f8e0008 */
[----:B------:R-:W-:Y:S01]  /*b4a0*/  ULDC.64 UR6, c[0x0][0xad8] ;  /* 0x0002b60000067ab9 */ /* 0x000fe20000000a00 */
[----:B------:R-:W-:Y:S01]  /*b4b0*/  R2UR UR9, R23 ;  /* 0x00000000170972ca */ /* 0x000fe200000e0000 */
[----:B----4-:R-:W-:Y:S01]  /*b4c0*/  SYNCS.ARRIVE.TRANS64.RED.A1T0 RZ, [UR4], RZ ;  /* 0x000000ffffff79a7 */ /* 0x010fe20008100404 */
[----:B------:R-:W-:Y:S02]  /*b4d0*/  IMAD.IADD R3, R3, 0x1, R7 ;  /* 0x0000000103037824 */ /* 0x000fe400078e0207 */
[----:B------:R-:W-:Y:S02]  /*b4e0*/  IMAD R4, R4, UR6, RZ ;  /* 0x0000000604047c24 */ /* 0x000fe4000f8e02ff */
[----:B--2---:R-:W-:Y:S02]  /*b4f0*/  IMAD R11, R0, 0x80, R205 ;  /* 0x00000080000b7824 */ /* 0x004fe400078e02cd */
[----:B------:R-:W-:-:S02]  /*b500*/  IMAD R7, R5, UR7, R4 ;  /* 0x0000000705077c24 */ /* 0x000fc4000f8e0204 */
[----:B------:R-:W-:Y:S01]  /*b510*/  IMAD.WIDE.U32 R2, R5, UR6, R2 ;  /* 0x0000000605027c25 */ /* 0x000fe2000f8e0002 */
[CC--:B------:R-:W-:Y:S01]  /*b520*/  ISETP.GE.AND P2, PT, R11.reuse, R72.reuse, PT ;  /* 0x000000480b00720c */ /* 0x0c0fe20003f46270 */
[----:B------:R-:W-:Y:S02]  /*b530*/  ULDC.64 UR6, c[0x0][0xa80] ;  /* 0x0002a00000067ab9 */ /* 0x000fe40000000a00 */
[----:B------:R-:W-:Y:S01]  /*b540*/  VIADD R5, R11, 0x20 ;  /* 0x000000200b057836 */ /* 0x000fe20000000000 */
[C---:B------:R-:W-:Y:S01]  /*b550*/  LEA R0, P3, R2.reuse, UR6, 0x1 ;  /* 0x0000000602007c11 */ /* 0x040fe2000f8608ff */
[----:B------:R-:W-:Y:S01]  /*b560*/  IMAD.IADD R3, R3, 0x1, R7 ;  /* 0x0000000103037824 */ /* 0x000fe200078e0207 */
[----:B------:R-:W-:Y:S02]  /*b570*/  ULDC UR5, c[0x0][0xc] ;  /* 0x0000030000057ab9 */ /* 0x000fe40000000800 */
[-C--:B------:R-:W-:Y:S01]  /*b580*/  ISETP.GE.AND P0, PT, R5, R72.reuse, PT ;  /* 0x000000480500720c */ /* 0x080fe20003f06270 */
[----:B------:R-:W-:Y:S01]  /*b590*/  VIADD R5, R11, 0x40 ;  /* 0x000000400b057836 */ /* 0x000fe20000000000 */
[----:B------:R-:W-:Y:S01]  /*b5a0*/  UIADD3 UR9, UR5, UR9, URZ ;  /* 0x0000000905097290 */ /* 0x000fe2000fffe03f */
[----:B------:R-:W-:Y:S01]  /*b5b0*/  LEA.HI.X R10, R2, UR7, R3, 0x1, P3 ;  /* 0x00000007020a7c11 */ /* 0x000fe200098f0c03 */
[----:B------:R-:W-:Y:S01]  /*b5c0*/  USEL UR6, URZ, 0x1, UP0 ;  /* 0x000000013f067887 */ /* 0x000fe20008000000 */
[----:B------:R0:W1:Y:S01]  /*b5d0*/  SHFL.IDX PT, R4, R0, RZ, 0x181f ;  /* 0x00181fff00047589 */ /* 0x00006200000e0000 */
[----:B------:R-:W-:-:S02]  /*b5e0*/  ISETP.GE.AND P1, PT, R5, R72, PT ;  /* 0x000000480500720c */ /* 0x000fc40003f26270 */
[----:B------:R-:W-:Y:S01]  /*b5f0*/  ULOP3.LUT UR61, UR61, UR6, URZ, 0x3c, !UPT ;  /* 0x000000063d3d7292 */ /* 0x000fe2000f8e3c3f */
[----:B------:R-:W-:Y:S01]  /*b600*/  IMAD.U32 R23, RZ, RZ, UR9 ;  /* 0x00000009ff177e24 */ /* 0x000fe2000f8e00ff */
[----:B------:R0:W2:Y:S01]  /*b610*/  SHFL.IDX PT, R5, R10, RZ, 0x181f ;  /* 0x00181fff0a057589 */ /* 0x0000a200000e0000 */
[----:B------:R-:W-:Y:S09]  /*b620*/  @P2 BRA `(.L_x_3466) ;  /* 0x0000000000342947 */ /* 0x000ff20003800000 */
[----:B------:R-:W-:Y:S01]  /*b630*/  ULDC UR4, c[0x0][0xac8] ;  /* 0x0002b20000047ab9 */ /* 0x000fe20000000800 */
[----:B------:R-:W-:Y:S01]  /*b640*/  ULDC.64 UR6, c[0x0][0x208] ;  /* 0x0000820000067ab9 */ /* 0x000fe20000000a00 */
[----:B------:R-:W-:Y:S02]  /*b650*/  ISETP.GE.AND P3, PT, R19, UR4, PT ;  /* 0x0000000413007c0c */ /* 0x000fe4000bf66270 */
[----:B------:R-:W-:Y:S02]  /*b660*/  ISETP.GE.AND P4, PT, R18, UR4, PT ;  /* 0x0000000412007c0c */ /* 0x000fe4000bf86270 */
[----:B------:R-:W-:-:S09]  /*b670*/  ISETP.GE.AND P2, PT, R17, UR4, PT ;  /* 0x0000000411007c0c */ /* 0x000fd2000bf46270 */
[-C--:B-1----:R-:W-:Y:S02]  /*b680*/  @!P3 LEA R6, P5, R19, R4.reuse, 0x1 ;  /* 0x000000041306b211 */ /* 0x082fe400078a08ff */
[C---:B------:R-:W-:Y:S02]  /*b690*/  @!P4 LEA R8, P6, R18.reuse, R4, 0x1 ;  /* 0x000000041208c211 */ /* 0x040fe400078c08ff */
[----:B--2---:R-:W-:Y:S01]  /*b6a0*/  @!P2 IMAD.WIDE R2, R17, 0x2, R4 ;  /* 0x000000021102a825 */ /* 0x004fe200078e0204 */
[-C--:B------:R-:W-:Y:S02]  /*b6b0*/  @!P3 LEA.HI.X R7, R19, R5.reuse, R216, 0x1, P5 ;  /* 0x000000051307b211 */ /* 0x080fe400028f0cd8 */
[----:B------:R-:W-:Y:S02]  /*b6c0*/  @!P4 LEA.HI.X R9, R18, R5, R215, 0x1, P6 ;  /* 0x000000051209c211 */ /* 0x000fe400030f0cd7 */
[----:B-----5:R3:W-:Y:S04]  /*b6d0*/  @!P2 ST.E.128 desc[UR6][R2.64], R48 ;  /* 0x000000300200a985 */ /* 0x0207e8000c101d06 */
[----:B------:R3:W-:Y:S04]  /*b6e0*/  @!P3 ST.E.128 desc[UR6][R6.64], R60 ;  /* 0x0000003c0600b985 */ /* 0x0007e8000c101d06 */
[----:B------:R3:W-:Y:S02]  /*b6f0*/  @!P4 ST.E.128 desc[UR6][R8.64], R68 ;  /* 0x000000440800c985 */ /* 0x0007e4000c101d06 */
.L_x_3466:
[----:B------:R-:W-:Y:S05]  /*b700*/  BSYNC B0 ;  /* 0x0000000000007941 */ /* 0x000fea0003800000 */
.L_x_3465:
[----:B--2---:R2:W4:Y:S01]  /*b710*/  SHFL.IDX PT, R5, R10, 0x1, 0x181f ;  /* 0x00381f000a057f89 */ /* 0x00452200000e0000 */
[----:B------:R-:W-:Y:S03]  /*b720*/  BSSY B0, `(.L_x_3467) ;  /* 0x0000010000007945 */ /* 0x000fe60003800000 */
[----:B-1----:R2:W1:Y:S01]  /*b730*/  SHFL.IDX PT, R4, R0, 0x1, 0x181f ;  /* 0x00381f0000047f89 */ /* 0x00246200000e0000 */
[----:B------:R-:W-:Y:S05]  /*b740*/  @P0 BRA `(.L_x_3468) ;  /* 0x0000000000340947 */ /* 0x000fea0003800000 */
[----:B------:R-:W-:Y:S01]  /*b750*/  ULDC UR4, c[0x0][0xac8] ;  /* 0x0002b20000047ab9 */ /* 0x000fe20000000800 */
[----:B------:R-:W-:Y:S01]  /*b760*/  ULDC.64 UR6, c[0x0][0x208] ;  /* 0x0000820000067ab9 */ /* 0x000fe20000000a00 */
[----:B------:R-:W-:Y:S02]  /*b770*/  ISETP.GE.AND P4, PT, R19, UR4, PT ;  /* 0x0000000413007c0c */ /* 0x000fe4000bf86270 */
[----:B------:R-:W-:Y:S02]  /*b780*/  ISETP.GE.AND P5, PT, R18, UR4, PT ;  /* 0x0000000412007c0c */ /* 0x000fe4000bfa6270 */
[----:B------:R-:W-:-:S09]  /*b790*/  ISETP.GE.AND P3, PT, R17, UR4, PT ;  /* 0x0000000411007c0c */ /* 0x000fd2000bf66270 */
[-C--:B-1-3--:R-:W-:Y:S02]  /*b7a0*/  @!P4 LEA R6, P0, R19, R4.reuse, 0x1 ;  /* 0x000000041306c211 */ /* 0x08afe400078008ff */
[C---:B------:R-:W-:Y:S02]  /*b7b0*/  @!P5 LEA R8, P2, R18.reuse, R4, 0x1 ;  /* 0x000000041208d211 */ /* 0x040fe400078408ff */
[----:B----4-:R-:W-:Y:S01]  /*b7c0*/  @!P3 IMAD.WIDE R2, R17, 0x2, R4 ;  /* 0x000000021102b825 */ /* 0x010fe200078e0204 */
[-C--:B------:R-:W-:Y:S02]  /*b7d0*/  @!P4 LEA.HI.X R7, R19, R5.reuse, R216, 0x1, P0 ;  /* 0x000000051307c211 */ /* 0x080fe400000f0cd8 */
[----:B------:R-:W-:Y:S02]  /*b7e0*/  @!P5 LEA.HI.X R9, R18, R5, R215, 0x1, P2 ;  /* 0x000000051209d211 */ /* 0x000fe400010f0cd7 */
[----:B-----5:R1:W-:Y:S04]  /*b7f0*/  @!P3 ST.E.128 desc[UR6][R2.64], R36 ;  /* 0x000000240200b985 */ /* 0x0203e8000c101d06 */
[----:B------:R1:W-:Y:S04]  /*b800*/  @!P4 ST.E.128 desc[UR6][R6.64], R52 ;  /* 0x000000340600c985 */ /* 0x0003e8000c101d06 */
[----:B------:R1:W-:Y:S02]  /*b810*/  @!P5 ST.E.128 desc[UR6][R8.64], R64 ;  /* 0x000000400800d985 */ /* 0x0003e4000c101d06 */
.L_x_3468:
[----:B------:R-:W-:Y:S05]  /*b820*/  BSYNC B0 ;  /* 0x0000000000007941 */ /* 0x000fea0003800000 */
.L_x_3467:
[----:B----4-:R4:W0:Y:S01]  /*b830*/  SHFL.IDX PT, R5, R10, 0x2, 0x181f ;  /* 0x00581f000a057f89 */ /* 0x01082200000e0000 */
        /* <DEDUP_REMOVED lines=10> */
[----:B0-----:R-:W-:Y:S01]  /*b8e0*/  @!P2 IMAD.WIDE R2, R17, 0x2, R4 ;  /* 0x000000021102a825 */ /* 0x001fe200078e0204 */
[-C--:B------:R-:W-:Y:S02]  /*b8f0*/  @!P3 LEA.HI.X R7, R19, R5.reuse, R216, 0x1, P0 ;  /* 0x000000051307b211 */ /* 0x080fe400000f0cd8 */
[----:B------:R-:W-:Y:S02]  /*b900*/  @!P4 LEA.HI.X R9, R18, R5, R215, 0x1, P1 ;  /* 0x000000051209c211 */ /* 0x000fe400008f0cd7 */
[----:B-----5:R0:W-:Y:S04]  /*b910*/  @!P2 ST.E.128 desc[UR6][R2.64], R28 ;  /* 0x0000001c0200a985 */ /* 0x0201e8000c101d06 */
[----:B------:R0:W-:Y:S04]  /*b920*/  @!P3 ST.E.128 desc[UR6][R6.64], R40 ;  /* 0x000000280600b985 */ /* 0x0001e8000c101d06 */
[----:B------:R0:W-:Y:S02]  /*b930*/  @!P4 ST.E.128 desc[UR6][R8.64], R56 ;  /* 0x000000380800c985 */ /* 0x0001e4000c101d06 */
.L_x_3470:
[----:B------:R-:W-:Y:S05]  /*b940*/  BSYNC B0 ;  /* 0x0000000000007941 */ /* 0x000fea0003800000 */
.L_x_3469:
[----:B0--3--:R-:W-:Y:S01]  /*b950*/  VIADD R3, R11, 0x60 ;  /* 0x000000600b037836 */ /* 0x009fe20000000000 */
[----:B------:R0:W3:Y:S01]  /*b960*/  SHFL.IDX PT, R5, R10, 0x3, 0x181f ;  /* 0x00781f000a057f89 */ /* 0x0000e200000e0000 */
[----:B------:R-:W-:Y:S01]  /*b970*/  BSSY B0, `(.L_x_3471) ;  /* 0x0000012000007945 */ /* 0x000fe20003800000 */
[----:B------:R-:W-:Y:S02]  /*b980*/  VIADD R204, R204, 0x1 ;  /* 0x00000001cccc7836 */ /* 0x000fe40000000000 */
[----:B------:R-:W-:Y:S01]  /*b990*/  ISETP.GE.AND P0, PT, R3, R72, PT ;  /* 0x000000480300720c */ /* 0x000fe20003f06270 */
[----:B-1----:R0:W1:-:S12]  /*b9a0*/  SHFL.IDX PT, R4, R0, 0x3, 0x181f ;  /* 0x00781f0000047f89 */ /* 0x00205800000e0000 */
[----:B0-----:R-:W-:Y:S05]  /*b9b0*/  @P0 BRA `(.L_x_3472) ;  /* 0x0000000000340947 */ /* 0x001fea0003800000 */
[----:B------:R-:W-:Y:S01]  /*b9c0*/  ULDC UR4, c[0x0][0xac8] ;  /* 0x0002b20000047ab9 */ /* 0x000fe20000000800 */
[----:B------:R-:W-:Y:S01]  /*b9d0*/  ULDC.64 UR6, c[0x0][0x208] ;  /* 0x0000820000067ab9 */ /* 0x000fe20000000a00 */
[----:B------:R-:W-:Y:S02]  /*b9e0*/  ISETP.GE.AND P3, PT, R19, UR4, PT ;  /* 0x0000000413007c0c */ /* 0x000fe4000bf66270 */
[----:B------:R-:W-:Y:S02]  /*b9f0*/  ISETP.GE.AND P4, PT, R18, UR4, PT ;  /* 0x0000000412007c0c */ /* 0x000fe4000bf86270 */
[----:B------:R-:W-:-:S09]  /*ba00*/  ISETP.GE.AND P2, PT, R17, UR4, PT ;  /* 0x0000000411007c0c */ /* 0x000fd2000bf46270 */
[-C--:B-1----:R-:W-:Y:S02]  /*ba10*/  @!P3 LEA R6, P0, R19, R4.reuse, 0x1 ;  /* 0x000000041306b211 */ /* 0x082fe400078008ff */
[C---:B------:R-:W-:Y:S02]  /*ba20*/  @!P4 LEA R8, P1, R18.reuse, R4, 0x1 ;  /* 0x000000041208c211 */ /* 0x040fe400078208ff */
[----:B---3--:R-:W-:Y:S01]  /*ba30*/  @!P2 IMAD.WIDE R2, R17, 0x2, R4 ;  /* 0x000000021102a825 */ /* 0x008fe200078e0204 */
[-C--:B------:R-:W-:Y:S02]  /*ba40*/  @!P3 LEA.HI.X R7, R19, R5.reuse, R216, 0x1, P0 ;  /* 0x000000051307b211 */ /* 0x080fe400000f0cd8 */
[----:B------:R-:W-:Y:S02]  /*ba50*/  @!P4 LEA.HI.X R9, R18, R5, R215, 0x1, P1 ;  /* 0x000000051209c211 */ /* 0x000fe400008f0cd7 */
[----:B-----5:R0:W-:Y:S04]  /*ba60*/  @!P2 ST.E.128 desc[UR6][R2.64], R24 ;  /* 0x000000180200a985 */ /* 0x0201e8000c101d06 */
[----:B------:R0:W-:Y:S04]  /*ba70*/  @!P3 ST.E.128 desc[UR6][R6.64], R32 ;  /* 0x000000200600b985 */ /* 0x0001e8000c101d06 */
[----:B------:R0:W-:Y:S02]  /*ba80*/  @!P4 ST.E.128 desc[UR6][R8.64], R44 ;  /* 0x0000002c0800c985 */ /* 0x0001e4000c101d06 */
.L_x_3472:
[----:B------:R-:W-:Y:S05]  /*ba90*/  BSYNC B0 ;  /* 0x0000000000007941 */ /* 0x000fea0003800000 */
.L_x_3471:
[----:B--2-4-:R-:W2:Y:S01]  /*baa0*/  LDC R0, c[0x0][0xc34] ;  /* 0x00030d00ff007b82 */ /* 0x014ea20000000800 */
[----:B------:R-:W-:-:S13]  /*bab0*/  R2UR UR4, R23 ;  /* 0x00000000170472ca */ /* 0x000fda00000e0000 */
[----:B--2---:R-:W-:-:S13]  /*bac0*/  ISETP.LE.AND P0, PT, R0, UR4, PT ;  /* 0x0000000400007c0c */ /* 0x004fda000bf03270 */
[----:B------:R-:W-:Y:S05]  /*bad0*/  @!P0 BRA `(.L_x_3473) ;  /* 0xffffff5000a88947 */ /* 0x000fea000383ffff */
[----:B------:R-:W-:Y:S05]  /*bae0*/  EXIT ;  /* 0x000000000000794d */ /* 0x000fea0003800000 */
.L_x_3443:
        /* <DEDUP_REMOVED lines=8> */
[----:B------:R0:W-:Y:S07]  /*bb70*/  STL [R1+0x4], R3 ;  /* 0x0000040301007387 */ /* 0x0001ee0000100800 */
        /* <DEDUP_REMOVED lines=10> */
[----:B------:R-:W-:-:S02]  /*bc20*/  LOP3.LUT R4, R3, 0x38, R0, 0x78, !PT ;  /* 0x0000003803047812 */ /* 0x000fc400078e7800 */
[----:B------:R-:W-:Y:S02]  /*bc30*/  SHF.L.U32 R3, R5, 0x3, RZ ;  /* 0x0000000305037819 */ /* 0x000fe400000006ff */
[----:B------:R-:W-:Y:S02]  /*bc40*/  SHF.R.U32.HI R5, RZ, 0x3, R5 ;  /* 0x00000003ff057819 */ /* 0x000fe40000011605 */
[----:B------:R-:W-:Y:S01]  /*bc50*/  LOP3.LUT R4, R4, 0x200, R3, 0xf8, !PT ;  /* 0x0000020004047812 */ /* 0x000fe200078ef803 */
[----:B------:R-:W-:-:S05]  /*bc60*/  IMAD.SHL.U32 R3, R0, 0x10, RZ ;  /* 0x0000001000037824 */ /* 0x000fca00078e00ff */
[----:B------:R-:W-:Y:S01]  /*bc70*/  LOP3.LUT R0, R5, 0x70, R3, 0xf8, !PT ;  /* 0x0000007005007812 */ /* 0x000fe200078ef803 */
[----:B------:R-:W-:Y:S01]  /*bc80*/  IMAD.U32 R3, RZ, RZ, UR5 ;  /* 0x00000005ff037e24 */ /* 0x000fe2000f8e00ff */
[----:B-1----:R-:W-:Y:S01]  /*bc90*/  ULEA UR36, UR4, UR36, 0x18 ;  /* 0x0000002404247291 */ /* 0x002fe2000f8ec03f */
[----:B------:R-:W-:-:S05]  /*bca0*/  IMAD.MOV.U32 R0, RZ, RZ, 0x1 ;  /* 0x00000001ff007424 */ /* 0x000fca00078e00ff */
[----:B------:R-:W-:-:S05]  /*bcb0*/  LEA R4, R4, UR36, 0x1 ;  /* 0x0000002404047c11 */ /* 0x000fca000f8e08ff */
[----:B------:R-:W-:Y:S04]  /*bcc0*/  STL [R1+0x10], R4 ;  /* 0x0000100401007387 */ /* 0x000fe80000100800 */
[----:B------:R0:W-:Y:S04]  /*bcd0*/  STL [R1+0x24], R3 ;  /* 0x0000240301007387 */ /* 0x0001e80000100800 */
[----:B------:R1:W-:Y:S04]  /*bce0*/  STL [R1+0x4], R0 ;  /* 0x0000040001007387 */ /* 0x0003e80000100800 */
[----:B------:R2:W-:Y:S01]  /*bcf0*/  STL [R1+0x2c], RZ ;  /* 0x00002cff01007387 */ /* 0x0005e20000100800 */
[----:B0-----:R-:W-:-:S02]  /*bd00*/  LOP3.LUT R3, R2, 0x40, RZ, 0xfc, !PT ;  /* 0x0000004002037812 */ /* 0x001fc400078efcff */
[----:B-1----:R-:W-:-:S07]  /*bd10*/  LOP3.LUT R0, R2, 0x80, RZ, 0xfc, !PT ;  /* 0x0000008002007812 */ /* 0x002fce00078efcff */
.L_x_3554:
[----:B------:R-:W3:Y:S01]  /*bd20*/  LDL R2, [R1+0x24] ;  /* 0x0000240001027983 */ /* 0x000ee20000100800 */
[----:B0-----:R-:W0:Y:S01]  /*bd30*/  LDC R0, c[0x0][0xc38] ;  /* 0x00030e00ff007b82 */ /* 0x001e220000000800 */
[----:B------:R-:W-:Y:S05]  /*bd40*/  YIELD ;  /* 0x0000000000007946 */ /* 0x000fea0003800000 */
[----:B------:R-:W-:Y:S02]  /*bd50*/  ULDC.64 UR4, c[0x0][0x418] ;  /* 0x0001060000047ab9 */ /* 0x000fe40000000a00 */
[----:B-1----:R-:W1:Y:S01]  /*bd60*/  LDC R16, c[0x0][0xc44] ;  /* 0x00031100ff107b82 */ /* 0x002e620000000800 */
[----:B------:R-:W-:-:S03]  /*bd70*/  UISETP.NE.U32.AND UP0, UPT, UR4, URZ, UPT ;  /* 0x0000003f0400728c */ /* 0x000fc6000bf05070 */
[----:B------:R-:W-:Y:S01]  /*bd80*/  ULDC UR4, c[0x0][0x424] ;  /* 0x0001090000047ab9 */ /* 0x000fe20000000800 */
[----:B------:R-:W-:-:S04]  /*bd90*/  UISETP.NE.AND.EX UP0, UPT, UR5, URZ, UPT, UP0 ;  /* 0x0000003f0500728c */ /* 0x000fc8000bf05300 */
[----:B------:R-:W-:Y:S01]  /*bda0*/  USEL UR4, UR4, 0x1, UP0 ;  /* 0x0000000104047887 */ /* 0x000fe20008000000 */
[----:B0-----:R-:W-:Y:S02]  /*bdb0*/  ISETP.NE.AND P0, PT, R0, 0x1, PT ;  /* 0x000000010000780c */ /* 0x001fe40003f05270 */
[----:B-1----:R-:W-:-:S11]  /*bdc0*/  ISETP.NE.AND P1, PT, R16, 0x1, PT ;  /* 0x000000011000780c */ /* 0x002fd60003f25270 */
[----:B------:R-:W3:Y:S08]  /*bdd0*/  @P0 LDC R0, c[0x0][0xc3c] ;  /* 0x00030f00ff000b82 */ /* 0x000ef00000000800 */
[----:B------:R-:W0:Y:S01]  /*bde0*/  @P0 LDC R3, c[0x0][0xc40] ;  /* 0x00031000ff030b82 */ /* 0x000e220000000800 */
[----:B---3--:R-:W-:-:S04]  /*bdf0*/  @P0 IMAD.HI.U32 R0, R2, R0, RZ ;  /* 0x0000000002000227 */ /* 0x008fc800078e00ff */
[----:B------:R-:W-:Y:S01]  /*be00*/  IMAD.MOV.U32 R4, RZ, RZ, R2 ;  /* 0x000000ffff047224 */ /* 0x000fe200078e0002 */
[----:B0-----:R-:W-:Y:S02]  /*be10*/  @P0 SHF.R.U32.HI R4, RZ, R3, R0 ;  /* 0x00000003ff040219 */ /* 0x001fe40000011600 */
[----:B------:R-:W0:Y:S03]  /*be20*/  @P1 LDC.64 R2, c[0x0][0xc48] ;  /* 0x00031200ff021b82 */ /* 0x000e260000000a00 */
[----:B------:R-:W-:Y:S01]  /*be30*/  IMAD.MOV.U32 R5, RZ, RZ, R4 ;  /* 0x000000ffff057224 */ /* 0x000fe200078e0004 */
[----:B------:R1:W-:Y:S04]  /*be40*/  STL [R1+0x20], R4 ;  /* 0x0000200401007387 */ /* 0x0003e80000100800 */
[----:B------:R-:W3:Y:S01]  /*be50*/  LDC R0, c[0x0][0x2f0] ;  /* 0x0000bc00ff007b82 */ /* 0x000ee20000000800 */
[----:B0-----:R-:W-:-:S05]  /*be60*/  @P1 IMAD.HI.U32 R2, R4, R2, RZ ;  /* 0x0000000204021227 */ /* 0x001fca00078e00ff */
[----:B------:R-:W-:Y:S01]  /*be70*/  @P1 SHF.R.U32.HI R5, RZ, R3, R2 ;  /* 0x00000003ff051219 */ /* 0x000fe20000011602 */
[----:B------:R-:W-:Y:S02]  /*be80*/  IMAD.MOV.U32 R2, RZ, RZ, RZ ;  /* 0x000000ffff027224 */ /* 0x000fe400078e00ff */
[----:B---3--:R-:W-:Y:S01]  /*be90*/  IMAD R6, R0, UR4, RZ ;  /* 0x0000000400067c24 */ /* 0x008fe2000f8e02ff */
[----:B------:R-:W-:Y:S01]  /*bea0*/  UIADD3 UR4, UR36, 0x21400, URZ ;  /* 0x0002140024047890 */ /* 0x000fe2000fffe03f */
[----:B------:R-:W-:Y:S01]  /*beb0*/  IMAD.MOV R0, RZ, RZ, -R5 ;  /* 0x000000ffff007224 */ /* 0x000fe200078e0a05 */
[----:B------:R1:W-:Y:S01]  /*bec0*/  STL [R1+0x14], R5 ;  /* 0x0000140501007387 */ /* 0x0003e20000100800 */
[----:B------:R-:W-:Y:S01]  /*bed0*/  VIADD R3, R6, 0x6f ;  /* 0x0000006f06037836 */ /* 0x000fe20000000000 */
[----:B------:R-:W-:Y:S01]  /*bee0*/  ULOP3.LUT UP0, URZ, UR4, 0x3ff, URZ, 0xc0, !UPT ;  /* 0x000003ff043f7892 */ /* 0x000fe2000f80c03f */
[----:B------:R-:W-:Y:S01]  /*bef0*/  IMAD R16, R16, R0, R4 ;  /* 0x0000000010107224 */ /* 0x000fe200078e0204 */
[----:B------:R1:W-:Y:S01]  /*bf00*/  STL [R1+0x28], R6 ;  /* 0x0000280601007387 */ /* 0x0003e20000100800 */
[----:B------:R-:W-:-:S03]  /*bf10*/  IMAD.HI R2, R3, -0x6db6db6d, R2 ;  /* 0x9249249303027827 */ /* 0x000fc600078e0202 */
[----:B------:R-:W-:Y:S02]  /*bf20*/  PLOP3.LUT P0, PT, PT, PT, UP0, 0x80, 0x0 ;  /* 0x000000000000781c */ /* 0x000fe40003f0f008 */
[----:B------:R-:W-:-:S04]  /*bf30*/  SHF.R.U32.HI R0, RZ, 0x1f, R2 ;  /* 0x0000001fff007819 */ /* 0x000fc80000011602 */
[----:B------:R-:W-:-:S05]  /*bf40*/  LEA.HI.SX32 R0, R2, R0, 0x1a ;  /* 0x0000000002007211 */ /* 0x000fca00078fd2ff */
[----:B------:R1:W-:Y:S02]  /*bf50*/  STL [R1+0x1c], R0 ;  /* 0x00001c0001007387 */ /* 0x0003e40000100800 */
[----:B--2---:R-:W-:Y:S05]  /*bf60*/  @!P0 BRA `(.L_x_3475) ;  /* 0x0000000000408947 */ /* 0x004fea0003800000 */
[----:B------:R-:W-:Y:S01]  /*bf70*/  MOV R2, 0x0 ;  /* 0x0000000000027802 */ /* 0x000fe20000000f00 */
[----:B------:R-:W-:Y:S01]  /*bf80*/  ULDC.64 UR6, c[0x4][0x1b8] ;  /* 0x01006e0000067ab9 */ /* 0x000fe20000000a00 */
[----:B------:R-:W-:Y:S01]  /*bf90*/  ULDC.64 UR8, c[0x4][0x1c0] ;  /* 0x0100700000087ab9 */ /* 0x000fe20000000a00 */
[----:B------:R-:W-:Y:S01]  /*bfa0*/  ULDC.64 UR4, c[0x4][0xd0] ;  /* 0x0100340000047ab9 */ /* 0x000fe20000000a00 */
[----:B-1----:R-:W-:Y:S02]  /*bfb0*/  IMAD.U32 R4, RZ, RZ, UR6 ;  /* 0x00000006ff047e24 */ /* 0x002fe4000f8e00ff */
        /* <DEDUP_REMOVED lines=10> */
[----:B0-2---:R-:W-:Y:S05]  /*c060*/  CALL.ABS.NOINC R2 ;  /* 0x0000000002007343 */ /* 0x005fea0003c00000 */
.L_x_3475:
        /* <DEDUP_REMOVED lines=9> */
[----:B-1----:R-:W-:Y:S02]  /*c100*/  IMAD.U32 R4, RZ, RZ, UR6 ;  /* 0x00000006ff047e24 */ /* 0x002fe4000f8e00ff */
        /* <DEDUP_REMOVED lines=9> */
[----:B--23--:R-:W-:Y:S05]  /*c1a0*/  CALL.ABS.NOINC R2 ;  /* 0x0000000002007343 */ /* 0x00cfea0003c00000 */
.L_x_3477:
[----:B------:R0:W1:Y:S01]  /*c1b0*/  LDC.64 R2, c[0x4][R17] ;  /* 0x0100000011027b82 */ /* 0x0000620000000a00 */
[----:B------:R-:W-:Y:S01]  /*c1c0*/  ULDC.64 UR6, c[0x4][0x1b8] ;  /* 0x01006e0000067ab9 */ /* 0x000fe20000000a00 */
[----:B------:R-:W-:Y:S01]  /*c1d0*/  ULDC.64 UR8, c[0x4][0x1c0] ;  /* 0x0100700000087ab9 */ /* 0x000fe20000000a00 */
[----:B------:R-:W-:Y:S01]  /*c1e0*/  ULDC.64 UR4, c[0x4][0xe0] ;  /* 0x0100380000047ab9 */ /* 0x000fe20000000a00 */
[----:B------:R-:W-:Y:S01]  /*c1f0*/  IMAD.U32 R4, RZ, RZ, UR6 ;  /* 0x00000006ff047e24 */ /* 0x000fe2000f8e00ff */
[----:B------:R-:W-:Y:S01]  /*c200*/  MOV R6, UR8 ;  /* 0x0000000800067c02 */ /* 0x000fe20008000f00 */
        /* <DEDUP_REMOVED lines=9> */
.L_x_3476:
[----:B------:R-:W3:Y:S01]  /*c2a0*/  LDL R2, [R1+0x1c] ;  /* 0x00001c0001027983 */ /* 0x000ee20000100800 */
[----:B------:R-:W-:-:S03]  /*c2b0*/  ULDC.64 UR4, c[0x0][0x9f8] ;  /* 0x00027e0000047ab9 */ /* 0x000fc60000000a00 */
[----:B-1----:R-:W4:Y:S01]  /*c2c0*/  LDL R0, [R1+0x14] ;  /* 0x0000140001007983 */ /* 0x002f220000100800 */
[----:B------:R-:W-:Y:S01]  /*c2d0*/  ISETP.NE.U32.AND P0, PT, RZ, UR4, PT ;  /* 0x00000004ff007c0c */ /* 0x000fe2000bf05070 */
[----:B------:R-:W-:-:S03]  /*c2e0*/  ULDC.64 UR6, c[0x0][0x208] ;  /* 0x0000820000067ab9 */ /* 0x000fc60000000a00 */
[----:B------:R-:W-:Y:S01]  /*c2f0*/  ISETP.NE.AND.EX P0, PT, RZ, UR5, PT, P0 ;  /* 0x00000005ff007c0c */ /* 0x000fe2000bf05300 */
[----:B---3--:R-:W-:-:S12]  /*c300*/  IMAD.MOV.U32 R17, RZ, RZ, R2 ;  /* 0x000000ffff117224 */ /* 0x008fd800078e0002 */
[----:B------:R-:W0:Y:S01]  /*c310*/  @P0 LDC.64 R2, c[0x0][0x9f8] ;  /* 0x00027e00ff020b82 */ /* 0x000e220000000a00 */
[----:B----4-:R-:W-:Y:S02]  /*c320*/  IMAD.MOV.U32 R7, RZ, RZ, R0 ;  /* 0x000000ffff077224 */ /* 0x010fe400078e0000 */
[----:B0-----:R-:W-:-:S05]  /*c330*/  @P0 IMAD.WIDE R2, R0, 0x4, R2 ;  /* 0x0000000400020825 */ /* 0x001fca00078e0202 */
[----:B------:R0:W3:Y:S01]  /*c340*/  @P0 LDG.E R7, desc[UR6][R2.64] ;  /* 0x0000000602070981 */ /* 0x0000e2000c1e1900 */
[----:B------:R-:W-:Y:S01]  /*c350*/  VIADD R9, R17, 0xffffffff ;  /* 0xffffffff11097836 */ /* 0x000fe20000000000 */
[----:B------:R-:W-:Y:S01]  /*c360*/  UMOV UR4, 0xffffffff ;  /* 0xffffffff00047882 */ /* 0x000fe20000000000 */
[----:B------:R-:W-:Y:S01]  /*c370*/  LOP3.LUT R19, R19, 0xfffffffe, RZ, 0xc0, !PT ;  /* 0xfffffffe13137812 */ /* 0x000fe200078ec0ff */
[----:B0-----:R-:W0:Y:S02]  /*c380*/  LDC.64 R2, c[0x0][0x418] ;  /* 0x00010600ff027b82 */ /* 0x001e240000000a00 */
[----:B0-----:R-:W-:-:S04]  /*c390*/  ISETP.NE.U32.AND P0, PT, R2, RZ, PT ;  /* 0x000000ff0200720c */ /* 0x001fc80003f05070 */
[----:B------:R-:W-:-:S13]  /*c3a0*/  ISETP.NE.AND.EX P1, PT, R3, RZ, PT, P0 ;  /* 0x000000ff0300720c */ /* 0x000fda0003f25300 */
[----:B------:R-:W-:Y:S02]  /*c3b0*/  @P1 LOP3.LUT R19, R19, 0x1, RZ, 0xfc, !PT ;  /* 0x0000000113131812 */ /* 0x000fe400078efcff */
[----:B---3--:R-:W-:Y:S01]  /*c3c0*/  SHF.R.S32.HI R8, RZ, 0x1f, R7 ;  /* 0x0000001fff087819 */ /* 0x008fe20000011407 */
[----:B------:R0:W-:Y:S01]  /*c3d0*/  STL [R1], R7 ;  /* 0x0000000701007387 */ /* 0x0001e20000100800 */
[----:B------:R-:W-:-:S03]  /*c3e0*/  SEL R17, R7, RZ, !P1 ;  /* 0x000000ff07117207 */ /* 0x000fc60004800000 */
[----:B------:R0:W-:Y:S04]  /*c3f0*/  STL [R1+0x18], R9 ;  /* 0x0000180901007387 */ /* 0x0001e80000100800 */
[----:B------:R0:W-:Y:S01]  /*c400*/  STL [R1+0xc], R8 ;  /* 0x00000c0801007387 */ /* 0x0001e20000100800 */
[----:B------:R-:W-:Y:S05]  /*c410*/  BRA.DIV UR4, `(.L_x_3478) ;  /* 0x0000003e04fc7947 */ /* 0x000fea000b800000 */
[----:B------:R-:W1:Y:S02]  /*c420*/  S2R R0, SR_TID.X ;  /* 0x0000000000007919 */ /* 0x000e640000002100 */
[----:B-1----:R-:W-:-:S04]  /*c430*/  SHF.R.U32.HI R0, RZ, 0x5, R0 ;  /* 0x00000005ff007819 */ /* 0x002fc80000011600 */
[----:B------:R-:W-:-:S05]  /*c440*/  LOP3.LUT R0, R0, 0x3, RZ, 0xc0, !PT ;  /* 0x0000000300007812 */ /* 0x000fca00078ec0ff */
[----:B------:R1:W3:Y:S02]  /*c450*/  SHFL.IDX PT, R14, R0, RZ, 0x1f ;  /* 0x00001fff000e7589 */ /* 0x0002e400000e0000 */
.L_x_3570:
[----:B---3--:R-:W-:Y:S02]  /*c460*/  ISETP.NE.AND P0, PT, R14, RZ, PT ;  /* 0x000000ff0e00720c */ /* 0x008fe40003f05270 */
[----:B------:R-:W-:Y:S02]  /*c470*/  PLOP3.LUT P2, PT, PT, PT, PT, 0x8, 0x0 ;  /* 0x000000000000781c */ /* 0x000fe40003f4e170 */
[----:B------:R-:W-:-:S11]  /*c480*/  LOP3.LUT R19, R19, 0xfffffffd, RZ, 0xc0, !PT ;  /* 0xfffffffd13137812 */ /* 0x000fd600078ec0ff */
[----:B------:R-:W-:Y:S01]  /*c490*/  @P2 LOP3.LUT R19, R19, 0x2, RZ, 0xfc, !PT ;  /* 0x0000000213132812 */ /* 0x000fe200078efcff */
[----:B------:R-:W-:Y:S06]  /*c4a0*/  @P0 BRA `(.L_x_3479) ;  /* 0x0000000400280947 */ /* 0x000fec0003800000 */
[----:B------:R-:W-:-:S03]  /*c4b0*/  UMOV UR4, 0xffffffff ;  /* 0xffffffff00047882 */ /* 0x000fc60000000000 */
[----:B------:R-:W-:Y:S05]  /*c4c0*/  BRA.DIV UR4, `(.L_x_3480) ;  /* 0x0000004204047947 */ /* 0x000fea000b800000 */
[----:B------:R-:W-:-:S13]  /*c4d0*/  ELECT P6, URZ, PT ;  /* 0x00000000003f782f */ /* 0x000fda00038c0000 */
.L_x_3573:
[----:B------:R-:W-:Y:S05]  /*c4e0*/  @!P6 BRA `(.L_x_3479) ;  /* 0x000000040018e947 */ /* 0x000fea0003800000 */
[----:B------:R3:W-:Y:S01]  /*c4f0*/  STL [R1+0x8], R9 ;  /* 0x0000080901007387 */ /* 0x0007e20000100800 */
[----:B------:R-:W-:Y:S01]  /*c500*/  IMAD.MOV.U32 R17, RZ, RZ, R7 ;  /* 0x000000ffff117224 */ /* 0x000fe200078e0007 */
[----:B------:R-:W-:Y:S06]  /*c510*/  @!P1 BRA `(.L_x_3481) ;  /* 0x0000000000509947 */ /* 0x000fec0003800000 */
[----:B------:R-:W4:Y:S01]  /*c520*/  LDC R6, c[0x0][0x43c] ;  /* 0x00010f00ff067b82 */ /* 0x000f220000000800 */
[----:B-1----:R-:W-:Y:S01]  /*c530*/  IMAD.MOV.U32 R0, RZ, RZ, R9 ;  /* 0x000000ffff007224 */ /* 0x002fe200078e0009 */
[----:B------:R-:W-:Y:S01]  /*c540*/  ULDC.64 UR4, c[0x0][0x428] ;  /* 0x00010a0000047ab9 */ /* 0x000fe20000000a00 */
[----:B------:R-:W-:Y:S01]  /*c550*/  ULDC.64 UR6, c[0x0][0x208] ;  /* 0x0000820000067ab9 */ /* 0x000fe20000000a00 */
[----:B----4-:R-:W-:-:S13]  /*c560*/  ISETP.NE.AND P0, PT, R6, 0x1, PT ;  /* 0x000000010600780c */ /* 0x010fda0003f05270 */
        /* <DEDUP_REMOVED lines=15> */
.L_x_3481:
[----:B----4-:R-:W4:Y:S01]  /*c660*/  LDL R2, [R1+0x4] ;  /* 0x0000040001027983 */ /* 0x010f220000100800 */
[----:B-1----:R-:W-:Y:S02]  /*c670*/  LEA R0, R18, UR36, 0x3 ;  /* 0x0000002412007c11 */ /* 0x002fe4000f8e18ff */
[----:B----4-:R-:W-:-:S04]  /*c680*/  SHF.L.U32 R2, R2, 0x1f, RZ ;  /* 0x0000001f02027819 */ /* 0x010fc800000006ff */
[----:B------:R-:W1:Y:S02]  /*c690*/  SYNCS.PHASECHK.TRANS64.TRYWAIT P0, [R0+URZ+0x36840], R2 ;  /* 0x03684002000075a7 */ /* 0x000e64000800017f */
[----:B-1----:R-:W-:Y:S05]  /*c6a0*/  @!P0 BRA `(.L_x_3482) ;  /* 0x0000003c00ac8947 */ /* 0x002fea0003800000 */
.L_x_3574:
[----:B------:R-:W4:Y:S02]  /*c6b0*/  S2R R3, SR_TID.X ;  /* 0x0000000000037919 */ /* 0x000f240000002100 */
[----:B----4-:R-:W-:-:S04]  /*c6c0*/  LOP3.LUT R3, R3, 0x7f, RZ, 0xc0, !PT ;  /* 0x0000007f03037812 */ /* 0x010fc800078ec0ff */
[----:B------:R-:W-:-:S13]  /*c6d0*/  ISETP.NE.AND P0, PT, R3, RZ, PT ;  /* 0x000000ff0300720c */ /* 0x000fda0003f05270 */
[----:B------:R-:W-:Y:S05]  /*c6e0*/  @P0 BRA `(.L_x_3483) ;  /* 0x00000000001c0947 */ /* 0x000fea0003800000 */
[----:B------:R-:W4:Y:S01]  /*c6f0*/  S2R R3, SR_TID.X ;  /* 0x0000000000037919 */ /* 0x000f220000002100 */
[----:B-1----:R-:W-:-:S04]  /*c700*/  IMAD.MOV.U32 R2, RZ, RZ, 0xa800 ;  /* 0x0000a800ff027424 */ /* 0x002fc800078e00ff */
[----:B------:R1:W-:Y:S01]  /*c710*/  SYNCS.ARRIVE.TRANS64 RZ, [R0+URZ+0x36830], R2 ;  /* 0x0368300200ff79a7 */ /* 0x0003e2000800003f */
[----:B----4-:R-:W-:-:S04]  /*c720*/  LOP3.LUT R3, R3, 0x1f, RZ, 0xc0, !PT ;  /* 0x0000001f03037812 */ /* 0x010fc800078ec0ff */
[----:B------:R-:W-:-:S13]  /*c730*/  ISETP.NE.AND P0, PT, R3, RZ, PT ;  /* 0x000000ff0300720c */ /* 0x000fda0003f05270 */
[----:B-1----:R-:W-:Y:S05]  /*c740*/  @!P0 BRA `(.L_x_3483) ;  /* 0x0000000000048947 */ /* 0x002fea0003800000 */
[----:B------:R-:W-:Y:S01]  /*c750*/  BPT.TRAP 0x1 ;  /* 0x000000040000795c */ /* 0x000fe20000300000 */
.L_x_3483:
[----:B-1----:R-:W4:Y:S01]  /*c760*/  LDL R2, [R1+0x8] ;  /* 0x0000080001027983 */ /* 0x002f220000100800 */
        /* <DEDUP_REMOVED lines=10> */
[----:B------:R-:W-:-:S02]  /*c810*/  PLOP3.LUT P0, PT, PT, PT, PT, 0x80, 0x0 ;  /* 0x000000000000781c */ /* 0x000fc40003f0f070 */
[----:B------:R-:W-:Y:S01]  /*c820*/  LOP3.LUT R19, R19, 0xfffffffd, RZ, 0xc0, !PT ;  /* 0xfffffffd13137812 */ /* 0x000fe200078ec0ff */
[----:B------:R-:W-:Y:S02]  /*c830*/  UIMAD UR8, UR8, 0xa800, UR36 ;  /* 0x0000a800080878a4 */ /* 0x000fe4000f8e0224 */
[----:B------:R-:W-:Y:S02]  /*c840*/  UIADD3 UR9, UR9, 0x36830, URZ ;  /* 0x0003683009097890 */ /* 0x000fe4000fffe03f */
[----:B------:R-:W-:Y:S02]  /*c850*/  UIADD3 UR14, UR8, 0x21400, URZ ;  /* 0x00021400080e7890 */ /* 0x000fe4000fffe03f */
[----:B------:R-:W-:Y:S02]  /*c860*/  UIADD3 UR15, UR8, 0x24c00, URZ ;  /* 0x00024c00080f7890 */ /* 0x000fe4000fffe03f */
[----:B------:R-:W-:Y:S02]  /*c870*/  UIADD3 UR17, UR8, 0x28400, URZ ;  /* 0x0002840008117890 */ /* 0x000fe4000fffe03f */
[----:B------:R-:W-:Y:S01]  /*c880*/  @P0 LOP3.LUT R19, R19, 0x2, RZ, 0xfc, !PT ;  /* 0x0000000213130812 */ /* 0x000fe200078efcff */
[----:B------:R-:W-:Y:S01]  /*c890*/  UMOV UR8, UR14 ;  /* 0x0000000e00087c82 */ /* 0x000fe20008000000 */
[----:B------:R-:W-:Y:S01]  /*c8a0*/  UMOV UR14, 0x80 ;  /* 0x00000080000e7882 */ /* 0x000fe20000000000 */
[----:B----4-:R-:W-:-:S13]  /*c8b0*/  R2UR UR11, R2 ;  /* 0x00000000020b72ca */ /* 0x010fda00000e0000 */
[----:B------:R-:W-:-:S09]  /*c8c0*/  UIMAD UR11, UR11, 0x70, URZ ;  /* 0x000000700b0b78a4 */ /* 0x000fd2000f8e023f */
[----:B------:R1:W-:Y:S02]  /*c8d0*/  UTMALDG.4D [UR8], [UR4], desc[UR6] ;  /* 0x00000608040075b4 */ /* 0x0003e40008019000 */
[----:B-1----:R-:W-:Y:S01]  /*c8e0*/  UMOV UR8, UR15 ;  /* 0x0000000f00087c82 */ /* 0x002fe20008000000 */
[----:B------:R-:W-:Y:S02]  /*c8f0*/  UMOV UR10, UR16 ;  /* 0x00000010000a7c82 */ /* 0x000fe40008000000 */
[----:B------:R1:W-:Y:S02]  /*c900*/  UTMALDG.4D [UR8], [UR4], desc[UR6] ;  /* 0x00000608040075b4 */ /* 0x0003e40008019000 */
[----:B-1----:R-:W-:Y:S01]  /*c910*/  UMOV UR8, UR17 ;  /* 0x0000001100087c82 */ /* 0x002fe20008000000 */
[----:B------:R-:W-:Y:S02]  /*c920*/  UMOV UR10, UR14 ;  /* 0x0000000e000a7c82 */ /* 0x000fe40008000000 */
[----:B------:R4:W-:Y:S02]  /*c930*/  UTMALDG.4D [UR8], [UR4], desc[UR6] ;  /* 0x00000608040075b4 */ /* 0x0009e40008019000 */
[----:B----4-:R-:W-:Y:S01]  /*c940*/  NOP ;  /* 0x0000000000007918 */ /* 0x010fe20000000000 */
.L_x_3479:
        /* <DEDUP_REMOVED lines=10> */
[----:B------:R-:W-:Y:S02]  /*c9f0*/  IMAD.U32 R4, RZ, RZ, UR6 ;  /* 0x00000006ff047e24 */ /* 0x000fe4000f8e00ff */
[----:B------:R-:W4:Y:S01]  /*ca00*/  LDC.64 R2, c[0x4][R2] ;  /* 0x0100000002027b82 */ /* 0x000f220000000a00 */
        /* <DEDUP_REMOVED lines=9> */
[----:B-1234-:R-:W-:Y:S05]  /*caa0*/  CALL.ABS.NOINC R2 ;  /* 0x0000000002007343 */ /* 0x01efea0003c00000 */
.L_x_3484:
[----:B------:R-:W4:Y:S01]  /*cab0*/  LDL.LU R4, [R1+0x14] ;  /* 0x0000140001047983 */ /* 0x000f220000300800 */
[----:B-1----:R-:W-:Y:S01]  /*cac0*/  SHF.R.S32.HI R0, RZ, 0x1f, R16 ;  /* 0x0000001fff007819 */ /* 0x002fe20000011410 */
[----:B------:R-:W-:Y:S01]  /*cad0*/  ULDC.64 UR4, c[0x0][0x2d8] ;  /* 0x0000b60000047ab9 */ /* 0x000fe20000000a00 */
[----:B0-----:R-:W0:Y:S01]  /*cae0*/  LDC R8, c[0x0][0x448] ;  /* 0x00011200ff087b82 */ /* 0x001e220000000800 */
[----:B------:R-:W2:Y:S01]  /*caf0*/  LDL.LU R7, [R1+0x20] ;  /* 0x0000200001077983 */ /* 0x000ea20000300800 */
[----:B------:R-:W-:-:S03]  /*cb00*/  ULDC.64 UR6, c[0x0][0x280] ;  /* 0x0000a00000067ab9 */ /* 0x000fc60000000a00 */
[----:B------:R-:W3:Y:S01]  /*cb10*/  LDL R5, [R1+0x24] ;  /* 0x0000240001057983 */ /* 0x000ee20000100800 */
        /* <DEDUP_REMOVED lines=11> */
[----:B------:R-:W-:Y:S02]  /*cbd0*/  LOP3.LUT R10, R10, 0x80, RZ, 0xfc, !PT ;  /* 0x000000800a0a7812 */ /* 0x000fe400078efcff */
[----:B----4-:R-:W-:Y:S01]  /*cbe0*/  SHF.R.S32.HI R0, RZ, 0x1f, R4 ;  /* 0x0000001fff007819 */ /* 0x010fe20000011404 */
[----:B------:R-:W-:-:S04]  /*cbf0*/  IMAD.WIDE.U32 R2, R4, UR4, R2 ;  /* 0x0000000404027c25 */ /* 0x000fc8000f8e0002 */
[----:B------:R-:W-:Y:S01]  /*cc00*/  IMAD R0, R0, UR4, RZ ;  /* 0x0000000400007c24 */ /* 0x000fe2000f8e02ff */
[----:B------:R-:W-:-:S03]  /*cc10*/  ULDC UR4, c[0x0][0xc38] ;  /* 0x00030e0000047ab9 */ /* 0x000fc60000000800 */
[----:B------:R-:W-:Y:S02]  /*cc20*/  IMAD R0, R4, UR5, R0 ;  /* 0x0000000504007c24 */ /* 0x000fe4000f8e0200 */
[----:B------:R-:W1:Y:S02]  /*cc30*/  S2R R4, SR_TID.X ;  /* 0x0000000000047919 */ /* 0x000e640000002100 */
[----:B------:R-:W-:Y:S02]  /*cc40*/  IMAD.IADD R3, R3, 0x1, R0 ;  /* 0x0000000103037824 */ /* 0x000fe400078e0200 */
[----:B--2---:R-:W-:Y:S02]  /*cc50*/  IMAD.MOV R0, RZ, RZ, -R7 ;  /* 0x000000ffff007224 */ /* 0x004fe400078e0a07 */
[----:B------:R-:W2:Y:S02]  /*cc60*/  @P0 LDC R7, c[0x0][0x450] ;  /* 0x00011400ff070b82 */ /* 0x000ea40000000800 */
[----:B---3--:R-:W-:Y:S01]  /*cc70*/  IMAD R0, R0, UR4, R5 ;  /* 0x0000000400007c24 */ /* 0x008fe2000f8e0205 */
[----:B------:R-:W-:-:S03]  /*cc80*/  ULDC.64 UR4, c[0x0][0x2d0] ;  /* 0x0000b40000047ab9 */ /* 0x000fc60000000a00 */
[----:B------:R-:W-:Y:S01]  /*cc90*/  IMAD.SHL.U32 R5, R0, 0x80, RZ ;  /* 0x0000008000057824 */ /* 0x000fe200078e00ff */
[----:B-1----:R-:W-:-:S04]  /*cca0*/  LOP3.LUT R4, R4, 0x7f, RZ, 0xc0, !PT ;  /* 0x0000007f04047812 */ /* 0x002fc800078ec0ff */
[----:B------:R-:W-:Y:S02]  /*ccb0*/  SHF.R.U32.HI R9, RZ, 0x3, R4 ;  /* 0x00000003ff097819 */ /* 0x000fe40000011604 */
[----:B------:R-:W1:Y:S02]  /*ccc0*/  S2R R4, SR_TID.X ;  /* 0x0000000000047919 */ /* 0x000e640000002100 */
[----:B-1----:R-:W-:-:S05]  /*ccd0*/  IMAD.SHL.U32 R4, R4, 0x10, RZ ;  /* 0x0000001004047824 */ /* 0x002fca00078e00ff */
[----:B------:R-:W-:Y:S02]  /*cce0*/  LOP3.LUT R4, R9, 0x70, R4, 0xf8, !PT ;  /* 0x0000007009047812 */ /* 0x000fe400078ef804 */
[----:B------:R-:W1:Y:S02]  /*ccf0*/  S2R R9, SR_TID.X ;  /* 0x0000000000097919 */ /* 0x000e640000002100 */
[----:B------:R-:W-:-:S04]  /*cd00*/  LOP3.LUT R0, R4, R5, RZ, 0xfc, !PT ;  /* 0x0000000504007212 */ /* 0x000fc800078efcff */
[----:B------:R-:W-:Y:S01]  /*cd10*/  MOV R4, R0 ;  /* 0x0000000000047202 */ /* 0x000fe20000000f00 */
[----:B0-----:R-:W-:-:S05]  /*cd20*/  @P0 IMAD.HI.U32 R6, R0, R6, RZ ;  /* 0x0000000600060227 */ /* 0x001fca00078e00ff */
[----:B--2---:R-:W-:-:S05]  /*cd30*/  @P0 SHF.R.U32.HI R4, RZ, R7, R6 ;  /* 0x00000007ff040219 */ /* 0x004fca0000011606 */
        /* <DEDUP_REMOVED lines=12> */
[----:B------:R-:W-:Y:S01]  /*ce00*/  IMAD.WIDE.U32 R2, R0, UR4, R2 ;  /* 0x0000000400027c25 */ /* 0x000fe2000f8e0002 */
[----:B------:R-:W-:Y:S02]  /*ce10*/  ULDC UR4, c[0x0][0x2b8] ;  /* 0x0000ae0000047ab9 */ /* 0x000fe40000000800 */
[----:B------:R-:W-:Y:S01]  /*ce20*/  ISETP.GE.AND P2, PT, R10, UR4, PT ;  /* 0x000000040a007c0c */ /* 0x000fe2000bf46270 */
[----:B------:R-:W-:Y:S01]  /*ce30*/  IMAD R4, R0, UR5, R4 ;  /* 0x0000000500047c24 */ /* 0x000fe2000f8e0204 */
[----:B------:R0:W5:Y:S01]  /*ce40*/  LDL R10, [R1+0x10] ;  /* 0x00001000010a7983 */ /* 0x0001620000100800 */
[C---:B------:R-:W-:Y:S02]  /*ce50*/  LEA R0, P3, R2.reuse, UR6, 0x1 ;  /* 0x0000000602007c11 */ /* 0x040fe4000f8608ff */
[----:B------:R-:W-:Y:S01]  /*ce60*/  IMAD.IADD R4, R3, 0x1, R4 ;  /* 0x0000000103047824 */ /* 0x000fe200078e0204 */
        /* <DEDUP_REMOVED lines=9> */
[----:B------:R-:W1:Y:S01]  /*cf00*/  S2R R11, SR_TID.X ;  /* 0x00000000000b7919 */ /* 0x000e620000002100 */
[----:B------:R-:W2:Y:S04]  /*cf10*/  SHFL.IDX PT, R7, R0, RZ, 0x181f ;  /* 0x00181fff00077589 */ /* 0x000ea800000e0000 */
[----:B------:R-:W-:Y:S01]  /*cf20*/  SHFL.IDX PT, R8, R0, 0x1, 0x181f ;  /* 0x00381f0000087f89 */ /* 0x000fe200000e0000 */
[----:B0-----:R-:W-:-:S04]  /*cf30*/  LOP3.LUT R6, R6, 0x7f, RZ, 0xc0, !PT ;  /* 0x0000007f06067812 */ /* 0x001fc800078ec0ff */
[----:B------:R-:W-:Y:S01]  /*cf40*/  SHF.R.U32.HI R6, RZ, 0x3, R6 ;  /* 0x00000003ff067819 */ /* 0x000fe20000011606 */
[----:B-1----:R-:W-:-:S04]  /*cf50*/  IMAD.SHL.U32 R11, R11, 0x8, RZ ;  /* 0x000000080b0b7824 */ /* 0x002fc800078e00ff */
[----:B------:R-:W-:Y:S01]  /*cf60*/  IMAD.IADD R2, R6, 0x1, R5 ;  /* 0x0000000106027824 */ /* 0x000fe200078e0205 */
[----:B------:R-:W-:Y:S01]  /*cf70*/  LOP3.LUT R11, R11, 0x38, RZ, 0xc0, !PT ;  /* 0x000000380b0b7812 */ /* 0x000fe200078ec0ff */
[----:B------:R-:W0:Y:S02]  /*cf80*/  SHFL.IDX PT, R6, R4, RZ, 0x181f ;  /* 0x00181fff04067589 */ /* 0x000e2400000e0000 */
[C---:B------:R-:W-:Y:S01]  /*cf90*/  VIADD R5, R2.reuse, 0x10 ;  /* 0x0000001002057836 */ /* 0x040fe20000000000 */
[----:B------:R-:W-:-:S04]  /*cfa0*/  ISETP.GE.AND P4, PT, R2, R3, PT ;  /* 0x000000030200720c */ /* 0x000fc80003f86270 */
[----:B------:R-:W-:Y:S02]  /*cfb0*/  ISETP.GE.AND P3, PT, R5, R3, PT ;  /* 0x000000030500720c */ /* 0x000fe40003f66270 */
[----:B------:R-:W1:Y:S07]  /*cfc0*/  SHFL.IDX PT, R5, R4, 0x1, 0x181f ;  /* 0x00381f0004057f89 */ /* 0x000e6e00000e0000 */
[----:B--2---:R-:W-:-:S05]  /*cfd0*/  @!P4 LEA R7, P5, R11, R7, 0x1 ;  /* 0x000000070b07c211 */ /* 0x004fca00078a08ff */
[----:B0-----:R-:W-:Y:S01]  /*cfe0*/  @!P4 IMAD.X R6, RZ, RZ, R6, P5 ;  /* 0x000000ffff06c224 */ /* 0x001fe200028e0606 */
[----:B------:R-:W-:-:S04]  /*cff0*/  @!P3 LEA R8, P5, R11, R8, 0x1 ;  /* 0x000000080b08b211 */ /* 0x000fc800078a08ff */
[----:B------:R-:W-:-:S04]  /*d000*/  @!P4 LOP3.LUT R7, R7, R6, RZ, 0x3c, !PT ;  /* 0x000000060707c212 */ /* 0x000fc800078e3cff */
[----:B------:R-:W-:Y:S01]  /*d010*/  @!P4 LOP3.LUT R6, R7, R6, RZ, 0x3c, !PT ;  /* 0x000000060706c212 */ /* 0x000fe200078e3cff */
[----:B-1----:R-:W-:-:S03]  /*d020*/  @!P3 IMAD.X R5, RZ, RZ, R5, P5 ;  /* 0x000000ffff05b224 */ /* 0x002fc600028e0605 */
[----:B------:R-:W-:-:S05]  /*d030*/  @!P4 LOP3.LUT R7, R7, R6, RZ, 0x3c, !PT ;  /* 0x000000060707c212 */ /* 0x000fca00078e3cff */
[----:B-----5:R-:W-:Y:S04]  /*d040*/  @!P4 LDGSTS.E.BYPASS.LTC128B.128 [R10+0x15400], desc[UR6][R6.64], !P0 ;  /* 0x15400000060acfae */ /* 0x020fe8000c101d46 */
[----:B------:R-:W-:Y:S04]  /*d050*/  @!P4 LDGSTS.E.BYPASS.LTC128B.128 [R10+0x19400], desc[UR6][R6.64+0x80], !P1 ;  /* 0x19400080060acfae */ /* 0x000fe8000c901d46 */
[----:B------:R0:W-:Y:S02]  /*d060*/  @!P4 LDGSTS.E.BYPASS.LTC128B.128 [R10+0x1d400], desc[UR6][R6.64+0x100], !P2 ;  /* 0x1d400100060acfae */ /* 0x0001e4000d101d46 */
[----:B0-----:R-:W-:-:S02]  /*d070*/  @!P3 IMAD.MOV.U32 R6, RZ, RZ, R8 ;  /* 0x000000ffff06b224 */ /* 0x001fc400078e0008 */
[----:B------:R-:W-:Y:S01]  /*d080*/  @!P3 IMAD.MOV.U32 R7, RZ, RZ, R5 ;  /* 0x000000ffff07b224 */ /* 0x000fe200078e0005 */
[----:B------:R-:W0:Y:S01]  /*d090*/  SHFL.IDX PT, R8, R0, 0x2, 0x181f ;  /* 0x00581f0000087f89 */ /* 0x000e2200000e0000 */
[----:B------:R-:W-:-:S03]  /*d0a0*/  VIADD R5, R2, 0x20 ;  /* 0x0000002002057836 */ /* 0x000fc60000000000 */
[----:B------:R-:W-:Y:S04]  /*d0b0*/  @!P3 LDGSTS.E.BYPASS.LTC128B.128 [R10+0x15c00], desc[UR6][R6.64], !P0 ;  /* 0x15c00000060abfae */ /* 0x000fe8000c101d46 */
[----:B------:R-:W-:Y:S04]  /*d0c0*/  @!P3 LDGSTS.E.BYPASS.LTC128B.128 [R10+0x19c00], desc[UR6][R6.64+0x80], !P1 ;  /* 0x19c00080060abfae */ /* 0x000fe8000c901d46 */
[----:B------:R1:W-:Y:S01]  /*d0d0*/  @!P3 LDGSTS.E.BYPASS.LTC128B.128 [R10+0x1dc00], desc[UR6][R6.64+0x100], !P2 ;  /* 0x1dc00100060abfae */ /* 0x0003e2000d101d46 */
[----:B------:R-:W-:-:S03]  /*d0e0*/  ISETP.GE.AND P3, PT, R5, R3, PT ;  /* 0x000000030500720c */ /* 0x000fc60003f66270 */
[----:B------:R-:W2:Y:S10]  /*d0f0*/  SHFL.IDX PT, R5, R4, 0x2, 0x181f ;  /* 0x00581f0004057f89 */ /* 0x000eb400000e0000 */
[----:B0-----:R-:W-:-:S05]  /*d100*/  @!P3 LEA R8, P4, R11, R8, 0x1 ;  /* 0x000000080b08b211 */ /* 0x001fca00078808ff */
[----:B-1----:R-:W-:Y:S02]  /*d110*/  @!P3 IMAD.MOV.U32 R6, RZ, RZ, R8 ;  /* 0x000000ffff06b224 */ /* 0x002fe400078e0008 */
[----:B--2---:R-:W-:Y:S02]  /*d120*/  @!P3 IMAD.X R9, RZ, RZ, R5, P4 ;  /* 0x000000ffff09b224 */ /* 0x004fe400020e0605 */
[----:B------:R-:W-:Y:S02]  /*d130*/  VIADD R5, R2, 0x30 ;  /* 0x0000003002057836 */ /* 0x000fe40000000000 */
[----:B------:R-:W-:-:S05]  /*d140*/  @!P3 IMAD.MOV.U32 R7, RZ, RZ, R9 ;  /* 0x000000ffff07b224 */ /* 0x000fca00078e0009 */
        /* <DEDUP_REMOVED lines=30> */
[----:B------:R-:W-:Y:S02]  /*d330*/  @!P3 LDGSTS.E.BYPASS.LTC128B.128 [R10+0x17c00], desc[UR6][R6.64], !P0 ;  /* 0x17c00000060abfae */ /* 0x000fe4000c101d46 */
[----:B------:R-:W-:Y:S02]  /*d340*/  ISETP.GE.AND P4, PT, R5, R3, PT ;  /* 0x000000030500720c */ /* 0x000fe40003f86270 */
[----:B------:R-:W-:Y:S04]  /*d350*/  @!P3 LDGSTS.E.BYPASS.LTC128B.128 [R10+0x1bc00], desc[UR6][R6.64+0x80], !P1 ;  /* 0x1bc00080060abfae */ /* 0x000fe8000c901d46 */
[----:B------:R0:W-:Y:S04]  /*d360*/  @!P3 LDGSTS.E.BYPASS.LTC128B.128 [R10+0x1fc00], desc[UR6][R6.64+0x100], !P2 ;  /* 0x1fc00100060abfae */ /* 0x0001e8000d101d46 */
[----:B------:R-:W-:Y:S04]  /*d370*/  SHFL.IDX PT, R5, R4, 0x6, 0x181f ;  /* 0x00d81f0004057f89 */ /* 0x000fe800000e0000 */
[----:B------:R-:W-:Y:S04]  /*d380*/  SHFL.IDX PT, R4, R4, 0x7, 0x181f ;  /* 0x00f81f0004047f89 */ /* 0x000fe800000e0000 */
[----:B0-----:R-:W0:Y:S04]  /*d390*/  SHFL.IDX PT, R6, R0, 0x6, 0x181f ;  /* 0x00d81f0000067f89 */ /* 0x001e2800000e0000 */
[----:B------:R-:W1:Y:S01]  /*d3a0*/  SHFL.IDX PT, R0, R0, 0x7, 0x181f ;  /* 0x00f81f0000007f89 */ /* 0x000e6200000e0000 */
[----:B0-----:R-:W-:-:S05]  /*d3b0*/  @!P4 LEA R6, P3, R11, R6, 0x1 ;  /* 0x000000060b06c211 */ /* 0x001fca00078608ff */
[----:B------:R-:W-:-:S04]  /*d3c0*/  @!P4 IMAD.X R5, RZ, RZ, R5, P3 ;  /* 0x000000ffff05c224 */ /* 0x000fc800018e0605 */
[----:B------:R-:W-:-:S05]  /*d3d0*/  @!P4 IMAD.MOV.U32 R7, RZ, RZ, R5 ;  /* 0x000000ffff07c224 */ /* 0x000fca00078e0005 */
[----:B------:R0:W-:Y:S04]  /*d3e0*/  @!P4 LDGSTS.E.BYPASS.LTC128B.128 [R10+0x18400], desc[UR6][R6.64], !P0 ;  /* 0x18400000060acfae */ /* 0x0001e8000c101d46 */
[----:B------:R0:W-:Y:S04]  /*d3f0*/  @!P4 LDGSTS.E.BYPASS.LTC128B.128 [R10+0x1c400], desc[UR6][R6.64+0x80], !P1 ;  /* 0x1c400080060acfae */ /* 0x0001e8000c901d46 */
[----:B-1----:R0:W-:Y:S02]  /*d400*/  @!P4 LDGSTS.E.BYPASS.LTC128B.128 [R10+0x20400], desc[UR6][R6.64+0x100], !P2 ;  /* 0x20400100060acfae */ /* 0x0021e4000d101d46 */
.L_x_3591:
[----:B------:R-:W-:Y:S01]  /*d410*/  VIADD R2, R2, 0x70 ;  /* 0x0000007002027836 */ /* 0x000fe20000000000 */
[----:B------:R-:W-:Y:S04]  /*d420*/  BSSY B0, `(.L_x_3486) ;  /* 0x000000f000007945 */ /* 0x000fe80003800000 */
[----:B------:R-:W-:-:S13]  /*d430*/  ISETP.GE.AND P3, PT, R2, R3, PT ;  /* 0x000000030200720c */ /* 0x000fda0003f66270 */
[----:B------:R-:W-:Y:S05]  /*d440*/  @P3 BRA `(.L_x_3487) ;  /* 0x0000000000303947 */ /* 0x000fea0003800000 */
[----:B------:R-:W1:Y:S01]  /*d450*/  S2R R5, SR_TID.X ;  /* 0x0000000000057919 */ /* 0x000e620000002100 */
[----:B------:R-:W-:Y:S01]  /*d460*/  ULDC.64 UR4, c[0x0][0x208] ;  /* 0x0000820000047ab9 */ /* 0x000fe20000000a00 */
[----:B-1----:R-:W-:-:S04]  /*d470*/  SHF.L.U32 R5, R5, 0x3, RZ ;  /* 0x0000000305057819 */ /* 0x002fc800000006ff */
[----:B------:R-:W-:-:S04]  /*d480*/  LOP3.LUT R5, R5, 0x38, RZ, 0xc0, !PT ;  /* 0x0000003805057812 */ /* 0x000fc800078ec0ff */
[----:B------:R-:W-:-:S05]  /*d490*/  LEA R2, P3, R5, R0, 0x1 ;  /* 0x0000000005027211 */ /* 0x000fca00078608ff */
[----:B------:R-:W-:-:S05]  /*d4a0*/  IMAD.X R3, RZ, RZ, R4, P3 ;  /* 0x000000ffff037224 */ /* 0x000fca00018e0604 */
[----:B------:R-:W-:Y:S01]  /*d4b0*/  @!PT LDS RZ, [RZ] ;  /* 0x00000000fffff984 */ /* 0x000fe20000000800 */
[----:B------:R-:W-:Y:S01]  /*d4c0*/  @!PT LDS RZ, [RZ] ;  /* 0x00000000fffff984 */ /* 0x000fe20000000800 */
[----:B------:R-:W-:Y:S01]  /*d4d0*/  @!PT LDS RZ, [RZ] ;  /* 0x00000000fffff984 */ /* 0x000fe20000000800 */
[----:B------:R1:W-:Y:S04]  /*d4e0*/  LDGSTS.E.BYPASS.LTC128B.128 [R10+0x18c00], desc[UR4][R2.64], !P0 ;  /* 0x18c00000020a7fae */ /* 0x0003e8000c101d44 */
[----:B------:R1:W-:Y:S04]  /*d4f0*/  LDGSTS.E.BYPASS.LTC128B.128 [R10+0x1cc00], desc[UR4][R2.64+0x80], !P1 ;  /* 0x1cc00080020a7fae */ /* 0x0003e8000c901d44 */
[----:B------:R1:W-:Y:S02]  /*d500*/  LDGSTS.E.BYPASS.LTC128B.128 [R10+0x20c00], desc[UR4][R2.64+0x100], !P2 ;  /* 0x20c00100020a7fae */ /* 0x0003e4000d101d44 */
.L_x_3487:
[----:B------:R-:W-:Y:S05]  /*d510*/  BSYNC B0 ;  /* 0x0000000000007941 */ /* 0x000fea0003800000 */
.L_x_3486:
[----:B-1----:R-:W2:Y:S01]  /*d520*/  LDL R2, [R1+0x2c] ;  /* 0x00002c0001027983 */ /* 0x002ea20000100800 */
[----:B------:R-:W-:Y:S01]  /*d530*/  NOP ;  /* 0x0000000000007918 */ /* 0x000fe20000000000 */
[----:B------:R-:W-:Y:S02]  /*d540*/  SYNCS.ARRIVE.TRANS64.RED.A0T1 RZ, [UR36+0x36800], RZ ;  /* 0x036800ffffff79a7 */ /* 0x000fe40008200424 */
[----:B------:R-:W-:Y:S01]  /*d550*/  ARRIVES.LDGSTSBAR.64.TRANSCNT [UR36+0x36800] ;  /* 0x03680000ff0079b0 */ /* 0x000fe20008000aa4 */
[----:B--2---:R-:W-:-:S04]  /*d560*/  LOP3.LUT R0, R2, 0x1, RZ, 0xc, !PT ;  /* 0x0000000102007812 */ /* 0x004fc800078e0cff */
[----:B------:R-:W-:Y:S01]  /*d570*/  SHF.L.U32 R0, R0, 0x1f, RZ ;  /* 0x0000001f00007819 */ /* 0x000fe200000006ff */
[----:B------:R-:W-:Y:S01]  /*d580*/  NOP ;  /* 0x0000000000007918 */ /* 0x000fe20000000000 */
[----:B------:R-:W2:Y:S01]  /*d590*/  LDL.LU R2, [R1+0x28] ;  /* 0x0000280001027983 */ /* 0x000ea20000300800 */
[----:B------:R-:W-:Y:S01]  /*d5a0*/  SYNCS.ARRIVE.TRANS64.A1T0 RZ, [UR36+0x36800], RZ ;  /* 0x036800ffffff79a7 */ /* 0x000fe20008100024 */
[----:B------:R-:W-:Y:S01]  /*d5b0*/  BSSY B0, `(.L_x_3488) ;  /* 0x0000005000007945 */ /* 0x000fe20003800000 */
[----:B------:R-:W-:Y:S01]  /*d5c0*/  IMAD.U32 R9, RZ, RZ, UR36 ;  /* 0x00000024ff097e24 */ /* 0x000fe2000f8e00ff */
[----:B------:R-:W1:Y:S01]  /*d5d0*/  SYNCS.PHASECHK.TRANS64.TRYWAIT P0, [UR36+0x36820], R0 ;  /* 0x03682000ff0075a7 */ /* 0x000e620008000164 */
[----:B--2---:R-:W-:Y:S01]  /*d5e0*/  ISETP.GE.AND P1, PT, R2, 0x71, PT ;  /* 0x000000710200780c */ /* 0x004fe20003f26270 */
[----:B-1----:R-:W-:-:S12]  /*d5f0*/  @!P0 BRA `(.L_x_3489) ;  /* 0x0000003800d88947 */ /* 0x002fd80003800000 */
.L_x_3592:
[----:B------:R-:W-:Y:S05]  /*d600*/  BSYNC B0 ;  /* 0x0000000000007941 */ /* 0x000fea0003800000 */
.L_x_3488:
[----:B------:R-:W-:Y:S01]  /*d610*/  VIADD R11, R9, 0x36800 ;  /* 0x00036800090b7836 */ /* 0x000fe20000000000 */
[----:B------:R-:W-:Y:S06]  /*d620*/  @!P1 BRA `(.L_x_3490) ;  /* 0x0000002000bc9947 */ /* 0x000fec0003800000 */
[----:B------:R-:W2:Y:S01]  /*d630*/  LDL R2, [R1+0x1c] ;  /* 0x00001c0001027983 */ /* 0x000ea20000100800 */
[----:B-1----:R-:W-:Y:S02]  /*d640*/  IMAD.MOV.U32 R0, RZ, RZ, 0x1 ;  /* 0x00000001ff007424 */ /* 0x002fe400078e00ff */
[----:B--2---:R-:W-:-:S05]  /*d650*/  IMAD.MOV R8, RZ, RZ, -R2 ;  /* 0x000000ffff087224 */ /* 0x004fca00078e0a02 */
[----:B------:R-:W-:-:S05]  /*d660*/  VIADDMNMX R8, R8, R0, 0xffffffff, !PT ;  /* 0xffffffff08087446 */ /* 0x000fca0007800100 */
[----:B------:R-:W-:-:S05]  /*d670*/  IMAD.IADD R0, R2, 0x1, R8 ;  /* 0x0000000102007824 */ /* 0x000fca00078e0208 */
[----:B------:R-:W-:-:S04]  /*d680*/  LOP3.LUT R0, R0, 0x1, RZ, 0xc0, !PT ;  /* 0x0000000100007812 */ /* 0x000fc800078ec0ff */
[----:B------:R-:W-:Y:S01]  /*d690*/  ISETP.NE.U32.AND P0, PT, R0, 0x1, PT ;  /* 0x000000010000780c */ /* 0x000fe20003f05070 */
[----:B------:R-:W-:-:S12]  /*d6a0*/  VIADD R0, R2, 0xfffffffe ;  /* 0xfffffffe02007836 */ /* 0x000fd80000000000 */
[----:B------:R-:W-:Y:S05]  /*d6b0*/  @P0 BRA `(.L_x_3491) ;  /* 0x0000000800e00947 */ /* 0x000fea0003800000 */
[----:B------:R-:W2:Y:S01]  /*d6c0*/  LDL R2, [R1+0x4] ;  /* 0x0000040001027983 */ /* 0x000ea20000100800 */
[----:B------:R-:W-:Y:S01]  /*d6d0*/  LOP3.LUT P2, RZ, R19, 0x2, RZ, 0xc0, !PT ;  /* 0x0000000213ff7812 */ /* 0x000fe2000784c0ff */
[----:B------:R-:W-:Y:S01]  /*d6e0*/  VIADD R4, R18, 0x1 ;  /* 0x0000000112047836 */ /* 0x000fe20000000000 */
[----:B------:R-:W-:Y:S04]  /*d6f0*/  BSSY B0, `(.L_x_3492) ;  /* 0x00000b0000007945 */ /* 0x000fe80003800000 */
[----:B------:R-:W-:-:S04]  /*d700*/  ISETP.NE.AND P0, PT, R4, 0x2, PT ;  /* 0x000000020400780c */ /* 0x000fc80003f05270 */
[----:B0-----:R-:W-:Y:S02]  /*d710*/  SEL R10, RZ, 0x1, P0 ;  /* 0x00000001ff0a7807 */ /* 0x001fe40000000000 */
[----:B------:R-:W-:Y:S02]  /*d720*/  SEL R4, R4, RZ, P0 ;  /* 0x000000ff04047207 */ /* 0x000fe40000000000 */
[----:B--2---:R-:W-:Y:S01]  /*d730*/  LOP3.LUT R10, R2, R10, RZ, 0x3c, !PT ;  /* 0x0000000a020a7212 */ /* 0x004fe200078e3cff */
[----:B------:R-:W-:Y:S06]  /*d740*/  @!P2 BRA `(.L_x_3493) ;  /* 0x0000000800a8a947 */ /* 0x000fec0003800000 */
[----:B------:R-:W-:Y:S01]  /*d750*/  LOP3.LUT P2, RZ, R19, 0x1, RZ, 0xc0, !PT ;  /* 0x0000000113ff7812 */ /* 0x000fe2000784c0ff */
[----:B------:R-:W-:-:S12]  /*d760*/  IMAD.MOV.U32 R6, RZ, RZ, R17 ;  /* 0x000000ffff067224 */ /* 0x000fd800078e0011 */
[----:B------:R-:W-:Y:S05]  /*d770*/  @!P2 BRA `(.L_x_3494) ;  /* 0x000000000054a947 */ /* 0x000fea0003800000 */
[----:B------:R-:W2:Y:S01]  /*d780*/  LDL R12, [R1+0xc] ;  /* 0x00000c00010c7983 */ /* 0x000ea20000100800 */
[----:B------:R-:W0:Y:S01]  /*d790*/  LDC R6, c[0x0][0x43c] ;  /* 0x00010f00ff067b82 */ /* 0x000e220000000800 */
        /* <DEDUP_REMOVED lines=19> */
.L_x_3494:
[----:B------:R-:W-:Y:S01]  /*d8d0*/  LEA R3, R4, UR36, 0x3 ;  /* 0x0000002404037c11 */ /* 0x000fe2000f8e18ff */
[----:B------:R-:W-:Y:S01]  /*d8e0*/  BSSY B1, `(.L_x_3495) ;  /* 0x0000004000017945 */ /* 0x000fe20003800000 */
[----:B------:R-:W-:-:S04]  /*d8f0*/  SHF.L.U32 R2, R10, 0x1f, RZ ;  /* 0x0000001f0a027819 */ /* 0x000fc800000006ff */
[----:B------:R-:W1:Y:S02]  /*d900*/  SYNCS.PHASECHK.TRANS64.TRYWAIT P0, [R3+URZ+0x36840], R2 ;  /* 0x03684002030075a7 */ /* 0x000e64000800017f */
[----:B-1----:R-:W-:Y:S05]  /*d910*/  @!P0 BRA `(.L_x_3496) ;  /* 0x0000003800248947 */ /* 0x002fea0003800000 */
.L_x_3593:
[----:B------:R-:W-:Y:S05]  /*d920*/  BSYNC B1 ;  /* 0x0000000000017941 */ /* 0x000fea0003800000 */
.L_x_3495:
        /* <DEDUP_REMOVED lines=12> */
.L_x_3498:
[----:B------:R-:W-:Y:S05]  /*d9f0*/  BSYNC B1 ;  /* 0x0000000000017941 */ /* 0x000fea0003800000 */
.L_x_3497:
[----:B------:R-:W-:Y:S01]  /*da00*/  IMAD.MOV.U32 R14, RZ, RZ, RZ ;  /* 0x000000ffff0e7224 */ /* 0x000fe200078e00ff */
[----:B------:R-:W-:Y:S01]  /*da10*/  UIADD3 UR4, UP0, UR38, 0x370, URZ ;  /* 0x0000037026047890 */ /* 0x000fe2000ff1e03f */
[----:B------:R-:W-:Y:S01]  /*da20*/  IMAD R5, R4, 0xa800, R9 ;  /* 0x0000a80004057824 */ /* 0x000fe200078e0209 */
[----:B------:R-:W-:Y:S01]  /*da30*/  PLOP3.LUT P0, PT, PT, PT, PT, 0x80, 0x0 ;  /* 0x000000000000781c */ /* 0x000fe20003f0f070 */
[----:B-1----:R-:W-:Y:S01]  /*da40*/  VIADD R3, R3, 0x36830 ;  /* 0x0003683003037836 */ /* 0x002fe20000000000 */
[----:B------:R-:W-:Y:S01]  /*da50*/  R2UR UR10, R14 ;  /* 0x000000000e0a72ca */ /* 0x000fe200000e0000 */
[----:B------:R-:W-:Y:S01]  /*da60*/  IMAD R2, R0, 0x70, RZ ;  /* 0x0000007000027824 */ /* 0x000fe200078e02ff */
[----:B------:R-:W-:Y:S01]  /*da70*/  UIADD3.X UR5, URZ, UR39, URZ, UP0, !UPT ;  /* 0x000000273f057290 */ /* 0x000fe200087fe43f */
[----:B0-----:R-:W-:Y:S01]  /*da80*/  VIADD R7, R5, 0x21400 ;  /* 0x0002140005077836 */ /* 0x001fe20000000000 */
[----:B------:R-:W-:Y:S01]  /*da90*/  UMOV UR6, 0x0 ;  /* 0x0000000000067882 */ /* 0x000fe20000000000 */
[----:B------:R-:W-:-:S10]  /*daa0*/  UMOV UR7, 0x14f00000 ;  /* 0x14f0000000077882 */ /* 0x000fd40000000000 */
.L_x_3499:
        /* <DEDUP_REMOVED lines=16> */
.L_x_3500:
        /* <DEDUP_REMOVED lines=16> */
.L_x_3501:
        /* <DEDUP_REMOVED lines=16> */
.L_x_3594:
[----:B------:R-:W-:Y:S05]  /*ddb0*/  BSYNC B1 ;  /* 0x0000000000017941 */ /* 0x000fea0003800000 */
.L_x_3502:
        /* <DEDUP_REMOVED lines=12> */
.L_x_3505:
[----:B------:R-:W-:Y:S05]  /*de80*/  BSYNC B1 ;  /* 0x0000000000017941 */ /* 0x000fea0003800000 */
.L_x_3504:
        /* <DEDUP_REMOVED lines=12> */
.L_x_3506:
        /* <DEDUP_REMOVED lines=15> */
.L_x_3507:
        /* <DEDUP_REMOVED lines=15> */
.L_x_3508:
        /* <DEDUP_REMOVED lines=12> */
.L_x_3493:
[----:B------:R-:W-:Y:S05]  /*e1f0*/  BSYNC B0 ;  /* 0x0000000000007941 */ /* 0x000fea0003800000 */
.L_x_3492:
[----:B0-----:R-:W2:Y:S01]  /*e200*/  LDL.LU R0, [R1+0x1c] ;  /* 0x00001c0001007983 */ /* 0x001ea20000300800 */
[----:B------:R-:W-:-:S03]  /*e210*/  IMAD.MOV.U32 R18, RZ, RZ, R4 ;  /* 0x000000ffff127224 */ /* 0x000fc600078e0004 */
[----:B------:R1:W-:Y:S02]  /*e220*/  STL [R1+0x4], R10 ;  /* 0x0000040a01007387 */ /* 0x0003e40000100800 */
[----:B-12---:R-:W-:-:S07]  /*e230*/  IADD3 R0, R0, -0x3, RZ ;  /* 0xfffffffd00007810 */ /* 0x006fce0007ffe0ff */
.L_x_3491:
[----:B------:R-:W2:Y:S01]  /*e240*/  LDL.LU R2, [R1+0x18] ;  /* 0x0000180001027983 */ /* 0x000ea20000300800 */
[----:B------:R-:W-:Y:S01]  /*e250*/  IMAD.MOV R8, RZ, RZ, -R8 ;  /* 0x000000ffff087224 */ /* 0x000fe200078e0a08 */
[----:B------:R-:W-:Y:S04]  /*e260*/  BSSY B0, `(.L_x_3490) ;  /* 0x000016b000007945 */ /* 0x000fe80003800000 */
[----:B--2---:R-:W-:-:S13]  /*e270*/  ISETP.NE.AND P0, PT, R2, R8, PT ;  /* 0x000000080200720c */ /* 0x004fda0003f05270 */
[----:B------:R-:W-:Y:S05]  /*e280*/  @!P0 BRA `(.L_x_3509) ;  /* 0x0000001400a08947 */ /* 0x000fea0003800000 */
[----:B0-----:R-:W-:-:S07]  /*e290*/  IMAD.MOV.U32 R6, RZ, RZ, R17 ;  /* 0x000000ffff067224 */ /* 0x001fce00078e0011 */
.L_x_3544:
[----:B--2---:R-:W2:Y:S01]  /*e2a0*/  LDL R2, [R1+0x4] ;  /* 0x0000040001027983 */ /* 0x004ea20000100800 */
[----:B------:R-:W-:Y:S01]  /*e2b0*/  LOP3.LUT P1, RZ, R19, 0x2, RZ, 0xc0, !PT ;  /* 0x0000000213ff7812 */ /* 0x000fe2000782c0ff */
[----:B------:R-:W-:Y:S01]  /*e2c0*/  VIADD R4, R18, 0x1 ;  /* 0x0000000112047836 */ /* 0x000fe20000000000 */
[----:B------:R-:W-:Y:S04]  /*e2d0*/  BSSY B1, `(.L_x_3510) ;  /* 0x00000ae000017945 */ /* 0x000fe80003800000 */
[----:B------:R-:W-:-:S04]  /*e2e0*/  ISETP.NE.AND P0, PT, R4, 0x2, PT ;  /* 0x000000020400780c */ /* 0x000fc80003f05270 */
[----:B------:R-:W-:Y:S02]  /*e2f0*/  SEL R5, RZ, 0x1, P0 ;  /* 0x00000001ff057807 */ /* 0x000fe40000000000 */
[----:B------:R-:W-:Y:S02]  /*e300*/  SEL R4, R4, RZ, P0 ;  /* 0x000000ff04047207 */ /* 0x000fe40000000000 */
[----:B--2---:R-:W-:Y:S01]  /*e310*/  LOP3.LUT R5, R2, R5, RZ, 0x3c, !PT ;  /* 0x0000000502057212 */ /* 0x004fe200078e3cff */
[----:B01----:R-:W-:Y:S06]  /*e320*/  @!P1 BRA `(.L_x_3511) ;  /* 0x0000000800a09947 */ /* 0x003fec0003800000 */
        /* <DEDUP_REMOVED lines=24> */
.L_x_3512:
[----:B------:R-:W-:Y:S01]  /*e4b0*/  LEA R3, R4, UR36, 0x3 ;  /* 0x0000002404037c11 */ /* 0x000fe2000f8e18ff */
[----:B------:R-:W-:Y:S01]  /*e4c0*/  BSSY B2, `(.L_x_3513) ;  /* 0x0000004000027945 */ /* 0x000fe20003800000 */
[----:B------:R-:W-:-:S04]  /*e4d0*/  SHF.L.U32 R2, R5, 0x1f, RZ ;  /* 0x0000001f05027819 */ /* 0x000fc800000006ff */
[----:B------:R-:W1:Y:S02]  /*e4e0*/  SYNCS.PHASECHK.TRANS64.TRYWAIT P0, [R3+URZ+0x36840], R2 ;  /* 0x03684002030075a7 */ /* 0x000e64000800017f */
[----:B-1----:R-:W-:Y:S05]  /*e4f0*/  @!P0 BRA `(.L_x_3514) ;  /* 0x0000002c00548947 */ /* 0x002fea0003800000 */
.L_x_3595:
[----:B------:R-:W-:Y:S05]  /*e500*/  BSYNC B2 ;  /* 0x0000000000027941 */ /* 0x000fea0003800000 */
.L_x_3513:
        /* <DEDUP_REMOVED lines=12> */
.L_x_3516:
[----:B------:R-:W-:Y:S05]  /*e5d0*/  BSYNC B2 ;  /* 0x0000000000027941 */ /* 0x000fea0003800000 */
.L_x_3515:
        /* <DEDUP_REMOVED lines=8> */
[----:B------:R-:W-:Y:S01]  /*e660*/  VIADD R10, R7, 0x21400 ;  /* 0x00021400070a7836 */ /* 0x000fe20000000000 */
[----:B------:R-:W-:Y:S01]  /*e670*/  UMOV UR6, 0x0 ;  /* 0x0000000000067882 */ /* 0x000fe20000000000 */
[----:B------:R-:W-:-:S10]  /*e680*/  UMOV UR7, 0x14f00000 ;  /* 0x14f0000000077882 */ /* 0x000fd40000000000 */
.L_x_3517:
        /* <DEDUP_REMOVED lines=16> */
.L_x_3518:
        /* <DEDUP_REMOVED lines=16> */
.L_x_3519:
        /* <DEDUP_REMOVED lines=16> */
.L_x_3596:
[----:B------:R-:W-:Y:S05]  /*e990*/  BSYNC B2 ;  /* 0x0000000000027941 */ /* 0x000fea0003800000 */
.L_x_3520:
        /* <DEDUP_REMOVED lines=11> */
.L_x_3523:
[----:B------:R-:W-:Y:S05]  /*ea50*/  BSYNC B2 ;  /* 0x0000000000027941 */ /* 0x000fea0003800000 */
.L_x_3522:
        /* <DEDUP_REMOVED lines=11> */
.L_x_3524:
        /* <DEDUP_REMOVED lines=15> */
.L_x_3525:
        /* <DEDUP_REMOVED lines=15> */
.L_x_3526:
        /* <DEDUP_REMOVED lines=12> */
.L_x_3511:
[----:B------:R-:W-:Y:S05]  /*edb0*/  BSYNC B1 ;  /* 0x0000000000017941 */ /* 0x000fea0003800000 */
.L_x_3510:
[----:B------:R-:W-:Y:S01]  /*edc0*/  VIADD R18, R4, 0x1 ;  /* 0x0000000104127836 */ /* 0x000fe20000000000 */
[----:B------:R-:W-:Y:S01]  /*edd0*/  LOP3.LUT P1, RZ, R19, 0x2, RZ, 0xc0, !PT ;  /* 0x0000000213ff7812 */ /* 0x000fe2000782c0ff */
[----:B------:R-:W-:Y:S03]  /*ede0*/  BSSY B1, `(.L_x_3527) ;  /* 0x00000af000017945 */ /* 0x000fe60003800000 */
[----:B------:R-:W-:-:S04]  /*edf0*/  ISETP.NE.AND P0, PT, R18, 0x2, PT ;  /* 0x000000021200780c */ /* 0x000fc80003f05270 */
[----:B------:R-:W-:Y:S02]  /*ee00*/  SEL R2, RZ, 0x1, P0 ;  /* 0x00000001ff027807 */ /* 0x000fe40000000000 */
[----:B------:R-:W-:Y:S02]  /*ee10*/  SEL R18, R18, RZ, P0 ;  /* 0x000000ff12127207 */ /* 0x000fe40000000000 */
[----:B------:R-:W-:-:S05]  /*ee20*/  LOP3.LUT R10, R5, R2, RZ, 0x3c, !PT ;  /* 0x00000002050a7212 */ /* 0x000fca00078e3cff */
[----:B------:R1:W-:Y:S01]  /*ee30*/  STL [R1+0x4], R10 ;  /* 0x0000040a01007387 */ /* 0x0003e20000100800 */
[----:B------:R-:W-:Y:S05]  /*ee40*/  @!P1 BRA `(.L_x_3528) ;  /* 0x0000000800a09947 */ /* 0x000fea0003800000 */
[----:B------:R-:W-:Y:S01]  /*ee50*/  LOP3.LUT P1, RZ, R19, 0x1, RZ, 0xc0, !PT ;  /* 0x0000000113ff7812 */ /* 0x000fe2000782c0ff */
[----:B0-----:R-:W-:-:S12]  /*ee60*/  VIADD R8, R0, 0xffffffff ;  /* 0xffffffff00087836 */ /* 0x001fd80000000000 */
        /* <DEDUP_REMOVED lines=10> */
[----:B------:R-:W-:-:S04]  /*ef10*/  @P0 SHF.R.U32.HI R2, RZ, R3, R6 ;  /* 0x00000003ff020219 */ /* 0x000fc80000011606 */
[----:B------:R-:W-:-:S05]  /*ef20*/  IADD3 R3, -R2, RZ, RZ ;  /* 0x000000ff02037210 */ /* 0x000fca0007ffe1ff */
        /* <DEDUP_REMOVED lines=10> */
.L_x_3529:
[----:B------:R-:W-:Y:S01]  /*efd0*/  LEA R2, R18, UR36, 0x3 ;  /* 0x0000002412027c11 */ /* 0x000fe2000f8e18ff */
[----:B------:R-:W-:Y:S01]  /*efe0*/  BSSY B2, `(.L_x_3530) ;  /* 0x0000004000027945 */ /* 0x000fe20003800000 */
[----:B------:R-:W-:-:S04]  /*eff0*/  SHF.L.U32 R3, R10, 0x1f, RZ ;  /* 0x0000001f0a037819 */ /* 0x000fc800000006ff */
[----:B------:R-:W2:Y:S02]  /*f000*/  SYNCS.PHASECHK.TRANS64.TRYWAIT P0, [R2+URZ+0x36840], R3 ;  /* 0x03684003020075a7 */ /* 0x000ea4000800017f */
[----:B--2---:R-:W-:Y:S05]  /*f010*/  @!P0 BRA `(.L_x_3531) ;  /* 0x0000002000b48947 */ /* 0x004fea0003800000 */
.L_x_3597:
[----:B------:R-:W-:Y:S05]  /*f020*/  BSYNC B2 ;  /* 0x0000000000027941 */ /* 0x000fea0003800000 */
.L_x_3530:
        /* <DEDUP_REMOVED lines=12> */
.L_x_3533:
[----:B------:R-:W-:Y:S05]  /*f0f0*/  BSYNC B2 ;  /* 0x0000000000027941 */ /* 0x000fea0003800000 */
.L_x_3532:
        /* <DEDUP_REMOVED lines=12> */
.L_x_3534:
        /* <DEDUP_REMOVED lines=16> */
.L_x_3535:
        /* <DEDUP_REMOVED lines=16> */
.L_x_3536:
        /* <DEDUP_REMOVED lines=15> */
.L_x_3598:
[----:B------:R-:W-:Y:S05]  /*f4b0*/  BSYNC B2 ;  /* 0x0000000000027941 */ /* 0x000fea0003800000 */
.L_x_3537:
[----:B------:R-:W-:Y:S01]  /*f4c0*/  BSSY B2, `(.L_x_3539) ;  /* 0x000000b000027945 */ /* 0x000fe20003800000 */
[----:B------:R-:W-:Y:S02]  /*f4d0*/  IMAD.MOV.U32 R12, RZ, RZ, 0x0 ;  /* 0x00000000ff0c7424 */ /* 0x000fe400078e00ff */
[----:B------:R-:W-:Y:S01]  /*f4e0*/  IMAD.MOV.U32 R13, RZ, RZ, 0x14f00000 ;  /* 0x14f00000ff0d7424 */ /* 0x000fe200078e00ff */
[----:B------:R-:W-:Y:S06]  /*f4f0*/  @P1 BRA `(.L_x_3540) ;  /* 0x00000000001c1947 */ /* 0x000fec0003800000 */
[----:B------:R-:W1:Y:S01]  /*f500*/  S2R R7, SR_TID.X ;  /* 0x0000000000077919 */ /* 0x000e620000002100 */
[----:B------:R-:W-:-:S04]  /*f510*/  IMAD.MOV.U32 R3, RZ, RZ, 0xa800 ;  /* 0x0000a800ff037424 */ /* 0x000fc800078e00ff */
[----:B------:R2:W-:Y:S01]  /*f520*/  SYNCS.ARRIVE.TRANS64 RZ, [R2+URZ+0x50], R3 ;  /* 0x0000500302ff79a7 */ /* 0x0005e2000800003f */
[----:B-1----:R-:W-:-:S04]  /*f530*/  LOP3.LUT R7, R7, 0x1f, RZ, 0xc0, !PT ;  /* 0x0000001f07077812 */ /* 0x002fc800078ec0ff */
[----:B------:R-:W-:-:S13]  /*f540*/  ISETP.NE.AND P0, PT, R7, RZ, PT ;  /* 0x000000ff0700720c */ /* 0x000fda0003f05270 */
[----:B--2---:R-:W-:Y:S05]  /*f550*/  @!P0 BRA `(.L_x_3540) ;  /* 0x0000000000048947 */ /* 0x004fea0003800000 */
[----:B------:R-:W-:Y:S01]  /*f560*/  BPT.TRAP 0x1 ;  /* 0x000000040000795c */ /* 0x000fe20000300000 */
.L_x_3540:
[----:B------:R-:W-:Y:S05]  /*f570*/  BSYNC B2 ;  /* 0x0000000000027941 */ /* 0x000fea0003800000 */
.L_x_3539:
[----:B------:R-:W2:Y:S01]  /*f580*/  LDL.LU R3, [R1+0x8] ;  /* 0x0000080001037983 */ /* 0x000ea20000300800 */
        /* <DEDUP_REMOVED lines=9> */
[----:B--2---:R-:W-:-:S11]  /*f620*/  IMAD R3, R3, 0x70, RZ ;  /* 0x0000007003037824 */ /* 0x004fd600078e02ff */
.L_x_3541:
        /* <DEDUP_REMOVED lines=15> */
.L_x_3542:
        /* <DEDUP_REMOVED lines=15> */
.L_x_3543:
        /* <DEDUP_REMOVED lines=12> */
.L_x_3528:
[----:B------:R-:W-:Y:S05]  /*f8d0*/  BSYNC B1 ;  /* 0x0000000000017941 */ /* 0x000fea0003800000 */
.L_x_3527:
[C---:B------:R-:W-:Y:S01]  /*f8e0*/  ISETP.GT.AND P0, PT, R0.reuse, 0x1, PT ;  /* 0x000000010000780c */ /* 0x040fe20003f04270 */
[----:B------:R-:W-:-:S12]  /*f8f0*/  VIADD R0, R0, 0xfffffffe ;  /* 0xfffffffe00007836 */ /* 0x000fd80000000000 */
[----:B------:R-:W-:Y:S05]  /*f900*/  @P0 BRA `(.L_x_3544) ;  /* 0xffffffe800640947 */ /* 0x000fea000383ffff */
.L_x_3509:
[----:B------:R-:W-:Y:S05]  /*f910*/  BSYNC B0 ;  /* 0x0000000000007941 */ /* 0x000fea0003800000 */
.L_x_3490:
[----:B------:R-:W-:Y:S01]  /*f920*/  LOP3.LUT P0, RZ, R19, 0x2, RZ, 0xc0, !PT ;  /* 0x0000000213ff7812 */ /* 0x000fe2000780c0ff */
[----:B------:R-:W-:-:S12]  /*f930*/  BSSY B0, `(.L_x_3545) ;  /* 0x0000049000007945 */ /* 0x000fd80003800000 */
[----:B------:R-:W-:Y:S05]  /*f940*/  @!P0 BRA `(.L_x_3546) ;  /* 0x00000004001c8947 */ /* 0x000fea0003800000 */
[----:B------:R-:W3:Y:S01]  /*f950*/  LDL R3, [R1+0x4] ;  /* 0x0000040001037983 */ /* 0x000ee20000100800 */
[----:B------:R-:W-:Y:S01]  /*f960*/  LEA R2, R18, UR36, 0x3 ;  /* 0x0000002412027c11 */ /* 0x000fe2000f8e18ff */
[----:B------:R-:W-:Y:S01]  /*f970*/  BSSY B1, `(.L_x_3547) ;  /* 0x0000007000017945 */ /* 0x000fe20003800000 */
[----:B-1----:R-:W1:Y:S02]  /*f980*/  S2R R0, SR_TID.X ;  /* 0x0000000000007919 */ /* 0x002e640000002100 */
[----:B-1----:R-:W-:-:S04]  /*f990*/  LOP3.LUT R0, R0, 0x7f, RZ, 0xc0, !PT ;  /* 0x0000007f00007812 */ /* 0x002fc800078ec0ff */
[----:B------:R-:W-:Y:S02]  /*f9a0*/  ISETP.NE.AND P1, PT, R0, RZ, PT ;  /* 0x000000ff0000720c */ /* 0x000fe40003f25270 */
[----:B---3--:R-:W-:-:S04]  /*f9b0*/  SHF.L.U32 R3, R3, 0x1f, RZ ;  /* 0x0000001f03037819 */ /* 0x008fc800000006ff */
[----:B------:R-:W1:Y:S02]  /*f9c0*/  SYNCS.PHASECHK.TRANS64.TRYWAIT P0, [R2+URZ+0x36860], R3 ;  /* 0x03686003020075a7 */ /* 0x000e64000800017f */
[----:B-1----:R-:W-:Y:S05]  /*f9d0*/  @!P0 BRA `(.L_x_3548) ;  /* 0x00000018006c8947 */ /* 0x002fea0003800000 */
.L_x_3599:
[----:B------:R-:W-:Y:S05]  /*f9e0*/  BSYNC B1 ;  /* 0x0000000000017941 */ /* 0x000fea0003800000 */
.L_x_3547:
[----:B------:R-:W-:Y:S04]  /*f9f0*/  BSSY B1, `(.L_x_3549) ;  /* 0x0000009000017945 */ /* 0x000fe80003800000 */
        /* <DEDUP_REMOVED lines=8> */
.L_x_3550:
[----:B------:R-:W-:Y:S05]  /*fa80*/  BSYNC B1 ;  /* 0x0000000000017941 */ /* 0x000fea0003800000 */
.L_x_3549:
[----:B------:R-:W3:Y:S01]  /*fa90*/  LDL R0, [R1+0x8] ;  /* 0x0000080001007983 */ /* 0x000ee20000100800 */
[----:B------:R-:W-:Y:S01]  /*faa0*/  IMAD R9, R18, 0xa800, R9 ;  /* 0x0000a80012097824 */ /* 0x000fe200078e0209 */
[----:B------:R-:W-:Y:S01]  /*fab0*/  UIADD3 UR4, UP0, UR38, 0x470, URZ ;  /* 0x0000047026047890 */ /* 0x000fe2000ff1e03f */
[----:B------:R-:W-:Y:S01]  /*fac0*/  PLOP3.LUT P0, PT, PT, PT, PT, 0x80, 0x0 ;  /* 0x000000000000781c */ /* 0x000fe20003f0f070 */
[----:B-1----:R-:W-:Y:S01]  /*fad0*/  VIADD R2, R2, 0x36850 ;  /* 0x0003685002027836 */ /* 0x002fe20000000000 */
[----:B------:R-:W-:Y:S01]  /*fae0*/  UMOV UR6, 0x0 ;  /* 0x0000000000067882 */ /* 0x000fe20000000000 */
[----:B------:R-:W-:Y:S01]  /*faf0*/  VIADD R3, R9, 0x400 ;  /* 0x0000040009037836 */ /* 0x000fe20000000000 */
[----:B------:R-:W-:Y:S01]  /*fb00*/  UIADD3.X UR5, URZ, UR39, URZ, UP0, !UPT ;  /* 0x000000273f057290 */ /* 0x000fe200087fe43f */
[----:B------:R-:W-:Y:S01]  /*fb10*/  UMOV UR7, 0x14f00000 ;  /* 0x14f0000000077882 */ /* 0x000fe20000000000 */
[----:B------:R-:W-:Y:S01]  /*fb20*/  UMOV UR10, URZ ;  /* 0x0000003f000a7c82 */ /* 0x000fe20008000000 */
[----:B---3--:R-:W-:-:S09]  /*fb30*/  IMAD R0, R0, 0x70, RZ ;  /* 0x0000007000007824 */ /* 0x008fd200078e02ff */
.L_x_3551:
        /* <DEDUP_REMOVED lines=10> */
[----:B------:R-:W-:Y:S01]  /*fbe0*/  PLOP3.LUT P0, PT, PT, PT, PT, 0x80, 0x0 ;  /* 0x000000000000781c */ /* 0x000fe20003f0f070 */
[----:B------:R-:W-:Y:S01]  /*fbf0*/  VIADD R3, R9, 0x3c00 ;  /* 0x00003c0009037836 */ /* 0x000fe20000000000 */
[----:B------:R-:W-:Y:S01]  /*fc00*/  UMOV UR6, 0x0 ;  /* 0x0000000000067882 */ /* 0x000fe20000000000 */
[----:B------:R-:W-:Y:S01]  /*fc10*/  UMOV UR7, 0x14f00000 ;  /* 0x14f0000000077882 */ /* 0x000fe20000000000 */
[----:B------:R-:W-:-:S09]  /*fc20*/  UMOV UR10, 0x40 ;  /* 0x00000040000a7882 */ /* 0x000fd20000000000 */
.L_x_3552:
        /* <DEDUP_REMOVED lines=15> */
.L_x_3553:
        /* <DEDUP_REMOVED lines=10> */
.L_x_3546:
[----:B------:R-:W-:Y:S05]  /*fdc0*/  BSYNC B0 ;  /* 0x0000000000007941 */ /* 0x000fea0003800000 */
.L_x_3545:
[----:B------:R-:W3:Y:S01]  /*fdd0*/  LDL.LU R5, [R1+0x24] ;  /* 0x0000240001057983 */ /* 0x000ee20000300800 */
[----:B------:R-:W-:Y:S01]  /*fde0*/  VIADD R18, R18, 0x1 ;  /* 0x0000000112127836 */ /* 0x000fe20000000000 */
[----:B------:R-:W-:Y:S02]  /*fdf0*/  ULDC UR4, c[0x0][0xc34] ;  /* 0x00030d0000047ab9 */ /* 0x000fe40000000800 */
[----:B------:R-:W4:Y:S04]  /*fe00*/  LDL.LU R4, [R1+0x4] ;  /* 0x0000040001047983 */ /* 0x000f280000300800 */
[----:B------:R-:W5:Y:S01]  /*fe10*/  LDL.LU R3, [R1+0x2c] ;  /* 0x00002c0001037983 */ /* 0x000f620000300800 */
[----:B------:R-:W-:-:S04]  /*fe20*/  ISETP.NE.AND P0, PT, R18, 0x2, PT ;  /* 0x000000021200780c */ /* 0x000fc80003f05270 */
[----:B-1----:R-:W-:Y:S02]  /*fe30*/  SEL R0, RZ, 0x1, P0 ;  /* 0x00000001ff007807 */ /* 0x002fe40000000000 */
[----:B------:R-:W-:Y:S01]  /*fe40*/  SEL R18, R18, RZ, P0 ;  /* 0x000000ff12127207 */ /* 0x000fe20000000000 */
[----:B---3--:R-:W-:Y:S01]  /*fe50*/  VIADD R5, R5, UR37 ;  /* 0x0000002505057c36 */ /* 0x008fe20008000000 */
[----:B----4-:R-:W-:-:S04]  /*fe60*/  LOP3.LUT R4, R4, R0, RZ, 0x3c, !PT ;  /* 0x0000000004047212 */ /* 0x010fc800078e3cff */
[----:B------:R1:W-:Y:S01]  /*fe70*/  STL [R1+0x24], R5 ;  /* 0x0000240501007387 */ /* 0x0003e20000100800 */
[----:B------:R-:W-:Y:S01]  /*fe80*/  ISETP.GE.AND P1, PT, R5, UR4, PT ;  /* 0x0000000405007c0c */ /* 0x000fe2000bf26270 */
[----:B-----5:R-:W-:-:S05]  /*fe90*/  VIADD R3, R3, 0x1 ;  /* 0x0000000103037836 */ /* 0x020fca0000000000 */
[----:B------:R1:W-:Y:S04]  /*fea0*/  STL [R1+0x2c], R3 ;  /* 0x00002c0301007387 */ /* 0x0003e80000100800 */
[----:B------:R1:W-:Y:S03]  /*feb0*/  STL [R1+0x4], R4 ;  /* 0x0000040401007387 */ /* 0x0003e60000100800 */
[----:B------:R-:W-:Y:S05]  /*fec0*/  @!P1 BRA `(.L_x_3554) ;  /* 0xffffffbc00949947 */ /* 0x000fea000383ffff */
[----:B------:R-:W-:-:S07]  /*fed0*/  LOP3.LUT R2, R3, 0x1, RZ, 0xc, !PT ;  /* 0x0000000103027812 */ /* 0x000fce00078e0cff */
.L_x_3474:
[----:B01----:R-:W0:Y:S01]  /*fee0*/  S2R R3, SR_CgaCtaId ;  /* 0x0000000000037919 */ /* 0x003e220000008800 */
[----:B------:R-:W-:Y:S01]  /*fef0*/  MOV R0, 0x400 ;  /* 0x0000040000007802 */ /* 0x000fe20000000f00 */
[----:B------:R-:W-:Y:S03]  /*ff00*/  BSSY B0, `(.L_x_3555) ;  /* 0x0000005000007945 */ /* 0x000fe60003800000 */
[----:B0-----:R-:W-:Y:S02]  /*ff10*/  LEA R0, R3, R0, 0x18 ;  /* 0x0000000003007211 */ /* 0x001fe400078ec0ff */
[----:B------:R-:W-:-:S04]  /*ff20*/  SHF.L.U32 R3, R2, 0x1f, RZ ;  /* 0x0000001f02037819 */ /* 0x000fc800000006ff */
[----:B------:R-:W0:Y:S02]  /*ff30*/  SYNCS.PHASECHK.TRANS64.TRYWAIT P0, [R0+URZ+0x36820], R3 ;  /* 0x03682003000075a7 */ /* 0x000e24000800017f */
[----:B0-----:R-:W-:Y:S05]  /*ff40*/  @!P0 BRA `(.L_x_3556) ;  /* 0x0000001400248947 */ /* 0x001fea0003800000 */
.L_x_3600:
[----:B------:R-:W-:Y:S05]  /*ff50*/  BSYNC B0 ;  /* 0x0000000000007941 */ /* 0x000fea0003800000 */
.L_x_3555:
[----:B------:R-:W-:-:S03]  /*ff60*/  UMOV UR4, 0xffffffff ;  /* 0xffffffff00047882 */ /* 0x000fc60000000000 */
[----:B------:R-:W-:Y:S05]  /*ff70*/  BRA.DIV UR4, `(.L_x_3557) ;  /* 0x00000016042c7947 */ /* 0x000fea000b800000 */
[----:B------:R-:W1:Y:S02]  /*ff80*/  S2R R2, SR_TID.X ;  /* 0x0000000000027919 */ /* 0x000e640000002100 */
[----:B-1----:R-:W-:-:S04]  /*ff90*/  SHF.R.U32.HI R2, RZ, 0x5, R2 ;  /* 0x00000005ff027819 */ /* 0x002fc80000011602 */
[----:B------:R-:W-:-:S05]  /*ffa0*/  LOP3.LUT R2, R2, 0x3, RZ, 0xc0, !PT ;  /* 0x0000000302027812 */ /* 0x000fca00078ec0ff */
[----:B------:R1:W3:Y:S02]  /*ffb0*/  SHFL.IDX PT, R14, R2, RZ, 0x1f ;  /* 0x00001fff020e7589 */ /* 0x0002e400000e0000 */
.L_x_3603:
[----:B---3--:R-:W-:Y:S01]  /*ffc0*/  ISETP.NE.AND P0, PT, R14, RZ, PT ;  /* 0x000000ff0e00720c */ /* 0x008fe20003f05270 */
[----:B------:R-:W-:-:S12]  /*ffd0*/  BSSY B0, `(.L_x_3558) ;  /* 0x0000025000007945 */ /* 0x000fd80003800000 */
[----:B------:R-:W-:Y:S05]  /*ffe0*/  @P0 BRA `(.L_x_3559) ;  /* 0x00000000008c0947 */ /* 0x000fea0003800000 */
[----:B------:R-:W-:-:S03]  /*fff0*/  UMOV UR4, 0xffffffff ;  /* 0xffffffff00047882 */ /* 0x000fc60000000000 */
[----:B------:R-:W-:Y:S05]  /*10000*/  BRA.DIV UR4, `(.L_x_3560) ;  /* 0x00000016043c7947 */ /* 0x000fea000b800000 */
[----:B------:R-:W-:-:S13]  /*10010*/  ELECT P6, URZ, PT ;  /* 0x00000000003f782f */ /* 0x000fda00038c0000 */
.L_x_3606:
[----:B------:R-:W-:Y:S05]  /*10020*/  @!P6 BRA `(.L_x_3559) ;  /* 0x00000000007ce947 */ /* 0x000fea0003800000 */
[----:B-1----:R-:W3:Y:S02]  /*10030*/  LDL.LU R2, [R1+0x30] ;  /* 0x0000300001027983 */ /* 0x002ee40000300800 */
[----:B---3--:R-:W-:-:S04]  /*10040*/  LOP3.LUT R2, R2, 0x2, RZ, 0xfc, !PT ;  /* 0x0000000202027812 */ /* 0x008fc800078efcff */
[----:B------:R-:W-:-:S13]  /*10050*/  ISETP.NE.AND P2, PT, R2, 0x3, PT ;  /* 0x000000030200780c */ /* 0x000fda0003f45270 */
[----:B------:R-:W-:Y:S05]  /*10060*/  @!P2 BRA `(.L_x_3561) ;  /* 0x000000000004a947 */ /* 0x000fea0003800000 */
[----:B------:R-:W-:Y:S01]  /*10070*/  BPT.TRAP 0x1 ;  /* 0x000000040000795c */ /* 0x000fe20000300000 */
.L_x_3561:
[----:B------:R-:W3:Y:S01]  /*10080*/  LDL.LU R7, [R1+0x4] ;  /* 0x0000040001077983 */ /* 0x000ee20000300800 */
[----:B0-----:R-:W-:Y:S01]  /*10090*/  IADD3 R3, R0, 0x36840, RZ ;  /* 0x0003684000037810 */ /* 0x001fe20007ffe0ff */
[----:B------:R-:W-:-:S04]  /*100a0*/  VIADD R2, R18, 0x1 ;  /* 0x0000000112027836 */ /* 0x000fc80000000000 */
[----:B------:R-:W-:Y:S01]  /*100b0*/  IMAD R6, R18, 0x8, R3 ;  /* 0x0000000812067824 */ /* 0x000fe200078e0203 */
        /* <DEDUP_REMOVED lines=9> */
.L_x_3607:
[----:B------:R-:W1:Y:S02]  /*10150*/  SYNCS.PHASECHK.TRANS64.TRYWAIT P0, [R3+URZ], R2 ;  /* 0x00000002030075a7 */ /* 0x000e64000800017f */
[----:B-1----:R-:W-:Y:S05]  /*10160*/  @!P0 BRA `(.L_x_3563) ;  /* 0x0000001400188947 */ /* 0x002fea0003800000 */
.L_x_3608:
[----:B------:R-:W-:Y:S05]  /*10170*/  @!P2 BRA `(.L_x_3564) ;  /* 0x000000000004a947 */ /* 0x000fea0003800000 */
[----:B------:R-:W-:Y:S01]  /*10180*/  BPT.TRAP 0x1 ;  /* 0x000000040000795c */ /* 0x000fe20000300000 */
.L_x_3564:
[----:B-1----:R-:W-:-:S04]  /*10190*/  VIADD R3, R0, 0x36860 ;  /* 0x0003686000037836 */ /* 0x002fc80000000000 */
[----:B------:R-:W-:-:S04]  /*101a0*/  IMAD R18, R18, 0x8, R3 ;  /* 0x0000000812127824 */ /* 0x000fc800078e0203 */
[----:B------:R-:W1:Y:S02]  /*101b0*/  SYNCS.PHASECHK.TRANS64.TRYWAIT P0, [R18+URZ], R5 ;  /* 0x00000005120075a7 */ /* 0x000e64000800017f */
[----:B-1----:R-:W-:Y:S05]  /*101c0*/  @!P0 BRA `(.L_x_3565) ;  /* 0x0000001400148947 */ /* 0x002fea0003800000 */
.L_x_3609:
[----:B------:R-:W-:-:S07]  /*101d0*/  IMAD R3, R4, 0x8, R3 ;  /* 0x0000000804037824 */ /* 0x000fce00078e0203 */
.L_x_3566:
[----:B---3--:R3:W4:Y:S02]  /*101e0*/  SYNCS.PHASECHK.TRANS64.TRYWAIT P0, [R3+URZ], R2 ;  /* 0x00000002030075a7 */ /* 0x008724000800017f */
[----:B----4-:R-:W-:Y:S05]  /*101f0*/  @!P0 NANOSLEEP.SYNCS 0x989680 ;  /* 0x009896800000895d */ /* 0x010fea0003900000 */
[----:B------:R-:W4:Y:S02]  /*10200*/  @!P0 SYNCS.PHASECHK.TRANS64 P0, [R3+URZ], R2 ;  /* 0x00000002030085a7 */ /* 0x000f24000800007f */
[----:B----4-:R-:W-:Y:S05]  /*10210*/  @!P0 BRA `(.L_x_3566) ;  /* 0xfffffffc00f08947 */ /* 0x010fea000383ffff */
.L_x_3559:
[----:B------:R-:W-:Y:S05]  /*10220*/  BSYNC B0 ;  /* 0x0000000000007941 */ /* 0x000fea0003800000 */
.L_x_3558:
[----:B------:R-:W-:Y:S05]  /*10230*/  EXIT ;  /* 0x000000000000794d */ /* 0x000fea0003800000 */
.L_x_3446:
[----:B0-----:R-:W-:-:S04]  /*10240*/  IMAD.U32 R3, RZ, RZ, UR37 ;  /* 0x00000025ff037e24 */ /* 0x001fc8000f8e00ff */
[----:B------:R0:W1:Y:S03]  /*10250*/  SYNCS.PHASECHK.TRANS64.TRYWAIT P1, [R3+URZ+0x36800], R0 ;  /* 0x03680000030075a7 */ /* 0x000066000802017f */
[----:B-1----:R-:W-:Y:S05]  /*10260*/  @!P1 NANOSLEEP.SYNCS 0x989680 ;  /* 0x009896800000995d */ /* 0x002fea0003900000 */
[----:B------:R-:W1:Y:S02]  /*10270*/  @!P1 SYNCS.PHASECHK.TRANS64 P1, [R3+URZ+0x36800], R0 ;  /* 0x03680000030095a7 */ /* 0x000e64000802007f */
[----:B-1----:R-:W-:Y:S05]  /*10280*/  @!P1 BRA `(.L_x_3446) ;  /* 0xfffffffc00ec9947 */ /* 0x002fea000383ffff */
[----:B------:R-:W-:Y:S05]  /*10290*/  BRA `(.L_x_3567) ;  /* 0xffffff0c00c07947 */ /* 0x000fea000383ffff */
.L_x_3450:
[----:B-1----:R1:W2:Y:S02]  /*102a0*/  SYNCS.PHASECHK.TRANS64.TRYWAIT P2, [R2+URZ+0x36830], R3 ;  /* 0x03683003020075a7 */ /* 0x0022a4000804017f */
[----:B--2---:R-:W-:Y:S05]  /*102b0*/  @!P2 NANOSLEEP.SYNCS 0x989680 ;  /* 0x009896800000a95d */ /* 0x004fea0003900000 */
[----:B------:R-:W2:Y:S02]  /*102c0*/  @!P2 SYNCS.PHASECHK.TRANS64 P2, [R2+URZ+0x36830], R3 ;  /* 0x036830030200a5a7 */ /* 0x000ea4000804007f */
[----:B--2---:R-:W-:Y:S05]  /*102d0*/  @!P2 BRA `(.L_x_3450) ;  /* 0xfffffffc00f0a947 */ /* 0x004fea000383ffff */
[----:B------:R-:W-:Y:S05]  /*102e0*/  BRA `(.L_x_3449) ;  /* 0xffffff0c00ec7947 */ /* 0x000fea000383ffff */
.L_x_3455:
[----:B-1----:R-:W-:-:S04]  /*102f0*/  IMAD.U32 R3, RZ, RZ, UR38 ;  /* 0x00000026ff037e24 */ /* 0x002fc8000f8e00ff */
[----:B------:R1:W2:Y:S03]  /*10300*/  SYNCS.PHASECHK.TRANS64.TRYWAIT P2, [R3+URZ+0x36830], R0 ;  /* 0x03683000030075a7 */ /* 0x0002a6000804017f */
[----:B--2---:R-:W-:Y:S05]  /*10310*/  @!P2 NANOSLEEP.SYNCS 0x989680 ;  /* 0x009896800000a95d */ /* 0x004fea0003900000 */
[----:B------:R-:W2:Y:S02]  /*10320*/  @!P2 SYNCS.PHASECHK.TRANS64 P2, [R3+URZ+0x36830], R0 ;  /* 0x036830000300a5a7 */ /* 0x000ea4000804007f */
[----:B--2---:R-:W-:Y:S05]  /*10330*/  @!P2 BRA `(.L_x_3455) ;  /* 0xfffffffc00eca947 */ /* 0x004fea000383ffff */
[----:B------:R-:W-:Y:S05]  /*10340*/  BRA `(.L_x_3454) ;  /* 0xffffff5000a07947 */ /* 0x000fea000383ffff */
.L_x_3459:
[----:B-1----:R-:W-:-:S04]  /*10350*/  IMAD.U32 R3, RZ, RZ, UR7 ;  /* 0x00000007ff037e24 */ /* 0x002fc8000f8e00ff */
[----:B------:R1:W2:Y:S03]  /*10360*/  SYNCS.PHASECHK.TRANS64.TRYWAIT P2, [R3+URZ+0x36850], R0 ;  /* 0x03685000030075a7 */ /* 0x0002a6000804017f */
[----:B--2---:R-:W-:Y:S05]  /*10370*/  @!P2 NANOSLEEP.SYNCS 0x989680 ;  /* 0x009896800000a95d */ /* 0x004fea0003900000 */
[----:B------:R-:W2:Y:S02]  /*10380*/  @!P2 SYNCS.PHASECHK.TRANS64 P2, [R3+URZ+0x36850], R0 ;  /* 0x036850000300a5a7 */ /* 0x000ea4000804007f */
[----:B--2---:R-:W-:Y:S05]  /*10390*/  @!P2 BRA `(.L_x_3459) ;  /* 0xfffffffc00eca947 */ /* 0x004fea000383ffff */
[----:B------:R-:W-:Y:S05]  /*103a0*/  BRA `(.L_x_3458) ;  /* 0xffffff7800147947 */ /* 0x000fea000383ffff */
.L_x_3464:
[----:B-1----:R-:W-:-:S04]  /*103b0*/  IMAD.U32 R7, RZ, RZ, UR12 ;  /* 0x0000000cff077e24 */ /* 0x002fc8000f8e00ff */
[----:B------:R1:W2:Y:S03]  /*103c0*/  SYNCS.PHASECHK.TRANS64.TRYWAIT P0, [R7+URZ+0x36850], R2 ;  /* 0x03685002070075a7 */ /* 0x0002a6000800017f */
[----:B--2---:R-:W-:Y:S05]  /*103d0*/  @!P0 NANOSLEEP.SYNCS 0x989680 ;  /* 0x009896800000895d */ /* 0x004fea0003900000 */
[----:B------:R-:W2:Y:S02]  /*103e0*/  @!P0 SYNCS.PHASECHK.TRANS64 P0, [R7+URZ+0x36850], R2 ;  /* 0x03685002070085a7 */ /* 0x000ea4000800007f */
[----:B--2---:R-:W-:Y:S05]  /*103f0*/  @!P0 BRA `(.L_x_3464) ;  /* 0xfffffffc00ec8947 */ /* 0x004fea000383ffff */
[----:B------:R-:W-:Y:S05]  /*10400*/  BRA `(.L_x_3463) ;  /* 0xffffff9000cc7947 */ /* 0x000fea000383ffff */
.L_x_3478:
        /* <DEDUP_REMOVED lines=8> */
[----:B0-2---:R-:W-:Y:S05]  /*10490*/  WARPSYNC.COLLECTIVE R15, `(.L_x_3569) ;  /* 0x000000000f087348 */ /* 0x005fea0003c00000 */
[----:B------:R1:W3:Y:S02]  /*104a0*/  SHFL.IDX P6, R14, R13, R12, R11 ;  /* 0x0000000c0d0e7389 */ /* 0x0002e400000c000b */
[----:B0123--:R-:W-:Y:S01]  /*104b0*/  ENDCOLLECTIVE ;  /* 0x000000000000791b */ /* 0x00ffe20003800000 */
.L_x_3569:
[----:B------:R-:W-:Y:S05]  /*104c0*/  BSYNC B0 ;  /* 0x0000000000007941 */ /* 0x000fea0003800000 */
.L_x_3568:
[----:B------:R-:W-:Y:S05]  /*104d0*/  BRA `(.L_x_3570) ;  /* 0xffffffbc00e07947 */ /* 0x000fea000383ffff */
.L_x_3480:
[----:B------:R-:W-:Y:S01]  /*104e0*/  BSSY B0, `(.L_x_3571) ;  /* 0x0000006000007945 */ /* 0x000fe20003800000 */
[----:B------:R-:W-:-:S07]  /*104f0*/  IMAD.MOV.U32 R15, RZ, RZ, -0x1 ;  /* 0xffffffffff0f7424 */ /* 0x000fce00078e00ff */
[----:B012---:R-:W-:Y:S05]  /*10500*/  WARPSYNC.COLLECTIVE R15, `(.L_x_3572) ;  /* 0x000000000f0c7348 */ /* 0x007fea0003c00000 */
[----:B------:R-:W-:Y:S02]  /*10510*/  ELECT P6, UR62, PT ;  /* 0x00000000003e782f */ /* 0x000fe400038c0000 */
[----:B------:R-:W-:Y:S01]  /*10520*/  MOV R14, UR62 ;  /* 0x0000003e000e7c02 */ /* 0x000fe20008000f00 */
[----:B012---:R-:W-:Y:S10]  /*10530*/  ENDCOLLECTIVE ;  /* 0x000000000000791b */ /* 0x007ff40003800000 */
.L_x_3572:
[----:B------:R-:W-:Y:S05]  /*10540*/  BSYNC B0 ;  /* 0x0000000000007941 */ /* 0x000fea0003800000 */
.L_x_3571:
[----:B------:R-:W-:Y:S05]  /*10550*/  BRA `(.L_x_3573) ;  /* 0xffffffbc00e07947 */ /* 0x000fea000383ffff */
.L_x_3482:
[----:B-1----:R1:W4:Y:S02]  /*10560*/  SYNCS.PHASECHK.TRANS64.TRYWAIT P0, [R0+URZ+0x36840], R2 ;  /* 0x03684002000075a7 */ /* 0x002324000800017f */
[----:B----4-:R-:W-:Y:S05]  /*10570*/  @!P0 NANOSLEEP.SYNCS 0x989680 ;  /* 0x009896800000895d */ /* 0x010fea0003900000 */
[----:B------:R-:W4:Y:S02]  /*10580*/  @!P0 SYNCS.PHASECHK.TRANS64 P0, [R0+URZ+0x36840], R2 ;  /* 0x03684002000085a7 */ /* 0x000f24000800007f */
[----:B----4-:R-:W-:Y:S05]  /*10590*/  @!P0 BRA `(.L_x_3482) ;  /* 0xfffffffc00f08947 */ /* 0x010fea000383ffff */
[----:B------:R-:W-:Y:S05]  /*105a0*/  BRA `(.L_x_3574) ;  /* 0xffffffc000407947 */ /* 0x000fea000383ffff */
.L_x_3485:
        /* <DEDUP_REMOVED lines=8> */
.L_x_3575:
[----:B------:R-:W-:Y:S01]  /*10630*/  IMAD.MOV.U32 R13, RZ, RZ, R0 ;  /* 0x000000ffff0d7224 */ /* 0x000fe200078e0000 */
[----:B------:R-:W-:Y:S01]  /*10640*/  LOP3.LUT R7, R7, 0x7f, RZ, 0xc0, !PT ;  /* 0x0000007f07077812 */ /* 0x000fe200078ec0ff */
[----:B------:R-:W-:-:S07]  /*10650*/  IMAD.MOV.U32 R6, RZ, RZ, R14 ;  /* 0x000000ffff067224 */ /* 0x000fce00078e000e */
[----:B------:R-:W-:Y:S05]  /*10660*/  WARPSYNC.COLLECTIVE R15, `(.L_x_3576) ;  /* 0x000000000f087348 */ /* 0x000fea0003c00000 */
[----:B------:R0:W1:Y:S02]  /*10670*/  SHFL.IDX P6, R14, R13, R12, R11 ;  /* 0x0000000c0d0e7389 */ /* 0x00006400000c000b */
[----:B01----:R-:W-:Y:S01]  /*10680*/  ENDCOLLECTIVE ;  /* 0x000000000000791b */ /* 0x003fe20003800000 */
.L_x_3576:
        /* <DEDUP_REMOVED lines=20> */
[----:B------:R0:W-:Y:S01]  /*107d0*/  @!P3 LDGSTS.E.BYPASS.LTC128B.128 [R10+0x1d400], desc[UR6][R6.64+0x100], !P2 ;  /* 0x1d400100060abfae */ /* 0x0001e2000d101d46 */
[----:B------:R-:W-:-:S13]  /*107e0*/  ISETP.GE.AND P3, PT, R5, R3, PT ;  /* 0x000000030500720c */ /* 0x000fda0003f66270 */
[----:B0-----:R-:W-:Y:S05]  /*107f0*/  WARPSYNC.COLLECTIVE R15, `(.L_x_3577) ;  /* 0x000000000f087348 */ /* 0x001fea0003c00000 */
[----:B------:R1:W2:Y:S02]  /*10800*/  SHFL.IDX P6, R14, R13, R12, R11 ;  /* 0x0000000c0d0e7389 */ /* 0x0002a400000c000b */
[----:B012---:R-:W-:Y:S01]  /*10810*/  ENDCOLLECTIVE ;  /* 0x000000000000791b */ /* 0x007fe20003800000 */
.L_x_3577:
[----:B------:R-:W-:Y:S01]  /*10820*/  MOV R13, R0 ;  /* 0x00000000000d7202 */ /* 0x000fe20000000f00 */
[----:B------:R-:W-:-:S07]  /*10830*/  IMAD.MOV.U32 R5, RZ, RZ, R14 ;  /* 0x000000ffff057224 */ /* 0x000fce00078e000e */
[----:B------:R-:W-:Y:S05]  /*10840*/  WARPSYNC.COLLECTIVE R15, `(.L_x_3578) ;  /* 0x000000000f087348 */ /* 0x000fea0003c00000 */
[----:B------:R0:W1:Y:S02]  /*10850*/  SHFL.IDX P6, R14, R13, R12, R11 ;  /* 0x0000000c0d0e7389 */ /* 0x00006400000c000b */
[----:B01----:R-:W-:Y:S01]  /*10860*/  ENDCOLLECTIVE ;  /* 0x000000000000791b */ /* 0x003fe20003800000 */
.L_x_3578:
[----:B------:R-:W-:Y:S01]  /*10870*/  ULDC.64 UR4, c[0x0][0x208] ;  /* 0x0000820000047ab9 */ /* 0x000fe20000000a00 */
[----:B------:R-:W-:Y:S02]  /*10880*/  IMAD.MOV.U32 R13, RZ, RZ, R4 ;  /* 0x000000ffff0d7224 */ /* 0x000fe400078e0004 */
[----:B------:R-:W-:Y:S02]  /*10890*/  IMAD.MOV.U32 R12, RZ, RZ, 0x2 ;  /* 0x00000002ff0c7424 */ /* 0x000fe400078e00ff */
[----:B------:R-:W-:-:S05]  /*108a0*/  IMAD.MOV.U32 R8, RZ, RZ, R14 ;  /* 0x000000ffff087224 */ /* 0x000fca00078e000e */
[----:B------:R-:W-:-:S05]  /*108b0*/  @!P3 LEA R8, P5, R9, R8, 0x1 ;  /* 0x000000080908b211 */ /* 0x000fca00078a08ff */
[----:B------:R-:W-:Y:S02]  /*108c0*/  @!P3 IMAD.X R5, RZ, RZ, R5, P5 ;  /* 0x000000ffff05b224 */ /* 0x000fe400028e0605 */
        /* <DEDUP_REMOVED lines=13> */
.L_x_3579:
[----:B------:R-:W-:Y:S02]  /*109a0*/  IMAD.MOV.U32 R13, RZ, RZ, R0 ;  /* 0x000000ffff0d7224 */ /* 0x000fe400078e0000 */
[----:B------:R-:W-:-:S07]  /*109b0*/  IMAD.MOV.U32 R5, RZ, RZ, R14 ;  /* 0x000000ffff057224 */ /* 0x000fce00078e000e */
[----:B------:R-:W-:Y:S05]  /*109c0*/  WARPSYNC.COLLECTIVE R15, `(.L_x_3580) ;  /* 0x000000000f087348 */ /* 0x000fea0003c00000 */
[----:B------:R0:W1:Y:S02]  /*109d0*/  SHFL.IDX P6, R14, R13, R12, R11 ;  /* 0x0000000c0d0e7389 */ /* 0x00006400000c000b */
[----:B01----:R-:W-:Y:S01]  /*109e0*/  ENDCOLLECTIVE ;  /* 0x000000000000791b */ /* 0x003fe20003800000 */
.L_x_3580:
        /* <DEDUP_REMOVED lines=8> */
[----:B------:R-:W0:Y:S01]  /*10a70*/  S2R R9, SR_TID.X ;  /* 0x0000000000097919 */ /* 0x000e220000002100 */
[C---:B------:R-:W-:Y:S02]  /*10a80*/  VIADD R5, R2.reuse, 0x30 ;  /* 0x0000003002057836 */ /* 0x040fe40000000000 */
[----:B------:R-:W-:Y:S01]  /*10a90*/  VIADD R8, R2, 0x60 ;  /* 0x0000006002087836 */ /* 0x000fe20000000000 */
[----:B------:R-:W-:Y:S01]  /*10aa0*/  @!PT LDS RZ, [RZ] ;  /* 0x00000000fffff984 */ /* 0x000fe20000000800 */
[----:B------:R-:W-:Y:S01]  /*10ab0*/  @!PT LDS RZ, [RZ] ;  /* 0x00000000fffff984 */ /* 0x000fe20000000800 */
[----:B------:R-:W-:Y:S01]  /*10ac0*/  @!PT LDS RZ, [RZ] ;  /* 0x00000000fffff984 */ /* 0x000fe20000000800 */
[----:B------:R1:W-:Y:S04]  /*10ad0*/  @!P3 LDGSTS.E.BYPASS.LTC128B.128 [R10+0x16400], desc[UR4][R6.64], !P0 ;  /* 0x16400000060abfae */ /* 0x0003e8000c101d44 */
[----:B------:R1:W-:Y:S04]  /*10ae0*/  @!P3 LDGSTS.E.BYPASS.LTC128B.128 [R10+0x1a400], desc[UR4][R6.64+0x80], !P1 ;  /* 0x1a400080060abfae */ /* 0x0003e8000c901d44 */
[----:B------:R1:W-:Y:S01]  /*10af0*/  @!P3 LDGSTS.E.BYPASS.LTC128B.128 [R10+0x1e400], desc[UR4][R6.64+0x100], !P2 ;  /* 0x1e400100060abfae */ /* 0x0003e2000d101d44 */
[----:B------:R-:W-:-:S13]  /*10b00*/  ISETP.GE.AND P3, PT, R5, R3, PT ;  /* 0x000000030500720c */ /* 0x000fda0003f66270 */
[----:B01----:R-:W-:Y:S05]  /*10b10*/  WARPSYNC.COLLECTIVE R15, `(.L_x_3581) ;  /* 0x000000000f087348 */ /* 0x003fea0003c00000 */
[----:B------:R2:W3:Y:S02]  /*10b20*/  SHFL.IDX P6, R14, R13, R12, R11 ;  /* 0x0000000c0d0e7389 */ /* 0x0004e400000c000b */
[----:B0123--:R-:W-:Y:S01]  /*10b30*/  ENDCOLLECTIVE ;  /* 0x000000000000791b */ /* 0x00ffe20003800000 */
.L_x_3581:
[----:B------:R-:W-:Y:S02]  /*10b40*/  IMAD.MOV.U32 R13, RZ, RZ, R0 ;  /* 0x000000ffff0d7224 */ /* 0x000fe400078e0000 */
[----:B------:R-:W-:-:S05]  /*10b50*/  IMAD.SHL.U32 R9, R9, 0x8, RZ ;  /* 0x0000000809097824 */ /* 0x000fca00078e00ff */
[----:B------:R-:W-:Y:S01]  /*10b60*/  LOP3.LUT R9, R9, 0x38, RZ, 0xc0, !PT ;  /* 0x0000003809097812 */ /* 0x000fe200078ec0ff */
[----:B------:R-:W-:-:S07]  /*10b70*/  IMAD.MOV.U32 R5, RZ, RZ, R14 ;  /* 0x000000ffff057224 */ /* 0x000fce00078e000e */
[----:B------:R-:W-:Y:S05]  /*10b80*/  WARPSYNC.COLLECTIVE R15, `(.L_x_3582) ;  /* 0x000000000f087348 */ /* 0x000fea0003c00000 */
[----:B------:R0:W1:Y:S02]  /*10b90*/  SHFL.IDX P6, R14, R13, R12, R11 ;  /* 0x0000000c0d0e7389 */ /* 0x00006400000c000b */
[----:B01----:R-:W-:Y:S01]  /*10ba0*/  ENDCOLLECTIVE ;  /* 0x000000000000791b */ /* 0x003fe20003800000 */
.L_x_3582:
        /* <DEDUP_REMOVED lines=18> */
.L_x_3583:
[----:B------:R-:W-:Y:S02]  /*10cd0*/  IMAD.MOV.U32 R13, RZ, RZ, R0 ;  /* 0x000000ffff0d7224 */ /* 0x000fe400078e0000 */
[----:B------:R-:W-:-:S07]  /*10ce0*/  IMAD.MOV.U32 R5, RZ, RZ, R14 ;  /* 0x000000ffff057224 */ /* 0x000fce00078e000e */
[----:B------:R-:W-:Y:S05]  /*10cf0*/  WARPSYNC.COLLECTIVE R15, `(.L_x_3584) ;  /* 0x000000000f087348 */ /* 0x000fea0003c00000 */
[----:B------:R0:W1:Y:S02]  /*10d00*/  SHFL.IDX P6, R14, R13, R12, R11 ;  /* 0x0000000c0d0e7389 */ /* 0x00006400000c000b */
[----:B01----:R-:W-:Y:S01]  /*10d10*/  ENDCOLLECTIVE ;  /* 0x000000000000791b */ /* 0x003fe20003800000 */
.L_x_3584:
        /* <DEDUP_REMOVED lines=18> */
.L_x_3585:
[----:B------:R-:W-:Y:S02]  /*10e40*/  IMAD.MOV.U32 R13, RZ, RZ, R0 ;  /* 0x000000ffff0d7224 */ /* 0x000fe400078e0000 */
[----:B------:R-:W-:-:S07]  /*10e50*/  IMAD.MOV.U32 R5, RZ, RZ, R14 ;  /* 0x000000ffff057224 */ /* 0x000fce00078e000e */
[----:B------:R-:W-:Y:S05]  /*10e60*/  WARPSYNC.COLLECTIVE R15, `(.L_x_3586) ;  /* 0x000000000f087348 */ /* 0x000fea0003c00000 */
[----:B------:R0:W1:Y:S02]  /*10e70*/  SHFL.IDX P6, R14, R13, R12, R11 ;  /* 0x0000000c0d0e7389 */ /* 0x00006400000c000b */
[----:B01----:R-:W-:Y:S01]  /*10e80*/  ENDCOLLECTIVE ;  /* 0x000000000000791b */ /* 0x003fe20003800000 */
.L_x_3586:
[----:B------:R-:W-:Y:S01]  /*10e90*/  ULDC.64 UR4, c[0x0][0x208] ;  /* 0x0000820000047ab9 */ /* 0x000fe20000000a00 */
[----:B------:R-:W-:Y:S02]  /*10ea0*/  IMAD.MOV.U32 R13, RZ, RZ, R4 ;  /* 0x000000ffff0d7224 */ /* 0x000fe400078e0004 */
[----:B------:R-:W-:Y:S02]  /*10eb0*/  IMAD.MOV.U32 R12, RZ, RZ, 0x6 ;  /* 0x00000006ff0c7424 */ /* 0x000fe400078e00ff */
[----:B------:R-:W-:-:S05]  /*10ec0*/  IMAD.MOV.U32 R6, RZ, RZ, R14 ;  /* 0x000000ffff067224 */ /* 0x000fca00078e000e */
[----:B------:R-:W-:-:S05]  /*10ed0*/  @!P3 LEA R6, P4, R9, R6, 0x1 ;  /* 0x000000060906b211 */ /* 0x000fca00078808ff */
[----:B------:R-:W-:Y:S01]  /*10ee0*/  @!P3 IMAD.X R5, RZ, RZ, R5, P4 ;  /* 0x000000ffff05b224 */ /* 0x000fe200020e0605 */
[----:B------:R-:W-:-:S03]  /*10ef0*/  ISETP.GE.AND P4, PT, R8, R3, PT ;  /* 0x000000030800720c */ /* 0x000fc60003f86270 */
[----:B------:R-:W-:-:S05]  /*10f00*/  @!P3 IMAD.MOV.U32 R7, RZ, RZ, R5 ;  /* 0x000000ffff07b224 */ /* 0x000fca00078e0005 */
[----:B------:R-:W-:Y:S01]  /*10f10*/  @!PT LDS RZ, [RZ] ;  /* 0x00000000fffff984 */ /* 0x000fe20000000800 */
[----:B------:R-:W-:Y:S01]  /*10f20*/  @!PT LDS RZ, [RZ] ;  /* 0x00000000fffff984 */ /* 0x000fe20000000800 */
[----:B------:R-:W-:Y:S01]  /*10f30*/  @!PT LDS RZ, [RZ] ;  /* 0x00000000fffff984 */ /* 0x000fe20000000800 */
[----:B------:R0:W-:Y:S04]  /*10f40*/  @!P3 LDGSTS.E.BYPASS.LTC128B.128 [R10+0x17c00], desc[UR4][R6.64], !P0 ;  /* 0x17c00000060abfae */ /* 0x0001e8000c101d44 */
[----:B------:R0:W-:Y:S04]  /*10f50*/  @!P3 LDGSTS.E.BYPASS.LTC128B.128 [R10+0x1bc00], desc[UR4][R6.64+0x80], !P1 ;  /* 0x1bc00080060abfae */ /* 0x0001e8000c901d44 */
[----:B------:R0:W-:Y:S02]  /*10f60*/  @!P3 LDGSTS.E.BYPASS.LTC128B.128 [R10+0x1fc00], desc[UR4][R6.64+0x100], !P2 ;  /* 0x1fc00100060abfae */ /* 0x0001e4000d101d44 */
[----:B0-----:R-:W-:Y:S05]  /*10f70*/  WARPSYNC.COLLECTIVE R15, `(.L_x_3587) ;  /* 0x000000000f087348 */ /* 0x001fea0003c00000 */
[----:B------:R1:W2:Y:S02]  /*10f80*/  SHFL.IDX P6, R14, R13, R12, R11 ;  /* 0x0000000c0d0e7389 */ /* 0x0002a400000c000b */
[----:B012---:R-:W-:Y:S01]  /*10f90*/  ENDCOLLECTIVE ;  /* 0x000000000000791b */ /* 0x007fe20003800000 */
.L_x_3587:
[----:B------:R-:W-:Y:S02]  /*10fa0*/  IMAD.MOV.U32 R13, RZ, RZ, R0 ;  /* 0x000000ffff0d7224 */ /* 0x000fe400078e0000 */
[----:B------:R-:W-:-:S07]  /*10fb0*/  IMAD.MOV.U32 R5, RZ, RZ, R14 ;  /* 0x000000ffff057224 */ /* 0x000fce00078e000e */
[----:B------:R-:W-:Y:S05]  /*10fc0*/  WARPSYNC.COLLECTIVE R15, `(.L_x_3588) ;  /* 0x000000000f087348 */ /* 0x000fea0003c00000 */
[----:B------:R0:W1:Y:S02]  /*10fd0*/  SHFL.IDX P6, R14, R13, R12, R11 ;  /* 0x0000000c0d0e7389 */ /* 0x00006400000c000b */
[----:B01----:R-:W-:Y:S01]  /*10fe0*/  ENDCOLLECTIVE ;  /* 0x000000000000791b */ /* 0x003fe20003800000 */
.L_x_3588:
        /* <DEDUP_REMOVED lines=16> */
.L_x_3589:
[----:B------:R-:W-:Y:S02]  /*110f0*/  IMAD.MOV.U32 R13, RZ, RZ, R0 ;  /* 0x000000ffff0d7224 */ /* 0x000fe400078e0000 */
[----:B------:R-:W-:-:S07]  /*11100*/  IMAD.MOV.U32 R4, RZ, RZ, R14 ;  /* 0x000000ffff047224 */ /* 0x000fce00078e000e */
[----:B------:R-:W-:Y:S05]  /*11110*/  WARPSYNC.COLLECTIVE R15, `(.L_x_3590) ;  /* 0x000000000f087348 */ /* 0x000fea0003c00000 */
[----:B------:R0:W1:Y:S02]  /*11120*/  SHFL.IDX P6, R14, R13, R12, R11 ;  /* 0x0000000c0d0e7389 */ /* 0x00006400000c000b */
[----:B01----:R-:W-:Y:S01]  /*11130*/  ENDCOLLECTIVE ;  /* 0x000000000000791b */ /* 0x003fe20003800000 */
.L_x_3590:
[----:B------:R-:W-:Y:S01]  /*11140*/  IMAD.MOV.U32 R0, RZ, RZ, R14 ;  /* 0x000000ffff007224 */ /* 0x000fe200078e000e */
[----:B------:R-:W-:Y:S06]  /*11150*/  BRA `(.L_x_3591) ;  /* 0xffffffc000ac7947 */ /* 0x000fec000383ffff */
.L_x_3489:
[----:B-1----:R1:W2:Y:S02]  /*11160*/  SYNCS.PHASECHK.TRANS64.TRYWAIT P0, [R9+URZ+0x36820], R0 ;  /* 0x03682000090075a7 */ /* 0x0022a4000800017f */
[----:B--2---:R-:W-:Y:S05]  /*11170*/  @!P0 NANOSLEEP.SYNCS 0x989680 ;  /* 0x009896800000895d */ /* 0x004fea0003900000 */
[----:B------:R-:W2:Y:S02]  /*11180*/  @!P0 SYNCS.PHASECHK.TRANS64 P0, [R9+URZ+0x36820], R0 ;  /* 0x03682000090085a7 */ /* 0x000ea4000800007f */
[----:B--2---:R-:W-:Y:S05]  /*11190*/  @!P0 BRA `(.L_x_3489) ;  /* 0xfffffffc00f08947 */ /* 0x004fea000383ffff */
[----:B------:R-:W-:Y:S05]  /*111a0*/  BRA `(.L_x_3592) ;  /* 0xffffffc400147947 */ /* 0x000fea000383ffff */
.L_x_3496:
[----:B-1----:R1:W2:Y:S02]  /*111b0*/  SYNCS.PHASECHK.TRANS64.TRYWAIT P0, [R3+URZ+0x36840], R2 ;  /* 0x03684002030075a7 */ /* 0x0022a4000800017f */
[----:B--2---:R-:W-:Y:S05]  /*111c0*/  @!P0 NANOSLEEP.SYNCS 0x989680 ;  /* 0x009896800000895d */ /* 0x004fea0003900000 */
[----:B------:R-:W2:Y:S02]  /*111d0*/  @!P0 SYNCS.PHASECHK.TRANS64 P0, [R3+URZ+0x36840], R2 ;  /* 0x03684002030085a7 */ /* 0x000ea4000800007f */
[----:B--2---:R-:W-:Y:S05]  /*111e0*/  @!P0 BRA `(.L_x_3496) ;  /* 0xfffffffc00f08947 */ /* 0x004fea000383ffff */
[----:B------:R-:W-:Y:S05]  /*111f0*/  BRA `(.L_x_3593) ;  /* 0xffffffc400c87947 */ /* 0x000fea000383ffff */
.L_x_3503:
[----:B0-----:R0:W1:Y:S02]  /*11200*/  SYNCS.PHASECHK.TRANS64.TRYWAIT P0, [R3+URZ+0x60], R2 ;  /* 0x00006002030075a7 */ /* 0x001064000800017f */
[----:B-1----:R-:W-:Y:S05]  /*11210*/  @!P0 NANOSLEEP.SYNCS 0x989680 ;  /* 0x009896800000895d */ /* 0x002fea0003900000 */
[----:B------:R-:W1:Y:S02]  /*11220*/  @!P0 SYNCS.PHASECHK.TRANS64 P0, [R3+URZ+0x60], R2 ;  /* 0x00006002030085a7 */ /* 0x000e64000800007f */
[----:B-1----:R-:W-:Y:S05]  /*11230*/  @!P0 BRA `(.L_x_3503) ;  /* 0xfffffffc00f08947 */ /* 0x002fea000383ffff */
[----:B------:R-:W-:Y:S05]  /*11240*/  BRA `(.L_x_3594) ;  /* 0xffffffc800d87947 */ /* 0x000fea000383ffff */
.L_x_3514:
[----:B-1----:R1:W2:Y:S02]  /*11250*/  SYNCS.PHASECHK.TRANS64.TRYWAIT P0, [R3+URZ+0x36840], R2 ;  /* 0x03684002030075a7 */ /* 0x0022a4000800017f */
[----:B--2---:R-:W-:Y:S05]  /*11260*/  @!P0 NANOSLEEP.SYNCS 0x989680 ;  /* 0x009896800000895d */ /* 0x004fea0003900000 */
[----:B------:R-:W2:Y:S02]  /*11270*/  @!P0 SYNCS.PHASECHK.TRANS64 P0, [R3+URZ+0x36840], R2 ;  /* 0x03684002030085a7 */ /* 0x000ea4000800007f */
[----:B--2---:R-:W-:Y:S05]  /*11280*/  @!P0 BRA `(.L_x_3514) ;  /* 0xfffffffc00f08947 */ /* 0x004fea000383ffff */
[----:B------:R-:W-:Y:S05]  /*11290*/  BRA `(.L_x_3595) ;  /* 0xffffffd000987947 */ /* 0x000fea000383ffff */
.L_x_3521:
[----:B0-----:R0:W1:Y:S02]  /*112a0*/  SYNCS.PHASECHK.TRANS64.TRYWAIT P0, [R2+URZ+0x60], R3 ;  /* 0x00006003020075a7 */ /* 0x001064000800017f */
[----:B-1----:R-:W-:Y:S05]  /*112b0*/  @!P0 NANOSLEEP.SYNCS 0x989680 ;  /* 0x009896800000895d */ /* 0x002fea0003900000 */
[----:B------:R-:W1:Y:S02]  /*112c0*/  @!P0 SYNCS.PHASECHK.TRANS64 P0, [R2+URZ+0x60], R3 ;  /* 0x00006003020085a7 */ /* 0x000e64000800007f */
[----:B-1----:R-:W-:Y:S05]  /*112d0*/  @!P0 BRA `(.L_x_3521) ;  /* 0xfffffffc00f08947 */ /* 0x002fea000383ffff */
[----:B------:R-:W-:Y:S05]  /*112e0*/  BRA `(.L_x_3596) ;  /* 0xffffffd400a87947 */ /* 0x000fea000383ffff */
.L_x_3531:
[----:B--2---:R2:W3:Y:S02]  /*112f0*/  SYNCS.PHASECHK.TRANS64.TRYWAIT P0, [R2+URZ+0x36840], R3 ;  /* 0x03684003020075a7 */ /* 0x0044e4000800017f */
[----:B---3--:R-:W-:Y:S05]  /*11300*/  @!P0 NANOSLEEP.SYNCS 0x989680 ;  /* 0x009896800000895d */ /* 0x008fea0003900000 */
[----:B------:R-:W3:Y:S02]  /*11310*/  @!P0 SYNCS.PHASECHK.TRANS64 P0, [R2+URZ+0x36840], R3 ;  /* 0x03684003020085a7 */ /* 0x000ee4000800007f */
[----:B---3--:R-:W-:Y:S05]  /*11320*/  @!P0 BRA `(.L_x_3531) ;  /* 0xfffffffc00f08947 */ /* 0x008fea000383ffff */
[----:B------:R-:W-:Y:S05]  /*11330*/  BRA `(.L_x_3597) ;  /* 0xffffffdc00387947 */ /* 0x000fea000383ffff */
.L_x_3538:
[----:B0-----:R0:W1:Y:S02]  /*11340*/  SYNCS.PHASECHK.TRANS64.TRYWAIT P0, [R2+URZ+0x60], R5 ;  /* 0x00006005020075a7 */ /* 0x001064000800017f */
[----:B-1----:R-:W-:Y:S05]  /*11350*/  @!P0 NANOSLEEP.SYNCS 0x989680 ;  /* 0x009896800000895d */ /* 0x002fea0003900000 */
[----:B------:R-:W1:Y:S02]  /*11360*/  @!P0 SYNCS.PHASECHK.TRANS64 P0, [R2+URZ+0x60], R5 ;  /* 0x00006005020085a7 */ /* 0x000e64000800007f */
[----:B-1----:R-:W-:Y:S05]  /*11370*/  @!P0 BRA `(.L_x_3538) ;  /* 0xfffffffc00f08947 */ /* 0x002fea000383ffff */
[----:B------:R-:W-:Y:S05]  /*11380*/  BRA `(.L_x_3598) ;  /* 0xffffffe000487947 */ /* 0x000fea000383ffff */
.L_x_3548:
[----:B-1----:R1:W3:Y:S02]  /*11390*/  SYNCS.PHASECHK.TRANS64.TRYWAIT P0, [R2+URZ+0x36860], R3 ;  /* 0x03686003020075a7 */ /* 0x0022e4000800017f */
[----:B---3--:R-:W-:Y:S05]  /*113a0*/  @!P0 NANOSLEEP.SYNCS 0x989680 ;  /* 0x009896800000895d */ /* 0x008fea0003900000 */
[----:B------:R-:W3:Y:S02]  /*113b0*/  @!P0 SYNCS.PHASECHK.TRANS64 P0, [R2+URZ+0x36860], R3 ;  /* 0x03686003020085a7 */ /* 0x000ee4000800007f */
[----:B---3--:R-:W-:Y:S05]  /*113c0*/  @!P0 BRA `(.L_x_3548) ;  /* 0xfffffffc00f08947 */ /* 0x008fea000383ffff */
[----:B------:R-:W-:Y:S05]  /*113d0*/  BRA `(.L_x_3599) ;  /* 0xffffffe400807947 */ /* 0x000fea000383ffff */
.L_x_3556:
[----:B0-----:R0:W1:Y:S02]  /*113e0*/  SYNCS.PHASECHK.TRANS64.TRYWAIT P0, [R0+URZ+0x36820], R3 ;  /* 0x03682003000075a7 */ /* 0x001064000800017f */
[----:B-1----:R-:W-:Y:S05]  /*113f0*/  @!P0 NANOSLEEP.SYNCS 0x989680 ;  /* 0x009896800000895d */ /* 0x002fea0003900000 */
[----:B------:R-:W1:Y:S02]  /*11400*/  @!P0 SYNCS.PHASECHK.TRANS64 P0, [R0+URZ+0x36820], R3 ;  /* 0x03682003000085a7 */ /* 0x000e64000800007f */
[----:B-1----:R-:W-:Y:S05]  /*11410*/  @!P0 BRA `(.L_x_3556) ;  /* 0xfffffffc00f08947 */ /* 0x002fea000383ffff */
[----:B------:R-:W-:Y:S05]  /*11420*/  BRA `(.L_x_3600) ;  /* 0xffffffe800c87947 */ /* 0x000fea000383ffff */
.L_x_3557:
        /* <DEDUP_REMOVED lines=11> */
.L_x_3602:
[----:B------:R-:W-:Y:S05]  /*114e0*/  BSYNC B0 ;  /* 0x0000000000007941 */ /* 0x000fea0003800000 */
.L_x_3601:
[----:B------:R-:W-:Y:S05]  /*114f0*/  BRA `(.L_x_3603) ;  /* 0xffffffe800b07947 */ /* 0x000fea000383ffff */
.L_x_3560:
[----:B------:R-:W-:Y:S01]  /*11500*/  BSSY B1, `(.L_x_3604) ;  /* 0x0000006000017945 */ /* 0x000fe20003800000 */
[----:B------:R-:W-:-:S07]  /*11510*/  IMAD.MOV.U32 R15, RZ, RZ, -0x1 ;  /* 0xffffffffff0f7424 */ /* 0x000fce00078e00ff */
[----:B012---:R-:W-:Y:S05]  /*11520*/  WARPSYNC.COLLECTIVE R15, `(.L_x_3605) ;  /* 0x000000000f0c7348 */ /* 0x007fea0003c00000 */
[----:B------:R-:W-:Y:S02]  /*11530*/  ELECT P6, UR62, PT ;  /* 0x00000000003e782f */ /* 0x000fe400038c0000 */
[----:B------:R-:W-:Y:S01]  /*11540*/  MOV R14, UR62 ;  /* 0x0000003e000e7c02 */ /* 0x000fe20008000f00 */
[----:B012---:R-:W-:Y:S10]  /*11550*/  ENDCOLLECTIVE ;  /* 0x000000000000791b */ /* 0x007ff40003800000 */
.L_x_3605:
[----:B------:R-:W-:Y:S05]  /*11560*/  BSYNC B1 ;  /* 0x0000000000017941 */ /* 0x000fea0003800000 */
.L_x_3604:
[----:B------:R-:W-:Y:S05]  /*11570*/  BRA `(.L_x_3606) ;  /* 0xffffffe800a87947 */ /* 0x000fea000383ffff */
.L_x_3562:
[----:B0-----:R0:W1:Y:S02]  /*11580*/  SYNCS.PHASECHK.TRANS64.TRYWAIT P0, [R6+URZ], R5 ;  /* 0x00000005060075a7 */ /* 0x001064000800017f */
[----:B-1----:R-:W-:Y:S05]  /*11590*/  @!P0 NANOSLEEP.SYNCS 0x989680 ;  /* 0x009896800000895d */ /* 0x002fea0003900000 */
[----:B------:R-:W1:Y:S02]  /*115a0*/  @!P0 SYNCS.PHASECHK.TRANS64 P0, [R6+URZ], R5 ;  /* 0x00000005060085a7 */ /* 0x000e64000800007f */
[----:B-1----:R-:W-:Y:S05]  /*115b0*/  @!P0 BRA `(.L_x_3562) ;  /* 0xfffffffc00f08947 */ /* 0x002fea000383ffff */
[----:B------:R-:W-:Y:S05]  /*115c0*/  BRA `(.L_x_3607) ;  /* 0xffffffe800e07947 */ /* 0x000fea000383ffff */
.L_x_3563:
[----:B-1----:R1:W3:Y:S02]  /*115d0*/  SYNCS.PHASECHK.TRANS64.TRYWAIT P0, [R3+URZ], R2 ;  /* 0x00000002030075a7 */ /* 0x0022e4000800017f */
[----:B---3--:R-:W-:Y:S05]  /*115e0*/  @!P0 NANOSLEEP.SYNCS 0x989680 ;  /* 0x009896800000895d */ /* 0x008fea0003900000 */
[----:B------:R-:W3:Y:S02]  /*115f0*/  @!P0 SYNCS.PHASECHK.TRANS64 P0, [R3+URZ], R2 ;  /* 0x00000002030085a7 */ /* 0x000ee4000800007f */
[----:B---3--:R-:W-:Y:S05]  /*11600*/  @!P0 BRA `(.L_x_3563) ;  /* 0xfffffffc00f08947 */ /* 0x008fea000383ffff */
[----:B------:R-:W-:Y:S05]  /*11610*/  BRA `(.L_x_3608) ;  /* 0xffffffe800d47947 */ /* 0x000fea000383ffff */
.L_x_3565:
[----:B-1----:R1:W3:Y:S02]  /*11620*/  SYNCS.PHASECHK.TRANS64.TRYWAIT P0, [R18+URZ], R5 ;  /* 0x00000005120075a7 */ /* 0x0022e4000800017f */
[----:B---3--:R-:W-:Y:S05]  /*11630*/  @!P0 NANOSLEEP.SYNCS 0x989680 ;  /* 0x009896800000895d */ /* 0x008fea0003900000 */
[----:B------:R-:W3:Y:S02]  /*11640*/  @!P0 SYNCS.PHASECHK.TRANS64 P0, [R18+URZ], R5 ;  /* 0x00000005120085a7 */ /* 0x000ee4000800007f */
[----:B---3--:R-:W-:Y:S05]  /*11650*/  @!P0 BRA `(.L_x_3565) ;  /* 0xfffffffc00f08947 */ /* 0x008fea000383ffff */
[----:B------:R-:W-:Y:S05]  /*11660*/  BRA `(.L_x_3609) ;  /* 0xffffffe800d87947 */ /* 0x000fea000383ffff */
.L_x_3610:
        /* <DEDUP_REMOVED lines=9> */
.L_x_15303:


//--------------------- .text._ZN7cutlass13device_kernelIN5flash11enable_sm90INS1_16FlashAttnFwdSm90INS1_25CollectiveMainloopFwdSm90ILi2EN4cute5tupleIJNS5_1CILi2EEENS7_ILi1EEES9_EEENS6_IJNS7_ILi128EEENS7_ILi112EEENS7_ILi192EEEEEELi192ENS_10bfloat16_tEfNS_4arch4Sm90ELb0ELb0ELb0ELb0ELb0ELb0ELb0ELb1ELb1ELb1ELb0ELb0EEENS1_21CollectiveEpilogueFwdINS6_IJSB_SD_SC_EEESA_SF_SH_Li256ELb0ELb1ELb0ELb0EEENS1_29StaticPersistentTileSchedulerILb0EEEEEEEEEvNT_6ParamsE --------------------------
	.section	.text._ZN7cutlass13device_kernelIN5flash11enable_sm90INS1_16FlashAttnFwdSm90INS1_25CollectiveMainloopFwdSm90ILi2EN4cute5tupleIJNS5_1CILi2EEENS7_ILi1EEES9_EEENS6_IJNS7_ILi128EEENS7_ILi112EEENS7_ILi192EEEEEELi192ENS_10bfloat16_tEfNS_4arch4Sm90ELb0ELb0ELb0ELb0ELb0ELb0ELb0ELb1ELb1ELb1ELb0ELb0EEENS1_21CollectiveEpilogueFwdINS6_IJSB_SD_SC_EEESA_SF_SH_Li256ELb0ELb1ELb0ELb0EEENS1_29StaticPersistentTileSchedulerILb0EEEEEEEEEvNT_6ParamsE,"ax",@progbits
	.align	128
.text._ZN7cutlass13device_kernelIN5flash11enable_sm90INS1_16FlashAttnFwdSm90INS1_25CollectiveMainloopFwdSm90ILi2EN4cute5tupleIJNS5_1CILi2EEENS7_ILi1EEES9_EEENS6_IJNS7_ILi128EEENS7_ILi112EEENS7_ILi192EEEEEELi192ENS_10bfloat16_tEfNS_4arch4Sm90ELb0ELb0ELb0ELb0ELb0ELb0ELb0ELb1ELb1ELb1ELb0ELb0EEENS1_21CollectiveEpilogueFwdINS6_IJSB_SD_SC_EEESA_SF_SH_Li256ELb0ELb1ELb0ELb0EEENS1_29StaticPersistentTileSchedulerILb0EEEEEEEEEvNT_6ParamsE:
        .type           _ZN7cutlass13device_kernelIN5flash11enable_sm90INS1_16FlashAttnFwdSm90INS1_25CollectiveMainloopFwdSm90ILi2EN4cute5tupleIJNS5_1CILi2EEENS7_ILi1EEES9_EEENS6_IJNS7_ILi128EEENS7_ILi112EEENS7_ILi192EEEEEELi192ENS_10bfloat16_tEfNS_4arch4Sm90ELb0ELb0ELb0ELb0ELb0ELb0ELb0ELb1ELb1ELb1ELb0ELb0EEENS1_21CollectiveEpilogueFwdINS6_IJSB_SD_SC_EEESA_SF_SH_Li256ELb0ELb1ELb0ELb0EEENS1_29StaticPersistentTileSchedulerILb0EEEEEEEEEvNT_6ParamsE,@function
        .size           _ZN7cutlass13device_kernelIN5flash11enable_sm90INS1_16FlashAttnFwdSm90INS1_25CollectiveMainloopFwdSm90ILi2EN4cute5tupleIJNS5_1CILi2EEENS7_ILi1EEES9_EEENS6_IJNS7_ILi128EEENS7_ILi112EEENS7_ILi192EEEEEELi192ENS_10bfloat16_tEfNS_4arch4Sm90ELb0ELb0ELb0ELb0ELb0ELb0ELb0ELb1ELb1ELb1ELb0ELb0EEENS1_21CollectiveEpilogueFwdINS6_IJSB_SD_SC_EEESA_SF_SH_Li256ELb0ELb1ELb0ELb0EEENS1_29StaticPersistentTileSchedulerILb0EEEEEEEEEvNT_6ParamsE,(.L_x_15304 - _ZN7cutlass13device_kernelIN5flash11enable_sm90INS1_16FlashAttnFwdSm90INS1_25CollectiveMainloopFwdSm90ILi2EN4cute5tupleIJNS5_1CILi2EEENS7_ILi1EEES9_EEENS6_IJNS7_ILi128EEENS7_ILi112EEENS7_ILi192EEEEEELi192ENS_10bfloat16_tEfNS_4arch4Sm90ELb0ELb0ELb0ELb0ELb0ELb0ELb0ELb1ELb1ELb1ELb0ELb0EEENS1_21CollectiveEpilogueFwdINS6_IJSB_SD_SC_EEESA_SF_SH_Li256ELb0ELb1ELb0ELb0EEENS1_29StaticPersistentTileSchedulerILb0EEEEEEEEEvNT_6ParamsE)
        .other          _ZN7cutlass13device_kernelIN5flash11enable_sm90INS1_16FlashAttnFwdSm90INS1_25CollectiveMainloopFwdSm90ILi2EN4cute5tupleIJNS5_1CILi2EEENS7_ILi1EEES9_EEENS6_IJNS7_ILi128EEENS7_ILi112EEENS7_ILi192EEEEEELi192ENS_10bfloat16_tEfNS_4arch4Sm90ELb0ELb0ELb0ELb0ELb0ELb0ELb0ELb1ELb1ELb1ELb0ELb0EEENS1_21CollectiveEpilogueFwdINS6_IJSB_SD_SC_EEESA_SF_SH_Li256ELb0ELb1ELb0ELb0EEENS1_29StaticPersistentTileSchedulerILb0EEEEEEEEEvNT_6ParamsE,@"STO_CUDA_ENTRY STV_DEFAULT"
_ZN7cutlass13device_kernelIN5flash11enable_sm90INS1_16FlashAttnFwdSm90INS1_25CollectiveMainloopFwdSm90ILi2EN4cute5tupleIJNS5_1CILi2EEENS7_ILi1EEES9_EEENS6_IJNS7_ILi128EEENS7_ILi112EEENS7_ILi192EEEEEELi192ENS_10bfloat16_tEfNS_4arch4Sm90ELb0ELb0ELb0ELb0ELb0ELb0ELb0ELb1ELb1ELb1ELb0ELb0EEENS1_21CollectiveEpilogueFwdINS6_IJSB_SD_SC_EEESA_SF_SH_Li256ELb0ELb1ELb0ELb0EEENS1_29StaticPersistentTileSchedulerILb0EEEEEEEEEvNT_6ParamsE:
        /* <DEDUP_REMOVED lines=17> */
.L_x_3612:
[----:B------:R-:W-:Y:S05]  /*0110*/  BSYNC B0 ;  /* 0x0000000000007941 */ /* 0x000fea0003800000 */
.L_x_3611:
[----:B------:R-:W-:Y:S01]  /*0120*/  VOTEU.ANY UP0, P0 ;  /* 0x00000000003f7886 */ /* 0x000fe20000000100 */
[----:B------:R-:W0:Y:S01]  /*0130*/  SHFL.IDX PT, R4, R2, RZ, 0x1f ;  /* 0x00001fff02047589 */ /* 0x000e2200000e0000 */
[----:B------:R-:W-:Y:S01]  /*0140*/  UMOV UR4, 0x80 ;  /* 0x0000008000047882 */ /* 0x000fe20000000000 */
[----:B------:R-:W-:Y:S01]  /*0150*/  UMOV UR7, 0x200 ;  /* 0x0000020000077882 */ /* 0x000fe20000000000 */
[----:B------:R-:W-:Y:S01]  /*0160*/  SHF.R.U32.HI R3, RZ, 0x7, R0 ;  /* 0x00000007ff037819 */ /* 0x000fe20000011600 */
[----:B------:R-:W1:Y:S01]  /*0170*/  @UP0 S2UR UR8, SR_CgaCtaId ;  /* 0x00000000000809c3 */ /* 0x000e620000008800 */
[----:B------:R-:W-:Y:S01]  /*0180*/  @UP0 UMOV UR6, 0x400 ;  /* 0x0000040000060882 */ /* 0x000fe20000000000 */
[----:B------:R-:W-:-:S04]  /*0190*/  @UP0 UIADD3 UR4, -UR4, 0x100000, URZ ;  /* 0x0010000004040890 */ /* 0x000fc8000fffe13f */
[----:B------:R-:W-:Y:S02]  /*01a0*/  @UP0 USHF.L.U32 UR5, UR4, 0xb, URZ ;  /* 0x0000000b04050899 */ /* 0x000fe4000800063f */
[----:B------:R-:W-:Y:S01]  /*01b0*/  @UP0 USHF.L.U32 UR4, UR4, 0x1, URZ ;  /* 0x0000000104040899 */ /* 0x000fe2000800063f */
[----:B------:R-:W-:Y:S01]  /*01c0*/  VOTEU.ANY UP1, P0 ;  /* 0x00000000003f7886 */ /* 0x000fe20000020100 */
[----:B------:R-:W2:Y:S01]  /*01d0*/  SHFL.IDX PT, R3, R3, RZ, 0x1f ;  /* 0x00001fff03037589 */ /* 0x000ea200000e0000 */
[----:B0-----:R-:W-:Y:S01]  /*01e0*/  ISETP.NE.AND P1, PT, R4, RZ, PT ;  /* 0x000000ff0400720c */ /* 0x001fe20003f25270 */
[----:B-1----:R-:W-:Y:S02]  /*01f0*/  @UP0 ULEA UR8, UR8, UR6, 0x18 ;  /* 0x0000000608080291 */ /* 0x002fe4000f8ec03f */
[----:B------:R-:W-:-:S04]  /*0200*/  @UP0 UIADD3 UR6, -UR7, 0x100000, URZ ;  /* 0x0010000007060890 */ /* 0x000fc8000fffe13f */
[----:B------:R-:W-:Y:S02]  /*0210*/  @UP0 USHF.L.U32 UR7, UR6, 0xb, URZ ;  /* 0x0000000b06070899 */ /* 0x000fe4000800063f */
[----:B------:R-:W-:Y:S01]  /*0220*/  @UP0 USHF.L.U32 UR6, UR6, 0x1, URZ ;  /* 0x0000000106060899 */ /* 0x000fe2000800063f */
[----:B------:R-:W-:Y:S01]  /*0230*/  VOTEU.ANY UP0, P0 ;  /* 0x00000000003f7886 */ /* 0x000fe20000000100 */
[----:B------:R-:W0:Y:S04]  /*0240*/  FENCE.VIEW.ASYNC.S ;  /* 0x00000000000073c6 */ /* 0x000e280000000000 */
[----:B0-----:R0:W1:Y:S06]  /*0250*/  @UP0 SYNCS.EXCH.64 URZ, [UR8+0x36800], UR4 ;  /* 0x03680004083f05b2 */ /* 0x00106c0008000100 */
[----:B------:R0:W3:Y:S01]  /*0260*/  @UP1 SYNCS.EXCH.64 URZ, [UR8+0x36820], UR6 ;  /* 0x03682006083f15b2 */ /* 0x0000e20008000100 */
[----:B--2---:R-:W-:Y:S05]  /*0270*/  @P1 BRA `(.L_x_3613) ;  /* 0x0000000000481947 */ /* 0x004fea0003800000 */
        /* <DEDUP_REMOVED lines=17> */
[----:B--2---:R-:W-:Y:S01]  /*0390*/  NOP ;  /* 0x0000000000007918 */ /* 0x004fe20000000000 */
.L_x_3613:
[----:B0-----:R-:W0:Y:S01]  /*03a0*/  S2UR UR4, SR_CTAID.Y ;  /* 0x00000000000479c3 */ /* 0x001e220000002600 */
[----:B------:R-:W2:Y:S01]  /*03b0*/  SHFL.IDX PT, R8, R2, RZ, 0x1f ;  /* 0x00001fff02087589 */ /* 0x000ea200000e0000 */
[----:B------:R-:W-:Y:S01]  /*03c0*/  ULDC UR5, c[0x0][0x154] ;  /* 0x0000550000057ab9 */ /* 0x000fe20000000800 */
[----:B------:R-:W-:-:S05]  /*03d0*/  NOP ;  /* 0x0000000000007918 */ /* 0x000fca0000000000 */
[----:B------:R-:W5:Y:S08]  /*03e0*/  S2UR UR6, SR_CTAID.X ;  /* 0x00000000000679c3 */ /* 0x000f700000002500 */
[----:B------:R-:W1:Y:S01]  /*03f0*/  LDC R9, c[0x0][0x148] ;  /* 0x00005200ff097b82 */ /* 0x000e620000000800 */
[----:B0-----:R-:W-:Y:S02]  /*0400*/  I2FP.F32.U32 R5, UR4 ;  /* 0x0000000400057c45 */ /* 0x001fe40008201000 */
[----:B--2---:R-:W-:-:S03]  /*0410*/  ISETP.NE.AND P0, PT, R8, RZ, PT ;  /* 0x000000ff0800720c */ /* 0x004fc60003f05270 */
        /* <DEDUP_REMOVED lines=24> */
[----:B------:R0:W2:Y:S01]  /*05a0*/  SYNCS.EXCH.64 URZ, [UR8+0x36860], UR6 ;  /* 0x03686006083f75b2 */ /* 0x0000a20008000100 */
[----:B------:R0:W0:Y:S01]  /*05b0*/  SYNCS.EXCH.64 URZ, [UR8+0x36858], UR4 ;  /* 0x03685804083f75b2 */ /* 0x0000220008000100 */
[----:B------:R0:W0:Y:S01]  /*05c0*/  SYNCS.EXCH.64 URZ, [UR8+0x36868], UR6 ;  /* 0x03686806083f75b2 */ /* 0x0000220008000100 */
[----:B------:R-:W-:Y:S01]  /*05d0*/  NOP ;  /* 0x0000000000007918 */ /* 0x000fe20000000000 */
.L_x_3614:
        /* <DEDUP_REMOVED lines=35> */
.L_x_3615:
[----:B------:R-:W5:Y:S01]  /*0810*/  SHFL.IDX PT, R14, R2, RZ, 0x1f ;  /* 0x00001fff020e7589 */ /* 0x000f6200000e0000 */
[----:B------:R-:W-:Y:S01]  /*0820*/  LEA.HI R11, R11, R8, RZ, 0x2 ;  /* 0x000000080b0b7211 */ /* 0x000fe200078f10ff */
[----:B0-----:R-:W0:Y:S01]  /*0830*/  S2UR UR4, SR_CTAID.X ;  /* 0x00000000000479c3 */ /* 0x001e220000002500 */
[----:B------:R-:W-:Y:S01]  /*0840*/  LOP3.LUT R9, R9, 0x3ffffffc, RZ, 0xc0, !PT ;  /* 0x3ffffffc09097812 */ /* 0x000fe200078ec0ff */
[----:B------:R-:W-:Y:S01]  /*0850*/  IMAD.IADD R6, R7, 0x1, -R6 ;  /* 0x0000000107067824 */ /* 0x000fe200078e0a06 */
[----:B------:R-:W-:Y:S01]  /*0860*/  LOP3.LUT R11, R11, 0x3ffffffc, RZ, 0xc0, !PT ;  /* 0x3ffffffc0b0b7812 */ /* 0x000fe200078ec0ff */
[----:B------:R-:W-:Y:S01]  /*0870*/  IMAD.MOV R7, RZ, RZ, -R10 ;  /* 0x000000ffff077224 */ /* 0x000fe200078e0a0a */
[----:B------:R-:W-:Y:S01]  /*0880*/  NOP ;  /* 0x0000000000007918 */ /* 0x000fe20000000000 */
[----:B------:R-:W-:Y:S02]  /*0890*/  IMAD.IADD R9, R4, 0x1, -R9 ;  /* 0x0000000104097824 */ /* 0x000fe400078e0a09 */
[----:B------:R-:W-:-:S02]  /*08a0*/  IMAD.IADD R11, R8, 0x1, -R11 ;  /* 0x00000001080b7824 */ /* 0x000fc400078e0a0b */
[----:B------:R-:W1:Y:S01]  /*08b0*/  LDC R8, c[0x0][0x140] ;  /* 0x00005000ff087b82 */ /* 0x000e620000000800 */
[--C-:B------:R-:W-:Y:S02]  /*08c0*/  IMAD R9, R9, 0x4, R6.reuse ;  /* 0x0000000409097824 */ /* 0x100fe400078e0206 */
[----:B------:R-:W-:-:S03]  /*08d0*/  IMAD R11, R11, 0x4, R6 ;  /* 0x000000040b0b7824 */ /* 0x000fc600078e0206 */
[----:B------:R-:W-:Y:S02]  /*08e0*/  LEA.HI R4, R9, R9, RZ, 0x1 ;  /* 0x0000000909047211 */ /* 0x000fe400078f08ff */
[----:B------:R-:W-:Y:S02]  /*08f0*/  LEA.HI R6, R11, R11, RZ, 0x1 ;  /* 0x0000000b0b067211 */ /* 0x000fe400078f08ff */
[----:B------:R-:W-:Y:S02]  /*0900*/  LOP3.LUT R4, R4, 0xfffffffe, RZ, 0xc0, !PT ;  /* 0xfffffffe04047812 */ /* 0x000fe400078ec0ff */
[----:B-----5:R-:W-:Y:S01]  /*0910*/  ISETP.NE.AND P0, PT, R14, RZ, PT ;  /* 0x000000ff0e00720c */ /* 0x020fe20003f05270 */
[----:B0-----:R-:W-:Y:S01]  /*0920*/  IMAD R7, R12, R7, UR4 ;  /* 0x000000040c077e24 */ /* 0x001fe2000f8e0207 */
[----:B------:R-:W-:Y:S01]  /*0930*/  LOP3.LUT R6, R6, 0xfffffffe, RZ, 0xc0, !PT ;  /* 0xfffffffe06067812 */ /* 0x000fe200078ec0ff */
[----:B------:R-:W-:-:S04]  /*0940*/  IMAD.IADD R4, R9, 0x1, -R4 ;  /* 0x0000000109047824 */ /* 0x000fc800078e0a04 */
[----:B------:R-:W-:Y:S01]  /*0950*/  IMAD.IADD R6, R11, 0x1, -R6 ;  /* 0x000000010b067824 */ /* 0x000fe200078e0a06 */
[----:B------:R-:W-:-:S05]  /*0960*/  ISETP.NE.AND P4, PT, R4, R7, PT ;  /* 0x000000070400720c */ /* 0x000fca0003f85270 */
[----:B------:R-:W-:Y:S08]  /*0970*/  @P0 BRA `(.L_x_3616) ;  /* 0x0000000000480947 */ /* 0x000ff00003800000 */
        /* <DEDUP_REMOVED lines=18> */
.L_x_3616:
[----:B------:R-:W5:Y:S01]  /*0aa0*/  SHFL.IDX PT, R10, R2, RZ, 0x1f ;  /* 0x00001fff020a7589 */ /* 0x000f6200000e0000 */
[----:B------:R-:W-:Y:S01]  /*0ab0*/  IMAD.SHL.U32 R22, R9, 0x4, RZ ;  /* 0x0000000409167824 */ /* 0x000fe200078e00ff */
[----:B------:R-:W-:Y:S01]  /*0ac0*/  ISETP.NE.AND P3, PT, R6, R7, PT ;  /* 0x000000070600720c */ /* 0x000fe20003f65270 */
[----:B------:R-:W-:Y:S01]  /*0ad0*/  IMAD.SHL.U32 R6, R11, 0x4, RZ ;  /* 0x000000040b067824 */ /* 0x000fe200078e00ff */
[----:B------:R-:W-:Y:S01]  /*0ae0*/  LOP3.LUT P0, RZ, R5, 0x7, RZ, 0xc0, !PT ;  /* 0x0000000705ff7812 */ /* 0x000fe2000780c0ff */
        /* <DEDUP_REMOVED lines=10> */
[----:B------:R-:W-:Y:S02]  /*0b90*/  @P3 SHF.R.S32.HI R6, RZ, 0x1, R6 ;  /* 0x00000001ff063819 */ /* 0x000fe40000011406 */
[----:B------:R-:W-:-:S02]  /*0ba0*/  @P4 SEL R18, RZ, 0x1, P5 ;  /* 0x00000001ff124807 */ /* 0x000fc40002800000 */
[----:B-----5:R-:W-:Y:S02]  /*0bb0*/  ISETP.NE.AND P5, PT, R10, RZ, PT ;  /* 0x000000ff0a00720c */ /* 0x020fe40003fa5270 */
[----:B------:R-:W-:Y:S02]  /*0bc0*/  ISETP.NE.AND P2, PT, R3, RZ, PT ;  /* 0x000000ff0300720c */ /* 0x000fe40003f45270 */
[----:B------:R-:W-:Y:S02]  /*0bd0*/  @P3 ISETP.NE.AND P4, PT, R6, R13, PT ;  /* 0x0000000d0600320c */ /* 0x000fe40003f85270 */
[----:B------:R-:W-:Y:S02]  /*0be0*/  SEL R3, RZ, 0x1, !P6 ;  /* 0x00000001ff037807 */ /* 0x000fe40007000000 */
[----:B------:R-:W-:Y:S02]  /*0bf0*/  ISETP.LT.U32.AND P0, PT, R19, 0x2, !P0 ;  /* 0x000000021300780c */ /* 0x000fe40004701070 */
[----:B-1----:R-:W-:-:S02]  /*0c00*/  ISETP.EQ.U32.AND P1, PT, R8, 0x1, PT ;  /* 0x000000010800780c */ /* 0x002fc40003f22070 */
[----:B------:R-:W-:Y:S02]  /*0c10*/  LOP3.LUT R18, R18, R3, RZ, 0xc0, !PT ;  /* 0x0000000312127212 */ /* 0x000fe400078ec0ff */
[----:B------:R-:W-:Y:S02]  /*0c20*/  SEL R4, RZ, 0x1, !P0 ;  /* 0x00000001ff047807 */ /* 0x000fe40004000000 */
        /* <DEDUP_REMOVED lines=20> */
.L_x_3617:
[----:B------:R-:W-:Y:S01]  /*0d70*/  LOP3.LUT R17, R17, R4, RZ, 0xc0, !PT ;  /* 0x0000000411117212 */ /* 0x000fe200078ec0ff */
[----:B------:R-:W-:Y:S01]  /*0d80*/  NOP ;  /* 0x0000000000007918 */ /* 0x000fe20000000000 */
[----:B------:R-:W-:Y:S05]  /*0d90*/  @!P1 BRA `(.L_x_3618) ;  /* 0x0000000000089947 */ /* 0x000fea0003800000 */
[----:B0-234-:R-:W-:Y:S01]  /*0da0*/  UCGABAR_ARV ;  /* 0x00000000000079c7 */ /* 0x01dfe20008000000 */
[----:B------:R-:W-:Y:S05]  /*0db0*/  BRA `(.L_x_3619) ;  /* 0x0000000000047947 */ /* 0x000fea0003800000 */
.L_x_3618:
[----:B0-234-:R-:W-:Y:S01]  /*0dc0*/  NOP ;  /* 0x0000000000007918 */ /* 0x01dfe20000000000 */
.L_x_3619:
[----:B------:R-:W-:Y:S05]  /*0dd0*/  @!P1 BRA `(.L_x_3620) ;  /* 0x00000000000c9947 */ /* 0x000fea0003800000 */
[----:B------:R-:W-:Y:S01]  /*0de0*/  UCGABAR_WAIT ;  /* 0x0000000000007dc7 */ /* 0x000fe20008000000 */
[----:B------:R-:W-:Y:S01]  /*0df0*/  CCTL.IVALL ;  /* 0x00000000ff00798f */ /* 0x000fe20002000000 */
[----:B------:R-:W-:Y:S05]  /*0e00*/  BRA `(.L_x_3621) ;  /* 0x0000000000047947 */ /* 0x000fea0003800000 */
.L_x_3620:
[----:B------:R-:W-:Y:S06]  /*0e10*/  BAR.SYNC.DEFER_BLOCKING 0x0 ;  /* 0x0000000000007b1d */ /* 0x000fec0000010000 */
.L_x_3621:
[----:B------:R-:W-:-:S05]  /*0e20*/  IMAD.MOV.U32 R3, RZ, RZ, 0x1 ;  /* 0x00000001ff037424 */ /* 0x000fca00078e00ff */
[----:B------:R-:W-:-:S05]  /*0e30*/  SEL R3, R3, 0x2, !P2 ;  /* 0x0000000203037807 */ /* 0x000fca0005000000 */
[----:B------:R0:W-:Y:S01]  /*0e40*/  STL [R1+0x2c], R3 ;  /* 0x00002c0301007387 */ /* 0x0001e20000100800 */
[----:B------:R-:W-:Y:S05]  /*0e50*/  @!P2 BRA `(.L_x_3622) ;  /* 0x000000ac0088a947 */ /* 0x000fea0003800000 */
.L_x_3623:
        /* <DEDUP_REMOVED lines=67> */
.L_x_3656:
        /* <DEDUP_REMOVED lines=9> */
[----:B--2---:R-:W2:Y:S01]  /*1320*/  LDC R81, c[0x0][0x2f0] ;  /* 0x0000bc00ff517b82 */ /* 0x004ea20000000800 */
        /* <DEDUP_REMOVED lines=34> */
[----:B---34-:R-:W-:Y:S11]  /*1550*/  @!P0 BRA `(.L_x_3624) ;  /* 0x0000000000408947 */ /* 0x018ff60003800000 */
        /* <DEDUP_REMOVED lines=16> */
.L_x_3624:
[----:B------:R-:W-:Y:S02]  /*1660*/  LOP3.LUT R0, R208, 0x1, RZ, 0xc0, !PT ;  /* 0x00000001d0007812 */ /* 0x000fe400078ec0ff */
[----:B------:R-:W-:Y:S02]  /*1670*/  ISETP.NE.AND P0, PT, R16, 0x3, PT ;  /* 0x000000031000780c */ /* 0x000fe40003f05270 */
[----:B------:R-:W-:-:S04]  /*1680*/  SHF.L.U32 R0, R0, 0x1f, RZ ;  /* 0x0000001f00007819 */ /* 0x000fc800000006ff */
[----:B------:R-:W0:Y:S02]  /*1690*/  SYNCS.PHASECHK.TRANS64.TRYWAIT P1, [UR37+0x36800], R0 ;  /* 0x03680000ff0075a7 */ /* 0x000e240008020165 */
[----:B0-----:R-:W-:Y:S05]  /*16a0*/  @!P1 BRA `(.L_x_3625) ;  /* 0x000000f000b89947 */ /* 0x001fea0003800000 */
.L_x_3758:
[----:B------:R-:W-:Y:S05]  /*16b0*/  @!P0 BRA `(.L_x_3626) ;  /* 0x0000000000048947 */ /* 0x000fea0003800000 */
[----:B------:R-:W-:Y:S01]  /*16c0*/  BPT.TRAP 0x1 ;  /* 0x000000040000795c */ /* 0x000fe20000300000 */
.L_x_3626:
[----:B------:R-:W-:Y:S02]  /*16d0*/  IMAD.U32 R2, RZ, RZ, UR36 ;  /* 0x00000024ff027e24 */ /* 0x000fe4000f8e00ff */
[----:B0-----:R-:W-:-:S03]  /*16e0*/  IMAD.U32 R3, RZ, RZ, UR61 ;  /* 0x0000003dff037e24 */ /* 0x001fc6000f8e00ff */
[----:B------:R-:W-:Y:S02]  /*16f0*/  LEA R2, R2, UR37, 0x3 ;  /* 0x0000002502027c11 */ /* 0x000fe4000f8e18ff */
[----:B------:R-:W-:-:S04]  /*1700*/  SHF.L.U32 R3, R3, 0x1f, RZ ;  /* 0x0000001f03037819 */ /* 0x000fc800000006ff */
[----:B------:R0:W1:Y:S01]  /*1710*/  SYNCS.PHASECHK.TRANS64.TRYWAIT P1, [R2+URZ+0x36830], R3 ;  /* 0x03683003020075a7 */ /* 0x000062000802017f */
[----:B------:R-:W-:Y:S05]  /*1720*/  @!P0 BRA `(.L_x_3627) ;  /* 0x0000000000048947 */ /* 0x000fea0003800000 */
[----:B------:R-:W-:Y:S01]  /*1730*/  BPT.TRAP 0x1 ;  /* 0x000000040000795c */ /* 0x000fe20000300000 */
.L_x_3627:
[----:B-1----:R-:W-:Y:S05]  /*1740*/  @P1 BRA `(.L_x_3628) ;  /* 0x0000000000081947 */ /* 0x002fea0003800000 */
[----:B------:R-:W1:Y:S02]  /*1750*/  SYNCS.PHASECHK.TRANS64.TRYWAIT P1, [R2+URZ+0x36830], R3 ;  /* 0x03683003020075a7 */ /* 0x000e64000802017f */
[----:B-1----:R-:W-:Y:S05]  /*1760*/  @!P1 BRA `(.L_x_3629) ;  /* 0x000000f000a09947 */ /* 0x002fea0003800000 */
.L_x_3628:
[----:B------:R-:W-:Y:S05]  /*1770*/  WARPSYNC.ALL ;  /* 0x0000000000007948 */ /* 0x000fea0003800000 */
[----:B------:R-:W-:Y:S01]  /*1780*/  UIADD3 UR37, UR37, 0x21400, URZ ;  /* 0x0002140025257890 */ /* 0x000fe2000fffe03f */
[----:B------:R-:W-:Y:S01]  /*1790*/  WARPGROUP.ARRIVE ;  /* 0x00000000000079c5 */ /* 0x000fe20000000000 */
[----:B------:R-:W-:Y:S01]  /*17a0*/  ULOP3.LUT UR4, UR38, 0x10000, URZ, 0xfc, !UPT ;  /* 0x0001000026047892 */ /* 0x000fe2000f8efc3f */
[----:B------:R-:W-:Y:S01]  /*17b0*/  MOV R4, UR36 ;  /* 0x0000002400047c02 */ /* 0x000fe20008000f00 */
[----:B------:R-:W-:Y:S01]  /*17c0*/  USHF.R.U32.HI UR37, URZ, 0x4, UR37 ;  /* 0x000000043f257899 */ /* 0x000fe20008011625 */
[----:B------:R-:W-:Y:S01]  /*17d0*/  UMOV UR5, 0x40000040 ;  /* 0x4000004000057882 */ /* 0x000fe20000000000 */
[----:B------:R-:W-:-:S02]  /*17e0*/  UMOV UR7, 0x40000040 ;  /* 0x4000004000077882 */ /* 0x000fc40000000000 */
[----:B------:R-:W-:Y:S01]  /*17f0*/  ULOP3.LUT UR37, UR37, 0x3fff, URZ, 0xc0, !UPT ;  /* 0x00003fff25257892 */ /* 0x000fe2000f8ec03f */
[----:B------:R-:W-:Y:S01]  /*1800*/  UMOV UR8, UR4 ;  /* 0x0000000400087c82 */ /* 0x000fe20008000000 */
[----:B------:R-:W-:Y:S02]  /*1810*/  UMOV UR9, UR5 ;  /* 0x0000000500097c82 */ /* 0x000fe40008000000 */
[----:B------:R-:W-:Y:S01]  /*1820*/  ULOP3.LUT UR6, UR37, 0x10000, URZ, 0xfc, !UPT ;  /* 0x0001000025067892 */ /* 0x000fe2000f8efc3f */
[----:B------:R-:W-:Y:S01]  /*1830*/  UMOV UR11, 0x40000040 ;  /* 0x40000040000b7882 */ /* 0x000fe20000000000 */
[----:B------:R-:W-:Y:S01]  /*1840*/  UMOV UR12, UR4 ;  /* 0x00000004000c7c82 */ /* 0x000fe20008000000 */
[----:B------:R-:W-:Y:S01]  /*1850*/  UMOV UR13, UR5 ;  /* 0x00000005000d7c82 */ /* 0x000fe20008000000 */
[----:B------:R-:W-:Y:S02]  /*1860*/  UMOV UR15, 0x40000040 ;  /* 0x40000040000f7882 */ /* 0x000fe40000000000 */
[----:B------:R-:W-:Y:S01]  /*1870*/  IMAD.U32 R7, RZ, RZ, UR6 ;  /* 0x00000006ff077e24 */ /* 0x000fe2000f8e00ff */
[----:B------:R-:W-:Y:S01]  /*1880*/  UIMAD UR6, UR36, 0xa80, UR6 ;  /* 0x00000a80240678a4 */ /* 0x000fe2000f8e0206 */
[----:B------:R-:W-:Y:S01]  /*1890*/  UMOV UR16, UR4 ;  /* 0x0000000400107c82 */ /* 0x000fe20008000000 */
[----:B------:R-:W-:-:S02]  /*18a0*/  UMOV UR17, UR5 ;  /* 0x0000000500117c82 */ /* 0x000fc40008000000 */
[----:B------:R-:W-:Y:S02]  /*18b0*/  UIADD3 UR10, UR6, 0x80, URZ ;  /* 0x00000080060a7890 */ /* 0x000fe4000fffe03f */
[----:B------:R-:W-:Y:S02]  /*18c0*/  UIADD3 UR14, UR6, 0x100, URZ ;  /* 0x00000100060e7890 */ /* 0x000fe4000fffe03f */
[----:B------:R-:W-:Y:S02]  /*18d0*/  UIADD3 UR18, UR6, 0x180, URZ ;  /* 0x0000018006127890 */ /* 0x000fe4000fffe03f */
[----:B------:R-:W-:Y:S01]  /*18e0*/  HGMMA.64x16x16.F32.BF16 R72, gdesc[UR4], RZ, !UPT, gsb0 ;  /* 0x00200000044879f0 */ /* 0x000fe2000c0018ff */
[----:B------:R-:W-:Y:S01]  /*18f0*/  UMOV UR19, 0x40000040 ;  /* 0x4000004000137882 */ /* 0x000fe20000000000 */
[----:B------:R-:W-:Y:S01]  /*1900*/  UIADD3 UR22, UR6, 0x200, URZ ;  /* 0x0000020006167890 */ /* 0x000fe2000fffe03f */
[----:B------:R-:W-:Y:S01]  /*1910*/  UMOV UR20, UR4 ;  /* 0x0000000400147c82 */ /* 0x000fe20008000000 */
[----:B------:R-:W-:Y:S01]  /*1920*/  UMOV UR21, UR5 ;  /* 0x0000000500157c82 */ /* 0x000fe20008000000 */
[----:B------:R-:W-:Y:S01]  /*1930*/  UMOV UR23, 0x40000040 ;  /* 0x4000004000177882 */ /* 0x000fe20000000000 */
[----:B------:R-:W-:-:S02]  /*1940*/  UIADD3 UR7, UR6, 0x300, URZ ;  /* 0x0000030006077890 */ /* 0x000fc4000fffe03f */
        /* <DEDUP_REMOVED lines=16> */
[----:B------:R-:W-:Y:S01]  /*1a50*/  UMOV UR39, 0x40000040 ;  /* 0x4000004000277882 */ /* 0x000fe20000000000 */
        /* <DEDUP_REMOVED lines=33> */
[----:B------:R-:W-:Y:S02]  /*1c70*/  UIADD3 UR8, UR4, 0x2, URZ ;  /* 0x0000000204087890 */ /* 0x000fe4000fffe03f */
[----:B------:R-:W-:Y:S01]  /*1c80*/  UIADD3 UR10, UR6, 0x2, URZ ;  /* 0x00000002060a7890 */ /* 0x000fe2000fffe03f */
[----:B------:R-:W-:Y:S01]  /*1c90*/  UMOV UR9, 0x40000040 ;  /* 0x4000004000097882 */ /* 0x000fe20000000000 */
[----:B------:R-:W-:Y:S01]  /*1ca0*/  UMOV UR11, 0x40000040 ;  /* 0x40000040000b7882 */ /* 0x000fe20000000000 */
[----:B------:R-:W-:Y:S02]  /*1cb0*/  UMOV UR13, UR9 ;  /* 0x00000009000d7c82 */ /* 0x000fe40008000000 */
[----:B------:R-:W-:Y:S01]  /*1cc0*/  UMOV UR12, UR8 ;  /* 0x00000008000c7c82 */ /* 0x000fe20008000000 */
[----:B------:R-:W-:Y:S01]  /*1cd0*/  UMOV UR16, UR8 ;  /* 0x0000000800107c82 */ /* 0x000fe20008000000 */
[----:B------:R-:W-:Y:S01]  /*1ce0*/  UMOV UR17, UR9 ;  /* 0x0000000900117c82 */ /* 0x000fe20008000000 */
[----:B------:R-:W-:Y:S01]  /*1cf0*/  UMOV UR20, UR8 ;  /* 0x0000000800147c82 */ /* 0x000fe20008000000 */
[----:B------:R-:W-:Y:S01]  /*1d00*/  UMOV UR21, UR9 ;  /* 0x0000000900157c82 */ /* 0x000fe20008000000 */
        /* <DEDUP_REMOVED lines=21> */
[----:B01----:R-:W-:Y:S01]  /*1e60*/  MOV R3, UR12 ;  /* 0x0000000c00037c02 */ /* 0x003fe20008000f00 */
        /* <DEDUP_REMOVED lines=365> */
[----:B------:R-:W-:-:S07]  /*3540*/  UIADD3 UR7, UR6, 0x784, URZ ;  /* 0x0000078406077890 */ /* 0x000fce000fffe03f */
[----:B------:R-:W-:Y:S01]  /*3550*/  UMOV UR38, UR7 ;  /* 0x0000000700267c82 */ /* 0x000fe20008000000 */
        /* <DEDUP_REMOVED lines=44> */
[----:B------:R-:W-:-:S07]  /*3820*/  UIADD3 UR10, UR6, 0x806, URZ ;  /* 0x00000806060a7890 */ /* 0x000fce000fffe03f */
        /* <DEDUP_REMOVED lines=18> */
[----:B------:R-:W-:Y:S02]  /*3950*/  R2UR UR36, R4 ;  /* 0x00000000042472ca */ /* 0x000fe400000e0000 */
        /* <DEDUP_REMOVED lines=19> */
.L_x_3630:
[----:B------:R-:W-:Y:S01]  /*3a90*/  IMAD.IADD R3, R218, 0x1, R81 ;  /* 0x00000001da037824 */ /* 0x000fe200078e0251 */
[----:B------:R-:W-:Y:S01]  /*3aa0*/  P2R R80, PR, RZ, 0x1 ;  /* 0x00000001ff507803 */ /* 0x000fe20000000000 */
[----:B------:R-:W-:Y:S02]  /*3ab0*/  ULDC UR6, c[0x0][0x988] ;  /* 0x0002620000067ab9 */ /* 0x000fe40000000800 */
[----:B------:R-:W-:-:S05]  /*3ac0*/  IMAD R3, R120, -0x70, R3 ;  /* 0xffffff9078037824 */ /* 0x000fca00078e0203 */
[C---:B------:R-:W-:Y:S02]  /*3ad0*/  ISETP.GT.AND P6, PT, R3.reuse, RZ, PT ;  /* 0x000000ff0300720c */ /* 0x040fe40003fc4270 */
[C---:B------:R-:W-:Y:S02]  /*3ae0*/  ISETP.GT.AND P5, PT, R3.reuse, 0x1, PT ;  /* 0x000000010300780c */ /* 0x040fe40003fa4270 */
[----:B------:R-:W-:Y:S02]  /*3af0*/  ISETP.GT.AND P4, PT, R3, 0x8, PT ;  /* 0x000000080300780c */ /* 0x000fe40003f84270 */
[----:B------:R-:W-:Y:S02]  /*3b00*/  FSEL R83, R72, -INF , P6 ;  /* 0xff80000048537808 */ /* 0x000fe40003000000 */
        /* <DEDUP_REMOVED lines=62> */
[----:B------:R-:W-:Y:S02]  /*3ef0*/  ISETP.GT.AND P0, PT, R3, 0x49, PT ;  /* 0x000000490300780c */ /* 0x000fe40003f04270 */
[----:B------:R-:W-:Y:S02]  /*3f00*/  FSEL R111, R44, -INF , P6 ;  /* 0xff8000002c6f7808 */ /* 0x000fe40003000000 */
[----:B------:R-:W-:Y:S02]  /*3f10*/  FMNMX.FTZ R0, R107, R0, !PT ;  /* 0x000000006b007209 */ /* 0x000fe40007810000 */
[----:B------:R-:W-:Y:S02]  /*3f20*/  FSEL R51, R51, -INF , P5 ;  /* 0xff80000033337808 */ /* 0x000fe40002800000 */
[----:B------:R-:W-:Y:S02]  /*3f30*/  ISETP.GT.AND P5, PT, R3, 0x50, PT ;  /* 0x000000500300780c */ /* 0x000fe40003fa4270 */
[----:B------:R-:W-:-:S02]  /*3f40*/  FSEL R113, R45, -INF , P0 ;  /* 0xff8000002d717808 */ /* 0x000fc40000000000 */
[----:B------:R-:W-:Y:S02]  /*3f50*/  FMNMX.FTZ R0, R111, R0, !PT ;  /* 0x000000006f007209 */ /* 0x000fe40007810000 */
        /* <DEDUP_REMOVED lines=12> */
[----:B------:R-:W-:Y:S02]  /*4020*/  FSEL R121, R37, -INF , P2 ;  /* 0xff80000025797808 */ /* 0x000fe40001000000 */
[----:B------:R-:W-:Y:S02]  /*4030*/  FMNMX.FTZ R0, R119, R0, !PT ;  /* 0x0000000077007209 */ /* 0x000fe40007810000 */
[----:B------:R-:W-:Y:S02]  /*4040*/  ISETP.GT.AND P3, PT, R3, 0x60, PT ;  /* 0x000000600300780c */ /* 0x000fe40003f64270 */
[----:B------:R-:W-:Y:S02]  /*4050*/  FSEL R41, R54, -INF , P4 ;  /* 0xff80000036297808 */ /* 0x000fe40002000000 */
[----:B------:R-:W-:-:S02]  /*4060*/  FSEL R123, R24, -INF , P3 ;  /* 0xff800000187b7808 */ /* 0x000fc40001800000 */
[----:B------:R-:W-:Y:S02]  /*4070*/  FMNMX.FTZ R0, R121, R0, !PT ;  /* 0x0000000079007209 */ /* 0x000fe40007810000 */
[----:B------:R-:W-:Y:S02]  /*4080*/  ISETP.GT.AND P4, PT, R3, 0x61, PT ;  /* 0x000000610300780c */ /* 0x000fe40003f84270 */
[----:B------:R-:W-:Y:S02]  /*4090*/  FMNMX.FTZ R0, R123, R0, !PT ;  /* 0x000000007b007209 */ /* 0x000fe40007810000 */
[----:B------:R-:W-:Y:S02]  /*40a0*/  FSEL R125, R25, -INF , P4 ;  /* 0xff800000197d7808 */ /* 0x000fe40002000000 */
[----:B------:R-:W-:Y:S02]  /*40b0*/  ISETP.GT.AND P5, PT, R3, 0x68, PT ;  /* 0x000000680300780c */ /* 0x000fe40003fa4270 */
[----:B------:R-:W-:-:S02]  /*40c0*/  FMNMX.FTZ R0, R125, R0, !PT ;  /* 0x000000007d007209 */ /* 0x000fc40007810000 */
[----:B------:R-:W-:Y:S02]  /*40d0*/  FSEL R127, R28, -INF , P5 ;  /* 0xff8000001c7f7808 */ /* 0x000fe40002800000 */
[----:B------:R-:W-:Y:S02]  /*40e0*/  ISETP.GT.AND P6, PT, R3, 0x69, PT ;  /* 0x000000690300780c */ /* 0x000fe40003fc4270 */
[----:B------:R-:W-:Y:S02]  /*40f0*/  FMNMX.FTZ R0, R127, R0, !PT ;  /* 0x000000007f007209 */ /* 0x000fe40007810000 */
[----:B------:R-:W-:Y:S02]  /*4100*/  FSEL R129, R29, -INF , P6 ;  /* 0xff8000001d817808 */ /* 0x000fe40003000000 */
[----:B------:R-:W-:Y:S02]  /*4110*/  P2R R14, PR, RZ, 0x4 ;  /* 0x00000004ff0e7803 */ /* 0x000fe40000000000 */
[----:B------:R-:W-:Y:S01]  /*4120*/  FMNMX.FTZ R6, R129, R0, !PT ;  /* 0x0000000081067209 */ /* 0x000fe20007810000 */
[----:B------:R-:W-:Y:S01]  /*4130*/  IMAD.U32 R0, RZ, RZ, UR6 ;  /* 0x00000006ff007e24 */ /* 0x000fe2000f8e00ff */
[----:B------:R-:W-:-:S02]  /*4140*/  ISETP.GT.AND P2, PT, R3, 0x48, PT ;  /* 0x000000480300780c */ /* 0x000fc40003f44270 */
[----:B------:R-:W-:Y:S01]  /*4150*/  P2R R20, PR, RZ, 0x2 ;  /* 0x00000002ff147803 */ /* 0x000fe20000000000 */
[----:B------:R-:W0:Y:S01]  /*4160*/  SHFL.BFLY PT, R25, R6, 0x2, 0x1f ;  /* 0x0c401f0006197f89 */ /* 0x000e2200000e0000 */
[C---:B------:R-:W-:Y:S02]  /*4170*/  ISETP.GT.AND P1, PT, R3.reuse, 0x49, PT ;  /* 0x000000490300780c */ /* 0x040fe40003f24270 */
[----:B------:R-:W-:Y:S02]  /*4180*/  FSEL R109, R46, -INF , P2 ;  /* 0xff8000002e6d7808 */ /* 0x000fe40001000000 */
[----:B------:R-:W-:Y:S02]  /*4190*/  P2R R32, PR, RZ, 0x1 ;  /* 0x00000001ff207803 */ /* 0x000fe40000000000 */
[----:B------:R-:W-:Y:S02]  /*41a0*/  ISETP.GT.AND P0, PT, R3, 0x50, PT ;  /* 0x000000500300780c */ /* 0x000fe40003f04270 */
[----:B------:R-:W-:-:S02]  /*41b0*/  FSEL R57, R47, -INF , P1 ;  /* 0xff8000002f397808 */ /* 0x000fc40000800000 */
[----:B------:R-:W-:Y:S02]  /*41c0*/  P2R R12, PR, RZ, 0x8 ;  /* 0x00000008ff0c7803 */ /* 0x000fe40000000000 */
[----:B------:R-:W-:Y:S02]  /*41d0*/  FSEL R29, R34, -INF , P0 ;  /* 0xff800000221d7808 */ /* 0x000fe40000000000 */
[----:B------:R-:W-:Y:S02]  /*41e0*/  ISETP.NE.AND P0, PT, R32, RZ, PT ;  /* 0x000000ff2000720c */ /* 0x000fe40003f05270 */
[----:B------:R-:W-:Y:S02]  /*41f0*/  ISETP.NE.AND P1, PT, R20, RZ, PT ;  /* 0x000000ff1400720c */ /* 0x000fe40003f25270 */
[----:B------:R-:W-:Y:S02]  /*4200*/  FSEL R35, R35, -INF , P0 ;  /* 0xff80000023237808 */ /* 0x000fe40000000000 */
[----:B------:R-:W-:-:S02]  /*4210*/  ISETP.NE.AND P2, PT, R14, RZ, PT ;  /* 0x000000ff0e00720c */ /* 0x000fc40003f45270 */
[----:B------:R-:W-:Y:S02]  /*4220*/  FSEL R27, R27, -INF , P4 ;  /* 0xff8000001b1b7808 */ /* 0x000fe40002000000 */
[----:B0-----:R-:W-:Y:S02]  /*4230*/  FMNMX.FTZ R25, R6, R25, !PT ;  /* 0x0000001906197209 */ /* 0x001fe40007810000 */
[----:B------:R-:W-:Y:S02]  /*4240*/  FMNMX.FTZ R6, R5, R75, !PT ;  /* 0x0000004b05067209 */ /* 0x000fe40007810000 */
[----:B------:R-:W-:Y:S01]  /*4250*/  FSEL R39, R39, -INF , P2 ;  /* 0xff80000027277808 */ /* 0x000fe20001000000 */
[----:B------:R-:W0:Y:S01]  /*4260*/  SHFL.BFLY PT, R4, R25, 0x1, 0x1f ;  /* 0x0c201f0019047f89 */ /* 0x000e2200000e0000 */
[----:B------:R-:W-:Y:S02]  /*4270*/  FMNMX.FTZ R6, R9, R6, !PT ;  /* 0x0000000609067209 */ /* 0x000fe40007810000 */
[----:B------:R-:W-:-:S02]  /*4280*/  FSEL R31, R31, -INF , P6 ;  /* 0xff8000001f1f7808 */ /* 0x000fc40003000000 */
[----:B------:R-:W-:Y:S02]  /*4290*/  FMNMX.FTZ R6, R79, R6, !PT ;  /* 0x000000064f067209 */ /* 0x000fe40007810000 */
[----:B------:R-:W-:Y:S02]  /*42a0*/  ISETP.GE.AND P2, PT, R81, 0x71, PT ;  /* 0x000000715100780c */ /* 0x000fe40003f46270 */
[----:B------:R-:W-:Y:S02]  /*42b0*/  FMNMX.FTZ R6, R11, R6, !PT ;  /* 0x000000060b067209 */ /* 0x000fe40007810000 */
[----:B------:R-:W-:Y:S02]  /*42c0*/  ISETP.NE.AND P0, PT, R80, RZ, PT ;  /* 0x000000ff5000720c */ /* 0x000fe40003f05270 */
[----:B------:R-:W-:Y:S02]  /*42d0*/  CS2R R80, SRZ ;  /* 0x0000000000507805 */ /* 0x000fe4000001ff00 */
        /* <DEDUP_REMOVED lines=18> */
[--C-:B------:R-:W-:Y:S01]  /*4400*/  FFMA.FTZ R25, R73, R0, -R10.reuse ;  /* 0x0000000049197223 */ /* 0x100fe2000001080a */
[----:B------:R-:W-:Y:S01]  /*4410*/  FSEL R61, R26, -INF , P3 ;  /* 0xff8000001a3d7808 */ /* 0x000fe20001800000 */
[----:B------:R0:W-:Y:S01]  /*4420*/  MUFU.EX2 R73, R3 ;  /* 0x0000000300497308 */ /* 0x0001e20000000800 */
[----:B------:R-:W-:Y:S01]  /*4430*/  FMNMX.FTZ R6, R41, R6, !PT ;  /* 0x0000000629067209 */ /* 0x000fe20007810000 */
[-CC-:B------:R-:W-:Y:S01]  /*4440*/  FFMA.FTZ R200, R83, R0.reuse, -R10.reuse ;  /* 0x0000000053c87223 */ /* 0x180fe2000001080a */
[----:B------:R-:W-:Y:S01]  /*4450*/  FSEL R69, R30, -INF , P5 ;  /* 0xff8000001e457808 */ /* 0x000fe20002800000 */
[--C-:B------:R-:W-:Y:S01]  /*4460*/  FFMA.FTZ R202, R85, R0, -R10.reuse ;  /* 0x0000000055ca7223 */ /* 0x100fe2000001080a */
[----:B------:R-:W-:Y:S01]  /*4470*/  FMNMX.FTZ R6, R55, R6, !PT ;  /* 0x0000000637067209 */ /* 0x000fe20007810000 */
[-CC-:B------:R-:W-:Y:S01]  /*4480*/  FFMA.FTZ R33, R77, R0.reuse, -R10.reuse ;  /* 0x000000004d217223 */ /* 0x180fe2000001080a */
[--C-:B------:R-:W-:Y:S01]  /*4490*/  FFMA.FTZ R196, R87, R0, -R10.reuse ;  /* 0x0000000057c47223 */ /* 0x100fe2000001080a */
[----:B------:R-:W-:Y:S01]  /*44a0*/  MUFU.EX2 R200, R200 ;  /* 0x000000c800c87308 */ /* 0x000fe20000000800 */
[----:B------:R-:W-:Y:S01]  /*44b0*/  FMNMX.FTZ R6, R45, R6, !PT ;  /* 0x000000062d067209 */ /* 0x000fe20007810000 */
[-CC-:B------:R-:W-:Y:S01]  /*44c0*/  FFMA.FTZ R198, R89, R0.reuse, -R10.reuse ;  /* 0x0000000059c67223 */ /* 0x180fe2000001080a */
[-CC-:B------:R-:W-:Y:S01]  /*44d0*/  FFMA.FTZ R192, R91, R0.reuse, -R10.reuse ;  /* 0x000000005bc07223 */ /* 0x180fe2000001080a */
[--C-:B------:R-:W-:Y:S01]  /*44e0*/  FFMA.FTZ R53, R93, R0, -R10.reuse ;  /* 0x000000005d357223 */ /* 0x100fe2000001080a */
[----:B------:R-:W-:Y:S01]  /*44f0*/  FMNMX.FTZ R6, R43, R6, !PT ;  /* 0x000000062b067209 */ /* 0x000fe20007810000 */
[-CC-:B------:R-:W-:Y:S01]  /*4500*/  FFMA.FTZ R194, R95, R0.reuse, -R10.reuse ;  /* 0x000000005fc27223 */ /* 0x180fe2000001080a */
[--C-:B------:R-:W-:Y:S01]  /*4510*/  FFMA.FTZ R97, R97, R0, -R10.reuse ;  /* 0x0000000061617223 */ /* 0x100fe2000001080a */
[----:B------:R-:W1:Y:S01]  /*4520*/  MUFU.EX2 R25, R25 ;  /* 0x0000001900197308 */ /* 0x000e620000000800 */
[----:B------:R-:W-:Y:S01]  /*4530*/  FMNMX.FTZ R6, R109, R6, !PT ;  /* 0x000000066d067209 */ /* 0x000fe20007810000 */
[-CC-:B------:R-:W-:Y:S01]  /*4540*/  FFMA.FTZ R99, R99, R0.reuse, -R10.reuse ;  /* 0x0000000063637223 */ /* 0x180fe2000001080a */
[-CC-:B------:R-:W-:Y:S01]  /*4550*/  FFMA.FTZ R101, R101, R0.reuse, -R10.reuse ;  /* 0x0000000065657223 */ /* 0x180fe2000001080a */
[--C-:B------:R-:W-:Y:S01]  /*4560*/  FFMA.FTZ R103, R103, R0, -R10.reuse ;  /* 0x0000000067677223 */ /* 0x100fe2000001080a */
[----:B------:R-:W-:Y:S01]  /*4570*/  FMNMX.FTZ R6, R57, R6, !PT ;  /* 0x0000000639067209 */ /* 0x000fe20007810000 */
[-CC-:B------:R-:W-:Y:S01]  /*4580*/  FFMA.FTZ R105, R105, R0.reuse, -R10.reuse ;  /* 0x0000000069697223 */ /* 0x180fe2000001080a */
[--C-:B------:R-:W-:Y:S01]  /*4590*/  FFMA.FTZ R107, R107, R0, -R10.reuse ;  /* 0x000000006b6b7223 */ /* 0x100fe2000001080a */
[----:B------:R-:W2:Y:S01]  /*45a0*/  MUFU.EX2 R202, R202 ;  /* 0x000000ca00ca7308 */ /* 0x000ea20000000800 */
[----:B------:R-:W-:Y:S01]  /*45b0*/  FMNMX.FTZ R6, R29, R6, !PT ;  /* 0x000000061d067209 */ /* 0x000fe20007810000 */
[-CC-:B------:R-:W-:Y:S01]  /*45c0*/  FFMA.FTZ R111, R111, R0.reuse, -R10.reuse ;  /* 0x000000006f6f7223 */ /* 0x180fe2000001080a */
[-CC-:B------:R-:W-:Y:S01]  /*45d0*/  FFMA.FTZ R113, R113, R0.reuse, -R10.reuse ;  /* 0x0000000071717223 */ /* 0x180fe2000001080a */
[--C-:B------:R-:W-:Y:S01]  /*45e0*/  FFMA.FTZ R115, R115, R0, -R10.reuse ;  /* 0x0000000073737223 */ /* 0x100fe2000001080a */
[----:B------:R-:W-:Y:S01]  /*45f0*/  FMNMX.FTZ R6, R35, R6, !PT ;  /* 0x0000000623067209 */ /* 0x000fe20007810000 */
[-CC-:B------:R-:W-:Y:S01]  /*4600*/  FFMA.FTZ R117, R117, R0.reuse, -R10.reuse ;  /* 0x0000000075757223 */ /* 0x180fe2000001080a */
[--C-:B------:R-:W-:Y:S01]  /*4610*/  FFMA.FTZ R119, R119, R0, -R10.reuse ;  /* 0x0000000077777223 */ /* 0x100fe2000001080a */
[----:B------:R-:W3:Y:S01]  /*4620*/  MUFU.EX2 R33, R33 ;  /* 0x0000002100217308 */ /* 0x000ee20000000800 */
[----:B------:R-:W-:Y:S01]  /*4630*/  FMNMX.FTZ R6, R65, R6, !PT ;  /* 0x0000000641067209 */ /* 0x000fe20007810000 */
[-CC-:B------:R-:W-:Y:S01]  /*4640*/  FFMA.FTZ R121, R121, R0.reuse, -R10.reuse ;  /* 0x0000000079797223 */ /* 0x180fe2000001080a */
[-CC-:B------:R-:W-:Y:S01]  /*4650*/  FFMA.FTZ R123, R123, R0.reuse, -R10.reuse ;  /* 0x000000007b7b7223 */ /* 0x180fe2000001080a */
[--C-:B------:R-:W-:Y:S01]  /*4660*/  FFMA.FTZ R125, R125, R0, -R10.reuse ;  /* 0x000000007d7d7223 */ /* 0x100fe2000001080a */
[----:B------:R-:W-:Y:S01]  /*4670*/  FMNMX.FTZ R6, R39, R6, !PT ;  /* 0x0000000627067209 */ /* 0x000fe20007810000 */
[-CC-:B------:R-:W-:Y:S01]  /*4680*/  FFMA.FTZ R127, R127, R0.reuse, -R10.reuse ;  /* 0x000000007f7f7223 */ /* 0x180fe2000001080a */
[----:B------:R-:W-:Y:S01]  /*4690*/  FFMA.FTZ R10, R129, R0, -R10 ;  /* 0x00000000810a7223 */ /* 0x000fe2000001080a */
[----:B------:R-:W4:Y:S01]  /*46a0*/  MUFU.EX2 R196, R196 ;  /* 0x000000c400c47308 */ /* 0x000f220000000800 */
[----:B------:R-:W-:-:S02]  /*46b0*/  FMNMX.FTZ R6, R61, R6, !PT ;  /* 0x000000063d067209 */ /* 0x000fc40007810000 */
[----:B------:R-:W-:Y:S02]  /*46c0*/  CS2R R94, SRZ ;  /* 0x00000000005e7805 */ /* 0x000fe4000001ff00 */
[----:B------:R-:W-:Y:S02]  /*46d0*/  CS2R R92, SRZ ;  /* 0x00000000005c7805 */ /* 0x000fe4000001ff00 */
[----:B------:R-:W-:Y:S02]  /*46e0*/  CS2R R90, SRZ ;  /* 0x00000000005a7805 */ /* 0x000fe4000001ff00 */
[----:B------:R-:W-:Y:S02]  /*46f0*/  FMNMX.FTZ R6, R27, R6, !PT ;  /* 0x000000061b067209 */ /* 0x000fe40007810000 */
[----:B------:R-:W-:Y:S02]  /*4700*/  CS2R R88, SRZ ;  /* 0x0000000000587805 */ /* 0x000fe4000001ff00 */
[----:B------:R-:W-:Y:S01]  /*4710*/  CS2R R86, SRZ ;  /* 0x0000000000567805 */ /* 0x000fe2000001ff00 */
[----:B------:R-:W5:Y:S01]  /*4720*/  MUFU.EX2 R37, R37 ;  /* 0x0000002500257308 */ /* 0x000f620000000800 */
[----:B------:R-:W-:-:S02]  /*4730*/  FMNMX.FTZ R6, R69, R6, !PT ;  /* 0x0000000645067209 */ /* 0x000fc40007810000 */
[----:B------:R-:W-:Y:S02]  /*4740*/  CS2R R84, SRZ ;  /* 0x0000000000547805 */ /* 0x000fe4000001ff00 */
[----:B------:R-:W-:Y:S02]  /*4750*/  CS2R R82, SRZ ;  /* 0x0000000000527805 */ /* 0x000fe4000001ff00 */
[----:B------:R-:W-:Y:S02]  /*4760*/  CS2R R76, SRZ ;  /* 0x00000000004c7805 */ /* 0x000fe4000001ff00 */
[----:B------:R-:W-:Y:S01]  /*4770*/  FMNMX.FTZ R6, R31, R6, !PT ;  /* 0x000000061f067209 */ /* 0x000fe20007810000 */
[----:B------:R-:W-:Y:S04]  /*4780*/  MUFU.EX2 R198, R198 ;  /* 0x000000c600c67308 */ /* 0x000fe80000000800 */
[----:B0-----:R-:W0:Y:S04]  /*4790*/  SHFL.BFLY PT, R3, R6, 0x2, 0x1f ;  /* 0x0c401f0006037f89 */ /* 0x001e2800000e0000 */
[----:B------:R-:W-:Y:S08]  /*47a0*/  MUFU.EX2 R47, R47 ;  /* 0x0000002f002f7308 */ /* 0x000ff00000000800 */
[----:B------:R-:W-:Y:S08]  /*47b0*/  MUFU.EX2 R192, R192 ;  /* 0x000000c000c07308 */ /* 0x000ff00000000800 */
[----:B------:R-:W-:Y:S01]  /*47c0*/  MUFU.EX2 R53, R53 ;  /* 0x0000003500357308 */ /* 0x000fe20000000800 */
[----:B0-----:R-:W-:-:S05]  /*47d0*/  FMNMX.FTZ R8, R6, R3, !PT ;  /* 0x0000000306087209 */ /* 0x001fca0007810000 */
[----:B------:R-:W0:Y:S02]  /*47e0*/  SHFL.BFLY PT, R3, R8, 0x1, 0x1f ;  /* 0x0c201f0008037f89 */ /* 0x000e2400000e0000 */
[----:B------:R-:W-:Y:S08]  /*47f0*/  MUFU.EX2 R194, R194 ;  /* 0x000000c200c27308 */ /* 0x000ff00000000800 */
[----:B------:R-:W-:Y:S08]  /*4800*/  MUFU.EX2 R97, R97 ;  /* 0x0000006100617308 */ /* 0x000ff00000000800 */
[----:B------:R1:W-:Y:S01]  /*4810*/  MUFU.EX2 R188, R99 ;  /* 0x0000006300bc7308 */ /* 0x0003e20000000800 */
[----:B0-----:R-:W-:-:S07]  /*4820*/  FMNMX.FTZ R3, R8, R3, !PT ;  /* 0x0000000308037209 */ /* 0x001fce0007810000 */
[----:B------:R-:W-:Y:S01]  /*4830*/  MUFU.EX2 R101, R101 ;  /* 0x0000006500657308 */ /* 0x000fe20000000800 */
[----:B-1----:R-:W-:Y:S02]  /*4840*/  CS2R R98, SRZ ;  /* 0x0000000000627805 */ /* 0x002fe4000001ff00 */
[C---:B------:R-:W-:Y:S01]  /*4850*/  FSETP.NEU.FTZ.AND P1, PT, R3.reuse, -INF , PT ;  /* 0xff8000000300780b */ /* 0x040fe20003f3d000 */
[----:B------:R-:W-:-:S04]  /*4860*/  FMUL.FTZ R6, R3, R0 ;  /* 0x0000000003067220 */ /* 0x000fc80000410000 */
[----:B------:R-:W-:Y:S01]  /*4870*/  MUFU.EX2 R190, R103 ;  /* 0x0000006700be7308 */ /* 0x000fe20000000800 */
[----:B------:R-:W-:Y:S02]  /*4880*/  FSEL R6, R6, RZ, P1 ;  /* 0x000000ff06067208 */ /* 0x000fe40000800000 */
[----:B------:R-:W-:-:S03]  /*4890*/  ISETP.NE.AND P1, PT, R18, RZ, PT ;  /* 0x000000ff1200720c */ /* 0x000fc60003f25270 */
        /* <DEDUP_REMOVED lines=12> */
[----:B------:R-:W1:Y:S01]  /*4960*/  MUFU.EX2 R8, R75 ;  /* 0x0000004b00087308 */ /* 0x000e620000000800 */
[----:B0-----:R-:W-:Y:S01]  /*4970*/  FADD.FTZ R5, R200, R25 ;  /* 0x00000019c8057221 */ /* 0x001fe20000010000 */
[-CC-:B------:R-:W-:Y:S01]  /*4980*/  FFMA.FTZ R21, R21, R0.reuse, -R6.reuse ;  /* 0x0000000015157223 */ /* 0x180fe20000010806 */
[-CC-:B------:R-:W-:Y:S01]  /*4990*/  FFMA.FTZ R43, R43, R0.reuse, -R6.reuse ;  /* 0x000000002b2b7223 */ /* 0x180fe20000010806 */
[-CC-:B------:R-:W-:Y:S01]  /*49a0*/  FFMA.FTZ R63, R63, R0.reuse, -R6.reuse ;  /* 0x000000003f3f7223 */ /* 0x180fe20000010806 */
[----:B--2---:R-:W-:Y:S01]  /*49b0*/  FADD.FTZ R30, R202, R5 ;  /* 0x00000005ca1e7221 */ /* 0x004fe20000010000 */
[-CC-:B------:R-:W-:Y:S01]  /*49c0*/  FFMA.FTZ R49, R49, R0.reuse, -R6.reuse ;  /* 0x0000000031317223 */ /* 0x180fe20000010806 */
[-C--:B------:R-:W-:Y:S01]  /*49d0*/  FFMA.FTZ R41, R41, R0.reuse, -R6 ;  /* 0x0000000029297223 */ /* 0x080fe20000010806 */
[----:B------:R-:W0:Y:S01]  /*49e0*/  MUFU.EX2 R9, R9 ;  /* 0x0000000900097308 */ /* 0x000e220000000800 */
[----:B---3--:R-:W-:Y:S01]  /*49f0*/  FADD.FTZ R5, R33, R30 ;  /* 0x0000001e21057221 */ /* 0x008fe20000010000 */
[-CC-:B------:R-:W-:Y:S01]  /*4a00*/  FFMA.FTZ R55, R55, R0.reuse, -R6.reuse ;  /* 0x0000000037377223 */ /* 0x180fe20000010806 */
[-CC-:B------:R-:W-:Y:S01]  /*4a10*/  FFMA.FTZ R45, R45, R0.reuse, -R6.reuse ;  /* 0x000000002d2d7223 */ /* 0x180fe20000010806 */
[-CC-:B------:R-:W-:Y:S01]  /*4a20*/  FFMA.FTZ R109, R109, R0.reuse, -R6.reuse ;  /* 0x000000006d6d7223 */ /* 0x180fe20000010806 */
[----:B----4-:R-:W-:Y:S01]  /*4a30*/  FADD.FTZ R32, R196, R5 ;  /* 0x00000005c4207221 */ /* 0x010fe20000010000 */
[-CC-:B------:R-:W-:Y:S01]  /*4a40*/  FFMA.FTZ R57, R57, R0.reuse, -R6.reuse ;  /* 0x0000000039397223 */ /* 0x180fe20000010806 */
[-C--:B------:R-:W-:Y:S01]  /*4a50*/  FFMA.FTZ R29, R29, R0.reuse, -R6 ;  /* 0x000000001d1d7223 */ /* 0x080fe20000010806 */
[----:B------:R2:W3:Y:S01]  /*4a60*/  MUFU.EX2 R12, R79 ;  /* 0x0000004f000c7308 */ /* 0x0004e20000000800 */
[----:B-----5:R-:W-:Y:S01]  /*4a70*/  FADD.FTZ R5, R37, R32 ;  /* 0x0000002025057221 */ /* 0x020fe20000010000 */
[----:B-1----:R-:W-:Y:S01]  /*4a80*/  FADD.FTZ R32, R201, R8 ;  /* 0x00000008c9207221 */ /* 0x002fe20000010000 */
[-CC-:B------:R-:W-:Y:S01]  /*4a90*/  FFMA.FTZ R35, R35, R0.reuse, -R6.reuse ;  /* 0x0000000023237223 */ /* 0x180fe20000010806 */
[-CC-:B------:R-:W-:Y:S01]  /*4aa0*/  FFMA.FTZ R65, R65, R0.reuse, -R6.reuse ;  /* 0x0000000041417223 */ /* 0x180fe20000010806 */
[----:B------:R-:W-:Y:S01]  /*4ab0*/  FADD.FTZ R34, R198, R5 ;  /* 0x00000005c6227221 */ /* 0x000fe20000010000 */
[-CC-:B------:R-:W-:Y:S01]  /*4ac0*/  FFMA.FTZ R39, R39, R0.reuse, -R6.reuse ;  /* 0x0000000027277223 */ /* 0x180fe20000010806 */
[-C--:B------:R-:W-:Y:S01]  /*4ad0*/  FFMA.FTZ R61, R61, R0.reuse, -R6 ;  /* 0x000000003d3d7223 */ /* 0x080fe20000010806 */
[----:B------:R-:W-:Y:S01]  /*4ae0*/  MUFU.EX2 R11, R11 ;  /* 0x0000000b000b7308 */ /* 0x000fe20000000800 */
[----:B0-----:R-:W-:Y:S01]  /*4af0*/  FADD.FTZ R5, R9, R32 ;  /* 0x0000002009057221 */ /* 0x001fe20000010000 */
[-CC-:B------:R-:W-:Y:S01]  /*4b00*/  FFMA.FTZ R27, R27, R0.reuse, -R6.reuse ;  /* 0x000000001b1b7223 */ /* 0x180fe20000010806 */
[-CC-:B------:R-:W-:Y:S01]  /*4b10*/  FFMA.FTZ R69, R69, R0.reuse, -R6.reuse ;  /* 0x0000000045457223 */ /* 0x180fe20000010806 */
[----:B------:R-:W-:Y:S01]  /*4b20*/  FFMA.FTZ R31, R31, R0, -R6 ;  /* 0x000000001f1f7223 */ /* 0x000fe20000010806 */
[----:B------:R-:W-:-:S02]  /*4b30*/  F2FP.BF16.F32.PACK_AB R200, R25, R200 ;  /* 0x000000c819c8723e */ /* 0x000fc400000010ff */
[----:B------:R-:W-:Y:S02]  /*4b40*/  CS2R R102, SRZ ;  /* 0x0000000000667805 */ /* 0x000fe4000001ff00 */
[----:B------:R-:W-:Y:S01]  /*4b50*/  F2FP.BF16.F32.PACK_AB R201, R8, R201 ;  /* 0x000000c908c9723e */ /* 0x000fe200000010ff */
[----:B------:R0:W1:Y:S01]  /*4b60*/  MUFU.EX2 R14, R67 ;  /* 0x00000043000e7308 */ /* 0x0000620000000800 */
[----:B------:R-:W-:Y:S02]  /*4b70*/  F2FP.BF16.F32.PACK_AB R202, R33, R202 ;  /* 0x000000ca21ca723e */ /* 0x000fe400000010ff */
[----:B--2---:R-:W-:Y:S02]  /*4b80*/  CS2R R78, SRZ ;  /* 0x00000000004e7805 */ /* 0x004fe4000001ff00 */
[----:B------:R-:W-:Y:S02]  /*4b90*/  F2FP.BF16.F32.PACK_AB R196, R37, R196 ;  /* 0x000000c425c4723e */ /* 0x000fe400000010ff */
[----:B------:R-:W-:-:S02]  /*4ba0*/  CS2R R74, SRZ ;  /* 0x00000000004a7805 */ /* 0x000fc4000001ff00 */
[----:B------:R-:W-:Y:S02]  /*4bb0*/  F2FP.BF16.F32.PACK_AB R198, R47, R198 ;  /* 0x000000c62fc6723e */ /* 0x000fe400000010ff */
[----:B---3--:R-:W-:Y:S01]  /*4bc0*/  F2FP.BF16.F32.PACK_AB R203, R12, R9 ;  /* 0x000000090ccb723e */ /* 0x008fe200000010ff */
[----:B------:R-:W-:Y:S01]  /*4bd0*/  MUFU.EX2 R13, R13 ;  /* 0x0000000d000d7308 */ /* 0x000fe20000000800 */
[----:B0-----:R-:W-:-:S07]  /*4be0*/  CS2R R66, SRZ ;  /* 0x0000000000427805 */ /* 0x001fce000001ff00 */
[----:B------:R0:W-:Y:S01]  /*4bf0*/  MUFU.EX2 R28, R51 ;  /* 0x00000033001c7308 */ /* 0x0001e20000000800 */
[----:B-1----:R-:W-:-:S07]  /*4c00*/  F2FP.BF16.F32.PACK_AB R197, R14, R11 ;  /* 0x0000000b0ec5723e */ /* 0x002fce00000010ff */
[----:B------:R1:W2:Y:S01]  /*4c10*/  MUFU.EX2 R20, R71 ;  /* 0x0000004700147308 */ /* 0x0002a20000000800 */
[----:B0-----:R-:W-:Y:S01]  /*4c20*/  FADD.FTZ R51, R47, R34 ;  /* 0x000000222f337221 */ /* 0x001fe20000010000 */
[----:B------:R-:W-:Y:S01]  /*4c30*/  FADD.FTZ R34, R12, R5 ;  /* 0x000000050c227221 */ /* 0x000fe20000010000 */
[----:B------:R-:W-:Y:S02]  /*4c40*/  CS2R R46, SRZ ;  /* 0x00000000002e7805 */ /* 0x000fe4000001ff00 */
[----:B------:R-:W-:Y:S01]  /*4c50*/  FADD.FTZ R36, R192, R51 ;  /* 0x00000033c0247221 */ /* 0x000fe20000010000 */
[----:B------:R-:W-:Y:S01]  /*4c60*/  FADD.FTZ R5, R11, R34 ;  /* 0x000000220b057221 */ /* 0x000fe20000010000 */
[C---:B------:R-:W-:Y:S01]  /*4c70*/  F2FP.BF16.F32.PACK_AB R192, R53.reuse, R192 ;  /* 0x000000c035c0723e */ /* 0x040fe200000010ff */
[----:B------:R-:W-:Y:S01]  /*4c80*/  MUFU.EX2 R15, R15 ;  /* 0x0000000f000f7308 */ /* 0x000fe20000000800 */
[----:B------:R-:W-:Y:S01]  /*4c90*/  FADD.FTZ R51, R53, R36 ;  /* 0x0000002435337221 */ /* 0x000fe20000010000 */
[----:B------:R-:W-:Y:S01]  /*4ca0*/  FADD.FTZ R34, R14, R5 ;  /* 0x000000050e227221 */ /* 0x000fe20000010000 */
[----:B------:R-:W-:Y:S01]  /*4cb0*/  @P1 VIADD R5, R2, 0x36840 ;  /* 0x0003684002051836 */ /* 0x000fe20000000000 */
[----:B-1----:R-:W-:Y:S01]  /*4cc0*/  CS2R R70, SRZ ;  /* 0x0000000000467805 */ /* 0x002fe2000001ff00 */
[----:B------:R-:W-:Y:S01]  /*4cd0*/  FADD.FTZ R36, R194, R51 ;  /* 0x00000033c2247221 */ /* 0x000fe20000010000 */
[----:B------:R-:W-:-:S02]  /*4ce0*/  F2FP.BF16.F32.PACK_AB R194, R73, R194 ;  /* 0x000000c249c2723e */ /* 0x000fc400000010ff */
[----:B------:R-:W-:Y:S01]  /*4cf0*/  CS2R R52, SRZ ;  /* 0x0000000000347805 */ /* 0x000fe2000001ff00 */
[----:B------:R0:W1:Y:S01]  /*4d00*/  MUFU.EX2 R24, R59 ;  /* 0x0000003b00187308 */ /* 0x0000620000000800 */
[----:B------:R-:W-:Y:S01]  /*4d10*/  FADD.FTZ R36, R73, R36 ;  /* 0x0000002449247221 */ /* 0x000fe20000010000 */
[----:B------:R-:W-:Y:S02]  /*4d20*/  @P1 PRMT R5, R22, 0x654, R5 ;  /* 0x0000065416051816 */ /* 0x000fe40000000005 */
[----:B------:R-:W-:Y:S02]  /*4d30*/  CS2R R72, SRZ ;  /* 0x0000000000487805 */ /* 0x000fe4000001ff00 */
[----:B--2---:R-:W-:Y:S01]  /*4d40*/  F2FP.BF16.F32.PACK_AB R199, R20, R13 ;  /* 0x0000000d14c7723e */ /* 0x004fe200000010ff */
[----:B------:R-:W-:Y:S01]  /*4d50*/  FADD.FTZ R51, R97, R36 ;  /* 0x0000002461337221 */ /* 0x000fe20000010000 */
[----:B------:R2:W-:Y:S01]  /*4d60*/  @P1 SYNCS.ARRIVE.TRANS64.RED.A1T0 RZ, [R5+URZ], RZ ;  /* 0x000000ff05ff19a7 */ /* 0x0005e2000810043f */
[----:B------:R-:W2:Y:S02]  /*4d70*/  MUFU.EX2 R21, R21 ;  /* 0x0000001500157308 */ /* 0x000ea40000000800 */
[C---:B------:R-:W-:Y:S01]  /*4d80*/  FADD.FTZ R36, R188.reuse, R51 ;  /* 0x00000033bc247221 */ /* 0x040fe20000010000 */
[----:B------:R-:W-:-:S02]  /*4d90*/  F2FP.BF16.F32.PACK_AB R188, R188, R97 ;  /* 0x00000061bcbc723e */ /* 0x000fc400000010ff */
[----:B------:R-:W-:Y:S02]  /*4da0*/  CS2R R96, SRZ ;  /* 0x0000000000607805 */ /* 0x000fe4000001ff00 */
[----:B0-----:R-:W-:Y:S02]  /*4db0*/  CS2R R58, SRZ ;  /* 0x00000000003a7805 */ /* 0x001fe4000001ff00 */
[----:B------:R-:W-:Y:S01]  /*4dc0*/  CS2R R50, SRZ ;  /* 0x0000000000327805 */ /* 0x000fe2000001ff00 */
[----:B------:R0:W-:Y:S01]  /*4dd0*/  MUFU.EX2 R32, R43 ;  /* 0x0000002b00207308 */ /* 0x0001e20000000800 */
[----:B-1----:R-:W-:-:S07]  /*4de0*/  F2FP.BF16.F32.PACK_AB R193, R24, R15 ;  /* 0x0000000f18c1723e */ /* 0x002fce00000010ff */
[----:B------:R1:W3:Y:S01]  /*4df0*/  MUFU.EX2 R26, R63 ;  /* 0x0000003f001a7308 */ /* 0x0002e20000000800 */
[----:B0-----:R-:W-:-:S04]  /*4e00*/  FADD.FTZ R43, R13, R34 ;  /* 0x000000220d2b7221 */ /* 0x001fc80000010000 */
[----:B------:R-:W-:-:S03]  /*4e10*/  FADD.FTZ R34, R20, R43 ;  /* 0x0000002b14227221 */ /* 0x000fc60000010000 */
[----:B------:R-:W0:Y:S01]  /*4e20*/  MUFU.EX2 R105, R105 ;  /* 0x0000006900697308 */ /* 0x000e220000000800 */
[----:B------:R-:W-:Y:S01]  /*4e30*/  FADD.FTZ R43, R15, R34 ;  /* 0x000000220f2b7221 */ /* 0x000fe20000010000 */
[----:B-1----:R-:W-:-:S03]  /*4e40*/  CS2R R62, SRZ ;  /* 0x00000000003e7805 */ /* 0x002fc6000001ff00 */
[----:B------:R-:W-:Y:S01]  /*4e50*/  FADD.FTZ R34, R24, R43 ;  /* 0x0000002b18227221 */ /* 0x000fe20000010000 */
[----:B------:R-:W-:Y:S02]  /*4e60*/  FADD.FTZ R43, R101, R36 ;  /* 0x00000024652b7221 */ /* 0x000fe40000010000 */
[----:B------:R-:W1:Y:S01]  /*4e70*/  MUFU.EX2 R49, R49 ;  /* 0x0000003100317308 */ /* 0x000e620000000800 */
[----:B--2---:R-:W-:Y:S01]  /*4e80*/  FADD.FTZ R5, R21, R34 ;  /* 0x0000002215057221 */ /* 0x004fe20000010000 */
[C---:B------:R-:W-:Y:S01]  /*4e90*/  FADD.FTZ R38, R190.reuse, R43 ;  /* 0x0000002bbe267221 */ /* 0x040fe20000010000 */
[----:B------:R-:W-:Y:S02]  /*4ea0*/  F2FP.BF16.F32.PACK_AB R190, R190, R101 ;  /* 0x00000065bebe723e */ /* 0x000fe400000010ff */
[----:B------:R-:W-:Y:S01]  /*4eb0*/  CS2R R100, SRZ ;  /* 0x0000000000647805 */ /* 0x000fe2000001ff00 */
[C---:B---3--:R-:W-:Y:S01]  /*4ec0*/  FADD.FTZ R36, R26.reuse, R5 ;  /* 0x000000051a247221 */ /* 0x048fe20000010000 */
[----:B------:R-:W-:Y:S01]  /*4ed0*/  F2FP.BF16.F32.PACK_AB R195, R26, R21 ;  /* 0x000000151ac3723e */ /* 0x000fe200000010ff */
[----:B------:R2:W3:Y:S01]  /*4ee0*/  MUFU.EX2 R184, R107 ;  /* 0x0000006b00b87308 */ /* 0x0004e20000000800 */
[----:B0-----:R-:W-:-:S07]  /*4ef0*/  FADD.FTZ R43, R105, R38 ;  /* 0x00000026692b7221 */ /* 0x001fce0000010000 */
[----:B------:R-:W0:Y:S01]  /*4f00*/  MUFU.EX2 R111, R111 ;  /* 0x0000006f006f7308 */ /* 0x000e220000000800 */
[----:B-1----:R-:W-:Y:S01]  /*4f10*/  FADD.FTZ R5, R49, R36 ;  /* 0x0000002431057221 */ /* 0x002fe20000010000 */
[C---:B------:R-:W-:Y:S02]  /*4f20*/  F2FP.BF16.F32.PACK_AB R189, R28.reuse, R49 ;  /* 0x000000311cbd723e */ /* 0x040fe400000010ff */
[----:B--2---:R-:W-:Y:S02]  /*4f30*/  CS2R R106, SRZ ;  /* 0x00000000006a7805 */ /* 0x004fe4000001ff00 */
[----:B------:R-:W-:Y:S01]  /*4f40*/  CS2R R48, SRZ ;  /* 0x0000000000307805 */ /* 0x000fe2000001ff00 */
[----:B------:R-:W-:Y:S01]  /*4f50*/  FADD.FTZ R36, R28, R5 ;  /* 0x000000051c247221 */ /* 0x000fe20000010000 */
[----:B------:R-:W1:Y:S01]  /*4f60*/  MUFU.EX2 R41, R41 ;  /* 0x0000002900297308 */ /* 0x000e620000000800 */
[C---:B---3--:R-:W-:Y:S01]  /*4f70*/  FADD.FTZ R38, R184.reuse, R43 ;  /* 0x0000002bb8267221 */ /* 0x048fe20000010000 */
[----:B------:R-:W-:-:S02]  /*4f80*/  F2FP.BF16.F32.PACK_AB R184, R184, R105 ;  /* 0x00000069b8b8723e */ /* 0x000fc400000010ff */
[----:B------:R-:W-:-:S04]  /*4f90*/  CS2R R104, SRZ ;  /* 0x0000000000687805 */ /* 0x000fc8000001ff00 */
[----:B------:R2:W3:Y:S01]  /*4fa0*/  MUFU.EX2 R186, R113 ;  /* 0x0000007100ba7308 */ /* 0x0004e20000000800 */
[----:B0-----:R-:W-:-:S07]  /*4fb0*/  FADD.FTZ R43, R111, R38 ;  /* 0x000000266f2b7221 */ /* 0x001fce0000010000 */
[----:B------:R0:W4:Y:S01]  /*4fc0*/  MUFU.EX2 R30, R55 ;  /* 0x00000037001e7308 */ /* 0x0001220000000800 */
[----:B-1----:R-:W-:Y:S01]  /*4fd0*/  FADD.FTZ R5, R41, R36 ;  /* 0x0000002429057221 */ /* 0x002fe20000010000 */
[----:B--2---:R-:W-:-:S06]  /*4fe0*/  CS2R R112, SRZ ;  /* 0x0000000000707805 */ /* 0x004fcc000001ff00 */
[----:B------:R-:W1:Y:S01]  /*4ff0*/  MUFU.EX2 R115, R115 ;  /* 0x0000007300737308 */ /* 0x000e620000000800 */
[C---:B---3--:R-:W-:Y:S01]  /*5000*/  FADD.FTZ R38, R186.reuse, R43 ;  /* 0x0000002bba267221 */ /* 0x048fe20000010000 */
[----:B------:R-:W-:Y:S02]  /*5010*/  F2FP.BF16.F32.PACK_AB R186, R186, R111 ;  /* 0x0000006fbaba723e */ /* 0x000fe400000010ff */
[----:B------:R-:W-:Y:S02]  /*5020*/  CS2R R110, SRZ ;  /* 0x00000000006e7805 */ /* 0x000fe4000001ff00 */
[----:B0-----:R-:W-:Y:S02]  /*5030*/  CS2R R54, SRZ ;  /* 0x0000000000367805 */ /* 0x001fe4000001ff00 */
[----:B------:R-:W-:Y:S01]  /*5040*/  CS2R R42, SRZ ;  /* 0x00000000002a7805 */ /* 0x000fe2000001ff00 */
[----:B------:R-:W0:Y:S01]  /*5050*/  MUFU.EX2 R45, R45 ;  /* 0x0000002d002d7308 */ /* 0x000e220000000800 */
[C---:B----4-:R-:W-:Y:S01]  /*5060*/  FADD.FTZ R6, R30.reuse, R5 ;  /* 0x000000051e067221 */ /* 0x050fe20000010000 */
[----:B------:R-:W-:-:S06]  /*5070*/  F2FP.BF16.F32.PACK_AB R191, R30, R41 ;  /* 0x000000291ebf723e */ /* 0x000fcc00000010ff */
[----:B------:R2:W3:Y:S01]  /*5080*/  MUFU.EX2 R180, R117 ;  /* 0x0000007500b47308 */ /* 0x0004e20000000800 */
[----:B-1----:R-:W-:-:S07]  /*5090*/  FADD.FTZ R25, R115, R38 ;  /* 0x0000002673197221 */ /* 0x002fce0000010000 */
[----:B------:R-:W1:Y:S01]  /*50a0*/  MUFU.EX2 R119, R119 ;  /* 0x0000007700777308 */ /* 0x000e620000000800 */
[----:B0-----:R-:W-:Y:S01]  /*50b0*/  FADD.FTZ R5, R45, R6 ;  /* 0x000000062d057221 */ /* 0x001fe20000010000 */
[C---:B------:R-:W-:Y:S02]  /*50c0*/  F2FP.BF16.F32.PACK_AB R185, R32.reuse, R45 ;  /* 0x0000002d20b9723e */ /* 0x040fe400000010ff */
[----:B--2---:R-:W-:Y:S02]  /*50d0*/  CS2R R116, SRZ ;  /* 0x0000000000747805 */ /* 0x004fe4000001ff00 */
[----:B------:R-:W-:Y:S01]  /*50e0*/  CS2R R44, SRZ ;  /* 0x00000000002c7805 */ /* 0x000fe2000001ff00 */
[----:B------:R-:W-:Y:S01]  /*50f0*/  FADD.FTZ R6, R32, R5 ;  /* 0x0000000520067221 */ /* 0x000fe20000010000 */
[----:B------:R-:W-:Y:S01]  /*5100*/  CS2R R32, SRZ ;  /* 0x0000000000207805 */ /* 0x000fe2000001ff00 */
        /* <DEDUP_REMOVED lines=11> */
[----:B------:R-:W-:Y:S02]  /*51c0*/  CS2R R118, SRZ ;  /* 0x0000000000767805 */ /* 0x000fe4000001ff00 */
[----:B-1----:R-:W-:Y:S02]  /*51d0*/  CS2R R56, SRZ ;  /* 0x0000000000387805 */ /* 0x002fe4000001ff00 */
[----:B------:R-:W1:Y:S01]  /*51e0*/  MUFU.EX2 R29, R29 ;  /* 0x0000001d001d7308 */ /* 0x000e620000000800 */
[C---:B---3--:R-:W-:Y:S01]  /*51f0*/  FADD.FTZ R6, R2.reuse, R5 ;  /* 0x0000000502067221 */ /* 0x048fe20000010000 */
[----:B------:R-:W-:Y:S01]  /*5200*/  F2FP.BF16.F32.PACK_AB R187, R2, R109 ;  /* 0x0000006d02bb723e */ /* 0x000fe200000010ff */
[----:B------:R-:W-:Y:S01]  /*5210*/  IMAD.MOV.U32 R2, RZ, RZ, 0x3f800000 ;  /* 0x3f800000ff027424 */ /* 0x000fe200078e00ff */
[----:B------:R-:W-:-:S04]  /*5220*/  CS2R R108, SRZ ;  /* 0x00000000006c7805 */ /* 0x000fc8000001ff00 */
        /* <DEDUP_REMOVED lines=9> */
[----:B------:R-:W-:Y:S02]  /*52c0*/  F2FP.BF16.F32.PACK_AB R181, R34, R29 ;  /* 0x0000001d22b5723e */ /* 0x000fe400000010ff */
[----:B------:R-:W-:Y:S02]  /*52d0*/  CS2R R34, SRZ ;  /* 0x0000000000227805 */ /* 0x000fe4000001ff00 */
[----:B------:R-:W-:Y:S02]  /*52e0*/  CS2R R28, SRZ ;  /* 0x00000000001c7805 */ /* 0x000fe4000001ff00 */
[----:B------:R-:W0:Y:S01]  /*52f0*/  MUFU.EX2 R10, R10 ;  /* 0x0000000a000a7308 */ /* 0x000e220000000800 */
[----:B-1----:R-:W-:Y:S01]  /*5300*/  FADD.FTZ R25, R127, R40 ;  /* 0x000000287f197221 */ /* 0x002fe20000010000 */
[----:B------:R-:W-:-:S06]  /*5310*/  CS2R R40, SRZ ;  /* 0x0000000000287805 */ /* 0x000fcc000001ff00 */
[----:B------:R-:W1:Y:S01]  /*5320*/  MUFU.EX2 R36, R39 ;  /* 0x0000002700247308 */ /* 0x000e620000000800 */
[----:B--2---:R-:W-:-:S07]  /*5330*/  FADD.FTZ R5, R65, R6 ;  /* 0x0000000641057221 */ /* 0x004fce0000010000 */
[----:B------:R-:W2:Y:S01]  /*5340*/  MUFU.EX2 R61, R61 ;  /* 0x0000003d003d7308 */ /* 0x000ea20000000800 */
[C---:B0-----:R-:W-:Y:S01]  /*5350*/  FADD.FTZ R6, R10.reuse, R25 ;  /* 0x000000190a067221 */ /* 0x041fe20000010000 */
[----:B------:R-:W-:Y:S02]  /*5360*/  F2FP.BF16.F32.PACK_AB R178, R10, R127 ;  /* 0x0000007f0ab2723e */ /* 0x000fe400000010ff */
[----:B------:R-:W-:-:S04]  /*5370*/  CS2R R24, SRZ ;  /* 0x0000000000187805 */ /* 0x000fc8000001ff00 */
[----:B------:R0:W3:Y:S01]  /*5380*/  MUFU.EX2 R38, R27 ;  /* 0x0000001b00267308 */ /* 0x0000e20000000800 */
[C---:B-1----:R-:W-:Y:S01]  /*5390*/  FADD.FTZ R10, R36.reuse, R5 ;  /* 0x00000005240a7221 */ /* 0x042fe20000010000 */
[----:B------:R-:W-:Y:S02]  /*53a0*/  F2FP.BF16.F32.PACK_AB R183, R36, R65 ;  /* 0x0000004124b7723e */ /* 0x000fe400000010ff */
[----:B------:R-:W-:Y:S02]  /*53b0*/  CS2R R64, SRZ ;  /* 0x0000000000407805 */ /* 0x000fe4000001ff00 */
[----:B------:R-:W-:Y:S02]  /*53c0*/  CS2R R36, SRZ ;  /* 0x0000000000247805 */ /* 0x000fe4000001ff00 */
[----:B------:R-:W1:Y:S01]  /*53d0*/  MUFU.EX2 R69, R69 ;  /* 0x0000004500457308 */ /* 0x000e620000000800 */
[----:B--2---:R-:W-:Y:S01]  /*53e0*/  FADD.FTZ R5, R61, R10 ;  /* 0x0000000a3d057221 */ /* 0x004fe20000010000 */
[----:B0-----:R-:W-:-:S06]  /*53f0*/  CS2R R26, SRZ ;  /* 0x00000000001a7805 */ /* 0x001fcc000001ff00 */
[----:B------:R0:W2:Y:S01]  /*5400*/  MUFU.EX2 R8, R31 ;  /* 0x0000001f00087308 */ /* 0x0000a20000000800 */
[C---:B---3--:R-:W-:Y:S01]  /*5410*/  FADD.FTZ R10, R38.reuse, R5 ;  /* 0x00000005260a7221 */ /* 0x048fe20000010000 */
[----:B------:R-:W-:Y:S02]  /*5420*/  F2FP.BF16.F32.PACK_AB R177, R38, R61 ;  /* 0x0000003d26b1723e */ /* 0x000fe400000010ff */
[----:B------:R-:W-:Y:S02]  /*5430*/  CS2R R60, SRZ ;  /* 0x00000000003c7805 */ /* 0x000fe4000001ff00 */
[----:B------:R-:W-:Y:S01]  /*5440*/  CS2R R38, SRZ ;  /* 0x0000000000267805 */ /* 0x000fe2000001ff00 */
[----:B-1----:R-:W-:Y:S01]  /*5450*/  FADD.FTZ R5, R69, R10 ;  /* 0x0000000a45057221 */ /* 0x002fe20000010000 */
[----:B0-----:R-:W-:-:S03]  /*5460*/  CS2R R30, SRZ ;  /* 0x00000000001e7805 */ /* 0x001fc6000001ff00 */
[C---:B--2---:R-:W-:Y:S01]  /*5470*/  FADD.FTZ R5, R8.reuse, R5 ;  /* 0x0000000508057221 */ /* 0x044fe20000010000 */
[----:B------:R-:W-:Y:S01]  /*5480*/  F2FP.BF16.F32.PACK_AB R179, R8, R69 ;  /* 0x0000004508b3723e */ /* 0x000fe200000010ff */
[----:B------:R-:W-:Y:S01]  /*5490*/  IMAD.MOV.U32 R8, RZ, RZ, 0x3f800000 ;  /* 0x3f800000ff087424 */ /* 0x000fe200078e00ff */
[----:B------:R-:W-:Y:S01]  /*54a0*/  CS2R R68, SRZ ;  /* 0x0000000000447805 */ /* 0x000fe2000001ff00 */
[----:B------:R-:W-:Y:S06]  /*54b0*/  @!P2 BRA `(.L_x_3631) ;  /* 0x0000003c0020a947 */ /* 0x000fec0003800000 */
[----:B------:R-:W-:Y:S01]  /*54c0*/  VIADD R9, R120, 0xfffffffe ;  /* 0xfffffffe78097836 */ /* 0x000fe20000000000 */
[----:B------:R-:W-:Y:S01]  /*54d0*/  UMOV UR60, UR61 ;  /* 0x0000003d003c7c82 */ /* 0x000fe20008000000 */
[----:B------:R-:W-:Y:S01]  /*54e0*/  IMAD.MOV.U32 R10, RZ, RZ, R3 ;  /* 0x000000ffff0a7224 */ /* 0x000fe200078e0003 */
[----:B------:R-:W-:Y:S01]  /*54f0*/  UMOV UR37, UR36 ;  /* 0x0000002400257c82 */ /* 0x000fe20008000000 */
[----:B------:R-:W-:Y:S02]  /*5500*/  IMAD.MOV.U32 R11, RZ, RZ, R4 ;  /* 0x000000ffff0b7224 */ /* 0x000fe400078e0004 */
[----:B------:R-:W-:Y:S02]  /*5510*/  IMAD.MOV.U32 R2, RZ, RZ, 0x3f800000 ;  /* 0x3f800000ff027424 */ /* 0x000fe400078e00ff */
[----:B------:R-:W-:-:S07]  /*5520*/  IMAD.MOV.U32 R119, RZ, RZ, RZ ;  /* 0x000000ffff777224 */ /* 0x000fce00078e00ff */
.L_x_3642:
[----:B------:R-:W-:-:S04]  /*5530*/  UIADD3 UR6, UR37, 0x1, URZ ;  /* 0x0000000125067890 */ /* 0x000fc8000fffe03f */
[----:B------:R-:W-:-:S04]  /*5540*/  UISETP.NE.AND UP0, UPT, UR6, 0x2, UPT ;  /* 0x000000020600788c */ /* 0x000fc8000bf05270 */
[----:B------:R-:W-:Y:S02]  /*5550*/  USEL UR61, URZ, 0x1, UP0 ;  /* 0x000000013f3d7887 */ /* 0x000fe40008000000 */
[----:B------:R-:W-:Y:S02]  /*5560*/  USEL UR36, UR6, URZ, UP0 ;  /* 0x0000003f06247287 */ /* 0x000fe40008000000 */
[----:B------:R-:W-:Y:S01]  /*5570*/  ULOP3.LUT UR61, UR60, UR61, URZ, 0x3c, !UPT ;  /* 0x0000003d3c3d7292 */ /* 0x000fe2000f8e3c3f */
[----:B------:R-:W-:Y:S11]  /*5580*/  @!P0 BRA `(.L_x_3632) ;  /* 0x0000000000048947 */ /* 0x000ff60003800000 */
[----:B------:R-:W-:Y:S01]  /*5590*/  BPT.TRAP 0x1 ;  /* 0x000000040000795c */ /* 0x000fe20000300000 */
.L_x_3632:
        /* <DEDUP_REMOVED lines=9> */
.L_x_3633:
[----:B-1----:R-:W-:Y:S05]  /*5630*/  @P1 BRA `(.L_x_3634) ;  /* 0x0000000000081947 */ /* 0x002fea0003800000 */
[----:B------:R-:W1:Y:S02]  /*5640*/  SYNCS.PHASECHK.TRANS64.TRYWAIT P1, [UR38+0x36830], R0 ;  /* 0x03683000ff0075a7 */ /* 0x000e640008020166 */
[----:B-1----:R-:W-:Y:S05]  /*5650*/  @!P1 BRA `(.L_x_3635) ;  /* 0x000000b000f89947 */ /* 0x002fea0003800000 */
.L_x_3634:
        /* <DEDUP_REMOVED lines=602> */
.L_x_3636:
[----:B------:R-:W-:Y:S01]  /*7c00*/  ULEA UR7, UR37, UR39, 0x3 ;  /* 0x0000002725077291 */ /* 0x000fe2000f8e183f */
[----:B01----:R-:W-:-:S05]  /*7c10*/  IMAD.U32 R0, RZ, RZ, UR60 ;  /* 0x0000003cff007e24 */ /* 0x003fca000f8e00ff */
[----:B------:R-:W-:-:S04]  /*7c20*/  SHF.L.U32 R0, R0, 0x1f, RZ ;  /* 0x0000001f00007819 */ /* 0x000fc800000006ff */
[----:B------:R0:W1:Y:S01]  /*7c30*/  SYNCS.PHASECHK.TRANS64.TRYWAIT P1, [UR7+0x36850], R0 ;  /* 0x03685000ff0075a7 */ /* 0x0000620008020147 */
[----:B------:R-:W-:Y:S05]  /*7c40*/  @!P0 BRA `(.L_x_3637) ;  /* 0x0000000000048947 */ /* 0x000fea0003800000 */
[----:B------:R-:W-:Y:S01]  /*7c50*/  BPT.TRAP 0x1 ;  /* 0x000000040000795c */ /* 0x000fe20000300000 */
.L_x_3637:
[----:B-1----:R-:W-:Y:S05]  /*7c60*/  @P1 BRA `(.L_x_3638) ;  /* 0x0000000000081947 */ /* 0x002fea0003800000 */
[----:B------:R-:W1:Y:S02]  /*7c70*/  SYNCS.PHASECHK.TRANS64.TRYWAIT P1, [UR7+0x36850], R0 ;  /* 0x03685000ff0075a7 */ /* 0x000e640008020147 */
[----:B-1----:R-:W-:Y:S05]  /*7c80*/  @!P1 BRA `(.L_x_3639) ;  /* 0x0000008c00849947 */ /* 0x002fea0003800000 */
.L_x_3638:
[----:B------:R-:W-:Y:S01]  /*7c90*/  UIADD3 UR39, UR39, 0x400, URZ ;  /* 0x0000040027277890 */ /* 0x000fe2000fffe03f */
[----:B------:R-:W-:Y:S01]  /*7ca0*/  WARPGROUP.ARRIVE ;  /* 0x00000000000079c5 */ /* 0x000fe20000000000 */
[----:B------:R-:W-:Y:S02]  /*7cb0*/  UMOV UR11, 0x40000040 ;  /* 0x40000040000b7882 */ /* 0x000fe40000000000 */
[----:B------:R-:W-:-:S04]  /*7cc0*/  USHF.R.U32.HI UR39, URZ, 0x4, UR39 ;  /* 0x000000043f277899 */ /* 0x000fc80008011627 */
[----:B------:R-:W-:-:S04]  /*7cd0*/  ULOP3.LUT UR39, UR39, 0x3fff, URZ, 0xc0, !UPT ;  /* 0x00003fff27277892 */ /* 0x000fc8000f8ec03f */
[----:B------:R-:W-:-:S04]  /*7ce0*/  ULOP3.LUT UR6, UR39, 0x3800000, URZ, 0xfc, !UPT ;  /* 0x0380000027067892 */ /* 0x000fc8000f8efc3f */
[----:B------:R-:W-:-:S07]  /*7cf0*/  UIMAD UR6, UR37, 0xa80, UR6 ;  /* 0x00000a80250678a4 */ /* 0x000fce000f8e0206 */
[----:B------:R-:W-:Y:S02]  /*7d00*/  UMOV UR10, UR6 ;  /* 0x00000006000a7c82 */ /* 0x000fe40008000000 */
        /* <DEDUP_REMOVED lines=28> */
[----:B------:R-:W-:Y:S01]  /*7ed0*/  UMOV UR11, 0x40000040 ;  /* 0x40000040000b7882 */ /* 0x000fe20000000000 */
[----:B------:R-:W-:Y:S02]  /*7ee0*/  WARPGROUP.DEPBAR.LE gsb0, 0x0 ;  /* 0x00008000000079c5 */ /* 0x000fe40000010000 */
[----:B------:R-:W-:-:S15]  /*7ef0*/  WARPGROUP.ARRIVE ;  /* 0x00000000000079c5 */ /* 0x000fde0000000000 */
[----:B------:R-:W-:Y:S03]  /*7f00*/  HGMMA.64x192x16.F32.BF16 R24, R176, gdesc[UR8].tnspB, R24, gsb0 ;  /* 0x42e00008b0187df0 */ /* 0x000fe60008001818 */
[----:B------:R-:W-:Y:S02]  /*7f10*/  WARPGROUP.DEPBAR.LE gsb0, 0x0 ;  /* 0x00008000000079c5 */ /* 0x000fe40000010000 */
[----:B------:R-:W-:Y:S05]  /*7f20*/  @!P0 BRA `(.L_x_3640) ;  /* 0x0000000000048947 */ /* 0x000fea0003800000 */
[----:B------:R-:W-:Y:S01]  /*7f30*/  BPT.TRAP 0x1 ;  /* 0x000000040000795c */ /* 0x000fe20000300000 */
.L_x_3640:
[----:B01----:R-:W-:Y:S02]  /*7f40*/  FMNMX.FTZ R0, R168, R11, !PT ;  /* 0x0000000ba8007209 */ /* 0x003fe40007810000 */
        /* <DEDUP_REMOVED lines=54> */
[----:B------:R-:W-:Y:S01]  /*82b0*/  FMNMX.FTZ R2, R127, R2, !PT ;  /* 0x000000027f027209 */ /* 0x000fe20007810000 */
[----:B------:R-:W0:Y:S01]  /*82c0*/  LDC R0, c[0x0][0x988] ;  /* 0x00026200ff007b82 */ /* 0x000e220000000800 */
[----:B------:R-:W-:Y:S01]  /*82d0*/  ISETP.NE.AND P1, PT, R18, RZ, PT ;  /* 0x000000ff1200720c */ /* 0x000fe20003f25270 */
[----:B------:R-:W1:Y:S04]  /*82e0*/  SHFL.BFLY PT, R3, R8, 0x2, 0x1f ;  /* 0x0c401f0008037f89 */ /* 0x000e6800000e0000 */
[----:B------:R-:W2:Y:S01]  /*82f0*/  SHFL.BFLY PT, R13, R2, 0x2, 0x1f ;  /* 0x0c401f00020d7f89 */ /* 0x000ea200000e0000 */
[----:B-1----:R-:W-:-:S02]  /*8300*/  FMNMX.FTZ R12, R8, R3, !PT ;  /* 0x00000003080c7209 */ /* 0x002fc40007810000 */
[----:B--2---:R-:W-:-:S03]  /*8310*/  FMNMX.FTZ R13, R2, R13, !PT ;  /* 0x0000000d020d7209 */ /* 0x004fc60007810000 */
[----:B------:R-:W1:Y:S04]  /*8320*/  SHFL.BFLY PT, R3, R12, 0x1, 0x1f ;  /* 0x0c201f000c037f89 */ /* 0x000e6800000e0000 */
[----:B------:R-:W2:Y:S01]  /*8330*/  SHFL.BFLY PT, R14, R13, 0x1, 0x1f ;  /* 0x0c201f000d0e7f89 */ /* 0x000ea200000e0000 */
[----:B-1----:R-:W-:Y:S02]  /*8340*/  FMNMX.FTZ R4, R12, R3, !PT ;  /* 0x000000030c047209 */ /* 0x002fe40007810000 */
[----:B--2---:R-:W-:-:S03]  /*8350*/  FMNMX.FTZ R3, R13, R14, !PT ;  /* 0x0000000e0d037209 */ /* 0x004fc60007810000 */
[C---:B------:R-:W-:Y:S01]  /*8360*/  FADD.FTZ R11, -R4.reuse, R11 ;  /* 0x0000000b040b7221 */ /* 0x040fe20000010100 */
[----:B0-----:R-:W-:-:S03]  /*8370*/  FMUL.FTZ R177, R4, R0 ;  /* 0x0000000004b17220 */ /* 0x001fc60000410000 */
[-C--:B------:R-:W-:Y:S01]  /*8380*/  FMUL.FTZ R14, R11, R0.reuse ;  /* 0x000000000b0e7220 */ /* 0x080fe20000410000 */
[----:B------:R-:W-:Y:S01]  /*8390*/  FADD.FTZ R11, -R3, R10 ;  /* 0x0000000a030b7221 */ /* 0x000fe20000010100 */
[-CC-:B------:R-:W-:Y:S01]  /*83a0*/  FFMA.FTZ R13, R121, R0.reuse, -R177.reuse ;  /* 0x00000000790d7223 */ /* 0x180fe200000108b1 */
[-CC-:B------:R-:W-:Y:S01]  /*83b0*/  FFMA.FTZ R121, R125, R0.reuse, -R177.reuse ;  /* 0x000000007d797223 */ /* 0x180fe200000108b1 */
[-C--:B------:R-:W-:Y:S01]  /*83c0*/  FMUL.FTZ R125, R3, R0.reuse ;  /* 0x00000000037d7220 */ /* 0x080fe20000410000 */
[-C--:B------:R-:W-:Y:S01]  /*83d0*/  FMUL.FTZ R2, R11, R0.reuse ;  /* 0x000000000b027220 */ /* 0x080fe20000410000 */
[-CC-:B------:R-:W-:Y:S01]  /*83e0*/  FFMA.FTZ R11, R168, R0.reuse, -R177.reuse ;  /* 0x00000000a80b7223 */ /* 0x180fe200000108b1 */
[-C--:B------:R-:W-:Y:S01]  /*83f0*/  FFMA.FTZ R200, R169, R0.reuse, -R177 ;  /* 0x00000000a9c87223 */ /* 0x080fe200000108b1 */
[-CC-:B------:R-:W-:Y:S01]  /*8400*/  FFMA.FTZ R201, R170, R0.reuse, -R125.reuse ;  /* 0x00000000aac97223 */ /* 0x180fe2000001087d */
[-C--:B------:R-:W-:Y:S01]  /*8410*/  FFMA.FTZ R10, R171, R0.reuse, -R125 ;  /* 0x00000000ab0a7223 */ /* 0x080fe2000001087d */
[----:B------:R0:W-:Y:S01]  /*8420*/  MUFU.EX2 R8, R14 ;  /* 0x0000000e00087308 */ /* 0x0001e20000000800 */
[-C--:B------:R-:W-:Y:S01]  /*8430*/  FFMA.FTZ R202, R172, R0.reuse, -R177 ;  /* 0x00000000acca7223 */ /* 0x080fe200000108b1 */
[-C--:B------:R-:W-:Y:S01]  /*8440*/  FFMA.FTZ R203, R174, R0.reuse, -R125 ;  /* 0x00000000aecb7223 */ /* 0x080fe2000001087d */
[-C--:B------:R-:W-:Y:S01]  /*8450*/  FFMA.FTZ R173, R173, R0.reuse, -R177 ;  /* 0x00000000adad7223 */ /* 0x080fe200000108b1 */
[-C--:B------:R-:W-:Y:S01]  /*8460*/  FFMA.FTZ R12, R175, R0.reuse, -R125 ;  /* 0x00000000af0c7223 */ /* 0x080fe2000001087d */
[-C--:B------:R-:W-:Y:S01]  /*8470*/  FFMA.FTZ R196, R160, R0.reuse, -R177 ;  /* 0x00000000a0c47223 */ /* 0x080fe200000108b1 */
[-C--:B------:R-:W-:Y:S01]  /*8480*/  FFMA.FTZ R197, R162, R0.reuse, -R125 ;  /* 0x00000000a2c57223 */ /* 0x080fe2000001087d */
[-C--:B------:R-:W-:Y:S01]  /*8490*/  FFMA.FTZ R169, R161, R0.reuse, -R177 ;  /* 0x00000000a1a97223 */ /* 0x080fe200000108b1 */
[----:B------:R-:W1:Y:S01]  /*84a0*/  MUFU.EX2 R11, R11 ;  /* 0x0000000b000b7308 */ /* 0x000e620000000800 */
[-C--:B0-----:R-:W-:Y:S01]  /*84b0*/  FFMA.FTZ R14, R163, R0.reuse, -R125 ;  /* 0x00000000a30e7223 */ /* 0x081fe2000001087d */
[-CC-:B------:R-:W-:Y:S01]  /*84c0*/  FFMA.FTZ R21, R129, R0.reuse, -R177.reuse ;  /* 0x0000000081157223 */ /* 0x180fe200000108b1 */
[-C--:B------:R-:W-:Y:S01]  /*84d0*/  FFMA.FTZ R198, R164, R0.reuse, -R177 ;  /* 0x00000000a4c67223 */ /* 0x080fe200000108b1 */
[-C--:B------:R-:W-:Y:S01]  /*84e0*/  FFMA.FTZ R199, R166, R0.reuse, -R125 ;  /* 0x00000000a6c77223 */ /* 0x080fe2000001087d */
[-C--:B------:R-:W-:Y:S01]  /*84f0*/  FFMA.FTZ R165, R165, R0.reuse, -R177 ;  /* 0x00000000a5a57223 */ /* 0x080fe200000108b1 */
[-CC-:B------:R-:W-:Y:S01]  /*8500*/  FFMA.FTZ R20, R167, R0.reuse, -R125.reuse ;  /* 0x00000000a7147223 */ /* 0x180fe2000001087d */
[-C--:B------:R-:W-:Y:S01]  /*8510*/  FFMA.FTZ R185, R138, R0.reuse, -R125 ;  /* 0x000000008ab97223 */ /* 0x080fe2000001087d */
[----:B------:R-:W-:Y:S01]  /*8520*/  MUFU.EX2 R2, R2 ;  /* 0x0000000200027308 */ /* 0x000fe20000000800 */
[-C--:B------:R-:W-:Y:S01]  /*8530*/  FFMA.FTZ R192, R152, R0.reuse, -R177 ;  /* 0x0000000098c07223 */ /* 0x080fe200000108b1 */
[-C--:B------:R-:W-:Y:S01]  /*8540*/  FFMA.FTZ R193, R154, R0.reuse, -R125 ;  /* 0x000000009ac17223 */ /* 0x080fe2000001087d */
[-CC-:B------:R-:W-:Y:S01]  /*8550*/  FFMA.FTZ R161, R153, R0.reuse, -R177.reuse ;  /* 0x0000000099a17223 */ /* 0x180fe200000108b1 */
[-C--:B------:R-:W-:Y:S01]  /*8560*/  FFMA.FTZ R176, R120, R0.reuse, -R177 ;  /* 0x0000000078b07223 */ /* 0x080fe200000108b1 */
[-C--:B------:R-:W-:Y:S01]  /*8570*/  FFMA.FTZ R120, R155, R0.reuse, -R125 ;  /* 0x000000009b787223 */ /* 0x080fe2000001087d */
[-C--:B------:R-:W-:Y:S01]  /*8580*/  FFMA.FTZ R194, R156, R0.reuse, -R177 ;  /* 0x000000009cc27223 */ /* 0x080fe200000108b1 */
[----:B------:R-:W-:Y:S01]  /*8590*/  FFMA.FTZ R195, R158, R0, -R125 ;  /* 0x000000009ec37223 */ /* 0x000fe2000001087d */
[----:B------:R-:W0:Y:S01]  /*85a0*/  MUFU.EX2 R201, R201 ;  /* 0x000000c900c97308 */ /* 0x000e220000000800 */
[----:B-1----:R-:W-:Y:S01]  /*85b0*/  FFMA.FTZ R129, R8, R6, R11 ;  /* 0x0000000608817223 */ /* 0x002fe2000001000b */
[-CC-:B------:R-:W-:Y:S01]  /*85c0*/  FFMA.FTZ R157, R157, R0.reuse, -R177.reuse ;  /* 0x000000009d9d7223 */ /* 0x180fe200000108b1 */
[-C--:B------:R-:W-:Y:S01]  /*85d0*/  FFMA.FTZ R178, R124, R0.reuse, -R177 ;  /* 0x000000007cb27223 */ /* 0x080fe200000108b1 */
[-C--:B------:R-:W-:Y:S01]  /*85e0*/  FFMA.FTZ R124, R159, R0.reuse, -R125 ;  /* 0x000000009f7c7223 */ /* 0x080fe2000001087d */
[-CC-:B------:R-:W-:Y:S01]  /*85f0*/  FFMA.FTZ R186, R140, R0.reuse, -R177.reuse ;  /* 0x000000008cba7223 */ /* 0x180fe200000108b1 */
[-C--:B------:R-:W-:Y:S01]  /*8600*/  FFMA.FTZ R188, R144, R0.reuse, -R177 ;  /* 0x0000000090bc7223 */ /* 0x080fe200000108b1 */
[-C--:B------:R-:W-:Y:S01]  /*8610*/  FFMA.FTZ R189, R146, R0.reuse, -R125 ;  /* 0x0000000092bd7223 */ /* 0x080fe2000001087d */
[----:B------:R-:W1:Y:S01]  /*8620*/  MUFU.EX2 R200, R200 ;  /* 0x000000c800c87308 */ /* 0x000e620000000800 */
[-CC-:B------:R-:W-:Y:S01]  /*8630*/  FFMA.FTZ R153, R145, R0.reuse, -R177.reuse ;  /* 0x0000000091997223 */ /* 0x180fe200000108b1 */
[-C--:B------:R-:W-:Y:S01]  /*8640*/  FFMA.FTZ R180, R128, R0.reuse, -R177 ;  /* 0x0000000080b47223 */ /* 0x080fe200000108b1 */
[-CC-:B------:R-:W-:Y:S01]  /*8650*/  FFMA.FTZ R128, R147, R0.reuse, -R125.reuse ;  /* 0x0000000093807223 */ /* 0x180fe2000001087d */
[-C--:B------:R-:W-:Y:S01]  /*8660*/  FFMA.FTZ R181, R130, R0.reuse, -R125 ;  /* 0x0000000082b57223 */ /* 0x080fe2000001087d */
[-C--:B------:R-:W-:Y:S01]  /*8670*/  FFMA.FTZ R190, R148, R0.reuse, -R177 ;  /* 0x0000000094be7223 */ /* 0x080fe200000108b1 */
[-C--:B------:R-:W-:Y:S01]  /*8680*/  FFMA.FTZ R191, R150, R0.reuse, -R125 ;  /* 0x0000000096bf7223 */ /* 0x080fe2000001087d */
[-C--:B------:R-:W-:Y:S01]  /*8690*/  FFMA.FTZ R149, R149, R0.reuse, -R177 ;  /* 0x0000000095957223 */ /* 0x080fe200000108b1 */
[----:B------:R-:W2:Y:S01]  /*86a0*/  MUFU.EX2 R10, R10 ;  /* 0x0000000a000a7308 */ /* 0x000ea20000000800 */
[----:B0-----:R-:W-:Y:S01]  /*86b0*/  FFMA.FTZ R5, R2, R5, R201 ;  /* 0x0000000502057223 */ /* 0x001fe200000100c9 */
[-C--:B------:R-:W-:Y:S01]  /*86c0*/  FFMA.FTZ R182, R132, R0.reuse, -R177 ;  /* 0x0000000084b67223 */ /* 0x080fe200000108b1 */
[-C--:B------:R-:W-:Y:S01]  /*86d0*/  FFMA.FTZ R132, R151, R0.reuse, -R125 ;  /* 0x0000000097847223 */ /* 0x080fe2000001087d */
[-CC-:B------:R-:W-:Y:S01]  /*86e0*/  FFMA.FTZ R184, R136, R0.reuse, -R177.reuse ;  /* 0x0000000088b87223 */ /* 0x180fe200000108b1 */
[-C--:B------:R-:W-:Y:S01]  /*86f0*/  FFMA.FTZ R145, R137, R0.reuse, -R177 ;  /* 0x0000000089917223 */ /* 0x080fe200000108b1 */
[-CC-:B------:R-:W-:Y:S01]  /*8700*/  FFMA.FTZ R136, R139, R0.reuse, -R125.reuse ;  /* 0x000000008b887223 */ /* 0x180fe2000001087d */
[-C--:B------:R-:W-:Y:S01]  /*8710*/  FFMA.FTZ R183, R134, R0.reuse, -R125 ;  /* 0x0000000086b77223 */ /* 0x080fe2000001087d */
[----:B------:R-:W0:Y:S01]  /*8720*/  MUFU.EX2 R202, R202 ;  /* 0x000000ca00ca7308 */ /* 0x000e220000000800 */
[----:B-1----:R-:W-:Y:S01]  /*8730*/  FADD.FTZ R129, R200, R129 ;  /* 0x00000081c8817221 */ /* 0x002fe20000010000 */
[-C--:B------:R-:W-:Y:S01]  /*8740*/  FFMA.FTZ R187, R142, R0.reuse, -R125 ;  /* 0x000000008ebb7223 */ /* 0x080fe2000001087d */
[-CC-:B------:R-:W-:Y:S01]  /*8750*/  FFMA.FTZ R137, R141, R0.reuse, -R177.reuse ;  /* 0x000000008d897223 */ /* 0x180fe200000108b1 */
[-C--:B------:R-:W-:Y:S01]  /*8760*/  FFMA.FTZ R15, R133, R0.reuse, -R177 ;  /* 0x00000000850f7223 */ /* 0x080fe200000108b1 */
[-CC-:B------:R-:W-:Y:S01]  /*8770*/  FFMA.FTZ R177, R122, R0.reuse, -R125.reuse ;  /* 0x000000007ab17223 */ /* 0x180fe2000001087d */
[----:B------:R-:W-:-:S02]  /*8780*/  FFMA.FTZ R126, R126, R0, -R125 ;  /* 0x000000007e7e7223 */ /* 0x000fc4000001087d */
        /* <DEDUP_REMOVED lines=16> */
[----:B------:R-:W-:-:S06]  /*8890*/  FFMA.FTZ R138, R143, R0, -R125 ;  /* 0x000000008f8a7223 */ /* 0x000fcc000001087d */
        /* <DEDUP_REMOVED lines=15> */
[----:B--2---:R-:W-:Y:S01]  /*8990*/  FADD.FTZ R129, R161, R130 ;  /* 0x00000082a1817221 */ /* 0x004fe20000010000 */
[----:B------:R-:W-:-:S06]  /*89a0*/  FFMA.FTZ R130, R131, R0, -R125 ;  /* 0x0000000083827223 */ /* 0x000fcc000001087d */
        /* <DEDUP_REMOVED lines=15> */
[----:B-1----:R-:W-:Y:S01]  /*8aa0*/  FADD.FTZ R129, R153, R134 ;  /* 0x0000008699817221 */ /* 0x002fe20000010000 */
[----:B------:R-:W-:-:S06]  /*8ab0*/  FFMA.FTZ R134, R135, R0, -R125 ;  /* 0x0000000087867223 */ /* 0x000fcc000001087d */
        /* <DEDUP_REMOVED lines=16> */
[-CC-:B------:R-:W-:Y:S01]  /*8bc0*/  FFMA.FTZ R122, R123, R0.reuse, -R125.reuse ;  /* 0x000000007b7a7223 */ /* 0x180fe2000001087d */
[----:B------:R-:W-:-:S05]  /*8bd0*/  FFMA.FTZ R125, R127, R0, -R125 ;  /* 0x000000007f7d7223 */ /* 0x000fca000001087d */
        /* <DEDUP_REMOVED lines=10> */
[----:B------:R-:W-:-:S04]  /*8c80*/  IMAD.U32 R5, RZ, RZ, UR38 ;  /* 0x00000026ff057e24 */ /* 0x000fc8000f8e00ff */
[----:B------:R-:W-:Y:S02]  /*8c90*/  @P1 VIADD R5, R5, 0x36840 ;  /* 0x0003684005051836 */ /* 0x000fe40000000000 */
[----:B------:R-:W2:Y:S01]  /*8ca0*/  MUFU.EX2 R21, R21 ;  /* 0x0000001500157308 */ /* 0x000ea20000000800 */
[----:B0-----:R-:W-:Y:S02]  /*8cb0*/  FADD.FTZ R140, R180, R123 ;  /* 0x0000007bb48c7221 */ /* 0x001fe40000010000 */
[----:B------:R-:W-:-:S04]  /*8cc0*/  @P1 PRMT R5, R22, 0x654, R5 ;  /* 0x0000065416051816 */ /* 0x000fc80000000005 */
[----:B------:R0:W-:Y:S01]  /*8cd0*/  @P1 SYNCS.ARRIVE.TRANS64.RED.A1T0 RZ, [R5+URZ], RZ ;  /* 0x000000ff05ff19a7 */ /* 0x0001e2000810043f */
[----:B------:R-:W3:Y:S01]  /*8ce0*/  MUFU.EX2 R130, R130 ;  /* 0x0000008200827308 */ /* 0x000ee20000000800 */
[----:B-1----:R-:W-:-:S07]  /*8cf0*/  FADD.FTZ R123, R181, R6 ;  /* 0x00000006b57b7221 */ /* 0x002fce0000010000 */
[----:B------:R-:W1:Y:S01]  /*8d00*/  MUFU.EX2 R182, R182 ;  /* 0x000000b600b67308 */ /* 0x000e620000000800 */
[----:B--2---:R-:W-:-:S07]  /*8d10*/  FADD.FTZ R129, R21, R140 ;  /* 0x0000008c15817221 */ /* 0x004fce0000010000 */
[----:B------:R-:W2:Y:S01]  /*8d20*/  MUFU.EX2 R183, R183 ;  /* 0x000000b700b77308 */ /* 0x000ea20000000800 */
[----:B---3--:R-:W-:-:S07]  /*8d30*/  FADD.FTZ R6, R130, R123 ;  /* 0x0000007b82067221 */ /* 0x008fce0000010000 */
        /* <DEDUP_REMOVED lines=8> */
[----:B------:R-:W1:Y:S08]  /*8dc0*/  MUFU.EX2 R13, R13 ;  /* 0x0000000d000d7308 */ /* 0x000e700000000800 */
[----:B------:R-:W3:Y:S08]  /*8dd0*/  MUFU.EX2 R122, R122 ;  /* 0x0000007a007a7308 */ /* 0x000ef00000000800 */
[----:B------:R-:W4:Y:S08]  /*8de0*/  MUFU.EX2 R178, R178 ;  /* 0x000000b200b27308 */ /* 0x000f300000000800 */
[----:B------:R2:W5:Y:S08]  /*8df0*/  MUFU.EX2 R142, R126 ;  /* 0x0000007e008e7308 */ /* 0x0005700000000800 */
[----:B------:R-:W5:Y:S01]  /*8e00*/  MUFU.EX2 R121, R121 ;  /* 0x0000007900797308 */ /* 0x000f620000000800 */
[----:B--2---:R-:W-:Y:S01]  /*8e10*/  FADD.FTZ R126, R176, R5 ;  /* 0x00000005b07e7221 */ /* 0x004fe20000010000 */
[----:B0-----:R-:W-:-:S03]  /*8e20*/  FADD.FTZ R5, R177, R6 ;  /* 0x00000006b1057221 */ /* 0x001fc60000010000 */
[----:B-1----:R-:W-:Y:S01]  /*8e30*/  FADD.FTZ R123, R13, R126 ;  /* 0x0000007e0d7b7221 */ /* 0x002fe20000010000 */
[----:B---3--:R-:W-:Y:S02]  /*8e40*/  FADD.FTZ R5, R122, R5 ;  /* 0x000000057a057221 */ /* 0x008fe40000010000 */
[----:B------:R-:W0:Y:S01]  /*8e50*/  MUFU.EX2 R125, R125 ;  /* 0x0000007d007d7308 */ /* 0x000e220000000800 */
[----:B----4-:R-:W-:Y:S01]  /*8e60*/  FADD.FTZ R6, R178, R123 ;  /* 0x0000007bb2067221 */ /* 0x010fe20000010000 */
[----:B-----5:R-:W-:-:S03]  /*8e70*/  FADD.FTZ R5, R142, R5 ;  /* 0x000000058e057221 */ /* 0x020fc60000010000 */
[----:B------:R-:W-:Y:S01]  /*8e80*/  FADD.FTZ R6, R121, R6 ;  /* 0x0000000679067221 */ /* 0x000fe20000010000 */
[----:B0-----:R-:W-:Y:S01]  /*8e90*/  FADD.FTZ R5, R125, R5 ;  /* 0x000000057d057221 */ /* 0x001fe20000010000 */
[----:B------:R-:W-:Y:S06]  /*8ea0*/  @!P0 BRA `(.L_x_3641) ;  /* 0x0000000000048947 */ /* 0x000fec0003800000 */
[----:B------:R-:W-:Y:S01]  /*8eb0*/  BPT.TRAP 0x1 ;  /* 0x000000040000795c */ /* 0x000fe20000300000 */
.L_x_3641:
[----:B------:R-:W-:Y:S01]  /*8ec0*/  ISETP.NE.AND P1, PT, R17, RZ, PT ;  /* 0x000000ff1100720c */ /* 0x000fe20003f25270 */
[----:B------:R-:W-:Y:S01]  /*8ed0*/  IMAD.U32 R126, RZ, RZ, UR7 ;  /* 0x00000007ff7e7e24 */ /* 0x000fe2000f8e00ff */
[----:B------:R-:W-:Y:S01]  /*8ee0*/  UMOV UR60, UR61 ;  /* 0x0000003d003c7c82 */ /* 0x000fe20008000000 */
        /* <DEDUP_REMOVED lines=9> */
[----:B------:R-:W-:Y:S02]  /*8f80*/  F2FP.BF16.F32.PACK_AB R197, R14, R197 ;  /* 0x000000c50ec5723e */ /* 0x000fe400000010ff */
[----:B------:R-:W-:Y:S02]  /*8f90*/  F2FP.BF16.F32.PACK_AB R198, R165, R198 ;  /* 0x000000c6a5c6723e */ /* 0x000fe400000010ff */
[----:B------:R-:W-:Y:S02]  /*8fa0*/  @P1 PRMT R126, R19, 0x654, R126 ;  /* 0x00000654137e1816 */ /* 0x000fe4000000007e */
[----:B------:R-:W-:Y:S02]  /*8fb0*/  F2FP.BF16.F32.PACK_AB R199, R20, R199 ;  /* 0x000000c714c7723e */ /* 0x000fe400000010ff */
[----:B------:R0:W-:Y:S01]  /*8fc0*/  @P1 SYNCS.ARRIVE.TRANS64.RED.A1T0 RZ, [R126+URZ], RZ ;  /* 0x000000ff7eff19a7 */ /* 0x0001e2000810043f */
[C---:B------:R-:W-:Y:S01]  /*8fd0*/  ISETP.GT.AND P1, PT, R9.reuse, RZ, PT ;  /* 0x000000ff0900720c */ /* 0x040fe20003f24270 */
[----:B------:R-:W-:Y:S01]  /*8fe0*/  VIADD R9, R9, 0xffffffff ;  /* 0xffffffff09097836 */ /* 0x000fe20000000000 */
        /* <DEDUP_REMOVED lines=20> */
[----:B0-----:R-:W-:Y:S06]  /*9130*/  @P1 BRA `(.L_x_3642) ;  /* 0xffffffc000fc1947 */ /* 0x001fec000383ffff */
.L_x_3631:
        /* <DEDUP_REMOVED lines=99> */
.L_x_3643:
        /* <DEDUP_REMOVED lines=9> */
.L_x_3644:
[----:B-1----:R-:W-:Y:S05]  /*9800*/  @P1 BRA `(.L_x_3645) ;  /* 0x0000000000081947 */ /* 0x002fea0003800000 */
[----:B------:R-:W1:Y:S02]  /*9810*/  SYNCS.PHASECHK.TRANS64.TRYWAIT P1, [UR9+0x36850], R2 ;  /* 0x03685002ff0075a7 */ /* 0x000e640008020149 */
[----:B-1----:R-:W-:Y:S05]  /*9820*/  @!P1 BRA `(.L_x_3646) ;  /* 0x0000007000b49947 */ /* 0x002fea0003800000 */
.L_x_3645:
[----:B------:R-:W-:Y:S01]  /*9830*/  UIADD3 UR5, UR4, 0x400, URZ ;  /* 0x0000040004057890 */ /* 0x000fe2000fffe03f */
[----:B------:R-:W-:Y:S01]  /*9840*/  WARPGROUP.ARRIVE ;  /* 0x00000000000079c5 */ /* 0x000fe20000000000 */
[----:B------:R-:W-:Y:S01]  /*9850*/  UMOV UR7, 0x40000040 ;  /* 0x4000004000077882 */ /* 0x000fe20000000000 */
[----:B------:R-:W-:Y:S01]  /*9860*/  UMOV UR11, 0x40000040 ;  /* 0x40000040000b7882 */ /* 0x000fe20000000000 */
[----:B------:R-:W-:Y:S01]  /*9870*/  USHF.R.U32.HI UR5, URZ, 0x4, UR5 ;  /* 0x000000043f057899 */ /* 0x000fe20008011605 */
[----:B-1----:R-:W1:Y:S01]  /*9880*/  SHFL.BFLY PT, R7, R6, 0x2, 0x1f ;  /* 0x0c401f0006077f89 */ /* 0x002e6200000e0000 */
[----:B------:R-:W-:Y:S02]  /*9890*/  IMAD.MOV.U32 R121, RZ, RZ, RZ ;  /* 0x000000ffff797224 */ /* 0x000fe400078e00ff */
[----:B------:R-:W-:Y:S01]  /*98a0*/  ULOP3.LUT UR5, UR5, 0x3fff, URZ, 0xc0, !UPT ;  /* 0x00003fff05057892 */ /* 0x000fe2000f8ec03f */
[----:B0-----:R-:W0:Y:S01]  /*98b0*/  SHFL.BFLY PT, R2, R5, 0x2, 0x1f ;  /* 0x0c401f0005027f89 */ /* 0x001e2200000e0000 */
[----:B------:R-:W-:-:S02]  /*98c0*/  IMAD.MOV.U32 R149, RZ, RZ, RZ ;  /* 0x000000ffff957224 */ /* 0x000fc400078e00ff */
[----:B------:R-:W-:Y:S01]  /*98d0*/  ULOP3.LUT UR5, UR5, 0x3800000, URZ, 0xfc, !UPT ;  /* 0x0380000005057892 */ /* 0x000fe2000f8efc3f */
[----:B------:R-:W-:-:S03]  /*98e0*/  IMAD.MOV.U32 R20, RZ, RZ, -0x800000 ;  /* 0xff800000ff147424 */ /* 0x000fc600078e00ff */
[----:B------:R-:W-:-:S04]  /*98f0*/  UIMAD UR6, UR36, 0xa80, UR5 ;  /* 0x00000a80240678a4 */ /* 0x000fc8000f8e0205 */
[----:B------:R-:W-:-:S05]  /*9900*/  UIADD3 UR8, UR6, 0x80, URZ ;  /* 0x0000008006087890 */ /* 0x000fca000fffe03f */
[----:B------:R-:W-:Y:S01]  /*9910*/  HGMMA.64x192x16.F32.BF16 R24, R200, gdesc[UR4].tnspB, R24, gsb0 ;  /* 0x42e00004c8187df0 */ /* 0x000fe20008001818 */
[----:B------:R-:W-:Y:S01]  /*9920*/  UMOV UR7, 0x40000040 ;  /* 0x4000004000077882 */ /* 0x000fe20000000000 */
[----:B------:R-:W-:Y:S01]  /*9930*/  UMOV UR10, UR8 ;  /* 0x00000008000a7c82 */ /* 0x000fe20008000000 */
[----:B------:R-:W-:Y:S01]  /*9940*/  UIADD3 UR8, UR6, 0x100, URZ ;  /* 0x0000010006087890 */ /* 0x000fe2000fffe03f */
[----:B-1----:R-:W-:Y:S01]  /*9950*/  FADD.FTZ R7, R7, R6 ;  /* 0x0000000607077221 */ /* 0x002fe20000010000 */
[----:B0-----:R-:W-:-:S04]  /*9960*/  FADD.FTZ R8, R2, R5 ;  /* 0x0000000502087221 */ /* 0x001fc80000010000 */
[----:B------:R-:W0:Y:S04]  /*9970*/  SHFL.BFLY PT, R2, R7, 0x1, 0x1f ;  /* 0x0c201f0007027f89 */ /* 0x000e2800000e0000 */
[----:B------:R-:W1:Y:S01]  /*9980*/  SHFL.BFLY PT, R9, R8, 0x1, 0x1f ;  /* 0x0c201f0008097f89 */ /* 0x000e6200000e0000 */
[----:B0-----:R-:W-:Y:S01]  /*9990*/  FADD.FTZ R10, R7, R2 ;  /* 0x00000002070a7221 */ /* 0x001fe20000010000 */
[----:B------:R-:W-:Y:S02]  /*99a0*/  IMAD.MOV.U32 R2, RZ, RZ, -0x800000 ;  /* 0xff800000ff027424 */ /* 0x000fe400078e00ff */
[----:B-1----:R-:W-:Y:S02]  /*99b0*/  FADD.FTZ R11, R8, R9 ;  /* 0x00000009080b7221 */ /* 0x002fe40000010000 */
[----:B------:R-:W-:-:S03]  /*99c0*/  FSETP.NE.FTZ.AND P1, PT, R10, RZ, PT ;  /* 0x000000ff0a00720b */ /* 0x000fc60003f35000 */
[----:B------:R-:W-:-:S10]  /*99d0*/  FSETP.NE.FTZ.AND P2, PT, R11, RZ, PT ;  /* 0x000000ff0b00720b */ /* 0x000fd40003f55000 */
[----:B------:R-:W0:Y:S01]  /*99e0*/  @P1 MUFU.LG2 R9, R10 ;  /* 0x0000000a00091308 */ /* 0x000e220000000c00 */
[C---:B------:R-:W-:Y:S02]  /*99f0*/  @P1 FMUL.FTZ R5, R0.reuse, 0.69314718246459960938 ;  /* 0x3f31721800051820 */ /* 0x040fe40000410000 */
[----:B------:R-:W-:-:S05]  /*9a00*/  @P2 FMUL.FTZ R7, R0, 0.69314718246459960938 ;  /* 0x3f31721800072820 */ /* 0x000fca0000410000 */
        /* <DEDUP_REMOVED lines=9> */
[----:B------:R-:W-:Y:S01]  /*9aa0*/  HGMMA.64x192x16.F32.BF16 R24, R196, gdesc[UR8].tnspB, R24, gsb0 ;  /* 0x42e00008c4187df0 */ /* 0x000fe20008001818 */
[----:B------:R-:W-:Y:S01]  /*9ab0*/  UMOV UR10, UR8 ;  /* 0x00000008000a7c82 */ /* 0x000fe20008000000 */
[----:B------:R-:W-:Y:S01]  /*9ac0*/  UMOV UR11, 0x40000040 ;  /* 0x40000040000b7882 */ /* 0x000fe20000000000 */
[----:B------:R-:W-:Y:S01]  /*9ad0*/  UIADD3 UR8, UR6, 0x180, URZ ;  /* 0x0000018006087890 */ /* 0x000fe2000fffe03f */
[----:B------:R-:W-:Y:S02]  /*9ae0*/  WARPGROUP.DEPBAR.LE gsb0, 0x0 ;  /* 0x00008000000079c5 */ /* 0x000fe40000010000 */
[----:B------:R-:W-:-:S14]  /*9af0*/  WARPGROUP.ARRIVE ;  /* 0x00000000000079c5 */ /* 0x000fdc0000000000 */
        /* <DEDUP_REMOVED lines=9> */
[----:B------:R-:W-:Y:S02]  /*9b90*/  UIADD3 UR8, UR6, 0x280, URZ ;  /* 0x0000028006087890 */ /* 0x000fe4000fffe03f */
[----:B------:R-:W-:Y:S01]  /*9ba0*/  UIADD3 UR6, UR6, 0x300, URZ ;  /* 0x0000030006067890 */ /* 0x000fe2000fffe03f */
[----:B------:R-:W-:Y:S02]  /*9bb0*/  WARPGROUP.DEPBAR.LE gsb0, 0x0 ;  /* 0x00008000000079c5 */ /* 0x000fe40000010000 */
[----:B------:R-:W-:-:S12]  /*9bc0*/  WARPGROUP.ARRIVE ;  /* 0x00000000000079c5 */ /* 0x000fd80000000000 */
[----:B------:R-:W-:Y:S01]  /*9bd0*/  HGMMA.64x192x16.F32.BF16 R24, R184, gdesc[UR8].tnspB, R24, gsb0 ;  /* 0x42e00008b8187df0 */ /* 0x000fe20008001818 */
[----:B------:R-:W-:Y:S01]  /*9be0*/  UMOV UR10, UR8 ;  /* 0x00000008000a7c82 */ /* 0x000fe20008000000 */
[----:B------:R-:W-:Y:S01]  /*9bf0*/  UMOV UR11, 0x40000040 ;  /* 0x40000040000b7882 */ /* 0x000fe20000000000 */
[----:B------:R-:W-:Y:S02]  /*9c00*/  WARPGROUP.DEPBAR.LE gsb0, 0x0 ;  /* 0x00008000000079c5 */ /* 0x000fe40000010000 */
[----:B------:R-:W-:-:S15]  /*9c10*/  WARPGROUP.ARRIVE ;  /* 0x00000000000079c5 */ /* 0x000fde0000000000 */
[----:B------:R-:W-:Y:S03]  /*9c20*/  HGMMA.64x192x16.F32.BF16 R24, R180, gdesc[UR8].tnspB, R24, gsb0 ;  /* 0x42e00008b4187df0 */ /* 0x000fe60008001818 */
[----:B------:R-:W-:Y:S02]  /*9c30*/  WARPGROUP.DEPBAR.LE gsb0, 0x0 ;  /* 0x00008000000079c5 */ /* 0x000fe40000010000 */
[----:B------:R-:W-:-:S15]  /*9c40*/  WARPGROUP.ARRIVE ;  /* 0x00000000000079c5 */ /* 0x000fde0000000000 */
[----:B------:R-:W-:Y:S03]  /*9c50*/  HGMMA.64x192x16.F32.BF16 R24, R176, gdesc[UR4].tnspB, R24, gsb0 ;  /* 0x42e00004b0187df0 */ /* 0x000fe60008001818 */
[----:B------:R-:W-:Y:S02]  /*9c60*/  WARPGROUP.DEPBAR.LE gsb0, 0x0 ;  /* 0x00008000000079c5 */ /* 0x000fe40000010000 */
[----:B0-23--:R-:W-:Y:S05]  /*9c70*/  @!P0 BRA `(.L_x_3647) ;  /* 0x0000000000048947 */ /* 0x00dfea0003800000 */
[----:B------:R-:W-:Y:S01]  /*9c80*/  BPT.TRAP 0x1 ;  /* 0x000000040000795c */ /* 0x000fe20000300000 */
.L_x_3647:
[----:B------:R-:W0:Y:S01]  /*9c90*/  S2UR UR5, SR_SWINHI ;  /* 0x00000000000579c3 */ /* 0x000e220000002f00 */
[----:B------:R-:W-:Y:S01]  /*9ca0*/  ISETP.NE.AND P0, PT, R17, RZ, PT ;  /* 0x000000ff1100720c */ /* 0x000fe20003f05270 */
[-C--:B------:R-:W-:Y:S01]  /*9cb0*/  FMUL.FTZ R154, R26, R149.reuse ;  /* 0x000000951a9a7220 */ /* 0x080fe20000410000 */
[-C--:B------:R-:W-:Y:S01]  /*9cc0*/  FMUL.FTZ R135, R51, R149.reuse ;  /* 0x0000009533877220 */ /* 0x080fe20000410000 */
[----:B------:R-:W-:Y:S01]  /*9cd0*/  FMUL.FTZ R142, R50, R149 ;  /* 0x00000095328e7220 */ /* 0x000fe20000410000 */
[----:B------:R-:W-:Y:S02]  /*9ce0*/  IMAD.U32 R26, RZ, RZ, UR9 ;  /* 0x00000009ff1a7e24 */ /* 0x000fe4000f8e00ff */
[-C--:B------:R-:W-:Y:S01]  /*9cf0*/  FMUL.FTZ R12, R49, R121.reuse ;  /* 0x00000079310c7220 */ /* 0x080fe20000410000 */
[-C--:B------:R-:W-:Y:S01]  /*9d00*/  FMUL.FTZ R13, R48, R121.reuse ;  /* 0x00000079300d7220 */ /* 0x080fe20000410000 */
[----:B------:R-:W-:Y:S01]  /*9d10*/  FMUL.FTZ R10, R45, R121 ;  /* 0x000000792d0a7220 */ /* 0x000fe20000410000 */
[----:B------:R-:W-:Y:S01]  /*9d20*/  FMUL.FTZ R143, R47, R149 ;  /* 0x000000952f8f7220 */ /* 0x000fe20000410000 */
[----:B------:R-:W-:Y:S01]  /*9d30*/  FMUL.FTZ R7, R28, R121 ;  /* 0x000000791c077220 */ /* 0x000fe20000410000 */
[----:B------:R-:W-:Y:S01]  /*9d40*/  FMUL.FTZ R127, R75, R149 ;  /* 0x000000954b7f7220 */ /* 0x000fe20000410000 */
[----:B------:R-:W-:Y:S01]  /*9d50*/  FMUL.FTZ R6, R29, R121 ;  /* 0x000000791d067220 */ /* 0x000fe20000410000 */
[----:B------:R-:W-:Y:S01]  /*9d60*/  FMUL.FTZ R130, R74, R149 ;  /* 0x000000954a827220 */ /* 0x000fe20000410000 */
[----:B------:R-:W-:-:S02]  /*9d70*/  @P0 VIADD R26, R26, 0x36860 ;  /* 0x000368601a1a0836 */ /* 0x000fc40000000000 */
[-C--:B------:R-:W-:Y:S01]  /*9d80*/  FMUL.FTZ R126, R86, R149.reuse ;  /* 0x00000095567e7220 */ /* 0x080fe20000410000 */
[-C--:B------:R-:W-:Y:S01]  /*9d90*/  FMUL.FTZ R141, R43, R149.reuse ;  /* 0x000000952b8d7220 */ /* 0x080fe20000410000 */
[-C--:B------:R-:W-:Y:S01]  /*9da0*/  FMUL.FTZ R125, R82, R149.reuse ;  /* 0x00000095527d7220 */ /* 0x080fe20000410000 */
[----:B------:R-:W-:Y:S01]  /*9db0*/  FMUL.FTZ R152, R30, R149 ;  /* 0x000000951e987220 */ /* 0x000fe20000410000 */
[----:B------:R-:W-:Y:S01]  /*9dc0*/  @P0 PRMT R26, R19, 0x654, R26 ;  /* 0x00000654131a0816 */ /* 0x000fe2000000001a */
[----:B------:R-:W-:Y:S01]  /*9dd0*/  FMUL.FTZ R9, R37, R121 ;  /* 0x0000007925097220 */ /* 0x000fe20000410000 */
[----:B------:R-:W-:Y:S01]  /*9de0*/  FMUL.FTZ R132, R70, R149 ;  /* 0x0000009546847220 */ /* 0x000fe20000410000 */
[----:B------:R-:W-:Y:S01]  /*9df0*/  FMUL.FTZ R8, R41, R121 ;  /* 0x0000007929087220 */ /* 0x000fe20000410000 */
[----:B------:R1:W-:Y:S01]  /*9e00*/  @P0 SYNCS.ARRIVE.TRANS64.RED.A1T0 RZ, [R26+URZ], RZ ;  /* 0x000000ff1aff09a7 */ /* 0x0003e2000810043f */
[----:B------:R-:W-:Y:S01]  /*9e10*/  UMOV UR6, UR4 ;  /* 0x0000000400067c82 */ /* 0x000fe20008000000 */
[----:B0-----:R-:W-:Y:S01]  /*9e20*/  UMOV UR7, UR5 ;  /* 0x0000000500077c82 */ /* 0x001fe20008000000 */
[----:B------:R-:W-:Y:S01]  /*9e30*/  FMUL.FTZ R37, R27, R149 ;  /* 0x000000951b257220 */ /* 0x000fe20000410000 */
[----:B------:R-:W-:-:S02]  /*9e40*/  IMAD.U32 R50, RZ, RZ, UR6 ;  /* 0x00000006ff327e24 */ /* 0x000fc4000f8e00ff */
[-C--:B------:R-:W-:Y:S01]  /*9e50*/  FMUL.FTZ R138, R66, R149.reuse ;  /* 0x00000095428a7220 */ /* 0x080fe20000410000 */
[----:B------:R-:W-:Y:S02]  /*9e60*/  IMAD.U32 R51, RZ, RZ, UR7 ;  /* 0x00000007ff337e24 */ /* 0x000fe4000f8e00ff */
[-C--:B------:R-:W-:Y:S01]  /*9e70*/  FMUL.FTZ R136, R55, R149.reuse ;  /* 0x0000009537887220 */ /* 0x080fe20000410000 */
[----:B------:R-:W-:Y:S02]  /*9e80*/  IMAD R27, R209, 0x40, R23 ;  /* 0x00000040d11b7824 */ /* 0x000fe400078e0217 */
[----:B------:R-:W-:Y:S01]  /*9e90*/  FMUL.FTZ R139, R54, R149 ;  /* 0x00000095368b7220 */ /* 0x000fe20000410000 */
[----:B------:R-:W-:-:S04]  /*9ea0*/  IMAD.WIDE R48, R217, 0x2, R50 ;  /* 0x00000002d9307825 */ /* 0x000fc800078e0232 */
[-C--:B------:R-:W-:Y:S01]  /*9eb0*/  FMUL.FTZ R3, R56, R121.reuse ;  /* 0x0000007938037220 */ /* 0x080fe20000410000 */
[----:B------:R-:W-:Y:S01]  /*9ec0*/  FMUL.FTZ R14, R53, R121 ;  /* 0x00000079350e7220 */ /* 0x000fe20000410000 */
[----:B------:R-:W-:Y:S01]  /*9ed0*/  FMUL.FTZ R123, R87, R149 ;  /* 0x00000095577b7220 */ /* 0x000fe20000410000 */
[----:B------:R-:W-:Y:S01]  /*9ee0*/  IMAD.WIDE R50, R27, 0x2, R50 ;  /* 0x000000021b327825 */ /* 0x000fe200078e0232 */
[----:B------:R-:W-:-:S03]  /*9ef0*/  IADD3 R45, P1, R48, 0x8000, RZ ;  /* 0x00008000302d7810 */ /* 0x000fc60007f3e0ff */
[-C--:B------:R-:W-:Y:S01]  /*9f00*/  FMUL.FTZ R145, R35, R149.reuse ;  /* 0x0000009523917220 */ /* 0x080fe20000410000 */
[C---:B------:R-:W-:Y:S01]  /*9f10*/  IADD3 R47, P0, R48.reuse, 0x8020, RZ ;  /* 0x00008020302f7810 */ /* 0x040fe20007f1e0ff */
[----:B------:R-:W-:Y:S01]  /*9f20*/  FMUL.FTZ R122, R83, R149 ;  /* 0x00000095537a7220 */ /* 0x000fe20000410000 */
[----:B-1----:R-:W-:Y:S01]  /*9f30*/  LOP3.LUT R26, R45, 0x380, RZ, 0xc0, !PT ;  /* 0x000003802d1a7812 */ /* 0x002fe200078ec0ff */
[--C-:B------:R-:W-:Y:S01]  /*9f40*/  IMAD.X R87, RZ, RZ, R49.reuse, P1 ;  /* 0x000000ffff577224 */ /* 0x100fe200008e0631 */
[----:B------:R-:W-:Y:S01]  /*9f50*/  IADD3 R75, P5, R48, 0x8060, RZ ;  /* 0x00008060304b7810 */ /* 0x000fe20007fbe0ff */
[-C--:B------:R-:W-:Y:S01]  /*9f60*/  FMUL.FTZ R4, R25, R121.reuse ;  /* 0x0000007919047220 */ /* 0x080fe20000410000 */
[----:B------:R-:W-:Y:S01]  /*9f70*/  LOP3.LUT R28, R47, 0x380, RZ, 0xc0, !PT ;  /* 0x000003802f1c7812 */ /* 0x000fe200078ec0ff */
[----:B------:R-:W-:Y:S01]  /*9f80*/  FMUL.FTZ R5, R24, R121 ;  /* 0x0000007918057220 */ /* 0x000fe20000410000 */
[----:B------:R-:W-:Y:S01]  /*9f90*/  SHF.R.U64 R26, R26, 0x3, RZ ;  /* 0x000000031a1a7819 */ /* 0x000fe200000012ff */
[----:B------:R-:W-:Y:S01]  /*9fa0*/  FMUL.FTZ R144, R39, R149 ;  /* 0x0000009527907220 */ /* 0x000fe20000410000 */
[----:B------:R-:W-:Y:S01]  /*9fb0*/  IADD3 R29, P3, R48, 0x20, RZ ;  /* 0x00000020301d7810 */ /* 0x000fe20007f7e0ff */
[--C-:B------:R-:W-:Y:S01]  /*9fc0*/  IMAD.X R83, RZ, RZ, R49.reuse, P0 ;  /* 0x000000ffff537224 */ /* 0x100fe200000e0631 */
        /* <DEDUP_REMOVED lines=8> */
[----:B------:R-:W-:Y:S01]  /*a050*/  LOP3.LUT R26, R29, 0x380, RZ, 0xc0, !PT ;  /* 0x000003801d1a7812 */ /* 0x000fe200078ec0ff */
[-C--:B------:R-:W-:Y:S01]  /*a060*/  FMUL.FTZ R25, R44, R121.reuse ;  /* 0x000000792c197220 */ /* 0x080fe20000410000 */
[----:B------:R-:W-:Y:S01]  /*a070*/  SHF.R.U64 R74, R74, 0x3, RZ ;  /* 0x000000034a4a7819 */ /* 0x000fe200000012ff */
[----:B------:R-:W-:Y:S01]  /*a080*/  FMUL.FTZ R15, R52, R121 ;  /* 0x00000079340f7220 */ /* 0x000fe20000410000 */
[----:B------:R-:W-:Y:S01]  /*a090*/  LOP3.LUT R82, R28, R47, RZ, 0x3c, !PT ;  /* 0x0000002f1c527212 */ /* 0x000fe200078e3cff */
[-C--:B------:R-:W-:Y:S01]  /*a0a0*/  FMUL.FTZ R24, R57, R121.reuse ;  /* 0x0000007939187220 */ /* 0x080fe20000410000 */
[----:B------:R-:W-:Y:S01]  /*a0b0*/  LOP3.LUT R28, R43, 0x380, RZ, 0xc0, !PT ;  /* 0x000003802b1c7812 */ /* 0x000fe200078ec0ff */
[-C--:B------:R-:W-:Y:S01]  /*a0c0*/  FMUL.FTZ R61, R61, R121.reuse ;  /* 0x000000793d3d7220 */ /* 0x080fe20000410000 */
[----:B------:R-:W-:Y:S01]  /*a0d0*/  SHF.R.U64 R26, R26, 0x3, RZ ;  /* 0x000000031a1a7819 */ /* 0x000fe200000012ff */
[-C--:B------:R-:W-:Y:S01]  /*a0e0*/  FMUL.FTZ R60, R60, R121.reuse ;  /* 0x000000793c3c7220 */ /* 0x080fe20000410000 */
[----:B------:R-:W-:Y:S01]  /*a0f0*/  IADD3 R30, P4, R48, 0x4040, RZ ;  /* 0x00004040301e7810 */ /* 0x000fe20007f9e0ff */
[----:B------:R-:W-:Y:S01]  /*a100*/  FMUL.FTZ R65, R65, R121 ;  /* 0x0000007941417220 */ /* 0x000fe20000410000 */
[----:B------:R-:W-:Y:S01]  /*a110*/  LOP3.LUT R74, R74, R75, RZ, 0x3c, !PT ;  /* 0x0000004b4a4a7212 */ /* 0x000fe200078e3cff */
[--C-:B------:R-:W-:Y:S01]  /*a120*/  IMAD.X R75, RZ, RZ, R49.reuse, P5 ;  /* 0x000000ffff4b7224 */ /* 0x100fe200028e0631 */
[----:B------:R-:W-:Y:S01]  /*a130*/  SHF.R.U64 R28, R28, 0x3, RZ ;  /* 0x000000031c1c7819 */ /* 0x000fe200000012ff */
[--C-:B------:R-:W-:Y:S01]  /*a140*/  IMAD.X R55, RZ, RZ, R49.reuse, P4 ;  /* 0x000000ffff377224 */ /* 0x100fe200020e0631 */
[----:B------:R-:W-:Y:S01]  /*a150*/  LOP3.LUT R70, R26, R29, RZ, 0x3c, !PT ;  /* 0x0000001d1a467212 */ /* 0x000fe200078e3cff */
[-C--:B------:R-:W-:Y:S01]  /*a160*/  FMUL.FTZ R64, R64, R121.reuse ;  /* 0x0000007940407220 */ /* 0x080fe20000410000 */
[----:B------:R-:W-:Y:S01]  /*a170*/  IADD3 R41, P5, R48, 0x4020, RZ ;  /* 0x0000402030297810 */ /* 0x000fe20007fbe0ff */
[-C--:B------:R-:W-:Y:S01]  /*a180*/  FMUL.FTZ R69, R69, R121.reuse ;  /* 0x0000007945457220 */ /* 0x080fe20000410000 */
[----:B------:R-:W-:Y:S01]  /*a190*/  LOP3.LUT R29, R30, 0x380, RZ, 0xc0, !PT ;  /* 0x000003801e1d7812 */ /* 0x000fe200078ec0ff */
[----:B------:R-:W-:Y:S01]  /*a1a0*/  FMUL.FTZ R68, R68, R121 ;  /* 0x0000007944447220 */ /* 0x000fe20000410000 */
[----:B------:R-:W-:Y:S01]  /*a1b0*/  LOP3.LUT R66, R28, R43, RZ, 0x3c, !PT ;  /* 0x0000002b1c427212 */ /* 0x000fe200078e3cff */
        /* <DEDUP_REMOVED lines=9> */
[----:B------:R-:W-:Y:S01]  /*a250*/  IADD3 R29, P4, R50, 0x1000, RZ ;  /* 0x00001000321d7810 */ /* 0x000fe20007f9e0ff */
[----:B------:R-:W-:Y:S01]  /*a260*/  FMUL.FTZ R80, R80, R121 ;  /* 0x0000007950507220 */ /* 0x000fe20000410000 */
[----:B------:R-:W-:Y:S01]  /*a270*/  LOP3.LUT R56, R28, R41, RZ, 0x3c, !PT ;  /* 0x000000291c387212 */ /* 0x000fe200078e3cff */
[-C--:B------:R-:W-:Y:S01]  /*a280*/  FMUL.FTZ R85, R85, R121.reuse ;  /* 0x0000007955557220 */ /* 0x080fe20000410000 */
[----:B------:R-:W-:Y:S01]  /*a290*/  LOP3.LUT R27, R48, 0x380, RZ, 0xc0, !PT ;  /* 0x00000380301b7812 */ /* 0x000fe200078ec0ff */
[-C--:B------:R-:W-:Y:S01]  /*a2a0*/  FMUL.FTZ R84, R84, R121.reuse ;  /* 0x0000007954547220 */ /* 0x080fe20000410000 */
[----:B------:R-:W-:Y:S01]  /*a2b0*/  LOP3.LUT R28, R29, 0x380, RZ, 0xc0, !PT ;  /* 0x000003801d1c7812 */ /* 0x000fe200078ec0ff */
[-C--:B------:R-:W-:Y:S01]  /*a2c0*/  FMUL.FTZ R89, R89, R121.reuse ;  /* 0x0000007959597220 */ /* 0x080fe20000410000 */
[----:B------:R-:W-:Y:S01]  /*a2d0*/  IADD3 R53, P6, R48, 0x8040, RZ ;  /* 0x0000804030357810 */ /* 0x000fe20007fde0ff */
[-C--:B------:R-:W-:Y:S01]  /*a2e0*/  FMUL.FTZ R88, R88, R121.reuse ;  /* 0x0000007958587220 */ /* 0x080fe20000410000 */
[----:B------:R-:W-:Y:S01]  /*a2f0*/  IADD3 R35, P1, R48, 0x40, RZ ;  /* 0x0000004030237810 */ /* 0x000fe20007f3e0ff */
        /* <DEDUP_REMOVED lines=14> */
[----:B------:R-:W-:Y:S01]  /*a3e0*/  IADD3 R39, P0, R48, 0x60, RZ ;  /* 0x0000006030277810 */ /* 0x000fe20007f1e0ff */
[-C--:B------:R-:W-:Y:S01]  /*a3f0*/  FMUL.FTZ R121, R79, R149.reuse ;  /* 0x000000954f797220 */ /* 0x080fe20000410000 */
[----:B------:R-:W-:Y:S01]  /*a400*/  SHF.R.U64 R27, R27, 0x3, RZ ;  /* 0x000000031b1b7819 */ /* 0x000fe200000012ff */
[----:B------:R-:W-:Y:S01]  /*a410*/  FMUL.FTZ R33, R31, R149 ;  /* 0x000000951f217220 */ /* 0x000fe20000410000 */
[----:B------:R-:W-:Y:S01]  /*a420*/  SHF.R.U64 R28, R28, 0x3, RZ ;  /* 0x000000031c1c7819 */ /* 0x000fe200000012ff */
[----:B------:R-:W-:-:S02]  /*a430*/  IMAD.X R79, RZ, RZ, R49, P6 ;  /* 0x000000ffff4f7224 */ /* 0x000fc400030e0631 */
[----:B------:R-:W-:Y:S01]  /*a440*/  FMUL.FTZ R134, R63, R149 ;  /* 0x000000953f867220 */ /* 0x000fe20000410000 */
[----:B------:R-:W-:Y:S01]  /*a450*/  IADD3 R31, P6, R48, 0x4000, RZ ;  /* 0x00004000301f7810 */ /* 0x000fe20007fde0ff */
[--C-:B------:R-:W-:Y:S01]  /*a460*/  IMAD.X R63, RZ, RZ, R49.reuse, P1 ;  /* 0x000000ffff3f7224 */ /* 0x100fe200008e0631 */
[----:B------:R-:W-:Y:S01]  /*a470*/  LOP3.LUT R48, R27, R48, RZ, 0x3c, !PT ;  /* 0x000000301b307212 */ /* 0x000fe200078e3cff */
[----:B------:R-:W-:Y:S01]  /*a480*/  IMAD.X R27, RZ, RZ, R49, P0 ;  /* 0x000000ffff1b7224 */ /* 0x000fe200000e0631 */
[----:B------:R-:W-:Y:S01]  /*a490*/  LOP3.LUT R28, R28, R29, RZ, 0x3c, !PT ;  /* 0x0000001d1c1c7212 */ /* 0x000fe200078e3cff */
[-C--:B------:R-:W-:Y:S01]  /*a4a0*/  FMUL.FTZ R124, R91, R149.reuse ;  /* 0x000000955b7c7220 */ /* 0x080fe20000410000 */
[----:B------:R-:W-:Y:S01]  /*a4b0*/  LOP3.LUT R32, R53, 0x380, RZ, 0xc0, !PT ;  /* 0x0000038035207812 */ /* 0x000fe200078ec0ff */
[-C--:B------:R-:W-:Y:S01]  /*a4c0*/  FMUL.FTZ R91, R90, R149.reuse ;  /* 0x000000955a5b7220 */ /* 0x080fe20000410000 */
[C---:B------:R-:W-:Y:S01]  /*a4d0*/  IADD3 R29, P1, R50.reuse, 0x4000, RZ ;  /* 0x00004000321d7810 */ /* 0x040fe20007f3e0ff */
[----:B------:R-:W0:Y:S01]  /*a4e0*/  LDC R90, c[0x0][0xbe8] ;  /* 0x0002fa00ff5a7b82 */ /* 0x000e220000000800 */
[----:B------:R-:W-:Y:S01]  /*a4f0*/  IADD3 R41, P0, R50, 0x5000, RZ ;  /* 0x0000500032297810 */ /* 0x000fe20007f1e0ff */
[-C--:B------:R-:W-:Y:S01]  /*a500*/  FMUL.FTZ R128, R78, R149.reuse ;  /* 0x000000954e807220 */ /* 0x080fe20000410000 */
[----:B------:R-:W-:Y:S01]  /*a510*/  SHF.R.U64 R32, R32, 0x3, RZ ;  /* 0x0000000320207819 */ /* 0x000fe200000012ff */
[-C--:B------:R-:W-:Y:S01]  /*a520*/  FMUL.FTZ R137, R62, R149.reuse ;  /* 0x000000953e897220 */ /* 0x080fe20000410000 */
[----:B------:R-:W-:Y:S01]  /*a530*/  LOP3.LUT R36, R29, 0x380, RZ, 0xc0, !PT ;  /* 0x000003801d247812 */ /* 0x000fe200078ec0ff */
[-C--:B------:R-:W-:Y:S01]  /*a540*/  FMUL.FTZ R146, R34, R149.reuse ;  /* 0x0000009522927220 */ /* 0x080fe20000410000 */
[----:B------:R-:W-:Y:S01]  /*a550*/  LOP3.LUT R40, R41, 0x380, RZ, 0xc0, !PT ;  /* 0x0000038029287812 */ /* 0x000fe200078ec0ff */
[----:B------:R-:W-:Y:S01]  /*a560*/  FMUL.FTZ R147, R38, R149 ;  /* 0x0000009526937220 */ /* 0x000fe20000410000 */
        /* <DEDUP_REMOVED lines=9> */
[--C-:B------:R-:W-:Y:S01]  /*a600*/  IMAD.X R29, RZ, RZ, R51.reuse, P4 ;  /* 0x000000ffff1d7224 */ /* 0x100fe200020e0633 */
[----:B------:R-:W-:Y:S01]  /*a610*/  SHF.R.U64 R32, R32, 0x3, RZ ;  /* 0x0000000320207819 */ /* 0x000fe200000012ff */
[----:B------:R-:W-:Y:S01]  /*a620*/  FMUL.FTZ R131, R67, R149 ;  /* 0x0000009543837220 */ /* 0x000fe20000410000 */
[----:B------:R-:W-:Y:S01]  /*a630*/  LOP3.LUT R40, R40, R41, RZ, 0x3c, !PT ;  /* 0x0000002928287212 */ /* 0x000fe200078e3cff */
[-C--:B------:R-:W-:Y:S01]  /*a640*/  FMUL.FTZ R129, R71, R149.reuse ;  /* 0x0000009547817220 */ /* 0x080fe20000410000 */
[----:B------:R-:W-:Y:S01]  /*a650*/  IADD3 R41, P4, R50, 0x8000, RZ ;  /* 0x0000800032297810 */ /* 0x000fe20007f9e0ff */
[----:B------:R-:W-:Y:S01]  /*a660*/  FMUL.FTZ R95, R95, R149 ;  /* 0x000000955f5f7220 */ /* 0x000fe20000410000 */
[----:B------:R-:W-:Y:S01]  /*a670*/  LOP3.LUT R62, R32, R35, RZ, 0x3c, !PT ;  /* 0x00000023203e7212 */ /* 0x000fe200078e3cff */
[-C--:B------:R-:W-:Y:S01]  /*a680*/  FMUL.FTZ R94, R94, R149.reuse ;  /* 0x000000955e5e7220 */ /* 0x080fe20000410000 */
[----:B------:R-:W-:Y:S01]  /*a690*/  LOP3.LUT R32, R41, 0x380, RZ, 0xc0, !PT ;  /* 0x0000038029207812 */ /* 0x000fe200078ec0ff */
[----:B------:R-:W-:Y:S01]  /*a6a0*/  FMUL.FTZ R99, R99, R149 ;  /* 0x0000009563637220 */ /* 0x000fe20000410000 */
[----:B------:R-:W-:Y:S01]  /*a6b0*/  F2FP.BF16.F32.PACK_AB R4, R4, R5 ;  /* 0x000000050404723e */ /* 0x000fe200000010ff */
[-C--:B------:R-:W-:Y:S01]  /*a6c0*/  FMUL.FTZ R98, R98, R149.reuse ;  /* 0x0000009562627220 */ /* 0x080fe20000410000 */
[----:B------:R-:W-:Y:S01]  /*a6d0*/  SHF.R.U64 R32, R32, 0x3, RZ ;  /* 0x0000000320207819 */ /* 0x000fe200000012ff */
[----:B------:R-:W-:Y:S01]  /*a6e0*/  FMUL.FTZ R103, R103, R149 ;  /* 0x0000009567677220 */ /* 0x000fe20000410000 */
[----:B------:R-:W-:Y:S01]  /*a6f0*/  F2FP.BF16.F32.PACK_AB R5, R37, R154 ;  /* 0x0000009a2505723e */ /* 0x000fe200000010ff */
[--C-:B------:R-:W-:Y:S01]  /*a700*/  IMAD.X R37, RZ, RZ, R51.reuse, P1 ;  /* 0x000000ffff257224 */ /* 0x100fe200008e0633 */
[----:B------:R-:W-:Y:S01]  /*a710*/  LOP3.LUT R32, R32, R41, RZ, 0x3c, !PT ;  /* 0x0000002920207212 */ /* 0x000fe200078e3cff */
[----:B------:R-:W-:Y:S01]  /*a720*/  IMAD.X R41, RZ, RZ, R51, P0 ;  /* 0x000000ffff297224 */ /* 0x000fe200000e0633 */
[----:B0-----:R-:W-:Y:S01]  /*a730*/  ISETP.NE.AND P1, PT, R90, 0x1, PT ;  /* 0x000000015a00780c */ /* 0x001fe20003f25270 */
        /* <DEDUP_REMOVED lines=10> */
[----:B------:R-:W-:Y:S01]  /*a7e0*/  MOV R149, R48 ;  /* 0x0000003000957202 */ /* 0x000fe20000000f00 */
[----:B------:R-:W0:Y:S01]  /*a7f0*/  LDC R155, c[0x0][0xc38] ;  /* 0x00030e00ff9b7b82 */ /* 0x000e220000000800 */
[----:B------:R-:W-:Y:S01]  /*a800*/  LOP3.LUT R48, R151, 0x380, RZ, 0xc0, !PT ;  /* 0x0000038097307812 */ /* 0x000fe200078ec0ff */
[--C-:B------:R-:W-:Y:S01]  /*a810*/  IMAD.X R67, RZ, RZ, R49.reuse, P2 ;  /* 0x000000ffff437224 */ /* 0x100fe200010e0631 */
[----:B------:R-:W-:Y:S01]  /*a820*/  R2UR UR14, R212 ;  /* 0x00000000d40e72ca */ /* 0x000fe200000e0000 */
[----:B------:R-:W-:Y:S01]  /*a830*/  ULDC UR10, c[0x0][0xc44] ;  /* 0x00031100000a7ab9 */ /* 0x000fe20000000800 */
[----:B------:R-:W-:Y:S01]  /*a840*/  SHF.R.U64 R48, R48, 0x3, RZ ;  /* 0x0000000330307819 */ /* 0x000fe200000012ff */
[----:B------:R-:W-:Y:S01]  /*a850*/  ULDC.64 UR8, c[0x0][0xb90] ;  /* 0x0002e40000087ab9 */ /* 0x000fe20000000a00 */
[----:B------:R-:W-:Y:S01]  /*a860*/  R2UR UR13, R213 ;  /* 0x00000000d50d72ca */ /* 0x000fe200000e0000 */
[----:B------:R-:W1:Y:S01]  /*a870*/  @P1 LDC R153, c[0x0][0xbf0] ;  /* 0x0002fc00ff991b82 */ /* 0x000e620000000800 */
[----:B------:R-:W-:Y:S01]  /*a880*/  LOP3.LUT R48, R48, R151, RZ, 0x3c, !PT ;  /* 0x0000009730307212 */ /* 0x000fe200078e3cff */
[--C-:B------:R-:W-:Y:S01]  /*a890*/  IMAD.X R71, RZ, RZ, R49.reuse, P3 ;  /* 0x000000ffff477224 */ /* 0x100fe200018e0631 */
[----:B------:R-:W-:Y:S01]  /*a8a0*/  R2UR UR12, R211 ;  /* 0x00000000d30c72ca */ /* 0x000fe200000e0000 */
[--C-:B------:R-:W-:Y:S01]  /*a8b0*/  IMAD.X R57, RZ, RZ, R49.reuse, P5 ;  /* 0x000000ffff397224 */ /* 0x100fe200028e0631 */
[----:B------:R-:W-:Y:S01]  /*a8c0*/  MOV R75, R74 ;  /* 0x0000004a004b7202 */ /* 0x000fe20000000f00 */
[----:B------:R-:W-:Y:S01]  /*a8d0*/  IMAD.X R59, RZ, RZ, R49, P6 ;  /* 0x000000ffff3b7224 */ /* 0x000fe200030e0631 */
[----:B------:R-:W-:Y:S01]  /*a8e0*/  MOV R78, R78 ;  /* 0x0000004e004e7202 */ /* 0x000fe20000000f00 */
[----:B------:R-:W2:Y:S01]  /*a8f0*/  @P1 LDC R151, c[0x0][0xbec] ;  /* 0x0002fb00ff971b82 */ /* 0x000ea20000000800 */
[----:B------:R-:W-:Y:S01]  /*a900*/  UIADD3 UR5, -UR14, URZ, URZ ;  /* 0x0000003f0e057290 */ /* 0x000fe2000fffe13f */
[----:B------:R-:W-:Y:S01]  /*a910*/  MOV R79, R66 ;  /* 0x00000042004f7202 */ /* 0x000fe20000000f00 */
[----:B------:R-:W-:Y:S01]  /*a920*/  IMAD.X R49, RZ, RZ, R51, P0 ;  /* 0x000000ffff317224 */ /* 0x000fe200000e0633 */
[----:B------:R-:W-:Y:S01]  /*a930*/  LOP3.LUT R26, R31, 0x380, RZ, 0xc0, !PT ;  /* 0x000003801f1a7812 */ /* 0x000fe200078ec0ff */
[----:B------:R-:W-:-:S02]  /*a940*/  UIMAD UR10, UR10, UR5, UR13 ;  /* 0x000000050a0a72a4 */ /* 0x000fc4000f8e020d */
[----:B------:R-:W-:Y:S01]  /*a950*/  IMAD R74, RZ, RZ, -UR13 ;  /* 0x8000000dff4a7e24 */ /* 0x000fe2000f8e02ff */
[----:B------:R-:W-:Y:S01]  /*a960*/  F2FP.BF16.F32.PACK_AB R6, R6, R7 ;  /* 0x000000070606723e */ /* 0x000fe200000010ff */
[----:B------:R-:W3:Y:S01]  /*a970*/  LDC.64 R66, c[0x0][0xb98] ;  /* 0x0002e600ff427b82 */ /* 0x000ee20000000a00 */
[----:B------:R-:W-:Y:S01]  /*a980*/  USHF.R.S32.HI UR11, URZ, 0x1f, UR10 ;  /* 0x0000001f3f0b7899 */ /* 0x000fe2000801140a */
[----:B0-----:R-:W-:Y:S01]  /*a990*/  IMAD R74, R155, R74, UR12 ;  /* 0x0000000c9b4a7e24 */ /* 0x001fe2000f8e024a */
[----:B------:R-:W-:-:S05]  /*a9a0*/  F2FP.BF16.F32.PACK_AB R7, R33, R152 ;  /* 0x000000982107723e */ /* 0x000fca00000010ff */
[----:B------:R-:W-:Y:S01]  /*a9b0*/  BAR.SYNC.DEFER_BLOCKING 0x1, 0x100 ;  /* 0x0044000000007b1d */ /* 0x000fe20000010000 */
[----:B------:R-:W-:Y:S01]  /*a9c0*/  SHF.R.U64 R26, R26, 0x3, RZ ;  /* 0x000000031a1a7819 */ /* 0x000fe200000012ff */
[----:B------:R-:W-:Y:S01]  /*a9d0*/  UIMAD UR5, UR11, UR8, URZ ;  /* 0x000000080b0572a4 */ /* 0x000fe2000f8e023f */
[----:B------:R-:W-:Y:S01]  /*a9e0*/  IMAD R152, R74, 0x80, R216 ;  /* 0x000000804a987824 */ /* 0x000fe200078e02d8 */
[----:B------:R-:W-:Y:S01]  /*a9f0*/  UIMAD.WIDE.U32 UR6, UR10, UR8, URZ ;  /* 0x000000080a0672a5 */ /* 0x000fe2000f8e003f */
[----:B------:R-:W-:Y:S01]  /*aa00*/  LOP3.LUT R58, R26, R31, RZ, 0x3c, !PT ;  /* 0x0000001f1a3a7212 */ /* 0x000fe200078e3cff */
[----:B------:R-:W-:Y:S01]  /*aa10*/  UIMAD UR5, UR10, UR9, UR5 ;  /* 0x000000090a0572a4 */ /* 0x000fe2000f8e0205 */
[----:B------:R-:W-:Y:S01]  /*aa20*/  LOP3.LUT R26, R39, 0x380, RZ, 0xc0, !PT ;  /* 0x00000380271a7812 */ /* 0x000fe200078ec0ff */
[----:B------:R-:W-:Y:S01]  /*aa30*/  USHF.R.S32.HI UR12, URZ, 0x1f, UR14 ;  /* 0x0000001f3f0c7899 */ /* 0x000fe2000801140e */
[----:B------:R-:W-:Y:S01]  /*aa40*/  MOV R54, R54 ;  /* 0x0000003600367202 */ /* 0x000fe20000000f00 */
[----:B------:R-:W-:Y:S01]  /*aa50*/  IMAD.U32 R52, RZ, RZ, UR6 ;  /* 0x00000006ff347e24 */ /* 0x000fe2000f8e00ff */
[----:B------:R-:W-:Y:S01]  /*aa60*/  UIADD3 UR6, UR7, UR5, URZ ;  /* 0x0000000507067290 */ /* 0x000fe2000fffe03f */
[----:B------:R-:W-:Y:S01]  /*aa70*/  IMAD.MOV.U32 R55, RZ, RZ, R152 ;  /* 0x000000ffff377224 */ /* 0x000fe200078e0098 */
[----:B------:R-:W-:Y:S01]  /*aa80*/  SHF.R.U64 R26, R26, 0x3, RZ ;  /* 0x000000031a1a7819 */ /* 0x000fe200000012ff */
[----:B------:R-:W-:Y:S01]  /*aa90*/  IMAD.U32 R53, RZ, RZ, UR7 ;  /* 0x00000007ff357e24 */ /* 0x000fe2000f8e00ff */
[----:B------:R-:W-:Y:S01]  /*aaa0*/  F2FP.BF16.F32.PACK_AB R8, R8, R21 ;  /* 0x000000150808723e */ /* 0x000fe200000010ff */
[----:B------:R-:W-:Y:S01]  /*aab0*/  ULDC UR5, c[0x0][0xa88] ;  /* 0x0002a20000057ab9 */ /* 0x000fe20000000800 */
[----:B------:R-:W-:Y:S01]  /*aac0*/  LOP3.LUT R26, R26, R39, RZ, 0x3c, !PT ;  /* 0x000000271a1a7212 */ /* 0x000fe200078e3cff */
[----:B------:R-:W-:Y:S01]  /*aad0*/  IMAD.U32 R53, RZ, RZ, UR6 ;  /* 0x00000006ff357e24 */ /* 0x000fe2000f8e00ff */
[----:B------:R-:W-:Y:S01]  /*aae0*/  MOV R70, R70 ;  /* 0x0000004600467202 */ /* 0x000fe20000000f00 */
[----:B------:R-:W-:Y:S01]  /*aaf0*/  ULDC.64 UR6, c[0x0][0xb88] ;  /* 0x0002e20000067ab9 */ /* 0x000fe20000000a00 */
[----:B------:R-:W-:Y:S01]  /*ab00*/  MOV R62, R62 ;  /* 0x0000003e003e7202 */ /* 0x000fe20000000f00 */
[----:B---3--:R-:W-:Y:S01]  /*ab10*/  IMAD.WIDE.U32 R52, R66, UR14, R52 ;  /* 0x0000000e42347c25 */ /* 0x008fe2000f8e0034 */
[----:B------:R-:W-:Y:S01]  /*ab20*/  F2FP.BF16.F32.PACK_AB R10, R10, R25 ;  /* 0x000000190a0a723e */ /* 0x000fe200000010ff */
[----:B------:R2:W-:Y:S01]  /*ab30*/  STSM.16.M88.4 [R149], R4 ;  /* 0x0000000495007844 */ /* 0x0005e20000000200 */
[----:B------:R-:W-:Y:S01]  /*ab40*/  F2FP.BF16.F32.PACK_AB R24, R24, R3 ;  /* 0x000000031818723e */ /* 0x000fe200000010ff */
[----:B------:R-:W-:Y:S01]  /*ab50*/  ULDC.64 UR8, c[0x0][0x208] ;  /* 0x0000820000087ab9 */ /* 0x000fe20000000a00 */
[----:B------:R-:W-:Y:S01]  /*ab60*/  IADD3 R47, P3, R50, 0x7000, RZ ;  /* 0x00007000322f7810 */ /* 0x000fe20007f7e0ff */
[----:B------:R-:W-:Y:S01]  /*ab70*/  IMAD.X R33, RZ, RZ, R51, P4 ;  /* 0x000000ffff217224 */ /* 0x000fe200020e0633 */
[----:B------:R-:W-:-:S02]  /*ab80*/  F2FP.BF16.F32.PACK_AB R12, R12, R13 ;  /* 0x0000000d0c0c723e */ /* 0x000fc400000010ff */
[----:B------:R-:W-:Y:S02]  /*ab90*/  LOP3.LUT R46, R47, 0x380, RZ, 0xc0, !PT ;  /* 0x000003802f2e7812 */ /* 0x000fe400078ec0ff */
[----:B------:R-:W-:Y:S02]  /*aba0*/  F2FP.BF16.F32.PACK_AB R14, R14, R15 ;  /* 0x0000000f0e0e723e */ /* 0x000fe400000010ff */
[----:B------:R-:W-:Y:S02]  /*abb0*/  F2FP.BF16.F32.PACK_AB R13, R135, R142 ;  /* 0x0000008e870d723e */ /* 0x000fe400000010ff */
[----:B------:R-:W-:Y:S02]  /*abc0*/  F2FP.BF16.F32.PACK_AB R15, R136, R139 ;  /* 0x0000008b880f723e */ /* 0x000fe400000010ff */
[----:B------:R-:W-:Y:S01]  /*abd0*/  MOV R58, R58 ;  /* 0x0000003a003a7202 */ /* 0x000fe20000000f00 */
[----:B--2---:R-:W-:Y:S01]  /*abe0*/  @P1 IMAD.HI.U32 R4, R152, R151, RZ ;  /* 0x0000009798041227 */ /* 0x004fe200078e00ff */
[----:B------:R-:W-:-:S02]  /*abf0*/  F2FP.BF16.F32.PACK_AB R5, R145, R146 ;  /* 0x000000929105723e */ /* 0x000fc400000010ff */
[----:B------:R-:W-:Y:S02]  /*ac00*/  F2FP.BF16.F32.PACK_AB R6, R9, R120 ;  /* 0x000000780906723e */ /* 0x000fe400000010ff */
[----:B-1----:R-:W-:Y:S02]  /*ac10*/  @P1 SHF.R.U32.HI R55, RZ, R153, R4 ;  /* 0x00000099ff371219 */ /* 0x002fe40000011604 */
[----:B------:R-:W-:Y:S02]  /*ac20*/  F2FP.BF16.F32.PACK_AB R4, R0, R11 ;  /* 0x0000000b0004723e */ /* 0x000fe400000010ff */
[----:B------:R-:W-:Y:S01]  /*ac30*/  F2FP.BF16.F32.PACK_AB R7, R144, R147 ;  /* 0x000000939007723e */ /* 0x000fe200000010ff */
[----:B------:R-:W-:Y:S01]  /*ac40*/  IMAD.MOV R21, RZ, RZ, -R55 ;  /* 0x000000ffff157224 */ /* 0x000fe200078e0a37 */
[----:B------:R-:W-:Y:S02]  /*ac50*/  F2FP.BF16.F32.PACK_AB R9, R141, R150 ;  /* 0x000000968d09723e */ /* 0x000fe400000010ff */
[----:B------:R-:W-:Y:S01]  /*ac60*/  F2FP.BF16.F32.PACK_AB R11, R143, R148 ;  /* 0x000000948f0b723e */ /* 0x000fe200000010ff */
[----:B------:R-:W-:Y:S01]  /*ac70*/  IMAD R21, R90, R21, R152 ;  /* 0x000000155a157224 */ /* 0x000fe200078e0298 */
[----:B------:R-:W-:Y:S01]  /*ac80*/  MOV R0, R26 ;  /* 0x0000001a00007202 */ /* 0x000fe20000000f00 */
[----:B------:R-:W-:Y:S01]  /*ac90*/  IMAD R26, R66, UR12, RZ ;  /* 0x0000000c421a7c24 */ /* 0x000fe2000f8e02ff */
[----:B------:R0:W-:Y:S01]  /*aca0*/  STSM.16.M88.4 [R70], R4 ;  /* 0x0000000446007844 */ /* 0x0001e20000000200 */
[----:B------:R-:W-:-:S02]  /*acb0*/  IADD3 R52, P0, R55, R52, RZ ;  /* 0x0000003437347210 */ /* 0x000fc40007f1e0ff */
[----:B------:R-:W-:Y:S01]  /*acc0*/  IMAD R67, R67, UR14, R26 ;  /* 0x0000000e43437c24 */ /* 0x000fe2000f8e021a */
[----:B------:R1:W-:Y:S01]  /*acd0*/  STSM.16.M88.4 [R62], R8 ;  /* 0x000000083e007844 */ /* 0x0003e20000000200 */
[----:B------:R-:W-:Y:S02]  /*ace0*/  SHF.R.S32.HI R3, RZ, 0x1f, R21 ;  /* 0x0000001fff037819 */ /* 0x000fe40000011415 */
[----:B------:R-:W-:Y:S01]  /*acf0*/  F2FP.BF16.F32.PACK_AB R25, R133, R140 ;  /* 0x0000008c8519723e */ /* 0x000fe200000010ff */
[----:B------:R2:W-:Y:S01]  /*ad00*/  STSM.16.M88.4 [R0], R12 ;  /* 0x0000000c00007844 */ /* 0x0005e20000000200 */
[----:B------:R-:W-:Y:S02]  /*ad10*/  F2FP.BF16.F32.PACK_AB R26, R61, R60 ;  /* 0x0000003c3d1a723e */ /* 0x000fe400000010ff */
[----:B------:R-:W-:Y:S02]  /*ad20*/  F2FP.BF16.F32.PACK_AB R27, R134, R137 ;  /* 0x00000089861b723e */ /* 0x000fe400000010ff */
[----:B------:R-:W-:Y:S01]  /*ad30*/  MOV R56, R56 ;  /* 0x0000003800387202 */ /* 0x000fe20000000f00 */
[----:B------:R-:W-:Y:S01]  /*ad40*/  IMAD R57, R74, 0x80, R215 ;  /* 0x000000804a397824 */ /* 0x000fe200078e02d7 */
[----:B------:R-:W-:Y:S01]  /*ad50*/  SHF.R.U64 R46, R46, 0x3, RZ ;  /* 0x000000032e2e7819 */ /* 0x000fe200000012ff */
[----:B------:R-:W-:Y:S01]  /*ad60*/  STSM.16.M88.4 [R58], R24 ;  /* 0x000000183a007844 */ /* 0x000fe20000000200 */
[----:B0-----:R-:W-:-:S02]  /*ad70*/  F2FP.BF16.F32.PACK_AB R4, R65, R64 ;  /* 0x000000404104723e */ /* 0x001fc400000010ff */
[----:B------:R-:W-:Y:S01]  /*ad80*/  F2FP.BF16.F32.PACK_AB R5, R131, R138 ;  /* 0x0000008a8305723e */ /* 0x000fe200000010ff */
[----:B-1----:R-:W-:Y:S01]  /*ad90*/  IMAD R8, R3, UR6, RZ ;  /* 0x0000000603087c24 */ /* 0x002fe2000f8e02ff */
[----:B------:R-:W-:Y:S01]  /*ada0*/  SHF.R.S32.HI R9, RZ, 0x1f, R55 ;  /* 0x0000001fff097819 */ /* 0x000fe20000011437 */
[----:B------:R-:W-:Y:S01]  /*adb0*/  VIADD R3, R57, 0x8 ;  /* 0x0000000839037836 */ /* 0x000fe20000000000 */
[----:B------:R-:W-:Y:S01]  /*adc0*/  F2FP.BF16.F32.PACK_AB R6, R69, R68 ;  /* 0x000000444506723e */ /* 0x000fe200000010ff */
[----:B------:R-:W-:Y:S01]  /*add0*/  IMAD R55, R21, UR7, R8 ;  /* 0x0000000715377c24 */ /* 0x000fe2000f8e0208 */
[----:B------:R-:W-:Y:S01]  /*ade0*/  IADD3.X R53, R9, R53, R67, P0, !PT ;  /* 0x0000003509357210 */ /* 0x000fe200007fe443 */
[----:B--2---:R-:W-:Y:S01]  /*adf0*/  IMAD R0, R90, UR5, RZ ;  /* 0x000000055a007c24 */ /* 0x004fe2000f8e02ff */
[----:B------:R-:W-:Y:S02]  /*ae00*/  F2FP.BF16.F32.PACK_AB R7, R129, R132 ;  /* 0x000000848107723e */ /* 0x000fe400000010ff */
[----:B------:R-:W-:Y:S01]  /*ae10*/  LOP3.LUT R46, R46, R47, RZ, 0x3c, !PT ;  /* 0x0000002f2e2e7212 */ /* 0x000fe200078e3cff */
[----:B------:R-:W-:Y:S01]  /*ae20*/  IMAD.WIDE.U32 R52, R21, UR6, R52 ;  /* 0x0000000615347c25 */ /* 0x000fe2000f8e0034 */
[----:B------:R-:W-:Y:S01]  /*ae30*/  ULDC.64 UR6, c[0x0][0xb50] ;  /* 0x0002d40000067ab9 */ /* 0x000fe20000000a00 */
[----:B------:R0:W-:Y:S01]  /*ae40*/  STSM.16.M88.4 [R56], R4 ;  /* 0x0000000438007844 */ /* 0x0001e20000000200 */
[----:B------:R-:W-:Y:S01]  /*ae50*/  F2FP.BF16.F32.PACK_AB R8, R73, R72 ;  /* 0x000000484908723e */ /* 0x000fe200000010ff */
[----:B------:R-:W-:Y:S01]  /*ae60*/  IMAD.X R47, RZ, RZ, R51, P3 ;  /* 0x000000ffff2f7224 */ /* 0x000fe200018e0633 */
[----:B------:R-:W-:-:S02]  /*ae70*/  LEA R21, P3, R52, UR6, 0x2 ;  /* 0x0000000634157c11 */ /* 0x000fc4000f8610ff */
[----:B------:R-:W-:Y:S02]  /*ae80*/  F2FP.BF16.F32.PACK_AB R9, R127, R130 ;  /* 0x000000827f09723e */ /* 0x000fe400000010ff */
[----:B------:R-:W-:Y:S01]  /*ae90*/  F2FP.BF16.F32.PACK_AB R10, R77, R76 ;  /* 0x0000004c4d0a723e */ /* 0x000fe200000010ff */
[----:B------:R-:W-:Y:S01]  /*aea0*/  SHFL.IDX PT, R64, R21, RZ, 0x1c1f ;  /* 0x001c1fff15407589 */ /* 0x000fe200000e0000 */
[----:B------:R-:W-:Y:S02]  /*aeb0*/  F2FP.BF16.F32.PACK_AB R11, R121, R128 ;  /* 0x00000080790b723e */ /* 0x000fe400000010ff */
[----:B------:R-:W-:Y:S01]  /*aec0*/  F2FP.BF16.F32.PACK_AB R96, R97, R96 ;  /* 0x000000606160723e */ /* 0x000fe200000010ff */
[----:B------:R1:W-:Y:S01]  /*aed0*/  SHFL.IDX PT, R66, R21, 0x1, 0x1c1f ;  /* 0x003c1f0015427f89 */ /* 0x0003e200000e0000 */
[----:B------:R-:W-:Y:S02]  /*aee0*/  MOV R86, R86 ;  /* 0x0000005600567202 */ /* 0x000fe40000000f00 */
[----:B------:R-:W-:Y:S01]  /*aef0*/  F2FP.BF16.F32.PACK_AB R12, R89, R88 ;  /* 0x00000058590c723e */ /* 0x000fe200000010ff */
[----:B0-----:R-:W-:Y:S01]  /*af00*/  IMAD.IADD R5, R53, 0x1, R55 ;  /* 0x0000000135057824 */ /* 0x001fe200078e0237 */
[----:B------:R-:W-:Y:S01]  /*af10*/  F2FP.BF16.F32.PACK_AB R4, R81, R80 ;  /* 0x000000505104723e */ /* 0x000fe200000010ff */
[----:B------:R-:W-:Y:S01]  /*af20*/  STSM.16.M88.4 [R54], R8 ;  /* 0x0000000836007844 */ /* 0x000fe20000000200 */
[----:B------:R-:W-:Y:S01]  /*af30*/  F2FP.BF16.F32.PACK_AB R6, R85, R84 ;  /* 0x000000545506723e */ /* 0x000fe200000010ff */
[----:B-1----:R-:W0:Y:S01]  /*af40*/  @P1 LDC R21, c[0x0][0xbec] ;  /* 0x0002fb00ff151b82 */ /* 0x002e220000000800 */
[----:B------:R-:W-:-:S02]  /*af50*/  LEA.HI.X R52, R52, UR7, R5, 0x2, P3 ;  /* 0x0000000734347c11 */ /* 0x000fc400098f1405 */
[----:B------:R-:W-:Y:S02]  /*af60*/  F2FP.BF16.F32.PACK_AB R5, R122, R125 ;  /* 0x0000007d7a05723e */ /* 0x000fe400000010ff */
[----:B------:R-:W-:Y:S01]  /*af70*/  F2FP.BF16.F32.PACK_AB R7, R123, R126 ;  /* 0x0000007e7b07723e */ /* 0x000fe200000010ff */
[----:B------:R-:W1:Y:S01]  /*af80*/  SHFL.IDX PT, R65, R52, RZ, 0x1c1f ;  /* 0x001c1fff34417589 */ /* 0x000e6200000e0000 */
[----:B------:R-:W-:Y:S02]  /*af90*/  F2FP.BF16.F32.PACK_AB R13, R124, R91 ;  /* 0x0000005b7c0d723e */ /* 0x000fe400000010ff */
[----:B------:R-:W-:Y:S01]  /*afa0*/  F2FP.BF16.F32.PACK_AB R14, R93, R92 ;  /* 0x0000005c5d0e723e */ /* 0x000fe200000010ff */
[----:B------:R-:W-:Y:S01]  /*afb0*/  STSM.16.M88.4 [R79], R4 ;  /* 0x000000044f007844 */ /* 0x000fe20000000200 */
[----:B------:R-:W-:Y:S02]  /*afc0*/  F2FP.BF16.F32.PACK_AB R15, R95, R94 ;  /* 0x0000005e5f0f723e */ /* 0x000fe400000010ff */
[----:B------:R-:W-:Y:S01]  /*afd0*/  F2FP.BF16.F32.PACK_AB R97, R99, R98 ;  /* 0x000000626361723e */ /* 0x000fe200000010ff */
[----:B------:R-:W2:Y:S01]  /*afe0*/  SHFL.IDX PT, R67, R52, 0x1, 0x1c1f ;  /* 0x003c1f0034437f89 */ /* 0x000ea200000e0000 */
[----:B------:R-:W-:-:S02]  /*aff0*/  F2FP.BF16.F32.PACK_AB R104, R105, R104 ;  /* 0x000000686968723e */ /* 0x000fc400000010ff */
[----:B------:R-:W-:Y:S01]  /*b000*/  MOV R82, R82 ;  /* 0x0000005200527202 */ /* 0x000fe20000000f00 */
        /* <DEDUP_REMOVED lines=12> */
[C---:B------:R-:W-:Y:S02]  /*b0d0*/  IADD3 R43, P2, R50.reuse, 0x6000, RZ ;  /* 0x00006000322b7810 */ /* 0x040fe40007f5e0ff */
[----:B------:R-:W-:Y:S01]  /*b0e0*/  IADD3 R31, P5, R50, 0x2000, RZ ;  /* 0x00002000321f7810 */ /* 0x000fe20007fbe0ff */
[----:B------:R-:W-:Y:S01]  /*b0f0*/  STSM.16.M88.4 [R75], R112 ;  /* 0x000000704b007844 */ /* 0x000fe20000000200 */
[----:B------:R-:W-:-:S02]  /*b100*/  LOP3.LUT R42, R43, 0x380, RZ, 0xc0, !PT ;  /* 0x000003802b2a7812 */ /* 0x000fc400078ec0ff */
[----:B------:R-:W-:Y:S02]  /*b110*/  LOP3.LUT R30, R31, 0x380, RZ, 0xc0, !PT ;  /* 0x000003801f1e7812 */ /* 0x000fe400078ec0ff */
[----:B------:R-:W-:Y:S02]  /*b120*/  SHF.R.U64 R42, R42, 0x3, RZ ;  /* 0x000000032a2a7819 */ /* 0x000fe400000012ff */
[----:B------:R-:W-:Y:S02]  /*b130*/  SHF.R.U64 R30, R30, 0x3, RZ ;  /* 0x000000031e1e7819 */ /* 0x000fe400000012ff */
[----:B------:R-:W-:Y:S01]  /*b140*/  LOP3.LUT P0, RZ, R210, 0x3, RZ, 0xc0, !PT ;  /* 0x00000003d2ff7812 */ /* 0x000fe2000780c0ff */
[----:B------:R-:W-:Y:S01]  /*b150*/  BAR.SYNC.DEFER_BLOCKING 0x1, 0x100 ;  /* 0x0044000000007b1d */ /* 0x000fe20000010000 */
[----:B------:R-:W-:Y:S02]  /*b160*/  IADD3 R35, P6, R50, 0x3000, RZ ;  /* 0x0000300032237810 */ /* 0x000fe40007fde0ff */
[----:B------:R-:W-:Y:S01]  /*b170*/  LOP3.LUT R42, R42, R43, RZ, 0x3c, !PT ;  /* 0x0000002b2a2a7212 */ /* 0x000fe200078e3cff */
[--C-:B------:R-:W-:Y:S01]  /*b180*/  IMAD.X R43, RZ, RZ, R51.reuse, P2 ;  /* 0x000000ffff2b7224 */ /* 0x100fe200010e0633 */
[----:B------:R-:W-:Y:S01]  /*b190*/  LOP3.LUT R30, R30, R31, RZ, 0x3c, !PT ;  /* 0x0000001f1e1e7212 */ /* 0x000fe200078e3cff */
[----:B------:R-:W-:Y:S01]  /*b1a0*/  IMAD.X R31, RZ, RZ, R51, P5 ;  /* 0x000000ffff1f7224 */ /* 0x000fe200028e0633 */
[----:B------:R-:W-:-:S02]  /*b1b0*/  ISETP.GE.OR P2, PT, R57, R0, P0 ;  /* 0x000000003900720c */ /* 0x000fc40000746670 */
[----:B------:R-:W-:Y:S02]  /*b1c0*/  LOP3.LUT R34, R35, 0x380, RZ, 0xc0, !PT ;  /* 0x0000038023227812 */ /* 0x000fe400078ec0ff */
[----:B------:R-:W-:Y:S02]  /*b1d0*/  ISETP.GE.OR P0, PT, R3, R0, P0 ;  /* 0x000000000300720c */ /* 0x000fe40000706670 */
[----:B------:R-:W-:Y:S02]  /*b1e0*/  IADD3 R39, P5, R50, 0x9000, RZ ;  /* 0x0000900032277810 */ /* 0x000fe40007fbe0ff */
[----:B------:R-:W-:Y:S02]  /*b1f0*/  SHF.R.U64 R34, R34, 0x3, RZ ;  /* 0x0000000322227819 */ /* 0x000fe400000012ff */
[----:B------:R-:W-:Y:S02]  /*b200*/  LOP3.LUT R38, R39, 0x380, RZ, 0xc0, !PT ;  /* 0x0000038027267812 */ /* 0x000fe400078ec0ff */
[----:B------:R-:W-:Y:S01]  /*b210*/  LOP3.LUT R34, R34, R35, RZ, 0x3c, !PT ;  /* 0x0000002322227212 */ /* 0x000fe200078e3cff */
[----:B------:R-:W-:Y:S01]  /*b220*/  IMAD.X R35, RZ, RZ, R51, P6 ;  /* 0x000000ffff237224 */ /* 0x000fe200030e0633 */
[----:B------:R-:W-:-:S02]  /*b230*/  SHF.R.U64 R38, R38, 0x3, RZ ;  /* 0x0000000326267819 */ /* 0x000fc400000012ff */
[----:B------:R-:W-:Y:S01]  /*b240*/  IADD3 R45, P6, R50, 0xa000, RZ ;  /* 0x0000a000322d7810 */ /* 0x000fe20007fde0ff */
[----:B-1----:R1:W-:Y:S01]  /*b250*/  @!P2 ST.E desc[UR8][R64.64], R20 ;  /* 0x000000144000a985 */ /* 0x0023e2000c101908 */
[----:B------:R-:W-:Y:S02]  /*b260*/  LOP3.LUT R38, R38, R39, RZ, 0x3c, !PT ;  /* 0x0000002726267212 */ /* 0x000fe400078e3cff */
[----:B------:R-:W-:Y:S01]  /*b270*/  LOP3.LUT R44, R45, 0x380, RZ, 0xc0, !PT ;  /* 0x000003802d2c7812 */ /* 0x000fe200078ec0ff */
[----:B--2---:R2:W-:Y:S01]  /*b280*/  @!P0 ST.E desc[UR8][R66.64], R2 ;  /* 0x0000000242008985 */ /* 0x0045e2000c101908 */
[----:B------:R-:W-:Y:S02]  /*b290*/  LOP3.LUT R39, R50, 0x380, RZ, 0xc0, !PT ;  /* 0x0000038032277812 */ /* 0x000fe400078ec0ff */
[----:B------:R-:W-:Y:S01]  /*b2a0*/  SHF.R.U64 R44, R44, 0x3, RZ ;  /* 0x000000032c2c7819 */ /* 0x000fe200000012ff */
[----:B------:R3:W5:Y:S01]  /*b2b0*/  LD.E.128 R8, desc[UR8][R30.64] ;  /* 0x000000081e087980 */ /* 0x000762000c101d00 */
[----:B------:R-:W-:-:S02]  /*b2c0*/  SHF.R.U64 R39, R39, 0x3, RZ ;  /* 0x0000000327277819 */ /* 0x000fc400000012ff */
[----:B------:R-:W-:Y:S01]  /*b2d0*/  LOP3.LUT R44, R44, R45, RZ, 0x3c, !PT ;  /* 0x0000002d2c2c7212 */ /* 0x000fe200078e3cff */
[--C-:B------:R-:W-:Y:S01]  /*b2e0*/  IMAD.X R45, RZ, RZ, R51.reuse, P6 ;  /* 0x000000ffff2d7224 */ /* 0x100fe200030e0633 */
[----:B------:R-:W-:Y:S01]  /*b2f0*/  LOP3.LUT R50, R39, R50, RZ, 0x3c, !PT ;  /* 0x0000003227327212 */ /* 0x000fe200078e3cff */
[----:B------:R-:W-:Y:S01]  /*b300*/  IMAD.X R39, RZ, RZ, R51, P5 ;  /* 0x000000ffff277224 */ /* 0x000fe200028e0633 */
[----:B------:R4:W5:Y:S01]  /*b310*/  LD.E.128 R24, desc[UR8][R28.64] ;  /* 0x000000081c187980 */ /* 0x000962000c101d00 */
[----:B---3--:R-:W3:Y:S01]  /*b320*/  @P1 LDC R30, c[0x0][0xbf0] ;  /* 0x0002fc00ff1e1b82 */ /* 0x008ee20000000800 */
[----:B------:R-:W-:Y:S02]  /*b330*/  IMAD R3, R206, 0x20, R209 ;  /* 0x00000020ce037824 */ /* 0x000fe400078e02d1 */
[----:B------:R-:W5:Y:S04]  /*b340*/  LD.E.128 R56, desc[UR8][R50.64] ;  /* 0x0000000832387980 */ /* 0x000f68000c101d00 */
[----:B------:R3:W5:Y:S01]  /*b350*/  LD.E.128 R4, desc[UR8][R34.64] ;  /* 0x0000000822047980 */ /* 0x000762000c101d00 */
[----:B----4-:R-:W4:Y:S03]  /*b360*/  LDC.64 R28, c[0x0][0xae0] ;  /* 0x0002b800ff1c7b82 */ /* 0x010f260000000a00 */
[----:B------:R-:W5:Y:S01]  /*b370*/  LD.E.128 R68, desc[UR8][R36.64] ;  /* 0x0000000824447980 */ /* 0x000f62000c101d00 */
[----:B-1----:R-:W-:-:S03]  /*b380*/  IMAD R20, R74, 0x80, R3 ;  /* 0x000000804a147824 */ /* 0x002fc600078e0203 */
[----:B------:R-:W5:Y:S04]  /*b390*/  LD.E.128 R60, desc[UR8][R40.64] ;  /* 0x00000008283c7980 */ /* 0x000f68000c101d00 */
[----:B------:R-:W5:Y:S04]  /*b3a0*/  LD.E.128 R52, desc[UR8][R42.64] ;  /* 0x000000082a347980 */ /* 0x000f68000c101d00 */
[----:B------:R-:W5:Y:S04]  /*b3b0*/  LD.E.128 R12, desc[UR8][R46.64] ;  /* 0x000000082e0c7980 */ /* 0x000f68000c101d00 */
[----:B------:R1:W5:Y:S04]  /*b3c0*/  LD.E.128 R80, desc[UR8][R32.64] ;  /* 0x0000000820507980 */ /* 0x000368000c101d00 */
[----:B------:R0:W5:Y:S04]  /*b3d0*/  LD.E.128 R76, desc[UR8][R38.64] ;  /* 0x00000008264c7980 */ /* 0x000168000c101d00 */
[----:B--2---:R2:W5:Y:S04]  /*b3e0*/  LD.E.128 R64, desc[UR8][R44.64] ;  /* 0x000000082c407980 */ /* 0x004568000c101d00 */
[----:B------:R-:W5:Y:S01]  /*b3f0*/  LD.E.128 R48, desc[UR8][R48.64] ;  /* 0x0000000830307980 */ /* 0x000f62000c101d00 */
[----:B------:R-:W-:-:S02]  /*b400*/  ULDC.64 UR8, c[0x0][0xae8] ;  /* 0x0002ba0000087ab9 */ /* 0x000fc40000000a00 */
[----:B------:R-:W-:Y:S01]  /*b410*/  UIMAD UR5, UR11, UR8, URZ ;  /* 0x000000080b0572a4 */ /* 0x000fe2000f8e023f */
[----:B0-----:R-:W-:Y:S01]  /*b420*/  @P1 IMAD.HI.U32 R3, R20, R21, RZ ;  /* 0x0000001514031227 */ /* 0x001fe200078e00ff */
[----:B------:R-:W-:Y:S01]  /*b430*/  UIMAD.WIDE.U32 UR6, UR10, UR8, URZ ;  /* 0x000000080a0672a5 */ /* 0x000fe2000f8e003f */
[----:B------:R-:W-:Y:S01]  /*b440*/  @!PT LDS RZ, [RZ] ;  /* 0x00000000fffff984 */ /* 0x000fe20000000800 */
[----:B------:R-:W-:Y:S01]  /*b450*/  @!PT LDS RZ, [RZ] ;  /* 0x00000000fffff984 */ /* 0x000fe20000000800 */
[----:B------:R-:W-:Y:S01]  /*b460*/  @!PT LDS RZ, [RZ] ;  /* 0x00000000fffff984 */ /* 0x000fe20000000800 */
[----:B------:R-:W-:Y:S01]  /*b470*/  @!PT LDS RZ, [RZ] ;  /* 0x00000000fffff984 */ /* 0x000fe20000000800 */
[----:B------:R0:W-:Y:S06]  /*b480*/  MEMBAR.ALL.CTA ;  /* 0x0000000000007992 */ /* 0x0001ec0000008000 */
[----:B0-----:R-:W0:Y:S01]  /*b490*/  FENCE.VIEW.ASYNC.S ;  /* 0x00000000000073c6 */ /* 0x001e220000000000 */
[----:B------:R-:W-:Y:S01]  /*b4a0*/  UIMAD UR5, UR10, UR9, UR5 ;  /* 0x000000090a0572a4 */ /* 0x000fe2000f8e0205 */
[----:B------:R-:W-:Y:S01]  /*b4b0*/  IMAD.MOV.U32 R2, RZ, RZ, R20 ;  /* 0x000000ffff027224 */ /* 0x000fe200078e0014 */
[----:B---3--:R-:W-:Y:S01]  /*b4c0*/  @P1 SHF.R.U32.HI R2, RZ, R30, R3 ;  /* 0x0000001eff021219 */ /* 0x008fe20000011603 */
[----:B------:R-:W-:Y:S01]  /*b4d0*/  ULDC.64 UR8, c[0x0][0xaf0] ;  /* 0x0002bc0000087ab9 */ /* 0x000fe20000000a00 */
[----:B------:R-:W-:-:S02]  /*b4e0*/  UIADD3 UR7, UR7, UR5, URZ ;  /* 0x0000000507077290 */ /* 0x000fc4000fffe03f */
[----:B------:R-:W-:Y:S01]  /*b4f0*/  UIMAD UR5, UR12, UR8, URZ ;  /* 0x000000080c0572a4 */ /* 0x000fe2000f8e023f */
[--C-:B------:R-:W-:Y:S01]  /*b500*/  SHF.R.S32.HI R3, RZ, 0x1f, R2.reuse ;  /* 0x0000001fff037819 */ /* 0x100fe20000011402 */
[----:B------:R-:W-:Y:S01]  /*b510*/  UIMAD.WIDE.U32 UR6, UR14, UR8, UR6 ;  /* 0x000000080e0672a5 */ /* 0x000fe2000f8e0006 */
[----:B------:R-:W-:Y:S01]  /*b520*/  IMAD.MOV R21, RZ, RZ, -R2 ;  /* 0x000000ffff157224 */ /* 0x000fe200078e0a02 */
[----:B------:R-:W-:Y:S02]  /*b530*/  UIMAD UR5, UR14, UR9, UR5 ;  /* 0x000000090e0572a4 */ /* 0x000fe4000f8e0205 */
[----:B----4-:R-:W-:Y:S01]  /*b540*/  IMAD R3, R3, R28, RZ ;  /* 0x0000001c03037224 */ /* 0x010fe200078e02ff */
[----:B------:R-:W-:Y:S01]  /*b550*/  R2UR UR13, R207 ;  /* 0x00000000cf0d72ca */ /* 0x000fe200000e0000 */
[----:B------:R-:W-:Y:S01]  /*b560*/  UIADD3 UR7, UR7, UR5, URZ ;  /* 0x0000000507077290 */ /* 0x000fe2000fffe03f */
[----:B------:R-:W-:Y:S01]  /*b570*/  IMAD R21, R90, R21, R20 ;  /* 0x000000155a157224 */ /* 0x000fe200078e0214 */
[----:B------:R-:W-:Y:S01]  /*b580*/  ULDC.64 UR8, c[0x0][0xad8] ;  /* 0x0002b60000087ab9 */ /* 0x000fe20000000a00 */
[----:B------:R-:W-:Y:S01]  /*b590*/  IMAD R29, R2, R29, R3 ;  /* 0x0000001d021d7224 */ /* 0x000fe200078e0203 */
[----:B------:R-:W-:-:S02]  /*b5a0*/  UIADD3 UR4, UR4, 0x36820, URZ ;  /* 0x0003682004047890 */ /* 0x000fc4000fffe03f */
[----:B------:R-:W-:Y:S01]  /*b5b0*/  SHF.R.S32.HI R20, RZ, 0x1f, R21 ;  /* 0x0000001fff147819 */ /* 0x000fe20000011415 */
[----:B------:R-:W-:Y:S01]  /*b5c0*/  IMAD.WIDE.U32 R2, R2, R28, UR6 ;  /* 0x0000000602027e25 */ /* 0x000fe2000f8e001c */
[----:B------:R-:W-:Y:S01]  /*b5d0*/  UIADD3 UR36, UR36, 0x1, URZ ;  /* 0x0000000124247890 */ /* 0x000fe2000fffe03f */
[----:B------:R-:W-:Y:S02]  /*b5e0*/  ULDC.64 UR10, c[0x0][0xa80] ;  /* 0x0002a000000a7ab9 */ /* 0x000fe40000000a00 */
[----:B------:R-:W-:Y:S02]  /*b5f0*/  IMAD.IADD R3, R3, 0x1, R29 ;  /* 0x0000000103037824 */ /* 0x000fe400078e021d */
[----:B------:R-:W-:Y:S02]  /*b600*/  IMAD R20, R20, UR8, RZ ;  /* 0x0000000814147c24 */ /* 0x000fe4000f8e02ff */
[----:B------:R-:W-:Y:S01]  /*b610*/  IMAD R35, R74, 0x80, R209 ;  /* 0x000000804a237824 */ /* 0x000fe200078e02d1 */
[----:B------:R-:W-:Y:S01]  /*b620*/  ULDC UR5, c[0x0][0xc] ;  /* 0x0000030000057ab9 */ /* 0x000fe20000000800 */
[----:B------:R-:W-:-:S02]  /*b630*/  IMAD R29, R21, UR9, R20 ;  /* 0x00000009151d7c24 */ /* 0x000fc4000f8e0214 */
[----:B------:R-:W-:Y:S01]  /*b640*/  IMAD.WIDE.U32 R2, R21, UR8, R2 ;  /* 0x0000000815027c25 */ /* 0x000fe2000f8e0002 */
[----:B------:R-:W-:Y:S01]  /*b650*/  ISETP.GE.AND P2, PT, R35, R0, PT ;  /* 0x000000002300720c */ /* 0x000fe20003f46270 */
[----:B------:R-:W-:Y:S01]  /*b660*/  UMOV UR6, 0x1 ;  /* 0x0000000100067882 */ /* 0x000fe20000000000 */
[----:B------:R-:W-:Y:S01]  /*b670*/  UIADD3 UR13, UR5, UR13, URZ ;  /* 0x0000000d050d7290 */ /* 0x000fe2000fffe03f */
[----:B------:R-:W-:Y:S01]  /*b680*/  IMAD.IADD R29, R3, 0x1, R29 ;  /* 0x00000001031d7824 */ /* 0x000fe200078e021d */
[----:B------:R-:W-:Y:S01]  /*b690*/  UPRMT UR5, URZ, 0x654, UR4 ;  /* 0x000006543f057896 */ /* 0x000fe20008000004 */
[C---:B-1----:R-:W-:Y:S01]  /*b6a0*/  LEA R32, P1, R2.reuse, UR10, 0x1 ;  /* 0x0000000a02207c11 */ /* 0x042fe2000f8208ff */
[----:B------:R-:W-:Y:S02]  /*b6b0*/  UPRMT UR4, UR6, 0x654, UR4 ;  /* 0x0000065406047896 */ /* 0x000fe40008000004 */
[----:B------:R-:W-:Y:S01]  /*b6c0*/  UISETP.NE.AND UP0, UPT, UR36, 0x2, UPT ;  /* 0x000000022400788c */ /* 0x000fe2000bf05270 */
[----:B------:R-:W-:Y:S01]  /*b6d0*/  VIADD R21, R35, 0x20 ;  /* 0x0000002023157836 */ /* 0x000fe20000000000 */
[----:B------:R-:W-:-:S02]  /*b6e0*/  LEA.HI.X R33, R2, UR11, R29, 0x1, P1 ;  /* 0x0000000b02217c11 */ /* 0x000fc400088f0c1d */
[----:B------:R-:W-:Y:S01]  /*b6f0*/  USEL UR6, URZ, 0x1, UP0 ;  /* 0x000000013f067887 */ /* 0x000fe20008000000 */
[----:B------:R-:W-:Y:S01]  /*b700*/  VIADD R3, R35, 0x40 ;  /* 0x0000004023037836 */ /* 0x000fe20000000000 */
[-C--:B------:R-:W-:Y:S01]  /*b710*/  ISETP.GE.AND P0, PT, R21, R0.reuse, PT ;  /* 0x000000001500720c */ /* 0x080fe20003f06270 */
[----:B0-----:R-:W-:Y:S01]  /*b720*/  SYNCS.ARRIVE.TRANS64.RED.A1T0 RZ, [UR5], RZ ;  /* 0x000000ffffff79a7 */ /* 0x001fe20008100405 */
[----:B------:R-:W-:Y:S01]  /*b730*/  IMAD.U32 R207, RZ, RZ, UR13 ;  /* 0x0000000dffcf7e24 */ /* 0x000fe2000f8e00ff */
[----:B------:R-:W-:Y:S01]  /*b740*/  USEL UR36, UR36, URZ, UP0 ;  /* 0x0000003f24247287 */ /* 0x000fe20008000000 */
[----:B------:R2:W0:Y:S01]  /*b750*/  SHFL.IDX PT, R20, R32, RZ, 0x181f ;  /* 0x00181fff20147589 */ /* 0x00042200000e0000 */
[----:B------:R-:W-:Y:S01]  /*b760*/  ULOP3.LUT UR61, UR61, UR6, URZ, 0x3c, !UPT ;  /* 0x000000063d3d7292 */ /* 0x000fe2000f8e3c3f */
[----:B------:R-:W-:Y:S02]  /*b770*/  BSSY B0, `(.L_x_3648) ;  /* 0x0000012000007945 */ /* 0x000fe40003800000 */
[----:B------:R2:W1:Y:S01]  /*b780*/  SHFL.IDX PT, R21, R33, RZ, 0x181f ;  /* 0x00181fff21157589 */ /* 0x00046200000e0000 */
[----:B------:R-:W-:Y:S01]  /*b790*/  SYNCS.ARRIVE.TRANS64.RED.A1T0 RZ, [UR4], RZ ;  /* 0x000000ffffff79a7 */ /* 0x000fe20008100404 */
[----:B------:R-:W-:Y:S01]  /*b7a0*/  ISETP.GE.AND P1, PT, R3, R0, PT ;  /* 0x000000000300720c */ /* 0x000fe20003f26270 */
[----:B------:R-:W-:-:S12]  /*b7b0*/  @P2 BRA `(.L_x_3649) ;  /* 0x0000000000342947 */ /* 0x000fd80003800000 */
[----:B------:R-:W-:Y:S01]  /*b7c0*/  ULDC UR4, c[0x0][0xac8] ;  /* 0x0002b20000047ab9 */ /* 0x000fe20000000800 */
[----:B------:R-:W-:Y:S01]  /*b7d0*/  ULDC.64 UR6, c[0x0][0x208] ;  /* 0x0000820000067ab9 */ /* 0x000fe20000000a00 */
[----:B------:R-:W-:Y:S02]  /*b7e0*/  ISETP.GE.AND P3, PT, R205, UR4, PT ;  /* 0x00000004cd007c0c */ /* 0x000fe4000bf66270 */
[----:B------:R-:W-:Y:S02]  /*b7f0*/  ISETP.GE.AND P4, PT, R204, UR4, PT ;  /* 0x00000004cc007c0c */ /* 0x000fe4000bf86270 */
[----:B------:R-:W-:-:S09]  /*b800*/  ISETP.GE.AND P2, PT, R23, UR4, PT ;  /* 0x0000000417007c0c */ /* 0x000fd2000bf46270 */
[-C--:B0-----:R-:W-:Y:S02]  /*b810*/  @!P3 LEA R28, P5, R205, R20.reuse, 0x1 ;  /* 0x00000014cd1cb211 */ /* 0x081fe400078a08ff */
[C---:B------:R-:W-:Y:S02]  /*b820*/  @!P4 LEA R30, P6, R204.reuse, R20, 0x1 ;  /* 0x00000014cc1ec211 */ /* 0x040fe400078c08ff */
[----:B-1----:R-:W-:Y:S01]  /*b830*/  @!P2 IMAD.WIDE R2, R23, 0x2, R20 ;  /* 0x000000021702a825 */ /* 0x002fe200078e0214 */
[-C--:B------:R-:W-:Y:S02]  /*b840*/  @!P3 LEA.HI.X R29, R205, R21.reuse, R220, 0x1, P5 ;  /* 0x00000015cd1db211 */ /* 0x080fe400028f0cdc */
[----:B------:R-:W-:Y:S02]  /*b850*/  @!P4 LEA.HI.X R31, R204, R21, R219, 0x1, P6 ;  /* 0x00000015cc1fc211 */ /* 0x000fe400030f0cdb */
[----:B-----5:R3:W-:Y:S04]  /*b860*/  @!P2 ST.E.128 desc[UR6][R2.64], R56 ;  /* 0x000000380200a985 */ /* 0x0207e8000c101d06 */
[----:B------:R3:W-:Y:S04]  /*b870*/  @!P3 ST.E.128 desc[UR6][R28.64], R68 ;  /* 0x000000441c00b985 */ /* 0x0007e8000c101d06 */
[----:B------:R3:W-:Y:S02]  /*b880*/  @!P4 ST.E.128 desc[UR6][R30.64], R80 ;  /* 0x000000501e00c985 */ /* 0x0007e4000c101d06 */
.L_x_3649:
[----:B------:R-:W-:Y:S05]  /*b890*/  BSYNC B0 ;  /* 0x0000000000007941 */ /* 0x000fea0003800000 */
.L_x_3648:
[----:B-1----:R1:W4:Y:S01]  /*b8a0*/  SHFL.IDX PT, R21, R33, 0x1, 0x181f ;  /* 0x00381f0021157f89 */ /* 0x00232200000e0000 */
[----:B------:R-:W-:Y:S03]  /*b8b0*/  BSSY B0, `(.L_x_3650) ;  /* 0x0000010000007945 */ /* 0x000fe60003800000 */
[----:B0-----:R1:W0:Y:S01]  /*b8c0*/  SHFL.IDX PT, R20, R32, 0x1, 0x181f ;  /* 0x00381f0020147f89 */ /* 0x00122200000e0000 */
[----:B------:R-:W-:Y:S05]  /*b8d0*/  @P0 BRA `(.L_x_3651) ;  /* 0x0000000000340947 */ /* 0x000fea0003800000 */
[----:B------:R-:W-:Y:S01]  /*b8e0*/  ULDC UR4, c[0x0][0xac8] ;  /* 0x0002b20000047ab9 */ /* 0x000fe20000000800 */
[----:B------:R-:W-:Y:S01]  /*b8f0*/  ULDC.64 UR6, c[0x0][0x208] ;  /* 0x0000820000067ab9 */ /* 0x000fe20000000a00 */
[----:B------:R-:W-:Y:S02]  /*b900*/  ISETP.GE.AND P4, PT, R205, UR4, PT ;  /* 0x00000004cd007c0c */ /* 0x000fe4000bf86270 */
[----:B------:R-:W-:Y:S02]  /*b910*/  ISETP.GE.AND P5, PT, R204, UR4, PT ;  /* 0x00000004cc007c0c */ /* 0x000fe4000bfa6270 */
[----:B------:R-:W-:-:S09]  /*b920*/  ISETP.GE.AND P3, PT, R23, UR4, PT ;  /* 0x0000000417007c0c */ /* 0x000fd2000bf66270 */
[-C--:B0--3--:R-:W-:Y:S02]  /*b930*/  @!P4 LEA R28, P0, R205, R20.reuse, 0x1 ;  /* 0x00000014cd1cc211 */ /* 0x089fe400078008ff */
[C---:B------:R-:W-:Y:S02]  /*b940*/  @!P5 LEA R30, P2, R204.reuse, R20, 0x1 ;  /* 0x00000014cc1ed211 */ /* 0x040fe400078408ff */
[----:B----4-:R-:W-:Y:S01]  /*b950*/  @!P3 IMAD.WIDE R2, R23, 0x2, R20 ;  /* 0x000000021702b825 */ /* 0x010fe200078e0214 */
[-C--:B------:R-:W-:Y:S02]  /*b960*/  @!P4 LEA.HI.X R29, R205, R21.reuse, R220, 0x1, P0 ;  /* 0x00000015cd1dc211 */ /* 0x080fe400000f0cdc */
[----:B------:R-:W-:Y:S02]  /*b970*/  @!P5 LEA.HI.X R31, R204, R21, R219, 0x1, P2 ;  /* 0x00000015cc1fd211 */ /* 0x000fe400010f0cdb */
[----:B-----5:R0:W-:Y:S04]  /*b980*/  @!P3 ST.E.128 desc[UR6][R2.64], R24 ;  /* 0x000000180200b985 */ /* 0x0201e8000c101d06 */
[----:B------:R0:W-:Y:S04]  /*b990*/  @!P4 ST.E.128 desc[UR6][R28.64], R60 ;  /* 0x0000003c1c00c985 */ /* 0x0001e8000c101d06 */
[----:B------:R0:W-:Y:S02]  /*b9a0*/  @!P5 ST.E.128 desc[UR6][R30.64], R76 ;  /* 0x0000004c1e00d985 */ /* 0x0001e4000c101d06 */
.L_x_3651:
[----:B------:R-:W-:Y:S05]  /*b9b0*/  BSYNC B0 ;  /* 0x0000000000007941 */ /* 0x000fea0003800000 */
.L_x_3650:
        /* <DEDUP_REMOVED lines=9> */
[-C--:B0----5:R-:W-:Y:S02]  /*ba50*/  @!P3 LEA R24, P0, R205, R20.reuse, 0x1 ;  /* 0x00000014cd18b211 */ /* 0x0a1fe400078008ff */
[C---:B------:R-:W-:Y:S02]  /*ba60*/  @!P4 LEA R26, P1, R204.reuse, R20, 0x1 ;  /* 0x00000014cc1ac211 */ /* 0x040fe400078208ff */
[----:B-1-3--:R-:W-:Y:S01]  /*ba70*/  @!P2 IMAD.WIDE R2, R23, 0x2, R20 ;  /* 0x000000021702a825 */ /* 0x00afe200078e0214 */
[-C--:B------:R-:W-:Y:S02]  /*ba80*/  @!P3 LEA.HI.X R25, R205, R21.reuse, R220, 0x1, P0 ;  /* 0x00000015cd19b211 */ /* 0x080fe400000f0cdc */
[----:B------:R-:W-:Y:S02]  /*ba90*/  @!P4 LEA.HI.X R27, R204, R21, R219, 0x1, P1 ;  /* 0x00000015cc1bc211 */ /* 0x000fe400008f0cdb */
[----:B------:R0:W-:Y:S04]  /*baa0*/  @!P2 ST.E.128 desc[UR6][R2.64], R8 ;  /* 0x000000080200a985 */ /* 0x0001e8000c101d06 */
[----:B------:R0:W-:Y:S04]  /*bab0*/  @!P3 ST.E.128 desc[UR6][R24.64], R52 ;  /* 0x000000341800b985 */ /* 0x0001e8000c101d06 */
[----:B------:R0:W-:Y:S02]  /*bac0*/  @!P4 ST.E.128 desc[UR6][R26.64], R64 ;  /* 0x000000401a00c985 */ /* 0x0001e4000c101d06 */
.L_x_3653:
[----:B------:R-:W-:Y:S05]  /*bad0*/  BSYNC B0 ;  /* 0x0000000000007941 */ /* 0x000fea0003800000 */
.L_x_3652:
[----:B0--3--:R-:W-:Y:S01]  /*bae0*/  VIADD R3, R35, 0x60 ;  /* 0x0000006023037836 */ /* 0x009fe20000000000 */
[----:B-----5:R0:W3:Y:S01]  /*baf0*/  SHFL.IDX PT, R9, R33, 0x3, 0x181f ;  /* 0x00781f0021097f89 */ /* 0x0200e200000e0000 */
[----:B------:R-:W-:Y:S01]  /*bb00*/  BSSY B0, `(.L_x_3654) ;  /* 0x0000012000007945 */ /* 0x000fe20003800000 */
[----:B------:R-:W-:Y:S02]  /*bb10*/  VIADD R208, R208, 0x1 ;  /* 0x00000001d0d07836 */ /* 0x000fe40000000000 */
[----:B------:R-:W-:Y:S01]  /*bb20*/  ISETP.GE.AND P0, PT, R3, R0, PT ;  /* 0x000000000300720c */ /* 0x000fe20003f06270 */
[----:B------:R0:W0:-:S12]  /*bb30*/  SHFL.IDX PT, R8, R32, 0x3, 0x181f ;  /* 0x00781f0020087f89 */ /* 0x00001800000e0000 */
[----:B------:R-:W-:Y:S05]  /*bb40*/  @P0 BRA `(.L_x_3655) ;  /* 0x0000000000340947 */ /* 0x000fea0003800000 */
[----:B------:R-:W-:Y:S01]  /*bb50*/  ULDC UR4, c[0x0][0xac8] ;  /* 0x0002b20000047ab9 */ /* 0x000fe20000000800 */
[----:B------:R-:W-:Y:S01]  /*bb60*/  ULDC.64 UR6, c[0x0][0x208] ;  /* 0x0000820000067ab9 */ /* 0x000fe20000000a00 */
[----:B------:R-:W-:Y:S02]  /*bb70*/  ISETP.GE.AND P3, PT, R205, UR4, PT ;  /* 0x00000004cd007c0c */ /* 0x000fe4000bf66270 */
[----:B------:R-:W-:Y:S02]  /*bb80*/  ISETP.GE.AND P4, PT, R204, UR4, PT ;  /* 0x00000004cc007c0c */ /* 0x000fe4000bf86270 */
[----:B------:R-:W-:-:S09]  /*bb90*/  ISETP.GE.AND P2, PT, R23, UR4, PT ;  /* 0x0000000417007c0c */ /* 0x000fd2000bf46270 */
[-C--:B0-----:R-:W-:Y:S02]  /*bba0*/  @!P3 LEA R10, P0, R205, R8.reuse, 0x1 ;  /* 0x00000008cd0ab211 */ /* 0x081fe400078008ff */
[C---:B------:R-:W-:Y:S02]  /*bbb0*/  @!P4 LEA R20, P1, R204.reuse, R8, 0x1 ;  /* 0x00000008cc14c211 */ /* 0x040fe400078208ff */
[----:B---3--:R-:W-:Y:S01]  /*bbc0*/  @!P2 IMAD.WIDE R2, R23, 0x2, R8 ;  /* 0x000000021702a825 */ /* 0x008fe200078e0208 */
[-C--:B------:R-:W-:Y:S02]  /*bbd0*/  @!P3 LEA.HI.X R11, R205, R9.reuse, R220, 0x1, P0 ;  /* 0x00000009cd0bb211 */ /* 0x080fe400000f0cdc */
[----:B-1----:R-:W-:Y:S02]  /*bbe0*/  @!P4 LEA.HI.X R21, R204, R9, R219, 0x1, P1 ;  /* 0x00000009cc15c211 */ /* 0x002fe400008f0cdb */
[----:B------:R0:W-:Y:S04]  /*bbf0*/  @!P2 ST.E.128 desc[UR6][R2.64], R4 ;  /* 0x000000040200a985 */ /* 0x0001e8000c101d06 */
[----:B------:R0:W-:Y:S04]  /*bc00*/  @!P3 ST.E.128 desc[UR6][R10.64], R12 ;  /* 0x0000000c0a00b985 */ /* 0x0001e8000c101d06 */
[----:B------:R0:W-:Y:S02]  /*bc10*/  @!P4 ST.E.128 desc[UR6][R20.64], R48 ;  /* 0x000000301400c985 */ /* 0x0001e4000c101d06 */
.L_x_3655:
[----:B------:R-:W-:Y:S05]  /*bc20*/  BSYNC B0 ;  /* 0x0000000000007941 */ /* 0x000fea0003800000 */
.L_x_3654:
[----:B------:R-:W5:Y:S01]  /*bc30*/  LDC R0, c[0x0][0xc34] ;  /* 0x00030d00ff007b82 */ /* 0x000f620000000800 */
[----:B------:R-:W-:-:S13]  /*bc40*/  R2UR UR4, R207 ;  /* 0x00000000cf0472ca */ /* 0x000fda00000e0000 */
[----:B-----5:R-:W-:-:S13]  /*bc50*/  ISETP.LE.AND P0, PT, R0, UR4, PT ;  /* 0x0000000400007c0c */ /* 0x020fda000bf03270 */
[----:B------:R-:W-:Y:S05]  /*bc60*/  @!P0 BRA `(.L_x_3656) ;  /* 0xffffff5400888947 */ /* 0x000fea000383ffff */
[----:B------:R-:W-:Y:S05]  /*bc70*/  EXIT ;  /* 0x000000000000794d */ /* 0x000fea0003800000 */
.L_x_3622:
        /* <DEDUP_REMOVED lines=19> */
[----:B------:R-:W0:Y:S01]  /*bdb0*/  S2UR UR5, SR_CTAID.X ;  /* 0x00000000000579c3 */ /* 0x000e220000002500 */
[C---:B------:R-:W-:Y:S01]  /*bdc0*/  ISETP.NE.AND P1, PT, R6.reuse, RZ, PT ;  /* 0x000000ff0600720c */ /* 0x040fe20003f25270 */
[----:B------:R-:W-:Y:S01]  /*bdd0*/  ULDC UR37, c[0x0][0xc] ;  /* 0x0000030000257ab9 */ /* 0x000fe20000000800 */
[----:B------:R-:W-:Y:S01]  /*bde0*/  LOP3.LUT R4, R3, 0x38, R0, 0x78, !PT ;  /* 0x0000003803047812 */ /* 0x000fe200078e7800 */
[C---:B------:R-:W-:Y:S01]  /*bdf0*/  IMAD.SHL.U32 R3, R6.reuse, 0x8, RZ ;  /* 0x0000000806037824 */ /* 0x040fe200078e00ff */
[----:B------:R-:W-:Y:S01]  /*be00*/  ISETP.NE.OR P0, PT, R6, RZ, !P0 ;  /* 0x000000ff0600720c */ /* 0x000fe20004705670 */
[----:B------:R-:W-:Y:S01]  /*be10*/  IMAD.SHL.U32 R0, R0, 0x10, RZ ;  /* 0x0000001000007824 */ /* 0x000fe200078e00ff */
[----:B------:R-:W-:-:S02]  /*be20*/  LOP3.LUT R18, R18, 0xfffffffe, RZ, 0xc0, !PT ;  /* 0xfffffffe12127812 */ /* 0x000fc400078ec0ff */
[----:B------:R-:W-:Y:S02]  /*be30*/  LOP3.LUT R3, R4, 0x200, R3, 0xf8, !PT ;  /* 0x0000020004037812 */ /* 0x000fe400078ef803 */
[----:B------:R-:W-:Y:S02]  /*be40*/  SHF.R.U32.HI R4, RZ, 0x3, R6 ;  /* 0x00000003ff047819 */ /* 0x000fe40000011606 */
[----:B------:R-:W-:Y:S02]  /*be50*/  LOP3.LUT R2, R2, 0x38, RZ, 0xc0, !PT ;  /* 0x0000003802027812 */ /* 0x000fe400078ec0ff */
[----:B------:R-:W-:Y:S01]  /*be60*/  LOP3.LUT R6, R4, 0x70, R0, 0xf8, !PT ;  /* 0x0000007004067812 */ /* 0x000fe200078ef800 */
[----:B-1----:R-:W-:Y:S01]  /*be70*/  ULEA UR36, UR4, UR36, 0x18 ;  /* 0x0000002404247291 */ /* 0x002fe2000f8ec03f */
[----:B------:R-:W-:-:S04]  /*be80*/  @P1 LOP3.LUT R18, R18, 0x1, RZ, 0xfc, !PT ;  /* 0x0000000112121812 */ /* 0x000fc800078efcff */
[----:B------:R-:W-:Y:S02]  /*be90*/  LOP3.LUT R18, R18, 0xfffffffd, RZ, 0xc0, !PT ;  /* 0xfffffffd12127812 */ /* 0x000fe400078ec0ff */
[----:B------:R-:W-:Y:S01]  /*bea0*/  LEA R4, R3, UR36, 0x1 ;  /* 0x0000002403047c11 */ /* 0x000fe2000f8e08ff */
[----:B0-----:R-:W-:Y:S01]  /*beb0*/  IMAD.U32 R0, RZ, RZ, UR5 ;  /* 0x00000005ff007e24 */ /* 0x001fe2000f8e00ff */
[----:B------:R-:W-:-:S03]  /*bec0*/  @P0 LOP3.LUT R18, R18, 0x2, RZ, 0xfc, !PT ;  /* 0x0000000212120812 */ /* 0x000fc600078efcff */
[----:B------:R-:W-:Y:S04]  /*bed0*/  STL [R1+0x10], R4 ;  /* 0x0000100401007387 */ /* 0x000fe80000100800 */
[----:B------:R0:W-:Y:S02]  /*bee0*/  STL [R1+0x28], R0 ;  /* 0x0000280001007387 */ /* 0x0001e40000100800 */
[----:B0-----:R-:W-:Y:S01]  /*bef0*/  IMAD.MOV.U32 R0, RZ, RZ, 0x1 ;  /* 0x00000001ff007424 */ /* 0x001fe200078e00ff */
[----:B--2---:R-:W-:-:S05]  /*bf00*/  LOP3.LUT R3, R5, 0x2, RZ, 0xfc, !PT ;  /* 0x0000000205037812 */ /* 0x004fca00078efcff */
[----:B------:R0:W-:Y:S04]  /*bf10*/  STL [R1+0x18], R3 ;  /* 0x0000180301007387 */ /* 0x0001e80000100800 */
[----:B------:R-:W-:Y:S04]  /*bf20*/  STL [R1+0x34], RZ ;  /* 0x000034ff01007387 */ /* 0x000fe80000100800 */
[----:B------:R1:W-:Y:S01]  /*bf30*/  STL [R1], R0 ;  /* 0x0000000001007387 */ /* 0x0003e20000100800 */
[C---:B0-----:R-:W-:Y:S02]  /*bf40*/  LOP3.LUT R3, R2.reuse, 0x40, RZ, 0xfc, !PT ;  /* 0x0000004002037812 */ /* 0x041fe400078efcff */
[----:B-1----:R-:W-:-:S07]  /*bf50*/  LOP3.LUT R0, R2, 0x80, RZ, 0xfc, !PT ;  /* 0x0000008002007812 */ /* 0x002fce00078efcff */
.L_x_3745:
[----:B--2---:R-:W2:Y:S01]  /*bf60*/  LDL R2, [R1+0x28] ;  /* 0x0000280001027983 */ /* 0x004ea20000100800 */
        /* <DEDUP_REMOVED lines=17> */
[----:B------:R1:W-:Y:S04]  /*c080*/  STL [R1+0x1c], R4 ;  /* 0x00001c0401007387 */ /* 0x0003e80000100800 */
[----:B------:R-:W2:Y:S01]  /*c090*/  LDC R0, c[0x0][0x2f0] ;  /* 0x0000bc00ff007b82 */ /* 0x000ea20000000800 */
[----:B0-----:R-:W-:-:S05]  /*c0a0*/  @P1 IMAD.HI.U32 R2, R4, R2, RZ ;  /* 0x0000000204021227 */ /* 0x001fca00078e00ff */
[----:B------:R-:W-:Y:S01]  /*c0b0*/  @P1 SHF.R.U32.HI R5, RZ, R3, R2 ;  /* 0x00000003ff051219 */ /* 0x000fe20000011602 */
[----:B------:R-:W-:Y:S02]  /*c0c0*/  IMAD.MOV.U32 R2, RZ, RZ, RZ ;  /* 0x000000ffff027224 */ /* 0x000fe400078e00ff */
[----:B--2---:R-:W-:Y:S01]  /*c0d0*/  IMAD R6, R0, UR4, RZ ;  /* 0x0000000400067c24 */ /* 0x004fe2000f8e02ff */
        /* <DEDUP_REMOVED lines=12> */
[----:B------:R-:W-:Y:S05]  /*c1a0*/  @!P0 BRA `(.L_x_3658) ;  /* 0x0000000000408947 */ /* 0x000fea0003800000 */
        /* <DEDUP_REMOVED lines=16> */
.L_x_3658:
        /* <DEDUP_REMOVED lines=19> */
[----:B--2---:R-:W-:Y:S05]  /*c3e0*/  CALL.ABS.NOINC R2 ;  /* 0x0000000002007343 */ /* 0x004fea0003c00000 */
.L_x_3660:
        /* <DEDUP_REMOVED lines=15> */
.L_x_3659:
[----:B------:R-:W2:Y:S01]  /*c4e0*/  LDL R2, [R1+0x24] ;  /* 0x0000240001027983 */ /* 0x000ea20000100800 */
[----:B------:R-:W-:-:S03]  /*c4f0*/  ULDC.64 UR4, c[0x0][0x9f8] ;  /* 0x00027e0000047ab9 */ /* 0x000fc60000000a00 */
[----:B-1----:R-:W3:Y:S01]  /*c500*/  LDL R0, [R1+0x14] ;  /* 0x0000140001007983 */ /* 0x002ee20000100800 */
        /* <DEDUP_REMOVED lines=24> */
.L_x_3761:
        /* <DEDUP_REMOVED lines=8> */
.L_x_3764:
        /* <DEDUP_REMOVED lines=22> */
.L_x_3664:
[----:B---3--:R-:W3:Y:S01]  /*c870*/  LDL R3, [R1] ;  /* 0x0000000001037983 */ /* 0x008ee20000100800 */
[----:B------:R-:W-:Y:S02]  /*c880*/  LEA R2, R19, UR36, 0x3 ;  /* 0x0000002413027c11 */ /* 0x000fe4000f8e18ff */
[----:B---3--:R-:W-:-:S04]  /*c890*/  SHF.L.U32 R3, R3, 0x1f, RZ ;  /* 0x0000001f03037819 */ /* 0x008fc800000006ff */
[----:B------:R-:W3:Y:S02]  /*c8a0*/  SYNCS.PHASECHK.TRANS64.TRYWAIT P0, [R2+URZ+0x36840], R3 ;  /* 0x03684003020075a7 */ /* 0x000ee4000800017f */
[----:B---3--:R-:W-:Y:S05]  /*c8b0*/  @!P0 BRA `(.L_x_3665) ;  /* 0x0000004000fc8947 */ /* 0x008fea0003800000 */
.L_x_3765:
[----:B0-----:R-:W4:Y:S01]  /*c8c0*/  LDL R4, [R1+0x18] ;  /* 0x0000180001047983 */ /* 0x001f220000100800 */
        /* <DEDUP_REMOVED lines=9> */
.L_x_3666:
[----:B------:R-:W-:-:S13]  /*c960*/  LOP3.LUT P0, RZ, R18, 0x2, RZ, 0xc0, !PT ;  /* 0x0000000212ff7812 */ /* 0x000fda000780c0ff */
[----:B------:R-:W-:Y:S05]  /*c970*/  @P0 BRA `(.L_x_3667) ;  /* 0x0000000000040947 */ /* 0x000fea0003800000 */
[----:B------:R-:W-:Y:S01]  /*c980*/  BPT.TRAP 0x1 ;  /* 0x000000040000795c */ /* 0x000fe20000300000 */
.L_x_3667:
        /* <DEDUP_REMOVED lines=14> */
[----:B------:R-:W-:-:S11]  /*ca70*/  LOP3.LUT R18, R18, 0xfffffff7, RZ, 0xc0, !PT ;  /* 0xfffffff712127812 */ /* 0x000fd600078ec0ff */
        /* <DEDUP_REMOVED lines=11> */
[----:B------:R-:W-:Y:S01]  /*cb30*/  UIADD3 UR17, UR8, 0x28400, URZ ;  /* 0x0002840008117890 */ /* 0x000fe2000fffe03f */
[----:B---3--:R-:W-:-:S13]  /*cb40*/  R2UR UR11, R4 ;  /* 0x00000000040b72ca */ /* 0x008fda00000e0000 */
[----:B------:R-:W-:Y:S02]  /*cb50*/  UIMAD UR11, UR11, 0x70, UR9 ;  /* 0x000000700b0b78a4 */ /* 0x000fe4000f8e0209 */
[----:B------:R-:W-:Y:S02]  /*cb60*/  UIADD3 UR9, UR14, 0x36830, URZ ;  /* 0x000368300e097890 */ /* 0x000fe4000fffe03f */
[----:B------:R-:W-:-:S07]  /*cb70*/  UIADD3 UR14, UR8, 0x21400, URZ ;  /* 0x00021400080e7890 */ /* 0x000fce000fffe03f */
[----:B------:R-:W-:Y:S01]  /*cb80*/  UMOV UR8, UR14 ;  /* 0x0000000e00087c82 */ /* 0x000fe20008000000 */
[----:B------:R-:W-:Y:S01]  /*cb90*/  UMOV UR14, 0x80 ;  /* 0x00000080000e7882 */ /* 0x000fe20000000000 */
[----:B------:R0:W-:Y:S02]  /*cba0*/  UTMALDG.4D.MULTICAST [UR8], [UR4], UR18, desc[UR6] ;  /* 0x00000608040073b4 */ /* 0x0001e40008019812 */
[----:B0-----:R-:W-:Y:S01]  /*cbb0*/  UMOV UR8, UR15 ;  /* 0x0000000f00087c82 */ /* 0x001fe20008000000 */
[----:B------:R-:W-:Y:S02]  /*cbc0*/  UMOV UR10, UR16 ;  /* 0x00000010000a7c82 */ /* 0x000fe40008000000 */
[----:B------:R0:W-:Y:S02]  /*cbd0*/  UTMALDG.4D.MULTICAST [UR8], [UR4], UR18, desc[UR6] ;  /* 0x00000608040073b4 */ /* 0x0001e40008019812 */
[----:B0-----:R-:W-:Y:S01]  /*cbe0*/  UMOV UR8, UR17 ;  /* 0x0000001100087c82 */ /* 0x001fe20008000000 */
[----:B------:R-:W-:-:S02]  /*cbf0*/  UMOV UR10, UR14 ;  /* 0x0000000e000a7c82 */ /* 0x000fc40008000000 */
[----:B------:R3:W-:Y:S02]  /*cc00*/  UTMALDG.4D.MULTICAST [UR8], [UR4], UR18, desc[UR6] ;  /* 0x00000608040073b4 */ /* 0x0007e40008019812 */
[----:B---3--:R-:W-:Y:S01]  /*cc10*/  NOP ;  /* 0x0000000000007918 */ /* 0x008fe20000000000 */
.L_x_3662:
        /* <DEDUP_REMOVED lines=22> */
.L_x_3668:
[----:B0-----:R-:W3:Y:S01]  /*cd80*/  LDL.LU R4, [R1+0x14] ;  /* 0x0000140001047983 */ /* 0x001ee20000300800 */
[----:B-1----:R-:W-:Y:S01]  /*cd90*/  SHF.R.S32.HI R0, RZ, 0x1f, R16 ;  /* 0x0000001fff007819 */ /* 0x002fe20000011410 */
[----:B------:R-:W-:Y:S01]  /*cda0*/  ULDC.64 UR4, c[0x0][0x2d8] ;  /* 0x0000b60000047ab9 */ /* 0x000fe20000000a00 */
[----:B------:R-:W0:Y:S01]  /*cdb0*/  LDC R8, c[0x0][0x448] ;  /* 0x00011200ff087b82 */ /* 0x000e220000000800 */
[----:B------:R-:W4:Y:S04]  /*cdc0*/  LDL.LU R7, [R1+0x1c] ;  /* 0x00001c0001077983 */ /* 0x000f280000300800 */
[----:B------:R-:W2:Y:S01]  /*cdd0*/  LDL R5, [R1+0x28] ;  /* 0x0000280001057983 */ /* 0x000ea20000100800 */
        /* <DEDUP_REMOVED lines=19> */
[----:B--2---:R-:W-:Y:S01]  /*cf10*/  IMAD R0, R0, UR4, R5 ;  /* 0x0000000400007c24 */ /* 0x004fe2000f8e0205 */
        /* <DEDUP_REMOVED lines=19> */
[----:B------:R-:W-:Y:S02]  /*d050*/  ULDC.64 UR4, c[0x0][0x2c8] ;  /* 0x0000b20000047ab9 */ /* 0x000fe40000000a00 */
[----:B------:R-:W-:Y:S01]  /*d060*/  LOP3.LUT R9, R9, 0x38, RZ, 0xc0, !PT ;  /* 0x0000003809097812 */ /* 0x000fe200078ec0ff */
[----:B------:R-:W-:Y:S01]  /*d070*/  IMAD.IADD R3, R3, 0x1, R4 ;  /* 0x0000000103037824 */ /* 0x000fe200078e0204 */
[----:B------:R-:W-:Y:S02]  /*d080*/  SHF.R.S32.HI R4, RZ, 0x1f, R0 ;  /* 0x0000001fff047819 */ /* 0x000fe40000011400 */
[C---:B------:R-:W-:Y:S01]  /*d090*/  LOP3.LUT R11, R9.reuse, 0x40, RZ, 0xfc, !PT ;  /* 0x00000040090b7812 */ /* 0x040fe200078efcff */
[----:B------:R-:W-:Y:S01]  /*d0a0*/  IMAD.WIDE.U32 R2, R0, UR4, R2 ;  /* 0x0000000400027c25 */ /* 0x000fe2000f8e0002 */
[----:B------:R-:W-:-:S03]  /*d0b0*/  LOP3.LUT R9, R9, 0x80, RZ, 0xfc, !PT ;  /* 0x0000008009097812 */ /* 0x000fc600078efcff */
[----:B------:R-:W-:-:S04]  /*d0c0*/  IMAD R4, R4, UR4, RZ ;  /* 0x0000000404047c24 */ /* 0x000fc8000f8e02ff */
[----:B------:R-:W-:Y:S01]  /*d0d0*/  IMAD R4, R0, UR5, R4 ;  /* 0x0000000500047c24 */ /* 0x000fe2000f8e0204 */
[----:B------:R-:W-:Y:S02]  /*d0e0*/  ULDC.64 UR4, c[0x0][0x280] ;  /* 0x0000a00000047ab9 */ /* 0x000fe40000000a00 */
[----:B------:R-:W-:Y:S01]  /*d0f0*/  LEA R0, P0, R2, UR4, 0x1 ;  /* 0x0000000402007c11 */ /* 0x000fe2000f8008ff */
[----:B------:R-:W-:Y:S01]  /*d100*/  ULDC UR4, c[0x0][0x2b8] ;  /* 0x0000ae0000047ab9 */ /* 0x000fe20000000800 */
[----:B------:R-:W-:Y:S01]  /*d110*/  IMAD.IADD R3, R3, 0x1, R4 ;  /* 0x0000000103037824 */ /* 0x000fe200078e0204 */
[----:B------:R-:W-:Y:S02]  /*d120*/  ISETP.GE.AND P1, PT, R9, UR4, PT ;  /* 0x0000000409007c0c */ /* 0x000fe4000bf26270 */
[----:B------:R0:W5:Y:S01]  /*d130*/  LDL R9, [R1+0x10] ;  /* 0x0000100001097983 */ /* 0x0001620000100800 */
[----:B------:R-:W-:Y:S02]  /*d140*/  ISETP.GE.AND P3, PT, R10, UR4, PT ;  /* 0x000000040a007c0c */ /* 0x000fe4000bf66270 */
[----:B------:R-:W-:-:S02]  /*d150*/  LEA.HI.X R2, R2, UR5, R3, 0x1, P0 ;  /* 0x0000000502027c11 */ /* 0x000fc400080f0c03 */
[----:B------:R-:W-:Y:S01]  /*d160*/  ISETP.GE.AND P0, PT, R11, UR4, PT ;  /* 0x000000040b007c0c */ /* 0x000fe2000bf06270 */
[----:B------:R-:W-:-:S03]  /*d170*/  UMOV UR4, 0xffffffff ;  /* 0xffffffff00047882 */ /* 0x000fc60000000000 */
        /* <DEDUP_REMOVED lines=14> */
[----:B------:R-:W-:-:S04]  /*d260*/  @!P2 LOP3.LUT R7, R7, R6, RZ, 0x3c, !PT ;  /* 0x000000060707a212 */ /* 0x000fc800078e3cff */
[----:B------:R-:W-:-:S04]  /*d270*/  @!P2 LOP3.LUT R6, R7, R6, RZ, 0x3c, !PT ;  /* 0x000000060706a212 */ /* 0x000fc800078e3cff */
[----:B------:R-:W-:-:S05]  /*d280*/  @!P2 LOP3.LUT R7, R7, R6, RZ, 0x3c, !PT ;  /* 0x000000060707a212 */ /* 0x000fca00078e3cff */
[----:B------:R-:W-:Y:S01]  /*d290*/  @!PT LDS RZ, [RZ] ;  /* 0x00000000fffff984 */ /* 0x000fe20000000800 */
[----:B-----5:R-:W-:Y:S04]  /*d2a0*/  @!P2 LDGSTS.E.BYPASS.LTC128B.128 [R9+0x15400], desc[UR6][R6.64], !P3 ;  /* 0x154000000609afae */ /* 0x020fe8000d901d46 */
        /* <DEDUP_REMOVED lines=59> */
[----:B------:R-:W-:Y:S04]  /*d660*/  SHFL.IDX PT, R0, R0, 0x7, 0x181f ;  /* 0x00f81f0000007f89 */ /* 0x000fe800000e0000 */
[----:B0-----:R-:W0:Y:S02]  /*d670*/  SHFL.IDX PT, R6, R2, 0x6, 0x181f ;  /* 0x00d81f0002067f89 */ /* 0x001e2400000e0000 */
[----:B-1----:R-:W-:-:S05]  /*d680*/  @!P2 LEA R5, P4, R10, R5, 0x1 ;  /* 0x000000050a05a211 */ /* 0x002fca00078808ff */
[----:B0-----:R-:W-:-:S04]  /*d690*/  @!P2 IMAD.X R6, RZ, RZ, R6, P4 ;  /* 0x000000ffff06a224 */ /* 0x001fc800020e0606 */
[----:B------:R-:W-:Y:S02]  /*d6a0*/  @!P2 IMAD.MOV.U32 R7, RZ, RZ, R6 ;  /* 0x000000ffff07a224 */ /* 0x000fe400078e0006 */
[----:B------:R-:W-:Y:S02]  /*d6b0*/  @!P2 IMAD.MOV.U32 R6, RZ, RZ, R5 ;  /* 0x000000ffff06a224 */ /* 0x000fe400078e0005 */
[----:B------:R0:W1:Y:S04]  /*d6c0*/  SHFL.IDX PT, R5, R2, 0x7, 0x181f ;  /* 0x00f81f0002057f89 */ /* 0x00006800000e0000 */
[----:B------:R0:W-:Y:S04]  /*d6d0*/  @!P2 LDGSTS.E.BYPASS.LTC128B.128 [R9+0x18400], desc[UR6][R6.64], !P3 ;  /* 0x184000000609afae */ /* 0x0001e8000d901d46 */
[----:B------:R0:W-:Y:S04]  /*d6e0*/  @!P2 LDGSTS.E.BYPASS.LTC128B.128 [R9+0x1c400], desc[UR6][R6.64+0x80], !P0 ;  /* 0x1c4000800609afae */ /* 0x0001e8000c101d46 */
[----:B------:R0:W-:Y:S02]  /*d6f0*/  @!P2 LDGSTS.E.BYPASS.LTC128B.128 [R9+0x20400], desc[UR6][R6.64+0x100], !P1 ;  /* 0x204001000609afae */ /* 0x0001e4000c901d46 */
.L_x_3782:
[----:B------:R-:W-:Y:S01]  /*d700*/  VIADD R4, R4, 0x70 ;  /* 0x0000007004047836 */ /* 0x000fe20000000000 */
[----:B------:R-:W-:Y:S04]  /*d710*/  BSSY B0, `(.L_x_3670) ;  /* 0x000000c000007945 */ /* 0x000fe80003800000 */
[----:B------:R-:W-:-:S13]  /*d720*/  ISETP.GE.AND P2, PT, R4, R3, PT ;  /* 0x000000030400720c */ /* 0x000fda0003f46270 */
[----:B------:R-:W-:Y:S05]  /*d730*/  @P2 BRA `(.L_x_3671) ;  /* 0x0000000000242947 */ /* 0x000fea0003800000 */
[----:B0-----:R-:W-:Y:S01]  /*d740*/  LEA R2, P2, R10, R0, 0x1 ;  /* 0x000000000a027211 */ /* 0x001fe200078408ff */
[----:B------:R-:W-:-:S04]  /*d750*/  ULDC.64 UR4, c[0x0][0x208] ;  /* 0x0000820000047ab9 */ /* 0x000fc80000000a00 */
[----:B-1----:R-:W-:-:S05]  /*d760*/  IMAD.X R3, RZ, RZ, R5, P2 ;  /* 0x000000ffff037224 */ /* 0x002fca00010e0605 */
[----:B------:R-:W-:Y:S01]  /*d770*/  @!PT LDS RZ, [RZ] ;  /* 0x00000000fffff984 */ /* 0x000fe20000000800 */
[----:B------:R-:W-:Y:S01]  /*d780*/  @!PT LDS RZ, [RZ] ;  /* 0x00000000fffff984 */ /* 0x000fe20000000800 */
[----:B------:R-:W-:Y:S01]  /*d790*/  @!PT LDS RZ, [RZ] ;  /* 0x00000000fffff984 */ /* 0x000fe20000000800 */
[----:B------:R2:W-:Y:S04]  /*d7a0*/  LDGSTS.E.BYPASS.LTC128B.128 [R9+0x18c00], desc[UR4][R2.64], !P3 ;  /* 0x18c0000002097fae */ /* 0x0005e8000d901d44 */
[----:B------:R2:W-:Y:S04]  /*d7b0*/  LDGSTS.E.BYPASS.LTC128B.128 [R9+0x1cc00], desc[UR4][R2.64+0x80], !P0 ;  /* 0x1cc0008002097fae */ /* 0x0005e8000c101d44 */
[----:B------:R2:W-:Y:S02]  /*d7c0*/  LDGSTS.E.BYPASS.LTC128B.128 [R9+0x20c00], desc[UR4][R2.64+0x100], !P1 ;  /* 0x20c0010002097fae */ /* 0x0005e4000c901d44 */
.L_x_3671:
[----:B------:R-:W-:Y:S05]  /*d7d0*/  BSYNC B0 ;  /* 0x0000000000007941 */ /* 0x000fea0003800000 */
.L_x_3670:
[----:B0-2---:R-:W2:Y:S01]  /*d7e0*/  LDL R2, [R1+0x34] ;  /* 0x0000340001027983 */ /* 0x005ea20000100800 */
        /* <DEDUP_REMOVED lines=9> */
[----:B------:R-:W0:Y:S01]  /*d880*/  SYNCS.PHASECHK.TRANS64.TRYWAIT P0, [UR36+0x36820], R0 ;  /* 0x03682000ff0075a7 */ /* 0x000e220008000164 */
[----:B--2---:R-:W-:Y:S02]  /*d890*/  ISETP.GE.AND P1, PT, R2, 0x71, PT ;  /* 0x000000710200780c */ /* 0x004fe40003f26270 */
[----:B0-----:R-:W-:Y:S11]  /*d8a0*/  @!P0 BRA `(.L_x_3673) ;  /* 0x0000004000048947 */ /* 0x001ff60003800000 */
.L_x_3783:
[----:B------:R-:W-:Y:S05]  /*d8b0*/  BSYNC B0 ;  /* 0x0000000000007941 */ /* 0x000fea0003800000 */
.L_x_3672:
[----:B------:R-:W-:Y:S05]  /*d8c0*/  @!P1 BRA `(.L_x_3674) ;  /* 0x0000002400b89947 */ /* 0x000fea0003800000 */
[----:B0-----:R-:W2:Y:S01]  /*d8d0*/  LDL R2, [R1+0x24] ;  /* 0x0000240001027983 */ /* 0x001ea20000100800 */
[----:B------:R-:W-:Y:S02]  /*d8e0*/  IMAD.MOV.U32 R0, RZ, RZ, 0x1 ;  /* 0x00000001ff007424 */ /* 0x000fe400078e00ff */
[----:B--2---:R-:W-:-:S05]  /*d8f0*/  IMAD.MOV R8, RZ, RZ, -R2 ;  /* 0x000000ffff087224 */ /* 0x004fca00078e0a02 */
[----:B------:R-:W-:-:S05]  /*d900*/  VIADDMNMX R8, R8, R0, 0xffffffff, !PT ;  /* 0xffffffff08087446 */ /* 0x000fca0007800100 */
[----:B------:R-:W-:-:S05]  /*d910*/  IMAD.IADD R0, R2, 0x1, R8 ;  /* 0x0000000102007824 */ /* 0x000fca00078e0208 */
[----:B------:R-:W-:-:S04]  /*d920*/  LOP3.LUT R0, R0, 0x1, RZ, 0xc0, !PT ;  /* 0x0000000100007812 */ /* 0x000fc800078ec0ff */
[----:B------:R-:W-:Y:S01]  /*d930*/  ISETP.NE.U32.AND P0, PT, R0, 0x1, PT ;  /* 0x000000010000780c */ /* 0x000fe20003f05070 */
[----:B------:R-:W-:-:S12]  /*d940*/  VIADD R0, R2, 0xfffffffe ;  /* 0xfffffffe02007836 */ /* 0x000fd80000000000 */
[----:B------:R-:W-:Y:S05]  /*d950*/  @P0 BRA `(.L_x_3675) ;  /* 0x0000000c00300947 */ /* 0x000fea0003800000 */
[----:B------:R-:W2:Y:S01]  /*d960*/  LDL R2, [R1] ;  /* 0x0000000001027983 */ /* 0x000ea20000100800 */
        /* <DEDUP_REMOVED lines=12> */
[----:B-1----:R-:W0:Y:S01]  /*da30*/  LDC R5, c[0x0][0x43c] ;  /* 0x00010f00ff057b82 */ /* 0x002e220000000800 */
        /* <DEDUP_REMOVED lines=19> */
.L_x_3678:
[----:B------:R-:W-:Y:S01]  /*db70*/  LEA R3, R7, UR36, 0x3 ;  /* 0x0000002407037c11 */ /* 0x000fe2000f8e18ff */
[----:B------:R-:W-:Y:S01]  /*db80*/  BSSY B1, `(.L_x_3679) ;  /* 0x0000004000017945 */ /* 0x000fe20003800000 */
[----:B------:R-:W-:-:S04]  /*db90*/  SHF.L.U32 R2, R9, 0x1f, RZ ;  /* 0x0000001f09027819 */ /* 0x000fc800000006ff */
[----:B------:R-:W2:Y:S02]  /*dba0*/  SYNCS.PHASECHK.TRANS64.TRYWAIT P0, [R3+URZ+0x36840], R2 ;  /* 0x03684002030075a7 */ /* 0x000ea4000800017f */
[----:B--2---:R-:W-:Y:S05]  /*dbb0*/  @!P0 BRA `(.L_x_3680) ;  /* 0x0000003c00588947 */ /* 0x004fea0003800000 */
.L_x_3784:
[----:B------:R-:W-:Y:S05]  /*dbc0*/  BSYNC B1 ;  /* 0x0000000000017941 */ /* 0x000fea0003800000 */
.L_x_3679:
[----:B01----:R-:W3:Y:S01]  /*dbd0*/  LDL R5, [R1+0x18] ;  /* 0x0000180001057983 */ /* 0x003ee20000100800 */
[----:B------:R-:W0:Y:S02]  /*dbe0*/  S2R R6, SR_TID.X ;  /* 0x0000000000067919 */ /* 0x000e240000002100 */
[----:B0-----:R-:W-:-:S04]  /*dbf0*/  LOP3.LUT R6, R6, 0x7f, RZ, 0xc0, !PT ;  /* 0x0000007f06067812 */ /* 0x001fc800078ec0ff */
[----:B------:R-:W-:-:S13]  /*dc00*/  ISETP.NE.AND P0, PT, R6, RZ, PT ;  /* 0x000000ff0600720c */ /* 0x000fda0003f05270 */
[----:B--2---:R-:W-:-:S04]  /*dc10*/  @!P0 IMAD.MOV.U32 R2, RZ, RZ, 0xa800 ;  /* 0x0000a800ff028424 */ /* 0x004fc800078e00ff */
[----:B------:R3:W-:Y:S02]  /*dc20*/  @!P0 SYNCS.ARRIVE.TRANS64 RZ, [R3+URZ+0x36830], R2 ;  /* 0x0368300203ff89a7 */ /* 0x0007e4000800003f */
[----:B---3--:R-:W-:-:S04]  /*dc30*/  PRMT R2, R5, 0x9910, RZ ;  /* 0x0000991005027816 */ /* 0x008fc800000000ff */
[----:B------:R-:W-:-:S13]  /*dc40*/  ISETP.NE.AND P1, PT, R2, 0x2, PT ;  /* 0x000000020200780c */ /* 0x000fda0003f25270 */
[----:B------:R-:W-:Y:S05]  /*dc50*/  @P1 BRA `(.L_x_3681) ;  /* 0x0000000000041947 */ /* 0x000fea0003800000 */
[----:B------:R-:W-:Y:S01]  /*dc60*/  BPT.TRAP 0x1 ;  /* 0x000000040000795c */ /* 0x000fe20000300000 */
.L_x_3681:
[----:B------:R-:W-:Y:S01]  /*dc70*/  LOP3.LUT P0, RZ, R18, 0x2, RZ, 0xc0, !PT ;  /* 0x0000000212ff7812 */ /* 0x000fe2000780c0ff */
[----:B------:R-:W-:-:S12]  /*dc80*/  BSSY B1, `(.L_x_3682) ;  /* 0x0000003000017945 */ /* 0x000fd80003800000 */
[----:B------:R-:W-:Y:S05]  /*dc90*/  @P0 BRA `(.L_x_3683) ;  /* 0x0000000000040947 */ /* 0x000fea0003800000 */
[----:B------:R-:W-:Y:S01]  /*dca0*/  BPT.TRAP 0x1 ;  /* 0x000000040000795c */ /* 0x000fe20000300000 */
.L_x_3683:
[----:B------:R-:W-:Y:S05]  /*dcb0*/  BSYNC B1 ;  /* 0x0000000000017941 */ /* 0x000fea0003800000 */
.L_x_3682:
        /* <DEDUP_REMOVED lines=19> */
.L_x_3684:
        /* <DEDUP_REMOVED lines=17> */
.L_x_3685:
        /* <DEDUP_REMOVED lines=17> */
.L_x_3686:
        /* <DEDUP_REMOVED lines=16> */
.L_x_3785:
[----:B------:R-:W-:Y:S05]  /*e110*/  BSYNC B1 ;  /* 0x0000000000017941 */ /* 0x000fea0003800000 */
.L_x_3687:
[----:B------:R-:W1:Y:S02]  /*e120*/  S2R R5, SR_TID.X ;  /* 0x0000000000057919 */ /* 0x000e640000002100 */
[----:B-1----:R-:W-:-:S04]  /*e130*/  LOP3.LUT R5, R5, 0x7f, RZ, 0xc0, !PT ;  /* 0x0000007f05057812 */ /* 0x002fc800078ec0ff */
[----:B------:R-:W-:-:S13]  /*e140*/  ISETP.NE.AND P0, PT, R5, RZ, PT ;  /* 0x000000ff0500720c */ /* 0x000fda0003f05270 */
[----:B0-----:R-:W-:-:S04]  /*e150*/  @!P0 IMAD.MOV.U32 R3, RZ, RZ, 0xa800 ;  /* 0x0000a800ff038424 */ /* 0x001fc800078e00ff */
[----:B------:R0:W-:Y:S01]  /*e160*/  @!P0 SYNCS.ARRIVE.TRANS64 RZ, [R2+URZ+0x36850], R3 ;  /* 0x0368500302ff89a7 */ /* 0x0001e2000800003f */
[----:B------:R-:W-:Y:S05]  /*e170*/  @P1 BRA `(.L_x_3689) ;  /* 0x0000000000041947 */ /* 0x000fea0003800000 */
[----:B------:R-:W-:Y:S01]  /*e180*/  BPT.TRAP 0x1 ;  /* 0x000000040000795c */ /* 0x000fe20000300000 */
.L_x_3689:
[----:B------:R-:W-:Y:S01]  /*e190*/  LOP3.LUT P0, RZ, R18, 0x2, RZ, 0xc0, !PT ;  /* 0x0000000212ff7812 */ /* 0x000fe2000780c0ff */
[----:B------:R-:W-:-:S12]  /*e1a0*/  BSSY B1, `(.L_x_3690) ;  /* 0x0000003000017945 */ /* 0x000fd80003800000 */
[----:B------:R-:W-:Y:S05]  /*e1b0*/  @P0 BRA `(.L_x_3691) ;  /* 0x0000000000040947 */ /* 0x000fea0003800000 */
[----:B------:R-:W-:Y:S01]  /*e1c0*/  BPT.TRAP 0x1 ;  /* 0x000000040000795c */ /* 0x000fe20000300000 */
.L_x_3691:
[----:B------:R-:W-:Y:S05]  /*e1d0*/  BSYNC B1 ;  /* 0x0000000000017941 */ /* 0x000fea0003800000 */
.L_x_3690:
        /* <DEDUP_REMOVED lines=19> */
.L_x_3692:
        /* <DEDUP_REMOVED lines=16> */
.L_x_3693:
        /* <DEDUP_REMOVED lines=16> */
.L_x_3694:
        /* <DEDUP_REMOVED lines=12> */
.L_x_3677:
[----:B------:R-:W-:Y:S05]  /*e5d0*/  BSYNC B0 ;  /* 0x0000000000007941 */ /* 0x000fea0003800000 */
.L_x_3676:
[----:B0-----:R-:W2:Y:S01]  /*e5e0*/  LDL.LU R0, [R1+0x24] ;  /* 0x0000240001007983 */ /* 0x001ea20000300800 */
[----:B------:R-:W-:-:S03]  /*e5f0*/  IMAD.MOV.U32 R19, RZ, RZ, R7 ;  /* 0x000000ffff137224 */ /* 0x000fc600078e0007 */
[----:B------:R0:W-:Y:S02]  /*e600*/  STL [R1], R9 ;  /* 0x0000000901007387 */ /* 0x0001e40000100800 */
[----:B0-2---:R-:W-:-:S07]  /*e610*/  VIADD R0, R0, 0xfffffffd ;  /* 0xfffffffd00007836 */ /* 0x005fce0000000000 */
.L_x_3675:
[----:B------:R-:W2:Y:S01]  /*e620*/  LDL.LU R2, [R1+0x20] ;  /* 0x0000200001027983 */ /* 0x000ea20000300800 */
[----:B------:R-:W-:Y:S01]  /*e630*/  IMAD.MOV R8, RZ, RZ, -R8 ;  /* 0x000000ffff087224 */ /* 0x000fe200078e0a08 */
[----:B------:R-:W-:Y:S04]  /*e640*/  BSSY B0, `(.L_x_3674) ;  /* 0x0000196000007945 */ /* 0x000fe80003800000 */
[----:B--2---:R-:W-:-:S13]  /*e650*/  ISETP.NE.AND P0, PT, R2, R8, PT ;  /* 0x000000080200720c */ /* 0x004fda0003f05270 */
[----:B------:R-:W-:Y:S05]  /*e660*/  @!P0 BRA `(.L_x_3695) ;  /* 0x00000018004c8947 */ /* 0x000fea0003800000 */
[----:B------:R-:W-:-:S07]  /*e670*/  IMAD.MOV.U32 R6, RZ, RZ, R17 ;  /* 0x000000ffff067224 */ /* 0x000fce00078e0011 */
.L_x_3734:
[----:B--2---:R-:W2:Y:S01]  /*e680*/  LDL R2, [R1] ;  /* 0x0000000001027983 */ /* 0x004ea20000100800 */
[----:B------:R-:W-:Y:S01]  /*e690*/  LOP3.LUT P1, RZ, R18, 0x8, RZ, 0xc0, !PT ;  /* 0x0000000812ff7812 */ /* 0x000fe2000782c0ff */
[----:B------:R-:W-:Y:S01]  /*e6a0*/  VIADD R4, R19, 0x1 ;  /* 0x0000000113047836 */ /* 0x000fe20000000000 */
[----:B------:R-:W-:Y:S04]  /*e6b0*/  BSSY B1, `(.L_x_3696) ;  /* 0x00000c4000017945 */ /* 0x000fe80003800000 */
[----:B------:R-:W-:-:S04]  /*e6c0*/  ISETP.NE.AND P0, PT, R4, 0x2, PT ;  /* 0x000000020400780c */ /* 0x000fc80003f05270 */
[----:B-1----:R-:W-:Y:S02]  /*e6d0*/  SEL R5, RZ, 0x1, P0 ;  /* 0x00000001ff057807 */ /* 0x002fe40000000000 */
[----:B------:R-:W-:Y:S02]  /*e6e0*/  SEL R4, R4, RZ, P0 ;  /* 0x000000ff04047207 */ /* 0x000fe40000000000 */
[----:B--2---:R-:W-:Y:S01]  /*e6f0*/  LOP3.LUT R5, R2, R5, RZ, 0x3c, !PT ;  /* 0x0000000502057212 */ /* 0x004fe200078e3cff */
[----:B0-----:R-:W-:Y:S06]  /*e700*/  @!P1 BRA `(.L_x_3697) ;  /* 0x0000000800f89947 */ /* 0x001fec0003800000 */
[----:B------:R-:W-:Y:S01]  /*e710*/  LOP3.LUT P1, RZ, R18, 0x4, RZ, 0xc0, !PT ;  /* 0x0000000412ff7812 */ /* 0x000fe2000782c0ff */
[----:B------:R-:W-:-:S12]  /*e720*/  IMAD.MOV.U32 R8, RZ, RZ, R0 ;  /* 0x000000ffff087224 */ /* 0x000fd800078e0000 */
        /* <DEDUP_REMOVED lines=22> */
.L_x_3698:
[----:B------:R-:W-:Y:S01]  /*e890*/  LEA R3, R4, UR36, 0x3 ;  /* 0x0000002404037c11 */ /* 0x000fe2000f8e18ff */
[----:B------:R-:W-:Y:S01]  /*e8a0*/  BSSY B2, `(.L_x_3699) ;  /* 0x0000004000027945 */ /* 0x000fe20003800000 */
[----:B------:R-:W-:-:S04]  /*e8b0*/  SHF.L.U32 R2, R5, 0x1f, RZ ;  /* 0x0000001f05027819 */ /* 0x000fc800000006ff */
[----:B------:R-:W1:Y:S02]  /*e8c0*/  SYNCS.PHASECHK.TRANS64.TRYWAIT P0, [R3+URZ+0x36840], R2 ;  /* 0x03684002030075a7 */ /* 0x000e64000800017f */
[----:B-1----:R-:W-:Y:S05]  /*e8d0*/  @!P0 BRA `(.L_x_3700) ;  /* 0x0000003000388947 */ /* 0x002fea0003800000 */
.L_x_3786:
[----:B------:R-:W-:Y:S05]  /*e8e0*/  BSYNC B2 ;  /* 0x0000000000027941 */ /* 0x000fea0003800000 */
.L_x_3699:
[----:B0-----:R-:W2:Y:S01]  /*e8f0*/  LDL R7, [R1+0x18] ;  /* 0x0000180001077983 */ /* 0x001ea20000100800 */
[----:B------:R-:W0:Y:S02]  /*e900*/  S2R R9, SR_TID.X ;  /* 0x0000000000097919 */ /* 0x000e240000002100 */
[----:B0-----:R-:W-:-:S04]  /*e910*/  LOP3.LUT R9, R9, 0x7f, RZ, 0xc0, !PT ;  /* 0x0000007f09097812 */ /* 0x001fc800078ec0ff */
[----:B------:R-:W-:-:S13]  /*e920*/  ISETP.NE.AND P0, PT, R9, RZ, PT ;  /* 0x000000ff0900720c */ /* 0x000fda0003f05270 */
[----:B-1----:R-:W-:-:S04]  /*e930*/  @!P0 IMAD.MOV.U32 R2, RZ, RZ, 0xa800 ;  /* 0x0000a800ff028424 */ /* 0x002fc800078e00ff */
[----:B------:R2:W-:Y:S02]  /*e940*/  @!P0 SYNCS.ARRIVE.TRANS64 RZ, [R3+URZ+0x36830], R2 ;  /* 0x0368300203ff89a7 */ /* 0x0005e4000800003f */
[----:B--2---:R-:W-:-:S04]  /*e950*/  PRMT R2, R7, 0x9910, RZ ;  /* 0x0000991007027816 */ /* 0x004fc800000000ff */
[----:B------:R-:W-:-:S13]  /*e960*/  ISETP.NE.AND P1, PT, R2, 0x2, PT ;  /* 0x000000020200780c */ /* 0x000fda0003f25270 */
[----:B------:R-:W-:Y:S05]  /*e970*/  @P1 BRA `(.L_x_3701) ;  /* 0x0000000000041947 */ /* 0x000fea0003800000 */
[----:B------:R-:W-:Y:S01]  /*e980*/  BPT.TRAP 0x1 ;  /* 0x000000040000795c */ /* 0x000fe20000300000 */
.L_x_3701:
[----:B------:R-:W-:Y:S01]  /*e990*/  LOP3.LUT P0, RZ, R18, 0x2, RZ, 0xc0, !PT ;  /* 0x0000000212ff7812 */ /* 0x000fe2000780c0ff */
[----:B------:R-:W-:-:S12]  /*e9a0*/  BSSY B2, `(.L_x_3702) ;  /* 0x0000003000027945 */ /* 0x000fd80003800000 */
[----:B------:R-:W-:Y:S05]  /*e9b0*/  @P0 BRA `(.L_x_3703) ;  /* 0x0000000000040947 */ /* 0x000fea0003800000 */
[----:B------:R-:W-:Y:S01]  /*e9c0*/  BPT.TRAP 0x1 ;  /* 0x000000040000795c */ /* 0x000fe20000300000 */
.L_x_3703:
[----:B------:R-:W-:Y:S05]  /*e9d0*/  BSYNC B2 ;  /* 0x0000000000027941 */ /* 0x000fea0003800000 */
.L_x_3702:
        /* <DEDUP_REMOVED lines=19> */
.L_x_3704:
        /* <DEDUP_REMOVED lines=17> */
.L_x_3705:
        /* <DEDUP_REMOVED lines=17> */
.L_x_3706:
        /* <DEDUP_REMOVED lines=16> */
.L_x_3787:
[----:B------:R-:W-:Y:S05]  /*ee30*/  BSYNC B2 ;  /* 0x0000000000027941 */ /* 0x000fea0003800000 */
.L_x_3707:
[----:B------:R-:W1:Y:S02]  /*ee40*/  S2R R7, SR_TID.X ;  /* 0x0000000000077919 */ /* 0x000e640000002100 */
[----:B-1----:R-:W-:-:S04]  /*ee50*/  LOP3.LUT R7, R7, 0x7f, RZ, 0xc0, !PT ;  /* 0x0000007f07077812 */ /* 0x002fc800078ec0ff */
[----:B------:R-:W-:-:S13]  /*ee60*/  ISETP.NE.AND P0, PT, R7, RZ, PT ;  /* 0x000000ff0700720c */ /* 0x000fda0003f05270 */
[----:B0-----:R-:W-:-:S04]  /*ee70*/  @!P0 IMAD.MOV.U32 R3, RZ, RZ, 0xa800 ;  /* 0x0000a800ff038424 */ /* 0x001fc800078e00ff */
[----:B------:R0:W-:Y:S01]  /*ee80*/  @!P0 SYNCS.ARRIVE.TRANS64 RZ, [R2+URZ+0x36850], R3 ;  /* 0x0368500302ff89a7 */ /* 0x0001e2000800003f */
[----:B------:R-:W-:Y:S05]  /*ee90*/  @P1 BRA `(.L_x_3709) ;  /* 0x0000000000041947 */ /* 0x000fea0003800000 */
[----:B------:R-:W-:Y:S01]  /*eea0*/  BPT.TRAP 0x1 ;  /* 0x000000040000795c */ /* 0x000fe20000300000 */
.L_x_3709:
[----:B------:R-:W-:Y:S01]  /*eeb0*/  LOP3.LUT P0, RZ, R18, 0x2, RZ, 0xc0, !PT ;  /* 0x0000000212ff7812 */ /* 0x000fe2000780c0ff */
[----:B------:R-:W-:-:S12]  /*eec0*/  BSSY B2, `(.L_x_3710) ;  /* 0x0000003000027945 */ /* 0x000fd80003800000 */
[----:B------:R-:W-:Y:S05]  /*eed0*/  @P0 BRA `(.L_x_3711) ;  /* 0x0000000000040947 */ /* 0x000fea0003800000 */
[----:B------:R-:W-:Y:S01]  /*eee0*/  BPT.TRAP 0x1 ;  /* 0x000000040000795c */ /* 0x000fe20000300000 */
.L_x_3711:
[----:B------:R-:W-:Y:S05]  /*eef0*/  BSYNC B2 ;  /* 0x0000000000027941 */ /* 0x000fea0003800000 */
.L_x_3710:
        /* <DEDUP_REMOVED lines=19> */
.L_x_3712:
        /* <DEDUP_REMOVED lines=16> */
.L_x_3713:
        /* <DEDUP_REMOVED lines=16> */
.L_x_3714:
        /* <DEDUP_REMOVED lines=12> */
.L_x_3697:
[----:B------:R-:W-:Y:S05]  /*f2f0*/  BSYNC B1 ;  /* 0x0000000000017941 */ /* 0x000fea0003800000 */
.L_x_3696:
        /* <DEDUP_REMOVED lines=33> */
.L_x_3717:
[----:B------:R-:W-:Y:S01]  /*f510*/  LEA R3, R19, UR36, 0x3 ;  /* 0x0000002413037c11 */ /* 0x000fe2000f8e18ff */
[----:B------:R-:W-:Y:S01]  /*f520*/  BSSY B2, `(.L_x_3718) ;  /* 0x0000004000027945 */ /* 0x000fe20003800000 */
[----:B------:R-:W-:-:S04]  /*f530*/  SHF.L.U32 R2, R9, 0x1f, RZ ;  /* 0x0000001f09027819 */ /* 0x000fc800000006ff */
[----:B------:R-:W2:Y:S02]  /*f540*/  SYNCS.PHASECHK.TRANS64.TRYWAIT P0, [R3+URZ+0x36840], R2 ;  /* 0x03684002030075a7 */ /* 0x000ea4000800017f */
[----:B--2---:R-:W-:Y:S05]  /*f550*/  @!P0 BRA `(.L_x_3719) ;  /* 0x0000002400408947 */ /* 0x004fea0003800000 */
.L_x_3788:
[----:B------:R-:W-:Y:S05]  /*f560*/  BSYNC B2 ;  /* 0x0000000000027941 */ /* 0x000fea0003800000 */
.L_x_3718:
[----:B0-----:R-:W3:Y:S01]  /*f570*/  LDL R7, [R1+0x18] ;  /* 0x0000180001077983 */ /* 0x001ee20000100800 */
[----:B-1----:R-:W0:Y:S02]  /*f580*/  S2R R9, SR_TID.X ;  /* 0x0000000000097919 */ /* 0x002e240000002100 */
        /* <DEDUP_REMOVED lines=8> */
.L_x_3720:
[----:B------:R-:W-:Y:S01]  /*f610*/  LOP3.LUT P0, RZ, R18, 0x2, RZ, 0xc0, !PT ;  /* 0x0000000212ff7812 */ /* 0x000fe2000780c0ff */
[----:B------:R-:W-:-:S12]  /*f620*/  BSSY B2, `(.L_x_3721) ;  /* 0x0000003000027945 */ /* 0x000fd80003800000 */
[----:B------:R-:W-:Y:S05]  /*f630*/  @P0 BRA `(.L_x_3722) ;  /* 0x0000000000040947 */ /* 0x000fea0003800000 */
[----:B------:R-:W-:Y:S01]  /*f640*/  BPT.TRAP 0x1 ;  /* 0x000000040000795c */ /* 0x000fe20000300000 */
.L_x_3722:
[----:B------:R-:W-:Y:S05]  /*f650*/  BSYNC B2 ;  /* 0x0000000000027941 */ /* 0x000fea0003800000 */
.L_x_3721:
        /* <DEDUP_REMOVED lines=19> */
.L_x_3723:
        /* <DEDUP_REMOVED lines=17> */
.L_x_3724:
        /* <DEDUP_REMOVED lines=17> */
.L_x_3725:
        /* <DEDUP_REMOVED lines=15> */
.L_x_3789:
[----:B------:R-:W-:Y:S05]  /*faa0*/  BSYNC B2 ;  /* 0x0000000000027941 */ /* 0x000fea0003800000 */
.L_x_3726:
[----:B------:R-:W1:Y:S02]  /*fab0*/  S2R R3, SR_TID.X ;  /* 0x0000000000037919 */ /* 0x000e640000002100 */
[----:B-1----:R-:W-:-:S04]  /*fac0*/  LOP3.LUT R3, R3, 0x7f, RZ, 0xc0, !PT ;  /* 0x0000007f03037812 */ /* 0x002fc800078ec0ff */
[----:B------:R-:W-:-:S13]  /*fad0*/  ISETP.NE.AND P0, PT, R3, RZ, PT ;  /* 0x000000ff0300720c */ /* 0x000fda0003f05270 */
[----:B------:R-:W-:-:S04]  /*fae0*/  @!P0 IMAD.MOV.U32 R3, RZ, RZ, 0xa800 ;  /* 0x0000a800ff038424 */ /* 0x000fc800078e00ff */
[----:B------:R1:W-:Y:S01]  /*faf0*/  @!P0 SYNCS.ARRIVE.TRANS64 RZ, [R2+URZ+0x36850], R3 ;  /* 0x0368500302ff89a7 */ /* 0x0003e2000800003f */
[----:B------:R-:W-:Y:S05]  /*fb00*/  @P1 BRA `(.L_x_3728) ;  /* 0x0000000000041947 */ /* 0x000fea0003800000 */
[----:B------:R-:W-:Y:S01]  /*fb10*/  BPT.TRAP 0x1 ;  /* 0x000000040000795c */ /* 0x000fe20000300000 */
.L_x_3728:
[----:B------:R-:W-:Y:S01]  /*fb20*/  LOP3.LUT P0, RZ, R18, 0x2, RZ, 0xc0, !PT ;  /* 0x0000000212ff7812 */ /* 0x000fe2000780c0ff */
[----:B------:R-:W-:-:S12]  /*fb30*/  BSSY B2, `(.L_x_3729) ;  /* 0x0000003000027945 */ /* 0x000fd80003800000 */
[----:B------:R-:W-:Y:S05]  /*fb40*/  @P0 BRA `(.L_x_3730) ;  /* 0x0000000000040947 */ /* 0x000fea0003800000 */
[----:B------:R-:W-:Y:S01]  /*fb50*/  BPT.TRAP 0x1 ;  /* 0x000000040000795c */ /* 0x000fe20000300000 */
.L_x_3730:
[----:B------:R-:W-:Y:S05]  /*fb60*/  BSYNC B2 ;  /* 0x0000000000027941 */ /* 0x000fea0003800000 */
.L_x_3729:
        /* <DEDUP_REMOVED lines=19> */
.L_x_3731:
        /* <DEDUP_REMOVED lines=16> */
.L_x_3732:
        /* <DEDUP_REMOVED lines=16> */
.L_x_3733:
        /* <DEDUP_REMOVED lines=12> */
.L_x_3716:
[----:B------:R-:W-:Y:S05]  /*ff60*/  BSYNC B1 ;  /* 0x0000000000017941 */ /* 0x000fea0003800000 */
.L_x_3715:
[C---:B------:R-:W-:Y:S01]  /*ff70*/  ISETP.GT.AND P0, PT, R0.reuse, 0x1, PT ;  /* 0x000000010000780c */ /* 0x040fe20003f04270 */
[----:B------:R-:W-:-:S12]  /*ff80*/  VIADD R0, R0, 0xfffffffe ;  /* 0xfffffffe00007836 */ /* 0x000fd80000000000 */
[----:B------:R-:W-:Y:S05]  /*ff90*/  @P0 BRA `(.L_x_3734) ;  /* 0xffffffe400b80947 */ /* 0x000fea000383ffff */
.L_x_3695:
[----:B------:R-:W-:Y:S05]  /*ffa0*/  BSYNC B0 ;  /* 0x0000000000007941 */ /* 0x000fea0003800000 */
.L_x_3674:
[----:B------:R-:W-:Y:S01]  /*ffb0*/  LOP3.LUT P0, RZ, R18, 0x8, RZ, 0xc0, !PT ;  /* 0x0000000812ff7812 */ /* 0x000fe2000780c0ff */
[----:B------:R-:W-:-:S12]  /*ffc0*/  BSSY B0, `(.L_x_3735) ;  /* 0x0000055000007945 */ /* 0x000fd80003800000 */
[----:B------:R-:W-:Y:S05]  /*ffd0*/  @!P0 BRA `(.L_x_3736) ;  /* 0x00000004004c8947 */ /* 0x000fea0003800000 */
[----:B0-----:R-:W3:Y:S01]  /*ffe0*/  LDL R2, [R1] ;  /* 0x0000000001027983 */ /* 0x001ee20000100800 */
[----:B------:R-:W-:Y:S01]  /*fff0*/  LEA R0, R19, UR36, 0x3 ;  /* 0x0000002413007c11 */ /* 0x000fe2000f8e18ff */
[----:B------:R-:W-:Y:S01]  /*10000*/  BSSY B1, `(.L_x_3737) ;  /* 0x0000004000017945 */ /* 0x000fe20003800000 */
[----:B---3--:R-:W-:-:S04]  /*10010*/  SHF.L.U32 R2, R2, 0x1f, RZ ;  /* 0x0000001f02027819 */ /* 0x008fc800000006ff */
[----:B------:R-:W0:Y:S02]  /*10020*/  SYNCS.PHASECHK.TRANS64.TRYWAIT P0, [R0+URZ+0x36860], R2 ;  /* 0x03686002000075a7 */ /* 0x000e24000800017f */
[----:B0-----:R-:W-:Y:S05]  /*10030*/  @!P0 BRA `(.L_x_3738) ;  /* 0x0000001800b08947 */ /* 0x001fea0003800000 */
.L_x_3790:
[----:B------:R-:W-:Y:S05]  /*10040*/  BSYNC B1 ;  /* 0x0000000000017941 */ /* 0x000fea0003800000 */
.L_x_3737:
[----:B------:R-:W3:Y:S01]  /*10050*/  LDL R3, [R1+0x18] ;  /* 0x0000180001037983 */ /* 0x000ee20000100800 */
[----:B------:R-:W4:Y:S02]  /*10060*/  S2R R4, SR_TID.X ;  /* 0x0000000000047919 */ /* 0x000f240000002100 */
[----:B----4-:R-:W-:-:S04]  /*10070*/  LOP3.LUT R4, R4, 0x7f, RZ, 0xc0, !PT ;  /* 0x0000007f04047812 */ /* 0x010fc800078ec0ff */
[----:B------:R-:W-:-:S13]  /*10080*/  ISETP.NE.AND P0, PT, R4, RZ, PT ;  /* 0x000000ff0400720c */ /* 0x000fda0003f05270 */
[----:B0-----:R-:W-:-:S04]  /*10090*/  @!P0 IMAD.MOV.U32 R2, RZ, RZ, 0xa800 ;  /* 0x0000a800ff028424 */ /* 0x001fc800078e00ff */
[----:B------:R3:W-:Y:S02]  /*100a0*/  @!P0 SYNCS.ARRIVE.TRANS64 RZ, [R0+URZ+0x36850], R2 ;  /* 0x0368500200ff89a7 */ /* 0x0007e4000800003f */
[----:B---3--:R-:W-:-:S04]  /*100b0*/  PRMT R2, R3, 0x9910, RZ ;  /* 0x0000991003027816 */ /* 0x008fc800000000ff */
[----:B------:R-:W-:-:S13]  /*100c0*/  ISETP.NE.AND P0, PT, R2, 0x2, PT ;  /* 0x000000020200780c */ /* 0x000fda0003f05270 */
[----:B------:R-:W-:Y:S05]  /*100d0*/  @P0 BRA `(.L_x_3739) ;  /* 0x0000000000040947 */ /* 0x000fea0003800000 */
[----:B------:R-:W-:Y:S01]  /*100e0*/  BPT.TRAP 0x1 ;  /* 0x000000040000795c */ /* 0x000fe20000300000 */
.L_x_3739:
[----:B------:R-:W-:Y:S01]  /*100f0*/  LOP3.LUT P0, RZ, R18, 0x2, RZ, 0xc0, !PT ;  /* 0x0000000212ff7812 */ /* 0x000fe2000780c0ff */
[----:B------:R-:W-:-:S12]  /*10100*/  BSSY B1, `(.L_x_3740) ;  /* 0x0000003000017945 */ /* 0x000fd80003800000 */
[----:B------:R-:W-:Y:S05]  /*10110*/  @P0 BRA `(.L_x_3741) ;  /* 0x0000000000040947 */ /* 0x000fea0003800000 */
[----:B------:R-:W-:Y:S01]  /*10120*/  BPT.TRAP 0x1 ;  /* 0x000000040000795c */ /* 0x000fe20000300000 */
.L_x_3741:
[----:B------:R-:W-:Y:S05]  /*10130*/  BSYNC B1 ;  /* 0x0000000000017941 */ /* 0x000fea0003800000 */
.L_x_3740:
[----:B------:R-:W3:Y:S01]  /*10140*/  LDL R3, [R1+0x4] ;  /* 0x0000040001037983 */ /* 0x000ee20000100800 */
[----:B------:R-:W0:Y:S01]  /*10150*/  S2R R2, SR_CgaCtaId ;  /* 0x0000000000027919 */ /* 0x000e220000008800 */
[----:B------:R-:W4:Y:S01]  /*10160*/  S2R R4, SR_CgaCtaId ;  /* 0x0000000000047919 */ /* 0x000f220000008800 */
[----:B------:R-:W-:Y:S01]  /*10170*/  UIADD3 UR4, UP0, UR38, 0x470, URZ ;  /* 0x0000047026047890 */ /* 0x000fe2000ff1e03f */
[----:B------:R-:W-:Y:S01]  /*10180*/  PLOP3.LUT P0, PT, PT, PT, PT, 0x80, 0x0 ;  /* 0x000000000000781c */ /* 0x000fe20003f0f070 */
[----:B------:R-:W-:Y:S01]  /*10190*/  VIADD R0, R0, 0x36850 ;  /* 0x0003685000007836 */ /* 0x000fe20000000000 */
[----:B------:R-:W-:Y:S01]  /*101a0*/  UMOV UR6, 0x30000 ;  /* 0x0003000000067882 */ /* 0x000fe20000000000 */
[----:B------:R-:W-:Y:S01]  /*101b0*/  UIADD3.X UR5, URZ, UR39, URZ, UP0, !UPT ;  /* 0x000000273f057290 */ /* 0x000fe200087fe43f */
[----:B0-----:R-:W-:Y:S02]  /*101c0*/  LOP3.LUT R2, R2, 0x1, RZ, 0xc0, !PT ;  /* 0x0000000102027812 */ /* 0x001fe400078ec0ff */
[----:B----4-:R-:W-:-:S03]  /*101d0*/  LOP3.LUT R4, R4, 0x1, RZ, 0xc0, !PT ;  /* 0x0000000104047812 */ /* 0x010fc600078ec0ff */
[----:B------:R-:W-:-:S04]  /*101e0*/  IMAD R2, R2, 0xe00, RZ ;  /* 0x00000e0002027824 */ /* 0x000fc800078e02ff */
[----:B------:R-:W-:Y:S02]  /*101f0*/  IMAD R2, R19, 0x5400, R2 ;  /* 0x0000540013027824 */ /* 0x000fe400078e0202 */
[----:B------:R-:W-:-:S03]  /*10200*/  IMAD R4, R4, 0x38, RZ ;  /* 0x0000003804047824 */ /* 0x000fc600078e02ff */
[----:B------:R-:W-:Y:S01]  /*10210*/  LEA R2, R2, UR36, 0x1 ;  /* 0x0000002402027c11 */ /* 0x000fe2000f8e08ff */
[----:B------:R-:W-:Y:S01]  /*10220*/  UMOV UR14, 0x0 ;  /* 0x00000000000e7882 */ /* 0x000fe20000000000 */
[----:B------:R-:W-:Y:S01]  /*10230*/  UMOV UR15, 0x14f00000 ;  /* 0x14f00000000f7882 */ /* 0x000fe20000000000 */
[----:B------:R-:W-:Y:S01]  /*10240*/  UMOV UR10, URZ ;  /* 0x0000003f000a7c82 */ /* 0x000fe20008000000 */
[----:B---3--:R-:W-:Y:S02]  /*10250*/  IMAD R3, R3, 0x70, R4 ;  /* 0x0000007003037824 */ /* 0x008fe400078e0204 */
[----:B------:R-:W-:-:S07]  /*10260*/  VIADD R4, R2, 0x400 ;  /* 0x0000040002047836 */ /* 0x000fce0000000000 */
.L_x_3742:
        /* <DEDUP_REMOVED lines=16> */
.L_x_3743:
        /* <DEDUP_REMOVED lines=16> */
.L_x_3744:
        /* <DEDUP_REMOVED lines=9> */
[----:B---3--:R-:W-:Y:S05]  /*10500*/  @P0 BRA.U.ANY `(.L_x_3744) ;  /* 0xfffffffd00d80947 */ /* 0x008fea000393ffff */
.L_x_3736:
[----:B------:R-:W-:Y:S05]  /*10510*/  BSYNC B0 ;  /* 0x0000000000007941 */ /* 0x000fea0003800000 */
.L_x_3735:
[----:B------:R-:W3:Y:S01]  /*10520*/  LDL.LU R6, [R1+0x28] ;  /* 0x0000280001067983 */ /* 0x000ee20000300800 */
[----:B------:R-:W-:Y:S01]  /*10530*/  VIADD R19, R19, 0x1 ;  /* 0x0000000113137836 */ /* 0x000fe20000000000 */
[----:B------:R-:W-:Y:S02]  /*10540*/  ULDC UR4, c[0x0][0xc34] ;  /* 0x00030d0000047ab9 */ /* 0x000fe40000000800 */
[----:B-1----:R-:W4:Y:S04]  /*10550*/  LDL.LU R5, [R1] ;  /* 0x0000000001057983 */ /* 0x002f280000300800 */
[----:B------:R-:W5:Y:S01]  /*10560*/  LDL.LU R4, [R1+0x34] ;  /* 0x0000340001047983 */ /* 0x000f620000300800 */
[----:B------:R-:W-:-:S04]  /*10570*/  ISETP.NE.AND P0, PT, R19, 0x2, PT ;  /* 0x000000021300780c */ /* 0x000fc80003f05270 */
[----:B0-----:R-:W-:Y:S02]  /*10580*/  SEL R0, RZ, 0x1, P0 ;  /* 0x00000001ff007807 */ /* 0x001fe40000000000 */
[----:B------:R-:W-:Y:S01]  /*10590*/  SEL R19, R19, RZ, P0 ;  /* 0x000000ff13137207 */ /* 0x000fe20000000000 */
[----:B---3--:R-:W-:Y:S01]  /*105a0*/  VIADD R6, R6, UR37 ;  /* 0x0000002506067c36 */ /* 0x008fe20008000000 */
[----:B----4-:R-:W-:-:S04]  /*105b0*/  LOP3.LUT R5, R5, R0, RZ, 0x3c, !PT ;  /* 0x0000000005057212 */ /* 0x010fc800078e3cff */
[----:B------:R0:W-:Y:S01]  /*105c0*/  STL [R1+0x28], R6 ;  /* 0x0000280601007387 */ /* 0x0001e20000100800 */
[----:B------:R-:W-:Y:S01]  /*105d0*/  ISETP.GE.AND P1, PT, R6, UR4, PT ;  /* 0x0000000406007c0c */ /* 0x000fe2000bf26270 */
[----:B-----5:R-:W-:-:S05]  /*105e0*/  VIADD R4, R4, 0x1 ;  /* 0x0000000104047836 */ /* 0x020fca0000000000 */
[----:B------:R0:W-:Y:S04]  /*105f0*/  STL [R1+0x34], R4 ;  /* 0x0000340401007387 */ /* 0x0001e80000100800 */
[----:B------:R0:W-:Y:S03]  /*10600*/  STL [R1], R5 ;  /* 0x0000000501007387 */ /* 0x0001e60000100800 */
[----:B------:R-:W-:Y:S05]  /*10610*/  @!P1 BRA `(.L_x_3745) ;  /* 0xffffffb800509947 */ /* 0x000fea000383ffff */
[----:B------:R-:W-:-:S07]  /*10620*/  LOP3.LUT R2, R4, 0x1, RZ, 0xc, !PT ;  /* 0x0000000104027812 */ /* 0x000fce00078e0cff */
.L_x_3657:
[----:B0-----:R-:W0:Y:S01]  /*10630*/  S2R R3, SR_CgaCtaId ;  /* 0x0000000000037919 */ /* 0x001e220000008800 */
[----:B------:R-:W-:Y:S01]  /*10640*/  MOV R0, 0x400 ;  /* 0x0000040000007802 */ /* 0x000fe20000000f00 */
[----:B------:R-:W-:Y:S03]  /*10650*/  BSSY B0, `(.L_x_3746) ;  /* 0x0000005000007945 */ /* 0x000fe60003800000 */
[----:B0-----:R-:W-:Y:S02]  /*10660*/  LEA R0, R3, R0, 0x18 ;  /* 0x0000000003007211 */ /* 0x001fe400078ec0ff */
[----:B------:R-:W-:-:S04]  /*10670*/  SHF.L.U32 R3, R2, 0x1f, RZ ;  /* 0x0000001f02037819 */ /* 0x000fc800000006ff */
[----:B------:R-:W0:Y:S02]  /*10680*/  SYNCS.PHASECHK.TRANS64.TRYWAIT P0, [R0+URZ+0x36820], R3 ;  /* 0x03682003000075a7 */ /* 0x000e24000800017f */
[----:B0-----:R-:W-:Y:S05]  /*10690*/  @!P0 BRA `(.L_x_3747) ;  /* 0x00000014002c8947 */ /* 0x001fea0003800000 */
.L_x_3791:
[----:B------:R-:W-:Y:S05]  /*106a0*/  BSYNC B0 ;  /* 0x0000000000007941 */ /* 0x000fea0003800000 */
.L_x_3746:
[----:B------:R-:W-:-:S03]  /*106b0*/  UMOV UR4, 0xffffffff ;  /* 0xffffffff00047882 */ /* 0x000fc60000000000 */
[----:B------:R-:W-:Y:S05]  /*106c0*/  BRA.DIV UR4, `(.L_x_3748) ;  /* 0x0000001604347947 */ /* 0x000fea000b800000 */
[----:B------:R-:W1:Y:S02]  /*106d0*/  S2R R2, SR_TID.X ;  /* 0x0000000000027919 */ /* 0x000e640000002100 */
[----:B-1----:R-:W-:-:S04]  /*106e0*/  SHF.R.U32.HI R2, RZ, 0x5, R2 ;  /* 0x00000005ff027819 */ /* 0x002fc80000011602 */
[----:B------:R-:W-:-:S05]  /*106f0*/  LOP3.LUT R2, R2, 0x3, RZ, 0xc0, !PT ;  /* 0x0000000302027812 */ /* 0x000fca00078ec0ff */
[----:B------:R1:W3:Y:S02]  /*10700*/  SHFL.IDX PT, R14, R2, RZ, 0x1f ;  /* 0x00001fff020e7589 */ /* 0x0002e400000e0000 */
.L_x_3794:
[----:B---3--:R-:W-:Y:S01]  /*10710*/  ISETP.NE.AND P0, PT, R14, RZ, PT ;  /* 0x000000ff0e00720c */ /* 0x008fe20003f05270 */
[----:B------:R-:W-:-:S12]  /*10720*/  BSSY B0, `(.L_x_3749) ;  /* 0x0000025000007945 */ /* 0x000fd80003800000 */
[----:B------:R-:W-:Y:S05]  /*10730*/  @P0 BRA `(.L_x_3750) ;  /* 0x00000000008c0947 */ /* 0x000fea0003800000 */
[----:B------:R-:W-:-:S03]  /*10740*/  UMOV UR4, 0xffffffff ;  /* 0xffffffff00047882 */ /* 0x000fc60000000000 */
[----:B------:R-:W-:Y:S05]  /*10750*/  BRA.DIV UR4, `(.L_x_3751) ;  /* 0x0000001604447947 */ /* 0x000fea000b800000 */
[----:B------:R-:W-:-:S13]  /*10760*/  ELECT P6, URZ, PT ;  /* 0x00000000003f782f */ /* 0x000fda00038c0000 */
.L_x_3797:
[----:B------:R-:W-:Y:S05]  /*10770*/  @!P6 BRA `(.L_x_3750) ;  /* 0x00000000007ce947 */ /* 0x000fea0003800000 */
[----:B-1----:R-:W3:Y:S02]  /*10780*/  LDL.LU R2, [R1+0x2c] ;  /* 0x00002c0001027983 */ /* 0x002ee40000300800 */
[----:B---3--:R-:W-:-:S04]  /*10790*/  LOP3.LUT R2, R2, 0x2, RZ, 0xfc, !PT ;  /* 0x0000000202027812 */ /* 0x008fc800078efcff */
[----:B------:R-:W-:-:S13]  /*107a0*/  ISETP.NE.AND P2, PT, R2, 0x3, PT ;  /* 0x000000030200780c */ /* 0x000fda0003f45270 */
[----:B------:R-:W-:Y:S05]  /*107b0*/  @!P2 BRA `(.L_x_3752) ;  /* 0x000000000004a947 */ /* 0x000fea0003800000 */
[----:B------:R-:W-:Y:S01]  /*107c0*/  BPT.TRAP 0x1 ;  /* 0x000000040000795c */ /* 0x000fe20000300000 */
.L_x_3752:
[----:B------:R-:W3:Y:S01]  /*107d0*/  LDL.LU R7, [R1] ;  /* 0x0000000001077983 */ /* 0x000ee20000300800 */
[----:B------:R-:W-:Y:S02]  /*107e0*/  VIADD R2, R0, 0x36840 ;  /* 0x0003684000027836 */ /* 0x000fe40000000000 */
[C---:B0-----:R-:W-:Y:S02]  /*107f0*/  VIADD R3, R19.reuse, 0x1 ;  /* 0x0000000113037836 */ /* 0x041fe40000000000 */
[----:B------:R-:W-:-:S03]  /*10800*/  IMAD R6, R19, 0x8, R2 ;  /* 0x0000000813067824 */ /* 0x000fc600078e0202 */
[----:B------:R-:W-:-:S04]  /*10810*/  ISETP.NE.AND P1, PT, R3, 0x2, PT ;  /* 0x000000020300780c */ /* 0x000fc80003f25270 */
[----:B------:R-:W-:Y:S02]  /*10820*/  SEL R4, RZ, 0x1, P1 ;  /* 0x00000001ff047807 */ /* 0x000fe40000800000 */
[----:B------:R-:W-:Y:S02]  /*10830*/  SEL R3, R3, RZ, P1 ;  /* 0x000000ff03037207 */ /* 0x000fe40000800000 */
[C---:B---3--:R-:W-:Y:S02]  /*10840*/  SHF.L.U32 R5, R7.reuse, 0x1f, RZ ;  /* 0x0000001f07057819 */ /* 0x048fe400000006ff */
[----:B------:R-:W-:Y:S01]  /*10850*/  LOP3.LUT R4, R7, R4, RZ, 0x3c, !PT ;  /* 0x0000000407047212 */ /* 0x000fe200078e3cff */
[----:B------:R-:W-:Y:S01]  /*10860*/  IMAD R7, R3, 0x8, R2 ;  /* 0x0000000803077824 */ /* 0x000fe200078e0202 */
[----:B------:R-:W0:Y:S02]  /*10870*/  SYNCS.PHASECHK.TRANS64.TRYWAIT P0, [R6+URZ], R5 ;  /* 0x00000005060075a7 */ /* 0x000e24000800017f */
[----:B------:R-:W-:Y:S01]  /*10880*/  SHF.L.U32 R2, R4, 0x1f, RZ ;  /* 0x0000001f04027819 */ /* 0x000fe200000006ff */
[----:B0-----:R-:W-:Y:S06]  /*10890*/  @!P0 BRA `(.L_x_3753) ;  /* 0x0000001400148947 */ /* 0x001fec0003800000 */
.L_x_3798:
[----:B------:R-:W1:Y:S02]  /*108a0*/  SYNCS.PHASECHK.TRANS64.TRYWAIT P0, [R7+URZ], R2 ;  /* 0x00000002070075a7 */ /* 0x000e64000800017f */
[----:B-1----:R-:W-:Y:S05]  /*108b0*/  @!P0 BRA `(.L_x_3754) ;  /* 0x0000001400208947 */ /* 0x002fea0003800000 */
.L_x_3799:
[----:B------:R-:W-:Y:S05]  /*108c0*/  @!P2 BRA `(.L_x_3755) ;  /* 0x000000000004a947 */ /* 0x000fea0003800000 */
[----:B------:R-:W-:Y:S01]  /*108d0*/  BPT.TRAP 0x1 ;  /* 0x000000040000795c */ /* 0x000fe20000300000 */
.L_x_3755:
[----:B------:R-:W-:-:S04]  /*108e0*/  VIADD R0, R0, 0x36860 ;  /* 0x0003686000007836 */ /* 0x000fc80000000000 */
[----:B------:R-:W-:-:S04]  /*108f0*/  IMAD R4, R19, 0x8, R0 ;  /* 0x0000000813047824 */ /* 0x000fc800078e0200 */
[----:B------:R-:W3:Y:S02]  /*10900*/  SYNCS.PHASECHK.TRANS64.TRYWAIT P0, [R4+URZ], R5 ;  /* 0x00000005040075a7 */ /* 0x000ee4000800017f */
[----:B---3--:R-:W-:Y:S05]  /*10910*/  @!P0 BRA `(.L_x_3756) ;  /* 0x00000014001c8947 */ /* 0x008fea0003800000 */
.L_x_3800:
[----:B------:R-:W-:-:S07]  /*10920*/  IMAD R3, R3, 0x8, R0 ;  /* 0x0000000803037824 */ /* 0x000fce00078e0200 */
.L_x_3757:
[----:B----4-:R4:W0:Y:S02]  /*10930*/  SYNCS.PHASECHK.TRANS64.TRYWAIT P0, [R3+URZ], R2 ;  /* 0x00000002030075a7 */ /* 0x010824000800017f */
[----:B0-----:R-:W-:Y:S05]  /*10940*/  @!P0 NANOSLEEP.SYNCS 0x989680 ;  /* 0x009896800000895d */ /* 0x001fea0003900000 */
[----:B------:R-:W0:Y:S02]  /*10950*/  @!P0 SYNCS.PHASECHK.TRANS64 P0, [R3+URZ], R2 ;  /* 0x00000002030085a7 */ /* 0x000e24000800007f */
[----:B0-----:R-:W-:Y:S05]  /*10960*/  @!P0 BRA `(.L_x_3757) ;  /* 0xfffffffc00f08947 */ /* 0x001fea000383ffff */
.L_x_3750:
[----:B------:R-:W-:Y:S05]  /*10970*/  BSYNC B0 ;  /* 0x0000000000007941 */ /* 0x000fea0003800000 */
.L_x_3749:
[----:B------:R-:W-:Y:S05]  /*10980*/  EXIT ;  /* 0x000000000000794d */ /* 0x000fea0003800000 */
.L_x_3625:
[----:B0-----:R-:W-:-:S04]  /*10990*/  IMAD.U32 R3, RZ, RZ, UR37 ;  /* 0x00000025ff037e24 */ /* 0x001fc8000f8e00ff */
[----:B------:R0:W1:Y:S03]  /*109a0*/  SYNCS.PHASECHK.TRANS64.TRYWAIT P1, [R3+URZ+0x36800], R0 ;  /* 0x03680000030075a7 */ /* 0x000066000802017f */
[----:B-1----:R-:W-:Y:S05]  /*109b0*/  @!P1 NANOSLEEP.SYNCS 0x989680 ;  /* 0x009896800000995d */ /* 0x002fea0003900000 */
[----:B------:R-:W1:Y:S02]  /*109c0*/  @!P1 SYNCS.PHASECHK.TRANS64 P1, [R3+URZ+0x36800], R0 ;  /* 0x03680000030095a7 */ /* 0x000e64000802007f */
[----:B-1----:R-:W-:Y:S05]  /*109d0*/  @!P1 BRA `(.L_x_3625) ;  /* 0xfffffffc00ec9947 */ /* 0x002fea000383ffff */
[----:B------:R-:W-:Y:S05]  /*109e0*/  BRA `(.L_x_3758) ;  /* 0xffffff0c00307947 */ /* 0x000fea000383ffff */
.L_x_3629:
[----:B-1----:R1:W2:Y:S02]  /*109f0*/  SYNCS.PHASECHK.TRANS64.TRYWAIT P1, [R2+URZ+0x36830], R3 ;  /* 0x03683003020075a7 */ /* 0x0022a4000802017f */
[----:B--2---:R-:W-:Y:S05]  /*10a00*/  @!P1 NANOSLEEP.SYNCS 0x989680 ;  /* 0x009896800000995d */ /* 0x004fea0003900000 */
[----:B------:R-:W2:Y:S02]  /*10a10*/  @!P1 SYNCS.PHASECHK.TRANS64 P1, [R2+URZ+0x36830], R3 ;  /* 0x03683003020095a7 */ /* 0x000ea4000802007f */
[----:B--2---:R-:W-:Y:S05]  /*10a20*/  @!P1 BRA `(.L_x_3629) ;  /* 0xfffffffc00f09947 */ /* 0x004fea000383ffff */
[----:B------:R-:W-:Y:S05]  /*10a30*/  BRA `(.L_x_3628) ;  /* 0xffffff0c004c7947 */ /* 0x000fea000383ffff */
.L_x_3635:
[----:B-1----:R-:W-:-:S04]  /*10a40*/  IMAD.U32 R3, RZ, RZ, UR38 ;  /* 0x00000026ff037e24 */ /* 0x002fc8000f8e00ff */
[----:B------:R1:W2:Y:S03]  /*10a50*/  SYNCS.PHASECHK.TRANS64.TRYWAIT P1, [R3+URZ+0x36830], R0 ;  /* 0x03683000030075a7 */ /* 0x0002a6000802017f */
[----:B--2---:R-:W-:Y:S05]  /*10a60*/  @!P1 NANOSLEEP.SYNCS 0x989680 ;  /* 0x009896800000995d */ /* 0x004fea0003900000 */
[----:B------:R-:W2:Y:S02]  /*10a70*/  @!P1 SYNCS.PHASECHK.TRANS64 P1, [R3+URZ+0x36830], R0 ;  /* 0x03683000030095a7 */ /* 0x000ea4000802007f */
[----:B--2---:R-:W-:Y:S05]  /*10a80*/  @!P1 BRA `(.L_x_3635) ;  /* 0xfffffffc00ec9947 */ /* 0x004fea000383ffff */
[----:B------:R-:W-:Y:S05]  /*10a90*/  BRA `(.L_x_3634) ;  /* 0xffffff4800f07947 */ /* 0x000fea000383ffff */
.L_x_3639:
[----:B-1----:R-:W-:-:S04]  /*10aa0*/  IMAD.U32 R3, RZ, RZ, UR7 ;  /* 0x00000007ff037e24 */ /* 0x002fc8000f8e00ff */
[----:B------:R1:W2:Y:S03]  /*10ab0*/  SYNCS.PHASECHK.TRANS64.TRYWAIT P1, [R3+URZ+0x36850], R0 ;  /* 0x03685000030075a7 */ /* 0x0002a6000802017f */
[----:B--2---:R-:W-:Y:S05]  /*10ac0*/  @!P1 NANOSLEEP.SYNCS 0x989680 ;  /* 0x009896800000995d */ /* 0x004fea0003900000 */
[----:B------:R-:W2:Y:S02]  /*10ad0*/  @!P1 SYNCS.PHASECHK.TRANS64 P1, [R3+URZ+0x36850], R0 ;  /* 0x03685000030095a7 */ /* 0x000ea4000802007f */
[----:B--2---:R-:W-:Y:S05]  /*10ae0*/  @!P1 BRA `(.L_x_3639) ;  /* 0xfffffffc00ec9947 */ /* 0x004fea000383ffff */
[----:B------:R-:W-:Y:S05]  /*10af0*/  BRA `(.L_x_3638) ;  /* 0xffffff7000647947 */ /* 0x000fea000383ffff */
.L_x_3646:
[----:B-1----:R-:W-:-:S04]  /*10b00*/  IMAD.U32 R7, RZ, RZ, UR9 ;  /* 0x00000009ff077e24 */ /* 0x002fc8000f8e00ff */
[----:B------:R1:W2:Y:S03]  /*10b10*/  SYNCS.PHASECHK.TRANS64.TRYWAIT P1, [R7+URZ+0x36850], R2 ;  /* 0x03685002070075a7 */ /* 0x0002a6000802017f */
[----:B--2---:R-:W-:Y:S05]  /*10b20*/  @!P1 NANOSLEEP.SYNCS 0x989680 ;  /* 0x009896800000995d */ /* 0x004fea0003900000 */
[----:B------:R-:W2:Y:S02]  /*10b30*/  @!P1 SYNCS.PHASECHK.TRANS64 P1, [R7+URZ+0x36850], R2 ;  /* 0x03685002070095a7 */ /* 0x000ea4000802007f */
[----:B--2---:R-:W-:Y:S05]  /*10b40*/  @!P1 BRA `(.L_x_3646) ;  /* 0xfffffffc00ec9947 */ /* 0x004fea000383ffff */
[----:B------:R-:W-:Y:S05]  /*10b50*/  BRA `(.L_x_3645) ;  /* 0xffffff8c00347947 */ /* 0x000fea000383ffff */
.L_x_3661:
        /* <DEDUP_REMOVED lines=11> */
.L_x_3760:
[----:B------:R-:W-:Y:S05]  /*10c10*/  BSYNC B0 ;  /* 0x0000000000007941 */ /* 0x000fea0003800000 */
.L_x_3759:
[----:B------:R-:W-:Y:S05]  /*10c20*/  BRA `(.L_x_3761) ;  /* 0xffffffb800987947 */ /* 0x000fea000383ffff */
.L_x_3663:
[----:B------:R-:W-:Y:S01]  /*10c30*/  BSSY B0, `(.L_x_3762) ;  /* 0x0000006000007945 */ /* 0x000fe20003800000 */
[----:B------:R-:W-:-:S07]  /*10c40*/  IMAD.MOV.U32 R15, RZ, RZ, -0x1 ;  /* 0xffffffffff0f7424 */ /* 0x000fce00078e00ff */
[----:B01----:R-:W-:Y:S05]  /*10c50*/  WARPSYNC.COLLECTIVE R15, `(.L_x_3763) ;  /* 0x000000000f0c7348 */ /* 0x003fea0003c00000 */
[----:B------:R-:W-:Y:S02]  /*10c60*/  ELECT P6, UR62, PT ;  /* 0x00000000003e782f */ /* 0x000fe400038c0000 */
[----:B------:R-:W-:Y:S01]  /*10c70*/  MOV R14, UR62 ;  /* 0x0000003e000e7c02 */ /* 0x000fe20008000f00 */
[----:B01----:R-:W-:Y:S10]  /*10c80*/  ENDCOLLECTIVE ;  /* 0x000000000000791b */ /* 0x003ff40003800000 */
.L_x_3763:
[----:B------:R-:W-:Y:S05]  /*10c90*/  BSYNC B0 ;  /* 0x0000000000007941 */ /* 0x000fea0003800000 */
.L_x_3762:
[----:B------:R-:W-:Y:S05]  /*10ca0*/  BRA `(.L_x_3764) ;  /* 0xffffffb800987947 */ /* 0x000fea000383ffff */
.L_x_3665:
[----:B---3--:R3:W4:Y:S02]  /*10cb0*/  SYNCS.PHASECHK.TRANS64.TRYWAIT P0, [R2+URZ+0x36840], R3 ;  /* 0x03684003020075a7 */ /* 0x008724000800017f */
[----:B----4-:R-:W-:Y:S05]  /*10cc0*/  @!P0 NANOSLEEP.SYNCS 0x989680 ;  /* 0x009896800000895d */ /* 0x010fea0003900000 */
[----:B------:R-:W4:Y:S02]  /*10cd0*/  @!P0 SYNCS.PHASECHK.TRANS64 P0, [R2+URZ+0x36840], R3 ;  /* 0x03684003020085a7 */ /* 0x000f24000800007f */
[----:B----4-:R-:W-:Y:S05]  /*10ce0*/  @!P0 BRA `(.L_x_3665) ;  /* 0xfffffffc00f08947 */ /* 0x010fea000383ffff */
[----:B------:R-:W-:Y:S05]  /*10cf0*/  BRA `(.L_x_3765) ;  /* 0xffffffb800f07947 */ /* 0x000fea000383ffff */
.L_x_3669:
        /* <DEDUP_REMOVED lines=8> */
.L_x_3766:
[----:B------:R-:W-:Y:S01]  /*10d80*/  IMAD.MOV.U32 R13, RZ, RZ, R0 ;  /* 0x000000ffff0d7224 */ /* 0x000fe200078e0000 */
[----:B------:R-:W-:Y:S01]  /*10d90*/  LOP3.LUT R7, R7, 0x7f, RZ, 0xc0, !PT ;  /* 0x0000007f07077812 */ /* 0x000fe200078ec0ff */
[----:B------:R-:W-:-:S07]  /*10da0*/  IMAD.MOV.U32 R6, RZ, RZ, R14 ;  /* 0x000000ffff067224 */ /* 0x000fce00078e000e */
[----:B------:R-:W-:Y:S05]  /*10db0*/  WARPSYNC.COLLECTIVE R15, `(.L_x_3767) ;  /* 0x000000000f087348 */ /* 0x000fea0003c00000 */
[----:B------:R0:W1:Y:S02]  /*10dc0*/  SHFL.IDX P6, R14, R13, R12, R11 ;  /* 0x0000000c0d0e7389 */ /* 0x00006400000c000b */
[----:B01----:R-:W-:Y:S01]  /*10dd0*/  ENDCOLLECTIVE ;  /* 0x000000000000791b */ /* 0x003fe20003800000 */
.L_x_3767:
        /* <DEDUP_REMOVED lines=25> */
.L_x_3768:
[----:B------:R-:W-:Y:S02]  /*10f70*/  IMAD.MOV.U32 R13, RZ, RZ, R0 ;  /* 0x000000ffff0d7224 */ /* 0x000fe400078e0000 */
[----:B------:R-:W-:-:S07]  /*10f80*/  IMAD.MOV.U32 R6, RZ, RZ, R14 ;  /* 0x000000ffff067224 */ /* 0x000fce00078e000e */
[----:B------:R-:W-:Y:S05]  /*10f90*/  WARPSYNC.COLLECTIVE R15, `(.L_x_3769) ;  /* 0x000000000f087348 */ /* 0x000fea0003c00000 */
[----:B------:R0:W1:Y:S02]  /*10fa0*/  SHFL.IDX P6, R14, R13, R12, R11 ;  /* 0x0000000c0d0e7389 */ /* 0x00006400000c000b */
[----:B01----:R-:W-:Y:S01]  /*10fb0*/  ENDCOLLECTIVE ;  /* 0x000000000000791b */ /* 0x003fe20003800000 */
.L_x_3769:
        /* <DEDUP_REMOVED lines=19> */
.L_x_3770:
[----:B------:R-:W-:Y:S02]  /*110f0*/  IMAD.MOV.U32 R13, RZ, RZ, R0 ;  /* 0x000000ffff0d7224 */ /* 0x000fe400078e0000 */
[----:B------:R-:W-:-:S07]  /*11100*/  IMAD.MOV.U32 R6, RZ, RZ, R14 ;  /* 0x000000ffff067224 */ /* 0x000fce00078e000e */
[----:B------:R-:W-:Y:S05]  /*11110*/  WARPSYNC.COLLECTIVE R15, `(.L_x_3771) ;  /* 0x000000000f087348 */ /* 0x000fea0003c00000 */
[----:B------:R0:W1:Y:S02]  /*11120*/  SHFL.IDX P6, R14, R13, R12, R11 ;  /* 0x0000000c0d0e7389 */ /* 0x00006400000c000b */
[----:B01----:R-:W-:Y:S01]  /*11130*/  ENDCOLLECTIVE ;  /* 0x000000000000791b */ /* 0x003fe20003800000 */
.L_x_3771:
        /* <DEDUP_REMOVED lines=19> */
.L_x_3772:
[----:B------:R-:W-:Y:S02]  /*11270*/  IMAD.MOV.U32 R13, RZ, RZ, R0 ;  /* 0x000000ffff0d7224 */ /* 0x000fe400078e0000 */
[----:B------:R-:W-:-:S07]  /*11280*/  IMAD.MOV.U32 R6, RZ, RZ, R14 ;  /* 0x000000ffff067224 */ /* 0x000fce00078e000e */
[----:B------:R-:W-:Y:S05]  /*11290*/  WARPSYNC.COLLECTIVE R15, `(.L_x_3773) ;  /* 0x000000000f087348 */ /* 0x000fea0003c00000 */
[----:B------:R0:W1:Y:S02]  /*112a0*/  SHFL.IDX P6, R14, R13, R12, R11 ;  /* 0x0000000c0d0e7389 */ /* 0x00006400000c000b */
[----:B01----:R-:W-:Y:S01]  /*112b0*/  ENDCOLLECTIVE ;  /* 0x000000000000791b */ /* 0x003fe20003800000 */
.L_x_3773:
        /* <DEDUP_REMOVED lines=19> */
.L_x_3774:
[----:B------:R-:W-:Y:S02]  /*113f0*/  IMAD.MOV.U32 R13, RZ, RZ, R0 ;  /* 0x000000ffff0d7224 */ /* 0x000fe400078e0000 */
[----:B------:R-:W-:-:S07]  /*11400*/  IMAD.MOV.U32 R6, RZ, RZ, R14 ;  /* 0x000000ffff067224 */ /* 0x000fce00078e000e */
[----:B------:R-:W-:Y:S05]  /*11410*/  WARPSYNC.COLLECTIVE R15, `(.L_x_3775) ;  /* 0x000000000f087348 */ /* 0x000fea0003c00000 */
[----:B------:R0:W1:Y:S02]  /*11420*/  SHFL.IDX P6, R14, R13, R12, R11 ;  /* 0x0000000c0d0e7389 */ /* 0x00006400000c000b */
[----:B01----:R-:W-:Y:S01]  /*11430*/  ENDCOLLECTIVE ;  /* 0x000000000000791b */ /* 0x003fe20003800000 */
.L_x_3775:
        /* <DEDUP_REMOVED lines=19> */
.L_x_3776:
[----:B------:R-:W-:Y:S02]  /*11570*/  IMAD.MOV.U32 R13, RZ, RZ, R0 ;  /* 0x000000ffff0d7224 */ /* 0x000fe400078e0000 */
[----:B------:R-:W-:-:S07]  /*11580*/  IMAD.MOV.U32 R6, RZ, RZ, R14 ;  /* 0x000000ffff067224 */ /* 0x000fce00078e000e */
[----:B------:R-:W-:Y:S05]  /*11590*/  WARPSYNC.COLLECTIVE R15, `(.L_x_3777) ;  /* 0x000000000f087348 */ /* 0x000fea0003c00000 */
[----:B------:R0:W1:Y:S02]  /*115a0*/  SHFL.IDX P6, R14, R13, R12, R11 ;  /* 0x0000000c0d0e7389 */ /* 0x00006400000c000b */
[----:B01----:R-:W-:Y:S01]  /*115b0*/  ENDCOLLECTIVE ;  /* 0x000000000000791b */ /* 0x003fe20003800000 */
.L_x_3777:
        /* <DEDUP_REMOVED lines=19> */
.L_x_3778:
[----:B------:R-:W-:Y:S02]  /*116f0*/  IMAD.MOV.U32 R13, RZ, RZ, R0 ;  /* 0x000000ffff0d7224 */ /* 0x000fe400078e0000 */
[----:B------:R-:W-:-:S07]  /*11700*/  IMAD.MOV.U32 R6, RZ, RZ, R14 ;  /* 0x000000ffff067224 */ /* 0x000fce00078e000e */
[----:B------:R-:W-:Y:S05]  /*11710*/  WARPSYNC.COLLECTIVE R15, `(.L_x_3779) ;  /* 0x000000000f087348 */ /* 0x000fea0003c00000 */
[----:B------:R0:W1:Y:S02]  /*11720*/  SHFL.IDX P6, R14, R13, R12, R11 ;  /* 0x0000000c0d0e7389 */ /* 0x00006400000c000b */
[----:B01----:R-:W-:Y:S01]  /*11730*/  ENDCOLLECTIVE ;  /* 0x000000000000791b */ /* 0x003fe20003800000 */
.L_x_3779:
        /* <DEDUP_REMOVED lines=17> */
.L_x_3780:
[----:B------:R-:W-:Y:S02]  /*11850*/  IMAD.MOV.U32 R13, RZ, RZ, R0 ;  /* 0x000000ffff0d7224 */ /* 0x000fe400078e0000 */
[----:B------:R-:W-:-:S07]  /*11860*/  IMAD.MOV.U32 R5, RZ, RZ, R14 ;  /* 0x000000ffff057224 */ /* 0x000fce00078e000e */
[----:B------:R-:W-:Y:S05]  /*11870*/  WARPSYNC.COLLECTIVE R15, `(.L_x_3781) ;  /* 0x000000000f087348 */ /* 0x000fea0003c00000 */
[----:B------:R0:W1:Y:S02]  /*11880*/  SHFL.IDX P6, R14, R13, R12, R11 ;  /* 0x0000000c0d0e7389 */ /* 0x00006400000c000b */
[----:B01----:R-:W-:Y:S01]  /*11890*/  ENDCOLLECTIVE ;  /* 0x000000000000791b */ /* 0x003fe20003800000 */
.L_x_3781:
[----:B------:R-:W-:Y:S01]  /*118a0*/  IMAD.MOV.U32 R0, RZ, RZ, R14 ;  /* 0x000000ffff007224 */ /* 0x000fe200078e000e */
[----:B------:R-:W-:Y:S06]  /*118b0*/  BRA `(.L_x_3782) ;  /* 0xffffffbc00907947 */ /* 0x000fec000383ffff */
.L_x_3673:
[----:B0-----:R-:W-:-:S04]  /*118c0*/  IMAD.U32 R2, RZ, RZ, UR36 ;  /* 0x00000024ff027e24 */ /* 0x001fc8000f8e00ff */
[----:B------:R0:W2:Y:S03]  /*118d0*/  SYNCS.PHASECHK.TRANS64.TRYWAIT P0, [R2+URZ+0x36820], R0 ;  /* 0x03682000020075a7 */ /* 0x0000a6000800017f */
[----:B--2---:R-:W-:Y:S05]  /*118e0*/  @!P0 NANOSLEEP.SYNCS 0x989680 ;  /* 0x009896800000895d */ /* 0x004fea0003900000 */
[----:B------:R-:W2:Y:S02]  /*118f0*/  @!P0 SYNCS.PHASECHK.TRANS64 P0, [R2+URZ+0x36820], R0 ;  /* 0x03682000020085a7 */ /* 0x000ea4000800007f */
[----:B--2---:R-:W-:Y:S05]  /*11900*/  @!P0 BRA `(.L_x_3673) ;  /* 0xfffffffc00ec8947 */ /* 0x004fea000383ffff */
[----:B------:R-:W-:Y:S05]  /*11910*/  BRA `(.L_x_3783) ;  /* 0xffffffbc00e47947 */ /* 0x000fea000383ffff */
.L_x_3680:
[----:B--2---:R2:W3:Y:S02]  /*11920*/  SYNCS.PHASECHK.TRANS64.TRYWAIT P0, [R3+URZ+0x36840], R2 ;  /* 0x03684002030075a7 */ /* 0x0044e4000800017f */
[----:B---3--:R-:W-:Y:S05]  /*11930*/  @!P0 NANOSLEEP.SYNCS 0x989680 ;  /* 0x009896800000895d */ /* 0x008fea0003900000 */
[----:B------:R-:W3:Y:S02]  /*11940*/  @!P0 SYNCS.PHASECHK.TRANS64 P0, [R3+URZ+0x36840], R2 ;  /* 0x03684002030085a7 */ /* 0x000ee4000800007f */
[----:B---3--:R-:W-:Y:S05]  /*11950*/  @!P0 BRA `(.L_x_3680) ;  /* 0xfffffffc00f08947 */ /* 0x008fea000383ffff */
[----:B------:R-:W-:Y:S05]  /*11960*/  BRA `(.L_x_3784) ;  /* 0xffffffc000947947 */ /* 0x000fea000383ffff */
.L_x_3688:
[----:B0-----:R0:W1:Y:S02]  /*11970*/  SYNCS.PHASECHK.TRANS64.TRYWAIT P0, [R2+URZ+0x36860], R3 ;  /* 0x03686003020075a7 */ /* 0x001064000800017f */
[----:B-1----:R-:W-:Y:S05]  /*11980*/  @!P0 NANOSLEEP.SYNCS 0x989680 ;  /* 0x009896800000895d */ /* 0x002fea0003900000 */
[----:B------:R-:W1:Y:S02]  /*11990*/  @!P0 SYNCS.PHASECHK.TRANS64 P0, [R2+URZ+0x36860], R3 ;  /* 0x03686003020085a7 */ /* 0x000e64000800007f */
[----:B-1----:R-:W-:Y:S05]  /*119a0*/  @!P0 BRA `(.L_x_3688) ;  /* 0xfffffffc00f08947 */ /* 0x002fea000383ffff */
[----:B------:R-:W-:Y:S05]  /*119b0*/  BRA `(.L_x_3785) ;  /* 0xffffffc400d47947 */ /* 0x000fea000383ffff */
.L_x_3700:
[----:B-1----:R1:W2:Y:S02]  /*119c0*/  SYNCS.PHASECHK.TRANS64.TRYWAIT P0, [R3+URZ+0x36840], R2 ;  /* 0x03684002030075a7 */ /* 0x0022a4000800017f */
[----:B--2---:R-:W-:Y:S05]  /*119d0*/  @!P0 NANOSLEEP.SYNCS 0x989680 ;  /* 0x009896800000895d */ /* 0x004fea0003900000 */
[----:B------:R-:W2:Y:S02]  /*119e0*/  @!P0 SYNCS.PHASECHK.TRANS64 P0, [R3+URZ+0x36840], R2 ;  /* 0x03684002030085a7 */ /* 0x000ea4000800007f */
[----:B--2---:R-:W-:Y:S05]  /*119f0*/  @!P0 BRA `(.L_x_3700) ;  /* 0xfffffffc00f08947 */ /* 0x004fea000383ffff */
[----:B------:R-:W-:Y:S05]  /*11a00*/  BRA `(.L_x_3786) ;  /* 0xffffffcc00b47947 */ /* 0x000fea000383ffff */
.L_x_3708:
[----:B0-----:R0:W1:Y:S02]  /*11a10*/  SYNCS.PHASECHK.TRANS64.TRYWAIT P0, [R2+URZ+0x36860], R3 ;  /* 0x03686003020075a7 */ /* 0x001064000800017f */
[----:B-1----:R-:W-:Y:S05]  /*11a20*/  @!P0 NANOSLEEP.SYNCS 0x989680 ;  /* 0x009896800000895d */ /* 0x002fea0003900000 */
[----:B------:R-:W1:Y:S02]  /*11a30*/  @!P0 SYNCS.PHASECHK.TRANS64 P0, [R2+URZ+0x36860], R3 ;  /* 0x03686003020085a7 */ /* 0x000e64000800007f */
[----:B-1----:R-:W-:Y:S05]  /*11a40*/  @!P0 BRA `(.L_x_3708) ;  /* 0xfffffffc00f08947 */ /* 0x002fea000383ffff */
[----:B------:R-:W-:Y:S05]  /*11a50*/  BRA `(.L_x_3787) ;  /* 0xffffffd000f47947 */ /* 0x000fea000383ffff */
.L_x_3719:
[----:B--2---:R2:W3:Y:S02]  /*11a60*/  SYNCS.PHASECHK.TRANS64.TRYWAIT P0, [R3+URZ+0x36840], R2 ;  /* 0x03684002030075a7 */ /* 0x0044e4000800017f */
[----:B---3--:R-:W-:Y:S05]  /*11a70*/  @!P0 NANOSLEEP.SYNCS 0x989680 ;  /* 0x009896800000895d */ /* 0x008fea0003900000 */
[----:B------:R-:W3:Y:S02]  /*11a80*/  @!P0 SYNCS.PHASECHK.TRANS64 P0, [R3+URZ+0x36840], R2 ;  /* 0x03684002030085a7 */ /* 0x000ee4000800007f */
[----:B---3--:R-:W-:Y:S05]  /*11a90*/  @!P0 BRA `(.L_x_3719) ;  /* 0xfffffffc00f08947 */ /* 0x008fea000383ffff */
[----:B------:R-:W-:Y:S05]  /*11aa0*/  BRA `(.L_x_3788) ;  /* 0xffffffd800ac7947 */ /* 0x000fea000383ffff */
.L_x_3727:
[----:B0-----:R0:W1:Y:S02]  /*11ab0*/  SYNCS.PHASECHK.TRANS64.TRYWAIT P0, [R2+URZ+0x36860], R5 ;  /* 0x03686005020075a7 */ /* 0x001064000800017f */
[----:B-1----:R-:W-:Y:S05]  /*11ac0*/  @!P0 NANOSLEEP.SYNCS 0x989680 ;  /* 0x009896800000895d */ /* 0x002fea0003900000 */
[----:B------:R-:W1:Y:S02]  /*11ad0*/  @!P0 SYNCS.PHASECHK.TRANS64 P0, [R2+URZ+0x36860], R5 ;  /* 0x03686005020085a7 */ /* 0x000e64000800007f */
[----:B-1----:R-:W-:Y:S05]  /*11ae0*/  @!P0 BRA `(.L_x_3727) ;  /* 0xfffffffc00f08947 */ /* 0x002fea000383ffff */
[----:B------:R-:W-:Y:S05]  /*11af0*/  BRA `(.L_x_3789) ;  /* 0xffffffdc00e87947 */ /* 0x000fea000383ffff */
.L_x_3738:
[----:B0-----:R0:W3:Y:S02]  /*11b00*/  SYNCS.PHASECHK.TRANS64.TRYWAIT P0, [R0+URZ+0x36860], R2 ;  /* 0x03686002000075a7 */ /* 0x0010e4000800017f */
[----:B---3--:R-:W-:Y:S05]  /*11b10*/  @!P0 NANOSLEEP.SYNCS 0x989680 ;  /* 0x009896800000895d */ /* 0x008fea0003900000 */
[----:B------:R-:W3:Y:S02]  /*11b20*/  @!P0 SYNCS.PHASECHK.TRANS64 P0, [R0+URZ+0x36860], R2 ;  /* 0x03686002000085a7 */ /* 0x000ee4000800007f */
[----:B---3--:R-:W-:Y:S05]  /*11b30*/  @!P0 BRA `(.L_x_3738) ;  /* 0xfffffffc00f08947 */ /* 0x008fea000383ffff */
[----:B------:R-:W-:Y:S05]  /*11b40*/  BRA `(.L_x_3790) ;  /* 0xffffffe4003c7947 */ /* 0x000fea000383ffff */
.L_x_3747:
[----:B0-----:R0:W1:Y:S02]  /*11b50*/  SYNCS.PHASECHK.TRANS64.TRYWAIT P0, [R0+URZ+0x36820], R3 ;  /* 0x03682003000075a7 */ /* 0x001064000800017f */
[----:B-1----:R-:W-:Y:S05]  /*11b60*/  @!P0 NANOSLEEP.SYNCS 0x989680 ;  /* 0x009896800000895d */ /* 0x002fea0003900000 */
[----:B------:R-:W1:Y:S02]  /*11b70*/  @!P0 SYNCS.PHASECHK.TRANS64 P0, [R0+URZ+0x36820], R3 ;  /* 0x03682003000085a7 */ /* 0x000e64000800007f */
[----:B-1----:R-:W-:Y:S05]  /*11b80*/  @!P0 BRA `(.L_x_3747) ;  /* 0xfffffffc00f08947 */ /* 0x002fea000383ffff */
[----:B------:R-:W-:Y:S05]  /*11b90*/  BRA `(.L_x_3791) ;  /* 0xffffffe800c07947 */ /* 0x000fea000383ffff */
.L_x_3748:
        /* <DEDUP_REMOVED lines=11> */
.L_x_3793:
[----:B------:R-:W-:Y:S05]  /*11c50*/  BSYNC B0 ;  /* 0x0000000000007941 */ /* 0x000fea0003800000 */
.L_x_3792:
[----:B------:R-:W-:Y:S05]  /*11c60*/  BRA `(.L_x_3794) ;  /* 0xffffffe800a87947 */ /* 0x000fea000383ffff */
.L_x_3751:
[----:B------:R-:W-:Y:S01]  /*11c70*/  BSSY B1, `(.L_x_3795) ;  /* 0x0000006000017945 */ /* 0x000fe20003800000 */
[----:B------:R-:W-:-:S07]  /*11c80*/  IMAD.MOV.U32 R15, RZ, RZ, -0x1 ;  /* 0xffffffffff0f7424 */ /* 0x000fce00078e00ff */
[----:B012---:R-:W-:Y:S05]  /*11c90*/  WARPSYNC.COLLECTIVE R15, `(.L_x_3796) ;  /* 0x000000000f0c7348 */ /* 0x007fea0003c00000 */
[----:B------:R-:W-:Y:S02]  /*11ca0*/  ELECT P6, UR62, PT ;  /* 0x00000000003e782f */ /* 0x000fe400038c0000 */
[----:B------:R-:W-:Y:S01]  /*11cb0*/  MOV R14, UR62 ;  /* 0x0000003e000e7c02 */ /* 0x000fe20008000f00 */
[----:B012---:R-:W-:Y:S10]  /*11cc0*/  ENDCOLLECTIVE ;  /* 0x000000000000791b */ /* 0x007ff40003800000 */
.L_x_3796:
[----:B------:R-:W-:Y:S05]  /*11cd0*/  BSYNC B1 ;  /* 0x0000000000017941 */ /* 0x000fea0003800000 */
.L_x_3795:
[----:B------:R-:W-:Y:S05]  /*11ce0*/  BRA `(.L_x_3797) ;  /* 0xffffffe800a07947 */ /* 0x000fea000383ffff */
.L_x_3753:
[----:B0-----:R0:W1:Y:S02]  /*11cf0*/  SYNCS.PHASECHK.TRANS64.TRYWAIT P0, [R6+URZ], R5 ;  /* 0x00000005060075a7 */ /* 0x001064000800017f */
[----:B-1----:R-:W-:Y:S05]  /*11d00*/  @!P0 NANOSLEEP.SYNCS 0x989680 ;  /* 0x009896800000895d */ /* 0x002fea0003900000 */
[----:B------:R-:W1:Y:S02]  /*11d10*/  @!P0 SYNCS.PHASECHK.TRANS64 P0, [R6+URZ], R5 ;  /* 0x00000005060085a7 */ /* 0x000e64000800007f */
[----:B-1----:R-:W-:Y:S05]  /*11d20*/  @!P0 BRA `(.L_x_3753) ;  /* 0xfffffffc00f08947 */ /* 0x002fea000383ffff */
[----:B------:R-:W-:Y:S05]  /*11d30*/  BRA `(.L_x_3798) ;  /* 0xffffffe800d87947 */ /* 0x000fea000383ffff */
.L_x_3754:
[----:B-1----:R1:W3:Y:S02]  /*11d40*/  SYNCS.PHASECHK.TRANS64.TRYWAIT P0, [R7+URZ], R2 ;  /* 0x00000002070075a7 */ /* 0x0022e4000800017f */
[----:B---3--:R-:W-:Y:S05]  /*11d50*/  @!P0 NANOSLEEP.SYNCS 0x989680 ;  /* 0x009896800000895d */ /* 0x008fea0003900000 */
[----:B------:R-:W3:Y:S02]  /*11d60*/  @!P0 SYNCS.PHASECHK.TRANS64 P0, [R7+URZ], R2 ;  /* 0x00000002070085a7 */ /* 0x000ee4000800007f */
[----:B---3--:R-:W-:Y:S05]  /*11d70*/  @!P0 BRA `(.L_x_3754) ;  /* 0xfffffffc00f08947 */ /* 0x008fea000383ffff */
[----:B------:R-:W-:Y:S05]  /*11d80*/  BRA `(.L_x_3799) ;  /* 0xffffffe800cc7947 */ /* 0x000fea000383ffff */
.L_x_3756:
[----:B---3--:R3:W4:Y:S02]  /*11d90*/  SYNCS.PHASECHK.TRANS64.TRYWAIT P0, [R4+URZ], R5 ;  /* 0x00000005040075a7 */ /* 0x008724000800017f */
[----:B----4-:R-:W-:Y:S05]  /*11da0*/  @!P0 NANOSLEEP.SYNCS 0x989680 ;  /* 0x009896800000895d */ /* 0x010fea0003900000 */
[----:B------:R-:W4:Y:S02]  /*11db0*/  @!P0 SYNCS.PHASECHK.TRANS64 P0, [R4+URZ], R5 ;  /* 0x00000005040085a7 */ /* 0x000f24000800007f */
[----:B----4-:R-:W-:Y:S05]  /*11dc0*/  @!P0 BRA `(.L_x_3756) ;  /* 0xfffffffc00f08947 */ /* 0x010fea000383ffff */
[----:B------:R-:W-:Y:S05]  /*11dd0*/  BRA `(.L_x_3800) ;  /* 0xffffffe800d07947 */ /* 0x000fea000383ffff */
.L_x_3801:
        /* <DEDUP_REMOVED lines=10> */
.L_x_15304:


//--------------------- .text._ZN7cutlass13device_kernelIN5flash11enable_sm90INS1_16FlashAttnFwdSm90INS1_25CollectiveMainloopFwdSm90ILi2EN4cute5tupleIJNS5_1CILi1EEES8_S8_EEENS6_IJNS7_ILi128EEENS7_ILi112EEENS7_ILi192EEEEEELi192ENS_10bfloat16_tEfNS_4arch4Sm90ELb0ELb0ELb0ELb1ELb0ELb0ELb0ELb1ELb1ELb1ELb0ELb0EEENS1_21CollectiveEpilogueFwdINS6_IJSA_SC_SB_EEES9_SE_SG_Li256ELb1ELb1ELb0ELb0EEENS1_36VarlenDynamicPersistentTileSchedulerILi128ELi112ELi256ELi128ELb0ELb1ELb1ELb0ELb1ELb1EEEEEEEEEvNT_6ParamsE --------------------------
	.section	.text._ZN7cutlass13device_kernelIN5flash11enable_sm90INS1_16FlashAttnFwdSm90INS1_25CollectiveMainloopFwdSm90ILi2EN4cute5tupleIJNS5_1CILi1EEES8_S8_EEENS6_IJNS7_ILi128EEENS7_ILi112EEENS7_ILi192EEEEEELi192ENS_10bfloat16_tEfNS_4arch4Sm90ELb0ELb0ELb0ELb1ELb0ELb0ELb0ELb1ELb1ELb1ELb0ELb0EEENS1_21CollectiveEpilogueFwdINS6_IJSA_SC_SB_EEES9_SE_SG_Li256ELb1ELb1ELb0ELb0EEENS1_36VarlenDynamicPersistentTileSchedulerILi128ELi112ELi256ELi128ELb0ELb1ELb1ELb0ELb1ELb1EEEEEEEEEvNT_6ParamsE,"ax",@progbits
	.align	128
.text._ZN7cutlass13device_kernelIN5flash11enable_sm90INS1_16FlashAttnFwdSm90INS1_25CollectiveMainloopFwdSm90ILi2EN4cute5tupleIJNS5_1CILi1EEES8_S8_EEENS6_IJNS7_ILi128EEENS7_ILi112EEENS7_ILi192EEEEEELi192ENS_10bfloat16_tEfNS_4arch4Sm90ELb0ELb0ELb0ELb1ELb0ELb0ELb0ELb1ELb1ELb1ELb0ELb0EEENS1_21CollectiveEpilogueFwdINS6_IJSA_SC_SB_EEES9_SE_SG_Li256ELb1ELb1ELb0ELb0EEENS1_36VarlenDynamicPersistentTileSchedulerILi128ELi112ELi256ELi128ELb0ELb1ELb1ELb0ELb1ELb1EEEEEEEEEvNT_6ParamsE:
        .type           _ZN7cutlass13device_kernelIN5flash11enable_sm90INS1_16FlashAttnFwdSm90INS1_25CollectiveMainloopFwdSm90ILi2EN4cute5tupleIJNS5_1CILi1EEES8_S8_EEENS6_IJNS7_ILi128EEENS7_ILi112EEENS7_ILi192EEEEEELi192ENS_10bfloat16_tEfNS_4arch4Sm90ELb0ELb0ELb0ELb1ELb0ELb0ELb0ELb1ELb1ELb1ELb0ELb0EEENS1_21CollectiveEpilogueFwdINS6_IJSA_SC_SB_EEES9_SE_SG_Li256ELb1ELb1ELb0ELb0EEENS1_36VarlenDynamicPersistentTileSchedulerILi128ELi112ELi256ELi128ELb0ELb1ELb1ELb0ELb1ELb1EEEEEEEEEvNT_6ParamsE,@function
        .size           _ZN7cutlass13device_kernelIN5flash11enable_sm90INS1_16FlashAttnFwdSm90INS1_25CollectiveMainloopFwdSm90ILi2EN4cute5tupleIJNS5_1CILi1EEES8_S8_EEENS6_IJNS7_ILi128EEENS7_ILi112EEENS7_ILi192EEEEEELi192ENS_10bfloat16_tEfNS_4arch4Sm90ELb0ELb0ELb0ELb1ELb0ELb0ELb0ELb1ELb1ELb1ELb0ELb0EEENS1_21CollectiveEpilogueFwdINS6_IJSA_SC_SB_EEES9_SE_SG_Li256ELb1ELb1ELb0ELb0EEENS1_36VarlenDynamicPersistentTileSchedulerILi128ELi112ELi256ELi128ELb0ELb1ELb1ELb0ELb1ELb1EEEEEEEEEvNT_6ParamsE,(.L_x_15305 - _ZN7cutlass13device_kernelIN5flash11enable_sm90INS1_16FlashAttnFwdSm90INS1_25CollectiveMainloopFwdSm90ILi2EN4cute5tupleIJNS5_1CILi1EEES8_S8_EEENS6_IJNS7_ILi128EEENS7_ILi112EEENS7_ILi192EEEEEELi192ENS_10bfloat16_tEfNS_4arch4Sm90ELb0ELb0ELb0ELb1ELb0ELb0ELb0ELb1ELb1ELb1ELb0ELb0EEENS1_21CollectiveEpilogueFwdINS6_IJSA_SC_SB_EEES9_SE_SG_Li256ELb1ELb1ELb0ELb0EEENS1_36VarlenDynamicPersistentTileSchedulerILi128ELi112ELi256ELi128ELb0ELb1ELb1ELb0ELb1ELb1EEEEEEEEEvNT_6ParamsE)
        .other          _ZN7cutlass13device_kernelIN5flash11enable_sm90INS1_16FlashAttnFwdSm90INS1_25CollectiveMainloopFwdSm90ILi2EN4cute5tupleIJNS5_1CILi1EEES8_S8_EEENS6_IJNS7_ILi128EEENS7_ILi112EEENS7_ILi192EEEEEELi192ENS_10bfloat16_tEfNS_4arch4Sm90ELb0ELb0ELb0ELb1ELb0ELb0ELb0ELb1ELb1ELb1ELb0ELb0EEENS1_21CollectiveEpilogueFwdINS6_IJSA_SC_SB_EEES9_SE_SG_Li256ELb1ELb1ELb0ELb0EEENS1_36VarlenDynamicPersistentTileSchedulerILi128ELi112ELi256ELi128ELb0ELb1ELb1ELb0ELb1ELb1EEEEEEEEEvNT_6ParamsE,@"STO_CUDA_ENTRY STV_DEFAULT"
_ZN7cutlass13device_kernelIN5flash11enable_sm90INS1_16FlashAttnFwdSm90INS1_25CollectiveMainloopFwdSm90ILi2EN4cute5tupleIJNS5_1CILi1EEES8_S8_EEENS6_IJNS7_ILi128EEENS7_ILi112EEENS7_ILi192EEEEEELi192ENS_10bfloat16_tEfNS_4arch4Sm90ELb0ELb0ELb0ELb1ELb0ELb0ELb0ELb1ELb1ELb1ELb0ELb0EEENS1_21CollectiveEpilogueFwdINS6_IJSA_SC_SB_EEES9_SE_SG_Li256ELb1ELb1ELb0ELb0EEENS1_36VarlenDynamicPersistentTileSchedulerILi128ELi112ELi256ELi128ELb0ELb1ELb1ELb0ELb1ELb1EEEEEEEEEvNT_6ParamsE:
        /* <DEDUP_REMOVED lines=17> */
.L_x_3803:
[----:B------:R-:W-:Y:S05]  /*0110*/  BSYNC B0 ;  /* 0x0000000000007941 */ /* 0x000fea0003800000 */
.L_x_3802:
        /* <DEDUP_REMOVED lines=40> */
.L_x_3804:
        /* <DEDUP_REMOVED lines=22> */
.L_x_3805:
        /* <DEDUP_REMOVED lines=18> */
.L_x_3806:
        /* <DEDUP_REMOVED lines=22> */
.L_x_3807:
        /* <DEDUP_REMOVED lines=22> */
.L_x_3808:
[----:B0-----:R-:W-:Y:S01]  /*08e0*/  ISETP.NE.AND P0, PT, R2, RZ, PT ;  /* 0x000000ff0200720c */ /* 0x001fe20003f05270 */
[----:B------:R-:W-:Y:S01]  /*08f0*/  IMAD.MOV.U32 R2, RZ, RZ, 0x1 ;  /* 0x00000001ff027424 */ /* 0x000fe200078e00ff */
[----:B------:R-:W-:Y:S01]  /*0900*/  NOP ;  /* 0x0000000000007918 */ /* 0x000fe20000000000 */
[----:B------:R-:W-:-:S03]  /*0910*/  ULDC.64 UR60, c[0x0][0x208] ;  /* 0x00008200003c7ab9 */ /* 0x000fc60000000a00 */
[----:B------:R-:W-:-:S05]  /*0920*/  SEL R2, R2, 0x2, !P0 ;  /* 0x0000000202027807 */ /* 0x000fca0004000000 */
[----:B------:R0:W-:Y:S01]  /*0930*/  STL [R1+0x58], R2 ;  /* 0x0000580201007387 */ /* 0x0001e20000100800 */
[----:B-123--:R-:W-:Y:S06]  /*0940*/  BAR.SYNC.DEFER_BLOCKING 0x0 ;  /* 0x0000000000007b1d */ /* 0x00efec0000010000 */
[----:B------:R-:W-:Y:S05]  /*0950*/  @!P0 BRA `(.L_x_3809) ;  /* 0x000000c000e48947 */ /* 0x000fea0003800000 */
.L_x_3810:
        /* <DEDUP_REMOVED lines=14> */
[----:B------:R-:W2:Y:S01]  /*0a40*/  LDL.LU R10, [R1+0x58] ;  /* 0x00005800010a7983 */ /* 0x000ea20000300800 */
[----:B------:R-:W1:Y:S02]  /*0a50*/  S2R R0, SR_TID.X ;  /* 0x0000000000007919 */ /* 0x000e640000002100 */
[----:B-1----:R-:W-:-:S05]  /*0a60*/  VIADD R220, R0, 0xffffff80 ;  /* 0xffffff8000dc7836 */ /* 0x002fca0000000000 */
[----:B------:R-:W-:-:S04]  /*0a70*/  SHF.R.S32.HI R3, RZ, 0x1f, R220 ;  /* 0x0000001fff037819 */ /* 0x000fc800000114dc */
[CC--:B------:R-:W-:Y:S02]  /*0a80*/  LEA.HI R5, R3.reuse, R220.reuse, RZ, 0x7 ;  /* 0x000000dc03057211 */ /* 0x0c0fe400078f38ff */
[-C--:B0-----:R-:W-:Y:S02]  /*0a90*/  LEA.HI R2, R3, R220.reuse, RZ, 0x5 ;  /* 0x000000dc03027211 */ /* 0x081fe400078f28ff */
[----:B------:R-:W-:Y:S02]  /*0aa0*/  LOP3.LUT R211, R5, 0xffffff80, RZ, 0xc0, !PT ;  /* 0xffffff8005d37812 */ /* 0x000fe400078ec0ff */
[----:B------:R-:W-:Y:S01]  /*0ab0*/  LEA.HI R0, R3, R220, RZ, 0x4 ;  /* 0x000000dc03007211 */ /* 0x000fe200078f20ff */
[----:B------:R-:W-:Y:S02]  /*0ac0*/  IMAD.SHL.U32 R2, R2, 0x20, RZ ;  /* 0x0000002002027824 */ /* 0x000fe400078e00ff */
[----:B------:R-:W-:Y:S01]  /*0ad0*/  IMAD.IADD R211, R220, 0x1, -R211 ;  /* 0x00000001dcd37824 */ /* 0x000fe200078e0ad3 */
[----:B------:R-:W-:-:S02]  /*0ae0*/  SHF.R.S32.HI R9, RZ, 0x4, R0 ;  /* 0x00000004ff097819 */ /* 0x000fc40000011400 */
[----:B------:R-:W-:Y:S02]  /*0af0*/  LOP3.LUT R7, R0, 0x3fffff0, RZ, 0xc0, !PT ;  /* 0x03fffff000077812 */ /* 0x000fe400078ec0ff */
[----:B------:R-:W-:Y:S02]  /*0b00*/  SHF.R.S32.HI R4, RZ, 0x1f, R211 ;  /* 0x0000001fff047819 */ /* 0x000fe400000114d3 */
[----:B------:R-:W-:Y:S01]  /*0b10*/  LOP3.LUT R2, R2, 0xfffffc00, RZ, 0xc0, !PT ;  /* 0xfffffc0002027812 */ /* 0x000fe200078ec0ff */
[----:B------:R-:W-:Y:S01]  /*0b20*/  IMAD.IADD R7, R220, 0x1, -R7 ;  /* 0x00000001dc077824 */ /* 0x000fe200078e0a07 */
[----:B------:R-:W-:Y:S02]  /*0b30*/  LEA.HI R0, R0, R9, RZ, 0x1 ;  /* 0x0000000900007211 */ /* 0x000fe400078f08ff */
[----:B------:R-:W-:Y:S01]  /*0b40*/  LEA.HI R6, R4, R211, RZ, 0x2 ;  /* 0x000000d304067211 */ /* 0x000fe200078f10ff */
[----:B------:R-:W-:Y:S01]  /*0b50*/  IMAD R7, R7, 0x40, R2 ;  /* 0x0000004007077824 */ /* 0x000fe200078e0202 */
[----:B------:R-:W-:-:S02]  /*0b60*/  LOP3.LUT R0, R0, 0x1ffffffe, RZ, 0xc0, !PT ;  /* 0x1ffffffe00007812 */ /* 0x000fc400078ec0ff */
[-C--:B------:R-:W-:Y:S02]  /*0b70*/  LEA.HI R2, R3, R220.reuse, RZ, 0x2 ;  /* 0x000000dc03027211 */ /* 0x080fe400078f10ff */
[----:B------:R-:W-:Y:S01]  /*0b80*/  SHF.R.S32.HI R8, RZ, 0x2, R6 ;  /* 0x00000002ff087819 */ /* 0x000fe20000011406 */
[----:B------:R-:W-:Y:S01]  /*0b90*/  IMAD.IADD R0, R9, 0x1, -R0 ;  /* 0x0000000109007824 */ /* 0x000fe200078e0a00 */
[----:B------:R-:W-:Y:S02]  /*0ba0*/  SHF.R.S32.HI R11, RZ, 0x1f, R6 ;  /* 0x0000001fff0b7819 */ /* 0x000fe40000011406 */
[----:B------:R-:W-:Y:S02]  /*0bb0*/  LOP3.LUT R9, R2, 0xfffffffc, RZ, 0xc0, !PT ;  /* 0xfffffffc02097812 */ /* 0x000fe400078ec0ff */
[----:B------:R-:W-:Y:S02]  /*0bc0*/  LEA.HI R3, R3, R220, RZ, 0x3 ;  /* 0x000000dc03037211 */ /* 0x000fe400078f18ff */
[----:B------:R-:W-:-:S02]  /*0bd0*/  LEA.HI R11, R11, R8, RZ, 0x3 ;  /* 0x000000080b0b7211 */ /* 0x000fc400078f18ff */
[----:B------:R-:W-:Y:S01]  /*0be0*/  SHF.R.S32.HI R212, RZ, 0x7, R5 ;  /* 0x00000007ffd47819 */ /* 0x000fe20000011405 */
[----:B------:R-:W-:Y:S01]  /*0bf0*/  IMAD.IADD R9, R220, 0x1, -R9 ;  /* 0x00000001dc097824 */ /* 0x000fe200078e0a09 */
[----:B------:R-:W-:Y:S02]  /*0c00*/  LOP3.LUT R205, R3, 0xfffffff8, RZ, 0xc0, !PT ;  /* 0xfffffff803cd7812 */ /* 0x000fe400078ec0ff */
[----:B------:R-:W-:Y:S02]  /*0c10*/  LOP3.LUT R11, R11, 0xfffffff8, RZ, 0xc0, !PT ;  /* 0xfffffff80b0b7812 */ /* 0x000fe400078ec0ff */
[----:B------:R-:W-:Y:S02]  /*0c20*/  LEA.HI R4, R4, R211, RZ, 0x5 ;  /* 0x000000d304047211 */ /* 0x000fe400078f28ff */
[----:B------:R-:W-:Y:S01]  /*0c30*/  LEA.HI R5, R5, R212, RZ, 0x1 ;  /* 0x000000d405057211 */ /* 0x000fe200078f08ff */
[----:B------:R-:W-:Y:S01]  /*0c40*/  IMAD R216, R0, 0x8, R7 ;  /* 0x0000000800d87824 */ /* 0x000fe200078e0207 */
[----:B------:R-:W-:Y:S01]  /*0c50*/  LEA.HI R0, R9, R9, RZ, 0x1 ;  /* 0x0000000909007211 */ /* 0x000fe200078f08ff */
[----:B------:R-:W-:Y:S01]  /*0c60*/  IMAD.IADD R205, R220, 0x1, -R205 ;  /* 0x00000001dccd7824 */ /* 0x000fe200078e0acd */
[----:B------:R-:W-:Y:S01]  /*0c70*/  SHF.R.S32.HI R4, RZ, 0x5, R4 ;  /* 0x00000005ff047819 */ /* 0x000fe20000011404 */
[----:B------:R-:W-:Y:S01]  /*0c80*/  IMAD.IADD R11, R8, 0x1, -R11 ;  /* 0x00000001080b7824 */ /* 0x000fe200078e0a0b */
[----:B------:R-:W-:Y:S01]  /*0c90*/  LOP3.LUT R5, R5, 0x3fffffe, RZ, 0xc0, !PT ;  /* 0x03fffffe05057812 */ /* 0x000fe200078ec0ff */
[----:B------:R-:W-:Y:S01]  /*0ca0*/  IMAD.SHL.U32 R18, R205, 0x8, RZ ;  /* 0x00000008cd127824 */ /* 0x000fe200078e00ff */
[----:B------:R-:W-:Y:S01]  /*0cb0*/  LOP3.LUT R6, R6, 0x7ffffffc, RZ, 0xc0, !PT ;  /* 0x7ffffffc06067812 */ /* 0x000fe200078ec0ff */
[----:B------:R-:W-:Y:S01]  /*0cc0*/  IMAD R4, R4, 0x10, R11 ;  /* 0x0000001004047824 */ /* 0x000fe200078e020b */
[----:B------:R-:W-:Y:S01]  /*0cd0*/  LOP3.LUT R0, R0, 0x1ffffffe, RZ, 0xc0, !PT ;  /* 0x1ffffffe00007812 */ /* 0x000fe200078ec0ff */
[----:B------:R-:W-:-:S02]  /*0ce0*/  IMAD.IADD R5, R212, 0x1, -R5 ;  /* 0x00000001d4057824 */ /* 0x000fc400078e0a05 */
[C---:B------:R-:W-:Y:S02]  /*0cf0*/  VIADD R19, R18.reuse, 0x40 ;  /* 0x0000004012137836 */ /* 0x040fe40000000000 */
[----:B------:R-:W-:Y:S02]  /*0d00*/  VIADD R23, R18, 0x80 ;  /* 0x0000008012177836 */ /* 0x000fe40000000000 */
[----:B------:R-:W-:Y:S02]  /*0d10*/  IMAD.MOV.U32 R7, RZ, RZ, -0x2 ;  /* 0xfffffffeff077424 */ /* 0x000fe400078e00ff */
[----:B------:R-:W-:Y:S02]  /*0d20*/  IMAD.IADD R6, R211, 0x1, -R6 ;  /* 0x00000001d3067824 */ /* 0x000fe400078e0a06 */
[----:B------:R-:W-:Y:S02]  /*0d30*/  IMAD.IADD R0, R9, 0x1, -R0 ;  /* 0x0000000109007824 */ /* 0x000fe400078e0a00 */
[----:B------:R-:W-:Y:S01]  /*0d40*/  IMAD R213, R5, 0x40, R4 ;  /* 0x0000004005d57824 */ /* 0x000fe200078e0204 */
[----:B------:R-:W-:Y:S01]  /*0d50*/  CS2R R16, SRZ ;  /* 0x0000000000107805 */ /* 0x000fe2000001ff00 */
[----:B------:R-:W-:Y:S01]  /*0d60*/  IMAD R214, R6, R7, 0x70 ;  /* 0x0000007006d67424 */ /* 0x000fe200078e0207 */
[----:B------:R-:W-:Y:S01]  /*0d70*/  SHF.R.S32.HI R209, RZ, 0x3, R3 ;  /* 0x00000003ffd17819 */ /* 0x000fe20000011403 */
[----:B------:R-:W-:Y:S01]  /*0d80*/  IMAD.MOV.U32 R210, RZ, RZ, RZ ;  /* 0x000000ffffd27224 */ /* 0x000fe200078e00ff */
[----:B------:R-:W-:Y:S01]  /*0d90*/  SHF.R.S32.HI R219, RZ, 0x1f, R18 ;  /* 0x0000001fffdb7819 */ /* 0x000fe20000011412 */
[----:B------:R-:W-:Y:S01]  /*0da0*/  IMAD R215, R0, 0x8, R213 ;  /* 0x0000000800d77824 */ /* 0x000fe200078e02d5 */
[----:B------:R-:W-:-:S02]  /*0db0*/  SHF.R.S32.HI R218, RZ, 0x1f, R19 ;  /* 0x0000001fffda7819 */ /* 0x000fc40000011413 */
[----:B------:R-:W-:Y:S02]  /*0dc0*/  SHF.R.S32.HI R217, RZ, 0x1f, R23 ;  /* 0x0000001fffd97819 */ /* 0x000fe40000011417 */
[----:B--2---:R-:W-:-:S07]  /*0dd0*/  LOP3.LUT R22, R10, 0x1, RZ, 0xfc, !PT ;  /* 0x000000010a167812 */ /* 0x004fce00078efcff */
.L_x_3853:
[----:B0---4-:R-:W0:Y:S01]  /*0de0*/  LDC.64 R2, c[0x0][0xc88] ;  /* 0x00032200ff027b82 */ /* 0x011e220000000a00 */
[----:B------:R-:W-:Y:S01]  /*0df0*/  ULDC.64 UR4, c[0x0][0xa28] ;  /* 0x00028a0000047ab9 */ /* 0x000fe20000000a00 */
[----:B------:R-:W-:Y:S01]  /*0e00*/  IMAD.MOV.U32 R0, RZ, RZ, RZ ;  /* 0x000000ffff007224 */ /* 0x000fe200078e00ff */
[----:B------:R-:W-:Y:S01]  /*0e10*/  ULDC.64 UR6, c[0x0][0xa20] ;  /* 0x0002880000067ab9 */ /* 0x000fe20000000a00 */
[----:B0-----:R-:W-:-:S05]  /*0e20*/  IMAD.WIDE R2, R43, 0x4, R2 ;  /* 0x000000042b027825 */ /* 0x001fca00078e0202 */
[----:B--2---:R-:W2:Y:S01]  /*0e30*/  LDG.E R204, desc[UR60][R2.64] ;  /* 0x0000003c02cc7981 */ /* 0x004ea2000c1e1900 */
[----:B------:R-:W-:-:S04]  /*0e40*/  ISETP.NE.U32.AND P0, PT, RZ, UR4, PT ;  /* 0x00000004ff007c0c */ /* 0x000fc8000bf05070 */
[----:B------:R-:W-:Y:S02]  /*0e50*/  ISETP.NE.AND.EX P0, PT, RZ, UR5, PT, P0 ;  /* 0x00000005ff007c0c */ /* 0x000fe4000bf05300 */
[----:B--2---:R-:W-:-:S11]  /*0e60*/  SHF.R.S32.HI R208, RZ, 0x1f, R204 ;  /* 0x0000001fffd07819 */ /* 0x004fd600000114cc */
[----:B---3--:R-:W-:-:S04]  /*0e70*/  @P0 LEA R4, P1, R204, UR4, 0x2 ;  /* 0x00000004cc040c11 */ /* 0x008fc8000f8210ff */
[----:B------:R-:W-:Y:S01]  /*0e80*/  @P0 LEA.HI.X R5, R204, UR5, R208, 0x2, P1 ;  /* 0x00000005cc050c11 */ /* 0x000fe200088f14d0 */
[----:B------:R-:W-:-:S04]  /*0e90*/  ULDC.64 UR4, c[0x0][0x418] ;  /* 0x0001060000047ab9 */ /* 0x000fc80000000a00 */
[----:B------:R0:W5:Y:S01]  /*0ea0*/  @P0 LDG.E R0, desc[UR60][R4.64] ;  /* 0x0000003c04000981 */ /* 0x000162000c1e1900 */
[----:B------:R-:W-:Y:S01]  /*0eb0*/  ISETP.NE.U32.AND P0, PT, RZ, UR6, PT ;  /* 0x00000006ff007c0c */ /* 0x000fe2000bf05070 */
[----:B------:R-:W-:-:S03]  /*0ec0*/  UISETP.NE.U32.AND UP0, UPT, UR4, URZ, UPT ;  /* 0x0000003f0400728c */ /* 0x000fc6000bf05070 */
[----:B------:R-:W-:Y:S01]  /*0ed0*/  ISETP.NE.AND.EX P0, PT, RZ, UR7, PT, P0 ;  /* 0x00000007ff007c0c */ /* 0x000fe2000bf05300 */
[----:B------:R-:W-:Y:S01]  /*0ee0*/  UISETP.NE.AND.EX UP0, UPT, UR5, URZ, UPT, UP0 ;  /* 0x0000003f0500728c */ /* 0x000fe2000bf05300 */
[----:B------:R-:W-:Y:S02]  /*0ef0*/  ULDC UR4, c[0x0][0x424] ;  /* 0x0001090000047ab9 */ /* 0x000fe40000000800 */
[----:B------:R-:W-:Y:S01]  /*0f00*/  ULDC UR5, c[0x0][0x2f0] ;  /* 0x0000bc0000057ab9 */ /* 0x000fe20000000800 */
[----:B------:R-:W-:-:S04]  /*0f10*/  USEL UR4, UR4, 0x1, UP0 ;  /* 0x0000000104047887 */ /* 0x000fc80008000000 */
[----:B------:R-:W-:-:S04]  /*0f20*/  UIMAD UR4, UR4, UR5, URZ ;  /* 0x00000005040472a4 */ /* 0x000fc8000f8e023f */
[C---:B------:R-:W-:Y:S02]  /*0f30*/  @P0 LEA R2, P1, R204.reuse, UR6, 0x2 ;  /* 0x00000006cc020c11 */ /* 0x040fe4000f8210ff */
[----:B------:R-:W-:Y:S02]  /*0f40*/  IMAD.U32 R83, RZ, RZ, UR4 ;  /* 0x00000004ff537e24 */ /* 0x000fe4000f8e00ff */
[----:B------:R-:W-:-:S05]  /*0f50*/  @P0 LEA.HI.X R3, R204, UR7, R208, 0x2, P1 ;  /* 0x00000007cc030c11 */ /* 0x000fca00088f14d0 */
[----:B------:R0:W5:Y:S01]  /*0f60*/  @P0 LDG.E R83, desc[UR60][R2.64] ;  /* 0x0000003c02530981 */ /* 0x000162000c1e1900 */
[----:B------:R-:W-:Y:S05]  /*0f70*/  @P0 BRA `(.L_x_3811) ;  /* 0x0000000000240947 */ /* 0x000fea0003800000 */
[----:B------:R-:W-:Y:S02]  /*0f80*/  ULDC.64 UR4, c[0x0][0xa08] ;  /* 0x0002820000047ab9 */ /* 0x000fe40000000a00 */
[----:B------:R-:W-:-:S04]  /*0f90*/  ISETP.NE.U32.AND P0, PT, RZ, UR4, PT ;  /* 0x00000004ff007c0c */ /* 0x000fc8000bf05070 */
[----:B------:R-:W-:-:S13]  /*0fa0*/  ISETP.NE.AND.EX P0, PT, RZ, UR5, PT, P0 ;  /* 0x00000005ff007c0c */ /* 0x000fda000bf05300 */
[----:B------:R-:W-:Y:S05]  /*0fb0*/  @!P0 BRA `(.L_x_3811) ;  /* 0x0000000000148947 */ /* 0x000fea0003800000 */
[----:B0-----:R-:W0:Y:S02]  /*0fc0*/  LDC.64 R2, c[0x0][0xa08] ;  /* 0x00028200ff027b82 */ /* 0x001e240000000a00 */
[----:B0-----:R-:W-:-:S05]  /*0fd0*/  IMAD.WIDE R2, R204, 0x4, R2 ;  /* 0x00000004cc027825 */ /* 0x001fca00078e0202 */
[----:B-----5:R-:W2:Y:S04]  /*0fe0*/  LDG.E R83, desc[UR60][R2.64] ;  /* 0x0000003c02537981 */ /* 0x020ea8000c1e1900 */
[----:B------:R-:W2:Y:S02]  /*0ff0*/  LDG.E R4, desc[UR60][R2.64+0x4] ;  /* 0x0000043c02047981 */ /* 0x000ea4000c1e1900 */
[----:B--2---:R-:W-:-:S07]  /*1000*/  IMAD.IADD R83, R4, 0x1, -R83 ;  /* 0x0000000104537824 */ /* 0x004fce00078e0a53 */
.L_x_3811:
[----:B-----5:R-:W-:Y:S01]  /*1010*/  IMAD.IADD R83, R83, 0x1, -R0 ;  /* 0x0000000153537824 */ /* 0x020fe200078e0a00 */
[----:B------:R-:W-:Y:S01]  /*1020*/  PLOP3.LUT P0, PT, PT, PT, PT, 0x80, 0x0 ;  /* 0x000000000000781c */ /* 0x000fe20003f0f070 */
[----:B0-----:R-:W-:Y:S01]  /*1030*/  IMAD.MOV.U32 R2, RZ, RZ, RZ ;  /* 0x000000ffff027224 */ /* 0x001fe200078e00ff */
[----:B------:R-:W-:Y:S01]  /*1040*/  CS2R R20, SRZ ;  /* 0x0000000000147805 */ /* 0x000fe2000001ff00 */
[C---:B------:R-:W-:Y:S01]  /*1050*/  VIADD R3, R83.reuse, 0x6f ;  /* 0x0000006f53037836 */ /* 0x040fe20000000000 */
[----:B------:R-:W-:Y:S01]  /*1060*/  ISETP.GE.AND P1, PT, R83, 0x1, PT ;  /* 0x000000015300780c */ /* 0x000fe20003f26270 */
[----:B------:R-:W-:Y:S01]  /*1070*/  IMAD.MOV.U32 R207, RZ, RZ, R41 ;  /* 0x000000ffffcf7224 */ /* 0x000fe200078e0029 */
[----:B------:R-:W-:Y:S01]  /*1080*/  CS2R R118, SRZ ;  /* 0x0000000000767805 */ /* 0x000fe2000001ff00 */
[----:B------:R-:W-:Y:S01]  /*1090*/  IMAD.HI R2, R3, -0x6db6db6d, R2 ;  /* 0x9249249303027827 */ /* 0x000fe200078e0202 */
[----:B------:R-:W-:Y:S02]  /*10a0*/  CS2R R116, SRZ ;  /* 0x0000000000747805 */ /* 0x000fe4000001ff00 */
[----:B------:R-:W-:-:S02]  /*10b0*/  CS2R R114, SRZ ;  /* 0x0000000000727805 */ /* 0x000fc4000001ff00 */
[----:B------:R-:W-:Y:S01]  /*10c0*/  CS2R R112, SRZ ;  /* 0x0000000000707805 */ /* 0x000fe2000001ff00 */
[----:B------:R-:W-:Y:S01]  /*10d0*/  IMAD.MOV.U32 R206, RZ, RZ, R42 ;  /* 0x000000ffffce7224 */ /* 0x000fe200078e002a */
[----:B------:R-:W-:Y:S02]  /*10e0*/  SHF.R.U32.HI R3, RZ, 0x1f, R2 ;  /* 0x0000001fff037819 */ /* 0x000fe40000011602 */
[----:B------:R-:W-:Y:S02]  /*10f0*/  CS2R R110, SRZ ;  /* 0x00000000006e7805 */ /* 0x000fe4000001ff00 */
[----:B------:R-:W-:Y:S02]  /*1100*/  CS2R R108, SRZ ;  /* 0x00000000006c7805 */ /* 0x000fe4000001ff00 */
[----:B------:R-:W-:Y:S02]  /*1110*/  CS2R R106, SRZ ;  /* 0x00000000006a7805 */ /* 0x000fe4000001ff00 */
[----:B------:R-:W-:-:S02]  /*1120*/  LEA.HI.SX32 R120, R2, R3, 0x1a ;  /* 0x0000000302787211 */ /* 0x000fc400078fd2ff */
        /* <DEDUP_REMOVED lines=41> */
[----:B------:R-:W-:Y:S01]  /*13c0*/  IMAD.MOV.U32 R28, RZ, RZ, RZ ;  /* 0x000000ffff1c7224 */ /* 0x000fe200078e00ff */
[----:B------:R-:W-:Y:S01]  /*13d0*/  CS2R R6, SRZ ;  /* 0x0000000000067805 */ /* 0x000fe2000001ff00 */
[----:B------:R-:W-:Y:S01]  /*13e0*/  IMAD.MOV.U32 R138, RZ, RZ, RZ ;  /* 0x000000ffff8a7224 */ /* 0x000fe200078e00ff */
        /* <DEDUP_REMOVED lines=32> */
.L_x_3813:
[----:B------:R-:W0:Y:S01]  /*15f0*/  S2UR UR5, SR_CgaCtaId ;  /* 0x00000000000579c3 */ /* 0x000e220000008800 */
[----:B------:R-:W-:Y:S01]  /*1600*/  LEA.HI R0, R210, R210, RZ, 0x1 ;  /* 0x000000d2d2007211 */ /* 0x000fe200078f08ff */
[----:B------:R-:W-:Y:S01]  /*1610*/  UMOV UR4, 0x400 ;  /* 0x0000040000047882 */ /* 0x000fe20000000000 */
[----:B------:R-:W-:Y:S01]  /*1620*/  BSSY B0, `(.L_x_3814) ;  /* 0x0000009000007945 */ /* 0x000fe20003800000 */
[----:B------:R-:W-:Y:S02]  /*1630*/  ISETP.NE.AND P0, PT, R22, 0x3, PT ;  /* 0x000000031600780c */ /* 0x000fe40003f05270 */
[----:B------:R-:W-:-:S05]  /*1640*/  LOP3.LUT R3, R0, 0xfffffffe, RZ, 0xc0, !PT ;  /* 0xfffffffe00037812 */ /* 0x000fca00078ec0ff */
[----:B------:R-:W-:-:S05]  /*1650*/  IMAD.IADD R0, R210, 0x1, -R3 ;  /* 0x00000001d2007824 */ /* 0x000fca00078e0a03 */
[----:B------:R-:W-:Y:S01]  /*1660*/  SHF.L.U32 R0, R0, 0x1f, RZ ;  /* 0x0000001f00007819 */ /* 0x000fe200000006ff */
[----:B0-----:R-:W-:-:S06]  /*1670*/  ULEA UR4, UR5, UR4, 0x18 ;  /* 0x0000000405047291 */ /* 0x001fcc000f8ec03f */
[----:B------:R-:W-:-:S04]  /*1680*/  IMAD.U32 R5, RZ, RZ, UR4 ;  /* 0x00000004ff057e24 */ /* 0x000fc8000f8e00ff */
[----:B------:R-:W0:Y:S02]  /*1690*/  SYNCS.PHASECHK.TRANS64.TRYWAIT P1, [R5+URZ+0x36800], R0 ;  /* 0x03680000050075a7 */ /* 0x000e24000802017f */
[----:B0-----:R-:W-:Y:S05]  /*16a0*/  @!P1 BRA `(.L_x_3815) ;  /* 0x0000011800ec9947 */ /* 0x001fea0003800000 */
.L_x_3982:
[----:B------:R-:W-:Y:S05]  /*16b0*/  BSYNC B0 ;  /* 0x0000000000007941 */ /* 0x000fea0003800000 */
.L_x_3814:
[----:B------:R-:W-:Y:S05]  /*16c0*/  @!P0 BRA `(.L_x_3816) ;  /* 0x0000000000048947 */ /* 0x000fea0003800000 */
[----:B------:R-:W-:Y:S01]  /*16d0*/  BPT.TRAP 0x1 ;  /* 0x000000040000795c */ /* 0x000fe20000300000 */
.L_x_3816:
[----:B------:R-:W-:Y:S01]  /*16e0*/  IMAD R2, R16, 0x8, R5 ;  /* 0x0000000810027824 */ /* 0x000fe200078e0205 */
[----:B------:R-:W-:-:S04]  /*16f0*/  SHF.L.U32 R3, R17, 0x1f, RZ ;  /* 0x0000001f11037819 */ /* 0x000fc800000006ff */
[----:B------:R1:W2:Y:S01]  /*1700*/  SYNCS.PHASECHK.TRANS64.TRYWAIT P2, [R2+URZ+0x36830], R3 ;  /* 0x03683003020075a7 */ /* 0x0002a2000804017f */
[----:B------:R-:W-:Y:S05]  /*1710*/  @!P0 BRA `(.L_x_3817) ;  /* 0x0000000000048947 */ /* 0x000fea0003800000 */
[----:B------:R-:W-:Y:S01]  /*1720*/  BPT.TRAP 0x1 ;  /* 0x000000040000795c */ /* 0x000fe20000300000 */
.L_x_3817:
[----:B0-----:R-:W0:Y:S01]  /*1730*/  S2R R0, SR_TID.X ;  /* 0x0000000000007919 */ /* 0x001e220000002100 */
[----:B------:R-:W-:Y:S01]  /*1740*/  IMAD.MOV.U32 R119, RZ, RZ, RZ ;  /* 0x000000ffff777224 */ /* 0x000fe200078e00ff */
[----:B0-----:R-:W-:Y:S01]  /*1750*/  LOP3.LUT P1, RZ, R0, 0x7f, RZ, 0xc0, !PT ;  /* 0x0000007f00ff7812 */ /* 0x001fe2000782c0ff */
[----:B--2---:R-:W-:-:S12]  /*1760*/  @P2 BRA `(.L_x_3818) ;  /* 0x0000000000082947 */ /* 0x004fd80003800000 */
[----:B------:R-:W0:Y:S02]  /*1770*/  SYNCS.PHASECHK.TRANS64.TRYWAIT P2, [R2+URZ+0x36830], R3 ;  /* 0x03683003020075a7 */ /* 0x000e24000804017f */
[----:B0-----:R-:W-:Y:S05]  /*1780*/  @!P2 BRA `(.L_x_3819) ;  /* 0x0000011800c8a947 */ /* 0x001fea0003800000 */
.L_x_3818:
[----:B------:R-:W-:Y:S05]  /*1790*/  WARPSYNC.ALL ;  /* 0x0000000000007948 */ /* 0x000fea0003800000 */
[----:B------:R-:W-:Y:S01]  /*17a0*/  VIADD R0, R5, 0x21400 ;  /* 0x0002140005007836 */ /* 0x000fe20000000000 */
[----:B------:R-:W-:Y:S01]  /*17b0*/  ULOP3.LUT UR8, UR36, 0x10000, URZ, 0xfc, !UPT ;  /* 0x0001000024087892 */ /* 0x000fe2000f8efc3f */
[----:B------:R-:W-:Y:S01]  /*17c0*/  WARPGROUP.ARRIVE ;  /* 0x00000000000079c5 */ /* 0x000fe20000000000 */
[----:B------:R-:W-:Y:S01]  /*17d0*/  UMOV UR9, 0x40000040 ;  /* 0x4000004000097882 */ /* 0x000fe20000000000 */
[----:B------:R-:W-:Y:S01]  /*17e0*/  UMOV UR11, 0x40000040 ;  /* 0x40000040000b7882 */ /* 0x000fe20000000000 */
[----:B------:R-:W-:Y:S01]  /*17f0*/  SHF.R.U32.HI R0, RZ, 0x4, R0 ;  /* 0x00000004ff007819 */ /* 0x000fe20000011600 */
[----:B------:R-:W-:Y:S01]  /*1800*/  UMOV UR5, UR9 ;  /* 0x0000000900057c82 */ /* 0x000fe20008000000 */
[----:B------:R-:W-:Y:S01]  /*1810*/  UMOV UR7, 0x40000040 ;  /* 0x4000004000077882 */ /* 0x000fe20000000000 */
[----:B------:R-:W-:Y:S01]  /*1820*/  UMOV UR4, UR8 ;  /* 0x0000000800047c82 */ /* 0x000fe20008000000 */
[----:B------:R-:W-:Y:S01]  /*1830*/  LOP3.LUT R0, R0, 0x3fff, RZ, 0xc0, !PT ;  /* 0x00003fff00007812 */ /* 0x000fe200078ec0ff */
[----:B------:R-:W-:Y:S01]  /*1840*/  UMOV UR12, UR8 ;  /* 0x00000008000c7c82 */ /* 0x000fe20008000000 */
[----:B------:R-:W-:Y:S01]  /*1850*/  UMOV UR13, UR9 ;  /* 0x00000009000d7c82 */ /* 0x000fe20008000000 */
[----:B------:R-:W-:Y:S01]  /*1860*/  UMOV UR15, 0x40000040 ;  /* 0x40000040000f7882 */ /* 0x000fe20000000000 */
[----:B------:R-:W-:Y:S01]  /*1870*/  LOP3.LUT R9, R0, 0x10000, RZ, 0xfc, !PT ;  /* 0x0001000000097812 */ /* 0x000fe200078efcff */
[----:B------:R-:W-:Y:S01]  /*1880*/  UMOV UR16, UR8 ;  /* 0x0000000800107c82 */ /* 0x000fe20008000000 */
[----:B------:R-:W-:Y:S01]  /*1890*/  UMOV UR17, UR9 ;  /* 0x0000000900117c82 */ /* 0x000fe20008000000 */
[----:B------:R-:W-:Y:S01]  /*18a0*/  UMOV UR19, 0x40000040 ;  /* 0x4000004000137882 */ /* 0x000fe20000000000 */
[----:B------:R-:W-:Y:S01]  /*18b0*/  UMOV UR20, UR8 ;  /* 0x0000000800147c82 */ /* 0x000fe20008000000 */
[----:B------:R-:W-:Y:S01]  /*18c0*/  IMAD R0, R16, 0xa80, R9 ;  /* 0x00000a8010007824 */ /* 0x000fe200078e0209 */
[----:B------:R-:W-:Y:S01]  /*18d0*/  UMOV UR21, UR9 ;  /* 0x0000000900157c82 */ /* 0x000fe20008000000 */
[----:B------:R-:W-:Y:S01]  /*18e0*/  UMOV UR23, 0x40000040 ;  /* 0x4000004000177882 */ /* 0x000fe20000000000 */
[----:B------:R-:W-:Y:S01]  /*18f0*/  UMOV UR27, 0x40000040 ;  /* 0x40000040001b7882 */ /* 0x000fe20000000000 */
        /* <DEDUP_REMOVED lines=9> */
[----:B01----:R-:W-:Y:S01]  /*1990*/  IMAD.IADD R3, R214, 0x1, R83 ;  /* 0x00000001d6037824 */ /* 0x003fe200078e0253 */
[----:B------:R-:W-:Y:S01]  /*19a0*/  P2R R80, PR, RZ, 0x2 ;  /* 0x00000002ff507803 */ /* 0x000fe20000000000 */
[----:B------:R-:W-:Y:S01]  /*19b0*/  IMAD.MOV.U32 R118, RZ, RZ, R119 ;  /* 0x000000ffff767224 */ /* 0x000fe200078e0077 */
[----:B------:R-:W-:Y:S01]  /*19c0*/  P2R R82, PR, RZ, 0x1 ;  /* 0x00000001ff527803 */ /* 0x000fe20000000000 */
[----:B------:R-:W-:Y:S01]  /*19d0*/  IMAD R3, R120, -0x70, R3 ;  /* 0xffffff9078037824 */ /* 0x000fe200078e0203 */
[----:B------:R-:W-:Y:S01]  /*19e0*/  HGMMA.64x16x16.F32.BF16 R72, gdesc[UR8], RZ, !UPT, gsb0 ;  /* 0x00200000084879f0 */ /* 0x000fe2000c0018ff */
[----:B------:R-:W-:Y:S01]  /*19f0*/  UIADD3 UR6, UR10, 0x80, URZ ;  /* 0x000000800a067890 */ /* 0x000fe2000fffe03f */
[--C-:B------:R-:W-:Y:S01]  /*1a00*/  IMAD.MOV.U32 R116, RZ, RZ, R119.reuse ;  /* 0x000000ffff747224 */ /* 0x100fe200078e0077 */
[----:B------:R-:W-:Y:S01]  /*1a10*/  UIADD3 UR14, UR10, 0x180, URZ ;  /* 0x000001800a0e7890 */ /* 0x000fe2000fffe03f */
[C---:B------:R-:W-:Y:S01]  /*1a20*/  ISETP.GT.AND P2, PT, R3.reuse, RZ, PT ;  /* 0x000000ff0300720c */ /* 0x040fe20003f44270 */
[----:B------:R-:W-:Y:S01]  /*1a30*/  UIADD3 UR18, UR10, 0x200, URZ ;  /* 0x000002000a127890 */ /* 0x000fe2000fffe03f */
[C---:B------:R-:W-:Y:S01]  /*1a40*/  ISETP.GT.AND P3, PT, R3.reuse, 0x1, PT ;  /* 0x000000010300780c */ /* 0x040fe20003f64270 */
        /* <DEDUP_REMOVED lines=9> */
[----:B------:R-:W-:Y:S01]  /*1ae0*/  ISETP.GT.AND P0, PT, R3, 0x50, PT ;  /* 0x000000500300780c */ /* 0x000fe20003f04270 */
[----:B------:R-:W-:Y:S01]  /*1af0*/  UIADD3 UR38, UR10, 0x502, URZ ;  /* 0x000005020a267890 */ /* 0x000fe2000fffe03f */
[--C-:B------:R-:W-:Y:S01]  /*1b00*/  IMAD.MOV.U32 R114, RZ, RZ, R119.reuse ;  /* 0x000000ffff727224 */ /* 0x100fe200078e0077 */
        /* <DEDUP_REMOVED lines=39> */
[----:B------:R-:W-:Y:S01]  /*1d80*/  UMOV UR13, 0x40000040 ;  /* 0x40000040000d7882 */ /* 0x000fe20000000000 */
[----:B------:R-:W-:Y:S01]  /*1d90*/  UMOV UR15, 0x40000040 ;  /* 0x40000040000f7882 */ /* 0x000fe20000000000 */
        /* <DEDUP_REMOVED lines=429> */
[----:B------:R-:W-:Y:S01]  /*3870*/  UMOV UR52, UR11 ;  /* 0x0000000b00347c82 */ /* 0x000fe20008000000 */
[----:B------:R-:W-:Y:S01]  /*3880*/  UMOV UR53, 0x40000040 ;  /* 0x4000004000357882 */ /* 0x000fe20000000000 */
[----:B------:R-:W-:Y:S01]  /*3890*/  UMOV UR55, 0x40000040 ;  /* 0x4000004000377882 */ /* 0x000fe20000000000 */
        /* <DEDUP_REMOVED lines=22> */
[--C-:B------:R-:W-:Y:S01]  /*3a00*/  IMAD.MOV.U32 R76, RZ, RZ, R119.reuse ;  /* 0x000000ffff4c7224 */ /* 0x100fe200078e0077 */
[----:B------:R-:W-:Y:S01]  /*3a10*/  FSEL R77, R77, -INF , P5 ;  /* 0xff8000004d4d7808 */ /* 0x000fe20002800000 */
[----:B------:R-:W-:Y:S01]  /*3a20*/  IMAD.MOV.U32 R74, RZ, RZ, R119 ;  /* 0x000000ffff4a7224 */ /* 0x000fe200078e0077 */
[----:B------:R-:W-:-:S02]  /*3a30*/  ISETP.GT.AND P2, PT, R3, 0x10, PT ;  /* 0x000000100300780c */ /* 0x000fc40003f44270 */
        /* <DEDUP_REMOVED lines=23> */
[----:B------:R-:W-:-:S02]  /*3bb0*/  FSEL R69, R69, -INF , P5 ;  /* 0xff80000045457808 */ /* 0x000fc40002800000 */
[----:B------:R-:W-:Y:S02]  /*3bc0*/  ISETP.GT.AND P2, PT, R3, 0x20, PT ;  /* 0x000000200300780c */ /* 0x000fe40003f44270 */
        /* <DEDUP_REMOVED lines=38> */
[----:B------:R-:W-:Y:S01]  /*3e30*/  UMOV UR54, UR4 ;  /* 0x0000000400367c82 */ /* 0x000fe20008000000 */
[----:B------:R-:W-:Y:S01]  /*3e40*/  UMOV UR55, 0x40000040 ;  /* 0x4000004000377882 */ /* 0x000fe20000000000 */
[----:B------:R-:W-:Y:S01]  /*3e50*/  FSEL R49, R62, -INF , P5 ;  /* 0xff8000003e317808 */ /* 0x000fe20002800000 */
[----:B------:R-:W-:Y:S01]  /*3e60*/  ULDC UR4, c[0x0][0x988] ;  /* 0x0002620000047ab9 */ /* 0x000fe20000000800 */
[----:B------:R-:W-:Y:S01]  /*3e70*/  ISETP.GT.AND P5, PT, R3, 0x39, PT ;  /* 0x000000390300780c */ /* 0x000fe20003fa4270 */
[--C-:B------:R-:W-:Y:S01]  /*3e80*/  IMAD.MOV.U32 R62, RZ, RZ, R119.reuse ;  /* 0x000000ffff3e7224 */ /* 0x100fe200078e0077 */
[----:B------:R-:W-:Y:S01]  /*3e90*/  FSEL R103, R52, -INF , P6 ;  /* 0xff80000034677808 */ /* 0x000fe20003000000 */
[----:B------:R-:W-:Y:S01]  /*3ea0*/  IMAD.MOV.U32 R52, RZ, RZ, R119 ;  /* 0x000000ffff347224 */ /* 0x000fe200078e0077 */
[----:B------:R-:W-:-:S02]  /*3eb0*/  FMNMX.FTZ R0, R101, R0, !PT ;  /* 0x0000000065007209 */ /* 0x000fc40007810000 */
[----:B------:R-:W-:Y:S02]  /*3ec0*/  FSEL R105, R53, -INF , P5 ;  /* 0xff80000035697808 */ /* 0x000fe40002800000 */
[----:B------:R-:W-:Y:S02]  /*3ed0*/  FMNMX.FTZ R0, R103, R0, !PT ;  /* 0x0000000067007209 */ /* 0x000fe40007810000 */
[----:B------:R-:W-:Y:S01]  /*3ee0*/  FSEL R53, R50, -INF , P3 ;  /* 0xff80000032357808 */ /* 0x000fe20001800000 */
[----:B------:R-:W-:Y:S01]  /*3ef0*/  IMAD.MOV.U32 R50, RZ, RZ, R119 ;  /* 0x000000ffff327224 */ /* 0x000fe200078e0077 */
[----:B------:R-:W-:Y:S02]  /*3f00*/  ISETP.GT.AND P3, PT, R3, 0x41, PT ;  /* 0x000000410300780c */ /* 0x000fe40003f64270 */
[----:B------:R-:W-:Y:S02]  /*3f10*/  FMNMX.FTZ R0, R105, R0, !PT ;  /* 0x0000000069007209 */ /* 0x000fe40007810000 */
[----:B------:R-:W-:-:S02]  /*3f20*/  FSEL R51, R51, -INF , P2 ;  /* 0xff80000033337808 */ /* 0x000fc40001000000 */
[----:B------:R-:W-:Y:S02]  /*3f30*/  ISETP.GT.AND P2, PT, R3, 0x48, PT ;  /* 0x000000480300780c */ /* 0x000fe40003f44270 */
        /* <DEDUP_REMOVED lines=8> */
[----:B------:R-:W-:Y:S01]  /*3fc0*/  UIADD3 UR54, UR10, 0xa06, URZ ;  /* 0x00000a060a367890 */ /* 0x000fe2000fffe03f */
[----:B------:R-:W-:Y:S01]  /*3fd0*/  FSEL R111, R44, -INF , P2 ;  /* 0xff8000002c6f7808 */ /* 0x000fe20001000000 */
[----:B------:R-:W-:Y:S01]  /*3fe0*/  UMOV UR55, 0x40000040 ;  /* 0x4000004000377882 */ /* 0x000fe20000000000 */
[----:B------:R-:W-:Y:S01]  /*3ff0*/  FMNMX.FTZ R0, R109, R0, !PT ;  /* 0x000000006d007209 */ /* 0x000fe20007810000 */
[----:B------:R-:W-:Y:S01]  /*4000*/  IMAD.MOV.U32 R44, RZ, RZ, R119 ;  /* 0x000000ffff2c7224 */ /* 0x000fe200078e0077 */
[----:B------:R-:W-:Y:S02]  /*4010*/  FSEL R113, R45, -INF , P1 ;  /* 0xff8000002d717808 */ /* 0x000fe40000800000 */
[----:B------:R-:W-:Y:S02]  /*4020*/  FMNMX.FTZ R0, R111, R0, !PT ;  /* 0x000000006f007209 */ /* 0x000fe40007810000 */
[----:B------:R-:W-:-:S02]  /*4030*/  ISETP.GT.AND P1, PT, R3, 0x51, PT ;  /* 0x000000510300780c */ /* 0x000fc40003f24270 */
[----:B------:R-:W-:Y:S02]  /*4040*/  FMNMX.FTZ R0, R113, R0, !PT ;  /* 0x0000000071007209 */ /* 0x000fe40007810000 */
[----:B------:R-:W-:Y:S02]  /*4050*/  FSEL R43, R43, -INF , P3 ;  /* 0xff8000002b2b7808 */ /* 0x000fe40001800000 */
[C---:B------:R-:W-:Y:S02]  /*4060*/  ISETP.GT.AND P3, PT, R3.reuse, 0x60, PT ;  /* 0x000000600300780c */ /* 0x040fe40003f64270 */
[----:B------:R-:W-:Y:S01]  /*4070*/  FSEL R45, R42, -INF , P4 ;  /* 0xff8000002a2d7808 */ /* 0x000fe20002000000 */
[--C-:B------:R-:W-:Y:S01]  /*4080*/  IMAD.MOV.U32 R42, RZ, RZ, R119.reuse ;  /* 0x000000ffff2a7224 */ /* 0x100fe200078e0077 */
[C---:B------:R-:W-:Y:S02]  /*4090*/  ISETP.GT.AND P4, PT, R3.reuse, 0x61, PT ;  /* 0x000000610300780c */ /* 0x040fe40003f84270 */
[----:B------:R-:W-:Y:S01]  /*40a0*/  FSEL R41, R54, -INF , P6 ;  /* 0xff80000036297808 */ /* 0x000fe20003000000 */
[----:B------:R-:W-:Y:S01]  /*40b0*/  IMAD.MOV.U32 R54, RZ, RZ, R119 ;  /* 0x000000ffff367224 */ /* 0x000fe200078e0077 */
[----:B------:R-:W-:-:S02]  /*40c0*/  ISETP.GT.AND P6, PT, R3, 0x69, PT ;  /* 0x000000690300780c */ /* 0x000fc40003fc4270 */
[----:B------:R-:W-:Y:S01]  /*40d0*/  P2R R20, PR, RZ, 0x2 ;  /* 0x00000002ff147803 */ /* 0x000fe20000000000 */
[----:B------:R-:W-:Y:S02]  /*40e0*/  WARPGROUP.DEPBAR.LE gsb0, 0x0 ;  /* 0x00008000000079c5 */ /* 0x000fe40000010000 */
[----:B------:R-:W-:Y:S01]  /*40f0*/  WARPGROUP.ARRIVE ;  /* 0x00000000000079c5 */ /* 0x000fe20000000000 */
[----:B------:R-:W-:Y:S02]  /*4100*/  FSEL R115, R32, -INF , P0 ;  /* 0xff80000020737808 */ /* 0x000fe40000000000 */
[----:B------:R-:W-:Y:S02]  /*4110*/  ISETP.GT.AND P0, PT, R3, 0x58, PT ;  /* 0x000000580300780c */ /* 0x000fe40003f04270 */
[----:B------:R-:W-:Y:S01]  /*4120*/  FSEL R117, R33, -INF , P1 ;  /* 0xff80000021757808 */ /* 0x000fe20000800000 */
[----:B------:R-:W-:Y:S01]  /*4130*/  HGMMA.64x16x16.F32.BF16 R24, gdesc[UR52], R24, gsb0 ;  /* 0x00200000341879f0 */ /* 0x000fe20008001818 */
[----:B------:R-:W-:-:S02]  /*4140*/  FMNMX.FTZ R0, R115, R0, !PT ;  /* 0x0000000073007209 */ /* 0x000fc40007810000 */
[----:B------:R-:W-:Y:S01]  /*4150*/  FSEL R33, R46, -INF , P2 ;  /* 0xff8000002e217808 */ /* 0x000fe20001000000 */
[----:B------:R-:W-:Y:S01]  /*4160*/  IMAD.MOV.U32 R46, RZ, RZ, R119 ;  /* 0x000000ffff2e7224 */ /* 0x000fe200078e0077 */
[----:B------:R-:W-:Y:S02]  /*4170*/  ISETP.GT.AND P2, PT, R3, 0x59, PT ;  /* 0x000000590300780c */ /* 0x000fe40003f44270 */
[----:B------:R-:W-:Y:S02]  /*4180*/  FSEL R121, R36, -INF , P0 ;  /* 0xff80000024797808 */ /* 0x000fe40000000000 */
[----:B------:R-:W-:Y:S02]  /*4190*/  FMNMX.FTZ R0, R117, R0, !PT ;  /* 0x0000000075007209 */ /* 0x000fe40007810000 */
[----:B------:R-:W-:Y:S02]  /*41a0*/  FSEL R123, R37, -INF , P2 ;  /* 0xff800000257b7808 */ /* 0x000fe40001000000 */
[----:B------:R-:W-:-:S02]  /*41b0*/  FMNMX.FTZ R0, R121, R0, !PT ;  /* 0x0000000079007209 */ /* 0x000fc40007810000 */
[----:B------:R-:W-:Y:S02]  /*41c0*/  P2R R14, PR, RZ, 0x1 ;  /* 0x00000001ff0e7803 */ /* 0x000fe40000000000 */
[----:B------:R-:W-:Y:S02]  /*41d0*/  FMNMX.FTZ R0, R123, R0, !PT ;  /* 0x000000007b007209 */ /* 0x000fe40007810000 */
[C---:B------:R-:W-:Y:S02]  /*41e0*/  ISETP.GT.AND P0, PT, R3.reuse, 0x49, PT ;  /* 0x000000490300780c */ /* 0x040fe40003f04270 */
[----:B------:R-:W-:Y:S02]  /*41f0*/  ISETP.GT.AND P1, PT, R3, 0x50, PT ;  /* 0x000000500300780c */ /* 0x000fe40003f24270 */
[----:B------:R-:W-:Y:S02]  /*4200*/  FSEL R57, R47, -INF , P0 ;  /* 0xff8000002f397808 */ /* 0x000fe40000000000 */
[----:B------:R-:W-:-:S02]  /*4210*/  FSEL R37, R34, -INF , P1 ;  /* 0xff80000022257808 */ /* 0x000fc40000800000 */
[----:B------:R-:W-:Y:S02]  /*4220*/  ISETP.NE.AND P1, PT, R20, RZ, PT ;  /* 0x000000ff1400720c */ /* 0x000fe40003f25270 */
[----:B------:R-:W-:Y:S02]  /*4230*/  P2R R12, PR, RZ, 0x4 ;  /* 0x00000004ff0c7803 */ /* 0x000fe40000000000 */
[----:B------:R-:W-:Y:S02]  /*4240*/  ISETP.NE.AND P0, PT, R14, RZ, PT ;  /* 0x000000ff0e00720c */ /* 0x000fe40003f05270 */
        /* <DEDUP_REMOVED lines=48> */
[----:B------:R-:W-:Y:S01]  /*4550*/  MUFU.EX2 R25, R25 ;  /* 0x0000001900197308 */ /* 0x000fe20000000800 */
[----:B------:R-:W-:Y:S01]  /*4560*/  FMNMX.FTZ R6, R41, R6, !PT ;  /* 0x0000000629067209 */ /* 0x000fe20007810000 */
[-CC-:B------:R-:W-:Y:S01]  /*4570*/  FFMA.FTZ R196, R87, R0.reuse, -R10.reuse ;  /* 0x0000000057c47223 */ /* 0x180fe2000001080a */
[----:B------:R-:W-:Y:S01]  /*4580*/  FSEL R77, R30, -INF , P5 ;  /* 0xff8000001e4d7808 */ /* 0x000fe20002800000 */
[--C-:B------:R-:W-:Y:S01]  /*4590*/  FFMA.FTZ R61, R65, R0, -R10.reuse ;  /* 0x00000000413d7223 */ /* 0x100fe2000001080a */
[----:B------:R-:W-:Y:S01]  /*45a0*/  FMNMX.FTZ R6, R55, R6, !PT ;  /* 0x0000000637067209 */ /* 0x000fe20007810000 */
[-CC-:B------:R-:W-:Y:S01]  /*45b0*/  FFMA.FTZ R198, R89, R0.reuse, -R10.reuse ;  /* 0x0000000059c67223 */ /* 0x180fe2000001080a */
[--C-:B------:R-:W-:Y:S01]  /*45c0*/  FFMA.FTZ R65, R69, R0, -R10.reuse ;  /* 0x0000000045417223 */ /* 0x100fe2000001080a */
[----:B------:R-:W0:Y:S01]  /*45d0*/  MUFU.EX2 R200, R200 ;  /* 0x000000c800c87308 */ /* 0x000e220000000800 */
        /* <DEDUP_REMOVED lines=22> */
[--C-:B------:R-:W-:Y:S01]  /*4740*/  FFMA.FTZ R121, R121, R0, -R10.reuse ;  /* 0x0000000079797223 */ /* 0x100fe2000001080a */
[----:B------:R-:W4:Y:S01]  /*4750*/  MUFU.EX2 R196, R196 ;  /* 0x000000c400c47308 */ /* 0x000f220000000800 */
[----:B------:R-:W-:Y:S01]  /*4760*/  FMNMX.FTZ R6, R29, R6, !PT ;  /* 0x000000061d067209 */ /* 0x000fe20007810000 */
[-CC-:B------:R-:W-:Y:S01]  /*4770*/  FFMA.FTZ R123, R123, R0.reuse, -R10.reuse ;  /* 0x000000007b7b7223 */ /* 0x180fe2000001080a */
[-CC-:B------:R-:W-:Y:S01]  /*4780*/  FFMA.FTZ R125, R125, R0.reuse, -R10.reuse ;  /* 0x000000007d7d7223 */ /* 0x180fe2000001080a */
[--C-:B------:R-:W-:Y:S01]  /*4790*/  FFMA.FTZ R127, R127, R0, -R10.reuse ;  /* 0x000000007f7f7223 */ /* 0x100fe2000001080a */
[----:B------:R-:W-:Y:S01]  /*47a0*/  FMNMX.FTZ R6, R39, R6, !PT ;  /* 0x0000000627067209 */ /* 0x000fe20007810000 */
[-CC-:B------:R-:W-:Y:S01]  /*47b0*/  FFMA.FTZ R129, R129, R0.reuse, -R10.reuse ;  /* 0x0000000081817223 */ /* 0x180fe2000001080a */
[----:B------:R-:W-:Y:S01]  /*47c0*/  FFMA.FTZ R10, R131, R0, -R10 ;  /* 0x00000000830a7223 */ /* 0x000fe2000001080a */
[----:B------:R-:W5:Y:S01]  /*47d0*/  MUFU.EX2 R61, R61 ;  /* 0x0000003d003d7308 */ /* 0x000f620000000800 */
[----:B------:R-:W-:Y:S01]  /*47e0*/  FMNMX.FTZ R6, R73, R6, !PT ;  /* 0x0000000649067209 */ /* 0x000fe20007810000 */
[----:B------:R-:W-:-:S02]  /*47f0*/  IMAD.MOV.U32 R95, RZ, RZ, R119 ;  /* 0x000000ffff5f7224 */ /* 0x000fc400078e0077 */
[--C-:B------:R-:W-:Y:S01]  /*4800*/  IMAD.MOV.U32 R93, RZ, RZ, R119.reuse ;  /* 0x000000ffff5d7224 */ /* 0x100fe200078e0077 */
[----:B------:R-:W-:Y:S01]  /*4810*/  FMNMX.FTZ R6, R27, R6, !PT ;  /* 0x000000061b067209 */ /* 0x000fe20007810000 */
[--C-:B------:R-:W-:Y:S02]  /*4820*/  IMAD.MOV.U32 R91, RZ, RZ, R119.reuse ;  /* 0x000000ffff5b7224 */ /* 0x100fe400078e0077 */
[----:B------:R-:W-:Y:S01]  /*4830*/  MUFU.EX2 R198, R198 ;  /* 0x000000c600c67308 */ /* 0x000fe20000000800 */
[----:B------:R-:W-:Y:S01]  /*4840*/  FMNMX.FTZ R6, R77, R6, !PT ;  /* 0x000000064d067209 */ /* 0x000fe20007810000 */
[--C-:B------:R-:W-:Y:S02]  /*4850*/  IMAD.MOV.U32 R89, RZ, RZ, R119.reuse ;  /* 0x000000ffff597224 */ /* 0x100fe400078e0077 */
[--C-:B------:R-:W-:Y:S01]  /*4860*/  IMAD.MOV.U32 R87, RZ, RZ, R119.reuse ;  /* 0x000000ffff577224 */ /* 0x100fe200078e0077 */
[----:B------:R-:W-:Y:S01]  /*4870*/  FMNMX.FTZ R6, R31, R6, !PT ;  /* 0x000000061f067209 */ /* 0x000fe20007810000 */
[----:B------:R-:W-:-:S02]  /*4880*/  IMAD.MOV.U32 R85, RZ, RZ, R119 ;  /* 0x000000ffff557224 */ /* 0x000fc400078e0077 */
[----:B------:R-:W-:Y:S01]  /*4890*/  MUFU.EX2 R65, R65 ;  /* 0x0000004100417308 */ /* 0x000fe20000000800 */
[----:B------:R-:W-:Y:S01]  /*48a0*/  IMAD.MOV.U32 R81, RZ, RZ, R119 ;  /* 0x000000ffff517224 */ /* 0x000fe200078e0077 */
[----:B------:R-:W1:Y:S06]  /*48b0*/  SHFL.BFLY PT, R3, R6, 0x2, 0x1f ;  /* 0x0c401f0006037f89 */ /* 0x000e6c00000e0000 */
[----:B------:R-:W-:Y:S08]  /*48c0*/  MUFU.EX2 R192, R192 ;  /* 0x000000c000c07308 */ /* 0x000ff00000000800 */
[----:B------:R-:W-:Y:S08]  /*48d0*/  MUFU.EX2 R69, R69 ;  /* 0x0000004500457308 */ /* 0x000ff00000000800 */
[----:B------:R-:W-:Y:S01]  /*48e0*/  MUFU.EX2 R194, R194 ;  /* 0x000000c200c27308 */ /* 0x000fe20000000800 */
[----:B-1----:R-:W-:-:S05]  /*48f0*/  FMNMX.FTZ R8, R6, R3, !PT ;  /* 0x0000000306087209 */ /* 0x002fca0007810000 */
[----:B------:R-:W1:Y:S02]  /*4900*/  SHFL.BFLY PT, R3, R8, 0x1, 0x1f ;  /* 0x0c201f0008037f89 */ /* 0x000e6400000e0000 */
[----:B------:R-:W-:Y:S08]  /*4910*/  MUFU.EX2 R97, R97 ;  /* 0x0000006100617308 */ /* 0x000ff00000000800 */
[----:B------:R-:W-:Y:S08]  /*4920*/  MUFU.EX2 R99, R99 ;  /* 0x0000006300637308 */ /* 0x000ff00000000800 */
[----:B------:R0:W-:Y:S01]  /*4930*/  MUFU.EX2 R188, R101 ;  /* 0x0000006500bc7308 */ /* 0x0001e20000000800 */
[----:B-1----:R-:W-:-:S07]  /*4940*/  FMNMX.FTZ R3, R8, R3, !PT ;  /* 0x0000000308037209 */ /* 0x002fce0007810000 */
[----:B------:R-:W-:Y:S01]  /*4950*/  MUFU.EX2 R103, R103 ;  /* 0x0000006700677308 */ /* 0x000fe20000000800 */
[----:B0-----:R-:W-:Y:S01]  /*4960*/  IMAD.MOV.U32 R101, RZ, RZ, R119 ;  /* 0x000000ffff657224 */ /* 0x001fe200078e0077 */
[C---:B------:R-:W-:Y:S01]  /*4970*/  FSETP.NEU.FTZ.AND P2, PT, R3.reuse, -INF , PT ;  /* 0xff8000000300780b */ /* 0x040fe20003f5d000 */
[----:B------:R-:W-:-:S05]  /*4980*/  FMUL.FTZ R6, R3, R0 ;  /* 0x0000000003067220 */ /* 0x000fca0000410000 */
[----:B------:R-:W-:Y:S01]  /*4990*/  MUFU.EX2 R190, R105 ;  /* 0x0000006900be7308 */ /* 0x000fe20000000800 */
[----:B------:R-:W-:Y:S02]  /*49a0*/  FSEL R6, R6, RZ, P2 ;  /* 0x000000ff06067208 */ /* 0x000fe40001000000 */
[----:B------:R-:W-:Y:S01]  /*49b0*/  ISETP.GE.AND P2, PT, R83, 0x71, PT ;  /* 0x000000715300780c */ /* 0x000fe20003f46270 */
[----:B------:R-:W-:Y:S02]  /*49c0*/  IMAD.MOV.U32 R83, RZ, RZ, R119 ;  /* 0x000000ffff537224 */ /* 0x000fe400078e0077 */
        /* <DEDUP_REMOVED lines=27> */
[----:B------:R-:W-:Y:S01]  /*4b80*/  FFMA.FTZ R37, R37, R0, -R6 ;  /* 0x0000000025257223 */ /* 0x000fe20000010806 */
[----:B------:R-:W2:Y:S01]  /*4b90*/  MUFU.EX2 R12, R79 ;  /* 0x0000004f000c7308 */ /* 0x000ea20000000800 */
[----:B-----5:R-:W-:Y:S01]  /*4ba0*/  FADD.FTZ R7, R61, R32 ;  /* 0x000000203d077221 */ /* 0x020fe20000010000 */
[----:B-1----:R-:W-:Y:S01]  /*4bb0*/  FADD.FTZ R32, R201, R8 ;  /* 0x00000008c9207221 */ /* 0x002fe20000010000 */
[----:B------:R-:W-:Y:S01]  /*4bc0*/  F2FP.BF16.F32.PACK_AB R200, R25, R200 ;  /* 0x000000c819c8723e */ /* 0x000fe200000010ff */
        /* <DEDUP_REMOVED lines=8> */
[-CC-:B------:R-:W-:Y:S01]  /*4c50*/  FFMA.FTZ R77, R77, R0.reuse, -R6.reuse ;  /* 0x000000004d4d7223 */ /* 0x180fe20000010806 */
[----:B------:R-:W-:Y:S01]  /*4c60*/  FFMA.FTZ R31, R31, R0, -R6 ;  /* 0x000000001f1f7223 */ /* 0x000fe20000010806 */
[----:B------:R-:W-:Y:S01]  /*4c70*/  F2FP.BF16.F32.PACK_AB R201, R8, R201 ;  /* 0x000000c908c9723e */ /* 0x000fe200000010ff */
[--C-:B------:R-:W-:Y:S01]  /*4c80*/  IMAD.MOV.U32 R105, RZ, RZ, R119.reuse ;  /* 0x000000ffff697224 */ /* 0x100fe200078e0077 */
[----:B------:R0:W1:Y:S01]  /*4c90*/  MUFU.EX2 R14, R67 ;  /* 0x00000043000e7308 */ /* 0x0000620000000800 */
[----:B--2---:R-:W-:Y:S01]  /*4ca0*/  F2FP.BF16.F32.PACK_AB R203, R12, R11 ;  /* 0x0000000b0ccb723e */ /* 0x004fe200000010ff */
[--C-:B------:R-:W-:Y:S01]  /*4cb0*/  IMAD.MOV.U32 R79, RZ, RZ, R119.reuse ;  /* 0x000000ffff4f7224 */ /* 0x100fe200078e0077 */
[----:B------:R-:W-:Y:S01]  /*4cc0*/  F2FP.BF16.F32.PACK_AB R202, R47, R202 ;  /* 0x000000ca2fca723e */ /* 0x000fe200000010ff */
[--C-:B------:R-:W-:Y:S01]  /*4cd0*/  IMAD.MOV.U32 R75, RZ, RZ, R119.reuse ;  /* 0x000000ffff4b7224 */ /* 0x100fe200078e0077 */
[----:B------:R-:W-:Y:S01]  /*4ce0*/  F2FP.BF16.F32.PACK_AB R196, R61, R196 ;  /* 0x000000c43dc4723e */ /* 0x000fe200000010ff */
[--C-:B------:R-:W-:Y:S01]  /*4cf0*/  IMAD.MOV.U32 R61, RZ, RZ, R119.reuse ;  /* 0x000000ffff3d7224 */ /* 0x100fe200078e0077 */
[----:B------:R-:W-:Y:S01]  /*4d00*/  F2FP.BF16.F32.PACK_AB R198, R65, R198 ;  /* 0x000000c641c6723e */ /* 0x000fe200000010ff */
[----:B------:R-:W2:Y:S01]  /*4d10*/  MUFU.EX2 R15, R15 ;  /* 0x0000000f000f7308 */ /* 0x000ea20000000800 */
[----:B0-----:R-:W-:-:S02]  /*4d20*/  IMAD.MOV.U32 R67, RZ, RZ, R119 ;  /* 0x000000ffff437224 */ /* 0x001fc400078e0077 */
[----:B------:R-:W-:-:S05]  /*4d30*/  IMAD.MOV.U32 R47, RZ, RZ, R119 ;  /* 0x000000ffff2f7224 */ /* 0x000fca00078e0077 */
[----:B------:R0:W-:Y:S01]  /*4d40*/  MUFU.EX2 R28, R51 ;  /* 0x00000033001c7308 */ /* 0x0001e20000000800 */
[----:B-1----:R-:W-:-:S07]  /*4d50*/  F2FP.BF16.F32.PACK_AB R197, R14, R13 ;  /* 0x0000000d0ec5723e */ /* 0x002fce00000010ff */
[----:B------:R1:W3:Y:S01]  /*4d60*/  MUFU.EX2 R20, R71 ;  /* 0x0000004700147308 */ /* 0x0002e20000000800 */
[----:B0-----:R-:W-:Y:S01]  /*4d70*/  FADD.FTZ R51, R65, R34 ;  /* 0x0000002241337221 */ /* 0x001fe20000010000 */
[----:B------:R-:W-:Y:S01]  /*4d80*/  FADD.FTZ R34, R12, R7 ;  /* 0x000000070c227221 */ /* 0x000fe20000010000 */
[----:B------:R-:W-:Y:S02]  /*4d90*/  IMAD.MOV.U32 R65, RZ, RZ, R119 ;  /* 0x000000ffff417224 */ /* 0x000fe400078e0077 */
[----:B------:R-:W-:Y:S01]  /*4da0*/  FADD.FTZ R36, R192, R51 ;  /* 0x00000033c0247221 */ /* 0x000fe20000010000 */
[----:B------:R-:W-:Y:S01]  /*4db0*/  FADD.FTZ R7, R13, R34 ;  /* 0x000000220d077221 */ /* 0x000fe20000010000 */
[C---:B------:R-:W-:Y:S01]  /*4dc0*/  F2FP.BF16.F32.PACK_AB R192, R69.reuse, R192 ;  /* 0x000000c045c0723e */ /* 0x040fe200000010ff */
[----:B------:R-:W0:Y:S01]  /*4dd0*/  MUFU.EX2 R21, R21 ;  /* 0x0000001500157308 */ /* 0x000e220000000800 */
[----:B------:R-:W-:Y:S01]  /*4de0*/  FADD.FTZ R51, R69, R36 ;  /* 0x0000002445337221 */ /* 0x000fe20000010000 */
[----:B------:R-:W-:Y:S01]  /*4df0*/  FADD.FTZ R34, R14, R7 ;  /* 0x000000070e227221 */ /* 0x000fe20000010000 */
[----:B-1----:R-:W-:-:S02]  /*4e00*/  IMAD.MOV.U32 R71, RZ, RZ, R119 ;  /* 0x000000ffff477224 */ /* 0x002fc400078e0077 */
[----:B------:R-:W-:Y:S01]  /*4e10*/  FADD.FTZ R36, R194, R51 ;  /* 0x00000033c2247221 */ /* 0x000fe20000010000 */
[----:B--2---:R-:W-:Y:S01]  /*4e20*/  FADD.FTZ R7, R15, R34 ;  /* 0x000000220f077221 */ /* 0x004fe20000010000 */
[C---:B------:R-:W-:Y:S01]  /*4e30*/  F2FP.BF16.F32.PACK_AB R194, R97.reuse, R194 ;  /* 0x000000c261c2723e */ /* 0x040fe200000010ff */
[----:B------:R1:W2:Y:S01]  /*4e40*/  MUFU.EX2 R24, R59 ;  /* 0x0000003b00187308 */ /* 0x0002a20000000800 */
[----:B------:R-:W-:Y:S01]  /*4e50*/  FADD.FTZ R38, R97, R36 ;  /* 0x0000002461267221 */ /* 0x000fe20000010000 */
[C---:B---3--:R-:W-:Y:S01]  /*4e60*/  FADD.FTZ R36, R20.reuse, R7 ;  /* 0x0000000714247221 */ /* 0x048fe20000010000 */
[----:B------:R-:W-:Y:S01]  /*4e70*/  F2FP.BF16.F32.PACK_AB R199, R20, R15 ;  /* 0x0000000f14c7723e */ /* 0x000fe200000010ff */
[--C-:B------:R-:W-:Y:S02]  /*4e80*/  IMAD.MOV.U32 R97, RZ, RZ, R119.reuse ;  /* 0x000000ffff617224 */ /* 0x100fe400078e0077 */
[--C-:B------:R-:W-:Y:S02]  /*4e90*/  IMAD.MOV.U32 R69, RZ, RZ, R119.reuse ;  /* 0x000000ffff457224 */ /* 0x100fe400078e0077 */
[----:B------:R-:W3:Y:S01]  /*4ea0*/  MUFU.EX2 R49, R49 ;  /* 0x0000003100317308 */ /* 0x000ee20000000800 */
[----:B0-----:R-:W-:Y:S01]  /*4eb0*/  FADD.FTZ R7, R21, R36 ;  /* 0x0000002415077221 */ /* 0x001fe20000010000 */
[----:B-1----:R-:W-:-:S02]  /*4ec0*/  IMAD.MOV.U32 R59, RZ, RZ, R119 ;  /* 0x000000ffff3b7224 */ /* 0x002fc400078e0077 */
[----:B------:R-:W-:-:S04]  /*4ed0*/  IMAD.MOV.U32 R51, RZ, RZ, R119 ;  /* 0x000000ffff337224 */ /* 0x000fc800078e0077 */
[----:B------:R0:W1:Y:S01]  /*4ee0*/  MUFU.EX2 R26, R63 ;  /* 0x0000003f001a7308 */ /* 0x0000620000000800 */
[C---:B--2---:R-:W-:Y:S01]  /*4ef0*/  FADD.FTZ R2, R24.reuse, R7 ;  /* 0x0000000718027221 */ /* 0x044fe20000010000 */
[----:B------:R-:W-:Y:S01]  /*4f00*/  F2FP.BF16.F32.PACK_AB R193, R24, R21 ;  /* 0x0000001518c1723e */ /* 0x000fe200000010ff */
[----:B------:R-:W-:-:S05]  /*4f10*/  IMAD.MOV.U32 R24, RZ, RZ, R119 ;  /* 0x000000ffff187224 */ /* 0x000fca00078e0077 */
[----:B------:R-:W2:Y:S01]  /*4f20*/  MUFU.EX2 R107, R107 ;  /* 0x0000006b006b7308 */ /* 0x000ea20000000800 */
[----:B---3--:R-:W-:Y:S01]  /*4f30*/  FADD.FTZ R7, R49, R2 ;  /* 0x0000000231077221 */ /* 0x008fe20000010000 */
[----:B0-----:R-:W-:-:S06]  /*4f40*/  IMAD.MOV.U32 R63, RZ, RZ, R119 ;  /* 0x000000ffff3f7224 */ /* 0x001fcc00078e0077 */
[----:B------:R0:W-:Y:S01]  /*4f50*/  MUFU.EX2 R32, R43 ;  /* 0x0000002b00207308 */ /* 0x0001e20000000800 */
[----:B-1----:R-:W-:Y:S01]  /*4f60*/  F2FP.BF16.F32.PACK_AB R195, R26, R49 ;  /* 0x000000311ac3723e */ /* 0x002fe200000010ff */
[----:B------:R-:W-:-:S06]  /*4f70*/  IMAD.MOV.U32 R49, RZ, RZ, R119 ;  /* 0x000000ffff317224 */ /* 0x000fcc00078e0077 */
[----:B------:R-:W1:Y:S01]  /*4f80*/  MUFU.EX2 R53, R53 ;  /* 0x0000003500357308 */ /* 0x000e620000000800 */
[----:B0-----:R-:W-:-:S04]  /*4f90*/  FADD.FTZ R43, R99, R38 ;  /* 0x00000026632b7221 */ /* 0x001fc80000010000 */
[C---:B------:R-:W-:Y:S01]  /*4fa0*/  FADD.FTZ R36, R188.reuse, R43 ;  /* 0x0000002bbc247221 */ /* 0x040fe20000010000 */
[----:B------:R-:W-:Y:S01]  /*4fb0*/  F2FP.BF16.F32.PACK_AB R188, R188, R99 ;  /* 0x00000063bcbc723e */ /* 0x000fe200000010ff */
[----:B------:R-:W-:Y:S01]  /*4fc0*/  IMAD.MOV.U32 R99, RZ, RZ, R119 ;  /* 0x000000ffff637224 */ /* 0x000fe200078e0077 */
[----:B------:R0:W3:Y:S01]  /*4fd0*/  MUFU.EX2 R184, R109 ;  /* 0x0000006d00b87308 */ /* 0x0000e20000000800 */
[----:B------:R-:W-:Y:S01]  /*4fe0*/  FADD.FTZ R43, R103, R36 ;  /* 0x00000024672b7221 */ /* 0x000fe20000010000 */
[----:B------:R-:W-:Y:S01]  /*4ff0*/  FADD.FTZ R36, R26, R7 ;  /* 0x000000071a247221 */ /* 0x000fe20000010000 */
[----:B------:R-:W-:Y:S02]  /*5000*/  IMAD.MOV.U32 R26, RZ, RZ, R119 ;  /* 0x000000ffff1a7224 */ /* 0x000fe400078e0077 */
[C---:B------:R-:W-:Y:S01]  /*5010*/  FADD.FTZ R38, R190.reuse, R43 ;  /* 0x0000002bbe267221 */ /* 0x040fe20000010000 */
[----:B------:R-:W-:Y:S01]  /*5020*/  F2FP.BF16.F32.PACK_AB R190, R190, R103 ;  /* 0x00000067bebe723e */ /* 0x000fe200000010ff */
[--C-:B------:R-:W-:Y:S01]  /*5030*/  IMAD.MOV.U32 R103, RZ, RZ, R119.reuse ;  /* 0x000000ffff677224 */ /* 0x100fe200078e0077 */
[----:B------:R-:W4:Y:S01]  /*5040*/  MUFU.EX2 R111, R111 ;  /* 0x0000006f006f7308 */ /* 0x000f220000000800 */
[----:B--2---:R-:W-:Y:S01]  /*5050*/  FADD.FTZ R43, R107, R38 ;  /* 0x000000266b2b7221 */ /* 0x004fe20000010000 */
[----:B-1----:R-:W-:Y:S01]  /*5060*/  FADD.FTZ R7, R53, R36 ;  /* 0x0000002435077221 */ /* 0x002fe20000010000 */
[----:B------:R-:W-:Y:S01]  /*5070*/  F2FP.BF16.F32.PACK_AB R189, R28, R53 ;  /* 0x000000351cbd723e */ /* 0x000fe200000010ff */
[----:B0-----:R-:W-:-:S02]  /*5080*/  IMAD.MOV.U32 R109, RZ, RZ, R119 ;  /* 0x000000ffff6d7224 */ /* 0x001fc400078e0077 */
[----:B------:R-:W-:Y:S01]  /*5090*/  FADD.FTZ R36, R28, R7 ;  /* 0x000000071c247221 */ /* 0x000fe20000010000 */
[----:B------:R-:W-:Y:S01]  /*50a0*/  IMAD.MOV.U32 R53, RZ, RZ, R119 ;  /* 0x000000ffff357224 */ /* 0x000fe200078e0077 */
[----:B------:R-:W0:Y:S01]  /*50b0*/  MUFU.EX2 R41, R41 ;  /* 0x0000002900297308 */ /* 0x000e220000000800 */
[C---:B---3--:R-:W-:Y:S01]  /*50c0*/  FADD.FTZ R38, R184.reuse, R43 ;  /* 0x0000002bb8267221 */ /* 0x048fe20000010000 */
[----:B------:R-:W-:Y:S01]  /*50d0*/  F2FP.BF16.F32.PACK_AB R184, R184, R107 ;  /* 0x0000006bb8b8723e */ /* 0x000fe200000010ff */
[--C-:B------:R-:W-:Y:S02]  /*50e0*/  IMAD.MOV.U32 R107, RZ, RZ, R119.reuse ;  /* 0x000000ffff6b7224 */ /* 0x100fe400078e0077 */
[----:B------:R-:W-:-:S03]  /*50f0*/  IMAD.MOV.U32 R28, RZ, RZ, R119 ;  /* 0x000000ffff1c7224 */ /* 0x000fc600078e0077 */
[----:B------:R1:W2:Y:S01]  /*5100*/  MUFU.EX2 R186, R113 ;  /* 0x0000007100ba7308 */ /* 0x0002a20000000800 */
[----:B----4-:R-:W-:-:S07]  /*5110*/  FADD.FTZ R43, R111, R38 ;  /* 0x000000266f2b7221 */ /* 0x010fce0000010000 */
[----:B------:R3:W4:Y:S01]  /*5120*/  MUFU.EX2 R30, R55 ;  /* 0x00000037001e7308 */ /* 0x0007220000000800 */
[----:B0-----:R-:W-:Y:S01]  /*5130*/  FADD.FTZ R7, R41, R36 ;  /* 0x0000002429077221 */ /* 0x001fe20000010000 */
[----:B-1----:R-:W-:-:S06]  /*5140*/  IMAD.MOV.U32 R113, RZ, RZ, R119 ;  /* 0x000000ffff717224 */ /* 0x002fcc00078e0077 */
[----:B------:R-:W0:Y:S01]  /*5150*/  MUFU.EX2 R115, R115 ;  /* 0x0000007300737308 */ /* 0x000e220000000800 */
[C---:B--2---:R-:W-:Y:S01]  /*5160*/  FADD.FTZ R38, R186.reuse, R43 ;  /* 0x0000002bba267221 */ /* 0x044fe20000010000 */
[----:B------:R-:W-:Y:S01]  /*5170*/  F2FP.BF16.F32.PACK_AB R186, R186, R111 ;  /* 0x0000006fbaba723e */ /* 0x000fe200000010ff */
[--C-:B------:R-:W-:Y:S02]  /*5180*/  IMAD.MOV.U32 R111, RZ, RZ, R119.reuse ;  /* 0x000000ffff6f7224 */ /* 0x100fe400078e0077 */
[--C-:B---3--:R-:W-:Y:S02]  /*5190*/  IMAD.MOV.U32 R55, RZ, RZ, R119.reuse ;  /* 0x000000ffff377224 */ /* 0x108fe400078e0077 */
[----:B------:R-:W-:Y:S01]  /*51a0*/  IMAD.MOV.U32 R43, RZ, RZ, R119 ;  /* 0x000000ffff2b7224 */ /* 0x000fe200078e0077 */
[----:B------:R-:W1:Y:S01]  /*51b0*/  MUFU.EX2 R45, R45 ;  /* 0x0000002d002d7308 */ /* 0x000e620000000800 */
[C---:B----4-:R-:W-:Y:S01]  /*51c0*/  FADD.FTZ R36, R30.reuse, R7 ;  /* 0x000000071e247221 */ /* 0x050fe20000010000 */
[----:B------:R-:W-:Y:S01]  /*51d0*/  F2FP.BF16.F32.PACK_AB R191, R30, R41 ;  /* 0x000000291ebf723e */ /* 0x000fe200000010ff */
[----:B------:R-:W-:-:S02]  /*51e0*/  IMAD.MOV.U32 R41, RZ, RZ, R119 ;  /* 0x000000ffff297224 */ /* 0x000fc400078e0077 */
[----:B------:R-:W-:-:S03]  /*51f0*/  IMAD.MOV.U32 R30, RZ, RZ, R119 ;  /* 0x000000ffff1e7224 */ /* 0x000fc600078e0077 */
[----:B------:R2:W3:Y:S01]  /*5200*/  MUFU.EX2 R180, R117 ;  /* 0x0000007500b47308 */ /* 0x0004e20000000800 */
[----:B0-----:R-:W-:-:S07]  /*5210*/  FADD.FTZ R25, R115, R38 ;  /* 0x0000002673197221 */ /* 0x001fce0000010000 */
[----:B------:R-:W0:Y:S01]  /*5220*/  MUFU.EX2 R121, R121 ;  /* 0x0000007900797308 */ /* 0x000e220000000800 */
[----:B-1----:R-:W-:Y:S01]  /*5230*/  FADD.FTZ R7, R45, R36 ;  /* 0x000000242d077221 */ /* 0x002fe20000010000 */
[C---:B------:R-:W-:Y:S01]  /*5240*/  F2FP.BF16.F32.PACK_AB R185, R32.reuse, R45 ;  /* 0x0000002d20b9723e */ /* 0x040fe200000010ff */
[----:B--2---:R-:W-:Y:S02]  /*5250*/  IMAD.MOV.U32 R117, RZ, RZ, R119 ;  /* 0x000000ffff757224 */ /* 0x004fe400078e0077 */
[----:B------:R-:W-:Y:S01]  /*5260*/  FADD.FTZ R36, R32, R7 ;  /* 0x0000000720247221 */ /* 0x000fe20000010000 */
[----:B------:R-:W-:Y:S02]  /*5270*/  IMAD.MOV.U32 R45, RZ, RZ, R119 ;  /* 0x000000ffff2d7224 */ /* 0x000fe400078e0077 */
[----:B------:R-:W1:Y:S01]  /*5280*/  MUFU.EX2 R33, R33 ;  /* 0x0000002100217308 */ /* 0x000e620000000800 */
[C---:B---3--:R-:W-:Y:S01]  /*5290*/  FADD.FTZ R38, R180.reuse, R25 ;  /* 0x00000019b4267221 */ /* 0x048fe20000010000 */
[----:B------:R-:W-:Y:S01]  /*52a0*/  F2FP.BF16.F32.PACK_AB R180, R180, R115 ;  /* 0x00000073b4b4723e */ /* 0x000fe200000010ff */
[----:B------:R-:W-:-:S02]  /*52b0*/  IMAD.MOV.U32 R115, RZ, RZ, R119 ;  /* 0x000000ffff737224 */ /* 0x000fc400078e0077 */
[----:B------:R-:W-:-:S03]  /*52c0*/  IMAD.MOV.U32 R32, RZ, RZ, R119 ;  /* 0x000000ffff207224 */ /* 0x000fc600078e0077 */
[----:B------:R-:W2:Y:S01]  /*52d0*/  MUFU.EX2 R182, R123 ;  /* 0x0000007b00b67308 */ /* 0x000ea20000000800 */
[----:B0-----:R-:W-:-:S07]  /*52e0*/  FADD.FTZ R25, R121, R38 ;  /* 0x0000002679197221 */ /* 0x001fce0000010000 */
[----:B------:R0:W3:Y:S01]  /*52f0*/  MUFU.EX2 R34, R57 ;  /* 0x0000003900227308 */ /* 0x0000e20000000800 */
[----:B-1----:R-:W-:-:S07]  /*5300*/  FADD.FTZ R7, R33, R36 ;  /* 0x0000002421077221 */ /* 0x002fce0000010000 */
[----:B------:R-:W1:Y:S01]  /*5310*/  MUFU.EX2 R125, R125 ;  /* 0x0000007d007d7308 */ /* 0x000e620000000800 */
[C---:B--2---:R-:W-:Y:S01]  /*5320*/  FADD.FTZ R40, R182.reuse, R25 ;  /* 0x00000019b6287221 */ /* 0x044fe20000010000 */
[----:B------:R-:W-:Y:S01]  /*5330*/  F2FP.BF16.F32.PACK_AB R182, R182, R121 ;  /* 0x00000079b6b6723e */ /* 0x000fe200000010ff */
[----:B0-----:R-:W-:-:S05]  /*5340*/  IMAD.MOV.U32 R57, RZ, RZ, R119 ;  /* 0x000000ffff397224 */ /* 0x001fca00078e0077 */
[----:B------:R-:W0:Y:S01]  /*5350*/  MUFU.EX2 R37, R37 ;  /* 0x0000002500257308 */ /* 0x000e220000000800 */
[C---:B---3--:R-:W-:Y:S01]  /*5360*/  FADD.FTZ R38, R34.reuse, R7 ;  /* 0x0000000722267221 */ /* 0x048fe20000010000 */
[----:B------:R-:W-:Y:S01]  /*5370*/  F2FP.BF16.F32.PACK_AB R187, R34, R33 ;  /* 0x0000002122bb723e */ /* 0x000fe200000010ff */
[--C-:B------:R-:W-:Y:S02]  /*5380*/  IMAD.MOV.U32 R34, RZ, RZ, R119.reuse ;  /* 0x000000ffff227224 */ /* 0x100fe400078e0077 */
[----:B------:R-:W-:-:S03]  /*5390*/  IMAD.MOV.U32 R33, RZ, RZ, R119 ;  /* 0x000000ffff217224 */ /* 0x000fc600078e0077 */
[----:B------:R-:W2:Y:S01]  /*53a0*/  MUFU.EX2 R176, R127 ;  /* 0x0000007f00b07308 */ /* 0x000ea20000000800 */
[----:B-1----:R-:W-:-:S07]  /*53b0*/  FADD.FTZ R25, R125, R40 ;  /* 0x000000287d197221 */ /* 0x002fce0000010000 */
[----:B------:R1:W3:Y:S01]  /*53c0*/  MUFU.EX2 R2, R35 ;  /* 0x0000002300027308 */ /* 0x0002e20000000800 */
[----:B0-----:R-:W-:-:S07]  /*53d0*/  FADD.FTZ R7, R37, R38 ;  /* 0x0000002625077221 */ /* 0x001fce0000010000 */
[----:B------:R-:W0:Y:S01]  /*53e0*/  MUFU.EX2 R129, R129 ;  /* 0x0000008100817308 */ /* 0x000e220000000800 */
[C---:B--2---:R-:W-:Y:S01]  /*53f0*/  FADD.FTZ R40, R176.reuse, R25 ;  /* 0x00000019b0287221 */ /* 0x044fe20000010000 */
[----:B------:R-:W-:Y:S01]  /*5400*/  F2FP.BF16.F32.PACK_AB R176, R176, R125 ;  /* 0x0000007db0b0723e */ /* 0x000fe200000010ff */
[----:B-1----:R-:W-:-:S05]  /*5410*/  IMAD.MOV.U32 R35, RZ, RZ, R119 ;  /* 0x000000ffff237224 */ /* 0x002fca00078e0077 */
[----:B------:R-:W1:Y:S01]  /*5420*/  MUFU.EX2 R29, R29 ;  /* 0x0000001d001d7308 */ /* 0x000e620000000800 */
[C---:B---3--:R-:W-:Y:S01]  /*5430*/  FADD.FTZ R38, R2.reuse, R7 ;  /* 0x0000000702267221 */ /* 0x048fe20000010000 */
[----:B------:R-:W-:Y:S01]  /*5440*/  F2FP.BF16.F32.PACK_AB R181, R2, R37 ;  /* 0x0000002502b5723e */ /* 0x000fe200000010ff */
[----:B------:R-:W-:Y:S02]  /*5450*/  IMAD.MOV.U32 R2, RZ, RZ, 0x3f800000 ;  /* 0x3f800000ff027424 */ /* 0x000fe400078e00ff */
[----:B------:R-:W-:-:S03]  /*5460*/  IMAD.MOV.U32 R37, RZ, RZ, R119 ;  /* 0x000000ffff257224 */ /* 0x000fc600078e0077 */
[----:B------:R-:W2:Y:S01]  /*5470*/  MUFU.EX2 R10, R10 ;  /* 0x0000000a000a7308 */ /* 0x000ea20000000800 */
[----:B0-----:R-:W-:Y:S01]  /*5480*/  FADD.FTZ R7, R129, R40 ;  /* 0x0000002881077221 */ /* 0x001fe20000010000 */
[----:B------:R-:W-:-:S06]  /*5490*/  IMAD.MOV.U32 R40, RZ, RZ, R119 ;  /* 0x000000ffff287224 */ /* 0x000fcc00078e0077 */
[----:B------:R0:W3:Y:S01]  /*54a0*/  MUFU.EX2 R6, R39 ;  /* 0x0000002700067308 */ /* 0x0000e20000000800 */
[----:B-1----:R-:W-:Y:S01]  /*54b0*/  FADD.FTZ R25, R29, R38 ;  /* 0x000000261d197221 */ /* 0x002fe20000010000 */
[----:B------:R-:W-:-:S06]  /*54c0*/  IMAD.MOV.U32 R38, RZ, RZ, R119 ;  /* 0x000000ffff267224 */ /* 0x000fcc00078e0077 */
[----:B------:R-:W1:Y:S01]  /*54d0*/  MUFU.EX2 R73, R73 ;  /* 0x0000004900497308 */ /* 0x000e620000000800 */
[C---:B--2---:R-:W-:Y:S01]  /*54e0*/  FADD.FTZ R7, R10.reuse, R7 ;  /* 0x000000070a077221 */ /* 0x044fe20000010000 */
[----:B------:R-:W-:Y:S01]  /*54f0*/  F2FP.BF16.F32.PACK_AB R178, R10, R129 ;  /* 0x000000810ab2723e */ /* 0x000fe200000010ff */
[----:B0-----:R-:W-:-:S05]  /*5500*/  IMAD.MOV.U32 R39, RZ, RZ, R119 ;  /* 0x000000ffff277224 */ /* 0x001fca00078e0077 */
[----:B------:R0:W2:Y:S01]  /*5510*/  MUFU.EX2 R36, R27 ;  /* 0x0000001b00247308 */ /* 0x0000a20000000800 */
[C---:B---3--:R-:W-:Y:S01]  /*5520*/  FADD.FTZ R10, R6.reuse, R25 ;  /* 0x00000019060a7221 */ /* 0x048fe20000010000 */
[----:B------:R-:W-:Y:S01]  /*5530*/  F2FP.BF16.F32.PACK_AB R183, R6, R29 ;  /* 0x0000001d06b7723e */ /* 0x000fe200000010ff */
[--C-:B------:R-:W-:Y:S02]  /*5540*/  IMAD.MOV.U32 R29, RZ, RZ, R119.reuse ;  /* 0x000000ffff1d7224 */ /* 0x100fe400078e0077 */
[----:B------:R-:W-:-:S03]  /*5550*/  IMAD.MOV.U32 R25, RZ, RZ, R119 ;  /* 0x000000ffff197224 */ /* 0x000fc600078e0077 */
[----:B------:R-:W3:Y:S01]  /*5560*/  MUFU.EX2 R77, R77 ;  /* 0x0000004d004d7308 */ /* 0x000ee20000000800 */
[----:B-1----:R-:W-:Y:S01]  /*5570*/  FADD.FTZ R11, R73, R10 ;  /* 0x0000000a490b7221 */ /* 0x002fe20000010000 */
[----:B0-----:R-:W-:-:S06]  /*5580*/  IMAD.MOV.U32 R27, RZ, RZ, R119 ;  /* 0x000000ffff1b7224 */ /* 0x001fcc00078e0077 */
        /* <DEDUP_REMOVED lines=12> */
[----:B------:R-:W-:Y:S01]  /*5650*/  R2UR UR4, R16 ;  /* 0x00000000100472ca */ /* 0x000fe200000e0000 */
        /* <DEDUP_REMOVED lines=52> */
[----:B------:R-:W-:-:S07]  /*59a0*/  CS2R R24, SRZ ;  /* 0x0000000000187805 */ /* 0x000fce000001ff00 */
.L_x_3829:
        /* <DEDUP_REMOVED lines=8> */
.L_x_3821:
[----:B------:R-:W0:Y:S01]  /*5a30*/  S2UR UR7, SR_CgaCtaId ;  /* 0x00000000000779c3 */ /* 0x000e220000008800 */
[----:B------:R-:W-:Y:S01]  /*5a40*/  UMOV UR6, 0x400 ;  /* 0x0000040000067882 */ /* 0x000fe20000000000 */
[----:B------:R-:W-:Y:S01]  /*5a50*/  IMAD.U32 R12, RZ, RZ, UR5 ;  /* 0x00000005ff0c7e24 */ /* 0x000fe2000f8e00ff */
[----:B------:R-:W-:Y:S01]  /*5a60*/  SHF.L.U32 R3, R17, 0x1f, RZ ;  /* 0x0000001f11037819 */ /* 0x000fe200000006ff */
[----:B0-----:R-:W-:-:S06]  /*5a70*/  ULEA UR6, UR7, UR6, 0x18 ;  /* 0x0000000607067291 */ /* 0x001fcc000f8ec03f */
[----:B------:R-:W-:-:S04]  /*5a80*/  IMAD.U32 R5, RZ, RZ, UR6 ;  /* 0x00000006ff057e24 */ /* 0x000fc8000f8e00ff */
[----:B------:R-:W-:-:S04]  /*5a90*/  IMAD R12, R12, 0x8, R5 ;  /* 0x000000080c0c7824 */ /* 0x000fc800078e0205 */
[----:B------:R0:W1:Y:S01]  /*5aa0*/  SYNCS.PHASECHK.TRANS64.TRYWAIT P2, [R12+URZ+0x36830], R3 ;  /* 0x036830030c0075a7 */ /* 0x000062000804017f */
[----:B------:R-:W-:Y:S05]  /*5ab0*/  @!P0 BRA `(.L_x_3822) ;  /* 0x0000000000048947 */ /* 0x000fea0003800000 */
[----:B------:R-:W-:Y:S01]  /*5ac0*/  BPT.TRAP 0x1 ;  /* 0x000000040000795c */ /* 0x000fe20000300000 */
.L_x_3822:
[----:B------:R-:W-:Y:S01]  /*5ad0*/  IMAD R0, R16, 0xa80, R9 ;  /* 0x00000a8010007824 */ /* 0x000fe200078e0209 */
[----:B-1----:R-:W-:Y:S06]  /*5ae0*/  @P2 BRA `(.L_x_3823) ;  /* 0x0000000000082947 */ /* 0x002fec0003800000 */
[----:B------:R-:W1:Y:S02]  /*5af0*/  SYNCS.PHASECHK.TRANS64.TRYWAIT P2, [R12+URZ+0x36830], R3 ;  /* 0x036830030c0075a7 */ /* 0x000e64000804017f */
[----:B-1----:R-:W-:Y:S05]  /*5b00*/  @!P2 BRA `(.L_x_3824) ;  /* 0x000000d400fca947 */ /* 0x002fea0003800000 */
.L_x_3823:
[----:B------:R-:W-:Y:S01]  /*5b10*/  R2UR UR6, R0 ;  /* 0x00000000000672ca */ /* 0x000fe200000e0000 */
[----:B------:R-:W-:Y:S01]  /*5b20*/  WARPGROUP.ARRIVE ;  /* 0x00000000000079c5 */ /* 0x000fe20000000000 */
        /* <DEDUP_REMOVED lines=11> */
[----:B------:R-:W-:Y:S01]  /*5be0*/  UMOV UR10, UR6 ;  /* 0x00000006000a7c82 */ /* 0x000fe20008000000 */
[----:B------:R-:W-:Y:S01]  /*5bf0*/  UIADD3 UR5, UR6, 0x80, URZ ;  /* 0x0000008006057890 */ /* 0x000fe2000fffe03f */
[----:B------:R-:W-:Y:S01]  /*5c00*/  HGMMA.64x16x16.F32.BF16 R168, gdesc[UR8], RZ, !UPT, gsb0 ;  /* 0x0020000008a879f0 */ /* 0x000fe2000c0018ff */
[----:B------:R-:W-:Y:S01]  /*5c10*/  UMOV UR11, 0x40000040 ;  /* 0x40000040000b7882 */ /* 0x000fe20000000000 */
[----:B------:R-:W-:Y:S01]  /*5c20*/  UIADD3 UR7, UR6, 0x100, URZ ;  /* 0x0000010006077890 */ /* 0x000fe2000fffe03f */
[-C--:B------:R-:W-:Y:S01]  /*5c30*/  FMUL.FTZ R24, R24, R8.reuse ;  /* 0x0000000818187220 */ /* 0x080fe20000410000 */
[----:B------:R-:W-:Y:S01]  /*5c40*/  UIADD3 UR14, UR6, 0x2, URZ ;  /* 0x00000002060e7890 */ /* 0x000fe2000fffe03f */
[-C--:B------:R-:W-:Y:S01]  /*5c50*/  FMUL.FTZ R25, R25, R8.reuse ;  /* 0x0000000819197220 */ /* 0x080fe20000410000 */
[----:B------:R-:W-:Y:S01]  /*5c60*/  UMOV UR10, UR5 ;  /* 0x00000005000a7c82 */ /* 0x000fe20008000000 */
        /* <DEDUP_REMOVED lines=117> */
[----:B------:R-:W-:Y:S01]  /*63c0*/  FMUL.FTZ R119, R119, R2 ;  /* 0x0000000277777220 */ /* 0x000fe20000410000 */
[----:B------:R-:W-:-:S02]  /*63d0*/  WARPGROUP.DEPBAR.LE gsb0, 0x0 ;  /* 0x00008000000079c5 */ /* 0x000fc40000010000 */
[----:B------:R-:W-:-:S06]  /*63e0*/  WARPGROUP.ARRIVE ;  /* 0x00000000000079c5 */ /* 0x000fcc0000000000 */
[----:B------:R-:W-:Y:S01]  /*63f0*/  HGMMA.64x16x16.F32.BF16 R144, gdesc[UR8], RZ, !UPT, gsb0 ;  /* 0x00200000089079f0 */ /* 0x000fe2000c0018ff */
[----:B------:R-:W-:Y:S01]  /*6400*/  UMOV UR10, UR7 ;  /* 0x00000007000a7c82 */ /* 0x000fe20008000000 */
[----:B------:R-:W-:Y:S01]  /*6410*/  UMOV UR11, 0x40000040 ;  /* 0x40000040000b7882 */ /* 0x000fe20000000000 */
[----:B------:R-:W-:Y:S01]  /*6420*/  UIADD3 UR7, UR6, 0x300, URZ ;  /* 0x0000030006077890 */ /* 0x000fe2000fffe03f */
[----:B------:R-:W-:Y:S02]  /*6430*/  WARPGROUP.DEPBAR.LE gsb0, 0x0 ;  /* 0x00008000000079c5 */ /* 0x000fe40000010000 */
        /* <DEDUP_REMOVED lines=444> */
.L_x_3825:
[----:B------:R-:W-:Y:S01]  /*8000*/  IMAD.U32 R2, RZ, RZ, UR4 ;  /* 0x00000004ff027e24 */ /* 0x000fe2000f8e00ff */
[----:B------:R-:W-:-:S03]  /*8010*/  SHF.L.U32 R0, R13, 0x1f, RZ ;  /* 0x0000001f0d007819 */ /* 0x000fc600000006ff */
[----:B------:R-:W-:-:S04]  /*8020*/  IMAD R13, R2, 0x8, R5 ;  /* 0x00000008020d7824 */ /* 0x000fc800078e0205 */
[----:B------:R2:W3:Y:S01]  /*8030*/  SYNCS.PHASECHK.TRANS64.TRYWAIT P2, [R13+URZ+0x36850], R0 ;  /* 0x036850000d0075a7 */ /* 0x0004e2000804017f */
[----:B------:R-:W-:Y:S05]  /*8040*/  @!P0 BRA `(.L_x_3826) ;  /* 0x0000000000048947 */ /* 0x000fea0003800000 */
[----:B------:R-:W-:Y:S01]  /*8050*/  BPT.TRAP 0x1 ;  /* 0x000000040000795c */ /* 0x000fe20000300000 */
.L_x_3826:
[----:B---3--:R-:W-:Y:S05]  /*8060*/  @P2 BRA `(.L_x_3827) ;  /* 0x0000000000082947 */ /* 0x008fea0003800000 */
[----:B------:R-:W3:Y:S02]  /*8070*/  SYNCS.PHASECHK.TRANS64.TRYWAIT P2, [R13+URZ+0x36850], R0 ;  /* 0x036850000d0075a7 */ /* 0x000ee4000804017f */
[----:B---3--:R-:W-:Y:S05]  /*8080*/  @!P2 BRA `(.L_x_3828) ;  /* 0x000000b000b0a947 */ /* 0x008fea0003800000 */
.L_x_3827:
[----:B------:R-:W-:Y:S01]  /*8090*/  R2UR UR5, R5 ;  /* 0x00000000050572ca */ /* 0x000fe200000e0000 */
[----:B------:R-:W-:Y:S01]  /*80a0*/  WARPGROUP.ARRIVE ;  /* 0x00000000000079c5 */ /* 0x000fe20000000000 */
[----:B------:R-:W-:Y:S01]  /*80b0*/  UMOV UR7, 0x40000040 ;  /* 0x4000004000077882 */ /* 0x000fe20000000000 */
[----:B--23--:R-:W-:Y:S01]  /*80c0*/  FMNMX.FTZ R0, R168, R15, !PT ;  /* 0x0000000fa8007209 */ /* 0x00cfe20007810000 */
[----:B01----:R-:W-:Y:S01]  /*80d0*/  @!P1 VIADD R12, R12, 0x36840 ;  /* 0x000368400c0c9836 */ /* 0x003fe20000000000 */
[C---:B------:R-:W-:Y:S01]  /*80e0*/  ISETP.GT.AND P2, PT, R11.reuse, RZ, PT ;  /* 0x000000ff0b00720c */ /* 0x040fe20003f44270 */
[----:B------:R-:W-:Y:S01]  /*80f0*/  VIADD R11, R11, 0xffffffff ;  /* 0xffffffff0b0b7836 */ /* 0x000fe20000000000 */
[----:B------:R-:W-:-:S04]  /*8100*/  FMNMX.FTZ R3, R169, R0, !PT ;  /* 0x00000000a9037209 */ /* 0x000fc80007810000 */
        /* <DEDUP_REMOVED lines=10> */
[----:B------:R-:W-:-:S04]  /*81b0*/  FMNMX.FTZ R3, R165, R0, !PT ;  /* 0x00000000a5037209 */ /* 0x000fc80007810000 */
[----:B------:R-:W-:Y:S01]  /*81c0*/  FMNMX.FTZ R0, R152, R3, !PT ;  /* 0x0000000398007209 */ /* 0x000fe20007810000 */
[----:B------:R-:W-:Y:S02]  /*81d0*/  UMOV UR6, UR4 ;  /* 0x0000000400067c82 */ /* 0x000fe40008000000 */
[----:B------:R-:W-:Y:S01]  /*81e0*/  HGMMA.64x192x16.F32.BF16 R24, R200, gdesc[UR4].tnspB, R24, gsb0 ;  /* 0x42e00004c8187df0 */ /* 0x000fe20008001818 */
        /* <DEDUP_REMOVED lines=89> */
[----:B------:R-:W-:Y:S01]  /*8780*/  FADD.FTZ R133, -R3, R10 ;  /* 0x0000000a03857221 */ /* 0x000fe20000010100 */
[-CC-:B------:R-:W-:Y:S01]  /*8790*/  FFMA.FTZ R15, R168, R0.reuse, -R189.reuse ;  /* 0x00000000a80f7223 */ /* 0x180fe200000108bd */
[-CC-:B------:R-:W-:Y:S01]  /*87a0*/  FFMA.FTZ R200, R169, R0.reuse, -R189.reuse ;  /* 0x00000000a9c87223 */ /* 0x180fe200000108bd */
[-CC-:B------:R-:W-:Y:S01]  /*87b0*/  FFMA.FTZ R202, R172, R0.reuse, -R189.reuse ;  /* 0x00000000acca7223 */ /* 0x180fe200000108bd */
[-C--:B------:R-:W-:Y:S01]  /*87c0*/  FMUL.FTZ R2, R133, R0.reuse ;  /* 0x0000000085027220 */ /* 0x080fe20000410000 */
[-C--:B------:R-:W-:Y:S01]  /*87d0*/  FMUL.FTZ R133, R3, R0.reuse ;  /* 0x0000000003857220 */ /* 0x080fe20000410000 */
[-CC-:B------:R-:W-:Y:S01]  /*87e0*/  FFMA.FTZ R169, R173, R0.reuse, -R189.reuse ;  /* 0x00000000ada97223 */ /* 0x180fe200000108bd */
[----:B------:R-:W0:Y:S01]  /*87f0*/  MUFU.EX2 R15, R15 ;  /* 0x0000000f000f7308 */ /* 0x000e220000000800 */
[-C--:B------:R-:W-:Y:S01]  /*8800*/  FFMA.FTZ R14, R120, R0.reuse, -R189 ;  /* 0x00000000780e7223 */ /* 0x080fe200000108bd */
[-CC-:B------:R-:W-:Y:S01]  /*8810*/  FFMA.FTZ R201, R170, R0.reuse, -R133.reuse ;  /* 0x00000000aac97223 */ /* 0x180fe20000010885 */
[-CC-:B------:R-:W-:Y:S01]  /*8820*/  FFMA.FTZ R10, R171, R0.reuse, -R133.reuse ;  /* 0x00000000ab0a7223 */ /* 0x180fe20000010885 */
[-CC-:B------:R-:W-:Y:S01]  /*8830*/  FFMA.FTZ R203, R174, R0.reuse, -R133.reuse ;  /* 0x00000000aecb7223 */ /* 0x180fe20000010885 */
[-C--:B------:R-:W-:Y:S01]  /*8840*/  FFMA.FTZ R120, R175, R0.reuse, -R133 ;  /* 0x00000000af787223 */ /* 0x080fe20000010885 */
[-CC-:B------:R-:W-:Y:S01]  /*8850*/  FFMA.FTZ R196, R160, R0.reuse, -R189.reuse ;  /* 0x00000000a0c47223 */ /* 0x180fe200000108bd */
[-CC-:B------:R-:W-:Y:S01]  /*8860*/  FFMA.FTZ R188, R144, R0.reuse, -R189.reuse ;  /* 0x0000000090bc7223 */ /* 0x180fe200000108bd */
[----:B------:R-:W-:Y:S01]  /*8870*/  MUFU.EX2 R200, R200 ;  /* 0x000000c800c87308 */ /* 0x000fe20000000800 */
[-C--:B------:R-:W-:Y:S01]  /*8880*/  FFMA.FTZ R124, R124, R0.reuse, -R189 ;  /* 0x000000007c7c7223 */ /* 0x080fe200000108bd */
[-C--:B------:R-:W-:Y:S01]  /*8890*/  FFMA.FTZ R197, R162, R0.reuse, -R133 ;  /* 0x00000000a2c57223 */ /* 0x080fe20000010885 */
[----:B------:R-:W-:Y:S01]  /*88a0*/  @!P1 PRMT R144, RZ, 0x654, R12 ;  /* 0x00000654ff909816 */ /* 0x000fe2000000000c */
[-CC-:B------:R-:W-:Y:S01]  /*88b0*/  FFMA.FTZ R173, R161, R0.reuse, -R189.reuse ;  /* 0x00000000a1ad7223 */ /* 0x180fe200000108bd */
[-C--:B------:R-:W-:Y:S01]  /*88c0*/  FFMA.FTZ R198, R164, R0.reuse, -R189 ;  /* 0x00000000a4c67223 */ /* 0x080fe200000108bd */
[-C--:B------:R-:W-:Y:S01]  /*88d0*/  FFMA.FTZ R199, R166, R0.reuse, -R133 ;  /* 0x00000000a6c77223 */ /* 0x080fe20000010885 */
[-C--:B------:R-:W-:Y:S01]  /*88e0*/  FFMA.FTZ R161, R165, R0.reuse, -R189 ;  /* 0x00000000a5a17223 */ /* 0x080fe200000108bd */
[----:B------:R-:W-:Y:S01]  /*88f0*/  MUFU.EX2 R2, R2 ;  /* 0x0000000200027308 */ /* 0x000fe20000000800 */
[----:B0-----:R-:W-:Y:S01]  /*8900*/  FFMA.FTZ R7, R8, R7, R15 ;  /* 0x0000000708077223 */ /* 0x001fe2000001000f */
[-C--:B------:R-:W-:Y:S01]  /*8910*/  FFMA.FTZ R192, R152, R0.reuse, -R189 ;  /* 0x0000000098c07223 */ /* 0x080fe200000108bd */
[-C--:B------:R-:W-:Y:S01]  /*8920*/  FFMA.FTZ R193, R154, R0.reuse, -R133 ;  /* 0x000000009ac17223 */ /* 0x080fe20000010885 */
[-C--:B------:R-:W-:Y:S01]  /*8930*/  FFMA.FTZ R194, R156, R0.reuse, -R189 ;  /* 0x000000009cc27223 */ /* 0x080fe200000108bd */
[-C--:B------:R-:W-:Y:S01]  /*8940*/  FFMA.FTZ R195, R158, R0.reuse, -R133 ;  /* 0x000000009ec37223 */ /* 0x080fe20000010885 */
[-CC-:B------:R-:W-:Y:S01]  /*8950*/  FFMA.FTZ R190, R148, R0.reuse, -R189.reuse ;  /* 0x0000000094be7223 */ /* 0x180fe200000108bd */
[-CC-:B------:R-:W-:Y:S01]  /*8960*/  FFMA.FTZ R137, R137, R0.reuse, -R189.reuse ;  /* 0x0000000089897223 */ /* 0x180fe200000108bd */
[----:B------:R-:W-:Y:S01]  /*8970*/  MUFU.EX2 R201, R201 ;  /* 0x000000c900c97308 */ /* 0x000fe20000000800 */
[-CC-:B------:R-:W-:Y:S01]  /*8980*/  FFMA.FTZ R141, R141, R0.reuse, -R189.reuse ;  /* 0x000000008d8d7223 */ /* 0x180fe200000108bd */
[-CC-:B------:R-:W-:Y:S01]  /*8990*/  FFMA.FTZ R121, R121, R0.reuse, -R189.reuse ;  /* 0x0000000079797223 */ /* 0x180fe200000108bd */
[-C--:B------:R-:W-:Y:S01]  /*89a0*/  FFMA.FTZ R125, R125, R0.reuse, -R189 ;  /* 0x000000007d7d7223 */ /* 0x080fe200000108bd */
        /* <DEDUP_REMOVED lines=9> */
[----:B------:R-:W-:-:S03]  /*8a40*/  FFMA.FTZ R127, R127, R0, -R133 ;  /* 0x000000007f7f7223 */ /* 0x000fc60000010885 */
[----:B------:R-:W-:Y:S08]  /*8a50*/  MUFU.EX2 R202, R202 ;  /* 0x000000ca00ca7308 */ /* 0x000ff00000000800 */
[----:B------:R-:W-:Y:S08]  /*8a60*/  MUFU.EX2 R203, R203 ;  /* 0x000000cb00cb7308 */ /* 0x000ff00000000800 */
[----:B------:R-:W-:Y:S08]  /*8a70*/  MUFU.EX2 R169, R169 ;  /* 0x000000a900a97308 */ /* 0x000ff00000000800 */
[----:B------:R-:W-:Y:S08]  /*8a80*/  MUFU.EX2 R120, R120 ;  /* 0x0000007800787308 */ /* 0x000ff00000000800 */
[----:B------:R0:W-:Y:S08]  /*8a90*/  MUFU.EX2 R20, R124 ;  /* 0x0000007c00147308 */ /* 0x0001f00000000800 */
[----:B------:R-:W-:Y:S01]  /*8aa0*/  MUFU.EX2 R196, R196 ;  /* 0x000000c400c47308 */ /* 0x000fe20000000800 */
[----:B0-----:R-:W-:-:S07]  /*8ab0*/  FFMA.FTZ R124, R163, R0, -R133 ;  /* 0x00000000a37c7223 */ /* 0x001fce0000010885 */
        /* <DEDUP_REMOVED lines=16> */
[-C--:B------:R-:W-:Y:S01]  /*8bc0*/  FFMA.FTZ R187, R142, R0.reuse, -R133 ;  /* 0x000000008ebb7223 */ /* 0x080fe20000010885 */
[-C--:B------:R-:W-:Y:S01]  /*8bd0*/  FFMA.FTZ R184, R136, R0.reuse, -R189 ;  /* 0x0000000088b87223 */ /* 0x080fe200000108bd */
[-C--:B------:R-:W-:Y:S01]  /*8be0*/  FFMA.FTZ R136, R159, R0.reuse, -R133 ;  /* 0x000000009f887223 */ /* 0x080fe20000010885 */
[-C--:B------:R-:W-:Y:S01]  /*8bf0*/  FFMA.FTZ R186, R140, R0.reuse, -R189 ;  /* 0x000000008cba7223 */ /* 0x080fe200000108bd */
[----:B------:R-:W-:Y:S01]  /*8c00*/  HGMMA.64x192x16.F32.BF16 R24, R180, gdesc[UR4].tnspB, R24, gsb0 ;  /* 0x42e00004b4187df0 */ /* 0x000fe20008001818 */
[----:B------:R-:W-:Y:S01]  /*8c10*/  UMOV UR6, UR4 ;  /* 0x0000000400067c82 */ /* 0x000fe20008000000 */
[----:B------:R-:W-:Y:S01]  /*8c20*/  UMOV UR7, 0x40000040 ;  /* 0x4000004000077882 */ /* 0x000fe20000000000 */
[----:B------:R-:W-:Y:S01]  /*8c30*/  FFMA.FTZ R140, R147, R0, -R133 ;  /* 0x00000000938c7223 */ /* 0x000fe20000010885 */
[----:B------:R-:W-:Y:S01]  /*8c40*/  MUFU.EX2 R136, R136 ;  /* 0x0000008800887308 */ /* 0x000fe20000000800 */
[----:B------:R-:W-:-:S07]  /*8c50*/  R2UR UR4, R16 ;  /* 0x00000000100472ca */ /* 0x000fce00000e0000 */
        /* <DEDUP_REMOVED lines=18> */
[----:B------:R-:W-:Y:S08]  /*8d80*/  MUFU.EX2 R123, R123 ;  /* 0x0000007b007b7308 */ /* 0x000ff00000000800 */
[----:B------:R-:W1:Y:S08]  /*8d90*/  MUFU.EX2 R125, R125 ;  /* 0x0000007d007d7308 */ /* 0x000e700000000800 */
[----:B------:R-:W-:Y:S01]  /*8da0*/  MUFU.EX2 R127, R127 ;  /* 0x0000007f007f7308 */ /* 0x000fe20000000800 */
[----:B------:R-:W-:-:S02]  /*8db0*/  WARPGROUP.DEPBAR.LE gsb0, 0x0 ;  /* 0x00008000000079c5 */ /* 0x000fc40000010000 */
[----:B------:R-:W-:Y:S01]  /*8dc0*/  WARPGROUP.ARRIVE ;  /* 0x00000000000079c5 */ /* 0x000fe20000000000 */
[-C--:B------:R-:W-:Y:S01]  /*8dd0*/  FFMA.FTZ R180, R128, R0.reuse, -R189 ;  /* 0x0000000080b47223 */ /* 0x080fe200000108bd */
[-C--:B------:R-:W-:Y:S01]  /*8de0*/  FFMA.FTZ R128, R167, R0.reuse, -R133 ;  /* 0x00000000a7807223 */ /* 0x080fe20000010885 */
[-C--:B------:R-:W-:Y:S01]  /*8df0*/  FFMA.FTZ R182, R132, R0.reuse, -R189 ;  /* 0x0000000084b67223 */ /* 0x080fe200000108bd */
[-CC-:B------:R-:W-:Y:S01]  /*8e00*/  FFMA.FTZ R132, R155, R0.reuse, -R133.reuse ;  /* 0x000000009b847223 */ /* 0x180fe20000010885 */
[-CC-:B------:R-:W-:Y:S01]  /*8e10*/  FFMA.FTZ R181, R130, R0.reuse, -R133.reuse ;  /* 0x0000000082b57223 */ /* 0x180fe20000010885 */
[----:B------:R-:W-:Y:S01]  /*8e20*/  HGMMA.64x192x16.F32.BF16 R24, R176, gdesc[UR4].tnspB, R24, gsb0 ;  /* 0x42e00004b0187df0 */ /* 0x000fe20008001818 */
[----:B------:R-:W-:Y:S01]  /*8e30*/  FFMA.FTZ R189, R146, R0, -R133 ;  /* 0x0000000092bd7223 */ /* 0x000fe20000010885 */
[----:B------:R-:W2:Y:S08]  /*8e40*/  MUFU.EX2 R128, R128 ;  /* 0x0000008000807308 */ /* 0x000eb00000000800 */
[----:B------:R-:W3:Y:S08]  /*8e50*/  MUFU.EX2 R132, R132 ;  /* 0x0000008400847308 */ /* 0x000ef00000000800 */
[----:B------:R-:W4:Y:S08]  /*8e60*/  MUFU.EX2 R189, R189 ;  /* 0x000000bd00bd7308 */ /* 0x000f300000000800 */
[----:B------:R-:W-:Y:S08]  /*8e70*/  MUFU.EX2 R180, R180 ;  /* 0x000000b400b47308 */ /* 0x000ff00000000800 */
[----:B------:R-:W-:Y:S08]  /*8e80*/  MUFU.EX2 R181, R181 ;  /* 0x000000b500b57308 */ /* 0x000ff00000000800 */
[----:B------:R-:W-:Y:S08]  /*8e90*/  MUFU.EX2 R182, R182 ;  /* 0x000000b600b67308 */ /* 0x000ff00000000800 */
[----:B------:R-:W-:Y:S01]  /*8ea0*/  MUFU.EX2 R183, R134 ;  /* 0x0000008600b77308 */ /* 0x000fe20000000800 */
[----:B------:R-:W-:-:S02]  /*8eb0*/  WARPGROUP.DEPBAR.LE gsb0, 0x0 ;  /* 0x00008000000079c5 */ /* 0x000fc40000010000 */
[----:B------:R5:W-:Y:S05]  /*8ec0*/  @!P1 SYNCS.ARRIVE.TRANS64.RED.A1T0 RZ, [R144+URZ], RZ ;  /* 0x000000ff90ff99a7 */ /* 0x000bea000810043f */
[----:B------:R-:W-:Y:S01]  /*8ed0*/  MUFU.EX2 R179, R126 ;  /* 0x0000007e00b37308 */ /* 0x000fe20000000800 */
[----:B0-----:R-:W-:Y:S02]  /*8ee0*/  F2FP.BF16.F32.PACK_AB R176, R121, R14 ;  /* 0x0000000e79b0723e */ /* 0x001fe400000010ff */
[----:B-1----:R-:W-:Y:S01]  /*8ef0*/  F2FP.BF16.F32.PACK_AB R178, R125, R20 ;  /* 0x000000147db2723e */ /* 0x002fe200000010ff */
[----:B-----5:R-:W-:Y:S02]  /*8f00*/  @!P1 VIADD R144, R13, 0x36860 ;  /* 0x000368600d909836 */ /* 0x020fe40000000000 */
[----:B------:R-:W-:Y:S01]  /*8f10*/  FADD.FTZ R13, R200, R7 ;  /* 0x00000007c80d7221 */ /* 0x000fe20000010000 */
[----:B------:R-:W-:Y:S01]  /*8f20*/  FFMA.FTZ R7, R2, R6, R201 ;  /* 0x0000000602077223 */ /* 0x000fe200000100c9 */
[----:B------:R-:W-:-:S02]  /*8f30*/  F2FP.BF16.F32.PACK_AB R200, R200, R15 ;  /* 0x0000000fc8c8723e */ /* 0x000fc400000010ff */
[----:B------:R-:W-:Y:S01]  /*8f40*/  FADD.FTZ R6, R202, R13 ;  /* 0x0000000dca067221 */ /* 0x000fe20000010000 */
[C---:B------:R-:W-:Y:S01]  /*8f50*/  FADD.FTZ R138, R10.reuse, R7 ;  /* 0x000000070a8a7221 */ /* 0x040fe20000010000 */
[----:B------:R-:W-:Y:S02]  /*8f60*/  F2FP.BF16.F32.PACK_AB R201, R10, R201 ;  /* 0x000000c90ac9723e */ /* 0x000fe400000010ff */
[----:B------:R-:W-:Y:S01]  /*8f70*/  FADD.FTZ R13, R169, R6 ;  /* 0x00000006a90d7221 */ /* 0x000fe20000010000 */
[----:B------:R-:W-:Y:S01]  /*8f80*/  FADD.FTZ R7, R203, R138 ;  /* 0x0000008acb077221 */ /* 0x000fe20000010000 */
[----:B------:R-:W-:Y:S01]  /*8f90*/  FFMA.FTZ R6, R139, R0, -R133 ;  /* 0x000000008b067223 */ /* 0x000fe20000010885 */
[----:B------:R-:W-:Y:S01]  /*8fa0*/  F2FP.BF16.F32.PACK_AB R203, R120, R203 ;  /* 0x000000cb78cb723e */ /* 0x000fe200000010ff */
[----:B------:R-:W-:Y:S01]  /*8fb0*/  FADD.FTZ R142, R196, R13 ;  /* 0x0000000dc48e7221 */ /* 0x000fe20000010000 */
[----:B------:R-:W-:Y:S01]  /*8fc0*/  FADD.FTZ R138, R120, R7 ;  /* 0x00000007788a7221 */ /* 0x000fe20000010000 */
[----:B------:R-:W-:-:S02]  /*8fd0*/  @!P1 PRMT R144, RZ, 0x654, R144 ;  /* 0x00000654ff909816 */ /* 0x000fc40000000090 */
[----:B------:R-:W-:Y:S01]  /*8fe0*/  FADD.FTZ R13, R173, R142 ;  /* 0x0000008ead0d7221 */ /* 0x000fe20000010000 */
[----:B------:R-:W-:Y:S01]  /*8ff0*/  FADD.FTZ R7, R197, R138 ;  /* 0x0000008ac5077221 */ /* 0x000fe20000010000 */
[----:B------:R-:W0:Y:S01]  /*9000*/  MUFU.EX2 R6, R6 ;  /* 0x0000000600067308 */ /* 0x000e220000000800 */
[----:B------:R1:W-:Y:S01]  /*9010*/  @!P1 SYNCS.ARRIVE.TRANS64.RED.A1T0 RZ, [R144+URZ], RZ ;  /* 0x000000ff90ff99a7 */ /* 0x0003e2000810043f */
[----:B------:R-:W-:Y:S01]  /*9020*/  FADD.FTZ R138, R198, R13 ;  /* 0x0000000dc68a7221 */ /* 0x000fe20000010000 */
[----:B------:R-:W-:Y:S01]  /*9030*/  FADD.FTZ R130, R124, R7 ;  /* 0x000000077c827221 */ /* 0x000fe20000010000 */
[----:B------:R-:W-:Y:S01]  /*9040*/  FFMA.FTZ R7, R122, R0, -R133 ;  /* 0x000000007a077223 */ /* 0x000fe20000010885 */
[----:B------:R-:W-:Y:S01]  /*9050*/  F2FP.BF16.F32.PACK_AB R202, R169, R202 ;  /* 0x000000caa9ca723e */ /* 0x000fe200000010ff */
[----:B------:R-:W-:Y:S01]  /*9060*/  FADD.FTZ R139, R161, R138 ;  /* 0x0000008aa18b7221 */ /* 0x000fe20000010000 */
[----:B------:R-:W-:Y:S01]  /*9070*/  FADD.FTZ R13, R199, R130 ;  /* 0x00000082c70d7221 */ /* 0x000fe20000010000 */
[----:B------:R-:W5:Y:S01]  /*9080*/  MUFU.EX2 R122, R143 ;  /* 0x0000008f007a7308 */ /* 0x000f620000000800 */
[----:B------:R-:W-:Y:S01]  /*9090*/  F2FP.BF16.F32.PACK_AB R196, R173, R196 ;  /* 0x000000c4adc4723e */ /* 0x000fe200000010ff */
[----:B------:R-:W-:Y:S01]  /*90a0*/  FADD.FTZ R138, R192, R139 ;  /* 0x0000008bc08a7221 */ /* 0x000fe20000010000 */
[----:B--2---:R-:W-:Y:S01]  /*90b0*/  FADD.FTZ R130, R128, R13 ;  /* 0x0000000d80827221 */ /* 0x004fe20000010000 */
[----:B------:R-:W-:-:S02]  /*90c0*/  F2FP.BF16.F32.PACK_AB R197, R124, R197 ;  /* 0x000000c57cc5723e */ /* 0x000fc400000010ff */
[----:B------:R-:W-:Y:S01]  /*90d0*/  FADD.FTZ R139, R21, R138 ;  /* 0x0000008a158b7221 */ /* 0x000fe20000010000 */
[----:B------:R-:W-:Y:S01]  /*90e0*/  FADD.FTZ R13, R193, R130 ;  /* 0x00000082c10d7221 */ /* 0x000fe20000010000 */
[----:B------:R2:W1:Y:S01]  /*90f0*/  MUFU.EX2 R177, R7 ;  /* 0x0000000700b17308 */ /* 0x0004620000000800 */
[----:B------:R-:W-:Y:S01]  /*9100*/  F2FP.BF16.F32.PACK_AB R198, R161, R198 ;  /* 0x000000c6a1c6723e */ /* 0x000fe200000010ff */
[----:B------:R-:W-:Y:S01]  /*9110*/  FADD.FTZ R138, R194, R139 ;  /* 0x0000008bc28a7221 */ /* 0x000fe20000010000 */
[----:B---3--:R-:W-:Y:S01]  /*9120*/  FADD.FTZ R130, R132, R13 ;  /* 0x0000000d84827221 */ /* 0x008fe20000010000 */
[----:B------:R-:W-:Y:S02]  /*9130*/  F2FP.BF16.F32.PACK_AB R199, R128, R199 ;  /* 0x000000c780c7723e */ /* 0x000fe400000010ff */
[----:B------:R-:W-:Y:S01]  /*9140*/  FADD.FTZ R15, R153, R138 ;  /* 0x0000008a990f7221 */ /* 0x000fe20000010000 */
[----:B------:R-:W-:Y:S01]  /*9150*/  FADD.FTZ R13, R195, R130 ;  /* 0x00000082c30d7221 */ /* 0x000fe20000010000 */
[----:B------:R-:W-:-:S02]  /*9160*/  F2FP.BF16.F32.PACK_AB R192, R21, R192 ;  /* 0x000000c015c0723e */ /* 0x000fc400000010ff */
[----:B------:R-:W-:Y:S01]  /*9170*/  FADD.FTZ R138, R188, R15 ;  /* 0x0000000fbc8a7221 */ /* 0x000fe20000010000 */
[----:B------:R-:W-:Y:S01]  /*9180*/  FADD.FTZ R130, R136, R13 ;  /* 0x0000000d88827221 */ /* 0x000fe20000010000 */
[----:B------:R-:W-:Y:S02]  /*9190*/  F2FP.BF16.F32.PACK_AB R193, R132, R193 ;  /* 0x000000c184c1723e */ /* 0x000fe400000010ff */
[----:B------:R-:W-:Y:S01]  /*91a0*/  FADD.FTZ R15, R157, R138 ;  /* 0x0000008a9d0f7221 */ /* 0x000fe20000010000 */
[----:B----4-:R-:W-:Y:S01]  /*91b0*/  FADD.FTZ R13, R189, R130 ;  /* 0x00000082bd0d7221 */ /* 0x010fe20000010000 */
        /* <DEDUP_REMOVED lines=11> */
[----:B------:R-:W-:Y:S01]  /*9270*/  FADD.FTZ R13, R185, R10 ;  /* 0x0000000ab90d7221 */ /* 0x000fe20000010000 */
[----:B0-----:R-:W-:-:S02]  /*9280*/  F2FP.BF16.F32.PACK_AB R185, R6, R185 ;  /* 0x000000b906b9723e */ /* 0x001fc400000010ff */
[----:B------:R-:W-:Y:S01]  /*9290*/  FADD.FTZ R120, R186, R15 ;  /* 0x0000000fba787221 */ /* 0x000fe20000010000 */
[----:B------:R-:W-:Y:S01]  /*92a0*/  FADD.FTZ R10, R6, R13 ;  /* 0x0000000d060a7221 */ /* 0x000fe20000010000 */
[----:B------:R-:W-:Y:S02]  /*92b0*/  F2FP.BF16.F32.PACK_AB R190, R145, R190 ;  /* 0x000000be91be723e */ /* 0x000fe400000010ff */
[----:B------:R-:W-:Y:S01]  /*92c0*/  FADD.FTZ R15, R141, R120 ;  /* 0x000000788d0f7221 */ /* 0x000fe20000010000 */
[----:B------:R-:W-:Y:S01]  /*92d0*/  FADD.FTZ R13, R187, R10 ;  /* 0x0000000abb0d7221 */ /* 0x000fe20000010000 */
[----:B------:R-:W-:Y:S02]  /*92e0*/  F2FP.BF16.F32.PACK_AB R191, R12, R191 ;  /* 0x000000bf0cbf723e */ /* 0x000fe400000010ff */
[----:B------:R-:W-:Y:S01]  /*92f0*/  FADD.FTZ R120, R180, R15 ;  /* 0x0000000fb4787221 */ /* 0x000fe20000010000 */
[----:B-----5:R-:W-:Y:S01]  /*9300*/  FADD.FTZ R10, R122, R13 ;  /* 0x0000000d7a0a7221 */ /* 0x020fe20000010000 */
[----:B------:R-:W-:Y:S01]  /*9310*/  F2FP.BF16.F32.PACK_AB R184, R137, R184 ;  /* 0x000000b889b8723e */ /* 0x000fe200000010ff */
[----:B------:R-:W-:-:S02]  /*9320*/  IMAD.MOV.U32 R13, RZ, RZ, R17 ;  /* 0x000000ffff0d7224 */ /* 0x000fc400078e0011 */
[----:B--2---:R-:W-:Y:S01]  /*9330*/  FADD.FTZ R7, R149, R120 ;  /* 0x0000007895077221 */ /* 0x004fe20000010000 */
[----:B------:R-:W-:Y:S01]  /*9340*/  FADD.FTZ R10, R181, R10 ;  /* 0x0000000ab50a7221 */ /* 0x000fe20000010000 */
[----:B------:R-:W-:Y:S01]  /*9350*/  F2FP.BF16.F32.PACK_AB R186, R141, R186 ;  /* 0x000000ba8dba723e */ /* 0x000fe200000010ff */
[----:B------:R-:W-:Y:S02]  /*9360*/  IMAD.MOV.U32 R15, RZ, RZ, R4 ;  /* 0x000000ffff0f7224 */ /* 0x000fe400078e0004 */
[----:B------:R-:W-:Y:S01]  /*9370*/  FADD.FTZ R6, R182, R7 ;  /* 0x00000007b6067221 */ /* 0x000fe20000010000 */
[----:B------:R-:W-:Y:S01]  /*9380*/  FADD.FTZ R10, R131, R10 ;  /* 0x0000000a830a7221 */ /* 0x000fe20000010000 */
        /* <DEDUP_REMOVED lines=8> */
[----:B-1----:R-:W-:Y:S01]  /*9410*/  FADD.FTZ R10, R177, R10 ;  /* 0x0000000ab10a7221 */ /* 0x002fe20000010000 */
[----:B------:R-:W-:Y:S02]  /*9420*/  F2FP.BF16.F32.PACK_AB R182, R129, R182 ;  /* 0x000000b681b6723e */ /* 0x000fe400000010ff */
[----:B------:R-:W-:Y:S01]  /*9430*/  FADD.FTZ R6, R20, R7 ;  /* 0x0000000714067221 */ /* 0x000fe20000010000 */
[----:B------:R-:W-:Y:S01]  /*9440*/  FADD.FTZ R10, R123, R10 ;  /* 0x0000000a7b0a7221 */ /* 0x000fe20000010000 */
[----:B------:R-:W-:-:S02]  /*9450*/  F2FP.BF16.F32.PACK_AB R183, R135, R183 ;  /* 0x000000b787b7723e */ /* 0x000fc400000010ff */
[----:B------:R-:W-:Y:S01]  /*9460*/  FADD.FTZ R7, R125, R6 ;  /* 0x000000067d077221 */ /* 0x000fe20000010000 */
[----:B------:R-:W-:Y:S01]  /*9470*/  FADD.FTZ R10, R179, R10 ;  /* 0x0000000ab30a7221 */ /* 0x000fe20000010000 */
[----:B------:R-:W-:Y:S02]  /*9480*/  F2FP.BF16.F32.PACK_AB R177, R123, R177 ;  /* 0x000000b17bb1723e */ /* 0x000fe400000010ff */
[C---:B------:R-:W-:Y:S01]  /*9490*/  F2FP.BF16.F32.PACK_AB R179, R127.reuse, R179 ;  /* 0x000000b37fb3723e */ /* 0x040fe200000010ff */
[----:B------:R-:W-:Y:S01]  /*94a0*/  FADD.FTZ R6, R127, R10 ;  /* 0x0000000a7f067221 */ /* 0x000fe20000010000 */
[----:B------:R-:W-:Y:S01]  /*94b0*/  IMAD.MOV.U32 R10, RZ, RZ, R3 ;  /* 0x000000ffff0a7224 */ /* 0x000fe200078e0003 */
[----:B------:R-:W-:Y:S06]  /*94c0*/  @P2 BRA `(.L_x_3829) ;  /* 0xffffffc400382947 */ /* 0x000fec000383ffff */
.L_x_3820:
        /* <DEDUP_REMOVED lines=99> */
.L_x_3830:
[----:B------:R-:W-:Y:S01]  /*9b00*/  IMAD R11, R16, 0x8, R5 ;  /* 0x00000008100b7824 */ /* 0x000fe200078e0205 */
[----:B------:R-:W-:-:S04]  /*9b10*/  SHF.L.U32 R2, R17, 0x1f, RZ ;  /* 0x0000001f11027819 */ /* 0x000fc800000006ff */
[----:B------:R0:W1:Y:S01]  /*9b20*/  SYNCS.PHASECHK.TRANS64.TRYWAIT P2, [R11+URZ+0x36850], R2 ;  /* 0x036850020b0075a7 */ /* 0x000062000804017f */
[----:B------:R-:W-:Y:S05]  /*9b30*/  @!P0 BRA `(.L_x_3831) ;  /* 0x0000000000048947 */ /* 0x000fea0003800000 */
[----:B------:R-:W-:Y:S01]  /*9b40*/  BPT.TRAP 0x1 ;  /* 0x000000040000795c */ /* 0x000fe20000300000 */
.L_x_3831:
[----:B-1----:R-:W-:Y:S05]  /*9b50*/  @P2 BRA `(.L_x_3832) ;  /* 0x0000000000082947 */ /* 0x002fea0003800000 */
[----:B------:R-:W1:Y:S02]  /*9b60*/  SYNCS.PHASECHK.TRANS64.TRYWAIT P0, [R11+URZ+0x36850], R2 ;  /* 0x036850020b0075a7 */ /* 0x000e64000800017f */
[----:B-1----:R-:W-:Y:S05]  /*9b70*/  @!P0 BRA `(.L_x_3833) ;  /* 0x0000009800088947 */ /* 0x002fea0003800000 */
.L_x_3832:
        /* <DEDUP_REMOVED lines=11> */
[----:B------:R-:W-:Y:S01]  /*9c30*/  IMAD.MOV.U32 R20, RZ, RZ, -0x800000 ;  /* 0xff800000ff147424 */ /* 0x000fe200078e00ff */
        /* <DEDUP_REMOVED lines=11> */
[----:B------:R-:W-:Y:S01]  /*9cf0*/  HGMMA.64x192x16.F32.BF16 R24, R200, gdesc[UR4].tnspB, R24, gsb0 ;  /* 0x42e00004c8187df0 */ /* 0x000fe20008001818 */
[----:B------:R-:W-:Y:S01]  /*9d00*/  R2UR UR6, R12 ;  /* 0x000000000c0672ca */ /* 0x000fe200000e0000 */
[----:B------:R-:W-:Y:S01]  /*9d10*/  VIADD R12, R8, 0x100 ;  /* 0x00000100080c7836 */ /* 0x000fe20000000000 */
[----:B------:R-:W-:Y:S02]  /*9d20*/  R2UR UR7, R13 ;  /* 0x000000000d0772ca */ /* 0x000fe400000e0000 */
[----:B------:R-:W-:Y:S01]  /*9d30*/  MOV R13, 0x40000040 ;  /* 0x40000040000d7802 */ /* 0x000fe20000000f00 */
[----:B------:R-:W-:Y:S02]  /*9d40*/  WARPGROUP.DEPBAR.LE gsb0, 0x0 ;  /* 0x00008000000079c5 */ /* 0x000fe40000010000 */
[----:B------:R-:W-:-:S12]  /*9d50*/  WARPGROUP.ARRIVE ;  /* 0x00000000000079c5 */ /* 0x000fd80000000000 */
[----:B------:R-:W-:Y:S01]  /*9d60*/  HGMMA.64x192x16.F32.BF16 R24, R196, gdesc[UR4].tnspB, R24, gsb0 ;  /* 0x42e00004c4187df0 */ /* 0x000fe20008001818 */
[----:B------:R-:W-:Y:S01]  /*9d70*/  R2UR UR6, R12 ;  /* 0x000000000c0672ca */ /* 0x000fe200000e0000 */
[----:B------:R-:W-:Y:S01]  /*9d80*/  VIADD R12, R8, 0x180 ;  /* 0x00000180080c7836 */ /* 0x000fe20000000000 */
[----:B------:R-:W-:Y:S01]  /*9d90*/  R2UR UR7, R13 ;  /* 0x000000000d0772ca */ /* 0x000fe200000e0000 */
[----:B------:R-:W-:Y:S01]  /*9da0*/  IMAD.MOV.U32 R13, RZ, RZ, 0x40000040 ;  /* 0x40000040ff0d7424 */ /* 0x000fe200078e00ff */
[----:B------:R-:W-:Y:S02]  /*9db0*/  WARPGROUP.DEPBAR.LE gsb0, 0x0 ;  /* 0x00008000000079c5 */ /* 0x000fe40000010000 */
[----:B------:R-:W-:-:S13]  /*9dc0*/  WARPGROUP.ARRIVE ;  /* 0x00000000000079c5 */ /* 0x000fda0000000000 */
        /* <DEDUP_REMOVED lines=9> */
[C---:B------:R-:W-:Y:S01]  /*9e60*/  VIADD R12, R8.reuse, 0x280 ;  /* 0x00000280080c7836 */ /* 0x040fe20000000000 */
[----:B------:R-:W-:Y:S01]  /*9e70*/  R2UR UR7, R13 ;  /* 0x000000000d0772ca */ /* 0x000fe200000e0000 */
[----:B------:R-:W-:Y:S02]  /*9e80*/  IMAD.MOV.U32 R13, RZ, RZ, 0x40000040 ;  /* 0x40000040ff0d7424 */ /* 0x000fe400078e00ff */
[----:B------:R-:W-:Y:S01]  /*9e90*/  VIADD R8, R8, 0x300 ;  /* 0x0000030008087836 */ /* 0x000fe20000000000 */
[----:B------:R-:W-:Y:S02]  /*9ea0*/  WARPGROUP.DEPBAR.LE gsb0, 0x0 ;  /* 0x00008000000079c5 */ /* 0x000fe40000010000 */
[----:B------:R-:W-:-:S11]  /*9eb0*/  WARPGROUP.ARRIVE ;  /* 0x00000000000079c5 */ /* 0x000fd60000000000 */
[----:B------:R-:W-:Y:S01]  /*9ec0*/  HGMMA.64x192x16.F32.BF16 R24, R184, gdesc[UR4].tnspB, R24, gsb0 ;  /* 0x42e00004b8187df0 */ /* 0x000fe20008001818 */
[----:B------:R-:W-:Y:S02]  /*9ed0*/  R2UR UR6, R12 ;  /* 0x000000000c0672ca */ /* 0x000fe400000e0000 */
[----:B------:R-:W-:Y:S01]  /*9ee0*/  R2UR UR7, R13 ;  /* 0x000000000d0772ca */ /* 0x000fe200000e0000 */
[----:B------:R-:W-:Y:S02]  /*9ef0*/  WARPGROUP.DEPBAR.LE gsb0, 0x0 ;  /* 0x00008000000079c5 */ /* 0x000fe40000010000 */
[----:B------:R-:W-:-:S14]  /*9f00*/  WARPGROUP.ARRIVE ;  /* 0x00000000000079c5 */ /* 0x000fdc0000000000 */
[----:B------:R-:W-:Y:S01]  /*9f10*/  HGMMA.64x192x16.F32.BF16 R24, R180, gdesc[UR4].tnspB, R24, gsb0 ;  /* 0x42e00004b4187df0 */ /* 0x000fe20008001818 */
[----:B------:R-:W-:Y:S01]  /*9f20*/  R2UR UR6, R8 ;  /* 0x00000000080672ca */ /* 0x000fe200000e0000 */
[----:B-1----:R-:W-:Y:S01]  /*9f30*/  FADD.FTZ R8, R5, R6 ;  /* 0x0000000605087221 */ /* 0x002fe20000010000 */
[----:B------:R-:W-:Y:S01]  /*9f40*/  R2UR UR7, R9 ;  /* 0x00000000090772ca */ /* 0x000fe200000e0000 */
[----:B------:R-:W0:Y:S04]  /*9f50*/  SHFL.BFLY PT, R5, R2, 0x1, 0x1f ;  /* 0x0c201f0002057f89 */ /* 0x000e2800000e0000 */
[----:B------:R-:W1:Y:S01]  /*9f60*/  SHFL.BFLY PT, R9, R8, 0x1, 0x1f ;  /* 0x0c201f0008097f89 */ /* 0x000e6200000e0000 */
[----:B0-----:R-:W-:Y:S01]  /*9f70*/  FADD.FTZ R12, R2, R5 ;  /* 0x00000005020c7221 */ /* 0x001fe20000010000 */
[----:B------:R-:W-:Y:S01]  /*9f80*/  IMAD.MOV.U32 R5, RZ, RZ, RZ ;  /* 0x000000ffff057224 */ /* 0x000fe200078e00ff */
[----:B------:R-:W-:Y:S01]  /*9f90*/  SEL R2, RZ, 0x1, P2 ;  /* 0x00000001ff027807 */ /* 0x000fe20001000000 */
[----:B-1----:R-:W-:-:S02]  /*9fa0*/  FADD.FTZ R13, R8, R9 ;  /* 0x00000009080d7221 */ /* 0x002fc40000010000 */
[----:B------:R-:W-:Y:S01]  /*9fb0*/  FSETP.NE.FTZ.AND P0, PT, R12, RZ, PT ;  /* 0x000000ff0c00720b */ /* 0x000fe20003f15000 */
[----:B------:R-:W-:Y:S01]  /*9fc0*/  IMAD.MOV.U32 R8, RZ, RZ, RZ ;  /* 0x000000ffff087224 */ /* 0x000fe200078e00ff */
[----:B------:R-:W-:Y:S01]  /*9fd0*/  LOP3.LUT R17, R17, R2, RZ, 0x3c, !PT ;  /* 0x0000000211117212 */ /* 0x000fe200078e3cff */
[----:B------:R-:W-:Y:S01]  /*9fe0*/  IMAD.MOV.U32 R2, RZ, RZ, -0x800000 ;  /* 0xff800000ff027424 */ /* 0x000fe200078e00ff */
[----:B------:R-:W-:-:S09]  /*9ff0*/  FSETP.NE.FTZ.AND P3, PT, R13, RZ, PT ;  /* 0x000000ff0d00720b */ /* 0x000fd20003f75000 */
[----:B------:R-:W0:Y:S01]  /*a000*/  @P0 MUFU.LG2 R9, R12 ;  /* 0x0000000c00090308 */ /* 0x000e220000000c00 */
[----:B------:R-:W-:-:S03]  /*a010*/  @P0 FMUL.FTZ R7, R0, 0.69314718246459960938 ;  /* 0x3f31721800070820 */ /* 0x000fc60000410000 */
[----:B------:R-:W-:-:S04]  /*a020*/  @P3 FMUL.FTZ R11, R0, 0.69314718246459960938 ;  /* 0x3f317218000b3820 */ /* 0x000fc80000410000 */
[----:B------:R-:W1:Y:S08]  /*a030*/  @P3 MUFU.LG2 R6, R13 ;  /* 0x0000000d00063308 */ /* 0x000e700000000c00 */
[----:B------:R-:W2:Y:S01]  /*a040*/  @P3 MUFU.RCP R8, R13 ;  /* 0x0000000d00083308 */ /* 0x000ea20000001000 */
[----:B0-----:R-:W-:-:S04]  /*a050*/  @P0 FMUL.FTZ R0, R9, 0.69314718246459960938 ;  /* 0x3f31721809000820 */ /* 0x001fc80000410000 */
[----:B------:R-:W-:-:S03]  /*a060*/  @P0 FFMA.FTZ R2, R7, R4, R0 ;  /* 0x0000000407020223 */ /* 0x000fc60000010000 */
[----:B------:R-:W0:Y:S01]  /*a070*/  @P0 MUFU.RCP R5, R12 ;  /* 0x0000000c00050308 */ /* 0x000e220000001000 */
[----:B-1----:R-:W-:Y:S01]  /*a080*/  @P3 FMUL.FTZ R6, R6, 0.69314718246459960938 ;  /* 0x3f31721806063820 */ /* 0x002fe20000410000 */
[----:B------:R-:W-:-:S03]  /*a090*/  PLOP3.LUT P0, PT, PT, PT, PT, 0x8, 0x0 ;  /* 0x000000000000781c */ /* 0x000fc60003f0e170 */
[----:B------:R-:W-:Y:S01]  /*a0a0*/  @P3 FFMA.FTZ R20, R11, R3, R6 ;  /* 0x000000030b143223 */ /* 0x000fe20000010006 */
[----:B------:R-:W-:Y:S02]  /*a0b0*/  WARPGROUP.DEPBAR.LE gsb0, 0x0 ;  /* 0x00008000000079c5 */ /* 0x000fe40000010000 */
[----:B------:R-:W-:-:S06]  /*a0c0*/  WARPGROUP.ARRIVE ;  /* 0x00000000000079c5 */ /* 0x000fcc0000000000 */
[----:B------:R-:W-:Y:S03]  /*a0d0*/  HGMMA.64x192x16.F32.BF16 R24, R176, gdesc[UR4].tnspB, R24, gsb0 ;  /* 0x42e00004b0187df0 */ /* 0x000fe60008001818 */
[----:B------:R-:W-:Y:S02]  /*a0e0*/  WARPGROUP.DEPBAR.LE gsb0, 0x0 ;  /* 0x00008000000079c5 */ /* 0x000fe40000010000 */
[----:B------:R1:W-:Y:S01]  /*a0f0*/  @!P1 SYNCS.ARRIVE.TRANS64.RED.A1T0 RZ, [R10+URZ], RZ ;  /* 0x000000ff0aff99a7 */ /* 0x0003e2000810043f */
[-C--:B--2---:R-:W-:Y:S01]  /*a100*/  FMUL.FTZ R136, R47, R8.reuse ;  /* 0x000000082f887220 */ /* 0x084fe20000410000 */
        /* <DEDUP_REMOVED lines=95> */
.L_x_3812:
[----:B------:R-:W0:Y:S01]  /*a700*/  S2R R5, SR_CgaCtaId ;  /* 0x0000000000057919 */ /* 0x000e220000008800 */
[----:B------:R-:W-:Y:S01]  /*a710*/  MOV R46, 0x400 ;  /* 0x00000400002e7802 */ /* 0x000fe20000000f00 */
[----:B------:R-:W-:Y:S01]  /*a720*/  BSSY B0, `(.L_x_3834) ;  /* 0x0000258000007945 */ /* 0x000fe20003800000 */
[----:B------:R-:W-:Y:S02]  /*a730*/  BAR.SYNC.DEFER_BLOCKING 0x5, 0x180 ;  /* 0x0146000000007b1d */ /* 0x000fe40000010000 */
[----:B0-----:R-:W-:-:S05]  /*a740*/  LEA R46, R5, R46, 0x18 ;  /* 0x0000002e052e7211 */ /* 0x001fca00078ec0ff */
[----:B------:R0:W1:Y:S01]  /*a750*/  LDS.128 R40, [R46+0x368d0] ;  /* 0x0368d0002e287984 */ /* 0x0000620000000c00 */
[----:B------:R-:W-:Y:S06]  /*a760*/  BAR.ARV 0x4, 0x180 ;  /* 0x0106000000007b1d */ /* 0x000fec0000002000 */
[----:B------:R-:W-:Y:S05]  /*a770*/  @P0 BRA `(.L_x_3835) ;  /* 0x0000001800500947 */ /* 0x000fea0003800000 */
[----:B------:R-:W2:Y:S01]  /*a780*/  S2R R5, SR_SWINHI ;  /* 0x0000000000057919 */ /* 0x000ea20000002f00 */
[----:B------:R-:W-:Y:S01]  /*a790*/  F2FP.BF16.F32.PACK_AB R6, R123, R6 ;  /* 0x000000067b06723e */ /* 0x000fe200000010ff */
[----:B------:R-:W-:Y:S01]  /*a7a0*/  ULDC.64 UR4, c[0x0][0xc08] ;  /* 0x0003020000047ab9 */ /* 0x000fe20000000a00 */
[----:B------:R-:W-:Y:S02]  /*a7b0*/  F2FP.BF16.F32.PACK_AB R96, R97, R96 ;  /* 0x000000606160723e */ /* 0x000fe400000010ff */
[----:B------:R-:W-:Y:S02]  /*a7c0*/  F2FP.BF16.F32.PACK_AB R97, R47, R98 ;  /* 0x000000622f61723e */ /* 0x000fe400000010ff */
[----:B------:R-:W-:Y:S01]  /*a7d0*/  F2FP.BF16.F32.PACK_AB R104, R105, R104 ;  /* 0x000000686968723e */ /* 0x000fe200000010ff */
[----:B------:R-:W3:Y:S01]  /*a7e0*/  LDC R47, c[0x0][0xbe8] ;  /* 0x0002fa00ff2f7b82 */ /* 0x000ee20000000800 */
        /* <DEDUP_REMOVED lines=9> */
[----:B------:R-:W-:Y:S02]  /*a880*/  MOV R36, R46 ;  /* 0x0000002e00247202 */ /* 0x000fe40000000f00 */
[----:B--2---:R-:W-:-:S03]  /*a890*/  MOV R37, R5 ;  /* 0x0000000500257202 */ /* 0x004fc60000000f00 */
[----:B------:R-:W-:-:S03]  /*a8a0*/  IMAD.WIDE R4, R216, 0x2, R36 ;  /* 0x00000002d8047825 */ /* 0x000fc600078e0224 */
[C---:B------:R-:W-:Y:S02]  /*a8b0*/  IADD3 R139, P6, R4.reuse, 0x60, RZ ;  /* 0x00000060048b7810 */ /* 0x040fe40007fde0ff */
[C---:B------:R-:W-:Y:S02]  /*a8c0*/  LOP3.LUT R29, R4.reuse, 0x380, RZ, 0xc0, !PT ;  /* 0x00000380041d7812 */ /* 0x040fe400078ec0ff */
[C---:B------:R-:W-:Y:S01]  /*a8d0*/  IADD3 R83, P2, R4.reuse, 0x20, RZ ;  /* 0x0000002004537810 */ /* 0x040fe20007f5e0ff */
[--C-:B------:R-:W-:Y:S01]  /*a8e0*/  IMAD.X R13, RZ, RZ, R5.reuse, P6 ;  /* 0x000000ffff0d7224 */ /* 0x100fe200030e0605 */
[C---:B------:R-:W-:Y:S02]  /*a8f0*/  IADD3 R103, P1, R4.reuse, 0x40, RZ ;  /* 0x0000004004677810 */ /* 0x040fe40007f3e0ff */
[----:B------:R-:W-:Y:S01]  /*a900*/  IADD3 R141, P5, R4, 0x4000, RZ ;  /* 0x00004000048d7810 */ /* 0x000fe20007fbe0ff */
[--C-:B------:R-:W-:Y:S01]  /*a910*/  IMAD.X R9, RZ, RZ, R5.reuse, P2 ;  /* 0x000000ffff097224 */ /* 0x100fe200010e0605 */
[----:B------:R-:W-:Y:S01]  /*a920*/  LOP3.LUT R12, R139, 0x380, RZ, 0xc0, !PT ;  /* 0x000003808b0c7812 */ /* 0x000fe200078ec0ff */
[--C-:B------:R-:W-:Y:S01]  /*a930*/  IMAD.X R11, RZ, RZ, R5.reuse, P1 ;  /* 0x000000ffff0b7224 */ /* 0x100fe200008e0605 */
[----:B------:R-:W-:Y:S01]  /*a940*/  SHF.R.U64 R29, R29, 0x3, RZ ;  /* 0x000000031d1d7819 */ /* 0x000fe200000012ff */
[----:B------:R-:W-:Y:S01]  /*a950*/  IMAD.X R15, RZ, RZ, R5, P5 ;  /* 0x000000ffff0f7224 */ /* 0x000fe200028e0605 */
[----:B------:R-:W-:-:S02]  /*a960*/  LOP3.LUT R10, R103, 0x380, RZ, 0xc0, !PT ;  /* 0x00000380670a7812 */ /* 0x000fc400078ec0ff */
        /* <DEDUP_REMOVED lines=15> */
[----:B------:R-:W-:Y:S01]  /*aa60*/  IMAD.X R29, RZ, RZ, R5, P5 ;  /* 0x000000ffff1d7224 */ /* 0x000fe200028e0605 */
[----:B------:R-:W-:-:S02]  /*aa70*/  LOP3.LUT R8, R83, 0x380, RZ, 0xc0, !PT ;  /* 0x0000038053087812 */ /* 0x000fc400078ec0ff */
[----:B------:R-:W-:Y:S02]  /*aa80*/  LOP3.LUT R14, R141, 0x380, RZ, 0xc0, !PT ;  /* 0x000003808d0e7812 */ /* 0x000fe400078ec0ff */
[----:B------:R-:W-:Y:S02]  /*aa90*/  SHF.R.U64 R10, R10, 0x3, RZ ;  /* 0x000000030a0a7819 */ /* 0x000fe400000012ff */
[----:B------:R-:W-:Y:S02]  /*aaa0*/  LOP3.LUT R24, R143, 0x380, RZ, 0xc0, !PT ;  /* 0x000003808f187812 */ /* 0x000fe400078ec0ff */
[----:B------:R-:W-:Y:S02]  /*aab0*/  LOP3.LUT R26, R145, 0x380, RZ, 0xc0, !PT ;  /* 0x00000380911a7812 */ /* 0x000fe400078ec0ff */
[----:B------:R-:W-:Y:S02]  /*aac0*/  LOP3.LUT R12, R12, R139, RZ, 0x3c, !PT ;  /* 0x0000008b0c0c7212 */ /* 0x000fe400078e3cff */
[----:B------:R-:W-:-:S02]  /*aad0*/  LOP3.LUT R30, R147, 0x380, RZ, 0xc0, !PT ;  /* 0x00000380931e7812 */ /* 0x000fc400078ec0ff */
[----:B-1----:R-:W-:Y:S02]  /*aae0*/  LOP3.LUT R40, R155, 0x380, RZ, 0xc0, !PT ;  /* 0x000003809b287812 */ /* 0x002fe400078ec0ff */
[----:B------:R-:W-:Y:S02]  /*aaf0*/  SHF.R.U64 R8, R8, 0x3, RZ ;  /* 0x0000000308087819 */ /* 0x000fe400000012ff */
[----:B------:R-:W-:Y:S02]  /*ab00*/  LOP3.LUT R32, R149, 0x380, RZ, 0xc0, !PT ;  /* 0x0000038095207812 */ /* 0x000fe400078ec0ff */
[----:B------:R-:W-:Y:S02]  /*ab10*/  MOV R139, R4 ;  /* 0x00000004008b7202 */ /* 0x000fe40000000f00 */
[----:B------:R-:W-:Y:S02]  /*ab20*/  LOP3.LUT R34, R151, 0x380, RZ, 0xc0, !PT ;  /* 0x0000038097227812 */ /* 0x000fe400078ec0ff */
[----:B------:R-:W-:-:S02]  /*ab30*/  SHF.R.U64 R14, R14, 0x3, RZ ;  /* 0x000000030e0e7819 */ /* 0x000fc400000012ff */
[----:B------:R-:W-:Y:S02]  /*ab40*/  LOP3.LUT R10, R10, R103, RZ, 0x3c, !PT ;  /* 0x000000670a0a7212 */ /* 0x000fe400078e3cff */
[----:B------:R-:W-:Y:S02]  /*ab50*/  F2FP.BF16.F32.PACK_AB R4, R126, R7 ;  /* 0x000000077e04723e */ /* 0x000fe400000010ff */
[----:B------:R-:W-:Y:S02]  /*ab60*/  SHF.R.U64 R24, R24, 0x3, RZ ;  /* 0x0000000318187819 */ /* 0x000fe400000012ff */
[----:B------:R-:W-:Y:S02]  /*ab70*/  SHF.R.U64 R26, R26, 0x3, RZ ;  /* 0x000000031a1a7819 */ /* 0x000fe400000012ff */
[----:B------:R-:W-:Y:S02]  /*ab80*/  F2FP.BF16.F32.PACK_AB R5, R138, R137 ;  /* 0x000000898a05723e */ /* 0x000fe400000010ff */
[----:B------:R-:W-:Y:S01]  /*ab90*/  F2FP.BF16.F32.PACK_AB R7, R135, R28 ;  /* 0x0000001c8707723e */ /* 0x000fe200000010ff */
[----:B------:R-:W-:Y:S01]  /*aba0*/  BAR.SYNC.DEFER_BLOCKING 0x1, 0x100 ;  /* 0x0044000000007b1d */ /* 0x000fe20000010000 */
[----:B------:R-:W-:-:S02]  /*abb0*/  SHF.R.U64 R30, R30, 0x3, RZ ;  /* 0x000000031e1e7819 */ /* 0x000fc400000012ff */
[----:B------:R-:W-:Y:S02]  /*abc0*/  SHF.R.U64 R40, R40, 0x3, RZ ;  /* 0x0000000328287819 */ /* 0x000fe400000012ff */
[----:B------:R-:W-:Y:S02]  /*abd0*/  LOP3.LUT R8, R8, R83, RZ, 0x3c, !PT ;  /* 0x0000005308087212 */ /* 0x000fe400078e3cff */
[----:B------:R-:W-:Y:S02]  /*abe0*/  SHF.R.U64 R32, R32, 0x3, RZ ;  /* 0x0000000320207819 */ /* 0x000fe400000012ff */
[----:B------:R-:W-:Y:S02]  /*abf0*/  SHF.R.U64 R34, R34, 0x3, RZ ;  /* 0x0000000322227819 */ /* 0x000fe400000012ff */
[----:B------:R-:W-:Y:S02]  /*ac00*/  LOP3.LUT R14, R14, R141, RZ, 0x3c, !PT ;  /* 0x0000008d0e0e7212 */ /* 0x000fe400078e3cff */
[----:B------:R-:W-:-:S02]  /*ac10*/  LOP3.LUT R38, R153, 0x380, RZ, 0xc0, !PT ;  /* 0x0000038099267812 */ /* 0x000fc400078ec0ff */
[----:B------:R-:W-:Y:S02]  /*ac20*/  MOV R135, R10 ;  /* 0x0000000a00877202 */ /* 0x000fe40000000f00 */
[----:B------:R-:W-:Y:S02]  /*ac30*/  LOP3.LUT R24, R24, R143, RZ, 0x3c, !PT ;  /* 0x0000008f18187212 */ /* 0x000fe400078e3cff */
[----:B------:R-:W-:Y:S02]  /*ac40*/  LOP3.LUT R26, R26, R145, RZ, 0x3c, !PT ;  /* 0x000000911a1a7212 */ /* 0x000fe400078e3cff */
[----:B------:R-:W-:Y:S02]  /*ac50*/  F2FP.BF16.F32.PACK_AB R10, R45, R44 ;  /* 0x0000002c2d0a723e */ /* 0x000fe400000010ff */
[----:B------:R-:W-:Y:S01]  /*ac60*/  LOP3.LUT R30, R30, R147, RZ, 0x3c, !PT ;  /* 0x000000931e1e7212 */ /* 0x000fe200078e3cff */
[----:B------:R1:W-:Y:S01]  /*ac70*/  STSM.16.M88.4 [R139], R4 ;  /* 0x000000048b007844 */ /* 0x0003e20000000200 */
[----:B------:R-:W-:Y:S01]  /*ac80*/  LOP3.LUT R28, R40, R155, RZ, 0x3c, !PT ;  /* 0x0000009b281c7212 */ /* 0x000fe200078e3cff */
[----:B------:R-:W2:Y:S01]  /*ac90*/  LDC.64 R44, c[0x0][0xc00] ;  /* 0x00030000ff2c7b82 */ /* 0x000ea20000000a00 */
[----:B------:R-:W-:-:S02]  /*aca0*/  LOP3.LUT R32, R32, R149, RZ, 0x3c, !PT ;  /* 0x0000009520207212 */ /* 0x000fc400078e3cff */
[----:B------:R-:W-:Y:S02]  /*acb0*/  LOP3.LUT R34, R34, R151, RZ, 0x3c, !PT ;  /* 0x0000009722227212 */ /* 0x000fe400078e3cff */
[----:B------:R-:W-:Y:S02]  /*acc0*/  MOV R137, R8 ;  /* 0x0000000800897202 */ /* 0x000fe40000000f00 */
[----:B------:R-:W-:Y:S02]  /*acd0*/  SHF.R.U64 R38, R38, 0x3, RZ ;  /* 0x0000000326267819 */ /* 0x000fe400000012ff */
[----:B------:R-:W-:Y:S02]  /*ace0*/  MOV R126, R12 ;  /* 0x0000000c007e7202 */ /* 0x000fe40000000f00 */
[----:B------:R-:W-:Y:S02]  /*acf0*/  MOV R123, R14 ;  /* 0x0000000e007b7202 */ /* 0x000fe40000000f00 */
[----:B------:R-:W-:-:S02]  /*ad00*/  F2FP.BF16.F32.PACK_AB R8, R121, R0 ;  /* 0x000000007908723e */ /* 0x000fc400000010ff */
[----:B-1----:R-:W-:Y:S02]  /*ad10*/  F2FP.BF16.F32.PACK_AB R4, R124, R21 ;  /* 0x000000157c04723e */ /* 0x002fe400000010ff */
[----:B------:R-:W-:Y:S02]  /*ad20*/  F2FP.BF16.F32.PACK_AB R5, R133, R130 ;  /* 0x000000828505723e */ /* 0x000fe400000010ff */
[----:B------:R-:W-:Y:S02]  /*ad30*/  F2FP.BF16.F32.PACK_AB R6, R122, R3 ;  /* 0x000000037a06723e */ /* 0x000fe400000010ff */
[----:B------:R-:W-:Y:S02]  /*ad40*/  F2FP.BF16.F32.PACK_AB R7, R132, R129 ;  /* 0x000000818407723e */ /* 0x000fe400000010ff */
[----:B------:R-:W-:Y:S02]  /*ad50*/  F2FP.BF16.F32.PACK_AB R9, R131, R128 ;  /* 0x000000808309723e */ /* 0x000fe400000010ff */
[----:B------:R-:W-:Y:S01]  /*ad60*/  F2FP.BF16.F32.PACK_AB R11, R136, R127 ;  /* 0x0000007f880b723e */ /* 0x000fe200000010ff */
[----:B------:R-:W-:Y:S01]  /*ad70*/  STSM.16.M88.4 [R137], R4 ;  /* 0x0000000489007844 */ /* 0x000fe20000000200 */
[----:B------:R-:W-:-:S02]  /*ad80*/  MOV R120, R24 ;  /* 0x0000001800787202 */ /* 0x000fc40000000f00 */
[----:B------:R-:W-:Y:S01]  /*ad90*/  MOV R103, R26 ;  /* 0x0000001a00677202 */ /* 0x000fe20000000f00 */
[----:B------:R-:W-:Y:S01]  /*ada0*/  STSM.16.M88.4 [R135], R8 ;  /* 0x0000000887007844 */ /* 0x000fe20000000200 */
[----:B------:R-:W-:Y:S02]  /*adb0*/  F2FP.BF16.F32.PACK_AB R12, R49, R48 ;  /* 0x00000030310c723e */ /* 0x000fe400000010ff */
[----:B------:R-:W-:Y:S02]  /*adc0*/  F2FP.BF16.F32.PACK_AB R13, R134, R125 ;  /* 0x0000007d860d723e */ /* 0x000fe400000010ff */
[----:B------:R-:W-:Y:S02]  /*add0*/  F2FP.BF16.F32.PACK_AB R14, R53, R52 ;  /* 0x00000034350e723e */ /* 0x000fe400000010ff */
[----:B------:R-:W-:Y:S02]  /*ade0*/  F2FP.BF16.F32.PACK_AB R15, R55, R54 ;  /* 0x00000036370f723e */ /* 0x000fe400000010ff */
[----:B------:R-:W-:-:S02]  /*adf0*/  MOV R102, R30 ;  /* 0x0000001e00667202 */ /* 0x000fc40000000f00 */
[----:B------:R-:W-:Y:S01]  /*ae00*/  F2FP.BF16.F32.PACK_AB R24, R57, R56 ;  /* 0x000000383918723e */ /* 0x000fe200000010ff */
[----:B------:R1:W-:Y:S01]  /*ae10*/  STSM.16.M88.4 [R126], R12 ;  /* 0x0000000c7e007844 */ /* 0x0003e20000000200 */
[----:B------:R-:W-:Y:S02]  /*ae20*/  F2FP.BF16.F32.PACK_AB R25, R59, R58 ;  /* 0x0000003a3b19723e */ /* 0x000fe400000010ff */
[----:B------:R-:W-:Y:S02]  /*ae30*/  F2FP.BF16.F32.PACK_AB R26, R61, R60 ;  /* 0x0000003c3d1a723e */ /* 0x000fe400000010ff */
[----:B------:R-:W-:Y:S02]  /*ae40*/  F2FP.BF16.F32.PACK_AB R27, R63, R62 ;  /* 0x0000003e3f1b723e */ /* 0x000fe400000010ff */
[----:B------:R-:W-:Y:S02]  /*ae50*/  MOV R0, R28 ;  /* 0x0000001c00007202 */ /* 0x000fe40000000f00 */
[----:B------:R-:W-:Y:S01]  /*ae60*/  MOV R83, R32 ;  /* 0x0000002000537202 */ /* 0x000fe20000000f00 */
[----:B------:R-:W-:Y:S01]  /*ae70*/  STSM.16.M88.4 [R123], R24 ;  /* 0x000000187b007844 */ /* 0x000fe20000000200 */
[----:B------:R-:W-:-:S02]  /*ae80*/  MOV R40, R34 ;  /* 0x0000002200287202 */ /* 0x000fc40000000f00 */
[----:B------:R-:W-:Y:S02]  /*ae90*/  F2FP.BF16.F32.PACK_AB R28, R65, R64 ;  /* 0x00000040411c723e */ /* 0x000fe400000010ff */
[----:B------:R-:W-:Y:S01]  /*aea0*/  F2FP.BF16.F32.PACK_AB R29, R67, R66 ;  /* 0x00000042431d723e */ /* 0x000fe200000010ff */
[----:B-1----:R-:W1:Y:S01]  /*aeb0*/  LDC.64 R12, c[0x0][0xc00] ;  /* 0x00030000ff0c7b82 */ /* 0x002e620000000a00 */
[----:B------:R-:W-:Y:S02]  /*aec0*/  F2FP.BF16.F32.PACK_AB R30, R69, R68 ;  /* 0x00000044451e723e */ /* 0x000fe400000010ff */
[----:B------:R-:W-:Y:S02]  /*aed0*/  F2FP.BF16.F32.PACK_AB R31, R71, R70 ;  /* 0x00000046471f723e */ /* 0x000fe400000010ff */
[----:B------:R-:W-:Y:S02]  /*aee0*/  LOP3.LUT R38, R38, R153, RZ, 0x3c, !PT ;  /* 0x0000009926267212 */ /* 0x000fe400078e3cff */
[----:B------:R-:W-:Y:S01]  /*aef0*/  F2FP.BF16.F32.PACK_AB R32, R73, R72 ;  /* 0x000000484920723e */ /* 0x000fe200000010ff */
[----:B------:R-:W-:Y:S01]  /*af00*/  STSM.16.M88.4 [R120], R28 ;  /* 0x0000001c78007844 */ /* 0x000fe20000000200 */
[----:B------:R-:W-:-:S02]  /*af10*/  F2FP.BF16.F32.PACK_AB R33, R75, R74 ;  /* 0x0000004a4b21723e */ /* 0x000fc400000010ff */
[----:B------:R-:W-:Y:S02]  /*af20*/  F2FP.BF16.F32.PACK_AB R34, R77, R76 ;  /* 0x0000004c4d22723e */ /* 0x000fe400000010ff */
[----:B------:R-:W-:Y:S02]  /*af30*/  F2FP.BF16.F32.PACK_AB R35, R79, R78 ;  /* 0x0000004e4f23723e */ /* 0x000fe400000010ff */
[----:B------:R-:W-:Y:S02]  /*af40*/  F2FP.BF16.F32.PACK_AB R4, R81, R80 ;  /* 0x000000505104723e */ /* 0x000fe400000010ff */
[----:B------:R-:W-:Y:S01]  /*af50*/  F2FP.BF16.F32.PACK_AB R5, R51, R82 ;  /* 0x000000523305723e */ /* 0x000fe200000010ff */
[----:B------:R-:W-:Y:S01]  /*af60*/  STSM.16.M88.4 [R103], R32 ;  /* 0x0000002067007844 */ /* 0x000fe20000000200 */
[----:B------:R-:W-:Y:S02]  /*af70*/  F2FP.BF16.F32.PACK_AB R6, R85, R84 ;  /* 0x000000545506723e */ /* 0x000fe400000010ff */
[----:B------:R-:W-:-:S02]  /*af80*/  F2FP.BF16.F32.PACK_AB R7, R87, R86 ;  /* 0x000000565707723e */ /* 0x000fc400000010ff */
[----:B------:R-:W-:Y:S01]  /*af90*/  F2FP.BF16.F32.PACK_AB R8, R89, R88 ;  /* 0x000000585908723e */ /* 0x000fe200000010ff */
[----:B-1----:R-:W-:Y:S01]  /*afa0*/  IMAD.WIDE R12, R204, 0x4, R12 ;  /* 0x00000004cc0c7825 */ /* 0x002fe200078e020c */
[----:B------:R-:W-:Y:S01]  /*afb0*/  F2FP.BF16.F32.PACK_AB R9, R91, R90 ;  /* 0x0000005a5b09723e */ /* 0x000fe200000010ff */
[----:B------:R1:W-:Y:S01]  /*afc0*/  STSM.16.M88.4 [R102], R4 ;  /* 0x0000000466007844 */ /* 0x0003e20000000200 */
[----:B------:R-:W-:Y:S02]  /*afd0*/  F2FP.BF16.F32.PACK_AB R10, R93, R92 ;  /* 0x0000005c5d0a723e */ /* 0x000fe400000010ff */
[----:B------:R-:W-:Y:S02]  /*afe0*/  F2FP.BF16.F32.PACK_AB R11, R95, R94 ;  /* 0x0000005e5f0b723e */ /* 0x000fe400000010ff */
[----:B------:R-:W-:Y:S02]  /*aff0*/  MOV R38, R38 ;  /* 0x0000002600267202 */ /* 0x000fe40000000f00 */
[----:B------:R-:W-:Y:S01]  /*b000*/  ISETP.NE.U32.AND P2, PT, RZ, UR4, PT ;  /* 0x00000004ff007c0c */ /* 0x000fe2000bf45070 */
[----:B------:R-:W-:Y:S01]  /*b010*/  STSM.16.M88.4 [R83], R8 ;  /* 0x0000000853007844 */ /* 0x000fe20000000200 */
[----:B--2---:R-:W-:Y:S01]  /*b020*/  ISETP.NE.U32.AND P0, PT, R44, RZ, PT ;  /* 0x000000ff2c00720c */ /* 0x004fe20003f05070 */
[----:B------:R-:W-:-:S02]  /*b030*/  IMAD.MOV.U32 R44, RZ, RZ, RZ ;  /* 0x000000ffff2c7224 */ /* 0x000fc400078e00ff */
[----:B------:R-:W-:Y:S01]  /*b040*/  STSM.16.M88.4 [R40], R96 ;  /* 0x0000006028007844 */ /* 0x000fe20000000200 */
[----:B------:R-:W-:Y:S02]  /*b050*/  ISETP.NE.AND.EX P2, PT, RZ, UR5, PT, P2 ;  /* 0x00000005ff007c0c */ /* 0x000fe4000bf45320 */
[----:B------:R-:W-:Y:S01]  /*b060*/  ISETP.NE.AND.EX P0, PT, R45, RZ, PT, P0 ;  /* 0x000000ff2d00720c */ /* 0x000fe20003f05300 */
[----:B------:R-:W-:Y:S04]  /*b070*/  STSM.16.M88.4 [R38], R104 ;  /* 0x0000006826007844 */ /* 0x000fe80000000200 */
[----:B------:R2:W-:Y:S01]  /*b080*/  STSM.16.M88.4 [R0], R112 ;  /* 0x0000007000007844 */ /* 0x0005e20000000200 */
[----:B------:R-:W-:Y:S05]  /*b090*/  BAR.SYNC.DEFER_BLOCKING 0x1, 0x100 ;  /* 0x0044000000007b1d */ /* 0x000fea0000010000 */
[----:B-1----:R-:W-:Y:S01]  /*b0a0*/  @P2 LEA R4, P3, R204, UR4, 0x2 ;  /* 0x00000004cc042c11 */ /* 0x002fe2000f8610ff */
[----:B------:R-:W-:-:S03]  /*b0b0*/  ULDC UR4, c[0x0][0xa88] ;  /* 0x0002a20000047ab9 */ /* 0x000fc60000000800 */
[----:B------:R-:W-:Y:S01]  /*b0c0*/  @P2 LEA.HI.X R5, R204, UR5, R208, 0x2, P3 ;  /* 0x00000005cc052c11 */ /* 0x000fe200098f14d0 */
[----:B--2---:R-:W-:Y:S01]  /*b0d0*/  IMAD.U32 R0, RZ, RZ, UR4 ;  /* 0x00000004ff007e24 */ /* 0x004fe2000f8e00ff */
[----:B------:R1:W5:Y:S01]  /*b0e0*/  @P0 LDG.E R44, desc[UR60][R12.64] ;  /* 0x0000003c0c2c0981 */ /* 0x000362000c1e1900 */
[----:B---3--:R-:W-:-:S04]  /*b0f0*/  ISETP.NE.AND P1, PT, R47, 0x1, PT ;  /* 0x000000012f00780c */ /* 0x008fc80003f25270 */
[----:B------:R1:W5:Y:S09]  /*b100*/  @P2 LDG.E R0, desc[UR60][R4.64] ;  /* 0x0000003c04002981 */ /* 0x000372000c1e1900 */
[----:B------:R-:W2:Y:S08]  /*b110*/  @P1 LDC R6, c[0x0][0xbec] ;  /* 0x0002fb00ff061b82 */ /* 0x000eb00000000800 */
[----:B------:R-:W3:Y:S01]  /*b120*/  @P1 LDC R7, c[0x0][0xbf0] ;  /* 0x0002fc00ff071b82 */ /* 0x000ee20000000800 */
[----:B-1----:R-:W-:Y:S05]  /*b130*/  @P2 BRA `(.L_x_3836) ;  /* 0x0000000000102947 */ /* 0x002fea0003800000 */
[----:B------:R-:W-:Y:S05]  /*b140*/  @!P0 BRA `(.L_x_3836) ;  /* 0x00000000000c8947 */ /* 0x000fea0003800000 */
[----:B------:R-:W4:Y:S04]  /*b150*/  LDG.E R3, desc[UR60][R12.64] ;  /* 0x0000003c0c037981 */ /* 0x000f28000c1e1900 */
[----:B-----5:R-:W4:Y:S02]  /*b160*/  LDG.E R0, desc[UR60][R12.64+0x4] ;  /* 0x0000043c0c007981 */ /* 0x020f24000c1e1900 */
[----:B----4-:R-:W-:-:S07]  /*b170*/  IMAD.IADD R0, R0, 0x1, -R3 ;  /* 0x0000000100007824 */ /* 0x010fce00078e0a03 */
.L_x_3836:
[----:B------:R-:W-:Y:S01]  /*b180*/  SHF.R.S32.HI R40, RZ, 0x1f, R206 ;  /* 0x0000001fff287819 */ /* 0x000fe200000114ce */
[C---:B------:R-:W-:Y:S01]  /*b190*/  IMAD R11, R207.reuse, 0x80, R215 ;  /* 0x00000080cf0b7824 */ /* 0x040fe200078e02d7 */
[----:B------:R-:W-:Y:S01]  /*b1a0*/  ULDC.64 UR4, c[0x0][0xb90] ;  /* 0x0002e40000047ab9 */ /* 0x000fe20000000a00 */
[----:B-----5:R-:W-:Y:S01]  /*b1b0*/  SHF.R.S32.HI R45, RZ, 0x1f, R44 ;  /* 0x0000001fff2d7819 */ /* 0x020fe2000001142c */
[----:B------:R-:W-:Y:S01]  /*b1c0*/  IMAD R10, R207, 0x80, R213 ;  /* 0x00000080cf0a7824 */ /* 0x000fe200078e02d5 */
[----:B------:R-:W-:Y:S01]  /*b1d0*/  SEL R69, R204, RZ, !P0 ;  /* 0x000000ffcc457207 */ /* 0x000fe20004000000 */
[----:B------:R-:W-:Y:S01]  /*b1e0*/  IMAD R5, R40, UR4, RZ ;  /* 0x0000000428057c24 */ /* 0x000fe2000f8e02ff */
[----:B------:R-:W-:Y:S01]  /*b1f0*/  SEL R208, R208, RZ, !P0 ;  /* 0x000000ffd0d07207 */ /* 0x000fe20004000000 */
[----:B--2---:R-:W-:Y:S01]  /*b200*/  @P1 IMAD.HI.U32 R6, R11, R6, RZ ;  /* 0x000000060b061227 */ /* 0x004fe200078e00ff */
[----:B------:R-:W1:Y:S03]  /*b210*/  @P1 LDC R73, c[0x0][0xbec] ;  /* 0x0002fb00ff491b82 */ /* 0x000e660000000800 */
[----:B------:R-:W-:Y:S01]  /*b220*/  IMAD.MOV.U32 R3, RZ, RZ, R11 ;  /* 0x000000ffff037224 */ /* 0x000fe200078e000b */
[----:B---3--:R-:W-:Y:S01]  /*b230*/  @P1 SHF.R.U32.HI R3, RZ, R7, R6 ;  /* 0x00000007ff031219 */ /* 0x008fe20000011606 */
[----:B------:R-:W-:-:S02]  /*b240*/  IMAD R9, R206, UR5, R5 ;  /* 0x00000005ce097c24 */ /* 0x000fc4000f8e0205 */
[----:B------:R-:W-:Y:S01]  /*b250*/  IMAD.WIDE.U32 R4, R206, UR4, R44 ;  /* 0x00000004ce047c25 */ /* 0x000fe2000f8e002c */
[----:B------:R-:W-:-:S03]  /*b260*/  ULDC.64 UR4, c[0x0][0xb98] ;  /* 0x0002e60000047ab9 */ /* 0x000fc60000000a00 */
[----:B------:R-:W-:Y:S02]  /*b270*/  IMAD R7, R209, 0x40, R18 ;  /* 0x00000040d1077824 */ /* 0x000fe400078e0212 */
[----:B------:R-:W-:Y:S01]  /*b280*/  IMAD.IADD R5, R5, 0x1, R9 ;  /* 0x0000000105057824 */ /* 0x000fe200078e0209 */
[--C-:B------:R-:W-:Y:S01]  /*b290*/  SHF.R.S32.HI R9, RZ, 0x1f, R3.reuse ;  /* 0x0000001fff097819 */ /* 0x100fe20000011403 */
[----:B------:R-:W-:Y:S02]  /*b2a0*/  IMAD.MOV R8, RZ, RZ, -R3 ;  /* 0x000000ffff087224 */ /* 0x000fe400078e0a03 */
[----:B------:R-:W-:-:S04]  /*b2b0*/  IMAD.WIDE.U32 R4, R69, UR4, R4 ;  /* 0x0000000445047c25 */ /* 0x000fc8000f8e0004 */
[----:B------:R-:W-:Y:S01]  /*b2c0*/  IMAD.WIDE R36, R7, 0x2, R36 ;  /* 0x0000000207247825 */ /* 0x000fe200078e0224 */
[----:B------:R-:W-:-:S03]  /*b2d0*/  IADD3 R4, P0, R3, R4, RZ ;  /* 0x0000000403047210 */ /* 0x000fc60007f1e0ff */
[----:B------:R-:W-:Y:S01]  /*b2e0*/  IMAD R6, R208, UR4, RZ ;  /* 0x00000004d0067c24 */ /* 0x000fe2000f8e02ff */
[C---:B------:R-:W-:Y:S01]  /*b2f0*/  IADD3 R29, P3, R36.reuse, 0x6000, RZ ;  /* 0x00006000241d7810 */ /* 0x040fe20007f7e0ff */
[----:B------:R-:W-:Y:S01]  /*b300*/  IMAD R7, R47, R8, R11 ;  /* 0x000000082f077224 */ /* 0x000fe200078e020b */
[----:B------:R-:W-:Y:S01]  /*b310*/  IADD3 R11, P2, R36, 0x1000, RZ ;  /* 0x00001000240b7810 */ /* 0x000fe20007f5e0ff */
[----:B------:R-:W-:Y:S01]  /*b320*/  IMAD R6, R69, UR5, R6 ;  /* 0x0000000545067c24 */ /* 0x000fe2000f8e0206 */
[----:B------:R-:W-:Y:S01]  /*b330*/  ULDC.64 UR4, c[0x0][0xb88] ;  /* 0x0002e20000047ab9 */ /* 0x000fe20000000a00 */
[----:B------:R-:W-:Y:S01]  /*b340*/  LOP3.LUT R28, R29, 0x380, RZ, 0xc0, !PT ;  /* 0x000003801d1c7812 */ /* 0x000fe200078ec0ff */
[----:B------:R-:W-:Y:S01]  /*b350*/  IMAD R71, R0, R47, RZ ;  /* 0x0000002f00477224 */ /* 0x000fe200078e02ff */
[----:B------:R-:W-:Y:S02]  /*b360*/  SHF.R.S32.HI R3, RZ, 0x1f, R7 ;  /* 0x0000001fff037819 */ /* 0x000fe40000011407 */
[----:B------:R-:W-:Y:S01]  /*b370*/  IADD3.X R5, R9, R5, R6, P0, !PT ;  /* 0x0000000509057210 */ /* 0x000fe200007fe406 */
[----:B------:R-:W-:Y:S01]  /*b380*/  IMAD.X R9, RZ, RZ, R37, P2 ;  /* 0x000000ffff097224 */ /* 0x000fe200010e0625 */
[----:B------:R-:W-:Y:S01]  /*b390*/  IADD3 R33, P2, R36, 0x7000, RZ ;  /* 0x0000700024217810 */ /* 0x000fe20007f5e0ff */
[----:B------:R-:W-:Y:S01]  /*b3a0*/  IMAD R6, R3, UR4, RZ ;  /* 0x0000000403067c24 */ /* 0x000fe2000f8e02ff */
[----:B------:R-:W-:Y:S01]  /*b3b0*/  SHF.R.U64 R28, R28, 0x3, RZ ;  /* 0x000000031c1c7819 */ /* 0x000fe200000012ff */
[----:B------:R-:W-:Y:S01]  /*b3c0*/  IMAD.WIDE.U32 R4, R7, UR4, R4 ;  /* 0x0000000407047c25 */ /* 0x000fe2000f8e0004 */
[----:B------:R-:W-:-:S02]  /*b3d0*/  LOP3.LUT R32, R33, 0x380, RZ, 0xc0, !PT ;  /* 0x0000038021207812 */ /* 0x000fc400078ec0ff */
[----:B------:R-:W-:Y:S01]  /*b3e0*/  LOP3.LUT R28, R28, R29, RZ, 0x3c, !PT ;  /* 0x0000001d1c1c7212 */ /* 0x000fe200078e3cff */
[----:B------:R-:W-:Y:S01]  /*b3f0*/  IMAD R3, R7, UR5, R6 ;  /* 0x0000000507037c24 */ /* 0x000fe2000f8e0206 */
[----:B------:R-:W-:Y:S01]  /*b400*/  ULDC.64 UR4, c[0x0][0xb50] ;  /* 0x0002d40000047ab9 */ /* 0x000fe20000000a00 */
[----:B------:R-:W-:Y:S01]  /*b410*/  SHF.R.U64 R32, R32, 0x3, RZ ;  /* 0x0000000320207819 */ /* 0x000fe200000012ff */
[----:B------:R-:W-:Y:S01]  /*b420*/  IMAD.X R29, RZ, RZ, R37, P3 ;  /* 0x000000ffff1d7224 */ /* 0x000fe200018e0625 */
[----:B------:R-:W-:Y:S01]  /*b430*/  LEA R6, P0, R4, UR4, 0x2 ;  /* 0x0000000404067c11 */ /* 0x000fe2000f8010ff */
[----:B------:R-:W-:Y:S01]  /*b440*/  IMAD.IADD R3, R5, 0x1, R3 ;  /* 0x0000000105037824 */ /* 0x000fe200078e0203 */
[----:B------:R-:W-:Y:S01]  /*b450*/  LOP3.LUT R32, R32, R33, RZ, 0x3c, !PT ;  /* 0x0000002120207212 */ /* 0x000fe200078e3cff */
[----:B------:R-:W-:Y:S01]  /*b460*/  IMAD.X R33, RZ, RZ, R37, P2 ;  /* 0x000000ffff217224 */ /* 0x000fe200010e0625 */
[----:B------:R-:W-:Y:S01]  /*b470*/  IADD3 R7, P3, R36, 0xb000, RZ ;  /* 0x0000b00024077810 */ /* 0x000fe20007f7e0ff */
[----:B------:R-:W-:Y:S01]  /*b480*/  SHFL.IDX PT, R50, R6, RZ, 0x1c1f ;  /* 0x001c1fff06327589 */ /* 0x000fe200000e0000 */
[----:B------:R-:W-:Y:S01]  /*b490*/  LEA.HI.X R4, R4, UR5, R3, 0x2, P0 ;  /* 0x0000000504047c11 */ /* 0x000fe200080f1403 */
[----:B------:R-:W-:Y:S01]  /*b4a0*/  VIADD R3, R10, 0x8 ;  /* 0x000000080a037836 */ /* 0x000fe20000000000 */
[C---:B------:R-:W-:Y:S01]  /*b4b0*/  IADD3 R39, P0, R36.reuse, 0x5000, RZ ;  /* 0x0000500024277810 */ /* 0x040fe20007f1e0ff */
[----:B------:R-:W-:Y:S01]  /*b4c0*/  ULDC.64 UR4, c[0x0][0xaa0] ;  /* 0x0002a80000047ab9 */ /* 0x000fe20000000a00 */
[----:B------:R-:W-:Y:S01]  /*b4d0*/  SHFL.IDX PT, R58, R6, 0x1, 0x1c1f ;  /* 0x003c1f00063a7f89 */ /* 0x000fe200000e0000 */
[----:B------:R-:W-:Y:S01]  /*b4e0*/  LOP3.LUT R0, R7, 0x380, RZ, 0xc0, !PT ;  /* 0x0000038007007812 */ /* 0x000fe200078ec0ff */
[----:B------:R-:W-:Y:S01]  /*b4f0*/  IMAD.X R49, RZ, RZ, R37, P3 ;  /* 0x000000ffff317224 */ /* 0x000fe200018e0625 */
[----:B------:R-:W-:Y:S01]  /*b500*/  LOP3.LUT R38, R39, 0x380, RZ, 0xc0, !PT ;  /* 0x0000038027267812 */ /* 0x000fe200078ec0ff */
[----:B------:R-:W2:Y:S01]  /*b510*/  SHFL.IDX PT, R51, R4, RZ, 0x1c1f ;  /* 0x001c1fff04337589 */ /* 0x000ea200000e0000 */
[----:B------:R-:W-:-:S02]  /*b520*/  IADD3 R13, P6, R36, 0x2000, RZ ;  /* 0x00002000240d7810 */ /* 0x000fc40007fde0ff */
[----:B------:R-:W-:Y:S01]  /*b530*/  SHF.R.U64 R38, R38, 0x3, RZ ;  /* 0x0000000326267819 */ /* 0x000fe200000012ff */
[----:B------:R-:W3:Y:S01]  /*b540*/  SHFL.IDX PT, R59, R4, 0x1, 0x1c1f ;  /* 0x003c1f00043b7f89 */ /* 0x000ee200000e0000 */
[----:B------:R-:W-:Y:S02]  /*b550*/  IADD3 R25, P5, R36, 0x3000, RZ ;  /* 0x0000300024197810 */ /* 0x000fe40007fbe0ff */
[----:B------:R-:W-:Y:S01]  /*b560*/  LOP3.LUT R38, R38, R39, RZ, 0x3c, !PT ;  /* 0x0000002726267212 */ /* 0x000fe200078e3cff */
[----:B------:R-:W-:Y:S01]  /*b570*/  IMAD.X R39, RZ, RZ, R37, P0 ;  /* 0x000000ffff277224 */ /* 0x000fe200000e0625 */
[----:B------:R-:W-:Y:S02]  /*b580*/  LOP3.LUT P0, RZ, R211, 0x3, RZ, 0xc0, !PT ;  /* 0x00000003d3ff7812 */ /* 0x000fe4000780c0ff */
[----:B------:R-:W-:Y:S02]  /*b590*/  IADD3 R53, P4, R36, 0x4000, RZ ;  /* 0x0000400024357810 */ /* 0x000fe40007f9e0ff */
[----:B------:R-:W-:-:S02]  /*b5a0*/  ISETP.GE.OR P2, PT, R10, R71, P0 ;  /* 0x000000470a00720c */ /* 0x000fc40000746670 */
[----:B------:R-:W-:Y:S01]  /*b5b0*/  ISETP.GE.OR P0, PT, R3, R71, P0 ;  /* 0x000000470300720c */ /* 0x000fe20000706670 */
[----:B------:R-:W-:Y:S01]  /*b5c0*/  IMAD R3, R45, UR4, RZ ;  /* 0x000000042d037c24 */ /* 0x000fe2000f8e02ff */
[----:B------:R-:W-:Y:S01]  /*b5d0*/  SHF.R.U64 R0, R0, 0x3, RZ ;  /* 0x0000000300007819 */ /* 0x000fe200000012ff */
[----:B------:R-:W4:Y:S01]  /*b5e0*/  @P1 LDC R45, c[0x0][0xbf0] ;  /* 0x0002fc00ff2d1b82 */ /* 0x000f220000000800 */
[----:B------:R-:W-:Y:S01]  /*b5f0*/  LOP3.LUT R12, R13, 0x380, RZ, 0xc0, !PT ;  /* 0x000003800d0c7812 */ /* 0x000fe200078ec0ff */
[----:B------:R-:W-:Y:S01]  /*b600*/  IMAD R21, R44, UR5, R3 ;  /* 0x000000052c157c24 */ /* 0x000fe2000f8e0203 */
[----:B------:R-:W-:Y:S02]  /*b610*/  LOP3.LUT R24, R25, 0x380, RZ, 0xc0, !PT ;  /* 0x0000038019187812 */ /* 0x000fe400078ec0ff */
[----:B------:R-:W-:Y:S02]  /*b620*/  LOP3.LUT R52, R53, 0x380, RZ, 0xc0, !PT ;  /* 0x0000038035347812 */ /* 0x000fe400078ec0ff */
[----:B------:R-:W-:Y:S01]  /*b630*/  LOP3.LUT R48, R0, R7, RZ, 0x3c, !PT ;  /* 0x0000000700307212 */ /* 0x000fe200078e3cff */
[----:B--2---:R2:W-:Y:S01]  /*b640*/  @!P2 ST.E desc[UR60][R50.64], R2 ;  /* 0x000000023200a985 */ /* 0x0045e2000c10193c */
[----:B------:R-:W-:Y:S01]  /*b650*/  SHF.R.U64 R12, R12, 0x3, RZ ;  /* 0x000000030c0c7819 */ /* 0x000fe200000012ff */
[----:B------:R-:W-:Y:S01]  /*b660*/  IMAD R0, R205, 0x20, R209 ;  /* 0x00000020cd007824 */ /* 0x000fe200078e02d1 */
[----:B------:R-:W-:Y:S01]  /*b670*/  SHF.R.U64 R24, R24, 0x3, RZ ;  /* 0x0000000318187819 */ /* 0x000fe200000012ff */
[----:B---3--:R3:W-:Y:S01]  /*b680*/  @!P0 ST.E desc[UR60][R58.64], R20 ;  /* 0x000000143a008985 */ /* 0x0087e2000c10193c */
[----:B------:R-:W-:-:S02]  /*b690*/  SHF.R.U64 R52, R52, 0x3, RZ ;  /* 0x0000000334347819 */ /* 0x000fc400000012ff */
[----:B------:R-:W-:Y:S01]  /*b6a0*/  LOP3.LUT R12, R12, R13, RZ, 0x3c, !PT ;  /* 0x0000000d0c0c7212 */ /* 0x000fe200078e3cff */
[--C-:B------:R-:W-:Y:S01]  /*b6b0*/  IMAD.X R13, RZ, RZ, R37.reuse, P6 ;  /* 0x000000ffff0d7224 */ /* 0x100fe200030e0625 */
[----:B------:R-:W-:Y:S01]  /*b6c0*/  LOP3.LUT R24, R24, R25, RZ, 0x3c, !PT ;  /* 0x0000001918187212 */ /* 0x000fe200078e3cff */
[----:B------:R-:W-:Y:S01]  /*b6d0*/  IMAD.X R25, RZ, RZ, R37, P5 ;  /* 0x000000ffff197224 */ /* 0x000fe200028e0625 */
[----:B------:R-:W-:Y:S01]  /*b6e0*/  LOP3.LUT R52, R52, R53, RZ, 0x3c, !PT ;  /* 0x0000003534347212 */ /* 0x000fe200078e3cff */
[----:B--2---:R-:W-:Y:S01]  /*b6f0*/  IMAD.WIDE.U32 R2, R44, UR4, RZ ;  /* 0x000000042c027c25 */ /* 0x004fe2000f8e00ff */
[----:B------:R-:W-:Y:S01]  /*b700*/  ULDC.64 UR4, c[0x0][0xae8] ;  /* 0x0002ba0000047ab9 */ /* 0x000fe20000000a00 */
[C---:B------:R-:W-:Y:S01]  /*b710*/  IADD3 R65, P6, R36.reuse, 0x8000, RZ ;  /* 0x0000800024417810 */ /* 0x040fe20007fde0ff */
[----:B------:R-:W5:Y:S01]  /*b720*/  LD.E.128 R12, desc[UR60][R12.64] ;  /* 0x0000003c0c0c7980 */ /* 0x000f62000c101d00 */
[----:B------:R-:W-:Y:S01]  /*b730*/  IMAD.IADD R3, R3, 0x1, R21 ;  /* 0x0000000103037824 */ /* 0x000fe200078e0215 */
[----:B------:R-:W-:Y:S01]  /*b740*/  IADD3 R61, P5, R36, 0x9000, RZ ;  /* 0x00009000243d7810 */ /* 0x000fe20007fbe0ff */
[----:B------:R-:W-:Y:S01]  /*b750*/  IMAD R21, R40, UR4, RZ ;  /* 0x0000000428157c24 */ /* 0x000fe2000f8e02ff */
[----:B------:R-:W-:Y:S01]  /*b760*/  LOP3.LUT R64, R65, 0x380, RZ, 0xc0, !PT ;  /* 0x0000038041407812 */ /* 0x000fe200078ec0ff */
[----:B------:R-:W-:Y:S01]  /*b770*/  IMAD R40, R207, 0x80, R0 ;  /* 0x00000080cf287824 */ /* 0x000fe200078e0200 */
[----:B------:R-:W-:Y:S01]  /*b780*/  LOP3.LUT R60, R61, 0x380, RZ, 0xc0, !PT ;  /* 0x000003803d3c7812 */ /* 0x000fe200078ec0ff */
[----:B------:R-:W-:Y:S01]  /*b790*/  IMAD.X R53, RZ, RZ, R37, P4 ;  /* 0x000000ffff357224 */ /* 0x000fe200020e0625 */
[----:B------:R-:W-:Y:S01]  /*b7a0*/  IADD3 R57, P4, R36, 0xa000, RZ ;  /* 0x0000a00024397810 */ /* 0x000fe20007f9e0ff */
[----:B------:R-:W-:Y:S01]  /*b7b0*/  IMAD R21, R206, UR5, R21 ;  /* 0x00000005ce157c24 */ /* 0x000fe2000f8e0215 */
[----:B------:R-:W-:Y:S01]  /*b7c0*/  LOP3.LUT R5, R36, 0x380, RZ, 0xc0, !PT ;  /* 0x0000038024057812 */ /* 0x000fe200078ec0ff */
[----:B------:R-:W-:Y:S01]  /*b7d0*/  IMAD.WIDE.U32 R2, R206, UR4, R2 ;  /* 0x00000004ce027c25 */ /* 0x000fe2000f8e0002 */
[----:B------:R-:W-:Y:S01]  /*b7e0*/  LOP3.LUT R56, R57, 0x380, RZ, 0xc0, !PT ;  /* 0x0000038039387812 */ /* 0x000fe200078ec0ff */
[----:B------:R-:W-:Y:S01]  /*b7f0*/  ULDC.64 UR4, c[0x0][0xaf0] ;  /* 0x0002bc0000047ab9 */ /* 0x000fe20000000a00 */
[----:B------:R-:W-:Y:S01]  /*b800*/  LOP3.LUT R8, R11, 0x380, RZ, 0xc0, !PT ;  /* 0x000003800b087812 */ /* 0x000fe200078ec0ff */
[----:B-1----:R-:W-:Y:S01]  /*b810*/  @P1 IMAD.HI.U32 R0, R40, R73, RZ ;  /* 0x0000004928001227 */ /* 0x002fe200078e00ff */
[----:B------:R-:W-:Y:S01]  /*b820*/  SHF.R.U64 R64, R64, 0x3, RZ ;  /* 0x0000000340407819 */ /* 0x000fe200000012ff */
[----:B------:R-:W5:Y:S01]  /*b830*/  LD.E.128 R24, desc[UR60][R24.64] ;  /* 0x0000003c18187980 */ /* 0x000f62000c101d00 */
[----:B------:R-:W-:Y:S01]  /*b840*/  SHF.R.U64 R60, R60, 0x3, RZ ;  /* 0x000000033c3c7819 */ /* 0x000fe200000012ff */
[----:B------:R-:W-:Y:S01]  /*b850*/  IMAD.IADD R3, R3, 0x1, R21 ;  /* 0x0000000103037824 */ /* 0x000fe200078e0215 */
[----:B------:R-:W-:Y:S01]  /*b860*/  SHF.R.U64 R56, R56, 0x3, RZ ;  /* 0x0000000338387819 */ /* 0x000fe200000012ff */
[----:B------:R-:W-:Y:S01]  /*b870*/  IMAD.MOV.U32 R21, RZ, RZ, R40 ;  /* 0x000000ffff157224 */ /* 0x000fe200078e0028 */
[----:B----4-:R-:W-:Y:S01]  /*b880*/  @P1 SHF.R.U32.HI R21, RZ, R45, R0 ;  /* 0x0000002dff151219 */ /* 0x010fe20000011600 */
[----:B---3--:R-:W-:Y:S01]  /*b890*/  IMAD R20, R208, UR4, RZ ;  /* 0x00000004d0147c24 */ /* 0x008fe2000f8e02ff */
[----:B------:R-:W-:Y:S01]  /*b8a0*/  SHF.R.U64 R5, R5, 0x3, RZ ;  /* 0x0000000305057819 */ /* 0x000fe200000012ff */
[----:B------:R-:W5:Y:S01]  /*b8b0*/  LD.E.128 R52, desc[UR60][R52.64] ;  /* 0x0000003c34347980 */ /* 0x000f62000c101d00 */
[----:B------:R-:W-:Y:S01]  /*b8c0*/  SHF.R.U64 R8, R8, 0x3, RZ ;  /* 0x0000000308087819 */ /* 0x000fe200000012ff */
[C---:B------:R-:W-:Y:S01]  /*b8d0*/  IMAD R45, R69.reuse, UR5, R20 ;  /* 0x00000005452d7c24 */ /* 0x040fe2000f8e0214 */
[----:B------:R-:W-:Y:S01]  /*b8e0*/  SHF.R.S32.HI R0, RZ, 0x1f, R21 ;  /* 0x0000001fff007819 */ /* 0x000fe20000011415 */
[----:B------:R-:W-:Y:S01]  /*b8f0*/  IMAD.WIDE.U32 R2, R69, UR4, R2 ;  /* 0x0000000445027c25 */ /* 0x000fe2000f8e0002 */
[----:B------:R-:W-:Y:S01]  /*b900*/  LOP3.LUT R64, R64, R65, RZ, 0x3c, !PT ;  /* 0x0000004140407212 */ /* 0x000fe200078e3cff */
[----:B------:R-:W-:Y:S01]  /*b910*/  ULDC.64 UR4, c[0x0][0xae0] ;  /* 0x0002b80000047ab9 */ /* 0x000fe20000000a00 */
[----:B------:R-:W-:Y:S01]  /*b920*/  LOP3.LUT R60, R60, R61, RZ, 0x3c, !PT ;  /* 0x0000003d3c3c7212 */ /* 0x000fe200078e3cff */
[----:B------:R-:W-:Y:S01]  /*b930*/  IMAD.MOV R20, RZ, RZ, -R21 ;  /* 0x000000ffff147224 */ /* 0x000fe200078e0a15 */
[----:B------:R-:W-:Y:S01]  /*b940*/  LOP3.LUT R56, R56, R57, RZ, 0x3c, !PT ;  /* 0x0000003938387212 */ /* 0x000fe200078e3cff */
[--C-:B------:R-:W-:Y:S01]  /*b950*/  IMAD.X R65, RZ, RZ, R37.reuse, P6 ;  /* 0x000000ffff417224 */ /* 0x100fe200030e0625 */
[----:B------:R-:W-:Y:S01]  /*b960*/  LOP3.LUT R4, R5, R36, RZ, 0x3c, !PT ;  /* 0x0000002405047212 */ /* 0x000fe200078e3cff */
[--C-:B------:R-:W-:Y:S01]  /*b970*/  IMAD.X R61, RZ, RZ, R37.reuse, P5 ;  /* 0x000000ffff3d7224 */ /* 0x100fe200028e0625 */
[----:B------:R-:W-:Y:S01]  /*b980*/  LOP3.LUT R8, R8, R11, RZ, 0x3c, !PT ;  /* 0x0000000b08087212 */ /* 0x000fe200078e3cff */
[--C-:B------:R-:W-:Y:S01]  /*b990*/  IMAD.X R57, RZ, RZ, R37.reuse, P4 ;  /* 0x000000ffff397224 */ /* 0x100fe200020e0625 */
[----:B------:R-:W5:Y:S01]  /*b9a0*/  LD.E.128 R28, desc[UR60][R28.64] ;  /* 0x0000003c1c1c7980 */ /* 0x000f62000c101d00 */
[----:B------:R-:W-:-:S02]  /*b9b0*/  IMAD.MOV.U32 R5, RZ, RZ, R37 ;  /* 0x000000ffff057224 */ /* 0x000fc400078e0025 */
[----:B------:R-:W-:Y:S01]  /*b9c0*/  IMAD.IADD R3, R3, 0x1, R45 ;  /* 0x0000000103037824 */ /* 0x000fe200078e022d */
[----:B------:R-:W5:Y:S01]  /*b9d0*/  LD.E.128 R8, desc[UR60][R8.64] ;  /* 0x0000003c08087980 */ /* 0x000f62000c101d00 */
[----:B------:R-:W-:Y:S02]  /*b9e0*/  IMAD R0, R0, UR4, RZ ;  /* 0x0000000400007c24 */ /* 0x000fe4000f8e02ff */
        /* <DEDUP_REMOVED lines=19> */
[----:B------:R-:W-:Y:S02]  /*bb20*/  IMAD R20, R0, UR4, RZ ;  /* 0x0000000400147c24 */ /* 0x000fe4000f8e02ff */
[----:B------:R-:W-:Y:S02]  /*bb30*/  IMAD R68, R207, 0x80, R209 ;  /* 0x00000080cf447824 */ /* 0x000fe400078e02d1 */
[C---:B------:R-:W-:Y:S02]  /*bb40*/  IMAD R21, R45.reuse, UR5, R20 ;  /* 0x000000052d157c24 */ /* 0x040fe4000f8e0214 */
[----:B------:R-:W-:Y:S01]  /*bb50*/  IMAD.WIDE.U32 R2, R45, UR4, R2 ;  /* 0x000000042d027c25 */ /* 0x000fe2000f8e0002 */
[C---:B------:R-:W-:Y:S01]  /*bb60*/  ISETP.GE.AND P2, PT, R68.reuse, R71, PT ;  /* 0x000000474400720c */ /* 0x040fe20003f46270 */
[----:B------:R-:W-:Y:S02]  /*bb70*/  ULDC.64 UR4, c[0x0][0xa80] ;  /* 0x0002a00000047ab9 */ /* 0x000fe40000000a00 */
[----:B------:R-:W-:Y:S01]  /*bb80*/  VIADD R0, R68, 0x20 ;  /* 0x0000002044007836 */ /* 0x000fe20000000000 */
[----:B------:R-:W-:Y:S01]  /*bb90*/  LEA R40, P3, R2, UR4, 0x1 ;  /* 0x0000000402287c11 */ /* 0x000fe2000f8608ff */
[----:B------:R-:W-:-:S02]  /*bba0*/  IMAD.IADD R3, R3, 0x1, R21 ;  /* 0x0000000103037824 */ /* 0x000fc400078e0215 */
[----:B0-----:R-:W-:Y:S01]  /*bbb0*/  VIADD R46, R46, 0x36820 ;  /* 0x000368202e2e7836 */ /* 0x001fe20000000000 */
[-C--:B------:R-:W-:Y:S01]  /*bbc0*/  ISETP.GE.AND P1, PT, R0, R71.reuse, PT ;  /* 0x000000470000720c */ /* 0x080fe20003f26270 */
[----:B------:R-:W-:Y:S01]  /*bbd0*/  VIADD R0, R68, 0x40 ;  /* 0x0000004044007836 */ /* 0x000fe20000000000 */
[----:B------:R-:W-:Y:S02]  /*bbe0*/  LEA.HI.X R47, R2, UR5, R3, 0x1, P3 ;  /* 0x00000005022f7c11 */ /* 0x000fe400098f0c03 */
[----:B------:R-:W-:Y:S01]  /*bbf0*/  PRMT R46, RZ, 0x654, R46 ;  /* 0x00000654ff2e7816 */ /* 0x000fe2000000002e */
[----:B-1----:R0:W1:Y:S01]  /*bc00*/  SHFL.IDX PT, R44, R40, RZ, 0x181f ;  /* 0x00181fff282c7589 */ /* 0x00206200000e0000 */
[----:B------:R-:W-:Y:S01]  /*bc10*/  ISETP.GE.AND P0, PT, R0, R71, PT ;  /* 0x000000470000720c */ /* 0x000fe20003f06270 */
[----:B------:R-:W-:Y:S01]  /*bc20*/  BSSY B1, `(.L_x_3837) ;  /* 0x0000011000017945 */ /* 0x000fe20003800000 */
[----:B------:R0:W-:Y:S01]  /*bc30*/  SYNCS.ARRIVE.TRANS64.RED.A1T0 RZ, [R46+URZ], RZ ;  /* 0x000000ff2eff79a7 */ /* 0x0001e2000810043f */
[----:B------:R0:W2:Y:S02]  /*bc40*/  SHFL.IDX PT, R0, R47, RZ, 0x181f ;  /* 0x00181fff2f007589 */ /* 0x0000a400000e0000 */
[----:B------:R-:W-:Y:S08]  /*bc50*/  @P2 BRA `(.L_x_3838) ;  /* 0x0000000000342947 */ /* 0x000ff00003800000 */
[----:B------:R-:W-:Y:S02]  /*bc60*/  ULDC UR4, c[0x0][0xac8] ;  /* 0x0002b20000047ab9 */ /* 0x000fe40000000800 */
[----:B------:R-:W-:Y:S02]  /*bc70*/  ISETP.GE.AND P4, PT, R18, UR4, PT ;  /* 0x0000000412007c0c */ /* 0x000fe4000bf86270 */
[----:B------:R-:W-:Y:S02]  /*bc80*/  ISETP.GE.AND P3, PT, R19, UR4, PT ;  /* 0x0000000413007c0c */ /* 0x000fe4000bf66270 */
[----:B------:R-:W-:-:S09]  /*bc90*/  ISETP.GE.AND P2, PT, R23, UR4, PT ;  /* 0x0000000417007c0c */ /* 0x000fd2000bf46270 */
[CC--:B-1----:R-:W-:Y:S02]  /*bca0*/  @!P4 LEA R2, P6, R18.reuse, R44.reuse, 0x1 ;  /* 0x0000002c1202c211 */ /* 0x0c2fe400078c08ff */
[----:B------:R-:W-:Y:S02]  /*bcb0*/  @!P3 LEA R20, P5, R19, R44, 0x1 ;  /* 0x0000002c1314b211 */ /* 0x000fe400078a08ff */
[----:B--2---:R-:W-:Y:S02]  /*bcc0*/  @!P4 LEA.HI.X R3, R18, R0, R219, 0x1, P6 ;  /* 0x000000001203c211 */ /* 0x004fe400030f0cdb */
[----:B------:R-:W-:Y:S02]  /*bcd0*/  @!P2 LEA R44, P6, R23, R44, 0x1 ;  /* 0x0000002c172ca211 */ /* 0x000fe400078c08ff */
[-C--:B------:R-:W-:Y:S01]  /*bce0*/  @!P3 LEA.HI.X R21, R19, R0.reuse, R218, 0x1, P5 ;  /* 0x000000001315b211 */ /* 0x080fe200028f0cda */
[----:B-----5:R3:W-:Y:S01]  /*bcf0*/  @!P4 ST.E.128 desc[UR60][R2.64], R4 ;  /* 0x000000040200c985 */ /* 0x0207e2000c101d3c */
[----:B------:R-:W-:-:S03]  /*bd00*/  @!P2 LEA.HI.X R45, R23, R0, R217, 0x1, P6 ;  /* 0x00000000172da211 */ /* 0x000fc600030f0cd9 */
[----:B------:R3:W-:Y:S04]  /*bd10*/  @!P3 ST.E.128 desc[UR60][R20.64], R52 ;  /* 0x000000341400b985 */ /* 0x0007e8000c101d3c */
[----:B------:R3:W-:Y:S02]  /*bd20*/  @!P2 ST.E.128 desc[UR60][R44.64], R64 ;  /* 0x000000402c00a985 */ /* 0x0007e4000c101d3c */
.L_x_3838:
[----:B------:R-:W-:Y:S05]  /*bd30*/  BSYNC B1 ;  /* 0x0000000000017941 */ /* 0x000fea0003800000 */
.L_x_3837:
[----:B--2---:R2:W4:Y:S01]  /*bd40*/  SHFL.IDX PT, R0, R47, 0x1, 0x181f ;  /* 0x00381f002f007f89 */ /* 0x00452200000e0000 */
[----:B------:R-:W-:Y:S03]  /*bd50*/  BSSY B1, `(.L_x_3839) ;  /* 0x0000010000017945 */ /* 0x000fe60003800000 */
[----:B---3-5:R2:W3:Y:S01]  /*bd60*/  SHFL.IDX PT, R6, R40, 0x1, 0x181f ;  /* 0x00381f0028067f89 */ /* 0x0284e200000e0000 */
        /* <DEDUP_REMOVED lines=8> */
[-C--:B----4-:R-:W-:Y:S02]  /*bdf0*/  @!P4 LEA.HI.X R3, R18, R0.reuse, R219, 0x1, P1 ;  /* 0x000000001203c211 */ /* 0x090fe400008f0cdb */
[-C--:B------:R-:W-:Y:S02]  /*be00*/  @!P5 LEA.HI.X R5, R19, R0.reuse, R218, 0x1, P2 ;  /* 0x000000001305d211 */ /* 0x080fe400010f0cda */
[----:B------:R-:W-:Y:S01]  /*be10*/  @!P6 LEA.HI.X R7, R23, R0, R217, 0x1, P3 ;  /* 0x000000001707e211 */ /* 0x000fe200018f0cd9 */
[----:B------:R3:W-:Y:S04]  /*be20*/  @!P4 ST.E.128 desc[UR60][R2.64], R8 ;  /* 0x000000080200c985 */ /* 0x0007e8000c101d3c */
[----:B------:R3:W-:Y:S04]  /*be30*/  @!P5 ST.E.128 desc[UR60][R4.64], R36 ;  /* 0x000000240400d985 */ /* 0x0007e8000c101d3c */
[----:B------:R3:W-:Y:S02]  /*be40*/  @!P6 ST.E.128 desc[UR60][R6.64], R60 ;  /* 0x0000003c0600e985 */ /* 0x0007e4000c101d3c */
.L_x_3840:
[----:B------:R-:W-:Y:S05]  /*be50*/  BSYNC B1 ;  /* 0x0000000000017941 */ /* 0x000fea0003800000 */
.L_x_3839:
[----:B----4-:R4:W0:Y:S01]  /*be60*/  SHFL.IDX PT, R0, R47, 0x2, 0x181f ;  /* 0x00581f002f007f89 */ /* 0x01082200000e0000 */
[----:B------:R-:W-:Y:S03]  /*be70*/  BSSY B1, `(.L_x_3841) ;  /* 0x0000010000017945 */ /* 0x000fe60003800000 */
[----:B---3--:R4:W3:Y:S01]  /*be80*/  SHFL.IDX PT, R6, R40, 0x2, 0x181f ;  /* 0x00581f0028067f89 */ /* 0x0088e200000e0000 */
        /* <DEDUP_REMOVED lines=11> */
[----:B------:R0:W-:Y:S04]  /*bf40*/  @!P3 ST.E.128 desc[UR60][R2.64], R12 ;  /* 0x0000000c0200b985 */ /* 0x0001e8000c101d3c */
[----:B------:R0:W-:Y:S04]  /*bf50*/  @!P4 ST.E.128 desc[UR60][R4.64], R28 ;  /* 0x0000001c0400c985 */ /* 0x0001e8000c101d3c */
[----:B------:R0:W-:Y:S02]  /*bf60*/  @!P5 ST.E.128 desc[UR60][R6.64], R56 ;  /* 0x000000380600d985 */ /* 0x0001e4000c101d3c */
.L_x_3842:
[----:B------:R-:W-:Y:S05]  /*bf70*/  BSYNC B1 ;  /* 0x0000000000017941 */ /* 0x000fea0003800000 */
.L_x_3841:
[----:B0-----:R-:W-:Y:S01]  /*bf80*/  VIADD R0, R68, 0x60 ;  /* 0x0000006044007836 */ /* 0x001fe20000000000 */
[----:B---3--:R0:W3:Y:S04]  /*bf90*/  SHFL.IDX PT, R6, R47, 0x3, 0x181f ;  /* 0x00781f002f067f89 */ /* 0x0080e800000e0000 */
[----:B------:R-:W-:Y:S01]  /*bfa0*/  ISETP.GE.AND P0, PT, R0, R71, PT ;  /* 0x000000470000720c */ /* 0x000fe20003f06270 */
[----:B--2-4-:R-:W2:-:S12]  /*bfb0*/  SHFL.IDX PT, R40, R40, 0x3, 0x181f ;  /* 0x00781f0028287f89 */ /* 0x014e9800000e0000 */
[----:B0-----:R-:W-:Y:S05]  /*bfc0*/  @P0 BRA `(.L_x_3843) ;  /* 0x0000000c00340947 */ /* 0x001fea0003800000 */
[----:B------:R-:W-:Y:S02]  /*bfd0*/  ULDC UR4, c[0x0][0xac8] ;  /* 0x0002b20000047ab9 */ /* 0x000fe40000000800 */
[----:B------:R-:W-:Y:S02]  /*bfe0*/  ISETP.GE.AND P2, PT, R18, UR4, PT ;  /* 0x0000000412007c0c */ /* 0x000fe4000bf46270 */
[----:B------:R-:W-:-:S11]  /*bff0*/  ISETP.GE.AND P3, PT, R19, UR4, PT ;  /* 0x0000000413007c0c */ /* 0x000fd6000bf66270 */
[CC--:B--2---:R-:W-:Y:S02]  /*c000*/  @!P2 LEA R2, P0, R18.reuse, R40.reuse, 0x1 ;  /* 0x000000281202a211 */ /* 0x0c4fe400078008ff */
[C---:B------:R-:W-:Y:S02]  /*c010*/  @!P3 LEA R4, P1, R19.reuse, R40, 0x1 ;  /* 0x000000281304b211 */ /* 0x040fe400078208ff */
[-C--:B---3--:R-:W-:Y:S02]  /*c020*/  @!P2 LEA.HI.X R3, R18, R6.reuse, R219, 0x1, P0 ;  /* 0x000000061203a211 */ /* 0x088fe400000f0cdb */
[----:B------:R-:W-:Y:S02]  /*c030*/  @!P3 LEA.HI.X R5, R19, R6, R218, 0x1, P1 ;  /* 0x000000061305b211 */ /* 0x000fe400008f0cda */
[----:B------:R-:W-:Y:S01]  /*c040*/  ISETP.GE.AND P0, PT, R23, UR4, PT ;  /* 0x0000000417007c0c */ /* 0x000fe2000bf06270 */
[----:B------:R0:W-:Y:S04]  /*c050*/  @!P2 ST.E.128 desc[UR60][R2.64], R24 ;  /* 0x000000180200a985 */ /* 0x0001e8000c101d3c */
[----:B------:R0:W-:Y:S08]  /*c060*/  @!P3 ST.E.128 desc[UR60][R4.64], R32 ;  /* 0x000000200400b985 */ /* 0x0001f0000c101d3c */
[----:B------:R-:W-:Y:S05]  /*c070*/  @P0 BRA `(.L_x_3843) ;  /* 0x0000000c00080947 */ /* 0x000fea0003800000 */
[----:B0-----:R-:W-:-:S04]  /*c080*/  LEA R2, P0, R23, R40, 0x1 ;  /* 0x0000002817027211 */ /* 0x001fc800078008ff */
[----:B------:R-:W-:-:S05]  /*c090*/  LEA.HI.X R3, R23, R6, R217, 0x1, P0 ;  /* 0x0000000617037211 */ /* 0x000fca00000f0cd9 */
[----:B------:R4:W-:Y:S01]  /*c0a0*/  ST.E.128 desc[UR60][R2.64], R48 ;  /* 0x0000003002007985 */ /* 0x0009e2000c101d3c */
[----:B------:R-:W-:Y:S05]  /*c0b0*/  BRA `(.L_x_3843) ;  /* 0x0000000800f87947 */ /* 0x000fea0003800000 */
.L_x_3835:
[----:B------:R-:W2:Y:S01]  /*c0c0*/  LDC.64 R4, c[0x0][0xc00] ;  /* 0x00030000ff047b82 */ /* 0x000ea20000000a00 */
[C---:B------:R-:W-:Y:S01]  /*c0d0*/  IMAD.SHL.U32 R3, R204.reuse, 0x4, RZ ;  /* 0x00000004cc037824 */ /* 0x040fe200078e00ff */
[----:B------:R-:W-:Y:S01]  /*c0e0*/  SHF.L.U64.HI R0, R204, 0x2, R208 ;  /* 0x00000002cc007819 */ /* 0x000fe200000102d0 */
[----:B------:R-:W-:Y:S01]  /*c0f0*/  ULDC.64 UR4, c[0x0][0xc08] ;  /* 0x0003020000047ab9 */ /* 0x000fe20000000a00 */
[----:B------:R-:W-:-:S04]  /*c100*/  IMAD.MOV.U32 R6, RZ, RZ, RZ ;  /* 0x000000ffff067224 */ /* 0x000fc800078e00ff */
[----:B------:R-:W3:Y:S01]  /*c110*/  LDC R25, c[0x0][0xbe8] ;  /* 0x0002fa00ff197b82 */ /* 0x000ee20000000800 */
[----:B--2---:R-:W-:Y:S02]  /*c120*/  ISETP.NE.U32.AND P0, PT, R4, RZ, PT ;  /* 0x000000ff0400720c */ /* 0x004fe40003f05070 */
[----:B------:R-:W-:Y:S02]  /*c130*/  IADD3 R4, P1, R3, R4, RZ ;  /* 0x0000000403047210 */ /* 0x000fe40007f3e0ff */
[----:B------:R-:W-:-:S03]  /*c140*/  ISETP.NE.AND.EX P0, PT, R5, RZ, PT, P0 ;  /* 0x000000ff0500720c */ /* 0x000fc60003f05300 */
[----:B------:R-:W-:Y:S01]  /*c150*/  IMAD.X R5, R0, 0x1, R5, P1 ;  /* 0x0000000100057824 */ /* 0x000fe200008e0605 */
[----:B------:R-:W-:-:S04]  /*c160*/  ISETP.NE.U32.AND P1, PT, RZ, UR4, PT ;  /* 0x00000004ff007c0c */ /* 0x000fc8000bf25070 */
[----:B------:R-:W-:-:S05]  /*c170*/  ISETP.NE.AND.EX P1, PT, RZ, UR5, PT, P1 ;  /* 0x00000005ff007c0c */ /* 0x000fca000bf25310 */
[----:B------:R2:W5:Y:S08]  /*c180*/  @P0 LDG.E R6, desc[UR60][R4.64] ;  /* 0x0000003c04060981 */ /* 0x000570000c1e1900 */
[----:B------:R-:W-:Y:S01]  /*c190*/  @P1 IADD3 R2, P2, R3, UR4, RZ ;  /* 0x0000000403021c10 */ /* 0x000fe2000ff5e0ff */
[----:B------:R-:W-:-:S03]  /*c1a0*/  ULDC UR4, c[0x0][0xa88] ;  /* 0x0002a20000047ab9 */ /* 0x000fc60000000800 */
[----:B------:R-:W-:Y:S01]  /*c1b0*/  @P1 IADD3.X R3, R0, UR5, RZ, P2, !PT ;  /* 0x0000000500031c10 */ /* 0x000fe200097fe4ff */
[----:B------:R-:W-:-:S06]  /*c1c0*/  IMAD.U32 R0, RZ, RZ, UR4 ;  /* 0x00000004ff007e24 */ /* 0x000fcc000f8e00ff */
[----:B------:R2:W5:Y:S01]  /*c1d0*/  @P1 LDG.E R0, desc[UR60][R2.64] ;  /* 0x0000003c02001981 */ /* 0x000562000c1e1900 */
[----:B---3--:R-:W-:Y:S02]  /*c1e0*/  ISETP.NE.AND P2, PT, R25, 0x1, PT ;  /* 0x000000011900780c */ /* 0x008fe40003f45270 */
[----:B------:R-:W-:-:S11]  /*c1f0*/  ISETP.GE.AND P3, PT, R220, 0x80, PT ;  /* 0x00000080dc00780c */ /* 0x000fd60003f66270 */
[----:B------:R-:W3:Y:S08]  /*c200*/  @P2 LDC R12, c[0x0][0xbec] ;  /* 0x0002fb00ff0c2b82 */ /* 0x000ef00000000800 */
[----:B------:R-:W4:Y:S01]  /*c210*/  @P2 LDC R27, c[0x0][0xbf0] ;  /* 0x0002fc00ff1b2b82 */ /* 0x000f220000000800 */
[----:B--2---:R-:W-:Y:S05]  /*c220*/  @P1 BRA `(.L_x_3844) ;  /* 0x0000000000101947 */ /* 0x004fea0003800000 */
[----:B------:R-:W-:Y:S05]  /*c230*/  @!P0 BRA `(.L_x_3844) ;  /* 0x00000000000c8947 */ /* 0x000fea0003800000 */
[----:B------:R-:W2:Y:S04]  /*c240*/  LDG.E R3, desc[UR60][R4.64] ;  /* 0x0000003c04037981 */ /* 0x000ea8000c1e1900 */
[----:B-----5:R-:W2:Y:S02]  /*c250*/  LDG.E R0, desc[UR60][R4.64+0x4] ;  /* 0x0000043c04007981 */ /* 0x020ea4000c1e1900 */
[----:B--2---:R-:W-:-:S07]  /*c260*/  IMAD.IADD R0, R0, 0x1, -R3 ;  /* 0x0000000100007824 */ /* 0x004fce00078e0a03 */
.L_x_3844:
        /* <DEDUP_REMOVED lines=24> */
[----:B------:R-:W5:Y:S01]  /*c3f0*/  @P0 LDC R21, c[0x0][0xbf0] ;  /* 0x0002fc00ff150b82 */ /* 0x000f620000000800 */
[----:B------:R-:W-:-:S04]  /*c400*/  IMAD.WIDE.U32 R2, R13, UR4, R2 ;  /* 0x000000040d027c25 */ /* 0x000fc8000f8e0002 */
[----:B--2---:R-:W-:-:S05]  /*c410*/  @P0 IMAD.HI.U32 R4, R8, R15, RZ ;  /* 0x0000000f08040227 */ /* 0x004fca00078e00ff */
        /* <DEDUP_REMOVED lines=19> */
.L_x_3846:
[----:B------:R-:W-:Y:S05]  /*c550*/  BSYNC B1 ;  /* 0x0000000000017941 */ /* 0x000fea0003800000 */
.L_x_3845:
[----:B------:R-:W-:Y:S01]  /*c560*/  ULDC.64 UR4, c[0x0][0xaa0] ;  /* 0x0002a80000047ab9 */ /* 0x000fe20000000a00 */
[----:B--2---:R-:W-:Y:S01]  /*c570*/  IMAD R4, R205, 0x20, R209 ;  /* 0x00000020cd047824 */ /* 0x004fe200078e02d1 */
[----:B------:R-:W-:Y:S01]  /*c580*/  BSSY B1, `(.L_x_3847) ;  /* 0x000003b000017945 */ /* 0x000fe20003800000 */
[----:B------:R-:W-:Y:S02]  /*c590*/  IMAD R3, R11, UR4, RZ ;  /* 0x000000040b037c24 */ /* 0x000fe4000f8e02ff */
        /* <DEDUP_REMOVED lines=28> */
[----:B------:R-:W-:Y:S02]  /*c760*/  IMAD R8, R207, 0x80, R209 ;  /* 0x00000080cf087824 */ /* 0x000fe400078e02d1 */
[----:B------:R-:W-:Y:S02]  /*c770*/  IMAD R25, R0, R25, RZ ;  /* 0x0000001900197224 */ /* 0x000fe400078e02ff */
        /* <DEDUP_REMOVED lines=10> */
[----:B------:R2:W3:Y:S02]  /*c820*/  SHFL.IDX PT, R2, R4, RZ, 0x181f ;  /* 0x00181fff04027589 */ /* 0x0004e400000e0000 */
[----:B------:R-:W-:Y:S02]  /*c830*/  ISETP.GE.AND P0, PT, R0, R25, PT ;  /* 0x000000190000720c */ /* 0x000fe40003f06270 */
[----:B------:R2:W4:Y:S01]  /*c840*/  SHFL.IDX PT, R0, R5, RZ, 0x181f ;  /* 0x00181fff05007589 */ /* 0x00052200000e0000 */
[----:B------:R-:W-:Y:S10]  /*c850*/  @P2 BRA `(.L_x_3848) ;  /* 0x0000000000342947 */ /* 0x000ff40003800000 */
[----:B------:R-:W-:Y:S02]  /*c860*/  ULDC UR4, c[0x0][0xac8] ;  /* 0x0002b20000047ab9 */ /* 0x000fe40000000800 */
[----:B------:R-:W-:Y:S02]  /*c870*/  ISETP.GE.AND P4, PT, R18, UR4, PT ;  /* 0x0000000412007c0c */ /* 0x000fe4000bf86270 */
[----:B------:R-:W-:Y:S02]  /*c880*/  ISETP.GE.AND P3, PT, R19, UR4, PT ;  /* 0x0000000413007c0c */ /* 0x000fe4000bf66270 */
[----:B------:R-:W-:-:S09]  /*c890*/  ISETP.GE.AND P2, PT, R23, UR4, PT ;  /* 0x0000000417007c0c */ /* 0x000fd2000bf46270 */
[CC--:B---3--:R-:W-:Y:S02]  /*c8a0*/  @!P4 LEA R6, P6, R18.reuse, R2.reuse, 0x1 ;  /* 0x000000021206c211 */ /* 0x0c8fe400078c08ff */
[----:B------:R-:W-:Y:S02]  /*c8b0*/  @!P3 LEA R10, P5, R19, R2, 0x1 ;  /* 0x00000002130ab211 */ /* 0x000fe400078a08ff */
[----:B----4-:R-:W-:Y:S02]  /*c8c0*/  @!P4 LEA.HI.X R7, R18, R0, R219, 0x1, P6 ;  /* 0x000000001207c211 */ /* 0x010fe400030f0cdb */
[----:B------:R-:W-:Y:S02]  /*c8d0*/  @!P2 LEA R2, P6, R23, R2, 0x1 ;  /* 0x000000021702a211 */ /* 0x000fe400078c08ff */
[-C--:B------:R-:W-:Y:S01]  /*c8e0*/  @!P3 LEA.HI.X R11, R19, R0.reuse, R218, 0x1, P5 ;  /* 0x00000000130bb211 */ /* 0x080fe200028f0cda */
[----:B------:R3:W-:Y:S01]  /*c8f0*/  @!P4 ST.E.128 desc[UR60][R6.64], RZ ;  /* 0x000000ff0600c985 */ /* 0x0007e2000c101d3c */
[----:B------:R-:W-:-:S03]  /*c900*/  @!P2 LEA.HI.X R3, R23, R0, R217, 0x1, P6 ;  /* 0x000000001703a211 */ /* 0x000fc600030f0cd9 */
[----:B------:R3:W-:Y:S04]  /*c910*/  @!P3 ST.E.128 desc[UR60][R10.64], RZ ;  /* 0x000000ff0a00b985 */ /* 0x0007e8000c101d3c */
[----:B------:R3:W-:Y:S02]  /*c920*/  @!P2 ST.E.128 desc[UR60][R2.64], RZ ;  /* 0x000000ff0200a985 */ /* 0x0007e4000c101d3c */
.L_x_3848:
[----:B------:R-:W-:Y:S05]  /*c930*/  BSYNC B1 ;  /* 0x0000000000017941 */ /* 0x000fea0003800000 */
.L_x_3847:
        /* <DEDUP_REMOVED lines=14> */
[----:B------:R0:W-:Y:S04]  /*ca20*/  @!P4 ST.E.128 desc[UR60][R6.64], RZ ;  /* 0x000000ff0600c985 */ /* 0x0001e8000c101d3c */
[----:B------:R0:W-:Y:S04]  /*ca30*/  @!P5 ST.E.128 desc[UR60][R10.64], RZ ;  /* 0x000000ff0a00d985 */ /* 0x0001e8000c101d3c */
[----:B------:R0:W-:Y:S02]  /*ca40*/  @!P6 ST.E.128 desc[UR60][R2.64], RZ ;  /* 0x000000ff0200e985 */ /* 0x0001e4000c101d3c */
.L_x_3850:
[----:B------:R-:W-:Y:S05]  /*ca50*/  BSYNC B1 ;  /* 0x0000000000017941 */ /* 0x000fea0003800000 */
.L_x_3849:
[----:B0-----:R0:W0:Y:S01]  /*ca60*/  SHFL.IDX PT, R0, R5, 0x2, 0x181f ;  /* 0x00581f0005007f89 */ /* 0x00102200000e0000 */
[----:B------:R-:W-:Y:S03]  /*ca70*/  BSSY B1, `(.L_x_3851) ;  /* 0x0000010000017945 */ /* 0x000fe60003800000 */
[----:B---3--:R3:W0:Y:S01]  /*ca80*/  SHFL.IDX PT, R2, R4, 0x2, 0x181f ;  /* 0x00581f0004027f89 */ /* 0x00862200000e0000 */
[----:B------:R-:W-:Y:S05]  /*ca90*/  @P0 BRA `(.L_x_3852) ;  /* 0x0000000000340947 */ /* 0x000fea0003800000 */
[----:B------:R-:W-:Y:S02]  /*caa0*/  ULDC UR4, c[0x0][0xac8] ;  /* 0x0002b20000047ab9 */ /* 0x000fe40000000800 */
[----:B------:R-:W-:Y:S02]  /*cab0*/  ISETP.GE.AND P3, PT, R18, UR4, PT ;  /* 0x0000000412007c0c */ /* 0x000fe4000bf66270 */
[----:B------:R-:W-:Y:S02]  /*cac0*/  ISETP.GE.AND P4, PT, R19, UR4, PT ;  /* 0x0000000413007c0c */ /* 0x000fe4000bf86270 */
[----:B------:R-:W-:-:S09]  /*cad0*/  ISETP.GE.AND P5, PT, R23, UR4, PT ;  /* 0x0000000417007c0c */ /* 0x000fd2000bfa6270 */
[CC--:B0-----:R-:W-:Y:S02]  /*cae0*/  @!P3 LEA R6, P0, R18.reuse, R2.reuse, 0x1 ;  /* 0x000000021206b211 */ /* 0x0c1fe400078008ff */
[-C--:B------:R-:W-:Y:S02]  /*caf0*/  @!P4 LEA R10, P1, R19, R2.reuse, 0x1 ;  /* 0x00000002130ac211 */ /* 0x080fe400078208ff */
[----:B------:R-:W-:Y:S02]  /*cb00*/  @!P5 LEA R2, P2, R23, R2, 0x1 ;  /* 0x000000021702d211 */ /* 0x000fe400078408ff */
[-C--:B------:R-:W-:Y:S02]  /*cb10*/  @!P3 LEA.HI.X R7, R18, R0.reuse, R219, 0x1, P0 ;  /* 0x000000001207b211 */ /* 0x080fe400000f0cdb */
[-C--:B------:R-:W-:Y:S02]  /*cb20*/  @!P4 LEA.HI.X R11, R19, R0.reuse, R218, 0x1, P1 ;  /* 0x00000000130bc211 */ /* 0x080fe400008f0cda */
[----:B------:R-:W-:Y:S01]  /*cb30*/  @!P5 LEA.HI.X R3, R23, R0, R217, 0x1, P2 ;  /* 0x000000001703d211 */ /* 0x000fe200010f0cd9 */
[----:B------:R0:W-:Y:S04]  /*cb40*/  @!P3 ST.E.128 desc[UR60][R6.64], RZ ;  /* 0x000000ff0600b985 */ /* 0x0001e8000c101d3c */
[----:B------:R0:W-:Y:S04]  /*cb50*/  @!P4 ST.E.128 desc[UR60][R10.64], RZ ;  /* 0x000000ff0a00c985 */ /* 0x0001e8000c101d3c */
[----:B------:R0:W-:Y:S02]  /*cb60*/  @!P5 ST.E.128 desc[UR60][R2.64], RZ ;  /* 0x000000ff0200d985 */ /* 0x0001e4000c101d3c */
.L_x_3852:
[----:B------:R-:W-:Y:S05]  /*cb70*/  BSYNC B1 ;  /* 0x0000000000017941 */ /* 0x000fea0003800000 */
.L_x_3851:
[----:B0-----:R-:W-:Y:S01]  /*cb80*/  VIADD R0, R8, 0x60 ;  /* 0x0000006008007836 */ /* 0x001fe20000000000 */
[----:B------:R0:W0:Y:S04]  /*cb90*/  SHFL.IDX PT, R6, R5, 0x3, 0x181f ;  /* 0x00781f0005067f89 */ /* 0x00002800000e0000 */
[----:B------:R-:W-:Y:S01]  /*cba0*/  ISETP.GE.AND P0, PT, R0, R25, PT ;  /* 0x000000190000720c */ /* 0x000fe20003f06270 */
[----:B------:R0:W0:-:S12]  /*cbb0*/  SHFL.IDX PT, R2, R4, 0x3, 0x181f ;  /* 0x00781f0004027f89 */ /* 0x00001800000e0000 */
[----:B------:R-:W-:Y:S05]  /*cbc0*/  @P0 BRA `(.L_x_3843) ;  /* 0x0000000000340947 */ /* 0x000fea0003800000 */
[----:B------:R-:W-:Y:S02]  /*cbd0*/  ULDC UR4, c[0x0][0xac8] ;  /* 0x0002b20000047ab9 */ /* 0x000fe40000000800 */
[----:B------:R-:W-:Y:S02]  /*cbe0*/  ISETP.GE.AND P3, PT, R18, UR4, PT ;  /* 0x0000000412007c0c */ /* 0x000fe4000bf66270 */
[----:B------:R-:W-:Y:S02]  /*cbf0*/  ISETP.GE.AND P4, PT, R19, UR4, PT ;  /* 0x0000000413007c0c */ /* 0x000fe4000bf86270 */
[----:B------:R-:W-:-:S09]  /*cc00*/  ISETP.GE.AND P5, PT, R23, UR4, PT ;  /* 0x0000000417007c0c */ /* 0x000fd2000bfa6270 */
[CC--:B0-234-:R-:W-:Y:S02]  /*cc10*/  @!P3 LEA R4, P0, R18.reuse, R2.reuse, 0x1 ;  /* 0x000000021204b211 */ /* 0x0ddfe400078008ff */
        /* <DEDUP_REMOVED lines=8> */
.L_x_3843:
[----:B------:R-:W-:Y:S05]  /*cca0*/  BSYNC B0 ;  /* 0x0000000000007941 */ /* 0x000fea0003800000 */
.L_x_3834:
[----:B------:R-:W-:Y:S02]  /*ccb0*/  ULDC UR4, c[0x0][0xc3c] ;  /* 0x00030f0000047ab9 */ /* 0x000fe40000000800 */
[----:B-1----:R-:W-:-:S13]  /*ccc0*/  ISETP.GE.AND P0, PT, R43, UR4, PT ;  /* 0x000000042b007c0c */ /* 0x002fda000bf06270 */
[----:B------:R-:W-:Y:S05]  /*ccd0*/  @!P0 BRA `(.L_x_3853) ;  /* 0xffffff4000408947 */ /* 0x000fea000383ffff */
[----:B------:R-:W-:Y:S05]  /*cce0*/  EXIT ;  /* 0x000000000000794d */ /* 0x000fea0003800000 */
.L_x_3809:
[----:B------:R-:W-:-:S08]  /*ccf0*/  NOP ;  /* 0x0000000000007918 */ /* 0x000fd00000000000 */
[----:B0-----:R-:W0:-:S00]  /*cd00*/  USETMAXREG.DEALLOC.CTAPOOL 0x18 ;  /* 0x00000018000079c8 */ /* 0x001e0000080e0500 */
[----:B0-----:R-:W2:Y:S01]  /*cd10*/  LDL.LU R2, [R1+0x1c] ;  /* 0x00001c0001027983 */ /* 0x001ea20000300800 */
[----:B------:R-:W-:-:S06]  /*cd20*/  LOP3.LUT R0, R0, 0x3, RZ, 0xc0, !PT ;  /* 0x0000000300007812 */ /* 0x000fcc00078ec0ff */
[----:B------:R-:W0:Y:S02]  /*cd30*/  SHFL.IDX PT, R0, R0, RZ, 0x1f ;  /* 0x00001fff00007589 */ /* 0x000e2400000e0000 */
[----:B0-----:R-:W-:Y:S01]  /*cd40*/  ISETP.NE.AND P0, PT, R0, RZ, PT ;  /* 0x000000ff0000720c */ /* 0x001fe20003f05270 */
[----:B------:R-:W-:Y:S01]  /*cd50*/  IMAD.MOV.U32 R0, RZ, RZ, RZ ;  /* 0x000000ffff007224 */ /* 0x000fe200078e00ff */
        /* <DEDUP_REMOVED lines=11> */
.L_x_3854:
[----:B0-----:R-:W0:Y:S01]  /*ce10*/  S2R R2, SR_TID.X ;  /* 0x0000000000027919 */ /* 0x001e220000002100 */
[----:B------:R-:W-:Y:S01]  /*ce20*/  ULDC UR4, c[0x0][0xc3c] ;  /* 0x00030f0000047ab9 */ /* 0x000fe20000000800 */
[----:B------:R-:W1:Y:S01]  /*ce30*/  S2UR UR6, SR_CTAID.X ;  /* 0x00000000000679c3 */ /* 0x000e620000002500 */
        /* <DEDUP_REMOVED lines=39> */
.L_x_3860:
        /* <DEDUP_REMOVED lines=12> */
.L_x_3859:
[----:B------:R-:W-:Y:S05]  /*d170*/  BSYNC B0 ;  /* 0x0000000000007941 */ /* 0x000fea0003800000 */
.L_x_3858:
        /* <DEDUP_REMOVED lines=22> */
.L_x_3856:
        /* <DEDUP_REMOVED lines=16> */
.L_x_3861:
        /* <DEDUP_REMOVED lines=25> */
.L_x_3857:
[----:B------:R-:W-:Y:S02]  /*d570*/  IMAD.MOV.U32 R17, RZ, RZ, RZ ;  /* 0x000000ffff117224 */ /* 0x000fe400078e00ff */
[----:B------:R-:W-:Y:S02]  /*d580*/  IMAD.U32 R16, RZ, RZ, UR6 ;  /* 0x00000006ff107e24 */ /* 0x000fe4000f8e00ff */
[----:B------:R-:W-:-:S07]  /*d590*/  IMAD.MOV.U32 R18, RZ, RZ, RZ ;  /* 0x000000ffff127224 */ /* 0x000fce00078e00ff */
.L_x_3862:
[----:B------:R-:W-:-:S13]  /*d5a0*/  ISETP.NE.AND P0, PT, R5, RZ, PT ;  /* 0x000000ff0500720c */ /* 0x000fda0003f05270 */
[----:B------:R-:W0:Y:S01]  /*d5b0*/  @!P0 S2R R3, SR_CgaCtaId ;  /* 0x0000000000038919 */ /* 0x000e220000008800 */
[----:B------:R-:W-:-:S04]  /*d5c0*/  @!P0 MOV R0, 0x400 ;  /* 0x0000040000008802 */ /* 0x000fc80000000f00 */
[----:B0-----:R-:W-:-:S05]  /*d5d0*/  @!P0 LEA R0, R3, R0, 0x18 ;  /* 0x0000000003008211 */ /* 0x001fca00078ec0ff */
[----:B------:R0:W-:Y:S01]  /*d5e0*/  @!P0 STS.128 [R0+0x368d0], R16 ;  /* 0x0368d01000008388 */ /* 0x0001e20000000c00 */
[----:B------:R-:W-:Y:S06]  /*d5f0*/  BAR.ARV 0x5, 0x180 ;  /* 0x0146000000007b1d */ /* 0x000fec0000002000 */
.L_x_3855:
        /* <DEDUP_REMOVED lines=22> */
[----:B------:R-:W-:Y:S02]  /*d760*/  SHF.R.U32.HI R5, RZ, 0x3, R4 ;  /* 0x00000003ff057819 */ /* 0x000fe40000011604 */
[----:B------:R-:W-:Y:S02]  /*d770*/  MOV R4, UR4 ;  /* 0x0000000400047c02 */ /* 0x000fe40008000f00 */
[----:B------:R-:W-:Y:S01]  /*d780*/  LOP3.LUT R2, R5, 0x70, R2, 0xf8, !PT ;  /* 0x0000007005027812 */ /* 0x000fe200078ef802 */
[----:B------:R-:W-:Y:S02]  /*d790*/  IMAD.MOV.U32 R2, RZ, RZ, 0x1 ;  /* 0x00000001ff027424 */ /* 0x000fe400078e00ff */
[----:B------:R-:W-:Y:S01]  /*d7a0*/  IMAD R3, R3, 0x2, R4 ;  /* 0x0000000203037824 */ /* 0x000fe200078e0204 */
[----:B------:R-:W-:Y:S04]  /*d7b0*/  STL [R1+0x4], R4 ;  /* 0x0000040401007387 */ /* 0x000fe80000100800 */
[----:B------:R-:W-:Y:S04]  /*d7c0*/  STL [R1+0x24], R3 ;  /* 0x0000240301007387 */ /* 0x000fe80000100800 */
[----:B------:R-:W-:Y:S04]  /*d7d0*/  STL [R1+0x8], RZ ;  /* 0x000008ff01007387 */ /* 0x000fe80000100800 */
[----:B------:R0:W-:Y:S04]  /*d7e0*/  STL [R1+0x10], R2 ;  /* 0x0000100201007387 */ /* 0x0001e80000100800 */
[----:B------:R1:W-:Y:S01]  /*d7f0*/  STL [R1+0x50], RZ ;  /* 0x000050ff01007387 */ /* 0x0003e20000100800 */
[----:B0-----:R-:W-:-:S02]  /*d800*/  LOP3.LUT R2, R0, 0x40, RZ, 0xfc, !PT ;  /* 0x0000004000027812 */ /* 0x001fc400078efcff */
[----:B-1----:R-:W-:-:S07]  /*d810*/  LOP3.LUT R0, R0, 0x80, RZ, 0xfc, !PT ;  /* 0x0000008000007812 */ /* 0x002fce00078efcff */
.L_x_3969:
[----:B0--3--:R-:W0:Y:S02]  /*d820*/  LDC.64 R2, c[0x0][0xc88] ;  /* 0x00032200ff027b82 */ /* 0x009e240000000a00 */
[----:B0-----:R-:W-:-:S05]  /*d830*/  IMAD.WIDE R2, R19, 0x4, R2 ;  /* 0x0000000413027825 */ /* 0x001fca00078e0202 */
[----:B------:R-:W2:Y:S01]  /*d840*/  LDG.E R11, desc[UR60][R2.64] ;  /* 0x0000003c020b7981 */ /* 0x000ea2000c1e1900 */
[----:B------:R-:W-:Y:S05]  /*d850*/  YIELD ;  /* 0x0000000000007946 */ /* 0x000fea0003800000 */
[----:B------:R-:W-:Y:S01]  /*d860*/  ULDC.64 UR4, c[0x0][0xa28] ;  /* 0x00028a0000047ab9 */ /* 0x000fe20000000a00 */
[----:B------:R-:W-:Y:S01]  /*d870*/  IMAD.MOV.U32 R0, RZ, RZ, RZ ;  /* 0x000000ffff007224 */ /* 0x000fe200078e00ff */
[----:B------:R-:W-:Y:S01]  /*d880*/  ISETP.NE.U32.AND P0, PT, RZ, UR4, PT ;  /* 0x00000004ff007c0c */ /* 0x000fe2000bf05070 */
[----:B------:R-:W-:Y:S01]  /*d890*/  IMAD.MOV.U32 R6, RZ, RZ, RZ ;  /* 0x000000ffff067224 */ /* 0x000fe200078e00ff */
[----:B------:R-:W-:Y:S01]  /*d8a0*/  ULDC.64 UR6, c[0x0][0xa18] ;  /* 0x0002860000067ab9 */ /* 0x000fe20000000a00 */
[----:B------:R-:W-:Y:S01]  /*d8b0*/  ULDC.64 UR8, c[0x0][0xa08] ;  /* 0x0002820000087ab9 */ /* 0x000fe20000000a00 */
[----:B------:R-:W-:-:S02]  /*d8c0*/  ISETP.NE.AND.EX P0, PT, RZ, UR5, PT, P0 ;  /* 0x00000005ff007c0c */ /* 0x000fc4000bf05300 */
        /* <DEDUP_REMOVED lines=9> */
[----:B-1---5:R1:W5:Y:S01]  /*d960*/  @P0 LDG.E R0, desc[UR60][R2.64] ;  /* 0x0000003c02000981 */ /* 0x022362000c1e1900 */
[----:B------:R-:W-:Y:S01]  /*d970*/  ISETP.NE.AND.EX P1, PT, RZ, UR5, PT, P1 ;  /* 0x00000005ff007c0c */ /* 0x000fe2000bf25310 */
[----:B----4-:R-:W-:Y:S01]  /*d980*/  IMAD.MOV.U32 R8, RZ, RZ, RZ ;  /* 0x000000ffff087224 */ /* 0x010fe200078e00ff */
[----:B------:R-:W-:Y:S01]  /*d990*/  ISETP.NE.U32.AND P2, PT, RZ, UR6, PT ;  /* 0x00000006ff007c0c */ /* 0x000fe2000bf45070 */
[----:B------:R-:W-:Y:S01]  /*d9a0*/  STL [R1], R10 ;  /* 0x0000000a01007387 */ /* 0x000fe20000100800 */
[----:B------:R-:W-:Y:S02]  /*d9b0*/  ISETP.NE.U32.AND P0, PT, RZ, UR8, PT ;  /* 0x00000008ff007c0c */ /* 0x000fe4000bf05070 */
[----:B------:R-:W-:Y:S01]  /*d9c0*/  ISETP.NE.AND.EX P2, PT, RZ, UR7, PT, P2 ;  /* 0x00000007ff007c0c */ /* 0x000fe2000bf45320 */
[----:B------:R-:W-:Y:S01]  /*d9d0*/  STL [R1+0x20], R9 ;  /* 0x0000200901007387 */ /* 0x000fe20000100800 */
[----:B------:R-:W-:Y:S02]  /*d9e0*/  ISETP.NE.AND.EX P0, PT, RZ, UR9, PT, P0 ;  /* 0x00000009ff007c0c */ /* 0x000fe4000bf05300 */
[----:B-1----:R-:W-:-:S02]  /*d9f0*/  IADD3 R2, P3, R10, UR4, RZ ;  /* 0x000000040a027c10 */ /* 0x002fc4000ff7e0ff */
[----:B0-----:R-:W-:Y:S02]  /*da00*/  IADD3 R4, P4, R10, UR8, RZ ;  /* 0x000000080a047c10 */ /* 0x001fe4000ff9e0ff */
        /* <DEDUP_REMOVED lines=8> */
[----:B0-----:R-:W-:-:S04]  /*da90*/  @P2 IADD3 R6, P3, R10, UR6, RZ ;  /* 0x000000060a062c10 */ /* 0x001fc8000ff7e0ff */
        /* <DEDUP_REMOVED lines=8> */
[----:B0-----:R-:W-:Y:S01]  /*db20*/  IMAD.U32 R6, RZ, RZ, UR4 ;  /* 0x00000004ff067e24 */ /* 0x001fe2000f8e00ff */
[----:B--2---:R0:W-:Y:S01]  /*db30*/  STL [R1+0x3c], R12 ;  /* 0x00003c0c01007387 */ /* 0x0041e20000100800 */
[----:B------:R-:W-:Y:S05]  /*db40*/  @P2 BRA `(.L_x_3864) ;  /* 0x0000000000142947 */ /* 0x000fea0003800000 */
[----:B------:R-:W-:Y:S05]  /*db50*/  @!P1 BRA `(.L_x_3864) ;  /* 0x0000000000109947 */ /* 0x000fea0003800000 */
[----:B------:R-:W2:Y:S04]  /*db60*/  LDG.E R7, desc[UR60][R2.64] ;  /* 0x0000003c02077981 */ /* 0x000ea8000c1e1900 */
[----:B------:R-:W2:Y:S02]  /*db70*/  LDG.E R2, desc[UR60][R2.64+0x4] ;  /* 0x0000043c02027981 */ /* 0x000ea4000c1e1900 */
[----:B--2---:R-:W-:-:S05]  /*db80*/  IMAD.IADD R2, R2, 0x1, -R7 ;  /* 0x0000000102027824 */ /* 0x004fca00078e0a07 */
[----:B------:R1:W-:Y:S02]  /*db90*/  STL [R1+0x3c], R2 ;  /* 0x00003c0201007387 */ /* 0x0003e40000100800 */
.L_x_3864:
[----:B-1----:R-:W-:Y:S01]  /*dba0*/  IMAD.MOV.U32 R2, RZ, RZ, R11 ;  /* 0x000000ffff027224 */ /* 0x002fe200078e000b */
[----:B------:R-:W-:Y:S01]  /*dbb0*/  ULDC.64 UR4, c[0x0][0xa20] ;  /* 0x0002880000047ab9 */ /* 0x000fe20000000a00 */
[----:B-----5:R-:W-:Y:S01]  /*dbc0*/  IMAD.IADD R3, R8, 0x1, R0 ;  /* 0x0000000108037824 */ /* 0x020fe200078e0200 */
[----:B------:R-:W-:Y:S02]  /*dbd0*/  ISETP.NE.U32.AND P1, PT, RZ, UR4, PT ;  /* 0x00000004ff007c0c */ /* 0x000fe4000bf25070 */
[----:B------:R1:W-:Y:S02]  /*dbe0*/  STL [R1+0xc], R2 ;  /* 0x00000c0201007387 */ /* 0x0003e40000100800 */
[----:B------:R-:W-:Y:S02]  /*dbf0*/  ISETP.NE.AND.EX P1, PT, RZ, UR5, PT, P1 ;  /* 0x00000005ff007c0c */ /* 0x000fe4000bf25310 */
[----:B------:R1:W-:Y:S11]  /*dc00*/  STL [R1+0x18], R3 ;  /* 0x0000180301007387 */ /* 0x0003f60000100800 */
[----:B-1----:R-:W-:Y:S05]  /*dc10*/  @!P1 BRA `(.L_x_3865) ;  /* 0x0000000000109947 */ /* 0x002fea0003800000 */
[----:B------:R-:W-:-:S04]  /*dc20*/  IADD3 R6, P0, R10, UR4, RZ ;  /* 0x000000040a067c10 */ /* 0x000fc8000ff1e0ff */
[----:B------:R-:W-:-:S05]  /*dc30*/  IADD3.X R7, R9, UR5, RZ, P0, !PT ;  /* 0x0000000509077c10 */ /* 0x000fca00087fe4ff */
[----:B------:R1:W5:Y:S01]  /*dc40*/  LDG.E R6, desc[UR60][R6.64] ;  /* 0x0000003c06067981 */ /* 0x000362000c1e1900 */
[----:B------:R-:W-:Y:S05]  /*dc50*/  BRA `(.L_x_3866) ;  /* 0x0000000000107947 */ /* 0x000fea0003800000 */
.L_x_3865:
[----:B------:R-:W-:Y:S05]  /*dc60*/  @!P0 BRA `(.L_x_3866) ;  /* 0x00000000000c8947 */ /* 0x000fea0003800000 */
[----:B------:R-:W2:Y:S04]  /*dc70*/  LDG.E R6, desc[UR60][R4.64] ;  /* 0x0000003c04067981 */ /* 0x000ea8000c1e1900 */
[----:B------:R-:W2:Y:S02]  /*dc80*/  LDG.E R4, desc[UR60][R4.64+0x4] ;  /* 0x0000043c04047981 */ /* 0x000ea4000c1e1900 */
[----:B--2---:R-:W-:-:S07]  /*dc90*/  IMAD.IADD R6, R4, 0x1, -R6 ;  /* 0x0000000104067824 */ /* 0x004fce00078e0a06 */
.L_x_3866:
[----:B-----5:R-:W-:Y:S01]  /*dca0*/  IMAD.IADD R0, R6, 0x1, -R0 ;  /* 0x0000000106007824 */ /* 0x020fe200078e0a00 */
[----:B------:R-:W-:Y:S01]  /*dcb0*/  BSSY B7, `(.L_x_3867) ;  /* 0x000047a000077945 */ /* 0x000fe20003800000 */
[----:B------:R-:W-:Y:S02]  /*dcc0*/  IMAD.MOV.U32 R2, RZ, RZ, RZ ;  /* 0x000000ffff027224 */ /* 0x000fe400078e00ff */
[C---:B------:R-:W-:Y:S01]  /*dcd0*/  VIADD R3, R0.reuse, 0x6f ;  /* 0x0000006f00037836 */ /* 0x040fe20000000000 */
[----:B------:R2:W-:Y:S01]  /*dce0*/  STL [R1+0x40], R0 ;  /* 0x0000400001007387 */ /* 0x0005e20000100800 */
[----:B------:R-:W-:Y:S02]  /*dcf0*/  ISETP.GT.AND P0, PT, R0, RZ, PT ;  /* 0x000000ff0000720c */ /* 0x000fe40003f04270 */
[----:B------:R-:W-:-:S05]  /*dd00*/  IMAD.HI R2, R3, -0x6db6db6d, R2 ;  /* 0x9249249303027827 */ /* 0x000fca00078e0202 */
[----:B--2---:R-:W-:-:S04]  /*dd10*/  SHF.R.U32.HI R0, RZ, 0x1f, R2 ;  /* 0x0000001fff007819 */ /* 0x004fc80000011602 */
[----:B------:R-:W-:-:S05]  /*dd20*/  LEA.HI.SX32 R0, R2, R0, 0x1a ;  /* 0x0000000002007211 */ /* 0x000fca00078fd2ff */
[----:B------:R2:W-:Y:S01]  /*dd30*/  STL [R1+0x30], R0 ;  /* 0x0000300001007387 */ /* 0x0005e20000100800 */
[----:B------:R-:W-:Y:S05]  /*dd40*/  @P0 BRA `(.L_x_3868) ;  /* 0x0000000000440947 */ /* 0x000fea0003800000 */
[----:B------:R-:W3:Y:S02]  /*dd50*/  S2R R4, SR_TID.X ;  /* 0x0000000000047919 */ /* 0x000ee40000002100 */
[----:B---3--:R-:W-:-:S04]  /*dd60*/  LOP3.LUT R4, R4, 0x7f, RZ, 0xc0, !PT ;  /* 0x0000007f04047812 */ /* 0x008fc800078ec0ff */
[----:B------:R-:W-:-:S13]  /*dd70*/  ISETP.NE.AND P0, PT, R4, RZ, PT ;  /* 0x000000ff0400720c */ /* 0x000fda0003f05270 */
[----:B------:R-:W-:Y:S05]  /*dd80*/  @P0 BRA `(.L_x_3869) ;  /* 0x0000004400b00947 */ /* 0x000fea0003800000 */
[----:B------:R-:W3:Y:S01]  /*dd90*/  S2R R3, SR_LANEID ;  /* 0x0000000000037919 */ /* 0x000ee20000000000 */
[----:B------:R-:W-:Y:S02]  /*dda0*/  VOTEU.ANY UR4, UPT, PT ;  /* 0x0000000000047886 */ /* 0x000fe400038e0100 */
[----:B--2---:R-:W3:Y:S08]  /*ddb0*/  FLO.U32 R0, UR4 ;  /* 0x0000000400007d00 */ /* 0x004ef000080e0000 */
[----:B------:R-:W2:Y:S01]  /*ddc0*/  POPC R5, UR4 ;  /* 0x0000000400057d09 */ /* 0x000ea20008000000 */
[----:B---3--:R-:W-:-:S02]  /*ddd0*/  ISETP.EQ.U32.AND P0, PT, R0, R3, PT ;  /* 0x000000030000720c */ /* 0x008fc40003f02070 */
[----:B------:R-:W2:Y:S11]  /*dde0*/  LDC.64 R2, c[0x0][0xc60] ;  /* 0x00031800ff027b82 */ /* 0x000eb60000000a00 */
[----:B--2---:R-:W2:Y:S01]  /*ddf0*/  @P0 ATOMG.E.ADD.STRONG.GPU PT, R3, desc[UR60][R2.64], R5 ;  /* 0x00000005020309a8 */ /* 0x004ea200081ee1fc */
[----:B------:R-:W3:Y:S02]  /*de00*/  S2R R4, SR_LTMASK ;  /* 0x0000000000047919 */ /* 0x000ee40000003900 */
[----:B---3--:R-:W-:-:S04]  /*de10*/  LOP3.LUT R4, R4, UR4, RZ, 0xc0, !PT ;  /* 0x0000000404047c12 */ /* 0x008fc8000f8ec0ff */
[----:B-1----:R-:W1:Y:S01]  /*de20*/  POPC R7, R4 ;  /* 0x0000000400077309 */ /* 0x002e620000000000 */
[----:B--2---:R-:W1:Y:S02]  /*de30*/  SHFL.IDX PT, R0, R3, R0, 0x1f ;  /* 0x00001f0003007589 */ /* 0x004e6400000e0000 */
[----:B-1----:R-:W-:Y:S01]  /*de40*/  IADD3 R16, R0, UR36, R7 ;  /* 0x0000002400107c10 */ /* 0x002fe2000fffe007 */
[----:B------:R-:W-:Y:S06]  /*de50*/  BRA `(.L_x_3869) ;  /* 0x00000044007c7947 */ /* 0x000fec0003800000 */
.L_x_3868:
[----:B--2---:R-:W2:Y:S01]  /*de60*/  LDL R0, [R1+0x4] ;  /* 0x0000040001007983 */ /* 0x004ea20000100800 */
        /* <DEDUP_REMOVED lines=12> */
[----:B-1----:R-:W-:-:S02]  /*df30*/  IMAD.U32 R7, RZ, RZ, UR9 ;  /* 0x00000009ff077e24 */ /* 0x002fc4000f8e00ff */
[----:B------:R-:W-:Y:S02]  /*df40*/  IMAD.U32 R10, RZ, RZ, UR4 ;  /* 0x00000004ff0a7e24 */ /* 0x000fe4000f8e00ff */
[----:B------:R-:W-:Y:S02]  /*df50*/  IMAD.U32 R11, RZ, RZ, UR5 ;  /* 0x00000005ff0b7e24 */ /* 0x000fe4000f8e00ff */
[----:B------:R-:W-:Y:S02]  /*df60*/  IMAD.MOV.U32 R8, RZ, RZ, 0x70 ;  /* 0x00000070ff087424 */ /* 0x000fe400078e00ff */
[----:B0-----:R-:W-:Y:S02]  /*df70*/  IMAD.MOV.U32 R12, RZ, RZ, 0x1 ;  /* 0x00000001ff0c7424 */ /* 0x001fe400078e00ff */
[----:B------:R-:W-:-:S07]  /*df80*/  IMAD.MOV.U32 R13, RZ, RZ, RZ ;  /* 0x000000ffff0d7224 */ /* 0x000fce00078e00ff */
[----:B------:R-:W-:-:S07]  /*df90*/  LEPC R20, `(.L_x_3871) ;  /* 0x000000001014794e */ /* 0x000fce0000000000 */
[----:B--2---:R-:W-:Y:S05]  /*dfa0*/  CALL.ABS.NOINC R2 ;  /* 0x0000000002007343 */ /* 0x004fea0003c00000 */
.L_x_3871:
[----:B------:R-:W-:Y:S05]  /*dfb0*/  BSYNC B6 ;  /* 0x0000000000067941 */ /* 0x000fea0003800000 */
.L_x_3870:
        /* <DEDUP_REMOVED lines=9> */
[----:B------:R2:W3:Y:S01]  /*e050*/  LDC.64 R2, c[0x4][R0] ;  /* 0x0100000000027b82 */ /* 0x0004e20000000a00 */
[----:B------:R-:W-:Y:S02]  /*e060*/  IMAD.U32 R4, RZ, RZ, UR6 ;  /* 0x00000006ff047e24 */ /* 0x000fe4000f8e00ff */
[----:B------:R-:W-:Y:S02]  /*e070*/  IMAD.U32 R5, RZ, RZ, UR7 ;  /* 0x00000007ff057e24 */ /* 0x000fe4000f8e00ff */
[----:B------:R-:W-:Y:S02]  /*e080*/  IMAD.U32 R6, RZ, RZ, UR8 ;  /* 0x00000008ff067e24 */ /* 0x000fe4000f8e00ff */
[----:B-1----:R-:W-:-:S02]  /*e090*/  IMAD.U32 R7, RZ, RZ, UR9 ;  /* 0x00000009ff077e24 */ /* 0x002fc4000f8e00ff */
[----:B------:R-:W-:Y:S02]  /*e0a0*/  IMAD.U32 R10, RZ, RZ, UR4 ;  /* 0x00000004ff0a7e24 */ /* 0x000fe4000f8e00ff */
[----:B------:R-:W-:Y:S02]  /*e0b0*/  IMAD.U32 R11, RZ, RZ, UR5 ;  /* 0x00000005ff0b7e24 */ /* 0x000fe4000f8e00ff */
[----:B------:R-:W-:Y:S02]  /*e0c0*/  IMAD.MOV.U32 R8, RZ, RZ, 0x70 ;  /* 0x00000070ff087424 */ /* 0x000fe400078e00ff */
[----:B0-----:R-:W-:Y:S02]  /*e0d0*/  IMAD.MOV.U32 R12, RZ, RZ, 0x1 ;  /* 0x00000001ff0c7424 */ /* 0x001fe400078e00ff */
[----:B--2---:R-:W-:-:S07]  /*e0e0*/  IMAD.MOV.U32 R13, RZ, RZ, RZ ;  /* 0x000000ffff0d7224 */ /* 0x004fce00078e00ff */
[----:B------:R-:W-:-:S07]  /*e0f0*/  LEPC R20, `(.L_x_3874) ;  /* 0x000000001014794e */ /* 0x000fce0000000000 */
[----:B---3--:R-:W-:Y:S05]  /*e100*/  CALL.ABS.NOINC R2 ;  /* 0x0000000002007343 */ /* 0x008fea0003c00000 */
.L_x_3874:
        /* <DEDUP_REMOVED lines=16> */
.L_x_3873:
[----:B------:R-:W-:Y:S05]  /*e210*/  BSYNC B6 ;  /* 0x0000000000067941 */ /* 0x000fea0003800000 */
.L_x_3872:
[----:B------:R-:W2:Y:S01]  /*e220*/  LDL.LU R2, [R1] ;  /* 0x0000000001027983 */ /* 0x000ea20000300800 */
[----:B------:R-:W-:-:S03]  /*e230*/  ULDC.64 UR4, c[0x0][0x9f8] ;  /* 0x00027e0000047ab9 */ /* 0x000fc60000000a00 */
[----:B------:R-:W3:Y:S04]  /*e240*/  LDL.LU R4, [R1+0x20] ;  /* 0x0000200001047983 */ /* 0x000ee80000300800 */
[----:B-1----:R-:W4:Y:S01]  /*e250*/  LDL R7, [R1+0xc] ;  /* 0x00000c0001077983 */ /* 0x002f220000100800 */
[----:B------:R-:W-:-:S03]  /*e260*/  ISETP.NE.U32.AND P0, PT, RZ, UR4, PT ;  /* 0x00000004ff007c0c */ /* 0x000fc6000bf05070 */
[----:B------:R-:W5:Y:S01]  /*e270*/  LDL R0, [R1+0x30] ;  /* 0x0000300001007983 */ /* 0x000f620000100800 */
[----:B------:R-:W-:-:S13]  /*e280*/  ISETP.NE.AND.EX P0, PT, RZ, UR5, PT, P0 ;  /* 0x00000005ff007c0c */ /* 0x000fda000bf05300 */
[----:B--2---:R-:W-:-:S04]  /*e290*/  @P0 IADD3 R2, P1, R2, UR4, RZ ;  /* 0x0000000402020c10 */ /* 0x004fc8000ff3e0ff */
[----:B---3--:R-:W-:Y:S01]  /*e2a0*/  @P0 IADD3.X R3, R4, UR5, RZ, P1, !PT ;  /* 0x0000000504030c10 */ /* 0x008fe20008ffe4ff */
[----:B------:R-:W-:-:S04]  /*e2b0*/  ULDC.64 UR4, c[0x0][0xa08] ;  /* 0x0002820000047ab9 */ /* 0x000fc80000000a00 */
[----:B----4-:R1:W2:Y:S01]  /*e2c0*/  @P0 LDG.E R7, desc[UR60][R2.64] ;  /* 0x0000003c02070981 */ /* 0x0102a2000c1e1900 */
[----:B-----5:R-:W-:Y:S01]  /*e2d0*/  VIADD R9, R0, 0xffffffff ;  /* 0xffffffff00097836 */ /* 0x020fe20000000000 */
[----:B-1----:R-:W1:Y:S01]  /*e2e0*/  LDC.64 R2, c[0x0][0x418] ;  /* 0x00010600ff027b82 */ /* 0x002e620000000a00 */
[----:B--2---:R-:W-:Y:S01]  /*e2f0*/  SHF.R.S32.HI R8, RZ, 0x1f, R7 ;  /* 0x0000001fff087819 */ /* 0x004fe20000011407 */
[----:B------:R2:W-:Y:S04]  /*e300*/  @P0 STL [R1+0xc], R7 ;  /* 0x00000c0701000387 */ /* 0x0005e80000100800 */
[----:B------:R2:W-:Y:S04]  /*e310*/  STL [R1+0x2c], R9 ;  /* 0x00002c0901007387 */ /* 0x0005e80000100800 */
        /* <DEDUP_REMOVED lines=10> */
.L_x_3985:
[----:B-1----:R-:W3:Y:S01]  /*e3c0*/  LDL.LU R4, [R1+0x1c] ;  /* 0x00001c0001047983 */ /* 0x002ee20000300800 */
[----:B------:R-:W-:Y:S02]  /*e3d0*/  PLOP3.LUT P1, PT, PT, PT, PT, 0x8, 0x0 ;  /* 0x000000000000781c */ /* 0x000fe40003f2e170 */
[----:B--2---:R-:W-:Y:S01]  /*e3e0*/  ISETP.NE.AND P0, PT, R14, RZ, PT ;  /* 0x000000ff0e00720c */ /* 0x004fe20003f05270 */
[----:B------:R1:W-:Y:S01]  /*e3f0*/  STL [R1], R0 ;  /* 0x0000000001007387 */ /* 0x0003e20000100800 */
[----:B---3--:R-:W-:-:S09]  /*e400*/  LOP3.LUT R4, R4, 0xfffffffe, RZ, 0xc0, !PT ;  /* 0xfffffffe04047812 */ /* 0x008fd200078ec0ff */
[----:B------:R-:W-:-:S05]  /*e410*/  @P1 LOP3.LUT R4, R4, 0x1, RZ, 0xfc, !PT ;  /* 0x0000000104041812 */ /* 0x000fca00078efcff */
[----:B------:R1:W-:Y:S01]  /*e420*/  STL [R1+0x1c], R4 ;  /* 0x00001c0401007387 */ /* 0x0003e20000100800 */
[----:B------:R-:W-:Y:S05]  /*e430*/  @P0 BRA `(.L_x_3876) ;  /* 0x0000000400500947 */ /* 0x000fea0003800000 */
[----:B------:R-:W-:-:S03]  /*e440*/  UMOV UR4, 0xffffffff ;  /* 0xffffffff00047882 */ /* 0x000fc60000000000 */
[----:B------:R-:W-:Y:S05]  /*e450*/  BRA.DIV UR4, `(.L_x_3877) ;  /* 0x0000005204187947 */ /* 0x000fea000b800000 */
[----:B------:R-:W-:-:S13]  /*e460*/  ELECT P6, URZ, PT ;  /* 0x00000000003f782f */ /* 0x000fda00038c0000 */
.L_x_3988:
[----:B------:R-:W-:Y:S05]  /*e470*/  @!P6 BRA `(.L_x_3876) ;  /* 0x000000040040e947 */ /* 0x000fea0003800000 */
[----:B------:R2:W-:Y:S01]  /*e480*/  STL [R1+0x14], R9 ;  /* 0x0000140901007387 */ /* 0x0005e20000100800 */
[----:B------:R-:W-:-:S04]  /*e490*/  ISETP.NE.U32.AND P0, PT, R2, RZ, PT ;  /* 0x000000ff0200720c */ /* 0x000fc80003f05070 */
[----:B------:R-:W-:-:S13]  /*e4a0*/  ISETP.NE.AND.EX P0, PT, R3, RZ, PT, P0 ;  /* 0x000000ff0300720c */ /* 0x000fda0003f05300 */
[----:B--2---:R-:W-:Y:S05]  /*e4b0*/  @!P0 BRA `(.L_x_3878) ;  /* 0x0000000000508947 */ /* 0x004fea0003800000 */
[----:B------:R-:W2:Y:S01]  /*e4c0*/  LDC R6, c[0x0][0x43c] ;  /* 0x00010f00ff067b82 */ /* 0x000ea20000000800 */
[----:B-1----:R-:W-:Y:S01]  /*e4d0*/  IMAD.MOV.U32 R0, RZ, RZ, R9 ;  /* 0x000000ffff007224 */ /* 0x002fe200078e0009 */
[----:B------:R-:W-:Y:S01]  /*e4e0*/  ULDC.64 UR4, c[0x0][0x428] ;  /* 0x00010a0000047ab9 */ /* 0x000fe20000000a00 */
[----:B--2---:R-:W-:-:S13]  /*e4f0*/  ISETP.NE.AND P0, PT, R6, 0x1, PT ;  /* 0x000000010600780c */ /* 0x004fda0003f05270 */
        /* <DEDUP_REMOVED lines=14> */
[----:B------:R-:W2:Y:S04]  /*e5e0*/  LDG.E R0, desc[UR60][R2.64] ;  /* 0x0000003c02007981 */ /* 0x000ea8000c1e1900 */
[----:B--2---:R2:W-:Y:S02]  /*e5f0*/  STL [R1], R0 ;  /* 0x0000000001007387 */ /* 0x0045e40000100800 */
.L_x_3878:
[----:B------:R-:W3:Y:S04]  /*e600*/  LDL R7, [R1+0x4] ;  /* 0x0000040001077983 */ /* 0x000ee80000100800 */
[----:B-12---:R-:W3:Y:S04]  /*e610*/  LDL R0, [R1+0x8] ;  /* 0x0000080001007983 */ /* 0x006ee80000100800 */
[----:B------:R-:W2:Y:S01]  /*e620*/  LDL R2, [R1+0x10] ;  /* 0x0000100001027983 */ /* 0x000ea20000100800 */
[----:B---3--:R-:W-:Y:S01]  /*e630*/  IMAD R0, R0, 0x8, R7 ;  /* 0x0000000800007824 */ /* 0x008fe200078e0207 */
[----:B--2---:R-:W-:-:S04]  /*e640*/  SHF.L.U32 R2, R2, 0x1f, RZ ;  /* 0x0000001f02027819 */ /* 0x004fc800000006ff */
[----:B------:R-:W1:Y:S02]  /*e650*/  SYNCS.PHASECHK.TRANS64.TRYWAIT P0, [R0+URZ+0x36840], R2 ;  /* 0x03684002000075a7 */ /* 0x000e64000800017f */
[----:B-1----:R-:W-:Y:S05]  /*e660*/  @!P0 BRA `(.L_x_3879) ;  /* 0x0000004c00b48947 */ /* 0x002fea0003800000 */
.L_x_3989:
        /* <DEDUP_REMOVED lines=11> */
.L_x_3880:
[----:B------:R-:W2:Y:S04]  /*e720*/  LDL R7, [R1+0x4] ;  /* 0x0000040001077983 */ /* 0x000ea80000100800 */
[----:B------:R-:W2:Y:S04]  /*e730*/  LDL R6, [R1+0x8] ;  /* 0x0000080001067983 */ /* 0x000ea80000100800 */
[----:B------:R-:W3:Y:S04]  /*e740*/  LDL R5, [R1+0x14] ;  /* 0x0000140001057983 */ /* 0x000ee80000100800 */
[----:B------:R-:W4:Y:S04]  /*e750*/  LDL R4, [R1+0x18] ;  /* 0x0000180001047983 */ /* 0x000f280000100800 */
[----:B------:R-:W5:Y:S04]  /*e760*/  LDL R3, [R1] ;  /* 0x0000000001037983 */ /* 0x000f680000100800 */
[----:B-1----:R-:W5:Y:S01]  /*e770*/  LDL.LU R2, [R1+0x1c] ;  /* 0x00001c0001027983 */ /* 0x002f620000300800 */
[----:B------:R-:W-:Y:S01]  /*e780*/  R2UR UR9, R0 ;  /* 0x00000000000972ca */ /* 0x000fe200000e0000 */
[----:B------:R-:W-:Y:S01]  /*e790*/  UIADD3 UR4, UP0, UR38, 0x370, URZ ;  /* 0x0000037026047890 */ /* 0x000fe2000ff1e03f */
[----:B------:R-:W-:Y:S01]  /*e7a0*/  R2UR UR12, R18 ;  /* 0x00000000120c72ca */ /* 0x000fe200000e0000 */
[----:B------:R-:W-:Y:S01]  /*e7b0*/  UMOV UR10, URZ ;  /* 0x0000003f000a7c82 */ /* 0x000fe20008000000 */
[----:B------:R-:W-:Y:S01]  /*e7c0*/  PLOP3.LUT P0, PT, PT, PT, PT, 0x80, 0x0 ;  /* 0x000000000000781c */ /* 0x000fe20003f0f070 */
[----:B------:R-:W-:Y:S01]  /*e7d0*/  UMOV UR6, 0x0 ;  /* 0x0000000000067882 */ /* 0x000fe20000000000 */
[----:B------:R-:W-:Y:S01]  /*e7e0*/  UMOV UR7, 0x14f00000 ;  /* 0x14f0000000077882 */ /* 0x000fe20000000000 */
[----:B------:R-:W-:-:S06]  /*e7f0*/  UMOV UR16, 0x40 ;  /* 0x0000004000107882 */ /* 0x000fcc0000000000 */
[----:B------:R-:W-:Y:S01]  /*e800*/  UIADD3 UR9, UR9, 0x36830, URZ ;  /* 0x0003683009097890 */ /* 0x000fe2000fffe03f */
[----:B--2---:R-:W-:Y:S01]  /*e810*/  IMAD R0, R6, 0xa800, R7 ;  /* 0x0000a80006007824 */ /* 0x004fe200078e0207 */
[----:B---3--:R-:W-:-:S04]  /*e820*/  R2UR UR11, R5 ;  /* 0x00000000050b72ca */ /* 0x008fc800000e0000 */
[----:B------:R-:W-:Y:S02]  /*e830*/  R2UR UR8, R0 ;  /* 0x00000000000872ca */ /* 0x000fe400000e0000 */
[----:B----4-:R-:W-:Y:S02]  /*e840*/  R2UR UR5, R4 ;  /* 0x00000000040572ca */ /* 0x010fe400000e0000 */
[----:B-----5:R-:W-:Y:S02]  /*e850*/  R2UR UR13, R3 ;  /* 0x00000000030d72ca */ /* 0x020fe400000e0000 */
[----:B------:R-:W-:-:S07]  /*e860*/  LOP3.LUT R2, R2, 0xfffffffe, RZ, 0xc0, !PT ;  /* 0xfffffffe02027812 */ /* 0x000fce00078ec0ff */
[----:B------:R-:W-:Y:S01]  /*e870*/  UIADD3 UR14, UR8, 0x21400, URZ ;  /* 0x00021400080e7890 */ /* 0x000fe2000fffe03f */
[----:B------:R-:W-:Y:S01]  /*e880*/  @P0 LOP3.LUT R2, R2, 0x1, RZ, 0xfc, !PT ;  /* 0x0000000102020812 */ /* 0x000fe200078efcff */
[----:B------:R-:W-:Y:S02]  /*e890*/  UIMAD UR11, UR11, 0x70, UR5 ;  /* 0x000000700b0b78a4 */ /* 0x000fe4000f8e0205 */
[----:B------:R-:W-:Y:S02]  /*e8a0*/  UIADD3.X UR5, URZ, UR39, URZ, UP0, !UPT ;  /* 0x000000273f057290 */ /* 0x000fe400087fe43f */
[----:B------:R-:W-:Y:S01]  /*e8b0*/  UIADD3 UR15, UR8, 0x24c00, URZ ;  /* 0x00024c00080f7890 */ /* 0x000fe2000fffe03f */
[----:B------:R2:W-:Y:S01]  /*e8c0*/  STL [R1+0x1c], R2 ;  /* 0x00001c0201007387 */ /* 0x0005e20000100800 */
[----:B------:R-:W-:-:S03]  /*e8d0*/  UIADD3 UR17, UR8, 0x28400, URZ ;  /* 0x0002840008117890 */ /* 0x000fc6000fffe03f */
[----:B------:R-:W-:Y:S01]  /*e8e0*/  UMOV UR8, UR14 ;  /* 0x0000000e00087c82 */ /* 0x000fe20008000000 */
[----:B------:R-:W-:Y:S01]  /*e8f0*/  UMOV UR14, 0x80 ;  /* 0x00000080000e7882 */ /* 0x000fe20000000000 */
[----:B------:R1:W-:Y:S02]  /*e900*/  UTMALDG.4D [UR8], [UR4], desc[UR6] ;  /* 0x00000608040075b4 */ /* 0x0003e40008019000 */
[----:B-1----:R-:W-:Y:S01]  /*e910*/  UMOV UR8, UR15 ;  /* 0x0000000f00087c82 */ /* 0x002fe20008000000 */
[----:B------:R-:W-:Y:S02]  /*e920*/  UMOV UR10, UR16 ;  /* 0x00000010000a7c82 */ /* 0x000fe40008000000 */
[----:B------:R1:W-:Y:S02]  /*e930*/  UTMALDG.4D [UR8], [UR4], desc[UR6] ;  /* 0x00000608040075b4 */ /* 0x0003e40008019000 */
[----:B-1----:R-:W-:Y:S01]  /*e940*/  UMOV UR8, UR17 ;  /* 0x0000001100087c82 */ /* 0x002fe20008000000 */
[----:B------:R-:W-:-:S02]  /*e950*/  UMOV UR10, UR14 ;  /* 0x0000000e000a7c82 */ /* 0x000fc40008000000 */
[----:B------:R2:W-:Y:S02]  /*e960*/  UTMALDG.4D [UR8], [UR4], desc[UR6] ;  /* 0x00000608040075b4 */ /* 0x0005e40008019000 */
[----:B--2---:R-:W-:Y:S01]  /*e970*/  NOP ;  /* 0x0000000000007918 */ /* 0x004fe20000000000 */
.L_x_3876:
[----:B------:R-:W2:Y:S04]  /*e980*/  LDL R2, [R1+0x4] ;  /* 0x0000040001027983 */ /* 0x000ea80000100800 */
[----:B------:R-:W3:Y:S04]  /*e990*/  LDL.LU R3, [R1+0x34] ;  /* 0x0000340001037983 */ /* 0x000ee80000300800 */
[----:B------:R-:W4:Y:S04]  /*e9a0*/  LDL.LU R5, [R1+0x28] ;  /* 0x0000280001057983 */ /* 0x000f280000300800 */
[----:B-1----:R-:W5:Y:S01]  /*e9b0*/  LDL.LU R4, [R1+0x38] ;  /* 0x0000380001047983 */ /* 0x002f620000300800 */
        /* <DEDUP_REMOVED lines=35> */
[----:B0-----:R-:W-:Y:S02]  /*ebf0*/  IMAD.MOV.U32 R12, RZ, RZ, 0x1 ;  /* 0x00000001ff0c7424 */ /* 0x001fe400078e00ff */
[----:B------:R-:W-:-:S07]  /*ec00*/  IMAD.MOV.U32 R13, RZ, RZ, RZ ;  /* 0x000000ffff0d7224 */ /* 0x000fce00078e00ff */
[----:B------:R-:W-:-:S07]  /*ec10*/  LEPC R20, `(.L_x_3882) ;  /* 0x000000001014794e */ /* 0x000fce0000000000 */
[----:B-1----:R-:W-:Y:S05]  /*ec20*/  CALL.ABS.NOINC R2 ;  /* 0x0000000002007343 */ /* 0x002fea0003c00000 */
.L_x_3882:
[----:B------:R-:W-:Y:S05]  /*ec30*/  BSYNC B6 ;  /* 0x0000000000067941 */ /* 0x000fea0003800000 */
.L_x_3881:
[----:B--2---:R-:W2:Y:S01]  /*ec40*/  LDL.LU R4, [R1+0x34] ;  /* 0x0000340001047983 */ /* 0x004ea20000300800 */
[----:B------:R-:W1:Y:S01]  /*ec50*/  LDC R7, c[0x0][0x448] ;  /* 0x00011200ff077b82 */ /* 0x000e620000000800 */
[----:B------:R-:W-:Y:S01]  /*ec60*/  ULDC.64 UR4, c[0x0][0x2d8] ;  /* 0x0000b60000047ab9 */ /* 0x000fe20000000a00 */
[----:B------:R-:W-:Y:S01]  /*ec70*/  IMAD.SHL.U32 R17, R17, 0x80, RZ ;  /* 0x0000008011117824 */ /* 0x000fe200078e00ff */
[----:B------:R-:W2:Y:S01]  /*ec80*/  LDL.LU.64 R2, [R1+0x48] ;  /* 0x0000480001027983 */ /* 0x000ea20000300a00 */
[----:B------:R-:W-:-:S03]  /*ec90*/  ULDC.64 UR6, c[0x0][0x280] ;  /* 0x0000a00000067ab9 */ /* 0x000fc60000000a00 */
[----:B------:R-:W3:Y:S04]  /*eca0*/  LDL.LU R0, [R1+0x38] ;  /* 0x0000380001007983 */ /* 0x000ee80000300800 */
[----:B------:R-:W4:Y:S04]  /*ecb0*/  LDL.LU R6, [R1+0x54] ;  /* 0x0000540001067983 */ /* 0x000f280000300800 */
[----:B------:R-:W4:Y:S01]  /*ecc0*/  LDL.LU R5, [R1+0x28] ;  /* 0x0000280001057983 */ /* 0x000f220000300800 */
[----:B------:R-:W0:Y:S01]  /*ecd0*/  S2R R8, SR_TID.X ;  /* 0x0000000000087919 */ /* 0x000e220000002100 */
[----:B-1----:R-:W-:Y:S01]  /*ece0*/  ISETP.NE.AND P0, PT, R7, 0x1, PT ;  /* 0x000000010700780c */ /* 0x002fe20003f05270 */
[----:B0-----:R-:W-:-:S05]  /*ecf0*/  IMAD.SHL.U32 R10, R8, 0x8, RZ ;  /* 0x00000008080a7824 */ /* 0x001fca00078e00ff */
[----:B------:R-:W-:-:S04]  /*ed00*/  LOP3.LUT R10, R10, 0x38, RZ, 0xc0, !PT ;  /* 0x000000380a0a7812 */ /* 0x000fc800078ec0ff */
[C---:B------:R-:W-:Y:S02]  /*ed10*/  LOP3.LUT R9, R10.reuse, 0x40, RZ, 0xfc, !PT ;  /* 0x000000400a097812 */ /* 0x040fe400078efcff */
[----:B------:R-:W-:Y:S01]  /*ed20*/  LOP3.LUT R8, R10, 0x80, RZ, 0xfc, !PT ;  /* 0x000000800a087812 */ /* 0x000fe200078efcff */
[----:B--2---:R-:W-:Y:S02]  /*ed30*/  IMAD.MOV.U32 R3, RZ, RZ, R4 ;  /* 0x000000ffff037224 */ /* 0x004fe400078e0004 */
[----:B------:R-:W0:Y:S01]  /*ed40*/  S2R R4, SR_TID.X ;  /* 0x0000000000047919 */ /* 0x000e220000002100 */
[----:B---3--:R-:W-:Y:S02]  /*ed50*/  IMAD R0, R0, UR4, RZ ;  /* 0x0000000400007c24 */ /* 0x008fe4000f8e02ff */
        /* <DEDUP_REMOVED lines=37> */
[----:B------:R-:W-:Y:S01]  /*efb0*/  ISETP.GE.AND P0, PT, R8, UR4, PT ;  /* 0x0000000408007c0c */ /* 0x000fe2000bf06270 */
[----:B------:R-:W-:Y:S01]  /*efc0*/  UMOV UR4, 0xffffffff ;  /* 0xffffffff00047882 */ /* 0x000fe20000000000 */
[----:B------:R-:W-:-:S02]  /*efd0*/  LEA.HI.X R0, R2, UR7, R0, 0x1, P3 ;  /* 0x0000000702007c11 */ /* 0x000fc400098f0c00 */
[----:B0-----:R-:W-:Y:S09]  /*efe0*/  BRA.DIV UR4, `(.L_x_3883) ;  /* 0x0000004604687947 */ /* 0x001ff2000b800000 */
[----:B------:R-:W0:Y:S02]  /*eff0*/  S2R R5, SR_TID.X ;  /* 0x0000000000057919 */ /* 0x000e240000002100 */
[----:B0-----:R-:W-:-:S04]  /*f000*/  LOP3.LUT R5, R5, 0x7f, RZ, 0xc0, !PT ;  /* 0x0000007f05057812 */ /* 0x001fc800078ec0ff */
[----:B------:R-:W-:Y:S02]  /*f010*/  SHF.R.U32.HI R6, RZ, 0x3, R5 ;  /* 0x00000003ff067819 */ /* 0x000fe40000011605 */
[----:B------:R-:W2:Y:S03]  /*f020*/  LDL.LU R5, [R1+0x3c] ;  /* 0x00003c0001057983 */ /* 0x000ea60000300800 */
[----:B------:R-:W-:Y:S01]  /*f030*/  IMAD.IADD R2, R6, 0x1, R17 ;  /* 0x0000000106027824 */ /* 0x000fe200078e0211 */
[----:B------:R-:W-:Y:S01]  /*f040*/  SHFL.IDX PT, R9, R0, 0x1, 0x181f ;  /* 0x00381f0000097f89 */ /* 0x000fe200000e0000 */
[----:B------:R-:W0:Y:S02]  /*f050*/  S2R R6, SR_TID.X ;  /* 0x0000000000067919 */ /* 0x000e240000002100 */
[----:B0-----:R-:W-:Y:S02]  /*f060*/  IMAD.SHL.U32 R11, R6, 0x8, RZ ;  /* 0x00000008060b7824 */ /* 0x001fe400078e00ff */
[----:B------:R-:W-:Y:S03]  /*f070*/  SHFL.IDX PT, R6, R0, RZ, 0x181f ;  /* 0x00181fff00067589 */ /* 0x000fe600000e0000 */
[----:B------:R-:W-:Y:S01]  /*f080*/  LOP3.LUT R11, R11, 0x38, RZ, 0xc0, !PT ;  /* 0x000000380b0b7812 */ /* 0x000fe200078ec0ff */
[----:B--2---:R-:W-:-:S02]  /*f090*/  IMAD R3, R5, R7, RZ ;  /* 0x0000000705037224 */ /* 0x004fc400078e02ff */
[----:B------:R-:W0:Y:S01]  /*f0a0*/  SHFL.IDX PT, R7, R4, RZ, 0x181f ;  /* 0x00181fff04077589 */ /* 0x000e2200000e0000 */
[C---:B------:R-:W-:Y:S02]  /*f0b0*/  VIADD R5, R2.reuse, 0x10 ;  /* 0x0000001002057836 */ /* 0x040fe40000000000 */
[----:B------:R-:W-:-:S03]  /*f0c0*/  ISETP.GE.AND P4, PT, R2, R3, PT ;  /* 0x000000030200720c */ /* 0x000fc60003f86270 */
[----:B------:R-:W-:Y:S02]  /*f0d0*/  ISETP.GE.AND P3, PT, R5, R3, PT ;  /* 0x000000030500720c */ /* 0x000fe40003f66270 */
[----:B------:R-:W1:Y:S08]  /*f0e0*/  SHFL.IDX PT, R5, R4, 0x1, 0x181f ;  /* 0x00381f0004057f89 */ /* 0x000e7000000e0000 */
[----:B0-----:R-:W-:-:S05]  /*f0f0*/  @!P4 LEA R7, P5, R11, R7, 0x1 ;  /* 0x000000070b07c211 */ /* 0x001fca00078a08ff */
[----:B------:R-:W-:Y:S01]  /*f100*/  @!P4 IMAD.X R6, RZ, RZ, R6, P5 ;  /* 0x000000ffff06c224 */ /* 0x000fe200028e0606 */
[----:B-1----:R-:W-:-:S04]  /*f110*/  @!P3 LEA R8, P5, R11, R5, 0x1 ;  /* 0x000000050b08b211 */ /* 0x002fc800078a08ff */
[----:B------:R-:W-:Y:S01]  /*f120*/  @!P4 LOP3.LUT R7, R7, R6, RZ, 0x3c, !PT ;  /* 0x000000060707c212 */ /* 0x000fe200078e3cff */
[----:B------:R-:W-:-:S03]  /*f130*/  @!P3 IMAD.X R5, RZ, RZ, R9, P5 ;  /* 0x000000ffff05b224 */ /* 0x000fc600028e0609 */
[----:B------:R-:W-:-:S04]  /*f140*/  @!P4 LOP3.LUT R6, R7, R6, RZ, 0x3c, !PT ;  /* 0x000000060706c212 */ /* 0x000fc800078e3cff */
[----:B------:R-:W-:-:S05]  /*f150*/  @!P4 LOP3.LUT R7, R7, R6, RZ, 0x3c, !PT ;  /* 0x000000060707c212 */ /* 0x000fca00078e3cff */
[----:B-----5:R-:W-:Y:S04]  /*f160*/  @!P4 LDGSTS.E.BYPASS.LTC128B.128 [R10+0x15400], desc[UR60][R6.64], !P2 ;  /* 0x15400000060acfae */ /* 0x020fe8000d101d7c */
[----:B------:R-:W-:Y:S04]  /*f170*/  @!P4 LDGSTS.E.BYPASS.LTC128B.128 [R10+0x19400], desc[UR60][R6.64+0x80], !P1 ;  /* 0x19400080060acfae */ /* 0x000fe8000c901d7c */
[----:B------:R0:W-:Y:S02]  /*f180*/  @!P4 LDGSTS.E.BYPASS.LTC128B.128 [R10+0x1d400], desc[UR60][R6.64+0x100], !P0 ;  /* 0x1d400100060acfae */ /* 0x0001e4000c101d7c */
[----:B0-----:R-:W-:-:S02]  /*f190*/  @!P3 IMAD.MOV.U32 R6, RZ, RZ, R8 ;  /* 0x000000ffff06b224 */ /* 0x001fc400078e0008 */
[----:B------:R-:W-:Y:S01]  /*f1a0*/  @!P3 IMAD.MOV.U32 R7, RZ, RZ, R5 ;  /* 0x000000ffff07b224 */ /* 0x000fe200078e0005 */
[----:B------:R-:W-:Y:S01]  /*f1b0*/  SHFL.IDX PT, R8, R0, 0x2, 0x181f ;  /* 0x00581f0000087f89 */ /* 0x000fe200000e0000 */
[----:B------:R-:W-:-:S03]  /*f1c0*/  VIADD R5, R2, 0x20 ;  /* 0x0000002002057836 */ /* 0x000fc60000000000 */
[----:B------:R-:W-:Y:S04]  /*f1d0*/  @!P3 LDGSTS.E.BYPASS.LTC128B.128 [R10+0x15c00], desc[UR60][R6.64], !P2 ;  /* 0x15c00000060abfae */ /* 0x000fe8000d101d7c */
[----:B------:R-:W-:Y:S04]  /*f1e0*/  @!P3 LDGSTS.E.BYPASS.LTC128B.128 [R10+0x19c00], desc[UR60][R6.64+0x80], !P1 ;  /* 0x19c00080060abfae */ /* 0x000fe8000c901d7c */
[----:B------:R0:W-:Y:S01]  /*f1f0*/  @!P3 LDGSTS.E.BYPASS.LTC128B.128 [R10+0x1dc00], desc[UR60][R6.64+0x100], !P0 ;  /* 0x1dc00100060abfae */ /* 0x0001e2000c101d7c */
[----:B------:R-:W-:-:S03]  /*f200*/  ISETP.GE.AND P3, PT, R5, R3, PT ;  /* 0x000000030500720c */ /* 0x000fc60003f66270 */
[----:B------:R-:W1:Y:S10]  /*f210*/  SHFL.IDX PT, R5, R4, 0x2, 0x181f ;  /* 0x00581f0004057f89 */ /* 0x000e7400000e0000 */
        /* <DEDUP_REMOVED lines=38> */
[----:B------:R-:W-:Y:S02]  /*f480*/  @!P3 LDGSTS.E.BYPASS.LTC128B.128 [R10+0x17c00], desc[UR60][R6.64], !P2 ;  /* 0x17c00000060abfae */ /* 0x000fe4000d101d7c */
[----:B------:R-:W-:Y:S02]  /*f490*/  ISETP.GE.AND P4, PT, R5, R3, PT ;  /* 0x000000030500720c */ /* 0x000fe40003f86270 */
[----:B------:R-:W0:Y:S04]  /*f4a0*/  SHFL.IDX PT, R5, R4, 0x6, 0x181f ;  /* 0x00d81f0004057f89 */ /* 0x000e2800000e0000 */
[----:B------:R-:W-:Y:S04]  /*f4b0*/  @!P3 LDGSTS.E.BYPASS.LTC128B.128 [R10+0x1bc00], desc[UR60][R6.64+0x80], !P1 ;  /* 0x1bc00080060abfae */ /* 0x000fe8000c901d7c */
[----:B------:R1:W-:Y:S04]  /*f4c0*/  @!P3 LDGSTS.E.BYPASS.LTC128B.128 [R10+0x1fc00], desc[UR60][R6.64+0x100], !P0 ;  /* 0x1fc00100060abfae */ /* 0x0003e8000c101d7c */
[----:B------:R-:W-:Y:S04]  /*f4d0*/  SHFL.IDX PT, R4, R4, 0x7, 0x181f ;  /* 0x00f81f0004047f89 */ /* 0x000fe800000e0000 */
[----:B-1----:R-:W1:Y:S01]  /*f4e0*/  SHFL.IDX PT, R6, R0, 0x6, 0x181f ;  /* 0x00d81f0000067f89 */ /* 0x002e6200000e0000 */
[----:B0-----:R-:W-:-:S03]  /*f4f0*/  @!P4 LEA R5, P3, R11, R5, 0x1 ;  /* 0x000000050b05c211 */ /* 0x001fc600078608ff */
[----:B------:R-:W2:Y:S02]  /*f500*/  SHFL.IDX PT, R0, R0, 0x7, 0x181f ;  /* 0x00f81f0000007f89 */ /* 0x000ea400000e0000 */
[----:B-1----:R-:W-:-:S04]  /*f510*/  @!P4 IMAD.X R6, RZ, RZ, R6, P3 ;  /* 0x000000ffff06c224 */ /* 0x002fc800018e0606 */
[----:B------:R-:W-:Y:S02]  /*f520*/  @!P4 IMAD.MOV.U32 R7, RZ, RZ, R6 ;  /* 0x000000ffff07c224 */ /* 0x000fe400078e0006 */
[----:B------:R-:W-:-:S05]  /*f530*/  @!P4 IMAD.MOV.U32 R6, RZ, RZ, R5 ;  /* 0x000000ffff06c224 */ /* 0x000fca00078e0005 */
[----:B------:R1:W-:Y:S04]  /*f540*/  @!P4 LDGSTS.E.BYPASS.LTC128B.128 [R10+0x18400], desc[UR60][R6.64], !P2 ;  /* 0x18400000060acfae */ /* 0x0003e8000d101d7c */
[----:B------:R1:W-:Y:S04]  /*f550*/  @!P4 LDGSTS.E.BYPASS.LTC128B.128 [R10+0x1c400], desc[UR60][R6.64+0x80], !P1 ;  /* 0x1c400080060acfae */ /* 0x0003e8000c901d7c */
[----:B--2---:R1:W-:Y:S02]  /*f560*/  @!P4 LDGSTS.E.BYPASS.LTC128B.128 [R10+0x20400], desc[UR60][R6.64+0x100], !P0 ;  /* 0x20400100060acfae */ /* 0x0043e4000c101d7c */
.L_x_4006:
[----:B------:R-:W-:Y:S01]  /*f570*/  VIADD R2, R2, 0x70 ;  /* 0x0000007002027836 */ /* 0x000fe20000000000 */
[----:B------:R-:W-:Y:S04]  /*f580*/  BSSY B0, `(.L_x_3884) ;  /* 0x000000e000007945 */ /* 0x000fe80003800000 */
[----:B------:R-:W-:-:S13]  /*f590*/  ISETP.GE.AND P3, PT, R2, R3, PT ;  /* 0x000000030200720c */ /* 0x000fda0003f66270 */
[----:B------:R-:W-:Y:S05]  /*f5a0*/  @P3 BRA `(.L_x_3885) ;  /* 0x00000000002c3947 */ /* 0x000fea0003800000 */
[----:B------:R-:W2:Y:S02]  /*f5b0*/  S2R R5, SR_TID.X ;  /* 0x0000000000057919 */ /* 0x000ea40000002100 */
[----:B--2---:R-:W-:-:S05]  /*f5c0*/  IMAD.SHL.U32 R5, R5, 0x8, RZ ;  /* 0x0000000805057824 */ /* 0x004fca00078e00ff */
        /* <DEDUP_REMOVED lines=9> */
.L_x_3885:
[----:B------:R-:W-:Y:S05]  /*f660*/  BSYNC B0 ;  /* 0x0000000000007941 */ /* 0x000fea0003800000 */
.L_x_3884:
[----:B012---:R-:W2:Y:S01]  /*f670*/  LDL R10, [R1+0x4] ;  /* 0x00000400010a7983 */ /* 0x007ea20000100800 */
[----:B------:R-:W-:Y:S01]  /*f680*/  PLOP3.LUT P0, PT, PT, PT, PT, 0x80, 0x0 ;  /* 0x000000000000781c */ /* 0x000fe20003f0f070 */
[----:B------:R-:W-:Y:S01]  /*f690*/  NOP ;  /* 0x0000000000007918 */ /* 0x000fe20000000000 */
[----:B--2---:R-:W-:-:S11]  /*f6a0*/  VIADD R6, R10, 0x36800 ;  /* 0x000368000a067836 */ /* 0x004fd60000000000 */
.L_x_3886:
        /* <DEDUP_REMOVED lines=19> */
.L_x_4007:
[----:B------:R-:W-:Y:S05]  /*f7e0*/  BSYNC B0 ;  /* 0x0000000000007941 */ /* 0x000fea0003800000 */
.L_x_3887:
        /* <DEDUP_REMOVED lines=28> */
[----:B------:R-:W-:-:S13]  /*f9b0*/  ISETP.NE.AND.EX P0, PT, RZ, UR5, PT, P0 ;  /* 0x00000005ff007c0c */ /* 0x000fda000bf05300 */
[----:B0-----:R-:W-:Y:S05]  /*f9c0*/  @!P0 BRA `(.L_x_3895) ;  /* 0x00000000004c8947 */ /* 0x001fea0003800000 */
[----:B------:R-:W2:Y:S01]  /*f9d0*/  LDL R11, [R1+0x20] ;  /* 0x00002000010b7983 */ /* 0x000ea20000100800 */
[----:B------:R-:W0:Y:S01]  /*f9e0*/  LDC R5, c[0x0][0x43c] ;  /* 0x00010f00ff057b82 */ /* 0x000e220000000800 */
[----:B------:R-:W-:Y:S02]  /*f9f0*/  ULDC.64 UR6, c[0x0][0x428] ;  /* 0x00010a0000067ab9 */ /* 0x000fe40000000a00 */
[----:B------:R-:W3:Y:S01]  /*fa00*/  LDL R7, [R1+0xc] ;  /* 0x00000c0001077983 */ /* 0x000ee20000100800 */
        /* <DEDUP_REMOVED lines=15> */
.L_x_3895:
[----:B------:R-:W2:Y:S01]  /*fb00*/  LDL R2, [R1+0x4] ;  /* 0x0000040001027983 */ /* 0x000ea20000100800 */
[----:B------:R-:W-:Y:S01]  /*fb10*/  BSSY B3, `(.L_x_3896) ;  /* 0x0000005000037945 */ /* 0x000fe20003800000 */
[----:B--2---:R-:W-:Y:S01]  /*fb20*/  IMAD R3, R8, 0x8, R2 ;  /* 0x0000000808037824 */ /* 0x004fe200078e0202 */
[----:B------:R-:W-:-:S04]  /*fb30*/  SHF.L.U32 R2, R10, 0x1f, RZ ;  /* 0x0000001f0a027819 */ /* 0x000fc800000006ff */
[----:B------:R-:W1:Y:S02]  /*fb40*/  SYNCS.PHASECHK.TRANS64.TRYWAIT P0, [R3+URZ+0x36840], R2 ;  /* 0x03684002030075a7 */ /* 0x000e64000800017f */
[----:B-1----:R-:W-:Y:S05]  /*fb50*/  @!P0 BRA `(.L_x_3897) ;  /* 0x0000004400908947 */ /* 0x002fea0003800000 */
.L_x_4008:
[----:B------:R-:W-:Y:S05]  /*fb60*/  BSYNC B3 ;  /* 0x0000000000037941 */ /* 0x000fea0003800000 */
.L_x_3896:
        /* <DEDUP_REMOVED lines=12> */
.L_x_3899:
[----:B------:R-:W-:Y:S05]  /*fc30*/  BSYNC B3 ;  /* 0x0000000000037941 */ /* 0x000fea0003800000 */
.L_x_3898:
        /* <DEDUP_REMOVED lines=13> */
.L_x_3900:
        /* <DEDUP_REMOVED lines=16> */
.L_x_3901:
        /* <DEDUP_REMOVED lines=16> */
.L_x_3902:
        /* <DEDUP_REMOVED lines=17> */
.L_x_4009:
[----:B------:R-:W-:Y:S05]  /*10020*/  BSYNC B3 ;  /* 0x0000000000037941 */ /* 0x000fea0003800000 */
.L_x_3903:
[----:B------:R1:W5:Y:S01]  /*10030*/  LDL R17, [R1+0x8] ;  /* 0x0000080001117983 */ /* 0x0003620000100800 */
[----:B------:R-:W-:Y:S01]  /*10040*/  BSSY B3, `(.L_x_3905) ;  /* 0x000000d000037945 */ /* 0x000fe20003800000 */
[----:B------:R-:W-:Y:S02]  /*10050*/  IMAD.MOV.U32 R12, RZ, RZ, 0x0 ;  /* 0x00000000ff0c7424 */ /* 0x000fe400078e00ff */
[----:B------:R-:W-:Y:S01]  /*10060*/  IMAD.MOV.U32 R13, RZ, RZ, 0x14f00000 ;  /* 0x14f00000ff0d7424 */ /* 0x000fe200078e00ff */
[----:B------:R-:W-:Y:S06]  /*10070*/  @P1 BRA `(.L_x_3906) ;  /* 0x0000000000241947 */ /* 0x000fec0003800000 */
[----:B------:R-:W2:Y:S01]  /*10080*/  LDL R7, [R1+0x4] ;  /* 0x0000040001077983 */ /* 0x000ea20000100800 */
[----:B------:R-:W3:Y:S01]  /*10090*/  S2R R5, SR_TID.X ;  /* 0x0000000000057919 */ /* 0x000ee20000002100 */
[----:B0-----:R-:W-:Y:S01]  /*100a0*/  IMAD.MOV.U32 R3, RZ, RZ, 0xa800 ;  /* 0x0000a800ff037424 */ /* 0x001fe200078e00ff */
[----:B---3--:R-:W-:-:S04]  /*100b0*/  LOP3.LUT R5, R5, 0x1f, RZ, 0xc0, !PT ;  /* 0x0000001f05057812 */ /* 0x008fc800078ec0ff */
[----:B------:R-:W-:Y:S01]  /*100c0*/  ISETP.NE.AND P0, PT, R5, RZ, PT ;  /* 0x000000ff0500720c */ /* 0x000fe20003f05270 */
[----:B--2--5:R-:W-:-:S04]  /*100d0*/  IMAD R2, R17, 0x8, R7 ;  /* 0x0000000811027824 */ /* 0x024fc800078e0207 */
[----:B------:R2:W-:Y:S08]  /*100e0*/  SYNCS.ARRIVE.TRANS64 RZ, [R2+URZ+0x36850], R3 ;  /* 0x0368500302ff79a7 */ /* 0x0005f0000800003f */
[----:B------:R-:W-:Y:S05]  /*100f0*/  @!P0 BRA `(.L_x_3906) ;  /* 0x0000000000048947 */ /* 0x000fea0003800000 */
[----:B------:R-:W-:Y:S01]  /*10100*/  BPT.TRAP 0x1 ;  /* 0x000000040000795c */ /* 0x000fe20000300000 */
.L_x_3906:
[----:B------:R-:W-:Y:S05]  /*10110*/  BSYNC B3 ;  /* 0x0000000000037941 */ /* 0x000fea0003800000 */
.L_x_3905:
[----:B0-2---:R-:W2:Y:S04]  /*10120*/  LDL R2, [R1+0x4] ;  /* 0x0000040001027983 */ /* 0x005ea80000100800 */
[----:B------:R-:W3:Y:S04]  /*10130*/  LDL R7, [R1+0x18] ;  /* 0x0000180001077983 */ /* 0x000ee80000100800 */
[----:B------:R-:W3:Y:S01]  /*10140*/  LDL.LU R5, [R1+0x14] ;  /* 0x0000140001057983 */ /* 0x000ee20000300800 */
[----:B------:R-:W-:Y:S01]  /*10150*/  R2UR UR10, R11 ;  /* 0x000000000b0a72ca */ /* 0x000fe200000e0000 */
[----:B------:R-:W-:Y:S01]  /*10160*/  UIADD3 UR4, UP0, UR38, 0x470, URZ ;  /* 0x0000047026047890 */ /* 0x000fe2000ff1e03f */
[----:B------:R-:W-:-:S02]  /*10170*/  R2UR UR6, R12 ;  /* 0x000000000c0672ca */ /* 0x000fc400000e0000 */
[----:B------:R-:W-:Y:S01]  /*10180*/  R2UR UR7, R13 ;  /* 0x000000000d0772ca */ /* 0x000fe200000e0000 */
[----:B------:R-:W-:Y:S01]  /*10190*/  UIADD3.X UR5, URZ, UR39, URZ, UP0, !UPT ;  /* 0x000000273f057290 */ /* 0x000fe200087fe43f */
[----:B------:R-:W-:Y:S01]  /*101a0*/  PLOP3.LUT P0, PT, PT, PT, PT, 0x80, 0x0 ;  /* 0x000000000000781c */ /* 0x000fe20003f0f070 */
[C-C-:B--2--5:R-:W-:Y:S02]  /*101b0*/  IMAD R3, R17.reuse, 0x8, R2.reuse ;  /* 0x0000000811037824 */ /* 0x164fe400078e0202 */
[----:B------:R-:W-:Y:S02]  /*101c0*/  IMAD R2, R17, 0xa800, R2 ;  /* 0x0000a80011027824 */ /* 0x000fe400078e0202 */
[----:B------:R-:W-:Y:S02]  /*101d0*/  VIADD R3, R3, 0x36850 ;  /* 0x0003685003037836 */ /* 0x000fe40000000000 */
[----:B---3--:R-:W-:Y:S02]  /*101e0*/  IMAD R5, R5, 0x70, R7 ;  /* 0x0000007005057824 */ /* 0x008fe400078e0207 */
[----:B------:R-:W-:-:S07]  /*101f0*/  VIADD R7, R2, 0x400 ;  /* 0x0000040002077836 */ /* 0x000fce0000000000 */
.L_x_3907:
        /* <DEDUP_REMOVED lines=11> */
[----:B------:R-:W-:Y:S02]  /*102b0*/  R2UR UR10, R15 ;  /* 0x000000000f0a72ca */ /* 0x000fe400000e0000 */
[----:B------:R-:W-:Y:S02]  /*102c0*/  R2UR UR6, R12 ;  /* 0x000000000c0672ca */ /* 0x000fe400000e0000 */
[----:B------:R-:W-:Y:S02]  /*102d0*/  R2UR UR7, R13 ;  /* 0x000000000d0772ca */ /* 0x000fe400000e0000 */
[----:B------:R-:W-:Y:S02]  /*102e0*/  PLOP3.LUT P0, PT, PT, PT, PT, 0x80, 0x0 ;  /* 0x000000000000781c */ /* 0x000fe40003f0f070 */
[----:B------:R-:W-:-:S11]  /*102f0*/  IADD3 R7, R2, 0x3c00, RZ ;  /* 0x00003c0002077810 */ /* 0x000fd60007ffe0ff */
.L_x_3908:
        /* <DEDUP_REMOVED lines=16> */
.L_x_3909:
        /* <DEDUP_REMOVED lines=13> */
.L_x_3894:
[----:B------:R-:W-:Y:S05]  /*104d0*/  BSYNC B1 ;  /* 0x0000000000017941 */ /* 0x000fea0003800000 */
.L_x_3893:
[----:B0-----:R-:W2:Y:S04]  /*104e0*/  LDL.LU R0, [R1+0x30] ;  /* 0x0000300001007983 */ /* 0x001ea80000300800 */
[----:B------:R0:W-:Y:S04]  /*104f0*/  STL [R1+0x8], R8 ;  /* 0x0000080801007387 */ /* 0x0001e80000100800 */
[----:B------:R0:W-:Y:S02]  /*10500*/  STL [R1+0x10], R10 ;  /* 0x0000100a01007387 */ /* 0x0001e40000100800 */
[----:B0-2---:R-:W-:-:S07]  /*10510*/  VIADD R0, R0, 0xfffffffd ;  /* 0xfffffffd00007836 */ /* 0x005fce0000000000 */
.L_x_3892:
[----:B------:R-:W-:Y:S05]  /*10520*/  BSYNC B2 ;  /* 0x0000000000027941 */ /* 0x000fea0003800000 */
.L_x_3891:
[----:B------:R-:W2:Y:S01]  /*10530*/  LDL.LU R2, [R1+0x2c] ;  /* 0x00002c0001027983 */ /* 0x000ea20000300800 */
[----:B------:R-:W-:-:S05]  /*10540*/  IMAD.MOV R9, RZ, RZ, -R9 ;  /* 0x000000ffff097224 */ /* 0x000fca00078e0a09 */
[----:B--2---:R-:W-:-:S13]  /*10550*/  ISETP.NE.AND P0, PT, R2, R9, PT ;  /* 0x000000090200720c */ /* 0x004fda0003f05270 */
[----:B------:R-:W-:Y:S05]  /*10560*/  @!P0 BRA `(.L_x_3890) ;  /* 0x0000001800008947 */ /* 0x000fea0003800000 */
[----:B------:R0:W5:Y:S02]  /*10570*/  LDL R8, [R1] ;  /* 0x0000000001087983 */ /* 0x0001640000100800 */
.L_x_3944:
[----:B--2---:R-:W2:Y:S04]  /*10580*/  LDL R4, [R1+0x1c] ;  /* 0x00001c0001047983 */ /* 0x004ea80000100800 */
[----:B---3--:R-:W3:Y:S04]  /*10590*/  LDL R3, [R1+0x8] ;  /* 0x0000080001037983 */ /* 0x008ee80000100800 */
[----:B----4-:R-:W4:Y:S01]  /*105a0*/  LDL R2, [R1+0x10] ;  /* 0x0000100001027983 */ /* 0x010f220000100800 */
        /* <DEDUP_REMOVED lines=15> */
[----:B-----5:R-:W3:Y:S01]  /*106a0*/  LDC R8, c[0x0][0x43c] ;  /* 0x00010f00ff087b82 */ /* 0x020ee20000000800 */
[----:B------:R-:W-:Y:S02]  /*106b0*/  ULDC.64 UR6, c[0x0][0x428] ;  /* 0x00010a0000067ab9 */ /* 0x000fe40000000a00 */
[----:B------:R-:W4:Y:S01]  /*106c0*/  LDL R9, [R1+0xc] ;  /* 0x00000c0001097983 */ /* 0x000f220000100800 */
[----:B---3--:R-:W-:-:S13]  /*106d0*/  ISETP.NE.AND P0, PT, R8, 0x1, PT ;  /* 0x000000010800780c */ /* 0x008fda0003f05270 */
[----:B------:R-:W3:Y:S02]  /*106e0*/  @P0 LDC.64 R2, c[0x0][0x440] ;  /* 0x00011000ff020b82 */ /* 0x000ee40000000a00 */
[----:B---3--:R-:W-:-:S04]  /*106f0*/  @P0 IMAD.HI.U32 R7, R0, R2, RZ ;  /* 0x0000000200070227 */ /* 0x008fc800078e00ff */
[----:B------:R-:W-:Y:S01]  /*10700*/  IMAD.MOV.U32 R2, RZ, RZ, R0 ;  /* 0x000000ffff027224 */ /* 0x000fe200078e0000 */
[----:B------:R-:W-:-:S04]  /*10710*/  @P0 SHF.R.U32.HI R2, RZ, R3, R7 ;  /* 0x00000003ff020219 */ /* 0x000fc80000011607 */
[--C-:B------:R-:W-:Y:S01]  /*10720*/  SHF.R.S32.HI R3, RZ, 0x1f, R2.reuse ;  /* 0x0000001fff037819 */ /* 0x100fe20000011402 */
[----:B------:R-:W-:-:S04]  /*10730*/  IMAD.MOV R7, RZ, RZ, -R2 ;  /* 0x000000ffff077224 */ /* 0x000fc800078e0a02 */
[----:B------:R-:W-:Y:S02]  /*10740*/  IMAD R7, R8, R7, R0 ;  /* 0x0000000708077224 */ /* 0x000fe400078e0200 */
[----:B--2---:R-:W-:-:S04]  /*10750*/  IMAD R8, R10, UR6, RZ ;  /* 0x000000060a087c24 */ /* 0x004fc8000f8e02ff */
[C---:B----4-:R-:W-:Y:S02]  /*10760*/  IMAD R8, R9.reuse, UR7, R8 ;  /* 0x0000000709087c24 */ /* 0x050fe4000f8e0208 */
[----:B------:R-:W-:-:S04]  /*10770*/  IMAD.WIDE.U32 R2, R9, UR6, R2 ;  /* 0x0000000609027c25 */ /* 0x000fc8000f8e0002 */
[----:B------:R-:W-:Y:S01]  /*10780*/  IMAD.IADD R3, R8, 0x1, R3 ;  /* 0x0000000108037824 */ /* 0x000fe200078e0203 */
[----:B------:R-:W-:-:S04]  /*10790*/  LEA R8, P0, R2, UR4, 0x2 ;  /* 0x0000000402087c11 */ /* 0x000fc8000f8010ff */
[----:B------:R-:W-:-:S05]  /*107a0*/  LEA.HI.X R9, R2, UR5, R3, 0x2, P0 ;  /* 0x0000000502097c11 */ /* 0x000fca00080f1403 */
[----:B------:R2:W5:Y:S04]  /*107b0*/  LDG.E R8, desc[UR60][R8.64] ;  /* 0x0000003c08087981 */ /* 0x000568000c1e1900 */
.L_x_3912:
[----:B------:R-:W3:Y:S01]  /*107c0*/  LDL R2, [R1+0x4] ;  /* 0x0000040001027983 */ /* 0x000ee20000100800 */
[----:B------:R-:W-:Y:S01]  /*107d0*/  BSSY B2, `(.L_x_3913) ;  /* 0x0000005000027945 */ /* 0x000fe20003800000 */
[----:B---3--:R-:W-:Y:S01]  /*107e0*/  IMAD R3, R4, 0x8, R2 ;  /* 0x0000000804037824 */ /* 0x008fe200078e0202 */
[----:B------:R-:W-:-:S04]  /*107f0*/  SHF.L.U32 R2, R5, 0x1f, RZ ;  /* 0x0000001f05027819 */ /* 0x000fc800000006ff */
[----:B------:R-:W3:Y:S02]  /*10800*/  SYNCS.PHASECHK.TRANS64.TRYWAIT P0, [R3+URZ+0x36840], R2 ;  /* 0x03684002030075a7 */ /* 0x000ee4000800017f */
[----:B---3--:R-:W-:Y:S05]  /*10810*/  @!P0 BRA `(.L_x_3914) ;  /* 0x0000003800888947 */ /* 0x008fea0003800000 */
.L_x_4010:
[----:B------:R-:W-:Y:S05]  /*10820*/  BSYNC B2 ;  /* 0x0000000000027941 */ /* 0x000fea0003800000 */
.L_x_3913:
[----:B--2---:R-:W2:Y:S01]  /*10830*/  S2R R9, SR_TID.X ;  /* 0x0000000000097919 */ /* 0x004ea20000002100 */
[----:B------:R-:W-:Y:S01]  /*10840*/  BSSY B2, `(.L_x_3915) ;  /* 0x000000b000027945 */ /* 0x000fe20003800000 */
[----:B--2---:R-:W-:-:S04]  /*10850*/  LOP3.LUT R9, R9, 0x7f, RZ, 0xc0, !PT ;  /* 0x0000007f09097812 */ /* 0x004fc800078ec0ff */
[----:B------:R-:W-:-:S13]  /*10860*/  ISETP.NE.AND P1, PT, R9, RZ, PT ;  /* 0x000000ff0900720c */ /* 0x000fda0003f25270 */
[----:B------:R-:W-:Y:S05]  /*10870*/  @P1 BRA `(.L_x_3916) ;  /* 0x00000000001c1947 */ /* 0x000fea0003800000 */
[----:B------:R-:W2:Y:S01]  /*10880*/  S2R R9, SR_TID.X ;  /* 0x0000000000097919 */ /* 0x000ea20000002100 */
[----:B---3--:R-:W-:-:S04]  /*10890*/  IMAD.MOV.U32 R2, RZ, RZ, 0xa800 ;  /* 0x0000a800ff027424 */ /* 0x008fc800078e00ff */
[----:B------:R4:W-:Y:S01]  /*108a0*/  SYNCS.ARRIVE.TRANS64 RZ, [R3+URZ+0x36830], R2 ;  /* 0x0368300203ff79a7 */ /* 0x0009e2000800003f */
[----:B--2---:R-:W-:-:S04]  /*108b0*/  LOP3.LUT R9, R9, 0x1f, RZ, 0xc0, !PT ;  /* 0x0000001f09097812 */ /* 0x004fc800078ec0ff */
[----:B------:R-:W-:-:S13]  /*108c0*/  ISETP.NE.AND P0, PT, R9, RZ, PT ;  /* 0x000000ff0900720c */ /* 0x000fda0003f05270 */
[----:B----4-:R-:W-:Y:S05]  /*108d0*/  @!P0 BRA `(.L_x_3916) ;  /* 0x0000000000048947 */ /* 0x010fea0003800000 */
[----:B------:R-:W-:Y:S01]  /*108e0*/  BPT.TRAP 0x1 ;  /* 0x000000040000795c */ /* 0x000fe20000300000 */
.L_x_3916:
[----:B------:R-:W-:Y:S05]  /*108f0*/  BSYNC B2 ;  /* 0x0000000000027941 */ /* 0x000fea0003800000 */
.L_x_3915:
[----:B------:R-:W2:Y:S04]  /*10900*/  LDL R9, [R1+0x4] ;  /* 0x0000040001097983 */ /* 0x000ea80000100800 */
[----:B---3--:R-:W3:Y:S01]  /*10910*/  LDL R2, [R1+0x18] ;  /* 0x0000180001027983 */ /* 0x008ee20000100800 */
        /* <DEDUP_REMOVED lines=11> */
.L_x_3917:
        /* <DEDUP_REMOVED lines=16> */
.L_x_3918:
        /* <DEDUP_REMOVED lines=16> */
.L_x_3919:
        /* <DEDUP_REMOVED lines=10> */
[----:B------:R-:W2:Y:S04]  /*10c70*/  LDL.LU R12, [R1+0x10] ;  /* 0x00001000010c7983 */ /* 0x000ea80000300800 */
[----:B------:R-:W3:Y:S01]  /*10c80*/  LDL R10, [R1+0x8] ;  /* 0x00000800010a7983 */ /* 0x000ee20000100800 */
[----:B------:R-:W-:Y:S01]  /*10c90*/  BSSY B2, `(.L_x_3920) ;  /* 0x0000005000027945 */ /* 0x000fe20003800000 */
[----:B--2---:R-:W-:Y:S01]  /*10ca0*/  SHF.L.U32 R3, R12, 0x1f, RZ ;  /* 0x0000001f0c037819 */ /* 0x004fe200000006ff */
[----:B---3--:R-:W-:-:S04]  /*10cb0*/  IMAD R2, R10, 0x8, R6 ;  /* 0x000000080a027824 */ /* 0x008fc800078e0206 */
[----:B------:R-:W2:Y:S02]  /*10cc0*/  SYNCS.PHASECHK.TRANS64.TRYWAIT P0, [R2+URZ+0x60], R3 ;  /* 0x00006003020075a7 */ /* 0x000ea4000800017f */
[----:B--2---:R-:W-:Y:S05]  /*10cd0*/  @!P0 BRA `(.L_x_3921) ;  /* 0x00000034006c8947 */ /* 0x004fea0003800000 */
.L_x_4011:
[----:B------:R-:W-:Y:S05]  /*10ce0*/  BSYNC B2 ;  /* 0x0000000000027941 */ /* 0x000fea0003800000 */
.L_x_3920:
[----:B------:R-:W-:Y:S01]  /*10cf0*/  BSSY B2, `(.L_x_3922) ;  /* 0x000000b000027945 */ /* 0x000fe20003800000 */
[----:B------:R-:W-:Y:S02]  /*10d00*/  IMAD.MOV.U32 R12, RZ, RZ, 0x0 ;  /* 0x00000000ff0c7424 */ /* 0x000fe400078e00ff */
[----:B------:R-:W-:Y:S01]  /*10d10*/  IMAD.MOV.U32 R13, RZ, RZ, 0x14f00000 ;  /* 0x14f00000ff0d7424 */ /* 0x000fe200078e00ff */
[----:B------:R-:W-:Y:S06]  /*10d20*/  @P1 BRA `(.L_x_3923) ;  /* 0x00000000001c1947 */ /* 0x000fec0003800000 */
[----:B------:R-:W3:Y:S01]  /*10d30*/  S2R R9, SR_TID.X ;  /* 0x0000000000097919 */ /* 0x000ee20000002100 */
[----:B--2---:R-:W-:-:S04]  /*10d40*/  IMAD.MOV.U32 R3, RZ, RZ, 0xa800 ;  /* 0x0000a800ff037424 */ /* 0x004fc800078e00ff */
[----:B------:R4:W-:Y:S01]  /*10d50*/  SYNCS.ARRIVE.TRANS64 RZ, [R2+URZ+0x50], R3 ;  /* 0x0000500302ff79a7 */ /* 0x0009e2000800003f */
[----:B---3--:R-:W-:-:S04]  /*10d60*/  LOP3.LUT R9, R9, 0x1f, RZ, 0xc0, !PT ;  /* 0x0000001f09097812 */ /* 0x008fc800078ec0ff */
[----:B------:R-:W-:-:S13]  /*10d70*/  ISETP.NE.AND P0, PT, R9, RZ, PT ;  /* 0x000000ff0900720c */ /* 0x000fda0003f05270 */
[----:B----4-:R-:W-:Y:S05]  /*10d80*/  @!P0 BRA `(.L_x_3923) ;  /* 0x0000000000048947 */ /* 0x010fea0003800000 */
[----:B------:R-:W-:Y:S01]  /*10d90*/  BPT.TRAP 0x1 ;  /* 0x000000040000795c */ /* 0x000fe20000300000 */
.L_x_3923:
[----:B------:R-:W-:Y:S05]  /*10da0*/  BSYNC B2 ;  /* 0x0000000000027941 */ /* 0x000fea0003800000 */
.L_x_3922:
[----:B------:R-:W3:Y:S04]  /*10db0*/  LDL R17, [R1+0x4] ;  /* 0x0000040001117983 */ /* 0x000ee80000100800 */
[----:B--2---:R-:W3:Y:S04]  /*10dc0*/  LDL.LU R3, [R1+0x8] ;  /* 0x0000080001037983 */ /* 0x004ee80000300800 */
[----:B------:R-:W2:Y:S04]  /*10dd0*/  LDL R10, [R1+0x18] ;  /* 0x00001800010a7983 */ /* 0x000ea80000100800 */
[----:B------:R-:W2:Y:S01]  /*10de0*/  LDL.LU R9, [R1+0x14] ;  /* 0x0000140001097983 */ /* 0x000ea20000300800 */
[----:B------:R-:W-:Y:S01]  /*10df0*/  R2UR UR10, R11 ;  /* 0x000000000b0a72ca */ /* 0x000fe200000e0000 */
[----:B------:R-:W-:Y:S01]  /*10e00*/  UIADD3 UR4, UP0, UR38, 0x470, URZ ;  /* 0x0000047026047890 */ /* 0x000fe2000ff1e03f */
[----:B------:R-:W-:Y:S01]  /*10e10*/  R2UR UR6, R12 ;  /* 0x000000000c0672ca */ /* 0x000fe200000e0000 */
[----:B------:R-:W-:Y:S01]  /*10e20*/  VIADD R2, R2, 0x50 ;  /* 0x0000005002027836 */ /* 0x000fe20000000000 */
[----:B------:R-:W-:Y:S01]  /*10e30*/  R2UR UR7, R13 ;  /* 0x000000000d0772ca */ /* 0x000fe200000e0000 */
[----:B------:R-:W-:Y:S01]  /*10e40*/  UIADD3.X UR5, URZ, UR39, URZ, UP0, !UPT ;  /* 0x000000273f057290 */ /* 0x000fe200087fe43f */
[----:B------:R-:W-:Y:S01]  /*10e50*/  PLOP3.LUT P0, PT, PT, PT, PT, 0x80, 0x0 ;  /* 0x000000000000781c */ /* 0x000fe20003f0f070 */
[----:B---3--:R-:W-:-:S02]  /*10e60*/  IMAD R3, R3, 0xa800, R17 ;  /* 0x0000a80003037824 */ /* 0x008fc400078e0211 */
[----:B--2---:R-:W-:Y:S02]  /*10e70*/  IMAD R9, R9, 0x70, R10 ;  /* 0x0000007009097824 */ /* 0x004fe400078e020a */
[----:B------:R-:W-:-:S08]  /*10e80*/  VIADD R10, R3, 0x400 ;  /* 0x00000400030a7836 */ /* 0x000fd00000000000 */
.L_x_3924:
        /* <DEDUP_REMOVED lines=10> */
[----:B--2---:R-:W-:Y:S05]  /*10f30*/  @P0 BRA.U.ANY `(.L_x_3924) ;  /* 0xfffffffd00d40947 */ /* 0x004fea000393ffff */
[----:B------:R-:W-:Y:S01]  /*10f40*/  R2UR UR10, R15 ;  /* 0x000000000f0a72ca */ /* 0x000fe200000e0000 */
[----:B------:R-:W-:Y:S01]  /*10f50*/  VIADD R10, R3, 0x3c00 ;  /* 0x00003c00030a7836 */ /* 0x000fe20000000000 */
[----:B------:R-:W-:Y:S02]  /*10f60*/  R2UR UR6, R12 ;  /* 0x000000000c0672ca */ /* 0x000fe400000e0000 */
[----:B------:R-:W-:Y:S02]  /*10f70*/  R2UR UR7, R13 ;  /* 0x000000000d0772ca */ /* 0x000fe400000e0000 */
[----:B------:R-:W-:-:S13]  /*10f80*/  PLOP3.LUT P0, PT, PT, PT, PT, 0x80, 0x0 ;  /* 0x000000000000781c */ /* 0x000fda0003f0f070 */
.L_x_3925:
        /* <DEDUP_REMOVED lines=16> */
.L_x_3926:
        /* <DEDUP_REMOVED lines=11> */
[----:B------:R2:W-:Y:S04]  /*11140*/  STL [R1+0x14], R7 ;  /* 0x0000140701007387 */ /* 0x0005e80000100800 */
[----:B------:R2:W-:Y:S02]  /*11150*/  STL [R1], R8 ;  /* 0x0000000801007387 */ /* 0x0005e40000100800 */
.L_x_3911:
[----:B------:R-:W-:Y:S05]  /*11160*/  BSYNC B1 ;  /* 0x0000000000017941 */ /* 0x000fea0003800000 */
.L_x_3910:
[----:B------:R-:W3:Y:S01]  /*11170*/  LDL R2, [R1+0x1c] ;  /* 0x00001c0001027983 */ /* 0x000ee20000100800 */
[----:B------:R-:W-:Y:S01]  /*11180*/  VIADD R3, R4, 0x1 ;  /* 0x0000000104037836 */ /* 0x000fe20000000000 */
[----:B------:R-:W-:Y:S04]  /*11190*/  BSSY B1, `(.L_x_3927) ;  /* 0x00000ba000017945 */ /* 0x000fe80003800000 */
[----:B------:R-:W-:-:S04]  /*111a0*/  ISETP.NE.AND P0, PT, R3, 0x2, PT ;  /* 0x000000020300780c */ /* 0x000fc80003f05270 */
[----:B------:R-:W-:Y:S02]  /*111b0*/  SEL R11, R3, RZ, P0 ;  /* 0x000000ff030b7207 */ /* 0x000fe40000000000 */
[----:B---3--:R-:W-:Y:S02]  /*111c0*/  LOP3.LUT P1, RZ, R2, 0x1, RZ, 0xc0, !PT ;  /* 0x0000000102ff7812 */ /* 0x008fe4000782c0ff */
[----:B------:R-:W-:-:S04]  /*111d0*/  SEL R2, RZ, 0x1, P0 ;  /* 0x00000001ff027807 */ /* 0x000fc80000000000 */
[----:B------:R-:W-:-:S05]  /*111e0*/  LOP3.LUT R10, R5, R2, RZ, 0x3c, !PT ;  /* 0x00000002050a7212 */ /* 0x000fca00078e3cff */
[----:B------:R3:W-:Y:S04]  /*111f0*/  STL [R1+0x10], R10 ;  /* 0x0000100a01007387 */ /* 0x0007e80000100800 */
[----:B------:R3:W-:Y:S01]  /*11200*/  STL [R1+0x8], R11 ;  /* 0x0000080b01007387 */ /* 0x0007e20000100800 */
[----:B------:R-:W-:Y:S05]  /*11210*/  @!P1 BRA `(.L_x_3928) ;  /* 0x0000000800c49947 */ /* 0x000fea0003800000 */
[----:B------:R-:W-:Y:S01]  /*11220*/  ULDC.64 UR4, c[0x0][0x418] ;  /* 0x0001060000047ab9 */ /* 0x000fe20000000a00 */
[----:B--2---:R-:W-:Y:S01]  /*11230*/  VIADD R7, R0, 0xffffffff ;  /* 0xffffffff00077836 */ /* 0x004fe20000000000 */
[----:B------:R-:W-:-:S04]  /*11240*/  ISETP.NE.U32.AND P0, PT, RZ, UR4, PT ;  /* 0x00000004ff007c0c */ /* 0x000fc8000bf05070 */
[----:B------:R-:W-:-:S13]  /*11250*/  ISETP.NE.AND.EX P0, PT, RZ, UR5, PT, P0 ;  /* 0x00000005ff007c0c */ /* 0x000fda000bf05300 */
[----:B------:R-:W-:Y:S05]  /*11260*/  @!P0 BRA `(.L_x_3929) ;  /* 0x00000000004c8947 */ /* 0x000fea0003800000 */
[----:B------:R-:W2:Y:S01]  /*11270*/  LDL R13, [R1+0x20] ;  /* 0x00002000010d7983 */ /* 0x000ea20000100800 */
[----:B------:R-:W4:Y:S01]  /*11280*/  LDC R9, c[0x0][0x43c] ;  /* 0x00010f00ff097b82 */ /* 0x000f220000000800 */
[----:B------:R-:W-:Y:S02]  /*11290*/  ULDC.64 UR6, c[0x0][0x428] ;  /* 0x00010a0000067ab9 */ /* 0x000fe40000000a00 */
[----:B------:R-:W3:Y:S01]  /*112a0*/  LDL R12, [R1+0xc] ;  /* 0x00000c00010c7983 */ /* 0x000ee20000100800 */
[----:B----4-:R-:W-:-:S13]  /*112b0*/  ISETP.NE.AND P0, PT, R9, 0x1, PT ;  /* 0x000000010900780c */ /* 0x010fda0003f05270 */
[----:B------:R-:W4:Y:S02]  /*112c0*/  @P0 LDC.64 R2, c[0x0][0x440] ;  /* 0x00011000ff020b82 */ /* 0x000f240000000a00 */
[----:B----45:R-:W-:-:S04]  /*112d0*/  @P0 IMAD.HI.U32 R8, R7, R2, RZ ;  /* 0x0000000207080227 */ /* 0x030fc800078e00ff */
        /* <DEDUP_REMOVED lines=12> */
.L_x_3929:
[----:B------:R-:W4:Y:S01]  /*113a0*/  LDL R2, [R1+0x4] ;  /* 0x0000040001027983 */ /* 0x000f220000100800 */
[----:B------:R-:W-:Y:S01]  /*113b0*/  SHF.L.U32 R3, R10, 0x1f, RZ ;  /* 0x0000001f0a037819 */ /* 0x000fe200000006ff */
[----:B------:R-:W-:Y:S01]  /*113c0*/  BSSY B2, `(.L_x_3930) ;  /* 0x0000004000027945 */ /* 0x000fe20003800000 */
[----:B----4-:R-:W-:-:S04]  /*113d0*/  IMAD R2, R11, 0x8, R2 ;  /* 0x000000080b027824 */ /* 0x010fc800078e0202 */
[----:B------:R-:W4:Y:S02]  /*113e0*/  SYNCS.PHASECHK.TRANS64.TRYWAIT P0, [R2+URZ+0x36840], R3 ;  /* 0x03684003020075a7 */ /* 0x000f24000800017f */
[----:B----4-:R-:W-:Y:S05]  /*113f0*/  @!P0 BRA `(.L_x_3931) ;  /* 0x0000002c00b88947 */ /* 0x010fea0003800000 */
.L_x_4012:
[----:B------:R-:W-:Y:S05]  /*11400*/  BSYNC B2 ;  /* 0x0000000000027941 */ /* 0x000fea0003800000 */
.L_x_3930:
[----:B--2---:R-:W2:Y:S01]  /*11410*/  S2R R9, SR_TID.X ;  /* 0x0000000000097919 */ /* 0x004ea20000002100 */
[----:B------:R-:W-:Y:S01]  /*11420*/  BSSY B2, `(.L_x_3932) ;  /* 0x000000b000027945 */ /* 0x000fe20003800000 */
[----:B--2---:R-:W-:-:S04]  /*11430*/  LOP3.LUT R9, R9, 0x7f, RZ, 0xc0, !PT ;  /* 0x0000007f09097812 */ /* 0x004fc800078ec0ff */
[----:B------:R-:W-:-:S13]  /*11440*/  ISETP.NE.AND P1, PT, R9, RZ, PT ;  /* 0x000000ff0900720c */ /* 0x000fda0003f25270 */
[----:B------:R-:W-:Y:S05]  /*11450*/  @P1 BRA `(.L_x_3933) ;  /* 0x00000000001c1947 */ /* 0x000fea0003800000 */
[----:B------:R-:W2:Y:S01]  /*11460*/  S2R R9, SR_TID.X ;  /* 0x0000000000097919 */ /* 0x000ea20000002100 */
[----:B----4-:R-:W-:-:S04]  /*11470*/  IMAD.MOV.U32 R3, RZ, RZ, 0xa800 ;  /* 0x0000a800ff037424 */ /* 0x010fc800078e00ff */
[----:B------:R4:W-:Y:S01]  /*11480*/  SYNCS.ARRIVE.TRANS64 RZ, [R2+URZ+0x36830], R3 ;  /* 0x0368300302ff79a7 */ /* 0x0009e2000800003f */
[----:B--2---:R-:W-:-:S04]  /*11490*/  LOP3.LUT R9, R9, 0x1f, RZ, 0xc0, !PT ;  /* 0x0000001f09097812 */ /* 0x004fc800078ec0ff */
[----:B------:R-:W-:-:S13]  /*114a0*/  ISETP.NE.AND P0, PT, R9, RZ, PT ;  /* 0x000000ff0900720c */ /* 0x000fda0003f05270 */
[----:B----4-:R-:W-:Y:S05]  /*114b0*/  @!P0 BRA `(.L_x_3933) ;  /* 0x0000000000048947 */ /* 0x010fea0003800000 */
[----:B------:R-:W-:Y:S01]  /*114c0*/  BPT.TRAP 0x1 ;  /* 0x000000040000795c */ /* 0x000fe20000300000 */
.L_x_3933:
[----:B------:R-:W-:Y:S05]  /*114d0*/  BSYNC B2 ;  /* 0x0000000000027941 */ /* 0x000fea0003800000 */
.L_x_3932:
[----:B------:R-:W2:Y:S04]  /*114e0*/  LDL R9, [R1+0x8] ;  /* 0x0000080001097983 */ /* 0x000ea80000100800 */
[----:B---3--:R-:W3:Y:S04]  /*114f0*/  LDL R10, [R1+0x4] ;  /* 0x00000400010a7983 */ /* 0x008ee80000100800 */
[----:B----4-:R-:W4:Y:S01]  /*11500*/  LDL R2, [R1+0x18] ;  /* 0x0000180001027983 */ /* 0x010f220000100800 */
        /* <DEDUP_REMOVED lines=8> */
[----:B---3--:R-:W-:Y:S02]  /*11590*/  IMAD R9, R9, 0xa800, R10 ;  /* 0x0000a80009097824 */ /* 0x008fe400078e020a */
[----:B------:R-:W-:-:S02]  /*115a0*/  VIADD R3, R3, 0x30 ;  /* 0x0000003003037836 */ /* 0x000fc40000000000 */
[----:B----4-:R-:W-:Y:S02]  /*115b0*/  IMAD R2, R7, 0x70, R2 ;  /* 0x0000007007027824 */ /* 0x010fe400078e0202 */
[----:B------:R-:W-:-:S07]  /*115c0*/  VIADD R10, R9, 0x21400 ;  /* 0x00021400090a7836 */ /* 0x000fce0000000000 */
.L_x_3934:
        /* <DEDUP_REMOVED lines=16> */
.L_x_3935:
        /* <DEDUP_REMOVED lines=16> */
.L_x_3936:
        /* <DEDUP_REMOVED lines=10> */
[----:B------:R-:W-:Y:S01]  /*11870*/  SHF.L.U32 R5, R5, 0x1f, RZ ;  /* 0x0000001f05057819 */ /* 0x000fe200000006ff */
[----:B------:R-:W-:Y:S01]  /*11880*/  IMAD R2, R4, 0x8, R6 ;  /* 0x0000000804027824 */ /* 0x000fe200078e0206 */
[----:B------:R-:W-:Y:S03]  /*11890*/  BSSY B2, `(.L_x_3937) ;  /* 0x0000003000027945 */ /* 0x000fe60003800000 */
[----:B------:R-:W2:Y:S02]  /*118a0*/  SYNCS.PHASECHK.TRANS64.TRYWAIT P0, [R2+URZ+0x60], R5 ;  /* 0x00006005020075a7 */ /* 0x000ea4000800017f */
[----:B--2---:R-:W-:Y:S05]  /*118b0*/  @!P0 BRA `(.L_x_3938) ;  /* 0x00000028009c8947 */ /* 0x004fea0003800000 */
.L_x_4013:
[----:B------:R-:W-:Y:S05]  /*118c0*/  BSYNC B2 ;  /* 0x0000000000027941 */ /* 0x000fea0003800000 */
.L_x_3937:
[----:B------:R-:W-:Y:S01]  /*118d0*/  BSSY B2, `(.L_x_3939) ;  /* 0x000000b000027945 */ /* 0x000fe20003800000 */
[----:B------:R-:W-:Y:S02]  /*118e0*/  IMAD.MOV.U32 R10, RZ, RZ, 0x0 ;  /* 0x00000000ff0a7424 */ /* 0x000fe400078e00ff */
[----:B------:R-:W-:Y:S01]  /*118f0*/  IMAD.MOV.U32 R11, RZ, RZ, 0x14f00000 ;  /* 0x14f00000ff0b7424 */ /* 0x000fe200078e00ff */
[----:B------:R-:W-:Y:S06]  /*11900*/  @P1 BRA `(.L_x_3940) ;  /* 0x00000000001c1947 */ /* 0x000fec0003800000 */
[----:B------:R-:W3:Y:S02]  /*11910*/  S2R R3, SR_TID.X ;  /* 0x0000000000037919 */ /* 0x000ee40000002100 */
[----:B---3--:R-:W-:Y:S01]  /*11920*/  LOP3.LUT R9, R3, 0x1f, RZ, 0xc0, !PT ;  /* 0x0000001f03097812 */ /* 0x008fe200078ec0ff */
[----:B------:R-:W-:-:S03]  /*11930*/  IMAD.MOV.U32 R3, RZ, RZ, 0xa800 ;  /* 0x0000a800ff037424 */ /* 0x000fc600078e00ff */
[----:B------:R-:W-:Y:S01]  /*11940*/  ISETP.NE.AND P0, PT, R9, RZ, PT ;  /* 0x000000ff0900720c */ /* 0x000fe20003f05270 */
[----:B------:R3:W-:-:S12]  /*11950*/  SYNCS.ARRIVE.TRANS64 RZ, [R2+URZ+0x50], R3 ;  /* 0x0000500302ff79a7 */ /* 0x0007d8000800003f */
[----:B---3--:R-:W-:Y:S05]  /*11960*/  @!P0 BRA `(.L_x_3940) ;  /* 0x0000000000048947 */ /* 0x008fea0003800000 */
[----:B------:R-:W-:Y:S01]  /*11970*/  BPT.TRAP 0x1 ;  /* 0x000000040000795c */ /* 0x000fe20000300000 */
.L_x_3940:
[----:B------:R-:W-:Y:S05]  /*11980*/  BSYNC B2 ;  /* 0x0000000000027941 */ /* 0x000fea0003800000 */
.L_x_3939:
[----:B------:R-:W3:Y:S04]  /*11990*/  LDL R9, [R1+0x4] ;  /* 0x0000040001097983 */ /* 0x000ee80000100800 */
[----:B--2---:R-:W2:Y:S04]  /*119a0*/  LDL R5, [R1+0x18] ;  /* 0x0000180001057983 */ /* 0x004ea80000100800 */
        /* <DEDUP_REMOVED lines=11> */
.L_x_3941:
        /* <DEDUP_REMOVED lines=16> */
.L_x_3942:
        /* <DEDUP_REMOVED lines=16> */
.L_x_3943:
        /* <DEDUP_REMOVED lines=13> */
.L_x_3928:
[----:B------:R-:W-:Y:S05]  /*11d30*/  BSYNC B1 ;  /* 0x0000000000017941 */ /* 0x000fea0003800000 */
.L_x_3927:
[C---:B------:R-:W-:Y:S01]  /*11d40*/  ISETP.GT.AND P0, PT, R0.reuse, 0x1, PT ;  /* 0x000000010000780c */ /* 0x040fe20003f04270 */
[----:B------:R-:W-:-:S12]  /*11d50*/  VIADD R0, R0, 0xfffffffe ;  /* 0xfffffffe00007836 */ /* 0x000fd80000000000 */
[----:B------:R-:W-:Y:S05]  /*11d60*/  @P0 BRA `(.L_x_3944) ;  /* 0xffffffe800040947 */ /* 0x000fea000383ffff */
.L_x_3890:
[----:B------:R-:W-:Y:S05]  /*11d70*/  BSYNC B0 ;  /* 0x0000000000007941 */ /* 0x000fea0003800000 */
.L_x_3889:
[----:B------:R-:W0:Y:S01]  /*11d80*/  S2R R2, SR_TID.X ;  /* 0x0000000000027919 */ /* 0x000e220000002100 */
[----:B------:R-:W-:Y:S01]  /*11d90*/  BSSY B0, `(.L_x_3945) ;  /* 0x0000010000007945 */ /* 0x000fe20003800000 */
        /* <DEDUP_REMOVED lines=15> */
.L_x_3946:
[----:B------:R-:W-:Y:S05]  /*11e90*/  BSYNC B0 ;  /* 0x0000000000007941 */ /* 0x000fea0003800000 */
.L_x_3945:
        /* <DEDUP_REMOVED lines=8> */
[----:B------:R-:W-:Y:S01]  /*11f20*/  ISETP.NE.AND P1, PT, R3, RZ, PT ;  /* 0x000000ff0300720c */ /* 0x000fe20003f25270 */
[----:B--2---:R-:W-:Y:S01]  /*11f30*/  IMAD R2, R2, 0x8, R4 ;  /* 0x0000000802027824 */ /* 0x004fe200078e0204 */
[----:B---3--:R-:W-:-:S04]  /*11f40*/  SHF.L.U32 R0, R0, 0x1f, RZ ;  /* 0x0000001f00007819 */ /* 0x008fc800000006ff */
[----:B------:R-:W0:Y:S02]  /*11f50*/  SYNCS.PHASECHK.TRANS64.TRYWAIT P0, [R2+URZ+0x36860], R0 ;  /* 0x03686000020075a7 */ /* 0x000e24000800017f */
[----:B0-----:R-:W-:Y:S05]  /*11f60*/  @!P0 BRA `(.L_x_3950) ;  /* 0x0000002400048947 */ /* 0x001fea0003800000 */
.L_x_4014:
[----:B------:R-:W-:Y:S05]  /*11f70*/  BSYNC B1 ;  /* 0x0000000000017941 */ /* 0x000fea0003800000 */
.L_x_3949:
        /* <DEDUP_REMOVED lines=9> */
.L_x_3952:
[----:B------:R-:W-:Y:S05]  /*12010*/  BSYNC B1 ;  /* 0x0000000000017941 */ /* 0x000fea0003800000 */
.L_x_3951:
[----:B------:R-:W2:Y:S04]  /*12020*/  LDL R5, [R1+0x4] ;  /* 0x0000040001057983 */ /* 0x000ea80000100800 */
[----:B0-----:R-:W2:Y:S04]  /*12030*/  LDL R0, [R1+0x8] ;  /* 0x0000080001007983 */ /* 0x001ea80000100800 */
        /* <DEDUP_REMOVED lines=12> */
.L_x_3953:
        /* <DEDUP_REMOVED lines=16> */
.L_x_3954:
        /* <DEDUP_REMOVED lines=16> */
.L_x_3955:
        /* <DEDUP_REMOVED lines=11> */
.L_x_3948:
[----:B------:R-:W-:Y:S05]  /*123b0*/  BSYNC B0 ;  /* 0x0000000000007941 */ /* 0x000fea0003800000 */
.L_x_3947:
[----:B------:R-:W2:Y:S04]  /*123c0*/  LDL.LU R5, [R1+0x8] ;  /* 0x0000080001057983 */ /* 0x000ea80000300800 */
        /* <DEDUP_REMOVED lines=8> */
.L_x_3869:
[----:B------:R-:W-:Y:S05]  /*12450*/  BSYNC B7 ;  /* 0x0000000000077941 */ /* 0x000fea0003800000 */
.L_x_3867:
[----:B0-2---:R-:W2:Y:S02]  /*12460*/  LDL R0, [R1+0x1c] ;  /* 0x00001c0001007983 */ /* 0x005ea40000100800 */
[----:B--2---:R-:W-:-:S13]  /*12470*/  LOP3.LUT P0, RZ, R0, 0x2, RZ, 0xc0, !PT ;  /* 0x0000000200ff7812 */ /* 0x004fda000780c0ff */
[----:B------:R-:W-:Y:S05]  /*12480*/  @!P0 BRA `(.L_x_3956) ;  /* 0x0000000000288947 */ /* 0x000fea0003800000 */
[----:B------:R-:W-:Y:S05]  /*12490*/  WARPSYNC.ALL ;  /* 0x0000000000007948 */ /* 0x000fea0003800000 */
[----:B------:R-:W0:Y:S08]  /*124a0*/  S2UR UR5, SR_CgaCtaId ;  /* 0x00000000000579c3 */ /* 0x000e300000008800 */
[----:B------:R-:W-:Y:S06]  /*124b0*/  BAR.SYNC.DEFER_BLOCKING 0x5, 0x180 ;  /* 0x0146000000007b1d */ /* 0x000fec0000010000 */
[----:B------:R-:W-:-:S02]  /*124c0*/  UMOV UR4, 0x400 ;  /* 0x0000040000047882 */ /* 0x000fc40000000000 */
[----:B0-----:R-:W-:-:S06]  /*124d0*/  ULEA UR4, UR5, UR4, 0x18 ;  /* 0x0000000405047291 */ /* 0x001fcc000f8ec03f */
[----:B------:R-:W-:-:S05]  /*124e0*/  IMAD.U32 R0, RZ, RZ, UR4 ;  /* 0x00000004ff007e24 */ /* 0x000fca000f8e00ff */
[----:B------:R0:W2:Y:S04]  /*124f0*/  LDS.128 R16, [R0+0x368d0] ;  /* 0x0368d00000107984 */ /* 0x0000a80000000c00 */
[----:B------:R0:W-:Y:S01]  /*12500*/  STL [R1+0x4], R0 ;  /* 0x0000040001007387 */ /* 0x0001e20000100800 */
[----:B------:R-:W-:Y:S06]  /*12510*/  BAR.ARV 0x4, 0x180 ;  /* 0x0106000000007b1d */ /* 0x000fec0000002000 */
[----:B------:R-:W-:Y:S05]  /*12520*/  BRA `(.L_x_3957) ;  /* 0x0000000800487947 */ /* 0x000fea0003800000 */
.L_x_3956:
[----:B------:R-:W1:Y:S01]  /*12530*/  S2R R0, SR_TID.X ;  /* 0x0000000000007919 */ /* 0x000e620000002100 */
[----:B------:R-:W-:Y:S01]  /*12540*/  UMOV UR4, 0xffffffff ;  /* 0xffffffff00047882 */ /* 0x000fe20000000000 */
[----:B-1--4-:R-:W-:-:S04]  /*12550*/  LOP3.LUT R7, R0, 0x1f, RZ, 0xc0, !PT ;  /* 0x0000001f00077812 */ /* 0x012fc800078ec0ff */
[----:B------:R-:W-:Y:S01]  /*12560*/  ISETP.NE.AND P0, PT, R7, 0x1f, PT ;  /* 0x0000001f0700780c */ /* 0x000fe20003f05270 */
[----:B------:R-:W-:-:S12]  /*12570*/  BRA.DIV UR4, `(.L_x_3958) ;  /* 0x0000001e04947947 */ /* 0x000fd8000b800000 */
[----:B------:R-:W-:Y:S01]  /*12580*/  IMAD.IADD R5, R19, 0x1, R7 ;  /* 0x0000000113057824 */ /* 0x000fe200078e0207 */
[----:B------:R-:W-:-:S04]  /*12590*/  ULDC UR4, c[0x0][0xc3c] ;  /* 0x00030f0000047ab9 */ /* 0x000fc80000000800 */
[----:B------:R-:W-:-:S13]  /*125a0*/  ISETP.GE.OR P1, PT, R5, UR4, !P0 ;  /* 0x0000000405007c0c */ /* 0x000fda000c726670 */
[----:B------:R-:W0:Y:S02]  /*125b0*/  @!P1 LDC.64 R2, c[0x0][0xc80] ;  /* 0x00032000ff029b82 */ /* 0x000e240000000a00 */
[----:B0-----:R-:W-:-:S06]  /*125c0*/  @!P1 IMAD.WIDE R2, R5, 0x4, R2 ;  /* 0x0000000405029825 */ /* 0x001fcc00078e0202 */
[----:B------:R0:W2:Y:S01]  /*125d0*/  @!P1 LDG.E R3, desc[UR60][R2.64] ;  /* 0x0000003c02039981 */ /* 0x0000a2000c1e1900 */
[C---:B------:R-:W-:Y:S02]  /*125e0*/  ISETP.GE.U32.AND P2, PT, R7.reuse, 0x2, PT ;  /* 0x000000020700780c */ /* 0x040fe40003f46070 */
[C---:B------:R-:W-:Y:S01]  /*125f0*/  ISETP.GE.U32.AND P3, PT, R7.reuse, 0x4, PT ;  /* 0x000000040700780c */ /* 0x040fe20003f66070 */
[----:B------:R-:W-:Y:S01]  /*12600*/  SHFL.IDX PT, R4, R16, 0x1, 0x1f ;  /* 0x00201f0010047f89 */ /* 0x000fe200000e0000 */
[C---:B------:R-:W-:Y:S02]  /*12610*/  ISETP.GE.U32.AND P4, PT, R7.reuse, 0x8, PT ;  /* 0x000000080700780c */ /* 0x040fe40003f86070 */
[C---:B------:R-:W-:Y:S01]  /*12620*/  ISETP.GE.U32.AND P5, PT, R7.reuse, 0x10, PT ;  /* 0x000000100700780c */ /* 0x040fe20003fa6070 */
[----:B0-----:R-:W-:Y:S02]  /*12630*/  IMAD.MOV.U32 R2, RZ, RZ, RZ ;  /* 0x000000ffff027224 */ /* 0x001fe400078e00ff */
[----:B--2---:R-:W-:Y:S01]  /*12640*/  @!P1 IMAD.MOV.U32 R2, RZ, RZ, R3 ;  /* 0x000000ffff029224 */ /* 0x004fe200078e0003 */
[----:B------:R-:W-:-:S04]  /*12650*/  ISETP.NE.AND P1, PT, R7, RZ, PT ;  /* 0x000000ff0700720c */ /* 0x000fc80003f25270 */
        /* <DEDUP_REMOVED lines=14> */
[----:B------:R-:W-:Y:S02]  /*12740*/  IMAD.IADD R3, R3, 0x1, R0 ;  /* 0x0000000103037824 */ /* 0x000fe400078e0200 */
[----:B------:R0:W1:Y:S04]  /*12750*/  SHFL.IDX PT, R0, R16, RZ, 0x1f ;  /* 0x00001fff10007589 */ /* 0x00006800000e0000 */
[----:B------:R0:W2:Y:S02]  /*12760*/  SHFL.IDX PT, R6, R3, 0x1f, 0x1f ;  /* 0x03e01f0003067f89 */ /* 0x0000a400000e0000 */
.L_x_4024:
[----:B------:R-:W-:Y:S02]  /*12770*/  ULDC UR4, c[0x0][0xc38] ;  /* 0x00030e0000047ab9 */ /* 0x000fe40000000800 */
[----:B0-----:R-:W-:-:S04]  /*12780*/  IMAD.U32 R16, RZ, RZ, UR4 ;  /* 0x00000004ff107e24 */ /* 0x001fc8000f8e00ff */
[----:B--2---:R-:W-:-:S04]  /*12790*/  IMAD R6, R6, R16, RZ ;  /* 0x0000001006067224 */ /* 0x004fc800078e02ff */
[----:B------:R-:W-:-:S05]  /*127a0*/  IMAD.IADD R4, R4, 0x1, R6 ;  /* 0x0000000104047824 */ /* 0x000fca00078e0206 */
[----:B-1----:R-:W-:-:S13]  /*127b0*/  ISETP.GT.AND P6, PT, R4, R0, PT ;  /* 0x000000000400720c */ /* 0x002fda0003fc4270 */
[----:B------:R-:W-:Y:S05]  /*127c0*/  @P6 BRA `(.L_x_3959) ;  /* 0x00000000009c6947 */ /* 0x000fea0003800000 */
.L_x_3964:
[----:B0-----:R-:W0:Y:S01]  /*127d0*/  LDC R2, c[0x0][0xc3c] ;  /* 0x00030f00ff027b82 */ /* 0x001e220000000800 */
[----:B------:R-:W-:-:S05]  /*127e0*/  VIADD R19, R19, 0x1f ;  /* 0x0000001f13137836 */ /* 0x000fca0000000000 */
[----:B0-----:R-:W-:-:S13]  /*127f0*/  ISETP.GE.AND P6, PT, R19, R2, PT ;  /* 0x000000021300720c */ /* 0x001fda0003fc6270 */
[----:B------:R-:W-:Y:S05]  /*12800*/  @P6 BRA `(.L_x_3960) ;  /* 0x0000000400446947 */ /* 0x000fea0003800000 */
[----:B------:R-:W0:Y:S01]  /*12810*/  S2R R3, SR_TID.X ;  /* 0x0000000000037919 */ /* 0x000e220000002100 */
[----:B------:R-:W-:Y:S01]  /*12820*/  BSSY B0, `(.L_x_3961) ;  /* 0x0000009000007945 */ /* 0x000fe20003800000 */
[----:B0-----:R-:W-:-:S05]  /*12830*/  LOP3.LUT R3, R3, 0x1f, RZ, 0xc0, !PT ;  /* 0x0000001f03037812 */ /* 0x001fca00078ec0ff */
[----:B------:R-:W-:-:S05]  /*12840*/  IMAD.IADD R5, R19, 0x1, R3 ;  /* 0x0000000113057824 */ /* 0x000fca00078e0203 */
[----:B------:R-:W-:Y:S01]  /*12850*/  ISETP.GE.OR P6, PT, R5, R2, !P0 ;  /* 0x000000020500720c */ /* 0x000fe200047c6670 */
[----:B------:R-:W-:-:S12]  /*12860*/  IMAD.MOV.U32 R2, RZ, RZ, RZ ;  /* 0x000000ffff027224 */ /* 0x000fd800078e00ff */
[----:B------:R-:W-:Y:S05]  /*12870*/  @P6 BRA `(.L_x_3962) ;  /* 0x00000000000c6947 */ /* 0x000fea0003800000 */
[----:B------:R-:W0:Y:S02]  /*12880*/  LDC.64 R2, c[0x0][0xc80] ;  /* 0x00032000ff027b82 */ /* 0x000e240000000a00 */
[----:B0-----:R-:W-:-:S06]  /*12890*/  IMAD.WIDE R2, R5, 0x4, R2 ;  /* 0x0000000405027825 */ /* 0x001fcc00078e0202 */
[----:B------:R0:W5:Y:S02]  /*128a0*/  LDG.E R2, desc[UR60][R2.64] ;  /* 0x0000003c02027981 */ /* 0x000164000c1e1900 */
.L_x_3962:
[----:B------:R-:W-:Y:S05]  /*128b0*/  BSYNC B0 ;  /* 0x0000000000007941 */ /* 0x000fea0003800000 */
.L_x_3961:
        /* <DEDUP_REMOVED lines=18> */
.L_x_4032:
[----:B------:R-:W-:Y:S02]  /*129e0*/  ULDC UR4, c[0x0][0xc38] ;  /* 0x00030e0000047ab9 */ /* 0x000fe40000000800 */
[----:B------:R-:W-:-:S04]  /*129f0*/  IMAD.U32 R16, RZ, RZ, UR4 ;  /* 0x00000004ff107e24 */ /* 0x000fc8000f8e00ff */
[----:B-1----:R-:W-:-:S04]  /*12a00*/  IMAD R6, R6, R16, RZ ;  /* 0x0000001006067224 */ /* 0x002fc800078e02ff */
[----:B------:R-:W-:-:S05]  /*12a10*/  IMAD.IADD R4, R6, 0x1, R4 ;  /* 0x0000000106047824 */ /* 0x000fca00078e0204 */
[----:B------:R-:W-:-:S13]  /*12a20*/  ISETP.GT.AND P6, PT, R4, R0, PT ;  /* 0x000000000400720c */ /* 0x000fda0003fc4270 */
[----:B------:R-:W-:Y:S05]  /*12a30*/  @!P6 BRA `(.L_x_3964) ;  /* 0xfffffffc0064e947 */ /* 0x000fea000383ffff */
.L_x_3959:
        /* <DEDUP_REMOVED lines=8> */
.L_x_4036:
[----:B------:R-:W-:Y:S01]  /*12ac0*/  ISETP.NE.AND P0, PT, R5, RZ, PT ;  /* 0x000000ff0500720c */ /* 0x000fe20003f05270 */
[----:B-1----:R-:W-:-:S12]  /*12ad0*/  IMAD.MOV.U32 R2, RZ, RZ, RZ ;  /* 0x000000ffff027224 */ /* 0x002fd800078e00ff */
[----:B------:R-:W-:Y:S05]  /*12ae0*/  @!P0 BRA `(.L_x_3966) ;  /* 0x0000000000108947 */ /* 0x000fea0003800000 */
[----:B------:R-:W-:Y:S01]  /*12af0*/  UMOV UR4, 0xffffffff ;  /* 0xffffffff00047882 */ /* 0x000fe20000000000 */
[----:B------:R-:W-:Y:S02]  /*12b00*/  VIADD R12, R4, 0xffffffff ;  /* 0xffffffff040c7836 */ /* 0x000fe40000000000 */
[----:B------:R-:W-:Y:S05]  /*12b10*/  BRA.DIV UR4, `(.L_x_3967) ;  /* 0x0000002204847947 */ /* 0x000fea000b800000 */
[----:B------:R1:W3:Y:S02]  /*12b20*/  SHFL.IDX PT, R2, R3, R12, 0x1f ;  /* 0x00001f0c03027589 */ /* 0x0002e400000e0000 */
.L_x_3966:
[----:B--2---:R-:W-:Y:S01]  /*12b30*/  IABS R5, R17 ;  /* 0x0000001100057213 */ /* 0x004fe20000000000 */
[----:B---3--:R-:W-:Y:S02]  /*12b40*/  IMAD R16, R2, R16, R6 ;  /* 0x0000001002107224 */ /* 0x008fe400078e0206 */
[----:B------:R-:W-:Y:S01]  /*12b50*/  IMAD.IADD R19, R4, 0x1, R19 ;  /* 0x0000000104137824 */ /* 0x000fe200078e0213 */
[----:B------:R-:W2:Y:S01]  /*12b60*/  I2F.RP R2, R5 ;  /* 0x0000000500027306 */ /* 0x000ea20000209400 */
[----:B------:R-:W-:-:S07]  /*12b70*/  IMAD.IADD R0, R0, 0x1, -R16 ;  /* 0x0000000100007824 */ /* 0x000fce00078e0a10 */
[----:B--2---:R-:W2:Y:S02]  /*12b80*/  MUFU.RCP R2, R2 ;  /* 0x0000000200027308 */ /* 0x004ea40000001000 */
[----:B--2---:R-:W-:-:S06]  /*12b90*/  VIADD R2, R2, 0xffffffe ;  /* 0x0ffffffe02027836 */ /* 0x004fcc0000000000 */
[----:B01----:R-:W0:Y:S02]  /*12ba0*/  F2I.FTZ.U32.TRUNC.NTZ R3, R2 ;  /* 0x0000000200037305 */ /* 0x003e24000021f000 */
        /* <DEDUP_REMOVED lines=23> */
.L_x_3960:
[----:B------:R-:W-:Y:S01]  /*12d20*/  UMOV UR4, URZ ;  /* 0x0000003f00047c82 */ /* 0x000fe20008000000 */
[----:B------:R-:W-:Y:S01]  /*12d30*/  UMOV UR5, URZ ;  /* 0x0000003f00057c82 */ /* 0x000fe20008000000 */
[----:B------:R-:W-:Y:S01]  /*12d40*/  ULDC UR6, c[0x0][0xc3c] ;  /* 0x00030f0000067ab9 */ /* 0x000fe20000000800 */
[----:B------:R-:W-:Y:S02]  /*12d50*/  IMAD.MOV.U32 R16, RZ, RZ, R0 ;  /* 0x000000ffff107224 */ /* 0x000fe400078e0000 */
[----:B------:R-:W-:Y:S02]  /*12d60*/  IMAD.U32 R17, RZ, RZ, UR4 ;  /* 0x00000004ff117e24 */ /* 0x000fe4000f8e00ff */
[----:B------:R-:W-:Y:S02]  /*12d70*/  IMAD.U32 R18, RZ, RZ, UR5 ;  /* 0x00000005ff127e24 */ /* 0x000fe4000f8e00ff */
[----:B------:R-:W-:-:S07]  /*12d80*/  IMAD.U32 R19, RZ, RZ, UR6 ;  /* 0x00000006ff137e24 */ /* 0x000fce000f8e00ff */
.L_x_3968:
[----:B------:R3:W2:Y:S01]  /*12d90*/  LDL R3, [R1+0x4] ;  /* 0x0000040001037983 */ /* 0x0006a20000100800 */
[----:B------:R-:W0:Y:S01]  /*12da0*/  S2R R0, SR_TID.X ;  /* 0x0000000000007919 */ /* 0x000e220000002100 */
[----:B------:R-:W-:Y:S05]  /*12db0*/  WARPSYNC.ALL ;  /* 0x0000000000007948 */ /* 0x000fea0003800000 */
[----:B0-----:R-:W-:Y:S01]  /*12dc0*/  LOP3.LUT R0, R0, 0x1f, RZ, 0xc0, !PT ;  /* 0x0000001f00007812 */ /* 0x001fe200078ec0ff */
        /* <DEDUP_REMOVED lines=8> */
.L_x_3957:
[----:B------:R-:W-:Y:S02]  /*12e50*/  ULDC UR4, c[0x0][0xc3c] ;  /* 0x00030f0000047ab9 */ /* 0x000fe40000000800 */
[----:B--2---:R-:W-:-:S13]  /*12e60*/  ISETP.GE.AND P0, PT, R19, UR4, PT ;  /* 0x0000000413007c0c */ /* 0x004fda000bf06270 */
[----:B------:R-:W-:Y:S05]  /*12e70*/  @!P0 BRA `(.L_x_3969) ;  /* 0xffffffa800688947 */ /* 0x000fea000383ffff */
[----:B------:R-:W-:Y:S05]  /*12e80*/  BSYNC B8 ;  /* 0x0000000000087941 */ /* 0x000fea0003800000 */
.L_x_3863:
        /* <DEDUP_REMOVED lines=12> */
.L_x_4039:
[----:B------:R-:W-:Y:S05]  /*12f50*/  BSYNC B0 ;  /* 0x0000000000007941 */ /* 0x000fea0003800000 */
.L_x_3970:
[----:B------:R-:W-:-:S03]  /*12f60*/  UMOV UR4, 0xffffffff ;  /* 0xffffffff00047882 */ /* 0x000fc60000000000 */
[----:B------:R-:W-:Y:S05]  /*12f70*/  BRA.DIV UR4, `(.L_x_3972) ;  /* 0x0000001e04a87947 */ /* 0x000fea000b800000 */
[----:B------:R-:W2:Y:S02]  /*12f80*/  S2R R2, SR_TID.X ;  /* 0x0000000000027919 */ /* 0x000ea40000002100 */
[----:B--2---:R-:W-:-:S04]  /*12f90*/  SHF.R.U32.HI R2, RZ, 0x5, R2 ;  /* 0x00000005ff027819 */ /* 0x004fc80000011602 */
[----:B------:R-:W-:-:S05]  /*12fa0*/  LOP3.LUT R2, R2, 0x3, RZ, 0xc0, !PT ;  /* 0x0000000302027812 */ /* 0x000fca00078ec0ff */
[----:B------:R2:W3:Y:S02]  /*12fb0*/  SHFL.IDX PT, R14, R2, RZ, 0x1f ;  /* 0x00001fff020e7589 */ /* 0x0004e400000e0000 */
.L_x_4042:
[----:B---3--:R-:W-:Y:S01]  /*12fc0*/  ISETP.NE.AND P0, PT, R14, RZ, PT ;  /* 0x000000ff0e00720c */ /* 0x008fe20003f05270 */
[----:B------:R-:W-:-:S12]  /*12fd0*/  BSSY B0, `(.L_x_3973) ;  /* 0x0000027000007945 */ /* 0x000fd80003800000 */
[----:B------:R-:W-:Y:S05]  /*12fe0*/  @P0 BRA `(.L_x_3974) ;  /* 0x0000000000940947 */ /* 0x000fea0003800000 */
[----:B------:R-:W-:-:S03]  /*12ff0*/  UMOV UR4, 0xffffffff ;  /* 0xffffffff00047882 */ /* 0x000fc60000000000 */
[----:B------:R-:W-:Y:S05]  /*13000*/  BRA.DIV UR4, `(.L_x_3975) ;  /* 0x0000001e04b87947 */ /* 0x000fea000b800000 */
[----:B------:R-:W-:-:S13]  /*13010*/  ELECT P6, URZ, PT ;  /* 0x00000000003f782f */ /* 0x000fda00038c0000 */
.L_x_4045:
[----:B------:R-:W-:Y:S05]  /*13020*/  @!P6 BRA `(.L_x_3974) ;  /* 0x000000000084e947 */ /* 0x000fea0003800000 */
[----:B--2---:R-:W2:Y:S02]  /*13030*/  LDL.LU R2, [R1+0x58] ;  /* 0x0000580001027983 */ /* 0x004ea40000300800 */
[----:B--2---:R-:W-:-:S04]  /*13040*/  LOP3.LUT R2, R2, 0x2, RZ, 0xfc, !PT ;  /* 0x0000000202027812 */ /* 0x004fc800078efcff */
[----:B------:R-:W-:-:S13]  /*13050*/  ISETP.NE.AND P2, PT, R2, 0x3, PT ;  /* 0x000000030200780c */ /* 0x000fda0003f45270 */
[----:B------:R-:W-:Y:S05]  /*13060*/  @!P2 BRA `(.L_x_3976) ;  /* 0x000000000004a947 */ /* 0x000fea0003800000 */
[----:B------:R-:W-:Y:S01]  /*13070*/  BPT.TRAP 0x1 ;  /* 0x000000040000795c */ /* 0x000fe20000300000 */
.L_x_3976:
[----:B0-----:R-:W2:Y:S04]  /*13080*/  LDL R3, [R1+0x8] ;  /* 0x0000080001037983 */ /* 0x001ea80000100800 */
[----:B-1--4-:R-:W3:Y:S01]  /*13090*/  LDL.LU R7, [R1+0x10] ;  /* 0x0000100001077983 */ /* 0x012ee20000300800 */
        /* <DEDUP_REMOVED lines=12> */
.L_x_4046:
[----:B------:R-:W1:Y:S02]  /*13160*/  SYNCS.PHASECHK.TRANS64.TRYWAIT P0, [R7+URZ], R2 ;  /* 0x00000002070075a7 */ /* 0x000e64000800017f */
[----:B-1----:R-:W-:Y:S05]  /*13170*/  @!P0 BRA `(.L_x_3978) ;  /* 0x0000001c00908947 */ /* 0x002fea0003800000 */
.L_x_4047:
[----:B------:R-:W-:Y:S05]  /*13180*/  @!P2 BRA `(.L_x_3979) ;  /* 0x000000000004a947 */ /* 0x000fea0003800000 */
[----:B------:R-:W-:Y:S01]  /*13190*/  BPT.TRAP 0x1 ;  /* 0x000000040000795c */ /* 0x000fe20000300000 */
.L_x_3979:
[----:B------:R-:W2:Y:S01]  /*131a0*/  LDL.LU R4, [R1+0x8] ;  /* 0x0000080001047983 */ /* 0x000ea20000300800 */
[----:B------:R-:W-:-:S04]  /*131b0*/  VIADD R0, R0, 0x36860 ;  /* 0x0003686000007836 */ /* 0x000fc80000000000 */
[----:B--2---:R-:W-:-:S04]  /*131c0*/  IMAD R4, R4, 0x8, R0 ;  /* 0x0000000804047824 */ /* 0x004fc800078e0200 */
[----:B------:R-:W2:Y:S02]  /*131d0*/  SYNCS.PHASECHK.TRANS64.TRYWAIT P0, [R4+URZ], R5 ;  /* 0x00000005040075a7 */ /* 0x000ea4000800017f */
[----:B--2---:R-:W-:Y:S05]  /*131e0*/  @!P0 BRA `(.L_x_3980) ;  /* 0x0000001c00888947 */ /* 0x004fea0003800000 */
.L_x_4048:
[----:B------:R-:W-:-:S07]  /*131f0*/  IMAD R3, R3, 0x8, R0 ;  /* 0x0000000803037824 */ /* 0x000fce00078e0200 */
.L_x_3981:
[----:B---3--:R3:W4:Y:S02]  /*13200*/  SYNCS.PHASECHK.TRANS64.TRYWAIT P0, [R3+URZ], R2 ;  /* 0x00000002030075a7 */ /* 0x008724000800017f */
[----:B----4-:R-:W-:Y:S05]  /*13210*/  @!P0 NANOSLEEP.SYNCS 0x989680 ;  /* 0x009896800000895d */ /* 0x010fea0003900000 */
[----:B------:R-:W4:Y:S02]  /*13220*/  @!P0 SYNCS.PHASECHK.TRANS64 P0, [R3+URZ], R2 ;  /* 0x00000002030085a7 */ /* 0x000f24000800007f */
[----:B----4-:R-:W-:Y:S05]  /*13230*/  @!P0 BRA `(.L_x_3981) ;  /* 0xfffffffc00f08947 */ /* 0x010fea000383ffff */
.L_x_3974:
[----:B------:R-:W-:Y:S05]  /*13240*/  BSYNC B0 ;  /* 0x0000000000007941 */ /* 0x000fea0003800000 */
.L_x_3973:
[----:B------:R-:W-:Y:S05]  /*13250*/  EXIT ;  /* 0x000000000000794d */ /* 0x000fea0003800000 */
.L_x_3815:
[----:B0-----:R0:W1:Y:S02]  /*13260*/  SYNCS.PHASECHK.TRANS64.TRYWAIT P1, [R5+URZ+0x36800], R0 ;  /* 0x03680000050075a7 */ /* 0x001064000802017f */
[----:B-1----:R-:W-:Y:S05]  /*13270*/  @!P1 NANOSLEEP.SYNCS 0x989680 ;  /* 0x009896800000995d */ /* 0x002fea0003900000 */
[----:B------:R-:W1:Y:S02]  /*13280*/  @!P1 SYNCS.PHASECHK.TRANS64 P1, [R5+URZ+0x36800], R0 ;  /* 0x03680000050095a7 */ /* 0x000e64000802007f */
[----:B-1----:R-:W-:Y:S05]  /*13290*/  @!P1 BRA `(.L_x_3815) ;  /* 0xfffffffc00f09947 */ /* 0x002fea000383ffff */
[----:B------:R-:W-:Y:S05]  /*132a0*/  BRA `(.L_x_3982) ;  /* 0xfffffee400007947 */ /* 0x000fea000383ffff */
.L_x_3819:
[----:B0-----:R0:W2:Y:S02]  /*132b0*/  SYNCS.PHASECHK.TRANS64.TRYWAIT P2, [R2+URZ+0x36830], R3 ;  /* 0x03683003020075a7 */ /* 0x0010a4000804017f */
[----:B--2---:R-:W-:Y:S05]  /*132c0*/  @!P2 NANOSLEEP.SYNCS 0x989680 ;  /* 0x009896800000a95d */ /* 0x004fea0003900000 */
[----:B------:R-:W2:Y:S02]  /*132d0*/  @!P2 SYNCS.PHASECHK.TRANS64 P2, [R2+URZ+0x36830], R3 ;  /* 0x036830030200a5a7 */ /* 0x000ea4000804007f */
[----:B--2---:R-:W-:Y:S05]  /*132e0*/  @!P2 BRA `(.L_x_3819) ;  /* 0xfffffffc00f0a947 */ /* 0x004fea000383ffff */
[----:B------:R-:W-:Y:S05]  /*132f0*/  BRA `(.L_x_3818) ;  /* 0xfffffee400247947 */ /* 0x000fea000383ffff */
.L_x_3824:
[----:B-1----:R1:W2:Y:S02]  /*13300*/  SYNCS.PHASECHK.TRANS64.TRYWAIT P2, [R12+URZ+0x36830], R3 ;  /* 0x036830030c0075a7 */ /* 0x0022a4000804017f */
[----:B--2---:R-:W-:Y:S05]  /*13310*/  @!P2 NANOSLEEP.SYNCS 0x989680 ;  /* 0x009896800000a95d */ /* 0x004fea0003900000 */
[----:B------:R-:W2:Y:S02]  /*13320*/  @!P2 SYNCS.PHASECHK.TRANS64 P2, [R12+URZ+0x36830], R3 ;  /* 0x036830030c00a5a7 */ /* 0x000ea4000804007f */
[----:B--2---:R-:W-:Y:S05]  /*13330*/  @!P2 BRA `(.L_x_3824) ;  /* 0xfffffffc00f0a947 */ /* 0x004fea000383ffff */
[----:B------:R-:W-:Y:S05]  /*13340*/  BRA `(.L_x_3823) ;  /* 0xffffff2400f07947 */ /* 0x000fea000383ffff */
.L_x_3828:
[----:B---3--:R3:W4:Y:S02]  /*13350*/  SYNCS.PHASECHK.TRANS64.TRYWAIT P2, [R13+URZ+0x36850], R0 ;  /* 0x036850000d0075a7 */ /* 0x008724000804017f */
[----:B----4-:R-:W-:Y:S05]  /*13360*/  @!P2 NANOSLEEP.SYNCS 0x989680 ;  /* 0x009896800000a95d */ /* 0x010fea0003900000 */
[----:B------:R-:W4:Y:S02]  /*13370*/  @!P2 SYNCS.PHASECHK.TRANS64 P2, [R13+URZ+0x36850], R0 ;  /* 0x036850000d00a5a7 */ /* 0x000f24000804007f */
[----:B----4-:R-:W-:Y:S05]  /*13380*/  @!P2 BRA `(.L_x_3828) ;  /* 0xfffffffc00f0a947 */ /* 0x010fea000383ffff */
[----:B------:R-:W-:Y:S05]  /*13390*/  BRA `(.L_x_3827) ;  /* 0xffffff4c003c7947 */ /* 0x000fea000383ffff */
.L_x_3833:
[----:B-1----:R1:W2:Y:S02]  /*133a0*/  SYNCS.PHASECHK.TRANS64.TRYWAIT P0, [R11+URZ+0x36850], R2 ;  /* 0x036850020b0075a7 */ /* 0x0022a4000800017f */
[----:B--2---:R-:W-:Y:S05]  /*133b0*/  @!P0 NANOSLEEP.SYNCS 0x989680 ;  /* 0x009896800000895d */ /* 0x004fea0003900000 */
[----:B------:R-:W2:Y:S02]  /*133c0*/  @!P0 SYNCS.PHASECHK.TRANS64 P0, [R11+URZ+0x36850], R2 ;  /* 0x036850020b0085a7 */ /* 0x000ea4000800007f */
[----:B--2---:R-:W-:Y:S05]  /*133d0*/  @!P0 BRA `(.L_x_3833) ;  /* 0xfffffffc00f08947 */ /* 0x004fea000383ffff */
[----:B------:R-:W-:Y:S05]  /*133e0*/  BRA `(.L_x_3832) ;  /* 0xffffff6400e47947 */ /* 0x000fea000383ffff */
.L_x_3875:
[----:B------:R-:W1:Y:S01]  /*133f0*/  S2R R4, SR_TID.X ;  /* 0x0000000000047919 */ /* 0x000e620000002100 */
[----:B------:R-:W-:Y:S01]  /*13400*/  BSSY B0, `(.L_x_3983) ;  /* 0x000000a000007945 */ /* 0x000fe20003800000 */
[----:B0-----:R-:W-:Y:S02]  /*13410*/  IMAD.MOV.U32 R12, RZ, RZ, RZ ;  /* 0x000000ffff0c7224 */ /* 0x001fe400078e00ff */
[----:B------:R-:W-:Y:S02]  /*13420*/  IMAD.MOV.U32 R11, RZ, RZ, 0x1f ;  /* 0x0000001fff0b7424 */ /* 0x000fe400078e00ff */
[----:B------:R-:W-:Y:S01]  /*13430*/  IMAD.MOV.U32 R15, RZ, RZ, -0x1 ;  /* 0xffffffffff0f7424 */ /* 0x000fe200078e00ff */
[----:B-1----:R-:W-:-:S04]  /*13440*/  SHF.R.U32.HI R4, RZ, 0x5, R4 ;  /* 0x00000005ff047819 */ /* 0x002fc80000011604 */
[----:B------:R-:W-:-:S05]  /*13450*/  LOP3.LUT R4, R4, 0x3, RZ, 0xc0, !PT ;  /* 0x0000000304047812 */ /* 0x000fca00078ec0ff */
[----:B------:R-:W-:-:S07]  /*13460*/  IMAD.MOV.U32 R13, RZ, RZ, R4 ;  /* 0x000000ffff0d7224 */ /* 0x000fce00078e0004 */
[----:B------:R-:W-:Y:S05]  /*13470*/  WARPSYNC.COLLECTIVE R15, `(.L_x_3984) ;  /* 0x000000000f087348 */ /* 0x000fea0003c00000 */
[----:B------:R0:W1:Y:S02]  /*13480*/  SHFL.IDX P6, R14, R13, R12, R11 ;  /* 0x0000000c0d0e7389 */ /* 0x00006400000c000b */
[----:B01----:R-:W-:Y:S01]  /*13490*/  ENDCOLLECTIVE ;  /* 0x000000000000791b */ /* 0x003fe20003800000 */
.L_x_3984:
[----:B------:R-:W-:Y:S05]  /*134a0*/  BSYNC B0 ;  /* 0x0000000000007941 */ /* 0x000fea0003800000 */
.L_x_3983:
[----:B------:R-:W-:Y:S05]  /*134b0*/  BRA `(.L_x_3985) ;  /* 0xffffffac00c07947 */ /* 0x000fea000383ffff */
.L_x_3877:
[----:B------:R-:W-:Y:S01]  /*134c0*/  BSSY B0, `(.L_x_3986) ;  /* 0x0000006000007945 */ /* 0x000fe20003800000 */
[----:B------:R-:W-:-:S07]  /*134d0*/  IMAD.MOV.U32 R15, RZ, RZ, -0x1 ;  /* 0xffffffffff0f7424 */ /* 0x000fce00078e00ff */
[----:B01----:R-:W-:Y:S05]  /*134e0*/  WARPSYNC.COLLECTIVE R15, `(.L_x_3987) ;  /* 0x000000000f0c7348 */ /* 0x003fea0003c00000 */
[----:B------:R-:W-:Y:S02]  /*134f0*/  ELECT P6, UR62, PT ;  /* 0x00000000003e782f */ /* 0x000fe400038c0000 */
[----:B------:R-:W-:Y:S01]  /*13500*/  MOV R14, UR62 ;  /* 0x0000003e000e7c02 */ /* 0x000fe20008000f00 */
[----:B01----:R-:W-:Y:S10]  /*13510*/  ENDCOLLECTIVE ;  /* 0x000000000000791b */ /* 0x003ff40003800000 */
.L_x_3987:
[----:B------:R-:W-:Y:S05]  /*13520*/  BSYNC B0 ;  /* 0x0000000000007941 */ /* 0x000fea0003800000 */
.L_x_3986:
[----:B------:R-:W-:Y:S05]  /*13530*/  BRA `(.L_x_3988) ;  /* 0xffffffac00cc7947 */ /* 0x000fea000383ffff */
.L_x_3879:
[----:B-1----:R1:W2:Y:S02]  /*13540*/  SYNCS.PHASECHK.TRANS64.TRYWAIT P0, [R0+URZ+0x36840], R2 ;  /* 0x03684002000075a7 */ /* 0x0022a4000800017f */
[----:B--2---:R-:W-:Y:S05]  /*13550*/  @!P0 NANOSLEEP.SYNCS 0x989680 ;  /* 0x009896800000895d */ /* 0x004fea0003900000 */
[----:B------:R-:W2:Y:S02]  /*13560*/  @!P0 SYNCS.PHASECHK.TRANS64 P0, [R0+URZ+0x36840], R2 ;  /* 0x03684002000085a7 */ /* 0x000ea4000800007f */
[----:B--2---:R-:W-:Y:S05]  /*13570*/  @!P0 BRA `(.L_x_3879) ;  /* 0xfffffffc00f08947 */ /* 0x004fea000383ffff */
[----:B------:R-:W-:Y:S05]  /*13580*/  BRA `(.L_x_3989) ;  /* 0xffffffb000387947 */ /* 0x000fea000383ffff */
.L_x_3883:
[----:B------:R0:W5:Y:S01]  /*13590*/  LDL.LU R8, [R1+0x3c] ;  /* 0x00003c0001087983 */ /* 0x0001620000300800 */
        /* <DEDUP_REMOVED lines=8> */
.L_x_3990:
[----:B------:R-:W-:Y:S02]  /*13620*/  IMAD.MOV.U32 R13, RZ, RZ, R4 ;  /* 0x000000ffff0d7224 */ /* 0x000fe400078e0004 */
[----:B------:R-:W-:-:S07]  /*13630*/  IMAD.MOV.U32 R6, RZ, RZ, R14 ;  /* 0x000000ffff067224 */ /* 0x000fce00078e000e */
[----:B------:R-:W-:Y:S05]  /*13640*/  WARPSYNC.COLLECTIVE R15, `(.L_x_3991) ;  /* 0x000000000f087348 */ /* 0x000fea0003c00000 */
[----:B------:R0:W1:Y:S02]  /*13650*/  SHFL.IDX P6, R14, R13, R12, R11 ;  /* 0x0000000c0d0e7389 */ /* 0x00006400000c000b */
[----:B01----:R-:W-:Y:S01]  /*13660*/  ENDCOLLECTIVE ;  /* 0x000000000000791b */ /* 0x003fe20003800000 */
.L_x_3991:
[----:B------:R-:W-:Y:S02]  /*13670*/  IMAD.MOV.U32 R13, RZ, RZ, R0 ;  /* 0x000000ffff0d7224 */ /* 0x000fe400078e0000 */
[----:B------:R-:W-:Y:S02]  /*13680*/  IMAD.MOV.U32 R12, RZ, RZ, 0x1 ;  /* 0x00000001ff0c7424 */ /* 0x000fe400078e00ff */
[----:B------:R-:W-:Y:S02]  /*13690*/  IMAD R3, R8, R7, RZ ;  /* 0x0000000708037224 */ /* 0x000fe400078e02ff */
[----:B------:R-:W0:Y:S01]  /*136a0*/  S2R R8, SR_TID.X ;  /* 0x0000000000087919 */ /* 0x000e220000002100 */
[----:B------:R-:W-:-:S07]  /*136b0*/  IMAD.MOV.U32 R7, RZ, RZ, R14 ;  /* 0x000000ffff077224 */ /* 0x000fce00078e000e */
[----:B0-----:R-:W-:Y:S05]  /*136c0*/  WARPSYNC.COLLECTIVE R15, `(.L_x_3992) ;  /* 0x000000000f087348 */ /* 0x001fea0003c00000 */
[----:B------:R1:W2:Y:S02]  /*136d0*/  SHFL.IDX P6, R14, R13, R12, R11 ;  /* 0x0000000c0d0e7389 */ /* 0x0002a400000c000b */
[----:B012---:R-:W-:Y:S01]  /*136e0*/  ENDCOLLECTIVE ;  /* 0x000000000000791b */ /* 0x007fe20003800000 */
.L_x_3992:
[----:B------:R-:W-:Y:S02]  /*136f0*/  IMAD.MOV.U32 R13, RZ, RZ, R4 ;  /* 0x000000ffff0d7224 */ /* 0x000fe400078e0004 */
[----:B------:R-:W-:-:S07]  /*13700*/  IMAD.MOV.U32 R9, RZ, RZ, R14 ;  /* 0x000000ffff097224 */ /* 0x000fce00078e000e */
[----:B------:R-:W-:Y:S05]  /*13710*/  WARPSYNC.COLLECTIVE R15, `(.L_x_3993) ;  /* 0x000000000f087348 */ /* 0x000fea0003c00000 */
[----:B------:R0:W1:Y:S02]  /*13720*/  SHFL.IDX P6, R14, R13, R12, R11 ;  /* 0x0000000c0d0e7389 */ /* 0x00006400000c000b */
[----:B01----:R-:W-:Y:S01]  /*13730*/  ENDCOLLECTIVE ;  /* 0x000000000000791b */ /* 0x003fe20003800000 */
.L_x_3993:
[----:B------:R-:W-:-:S04]  /*13740*/  LOP3.LUT R8, R8, 0x7f, RZ, 0xc0, !PT ;  /* 0x0000007f08087812 */ /* 0x000fc800078ec0ff */
[----:B------:R-:W-:-:S05]  /*13750*/  SHF.R.U32.HI R8, RZ, 0x3, R8 ;  /* 0x00000003ff087819 */ /* 0x000fca0000011608 */
[----:B------:R-:W-:Y:S02]  /*13760*/  IMAD.IADD R2, R8, 0x1, R17 ;  /* 0x0000000108027824 */ /* 0x000fe400078e0211 */
[----:B------:R-:W-:Y:S01]  /*13770*/  IMAD.SHL.U32 R17, R5, 0x8, RZ ;  /* 0x0000000805117824 */ /* 0x000fe200078e00ff */
[----:B------:R-:W-:Y:S01]  /*13780*/  MOV R13, R0 ;  /* 0x00000000000d7202 */ /* 0x000fe20000000f00 */
[C---:B------:R-:W-:Y:S01]  /*13790*/  VIADD R5, R2.reuse, 0x10 ;  /* 0x0000001002057836 */ /* 0x040fe20000000000 */
[----:B------:R-:W-:Y:S01]  /*137a0*/  ISETP.GE.AND P3, PT, R2, R3, PT ;  /* 0x000000030200720c */ /* 0x000fe20003f66270 */
[----:B------:R-:W-:Y:S01]  /*137b0*/  IMAD.MOV.U32 R12, RZ, RZ, 0x2 ;  /* 0x00000002ff0c7424 */ /* 0x000fe200078e00ff */
[----:B------:R-:W-:-:S11]  /*137c0*/  LOP3.LUT R17, R17, 0x38, RZ, 0xc0, !PT ;  /* 0x0000003811117812 */ /* 0x000fd600078ec0ff */
        /* <DEDUP_REMOVED lines=11> */
[----:B------:R-:W-:Y:S01]  /*13880*/  ISETP.GE.AND P3, PT, R5, R3, PT ;  /* 0x000000030500720c */ /* 0x000fe20003f66270 */
[----:B------:R-:W-:-:S12]  /*13890*/  IMAD.MOV.U32 R5, RZ, RZ, R14 ;  /* 0x000000ffff057224 */ /* 0x000fd800078e000e */
[----:B0-----:R-:W-:Y:S05]  /*138a0*/  WARPSYNC.COLLECTIVE R15, `(.L_x_3994) ;  /* 0x000000000f087348 */ /* 0x001fea0003c00000 */
[----:B------:R1:W2:Y:S02]  /*138b0*/  SHFL.IDX P6, R14, R13, R12, R11 ;  /* 0x0000000c0d0e7389 */ /* 0x0002a400000c000b */
[----:B012---:R-:W-:Y:S01]  /*138c0*/  ENDCOLLECTIVE ;  /* 0x000000000000791b */ /* 0x007fe20003800000 */
.L_x_3994:
[----:B------:R-:W-:Y:S01]  /*138d0*/  @!P3 LEA R8, P5, R17, R5, 0x1 ;  /* 0x000000051108b211 */ /* 0x000fe200078a08ff */
[----:B------:R-:W-:-:S04]  /*138e0*/  IMAD.MOV.U32 R13, RZ, RZ, R4 ;  /* 0x000000ffff0d7224 */ /* 0x000fc800078e0004 */
[----:B------:R-:W-:Y:S02]  /*138f0*/  @!P3 IMAD.MOV.U32 R6, RZ, RZ, R8 ;  /* 0x000000ffff06b224 */ /* 0x000fe400078e0008 */
[----:B------:R-:W-:-:S04]  /*13900*/  @!P3 IMAD.X R5, RZ, RZ, R9, P5 ;  /* 0x000000ffff05b224 */ /* 0x000fc800028e0609 */
[----:B------:R-:W-:Y:S02]  /*13910*/  @!P3 IMAD.MOV.U32 R7, RZ, RZ, R5 ;  /* 0x000000ffff07b224 */ /* 0x000fe400078e0005 */
[----:B------:R-:W-:-:S07]  /*13920*/  IMAD.MOV.U32 R8, RZ, RZ, R14 ;  /* 0x000000ffff087224 */ /* 0x000fce00078e000e */
[----:B------:R-:W-:Y:S05]  /*13930*/  WARPSYNC.COLLECTIVE R15, `(.L_x_3995) ;  /* 0x000000000f087348 */ /* 0x000fea0003c00000 */
[----:B------:R0:W1:Y:S02]  /*13940*/  SHFL.IDX P6, R14, R13, R12, R11 ;  /* 0x0000000c0d0e7389 */ /* 0x00006400000c000b */
[----:B01----:R-:W-:Y:S01]  /*13950*/  ENDCOLLECTIVE ;  /* 0x000000000000791b */ /* 0x003fe20003800000 */
.L_x_3995:
[----:B------:R-:W-:Y:S01]  /*13960*/  VIADD R5, R2, 0x20 ;  /* 0x0000002002057836 */ /* 0x000fe20000000000 */
[----:B------:R-:W-:Y:S01]  /*13970*/  @!PT LDS RZ, [RZ] ;  /* 0x00000000fffff984 */ /* 0x000fe20000000800 */
[----:B------:R-:W-:Y:S01]  /*13980*/  @!PT LDS RZ, [RZ] ;  /* 0x00000000fffff984 */ /* 0x000fe20000000800 */
[----:B------:R-:W-:Y:S01]  /*13990*/  @!PT LDS RZ, [RZ] ;  /* 0x00000000fffff984 */ /* 0x000fe20000000800 */
[----:B------:R0:W-:Y:S04]  /*139a0*/  @!P3 LDGSTS.E.BYPASS.LTC128B.128 [R10+0x15c00], desc[UR60][R6.64], !P2 ;  /* 0x15c00000060abfae */ /* 0x0001e8000d101d7c */
[----:B------:R0:W-:Y:S04]  /*139b0*/  @!P3 LDGSTS.E.BYPASS.LTC128B.128 [R10+0x19c00], desc[UR60][R6.64+0x80], !P1 ;  /* 0x19c00080060abfae */ /* 0x0001e8000c901d7c */
[----:B------:R0:W-:Y:S01]  /*139c0*/  @!P3 LDGSTS.E.BYPASS.LTC128B.128 [R10+0x1dc00], desc[UR60][R6.64+0x100], !P0 ;  /* 0x1dc00100060abfae */ /* 0x0001e2000c101d7c */
[----:B------:R-:W-:Y:S01]  /*139d0*/  ISETP.GE.AND P3, PT, R5, R3, PT ;  /* 0x000000030500720c */ /* 0x000fe20003f66270 */
[----:B------:R-:W-:-:S02]  /*139e0*/  IMAD.MOV.U32 R13, RZ, RZ, R0 ;  /* 0x000000ffff0d7224 */ /* 0x000fc400078e0000 */
[----:B------:R-:W-:Y:S02]  /*139f0*/  IMAD.MOV.U32 R12, RZ, RZ, 0x3 ;  /* 0x00000003ff0c7424 */ /* 0x000fe400078e00ff */
[----:B------:R-:W-:-:S08]  /*13a00*/  IMAD.MOV.U32 R5, RZ, RZ, R14 ;  /* 0x000000ffff057224 */ /* 0x000fd000078e000e */
[----:B0-----:R-:W-:Y:S05]  /*13a10*/  WARPSYNC.COLLECTIVE R15, `(.L_x_3996) ;  /* 0x000000000f087348 */ /* 0x001fea0003c00000 */
[----:B------:R1:W2:Y:S02]  /*13a20*/  SHFL.IDX P6, R14, R13, R12, R11 ;  /* 0x0000000c0d0e7389 */ /* 0x0002a400000c000b */
[----:B012---:R-:W-:Y:S01]  /*13a30*/  ENDCOLLECTIVE ;  /* 0x000000000000791b */ /* 0x007fe20003800000 */
.L_x_3996:
[----:B------:R-:W-:-:S05]  /*13a40*/  @!P3 LEA R5, P4, R17, R5, 0x1 ;  /* 0x000000051105b211 */ /* 0x000fca00078808ff */
[----:B------:R-:W-:Y:S02]  /*13a50*/  @!P3 IMAD.X R6, RZ, RZ, R8, P4 ;  /* 0x000000ffff06b224 */ /* 0x000fe400020e0608 */
[C---:B------:R-:W-:Y:S02]  /*13a60*/  VIADD R8, R2.reuse, 0x60 ;  /* 0x0000006002087836 */ /* 0x040fe40000000000 */
        /* <DEDUP_REMOVED lines=15> */
.L_x_3997:
[----:B------:R-:W-:Y:S02]  /*13b60*/  IMAD.MOV.U32 R13, RZ, RZ, R0 ;  /* 0x000000ffff0d7224 */ /* 0x000fe400078e0000 */
[----:B------:R-:W-:Y:S02]  /*13b70*/  IMAD.MOV.U32 R12, RZ, RZ, 0x4 ;  /* 0x00000004ff0c7424 */ /* 0x000fe400078e00ff */
[----:B------:R-:W-:-:S07]  /*13b80*/  IMAD.MOV.U32 R5, RZ, RZ, R14 ;  /* 0x000000ffff057224 */ /* 0x000fce00078e000e */
[----:B------:R-:W-:Y:S05]  /*13b90*/  WARPSYNC.COLLECTIVE R15, `(.L_x_3998) ;  /* 0x000000000f087348 */ /* 0x000fea0003c00000 */
[----:B------:R0:W1:Y:S02]  /*13ba0*/  SHFL.IDX P6, R14, R13, R12, R11 ;  /* 0x0000000c0d0e7389 */ /* 0x00006400000c000b */
[----:B01----:R-:W-:Y:S01]  /*13bb0*/  ENDCOLLECTIVE ;  /* 0x000000000000791b */ /* 0x003fe20003800000 */
.L_x_3998:
        /* <DEDUP_REMOVED lines=17> */
.L_x_3999:
[----:B------:R-:W-:Y:S02]  /*13cd0*/  IMAD.MOV.U32 R13, RZ, RZ, R0 ;  /* 0x000000ffff0d7224 */ /* 0x000fe400078e0000 */
[----:B------:R-:W-:Y:S02]  /*13ce0*/  IMAD.MOV.U32 R12, RZ, RZ, 0x5 ;  /* 0x00000005ff0c7424 */ /* 0x000fe400078e00ff */
[----:B------:R-:W-:-:S07]  /*13cf0*/  IMAD.MOV.U32 R5, RZ, RZ, R14 ;  /* 0x000000ffff057224 */ /* 0x000fce00078e000e */
[----:B------:R-:W-:Y:S05]  /*13d00*/  WARPSYNC.COLLECTIVE R15, `(.L_x_4000) ;  /* 0x000000000f087348 */ /* 0x000fea0003c00000 */
[----:B------:R0:W1:Y:S02]  /*13d10*/  SHFL.IDX P6, R14, R13, R12, R11 ;  /* 0x0000000c0d0e7389 */ /* 0x00006400000c000b */
[----:B01----:R-:W-:Y:S01]  /*13d20*/  ENDCOLLECTIVE ;  /* 0x000000000000791b */ /* 0x003fe20003800000 */
.L_x_4000:
        /* <DEDUP_REMOVED lines=17> */
.L_x_4001:
[----:B------:R-:W-:Y:S02]  /*13e40*/  IMAD.MOV.U32 R13, RZ, RZ, R0 ;  /* 0x000000ffff0d7224 */ /* 0x000fe400078e0000 */
[----:B------:R-:W-:Y:S02]  /*13e50*/  IMAD.MOV.U32 R12, RZ, RZ, 0x6 ;  /* 0x00000006ff0c7424 */ /* 0x000fe400078e00ff */
[----:B------:R-:W-:-:S07]  /*13e60*/  IMAD.MOV.U32 R5, RZ, RZ, R14 ;  /* 0x000000ffff057224 */ /* 0x000fce00078e000e */
[----:B------:R-:W-:Y:S05]  /*13e70*/  WARPSYNC.COLLECTIVE R15, `(.L_x_4002) ;  /* 0x000000000f087348 */ /* 0x000fea0003c00000 */
[----:B------:R0:W1:Y:S02]  /*13e80*/  SHFL.IDX P6, R14, R13, R12, R11 ;  /* 0x0000000c0d0e7389 */ /* 0x00006400000c000b */
[----:B01----:R-:W-:Y:S01]  /*13e90*/  ENDCOLLECTIVE ;  /* 0x000000000000791b */ /* 0x003fe20003800000 */
.L_x_4002:
[----:B------:R-:W-:-:S05]  /*13ea0*/  @!P3 LEA R5, P4, R17, R5, 0x1 ;  /* 0x000000051105b211 */ /* 0x000fca00078808ff */
[----:B------:R-:W-:Y:S01]  /*13eb0*/  @!P3 IMAD.X R6, RZ, RZ, R6, P4 ;  /* 0x000000ffff06b224 */ /* 0x000fe200020e0606 */
[----:B------:R-:W-:-:S03]  /*13ec0*/  ISETP.GE.AND P4, PT, R8, R3, PT ;  /* 0x000000030800720c */ /* 0x000fc60003f86270 */
[----:B------:R-:W-:Y:S02]  /*13ed0*/  @!P3 IMAD.MOV.U32 R7, RZ, RZ, R6 ;  /* 0x000000ffff07b224 */ /* 0x000fe400078e0006 */
[----:B------:R-:W-:Y:S02]  /*13ee0*/  @!P3 IMAD.MOV.U32 R6, RZ, RZ, R5 ;  /* 0x000000ffff06b224 */ /* 0x000fe400078e0005 */
[----:B------:R-:W-:-:S03]  /*13ef0*/  IMAD.MOV.U32 R13, RZ, RZ, R4 ;  /* 0x000000ffff0d7224 */ /* 0x000fc600078e0004 */
[----:B------:R-:W-:Y:S01]  /*13f00*/  @!PT LDS RZ, [RZ] ;  /* 0x00000000fffff984 */ /* 0x000fe20000000800 */
[----:B------:R-:W-:Y:S01]  /*13f10*/  @!PT LDS RZ, [RZ] ;  /* 0x00000000fffff984 */ /* 0x000fe20000000800 */
[----:B------:R-:W-:Y:S01]  /*13f20*/  @!PT LDS RZ, [RZ] ;  /* 0x00000000fffff984 */ /* 0x000fe20000000800 */
[----:B------:R-:W-:Y:S04]  /*13f30*/  @!P3 LDGSTS.E.BYPASS.LTC128B.128 [R10+0x17c00], desc[UR60][R6.64], !P2 ;  /* 0x17c00000060abfae */ /* 0x000fe8000d101d7c */
[----:B------:R-:W-:Y:S04]  /*13f40*/  @!P3 LDGSTS.E.BYPASS.LTC128B.128 [R10+0x1bc00], desc[UR60][R6.64+0x80], !P1 ;  /* 0x1bc00080060abfae */ /* 0x000fe8000c901d7c */
[----:B------:R0:W-:Y:S02]  /*13f50*/  @!P3 LDGSTS.E.BYPASS.LTC128B.128 [R10+0x1fc00], desc[UR60][R6.64+0x100], !P0 ;  /* 0x1fc00100060abfae */ /* 0x0001e4000c101d7c */
[----:B0-----:R-:W-:-:S07]  /*13f60*/  IMAD.MOV.U32 R6, RZ, RZ, R14 ;  /* 0x000000ffff067224 */ /* 0x001fce00078e000e */
[----:B------:R-:W-:Y:S05]  /*13f70*/  WARPSYNC.COLLECTIVE R15, `(.L_x_4003) ;  /* 0x000000000f087348 */ /* 0x000fea0003c00000 */
[----:B------:R0:W1:Y:S02]  /*13f80*/  SHFL.IDX P6, R14, R13, R12, R11 ;  /* 0x0000000c0d0e7389 */ /* 0x00006400000c000b */
[----:B01----:R-:W-:Y:S01]  /*13f90*/  ENDCOLLECTIVE ;  /* 0x000000000000791b */ /* 0x003fe20003800000 */
.L_x_4003:
[----:B------:R-:W-:Y:S02]  /*13fa0*/  IMAD.MOV.U32 R13, RZ, RZ, R0 ;  /* 0x000000ffff0d7224 */ /* 0x000fe400078e0000 */
[----:B------:R-:W-:Y:S02]  /*13fb0*/  IMAD.MOV.U32 R12, RZ, RZ, 0x7 ;  /* 0x00000007ff0c7424 */ /* 0x000fe400078e00ff */
[----:B------:R-:W-:-:S07]  /*13fc0*/  IMAD.MOV.U32 R5, RZ, RZ, R14 ;  /* 0x000000ffff057224 */ /* 0x000fce00078e000e */
[----:B------:R-:W-:Y:S05]  /*13fd0*/  WARPSYNC.COLLECTIVE R15, `(.L_x_4004) ;  /* 0x000000000f087348 */ /* 0x000fea0003c00000 */
[----:B------:R0:W1:Y:S02]  /*13fe0*/  SHFL.IDX P6, R14, R13, R12, R11 ;  /* 0x0000000c0d0e7389 */ /* 0x00006400000c000b */
[----:B01----:R-:W-:Y:S01]  /*13ff0*/  ENDCOLLECTIVE ;  /* 0x000000000000791b */ /* 0x003fe20003800000 */
.L_x_4004:
        /* <DEDUP_REMOVED lines=14> */
.L_x_4005:
[----:B------:R-:W-:Y:S01]  /*140e0*/  @!PT LDS RZ, [RZ] ;  /* 0x00000000fffff984 */ /* 0x000fe20000000800 */
[----:B------:R-:W-:Y:S01]  /*140f0*/  @!PT LDS RZ, [RZ] ;  /* 0x00000000fffff984 */ /* 0x000fe20000000800 */
[----:B------:R-:W-:Y:S01]  /*14100*/  @!PT LDS RZ, [RZ] ;  /* 0x00000000fffff984 */ /* 0x000fe20000000800 */
[----:B------:R0:W-:Y:S01]  /*14110*/  @!P4 LDGSTS.E.BYPASS.LTC128B.128 [R10+0x20400], desc[UR60][R6.64+0x100], !P0 ;  /* 0x20400100060acfae */ /* 0x0001e2000c101d7c */
[----:B------:R-:W-:Y:S01]  /*14120*/  IMAD.MOV.U32 R4, RZ, RZ, R14 ;  /* 0x000000ffff047224 */ /* 0x000fe200078e000e */
[----:B------:R-:W-:Y:S06]  /*14130*/  BRA `(.L_x_4006) ;  /* 0xffffffb4000c7947 */ /* 0x000fec000383ffff */
.L_x_3888:
[----:B0-----:R-:W2:Y:S02]  /*14140*/  LDL R2, [R1+0x4] ;  /* 0x0000040001027983 */ /* 0x001ea40000100800 */
[----:B--2---:R0:W1:Y:S02]  /*14150*/  SYNCS.PHASECHK.TRANS64.TRYWAIT P0, [R2+URZ+0x36820], R0 ;  /* 0x03682000020075a7 */ /* 0x004064000800017f */
[----:B-1----:R-:W-:Y:S05]  /*14160*/  @!P0 NANOSLEEP.SYNCS 0x989680 ;  /* 0x009896800000895d */ /* 0x002fea0003900000 */
[----:B------:R-:W1:Y:S02]  /*14170*/  @!P0 SYNCS.PHASECHK.TRANS64 P0, [R2+URZ+0x36820], R0 ;  /* 0x03682000020085a7 */ /* 0x000e64000800007f */
[----:B-1----:R-:W-:Y:S05]  /*14180*/  @!P0 BRA `(.L_x_3888) ;  /* 0xfffffffc00ec8947 */ /* 0x002fea000383ffff */
[----:B------:R-:W-:Y:S05]  /*14190*/  BRA `(.L_x_4007) ;  /* 0xffffffb400907947 */ /* 0x000fea000383ffff */
.L_x_3897:
[----:B-1----:R1:W2:Y:S02]  /*141a0*/  SYNCS.PHASECHK.TRANS64.TRYWAIT P0, [R3+URZ+0x36840], R2 ;  /* 0x03684002030075a7 */ /* 0x0022a4000800017f */
[----:B--2---:R-:W-:Y:S05]  /*141b0*/  @!P0 NANOSLEEP.SYNCS 0x989680 ;  /* 0x009896800000895d */ /* 0x004fea0003900000 */
[----:B------:R-:W2:Y:S02]  /*141c0*/  @!P0 SYNCS.PHASECHK.TRANS64 P0, [R3+URZ+0x36840], R2 ;  /* 0x03684002030085a7 */ /* 0x000ea4000800007f */
[----:B--2---:R-:W-:Y:S05]  /*141d0*/  @!P0 BRA `(.L_x_3897) ;  /* 0xfffffffc00f08947 */ /* 0x004fea000383ffff */
[----:B------:R-:W-:Y:S05]  /*141e0*/  BRA `(.L_x_4008) ;  /* 0xffffffb8005c7947 */ /* 0x000fea000383ffff */
.L_x_3904:
[----:B0-----:R0:W1:Y:S02]  /*141f0*/  SYNCS.PHASECHK.TRANS64.TRYWAIT P0, [R3+URZ+0x60], R2 ;  /* 0x00006002030075a7 */ /* 0x001064000800017f */
[----:B-1----:R-:W-:Y:S05]  /*14200*/  @!P0 NANOSLEEP.SYNCS 0x989680 ;  /* 0x009896800000895d */ /* 0x002fea0003900000 */
[----:B------:R-:W1:Y:S02]  /*14210*/  @!P0 SYNCS.PHASECHK.TRANS64 P0, [R3+URZ+0x60], R2 ;  /* 0x00006002030085a7 */ /* 0x000e64000800007f */
[----:B-1----:R-:W-:Y:S05]  /*14220*/  @!P0 BRA `(.L_x_3904) ;  /* 0xfffffffc00f08947 */ /* 0x002fea000383ffff */
[----:B------:R-:W-:Y:S05]  /*14230*/  BRA `(.L_x_4009) ;  /* 0xffffffbc00787947 */ /* 0x000fea000383ffff */
.L_x_3914:
[----:B---3--:R3:W4:Y:S02]  /*14240*/  SYNCS.PHASECHK.TRANS64.TRYWAIT P0, [R3+URZ+0x36840], R2 ;  /* 0x03684002030075a7 */ /* 0x008724000800017f */
[----:B----4-:R-:W-:Y:S05]  /*14250*/  @!P0 NANOSLEEP.SYNCS 0x989680 ;  /* 0x009896800000895d */ /* 0x010fea0003900000 */
[----:B------:R-:W4:Y:S02]  /*14260*/  @!P0 SYNCS.PHASECHK.TRANS64 P0, [R3+URZ+0x36840], R2 ;  /* 0x03684002030085a7 */ /* 0x000f24000800007f */
[----:B----4-:R-:W-:Y:S05]  /*14270*/  @!P0 BRA `(.L_x_3914) ;  /* 0xfffffffc00f08947 */ /* 0x010fea000383ffff */
[----:B------:R-:W-:Y:S05]  /*14280*/  BRA `(.L_x_4010) ;  /* 0xffffffc400647947 */ /* 0x000fea000383ffff */
.L_x_3921:
[----:B--2---:R2:W3:Y:S02]  /*14290*/  SYNCS.PHASECHK.TRANS64.TRYWAIT P0, [R2+URZ+0x60], R3 ;  /* 0x00006003020075a7 */ /* 0x0044e4000800017f */
[----:B---3--:R-:W-:Y:S05]  /*142a0*/  @!P0 NANOSLEEP.SYNCS 0x989680 ;  /* 0x009896800000895d */ /* 0x008fea0003900000 */
[----:B------:R-:W3:Y:S02]  /*142b0*/  @!P0 SYNCS.PHASECHK.TRANS64 P0, [R2+URZ+0x60], R3 ;  /* 0x00006003020085a7 */ /* 0x000ee4000800007f */
[----:B---3--:R-:W-:Y:S05]  /*142c0*/  @!P0 BRA `(.L_x_3921) ;  /* 0xfffffffc00f08947 */ /* 0x008fea000383ffff */
[----:B------:R-:W-:Y:S05]  /*142d0*/  BRA `(.L_x_4011) ;  /* 0xffffffc800807947 */ /* 0x000fea000383ffff */
.L_x_3931:
[----:B----4-:R4:W0:Y:S02]  /*142e0*/  SYNCS.PHASECHK.TRANS64.TRYWAIT P0, [R2+URZ+0x36840], R3 ;  /* 0x03684003020075a7 */ /* 0x010824000800017f */
[----:B0-----:R-:W-:Y:S05]  /*142f0*/  @!P0 NANOSLEEP.SYNCS 0x989680 ;  /* 0x009896800000895d */ /* 0x001fea0003900000 */
[----:B------:R-:W0:Y:S02]  /*14300*/  @!P0 SYNCS.PHASECHK.TRANS64 P0, [R2+URZ+0x36840], R3 ;  /* 0x03684003020085a7 */ /* 0x000e24000800007f */
[----:B0-----:R-:W-:Y:S05]  /*14310*/  @!P0 BRA `(.L_x_3931) ;  /* 0xfffffffc00f08947 */ /* 0x001fea000383ffff */
[----:B------:R-:W-:Y:S05]  /*14320*/  BRA `(.L_x_4012) ;  /* 0xffffffd000347947 */ /* 0x000fea000383ffff */
.L_x_3938:
[----:B--2---:R2:W3:Y:S02]  /*14330*/  SYNCS.PHASECHK.TRANS64.TRYWAIT P0, [R2+URZ+0x60], R5 ;  /* 0x00006005020075a7 */ /* 0x0044e4000800017f */
[----:B---3--:R-:W-:Y:S05]  /*14340*/  @!P0 NANOSLEEP.SYNCS 0x989680 ;  /* 0x009896800000895d */ /* 0x008fea0003900000 */
[----:B------:R-:W3:Y:S02]  /*14350*/  @!P0 SYNCS.PHASECHK.TRANS64 P0, [R2+URZ+0x60], R5 ;  /* 0x00006005020085a7 */ /* 0x000ee4000800007f */
[----:B---3--:R-:W-:Y:S05]  /*14360*/  @!P0 BRA `(.L_x_3938) ;  /* 0xfffffffc00f08947 */ /* 0x008fea000383ffff */
[----:B------:R-:W-:Y:S05]  /*14370*/  BRA `(.L_x_4013) ;  /* 0xffffffd400507947 */ /* 0x000fea000383ffff */
.L_x_3950:
[----:B0-----:R0:W2:Y:S02]  /*14380*/  SYNCS.PHASECHK.TRANS64.TRYWAIT P0, [R2+URZ+0x36860], R0 ;  /* 0x03686000020075a7 */ /* 0x0010a4000800017f */
[----:B--2---:R-:W-:Y:S05]  /*14390*/  @!P0 NANOSLEEP.SYNCS 0x989680 ;  /* 0x009896800000895d */ /* 0x004fea0003900000 */
[----:B------:R-:W2:Y:S02]  /*143a0*/  @!P0 SYNCS.PHASECHK.TRANS64 P0, [R2+URZ+0x36860], R0 ;  /* 0x03686000020085a7 */ /* 0x000ea4000800007f */
[----:B--2---:R-:W-:Y:S05]  /*143b0*/  @!P0 BRA `(.L_x_3950) ;  /* 0xfffffffc00f08947 */ /* 0x004fea000383ffff */
[----:B------:R-:W-:Y:S05]  /*143c0*/  BRA `(.L_x_4014) ;  /* 0xffffffd800e87947 */ /* 0x000fea000383ffff */
.L_x_3958:
[----:B------:R-:W-:Y:S01]  /*143d0*/  BSSY B0, `(.L_x_4015) ;  /* 0x0000008000007945 */ /* 0x000fe20003800000 */
[----:B------:R-:W-:Y:S02]  /*143e0*/  IMAD.MOV.U32 R13, RZ, RZ, R16 ;  /* 0x000000ffff0d7224 */ /* 0x000fe400078e0010 */
[----:B------:R-:W-:Y:S02]  /*143f0*/  IMAD.MOV.U32 R12, RZ, RZ, RZ ;  /* 0x000000ffff0c7224 */ /* 0x000fe400078e00ff */
[----:B------:R-:W-:Y:S02]  /*14400*/  IMAD.MOV.U32 R11, RZ, RZ, 0x1f ;  /* 0x0000001fff0b7424 */ /* 0x000fe400078e00ff */
[----:B------:R-:W-:-:S07]  /*14410*/  IMAD.MOV.U32 R15, RZ, RZ, -0x1 ;  /* 0xffffffffff0f7424 */ /* 0x000fce00078e00ff */
[----:B-----5:R-:W-:Y:S05]  /*14420*/  WARPSYNC.COLLECTIVE R15, `(.L_x_4016) ;  /* 0x000000000f087348 */ /* 0x020fea0003c00000 */
[----:B------:R0:W1:Y:S02]  /*14430*/  SHFL.IDX P6, R14, R13, R12, R11 ;  /* 0x0000000c0d0e7389 */ /* 0x00006400000c000b */
[----:B01---5:R-:W-:Y:S01]  /*14440*/  ENDCOLLECTIVE ;  /* 0x000000000000791b */ /* 0x023fe20003800000 */
.L_x_4016:
[----:B------:R-:W-:Y:S05]  /*14450*/  BSYNC B0 ;  /* 0x0000000000007941 */ /* 0x000fea0003800000 */
.L_x_4015:
        /* <DEDUP_REMOVED lines=9> */
.L_x_4017:
        /* <DEDUP_REMOVED lines=18> */
.L_x_4018:
        /* <DEDUP_REMOVED lines=8> */
.L_x_4019:
        /* <DEDUP_REMOVED lines=8> */
.L_x_4020:
        /* <DEDUP_REMOVED lines=8> */
.L_x_4021:
        /* <DEDUP_REMOVED lines=8> */
.L_x_4022:
        /* <DEDUP_REMOVED lines=9> */
.L_x_4023:
[----:B------:R-:W-:Y:S01]  /*148a0*/  IMAD.MOV.U32 R6, RZ, RZ, R14 ;  /* 0x000000ffff067224 */ /* 0x000fe200078e000e */
[----:B------:R-:W-:Y:S06]  /*148b0*/  BRA `(.L_x_4024) ;  /* 0xffffffdc00ac7947 */ /* 0x000fec000383ffff */
.L_x_3963:
        /* <DEDUP_REMOVED lines=8> */
.L_x_4026:
[----:B------:R-:W-:Y:S05]  /*14940*/  BSYNC B0 ;  /* 0x0000000000007941 */ /* 0x000fea0003800000 */
.L_x_4025:
        /* <DEDUP_REMOVED lines=9> */
.L_x_4027:
        /* <DEDUP_REMOVED lines=8> */
.L_x_4028:
        /* <DEDUP_REMOVED lines=8> */
.L_x_4029:
        /* <DEDUP_REMOVED lines=8> */
.L_x_4030:
        /* <DEDUP_REMOVED lines=9> */
.L_x_4031:
[----:B------:R-:W-:Y:S01]  /*14bf0*/  IMAD.MOV.U32 R6, RZ, RZ, R14 ;  /* 0x000000ffff067224 */ /* 0x000fe200078e000e */
[----:B------:R-:W-:Y:S06]  /*14c00*/  BRA `(.L_x_4032) ;  /* 0xffffffdc00747947 */ /* 0x000fec000383ffff */
.L_x_3965:
[----:B------:R-:W-:Y:S01]  /*14c10*/  BSSY B0, `(.L_x_4033) ;  /* 0x0000006000007945 */ /* 0x000fe20003800000 */
[----:B------:R-:W-:Y:S01]  /*14c20*/  PLOP3.LUT P6, PT, P6, PT, PT, 0x8, 0x0 ;  /* 0x000000000000781c */ /* 0x000fe200037ce170 */
[----:B------:R-:W-:-:S12]  /*14c30*/  IMAD.MOV.U32 R15, RZ, RZ, -0x1 ;  /* 0xffffffffff0f7424 */ /* 0x000fd800078e00ff */
[----:B0----5:R-:W-:Y:S05]  /*14c40*/  WARPSYNC.COLLECTIVE R15, `(.L_x_4034) ;  /* 0x000000000f087348 */ /* 0x021fea0003c00000 */
[----:B------:R-:W-:Y:S01]  /*14c50*/  VOTE.ANY R14, PT, P6 ;  /* 0x00000000000e7806 */ /* 0x000fe200030e0100 */
[----:B0----5:R-:W-:Y:S06]  /*14c60*/  ENDCOLLECTIVE ;  /* 0x000000000000791b */ /* 0x021fec0003800000 */
.L_x_4034:
[----:B------:R-:W-:Y:S05]  /*14c70*/  BSYNC B0 ;  /* 0x0000000000007941 */ /* 0x000fea0003800000 */
.L_x_4033:
        /* <DEDUP_REMOVED lines=9> */
.L_x_4035:
[----:B------:R-:W-:Y:S01]  /*14d10*/  IMAD.MOV.U32 R17, RZ, RZ, R14 ;  /* 0x000000ffff117224 */ /* 0x000fe200078e000e */
[----:B------:R-:W-:Y:S06]  /*14d20*/  BRA `(.L_x_4036) ;  /* 0xffffffdc00647947 */ /* 0x000fec000383ffff */
.L_x_3967:
[----:B------:R-:W-:Y:S01]  /*14d30*/  BSSY B0, `(.L_x_4037) ;  /* 0x0000007000007945 */ /* 0x000fe20003800000 */
[----:B------:R-:W-:Y:S02]  /*14d40*/  IMAD.MOV.U32 R13, RZ, RZ, R3 ;  /* 0x000000ffff0d7224 */ /* 0x000fe400078e0003 */
[----:B------:R-:W-:Y:S02]  /*14d50*/  IMAD.MOV.U32 R11, RZ, RZ, 0x1f ;  /* 0x0000001fff0b7424 */ /* 0x000fe400078e00ff */
[----:B------:R-:W-:-:S07]  /*14d60*/  IMAD.MOV.U32 R15, RZ, RZ, -0x1 ;  /* 0xffffffffff0f7424 */ /* 0x000fce00078e00ff */
[----:B0-2--5:R-:W-:Y:S05]  /*14d70*/  WARPSYNC.COLLECTIVE R15, `(.L_x_4038) ;  /* 0x000000000f087348 */ /* 0x025fea0003c00000 */
[----:B------:R1:W3:Y:S02]  /*14d80*/  SHFL.IDX P6, R14, R13, R12, R11 ;  /* 0x0000000c0d0e7389 */ /* 0x0002e400000c000b */
[----:B0123-5:R-:W-:Y:S01]  /*14d90*/  ENDCOLLECTIVE ;  /* 0x000000000000791b */ /* 0x02ffe20003800000 */
.L_x_4038:
[----:B------:R-:W-:Y:S05]  /*14da0*/  BSYNC B0 ;  /* 0x0000000000007941 */ /* 0x000fea0003800000 */
.L_x_4037:
[----:B------:R-:W-:Y:S01]  /*14db0*/  IMAD.MOV.U32 R2, RZ, RZ, R14 ;  /* 0x000000ffff027224 */ /* 0x000fe200078e000e */
[----:B------:R-:W-:Y:S06]  /*14dc0*/  BRA `(.L_x_3966) ;  /* 0xffffffdc00587947 */ /* 0x000fec000383ffff */
.L_x_3971:
[----:B0-----:R0:W2:Y:S02]  /*14dd0*/  SYNCS.PHASECHK.TRANS64.TRYWAIT P0, [R0+URZ+0x36820], R3 ;  /* 0x03682003000075a7 */ /* 0x0010a4000800017f */
[----:B--2---:R-:W-:Y:S05]  /*14de0*/  @!P0 NANOSLEEP.SYNCS 0x989680 ;  /* 0x009896800000895d */ /* 0x004fea0003900000 */
[----:B------:R-:W2:Y:S02]  /*14df0*/  @!P0 SYNCS.PHASECHK.TRANS64 P0, [R0+URZ+0x36820], R3 ;  /* 0x03682003000085a7 */ /* 0x000ea4000800007f */
[----:B--2---:R-:W-:Y:S05]  /*14e00*/  @!P0 BRA `(.L_x_3971) ;  /* 0xfffffffc00f08947 */ /* 0x004fea000383ffff */
[----:B------:R-:W-:Y:S05]  /*14e10*/  BRA `(.L_x_4039) ;  /* 0xffffffe0004c7947 */ /* 0x000fea000383ffff */
.L_x_3972:
        /* <DEDUP_REMOVED lines=8> */
[----:B01--45:R-:W-:Y:S05]  /*14ea0*/  WARPSYNC.COLLECTIVE R15, `(.L_x_4041) ;  /* 0x000000000f087348 */ /* 0x033fea0003c00000 */
[----:B------:R2:W3:Y:S02]  /*14eb0*/  SHFL.IDX P6, R14, R13, R12, R11 ;  /* 0x0000000c0d0e7389 */ /* 0x0004e400000c000b */
[----:B012345:R-:W-:Y:S01]  /*14ec0*/  ENDCOLLECTIVE ;  /* 0x000000000000791b */ /* 0x03ffe20003800000 */
.L_x_4041:
[----:B------:R-:W-:Y:S05]  /*14ed0*/  BSYNC B0 ;  /* 0x0000000000007941 */ /* 0x000fea0003800000 */
.L_x_4040:
[----:B------:R-:W-:Y:S05]  /*14ee0*/  BRA `(.L_x_4042) ;  /* 0xffffffe000347947 */ /* 0x000fea000383ffff */
.L_x_3975:
[----:B------:R-:W-:Y:S01]  /*14ef0*/  BSSY B1, `(.L_x_4043) ;  /* 0x0000006000017945 */ /* 0x000fe20003800000 */
[----:B------:R-:W-:-:S07]  /*14f00*/  IMAD.MOV.U32 R15, RZ, RZ, -0x1 ;  /* 0xffffffffff0f7424 */ /* 0x000fce00078e00ff */
[----:B012-45:R-:W-:Y:S05]  /*14f10*/  WARPSYNC.COLLECTIVE R15, `(.L_x_4044) ;  /* 0x000000000f0c7348 */ /* 0x037fea0003c00000 */
[----:B------:R-:W-:Y:S02]  /*14f20*/  ELECT P6, UR62, PT ;  /* 0x00000000003e782f */ /* 0x000fe400038c0000 */
[----:B------:R-:W-:Y:S01]  /*14f30*/  MOV R14, UR62 ;  /* 0x0000003e000e7c02 */ /* 0x000fe20008000f00 */
[----:B012-45:R-:W-:Y:S10]  /*14f40*/  ENDCOLLECTIVE ;  /* 0x000000000000791b */ /* 0x037ff40003800000 */
.L_x_4044:
[----:B------:R-:W-:Y:S05]  /*14f50*/  BSYNC B1 ;  /* 0x0000000000017941 */ /* 0x000fea0003800000 */
.L_x_4043:
[----:B------:R-:W-:Y:S05]  /*14f60*/  BRA `(.L_x_4045) ;  /* 0xffffffe0002c7947 */ /* 0x000fea000383ffff */
.L_x_3977:
[----:B0-----:R0:W1:Y:S02]  /*14f70*/  SYNCS.PHASECHK.TRANS64.TRYWAIT P0, [R6+URZ], R5 ;  /* 0x00000005060075a7 */ /* 0x001064000800017f */
[----:B-1----:R-:W-:Y:S05]  /*14f80*/  @!P0 NANOSLEEP.SYNCS 0x989680 ;  /* 0x009896800000895d */ /* 0x002fea0003900000 */
[----:B------:R-:W1:Y:S02]  /*14f90*/  @!P0 SYNCS.PHASECHK.TRANS64 P0, [R6+URZ], R5 ;  /* 0x00000005060085a7 */ /* 0x000e64000800007f */
[----:B-1----:R-:W-:Y:S05]  /*14fa0*/  @!P0 BRA `(.L_x_3977) ;  /* 0xfffffffc00f08947 */ /* 0x002fea000383ffff */
[----:B------:R-:W-:Y:S05]  /*14fb0*/  BRA `(.L_x_4046) ;  /* 0xffffffe000687947 */ /* 0x000fea000383ffff */
.L_x_3978:
[----:B-1----:R1:W2:Y:S02]  /*14fc0*/  SYNCS.PHASECHK.TRANS64.TRYWAIT P0, [R7+URZ], R2 ;  /* 0x00000002070075a7 */ /* 0x0022a4000800017f */
[----:B--2---:R-:W-:Y:S05]  /*14fd0*/  @!P0 NANOSLEEP.SYNCS 0x989680 ;  /* 0x009896800000895d */ /* 0x004fea0003900000 */
[----:B------:R-:W2:Y:S02]  /*14fe0*/  @!P0 SYNCS.PHASECHK.TRANS64 P0, [R7+URZ], R2 ;  /* 0x00000002070085a7 */ /* 0x000ea4000800007f */
[----:B--2---:R-:W-:Y:S05]  /*14ff0*/  @!P0 BRA `(.L_x_3978) ;  /* 0xfffffffc00f08947 */ /* 0x004fea000383ffff */
[----:B------:R-:W-:Y:S05]  /*15000*/  BRA `(.L_x_4047) ;  /* 0xffffffe0005c7947 */ /* 0x000fea000383ffff */
.L_x_3980:
[----:B--2---:R2:W3:Y:S02]  /*15010*/  SYNCS.PHASECHK.TRANS64.TRYWAIT P0, [R4+URZ], R5 ;  /* 0x00000005040075a7 */ /* 0x0044e4000800017f */
[----:B---3--:R-:W-:Y:S05]  /*15020*/  @!P0 NANOSLEEP.SYNCS 0x989680 ;  /* 0x009896800000895d */ /* 0x008fea0003900000 */
[----:B------:R-:W3:Y:S02]  /*15030*/  @!P0 SYNCS.PHASECHK.TRANS64 P0, [R4+URZ], R5 ;  /* 0x00000005040085a7 */ /* 0x000ee4000800007f */
[----:B---3--:R-:W-:Y:S05]  /*15040*/  @!P0 BRA `(.L_x_3980) ;  /* 0xfffffffc00f08947 */ /* 0x008fea000383ffff */
[----:B------:R-:W-:Y:S05]  /*15050*/  BRA `(.L_x_4048) ;  /* 0xffffffe000647947 */ /* 0x000fea000383ffff */
.L_x_4049:
        /* <DEDUP_REMOVED lines=10> */
.L_x_15305:


//--------------------- .text._ZN7cutlass13device_kernelIN5flash11enable_sm90INS1_16FlashAttnFwdSm90INS1_25CollectiveMainloopFwdSm90ILi2EN4cute5tupleIJNS5_1CILi1EEES8_S8_EEENS6_IJNS7_ILi128EEENS7_ILi112EEENS7_ILi192EEEEEELi192ENS_10bfloat16_tEfNS_4arch4Sm90ELb0ELb0ELb0ELb1ELb0ELb1ELb0ELb1ELb1ELb1ELb0ELb0EEENS1_21CollectiveEpilogueFwdINS6_IJSA_SC_SB_EEES9_SE_SG_Li256ELb1ELb1ELb0ELb0EEENS1_36VarlenDynamicPersistentTileSchedulerILi128ELi112ELi256ELi128ELb0ELb1ELb1ELb0ELb1ELb1EEEEEEEEEvNT_6ParamsE --------------------------
	.section	.text._ZN7cutlass13device_kernelIN5flash11enable_sm90INS1_16FlashAttnFwdSm90INS1_25CollectiveMainloopFwdSm90ILi2EN4cute5tupleIJNS5_1CILi1EEES8_S8_EEENS6_IJNS7_ILi128EEENS7_ILi112EEENS7_ILi192EEEEEELi192ENS_10bfloat16_tEfNS_4arch4Sm90ELb0ELb0ELb0ELb1ELb0ELb1ELb0ELb1ELb1ELb1ELb0ELb0EEENS1_21CollectiveEpilogueFwdINS6_IJSA_SC_SB_EEES9_SE_SG_Li256ELb1ELb1ELb0ELb0EEENS1_36VarlenDynamicPersistentTileSchedulerILi128ELi112ELi256ELi128ELb0ELb1ELb1ELb0ELb1ELb1EEEEEEEEEvNT_6ParamsE,"ax",@progbits
	.align	128
.text._ZN7cutlass13device_kernelIN5flash11enable_sm90INS1_16FlashAttnFwdSm90INS1_25CollectiveMainloopFwdSm90ILi2EN4cute5tupleIJNS5_1CILi1EEES8_S8_EEENS6_IJNS7_ILi128EEENS7_ILi112EEENS7_ILi192EEEEEELi192ENS_10bfloat16_tEfNS_4arch4Sm90ELb0ELb0ELb0ELb1ELb0ELb1ELb0ELb1ELb1ELb1ELb0ELb0EEENS1_21CollectiveEpilogueFwdINS6_IJSA_SC_SB_EEES9_SE_SG_Li256ELb1ELb1ELb0ELb0EEENS1_36VarlenDynamicPersistentTileSchedulerILi128ELi112ELi256ELi128ELb0ELb1ELb1ELb0ELb1ELb1EEEEEEEEEvNT_6ParamsE:
        .type           _ZN7cutlass13device_kernelIN5flash11enable_sm90INS1_16FlashAttnFwdSm90INS1_25CollectiveMainloopFwdSm90ILi2EN4cute5tupleIJNS5_1CILi1EEES8_S8_EEENS6_IJNS7_ILi128EEENS7_ILi112EEENS7_ILi192EEEEEELi192ENS_10bfloat16_tEfNS_4arch4Sm90ELb0ELb0ELb0ELb1ELb0ELb1ELb0ELb1ELb1ELb1ELb0ELb0EEENS1_21CollectiveEpilogueFwdINS6_IJSA_SC_SB_EEES9_SE_SG_Li256ELb1ELb1ELb0ELb0EEENS1_36VarlenDynamicPersistentTileSchedulerILi128ELi112ELi256ELi128ELb0ELb1ELb1ELb0ELb1ELb1EEEEEEEEEvNT_6ParamsE,@function
        .size           _ZN7cutlass13device_kernelIN5flash11enable_sm90INS1_16FlashAttnFwdSm90INS1_25CollectiveMainloopFwdSm90ILi2EN4cute5tupleIJNS5_1CILi1EEES8_S8_EEENS6_IJNS7_ILi128EEENS7_ILi112EEENS7_ILi192EEEEEELi192ENS_10bfloat16_tEfNS_4arch4Sm90ELb0ELb0ELb0ELb1ELb0ELb1ELb0ELb1ELb1ELb1ELb0ELb0EEENS1_21CollectiveEpilogueFwdINS6_IJSA_SC_SB_EEES9_SE_SG_Li256ELb1ELb1ELb0ELb0EEENS1_36VarlenDynamicPersistentTileSchedulerILi128ELi112ELi256ELi128ELb0ELb1ELb1ELb0ELb1ELb1EEEEEEEEEvNT_6ParamsE,(.L_x_15306 - _ZN7cutlass13device_kernelIN5flash11enable_sm90INS1_16FlashAttnFwdSm90INS1_25CollectiveMainloopFwdSm90ILi2EN4cute5tupleIJNS5_1CILi1EEES8_S8_EEENS6_IJNS7_ILi128EEENS7_ILi112EEENS7_ILi192EEEEEELi192ENS_10bfloat16_tEfNS_4arch4Sm90ELb0ELb0ELb0ELb1ELb0ELb1ELb0ELb1ELb1ELb1ELb0ELb0EEENS1_21CollectiveEpilogueFwdINS6_IJSA_SC_SB_EEES9_SE_SG_Li256ELb1ELb1ELb0ELb0EEENS1_36VarlenDynamicPersistentTileSchedulerILi128ELi112ELi256ELi128ELb0ELb1ELb1ELb0ELb1ELb1EEEEEEEEEvNT_6ParamsE)
        .other          _ZN7cutlass13device_kernelIN5flash11enable_sm90INS1_16FlashAttnFwdSm90INS1_25CollectiveMainloopFwdSm90ILi2EN4cute5tupleIJNS5_1CILi1EEES8_S8_EEENS6_IJNS7_ILi128EEENS7_ILi112EEENS7_ILi192EEEEEELi192ENS_10bfloat16_tEfNS_4arch4Sm90ELb0ELb0ELb0ELb1ELb0ELb1ELb0ELb1ELb1ELb1ELb0ELb0EEENS1_21CollectiveEpilogueFwdINS6_IJSA_SC_SB_EEES9_SE_SG_Li256ELb1ELb1ELb0ELb0EEENS1_36VarlenDynamicPersistentTileSchedulerILi128ELi112ELi256ELi128ELb0ELb1ELb1ELb0ELb1ELb1EEEEEEEEEvNT_6ParamsE,@"STO_CUDA_ENTRY STV_DEFAULT"
_ZN7cutlass13device_kernelIN5flash11enable_sm90INS1_16FlashAttnFwdSm90INS1_25CollectiveMainloopFwdSm90ILi2EN4cute5tupleIJNS5_1CILi1EEES8_S8_EEENS6_IJNS7_ILi128EEENS7_ILi112EEENS7_ILi192EEEEEELi192ENS_10bfloat16_tEfNS_4arch4Sm90ELb0ELb0ELb0ELb1ELb0ELb1ELb0ELb1ELb1ELb1ELb0ELb0EEENS1_21CollectiveEpilogueFwdINS6_IJSA_SC_SB_EEES9_SE_SG_Li256ELb1ELb1ELb0ELb0EEENS1_36VarlenDynamicPersistentTileSchedulerILi128ELi112ELi256ELi128ELb0ELb1ELb1ELb0ELb1ELb1EEEEEEEEEvNT_6ParamsE:
[----:B------:R-:W0:Y:S02]  /*0000*/  LDC R1, c[0x0][0x28] ;  /* 0x00000a00ff017b82 */ /* 0x000e240000000800 */
[----:B0-----:R-:W-:Y:S01]  /*0010*/  VIADD R1, R1, 0xffffff60 ;  /* 0xffffff6001017836 */ /* 0x001fe20000000000 */
[----:B------:R-:W0:Y:S01]  /*0020*/  S2R R0, SR_TID.X ;  /* 0x0000000000007919 */ /* 0x000e220000002100 */
[----:B------:R-:W-:Y:S01]  /*0030*/  ELECT P0, URZ, PT ;  /* 0x00000000003f782f */ /* 0x000fe20003800000 */
[----:B------:R-:W-:Y:S01]  /*0040*/  BSSY B0, `(.L_x_4050) ;  /* 0x0000014000007945 */ /* 0x000fe20003800000 */
[--C-:B0-----:R-:W-:Y:S02]  /*0050*/  SHF.R.U32.HI R2, RZ, 0x5, R0.reuse ;  /* 0x00000005ff027819 */ /* 0x101fe40000011600 */
[----:B------:R-:W-:-:S03]  /*0060*/  SHF.R.U32.HI R4, RZ, 0x7, R0 ;  /* 0x00000007ff047819 */ /* 0x000fc60000011600 */
        /* <DEDUP_REMOVED lines=17> */
.L_x_4051:
[----:B------:R-:W-:Y:S05]  /*0180*/  BSYNC B0 ;  /* 0x0000000000007941 */ /* 0x000fea0003800000 */
.L_x_4050:
        /* <DEDUP_REMOVED lines=41> */
.L_x_4052:
        /* <DEDUP_REMOVED lines=22> */
.L_x_4053:
        /* <DEDUP_REMOVED lines=18> */
.L_x_4054:
        /* <DEDUP_REMOVED lines=22> */
.L_x_4055:
        /* <DEDUP_REMOVED lines=22> */
.L_x_4056:
[----:B0-----:R-:W-:Y:S01]  /*0960*/  UMOV UR4, 0x1 ;  /* 0x0000000100047882 */ /* 0x001fe20000000000 */
[----:B------:R-:W-:Y:S01]  /*0970*/  PLOP3.LUT P0, PT, PT, PT, UP0, 0x80, 0x0 ;  /* 0x000000000000781c */ /* 0x000fe20003f0f008 */
[----:B------:R-:W-:Y:S01]  /*0980*/  USEL UR4, UR4, 0x2, !UP0 ;  /* 0x0000000204047887 */ /* 0x000fe2000c000000 */
[----:B------:R-:W-:Y:S01]  /*0990*/  NOP ;  /* 0x0000000000007918 */ /* 0x000fe20000000000 */
[----:B------:R-:W-:Y:S01]  /*09a0*/  ULDC.64 UR60, c[0x0][0x208] ;  /* 0x00008200003c7ab9 */ /* 0x000fe20000000a00 */
[----:B------:R-:W-:Y:S03]  /*09b0*/  BSSY B9, `(.L_x_4057) ;  /* 0x00025c1000097945 */ /* 0x000fe60003800000 */
[----:B------:R-:W-:-:S05]  /*09c0*/  IMAD.U32 R3, RZ, RZ, UR4 ;  /* 0x00000004ff037e24 */ /* 0x000fca000f8e00ff */
[----:B------:R0:W-:Y:S01]  /*09d0*/  STL [R1+0x9c], R3 ;  /* 0x00009c0301007387 */ /* 0x0001e20000100800 */
[----:B-12-4-:R-:W-:Y:S06]  /*09e0*/  BAR.SYNC.DEFER_BLOCKING 0x0 ;  /* 0x0000000000007b1d */ /* 0x016fec0000010000 */
[----:B------:R-:W-:Y:S05]  /*09f0*/  @!P0 BRA `(.L_x_4058) ;  /* 0x000001dc00788947 */ /* 0x000fea0003800000 */
.L_x_4059:
        /* <DEDUP_REMOVED lines=17> */
[----:B------:R-:W-:Y:S01]  /*0b10*/  R2UR UR4, R16 ;  /* 0x00000000100472ca */ /* 0x000fe200000e0000 */
[----:B------:R-:W-:Y:S02]  /*0b20*/  IMAD.MOV.U32 R14, RZ, RZ, -0x2 ;  /* 0xfffffffeff0e7424 */ /* 0x000fe400078e00ff */
[----:B------:R-:W-:Y:S01]  /*0b30*/  IMAD.MOV.U32 R228, RZ, RZ, RZ ;  /* 0x000000ffffe47224 */ /* 0x000fe200078e00ff */
[----:B------:R-:W-:Y:S01]  /*0b40*/  SHF.R.S32.HI R0, RZ, 0x1f, R18 ;  /* 0x0000001fff007819 */ /* 0x000fe20000011412 */
[----:B------:R-:W-:Y:S02]  /*0b50*/  IMAD.MOV.U32 R17, RZ, RZ, RZ ;  /* 0x000000ffff117224 */ /* 0x000fe400078e00ff */
[----:B------:R-:W-:Y:S01]  /*0b60*/  IMAD.MOV.U32 R205, RZ, RZ, RZ ;  /* 0x000000ffffcd7224 */ /* 0x000fe200078e00ff */
[CC--:B0-----:R-:W-:Y:S01]  /*0b70*/  LEA.HI R3, R0.reuse, R18.reuse, RZ, 0x4 ;  /* 0x0000001200037211 */ /* 0x0c1fe200078f20ff */
[----:B------:R-:W-:Y:S01]  /*0b80*/  IMAD.MOV.U32 R217, RZ, RZ, RZ ;  /* 0x000000ffffd97224 */ /* 0x000fe200078e00ff */
[----:B------:R-:W-:Y:S01]  /*0b90*/  LEA.HI R8, R0, R18, RZ, 0x2 ;  /* 0x0000001200087211 */ /* 0x000fe200078f10ff */
[----:B------:R-:W-:Y:S01]  /*0ba0*/  IMAD.MOV.U32 R215, RZ, RZ, RZ ;  /* 0x000000ffffd77224 */ /* 0x000fe200078e00ff */
[----:B------:R-:W-:Y:S01]  /*0bb0*/  SHF.R.S32.HI R4, RZ, 0x4, R3 ;  /* 0x00000004ff047819 */ /* 0x000fe20000011403 */
[----:B------:R-:W-:Y:S01]  /*0bc0*/  UIADD3 UR4, UR4, 0x15400, URZ ;  /* 0x0001540004047890 */ /* 0x000fe2000fffe03f */
[----:B------:R-:W-:-:S02]  /*0bd0*/  LOP3.LUT R233, R8, 0xfffffffc, RZ, 0xc0, !PT ;  /* 0xfffffffc08e97812 */ /* 0x000fc400078ec0ff */
[C---:B------:R-:W-:Y:S02]  /*0be0*/  LEA.HI R5, R3.reuse, R4, RZ, 0x1 ;  /* 0x0000000403057211 */ /* 0x040fe400078f08ff */
[----:B------:R-:W-:Y:S01]  /*0bf0*/  LOP3.LUT R3, R3, 0x3fffff0, RZ, 0xc0, !PT ;  /* 0x03fffff003037812 */ /* 0x000fe200078ec0ff */
[C---:B------:R-:W-:Y:S01]  /*0c00*/  IMAD.IADD R233, R18.reuse, 0x1, -R233 ;  /* 0x0000000112e97824 */ /* 0x040fe200078e0ae9 */
[----:B------:R-:W-:Y:S02]  /*0c10*/  LOP3.LUT R5, R5, 0x1ffffffe, RZ, 0xc0, !PT ;  /* 0x1ffffffe05057812 */ /* 0x000fe400078ec0ff */
[----:B------:R-:W-:Y:S01]  /*0c20*/  SHF.R.S32.HI R204, RZ, 0x2, R8 ;  /* 0x00000002ffcc7819 */ /* 0x000fe20000011408 */
[----:B------:R-:W-:Y:S02]  /*0c30*/  IMAD.IADD R3, R18, 0x1, -R3 ;  /* 0x0000000112037824 */ /* 0x000fe400078e0a03 */
[----:B------:R-:W-:Y:S01]  /*0c40*/  IMAD.IADD R5, R4, 0x1, -R5 ;  /* 0x0000000104057824 */ /* 0x000fe200078e0a05 */
[----:B------:R-:W-:Y:S01]  /*0c50*/  LEA.HI R4, R0, R18, RZ, 0x5 ;  /* 0x0000001200047211 */ /* 0x000fe200078f28ff */
[----:B------:R-:W-:-:S02]  /*0c60*/  IMAD.SHL.U32 R22, R233, 0x4, RZ ;  /* 0x00000004e9167824 */ /* 0x000fc400078e00ff */
[----:B------:R-:W-:Y:S01]  /*0c70*/  VIADD R229, R204, 0x40 ;  /* 0x00000040cce57836 */ /* 0x000fe20000000000 */
[----:B------:R-:W-:Y:S01]  /*0c80*/  SHF.R.S32.HI R4, RZ, 0x5, R4 ;  /* 0x00000005ff047819 */ /* 0x000fe20000011404 */
[C---:B------:R-:W-:Y:S02]  /*0c90*/  VIADD R209, R22.reuse, 0x40 ;  /* 0x0000004016d17836 */ /* 0x040fe40000000000 */
[----:B------:R-:W-:Y:S02]  /*0ca0*/  VIADD R207, R22, 0x20 ;  /* 0x0000002016cf7836 */ /* 0x000fe40000000000 */
[----:B------:R-:W-:Y:S02]  /*0cb0*/  IMAD R12, R4, 0x10, R3 ;  /* 0x00000010040c7824 */ /* 0x000fe400078e0203 */
[----:B------:R-:W-:Y:S02]  /*0cc0*/  IMAD.IADD R10, R22, 0x1, R207 ;  /* 0x00000001160a7824 */ /* 0x000fe400078e02cf */
[----:B------:R-:W-:-:S02]  /*0cd0*/  IMAD R13, R12, 0x8, R5 ;  /* 0x000000080c0d7824 */ /* 0x000fc400078e0205 */
[----:B------:R-:W-:Y:S02]  /*0ce0*/  IMAD.IADD R5, R22, 0x1, R209 ;  /* 0x0000000116057824 */ /* 0x000fe400078e02d1 */
[----:B------:R-:W-:Y:S02]  /*0cf0*/  IMAD.SHL.U32 R206, R229, 0x40, RZ ;  /* 0x00000040e5ce7824 */ /* 0x000fe400078e00ff */
[----:B------:R-:W-:Y:S01]  /*0d00*/  IMAD.SHL.U32 R214, R4, 0x200, RZ ;  /* 0x0000020004d67824 */ /* 0x000fe200078e00ff */
[----:B------:R-:W-:Y:S01]  /*0d10*/  SHF.R.S32.HI R12, RZ, 0x1f, R5 ;  /* 0x0000001fff0c7819 */ /* 0x000fe20000011405 */
[----:B------:R-:W-:Y:S01]  /*0d20*/  VIADD R208, R22, 0x10 ;  /* 0x0000001016d07836 */ /* 0x000fe20000000000 */
[----:B------:R-:W-:Y:S01]  /*0d30*/  LOP3.LUT R206, R206, 0x1c0, RZ, 0xc0, !PT ;  /* 0x000001c0cece7812 */ /* 0x000fe200078ec0ff */
[----:B------:R-:W-:Y:S01]  /*0d40*/  VIADD R210, R22, 0x30 ;  /* 0x0000003016d27836 */ /* 0x000fe20000000000 */
[-C--:B------:R-:W-:Y:S01]  /*0d50*/  LEA.HI R235, R12, R5.reuse, RZ, 0x3 ;  /* 0x000000050ceb7211 */ /* 0x080fe200078f18ff */
[----:B------:R-:W-:Y:S01]  /*0d60*/  IMAD.SHL.U32 R20, R208, 0x2, RZ ;  /* 0x00000002d0147824 */ /* 0x000fe200078e00ff */
[----:B------:R-:W-:Y:S01]  /*0d70*/  LEA.HI R12, R12, R5, RZ, 0x6 ;  /* 0x000000050c0c7211 */ /* 0x000fe200078f30ff */
[----:B------:R-:W-:Y:S01]  /*0d80*/  VIADD R211, R22, 0x50 ;  /* 0x0000005016d37836 */ /* 0x000fe20000000000 */
[----:B------:R-:W-:Y:S01]  /*0d90*/  SHF.R.S32.HI R5, RZ, 0x1f, R8 ;  /* 0x0000001fff057819 */ /* 0x000fe20000011408 */
[----:B------:R-:W-:Y:S01]  /*0da0*/  IMAD.SHL.U32 R13, R13, 0x8, RZ ;  /* 0x000000080d0d7824 */ /* 0x000fe200078e00ff */
[----:B------:R-:W-:Y:S01]  /*0db0*/  SHF.R.S32.HI R8, RZ, 0x1f, R209 ;  /* 0x0000001fff087819 */ /* 0x000fe200000114d1 */
[----:B------:R-:W-:Y:S01]  /*0dc0*/  IMAD.SHL.U32 R12, R12, 0x80, RZ ;  /* 0x000000800c0c7824 */ /* 0x000fe200078e00ff */
[----:B------:R-:W-:-:S02]  /*0dd0*/  LEA.HI R5, R5, R204, RZ, 0x3 ;  /* 0x000000cc05057211 */ /* 0x000fc400078f18ff */
[----:B------:R-:W-:Y:S02]  /*0de0*/  SHF.L.U64.HI R8, R209, 0x1, R8 ;  /* 0x00000001d1087819 */ /* 0x000fe40000010208 */
[----:B------:R-:W-:Y:S02]  /*0df0*/  LOP3.LUT R5, R5, 0xfffffff8, RZ, 0xc0, !PT ;  /* 0xfffffff805057812 */ /* 0x000fe400078ec0ff */
[----:B------:R-:W-:-:S03]  /*0e00*/  SHF.R.S32.HI R237, RZ, 0x1f, R208 ;  /* 0x0000001fffed7819 */ /* 0x000fc600000114d0 */
[----:B------:R-:W-:Y:S01]  /*0e10*/  IMAD.IADD R220, R204, 0x1, -R5 ;  /* 0x00000001ccdc7824 */ /* 0x000fe200078e0a05 */
[----:B------:R-:W-:Y:S02]  /*0e20*/  LOP3.LUT R5, R12, 0xffffe000, RZ, 0xc0, !PT ;  /* 0xffffe0000c057812 */ /* 0x000fe400078ec0ff */
[----:B------:R-:W-:Y:S01]  /*0e30*/  SHF.L.U64.HI R237, R208, 0x1, R237 ;  /* 0x00000001d0ed7819 */ /* 0x000fe200000102ed */
[----:B------:R-:W-:-:S05]  /*0e40*/  IMAD.SHL.U32 R212, R220, 0x40, RZ ;  /* 0x00000040dcd47824 */ /* 0x000fca00078e00ff */
[----:B------:R-:W-:-:S04]  /*0e50*/  LOP3.LUT R212, R212, 0x1c0, RZ, 0xc0, !PT ;  /* 0x000001c0d4d47812 */ /* 0x000fc800078ec0ff */
[----:B------:R-:W-:Y:S02]  /*0e60*/  SHF.R.U32.HI R213, RZ, 0x3, R212 ;  /* 0x00000003ffd57819 */ /* 0x000fe400000116d4 */
[----:B------:R-:W-:-:S04]  /*0e70*/  LOP3.LUT R4, R212, 0x38, R235, 0xf8, !PT ;  /* 0x00000038d4047812 */ /* 0x000fc800078ef8eb */
[----:B------:R-:W-:-:S04]  /*0e80*/  LOP3.LUT R4, R4, R213, RZ, 0x3c, !PT ;  /* 0x000000d504047212 */ /* 0x000fc800078e3cff */
[----:B------:R-:W-:-:S04]  /*0e90*/  IADD3 R4, R4, R5, R214 ;  /* 0x0000000504047210 */ /* 0x000fc80007ffe0d6 */
[----:B------:R-:W-:Y:S02]  /*0ea0*/  LEA R4, R4, UR4, 0x1 ;  /* 0x0000000404047c11 */ /* 0x000fe4000f8e08ff */
[----:B--2---:R-:W-:Y:S02]  /*0eb0*/  R2UR UR5, R2 ;  /* 0x00000000020572ca */ /* 0x004fe400000e0000 */
[CC--:B------:R-:W-:Y:S02]  /*0ec0*/  LEA.HI R2, R0.reuse, R18.reuse, RZ, 0x7 ;  /* 0x0000001200027211 */ /* 0x0c0fe400078f38ff */
[----:B------:R-:W-:Y:S02]  /*0ed0*/  LEA.HI R0, R0, R18, RZ, 0x3 ;  /* 0x0000001200007211 */ /* 0x000fe400078f18ff */
[----:B------:R-:W-:Y:S02]  /*0ee0*/  LOP3.LUT R236, R2, 0xffffff80, RZ, 0xc0, !PT ;  /* 0xffffff8002ec7812 */ /* 0x000fe400078ec0ff */
[----:B------:R-:W-:-:S02]  /*0ef0*/  SHF.R.S32.HI R15, RZ, 0x7, R2 ;  /* 0x00000007ff0f7819 */ /* 0x000fc40000011402 */
[----:B------:R-:W-:Y:S01]  /*0f00*/  LOP3.LUT R223, R0, 0xfffffff8, RZ, 0xc0, !PT ;  /* 0xfffffff800df7812 */ /* 0x000fe200078ec0ff */
[----:B------:R-:W-:Y:S01]  /*0f10*/  IMAD.IADD R236, R18, 0x1, -R236 ;  /* 0x0000000112ec7824 */ /* 0x000fe200078e0aec */
[----:B------:R-:W-:Y:S01]  /*0f20*/  LEA.HI R2, R2, R15, RZ, 0x1 ;  /* 0x0000000f02027211 */ /* 0x000fe200078f08ff */
[----:B------:R-:W-:Y:S01]  /*0f30*/  ULOP3.LUT UR5, UR5, 0x1, URZ, 0xfc, !UPT ;  /* 0x0000000105057892 */ /* 0x000fe2000f8efc3f */
[----:B------:R-:W-:Y:S01]  /*0f40*/  SHF.R.S32.HI R231, RZ, 0x3, R0 ;  /* 0x00000003ffe77819 */ /* 0x000fe20000011400 */
[----:B------:R-:W-:Y:S01]  /*0f50*/  IMAD.IADD R223, R18, 0x1, -R223 ;  /* 0x0000000112df7824 */ /* 0x000fe200078e0adf */
[----:B------:R-:W-:Y:S01]  /*0f60*/  SHF.R.S32.HI R7, RZ, 0x1f, R236 ;  /* 0x0000001fff077819 */ /* 0x000fe200000114ec */
[----:B------:R-:W-:Y:S01]  /*0f70*/  IMAD.U32 R0, RZ, RZ, UR4 ;  /* 0x00000004ff007e24 */ /* 0x000fe2000f8e00ff */
[----:B------:R-:W-:Y:S01]  /*0f80*/  LOP3.LUT R2, R2, 0x3fffffe, RZ, 0xc0, !PT ;  /* 0x03fffffe02027812 */ /* 0x000fe200078ec0ff */
[----:B------:R-:W-:Y:S01]  /*0f90*/  IMAD.SHL.U32 R219, R223, 0x8, RZ ;  /* 0x00000008dfdb7824 */ /* 0x000fe200078e00ff */
[-C--:B------:R-:W-:Y:S01]  /*0fa0*/  LEA.HI R6, R7, R236.reuse, RZ, 0x2 ;  /* 0x000000ec07067211 */ /* 0x080fe200078f10ff */
[----:B------:R-:W-:Y:S01]  /*0fb0*/  IMAD.SHL.U32 R18, R233, 0x8, RZ ;  /* 0x00000008e9127824 */ /* 0x000fe200078e00ff */
[----:B------:R-:W-:Y:S01]  /*0fc0*/  LEA.HI R7, R7, R236, RZ, 0x5 ;  /* 0x000000ec07077211 */ /* 0x000fe200078f28ff */
[----:B------:R-:W-:Y:S01]  /*0fd0*/  IMAD.IADD R2, R15, 0x1, -R2 ;  /* 0x000000010f027824 */ /* 0x000fe200078e0a02 */
[----:B------:R-:W-:Y:S01]  /*0fe0*/  LOP3.LUT R9, R6, 0x7ffffffc, RZ, 0xc0, !PT ;  /* 0x7ffffffc06097812 */ /* 0x000fe200078ec0ff */
[C---:B------:R-:W-:Y:S01]  /*0ff0*/  VIADD R221, R219.reuse, 0x40 ;  /* 0x00000040dbdd7836 */ /* 0x040fe20000000000 */
[----:B------:R-:W-:Y:S01]  /*1000*/  SHF.R.S32.HI R7, RZ, 0x5, R7 ;  /* 0x00000005ff077819 */ /* 0x000fe20000011407 */
[----:B------:R-:W-:Y:S01]  /*1010*/  VIADD R222, R219, 0x80 ;  /* 0x00000080dbde7836 */ /* 0x000fe20000000000 */
[----:B------:R-:W-:Y:S01]  /*1020*/  SHF.R.U32.HI R15, RZ, 0x3, R206 ;  /* 0x00000003ff0f7819 */ /* 0x000fe200000116ce */
[----:B------:R-:W-:Y:S01]  /*1030*/  IMAD.IADD R9, R236, 0x1, -R9 ;  /* 0x00000001ec097824 */ /* 0x000fe200078e0a09 */
[----:B------:R-:W-:Y:S01]  /*1040*/  SHF.R.S32.HI R12, RZ, 0x1f, R221 ;  /* 0x0000001fff0c7819 */ /* 0x000fe200000114dd */
[----:B------:R-:W-:Y:S01]  /*1050*/  IMAD.SHL.U32 R12, R207, 0x2, RZ ;  /* 0x00000002cf0c7824 */ /* 0x000fe200078e00ff */
[----:B------:R-:W-:Y:S01]  /*1060*/  SHF.R.S32.HI R21, RZ, 0x1f, R222 ;  /* 0x0000001fff157819 */ /* 0x000fe200000114de */
[----:B------:R-:W-:Y:S01]  /*1070*/  IMAD R3, R9, R14, 0x70 ;  /* 0x0000007009037424 */ /* 0x000fe200078e020e */
[----:B------:R-:W-:Y:S01]  /*1080*/  SHF.R.S32.HI R9, RZ, 0x1f, R10 ;  /* 0x0000001fff097819 */ /* 0x000fe2000001140a */
[----:B------:R-:W-:-:S03]  /*1090*/  IMAD.SHL.U32 R21, R210, 0x2, RZ ;  /* 0x00000002d2157824 */ /* 0x000fc600078e00ff */
[----:B------:R0:W-:Y:S01]  /*10a0*/  STL [R1+0x90], R3 ;  /* 0x0000900301007387 */ /* 0x0001e20000100800 */
[CC--:B------:R-:W-:Y:S02]  /*10b0*/  LEA.HI R11, R9.reuse, R10.reuse, RZ, 0x3 ;  /* 0x0000000a090b7211 */ /* 0x0c0fe400078f18ff */
[----:B------:R-:W-:Y:S02]  /*10c0*/  LEA.HI R9, R9, R10, RZ, 0x6 ;  /* 0x0000000a09097211 */ /* 0x000fe400078f30ff */
[----:B------:R-:W-:Y:S02]  /*10d0*/  SHF.R.S32.HI R10, RZ, 0x1f, R211 ;  /* 0x0000001fff0a7819 */ /* 0x000fe400000114d3 */
[----:B------:R-:W-:Y:S01]  /*10e0*/  SHF.R.S32.HI R234, RZ, 0x3, R11 ;  /* 0x00000003ffea7819 */ /* 0x000fe2000001140b */
[----:B------:R-:W-:Y:S01]  /*10f0*/  IMAD.SHL.U32 R9, R9, 0x80, RZ ;  /* 0x0000008009097824 */ /* 0x000fe200078e00ff */
[--C-:B0-----:R-:W-:Y:S02]  /*1100*/  SHF.R.S32.HI R3, RZ, 0x2, R6.reuse ;  /* 0x00000002ff037819 */ /* 0x101fe40000011406 */
[----:B------:R-:W-:-:S02]  /*1110*/  SHF.R.S32.HI R6, RZ, 0x1f, R6 ;  /* 0x0000001fff067819 */ /* 0x000fc40000011406 */
[----:B------:R-:W-:Y:S02]  /*1120*/  LOP3.LUT R9, R9, 0xffffe000, RZ, 0xc0, !PT ;  /* 0xffffe00009097812 */ /* 0x000fe400078ec0ff */
[----:B------:R-:W-:-:S04]  /*1130*/  LEA.HI R6, R6, R3, RZ, 0x3 ;  /* 0x0000000306067211 */ /* 0x000fc800078f18ff */
[----:B------:R-:W-:-:S05]  /*1140*/  LOP3.LUT R6, R6, 0xfffffff8, RZ, 0xc0, !PT ;  /* 0xfffffff806067812 */ /* 0x000fca00078ec0ff */
[----:B------:R-:W-:Y:S01]  /*1150*/  IMAD.IADD R6, R3, 0x1, -R6 ;  /* 0x0000000103067824 */ /* 0x000fe200078e0a06 */
[----:B------:R-:W-:-:S03]  /*1160*/  LOP3.LUT R3, R206, 0x38, R11, 0xf8, !PT ;  /* 0x00000038ce037812 */ /* 0x000fc600078ef80b */
[----:B------:R-:W-:Y:S01]  /*1170*/  IMAD R7, R7, 0x10, R6 ;  /* 0x0000001007077824 */ /* 0x000fe200078e0206 */
[----:B------:R-:W-:-:S03]  /*1180*/  SHF.R.S32.HI R6, RZ, 0x1f, R229 ;  /* 0x0000001fff067819 */ /* 0x000fc600000114e5 */
[----:B------:R-:W-:Y:S01]  /*1190*/  IMAD R14, R2, 0x40, R7 ;  /* 0x00000040020e7824 */ /* 0x000fe200078e0207 */
[----:B------:R-:W-:Y:S02]  /*11a0*/  LEA.HI R6, R6, R229, RZ, 0x3 ;  /* 0x000000e506067211 */ /* 0x000fe400078f18ff */
[----:B------:R-:W-:Y:S02]  /*11b0*/  LOP3.LUT R2, R212, 0x38, R11, 0xf8, !PT ;  /* 0x00000038d4027812 */ /* 0x000fe400078ef80b */
[----:B------:R-:W-:Y:S01]  /*11c0*/  STL [R1+0x8c], R14 ;  /* 0x00008c0e01007387 */ /* 0x000fe20000100800 */
[----:B------:R-:W-:Y:S01]  /*11d0*/  IMAD.SHL.U32 R6, R6, 0x40, RZ ;  /* 0x0000004006067824 */ /* 0x000fe200078e00ff */
[----:B------:R-:W-:Y:S02]  /*11e0*/  LOP3.LUT R2, R2, R213, RZ, 0x3c, !PT ;  /* 0x000000d502027212 */ /* 0x000fe400078e3cff */
[----:B------:R-:W-:Y:S02]  /*11f0*/  LOP3.LUT R7, R206, 0x38, R235, 0xf8, !PT ;  /* 0x00000038ce077812 */ /* 0x000fe400078ef8eb */
[----:B------:R-:W-:-:S02]  /*1200*/  LOP3.LUT R216, R6, 0xfffffe00, RZ, 0xc0, !PT ;  /* 0xfffffe0006d87812 */ /* 0x000fc400078ec0ff */
[----:B------:R-:W-:Y:S02]  /*1210*/  LOP3.LUT R6, R3, R15, RZ, 0x3c, !PT ;  /* 0x0000000f03067212 */ /* 0x000fe400078e3cff */
[-C--:B------:R-:W-:Y:S01]  /*1220*/  IADD3 R3, R2, R9.reuse, R214 ;  /* 0x0000000902037210 */ /* 0x080fe20007ffe0d6 */
[----:B------:R-:W-:Y:S01]  /*1230*/  IMAD.U32 R2, RZ, RZ, UR5 ;  /* 0x00000005ff027e24 */ /* 0x000fe2000f8e00ff */
[----:B------:R-:W-:Y:S02]  /*1240*/  IADD3 R6, R6, R9, R216 ;  /* 0x0000000906067210 */ /* 0x000fe40007ffe0d8 */
[----:B------:R-:W-:Y:S02]  /*1250*/  SHF.R.S32.HI R9, RZ, 0x1f, R210 ;  /* 0x0000001fff097819 */ /* 0x000fe400000114d2 */
[----:B------:R0:W-:Y:S01]  /*1260*/  STL [R1+0x1c], R2 ;  /* 0x00001c0201007387 */ /* 0x0001e20000100800 */
[----:B------:R-:W-:Y:S02]  /*1270*/  LOP3.LUT R7, R7, R15, RZ, 0x3c, !PT ;  /* 0x0000000f07077212 */ /* 0x000fe400078e3cff */
[----:B------:R-:W-:Y:S01]  /*1280*/  LEA R3, R3, UR4, 0x1 ;  /* 0x0000000403037c11 */ /* 0x000fe2000f8e08ff */
[----:B------:R1:W-:Y:S01]  /*1290*/  STL [R1+0x88], R0 ;  /* 0x0000880001007387 */ /* 0x0003e20000100800 */
[----:B------:R-:W-:-:S02]  /*12a0*/  IADD3 R7, R7, R5, R216 ;  /* 0x0000000507077210 */ /* 0x000fc40007ffe0d8 */
[----:B------:R-:W-:Y:S01]  /*12b0*/  LOP3.LUT R5, R206, 0x38, R18, 0xf8, !PT ;  /* 0x00000038ce057812 */ /* 0x000fe200078ef812 */
[----:B------:R2:W-:Y:S01]  /*12c0*/  STL [R1+0x50], R20 ;  /* 0x0000501401007387 */ /* 0x0005e20000100800 */
[----:B------:R-:W-:Y:S02]  /*12d0*/  SHF.R.S32.HI R235, RZ, 0x3, R235 ;  /* 0x00000003ffeb7819 */ /* 0x000fe400000114eb */
[----:B0-----:R-:W-:Y:S01]  /*12e0*/  LEA.HI R2, R233, R233, RZ, 0x1 ;  /* 0x000000e9e9027211 */ /* 0x001fe200078f08ff */
[----:B------:R0:W-:Y:S01]  /*12f0*/  STL [R1+0x58], R12 ;  /* 0x0000580c01007387 */ /* 0x0001e20000100800 */
[----:B------:R-:W-:Y:S02]  /*1300*/  LOP3.LUT R5, R216, R5, R15, 0xf6, !PT ;  /* 0x00000005d8057212 */ /* 0x000fe400078ef60f */
[----:B-1----:R-:W-:Y:S01]  /*1310*/  SHF.R.S32.HI R0, RZ, 0x1f, R219 ;  /* 0x0000001fff007819 */ /* 0x002fe200000114db */
[----:B------:R-:W-:Y:S01]  /*1320*/  STL [R1+0x60], R21 ;  /* 0x0000601501007387 */ /* 0x000fe20000100800 */
[----:B------:R-:W-:Y:S01]  /*1330*/  SHF.R.S32.HI R0, RZ, 0x1f, R207 ;  /* 0x0000001fff007819 */ /* 0x000fe200000114cf */
[----:B--2---:R-:W-:Y:S01]  /*1340*/  IMAD.SHL.U32 R20, R209, 0x2, RZ ;  /* 0x00000002d1147824 */ /* 0x004fe200078e00ff */
[----:B------:R-:W-:-:S02]  /*1350*/  LOP3.LUT R2, R2, 0x1ffffffe, RZ, 0xc0, !PT ;  /* 0x1ffffffe02027812 */ /* 0x000fc400078ec0ff */
[----:B------:R-:W-:Y:S01]  /*1360*/  LEA R5, R5, UR4, 0x1 ;  /* 0x0000000405057c11 */ /* 0x000fe2000f8e08ff */
[----:B0-----:R-:W-:Y:S01]  /*1370*/  IMAD.SHL.U32 R12, R211, 0x2, RZ ;  /* 0x00000002d30c7824 */ /* 0x001fe200078e00ff */
[----:B------:R-:W-:Y:S01]  /*1380*/  STL [R1+0x68], R20 ;  /* 0x0000681401007387 */ /* 0x000fe20000100800 */
[----:B------:R-:W-:-:S03]  /*1390*/  IMAD.IADD R2, R233, 0x1, -R2 ;  /* 0x00000001e9027824 */ /* 0x000fc600078e0a02 */
[----:B------:R0:W-:Y:S04]  /*13a0*/  STL [R1+0x70], R12 ;  /* 0x0000700c01007387 */ /* 0x0001e80000100800 */
[----:B------:R-:W-:Y:S01]  /*13b0*/  STL [R1+0x98], R13 ;  /* 0x0000980d01007387 */ /* 0x000fe20000100800 */
[----:B0-----:R-:W-:Y:S02]  /*13c0*/  SHF.L.U64.HI R12, R207, 0x1, R0 ;  /* 0x00000001cf0c7819 */ /* 0x001fe40000010200 */
[----:B------:R-:W-:-:S03]  /*13d0*/  SHF.L.U64.HI R0, R210, 0x1, R9 ;  /* 0x00000001d2007819 */ /* 0x000fc60000010209 */
[----:B------:R-:W-:Y:S04]  /*13e0*/  STL [R1+0x54], R12 ;  /* 0x0000540c01007387 */ /* 0x000fe80000100800 */
[----:B------:R0:W-:Y:S04]  /*13f0*/  STL [R1+0x5c], R0 ;  /* 0x00005c0001007387 */ /* 0x0001e80000100800 */
[----:B------:R-:W-:Y:S01]  /*1400*/  STL [R1+0x64], R8 ;  /* 0x0000640801007387 */ /* 0x000fe20000100800 */
[----:B0-----:R-:W-:-:S05]  /*1410*/  SHF.L.U64.HI R0, R211, 0x1, R10 ;  /* 0x00000001d3007819 */ /* 0x001fca000001020a */
[----:B------:R0:W-:Y:S04]  /*1420*/  STL [R1+0x6c], R0 ;  /* 0x00006c0001007387 */ /* 0x0001e80000100800 */
[----:B------:R-:W-:Y:S04]  /*1430*/  STL [R1+0x80], R5 ;  /* 0x0000800501007387 */ /* 0x000fe80000100800 */
[----:B------:R1:W-:Y:S01]  /*1440*/  STL [R1+0x84], R3 ;  /* 0x0000840301007387 */ /* 0x0003e20000100800 */
[----:B0-----:R-:W-:-:S05]  /*1450*/  LEA R0, R6, UR4, 0x1 ;  /* 0x0000000406007c11 */ /* 0x001fca000f8e08ff */
[----:B------:R0:W-:Y:S01]  /*1460*/  STL [R1+0x78], R0 ;  /* 0x0000780001007387 */ /* 0x0001e20000100800 */
[----:B-1----:R-:W-:-:S03]  /*1470*/  LEA R3, R7, UR4, 0x1 ;  /* 0x0000000407037c11 */ /* 0x002fc6000f8e08ff */
[----:B------:R1:W-:Y:S01]  /*1480*/  STL [R1+0x7c], R4 ;  /* 0x00007c0401007387 */ /* 0x0003e20000100800 */
[----:B0-----:R-:W-:-:S05]  /*1490*/  IMAD R0, R2, 0x8, R14 ;  /* 0x0000000802007824 */ /* 0x001fca00078e020e */
[----:B------:R1:W-:Y:S04]  /*14a0*/  STL [R1+0x94], R0 ;  /* 0x0000940001007387 */ /* 0x0003e80000100800 */
[----:B------:R1:W-:Y:S02]  /*14b0*/  STL [R1+0x74], R3 ;  /* 0x0000740301007387 */ /* 0x0003e40000100800 */
.L_x_4265:
[----:B01--4-:R-:W0:Y:S01]  /*14c0*/  LDC.64 R2, c[0x0][0xc88] ;  /* 0x00032200ff027b82 */ /* 0x013e220000000a00 */
        /* <DEDUP_REMOVED lines=10> */
[----:B------:R-:W-:Y:S02]  /*1570*/  ISETP.NE.AND.EX P1, PT, RZ, UR9, PT, P1 ;  /* 0x00000009ff007c0c */ /* 0x000fe4000bf25310 */
[----:B------:R-:W-:-:S04]  /*1580*/  ISETP.NE.U32.AND P0, PT, RZ, UR6, PT ;  /* 0x00000006ff007c0c */ /* 0x000fc8000bf05070 */
[----:B------:R-:W-:Y:S02]  /*1590*/  ISETP.NE.AND.EX P0, PT, RZ, UR7, PT, P0 ;  /* 0x00000007ff007c0c */ /* 0x000fe4000bf05300 */
[----:B--2---:R-:W-:Y:S01]  /*15a0*/  SHF.R.S32.HI R232, RZ, 0x1f, R227 ;  /* 0x0000001fffe87819 */ /* 0x004fe200000114e3 */
[C---:B------:R-:W-:Y:S02]  /*15b0*/  IMAD.SHL.U32 R225, R227.reuse, 0x4, RZ ;  /* 0x00000004e3e17824 */ /* 0x040fe400078e00ff */
[C---:B------:R-:W-:Y:S02]  /*15c0*/  @P2 LEA R2, P3, R227.reuse, UR4, 0x2 ;  /* 0x00000004e3022c11 */ /* 0x040fe4000f8610ff */
[C-C-:B------:R-:W-:Y:S02]  /*15d0*/  SHF.L.U64.HI R226, R227.reuse, 0x2, R232.reuse ;  /* 0x00000002e3e27819 */ /* 0x140fe400000102e8 */
[----:B------:R-:W-:Y:S01]  /*15e0*/  @P2 LEA.HI.X R3, R227, UR5, R232, 0x2, P3 ;  /* 0x00000005e3032c11 */ /* 0x000fe200098f14e8 */
[----:B------:R-:W-:Y:S01]  /*15f0*/  ULDC UR4, c[0x0][0x288] ;  /* 0x0000a20000047ab9 */ /* 0x000fe20000000800 */
[----:B---3--:R-:W-:-:S03]  /*1600*/  IADD3 R6, P4, R225, UR6, RZ ;  /* 0x00000006e1067c10 */ /* 0x008fc6000ff9e0ff */
[----:B------:R0:W5:Y:S01]  /*1610*/  @P2 LDG.E R9, desc[UR60][R2.64] ;  /* 0x0000003c02092981 */ /* 0x000162000c1e1900 */
[----:B------:R-:W-:Y:S01]  /*1620*/  @P1 IADD3 R4, P2, R225, UR8, RZ ;  /* 0x00000008e1041c10 */ /* 0x000fe2000ff5e0ff */
[----:B------:R-:W-:Y:S01]  /*1630*/  IMAD.U32 R152, RZ, RZ, UR4 ;  /* 0x00000004ff987e24 */ /* 0x000fe2000f8e00ff */
[C---:B------:R-:W-:Y:S01]  /*1640*/  IADD3.X R7, R226.reuse, UR7, RZ, P4, !PT ;  /* 0x00000007e2077c10 */ /* 0x040fe2000a7fe4ff */
[----:B------:R-:W-:Y:S01]  /*1650*/  ULDC.64 UR4, c[0x0][0x418] ;  /* 0x0001060000047ab9 */ /* 0x000fe20000000a00 */
[----:B------:R-:W-:-:S03]  /*1660*/  @P1 IADD3.X R5, R226, UR9, RZ, P2, !PT ;  /* 0x00000009e2051c10 */ /* 0x000fc600097fe4ff */
[----:B------:R0:W5:Y:S01]  /*1670*/  @P0 LDG.E R123, desc[UR60][R6.64] ;  /* 0x0000003c067b0981 */ /* 0x000162000c1e1900 */
[----:B------:R-:W-:Y:S01]  /*1680*/  UISETP.NE.U32.AND UP0, UPT, UR4, URZ, UPT ;  /* 0x0000003f0400728c */ /* 0x000fe2000bf05070 */
[----:B------:R-:W-:Y:S02]  /*1690*/  ULDC.64 UR8, c[0x0][0xa20] ;  /* 0x0002880000087ab9 */ /* 0x000fe40000000a00 */
[----:B------:R0:W5:Y:S01]  /*16a0*/  @P1 LDG.E R152, desc[UR60][R4.64] ;  /* 0x0000003c04981981 */ /* 0x000162000c1e1900 */
[----:B------:R-:W-:Y:S01]  /*16b0*/  UISETP.NE.AND.EX UP0, UPT, UR5, URZ, UPT, UP0 ;  /* 0x0000003f0500728c */ /* 0x000fe2000bf05300 */
[----:B------:R-:W-:Y:S01]  /*16c0*/  ULDC UR4, c[0x0][0x424] ;  /* 0x0001090000047ab9 */ /* 0x000fe20000000800 */
[----:B------:R-:W-:Y:S02]  /*16d0*/  ISETP.NE.U32.AND P2, PT, RZ, UR8, PT ;  /* 0x00000008ff007c0c */ /* 0x000fe4000bf45070 */
[----:B------:R-:W-:Y:S01]  /*16e0*/  USEL UR4, UR4, 0x1, UP0 ;  /* 0x0000000104047887 */ /* 0x000fe20008000000 */
[----:B------:R-:W-:Y:S01]  /*16f0*/  ULDC UR5, c[0x0][0x2f0] ;  /* 0x0000bc0000057ab9 */ /* 0x000fe20000000800 */
[----:B------:R-:W-:-:S02]  /*1700*/  ISETP.NE.AND.EX P2, PT, RZ, UR9, PT, P2 ;  /* 0x00000009ff007c0c */ /* 0x000fc4000bf45320 */
[----:B------:R-:W-:-:S03]  /*1710*/  UIMAD UR4, UR4, UR5, URZ ;  /* 0x00000005040472a4 */ /* 0x000fc6000f8e023f */
[----:B------:R-:W-:Y:S01]  /*1720*/  ULDC UR5, c[0x0][0x348] ;  /* 0x0000d20000057ab9 */ /* 0x000fe20000000800 */
[----:B------:R-:W-:Y:S02]  /*1730*/  IMAD.MOV.U32 R230, RZ, RZ, R133 ;  /* 0x000000ffffe67224 */ /* 0x000fe400078e0085 */
[----:B------:R-:W-:Y:S02]  /*1740*/  IMAD.MOV.U32 R224, RZ, RZ, R134 ;  /* 0x000000ffffe07224 */ /* 0x000fe400078e0086 */
[----:B------:R-:W-:Y:S01]  /*1750*/  IMAD.MOV.U32 R25, RZ, RZ, R227 ;  /* 0x000000ffff197224 */ /* 0x000fe200078e00e3 */
[----:B0-----:R-:W-:Y:S06]  /*1760*/  @P1 BRA `(.L_x_4061) ;  /* 0x0000000000241947 */ /* 0x001fec0003800000 */
        /* <DEDUP_REMOVED lines=9> */
.L_x_4061:
[----:B------:R-:W-:Y:S02]  /*1800*/  IMAD.U32 R2, RZ, RZ, UR5 ;  /* 0x00000005ff027e24 */ /* 0x000fe4000f8e00ff */
[----:B------:R-:W-:Y:S01]  /*1810*/  IMAD.U32 R26, RZ, RZ, UR4 ;  /* 0x00000004ff1a7e24 */ /* 0x000fe2000f8e00ff */
[----:B------:R-:W-:Y:S06]  /*1820*/  @!P2 BRA `(.L_x_4062) ;  /* 0x000000000010a947 */ /* 0x000fec0003800000 */
[----:B------:R-:W-:-:S04]  /*1830*/  IADD3 R4, P0, R225, UR8, RZ ;  /* 0x00000008e1047c10 */ /* 0x000fc8000ff1e0ff */
[----:B------:R-:W-:-:S05]  /*1840*/  IADD3.X R5, R226, UR9, RZ, P0, !PT ;  /* 0x00000009e2057c10 */ /* 0x000fca00087fe4ff */
[----:B------:R0:W5:Y:S01]  /*1850*/  LDG.E R26, desc[UR60][R4.64] ;  /* 0x0000003c041a7981 */ /* 0x000162000c1e1900 */
[----:B------:R-:W-:Y:S05]  /*1860*/  BRA `(.L_x_4063) ;  /* 0x0000000000107947 */ /* 0x000fea0003800000 */
.L_x_4062:
[----:B------:R-:W-:Y:S05]  /*1870*/  @!P0 BRA `(.L_x_4063) ;  /* 0x00000000000c8947 */ /* 0x000fea0003800000 */
[----:B------:R-:W2:Y:S04]  /*1880*/  LDG.E R3, desc[UR60][R6.64] ;  /* 0x0000003c06037981 */ /* 0x000ea8000c1e1900 */
[----:B------:R-:W2:Y:S02]  /*1890*/  LDG.E R26, desc[UR60][R6.64+0x4] ;  /* 0x0000043c061a7981 */ /* 0x000ea4000c1e1900 */
[----:B--2---:R-:W-:-:S07]  /*18a0*/  IMAD.IADD R26, R26, 0x1, -R3 ;  /* 0x000000011a1a7824 */ /* 0x004fce00078e0a03 */
.L_x_4063:
[----:B------:R-:W-:Y:S02]  /*18b0*/  ULDC.64 UR4, c[0x0][0xa10] ;  /* 0x0002840000047ab9 */ /* 0x000fe40000000a00 */
        /* <DEDUP_REMOVED lines=11> */
[----:B0-----:R-:W-:-:S12]  /*1970*/  IMAD.MOV.U32 R4, RZ, RZ, RZ ;  /* 0x000000ffff047224 */ /* 0x001fd800078e00ff */
[----:B------:R-:W-:-:S04]  /*1980*/  @P1 IADD3 R6, P2, R225, UR4, RZ ;  /* 0x00000004e1061c10 */ /* 0x000fc8000ff5e0ff */
[----:B------:R-:W-:-:S05]  /*1990*/  @P1 IADD3.X R7, R226, UR5, RZ, P2, !PT ;  /* 0x00000005e2071c10 */ /* 0x000fca00097fe4ff */
[----:B------:R0:W5:Y:S01]  /*19a0*/  @P1 LDG.E R148, desc[UR60][R6.64] ;  /* 0x0000003c06941981 */ /* 0x000162000c1e1900 */
[----:B------:R-:W-:Y:S01]  /*19b0*/  PLOP3.LUT P2, PT, PT, PT, PT, 0x80, 0x0 ;  /* 0x000000000000781c */ /* 0x000fe20003f4f070 */
[----:B--2---:R-:W-:Y:S02]  /*19c0*/  @P0 IMAD.IADD R2, R3, 0x1, -R0 ;  /* 0x0000000103020824 */ /* 0x004fe400078e0a00 */
[----:B------:R-:W-:Y:S02]  /*19d0*/  IMAD.MOV R0, RZ, RZ, -R9 ;  /* 0x000000ffff007224 */ /* 0x000fe400078e0a09 */
[----:B------:R-:W-:-:S03]  /*19e0*/  IMAD.IADD R153, R9, 0x1, R2 ;  /* 0x0000000109997824 */ /* 0x000fc600078e0202 */
[----:B------:R-:W-:Y:S01]  /*19f0*/  VIMNMX R0, RZ, R0, !PT ;  /* 0x00000000ff007248 */ /* 0x000fe20007fe0100 */
[----:B------:R-:W-:-:S04]  /*1a00*/  VIADD R5, R153, 0x6f ;  /* 0x0000006f99057836 */ /* 0x000fc80000000000 */
[----:B------:R-:W-:-:S05]  /*1a10*/  IMAD.HI R4, R5, -0x6db6db6d, R4 ;  /* 0x9249249305047827 */ /* 0x000fca00078e0204 */
[----:B------:R-:W-:-:S04]  /*1a20*/  SHF.R.U32.HI R155, RZ, 0x1f, R4 ;  /* 0x0000001fff9b7819 */ /* 0x000fc80000011604 */
[----:B------:R-:W-:Y:S02]  /*1a30*/  LEA.HI.SX32 R155, R4, R155, 0x1a ;  /* 0x0000009b049b7211 */ /* 0x000fe400078fd2ff */
[----:B------:R-:W-:-:S03]  /*1a40*/  SHF.R.U32.HI R4, RZ, 0x4, R0 ;  /* 0x00000004ff047819 */ /* 0x000fc60000011600 */
[----:B------:R-:W-:Y:S02]  /*1a50*/  IMAD R3, R155, 0x70, -R9 ;  /* 0x000000709b037824 */ /* 0x000fe400078e0a09 */
[----:B------:R-:W-:-:S03]  /*1a60*/  IMAD.WIDE.U32 R4, R4, 0x24924925, RZ ;  /* 0x2492492504047825 */ /* 0x000fc600078e00ff */
[----:B------:R-:W-:Y:S01]  /*1a70*/  VIMNMX R3, R3, R2, PT ;  /* 0x0000000203037248 */ /* 0x000fe20003fe0100 */
[----:B------:R-:W-:-:S03]  /*1a80*/  IMAD.MOV.U32 R135, RZ, RZ, R5 ;  /* 0x000000ffff877224 */ /* 0x000fc600078e0005 */
[----:B------:R-:W-:Y:S01]  /*1a90*/  ISETP.GT.AND P0, PT, R3, R0, PT ;  /* 0x000000000300720c */ /* 0x000fe20003f04270 */
[----:B------:R-:W-:-:S12]  /*1aa0*/  IMAD.MOV.U32 R24, RZ, RZ, R135 ;  /* 0x000000ffff187224 */ /* 0x000fd800078e0087 */
[----:B0-----:R-:W-:Y:S02]  /*1ab0*/  @P0 VIADD R7, R3, 0x6f ;  /* 0x0000006f03070836 */ /* 0x001fe40000000000 */
[----:B------:R-:W-:-:S04]  /*1ac0*/  @P0 IMAD.MOV.U32 R6, RZ, RZ, RZ ;  /* 0x000000ffff060224 */ /* 0x000fc800078e00ff */
[----:B------:R-:W-:-:S05]  /*1ad0*/  @P0 IMAD.HI R6, R7, -0x6db6db6d, R6 ;  /* 0x9249249307060827 */ /* 0x000fca00078e0206 */
[----:B------:R-:W-:-:S04]  /*1ae0*/  @P0 SHF.R.U32.HI R3, RZ, 0x1f, R6 ;  /* 0x0000001fff030819 */ /* 0x000fc80000011606 */
[----:B------:R-:W-:-:S04]  /*1af0*/  @P0 LEA.HI.SX32 R24, R6, R3, 0x1a ;  /* 0x0000000306180211 */ /* 0x000fc800078fd2ff */
        /* <DEDUP_REMOVED lines=22> */
.L_x_4066:
[----:B------:R-:W-:Y:S05]  /*1c60*/  BSYNC B6 ;  /* 0x0000000000067941 */ /* 0x000fea0003800000 */
.L_x_4065:
        /* <DEDUP_REMOVED lines=20> */
.L_x_4068:
[----:B------:R-:W-:Y:S05]  /*1db0*/  BSYNC B6 ;  /* 0x0000000000067941 */ /* 0x000fea0003800000 */
.L_x_4067:
[----:B------:R-:W-:Y:S01]  /*1dc0*/  ULDC.64 UR4, c[0x0][0x9f8] ;  /* 0x00027e0000047ab9 */ /* 0x000fe20000000a00 */
[----:B------:R-:W2:Y:S01]  /*1dd0*/  LDL.LU R28, [R1+0x8] ;  /* 0x00000800011c7983 */ /* 0x000ea20000300800 */
[----:B------:R-:W-:Y:S01]  /*1de0*/  ISETP.NE.U32.AND P0, PT, RZ, UR4, PT ;  /* 0x00000004ff007c0c */ /* 0x000fe2000bf05070 */
[----:B------:R-:W-:Y:S01]  /*1df0*/  VIADD R0, R18, 0x20 ;  /* 0x0000002012007836 */ /* 0x000fe20000000000 */
[----:B------:R-:W-:Y:S01]  /*1e00*/  SHF.R.S32.HI R11, RZ, 0x1f, R134 ;  /* 0x0000001fff0b7819 */ /* 0x000fe20000011486 */
[----:B------:R-:W0:Y:S01]  /*1e10*/  LDC.64 R114, c[0x0][0x300] ;  /* 0x0000c000ff727b82 */ /* 0x000e220000000a00 */
[----:B------:R-:W-:Y:S01]  /*1e20*/  ISETP.NE.AND.EX P0, PT, RZ, UR5, PT, P0 ;  /* 0x00000005ff007c0c */ /* 0x000fe2000bf05300 */
[----:B------:R-:W-:Y:S01]  /*1e30*/  ULDC UR6, c[0x0][0x2f4] ;  /* 0x0000bd0000067ab9 */ /* 0x000fe20000000800 */
[----:B------:R-:W-:Y:S01]  /*1e40*/  SHF.R.S32.HI R19, RZ, 0x1f, R18 ;  /* 0x0000001fff137819 */ /* 0x000fe20000011412 */
[----:B------:R-:W-:Y:S01]  /*1e50*/  IMAD.IADD R123, R123, 0x1, R26 ;  /* 0x000000017b7b7824 */ /* 0x000fe200078e021a */
[----:B------:R-:W-:-:S03]  /*1e60*/  ULDC.64 UR8, c[0x0][0xa08] ;  /* 0x0002820000087ab9 */ /* 0x000fc60000000a00 */
[----:B------:R-:W1:Y:S06]  /*1e70*/  LDC.64 R108, c[0x0][0x408] ;  /* 0x00010200ff6c7b82 */ /* 0x000e6c0000000a00 */
[----:B------:R-:W-:Y:S02]  /*1e80*/  @P0 IADD3 R4, P1, R225, UR4, RZ ;  /* 0x00000004e1040c10 */ /* 0x000fe4000ff3e0ff */
[----:B------:R-:W3:Y:S02]  /*1e90*/  LDC.64 R102, c[0x0][0x3f8] ;  /* 0x0000fe00ff667b82 */ /* 0x000ee40000000a00 */
[----:B------:R-:W-:Y:S01]  /*1ea0*/  @P0 IADD3.X R5, R226, UR5, RZ, P1, !PT ;  /* 0x00000005e2050c10 */ /* 0x000fe20008ffe4ff */
[----:B------:R-:W-:-:S04]  /*1eb0*/  ULDC.64 UR4, c[0x0][0x330] ;  /* 0x0000cc0000047ab9 */ /* 0x000fc80000000a00 */
[----:B------:R4:W2:Y:S01]  /*1ec0*/  @P0 LDG.E R25, desc[UR60][R4.64] ;  /* 0x0000003c04190981 */ /* 0x0008a2000c1e1900 */
[----:B------:R-:W-:Y:S01]  /*1ed0*/  ISETP.GE.AND P1, PT, R0, UR6, PT ;  /* 0x0000000600007c0c */ /* 0x000fe2000bf26270 */
[----:B------:R-:W-:Y:S01]  /*1ee0*/  IMAD R3, R11, UR4, RZ ;  /* 0x000000040b037c24 */ /* 0x000fe2000f8e02ff */
[----:B------:R-:W-:Y:S01]  /*1ef0*/  ISETP.GE.AND P0, PT, R18, UR6, PT ;  /* 0x0000000612007c0c */ /* 0x000fe2000bf06270 */
[C---:B------:R-:W-:Y:S01]  /*1f00*/  IMAD.WIDE.U32 R116, R134.reuse, UR4, R18 ;  /* 0x0000000486747c25 */ /* 0x040fe2000f8e0012 */
[----:B------:R-:W-:Y:S01]  /*1f10*/  SHF.R.S32.HI R15, RZ, 0x1f, R123 ;  /* 0x0000001fff0f7819 */ /* 0x000fe2000001147b */
[----:B------:R-:W1:Y:S01]  /*1f20*/  LDC R31, c[0x0][0x3f4] ;  /* 0x0000fd00ff1f7b82 */ /* 0x000e620000000800 */
[----:B------:R-:W-:Y:S01]  /*1f30*/  SEL R6, RZ, 0x1, P0 ;  /* 0x00000001ff067807 */ /* 0x000fe20000000000 */
[----:B------:R-:W-:Y:S01]  /*1f40*/  IMAD R3, R134, UR5, R3 ;  /* 0x0000000586037c24 */ /* 0x000fe2000f8e0203 */
[----:B------:R-:W-:Y:S01]  /*1f50*/  ULDC.64 UR4, c[0x0][0x308] ;  /* 0x0000c20000047ab9 */ /* 0x000fe20000000a00 */
[----:B----4-:R-:W-:Y:S01]  /*1f60*/  SEL R4, RZ, 0xffffffff, P1 ;  /* 0xffffffffff047807 */ /* 0x010fe20000800000 */
[----:B------:R-:W-:Y:S01]  /*1f70*/  VIADD R5, R18, 0x80 ;  /* 0x0000008012057836 */ /* 0x000fe20000000000 */
[----:B------:R-:W-:Y:S01]  /*1f80*/  SHF.R.S32.HI R150, RZ, 0x1f, R204 ;  /* 0x0000001fff967819 */ /* 0x000fe200000114cc */
[----:B------:R-:W-:Y:S01]  /*1f90*/  IMAD.IADD R117, R117, 0x1, R3 ;  /* 0x0000000175757824 */ /* 0x000fe200078e0203 */
[----:B------:R-:W-:Y:S01]  /*1fa0*/  SHF.R.S32.HI R23, RZ, 0x1f, R22 ;  /* 0x0000001fff177819 */ /* 0x000fe20000011416 */
[----:B------:R-:W-:Y:S01]  /*1fb0*/  IMAD.SHL.U32 R7, R4, 0x2, RZ ;  /* 0x0000000204077824 */ /* 0x000fe200078e00ff */
[----:B------:R-:W-:Y:S01]  /*1fc0*/  ISETP.GE.AND P2, PT, R5, UR6, PT ;  /* 0x0000000605007c0c */ /* 0x000fe2000bf46270 */
[C---:B------:R-:W-:Y:S01]  /*1fd0*/  VIADD R3, R18.reuse, 0x40 ;  /* 0x0000004012037836 */ /* 0x040fe20000000000 */
[----:B------:R-:W-:Y:S01]  /*1fe0*/  SHF.R.U32.HI R20, RZ, 0x3, R206 ;  /* 0x00000003ff147819 */ /* 0x000fe200000116ce */
[----:B------:R-:W-:Y:S01]  /*1ff0*/  VIADD R4, R18, 0x60 ;  /* 0x0000006012047836 */ /* 0x000fe20000000000 */
[----:B------:R-:W-:Y:S01]  /*2000*/  LOP3.LUT R8, R7, 0x2, R6, 0xe2, !PT ;  /* 0x0000000207087812 */ /* 0x000fe200078ee206 */
[-C--:B0-----:R-:W-:Y:S01]  /*2010*/  IMAD R12, R15, R114.reuse, RZ ;  /* 0x000000720f0c7224 */ /* 0x081fe200078e02ff */
[----:B------:R-:W-:Y:S01]  /*2020*/  ISETP.GE.AND P0, PT, R3, UR6, PT ;  /* 0x0000000603007c0c */ /* 0x000fe2000bf06270 */
[----:B------:R-:W-:Y:S01]  /*2030*/  IMAD.WIDE.U32 R6, R123, R114, RZ ;  /* 0x000000727b067225 */ /* 0x000fe200078e00ff */
[----:B------:R-:W-:-:S02]  /*2040*/  ISETP.GE.AND P1, PT, R4, UR6, PT ;  /* 0x0000000604007c0c */ /* 0x000fc4000bf26270 */
[----:B------:R-:W-:Y:S01]  /*2050*/  SEL R9, RZ, 0x4, P0 ;  /* 0x00000004ff097807 */ /* 0x000fe20000000000 */
[----:B------:R-:W-:Y:S01]  /*2060*/  IMAD R13, R123, R115, R12 ;  /* 0x000000737b0d7224 */ /* 0x000fe200078e020c */
[----:B------:R-:W-:Y:S01]  /*2070*/  SEL R10, RZ, 0x8, P1 ;  /* 0x00000008ff0a7807 */ /* 0x000fe20000800000 */
[----:B------:R-:W-:Y:S01]  /*2080*/  IMAD R11, R11, UR4, RZ ;  /* 0x000000040b0b7c24 */ /* 0x000fe2000f8e02ff */
[----:B------:R-:W-:Y:S01]  /*2090*/  ISETP.NE.U32.AND P0, PT, RZ, UR8, PT ;  /* 0x00000008ff007c0c */ /* 0x000fe2000bf05070 */
[----:B------:R-:W-:Y:S01]  /*20a0*/  IMAD.IADD R7, R7, 0x1, R13 ;  /* 0x0000000107077824 */ /* 0x000fe200078e020d */
[----:B------:R-:W-:Y:S01]  /*20b0*/  LOP3.LUT R8, R10, R8, R9, 0xfe, !PT ;  /* 0x000000080a087212 */ /* 0x000fe200078efe09 */
[C---:B------:R-:W-:Y:S01]  /*20c0*/  IMAD R11, R134.reuse, UR5, R11 ;  /* 0x00000005860b7c24 */ /* 0x040fe2000f8e020b */
[----:B------:R-:W-:Y:S01]  /*20d0*/  SEL R9, RZ, 0x10, P2 ;  /* 0x00000010ff097807 */ /* 0x000fe20001000000 */
[----:B------:R-:W-:Y:S01]  /*20e0*/  IMAD.WIDE.U32 R6, R134, UR4, R6 ;  /* 0x0000000486067c25 */ /* 0x000fe2000f8e0006 */
[----:B------:R-:W-:Y:S01]  /*20f0*/  ISETP.NE.AND.EX P0, PT, RZ, UR9, PT, P0 ;  /* 0x00000009ff007c0c */ /* 0x000fe2000bf05300 */
[----:B------:R-:W-:Y:S01]  /*2100*/  ULDC.64 UR4, c[0x0][0x310] ;  /* 0x0000c40000047ab9 */ /* 0x000fe20000000a00 */
[----:B------:R-:W-:Y:S01]  /*2110*/  LOP3.LUT R30, R8, R9, RZ, 0xfc, !PT ;  /* 0x00000009081e7212 */ /* 0x000fe200078efcff */
[----:B------:R-:W-:Y:S01]  /*2120*/  IMAD.IADD R7, R7, 0x1, R11 ;  /* 0x0000000107077824 */ /* 0x000fe200078e020b */
[-C--:B-1----:R-:W-:Y:S01]  /*2130*/  ISETP.GE.AND P1, PT, R0, R31.reuse, PT ;  /* 0x0000001f0000720c */ /* 0x082fe20003f26270 */
[----:B------:R-:W-:Y:S01]  /*2140*/  IMAD.WIDE.U32 R112, R204, R108, R22 ;  /* 0x0000006ccc707225 */ /* 0x000fe200078e0016 */
[----:B------:R-:W-:-:S02]  /*2150*/  ISETP.GE.AND P3, PT, R3, R31, PT ;  /* 0x0000001f0300720c */ /* 0x000fc40003f66270 */
[----:B------:R-:W-:Y:S01]  /*2160*/  LOP3.LUT P2, RZ, R220, 0x4, RZ, 0xc0, !PT ;  /* 0x00000004dcff7812 */ /* 0x000fe2000784c0ff */
[----:B------:R-:W-:Y:S01]  /*2170*/  IMAD.WIDE.U32 R110, R204, R108, R18 ;  /* 0x0000006ccc6e7225 */ /* 0x000fe200078e0012 */
[----:B------:R-:W-:Y:S02]  /*2180*/  SHF.L.U64.HI R138, R114, 0x6, R115 ;  /* 0x00000006728a7819 */ /* 0x000fe40000010273 */
[----:B------:R-:W-:Y:S01]  /*2190*/  SHF.R.S32.HI R151, RZ, 0x1f, R229 ;  /* 0x0000001fff977819 */ /* 0x000fe200000114e5 */
[----:B---3--:R-:W-:-:S04]  /*21a0*/  IMAD.WIDE.U32 R106, R204, R102, R22 ;  /* 0x00000066cc6a7225 */ /* 0x008fc800078e0016 */
[----:B------:R-:W-:-:S04]  /*21b0*/  IMAD.WIDE.U32 R104, R204, R102, R18 ;  /* 0x00000066cc687225 */ /* 0x000fc800078e0012 */
[----:B------:R-:W-:Y:S02]  /*21c0*/  IMAD.SHL.U32 R132, R31, 0x2, RZ ;  /* 0x000000021f847824 */ /* 0x000fe400078e00ff */
[----:B------:R-:W-:Y:S02]  /*21d0*/  IMAD R35, R103, 0x70, RZ ;  /* 0x0000007067237824 */ /* 0x000fe400078e02ff */
[----:B------:R-:W-:Y:S02]  /*21e0*/  IMAD R33, R115, 0x70, RZ ;  /* 0x0000007073217824 */ /* 0x000fe400078e02ff */
[----:B------:R-:W-:Y:S02]  /*21f0*/  IMAD.SHL.U32 R139, R114, 0x40, RZ ;  /* 0x00000040728b7824 */ /* 0x000fe400078e00ff */
[----:B------:R-:W-:Y:S01]  /*2200*/  IMAD R137, R109, 0x70, RZ ;  /* 0x000000706d897824 */ /* 0x000fe200078e02ff */
[----:B--2---:R-:W-:-:S04]  /*2210*/  LOP3.LUT R28, R28, 0xfffffffe, RZ, 0xc0, !PT ;  /* 0xfffffffe1c1c7812 */ /* 0x004fc800078ec0ff */
[----:B------:R-:W-:-:S04]  /*2220*/  @P3 LOP3.LUT R28, R28, 0x1, RZ, 0xfc, !PT ;  /* 0x000000011c1c3812 */ /* 0x000fc800078efcff */
[----:B------:R-:W-:-:S04]  /*2230*/  LOP3.LUT R28, R28, 0xfffffffb, RZ, 0xc0, !PT ;  /* 0xfffffffb1c1c7812 */ /* 0x000fc800078ec0ff */
[----:B------:R-:W-:-:S05]  /*2240*/  @P2 LOP3.LUT R28, R28, 0x4, RZ, 0xfc, !PT ;  /* 0x000000041c1c2812 */ /* 0x000fca00078efcff */
[----:B------:R0:W-:Y:S01]  /*2250*/  STL [R1+0x8], R28 ;  /* 0x0000081c01007387 */ /* 0x0001e20000100800 */
[----:B------:R-:W-:Y:S02]  /*2260*/  SHF.R.S32.HI R8, RZ, 0x1f, R25 ;  /* 0x0000001fff087819 */ /* 0x000fe40000011419 */
[----:B------:R-:W-:Y:S02]  /*2270*/  SEL R39, R25, RZ, !P0 ;  /* 0x000000ff19277207 */ /* 0x000fe40004000000 */
[----:B------:R-:W-:Y:S01]  /*2280*/  SEL R10, R8, RZ, !P0 ;  /* 0x000000ff080a7207 */ /* 0x000fe20004000000 */
[----:B------:R-:W-:Y:S02]  /*2290*/  IMAD R8, R150, R108, RZ ;  /* 0x0000006c96087224 */ /* 0x000fe400078e02ff */
[----:B------:R-:W-:-:S04]  /*22a0*/  IMAD.WIDE.U32 R118, R39, UR4, R6 ;  /* 0x0000000427767c25 */ /* 0x000fc8000f8e0006 */
[----:B------:R-:W-:Y:S02]  /*22b0*/  IMAD R12, R10, UR4, RZ ;  /* 0x000000040a0c7c24 */ /* 0x000fe4000f8e02ff */
[----:B------:R-:W-:Y:S02]  /*22c0*/  IMAD R11, R204, R109, R8 ;  /* 0x0000006dcc0b7224 */ /* 0x000fe400078e0208 */
[----:B------:R-:W-:Y:S01]  /*22d0*/  IMAD R13, R39, UR5, R12 ;  /* 0x00000005270d7c24 */ /* 0x000fe2000f8e020c */
[----:B------:R-:W-:Y:S01]  /*22e0*/  ULDC.64 UR4, c[0x0][0x338] ;  /* 0x0000ce0000047ab9 */ /* 0x000fe20000000a00 */
[-C--:B------:R-:W-:Y:S02]  /*22f0*/  IMAD R6, R150, R114.reuse, RZ ;  /* 0x0000007296067224 */ /* 0x080fe400078e02ff */
[----:B------:R-:W-:-:S04]  /*2300*/  IMAD.WIDE.U32 R8, R204, R114, R18 ;  /* 0x00000072cc087225 */ /* 0x000fc800078e0012 */
[----:B------:R-:W-:Y:S01]  /*2310*/  IMAD R12, R204, R115, R6 ;  /* 0x00000073cc0c7224 */ /* 0x000fe200078e0206 */
[----:B------:R-:W-:Y:S01]  /*2320*/  IADD3 R6, P0, R118, R8, RZ ;  /* 0x0000000876067210 */ /* 0x000fe20007f1e0ff */
[----:B------:R-:W-:Y:S02]  /*2330*/  IMAD.IADD R7, R119, 0x1, R13 ;  /* 0x0000000177077824 */ /* 0x000fe400078e020d */
[----:B------:R-:W-:Y:S02]  /*2340*/  IMAD R10, R10, UR4, RZ ;  /* 0x000000040a0a7c24 */ /* 0x000fe4000f8e02ff */
[----:B------:R-:W-:Y:S01]  /*2350*/  IMAD.IADD R113, R113, 0x1, R11 ;  /* 0x0000000171717824 */ /* 0x000fe200078e020b */
[----:B------:R-:W-:Y:S01]  /*2360*/  IADD3.X R8, R7, R9, R12, P0, !PT ;  /* 0x0000000907087210 */ /* 0x000fe200007fe40c */
[----:B------:R-:W-:Y:S01]  /*2370*/  IMAD R9, R150, R102, RZ ;  /* 0x0000006696097224 */ /* 0x000fe200078e02ff */
[----:B------:R-:W-:Y:S01]  /*2380*/  ISETP.GE.AND P0, PT, R18, R31, PT ;  /* 0x0000001f1200720c */ /* 0x000fe20003f06270 */
[----:B------:R-:W-:Y:S01]  /*2390*/  IMAD.IADD R111, R11, 0x1, R111 ;  /* 0x000000010b6f7824 */ /* 0x000fe200078e026f */
[C---:B------:R-:W-:Y:S01]  /*23a0*/  SEL R11, R31.reuse, RZ, P1 ;  /* 0x000000ff1f0b7207 */ /* 0x040fe20000800000 */
[----:B------:R-:W-:Y:S01]  /*23b0*/  IMAD R13, R204, R103, R9 ;  /* 0x00000067cc0d7224 */ /* 0x000fe200078e0209 */
[----:B------:R-:W-:Y:S01]  /*23c0*/  SEL R9, R31, RZ, P0 ;  /* 0x000000ff1f097207 */ /* 0x000fe20000000000 */
[----:B------:R-:W-:-:S04]  /*23d0*/  IMAD.WIDE.U32 R116, R39, UR4, R116 ;  /* 0x0000000427747c25 */ /* 0x000fc8000f8e0074 */
[----:B------:R-:W-:Y:S01]  /*23e0*/  IMAD R39, R39, UR5, R10 ;  /* 0x0000000527277c24 */ /* 0x000fe2000f8e020a */
[----:B------:R-:W-:Y:S01]  /*23f0*/  SEL R10, R31, RZ, P3 ;  /* 0x000000ff1f0a7207 */ /* 0x000fe20001800000 */
[----:B------:R-:W-:Y:S01]  /*2400*/  IMAD.IADD R9, R18, 0x1, R9 ;  /* 0x0000000112097824 */ /* 0x000fe200078e0209 */
[----:B------:R-:W-:Y:S01]  /*2410*/  IADD3 R122, P3, R204, R123, RZ ;  /* 0x0000007bcc7a7210 */ /* 0x000fe20007f7e0ff */
[----:B------:R-:W-:Y:S02]  /*2420*/  IMAD.IADD R11, R0, 0x1, R11 ;  /* 0x00000001000b7824 */ /* 0x000fe400078e020b */
[----:B------:R-:W-:Y:S01]  /*2430*/  IMAD.IADD R14, R3, 0x1, R10 ;  /* 0x00000001030e7824 */ /* 0x000fe200078e020a */
[----:B------:R-:W-:Y:S01]  /*2440*/  SHF.R.S32.HI R10, RZ, 0x1f, R9 ;  /* 0x0000001fff0a7819 */ /* 0x000fe20000011409 */
[----:B------:R-:W-:Y:S01]  /*2450*/  IMAD.IADD R107, R107, 0x1, R13 ;  /* 0x000000016b6b7824 */ /* 0x000fe200078e020d */
[----:B------:R-:W-:Y:S01]  /*2460*/  SHF.R.S32.HI R12, RZ, 0x1f, R11 ;  /* 0x0000001fff0c7819 */ /* 0x000fe2000001140b */
[----:B------:R-:W-:Y:S01]  /*2470*/  IMAD.IADD R105, R13, 0x1, R105 ;  /* 0x000000010d697824 */ /* 0x000fe200078e0269 */
[-C--:B------:R-:W-:Y:S01]  /*2480*/  LEA.HI R25, R10, R9.reuse, RZ, 0x3 ;  /* 0x000000090a197211 */ /* 0x080fe200078f18ff */
[----:B-----5:R-:W-:Y:S01]  /*2490*/  IMAD.WIDE.U32 R106, R148, R102, R106 ;  /* 0x00000066946a7225 */ /* 0x020fe200078e006a */
[----:B------:R-:W-:-:S02]  /*24a0*/  LEA.HI R9, R10, R9, RZ, 0x6 ;  /* 0x000000090a097211 */ /* 0x000fc400078f30ff */
[-C--:B------:R-:W-:Y:S01]  /*24b0*/  LEA.HI R10, R12, R11.reuse, RZ, 0x6 ;  /* 0x0000000b0c0a7211 */ /* 0x080fe200078f30ff */
[----:B------:R-:W-:Y:S01]  /*24c0*/  IMAD.WIDE.U32 R104, R148, R102, R104 ;  /* 0x0000006694687225 */ /* 0x000fe200078e0068 */
[----:B------:R-:W-:Y:S02]  /*24d0*/  LEA.HI R27, R12, R11, RZ, 0x3 ;  /* 0x0000000b0c1b7211 */ /* 0x000fe400078f18ff */
[----:B------:R-:W-:Y:S01]  /*24e0*/  SHF.R.S32.HI R11, RZ, 0x6, R10 ;  /* 0x00000006ff0b7819 */ /* 0x000fe2000001140a */
[----:B------:R-:W-:Y:S01]  /*24f0*/  IMAD.WIDE.U32 R114, R114, 0x70, RZ ;  /* 0x0000007072727825 */ /* 0x000fe200078e00ff */
[----:B------:R-:W-:Y:S02]  /*2500*/  LOP3.LUT R12, R212, 0x38, R27, 0xf8, !PT ;  /* 0x00000038d40c7812 */ /* 0x000fe400078ef81b */
[----:B------:R-:W-:Y:S01]  /*2510*/  SHF.R.S32.HI R9, RZ, 0x6, R9 ;  /* 0x00000006ff097819 */ /* 0x000fe20000011409 */
[C---:B------:R-:W-:Y:S01]  /*2520*/  IMAD R145, R11.reuse, 0x1c00, R214 ;  /* 0x00001c000b917824 */ /* 0x040fe200078e02d6 */
[----:B------:R-:W-:Y:S01]  /*2530*/  LOP3.LUT R13, R206, 0x38, R25, 0xf8, !PT ;  /* 0x00000038ce0d7812 */ /* 0x000fe200078ef819 */
[----:B------:R-:W-:Y:S01]  /*2540*/  IMAD R142, R11, 0x1c00, R216 ;  /* 0x00001c000b8e7824 */ /* 0x000fe200078e02d8 */
[----:B------:R-:W-:Y:S01]  /*2550*/  SHF.R.S32.HI R21, RZ, 0x1f, R14 ;  /* 0x0000001fff157819 */ /* 0x000fe2000001140e */
[C---:B------:R-:W-:Y:S01]  /*2560*/  IMAD R144, R9.reuse, 0x1c00, R216 ;  /* 0x00001c0009907824 */ /* 0x040fe200078e02d8 */
[----:B------:R-:W-:Y:S01]  /*2570*/  LOP3.LUT R12, R12, R213, RZ, 0x3c, !PT ;  /* 0x000000d50c0c7212 */ /* 0x000fe200078e3cff */
[----:B------:R-:W-:Y:S01]  /*2580*/  IMAD R146, R9, 0x1c00, R214 ;  /* 0x00001c0009927824 */ /* 0x000fe200078e02d6 */
[----:B------:R-:W-:Y:S01]  /*2590*/  LOP3.LUT R13, R13, R20, RZ, 0x3c, !PT ;  /* 0x000000140d0d7212 */ /* 0x000fe200078e3cff */
[----:B------:R-:W-:Y:S01]  /*25a0*/  IMAD.WIDE.U32 R112, R148, R108, R112 ;  /* 0x0000006c94707225 */ /* 0x000fe200078e0070 */
[----:B------:R-:W-:-:S02]  /*25b0*/  LEA.HI R29, R21, R14, RZ, 0x3 ;  /* 0x0000000e151d7211 */ /* 0x000fc400078f18ff */
[----:B------:R-:W-:Y:S01]  /*25c0*/  LOP3.LUT R10, R212, 0x38, R25, 0xf8, !PT ;  /* 0x00000038d40a7812 */ /* 0x000fe200078ef819 */
[----:B------:R-:W-:Y:S01]  /*25d0*/  IMAD.IADD R145, R145, 0x1, R12 ;  /* 0x0000000191917824 */ /* 0x000fe200078e020c */
[----:B------:R-:W-:Y:S01]  /*25e0*/  LOP3.LUT R12, R206, 0x38, R27, 0xf8, !PT ;  /* 0x00000038ce0c7812 */ /* 0x000fe200078ef81b */
[----:B------:R-:W-:Y:S01]  /*25f0*/  IMAD.IADD R144, R144, 0x1, R13 ;  /* 0x0000000190907824 */ /* 0x000fe200078e020d */
[----:B------:R-:W-:Y:S01]  /*2600*/  LOP3.LUT R13, R206, 0x38, R29, 0xf8, !PT ;  /* 0x00000038ce0d7812 */ /* 0x000fe200078ef81d */
[----:B------:R-:W-:Y:S01]  /*2610*/  IMAD.WIDE.U32 R110, R148, R108, R110 ;  /* 0x0000006c946e7225 */ /* 0x000fe200078e006e */
[-C--:B------:R-:W-:Y:S02]  /*2620*/  LOP3.LUT R11, R12, R20.reuse, RZ, 0x3c, !PT ;  /* 0x000000140c0b7212 */ /* 0x080fe400078e3cff */
[----:B------:R-:W-:Y:S01]  /*2630*/  LOP3.LUT R12, R13, R20, RZ, 0x3c, !PT ;  /* 0x000000140d0c7212 */ /* 0x000fe200078e3cff */
[----:B------:R-:W-:Y:S01]  /*2640*/  VIADD R13, R18, 0xa0 ;  /* 0x000000a0120d7836 */ /* 0x000fe20000000000 */
[----:B------:R-:W1:Y:S01]  /*2650*/  S2R R20, SR_TID.X ;  /* 0x0000000000147919 */ /* 0x000e620000002100 */
[-C--:B------:R-:W-:Y:S01]  /*2660*/  LOP3.LUT R9, R10, R213.reuse, RZ, 0x3c, !PT ;  /* 0x000000d50a097212 */ /* 0x080fe200078e3cff */
[----:B------:R-:W-:Y:S01]  /*2670*/  IMAD.IADD R142, R142, 0x1, R11 ;  /* 0x000000018e8e7824 */ /* 0x000fe200078e020b */
[----:B------:R-:W-:Y:S01]  /*2680*/  LEA.HI R14, R21, R14, RZ, 0x6 ;  /* 0x0000000e150e7211 */ /* 0x000fe200078f30ff */
[----:B------:R-:W-:Y:S01]  /*2690*/  IMAD.X R123, R15, 0x1, R150, P3 ;  /* 0x000000010f7b7824 */ /* 0x000fe200018e0696 */
[----:B------:R-:W-:Y:S01]  /*26a0*/  SHF.R.S32.HI R11, RZ, 0x1f, R148 ;  /* 0x0000001fff0b7819 */ /* 0x000fe20000011494 */
[----:B------:R-:W-:Y:S01]  /*26b0*/  IMAD.IADD R146, R146, 0x1, R9 ;  /* 0x0000000192927824 */ /* 0x000fe200078e0209 */
[----:B------:R-:W-:Y:S01]  /*26c0*/  SHF.R.S32.HI R9, RZ, 0x6, R14 ;  /* 0x00000006ff097819 */ /* 0x000fe2000001140e */
[----:B------:R-:W-:Y:S01]  /*26d0*/  IMAD.IADD R134, R115, 0x1, R33 ;  /* 0x0000000173867824 */ /* 0x000fe200078e0221 */
[C---:B------:R-:W-:Y:S01]  /*26e0*/  LOP3.LUT R10, R212.reuse, 0x38, R29, 0xf8, !PT ;  /* 0x00000038d40a7812 */ /* 0x040fe200078ef81d */
[----:B------:R-:W-:Y:S01]  /*26f0*/  IMAD.IADD R39, R117, 0x1, R39 ;  /* 0x0000000175277824 */ /* 0x000fe200078e0227 */
[----:B------:R-:W-:Y:S01]  /*2700*/  ISETP.GE.AND P2, PT, R13, UR6, PT ;  /* 0x000000060d007c0c */ /* 0x000fe2000bf46270 */
[C---:B------:R-:W-:Y:S01]  /*2710*/  IMAD R143, R9.reuse, 0x1c00, R214 ;  /* 0x00001c00098f7824 */ /* 0x040fe200078e02d6 */
[----:B------:R-:W-:Y:S01]  /*2720*/  LOP3.LUT R14, R212, 0x18, R18, 0xf8, !PT ;  /* 0x00000018d40e7812 */ /* 0x000fe200078ef812 */
[----:B------:R-:W-:Y:S01]  /*2730*/  IMAD R141, R9, 0x1c00, R216 ;  /* 0x00001c00098d7824 */ /* 0x000fe200078e02d8 */
[-C--:B------:R-:W-:Y:S01]  /*2740*/  LOP3.LUT R10, R10, R213.reuse, RZ, 0x3c, !PT ;  /* 0x000000d50a0a7212 */ /* 0x080fe200078e3cff */
[C---:B------:R-:W-:Y:S01]  /*2750*/  IMAD R9, R11.reuse, R108, RZ ;  /* 0x0000006c0b097224 */ /* 0x040fe200078e02ff */
[----:B------:R-:W-:Y:S01]  /*2760*/  SEL R31, RZ, 0x20, P2 ;  /* 0x00000020ff1f7807 */ /* 0x000fe20001000000 */
[----:B------:R-:W-:Y:S01]  /*2770*/  IMAD R11, R11, R102, RZ ;  /* 0x000000660b0b7224 */ /* 0x000fe200078e02ff */
[----:B------:R-:W-:Y:S01]  /*2780*/  LOP3.LUT R21, R14, R213, RZ, 0x3c, !PT ;  /* 0x000000d50e157212 */ /* 0x000fe200078e3cff */
[----:B------:R-:W-:Y:S01]  /*2790*/  IMAD.IADD R141, R141, 0x1, R12 ;  /* 0x000000018d8d7824 */ /* 0x000fe200078e020c */
[----:B------:R-:W-:Y:S01]  /*27a0*/  SHF.R.S32.HI R101, RZ, 0x3, R25 ;  /* 0x00000003ff657819 */ /* 0x000fe20000011419 */
[----:B------:R-:W-:Y:S01]  /*27b0*/  IMAD R37, R148, R103, R11 ;  /* 0x0000006794257224 */ /* 0x000fe200078e020b */
[C---:B------:R-:W-:Y:S01]  /*27c0*/  SHF.L.U64.HI R11, R102.reuse, 0x6, R103 ;  /* 0x00000006660b7819 */ /* 0x040fe20000010267 */
[----:B------:R-:W-:Y:S01]  /*27d0*/  IMAD.SHL.U32 R12, R102, 0x40, RZ ;  /* 0x00000040660c7824 */ /* 0x000fe200078e00ff */
[----:B------:R-:W-:Y:S01]  /*27e0*/  SHF.R.S32.HI R26, RZ, 0x3, R27 ;  /* 0x00000003ff1a7819 */ /* 0x000fe2000001141b */
[----:B------:R-:W-:Y:S01]  /*27f0*/  IMAD.IADD R143, R143, 0x1, R10 ;  /* 0x000000018f8f7824 */ /* 0x000fe200078e020a */
[----:B0-----:R-:W-:Y:S01]  /*2800*/  SHF.R.S32.HI R28, RZ, 0x3, R29 ;  /* 0x00000003ff1c7819 */ /* 0x001fe2000001141d */
[----:B------:R-:W-:Y:S01]  /*2810*/  IMAD R41, R148, R109, R9 ;  /* 0x0000006d94297224 */ /* 0x000fe200078e0209 */
[----:B------:R-:W-:Y:S01]  /*2820*/  SHF.L.U64.HI R9, R108, 0x6, R109 ;  /* 0x000000066c097819 */ /* 0x000fe2000001026d */
[----:B------:R-:W-:Y:S01]  /*2830*/  IMAD.WIDE.U32 R102, R102, 0x70, RZ ;  /* 0x0000007066667825 */ /* 0x000fe200078e00ff */
[----:B------:R-:W-:-:S02]  /*2840*/  LOP3.LUT R38, R30, R31, RZ, 0xfc, !PT ;  /* 0x0000001f1e267212 */ /* 0x000fc400078efcff */
[----:B-1----:R-:W-:Y:S01]  /*2850*/  SHF.R.U32.HI R20, RZ, 0x7, R20 ;  /* 0x00000007ff147819 */ /* 0x002fe20000011614 */
[C---:B------:R-:W-:Y:S01]  /*2860*/  IMAD.SHL.U32 R10, R108.reuse, 0x40, RZ ;  /* 0x000000406c0a7824 */ /* 0x040fe200078e00ff */
[----:B------:R-:W-:Y:S01]  /*2870*/  LOP3.LUT R25, R25, 0xfffffff8, RZ, 0xc0, !PT ;  /* 0xfffffff819197812 */ /* 0x000fe200078ec0ff */
[----:B------:R-:W-:Y:S01]  /*2880*/  IMAD.WIDE.U32 R108, R108, 0x70, RZ ;  /* 0x000000706c6c7825 */ /* 0x000fe200078e00ff */
[----:B------:R-:W-:Y:S02]  /*2890*/  LOP3.LUT R27, R27, 0xfffffff8, RZ, 0xc0, !PT ;  /* 0xfffffff81b1b7812 */ /* 0x000fe400078ec0ff */
[----:B------:R-:W-:Y:S01]  /*28a0*/  LOP3.LUT R29, R29, 0xfffffff8, RZ, 0xc0, !PT ;  /* 0xfffffff81d1d7812 */ /* 0x000fe200078ec0ff */
[----:B------:R-:W-:Y:S01]  /*28b0*/  VIADD R154, R20, 0x8 ;  /* 0x00000008149a7836 */ /* 0x000fe20000000000 */
[----:B------:R-:W-:Y:S01]  /*28c0*/  LOP3.LUT R34, R38, 0x2, RZ, 0xc0, !PT ;  /* 0x0000000226227812 */ /* 0x000fe200078ec0ff */
[----:B------:R-:W-:Y:S01]  /*28d0*/  IMAD.IADD R140, R214, 0x1, R21 ;  /* 0x00000001d68c7824 */ /* 0x000fe200078e0215 */
[C---:B------:R-:W-:Y:S01]  /*28e0*/  LOP3.LUT R36, R38.reuse, 0x8, RZ, 0xc0, !PT ;  /* 0x0000000826247812 */ /* 0x040fe200078ec0ff */
[----:B------:R-:W-:Y:S01]  /*28f0*/  IMAD.IADD R136, R103, 0x1, R35 ;  /* 0x0000000167887824 */ /* 0x000fe200078e0223 */
[----:B------:R-:W-:Y:S01]  /*2900*/  LOP3.LUT R35, R38, 0x4, RZ, 0xc0, !PT ;  /* 0x0000000426237812 */ /* 0x000fe200078ec0ff */
[----:B------:R-:W-:Y:S01]  /*2910*/  IMAD.IADD R20, R107, 0x1, R37 ;  /* 0x000000016b147824 */ /* 0x000fe200078e0225 */
[----:B------:R-:W-:Y:S01]  /*2920*/  LOP3.LUT R30, R30, 0x1, RZ, 0xc0, !PT ;  /* 0x000000011e1e7812 */ /* 0x000fe200078ec0ff */
[----:B------:R-:W-:Y:S01]  /*2930*/  IMAD.IADD R21, R37, 0x1, R105 ;  /* 0x0000000125157824 */ /* 0x000fe200078e0269 */
[----:B------:R-:W-:Y:S01]  /*2940*/  LOP3.LUT R37, R38, 0x10, RZ, 0xc0, !PT ;  /* 0x0000001026257812 */ /* 0x000fe200078ec0ff */
[----:B------:R-:W-:Y:S01]  /*2950*/  IMAD.IADD R137, R109, 0x1, R137 ;  /* 0x000000016d897824 */ /* 0x000fe200078e0289 */
[----:B------:R-:W-:Y:S01]  /*2960*/  SHF.R.S32.HI R31, RZ, 0x1f, R25 ;  /* 0x0000001fff1f7819 */ /* 0x000fe20000011419 */
[----:B------:R-:W-:Y:S01]  /*2970*/  IMAD.IADD R14, R113, 0x1, R41 ;  /* 0x00000001710e7824 */ /* 0x000fe200078e0229 */
[----:B------:R-:W-:Y:S01]  /*2980*/  SHF.R.S32.HI R32, RZ, 0x1f, R27 ;  /* 0x0000001fff207819 */ /* 0x000fe2000001141b */
[----:B------:R-:W-:Y:S01]  /*2990*/  IMAD.IADD R15, R41, 0x1, R111 ;  /* 0x00000001290f7824 */ /* 0x000fe200078e026f */
[----:B------:R-:W-:-:S02]  /*29a0*/  SHF.R.S32.HI R33, RZ, 0x1f, R29 ;  /* 0x0000001fff217819 */ /* 0x000fc4000001141d */
[----:B------:R-:W-:-:S07]  /*29b0*/  LOP3.LUT R38, R38, 0x20, RZ, 0xc0, !PT ;  /* 0x0000002026267812 */ /* 0x000fce00078ec0ff */
.L_x_4168:
[----:B-12---:R-:W2:Y:S01]  /*29c0*/  LDL.LU R45, [R1+0x8] ;  /* 0x00000800012d7983 */ /* 0x006ea20000300800 */
[----:B------:R-:W-:Y:S01]  /*29d0*/  VIADD R47, R24, 0xffffffff ;  /* 0xffffffff182f7836 */ /* 0x000fe20000000000 */
[----:B------:R-:W0:Y:S01]  /*29e0*/  LDC.64 R124, c[0x0][0x2e8] ;  /* 0x0000ba00ff7c7b82 */ /* 0x000e220000000a00 */
[----:B------:R-:W-:Y:S01]  /*29f0*/  LOP3.LUT P5, RZ, R220, 0x4, RZ, 0xc0, !PT ;  /* 0x00000004dcff7812 */ /* 0x000fe200078ac0ff */
        /* <DEDUP_REMOVED lines=8> */
[----:B------:R-:W-:Y:S01]  /*2a80*/  IADD3 R42, P4, R6, R126, RZ ;  /* 0x0000007e062a7210 */ /* 0x000fe20007f9e0ff */
[----:B------:R-:W-:Y:S02]  /*2a90*/  IMAD.IADD R96, R127, 0x1, R41 ;  /* 0x000000017f607824 */ /* 0x000fe400078e0229 */
[----:B------:R-:W-:Y:S02]  /*2aa0*/  IMAD R41, R17, 0x5400, R140 ;  /* 0x0000540011297824 */ /* 0x000fe400078e028c */
[----:B------:R-:W-:Y:S01]  /*2ab0*/  IMAD.X R43, R96, 0x1, R8, P4 ;  /* 0x00000001602b7824 */ /* 0x000fe200020e0608 */
[----:B------:R-:W-:Y:S02]  /*2ac0*/  IADD3.X R40, R8, R96, R138, P2, P3 ;  /* 0x0000006008287210 */ /* 0x000fe400017e648a */
[----:B------:R-:W-:Y:S02]  /*2ad0*/  ISETP.GT.AND P3, PT, R47, R135, PT ;  /* 0x000000872f00720c */ /* 0x000fe40003f64270 */
[----:B0-----:R-:W-:-:S02]  /*2ae0*/  LEA R48, P2, R24, R124, 0x1 ;  /* 0x0000007c18307211 */ /* 0x001fc400078408ff */
[----:B------:R-:W-:Y:S02]  /*2af0*/  LEA R50, P4, R42, R124, 0x1 ;  /* 0x0000007c2a327211 */ /* 0x000fe400078808ff */
[-C--:B------:R-:W-:Y:S01]  /*2b00*/  LEA.HI.X R49, R24, R125.reuse, R40, 0x1, P2 ;  /* 0x0000007d18317211 */ /* 0x080fe200010f0c28 */
[----:B------:R-:W-:Y:S01]  /*2b10*/  IMAD R40, R41, 0x2, R120 ;  /* 0x0000000229287824 */ /* 0x000fe200078e0278 */
[----:B-1----:R-:W-:Y:S01]  /*2b20*/  ISETP.GE.AND P2, PT, R121, 0x1, PT ;  /* 0x000000017900780c */ /* 0x002fe20003f46270 */
[----:B------:R-:W-:Y:S01]  /*2b30*/  IMAD.MOV.U32 R24, RZ, RZ, R47 ;  /* 0x000000ffff187224 */ /* 0x000fe200078e002f */
[----:B------:R-:W-:Y:S01]  /*2b40*/  LEA.HI.X R51, R42, R125, R43, 0x1, P4 ;  /* 0x0000007d2a337211 */ /* 0x000fe200020f0c2b */
[C---:B------:R-:W-:Y:S02]  /*2b50*/  VIADD R43, R41.reuse, 0x20 ;  /* 0x00000020292b7836 */ /* 0x040fe40000000000 */
[----:B------:R-:W-:-:S04]  /*2b60*/  @P5 VIADD R43, R41, 0xffffffe0 ;  /* 0xffffffe0292b5836 */ /* 0x000fc80000000000 */
[----:B------:R-:W-:Y:S01]  /*2b70*/  IMAD R41, R43, 0x2, R120 ;  /* 0x000000022b297824 */ /* 0x000fe200078e0278 */
[----:B--2---:R-:W-:-:S04]  /*2b80*/  LOP3.LUT R45, R45, 0xfffffffd, RZ, 0xc0, !PT ;  /* 0xfffffffd2d2d7812 */ /* 0x004fc800078ec0ff */
[----:B------:R-:W-:-:S05]  /*2b90*/  @P3 LOP3.LUT R45, R45, 0x2, RZ, 0xfc, !PT ;  /* 0x000000022d2d3812 */ /* 0x000fca00078efcff */
[----:B------:R0:W-:Y:S01]  /*2ba0*/  STL [R1+0x8], R45 ;  /* 0x0000082d01007387 */ /* 0x0001e20000100800 */
[----:B-----5:R-:W-:Y:S05]  /*2bb0*/  @!P2 BRA `(.L_x_4070) ;  /* 0x000000740078a947 */ /* 0x020fea0003800000 */
[----:B------:R-:W-:Y:S01]  /*2bc0*/  ULDC.U8 UR4, c[0x0][0x410] ;  /* 0x0001040000047ab9 */ /* 0x000fe20000000000 */
[-C--:B------:R-:W-:Y:S01]  /*2bd0*/  IMAD R43, R136, R47.reuse, RZ ;  /* 0x0000002f882b7224 */ /* 0x080fe200078e02ff */
[----:B------:R-:W-:Y:S01]  /*2be0*/  ISETP.NE.AND P2, PT, RZ, UR4, PT ;  /* 0x00000004ff007c0c */ /* 0x000fe2000bf45270 */
[-C--:B0-----:R-:W-:Y:S02]  /*2bf0*/  IMAD R45, R137, R47.reuse, RZ ;  /* 0x0000002f892d7224 */ /* 0x081fe400078e02ff */
[----:B------:R-:W-:Y:S02]  /*2c00*/  IMAD R42, R24, -0x70, R2 ;  /* 0xffffff90182a7824 */ /* 0x000fe400078e0202 */
[C---:B------:R-:W-:Y:S02]  /*2c10*/  IMAD R43, R44.reuse, R102, R43 ;  /* 0x000000662c2b7224 */ /* 0x040fe400078e022b */
[----:B------:R-:W-:Y:S01]  /*2c20*/  IMAD R45, R44, R108, R45 ;  /* 0x0000006c2c2d7224 */ /* 0x000fe200078e022d */
[----:B------:R-:W-:Y:S01]  /*2c30*/  VIMNMX R42, R42, 0x70, PT ;  /* 0x000000702a2a7848 */ /* 0x000fe20003fe0100 */
[----:B------:R-:W-:-:S04]  /*2c40*/  IMAD.WIDE.U32 R94, R102, R47, RZ ;  /* 0x0000002f665e7225 */ /* 0x000fc800078e00ff */
        /* <DEDUP_REMOVED lines=19> */
[----:B------:R-:W-:Y:S06]  /*2d80*/  @P3 BRA `(.L_x_4073) ;  /* 0x0000000000a03947 */ /* 0x000fec0003800000 */
[----:B------:R-:W-:Y:S01]  /*2d90*/  IADD3 R45, P2, R106, R94, RZ ;  /* 0x0000005e6a2d7210 */ /* 0x000fe20007f5e0ff */
[----:B------:R-:W-:Y:S01]  /*2da0*/  ULDC.64 UR4, c[0x0][0x3e8] ;  /* 0x0000fa0000047ab9 */ /* 0x000fe20000000a00 */
[----:B------:R-:W-:Y:S02]  /*2db0*/  CS2R R124, SRZ ;  /* 0x00000000007c7805 */ /* 0x000fe4000001ff00 */
[----:B------:R-:W-:Y:S01]  /*2dc0*/  CS2R R126, SRZ ;  /* 0x00000000007e7805 */ /* 0x000fe2000001ff00 */
[----:B------:R-:W-:Y:S01]  /*2dd0*/  IMAD.X R46, R43, 0x1, R20, P2 ;  /* 0x000000012b2e7824 */ /* 0x000fe200010e0614 */
[----:B------:R-:W-:-:S04]  /*2de0*/  LEA R44, P2, R45, UR4, 0x1 ;  /* 0x000000042d2c7c11 */ /* 0x000fc8000f8408ff */
[----:B------:R-:W-:Y:S01]  /*2df0*/  LEA.HI.X R45, R45, UR5, R46, 0x1, P2 ;  /* 0x000000052d2d7c11 */ /* 0x000fe200090f0c2e */
[----:B------:R-:W-:Y:S01]  /*2e00*/  ULDC.64 UR4, c[0x0][0x400] ;  /* 0x0001000000047ab9 */ /* 0x000fe20000000a00 */
[----:B------:R-:W-:-:S05]  /*2e10*/  IADD3 R47, P2, R112, R92, RZ ;  /* 0x0000005c702f7210 */ /* 0x000fca0007f5e0ff */
[----:B------:R-:W-:Y:S01]  /*2e20*/  IMAD.X R54, R100, 0x1, R14, P2 ;  /* 0x0000000164367824 */ /* 0x000fe200010e060e */
        /* <DEDUP_REMOVED lines=30> */
.L_x_4073:
[----:B------:R-:W-:Y:S05]  /*3010*/  BSYNC B1 ;  /* 0x0000000000017941 */ /* 0x000fea0003800000 */
.L_x_4072:
        /* <DEDUP_REMOVED lines=12> */
[----:B-----5:R-:W-:Y:S01]  /*30e0*/  IMAD.MOV.U32 R129, RZ, RZ, R76 ;  /* 0x000000ffff817224 */ /* 0x020fe200078e004c */
[----:B------:R-:W-:Y:S01]  /*30f0*/  CS2R R74, SRZ ;  /* 0x00000000004a7805 */ /* 0x000fe2000001ff00 */
[----:B------:R-:W-:Y:S01]  /*3100*/  IMAD.MOV.U32 R128, RZ, RZ, R77 ;  /* 0x000000ffff807224 */ /* 0x000fe200078e004d */
[----:B------:R-:W-:Y:S06]  /*3110*/  @P4 BRA `(.L_x_4075) ;  /* 0x0000000000a04947 */ /* 0x000fec0003800000 */
[----:B------:R-:W-:Y:S01]  /*3120*/  IADD3 R94, P2, P5, R106, R94, R12 ;  /* 0x0000005e6a5e7210 */ /* 0x000fe20007d5e00c */
[----:B------:R-:W-:Y:S01]  /*3130*/  ULDC.64 UR4, c[0x0][0x3e8] ;  /* 0x0000fa0000047ab9 */ /* 0x000fe20000000a00 */
[----:B------:R-:W-:Y:S02]  /*3140*/  CS2R R72, SRZ ;  /* 0x0000000000487805 */ /* 0x000fe4000001ff00 */
[----:B------:R-:W-:Y:S02]  /*3150*/  CS2R R74, SRZ ;  /* 0x00000000004a7805 */ /* 0x000fe4000001ff00 */
[----:B0-----:R-:W-:Y:S02]  /*3160*/  IADD3.X R45, R20, R43, R11, P2, P5 ;  /* 0x0000002b142d7210 */ /* 0x001fe400017ea40b */
[----:B------:R-:W-:-:S04]  /*3170*/  IADD3 R92, P2, P5, R112, R92, R10 ;  /* 0x0000005c705c7210 */ /* 0x000fc80007d5e00a */
[----:B------:R-:W-:Y:S02]  /*3180*/  IADD3.X R43, R14, R100, R9, P2, P5 ;  /* 0x000000640e2b7210 */ /* 0x000fe400017ea409 */
[----:B------:R-:W-:-:S04]  /*3190*/  LEA R44, P2, R94, UR4, 0x1 ;  /* 0x000000045e2c7c11 */ /* 0x000fc8000f8408ff */
[----:B------:R-:W-:Y:S01]  /*31a0*/  LEA.HI.X R45, R94, UR5, R45, 0x1, P2 ;  /* 0x000000055e2d7c11 */ /* 0x000fe200090f0c2d */
[----:B------:R-:W-:Y:S02]  /*31b0*/  ULDC.64 UR4, c[0x0][0x400] ;  /* 0x0001000000047ab9 */ /* 0x000fe40000000a00 */
        /* <DEDUP_REMOVED lines=30> */
.L_x_4075:
[----:B------:R-:W-:Y:S05]  /*33a0*/  BSYNC B1 ;  /* 0x0000000000017941 */ /* 0x000fea0003800000 */
.L_x_4074:
[----:B------:R-:W2:Y:S01]  /*33b0*/  LDL R43, [R1+0x1c] ;  /* 0x00001c00012b7983 */ /* 0x000ea20000100800 */
[----:B01----:R-:W-:Y:S01]  /*33c0*/  IMAD.MOV.U32 R44, RZ, RZ, R81 ;  /* 0x000000ffff2c7224 */ /* 0x003fe200078e0051 */
        /* <DEDUP_REMOVED lines=14> */
[----:B------:R-:W-:-:S05]  /*34b0*/  IMAD.MOV.U32 R46, RZ, RZ, R79 ;  /* 0x000000ffff2e7224 */ /* 0x000fca00078e004f */
[----:B------:R-:W-:Y:S01]  /*34c0*/  PRMT R163, R45, 0x5410, R46 ;  /* 0x000054102da37816 */ /* 0x000fe2000000002e */
[----:B------:R-:W-:Y:S02]  /*34d0*/  IMAD.MOV.U32 R45, RZ, RZ, R90 ;  /* 0x000000ffff2d7224 */ /* 0x000fe400078e005a */
[----:B------:R-:W-:-:S03]  /*34e0*/  IMAD.MOV.U32 R46, RZ, RZ, R91 ;  /* 0x000000ffff2e7224 */ /* 0x000fc600078e005b */
[----:B------:R-:W-:Y:S01]  /*34f0*/  PRMT R169, R169, 0x5410, R45 ;  /* 0x00005410a9a97816 */ /* 0x000fe2000000002d */
[----:B------:R-:W-:Y:S01]  /*3500*/  IMAD.MOV.U32 R45, RZ, RZ, R126 ;  /* 0x000000ffff2d7224 */ /* 0x000fe200078e007e */
[----:B------:R-:W-:Y:S01]  /*3510*/  PRMT R170, R170, 0x5410, R46 ;  /* 0x00005410aaaa7816 */ /* 0x000fe2000000002e */
[----:B------:R-:W-:-:S03]  /*3520*/  IMAD.MOV.U32 R46, RZ, RZ, R127 ;  /* 0x000000ffff2e7224 */ /* 0x000fc600078e007f */
[----:B------:R-:W-:Y:S01]  /*3530*/  PRMT R128, R45, 0x7610, R128 ;  /* 0x000076102d807816 */ /* 0x000fe20000000080 */
[----:B-----5:R-:W-:Y:S01]  /*3540*/  IMAD.MOV.U32 R45, RZ, RZ, R53 ;  /* 0x000000ffff2d7224 */ /* 0x020fe200078e0035 */
[----:B------:R-:W-:Y:S01]  /*3550*/  PRMT R130, R130, 0x5410, R46 ;  /* 0x0000541082827816 */ /* 0x000fe2000000002e */
[----:B------:R-:W-:-:S05]  /*3560*/  IMAD.MOV.U32 R46, RZ, RZ, R52 ;  /* 0x000000ffff2e7224 */ /* 0x000fca00078e0034 */
[----:B------:R-:W-:Y:S01]  /*3570*/  PRMT R92, R45, 0x5410, R46 ;  /* 0x000054102d5c7816 */ /* 0x000fe2000000002e */
[----:B------:R-:W-:Y:S02]  /*3580*/  IMAD.MOV.U32 R46, RZ, RZ, R60 ;  /* 0x000000ffff2e7224 */ /* 0x000fe400078e003c */
        /* <DEDUP_REMOVED lines=10> */
[----:B------:R-:W-:Y:S02]  /*3630*/  PRMT R156, R46, 0x5410, R45 ;  /* 0x000054102e9c7816 */ /* 0x000fe4000000002d */
[----:B--2---:R-:W-:Y:S01]  /*3640*/  R2UR UR4, R43 ;  /* 0x000000002b0472ca */ /* 0x004fe200000e0000 */
[----:B------:R-:W-:-:S05]  /*3650*/  IMAD.MOV.U32 R43, RZ, RZ, R80 ;  /* 0x000000ffff2b7224 */ /* 0x000fca00078e0050 */
[----:B------:R-:W-:Y:S01]  /*3660*/  PRMT R167, R43, 0x7610, R167 ;  /* 0x000076102ba77816 */ /* 0x000fe200000000a7 */
[----:B------:R-:W-:-:S03]  /*3670*/  IMAD.MOV.U32 R43, RZ, RZ, R84 ;  /* 0x000000ffff2b7224 */ /* 0x000fc600078e0054 */
[----:B------:R-:W-:Y:S01]  /*3680*/  PRMT R167, R167, 0x5410, R44 ;  /* 0x00005410a7a77816 */ /* 0x000fe2000000002c */
[----:B------:R-:W-:Y:S01]  /*3690*/  IMAD.MOV.U32 R44, RZ, RZ, R82 ;  /* 0x000000ffff2c7224 */ /* 0x000fe200078e0052 */
[----:B------:R-:W-:Y:S01]  /*36a0*/  PRMT R168, R43, 0x7610, R168 ;  /* 0x000076102ba87816 */ /* 0x000fe200000000a8 */
[----:B------:R-:W-:Y:S01]  /*36b0*/  IMAD.MOV.U32 R43, RZ, RZ, R96 ;  /* 0x000000ffff2b7224 */ /* 0x000fe200078e0060 */
[----:B------:R-:W-:-:S04]  /*36c0*/  UISETP.NE.AND UP0, UPT, UR4, 0x3, UPT ;  /* 0x000000030400788c */ /* 0x000fc8000bf05270 */
[----:B------:R-:W-:Y:S01]  /*36d0*/  PRMT R166, R166, 0x5410, R43 ;  /* 0x00005410a6a67816 */ /* 0x000fe2000000002b */
[----:B------:R-:W-:Y:S01]  /*36e0*/  IMAD.MOV.U32 R43, RZ, RZ, R83 ;  /* 0x000000ffff2b7224 */ /* 0x000fe200078e0053 */
[----:B------:R-:W-:-:S04]  /*36f0*/  PLOP3.LUT P2, PT, PT, PT, UP0, 0x80, 0x0 ;  /* 0x000000000000781c */ /* 0x000fc80003f4f008 */
        /* <DEDUP_REMOVED lines=8> */
[----:B------:R-:W-:Y:S01]  /*3780*/  IMAD.MOV.U32 R43, RZ, RZ, R57 ;  /* 0x000000ffff2b7224 */ /* 0x000fe200078e0039 */
[----:B------:R-:W-:Y:S01]  /*3790*/  PRMT R171, R171, 0x5410, R44 ;  /* 0x00005410abab7816 */ /* 0x000fe2000000002c */
[----:B------:R-:W-:-:S05]  /*37a0*/  IMAD.MOV.U32 R44, RZ, RZ, R56 ;  /* 0x000000ffff2c7224 */ /* 0x000fca00078e0038 */
[----:B------:R-:W-:Y:S01]  /*37b0*/  PRMT R131, R44, 0x5410, R43 ;  /* 0x000054102c837816 */ /* 0x000fe2000000002b */
[----:B------:R-:W-:Y:S02]  /*37c0*/  IMAD.MOV.U32 R44, RZ, RZ, R64 ;  /* 0x000000ffff2c7224 */ /* 0x000fe400078e0040 */
[----:B------:R-:W-:-:S05]  /*37d0*/  IMAD.MOV.U32 R43, RZ, RZ, R65 ;  /* 0x000000ffff2b7224 */ /* 0x000fca00078e0041 */
[----:B------:R-:W-:Y:S01]  /*37e0*/  PRMT R158, R43, 0x5410, R44 ;  /* 0x000054102b9e7816 */ /* 0x000fe2000000002c */
[----:B------:R-:W-:Y:S02]  /*37f0*/  IMAD.MOV.U32 R44, RZ, RZ, R72 ;  /* 0x000000ffff2c7224 */ /* 0x000fe400078e0048 */
        /* <DEDUP_REMOVED lines=16> */
[----:B------:R-:W-:Y:S06]  /*3900*/  @!P2 BRA `(.L_x_4076) ;  /* 0x000000000004a947 */ /* 0x000fec0003800000 */
[----:B------:R-:W-:Y:S01]  /*3910*/  BPT.TRAP 0x1 ;  /* 0x000000040000795c */ /* 0x000fe20000300000 */
.L_x_4076:
[----:B------:R-:W-:Y:S01]  /*3920*/  IMAD R43, R17, 0x8, R16 ;  /* 0x00000008112b7824 */ /* 0x000fe200078e0210 */
[----:B------:R-:W-:Y:S01]  /*3930*/  SHF.L.U32 R100, R205, 0x1f, RZ ;  /* 0x0000001fcd647819 */ /* 0x000fe200000006ff */
[----:B------:R-:W-:Y:S03]  /*3940*/  BSSY B1, `(.L_x_4077) ;  /* 0x0000003000017945 */ /* 0x000fe60003800000 */
[----:B------:R-:W0:Y:S02]  /*3950*/  SYNCS.PHASECHK.TRANS64.TRYWAIT P5, [R43+URZ+0x36890], R100 ;  /* 0x036890642b0075a7 */ /* 0x000e2400080a017f */
[----:B0-----:R-:W-:Y:S05]  /*3960*/  @!P5 BRA `(.L_x_4078) ;  /* 0x0000022c001cd947 */ /* 0x001fea0003800000 */
.L_x_4436:
[----:B------:R-:W-:Y:S05]  /*3970*/  BSYNC B1 ;  /* 0x0000000000017941 */ /* 0x000fea0003800000 */
.L_x_4077:
        /* <DEDUP_REMOVED lines=10> */
[----:B------:R-:W-:Y:S01]  /*3a20*/  SHF.R.U64 R94, R124, 0x10, R125 ;  /* 0x000000107c5e7819 */ /* 0x000fe2000000127d */
[C---:B--2---:R-:W-:Y:S01]  /*3a30*/  IMAD.U32 R124, R45.reuse, 0x10000, RZ ;  /* 0x000100002d7c7824 */ /* 0x044fe200078e00ff */
[C---:B------:R-:W-:Y:S02]  /*3a40*/  PRMT R95, R128.reuse, 0x5410, R95 ;  /* 0x00005410805f7816 */ /* 0x040fe4000000005f */
[----:B------:R-:W-:Y:S02]  /*3a50*/  PRMT R94, R128, 0x5432, R94 ;  /* 0x00005432805e7816 */ /* 0x000fe4000000005e */
[----:B------:R-:W-:Y:S02]  /*3a60*/  SHF.R.U32.HI R126, RZ, 0x10, R127 ;  /* 0x00000010ff7e7819 */ /* 0x000fe4000001167f */
[----:B------:R-:W-:-:S02]  /*3a70*/  LOP3.LUT R128, R45, 0xffff0000, RZ, 0xc0, !PT ;  /* 0xffff00002d807812 */ /* 0x000fc400078ec0ff */
[C---:B------:R-:W-:Y:S01]  /*3a80*/  LOP3.LUT R127, R95.reuse, 0xffff0000, RZ, 0xc0, !PT ;  /* 0xffff00005f7f7812 */ /* 0x040fe200078ec0ff */
[----:B------:R-:W-:Y:S01]  /*3a90*/  IMAD.U32 R95, R95, 0x10000, RZ ;  /* 0x000100005f5f7824 */ /* 0x000fe200078e00ff */
[C---:B------:R-:W-:Y:S01]  /*3aa0*/  LOP3.LUT R129, R94.reuse, 0xffff0000, RZ, 0xc0, !PT ;  /* 0xffff00005e817812 */ /* 0x040fe200078ec0ff */
[----:B------:R-:W-:Y:S01]  /*3ab0*/  IMAD.U32 R94, R94, 0x10000, RZ ;  /* 0x000100005e5e7824 */ /* 0x000fe200078e00ff */
[----:B------:R-:W-:Y:S01]  /*3ac0*/  SHF.R.U32.HI R125, RZ, 0x10, R125 ;  /* 0x00000010ff7d7819 */ /* 0x000fe2000001167d */
[----:B------:R-:W-:Y:S01]  /*3ad0*/  FMUL.FTZ R45, R128, R127 ;  /* 0x0000007f802d7220 */ /* 0x000fe20000410000 */
[----:B------:R-:W-:Y:S01]  /*3ae0*/  PRMT R126, R130, 0x5432, R126 ;  /* 0x00005432827e7816 */ /* 0x000fe2000000007e */
[-C--:B------:R-:W-:Y:S01]  /*3af0*/  FMUL.FTZ R128, R128, R129.reuse ;  /* 0x0000008180807220 */ /* 0x080fe20000410000 */
[----:B------:R-:W-:Y:S01]  /*3b00*/  PRMT R125, R130, 0x5410, R125 ;  /* 0x00005410827d7816 */ /* 0x000fe2000000007d */
[----:B------:R-:W-:Y:S01]  /*3b10*/  FFMA.FTZ R45, R124, R129, -R45 ;  /* 0x000000817c2d7223 */ /* 0x000fe2000001082d */
[----:B------:R-:W-:Y:S01]  /*3b20*/  LOP3.LUT R130, R46, 0xffff0000, RZ, 0xc0, !PT ;  /* 0xffff00002e827812 */ /* 0x000fe200078ec0ff */
[----:B------:R-:W-:Y:S01]  /*3b30*/  FFMA.FTZ R124, R124, R127, R128 ;  /* 0x0000007f7c7c7223 */ /* 0x000fe20000010080 */
[C---:B------:R-:W-:Y:S01]  /*3b40*/  IMAD.U32 R127, R126.reuse, 0x10000, RZ ;  /* 0x000100007e7f7824 */ /* 0x040fe200078e00ff */
[----:B------:R-:W-:Y:S01]  /*3b50*/  LOP3.LUT R126, R126, 0xffff0000, RZ, 0xc0, !PT ;  /* 0xffff00007e7e7812 */ /* 0x000fe200078ec0ff */
[C---:B------:R-:W-:Y:S01]  /*3b60*/  IMAD.U32 R128, R125.reuse, 0x10000, RZ ;  /* 0x000100007d807824 */ /* 0x040fe200078e00ff */
[----:B------:R-:W-:Y:S01]  /*3b70*/  LOP3.LUT R125, R125, 0xffff0000, RZ, 0xc0, !PT ;  /* 0xffff00007d7d7812 */ /* 0x000fe200078ec0ff */
[----:B------:R-:W-:Y:S01]  /*3b80*/  FMUL.FTZ R129, R130, R127 ;  /* 0x0000007f82817220 */ /* 0x000fe20000410000 */
[----:B------:R-:W-:-:S02]  /*3b90*/  IMAD.U32 R46, R46, 0x10000, RZ ;  /* 0x000100002e2e7824 */ /* 0x000fc400078e00ff */
[-C--:B------:R-:W-:Y:S01]  /*3ba0*/  FMUL.FTZ R130, R130, R128.reuse ;  /* 0x0000008082827220 */ /* 0x080fe20000410000 */
[----:B------:R-:W-:Y:S01]  /*3bb0*/  F2FP.BF16.F32.PACK_AB R45, R124, R45 ;  /* 0x0000002d7c2d723e */ /* 0x000fe200000010ff */
[C---:B------:R-:W-:Y:S02]  /*3bc0*/  FFMA.FTZ R129, R46.reuse, R128, -R129 ;  /* 0x000000802e817223 */ /* 0x040fe40000010881 */
[----:B------:R-:W-:Y:S01]  /*3bd0*/  FFMA.FTZ R130, R46, R127, R130 ;  /* 0x0000007f2e827223 */ /* 0x000fe20000010082 */
[C---:B------:R-:W-:Y:S01]  /*3be0*/  LOP3.LUT R46, R47.reuse, 0xffff0000, RZ, 0xc0, !PT ;  /* 0xffff00002f2e7812 */ /* 0x040fe200078ec0ff */
[----:B------:R-:W-:-:S03]  /*3bf0*/  IMAD.U32 R47, R47, 0x10000, RZ ;  /* 0x000100002f2f7824 */ /* 0x000fc600078e00ff */
[----:B------:R-:W-:Y:S01]  /*3c00*/  F2FP.BF16.F32.PACK_AB R129, R130, R129 ;  /* 0x000000818281723e */ /* 0x000fe200000010ff */
[C---:B------:R-:W-:Y:S01]  /*3c10*/  FMUL.FTZ R127, R46.reuse, R126 ;  /* 0x0000007e2e7f7220 */ /* 0x040fe20000410000 */
[----:B------:R-:W-:-:S03]  /*3c20*/  FMUL.FTZ R46, R46, R125 ;  /* 0x0000007d2e2e7220 */ /* 0x000fc60000410000 */
[C---:B------:R-:W-:Y:S01]  /*3c30*/  FFMA.FTZ R127, R47.reuse, R125, -R127 ;  /* 0x0000007d2f7f7223 */ /* 0x040fe2000001087f */
[----:B------:R-:W-:Y:S01]  /*3c40*/  FFMA.FTZ R46, R47, R126, R46 ;  /* 0x0000007e2f2e7223 */ /* 0x000fe2000001002e */
[C---:B------:R-:W-:Y:S01]  /*3c50*/  LOP3.LUT R47, R44.reuse, 0xffff0000, RZ, 0xc0, !PT ;  /* 0xffff00002c2f7812 */ /* 0x040fe200078ec0ff */
[----:B------:R-:W-:-:S03]  /*3c60*/  IMAD.U32 R44, R44, 0x10000, RZ ;  /* 0x000100002c2c7824 */ /* 0x000fc600078e00ff */
[----:B------:R-:W-:Y:S01]  /*3c70*/  F2FP.BF16.F32.PACK_AB R46, R46, R127 ;  /* 0x0000007f2e2e723e */ /* 0x000fe200000010ff */
[C---:B------:R-:W-:Y:S01]  /*3c80*/  FMUL.FTZ R125, R47.reuse, R95 ;  /* 0x0000005f2f7d7220 */ /* 0x040fe20000410000 */
[----:B------:R-:W-:-:S03]  /*3c90*/  FMUL.FTZ R47, R47, R94 ;  /* 0x0000005e2f2f7220 */ /* 0x000fc60000410000 */
[C---:B------:R-:W-:Y:S01]  /*3ca0*/  FFMA.FTZ R125, R44.reuse, R94, -R125 ;  /* 0x0000005e2c7d7223 */ /* 0x040fe2000001087d */
[----:B------:R-:W-:-:S05]  /*3cb0*/  FFMA.FTZ R47, R44, R95, R47 ;  /* 0x0000005f2c2f7223 */ /* 0x000fca000001002f */
[----:B------:R-:W-:Y:S01]  /*3cc0*/  F2FP.BF16.F32.PACK_AB R125, R47, R125 ;  /* 0x0000007d2f7d723e */ /* 0x000fe200000010ff */
[----:B------:R-:W-:Y:S02]  /*3cd0*/  IMAD.MOV.U32 R47, RZ, RZ, R46 ;  /* 0x000000ffff2f7224 */ /* 0x000fe400078e002e */
[----:B------:R-:W-:Y:S02]  /*3ce0*/  IMAD.MOV.U32 R46, RZ, RZ, R129 ;  /* 0x000000ffff2e7224 */ /* 0x000fe400078e0081 */
[----:B------:R-:W-:-:S07]  /*3cf0*/  IMAD.MOV.U32 R44, RZ, RZ, R125 ;  /* 0x000000ffff2c7224 */ /* 0x000fce00078e007d */
.L_x_4084:
[----:B------:R-:W-:Y:S05]  /*3d00*/  BSYNC B3 ;  /* 0x0000000000037941 */ /* 0x000fea0003800000 */
.L_x_4083:
[----:B--2---:R1:W-:Y:S02]  /*3d10*/  STG.E.128 desc[UR60][R50.64], R44 ;  /* 0x0000002c32007986 */ /* 0x0043e4000c101d3c */
.L_x_4082:
[----:B------:R-:W-:Y:S05]  /*3d20*/  BSYNC B2 ;  /* 0x0000000000027941 */ /* 0x000fea0003800000 */
.L_x_4081:
[----:B------:R-:W-:Y:S01]  /*3d30*/  ISETP.NE.AND P3, PT, R34, RZ, PT ;  /* 0x000000ff2200720c */ /* 0x000fe20003f65270 */
[----:B------:R-:W-:-:S12]  /*3d40*/  BSSY B2, `(.L_x_4085) ;  /* 0x0000038000027945 */ /* 0x000fd80003800000 */
[----:B------:R-:W-:Y:S05]  /*3d50*/  @!P3 BRA `(.L_x_4086) ;  /* 0x0000000000d8b947 */ /* 0x000fea0003800000 */
[----:B-1----:R1:W2:Y:S01]  /*3d60*/  LDS.128 R44, [R41+0x21000] ;  /* 0x02100000292c7984 */ /* 0x0022a20000000c00 */
[----:B------:R-:W-:Y:S01]  /*3d70*/  ISETP.GE.AND P3, PT, R208, R121, PT ;  /* 0x00000079d000720c */ /* 0x000fe20003f66270 */
[----:B------:R-:W-:-:S12]  /*3d80*/  BSSY B3, `(.L_x_4087) ;  /* 0x0000032000037945 */ /* 0x000fd80003800000 */
[----:B-1----:R-:W-:Y:S05]  /*3d90*/  @P3 BRA `(.L_x_4088) ;  /* 0x0000000000c03947 */ /* 0x002fea0003800000 */
[--C-:B------:R-:W-:Y:S01]  /*3da0*/  SHF.R.U64 R94, R96, 0x10, R97.reuse ;  /* 0x00000010605e7819 */ /* 0x100fe20000001261 */
[----:B--2---:R-:W-:Y:S01]  /*3db0*/  IMAD.U32 R95, R45, 0x10000, RZ ;  /* 0x000100002d5f7824 */ /* 0x004fe200078e00ff */
[----:B------:R-:W-:Y:S02]  /*3dc0*/  SHF.R.U32.HI R124, RZ, 0x10, R97 ;  /* 0x00000010ff7c7819 */ /* 0x000fe40000011661 */
[----:B------:R-:W-:Y:S02]  /*3dd0*/  SHF.R.U64 R97, R98, 0x10, R99 ;  /* 0x0000001062617819 */ /* 0x000fe40000001263 */
[----:B------:R-:W-:Y:S02]  /*3de0*/  PRMT R94, R166, 0x5432, R94 ;  /* 0x00005432a65e7816 */ /* 0x000fe4000000005e */
[----:B------:R-:W-:Y:S02]  /*3df0*/  PRMT R97, R173, 0x5410, R97 ;  /* 0x00005410ad617816 */ /* 0x000fe40000000061 */
[----:B------:R-:W-:-:S02]  /*3e00*/  SHF.R.U32.HI R98, RZ, 0x10, R99 ;  /* 0x00000010ff627819 */ /* 0x000fc40000011663 */
[----:B------:R-:W-:Y:S02]  /*3e10*/  LOP3.LUT R126, R45, 0xffff0000, RZ, 0xc0, !PT ;  /* 0xffff00002d7e7812 */ /* 0x000fe400078ec0ff */
[C---:B------:R-:W-:Y:S01]  /*3e20*/  LOP3.LUT R99, R97.reuse, 0xffff0000, RZ, 0xc0, !PT ;  /* 0xffff000061637812 */ /* 0x040fe200078ec0ff */
[----:B------:R-:W-:Y:S01]  /*3e30*/  IMAD.U32 R97, R97, 0x10000, RZ ;  /* 0x0001000061617824 */ /* 0x000fe200078e00ff */
[C---:B------:R-:W-:Y:S01]  /*3e40*/  LOP3.LUT R96, R94.reuse, 0xffff0000, RZ, 0xc0, !PT ;  /* 0xffff00005e607812 */ /* 0x040fe200078ec0ff */
[----:B------:R-:W-:Y:S01]  /*3e50*/  IMAD.U32 R94, R94, 0x10000, RZ ;  /* 0x000100005e5e7824 */ /* 0x000fe200078e00ff */
[----:B------:R-:W-:Y:S01]  /*3e60*/  PRMT R98, R171, 0x5432, R98 ;  /* 0x00005432ab627816 */ /* 0x000fe20000000062 */
[C---:B------:R-:W-:Y:S02]  /*3e70*/  FMUL.FTZ R125, R126.reuse, R99 ;  /* 0x000000637e7d7220 */ /* 0x040fe40000410000 */
[-C--:B------:R-:W-:Y:S01]  /*3e80*/  FMUL.FTZ R45, R126, R96.reuse ;  /* 0x000000607e2d7220 */ /* 0x080fe20000410000 */
[C---:B------:R-:W-:Y:S01]  /*3e90*/  LOP3.LUT R126, R46.reuse, 0xffff0000, RZ, 0xc0, !PT ;  /* 0xffff00002e7e7812 */ /* 0x040fe200078ec0ff */
[----:B------:R-:W-:Y:S01]  /*3ea0*/  FFMA.FTZ R96, R95, R96, -R125 ;  /* 0x000000605f607223 */ /* 0x000fe2000001087d */
[----:B------:R-:W-:-:S02]  /*3eb0*/  IMAD.U32 R46, R46, 0x10000, RZ ;  /* 0x000100002e2e7824 */ /* 0x000fc400078e00ff */
[----:B------:R-:W-:Y:S01]  /*3ec0*/  FFMA.FTZ R95, R95, R99, R45 ;  /* 0x000000635f5f7223 */ /* 0x000fe2000001002d */
[----:B------:R-:W-:Y:S01]  /*3ed0*/  PRMT R45, R167, 0x5432, R124 ;  /* 0x00005432a72d7816 */ /* 0x000fe2000000007c */
[C---:B------:R-:W-:Y:S01]  /*3ee0*/  IMAD.U32 R99, R98.reuse, 0x10000, RZ ;  /* 0x0001000062637824 */ /* 0x040fe200078e00ff */
[----:B------:R-:W-:Y:S02]  /*3ef0*/  LOP3.LUT R98, R98, 0xffff0000, RZ, 0xc0, !PT ;  /* 0xffff000062627812 */ /* 0x000fe400078ec0ff */
[----:B------:R-:W-:Y:S01]  /*3f00*/  F2FP.BF16.F32.PACK_AB R95, R95, R96 ;  /* 0x000000605f5f723e */ /* 0x000fe200000010ff */
[C---:B------:R-:W-:Y:S02]  /*3f10*/  IMAD.U32 R124, R45.reuse, 0x10000, RZ ;  /* 0x000100002d7c7824 */ /* 0x040fe400078e00ff */
[C---:B------:R-:W-:Y:S01]  /*3f20*/  FMUL.FTZ R125, R126.reuse, R99 ;  /* 0x000000637e7d7220 */ /* 0x040fe20000410000 */
[----:B------:R-:W-:Y:S01]  /*3f30*/  LOP3.LUT R45, R45, 0xffff0000, RZ, 0xc0, !PT ;  /* 0xffff00002d2d7812 */ /* 0x000fe200078ec0ff */
[----:B------:R-:W-:-:S02]  /*3f40*/  FMUL.FTZ R126, R126, R124 ;  /* 0x0000007c7e7e7220 */ /* 0x000fc40000410000 */
        /* <DEDUP_REMOVED lines=8> */
[C---:B------:R-:W-:Y:S01]  /*3fd0*/  LOP3.LUT R45, R44.reuse, 0xffff0000, RZ, 0xc0, !PT ;  /* 0xffff00002c2d7812 */ /* 0x040fe200078ec0ff */
[----:B------:R-:W-:Y:S01]  /*3fe0*/  FFMA.FTZ R46, R47, R98, R46 ;  /* 0x000000622f2e7223 */ /* 0x000fe2000001002e */
[----:B------:R-:W-:-:S03]  /*3ff0*/  IMAD.U32 R44, R44, 0x10000, RZ ;  /* 0x000100002c2c7824 */ /* 0x000fc600078e00ff */
[C---:B------:R-:W-:Y:S01]  /*4000*/  FMUL.FTZ R47, R45.reuse, R97 ;  /* 0x000000612d2f7220 */ /* 0x040fe20000410000 */
[-C--:B------:R-:W-:Y:S01]  /*4010*/  FMUL.FTZ R45, R45, R94.reuse ;  /* 0x0000005e2d2d7220 */ /* 0x080fe20000410000 */
[----:B------:R-:W-:Y:S02]  /*4020*/  F2FP.BF16.F32.PACK_AB R46, R46, R99 ;  /* 0x000000632e2e723e */ /* 0x000fe400000010ff */
[C---:B------:R-:W-:Y:S01]  /*4030*/  FFMA.FTZ R47, R44.reuse, R94, -R47 ;  /* 0x0000005e2c2f7223 */ /* 0x040fe2000001082f */
[----:B------:R-:W-:-:S05]  /*4040*/  FFMA.FTZ R45, R44, R97, R45 ;  /* 0x000000612c2d7223 */ /* 0x000fca000001002d */
[----:B------:R-:W-:Y:S01]  /*4050*/  F2FP.BF16.F32.PACK_AB R45, R45, R47 ;  /* 0x0000002f2d2d723e */ /* 0x000fe200000010ff */
[----:B------:R-:W-:Y:S02]  /*4060*/  IMAD.MOV.U32 R47, RZ, RZ, R46 ;  /* 0x000000ffff2f7224 */ /* 0x000fe400078e002e */
[----:B------:R-:W-:Y:S02]  /*4070*/  IMAD.MOV.U32 R46, RZ, RZ, R125 ;  /* 0x000000ffff2e7224 */ /* 0x000fe400078e007d */
[----:B------:R-:W-:Y:S02]  /*4080*/  IMAD.MOV.U32 R44, RZ, RZ, R45 ;  /* 0x000000ffff2c7224 */ /* 0x000fe400078e002d */
[----:B------:R-:W-:-:S07]  /*4090*/  IMAD.MOV.U32 R45, RZ, RZ, R95 ;  /* 0x000000ffff2d7224 */ /* 0x000fce00078e005f */
.L_x_4088:
[----:B------:R-:W-:Y:S05]  /*40a0*/  BSYNC B3 ;  /* 0x0000000000037941 */ /* 0x000fea0003800000 */
.L_x_4087:
[----:B--2---:R2:W-:Y:S02]  /*40b0*/  STG.E.128 desc[UR60][R50.64+0x40], R44 ;  /* 0x0000402c32007986 */ /* 0x0045e4000c101d3c */
.L_x_4086:
[----:B------:R-:W-:Y:S05]  /*40c0*/  BSYNC B2 ;  /* 0x0000000000027941 */ /* 0x000fea0003800000 */
.L_x_4085:
        /* <DEDUP_REMOVED lines=10> */
[----:B------:R-:W-:Y:S02]  /*4170*/  PRMT R90, R170, 0x5410, R95 ;  /* 0x00005410aa5a7816 */ /* 0x000fe4000000005f */
[----:B------:R-:W-:Y:S02]  /*4180*/  PRMT R88, R169, 0x5432, R88 ;  /* 0x00005432a9587816 */ /* 0x000fe40000000058 */
[C---:B------:R-:W-:Y:S02]  /*4190*/  LOP3.LUT R94, R45.reuse, 0xffff0000, RZ, 0xc0, !PT ;  /* 0xffff00002d5e7812 */ /* 0x040fe400078ec0ff */
[C---:B------:R-:W-:Y:S01]  /*41a0*/  LOP3.LUT R96, R88.reuse, 0xffff0000, RZ, 0xc0, !PT ;  /* 0xffff000058607812 */ /* 0x040fe200078ec0ff */
[----:B------:R-:W-:Y:S01]  /*41b0*/  IMAD.U32 R88, R88, 0x10000, RZ ;  /* 0x0001000058587824 */ /* 0x000fe200078e00ff */
[C---:B------:R-:W-:Y:S01]  /*41c0*/  LOP3.LUT R95, R90.reuse, 0xffff0000, RZ, 0xc0, !PT ;  /* 0xffff00005a5f7812 */ /* 0x040fe200078ec0ff */
[----:B------:R-:W-:Y:S01]  /*41d0*/  IMAD.U32 R90, R90, 0x10000, RZ ;  /* 0x000100005a5a7824 */ /* 0x000fe200078e00ff */
[----:B------:R-:W-:Y:S01]  /*41e0*/  SHF.R.U32.HI R98, RZ, 0x10, R91 ;  /* 0x00000010ff627819 */ /* 0x000fe2000001165b */
[----:B------:R-:W-:Y:S01]  /*41f0*/  IMAD.U32 R91, R45, 0x10000, RZ ;  /* 0x000100002d5b7824 */ /* 0x000fe200078e00ff */
[----:B------:R-:W-:Y:S01]  /*4200*/  SHF.R.U32.HI R89, RZ, 0x10, R89 ;  /* 0x00000010ff597819 */ /* 0x000fe20000011659 */
[C---:B------:R-:W-:Y:S01]  /*4210*/  FMUL.FTZ R45, R94.reuse, R96 ;  /* 0x000000605e2d7220 */ /* 0x040fe20000410000 */
[----:B------:R-:W-:Y:S01]  /*4220*/  FMUL.FTZ R97, R94, R95 ;  /* 0x0000005f5e617220 */ /* 0x000fe20000410000 */
[----:B------:R-:W-:-:S02]  /*4230*/  PRMT R94, R170, 0x5432, R98 ;  /* 0x00005432aa5e7816 */ /* 0x000fc40000000062 */
[----:B------:R-:W-:Y:S01]  /*4240*/  PRMT R89, R171, 0x5410, R89 ;  /* 0x00005410ab597816 */ /* 0x000fe20000000059 */
[C---:B------:R-:W-:Y:S01]  /*4250*/  FFMA.FTZ R95, R91.reuse, R95, -R45 ;  /* 0x0000005f5b5f7223 */ /* 0x040fe2000001082d */
[----:B------:R-:W-:Y:S01]  /*4260*/  FFMA.FTZ R91, R91, R96, R97 ;  /* 0x000000605b5b7223 */ /* 0x000fe20000010061 */
[----:B------:R-:W-:Y:S01]  /*4270*/  LOP3.LUT R45, R46, 0xffff0000, RZ, 0xc0, !PT ;  /* 0xffff00002e2d7812 */ /* 0x000fe200078ec0ff */
[C---:B------:R-:W-:Y:S01]  /*4280*/  IMAD.U32 R97, R94.reuse, 0x10000, RZ ;  /* 0x000100005e617824 */ /* 0x040fe200078e00ff */
[----:B------:R-:W-:Y:S01]  /*4290*/  LOP3.LUT R94, R94, 0xffff0000, RZ, 0xc0, !PT ;  /* 0xffff00005e5e7812 */ /* 0x000fe200078ec0ff */
[C---:B------:R-:W-:Y:S01]  /*42a0*/  IMAD.U32 R98, R89.reuse, 0x10000, RZ ;  /* 0x0001000059627824 */ /* 0x040fe200078e00ff */
[----:B------:R-:W-:Y:S01]  /*42b0*/  LOP3.LUT R89, R89, 0xffff0000, RZ, 0xc0, !PT ;  /* 0xffff000059597812 */ /* 0x000fe200078ec0ff */
[----:B------:R-:W-:Y:S02]  /*42c0*/  IMAD.U32 R96, R46, 0x10000, RZ ;  /* 0x000100002e607824 */ /* 0x000fe400078e00ff */
[----:B------:R-:W-:Y:S01]  /*42d0*/  FMUL.FTZ R99, R45, R97 ;  /* 0x000000612d637220 */ /* 0x000fe20000410000 */
[----:B------:R-:W-:Y:S01]  /*42e0*/  LOP3.LUT R46, R47, 0xffff0000, RZ, 0xc0, !PT ;  /* 0xffff00002f2e7812 */ /* 0x000fe200078ec0ff */
[-C--:B------:R-:W-:Y:S01]  /*42f0*/  FMUL.FTZ R45, R45, R98.reuse ;  /* 0x000000622d2d7220 */ /* 0x080fe20000410000 */
[----:B------:R-:W-:Y:S01]  /*4300*/  LOP3.LUT R44, R44, 0xffff0000, RZ, 0xc0, !PT ;  /* 0xffff00002c2c7812 */ /* 0x000fe200078ec0ff */
[----:B------:R-:W-:Y:S01]  /*4310*/  FFMA.FTZ R99, R96, R98, -R99 ;  /* 0x0000006260637223 */ /* 0x000fe20000010863 */
[----:B------:R-:W-:-:S02]  /*4320*/  IMAD.U32 R47, R47, 0x10000, RZ ;  /* 0x000100002f2f7824 */ /* 0x000fc400078e00ff */
        /* <DEDUP_REMOVED lines=10> */
[----:B------:R-:W-:-:S02]  /*43d0*/  F2FP.BF16.F32.PACK_AB R91, R91, R95 ;  /* 0x0000005f5b5b723e */ /* 0x000fc400000010ff */
[----:B------:R-:W-:Y:S02]  /*43e0*/  F2FP.BF16.F32.PACK_AB R96, R97, R96 ;  /* 0x000000606160723e */ /* 0x000fe400000010ff */
[----:B------:R-:W-:Y:S01]  /*43f0*/  F2FP.BF16.F32.PACK_AB R44, R44, R46 ;  /* 0x0000002e2c2c723e */ /* 0x000fe200000010ff */
[----:B------:R-:W-:Y:S02]  /*4400*/  IMAD.MOV.U32 R46, RZ, RZ, R45 ;  /* 0x000000ffff2e7224 */ /* 0x000fe400078e002d */
[----:B------:R-:W-:Y:S02]  /*4410*/  IMAD.MOV.U32 R47, RZ, RZ, R96 ;  /* 0x000000ffff2f7224 */ /* 0x000fe400078e0060 */
[----:B------:R-:W-:-:S07]  /*4420*/  IMAD.MOV.U32 R45, RZ, RZ, R91 ;  /* 0x000000ffff2d7224 */ /* 0x000fce00078e005b */
.L_x_4092:
[----:B------:R-:W-:Y:S05]  /*4430*/  BSYNC B3 ;  /* 0x0000000000037941 */ /* 0x000fea0003800000 */
.L_x_4091:
[----:B--2---:R3:W-:Y:S02]  /*4440*/  STG.E.128 desc[UR60][R50.64+0x80], R44 ;  /* 0x0000802c32007986 */ /* 0x0047e4000c101d3c */
.L_x_4090:
[----:B------:R-:W-:Y:S05]  /*4450*/  BSYNC B2 ;  /* 0x0000000000027941 */ /* 0x000fea0003800000 */
.L_x_4089:
[----:B------:R-:W-:Y:S01]  /*4460*/  ISETP.NE.AND P3, PT, R36, RZ, PT ;  /* 0x000000ff2400720c */ /* 0x000fe20003f65270 */
[----:B------:R-:W-:-:S12]  /*4470*/  BSSY B2, `(.L_x_4093) ;  /* 0x0000036000027945 */ /* 0x000fd80003800000 */
[----:B------:R-:W-:Y:S05]  /*4480*/  @!P3 BRA `(.L_x_4094) ;  /* 0x0000000000d0b947 */ /* 0x000fea0003800000 */
[----:B-123--:R1:W2:Y:S01]  /*4490*/  LDS.128 R44, [R41+0x24800] ;  /* 0x02480000292c7984 */ /* 0x00e2a20000000c00 */
[----:B------:R-:W-:Y:S01]  /*44a0*/  ISETP.GE.AND P3, PT, R210, R121, PT ;  /* 0x00000079d200720c */ /* 0x000fe20003f66270 */
[----:B------:R-:W-:-:S12]  /*44b0*/  BSSY B3, `(.L_x_4095) ;  /* 0x0000030000037945 */ /* 0x000fd80003800000 */
[----:B-1----:R-:W-:Y:S05]  /*44c0*/  @P3 BRA `(.L_x_4096) ;  /* 0x0000000000b83947 */ /* 0x002fea0003800000 */
[----:B------:R-:W-:Y:S01]  /*44d0*/  SHF.R.U64 R88, R86, 0x10, R87 ;  /* 0x0000001056587819 */ /* 0x000fe20000001257 */
[----:B--2---:R-:W-:Y:S01]  /*44e0*/  IMAD.U32 R90, R47, 0x10000, RZ ;  /* 0x000100002f5a7824 */ /* 0x004fe200078e00ff */
[--C-:B------:R-:W-:Y:S01]  /*44f0*/  SHF.R.U64 R89, R84, 0x10, R85.reuse ;  /* 0x0000001054597819 */ /* 0x100fe20000001255 */
[----:B------:R-:W-:Y:S01]  /*4500*/  IMAD.U32 R94, R44, 0x10000, RZ ;  /* 0x000100002c5e7824 */ /* 0x000fe200078e00ff */
[----:B------:R-:W-:Y:S01]  /*4510*/  SHF.R.U32.HI R91, RZ, 0x10, R85 ;  /* 0x00000010ff5b7819 */ /* 0x000fe20000011655 */
[----:B------:R-:W-:Y:S01]  /*4520*/  IMAD.U32 R85, R46, 0x10000, RZ ;  /* 0x000100002e557824 */ /* 0x000fe200078e00ff */
[----:B------:R-:W-:Y:S02]  /*4530*/  SHF.R.U32.HI R87, RZ, 0x10, R87 ;  /* 0x00000010ff577819 */ /* 0x000fe40000011657 */
[C---:B------:R-:W-:Y:S02]  /*4540*/  PRMT R88, R168.reuse, 0x5432, R88 ;  /* 0x00005432a8587816 */ /* 0x040fe40000000058 */
[----:B------:R-:W-:-:S02]  /*4550*/  PRMT R89, R168, 0x5410, R89 ;  /* 0x00005410a8597816 */ /* 0x000fc40000000059 */
[----:B------:R-:W-:Y:S01]  /*4560*/  LOP3.LUT R84, R47, 0xffff0000, RZ, 0xc0, !PT ;  /* 0xffff00002f547812 */ /* 0x000fe200078ec0ff */
[C---:B------:R-:W-:Y:S01]  /*4570*/  IMAD.U32 R47, R45.reuse, 0x10000, RZ ;  /* 0x000100002d2f7824 */ /* 0x040fe200078e00ff */
[----:B------:R-:W-:Y:S02]  /*4580*/  LOP3.LUT R98, R45, 0xffff0000, RZ, 0xc0, !PT ;  /* 0xffff00002d627812 */ /* 0x000fe400078ec0ff */
[----:B------:R-:W-:Y:S02]  /*4590*/  PRMT R86, R169, 0x5410, R91 ;  /* 0x00005410a9567816 */ /* 0x000fe4000000005b */
[----:B------:R-:W-:Y:S02]  /*45a0*/  PRMT R87, R172, 0x5410, R87 ;  /* 0x00005410ac577816 */ /* 0x000fe40000000057 */
[----:B------:R-:W-:Y:S01]  /*45b0*/  LOP3.LUT R45, R88, 0xffff0000, RZ, 0xc0, !PT ;  /* 0xffff0000582d7812 */ /* 0x000fe200078ec0ff */
[----:B------:R-:W-:Y:S01]  /*45c0*/  IMAD.U32 R96, R86, 0x10000, RZ ;  /* 0x0001000056607824 */ /* 0x000fe200078e00ff */
[----:B------:R-:W-:Y:S01]  /*45d0*/  LOP3.LUT R91, R89, 0xffff0000, RZ, 0xc0, !PT ;  /* 0xffff0000595b7812 */ /* 0x000fe200078ec0ff */
[C---:B------:R-:W-:Y:S01]  /*45e0*/  IMAD.U32 R95, R87.reuse, 0x10000, RZ ;  /* 0x00010000575f7824 */ /* 0x040fe200078e00ff */
[----:B------:R-:W-:Y:S01]  /*45f0*/  LOP3.LUT R87, R87, 0xffff0000, RZ, 0xc0, !PT ;  /* 0xffff000057577812 */ /* 0x000fe200078ec0ff */
[----:B------:R-:W-:Y:S01]  /*4600*/  FMUL.FTZ R97, R98, R45 ;  /* 0x0000002d62617220 */ /* 0x000fe20000410000 */
[----:B------:R-:W-:Y:S01]  /*4610*/  LOP3.LUT R86, R86, 0xffff0000, RZ, 0xc0, !PT ;  /* 0xffff000056567812 */ /* 0x000fe200078ec0ff */
[----:B------:R-:W-:Y:S01]  /*4620*/  FMUL.FTZ R98, R98, R91 ;  /* 0x0000005b62627220 */ /* 0x000fe20000410000 */
[----:B------:R-:W-:Y:S01]  /*4630*/  LOP3.LUT R44, R44, 0xffff0000, RZ, 0xc0, !PT ;  /* 0xffff00002c2c7812 */ /* 0x000fe200078ec0ff */
[----:B------:R-:W-:Y:S01]  /*4640*/  IMAD.U32 R88, R88, 0x10000, RZ ;  /* 0x0001000058587824 */ /* 0x000fe200078e00ff */
[----:B------:R-:W-:Y:S01]  /*4650*/  LOP3.LUT R46, R46, 0xffff0000, RZ, 0xc0, !PT ;  /* 0xffff00002e2e7812 */ /* 0x000fe200078ec0ff */
[----:B------:R-:W-:Y:S01]  /*4660*/  FFMA.FTZ R98, R47, R45, R98 ;  /* 0x0000002d2f627223 */ /* 0x000fe20000010062 */
[----:B------:R-:W-:Y:S01]  /*4670*/  FMUL.FTZ R45, R84, R87 ;  /* 0x00000057542d7220 */ /* 0x000fe20000410000 */
[----:B------:R-:W-:-:S02]  /*4680*/  IMAD.U32 R89, R89, 0x10000, RZ ;  /* 0x0001000059597824 */ /* 0x000fc400078e00ff */
[----:B------:R-:W-:Y:S01]  /*4690*/  FMUL.FTZ R84, R84, R86 ;  /* 0x0000005654547220 */ /* 0x000fe20000410000 */
[----:B------:R-:W-:Y:S01]  /*46a0*/  FFMA.FTZ R97, R47, R91, -R97 ;  /* 0x0000005b2f617223 */ /* 0x000fe20000010861 */
[C---:B------:R-:W-:Y:S01]  /*46b0*/  FMUL.FTZ R47, R44.reuse, R88 ;  /* 0x000000582c2f7220 */ /* 0x040fe20000410000 */
[----:B------:R-:W-:Y:S01]  /*46c0*/  FMUL.FTZ R44, R44, R89 ;  /* 0x000000592c2c7220 */ /* 0x000fe20000410000 */
[C---:B------:R-:W-:Y:S01]  /*46d0*/  FFMA.FTZ R45, R90.reuse, R86, -R45 ;  /* 0x000000565a2d7223 */ /* 0x040fe2000001082d */
[----:B------:R-:W-:Y:S01]  /*46e0*/  FFMA.FTZ R84, R90, R87, R84 ;  /* 0x000000575a547223 */ /* 0x000fe20000010054 */
[C---:B------:R-:W-:Y:S01]  /*46f0*/  FMUL.FTZ R99, R46.reuse, R95 ;  /* 0x0000005f2e637220 */ /* 0x040fe20000410000 */
[----:B------:R-:W-:Y:S01]  /*4700*/  FMUL.FTZ R46, R46, R96 ;  /* 0x000000602e2e7220 */ /* 0x000fe20000410000 */
[C---:B------:R-:W-:Y:S01]  /*4710*/  FFMA.FTZ R47, R94.reuse, R89, -R47 ;  /* 0x000000595e2f7223 */ /* 0x040fe2000001082f */
[----:B------:R-:W-:Y:S01]  /*4720*/  FFMA.FTZ R44, R94, R88, R44 ;  /* 0x000000585e2c7223 */ /* 0x000fe2000001002c */
[----:B------:R-:W-:Y:S01]  /*4730*/  F2FP.BF16.F32.PACK_AB R45, R84, R45 ;  /* 0x0000002d542d723e */ /* 0x000fe200000010ff */
[C---:B------:R-:W-:Y:S01]  /*4740*/  FFMA.FTZ R99, R85.reuse, R96, -R99 ;  /* 0x0000006055637223 */ /* 0x040fe20000010863 */
[----:B------:R-:W-:Y:S01]  /*4750*/  FFMA.FTZ R46, R85, R95, R46 ;  /* 0x0000005f552e7223 */ /* 0x000fe2000001002e */
[----:B------:R-:W-:-:S02]  /*4760*/  F2FP.BF16.F32.PACK_AB R97, R98, R97 ;  /* 0x000000616261723e */ /* 0x000fc400000010ff */
[----:B------:R-:W-:Y:S01]  /*4770*/  F2FP.BF16.F32.PACK_AB R44, R44, R47 ;  /* 0x0000002f2c2c723e */ /* 0x000fe200000010ff */
[----:B------:R-:W-:Y:S01]  /*4780*/  IMAD.MOV.U32 R47, RZ, RZ, R45 ;  /* 0x000000ffff2f7224 */ /* 0x000fe200078e002d */
[----:B------:R-:W-:Y:S01]  /*4790*/  F2FP.BF16.F32.PACK_AB R46, R46, R99 ;  /* 0x000000632e2e723e */ /* 0x000fe200000010ff */
[----:B------:R-:W-:-:S07]  /*47a0*/  IMAD.MOV.U32 R45, RZ, RZ, R97 ;  /* 0x000000ffff2d7224 */ /* 0x000fce00078e0061 */
.L_x_4096:
[----:B------:R-:W-:Y:S05]  /*47b0*/  BSYNC B3 ;  /* 0x0000000000037941 */ /* 0x000fea0003800000 */
.L_x_4095:
[----:B--2---:R4:W-:Y:S02]  /*47c0*/  STG.E.128 desc[UR60][R50.64+0xc0], R44 ;  /* 0x0000c02c32007986 */ /* 0x0049e4000c101d3c */
.L_x_4094:
[----:B------:R-:W-:Y:S05]  /*47d0*/  BSYNC B2 ;  /* 0x0000000000027941 */ /* 0x000fea0003800000 */
.L_x_4093:
        /* <DEDUP_REMOVED lines=14> */
[----:B------:R-:W-:Y:S02]  /*48c0*/  PRMT R84, R165, 0x5432, R84 ;  /* 0x00005432a5547816 */ /* 0x000fe40000000054 */
        /* <DEDUP_REMOVED lines=38> */
.L_x_4100:
[----:B------:R-:W-:Y:S05]  /*4b30*/  BSYNC B3 ;  /* 0x0000000000037941 */ /* 0x000fea0003800000 */
.L_x_4099:
[----:B--2---:R1:W-:Y:S02]  /*4b40*/  STG.E.128 desc[UR60][R50.64+0x100], R44 ;  /* 0x0001002c32007986 */ /* 0x0043e4000c101d3c */
.L_x_4098:
[----:B------:R-:W-:Y:S05]  /*4b50*/  BSYNC B2 ;  /* 0x0000000000027941 */ /* 0x000fea0003800000 */
.L_x_4097:
        /* <DEDUP_REMOVED lines=10> */
[----:B------:R-:W-:Y:S01]  /*4c00*/  SHF.R.U32.HI R81, RZ, 0x10, R79 ;  /* 0x00000010ff517819 */ /* 0x000fe2000001164f */
[----:B------:R-:W-:Y:S01]  /*4c10*/  IMAD.U32 R79, R46, 0x10000, RZ ;  /* 0x000100002e4f7824 */ /* 0x000fe200078e00ff */
[C---:B------:R-:W-:Y:S02]  /*4c20*/  PRMT R77, R163.reuse, 0x5410, R77 ;  /* 0x00005410a34d7816 */ /* 0x040fe4000000004d */
[----:B------:R-:W-:Y:S01]  /*4c30*/  PRMT R163, R163, 0x5432, R81 ;  /* 0x00005432a3a37816 */ /* 0x000fe20000000051 */
[----:B------:R-:W-:Y:S01]  /*4c40*/  IMAD.U32 R81, R45, 0x10000, RZ ;  /* 0x000100002d517824 */ /* 0x000fe200078e00ff */
[----:B------:R-:W-:-:S02]  /*4c50*/  PRMT R80, R162, 0x5432, R80 ;  /* 0x00005432a2507816 */ /* 0x000fc40000000050 */
[----:B------:R-:W-:Y:S01]  /*4c60*/  LOP3.LUT R46, R46, 0xffff0000, RZ, 0xc0, !PT ;  /* 0xffff00002e2e7812 */ /* 0x000fe200078ec0ff */
[----:B------:R-:W-:Y:S01]  /*4c70*/  IMAD.U32 R84, R163, 0x10000, RZ ;  /* 0x00010000a3547824 */ /* 0x000fe200078e00ff */
[----:B------:R-:W-:Y:S01]  /*4c80*/  LOP3.LUT R87, R45, 0xffff0000, RZ, 0xc0, !PT ;  /* 0xffff00002d577812 */ /* 0x000fe200078ec0ff */
[----:B------:R-:W-:Y:S01]  /*4c90*/  IMAD.U32 R85, R80, 0x10000, RZ ;  /* 0x0001000050557824 */ /* 0x000fe200078e00ff */
[----:B------:R-:W-:Y:S01]  /*4ca0*/  PRMT R76, R162, 0x5410, R76 ;  /* 0x00005410a24c7816 */ /* 0x000fe2000000004c */
[C---:B------:R-:W-:Y:S01]  /*4cb0*/  FMUL.FTZ R88, R46.reuse, R84 ;  /* 0x000000542e587220 */ /* 0x040fe20000410000 */
[C---:B------:R-:W-:Y:S01]  /*4cc0*/  LOP3.LUT R45, R77.reuse, 0xffff0000, RZ, 0xc0, !PT ;  /* 0xffff00004d2d7812 */ /* 0x040fe200078ec0ff */
[----:B------:R-:W-:Y:S01]  /*4cd0*/  FMUL.FTZ R46, R46, R85 ;  /* 0x000000552e2e7220 */ /* 0x000fe20000410000 */
[----:B------:R-:W-:Y:S01]  /*4ce0*/  LOP3.LUT R82, R76, 0xffff0000, RZ, 0xc0, !PT ;  /* 0xffff00004c527812 */ /* 0x000fe200078ec0ff */
[----:B------:R-:W-:Y:S01]  /*4cf0*/  IMAD.U32 R77, R77, 0x10000, RZ ;  /* 0x000100004d4d7824 */ /* 0x000fe200078e00ff */
[----:B------:R-:W-:Y:S01]  /*4d00*/  LOP3.LUT R78, R47, 0xffff0000, RZ, 0xc0, !PT ;  /* 0xffff00002f4e7812 */ /* 0x000fe200078ec0ff */
[----:B------:R-:W-:Y:S01]  /*4d10*/  FMUL.FTZ R86, R87, R45 ;  /* 0x0000002d57567220 */ /* 0x000fe20000410000 */
[----:B------:R-:W-:Y:S01]  /*4d20*/  LOP3.LUT R163, R163, 0xffff0000, RZ, 0xc0, !PT ;  /* 0xffff0000a3a37812 */ /* 0x000fe200078ec0ff */
[----:B------:R-:W-:Y:S01]  /*4d30*/  FFMA.FTZ R88, R79, R85, -R88 ;  /* 0x000000554f587223 */ /* 0x000fe20000010858 */
[----:B------:R-:W-:Y:S01]  /*4d40*/  LOP3.LUT R80, R80, 0xffff0000, RZ, 0xc0, !PT ;  /* 0xffff000050507812 */ /* 0x000fe200078ec0ff */
[----:B------:R-:W-:Y:S01]  /*4d50*/  IMAD.U32 R76, R76, 0x10000, RZ ;  /* 0x000100004c4c7824 */ /* 0x000fe200078e00ff */
[----:B------:R-:W-:Y:S01]  /*4d60*/  LOP3.LUT R44, R44, 0xffff0000, RZ, 0xc0, !PT ;  /* 0xffff00002c2c7812 */ /* 0x000fe200078ec0ff */
[-C--:B------:R-:W-:Y:S01]  /*4d70*/  FMUL.FTZ R87, R87, R82.reuse ;  /* 0x0000005257577220 */ /* 0x080fe20000410000 */
[----:B------:R-:W-:Y:S01]  /*4d80*/  FFMA.FTZ R86, R81, R82, -R86 ;  /* 0x0000005251567223 */ /* 0x000fe20000010856 */
[----:B------:R-:W-:Y:S01]  /*4d90*/  FFMA.FTZ R79, R79, R84, R46 ;  /* 0x000000544f4f7223 */ /* 0x000fe2000001002e */
[----:B------:R-:W-:-:S02]  /*4da0*/  IMAD.U32 R47, R47, 0x10000, RZ ;  /* 0x000100002f2f7824 */ /* 0x000fc400078e00ff */
[C---:B------:R-:W-:Y:S01]  /*4db0*/  FMUL.FTZ R46, R78.reuse, R163 ;  /* 0x000000a34e2e7220 */ /* 0x040fe20000410000 */
[----:B------:R-:W-:Y:S01]  /*4dc0*/  FMUL.FTZ R82, R78, R80 ;  /* 0x000000504e527220 */ /* 0x000fe20000410000 */
[C---:B------:R-:W-:Y:S01]  /*4dd0*/  FMUL.FTZ R78, R44.reuse, R77 ;  /* 0x0000004d2c4e7220 */ /* 0x040fe20000410000 */
[----:B------:R-:W-:Y:S01]  /*4de0*/  FMUL.FTZ R44, R44, R76 ;  /* 0x0000004c2c2c7220 */ /* 0x000fe20000410000 */
[C---:B------:R-:W-:Y:S01]  /*4df0*/  FFMA.FTZ R46, R47.reuse, R80, -R46 ;  /* 0x000000502f2e7223 */ /* 0x040fe2000001082e */
[----:B------:R-:W-:Y:S01]  /*4e00*/  FFMA.FTZ R47, R47, R163, R82 ;  /* 0x000000a32f2f7223 */ /* 0x000fe20000010052 */
[----:B------:R-:W-:Y:S01]  /*4e10*/  FFMA.FTZ R87, R81, R45, R87 ;  /* 0x0000002d51577223 */ /* 0x000fe20000010057 */
[C---:B------:R-:W-:Y:S01]  /*4e20*/  FFMA.FTZ R78, R83.reuse, R76, -R78 ;  /* 0x0000004c534e7223 */ /* 0x040fe2000001084e */
[----:B------:R-:W-:Y:S02]  /*4e30*/  FFMA.FTZ R77, R83, R77, R44 ;  /* 0x0000004d534d7223 */ /* 0x000fe4000001002c */
[----:B------:R-:W-:-:S02]  /*4e40*/  F2FP.BF16.F32.PACK_AB R47, R47, R46 ;  /* 0x0000002e2f2f723e */ /* 0x000fc400000010ff */
[----:B------:R-:W-:Y:S02]  /*4e50*/  F2FP.BF16.F32.PACK_AB R45, R87, R86 ;  /* 0x00000056572d723e */ /* 0x000fe400000010ff */
[----:B------:R-:W-:Y:S02]  /*4e60*/  F2FP.BF16.F32.PACK_AB R46, R79, R88 ;  /* 0x000000584f2e723e */ /* 0x000fe400000010ff */
[----:B------:R-:W-:-:S07]  /*4e70*/  F2FP.BF16.F32.PACK_AB R44, R77, R78 ;  /* 0x0000004e4d2c723e */ /* 0x000fce00000010ff */
.L_x_4102:
[----:B------:R-:W-:Y:S05]  /*4e80*/  BSYNC B2 ;  /* 0x0000000000027941 */ /* 0x000fea0003800000 */
.L_x_4101:
[----:B--2---:R1:W-:Y:S02]  /*4e90*/  STG.E.128 desc[UR60][R50.64+0x140], R44 ;  /* 0x0001402c32007986 */ /* 0x0043e4000c101d3c */
.L_x_4080:
[----:B------:R-:W-:Y:S05]  /*4ea0*/  BSYNC B1 ;  /* 0x0000000000017941 */ /* 0x000fea0003800000 */
.L_x_4079:
        /* <DEDUP_REMOVED lines=29> */
[----:B------:R-:W-:Y:S01]  /*5080*/  LOP3.LUT R76, R44, 0xffff0000, RZ, 0xc0, !PT ;  /* 0xffff00002c4c7812 */ /* 0x000fe200078ec0ff */
[----:B------:R-:W-:Y:S01]  /*5090*/  FFMA.FTZ R44, R77, R78, -R82 ;  /* 0x0000004e4d2c7223 */ /* 0x000fe20000010852 */
[----:B------:R-:W-:Y:S01]  /*50a0*/  FMUL.FTZ R83, R51, R73 ;  /* 0x0000004933537220 */ /* 0x000fe20000410000 */
[----:B------:R-:W-:Y:S01]  /*50b0*/  FFMA.FTZ R77, R77, R80, R81 ;  /* 0x000000504d4d7223 */ /* 0x000fe20000010051 */
[-C--:B------:R-:W-:Y:S01]  /*50c0*/  FMUL.FTZ R81, R51, R79.reuse ;  /* 0x0000004f33517220 */ /* 0x080fe20000410000 */
[----:B------:R-:W-:Y:S01]  /*50d0*/  LOP3.LUT R164, R164, 0xffff0000, RZ, 0xc0, !PT ;  /* 0xffff0000a4a47812 */ /* 0x000fe200078ec0ff */
[----:B------:R-:W-:Y:S01]  /*50e0*/  FFMA.FTZ R51, R50, R79, -R83 ;  /* 0x0000004f32337223 */ /* 0x000fe20000010853 */
[----:B------:R-:W-:Y:S01]  /*50f0*/  LOP3.LUT R74, R74, 0xffff0000, RZ, 0xc0, !PT ;  /* 0xffff00004a4a7812 */ /* 0x000fe200078ec0ff */
[----:B------:R-:W-:-:S02]  /*5100*/  IMAD.U32 R72, R72, 0x10000, RZ ;  /* 0x0001000048487824 */ /* 0x000fc400078e00ff */
[----:B------:R-:W-:Y:S01]  /*5110*/  FFMA.FTZ R50, R50, R73, R81 ;  /* 0x0000004932327223 */ /* 0x000fe20000010051 */
[C---:B------:R-:W-:Y:S01]  /*5120*/  FMUL.FTZ R78, R46.reuse, R164 ;  /* 0x000000a42e4e7220 */ /* 0x040fe20000410000 */
[----:B------:R-:W-:Y:S02]  /*5130*/  IMAD.U32 R47, R47, 0x10000, RZ ;  /* 0x000100002f2f7824 */ /* 0x000fe400078e00ff */
[----:B------:R-:W-:Y:S01]  /*5140*/  FMUL.FTZ R73, R46, R74 ;  /* 0x0000004a2e497220 */ /* 0x000fe20000410000 */
        /* <DEDUP_REMOVED lines=12> */
.L_x_4107:
[----:B------:R-:W-:Y:S05]  /*5210*/  BSYNC B2 ;  /* 0x0000000000027941 */ /* 0x000fea0003800000 */
.L_x_4106:
[----:B--2---:R1:W-:Y:S02]  /*5220*/  STG.E.128 desc[UR60][R48.64], R44 ;  /* 0x0000002c30007986 */ /* 0x0043e4000c101d3c */
.L_x_4105:
[----:B------:R-:W-:Y:S05]  /*5230*/  BSYNC B1 ;  /* 0x0000000000017941 */ /* 0x000fea0003800000 */
.L_x_4104:
        /* <DEDUP_REMOVED lines=14> */
[----:B------:R-:W-:Y:S02]  /*5320*/  PRMT R159, R159, 0x5432, R72 ;  /* 0x000054329f9f7816 */ /* 0x000fe40000000048 */
        /* <DEDUP_REMOVED lines=12> */
[----:B------:R-:W-:-:S02]  /*53f0*/  IMAD.U32 R45, R44, 0x10000, RZ ;  /* 0x000100002c2d7824 */ /* 0x000fc400078e00ff */
[----:B------:R-:W-:Y:S01]  /*5400*/  FMUL.FTZ R79, R70, R75 ;  /* 0x0000004b464f7220 */ /* 0x000fe20000410000 */
[----:B------:R-:W-:Y:S01]  /*5410*/  FFMA.FTZ R68, R68, R72, R69 ;  /* 0x0000004844447223 */ /* 0x000fe20000010045 */
[----:B------:R-:W-:Y:S01]  /*5420*/  LOP3.LUT R161, R161, 0xffff0000, RZ, 0xc0, !PT ;  /* 0xffff0000a1a17812 */ /* 0x000fe200078ec0ff */
[-C--:B------:R-:W-:Y:S01]  /*5430*/  FMUL.FTZ R69, R70, R73.reuse ;  /* 0x0000004946457220 */ /* 0x080fe20000410000 */
[----:B------:R-:W-:Y:S01]  /*5440*/  LOP3.LUT R159, R159, 0xffff0000, RZ, 0xc0, !PT ;  /* 0xffff00009f9f7812 */ /* 0x000fe200078ec0ff */
[----:B------:R-:W-:Y:S01]  /*5450*/  IMAD.U32 R160, R160, 0x10000, RZ ;  /* 0x00010000a0a07824 */ /* 0x000fe200078e00ff */
[----:B------:R-:W-:Y:S01]  /*5460*/  LOP3.LUT R44, R44, 0xffff0000, RZ, 0xc0, !PT ;  /* 0xffff00002c2c7812 */ /* 0x000fe200078ec0ff */
[----:B------:R-:W-:Y:S02]  /*5470*/  IMAD.U32 R51, R51, 0x10000, RZ ;  /* 0x0001000033337824 */ /* 0x000fe400078e00ff */
[C---:B------:R-:W-:Y:S01]  /*5480*/  FFMA.FTZ R79, R50.reuse, R73, -R79 ;  /* 0x00000049324f7223 */ /* 0x040fe2000001084f */
[----:B------:R-:W-:Y:S01]  /*5490*/  FFMA.FTZ R50, R50, R75, R69 ;  /* 0x0000004b32327223 */ /* 0x000fe20000010045 */
[C---:B------:R-:W-:Y:S01]  /*54a0*/  FMUL.FTZ R70, R46.reuse, R161 ;  /* 0x000000a12e467220 */ /* 0x040fe20000410000 */
[----:B------:R-:W-:Y:S01]  /*54b0*/  FMUL.FTZ R72, R46, R159 ;  /* 0x0000009f2e487220 */ /* 0x000fe20000410000 */
[----:B------:R-:W-:-:S02]  /*54c0*/  IMAD.U32 R47, R47, 0x10000, RZ ;  /* 0x000100002f2f7824 */ /* 0x000fc400078e00ff */
[CC--:B------:R-:W-:Y:S01]  /*54d0*/  FMUL.FTZ R46, R44.reuse, R160.reuse ;  /* 0x000000a02c2e7220 */ /* 0x0c0fe20000410000 */
[----:B------:R-:W-:Y:S01]  /*54e0*/  FMUL.FTZ R69, R44, R51 ;  /* 0x000000332c457220 */ /* 0x000fe20000410000 */
[----:B------:R-:W-:Y:S01]  /*54f0*/  F2FP.BF16.F32.PACK_AB R50, R50, R79 ;  /* 0x0000004f3232723e */ /* 0x000fe200000010ff */
[----:B------:R-:W-:Y:S01]  /*5500*/  FFMA.FTZ R70, R47, R159, -R70 ;  /* 0x0000009f2f467223 */ /* 0x000fe20000010846 */
[C---:B------:R-:W-:Y:S01]  /*5510*/  FFMA.FTZ R46, R45.reuse, R51, -R46 ;  /* 0x000000332d2e7223 */ /* 0x040fe2000001082e */
[----:B------:R-:W-:Y:S01]  /*5520*/  FFMA.FTZ R69, R45, R160, R69 ;  /* 0x000000a02d457223 */ /* 0x000fe20000010045 */
[----:B------:R-:W-:Y:S01]  /*5530*/  FFMA.FTZ R47, R47, R161, R72 ;  /* 0x000000a12f2f7223 */ /* 0x000fe20000010048 */
[----:B------:R-:W-:-:S03]  /*5540*/  F2FP.BF16.F32.PACK_AB R45, R68, R77 ;  /* 0x0000004d442d723e */ /* 0x000fc600000010ff */
[----:B------:R-:W-:Y:S01]  /*5550*/  F2FP.BF16.F32.PACK_AB R44, R69, R46 ;  /* 0x0000002e452c723e */ /* 0x000fe200000010ff */
[----:B------:R-:W-:Y:S01]  /*5560*/  IMAD.MOV.U32 R46, RZ, RZ, R50 ;  /* 0x000000ffff2e7224 */ /* 0x000fe200078e0032 */
[----:B------:R-:W-:-:S07]  /*5570*/  F2FP.BF16.F32.PACK_AB R47, R47, R70 ;  /* 0x000000462f2f723e */ /* 0x000fce00000010ff */
.L_x_4111:
[----:B------:R-:W-:Y:S05]  /*5580*/  BSYNC B2 ;  /* 0x0000000000027941 */ /* 0x000fea0003800000 */
.L_x_4110:
[----:B--2---:R1:W-:Y:S02]  /*5590*/  STG.E.128 desc[UR60][R48.64+0x40], R44 ;  /* 0x0000402c30007986 */ /* 0x0043e4000c101d3c */
.L_x_4109:
[----:B------:R-:W-:Y:S05]  /*55a0*/  BSYNC B1 ;  /* 0x0000000000017941 */ /* 0x000fea0003800000 */
.L_x_4108:
        /* <DEDUP_REMOVED lines=12> */
[C---:B------:R-:W-:Y:S02]  /*5670*/  PRMT R66, R158.reuse, 0x5432, R71 ;  /* 0x000054329e427816 */ /* 0x040fe40000000047 */
[----:B------:R-:W-:-:S02]  /*5680*/  PRMT R158, R158, 0x5410, R69 ;  /* 0x000054109e9e7816 */ /* 0x000fc40000000045 */
[C---:B------:R-:W-:Y:S02]  /*5690*/  PRMT R69, R157.reuse, 0x5432, R68 ;  /* 0x000054329d457816 */ /* 0x040fe40000000044 */
        /* <DEDUP_REMOVED lines=8> */
[C---:B------:R-:W-:Y:S01]  /*5720*/  IMAD.U32 R46, R47.reuse, 0x10000, RZ ;  /* 0x000100002f2e7824 */ /* 0x040fe200078e00ff */
[----:B------:R-:W-:Y:S01]  /*5730*/  LOP3.LUT R65, R47, 0xffff0000, RZ, 0xc0, !PT ;  /* 0xffff00002f417812 */ /* 0x000fe200078ec0ff */
[----:B------:R-:W-:-:S02]  /*5740*/  IMAD.U32 R47, R45, 0x10000, RZ ;  /* 0x000100002d2f7824 */ /* 0x000fc400078e00ff */
[----:B------:R-:W-:Y:S01]  /*5750*/  FMUL.FTZ R72, R50, R70 ;  /* 0x0000004632487220 */ /* 0x000fe20000410000 */
[----:B------:R-:W-:Y:S02]  /*5760*/  IMAD.U32 R45, R44, 0x10000, RZ ;  /* 0x000100002c2d7824 */ /* 0x000fe400078e00ff */
[----:B------:R-:W-:Y:S01]  /*5770*/  FMUL.FTZ R73, R50, R67 ;  /* 0x0000004332497220 */ /* 0x000fe20000410000 */
[----:B------:R-:W-:Y:S01]  /*5780*/  LOP3.LUT R44, R44, 0xffff0000, RZ, 0xc0, !PT ;  /* 0xffff00002c2c7812 */ /* 0x000fe200078ec0ff */
[C---:B------:R-:W-:Y:S01]  /*5790*/  FMUL.FTZ R50, R64.reuse, R71 ;  /* 0x0000004740327220 */ /* 0x040fe20000410000 */
[-C--:B------:R-:W-:Y:S01]  /*57a0*/  FMUL.FTZ R64, R64, R68.reuse ;  /* 0x0000004440407220 */ /* 0x080fe20000410000 */
[----:B------:R-:W-:Y:S01]  /*57b0*/  LOP3.LUT R157, R157, 0xffff0000, RZ, 0xc0, !PT ;  /* 0xffff00009d9d7812 */ /* 0x000fe200078ec0ff */
[----:B------:R-:W-:Y:S01]  /*57c0*/  IMAD.U32 R66, R66, 0x10000, RZ ;  /* 0x0001000042427824 */ /* 0x000fe200078e00ff */
[----:B------:R-:W-:Y:S01]  /*57d0*/  LOP3.LUT R158, R158, 0xffff0000, RZ, 0xc0, !PT ;  /* 0xffff00009e9e7812 */ /* 0x000fe200078ec0ff */
[----:B------:R-:W-:Y:S01]  /*57e0*/  FFMA.FTZ R68, R51, R68, -R50 ;  /* 0x0000004433447223 */ /* 0x000fe20000010832 */
[C---:B------:R-:W-:Y:S01]  /*57f0*/  FMUL.FTZ R50, R44.reuse, R69 ;  /* 0x000000452c327220 */ /* 0x040fe20000410000 */
[C---:B------:R-:W-:Y:S01]  /*5800*/  FFMA.FTZ R72, R47.reuse, R67, -R72 ;  /* 0x000000432f487223 */ /* 0x040fe20000010848 */
[----:B------:R-:W-:Y:S01]  /*5810*/  FFMA.FTZ R73, R47, R70, R73 ;  /* 0x000000462f497223 */ /* 0x000fe20000010049 */
        /* <DEDUP_REMOVED lines=13> */
.L_x_4115:
[----:B------:R-:W-:Y:S05]  /*58f0*/  BSYNC B2 ;  /* 0x0000000000027941 */ /* 0x000fea0003800000 */
.L_x_4114:
[----:B--2---:R1:W-:Y:S02]  /*5900*/  STG.E.128 desc[UR60][R48.64+0x80], R44 ;  /* 0x0000802c30007986 */ /* 0x0043e4000c101d3c */
.L_x_4113:
[----:B------:R-:W-:Y:S05]  /*5910*/  BSYNC B1 ;  /* 0x0000000000017941 */ /* 0x000fea0003800000 */
.L_x_4112:
        /* <DEDUP_REMOVED lines=31> */
[----:B------:R-:W-:Y:S01]  /*5b10*/  LOP3.LUT R156, R156, 0xffff0000, RZ, 0xc0, !PT ;  /* 0xffff00009c9c7812 */ /* 0x000fe200078ec0ff */
[----:B------:R-:W-:Y:S01]  /*5b20*/  FMUL.FTZ R51, R51, R64 ;  /* 0x0000004033337220 */ /* 0x000fe20000410000 */
        /* <DEDUP_REMOVED lines=20> */
.L_x_4119:
[----:B------:R-:W-:Y:S05]  /*5c70*/  BSYNC B2 ;  /* 0x0000000000027941 */ /* 0x000fea0003800000 */
.L_x_4118:
[----:B--2---:R1:W-:Y:S02]  /*5c80*/  STG.E.128 desc[UR60][R48.64+0xc0], R44 ;  /* 0x0000c02c30007986 */ /* 0x0043e4000c101d3c */
.L_x_4117:
[----:B------:R-:W-:Y:S05]  /*5c90*/  BSYNC B1 ;  /* 0x0000000000017941 */ /* 0x000fea0003800000 */
.L_x_4116:
        /* <DEDUP_REMOVED lines=53> */
.L_x_4123:
[----:B------:R-:W-:Y:S05]  /*5ff0*/  BSYNC B2 ;  /* 0x0000000000027941 */ /* 0x000fea0003800000 */
.L_x_4122:
[----:B--2---:R1:W-:Y:S02]  /*6000*/  STG.E.128 desc[UR60][R48.64+0x100], R44 ;  /* 0x0001002c30007986 */ /* 0x0043e4000c101d3c */
.L_x_4121:
[----:B------:R-:W-:Y:S05]  /*6010*/  BSYNC B1 ;  /* 0x0000000000017941 */ /* 0x000fea0003800000 */
.L_x_4120:
        /* <DEDUP_REMOVED lines=20> */
[C---:B------:R-:W-:Y:S01]  /*6160*/  LOP3.LUT R58, R57.reuse, 0xffff0000, RZ, 0xc0, !PT ;  /* 0xffff0000393a7812 */ /* 0x040fe200078ec0ff */
[----:B------:R-:W-:Y:S01]  /*6170*/  IMAD.U32 R57, R57, 0x10000, RZ ;  /* 0x0001000039397824 */ /* 0x000fe200078e00ff */
[C---:B------:R-:W-:Y:S01]  /*6180*/  LOP3.LUT R55, R54.reuse, 0xffff0000, RZ, 0xc0, !PT ;  /* 0xffff000036377812 */ /* 0x040fe200078ec0ff */
        /* <DEDUP_REMOVED lines=10> */
[----:B------:R-:W-:Y:S01]  /*6230*/  FFMA.FTZ R61, R46, R55, -R61 ;  /* 0x000000372e3d7223 */ /* 0x000fe2000001083d */
[----:B------:R-:W-:Y:S01]  /*6240*/  LOP3.LUT R92, R92, 0xffff0000, RZ, 0xc0, !PT ;  /* 0xffff00005c5c7812 */ /* 0x000fe200078ec0ff */
        /* <DEDUP_REMOVED lines=17> */
.L_x_4125:
[----:B------:R-:W-:Y:S05]  /*6360*/  BSYNC B1 ;  /* 0x0000000000017941 */ /* 0x000fea0003800000 */
.L_x_4124:
[----:B--2---:R1:W-:Y:S01]  /*6370*/  STG.E.128 desc[UR60][R48.64+0x140], R44 ;  /* 0x0001402c30007986 */ /* 0x0043e2000c101d3c */
[----:B------:R-:W-:Y:S05]  /*6380*/  BRA `(.L_x_4103) ;  /* 0x0000004000647947 */ /* 0x000fea0003800000 */
.L_x_4071:
        /* <DEDUP_REMOVED lines=19> */
[----:B------:R-:W-:Y:S02]  /*64c0*/  CS2R R52, SRZ ;  /* 0x0000000000347805 */ /* 0x000fe4000001ff00 */
[----:B------:R-:W-:Y:S01]  /*64d0*/  CS2R R66, SRZ ;  /* 0x0000000000427805 */ /* 0x000fe2000001ff00 */
[----:B------:R-:W-:Y:S01]  /*64e0*/  IMAD.X R45, R43, 0x1, R21, P2 ;  /* 0x000000012b2d7824 */ /* 0x000fe200010e0615 */
[----:B------:R-:W-:Y:S02]  /*64f0*/  LEA R68, P2, R44, UR4, 0x1 ;  /* 0x000000042c447c11 */ /* 0x000fe4000f8408ff */
[----:B------:R-:W-:-:S02]  /*6500*/  CS2R R64, SRZ ;  /* 0x0000000000407805 */ /* 0x000fc4000001ff00 */
        /* <DEDUP_REMOVED lines=13> */
[----:B------:R-:W-:Y:S02]  /*65e0*/  ISETP.GE.AND P2, PT, R0, R121, PT ;  /* 0x000000790000720c */ /* 0x000fe40003f46270 */
[----:B------:R-:W-:Y:S02]  /*65f0*/  CS2R R46, SRZ ;  /* 0x00000000002e7805 */ /* 0x000fe4000001ff00 */
[----:B------:R-:W-:Y:S02]  /*6600*/  CS2R R44, SRZ ;  /* 0x00000000002c7805 */ /* 0x000fe4000001ff00 */
[----:B------:R-:W-:-:S02]  /*6610*/  CS2R R58, SRZ ;  /* 0x00000000003a7805 */ /* 0x000fc4000001ff00 */
[----:B------:R-:W-:-:S05]  /*6620*/  CS2R R56, SRZ ;  /* 0x0000000000387805 */ /* 0x000fca000001ff00 */
[----:B------:R0:W5:Y:S04]  /*6630*/  @!P2 LDG.E.128 R48, desc[UR60][R68.64+0x40] ;  /* 0x0000403c4430a981 */ /* 0x000168000c1e1d00 */
[----:B------:R0:W5:Y:S01]  /*6640*/  @!P2 LDG.E.128 R60, desc[UR60][R72.64+0x40] ;  /* 0x0000403c483ca981 */ /* 0x000162000c1e1d00 */
[----:B------:R-:W-:-:S13]  /*6650*/  ISETP.GE.AND P2, PT, R3, R121, PT ;  /* 0x000000790300720c */ /* 0x000fda0003f46270 */
[----:B------:R0:W5:Y:S04]  /*6660*/  @!P2 LDG.E.128 R44, desc[UR60][R68.64+0x80] ;  /* 0x0000803c442ca981 */ /* 0x000168000c1e1d00 */
[----:B------:R0:W5:Y:S02]  /*6670*/  @!P2 LDG.E.128 R56, desc[UR60][R72.64+0x80] ;  /* 0x0000803c4838a981 */ /* 0x000164000c1e1d00 */
.L_x_4127:
[----:B------:R-:W-:Y:S05]  /*6680*/  BSYNC B1 ;  /* 0x0000000000017941 */ /* 0x000fea0003800000 */
.L_x_4126:
[----:B------:R-:W-:Y:S01]  /*6690*/  ISETP.GE.AND P3, PT, R229, R42, PT ;  /* 0x0000002ae500720c */ /* 0x000fe20003f66270 */
[----:B------:R-:W-:Y:S01]  /*66a0*/  BSSY B1, `(.L_x_4128) ;  /* 0x000002e000017945 */ /* 0x000fe20003800000 */
[----:B0-----:R-:W-:Y:S02]  /*66b0*/  CS2R R68, SRZ ;  /* 0x0000000000447805 */ /* 0x001fe4000001ff00 */
        /* <DEDUP_REMOVED lines=17> */
[----:B------:R-:W-:Y:S02]  /*67d0*/  IADD3.X R69, R21, R43, R11, P2, P5 ;  /* 0x0000002b15457210 */ /* 0x000fe400017ea40b */
[----:B------:R-:W-:Y:S02]  /*67e0*/  CS2R R90, SRZ ;  /* 0x00000000005a7805 */ /* 0x000fe4000001ff00 */
[----:B------:R-:W-:-:S02]  /*67f0*/  IADD3 R43, P2, P5, R110, R92, R10 ;  /* 0x0000005c6e2b7210 */ /* 0x000fc40007d5e00a */
[----:B------:R-:W-:Y:S02]  /*6800*/  CS2R R88, SRZ ;  /* 0x0000000000587805 */ /* 0x000fe4000001ff00 */
        /* <DEDUP_REMOVED lines=23> */
.L_x_4129:
[----:B------:R-:W-:Y:S05]  /*6980*/  BSYNC B1 ;  /* 0x0000000000017941 */ /* 0x000fea0003800000 */
.L_x_4128:
[----:B------:R-:W2:Y:S01]  /*6990*/  LDL R43, [R1+0x1c] ;  /* 0x00001c00012b7983 */ /* 0x000ea20000100800 */
        /* <DEDUP_REMOVED lines=32> */
[----:B------:R-:W-:-:S03]  /*6ba0*/  IMAD.MOV.U32 R93, RZ, RZ, R65 ;  /* 0x000000ffff5d7224 */ /* 0x000fc600078e0041 */
[----:B------:R-:W-:Y:S01]  /*6bb0*/  PRMT R169, R169, 0x5410, R92 ;  /* 0x00005410a9a97816 */ /* 0x000fe2000000005c */
[----:B------:R-:W-:Y:S01]  /*6bc0*/  IMAD.MOV.U32 R92, RZ, RZ, R74 ;  /* 0x000000ffff5c7224 */ /* 0x000fe200078e004a */
[----:B------:R-:W-:Y:S01]  /*6bd0*/  PRMT R171, R93, 0x7610, R171 ;  /* 0x000076105dab7816 */ /* 0x000fe200000000ab */
[----:B------:R-:W-:Y:S01]  /*6be0*/  IMAD.MOV.U32 R93, RZ, RZ, R69 ;  /* 0x000000ffff5d7224 */ /* 0x000fe200078e0045 */
        /* <DEDUP_REMOVED lines=20> */
[----:B------:R-:W-:Y:S02]  /*6d30*/  IMAD.MOV.U32 R43, RZ, RZ, R79 ;  /* 0x000000ffff2b7224 */ /* 0x000fe400078e004f */
[----:B------:R-:W-:Y:S02]  /*6d40*/  IMAD.MOV.U32 R94, RZ, RZ, R72 ;  /* 0x000000ffff5e7224 */ /* 0x000fe400078e0048 */
[----:B------:R-:W-:Y:S01]  /*6d50*/  IMAD.MOV.U32 R93, RZ, RZ, R73 ;  /* 0x000000ffff5d7224 */ /* 0x000fe200078e0049 */
[----:B------:R-:W-:Y:S01]  /*6d60*/  PRMT R166, R92, 0x5410, R43 ;  /* 0x000054105ca67816 */ /* 0x000fe2000000002b */
[----:B------:R-:W-:Y:S02]  /*6d70*/  IMAD.MOV.U32 R92, RZ, RZ, R82 ;  /* 0x000000ffff5c7224 */ /* 0x000fe400078e0052 */
[----:B------:R-:W-:Y:S01]  /*6d80*/  IMAD.MOV.U32 R43, RZ, RZ, R83 ;  /* 0x000000ffff2b7224 */ /* 0x000fe200078e0053 */
[----:B------:R-:W-:Y:S01]  /*6d90*/  PRMT R163, R93, 0x5410, R94 ;  /* 0x000054105da37816 */ /* 0x000fe2000000005e */
[----:B------:R-:W-:-:S02]  /*6da0*/  IMAD.MOV.U32 R94, RZ, RZ, R76 ;  /* 0x000000ffff5e7224 */ /* 0x000fc400078e004c */
[----:B------:R-:W-:Y:S01]  /*6db0*/  IMAD.MOV.U32 R93, RZ, RZ, R77 ;  /* 0x000000ffff5d7224 */ /* 0x000fe200078e004d */
[----:B------:R-:W-:Y:S01]  /*6dc0*/  PRMT R157, R43, 0x5410, R92 ;  /* 0x000054102b9d7816 */ /* 0x000fe2000000005c */
        /* <DEDUP_REMOVED lines=10> */
[----:B------:R-:W-:Y:S02]  /*6e70*/  IMAD.MOV.U32 R92, RZ, RZ, R90 ;  /* 0x000000ffff5c7224 */ /* 0x000fe400078e005a */
[----:B------:R-:W-:-:S05]  /*6e80*/  IMAD.MOV.U32 R43, RZ, RZ, R91 ;  /* 0x000000ffff2b7224 */ /* 0x000fca00078e005b */
[----:B------:R-:W-:Y:S01]  /*6e90*/  PRMT R173, R92, 0x5410, R43 ;  /* 0x000054105cad7816 */ /* 0x000fe2000000002b */
[----:B------:R-:W-:Y:S02]  /*6ea0*/  IMAD.MOV.U32 R92, RZ, RZ, R88 ;  /* 0x000000ffff5c7224 */ /* 0x000fe400078e0058 */
[----:B------:R-:W-:-:S05]  /*6eb0*/  IMAD.MOV.U32 R43, RZ, RZ, R89 ;  /* 0x000000ffff2b7224 */ /* 0x000fca00078e0059 */
[----:B------:R-:W-:Y:S01]  /*6ec0*/  PRMT R174, R92, 0x5410, R43 ;  /* 0x000054105cae7816 */ /* 0x000fe2000000002b */
[----:B------:R-:W-:Y:S06]  /*6ed0*/  @!P2 BRA `(.L_x_4130) ;  /* 0x000000000004a947 */ /* 0x000fec0003800000 */
[----:B------:R-:W-:Y:S01]  /*6ee0*/  BPT.TRAP 0x1 ;  /* 0x000000040000795c */ /* 0x000fe20000300000 */
.L_x_4130:
[----:B------:R-:W-:Y:S01]  /*6ef0*/  IMAD R43, R17, 0x8, R16 ;  /* 0x00000008112b7824 */ /* 0x000fe200078e0210 */
[----:B------:R-:W-:Y:S01]  /*6f00*/  SHF.L.U32 R100, R205, 0x1f, RZ ;  /* 0x0000001fcd647819 */ /* 0x000fe200000006ff */
[----:B------:R-:W0:Y:S01]  /*6f10*/  LDC R147, c[0x0][0x2f4] ;  /* 0x0000bd00ff937b82 */ /* 0x000e220000000800 */
[----:B------:R-:W-:Y:S01]  /*6f20*/  BSSY B1, `(.L_x_4131) ;  /* 0x0000005000017945 */ /* 0x000fe20003800000 */
[----:B------:R-:W-:Y:S01]  /*6f30*/  IMAD.MOV.U32 R127, RZ, RZ, R96 ;  /* 0x000000ffff7f7224 */ /* 0x000fe200078e0060 */
[----:B------:R-:W1:Y:S05]  /*6f40*/  SYNCS.PHASECHK.TRANS64.TRYWAIT P5, [R43+URZ+0x36890], R100 ;  /* 0x036890642b0075a7 */ /* 0x000e6a00080a017f */
[----:B------:R-:W2:Y:S01]  /*6f50*/  LDC.64 R128, c[0x0][0x300] ;  /* 0x0000c000ff807b82 */ /* 0x000ea20000000a00 */
[----:B-1----:R-:W-:Y:S05]  /*6f60*/  @!P5 BRA `(.L_x_4132) ;  /* 0x000001f400b0d947 */ /* 0x002fea0003800000 */
.L_x_4437:
[----:B------:R-:W-:Y:S05]  /*6f70*/  BSYNC B1 ;  /* 0x0000000000017941 */ /* 0x000fea0003800000 */
.L_x_4131:
[----:B------:R-:W-:Y:S01]  /*6f80*/  BSSY B1, `(.L_x_4133) ;  /* 0x0000191000017945 */ /* 0x000fe20003800000 */
[----:B0-----:R-:W-:-:S03]  /*6f90*/  IMAD.IADD R149, R147, 0x1, -R132 ;  /* 0x0000000193957824 */ /* 0x001fc600078e0a84 */
[----:B------:R-:W-:Y:S05]  /*6fa0*/  @P4 BRA `(.L_x_4134) ;  /* 0x0000001800384947 */ /* 0x000fea0003800000 */
[----:B------:R-:W-:Y:S01]  /*6fb0*/  ISETP.NE.AND P4, PT, R30, RZ, PT ;  /* 0x000000ff1e00720c */ /* 0x000fe20003f85270 */
[-C--:B--2---:R-:W-:Y:S01]  /*6fc0*/  IMAD R156, R150, R128.reuse, RZ ;  /* 0x00000080969c7224 */ /* 0x084fe200078e02ff */
[----:B------:R-:W-:Y:S01]  /*6fd0*/  BSSY B2, `(.L_x_4135) ;  /* 0x0000084000027945 */ /* 0x000fe20003800000 */
[----:B------:R-:W-:-:S04]  /*6fe0*/  IMAD.WIDE.U32 R130, R204, R128, R126 ;  /* 0x00000080cc827225 */ /* 0x000fc800078e007e */
[----:B------:R-:W-:-:S04]  /*6ff0*/  IMAD R156, R204, R129, R156 ;  /* 0x00000081cc9c7224 */ /* 0x000fc800078e029c */
[----:B------:R-:W-:Y:S02]  /*7000*/  IMAD.IADD R156, R156, 0x1, R131 ;  /* 0x000000019c9c7824 */ /* 0x000fe400078e0283 */
[----:B------:R-:W-:Y:S05]  /*7010*/  @!P4 BRA `(.L_x_4136) ;  /* 0x0000000400fcc947 */ /* 0x000fea0003800000 */
[----:B------:R-:W-:Y:S01]  /*7020*/  SEL R92, R132, R149, !P0 ;  /* 0x00000095845c7207 */ /* 0x000fe20004000000 */
[----:B------:R-:W-:Y:S01]  /*7030*/  BSSY B3, `(.L_x_4137) ;  /* 0x0000071000037945 */ /* 0x000fe20003800000 */
[----:B------:R-:W-:Y:S02]  /*7040*/  ISETP.GE.AND P4, PT, R18, R121, PT ;  /* 0x000000791200720c */ /* 0x000fe40003f86270 */
[----:B------:R-:W-:-:S04]  /*7050*/  SHF.R.S32.HI R93, RZ, 0x1f, R92 ;  /* 0x0000001fff5d7819 */ /* 0x000fc8000001145c */
[----:B------:R-:W-:-:S04]  /*7060*/  LEA.HI R93, R93, R92, RZ, 0x4 ;  /* 0x0000005c5d5d7211 */ /* 0x000fc800078f20ff */
[----:B------:R-:W-:-:S04]  /*7070*/  LEA.HI.SX32 R165, R93, R101, 0x1c ;  /* 0x000000655da57211 */ /* 0x000fc800078fe2ff */
[----:B------:R-:W-:-:S04]  /*7080*/  SHF.R.S32.HI R93, RZ, 0x1f, R165 ;  /* 0x0000001fff5d7819 */ /* 0x000fc800000114a5 */
[----:B------:R-:W-:Y:S01]  /*7090*/  LEA.HI R93, R93, R165, RZ, 0x3 ;  /* 0x000000a55d5d7211 */ /* 0x000fe200078f18ff */
[----:B------:R-:W-:-:S03]  /*70a0*/  IMAD.SHL.U32 R165, R165, 0x8, RZ ;  /* 0x00000008a5a57824 */ /* 0x000fc600078e00ff */
[----:B------:R-:W-:Y:S02]  /*70b0*/  SHF.R.S32.HI R93, RZ, 0x3, R93 ;  /* 0x00000003ff5d7819 */ /* 0x000fe4000001145d */
[----:B------:R-:W-:-:S03]  /*70c0*/  LOP3.LUT R92, R212, 0x38, R165, 0xf8, !PT ;  /* 0x00000038d45c7812 */ /* 0x000fc600078ef8a5 */
[----:B------:R-:W-:Y:S01]  /*70d0*/  IMAD R93, R93, 0x1c00, R214 ;  /* 0x00001c005d5d7824 */ /* 0x000fe200078e02d6 */
[----:B------:R-:W-:-:S05]  /*70e0*/  LOP3.LUT R92, R92, R213, RZ, 0x3c, !PT ;  /* 0x000000d55c5c7212 */ /* 0x000fca00078e3cff */
        /* <DEDUP_REMOVED lines=8> */
[--C-:B------:R-:W-:Y:S02]  /*7170*/  SHF.R.U64 R52, R52, 0x10, R53.reuse ;  /* 0x0000001034347819 */ /* 0x100fe40000001235 */
[----:B------:R-:W-:Y:S02]  /*7180*/  SHF.R.U32.HI R53, RZ, 0x10, R53 ;  /* 0x00000010ff357819 */ /* 0x000fe40000011635 */
[C---:B------:R-:W-:Y:S02]  /*7190*/  PRMT R52, R167.reuse, 0x5432, R52 ;  /* 0x00005432a7347816 */ /* 0x040fe40000000034 */
[----:B------:R-:W-:Y:S02]  /*71a0*/  PRMT R53, R167, 0x5410, R53 ;  /* 0x00005410a7357816 */ /* 0x000fe40000000035 */
[----:B------:R-:W-:Y:S02]  /*71b0*/  SHF.R.U64 R54, R54, 0x10, R55 ;  /* 0x0000001036367819 */ /* 0x000fe40000001237 */
[----:B------:R-:W-:-:S02]  /*71c0*/  SHF.R.U32.HI R167, RZ, 0x10, R65 ;  /* 0x00000010ffa77819 */ /* 0x000fc40000011641 */
[----:B------:R-:W-:Y:S02]  /*71d0*/  SHF.R.U64 R64, R64, 0x10, R65 ;  /* 0x0000001040407819 */ /* 0x000fe40000001241 */
[--C-:B------:R-:W-:Y:S02]  /*71e0*/  SHF.R.U64 R65, R66, 0x10, R67.reuse ;  /* 0x0000001042417819 */ /* 0x100fe40000001243 */
[----:B------:R-:W-:Y:S02]  /*71f0*/  PRMT R66, R168, 0x5432, R54 ;  /* 0x00005432a8427816 */ /* 0x000fe40000000036 */
[----:B------:R-:W-:Y:S02]  /*7200*/  SHF.R.U32.HI R67, RZ, 0x10, R67 ;  /* 0x00000010ff437819 */ /* 0x000fe40000011643 */
[----:B------:R-:W-:Y:S01]  /*7210*/  PRMT R54, R171, 0x5410, R167 ;  /* 0x00005410ab367816 */ /* 0x000fe200000000a7 */
[----:B0-----:R-:W-:Y:S01]  /*7220*/  IMAD.U32 R171, R97, 0x10000, RZ ;  /* 0x0001000061ab7824 */ /* 0x001fe200078e00ff */
[----:B------:R-:W-:Y:S01]  /*7230*/  SHF.R.U32.HI R55, RZ, 0x10, R55 ;  /* 0x00000010ff377819 */ /* 0x000fe20000011637 */
[----:B------:R-:W-:Y:S01]  /*7240*/  IMAD.U32 R167, R53, 0x10000, RZ ;  /* 0x0001000035a77824 */ /* 0x000fe200078e00ff */
[----:B------:R-:W-:Y:S01]  /*7250*/  PRMT R67, R170, 0x5410, R67 ;  /* 0x00005410aa437816 */ /* 0x000fe20000000043 */
[----:B------:R-:W-:Y:S01]  /*7260*/  IMAD.U32 R170, R54, 0x10000, RZ ;  /* 0x0001000036aa7824 */ /* 0x000fe200078e00ff */
[----:B------:R-:W-:-:S02]  /*7270*/  PRMT R55, R168, 0x5410, R55 ;  /* 0x00005410a8377816 */ /* 0x000fc40000000037 */
[----:B------:R-:W-:Y:S01]  /*7280*/  PRMT R64, R169, 0x5432, R64 ;  /* 0x00005432a9407816 */ /* 0x000fe20000000040 */
[-C--:B------:R-:W-:Y:S01]  /*7290*/  FMUL.FTZ R168, R171, R170.reuse ;  /* 0x000000aaaba87220 */ /* 0x080fe20000410000 */
[----:B------:R-:W-:Y:S01]  /*72a0*/  PRMT R65, R169, 0x5410, R65 ;  /* 0x00005410a9417816 */ /* 0x000fe20000000041 */
[----:B--2---:R-:W-:Y:S01]  /*72b0*/  IMAD.U32 R169, R93, 0x10000, RZ ;  /* 0x000100005da97824 */ /* 0x004fe200078e00ff */
[----:B------:R-:W-:Y:S02]  /*72c0*/  LOP3.LUT R54, R54, 0xffff0000, RZ, 0xc0, !PT ;  /* 0xffff000036367812 */ /* 0x000fe400078ec0ff */
[----:B------:R-:W-:Y:S01]  /*72d0*/  LOP3.LUT R97, R97, 0xffff0000, RZ, 0xc0, !PT ;  /* 0xffff000061617812 */ /* 0x000fe200078ec0ff */
[-C--:B------:R-:W-:Y:S01]  /*72e0*/  FFMA.FTZ R168, R169, R167.reuse, -R168 ;  /* 0x000000a7a9a87223 */ /* 0x080fe200000108a8 */
[----:B------:R-:W-:Y:S01]  /*72f0*/  FMUL.FTZ R167, R171, R167 ;  /* 0x000000a7aba77220 */ /* 0x000fe20000410000 */
[----:B------:R-:W-:Y:S01]  /*7300*/  LOP3.LUT R93, R93, 0xffff0000, RZ, 0xc0, !PT ;  /* 0xffff00005d5d7812 */ /* 0x000fe200078ec0ff */
[C---:B------:R-:W-:Y:S01]  /*7310*/  IMAD.U32 R171, R99.reuse, 0x10000, RZ ;  /* 0x0001000063ab7824 */ /* 0x040fe200078e00ff */
[----:B------:R-:W-:Y:S01]  /*7320*/  LOP3.LUT R99, R99, 0xffff0000, RZ, 0xc0, !PT ;  /* 0xffff000063637812 */ /* 0x000fe200078ec0ff */
[----:B------:R-:W-:Y:S01]  /*7330*/  FFMA.FTZ R167, R169, R170, R167 ;  /* 0x000000aaa9a77223 */ /* 0x000fe200000100a7 */
[----:B------:R-:W-:Y:S01]  /*7340*/  LOP3.LUT R169, R53, 0xffff0000, RZ, 0xc0, !PT ;  /* 0xffff000035a97812 */ /* 0x000fe200078ec0ff */
[----:B------:R-:W-:Y:S01]  /*7350*/  FMUL.FTZ R53, R97, R54 ;  /* 0x0000003661357220 */ /* 0x000fe20000410000 */
[C---:B------:R-:W-:Y:S01]  /*7360*/  IMAD.U32 R170, R67.reuse, 0x10000, RZ ;  /* 0x0001000043aa7824 */ /* 0x040fe200078e00ff */
[----:B------:R-:W-:-:S02]  /*7370*/  LOP3.LUT R67, R67, 0xffff0000, RZ, 0xc0, !PT ;  /* 0xffff000043437812 */ /* 0x000fc400078ec0ff */
[-C--:B------:R-:W-:Y:S01]  /*7380*/  FMUL.FTZ R97, R97, R169.reuse ;  /* 0x000000a961617220 */ /* 0x080fe20000410000 */
[----:B------:R-:W-:Y:S01]  /*7390*/  FFMA.FTZ R53, R93, R169, -R53 ;  /* 0x000000a95d357223 */ /* 0x000fe20000010835 */
[----:B------:R-:W-:Y:S02]  /*73a0*/  IMAD.U32 R169, R95, 0x10000, RZ ;  /* 0x000100005fa97824 */ /* 0x000fe400078e00ff */
[----:B------:R-:W-:Y:S01]  /*73b0*/  FFMA.FTZ R54, R93, R54, R97 ;  /* 0x000000365d367223 */ /* 0x000fe20000010061 */
[----:B------:R-:W-:Y:S02]  /*73c0*/  IMAD.U32 R97, R55, 0x10000, RZ ;  /* 0x0001000037617824 */ /* 0x000fe400078e00ff */
[----:B------:R-:W-:Y:S01]  /*73d0*/  FMUL.FTZ R93, R171, R170 ;  /* 0x000000aaab5d7220 */ /* 0x000fe20000410000 */
[----:B------:R-:W-:Y:S02]  /*73e0*/  F2FP.BF16.F32.PACK_AB R53, R53, R168 ;  /* 0x000000a83535723e */ /* 0x000fe400000010ff */
[----:B------:R-:W-:Y:S01]  /*73f0*/  F2FP.BF16.F32.PACK_AB R54, R54, R167 ;  /* 0x000000a73636723e */ /* 0x000fe200000010ff */
[-C--:B------:R-:W-:Y:S01]  /*7400*/  FFMA.FTZ R93, R169, R97.reuse, -R93 ;  /* 0x00000061a95d7223 */ /* 0x080fe2000001085d */
[----:B------:R-:W-:-:S04]  /*7410*/  FMUL.FTZ R97, R171, R97 ;  /* 0x00000061ab617220 */ /* 0x000fc80000410000 */
[----:B------:R-:W-:Y:S01]  /*7420*/  FFMA.FTZ R97, R169, R170, R97 ;  /* 0x000000aaa9617223 */ /* 0x000fe20000010061 */
[----:B------:R-:W-:Y:S02]  /*7430*/  LOP3.LUT R169, R55, 0xffff0000, RZ, 0xc0, !PT ;  /* 0xffff000037a97812 */ /* 0x000fe400078ec0ff */
[----:B------:R-:W-:Y:S01]  /*7440*/  LOP3.LUT R55, R95, 0xffff0000, RZ, 0xc0, !PT ;  /* 0xffff00005f377812 */ /* 0x000fe200078ec0ff */
[C---:B------:R-:W-:Y:S02]  /*7450*/  FMUL.FTZ R95, R99.reuse, R67 ;  /* 0x00000043635f7220 */ /* 0x040fe40000410000 */
[-C--:B------:R-:W-:Y:S02]  /*7460*/  FMUL.FTZ R99, R99, R169.reuse ;  /* 0x000000a963637220 */ /* 0x080fe40000410000 */
[C---:B------:R-:W-:Y:S02]  /*7470*/  FFMA.FTZ R95, R55.reuse, R169, -R95 ;  /* 0x000000a9375f7223 */ /* 0x040fe4000001085f */
[----:B------:R-:W-:Y:S01]  /*7480*/  FFMA.FTZ R99, R55, R67, R99 ;  /* 0x0000004337637223 */ /* 0x000fe20000010063 */
[C---:B------:R-:W-:Y:S01]  /*7490*/  IMAD.U32 R67, R64.reuse, 0x10000, RZ ;  /* 0x0001000040437824 */ /* 0x040fe200078e00ff */
[----:B------:R-:W-:Y:S01]  /*74a0*/  LOP3.LUT R64, R64, 0xffff0000, RZ, 0xc0, !PT ;  /* 0xffff000040407812 */ /* 0x000fe200078ec0ff */
[----:B------:R-:W-:Y:S01]  /*74b0*/  IMAD.U32 R55, R92, 0x10000, RZ ;  /* 0x000100005c377824 */ /* 0x000fe200078e00ff */
[----:B------:R-:W-:Y:S01]  /*74c0*/  F2FP.BF16.F32.PACK_AB R95, R95, R93 ;  /* 0x0000005d5f5f723e */ /* 0x000fe200000010ff */
[----:B------:R-:W-:Y:S01]  /*74d0*/  IMAD.U32 R93, R96, 0x10000, RZ ;  /* 0x00010000605d7824 */ /* 0x000fe200078e00ff */
[----:B------:R-:W-:Y:S01]  /*74e0*/  F2FP.BF16.F32.PACK_AB R99, R99, R97 ;  /* 0x000000616363723e */ /* 0x000fe200000010ff */
[C---:B------:R-:W-:Y:S01]  /*74f0*/  IMAD.U32 R97, R52.reuse, 0x10000, RZ ;  /* 0x0001000034617824 */ /* 0x040fe200078e00ff */
[----:B------:R-:W-:Y:S01]  /*7500*/  LOP3.LUT R52, R52, 0xffff0000, RZ, 0xc0, !PT ;  /* 0xffff000034347812 */ /* 0x000fe200078ec0ff */
[----:B------:R-:W-:-:S02]  /*7510*/  FMUL.FTZ R167, R93, R67 ;  /* 0x000000435da77220 */ /* 0x000fc40000410000 */
[-C--:B------:R-:W-:Y:S02]  /*7520*/  FMUL.FTZ R93, R93, R97.reuse ;  /* 0x000000615d5d7220 */ /* 0x080fe40000410000 */
[C---:B------:R-:W-:Y:S01]  /*7530*/  FFMA.FTZ R167, R55.reuse, R97, -R167 ;  /* 0x0000006137a77223 */ /* 0x040fe200000108a7 */
[----:B------:R-:W-:Y:S02]  /*7540*/  IMAD.U32 R97, R98, 0x10000, RZ ;  /* 0x0001000062617824 */ /* 0x000fe400078e00ff */
[----:B------:R-:W-:Y:S01]  /*7550*/  FFMA.FTZ R93, R55, R67, R93 ;  /* 0x00000043375d7223 */ /* 0x000fe2000001005d */
[----:B------:R-:W-:Y:S02]  /*7560*/  LOP3.LUT R55, R96, 0xffff0000, RZ, 0xc0, !PT ;  /* 0xffff000060377812 */ /* 0x000fe400078ec0ff */
[----:B------:R-:W-:-:S03]  /*7570*/  LOP3.LUT R67, R92, 0xffff0000, RZ, 0xc0, !PT ;  /* 0xffff00005c437812 */ /* 0x000fc600078ec0ff */
[C---:B------:R-:W-:Y:S01]  /*7580*/  FMUL.FTZ R92, R55.reuse, R64 ;  /* 0x00000040375c7220 */ /* 0x040fe20000410000 */
[----:B------:R-:W-:-:S03]  /*7590*/  FMUL.FTZ R55, R55, R52 ;  /* 0x0000003437377220 */ /* 0x000fc60000410000 */
[C---:B------:R-:W-:Y:S01]  /*75a0*/  FFMA.FTZ R52, R67.reuse, R52, -R92 ;  /* 0x0000003443347223 */ /* 0x040fe2000001085c */
[----:B------:R-:W-:Y:S01]  /*75b0*/  FFMA.FTZ R55, R67, R64, R55 ;  /* 0x0000004043377223 */ /* 0x000fe20000010037 */
[C---:B------:R-:W-:Y:S01]  /*75c0*/  IMAD.U32 R67, R65.reuse, 0x10000, RZ ;  /* 0x0001000041437824 */ /* 0x040fe200078e00ff */
[----:B------:R-:W-:Y:S01]  /*75d0*/  LOP3.LUT R65, R65, 0xffff0000, RZ, 0xc0, !PT ;  /* 0xffff000041417812 */ /* 0x000fe200078ec0ff */
[C---:B------:R-:W-:Y:S01]  /*75e0*/  IMAD.U32 R92, R66.reuse, 0x10000, RZ ;  /* 0x00010000425c7824 */ /* 0x040fe200078e00ff */
[----:B------:R-:W-:Y:S01]  /*75f0*/  LOP3.LUT R66, R66, 0xffff0000, RZ, 0xc0, !PT ;  /* 0xffff000042427812 */ /* 0x000fe200078ec0ff */
[C---:B------:R-:W-:Y:S01]  /*7600*/  FMUL.FTZ R96, R97.reuse, R67 ;  /* 0x0000004361607220 */ /* 0x040fe20000410000 */
[----:B------:R-:W-:Y:S02]  /*7610*/  IMAD.U32 R64, R94, 0x10000, RZ ;  /* 0x000100005e407824 */ /* 0x000fe400078e00ff */
[-C--:B------:R-:W-:Y:S01]  /*7620*/  FMUL.FTZ R97, R97, R92.reuse ;  /* 0x0000005c61617220 */ /* 0x080fe20000410000 */
[----:B------:R-:W-:Y:S01]  /*7630*/  F2FP.BF16.F32.PACK_AB R52, R52, R167 ;  /* 0x000000a73434723e */ /* 0x000fe200000010ff */
[----:B------:R-:W-:-:S02]  /*7640*/  FFMA.FTZ R96, R64, R92, -R96 ;  /* 0x0000005c40607223 */ /* 0x000fc40000010860 */
[----:B------:R-:W-:Y:S01]  /*7650*/  FFMA.FTZ R97, R64, R67, R97 ;  /* 0x0000004340617223 */ /* 0x000fe20000010061 */
[----:B------:R-:W-:Y:S02]  /*7660*/  LOP3.LUT R64, R98, 0xffff0000, RZ, 0xc0, !PT ;  /* 0xffff000062407812 */ /* 0x000fe400078ec0ff */
[----:B------:R-:W-:Y:S02]  /*7670*/  LOP3.LUT R67, R94, 0xffff0000, RZ, 0xc0, !PT ;  /* 0xffff00005e437812 */ /* 0x000fe400078ec0ff */
[----:B------:R-:W-:Y:S01]  /*7680*/  F2FP.BF16.F32.PACK_AB R55, R55, R93 ;  /* 0x0000005d3737723e */ /* 0x000fe200000010ff */
[CC--:B------:R-:W-:Y:S01]  /*7690*/  FMUL.FTZ R92, R64.reuse, R65.reuse ;  /* 0x00000041405c7220 */ /* 0x0c0fe20000410000 */
[-C--:B------:R-:W-:Y:S01]  /*76a0*/  FMUL.FTZ R64, R64, R66.reuse ;  /* 0x0000004240407220 */ /* 0x080fe20000410000 */
[----:B------:R-:W-:Y:S02]  /*76b0*/  IMAD.MOV.U32 R93, RZ, RZ, R53 ;  /* 0x000000ffff5d7224 */ /* 0x000fe400078e0035 */
[C---:B------:R-:W-:Y:S01]  /*76c0*/  FFMA.FTZ R92, R67.reuse, R66, -R92 ;  /* 0x00000042435c7223 */ /* 0x040fe2000001085c */
[----:B------:R-:W-:-:S04]  /*76d0*/  FFMA.FTZ R64, R67, R65, R64 ;  /* 0x0000004143407223 */ /* 0x000fc80000010040 */
[----:B------:R-:W-:Y:S01]  /*76e0*/  F2FP.BF16.F32.PACK_AB R94, R92, R96 ;  /* 0x000000605c5e723e */ /* 0x000fe200000010ff */
[----:B------:R-:W-:Y:S01]  /*76f0*/  IMAD.MOV.U32 R92, RZ, RZ, R52 ;  /* 0x000000ffff5c7224 */ /* 0x000fe200078e0034 */
[----:B------:R-:W-:Y:S01]  /*7700*/  F2FP.BF16.F32.PACK_AB R64, R64, R97 ;  /* 0x000000614040723e */ /* 0x000fe200000010ff */
[----:B------:R-:W-:Y:S02]  /*7710*/  IMAD.MOV.U32 R96, RZ, RZ, R55 ;  /* 0x000000ffff607224 */ /* 0x000fe400078e0037 */
[----:B------:R-:W-:Y:S02]  /*7720*/  IMAD.MOV.U32 R97, RZ, RZ, R54 ;  /* 0x000000ffff617224 */ /* 0x000fe400078e0036 */
[----:B------:R-:W-:-:S07]  /*7730*/  IMAD.MOV.U32 R98, RZ, RZ, R64 ;  /* 0x000000ffff627224 */ /* 0x000fce00078e0040 */
.L_x_4138:
[----:B------:R-:W-:Y:S05]  /*7740*/  BSYNC B3 ;  /* 0x0000000000037941 */ /* 0x000fea0003800000 */
.L_x_4137:
[----:B------:R-:W-:-:S13]  /*7750*/  ISETP.GE.AND P4, PT, R165, R147, PT ;  /* 0x00000093a500720c */ /* 0x000fda0003f86270 */
[--C-:B------:R-:W-:Y:S02]  /*7760*/  @!P4 SHF.R.S32.HI R55, RZ, 0x1f, R165.reuse ;  /* 0x0000001fff37c819 */ /* 0x100fe400000114a5 */
[----:B------:R-:W-:-:S04]  /*7770*/  @!P4 IADD3 R165, P5, P6, R118, R130, R165 ;  /* 0x0000008276a5c210 */ /* 0x000fc80007ebe0a5 */
[----:B------:R-:W-:Y:S02]  /*7780*/  @!P4 IADD3.X R55, R7, R156, R55, P5, P6 ;  /* 0x0000009c0737c210 */ /* 0x000fe40002fec437 */
[----:B------:R-:W-:-:S04]  /*7790*/  IADD3 R53, P5, P6, R118, R130, R25 ;  /* 0x0000008276357210 */ /* 0x000fc80007ebe019 */
[----:B------:R-:W-:Y:S02]  /*77a0*/  IADD3.X R54, R7, R156, R31, P5, P6 ;  /* 0x0000009c07367210 */ /* 0x000fe40002fec41f */
[----:B------:R-:W-:-:S04]  /*77b0*/  LEA R52, P5, R53, R124, 0x1 ;  /* 0x0000007c35347211 */ /* 0x000fc800078a08ff */
[----:B------:R-:W-:Y:S02]  /*77c0*/  LEA.HI.X R53, R53, R125, R54, 0x1, P5 ;  /* 0x0000007d35357211 */ /* 0x000fe400028f0c36 */
[----:B------:R-:W-:-:S03]  /*77d0*/  @!P4 LEA R54, P5, R165, R124, 0x1 ;  /* 0x0000007ca536c211 */ /* 0x000fc600078a08ff */
[----:B--2---:R2:W-:Y:S01]  /*77e0*/  STG.E.128 desc[UR60][R52.64], R92 ;  /* 0x0000005c34007986 */ /* 0x0045e2000c101d3c */
[----:B------:R-:W-:-:S05]  /*77f0*/  @!P4 LEA.HI.X R55, R165, R125, R55, 0x1, P5 ;  /* 0x0000007da537c211 */ /* 0x000fca00028f0c37 */
[----:B0-----:R2:W-:Y:S04]  /*7800*/  @!P4 STG.E.128 desc[UR60][R54.64], R96 ;  /* 0x000000603600c986 */ /* 0x0015e8000c101d3c */
.L_x_4136:
[----:B------:R-:W-:Y:S05]  /*7810*/  BSYNC B2 ;  /* 0x0000000000027941 */ /* 0x000fea0003800000 */
.L_x_4135:
[----:B------:R-:W-:Y:S01]  /*7820*/  ISETP.NE.AND P4, PT, R34, RZ, PT ;  /* 0x000000ff2200720c */ /* 0x000fe20003f85270 */
[----:B------:R-:W-:-:S12]  /*7830*/  BSSY B2, `(.L_x_4139) ;  /* 0x0000082000027945 */ /* 0x000fd80003800000 */
[----:B------:R-:W-:Y:S05]  /*7840*/  @!P4 BRA `(.L_x_4140) ;  /* 0x000000080000c947 */ /* 0x000fea0003800000 */
[----:B--2---:R-:W-:Y:S01]  /*7850*/  SEL R52, R132, R149, !P1 ;  /* 0x0000009584347207 */ /* 0x004fe20004800000 */
[----:B------:R-:W-:Y:S01]  /*7860*/  BSSY B3, `(.L_x_4141) ;  /* 0x0000074000037945 */ /* 0x000fe20003800000 */
[----:B------:R-:W-:Y:S02]  /*7870*/  IADD3 R92, P4, P5, R118, R130, R27 ;  /* 0x00000082765c7210 */ /* 0x000fe40007d9e01b */
[----:B------:R-:W-:Y:S02]  /*7880*/  SHF.R.S32.HI R53, RZ, 0x1f, R52 ;  /* 0x0000001fff357819 */ /* 0x000fe40000011434 */
[----:B------:R-:W-:Y:S02]  /*7890*/  IADD3.X R93, R7, R156, R32, P4, P5 ;  /* 0x0000009c075d7210 */ /* 0x000fe400027ea420 */
[----:B------:R-:W-:Y:S02]  /*78a0*/  LEA.HI R53, R53, R52, RZ, 0x4 ;  /* 0x0000003435357211 */ /* 0x000fe400078f20ff */
[----:B------:R-:W-:-:S02]  /*78b0*/  ISETP.GE.AND P4, PT, R0, R121, PT ;  /* 0x000000790000720c */ /* 0x000fc40003f86270 */
        /* <DEDUP_REMOVED lines=17> */
[----:B--2---:R-:W-:Y:S01]  /*79d0*/  IMAD.U32 R95, R53, 0x10000, RZ ;  /* 0x00010000355f7824 */ /* 0x004fe200078e00ff */
[----:B------:R-:W-:Y:S01]  /*79e0*/  SHF.R.U32.HI R98, RZ, 0x10, R49 ;  /* 0x00000010ff627819 */ /* 0x000fe20000011631 */
[----:B0-----:R-:W-:Y:S01]  /*79f0*/  IMAD.U32 R165, R65, 0x10000, RZ ;  /* 0x0001000041a57824 */ /* 0x001fe200078e00ff */
[----:B------:R-:W-:Y:S02]  /*7a00*/  PRMT R97, R181, 0x5410, R97 ;  /* 0x00005410b5617816 */ /* 0x000fe40000000061 */
[----:B------:R-:W-:Y:S02]  /*7a10*/  PRMT R98, R183, 0x5432, R98 ;  /* 0x00005432b7627816 */ /* 0x000fe40000000062 */
[----:B------:R-:W-:Y:S01]  /*7a20*/  SHF.R.U64 R48, R48, 0x10, R49 ;  /* 0x0000001030307819 */ /* 0x000fe20000001231 */
[C---:B------:R-:W-:Y:S01]  /*7a30*/  IMAD.U32 R99, R97.reuse, 0x10000, RZ ;  /* 0x0001000061637824 */ /* 0x040fe200078e00ff */
[----:B------:R-:W-:Y:S01]  /*7a40*/  SHF.R.U64 R49, R60, 0x10, R61 ;  /* 0x000000103c317819 */ /* 0x000fe2000000123d */
[C---:B------:R-:W-:Y:S01]  /*7a50*/  IMAD.U32 R96, R98.reuse, 0x10000, RZ ;  /* 0x0001000062607824 */ /* 0x040fe200078e00ff */
[----:B------:R-:W-:Y:S01]  /*7a60*/  LOP3.LUT R97, R97, 0xffff0000, RZ, 0xc0, !PT ;  /* 0xffff000061617812 */ /* 0x000fe200078ec0ff */
[----:B------:R-:W-:Y:S01]  /*7a70*/  FMUL.FTZ R167, R165, R99 ;  /* 0x00000063a5a77220 */ /* 0x000fe20000410000 */
[----:B------:R-:W-:Y:S01]  /*7a80*/  LOP3.LUT R61, R65, 0xffff0000, RZ, 0xc0, !PT ;  /* 0xffff0000413d7812 */ /* 0x000fe200078ec0ff */
[-C--:B------:R-:W-:Y:S01]  /*7a90*/  FMUL.FTZ R165, R165, R96.reuse ;  /* 0x00000060a5a57220 */ /* 0x080fe20000410000 */
[----:B------:R-:W-:Y:S01]  /*7aa0*/  LOP3.LUT R60, R98, 0xffff0000, RZ, 0xc0, !PT ;  /* 0xffff0000623c7812 */ /* 0x000fe200078ec0ff */
[----:B------:R-:W-:Y:S01]  /*7ab0*/  FFMA.FTZ R96, R95, R96, -R167 ;  /* 0x000000605f607223 */ /* 0x000fe200000108a7 */
[----:B------:R-:W-:Y:S01]  /*7ac0*/  LOP3.LUT R53, R53, 0xffff0000, RZ, 0xc0, !PT ;  /* 0xffff000035357812 */ /* 0x000fe200078ec0ff */
[C---:B------:R-:W-:Y:S01]  /*7ad0*/  FMUL.FTZ R65, R61.reuse, R97 ;  /* 0x000000613d417220 */ /* 0x040fe20000410000 */
[----:B------:R-:W-:Y:S01]  /*7ae0*/  SHF.R.U32.HI R98, RZ, 0x10, R51 ;  /* 0x00000010ff627819 */ /* 0x000fe20000011633 */
[-C--:B------:R-:W-:Y:S01]  /*7af0*/  FMUL.FTZ R61, R61, R60.reuse ;  /* 0x0000003c3d3d7220 */ /* 0x080fe20000410000 */
[----:B------:R-:W-:Y:S01]  /*7b00*/  FFMA.FTZ R95, R95, R99, R165 ;  /* 0x000000635f5f7223 */ /* 0x000fe200000100a5 */
[----:B------:R-:W-:Y:S01]  /*7b10*/  FFMA.FTZ R60, R53, R60, -R65 ;  /* 0x0000003c353c7223 */ /* 0x000fe20000010841 */
[----:B------:R-:W-:Y:S01]  /*7b20*/  PRMT R98, R181, 0x5432, R98 ;  /* 0x00005432b5627816 */ /* 0x000fe20000000062 */
[----:B------:R-:W-:Y:S01]  /*7b30*/  FFMA.FTZ R53, R53, R97, R61 ;  /* 0x0000006135357223 */ /* 0x000fe2000001003d */
[----:B------:R-:W-:Y:S01]  /*7b40*/  PRMT R97, R182, 0x5432, R48 ;  /* 0x00005432b6617816 */ /* 0x000fe20000000030 */
[C---:B------:R-:W-:Y:S01]  /*7b50*/  IMAD.U32 R165, R67.reuse, 0x10000, RZ ;  /* 0x0001000043a57824 */ /* 0x040fe200078e00ff */
[----:B------:R-:W-:Y:S01]  /*7b60*/  SHF.R.U32.HI R48, RZ, 0x10, R63 ;  /* 0x00000010ff307819 */ /* 0x000fe2000001163f */
[----:B------:R-:W-:Y:S01]  /*7b70*/  IMAD.U32 R65, R98, 0x10000, RZ ;  /* 0x0001000062417824 */ /* 0x000fe200078e00ff */
[----:B------:R-:W-:Y:S01]  /*7b80*/  LOP3.LUT R67, R67, 0xffff0000, RZ, 0xc0, !PT ;  /* 0xffff000043437812 */ /* 0x000fe200078ec0ff */
[----:B------:R-:W-:Y:S01]  /*7b90*/  IMAD.U32 R61, R55, 0x10000, RZ ;  /* 0x00010000373d7824 */ /* 0x000fe200078e00ff */
[----:B------:R-:W-:-:S02]  /*7ba0*/  PRMT R48, R180, 0x5432, R48 ;  /* 0x00005432b4307816 */ /* 0x000fc40000000030 */
[----:B------:R-:W-:Y:S02]  /*7bb0*/  PRMT R49, R180, 0x5410, R49 ;  /* 0x00005410b4317816 */ /* 0x000fe40000000031 */
[----:B------:R-:W-:Y:S01]  /*7bc0*/  SHF.R.U64 R50, R50, 0x10, R51 ;  /* 0x0000001032327819 */ /* 0x000fe20000001233 */
[----:B------:R-:W-:Y:S01]  /*7bd0*/  IMAD.U32 R99, R48, 0x10000, RZ ;  /* 0x0001000030637824 */ /* 0x000fe200078e00ff */
[----:B------:R-:W-:Y:S02]  /*7be0*/  LOP3.LUT R51, R49, 0xffff0000, RZ, 0xc0, !PT ;  /* 0xffff000031337812 */ /* 0x000fe400078ec0ff */
[----:B------:R-:W-:Y:S01]  /*7bf0*/  SHF.R.U64 R62, R62, 0x10, R63 ;  /* 0x000000103e3e7819 */ /* 0x000fe2000000123f */
[C---:B------:R-:W-:Y:S01]  /*7c00*/  FMUL.FTZ R167, R165.reuse, R99 ;  /* 0x00000063a5a77220 */ /* 0x040fe20000410000 */
[-C--:B------:R-:W-:Y:S01]  /*7c10*/  FMUL.FTZ R165, R165, R65.reuse ;  /* 0x00000041a5a57220 */ /* 0x080fe20000410000 */
[----:B------:R-:W-:Y:S02]  /*7c20*/  PRMT R50, R179, 0x5432, R50 ;  /* 0x00005432b3327816 */ /* 0x000fe40000000032 */
[C---:B------:R-:W-:Y:S01]  /*7c30*/  FFMA.FTZ R65, R61.reuse, R65, -R167 ;  /* 0x000000413d417223 */ /* 0x040fe200000108a7 */
[----:B------:R-:W-:Y:S01]  /*7c40*/  FFMA.FTZ R61, R61, R99, R165 ;  /* 0x000000633d3d7223 */ /* 0x000fe200000100a5 */
[----:B------:R-:W-:Y:S01]  /*7c50*/  LOP3.LUT R99, R98, 0xffff0000, RZ, 0xc0, !PT ;  /* 0xffff000062637812 */ /* 0x000fe200078ec0ff */
[----:B------:R-:W-:Y:S01]  /*7c60*/  IMAD.U32 R165, R97, 0x10000, RZ ;  /* 0x0001000061a57824 */ /* 0x000fe200078e00ff */
[----:B------:R-:W-:-:S02]  /*7c70*/  LOP3.LUT R98, R48, 0xffff0000, RZ, 0xc0, !PT ;  /* 0xffff000030627812 */ /* 0x000fc400078ec0ff */
[----:B------:R-:W-:Y:S02]  /*7c80*/  LOP3.LUT R48, R55, 0xffff0000, RZ, 0xc0, !PT ;  /* 0xffff000037307812 */ /* 0x000fe400078ec0ff */
[----:B------:R-:W-:Y:S01]  /*7c90*/  PRMT R62, R179, 0x5410, R62 ;  /* 0x00005410b33e7816 */ /* 0x000fe2000000003e */
[C---:B------:R-:W-:Y:S01]  /*7ca0*/  FMUL.FTZ R55, R67.reuse, R98 ;  /* 0x0000006243377220 */ /* 0x040fe20000410000 */
[-C--:B------:R-:W-:Y:S01]  /*7cb0*/  FMUL.FTZ R67, R67, R99.reuse ;  /* 0x0000006343437220 */ /* 0x080fe20000410000 */
[----:B------:R-:W-:Y:S02]  /*7cc0*/  F2FP.BF16.F32.PACK_AB R60, R60, R96 ;  /* 0x000000603c3c723e */ /* 0x000fe400000010ff */
[C---:B------:R-:W-:Y:S01]  /*7cd0*/  FFMA.FTZ R55, R48.reuse, R99, -R55 ;  /* 0x0000006330377223 */ /* 0x040fe20000010837 */
[----:B------:R-:W-:Y:S01]  /*7ce0*/  FFMA.FTZ R48, R48, R98, R67 ;  /* 0x0000006230307223 */ /* 0x000fe20000010043 */
[C---:B------:R-:W-:Y:S01]  /*7cf0*/  IMAD.U32 R99, R64.reuse, 0x10000, RZ ;  /* 0x0001000040637824 */ /* 0x040fe200078e00ff */
[----:B------:R-:W-:Y:S01]  /*7d00*/  LOP3.LUT R64, R64, 0xffff0000, RZ, 0xc0, !PT ;  /* 0xffff000040407812 */ /* 0x000fe200078ec0ff */
[----:B------:R-:W-:Y:S01]  /*7d10*/  IMAD.U32 R98, R49, 0x10000, RZ ;  /* 0x0001000031627824 */ /* 0x000fe200078e00ff */
[----:B------:R-:W-:Y:S01]  /*7d20*/  LOP3.LUT R49, R97, 0xffff0000, RZ, 0xc0, !PT ;  /* 0xffff000061317812 */ /* 0x000fe200078ec0ff */
[C---:B------:R-:W-:Y:S01]  /*7d30*/  IMAD.U32 R67, R52.reuse, 0x10000, RZ ;  /* 0x0001000034437824 */ /* 0x040fe200078e00ff */
[----:B------:R-:W-:Y:S01]  /*7d40*/  LOP3.LUT R52, R52, 0xffff0000, RZ, 0xc0, !PT ;  /* 0xffff000034347812 */ /* 0x000fe200078ec0ff */
[C---:B------:R-:W-:Y:S01]  /*7d50*/  FMUL.FTZ R63, R64.reuse, R51 ;  /* 0x00000033403f7220 */ /* 0x040fe20000410000 */
[C---:B------:R-:W-:Y:S01]  /*7d60*/  FMUL.FTZ R167, R99.reuse, R98 ;  /* 0x0000006263a77220 */ /* 0x040fe20000410000 */
[----:B------:R-:W-:Y:S01]  /*7d70*/  FMUL.FTZ R64, R64, R49 ;  /* 0x0000003140407220 */ /* 0x000fe20000410000 */
[----:B------:R-:W-:Y:S01]  /*7d80*/  FMUL.FTZ R99, R99, R165 ;  /* 0x000000a563637220 */ /* 0x000fe20000410000 */
[----:B------:R-:W-:Y:S01]  /*7d90*/  FFMA.FTZ R49, R52, R49, -R63 ;  /* 0x0000003134317223 */ /* 0x000fe2000001083f */
[----:B------:R-:W-:-:S02]  /*7da0*/  IMAD.U32 R97, R66, 0x10000, RZ ;  /* 0x0001000042617824 */ /* 0x000fc400078e00ff */
[----:B------:R-:W-:Y:S01]  /*7db0*/  FFMA.FTZ R51, R52, R51, R64 ;  /* 0x0000003334337223 */ /* 0x000fe20000010040 */
[----:B------:R-:W-:Y:S02]  /*7dc0*/  IMAD.U32 R63, R62, 0x10000, RZ ;  /* 0x000100003e3f7824 */ /* 0x000fe400078e00ff */
[C---:B------:R-:W-:Y:S01]  /*7dd0*/  FFMA.FTZ R167, R67.reuse, R165, -R167 ;  /* 0x000000a543a77223 */ /* 0x040fe200000108a7 */
[----:B------:R-:W-:Y:S02]  /*7de0*/  IMAD.U32 R64, R50, 0x10000, RZ ;  /* 0x0001000032407824 */ /* 0x000fe400078e00ff */
[----:B------:R-:W-:Y:S01]  /*7df0*/  FFMA.FTZ R99, R67, R98, R99 ;  /* 0x0000006243637223 */ /* 0x000fe20000010063 */
[C---:B------:R-:W-:Y:S01]  /*7e00*/  FMUL.FTZ R67, R97.reuse, R63 ;  /* 0x0000003f61437220 */ /* 0x040fe20000410000 */
[----:B------:R-:W-:Y:S02]  /*7e10*/  IMAD.U32 R52, R54, 0x10000, RZ ;  /* 0x0001000036347824 */ /* 0x000fe400078e00ff */
[----:B------:R-:W-:Y:S01]  /*7e20*/  FMUL.FTZ R97, R97, R64 ;  /* 0x0000004061617220 */ /* 0x000fe20000410000 */
[----:B------:R-:W-:-:S02]  /*7e30*/  LOP3.LUT R66, R66, 0xffff0000, RZ, 0xc0, !PT ;  /* 0xffff000042427812 */ /* 0x000fc400078ec0ff */
[----:B------:R-:W-:Y:S01]  /*7e40*/  LOP3.LUT R62, R62, 0xffff0000, RZ, 0xc0, !PT ;  /* 0xffff00003e3e7812 */ /* 0x000fe200078ec0ff */
[C---:B------:R-:W-:Y:S01]  /*7e50*/  FFMA.FTZ R67, R52.reuse, R64, -R67 ;  /* 0x0000004034437223 */ /* 0x040fe20000010843 */
[----:B------:R-:W-:Y:S01]  /*7e60*/  FFMA.FTZ R97, R52, R63, R97 ;  /* 0x0000003f34617223 */ /* 0x000fe20000010061 */
[----:B------:R-:W-:Y:S02]  /*7e70*/  LOP3.LUT R50, R50, 0xffff0000, RZ, 0xc0, !PT ;  /* 0xffff000032327812 */ /* 0x000fe400078ec0ff */
[----:B------:R-:W-:Y:S01]  /*7e80*/  LOP3.LUT R54, R54, 0xffff0000, RZ, 0xc0, !PT ;  /* 0xffff000036367812 */ /* 0x000fe200078ec0ff */
[C---:B------:R-:W-:Y:S01]  /*7e90*/  FMUL.FTZ R52, R66.reuse, R62 ;  /* 0x0000003e42347220 */ /* 0x040fe20000410000 */
[----:B------:R-:W-:Y:S01]  /*7ea0*/  F2FP.BF16.F32.PACK_AB R95, R53, R95 ;  /* 0x0000005f355f723e */ /* 0x000fe200000010ff */
[-C--:B------:R-:W-:Y:S01]  /*7eb0*/  FMUL.FTZ R66, R66, R50.reuse ;  /* 0x0000003242427220 */ /* 0x080fe20000410000 */
[----:B------:R-:W-:Y:S01]  /*7ec0*/  F2FP.BF16.F32.PACK_AB R48, R48, R61 ;  /* 0x0000003d3030723e */ /* 0x000fe200000010ff */
[C---:B------:R-:W-:Y:S01]  /*7ed0*/  FFMA.FTZ R52, R54.reuse, R50, -R52 ;  /* 0x0000003236347223 */ /* 0x040fe20000010834 */
[----:B------:R-:W-:Y:S01]  /*7ee0*/  F2FP.BF16.F32.PACK_AB R49, R49, R167 ;  /* 0x000000a73131723e */ /* 0x000fe200000010ff */
[----:B------:R-:W-:Y:S01]  /*7ef0*/  FFMA.FTZ R66, R54, R62, R66 ;  /* 0x0000003e36427223 */ /* 0x000fe20000010042 */
[----:B------:R-:W-:Y:S01]  /*7f00*/  F2FP.BF16.F32.PACK_AB R51, R51, R99 ;  /* 0x000000633333723e */ /* 0x000fe200000010ff */
[----:B------:R-:W-:Y:S01]  /*7f10*/  IMAD.MOV.U32 R53, RZ, RZ, R60 ;  /* 0x000000ffff357224 */ /* 0x000fe200078e003c */
[----:B------:R-:W-:Y:S01]  /*7f20*/  F2FP.BF16.F32.PACK_AB R67, R52, R67 ;  /* 0x000000433443723e */ /* 0x000fe200000010ff */
[----:B------:R-:W-:Y:S01]  /*7f30*/  IMAD.MOV.U32 R52, RZ, RZ, R49 ;  /* 0x000000ffff347224 */ /* 0x000fe200078e0031 */
[----:B------:R-:W-:Y:S01]  /*7f40*/  F2FP.BF16.F32.PACK_AB R55, R55, R65 ;  /* 0x000000413737723e */ /* 0x000fe200000010ff */
[----:B------:R-:W-:Y:S01]  /*7f50*/  IMAD.MOV.U32 R64, RZ, RZ, R51 ;  /* 0x000000ffff407224 */ /* 0x000fe200078e0033 */
[----:B------:R-:W-:Y:S01]  /*7f60*/  F2FP.BF16.F32.PACK_AB R66, R66, R97 ;  /* 0x000000614242723e */ /* 0x000fe200000010ff */
[----:B------:R-:W-:-:S02]  /*7f70*/  IMAD.MOV.U32 R54, RZ, RZ, R67 ;  /* 0x000000ffff367224 */ /* 0x000fc400078e0043 */
[----:B------:R-:W-:Y:S02]  /*7f80*/  IMAD.MOV.U32 R65, RZ, RZ, R95 ;  /* 0x000000ffff417224 */ /* 0x000fe400078e005f */
[----:B------:R-:W-:-:S07]  /*7f90*/  IMAD.MOV.U32 R67, RZ, RZ, R48 ;  /* 0x000000ffff437224 */ /* 0x000fce00078e0030 */
.L_x_4142:
[----:B------:R-:W-:Y:S05]  /*7fa0*/  BSYNC B3 ;  /* 0x0000000000037941 */ /* 0x000fea0003800000 */
.L_x_4141:
[----:B------:R-:W-:-:S13]  /*7fb0*/  ISETP.GE.AND P4, PT, R94, R147, PT ;  /* 0x000000935e00720c */ /* 0x000fda0003f86270 */
[--C-:B------:R-:W-:Y:S02]  /*7fc0*/  @!P4 SHF.R.S32.HI R51, RZ, 0x1f, R94.reuse ;  /* 0x0000001fff33c819 */ /* 0x100fe4000001145e */
[----:B------:R-:W-:-:S04]  /*7fd0*/  @!P4 IADD3 R94, P5, P6, R118, R130, R94 ;  /* 0x00000082765ec210 */ /* 0x000fc80007ebe05e */
[----:B------:R-:W-:Y:S02]  /*7fe0*/  @!P4 IADD3.X R51, R7, R156, R51, P5, P6 ;  /* 0x0000009c0733c210 */ /* 0x000fe40002fec433 */
[----:B------:R-:W-:-:S04]  /*7ff0*/  LEA R48, P5, R92, R124, 0x1 ;  /* 0x0000007c5c307211 */ /* 0x000fc800078a08ff */
[----:B------:R-:W-:Y:S02]  /*8000*/  LEA.HI.X R49, R92, R125, R93, 0x1, P5 ;  /* 0x0000007d5c317211 */ /* 0x000fe400028f0c5d */
[----:B------:R-:W-:-:S03]  /*8010*/  @!P4 LEA R50, P5, R94, R124, 0x1 ;  /* 0x0000007c5e32c211 */ /* 0x000fc600078a08ff */
[----:B--2---:R3:W-:Y:S01]  /*8020*/  STG.E.128 desc[UR60][R48.64], R52 ;  /* 0x0000003430007986 */ /* 0x0047e2000c101d3c */
[----:B------:R-:W-:-:S05]  /*8030*/  @!P4 LEA.HI.X R51, R94, R125, R51, 0x1, P5 ;  /* 0x0000007d5e33c211 */ /* 0x000fca00028f0c33 */
[----:B0-----:R3:W-:Y:S04]  /*8040*/  @!P4 STG.E.128 desc[UR60][R50.64], R64 ;  /* 0x000000403200c986 */ /* 0x0017e8000c101d3c */
.L_x_4140:
[----:B------:R-:W-:Y:S05]  /*8050*/  BSYNC B2 ;  /* 0x0000000000027941 */ /* 0x000fea0003800000 */
.L_x_4139:
[----:B------:R-:W-:-:S13]  /*8060*/  ISETP.NE.AND P4, PT, R35, RZ, PT ;  /* 0x000000ff2300720c */ /* 0x000fda0003f85270 */
[----:B------:R-:W-:Y:S05]  /*8070*/  @!P4 BRA `(.L_x_4134) ;  /* 0x000000080004c947 */ /* 0x000fea0003800000 */
[----:B---3--:R-:W3:Y:S01]  /*8080*/  LDL R48, [R1+0x8] ;  /* 0x0000080001307983 */ /* 0x008ee20000100800 */
[----:B------:R-:W-:Y:S01]  /*8090*/  IADD3 R60, P4, P5, R118, R130, R29 ;  /* 0x00000082763c7210 */ /* 0x000fe20007d9e01d */
[----:B------:R-:W-:Y:S03]  /*80a0*/  BSSY B2, `(.L_x_4143) ;  /* 0x0000074000027945 */ /* 0x000fe60003800000 */
[----:B------:R-:W-:Y:S02]  /*80b0*/  IADD3.X R61, R7, R156, R33, P4, P5 ;  /* 0x0000009c073d7210 */ /* 0x000fe400027ea421 */
[----:B------:R-:W-:Y:S02]  /*80c0*/  ISETP.GE.AND P4, PT, R3, R121, PT ;  /* 0x000000790300720c */ /* 0x000fe40003f86270 */
[----:B---3--:R-:W-:-:S04]  /*80d0*/  LOP3.LUT P6, RZ, R48, 0x1, RZ, 0xc0, !PT ;  /* 0x0000000130ff7812 */ /* 0x008fc800078cc0ff */
[----:B------:R-:W-:-:S04]  /*80e0*/  SEL R48, R132, R149, !P6 ;  /* 0x0000009584307207 */ /* 0x000fc80007000000 */
        /* <DEDUP_REMOVED lines=10> */
[----:B------:R-:W-:Y:S02]  /*8190*/  IMAD.IADD R49, R49, 0x1, R48 ;  /* 0x0000000131317824 */ /* 0x000fe400078e0230 */
[C---:B------:R-:W-:Y:S02]  /*81a0*/  IMAD R48, R17.reuse, 0x5400, R143 ;  /* 0x0000540011307824 */ /* 0x040fe400078e028f */
[----:B--2---:R-:W-:Y:S02]  /*81b0*/  IMAD R52, R17, 0x5400, R49 ;  /* 0x0000540011347824 */ /* 0x004fe400078e0231 */
        /* <DEDUP_REMOVED lines=9> */
[C---:B------:R-:W-:Y:S01]  /*8250*/  PRMT R63, R178.reuse, 0x5432, R63 ;  /* 0x00005432b23f7816 */ /* 0x040fe2000000003f */
[----:B------:R-:W-:Y:S01]  /*8260*/  IMAD.U32 R95, R55, 0x10000, RZ ;  /* 0x00010000375f7824 */ /* 0x000fe200078e00ff */
[----:B------:R-:W-:Y:S02]  /*8270*/  PRMT R178, R178, 0x5410, R65 ;  /* 0x00005410b2b27816 */ /* 0x000fe40000000041 */
[----:B------:R-:W-:Y:S01]  /*8280*/  LOP3.LUT R53, R53, 0xffff0000, RZ, 0xc0, !PT ;  /* 0xffff000035357812 */ /* 0x000fe200078ec0ff */
[C---:B------:R-:W-:Y:S01]  /*8290*/  IMAD.U32 R65, R63.reuse, 0x10000, RZ ;  /* 0x000100003f417824 */ /* 0x040fe200078e00ff */
[----:B------:R-:W-:Y:S01]  /*82a0*/  LOP3.LUT R63, R63, 0xffff0000, RZ, 0xc0, !PT ;  /* 0xffff00003f3f7812 */ /* 0x000fe200078ec0ff */
[C---:B------:R-:W-:Y:S01]  /*82b0*/  IMAD.U32 R67, R178.reuse, 0x10000, RZ ;  /* 0x00010000b2437824 */ /* 0x040fe200078e00ff */
[----:B------:R-:W-:-:S02]  /*82c0*/  LOP3.LUT R178, R178, 0xffff0000, RZ, 0xc0, !PT ;  /* 0xffff0000b2b27812 */ /* 0x000fc400078ec0ff */
[----:B------:R-:W-:Y:S01]  /*82d0*/  LOP3.LUT R49, R49, 0xffff0000, RZ, 0xc0, !PT ;  /* 0xffff000031317812 */ /* 0x000fe200078ec0ff */
[C---:B------:R-:W-:Y:S01]  /*82e0*/  FMUL.FTZ R92, R64.reuse, R67 ;  /* 0x00000043405c7220 */ /* 0x040fe20000410000 */
[-C--:B------:R-:W-:Y:S01]  /*82f0*/  FMUL.FTZ R64, R64, R65.reuse ;  /* 0x0000004140407220 */ /* 0x080fe20000410000 */
[----:B------:R-:W-:Y:S02]  /*8300*/  LOP3.LUT R55, R55, 0xffff0000, RZ, 0xc0, !PT ;  /* 0xffff000037377812 */ /* 0x000fe400078ec0ff */
[C---:B------:R-:W-:Y:S01]  /*8310*/  FFMA.FTZ R65, R66.reuse, R65, -R92 ;  /* 0x0000004142417223 */ /* 0x040fe2000001085c */
[----:B------:R-:W-:Y:S01]  /*8320*/  FFMA.FTZ R64, R66, R67, R64 ;  /* 0x0000004342407223 */ /* 0x000fe20000010040 */
[CC--:B------:R-:W-:Y:S01]  /*8330*/  FMUL.FTZ R66, R53.reuse, R178.reuse ;  /* 0x000000b235427220 */ /* 0x0c0fe20000410000 */
[-C--:B------:R-:W-:Y:S01]  /*8340*/  FMUL.FTZ R67, R53, R63.reuse ;  /* 0x0000003f35437220 */ /* 0x080fe20000410000 */
[----:B------:R-:W-:Y:S02]  /*8350*/  SHF.R.U64 R56, R56, 0x10, R57 ;  /* 0x0000001038387819 */ /* 0x000fe40000001239 */
[C---:B------:R-:W-:Y:S01]  /*8360*/  FFMA.FTZ R53, R49.reuse, R63, -R66 ;  /* 0x0000003f31357223 */ /* 0x040fe20000010842 */
[----:B------:R-:W-:Y:S01]  /*8370*/  SHF.R.U32.HI R63, RZ, 0x10, R59 ;  /* 0x00000010ff3f7819 */ /* 0x000fe2000001163b */
[----:B------:R-:W-:Y:S01]  /*8380*/  FFMA.FTZ R49, R49, R178, R67 ;  /* 0x000000b231317223 */ /* 0x000fe20000010043 */
[----:B------:R-:W-:Y:S01]  /*8390*/  SHF.R.U32.HI R66, RZ, 0x10, R47 ;  /* 0x00000010ff427819 */ /* 0x000fe2000001162f */
[----:B------:R-:W-:Y:S01]  /*83a0*/  IMAD.U32 R67, R51, 0x10000, RZ ;  /* 0x0001000033437824 */ /* 0x000fe200078e00ff */
[----:B------:R-:W-:-:S02]  /*83b0*/  PRMT R63, R177, 0x5410, R63 ;  /* 0x00005410b13f7816 */ /* 0x000fc4000000003f */
[----:B------:R-:W-:Y:S02]  /*83c0*/  PRMT R66, R177, 0x5432, R66 ;  /* 0x00005432b1427816 */ /* 0x000fe40000000042 */
        /* <DEDUP_REMOVED lines=8> */
[----:B------:R-:W-:Y:S01]  /*8450*/  PRMT R56, R176, 0x5432, R56 ;  /* 0x00005432b0387816 */ /* 0x000fe20000000038 */
[C---:B------:R-:W-:Y:S01]  /*8460*/  FFMA.FTZ R94, R67.reuse, R93, -R94 ;  /* 0x0000005d435e7223 */ /* 0x040fe2000001085e */
[----:B------:R-:W-:Y:S01]  /*8470*/  SHF.R.U64 R46, R46, 0x10, R47 ;  /* 0x000000102e2e7819 */ /* 0x000fe2000000122f */
[----:B------:R-:W-:Y:S01]  /*8480*/  FFMA.FTZ R95, R67, R92, R95 ;  /* 0x0000005c435f7223 */ /* 0x000fe2000001005f */
[----:B------:R-:W-:Y:S01]  /*8490*/  FMUL.FTZ R67, R55, R63 ;  /* 0x0000003f37437220 */ /* 0x000fe20000410000 */
[----:B------:R-:W-:Y:S01]  /*84a0*/  PRMT R44, R175, 0x5432, R44 ;  /* 0x00005432af2c7816 */ /* 0x000fe2000000002c */
[----:B------:R-:W-:Y:S01]  /*84b0*/  FMUL.FTZ R55, R55, R66 ;  /* 0x0000004237377220 */ /* 0x000fe20000410000 */
[----:B------:R-:W-:-:S02]  /*84c0*/  IMAD.U32 R47, R52, 0x10000, RZ ;  /* 0x00010000342f7824 */ /* 0x000fc400078e00ff */
[C---:B------:R-:W-:Y:S01]  /*84d0*/  FFMA.FTZ R67, R57.reuse, R66, -R67 ;  /* 0x0000004239437223 */ /* 0x040fe20000010843 */
[----:B------:R-:W-:Y:S02]  /*84e0*/  IMAD.U32 R66, R56, 0x10000, RZ ;  /* 0x0001000038427824 */ /* 0x000fe400078e00ff */
[----:B------:R-:W-:Y:S01]  /*84f0*/  FFMA.FTZ R55, R57, R63, R55 ;  /* 0x0000003f39377223 */ /* 0x000fe20000010037 */
[----:B------:R-:W-:Y:S01]  /*8500*/  IMAD.U32 R45, R48, 0x10000, RZ ;  /* 0x00010000302d7824 */ /* 0x000fe200078e00ff */
[----:B------:R-:W-:Y:S01]  /*8510*/  LOP3.LUT R52, R52, 0xffff0000, RZ, 0xc0, !PT ;  /* 0xffff000034347812 */ /* 0x000fe200078ec0ff */
[----:B------:R-:W-:Y:S01]  /*8520*/  IMAD.U32 R57, R44, 0x10000, RZ ;  /* 0x000100002c397824 */ /* 0x000fe200078e00ff */
[----:B------:R-:W-:Y:S01]  /*8530*/  LOP3.LUT R56, R56, 0xffff0000, RZ, 0xc0, !PT ;  /* 0xffff000038387812 */ /* 0x000fe200078ec0ff */
[C---:B------:R-:W-:Y:S01]  /*8540*/  FMUL.FTZ R63, R47.reuse, R66 ;  /* 0x000000422f3f7220 */ /* 0x040fe20000410000 */
[----:B------:R-:W-:Y:S01]  /*8550*/  SHF.R.U64 R58, R58, 0x10, R59 ;  /* 0x000000103a3a7819 */ /* 0x000fe2000000123b */
[-C--:B------:R-:W-:Y:S01]  /*8560*/  FMUL.FTZ R47, R47, R57.reuse ;  /* 0x000000392f2f7220 */ /* 0x080fe20000410000 */
[----:B------:R-:W-:Y:S01]  /*8570*/  LOP3.LUT R48, R48, 0xffff0000, RZ, 0xc0, !PT ;  /* 0xffff000030307812 */ /* 0x000fe200078ec0ff */
[----:B------:R-:W-:Y:S01]  /*8580*/  FFMA.FTZ R63, R45, R57, -R63 ;  /* 0x000000392d3f7223 */ /* 0x000fe2000001083f */
[----:B------:R-:W-:Y:S01]  /*8590*/  LOP3.LUT R44, R44, 0xffff0000, RZ, 0xc0, !PT ;  /* 0xffff00002c2c7812 */ /* 0x000fe200078ec0ff */
[----:B------:R-:W-:Y:S01]  /*85a0*/  FMUL.FTZ R57, R52, R56 ;  /* 0x0000003834397220 */ /* 0x000fe20000410000 */
[----:B------:R-:W-:Y:S01]  /*85b0*/  PRMT R58, R176, 0x5410, R58 ;  /* 0x00005410b03a7816 */ /* 0x000fe2000000003a */
[----:B------:R-:W-:Y:S01]  /*85c0*/  IMAD.U32 R59, R54, 0x10000, RZ ;  /* 0x00010000363b7824 */ /* 0x000fe200078e00ff */
[----:B------:R-:W-:Y:S01]  /*85d0*/  PRMT R46, R175, 0x5410, R46 ;  /* 0x00005410af2e7816 */ /* 0x000fe2000000002e */
[-C--:B------:R-:W-:Y:S01]  /*85e0*/  FMUL.FTZ R52, R52, R44.reuse ;  /* 0x0000002c34347220 */ /* 0x080fe20000410000 */
[----:B------:R-:W-:Y:S01]  /*85f0*/  FFMA.FTZ R57, R48, R44, -R57 ;  /* 0x0000002c30397223 */ /* 0x000fe20000010839 */
[----:B------:R-:W-:Y:S01]  /*8600*/  IMAD.U32 R44, R58, 0x10000, RZ ;  /* 0x000100003a2c7824 */ /* 0x000fe200078e00ff */
[----:B------:R-:W-:Y:S01]  /*8610*/  LOP3.LUT R54, R54, 0xffff0000, RZ, 0xc0, !PT ;  /* 0xffff000036367812 */ /* 0x000fe200078ec0ff */
[----:B------:R-:W-:Y:S01]  /*8620*/  FFMA.FTZ R47, R45, R66, R47 ;  /* 0x000000422d2f7223 */ /* 0x000fe2000001002f */
[----:B------:R-:W-:Y:S01]  /*8630*/  LOP3.LUT R58, R58, 0xffff0000, RZ, 0xc0, !PT ;  /* 0xffff00003a3a7812 */ /* 0x000fe200078ec0ff */
[C---:B------:R-:W-:Y:S01]  /*8640*/  IMAD.U32 R51, R50.reuse, 0x10000, RZ ;  /* 0x0001000032337824 */ /* 0x040fe200078e00ff */
[----:B------:R-:W-:Y:S01]  /*8650*/  LOP3.LUT R50, R50, 0xffff0000, RZ, 0xc0, !PT ;  /* 0xffff000032327812 */ /* 0x000fe200078ec0ff */
[C---:B------:R-:W-:Y:S01]  /*8660*/  IMAD.U32 R45, R46.reuse, 0x10000, RZ ;  /* 0x000100002e2d7824 */ /* 0x040fe200078e00ff */
[----:B------:R-:W-:Y:S01]  /*8670*/  LOP3.LUT R46, R46, 0xffff0000, RZ, 0xc0, !PT ;  /* 0xffff00002e2e7812 */ /* 0x000fe200078ec0ff */
[----:B------:R-:W-:Y:S01]  /*8680*/  FFMA.FTZ R52, R48, R56, R52 ;  /* 0x0000003830347223 */ /* 0x000fe20000010034 */
[C---:B------:R-:W-:Y:S01]  /*8690*/  FMUL.FTZ R48, R59.reuse, R44 ;  /* 0x0000002c3b307220 */ /* 0x040fe20000410000 */
[C---:B------:R-:W-:Y:S01]  /*86a0*/  FMUL.FTZ R56, R54.reuse, R58 ;  /* 0x0000003a36387220 */ /* 0x040fe20000410000 */
[-C--:B------:R-:W-:Y:S01]  /*86b0*/  FMUL.FTZ R59, R59, R45.reuse ;  /* 0x0000002d3b3b7220 */ /* 0x080fe20000410000 */
[-C--:B------:R-:W-:Y:S01]  /*86c0*/  FMUL.FTZ R54, R54, R46.reuse ;  /* 0x0000002e36367220 */ /* 0x080fe20000410000 */
[----:B------:R-:W-:Y:S01]  /*86d0*/  FFMA.FTZ R48, R51, R45, -R48 ;  /* 0x0000002d33307223 */ /* 0x000fe20000010830 */
[C---:B------:R-:W-:Y:S01]  /*86e0*/  FFMA.FTZ R56, R50.reuse, R46, -R56 ;  /* 0x0000002e32387223 */ /* 0x040fe20000010838 */
[----:B------:R-:W-:Y:S01]  /*86f0*/  F2FP.BF16.F32.PACK_AB R53, R53, R65 ;  /* 0x000000413535723e */ /* 0x000fe200000010ff */
[----:B------:R-:W-:Y:S01]  /*8700*/  FFMA.FTZ R59, R51, R44, R59 ;  /* 0x0000002c333b7223 */ /* 0x000fe2000001003b */
[----:B------:R-:W-:Y:S01]  /*8710*/  FFMA.FTZ R54, R50, R58, R54 ;  /* 0x0000003a32367223 */ /* 0x000fe20000010036 */
[----:B------:R-:W-:-:S02]  /*8720*/  F2FP.BF16.F32.PACK_AB R67, R67, R94 ;  /* 0x0000005e4343723e */ /* 0x000fc400000010ff */
        /* <DEDUP_REMOVED lines=11> */
.L_x_4144:
[----:B------:R-:W-:Y:S05]  /*87e0*/  BSYNC B2 ;  /* 0x0000000000027941 */ /* 0x000fea0003800000 */
.L_x_4143:
[----:B------:R-:W-:-:S13]  /*87f0*/  ISETP.GE.AND P4, PT, R62, R147, PT ;  /* 0x000000933e00720c */ /* 0x000fda0003f86270 */
[--C-:B------:R-:W-:Y:S02]  /*8800*/  @!P4 SHF.R.S32.HI R44, RZ, 0x1f, R62.reuse ;  /* 0x0000001fff2cc819 */ /* 0x100fe4000001143e */
[----:B------:R-:W-:-:S04]  /*8810*/  @!P4 IADD3 R62, P5, P6, R118, R130, R62 ;  /* 0x00000082763ec210 */ /* 0x000fc80007ebe03e */
[----:B------:R-:W-:Y:S02]  /*8820*/  @!P4 IADD3.X R156, R7, R156, R44, P5, P6 ;  /* 0x0000009c079cc210 */ /* 0x000fe40002fec42c */
[----:B------:R-:W-:-:S04]  /*8830*/  LEA R44, P5, R60, R124, 0x1 ;  /* 0x0000007c3c2c7211 */ /* 0x000fc800078a08ff */
[----:B------:R-:W-:Y:S02]  /*8840*/  LEA.HI.X R45, R60, R125, R61, 0x1, P5 ;  /* 0x0000007d3c2d7211 */ /* 0x000fe400028f0c3d */
[----:B------:R-:W-:-:S03]  /*8850*/  @!P4 LEA R46, P5, R62, R124, 0x1 ;  /* 0x0000007c3e2ec211 */ /* 0x000fc600078a08ff */
[----:B0-----:R0:W-:Y:S01]  /*8860*/  STG.E.128 desc[UR60][R44.64], R48 ;  /* 0x000000302c007986 */ /* 0x0011e2000c101d3c */
[----:B------:R-:W-:-:S05]  /*8870*/  @!P4 LEA.HI.X R47, R62, R125, R156, 0x1, P5 ;  /* 0x0000007d3e2fc211 */ /* 0x000fca00028f0c9c */
[----:B--2---:R0:W-:Y:S04]  /*8880*/  @!P4 STG.E.128 desc[UR60][R46.64], R52 ;  /* 0x000000342e00c986 */ /* 0x0041e8000c101d3c */
.L_x_4134:
[----:B------:R-:W-:Y:S05]  /*8890*/  BSYNC B1 ;  /* 0x0000000000017941 */ /* 0x000fea0003800000 */
.L_x_4133:
[-C--:B0-2---:R-:W-:Y:S02]  /*88a0*/  IMAD R44, R151, R128.reuse, RZ ;  /* 0x00000080972c7224 */ /* 0x085fe400078e02ff */
        /* <DEDUP_REMOVED lines=9> */
[----:B------:R-:W-:Y:S02]  /*8940*/  IADD3 R47, P3, P4, R118, R126, R25 ;  /* 0x0000007e762f7210 */ /* 0x000fe40007c7e019 */
[----:B------:R-:W-:Y:S02]  /*8950*/  SHF.R.S32.HI R45, RZ, 0x1f, R44 ;  /* 0x0000001fff2d7819 */ /* 0x000fe4000001142c */
[----:B---3--:R-:W-:Y:S02]  /*8960*/  IADD3.X R48, R7, R56, R31, P3, P4 ;  /* 0x0000003807307210 */ /* 0x008fe40001fe841f */
[----:B------:R-:W-:Y:S02]  /*8970*/  LEA.HI R44, R45, R44, RZ, 0x4 ;  /* 0x0000002c2d2c7211 */ /* 0x000fe400078f20ff */
[----:B------:R-:W-:-:S02]  /*8980*/  SHF.R.U32.HI R50, RZ, 0x3, R206 ;  /* 0x00000003ff327819 */ /* 0x000fc400000116ce */
[----:B------:R-:W-:-:S05]  /*8990*/  LEA.HI.SX32 R49, R44, R101, 0x1c ;  /* 0x000000652c317211 */ /* 0x000fca00078fe2ff */
[----:B------:R-:W-:-:S05]  /*89a0*/  IMAD.SHL.U32 R45, R49, 0x8, RZ ;  /* 0x00000008312d7824 */ /* 0x000fca00078e00ff */
[----:B------:R-:W-:-:S13]  /*89b0*/  ISETP.GE.AND P3, PT, R45, R147, PT ;  /* 0x000000932d00720c */ /* 0x000fda0003f66270 */
[--C-:B------:R-:W-:Y:S02]  /*89c0*/  @!P3 SHF.R.S32.HI R46, RZ, 0x1f, R45.reuse ;  /* 0x0000001fff2eb819 */ /* 0x100fe4000001142d */
[--C-:B------:R-:W-:Y:S02]  /*89d0*/  @!P3 IADD3 R44, P4, P5, R118, R126, R45.reuse ;  /* 0x0000007e762cb210 */ /* 0x100fe40007d9e02d */
[----:B------:R-:W-:Y:S02]  /*89e0*/  LOP3.LUT R45, R206, 0x38, R45, 0xf8, !PT ;  /* 0x00000038ce2d7812 */ /* 0x000fe400078ef82d */
[----:B------:R-:W-:Y:S02]  /*89f0*/  @!P3 IADD3.X R46, R7, R56, R46, P4, P5 ;  /* 0x00000038072eb210 */ /* 0x000fe400027ea42e */
[----:B------:R-:W-:Y:S02]  /*8a00*/  LEA R52, P4, R47, R124, 0x1 ;  /* 0x0000007c2f347211 */ /* 0x000fe400078808ff */
[----:B------:R-:W-:-:S02]  /*8a10*/  LOP3.LUT R45, R45, R50, RZ, 0x3c, !PT ;  /* 0x000000322d2d7212 */ /* 0x000fc400078e3cff */
        /* <DEDUP_REMOVED lines=26> */
[----:B------:R-:W-:Y:S01]  /*8bc0*/  PRMT R76, R172, 0x5432, R76 ;  /* 0x00005432ac4c7816 */ /* 0x000fe2000000004c */
[----:B------:R-:W-:Y:S01]  /*8bd0*/  IMAD.U32 R65, R46, 0x10000, RZ ;  /* 0x000100002e417824 */ /* 0x000fe200078e00ff */
[----:B------:R-:W-:-:S02]  /*8be0*/  SHF.R.U64 R58, R78, 0x10, R79 ;  /* 0x000000104e3a7819 */ /* 0x000fc4000000124f */
[----:B------:R-:W-:Y:S01]  /*8bf0*/  SHF.R.U32.HI R78, RZ, 0x10, R79 ;  /* 0x00000010ff4e7819 */ /* 0x000fe2000001164f */
[----:B------:R-:W-:Y:S01]  /*8c00*/  IMAD.U32 R79, R88, 0x10000, RZ ;  /* 0x00010000584f7824 */ /* 0x000fe200078e00ff */
[--C-:B------:R-:W-:Y:S01]  /*8c10*/  SHF.R.U64 R60, R90, 0x10, R91.reuse ;  /* 0x000000105a3c7819 */ /* 0x100fe2000000125b */
[----:B------:R-:W-:Y:S01]  /*8c20*/  IMAD.U32 R89, R76, 0x10000, RZ ;  /* 0x000100004c597824 */ /* 0x000fe200078e00ff */
[----:B------:R-:W-:Y:S02]  /*8c30*/  SHF.R.U32.HI R90, RZ, 0x10, R91 ;  /* 0x00000010ff5a7819 */ /* 0x000fe4000001165b */
[----:B------:R-:W-:Y:S01]  /*8c40*/  LOP3.LUT R64, R49, 0xffff0000, RZ, 0xc0, !PT ;  /* 0xffff000031407812 */ /* 0x000fe200078ec0ff */
[----:B------:R-:W-:Y:S01]  /*8c50*/  IMAD.U32 R49, R48, 0x10000, RZ ;  /* 0x0001000030317824 */ /* 0x000fe200078e00ff */
[----:B------:R-:W-:Y:S01]  /*8c60*/  PRMT R91, R173, 0x5410, R60 ;  /* 0x00005410ad5b7816 */ /* 0x000fe2000000003c */
[C---:B------:R-:W-:Y:S01]  /*8c70*/  FMUL.FTZ R60, R63.reuse, R79 ;  /* 0x0000004f3f3c7220 */ /* 0x040fe20000410000 */
[----:B------:R-:W-:Y:S01]  /*8c80*/  LOP3.LUT R88, R88, 0xffff0000, RZ, 0xc0, !PT ;  /* 0xffff000058587812 */ /* 0x000fe200078ec0ff */
[-C--:B------:R-:W-:Y:S01]  /*8c90*/  FMUL.FTZ R63, R63, R89.reuse ;  /* 0x000000593f3f7220 */ /* 0x080fe20000410000 */
[----:B------:R-:W-:Y:S01]  /*8ca0*/  PRMT R90, R173, 0x5432, R90 ;  /* 0x00005432ad5a7816 */ /* 0x000fe2000000005a */
[----:B------:R-:W-:Y:S01]  /*8cb0*/  FFMA.FTZ R60, R61, R89, -R60 ;  /* 0x000000593d3c7223 */ /* 0x000fe2000001083c */
[----:B------:R-:W-:Y:S01]  /*8cc0*/  PRMT R78, R166, 0x5432, R78 ;  /* 0x00005432a64e7816 */ /* 0x000fe2000000004e */
[----:B------:R-:W-:Y:S01]  /*8cd0*/  FMUL.FTZ R92, R64, R88 ;  /* 0x00000058405c7220 */ /* 0x000fe20000410000 */
[----:B------:R-:W-:Y:S01]  /*8ce0*/  LOP3.LUT R62, R45, 0xffff0000, RZ, 0xc0, !PT ;  /* 0xffff00002d3e7812 */ /* 0x000fe200078ec0ff */
[----:B------:R-:W-:Y:S01]  /*8cf0*/  IMAD.U32 R89, R90, 0x10000, RZ ;  /* 0x000100005a597824 */ /* 0x000fe200078e00ff */
[----:B------:R-:W-:Y:S01]  /*8d00*/  LOP3.LUT R76, R76, 0xffff0000, RZ, 0xc0, !PT ;  /* 0xffff00004c4c7812 */ /* 0x000fe200078ec0ff */
[----:B------:R-:W-:Y:S01]  /*8d10*/  FFMA.FTZ R63, R61, R79, R63 ;  /* 0x0000004f3d3f7223 */ /* 0x000fe2000001003f */
[----:B------:R-:W-:Y:S01]  /*8d20*/  IMAD.U32 R61, R78, 0x10000, RZ ;  /* 0x000100004e3d7824 */ /* 0x000fe200078e00ff */
[----:B------:R-:W-:Y:S01]  /*8d30*/  LOP3.LUT R51, R51, 0xffff0000, RZ, 0xc0, !PT ;  /* 0xffff000033337812 */ /* 0x000fe200078ec0ff */
[----:B------:R-:W-:-:S02]  /*8d40*/  IMAD.U32 R45, R44, 0x10000, RZ ;  /* 0x000100002c2d7824 */ /* 0x000fc400078e00ff */
[-C--:B------:R-:W-:Y:S01]  /*8d50*/  FMUL.FTZ R64, R64, R76.reuse ;  /* 0x0000004c40407220 */ /* 0x080fe20000410000 */
[----:B------:R-:W-:Y:S01]  /*8d60*/  FFMA.FTZ R92, R62, R76, -R92 ;  /* 0x0000004c3e5c7223 */ /* 0x000fe2000001085c */
[C---:B------:R-:W-:Y:S01]  /*8d70*/  FMUL.FTZ R76, R67.reuse, R89 ;  /* 0x00000059434c7220 */ /* 0x040fe20000410000 */
[----:B------:R-:W-:Y:S01]  /*8d80*/  LOP3.LUT R90, R90, 0xffff0000, RZ, 0xc0, !PT ;  /* 0xffff00005a5a7812 */ /* 0x000fe200078ec0ff */
[-C--:B------:R-:W-:Y:S01]  /*8d90*/  FMUL.FTZ R67, R67, R61.reuse ;  /* 0x0000003d43437220 */ /* 0x080fe20000410000 */
[----:B------:R-:W-:Y:S01]  /*8da0*/  PRMT R59, R174, 0x5410, R59 ;  /* 0x00005410ae3b7816 */ /* 0x000fe2000000003b */
[----:B------:R-:W-:Y:S01]  /*8db0*/  FFMA.FTZ R76, R66, R61, -R76 ;  /* 0x0000003d424c7223 */ /* 0x000fe2000001084c */
[----:B------:R-:W-:Y:S01]  /*8dc0*/  PRMT R57, R172, 0x5410, R57 ;  /* 0x00005410ac397816 */ /* 0x000fe20000000039 */
[----:B------:R-:W-:Y:S01]  /*8dd0*/  FFMA.FTZ R67, R66, R89, R67 ;  /* 0x0000005942437223 */ /* 0x000fe20000010043 */
[----:B------:R-:W-:Y:S01]  /*8de0*/  LOP3.LUT R47, R47, 0xffff0000, RZ, 0xc0, !PT ;  /* 0xffff00002f2f7812 */ /* 0x000fe200078ec0ff */
[----:B------:R-:W-:Y:S01]  /*8df0*/  FMUL.FTZ R66, R51, R90 ;  /* 0x0000005a33427220 */ /* 0x000fe20000410000 */
[----:B------:R-:W-:Y:S01]  /*8e00*/  LOP3.LUT R78, R78, 0xffff0000, RZ, 0xc0, !PT ;  /* 0xffff00004e4e7812 */ /* 0x000fe200078ec0ff */
[----:B------:R-:W-:Y:S01]  /*8e10*/  FFMA.FTZ R64, R62, R88, R64 ;  /* 0x000000583e407223 */ /* 0x000fe20000010040 */
[----:B------:R-:W-:Y:S01]  /*8e20*/  IMAD.U32 R62, R59, 0x10000, RZ ;  /* 0x000100003b3e7824 */ /* 0x000fe200078e00ff */
[----:B------:R-:W-:Y:S01]  /*8e30*/  LOP3.LUT R48, R48, 0xffff0000, RZ, 0xc0, !PT ;  /* 0xffff000030307812 */ /* 0x000fe200078ec0ff */
[----:B------:R-:W-:-:S02]  /*8e40*/  IMAD.U32 R61, R57, 0x10000, RZ ;  /* 0x00010000393d7824 */ /* 0x000fc400078e00ff */
[-C--:B------:R-:W-:Y:S01]  /*8e50*/  FMUL.FTZ R51, R51, R78.reuse ;  /* 0x0000004e33337220 */ /* 0x080fe20000410000 */
[----:B------:R-:W-:Y:S01]  /*8e60*/  FFMA.FTZ R66, R47, R78, -R66 ;  /* 0x0000004e2f427223 */ /* 0x000fe20000010842 */
[----:B------:R-:W-:Y:S02]  /*8e70*/  LOP3.LUT R59, R59, 0xffff0000, RZ, 0xc0, !PT ;  /* 0xffff00003b3b7812 */ /* 0x000fe400078ec0ff */
[----:B------:R-:W-:Y:S01]  /*8e80*/  LOP3.LUT R78, R57, 0xffff0000, RZ, 0xc0, !PT ;  /* 0xffff0000394e7812 */ /* 0x000fe200078ec0ff */
[C---:B------:R-:W-:Y:S01]  /*8e90*/  FMUL.FTZ R57, R49.reuse, R62 ;  /* 0x0000003e31397220 */ /* 0x040fe20000410000 */
[----:B------:R-:W-:Y:S01]  /*8ea0*/  FMUL.FTZ R49, R49, R61 ;  /* 0x0000003d31317220 */ /* 0x000fe20000410000 */
[----:B------:R-:W-:Y:S01]  /*8eb0*/  LOP3.LUT R44, R44, 0xffff0000, RZ, 0xc0, !PT ;  /* 0xffff00002c2c7812 */ /* 0x000fe200078ec0ff */
[----:B------:R-:W-:Y:S01]  /*8ec0*/  FFMA.FTZ R90, R47, R90, R51 ;  /* 0x0000005a2f5a7223 */ /* 0x000fe20000010033 */
[----:B------:R-:W-:Y:S01]  /*8ed0*/  FMUL.FTZ R47, R48, R59 ;  /* 0x0000003b302f7220 */ /* 0x000fe20000410000 */
[----:B------:R-:W-:Y:S01]  /*8ee0*/  PRMT R58, R166, 0x5410, R58 ;  /* 0x00005410a63a7816 */ /* 0x000fe2000000003a */
[C---:B------:R-:W-:Y:S01]  /*8ef0*/  FFMA.FTZ R57, R45.reuse, R61, -R57 ;  /* 0x0000003d2d397223 */ /* 0x040fe20000010839 */
[----:B------:R-:W-:Y:S01]  /*8f00*/  FFMA.FTZ R49, R45, R62, R49 ;  /* 0x0000003e2d317223 */ /* 0x000fe20000010031 */
[-C--:B------:R-:W-:Y:S01]  /*8f10*/  FMUL.FTZ R45, R48, R78.reuse ;  /* 0x0000004e302d7220 */ /* 0x080fe20000410000 */
[C---:B------:R-:W-:Y:S01]  /*8f20*/  IMAD.U32 R62, R91.reuse, 0x10000, RZ ;  /* 0x000100005b3e7824 */ /* 0x040fe200078e00ff */
        /* <DEDUP_REMOVED lines=27> */
[----:B------:R-:W-:-:S07]  /*90e0*/  IMAD.MOV.U32 R50, RZ, RZ, R62 ;  /* 0x000000ffff327224 */ /* 0x000fce00078e003e */
.L_x_4148:
[----:B------:R-:W-:Y:S05]  /*90f0*/  BSYNC B2 ;  /* 0x0000000000027941 */ /* 0x000fea0003800000 */
.L_x_4147:
[----:B0-----:R0:W-:Y:S04]  /*9100*/  STG.E.128 desc[UR60][R52.64], R44 ;  /* 0x0000002c34007986 */ /* 0x0011e8000c101d3c */
[----:B--2---:R0:W-:Y:S02]  /*9110*/  @!P3 STG.E.128 desc[UR60][R54.64], R48 ;  /* 0x000000303600b986 */ /* 0x0041e4000c101d3c */
.L_x_4146:
[----:B------:R-:W-:Y:S05]  /*9120*/  BSYNC B1 ;  /* 0x0000000000017941 */ /* 0x000fea0003800000 */
.L_x_4145:
[----:B------:R-:W-:Y:S01]  /*9130*/  ISETP.NE.AND P3, PT, R34, RZ, PT ;  /* 0x000000ff2200720c */ /* 0x000fe20003f65270 */
[----:B------:R-:W-:-:S12]  /*9140*/  BSSY B1, `(.L_x_4149) ;  /* 0x0000082000017945 */ /* 0x000fd80003800000 */
[----:B------:R-:W-:Y:S05]  /*9150*/  @!P3 BRA `(.L_x_4150) ;  /* 0x000000080000b947 */ /* 0x000fea0003800000 */
[----:B0-----:R-:W-:Y:S01]  /*9160*/  SEL R44, R132, R149, !P1 ;  /* 0x00000095842c7207 */ /* 0x001fe20004800000 */
[----:B------:R-:W-:Y:S01]  /*9170*/  BSSY B2, `(.L_x_4151) ;  /* 0x000007c000027945 */ /* 0x000fe20003800000 */
[----:B------:R-:W-:Y:S02]  /*9180*/  IADD3 R46, P3, P4, R118, R126, R27 ;  /* 0x0000007e762e7210 */ /* 0x000fe40007c7e01b */
[----:B------:R-:W-:Y:S02]  /*9190*/  SHF.R.S32.HI R45, RZ, 0x1f, R44 ;  /* 0x0000001fff2d7819 */ /* 0x000fe4000001142c */
[----:B------:R-:W-:Y:S02]  /*91a0*/  IADD3.X R47, R7, R56, R32, P3, P4 ;  /* 0x00000038072f7210 */ /* 0x000fe40001fe8420 */
[----:B------:R-:W-:Y:S02]  /*91b0*/  LEA.HI R45, R45, R44, RZ, 0x4 ;  /* 0x0000002c2d2d7211 */ /* 0x000fe400078f20ff */
[----:B---3--:R-:W-:-:S02]  /*91c0*/  SHF.R.U32.HI R50, RZ, 0x3, R206 ;  /* 0x00000003ff327819 */ /* 0x008fc400000116ce */
[----:B------:R-:W-:-:S05]  /*91d0*/  LEA.HI.SX32 R48, R45, R26, 0x1c ;  /* 0x0000001a2d307211 */ /* 0x000fca00078fe2ff */
[----:B------:R-:W-:-:S05]  /*91e0*/  IMAD.SHL.U32 R49, R48, 0x8, RZ ;  /* 0x0000000830317824 */ /* 0x000fca00078e00ff */
[----:B------:R-:W-:-:S13]  /*91f0*/  ISETP.GE.AND P3, PT, R49, R147, PT ;  /* 0x000000933100720c */ /* 0x000fda0003f66270 */
[--C-:B------:R-:W-:Y:S02]  /*9200*/  @!P3 SHF.R.S32.HI R45, RZ, 0x1f, R49.reuse ;  /* 0x0000001fff2db819 */ /* 0x100fe40000011431 */
[----:B------:R-:W-:-:S04]  /*9210*/  @!P3 IADD3 R44, P4, P5, R118, R126, R49 ;  /* 0x0000007e762cb210 */ /* 0x000fc80007d9e031 */
[----:B------:R-:W-:Y:S02]  /*9220*/  @!P3 IADD3.X R45, R7, R56, R45, P4, P5 ;  /* 0x00000038072db210 */ /* 0x000fe400027ea42d */
[----:B------:R-:W-:-:S04]  /*9230*/  LEA R52, P4, R46, R124, 0x1 ;  /* 0x0000007c2e347211 */ /* 0x000fc800078808ff */
[----:B------:R-:W-:Y:S02]  /*9240*/  LEA.HI.X R53, R46, R125, R47, 0x1, P4 ;  /* 0x0000007d2e357211 */ /* 0x000fe400020f0c2f */
[----:B------:R-:W-:-:S04]  /*9250*/  @!P3 LEA R54, P4, R44, R124, 0x1 ;  /* 0x0000007c2c36b211 */ /* 0x000fc800078808ff */
[----:B------:R-:W-:Y:S02]  /*9260*/  @!P3 LEA.HI.X R55, R44, R125, R45, 0x1, P4 ;  /* 0x0000007d2c37b211 */ /* 0x000fe400020f0c2d */
[----:B------:R-:W-:Y:S02]  /*9270*/  SHF.R.S32.HI R45, RZ, 0x1f, R48 ;  /* 0x0000001fff2d7819 */ /* 0x000fe40000011430 */
[----:B------:R-:W-:Y:S02]  /*9280*/  LOP3.LUT R44, R206, 0x38, R49, 0xf8, !PT ;  /* 0x00000038ce2c7812 */ /* 0x000fe400078ef831 */
[----:B------:R-:W-:Y:S02]  /*9290*/  LEA.HI R45, R45, R48, RZ, 0x3 ;  /* 0x000000302d2d7211 */ /* 0x000fe400078f18ff */
[----:B------:R-:W-:Y:S02]  /*92a0*/  LOP3.LUT R44, R44, R50, RZ, 0x3c, !PT ;  /* 0x000000322c2c7212 */ /* 0x000fe400078e3cff */
[----:B------:R-:W-:-:S02]  /*92b0*/  SHF.R.S32.HI R45, RZ, 0x3, R45 ;  /* 0x00000003ff2d7819 */ /* 0x000fc4000001142d */
[----:B------:R-:W-:-:S03]  /*92c0*/  ISETP.GE.AND P4, PT, R0, R121, PT ;  /* 0x000000790000720c */ /* 0x000fc60003f86270 */
        /* <DEDUP_REMOVED lines=19> */
[----:B------:R-:W-:-:S02]  /*9400*/  PRMT R84, R161, 0x5410, R84 ;  /* 0x00005410a1547816 */ /* 0x000fc40000000054 */
[----:B------:R-:W-:Y:S02]  /*9410*/  PRMT R163, R163, 0x5410, R72 ;  /* 0x00005410a3a37816 */ /* 0x000fe40000000048 */
[--C-:B------:R-:W-:Y:S01]  /*9420*/  SHF.R.U64 R57, R74, 0x10, R75.reuse ;  /* 0x000000104a397819 */ /* 0x100fe2000000124b */
[----:B------:R-:W-:Y:S01]  /*9430*/  IMAD.U32 R72, R84, 0x10000, RZ ;  /* 0x0001000054487824 */ /* 0x000fe200078e00ff */
[----:B------:R-:W-:Y:S01]  /*9440*/  SHF.R.U32.HI R75, RZ, 0x10, R75 ;  /* 0x00000010ff4b7819 */ /* 0x000fe2000001164b */
[----:B------:R-:W-:Y:S01]  /*9450*/  IMAD.U32 R74, R163, 0x10000, RZ ;  /* 0x00010000a34a7824 */ /* 0x000fe200078e00ff */
[--C-:B------:R-:W-:Y:S01]  /*9460*/  SHF.R.U64 R59, R86, 0x10, R87.reuse ;  /* 0x00000010563b7819 */ /* 0x100fe20000001257 */
[C---:B------:R-:W-:Y:S01]  /*9470*/  FMUL.FTZ R76, R63.reuse, R72 ;  /* 0x000000483f4c7220 */ /* 0x040fe20000410000 */
[----:B------:R-:W-:Y:S01]  /*9480*/  SHF.R.U32.HI R87, RZ, 0x10, R87 ;  /* 0x00000010ff577819 */ /* 0x000fe20000011657 */
[-C--:B------:R-:W-:Y:S01]  /*9490*/  FMUL.FTZ R78, R63, R74.reuse ;  /* 0x0000004a3f4e7220 */ /* 0x080fe20000410000 */
[C---:B------:R-:W-:Y:S01]  /*94a0*/  PRMT R57, R164.reuse, 0x5432, R57 ;  /* 0x00005432a4397816 */ /* 0x040fe20000000039 */
[C---:B------:R-:W-:Y:S01]  /*94b0*/  FFMA.FTZ R63, R61.reuse, R74, -R76 ;  /* 0x0000004a3d3f7223 */ /* 0x040fe2000001084c */
[----:B------:R-:W-:Y:S01]  /*94c0*/  PRMT R164, R164, 0x5410, R75 ;  /* 0x00005410a4a47816 */ /* 0x000fe2000000004b */
[----:B------:R-:W-:Y:S01]  /*94d0*/  FFMA.FTZ R61, R61, R72, R78 ;  /* 0x000000483d3d7223 */ /* 0x000fe2000001004e */
[----:B------:R-:W-:Y:S01]  /*94e0*/  LOP3.LUT R64, R49, 0xffff0000, RZ, 0xc0, !PT ;  /* 0xffff000031407812 */ /* 0x000fe200078ec0ff */
[----:B------:R-:W-:Y:S01]  /*94f0*/  IMAD.U32 R49, R48, 0x10000, RZ ;  /* 0x0001000030317824 */ /* 0x000fe200078e00ff */
[----:B------:R-:W-:Y:S01]  /*9500*/  PRMT R59, R162, 0x5432, R59 ;  /* 0x00005432a23b7816 */ /* 0x000fe2000000003b */
[----:B------:R-:W-:Y:S01]  /*9510*/  IMAD.U32 R72, R164, 0x10000, RZ ;  /* 0x00010000a4487824 */ /* 0x000fe200078e00ff */
[----:B------:R-:W-:-:S02]  /*9520*/  LOP3.LUT R75, R84, 0xffff0000, RZ, 0xc0, !PT ;  /* 0xffff0000544b7812 */ /* 0x000fc400078ec0ff */
[----:B------:R-:W-:Y:S02]  /*9530*/  PRMT R162, R162, 0x5410, R87 ;  /* 0x00005410a2a27816 */ /* 0x000fe40000000057 */
[----:B------:R-:W-:Y:S01]  /*9540*/  LOP3.LUT R163, R163, 0xffff0000, RZ, 0xc0, !PT ;  /* 0xffff0000a3a37812 */ /* 0x000fe200078ec0ff */
[----:B------:R-:W-:Y:S01]  /*9550*/  FMUL.FTZ R77, R64, R75 ;  /* 0x0000004b404d7220 */ /* 0x000fe20000410000 */
[----:B------:R-:W-:Y:S01]  /*9560*/  LOP3.LUT R62, R45, 0xffff0000, RZ, 0xc0, !PT ;  /* 0xffff00002d3e7812 */ /* 0x000fe200078ec0ff */
[----:B------:R-:W-:Y:S01]  /*9570*/  IMAD.U32 R76, R162, 0x10000, RZ ;  /* 0x00010000a24c7824 */ /* 0x000fe200078e00ff */
[----:B------:R-:W-:Y:S01]  /*9580*/  PRMT R60, R161, 0x5432, R60 ;  /* 0x00005432a13c7816 */ /* 0x000fe2000000003c */
[-C--:B------:R-:W-:Y:S01]  /*9590*/  FMUL.FTZ R79, R64, R163.reuse ;  /* 0x000000a3404f7220 */ /* 0x080fe20000410000 */
[----:B------:R-:W-:Y:S02]  /*95a0*/  IMAD.U32 R45, R44, 0x10000, RZ ;  /* 0x000100002c2d7824 */ /* 0x000fe400078e00ff */
[----:B------:R-:W-:Y:S01]  /*95b0*/  FFMA.FTZ R64, R62, R163, -R77 ;  /* 0x000000a33e407223 */ /* 0x000fe2000001084d */
[C---:B------:R-:W-:Y:S01]  /*95c0*/  FMUL.FTZ R77, R73.reuse, R76 ;  /* 0x0000004c494d7220 */ /* 0x040fe20000410000 */
[-C--:B------:R-:W-:Y:S01]  /*95d0*/  FMUL.FTZ R73, R73, R72.reuse ;  /* 0x0000004849497220 */ /* 0x080fe20000410000 */
[----:B------:R-:W-:Y:S01]  /*95e0*/  IMAD.U32 R78, R60, 0x10000, RZ ;  /* 0x000100003c4e7824 */ /* 0x000fe200078e00ff */
[----:B------:R-:W-:Y:S01]  /*95f0*/  LOP3.LUT R51, R51, 0xffff0000, RZ, 0xc0, !PT ;  /* 0xffff000033337812 */ /* 0x000fe200078ec0ff */
[C---:B------:R-:W-:Y:S01]  /*9600*/  FFMA.FTZ R72, R66.reuse, R72, -R77 ;  /* 0x0000004842487223 */ /* 0x040fe2000001084d */
[----:B------:R-:W-:Y:S01]  /*9610*/  FFMA.FTZ R66, R66, R76, R73 ;  /* 0x0000004c42427223 */ /* 0x000fe20000010049 */
[C---:B------:R-:W-:Y:S01]  /*9620*/  IMAD.U32 R76, R58.reuse, 0x10000, RZ ;  /* 0x000100003a4c7824 */ /* 0x040fe200078e00ff */
[----:B------:R-:W-:Y:S01]  /*9630*/  LOP3.LUT R73, R58, 0xffff0000, RZ, 0xc0, !PT ;  /* 0xffff00003a497812 */ /* 0x000fe200078ec0ff */
[----:B------:R-:W-:Y:S01]  /*9640*/  FFMA.FTZ R62, R62, R75, R79 ;  /* 0x0000004b3e3e7223 */ /* 0x000fe2000001004f */
[----:B------:R-:W-:Y:S01]  /*9650*/  LOP3.LUT R74, R162, 0xffff0000, RZ, 0xc0, !PT ;  /* 0xffff0000a24a7812 */ /* 0x000fe200078ec0ff */
[C---:B------:R-:W-:Y:S01]  /*9660*/  FMUL.FTZ R58, R49.reuse, R78 ;  /* 0x0000004e313a7220 */ /* 0x040fe20000410000 */
[----:B------:R-:W-:Y:S01]  /*9670*/  LOP3.LUT R48, R48, 0xffff0000, RZ, 0xc0, !PT ;  /* 0xffff000030307812 */ /* 0x000fe200078ec0ff */
[-C--:B------:R-:W-:Y:S01]  /*9680*/  FMUL.FTZ R77, R49, R76.reuse ;  /* 0x0000004c314d7220 */ /* 0x080fe20000410000 */
[----:B------:R-:W-:Y:S01]  /*9690*/  LOP3.LUT R164, R164, 0xffff0000, RZ, 0xc0, !PT ;  /* 0xffff0000a4a47812 */ /* 0x000fe200078ec0ff */
[----:B------:R-:W-:Y:S01]  /*96a0*/  FFMA.FTZ R49, R45, R76, -R58 ;  /* 0x0000004c2d317223 */ /* 0x000fe2000001083a */
[----:B------:R-:W-:Y:S01]  /*96b0*/  LOP3.LUT R75, R60, 0xffff0000, RZ, 0xc0, !PT ;  /* 0xffff00003c4b7812 */ /* 0x000fe200078ec0ff */
[----:B------:R-:W-:Y:S01]  /*96c0*/  FMUL.FTZ R84, R51, R74 ;  /* 0x0000004a33547220 */ /* 0x000fe20000410000 */
[----:B------:R-:W-:Y:S01]  /*96d0*/  LOP3.LUT R47, R47, 0xffff0000, RZ, 0xc0, !PT ;  /* 0xffff00002f2f7812 */ /* 0x000fe200078ec0ff */
[----:B------:R-:W-:Y:S01]  /*96e0*/  FFMA.FTZ R45, R45, R78, R77 ;  /* 0x0000004e2d2d7223 */ /* 0x000fe2000001004d */
[----:B------:R-:W-:Y:S01]  /*96f0*/  LOP3.LUT R44, R44, 0xffff0000, RZ, 0xc0, !PT ;  /* 0xffff00002c2c7812 */ /* 0x000fe200078ec0ff */
[----:B------:R-:W-:Y:S01]  /*9700*/  FMUL.FTZ R86, R51, R164 ;  /* 0x000000a433567220 */ /* 0x000fe20000410000 */
[----:B------:R-:W-:Y:S01]  /*9710*/  LOP3.LUT R67, R46, 0xffff0000, RZ, 0xc0, !PT ;  /* 0xffff00002e437812 */ /* 0x000fe200078ec0ff */
[----:B------:R-:W-:-:S02]  /*9720*/  IMAD.U32 R46, R50, 0x10000, RZ ;  /* 0x00010000322e7824 */ /* 0x000fc400078e00ff */
[C---:B------:R-:W-:Y:S01]  /*9730*/  FMUL.FTZ R79, R48.reuse, R75 ;  /* 0x0000004b304f7220 */ /* 0x040fe20000410000 */
[-C--:B------:R-:W-:Y:S01]  /*9740*/  FMUL.FTZ R77, R48, R73.reuse ;  /* 0x00000049304d7220 */ /* 0x080fe20000410000 */
[----:B------:R-:W-:Y:S01]  /*9750*/  IMAD.U32 R58, R59, 0x10000, RZ ;  /* 0x000100003b3a7824 */ /* 0x000fe200078e00ff */
[----:B------:R-:W-:Y:S01]  /*9760*/  LOP3.LUT R50, R50, 0xffff0000, RZ, 0xc0, !PT ;  /* 0xffff000032327812 */ /* 0x000fe200078ec0ff */
[----:B------:R-:W-:Y:S01]  /*9770*/  IMAD.U32 R48, R57, 0x10000, RZ ;  /* 0x0001000039307824 */ /* 0x000fe200078e00ff */
[----:B------:R-:W-:Y:S01]  /*9780*/  LOP3.LUT R59, R59, 0xffff0000, RZ, 0xc0, !PT ;  /* 0xffff00003b3b7812 */ /* 0x000fe200078ec0ff */
[----:B------:R-:W-:Y:S01]  /*9790*/  FFMA.FTZ R51, R47, R164, -R84 ;  /* 0x000000a42f337223 */ /* 0x000fe20000010854 */
[----:B------:R-:W-:Y:S01]  /*97a0*/  LOP3.LUT R57, R57, 0xffff0000, RZ, 0xc0, !PT ;  /* 0xffff000039397812 */ /* 0x000fe200078ec0ff */
[----:B------:R-:W-:Y:S01]  /*97b0*/  FFMA.FTZ R47, R47, R74, R86 ;  /* 0x0000004a2f2f7223 */ /* 0x000fe20000010056 */
[----:B------:R-:W-:Y:S01]  /*97c0*/  FFMA.FTZ R60, R44, R73, -R79 ;  /* 0x000000492c3c7223 */ /* 0x000fe2000001084f */
[C---:B------:R-:W-:Y:S01]  /*97d0*/  FMUL.FTZ R74, R46.reuse, R58 ;  /* 0x0000003a2e4a7220 */ /* 0x040fe20000410000 */
[----:B------:R-:W-:Y:S01]  /*97e0*/  FMUL.FTZ R73, R46, R48 ;  /* 0x000000302e497220 */ /* 0x000fe20000410000 */
[C---:B------:R-:W-:Y:S01]  /*97f0*/  FMUL.FTZ R46, R50.reuse, R59 ;  /* 0x0000003b322e7220 */ /* 0x040fe20000410000 */
[----:B------:R-:W-:Y:S01]  /*9800*/  FMUL.FTZ R50, R50, R57 ;  /* 0x0000003932327220 */ /* 0x000fe20000410000 */
[----:B------:R-:W-:Y:S01]  /*9810*/  FFMA.FTZ R44, R44, R75, R77 ;  /* 0x0000004b2c2c7223 */ /* 0x000fe2000001004d */
[----:B------:R-:W-:Y:S01]  /*9820*/  F2FP.BF16.F32.PACK_AB R51, R51, R72 ;  /* 0x000000483333723e */ /* 0x000fe200000010ff */
[C---:B------:R-:W-:Y:S01]  /*9830*/  FFMA.FTZ R74, R65.reuse, R48, -R74 ;  /* 0x00000030414a7223 */ /* 0x040fe2000001084a */
[----:B------:R-:W-:Y:S01]  /*9840*/  F2FP.BF16.F32.PACK_AB R61, R62, R61 ;  /* 0x0000003d3e3d723e */ /* 0x000fe200000010ff */
[----:B------:R-:W-:Y:S01]  /*9850*/  FFMA.FTZ R73, R65, R58, R73 ;  /* 0x0000003a41497223 */ /* 0x000fe20000010049 */
[C---:B------:R-:W-:Y:S01]  /*9860*/  FFMA.FTZ R57, R67.reuse, R57, -R46 ;  /* 0x0000003943397223 */ /* 0x040fe2000001082e */
        /* <DEDUP_REMOVED lines=12> */
.L_x_4152:
[----:B------:R-:W-:Y:S05]  /*9930*/  BSYNC B2 ;  /* 0x0000000000027941 */ /* 0x000fea0003800000 */
.L_x_4151:
[----:B0-----:R4:W-:Y:S04]  /*9940*/  STG.E.128 desc[UR60][R52.64], R44 ;  /* 0x0000002c34007986 */ /* 0x0019e8000c101d3c */
[----:B--2---:R4:W-:Y:S02]  /*9950*/  @!P3 STG.E.128 desc[UR60][R54.64], R48 ;  /* 0x000000303600b986 */ /* 0x0049e4000c101d3c */
.L_x_4150:
[----:B------:R-:W-:Y:S05]  /*9960*/  BSYNC B1 ;  /* 0x0000000000017941 */ /* 0x000fea0003800000 */
.L_x_4149:
[----:B------:R-:W-:-:S13]  /*9970*/  ISETP.NE.AND P3, PT, R35, RZ, PT ;  /* 0x000000ff2300720c */ /* 0x000fda0003f65270 */
[----:B------:R-:W-:Y:S05]  /*9980*/  @!P3 BRA `(.L_x_4103) ;  /* 0x0000000800e4b947 */ /* 0x000fea0003800000 */
[----:B0---4-:R-:W2:Y:S01]  /*9990*/  LDL R44, [R1+0x8] ;  /* 0x00000800012c7983 */ /* 0x011ea20000100800 */
[----:B------:R-:W-:Y:S01]  /*99a0*/  SHF.R.U32.HI R47, RZ, 0x3, R206 ;  /* 0x00000003ff2f7819 */ /* 0x000fe200000116ce */
[----:B------:R-:W-:Y:S01]  /*99b0*/  BSSY B1, `(.L_x_4153) ;  /* 0x0000074000017945 */ /* 0x000fe20003800000 */
[----:B------:R-:W-:-:S04]  /*99c0*/  IADD3 R46, P3, P4, R118, R126, R29 ;  /* 0x0000007e762e7210 */ /* 0x000fc80007c7e01d */
[----:B---3--:R-:W-:Y:S02]  /*99d0*/  IADD3.X R49, R7, R56, R33, P3, P4 ;  /* 0x0000003807317210 */ /* 0x008fe40001fe8421 */
[----:B------:R-:W-:-:S04]  /*99e0*/  LEA R52, P3, R46, R124, 0x1 ;  /* 0x0000007c2e347211 */ /* 0x000fc800078608ff */
[----:B------:R-:W-:Y:S02]  /*99f0*/  LEA.HI.X R53, R46, R125, R49, 0x1, P3 ;  /* 0x0000007d2e357211 */ /* 0x000fe400018f0c31 */
[----:B------:R-:W-:Y:S02]  /*9a00*/  ISETP.GE.AND P3, PT, R3, R121, PT ;  /* 0x000000790300720c */ /* 0x000fe40003f66270 */
[----:B--2---:R-:W-:-:S04]  /*9a10*/  LOP3.LUT P5, RZ, R44, 0x1, RZ, 0xc0, !PT ;  /* 0x000000012cff7812 */ /* 0x004fc800078ac0ff */
[----:B------:R-:W-:-:S04]  /*9a20*/  SEL R149, R132, R149, !P5 ;  /* 0x0000009584957207 */ /* 0x000fc80006800000 */
[----:B------:R-:W-:-:S04]  /*9a30*/  SHF.R.S32.HI R44, RZ, 0x1f, R149 ;  /* 0x0000001fff2c7819 */ /* 0x000fc80000011495 */
[----:B------:R-:W-:-:S04]  /*9a40*/  LEA.HI R149, R44, R149, RZ, 0x4 ;  /* 0x000000952c957211 */ /* 0x000fc800078f20ff */
[----:B------:R-:W-:-:S04]  /*9a50*/  LEA.HI.SX32 R149, R149, R28, 0x1c ;  /* 0x0000001c95957211 */ /* 0x000fc800078fe2ff */
[----:B------:R-:W-:Y:S01]  /*9a60*/  SHF.R.S32.HI R44, RZ, 0x1f, R149 ;  /* 0x0000001fff2c7819 */ /* 0x000fe20000011495 */
[----:B------:R-:W-:-:S03]  /*9a70*/  IMAD.SHL.U32 R55, R149, 0x8, RZ ;  /* 0x0000000895377824 */ /* 0x000fc600078e00ff */
[----:B------:R-:W-:-:S04]  /*9a80*/  LEA.HI R44, R44, R149, RZ, 0x3 ;  /* 0x000000952c2c7211 */ /* 0x000fc800078f18ff */
        /* <DEDUP_REMOVED lines=22> */
[----:B------:R-:W-:Y:S01]  /*9bf0*/  LOP3.LUT R61, R51, 0xffff0000, RZ, 0xc0, !PT ;  /* 0xffff0000333d7812 */ /* 0x000fe200078ec0ff */
[----:B------:R-:W-:Y:S01]  /*9c00*/  IMAD.U32 R54, R44, 0x10000, RZ ;  /* 0x000100002c367824 */ /* 0x000fe200078e00ff */
[----:B------:R-:W-:-:S02]  /*9c10*/  PRMT R51, R159, 0x5432, R68 ;  /* 0x000054329f337816 */ /* 0x000fc40000000044 */
[----:B------:R-:W-:Y:S02]  /*9c20*/  PRMT R68, R160, 0x5432, R81 ;  /* 0x00005432a0447816 */ /* 0x000fe40000000051 */
[C---:B------:R-:W-:Y:S02]  /*9c30*/  PRMT R63, R158.reuse, 0x5432, R63 ;  /* 0x000054329e3f7816 */ /* 0x040fe4000000003f */
[----:B------:R-:W-:Y:S01]  /*9c40*/  PRMT R158, R158, 0x5410, R73 ;  /* 0x000054109e9e7816 */ /* 0x000fe20000000049 */
[----:B------:R-:W-:Y:S01]  /*9c50*/  IMAD.U32 R70, R68, 0x10000, RZ ;  /* 0x0001000044467824 */ /* 0x000fe200078e00ff */
[----:B------:R-:W-:Y:S02]  /*9c60*/  SHF.R.U32.HI R72, RZ, 0x10, R71 ;  /* 0x00000010ff487819 */ /* 0x000fe40000011647 */
[--C-:B------:R-:W-:Y:S02]  /*9c70*/  SHF.R.U64 R60, R82, 0x10, R83.reuse ;  /* 0x00000010523c7819 */ /* 0x100fe40000001253 */
[----:B------:R-:W-:-:S02]  /*9c80*/  SHF.R.U32.HI R82, RZ, 0x10, R83 ;  /* 0x00000010ff527819 */ /* 0x000fc40000011653 */
[----:B------:R-:W-:Y:S01]  /*9c90*/  LOP3.LUT R66, R49, 0xffff0000, RZ, 0xc0, !PT ;  /* 0xffff000031427812 */ /* 0x000fe200078ec0ff */
[----:B------:R-:W-:Y:S01]  /*9ca0*/  IMAD.U32 R49, R158, 0x10000, RZ ;  /* 0x000100009e317824 */ /* 0x000fe200078e00ff */
[----:B------:R-:W-:Y:S01]  /*9cb0*/  PRMT R159, R159, 0x5410, R72 ;  /* 0x000054109f9f7816 */ /* 0x000fe20000000048 */
[CC--:B------:R-:W-:Y:S01]  /*9cc0*/  FMUL.FTZ R72, R62.reuse, R70.reuse ;  /* 0x000000463e487220 */ /* 0x0c0fe20000410000 */
[C---:B------:R-:W-:Y:S01]  /*9cd0*/  PRMT R60, R157.reuse, 0x5432, R60 ;  /* 0x000054329d3c7816 */ /* 0x040fe2000000003c */
[-C--:B------:R-:W-:Y:S01]  /*9ce0*/  FMUL.FTZ R62, R62, R49.reuse ;  /* 0x000000313e3e7220 */ /* 0x080fe20000410000 */
[----:B------:R-:W-:Y:S01]  /*9cf0*/  PRMT R157, R157, 0x5410, R82 ;  /* 0x000054109d9d7816 */ /* 0x000fe20000000052 */
[C---:B------:R-:W-:Y:S01]  /*9d00*/  FFMA.FTZ R49, R59.reuse, R49, -R72 ;  /* 0x000000313b317223 */ /* 0x040fe20000010848 */
[----:B------:R-:W-:Y:S01]  /*9d10*/  PRMT R160, R160, 0x5410, R69 ;  /* 0x00005410a0a07816 */ /* 0x000fe20000000045 */
[----:B------:R-:W-:Y:S01]  /*9d20*/  FFMA.FTZ R59, R59, R70, R62 ;  /* 0x000000463b3b7223 */ /* 0x000fe2000001003e */
[----:B------:R-:W-:Y:S01]  /*9d30*/  LOP3.LUT R71, R68, 0xffff0000, RZ, 0xc0, !PT ;  /* 0xffff000044477812 */ /* 0x000fe200078ec0ff */
[----:B------:R-:W-:Y:S01]  /*9d40*/  IMAD.U32 R72, R157, 0x10000, RZ ;  /* 0x000100009d487824 */ /* 0x000fe200078e00ff */
[----:B------:R-:W-:Y:S01]  /*9d50*/  LOP3.LUT R69, R158, 0xffff0000, RZ, 0xc0, !PT ;  /* 0xffff00009e457812 */ /* 0x000fe200078ec0ff */
[----:B------:R-:W-:Y:S01]  /*9d60*/  IMAD.U32 R68, R159, 0x10000, RZ ;  /* 0x000100009f447824 */ /* 0x000fe200078e00ff */
[----:B------:R-:W-:Y:S01]  /*9d70*/  LOP3.LUT R64, R45, 0xffff0000, RZ, 0xc0, !PT ;  /* 0xffff00002d407812 */ /* 0x000fe200078ec0ff */
[C---:B------:R-:W-:Y:S01]  /*9d80*/  FMUL.FTZ R73, R66.reuse, R71 ;  /* 0x0000004742497220 */ /* 0x040fe20000410000 */
[----:B------:R-:W-:Y:S01]  /*9d90*/  LOP3.LUT R157, R157, 0xffff0000, RZ, 0xc0, !PT ;  /* 0xffff00009d9d7812 */ /* 0x000fe200078ec0ff */
[-C--:B------:R-:W-:Y:S01]  /*9da0*/  FMUL.FTZ R75, R66, R69.reuse ;  /* 0x00000045424b7220 */ /* 0x080fe20000410000 */
[C---:B------:R-:W-:Y:S01]  /*9db0*/  FMUL.FTZ R66, R67.reuse, R72 ;  /* 0x0000004843427220 */ /* 0x040fe20000410000 */
[----:B------:R-:W-:Y:S01]  /*9dc0*/  FMUL.FTZ R67, R67, R68 ;  /* 0x0000004443437220 */ /* 0x000fe20000410000 */
[----:B------:R-:W-:Y:S01]  /*9dd0*/  LOP3.LUT R159, R159, 0xffff0000, RZ, 0xc0, !PT ;  /* 0xffff00009f9f7812 */ /* 0x000fe200078ec0ff */
[C---:B------:R-:W-:Y:S01]  /*9de0*/  FFMA.FTZ R62, R64.reuse, R69, -R73 ;  /* 0x00000045403e7223 */ /* 0x040fe20000010849 */
[----:B------:R-:W-:Y:S01]  /*9df0*/  LOP3.LUT R58, R47, 0xffff0000, RZ, 0xc0, !PT ;  /* 0xffff00002f3a7812 */ /* 0x000fe200078ec0ff */
[C---:B------:R-:W-:Y:S01]  /*9e00*/  FFMA.FTZ R72, R65.reuse, R72, R67 ;  /* 0x0000004841487223 */ /* 0x040fe20000010043 */
[----:B------:R-:W-:Y:S01]  /*9e10*/  FFMA.FTZ R70, R64, R71, R75 ;  /* 0x0000004740467223 */ /* 0x000fe2000001004b */
[----:B------:R-:W-:Y:S01]  /*9e20*/  FFMA.FTZ R68, R65, R68, -R66 ;  /* 0x0000004441447223 */ /* 0x000fe20000010842 */
[----:B------:R-:W-:Y:S01]  /*9e30*/  FMUL.FTZ R67, R61, R157 ;  /* 0x0000009d3d437220 */ /* 0x000fe20000410000 */
[----:B------:R-:W-:-:S02]  /*9e40*/  IMAD.U32 R64, R63, 0x10000, RZ ;  /* 0x000100003f407824 */ /* 0x000fc400078e00ff */
[-C--:B------:R-:W-:Y:S01]  /*9e50*/  FMUL.FTZ R69, R61, R159.reuse ;  /* 0x0000009f3d457220 */ /* 0x080fe20000410000 */
[----:B------:R-:W-:Y:S02]  /*9e60*/  IMAD.U32 R65, R160, 0x10000, RZ ;  /* 0x00010000a0417824 */ /* 0x000fe400078e00ff */
[----:B------:R-:W-:Y:S01]  /*9e70*/  FFMA.FTZ R159, R58, R159, -R67 ;  /* 0x0000009f3a9f7223 */ /* 0x000fe20000010843 */
[----:B------:R-:W-:Y:S01]  /*9e80*/  LOP3.LUT R48, R48, 0xffff0000, RZ, 0xc0, !PT ;  /* 0xffff000030307812 */ /* 0x000fe200078ec0ff */
[CC--:B------:R-:W-:Y:S01]  /*9e90*/  FMUL.FTZ R66, R57.reuse, R64.reuse ;  /* 0x0000004039427220 */ /* 0x0c0fe20000410000 */
[----:B------:R-:W-:Y:S01]  /*9ea0*/  LOP3.LUT R61, R160, 0xffff0000, RZ, 0xc0, !PT ;  /* 0xffff0000a03d7812 */ /* 0x000fe200078ec0ff */
[-C--:B------:R-:W-:Y:S01]  /*9eb0*/  FMUL.FTZ R67, R57, R65.reuse ;  /* 0x0000004139437220 */ /* 0x080fe20000410000 */
[----:B------:R-:W-:Y:S01]  /*9ec0*/  LOP3.LUT R63, R63, 0xffff0000, RZ, 0xc0, !PT ;  /* 0xffff00003f3f7812 */ /* 0x000fe200078ec0ff */
[----:B------:R-:W-:Y:S01]  /*9ed0*/  IMAD.U32 R45, R46, 0x10000, RZ ;  /* 0x000100002e2d7824 */ /* 0x000fe200078e00ff */
[----:B------:R-:W-:Y:S01]  /*9ee0*/  LOP3.LUT R44, R44, 0xffff0000, RZ, 0xc0, !PT ;  /* 0xffff00002c2c7812 */ /* 0x000fe200078ec0ff */
[----:B------:R-:W-:Y:S01]  /*9ef0*/  FFMA.FTZ R67, R54, R64, -R67 ;  /* 0x0000004036437223 */ /* 0x000fe20000010843 */
[----:B------:R-:W-:Y:S01]  /*9f00*/  LOP3.LUT R47, R46, 0xffff0000, RZ, 0xc0, !PT ;  /* 0xffff00002e2f7812 */ /* 0x000fe200078ec0ff */
[----:B------:R-:W-:Y:S01]  /*9f10*/  FFMA.FTZ R66, R54, R65, R66 ;  /* 0x0000004136427223 */ /* 0x000fe20000010042 */
[----:B------:R-:W-:-:S02]  /*9f20*/  IMAD.U32 R46, R50, 0x10000, RZ ;  /* 0x00010000322e7824 */ /* 0x000fc400078e00ff */
[C---:B------:R-:W-:Y:S01]  /*9f30*/  FMUL.FTZ R57, R48.reuse, R61 ;  /* 0x0000003d30397220 */ /* 0x040fe20000410000 */
[----:B------:R-:W-:Y:S01]  /*9f40*/  FMUL.FTZ R65, R48, R63 ;  /* 0x0000003f30417220 */ /* 0x000fe20000410000 */
[----:B------:R-:W-:Y:S01]  /*9f50*/  IMAD.U32 R54, R60, 0x10000, RZ ;  /* 0x000100003c367824 */ /* 0x000fe200078e00ff */
[----:B------:R-:W-:Y:S01]  /*9f60*/  LOP3.LUT R50, R50, 0xffff0000, RZ, 0xc0, !PT ;  /* 0xffff000032327812 */ /* 0x000fe200078ec0ff */
[C---:B------:R-:W-:Y:S01]  /*9f70*/  IMAD.U32 R48, R51.reuse, 0x10000, RZ ;  /* 0x0001000033307824 */ /* 0x040fe200078e00ff */
[----:B------:R-:W-:Y:S01]  /*9f80*/  LOP3.LUT R60, R60, 0xffff0000, RZ, 0xc0, !PT ;  /* 0xffff00003c3c7812 */ /* 0x000fe200078ec0ff */
[----:B------:R-:W-:Y:S01]  /*9f90*/  FFMA.FTZ R69, R58, R157, R69 ;  /* 0x0000009d3a457223 */ /* 0x000fe20000010045 */
[----:B------:R-:W-:Y:S01]  /*9fa0*/  LOP3.LUT R51, R51, 0xffff0000, RZ, 0xc0, !PT ;  /* 0xffff000033337812 */ /* 0x000fe200078ec0ff */
[C---:B------:R-:W-:Y:S01]  /*9fb0*/  FFMA.FTZ R58, R44.reuse, R63, -R57 ;  /* 0x0000003f2c3a7223 */ /* 0x040fe20000010839 */
[----:B------:R-:W-:Y:S01]  /*9fc0*/  FFMA.FTZ R65, R44, R61, R65 ;  /* 0x0000003d2c417223 */ /* 0x000fe20000010041 */
[C---:B------:R-:W-:Y:S01]  /*9fd0*/  FMUL.FTZ R44, R46.reuse, R54 ;  /* 0x000000362e2c7220 */ /* 0x040fe20000410000 */
[----:B------:R-:W-:Y:S01]  /*9fe0*/  FMUL.FTZ R57, R46, R48 ;  /* 0x000000302e397220 */ /* 0x000fe20000410000 */
        /* <DEDUP_REMOVED lines=16> */
.L_x_4154:
[----:B------:R-:W-:Y:S05]  /*a0f0*/  BSYNC B1 ;  /* 0x0000000000017941 */ /* 0x000fea0003800000 */
.L_x_4153:
[----:B0-----:R0:W-:Y:S01]  /*a100*/  STG.E.128 desc[UR60][R52.64], R44 ;  /* 0x0000002c34007986 */ /* 0x0011e2000c101d3c */
[----:B------:R-:W-:-:S13]  /*a110*/  ISETP.GE.AND P3, PT, R55, R147, PT ;  /* 0x000000933700720c */ /* 0x000fda0003f66270 */
[----:B------:R-:W-:Y:S05]  /*a120*/  @P3 BRA `(.L_x_4103) ;  /* 0x0000000000fc3947 */ /* 0x000fea0003800000 */
[--C-:B0-----:R-:W-:Y:S02]  /*a130*/  SHF.R.S32.HI R44, RZ, 0x1f, R55.reuse ;  /* 0x0000001fff2c7819 */ /* 0x101fe40000011437 */
[----:B------:R-:W-:-:S04]  /*a140*/  IADD3 R55, P3, P4, R118, R126, R55 ;  /* 0x0000007e76377210 */ /* 0x000fc80007c7e037 */
[----:B------:R-:W-:Y:S02]  /*a150*/  IADD3.X R56, R7, R56, R44, P3, P4 ;  /* 0x0000003807387210 */ /* 0x000fe40001fe842c */
[----:B------:R-:W-:-:S04]  /*a160*/  LEA R124, P3, R55, R124, 0x1 ;  /* 0x0000007c377c7211 */ /* 0x000fc800078608ff */
[----:B------:R-:W-:-:S05]  /*a170*/  LEA.HI.X R125, R55, R125, R56, 0x1, P3 ;  /* 0x0000007d377d7211 */ /* 0x000fca00018f0c38 */
[----:B--2---:R0:W-:Y:S01]  /*a180*/  STG.E.128 desc[UR60][R124.64], R48 ;  /* 0x000000307c007986 */ /* 0x0041e2000c101d3c */
[----:B------:R-:W-:Y:S05]  /*a190*/  BRA `(.L_x_4103) ;  /* 0x0000000000e07947 */ /* 0x000fea0003800000 */
.L_x_4070:
[----:B------:R-:W2:Y:S02]  /*a1a0*/  LDL R44, [R1+0x1c] ;  /* 0x00001c00012c7983 */ /* 0x000ea40000100800 */
[----:B--2---:R-:W-:-:S13]  /*a1b0*/  R2UR UR4, R44 ;  /* 0x000000002c0472ca */ /* 0x004fda00000e0000 */
[----:B------:R-:W-:-:S06]  /*a1c0*/  UISETP.NE.AND UP0, UPT, UR4, 0x3, UPT ;  /* 0x000000030400788c */ /* 0x000fcc000bf05270 */
[----:B------:R-:W-:-:S13]  /*a1d0*/  PLOP3.LUT P2, PT, PT, PT, UP0, 0x80, 0x0 ;  /* 0x000000000000781c */ /* 0x000fda0003f4f008 */
[----:B------:R-:W-:Y:S05]  /*a1e0*/  @!P2 BRA `(.L_x_4155) ;  /* 0x000000000004a947 */ /* 0x000fea0003800000 */
[----:B------:R-:W-:Y:S01]  /*a1f0*/  BPT.TRAP 0x1 ;  /* 0x000000040000795c */ /* 0x000fe20000300000 */
.L_x_4155:
[----:B------:R-:W-:Y:S01]  /*a200*/  IMAD R43, R17, 0x8, R16 ;  /* 0x00000008112b7824 */ /* 0x000fe200078e0210 */
[----:B------:R-:W-:Y:S01]  /*a210*/  SHF.L.U32 R100, R205, 0x1f, RZ ;  /* 0x0000001fcd647819 */ /* 0x000fe200000006ff */
[----:B------:R-:W-:Y:S01]  /*a220*/  IMAD R42, R24, -0x70, R2 ;  /* 0xffffff90182a7824 */ /* 0x000fe200078e0202 */
[----:B------:R-:W-:Y:S02]  /*a230*/  BSSY B1, `(.L_x_4156) ;  /* 0x0000004000017945 */ /* 0x000fe40003800000 */
[----:B------:R-:W1:Y:S02]  /*a240*/  SYNCS.PHASECHK.TRANS64.TRYWAIT P3, [R43+URZ+0x36890], R100 ;  /* 0x036890642b0075a7 */ /* 0x000e64000806017f */
[----:B------:R-:W-:Y:S01]  /*a250*/  VIMNMX R42, R42, 0x70, PT ;  /* 0x000000702a2a7848 */ /* 0x000fe20003fe0100 */
[----:B-1----:R-:W-:Y:S06]  /*a260*/  @!P3 BRA `(.L_x_4157) ;  /* 0x000001c40004b947 */ /* 0x002fec0003800000 */
.L_x_4438:
[----:B------:R-:W-:Y:S05]  /*a270*/  BSYNC B1 ;  /* 0x0000000000017941 */ /* 0x000fea0003800000 */
.L_x_4156:
[----:B------:R-:W-:Y:S01]  /*a280*/  ISETP.GE.AND P3, PT, R204, R42, PT ;  /* 0x0000002acc00720c */ /* 0x000fe20003f66270 */
[----:B------:R-:W-:-:S12]  /*a290*/  BSSY B1, `(.L_x_4158) ;  /* 0x0000014000017945 */ /* 0x000fd80003800000 */
[----:B------:R-:W-:Y:S05]  /*a2a0*/  @P3 BRA `(.L_x_4159) ;  /* 0x0000000000483947 */ /* 0x000fea0003800000 */
[----:B------:R-:W-:-:S13]  /*a2b0*/  ISETP.NE.AND P3, PT, R30, RZ, PT ;  /* 0x000000ff1e00720c */ /* 0x000fda0003f65270 */
[----:B0-----:R-:W0:Y:S04]  /*a2c0*/  @P3 LDS.128 R44, [R40+0x21000] ;  /* 0x02100000282c3984 */ /* 0x001e280000000c00 */
[----:B0-----:R-:W-:Y:S01]  /*a2d0*/  @P3 STG.E.128 desc[UR60][R50.64], R44 ;  /* 0x0000002c32003986 */ /* 0x001fe2000c101d3c */
[----:B------:R-:W-:-:S13]  /*a2e0*/  ISETP.NE.AND P3, PT, R34, RZ, PT ;  /* 0x000000ff2200720c */ /* 0x000fda0003f65270 */
[----:B------:R-:W0:Y:S04]  /*a2f0*/  @P3 LDS.128 R44, [R41+0x21000] ;  /* 0x02100000292c3984 */ /* 0x000e280000000c00 */
        /* <DEDUP_REMOVED lines=12> */
[----:B0-----:R2:W-:Y:S02]  /*a3c0*/  @P3 STG.E.128 desc[UR60][R50.64+0x140], R44 ;  /* 0x0001402c32003986 */ /* 0x0015e4000c101d3c */
.L_x_4159:
[----:B------:R-:W-:Y:S05]  /*a3d0*/  BSYNC B1 ;  /* 0x0000000000017941 */ /* 0x000fea0003800000 */
.L_x_4158:
[----:B------:R-:W-:-:S13]  /*a3e0*/  ISETP.GE.AND P3, PT, R229, R42, PT ;  /* 0x0000002ae500720c */ /* 0x000fda0003f66270 */
[----:B------:R-:W-:Y:S05]  /*a3f0*/  @P3 BRA `(.L_x_4103) ;  /* 0x0000000000483947 */ /* 0x000fea0003800000 */
[----:B------:R-:W-:-:S13]  /*a400*/  ISETP.NE.AND P3, PT, R30, RZ, PT ;  /* 0x000000ff1e00720c */ /* 0x000fda0003f65270 */
[----:B0-2---:R-:W0:Y:S04]  /*a410*/  @P3 LDS.128 R44, [R40+0x23000] ;  /* 0x02300000282c3984 */ /* 0x005e280000000c00 */
        /* <DEDUP_REMOVED lines=16> */
.L_x_4103:
[----:B------:R-:W-:Y:S05]  /*a520*/  BSYNC B0 ;  /* 0x0000000000007941 */ /* 0x000fea0003800000 */
.L_x_4069:
        /* <DEDUP_REMOVED lines=17> */
.L_x_4161:
[----:B------:R-:W-:Y:S05]  /*a640*/  BSYNC B0 ;  /* 0x0000000000007941 */ /* 0x000fea0003800000 */
.L_x_4160:
[----:B------:R-:W1:Y:S01]  /*a650*/  SYNCS.PHASECHK.TRANS64.TRYWAIT P2, [R43+URZ+0x368b0], R100 ;  /* 0x0368b0642b0075a7 */ /* 0x000e62000804017f */
[----:B------:R-:W-:Y:S01]  /*a660*/  ULDC.64 UR4, c[0x0][0x318] ;  /* 0x0000c60000047ab9 */ /* 0x000fe20000000a00 */
[----:B------:R-:W-:Y:S01]  /*a670*/  ULDC.64 UR6, c[0x0][0x328] ;  /* 0x0000ca0000067ab9 */ /* 0x000fe20000000a00 */
[----:B0-----:R-:W-:Y:S01]  /*a680*/  IMAD.U32 R44, RZ, RZ, UR4 ;  /* 0x00000004ff2c7e24 */ /* 0x001fe2000f8e00ff */
[----:B------:R-:W-:Y:S01]  /*a690*/  BSSY B0, `(.L_x_4162) ;  /* 0x0000009000007945 */ /* 0x000fe20003800000 */
[----:B------:R-:W-:Y:S02]  /*a6a0*/  IMAD.U32 R46, RZ, RZ, UR6 ;  /* 0x00000006ff2e7e24 */ /* 0x000fe4000f8e00ff */
[----:B------:R-:W-:Y:S01]  /*a6b0*/  IMAD.U32 R45, RZ, RZ, UR7 ;  /* 0x00000007ff2d7e24 */ /* 0x000fe2000f8e00ff */
[----:B------:R0:W-:Y:S04]  /*a6c0*/  STL [R1+0x10], R44 ;  /* 0x0000102c01007387 */ /* 0x0001e80000100800 */
[----:B------:R2:W-:Y:S01]  /*a6d0*/  STL [R1+0x18], R46 ;  /* 0x0000182e01007387 */ /* 0x0005e20000100800 */
[----:B0-----:R-:W-:-:S05]  /*a6e0*/  IMAD.U32 R44, RZ, RZ, UR5 ;  /* 0x00000005ff2c7e24 */ /* 0x001fca000f8e00ff */
[----:B------:R2:W-:Y:S04]  /*a6f0*/  STL [R1+0xc], R44 ;  /* 0x00000c2c01007387 */ /* 0x0005e80000100800 */
[----:B------:R2:W-:Y:S02]  /*a700*/  STL [R1+0x14], R45 ;  /* 0x0000142d01007387 */ /* 0x0005e40000100800 */
[----:B-12---:R-:W-:Y:S05]  /*a710*/  @!P2 BRA `(.L_x_4163) ;  /* 0x000001bc00eca947 */ /* 0x006fea0003800000 */
.L_x_4439:
[----:B------:R-:W-:Y:S05]  /*a720*/  BSYNC B0 ;  /* 0x0000000000007941 */ /* 0x000fea0003800000 */
.L_x_4162:
[----:B------:R1:W5:Y:S04]  /*a730*/  LDL R55, [R1+0x18] ;  /* 0x0000180001377983 */ /* 0x0003680000100800 */
[----:B------:R1:W5:Y:S04]  /*a740*/  LDL R54, [R1+0x14] ;  /* 0x0000140001367983 */ /* 0x0003680000100800 */
[----:B------:R1:W5:Y:S04]  /*a750*/  LDL R53, [R1+0x10] ;  /* 0x0000100001357983 */ /* 0x0003680000100800 */
[----:B------:R1:W5:Y:S01]  /*a760*/  LDL R52, [R1+0xc] ;  /* 0x00000c0001347983 */ /* 0x0003620000100800 */
[----:B------:R-:W-:Y:S01]  /*a770*/  ISETP.GE.AND P2, PT, R204, R42, PT ;  /* 0x0000002acc00720c */ /* 0x000fe20003f46270 */
[----:B------:R-:W-:Y:S01]  /*a780*/  BSSY B0, `(.L_x_4164) ;  /* 0x0000022000007945 */ /* 0x000fe20003800000 */
[----:B------:R-:W-:-:S11]  /*a790*/  IMAD.WIDE R48, R24, 0x70, R122 ;  /* 0x0000007018307825 */ /* 0x000fd600078e027a */
[----:B-1----:R-:W-:Y:S05]  /*a7a0*/  @P2 BRA `(.L_x_4165) ;  /* 0x00000000007c2947 */ /* 0x002fea0003800000 */
[----:B-----5:R-:W-:Y:S01]  /*a7b0*/  R2UR UR7, R55 ;  /* 0x00000000370772ca */ /* 0x020fe200000e0000 */
[----:B------:R-:W-:Y:S01]  /*a7c0*/  IMAD.MOV.U32 R44, RZ, RZ, R116 ;  /* 0x000000ffff2c7224 */ /* 0x000fe200078e0074 */
[----:B------:R-:W-:Y:S01]  /*a7d0*/  R2UR UR4, R54 ;  /* 0x00000000360472ca */ /* 0x000fe200000e0000 */
[----:B------:R-:W-:Y:S01]  /*a7e0*/  IMAD.MOV.U32 R45, RZ, RZ, R39 ;  /* 0x000000ffff2d7224 */ /* 0x000fe200078e0027 */
[----:B------:R-:W-:Y:S02]  /*a7f0*/  R2UR UR6, R53 ;  /* 0x00000000350672ca */ /* 0x000fe400000e0000 */
[----:B------:R-:W-:-:S07]  /*a800*/  R2UR UR5, R52 ;  /* 0x00000000340572ca */ /* 0x000fce00000e0000 */
[----:B------:R-:W-:Y:S02]  /*a810*/  IMAD R47, R49, UR7, RZ ;  /* 0x00000007312f7c24 */ /* 0x000fe4000f8e02ff */
[----:B------:R-:W-:-:S04]  /*a820*/  IMAD.WIDE.U32 R44, R48, UR7, R44 ;  /* 0x00000007302c7c25 */ /* 0x000fc8000f8e002c */
[----:B------:R-:W-:Y:S01]  /*a830*/  IMAD R47, R48, UR4, R47 ;  /* 0x00000004302f7c24 */ /* 0x000fe2000f8e022f */
[----:B------:R-:W-:Y:S01]  /*a840*/  LEA R50, P2, R44, UR6, 0x1 ;  /* 0x000000062c327c11 */ /* 0x000fe2000f8408ff */
[----:B------:R-:W-:Y:S02]  /*a850*/  ULDC UR4, c[0x0][0x2f4] ;  /* 0x0000bd0000047ab9 */ /* 0x000fe40000000800 */
[----:B------:R-:W-:-:S05]  /*a860*/  IMAD.IADD R45, R45, 0x1, R47 ;  /* 0x000000012d2d7824 */ /* 0x000fca00078e022f */
[----:B------:R-:W-:Y:S02]  /*a870*/  LEA.HI.X R51, R44, UR5, R45, 0x1, P2 ;  /* 0x000000052c337c11 */ /* 0x000fe400090f0c2d */
[----:B------:R-:W-:-:S13]  /*a880*/  ISETP.GE.AND P2, PT, R18, UR4, PT ;  /* 0x0000000412007c0c */ /* 0x000fda000bf46270 */
[----:B------:R-:W1:Y:S04]  /*a890*/  @!P2 LDS.128 R44, [R40] ;  /* 0x00000000282ca984 */ /* 0x000e680000000c00 */
[----:B-1----:R-:W-:Y:S01]  /*a8a0*/  @!P2 STG.E.128 desc[UR60][R50.64], R44 ;  /* 0x0000002c3200a986 */ /* 0x002fe2000c101d3c */
[----:B------:R-:W-:-:S13]  /*a8b0*/  ISETP.GE.AND P2, PT, R0, UR4, PT ;  /* 0x0000000400007c0c */ /* 0x000fda000bf46270 */
[----:B------:R-:W1:Y:S04]  /*a8c0*/  @!P2 LDS.128 R44, [R41] ;  /* 0x00000000292ca984 */ /* 0x000e680000000c00 */
[----:B-1----:R-:W-:Y:S01]  /*a8d0*/  @!P2 STG.E.128 desc[UR60][R50.64+0x40], R44 ;  /* 0x0000402c3200a986 */ /* 0x002fe2000c101d3c */
[----:B------:R-:W-:-:S13]  /*a8e0*/  ISETP.GE.AND P2, PT, R3, UR4, PT ;  /* 0x0000000403007c0c */ /* 0x000fda000bf46270 */
[----:B------:R-:W1:Y:S04]  /*a8f0*/  @!P2 LDS.128 R44, [R40+0x3800] ;  /* 0x00380000282ca984 */ /* 0x000e680000000c00 */
        /* <DEDUP_REMOVED lines=9> */
[----:B-1----:R1:W-:Y:S02]  /*a990*/  @!P2 STG.E.128 desc[UR60][R50.64+0x140], R44 ;  /* 0x0001402c3200a986 */ /* 0x0023e4000c101d3c */
.L_x_4165:
[----:B------:R-:W-:Y:S05]  /*a9a0*/  BSYNC B0 ;  /* 0x0000000000007941 */ /* 0x000fea0003800000 */
.L_x_4164:
[----:B------:R-:W-:Y:S01]  /*a9b0*/  ISETP.GE.AND P2, PT, R229, R42, PT ;  /* 0x0000002ae500720c */ /* 0x000fe20003f46270 */
[----:B------:R-:W-:-:S12]  /*a9c0*/  BSSY B0, `(.L_x_4166) ;  /* 0x0000023000007945 */ /* 0x000fd80003800000 */
[----:B------:R-:W-:Y:S05]  /*a9d0*/  @P2 BRA `(.L_x_4167) ;  /* 0x0000000000842947 */ /* 0x000fea0003800000 */
[----:B-----5:R-:W-:Y:S01]  /*a9e0*/  R2UR UR7, R55 ;  /* 0x00000000370772ca */ /* 0x020fe200000e0000 */
[----:B-1----:R-:W-:Y:S01]  /*a9f0*/  IMAD.MOV.U32 R44, RZ, RZ, R116 ;  /* 0x000000ffff2c7224 */ /* 0x002fe200078e0074 */
[----:B------:R-:W-:Y:S01]  /*aa00*/  R2UR UR4, R54 ;  /* 0x00000000360472ca */ /* 0x000fe200000e0000 */
[----:B------:R-:W-:Y:S01]  /*aa10*/  IMAD.MOV.U32 R45, RZ, RZ, R39 ;  /* 0x000000ffff2d7224 */ /* 0x000fe200078e0027 */
[----:B------:R-:W-:Y:S02]  /*aa20*/  IADD3 R47, P2, R48, 0x40, RZ ;  /* 0x00000040302f7810 */ /* 0x000fe40007f5e0ff */
[----:B------:R-:W-:Y:S02]  /*aa30*/  R2UR UR6, R53 ;  /* 0x00000000350672ca */ /* 0x000fe400000e0000 */
[----:B------:R-:W-:Y:S01]  /*aa40*/  R2UR UR5, R52 ;  /* 0x00000000340572ca */ /* 0x000fe200000e0000 */
[----:B------:R-:W-:-:S04]  /*aa50*/  IMAD.X R48, RZ, RZ, R49, P2 ;  /* 0x000000ffff307224 */ /* 0x000fc800010e0631 */
        /* <DEDUP_REMOVED lines=25> */
.L_x_4167:
[----:B------:R-:W-:Y:S05]  /*abf0*/  BSYNC B0 ;  /* 0x0000000000007941 */ /* 0x000fea0003800000 */
.L_x_4166:
[----:B------:R-:W3:Y:S01]  /*ac00*/  LDL R40, [R1+0x8] ;  /* 0x0000080001287983 */ /* 0x000ee20000100800 */
[----:B0-----:R-:W-:Y:S01]  /*ac10*/  @!P3 VIADD R43, R43, 0x368c0 ;  /* 0x000368c02b2bb836 */ /* 0x001fe20000000000 */
        /* <DEDUP_REMOVED lines=13> */
[----:B---3--:R-:W-:Y:S02]  /*acf0*/  LOP3.LUT P4, RZ, R40, 0x2, RZ, 0xc0, !PT ;  /* 0x0000000228ff7812 */ /* 0x008fe4000788c0ff */
[----:B------:R-:W-:-:S04]  /*ad00*/  SEL R40, RZ, 0x1, P3 ;  /* 0x00000001ff287807 */ /* 0x000fc80001800000 */
[----:B------:R-:W-:-:S07]  /*ad10*/  LOP3.LUT R205, R205, R40, RZ, 0x3c, !PT ;  /* 0x00000028cdcd7212 */ /* 0x000fce00078e3cff */
[----:B0-----:R-:W-:Y:S05]  /*ad20*/  @P4 BRA `(.L_x_4168) ;  /* 0xffffff7c00244947 */ /* 0x001fea000383ffff */
.L_x_4064:
[----:B------:R-:W-:Y:S01]  /*ad30*/  BSSY B0, `(.L_x_4169) ;  /* 0x0000039000007945 */ /* 0x000fe20003800000 */
[----:B------:R-:W-:Y:S02]  /*ad40*/  ISETP.GE.AND P1, PT, R153, 0x1, PT ;  /* 0x000000019900780c */ /* 0x000fe40003f26270 */
[----:B------:R-:W-:Y:S02]  /*ad50*/  CS2R R2, SRZ ;  /* 0x0000000000027805 */ /* 0x000fe4000001ff00 */
[----:B------:R-:W-:Y:S02]  /*ad60*/  PLOP3.LUT P0, PT, PT, PT, PT, 0x80, 0x0 ;  /* 0x000000000000781c */ /* 0x000fe40003f0f070 */
[----:B------:R-:W-:Y:S02]  /*ad70*/  CS2R R118, SRZ ;  /* 0x0000000000767805 */ /* 0x000fe4000001ff00 */
[----:B------:R-:W-:Y:S02]  /*ad80*/  CS2R R116, SRZ ;  /* 0x0000000000747805 */ /* 0x000fe4000001ff00 */
[----:B------:R-:W-:-:S02]  /*ad90*/  CS2R R114, SRZ ;  /* 0x0000000000727805 */ /* 0x000fc4000001ff00 */
[----:B------:R-:W-:Y:S01]  /*ada0*/  CS2R R112, SRZ ;  /* 0x0000000000707805 */ /* 0x000fe2000001ff00 */
[----:B------:R-:W-:Y:S01]  /*adb0*/  IMAD.MOV.U32 R111, RZ, RZ, RZ ;  /* 0x000000ffff6f7224 */ /* 0x000fe200078e00ff */
[----:B------:R-:W-:Y:S02]  /*adc0*/  CS2R R106, SRZ ;  /* 0x00000000006a7805 */ /* 0x000fe4000001ff00 */
[----:B------:R-:W-:Y:S02]  /*add0*/  CS2R R108, SRZ ;  /* 0x00000000006c7805 */ /* 0x000fe4000001ff00 */
[----:B-----5:R-:W-:Y:S02]  /*ade0*/  CS2R R54, SRZ ;  /* 0x0000000000367805 */ /* 0x020fe4000001ff00 */
[----:B------:R-:W-:Y:S01]  /*adf0*/  CS2R R104, SRZ ;  /* 0x0000000000687805 */ /* 0x000fe2000001ff00 */
[----:B------:R-:W-:Y:S01]  /*ae00*/  IMAD.MOV.U32 R103, RZ, RZ, RZ ;  /* 0x000000ffff677224 */ /* 0x000fe200078e00ff */
[----:B------:R-:W-:-:S02]  /*ae10*/  CS2R R98, SRZ ;  /* 0x0000000000627805 */ /* 0x000fc4000001ff00 */
[----:B------:R-:W-:Y:S02]  /*ae20*/  CS2R R100, SRZ ;  /* 0x0000000000647805 */ /* 0x000fe4000001ff00 */
[----:B------:R-:W-:Y:S01]  /*ae30*/  CS2R R96, SRZ ;  /* 0x0000000000607805 */ /* 0x000fe2000001ff00 */
[----:B------:R-:W-:Y:S01]  /*ae40*/  IMAD.MOV.U32 R95, RZ, RZ, RZ ;  /* 0x000000ffff5f7224 */ /* 0x000fe200078e00ff */
[----:B------:R-:W-:Y:S02]  /*ae50*/  CS2R R90, SRZ ;  /* 0x00000000005a7805 */ /* 0x000fe4000001ff00 */
[----:B------:R-:W-:Y:S02]  /*ae60*/  CS2R R92, SRZ ;  /* 0x00000000005c7805 */ /* 0x000fe4000001ff00 */
[----:B------:R-:W-:Y:S02]  /*ae70*/  CS2R R62, SRZ ;  /* 0x00000000003e7805 */ /* 0x000fe4000001ff00 */
        /* <DEDUP_REMOVED lines=19> */
[----:B-1----:R-:W-:Y:S02]  /*afb0*/  CS2R R50, SRZ ;  /* 0x0000000000327805 */ /* 0x002fe4000001ff00 */
[----:B------:R-:W-:Y:S02]  /*afc0*/  CS2R R52, SRZ ;  /* 0x0000000000347805 */ /* 0x000fe4000001ff00 */
[----:B--2---:R-:W-:-:S02]  /*afd0*/  CS2R R48, SRZ ;  /* 0x0000000000307805 */ /* 0x004fc4000001ff00 */
[----:B------:R-:W-:Y:S01]  /*afe0*/  CS2R R130, SRZ ;  /* 0x0000000000827805 */ /* 0x000fe2000001ff00 */
[----:B------:R-:W-:Y:S01]  /*aff0*/  IMAD.MOV.U32 R0, RZ, RZ, RZ ;  /* 0x000000ffff007224 */ /* 0x000fe200078e00ff */
        /* <DEDUP_REMOVED lines=10> */
[----:B------:R-:W0:Y:S02]  /*b0a0*/  FENCE.VIEW.ASYNC.G ;  /* 0x00000000000073c6 */ /* 0x000e240000000100 */
[----:B0-----:R-:W-:Y:S06]  /*b0b0*/  BAR.ARV 0xc, 0x180 ;  /* 0x0306000000007b1d */ /* 0x001fec0000002000 */
.L_x_4170:
[----:B------:R-:W-:Y:S05]  /*b0c0*/  BSYNC B0 ;  /* 0x0000000000007941 */ /* 0x000fea0003800000 */
.L_x_4169:
        /* <DEDUP_REMOVED lines=35> */
.L_x_4172:
        /* <DEDUP_REMOVED lines=12> */
.L_x_4176:
[----:B-1----:R1:W2:Y:S02]  /*b3c0*/  SYNCS.PHASECHK.TRANS64.TRYWAIT P0, [R16+URZ+0x36800], R3 ;  /* 0x03680003100075a7 */ /* 0x0022a4000800017f */
[----:B--2---:R-:W-:Y:S05]  /*b3d0*/  @!P0 NANOSLEEP.SYNCS 0x989680 ;  /* 0x009896800000895d */ /* 0x004fea0003900000 */
[----:B------:R-:W2:Y:S02]  /*b3e0*/  @!P0 SYNCS.PHASECHK.TRANS64 P0, [R16+URZ+0x36800], R3 ;  /* 0x03680003100085a7 */ /* 0x000ea4000800007f */
[----:B--2---:R-:W-:Y:S05]  /*b3f0*/  @!P0 BRA `(.L_x_4176) ;  /* 0xfffffffc00f08947 */ /* 0x004fea000383ffff */
.L_x_4175:
[----:B------:R-:W-:Y:S05]  /*b400*/  BSYNC B0 ;  /* 0x0000000000007941 */ /* 0x000fea0003800000 */
.L_x_4174:
[----:B------:R-:W-:Y:S05]  /*b410*/  BRA `(.L_x_4177) ;  /* 0x0000005800807947 */ /* 0x000fea0003800000 */
.L_x_4173:
[----:B------:R-:W2:Y:S01]  /*b420*/  LDL R0, [R1+0x88] ;  /* 0x0000880001007983 */ /* 0x000ea20000100800 */
[----:B------:R-:W-:Y:S01]  /*b430*/  ULDC.64 UR4, c[0x0][0x3f8] ;  /* 0x0000fe0000047ab9 */ /* 0x000fe20000000a00 */
[----:B------:R-:W-:Y:S01]  /*b440*/  ULDC.64 UR6, c[0x0][0x408] ;  /* 0x0001020000067ab9 */ /* 0x000fe20000000a00 */
[----:B------:R-:W-:Y:S01]  /*b450*/  IMAD.WIDE.U32 R4, R148, UR4, RZ ;  /* 0x0000000494047c25 */ /* 0x000fe2000f8e00ff */
[----:B--2---:R-:W-:Y:S02]  /*b460*/  R2UR UR8, R0 ;  /* 0x00000000000872ca */ /* 0x004fe400000e0000 */
[----:B------:R-:W-:-:S05]  /*b470*/  SHF.R.S32.HI R0, RZ, 0x1f, R148 ;  /* 0x0000001fff007819 */ /* 0x000fca0000011494 */
[C---:B------:R-:W-:Y:S02]  /*b480*/  IMAD R3, R0.reuse, UR4, RZ ;  /* 0x0000000400037c24 */ /* 0x040fe4000f8e02ff */
[----:B------:R-:W-:Y:S02]  /*b490*/  IMAD R7, R0, UR6, RZ ;  /* 0x0000000600077c24 */ /* 0x000fe4000f8e02ff */
[C---:B------:R-:W-:Y:S01]  /*b4a0*/  IMAD R3, R148.reuse, UR5, R3 ;  /* 0x0000000594037c24 */ /* 0x040fe2000f8e0203 */
[----:B------:R-:W-:Y:S01]  /*b4b0*/  ULDC.64 UR4, c[0x0][0x3e8] ;  /* 0x0000fa0000047ab9 */ /* 0x000fe20000000a00 */
[----:B------:R-:W-:Y:S01]  /*b4c0*/  ULOP3.LUT UP0, URZ, UR8, 0x3ff, URZ, 0xc0, !UPT ;  /* 0x000003ff083f7892 */ /* 0x000fe2000f80c03f */
[----:B------:R-:W-:Y:S01]  /*b4d0*/  IMAD R7, R148, UR7, R7 ;  /* 0x0000000794077c24 */ /* 0x000fe2000f8e0207 */
[----:B------:R-:W-:Y:S01]  /*b4e0*/  LEA R24, P0, R4, UR4, 0x1 ;  /* 0x0000000404187c11 */ /* 0x000fe2000f8008ff */
[----:B------:R-:W-:Y:S01]  /*b4f0*/  IMAD.WIDE.U32 R148, R148, UR6, RZ ;  /* 0x0000000694947c25 */ /* 0x000fe2000f8e00ff */
[----:B------:R-:W-:-:S02]  /*b500*/  ULDC.64 UR6, c[0x0][0x400] ;  /* 0x0001000000067ab9 */ /* 0x000fc40000000a00 */
[----:B------:R-:W-:Y:S01]  /*b510*/  PLOP3.LUT P2, PT, PT, PT, UP0, 0x80, 0x0 ;  /* 0x000000000000781c */ /* 0x000fe20003f4f008 */
[----:B------:R-:W-:Y:S01]  /*b520*/  IMAD.IADD R25, R3, 0x1, R5 ;  /* 0x0000000103197824 */ /* 0x000fe200078e0205 */
[----:B------:R-:W-:Y:S01]  /*b530*/  LEA R26, P1, R148, UR6, 0x1 ;  /* 0x00000006941a7c11 */ /* 0x000fe2000f8208ff */
[----:B------:R-:W-:-:S03]  /*b540*/  IMAD.IADD R27, R7, 0x1, R149 ;  /* 0x00000001071b7824 */ /* 0x000fc600078e0295 */
[----:B------:R-:W-:Y:S02]  /*b550*/  LEA.HI.X R25, R4, UR5, R25, 0x1, P0 ;  /* 0x0000000504197c11 */ /* 0x000fe400080f0c19 */
[----:B------:R-:W-:-:S05]  /*b560*/  LEA.HI.X R27, R148, UR7, R27, 0x1, P1 ;  /* 0x00000007941b7c11 */ /* 0x000fca00088f0c1b */
        /* <DEDUP_REMOVED lines=17> */
.L_x_4178:
[----:B------:R-:W-:Y:S01]  /*b680*/  ULDC.U8 UR4, c[0x0][0x410] ;  /* 0x0001040000047ab9 */ /* 0x000fe20000000000 */
[----:B------:R-:W-:Y:S01]  /*b690*/  BSSY B0, `(.L_x_4179) ;  /* 0x0000570000007945 */ /* 0x000fe20003800000 */
[----:B------:R-:W-:Y:S01]  /*b6a0*/  ISETP.NE.AND P0, PT, RZ, UR4, PT ;  /* 0x00000004ff007c0c */ /* 0x000fe2000bf05270 */
[----:B------:R-:W-:-:S12]  /*b6b0*/  IMAD R6, R133, 0x80, R204 ;  /* 0x0000008085067824 */ /* 0x000fd800078e02cc */
[----:B------:R-:W-:Y:S05]  /*b6c0*/  @!P0 BRA `(.L_x_4180) ;  /* 0x0000002800c08947 */ /* 0x000fea0003800000 */
[----:B------:R-:W-:-:S03]  /*b6d0*/  UMOV UR4, 0xffffffff ;  /* 0xffffffff00047882 */ /* 0x000fc60000000000 */
[----:B------:R-:W-:Y:S05]  /*b6e0*/  BRA.DIV UR4, `(.L_x_4181) ;  /* 0x000001b2040c7947 */ /* 0x000fea000b800000 */
[----:B------:R0:W1:Y:S04]  /*b6f0*/  SHFL.IDX PT, R0, R25, RZ, 0x1c1f ;  /* 0x001c1fff19007589 */ /* 0x00006800000e0000 */
[----:B------:R0:W2:Y:S04]  /*b700*/  SHFL.IDX PT, R3, R24, RZ, 0x1c1f ;  /* 0x001c1fff18037589 */ /* 0x0000a800000e0000 */
[----:B------:R0:W3:Y:S04]  /*b710*/  SHFL.IDX PT, R4, R27, RZ, 0x1c1f ;  /* 0x001c1fff1b047589 */ /* 0x0000e800000e0000 */
[----:B------:R0:W4:Y:S02]  /*b720*/  SHFL.IDX PT, R14, R26, RZ, 0x1c1f ;  /* 0x001c1fff1a0e7589 */ /* 0x00012400000e0000 */
.L_x_4445:
[----:B------:R-:W-:Y:S01]  /*b730*/  ULDC UR4, c[0x0][0x448] ;  /* 0x0001120000047ab9 */ /* 0x000fe20000000800 */
[----:B------:R-:W-:Y:S01]  /*b740*/  LOP3.LUT R8, R212, 0x18, R18, 0xf8, !PT ;  /* 0x00000018d4087812 */ /* 0x000fe200078ef812 */
[----:B------:R-:W-:Y:S01]  /*b750*/  IMAD R5, R152, UR4, RZ ;  /* 0x0000000498057c24 */ /* 0x000fe2000f8e02ff */
[----:B------:R-:W-:Y:S01]  /*b760*/  BSSY B1, `(.L_x_4182) ;  /* 0x0000057000017945 */ /* 0x000fe20003800000 */
[----:B------:R-:W-:Y:S02]  /*b770*/  LOP3.LUT P0, RZ, R220, 0x4, RZ, 0xc0, !PT ;  /* 0x00000004dcff7812 */ /* 0x000fe4000780c0ff */
[----:B------:R-:W-:Y:S02]  /*b780*/  CS2R R28, SRZ ;  /* 0x00000000001c7805 */ /* 0x000fe4000001ff00 */
[----:B------:R-:W-:Y:S02]  /*b790*/  LOP3.LUT R7, R8, R213, RZ, 0x3c, !PT ;  /* 0x000000d508077212 */ /* 0x000fe400078e3cff */
[----:B------:R-:W-:-:S02]  /*b7a0*/  CS2R R30, SRZ ;  /* 0x00000000001e7805 */ /* 0x000fc4000001ff00 */
[----:B------:R-:W-:Y:S01]  /*b7b0*/  ISETP.GE.AND P1, PT, R6, R5, PT ;  /* 0x000000050600720c */ /* 0x000fe20003f26270 */
[----:B------:R-:W-:Y:S01]  /*b7c0*/  IMAD R5, R133, -0x80, R5 ;  /* 0xffffff8085057824 */ /* 0x000fe200078e0205 */
[----:B------:R-:W-:Y:S01]  /*b7d0*/  CS2R R32, SRZ ;  /* 0x0000000000207805 */ /* 0x000fe2000001ff00 */
[----:B------:R-:W-:Y:S01]  /*b7e0*/  IMAD.IADD R7, R214, 0x1, R7 ;  /* 0x00000001d6077824 */ /* 0x000fe200078e0207 */
[----:B------:R-:W-:Y:S02]  /*b7f0*/  CS2R R34, SRZ ;  /* 0x0000000000227805 */ /* 0x000fe4000001ff00 */
[----:B------:R-:W-:Y:S02]  /*b800*/  CS2R R36, SRZ ;  /* 0x0000000000247805 */ /* 0x000fe4000001ff00 */
[----:B------:R-:W-:Y:S01]  /*b810*/  CS2R R38, SRZ ;  /* 0x0000000000267805 */ /* 0x000fe2000001ff00 */
[----:B------:R-:W-:Y:S01]  /*b820*/  IMAD R9, R7, 0x2, R16 ;  /* 0x0000000207097824 */ /* 0x000fe200078e0210 */
[----:B0-----:R-:W-:-:S02]  /*b830*/  CS2R R24, SRZ ;  /* 0x0000000000187805 */ /* 0x001fc4000001ff00 */
[----:B------:R-:W-:Y:S02]  /*b840*/  CS2R R26, SRZ ;  /* 0x00000000001a7805 */ /* 0x000fe4000001ff00 */
[----:B------:R-:W-:Y:S02]  /*b850*/  CS2R R20, SRZ ;  /* 0x0000000000147805 */ /* 0x000fe4000001ff00 */
[----:B------:R-:W-:Y:S02]  /*b860*/  CS2R R12, SRZ ;  /* 0x00000000000c7805 */ /* 0x000fe4000001ff00 */
[----:B------:R-:W-:Y:S01]  /*b870*/  CS2R R10, SRZ ;  /* 0x00000000000a7805 */ /* 0x000fe2000001ff00 */
[C---:B------:R-:W-:Y:S01]  /*b880*/  VIADD R50, R9.reuse, 0x15400 ;  /* 0x0001540009327836 */ /* 0x040fe20000000000 */
[----:B------:R-:W-:Y:S01]  /*b890*/  CS2R R6, SRZ ;  /* 0x0000000000067805 */ /* 0x000fe2000001ff00 */
[----:B------:R-:W-:Y:S01]  /*b8a0*/  VIADD R8, R9, 0x15440 ;  /* 0x0001544009087836 */ /* 0x000fe20000000000 */
[----:B------:R-:W-:Y:S06]  /*b8b0*/  @P1 BRA `(.L_x_4183) ;  /* 0x0000000400041947 */ /* 0x000fec0003800000 */
[----:B------:R-:W4:Y:S01]  /*b8c0*/  LDL R41, [R1+0x50] ;  /* 0x0000500001297983 */ /* 0x000f220000100800 */
[----:B------:R-:W-:-:S03]  /*b8d0*/  ULDC UR4, c[0x0][0x3f4] ;  /* 0x0000fd0000047ab9 */ /* 0x000fc60000000800 */
[----:B------:R-:W4:Y:S04]  /*b8e0*/  LDL R40, [R1+0x58] ;  /* 0x0000580001287983 */ /* 0x000f280000100800 */
[----:B------:R-:W4:Y:S04]  /*b8f0*/  LDL R42, [R1+0x54] ;  /* 0x00005400012a7983 */ /* 0x000f280000100800 */
[----:B------:R-:W4:Y:S04]  /*b900*/  LDL R44, [R1+0x60] ;  /* 0x00006000012c7983 */ /* 0x000f280000100800 */
[----:B------:R-:W4:Y:S04]  /*b910*/  LDL R49, [R1+0x5c] ;  /* 0x00005c0001317983 */ /* 0x000f280000100800 */
[----:B------:R-:W4:Y:S04]  /*b920*/  LDL R48, [R1+0x68] ;  /* 0x0000680001307983 */ /* 0x000f280000100800 */
[----:B------:R-:W4:Y:S04]  /*b930*/  LDL R53, [R1+0x70] ;  /* 0x0000700001357983 */ /* 0x000f280000100800 */
[----:B------:R-:W4:Y:S01]  /*b940*/  LDL R52, [R1+0x64] ;  /* 0x0000640001347983 */ /* 0x000f220000100800 */
[----:B------:R-:W-:-:S02]  /*b950*/  ISETP.GE.AND P2, PT, R22, UR4, PT ;  /* 0x0000000416007c0c */ /* 0x000fc4000bf46270 */
[----:B------:R-:W-:Y:S02]  /*b960*/  CS2R R38, SRZ ;  /* 0x0000000000267805 */ /* 0x000fe4000001ff00 */
[----:B------:R-:W-:Y:S01]  /*b970*/  ISETP.GE.AND P3, PT, R208, UR4, PT ;  /* 0x00000004d0007c0c */ /* 0x000fe2000bf66270 */
[----:B------:R-:W4:Y:S01]  /*b980*/  LDL R51, [R1+0x6c] ;  /* 0x00006c0001337983 */ /* 0x000f220000100800 */
[----:B------:R-:W-:Y:S02]  /*b990*/  ISETP.GE.AND P4, PT, R207, UR4, PT ;  /* 0x00000004cf007c0c */ /* 0x000fe4000bf86270 */
[----:B------:R-:W-:Y:S02]  /*b9a0*/  CS2R R6, SRZ ;  /* 0x0000000000067805 */ /* 0x000fe4000001ff00 */
[----:B------:R-:W-:-:S03]  /*b9b0*/  CS2R R36, SRZ ;  /* 0x0000000000247805 */ /* 0x000fc6000001ff00 */
[----:B--2---:R-:W-:Y:S02]  /*b9c0*/  @!P2 IMAD.MOV.U32 R10, RZ, RZ, R3 ;  /* 0x000000ffff0aa224 */ /* 0x004fe400078e0003 */
[----:B-1----:R-:W-:Y:S02]  /*b9d0*/  @!P2 IMAD.MOV.U32 R11, RZ, RZ, R0 ;  /* 0x000000ffff0ba224 */ /* 0x002fe400078e0000 */
[----:B---3--:R-:W-:Y:S02]  /*b9e0*/  @!P2 IMAD.MOV.U32 R15, RZ, RZ, R4 ;  /* 0x000000ffff0fa224 */ /* 0x008fe400078e0004 */
[----:B------:R-:W-:-:S04]  /*b9f0*/  @!P2 IMAD.WIDE R12, R22, 0x2, R10 ;  /* 0x00000002160ca825 */ /* 0x000fc800078e020a */
[----:B----4-:R-:W-:Y:S01]  /*ba00*/  @!P2 IMAD.WIDE R20, R22, 0x2, R14 ;  /* 0x000000021614a825 */ /* 0x010fe200078e020e */
[----:B------:R0:W5:Y:S04]  /*ba10*/  @!P2 LD.E.64 R38, desc[UR60][R12.64] ;  /* 0x0000003c0c26a980 */ /* 0x000168000c101b00 */
[----:B------:R1:W5:Y:S01]  /*ba20*/  @!P2 LD.E.64 R6, desc[UR60][R20.64] ;  /* 0x0000003c1406a980 */ /* 0x000362000c101b00 */
[----:B------:R-:W-:Y:S02]  /*ba30*/  ISETP.GE.AND P2, PT, R210, UR4, PT ;  /* 0x00000004d2007c0c */ /* 0x000fe4000bf46270 */
[----:B------:R-:W-:Y:S02]  /*ba40*/  CS2R R10, SRZ ;  /* 0x00000000000a7805 */ /* 0x000fe4000001ff00 */
[----:B------:R-:W-:-:S02]  /*ba50*/  CS2R R34, SRZ ;  /* 0x0000000000227805 */ /* 0x000fc4000001ff00 */
[----:B0-----:R-:W-:Y:S02]  /*ba60*/  CS2R R12, SRZ ;  /* 0x00000000000c7805 */ /* 0x001fe4000001ff00 */
[----:B------:R-:W-:Y:S02]  /*ba70*/  CS2R R32, SRZ ;  /* 0x0000000000207805 */ /* 0x000fe4000001ff00 */
[----:B-1----:R-:W-:Y:S02]  /*ba80*/  CS2R R20, SRZ ;  /* 0x0000000000147805 */ /* 0x002fe4000001ff00 */
[----:B------:R-:W-:Y:S02]  /*ba90*/  CS2R R30, SRZ ;  /* 0x00000000001e7805 */ /* 0x000fe4000001ff00 */
[C---:B------:R-:W-:Y:S02]  /*baa0*/  @!P3 IADD3 R24, P1, R3.reuse, R41, RZ ;  /* 0x000000290318b210 */ /* 0x040fe40007f3e0ff */
[----:B------:R-:W-:-:S03]  /*bab0*/  @!P4 IADD3 R28, P5, R3, R40, RZ ;  /* 0x00000028031cc210 */ /* 0x000fc60007fbe0ff */
[--C-:B------:R-:W-:Y:S01]  /*bac0*/  @!P3 IMAD.X R25, R0, 0x1, R237.reuse, P1 ;  /* 0x000000010019b824 */ /* 0x100fe200008e06ed */
[C---:B------:R-:W-:Y:S02]  /*bad0*/  @!P3 IADD3 R26, P1, R14.reuse, R41, RZ ;  /* 0x000000290e1ab210 */ /* 0x040fe40007f3e0ff */
[----:B------:R-:W-:Y:S01]  /*bae0*/  @!P4 IADD3 R40, P6, R14, R40, RZ ;  /* 0x000000280e28c210 */ /* 0x000fe20007fde0ff */
[--C-:B------:R-:W-:Y:S01]  /*baf0*/  @!P4 IMAD.X R29, R0, 0x1, R42.reuse, P5 ;  /* 0x00000001001dc824 */ /* 0x100fe200028e062a */
[----:B------:R-:W5:Y:S01]  /*bb00*/  @!P3 LD.E.64 R36, desc[UR60][R24.64] ;  /* 0x0000003c1824b980 */ /* 0x000f62000c101b00 */
[C---:B------:R-:W-:Y:S02]  /*bb10*/  @!P3 IMAD.X R27, R4.reuse, 0x1, R237, P1 ;  /* 0x00000001041bb824 */ /* 0x040fe400008e06ed */
[----:B------:R-:W-:Y:S01]  /*bb20*/  @!P4 IMAD.X R41, R4, 0x1, R42, P6 ;  /* 0x000000010429c824 */ /* 0x000fe200030e062a */
[----:B------:R-:W-:Y:S01]  /*bb30*/  ISETP.GE.AND P1, PT, R209, UR4, PT ;  /* 0x00000004d1007c0c */ /* 0x000fe2000bf26270 */
[----:B------:R-:W5:Y:S04]  /*bb40*/  @!P4 LD.E.64 R34, desc[UR60][R28.64] ;  /* 0x0000003c1c22c980 */ /* 0x000f68000c101b00 */
[----:B------:R-:W5:Y:S01]  /*bb50*/  @!P3 LD.E.64 R10, desc[UR60][R26.64] ;  /* 0x0000003c1a0ab980 */ /* 0x000f62000c101b00 */
[----:B------:R-:W-:-:S03]  /*bb60*/  ISETP.GE.AND P3, PT, R211, UR4, PT ;  /* 0x00000004d3007c0c */ /* 0x000fc6000bf66270 */
[----:B------:R0:W5:Y:S01]  /*bb70*/  @!P4 LD.E.64 R12, desc[UR60][R40.64] ;  /* 0x0000003c280cc980 */ /* 0x000162000c101b00 */
[-C--:B------:R-:W-:Y:S02]  /*bb80*/  @!P2 IADD3 R42, P4, R3, R44.reuse, RZ ;  /* 0x0000002c032aa210 */ /* 0x080fe40007f9e0ff */
[----:B------:R-:W-:-:S03]  /*bb90*/  @!P2 IADD3 R44, P5, R14, R44, RZ ;  /* 0x0000002c0e2ca210 */ /* 0x000fc60007fbe0ff */
[--C-:B------:R-:W-:Y:S02]  /*bba0*/  @!P2 IMAD.X R43, R0, 0x1, R49.reuse, P4 ;  /* 0x00000001002ba824 */ /* 0x100fe400020e0631 */
[----:B------:R-:W-:Y:S01]  /*bbb0*/  @!P2 IMAD.X R45, R4, 0x1, R49, P5 ;  /* 0x00000001042da824 */ /* 0x000fe200028e0631 */
[-C--:B------:R-:W-:Y:S02]  /*bbc0*/  @!P1 IADD3 R46, P6, R3, R48.reuse, RZ ;  /* 0x00000030032e9210 */ /* 0x080fe40007fde0ff */
[----:B------:R1:W5:Y:S04]  /*bbd0*/  @!P2 LD.E.64 R32, desc[UR60][R42.64] ;  /* 0x0000003c2a20a980 */ /* 0x000368000c101b00 */
[----:B------:R1:W5:Y:S01]  /*bbe0*/  @!P2 LD.E.64 R20, desc[UR60][R44.64] ;  /* 0x0000003c2c14a980 */ /* 0x000362000c101b00 */
[----:B0-----:R-:W-:-:S02]  /*bbf0*/  @!P1 IADD3 R40, P2, R14, R48, RZ ;  /* 0x000000300e289210 */ /* 0x001fc40007f5e0ff */
[-C--:B------:R-:W-:Y:S02]  /*bc00*/  @!P3 IADD3 R48, P4, R3, R53.reuse, RZ ;  /* 0x000000350330b210 */ /* 0x080fe40007f9e0ff */
[----:B------:R-:W-:Y:S02]  /*bc10*/  @!P3 IADD3 R14, P5, R14, R53, RZ ;  /* 0x000000350e0eb210 */ /* 0x000fe40007fbe0ff */
[----:B------:R-:W-:Y:S02]  /*bc20*/  CS2R R26, SRZ ;  /* 0x00000000001a7805 */ /* 0x000fe4000001ff00 */
[----:B------:R-:W-:Y:S02]  /*bc30*/  CS2R R28, SRZ ;  /* 0x00000000001c7805 */ /* 0x000fe4000001ff00 */
[----:B------:R-:W-:Y:S01]  /*bc40*/  CS2R R24, SRZ ;  /* 0x0000000000187805 */ /* 0x000fe2000001ff00 */
[--C-:B------:R-:W-:Y:S02]  /*bc50*/  @!P1 IMAD.X R47, R0, 0x1, R52.reuse, P6 ;  /* 0x00000001002f9824 */ /* 0x100fe400030e0634 */
[----:B------:R-:W-:-:S02]  /*bc60*/  @!P1 IMAD.X R41, R4, 0x1, R52, P2 ;  /* 0x0000000104299824 */ /* 0x000fc400010e0634 */
[--C-:B------:R-:W-:Y:S01]  /*bc70*/  @!P3 IMAD.X R49, R0, 0x1, R51.reuse, P4 ;  /* 0x000000010031b824 */ /* 0x100fe200020e0633 */
[----:B------:R1:W5:Y:S01]  /*bc80*/  @!P1 LD.E.64 R30, desc[UR60][R46.64] ;  /* 0x0000003c2e1e9980 */ /* 0x000362000c101b00 */
[----:B------:R-:W-:-:S03]  /*bc90*/  @!P3 IMAD.X R15, R4, 0x1, R51, P5 ;  /* 0x00000001040fb824 */ /* 0x000fc600028e0633 */
[----:B------:R1:W5:Y:S04]  /*bca0*/  @!P1 LD.E.64 R26, desc[UR60][R40.64] ;  /* 0x0000003c281a9980 */ /* 0x000368000c101b00 */
[----:B------:R1:W5:Y:S04]  /*bcb0*/  @!P3 LD.E.64 R28, desc[UR60][R48.64] ;  /* 0x0000003c301cb980 */ /* 0x000368000c101b00 */
[----:B------:R1:W5:Y:S02]  /*bcc0*/  @!P3 LD.E.64 R24, desc[UR60][R14.64] ;  /* 0x0000003c0e18b980 */ /* 0x000364000c101b00 */
.L_x_4183:
[----:B------:R-:W-:Y:S05]  /*bcd0*/  BSYNC B1 ;  /* 0x0000000000017941 */ /* 0x000fea0003800000 */
.L_x_4182:
[----:B-1----:R-:W-:Y:S01]  /*bce0*/  LEA.HI R0, R228, R228, RZ, 0x1 ;  /* 0x000000e4e4007211 */ /* 0x002fe200078f08ff */
[--C-:B----45:R-:W-:Y:S01]  /*bcf0*/  IMAD.MOV.U32 R14, RZ, RZ, R31.reuse ;  /* 0x000000ffff0e7224 */ /* 0x130fe200078e001f */
[----:B------:R-:W-:Y:S01]  /*bd00*/  SHF.R.U64 R65, R30, 0x10, R31 ;  /* 0x000000101e417819 */ /* 0x000fe2000000121f */
[----:B------:R-:W-:Y:S01]  /*bd10*/  IMAD.MOV.U32 R47, RZ, RZ, R7 ;  /* 0x000000ffff2f7224 */ /* 0x000fe200078e0007 */
[----:B------:R-:W-:Y:S01]  /*bd20*/  SHF.R.U32.HI R63, RZ, 0x10, R31 ;  /* 0x00000010ff3f7819 */ /* 0x000fe2000001161f */
[----:B------:R-:W-:Y:S01]  /*bd30*/  @P0 VIADD R8, R50, 0xffffffc0 ;  /* 0xffffffc032080836 */ /* 0x000fe20000000000 */
[----:B------:R-:W-:Y:S01]  /*bd40*/  LOP3.LUT R31, R0, 0xfffffffe, RZ, 0xc0, !PT ;  /* 0xfffffffe001f7812 */ /* 0x000fe200078ec0ff */
[----:B------:R-:W-:Y:S01]  /*bd50*/  IMAD.MOV.U32 R41, RZ, RZ, R38 ;  /* 0x000000ffff297224 */ /* 0x000fe200078e0026 */
[----:B------:R-:W-:Y:S01]  /*bd60*/  SHF.R.U64 R59, R6, 0x10, R7 ;  /* 0x00000010063b7819 */ /* 0x000fe20000001207 */
[----:B------:R-:W-:Y:S01]  /*bd70*/  IMAD.MOV.U32 R42, RZ, RZ, R39 ;  /* 0x000000ffff2a7224 */ /* 0x000fe200078e0027 */
[----:B------:R-:W-:Y:S01]  /*bd80*/  SHF.R.U32.HI R58, RZ, 0x10, R7 ;  /* 0x00000010ff3a7819 */ /* 0x000fe20000011607 */
[----:B------:R-:W-:Y:S01]  /*bd90*/  IMAD.IADD R31, R228, 0x1, -R31 ;  /* 0x00000001e41f7824 */ /* 0x000fe200078e0a1f */
[----:B------:R-:W-:Y:S01]  /*bda0*/  SHF.R.U64 R68, R38, 0x10, R39 ;  /* 0x0000001026447819 */ /* 0x000fe20000001227 */
[--C-:B------:R-:W-:Y:S01]  /*bdb0*/  IMAD.MOV.U32 R38, RZ, RZ, R35.reuse ;  /* 0x000000ffff267224 */ /* 0x100fe200078e0023 */
[----:B------:R-:W-:Y:S01]  /*bdc0*/  SHF.R.U32.HI R69, RZ, 0x10, R35 ;  /* 0x00000010ff457819 */ /* 0x000fe20000011623 */
[----:B------:R-:W-:Y:S01]  /*bdd0*/  IMAD.MOV.U32 R40, RZ, RZ, R37 ;  /* 0x000000ffff287224 */ /* 0x000fe200078e0025 */
[----:B------:R-:W-:Y:S01]  /*bde0*/  SHF.L.U32 R7, R31, 0x1f, RZ ;  /* 0x0000001f1f077819 */ /* 0x000fe200000006ff */
[----:B------:R-:W-:Y:S01]  /*bdf0*/  IMAD.MOV.U32 R15, RZ, RZ, R32 ;  /* 0x000000ffff0f7224 */ /* 0x000fe200078e0020 */
[----:B------:R-:W-:Y:S01]  /*be00*/  SHF.R.U32.HI R73, RZ, 0x10, R39 ;  /* 0x00000010ff497819 */ /* 0x000fe20000011627 */
[----:B------:R-:W-:Y:S01]  /*be10*/  IMAD.MOV.U32 R39, RZ, RZ, R36 ;  /* 0x000000ffff277224 */ /* 0x000fe200078e0024 */
[----:B------:R-:W0:Y:S01]  /*be20*/  SYNCS.PHASECHK.TRANS64.TRYWAIT P0, [R16+URZ+0x36800], R7 ;  /* 0x03680007100075a7 */ /* 0x000e22000800017f */
[----:B------:R-:W-:Y:S01]  /*be30*/  SHF.R.U64 R66, R36, 0x10, R37 ;  /* 0x0000001024427819 */ /* 0x000fe20000001225 */
[----:B------:R-:W-:Y:S01]  /*be40*/  IMAD.MOV.U32 R36, RZ, RZ, R33 ;  /* 0x000000ffff247224 */ /* 0x000fe200078e0021 */
[----:B------:R-:W-:Y:S01]  /*be50*/  SHF.R.U32.HI R71, RZ, 0x10, R37 ;  /* 0x00000010ff477819 */ /* 0x000fe20000011625 */
[----:B------:R-:W-:Y:S01]  /*be60*/  IMAD.MOV.U32 R37, RZ, RZ, R34 ;  /* 0x000000ffff257224 */ /* 0x000fe200078e0022 */
[--C-:B------:R-:W-:Y:S01]  /*be70*/  SHF.R.U64 R62, R32, 0x10, R33.reuse ;  /* 0x00000010203e7819 */ /* 0x100fe20000001221 */
[----:B------:R-:W-:Y:S01]  /*be80*/  IMAD.MOV.U32 R0, RZ, RZ, R28 ;  /* 0x000000ffff007224 */ /* 0x000fe200078e001c */
[----:B------:R-:W-:Y:S01]  /*be90*/  SHF.R.U32.HI R67, RZ, 0x10, R33 ;  /* 0x00000010ff437819 */ /* 0x000fe20000011621 */
[--C-:B--2---:R-:W-:Y:S01]  /*bea0*/  IMAD.MOV.U32 R3, RZ, RZ, R29.reuse ;  /* 0x000000ffff037224 */ /* 0x104fe200078e001d */
[----:B------:R-:W-:Y:S01]  /*beb0*/  SHF.R.U64 R61, R28, 0x10, R29 ;  /* 0x000000101c3d7819 */ /* 0x000fe2000000121d */
[----:B------:R-:W-:Y:S01]  /*bec0*/  IMAD.MOV.U32 R43, RZ, RZ, R27 ;  /* 0x000000ffff2b7224 */ /* 0x000fe200078e001b */
[----:B------:R-:W-:Y:S01]  /*bed0*/  SHF.R.U32.HI R60, RZ, 0x10, R29 ;  /* 0x00000010ff3c7819 */ /* 0x000fe2000001161d */
[----:B---3--:R-:W-:Y:S01]  /*bee0*/  IMAD.MOV.U32 R4, RZ, RZ, R30 ;  /* 0x000000ffff047224 */ /* 0x008fe200078e001e */
[--C-:B------:R-:W-:Y:S01]  /*bef0*/  SHF.R.U64 R51, R26, 0x10, R27.reuse ;  /* 0x000000101a337819 */ /* 0x100fe2000000121b */
[----:B------:R-:W-:Y:S01]  /*bf00*/  IMAD.MOV.U32 R46, RZ, RZ, R6 ;  /* 0x000000ffff2e7224 */ /* 0x000fe200078e0006 */
[----:B------:R-:W-:Y:S01]  /*bf10*/  SHF.R.U32.HI R50, RZ, 0x10, R27 ;  /* 0x00000010ff327819 */ /* 0x000fe2000001161b */
[----:B------:R-:W-:Y:S01]  /*bf20*/  IMAD.MOV.U32 R32, RZ, RZ, R10 ;  /* 0x000000ffff207224 */ /* 0x000fe200078e000a */
[----:B------:R-:W-:Y:S01]  /*bf30*/  SHF.R.U64 R64, R34, 0x10, R35 ;  /* 0x0000001022407819 */ /* 0x000fe20000001223 */
[----:B------:R-:W-:Y:S01]  /*bf40*/  IMAD.MOV.U32 R33, RZ, RZ, R11 ;  /* 0x000000ffff217224 */ /* 0x000fe200078e000b */
[----:B------:R-:W-:Y:S01]  /*bf50*/  PRMT R27, R38, 0x5410, R69 ;  /* 0x00005410261b7816 */ /* 0x000fe20000000045 */
        /* <DEDUP_REMOVED lines=8> */
[----:B------:R-:W-:Y:S01]  /*bfe0*/  BSSY B1, `(.L_x_4184) ;  /* 0x000001e000017945 */ /* 0x000fe20003800000 */
[--C-:B------:R-:W-:Y:S01]  /*bff0*/  SHF.R.U64 R53, R20, 0x10, R21.reuse ;  /* 0x0000001014357819 */ /* 0x100fe20000001215 */
[----:B------:R-:W-:Y:S01]  /*c000*/  IMAD.MOV.U32 R6, RZ, RZ, R26 ;  /* 0x000000ffff067224 */ /* 0x000fe200078e001a */
[----:B------:R-:W-:Y:S01]  /*c010*/  SHF.R.U32.HI R52, RZ, 0x10, R21 ;  /* 0x00000010ff347819 */ /* 0x000fe20000011615 */
[----:B------:R-:W-:Y:S01]  /*c020*/  IMAD.MOV.U32 R10, RZ, RZ, R24 ;  /* 0x000000ffff0a7224 */ /* 0x000fe200078e0018 */
[----:B------:R-:W-:Y:S01]  /*c030*/  VIMNMX R38, R5, 0x80, PT ;  /* 0x0000008005267848 */ /* 0x000fe20003fe0100 */
[--C-:B------:R-:W-:Y:S01]  /*c040*/  IMAD.MOV.U32 R11, RZ, RZ, R25.reuse ;  /* 0x000000ffff0b7224 */ /* 0x100fe200078e0019 */
[----:B------:R-:W-:-:S02]  /*c050*/  SHF.R.U64 R49, R24, 0x10, R25 ;  /* 0x0000001018317819 */ /* 0x000fc40000001219 */
[----:B------:R-:W-:Y:S02]  /*c060*/  SHF.R.U32.HI R48, RZ, 0x10, R25 ;  /* 0x00000010ff307819 */ /* 0x000fe40000011619 */
[----:B------:R-:W-:Y:S02]  /*c070*/  PRMT R26, R37, 0x5410, R64 ;  /* 0x00005410251a7816 */ /* 0x000fe40000000040 */
[----:B------:R-:W-:Y:S02]  /*c080*/  PRMT R21, R36, 0x5410, R67 ;  /* 0x0000541024157816 */ /* 0x000fe40000000043 */
[----:B------:R-:W-:Y:S02]  /*c090*/  PRMT R34, R41, 0x5410, R68 ;  /* 0x0000541029227816 */ /* 0x000fe40000000044 */
[----:B------:R-:W-:Y:S02]  /*c0a0*/  PRMT R35, R42, 0x5410, R73 ;  /* 0x000054102a237816 */ /* 0x000fe40000000049 */
[----:B------:R-:W-:-:S02]  /*c0b0*/  PRMT R30, R39, 0x5410, R66 ;  /* 0x00005410271e7816 */ /* 0x000fc40000000042 */
[----:B------:R-:W-:Y:S02]  /*c0c0*/  PRMT R31, R40, 0x5410, R71 ;  /* 0x00005410281f7816 */ /* 0x000fe40000000047 */
[----:B------:R-:W-:Y:S02]  /*c0d0*/  PRMT R20, R15, 0x5410, R62 ;  /* 0x000054100f147816 */ /* 0x000fe4000000003e */
[----:B------:R-:W-:Y:S02]  /*c0e0*/  PRMT R12, R4, 0x5410, R65 ;  /* 0x00005410040c7816 */ /* 0x000fe40000000041 */
[----:B------:R-:W-:Y:S02]  /*c0f0*/  PRMT R13, R14, 0x5410, R63 ;  /* 0x000054100e0d7816 */ /* 0x000fe4000000003f */
[----:B------:R-:W-:Y:S02]  /*c100*/  PRMT R0, R0, 0x5410, R61 ;  /* 0x0000541000007816 */ /* 0x000fe4000000003d */
[----:B------:R-:W-:-:S02]  /*c110*/  PRMT R3, R3, 0x5410, R60 ;  /* 0x0000541003037816 */ /* 0x000fc4000000003c */
[----:B------:R-:W-:Y:S02]  /*c120*/  PRMT R36, R46, 0x5410, R59 ;  /* 0x000054102e247816 */ /* 0x000fe4000000003b */
[----:B------:R-:W-:Y:S02]  /*c130*/  ISETP.GE.AND P1, PT, R204, R38, PT ;  /* 0x00000026cc00720c */ /* 0x000fe40003f26270 */
[----:B------:R-:W-:Y:S02]  /*c140*/  PRMT R37, R47, 0x5410, R58 ;  /* 0x000054102f257816 */ /* 0x000fe4000000003a */
[----:B------:R-:W-:Y:S02]  /*c150*/  PRMT R32, R32, 0x5410, R57 ;  /* 0x0000541020207816 */ /* 0x000fe40000000039 */
[----:B------:R-:W-:Y:S02]  /*c160*/  PRMT R33, R33, 0x5410, R56 ;  /* 0x0000541021217816 */ /* 0x000fe40000000038 */
[----:B------:R-:W-:-:S02]  /*c170*/  PRMT R28, R28, 0x5410, R55 ;  /* 0x000054101c1c7816 */ /* 0x000fc40000000037 */
[----:B------:R-:W-:Y:S02]  /*c180*/  PRMT R29, R29, 0x5410, R54 ;  /* 0x000054101d1d7816 */ /* 0x000fe40000000036 */
[----:B------:R-:W-:Y:S02]  /*c190*/  PRMT R24, R44, 0x5410, R53 ;  /* 0x000054102c187816 */ /* 0x000fe40000000035 */
[----:B------:R-:W-:Y:S01]  /*c1a0*/  PRMT R25, R45, 0x5410, R52 ;  /* 0x000054102d197816 */ /* 0x000fe20000000034 */
[----:B0-----:R-:W-:Y:S06]  /*c1b0*/  @!P0 BRA `(.L_x_4185) ;  /* 0x000001a400c88947 */ /* 0x001fec0003800000 */
.L_x_4446:
[----:B------:R-:W-:Y:S05]  /*c1c0*/  BSYNC B1 ;  /* 0x0000000000017941 */ /* 0x000fea0003800000 */
.L_x_4184:
        /* <DEDUP_REMOVED lines=11> */
[-C--:B------:R-:W-:Y:S02]  /*c280*/  ISETP.GE.AND P3, PT, R210, R4.reuse, PT ;  /* 0x00000004d200720c */ /* 0x080fe40003f66270 */
[----:B------:R-:W-:-:S02]  /*c290*/  ISETP.GE.AND P4, PT, R209, R4, PT ;  /* 0x00000004d100720c */ /* 0x000fc40003f86270 */
[----:B------:R-:W-:-:S03]  /*c2a0*/  ISETP.GE.AND P5, PT, R211, R4, PT ;  /* 0x00000004d300720c */ /* 0x000fc60003fa6270 */
[----:B------:R-:W-:Y:S10]  /*c2b0*/  @P0 BRA `(.L_x_4189) ;  /* 0x0000000000980947 */ /* 0x000ff40003800000 */
[----:B0-----:R-:W0:Y:S01]  /*c2c0*/  LDS.128 R4, [R9+0x15400] ;  /* 0x0154000009047984 */ /* 0x001e220000000c00 */
[----:B------:R-:W-:Y:S01]  /*c2d0*/  IMAD.U32 R45, R36, 0x10000, RZ ;  /* 0x00010000242d7824 */ /* 0x000fe200078e00ff */
[C---:B------:R-:W-:Y:S01]  /*c2e0*/  LOP3.LUT R44, R34.reuse, 0xffff0000, RZ, 0xc0, !PT ;  /* 0xffff0000222c7812 */ /* 0x040fe200078ec0ff */
[----:B------:R-:W-:Y:S01]  /*c2f0*/  IMAD.U32 R43, R34, 0x10000, RZ ;  /* 0x00010000222b7824 */ /* 0x000fe200078e00ff */
        /* <DEDUP_REMOVED lines=11> */
[----:B------:R-:W-:Y:S01]  /*c3b0*/  FFMA.FTZ R48, R39, R43, -R48 ;  /* 0x0000002b27307223 */ /* 0x000fe20000010830 */
[-C--:B------:R-:W-:Y:S01]  /*c3c0*/  FMUL.FTZ R49, R5, R44.reuse ;  /* 0x0000002c05317220 */ /* 0x080fe20000410000 */
[----:B------:R-:W-:Y:S01]  /*c3d0*/  LOP3.LUT R7, R7, 0xffff0000, RZ, 0xc0, !PT ;  /* 0xffff000007077812 */ /* 0x000fe200078ec0ff */
[----:B------:R-:W-:Y:S01]  /*c3e0*/  FFMA.FTZ R45, R39, R45, R4 ;  /* 0x0000002d272d7223 */ /* 0x000fe20000010004 */
        /* <DEDUP_REMOVED lines=19> */
.L_x_4189:
[----:B------:R-:W-:Y:S05]  /*c520*/  BSYNC B2 ;  /* 0x0000000000027941 */ /* 0x000fea0003800000 */
.L_x_4188:
[----:B------:R-:W-:Y:S04]  /*c530*/  BSSY B2, `(.L_x_4190) ;  /* 0x0000028000027945 */ /* 0x000fe80003800000 */
[----:B------:R-:W-:Y:S05]  /*c540*/  @P1 BRA `(.L_x_4191) ;  /* 0x0000000000981947 */ /* 0x000fea0003800000 */
[----:B01----:R-:W0:Y:S01]  /*c550*/  LDS.128 R4, [R8] ;  /* 0x0000000008047984 */ /* 0x003e220000000c00 */
        /* <DEDUP_REMOVED lines=37> */
.L_x_4191:
[----:B------:R-:W-:Y:S05]  /*c7b0*/  BSYNC B2 ;  /* 0x0000000000027941 */ /* 0x000fea0003800000 */
.L_x_4190:
[----:B------:R-:W-:Y:S04]  /*c7c0*/  BSSY B2, `(.L_x_4192) ;  /* 0x0000028000027945 */ /* 0x000fe80003800000 */
[----:B------:R-:W-:Y:S05]  /*c7d0*/  @P2 BRA `(.L_x_4193) ;  /* 0x0000000000982947 */ /* 0x000fea0003800000 */
[----:B012---:R-:W0:Y:S01]  /*c7e0*/  LDS.128 R4, [R9+0x19400] ;  /* 0x0194000009047984 */ /* 0x007e220000000c00 */
        /* <DEDUP_REMOVED lines=37> */
.L_x_4193:
[----:B------:R-:W-:Y:S05]  /*ca40*/  BSYNC B2 ;  /* 0x0000000000027941 */ /* 0x000fea0003800000 */
.L_x_4192:
[----:B------:R-:W-:Y:S04]  /*ca50*/  BSSY B2, `(.L_x_4194) ;  /* 0x0000028000027945 */ /* 0x000fe80003800000 */
[----:B------:R-:W-:Y:S05]  /*ca60*/  @P3 BRA `(.L_x_4195) ;  /* 0x0000000000983947 */ /* 0x000fea0003800000 */
[----:B0123--:R-:W0:Y:S01]  /*ca70*/  LDS.128 R4, [R8+0x4000] ;  /* 0x0040000008047984 */ /* 0x00fe220000000c00 */
        /* <DEDUP_REMOVED lines=37> */
.L_x_4195:
[----:B------:R-:W-:Y:S05]  /*ccd0*/  BSYNC B2 ;  /* 0x0000000000027941 */ /* 0x000fea0003800000 */
.L_x_4194:
[----:B------:R-:W-:Y:S04]  /*cce0*/  BSSY B2, `(.L_x_4196) ;  /* 0x0000028000027945 */ /* 0x000fe80003800000 */
[----:B------:R-:W-:Y:S05]  /*ccf0*/  @P4 BRA `(.L_x_4197) ;  /* 0x0000000000984947 */ /* 0x000fea0003800000 */
[----:B01234-:R-:W0:Y:S01]  /*cd00*/  LDS.128 R4, [R9+0x1d400] ;  /* 0x01d4000009047984 */ /* 0x01fe220000000c00 */
        /* <DEDUP_REMOVED lines=37> */
.L_x_4197:
[----:B------:R-:W-:Y:S05]  /*cf60*/  BSYNC B2 ;  /* 0x0000000000027941 */ /* 0x000fea0003800000 */
.L_x_4196:
        /* <DEDUP_REMOVED lines=39> */
.L_x_4187:
[----:B------:R-:W-:Y:S05]  /*d1e0*/  BSYNC B1 ;  /* 0x0000000000017941 */ /* 0x000fea0003800000 */
.L_x_4186:
[----:B------:R-:W-:-:S13]  /*d1f0*/  ISETP.GE.AND P0, PT, R229, R38, PT ;  /* 0x00000026e500720c */ /* 0x000fda0003f06270 */
[----:B------:R-:W-:Y:S05]  /*d200*/  @P0 BRA `(.L_x_4198) ;  /* 0x0000003800e00947 */ /* 0x000fea0003800000 */
[----:B01234-:R-:W0:Y:S01]  /*d210*/  LDC R4, c[0x0][0x3f4] ;  /* 0x0000fd00ff047b82 */ /* 0x01fe220000000800 */
[----:B------:R-:W-:Y:S01]  /*d220*/  BSSY B1, `(.L_x_4199) ;  /* 0x000002e000017945 */ /* 0x000fe20003800000 */
[-C--:B0-----:R-:W-:Y:S02]  /*d230*/  ISETP.GE.AND P0, PT, R22, R4.reuse, PT ;  /* 0x000000041600720c */ /* 0x081fe40003f06270 */
[-C--:B------:R-:W-:Y:S02]  /*d240*/  ISETP.GE.AND P1, PT, R208, R4.reuse, PT ;  /* 0x00000004d000720c */ /* 0x080fe40003f26270 */
[-C--:B------:R-:W-:Y:S02]  /*d250*/  ISETP.GE.AND P2, PT, R207, R4.reuse, PT ;  /* 0x00000004cf00720c */ /* 0x080fe40003f46270 */
[-C--:B------:R-:W-:Y:S02]  /*d260*/  ISETP.GE.AND P3, PT, R210, R4.reuse, PT ;  /* 0x00000004d200720c */ /* 0x080fe40003f66270 */
[----:B------:R-:W-:-:S02]  /*d270*/  ISETP.GE.AND P4, PT, R209, R4, PT ;  /* 0x00000004d100720c */ /* 0x000fc40003f86270 */
[----:B------:R-:W-:-:S03]  /*d280*/  ISETP.GE.AND P5, PT, R211, R4, PT ;  /* 0x00000004d300720c */ /* 0x000fc60003fa6270 */
[----:B------:R-:W-:Y:S10]  /*d290*/  @P0 BRA `(.L_x_4200) ;  /* 0x0000000000980947 */ /* 0x000ff40003800000 */
[----:B------:R-:W0:Y:S01]  /*d2a0*/  LDS.128 R4, [R9+0x17400] ;  /* 0x0174000009047984 */ /* 0x000e220000000c00 */
[----:B------:R-:W-:Y:S01]  /*d2b0*/  IMAD.U32 R42, R34, 0x10000, RZ ;  /* 0x00010000222a7824 */ /* 0x000fe200078e00ff */
[C---:B------:R-:W-:Y:S01]  /*d2c0*/  LOP3.LUT R47, R36.reuse, 0xffff0000, RZ, 0xc0, !PT ;  /* 0xffff0000242f7812 */ /* 0x040fe200078ec0ff */
[----:B------:R-:W-:Y:S01]  /*d2d0*/  IMAD.U32 R44, R36, 0x10000, RZ ;  /* 0x00010000242c7824 */ /* 0x000fe200078e00ff */
[----:B------:R-:W-:Y:S02]  /*d2e0*/  LOP3.LUT R45, R34, 0xffff0000, RZ, 0xc0, !PT ;  /* 0xffff0000222d7812 */ /* 0x000fe400078ec0ff */
        /* <DEDUP_REMOVED lines=15> */
[-C--:B------:R-:W-:Y:S01]  /*d3e0*/  FFMA.FTZ R5, R45, R39.reuse, -R40 ;  /* 0x000000272d057223 */ /* 0x080fe20000010828 */
[----:B------:R-:W-:Y:S01]  /*d3f0*/  LOP3.LUT R42, R35, 0xffff0000, RZ, 0xc0, !PT ;  /* 0xffff0000232a7812 */ /* 0x000fe200078ec0ff */
[----:B------:R-:W-:Y:S02]  /*d400*/  IMAD.U32 R44, R37, 0x10000, RZ ;  /* 0x00010000252c7824 */ /* 0x000fe400078e00ff */
[----:B------:R-:W-:Y:S01]  /*d410*/  FFMA.FTZ R38, R47, R39, R38 ;  /* 0x000000272f267223 */ /* 0x000fe20000010026 */
[----:B------:R-:W-:Y:S02]  /*d420*/  IMAD.U32 R40, R35, 0x10000, RZ ;  /* 0x0001000023287824 */ /* 0x000fe400078e00ff */
[-C--:B------:R-:W-:Y:S01]  /*d430*/  FMUL.FTZ R39, R46, R7.reuse ;  /* 0x000000072e277220 */ /* 0x080fe20000410000 */
[-C--:B------:R-:W-:Y:S01]  /*d440*/  FMUL.FTZ R35, R44, R6.reuse ;  /* 0x000000062c237220 */ /* 0x080fe20000410000 */
        /* <DEDUP_REMOVED lines=11> */
.L_x_4200:
[----:B------:R-:W-:Y:S05]  /*d500*/  BSYNC B1 ;  /* 0x0000000000017941 */ /* 0x000fea0003800000 */
.L_x_4199:
[----:B------:R-:W-:Y:S04]  /*d510*/  BSSY B1, `(.L_x_4201) ;  /* 0x0000028000017945 */ /* 0x000fe80003800000 */
[----:B------:R-:W-:Y:S05]  /*d520*/  @P1 BRA `(.L_x_4202) ;  /* 0x0000000000981947 */ /* 0x000fea0003800000 */
[----:B0-----:R-:W0:Y:S01]  /*d530*/  LDS.128 R4, [R8+0x2000] ;  /* 0x0020000008047984 */ /* 0x001e220000000c00 */
        /* <DEDUP_REMOVED lines=37> */
.L_x_4202:
[----:B------:R-:W-:Y:S05]  /*d790*/  BSYNC B1 ;  /* 0x0000000000017941 */ /* 0x000fea0003800000 */
.L_x_4201:
[----:B------:R-:W-:Y:S04]  /*d7a0*/  BSSY B1, `(.L_x_4203) ;  /* 0x0000028000017945 */ /* 0x000fe80003800000 */
[----:B------:R-:W-:Y:S05]  /*d7b0*/  @P2 BRA `(.L_x_4204) ;  /* 0x0000000000982947 */ /* 0x000fea0003800000 */
[----:B01----:R-:W0:Y:S01]  /*d7c0*/  LDS.128 R4, [R9+0x1b400] ;  /* 0x01b4000009047984 */ /* 0x003e220000000c00 */
        /* <DEDUP_REMOVED lines=37> */
.L_x_4204:
[----:B------:R-:W-:Y:S05]  /*da20*/  BSYNC B1 ;  /* 0x0000000000017941 */ /* 0x000fea0003800000 */
.L_x_4203:
[----:B------:R-:W-:Y:S04]  /*da30*/  BSSY B1, `(.L_x_4205) ;  /* 0x0000028000017945 */ /* 0x000fe80003800000 */
[----:B------:R-:W-:Y:S05]  /*da40*/  @P3 BRA `(.L_x_4206) ;  /* 0x0000000000983947 */ /* 0x000fea0003800000 */
[----:B012---:R-:W0:Y:S01]  /*da50*/  LDS.128 R4, [R8+0x6000] ;  /* 0x0060000008047984 */ /* 0x007e220000000c00 */
        /* <DEDUP_REMOVED lines=37> */
.L_x_4206:
[----:B------:R-:W-:Y:S05]  /*dcb0*/  BSYNC B1 ;  /* 0x0000000000017941 */ /* 0x000fea0003800000 */
.L_x_4205:
[----:B------:R-:W-:Y:S04]  /*dcc0*/  BSSY B1, `(.L_x_4207) ;  /* 0x0000028000017945 */ /* 0x000fe80003800000 */
[----:B------:R-:W-:Y:S05]  /*dcd0*/  @P4 BRA `(.L_x_4208) ;  /* 0x0000000000984947 */ /* 0x000fea0003800000 */
[----:B0123--:R-:W0:Y:S01]  /*dce0*/  LDS.128 R4, [R9+0x1f400] ;  /* 0x01f4000009047984 */ /* 0x00fe220000000c00 */
        /* <DEDUP_REMOVED lines=37> */
.L_x_4208:
[----:B------:R-:W-:Y:S05]  /*df40*/  BSYNC B1 ;  /* 0x0000000000017941 */ /* 0x000fea0003800000 */
.L_x_4207:
[----:B------:R-:W-:Y:S05]  /*df50*/  @P5 BRA `(.L_x_4198) ;  /* 0x0000002c008c5947 */ /* 0x000fea0003800000 */
[----:B01234-:R-:W0:Y:S01]  /*df60*/  LDS.128 R4, [R8+0xa000] ;  /* 0x00a0000008047984 */ /* 0x01fe220000000c00 */
[C---:B------:R-:W-:Y:S01]  /*df70*/  IMAD.U32 R21, R10.reuse, 0x10000, RZ ;  /* 0x000100000a157824 */ /* 0x040fe200078e00ff */
[----:B------:R-:W-:Y:S01]  /*df80*/  LOP3.LUT R26, R10, 0xffff0000, RZ, 0xc0, !PT ;  /* 0xffff00000a1a7812 */ /* 0x000fe200078ec0ff */
[C---:B------:R-:W-:Y:S01]  /*df90*/  IMAD.U32 R15, R0.reuse, 0x10000, RZ ;  /* 0x00010000000f7824 */ /* 0x040fe200078e00ff */
        /* <DEDUP_REMOVED lines=14> */
[----:B------:R-:W-:Y:S01]  /*e080*/  FMUL.FTZ R15, R24, R5 ;  /* 0x00000005180f7220 */ /* 0x000fe20000410000 */
        /* <DEDUP_REMOVED lines=20> */
.L_x_4180:
[----:B------:R-:W-:-:S03]  /*e1d0*/  UMOV UR4, 0xffffffff ;  /* 0xffffffff00047882 */ /* 0x000fc60000000000 */
[----:B------:R-:W-:Y:S05]  /*e1e0*/  BRA.DIV UR4, `(.L_x_4209) ;  /* 0x0000018604d07947 */ /* 0x000fea000b800000 */
[----:B------:R-:W0:Y:S04]  /*e1f0*/  SHFL.IDX PT, R3, R25, RZ, 0x1c1f ;  /* 0x001c1fff19037589 */ /* 0x000e2800000e0000 */
[----:B------:R-:W1:Y:S04]  /*e200*/  SHFL.IDX PT, R0, R24, RZ, 0x1c1f ;  /* 0x001c1fff18007589 */ /* 0x000e6800000e0000 */
[----:B------:R2:W3:Y:S04]  /*e210*/  SHFL.IDX PT, R5, R27, RZ, 0x1c1f ;  /* 0x001c1fff1b057589 */ /* 0x0004e800000e0000 */
[----:B------:R2:W4:Y:S01]  /*e220*/  SHFL.IDX PT, R14, R26, RZ, 0x1c1f ;  /* 0x001c1fff1a0e7589 */ /* 0x00052200000e0000 */
[----:B0-----:R-:W-:-:S02]  /*e230*/  IMAD.MOV.U32 R41, RZ, RZ, R3 ;  /* 0x000000ffff297224 */ /* 0x001fc400078e0003 */
[----:B-12---:R-:W-:-:S07]  /*e240*/  IMAD.MOV.U32 R40, RZ, RZ, R0 ;  /* 0x000000ffff287224 */ /* 0x006fce00078e0000 */
.L_x_4452:
[----:B------:R-:W-:Y:S01]  /*e250*/  ULDC UR4, c[0x0][0x448] ;  /* 0x0001120000047ab9 */ /* 0x000fe20000000800 */
[----:B------:R-:W-:Y:S01]  /*e260*/  BSSY B1, `(.L_x_4210) ;  /* 0x0000033000017945 */ /* 0x000fe20003800000 */
[----:B------:R-:W-:Y:S01]  /*e270*/  IMAD R44, R152, UR4, RZ ;  /* 0x00000004982c7c24 */ /* 0x000fe2000f8e02ff */
[----:B------:R-:W-:Y:S01]  /*e280*/  CS2R R8, SRZ ;  /* 0x0000000000087805 */ /* 0x000fe2000001ff00 */
[----:B----4-:R-:W-:Y:S01]  /*e290*/  IMAD.MOV.U32 R20, RZ, RZ, R14 ;  /* 0x000000ffff147224 */ /* 0x010fe200078e000e */
[----:B------:R-:W-:Y:S01]  /*e2a0*/  CS2R R10, SRZ ;  /* 0x00000000000a7805 */ /* 0x000fe2000001ff00 */
[----:B---3--:R-:W-:Y:S01]  /*e2b0*/  IMAD.MOV.U32 R21, RZ, RZ, R5 ;  /* 0x000000ffff157224 */ /* 0x008fe200078e0005 */
[----:B------:R-:W-:Y:S01]  /*e2c0*/  ISETP.GE.AND P0, PT, R6, R44, PT ;  /* 0x0000002c0600720c */ /* 0x000fe20003f06270 */
[----:B------:R-:W-:Y:S01]  /*e2d0*/  IMAD R44, R133, -0x80, R44 ;  /* 0xffffff80852c7824 */ /* 0x000fe200078e022c */
        /* <DEDUP_REMOVED lines=11> */
[C---:B------:R-:W-:Y:S01]  /*e390*/  VIADD R0, R18.reuse, 0x20 ;  /* 0x0000002012007836 */ /* 0x040fe20000000000 */
[----:B------:R-:W-:Y:S01]  /*e3a0*/  ULDC UR4, c[0x0][0x3f4] ;  /* 0x0000fd0000047ab9 */ /* 0x000fe20000000800 */
[C---:B------:R-:W-:Y:S01]  /*e3b0*/  VIADD R3, R18.reuse, 0x40 ;  /* 0x0000004012037836 */ /* 0x040fe20000000000 */
[----:B------:R-:W-:Y:S02]  /*e3c0*/  ISETP.GE.AND P0, PT, R18, UR4, PT ;  /* 0x0000000412007c0c */ /* 0x000fe4000bf06270 */
[----:B------:R-:W-:Y:S02]  /*e3d0*/  CS2R R24, SRZ ;  /* 0x0000000000187805 */ /* 0x000fe4000001ff00 */
[----:B------:R-:W-:Y:S02]  /*e3e0*/  ISETP.GE.AND P1, PT, R0, UR4, PT ;  /* 0x0000000400007c0c */ /* 0x000fe4000bf26270 */
[----:B------:R-:W-:Y:S02]  /*e3f0*/  CS2R R26, SRZ ;  /* 0x00000000001a7805 */ /* 0x000fe4000001ff00 */
[----:B------:R-:W-:-:S02]  /*e400*/  ISETP.GE.AND P2, PT, R3, UR4, PT ;  /* 0x0000000403007c0c */ /* 0x000fc4000bf46270 */
[----:B------:R-:W-:Y:S02]  /*e410*/  CS2R R4, SRZ ;  /* 0x0000000000047805 */ /* 0x000fe4000001ff00 */
[----:B------:R-:W-:Y:S02]  /*e420*/  CS2R R6, SRZ ;  /* 0x0000000000067805 */ /* 0x000fe4000001ff00 */
[----:B------:R-:W-:Y:S01]  /*e430*/  CS2R R28, SRZ ;  /* 0x00000000001c7805 */ /* 0x000fe2000001ff00 */
[----:B------:R-:W-:-:S04]  /*e440*/  @!P0 IMAD.WIDE R12, R18, 0x2, R40 ;  /* 0x00000002120c8825 */ /* 0x000fc800078e0228 */
[----:B------:R-:W-:Y:S01]  /*e450*/  @!P1 IMAD.SHL.U32 R39, R234, 0x8, RZ ;  /* 0x00000008ea279824 */ /* 0x000fe200078e00ff */
[----:B------:R0:W5:Y:S01]  /*e460*/  @!P0 LD.E.128 R24, desc[UR60][R12.64] ;  /* 0x0000003c0c188980 */ /* 0x000162000c101d00 */
[----:B------:R-:W-:Y:S01]  /*e470*/  @!P2 IMAD.SHL.U32 R43, R235, 0x8, RZ ;  /* 0x00000008eb2ba824 */ /* 0x000fe200078e00ff */
[----:B------:R-:W-:Y:S01]  /*e480*/  CS2R R30, SRZ ;  /* 0x00000000001e7805 */ /* 0x000fe2000001ff00 */
[--C-:B------:R-:W-:Y:S01]  /*e490*/  @!P1 IMAD.WIDE R36, R39, 0x2, R40.reuse ;  /* 0x0000000227249825 */ /* 0x100fe200078e0228 */
[----:B------:R-:W-:Y:S02]  /*e4a0*/  CS2R R8, SRZ ;  /* 0x0000000000087805 */ /* 0x000fe4000001ff00 */
[----:B------:R-:W-:Y:S02]  /*e4b0*/  CS2R R10, SRZ ;  /* 0x00000000000a7805 */ /* 0x000fe4000001ff00 */
[----:B------:R-:W-:Y:S01]  /*e4c0*/  CS2R R32, SRZ ;  /* 0x0000000000207805 */ /* 0x000fe2000001ff00 */
[----:B------:R-:W-:Y:S01]  /*e4d0*/  @!P2 IMAD.WIDE R40, R43, 0x2, R40 ;  /* 0x000000022b28a825 */ /* 0x000fe200078e0228 */
[----:B------:R-:W-:-:S02]  /*e4e0*/  CS2R R34, SRZ ;  /* 0x0000000000227805 */ /* 0x000fc4000001ff00 */
[----:B------:R-:W-:Y:S02]  /*e4f0*/  CS2R R14, SRZ ;  /* 0x00000000000e7805 */ /* 0x000fe4000001ff00 */
[----:B0-----:R-:W-:Y:S01]  /*e500*/  CS2R R12, SRZ ;  /* 0x00000000000c7805 */ /* 0x001fe2000001ff00 */
[--C-:B------:R-:W-:Y:S01]  /*e510*/  @!P1 IMAD.WIDE R38, R39, 0x2, R20.reuse ;  /* 0x0000000227269825 */ /* 0x100fe200078e0214 */
[----:B------:R0:W5:Y:S03]  /*e520*/  @!P1 LD.E.128 R28, desc[UR60][R36.64] ;  /* 0x0000003c241c9980 */ /* 0x000166000c101d00 */
[--C-:B------:R-:W-:Y:S01]  /*e530*/  @!P2 IMAD.WIDE R42, R43, 0x2, R20.reuse ;  /* 0x000000022b2aa825 */ /* 0x100fe200078e0214 */
[----:B------:R0:W5:Y:S03]  /*e540*/  @!P1 LD.E.128 R8, desc[UR60][R38.64] ;  /* 0x0000003c26089980 */ /* 0x000166000c101d00 */
[----:B------:R-:W-:Y:S01]  /*e550*/  @!P0 IMAD.WIDE R20, R18, 0x2, R20 ;  /* 0x0000000212148825 */ /* 0x000fe200078e0214 */
[----:B------:R0:W5:Y:S04]  /*e560*/  @!P2 LD.E.128 R32, desc[UR60][R40.64] ;  /* 0x0000003c2820a980 */ /* 0x000168000c101d00 */
[----:B------:R0:W5:Y:S04]  /*e570*/  @!P0 LD.E.128 R4, desc[UR60][R20.64] ;  /* 0x0000003c14048980 */ /* 0x000168000c101d00 */
[----:B------:R0:W5:Y:S02]  /*e580*/  @!P2 LD.E.128 R12, desc[UR60][R42.64] ;  /* 0x0000003c2a0ca980 */ /* 0x000164000c101d00 */
.L_x_4211:
[----:B------:R-:W-:Y:S05]  /*e590*/  BSYNC B1 ;  /* 0x0000000000017941 */ /* 0x000fea0003800000 */
.L_x_4210:
[----:B0-----:R-:W-:Y:S01]  /*e5a0*/  LEA.HI R20, R228, R228, RZ, 0x1 ;  /* 0x000000e4e4147211 */ /* 0x001fe200078f08ff */
[--C-:B-----5:R-:W-:Y:S01]  /*e5b0*/  IMAD.MOV.U32 R37, RZ, RZ, R5.reuse ;  /* 0x000000ffff257224 */ /* 0x120fe200078e0005 */
[--C-:B------:R-:W-:Y:S01]  /*e5c0*/  SHF.R.U64 R53, R4, 0x10, R5.reuse ;  /* 0x0000001004357819 */ /* 0x100fe20000001205 */
[----:B------:R-:W-:Y:S01]  /*e5d0*/  IMAD.MOV.U32 R0, RZ, RZ, R24 ;  /* 0x000000ffff007224 */ /* 0x000fe200078e0018 */
[----:B------:R-:W-:Y:S01]  /*e5e0*/  LOP3.LUT R21, R20, 0xfffffffe, RZ, 0xc0, !PT ;  /* 0xfffffffe14157812 */ /* 0x000fe200078ec0ff */
[----:B------:R-:W-:Y:S01]  /*e5f0*/  IMAD.MOV.U32 R40, RZ, RZ, R30 ;  /* 0x000000ffff287224 */ /* 0x000fe200078e001e */
[----:B------:R-:W-:Y:S01]  /*e600*/  SHF.R.U32.HI R52, RZ, 0x10, R5 ;  /* 0x00000010ff347819 */ /* 0x000fe20000011605 */
[--C-:B------:R-:W-:Y:S01]  /*e610*/  IMAD.MOV.U32 R3, RZ, RZ, R25.reuse ;  /* 0x000000ffff037224 */ /* 0x100fe200078e0019 */
[----:B------:R-:W-:Y:S01]  /*e620*/  SHF.R.U64 R65, R24, 0x10, R25 ;  /* 0x0000001018417819 */ /* 0x000fe20000001219 */
[----:B------:R-:W-:Y:S01]  /*e630*/  IMAD.IADD R21, R228, 0x1, -R21 ;  /* 0x00000001e4157824 */ /* 0x000fe200078e0a15 */
[----:B------:R-:W-:Y:S01]  /*e640*/  SHF.R.U64 R63, R26, 0x10, R27 ;  /* 0x000000101a3f7819 */ /* 0x000fe2000000121b */
[----:B------:R-:W-:Y:S01]  /*e650*/  IMAD.MOV.U32 R24, RZ, RZ, R26 ;  /* 0x000000ffff187224 */ /* 0x000fe200078e001a */
[----:B------:R-:W-:Y:S01]  /*e660*/  SHF.R.U64 R61, R28, 0x10, R29 ;  /* 0x000000101c3d7819 */ /* 0x000fe2000000121d */
[----:B------:R-:W-:Y:S01]  /*e670*/  IMAD.MOV.U32 R26, RZ, RZ, R28 ;  /* 0x000000ffff1a7224 */ /* 0x000fe200078e001c */
[----:B------:R-:W-:Y:S01]  /*e680*/  SHF.L.U32 R5, R21, 0x1f, RZ ;  /* 0x0000001f15057819 */ /* 0x000fe200000006ff */
[----:B------:R-:W-:Y:S01]  /*e690*/  IMAD.MOV.U32 R45, RZ, RZ, R34 ;  /* 0x000000ffff2d7224 */ /* 0x000fe200078e0022 */
[--C-:B------:R-:W-:Y:S01]  /*e6a0*/  SHF.R.U64 R59, R30, 0x10, R31.reuse ;  /* 0x000000101e3b7819 */ /* 0x100fe2000000121f */
[----:B------:R-:W-:Y:S01]  /*e6b0*/  IMAD.MOV.U32 R41, RZ, RZ, R31 ;  /* 0x000000ffff297224 */ /* 0x000fe200078e001f */
[----:B------:R-:W0:Y:S01]  /*e6c0*/  SYNCS.PHASECHK.TRANS64.TRYWAIT P0, [R16+URZ+0x36800], R5 ;  /* 0x03680005100075a7 */ /* 0x000e22000800017f */
[----:B------:R-:W-:Y:S01]  /*e6d0*/  SHF.R.U32.HI R64, RZ, 0x10, R25 ;  /* 0x00000010ff407819 */ /* 0x000fe20000011619 */
[----:B------:R-:W-:Y:S01]  /*e6e0*/  IMAD.MOV.U32 R25, RZ, RZ, R27 ;  /* 0x000000ffff197224 */ /* 0x000fe200078e001b */
[----:B------:R-:W-:Y:S01]  /*e6f0*/  SHF.R.U64 R54, R34, 0x10, R35 ;  /* 0x0000001022367819 */ /* 0x000fe20000001223 */
[----:B------:R-:W-:Y:S01]  /*e700*/  IMAD.MOV.U32 R42, RZ, RZ, R32 ;  /* 0x000000ffff2a7224 */ /* 0x000fe200078e0020 */
[----:B------:R-:W-:Y:S01]  /*e710*/  SHF.R.U32.HI R62, RZ, 0x10, R27 ;  /* 0x00000010ff3e7819 */ /* 0x000fe2000001161b */
[----:B------:R-:W-:Y:S01]  /*e720*/  IMAD.MOV.U32 R27, RZ, RZ, R29 ;  /* 0x000000ffff1b7224 */ /* 0x000fe200078e001d */
[----:B------:R-:W-:Y:S01]  /*e730*/  PRMT R34, R24, 0x5410, R63 ;  /* 0x0000541018227816 */ /* 0x000fe2000000003f */
[----:B------:R-:W-:Y:S01]  /*e740*/  IMAD.MOV.U32 R43, RZ, RZ, R33 ;  /* 0x000000ffff2b7224 */ /* 0x000fe200078e0021 */
[----:B------:R-:W-:Y:S01]  /*e750*/  SHF.R.U32.HI R60, RZ, 0x10, R29 ;  /* 0x00000010ff3c7819 */ /* 0x000fe2000001161d */
[----:B------:R-:W-:Y:S01]  /*e760*/  IMAD.MOV.U32 R46, RZ, RZ, R35 ;  /* 0x000000ffff2e7224 */ /* 0x000fe200078e0023 */
[----:B------:R-:W-:Y:S01]  /*e770*/  SHF.R.U32.HI R58, RZ, 0x10, R31 ;  /* 0x00000010ff3a7819 */ /* 0x000fe2000001161f */
[----:B------:R-:W-:Y:S01]  /*e780*/  IMAD.MOV.U32 R36, RZ, RZ, R4 ;  /* 0x000000ffff247224 */ /* 0x000fe200078e0004 */
[----:B------:R-:W-:Y:S01]  /*e790*/  PRMT R24, R26, 0x5410, R61 ;  /* 0x000054101a187816 */ /* 0x000fe2000000003d */
        /* <DEDUP_REMOVED lines=9> */
[----:B------:R-:W-:Y:S01]  /*e830*/  SHF.R.U32.HI R55, RZ, 0x10, R35 ;  /* 0x00000010ff377819 */ /* 0x000fe20000011623 */
[----:B------:R-:W-:Y:S01]  /*e840*/  IMAD.MOV.U32 R31, RZ, RZ, R11 ;  /* 0x000000ffff1f7224 */ /* 0x000fe200078e000b */
[--C-:B------:R-:W-:Y:S01]  /*e850*/  SHF.R.U64 R51, R6, 0x10, R7.reuse ;  /* 0x0000001006337819 */ /* 0x100fe20000001207 */
[----:B------:R-:W-:Y:S01]  /*e860*/  BSSY B1, `(.L_x_4212) ;  /* 0x0000021000017945 */ /* 0x000fe20003800000 */
[----:B------:R-:W-:Y:S01]  /*e870*/  SHF.R.U32.HI R50, RZ, 0x10, R7 ;  /* 0x00000010ff327819 */ /* 0x000fe20000011607 */
[----:B------:R-:W-:Y:S01]  /*e880*/  IMAD.MOV.U32 R4, RZ, RZ, R12 ;  /* 0x000000ffff047224 */ /* 0x000fe200078e000c */
[----:B------:R-:W-:Y:S01]  /*e890*/  SHF.R.U64 R49, R8, 0x10, R9 ;  /* 0x0000001008317819 */ /* 0x000fe20000001209 */
[----:B------:R-:W-:Y:S01]  /*e8a0*/  IMAD.MOV.U32 R6, RZ, RZ, R13 ;  /* 0x000000ffff067224 */ /* 0x000fe200078e000d */
[----:B------:R-:W-:Y:S01]  /*e8b0*/  SHF.R.U32.HI R48, RZ, 0x10, R9 ;  /* 0x00000010ff307819 */ /* 0x000fe20000011609 */
[----:B------:R-:W-:Y:S01]  /*e8c0*/  IMAD.MOV.U32 R20, RZ, RZ, R14 ;  /* 0x000000ffff147224 */ /* 0x000fe200078e000e */
[----:B------:R-:W-:Y:S01]  /*e8d0*/  SHF.R.U32.HI R10, RZ, 0x10, R11 ;  /* 0x00000010ff0a7819 */ /* 0x000fe2000001160b */
[----:B------:R-:W-:Y:S01]  /*e8e0*/  IMAD.MOV.U32 R21, RZ, RZ, R15 ;  /* 0x000000ffff157224 */ /* 0x000fe200078e000f */
[----:B------:R-:W-:-:S02]  /*e8f0*/  VIMNMX R40, R44, 0x80, PT ;  /* 0x000000802c287848 */ /* 0x000fc40003fe0100 */
[----:B------:R-:W-:Y:S02]  /*e900*/  PRMT R35, R25, 0x5410, R62 ;  /* 0x0000541019237816 */ /* 0x000fe4000000003e */
[--C-:B------:R-:W-:Y:S02]  /*e910*/  SHF.R.U64 R11, R12, 0x10, R13.reuse ;  /* 0x000000100c0b7819 */ /* 0x100fe4000000120d */
[----:B------:R-:W-:Y:S02]  /*e920*/  SHF.R.U32.HI R9, RZ, 0x10, R13 ;  /* 0x00000010ff097819 */ /* 0x000fe4000001160d */
[----:B------:R-:W-:Y:S02]  /*e930*/  PRMT R32, R0, 0x5410, R65 ;  /* 0x0000541000207816 */ /* 0x000fe40000000041 */
[----:B------:R-:W-:Y:S02]  /*e940*/  PRMT R33, R3, 0x5410, R64 ;  /* 0x0000541003217816 */ /* 0x000fe40000000040 */
[----:B------:R-:W-:-:S02]  /*e950*/  PRMT R25, R27, 0x5410, R60 ;  /* 0x000054101b197816 */ /* 0x000fc4000000003c */
[--C-:B------:R-:W-:Y:S02]  /*e960*/  SHF.R.U64 R7, R14, 0x10, R15.reuse ;  /* 0x000000100e077819 */ /* 0x100fe4000000120f */
[----:B------:R-:W-:Y:S02]  /*e970*/  SHF.R.U32.HI R8, RZ, 0x10, R15 ;  /* 0x00000010ff087819 */ /* 0x000fe4000001160f */
[----:B------:R-:W-:Y:S02]  /*e980*/  PRMT R27, R41, 0x5410, R58 ;  /* 0x00005410291b7816 */ /* 0x000fe4000000003a */
[----:B------:R-:W-:Y:S02]  /*e990*/  PRMT R0, R42, 0x5410, R57 ;  /* 0x000054102a007816 */ /* 0x000fe40000000039 */
[----:B------:R-:W-:Y:S02]  /*e9a0*/  PRMT R3, R43, 0x5410, R56 ;  /* 0x000054102b037816 */ /* 0x000fe40000000038 */
[----:B------:R-:W-:-:S02]  /*e9b0*/  PRMT R12, R45, 0x5410, R54 ;  /* 0x000054102d0c7816 */ /* 0x000fc40000000036 */
[----:B------:R-:W-:Y:S02]  /*e9c0*/  PRMT R13, R46, 0x5410, R55 ;  /* 0x000054102e0d7816 */ /* 0x000fe40000000037 */
[----:B------:R-:W-:Y:S02]  /*e9d0*/  PRMT R36, R36, 0x5410, R53 ;  /* 0x0000541024247816 */ /* 0x000fe40000000035 */
[----:B------:R-:W-:Y:S02]  /*e9e0*/  ISETP.GE.AND P1, PT, R204, R40, PT ;  /* 0x00000028cc00720c */ /* 0x000fe40003f26270 */
[----:B------:R-:W-:Y:S02]  /*e9f0*/  PRMT R37, R37, 0x5410, R52 ;  /* 0x0000541025257816 */ /* 0x000fe40000000034 */
[----:B------:R-:W-:Y:S02]  /*ea00*/  PRMT R38, R38, 0x5410, R51 ;  /* 0x0000541026267816 */ /* 0x000fe40000000033 */
[----:B------:R-:W-:-:S02]  /*ea10*/  PRMT R39, R39, 0x5410, R50 ;  /* 0x0000541027277816 */ /* 0x000fc40000000032 */
[----:B------:R-:W-:Y:S02]  /*ea20*/  PRMT R28, R28, 0x5410, R49 ;  /* 0x000054101c1c7816 */ /* 0x000fe40000000031 */
[----:B------:R-:W-:Y:S02]  /*ea30*/  PRMT R29, R29, 0x5410, R48 ;  /* 0x000054101d1d7816 */ /* 0x000fe40000000030 */
[----:B------:R-:W-:Y:S02]  /*ea40*/  PRMT R30, R30, 0x5410, R47 ;  /* 0x000054101e1e7816 */ /* 0x000fe4000000002f */
[----:B------:R-:W-:Y:S01]  /*ea50*/  PRMT R31, R31, 0x5410, R10 ;  /* 0x000054101f1f7816 */ /* 0x000fe2000000000a */
[----:B0-----:R-:W-:Y:S06]  /*ea60*/  @!P0 BRA `(.L_x_4213) ;  /* 0x0000018000288947 */ /* 0x001fec0003800000 */
.L_x_4453:
[----:B------:R-:W-:Y:S05]  /*ea70*/  BSYNC B1 ;  /* 0x0000000000017941 */ /* 0x000fea0003800000 */
.L_x_4212:
[----:B------:R-:W-:Y:S01]  /*ea80*/  BSSY B1, `(.L_x_4214) ;  /* 0x000011b000017945 */ /* 0x000fe20003800000 */
[----:B------:R-:W-:Y:S02]  /*ea90*/  PRMT R14, R4, 0x5410, R11 ;  /* 0x00005410040e7816 */ /* 0x000fe4000000000b */
[----:B------:R-:W-:Y:S02]  /*eaa0*/  PRMT R15, R6, 0x5410, R9 ;  /* 0x00005410060f7816 */ /* 0x000fe40000000009 */
[----:B------:R-:W-:Y:S02]  /*eab0*/  PRMT R20, R20, 0x5410, R7 ;  /* 0x0000541014147816 */ /* 0x000fe40000000007 */
[----:B------:R-:W-:Y:S01]  /*eac0*/  PRMT R21, R21, 0x5410, R8 ;  /* 0x0000541015157816 */ /* 0x000fe20000000008 */
[----:B------:R-:W-:Y:S06]  /*ead0*/  @P1 BRA `(.L_x_4215) ;  /* 0x0000001000541947 */ /* 0x000fec0003800000 */
[----:B------:R-:W1:Y:S01]  /*eae0*/  LDC R41, c[0x0][0x3f4] ;  /* 0x0000fd00ff297b82 */ /* 0x000e620000000800 */
[C---:B------:R-:W-:Y:S01]  /*eaf0*/  VIADD R4, R18.reuse, 0x20 ;  /* 0x0000002012047836 */ /* 0x040fe20000000000 */
[----:B------:R-:W-:Y:S01]  /*eb00*/  BSSY B2, `(.L_x_4216) ;  /* 0x0000060000027945 */ /* 0x000fe20003800000 */
[C---:B------:R-:W-:Y:S01]  /*eb10*/  VIADD R6, R18.reuse, 0x40 ;  /* 0x0000004012067836 */ /* 0x040fe20000000000 */
[-C--:B-1----:R-:W-:Y:S02]  /*eb20*/  ISETP.GE.AND P0, PT, R18, R41.reuse, PT ;  /* 0x000000291200720c */ /* 0x082fe40003f06270 */
[-C--:B------:R-:W-:Y:S02]  /*eb30*/  ISETP.GE.AND P1, PT, R4, R41.reuse, PT ;  /* 0x000000290400720c */ /* 0x080fe40003f26270 */
[----:B------:R-:W-:-:S09]  /*eb40*/  ISETP.GE.AND P2, PT, R6, R41, PT ;  /* 0x000000290600720c */ /* 0x000fd20003f46270 */
[----:B------:R-:W-:Y:S05]  /*eb50*/  @P0 BRA `(.L_x_4217) ;  /* 0x0000000400680947 */ /* 0x000fea0003800000 */
[----:B------:R-:W-:Y:S01]  /*eb60*/  LEA.HI R6, R41, R233, RZ, 0x1d ;  /* 0x000000e929067211 */ /* 0x000fe200078fe8ff */
[----:B------:R-:W-:Y:S01]  /*eb70*/  IMAD.U32 R53, R36, 0x10000, RZ ;  /* 0x0001000024357824 */ /* 0x000fe200078e00ff */
[----:B------:R-:W-:Y:S01]  /*eb80*/  LOP3.LUT R4, R212, 0x38, R18, 0xf8, !PT ;  /* 0x00000038d4047812 */ /* 0x000fe200078ef812 */
[----:B------:R-:W-:Y:S01]  /*eb90*/  IMAD.U32 R51, R32, 0x10000, RZ ;  /* 0x0001000020337824 */ /* 0x000fe200078e00ff */
[----:B------:R-:W-:Y:S01]  /*eba0*/  SHF.R.S32.HI R9, RZ, 0x1f, R6 ;  /* 0x0000001fff097819 */ /* 0x000fe20000011406 */
[----:B------:R-:W-:Y:S01]  /*ebb0*/  IMAD.SHL.U32 R7, R6, 0x8, RZ ;  /* 0x0000000806077824 */ /* 0x000fe200078e00ff */
[-C--:B0-----:R-:W-:Y:S02]  /*ebc0*/  LOP3.LUT R5, R4, R213.reuse, RZ, 0x3c, !PT ;  /* 0x000000d504057212 */ /* 0x081fe400078e3cff */
[----:B------:R-:W-:Y:S02]  /*ebd0*/  LEA.HI R9, R9, R6, RZ, 0x3 ;  /* 0x0000000609097211 */ /* 0x000fe400078f18ff */
[----:B------:R-:W-:Y:S01]  /*ebe0*/  LOP3.LUT R4, R212, 0x38, R7, 0xf8, !PT ;  /* 0x00000038d4047812 */ /* 0x000fe200078ef807 */
[----:B------:R-:W-:Y:S01]  /*ebf0*/  IMAD.IADD R5, R214, 0x1, R5 ;  /* 0x00000001d6057824 */ /* 0x000fe200078e0205 */
[----:B------:R-:W-:Y:S01]  /*ec00*/  LOP3.LUT R55, R36, 0xffff0000, RZ, 0xc0, !PT ;  /* 0xffff000024377812 */ /* 0x000fe200078ec0ff */
[----:B------:R-:W-:Y:S01]  /*ec10*/  IMAD.SHL.U32 R9, R9, 0x400, RZ ;  /* 0x0000040009097824 */ /* 0x000fe200078e00ff */
[----:B------:R-:W-:Y:S01]  /*ec20*/  LOP3.LUT R4, R4, R213, RZ, 0x3c, !PT ;  /* 0x000000d504047212 */ /* 0x000fe200078e3cff */
[----:B------:R-:W-:-:S03]  /*ec30*/  IMAD R58, R5, 0x2, R16 ;  /* 0x00000002053a7824 */ /* 0x000fc600078e0210 */
[----:B------:R-:W-:-:S04]  /*ec40*/  LOP3.LUT R9, R9, 0x7fffe000, RZ, 0xc0, !PT ;  /* 0x7fffe00009097812 */ /* 0x000fc800078ec0ff */
[----:B------:R-:W-:Y:S02]  /*ec50*/  IADD3 R9, R4, R9, R214 ;  /* 0x0000000904097210 */ /* 0x000fe40007ffe0d6 */
[----:B------:R-:W0:Y:S03]  /*ec60*/  LDS.128 R4, [R58+0x15400] ;  /* 0x015400003a047984 */ /* 0x000e260000000c00 */
        /* <DEDUP_REMOVED lines=16> */
[----:B------:R-:W-:Y:S01]  /*ed70*/  FMUL.FTZ R61, R8, R55 ;  /* 0x00000037083d7220 */ /* 0x000fe20000410000 */
[----:B------:R-:W-:-:S02]  /*ed80*/  IMAD.U32 R46, R37, 0x10000, RZ ;  /* 0x00010000252e7824 */ /* 0x000fc400078e00ff */
[----:B------:R-:W-:Y:S01]  /*ed90*/  FFMA.FTZ R57, R42, R51, -R57 ;  /* 0x000000332a397223 */ /* 0x000fe20000010839 */
[----:B------:R-:W-:Y:S01]  /*eda0*/  LOP3.LUT R51, R32, 0xffff0000, RZ, 0xc0, !PT ;  /* 0xffff000020337812 */ /* 0x000fe200078ec0ff */
[----:B------:R-:W-:Y:S01]  /*edb0*/  FFMA.FTZ R59, R42, R53, R59 ;  /* 0x000000352a3b7223 */ /* 0x000fe2000001003b */
[----:B------:R-:W-:Y:S02]  /*edc0*/  IMAD.U32 R42, R33, 0x10000, RZ ;  /* 0x00010000212a7824 */ /* 0x000fe400078e00ff */
[----:B------:R-:W-:Y:S02]  /*edd0*/  IMAD.U32 R48, R10, 0x10000, RZ ;  /* 0x000100000a307824 */ /* 0x000fe400078e00ff */
[-C--:B------:R-:W-:Y:S01]  /*ede0*/  FMUL.FTZ R53, R8, R51.reuse ;  /* 0x0000003308357220 */ /* 0x080fe20000410000 */
[----:B------:R-:W-:Y:S01]  /*edf0*/  FFMA.FTZ R50, R4, R51, -R61 ;  /* 0x0000003304327223 */ /* 0x000fe2000001083d */
[----:B------:R-:W-:Y:S01]  /*ee00*/  FMUL.FTZ R8, R47, R46 ;  /* 0x0000002e2f087220 */ /* 0x000fe20000410000 */
[----:B------:R-:W-:-:S02]  /*ee10*/  IMAD.U32 R51, R38, 0x10000, RZ ;  /* 0x0001000026337824 */ /* 0x000fc400078e00ff */
[-C--:B------:R-:W-:Y:S01]  /*ee20*/  FMUL.FTZ R61, R47, R42.reuse ;  /* 0x0000002a2f3d7220 */ /* 0x080fe20000410000 */
[----:B------:R-:W-:Y:S01]  /*ee30*/  FFMA.FTZ R52, R4, R55, R53 ;  /* 0x0000003704347223 */ /* 0x000fe20000010035 */
[----:B------:R-:W-:Y:S01]  /*ee40*/  LOP3.LUT R10, R10, 0xffff0000, RZ, 0xc0, !PT ;  /* 0xffff00000a0a7812 */ /* 0x000fe200078ec0ff */
[C---:B------:R-:W-:Y:S01]  /*ee50*/  FFMA.FTZ R54, R43.reuse, R42, -R8 ;  /* 0x0000002a2b367223 */ /* 0x040fe20000010808 */
[----:B------:R-:W-:Y:S02]  /*ee60*/  IMAD.U32 R47, R34, 0x10000, RZ ;  /* 0x00010000222f7824 */ /* 0x000fe400078e00ff */
[----:B------:R-:W-:Y:S01]  /*ee70*/  FFMA.FTZ R61, R43, R46, R61 ;  /* 0x0000002e2b3d7223 */ /* 0x000fe2000001003d */
        /* <DEDUP_REMOVED lines=8> */
[----:B------:R-:W-:Y:S02]  /*ef00*/  IMAD.U32 R4, R35, 0x10000, RZ ;  /* 0x0001000023047824 */ /* 0x000fe400078e00ff */
[----:B------:R-:W-:Y:S01]  /*ef10*/  FMUL.FTZ R10, R10, R43 ;  /* 0x0000002b0a0a7220 */ /* 0x000fe20000410000 */
[----:B------:R-:W-:Y:S01]  /*ef20*/  FMUL.FTZ R8, R49, R42 ;  /* 0x0000002a31087220 */ /* 0x000fe20000410000 */
[----:B------:R-:W-:Y:S01]  /*ef30*/  FFMA.FTZ R63, R44, R51, R63 ;  /* 0x000000332c3f7223 */ /* 0x000fe2000001003f */
[C---:B------:R-:W-:Y:S01]  /*ef40*/  FFMA.FTZ R44, R6.reuse, R43, -R47 ;  /* 0x0000002b062c7223 */ /* 0x040fe2000001082f */
[----:B------:R-:W-:Y:S01]  /*ef50*/  FFMA.FTZ R46, R6, R53, R10 ;  /* 0x00000035062e7223 */ /* 0x000fe2000001000a */
[-C--:B------:R-:W-:Y:S01]  /*ef60*/  FFMA.FTZ R47, R45, R4.reuse, -R8 ;  /* 0x000000042d2f7223 */ /* 0x080fe20000010808 */
[----:B------:R-:W-:Y:S01]  /*ef70*/  LOP3.LUT R11, R11, 0xffff0000, RZ, 0xc0, !PT ;  /* 0xffff00000b0b7812 */ /* 0x000fe200078ec0ff */
[----:B------:R-:W-:Y:S01]  /*ef80*/  FMUL.FTZ R48, R49, R4 ;  /* 0x0000000431307220 */ /* 0x000fe20000410000 */
[----:B------:R-:W-:-:S02]  /*ef90*/  LOP3.LUT R8, R37, 0xffff0000, RZ, 0xc0, !PT ;  /* 0xffff000025087812 */ /* 0x000fc400078ec0ff */
[----:B------:R-:W-:Y:S01]  /*efa0*/  LOP3.LUT R10, R39, 0xffff0000, RZ, 0xc0, !PT ;  /* 0xffff0000270a7812 */ /* 0x000fe200078ec0ff */
[----:B------:R-:W-:Y:S01]  /*efb0*/  FFMA.FTZ R48, R45, R42, R48 ;  /* 0x0000002a2d307223 */ /* 0x000fe20000010030 */
[----:B------:R-:W-:Y:S01]  /*efc0*/  LOP3.LUT R4, R33, 0xffff0000, RZ, 0xc0, !PT ;  /* 0xffff000021047812 */ /* 0x000fe200078ec0ff */
[----:B------:R-:W-:Y:S01]  /*efd0*/  FMUL.FTZ R42, R9, R8 ;  /* 0x00000008092a7220 */ /* 0x000fe20000410000 */
[----:B------:R-:W-:Y:S01]  /*efe0*/  LOP3.LUT R6, R35, 0xffff0000, RZ, 0xc0, !PT ;  /* 0xffff000023067812 */ /* 0x000fe200078ec0ff */
[----:B------:R-:W-:Y:S02]  /*eff0*/  FMUL.FTZ R56, R11, R10 ;  /* 0x0000000a0b387220 */ /* 0x000fe40000410000 */
[-C--:B------:R-:W-:Y:S01]  /*f000*/  FMUL.FTZ R43, R9, R4.reuse ;  /* 0x00000004092b7220 */ /* 0x080fe20000410000 */
[----:B------:R-:W-:Y:S01]  /*f010*/  FFMA.FTZ R9, R5, R4, -R42 ;  /* 0x0000000405097223 */ /* 0x000fe2000001082a */
[-C--:B------:R-:W-:Y:S01]  /*f020*/  FMUL.FTZ R11, R11, R6.reuse ;  /* 0x000000060b0b7220 */ /* 0x080fe20000410000 */
[----:B------:R-:W-:Y:S01]  /*f030*/  FFMA.FTZ R56, R7, R6, -R56 ;  /* 0x0000000607387223 */ /* 0x000fe20000010838 */
[----:B------:R-:W-:Y:S01]  /*f040*/  FFMA.FTZ R42, R5, R8, R43 ;  /* 0x00000008052a7223 */ /* 0x000fe2000001002b */
[----:B------:R-:W-:Y:S01]  /*f050*/  F2FP.BF16.F32.PACK_AB R6, R44, R55 ;  /* 0x000000372c06723e */ /* 0x000fe200000010ff */
[----:B------:R-:W-:Y:S01]  /*f060*/  FFMA.FTZ R11, R7, R10, R11 ;  /* 0x0000000a070b7223 */ /* 0x000fe2000001000b */
[----:B------:R-:W-:-:S02]  /*f070*/  F2FP.BF16.F32.PACK_AB R4, R50, R57 ;  /* 0x000000393204723e */ /* 0x000fc400000010ff */
[----:B------:R-:W-:Y:S02]  /*f080*/  F2FP.BF16.F32.PACK_AB R5, R9, R54 ;  /* 0x000000360905723e */ /* 0x000fe400000010ff */
[----:B------:R-:W-:Y:S02]  /*f090*/  F2FP.BF16.F32.PACK_AB R7, R56, R47 ;  /* 0x0000002f3807723e */ /* 0x000fe400000010ff */
[----:B------:R-:W-:Y:S02]  /*f0a0*/  F2FP.BF16.F32.PACK_AB R10, R46, R63 ;  /* 0x0000003f2e0a723e */ /* 0x000fe400000010ff */
[----:B------:R-:W-:Y:S01]  /*f0b0*/  F2FP.BF16.F32.PACK_AB R8, R52, R59 ;  /* 0x0000003b3408723e */ /* 0x000fe200000010ff */
[----:B------:R1:W-:Y:S01]  /*f0c0*/  STS.128 [R58+0x15400], R4 ;  /* 0x015400043a007388 */ /* 0x0003e20000000c00 */
[----:B------:R-:W-:Y:S02]  /*f0d0*/  F2FP.BF16.F32.PACK_AB R9, R42, R61 ;  /* 0x0000003d2a09723e */ /* 0x000fe400000010ff */
[----:B------:R-:W-:-:S05]  /*f0e0*/  F2FP.BF16.F32.PACK_AB R11, R11, R48 ;  /* 0x000000300b0b723e */ /* 0x000fca00000010ff */
[----:B------:R1:W-:Y:S02]  /*f0f0*/  STS.128 [R60+0x15400], R8 ;  /* 0x015400083c007388 */ /* 0x0003e40000000c00 */
.L_x_4217:
[----:B------:R-:W-:Y:S05]  /*f100*/  BSYNC B2 ;  /* 0x0000000000027941 */ /* 0x000fea0003800000 */
.L_x_4216:
[----:B------:R-:W-:Y:S04]  /*f110*/  BSSY B2, `(.L_x_4218) ;  /* 0x0000059000027945 */ /* 0x000fe80003800000 */
[----:B------:R-:W-:Y:S05]  /*f120*/  @P1 BRA `(.L_x_4219) ;  /* 0x00000004005c1947 */ /* 0x000fea0003800000 */
[----:B------:R-:W2:Y:S01]  /*f130*/  LDL R61, [R1+0x84] ;  /* 0x00008400013d7983 */ /* 0x000ea20000100800 */
[----:B-1----:R-:W-:Y:S01]  /*f140*/  LEA.HI R4, R41, R234, RZ, 0x1d ;  /* 0x000000ea29047211 */ /* 0x002fe200078fe8ff */
[C---:B------:R-:W-:Y:S01]  /*f150*/  IMAD.U32 R54, R28.reuse, 0x10000, RZ ;  /* 0x000100001c367824 */ /* 0x040fe200078e00ff */
[----:B------:R-:W-:Y:S01]  /*f160*/  LOP3.LUT R51, R28, 0xffff0000, RZ, 0xc0, !PT ;  /* 0xffff00001c337812 */ /* 0x000fe200078ec0ff */
[----:B------:R-:W-:Y:S01]  /*f170*/  IMAD.U32 R52, R24, 0x10000, RZ ;  /* 0x0001000018347824 */ /* 0x000fe200078e00ff */
[----:B------:R-:W-:Y:S01]  /*f180*/  SHF.R.S32.HI R7, RZ, 0x1f, R4 ;  /* 0x0000001fff077819 */ /* 0x000fe20000011404 */
[----:B0-----:R-:W-:Y:S02]  /*f190*/  IMAD.SHL.U32 R5, R4, 0x8, RZ ;  /* 0x0000000804057824 */ /* 0x001fe400078e00ff */
[----:B------:R-:W-:Y:S01]  /*f1a0*/  IMAD.U32 R53, R29, 0x10000, RZ ;  /* 0x000100001d357824 */ /* 0x000fe200078e00ff */
[----:B------:R-:W-:Y:S02]  /*f1b0*/  LEA.HI R7, R7, R4, RZ, 0x3 ;  /* 0x0000000407077211 */ /* 0x000fe400078f18ff */
[----:B------:R-:W-:-:S03]  /*f1c0*/  LOP3.LUT R4, R212, 0x38, R5, 0xf8, !PT ;  /* 0x00000038d4047812 */ /* 0x000fc600078ef805 */
[----:B------:R-:W-:Y:S01]  /*f1d0*/  IMAD.SHL.U32 R7, R7, 0x400, RZ ;  /* 0x0000040007077824 */ /* 0x000fe200078e00ff */
[----:B------:R-:W-:-:S04]  /*f1e0*/  LOP3.LUT R4, R4, R213, RZ, 0x3c, !PT ;  /* 0x000000d504047212 */ /* 0x000fc800078e3cff */
[----:B------:R-:W-:-:S04]  /*f1f0*/  LOP3.LUT R7, R7, 0x7fffe000, RZ, 0xc0, !PT ;  /* 0x7fffe00007077812 */ /* 0x000fc800078ec0ff */
[----:B------:R-:W-:-:S05]  /*f200*/  IADD3 R9, R4, R7, R214 ;  /* 0x0000000704097210 */ /* 0x000fca0007ffe0d6 */
        /* <DEDUP_REMOVED lines=8> */
[----:B------:R-:W-:Y:S01]  /*f290*/  LOP3.LUT R47, R24, 0xffff0000, RZ, 0xc0, !PT ;  /* 0xffff0000182f7812 */ /* 0x000fe200078ec0ff */
[----:B------:R-:W-:Y:S01]  /*f2a0*/  FMUL.FTZ R55, R8, R51 ;  /* 0x0000003308377220 */ /* 0x000fe20000410000 */
[C---:B------:R-:W-:Y:S01]  /*f2b0*/  IMAD.U32 R49, R10.reuse, 0x10000, RZ ;  /* 0x000100000a317824 */ /* 0x040fe200078e00ff */
[----:B------:R-:W-:Y:S01]  /*f2c0*/  LOP3.LUT R10, R10, 0xffff0000, RZ, 0xc0, !PT ;  /* 0xffff00000a0a7812 */ /* 0x000fe200078ec0ff */
[----:B------:R-:W-:-:S02]  /*f2d0*/  IMAD.U32 R50, R11, 0x10000, RZ ;  /* 0x000100000b327824 */ /* 0x000fc400078e00ff */
[----:B------:R-:W-:Y:S01]  /*f2e0*/  FMUL.FTZ R57, R8, R47 ;  /* 0x0000002f08397220 */ /* 0x000fe20000410000 */
[----:B------:R-:W-:Y:S01]  /*f2f0*/  IMAD.U32 R8, R30, 0x10000, RZ ;  /* 0x000100001e087824 */ /* 0x000fe200078e00ff */
[----:B------:R-:W-:Y:S01]  /*f300*/  LOP3.LUT R11, R11, 0xffff0000, RZ, 0xc0, !PT ;  /* 0xffff00000b0b7812 */ /* 0x000fe200078ec0ff */
[----:B--2---:R-:W0:Y:S02]  /*f310*/  LDS.128 R4, [R61] ;  /* 0x000000003d047984 */ /* 0x004e240000000c00 */
[C---:B0-----:R-:W-:Y:S01]  /*f320*/  IMAD.U32 R43, R4.reuse, 0x10000, RZ ;  /* 0x00010000042b7824 */ /* 0x041fe200078e00ff */
[----:B------:R-:W-:Y:S01]  /*f330*/  LOP3.LUT R4, R4, 0xffff0000, RZ, 0xc0, !PT ;  /* 0xffff000004047812 */ /* 0x000fe200078ec0ff */
[C---:B------:R-:W-:Y:S01]  /*f340*/  IMAD.U32 R44, R5.reuse, 0x10000, RZ ;  /* 0x00010000052c7824 */ /* 0x040fe200078e00ff */
[----:B------:R-:W-:Y:S01]  /*f350*/  LOP3.LUT R5, R5, 0xffff0000, RZ, 0xc0, !PT ;  /* 0xffff000005057812 */ /* 0x000fe200078ec0ff */
[C---:B------:R-:W-:Y:S01]  /*f360*/  FFMA.FTZ R56, R43.reuse, R52, -R56 ;  /* 0x000000342b387223 */ /* 0x040fe20000010838 */
[----:B------:R-:W-:Y:S01]  /*f370*/  FFMA.FTZ R58, R43, R54, R58 ;  /* 0x000000362b3a7223 */ /* 0x000fe2000001003a */
[----:B------:R-:W-:-:S02]  /*f380*/  IMAD.U32 R43, R25, 0x10000, RZ ;  /* 0x00010000192b7824 */ /* 0x000fc400078e00ff */
[----:B------:R-:W-:Y:S01]  /*f390*/  FFMA.FTZ R55, R4, R47, -R55 ;  /* 0x0000002f04377223 */ /* 0x000fe20000010837 */
[----:B------:R-:W-:Y:S01]  /*f3a0*/  FMUL.FTZ R47, R48, R53 ;  /* 0x00000035302f7220 */ /* 0x000fe20000410000 */
[----:B------:R-:W-:Y:S01]  /*f3b0*/  FFMA.FTZ R57, R4, R51, R57 ;  /* 0x0000003304397223 */ /* 0x000fe20000010039 */
[-C--:B------:R-:W-:Y:S01]  /*f3c0*/  FMUL.FTZ R52, R48, R43.reuse ;  /* 0x0000002b30347220 */ /* 0x080fe20000410000 */
[----:B------:R-:W-:Y:S01]  /*f3d0*/  LOP3.LUT R51, R30, 0xffff0000, RZ, 0xc0, !PT ;  /* 0xffff00001e337812 */ /* 0x000fe200078ec0ff */
[----:B------:R-:W-:Y:S01]  /*f3e0*/  FFMA.FTZ R48, R44, R43, -R47 ;  /* 0x0000002b2c307223 */ /* 0x000fe2000001082f */
[C---:B------:R-:W-:Y:S01]  /*f3f0*/  LOP3.LUT R43, R26.reuse, 0xffff0000, RZ, 0xc0, !PT ;  /* 0xffff00001a2b7812 */ /* 0x040fe200078ec0ff */
[----:B------:R-:W-:Y:S02]  /*f400*/  IMAD.U32 R4, R26, 0x10000, RZ ;  /* 0x000100001a047824 */ /* 0x000fe400078e00ff */
[----:B------:R-:W-:Y:S01]  /*f410*/  FFMA.FTZ R52, R44, R53, R52 ;  /* 0x000000352c347223 */ /* 0x000fe20000010034 */
[C---:B------:R-:W-:Y:S01]  /*f420*/  IMAD.U32 R45, R6.reuse, 0x10000, RZ ;  /* 0x00010000062d7824 */ /* 0x040fe200078e00ff */
[----:B------:R-:W-:Y:S01]  /*f430*/  LOP3.LUT R6, R6, 0xffff0000, RZ, 0xc0, !PT ;  /* 0xffff000006067812 */ /* 0x000fe200078ec0ff */
[C---:B------:R-:W-:Y:S01]  /*f440*/  FMUL.FTZ R59, R10.reuse, R51 ;  /* 0x000000330a3b7220 */ /* 0x040fe20000410000 */
[C---:B------:R-:W-:Y:S01]  /*f450*/  FMUL.FTZ R44, R49.reuse, R8 ;  /* 0x00000008312c7220 */ /* 0x040fe20000410000 */
[----:B------:R-:W-:Y:S01]  /*f460*/  FMUL.FTZ R54, R49, R4 ;  /* 0x0000000431367220 */ /* 0x000fe20000410000 */
[----:B------:R-:W-:Y:S01]  /*f470*/  FMUL.FTZ R10, R10, R43 ;  /* 0x0000002b0a0a7220 */ /* 0x000fe20000410000 */
[----:B------:R-:W-:-:S02]  /*f480*/  IMAD.U32 R49, R31, 0x10000, RZ ;  /* 0x000100001f317824 */ /* 0x000fc400078e00ff */
[----:B------:R-:W-:Y:S01]  /*f490*/  FFMA.FTZ R53, R45, R4, -R44 ;  /* 0x000000042d357223 */ /* 0x000fe2000001082c */
[----:B------:R-:W-:Y:S02]  /*f4a0*/  IMAD.U32 R47, R27, 0x10000, RZ ;  /* 0x000100001b2f7824 */ /* 0x000fe400078e00ff */
[----:B------:R-:W-:Y:S01]  /*f4b0*/  FFMA.FTZ R54, R45, R8, R54 ;  /* 0x000000082d367223 */ /* 0x000fe20000010036 */
[----:B------:R-:W-:Y:S01]  /*f4c0*/  FFMA.FTZ R51, R6, R51, R10 ;  /* 0x0000003306337223 */ /* 0x000fe2000001000a */
[----:B------:R-:W-:Y:S02]  /*f4d0*/  IMAD.U32 R46, R7, 0x10000, RZ ;  /* 0x00010000072e7824 */ /* 0x000fe400078e00ff */
[----:B------:R-:W-:Y:S01]  /*f4e0*/  FMUL.FTZ R45, R50, R49 ;  /* 0x00000031322d7220 */ /* 0x000fe20000410000 */
[----:B------:R-:W-:Y:S01]  /*f4f0*/  FFMA.FTZ R60, R6, R43, -R59 ;  /* 0x0000002b063c7223 */ /* 0x000fe2000001083b */
        /* <DEDUP_REMOVED lines=26> */
.L_x_4219:
[----:B------:R-:W-:Y:S05]  /*f6a0*/  BSYNC B2 ;  /* 0x0000000000027941 */ /* 0x000fea0003800000 */
.L_x_4218:
[----:B------:R-:W-:Y:S05]  /*f6b0*/  @P2 BRA `(.L_x_4215) ;  /* 0x00000004005c2947 */ /* 0x000fea0003800000 */
[----:B-1----:R-:W3:Y:S01]  /*f6c0*/  LDL R58, [R1+0x7c] ;  /* 0x00007c00013a7983 */ /* 0x002ee20000100800 */
[----:B------:R-:W-:Y:S01]  /*f6d0*/  LEA.HI R41, R41, R235, RZ, 0x1d ;  /* 0x000000eb29297211 */ /* 0x000fe200078fe8ff */
[C---:B------:R-:W-:Y:S01]  /*f6e0*/  IMAD.U32 R53, R14.reuse, 0x10000, RZ ;  /* 0x000100000e357824 */ /* 0x040fe200078e00ff */
[----:B------:R-:W-:Y:S01]  /*f6f0*/  LOP3.LUT R55, R14, 0xffff0000, RZ, 0xc0, !PT ;  /* 0xffff00000e377812 */ /* 0x000fe200078ec0ff */
[----:B------:R-:W-:Y:S01]  /*f700*/  IMAD.U32 R51, R0, 0x10000, RZ ;  /* 0x0001000000337824 */ /* 0x000fe200078e00ff */
[----:B--2---:R-:W-:Y:S01]  /*f710*/  SHF.R.S32.HI R4, RZ, 0x1f, R41 ;  /* 0x0000001fff047819 */ /* 0x004fe20000011429 */
[----:B0-----:R-:W-:-:S03]  /*f720*/  IMAD.SHL.U32 R5, R41, 0x8, RZ ;  /* 0x0000000829057824 */ /* 0x001fc600078e00ff */
        /* <DEDUP_REMOVED lines=20> */
[----:B---3--:R-:W0:Y:S02]  /*f870*/  LDS.128 R4, [R58] ;  /* 0x000000003a047984 */ /* 0x008e240000000c00 */
[C---:B0-----:R-:W-:Y:S01]  /*f880*/  IMAD.U32 R42, R4.reuse, 0x10000, RZ ;  /* 0x00010000042a7824 */ /* 0x041fe200078e00ff */
[----:B------:R-:W-:Y:S01]  /*f890*/  LOP3.LUT R4, R4, 0xffff0000, RZ, 0xc0, !PT ;  /* 0xffff000004047812 */ /* 0x000fe200078ec0ff */
[C---:B------:R-:W-:Y:S01]  /*f8a0*/  IMAD.U32 R43, R5.reuse, 0x10000, RZ ;  /* 0x00010000052b7824 */ /* 0x040fe200078e00ff */
[----:B------:R-:W-:Y:S01]  /*f8b0*/  LOP3.LUT R5, R5, 0xffff0000, RZ, 0xc0, !PT ;  /* 0xffff000005057812 */ /* 0x000fe200078ec0ff */
[----:B------:R-:W-:Y:S01]  /*f8c0*/  FFMA.FTZ R57, R42, R51, -R57 ;  /* 0x000000332a397223 */ /* 0x000fe20000010839 */
[----:B------:R-:W-:Y:S01]  /*f8d0*/  LOP3.LUT R51, R0, 0xffff0000, RZ, 0xc0, !PT ;  /* 0xffff000000337812 */ /* 0x000fe200078ec0ff */
[----:B------:R-:W-:Y:S01]  /*f8e0*/  FFMA.FTZ R59, R42, R53, R59 ;  /* 0x000000352a3b7223 */ /* 0x000fe2000001003b */
[----:B------:R-:W-:-:S02]  /*f8f0*/  IMAD.U32 R42, R3, 0x10000, RZ ;  /* 0x00010000032a7824 */ /* 0x000fc400078e00ff */
[----:B------:R-:W-:Y:S02]  /*f900*/  IMAD.U32 R44, R6, 0x10000, RZ ;  /* 0x00010000062c7824 */ /* 0x000fe400078e00ff */
[-C--:B------:R-:W-:Y:S01]  /*f910*/  FMUL.FTZ R53, R8, R51.reuse ;  /* 0x0000003308357220 */ /* 0x080fe20000410000 */
[----:B------:R-:W-:Y:S01]  /*f920*/  FFMA.FTZ R50, R4, R51, -R61 ;  /* 0x0000003304327223 */ /* 0x000fe2000001083d */
[C---:B------:R-:W-:Y:S01]  /*f930*/  FMUL.FTZ R8, R47.reuse, R46 ;  /* 0x0000002e2f087220 */ /* 0x040fe20000410000 */
        /* <DEDUP_REMOVED lines=47> */
.L_x_4215:
[----:B------:R-:W-:Y:S05]  /*fc30*/  BSYNC B1 ;  /* 0x0000000000017941 */ /* 0x000fea0003800000 */
.L_x_4214:
[----:B------:R-:W-:-:S13]  /*fc40*/  ISETP.GE.AND P0, PT, R229, R40, PT ;  /* 0x00000028e500720c */ /* 0x000fda0003f06270 */
[----:B------:R-:W-:Y:S05]  /*fc50*/  @P0 BRA `(.L_x_4198) ;  /* 0x00000010004c0947 */ /* 0x000fea0003800000 */
[----:B------:R-:W4:Y:S01]  /*fc60*/  LDC R40, c[0x0][0x3f4] ;  /* 0x0000fd00ff287b82 */ /* 0x000f220000000800 */
[C---:B0123--:R-:W-:Y:S01]  /*fc70*/  VIADD R5, R18.reuse, 0x20 ;  /* 0x0000002012057836 */ /* 0x04ffe20000000000 */
[----:B------:R-:W-:Y:S01]  /*fc80*/  BSSY B1, `(.L_x_4220) ;  /* 0x000005e000017945 */ /* 0x000fe20003800000 */
[C---:B------:R-:W-:Y:S01]  /*fc90*/  VIADD R7, R18.reuse, 0x40 ;  /* 0x0000004012077836 */ /* 0x040fe20000000000 */
[----:B------:R-:W-:Y:S02]  /*fca0*/  SHF.R.U32.HI R56, RZ, 0x3, R206 ;  /* 0x00000003ff387819 */ /* 0x000fe400000116ce */
[-C--:B----4-:R-:W-:Y:S02]  /*fcb0*/  ISETP.GE.AND P0, PT, R18, R40.reuse, PT ;  /* 0x000000281200720c */ /* 0x090fe40003f06270 */
[-C--:B------:R-:W-:Y:S02]  /*fcc0*/  ISETP.GE.AND P1, PT, R5, R40.reuse, PT ;  /* 0x000000280500720c */ /* 0x080fe40003f26270 */
[----:B------:R-:W-:-:S09]  /*fcd0*/  ISETP.GE.AND P2, PT, R7, R40, PT ;  /* 0x000000280700720c */ /* 0x000fd20003f46270 */
[----:B------:R-:W-:Y:S05]  /*fce0*/  @P0 BRA `(.L_x_4221) ;  /* 0x00000004005c0947 */ /* 0x000fea0003800000 */
[----:B------:R-:W2:Y:S01]  /*fcf0*/  LDL R58, [R1+0x80] ;  /* 0x00008000013a7983 */ /* 0x000ea20000100800 */
[----:B------:R-:W-:Y:S01]  /*fd00*/  LEA.HI R4, R40, R233, RZ, 0x1d ;  /* 0x000000e928047211 */ /* 0x000fe200078fe8ff */
[----:B------:R-:W-:Y:S01]  /*fd10*/  IMAD.U32 R50, R32, 0x10000, RZ ;  /* 0x0001000020327824 */ /* 0x000fe200078e00ff */
[C---:B------:R-:W-:Y:S01]  /*fd20*/  LOP3.LUT R54, R36.reuse, 0xffff0000, RZ, 0xc0, !PT ;  /* 0xffff000024367812 */ /* 0x040fe200078ec0ff */
[----:B------:R-:W-:Y:S01]  /*fd30*/  IMAD.U32 R52, R36, 0x10000, RZ ;  /* 0x0001000024347824 */ /* 0x000fe200078e00ff */
        /* <DEDUP_REMOVED lines=23> */
[----:B------:R-:W-:-:S02]  /*feb0*/  IMAD.U32 R48, R10, 0x10000, RZ ;  /* 0x000100000a307824 */ /* 0x000fc400078e00ff */
[-C--:B------:R-:W-:Y:S01]  /*fec0*/  FMUL.FTZ R36, R61, R47.reuse ;  /* 0x0000002f3d247220 */ /* 0x080fe20000410000 */
[----:B------:R-:W-:Y:S01]  /*fed0*/  IMAD.U32 R46, R38, 0x10000, RZ ;  /* 0x00010000262e7824 */ /* 0x000fe200078e00ff */
[----:B------:R-:W-:Y:S01]  /*fee0*/  LOP3.LUT R10, R10, 0xffff0000, RZ, 0xc0, !PT ;  /* 0xffff00000a0a7812 */ /* 0x000fe200078ec0ff */
[C---:B------:R-:W-:Y:S01]  /*fef0*/  IMAD.U32 R49, R11.reuse, 0x10000, RZ ;  /* 0x000100000b317824 */ /* 0x040fe200078e00ff */
[----:B------:R-:W-:Y:S02]  /*ff00*/  LOP3.LUT R38, R38, 0xffff0000, RZ, 0xc0, !PT ;  /* 0xffff000026267812 */ /* 0x000fe400078ec0ff */
[----:B------:R-:W-:Y:S01]  /*ff10*/  LOP3.LUT R11, R11, 0xffff0000, RZ, 0xc0, !PT ;  /* 0xffff00000b0b7812 */ /* 0x000fe200078ec0ff */
[----:B--2---:R-:W0:Y:S02]  /*ff20*/  LDS.128 R4, [R58] ;  /* 0x000000003a047984 */ /* 0x004e240000000c00 */
[C---:B0-----:R-:W-:Y:S01]  /*ff30*/  IMAD.U32 R42, R4.reuse, 0x10000, RZ ;  /* 0x00010000042a7824 */ /* 0x041fe200078e00ff */
[----:B------:R-:W-:Y:S01]  /*ff40*/  LOP3.LUT R4, R4, 0xffff0000, RZ, 0xc0, !PT ;  /* 0xffff000004047812 */ /* 0x000fe200078ec0ff */
[C---:B------:R-:W-:Y:S01]  /*ff50*/  IMAD.U32 R43, R5.reuse, 0x10000, RZ ;  /* 0x00010000052b7824 */ /* 0x040fe200078e00ff */
[----:B------:R-:W-:Y:S01]  /*ff60*/  LOP3.LUT R5, R5, 0xffff0000, RZ, 0xc0, !PT ;  /* 0xffff000005057812 */ /* 0x000fe200078ec0ff */
[-C--:B------:R-:W-:Y:S01]  /*ff70*/  FFMA.FTZ R51, R50, R42.reuse, -R51 ;  /* 0x0000002a32337223 */ /* 0x080fe20000010833 */
[----:B------:R-:W-:Y:S01]  /*ff80*/  FFMA.FTZ R53, R52, R42, R53 ;  /* 0x0000002a34357223 */ /* 0x000fe20000010035 */
[-C--:B------:R-:W-:Y:S01]  /*ff90*/  FFMA.FTZ R8, R32, R4.reuse, -R55 ;  /* 0x0000000420087223 */ /* 0x080fe20000010837 */
[----:B------:R-:W-:Y:S01]  /*ffa0*/  FFMA.FTZ R32, R54, R4, R57 ;  /* 0x0000000436207223 */ /* 0x000fe20000010039 */
[----:B------:R-:W-:Y:S01]  /*ffb0*/  FMUL.FTZ R42, R59, R47 ;  /* 0x0000002f3b2a7220 */ /* 0x000fe20000410000 */
[C---:B------:R-:W-:Y:S01]  /*ffc0*/  IMAD.U32 R4, R34.reuse, 0x10000, RZ ;  /* 0x0001000022047824 */ /* 0x040fe200078e00ff */
[----:B------:R-:W-:Y:S01]  /*ffd0*/  LOP3.LUT R34, R34, 0xffff0000, RZ, 0xc0, !PT ;  /* 0xffff000022227812 */ /* 0x000fe200078ec0ff */
[----:B------:R-:W-:-:S02]  /*ffe0*/  IMAD.U32 R44, R6, 0x10000, RZ ;  /* 0x00010000062c7824 */ /* 0x000fc400078e00ff */
[-C--:B------:R-:W-:Y:S01]  /*fff0*/  FFMA.FTZ R36, R59, R43.reuse, -R36 ;  /* 0x0000002b3b247223 */ /* 0x080fe20000010824 */
[----:B------:R-:W-:Y:S01]  /*10000*/  FFMA.FTZ R42, R61, R43, R42 ;  /* 0x0000002b3d2a7223 */ /* 0x000fe2000001002a */
[----:B------:R-:W-:Y:S01]  /*10010*/  LOP3.LUT R6, R6, 0xffff0000, RZ, 0xc0, !PT ;  /* 0xffff000006067812 */ /* 0x000fe200078ec0ff */
[----:B------:R-:W-:Y:S01]  /*10020*/  FMUL.FTZ R43, R46, R48 ;  /* 0x000000302e2b7220 */ /* 0x000fe20000410000 */
[----:B------:R-:W-:Y:S02]  /*10030*/  IMAD.U32 R61, R39, 0x10000, RZ ;  /* 0x00010000273d7824 */ /* 0x000fe400078e00ff */
[-C--:B------:R-:W-:Y:S01]  /*10040*/  FMUL.FTZ R55, R38, R10.reuse ;  /* 0x0000000a26377220 */ /* 0x080fe20000410000 */
[----:B------:R-:W-:Y:S01]  /*10050*/  FMUL.FTZ R57, R34, R10 ;  /* 0x0000000a22397220 */ /* 0x000fe20000410000 */
[----:B------:R-:W-:Y:S02]  /*10060*/  IMAD.U32 R59, R35, 0x10000, RZ ;  /* 0x00010000233b7824 */ /* 0x000fe400078e00ff */
[C---:B------:R-:W-:Y:S01]  /*10070*/  FMUL.FTZ R47, R4.reuse, R48 ;  /* 0x00000030042f7220 */ /* 0x040fe20000410000 */
[----:B------:R-:W-:Y:S01]  /*10080*/  FFMA.FTZ R43, R4, R44, -R43 ;  /* 0x0000002c042b7223 */ /* 0x000fe2000001082b */
[----:B------:R-:W-:-:S02]  /*10090*/  IMAD.U32 R45, R7, 0x10000, RZ ;  /* 0x00010000072d7824 */ /* 0x000fc400078e00ff */
[-C--:B------:R-:W-:Y:S01]  /*100a0*/  FMUL.FTZ R4, R61, R49.reuse ;  /* 0x000000313d047220 */ /* 0x080fe20000410000 */
[-C--:B------:R-:W-:Y:S01]  /*100b0*/  FFMA.FTZ R34, R34, R6.reuse, -R55 ;  /* 0x0000000622227223 */ /* 0x080fe20000010837 */
[----:B------:R-:W-:Y:S01]  /*100c0*/  FFMA.FTZ R57, R38, R6, R57 ;  /* 0x0000000626397223 */ /* 0x000fe20000010039 */
[----:B------:R-:W-:Y:S01]  /*100d0*/  FMUL.FTZ R6, R59, R49 ;  /* 0x000000313b067220 */ /* 0x000fe20000410000 */
[----:B------:R-:W-:Y:S01]  /*100e0*/  LOP3.LUT R39, R39, 0xffff0000, RZ, 0xc0, !PT ;  /* 0xffff000027277812 */ /* 0x000fe200078ec0ff */
[-C--:B------:R-:W-:Y:S01]  /*100f0*/  FFMA.FTZ R38, R59, R45.reuse, -R4 ;  /* 0x0000002d3b267223 */ /* 0x080fe20000010804 */
[----:B------:R-:W-:Y:S01]  /*10100*/  LOP3.LUT R35, R35, 0xffff0000, RZ, 0xc0, !PT ;  /* 0xffff000023237812 */ /* 0x000fe200078ec0ff */
[----:B------:R-:W-:Y:S01]  /*10110*/  FFMA.FTZ R10, R46, R44, R47 ;  /* 0x0000002c2e0a7223 */ /* 0x000fe2000001002f */
[----:B------:R-:W-:Y:S01]  /*10120*/  LOP3.LUT R7, R7, 0xffff0000, RZ, 0xc0, !PT ;  /* 0xffff000007077812 */ /* 0x000fe200078ec0ff */
[----:B------:R-:W-:Y:S01]  /*10130*/  FFMA.FTZ R45, R61, R45, R6 ;  /* 0x0000002d3d2d7223 */ /* 0x000fe20000010006 */
[-C--:B------:R-:W-:Y:S01]  /*10140*/  FMUL.FTZ R4, R37, R9.reuse ;  /* 0x0000000925047220 */ /* 0x080fe20000410000 */
[----:B------:R-:W-:Y:S01]  /*10150*/  FMUL.FTZ R6, R33, R9 ;  /* 0x0000000921067220 */ /* 0x000fe20000410000 */
[-C--:B------:R-:W-:Y:S01]  /*10160*/  FMUL.FTZ R44, R39, R11.reuse ;  /* 0x0000000b272c7220 */ /* 0x080fe20000410000 */
        /* <DEDUP_REMOVED lines=15> */
.L_x_4221:
[----:B------:R-:W-:Y:S05]  /*10260*/  BSYNC B1 ;  /* 0x0000000000017941 */ /* 0x000fea0003800000 */
.L_x_4220:
[----:B------:R-:W-:Y:S04]  /*10270*/  BSSY B1, `(.L_x_4222) ;  /* 0x0000059000017945 */ /* 0x000fe80003800000 */
[----:B------:R-:W-:Y:S05]  /*10280*/  @P1 BRA `(.L_x_4223) ;  /* 0x00000004005c1947 */ /* 0x000fea0003800000 */
[----:B------:R-:W2:Y:S01]  /*10290*/  LDL R50, [R1+0x78] ;  /* 0x0000780001327983 */ /* 0x000ea20000100800 */
[----:B0-----:R-:W-:Y:S01]  /*102a0*/  LEA.HI R4, R40, R234, RZ, 0x1d ;  /* 0x000000ea28047211 */ /* 0x001fe200078fe8ff */
        /* <DEDUP_REMOVED lines=10> */
[C---:B------:R-:W-:Y:S01]  /*10350*/  IMAD.U32 R49, R30.reuse, 0x10000, RZ ;  /* 0x000100001e317824 */ /* 0x040fe200078e00ff */
[----:B------:R-:W-:Y:S01]  /*10360*/  LOP3.LUT R30, R30, 0xffff0000, RZ, 0xc0, !PT ;  /* 0xffff00001e1e7812 */ /* 0x000fe200078ec0ff */
[----:B------:R-:W-:Y:S01]  /*10370*/  IMAD.SHL.U32 R7, R7, 0x400, RZ ;  /* 0x0000040007077824 */ /* 0x000fe200078e00ff */
[----:B------:R-:W-:Y:S01]  /*10380*/  LOP3.LUT R5, R4, R56, RZ, 0x3c, !PT ;  /* 0x0000003804057212 */ /* 0x000fe200078e3cff */
[C---:B------:R-:W-:Y:S01]  /*10390*/  IMAD.U32 R47, R26.reuse, 0x10000, RZ ;  /* 0x000100001a2f7824 */ /* 0x040fe200078e00ff */
[----:B------:R-:W-:-:S02]  /*103a0*/  LOP3.LUT R26, R26, 0xffff0000, RZ, 0xc0, !PT ;  /* 0xffff00001a1a7812 */ /* 0x000fc400078ec0ff */
[----:B------:R-:W-:Y:S02]  /*103b0*/  LOP3.LUT R7, R7, 0x7fffe000, RZ, 0xc0, !PT ;  /* 0x7fffe00007077812 */ /* 0x000fe400078ec0ff */
[----:B------:R-:W-:Y:S02]  /*103c0*/  LOP3.LUT R29, R29, 0xffff0000, RZ, 0xc0, !PT ;  /* 0xffff00001d1d7812 */ /* 0x000fe400078ec0ff */
[----:B------:R-:W-:Y:S02]  /*103d0*/  IADD3 R9, R5, R7, R216 ;  /* 0x0000000705097210 */ /* 0x000fe40007ffe0d8 */
[----:B------:R-:W-:-:S03]  /*103e0*/  LOP3.LUT R25, R25, 0xffff0000, RZ, 0xc0, !PT ;  /* 0xffff000019197812 */ /* 0x000fc600078ec0ff */
        /* <DEDUP_REMOVED lines=20> */
[C---:B------:R-:W-:Y:S01]  /*10530*/  FMUL.FTZ R33, R24.reuse, R8 ;  /* 0x0000000818217220 */ /* 0x040fe20000410000 */
[----:B------:R-:W-:Y:S01]  /*10540*/  FFMA.FTZ R37, R24, R4, -R37 ;  /* 0x0000000418257223 */ /* 0x000fe20000010825 */
[-C--:B------:R-:W-:Y:S01]  /*10550*/  FMUL.FTZ R43, R48, R38.reuse ;  /* 0x00000026302b7220 */ /* 0x080fe20000410000 */
[----:B------:R-:W-:Y:S01]  /*10560*/  FMUL.FTZ R45, R44, R38 ;  /* 0x000000262c2d7220 */ /* 0x000fe20000410000 */
[----:B------:R-:W-:Y:S01]  /*10570*/  FFMA.FTZ R33, R46, R4, R33 ;  /* 0x000000042e217223 */ /* 0x000fe20000010021 */
[----:B------:R-:W-:-:S02]  /*10580*/  IMAD.U32 R35, R6, 0x10000, RZ ;  /* 0x0001000006237824 */ /* 0x000fc400078e00ff */
[-C--:B------:R-:W-:Y:S01]  /*10590*/  FMUL.FTZ R4, R49, R39.reuse ;  /* 0x0000002731047220 */ /* 0x080fe20000410000 */
[-C--:B------:R-:W-:Y:S01]  /*105a0*/  FFMA.FTZ R43, R44, R34.reuse, -R43 ;  /* 0x000000222c2b7223 */ /* 0x080fe2000001082b */
[----:B------:R-:W-:Y:S01]  /*105b0*/  FFMA.FTZ R45, R48, R34, R45 ;  /* 0x00000022302d7223 */ /* 0x000fe2000001002d */
[C---:B------:R-:W-:Y:S01]  /*105c0*/  FMUL.FTZ R24, R47.reuse, R39 ;  /* 0x000000272f187220 */ /* 0x040fe20000410000 */
[-C--:B------:R-:W-:Y:S01]  /*105d0*/  FFMA.FTZ R8, R47, R35.reuse, -R4 ;  /* 0x000000232f087223 */ /* 0x080fe20000010804 */
[----:B------:R-:W-:Y:S02]  /*105e0*/  IMAD.U32 R34, R31, 0x10000, RZ ;  /* 0x000100001f227824 */ /* 0x000fe400078e00ff */
[-C--:B------:R-:W-:Y:S01]  /*105f0*/  FMUL.FTZ R39, R30, R10.reuse ;  /* 0x0000000a1e277220 */ /* 0x080fe20000410000 */
[----:B------:R-:W-:Y:S02]  /*10600*/  IMAD.U32 R4, R27, 0x10000, RZ ;  /* 0x000100001b047824 */ /* 0x000fe400078e00ff */
[----:B------:R-:W-:Y:S01]  /*10610*/  FMUL.FTZ R47, R26, R10 ;  /* 0x0000000a1a2f7220 */ /* 0x000fe20000410000 */
[----:B------:R-:W-:Y:S01]  /*10620*/  LOP3.LUT R6, R6, 0xffff0000, RZ, 0xc0, !PT ;  /* 0xffff000006067812 */ /* 0x000fe200078ec0ff */
[----:B------:R-:W-:Y:S01]  /*10630*/  FFMA.FTZ R10, R49, R35, R24 ;  /* 0x00000023310a7223 */ /* 0x000fe20000010018 */
[----:B------:R-:W-:-:S02]  /*10640*/  IMAD.U32 R36, R7, 0x10000, RZ ;  /* 0x0001000007247824 */ /* 0x000fc400078e00ff */
[-C--:B------:R-:W-:Y:S01]  /*10650*/  FMUL.FTZ R35, R34, R41.reuse ;  /* 0x0000002922237220 */ /* 0x080fe20000410000 */
[----:B------:R-:W-:Y:S01]  /*10660*/  LOP3.LUT R31, R31, 0xffff0000, RZ, 0xc0, !PT ;  /* 0xffff00001f1f7812 */ /* 0x000fe200078ec0ff */
[----:B------:R-:W-:Y:S01]  /*10670*/  FMUL.FTZ R41, R4, R41 ;  /* 0x0000002904297220 */ /* 0x000fe20000410000 */
[----:B------:R-:W-:Y:S01]  /*10680*/  LOP3.LUT R27, R27, 0xffff0000, RZ, 0xc0, !PT ;  /* 0xffff00001b1b7812 */ /* 0x000fe200078ec0ff */
[----:B------:R-:W-:Y:S01]  /*10690*/  FFMA.FTZ R47, R30, R6, R47 ;  /* 0x000000061e2f7223 */ /* 0x000fe2000001002f */
[----:B------:R-:W-:Y:S01]  /*106a0*/  LOP3.LUT R7, R7, 0xffff0000, RZ, 0xc0, !PT ;  /* 0xffff000007077812 */ /* 0x000fe200078ec0ff */
[----:B------:R-:W-:Y:S01]  /*106b0*/  FFMA.FTZ R35, R4, R36, -R35 ;  /* 0x0000002404237223 */ /* 0x000fe20000010823 */
[----:B------:R-:W-:Y:S01]  /*106c0*/  FFMA.FTZ R39, R26, R6, -R39 ;  /* 0x000000061a277223 */ /* 0x000fe20000010827 */
[----:B------:R-:W-:Y:S01]  /*106d0*/  FFMA.FTZ R41, R34, R36, R41 ;  /* 0x0000002422297223 */ /* 0x000fe20000010029 */
[----:B------:R-:W-:Y:S01]  /*106e0*/  FMUL.FTZ R4, R29, R9 ;  /* 0x000000091d047220 */ /* 0x000fe20000410000 */
        /* <DEDUP_REMOVED lines=17> */
.L_x_4223:
[----:B------:R-:W-:Y:S05]  /*10800*/  BSYNC B1 ;  /* 0x0000000000017941 */ /* 0x000fea0003800000 */
.L_x_4222:
[----:B------:R-:W-:Y:S05]  /*10810*/  @P2 BRA `(.L_x_4198) ;  /* 0x00000004005c2947 */ /* 0x000fea0003800000 */
[----:B0-----:R-:W2:Y:S01]  /*10820*/  LDL R41, [R1+0x74] ;  /* 0x0000740001297983 */ /* 0x001ea20000100800 */
        /* <DEDUP_REMOVED lines=45> */
[----:B------:R-:W-:-:S02]  /*10b00*/  IMAD.U32 R27, R6, 0x10000, RZ ;  /* 0x00010000061b7824 */ /* 0x000fc400078e00ff */
[-C--:B------:R-:W-:Y:S01]  /*10b10*/  FMUL.FTZ R0, R39, R31.reuse ;  /* 0x0000001f27007220 */ /* 0x080fe20000410000 */
[----:B------:R-:W-:Y:S01]  /*10b20*/  FFMA.FTZ R25, R38, R4, R25 ;  /* 0x0000000426197223 */ /* 0x000fe20000010019 */
        /* <DEDUP_REMOVED lines=15> */
[-C--:B------:R-:W-:Y:S01]  /*10c20*/  FFMA.FTZ R31, R12, R6.reuse, -R31 ;  /* 0x000000060c1f7223 */ /* 0x080fe2000001081f */
[----:B------:R-:W-:Y:S01]  /*10c30*/  LOP3.LUT R7, R7, 0xffff0000, RZ, 0xc0, !PT ;  /* 0xffff000007077812 */ /* 0x000fe200078ec0ff */
[----:B------:R-:W-:Y:S01]  /*10c40*/  FFMA.FTZ R37, R20, R6, R37 ;  /* 0x0000000614257223 */ /* 0x000fe20000010025 */
[-C--:B------:R-:W-:Y:S01]  /*10c50*/  FFMA.FTZ R27, R0, R28.reuse, -R27 ;  /* 0x0000001c001b7223 */ /* 0x080fe2000001081b */
        /* <DEDUP_REMOVED lines=19> */
.L_x_4198:
[----:B------:R-:W-:Y:S05]  /*10d90*/  BSYNC B0 ;  /* 0x0000000000007941 */ /* 0x000fea0003800000 */
.L_x_4179:
[----:B------:R-:W-:Y:S01]  /*10da0*/  @!PT LDS RZ, [RZ] ;  /* 0x00000000fffff984 */ /* 0x000fe20000000800 */
[----:B------:R-:W-:Y:S01]  /*10db0*/  @!PT LDS RZ, [RZ] ;  /* 0x00000000fffff984 */ /* 0x000fe20000000800 */
[----:B------:R-:W-:Y:S01]  /*10dc0*/  @!PT LDS RZ, [RZ] ;  /* 0x00000000fffff984 */ /* 0x000fe20000000800 */
[----:B------:R-:W-:Y:S01]  /*10dd0*/  @!PT LDS RZ, [RZ] ;  /* 0x00000000fffff984 */ /* 0x000fe20000000800 */
[----:B------:R5:W-:Y:S06]  /*10de0*/  MEMBAR.ALL.CTA ;  /* 0x0000000000007992 */ /* 0x000bec0000008000 */
[----:B-----5:R-:W5:Y:S01]  /*10df0*/  FENCE.VIEW.ASYNC.S ;  /* 0x00000000000073c6 */ /* 0x020f620000000000 */
[----:B------:R-:W-:Y:S05]  /*10e00*/  WARPSYNC.ALL ;  /* 0x0000000000007948 */ /* 0x000fea0003800000 */
[----:B-----5:R-:W-:Y:S06]  /*10e10*/  BAR.SYNC.DEFER_BLOCKING 0xd, 0x100 ;  /* 0x0344000000007b1d */ /* 0x020fec0000010000 */
.L_x_4177:
[----:B------:R-:W5:Y:S02]  /*10e20*/  LDL R0, [R1+0x1c] ;  /* 0x00001c0001007983 */ /* 0x000f640000100800 */
[----:B-----5:R-:W-:-:S13]  /*10e30*/  R2UR UR4, R0 ;  /* 0x00000000000472ca */ /* 0x020fda00000e0000 */
[----:B------:R-:W-:-:S05]  /*10e40*/  IMAD.U32 R0, RZ, RZ, UR4 ;  /* 0x00000004ff007e24 */ /* 0x000fca000f8e00ff */
[----:B------:R-:W-:-:S13]  /*10e50*/  ISETP.NE.AND P0, PT, R0, 0x3, PT ;  /* 0x000000030000780c */ /* 0x000fda0003f05270 */
[----:B------:R-:W-:Y:S05]  /*10e60*/  @!P0 BRA `(.L_x_4224) ;  /* 0x0000000000048947 */ /* 0x000fea0003800000 */
[----:B------:R-:W-:Y:S01]  /*10e70*/  BPT.TRAP 0x1 ;  /* 0x000000040000795c */ /* 0x000fe20000300000 */
.L_x_4224:
[----:B01234-:R-:W-:Y:S01]  /*10e80*/  IMAD R6, R215, 0x8, R16 ;  /* 0x00000008d7067824 */ /* 0x01ffe200078e0210 */
[----:B------:R-:W-:-:S04]  /*10e90*/  SHF.L.U32 R3, R217, 0x1f, RZ ;  /* 0x0000001fd9037819 */ /* 0x000fc800000006ff */
[----:B------:R0:W1:Y:S01]  /*10ea0*/  SYNCS.PHASECHK.TRANS64.TRYWAIT P2, [R6+URZ+0x36830], R3 ;  /* 0x03683003060075a7 */ /* 0x000062000804017f */
[----:B------:R-:W-:Y:S05]  /*10eb0*/  @!P0 BRA `(.L_x_4225) ;  /* 0x0000000000048947 */ /* 0x000fea0003800000 */
[----:B------:R-:W-:Y:S01]  /*10ec0*/  BPT.TRAP 0x1 ;  /* 0x000000040000795c */ /* 0x000fe20000300000 */
.L_x_4225:
[----:B------:R-:W2:Y:S01]  /*10ed0*/  S2R R0, SR_TID.X ;  /* 0x0000000000007919 */ /* 0x000ea20000002100 */
[----:B------:R-:W-:Y:S01]  /*10ee0*/  IMAD.MOV.U32 R119, RZ, RZ, RZ ;  /* 0x000000ffff777224 */ /* 0x000fe200078e00ff */
[----:B--2---:R-:W-:-:S04]  /*10ef0*/  LOP3.LUT R0, R0, 0x7f, RZ, 0xc0, !PT ;  /* 0x0000007f00007812 */ /* 0x004fc800078ec0ff */
[----:B------:R-:W-:Y:S01]  /*10f00*/  ISETP.NE.AND P1, PT, R0, RZ, PT ;  /* 0x000000ff0000720c */ /* 0x000fe20003f25270 */
[----:B-1----:R-:W-:-:S12]  /*10f10*/  @P2 BRA `(.L_x_4226) ;  /* 0x0000000000082947 */ /* 0x002fd80003800000 */
[----:B------:R-:W1:Y:S02]  /*10f20*/  SYNCS.PHASECHK.TRANS64.TRYWAIT P2, [R6+URZ+0x36830], R3 ;  /* 0x03683003060075a7 */ /* 0x000e64000804017f */
[----:B-1----:R-:W-:Y:S05]  /*10f30*/  @!P2 BRA `(.L_x_4227) ;  /* 0x0000015c0008a947 */ /* 0x002fea0003800000 */
.L_x_4226:
[----:B------:R-:W-:Y:S05]  /*10f40*/  WARPSYNC.ALL ;  /* 0x0000000000007948 */ /* 0x000fea0003800000 */
[----:B------:R-:W-:Y:S01]  /*10f50*/  VIADD R0, R16, 0x21400 ;  /* 0x0002140010007836 */ /* 0x000fe20000000000 */
[----:B------:R-:W-:Y:S01]  /*10f60*/  R2UR UR20, R2 ;  /* 0x00000000021472ca */ /* 0x000fe200000e0000 */
[----:B01----:R-:W-:Y:S01]  /*10f70*/  IMAD.MOV.U32 R3, RZ, RZ, 0x40000040 ;  /* 0x40000040ff037424 */ /* 0x003fe200078e00ff */
[----:B------:R-:W-:Y:S01]  /*10f80*/  WARPGROUP.ARRIVE ;  /* 0x00000000000079c5 */ /* 0x000fe20000000000 */
[----:B------:R-:W-:Y:S01]  /*10f90*/  UMOV UR5, 0x40000040 ;  /* 0x4000004000057882 */ /* 0x000fe20000000000 */
[----:B------:R-:W-:Y:S01]  /*10fa0*/  SHF.R.U32.HI R0, RZ, 0x4, R0 ;  /* 0x00000004ff007819 */ /* 0x000fe20000011600 */
[----:B------:R-:W-:Y:S01]  /*10fb0*/  IMAD.MOV.U32 R5, RZ, RZ, 0x40000040 ;  /* 0x40000040ff057424 */ /* 0x000fe200078e00ff */
[----:B------:R-:W-:Y:S01]  /*10fc0*/  R2UR UR7, R3 ;  /* 0x00000000030772ca */ /* 0x000fe200000e0000 */
[----:B------:R-:W-:Y:S01]  /*10fd0*/  UMOV UR23, UR5 ;  /* 0x0000000500177c82 */ /* 0x000fe20008000000 */
[----:B------:R-:W-:Y:S01]  /*10fe0*/  LOP3.LUT R0, R0, 0x3fff, RZ, 0xc0, !PT ;  /* 0x00003fff00007812 */ /* 0x000fe200078ec0ff */
[----:B------:R-:W-:Y:S01]  /*10ff0*/  IMAD.U32 R21, RZ, RZ, UR5 ;  /* 0x00000005ff157e24 */ /* 0x000fe2000f8e00ff */
[----:B------:R-:W-:Y:S01]  /*11000*/  UMOV UR9, UR23 ;  /* 0x0000001700097c82 */ /* 0x000fe20008000000 */
[----:B------:R-:W-:Y:S01]  /*11010*/  IMAD.MOV.U32 R9, RZ, RZ, 0x40000040 ;  /* 0x40000040ff097424 */ /* 0x000fe200078e00ff */
[----:B------:R-:W-:Y:S01]  /*11020*/  LOP3.LUT R218, R0, 0x10000, RZ, 0xfc, !PT ;  /* 0x0001000000da7812 */ /* 0x000fe200078efcff */
[----:B------:R-:W-:Y:S01]  /*11030*/  ULOP3.LUT UR20, UR20, 0x10000, URZ, 0xfc, !UPT ;  /* 0x0001000014147892 */ /* 0x000fe2000f8efc3f */
[----:B------:R-:W-:Y:S01]  /*11040*/  IMAD.MOV.U32 R11, RZ, RZ, 0x40000040 ;  /* 0x40000040ff0b7424 */ /* 0x000fe200078e00ff */
[----:B------:R-:W-:Y:S01]  /*11050*/  UMOV UR13, UR23 ;  /* 0x00000017000d7c82 */ /* 0x000fe20008000000 */
[----:B------:R-:W-:Y:S01]  /*11060*/  R2UR UR15, R9 ;  /* 0x00000000090f72ca */ /* 0x000fe200000e0000 */
[----:B------:R-:W-:Y:S01]  /*11070*/  IMAD R2, R215, 0xa80, R218 ;  /* 0x00000a80d7027824 */ /* 0x000fe200078e02da */
[----:B------:R-:W-:Y:S01]  /*11080*/  UMOV UR17, UR23 ;  /* 0x0000001700117c82 */ /* 0x000fe20008000000 */
[----:B------:R-:W-:Y:S01]  /*11090*/  IMAD.MOV.U32 R9, RZ, RZ, 0x40000040 ;  /* 0x40000040ff097424 */ /* 0x000fe200078e00ff */
[----:B------:R-:W-:Y:S01]  /*110a0*/  UMOV UR4, UR20 ;  /* 0x0000001400047c82 */ /* 0x000fe20008000000 */
[C---:B------:R-:W-:Y:S01]  /*110b0*/  VIADD R4, R2.reuse, 0x80 ;  /* 0x0000008002047836 */ /* 0x040fe20000000000 */
[C---:B------:R-:W-:Y:S01]  /*110c0*/  R2UR UR6, R2.reuse ;  /* 0x00000000020672ca */ /* 0x040fe200000e0000 */
[----:B------:R-:W-:Y:S01]  /*110d0*/  UMOV UR22, UR4 ;  /* 0x0000000400167c82 */ /* 0x000fe20008000000 */
[----:B------:R-:W-:Y:S01]  /*110e0*/  IMAD.U32 R20, RZ, RZ, UR4 ;  /* 0x00000004ff147e24 */ /* 0x000fe2000f8e00ff */
[----:B------:R-:W-:Y:S01]  /*110f0*/  UMOV UR8, UR22 ;  /* 0x0000001600087c82 */ /* 0x000fe20008000000 */
[C---:B------:R-:W-:Y:S01]  /*11100*/  VIADD R8, R2.reuse, 0x180 ;  /* 0x0000018002087836 */ /* 0x040fe20000000000 */
[----:B------:R-:W-:Y:S01]  /*11110*/  UMOV UR12, UR22 ;  /* 0x00000016000c7c82 */ /* 0x000fe20008000000 */
[----:B------:R-:W-:Y:S01]  /*11120*/  UMOV UR16, UR22 ;  /* 0x0000001600107c82 */ /* 0x000fe20008000000 */
[----:B------:R-:W-:Y:S01]  /*11130*/  VIADD R10, R2, 0x280 ;  /* 0x00000280020a7836 */ /* 0x000fe20000000000 */
[----:B------:R-:W-:Y:S01]  /*11140*/  R2UR UR27, R9 ;  /* 0x00000000091b72ca */ /* 0x000fe200000e0000 */
[----:B------:R-:W-:Y:S01]  /*11150*/  UMOV UR25, 0x40000040 ;  /* 0x4000004000197882 */ /* 0x000fe20000000000 */
[----:B------:R-:W-:Y:S01]  /*11160*/  R2UR UR14, R8 ;  /* 0x00000000080e72ca */ /* 0x000fe200000e0000 */
[----:B------:R-:W-:Y:S01]  /*11170*/  VIADD R8, R2, 0x2 ;  /* 0x0000000202087836 */ /* 0x000fe20000000000 */
[----:B------:R0:W-:Y:S01]  /*11180*/  STL.64 [R1], R20 ;  /* 0x0000001401007387 */ /* 0x0001e20000100a00 */
[----:B------:R-:W-:Y:S01]  /*11190*/  HGMMA.64x16x16.F32.BF16 R72, gdesc[UR4], RZ, !UPT, gsb0 ;  /* 0x00200000044879f0 */ /* 0x000fe2000c0018ff */
[----:B------:R-:W-:Y:S01]  /*111a0*/  R2UR UR6, R4 ;  /* 0x00000000040672ca */ /* 0x000fe200000e0000 */
[----:B------:R-:W-:Y:S01]  /*111b0*/  UMOV UR4, UR22 ;  /* 0x0000001600047c82 */ /* 0x000fe20008000000 */
[----:B------:R-:W-:Y:S01]  /*111c0*/  R2UR UR7, R5 ;  /* 0x00000000050772ca */ /* 0x000fe200000e0000 */
[----:B------:R-:W-:Y:S01]  /*111d0*/  UMOV UR5, UR23 ;  /* 0x0000001700057c82 */ /* 0x000fe20008000000 */
[----:B------:R-:W-:Y:S01]  /*111e0*/  VIADD R4, R2, 0x100 ;  /* 0x0000010002047836 */ /* 0x000fe20000000000 */
[----:B------:R-:W-:Y:S01]  /*111f0*/  R2UR UR26, R8 ;  /* 0x00000000081a72ca */ /* 0x000fe200000e0000 */
[----:B------:R-:W-:Y:S01]  /*11200*/  IMAD.MOV.U32 R5, RZ, RZ, 0x40000040 ;  /* 0x40000040ff057424 */ /* 0x000fe200078e00ff */
[----:B------:R-:W-:Y:S01]  /*11210*/  P2R R14, PR, RZ, 0x2 ;  /* 0x00000002ff0e7803 */ /* 0x000fe20000000000 */
[----:B------:R-:W-:Y:S01]  /*11220*/  VIADD R8, R2, 0x182 ;  /* 0x0000018202087836 */ /* 0x000fe20000000000 */
[----:B------:R-:W-:Y:S01]  /*11230*/  R2UR UR10, R4 ;  /* 0x00000000040a72ca */ /* 0x000fe200000e0000 */
[----:B------:R-:W-:Y:S01]  /*11240*/  VIADD R4, R2, 0x200 ;  /* 0x0000020002047836 */ /* 0x000fe20000000000 */
[----:B------:R-:W-:Y:S01]  /*11250*/  R2UR UR11, R5 ;  /* 0x00000000050b72ca */ /* 0x000fe200000e0000 */
[----:B------:R-:W-:Y:S01]  /*11260*/  IMAD.MOV.U32 R5, RZ, RZ, 0x40000040 ;  /* 0x40000040ff057424 */ /* 0x000fe200078e00ff */
[----:B------:R-:W-:Y:S01]  /*11270*/  P2R R12, PR, RZ, 0x1 ;  /* 0x00000001ff0c7803 */ /* 0x000fe20000000000 */
[----:B------:R-:W-:Y:S01]  /*11280*/  IMAD.MOV.U32 R9, RZ, RZ, 0x40000040 ;  /* 0x40000040ff097424 */ /* 0x000fe200078e00ff */
[----:B------:R-:W-:Y:S01]  /*11290*/  R2UR UR18, R4 ;  /* 0x00000000041272ca */ /* 0x000fe200000e0000 */
[----:B------:R-:W-:Y:S01]  /*112a0*/  VIADD R4, R2, 0x300 ;  /* 0x0000030002047836 */ /* 0x000fe20000000000 */
[----:B------:R-:W-:Y:S01]  /*112b0*/  R2UR UR19, R5 ;  /* 0x00000000051372ca */ /* 0x000fe200000e0000 */
[----:B------:R-:W-:-:S02]  /*112c0*/  IMAD.MOV.U32 R5, RZ, RZ, 0x40000040 ;  /* 0x40000040ff057424 */ /* 0x000fc400078e00ff */
[----:B0-----:R-:W-:Y:S01]  /*112d0*/  IMAD.U32 R21, RZ, RZ, UR25 ;  /* 0x00000019ff157e24 */ /* 0x001fe2000f8e00ff */
        /* <DEDUP_REMOVED lines=16> */
[----:B------:R-:W-:Y:S01]  /*113e0*/  VIADD R4, R2, 0x82 ;  /* 0x0000008202047836 */ /* 0x000fe20000000000 */
[----:B------:R-:W-:Y:S01]  /*113f0*/  UMOV UR23, UR25 ;  /* 0x0000001900177c82 */ /* 0x000fe20008000000 */
[----:B------:R-:W-:Y:S01]  /*11400*/  IMAD.MOV.U32 R5, RZ, RZ, 0x40000040 ;  /* 0x40000040ff057424 */ /* 0x000fe200078e00ff */
[----:B------:R-:W-:Y:S02]  /*11410*/  WARPGROUP.DEPBAR.LE gsb0, 0x0 ;  /* 0x00008000000079c5 */ /* 0x000fe40000010000 */
[----:B------:R-:W-:-:S06]  /*11420*/  WARPGROUP.ARRIVE ;  /* 0x00000000000079c5 */ /* 0x000fcc0000000000 */
[----:B------:R-:W-:Y:S01]  /*11430*/  HGMMA.64x16x16.F32.BF16 R48, gdesc[UR12], RZ, !UPT, gsb0 ;  /* 0x002000000c3079f0 */ /* 0x000fe2000c0018ff */
[----:B------:R-:W-:Y:S01]  /*11440*/  UIADD3 UR12, UR20, 0x2, URZ ;  /* 0x00000002140c7890 */ /* 0x000fe2000fffe03f */
[----:B------:R-:W-:-:S06]  /*11450*/  UMOV UR13, UR23 ;  /* 0x00000017000d7c82 */ /* 0x000fcc0008000000 */
[----:B------:R-:W-:Y:S02]  /*11460*/  UMOV UR24, UR12 ;  /* 0x0000000c00187c82 */ /* 0x000fe40008000000 */
[----:B------:R-:W-:Y:S01]  /*11470*/  UMOV UR22, UR24 ;  /* 0x0000001800167c82 */ /* 0x000fe20008000000 */
[----:B------:R-:W-:Y:S01]  /*11480*/  IMAD.U32 R20, RZ, RZ, UR24 ;  /* 0x00000018ff147e24 */ /* 0x000fe2000f8e00ff */
[----:B------:R-:W-:-:S04]  /*11490*/  UMOV UR12, UR22 ;  /* 0x00000016000c7c82 */ /* 0x000fc80008000000 */
[----:B------:R0:W-:Y:S01]  /*114a0*/  STL.64 [R1+0x48], R20 ;  /* 0x0000481401007387 */ /* 0x0001e20000100a00 */
        /* <DEDUP_REMOVED lines=35> */
[----:B------:R-:W-:Y:S01]  /*116e0*/  UMOV UR25, 0x40000040 ;  /* 0x4000004000197882 */ /* 0x000fe20000000000 */
[----:B------:R-:W-:Y:S01]  /*116f0*/  R2UR UR27, R9 ;  /* 0x00000000091b72ca */ /* 0x000fe200000e0000 */
[----:B------:R-:W-:Y:S02]  /*11700*/  VIADD R8, R2, 0x184 ;  /* 0x0000018402087836 */ /* 0x000fe40000000000 */
[----:B------:R-:W-:Y:S02]  /*11710*/  IMAD.MOV.U32 R9, RZ, RZ, 0x40000040 ;  /* 0x40000040ff097424 */ /* 0x000fe400078e00ff */
        /* <DEDUP_REMOVED lines=22> */
[----:B------:R-:W-:Y:S01]  /*11880*/  HGMMA.64x16x16.F32.BF16 R48, gdesc[UR16], R48, gsb0 ;  /* 0x00200000103079f0 */ /* 0x000fe20008001830 */
[----:B------:R-:W-:Y:S01]  /*11890*/  R2UR UR18, R8 ;  /* 0x00000000081272ca */ /* 0x000fe200000e0000 */
[----:B------:R-:W-:Y:S01]  /*118a0*/  UMOV UR17, UR23 ;  /* 0x0000001700117c82 */ /* 0x000fe20008000000 */
[----:B------:R-:W-:Y:S01]  /*118b0*/  R2UR UR19, R9 ;  /* 0x00000000091372ca */ /* 0x000fe200000e0000 */
        /* <DEDUP_REMOVED lines=14> */
[----:B------:R-:W-:Y:S01]  /*119a0*/  UMOV UR4, UR22 ;  /* 0x0000001600047c82 */ /* 0x000fe20008000000 */
[----:B------:R-:W-:-:S03]  /*119b0*/  UMOV UR16, UR22 ;  /* 0x0000001600107c82 */ /* 0x000fc60008000000 */
        /* <DEDUP_REMOVED lines=206> */
[----:B------:R-:W-:Y:S01]  /*126a0*/  UMOV UR16, UR22 ;  /* 0x0000001600107c82 */ /* 0x000fe20008000000 */
[----:B------:R-:W-:Y:S01]  /*126b0*/  UIADD3 UR52, UR20, 0x406, URZ ;  /* 0x0000040614347890 */ /* 0x000fe2000fffe03f */
[----:B------:R-:W-:Y:S01]  /*126c0*/  UMOV UR53, 0x40000040 ;  /* 0x4000004000357882 */ /* 0x000fe20000000000 */
[----:B------:R-:W-:Y:S01]  /*126d0*/  UIADD3 UR48, UR20, 0x800, URZ ;  /* 0x0000080014307890 */ /* 0x000fe2000fffe03f */
[----:B------:R0:W-:Y:S01]  /*126e0*/  STL.64 [R1+0x28], R20 ;  /* 0x0000281401007387 */ /* 0x0001e20000100a00 */
[----:B------:R-:W-:Y:S01]  /*126f0*/  UMOV UR49, 0x40000040 ;  /* 0x4000004000317882 */ /* 0x000fe20000000000 */
[----:B------:R-:W-:Y:S01]  /*12700*/  UIADD3 UR44, UR20, 0x802, URZ ;  /* 0x00000802142c7890 */ /* 0x000fe2000fffe03f */
[----:B------:R-:W-:Y:S01]  /*12710*/  UMOV UR45, 0x40000040 ;  /* 0x40000040002d7882 */ /* 0x000fe20000000000 */
[----:B------:R-:W-:Y:S01]  /*12720*/  UIADD3 UR40, UR20, 0x804, URZ ;  /* 0x0000080414287890 */ /* 0x000fe2000fffe03f */
[----:B------:R-:W2:Y:S01]  /*12730*/  LDL R0, [R1+0x90] ;  /* 0x0000900001007983 */ /* 0x000ea20000100800 */
[----:B------:R-:W-:-:S02]  /*12740*/  WARPGROUP.DEPBAR.LE gsb0, 0x0 ;  /* 0x00008000000079c5 */ /* 0x000fc40000010000 */
        /* <DEDUP_REMOVED lines=21> */
[----:B------:R-:W-:Y:S02]  /*128a0*/  WARPGROUP.DEPBAR.LE gsb0, 0x0 ;  /* 0x00008000000079c5 */ /* 0x000fe40000010000 */
[----:B------:R-:W-:Y:S01]  /*128b0*/  WARPGROUP.ARRIVE ;  /* 0x00000000000079c5 */ /* 0x000fe20000000000 */
[C---:B------:R-:W-:Y:S02]  /*128c0*/  VIADD R8, R2.reuse, 0x504 ;  /* 0x0000050402087836 */ /* 0x040fe40000000000 */
[----:B------:R-:W-:Y:S02]  /*128d0*/  VIADD R10, R2, 0x604 ;  /* 0x00000604020a7836 */ /* 0x000fe40000000000 */
[----:B------:R-:W-:Y:S01]  /*128e0*/  IMAD.MOV.U32 R11, RZ, RZ, 0x40000040 ;  /* 0x40000040ff0b7424 */ /* 0x000fe200078e00ff */
[----:B------:R-:W-:Y:S01]  /*128f0*/  HGMMA.64x16x16.F32.BF16 R64, gdesc[UR4], R64, gsb0 ;  /* 0x00200000044079f0 */ /* 0x000fe20008001840 */
[----:B------:R-:W-:Y:S01]  /*12900*/  R2UR UR6, R4 ;  /* 0x00000000040672ca */ /* 0x000fe200000e0000 */
[----:B------:R-:W-:Y:S01]  /*12910*/  UMOV UR4, UR22 ;  /* 0x0000001600047c82 */ /* 0x000fe20008000000 */
[----:B------:R-:W-:Y:S01]  /*12920*/  R2UR UR7, R5 ;  /* 0x00000000050772ca */ /* 0x000fe200000e0000 */
[----:B------:R-:W-:Y:S01]  /*12930*/  UMOV UR5, UR23 ;  /* 0x0000001700057c82 */ /* 0x000fe20008000000 */
[----:B------:R-:W-:-:S02]  /*12940*/  VIADD R4, R2, 0x682 ;  /* 0x0000068202047836 */ /* 0x000fc40000000000 */
[----:B------:R-:W-:Y:S01]  /*12950*/  IMAD.MOV.U32 R5, RZ, RZ, 0x40000040 ;  /* 0x40000040ff057424 */ /* 0x000fe200078e00ff */
[----:B------:R-:W-:Y:S01]  /*12960*/  UMOV UR41, 0x40000040 ;  /* 0x4000004000297882 */ /* 0x000fe20000000000 */
[----:B------:R-:W-:Y:S01]  /*12970*/  UIADD3 UR36, UR20, 0x806, URZ ;  /* 0x0000080614247890 */ /* 0x000fe2000fffe03f */
[----:B------:R-:W-:Y:S01]  /*12980*/  UMOV UR37, 0x40000040 ;  /* 0x4000004000257882 */ /* 0x000fe20000000000 */
        /* <DEDUP_REMOVED lines=10> */
[----:B------:R-:W-:Y:S02]  /*12a30*/  WARPGROUP.DEPBAR.LE gsb0, 0x0 ;  /* 0x00008000000079c5 */ /* 0x000fe40000010000 */
[----:B------:R-:W-:-:S06]  /*12a40*/  WARPGROUP.ARRIVE ;  /* 0x00000000000079c5 */ /* 0x000fcc0000000000 */
[----:B------:R-:W-:Y:S03]  /*12a50*/  HGMMA.64x16x16.F32.BF16 R48, gdesc[UR16], R48, gsb0 ;  /* 0x00200000103079f0 */ /* 0x000fe60008001830 */
[----:B------:R-:W-:Y:S02]  /*12a60*/  WARPGROUP.DEPBAR.LE gsb0, 0x0 ;  /* 0x00008000000079c5 */ /* 0x000fe40000010000 */
[----:B------:R-:W-:-:S06]  /*12a70*/  WARPGROUP.ARRIVE ;  /* 0x00000000000079c5 */ /* 0x000fcc0000000000 */
[----:B------:R-:W-:Y:S01]  /*12a80*/  HGMMA.64x16x16.F32.BF16 R40, gdesc[UR4], R40, gsb0 ;  /* 0x00200000042879f0 */ /* 0x000fe20008001828 */
[----:B------:R-:W-:-:S07]  /*12a90*/  UIADD3 UR4, UR20, 0x404, URZ ;  /* 0x0000040414047890 */ /* 0x000fce000fffe03f */
[----:B------:R-:W-:Y:S01]  /*12aa0*/  UMOV UR24, UR4 ;  /* 0x0000000400187c82 */ /* 0x000fe20008000000 */
[----:B------:R-:W-:Y:S02]  /*12ab0*/  WARPGROUP.DEPBAR.LE gsb0, 0x0 ;  /* 0x00008000000079c5 */ /* 0x000fe40000010000 */
[----:B------:R-:W-:Y:S01]  /*12ac0*/  WARPGROUP.ARRIVE ;  /* 0x00000000000079c5 */ /* 0x000fe20000000000 */
[----:B------:R-:W-:Y:S01]  /*12ad0*/  IMAD.MOV.U32 R5, RZ, RZ, 0x40000040 ;  /* 0x40000040ff057424 */ /* 0x000fe200078e00ff */
[----:B------:R-:W-:Y:S01]  /*12ae0*/  R2UR UR6, R4 ;  /* 0x00000000040672ca */ /* 0x000fe200000e0000 */
[----:B------:R-:W-:Y:S01]  /*12af0*/  UMOV UR22, UR24 ;  /* 0x0000001800167c82 */ /* 0x000fe20008000000 */
[----:B------:R-:W-:Y:S01]  /*12b00*/  UMOV UR23, UR25 ;  /* 0x0000001900177c82 */ /* 0x000fe20008000000 */
[----:B------:R-:W-:Y:S01]  /*12b10*/  IMAD.MOV.U32 R9, RZ, RZ, 0x40000040 ;  /* 0x40000040ff097424 */ /* 0x000fe200078e00ff */
[----:B------:R-:W-:Y:S01]  /*12b20*/  HGMMA.64x16x16.F32.BF16 R32, gdesc[UR8], R32, gsb0 ;  /* 0x00200000082079f0 */ /* 0x000fe20008001820 */
[----:B------:R-:W-:Y:S01]  /*12b30*/  R2UR UR18, R8 ;  /* 0x00000000081272ca */ /* 0x000fe200000e0000 */
[----:B------:R-:W-:Y:S01]  /*12b40*/  IMAD.U32 R20, RZ, RZ, UR24 ;  /* 0x00000018ff147e24 */ /* 0x000fe2000f8e00ff */
[----:B------:R-:W-:-:S02]  /*12b50*/  WARPGROUP.DEPBAR.LE gsb0, 0x0 ;  /* 0x00008000000079c5 */ /* 0x000fc40000010000 */
[----:B------:R-:W-:-:S06]  /*12b60*/  WARPGROUP.ARRIVE ;  /* 0x00000000000079c5 */ /* 0x000fcc0000000000 */
[----:B------:R-:W-:Y:S03]  /*12b70*/  HGMMA.64x16x16.F32.BF16 R24, gdesc[UR12], R24, gsb0 ;  /* 0x002000000c1879f0 */ /* 0x000fe60008001818 */
[----:B------:R-:W-:Y:S02]  /*12b80*/  WARPGROUP.DEPBAR.LE gsb0, 0x0 ;  /* 0x00008000000079c5 */ /* 0x000fe40000010000 */
[----:B------:R-:W-:-:S06]  /*12b90*/  WARPGROUP.ARRIVE ;  /* 0x00000000000079c5 */ /* 0x000fcc0000000000 */
[----:B------:R-:W-:Y:S01]  /*12ba0*/  HGMMA.64x16x16.F32.BF16 R72, gdesc[UR24], R72, gsb0 ;  /* 0x00200000184879f0 */ /* 0x000fe20008001848 */
[----:B------:R-:W-:Y:S01]  /*12bb0*/  R2UR UR7, R5 ;  /* 0x00000000050772ca */ /* 0x000fe200000e0000 */
[----:B------:R-:W-:Y:S01]  /*12bc0*/  UMOV UR4, UR22 ;  /* 0x0000001600047c82 */ /* 0x000fe20008000000 */
[----:B------:R-:W-:Y:S01]  /*12bd0*/  UMOV UR5, UR23 ;  /* 0x0000001700057c82 */ /* 0x000fe20008000000 */
[----:B------:R-:W-:Y:S01]  /*12be0*/  VIADD R4, R2, 0x484 ;  /* 0x0000048402047836 */ /* 0x000fe20000000000 */
[----:B------:R-:W-:Y:S02]  /*12bf0*/  WARPGROUP.DEPBAR.LE gsb0, 0x0 ;  /* 0x00008000000079c5 */ /* 0x000fe40000010000 */
[----:B------:R-:W-:-:S07]  /*12c00*/  WARPGROUP.ARRIVE ;  /* 0x00000000000079c5 */ /* 0x000fce0000000000 */
[----:B------:R-:W-:Y:S01]  /*12c10*/  HGMMA.64x16x16.F32.BF16 R64, gdesc[UR4], R64, gsb0 ;  /* 0x00200000044079f0 */ /* 0x000fe20008001840 */
[----:B------:R-:W-:Y:S01]  /*12c20*/  IMAD.MOV.U32 R5, RZ, RZ, 0x40000040 ;  /* 0x40000040ff057424 */ /* 0x000fe200078e00ff */
[----:B------:R-:W-:-:S04]  /*12c30*/  R2UR UR14, R4 ;  /* 0x00000000040e72ca */ /* 0x000fc800000e0000 */
[----:B------:R-:W-:Y:S01]  /*12c40*/  R2UR UR15, R5 ;  /* 0x00000000050f72ca */ /* 0x000fe200000e0000 */
[----:B------:R-:W-:Y:S01]  /*12c50*/  UMOV UR12, UR22 ;  /* 0x00000016000c7c82 */ /* 0x000fe20008000000 */
[----:B------:R-:W-:Y:S01]  /*12c60*/  UMOV UR13, UR23 ;  /* 0x00000017000d7c82 */ /* 0x000fe20008000000 */
[----:B------:R-:W-:Y:S02]  /*12c70*/  WARPGROUP.DEPBAR.LE gsb0, 0x0 ;  /* 0x00008000000079c5 */ /* 0x000fe40000010000 */
[----:B------:R-:W-:-:S08]  /*12c80*/  WARPGROUP.ARRIVE ;  /* 0x00000000000079c5 */ /* 0x000fd00000000000 */
        /* <DEDUP_REMOVED lines=325> */
[----:B--2---:R-:W-:-:S04]  /*140e0*/  IMAD.IADD R10, R0, 0x1, R153 ;  /* 0x00000001000a7824 */ /* 0x004fc800078e0299 */
[----:B------:R-:W-:-:S05]  /*140f0*/  IMAD R10, R155, -0x70, R10 ;  /* 0xffffff909b0a7824 */ /* 0x000fca00078e020a */
[C---:B------:R-:W-:Y:S02]  /*14100*/  ISETP.GT.AND P2, PT, R10.reuse, RZ, PT ;  /* 0x000000ff0a00720c */ /* 0x040fe40003f44270 */
[C---:B------:R-:W-:Y:S02]  /*14110*/  ISETP.GT.AND P3, PT, R10.reuse, 0x1, PT ;  /* 0x000000010a00780c */ /* 0x040fe40003f64270 */
[----:B------:R-:W-:Y:S02]  /*14120*/  ISETP.GT.AND P4, PT, R10, 0x8, PT ;  /* 0x000000080a00780c */ /* 0x000fe40003f84270 */
[----:B------:R-:W-:Y:S01]  /*14130*/  FSEL R89, R72, -INF , P2 ;  /* 0xff80000048597808 */ /* 0x000fe20001000000 */
[----:B------:R-:W-:Y:S02]  /*14140*/  WARPGROUP.DEPBAR.LE gsb0, 0x0 ;  /* 0x00008000000079c5 */ /* 0x000fe40000010000 */
[----:B------:R-:W-:-:S06]  /*14150*/  WARPGROUP.ARRIVE ;  /* 0x00000000000079c5 */ /* 0x000fcc0000000000 */
[----:B------:R-:W-:Y:S01]  /*14160*/  HGMMA.64x16x16.F32.BF16 R32, gdesc[UR8], R32, gsb0 ;  /* 0x00200000082079f0 */ /* 0x000fe20008001820 */
[----:B------:R-:W-:Y:S02]  /*14170*/  FSEL R8, R73, -INF , P3 ;  /* 0xff80000049087808 */ /* 0x000fe40001800000 */
[----:B------:R-:W-:Y:S02]  /*14180*/  ISETP.GT.AND P5, PT, R10, 0x9, PT ;  /* 0x000000090a00780c */ /* 0x000fe40003fa4270 */
[----:B------:R-:W-:Y:S02]  /*14190*/  FSEL R87, R76, -INF , P4 ;  /* 0xff8000004c577808 */ /* 0x000fe40002000000 */
[----:B------:R-:W-:Y:S02]  /*141a0*/  FMNMX.FTZ R0, R89, R8, !PT ;  /* 0x0000000859007209 */ /* 0x000fe40007810000 */
[----:B------:R-:W-:Y:S02]  /*141b0*/  FSEL R77, R77, -INF , P5 ;  /* 0xff8000004d4d7808 */ /* 0x000fe40002800000 */
[----:B------:R-:W-:-:S02]  /*141c0*/  ISETP.GT.AND P6, PT, R10, 0x10, PT ;  /* 0x000000100a00780c */ /* 0x000fc40003fc4270 */
[----:B------:R-:W-:Y:S02]  /*141d0*/  FMNMX.FTZ R0, R87, R0, !PT ;  /* 0x0000000057007209 */ /* 0x000fe40007810000 */
[----:B------:R-:W-:Y:S02]  /*141e0*/  FSEL R75, R75, -INF , P3 ;  /* 0xff8000004b4b7808 */ /* 0x000fe40001800000 */
[----:B------:R-:W-:Y:S02]  /*141f0*/  ISETP.GT.AND P3, PT, R10, 0x11, PT ;  /* 0x000000110a00780c */ /* 0x000fe40003f64270 */
[----:B------:R-:W-:Y:S02]  /*14200*/  FSEL R101, R64, -INF , P6 ;  /* 0xff80000040657808 */ /* 0x000fe40003000000 */
[----:B------:R-:W-:Y:S02]  /*14210*/  FMNMX.FTZ R0, R77, R0, !PT ;  /* 0x000000004d007209 */ /* 0x000fe40007810000 */
[----:B------:R-:W-:-:S02]  /*14220*/  FSEL R9, R78, -INF , P4 ;  /* 0xff8000004e097808 */ /* 0x000fc40002000000 */
[C---:B------:R-:W-:Y:S02]  /*14230*/  ISETP.GT.AND P4, PT, R10.reuse, 0x18, PT ;  /* 0x000000180a00780c */ /* 0x040fe40003f84270 */
[----:B------:R-:W-:Y:S02]  /*14240*/  FSEL R93, R65, -INF , P3 ;  /* 0xff800000415d7808 */ /* 0x000fe40001800000 */
[----:B------:R-:W-:Y:S02]  /*14250*/  FMNMX.FTZ R0, R101, R0, !PT ;  /* 0x0000000065007209 */ /* 0x000fe40007810000 */
[----:B------:R-:W-:Y:S02]  /*14260*/  FSEL R79, R79, -INF , P5 ;  /* 0xff8000004f4f7808 */ /* 0x000fe40002800000 */
[----:B------:R-:W-:Y:S02]  /*14270*/  ISETP.GT.AND P5, PT, R10, 0x19, PT ;  /* 0x000000190a00780c */ /* 0x000fe40003fa4270 */
[----:B------:R-:W-:-:S02]  /*14280*/  FSEL R97, R68, -INF , P4 ;  /* 0xff80000044617808 */ /* 0x000fc40002000000 */
[----:B------:R-:W-:Y:S01]  /*14290*/  FMNMX.FTZ R0, R93, R0, !PT ;  /* 0x000000005d007209 */ /* 0x000fe20007810000 */
[----:B------:R-:W-:Y:S01]  /*142a0*/  VIADD R2, R2, 0xa06 ;  /* 0x00000a0602027836 */ /* 0x000fe20000000000 */
[----:B------:R-:W-:Y:S02]  /*142b0*/  FSEL R7, R74, -INF , P2 ;  /* 0xff8000004a077808 */ /* 0x000fe40001000000 */
[----:B------:R-:W-:Y:S02]  /*142c0*/  ISETP.GT.AND P2, PT, R10, 0x20, PT ;  /* 0x000000200a00780c */ /* 0x000fe40003f44270 */
[----:B------:R-:W-:Y:S02]  /*142d0*/  FSEL R73, R69, -INF , P5 ;  /* 0xff80000045497808 */ /* 0x000fe40002800000 */
[----:B------:R-:W-:Y:S02]  /*142e0*/  FMNMX.FTZ R0, R97, R0, !PT ;  /* 0x0000000061007209 */ /* 0x000fe40007810000 */
[----:B------:R-:W-:-:S02]  /*142f0*/  R2UR UR7, R3 ;  /* 0x00000000030772ca */ /* 0x000fc400000e0000 */
[----:B------:R-:W-:Y:S02]  /*14300*/  R2UR UR6, R2 ;  /* 0x00000000020672ca */ /* 0x000fe400000e0000 */
[----:B------:R-:W-:Y:S02]  /*14310*/  FSEL R3, R66, -INF , P6 ;  /* 0xff80000042037808 */ /* 0x000fe40003000000 */
[----:B------:R-:W-:Y:S02]  /*14320*/  ISETP.GT.AND P6, PT, R10, 0x21, PT ;  /* 0x000000210a00780c */ /* 0x000fe40003fc4270 */
[----:B------:R-:W-:Y:S02]  /*14330*/  FSEL R95, R56, -INF , P2 ;  /* 0xff800000385f7808 */ /* 0x000fe40001000000 */
[----:B------:R-:W-:Y:S02]  /*14340*/  FMNMX.FTZ R0, R73, R0, !PT ;  /* 0x0000000049007209 */ /* 0x000fe40007810000 */
[----:B------:R-:W-:Y:S01]  /*14350*/  FSEL R71, R71, -INF , P5 ;  /* 0xff80000047477808 */ /* 0x000fe20002800000 */
[----:B------:R-:W-:-:S02]  /*14360*/  WARPGROUP.DEPBAR.LE gsb0, 0x0 ;  /* 0x00008000000079c5 */ /* 0x000fc40000010000 */
[----:B------:R-:W-:Y:S02]  /*14370*/  ISETP.GT.AND P5, PT, R10, 0x28, PT ;  /* 0x000000280a00780c */ /* 0x000fe40003fa4270 */
[----:B------:R-:W-:Y:S02]  /*14380*/  FSEL R91, R57, -INF , P6 ;  /* 0xff800000395b7808 */ /* 0x000fe40003000000 */
[----:B------:R-:W-:Y:S01]  /*14390*/  FMNMX.FTZ R0, R95, R0, !PT ;  /* 0x000000005f007209 */ /* 0x000fe20007810000 */
[----:B------:R-:W-:Y:S01]  /*143a0*/  WARPGROUP.ARRIVE ;  /* 0x00000000000079c5 */ /* 0x000fe20000000000 */
[----:B------:R-:W-:Y:S02]  /*143b0*/  FSEL R11, R70, -INF , P4 ;  /* 0xff800000460b7808 */ /* 0x000fe40002000000 */
[----:B------:R-:W-:Y:S02]  /*143c0*/  ISETP.GT.AND P4, PT, R10, 0x29, PT ;  /* 0x000000290a00780c */ /* 0x000fe40003f84270 */
[----:B------:R-:W-:-:S02]  /*143d0*/  FSEL R85, R60, -INF , P5 ;  /* 0xff8000003c557808 */ /* 0x000fc40002800000 */
[----:B------:R-:W-:Y:S01]  /*143e0*/  FMNMX.FTZ R0, R91, R0, !PT ;  /* 0x000000005b007209 */ /* 0x000fe20007810000 */
[----:B------:R-:W-:Y:S01]  /*143f0*/  UMOV UR4, UR36 ;  /* 0x0000002400047c82 */ /* 0x000fe20008000000 */
[----:B------:R-:W-:Y:S01]  /*14400*/  UMOV UR5, UR37 ;  /* 0x0000002500057c82 */ /* 0x000fe20008000000 */
[----:B------:R-:W-:Y:S01]  /*14410*/  FSEL R67, R67, -INF , P3 ;  /* 0xff80000043437808 */ /* 0x000fe20001800000 */
[----:B------:R-:W-:Y:S01]  /*14420*/  HGMMA.64x16x16.F32.BF16 R24, gdesc[UR4], R24, gsb0 ;  /* 0x00200000041879f0 */ /* 0x000fe20008001818 */
[----:B------:R-:W-:Y:S01]  /*14430*/  ISETP.GT.AND P3, PT, R10, 0x30, PT ;  /* 0x000000300a00780c */ /* 0x000fe20003f64270 */
[----:B------:R0:W-:Y:S01]  /*14440*/  STL.64 [R1+0x20], R20 ;  /* 0x0000201401007387 */ /* 0x0001e20000100a00 */
[----:B------:R-:W-:Y:S01]  /*14450*/  FSEL R81, R61, -INF , P4 ;  /* 0xff8000003d517808 */ /* 0x000fe20002000000 */
[----:B------:R-:W-:Y:S01]  /*14460*/  ULDC UR4, c[0x0][0x988] ;  /* 0x0002620000047ab9 */ /* 0x000fe20000000800 */
[----:B------:R-:W-:Y:S02]  /*14470*/  FMNMX.FTZ R0, R85, R0, !PT ;  /* 0x0000000055007209 */ /* 0x000fe40007810000 */
[----:B------:R-:W-:-:S02]  /*14480*/  FSEL R13, R58, -INF , P2 ;  /* 0xff8000003a0d7808 */ /* 0x000fc40001000000 */
[----:B------:R-:W-:Y:S02]  /*14490*/  ISETP.GT.AND P2, PT, R10, 0x31, PT ;  /* 0x000000310a00780c */ /* 0x000fe40003f44270 */
[----:B------:R-:W-:Y:S02]  /*144a0*/  FSEL R65, R48, -INF , P3 ;  /* 0xff80000030417808 */ /* 0x000fe40001800000 */
[----:B------:R-:W-:Y:S02]  /*144b0*/  FMNMX.FTZ R0, R81, R0, !PT ;  /* 0x0000000051007209 */ /* 0x000fe40007810000 */
[----:B------:R-:W-:Y:S02]  /*144c0*/  FSEL R59, R59, -INF , P6 ;  /* 0xff8000003b3b7808 */ /* 0x000fe40003000000 */
[----:B------:R-:W-:Y:S02]  /*144d0*/  ISETP.GT.AND P6, PT, R10, 0x38, PT ;  /* 0x000000380a00780c */ /* 0x000fe40003fc4270 */
[----:B------:R-:W-:-:S02]  /*144e0*/  FSEL R49, R49, -INF , P2 ;  /* 0xff80000031317808 */ /* 0x000fc40001000000 */
[----:B------:R-:W-:Y:S02]  /*144f0*/  FMNMX.FTZ R0, R65, R0, !PT ;  /* 0x0000000041007209 */ /* 0x000fe40007810000 */
[----:B------:R-:W-:Y:S02]  /*14500*/  FSEL R15, R62, -INF , P5 ;  /* 0xff8000003e0f7808 */ /* 0x000fe40002800000 */
[----:B------:R-:W-:Y:S02]  /*14510*/  ISETP.GT.AND P5, PT, R10, 0x39, PT ;  /* 0x000000390a00780c */ /* 0x000fe40003fa4270 */
[----:B------:R-:W-:Y:S02]  /*14520*/  FSEL R57, R52, -INF , P6 ;  /* 0xff80000034397808 */ /* 0x000fe40003000000 */
[----:B------:R-:W-:Y:S02]  /*14530*/  FMNMX.FTZ R0, R49, R0, !PT ;  /* 0x0000000031007209 */ /* 0x000fe40007810000 */
[----:B------:R-:W-:-:S02]  /*14540*/  FSEL R63, R63, -INF , P4 ;  /* 0xff8000003f3f7808 */ /* 0x000fc40002000000 */
[----:B------:R-:W-:Y:S02]  /*14550*/  ISETP.GT.AND P4, PT, R10, 0x40, PT ;  /* 0x000000400a00780c */ /* 0x000fe40003f84270 */
[----:B------:R-:W-:Y:S02]  /*14560*/  FSEL R53, R53, -INF , P5 ;  /* 0xff80000035357808 */ /* 0x000fe40002800000 */
[----:B------:R-:W-:Y:S02]  /*14570*/  FMNMX.FTZ R0, R57, R0, !PT ;  /* 0x0000000039007209 */ /* 0x000fe40007810000 */
[----:B0-----:R-:W-:Y:S02]  /*14580*/  FSEL R21, R50, -INF , P3 ;  /* 0xff80000032157808 */ /* 0x001fe40001800000 */
[----:B------:R-:W-:Y:S02]  /*14590*/  ISETP.GT.AND P3, PT, R10, 0x41, PT ;  /* 0x000000410a00780c */ /* 0x000fe40003f64270 */
[----:B------:R-:W-:-:S02]  /*145a0*/  FSEL R61, R40, -INF , P4 ;  /* 0xff800000283d7808 */ /* 0x000fc40002000000 */
[----:B------:R-:W-:Y:S02]  /*145b0*/  FMNMX.FTZ R0, R53, R0, !PT ;  /* 0x0000000035007209 */ /* 0x000fe40007810000 */
[----:B------:R-:W-:Y:S02]  /*145c0*/  FSEL R51, R51, -INF , P2 ;  /* 0xff80000033337808 */ /* 0x000fe40001000000 */
[C---:B------:R-:W-:Y:S02]  /*145d0*/  ISETP.GT.AND P2, PT, R10.reuse, 0x48, PT ;  /* 0x000000480a00780c */ /* 0x040fe40003f44270 */
[----:B------:R-:W-:Y:S02]  /*145e0*/  FSEL R69, R41, -INF , P3 ;  /* 0xff80000029457808 */ /* 0x000fe40001800000 */
[----:B------:R-:W-:Y:S02]  /*145f0*/  FMNMX.FTZ R0, R61, R0, !PT ;  /* 0x000000003d007209 */ /* 0x000fe40007810000 */
[----:B------:R-:W-:-:S02]  /*14600*/  ISETP.GT.AND P1, PT, R10, 0x49, PT ;  /* 0x000000490a00780c */ /* 0x000fc40003f24270 */
[----:B------:R-:W-:Y:S02]  /*14610*/  FSEL R83, R44, -INF , P2 ;  /* 0xff8000002c537808 */ /* 0x000fe40001000000 */
[----:B------:R-:W-:Y:S02]  /*14620*/  FMNMX.FTZ R0, R69, R0, !PT ;  /* 0x0000000045007209 */ /* 0x000fe40007810000 */
[C---:B------:R-:W-:Y:S02]  /*14630*/  ISETP.GT.AND P0, PT, R10.reuse, 0x50, PT ;  /* 0x000000500a00780c */ /* 0x040fe40003f04270 */
        /* <DEDUP_REMOVED lines=9> */
[----:B------:R-:W-:Y:S02]  /*146d0*/  ISETP.GT.AND P2, PT, R10, 0x59, PT ;  /* 0x000000590a00780c */ /* 0x000fe40003f44270 */
[----:B------:R-:W-:Y:S02]  /*146e0*/  FSEL R107, R36, -INF , P0 ;  /* 0xff800000246b7808 */ /* 0x000fe40000000000 */
[----:B------:R-:W-:Y:S02]  /*146f0*/  FMNMX.FTZ R0, R105, R0, !PT ;  /* 0x0000000069007209 */ /* 0x000fe40007810000 */
[----:B------:R-:W-:Y:S02]  /*14700*/  FSEL R43, R43, -INF , P3 ;  /* 0xff8000002b2b7808 */ /* 0x000fe40001800000 */
[----:B------:R-:W-:Y:S02]  /*14710*/  FSEL R109, R37, -INF , P2 ;  /* 0xff800000256d7808 */ /* 0x000fe40001000000 */
[----:B------:R-:W-:-:S02]  /*14720*/  FMNMX.FTZ R0, R107, R0, !PT ;  /* 0x000000006b007209 */ /* 0x000fc40007810000 */
[----:B------:R-:W-:Y:S01]  /*14730*/  ISETP.GT.AND P3, PT, R10, 0x60, PT ;  /* 0x000000600a00780c */ /* 0x000fe20003f64270 */
[----:B------:R-:W-:Y:S02]  /*14740*/  WARPGROUP.DEPBAR.LE gsb0, 0x0 ;  /* 0x00008000000079c5 */ /* 0x000fe40000010000 */
[----:B------:R-:W-:Y:S02]  /*14750*/  FSEL R45, R42, -INF , P4 ;  /* 0xff8000002a2d7808 */ /* 0x000fe40002000000 */
[----:B------:R-:W-:Y:S02]  /*14760*/  FSEL R111, R24, -INF , P3 ;  /* 0xff800000186f7808 */ /* 0x000fe40001800000 */
[----:B------:R-:W-:Y:S02]  /*14770*/  FMNMX.FTZ R0, R109, R0, !PT ;  /* 0x000000006d007209 */ /* 0x000fe40007810000 */
[----:B------:R-:W-:Y:S02]  /*14780*/  ISETP.GT.AND P4, PT, R10, 0x61, PT ;  /* 0x000000610a00780c */ /* 0x000fe40003f84270 */
[----:B------:R-:W-:-:S02]  /*14790*/  FSEL R55, R55, -INF , P5 ;  /* 0xff80000037377808 */ /* 0x000fc40002800000 */
[----:B------:R-:W-:Y:S02]  /*147a0*/  FSEL R115, R25, -INF , P4 ;  /* 0xff80000019737808 */ /* 0x000fe40002000000 */
[----:B------:R-:W-:Y:S02]  /*147b0*/  FMNMX.FTZ R0, R111, R0, !PT ;  /* 0x000000006f007209 */ /* 0x000fe40007810000 */
[----:B------:R-:W-:Y:S02]  /*147c0*/  ISETP.GT.AND P5, PT, R10, 0x68, PT ;  /* 0x000000680a00780c */ /* 0x000fe40003fa4270 */
[----:B------:R-:W-:Y:S02]  /*147d0*/  FSEL R41, R54, -INF , P6 ;  /* 0xff80000036297808 */ /* 0x000fe40003000000 */
[----:B------:R-:W-:Y:S02]  /*147e0*/  FSEL R113, R28, -INF , P5 ;  /* 0xff8000001c717808 */ /* 0x000fe40002800000 */
[----:B------:R-:W-:-:S02]  /*147f0*/  FMNMX.FTZ R0, R115, R0, !PT ;  /* 0x0000000073007209 */ /* 0x000fc40007810000 */
[----:B------:R-:W-:Y:S02]  /*14800*/  ISETP.GT.AND P6, PT, R10, 0x69, PT ;  /* 0x000000690a00780c */ /* 0x000fe40003fc4270 */
[----:B------:R-:W-:Y:S02]  /*14810*/  FMNMX.FTZ R0, R113, R0, !PT ;  /* 0x0000000071007209 */ /* 0x000fe40007810000 */
[----:B------:R-:W-:-:S04]  /*14820*/  FSEL R117, R29, -INF , P6 ;  /* 0xff8000001d757808 */ /* 0x000fc80003000000 */
[----:B------:R-:W-:-:S05]  /*14830*/  FMNMX.FTZ R4, R117, R0, !PT ;  /* 0x0000000075047209 */ /* 0x000fca0007810000 */
        /* <DEDUP_REMOVED lines=12> */
[----:B------:R-:W0:Y:S03]  /*14900*/  SHFL.BFLY PT, R5, R20, 0x1, 0x1f ;  /* 0x0c201f0014057f89 */ /* 0x000e2600000e0000 */
[----:B------:R-:W-:-:S04]  /*14910*/  FMNMX.FTZ R4, R63, R4, !PT ;  /* 0x000000043f047209 */ /* 0x000fc80007810000 */
[----:B------:R-:W-:-:S04]  /*14920*/  FMNMX.FTZ R4, R21, R4, !PT ;  /* 0x0000000415047209 */ /* 0x000fc80007810000 */
[----:B------:R-:W-:-:S04]  /*14930*/  FMNMX.FTZ R4, R51, R4, !PT ;  /* 0x0000000433047209 */ /* 0x000fc80007810000 */
[----:B------:R-:W-:-:S04]  /*14940*/  FMNMX.FTZ R4, R41, R4, !PT ;  /* 0x0000000429047209 */ /* 0x000fc80007810000 */
[----:B------:R-:W-:-:S04]  /*14950*/  FMNMX.FTZ R4, R55, R4, !PT ;  /* 0x0000000437047209 */ /* 0x000fc80007810000 */
[----:B------:R-:W-:Y:S02]  /*14960*/  FMNMX.FTZ R4, R45, R4, !PT ;  /* 0x000000042d047209 */ /* 0x000fe40007810000 */
[----:B------:R-:W-:Y:S02]  /*14970*/  P2R R36, PR, RZ, 0x1 ;  /* 0x00000001ff247803 */ /* 0x000fe40000000000 */
[----:B------:R-:W-:Y:S02]  /*14980*/  ISETP.GT.AND P0, PT, R10, 0x49, PT ;  /* 0x000000490a00780c */ /* 0x000fe40003f04270 */
[----:B------:R-:W-:Y:S02]  /*14990*/  FMNMX.FTZ R4, R43, R4, !PT ;  /* 0x000000042b047209 */ /* 0x000fe40007810000 */
[----:B------:R-:W-:Y:S01]  /*149a0*/  P2R R40, PR, RZ, 0x2 ;  /* 0x00000002ff287803 */ /* 0x000fe20000000000 */
[----:B------:R-:W-:Y:S01]  /*149b0*/  IMAD.U32 R0, RZ, RZ, UR4 ;  /* 0x00000004ff007e24 */ /* 0x000fe2000f8e00ff */
[----:B0-----:R-:W-:-:S02]  /*149c0*/  FMNMX.FTZ R5, R20, R5, !PT ;  /* 0x0000000514057209 */ /* 0x001fc40007810000 */
[----:B------:R-:W-:Y:S02]  /*149d0*/  ISETP.GT.AND P1, PT, R10, 0x50, PT ;  /* 0x000000500a00780c */ /* 0x000fe40003f24270 */
[----:B------:R-:W-:Y:S02]  /*149e0*/  FSEL R47, R47, -INF , P0 ;  /* 0xff8000002f2f7808 */ /* 0x000fe40000000000 */
[----:B------:R-:W-:Y:S01]  /*149f0*/  FMNMX.FTZ R4, R33, R4, !PT ;  /* 0x0000000421047209 */ /* 0x000fe20007810000 */
[----:B------:R-:W-:Y:S01]  /*14a00*/  FMUL.FTZ R2, R5, R0 ;  /* 0x0000000005027220 */ /* 0x000fe20000410000 */
[----:B------:R-:W-:Y:S02]  /*14a10*/  FSEL R25, R34, -INF , P1 ;  /* 0xff80000022197808 */ /* 0x000fe40000800000 */
[----:B------:R-:W-:Y:S02]  /*14a20*/  P2R R32, PR, RZ, 0x4 ;  /* 0x00000004ff207803 */ /* 0x000fe40000000000 */
[----:B------:R-:W-:-:S02]  /*14a30*/  ISETP.NE.AND P1, PT, R40, RZ, PT ;  /* 0x000000ff2800720c */ /* 0x000fc40003f25270 */
[----:B------:R-:W-:Y:S02]  /*14a40*/  FMNMX.FTZ R4, R47, R4, !PT ;  /* 0x000000042f047209 */ /* 0x000fe40007810000 */
[----:B------:R-:W-:Y:S02]  /*14a50*/  FSETP.NEU.FTZ.AND P2, PT, R5, -INF , PT ;  /* 0xff8000000500780b */ /* 0x000fe40003f5d000 */
[----:B------:R-:W-:Y:S02]  /*14a60*/  ISETP.NE.AND P0, PT, R36, RZ, PT ;  /* 0x000000ff2400720c */ /* 0x000fe40003f05270 */
[----:B------:R-:W-:Y:S02]  /*14a70*/  FSEL R35, R35, -INF , P1 ;  /* 0xff80000023237808 */ /* 0x000fe40000800000 */
[----:B------:R-:W-:Y:S02]  /*14a80*/  FMNMX.FTZ R4, R25, R4, !PT ;  /* 0x0000000419047209 */ /* 0x000fe40007810000 */
[----:B------:R-:W-:-:S02]  /*14a90*/  FSEL R2, R2, RZ, P2 ;  /* 0x000000ff02027208 */ /* 0x000fc40001000000 */
[----:B------:R-:W-:Y:S02]  /*14aa0*/  ISETP.NE.AND P2, PT, R32, RZ, PT ;  /* 0x000000ff2000720c */ /* 0x000fe40003f45270 */
[----:B------:R-:W-:Y:S02]  /*14ab0*/  FSEL R29, R38, -INF , P0 ;  /* 0xff800000261d7808 */ /* 0x000fe40000000000 */
[----:B------:R-:W-:Y:S01]  /*14ac0*/  FMNMX.FTZ R4, R35, R4, !PT ;  /* 0x0000000423047209 */ /* 0x000fe20007810000 */
[-CC-:B------:R-:W-:Y:S01]  /*14ad0*/  FFMA.FTZ R37, R8, R0.reuse, -R2.reuse ;  /* 0x0000000008257223 */ /* 0x180fe20000010802 */
[--C-:B------:R-:W-:Y:S01]  /*14ae0*/  FFMA.FTZ R8, R81, R0, -R2.reuse ;  /* 0x0000000051087223 */ /* 0x100fe20000010802 */
[----:B------:R-:W-:Y:S02]  /*14af0*/  FSEL R81, R39, -INF , P2 ;  /* 0xff80000027517808 */ /* 0x000fe40001000000 */
[----:B------:R-:W-:Y:S01]  /*14b00*/  FMNMX.FTZ R4, R29, R4, !PT ;  /* 0x000000041d047209 */ /* 0x000fe20007810000 */
[----:B------:R-:W-:Y:S01]  /*14b10*/  FFMA.FTZ R194, R85, R0, -R2 ;  /* 0x0000000055c27223 */ /* 0x000fe20000010802 */
[----:B------:R-:W-:-:S02]  /*14b20*/  FSEL R85, R26, -INF , P3 ;  /* 0xff8000001a557808 */ /* 0x000fc40001800000 */
[----:B------:R-:W-:Y:S02]  /*14b30*/  FMNMX.FTZ R4, R81, R4, !PT ;  /* 0x0000000451047209 */ /* 0x000fe40007810000 */
[----:B------:R-:W-:Y:S02]  /*14b40*/  FSEL R27, R27, -INF , P4 ;  /* 0xff8000001b1b7808 */ /* 0x000fe40002000000 */
[----:B------:R-:W-:Y:S01]  /*14b50*/  FMNMX.FTZ R4, R85, R4, !PT ;  /* 0x0000000455047209 */ /* 0x000fe20007810000 */
[--C-:B------:R-:W-:Y:S01]  /*14b60*/  FFMA.FTZ R188, R65, R0, -R2.reuse ;  /* 0x0000000041bc7223 */ /* 0x100fe20000010802 */
[----:B------:R-:W-:Y:S02]  /*14b70*/  FSEL R65, R30, -INF , P5 ;  /* 0xff8000001e417808 */ /* 0x000fe40002800000 */
[----:B------:R-:W-:Y:S01]  /*14b80*/  FMNMX.FTZ R4, R27, R4, !PT ;  /* 0x000000041b047209 */ /* 0x000fe20007810000 */
[-CC-:B------:R-:W-:Y:S01]  /*14b90*/  FFMA.FTZ R200, R89, R0.reuse, -R2.reuse ;  /* 0x0000000059c87223 */ /* 0x180fe20000010802 */
[----:B------:R-:W-:Y:S01]  /*14ba0*/  FFMA.FTZ R89, R91, R0, -R2 ;  /* 0x000000005b597223 */ /* 0x000fe20000010802 */
[----:B------:R-:W-:-:S02]  /*14bb0*/  FSEL R91, R31, -INF , P6 ;  /* 0xff8000001f5b7808 */ /* 0x000fc40003000000 */
[----:B------:R-:W-:Y:S01]  /*14bc0*/  FMNMX.FTZ R4, R65, R4, !PT ;  /* 0x0000000441047209 */ /* 0x000fe20007810000 */
[----:B------:R-:W-:-:S03]  /*14bd0*/  FFMA.FTZ R202, R87, R0, -R2 ;  /* 0x0000000057ca7223 */ /* 0x000fc60000010802 */
[----:B------:R-:W-:Y:S01]  /*14be0*/  FMNMX.FTZ R4, R91, R4, !PT ;  /* 0x000000045b047209 */ /* 0x000fe20007810000 */
[----:B------:R-:W-:-:S04]  /*14bf0*/  FFMA.FTZ R87, R93, R0, -R2 ;  /* 0x000000005d577223 */ /* 0x000fc80000010802 */
[----:B------:R-:W0:Y:S02]  /*14c00*/  SHFL.BFLY PT, R93, R4, 0x2, 0x1f ;  /* 0x0c401f00045d7f89 */ /* 0x000e2400000e0000 */
[----:B0-----:R-:W-:-:S05]  /*14c10*/  FMNMX.FTZ R93, R4, R93, !PT ;  /* 0x0000005d045d7209 */ /* 0x001fca0007810000 */
[----:B------:R-:W0:Y:S01]  /*14c20*/  SHFL.BFLY PT, R4, R93, 0x1, 0x1f ;  /* 0x0c201f005d047f89 */ /* 0x000e2200000e0000 */
[----:B------:R-:W-:Y:S01]  /*14c30*/  MUFU.EX2 R200, R200 ;  /* 0x000000c800c87308 */ /* 0x000fe20000000800 */
[-CC-:B------:R-:W-:Y:S01]  /*14c40*/  FFMA.FTZ R77, R77, R0.reuse, -R2.reuse ;  /* 0x000000004d4d7223 */ /* 0x180fe20000010802 */
[----:B------:R-:W-:-:S06]  /*14c50*/  FFMA.FTZ R196, R101, R0, -R2 ;  /* 0x0000000065c47223 */ /* 0x000fcc0000010802 */
[----:B------:R-:W1:Y:S01]  /*14c60*/  MUFU.EX2 R37, R37 ;  /* 0x0000002500257308 */ /* 0x000e620000000800 */
[----:B------:R-:W-:-:S07]  /*14c70*/  FFMA.FTZ R10, R49, R0, -R2 ;  /* 0x00000000310a7223 */ /* 0x000fce0000010802 */
[----:B------:R2:W-:Y:S01]  /*14c80*/  MUFU.EX2 R39, R8 ;  /* 0x0000000800277308 */ /* 0x0005e20000000800 */
[----:B0-----:R-:W-:-:S07]  /*14c90*/  FMNMX.FTZ R4, R93, R4, !PT ;  /* 0x000000045d047209 */ /* 0x001fce0007810000 */
[----:B------:R-:W0:Y:S01]  /*14ca0*/  MUFU.EX2 R202, R202 ;  /* 0x000000ca00ca7308 */ /* 0x000e220000000800 */
[C---:B------:R-:W-:Y:S01]  /*14cb0*/  FSETP.NEU.FTZ.AND P2, PT, R4.reuse, -INF , PT ;  /* 0xff8000000400780b */ /* 0x040fe20003f5d000 */
[-C--:B--2---:R-:W-:Y:S01]  /*14cc0*/  FMUL.FTZ R8, R4, R0.reuse ;  /* 0x0000000004087220 */ /* 0x084fe20000410000 */
[-CC-:B------:R-:W-:Y:S01]  /*14cd0*/  FFMA.FTZ R49, R53, R0.reuse, -R2.reuse ;  /* 0x0000000035317223 */ /* 0x180fe20000010802 */
[----:B------:R-:W-:-:S03]  /*14ce0*/  FFMA.FTZ R190, R57, R0, -R2 ;  /* 0x0000000039be7223 */ /* 0x000fc60000010802 */
[----:B------:R-:W-:Y:S01]  /*14cf0*/  FSEL R30, R8, RZ, P2 ;  /* 0x000000ff081e7208 */ /* 0x000fe20001000000 */
[----:B------:R-:W2:Y:S01]  /*14d00*/  MUFU.EX2 R77, R77 ;  /* 0x0000004d004d7308 */ /* 0x000ea20000000800 */
        /* <DEDUP_REMOVED lines=14> */
[-C--:B------:R-:W-:Y:S01]  /*14df0*/  FFMA.FTZ R93, R117, R0.reuse, -R2 ;  /* 0x00000000755d7223 */ /* 0x080fe20000010802 */
[-CC-:B------:R-:W-:Y:S01]  /*14e00*/  FFMA.FTZ R201, R7, R0.reuse, -R30.reuse ;  /* 0x0000000007c97223 */ /* 0x180fe2000001081e */
[-CC-:B------:R-:W-:Y:S01]  /*14e10*/  FFMA.FTZ R2, R75, R0.reuse, -R30.reuse ;  /* 0x000000004b027223 */ /* 0x180fe2000001081e */
[----:B------:R-:W3:Y:S01]  /*14e20*/  MUFU.EX2 R196, R196 ;  /* 0x000000c400c47308 */ /* 0x000ee20000000800 */
[-CC-:B------:R-:W-:Y:S01]  /*14e30*/  FFMA.FTZ R203, R9, R0.reuse, -R30.reuse ;  /* 0x0000000009cb7223 */ /* 0x180fe2000001081e */
[-CC-:B------:R-:W-:Y:S01]  /*14e40*/  FFMA.FTZ R197, R3, R0.reuse, -R30.reuse ;  /* 0x0000000003c57223 */ /* 0x180fe2000001081e */
[----:B-1----:R-:W-:Y:S01]  /*14e50*/  FADD.FTZ R3, R200, R37 ;  /* 0x00000025c8037221 */ /* 0x002fe20000010000 */
[----:B------:R-:W-:-:S04]  /*14e60*/  FFMA.FTZ R8, R79, R0, -R30 ;  /* 0x000000004f087223 */ /* 0x000fc8000001081e */
[----:B------:R-:W1:Y:S01]  /*14e70*/  MUFU.EX2 R87, R87 ;  /* 0x0000005700577308 */ /* 0x000e620000000800 */
[----:B0-----:R-:W-:-:S07]  /*14e80*/  FADD.FTZ R28, R202, R3 ;  /* 0x00000003ca1c7221 */ /* 0x001fce0000010000 */
[----:B------:R-:W-:Y:S08]  /*14e90*/  MUFU.EX2 R201, R201 ;  /* 0x000000c900c97308 */ /* 0x000ff00000000800 */
[----:B------:R-:W0:Y:S01]  /*14ea0*/  MUFU.EX2 R2, R2 ;  /* 0x0000000200027308 */ /* 0x000e220000000800 */
[----:B--2---:R-:W-:-:S07]  /*14eb0*/  FADD.FTZ R3, R77, R28 ;  /* 0x0000001c4d037221 */ /* 0x004fce0000010000 */
[----:B------:R-:W2:Y:S08]  /*14ec0*/  MUFU.EX2 R198, R198 ;  /* 0x000000c600c67308 */ /* 0x000eb00000000800 */
[----:B------:R-:W4:Y:S01]  /*14ed0*/  MUFU.EX2 R203, R203 ;  /* 0x000000cb00cb7308 */ /* 0x000f220000000800 */
[----:B---3--:R-:W-:-:S07]  /*14ee0*/  FADD.FTZ R28, R196, R3 ;  /* 0x00000003c41c7221 */ /* 0x008fce0000010000 */
[----:B------:R-:W3:Y:S01]  /*14ef0*/  MUFU.EX2 R73, R73 ;  /* 0x0000004900497308 */ /* 0x000ee20000000800 */
[----:B------:R-:W-:-:S07]  /*14f00*/  FFMA.FTZ R199, R11, R0, -R30 ;  /* 0x000000000bc77223 */ /* 0x000fce000001081e */
[----:B------:R-:W5:Y:S01]  /*14f10*/  MUFU.EX2 R8, R8 ;  /* 0x0000000800087308 */ /* 0x000f620000000800 */
[----:B-1----:R-:W-:-:S07]  /*14f20*/  FADD.FTZ R3, R87, R28 ;  /* 0x0000001c57037221 */ /* 0x002fce0000010000 */
[----:B------:R1:W-:Y:S01]  /*14f30*/  MUFU.EX2 R31, R10 ;  /* 0x0000000a001f7308 */ /* 0x0003e20000000800 */
[----:B------:R-:W-:Y:S01]  /*14f40*/  ISETP.NE.AND P0, PT, R12, RZ, PT ;  /* 0x000000ff0c00720c */ /* 0x000fe20003f05270 */
[----:B0-----:R-:W-:-:S06]  /*14f50*/  FADD.FTZ R32, R201, R2 ;  /* 0x00000002c9207221 */ /* 0x001fcc0000010000 */
[----:B------:R-:W0:Y:S01]  /*14f60*/  MUFU.EX2 R192, R192 ;  /* 0x000000c000c07308 */ /* 0x000e220000000800 */
[-CC-:B-1----:R-:W-:Y:S01]  /*14f70*/  FFMA.FTZ R10, R67, R0.reuse, -R30.reuse ;  /* 0x00000000430a7223 */ /* 0x182fe2000001081e */
[----:B------:R-:W-:-:S06]  /*14f80*/  FFMA.FTZ R12, R71, R0, -R30 ;  /* 0x00000000470c7223 */ /* 0x000fcc000001081e */
[----:B------:R-:W1:Y:S01]  /*14f90*/  MUFU.EX2 R197, R197 ;  /* 0x000000c500c57308 */ /* 0x000e620000000800 */
[----:B--2---:R-:W-:Y:S01]  /*14fa0*/  FADD.FTZ R34, R198, R3 ;  /* 0x00000003c6227221 */ /* 0x004fe20000010000 */
[----:B----4-:R-:W-:-:S06]  /*14fb0*/  FADD.FTZ R3, R203, R32 ;  /* 0x00000020cb037221 */ /* 0x010fcc0000010000 */
[----:B------:R-:W2:Y:S01]  /*14fc0*/  MUFU.EX2 R89, R89 ;  /* 0x0000005900597308 */ /* 0x000ea20000000800 */
[----:B------:R-:W-:-:S07]  /*14fd0*/  FFMA.FTZ R193, R13, R0, -R30 ;  /* 0x000000000dc17223 */ /* 0x000fce000001081e */
[----:B------:R-:W4:Y:S01]  /*14fe0*/  MUFU.EX2 R10, R10 ;  /* 0x0000000a000a7308 */ /* 0x000f220000000800 */
[----:B---3--:R-:W-:Y:S01]  /*14ff0*/  FADD.FTZ R7, R73, R34 ;  /* 0x0000002249077221 */ /* 0x008fe20000010000 */
[----:B------:R-:W-:-:S06]  /*15000*/  ISETP.NE.AND P1, PT, R14, RZ, PT ;  /* 0x000000ff0e00720c */ /* 0x000fcc0003f25270 */
[----:B------:R-:W3:Y:S01]  /*15010*/  MUFU.EX2 R194, R194 ;  /* 0x000000c200c27308 */ /* 0x000ee20000000800 */
[----:B-----5:R-:W-:Y:S01]  /*15020*/  FADD.FTZ R32, R8, R3 ;  /* 0x0000000308207221 */ /* 0x020fe20000010000 */
[----:B------:R-:W-:-:S06]  /*15030*/  FFMA.FTZ R14, R59, R0, -R30 ;  /* 0x000000003b0e7223 */ /* 0x000fcc000001081e */
[----:B------:R-:W5:Y:S01]  /*15040*/  MUFU.EX2 R199, R199 ;  /* 0x000000c700c77308 */ /* 0x000f620000000800 */
[----:B0-----:R-:W-:Y:S01]  /*15050*/  FADD.FTZ R34, R192, R7 ;  /* 0x00000007c0227221 */ /* 0x001fe20000010000 */
[----:B-1----:R-:W-:-:S06]  /*15060*/  FADD.FTZ R3, R197, R32 ;  /* 0x00000020c5037221 */ /* 0x002fcc0000010000 */
[----:B------:R-:W0:Y:S01]  /*15070*/  MUFU.EX2 R12, R12 ;  /* 0x0000000c000c7308 */ /* 0x000e220000000800 */
[----:B------:R-:W-:Y:S01]  /*15080*/  FFMA.FTZ R195, R15, R0, -R30 ;  /* 0x000000000fc37223 */ /* 0x000fe2000001081e */
[----:B--2---:R-:W-:-:S06]  /*15090*/  FADD.FTZ R7, R89, R34 ;  /* 0x0000002259077221 */ /* 0x004fcc0000010000 */
[----:B------:R-:W1:Y:S01]  /*150a0*/  MUFU.EX2 R188, R188 ;  /* 0x000000bc00bc7308 */ /* 0x000e620000000800 */
[----:B----4-:R-:W-:Y:S01]  /*150b0*/  FADD.FTZ R32, R10, R3 ;  /* 0x000000030a207221 */ /* 0x010fe20000010000 */
[----:B------:R-:W-:-:S06]  /*150c0*/  FFMA.FTZ R20, R63, R0, -R30 ;  /* 0x000000003f147223 */ /* 0x000fcc000001081e */
[----:B------:R-:W2:Y:S01]  /*150d0*/  MUFU.EX2 R193, R193 ;  /* 0x000000c100c17308 */ /* 0x000ea20000000800 */
[----:B---3--:R-:W-:Y:S01]  /*150e0*/  FADD.FTZ R34, R194, R7 ;  /* 0x00000007c2227221 */ /* 0x008fe20000010000 */
[----:B-----5:R-:W-:-:S06]  /*150f0*/  FADD.FTZ R3, R199, R32 ;  /* 0x00000020c7037221 */ /* 0x020fcc0000010000 */
[----:B------:R-:W3:Y:S01]  /*15100*/  MUFU.EX2 R14, R14 ;  /* 0x0000000e000e7308 */ /* 0x000ee20000000800 */
[----:B------:R-:W-:Y:S01]  /*15110*/  FFMA.FTZ R189, R21, R0, -R30 ;  /* 0x0000000015bd7223 */ /* 0x000fe2000001081e */
[----:B------:R-:W-:Y:S02]  /*15120*/  @!P1 VIADD R6, R6, 0x36840 ;  /* 0x0003684006069836 */ /* 0x000fe40000000000 */
[----:B------:R-:W-:-:S04]  /*15130*/  FADD.FTZ R7, R39, R34 ;  /* 0x0000002227077221 */ /* 0x000fc80000010000 */
[----:B------:R-:W4:Y:S01]  /*15140*/  MUFU.EX2 R190, R190 ;  /* 0x000000be00be7308 */ /* 0x000f220000000800 */
[----:B0-----:R-:W-:Y:S01]  /*15150*/  FADD.FTZ R34, R12, R3 ;  /* 0x000000030c227221 */ /* 0x001fe20000010000 */
[----:B------:R-:W-:-:S06]  /*15160*/  FFMA.FTZ R24, R51, R0, -R30 ;  /* 0x0000000033187223 */ /* 0x000fcc000001081e */
[----:B------:R-:W0:Y:S01]  /*15170*/  MUFU.EX2 R195, R195 ;  /* 0x000000c300c37308 */ /* 0x000e220000000800 */
[----:B-1----:R-:W-:Y:S01]  /*15180*/  FADD.FTZ R36, R188, R7 ;  /* 0x00000007bc247221 */ /* 0x002fe20000010000 */
[----:B------:R-:W-:-:S06]  /*15190*/  @!P1 PRMT R6, RZ, 0x654, R6 ;  /* 0x00000654ff069816 */ /* 0x000fcc0000000006 */
[----:B------:R-:W1:Y:S01]  /*151a0*/  MUFU.EX2 R49, R49 ;  /* 0x0000003100317308 */ /* 0x000e620000000800 */
[----:B--2---:R-:W-:Y:S01]  /*151b0*/  FADD.FTZ R3, R193, R34 ;  /* 0x00000022c1037221 */ /* 0x004fe20000010000 */
[----:B------:R-:W-:-:S06]  /*151c0*/  FFMA.FTZ R191, R41, R0, -R30 ;  /* 0x0000000029bf7223 */ /* 0x000fcc000001081e */
[----:B------:R-:W2:Y:S01]  /*151d0*/  MUFU.EX2 R20, R20 ;  /* 0x0000001400147308 */ /* 0x000ea20000000800 */
[----:B------:R-:W-:Y:S01]  /*151e0*/  FADD.FTZ R7, R31, R36 ;  /* 0x000000241f077221 */ /* 0x000fe20000010000 */
[----:B------:R3:W-:Y:S06]  /*151f0*/  @!P1 SYNCS.ARRIVE.TRANS64.RED.A1T0 RZ, [R6+URZ], RZ ;  /* 0x000000ff06ff99a7 */ /* 0x0007ec000810043f */
[----:B------:R-:W5:Y:S01]  /*15200*/  MUFU.EX2 R184, R184 ;  /* 0x000000b800b87308 */ /* 0x000f620000000800 */
[----:B------:R-:W-:Y:S01]  /*15210*/  FFMA.FTZ R26, R55, R0, -R30 ;  /* 0x00000000371a7223 */ /* 0x000fe2000001081e */
[----:B---3--:R-:W-:-:S06]  /*15220*/  FADD.FTZ R6, R14, R3 ;  /* 0x000000030e067221 */ /* 0x008fcc0000010000 */
[----:B------:R-:W3:Y:S01]  /*15230*/  MUFU.EX2 R189, R189 ;  /* 0x000000bd00bd7308 */ /* 0x000ee20000000800 */
[----:B----4-:R-:W-:Y:S01]  /*15240*/  FADD.FTZ R34, R190, R7 ;  /* 0x00000007be227221 */ /* 0x010fe20000010000 */
[----:B0-----:R-:W-:-:S06]  /*15250*/  FADD.FTZ R3, R195, R6 ;  /* 0x00000006c3037221 */ /* 0x001fcc0000010000 */
[----:B------:R-:W0:Y:S01]  /*15260*/  MUFU.EX2 R53, R53 ;  /* 0x0000003500357308 */ /* 0x000e220000000800 */
[----:B------:R-:W-:-:S07]  /*15270*/  FFMA.FTZ R185, R45, R0, -R30 ;  /* 0x000000002db97223 */ /* 0x000fce000001081e */
[----:B------:R-:W4:Y:S01]  /*15280*/  MUFU.EX2 R24, R24 ;  /* 0x0000001800187308 */ /* 0x000f220000000800 */
[----:B-1----:R-:W-:Y:S01]  /*15290*/  FADD.FTZ R7, R49, R34 ;  /* 0x0000002231077221 */ /* 0x002fe20000010000 */
[----:B--2---:R-:W-:-:S06]  /*152a0*/  FADD.FTZ R34, R20, R3 ;  /* 0x0000000314227221 */ /* 0x004fcc0000010000 */
[----:B------:R-:W1:Y:S01]  /*152b0*/  MUFU.EX2 R186, R186 ;  /* 0x000000ba00ba7308 */ /* 0x000e620000000800 */
[----:B------:R-:W-:-:S07]  /*152c0*/  FFMA.FTZ R28, R43, R0, -R30 ;  /* 0x000000002b1c7223 */ /* 0x000fce000001081e */
[----:B------:R-:W2:Y:S01]  /*152d0*/  MUFU.EX2 R191, R191 ;  /* 0x000000bf00bf7308 */ /* 0x000ea20000000800 */
[----:B-----5:R-:W-:Y:S01]  /*152e0*/  FADD.FTZ R36, R184, R7 ;  /* 0x00000007b8247221 */ /* 0x020fe20000010000 */
[----:B---3--:R-:W-:-:S06]  /*152f0*/  FADD.FTZ R3, R189, R34 ;  /* 0x00000022bd037221 */ /* 0x008fcc0000010000 */
[----:B------:R-:W3:Y:S01]  /*15300*/  MUFU.EX2 R57, R57 ;  /* 0x0000003900397308 */ /* 0x000ee20000000800 */
[----:B------:R-:W-:-:S07]  /*15310*/  FFMA.FTZ R33, R33, R0, -R30 ;  /* 0x0000000021217223 */ /* 0x000fce000001081e */
[----:B------:R-:W5:Y:S01]  /*15320*/  MUFU.EX2 R26, R26 ;  /* 0x0000001a001a7308 */ /* 0x000f620000000800 */
[----:B0-----:R-:W-:Y:S01]  /*15330*/  FADD.FTZ R7, R53, R36 ;  /* 0x0000002435077221 */ /* 0x001fe20000010000 */
[----:B----4-:R-:W-:-:S06]  /*15340*/  FADD.FTZ R34, R24, R3 ;  /* 0x0000000318227221 */ /* 0x010fcc0000010000 */
[----:B------:R-:W0:Y:S08]  /*15350*/  MUFU.EX2 R180, R180 ;  /* 0x000000b400b47308 */ /* 0x000e300000000800 */
[----:B------:R-:W4:Y:S01]  /*15360*/  MUFU.EX2 R185, R185 ;  /* 0x000000b900b97308 */ /* 0x000f220000000800 */
[----:B------:R-:W-:Y:S01]  /*15370*/  FFMA.FTZ R47, R47, R0, -R30 ;  /* 0x000000002f2f7223 */ /* 0x000fe2000001081e */
[----:B-1----:R-:W-:-:S06]  /*15380*/  FADD.FTZ R36, R186, R7 ;  /* 0x00000007ba247221 */ /* 0x002fcc0000010000 */
[----:B------:R-:W1:Y:S01]  /*15390*/  MUFU.EX2 R61, R61 ;  /* 0x0000003d003d7308 */ /* 0x000e620000000800 */
[----:B--2---:R-:W-:Y:S01]  /*153a0*/  FADD.FTZ R3, R191, R34 ;  /* 0x00000022bf037221 */ /* 0x004fe20000010000 */
[----:B------:R-:W-:-:S06]  /*153b0*/  FFMA.FTZ R25, R25, R0, -R30 ;  /* 0x0000000019197223 */ /* 0x000fcc000001081e */
[----:B------:R-:W2:Y:S01]  /*153c0*/  MUFU.EX2 R28, R28 ;  /* 0x0000001c001c7308 */ /* 0x000ea20000000800 */
[----:B---3--:R-:W-:Y:S01]  /*153d0*/  FADD.FTZ R7, R57, R36 ;  /* 0x0000002439077221 */ /* 0x008fe20000010000 */
[----:B-----5:R-:W-:-:S06]  /*153e0*/  FADD.FTZ R34, R26, R3 ;  /* 0x000000031a227221 */ /* 0x020fcc0000010000 */
[----:B------:R-:W3:Y:S08]  /*153f0*/  MUFU.EX2 R182, R182 ;  /* 0x000000b600b67308 */ /* 0x000ef00000000800 */
[----:B------:R-:W5:Y:S01]  /*15400*/  MUFU.EX2 R33, R33 ;  /* 0x0000002100217308 */ /* 0x000f620000000800 */
[----:B------:R-:W-:Y:S01]  /*15410*/  FFMA.FTZ R35, R35, R0, -R30 ;  /* 0x0000000023237223 */ /* 0x000fe2000001081e */
[----:B0-----:R-:W-:-:S06]  /*15420*/  FADD.FTZ R36, R180, R7 ;  /* 0x00000007b4247221 */ /* 0x001fcc0000010000 */
[----:B------:R-:W0:Y:S01]  /*15430*/  MUFU.EX2 R69, R69 ;  /* 0x0000004500457308 */ /* 0x000e220000000800 */
[----:B----4-:R-:W-:Y:S01]  /*15440*/  FADD.FTZ R3, R185, R34 ;  /* 0x00000022b9037221 */ /* 0x010fe20000010000 */
[----:B------:R-:W-:-:S06]  /*15450*/  FFMA.FTZ R29, R29, R0, -R30 ;  /* 0x000000001d1d7223 */ /* 0x000fcc000001081e */
[----:B------:R-:W4:Y:S01]  /*15460*/  MUFU.EX2 R32, R47 ;  /* 0x0000002f00207308 */ /* 0x000f220000000800 */
[----:B-1----:R-:W-:Y:S01]  /*15470*/  FADD.FTZ R7, R61, R36 ;  /* 0x000000243d077221 */ /* 0x002fe20000010000 */
[----:B--2---:R-:W-:-:S06]  /*15480*/  FADD.FTZ R34, R28, R3 ;  /* 0x000000031c227221 */ /* 0x004fcc0000010000 */
[----:B------:R-:W1:Y:S01]  /*15490*/  MUFU.EX2 R25, R25 ;  /* 0x0000001900197308 */ /* 0x000e620000000800 */
[----:B------:R-:W-:Y:S01]  /*154a0*/  FFMA.FTZ R81, R81, R0, -R30 ;  /* 0x0000000051517223 */ /* 0x000fe2000001081e */
[----:B---3--:R-:W-:Y:S01]  /*154b0*/  FADD.FTZ R36, R182, R7 ;  /* 0x00000007b6247221 */ /* 0x008fe20000010000 */
[----:B-----5:R-:W-:-:S05]  /*154c0*/  FADD.FTZ R3, R33, R34 ;  /* 0x0000002221037221 */ /* 0x020fca0000010000 */
[----:B------:R-:W2:Y:S01]  /*154d0*/  MUFU.EX2 R6, R35 ;  /* 0x0000002300067308 */ /* 0x000ea20000000800 */
[-CC-:B------:R-:W-:Y:S01]  /*154e0*/  FFMA.FTZ R85, R85, R0.reuse, -R30.reuse ;  /* 0x0000000055557223 */ /* 0x180fe2000001081e */
[-CC-:B------:R-:W-:Y:S01]  /*154f0*/  FFMA.FTZ R27, R27, R0.reuse, -R30.reuse ;  /* 0x000000001b1b7223 */ /* 0x180fe2000001081e */
[-CC-:B------:R-:W-:Y:S01]  /*15500*/  FFMA.FTZ R65, R65, R0.reuse, -R30.reuse ;  /* 0x0000000041417223 */ /* 0x180fe2000001081e */
[----:B------:R-:W-:-:S04]  /*15510*/  FFMA.FTZ R91, R91, R0, -R30 ;  /* 0x000000005b5b7223 */ /* 0x000fc8000001081e */
[----:B------:R-:W3:Y:S01]  /*15520*/  MUFU.EX2 R29, R29 ;  /* 0x0000001d001d7308 */ /* 0x000ee20000000800 */
[----:B0-----:R-:W-:Y:S01]  /*15530*/  FADD.FTZ R7, R69, R36 ;  /* 0x0000002445077221 */ /* 0x001fe20000010000 */
[----:B----4-:R-:W-:-:S06]  /*15540*/  FADD.FTZ R36, R32, R3 ;  /* 0x0000000320247221 */ /* 0x010fcc0000010000 */
[----:B------:R-:W0:Y:S01]  /*15550*/  MUFU.EX2 R30, R81 ;  /* 0x00000051001e7308 */ /* 0x000e220000000800 */
[----:B-1----:R-:W-:-:S07]  /*15560*/  FADD.FTZ R3, R25, R36 ;  /* 0x0000002419037221 */ /* 0x002fce0000010000 */
[----:B------:R-:W1:Y:S01]  /*15570*/  MUFU.EX2 R176, R176 ;  /* 0x000000b000b07308 */ /* 0x000e620000000800 */
[----:B--2---:R-:W-:-:S07]  /*15580*/  FADD.FTZ R36, R6, R3 ;  /* 0x0000000306247221 */ /* 0x004fce0000010000 */
[----:B------:R-:W2:Y:S01]  /*15590*/  MUFU.EX2 R85, R85 ;  /* 0x0000005500557308 */ /* 0x000ea20000000800 */
[----:B---3--:R-:W-:-:S07]  /*155a0*/  FADD.FTZ R3, R29, R36 ;  /* 0x000000241d037221 */ /* 0x008fce0000010000 */
[----:B------:R-:W3:Y:S01]  /*155b0*/  MUFU.EX2 R83, R83 ;  /* 0x0000005300537308 */ /* 0x000ee20000000800 */
[----:B------:R-:W-:-:S07]  /*155c0*/  F2FP.BF16.F32.PACK_AB R201, R2, R201 ;  /* 0x000000c902c9723e */ /* 0x000fce00000010ff */
[----:B------:R-:W4:Y:S01]  /*155d0*/  MUFU.EX2 R34, R27 ;  /* 0x0000001b00227308 */ /* 0x000f220000000800 */
[----:B0-----:R-:W-:-:S07]  /*155e0*/  FADD.FTZ R36, R30, R3 ;  /* 0x000000031e247221 */ /* 0x001fce0000010000 */
[----:B------:R-:W0:Y:S01]  /*155f0*/  MUFU.EX2 R178, R178 ;  /* 0x000000b200b27308 */ /* 0x000e220000000800 */
[----:B------:R-:W-:-:S07]  /*15600*/  ISETP.GE.AND P2, PT, R153, 0x71, PT ;  /* 0x000000719900780c */ /* 0x000fce0003f46270 */
[----:B------:R-:W5:Y:S01]  /*15610*/  MUFU.EX2 R65, R65 ;  /* 0x0000004100417308 */ /* 0x000f620000000800 */
[----:B-1----:R-:W-:Y:S01]  /*15620*/  FADD.FTZ R38, R176, R7 ;  /* 0x00000007b0267221 */ /* 0x002fe20000010000 */
[----:B--2---:R-:W-:-:S06]  /*15630*/  FADD.FTZ R3, R85, R36 ;  /* 0x0000002455037221 */ /* 0x004fcc0000010000 */
[----:B------:R-:W1:Y:S08]  /*15640*/  MUFU.EX2 R93, R93 ;  /* 0x0000005d005d7308 */ /* 0x000e700000000800 */
[----:B------:R-:W2:Y:S01]  /*15650*/  MUFU.EX2 R2, R91 ;  /* 0x0000005b00027308 */ /* 0x000ea20000000800 */
[----:B------:R-:W-:Y:S01]  /*15660*/  F2FP.BF16.F32.PACK_AB R203, R8, R203 ;  /* 0x000000cb08cb723e */ /* 0x000fe200000010ff */
[----:B---3--:R-:W-:Y:S01]  /*15670*/  FADD.FTZ R7, R83, R38 ;  /* 0x0000002653077221 */ /* 0x008fe20000010000 */
[----:B----4-:R-:W-:Y:S01]  /*15680*/  FADD.FTZ R8, R34, R3 ;  /* 0x0000000322087221 */ /* 0x010fe20000010000 */
[----:B------:R-:W-:Y:S02]  /*15690*/  BSSY B0, `(.L_x_4228) ;  /* 0x0000587000007945 */ /* 0x000fe40003800000 */
[----:B0-----:R-:W-:Y:S01]  /*156a0*/  FADD.FTZ R38, R178, R7 ;  /* 0x00000007b2267221 */ /* 0x001fe20000010000 */
[----:B-----5:R-:W-:Y:S01]  /*156b0*/  FADD.FTZ R3, R65, R8 ;  /* 0x0000000841037221 */ /* 0x020fe20000010000 */
[----:B------:R-:W-:Y:S01]  /*156c0*/  F2FP.BF16.F32.PACK_AB R193, R14, R193 ;  /* 0x000000c10ec1723e */ /* 0x000fe200000010ff */
[--C-:B------:R-:W-:Y:S01]  /*156d0*/  IMAD.MOV.U32 R118, RZ, RZ, R119.reuse ;  /* 0x000000ffff767224 */ /* 0x100fe200078e0077 */
[----:B------:R-:W-:Y:S01]  /*156e0*/  F2FP.BF16.F32.PACK_AB R200, R37, R200 ;  /* 0x000000c825c8723e */ /* 0x000fe200000010ff */
[----:B-1----:R-:W-:Y:S01]  /*156f0*/  FADD.FTZ R15, R93, R38 ;  /* 0x000000265d0f7221 */ /* 0x002fe20000010000 */
[----:B------:R-:W-:Y:S01]  /*15700*/  F2FP.BF16.F32.PACK_AB R202, R77, R202 ;  /* 0x000000ca4dca723e */ /* 0x000fe200000010ff */
[--C-:B------:R-:W-:Y:S01]  /*15710*/  IMAD.MOV.U32 R117, RZ, RZ, R119.reuse ;  /* 0x000000ffff757224 */ /* 0x100fe200078e0077 */
[----:B------:R-:W-:Y:S01]  /*15720*/  F2FP.BF16.F32.PACK_AB R196, R87, R196 ;  /* 0x000000c457c4723e */ /* 0x000fe200000010ff */
[----:B------:R-:W-:Y:S01]  /*15730*/  IMAD.MOV.U32 R116, RZ, RZ, R119 ;  /* 0x000000ffff747224 */ /* 0x000fe200078e0077 */
[----:B------:R-:W-:Y:S01]  /*15740*/  F2FP.BF16.F32.PACK_AB R198, R73, R198 ;  /* 0x000000c649c6723e */ /* 0x000fe200000010ff */
[----:B--2---:R-:W-:Y:S01]  /*15750*/  FADD.FTZ R14, R2, R3 ;  /* 0x00000003020e7221 */ /* 0x004fe20000010000 */
        /* <DEDUP_REMOVED lines=169> */
[----:B------:R-:W-:-:S07]  /*161f0*/  CS2R R24, SRZ ;  /* 0x0000000000187805 */ /* 0x000fce000001ff00 */
.L_x_4240:
[----:B------:R-:W-:-:S05]  /*16200*/  VIADD R0, R10, 0x1 ;  /* 0x000000010a007836 */ /* 0x000fca0000000000 */
[----:B------:R-:W-:-:S04]  /*16210*/  ISETP.NE.AND P2, PT, R0, 0x2, PT ;  /* 0x000000020000780c */ /* 0x000fc80003f45270 */
[----:B------:R-:W-:Y:S02]  /*16220*/  SEL R4, RZ, 0x1, P2 ;  /* 0x00000001ff047807 */ /* 0x000fe40001000000 */
[----:B------:R-:W-:Y:S02]  /*16230*/  SEL R215, R0, RZ, P2 ;  /* 0x000000ff00d77207 */ /* 0x000fe40001000000 */
[----:B------:R-:W-:Y:S01]  /*16240*/  LOP3.LUT R217, R9, R4, RZ, 0x3c, !PT ;  /* 0x0000000409d97212 */ /* 0x000fe200078e3cff */
[----:B------:R-:W-:Y:S06]  /*16250*/  @!P0 BRA `(.L_x_4230) ;  /* 0x0000000000048947 */ /* 0x000fec0003800000 */
[----:B------:R-:W-:Y:S01]  /*16260*/  BPT.TRAP 0x1 ;  /* 0x000000040000795c */ /* 0x000fe20000300000 */
.L_x_4230:
[----:B------:R-:W-:Y:S01]  /*16270*/  IMAD R11, R215, 0x8, R16 ;  /* 0x00000008d70b7824 */ /* 0x000fe200078e0210 */
[----:B------:R-:W-:-:S04]  /*16280*/  SHF.L.U32 R4, R217, 0x1f, RZ ;  /* 0x0000001fd9047819 */ /* 0x000fc800000006ff */
[----:B------:R0:W1:Y:S01]  /*16290*/  SYNCS.PHASECHK.TRANS64.TRYWAIT P2, [R11+URZ+0x36830], R4 ;  /* 0x036830040b0075a7 */ /* 0x000062000804017f */
[----:B------:R-:W-:Y:S05]  /*162a0*/  @!P0 BRA `(.L_x_4231) ;  /* 0x0000000000048947 */ /* 0x000fea0003800000 */
[----:B------:R-:W-:Y:S01]  /*162b0*/  BPT.TRAP 0x1 ;  /* 0x000000040000795c */ /* 0x000fe20000300000 */
.L_x_4231:
[----:B------:R-:W-:Y:S01]  /*162c0*/  IMAD R0, R215, 0xa80, R218 ;  /* 0x00000a80d7007824 */ /* 0x000fe200078e02da */
[----:B------:R-:W-:Y:S03]  /*162d0*/  BSSY B1, `(.L_x_4232) ;  /* 0x0000006000017945 */ /* 0x000fe60003800000 */
[C---:B------:R-:W-:Y:S02]  /*162e0*/  VIADD R20, R0.reuse, 0x80 ;  /* 0x0000008000147836 */ /* 0x040fe40000000000 */
[----:B------:R-:W-:Y:S01]  /*162f0*/  VIADD R120, R0, 0x100 ;  /* 0x0000010000787836 */ /* 0x000fe20000000000 */
[----:B-1----:R-:W-:Y:S06]  /*16300*/  @P2 BRA `(.L_x_4233) ;  /* 0x0000000000082947 */ /* 0x002fec0003800000 */
[----:B------:R-:W1:Y:S02]  /*16310*/  SYNCS.PHASECHK.TRANS64.TRYWAIT P2, [R11+URZ+0x36830], R4 ;  /* 0x036830040b0075a7 */ /* 0x000e64000804017f */
[----:B-1----:R-:W-:Y:S05]  /*16320*/  @!P2 BRA `(.L_x_4234) ;  /* 0x000001080020a947 */ /* 0x002fea0003800000 */
.L_x_4233:
[----:B------:R-:W-:Y:S05]  /*16330*/  BSYNC B1 ;  /* 0x0000000000017941 */ /* 0x000fea0003800000 */
.L_x_4232:
[----:B------:R-:W2:Y:S04]  /*16340*/  LDL.64 R12, [R1+0x48] ;  /* 0x00004800010c7983 */ /* 0x000ea80000100a00 */
[----:B------:R-:W3:Y:S01]  /*16350*/  LDL.64 R122, [R1] ;  /* 0x00000000017a7983 */ /* 0x000ee20000100a00 */
[----:B------:R-:W-:Y:S01]  /*16360*/  WARPGROUP.ARRIVE ;  /* 0x00000000000079c5 */ /* 0x000fe20000000000 */
[----:B------:R-:W-:Y:S01]  /*16370*/  IMAD.MOV.U32 R21, RZ, RZ, 0x40000040 ;  /* 0x40000040ff157424 */ /* 0x000fe200078e00ff */
[----:B------:R-:W-:-:S04]  /*16380*/  R2UR UR6, R20 ;  /* 0x00000000140672ca */ /* 0x000fc800000e0000 */
[C---:B------:R-:W-:Y:S01]  /*16390*/  R2UR UR7, R21.reuse ;  /* 0x00000000150772ca */ /* 0x040fe200000e0000 */
[----:B------:R-:W-:Y:S01]  /*163a0*/  IMAD.MOV.U32 R20, RZ, RZ, R120 ;  /* 0x000000ffff147224 */ /* 0x000fe200078e0078 */
[----:B------:R-:W-:-:S04]  /*163b0*/  R2UR UR19, R21 ;  /* 0x00000000151372ca */ /* 0x000fc800000e0000 */
[----:B------:R-:W-:Y:S01]  /*163c0*/  R2UR UR18, R20 ;  /* 0x00000000141272ca */ /* 0x000fe200000e0000 */
[----:B------:R-:W-:Y:S01]  /*163d0*/  VIADD R20, R0, 0x200 ;  /* 0x0000020000147836 */ /* 0x000fe20000000000 */
[----:B------:R-:W-:-:S04]  /*163e0*/  R2UR UR15, R21 ;  /* 0x00000000150f72ca */ /* 0x000fc800000e0000 */
[----:B------:R-:W-:Y:S02]  /*163f0*/  R2UR UR14, R20 ;  /* 0x00000000140e72ca */ /* 0x000fe400000e0000 */
[----:B--2---:R-:W-:Y:S01]  /*16400*/  R2UR UR42, R12 ;  /* 0x000000000c2a72ca */ /* 0x004fe200000e0000 */
[----:B------:R-:W-:Y:S01]  /*16410*/  IMAD.MOV.U32 R12, RZ, RZ, R0 ;  /* 0x000000ffff0c7224 */ /* 0x000fe200078e0000 */
[----:B------:R-:W-:Y:S01]  /*16420*/  R2UR UR43, R13 ;  /* 0x000000000d2b72ca */ /* 0x000fe200000e0000 */
[----:B------:R-:W-:Y:S01]  /*16430*/  IMAD.MOV.U32 R13, RZ, RZ, 0x40000040 ;  /* 0x40000040ff0d7424 */ /* 0x000fe200078e00ff */
[----:B---3--:R-:W-:Y:S02]  /*16440*/  R2UR UR28, R122 ;  /* 0x000000007a1c72ca */ /* 0x008fe400000e0000 */
[----:B------:R-:W-:Y:S02]  /*16450*/  R2UR UR29, R123 ;  /* 0x000000007b1d72ca */ /* 0x000fe400000e0000 */
[----:B------:R-:W-:Y:S01]  /*16460*/  R2UR UR26, R12 ;  /* 0x000000000c1a72ca */ /* 0x000fe200000e0000 */
[----:B------:R-:W2:Y:S01]  /*16470*/  LDL.64 R122, [R1+0x40] ;  /* 0x00004000017a7983 */ /* 0x000ea20000100a00 */
[----:B------:R-:W-:-:S07]  /*16480*/  R2UR UR27, R13 ;  /* 0x000000000d1b72ca */ /* 0x000fce00000e0000 */
[----:B------:R-:W-:Y:S02]  /*16490*/  UMOV UR24, UR28 ;  /* 0x0000001c00187c82 */ /* 0x000fe40008000000 */
[----:B------:R-:W-:-:S04]  /*164a0*/  UMOV UR25, UR29 ;  /* 0x0000001d00197c82 */ /* 0x000fc80008000000 */
        /* <DEDUP_REMOVED lines=18> */
[----:B------:R-:W-:Y:S01]  /*165d0*/  HGMMA.64x16x16.F32.BF16 R144, gdesc[UR20], RZ, !UPT, gsb0 ;  /* 0x00200000149079f0 */ /* 0x000fe2000c0018ff */
[----:B------:R-:W-:Y:S01]  /*165e0*/  UMOV UR12, UR28 ;  /* 0x0000001c000c7c82 */ /* 0x000fe20008000000 */
[----:B------:R-:W-:Y:S01]  /*165f0*/  UMOV UR13, UR29 ;  /* 0x0000001d000d7c82 */ /* 0x000fe20008000000 */
[----:B------:R-:W-:Y:S01]  /*16600*/  VIADD R120, R0, 0x280 ;  /* 0x0000028000787836 */ /* 0x000fe20000000000 */
[----:B------:R-:W-:Y:S02]  /*16610*/  WARPGROUP.DEPBAR.LE gsb0, 0x0 ;  /* 0x00008000000079c5 */ /* 0x000fe40000010000 */
[----:B------:R-:W-:-:S06]  /*16620*/  WARPGROUP.ARRIVE ;  /* 0x00000000000079c5 */ /* 0x000fcc0000000000 */
[----:B------:R-:W-:Y:S01]  /*16630*/  HGMMA.64x16x16.F32.BF16 R136, gdesc[UR12], RZ, !UPT, gsb0 ;  /* 0x002000000c8879f0 */ /* 0x000fe2000c0018ff */
[----:B------:R-:W-:Y:S01]  /*16640*/  IMAD.MOV.U32 R121, RZ, RZ, 0x40000040 ;  /* 0x40000040ff797424 */ /* 0x000fe200078e00ff */
[----:B------:R-:W-:-:S04]  /*16650*/  R2UR UR10, R120 ;  /* 0x00000000780a72ca */ /* 0x000fc800000e0000 */
[----:B------:R-:W-:Y:S01]  /*16660*/  R2UR UR11, R121 ;  /* 0x00000000790b72ca */ /* 0x000fe200000e0000 */
[----:B------:R-:W-:Y:S01]  /*16670*/  UMOV UR8, UR28 ;  /* 0x0000001c00087c82 */ /* 0x000fe20008000000 */
[----:B------:R-:W-:Y:S01]  /*16680*/  UMOV UR9, UR29 ;  /* 0x0000001d00097c82 */ /* 0x000fe20008000000 */
[----:B------:R-:W-:Y:S02]  /*16690*/  WARPGROUP.DEPBAR.LE gsb0, 0x0 ;  /* 0x00008000000079c5 */ /* 0x000fe40000010000 */
[----:B------:R-:W-:-:S08]  /*166a0*/  WARPGROUP.ARRIVE ;  /* 0x00000000000079c5 */ /* 0x000fd00000000000 */
[----:B------:R-:W-:Y:S01]  /*166b0*/  HGMMA.64x16x16.F32.BF16 R128, gdesc[UR8], RZ, !UPT, gsb0 ;  /* 0x00200000088079f0 */ /* 0x000fe2000c0018ff */
[C---:B------:R-:W-:Y:S02]  /*166c0*/  VIADD R12, R0.reuse, 0x300 ;  /* 0x00000300000c7836 */ /* 0x040fe40000000000 */
[----:B------:R-:W-:Y:S02]  /*166d0*/  VIADD R120, R0, 0x182 ;  /* 0x0000018200787836 */ /* 0x000fe40000000000 */
[----:B------:R-:W-:Y:S01]  /*166e0*/  IMAD.MOV.U32 R121, RZ, RZ, 0x40000040 ;  /* 0x40000040ff797424 */ /* 0x000fe200078e00ff */
[----:B------:R-:W-:Y:S02]  /*166f0*/  R2UR UR58, R12 ;  /* 0x000000000c3a72ca */ /* 0x000fe400000e0000 */
[----:B------:R-:W-:Y:S02]  /*16700*/  R2UR UR59, R13 ;  /* 0x000000000d3b72ca */ /* 0x000fe400000e0000 */
[----:B------:R-:W-:Y:S01]  /*16710*/  R2UR UR26, R120 ;  /* 0x00000000781a72ca */ /* 0x000fe200000e0000 */
[----:B------:R-:W-:Y:S01]  /*16720*/  VIADD R120, R0, 0x302 ;  /* 0x0000030200787836 */ /* 0x000fe20000000000 */
[----:B------:R-:W-:Y:S01]  /*16730*/  R2UR UR27, R121 ;  /* 0x00000000791b72ca */ /* 0x000fe200000e0000 */
[----:B------:R-:W-:Y:S01]  /*16740*/  IMAD.MOV.U32 R121, RZ, RZ, 0x40000040 ;  /* 0x40000040ff797424 */ /* 0x000fe200078e00ff */
[----:B--2---:R-:W-:-:S02]  /*16750*/  R2UR UR38, R122 ;  /* 0x000000007a2672ca */ /* 0x004fc400000e0000 */
[----:B------:R-:W-:Y:S02]  /*16760*/  R2UR UR46, R120 ;  /* 0x00000000782e72ca */ /* 0x000fe400000e0000 */
[----:B------:R-:W-:Y:S02]  /*16770*/  R2UR UR47, R121 ;  /* 0x00000000792f72ca */ /* 0x000fe400000e0000 */
[----:B------:R-:W-:Y:S01]  /*16780*/  R2UR UR39, R123 ;  /* 0x000000007b2772ca */ /* 0x000fe200000e0000 */
[----:B------:R-:W-:Y:S01]  /*16790*/  UMOV UR56, UR28 ;  /* 0x0000001c00387c82 */ /* 0x000fe20008000000 */
[----:B------:R-:W-:Y:S01]  /*167a0*/  UMOV UR57, UR29 ;  /* 0x0000001d00397c82 */ /* 0x000fe20008000000 */
[----:B------:R-:W-:Y:S02]  /*167b0*/  WARPGROUP.DEPBAR.LE gsb0, 0x0 ;  /* 0x00008000000079c5 */ /* 0x000fe40000010000 */
[----:B------:R-:W-:-:S06]  /*167c0*/  WARPGROUP.ARRIVE ;  /* 0x00000000000079c5 */ /* 0x000fcc0000000000 */
[----:B------:R-:W-:Y:S01]  /*167d0*/  HGMMA.64x16x16.F32.BF16 R120, gdesc[UR56], RZ, !UPT, gsb0 ;  /* 0x00200000387879f0 */ /* 0x000fe2000c0018ff */
        /* <DEDUP_REMOVED lines=27> */
[----:B------:R-:W-:Y:S01]  /*16990*/  UMOV UR24, UR42 ;  /* 0x0000002a00187c82 */ /* 0x000fe20008000000 */
[----:B------:R-:W-:Y:S01]  /*169a0*/  UMOV UR25, UR43 ;  /* 0x0000002b00197c82 */ /* 0x000fe20008000000 */
[----:B------:R-:W-:Y:S01]  /*169b0*/  VIADD R12, R0, 0x202 ;  /* 0x00000202000c7836 */ /* 0x000fe20000000000 */
[----:B------:R-:W-:Y:S02]  /*169c0*/  WARPGROUP.DEPBAR.LE gsb0, 0x0 ;  /* 0x00008000000079c5 */ /* 0x000fe40000010000 */
[----:B------:R-:W-:-:S06]  /*169d0*/  WARPGROUP.ARRIVE ;  /* 0x00000000000079c5 */ /* 0x000fcc0000000000 */
        /* <DEDUP_REMOVED lines=15> */
[----:B------:R-:W-:Y:S01]  /*16ad0*/  MOV R5, UR45 ;  /* 0x0000002d00057c02 */ /* 0x000fe20008000f00 */
[----:B------:R-:W-:Y:S02]  /*16ae0*/  WARPGROUP.DEPBAR.LE gsb0, 0x0 ;  /* 0x00008000000079c5 */ /* 0x000fe40000010000 */
[----:B------:R-:W-:Y:S01]  /*16af0*/  WARPGROUP.ARRIVE ;  /* 0x00000000000079c5 */ /* 0x000fe20000000000 */
[----:B01----:R-:W-:Y:S01]  /*16b00*/  MOV R4, UR44 ;  /* 0x0000002c00047c02 */ /* 0x003fe20008000f00 */
[----:B------:R-:W-:Y:S01]  /*16b10*/  VIADD R12, R0, 0x4 ;  /* 0x00000004000c7836 */ /* 0x000fe20000000000 */
[----:B------:R-:W-:Y:S01]  /*16b20*/  UMOV UR12, UR38 ;  /* 0x00000026000c7c82 */ /* 0x000fe20008000000 */
[----:B------:R-:W-:Y:S01]  /*16b30*/  IMAD.MOV.U32 R13, RZ, RZ, 0x40000040 ;  /* 0x40000040ff0d7424 */ /* 0x000fe200078e00ff */
[----:B------:R-:W-:-:S02]  /*16b40*/  UMOV UR13, UR39 ;  /* 0x00000027000d7c82 */ /* 0x000fc40008000000 */
[----:B------:R-:W-:Y:S01]  /*16b50*/  HGMMA.64x16x16.F32.BF16 R128, gdesc[UR16], R128, gsb0 ;  /* 0x00200000108079f0 */ /* 0x000fe20008001880 */
[----:B------:R-:W-:Y:S01]  /*16b60*/  UMOV UR44, UR42 ;  /* 0x0000002a002c7c82 */ /* 0x000fe20008000000 */
[----:B------:R-:W-:Y:S01]  /*16b70*/  UMOV UR45, UR43 ;  /* 0x0000002b002d7c82 */ /* 0x000fe20008000000 */
[----:B------:R-:W-:Y:S01]  /*16b80*/  UMOV UR8, UR38 ;  /* 0x0000002600087c82 */ /* 0x000fe20008000000 */
[----:B------:R-:W-:Y:S01]  /*16b90*/  UMOV UR9, UR39 ;  /* 0x0000002700097c82 */ /* 0x000fe20008000000 */
[----:B------:R-:W2:Y:S01]  /*16ba0*/  LDL.64 R20, [R1+0x38] ;  /* 0x0000380001147983 */ /* 0x000ea20000100a00 */
        /* <DEDUP_REMOVED lines=179> */
[----:B------:R-:W-:-:S09]  /*176e0*/  UMOV UR17, UR39 ;  /* 0x0000002700117c82 */ /* 0x000fd20008000000 */
        /* <DEDUP_REMOVED lines=152> */
[----:B------:R-:W-:Y:S01]  /*18070*/  R2UR UR45, R5 ;  /* 0x00000000052d72ca */ /* 0x000fe200000e0000 */
[----:B------:R-:W-:Y:S01]  /*18080*/  IMAD.MOV.U32 R5, RZ, RZ, 0x40000040 ;  /* 0x40000040ff057424 */ /* 0x000fe200078e00ff */
[----:B------:R-:W-:Y:S01]  /*18090*/  R2UR UR44, R4 ;  /* 0x00000000042c72ca */ /* 0x000fe200000e0000 */
[----:B------:R-:W-:-:S03]  /*180a0*/  VIADD R4, R0, 0x406 ;  /* 0x0000040600047836 */ /* 0x000fc60000000000 */
        /* <DEDUP_REMOVED lines=395> */
.L_x_4235:
[----:B------:R-:W-:Y:S01]  /*19960*/  SHF.L.U32 R0, R9, 0x1f, RZ ;  /* 0x0000001f09007819 */ /* 0x000fe200000006ff */
[----:B------:R-:W-:-:S04]  /*19970*/  IMAD R9, R10, 0x8, R16 ;  /* 0x000000080a097824 */ /* 0x000fc800078e0210 */
[----:B------:R0:W1:Y:S01]  /*19980*/  SYNCS.PHASECHK.TRANS64.TRYWAIT P2, [R9+URZ+0x36850], R0 ;  /* 0x03685000090075a7 */ /* 0x000062000804017f */
[----:B------:R-:W-:Y:S05]  /*19990*/  @!P0 BRA `(.L_x_4236) ;  /* 0x0000000000048947 */ /* 0x000fea0003800000 */
[----:B------:R-:W-:Y:S01]  /*199a0*/  BPT.TRAP 0x1 ;  /* 0x000000040000795c */ /* 0x000fe20000300000 */
.L_x_4236:
[----:B------:R-:W-:Y:S04]  /*199b0*/  BSSY B1, `(.L_x_4237) ;  /* 0x0000004000017945 */ /* 0x000fe80003800000 */
[----:B-1----:R-:W-:Y:S05]  /*199c0*/  @P2 BRA `(.L_x_4238) ;  /* 0x0000000000082947 */ /* 0x002fea0003800000 */
[----:B------:R-:W1:Y:S02]  /*199d0*/  SYNCS.PHASECHK.TRANS64.TRYWAIT P2, [R9+URZ+0x36850], R0 ;  /* 0x03685000090075a7 */ /* 0x000e64000804017f */
[----:B-1----:R-:W-:Y:S05]  /*199e0*/  @!P2 BRA `(.L_x_4239) ;  /* 0x000000d00084a947 */ /* 0x002fea0003800000 */
.L_x_4238:
[----:B------:R-:W-:Y:S05]  /*199f0*/  BSYNC B1 ;  /* 0x0000000000017941 */ /* 0x000fea0003800000 */
.L_x_4237:
[----:B01----:R-:W-:Y:S01]  /*19a00*/  VIADD R0, R16, 0x400 ;  /* 0x0000040010007836 */ /* 0x003fe20000000000 */
[----:B------:R-:W-:Y:S01]  /*19a10*/  WARPGROUP.ARRIVE ;  /* 0x00000000000079c5 */ /* 0x000fe20000000000 */
[----:B------:R-:W-:Y:S01]  /*19a20*/  IMAD.MOV.U32 R13, RZ, RZ, 0x40000040 ;  /* 0x40000040ff0d7424 */ /* 0x000fe200078e00ff */
[----:B------:R-:W-:Y:S01]  /*19a30*/  ULDC UR4, c[0x0][0x988] ;  /* 0x0002620000047ab9 */ /* 0x000fe20000000800 */
[----:B------:R-:W-:Y:S01]  /*19a40*/  IMAD.MOV.U32 R3, RZ, RZ, 0x40000040 ;  /* 0x40000040ff037424 */ /* 0x000fe200078e00ff */
[----:B------:R-:W-:Y:S01]  /*19a50*/  SHF.R.U32.HI R0, RZ, 0x4, R0 ;  /* 0x00000004ff007819 */ /* 0x000fe20000011600 */
[----:B------:R-:W-:Y:S01]  /*19a60*/  @!P1 VIADD R11, R11, 0x36840 ;  /* 0x000368400b0b9836 */ /* 0x000fe20000000000 */
[----:B------:R-:W-:Y:S01]  /*19a70*/  R2UR UR7, R13 ;  /* 0x000000000d0772ca */ /* 0x000fe200000e0000 */
[----:B------:R-:W-:Y:S01]  /*19a80*/  @!P1 VIADD R9, R9, 0x36860 ;  /* 0x0003686009099836 */ /* 0x000fe20000000000 */
[----:B------:R-:W-:Y:S02]  /*19a90*/  LOP3.LUT R0, R0, 0x3fff, RZ, 0xc0, !PT ;  /* 0x00003fff00007812 */ /* 0x000fe400078ec0ff */
[C---:B------:R-:W-:Y:S01]  /*19aa0*/  ISETP.GT.AND P2, PT, R6.reuse, RZ, PT ;  /* 0x000000ff0600720c */ /* 0x040fe20003f44270 */
[----:B------:R-:W-:Y:S01]  /*19ab0*/  VIADD R6, R6, 0xffffffff ;  /* 0xffffffff06067836 */ /* 0x000fe20000000000 */
[----:B------:R-:W-:-:S02]  /*19ac0*/  LOP3.LUT R0, R0, 0x3800000, RZ, 0xfc, !PT ;  /* 0x0380000000007812 */ /* 0x000fc400078efcff */
        /* <DEDUP_REMOVED lines=8> */
[----:B------:R-:W-:Y:S01]  /*19b50*/  HGMMA.64x192x16.F32.BF16 R24, R200, gdesc[UR4].tnspB, R24, gsb0 ;  /* 0x42e00004c8187df0 */ /* 0x000fe20008001818 */
        /* <DEDUP_REMOVED lines=32> */
[----:B------:R-:W-:-:S04]  /*19d60*/  IMAD.U32 R0, RZ, RZ, UR4 ;  /* 0x00000004ff007e24 */ /* 0x000fc8000f8e00ff */
[C---:B------:R-:W-:Y:S01]  /*19d70*/  FADD.FTZ R4, -R5.reuse, R8 ;  /* 0x0000000805047221 */ /* 0x040fe20000010100 */
[----:B------:R-:W-:-:S03]  /*19d80*/  FMUL.FTZ R13, R5, R0 ;  /* 0x00000000050d7220 */ /* 0x000fc60000410000 */
[-C--:B------:R-:W-:Y:S01]  /*19d90*/  FMUL.FTZ R4, R4, R0.reuse ;  /* 0x0000000004047220 */ /* 0x080fe20000410000 */
[-CC-:B------:R-:W-:Y:S01]  /*19da0*/  FFMA.FTZ R10, R161, R0.reuse, -R13.reuse ;  /* 0x00000000a10a7223 */ /* 0x180fe2000001080d */
[-CC-:B------:R-:W-:Y:S01]  /*19db0*/  FFMA.FTZ R21, R165, R0.reuse, -R13.reuse ;  /* 0x00000000a5157223 */ /* 0x180fe2000001080d */
[-CC-:B------:R-:W-:Y:S01]  /*19dc0*/  FFMA.FTZ R20, R157, R0.reuse, -R13.reuse ;  /* 0x000000009d147223 */ /* 0x180fe2000001080d */
[-CC-:B------:R-:W-:Y:S01]  /*19dd0*/  FFMA.FTZ R8, R149, R0.reuse, -R13.reuse ;  /* 0x0000000095087223 */ /* 0x180fe2000001080d */
[-CC-:B------:R-:W-:Y:S01]  /*19de0*/  FFMA.FTZ R120, R120, R0.reuse, -R13.reuse ;  /* 0x0000000078787223 */ /* 0x180fe2000001080d */
[-CC-:B------:R-:W-:Y:S01]  /*19df0*/  FFMA.FTZ R121, R121, R0.reuse, -R13.reuse ;  /* 0x0000000079797223 */ /* 0x180fe2000001080d */
[----:B------:R-:W-:Y:S01]  /*19e00*/  FFMA.FTZ R124, R124, R0, -R13 ;  /* 0x000000007c7c7223 */ /* 0x000fe2000001080d */
        /* <DEDUP_REMOVED lines=8> */
[-CC-:B------:R-:W-:Y:S01]  /*19e90*/  FFMA.FTZ R168, R169, R0.reuse, -R13.reuse ;  /* 0x00000000a9a87223 */ /* 0x180fe2000001080d */
[-CC-:B------:R-:W-:Y:S01]  /*19ea0*/  FFMA.FTZ R202, R172, R0.reuse, -R13.reuse ;  /* 0x00000000acca7223 */ /* 0x180fe2000001080d */
[----:B------:R-:W-:Y:S01]  /*19eb0*/  FFMA.FTZ R169, R173, R0, -R13 ;  /* 0x00000000ada97223 */ /* 0x000fe2000001080d */
[----:B------:R-:W-:Y:S01]  /*19ec0*/  MUFU.EX2 R121, R121 ;  /* 0x0000007900797308 */ /* 0x000fe20000000800 */
[----:B------:R-:W-:Y:S01]  /*19ed0*/  HGMMA.64x192x16.F32.BF16 R24, R196, gdesc[UR4].tnspB, R24, gsb0 ;  /* 0x42e00004c4187df0 */ /* 0x000fe20008001818 */
[----:B------:R-:W-:Y:S01]  /*19ee0*/  R2UR UR6, R2 ;  /* 0x00000000020672ca */ /* 0x000fe200000e0000 */
[----:B------:R-:W-:Y:S01]  /*19ef0*/  VIADD R2, R12, 0x180 ;  /* 0x000001800c027836 */ /* 0x000fe20000000000 */
[----:B------:R-:W-:Y:S01]  /*19f00*/  R2UR UR7, R3 ;  /* 0x00000000030772ca */ /* 0x000fe200000e0000 */
[----:B------:R-:W-:-:S03]  /*19f10*/  IMAD.MOV.U32 R3, RZ, RZ, 0x40000040 ;  /* 0x40000040ff037424 */ /* 0x000fc600078e00ff */
        /* <DEDUP_REMOVED lines=10> */
[----:B------:R-:W-:Y:S01]  /*19fc0*/  R2UR UR6, R2 ;  /* 0x00000000020672ca */ /* 0x000fe200000e0000 */
[----:B------:R-:W-:Y:S01]  /*19fd0*/  VIADD R2, R12, 0x200 ;  /* 0x000002000c027836 */ /* 0x000fe20000000000 */
[----:B------:R-:W-:Y:S01]  /*19fe0*/  R2UR UR7, R3 ;  /* 0x00000000030772ca */ /* 0x000fe200000e0000 */
[----:B------:R-:W-:Y:S01]  /*19ff0*/  IMAD.MOV.U32 R3, RZ, RZ, 0x40000040 ;  /* 0x40000040ff037424 */ /* 0x000fe200078e00ff */
[----:B------:R-:W-:Y:S08]  /*1a000*/  MUFU.EX2 R196, R196 ;  /* 0x000000c400c47308 */ /* 0x000ff00000000800 */
[----:B------:R-:W-:Y:S01]  /*1a010*/  MUFU.EX2 R198, R198 ;  /* 0x000000c600c67308 */ /* 0x000fe20000000800 */
[----:B------:R-:W-:-:S02]  /*1a020*/  WARPGROUP.DEPBAR.LE gsb0, 0x0 ;  /* 0x00008000000079c5 */ /* 0x000fc40000010000 */
[----:B------:R-:W-:Y:S01]  /*1a030*/  WARPGROUP.ARRIVE ;  /* 0x00000000000079c5 */ /* 0x000fe20000000000 */
[-CC-:B------:R-:W-:Y:S01]  /*1a040*/  FFMA.FTZ R192, R152, R0.reuse, -R13.reuse ;  /* 0x0000000098c07223 */ /* 0x180fe2000001080d */
[-CC-:B------:R-:W-:Y:S01]  /*1a050*/  FFMA.FTZ R152, R153, R0.reuse, -R13.reuse ;  /* 0x0000000099987223 */ /* 0x180fe2000001080d */
[----:B------:R-:W-:-:S03]  /*1a060*/  FFMA.FTZ R194, R156, R0, -R13 ;  /* 0x000000009cc27223 */ /* 0x000fc6000001080d */
[----:B------:R-:W-:Y:S01]  /*1a070*/  HGMMA.64x192x16.F32.BF16 R24, R188, gdesc[UR4].tnspB, R24, gsb0 ;  /* 0x42e00004bc187df0 */ /* 0x000fe20008001818 */
[----:B------:R-:W-:Y:S01]  /*1a080*/  R2UR UR6, R2 ;  /* 0x00000000020672ca */ /* 0x000fe200000e0000 */
[C---:B------:R-:W-:Y:S01]  /*1a090*/  VIADD R2, R12.reuse, 0x280 ;  /* 0x000002800c027836 */ /* 0x040fe20000000000 */
[----:B------:R-:W-:Y:S01]  /*1a0a0*/  R2UR UR7, R3 ;  /* 0x00000000030772ca */ /* 0x000fe200000e0000 */
[----:B------:R-:W-:Y:S01]  /*1a0b0*/  IMAD.MOV.U32 R3, RZ, RZ, 0x40000040 ;  /* 0x40000040ff037424 */ /* 0x000fe200078e00ff */
[----:B------:R-:W-:Y:S01]  /*1a0c0*/  MUFU.EX2 R192, R192 ;  /* 0x000000c000c07308 */ /* 0x000fe20000000800 */
[----:B------:R-:W-:-:S07]  /*1a0d0*/  VIADD R12, R12, 0x300 ;  /* 0x000003000c0c7836 */ /* 0x000fce0000000000 */
[----:B------:R-:W-:Y:S08]  /*1a0e0*/  MUFU.EX2 R152, R152 ;  /* 0x0000009800987308 */ /* 0x000ff00000000800 */
[----:B------:R-:W-:Y:S01]  /*1a0f0*/  MUFU.EX2 R194, R194 ;  /* 0x000000c200c27308 */ /* 0x000fe20000000800 */
[----:B------:R-:W-:Y:S02]  /*1a100*/  WARPGROUP.DEPBAR.LE gsb0, 0x0 ;  /* 0x00008000000079c5 */ /* 0x000fe40000010000 */
[----:B------:R-:W-:Y:S01]  /*1a110*/  WARPGROUP.ARRIVE ;  /* 0x00000000000079c5 */ /* 0x000fe20000000000 */
[-CC-:B------:R-:W-:Y:S01]  /*1a120*/  FFMA.FTZ R188, R144, R0.reuse, -R13.reuse ;  /* 0x0000000090bc7223 */ /* 0x180fe2000001080d */
[-CC-:B------:R-:W-:Y:S01]  /*1a130*/  FFMA.FTZ R144, R145, R0.reuse, -R13.reuse ;  /* 0x0000000091907223 */ /* 0x180fe2000001080d */
[----:B------:R-:W-:-:S03]  /*1a140*/  FFMA.FTZ R190, R148, R0, -R13 ;  /* 0x0000000094be7223 */ /* 0x000fc6000001080d */
[----:B------:R-:W-:Y:S01]  /*1a150*/  HGMMA.64x192x16.F32.BF16 R24, R184, gdesc[UR4].tnspB, R24, gsb0 ;  /* 0x42e00004b8187df0 */ /* 0x000fe20008001818 */
[----:B------:R-:W-:Y:S01]  /*1a160*/  R2UR UR6, R2 ;  /* 0x00000000020672ca */ /* 0x000fe200000e0000 */
[----:B------:R-:W-:Y:S01]  /*1a170*/  MUFU.EX2 R188, R188 ;  /* 0x000000bc00bc7308 */ /* 0x000fe20000000800 */
[----:B------:R-:W-:Y:S02]  /*1a180*/  FMNMX.FTZ R2, R170, R7, !PT ;  /* 0x00000007aa027209 */ /* 0x000fe40007810000 */
[----:B------:R-:W-:Y:S02]  /*1a190*/  R2UR UR7, R3 ;  /* 0x00000000030772ca */ /* 0x000fe400000e0000 */
[----:B------:R-:W-:-:S03]  /*1a1a0*/  FMNMX.FTZ R2, R171, R2, !PT ;  /* 0x00000002ab027209 */ /* 0x000fc60007810000 */
[----:B------:R-:W0:Y:S01]  /*1a1b0*/  MUFU.EX2 R3, R4 ;  /* 0x0000000400037308 */ /* 0x000e220000000800 */
[----:B------:R-:W-:-:S04]  /*1a1c0*/  FMNMX.FTZ R2, R174, R2, !PT ;  /* 0x00000002ae027209 */ /* 0x000fc80007810000 */
[----:B------:R-:W-:-:S03]  /*1a1d0*/  FMNMX.FTZ R2, R175, R2, !PT ;  /* 0x00000002af027209 */ /* 0x000fc60007810000 */
[----:B------:R-:W1:Y:S01]  /*1a1e0*/  MUFU.EX2 R144, R144 ;  /* 0x0000009000907308 */ /* 0x000e620000000800 */
[----:B------:R-:W-:-:S04]  /*1a1f0*/  FMNMX.FTZ R2, R162, R2, !PT ;  /* 0x00000002a2027209 */ /* 0x000fc80007810000 */
[----:B------:R-:W-:-:S03]  /*1a200*/  FMNMX.FTZ R2, R163, R2, !PT ;  /* 0x00000002a3027209 */ /* 0x000fc60007810000 */
[----:B------:R-:W2:Y:S01]  /*1a210*/  MUFU.EX2 R190, R190 ;  /* 0x000000be00be7308 */ /* 0x000ea20000000800 */
[----:B------:R-:W-:Y:S01]  /*1a220*/  FMNMX.FTZ R2, R166, R2, !PT ;  /* 0x00000002a6027209 */ /* 0x000fe20007810000 */
[----:B0-----:R-:W-:Y:S01]  /*1a230*/  FFMA.FTZ R15, R3, R15, R200 ;  /* 0x0000000f030f7223 */ /* 0x001fe200000100c8 */
[C---:B------:R-:W-:Y:S02]  /*1a240*/  F2FP.BF16.F32.PACK_AB R200, R168.reuse, R200 ;  /* 0x000000c8a8c8723e */ /* 0x040fe400000010ff */
[----:B------:R-:W-:Y:S01]  /*1a250*/  FMNMX.FTZ R2, R167, R2, !PT ;  /* 0x00000002a7027209 */ /* 0x000fe20007810000 */
[----:B------:R-:W-:-:S03]  /*1a260*/  FADD.FTZ R15, R168, R15 ;  /* 0x0000000fa80f7221 */ /* 0x000fc60000010000 */
[----:B------:R-:W-:Y:S01]  /*1a270*/  FMNMX.FTZ R2, R154, R2, !PT ;  /* 0x000000029a027209 */ /* 0x000fe20007810000 */
[----:B------:R-:W-:Y:S01]  /*1a280*/  FADD.FTZ R15, R202, R15 ;  /* 0x0000000fca0f7221 */ /* 0x000fe20000010000 */
[----:B------:R-:W-:Y:S02]  /*1a290*/  F2FP.BF16.F32.PACK_AB R202, R169, R202 ;  /* 0x000000caa9ca723e */ /* 0x000fe400000010ff */
[----:B------:R-:W-:Y:S01]  /*1a2a0*/  FMNMX.FTZ R2, R155, R2, !PT ;  /* 0x000000029b027209 */ /* 0x000fe20007810000 */
[----:B------:R-:W-:-:S03]  /*1a2b0*/  FADD.FTZ R15, R169, R15 ;  /* 0x0000000fa90f7221 */ /* 0x000fc60000010000 */
[----:B------:R-:W-:Y:S01]  /*1a2c0*/  FMNMX.FTZ R2, R158, R2, !PT ;  /* 0x000000029e027209 */ /* 0x000fe20007810000 */
[----:B------:R-:W-:Y:S01]  /*1a2d0*/  FADD.FTZ R15, R196, R15 ;  /* 0x0000000fc40f7221 */ /* 0x000fe20000010000 */
        /* <DEDUP_REMOVED lines=20> */
[C---:B-1----:R-:W-:Y:S02]  /*1a420*/  F2FP.BF16.F32.PACK_AB R188, R144.reuse, R188 ;  /* 0x000000bc90bc723e */ /* 0x042fe400000010ff */
[----:B------:R-:W-:Y:S01]  /*1a430*/  FMNMX.FTZ R2, R143, R2, !PT ;  /* 0x000000028f027209 */ /* 0x000fe20007810000 */
[----:B------:R-:W-:-:S03]  /*1a440*/  FADD.FTZ R15, R144, R15 ;  /* 0x0000000f900f7221 */ /* 0x000fc60000010000 */
[----:B------:R-:W-:Y:S01]  /*1a450*/  FMNMX.FTZ R2, R130, R2, !PT ;  /* 0x0000000282027209 */ /* 0x000fe20007810000 */
[----:B--2---:R-:W-:Y:S01]  /*1a460*/  FADD.FTZ R15, R190, R15 ;  /* 0x0000000fbe0f7221 */ /* 0x004fe20000010000 */
[C---:B------:R-:W-:Y:S02]  /*1a470*/  F2FP.BF16.F32.PACK_AB R190, R8.reuse, R190 ;  /* 0x000000be08be723e */ /* 0x040fe400000010ff */
[----:B------:R-:W-:Y:S01]  /*1a480*/  FMNMX.FTZ R2, R131, R2, !PT ;  /* 0x0000000283027209 */ /* 0x000fe20007810000 */
[----:B------:R-:W-:-:S03]  /*1a490*/  FADD.FTZ R15, R8, R15 ;  /* 0x0000000f080f7221 */ /* 0x000fc60000010000 */
        /* <DEDUP_REMOVED lines=10> */
[----:B------:R-:W-:-:S04]  /*1a540*/  FADD.FTZ R2, -R4, R7 ;  /* 0x0000000704027221 */ /* 0x000fc80000010100 */
[----:B------:R-:W-:-:S06]  /*1a550*/  FMUL.FTZ R2, R2, R0 ;  /* 0x0000000002027220 */ /* 0x000fcc0000410000 */
[----:B------:R-:W-:Y:S01]  /*1a560*/  MUFU.EX2 R2, R2 ;  /* 0x0000000200027308 */ /* 0x000fe20000000800 */
[----:B------:R-:W-:Y:S02]  /*1a570*/  WARPGROUP.DEPBAR.LE gsb0, 0x0 ;  /* 0x00008000000079c5 */ /* 0x000fe40000010000 */
[----:B------:R-:W-:Y:S01]  /*1a580*/  WARPGROUP.ARRIVE ;  /* 0x00000000000079c5 */ /* 0x000fe20000000000 */
[-CC-:B------:R-:W-:Y:S01]  /*1a590*/  FFMA.FTZ R184, R136, R0.reuse, -R13.reuse ;  /* 0x0000000088b87223 */ /* 0x180fe2000001080d */
[-CC-:B------:R-:W-:Y:S01]  /*1a5a0*/  FFMA.FTZ R136, R137, R0.reuse, -R13.reuse ;  /* 0x0000000089887223 */ /* 0x180fe2000001080d */
[-CC-:B------:R-:W-:Y:S01]  /*1a5b0*/  FFMA.FTZ R186, R140, R0.reuse, -R13.reuse ;  /* 0x000000008cba7223 */ /* 0x180fe2000001080d */
[----:B------:R-:W-:Y:S02]  /*1a5c0*/  FFMA.FTZ R137, R141, R0, -R13 ;  /* 0x000000008d897223 */ /* 0x000fe4000001080d */
[----:B------:R-:W-:Y:S01]  /*1a5d0*/  HGMMA.64x192x16.F32.BF16 R24, R180, gdesc[UR4].tnspB, R24, gsb0 ;  /* 0x42e00004b4187df0 */ /* 0x000fe20008001818 */
[----:B------:R-:W-:Y:S01]  /*1a5e0*/  R2UR UR6, R12 ;  /* 0x000000000c0672ca */ /* 0x000fe200000e0000 */
        /* <DEDUP_REMOVED lines=14> */
[-CC-:B------:R-:W-:Y:S01]  /*1a6d0*/  FFMA.FTZ R129, R133, R0.reuse, -R13.reuse ;  /* 0x0000000085817223 */ /* 0x180fe2000001080d */
[-C--:B------:R-:W-:Y:S01]  /*1a6e0*/  FFMA.FTZ R13, R125, R0.reuse, -R13 ;  /* 0x000000007d0d7223 */ /* 0x080fe2000001080d */
[----:B------:R-:W-:Y:S01]  /*1a6f0*/  WARPGROUP.ARRIVE ;  /* 0x00000000000079c5 */ /* 0x000fe20000000000 */
[-C--:B------:R-:W-:Y:S01]  /*1a700*/  FMUL.FTZ R125, R4, R0.reuse ;  /* 0x00000000047d7220 */ /* 0x080fe20000410000 */
[----:B------:R-:W-:Y:S03]  /*1a710*/  MUFU.EX2 R180, R180 ;  /* 0x000000b400b47308 */ /* 0x000fe60000000800 */
        /* <DEDUP_REMOVED lines=14> */
[----:B0-----:R-:W-:-:S02]  /*1a800*/  IMAD.MOV.U32 R13, RZ, RZ, 0x40000040 ;  /* 0x40000040ff0d7424 */ /* 0x001fc400078e00ff */
[-CC-:B------:R-:W-:Y:S01]  /*1a810*/  FFMA.FTZ R141, R159, R0.reuse, -R125.reuse ;  /* 0x000000009f8d7223 */ /* 0x180fe2000001087d */
[-CC-:B------:R-:W-:Y:S01]  /*1a820*/  FFMA.FTZ R189, R146, R0.reuse, -R125.reuse ;  /* 0x0000000092bd7223 */ /* 0x180fe2000001087d */
[-CC-:B------:R-:W-:Y:S01]  /*1a830*/  FFMA.FTZ R12, R147, R0.reuse, -R125.reuse ;  /* 0x00000000930c7223 */ /* 0x180fe2000001087d */
[-CC-:B------:R-:W-:Y:S01]  /*1a840*/  FFMA.FTZ R191, R150, R0.reuse, -R125.reuse ;  /* 0x0000000096bf7223 */ /* 0x180fe2000001087d */
[----:B------:R-:W-:Y:S01]  /*1a850*/  R2UR UR7, R13 ;  /* 0x000000000d0772ca */ /* 0x000fe200000e0000 */
[-CC-:B------:R-:W-:Y:S01]  /*1a860*/  FFMA.FTZ R151, R151, R0.reuse, -R125.reuse ;  /* 0x0000000097977223 */ /* 0x180fe2000001087d */
[----:B------:R-:W0:Y:S01]  /*1a870*/  MUFU.EX2 R132, R132 ;  /* 0x0000008400847308 */ /* 0x000e220000000800 */
[-C--:B------:R-:W-:Y:S01]  /*1a880*/  FFMA.FTZ R185, R138, R0.reuse, -R125 ;  /* 0x000000008ab97223 */ /* 0x080fe2000001087d */
[----:B------:R-:W-:Y:S01]  /*1a890*/  @!P1 PRMT R13, RZ, 0x654, R11 ;  /* 0x00000654ff0d9816 */ /* 0x000fe2000000000b */
[-CC-:B------:R-:W-:Y:S01]  /*1a8a0*/  FFMA.FTZ R139, R139, R0.reuse, -R125.reuse ;  /* 0x000000008b8b7223 */ /* 0x180fe2000001087d */
[-CC-:B------:R-:W-:Y:S01]  /*1a8b0*/  FFMA.FTZ R187, R142, R0.reuse, -R125.reuse ;  /* 0x000000008ebb7223 */ /* 0x180fe2000001087d */
[-CC-:B------:R-:W-:Y:S01]  /*1a8c0*/  FFMA.FTZ R183, R134, R0.reuse, -R125.reuse ;  /* 0x0000000086b77223 */ /* 0x180fe2000001087d */
[-CC-:B------:R-:W-:Y:S01]  /*1a8d0*/  FFMA.FTZ R135, R135, R0.reuse, -R125.reuse ;  /* 0x0000000087877223 */ /* 0x180fe2000001087d */
[----:B------:R-:W-:Y:S01]  /*1a8e0*/  FFMA.FTZ R122, R122, R0, -R125 ;  /* 0x000000007a7a7223 */ /* 0x000fe2000001087d */
[----:B------:R-:W2:Y:S01]  /*1a8f0*/  MUFU.EX2 R203, R203 ;  /* 0x000000cb00cb7308 */ /* 0x000ea20000000800 */
[----:B-1----:R-:W-:Y:S01]  /*1a900*/  FFMA.FTZ R14, R2, R14, R201 ;  /* 0x0000000e020e7223 */ /* 0x002fe200000100c9 */
[-C--:B------:R-:W-:Y:S01]  /*1a910*/  FFMA.FTZ R123, R123, R0.reuse, -R125 ;  /* 0x000000007b7b7223 */ /* 0x080fe2000001087d */
[----:B------:R-:W-:Y:S01]  /*1a920*/  HGMMA.64x192x16.F32.BF16 R24, R176, gdesc[UR4].tnspB, R24, gsb0 ;  /* 0x42e00004b0187df0 */ /* 0x000fe20008001818 */
[----:B------:R-:W-:Y:S01]  /*1a930*/  FADD.FTZ R15, R180, R15 ;  /* 0x0000000fb40f7221 */ /* 0x000fe20000010000 */
[----:B------:R-:W-:-:S03]  /*1a940*/  FFMA.FTZ R126, R126, R0, -R125 ;  /* 0x000000007e7e7223 */ /* 0x000fc6000001087d */
        /* <DEDUP_REMOVED lines=12> */
[----:B------:R-:W-:Y:S01]  /*1aa10*/  FFMA.FTZ R14, R131, R0, -R125 ;  /* 0x00000000830e7223 */ /* 0x000fe2000001087d */
[----:B------:R-:W-:-:S05]  /*1aa20*/  F2FP.BF16.F32.PACK_AB R197, R140, R197 ;  /* 0x000000c58cc5723e */ /* 0x000fca00000010ff */
        /* <DEDUP_REMOVED lines=19> */
[----:B------:R-:W-:-:S06]  /*1ab60*/  F2FP.BF16.F32.PACK_AB R189, R12, R189 ;  /* 0x000000bd0cbd723e */ /* 0x000fcc00000010ff */
[----:B------:R-:W0:Y:S01]  /*1ab70*/  MUFU.EX2 R185, R185 ;  /* 0x000000b900b97308 */ /* 0x000e220000000800 */
[----:B--2---:R-:W-:-:S07]  /*1ab80*/  FADD.FTZ R130, R191, R130 ;  /* 0x00000082bf827221 */ /* 0x004fce0000010000 */
[----:B------:R-:W-:Y:S01]  /*1ab90*/  MUFU.EX2 R187, R187 ;  /* 0x000000bb00bb7308 */ /* 0x000fe20000000800 */
[C---:B-1----:R-:W-:Y:S01]  /*1aba0*/  FADD.FTZ R130, R11.reuse, R130 ;  /* 0x000000820b827221 */ /* 0x042fe20000010000 */
[----:B------:R-:W-:-:S06]  /*1abb0*/  F2FP.BF16.F32.PACK_AB R191, R11, R191 ;  /* 0x000000bf0bbf723e */ /* 0x000fcc00000010ff */
[----:B------:R-:W-:Y:S01]  /*1abc0*/  MUFU.EX2 R181, R181 ;  /* 0x000000b500b57308 */ /* 0x000fe20000000800 */
[----:B0-----:R-:W-:-:S07]  /*1abd0*/  FADD.FTZ R130, R185, R130 ;  /* 0x00000082b9827221 */ /* 0x001fce0000010000 */
[----:B------:R-:W0:Y:S08]  /*1abe0*/  MUFU.EX2 R128, R128 ;  /* 0x0000008000807308 */ /* 0x000e300000000800 */
[----:B------:R-:W-:Y:S08]  /*1abf0*/  MUFU.EX2 R14, R14 ;  /* 0x0000000e000e7308 */ /* 0x000ff00000000800 */
[----:B------:R-:W1:Y:S01]  /*1ac00*/  MUFU.EX2 R182, R182 ;  /* 0x000000b600b67308 */ /* 0x000e620000000800 */
[C---:B0-----:R-:W-:Y:S01]  /*1ac10*/  FADD.FTZ R15, R128.reuse, R15 ;  /* 0x0000000f800f7221 */ /* 0x041fe20000010000 */
[----:B------:R-:W-:-:S06]  /*1ac20*/  F2FP.BF16.F32.PACK_AB R180, R128, R180 ;  /* 0x000000b480b4723e */ /* 0x000fcc00000010ff */
[----:B------:R-:W-:Y:S08]  /*1ac30*/  MUFU.EX2 R183, R183 ;  /* 0x000000b700b77308 */ /* 0x000ff00000000800 */
[----:B------:R-:W0:Y:S01]  /*1ac40*/  MUFU.EX2 R129, R129 ;  /* 0x0000008100817308 */ /* 0x000e220000000800 */
[----:B-1----:R-:W-:-:S07]  /*1ac50*/  FADD.FTZ R10, R182, R15 ;  /* 0x0000000fb60a7221 */ /* 0x002fce0000010000 */
[----:B------:R-:W-:Y:S08]  /*1ac60*/  MUFU.EX2 R135, R135 ;  /* 0x0000008700877308 */ /* 0x000ff00000000800 */
[----:B------:R-:W-:Y:S01]  /*1ac70*/  MUFU.EX2 R122, R122 ;  /* 0x0000007a007a7308 */ /* 0x000fe20000000800 */
[----:B0-----:R-:W-:-:S07]  /*1ac80*/  F2FP.BF16.F32.PACK_AB R182, R129, R182 ;  /* 0x000000b681b6723e */ /* 0x001fce00000010ff */
[----:B------:R-:W0:Y:S08]  /*1ac90*/  MUFU.EX2 R123, R123 ;  /* 0x0000007b007b7308 */ /* 0x000e300000000800 */
[----:B------:R-:W-:Y:S01]  /*1aca0*/  MUFU.EX2 R126, R126 ;  /* 0x0000007e007e7308 */ /* 0x000fe20000000800 */
[----:B------:R-:W-:Y:S02]  /*1acb0*/  WARPGROUP.DEPBAR.LE gsb0, 0x0 ;  /* 0x00008000000079c5 */ /* 0x000fe40000010000 */
[----:B------:R1:W-:Y:S01]  /*1acc0*/  @!P1 SYNCS.ARRIVE.TRANS64.RED.A1T0 RZ, [R13+URZ], RZ ;  /* 0x000000ff0dff99a7 */ /* 0x0003e2000810043f */
[----:B------:R-:W-:-:S02]  /*1acd0*/  F2FP.BF16.F32.PACK_AB R178, R7, R124 ;  /* 0x0000007c07b2723e */ /* 0x000fc400000010ff */
[----:B------:R-:W-:Y:S02]  /*1ace0*/  F2FP.BF16.F32.PACK_AB R176, R121, R120 ;  /* 0x0000007879b0723e */ /* 0x000fe400000010ff */
[----:B0-----:R-:W-:Y:S01]  /*1acf0*/  F2FP.BF16.F32.PACK_AB R177, R123, R122 ;  /* 0x0000007a7bb1723e */ /* 0x001fe200000010ff */
[----:B------:R0:W-:Y:S01]  /*1ad00*/  @!P1 SYNCS.ARRIVE.TRANS64.RED.A1T0 RZ, [R9+URZ], RZ ;  /* 0x000000ff09ff99a7 */ /* 0x0001e2000810043f */
[-CC-:B-1----:R-:W-:Y:S01]  /*1ad10*/  FFMA.FTZ R13, R143, R0.reuse, -R125.reuse ;  /* 0x000000008f0d7223 */ /* 0x182fe2000001087d */
[----:B------:R-:W-:-:S05]  /*1ad20*/  FFMA.FTZ R125, R127, R0, -R125 ;  /* 0x000000007f7d7223 */ /* 0x000fca000001087d */
[----:B------:R-:W-:Y:S08]  /*1ad30*/  MUFU.EX2 R13, R13 ;  /* 0x0000000d000d7308 */ /* 0x000ff00000000800 */
[----:B0-----:R-:W0:Y:S08]  /*1ad40*/  MUFU.EX2 R9, R139 ;  /* 0x0000008b00097308 */ /* 0x001e300000000800 */
[----:B------:R-:W1:Y:S01]  /*1ad50*/  MUFU.EX2 R125, R125 ;  /* 0x0000007d007d7308 */ /* 0x000e620000000800 */
[C---:B0-----:R-:W-:Y:S01]  /*1ad60*/  FADD.FTZ R130, R9.reuse, R130 ;  /* 0x0000008209827221 */ /* 0x041fe20000010000 */
[----:B------:R-:W-:Y:S01]  /*1ad70*/  F2FP.BF16.F32.PACK_AB R185, R9, R185 ;  /* 0x000000b909b9723e */ /* 0x000fe200000010ff */
[----:B------:R-:W-:-:S02]  /*1ad80*/  FADD.FTZ R9, R129, R10 ;  /* 0x0000000a81097221 */ /* 0x000fc40000010000 */
[----:B------:R-:W-:Y:S01]  /*1ad90*/  FADD.FTZ R130, R187, R130 ;  /* 0x00000082bb827221 */ /* 0x000fe20000010000 */
[----:B------:R-:W-:-:S03]  /*1ada0*/  F2FP.BF16.F32.PACK_AB R187, R13, R187 ;  /* 0x000000bb0dbb723e */ /* 0x000fc600000010ff */
[----:B------:R-:W-:Y:S01]  /*1adb0*/  FADD.FTZ R130, R13, R130 ;  /* 0x000000820d827221 */ /* 0x000fe20000010000 */
[----:B-1----:R-:W-:-:S03]  /*1adc0*/  F2FP.BF16.F32.PACK_AB R179, R125, R126 ;  /* 0x0000007e7db3723e */ /* 0x002fc600000010ff */
[----:B------:R-:W-:Y:S01]  /*1add0*/  FADD.FTZ R11, R181, R130 ;  /* 0x00000082b50b7221 */ /* 0x000fe20000010000 */
[----:B------:R-:W-:-:S03]  /*1ade0*/  F2FP.BF16.F32.PACK_AB R181, R14, R181 ;  /* 0x000000b50eb5723e */ /* 0x000fc600000010ff */
[----:B------:R-:W-:-:S04]  /*1adf0*/  FADD.FTZ R8, R14, R11 ;  /* 0x0000000b0e087221 */ /* 0x000fc80000010000 */
[----:B------:R-:W-:Y:S01]  /*1ae00*/  FADD.FTZ R8, R183, R8 ;  /* 0x00000008b7087221 */ /* 0x000fe20000010000 */
[----:B------:R-:W-:-:S03]  /*1ae10*/  F2FP.BF16.F32.PACK_AB R183, R135, R183 ;  /* 0x000000b787b7723e */ /* 0x000fc600000010ff */
[----:B------:R-:W-:Y:S01]  /*1ae20*/  FADD.FTZ R11, R135, R8 ;  /* 0x00000008870b7221 */ /* 0x000fe20000010000 */
[----:B------:R-:W-:-:S03]  /*1ae30*/  FADD.FTZ R8, R120, R9 ;  /* 0x0000000978087221 */ /* 0x000fc60000010000 */
[----:B------:R-:W-:Y:S01]  /*1ae40*/  FADD.FTZ R10, R122, R11 ;  /* 0x0000000b7a0a7221 */ /* 0x000fe20000010000 */
[----:B------:R-:W-:-:S03]  /*1ae50*/  FADD.FTZ R9, R121, R8 ;  /* 0x0000000879097221 */ /* 0x000fc60000010000 */
[----:B------:R-:W-:Y:S01]  /*1ae60*/  FADD.FTZ R11, R123, R10 ;  /* 0x0000000a7b0b7221 */ /* 0x000fe20000010000 */
[----:B------:R-:W-:Y:S01]  /*1ae70*/  FADD.FTZ R8, R124, R9 ;  /* 0x000000097c087221 */ /* 0x000fe20000010000 */
[----:B------:R-:W-:Y:S02]  /*1ae80*/  IMAD.MOV.U32 R9, RZ, RZ, R217 ;  /* 0x000000ffff097224 */ /* 0x000fe400078e00d9 */
[----:B------:R-:W-:Y:S01]  /*1ae90*/  FADD.FTZ R14, R126, R11 ;  /* 0x0000000b7e0e7221 */ /* 0x000fe20000010000 */
[----:B------:R-:W-:Y:S01]  /*1aea0*/  FADD.FTZ R15, R7, R8 ;  /* 0x00000008070f7221 */ /* 0x000fe20000010000 */
[----:B------:R-:W-:Y:S02]  /*1aeb0*/  IMAD.MOV.U32 R10, RZ, RZ, R215 ;  /* 0x000000ffff0a7224 */ /* 0x000fe400078e00d7 */
[----:B------:R-:W-:Y:S01]  /*1aec0*/  FADD.FTZ R14, R125, R14 ;  /* 0x0000000e7d0e7221 */ /* 0x000fe20000010000 */
[----:B------:R-:W-:Y:S02]  /*1aed0*/  IMAD.MOV.U32 R7, RZ, RZ, R4 ;  /* 0x000000ffff077224 */ /* 0x000fe400078e0004 */
[----:B------:R-:W-:Y:S01]  /*1aee0*/  IMAD.MOV.U32 R8, RZ, RZ, R5 ;  /* 0x000000ffff087224 */ /* 0x000fe200078e0005 */
[----:B------:R-:W-:Y:S06]  /*1aef0*/  @P2 BRA `(.L_x_4240) ;  /* 0xffffffb000c02947 */ /* 0x000fec000383ffff */
.L_x_4229:
[----:B------:R-:W-:Y:S05]  /*1af00*/  BSYNC B0 ;  /* 0x0000000000007941 */ /* 0x000fea0003800000 */
.L_x_4228:
        /* <DEDUP_REMOVED lines=99> */
.L_x_4241:
[----:B------:R-:W-:Y:S01]  /*1b540*/  IMAD R6, R215, 0x8, R16 ;  /* 0x00000008d7067824 */ /* 0x000fe200078e0210 */
[----:B------:R-:W-:-:S04]  /*1b550*/  SHF.L.U32 R3, R217, 0x1f, RZ ;  /* 0x0000001fd9037819 */ /* 0x000fc800000006ff */
[----:B------:R0:W1:Y:S01]  /*1b560*/  SYNCS.PHASECHK.TRANS64.TRYWAIT P2, [R6+URZ+0x36850], R3 ;  /* 0x03685003060075a7 */ /* 0x000062000804017f */
[----:B------:R-:W-:Y:S05]  /*1b570*/  @!P0 BRA `(.L_x_4242) ;  /* 0x0000000000048947 */ /* 0x000fea0003800000 */
[----:B------:R-:W-:Y:S01]  /*1b580*/  BPT.TRAP 0x1 ;  /* 0x000000040000795c */ /* 0x000fe20000300000 */
.L_x_4242:
        /* <DEDUP_REMOVED lines=9> */
.L_x_4244:
[----:B------:R-:W-:Y:S05]  /*1b620*/  BSYNC B0 ;  /* 0x0000000000007941 */ /* 0x000fea0003800000 */
.L_x_4243:
[----:B------:R-:W-:Y:S01]  /*1b630*/  IMAD.MOV.U32 R2, RZ, RZ, R7 ;  /* 0x000000ffff027224 */ /* 0x000fe200078e0007 */
[----:B------:R-:W-:Y:S01]  /*1b640*/  WARPGROUP.ARRIVE ;  /* 0x00000000000079c5 */ /* 0x000fe20000000000 */
[----:B01----:R-:W-:Y:S02]  /*1b650*/  IMAD.MOV.U32 R3, RZ, RZ, 0x40000040 ;  /* 0x40000040ff037424 */ /* 0x003fe400078e00ff */
[----:B------:R-:W-:Y:S01]  /*1b660*/  @!P1 VIADD R12, R6, 0x36860 ;  /* 0x00036860060c9836 */ /* 0x000fe20000000000 */
[----:B------:R-:W-:Y:S01]  /*1b670*/  R2UR UR6, R2 ;  /* 0x00000000020672ca */ /* 0x000fe200000e0000 */
[----:B------:R-:W-:Y:S01]  /*1b680*/  VIADD R2, R7, 0x80 ;  /* 0x0000008007027836 */ /* 0x000fe20000000000 */
[----:B------:R-:W-:Y:S01]  /*1b690*/  R2UR UR7, R3 ;  /* 0x00000000030772ca */ /* 0x000fe200000e0000 */
[----:B------:R-:W-:Y:S01]  /*1b6a0*/  IMAD.MOV.U32 R3, RZ, RZ, 0x40000040 ;  /* 0x40000040ff037424 */ /* 0x000fe200078e00ff */
[----:B------:R-:W-:Y:S01]  /*1b6b0*/  @!P1 PRMT R12, RZ, 0x654, R12 ;  /* 0x00000654ff0c9816 */ /* 0x000fe2000000000c */
[----:B------:R-:W-:-:S02]  /*1b6c0*/  IMAD.MOV.U32 R6, RZ, RZ, RZ ;  /* 0x000000ffff067224 */ /* 0x000fc400078e00ff */
[----:B------:R-:W-:Y:S02]  /*1b6d0*/  VIADD R215, R215, 0x1 ;  /* 0x00000001d7d77836 */ /* 0x000fe40000000000 */
[----:B------:R-:W-:-:S03]  /*1b6e0*/  VIADD R228, R228, 0x1 ;  /* 0x00000001e4e47836 */ /* 0x000fc60000000000 */
[----:B------:R-:W-:-:S03]  /*1b6f0*/  ISETP.NE.AND P2, PT, R215, 0x2, PT ;  /* 0x00000002d700780c */ /* 0x000fc60003f45270 */
[----:B------:R-:W-:Y:S01]  /*1b700*/  HGMMA.64x192x16.F32.BF16 R24, R200, gdesc[UR4].tnspB, R24, gsb0 ;  /* 0x42e00004c8187df0 */ /* 0x000fe20008001818 */
[----:B------:R-:W-:Y:S01]  /*1b710*/  R2UR UR6, R2 ;  /* 0x00000000020672ca */ /* 0x000fe200000e0000 */
[----:B------:R-:W-:Y:S01]  /*1b720*/  VIADD R2, R7, 0x100 ;  /* 0x0000010007027836 */ /* 0x000fe20000000000 */
[----:B------:R-:W-:Y:S01]  /*1b730*/  R2UR UR7, R3 ;  /* 0x00000000030772ca */ /* 0x000fe200000e0000 */
[----:B------:R-:W-:Y:S01]  /*1b740*/  IMAD.MOV.U32 R3, RZ, RZ, 0x40000040 ;  /* 0x40000040ff037424 */ /* 0x000fe200078e00ff */
[----:B------:R-:W-:Y:S01]  /*1b750*/  SEL R215, R215, RZ, P2 ;  /* 0x000000ffd7d77207 */ /* 0x000fe20001000000 */
        /* <DEDUP_REMOVED lines=40> */
[----:B------:R-:W-:Y:S01]  /*1b9e0*/  SEL R2, RZ, 0x1, P2 ;  /* 0x00000001ff027807 */ /* 0x000fe20001000000 */
[----:B------:R-:W-:Y:S02]  /*1b9f0*/  IMAD.MOV.U32 R3, RZ, RZ, -0x800000 ;  /* 0xff800000ff037424 */ /* 0x000fe400078e00ff */
[----:B-1----:R-:W-:Y:S01]  /*1ba00*/  FADD.FTZ R16, R8, R7 ;  /* 0x0000000708107221 */ /* 0x002fe20000010000 */
        /* <DEDUP_REMOVED lines=117> */
.L_x_4171:
        /* <DEDUP_REMOVED lines=55> */
[----:B------:R-:W-:Y:S01]  /*1c4d0*/  F2FP.BF16.F32.PACK_AB R115, R119, R118 ;  /* 0x000000767773723e */ /* 0x000fe200000010ff */
[----:B------:R-:W-:Y:S01]  /*1c4e0*/  BAR.SYNC.DEFER_BLOCKING 0x1, 0x100 ;  /* 0x0044000000007b1d */ /* 0x000fe20000010000 */
[----:B--2---:R-:W-:-:S03]  /*1c4f0*/  IMAD.WIDE R26, R6, 0x2, R4 ;  /* 0x00000002061a7825 */ /* 0x004fc600078e0204 */
[C---:B------:R-:W-:Y:S02]  /*1c500*/  IADD3 R145, P6, R26.reuse, 0x60, RZ ;  /* 0x000000601a917810 */ /* 0x040fe40007fde0ff */
[C---:B------:R-:W-:Y:S02]  /*1c510*/  LOP3.LUT R7, R26.reuse, 0x380, RZ, 0xc0, !PT ;  /* 0x000003801a077812 */ /* 0x040fe400078ec0ff */
[C---:B------:R-:W-:Y:S01]  /*1c520*/  IADD3 R141, P2, R26.reuse, 0x20, RZ ;  /* 0x000000201a8d7810 */ /* 0x040fe20007f5e0ff */
[--C-:B------:R-:W-:Y:S01]  /*1c530*/  IMAD.X R13, RZ, RZ, R27.reuse, P6 ;  /* 0x000000ffff0d7224 */ /* 0x100fe200030e061b */
[C---:B------:R-:W-:Y:S02]  /*1c540*/  IADD3 R143, P1, R26.reuse, 0x40, RZ ;  /* 0x000000401a8f7810 */ /* 0x040fe40007f3e0ff */
[C---:B------:R-:W-:Y:S01]  /*1c550*/  IADD3 R147, P5, R26.reuse, 0x4000, RZ ;  /* 0x000040001a937810 */ /* 0x040fe20007fbe0ff */
[--C-:B------:R-:W-:Y:S01]  /*1c560*/  IMAD.X R9, RZ, RZ, R27.reuse, P2 ;  /* 0x000000ffff097224 */ /* 0x100fe200010e061b */
[----:B------:R-:W-:Y:S01]  /*1c570*/  LOP3.LUT R12, R145, 0x380, RZ, 0xc0, !PT ;  /* 0x00000380910c7812 */ /* 0x000fe200078ec0ff */
[--C-:B------:R-:W-:Y:S01]  /*1c580*/  IMAD.X R11, RZ, RZ, R27.reuse, P1 ;  /* 0x000000ffff0b7224 */ /* 0x100fe200008e061b */
[----:B------:R-:W-:Y:S01]  /*1c590*/  SHF.R.U64 R7, R7, 0x3, RZ ;  /* 0x0000000307077819 */ /* 0x000fe200000012ff */
        /* <DEDUP_REMOVED lines=19> */
[----:B------:R-:W-:Y:S02]  /*1c6d0*/  LOP3.LUT R12, R12, R145, RZ, 0x3c, !PT ;  /* 0x000000910c0c7212 */ /* 0x000fe400078e3cff */
[----:B------:R-:W-:Y:S02]  /*1c6e0*/  SHF.R.U64 R8, R8, 0x3, RZ ;  /* 0x0000000308087819 */ /* 0x000fe400000012ff */
[----:B------:R-:W-:Y:S02]  /*1c6f0*/  LOP3.LUT R145, R34, 0x380, RZ, 0xc0, !PT ;  /* 0x0000038022917812 */ /* 0x000fe400078ec0ff */
[----:B------:R-:W-:Y:S02]  /*1c700*/  MOV R86, R26 ;  /* 0x0000001a00567202 */ /* 0x000fe40000000f00 */
[----:B------:R-:W-:-:S02]  /*1c710*/  SHF.R.U64 R10, R10, 0x3, RZ ;  /* 0x000000030a0a7819 */ /* 0x000fc400000012ff */
[----:B------:R-:W-:Y:S02]  /*1c720*/  LOP3.LUT R27, R6, 0x380, RZ, 0xc0, !PT ;  /* 0x00000380061b7812 */ /* 0x000fe400078ec0ff */
[----:B------:R-:W-:Y:S02]  /*1c730*/  LOP3.LUT R14, R147, 0x380, RZ, 0xc0, !PT ;  /* 0x00000380930e7812 */ /* 0x000fe400078ec0ff */
[----:B------:R-:W-:Y:S02]  /*1c740*/  LOP3.LUT R8, R8, R141, RZ, 0x3c, !PT ;  /* 0x0000008d08087212 */ /* 0x000fe400078e3cff */
[----:B------:R-:W-:Y:S02]  /*1c750*/  SHF.R.U64 R145, R145, 0x3, RZ ;  /* 0x0000000391917819 */ /* 0x000fe400000012ff */
[----:B------:R-:W-:Y:S02]  /*1c760*/  F2FP.BF16.F32.PACK_AB R26, R29, R28 ;  /* 0x0000001c1d1a723e */ /* 0x000fe400000010ff */
[----:B------:R-:W-:-:S02]  /*1c770*/  LOP3.LUT R10, R10, R143, RZ, 0x3c, !PT ;  /* 0x0000008f0a0a7212 */ /* 0x000fc400078e3cff */
[----:B------:R-:W-:Y:S02]  /*1c780*/  LOP3.LUT R141, R20, 0x380, RZ, 0xc0, !PT ;  /* 0x00000380148d7812 */ /* 0x000fe400078ec0ff */
[----:B------:R-:W-:Y:S02]  /*1c790*/  SHF.R.U64 R29, R27, 0x3, RZ ;  /* 0x000000031b1d7819 */ /* 0x000fe400000012ff */
[----:B------:R-:W-:Y:S02]  /*1c7a0*/  LOP3.LUT R143, R30, 0x380, RZ, 0xc0, !PT ;  /* 0x000003801e8f7812 */ /* 0x000fe400078ec0ff */
[----:B------:R-:W-:Y:S02]  /*1c7b0*/  SHF.R.U64 R14, R14, 0x3, RZ ;  /* 0x000000030e0e7819 */ /* 0x000fe400000012ff */
[----:B------:R-:W-:Y:S02]  /*1c7c0*/  LOP3.LUT R34, R145, R34, RZ, 0x3c, !PT ;  /* 0x0000002291227212 */ /* 0x000fe400078e3cff */
[----:B------:R-:W-:-:S02]  /*1c7d0*/  SHF.R.U64 R141, R141, 0x3, RZ ;  /* 0x000000038d8d7819 */ /* 0x000fc400000012ff */
[----:B------:R-:W-:Y:S02]  /*1c7e0*/  LOP3.LUT R42, R29, R6, RZ, 0x3c, !PT ;  /* 0x000000061d2a7212 */ /* 0x000fe400078e3cff */
[----:B------:R-:W-:Y:S02]  /*1c7f0*/  SHF.R.U64 R143, R143, 0x3, RZ ;  /* 0x000000038f8f7819 */ /* 0x000fe400000012ff */
[----:B------:R-:W-:Y:S02]  /*1c800*/  MOV R11, R10 ;  /* 0x0000000a000b7202 */ /* 0x000fe40000000f00 */
[----:B------:R-:W-:Y:S02]  /*1c810*/  LOP3.LUT R14, R14, R147, RZ, 0x3c, !PT ;  /* 0x000000930e0e7212 */ /* 0x000fe400078e3cff */
[----:B------:R-:W-:Y:S02]  /*1c820*/  F2FP.BF16.F32.PACK_AB R27, R138, R123 ;  /* 0x0000007b8a1b723e */ /* 0x000fe400000010ff */
[----:B------:R-:W-:-:S02]  /*1c830*/  MOV R28, R8 ;  /* 0x00000008001c7202 */ /* 0x000fc40000000f00 */
[----:B------:R-:W-:Y:S01]  /*1c840*/  MOV R10, R34 ;  /* 0x00000022000a7202 */ /* 0x000fe20000000f00 */
[----:B------:R-:W-:Y:S01]  /*1c850*/  STSM.16.M88.4 [R86], R24 ;  /* 0x0000001856007844 */ /* 0x000fe20000000200 */
[----:B------:R-:W-:Y:S02]  /*1c860*/  LOP3.LUT R147, R38, 0x380, RZ, 0xc0, !PT ;  /* 0x0000038026937812 */ /* 0x000fe400078ec0ff */
[----:B------:R-:W-:Y:S02]  /*1c870*/  LOP3.LUT R20, R141, R20, RZ, 0x3c, !PT ;  /* 0x000000148d147212 */ /* 0x000fe400078e3cff */
[----:B------:R-:W-:Y:S02]  /*1c880*/  MOV R8, R42 ;  /* 0x0000002a00087202 */ /* 0x000fe40000000f00 */
[----:B------:R-:W-:Y:S02]  /*1c890*/  F2FP.BF16.F32.PACK_AB R34, R37, R36 ;  /* 0x000000242522723e */ /* 0x000fe400000010ff */
[----:B------:R-:W-:-:S02]  /*1c8a0*/  F2FP.BF16.F32.PACK_AB R35, R136, R121 ;  /* 0x000000798823723e */ /* 0x000fc400000010ff */
[----:B------:R-:W-:Y:S02]  /*1c8b0*/  LOP3.LUT R30, R143, R30, RZ, 0x3c, !PT ;  /* 0x0000001e8f1e7212 */ /* 0x000fe400078e3cff */
[----:B------:R-:W-:Y:S01]  /*1c8c0*/  F2FP.BF16.F32.PACK_AB R42, R45, R44 ;  /* 0x0000002c2d2a723e */ /* 0x000fe200000010ff */
[----:B------:R-:W-:Y:S01]  /*1c8d0*/  STSM.16.M88.4 [R28], R32 ;  /* 0x000000201c007844 */ /* 0x000fe20000000200 */
[----:B------:R-:W-:Y:S02]  /*1c8e0*/  F2FP.BF16.F32.PACK_AB R43, R130, R0 ;  /* 0x00000000822b723e */ /* 0x000fe400000010ff */
[----:B------:R-:W-:Y:S01]  /*1c8f0*/  LOP3.LUT R139, R46, 0x380, RZ, 0xc0, !PT ;  /* 0x000003802e8b7812 */ /* 0x000fe200078ec0ff */
[----:B------:R-:W2:Y:S01]  /*1c900*/  LDC R0, c[0x0][0xbe8] ;  /* 0x0002fa00ff007b82 */ /* 0x000ea20000000800 */
[----:B------:R-:W-:Y:S01]  /*1c910*/  MOV R12, R12 ;  /* 0x0000000c000c7202 */ /* 0x000fe20000000f00 */
[----:B------:R-:W-:Y:S01]  /*1c920*/  STSM.16.M88.4 [R11], R40 ;  /* 0x000000280b007844 */ /* 0x000fe20000000200 */
[----:B------:R-:W-:-:S02]  /*1c930*/  LOP3.LUT R141, R78, 0x380, RZ, 0xc0, !PT ;  /* 0x000003804e8d7812 */ /* 0x000fc400078ec0ff */
[----:B------:R-:W-:Y:S01]  /*1c940*/  MOV R14, R14 ;  /* 0x0000000e000e7202 */ /* 0x000fe20000000f00 */
[----:B------:R-:W-:Y:S01]  /*1c950*/  STSM.16.M88.4 [R12], R48 ;  /* 0x000000300c007844 */ /* 0x000fe20000000200 */
[----:B------:R-:W-:Y:S02]  /*1c960*/  SHF.R.U64 R147, R147, 0x3, RZ ;  /* 0x0000000393937819 */ /* 0x000fe400000012ff */
[----:B------:R-:W-:Y:S01]  /*1c970*/  MOV R20, R20 ;  /* 0x0000001400147202 */ /* 0x000fe20000000f00 */
[----:B------:R-:W-:Y:S01]  /*1c980*/  STSM.16.M88.4 [R14], R56 ;  /* 0x000000380e007844 */ /* 0x000fe20000000200 */
[----:B------:R-:W-:Y:S02]  /*1c990*/  MOV R30, R30 ;  /* 0x0000001e001e7202 */ /* 0x000fe40000000f00 */
[----:B------:R-:W-:Y:S01]  /*1c9a0*/  SHF.R.U64 R139, R139, 0x3, RZ ;  /* 0x000000038b8b7819 */ /* 0x000fe200000012ff */
[----:B------:R3:W-:Y:S01]  /*1c9b0*/  STSM.16.M88.4 [R20], R64 ;  /* 0x0000004014007844 */ /* 0x0007e20000000200 */
[----:B------:R-:W-:-:S02]  /*1c9c0*/  SHF.R.U64 R141, R141, 0x3, RZ ;  /* 0x000000038d8d7819 */ /* 0x000fc400000012ff */
[----:B------:R-:W-:Y:S01]  /*1c9d0*/  LOP3.LUT R38, R147, R38, RZ, 0x3c, !PT ;  /* 0x0000002693267212 */ /* 0x000fe200078e3cff */
[----:B------:R-:W-:Y:S01]  /*1c9e0*/  STSM.16.M88.4 [R30], R72 ;  /* 0x000000481e007844 */ /* 0x000fe20000000200 */
[----:B------:R-:W-:Y:S02]  /*1c9f0*/  LOP3.LUT R46, R139, R46, RZ, 0x3c, !PT ;  /* 0x0000002e8b2e7212 */ /* 0x000fe400078e3cff */
[----:B------:R-:W-:Y:S01]  /*1ca00*/  LOP3.LUT R6, R141, R78, RZ, 0x3c, !PT ;  /* 0x0000004e8d067212 */ /* 0x000fe200078e3cff */
[----:B------:R4:W-:Y:S01]  /*1ca10*/  STSM.16.M88.4 [R10], R80 ;  /* 0x000000500a007844 */ /* 0x0009e20000000200 */
[----:B------:R-:W-:Y:S02]  /*1ca20*/  MOV R38, R38 ;  /* 0x0000002600267202 */ /* 0x000fe40000000f00 */
[----:B------:R-:W-:Y:S02]  /*1ca30*/  ISETP.NE.U32.AND P0, PT, RZ, UR4, PT ;  /* 0x00000004ff007c0c */ /* 0x000fe4000bf05070 */
[----:B------:R-:W-:Y:S01]  /*1ca40*/  MOV R46, R46 ;  /* 0x0000002e002e7202 */ /* 0x000fe20000000f00 */
[----:B------:R-:W-:Y:S01]  /*1ca50*/  STSM.16.M88.4 [R38], R88 ;  /* 0x0000005826007844 */ /* 0x000fe20000000200 */
[----:B------:R-:W-:Y:S01]  /*1ca60*/  MOV R9, R6 ;  /* 0x0000000600097202 */ /* 0x000fe20000000f00 */
[----:B---3--:R-:W-:Y:S01]  /*1ca70*/  IMAD.MOV.U32 R20, RZ, RZ, RZ ;  /* 0x000000ffff147224 */ /* 0x008fe200078e00ff */
[----:B------:R-:W-:Y:S01]  /*1ca80*/  ISETP.NE.AND.EX P0, PT, RZ, UR5, PT, P0 ;  /* 0x00000005ff007c0c */ /* 0x000fe2000bf05300 */
[----:B------:R3:W-:Y:S04]  /*1ca90*/  STSM.16.M88.4 [R8], R96 ;  /* 0x0000006008007844 */ /* 0x0007e80000000200 */
[----:B------:R0:W-:Y:S01]  /*1caa0*/  STSM.16.M88.4 [R46], R104 ;  /* 0x000000682e007844 */ /* 0x0001e20000000200 */
[----:B----4-:R-:W-:-:S03]  /*1cab0*/  IADD3 R10, P1, R225, UR4, RZ ;  /* 0x00000004e10a7c10 */ /* 0x010fc6000ff3e0ff */
[----:B------:R0:W-:Y:S01]  /*1cac0*/  STSM.16.M88.4 [R9], R112 ;  /* 0x0000007009007844 */ /* 0x0001e20000000200 */
[----:B------:R-:W-:Y:S01]  /*1cad0*/  IADD3.X R11, R226, UR5, RZ, P1, !PT ;  /* 0x00000005e20b7c10 */ /* 0x000fe20008ffe4ff */
[----:B------:R-:W-:Y:S01]  /*1cae0*/  ULDC.64 UR4, c[0x0][0xc08] ;  /* 0x0003020000047ab9 */ /* 0x000fe20000000a00 */
[----:B------:R-:W-:Y:S01]  /*1caf0*/  BAR.SYNC.DEFER_BLOCKING 0x1, 0x100 ;  /* 0x0044000000007b1d */ /* 0x000fe20000010000 */
[----:B------:R-:W-:-:S04]  /*1cb00*/  ISETP.NE.U32.AND P2, PT, RZ, UR4, PT ;  /* 0x00000004ff007c0c */ /* 0x000fc8000bf45070 */
[----:B------:R-:W-:-:S13]  /*1cb10*/  ISETP.NE.AND.EX P2, PT, RZ, UR5, PT, P2 ;  /* 0x00000005ff007c0c */ /* 0x000fda000bf45320 */
[----:B------:R-:W-:Y:S01]  /*1cb20*/  @P2 IADD3 R6, P3, R225, UR4, RZ ;  /* 0x00000004e1062c10 */ /* 0x000fe2000ff7e0ff */
[----:B------:R-:W-:Y:S02]  /*1cb30*/  ULDC UR4, c[0x0][0xa88] ;  /* 0x0002a20000047ab9 */ /* 0x000fe40000000800 */
[----:B------:R-:W-:Y:S01]  /*1cb40*/  IMAD.U32 R61, RZ, RZ, UR4 ;  /* 0x00000004ff3d7e24 */ /* 0x000fe2000f8e00ff */
[----:B------:R-:W-:Y:S01]  /*1cb50*/  @P2 IADD3.X R7, R226, UR5, RZ, P3, !PT ;  /* 0x00000005e2072c10 */ /* 0x000fe20009ffe4ff */
[----:B------:R0:W5:Y:S01]  /*1cb60*/  @P0 LDG.E R20, desc[UR60][R10.64] ;  /* 0x0000003c0a140981 */ /* 0x000162000c1e1900 */
[----:B--2---:R-:W-:-:S03]  /*1cb70*/  ISETP.NE.AND P1, PT, R0, 0x1, PT ;  /* 0x000000010000780c */ /* 0x004fc60003f25270 */
[----:B------:R0:W5:Y:S10]  /*1cb80*/  @P2 LDG.E R61, desc[UR60][R6.64] ;  /* 0x0000003c063d2981 */ /* 0x000174000c1e1900 */
[----:B---3--:R-:W2:Y:S08]  /*1cb90*/  @P1 LDC R8, c[0x0][0xbec] ;  /* 0x0002fb00ff081b82 */ /* 0x008eb00000000800 */
[----:B------:R-:W3:Y:S01]  /*1cba0*/  @P1 LDC R15, c[0x0][0xbf0] ;  /* 0x0002fc00ff0f1b82 */ /* 0x000ee20000000800 */
[----:B0-----:R-:W-:Y:S05]  /*1cbb0*/  @P2 BRA `(.L_x_4248) ;  /* 0x0000000000102947 */ /* 0x001fea0003800000 */
[----:B------:R-:W-:Y:S05]  /*1cbc0*/  @!P0 BRA `(.L_x_4248) ;  /* 0x00000000000c8947 */ /* 0x000fea0003800000 */
[----:B------:R-:W4:Y:S04]  /*1cbd0*/  LDG.E R6, desc[UR60][R10.64] ;  /* 0x0000003c0a067981 */ /* 0x000f28000c1e1900 */
[----:B-----5:R-:W4:Y:S02]  /*1cbe0*/  LDG.E R61, desc[UR60][R10.64+0x4] ;  /* 0x0000043c0a3d7981 */ /* 0x020f24000c1e1900 */
[----:B----4-:R-:W-:-:S07]  /*1cbf0*/  IMAD.IADD R61, R61, 0x1, -R6 ;  /* 0x000000013d3d7824 */ /* 0x010fce00078e0a06 */
.L_x_4248:
[----:B------:R-:W4:Y:S01]  /*1cc00*/  LDL R6, [R1+0x94] ;  /* 0x0000940001067983 */ /* 0x000f220000100800 */
[----:B------:R-:W-:Y:S01]  /*1cc10*/  SHF.R.S32.HI R60, RZ, 0x1f, R224 ;  /* 0x0000001fff3c7819 */ /* 0x000fe200000114e0 */
[----:B------:R-:W-:Y:S02]  /*1cc20*/  ULDC.64 UR4, c[0x0][0xb90] ;  /* 0x0002e40000047ab9 */ /* 0x000fe40000000a00 */
[----:B------:R-:W3:Y:S01]  /*1cc30*/  LDL R26, [R1+0x8c] ;  /* 0x00008c00011a7983 */ /* 0x000ee20000100800 */
[----:B-----5:R-:W-:Y:S01]  /*1cc40*/  SHF.R.S32.HI R21, RZ, 0x1f, R20 ;  /* 0x0000001fff157819 */ /* 0x020fe20000011414 */
[----:B------:R-:W-:Y:S01]  /*1cc50*/  IMAD R7, R60, UR4, RZ ;  /* 0x000000043c077c24 */ /* 0x000fe2000f8e02ff */
[----:B------:R-:W-:Y:S01]  /*1cc60*/  SEL R232, R232, RZ, !P0 ;  /* 0x000000ffe8e87207 */ /* 0x000fe20004000000 */
[----:B------:R-:W-:Y:S01]  /*1cc70*/  IMAD R11, R231, 0x40, R219 ;  /* 0x00000040e70b7824 */ /* 0x000fe200078e02db */
[----:B------:R-:W-:Y:S01]  /*1cc80*/  SEL R227, R227, RZ, !P0 ;  /* 0x000000ffe3e37207 */ /* 0x000fe20004000000 */
[----:B------:R-:W-:Y:S01]  /*1cc90*/  IMAD R13, R224, UR5, R7 ;  /* 0x00000005e00d7c24 */ /* 0x000fe2000f8e0207 */
[----:B------:R-:W0:Y:S01]  /*1cca0*/  @P1 LDC R65, c[0x0][0xbec] ;  /* 0x0002fb00ff411b82 */ /* 0x000e220000000800 */
[----:B------:R-:W-:-:S04]  /*1ccb0*/  IMAD.WIDE R4, R11, 0x2, R4 ;  /* 0x000000020b047825 */ /* 0x000fc800078e0204 */
[----:B------:R-:W-:Y:S01]  /*1ccc0*/  IMAD R61, R61, R0, RZ ;  /* 0x000000003d3d7224 */ /* 0x000fe200078e02ff */
[C---:B------:R-:W-:Y:S02]  /*1ccd0*/  IADD3 R29, P4, R4.reuse, 0x4000, RZ ;  /* 0x00004000041d7810 */ /* 0x040fe40007f9e0ff */
[----:B------:R-:W1:Y:S01]  /*1cce0*/  @P1 LDC R67, c[0x0][0xbf0] ;  /* 0x0002fc00ff431b82 */ /* 0x000e620000000800 */
[----:B------:R-:W-:Y:S02]  /*1ccf0*/  IADD3 R37, P3, R4, 0x6000, RZ ;  /* 0x0000600004257810 */ /* 0x000fe40007f7e0ff */
        /* <DEDUP_REMOVED lines=18> */
[----:B----4-:R-:W-:-:S04]  /*1ce20*/  IMAD R25, R230, 0x80, R6 ;  /* 0x00000080e6197824 */ /* 0x010fc800078e0206 */
[----:B--2---:R-:W-:-:S04]  /*1ce30*/  @P1 IMAD.HI.U32 R8, R25, R8, RZ ;  /* 0x0000000819081227 */ /* 0x004fc800078e00ff */
[----:B------:R-:W-:Y:S01]  /*1ce40*/  IMAD.MOV.U32 R9, RZ, RZ, R25 ;  /* 0x000000ffff097224 */ /* 0x000fe200078e0019 */
[----:B---3--:R-:W-:Y:S01]  /*1ce50*/  @P1 SHF.R.U32.HI R9, RZ, R15, R8 ;  /* 0x0000000fff091219 */ /* 0x008fe20000011608 */
[----:B------:R-:W-:Y:S01]  /*1ce60*/  IMAD.WIDE.U32 R6, R224, UR4, R20 ;  /* 0x00000004e0067c25 */ /* 0x000fe2000f8e0014 */
[----:B------:R-:W-:-:S03]  /*1ce70*/  ULDC.64 UR4, c[0x0][0xb98] ;  /* 0x0002e60000047ab9 */ /* 0x000fc60000000a00 */
[----:B------:R-:W-:Y:S02]  /*1ce80*/  IMAD.IADD R7, R7, 0x1, R13 ;  /* 0x0000000107077824 */ /* 0x000fe400078e020d */
[----:B------:R-:W-:Y:S02]  /*1ce90*/  IMAD.MOV R13, RZ, RZ, -R9 ;  /* 0x000000ffff0d7224 */ /* 0x000fe400078e0a09 */
[----:B------:R-:W-:Y:S02]  /*1cea0*/  IMAD R8, R232, UR4, RZ ;  /* 0x00000004e8087c24 */ /* 0x000fe4000f8e02ff */
        /* <DEDUP_REMOVED lines=8> */
[----:B------:R-:W-:Y:S01]  /*1cf30*/  IMAD R10, R8, UR4, RZ ;  /* 0x00000004080a7c24 */ /* 0x000fe2000f8e02ff */
[----:B------:R-:W-:Y:S01]  /*1cf40*/  IADD3 R9, P2, R4, 0x1000, RZ ;  /* 0x0000100004097810 */ /* 0x000fe20007f5e0ff */
[----:B------:R-:W-:-:S04]  /*1cf50*/  IMAD.WIDE.U32 R6, R11, UR4, R6 ;  /* 0x000000040b067c25 */ /* 0x000fc8000f8e0006 */
[----:B------:R-:W-:Y:S01]  /*1cf60*/  IMAD R15, R11, UR5, R10 ;  /* 0x000000050b0f7c24 */ /* 0x000fe2000f8e020a */
[----:B------:R-:W-:Y:S01]  /*1cf70*/  ULDC.64 UR4, c[0x0][0xb50] ;  /* 0x0002d40000047ab9 */ /* 0x000fe20000000a00 */
[----:B------:R-:W-:Y:S02]  /*1cf80*/  LOP3.LUT R8, R9, 0x380, RZ, 0xc0, !PT ;  /* 0x0000038009087812 */ /* 0x000fe400078ec0ff */
[----:B------:R-:W-:Y:S01]  /*1cf90*/  IMAD.IADD R7, R7, 0x1, R15 ;  /* 0x0000000107077824 */ /* 0x000fe200078e020f */
[----:B------:R-:W-:Y:S02]  /*1cfa0*/  LEA R10, P0, R6, UR4, 0x2 ;  /* 0x00000004060a7c11 */ /* 0x000fe4000f8010ff */
[----:B------:R-:W-:Y:S02]  /*1cfb0*/  SHF.R.U64 R8, R8, 0x3, RZ ;  /* 0x0000000308087819 */ /* 0x000fe400000012ff */
[----:B------:R-:W-:Y:S01]  /*1cfc0*/  LEA.HI.X R14, R6, UR5, R7, 0x2, P0 ;  /* 0x00000005060e7c11 */ /* 0x000fe200080f1407 */
[----:B------:R-:W-:Y:S01]  /*1cfd0*/  SHFL.IDX PT, R50, R10, RZ, 0x1c1f ;  /* 0x001c1fff0a327589 */ /* 0x000fe200000e0000 */
[----:B------:R-:W-:Y:S01]  /*1cfe0*/  IADD3 R33, P0, R4, 0x5000, RZ ;  /* 0x0000500004217810 */ /* 0x000fe20007f1e0ff */
[----:B------:R-:W-:Y:S01]  /*1cff0*/  IMAD R26, R230, 0x80, R26 ;  /* 0x00000080e61a7824 */ /* 0x000fe200078e021a */
[----:B------:R-:W-:Y:S01]  /*1d000*/  LOP3.LUT R8, R8, R9, RZ, 0x3c, !PT ;  /* 0x0000000908087212 */ /* 0x000fe200078e3cff */
[----:B------:R-:W-:Y:S01]  /*1d010*/  IMAD.X R9, RZ, RZ, R5, P2 ;  /* 0x000000ffff097224 */ /* 0x000fe200010e0605 */
[----:B------:R-:W-:Y:S01]  /*1d020*/  LOP3.LUT R32, R33, 0x380, RZ, 0xc0, !PT ;  /* 0x0000038021207812 */ /* 0x000fe200078ec0ff */
[----:B------:R-:W-:Y:S01]  /*1d030*/  SHFL.IDX PT, R54, R10, 0x1, 0x1c1f ;  /* 0x003c1f000a367f89 */ /* 0x000fe200000e0000 */
[----:B------:R-:W-:Y:S01]  /*1d040*/  IADD3 R41, P2, R4, 0x7000, RZ ;  /* 0x0000700004297810 */ /* 0x000fe20007f5e0ff */
[----:B------:R-:W-:Y:S01]  /*1d050*/  ULDC.64 UR4, c[0x0][0xaa0] ;  /* 0x0002a80000047ab9 */ /* 0x000fe20000000a00 */
[----:B------:R-:W-:Y:S01]  /*1d060*/  SHF.R.U64 R32, R32, 0x3, RZ ;  /* 0x0000000320207819 */ /* 0x000fe200000012ff */
[----:B------:R-:W2:Y:S01]  /*1d070*/  SHFL.IDX PT, R51, R14, RZ, 0x1c1f ;  /* 0x001c1fff0e337589 */ /* 0x000ea200000e0000 */
[----:B------:R-:W-:-:S02]  /*1d080*/  LOP3.LUT R40, R41, 0x380, RZ, 0xc0, !PT ;  /* 0x0000038029287812 */ /* 0x000fc400078ec0ff */
[----:B------:R-:W-:Y:S01]  /*1d090*/  LOP3.LUT R32, R32, R33, RZ, 0x3c, !PT ;  /* 0x0000002120207212 */ /* 0x000fe200078e3cff */
[----:B------:R-:W3:Y:S01]  /*1d0a0*/  SHFL.IDX PT, R55, R14, 0x1, 0x1c1f ;  /* 0x003c1f000e377f89 */ /* 0x000ee200000e0000 */
[----:B------:R-:W-:Y:S01]  /*1d0b0*/  SHF.R.U64 R40, R40, 0x3, RZ ;  /* 0x0000000328287819 */ /* 0x000fe200000012ff */
[--C-:B------:R-:W-:Y:S01]  /*1d0c0*/  IMAD.X R33, RZ, RZ, R5.reuse, P0 ;  /* 0x000000ffff217224 */ /* 0x100fe200000e0605 */
[----:B------:R-:W-:Y:S02]  /*1d0d0*/  LOP3.LUT P0, RZ, R236, 0x3, RZ, 0xc0, !PT ;  /* 0x00000003ecff7812 */ /* 0x000fe4000780c0ff */
[----:B------:R-:W-:Y:S01]  /*1d0e0*/  LOP3.LUT R40, R40, R41, RZ, 0x3c, !PT ;  /* 0x0000002928287212 */ /* 0x000fe200078e3cff */
[----:B------:R-:W-:Y:S01]  /*1d0f0*/  IMAD.X R41, RZ, RZ, R5, P2 ;  /* 0x000000ffff297224 */ /* 0x000fe200010e0605 */
[C---:B------:R-:W-:Y:S01]  /*1d100*/  ISETP.GE.OR P2, PT, R26.reuse, R61, P0 ;  /* 0x0000003d1a00720c */ /* 0x040fe20000746670 */
[----:B------:R-:W-:-:S05]  /*1d110*/  VIADD R6, R26, 0x8 ;  /* 0x000000081a067836 */ /* 0x000fca0000000000 */
[----:B------:R-:W-:Y:S02]  /*1d120*/  ISETP.GE.OR P0, PT, R6, R61, P0 ;  /* 0x0000003d0600720c */ /* 0x000fe40000706670 */
[C---:B------:R-:W-:Y:S02]  /*1d130*/  IADD3 R13, P6, R4.reuse, 0x2000, RZ ;  /* 0x00002000040d7810 */ /* 0x040fe40007fde0ff */
[----:B------:R-:W-:-:S03]  /*1d140*/  IADD3 R25, P5, R4, 0x3000, RZ ;  /* 0x0000300004197810 */ /* 0x000fc60007fbe0ff */
[----:B--2---:R2:W-:Y:S01]  /*1d150*/  @!P2 ST.E desc[UR60][R50.64], R3 ;  /* 0x000000033200a985 */ /* 0x0045e2000c10193c */
[----:B------:R-:W-:Y:S02]  /*1d160*/  LOP3.LUT R12, R13, 0x380, RZ, 0xc0, !PT ;  /* 0x000003800d0c7812 */ /* 0x000fe400078ec0ff */
[----:B------:R-:W-:-:S03]  /*1d170*/  LOP3.LUT R24, R25, 0x380, RZ, 0xc0, !PT ;  /* 0x0000038019187812 */ /* 0x000fc600078ec0ff */
[----:B---3--:R3:W-:Y:S01]  /*1d180*/  @!P0 ST.E desc[UR60][R54.64], R2 ;  /* 0x0000000236008985 */ /* 0x0087e2000c10193c */
[----:B--2---:R-:W-:Y:S01]  /*1d190*/  IMAD R3, R21, UR4, RZ ;  /* 0x0000000415037c24 */ /* 0x004fe2000f8e02ff */
[----:B------:R-:W-:Y:S02]  /*1d1a0*/  SHF.R.U64 R12, R12, 0x3, RZ ;  /* 0x000000030c0c7819 */ /* 0x000fe400000012ff */
[----:B------:R-:W5:Y:S01]  /*1d1b0*/  LD.E.128 R28, desc[UR60][R28.64] ;  /* 0x0000003c1c1c7980 */ /* 0x000f62000c101d00 */
[C---:B------:R-:W-:Y:S02]  /*1d1c0*/  IMAD R21, R20.reuse, UR5, R3 ;  /* 0x0000000514157c24 */ /* 0x040fe4000f8e0203 */
[----:B---3--:R-:W-:Y:S01]  /*1d1d0*/  IMAD.WIDE.U32 R2, R20, UR4, RZ ;  /* 0x0000000414027c25 */ /* 0x008fe2000f8e00ff */
[----:B------:R-:W-:Y:S01]  /*1d1e0*/  SHF.R.U64 R24, R24, 0x3, RZ ;  /* 0x0000000318187819 */ /* 0x000fe200000012ff */
[----:B------:R-:W-:Y:S01]  /*1d1f0*/  ULDC.64 UR4, c[0x0][0xae8] ;  /* 0x0002ba0000047ab9 */ /* 0x000fe20000000a00 */
[C---:B------:R-:W-:Y:S01]  /*1d200*/  IADD3 R7, P3, R4.reuse, 0xb000, RZ ;  /* 0x0000b00004077810 */ /* 0x040fe20007f7e0ff */
[----:B------:R-:W-:Y:S01]  /*1d210*/  IMAD.IADD R3, R3, 0x1, R21 ;  /* 0x0000000103037824 */ /* 0x000fe200078e0215 */
[----:B------:R-:W-:Y:S01]  /*1d220*/  LOP3.LUT R11, R4, 0x380, RZ, 0xc0, !PT ;  /* 0x00000380040b7812 */ /* 0x000fe200078ec0ff */
[----:B------:R-:W-:Y:S01]  /*1d230*/  IMAD R21, R223, 0x20, R231 ;  /* 0x00000020df157824 */ /* 0x000fe200078e02e7 */
[----:B------:R-:W-:Y:S01]  /*1d240*/  LOP3.LUT R12, R12, R13, RZ, 0x3c, !PT ;  /* 0x0000000d0c0c7212 */ /* 0x000fe200078e3cff */
[----:B------:R-:W-:Y:S01]  /*1d250*/  IMAD R63, R60, UR4, RZ ;  /* 0x000000043c3f7c24 */ /* 0x000fe2000f8e02ff */
[----:B------:R-:W-:Y:S01]  /*1d260*/  LOP3.LUT R24, R24, R25, RZ, 0x3c, !PT ;  /* 0x0000001918187212 */ /* 0x000fe200078e3cff */
[--C-:B------:R-:W-:Y:S01]  /*1d270*/  IMAD.X R13, RZ, RZ, R5.reuse, P6 ;  /* 0x000000ffff0d7224 */ /* 0x100fe200030e0605 */
[C---:B------:R-:W-:Y:S01]  /*1d280*/  IADD3 R45, P6, R4.reuse, 0x8000, RZ ;  /* 0x00008000042d7810 */ /* 0x040fe20007fde0ff */
[----:B------:R-:W-:Y:S01]  /*1d290*/  IMAD.X R25, RZ, RZ, R5, P5 ;  /* 0x000000ffff197224 */ /* 0x000fe200028e0605 */
[----:B------:R-:W-:Y:S01]  /*1d2a0*/  IADD3 R49, P5, R4, 0x9000, RZ ;  /* 0x0000900004317810 */ /* 0x000fe20007fbe0ff */
[----:B------:R-:W-:Y:S01]  /*1d2b0*/  IMAD R60, R230, 0x80, R21 ;  /* 0x00000080e63c7824 */ /* 0x000fe200078e0215 */
[----:B------:R-:W-:Y:S01]  /*1d2c0*/  LOP3.LUT R44, R45, 0x380, RZ, 0xc0, !PT ;  /* 0x000003802d2c7812 */ /* 0x000fe200078ec0ff */
[----:B------:R-:W-:Y:S01]  /*1d2d0*/  IMAD R63, R224, UR5, R63 ;  /* 0x00000005e03f7c24 */ /* 0x000fe2000f8e023f */
[----:B------:R-:W-:Y:S01]  /*1d2e0*/  LOP3.LUT R48, R49, 0x380, RZ, 0xc0, !PT ;  /* 0x0000038031307812 */ /* 0x000fe200078ec0ff */
[----:B0-----:R-:W-:Y:S01]  /*1d2f0*/  @P1 IMAD.HI.U32 R20, R60, R65, RZ ;  /* 0x000000413c141227 */ /* 0x001fe200078e00ff */
[----:B------:R-:W-:Y:S01]  /*1d300*/  LOP3.LUT R6, R7, 0x380, RZ, 0xc0, !PT ;  /* 0x0000038007067812 */ /* 0x000fe200078ec0ff */
[----:B------:R-:W5:Y:S02]  /*1d310*/  LD.E.128 R12, desc[UR60][R12.64] ;  /* 0x0000003c0c0c7980 */ /* 0x000f64000c101d00 */
[----:B------:R-:W-:Y:S01]  /*1d320*/  IMAD.WIDE.U32 R2, R224, UR4, R2 ;  /* 0x00000004e0027c25 */ /* 0x000fe2000f8e0002 */
[----:B------:R-:W-:Y:S01]  /*1d330*/  ULDC.64 UR4, c[0x0][0xaf0] ;  /* 0x0002bc0000047ab9 */ /* 0x000fe20000000a00 */
[----:B------:R-:W-:Y:S01]  /*1d340*/  SHF.R.U64 R44, R44, 0x3, RZ ;  /* 0x000000032c2c7819 */ /* 0x000fe200000012ff */
[----:B------:R-:W5:Y:S01]  /*1d350*/  LD.E.128 R24, desc[UR60][R24.64] ;  /* 0x0000003c18187980 */ /* 0x000f62000c101d00 */
[----:B------:R-:W-:Y:S01]  /*1d360*/  IMAD.MOV.U32 R21, RZ, RZ, R60 ;  /* 0x000000ffff157224 */ /* 0x000fe200078e003c */
[----:B------:R-:W-:Y:S01]  /*1d370*/  SHF.R.U64 R48, R48, 0x3, RZ ;  /* 0x0000000330307819 */ /* 0x000fe200000012ff */
[----:B------:R-:W-:Y:S01]  /*1d380*/  IMAD.IADD R3, R3, 0x1, R63 ;  /* 0x0000000103037824 */ /* 0x000fe200078e023f */
[----:B-1----:R-:W-:Y:S01]  /*1d390*/  @P1 SHF.R.U32.HI R21, RZ, R67, R20 ;  /* 0x00000043ff151219 */ /* 0x002fe20000011614 */
[----:B------:R-:W-:Y:S01]  /*1d3a0*/  IMAD R232, R232, UR4, RZ ;  /* 0x00000004e8e87c24 */ /* 0x000fe2000f8e02ff */
[----:B------:R-:W-:Y:S01]  /*1d3b0*/  SHF.R.U64 R11, R11, 0x3, RZ ;  /* 0x000000030b0b7819 */ /* 0x000fe200000012ff */
[----:B------:R-:W5:Y:S01]  /*1d3c0*/  LD.E.128 R32, desc[UR60][R32.64] ;  /* 0x0000003c20207980 */ /* 0x000f62000c101d00 */
[----:B------:R-:W-:Y:S01]  /*1d3d0*/  SHF.R.U64 R6, R6, 0x3, RZ ;  /* 0x0000000306067819 */ /* 0x000fe200000012ff */
[C---:B------:R-:W-:Y:S01]  /*1d3e0*/  IMAD R63, R227.reuse, UR5, R232 ;  /* 0x00000005e33f7c24 */ /* 0x040fe2000f8e02e8 */
[----:B------:R-:W-:Y:S01]  /*1d3f0*/  LOP3.LUT R44, R44, R45, RZ, 0x3c, !PT ;  /* 0x0000002d2c2c7212 */ /* 0x000fe200078e3cff */
[----:B------:R-:W-:Y:S01]  /*1d400*/  IMAD.WIDE.U32 R2, R227, UR4, R2 ;  /* 0x00000004e3027c25 */ /* 0x000fe2000f8e0002 */
[----:B------:R-:W-:Y:S01]  /*1d410*/  LOP3.LUT R48, R48, R49, RZ, 0x3c, !PT ;  /* 0x0000003130307212 */ /* 0x000fe200078e3cff */
[----:B------:R-:W-:Y:S01]  /*1d420*/  ULDC.64 UR4, c[0x0][0xae0] ;  /* 0x0002b80000047ab9 */ /* 0x000fe20000000a00 */
[----:B------:R-:W-:Y:S01]  /*1d430*/  LOP3.LUT R4, R11, R4, RZ, 0x3c, !PT ;  /* 0x000000040b047212 */ /* 0x000fe200078e3cff */
[--C-:B------:R-:W-:Y:S01]  /*1d440*/  IMAD.X R45, RZ, RZ, R5.reuse, P6 ;  /* 0x000000ffff2d7224 */ /* 0x100fe200030e0605 */
[----:B------:R-:W-:Y:S01]  /*1d450*/  LOP3.LUT R56, R6, R7, RZ, 0x3c, !PT ;  /* 0x0000000706387212 */ /* 0x000fe200078e3cff */
[----:B------:R-:W-:Y:S01]  /*1d460*/  IMAD.X R49, RZ, RZ, R5, P5 ;  /* 0x000000ffff317224 */ /* 0x000fe200028e0605 */
[----:B------:R-:W-:Y:S01]  /*1d470*/  SHF.R.S32.HI R20, RZ, 0x1f, R21 ;  /* 0x0000001fff147819 */ /* 0x000fe20000011415 */
[----:B------:R-:W-:Y:S01]  /*1d480*/  IMAD.X R57, RZ, RZ, R5, P3 ;  /* 0x000000ffff397224 */ /* 0x000fe200018e0605 */
[----:B------:R-:W5:Y:S01]  /*1d490*/  LD.E.128 R8, desc[UR60][R8.64] ;  /* 0x0000003c08087980 */ /* 0x000f62000c101d00 */
[----:B------:R-:W-:-:S02]  /*1d4a0*/  IMAD.MOV R65, RZ, RZ, -R21 ;  /* 0x000000ffff417224 */ /* 0x000fc400078e0a15 */
[----:B------:R-:W-:Y:S01]  /*1d4b0*/  IMAD.IADD R3, R3, 0x1, R63 ;  /* 0x0000000103037824 */ /* 0x000fe200078e023f */
[----:B------:R-:W5:Y:S01]  /*1d4c0*/  LD.E.128 R4, desc[UR60][R4.64] ;  /* 0x0000003c04047980 */ /* 0x000f62000c101d00 */
[----:B------:R-:W-:Y:S02]  /*1d4d0*/  IMAD R63, R0, R65, R60 ;  /* 0x00000041003f7224 */ /* 0x000fe400078e023c */
[----:B------:R-:W-:Y:S01]  /*1d4e0*/  IMAD R20, R20, UR4, RZ ;  /* 0x0000000414147c24 */ /* 0x000fe2000f8e02ff */
[----:B------:R-:W5:Y:S04]  /*1d4f0*/  LD.E.128 R36, desc[UR60][R36.64] ;  /* 0x0000003c24247980 */ /* 0x000f68000c101d00 */
[----:B------:R-:W5:Y:S01]  /*1d500*/  LD.E.128 R40, desc[UR60][R40.64] ;  /* 0x0000003c28287980 */ /* 0x000f62000c101d00 */
[----:B------:R-:W-:-:S03]  /*1d510*/  SHF.R.S32.HI R0, RZ, 0x1f, R63 ;  /* 0x0000001fff007819 */ /* 0x000fc6000001143f */
[----:B------:R-:W5:Y:S04]  /*1d520*/  LD.E.128 R44, desc[UR60][R44.64] ;  /* 0x0000003c2c2c7980 */ /* 0x000f68000c101d00 */
[----:B------:R-:W5:Y:S04]  /*1d530*/  LD.E.128 R48, desc[UR60][R48.64] ;  /* 0x0000003c30307980 */ /* 0x000f68000c101d00 */
[----:B------:R-:W5:Y:S04]  /*1d540*/  LD.E.128 R52, desc[UR60][R52.64] ;  /* 0x0000003c34347980 */ /* 0x000f68000c101d00 */
[----:B------:R-:W5:Y:S01]  /*1d550*/  LD.E.128 R56, desc[UR60][R56.64] ;  /* 0x0000003c38387980 */ /* 0x000f62000c101d00 */
[C---:B------:R-:W-:Y:S01]  /*1d560*/  IMAD R65, R21.reuse, UR5, R20 ;  /* 0x0000000515417c24 */ /* 0x040fe2000f8e0214 */
[----:B------:R-:W-:Y:S01]  /*1d570*/  @!PT LDS RZ, [RZ] ;  /* 0x00000000fffff984 */ /* 0x000fe20000000800 */
[----:B------:R-:W-:Y:S01]  /*1d580*/  @!PT LDS RZ, [RZ] ;  /* 0x00000000fffff984 */ /* 0x000fe20000000800 */
[----:B------:R-:W-:Y:S01]  /*1d590*/  @!PT LDS RZ, [RZ] ;  /* 0x00000000fffff984 */ /* 0x000fe20000000800 */
[----:B------:R-:W-:Y:S01]  /*1d5a0*/  @!PT LDS RZ, [RZ] ;  /* 0x00000000fffff984 */ /* 0x000fe20000000800 */
[----:B------:R0:W-:Y:S06]  /*1d5b0*/  MEMBAR.ALL.CTA ;  /* 0x0000000000007992 */ /* 0x0001ec0000008000 */
[----:B0-----:R-:W0:Y:S01]  /*1d5c0*/  FENCE.VIEW.ASYNC.S ;  /* 0x00000000000073c6 */ /* 0x001e220000000000 */
[----:B------:R-:W-:Y:S01]  /*1d5d0*/  IMAD.WIDE.U32 R2, R21, UR4, R2 ;  /* 0x0000000415027c25 */ /* 0x000fe2000f8e0002 */
[----:B------:R-:W-:-:S03]  /*1d5e0*/  ULDC.64 UR4, c[0x0][0xad8] ;  /* 0x0002b60000047ab9 */ /* 0x000fc60000000a00 */
[----:B------:R-:W-:Y:S02]  /*1d5f0*/  IMAD.IADD R3, R3, 0x1, R65 ;  /* 0x0000000103037824 */ /* 0x000fe400078e0241 */
[----:B------:R-:W-:Y:S02]  /*1d600*/  IMAD R20, R0, UR4, RZ ;  /* 0x0000000400147c24 */ /* 0x000fe4000f8e02ff */
[----:B------:R-:W-:Y:S02]  /*1d610*/  VIADD R0, R66, 0x20 ;  /* 0x0000002042007836 */ /* 0x000fe40000000000 */
[C---:B------:R-:W-:Y:S02]  /*1d620*/  IMAD R21, R63.reuse, UR5, R20 ;  /* 0x000000053f157c24 */ /* 0x040fe4000f8e0214 */
[----:B------:R-:W-:Y:S01]  /*1d630*/  IMAD.WIDE.U32 R2, R63, UR4, R2 ;  /* 0x000000043f027c25 */ /* 0x000fe2000f8e0002 */
[-C--:B------:R-:W-:Y:S01]  /*1d640*/  ISETP.GE.AND P1, PT, R0, R61.reuse, PT ;  /* 0x0000003d0000720c */ /* 0x080fe20003f26270 */
[----:B------:R-:W-:Y:S01]  /*1d650*/  ULDC.64 UR4, c[0x0][0xa80] ;  /* 0x0002a00000047ab9 */ /* 0x000fe20000000a00 */
[----:B------:R-:W-:Y:S01]  /*1d660*/  ISETP.GE.AND P2, PT, R66, R61, PT ;  /* 0x0000003d4200720c */ /* 0x000fe20003f46270 */
[----:B------:R-:W-:Y:S01]  /*1d670*/  VIADD R0, R16, 0x36820 ;  /* 0x0003682010007836 */ /* 0x000fe20000000000 */
[----:B------:R-:W-:Y:S01]  /*1d680*/  LEA R60, P3, R2, UR4, 0x1 ;  /* 0x00000004023c7c11 */ /* 0x000fe2000f8608ff */
[----:B------:R-:W-:-:S03]  /*1d690*/  IMAD.IADD R3, R3, 0x1, R21 ;  /* 0x0000000103037824 */ /* 0x000fc600078e0215 */
[----:B------:R-:W-:Y:S02]  /*1d6a0*/  PRMT R0, RZ, 0x654, R0 ;  /* 0x00000654ff007816 */ /* 0x000fe40000000000 */
[----:B------:R-:W-:Y:S01]  /*1d6b0*/  LEA.HI.X R64, R2, UR5, R3, 0x1, P3 ;  /* 0x0000000502407c11 */ /* 0x000fe200098f0c03 */
[----:B------:R-:W-:Y:S01]  /*1d6c0*/  VIADD R20, R66, 0x40 ;  /* 0x0000004042147836 */ /* 0x000fe20000000000 */
[----:B0-----:R0:W-:Y:S01]  /*1d6d0*/  SYNCS.ARRIVE.TRANS64.RED.A1T0 RZ, [R0+URZ], RZ ;  /* 0x000000ff00ff79a7 */ /* 0x0011e2000810043f */
[----:B------:R1:W2:Y:S03]  /*1d6e0*/  SHFL.IDX PT, R62, R60, RZ, 0x181f ;  /* 0x00181fff3c3e7589 */ /* 0x0002a600000e0000 */
[----:B------:R-:W-:Y:S01]  /*1d6f0*/  ISETP.GE.AND P0, PT, R20, R61, PT ;  /* 0x0000003d1400720c */ /* 0x000fe20003f06270 */
[----:B0-----:R1:W0:Y:S01]  /*1d700*/  SHFL.IDX PT, R0, R64, RZ, 0x181f ;  /* 0x00181fff40007589 */ /* 0x00122200000e0000 */
[----:B------:R-:W-:Y:S11]  /*1d710*/  @P2 BRA `(.L_x_4250) ;  /* 0x0000000000342947 */ /* 0x000ff60003800000 */
[----:B------:R-:W-:Y:S02]  /*1d720*/  ULDC UR4, c[0x0][0xac8] ;  /* 0x0002b20000047ab9 */ /* 0x000fe40000000800 */
[----:B------:R-:W-:Y:S02]  /*1d730*/  ISETP.GE.AND P4, PT, R219, UR4, PT ;  /* 0x00000004db007c0c */ /* 0x000fe4000bf86270 */
[----:B------:R-:W-:Y:S02]  /*1d740*/  ISETP.GE.AND P3, PT, R221, UR4, PT ;  /* 0x00000004dd007c0c */ /* 0x000fe4000bf66270 */
[----:B------:R-:W-:-:S09]  /*1d750*/  ISETP.GE.AND P2, PT, R222, UR4, PT ;  /* 0x00000004de007c0c */ /* 0x000fd2000bf46270 */
[-C--:B--2---:R-:W-:Y:S02]  /*1d760*/  @!P4 LEA R2, P6, R219, R62.reuse, 0x1 ;  /* 0x0000003edb02c211 */ /* 0x084fe400078c08ff */
[----:B------:R-:W-:Y:S02]  /*1d770*/  @!P3 LEA R20, P5, R221, R62, 0x1 ;  /* 0x0000003edd14b211 */ /* 0x000fe400078a08ff */
[----:B0-----:R-:W-:Y:S02]  /*1d780*/  @!P4 LEA.HI.X R3, R219, R0, R70, 0x1, P6 ;  /* 0x00000000db03c211 */ /* 0x001fe400030f0c46 */
[C---:B------:R-:W-:Y:S02]  /*1d790*/  @!P2 LEA R62, P6, R222.reuse, R62, 0x1 ;  /* 0x0000003ede3ea211 */ /* 0x040fe400078c08ff */
[-C--:B------:R-:W-:Y:S01]  /*1d7a0*/  @!P3 LEA.HI.X R21, R221, R0.reuse, R69, 0x1, P5 ;  /* 0x00000000dd15b211 */ /* 0x080fe200028f0c45 */
[----:B-----5:R3:W-:Y:S01]  /*1d7b0*/  @!P4 ST.E.128 desc[UR60][R2.64], R4 ;  /* 0x000000040200c985 */ /* 0x0207e2000c101d3c */
[----:B------:R-:W-:-:S03]  /*1d7c0*/  @!P2 LEA.HI.X R63, R222, R0, R68, 0x1, P6 ;  /* 0x00000000de3fa211 */ /* 0x000fc600030f0c44 */
[----:B------:R3:W-:Y:S04]  /*1d7d0*/  @!P3 ST.E.128 desc[UR60][R20.64], R28 ;  /* 0x0000001c1400b985 */ /* 0x0007e8000c101d3c */
[----:B------:R3:W-:Y:S02]  /*1d7e0*/  @!P2 ST.E.128 desc[UR60][R62.64], R44 ;  /* 0x0000002c3e00a985 */ /* 0x0007e4000c101d3c */
.L_x_4250:
[----:B------:R-:W-:Y:S05]  /*1d7f0*/  BSYNC B1 ;  /* 0x0000000000017941 */ /* 0x000fea0003800000 */
.L_x_4249:
[----:B0-----:R0:W4:Y:S01]  /*1d800*/  SHFL.IDX PT, R0, R64, 0x1, 0x181f ;  /* 0x00381f0040007f89 */ /* 0x00112200000e0000 */
[----:B------:R-:W-:Y:S03]  /*1d810*/  BSSY B1, `(.L_x_4251) ;  /* 0x0000010000017945 */ /* 0x000fe60003800000 */
[----:B---3-5:R0:W3:Y:S01]  /*1d820*/  SHFL.IDX PT, R6, R60, 0x1, 0x181f ;  /* 0x00381f003c067f89 */ /* 0x0280e200000e0000 */
[----:B------:R-:W-:Y:S05]  /*1d830*/  @P1 BRA `(.L_x_4252) ;  /* 0x0000000000341947 */ /* 0x000fea0003800000 */
[----:B------:R-:W-:Y:S02]  /*1d840*/  ULDC UR4, c[0x0][0xac8] ;  /* 0x0002b20000047ab9 */ /* 0x000fe40000000800 */
[----:B------:R-:W-:Y:S02]  /*1d850*/  ISETP.GE.AND P4, PT, R219, UR4, PT ;  /* 0x00000004db007c0c */ /* 0x000fe4000bf86270 */
[----:B------:R-:W-:Y:S02]  /*1d860*/  ISETP.GE.AND P5, PT, R221, UR4, PT ;  /* 0x00000004dd007c0c */ /* 0x000fe4000bfa6270 */
[----:B------:R-:W-:-:S09]  /*1d870*/  ISETP.GE.AND P6, PT, R222, UR4, PT ;  /* 0x00000004de007c0c */ /* 0x000fd2000bfc6270 */
[-C--:B---3--:R-:W-:Y:S02]  /*1d880*/  @!P4 LEA R2, P1, R219, R6.reuse, 0x1 ;  /* 0x00000006db02c211 */ /* 0x088fe400078208ff */
[-C--:B------:R-:W-:Y:S02]  /*1d890*/  @!P5 LEA R4, P2, R221, R6.reuse, 0x1 ;  /* 0x00000006dd04d211 */ /* 0x080fe400078408ff */
[C---:B------:R-:W-:Y:S02]  /*1d8a0*/  @!P6 LEA R6, P3, R222.reuse, R6, 0x1 ;  /* 0x00000006de06e211 */ /* 0x040fe400078608ff */
[-C--:B----4-:R-:W-:Y:S02]  /*1d8b0*/  @!P4 LEA.HI.X R3, R219, R0.reuse, R70, 0x1, P1 ;  /* 0x00000000db03c211 */ /* 0x090fe400008f0c46 */
[-C--:B------:R-:W-:Y:S02]  /*1d8c0*/  @!P5 LEA.HI.X R5, R221, R0.reuse, R69, 0x1, P2 ;  /* 0x00000000dd05d211 */ /* 0x080fe400010f0c45 */
[----:B------:R-:W-:Y:S01]  /*1d8d0*/  @!P6 LEA.HI.X R7, R222, R0, R68, 0x1, P3 ;  /* 0x00000000de07e211 */ /* 0x000fe200018f0c44 */
[----:B------:R3:W-:Y:S04]  /*1d8e0*/  @!P4 ST.E.128 desc[UR60][R2.64], R8 ;  /* 0x000000080200c985 */ /* 0x0007e8000c101d3c */
[----:B------:R3:W-:Y:S04]  /*1d8f0*/  @!P5 ST.E.128 desc[UR60][R4.64], R32 ;  /* 0x000000200400d985 */ /* 0x0007e8000c101d3c */
[----:B------:R3:W-:Y:S02]  /*1d900*/  @!P6 ST.E.128 desc[UR60][R6.64], R48 ;  /* 0x000000300600e985 */ /* 0x0007e4000c101d3c */
.L_x_4252:
[----:B------:R-:W-:Y:S05]  /*1d910*/  BSYNC B1 ;  /* 0x0000000000017941 */ /* 0x000fea0003800000 */
.L_x_4251:
        /* <DEDUP_REMOVED lines=11> */
[-C--:B0-----:R-:W-:Y:S02]  /*1d9d0*/  @!P3 LEA.HI.X R3, R219, R0.reuse, R70, 0x1, P0 ;  /* 0x00000000db03b211 */ /* 0x081fe400000f0c46 */
[-C--:B------:R-:W-:Y:S02]  /*1d9e0*/  @!P4 LEA.HI.X R5, R221, R0.reuse, R69, 0x1, P1 ;  /* 0x00000000dd05c211 */ /* 0x080fe400008f0c45 */
[----:B------:R-:W-:Y:S01]  /*1d9f0*/  @!P5 LEA.HI.X R7, R222, R0, R68, 0x1, P2 ;  /* 0x00000000de07d211 */ /* 0x000fe200010f0c44 */
[----:B------:R0:W-:Y:S04]  /*1da00*/  @!P3 ST.E.128 desc[UR60][R2.64], R12 ;  /* 0x0000000c0200b985 */ /* 0x0001e8000c101d3c */
[----:B------:R0:W-:Y:S04]  /*1da10*/  @!P4 ST.E.128 desc[UR60][R4.64], R36 ;  /* 0x000000240400c985 */ /* 0x0001e8000c101d3c */
[----:B------:R0:W-:Y:S02]  /*1da20*/  @!P5 ST.E.128 desc[UR60][R6.64], R52 ;  /* 0x000000340600d985 */ /* 0x0001e4000c101d3c */
.L_x_4254:
[----:B------:R-:W-:Y:S05]  /*1da30*/  BSYNC B1 ;  /* 0x0000000000017941 */ /* 0x000fea0003800000 */
.L_x_4253:
[----:B0-----:R-:W-:Y:S01]  /*1da40*/  VIADD R0, R66, 0x60 ;  /* 0x0000006042007836 */ /* 0x001fe20000000000 */
[----:B-1--4-:R-:W0:Y:S04]  /*1da50*/  SHFL.IDX PT, R64, R64, 0x3, 0x181f ;  /* 0x00781f0040407f89 */ /* 0x012e2800000e0000 */
[----:B------:R-:W-:Y:S01]  /*1da60*/  ISETP.GE.AND P0, PT, R0, R61, PT ;  /* 0x0000003d0000720c */ /* 0x000fe20003f06270 */
[----:B------:R-:W1:-:S12]  /*1da70*/  SHFL.IDX PT, R60, R60, 0x3, 0x181f ;  /* 0x00781f003c3c7f89 */ /* 0x000e5800000e0000 */
[----:B------:R-:W-:Y:S05]  /*1da80*/  @P0 BRA `(.L_x_4255) ;  /* 0x0000000c00400947 */ /* 0x000fea0003800000 */
[----:B------:R-:W-:Y:S02]  /*1da90*/  ULDC UR4, c[0x0][0xac8] ;  /* 0x0002b20000047ab9 */ /* 0x000fe40000000800 */
[----:B------:R-:W-:Y:S02]  /*1daa0*/  ISETP.GE.AND P2, PT, R219, UR4, PT ;  /* 0x00000004db007c0c */ /* 0x000fe4000bf46270 */
[----:B------:R-:W-:-:S11]  /*1dab0*/  ISETP.GE.AND P3, PT, R221, UR4, PT ;  /* 0x00000004dd007c0c */ /* 0x000fd6000bf66270 */
[-C--:B-1----:R-:W-:Y:S02]  /*1dac0*/  @!P2 LEA R2, P0, R219, R60.reuse, 0x1 ;  /* 0x0000003cdb02a211 */ /* 0x082fe400078008ff */
[----:B------:R-:W-:Y:S02]  /*1dad0*/  @!P3 LEA R4, P1, R221, R60, 0x1 ;  /* 0x0000003cdd04b211 */ /* 0x000fe400078208ff */
[-C--:B0-----:R-:W-:Y:S02]  /*1dae0*/  @!P2 LEA.HI.X R3, R219, R64.reuse, R70, 0x1, P0 ;  /* 0x00000040db03a211 */ /* 0x081fe400000f0c46 */
[----:B------:R-:W-:Y:S02]  /*1daf0*/  @!P3 LEA.HI.X R5, R221, R64, R69, 0x1, P1 ;  /* 0x00000040dd05b211 */ /* 0x000fe400008f0c45 */
[----:B------:R-:W-:Y:S01]  /*1db00*/  ISETP.GE.AND P0, PT, R222, UR4, PT ;  /* 0x00000004de007c0c */ /* 0x000fe2000bf06270 */
[----:B------:R4:W-:Y:S04]  /*1db10*/  @!P2 ST.E.128 desc[UR60][R2.64], R24 ;  /* 0x000000180200a985 */ /* 0x0009e8000c101d3c */
[----:B------:R4:W-:Y:S08]  /*1db20*/  @!P3 ST.E.128 desc[UR60][R4.64], R40 ;  /* 0x000000280400b985 */ /* 0x0009f0000c101d3c */
[----:B------:R-:W-:Y:S05]  /*1db30*/  @P0 BRA `(.L_x_4255) ;  /* 0x0000000c00140947 */ /* 0x000fea0003800000 */
[----:B----4-:R-:W-:-:S04]  /*1db40*/  LEA R2, P0, R222, R60, 0x1 ;  /* 0x0000003cde027211 */ /* 0x010fc800078008ff */
[----:B------:R-:W-:-:S05]  /*1db50*/  LEA.HI.X R3, R222, R64, R68, 0x1, P0 ;  /* 0x00000040de037211 */ /* 0x000fca00000f0c44 */
[----:B------:R0:W-:Y:S01]  /*1db60*/  ST.E.128 desc[UR60][R2.64], R56 ;  /* 0x0000003802007985 */ /* 0x0001e2000c101d3c */
[----:B------:R-:W-:Y:S05]  /*1db70*/  BRA `(.L_x_4255) ;  /* 0x0000000c00047947 */ /* 0x000fea0003800000 */
.L_x_4247:
[----:B------:R-:W-:Y:S01]  /*1db80*/  ULDC.64 UR4, c[0x0][0xc00] ;  /* 0x0003000000047ab9 */ /* 0x000fe20000000a00 */
[----:B------:R-:W-:Y:S01]  /*1db90*/  IMAD.MOV.U32 R6, RZ, RZ, RZ ;  /* 0x000000ffff067224 */ /* 0x000fe200078e00ff */
[----:B------:R-:W-:Y:S01]  /*1dba0*/  ISETP.NE.U32.AND P0, PT, RZ, UR4, PT ;  /* 0x00000004ff007c0c */ /* 0x000fe2000bf05070 */
[----:B------:R-:W2:Y:S01]  /*1dbb0*/  LDC R21, c[0x0][0xbe8] ;  /* 0x0002fa00ff157b82 */ /* 0x000ea20000000800 */
[----:B------:R-:W-:Y:S02]  /*1dbc0*/  IADD3 R2, P1, R225, UR4, RZ ;  /* 0x00000004e1027c10 */ /* 0x000fe4000ff3e0ff */
[----:B------:R-:W-:Y:S02]  /*1dbd0*/  ISETP.NE.AND.EX P0, PT, RZ, UR5, PT, P0 ;  /* 0x00000005ff007c0c */ /* 0x000fe4000bf05300 */
[----:B------:R-:W-:Y:S01]  /*1dbe0*/  IADD3.X R3, R226, UR5, RZ, P1, !PT ;  /* 0x00000005e2037c10 */ /* 0x000fe20008ffe4ff */
[----:B------:R-:W-:Y:S02]  /*1dbf0*/  ULDC.64 UR4, c[0x0][0xc08] ;  /* 0x0003020000047ab9 */ /* 0x000fe40000000a00 */
[----:B------:R-:W-:-:S04]  /*1dc00*/  ISETP.NE.U32.AND P1, PT, RZ, UR4, PT ;  /* 0x00000004ff007c0c */ /* 0x000fc8000bf25070 */
[----:B------:R-:W-:-:S04]  /*1dc10*/  ISETP.NE.AND.EX P1, PT, RZ, UR5, PT, P1 ;  /* 0x00000005ff007c0c */ /* 0x000fc8000bf25310 */
[----:B------:R3:W5:Y:S09]  /*1dc20*/  @P0 LDG.E R6, desc[UR60][R2.64] ;  /* 0x0000003c02060981 */ /* 0x000772000c1e1900 */
[----:B------:R-:W-:Y:S01]  /*1dc30*/  @P1 IADD3 R4, P2, R225, UR4, RZ ;  /* 0x00000004e1041c10 */ /* 0x000fe2000ff5e0ff */
[----:B------:R-:W-:-:S02]  /*1dc40*/  ULDC UR4, c[0x0][0xa88] ;  /* 0x0002a20000047ab9 */ /* 0x000fc40000000800 */
[----:B------:R-:W-:Y:S01]  /*1dc50*/  IMAD.U32 R0, RZ, RZ, UR4 ;  /* 0x00000004ff007e24 */ /* 0x000fe2000f8e00ff */
[----:B------:R-:W-:-:S05]  /*1dc60*/  @P1 IADD3.X R5, R226, UR5, RZ, P2, !PT ;  /* 0x00000005e2051c10 */ /* 0x000fca00097fe4ff */
[----:B------:R3:W5:Y:S01]  /*1dc70*/  @P1 LDG.E R0, desc[UR60][R4.64] ;  /* 0x0000003c04001981 */ /* 0x000762000c1e1900 */
[----:B--2---:R-:W-:Y:S01]  /*1dc80*/  ISETP.NE.AND P2, PT, R21, 0x1, PT ;  /* 0x000000011500780c */ /* 0x004fe20003f45270 */
[----:B------:R-:W2:-:S12]  /*1dc90*/  S2R R7, SR_TID.X ;  /* 0x0000000000077919 */ /* 0x000e980000002100 */
[----:B------:R-:W4:Y:S08]  /*1dca0*/  @P2 LDC R12, c[0x0][0xbec] ;  /* 0x0002fb00ff0c2b82 */ /* 0x000f300000000800 */
[----:B------:R-:W0:Y:S01]  /*1dcb0*/  @P2 LDC R25, c[0x0][0xbf0] ;  /* 0x0002fc00ff192b82 */ /* 0x000e220000000800 */
[----:B--2---:R-:W-:-:S05]  /*1dcc0*/  VIADD R7, R7, 0xffffff80 ;  /* 0xffffff8007077836 */ /* 0x004fca0000000000 */
[----:B------:R-:W-:Y:S01]  /*1dcd0*/  ISETP.GE.AND P3, PT, R7, 0x80, PT ;  /* 0x000000800700780c */ /* 0x000fe20003f66270 */
[----:B---3--:R-:W-:-:S12]  /*1dce0*/  @P1 BRA `(.L_x_4256) ;  /* 0x0000000000101947 */ /* 0x008fd80003800000 */
[----:B------:R-:W-:Y:S05]  /*1dcf0*/  @!P0 BRA `(.L_x_4256) ;  /* 0x00000000000c8947 */ /* 0x000fea0003800000 */
[----:B------:R-:W2:Y:S04]  /*1dd00*/  LDG.E R5, desc[UR60][R2.64] ;  /* 0x0000003c02057981 */ /* 0x000ea8000c1e1900 */
[----:B-----5:R-:W2:Y:S02]  /*1dd10*/  LDG.E R0, desc[UR60][R2.64+0x4] ;  /* 0x0000043c02007981 */ /* 0x020ea4000c1e1900 */
[----:B--2---:R-:W-:-:S07]  /*1dd20*/  IMAD.IADD R0, R0, 0x1, -R5 ;  /* 0x0000000100007824 */ /* 0x004fce00078e0a05 */
.L_x_4256:
[----:B------:R-:W-:Y:S01]  /*1dd30*/  BSSY B1, `(.L_x_4257) ;  /* 0x000002e000017945 */ /* 0x000fe20003800000 */
[----:B------:R-:W-:Y:S02]  /*1dd40*/  SHF.R.S32.HI R10, RZ, 0x1f, R224 ;  /* 0x0000001fff0a7819 */ /* 0x000fe400000114e0 */
[----:B------:R-:W-:Y:S02]  /*1dd50*/  SEL R227, R227, RZ, !P0 ;  /* 0x000000ffe3e37207 */ /* 0x000fe40004000000 */
[----:B------:R-:W-:Y:S02]  /*1dd60*/  SEL R232, R232, RZ, !P0 ;  /* 0x000000ffe8e87207 */ /* 0x000fe40004000000 */
[----:B-----5:R-:W-:Y:S01]  /*1dd70*/  SHF.R.S32.HI R11, RZ, 0x1f, R6 ;  /* 0x0000001fff0b7819 */ /* 0x020fe20000011406 */
[----:B------:R-:W-:Y:S06]  /*1dd80*/  @P3 BRA `(.L_x_4258) ;  /* 0x0000000000a03947 */ /* 0x000fec0003800000 */
[----:B------:R-:W2:Y:S01]  /*1dd90*/  S2R R3, SR_TID.X ;  /* 0x0000000000037919 */ /* 0x000ea20000002100 */
[----:B------:R-:W3:Y:S01]  /*1dda0*/  LDC R9, c[0x0][0xbe8] ;  /* 0x0002fa00ff097b82 */ /* 0x000ee20000000800 */
[----:B--2---:R-:W-:Y:S02]  /*1ddb0*/  IMAD R2, R230, 0x80, R3 ;  /* 0x00000080e6027824 */ /* 0x004fe400078e0203 */
[----:B---3--:R-:W-:Y:S02]  /*1ddc0*/  IMAD R3, R0, R9, RZ ;  /* 0x0000000900037224 */ /* 0x008fe400078e02ff */
        /* <DEDUP_REMOVED lines=14> */
[----:B------:R-:W3:Y:S01]  /*1deb0*/  @P0 LDC R15, c[0x0][0xbf0] ;  /* 0x0002fc00ff0f0b82 */ /* 0x000ee20000000800 */
[----:B------:R-:W-:-:S04]  /*1dec0*/  IMAD.WIDE.U32 R2, R227, UR4, R2 ;  /* 0x00000004e3027c25 */ /* 0x000fc8000f8e0002 */
[----:B--2---:R-:W-:-:S05]  /*1ded0*/  @P0 IMAD.HI.U32 R4, R8, R13, RZ ;  /* 0x0000000d08040227 */ /* 0x004fca00078e00ff */
[----:B---3--:R-:W-:Y:S01]  /*1dee0*/  @P0 SHF.R.U32.HI R5, RZ, R15, R4 ;  /* 0x0000000fff050219 */ /* 0x008fe20000011604 */
        /* <DEDUP_REMOVED lines=18> */
.L_x_4258:
[----:B------:R-:W-:Y:S05]  /*1e010*/  BSYNC B1 ;  /* 0x0000000000017941 */ /* 0x000fea0003800000 */
.L_x_4257:
[----:B------:R-:W-:Y:S01]  /*1e020*/  ULDC.64 UR4, c[0x0][0xaa0] ;  /* 0x0002a80000047ab9 */ /* 0x000fe20000000a00 */
[----:B------:R-:W-:Y:S01]  /*1e030*/  IMAD R7, R223, 0x20, R231 ;  /* 0x00000020df077824 */ /* 0x000fe200078e02e7 */
[----:B------:R-:W-:Y:S01]  /*1e040*/  BSSY B1, `(.L_x_4259) ;  /* 0x000003e000017945 */ /* 0x000fe20003800000 */
[----:B--2---:R-:W-:Y:S01]  /*1e050*/  IMAD R3, R11, UR4, RZ ;  /* 0x000000040b037c24 */ /* 0x004fe2000f8e02ff */
[----:B------:R-:W-:Y:S01]  /*1e060*/  SHF.R.S32.HI R13, RZ, 0x1f, R222 ;  /* 0x0000001fff0d7819 */ /* 0x000fe200000114de */
[----:B------:R-:W-:Y:S01]  /*1e070*/  IMAD R9, R230, 0x80, R7 ;  /* 0x00000080e6097824 */ /* 0x000fe200078e0207 */
[----:B------:R-:W-:Y:S01]  /*1e080*/  SHF.R.S32.HI R14, RZ, 0x1f, R221 ;  /* 0x0000001fff0e7819 */ /* 0x000fe200000114dd */
[C---:B------:R-:W-:Y:S01]  /*1e090*/  IMAD R5, R6.reuse, UR5, R3 ;  /* 0x0000000506057c24 */ /* 0x040fe2000f8e0203 */
[----:B------:R-:W-:Y:S01]  /*1e0a0*/  SHF.R.S32.HI R15, RZ, 0x1f, R219 ;  /* 0x0000001fff0f7819 */ /* 0x000fe200000114db */
[----:B------:R-:W-:Y:S01]  /*1e0b0*/  IMAD.WIDE.U32 R2, R6, UR4, RZ ;  /* 0x0000000406027c25 */ /* 0x000fe2000f8e00ff */
[----:B------:R-:W-:-:S03]  /*1e0c0*/  ULDC.64 UR4, c[0x0][0xae8] ;  /* 0x0002ba0000047ab9 */ /* 0x000fc60000000a00 */
[----:B------:R-:W-:Y:S02]  /*1e0d0*/  IMAD.IADD R3, R3, 0x1, R5 ;  /* 0x0000000103037824 */ /* 0x000fe400078e0205 */
[----:B------:R-:W-:Y:S02]  /*1e0e0*/  IMAD R7, R10, UR4, RZ ;  /* 0x000000040a077c24 */ /* 0x000fe4000f8e02ff */
[----:B----4-:R-:W-:-:S04]  /*1e0f0*/  @P2 IMAD.HI.U32 R4, R9, R12, RZ ;  /* 0x0000000c09042227 */ /* 0x010fc800078e00ff */
[C---:B------:R-:W-:Y:S02]  /*1e100*/  IMAD R7, R224.reuse, UR5, R7 ;  /* 0x00000005e0077c24 */ /* 0x040fe4000f8e0207 */
[----:B------:R-:W-:Y:S01]  /*1e110*/  IMAD.WIDE.U32 R2, R224, UR4, R2 ;  /* 0x00000004e0027c25 */ /* 0x000fe2000f8e0002 */
[----:B------:R-:W-:-:S03]  /*1e120*/  ULDC.64 UR4, c[0x0][0xaf0] ;  /* 0x0002bc0000047ab9 */ /* 0x000fc60000000a00 */
[----:B------:R-:W-:Y:S01]  /*1e130*/  IMAD.MOV.U32 R5, RZ, RZ, R9 ;  /* 0x000000ffff057224 */ /* 0x000fe200078e0009 */
[----:B0-----:R-:W-:Y:S01]  /*1e140*/  @P2 SHF.R.U32.HI R5, RZ, R25, R4 ;  /* 0x00000019ff052219 */ /* 0x001fe20000011604 */
        /* <DEDUP_REMOVED lines=28> */
[----:B------:R0:W2:Y:S02]  /*1e310*/  SHFL.IDX PT, R2, R4, RZ, 0x181f ;  /* 0x00181fff04027589 */ /* 0x0000a400000e0000 */
[----:B------:R-:W-:Y:S02]  /*1e320*/  ISETP.GE.AND P0, PT, R0, R21, PT ;  /* 0x000000150000720c */ /* 0x000fe40003f06270 */
[----:B------:R0:W3:Y:S01]  /*1e330*/  SHFL.IDX PT, R0, R5, RZ, 0x181f ;  /* 0x00181fff05007589 */ /* 0x0000e200000e0000 */
[----:B------:R-:W-:Y:S10]  /*1e340*/  @P2 BRA `(.L_x_4260) ;  /* 0x0000000000342947 */ /* 0x000ff40003800000 */
[----:B------:R-:W-:Y:S02]  /*1e350*/  ULDC UR4, c[0x0][0xac8] ;  /* 0x0002b20000047ab9 */ /* 0x000fe40000000800 */
[----:B------:R-:W-:Y:S02]  /*1e360*/  ISETP.GE.AND P4, PT, R219, UR4, PT ;  /* 0x00000004db007c0c */ /* 0x000fe4000bf86270 */
[----:B------:R-:W-:Y:S02]  /*1e370*/  ISETP.GE.AND P3, PT, R221, UR4, PT ;  /* 0x00000004dd007c0c */ /* 0x000fe4000bf66270 */
[----:B------:R-:W-:-:S09]  /*1e380*/  ISETP.GE.AND P2, PT, R222, UR4, PT ;  /* 0x00000004de007c0c */ /* 0x000fd2000bf46270 */
[-C--:B--2---:R-:W-:Y:S02]  /*1e390*/  @!P4 LEA R6, P6, R219, R2.reuse, 0x1 ;  /* 0x00000002db06c211 */ /* 0x084fe400078c08ff */
[----:B------:R-:W-:Y:S02]  /*1e3a0*/  @!P3 LEA R10, P5, R221, R2, 0x1 ;  /* 0x00000002dd0ab211 */ /* 0x000fe400078a08ff */
[----:B---3--:R-:W-:Y:S02]  /*1e3b0*/  @!P4 LEA.HI.X R7, R219, R0, R15, 0x1, P6 ;  /* 0x00000000db07c211 */ /* 0x008fe400030f0c0f */
[C---:B------:R-:W-:Y:S02]  /*1e3c0*/  @!P2 LEA R2, P6, R222.reuse, R2, 0x1 ;  /* 0x00000002de02a211 */ /* 0x040fe400078c08ff */
[-C--:B------:R-:W-:Y:S01]  /*1e3d0*/  @!P3 LEA.HI.X R11, R221, R0.reuse, R14, 0x1, P5 ;  /* 0x00000000dd0bb211 */ /* 0x080fe200028f0c0e */
[----:B------:R4:W-:Y:S01]  /*1e3e0*/  @!P4 ST.E.128 desc[UR60][R6.64], RZ ;  /* 0x000000ff0600c985 */ /* 0x0009e2000c101d3c */
[----:B------:R-:W-:-:S03]  /*1e3f0*/  @!P2 LEA.HI.X R3, R222, R0, R13, 0x1, P6 ;  /* 0x00000000de03a211 */ /* 0x000fc600030f0c0d */
[----:B------:R4:W-:Y:S04]  /*1e400*/  @!P3 ST.E.128 desc[UR60][R10.64], RZ ;  /* 0x000000ff0a00b985 */ /* 0x0009e8000c101d3c */
[----:B------:R4:W-:Y:S02]  /*1e410*/  @!P2 ST.E.128 desc[UR60][R2.64], RZ ;  /* 0x000000ff0200a985 */ /* 0x0009e4000c101d3c */
.L_x_4260:
[----:B------:R-:W-:Y:S05]  /*1e420*/  BSYNC B1 ;  /* 0x0000000000017941 */ /* 0x000fea0003800000 */
.L_x_4259:
[----:B---3--:R3:W0:Y:S01]  /*1e430*/  SHFL.IDX PT, R0, R5, 0x1, 0x181f ;  /* 0x00381f0005007f89 */ /* 0x00862200000e0000 */
[----:B------:R-:W-:Y:S03]  /*1e440*/  BSSY B1, `(.L_x_4261) ;  /* 0x0000010000017945 */ /* 0x000fe60003800000 */
[----:B--2-4-:R3:W2:Y:S01]  /*1e450*/  SHFL.IDX PT, R2, R4, 0x1, 0x181f ;  /* 0x00381f0004027f89 */ /* 0x0146a200000e0000 */
[----:B------:R-:W-:Y:S05]  /*1e460*/  @P1 BRA `(.L_x_4262) ;  /* 0x0000000000341947 */ /* 0x000fea0003800000 */
[----:B------:R-:W-:Y:S02]  /*1e470*/  ULDC UR4, c[0x0][0xac8] ;  /* 0x0002b20000047ab9 */ /* 0x000fe40000000800 */
[----:B------:R-:W-:Y:S02]  /*1e480*/  ISETP.GE.AND P4, PT, R219, UR4, PT ;  /* 0x00000004db007c0c */ /* 0x000fe4000bf86270 */
[----:B------:R-:W-:Y:S02]  /*1e490*/  ISETP.GE.AND P5, PT, R221, UR4, PT ;  /* 0x00000004dd007c0c */ /* 0x000fe4000bfa6270 */
[----:B------:R-:W-:-:S09]  /*1e4a0*/  ISETP.GE.AND P6, PT, R222, UR4, PT ;  /* 0x00000004de007c0c */ /* 0x000fd2000bfc6270 */
[-C--:B--2---:R-:W-:Y:S02]  /*1e4b0*/  @!P4 LEA R6, P1, R219, R2.reuse, 0x1 ;  /* 0x00000002db06c211 */ /* 0x084fe400078208ff */
[-C--:B------:R-:W-:Y:S02]  /*1e4c0*/  @!P5 LEA R10, P2, R221, R2.reuse, 0x1 ;  /* 0x00000002dd0ad211 */ /* 0x080fe400078408ff */
[C---:B------:R-:W-:Y:S02]  /*1e4d0*/  @!P6 LEA R2, P3, R222.reuse, R2, 0x1 ;  /* 0x00000002de02e211 */ /* 0x040fe400078608ff */
[-C--:B0-----:R-:W-:Y:S02]  /*1e4e0*/  @!P4 LEA.HI.X R7, R219, R0.reuse, R15, 0x1, P1 ;  /* 0x00000000db07c211 */ /* 0x081fe400008f0c0f */
[-C--:B------:R-:W-:Y:S02]  /*1e4f0*/  @!P5 LEA.HI.X R11, R221, R0.reuse, R14, 0x1, P2 ;  /* 0x00000000dd0bd211 */ /* 0x080fe400010f0c0e */
[----:B------:R-:W-:Y:S01]  /*1e500*/  @!P6 LEA.HI.X R3, R222, R0, R13, 0x1, P3 ;  /* 0x00000000de03e211 */ /* 0x000fe200018f0c0d */
[----:B------:R4:W-:Y:S04]  /*1e510*/  @!P4 ST.E.128 desc[UR60][R6.64], RZ ;  /* 0x000000ff0600c985 */ /* 0x0009e8000c101d3c */
[----:B------:R4:W-:Y:S04]  /*1e520*/  @!P5 ST.E.128 desc[UR60][R10.64], RZ ;  /* 0x000000ff0a00d985 */ /* 0x0009e8000c101d3c */
[----:B------:R4:W-:Y:S02]  /*1e530*/  @!P6 ST.E.128 desc[UR60][R2.64], RZ ;  /* 0x000000ff0200e985 */ /* 0x0009e4000c101d3c */
.L_x_4262:
[----:B------:R-:W-:Y:S05]  /*1e540*/  BSYNC B1 ;  /* 0x0000000000017941 */ /* 0x000fea0003800000 */
.L_x_4261:
[----:B0-----:R0:W0:Y:S01]  /*1e550*/  SHFL.IDX PT, R0, R5, 0x2, 0x181f ;  /* 0x00581f0005007f89 */ /* 0x00102200000e0000 */
[----:B------:R-:W-:Y:S03]  /*1e560*/  BSSY B1, `(.L_x_4263) ;  /* 0x0000010000017945 */ /* 0x000fe60003800000 */
[----:B--2-4-:R2:W4:Y:S01]  /*1e570*/  SHFL.IDX PT, R2, R4, 0x2, 0x181f ;  /* 0x00581f0004027f89 */ /* 0x01452200000e0000 */
[----:B------:R-:W-:Y:S05]  /*1e580*/  @P0 BRA `(.L_x_4264) ;  /* 0x0000000000340947 */ /* 0x000fea0003800000 */
[----:B------:R-:W-:Y:S02]  /*1e590*/  ULDC UR4, c[0x0][0xac8] ;  /* 0x0002b20000047ab9 */ /* 0x000fe40000000800 */
[----:B------:R-:W-:Y:S02]  /*1e5a0*/  ISETP.GE.AND P3, PT, R219, UR4, PT ;  /* 0x00000004db007c0c */ /* 0x000fe4000bf66270 */
[----:B------:R-:W-:Y:S02]  /*1e5b0*/  ISETP.GE.AND P4, PT, R221, UR4, PT ;  /* 0x00000004dd007c0c */ /* 0x000fe4000bf86270 */
[----:B------:R-:W-:-:S09]  /*1e5c0*/  ISETP.GE.AND P5, PT, R222, UR4, PT ;  /* 0x00000004de007c0c */ /* 0x000fd2000bfa6270 */
[-C--:B----4-:R-:W-:Y:S02]  /*1e5d0*/  @!P3 LEA R6, P0, R219, R2.reuse, 0x1 ;  /* 0x00000002db06b211 */ /* 0x090fe400078008ff */
        /* <DEDUP_REMOVED lines=8> */
.L_x_4264:
[----:B------:R-:W-:Y:S05]  /*1e660*/  BSYNC B1 ;  /* 0x0000000000017941 */ /* 0x000fea0003800000 */
.L_x_4263:
[----:B0-----:R-:W-:Y:S01]  /*1e670*/  VIADD R0, R8, 0x60 ;  /* 0x0000006008007836 */ /* 0x001fe20000000000 */
[----:B------:R0:W0:Y:S04]  /*1e680*/  SHFL.IDX PT, R6, R5, 0x3, 0x181f ;  /* 0x00781f0005067f89 */ /* 0x00002800000e0000 */
[----:B------:R-:W-:Y:S01]  /*1e690*/  ISETP.GE.AND P0, PT, R0, R21, PT ;  /* 0x000000150000720c */ /* 0x000fe20003f06270 */
[----:B----4-:R4:W0:-:S12]  /*1e6a0*/  SHFL.IDX PT, R2, R4, 0x3, 0x181f ;  /* 0x00781f0004027f89 */ /* 0x01081800000e0000 */
[----:B----4-:R-:W-:Y:S05]  /*1e6b0*/  @P0 BRA `(.L_x_4255) ;  /* 0x0000000000340947 */ /* 0x010fea0003800000 */
[----:B------:R-:W-:Y:S02]  /*1e6c0*/  ULDC UR4, c[0x0][0xac8] ;  /* 0x0002b20000047ab9 */ /* 0x000fe40000000800 */
[----:B------:R-:W-:Y:S02]  /*1e6d0*/  ISETP.GE.AND P3, PT, R219, UR4, PT ;  /* 0x00000004db007c0c */ /* 0x000fe4000bf66270 */
[----:B------:R-:W-:Y:S02]  /*1e6e0*/  ISETP.GE.AND P4, PT, R221, UR4, PT ;  /* 0x00000004dd007c0c */ /* 0x000fe4000bf86270 */
[----:B------:R-:W-:-:S09]  /*1e6f0*/  ISETP.GE.AND P5, PT, R222, UR4, PT ;  /* 0x00000004de007c0c */ /* 0x000fd2000bfa6270 */
[-C--:B0-23--:R-:W-:Y:S02]  /*1e700*/  @!P3 LEA R4, P0, R219, R2.reuse, 0x1 ;  /* 0x00000002db04b211 */ /* 0x08dfe400078008ff */
[-C--:B------:R-:W-:Y:S02]  /*1e710*/  @!P4 LEA R8, P1, R221, R2.reuse, 0x1 ;  /* 0x00000002dd08c211 */ /* 0x080fe400078208ff */
[C---:B------:R-:W-:Y:S02]  /*1e720*/  @!P5 LEA R2, P2, R222.reuse, R2, 0x1 ;  /* 0x00000002de02d211 */ /* 0x040fe400078408ff */
[-C--:B------:R-:W-:Y:S02]  /*1e730*/  @!P3 LEA.HI.X R5, R219, R6.reuse, R15, 0x1, P0 ;  /* 0x00000006db05b211 */ /* 0x080fe400000f0c0f */
[-C--:B------:R-:W-:Y:S02]  /*1e740*/  @!P4 LEA.HI.X R9, R221, R6.reuse, R14, 0x1, P1 ;  /* 0x00000006dd09c211 */ /* 0x080fe400008f0c0e */
[----:B------:R-:W-:Y:S01]  /*1e750*/  @!P5 LEA.HI.X R3, R222, R6, R13, 0x1, P2 ;  /* 0x00000006de03d211 */ /* 0x000fe200010f0c0d */
[----:B------:R0:W-:Y:S04]  /*1e760*/  @!P3 ST.E.128 desc[UR60][R4.64], RZ ;  /* 0x000000ff0400b985 */ /* 0x0001e8000c101d3c */
[----:B------:R0:W-:Y:S04]  /*1e770*/  @!P4 ST.E.128 desc[UR60][R8.64], RZ ;  /* 0x000000ff0800c985 */ /* 0x0001e8000c101d3c */
[----:B------:R0:W-:Y:S02]  /*1e780*/  @!P5 ST.E.128 desc[UR60][R2.64], RZ ;  /* 0x000000ff0200d985 */ /* 0x0001e4000c101d3c */
.L_x_4255:
[----:B------:R-:W-:Y:S05]  /*1e790*/  BSYNC B0 ;  /* 0x0000000000007941 */ /* 0x000fea0003800000 */
.L_x_4246:
[----:B------:R-:W-:Y:S02]  /*1e7a0*/  ULDC UR4, c[0x0][0xc3c] ;  /* 0x00030f0000047ab9 */ /* 0x000fe40000000800 */
[----:B-1----:R-:W-:-:S13]  /*1e7b0*/  ISETP.GE.AND P0, PT, R135, UR4, PT ;  /* 0x0000000487007c0c */ /* 0x002fda000bf06270 */
[----:B------:R-:W-:Y:S05]  /*1e7c0*/  @!P0 BRA `(.L_x_4265) ;  /* 0xfffffe2c003c8947 */ /* 0x000fea000383ffff */
[----:B------:R-:W-:Y:S05]  /*1e7d0*/  BRA `(.L_x_4060) ;  /* 0x0000007c00787947 */ /* 0x000fea0003800000 */
.L_x_4058:
        /* <DEDUP_REMOVED lines=18> */
.L_x_4266:
        /* <DEDUP_REMOVED lines=41> */
.L_x_4272:
        /* <DEDUP_REMOVED lines=12> */
.L_x_4271:
[----:B------:R-:W-:Y:S05]  /*1ec50*/  BSYNC B0 ;  /* 0x0000000000007941 */ /* 0x000fea0003800000 */
.L_x_4270:
        /* <DEDUP_REMOVED lines=21> */
.L_x_4268:
        /* <DEDUP_REMOVED lines=16> */
.L_x_4273:
        /* <DEDUP_REMOVED lines=25> */
.L_x_4269:
[----:B------:R-:W-:Y:S02]  /*1f040*/  IMAD.MOV.U32 R17, RZ, RZ, RZ ;  /* 0x000000ffff117224 */ /* 0x000fe400078e00ff */
[----:B------:R-:W-:Y:S02]  /*1f050*/  IMAD.U32 R16, RZ, RZ, UR6 ;  /* 0x00000006ff107e24 */ /* 0x000fe4000f8e00ff */
[----:B------:R-:W-:-:S07]  /*1f060*/  IMAD.MOV.U32 R18, RZ, RZ, RZ ;  /* 0x000000ffff127224 */ /* 0x000fce00078e00ff */
.L_x_4274:
[----:B------:R-:W-:-:S13]  /*1f070*/  ISETP.NE.AND P0, PT, R5, RZ, PT ;  /* 0x000000ff0500720c */ /* 0x000fda0003f05270 */
[----:B------:R-:W0:Y:S01]  /*1f080*/  @!P0 S2R R3, SR_CgaCtaId ;  /* 0x0000000000038919 */ /* 0x000e220000008800 */
[----:B------:R-:W-:-:S04]  /*1f090*/  @!P0 MOV R2, 0x400 ;  /* 0x0000040000028802 */ /* 0x000fc80000000f00 */
[----:B0-----:R-:W-:-:S05]  /*1f0a0*/  @!P0 LEA R2, R3, R2, 0x18 ;  /* 0x0000000203028211 */ /* 0x001fca00078ec0ff */
[----:B------:R2:W-:Y:S01]  /*1f0b0*/  @!P0 STS.128 [R2+0x368d0], R16 ;  /* 0x0368d01002008388 */ /* 0x0005e20000000c00 */
[----:B------:R-:W-:Y:S06]  /*1f0c0*/  BAR.ARV 0x5, 0x180 ;  /* 0x0146000000007b1d */ /* 0x000fec0000002000 */
.L_x_4267:
[----:B--2---:R-:W-:Y:S01]  /*1f0d0*/  IMAD.MOV.U32 R2, RZ, RZ, 0x1 ;  /* 0x00000001ff027424 */ /* 0x004fe200078e00ff */
[----:B------:R2:W-:Y:S01]  /*1f0e0*/  STL [R1+0xc], RZ ;  /* 0x00000cff01007387 */ /* 0x0005e20000100800 */
[----:B------:R-:W-:Y:S02]  /*1f0f0*/  ULDC UR4, c[0x0][0xc3c] ;  /* 0x00030f0000047ab9 */ /* 0x000fe40000000800 */
[----:B-1----:R-:W-:Y:S01]  /*1f100*/  ISETP.GE.AND P0, PT, R19, UR4, PT ;  /* 0x0000000413007c0c */ /* 0x002fe2000bf06270 */
[----:B------:R2:W-:Y:S04]  /*1f110*/  STL [R1+0x14], R2 ;  /* 0x0000140201007387 */ /* 0x0005e80000100800 */
[----:B------:R2:W-:Y:S08]  /*1f120*/  STL [R1+0x54], RZ ;  /* 0x000054ff01007387 */ /* 0x0005f00000100800 */
[----:B--2---:R-:W-:Y:S05]  /*1f130*/  @P0 BRA `(.L_x_4275) ;  /* 0x0000007000300947 */ /* 0x004fea0003800000 */
[----:B------:R-:W2:Y:S04]  /*1f140*/  LDL R2, [R1+0x9c] ;  /* 0x00009c0001027983 */ /* 0x000ea80000100800 */
[----:B------:R-:W3:Y:S01]  /*1f150*/  LDL.LU R5, [R1+0x8] ;  /* 0x0000080001057983 */ /* 0x000ee20000300800 */
[----:B------:R-:W1:Y:S01]  /*1f160*/  S2UR UR5, SR_CgaCtaId ;  /* 0x00000000000579c3 */ /* 0x000e620000008800 */
[----:B------:R-:W-:Y:S01]  /*1f170*/  LOP3.LUT R7, R0, 0x7f, RZ, 0xc0, !PT ;  /* 0x0000007f00077812 */ /* 0x000fe200078ec0ff */
[----:B------:R-:W-:Y:S01]  /*1f180*/  UMOV UR4, 0x400 ;  /* 0x0000040000047882 */ /* 0x000fe20000000000 */
[----:B------:R-:W-:Y:S01]  /*1f190*/  BSSY B8, `(.L_x_4275) ;  /* 0x0000706000087945 */ /* 0x000fe20003800000 */
[----:B------:R-:W-:Y:S01]  /*1f1a0*/  ULDC.64 UR36, c[0x0][0x198] ;  /* 0x0000660000247ab9 */ /* 0x000fe20000000a00 */
[----:B------:R-:W-:Y:S01]  /*1f1b0*/  ISETP.NE.AND P1, PT, R7, RZ, PT ;  /* 0x000000ff0700720c */ /* 0x000fe20003f25270 */
[----:B------:R-:W-:Y:S01]  /*1f1c0*/  ULDC UR39, c[0x0][0xc] ;  /* 0x0000030000277ab9 */ /* 0x000fe20000000800 */
[----:B------:R-:W-:Y:S01]  /*1f1d0*/  SHF.R.U32.HI R6, RZ, 0x3, R7 ;  /* 0x00000003ff067819 */ /* 0x000fe20000011607 */
[----:B-1----:R-:W-:Y:S01]  /*1f1e0*/  ULEA UR4, UR5, UR4, 0x18 ;  /* 0x0000000405047291 */ /* 0x002fe2000f8ec03f */
[----:B--2---:R-:W-:Y:S01]  /*1f1f0*/  R2UR UR6, R2 ;  /* 0x00000000020672ca */ /* 0x004fe200000e0000 */
[----:B------:R-:W-:Y:S01]  /*1f200*/  IMAD.SHL.U32 R2, R0, 0x8, RZ ;  /* 0x0000000800027824 */ /* 0x000fe200078e00ff */
[----:B---3--:R-:W-:-:S04]  /*1f210*/  LOP3.LUT R5, R5, 0xfffffffd, RZ, 0xc0, !PT ;  /* 0xfffffffd05057812 */ /* 0x008fc800078ec0ff */
[----:B0-----:R-:W-:-:S03]  /*1f220*/  LOP3.LUT R3, R2, 0x1f8, RZ, 0xc0, !PT ;  /* 0x000001f802037812 */ /* 0x001fc600078ec0ff */
[----:B------:R-:W-:Y:S02]  /*1f230*/  @P1 LOP3.LUT R5, R5, 0x2, RZ, 0xfc, !PT ;  /* 0x0000000205051812 */ /* 0x000fe400078efcff */
[----:B------:R-:W-:Y:S01]  /*1f240*/  LOP3.LUT R4, R3, 0x38, R0, 0x78, !PT ;  /* 0x0000003803047812 */ /* 0x000fe200078e7800 */
[----:B------:R-:W-:Y:S01]  /*1f250*/  IMAD.SHL.U32 R3, R7, 0x8, RZ ;  /* 0x0000000807037824 */ /* 0x000fe200078e00ff */
[----:B------:R-:W-:Y:S01]  /*1f260*/  LOP3.LUT R5, R5, 0xfffffffe, RZ, 0xc0, !PT ;  /* 0xfffffffe05057812 */ /* 0x000fe200078ec0ff */
[----:B------:R-:W-:Y:S01]  /*1f270*/  ULOP3.LUT UR38, UR6, 0x2, URZ, 0xfc, !UPT ;  /* 0x0000000206267892 */ /* 0x000fe2000f8efc3f */
[----:B------:R-:W-:Y:S02]  /*1f280*/  LOP3.LUT R2, R2, 0x38, RZ, 0xc0, !PT ;  /* 0x0000003802027812 */ /* 0x000fe400078ec0ff */
[----:B------:R-:W-:Y:S02]  /*1f290*/  LOP3.LUT R3, R4, 0x200, R3, 0xf8, !PT ;  /* 0x0000020004037812 */ /* 0x000fe400078ef803 */
[C---:B------:R-:W-:Y:S01]  /*1f2a0*/  LOP3.LUT P0, R4, R0.reuse, 0x1f, RZ, 0xc0, !PT ;  /* 0x0000001f00047812 */ /* 0x040fe2000780c0ff */
[----:B------:R-:W-:-:S04]  /*1f2b0*/  IMAD.SHL.U32 R0, R0, 0x10, RZ ;  /* 0x0000001000007824 */ /* 0x000fc800078e00ff */
[----:B------:R0:W-:Y:S01]  /*1f2c0*/  STL [R1+0x2c], R4 ;  /* 0x00002c0401007387 */ /* 0x0001e20000100800 */
[----:B------:R-:W-:-:S07]  /*1f2d0*/  LOP3.LUT R6, R6, 0x70, R0, 0xf8, !PT ;  /* 0x0000007006067812 */ /* 0x000fce00078ef800 */
[----:B------:R-:W-:Y:S02]  /*1f2e0*/  @P0 LOP3.LUT R5, R5, 0x1, RZ, 0xfc, !PT ;  /* 0x0000000105050812 */ /* 0x000fe400078efcff */
[----:B------:R-:W-:Y:S01]  /*1f2f0*/  ISETP.NE.OR P0, PT, R7, RZ, !P0 ;  /* 0x000000ff0700720c */ /* 0x000fe20004705670 */
[----:B0-----:R-:W-:Y:S01]  /*1f300*/  IMAD.U32 R4, RZ, RZ, UR4 ;  /* 0x00000004ff047e24 */ /* 0x001fe2000f8e00ff */
[----:B------:R-:W-:-:S03]  /*1f310*/  LOP3.LUT R5, R5, 0xfffffff7, RZ, 0xc0, !PT ;  /* 0xfffffff705057812 */ /* 0x000fc600078ec0ff */
[----:B------:R-:W-:Y:S01]  /*1f320*/  IMAD R0, R3, 0x2, R4 ;  /* 0x0000000203007824 */ /* 0x000fe200078e0204 */
[----:B------:R-:W-:Y:S01]  /*1f330*/  STL [R1+0x4], R4 ;  /* 0x0000040401007387 */ /* 0x000fe20000100800 */
[----:B------:R-:W-:-:S03]  /*1f340*/  LOP3.LUT R3, R2, 0x40, RZ, 0xfc, !PT ;  /* 0x0000004002037812 */ /* 0x000fc600078efcff */
[----:B------:R0:W-:Y:S03]  /*1f350*/  STL [R1+0x30], R0 ;  /* 0x0000300001007387 */ /* 0x0001e60000100800 */
[----:B------:R-:W-:Y:S01]  /*1f360*/  @P0 LOP3.LUT R5, R5, 0x8, RZ, 0xfc, !PT ;  /* 0x0000000805050812 */ /* 0x000fe200078efcff */
[----:B------:R-:W-:Y:S04]  /*1f370*/  STL [R1+0x20], RZ ;  /* 0x000020ff01007387 */ /* 0x000fe80000100800 */
[----:B------:R-:W-:Y:S01]  /*1f380*/  STL [R1+0x8], R5 ;  /* 0x0000080501007387 */ /* 0x000fe20000100800 */
[----:B0-----:R-:W-:-:S05]  /*1f390*/  IMAD.MOV.U32 R0, RZ, RZ, 0x1 ;  /* 0x00000001ff007424 */ /* 0x001fca00078e00ff */
[----:B------:R-:W-:Y:S04]  /*1f3a0*/  STL [R1+0x24], R0 ;  /* 0x0000240001007387 */ /* 0x000fe80000100800 */
[----:B------:R-:W-:Y:S04]  /*1f3b0*/  STL [R1+0x54], RZ ;  /* 0x000054ff01007387 */ /* 0x000fe80000100800 */
[----:B------:R-:W-:Y:S04]  /*1f3c0*/  STL [R1+0xc], RZ ;  /* 0x00000cff01007387 */ /* 0x000fe80000100800 */
[----:B------:R0:W-:Y:S02]  /*1f3d0*/  STL [R1+0x14], R0 ;  /* 0x0000140001007387 */ /* 0x0001e40000100800 */
[----:B0-----:R-:W-:-:S07]  /*1f3e0*/  LOP3.LUT R0, R2, 0x80, RZ, 0xfc, !PT ;  /* 0x0000008002007812 */ /* 0x001fce00078efcff */
.L_x_4425:
[----:B01----:R-:W0:Y:S02]  /*1f3f0*/  LDC.64 R2, c[0x0][0xc88] ;  /* 0x00032200ff027b82 */ /* 0x003e240000000a00 */
        /* <DEDUP_REMOVED lines=10> */
[----:B------:R-:W-:Y:S01]  /*1f4a0*/  IMAD.MOV.U32 R12, RZ, RZ, RZ ;  /* 0x000000ffff0c7224 */ /* 0x000fe200078e00ff */
[----:B------:R-:W-:Y:S01]  /*1f4b0*/  ISETP.NE.AND.EX P3, PT, RZ, UR11, PT, P3 ;  /* 0x0000000bff007c0c */ /* 0x000fe2000bf65330 */
[----:B------:R-:W-:Y:S01]  /*1f4c0*/  ULDC.64 UR8, c[0x0][0xa10] ;  /* 0x0002840000087ab9 */ /* 0x000fe20000000a00 */
[----:B--2---:R-:W-:Y:S01]  /*1f4d0*/  SHF.R.S32.HI R4, RZ, 0x1f, R15 ;  /* 0x0000001fff047819 */ /* 0x004fe2000001140f */
[----:B------:R-:W-:-:S08]  /*1f4e0*/  IMAD.SHL.U32 R14, R15, 0x4, RZ ;  /* 0x000000040f0e7824 */ /* 0x000fd000078e00ff */
        /* <DEDUP_REMOVED lines=42> */
[----:B------:R-:W-:Y:S05]  /*1f790*/  @P3 BRA `(.L_x_4276) ;  /* 0x0000000000143947 */ /* 0x000fea0003800000 */
[----:B------:R-:W-:Y:S05]  /*1f7a0*/  @!P1 BRA `(.L_x_4276) ;  /* 0x0000000000109947 */ /* 0x000fea0003800000 */
[----:B0-----:R-:W2:Y:S04]  /*1f7b0*/  LDG.E R12, desc[UR60][R2.64] ;  /* 0x0000003c020c7981 */ /* 0x001ea8000c1e1900 */
[----:B------:R-:W2:Y:S02]  /*1f7c0*/  LDG.E R2, desc[UR60][R2.64+0x4] ;  /* 0x0000043c02027981 */ /* 0x000ea4000c1e1900 */
[----:B--2---:R-:W-:-:S05]  /*1f7d0*/  IMAD.IADD R2, R2, 0x1, -R12 ;  /* 0x0000000102027824 */ /* 0x004fca00078e0a0c */
[----:B------:R1:W-:Y:S02]  /*1f7e0*/  STL [R1+0x50], R2 ;  /* 0x0000500201007387 */ /* 0x0003e40000100800 */
.L_x_4276:
        /* <DEDUP_REMOVED lines=8> */
[----:B------:R-:W-:-:S04]  /*1f870*/  IADD3 R2, P1, R14, UR4, RZ ;  /* 0x000000040e027c10 */ /* 0x000fc8000ff3e0ff */
[----:B------:R-:W-:-:S05]  /*1f880*/  IADD3.X R3, R13, UR5, RZ, P1, !PT ;  /* 0x000000050d037c10 */ /* 0x000fca0008ffe4ff */
[----:B------:R0:W5:Y:S01]  /*1f890*/  LDG.E R8, desc[UR60][R2.64] ;  /* 0x0000003c02087981 */ /* 0x000162000c1e1900 */
[----:B------:R-:W-:Y:S05]  /*1f8a0*/  BRA `(.L_x_4278) ;  /* 0x0000000000107947 */ /* 0x000fea0003800000 */
.L_x_4277:
[----:B------:R-:W-:Y:S05]  /*1f8b0*/  @!P2 BRA `(.L_x_4278) ;  /* 0x00000000000ca947 */ /* 0x000fea0003800000 */
[----:B------:R-:W2:Y:S04]  /*1f8c0*/  LDG.E R8, desc[UR60][R6.64] ;  /* 0x0000003c06087981 */ /* 0x000ea8000c1e1900 */
[----:B------:R-:W2:Y:S02]  /*1f8d0*/  LDG.E R6, desc[UR60][R6.64+0x4] ;  /* 0x0000043c06067981 */ /* 0x000ea4000c1e1900 */
[----:B--2---:R-:W-:-:S07]  /*1f8e0*/  IMAD.IADD R8, R6, 0x1, -R8 ;  /* 0x0000000106087824 */ /* 0x004fce00078e0a08 */
.L_x_4278:
[----:B0-----:R-:W2:Y:S01]  /*1f8f0*/  @P0 LDG.E R2, desc[UR60][R4.64] ;  /* 0x0000003c04020981 */ /* 0x001ea2000c1e1900 */
[----:B-----5:R-:W-:-:S03]  /*1f900*/  IMAD.IADD R0, R8, 0x1, -R0 ;  /* 0x0000000108007824 */ /* 0x020fc600078e0a00 */
[----:B------:R-:W2:Y:S01]  /*1f910*/  @P0 LDG.E R4, desc[UR60][R4.64+0x4] ;  /* 0x0000043c04040981 */ /* 0x000ea2000c1e1900 */
[----:B------:R-:W-:Y:S01]  /*1f920*/  BSSY B0, `(.L_x_4279) ;  /* 0x000016a000007945 */ /* 0x000fe20003800000 */
[----:B------:R-:W-:Y:S01]  /*1f930*/  PLOP3.LUT P5, PT, PT, PT, PT, 0x80, 0x0 ;  /* 0x000000000000781c */ /* 0x000fe20003faf070 */
[----:B--2---:R-:W-:-:S04]  /*1f940*/  @P0 IMAD.IADD R9, R4, 0x1, -R2 ;  /* 0x0000000104090824 */ /* 0x004fc800078e0a02 */
[----:B------:R-:W-:Y:S02]  /*1f950*/  IMAD.IADD R3, R0, 0x1, R9 ;  /* 0x0000000100037824 */ /* 0x000fe400078e0209 */
[----:B------:R-:W-:-:S03]  /*1f960*/  IMAD.MOV.U32 R2, RZ, RZ, RZ ;  /* 0x000000ffff027224 */ /* 0x000fc600078e00ff */
[----:B------:R0:W-:Y:S02]  /*1f970*/  STL [R1+0x4c], R3 ;  /* 0x00004c0301007387 */ /* 0x0001e40000100800 */
[----:B0-----:R-:W-:-:S04]  /*1f980*/  VIADD R3, R3, 0x6f ;  /* 0x0000006f03037836 */ /* 0x001fc80000000000 */
[----:B------:R-:W-:-:S05]  /*1f990*/  IMAD.HI R2, R3, -0x6db6db6d, R2 ;  /* 0x9249249303027827 */ /* 0x000fca00078e0202 */
[----:B------:R-:W-:-:S04]  /*1f9a0*/  SHF.R.U32.HI R3, RZ, 0x1f, R2 ;  /* 0x0000001fff037819 */ /* 0x000fc80000011602 */
[----:B------:R-:W-:-:S05]  /*1f9b0*/  LEA.HI.SX32 R4, R2, R3, 0x1a ;  /* 0x0000000302047211 */ /* 0x000fca00078fd2ff */
[--C-:B------:R-:W-:Y:S02]  /*1f9c0*/  IMAD R2, R4, 0x70, -R0.reuse ;  /* 0x0000007004027824 */ /* 0x100fe400078e0a00 */
[----:B------:R-:W-:-:S03]  /*1f9d0*/  IMAD.MOV R0, RZ, RZ, -R0 ;  /* 0x000000ffff007224 */ /* 0x000fc600078e0a00 */
[----:B------:R-:W-:Y:S02]  /*1f9e0*/  VIMNMX R2, R2, R9, PT ;  /* 0x0000000902027248 */ /* 0x000fe40003fe0100 */
[----:B------:R-:W-:-:S04]  /*1f9f0*/  VIMNMX R0, RZ, R0, !PT ;  /* 0x00000000ff007248 */ /* 0x000fc80007fe0100 */
[----:B------:R-:W-:Y:S01]  /*1fa00*/  ISETP.GT.AND P1, PT, R2, R0, PT ;  /* 0x000000000200720c */ /* 0x000fe20003f24270 */
[----:B------:R0:W-:Y:S02]  /*1fa10*/  STL [R1+0x38], R4 ;  /* 0x0000380401007387 */ /* 0x0001e40000100800 */
[----:B0-----:R-:W-:-:S10]  /*1fa20*/  SHF.R.U32.HI R4, RZ, 0x4, R0 ;  /* 0x00000004ff047819 */ /* 0x001fd40000011600 */
[----:B------:R-:W-:Y:S02]  /*1fa30*/  @P1 VIADD R3, R2, 0x6f ;  /* 0x0000006f02031836 */ /* 0x000fe40000000000 */
[----:B------:R-:W-:Y:S02]  /*1fa40*/  @P1 IMAD.MOV.U32 R2, RZ, RZ, RZ ;  /* 0x000000ffff021224 */ /* 0x000fe400078e00ff */
[----:B------:R-:W-:-:S04]  /*1fa50*/  IMAD.WIDE.U32 R4, R4, 0x24924925, RZ ;  /* 0x2492492504047825 */ /* 0x000fc800078e00ff */
[----:B------:R-:W-:-:S04]  /*1fa60*/  @P1 IMAD.HI R2, R3, -0x6db6db6d, R2 ;  /* 0x9249249303021827 */ /* 0x000fc800078e0202 */
[----:B------:R-:W-:Y:S01]  /*1fa70*/  IMAD.MOV.U32 R9, RZ, RZ, R5 ;  /* 0x000000ffff097224 */ /* 0x000fe200078e0005 */
[----:B------:R-:W-:-:S03]  /*1fa80*/  @P1 SHF.R.U32.HI R0, RZ, 0x1f, R2 ;  /* 0x0000001fff001819 */ /* 0x000fc60000011602 */
[----:B------:R-:W-:Y:S01]  /*1fa90*/  IMAD.MOV.U32 R7, RZ, RZ, R9 ;  /* 0x000000ffff077224 */ /* 0x000fe200078e0009 */
        /* <DEDUP_REMOVED lines=10> */
.L_x_4456:
[----:B-1----:R-:W-:Y:S02]  /*1fb40*/  ISETP.NE.AND P0, PT, R14, RZ, PT ;  /* 0x000000ff0e00720c */ /* 0x002fe40003f05270 */
[----:B------:R-:W-:-:S11]  /*1fb50*/  PLOP3.LUT P2, PT, PT, PT, PT, 0x8, 0x0 ;  /* 0x000000000000781c */ /* 0x000fd60003f4e170 */
[----:B------:R-:W-:Y:S05]  /*1fb60*/  @P0 BRA `(.L_x_4282) ;  /* 0x00000000000c0947 */ /* 0x000fea0003800000 */
[----:B------:R-:W-:-:S03]  /*1fb70*/  UMOV UR4, 0xffffffff ;  /* 0xffffffff00047882 */ /* 0x000fc60000000000 */
[----:B------:R-:W-:Y:S05]  /*1fb80*/  BRA.DIV UR4, `(.L_x_4283) ;  /* 0x0000007204787947 */ /* 0x000fea000b800000 */
[----:B------:R-:W-:-:S13]  /*1fb90*/  ELECT P2, URZ, PT ;  /* 0x00000000003f782f */ /* 0x000fda0003840000 */
.L_x_4282:
        /* <DEDUP_REMOVED lines=10> */
.L_x_4459:
[----:B------:R-:W-:Y:S05]  /*1fc40*/  BSYNC B1 ;  /* 0x0000000000017941 */ /* 0x000fea0003800000 */
.L_x_4284:
        /* <DEDUP_REMOVED lines=13> */
.L_x_4460:
[----:B------:R-:W-:Y:S05]  /*1fd20*/  BSYNC B2 ;  /* 0x0000000000027941 */ /* 0x000fea0003800000 */
.L_x_4288:
        /* <DEDUP_REMOVED lines=8> */
.L_x_4291:
[----:B------:R-:W-:Y:S05]  /*1fdb0*/  BSYNC B2 ;  /* 0x0000000000027941 */ /* 0x000fea0003800000 */
.L_x_4290:
        /* <DEDUP_REMOVED lines=14> */
.L_x_4292:
        /* <DEDUP_REMOVED lines=16> */
.L_x_4293:
        /* <DEDUP_REMOVED lines=16> */
.L_x_4294:
        /* <DEDUP_REMOVED lines=13> */
.L_x_4461:
[----:B------:R-:W-:Y:S05]  /*20170*/  BSYNC B2 ;  /* 0x0000000000027941 */ /* 0x000fea0003800000 */
.L_x_4295:
        /* <DEDUP_REMOVED lines=10> */
.L_x_4298:
[----:B------:R-:W-:Y:S05]  /*20220*/  BSYNC B2 ;  /* 0x0000000000027941 */ /* 0x000fea0003800000 */
.L_x_4297:
        /* <DEDUP_REMOVED lines=8> */
.L_x_4299:
        /* <DEDUP_REMOVED lines=15> */
.L_x_4300:
        /* <DEDUP_REMOVED lines=15> */
.L_x_4301:
        /* <DEDUP_REMOVED lines=10> */
.L_x_4287:
[----:B------:R-:W-:Y:S05]  /*20530*/  BSYNC B1 ;  /* 0x0000000000017941 */ /* 0x000fea0003800000 */
.L_x_4286:
[----:B0-----:R-:W2:Y:S04]  /*20540*/  LDL.LU R2, [R1+0x20] ;  /* 0x0000200001027983 */ /* 0x001ea80000300800 */
        /* <DEDUP_REMOVED lines=12> */
.L_x_4318:
        /* <DEDUP_REMOVED lines=14> */
.L_x_4462:
[----:B------:R-:W-:Y:S05]  /*206f0*/  BSYNC B2 ;  /* 0x0000000000027941 */ /* 0x000fea0003800000 */
.L_x_4304:
        /* <DEDUP_REMOVED lines=8> */
.L_x_4307:
[----:B------:R-:W-:Y:S05]  /*20780*/  BSYNC B2 ;  /* 0x0000000000027941 */ /* 0x000fea0003800000 */
.L_x_4306:
        /* <DEDUP_REMOVED lines=13> */
.L_x_4308:
        /* <DEDUP_REMOVED lines=16> */
.L_x_4309:
        /* <DEDUP_REMOVED lines=16> */
.L_x_4310:
        /* <DEDUP_REMOVED lines=13> */
.L_x_4463:
[----:B------:R-:W-:Y:S05]  /*20b30*/  BSYNC B2 ;  /* 0x0000000000027941 */ /* 0x000fea0003800000 */
.L_x_4311:
        /* <DEDUP_REMOVED lines=10> */
.L_x_4314:
[----:B------:R-:W-:Y:S05]  /*20be0*/  BSYNC B2 ;  /* 0x0000000000027941 */ /* 0x000fea0003800000 */
.L_x_4313:
        /* <DEDUP_REMOVED lines=8> */
.L_x_4315:
        /* <DEDUP_REMOVED lines=15> */
.L_x_4316:
        /* <DEDUP_REMOVED lines=15> */
.L_x_4317:
        /* <DEDUP_REMOVED lines=10> */
.L_x_4303:
[----:B------:R-:W-:Y:S05]  /*20ef0*/  BSYNC B1 ;  /* 0x0000000000017941 */ /* 0x000fea0003800000 */
.L_x_4302:
        /* <DEDUP_REMOVED lines=12> */
.L_x_4280:
[----:B------:R-:W-:Y:S05]  /*20fc0*/  BSYNC B0 ;  /* 0x0000000000007941 */ /* 0x000fea0003800000 */
.L_x_4279:
        /* <DEDUP_REMOVED lines=13> */
[----:B------:R-:W0:Y:S08]  /*210a0*/  FLO.U32 R0, UR4 ;  /* 0x0000000400007d00 */ /* 0x000e3000080e0000 */
        /* <DEDUP_REMOVED lines=9> */
.L_x_4320:
        /* <DEDUP_REMOVED lines=21> */
.L_x_4323:
[----:B------:R-:W-:Y:S05]  /*21290*/  BSYNC B6 ;  /* 0x0000000000067941 */ /* 0x000fea0003800000 */
.L_x_4322:
        /* <DEDUP_REMOVED lines=21> */
.L_x_4326:
        /* <DEDUP_REMOVED lines=16> */
.L_x_4325:
[----:B------:R-:W-:Y:S05]  /*214f0*/  BSYNC B6 ;  /* 0x0000000000067941 */ /* 0x000fea0003800000 */
.L_x_4324:
[----:B------:R-:W2:Y:S01]  /*21500*/  LDL.LU R2, [R1] ;  /* 0x0000000001027983 */ /* 0x000ea20000300800 */
[----:B------:R-:W-:-:S03]  /*21510*/  ULDC.64 UR4, c[0x0][0x9f8] ;  /* 0x00027e0000047ab9 */ /* 0x000fc60000000a00 */
[----:B0-----:R-:W3:Y:S04]  /*21520*/  LDL.LU R4, [R1+0x28] ;  /* 0x0000280001047983 */ /* 0x001ee80000300800 */
[----:B------:R-:W4:Y:S01]  /*21530*/  LDL R7, [R1+0x10] ;  /* 0x0000100001077983 */ /* 0x000f220000100800 */
        /* <DEDUP_REMOVED lines=22> */
.L_x_4466:
        /* <DEDUP_REMOVED lines=11> */
.L_x_4469:
        /* <DEDUP_REMOVED lines=25> */
.L_x_4330:
[----:B------:R-:W2:Y:S04]  /*218e0*/  LDL R7, [R1+0x4] ;  /* 0x0000040001077983 */ /* 0x000ea80000100800 */
[----:B01----:R-:W2:Y:S04]  /*218f0*/  LDL R0, [R1+0xc] ;  /* 0x00000c0001007983 */ /* 0x003ea80000100800 */
[----:B------:R-:W3:Y:S01]  /*21900*/  LDL R2, [R1+0x14] ;  /* 0x0000140001027983 */ /* 0x000ee20000100800 */
[----:B--2---:R-:W-:Y:S01]  /*21910*/  IMAD R0, R0, 0x8, R7 ;  /* 0x0000000800007824 */ /* 0x004fe200078e0207 */
[----:B---3--:R-:W-:-:S04]  /*21920*/  SHF.L.U32 R2, R2, 0x1f, RZ ;  /* 0x0000001f02027819 */ /* 0x008fc800000006ff */
[----:B------:R-:W0:Y:S02]  /*21930*/  SYNCS.PHASECHK.TRANS64.TRYWAIT P0, [R0+URZ+0x36840], R2 ;  /* 0x03684002000075a7 */ /* 0x000e24000800017f */
[----:B0-----:R-:W-:Y:S05]  /*21940*/  @!P0 BRA `(.L_x_4331) ;  /* 0x0000005400e88947 */ /* 0x001fea0003800000 */
.L_x_4470:
        /* <DEDUP_REMOVED lines=10> */
.L_x_4332:
        /* <DEDUP_REMOVED lines=11> */
[----:B-----5:R-:W-:Y:S01]  /*21aa0*/  LOP3.LUT R3, R3, 0xfffffffb, RZ, 0xc0, !PT ;  /* 0xfffffffb03037812 */ /* 0x020fe200078ec0ff */
[----:B------:R-:W-:Y:S01]  /*21ab0*/  UMOV UR7, 0x14f00000 ;  /* 0x14f0000000077882 */ /* 0x000fe20000000000 */
[----:B------:R-:W-:-:S05]  /*21ac0*/  UMOV UR17, 0x40 ;  /* 0x0000004000117882 */ /* 0x000fca0000000000 */
        /* <DEDUP_REMOVED lines=12> */
[----:B------:R-:W-:-:S03]  /*21b90*/  UIADD3 UR16, UR8, 0x28400, URZ ;  /* 0x0002840008107890 */ /* 0x000fc6000fffe03f */
[----:B------:R-:W-:Y:S01]  /*21ba0*/  UMOV UR8, UR14 ;  /* 0x0000000e00087c82 */ /* 0x000fe20008000000 */
[----:B------:R-:W-:Y:S01]  /*21bb0*/  UMOV UR14, 0x80 ;  /* 0x00000080000e7882 */ /* 0x000fe20000000000 */
[----:B------:R0:W-:Y:S02]  /*21bc0*/  UTMALDG.4D [UR8], [UR4], desc[UR6] ;  /* 0x00000608040075b4 */ /* 0x0001e40008019000 */
[----:B0-----:R-:W-:Y:S01]  /*21bd0*/  UMOV UR8, UR15 ;  /* 0x0000000f00087c82 */ /* 0x001fe20008000000 */
[----:B------:R-:W-:Y:S02]  /*21be0*/  UMOV UR10, UR17 ;  /* 0x00000011000a7c82 */ /* 0x000fe40008000000 */
[----:B------:R0:W-:Y:S02]  /*21bf0*/  UTMALDG.4D [UR8], [UR4], desc[UR6] ;  /* 0x00000608040075b4 */ /* 0x0001e40008019000 */
[----:B0-----:R-:W-:Y:S01]  /*21c00*/  UMOV UR8, UR16 ;  /* 0x0000001000087c82 */ /* 0x001fe20008000000 */
[----:B------:R-:W-:-:S02]  /*21c10*/  UMOV UR10, UR14 ;  /* 0x0000000e000a7c82 */ /* 0x000fc40008000000 */
[----:B------:R1:W-:Y:S02]  /*21c20*/  UTMALDG.4D [UR8], [UR4], desc[UR6] ;  /* 0x00000608040075b4 */ /* 0x0003e40008019000 */
[----:B-1----:R-:W-:Y:S01]  /*21c30*/  NOP ;  /* 0x0000000000007918 */ /* 0x002fe20000000000 */
.L_x_4328:
        /* <DEDUP_REMOVED lines=43> */
.L_x_4334:
[----:B------:R-:W-:Y:S05]  /*21ef0*/  BSYNC B6 ;  /* 0x0000000000067941 */ /* 0x000fea0003800000 */
.L_x_4333:
        /* <DEDUP_REMOVED lines=17> */
[----:B------:R-:W-:Y:S02]  /*22010*/  LOP3.LUT R8, R8, 0x38, RZ, 0xc0, !PT ;  /* 0x0000003808087812 */ /* 0x000fe400078ec0ff */
[----:B------:R-:W-:Y:S02]  /*22020*/  LOP3.LUT R9, R9, 0x80, RZ, 0xfc, !PT ;  /* 0x0000008009097812 */ /* 0x000fe400078efcff */
[----:B------:R-:W-:Y:S01]  /*22030*/  SHF.R.U32.HI R10, RZ, 0x3, R10 ;  /* 0x00000003ff0a7819 */ /* 0x000fe2000001160a */
[----:B--2---:R-:W-:-:S02]  /*22040*/  IMAD.MOV.U32 R3, RZ, RZ, R6 ;  /* 0x000000ffff037224 */ /* 0x004fc400078e0006 */
        /* <DEDUP_REMOVED lines=42> */
[----:B------:R-:W-:Y:S01]  /*222f0*/  ISETP.GE.AND P1, PT, R9, UR4, PT ;  /* 0x0000000409007c0c */ /* 0x000fe2000bf26270 */
[----:B------:R-:W-:-:S12]  /*22300*/  BRA.DIV UR5, `(.L_x_4335) ;  /* 0x0000004e058c7947 */ /* 0x000fd8000b800000 */
[----:B------:R-:W2:Y:S04]  /*22310*/  LDL.LU R6, [R1+0x50] ;  /* 0x0000500001067983 */ /* 0x000ea80000300800 */
[----:B------:R-:W3:Y:S01]  /*22320*/  LDL R9, [R1+0x30] ;  /* 0x0000300001097983 */ /* 0x000ee20000100800 */
[----:B------:R-:W-:-:S04]  /*22330*/  IMAD.IADD R0, R10, 0x1, R17 ;  /* 0x000000010a007824 */ /* 0x000fc800078e0211 */
        /* <DEDUP_REMOVED lines=10> */
[----:B------:R-:W-:Y:S01]  /*223e0*/  @!PT LDS RZ, [RZ] ;  /* 0x00000000fffff984 */ /* 0x000fe20000000800 */
[----:B---3--:R-:W-:Y:S04]  /*223f0*/  @!P2 LDGSTS.E.BYPASS.LTC128B.128 [R9+0x15400], desc[UR60][R6.64], !P3 ;  /* 0x154000000609afae */ /* 0x008fe8000d901d7c */
        /* <DEDUP_REMOVED lines=68> */
[----:B------:R0:W2:Y:S02]  /*22840*/  SHFL.IDX PT, R3, R4, 0x7, 0x181f ;  /* 0x00f81f0004037f89 */ /* 0x0000a400000e0000 */
.L_x_4487:
[----:B------:R-:W-:Y:S01]  /*22850*/  VIADD R0, R0, 0x70 ;  /* 0x0000007000007836 */ /* 0x000fe20000000000 */
[----:B------:R-:W-:Y:S04]  /*22860*/  BSSY B0, `(.L_x_4336) ;  /* 0x000000c000007945 */ /* 0x000fe80003800000 */
[----:B------:R-:W-:-:S13]  /*22870*/  ISETP.GE.AND P2, PT, R0, R2, PT ;  /* 0x000000020000720c */ /* 0x000fda0003f46270 */
[----:B------:R-:W-:Y:S05]  /*22880*/  @P2 BRA `(.L_x_4337) ;  /* 0x0000000000242947 */ /* 0x000fea0003800000 */
[----:B0-----:R-:W4:Y:S01]  /*22890*/  LDL R4, [R1+0x30] ;  /* 0x0000300001047983 */ /* 0x001f220000100800 */
[----:B--2---:R-:W-:-:S05]  /*228a0*/  LEA R2, P2, R8, R3, 0x1 ;  /* 0x0000000308027211 */ /* 0x004fca00078408ff */
[----:B-1----:R-:W-:-:S05]  /*228b0*/  IMAD.X R3, RZ, RZ, R5, P2 ;  /* 0x000000ffff037224 */ /* 0x002fca00010e0605 */
[----:B------:R-:W-:Y:S01]  /*228c0*/  @!PT LDS RZ, [RZ] ;  /* 0x00000000fffff984 */ /* 0x000fe20000000800 */
[----:B------:R-:W-:Y:S01]  /*228d0*/  @!PT LDS RZ, [RZ] ;  /* 0x00000000fffff984 */ /* 0x000fe20000000800 */
[----:B------:R-:W-:Y:S01]  /*228e0*/  @!PT LDS RZ, [RZ] ;  /* 0x00000000fffff984 */ /* 0x000fe20000000800 */
[----:B----4-:R4:W-:Y:S04]  /*228f0*/  LDGSTS.E.BYPASS.LTC128B.128 [R4+0x18c00], desc[UR60][R2.64], !P3 ;  /* 0x18c0000002047fae */ /* 0x0109e8000d901d7c */
[----:B------:R4:W-:Y:S04]  /*22900*/  LDGSTS.E.BYPASS.LTC128B.128 [R4+0x1cc00], desc[UR60][R2.64+0x80], !P0 ;  /* 0x1cc0008002047fae */ /* 0x0009e8000c101d7c */
[----:B------:R4:W-:Y:S02]  /*22910*/  LDGSTS.E.BYPASS.LTC128B.128 [R4+0x20c00], desc[UR60][R2.64+0x100], !P1 ;  /* 0x20c0010002047fae */ /* 0x0009e4000c901d7c */
.L_x_4337:
[----:B------:R-:W-:Y:S05]  /*22920*/  BSYNC B0 ;  /* 0x0000000000007941 */ /* 0x000fea0003800000 */
.L_x_4336:
[----:B------:R0:W5:Y:S01]  /*22930*/  LDL R8, [R1+0x4] ;  /* 0x0000040001087983 */ /* 0x0001620000100800 */
[----:B------:R-:W-:Y:S01]  /*22940*/  PLOP3.LUT P0, PT, PT, PT, PT, 0x80, 0x0 ;  /* 0x000000000000781c */ /* 0x000fe20003f0f070 */
[----:B------:R-:W-:-:S12]  /*22950*/  NOP ;  /* 0x0000000000007918 */ /* 0x000fd80000000000 */
.L_x_4338:
[----:B----4-:R-:W4:Y:S01]  /*22960*/  LDL R2, [R1+0x4] ;  /* 0x0000040001027983 */ /* 0x010f220000100800 */
[----:B------:R-:W-:Y:S02]  /*22970*/  PLOP3.LUT P1, PT, P1, P0, PT, 0xa2, 0x0 ;  /* 0x000000000000781c */ /* 0x000fe40000f21472 */
[----:B----4-:R-:W-:-:S08]  /*22980*/  @P0 R2UR P1, UR4, R2 ;  /* 0x00000000020402ca */ /* 0x010fd00000020000 */
        /* <DEDUP_REMOVED lines=16> */
.L_x_4488:
[----:B------:R-:W-:Y:S05]  /*22a90*/  BSYNC B0 ;  /* 0x0000000000007941 */ /* 0x000fea0003800000 */
.L_x_4339:
        /* <DEDUP_REMOVED lines=49> */
.L_x_4347:
[----:B------:R-:W2:Y:S01]  /*22db0*/  LDL R2, [R1+0x4] ;  /* 0x0000040001027983 */ /* 0x000ea20000100800 */
[----:B------:R-:W-:Y:S01]  /*22dc0*/  BSSY B3, `(.L_x_4348) ;  /* 0x0000005000037945 */ /* 0x000fe20003800000 */
[----:B--2---:R-:W-:Y:S01]  /*22dd0*/  IMAD R3, R7, 0x8, R2 ;  /* 0x0000000807037824 */ /* 0x004fe200078e0202 */
[----:B------:R-:W-:-:S04]  /*22de0*/  SHF.L.U32 R2, R9, 0x1f, RZ ;  /* 0x0000001f09027819 */ /* 0x000fc800000006ff */
[----:B------:R-:W2:Y:S02]  /*22df0*/  SYNCS.PHASECHK.TRANS64.TRYWAIT P0, [R3+URZ+0x36840], R2 ;  /* 0x03684002030075a7 */ /* 0x000ea4000800017f */
[----:B--2---:R-:W-:Y:S05]  /*22e00*/  @!P0 BRA `(.L_x_4349) ;  /* 0x0000004c00bc8947 */ /* 0x004fea0003800000 */
.L_x_4489:
[----:B------:R-:W-:Y:S05]  /*22e10*/  BSYNC B3 ;  /* 0x0000000000037941 */ /* 0x000fea0003800000 */
.L_x_4348:
        /* <DEDUP_REMOVED lines=11> */
.L_x_4351:
[----:B------:R-:W-:Y:S05]  /*22ed0*/  BSYNC B3 ;  /* 0x0000000000037941 */ /* 0x000fea0003800000 */
.L_x_4350:
        /* <DEDUP_REMOVED lines=13> */
.L_x_4352:
        /* <DEDUP_REMOVED lines=16> */
.L_x_4353:
        /* <DEDUP_REMOVED lines=16> */
.L_x_4354:
        /* <DEDUP_REMOVED lines=18> */
.L_x_4490:
[----:B------:R-:W-:Y:S05]  /*232d0*/  BSYNC B3 ;  /* 0x0000000000037941 */ /* 0x000fea0003800000 */
.L_x_4355:
        /* <DEDUP_REMOVED lines=10> */
.L_x_4357:
[----:B------:R-:W2:Y:S01]  /*23380*/  LDL R3, [R1+0x8] ;  /* 0x0000080001037983 */ /* 0x000ea20000100800 */
[----:B------:R-:W-:Y:S01]  /*23390*/  BSSY B3, `(.L_x_4358) ;  /* 0x0000004000037945 */ /* 0x000fe20003800000 */
[----:B--2---:R-:W-:-:S13]  /*233a0*/  LOP3.LUT P0, RZ, R3, 0x8, RZ, 0xc0, !PT ;  /* 0x0000000803ff7812 */ /* 0x004fda000780c0ff */
[----:B------:R-:W-:Y:S05]  /*233b0*/  @P0 BRA `(.L_x_4359) ;  /* 0x0000000000040947 */ /* 0x000fea0003800000 */
[----:B------:R-:W-:Y:S01]  /*233c0*/  BPT.TRAP 0x1 ;  /* 0x000000040000795c */ /* 0x000fe20000300000 */
.L_x_4359:
[----:B------:R-:W-:Y:S05]  /*233d0*/  BSYNC B3 ;  /* 0x0000000000037941 */ /* 0x000fea0003800000 */
.L_x_4358:
        /* <DEDUP_REMOVED lines=14> */
.L_x_4360:
        /* <DEDUP_REMOVED lines=16> */
.L_x_4361:
        /* <DEDUP_REMOVED lines=16> */
.L_x_4362:
        /* <DEDUP_REMOVED lines=13> */
.L_x_4346:
[----:B------:R-:W-:Y:S05]  /*23790*/  BSYNC B1 ;  /* 0x0000000000017941 */ /* 0x000fea0003800000 */
.L_x_4345:
[----:B0-----:R-:W2:Y:S04]  /*237a0*/  LDL.LU R0, [R1+0x38] ;  /* 0x0000380001007983 */ /* 0x001ea80000300800 */
[----:B------:R0:W-:Y:S04]  /*237b0*/  STL [R1+0xc], R7 ;  /* 0x00000c0701007387 */ /* 0x0001e80000100800 */
[----:B------:R0:W-:Y:S02]  /*237c0*/  STL [R1+0x14], R9 ;  /* 0x0000140901007387 */ /* 0x0001e40000100800 */
[----:B0-2---:R-:W-:-:S07]  /*237d0*/  VIADD R0, R0, 0xfffffffd ;  /* 0xfffffffd00007836 */ /* 0x005fce0000000000 */
.L_x_4344:
[----:B------:R-:W-:Y:S05]  /*237e0*/  BSYNC B2 ;  /* 0x0000000000027941 */ /* 0x000fea0003800000 */
.L_x_4343:
[----:B------:R-:W2:Y:S01]  /*237f0*/  LDL.LU R2, [R1+0x3c] ;  /* 0x00003c0001027983 */ /* 0x000ea20000300800 */
[----:B------:R-:W-:-:S05]  /*23800*/  IMAD.MOV R8, RZ, RZ, -R8 ;  /* 0x000000ffff087224 */ /* 0x000fca00078e0a08 */
[----:B--2---:R-:W-:-:S13]  /*23810*/  ISETP.NE.AND P0, PT, R2, R8, PT ;  /* 0x000000080200720c */ /* 0x004fda0003f05270 */
[----:B------:R-:W-:Y:S05]  /*23820*/  @!P0 BRA `(.L_x_4342) ;  /* 0x00000018001c8947 */ /* 0x000fea0003800000 */
[----:B------:R0:W5:Y:S02]  /*23830*/  LDL R8, [R1] ;  /* 0x0000000001087983 */ /* 0x0001640000100800 */
.L_x_4399:
[----:B--2---:R-:W2:Y:S04]  /*23840*/  LDL R4, [R1+0x8] ;  /* 0x0000080001047983 */ /* 0x004ea80000100800 */
[----:B------:R-:W4:Y:S04]  /*23850*/  LDL R3, [R1+0xc] ;  /* 0x00000c0001037983 */ /* 0x000f280000100800 */
[----:B---3--:R-:W3:Y:S01]  /*23860*/  LDL R2, [R1+0x14] ;  /* 0x0000140001027983 */ /* 0x008ee20000100800 */
[----:B------:R-:W-:Y:S05]  /*23870*/  YIELD ;  /* 0x0000000000007946 */ /* 0x000fea0003800000 */
[----:B------:R-:W-:Y:S01]  /*23880*/  BSSY B1, `(.L_x_4363) ;  /* 0x00000be000017945 */ /* 0x000fe20003800000 */
[----:B--2---:R-:W-:Y:S01]  /*23890*/  LOP3.LUT P1, RZ, R4, 0x4, RZ, 0xc0, !PT ;  /* 0x0000000404ff7812 */ /* 0x004fe2000782c0ff */
[----:B----4-:R-:W-:-:S05]  /*238a0*/  VIADD R4, R3, 0x1 ;  /* 0x0000000103047836 */ /* 0x010fca0000000000 */
[----:B------:R-:W-:-:S04]  /*238b0*/  ISETP.NE.AND P0, PT, R4, 0x2, PT ;  /* 0x000000020400780c */ /* 0x000fc80003f05270 */
[----:B-1----:R-:W-:Y:S02]  /*238c0*/  SEL R5, RZ, 0x1, P0 ;  /* 0x00000001ff057807 */ /* 0x002fe40000000000 */
        /* <DEDUP_REMOVED lines=27> */
.L_x_4365:
[----:B------:R-:W2:Y:S01]  /*23a80*/  LDL R2, [R1+0x4] ;  /* 0x0000040001027983 */ /* 0x000ea20000100800 */
[----:B------:R-:W-:Y:S01]  /*23a90*/  BSSY B2, `(.L_x_4366) ;  /* 0x0000005000027945 */ /* 0x000fe20003800000 */
[----:B--2---:R-:W-:Y:S01]  /*23aa0*/  IMAD R3, R4, 0x8, R2 ;  /* 0x0000000804037824 */ /* 0x004fe200078e0202 */
[----:B------:R-:W-:-:S04]  /*23ab0*/  SHF.L.U32 R2, R5, 0x1f, RZ ;  /* 0x0000001f05027819 */ /* 0x000fc800000006ff */
[----:B------:R-:W2:Y:S02]  /*23ac0*/  SYNCS.PHASECHK.TRANS64.TRYWAIT P0, [R3+URZ+0x36840], R2 ;  /* 0x03684002030075a7 */ /* 0x000ea4000800017f */
[----:B--2---:R-:W-:Y:S05]  /*23ad0*/  @!P0 BRA `(.L_x_4367) ;  /* 0x0000004000b08947 */ /* 0x004fea0003800000 */
.L_x_4491:
[----:B------:R-:W-:Y:S05]  /*23ae0*/  BSYNC B2 ;  /* 0x0000000000027941 */ /* 0x000fea0003800000 */
.L_x_4366:
        /* <DEDUP_REMOVED lines=11> */
.L_x_4369:
[----:B------:R-:W-:Y:S05]  /*23ba0*/  BSYNC B2 ;  /* 0x0000000000027941 */ /* 0x000fea0003800000 */
.L_x_4368:
        /* <DEDUP_REMOVED lines=13> */
.L_x_4370:
        /* <DEDUP_REMOVED lines=16> */
.L_x_4371:
        /* <DEDUP_REMOVED lines=16> */
.L_x_4372:
        /* <DEDUP_REMOVED lines=18> */
.L_x_4492:
[----:B------:R-:W-:Y:S05]  /*23fa0*/  BSYNC B2 ;  /* 0x0000000000027941 */ /* 0x000fea0003800000 */
.L_x_4373:
        /* <DEDUP_REMOVED lines=10> */
.L_x_4375:
[----:B------:R-:W2:Y:S01]  /*24050*/  LDL R3, [R1+0x8] ;  /* 0x0000080001037983 */ /* 0x000ea20000100800 */
[----:B------:R-:W-:Y:S01]  /*24060*/  BSSY B2, `(.L_x_4376) ;  /* 0x0000004000027945 */ /* 0x000fe20003800000 */
[----:B--2---:R-:W-:-:S13]  /*24070*/  LOP3.LUT P0, RZ, R3, 0x8, RZ, 0xc0, !PT ;  /* 0x0000000803ff7812 */ /* 0x004fda000780c0ff */
[----:B------:R-:W-:Y:S05]  /*24080*/  @P0 BRA `(.L_x_4377) ;  /* 0x0000000000040947 */ /* 0x000fea0003800000 */
[----:B------:R-:W-:Y:S01]  /*24090*/  BPT.TRAP 0x1 ;  /* 0x000000040000795c */ /* 0x000fe20000300000 */
.L_x_4377:
[----:B------:R-:W-:Y:S05]  /*240a0*/  BSYNC B2 ;  /* 0x0000000000027941 */ /* 0x000fea0003800000 */
.L_x_4376:
        /* <DEDUP_REMOVED lines=14> */
.L_x_4378:
        /* <DEDUP_REMOVED lines=16> */
.L_x_4379:
        /* <DEDUP_REMOVED lines=16> */
.L_x_4380:
        /* <DEDUP_REMOVED lines=13> */
.L_x_4364:
[----:B------:R-:W-:Y:S05]  /*24460*/  BSYNC B1 ;  /* 0x0000000000017941 */ /* 0x000fea0003800000 */
.L_x_4363:
        /* <DEDUP_REMOVED lines=35> */
.L_x_4383:
[----:B------:R-:W3:Y:S01]  /*246a0*/  LDL R2, [R1+0x4] ;  /* 0x0000040001027983 */ /* 0x000ee20000100800 */
[----:B------:R-:W-:Y:S01]  /*246b0*/  BSSY B2, `(.L_x_4384) ;  /* 0x0000005000027945 */ /* 0x000fe20003800000 */
[----:B---3--:R-:W-:Y:S01]  /*246c0*/  IMAD R3, R11, 0x8, R2 ;  /* 0x000000080b037824 */ /* 0x008fe200078e0202 */
[----:B------:R-:W-:-:S04]  /*246d0*/  SHF.L.U32 R2, R10, 0x1f, RZ ;  /* 0x0000001f0a027819 */ /* 0x000fc800000006ff */
[----:B------:R-:W3:Y:S02]  /*246e0*/  SYNCS.PHASECHK.TRANS64.TRYWAIT P0, [R3+URZ+0x36840], R2 ;  /* 0x03684002030075a7 */ /* 0x000ee4000800017f */
[----:B---3--:R-:W-:Y:S05]  /*246f0*/  @!P0 BRA `(.L_x_4385) ;  /* 0x0000003400d08947 */ /* 0x008fea0003800000 */
.L_x_4493:
[----:B------:R-:W-:Y:S05]  /*24700*/  BSYNC B2 ;  /* 0x0000000000027941 */ /* 0x000fea0003800000 */
.L_x_4384:
        /* <DEDUP_REMOVED lines=11> */
.L_x_4387:
[----:B------:R-:W-:Y:S05]  /*247c0*/  BSYNC B2 ;  /* 0x0000000000027941 */ /* 0x000fea0003800000 */
.L_x_4386:
        /* <DEDUP_REMOVED lines=14> */
.L_x_4388:
        /* <DEDUP_REMOVED lines=16> */
.L_x_4389:
        /* <DEDUP_REMOVED lines=16> */
.L_x_4390:
        /* <DEDUP_REMOVED lines=16> */
.L_x_4494:
[----:B------:R-:W-:Y:S05]  /*24bb0*/  BSYNC B2 ;  /* 0x0000000000027941 */ /* 0x000fea0003800000 */
.L_x_4391:
        /* <DEDUP_REMOVED lines=10> */
.L_x_4393:
[----:B------:R-:W2:Y:S01]  /*24c60*/  LDL R3, [R1+0x8] ;  /* 0x0000080001037983 */ /* 0x000ea20000100800 */
[----:B------:R-:W-:Y:S01]  /*24c70*/  BSSY B2, `(.L_x_4394) ;  /* 0x0000004000027945 */ /* 0x000fe20003800000 */
[----:B--2---:R-:W-:-:S13]  /*24c80*/  LOP3.LUT P0, RZ, R3, 0x8, RZ, 0xc0, !PT ;  /* 0x0000000803ff7812 */ /* 0x004fda000780c0ff */
[----:B------:R-:W-:Y:S05]  /*24c90*/  @P0 BRA `(.L_x_4395) ;  /* 0x0000000000040947 */ /* 0x000fea0003800000 */
[----:B------:R-:W-:Y:S01]  /*24ca0*/  BPT.TRAP 0x1 ;  /* 0x000000040000795c */ /* 0x000fe20000300000 */
.L_x_4395:
[----:B------:R-:W-:Y:S05]  /*24cb0*/  BSYNC B2 ;  /* 0x0000000000027941 */ /* 0x000fea0003800000 */
.L_x_4394:
        /* <DEDUP_REMOVED lines=13> */
.L_x_4396:
        /* <DEDUP_REMOVED lines=16> */
.L_x_4397:
        /* <DEDUP_REMOVED lines=16> */
.L_x_4398:
        /* <DEDUP_REMOVED lines=13> */
.L_x_4382:
[----:B------:R-:W-:Y:S05]  /*25060*/  BSYNC B1 ;  /* 0x0000000000017941 */ /* 0x000fea0003800000 */
.L_x_4381:
[C---:B------:R-:W-:Y:S01]  /*25070*/  ISETP.GT.AND P0, PT, R0.reuse, 0x1, PT ;  /* 0x000000010000780c */ /* 0x040fe20003f04270 */
[----:B------:R-:W-:-:S12]  /*25080*/  VIADD R0, R0, 0xfffffffe ;  /* 0xfffffffe00007836 */ /* 0x000fd80000000000 */
[----:B------:R-:W-:Y:S05]  /*25090*/  @P0 BRA `(.L_x_4399) ;  /* 0xffffffe400e80947 */ /* 0x000fea000383ffff */
.L_x_4342:
[----:B------:R-:W-:Y:S05]  /*250a0*/  BSYNC B0 ;  /* 0x0000000000007941 */ /* 0x000fea0003800000 */
.L_x_4341:
        /* <DEDUP_REMOVED lines=8> */
[----:B------:R-:W4:Y:S02]  /*25130*/  FLO.U32 R0, UR4 ;  /* 0x0000000400007d00 */ /* 0x000f2400080e0000 */
        /* <DEDUP_REMOVED lines=8> */
.L_x_4401:
[----:B------:R-:W-:Y:S05]  /*251c0*/  BSYNC B0 ;  /* 0x0000000000007941 */ /* 0x000fea0003800000 */
.L_x_4400:
        /* <DEDUP_REMOVED lines=12> */
.L_x_4495:
[----:B------:R-:W-:Y:S05]  /*25290*/  BSYNC B1 ;  /* 0x0000000000017941 */ /* 0x000fea0003800000 */
.L_x_4404:
        /* <DEDUP_REMOVED lines=10> */
.L_x_4406:
[----:B------:R-:W2:Y:S01]  /*25340*/  LDL R0, [R1+0x8] ;  /* 0x0000080001007983 */ /* 0x000ea20000100800 */
[----:B------:R-:W-:Y:S01]  /*25350*/  BSSY B1, `(.L_x_4407) ;  /* 0x0000004000017945 */ /* 0x000fe20003800000 */
[----:B--2---:R-:W-:-:S13]  /*25360*/  LOP3.LUT P0, RZ, R0, 0x8, RZ, 0xc0, !PT ;  /* 0x0000000800ff7812 */ /* 0x004fda000780c0ff */
[----:B------:R-:W-:Y:S05]  /*25370*/  @P0 BRA `(.L_x_4408) ;  /* 0x0000000000040947 */ /* 0x000fea0003800000 */
[----:B------:R-:W-:Y:S01]  /*25380*/  BPT.TRAP 0x1 ;  /* 0x000000040000795c */ /* 0x000fe20000300000 */
.L_x_4408:
[----:B------:R-:W-:Y:S05]  /*25390*/  BSYNC B1 ;  /* 0x0000000000017941 */ /* 0x000fea0003800000 */
.L_x_4407:
[----:B-1----:R-:W2:Y:S04]  /*253a0*/  LDL R5, [R1+0x4] ;  /* 0x0000040001057983 */ /* 0x002ea80000100800 */
[----:B------:R-:W2:Y:S04]  /*253b0*/  LDL R0, [R1+0xc] ;  /* 0x00000c0001007983 */ /* 0x000ea80000100800 */
[----:B------:R-:W4:Y:S04]  /*253c0*/  LDL.LU R4, [R1+0x1c] ;  /* 0x00001c0001047983 */ /* 0x000f280000300800 */
        /* <DEDUP_REMOVED lines=9> */
[----:B----4-:R-:W-:Y:S02]  /*25460*/  IMAD R3, R3, 0x70, R4 ;  /* 0x0000007003037824 */ /* 0x010fe400078e0204 */
[----:B------:R-:W-:-:S07]  /*25470*/  VIADD R4, R0, 0x400 ;  /* 0x0000040000047836 */ /* 0x000fce0000000000 */
.L_x_4409:
        /* <DEDUP_REMOVED lines=16> */
.L_x_4410:
        /* <DEDUP_REMOVED lines=16> */
.L_x_4411:
        /* <DEDUP_REMOVED lines=11> */
.L_x_4403:
[----:B------:R-:W-:Y:S05]  /*25730*/  BSYNC B0 ;  /* 0x0000000000007941 */ /* 0x000fea0003800000 */
.L_x_4402:
        /* <DEDUP_REMOVED lines=9> */
.L_x_4321:
[----:B------:R-:W-:Y:S05]  /*257d0*/  BSYNC B7 ;  /* 0x0000000000077941 */ /* 0x000fea0003800000 */
.L_x_4319:
[----:B---3-5:R-:W2:Y:S02]  /*257e0*/  LDL R8, [R1+0x8] ;  /* 0x0000080001087983 */ /* 0x028ea40000100800 */
        /* <DEDUP_REMOVED lines=12> */
.L_x_4412:
[----:B------:R-:W2:Y:S01]  /*258b0*/  LDL R7, [R1+0x2c] ;  /* 0x00002c0001077983 */ /* 0x000ea20000100800 */
[----:B------:R-:W-:Y:S01]  /*258c0*/  UMOV UR4, 0xffffffff ;  /* 0xffffffff00047882 */ /* 0x000fe20000000000 */
[----:B--2---:R-:W-:Y:S02]  /*258d0*/  ISETP.NE.AND P5, PT, R7, 0x1f, PT ;  /* 0x0000001f0700780c */ /* 0x004fe40003fa5270 */
[----:B------:R-:W-:Y:S11]  /*258e0*/  BRA.DIV UR4, `(.L_x_4414) ;  /* 0x0000002604907947 */ /* 0x000ff6000b800000 */
[----:B-1----:R-:W-:Y:S01]  /*258f0*/  IMAD.IADD R0, R19, 0x1, R7 ;  /* 0x0000000113007824 */ /* 0x002fe200078e0207 */
[----:B------:R-:W-:Y:S01]  /*25900*/  ULDC UR4, c[0x0][0xc3c] ;  /* 0x00030f0000047ab9 */ /* 0x000fe20000000800 */
[----:B------:R-:W-:-:S03]  /*25910*/  LOP3.LUT P4, RZ, R8, 0x1, RZ, 0xc0, !PT ;  /* 0x0000000108ff7812 */ /* 0x000fc6000788c0ff */
        /* <DEDUP_REMOVED lines=28> */
.L_x_4505:
[----:B------:R-:W-:Y:S02]  /*25ae0*/  ULDC UR4, c[0x0][0xc38] ;  /* 0x00030e0000047ab9 */ /* 0x000fe40000000800 */
[----:B------:R-:W-:-:S04]  /*25af0*/  IMAD.U32 R16, RZ, RZ, UR4 ;  /* 0x00000004ff107e24 */ /* 0x000fc8000f8e00ff */
[----:B-1----:R-:W-:-:S04]  /*25b00*/  IMAD R6, R6, R16, RZ ;  /* 0x0000001006067224 */ /* 0x002fc800078e02ff */
[----:B------:R-:W-:-:S05]  /*25b10*/  IMAD.IADD R4, R4, 0x1, R6 ;  /* 0x0000000104047824 */ /* 0x000fca00078e0206 */
[----:B------:R-:W-:-:S13]  /*25b20*/  ISETP.GT.AND P4, PT, R4, R0, PT ;  /* 0x000000000400720c */ /* 0x000fda0003f84270 */
[----:B------:R-:W-:Y:S05]  /*25b30*/  @P4 BRA `(.L_x_4415) ;  /* 0x0000000000a04947 */ /* 0x000fea0003800000 */
.L_x_4420:
[----:B------:R-:W1:Y:S01]  /*25b40*/  LDC R2, c[0x0][0xc3c] ;  /* 0x00030f00ff027b82 */ /* 0x000e620000000800 */
[----:B------:R-:W-:-:S05]  /*25b50*/  VIADD R19, R19, 0x1f ;  /* 0x0000001f13137836 */ /* 0x000fca0000000000 */
[----:B-1----:R-:W-:-:S13]  /*25b60*/  ISETP.GE.AND P4, PT, R19, R2, PT ;  /* 0x000000021300720c */ /* 0x002fda0003f86270 */
[----:B------:R-:W-:Y:S05]  /*25b70*/  @P4 BRA `(.L_x_4416) ;  /* 0x0000000400484947 */ /* 0x000fea0003800000 */
[----:B------:R-:W0:Y:S01]  /*25b80*/  LDL R3, [R1+0x2c] ;  /* 0x00002c0001037983 */ /* 0x000e220000100800 */
[----:B------:R-:W-:Y:S01]  /*25b90*/  BSSY B0, `(.L_x_4417) ;  /* 0x0000008000007945 */ /* 0x000fe20003800000 */
[----:B0-----:R-:W-:-:S05]  /*25ba0*/  IMAD.IADD R5, R19, 0x1, R3 ;  /* 0x0000000113057824 */ /* 0x001fca00078e0203 */
[----:B------:R-:W-:Y:S01]  /*25bb0*/  ISETP.GE.OR P4, PT, R5, R2, !P5 ;  /* 0x000000020500720c */ /* 0x000fe20006f86670 */
[----:B------:R-:W-:-:S12]  /*25bc0*/  IMAD.MOV.U32 R2, RZ, RZ, RZ ;  /* 0x000000ffff027224 */ /* 0x000fd800078e00ff */
[----:B------:R-:W-:Y:S05]  /*25bd0*/  @P4 BRA `(.L_x_4418) ;  /* 0x00000000000c4947 */ /* 0x000fea0003800000 */
[----:B------:R-:W0:Y:S02]  /*25be0*/  LDC.64 R2, c[0x0][0xc80] ;  /* 0x00032000ff027b82 */ /* 0x000e240000000a00 */
[----:B0-----:R-:W-:-:S06]  /*25bf0*/  IMAD.WIDE R2, R5, 0x4, R2 ;  /* 0x0000000405027825 */ /* 0x001fcc00078e0202 */
[----:B------:R0:W5:Y:S02]  /*25c00*/  LDG.E R2, desc[UR60][R2.64] ;  /* 0x0000003c02027981 */ /* 0x000164000c1e1900 */
.L_x_4418:
[----:B------:R-:W-:Y:S05]  /*25c10*/  BSYNC B0 ;  /* 0x0000000000007941 */ /* 0x000fea0003800000 */
.L_x_4417:
[----:B------:R-:W-:-:S03]  /*25c20*/  UMOV UR4, 0xffffffff ;  /* 0xffffffff00047882 */ /* 0x000fc60000000000 */
[----:B------:R-:W-:Y:S05]  /*25c30*/  BRA.DIV UR4, `(.L_x_4419) ;  /* 0x0000002604f87947 */ /* 0x000fea000b800000 */
[----:B0-----:R-:W2:Y:S02]  /*25c40*/  LDL R3, [R1+0x8] ;  /* 0x0000080001037983 */ /* 0x001ea40000100800 */
[----:B--2---:R-:W-:Y:S02]  /*25c50*/  LOP3.LUT P4, RZ, R3, 0x1, RZ, 0xc0, !PT ;  /* 0x0000000103ff7812 */ /* 0x004fe4000788c0ff */
        /* <DEDUP_REMOVED lines=16> */
.L_x_4513:
[----:B------:R-:W-:Y:S02]  /*25d60*/  ULDC UR4, c[0x0][0xc38] ;  /* 0x00030e0000047ab9 */ /* 0x000fe40000000800 */
[----:B------:R-:W-:-:S04]  /*25d70*/  IMAD.U32 R16, RZ, RZ, UR4 ;  /* 0x00000004ff107e24 */ /* 0x000fc8000f8e00ff */
[----:B-1----:R-:W-:-:S04]  /*25d80*/  IMAD R6, R6, R16, RZ ;  /* 0x0000001006067224 */ /* 0x002fc800078e02ff */
[----:B------:R-:W-:-:S05]  /*25d90*/  IMAD.IADD R4, R6, 0x1, R4 ;  /* 0x0000000106047824 */ /* 0x000fca00078e0204 */
[----:B------:R-:W-:-:S13]  /*25da0*/  ISETP.GT.AND P4, PT, R4, R0, PT ;  /* 0x000000000400720c */ /* 0x000fda0003f84270 */
[----:B------:R-:W-:Y:S05]  /*25db0*/  @!P4 BRA `(.L_x_4420) ;  /* 0xfffffffc0060c947 */ /* 0x000fea000383ffff */
.L_x_4415:
        /* <DEDUP_REMOVED lines=8> */
.L_x_4517:
[----:B------:R-:W-:Y:S01]  /*25e40*/  ISETP.NE.AND P0, PT, R3, RZ, PT ;  /* 0x000000ff0300720c */ /* 0x000fe20003f05270 */
[----:B-1----:R-:W-:-:S12]  /*25e50*/  IMAD.MOV.U32 R2, RZ, RZ, RZ ;  /* 0x000000ffff027224 */ /* 0x002fd800078e00ff */
[----:B------:R-:W-:Y:S05]  /*25e60*/  @!P0 BRA `(.L_x_4422) ;  /* 0x0000000000108947 */ /* 0x000fea0003800000 */
[----:B------:R-:W-:Y:S01]  /*25e70*/  UMOV UR4, 0xffffffff ;  /* 0xffffffff00047882 */ /* 0x000fe20000000000 */
[----:B------:R-:W-:Y:S02]  /*25e80*/  VIADD R12, R4, 0xffffffff ;  /* 0xffffffff040c7836 */ /* 0x000fe40000000000 */
[----:B------:R-:W-:Y:S05]  /*25e90*/  BRA.DIV UR4, `(.L_x_4423) ;  /* 0x0000002a04887947 */ /* 0x000fea000b800000 */
[----:B------:R1:W3:Y:S02]  /*25ea0*/  SHFL.IDX PT, R2, R5, R12, 0x1f ;  /* 0x00001f0c05027589 */ /* 0x0002e400000e0000 */
.L_x_4422:
        /* <DEDUP_REMOVED lines=31> */
.L_x_4416:
[----:B------:R-:W-:Y:S01]  /*260a0*/  UMOV UR4, URZ ;  /* 0x0000003f00047c82 */ /* 0x000fe20008000000 */
[----:B------:R-:W-:Y:S01]  /*260b0*/  UMOV UR5, URZ ;  /* 0x0000003f00057c82 */ /* 0x000fe20008000000 */
[----:B------:R-:W-:Y:S01]  /*260c0*/  ULDC UR6, c[0x0][0xc3c] ;  /* 0x00030f0000067ab9 */ /* 0x000fe20000000800 */
[----:B------:R-:W-:Y:S02]  /*260d0*/  IMAD.MOV.U32 R16, RZ, RZ, R0 ;  /* 0x000000ffff107224 */ /* 0x000fe400078e0000 */
[----:B------:R-:W-:Y:S02]  /*260e0*/  IMAD.U32 R17, RZ, RZ, UR4 ;  /* 0x00000004ff117e24 */ /* 0x000fe4000f8e00ff */
[----:B------:R-:W-:Y:S02]  /*260f0*/  IMAD.U32 R18, RZ, RZ, UR5 ;  /* 0x00000005ff127e24 */ /* 0x000fe4000f8e00ff */
[----:B------:R-:W-:-:S07]  /*26100*/  IMAD.U32 R19, RZ, RZ, UR6 ;  /* 0x00000006ff137e24 */ /* 0x000fce000f8e00ff */
.L_x_4424:
        /* <DEDUP_REMOVED lines=11> */
.L_x_4413:
[----:B------:R-:W-:Y:S02]  /*261c0*/  ULDC UR4, c[0x0][0xc3c] ;  /* 0x00030f0000047ab9 */ /* 0x000fe40000000800 */
[----:B---3--:R-:W-:-:S13]  /*261d0*/  ISETP.GE.AND P0, PT, R19, UR4, PT ;  /* 0x0000000413007c0c */ /* 0x008fda000bf06270 */
[----:B------:R-:W-:Y:S05]  /*261e0*/  @!P0 BRA `(.L_x_4425) ;  /* 0xffffff9000808947 */ /* 0x000fea000383ffff */
[----:B------:R-:W-:Y:S05]  /*261f0*/  BSYNC B8 ;  /* 0x0000000000087941 */ /* 0x000fea0003800000 */
.L_x_4275:
        /* <DEDUP_REMOVED lines=12> */
.L_x_4520:
[----:B------:R-:W-:Y:S05]  /*262c0*/  BSYNC B0 ;  /* 0x0000000000007941 */ /* 0x000fea0003800000 */
.L_x_4426:
[----:B------:R-:W-:-:S03]  /*262d0*/  UMOV UR4, 0xffffffff ;  /* 0xffffffff00047882 */ /* 0x000fc60000000000 */
[----:B------:R-:W-:Y:S05]  /*262e0*/  BRA.DIV UR4, `(.L_x_4428) ;  /* 0x0000002604b07947 */ /* 0x000fea000b800000 */
[----:B------:R-:W1:Y:S02]  /*262f0*/  S2R R2, SR_TID.X ;  /* 0x0000000000027919 */ /* 0x000e640000002100 */
[----:B-1----:R-:W-:-:S04]  /*26300*/  SHF.R.U32.HI R2, RZ, 0x5, R2 ;  /* 0x00000005ff027819 */ /* 0x002fc80000011602 */
[----:B------:R-:W-:-:S05]  /*26310*/  LOP3.LUT R2, R2, 0x3, RZ, 0xc0, !PT ;  /* 0x0000000302027812 */ /* 0x000fca00078ec0ff */
[----:B------:R1:W2:Y:S02]  /*26320*/  SHFL.IDX PT, R14, R2, RZ, 0x1f ;  /* 0x00001fff020e7589 */ /* 0x0002a400000e0000 */
.L_x_4523:
[----:B--2---:R-:W-:-:S13]  /*26330*/  ISETP.NE.AND P0, PT, R14, RZ, PT ;  /* 0x000000ff0e00720c */ /* 0x004fda0003f05270 */
[----:B------:R-:W-:Y:S05]  /*26340*/  @P0 BRA `(.L_x_4060) ;  /* 0x00000000009c0947 */ /* 0x000fea0003800000 */
[----:B------:R-:W-:-:S03]  /*26350*/  UMOV UR4, 0xffffffff ;  /* 0xffffffff00047882 */ /* 0x000fc60000000000 */
[----:B------:R-:W-:Y:S05]  /*26360*/  BRA.DIV UR4, `(.L_x_4429) ;  /* 0x0000002604c47947 */ /* 0x000fea000b800000 */
[----:B------:R-:W-:-:S13]  /*26370*/  ELECT P6, URZ, PT ;  /* 0x00000000003f782f */ /* 0x000fda00038c0000 */
.L_x_4526:
        /* <DEDUP_REMOVED lines=8> */
.L_x_4430:
        /* <DEDUP_REMOVED lines=14> */
.L_x_4527:
[----:B------:R-:W1:Y:S02]  /*264e0*/  SYNCS.PHASECHK.TRANS64.TRYWAIT P0, [R7+URZ], R2 ;  /* 0x00000002070075a7 */ /* 0x000e64000800017f */
[----:B-1----:R-:W-:Y:S05]  /*264f0*/  @!P0 BRA `(.L_x_4432) ;  /* 0x0000002400948947 */ /* 0x002fea0003800000 */
.L_x_4528:
[----:B------:R-:W-:Y:S05]  /*26500*/  @!P2 BRA `(.L_x_4433) ;  /* 0x000000000004a947 */ /* 0x000fea0003800000 */
[----:B------:R-:W-:Y:S01]  /*26510*/  BPT.TRAP 0x1 ;  /* 0x000000040000795c */ /* 0x000fe20000300000 */
.L_x_4433:
[----:B------:R-:W2:Y:S01]  /*26520*/  LDL.LU R4, [R1+0xc] ;  /* 0x00000c0001047983 */ /* 0x000ea20000300800 */
[----:B------:R-:W-:-:S04]  /*26530*/  VIADD R0, R0, 0x36860 ;  /* 0x0003686000007836 */ /* 0x000fc80000000000 */
[----:B--2---:R-:W-:-:S04]  /*26540*/  IMAD R4, R4, 0x8, R0 ;  /* 0x0000000804047824 */ /* 0x004fc800078e0200 */
[----:B------:R-:W2:Y:S02]  /*26550*/  SYNCS.PHASECHK.TRANS64.TRYWAIT P0, [R4+URZ], R5 ;  /* 0x00000005040075a7 */ /* 0x000ea4000800017f */
[----:B--2---:R-:W-:Y:S05]  /*26560*/  @!P0 BRA `(.L_x_4434) ;  /* 0x00000024008c8947 */ /* 0x004fea0003800000 */
.L_x_4529:
[----:B------:R-:W-:-:S07]  /*26570*/  IMAD R3, R3, 0x8, R0 ;  /* 0x0000000803037824 */ /* 0x000fce00078e0200 */
.L_x_4435:
[----:B---3--:R3:W4:Y:S02]  /*26580*/  SYNCS.PHASECHK.TRANS64.TRYWAIT P0, [R3+URZ], R2 ;  /* 0x00000002030075a7 */ /* 0x008724000800017f */
[----:B----4-:R-:W-:Y:S05]  /*26590*/  @!P0 NANOSLEEP.SYNCS 0x989680 ;  /* 0x009896800000895d */ /* 0x010fea0003900000 */
[----:B------:R-:W4:Y:S02]  /*265a0*/  @!P0 SYNCS.PHASECHK.TRANS64 P0, [R3+URZ], R2 ;  /* 0x00000002030085a7 */ /* 0x000f24000800007f */
[----:B----4-:R-:W-:Y:S05]  /*265b0*/  @!P0 BRA `(.L_x_4435) ;  /* 0xfffffffc00f08947 */ /* 0x010fea000383ffff */
.L_x_4060:
[----:B------:R-:W-:Y:S05]  /*265c0*/  BSYNC B9 ;  /* 0x0000000000097941 */ /* 0x000fea0003800000 */
.L_x_4057:
[----:B------:R-:W-:Y:S05]  /*265d0*/  EXIT ;  /* 0x000000000000794d */ /* 0x000fea0003800000 */
.L_x_4078:
[----:B0-----:R0:W1:Y:S02]  /*265e0*/  SYNCS.PHASECHK.TRANS64.TRYWAIT P5, [R43+URZ+0x36890], R100 ;  /* 0x036890642b0075a7 */ /* 0x00106400080a017f */
[----:B-1----:R-:W-:Y:S05]  /*265f0*/  @!P5 NANOSLEEP.SYNCS 0x989680 ;  /* 0x009896800000d95d */ /* 0x002fea0003900000 */
[----:B------:R-:W1:Y:S02]  /*26600*/  @!P5 SYNCS.PHASECHK.TRANS64 P5, [R43+URZ+0x36890], R100 ;  /* 0x036890642b00d5a7 */ /* 0x000e6400080a007f */
[----:B-1----:R-:W-:Y:S05]  /*26610*/  @!P5 BRA `(.L_x_4078) ;  /* 0xfffffffc00f0d947 */ /* 0x002fea000383ffff */
[----:B------:R-:W-:Y:S05]  /*26620*/  BRA `(.L_x_4436) ;  /* 0xfffffdd000d07947 */ /* 0x000fea000383ffff */
.L_x_4132:
[----:B-1----:R1:W3:Y:S02]  /*26630*/  SYNCS.PHASECHK.TRANS64.TRYWAIT P5, [R43+URZ+0x36890], R100 ;  /* 0x036890642b0075a7 */ /* 0x0022e400080a017f */
[----:B---3--:R-:W-:Y:S05]  /*26640*/  @!P5 NANOSLEEP.SYNCS 0x989680 ;  /* 0x009896800000d95d */ /* 0x008fea0003900000 */
[----:B------:R-:W3:Y:S02]  /*26650*/  @!P5 SYNCS.PHASECHK.TRANS64 P5, [R43+URZ+0x36890], R100 ;  /* 0x036890642b00d5a7 */ /* 0x000ee400080a007f */
[----:B---3--:R-:W-:Y:S05]  /*26660*/  @!P5 BRA `(.L_x_4132) ;  /* 0xfffffffc00f0d947 */ /* 0x008fea000383ffff */
[----:B------:R-:W-:Y:S05]  /*26670*/  BRA `(.L_x_4437) ;  /* 0xfffffe08003c7947 */ /* 0x000fea000383ffff */
.L_x_4157:
[----:B-1----:R1:W2:Y:S02]  /*26680*/  SYNCS.PHASECHK.TRANS64.TRYWAIT P3, [R43+URZ+0x36890], R100 ;  /* 0x036890642b0075a7 */ /* 0x0022a4000806017f */
[----:B--2---:R-:W-:Y:S05]  /*26690*/  @!P3 NANOSLEEP.SYNCS 0x989680 ;  /* 0x009896800000b95d */ /* 0x004fea0003900000 */
[----:B------:R-:W2:Y:S02]  /*266a0*/  @!P3 SYNCS.PHASECHK.TRANS64 P3, [R43+URZ+0x36890], R100 ;  /* 0x036890642b00b5a7 */ /* 0x000ea4000806007f */
[----:B--2---:R-:W-:Y:S05]  /*266b0*/  @!P3 BRA `(.L_x_4157) ;  /* 0xfffffffc00f0b947 */ /* 0x004fea000383ffff */
[----:B------:R-:W-:Y:S05]  /*266c0*/  BRA `(.L_x_4438) ;  /* 0xfffffe3800e87947 */ /* 0x000fea000383ffff */
.L_x_4163:
[----:B0-----:R0:W1:Y:S02]  /*266d0*/  SYNCS.PHASECHK.TRANS64.TRYWAIT P2, [R43+URZ+0x368b0], R100 ;  /* 0x0368b0642b0075a7 */ /* 0x001064000804017f */
[----:B-1----:R-:W-:Y:S05]  /*266e0*/  @!P2 NANOSLEEP.SYNCS 0x989680 ;  /* 0x009896800000a95d */ /* 0x002fea0003900000 */
[----:B------:R-:W1:Y:S02]  /*266f0*/  @!P2 SYNCS.PHASECHK.TRANS64 P2, [R43+URZ+0x368b0], R100 ;  /* 0x0368b0642b00a5a7 */ /* 0x000e64000804007f */
[----:B-1----:R-:W-:Y:S05]  /*26700*/  @!P2 BRA `(.L_x_4163) ;  /* 0xfffffffc00f0a947 */ /* 0x002fea000383ffff */
[----:B------:R-:W-:Y:S05]  /*26710*/  BRA `(.L_x_4439) ;  /* 0xfffffe4000007947 */ /* 0x000fea000383ffff */
.L_x_4181:
        /* <DEDUP_REMOVED lines=8> */
.L_x_4441:
[----:B------:R-:W-:Y:S05]  /*267a0*/  BSYNC B1 ;  /* 0x0000000000017941 */ /* 0x000fea0003800000 */
.L_x_4440:
        /* <DEDUP_REMOVED lines=8> */
.L_x_4442:
[----:B------:R-:W-:Y:S02]  /*26830*/  IMAD.MOV.U32 R13, RZ, RZ, R27 ;  /* 0x000000ffff0d7224 */ /* 0x000fe400078e001b */
[----:B------:R-:W-:-:S07]  /*26840*/  IMAD.MOV.U32 R3, RZ, RZ, R14 ;  /* 0x000000ffff037224 */ /* 0x000fce00078e000e */
[----:B------:R-:W-:Y:S05]  /*26850*/  WARPSYNC.COLLECTIVE R15, `(.L_x_4443) ;  /* 0x000000000f087348 */ /* 0x000fea0003c00000 */
[----:B------:R0:W1:Y:S02]  /*26860*/  SHFL.IDX P6, R14, R13, R12, R11 ;  /* 0x0000000c0d0e7389 */ /* 0x00006400000c000b */
[----:B01----:R-:W-:Y:S01]  /*26870*/  ENDCOLLECTIVE ;  /* 0x000000000000791b */ /* 0x003fe20003800000 */
.L_x_4443:
[----:B------:R-:W-:Y:S02]  /*26880*/  IMAD.MOV.U32 R13, RZ, RZ, R26 ;  /* 0x000000ffff0d7224 */ /* 0x000fe400078e001a */
[----:B------:R-:W-:-:S07]  /*26890*/  IMAD.MOV.U32 R4, RZ, RZ, R14 ;  /* 0x000000ffff047224 */ /* 0x000fce00078e000e */
[----:B------:R-:W-:Y:S05]  /*268a0*/  WARPSYNC.COLLECTIVE R15, `(.L_x_4444) ;  /* 0x000000000f087348 */ /* 0x000fea0003c00000 */
[----:B------:R0:W1:Y:S02]  /*268b0*/  SHFL.IDX P6, R14, R13, R12, R11 ;  /* 0x0000000c0d0e7389 */ /* 0x00006400000c000b */
[----:B01----:R-:W-:Y:S01]  /*268c0*/  ENDCOLLECTIVE ;  /* 0x000000000000791b */ /* 0x003fe20003800000 */
.L_x_4444:
[----:B------:R-:W-:Y:S05]  /*268d0*/  BRA `(.L_x_4445) ;  /* 0xfffffe4c00947947 */ /* 0x000fea000383ffff */
.L_x_4185:
[----:B0-----:R0:W1:Y:S02]  /*268e0*/  SYNCS.PHASECHK.TRANS64.TRYWAIT P0, [R16+URZ+0x36800], R7 ;  /* 0x03680007100075a7 */ /* 0x001064000800017f */
[----:B-1----:R-:W-:Y:S05]  /*268f0*/  @!P0 NANOSLEEP.SYNCS 0x989680 ;  /* 0x009896800000895d */ /* 0x002fea0003900000 */
[----:B------:R-:W1:Y:S02]  /*26900*/  @!P0 SYNCS.PHASECHK.TRANS64 P0, [R16+URZ+0x36800], R7 ;  /* 0x03680007100085a7 */ /* 0x000e64000800007f */
[----:B-1----:R-:W-:Y:S05]  /*26910*/  @!P0 BRA `(.L_x_4185) ;  /* 0xfffffffc00f08947 */ /* 0x002fea000383ffff */
[----:B------:R-:W-:Y:S05]  /*26920*/  BRA `(.L_x_4446) ;  /* 0xfffffe5800247947 */ /* 0x000fea000383ffff */
.L_x_4209:
        /* <DEDUP_REMOVED lines=8> */
.L_x_4448:
[----:B------:R-:W-:Y:S05]  /*269b0*/  BSYNC B1 ;  /* 0x0000000000017941 */ /* 0x000fea0003800000 */
.L_x_4447:
        /* <DEDUP_REMOVED lines=8> */
.L_x_4449:
[----:B------:R-:W-:Y:S02]  /*26a40*/  IMAD.MOV.U32 R41, RZ, RZ, R3 ;  /* 0x000000ffff297224 */ /* 0x000fe400078e0003 */
[----:B------:R-:W-:Y:S02]  /*26a50*/  IMAD.MOV.U32 R13, RZ, RZ, R27 ;  /* 0x000000ffff0d7224 */ /* 0x000fe400078e001b */
[----:B------:R-:W-:-:S07]  /*26a60*/  IMAD.MOV.U32 R0, RZ, RZ, R14 ;  /* 0x000000ffff007224 */ /* 0x000fce00078e000e */
[----:B------:R-:W-:Y:S05]  /*26a70*/  WARPSYNC.COLLECTIVE R15, `(.L_x_4450) ;  /* 0x000000000f087348 */ /* 0x000fea0003c00000 */
[----:B------:R0:W1:Y:S02]  /*26a80*/  SHFL.IDX P6, R14, R13, R12, R11 ;  /* 0x0000000c0d0e7389 */ /* 0x00006400000c000b */
[----:B01----:R-:W-:Y:S01]  /*26a90*/  ENDCOLLECTIVE ;  /* 0x000000000000791b */ /* 0x003fe20003800000 */
.L_x_4450:
[----:B------:R-:W-:Y:S02]  /*26aa0*/  IMAD.MOV.U32 R40, RZ, RZ, R0 ;  /* 0x000000ffff287224 */ /* 0x000fe400078e0000 */
[----:B------:R-:W-:Y:S02]  /*26ab0*/  IMAD.MOV.U32 R13, RZ, RZ, R26 ;  /* 0x000000ffff0d7224 */ /* 0x000fe400078e001a */
[----:B------:R-:W-:-:S07]  /*26ac0*/  IMAD.MOV.U32 R5, RZ, RZ, R14 ;  /* 0x000000ffff057224 */ /* 0x000fce00078e000e */
[----:B------:R-:W-:Y:S05]  /*26ad0*/  WARPSYNC.COLLECTIVE R15, `(.L_x_4451) ;  /* 0x000000000f087348 */ /* 0x000fea0003c00000 */
[----:B------:R0:W1:Y:S02]  /*26ae0*/  SHFL.IDX P6, R14, R13, R12, R11 ;  /* 0x0000000c0d0e7389 */ /* 0x00006400000c000b */
[----:B01----:R-:W-:Y:S01]  /*26af0*/  ENDCOLLECTIVE ;  /* 0x000000000000791b */ /* 0x003fe20003800000 */
.L_x_4451:
[----:B------:R-:W-:Y:S05]  /*26b00*/  BRA `(.L_x_4452) ;  /* 0xfffffe7400d07947 */ /* 0x000fea000383ffff */
.L_x_4213:
[----:B0-----:R0:W1:Y:S02]  /*26b10*/  SYNCS.PHASECHK.TRANS64.TRYWAIT P0, [R16+URZ+0x36800], R5 ;  /* 0x03680005100075a7 */ /* 0x001064000800017f */
[----:B-1----:R-:W-:Y:S05]  /*26b20*/  @!P0 NANOSLEEP.SYNCS 0x989680 ;  /* 0x009896800000895d */ /* 0x002fea0003900000 */
[----:B------:R-:W1:Y:S02]  /*26b30*/  @!P0 SYNCS.PHASECHK.TRANS64 P0, [R16+URZ+0x36800], R5 ;  /* 0x03680005100085a7 */ /* 0x000e64000800007f */
[----:B-1----:R-:W-:Y:S05]  /*26b40*/  @!P0 BRA `(.L_x_4213) ;  /* 0xfffffffc00f08947 */ /* 0x002fea000383ffff */
[----:B------:R-:W-:Y:S05]  /*26b50*/  BRA `(.L_x_4453) ;  /* 0xfffffe7c00c47947 */ /* 0x000fea000383ffff */
.L_x_4227:
[----:B-1----:R1:W2:Y:S02]  /*26b60*/  SYNCS.PHASECHK.TRANS64.TRYWAIT P2, [R6+URZ+0x36830], R3 ;  /* 0x03683003060075a7 */ /* 0x0022a4000804017f */
[----:B--2---:R-:W-:Y:S05]  /*26b70*/  @!P2 NANOSLEEP.SYNCS 0x989680 ;  /* 0x009896800000a95d */ /* 0x004fea0003900000 */
[----:B------:R-:W2:Y:S02]  /*26b80*/  @!P2 SYNCS.PHASECHK.TRANS64 P2, [R6+URZ+0x36830], R3 ;  /* 0x036830030600a5a7 */ /* 0x000ea4000804007f */
[----:B--2---:R-:W-:Y:S05]  /*26b90*/  @!P2 BRA `(.L_x_4227) ;  /* 0xfffffffc00f0a947 */ /* 0x004fea000383ffff */
[----:B------:R-:W-:Y:S05]  /*26ba0*/  BRA `(.L_x_4226) ;  /* 0xfffffea000e47947 */ /* 0x000fea000383ffff */
.L_x_4234:
[----:B-1----:R1:W2:Y:S02]  /*26bb0*/  SYNCS.PHASECHK.TRANS64.TRYWAIT P2, [R11+URZ+0x36830], R4 ;  /* 0x036830040b0075a7 */ /* 0x0022a4000804017f */
[----:B--2---:R-:W-:Y:S05]  /*26bc0*/  @!P2 NANOSLEEP.SYNCS 0x989680 ;  /* 0x009896800000a95d */ /* 0x004fea0003900000 */
[----:B------:R-:W2:Y:S02]  /*26bd0*/  @!P2 SYNCS.PHASECHK.TRANS64 P2, [R11+URZ+0x36830], R4 ;  /* 0x036830040b00a5a7 */ /* 0x000ea4000804007f */
[----:B--2---:R-:W-:Y:S05]  /*26be0*/  @!P2 BRA `(.L_x_4234) ;  /* 0xfffffffc00f0a947 */ /* 0x004fea000383ffff */
[----:B------:R-:W-:Y:S05]  /*26bf0*/  BRA `(.L_x_4233) ;  /* 0xfffffef400cc7947 */ /* 0x000fea000383ffff */
.L_x_4239:
[----:B-1----:R1:W2:Y:S02]  /*26c00*/  SYNCS.PHASECHK.TRANS64.TRYWAIT P2, [R9+URZ+0x36850], R0 ;  /* 0x03685000090075a7 */ /* 0x0022a4000804017f */
[----:B--2---:R-:W-:Y:S05]  /*26c10*/  @!P2 NANOSLEEP.SYNCS 0x989680 ;  /* 0x009896800000a95d */ /* 0x004fea0003900000 */
[----:B------:R-:W2:Y:S02]  /*26c20*/  @!P2 SYNCS.PHASECHK.TRANS64 P2, [R9+URZ+0x36850], R0 ;  /* 0x036850000900a5a7 */ /* 0x000ea4000804007f */
[----:B--2---:R-:W-:Y:S05]  /*26c30*/  @!P2 BRA `(.L_x_4239) ;  /* 0xfffffffc00f0a947 */ /* 0x004fea000383ffff */
[----:B------:R-:W-:Y:S05]  /*26c40*/  BRA `(.L_x_4238) ;  /* 0xffffff2c00687947 */ /* 0x000fea000383ffff */
.L_x_4245:
[----:B-1----:R1:W2:Y:S02]  /*26c50*/  SYNCS.PHASECHK.TRANS64.TRYWAIT P0, [R6+URZ+0x36850], R3 ;  /* 0x03685003060075a7 */ /* 0x0022a4000800017f */
[----:B--2---:R-:W-:Y:S05]  /*26c60*/  @!P0 NANOSLEEP.SYNCS 0x989680 ;  /* 0x009896800000895d */ /* 0x004fea0003900000 */
[----:B------:R-:W2:Y:S02]  /*26c70*/  @!P0 SYNCS.PHASECHK.TRANS64 P0, [R6+URZ+0x36850], R3 ;  /* 0x03685003060085a7 */ /* 0x000ea4000800007f */
[----:B--2---:R-:W-:Y:S05]  /*26c80*/  @!P0 BRA `(.L_x_4245) ;  /* 0xfffffffc00f08947 */ /* 0x004fea000383ffff */
[----:B------:R-:W-:Y:S05]  /*26c90*/  BRA `(.L_x_4244) ;  /* 0xffffff4800607947 */ /* 0x000fea000383ffff */
.L_x_4281:
        /* <DEDUP_REMOVED lines=11> */
.L_x_4455:
[----:B------:R-:W-:Y:S05]  /*26d50*/  BSYNC B1 ;  /* 0x0000000000017941 */ /* 0x000fea0003800000 */
.L_x_4454:
[----:B------:R-:W-:Y:S05]  /*26d60*/  BRA `(.L_x_4456) ;  /* 0xffffff8c00747947 */ /* 0x000fea000383ffff */
.L_x_4283:
[----:B------:R-:W-:Y:S01]  /*26d70*/  BSSY B1, `(.L_x_4457) ;  /* 0x0000006000017945 */ /* 0x000fe20003800000 */
[----:B------:R-:W-:-:S07]  /*26d80*/  IMAD.MOV.U32 R15, RZ, RZ, -0x1 ;  /* 0xffffffffff0f7424 */ /* 0x000fce00078e00ff */
[----:B0-----:R-:W-:Y:S05]  /*26d90*/  WARPSYNC.COLLECTIVE R15, `(.L_x_4458) ;  /* 0x000000000f0c7348 */ /* 0x001fea0003c00000 */
[----:B------:R-:W-:Y:S02]  /*26da0*/  ELECT P6, UR62, PT ;  /* 0x00000000003e782f */ /* 0x000fe400038c0000 */
[----:B------:R-:W-:Y:S01]  /*26db0*/  MOV R14, UR62 ;  /* 0x0000003e000e7c02 */ /* 0x000fe20008000f00 */
[----:B0-----:R-:W-:Y:S10]  /*26dc0*/  ENDCOLLECTIVE ;  /* 0x000000000000791b */ /* 0x001ff40003800000 */
.L_x_4458:
[----:B------:R-:W-:Y:S05]  /*26dd0*/  BSYNC B1 ;  /* 0x0000000000017941 */ /* 0x000fea0003800000 */
.L_x_4457:
[----:B------:R-:W-:Y:S01]  /*26de0*/  PLOP3.LUT P2, PT, P6, PT, PT, 0x80, 0x0 ;  /* 0x000000000000781c */ /* 0x000fe2000374f070 */
[----:B------:R-:W-:-:S12]  /*26df0*/  BRA `(.L_x_4282) ;  /* 0xffffff8c00687947 */ /* 0x000fd8000383ffff */
.L_x_4285:
[----:B0-----:R-:W2:Y:S02]  /*26e00*/  LDL R3, [R1+0x4] ;  /* 0x0000040001037983 */ /* 0x001ea40000100800 */
[----:B--2---:R0:W1:Y:S02]  /*26e10*/  SYNCS.PHASECHK.TRANS64.TRYWAIT P0, [R3+URZ+0x36820], R2 ;  /* 0x03682002030075a7 */ /* 0x004064000800017f */
[----:B-1----:R-:W-:Y:S05]  /*26e20*/  @!P0 NANOSLEEP.SYNCS 0x989680 ;  /* 0x009896800000895d */ /* 0x002fea0003900000 */
[----:B------:R-:W1:Y:S02]  /*26e30*/  @!P0 SYNCS.PHASECHK.TRANS64 P0, [R3+URZ+0x36820], R2 ;  /* 0x03682002030085a7 */ /* 0x000e64000800007f */
[----:B-1----:R-:W-:Y:S05]  /*26e40*/  @!P0 BRA `(.L_x_4285) ;  /* 0xfffffffc00ec8947 */ /* 0x002fea000383ffff */
[----:B------:R-:W-:Y:S05]  /*26e50*/  BRA `(.L_x_4459) ;  /* 0xffffff8c00787947 */ /* 0x000fea000383ffff */
.L_x_4289:
[----:B0-----:R0:W1:Y:S02]  /*26e60*/  SYNCS.PHASECHK.TRANS64.TRYWAIT P0, [R5+URZ+0x368a0], R8 ;  /* 0x0368a008050075a7 */ /* 0x001064000800017f */
[----:B-1----:R-:W-:Y:S05]  /*26e70*/  @!P0 NANOSLEEP.SYNCS 0x989680 ;  /* 0x009896800000895d */ /* 0x002fea0003900000 */
[----:B------:R-:W1:Y:S02]  /*26e80*/  @!P0 SYNCS.PHASECHK.TRANS64 P0, [R5+URZ+0x368a0], R8 ;  /* 0x0368a008050085a7 */ /* 0x000e64000800007f */
[----:B-1----:R-:W-:Y:S05]  /*26e90*/  @!P0 BRA `(.L_x_4289) ;  /* 0xfffffffc00f08947 */ /* 0x002fea000383ffff */
[----:B------:R-:W-:Y:S05]  /*26ea0*/  BRA `(.L_x_4460) ;  /* 0xffffff8c009c7947 */ /* 0x000fea000383ffff */
.L_x_4296:
[----:B-1----:R1:W2:Y:S02]  /*26eb0*/  SYNCS.PHASECHK.TRANS64.TRYWAIT P0, [R5+URZ+0x368c0], R8 ;  /* 0x0368c008050075a7 */ /* 0x0022a4000800017f */
[----:B--2---:R-:W-:Y:S05]  /*26ec0*/  @!P0 NANOSLEEP.SYNCS 0x989680 ;  /* 0x009896800000895d */ /* 0x004fea0003900000 */
[----:B------:R-:W2:Y:S02]  /*26ed0*/  @!P0 SYNCS.PHASECHK.TRANS64 P0, [R5+URZ+0x368c0], R8 ;  /* 0x0368c008050085a7 */ /* 0x000ea4000800007f */
[----:B--2---:R-:W-:Y:S05]  /*26ee0*/  @!P0 BRA `(.L_x_4296) ;  /* 0xfffffffc00f08947 */ /* 0x004fea000383ffff */
[----:B------:R-:W-:Y:S05]  /*26ef0*/  BRA `(.L_x_4461) ;  /* 0xffffff90009c7947 */ /* 0x000fea000383ffff */
.L_x_4305:
[----:B0-----:R0:W1:Y:S02]  /*26f00*/  SYNCS.PHASECHK.TRANS64.TRYWAIT P0, [R6+URZ+0x368a0], R5 ;  /* 0x0368a005060075a7 */ /* 0x001064000800017f */
[----:B-1----:R-:W-:Y:S05]  /*26f10*/  @!P0 NANOSLEEP.SYNCS 0x989680 ;  /* 0x009896800000895d */ /* 0x002fea0003900000 */
[----:B------:R-:W1:Y:S02]  /*26f20*/  @!P0 SYNCS.PHASECHK.TRANS64 P0, [R6+URZ+0x368a0], R5 ;  /* 0x0368a005060085a7 */ /* 0x000e64000800007f */
[----:B-1----:R-:W-:Y:S05]  /*26f30*/  @!P0 BRA `(.L_x_4305) ;  /* 0xfffffffc00f08947 */ /* 0x002fea000383ffff */
[----:B------:R-:W-:Y:S05]  /*26f40*/  BRA `(.L_x_4462) ;  /* 0xffffff9400e87947 */ /* 0x000fea000383ffff */
.L_x_4312:
[----:B-1----:R1:W2:Y:S02]  /*26f50*/  SYNCS.PHASECHK.TRANS64.TRYWAIT P0, [R6+URZ+0x368c0], R5 ;  /* 0x0368c005060075a7 */ /* 0x0022a4000800017f */
[----:B--2---:R-:W-:Y:S05]  /*26f60*/  @!P0 NANOSLEEP.SYNCS 0x989680 ;  /* 0x009896800000895d */ /* 0x004fea0003900000 */
[----:B------:R-:W2:Y:S02]  /*26f70*/  @!P0 SYNCS.PHASECHK.TRANS64 P0, [R6+URZ+0x368c0], R5 ;  /* 0x0368c005060085a7 */ /* 0x000ea4000800007f */
[----:B--2---:R-:W-:Y:S05]  /*26f80*/  @!P0 BRA `(.L_x_4312) ;  /* 0xfffffffc00f08947 */ /* 0x004fea000383ffff */
[----:B------:R-:W-:Y:S05]  /*26f90*/  BRA `(.L_x_4463) ;  /* 0xffffff9800e47947 */ /* 0x000fea000383ffff */
.L_x_4327:
        /* <DEDUP_REMOVED lines=11> */
.L_x_4465:
[----:B------:R-:W-:Y:S05]  /*27050*/  BSYNC B0 ;  /* 0x0000000000007941 */ /* 0x000fea0003800000 */
.L_x_4464:
[----:B------:R-:W-:Y:S05]  /*27060*/  BRA `(.L_x_4466) ;  /* 0xffffffa4008c7947 */ /* 0x000fea000383ffff */
.L_x_4329:
[----:B------:R-:W-:Y:S01]  /*27070*/  BSSY B0, `(.L_x_4467) ;  /* 0x0000006000007945 */ /* 0x000fe20003800000 */
[----:B------:R-:W-:-:S07]  /*27080*/  IMAD.MOV.U32 R15, RZ, RZ, -0x1 ;  /* 0xffffffffff0f7424 */ /* 0x000fce00078e00ff */
[----:B0-----:R-:W-:Y:S05]  /*27090*/  WARPSYNC.COLLECTIVE R15, `(.L_x_4468) ;  /* 0x000000000f0c7348 */ /* 0x001fea0003c00000 */
[----:B------:R-:W-:Y:S02]  /*270a0*/  ELECT P6, UR62, PT ;  /* 0x00000000003e782f */ /* 0x000fe400038c0000 */
[----:B------:R-:W-:Y:S01]  /*270b0*/  MOV R14, UR62 ;  /* 0x0000003e000e7c02 */ /* 0x000fe20008000f00 */
[----:B0-----:R-:W-:Y:S10]  /*270c0*/  ENDCOLLECTIVE ;  /* 0x000000000000791b */ /* 0x001ff40003800000 */
.L_x_4468:
[----:B------:R-:W-:Y:S05]  /*270d0*/  BSYNC B0 ;  /* 0x0000000000007941 */ /* 0x000fea0003800000 */
.L_x_4467:
[----:B------:R-:W-:Y:S05]  /*270e0*/  BRA `(.L_x_4469) ;  /* 0xffffffa400987947 */ /* 0x000fea000383ffff */
.L_x_4331:
[----:B0-----:R0:W1:Y:S02]  /*270f0*/  SYNCS.PHASECHK.TRANS64.TRYWAIT P0, [R0+URZ+0x36840], R2 ;  /* 0x03684002000075a7 */ /* 0x001064000800017f */
[----:B-1----:R-:W-:Y:S05]  /*27100*/  @!P0 NANOSLEEP.SYNCS 0x989680 ;  /* 0x009896800000895d */ /* 0x002fea0003900000 */
[----:B------:R-:W1:Y:S02]  /*27110*/  @!P0 SYNCS.PHASECHK.TRANS64 P0, [R0+URZ+0x36840], R2 ;  /* 0x03684002000085a7 */ /* 0x000e64000800007f */
[----:B-1----:R-:W-:Y:S05]  /*27120*/  @!P0 BRA `(.L_x_4331) ;  /* 0xfffffffc00f08947 */ /* 0x002fea000383ffff */
[----:B------:R-:W-:Y:S05]  /*27130*/  BRA `(.L_x_4470) ;  /* 0xffffffa800047947 */ /* 0x000fea000383ffff */
.L_x_4335:
        /* <DEDUP_REMOVED lines=8> */
.L_x_4471:
[----:B------:R-:W-:Y:S02]  /*271c0*/  IMAD.MOV.U32 R13, RZ, RZ, R4 ;  /* 0x000000ffff0d7224 */ /* 0x000fe400078e0004 */
[----:B------:R-:W-:-:S07]  /*271d0*/  IMAD.MOV.U32 R6, RZ, RZ, R14 ;  /* 0x000000ffff067224 */ /* 0x000fce00078e000e */
[----:B------:R-:W-:Y:S05]  /*271e0*/  WARPSYNC.COLLECTIVE R15, `(.L_x_4472) ;  /* 0x000000000f087348 */ /* 0x000fea0003c00000 */
[----:B------:R0:W1:Y:S02]  /*271f0*/  SHFL.IDX P6, R14, R13, R12, R11 ;  /* 0x0000000c0d0e7389 */ /* 0x00006400000c000b */
[----:B01----:R-:W-:Y:S01]  /*27200*/  ENDCOLLECTIVE ;  /* 0x000000000000791b */ /* 0x003fe20003800000 */
.L_x_4472:
[----:B------:R-:W-:Y:S02]  /*27210*/  IMAD.IADD R0, R10, 0x1, R17 ;  /* 0x000000010a007824 */ /* 0x000fe400078e0211 */
[----:B------:R-:W-:Y:S02]  /*27220*/  IMAD R2, R9, R7, RZ ;  /* 0x0000000709027224 */ /* 0x000fe400078e02ff */
[----:B------:R0:W5:Y:S01]  /*27230*/  LDL R9, [R1+0x30] ;  /* 0x0000300001097983 */ /* 0x0001620000100800 */
[----:B------:R-:W-:Y:S02]  /*27240*/  IMAD.MOV.U32 R7, RZ, RZ, R14 ;  /* 0x000000ffff077224 */ /* 0x000fe400078e000e */
[----:B------:R-:W-:Y:S01]  /*27250*/  ISETP.GE.AND P2, PT, R0, R2, PT ;  /* 0x000000020000720c */ /* 0x000fe20003f46270 */
[----:B------:R-:W-:Y:S02]  /*27260*/  IMAD.MOV.U32 R13, RZ, RZ, R3 ;  /* 0x000000ffff0d7224 */ /* 0x000fe400078e0003 */
[----:B------:R-:W-:-:S02]  /*27270*/  IMAD.MOV.U32 R12, RZ, RZ, 0x1 ;  /* 0x00000001ff0c7424 */ /* 0x000fc400078e00ff */
[----:B0-----:R-:W-:-:S08]  /*27280*/  VIADD R5, R0, 0x10 ;  /* 0x0000001000057836 */ /* 0x001fd00000000000 */
[----:B-----5:R-:W-:Y:S05]  /*27290*/  WARPSYNC.COLLECTIVE R15, `(.L_x_4473) ;  /* 0x000000000f087348 */ /* 0x020fea0003c00000 */
[----:B------:R0:W1:Y:S02]  /*272a0*/  SHFL.IDX P6, R14, R13, R12, R11 ;  /* 0x0000000c0d0e7389 */ /* 0x00006400000c000b */
[----:B01---5:R-:W-:Y:S01]  /*272b0*/  ENDCOLLECTIVE ;  /* 0x000000000000791b */ /* 0x023fe20003800000 */
.L_x_4473:
        /* <DEDUP_REMOVED lines=17> */
.L_x_4474:
[----:B------:R-:W-:Y:S02]  /*273d0*/  IMAD.MOV.U32 R13, RZ, RZ, R3 ;  /* 0x000000ffff0d7224 */ /* 0x000fe400078e0003 */
[----:B------:R-:W-:Y:S02]  /*273e0*/  IMAD.MOV.U32 R12, RZ, RZ, 0x2 ;  /* 0x00000002ff0c7424 */ /* 0x000fe400078e00ff */
[----:B------:R-:W-:-:S07]  /*273f0*/  IMAD.MOV.U32 R5, RZ, RZ, R14 ;  /* 0x000000ffff057224 */ /* 0x000fce00078e000e */
[----:B------:R-:W-:Y:S05]  /*27400*/  WARPSYNC.COLLECTIVE R15, `(.L_x_4475) ;  /* 0x000000000f087348 */ /* 0x000fea0003c00000 */
[----:B------:R0:W1:Y:S02]  /*27410*/  SHFL.IDX P6, R14, R13, R12, R11 ;  /* 0x0000000c0d0e7389 */ /* 0x00006400000c000b */
[----:B01----:R-:W-:Y:S01]  /*27420*/  ENDCOLLECTIVE ;  /* 0x000000000000791b */ /* 0x003fe20003800000 */
.L_x_4475:
        /* <DEDUP_REMOVED lines=17> */
.L_x_4476:
[----:B------:R-:W-:Y:S02]  /*27540*/  IMAD.MOV.U32 R13, RZ, RZ, R3 ;  /* 0x000000ffff0d7224 */ /* 0x000fe400078e0003 */
[----:B------:R-:W-:Y:S02]  /*27550*/  IMAD.MOV.U32 R12, RZ, RZ, 0x3 ;  /* 0x00000003ff0c7424 */ /* 0x000fe400078e00ff */
[----:B------:R-:W-:-:S07]  /*27560*/  IMAD.MOV.U32 R5, RZ, RZ, R14 ;  /* 0x000000ffff057224 */ /* 0x000fce00078e000e */
[----:B------:R-:W-:Y:S05]  /*27570*/  WARPSYNC.COLLECTIVE R15, `(.L_x_4477) ;  /* 0x000000000f087348 */ /* 0x000fea0003c00000 */
[----:B------:R0:W1:Y:S02]  /*27580*/  SHFL.IDX P6, R14, R13, R12, R11 ;  /* 0x0000000c0d0e7389 */ /* 0x00006400000c000b */
[----:B01----:R-:W-:Y:S01]  /*27590*/  ENDCOLLECTIVE ;  /* 0x000000000000791b */ /* 0x003fe20003800000 */
.L_x_4477:
        /* <DEDUP_REMOVED lines=17> */
.L_x_4478:
[----:B------:R-:W-:Y:S02]  /*276b0*/  IMAD.MOV.U32 R13, RZ, RZ, R3 ;  /* 0x000000ffff0d7224 */ /* 0x000fe400078e0003 */
[----:B------:R-:W-:Y:S02]  /*276c0*/  IMAD.MOV.U32 R12, RZ, RZ, 0x4 ;  /* 0x00000004ff0c7424 */ /* 0x000fe400078e00ff */
[----:B------:R-:W-:-:S07]  /*276d0*/  IMAD.MOV.U32 R5, RZ, RZ, R14 ;  /* 0x000000ffff057224 */ /* 0x000fce00078e000e */
[----:B------:R-:W-:Y:S05]  /*276e0*/  WARPSYNC.COLLECTIVE R15, `(.L_x_4479) ;  /* 0x000000000f087348 */ /* 0x000fea0003c00000 */
[----:B------:R0:W1:Y:S02]  /*276f0*/  SHFL.IDX P6, R14, R13, R12, R11 ;  /* 0x0000000c0d0e7389 */ /* 0x00006400000c000b */
[----:B01----:R-:W-:Y:S01]  /*27700*/  ENDCOLLECTIVE ;  /* 0x000000000000791b */ /* 0x003fe20003800000 */
.L_x_4479:
        /* <DEDUP_REMOVED lines=17> */
.L_x_4480:
[----:B------:R-:W-:Y:S02]  /*27820*/  IMAD.MOV.U32 R13, RZ, RZ, R3 ;  /* 0x000000ffff0d7224 */ /* 0x000fe400078e0003 */
[----:B------:R-:W-:Y:S02]  /*27830*/  IMAD.MOV.U32 R12, RZ, RZ, 0x5 ;  /* 0x00000005ff0c7424 */ /* 0x000fe400078e00ff */
[----:B------:R-:W-:-:S07]  /*27840*/  IMAD.MOV.U32 R5, RZ, RZ, R14 ;  /* 0x000000ffff057224 */ /* 0x000fce00078e000e */
[----:B------:R-:W-:Y:S05]  /*27850*/  WARPSYNC.COLLECTIVE R15, `(.L_x_4481) ;  /* 0x000000000f087348 */ /* 0x000fea0003c00000 */
[----:B------:R0:W1:Y:S02]  /*27860*/  SHFL.IDX P6, R14, R13, R12, R11 ;  /* 0x0000000c0d0e7389 */ /* 0x00006400000c000b */
[----:B01----:R-:W-:Y:S01]  /*27870*/  ENDCOLLECTIVE ;  /* 0x000000000000791b */ /* 0x003fe20003800000 */
.L_x_4481:
        /* <DEDUP_REMOVED lines=17> */
.L_x_4482:
[----:B------:R-:W-:Y:S02]  /*27990*/  IMAD.MOV.U32 R13, RZ, RZ, R3 ;  /* 0x000000ffff0d7224 */ /* 0x000fe400078e0003 */
[----:B------:R-:W-:Y:S02]  /*279a0*/  IMAD.MOV.U32 R12, RZ, RZ, 0x6 ;  /* 0x00000006ff0c7424 */ /* 0x000fe400078e00ff */
[----:B------:R-:W-:-:S07]  /*279b0*/  IMAD.MOV.U32 R5, RZ, RZ, R14 ;  /* 0x000000ffff057224 */ /* 0x000fce00078e000e */
[----:B------:R-:W-:Y:S05]  /*279c0*/  WARPSYNC.COLLECTIVE R15, `(.L_x_4483) ;  /* 0x000000000f087348 */ /* 0x000fea0003c00000 */
[----:B------:R0:W1:Y:S02]  /*279d0*/  SHFL.IDX P6, R14, R13, R12, R11 ;  /* 0x0000000c0d0e7389 */ /* 0x00006400000c000b */
[----:B01----:R-:W-:Y:S01]  /*279e0*/  ENDCOLLECTIVE ;  /* 0x000000000000791b */ /* 0x003fe20003800000 */
.L_x_4483:
        /* <DEDUP_REMOVED lines=17> */
.L_x_4484:
[----:B------:R-:W-:Y:S02]  /*27b00*/  IMAD.MOV.U32 R13, RZ, RZ, R3 ;  /* 0x000000ffff0d7224 */ /* 0x000fe400078e0003 */
[----:B------:R-:W-:Y:S02]  /*27b10*/  IMAD.MOV.U32 R12, RZ, RZ, 0x7 ;  /* 0x00000007ff0c7424 */ /* 0x000fe400078e00ff */
[----:B------:R-:W-:-:S07]  /*27b20*/  IMAD.MOV.U32 R5, RZ, RZ, R14 ;  /* 0x000000ffff057224 */ /* 0x000fce00078e000e */
[----:B------:R-:W-:Y:S05]  /*27b30*/  WARPSYNC.COLLECTIVE R15, `(.L_x_4485) ;  /* 0x000000000f087348 */ /* 0x000fea0003c00000 */
[----:B------:R0:W1:Y:S02]  /*27b40*/  SHFL.IDX P6, R14, R13, R12, R11 ;  /* 0x0000000c0d0e7389 */ /* 0x00006400000c000b */
[----:B01----:R-:W-:Y:S01]  /*27b50*/  ENDCOLLECTIVE ;  /* 0x000000000000791b */ /* 0x003fe20003800000 */
.L_x_4485:
        /* <DEDUP_REMOVED lines=14> */
.L_x_4486:
[----:B------:R-:W-:Y:S01]  /*27c40*/  @!PT LDS RZ, [RZ] ;  /* 0x00000000fffff984 */ /* 0x000fe20000000800 */
[----:B------:R-:W-:Y:S01]  /*27c50*/  @!PT LDS RZ, [RZ] ;  /* 0x00000000fffff984 */ /* 0x000fe20000000800 */
[----:B------:R-:W-:Y:S01]  /*27c60*/  @!PT LDS RZ, [RZ] ;  /* 0x00000000fffff984 */ /* 0x000fe20000000800 */
[----:B------:R3:W-:Y:S01]  /*27c70*/  @!P2 LDGSTS.E.BYPASS.LTC128B.128 [R9+0x20400], desc[UR60][R6.64+0x100], !P1 ;  /* 0x204001000609afae */ /* 0x0007e2000c901d7c */
[----:B------:R-:W-:Y:S01]  /*27c80*/  IMAD.MOV.U32 R3, RZ, RZ, R14 ;  /* 0x000000ffff037224 */ /* 0x000fe200078e000e */
[----:B------:R-:W-:Y:S06]  /*27c90*/  BRA `(.L_x_4487) ;  /* 0xffffffa800ec7947 */ /* 0x000fec000383ffff */
.L_x_4340:
[----:B0-----:R-:W2:Y:S02]  /*27ca0*/  LDL R2, [R1+0x4] ;  /* 0x0000040001027983 */ /* 0x001ea40000100800 */
[----:B--2---:R0:W2:Y:S02]  /*27cb0*/  SYNCS.PHASECHK.TRANS64.TRYWAIT P0, [R2+URZ+0x36820], R0 ;  /* 0x03682000020075a7 */ /* 0x0040a4000800017f */
[----:B--2---:R-:W-:Y:S05]  /*27cc0*/  @!P0 NANOSLEEP.SYNCS 0x989680 ;  /* 0x009896800000895d */ /* 0x004fea0003900000 */
[----:B------:R-:W2:Y:S02]  /*27cd0*/  @!P0 SYNCS.PHASECHK.TRANS64 P0, [R2+URZ+0x36820], R0 ;  /* 0x03682000020085a7 */ /* 0x000ea4000800007f */
[----:B--2---:R-:W-:Y:S05]  /*27ce0*/  @!P0 BRA `(.L_x_4340) ;  /* 0xfffffffc00ec8947 */ /* 0x004fea000383ffff */
[----:B------:R-:W-:Y:S05]  /*27cf0*/  BRA `(.L_x_4488) ;  /* 0xffffffac00647947 */ /* 0x000fea000383ffff */
.L_x_4349:
[----:B--2---:R2:W3:Y:S02]  /*27d00*/  SYNCS.PHASECHK.TRANS64.TRYWAIT P0, [R3+URZ+0x36840], R2 ;  /* 0x03684002030075a7 */ /* 0x0044e4000800017f */
[----:B---3--:R-:W-:Y:S05]  /*27d10*/  @!P0 NANOSLEEP.SYNCS 0x989680 ;  /* 0x009896800000895d */ /* 0x008fea0003900000 */
[----:B------:R-:W3:Y:S02]  /*27d20*/  @!P0 SYNCS.PHASECHK.TRANS64 P0, [R3+URZ+0x36840], R2 ;  /* 0x03684002030085a7 */ /* 0x000ee4000800007f */
[----:B---3--:R-:W-:Y:S05]  /*27d30*/  @!P0 BRA `(.L_x_4349) ;  /* 0xfffffffc00f08947 */ /* 0x008fea000383ffff */
[----:B------:R-:W-:Y:S05]  /*27d40*/  BRA `(.L_x_4489) ;  /* 0xffffffb000307947 */ /* 0x000fea000383ffff */
.L_x_4356:
[----:B0-----:R0:W1:Y:S02]  /*27d50*/  SYNCS.PHASECHK.TRANS64.TRYWAIT P0, [R2+URZ+0x36860], R3 ;  /* 0x03686003020075a7 */ /* 0x001064000800017f */
[----:B-1----:R-:W-:Y:S05]  /*27d60*/  @!P0 NANOSLEEP.SYNCS 0x989680 ;  /* 0x009896800000895d */ /* 0x002fea0003900000 */
[----:B------:R-:W1:Y:S02]  /*27d70*/  @!P0 SYNCS.PHASECHK.TRANS64 P0, [R2+URZ+0x36860], R3 ;  /* 0x03686003020085a7 */ /* 0x000e64000800007f */
[----:B-1----:R-:W-:Y:S05]  /*27d80*/  @!P0 BRA `(.L_x_4356) ;  /* 0xfffffffc00f08947 */ /* 0x002fea000383ffff */
[----:B------:R-:W-:Y:S05]  /*27d90*/  BRA `(.L_x_4490) ;  /* 0xffffffb4004c7947 */ /* 0x000fea000383ffff */
.L_x_4367:
[----:B--2---:R2:W3:Y:S02]  /*27da0*/  SYNCS.PHASECHK.TRANS64.TRYWAIT P0, [R3+URZ+0x36840], R2 ;  /* 0x03684002030075a7 */ /* 0x0044e4000800017f */
[----:B---3--:R-:W-:Y:S05]  /*27db0*/  @!P0 NANOSLEEP.SYNCS 0x989680 ;  /* 0x009896800000895d */ /* 0x008fea0003900000 */
[----:B------:R-:W3:Y:S02]  /*27dc0*/  @!P0 SYNCS.PHASECHK.TRANS64 P0, [R3+URZ+0x36840], R2 ;  /* 0x03684002030085a7 */ /* 0x000ee4000800007f */
[----:B---3--:R-:W-:Y:S05]  /*27dd0*/  @!P0 BRA `(.L_x_4367) ;  /* 0xfffffffc00f08947 */ /* 0x008fea000383ffff */
[----:B------:R-:W-:Y:S05]  /*27de0*/  BRA `(.L_x_4491) ;  /* 0xffffffbc003c7947 */ /* 0x000fea000383ffff */
.L_x_4374:
[----:B-1----:R1:W2:Y:S02]  /*27df0*/  SYNCS.PHASECHK.TRANS64.TRYWAIT P0, [R2+URZ+0x36860], R3 ;  /* 0x03686003020075a7 */ /* 0x0022a4000800017f */
[----:B--2---:R-:W-:Y:S05]  /*27e00*/  @!P0 NANOSLEEP.SYNCS 0x989680 ;  /* 0x009896800000895d */ /* 0x004fea0003900000 */
[----:B------:R-:W2:Y:S02]  /*27e10*/  @!P0 SYNCS.PHASECHK.TRANS64 P0, [R2+URZ+0x36860], R3 ;  /* 0x03686003020085a7 */ /* 0x000ea4000800007f */
[----:B--2---:R-:W-:Y:S05]  /*27e20*/  @!P0 BRA `(.L_x_4374) ;  /* 0xfffffffc00f08947 */ /* 0x004fea000383ffff */
[----:B------:R-:W-:Y:S05]  /*27e30*/  BRA `(.L_x_4492) ;  /* 0xffffffc000587947 */ /* 0x000fea000383ffff */
.L_x_4385:
[----:B---3--:R3:W4:Y:S02]  /*27e40*/  SYNCS.PHASECHK.TRANS64.TRYWAIT P0, [R3+URZ+0x36840], R2 ;  /* 0x03684002030075a7 */ /* 0x008724000800017f */
[----:B----4-:R-:W-:Y:S05]  /*27e50*/  @!P0 NANOSLEEP.SYNCS 0x989680 ;  /* 0x009896800000895d */ /* 0x010fea0003900000 */
[----:B------:R-:W4:Y:S02]  /*27e60*/  @!P0 SYNCS.PHASECHK.TRANS64 P0, [R3+URZ+0x36840], R2 ;  /* 0x03684002030085a7 */ /* 0x000f24000800007f */
[----:B----4-:R-:W-:Y:S05]  /*27e70*/  @!P0 BRA `(.L_x_4385) ;  /* 0xfffffffc00f08947 */ /* 0x010fea000383ffff */
[----:B------:R-:W-:Y:S05]  /*27e80*/  BRA `(.L_x_4493) ;  /* 0xffffffc8001c7947 */ /* 0x000fea000383ffff */
.L_x_4392:
[----:B-1----:R1:W2:Y:S02]  /*27e90*/  SYNCS.PHASECHK.TRANS64.TRYWAIT P0, [R2+URZ+0x36860], R5 ;  /* 0x03686005020075a7 */ /* 0x0022a4000800017f */
[----:B--2---:R-:W-:Y:S05]  /*27ea0*/  @!P0 NANOSLEEP.SYNCS 0x989680 ;  /* 0x009896800000895d */ /* 0x004fea0003900000 */
[----:B------:R-:W2:Y:S02]  /*27eb0*/  @!P0 SYNCS.PHASECHK.TRANS64 P0, [R2+URZ+0x36860], R5 ;  /* 0x03686005020085a7 */ /* 0x000ea4000800007f */
[----:B--2---:R-:W-:Y:S05]  /*27ec0*/  @!P0 BRA `(.L_x_4392) ;  /* 0xfffffffc00f08947 */ /* 0x004fea000383ffff */
[----:B------:R-:W-:Y:S05]  /*27ed0*/  BRA `(.L_x_4494) ;  /* 0xffffffcc00347947 */ /* 0x000fea000383ffff */
.L_x_4405:
[----:B--2---:R2:W4:Y:S02]  /*27ee0*/  SYNCS.PHASECHK.TRANS64.TRYWAIT P0, [R2+URZ+0x36860], R0 ;  /* 0x03686000020075a7 */ /* 0x004524000800017f */
[----:B----4-:R-:W-:Y:S05]  /*27ef0*/  @!P0 NANOSLEEP.SYNCS 0x989680 ;  /* 0x009896800000895d */ /* 0x010fea0003900000 */
[----:B------:R-:W4:Y:S02]  /*27f00*/  @!P0 SYNCS.PHASECHK.TRANS64 P0, [R2+URZ+0x36860], R0 ;  /* 0x03686000020085a7 */ /* 0x000f24000800007f */
[----:B----4-:R-:W-:Y:S05]  /*27f10*/  @!P0 BRA `(.L_x_4405) ;  /* 0xfffffffc00f08947 */ /* 0x010fea000383ffff */
[----:B------:R-:W-:Y:S05]  /*27f20*/  BRA `(.L_x_4495) ;  /* 0xffffffd000d87947 */ /* 0x000fea000383ffff */
.L_x_4414:
[----:B------:R-:W-:Y:S01]  /*27f30*/  BSSY B0, `(.L_x_4496) ;  /* 0x0000008000007945 */ /* 0x000fe20003800000 */
[----:B------:R-:W-:Y:S02]  /*27f40*/  IMAD.MOV.U32 R13, RZ, RZ, R16 ;  /* 0x000000ffff0d7224 */ /* 0x000fe400078e0010 */
[----:B------:R-:W-:Y:S02]  /*27f50*/  IMAD.MOV.U32 R12, RZ, RZ, RZ ;  /* 0x000000ffff0c7224 */ /* 0x000fe400078e00ff */
[----:B------:R-:W-:Y:S02]  /*27f60*/  IMAD.MOV.U32 R11, RZ, RZ, 0x1f ;  /* 0x0000001fff0b7424 */ /* 0x000fe400078e00ff */
[----:B------:R-:W-:-:S07]  /*27f70*/  IMAD.MOV.U32 R15, RZ, RZ, -0x1 ;  /* 0xffffffffff0f7424 */ /* 0x000fce00078e00ff */
[----:B01----:R-:W-:Y:S05]  /*27f80*/  WARPSYNC.COLLECTIVE R15, `(.L_x_4497) ;  /* 0x000000000f087348 */ /* 0x003fea0003c00000 */
[----:B------:R2:W3:Y:S02]  /*27f90*/  SHFL.IDX P6, R14, R13, R12, R11 ;  /* 0x0000000c0d0e7389 */ /* 0x0004e400000c000b */
[----:B0123--:R-:W-:Y:S01]  /*27fa0*/  ENDCOLLECTIVE ;  /* 0x000000000000791b */ /* 0x00ffe20003800000 */
.L_x_4497:
[----:B------:R-:W-:Y:S05]  /*27fb0*/  BSYNC B0 ;  /* 0x0000000000007941 */ /* 0x000fea0003800000 */
.L_x_4496:
        /* <DEDUP_REMOVED lines=10> */
.L_x_4498:
        /* <DEDUP_REMOVED lines=16> */
.L_x_4499:
        /* <DEDUP_REMOVED lines=9> */
.L_x_4500:
        /* <DEDUP_REMOVED lines=8> */
.L_x_4501:
        /* <DEDUP_REMOVED lines=8> */
.L_x_4502:
        /* <DEDUP_REMOVED lines=8> */
.L_x_4503:
        /* <DEDUP_REMOVED lines=9> */
.L_x_4504:
[----:B------:R-:W-:Y:S01]  /*28400*/  IMAD.MOV.U32 R6, RZ, RZ, R14 ;  /* 0x000000ffff067224 */ /* 0x000fe200078e000e */
[----:B------:R-:W-:Y:S06]  /*28410*/  BRA `(.L_x_4505) ;  /* 0xffffffd400b07947 */ /* 0x000fec000383ffff */
.L_x_4419:
        /* <DEDUP_REMOVED lines=8> */
.L_x_4507:
[----:B------:R-:W-:Y:S05]  /*284a0*/  BSYNC B0 ;  /* 0x0000000000007941 */ /* 0x000fea0003800000 */
.L_x_4506:
        /* <DEDUP_REMOVED lines=12> */
.L_x_4508:
        /* <DEDUP_REMOVED lines=8> */
.L_x_4509:
        /* <DEDUP_REMOVED lines=8> */
.L_x_4510:
        /* <DEDUP_REMOVED lines=8> */
.L_x_4511:
        /* <DEDUP_REMOVED lines=9> */
.L_x_4512:
[----:B------:R-:W-:Y:S01]  /*28780*/  IMAD.MOV.U32 R6, RZ, RZ, R14 ;  /* 0x000000ffff067224 */ /* 0x000fe200078e000e */
[----:B------:R-:W-:Y:S06]  /*28790*/  BRA `(.L_x_4513) ;  /* 0xffffffd400707947 */ /* 0x000fec000383ffff */
.L_x_4421:
[----:B------:R-:W-:Y:S01]  /*287a0*/  BSSY B0, `(.L_x_4514) ;  /* 0x0000006000007945 */ /* 0x000fe20003800000 */
[----:B------:R-:W-:Y:S01]  /*287b0*/  PLOP3.LUT P6, PT, P6, PT, PT, 0x8, 0x0 ;  /* 0x000000000000781c */ /* 0x000fe200037ce170 */
[----:B------:R-:W-:-:S12]  /*287c0*/  IMAD.MOV.U32 R15, RZ, RZ, -0x1 ;  /* 0xffffffffff0f7424 */ /* 0x000fd800078e00ff */
[----:B0-----:R-:W-:Y:S05]  /*287d0*/  WARPSYNC.COLLECTIVE R15, `(.L_x_4515) ;  /* 0x000000000f087348 */ /* 0x001fea0003c00000 */
[----:B------:R-:W-:Y:S01]  /*287e0*/  VOTE.ANY R14, PT, P6 ;  /* 0x00000000000e7806 */ /* 0x000fe200030e0100 */
[----:B0-----:R-:W-:Y:S06]  /*287f0*/  ENDCOLLECTIVE ;  /* 0x000000000000791b */ /* 0x001fec0003800000 */
.L_x_4515:
[----:B------:R-:W-:Y:S05]  /*28800*/  BSYNC B0 ;  /* 0x0000000000007941 */ /* 0x000fea0003800000 */
.L_x_4514:
        /* <DEDUP_REMOVED lines=9> */
.L_x_4516:
[----:B------:R-:W-:Y:S01]  /*288a0*/  IMAD.MOV.U32 R17, RZ, RZ, R14 ;  /* 0x000000ffff117224 */ /* 0x000fe200078e000e */
[----:B------:R-:W-:Y:S06]  /*288b0*/  BRA `(.L_x_4517) ;  /* 0xffffffd400607947 */ /* 0x000fec000383ffff */
.L_x_4423:
[----:B------:R-:W-:Y:S01]  /*288c0*/  BSSY B0, `(.L_x_4518) ;  /* 0x0000007000007945 */ /* 0x000fe20003800000 */
[----:B------:R-:W-:Y:S02]  /*288d0*/  IMAD.MOV.U32 R13, RZ, RZ, R5 ;  /* 0x000000ffff0d7224 */ /* 0x000fe400078e0005 */
[----:B------:R-:W-:Y:S02]  /*288e0*/  IMAD.MOV.U32 R11, RZ, RZ, 0x1f ;  /* 0x0000001fff0b7424 */ /* 0x000fe400078e00ff */
[----:B------:R-:W-:-:S07]  /*288f0*/  IMAD.MOV.U32 R15, RZ, RZ, -0x1 ;  /* 0xffffffffff0f7424 */ /* 0x000fce00078e00ff */
[----:B0-2---:R-:W-:Y:S05]  /*28900*/  WARPSYNC.COLLECTIVE R15, `(.L_x_4519) ;  /* 0x000000000f087348 */ /* 0x005fea0003c00000 */
[----:B------:R1:W3:Y:S02]  /*28910*/  SHFL.IDX P6, R14, R13, R12, R11 ;  /* 0x0000000c0d0e7389 */ /* 0x0002e400000c000b */
[----:B0123--:R-:W-:Y:S01]  /*28920*/  ENDCOLLECTIVE ;  /* 0x000000000000791b */ /* 0x00ffe20003800000 */
.L_x_4519:
[----:B------:R-:W-:Y:S05]  /*28930*/  BSYNC B0 ;  /* 0x0000000000007941 */ /* 0x000fea0003800000 */
.L_x_4518:
[----:B------:R-:W-:Y:S01]  /*28940*/  IMAD.MOV.U32 R2, RZ, RZ, R14 ;  /* 0x000000ffff027224 */ /* 0x000fe200078e000e */
[----:B------:R-:W-:Y:S06]  /*28950*/  BRA `(.L_x_4422) ;  /* 0xffffffd400547947 */ /* 0x000fec000383ffff */
.L_x_4427:
[----:B0-----:R0:W1:Y:S02]  /*28960*/  SYNCS.PHASECHK.TRANS64.TRYWAIT P0, [R0+URZ+0x36820], R3 ;  /* 0x03682003000075a7 */ /* 0x001064000800017f */
[----:B-1----:R-:W-:Y:S05]  /*28970*/  @!P0 NANOSLEEP.SYNCS 0x989680 ;  /* 0x009896800000895d */ /* 0x002fea0003900000 */
[----:B------:R-:W1:Y:S02]  /*28980*/  @!P0 SYNCS.PHASECHK.TRANS64 P0, [R0+URZ+0x36820], R3 ;  /* 0x03682003000085a7 */ /* 0x000e64000800007f */
[----:B-1----:R-:W-:Y:S05]  /*28990*/  @!P0 BRA `(.L_x_4427) ;  /* 0xfffffffc00f08947 */ /* 0x002fea000383ffff */
[----:B------:R-:W-:Y:S05]  /*289a0*/  BRA `(.L_x_4520) ;  /* 0xffffffd800447947 */ /* 0x000fea000383ffff */
.L_x_4428:
        /* <DEDUP_REMOVED lines=11> */
.L_x_4522:
[----:B------:R-:W-:Y:S05]  /*28a60*/  BSYNC B0 ;  /* 0x0000000000007941 */ /* 0x000fea0003800000 */
.L_x_4521:
[----:B------:R-:W-:Y:S05]  /*28a70*/  BRA `(.L_x_4523) ;  /* 0xffffffd8002c7947 */ /* 0x000fea000383ffff */
.L_x_4429:
[----:B------:R-:W-:Y:S01]  /*28a80*/  BSSY B0, `(.L_x_4524) ;  /* 0x0000006000007945 */ /* 0x000fe20003800000 */
[----:B------:R-:W-:-:S07]  /*28a90*/  IMAD.MOV.U32 R15, RZ, RZ, -0x1 ;  /* 0xffffffffff0f7424 */ /* 0x000fce00078e00ff */
[----:B01----:R-:W-:Y:S05]  /*28aa0*/  WARPSYNC.COLLECTIVE R15, `(.L_x_4525) ;  /* 0x000000000f0c7348 */ /* 0x003fea0003c00000 */
[----:B------:R-:W-:Y:S02]  /*28ab0*/  ELECT P6, UR62, PT ;  /* 0x00000000003e782f */ /* 0x000fe400038c0000 */
[----:B------:R-:W-:Y:S01]  /*28ac0*/  MOV R14, UR62 ;  /* 0x0000003e000e7c02 */ /* 0x000fe20008000f00 */
[----:B01----:R-:W-:Y:S10]  /*28ad0*/  ENDCOLLECTIVE ;  /* 0x000000000000791b */ /* 0x003ff40003800000 */
.L_x_4525:
[----:B------:R-:W-:Y:S05]  /*28ae0*/  BSYNC B0 ;  /* 0x0000000000007941 */ /* 0x000fea0003800000 */
.L_x_4524:
[----:B------:R-:W-:Y:S05]  /*28af0*/  BRA `(.L_x_4526) ;  /* 0xffffffd800207947 */ /* 0x000fea000383ffff */
.L_x_4431:
[----:B0-----:R0:W1:Y:S02]  /*28b00*/  SYNCS.PHASECHK.TRANS64.TRYWAIT P0, [R6+URZ], R5 ;  /* 0x00000005060075a7 */ /* 0x001064000800017f */
[----:B-1----:R-:W-:Y:S05]  /*28b10*/  @!P0 NANOSLEEP.SYNCS 0x989680 ;  /* 0x009896800000895d */ /* 0x002fea0003900000 */
[----:B------:R-:W1:Y:S02]  /*28b20*/  @!P0 SYNCS.PHASECHK.TRANS64 P0, [R6+URZ], R5 ;  /* 0x00000005060085a7 */ /* 0x000e64000800007f */
[----:B-1----:R-:W-:Y:S05]  /*28b30*/  @!P0 BRA `(.L_x_4431) ;  /* 0xfffffffc00f08947 */ /* 0x002fea000383ffff */
[----:B------:R-:W-:Y:S05]  /*28b40*/  BRA `(.L_x_4527) ;  /* 0xffffffd800647947 */ /* 0x000fea000383ffff */
.L_x_4432:
[----:B-1----:R1:W2:Y:S02]  /*28b50*/  SYNCS.PHASECHK.TRANS64.TRYWAIT P0, [R7+URZ], R2 ;  /* 0x00000002070075a7 */ /* 0x0022a4000800017f */
[----:B--2---:R-:W-:Y:S05]  /*28b60*/  @!P0 NANOSLEEP.SYNCS 0x989680 ;  /* 0x009896800000895d */ /* 0x004fea0003900000 */
[----:B------:R-:W2:Y:S02]  /*28b70*/  @!P0 SYNCS.PHASECHK.TRANS64 P0, [R7+URZ], R2 ;  /* 0x00000002070085a7 */ /* 0x000ea4000800007f */
[----:B--2---:R-:W-:Y:S05]  /*28b80*/  @!P0 BRA `(.L_x_4432) ;  /* 0xfffffffc00f08947 */ /* 0x004fea000383ffff */
[----:B------:R-:W-:Y:S05]  /*28b90*/  BRA `(.L_x_4528) ;  /* 0xffffffd800587947 */ /* 0x000fea000383ffff */
.L_x_4434:
[----:B--2---:R2:W3:Y:S02]  /*28ba0*/  SYNCS.PHASECHK.TRANS64.TRYWAIT P0, [R4+URZ], R5 ;  /* 0x00000005040075a7 */ /* 0x0044e4000800017f */
[----:B---3--:R-:W-:Y:S05]  /*28bb0*/  @!P0 NANOSLEEP.SYNCS 0x989680 ;  /* 0x009896800000895d */ /* 0x008fea0003900000 */
[----:B------:R-:W3:Y:S02]  /*28bc0*/  @!P0 SYNCS.PHASECHK.TRANS64 P0, [R4+URZ], R5 ;  /* 0x00000005040085a7 */ /* 0x000ee4000800007f */
[----:B---3--:R-:W-:Y:S05]  /*28bd0*/  @!P0 BRA `(.L_x_4434) ;  /* 0xfffffffc00f08947 */ /* 0x008fea000383ffff */
[----:B------:R-:W-:Y:S05]  /*28be0*/  BRA `(.L_x_4529) ;  /* 0xffffffd800607947 */ /* 0x000fea000383ffff */
.L_x_4530:
        /* <DEDUP_REMOVED lines=9> */
.L_x_15306:


//--------------------- .text._ZN7cutlass13device_kernelIN5flash11enable_sm90INS1_16FlashAttnFwdSm90INS1_25CollectiveMainloopFwdSm90ILi2EN4cute5tupleIJNS5_1CILi1EEES8_S8_EEENS6_IJNS7_ILi128EEENS7_ILi96EEENS7_ILi192EEEEEELi192ENS_10bfloat16_tEfNS_4arch4Sm90ELb0ELb1ELb0ELb0ELb0ELb0ELb0ELb1ELb1ELb1ELb0ELb0EEENS1_21CollectiveEpilogueFwdINS6_IJSA_SC_SB_EEES9_SE_SG_Li256ELb0ELb1ELb0ELb0EEENS1_30DynamicPersistentTileSchedulerILi256ELi128ELb0ELb1ELb1EEEEEEEEEvNT_6ParamsE --------------------------
	.section	.text._ZN7cutlass13device_kernelIN5flash11enable_sm90INS1_16FlashAttnFwdSm90INS1_25CollectiveMainloopFwdSm90ILi2EN4cute5tupleIJNS5_1CILi1EEES8_S8_EEENS6_IJNS7_ILi128EEENS7_ILi96EEENS7_ILi192EEEEEELi192ENS_10bfloat16_tEfNS_4arch4Sm90ELb0ELb1ELb0ELb0ELb0ELb0ELb0ELb1ELb1ELb1ELb0ELb0EEENS1_21CollectiveEpilogueFwdINS6_IJSA_SC_SB_EEES9_SE_SG_Li256ELb0ELb1ELb0ELb0EEENS1_30DynamicPersistentTileSchedulerILi256ELi128ELb0ELb1ELb1EEEEEEEEEvNT_6ParamsE,"ax",@progbits
	.align	128
.text._ZN7cutlass13device_kernelIN5flash11enable_sm90INS1_16FlashAttnFwdSm90INS1_25CollectiveMainloopFwdSm90ILi2EN4cute5tupleIJNS5_1CILi1EEES8_S8_EEENS6_IJNS7_ILi128EEENS7_ILi96EEENS7_ILi192EEEEEELi192ENS_10bfloat16_tEfNS_4arch4Sm90ELb0ELb1ELb0ELb0ELb0ELb0ELb0ELb1ELb1ELb1ELb0ELb0EEENS1_21CollectiveEpilogueFwdINS6_IJSA_SC_SB_EEES9_SE_SG_Li256ELb0ELb1ELb0ELb0EEENS1_30DynamicPersistentTileSchedulerILi256ELi128ELb0ELb1ELb1EEEEEEEEEvNT_6ParamsE:
        .type           _ZN7cutlass13device_kernelIN5flash11enable_sm90INS1_16FlashAttnFwdSm90INS1_25CollectiveMainloopFwdSm90ILi2EN4cute5tupleIJNS5_1CILi1EEES8_S8_EEENS6_IJNS7_ILi128EEENS7_ILi96EEENS7_ILi192EEEEEELi192ENS_10bfloat16_tEfNS_4arch4Sm90ELb0ELb1ELb0ELb0ELb0ELb0ELb0ELb1ELb1ELb1ELb0ELb0EEENS1_21CollectiveEpilogueFwdINS6_IJSA_SC_SB_EEES9_SE_SG_Li256ELb0ELb1ELb0ELb0EEENS1_30DynamicPersistentTileSchedulerILi256ELi128ELb0ELb1ELb1EEEEEEEEEvNT_6ParamsE,@function
        .size           _ZN7cutlass13device_kernelIN5flash11enable_sm90INS1_16FlashAttnFwdSm90INS1_25CollectiveMainloopFwdSm90ILi2EN4cute5tupleIJNS5_1CILi1EEES8_S8_EEENS6_IJNS7_ILi128EEENS7_ILi96EEENS7_ILi192EEEEEELi192ENS_10bfloat16_tEfNS_4arch4Sm90ELb0ELb1ELb0ELb0ELb0ELb0ELb0ELb1ELb1ELb1ELb0ELb0EEENS1_21CollectiveEpilogueFwdINS6_IJSA_SC_SB_EEES9_SE_SG_Li256ELb0ELb1ELb0ELb0EEENS1_30DynamicPersistentTileSchedulerILi256ELi128ELb0ELb1ELb1EEEEEEEEEvNT_6ParamsE,(.L_x_15307 - _ZN7cutlass13device_kernelIN5flash11enable_sm90INS1_16FlashAttnFwdSm90INS1_25CollectiveMainloopFwdSm90ILi2EN4cute5tupleIJNS5_1CILi1EEES8_S8_EEENS6_IJNS7_ILi128EEENS7_ILi96EEENS7_ILi192EEEEEELi192ENS_10bfloat16_tEfNS_4arch4Sm90ELb0ELb1ELb0ELb0ELb0ELb0ELb0ELb1ELb1ELb1ELb0ELb0EEENS1_21CollectiveEpilogueFwdINS6_IJSA_SC_SB_EEES9_SE_SG_Li256ELb0ELb1ELb0ELb0EEENS1_30DynamicPersistentTileSchedulerILi256ELi128ELb0ELb1ELb1EEEEEEEEEvNT_6ParamsE)
        .other          _ZN7cutlass13device_kernelIN5flash11enable_sm90INS1_16FlashAttnFwdSm90INS1_25CollectiveMainloopFwdSm90ILi2EN4cute5tupleIJNS5_1CILi1EEES8_S8_EEENS6_IJNS7_ILi128EEENS7_ILi96EEENS7_ILi192EEEEEELi192ENS_10bfloat16_tEfNS_4arch4Sm90ELb0ELb1ELb0ELb0ELb0ELb0ELb0ELb1ELb1ELb1ELb0ELb0EEENS1_21CollectiveEpilogueFwdINS6_IJSA_SC_SB_EEES9_SE_SG_Li256ELb0ELb1ELb0ELb0EEENS1_30DynamicPersistentTileSchedulerILi256ELi128ELb0ELb1ELb1EEEEEEEEEvNT_6ParamsE,@"STO_CUDA_ENTRY STV_DEFAULT"
_ZN7cutlass13device_kernelIN5flash11enable_sm90INS1_16FlashAttnFwdSm90INS1_25CollectiveMainloopFwdSm90ILi2EN4cute5tupleIJNS5_1CILi1EEES8_S8_EEENS6_IJNS7_ILi128EEENS7_ILi96EEENS7_ILi192EEEEEELi192ENS_10bfloat16_tEfNS_4arch4Sm90ELb0ELb1ELb0ELb0ELb0ELb0ELb0ELb1ELb1ELb1ELb0ELb0EEENS1_21CollectiveEpilogueFwdINS6_IJSA_SC_SB_EEES9_SE_SG_Li256ELb0ELb1ELb0ELb0EEENS1_30DynamicPersistentTileSchedulerILi256ELi128ELb0ELb1ELb1EEEEEEEEEvNT_6ParamsE:
        /* <DEDUP_REMOVED lines=18> */
.L_x_4532:
[----:B------:R-:W-:Y:S05]  /*0120*/  BSYNC B0 ;  /* 0x0000000000007941 */ /* 0x000fea0003800000 */
.L_x_4531:
        /* <DEDUP_REMOVED lines=41> */
.L_x_4533:
        /* <DEDUP_REMOVED lines=22> */
.L_x_4534:
        /* <DEDUP_REMOVED lines=18> */
.L_x_4535:
        /* <DEDUP_REMOVED lines=22> */
.L_x_4536:
        /* <DEDUP_REMOVED lines=22> */
.L_x_4537:
        /* <DEDUP_REMOVED lines=8> */
.L_x_4539:
        /* <DEDUP_REMOVED lines=16> */
[----:B------:R-:W-:-:S05]  /*0a80*/  LEA.HI R4, R0, R205, RZ, 0x5 ;  /* 0x000000cd00047211 */ /* 0x000fca00078f28ff */
[----:B------:R-:W-:-:S05]  /*0a90*/  IMAD.SHL.U32 R6, R4, 0x20, RZ ;  /* 0x0000002004067824 */ /* 0x000fca00078e00ff */
[----:B------:R-:W-:Y:S02]  /*0aa0*/  LOP3.LUT R7, R6, 0xfffffc00, RZ, 0xc0, !PT ;  /* 0xfffffc0006077812 */ /* 0x000fe400078ec0ff */
[----:B------:R-:W-:-:S04]  /*0ab0*/  LEA.HI R6, R0, R205, RZ, 0x2 ;  /* 0x000000cd00067211 */ /* 0x000fc800078f10ff */
[----:B------:R-:W-:-:S05]  /*0ac0*/  LOP3.LUT R6, R6, 0xfffffffc, RZ, 0xc0, !PT ;  /* 0xfffffffc06067812 */ /* 0x000fca00078ec0ff */
[----:B------:R-:W-:Y:S01]  /*0ad0*/  IMAD.IADD R6, R205, 0x1, -R6 ;  /* 0x00000001cd067824 */ /* 0x000fe200078e0a06 */
[----:B--2---:R-:W-:Y:S02]  /*0ae0*/  R2UR UR5, R3 ;  /* 0x00000000030572ca */ /* 0x004fe400000e0000 */
[----:B------:R-:W-:-:S04]  /*0af0*/  LEA.HI R3, R0, R205, RZ, 0x7 ;  /* 0x000000cd00037211 */ /* 0x000fc800078f38ff */
[----:B------:R-:W-:Y:S02]  /*0b00*/  LOP3.LUT R2, R3, 0xffffff80, RZ, 0xc0, !PT ;  /* 0xffffff8003027812 */ /* 0x000fe400078ec0ff */
[----:B------:R-:W-:-:S03]  /*0b10*/  SHF.R.S32.HI R198, RZ, 0x7, R3 ;  /* 0x00000007ffc67819 */ /* 0x000fc60000011403 */
[----:B------:R-:W-:Y:S01]  /*0b20*/  IMAD.IADD R197, R205, 0x1, -R2 ;  /* 0x00000001cdc57824 */ /* 0x000fe200078e0a02 */
[CC--:B------:R-:W-:Y:S01]  /*0b30*/  LEA.HI R2, R0.reuse, R205.reuse, RZ, 0x4 ;  /* 0x000000cd00027211 */ /* 0x0c0fe200078f20ff */
[----:B------:R-:W-:Y:S01]  /*0b40*/  ULOP3.LUT UR6, UR5, 0x1, URZ, 0xfc, !UPT ;  /* 0x0000000105067892 */ /* 0x000fe2000f8efc3f */
[----:B------:R-:W-:Y:S02]  /*0b50*/  LEA.HI R0, R0, R205, RZ, 0x3 ;  /* 0x000000cd00007211 */ /* 0x000fe400078f18ff */
[----:B------:R-:W-:Y:S01]  /*0b60*/  SHF.R.S32.HI R8, RZ, 0x1f, R197 ;  /* 0x0000001fff087819 */ /* 0x000fe200000114c5 */
[----:B------:R-:W-:Y:S01]  /*0b70*/  UMOV UR5, URZ ;  /* 0x0000003f00057c82 */ /* 0x000fe20008000000 */
[----:B------:R-:W-:Y:S01]  /*0b80*/  SHF.R.S32.HI R5, RZ, 0x4, R2 ;  /* 0x00000004ff057819 */ /* 0x000fe20000011402 */
[----:B------:R-:W-:Y:S01]  /*0b90*/  IMAD.U32 R201, RZ, RZ, UR6 ;  /* 0x00000006ffc97e24 */ /* 0x000fe2000f8e00ff */
[----:B------:R-:W-:Y:S01]  /*0ba0*/  LEA.HI R9, R8, R197, RZ, 0x2 ;  /* 0x000000c508097211 */ /* 0x000fe200078f10ff */
[----:B------:R-:W-:Y:S01]  /*0bb0*/  IMAD.U32 R196, RZ, RZ, UR5 ;  /* 0x00000005ffc47e24 */ /* 0x000fe2000f8e00ff */
[----:B------:R-:W-:-:S02]  /*0bc0*/  LOP3.LUT R4, R2, 0x3fffff0, RZ, 0xc0, !PT ;  /* 0x03fffff002047812 */ /* 0x000fc400078ec0ff */
[--C-:B------:R-:W-:Y:S02]  /*0bd0*/  SHF.R.S32.HI R10, RZ, 0x2, R9.reuse ;  /* 0x00000002ff0a7819 */ /* 0x100fe40000011409 */
[----:B------:R-:W-:Y:S01]  /*0be0*/  SHF.R.S32.HI R11, RZ, 0x1f, R9 ;  /* 0x0000001fff0b7819 */ /* 0x000fe20000011409 */
[----:B------:R-:W-:Y:S01]  /*0bf0*/  IMAD.IADD R4, R205, 0x1, -R4 ;  /* 0x00000001cd047824 */ /* 0x000fe200078e0a04 */
[----:B------:R-:W-:Y:S02]  /*0c00*/  LEA.HI R2, R2, R5, RZ, 0x1 ;  /* 0x0000000502027211 */ /* 0x000fe400078f08ff */
[----:B------:R-:W-:Y:S01]  /*0c10*/  LEA.HI R11, R11, R10, RZ, 0x3 ;  /* 0x0000000a0b0b7211 */ /* 0x000fe200078f18ff */
[----:B------:R-:W-:Y:S01]  /*0c20*/  IMAD R7, R4, 0x40, R7 ;  /* 0x0000004004077824 */ /* 0x000fe200078e0207 */
[----:B------:R-:W-:Y:S02]  /*0c30*/  LOP3.LUT R192, R0, 0xfffffff8, RZ, 0xc0, !PT ;  /* 0xfffffff800c07812 */ /* 0x000fe400078ec0ff */
[----:B------:R-:W-:-:S02]  /*0c40*/  LOP3.LUT R11, R11, 0xfffffff8, RZ, 0xc0, !PT ;  /* 0xfffffff80b0b7812 */ /* 0x000fc400078ec0ff */
[----:B------:R-:W-:Y:S01]  /*0c50*/  LEA.HI R8, R8, R197, RZ, 0x5 ;  /* 0x000000c508087211 */ /* 0x000fe200078f28ff */
[----:B------:R-:W-:Y:S01]  /*0c60*/  IMAD.IADD R192, R205, 0x1, -R192 ;  /* 0x00000001cdc07824 */ /* 0x000fe200078e0ac0 */
[----:B------:R-:W-:Y:S01]  /*0c70*/  LEA.HI R3, R3, R198, RZ, 0x1 ;  /* 0x000000c603037211 */ /* 0x000fe200078f08ff */
[----:B------:R-:W-:Y:S01]  /*0c80*/  IMAD.IADD R11, R10, 0x1, -R11 ;  /* 0x000000010a0b7824 */ /* 0x000fe200078e0a0b */
[----:B------:R-:W-:Y:S01]  /*0c90*/  LOP3.LUT R2, R2, 0x1ffffffe, RZ, 0xc0, !PT ;  /* 0x1ffffffe02027812 */ /* 0x000fe200078ec0ff */
[----:B------:R-:W-:Y:S01]  /*0ca0*/  IMAD.SHL.U32 R19, R192, 0x8, RZ ;  /* 0x00000008c0137824 */ /* 0x000fe200078e00ff */
[----:B------:R-:W-:Y:S02]  /*0cb0*/  SHF.R.S32.HI R8, RZ, 0x5, R8 ;  /* 0x00000005ff087819 */ /* 0x000fe40000011408 */
[----:B------:R-:W-:Y:S01]  /*0cc0*/  LEA.HI R4, R6, R6, RZ, 0x1 ;  /* 0x0000000606047211 */ /* 0x000fe200078f08ff */
[----:B------:R-:W-:Y:S01]  /*0cd0*/  IMAD.IADD R2, R5, 0x1, -R2 ;  /* 0x0000000105027824 */ /* 0x000fe200078e0a02 */
[----:B------:R-:W-:Y:S01]  /*0ce0*/  LOP3.LUT R3, R3, 0x3fffffe, RZ, 0xc0, !PT ;  /* 0x03fffffe03037812 */ /* 0x000fe200078ec0ff */
[----:B------:R-:W-:Y:S01]  /*0cf0*/  IMAD R8, R8, 0x10, R11 ;  /* 0x0000001008087824 */ /* 0x000fe200078e020b */
[----:B------:R-:W-:Y:S01]  /*0d00*/  LOP3.LUT R5, R4, 0x1ffffffe, RZ, 0xc0, !PT ;  /* 0x1ffffffe04057812 */ /* 0x000fe200078ec0ff */
[----:B------:R-:W-:Y:S01]  /*0d10*/  VIADD R22, R19, 0x40 ;  /* 0x0000004013167836 */ /* 0x000fe20000000000 */
[----:B------:R-:W-:Y:S01]  /*0d20*/  SHF.R.S32.HI R195, RZ, 0x3, R0 ;  /* 0x00000003ffc37819 */ /* 0x000fe20000011400 */
[----:B------:R-:W-:Y:S01]  /*0d30*/  IMAD.IADD R3, R198, 0x1, -R3 ;  /* 0x00000001c6037824 */ /* 0x000fe200078e0a03 */
[----:B------:R-:W-:Y:S01]  /*0d40*/  LOP3.LUT R0, R9, 0x7ffffffc, RZ, 0xc0, !PT ;  /* 0x7ffffffc09007812 */ /* 0x000fe200078ec0ff */
[----:B------:R-:W-:Y:S01]  /*0d50*/  VIADD R23, R19, 0x80 ;  /* 0x0000008013177836 */ /* 0x000fe20000000000 */
[----:B------:R-:W-:Y:S01]  /*0d60*/  SHF.R.S32.HI R204, RZ, 0x1f, R19 ;  /* 0x0000001fffcc7819 */ /* 0x000fe20000011413 */
[----:B------:R-:W-:Y:S01]  /*0d70*/  IMAD.IADD R18, R6, 0x1, -R5 ;  /* 0x0000000106127824 */ /* 0x000fe200078e0a05 */
[----:B------:R-:W-:Y:S01]  /*0d80*/  SHF.R.S32.HI R203, RZ, 0x1f, R22 ;  /* 0x0000001fffcb7819 */ /* 0x000fe20000011416 */
[----:B------:R-:W-:Y:S01]  /*0d90*/  IMAD R199, R3, 0x40, R8 ;  /* 0x0000004003c77824 */ /* 0x000fe200078e0208 */
[----:B------:R-:W-:Y:S01]  /*0da0*/  SHF.R.S32.HI R202, RZ, 0x1f, R23 ;  /* 0x0000001fffca7819 */ /* 0x000fe20000011417 */
[----:B------:R-:W-:-:S02]  /*0db0*/  IMAD R200, R2, 0x8, R7 ;  /* 0x0000000802c87824 */ /* 0x000fc400078e0207 */
[----:B------:R-:W-:Y:S02]  /*0dc0*/  IMAD.IADD R17, R197, 0x1, -R0 ;  /* 0x00000001c5117824 */ /* 0x000fe400078e0a00 */
[----:B------:R-:W-:-:S07]  /*0dd0*/  IMAD R18, R18, 0x8, R199 ;  /* 0x0000000812127824 */ /* 0x000fce00078e02c7 */
.L_x_4636:
        /* <DEDUP_REMOVED lines=12> */
[----:B01234-:R-:W-:Y:S05]  /*0ea0*/  @!P0 BRA `(.L_x_4540) ;  /* 0x0000000000208947 */ /* 0x01ffea0003800000 */
        /* <DEDUP_REMOVED lines=8> */
.L_x_4540:
[----:B------:R-:W-:Y:S01]  /*0f30*/  ULDC UR7, c[0x0][0xc54] ;  /* 0x0003150000077ab9 */ /* 0x000fe20000000800 */
[----:B------:R-:W-:Y:S01]  /*0f40*/  UMOV UR6, UR9 ;  /* 0x0000000900067c82 */ /* 0x000fe20008000000 */
[----:B------:R-:W-:-:S11]  /*0f50*/  UISETP.NE.AND UP0, UPT, UR7, 0x1, UPT ;  /* 0x000000010700788c */ /* 0x000fd6000bf05270 */
[----:B------:R-:W-:Y:S02]  /*0f60*/  @UP0 ULDC.64 UR10, c[0x0][0xc58] ;  /* 0x00031600000a0ab9 */ /* 0x000fe40000000a00 */
[----:B------:R-:W-:-:S04]  /*0f70*/  UIMAD.WIDE.U32 UR4, UR9, UR10, URZ ;  /* 0x0000000a090472a5 */ /* 0x000fc8000f8e003f */
[----:B------:R-:W-:-:S04]  /*0f80*/  @UP0 USHF.R.U32.HI UR6, URZ, UR11, UR5 ;  /* 0x0000000b3f060299 */ /* 0x000fc80008011605 */
[----:B------:R-:W-:-:S12]  /*0f90*/  UIMAD UR4, UR6, UR7, URZ ;  /* 0x00000007060472a4 */ /* 0x000fd8000f8e023f */
.L_x_4541:
[----:B------:R-:W0:Y:S01]  /*0fa0*/  LDC R0, c[0x0][0x448] ;  /* 0x00011200ff007b82 */ /* 0x000e220000000800 */
[----:B------:R-:W-:Y:S01]  /*0fb0*/  ULDC UR7, c[0x0][0xc48] ;  /* 0x0003120000077ab9 */ /* 0x000fe20000000800 */
[----:B------:R-:W-:Y:S02]  /*0fc0*/  ULOP3.LUT UR6, URZ, UR6, URZ, 0x33, !UPT ;  /* 0x000000063f067292 */ /* 0x000fe4000f8e333f */
[----:B------:R-:W-:Y:S02]  /*0fd0*/  UISETP.NE.AND UP0, UPT, UR7, 0x1, UPT ;  /* 0x000000010700788c */ /* 0x000fe4000bf05270 */
[----:B------:R-:W-:Y:S02]  /*0fe0*/  UIADD3 UR4, UR9, -UR4, URZ ;  /* 0x8000000409047290 */ /* 0x000fe4000fffe03f */
[----:B------:R-:W1:Y:S01]  /*0ff0*/  LDC.64 R8, c[0x0][0x9e0] ;  /* 0x00027800ff087b82 */ /* 0x000e620000000a00 */
[----:B------:R-:W-:Y:S01]  /*1000*/  ULDC UR5, c[0x0][0xc3c] ;  /* 0x00030f0000057ab9 */ /* 0x000fe20000000800 */
[----:B------:R-:W-:Y:S01]  /*1010*/  ULDC UR9, c[0x0][0xc54] ;  /* 0x0003150000097ab9 */ /* 0x000fe20000000800 */
[----:B------:R-:W-:-:S02]  /*1020*/  UIADD3 UR6, UR6, UR5, URZ ;  /* 0x0000000506067290 */ /* 0x000fc4000fffe03f */
[----:B------:R-:W-:Y:S02]  /*1030*/  UIMAD UR8, UR8, UR9, UR4 ;  /* 0x00000009080872a4 */ /* 0x000fe4000f8e0204 */
[----:B------:R-:W-:Y:S01]  /*1040*/  USHF.L.U32 UR39, UR6, 0x7, URZ ;  /* 0x0000000706277899 */ /* 0x000fe2000800063f */
[----:B------:R-:W2:Y:S01]  /*1050*/  LDC R74, c[0x0][0x288] ;  /* 0x0000a200ff4a7b82 */ /* 0x000ea20000000800 */
[----:B------:R-:W-:Y:S01]  /*1060*/  ULDC.64 UR10, c[0x0][0x418] ;  /* 0x00010600000a7ab9 */ /* 0x000fe20000000a00 */
[----:B------:R-:W-:Y:S01]  /*1070*/  @UP0 ULDC UR4, c[0x0][0xc4c] ;  /* 0x0003130000040ab9 */ /* 0x000fe20000000800 */
[----:B------:R-:W-:Y:S01]  /*1080*/  ISETP.NE.U32.AND P0, PT, RZ, UR10, PT ;  /* 0x0000000aff007c0c */ /* 0x000fe2000bf05070 */
[----:B------:R-:W-:Y:S02]  /*1090*/  UIMAD.WIDE.U32 UR4, UR8, UR4, URZ ;  /* 0x00000004080472a5 */ /* 0x000fe4000f8e003f */
[----:B------:R-:W-:Y:S01]  /*10a0*/  UIADD3 UR6, UR39, 0x7f, URZ ;  /* 0x0000007f27067890 */ /* 0x000fe2000fffe03f */
[----:B------:R-:W-:Y:S01]  /*10b0*/  ISETP.NE.AND.EX P0, PT, RZ, UR11, PT, P0 ;  /* 0x0000000bff007c0c */ /* 0x000fe2000bf05300 */
[----:B------:R-:W3:Y:S01]  /*10c0*/  LDC R7, c[0x0][0x2f0] ;  /* 0x0000bc00ff077b82 */ /* 0x000ee20000000800 */
[----:B0-----:R-:W-:Y:S01]  /*10d0*/  ISETP.NE.AND P1, PT, R0, 0x1, PT ;  /* 0x000000010000780c */ /* 0x001fe20003f25270 */
[----:B------:R-:W-:Y:S01]  /*10e0*/  @UP0 ULDC UR9, c[0x0][0xc50] ;  /* 0x0003140000090ab9 */ /* 0x000fe20000000800 */
[----:B------:R-:W-:Y:S01]  /*10f0*/  UMOV UR12, UR8 ;  /* 0x00000008000c7c82 */ /* 0x000fe20008000000 */
[----:B------:R-:W-:Y:S01]  /*1100*/  @UP0 USHF.R.U32.HI UR12, URZ, UR9, UR5 ;  /* 0x000000093f0c0299 */ /* 0x000fe20008011605 */
[----:B------:R-:W-:-:S03]  /*1110*/  IMAD.U32 R2, RZ, RZ, UR6 ;  /* 0x00000006ff027e24 */ /* 0x000fc6000f8e00ff */
[----:B------:R-:W0:Y:S01]  /*1120*/  LDC R0, c[0x0][0x424] ;  /* 0x00010900ff007b82 */ /* 0x000e220000000800 */
[----:B-1----:R-:W-:Y:S01]  /*1130*/  ISETP.GE.AND P2, PT, R9, 0x1, PT ;  /* 0x000000010900780c */ /* 0x002fe20003f46270 */
[----:B------:R-:W-:Y:S02]  /*1140*/  UIADD3 UR4, -UR12, URZ, URZ ;  /* 0x0000003f0c047290 */ /* 0x000fe4000fffe13f */
[----:B------:R-:W-:Y:S02]  /*1150*/  IMAD.U32 R194, RZ, RZ, UR12 ;  /* 0x0000000cffc27e24 */ /* 0x000fe4000f8e00ff */
[----:B------:R-:W-:Y:S02]  /*1160*/  UIMAD UR4, UR7, UR4, UR8 ;  /* 0x00000004070472a4 */ /* 0x000fe4000f8e0208 */
[----:B------:R-:W1:Y:S01]  /*1170*/  @P1 LDC R3, c[0x0][0x44c] ;  /* 0x00011300ff031b82 */ /* 0x000e620000000800 */
[----:B--2---:R-:W-:-:S03]  /*1180*/  IADD3 R5, -R74, 0x1, RZ ;  /* 0x000000014a057810 */ /* 0x004fc60007ffe1ff */
[----:B------:R-:W-:-:S04]  /*1190*/  IMAD.U32 R193, RZ, RZ, UR4 ;  /* 0x00000004ffc17e24 */ /* 0x000fc8000f8e00ff */
[----:B------:R-:W2:Y:S01]  /*11a0*/  @P1 LDC R4, c[0x0][0x450] ;  /* 0x00011400ff041b82 */ /* 0x000ea20000000800 */
[----:B0-----:R-:W-:-:S05]  /*11b0*/  SEL R0, R0, 0x1, P0 ;  /* 0x0000000100007807 */ /* 0x001fca0000000000 */
[CC--:B---3--:R-:W-:Y:S02]  /*11c0*/  IMAD R5, R0.reuse, R7.reuse, R5 ;  /* 0x0000000700057224 */ /* 0x0c8fe400078e0205 */
[----:B------:R-:W-:Y:S02]  /*11d0*/  IMAD R16, R0, R7, RZ ;  /* 0x0000000700107224 */ /* 0x000fe400078e02ff */
[----:B-1----:R-:W-:-:S05]  /*11e0*/  @P1 IMAD.HI.U32 R3, R3, UR6, RZ ;  /* 0x0000000603031c27 */ /* 0x002fca000f8e00ff */
[----:B--2---:R-:W-:-:S05]  /*11f0*/  @P1 SHF.R.U32.HI R2, RZ, R4, R3 ;  /* 0x00000004ff021219 */ /* 0x004fca0000011603 */
[----:B------:R-:W-:-:S04]  /*1200*/  IMAD.IADD R11, R5, 0x1, R2 ;  /* 0x00000001050b7824 */ /* 0x000fc800078e0202 */
[----:B------:R-:W-:Y:S01]  /*1210*/  IMAD.IADD R2, R11, 0x1, R8 ;  /* 0x000000010b027824 */ /* 0x000fe200078e0208 */
[----:B------:R-:W-:Y:S06]  /*1220*/  @!P2 BRA `(.L_x_4542) ;  /* 0x000000000040a947 */ /* 0x000fec0003800000 */
[C---:B------:R-:W-:Y:S01]  /*1230*/  ISETP.GT.AND P0, PT, R11.reuse, RZ, PT ;  /* 0x000000ff0b00720c */ /* 0x040fe20003f04270 */
[----:B------:R-:W-:-:S12]  /*1240*/  VIADD R3, R11, 0xffffffff ;  /* 0xffffffff0b037836 */ /* 0x000fd80000000000 */
        /* <DEDUP_REMOVED lines=8> */
.L_x_4543:
[----:B------:R-:W-:-:S13]  /*12d0*/  ISETP.NE.AND P0, PT, R9, 0x1, PT ;  /* 0x000000010900780c */ /* 0x000fda0003f05270 */
[----:B------:R-:W0:Y:S02]  /*12e0*/  @P0 LDC.64 R4, c[0x0][0x9e8] ;  /* 0x00027a00ff040b82 */ /* 0x000e240000000a00 */
[----:B0-----:R-:W-:-:S05]  /*12f0*/  @P0 IMAD.HI.U32 R4, R3, R4, RZ ;  /* 0x0000000403040227 */ /* 0x001fca00078e00ff */
[----:B------:R-:W-:-:S07]  /*1300*/  @P0 SHF.R.U32.HI R3, RZ, R5, R4 ;  /* 0x00000005ff030219 */ /* 0x000fce0000011604 */
.L_x_4544:
[----:B------:R-:W-:-:S05]  /*1310*/  IMAD R3, R3, R9, R9 ;  /* 0x0000000903037224 */ /* 0x000fca00078e0209 */
[----:B------:R-:W-:-:S07]  /*1320*/  VIMNMX R2, R2, R3, PT ;  /* 0x0000000302027248 */ /* 0x000fce0003fe0100 */
.L_x_4542:
[----:B------:R-:W0:Y:S01]  /*1330*/  @P1 LDC R4, c[0x0][0x44c] ;  /* 0x00011300ff041b82 */ /* 0x000e220000000800 */
[----:B------:R-:W-:Y:S01]  /*1340*/  IMAD.U32 R3, RZ, RZ, UR39 ;  /* 0x00000027ff037e24 */ /* 0x000fe2000f8e00ff */
[----:B------:R-:W-:Y:S01]  /*1350*/  ULDC UR4, c[0x0][0x9dc] ;  /* 0x0002770000047ab9 */ /* 0x000fe20000000800 */
[-C--:B------:R-:W-:Y:S02]  /*1360*/  IMAD R74, R0, R7.reuse, -R74 ;  /* 0x00000007004a7224 */ /* 0x080fe400078e0a4a */
[----:B------:R-:W-:Y:S02]  /*1370*/  VIADD R2, R2, 0x5f ;  /* 0x0000005f02027836 */ /* 0x000fe40000000000 */
[----:B------:R-:W-:Y:S01]  /*1380*/  IMAD R0, R0, R7, 0x5f ;  /* 0x0000005f00007424 */ /* 0x000fe200078e0207 */
[----:B------:R-:W1:Y:S01]  /*1390*/  @P1 LDC R5, c[0x0][0x450] ;  /* 0x00011400ff051b82 */ /* 0x000e620000000800 */
[----:B------:R-:W-:-:S04]  /*13a0*/  IMAD.HI R2, R2, 0x2aaaaaab, RZ ;  /* 0x2aaaaaab02027827 */ /* 0x000fc800078e02ff */
[----:B------:R-:W-:-:S04]  /*13b0*/  IMAD.HI R0, R0, 0x2aaaaaab, RZ ;  /* 0x2aaaaaab00007827 */ /* 0x000fc800078e02ff */
[----:B0-----:R-:W-:-:S05]  /*13c0*/  @P1 IMAD.HI.U32 R4, R4, UR39, RZ ;  /* 0x0000002704041c27 */ /* 0x001fca000f8e00ff */
[----:B-1----:R-:W-:Y:S02]  /*13d0*/  @P1 SHF.R.U32.HI R3, RZ, R5, R4 ;  /* 0x00000005ff031219 */ /* 0x002fe40000011604 */
[----:B------:R-:W-:-:S03]  /*13e0*/  SHF.R.U32.HI R5, RZ, 0x1f, R2 ;  /* 0x0000001fff057819 */ /* 0x000fc60000011602 */
[----:B------:R-:W-:Y:S01]  /*13f0*/  IMAD.IADD R4, R74, 0x1, R3 ;  /* 0x000000014a047824 */ /* 0x000fe200078e0203 */
[----:B------:R-:W-:Y:S02]  /*1400*/  SHF.R.U32.HI R3, RZ, 0x1f, R0 ;  /* 0x0000001fff037819 */ /* 0x000fe40000011600 */
[----:B------:R-:W-:Y:S01]  /*1410*/  LEA.HI.SX32 R2, R2, R5, 0x1c ;  /* 0x0000000502027211 */ /* 0x000fe200078fe2ff */
[----:B------:R-:W-:Y:S01]  /*1420*/  VIADD R6, R4, -UR4 ;  /* 0x8000000404067c36 */ /* 0x000fe20008000000 */
[----:B------:R-:W-:-:S04]  /*1430*/  LEA.HI.SX32 R3, R0, R3, 0x1c ;  /* 0x0000000300037211 */ /* 0x000fc800078fe2ff */
[----:B------:R-:W-:Y:S02]  /*1440*/  R2UR UR4, R6 ;  /* 0x00000000060472ca */ /* 0x000fe400000e0000 */
[----:B------:R-:W-:Y:S01]  /*1450*/  VIMNMX R75, R3, R2, PT ;  /* 0x00000002034b7248 */ /* 0x000fe20003fe0100 */
[----:B------:R-:W-:-:S12]  /*1460*/  @!P2 BRA `(.L_x_4545) ;  /* 0x000000000044a947 */ /* 0x000fd80003800000 */
        /* <DEDUP_REMOVED lines=9> */
.L_x_4546:
[----:B------:R-:W-:-:S13]  /*1500*/  ISETP.NE.AND P0, PT, R9, 0x1, PT ;  /* 0x000000010900780c */ /* 0x000fda0003f05270 */
[----:B------:R-:W0:Y:S02]  /*1510*/  @P0 LDC.64 R2, c[0x0][0x9e8] ;  /* 0x00027a00ff020b82 */ /* 0x000e240000000a00 */
[----:B0-----:R-:W-:-:S05]  /*1520*/  @P0 IMAD.HI.U32 R0, R4, R2, RZ ;  /* 0x0000000204000227 */ /* 0x001fca00078e00ff */
[----:B------:R-:W-:-:S07]  /*1530*/  @P0 SHF.R.U32.HI R4, RZ, R3, R0 ;  /* 0x00000003ff040219 */ /* 0x000fce0000011600 */
.L_x_4547:
[----:B------:R-:W-:-:S05]  /*1540*/  IMAD R4, R4, R9, RZ ;  /* 0x0000000904047224 */ /* 0x000fca00078e02ff */
[----:B------:R-:W-:-:S13]  /*1550*/  R2UR UR5, R4 ;  /* 0x00000000040572ca */ /* 0x000fda00000e0000 */
[----:B------:R-:W-:-:S04]  /*1560*/  UISETP.LT.AND UP0, UPT, UR4, UR5, UPT ;  /* 0x000000050400728c */ /* 0x000fc8000bf01270 */
[----:B------:R-:W-:-:S12]  /*1570*/  USEL UR4, UR4, UR5, !UP0 ;  /* 0x0000000504047287 */ /* 0x000fd8000c000000 */
.L_x_4545:
[----:B------:R-:W-:Y:S01]  /*1580*/  UIMAD.WIDE UR4, UR4, 0x2aaaaaab, URZ ;  /* 0x2aaaaaab040478a5 */ /* 0x000fe2000f8e023f */
[----:B------:R-:W-:Y:S02]  /*1590*/  PLOP3.LUT P0, PT, PT, PT, PT, 0x80, 0x0 ;  /* 0x000000000000781c */ /* 0x000fe40003f0f070 */
[----:B------:R-:W-:Y:S02]  /*15a0*/  CS2R R2, SRZ ;  /* 0x0000000000027805 */ /* 0x000fe4000001ff00 */
[----:B------:R-:W-:Y:S01]  /*15b0*/  CS2R R118, SRZ ;  /* 0x0000000000767805 */ /* 0x000fe2000001ff00 */
[----:B------:R-:W-:Y:S01]  /*15c0*/  USHF.R.U32.HI UR4, URZ, 0x1f, UR5 ;  /* 0x0000001f3f047899 */ /* 0x000fe20008011605 */
[----:B------:R-:W-:Y:S02]  /*15d0*/  CS2R R116, SRZ ;  /* 0x0000000000747805 */ /* 0x000fe4000001ff00 */
[----:B------:R-:W-:Y:S02]  /*15e0*/  CS2R R114, SRZ ;  /* 0x0000000000727805 */ /* 0x000fe4000001ff00 */
[----:B------:R-:W-:Y:S01]  /*15f0*/  CS2R R112, SRZ ;  /* 0x0000000000707805 */ /* 0x000fe2000001ff00 */
[----:B------:R-:W-:Y:S01]  /*1600*/  ULEA.HI.SX32 UR4, UR5, UR4, 0x1c ;  /* 0x0000000405047291 */ /* 0x000fe2000f8fe23f */
        /* <DEDUP_REMOVED lines=13> */
[----:B------:R-:W-:Y:S02]  /*16e0*/  ISETP.GT.AND P1, PT, R75, UR61, PT ;  /* 0x0000003d4b007c0c */ /* 0x000fe4000bf24270 */
        /* <DEDUP_REMOVED lines=30> */
[----:B------:R-:W-:Y:S01]  /*18d0*/  CS2R R6, SRZ ;  /* 0x0000000000067805 */ /* 0x000fe2000001ff00 */
[----:B------:R-:W-:Y:S01]  /*18e0*/  IMAD.MOV.U32 R152, RZ, RZ, RZ ;  /* 0x000000ffff987224 */ /* 0x000fe200078e00ff */
[----:B------:R-:W-:Y:S01]  /*18f0*/  CS2R R4, SRZ ;  /* 0x0000000000047805 */ /* 0x000fe2000001ff00 */
[----:B------:R-:W-:Y:S02]  /*1900*/  IMAD.MOV.U32 R29, RZ, RZ, RZ ;  /* 0x000000ffff1d7224 */ /* 0x000fe400078e00ff */
[----:B------:R-:W-:-:S02]  /*1910*/  IMAD.MOV.U32 R150, RZ, RZ, RZ ;  /* 0x000000ffff967224 */ /* 0x000fc400078e00ff */
        /* <DEDUP_REMOVED lines=33> */
.L_x_4549:
        /* <DEDUP_REMOVED lines=11> */
.L_x_4750:
[----:B------:R-:W-:Y:S05]  /*1be0*/  @!P0 BRA `(.L_x_4551) ;  /* 0x0000000000048947 */ /* 0x000fea0003800000 */
[----:B------:R-:W-:Y:S01]  /*1bf0*/  BPT.TRAP 0x1 ;  /* 0x000000040000795c */ /* 0x000fe20000300000 */
.L_x_4551:
[----:B0-----:R-:W-:Y:S02]  /*1c00*/  IMAD.U32 R3, RZ, RZ, UR36 ;  /* 0x00000024ff037e24 */ /* 0x001fe4000f8e00ff */
[----:B------:R-:W-:-:S03]  /*1c10*/  IMAD.U32 R0, RZ, RZ, UR38 ;  /* 0x00000026ff007e24 */ /* 0x000fc6000f8e00ff */
[----:B------:R-:W-:Y:S02]  /*1c20*/  LEA R3, R3, UR37, 0x3 ;  /* 0x0000002503037c11 */ /* 0x000fe4000f8e18ff */
[----:B------:R-:W-:-:S04]  /*1c30*/  SHF.L.U32 R0, R0, 0x1f, RZ ;  /* 0x0000001f00007819 */ /* 0x000fc800000006ff */
[----:B------:R0:W1:Y:S01]  /*1c40*/  SYNCS.PHASECHK.TRANS64.TRYWAIT P1, [R3+URZ+0x30830], R0 ;  /* 0x03083000030075a7 */ /* 0x000062000802017f */
[----:B------:R-:W-:Y:S05]  /*1c50*/  @!P0 BRA `(.L_x_4552) ;  /* 0x0000000000048947 */ /* 0x000fea0003800000 */
[----:B------:R-:W-:Y:S01]  /*1c60*/  BPT.TRAP 0x1 ;  /* 0x000000040000795c */ /* 0x000fe20000300000 */
.L_x_4552:
[----:B------:R-:W2:Y:S01]  /*1c70*/  LDL.LU R2, [R1+0xc] ;  /* 0x00000c0001027983 */ /* 0x000ea20000300800 */
[----:B------:R-:W3:Y:S02]  /*1c80*/  S2R R4, SR_TID.X ;  /* 0x0000000000047919 */ /* 0x000ee40000002100 */
[----:B---3--:R-:W-:Y:S02]  /*1c90*/  LOP3.LUT P2, RZ, R4, 0x7f, RZ, 0xc0, !PT ;  /* 0x0000007f04ff7812 */ /* 0x008fe4000784c0ff */
[----:B--2---:R-:W-:-:S11]  /*1ca0*/  LOP3.LUT R2, R2, 0xfff7ffff, RZ, 0xc0, !PT ;  /* 0xfff7ffff02027812 */ /* 0x004fd600078ec0ff */
[----:B------:R-:W-:-:S05]  /*1cb0*/  @P2 LOP3.LUT R2, R2, 0x80000, RZ, 0xfc, !PT ;  /* 0x0008000002022812 */ /* 0x000fca00078efcff */
[----:B------:R2:W-:Y:S01]  /*1cc0*/  STL [R1+0xc], R2 ;  /* 0x00000c0201007387 */ /* 0x0005e20000100800 */
[----:B-1----:R-:W-:Y:S05]  /*1cd0*/  @P1 BRA `(.L_x_4553) ;  /* 0x0000000000081947 */ /* 0x002fea0003800000 */
[----:B------:R-:W1:Y:S02]  /*1ce0*/  SYNCS.PHASECHK.TRANS64.TRYWAIT P1, [R3+URZ+0x30830], R0 ;  /* 0x03083000030075a7 */ /* 0x000e64000802017f */
[----:B-1----:R-:W-:Y:S05]  /*1cf0*/  @!P1 BRA `(.L_x_4554) ;  /* 0x0000013400389947 */ /* 0x002fea0003800000 */
.L_x_4553:
        /* <DEDUP_REMOVED lines=10> */
[----:B------:R-:W3:Y:S01]  /*1da0*/  S2R R5, SR_TID.X ;  /* 0x0000000000057919 */ /* 0x000ee20000002100 */
[----:B------:R-:W-:Y:S01]  /*1db0*/  UMOV UR17, 0x40000040 ;  /* 0x4000004000117882 */ /* 0x000fe20000000000 */
[----:B------:R-:W-:Y:S01]  /*1dc0*/  UMOV UR19, 0x40000040 ;  /* 0x4000004000137882 */ /* 0x000fe20000000000 */
[----:B------:R-:W-:Y:S01]  /*1dd0*/  ULOP3.LUT UR60, UR4, 0x10000, URZ, 0xfc, !UPT ;  /* 0x00010000043c7892 */ /* 0x000fe2000f8efc3f */
[----:B01----:R-:W-:Y:S01]  /*1de0*/  VIADD R0, R18, UR39 ;  /* 0x0000002712007c36 */ /* 0x003fe20008000000 */
[----:B------:R-:W-:Y:S01]  /*1df0*/  ULOP3.LUT UR4, UR40, 0x10000, URZ, 0xfc, !UPT ;  /* 0x0001000028047892 */ /* 0x000fe2000f8efc3f */
[----:B------:R-:W0:Y:S01]  /*1e00*/  LDC R11, c[0x0][0x288] ;  /* 0x0000a200ff0b7b82 */ /* 0x000e220000000800 */
[----:B------:R-:W-:Y:S01]  /*1e10*/  UIMAD UR5, UR36, 0x900, UR60 ;  /* 0x00000900240578a4 */ /* 0x000fe2000f8e023c */
[----:B--2---:R-:W-:Y:S01]  /*1e20*/  IMAD.MOV.U32 R2, RZ, RZ, R0 ;  /* 0x000000ffff027224 */ /* 0x004fe200078e0000 */
[----:B------:R-:W-:-:S02]  /*1e30*/  UIADD3 UR12, UR4, 0x4, URZ ;  /* 0x00000004040c7890 */ /* 0x000fc4000fffe03f */
[----:B------:R-:W-:Y:S01]  /*1e40*/  UIADD3 UR14, UR5, 0x4, URZ ;  /* 0x00000004050e7890 */ /* 0x000fe2000fffe03f */
[----:B------:R-:W-:Y:S02]  /*1e50*/  UMOV UR8, UR4 ;  /* 0x0000000400087c82 */ /* 0x000fe40008000000 */
[----:B------:R-:W-:Y:S01]  /*1e60*/  UMOV UR10, UR5 ;  /* 0x00000005000a7c82 */ /* 0x000fe20008000000 */
[----:B------:R-:W-:Y:S01]  /*1e70*/  IMAD.U32 R6, RZ, RZ, UR8 ;  /* 0x00000008ff067e24 */ /* 0x000fe2000f8e00ff */
[----:B------:R-:W-:Y:S01]  /*1e80*/  HGMMA.64x96x16.F32.BF16 R24, gdesc[UR8], RZ, !UPT, gsb0 ;  /* 0x01600000081879f0 */ /* 0x000fe2000c0018ff */
[----:B------:R-:W-:Y:S02]  /*1e90*/  UIADD3 UR8, UR4, 0x2, URZ ;  /* 0x0000000204087890 */ /* 0x000fe4000fffe03f */
[----:B------:R-:W-:Y:S01]  /*1ea0*/  UIADD3 UR10, UR5, 0x2, URZ ;  /* 0x00000002050a7890 */ /* 0x000fe2000fffe03f */
[----:B------:R-:W-:Y:S01]  /*1eb0*/  UMOV UR9, 0x40000040 ;  /* 0x4000004000097882 */ /* 0x000fe20000000000 */
[----:B------:R-:W-:Y:S01]  /*1ec0*/  UMOV UR11, 0x40000040 ;  /* 0x40000040000b7882 */ /* 0x000fe20000000000 */
[----:B------:R-:W-:-:S02]  /*1ed0*/  UIADD3 UR16, UR4, 0x6, URZ ;  /* 0x0000000604107890 */ /* 0x000fc4000fffe03f */
[----:B------:R-:W-:Y:S02]  /*1ee0*/  UIADD3 UR18, UR5, 0x6, URZ ;  /* 0x0000000605127890 */ /* 0x000fe4000fffe03f */
[----:B------:R-:W-:Y:S02]  /*1ef0*/  UIADD3 UR20, UR4, 0x400, URZ ;  /* 0x0000040004147890 */ /* 0x000fe4000fffe03f */
[----:B------:R-:W-:Y:S01]  /*1f00*/  UIADD3 UR22, UR5, 0x300, URZ ;  /* 0x0000030005167890 */ /* 0x000fe2000fffe03f */
[----:B------:R-:W-:Y:S01]  /*1f10*/  UMOV UR21, 0x40000040 ;  /* 0x4000004000157882 */ /* 0x000fe20000000000 */
[----:B------:R-:W-:Y:S01]  /*1f20*/  UMOV UR23, 0x40000040 ;  /* 0x4000004000177882 */ /* 0x000fe20000000000 */
[----:B------:R-:W-:Y:S01]  /*1f30*/  UIADD3 UR24, UR4, 0x402, URZ ;  /* 0x0000040204187890 */ /* 0x000fe2000fffe03f */
[----:B---3--:R-:W-:Y:S01]  /*1f40*/  LOP3.LUT P3, RZ, R5, 0x7f, RZ, 0xc0, !PT ;  /* 0x0000007f05ff7812 */ /* 0x008fe2000786c0ff */
        /* <DEDUP_REMOVED lines=27> */
[----:B------:R-:W-:Y:S01]  /*2100*/  ULDC UR4, c[0x0][0x448] ;  /* 0x0001120000047ab9 */ /* 0x000fe20000000800 */
[----:B------:R-:W-:Y:S01]  /*2110*/  ULDC UR6, c[0x0][0x9dc] ;  /* 0x0002770000067ab9 */ /* 0x000fe20000000800 */
[----:B------:R-:W-:-:S02]  /*2120*/  UISETP.NE.AND UP0, UPT, UR4, 0x1, UPT ;  /* 0x000000010400788c */ /* 0x000fc4000bf05270 */
[----:B------:R-:W-:-:S04]  /*2130*/  ULOP3.LUT UR7, URZ, UR6, URZ, 0x33, !UPT ;  /* 0x000000063f077292 */ /* 0x000fc8000f8e333f */
[----:B------:R-:W-:Y:S02]  /*2140*/  PLOP3.LUT P1, PT, PT, PT, UP0, 0x80, 0x0 ;  /* 0x000000000000781c */ /* 0x000fe40003f2f008 */
[----:B------:R-:W-:-:S03]  /*2150*/  PLOP3.LUT P2, PT, PT, PT, UP0, 0x80, 0x0 ;  /* 0x000000000000781c */ /* 0x000fc60003f4f008 */
[----:B------:R-:W-:-:S08]  /*2160*/  @UP0 ULDC UR4, c[0x0][0x44c] ;  /* 0x0001130000040ab9 */ /* 0x000fd00000000800 */
[----:B------:R-:W-:Y:S01]  /*2170*/  @P1 IMAD.HI.U32 R4, R0, UR4, RZ ;  /* 0x0000000400041c27 */ /* 0x000fe2000f8e00ff */
[----:B------:R-:W-:-:S03]  /*2180*/  @UP0 ULDC UR4, c[0x0][0x450] ;  /* 0x0001140000040ab9 */ /* 0x000fc60000000800 */
[----:B------:R-:W-:Y:S01]  /*2190*/  @!P3 VIADD R0, R3, 0x30840 ;  /* 0x000308400300b836 */ /* 0x000fe20000000000 */
[----:B------:R-:W-:Y:S01]  /*21a0*/  @P2 SHF.R.U32.HI R2, RZ, UR4, R4 ;  /* 0x00000004ff022c19 */ /* 0x000fe20008011604 */
[----:B------:R-:W-:Y:S01]  /*21b0*/  IMAD.MOV.U32 R4, RZ, RZ, -0x60 ;  /* 0xffffffa0ff047424 */ /* 0x000fe200078e00ff */
[----:B------:R-:W-:Y:S02]  /*21c0*/  ULDC.64 UR4, c[0x0][0x9e0] ;  /* 0x0002780000047ab9 */ /* 0x000fe40000000a00 */
[----:B------:R-:W-:Y:S01]  /*21d0*/  UISETP.GE.AND UP1, UPT, UR5, 0x1, UPT ;  /* 0x000000010500788c */ /* 0x000fe2000bf26270 */
[----:B------:R-:W1:Y:S01]  /*21e0*/  SHFL.IDX PT, R12, R2, RZ, 0x1c1f ;  /* 0x001c1fff020c7589 */ /* 0x000e6200000e0000 */
[----:B------:R-:W-:Y:S01]  /*21f0*/  IMAD R4, R75, R4, 0x61 ;  /* 0x000000614b047424 */ /* 0x000fe200078e0204 */
[----:B------:R-:W-:-:S03]  /*2200*/  @!P3 PRMT R0, RZ, 0x654, R0 ;  /* 0x00000654ff00b816 */ /* 0x000fc60000000000 */
[----:B------:R-:W-:Y:S01]  /*2210*/  IMAD R3, R17, -0x2, R4 ;  /* 0xfffffffe11037824 */ /* 0x000fe200078e0204 */
[----:B------:R-:W-:Y:S01]  /*2220*/  PLOP3.LUT P1, PT, PT, PT, UP1, 0x40, 0x0 ;  /* 0x000000000000781c */ /* 0x000fe20003f2e818 */
[----:B------:R-:W-:Y:S02]  /*2230*/  VIADD R10, R4, 0xffffffff ;  /* 0xffffffff040a7836 */ /* 0x000fe40000000000 */
[C---:B------:R-:W-:Y:S01]  /*2240*/  VIADD R15, R3.reuse, 0xffffffff ;  /* 0xffffffff030f7836 */ /* 0x040fe20000000000 */
[----:B0-----:R-:W-:Y:S01]  /*2250*/  IADD3 R5, R3, -R11, R16 ;  /* 0x8000000b03057210 */ /* 0x001fe20007ffe010 */
[----:B------:R-:W-:Y:S02]  /*2260*/  WARPGROUP.DEPBAR.LE gsb0, 0x0 ;  /* 0x00008000000079c5 */ /* 0x000fe40000010000 */
[----:B------:R-:W-:Y:S02]  /*2270*/  WARPGROUP.ARRIVE ;  /* 0x00000000000079c5 */ /* 0x000fe40000000000 */
[----:B------:R-:W-:-:S02]  /*2280*/  VIADD R13, R5, UR4 ;  /* 0x00000004050d7c36 */ /* 0x000fc40008000000 */
[----:B------:R-:W-:Y:S02]  /*2290*/  VIADD R5, R5, UR7 ;  /* 0x0000000705057c36 */ /* 0x000fe40008000000 */
[----:B------:R-:W-:Y:S02]  /*22a0*/  HGMMA.64x96x16.F32.BF16 R24, gdesc[UR8], R24, gsb0 ;  /* 0x01600000081879f0 */ /* 0x000fe40008001818 */
[----:B-1----:R-:W-:Y:S01]  /*22b0*/  IMAD.IADD R3, R5, 0x1, R12 ;  /* 0x0000000105037824 */ /* 0x002fe200078e020c */
[----:B------:R-:W-:Y:S02]  /*22c0*/  WARPGROUP.DEPBAR.LE gsb0, 0x0 ;  /* 0x00008000000079c5 */ /* 0x000fe40000010000 */
[----:B------:R-:W-:-:S06]  /*22d0*/  WARPGROUP.ARRIVE ;  /* 0x00000000000079c5 */ /* 0x000fcc0000000000 */
[----:B------:R-:W-:Y:S03]  /*22e0*/  HGMMA.64x96x16.F32.BF16 R24, gdesc[UR12], R24, gsb0 ;  /* 0x016000000c1879f0 */ /* 0x000fe60008001818 */
        /* <DEDUP_REMOVED lines=28> */
[----:B------:R0:W-:Y:S02]  /*24b0*/  @!P3 SYNCS.ARRIVE.TRANS64.RED.A1T0 RZ, [R0+URZ], RZ ;  /* 0x000000ff00ffb9a7 */ /* 0x0001e4000810043f */
[----:B0-----:R-:W-:-:S04]  /*24c0*/  IMAD R0, R75, -0x60, R16 ;  /* 0xffffffa04b007824 */ /* 0x001fc800078e0210 */
[----:B------:R-:W-:-:S04]  /*24d0*/  VIADD R0, R0, 0x60 ;  /* 0x0000006000007836 */ /* 0x000fc80000000000 */
[----:B------:R-:W-:-:S05]  /*24e0*/  IMAD R8, R17, -0x2, R0 ;  /* 0xfffffffe11087824 */ /* 0x000fca00078e0200 */
[----:B------:R-:W-:Y:S01]  /*24f0*/  VIADDMNMX R0, R12, R13, R8, PT ;  /* 0x0000000d0c007246 */ /* 0x000fe20003800108 */
[----:B------:R-:W-:Y:S06]  /*2500*/  @P1 BRA `(.L_x_4555) ;  /* 0x0000000000541947 */ /* 0x000fec0003800000 */
[----:B------:R-:W-:Y:S01]  /*2510*/  IADD3 R4, R16, -R11, R12 ;  /* 0x8000000b10047210 */ /* 0x000fe20007ffe00c */
[----:B------:R-:W-:Y:S03]  /*2520*/  BSSY B0, `(.L_x_4556) ;  /* 0x0000010000007945 */ /* 0x000fe60003800000 */
        /* <DEDUP_REMOVED lines=10> */
.L_x_4557:
[----:B------:R-:W-:-:S06]  /*25d0*/  UISETP.NE.AND UP2, UPT, UR5, 0x1, UPT ;  /* 0x000000010500788c */ /* 0x000fcc000bf45270 */
[----:B------:R-:W-:-:S05]  /*25e0*/  PLOP3.LUT P1, PT, PT, PT, UP2, 0x80, 0x0 ;  /* 0x000000000000781c */ /* 0x000fca0003f2f028 */
[----:B------:R-:W-:-:S08]  /*25f0*/  @UP2 ULDC.64 UR10, c[0x0][0x9e8] ;  /* 0x00027a00000a2ab9 */ /* 0x000fd00000000a00 */
[----:B------:R-:W-:-:S05]  /*2600*/  @P1 IMAD.HI.U32 R9, R4, UR10, RZ ;  /* 0x0000000a04091c27 */ /* 0x000fca000f8e00ff */
[----:B------:R-:W-:-:S07]  /*2610*/  @P1 SHF.R.U32.HI R4, RZ, UR11, R9 ;  /* 0x0000000bff041c19 */ /* 0x000fce0008011609 */
.L_x_4558:
[----:B------:R-:W-:Y:S05]  /*2620*/  BSYNC B0 ;  /* 0x0000000000007941 */ /* 0x000fea0003800000 */
.L_x_4556:
[----:B------:R-:W-:-:S05]  /*2630*/  IMAD R4, R4, UR5, R15 ;  /* 0x0000000504047c24 */ /* 0x000fca000f8e020f */
[----:B------:R-:W-:Y:S02]  /*2640*/  VIMNMX R3, R3, R4, !PT ;  /* 0x0000000403037248 */ /* 0x000fe40007fe0100 */
[----:B------:R-:W-:-:S07]  /*2650*/  VIADDMNMX R0, R4, UR5, R0, PT ;  /* 0x0000000504007c46 */ /* 0x000fce000b800100 */
.L_x_4555:
[C---:B------:R-:W-:Y:S02]  /*2660*/  ISETP.GE.AND P1, PT, R10.reuse, 0x2, PT ;  /* 0x000000020a00780c */ /* 0x040fe40003f26270 */
        /* <DEDUP_REMOVED lines=95> */
[----:B------:R-:W-:Y:S02]  /*2c60*/  P2R R21, PR, RZ, 0x20 ;  /* 0x00000020ff157803 */ /* 0x000fe40000000000 */
[----:B------:R-:W-:Y:S02]  /*2c70*/  FSEL R64, R64, -INF , !P3 ;  /* 0xff80000040407808 */ /* 0x000fe40005800000 */
[C---:B------:R-:W-:Y:S02]  /*2c80*/  ISETP.GE.AND P3, PT, R10.reuse, 0x52, PT ;  /* 0x000000520a00780c */ /* 0x040fe40003f66270 */
[----:B------:R-:W-:Y:S02]  /*2c90*/  ISETP.GE.AND P6, PT, R10, 0x1, PT ;  /* 0x000000010a00780c */ /* 0x000fe40003fc6270 */
[----:B------:R-:W-:-:S04]  /*2ca0*/  ISETP.GT.AND P4, PT, R3, 0x51, !P3 ;  /* 0x000000510300780c */ /* 0x000fc80005f84270 */
[----:B------:R-:W-:-:S04]  /*2cb0*/  ISETP.LT.OR P4, PT, R0, 0x52, P4 ;  /* 0x000000520000780c */ /* 0x000fc80002781670 */
[----:B------:R-:W-:Y:S02]  /*2cc0*/  FSEL R90, R65, -INF , !P4 ;  /* 0xff800000415a7808 */ /* 0x000fe40006000000 */
[----:B------:R-:W-:-:S04]  /*2cd0*/  ISETP.GE.AND P4, PT, R10, 0x59, PT ;  /* 0x000000590a00780c */ /* 0x000fc80003f86270 */
[----:B------:R-:W-:-:S04]  /*2ce0*/  ISETP.GT.AND P5, PT, R3, 0x58, !P4 ;  /* 0x000000580300780c */ /* 0x000fc800067a4270 */
[----:B------:R-:W-:-:S04]  /*2cf0*/  ISETP.LT.OR P5, PT, R0, 0x59, P5 ;  /* 0x000000590000780c */ /* 0x000fc80002fa1670 */
[----:B------:R-:W-:Y:S02]  /*2d00*/  FSEL R9, R68, -INF , !P5 ;  /* 0xff80000044097808 */ /* 0x000fe40006800000 */
        /* <DEDUP_REMOVED lines=9> */
[----:B------:R-:W-:Y:S02]  /*2da0*/  PLOP3.LUT P5, PT, PT, PT, UP1, 0x40, 0x0 ;  /* 0x000000000000781c */ /* 0x000fe40003fae818 */
[----:B0-----:R-:W-:Y:S01]  /*2db0*/  VIADDMNMX R4, R0, R13, R8, PT ;  /* 0x0000000d00047246 */ /* 0x001fe20003800108 */
[----:B------:R-:W-:-:S10]  /*2dc0*/  IMAD.IADD R8, R5, 0x1, R0 ;  /* 0x0000000105087824 */ /* 0x000fd400078e0200 */
[----:B------:R-:W-:Y:S05]  /*2dd0*/  @P5 BRA `(.L_x_4559) ;  /* 0x00000000005c5947 */ /* 0x000fea0003800000 */
        /* <DEDUP_REMOVED lines=13> */
.L_x_4561:
[----:B------:R-:W-:-:S06]  /*2eb0*/  UISETP.NE.AND UP2, UPT, UR5, 0x1, UPT ;  /* 0x000000010500788c */ /* 0x000fcc000bf45270 */
[----:B------:R-:W-:-:S05]  /*2ec0*/  PLOP3.LUT P5, PT, PT, PT, UP2, 0x80, 0x0 ;  /* 0x000000000000781c */ /* 0x000fca0003faf028 */
[----:B------:R-:W-:-:S08]  /*2ed0*/  @UP2 ULDC.64 UR10, c[0x0][0x9e8] ;  /* 0x00027a00000a2ab9 */ /* 0x000fd00000000a00 */
[----:B------:R-:W-:Y:S01]  /*2ee0*/  @P5 IMAD.HI.U32 R2, R0, UR10, RZ ;  /* 0x0000000a00025c27 */ /* 0x000fe2000f8e00ff */
[----:B------:R-:W-:-:S13]  /*2ef0*/  PLOP3.LUT P5, PT, PT, PT, UP2, 0x80, 0x0 ;  /* 0x000000000000781c */ /* 0x000fda0003faf028 */
[----:B------:R-:W-:-:S07]  /*2f00*/  @P5 SHF.R.U32.HI R0, RZ, UR11, R2 ;  /* 0x0000000bff005c19 */ /* 0x000fce0008011602 */
.L_x_4562:
[----:B------:R-:W-:Y:S05]  /*2f10*/  BSYNC B0 ;  /* 0x0000000000007941 */ /* 0x000fea0003800000 */
.L_x_4560:
[----:B------:R-:W-:-:S05]  /*2f20*/  IMAD R3, R0, UR5, R15 ;  /* 0x0000000500037c24 */ /* 0x000fca000f8e020f */
[----:B------:R-:W-:Y:S02]  /*2f30*/  VIMNMX R8, R8, R3, !PT ;  /* 0x0000000308087248 */ /* 0x000fe40007fe0100 */
[----:B------:R-:W-:-:S07]  /*2f40*/  VIADDMNMX R4, R3, UR5, R4, PT ;  /* 0x0000000503047c46 */ /* 0x000fce000b800104 */
.L_x_4559:
[C---:B------:R-:W-:Y:S01]  /*2f50*/  ISETP.GT.AND P1, PT, R8.reuse, 0x1, !P1 ;  /* 0x000000010800780c */ /* 0x040fe20004f24270 */
[----:B------:R-:W-:Y:S01]  /*2f60*/  ULDC UR7, c[0x0][0x988] ;  /* 0x0002620000077ab9 */ /* 0x000fe20000000800 */
[----:B------:R-:W-:Y:S01]  /*2f70*/  ISETP.GT.AND P2, PT, R8, 0x8, !P2 ;  /* 0x000000080800780c */ /* 0x000fe20005744270 */
[----:B------:R-:W-:Y:S01]  /*2f80*/  @UP0 ULDC UR10, c[0x0][0x44c] ;  /* 0x00011300000a0ab9 */ /* 0x000fe20000000800 */
[----:B------:R-:W-:Y:S01]  /*2f90*/  ISETP.LT.OR P1, PT, R4, 0x2, P1 ;  /* 0x000000020400780c */ /* 0x000fe20000f21670 */
[----:B------:R-:W-:Y:S01]  /*2fa0*/  UIMAD.WIDE.U32 UR10, UR39, UR10, URZ ;  /* 0x0000000a270a72a5 */ /* 0x000fe2000f8e003f */
[----:B------:R-:W-:Y:S01]  /*2fb0*/  FMNMX.FTZ R0, R24, R14, !PT ;  /* 0x0000000e18007209 */ /* 0x000fe20007810000 */
[----:B------:R-:W-:Y:S01]  /*2fc0*/  @UP0 ULDC UR15, c[0x0][0x450] ;  /* 0x00011400000f0ab9 */ /* 0x000fe20000000800 */
[----:B------:R-:W-:Y:S02]  /*2fd0*/  FSEL R27, R27, -INF , !P1 ;  /* 0xff8000001b1b7808 */ /* 0x000fe40004800000 */
[----:B------:R-:W-:-:S02]  /*2fe0*/  ISETP.NE.AND P1, PT, R12, RZ, PT ;  /* 0x000000ff0c00720c */ /* 0x000fc40003f25270 */
[----:B------:R-:W-:Y:S02]  /*2ff0*/  ISETP.LT.OR P2, PT, R4, 0x9, P2 ;  /* 0x000000090400780c */ /* 0x000fe40001741670 */
[----:B------:R-:W-:Y:S02]  /*3000*/  ISETP.GT.AND P1, PT, R8, 0x9, !P1 ;  /* 0x000000090800780c */ /* 0x000fe40004f24270 */
[----:B------:R-:W-:Y:S02]  /*3010*/  FMNMX.FTZ R0, R28, R0, !PT ;  /* 0x000000001c007209 */ /* 0x000fe40007810000 */
[----:B------:R-:W-:Y:S02]  /*3020*/  ISETP.LT.OR P1, PT, R4, 0xa, P1 ;  /* 0x0000000a0400780c */ /* 0x000fe40000f21670 */
[----:B------:R-:W-:Y:S02]  /*3030*/  FSEL R15, R30, -INF , !P2 ;  /* 0xff8000001e0f7808 */ /* 0x000fe40005000000 */
[----:B------:R-:W-:-:S02]  /*3040*/  FSEL R31, R31, -INF , !P1 ;  /* 0xff8000001f1f7808 */ /* 0x000fc40004800000 */
[----:B------:R-:W-:Y:S02]  /*3050*/  ISETP.NE.AND P1, PT, R21, RZ, PT ;  /* 0x000000ff1500720c */ /* 0x000fe40003f25270 */
[----:B------:R-:W-:Y:S02]  /*3060*/  ISETP.NE.AND P2, PT, R25, RZ, PT ;  /* 0x000000ff1900720c */ /* 0x000fe40003f45270 */
[----:B------:R-:W-:Y:S02]  /*3070*/  ISETP.GT.AND P1, PT, R8, 0x10, !P1 ;  /* 0x000000100800780c */ /* 0x000fe40004f24270 */
[----:B------:R-:W-:Y:S02]  /*3080*/  FMNMX.FTZ R0, R20, R0, !PT ;  /* 0x0000000014007209 */ /* 0x000fe40007810000 */
[----:B------:R-:W-:Y:S02]  /*3090*/  ISETP.LT.OR P1, PT, R4, 0x11, P1 ;  /* 0x000000110400780c */ /* 0x000fe40000f21670 */
[----:B------:R-:W-:-:S02]  /*30a0*/  FMNMX.FTZ R0, R32, R0, !PT ;  /* 0x0000000020007209 */ /* 0x000fc40007810000 */
[----:B------:R-:W-:Y:S02]  /*30b0*/  FSEL R21, R34, -INF , !P1 ;  /* 0xff80000022157808 */ /* 0x000fe40004800000 */
[----:B------:R-:W-:Y:S02]  /*30c0*/  ISETP.GT.AND P1, PT, R8, 0x11, !P2 ;  /* 0x000000110800780c */ /* 0x000fe40005724270 */
[----:B------:R-:W-:Y:S02]  /*30d0*/  ISETP.NE.AND P5, PT, R29, RZ, PT ;  /* 0x000000ff1d00720c */ /* 0x000fe40003fa5270 */
[----:B------:R-:W-:Y:S02]  /*30e0*/  ISETP.LT.OR P1, PT, R4, 0x12, P1 ;  /* 0x000000120400780c */ /* 0x000fe40000f21670 */
[----:B------:R-:W-:Y:S02]  /*30f0*/  FMNMX.FTZ R0, R72, R0, !PT ;  /* 0x0000000048007209 */ /* 0x000fe40007810000 */
[----:B------:R-:W-:-:S02]  /*3100*/  FSEL R35, R35, -INF , !P1 ;  /* 0xff80000023237808 */ /* 0x000fc40004800000 */
[----:B------:R-:W-:Y:S02]  /*3110*/  ISETP.GT.AND P1, PT, R8, 0x18, !P5 ;  /* 0x000000180800780c */ /* 0x000fe40006f24270 */
[----:B------:R-:W-:Y:S02]  /*3120*/  FMNMX.FTZ R0, R36, R0, !PT ;  /* 0x0000000024007209 */ /* 0x000fe40007810000 */
[----:B------:R-:W-:Y:S02]  /*3130*/  ISETP.LT.OR P1, PT, R4, 0x19, P1 ;  /* 0x000000190400780c */ /* 0x000fe40000f21670 */
[----:B------:R-:W-:Y:S02]  /*3140*/  FMNMX.FTZ R0, R76, R0, !PT ;  /* 0x000000004c007209 */ /* 0x000fe40007810000 */
[----:B------:R-:W-:Y:S02]  /*3150*/  FSEL R25, R38, -INF , !P1 ;  /* 0xff80000026197808 */ /* 0x000fe40004800000 */
[----:B------:R-:W-:-:S02]  /*3160*/  FMNMX.FTZ R0, R40, R0, !PT ;  /* 0x0000000028007209 */ /* 0x000fc40007810000 */
        /* <DEDUP_REMOVED lines=12> */
[----:B------:R-:W-:Y:S02]  /*3230*/  FMNMX.FTZ R0, R52, R0, !PT ;  /* 0x0000000034007209 */ /* 0x000fe40007810000 */
[----:B------:R-:W-:Y:S02]  /*3240*/  FSEL R29, R42, -INF , !P1 ;  /* 0xff8000002a1d7808 */ /* 0x000fe40004800000 */
[----:B------:R-:W-:Y:S02]  /*3250*/  ISETP.NE.AND P1, PT, R73, RZ, PT ;  /* 0x000000ff4900720c */ /* 0x000fe40003f25270 */
[----:B------:R-:W-:Y:S02]  /*3260*/  FMNMX.FTZ R0, R84, R0, !PT ;  /* 0x0000000054007209 */ /* 0x000fe40007810000 */
[----:B------:R-:W-:Y:S02]  /*3270*/  ISETP.GT.AND P1, PT, R8, 0x21, !P1 ;  /* 0x000000210800780c */ /* 0x000fe40004f24270 */
[----:B------:R-:W-:-:S02]  /*3280*/  FMNMX.FTZ R0, R56, R0, !PT ;  /* 0x0000000038007209 */ /* 0x000fc40007810000 */
[----:B------:R-:W-:Y:S02]  /*3290*/  ISETP.LT.OR P1, PT, R4, 0x22, P1 ;  /* 0x000000220400780c */ /* 0x000fe40000f21670 */
        /* <DEDUP_REMOVED lines=9> */
[----:B------:R-:W-:Y:S02]  /*3330*/  FMNMX.FTZ R0, R90, R0, !PT ;  /* 0x000000005a007209 */ /* 0x000fe40007810000 */
[----:B------:R-:W-:-:S02]  /*3340*/  ISETP.NE.AND P1, PT, R77, RZ, PT ;  /* 0x000000ff4d00720c */ /* 0x000fc40003f25270 */
[----:B------:R-:W-:Y:S02]  /*3350*/  FMNMX.FTZ R0, R9, R0, !PT ;  /* 0x0000000009007209 */ /* 0x000fe40007810000 */
[----:B------:R-:W-:Y:S02]  /*3360*/  ISETP.GT.AND P1, PT, R8, 0x29, !P1 ;  /* 0x000000290800780c */ /* 0x000fe40004f24270 */
[----:B------:R-:W-:Y:S01]  /*3370*/  FMNMX.FTZ R2, R68, R0, !PT ;  /* 0x0000000044027209 */ /* 0x000fe20007810000 */
[----:B------:R-:W-:Y:S01]  /*3380*/  IMAD.U32 R0, RZ, RZ, UR7 ;  /* 0x00000007ff007e24 */ /* 0x000fe2000f8e00ff */
[----:B------:R-:W-:Y:S01]  /*3390*/  ISETP.LT.OR P1, PT, R4, 0x2a, P1 ;  /* 0x0000002a0400780c */ /* 0x000fe20000f21670 */
[----:B------:R-:W-:Y:S01]  /*33a0*/  UMOV UR7, UR39 ;  /* 0x0000002700077c82 */ /* 0x000fe20008000000 */
[----:B------:R-:W-:Y:S01]  /*33b0*/  ISETP.GT.AND P6, PT, R8, RZ, !P6 ;  /* 0x000000ff0800720c */ /* 0x000fe200077c4270 */
[----:B------:R-:W0:Y:S01]  /*33c0*/  SHFL.BFLY PT, R5, R2, 0x2, 0x1f ;  /* 0x0c401f0002057f89 */ /* 0x000e2200000e0000 */
[----:B------:R-:W-:Y:S01]  /*33d0*/  FSEL R47, R47, -INF , !P1 ;  /* 0xff8000002f2f7808 */ /* 0x000fe20004800000 */
[----:B------:R-:W-:Y:S01]  /*33e0*/  @UP0 USHF.R.U32.HI UR7, URZ, UR15, UR11 ;  /* 0x0000000f3f070299 */ /* 0x000fe2000801160b */
[----:B------:R-:W-:-:S02]  /*33f0*/  ISETP.NE.AND P1, PT, R45, RZ, PT ;  /* 0x000000ff2d00720c */ /* 0x000fc40003f25270 */
[----:B------:R-:W-:Y:S02]  /*3400*/  ISETP.LT.OR P6, PT, R4, 0x1, P6 ;  /* 0x000000010400780c */ /* 0x000fe400037c1670 */
[----:B------:R-:W-:Y:S02]  /*3410*/  ISETP.GT.AND P1, PT, R8, 0x30, !P1 ;  /* 0x000000300800780c */ /* 0x000fe40004f24270 */
[----:B------:R-:W-:Y:S02]  /*3420*/  FSEL R13, R26, -INF , !P6 ;  /* 0xff8000001a0d7808 */ /* 0x000fe40007000000 */
[----:B------:R-:W-:Y:S02]  /*3430*/  ISETP.LT.OR P1, PT, R4, 0x31, P1 ;  /* 0x000000310400780c */ /* 0x000fe40000f21670 */
[----:B------:R-:W-:Y:S02]  /*3440*/  ISETP.NE.AND P2, PT, R53, RZ, PT ;  /* 0x000000ff3500720c */ /* 0x000fe40003f45270 */
[----:B------:R-:W-:-:S02]  /*3450*/  FSEL R37, R50, -INF , !P1 ;  /* 0xff80000032257808 */ /* 0x000fc40004800000 */
[----:B------:R-:W-:Y:S02]  /*3460*/  ISETP.NE.AND P1, PT, R79, RZ, PT ;  /* 0x000000ff4f00720c */ /* 0x000fe40003f25270 */
[----:B------:R-:W-:Y:S02]  /*3470*/  ISETP.NE.AND P5, PT, R83, RZ, PT ;  /* 0x000000ff5300720c */ /* 0x000fe40003fa5270 */
[----:B------:R-:W-:Y:S02]  /*3480*/  ISETP.GT.AND P1, PT, R8, 0x31, !P1 ;  /* 0x000000310800780c */ /* 0x000fe40004f24270 */
[----:B------:R-:W-:Y:S02]  /*3490*/  ISETP.NE.AND P6, PT, R85, RZ, PT ;  /* 0x000000ff5500720c */ /* 0x000fe40003fc5270 */
[----:B------:R-:W-:Y:S02]  /*34a0*/  ISETP.LT.OR P1, PT, R4, 0x32, P1 ;  /* 0x000000320400780c */ /* 0x000fe40000f21670 */
[----:B0-----:R-:W-:-:S02]  /*34b0*/  FMNMX.FTZ R10, R2, R5, !PT ;  /* 0x00000005020a7209 */ /* 0x001fc40007810000 */
[----:B------:R-:W-:Y:S02]  /*34c0*/  FMNMX.FTZ R2, R13, R27, !PT ;  /* 0x0000001b0d027209 */ /* 0x000fe40007810000 */
[----:B------:R-:W-:Y:S01]  /*34d0*/  FSEL R51, R51, -INF , !P1 ;  /* 0xff80000033337808 */ /* 0x000fe20004800000 */
[----:B------:R-:W0:Y:S01]  /*34e0*/  SHFL.BFLY PT, R5, R10, 0x1, 0x1f ;  /* 0x0c201f000a057f89 */ /* 0x000e2200000e0000 */
        /* <DEDUP_REMOVED lines=14> */
[----:B------:R-:W-:Y:S02]  /*35d0*/  ISETP.GT.AND P1, PT, R8, 0x40, !P2 ;  /* 0x000000400800780c */ /* 0x000fe40005724270 */
[----:B------:R-:W-:-:S02]  /*35e0*/  FMNMX.FTZ R2, R29, R2, !PT ;  /* 0x000000021d027209 */ /* 0x000fc40007810000 */
[----:B------:R-:W-:Y:S02]  /*35f0*/  ISETP.LT.OR P1, PT, R4, 0x41, P1 ;  /* 0x000000410400780c */ /* 0x000fe40000f21670 */
[----:B------:R-:W-:Y:S02]  /*3600*/  FMNMX.FTZ R2, R43, R2, !PT ;  /* 0x000000022b027209 */ /* 0x000fe40007810000 */
[----:B------:R-:W-:Y:S02]  /*3610*/  FSEL R3, R58, -INF , !P1 ;  /* 0xff8000003a037808 */ /* 0x000fe40004800000 */
[----:B------:R-:W-:Y:S02]  /*3620*/  FMNMX.FTZ R2, R33, R2, !PT ;  /* 0x0000000221027209 */ /* 0x000fe40007810000 */
[----:B------:R-:W-:Y:S02]  /*3630*/  ISETP.GT.AND P1, PT, R8, 0x41, !P5 ;  /* 0x000000410800780c */ /* 0x000fe40006f24270 */
[----:B0-----:R-:W-:-:S02]  /*3640*/  FMNMX.FTZ R5, R10, R5, !PT ;  /* 0x000000050a057209 */ /* 0x001fc40007810000 */
[----:B------:R-:W-:Y:S02]  /*3650*/  FMNMX.FTZ R2, R47, R2, !PT ;  /* 0x000000022f027209 */ /* 0x000fe40007810000 */
[----:B------:R-:W-:Y:S01]  /*3660*/  ISETP.LT.OR P1, PT, R4, 0x42, P1 ;  /* 0x000000420400780c */ /* 0x000fe20000f21670 */
[----:B------:R-:W-:Y:S01]  /*3670*/  FMUL.FTZ R12, R5, R0 ;  /* 0x00000000050c7220 */ /* 0x000fe20000410000 */
[----:B------:R-:W-:Y:S02]  /*3680*/  FMNMX.FTZ R2, R37, R2, !PT ;  /* 0x0000000225027209 */ /* 0x000fe40007810000 */
[----:B------:R-:W-:Y:S02]  /*3690*/  FSEL R59, R59, -INF , !P1 ;  /* 0xff8000003b3b7808 */ /* 0x000fe40004800000 */
[----:B------:R-:W-:Y:S02]  /*36a0*/  FSETP.NEU.FTZ.AND P1, PT, R5, -INF , PT ;  /* 0xff8000000500780b */ /* 0x000fe40003f3d000 */
[----:B------:R-:W-:-:S02]  /*36b0*/  ISETP.NE.AND P5, PT, R57, RZ, PT ;  /* 0x000000ff3900720c */ /* 0x000fc40003fa5270 */
[----:B------:R-:W-:Y:S02]  /*36c0*/  FMNMX.FTZ R2, R51, R2, !PT ;  /* 0x0000000233027209 */ /* 0x000fe40007810000 */
[----:B------:R-:W-:Y:S02]  /*36d0*/  FSEL R61, R12, RZ, P1 ;  /* 0x000000ff0c3d7208 */ /* 0x000fe40000800000 */
[----:B------:R-:W-:Y:S02]  /*36e0*/  ISETP.GT.AND P1, PT, R8, 0x48, !P5 ;  /* 0x000000480800780c */ /* 0x000fe40006f24270 */
[----:B------:R-:W-:Y:S01]  /*36f0*/  FMNMX.FTZ R2, R41, R2, !PT ;  /* 0x0000000229027209 */ /* 0x000fe20007810000 */
[-CC-:B------:R-:W-:Y:S01]  /*3700*/  FFMA.FTZ R10, R24, R0.reuse, -R61.reuse ;  /* 0x00000000180a7223 */ /* 0x180fe2000001083d */
[----:B------:R-:W-:Y:S01]  /*3710*/  ISETP.LT.OR P1, PT, R4, 0x49, P1 ;  /* 0x000000490400780c */ /* 0x000fe20000f21670 */
[--C-:B------:R-:W-:Y:S01]  /*3720*/  FFMA.FTZ R12, R14, R0, -R61.reuse ;  /* 0x000000000e0c7223 */ /* 0x100fe2000001083d */
[----:B------:R-:W-:Y:S01]  /*3730*/  FMNMX.FTZ R2, R55, R2, !PT ;  /* 0x0000000237027209 */ /* 0x000fe20007810000 */
[-CC-:B------:R-:W-:Y:S01]  /*3740*/  FFMA.FTZ R14, R28, R0.reuse, -R61.reuse ;  /* 0x000000001c0e7223 */ /* 0x180fe2000001083d */
[----:B------:R-:W-:Y:S01]  /*3750*/  FSEL R45, R62, -INF , !P1 ;  /* 0xff8000003e2d7808 */ /* 0x000fe20004800000 */
[----:B------:R-:W-:Y:S01]  /*3760*/  MUFU.EX2 R10, R10 ;  /* 0x0000000a000a7308 */ /* 0x000fe20000000800 */
[----:B------:R-:W-:Y:S01]  /*3770*/  ISETP.NE.AND P2, PT, R87, RZ, PT ;  /* 0x000000ff5700720c */ /* 0x000fe20003f45270 */
[-CC-:B------:R-:W-:Y:S01]  /*3780*/  FFMA.FTZ R20, R20, R0.reuse, -R61.reuse ;  /* 0x0000000014147223 */ /* 0x180fe2000001083d */
[----:B------:R-:W-:Y:S01]  /*3790*/  ISETP.GT.AND P1, PT, R8, 0x49, !P6 ;  /* 0x000000490800780c */ /* 0x000fe20007724270 */
[--C-:B------:R-:W-:Y:S01]  /*37a0*/  FFMA.FTZ R24, R32, R0, -R61.reuse ;  /* 0x0000000020187223 */ /* 0x100fe2000001083d */
[----:B------:R-:W-:Y:S01]  /*37b0*/  FMNMX.FTZ R2, R3, R2, !PT ;  /* 0x0000000203027209 */ /* 0x000fe20007810000 */
[-CC-:B------:R-:W-:Y:S01]  /*37c0*/  FFMA.FTZ R9, R9, R0.reuse, -R61.reuse ;  /* 0x0000000009097223 */ /* 0x180fe2000001083d */
[----:B------:R-:W-:Y:S01]  /*37d0*/  ISETP.GT.AND P2, PT, R8, 0x50, !P2 ;  /* 0x000000500800780c */ /* 0x000fe20005744270 */
[----:B------:R-:W-:Y:S01]  /*37e0*/  MUFU.EX2 R14, R14 ;  /* 0x0000000e000e7308 */ /* 0x000fe20000000800 */
[----:B------:R-:W-:Y:S01]  /*37f0*/  ISETP.LT.OR P1, PT, R4, 0x4a, P1 ;  /* 0x0000004a0400780c */ /* 0x000fe20000f21670 */
[--C-:B------:R-:W-:Y:S01]  /*3800*/  FFMA.FTZ R26, R36, R0, -R61.reuse ;  /* 0x00000000241a7223 */ /* 0x100fe2000001083d */
[----:B------:R-:W-:Y:S01]  /*3810*/  FMNMX.FTZ R2, R59, R2, !PT ;  /* 0x000000023b027209 */ /* 0x000fe20007810000 */
[-CC-:B------:R-:W-:Y:S01]  /*3820*/  FFMA.FTZ R36, R90, R0.reuse, -R61.reuse ;  /* 0x000000005a247223 */ /* 0x180fe2000001083d */
[----:B------:R-:W-:Y:S01]  /*3830*/  ISETP.GT.AND P3, PT, R8, 0x51, !P3 ;  /* 0x000000510800780c */ /* 0x000fe20005f64270 */
[-CC-:B------:R-:W-:Y:S01]  /*3840*/  FFMA.FTZ R28, R48, R0.reuse, -R61.reuse ;  /* 0x00000000301c7223 */ /* 0x180fe2000001083d */
[----:B------:R-:W-:Y:S01]  /*3850*/  ISETP.LT.OR P2, PT, R4, 0x51, P2 ;  /* 0x000000510400780c */ /* 0x000fe20001741670 */
[----:B------:R0:W-:Y:S01]  /*3860*/  MUFU.EX2 R69, R20 ;  /* 0x0000001400457308 */ /* 0x0001e20000000800 */
[----:B------:R-:W-:Y:S01]  /*3870*/  FSEL R63, R63, -INF , !P1 ;  /* 0xff8000003f3f7808 */ /* 0x000fe20004800000 */
[--C-:B------:R-:W-:Y:S01]  /*3880*/  FFMA.FTZ R30, R52, R0, -R61.reuse ;  /* 0x00000000341e7223 */ /* 0x100fe2000001083d */
[----:B------:R-:W-:Y:S01]  /*3890*/  FMNMX.FTZ R2, R45, R2, !PT ;  /* 0x000000022d027209 */ /* 0x000fe20007810000 */
[-CC-:B------:R-:W-:Y:S01]  /*38a0*/  FFMA.FTZ R32, R84, R0.reuse, -R61.reuse ;  /* 0x0000000054207223 */ /* 0x180fe2000001083d */
[----:B------:R-:W-:Y:S01]  /*38b0*/  ISETP.NE.AND P5, PT, R65, RZ, PT ;  /* 0x000000ff4100720c */ /* 0x000fe20003fa5270 */
[-CC-:B------:R-:W-:Y:S01]  /*38c0*/  FFMA.FTZ R34, R56, R0.reuse, -R61.reuse ;  /* 0x0000000038227223 */ /* 0x180fe2000001083d */
[----:B------:R-:W-:Y:S01]  /*38d0*/  ISETP.GT.AND P4, PT, R8, 0x58, !P4 ;  /* 0x000000580800780c */ /* 0x000fe20006784270 */
[----:B------:R1:W2:Y:S01]  /*38e0*/  MUFU.EX2 R65, R12 ;  /* 0x0000000c00417308 */ /* 0x0002a20000000800 */
[----:B------:R-:W-:Y:S01]  /*38f0*/  ISETP.LT.OR P3, PT, R4, 0x52, P3 ;  /* 0x000000520400780c */ /* 0x000fe20001f61670 */
[----:B0-----:R-:W-:Y:S01]  /*3900*/  FFMA.FTZ R20, R76, R0, -R61 ;  /* 0x000000004c147223 */ /* 0x001fe2000001083d */
[----:B------:R-:W-:-:S02]  /*3910*/  FSEL R49, R66, -INF , !P2 ;  /* 0xff80000042317808 */ /* 0x000fc40005000000 */
[----:B------:R-:W-:Y:S02]  /*3920*/  FMNMX.FTZ R2, R63, R2, !PT ;  /* 0x000000023f027209 */ /* 0x000fe40007810000 */
[----:B------:R-:W-:Y:S01]  /*3930*/  ISETP.GT.AND P5, PT, R8, 0x59, !P5 ;  /* 0x000000590800780c */ /* 0x000fe20006fa4270 */
[----:B------:R-:W-:Y:S01]  /*3940*/  MUFU.EX2 R24, R24 ;  /* 0x0000001800187308 */ /* 0x000fe20000000800 */
[----:B------:R-:W-:Y:S01]  /*3950*/  ISETP.LT.OR P4, PT, R4, 0x59, P4 ;  /* 0x000000590400780c */ /* 0x000fe20002781670 */
[-CC-:B-1----:R-:W-:Y:S01]  /*3960*/  FFMA.FTZ R12, R72, R0.reuse, -R61.reuse ;  /* 0x00000000480c7223 */ /* 0x182fe2000001083d */
[----:B------:R-:W-:Y:S01]  /*3970*/  FSEL R67, R67, -INF , !P3 ;  /* 0xff80000043437808 */ /* 0x000fe20005800000 */
[--C-:B------:R-:W-:Y:S01]  /*3980*/  FFMA.FTZ R8, R40, R0, -R61.reuse ;  /* 0x0000000028087223 */ /* 0x100fe2000001083d */
[----:B------:R-:W-:Y:S02]  /*3990*/  FMNMX.FTZ R2, R49, R2, !PT ;  /* 0x0000000231027209 */ /* 0x000fe40007810000 */
[----:B------:R-:W-:Y:S01]  /*39a0*/  ISETP.LT.OR P5, PT, R4, 0x5a, P5 ;  /* 0x0000005a0400780c */ /* 0x000fe20002fa1670 */
[----:B------:R-:W-:Y:S01]  /*39b0*/  FFMA.FTZ R4, R44, R0, -R61 ;  /* 0x000000002c047223 */ /* 0x000fe2000001083d */
[----:B------:R-:W-:Y:S01]  /*39c0*/  FSEL R53, R70, -INF , !P4 ;  /* 0xff80000046357808 */ /* 0x000fe20006000000 */
[----:B------:R0:W-:Y:S01]  /*39d0*/  MUFU.EX2 R77, R20 ;  /* 0x00000014004d7308 */ /* 0x0001e20000000800 */
[----:B------:R-:W-:-:S02]  /*39e0*/  FMNMX.FTZ R2, R67, R2, !PT ;  /* 0x0000000243027209 */ /* 0x000fc40007810000 */
[----:B------:R-:W-:Y:S02]  /*39f0*/  FSEL R71, R71, -INF , !P5 ;  /* 0xff80000047477808 */ /* 0x000fe40006800000 */
[----:B------:R-:W-:Y:S02]  /*3a00*/  FMNMX.FTZ R2, R53, R2, !PT ;  /* 0x0000000235027209 */ /* 0x000fe40007810000 */
[----:B--2---:R-:W-:Y:S01]  /*3a10*/  F2FP.BF16.F32.PACK_AB R188, R65, R10 ;  /* 0x0000000a41bc723e */ /* 0x004fe200000010ff */
[----:B------:R-:W-:Y:S01]  /*3a20*/  MUFU.EX2 R182, R4 ;  /* 0x0000000400b67308 */ /* 0x000fe20000000800 */
[----:B------:R-:W-:Y:S01]  /*3a30*/  FMNMX.FTZ R2, R71, R2, !PT ;  /* 0x0000000247027209 */ /* 0x000fe20007810000 */
[--C-:B0-----:R-:W-:Y:S01]  /*3a40*/  FFMA.FTZ R20, R80, R0, -R61.reuse ;  /* 0x0000000050147223 */ /* 0x101fe2000001083d */
[----:B------:R-:W-:Y:S02]  /*3a50*/  R2UR UR14, R74 ;  /* 0x000000004a0e72ca */ /* 0x000fe400000e0000 */
[----:B------:R-:W-:Y:S01]  /*3a60*/  F2FP.BF16.F32.PACK_AB R190, R69, R14 ;  /* 0x0000000e45be723e */ /* 0x000fe200000010ff */
[----:B------:R-:W0:Y:S02]  /*3a70*/  SHFL.BFLY PT, R57, R2, 0x2, 0x1f ;  /* 0x0c401f0002397f89 */ /* 0x000e2400000e0000 */
[----:B------:R1:W2:Y:S08]  /*3a80*/  MUFU.EX2 R73, R12 ;  /* 0x0000000c00497308 */ /* 0x0002b00000000800 */
[----:B------:R3:W-:Y:S01]  /*3a90*/  MUFU.EX2 R170, R9 ;  /* 0x0000000900aa7308 */ /* 0x0007e20000000800 */
[----:B-1----:R-:W-:Y:S01]  /*3aa0*/  FFMA.FTZ R12, R78, R0, -R61 ;  /* 0x000000004e0c7223 */ /* 0x002fe2000001083d */
[----:B------:R-:W-:-:S04]  /*3ab0*/  UIADD3 UR10, UR14, UR7, URZ ;  /* 0x000000070e0a7290 */ /* 0x000fc8000fffe03f */
[----:B------:R-:W-:Y:S02]  /*3ac0*/  UIADD3 UR4, UR10, UR4, URZ ;  /* 0x000000040a047290 */ /* 0x000fe4000fffe03f */
[----:B------:R1:W-:Y:S01]  /*3ad0*/  MUFU.EX2 R81, R20 ;  /* 0x0000001400517308 */ /* 0x0003e20000000800 */
[----:B---3--:R-:W-:Y:S01]  /*3ae0*/  FADD.FTZ R9, R10, R65 ;  /* 0x000000410a097221 */ /* 0x008fe20000010000 */
[----:B--2---:R-:W-:-:S03]  /*3af0*/  F2FP.BF16.F32.PACK_AB R184, R73, R24 ;  /* 0x0000001849b8723e */ /* 0x004fc600000010ff */
[----:B------:R-:W-:Y:S01]  /*3b00*/  FADD.FTZ R46, R14, R9 ;  /* 0x000000090e2e7221 */ /* 0x000fe20000010000 */
[----:B0-----:R-:W-:Y:S01]  /*3b10*/  FMNMX.FTZ R57, R2, R57, !PT ;  /* 0x0000003902397209 */ /* 0x001fe20007810000 */
[-CC-:B------:R-:W-:Y:S01]  /*3b20*/  FFMA.FTZ R2, R86, R0.reuse, -R61.reuse ;  /* 0x0000000056027223 */ /* 0x180fe2000001083d */
[----:B------:R-:W0:Y:S01]  /*3b30*/  MUFU.EX2 R26, R26 ;  /* 0x0000001a001a7308 */ /* 0x000e220000000800 */
[----:B-1----:R-:W-:Y:S01]  /*3b40*/  FFMA.FTZ R20, R88, R0, -R61 ;  /* 0x0000000058147223 */ /* 0x002fe2000001083d */
[----:B------:R-:W-:Y:S01]  /*3b50*/  FADD.FTZ R9, R69, R46 ;  /* 0x0000002e45097221 */ /* 0x000fe20000010000 */
[----:B------:R-:W1:Y:S03]  /*3b60*/  SHFL.BFLY PT, R4, R57, 0x1, 0x1f ;  /* 0x0c201f0039047f89 */ /* 0x000e6600000e0000 */
[----:B------:R-:W-:Y:S02]  /*3b70*/  FADD.FTZ R46, R24, R9 ;  /* 0x00000009182e7221 */ /* 0x000fe40000010000 */
[----:B------:R2:W-:Y:S02]  /*3b80*/  MUFU.EX2 R87, R2 ;  /* 0x0000000200577308 */ /* 0x0005e40000000800 */
[----:B------:R-:W-:-:S06]  /*3b90*/  FADD.FTZ R9, R73, R46 ;  /* 0x0000002e49097221 */ /* 0x000fcc0000010000 */
[----:B------:R-:W-:Y:S01]  /*3ba0*/  MUFU.EX2 R89, R20 ;  /* 0x0000001400597308 */ /* 0x000fe20000000800 */
[----:B0-----:R-:W-:Y:S01]  /*3bb0*/  FADD.FTZ R48, R26, R9 ;  /* 0x000000091a307221 */ /* 0x001fe20000010000 */
[----:B------:R-:W-:-:S03]  /*3bc0*/  F2FP.BF16.F32.PACK_AB R186, R77, R26 ;  /* 0x0000001a4dba723e */ /* 0x000fc600000010ff */
[----:B------:R-:W-:-:S03]  /*3bd0*/  FADD.FTZ R9, R77, R48 ;  /* 0x000000304d097221 */ /* 0x000fc60000010000 */
[----:B------:R-:W0:Y:S01]  /*3be0*/  MUFU.EX2 R8, R8 ;  /* 0x0000000800087308 */ /* 0x000e220000000800 */
[----:B-1----:R-:W-:-:S04]  /*3bf0*/  FMNMX.FTZ R4, R57, R4, !PT ;  /* 0x0000000439047209 */ /* 0x002fc80007810000 */
[C---:B------:R-:W-:Y:S01]  /*3c00*/  FSETP.NEU.FTZ.AND P1, PT, R4.reuse, -INF , PT ;  /* 0xff8000000400780b */ /* 0x040fe20003f3d000 */
[----:B--2---:R-:W-:Y:S02]  /*3c10*/  FMUL.FTZ R2, R4, R0 ;  /* 0x0000000004027220 */ /* 0x004fe40000410000 */
[----:B------:R1:W2:Y:S03]  /*3c20*/  MUFU.EX2 R79, R12 ;  /* 0x0000000c004f7308 */ /* 0x0002a60000000800 */
[----:B------:R-:W-:Y:S02]  /*3c30*/  FSEL R2, R2, RZ, P1 ;  /* 0x000000ff02027208 */ /* 0x000fe40000800000 */
[----:B------:R-:W-:-:S03]  /*3c40*/  PLOP3.LUT P1, PT, PT, PT, UP1, 0x40, 0x0 ;  /* 0x000000000000781c */ /* 0x000fc60003f2e818 */
        /* <DEDUP_REMOVED lines=9> */
[-C--:B-1----:R-:W-:Y:S01]  /*3ce0*/  FFMA.FTZ R12, R82, R0.reuse, -R61 ;  /* 0x00000000520c7223 */ /* 0x082fe2000001083d */
[-CC-:B------:R-:W-:Y:S01]  /*3cf0*/  FFMA.FTZ R39, R39, R0.reuse, -R2.reuse ;  /* 0x0000000027277223 */ /* 0x180fe20000010802 */
[----:B0-----:R-:W-:Y:S01]  /*3d00*/  FADD.FTZ R50, R8, R9 ;  /* 0x0000000908327221 */ /* 0x001fe20000010000 */
[-CC-:B------:R-:W-:Y:S01]  /*3d10*/  FFMA.FTZ R29, R29, R0.reuse, -R2.reuse ;  /* 0x000000001d1d7223 */ /* 0x180fe20000010802 */
[-CC-:B------:R-:W-:Y:S01]  /*3d20*/  FFMA.FTZ R43, R43, R0.reuse, -R2.reuse ;  /* 0x000000002b2b7223 */ /* 0x180fe20000010802 */
[-CC-:B------:R-:W-:Y:S01]  /*3d30*/  FFMA.FTZ R33, R33, R0.reuse, -R2.reuse ;  /* 0x0000000021217223 */ /* 0x180fe20000010802 */
[-CC-:B------:R-:W-:Y:S01]  /*3d40*/  FFMA.FTZ R47, R47, R0.reuse, -R2.reuse ;  /* 0x000000002f2f7223 */ /* 0x180fe20000010802 */
[----:B------:R2:W0:Y:S01]  /*3d50*/  MUFU.EX2 R20, R27 ;  /* 0x0000001b00147308 */ /* 0x0004220000000800 */
[-CC-:B------:R-:W-:Y:S01]  /*3d60*/  FFMA.FTZ R37, R37, R0.reuse, -R2.reuse ;  /* 0x0000000025257223 */ /* 0x180fe20000010802 */
[-CC-:B------:R-:W-:Y:S01]  /*3d70*/  FFMA.FTZ R51, R51, R0.reuse, -R2.reuse ;  /* 0x0000000033337223 */ /* 0x180fe20000010802 */
[-CC-:B------:R-:W-:Y:S01]  /*3d80*/  FFMA.FTZ R41, R41, R0.reuse, -R2.reuse ;  /* 0x0000000029297223 */ /* 0x180fe20000010802 */
[-CC-:B------:R-:W-:Y:S01]  /*3d90*/  FFMA.FTZ R55, R55, R0.reuse, -R2.reuse ;  /* 0x0000000037377223 */ /* 0x180fe20000010802 */
[-CC-:B------:R-:W-:Y:S01]  /*3da0*/  FFMA.FTZ R3, R3, R0.reuse, -R2.reuse ;  /* 0x0000000003037223 */ /* 0x180fe20000010802 */
[-CC-:B------:R-:W-:Y:S01]  /*3db0*/  FFMA.FTZ R59, R59, R0.reuse, -R2.reuse ;  /* 0x000000003b3b7223 */ /* 0x180fe20000010802 */
[-C--:B------:R-:W-:Y:S01]  /*3dc0*/  FFMA.FTZ R45, R45, R0.reuse, -R2 ;  /* 0x000000002d2d7223 */ /* 0x080fe20000010802 */
[----:B------:R-:W1:Y:S01]  /*3dd0*/  MUFU.EX2 R15, R15 ;  /* 0x0000000f000f7308 */ /* 0x000e620000000800 */
[----:B--2---:R-:W-:Y:S01]  /*3de0*/  FADD.FTZ R27, R79, R50 ;  /* 0x000000324f1b7221 */ /* 0x004fe20000010000 */
[-CC-:B------:R-:W-:Y:S01]  /*3df0*/  FFMA.FTZ R63, R63, R0.reuse, -R2.reuse ;  /* 0x000000003f3f7223 */ /* 0x180fe20000010802 */
[-CC-:B------:R-:W-:Y:S01]  /*3e00*/  FFMA.FTZ R49, R49, R0.reuse, -R2.reuse ;  /* 0x0000000031317223 */ /* 0x180fe20000010802 */
[-CC-:B------:R-:W-:Y:S01]  /*3e10*/  FFMA.FTZ R67, R67, R0.reuse, -R2.reuse ;  /* 0x0000000043437223 */ /* 0x180fe20000010802 */
[----:B------:R-:W-:Y:S01]  /*3e20*/  FADD.FTZ R52, R182, R27 ;  /* 0x0000001bb6347221 */ /* 0x000fe20000010000 */
[-CC-:B------:R-:W-:Y:S01]  /*3e30*/  FFMA.FTZ R53, R53, R0.reuse, -R2.reuse ;  /* 0x0000000035357223 */ /* 0x180fe20000010802 */
[----:B------:R-:W-:Y:S01]  /*3e40*/  FFMA.FTZ R71, R71, R0, -R2 ;  /* 0x0000000047477223 */ /* 0x000fe20000010802 */
[----:B------:R-:W2:Y:S01]  /*3e50*/  MUFU.EX2 R36, R31 ;  /* 0x0000001f00247308 */ /* 0x000ea20000000800 */
[----:B0-----:R-:W-:Y:S01]  /*3e60*/  FADD.FTZ R48, R13, R20 ;  /* 0x000000140d307221 */ /* 0x001fe20000010000 */
[----:B------:R-:W-:Y:S01]  /*3e70*/  FADD.FTZ R27, R81, R52 ;  /* 0x00000034511b7221 */ /* 0x000fe20000010000 */
[----:B------:R-:W-:-:S02]  /*3e80*/  F2FP.BF16.F32.PACK_AB R180, R79, R8 ;  /* 0x000000084fb4723e */ /* 0x000fc400000010ff */
[----:B------:R-:W-:Y:S02]  /*3e90*/  F2FP.BF16.F32.PACK_AB R189, R20, R13 ;  /* 0x0000000d14bd723e */ /* 0x000fe400000010ff */
[----:B------:R-:W-:Y:S01]  /*3ea0*/  F2FP.BF16.F32.PACK_AB R182, R81, R182 ;  /* 0x000000b651b6723e */ /* 0x000fe200000010ff */
        /* <DEDUP_REMOVED lines=10> */
[----:B------:R1:W3:Y:S01]  /*3f50*/  MUFU.EX2 R83, R12 ;  /* 0x0000000c00537308 */ /* 0x0002e20000000800 */
[----:B--2---:R-:W-:-:S07]  /*3f60*/  FADD.FTZ R52, R28, R27 ;  /* 0x0000001b1c347221 */ /* 0x004fce0000010000 */
[----:B------:R-:W2:Y:S01]  /*3f70*/  MUFU.EX2 R40, R39 ;  /* 0x0000002700287308 */ /* 0x000ea20000000800 */
[----:B-1----:R-:W-:Y:S01]  /*3f80*/  FFMA.FTZ R12, R60, R0, -R61 ;  /* 0x000000003c0c7223 */ /* 0x002fe2000001083d */
[----:B0-----:R-:W-:-:S06]  /*3f90*/  FADD.FTZ R9, R25, R50 ;  /* 0x0000003219097221 */ /* 0x001fcc0000010000 */
[----:B------:R-:W0:Y:S01]  /*3fa0*/  MUFU.EX2 R30, R30 ;  /* 0x0000001e001e7308 */ /* 0x000e220000000800 */
[C---:B---3--:R-:W-:Y:S01]  /*3fb0*/  FADD.FTZ R27, R83.reuse, R52 ;  /* 0x00000034531b7221 */ /* 0x048fe20000010000 */
[----:B------:R-:W-:-:S06]  /*3fc0*/  F2FP.BF16.F32.PACK_AB R176, R83, R28 ;  /* 0x0000001c53b0723e */ /* 0x000fcc00000010ff */
[----:B------:R-:W1:Y:S01]  /*3fd0*/  MUFU.EX2 R29, R29 ;  /* 0x0000001d001d7308 */ /* 0x000e620000000800 */
[C---:B--2---:R-:W-:Y:S01]  /*3fe0*/  FADD.FTZ R52, R40.reuse, R9 ;  /* 0x0000000928347221 */ /* 0x044fe20000010000 */
[----:B------:R-:W-:-:S06]  /*3ff0*/  F2FP.BF16.F32.PACK_AB R187, R40, R25 ;  /* 0x0000001928bb723e */ /* 0x000fcc00000010ff */
[----:B------:R2:W3:Y:S01]  /*4000*/  MUFU.EX2 R85, R32 ;  /* 0x0000002000557308 */ /* 0x0004e20000000800 */
[----:B0-----:R-:W-:-:S07]  /*4010*/  FADD.FTZ R54, R30, R27 ;  /* 0x0000001b1e367221 */ /* 0x001fce0000010000 */
[----:B------:R-:W0:Y:S01]  /*4020*/  MUFU.EX2 R42, R43 ;  /* 0x0000002b002a7308 */ /* 0x000e220000000800 */
[-CC-:B--2---:R-:W-:Y:S01]  /*4030*/  FFMA.FTZ R32, R64, R0.reuse, -R61.reuse ;  /* 0x0000000040207223 */ /* 0x184fe2000001083d */
[----:B-1----:R-:W-:Y:S01]  /*4040*/  FADD.FTZ R9, R29, R52 ;  /* 0x000000341d097221 */ /* 0x002fe20000010000 */
[----:B------:R-:W-:-:S05]  /*4050*/  FFMA.FTZ R61, R68, R0, -R61 ;  /* 0x00000000443d7223 */ /* 0x000fca000001083d */
[----:B------:R-:W1:Y:S01]  /*4060*/  MUFU.EX2 R34, R34 ;  /* 0x0000002200227308 */ /* 0x000e620000000800 */
[C---:B---3--:R-:W-:Y:S01]  /*4070*/  FADD.FTZ R27, R85.reuse, R54 ;  /* 0x00000036551b7221 */ /* 0x048fe20000010000 */
[----:B------:R-:W-:-:S06]  /*4080*/  F2FP.BF16.F32.PACK_AB R178, R85, R30 ;  /* 0x0000001e55b2723e */ /* 0x000fcc00000010ff */
        /* <DEDUP_REMOVED lines=26> */
[----:B--2---:R-:W-:Y:S01]  /*4230*/  FADD.FTZ R9, R41, R8 ;  /* 0x0000000829097221 */ /* 0x004fe20000010000 */
[----:B------:R-:W-:-:S06]  /*4240*/  FADD.FTZ R12, R170, R27 ;  /* 0x0000001baa0c7221 */ /* 0x000fcc0000010000 */
        /* <DEDUP_REMOVED lines=24> */
[----:B------:R-:W-:Y:S01]  /*43d0*/  VIADD R10, R75, 0xfffffffe ;  /* 0xfffffffe4b0a7836 */ /* 0x000fe20000000000 */
        /* <DEDUP_REMOVED lines=11> */
.L_x_4564:
[----:B------:R-:W-:-:S11]  /*4490*/  UISETP.NE.AND UP2, UPT, UR5, 0x1, UPT ;  /* 0x000000010500788c */ /* 0x000fd6000bf45270 */
[----:B------:R-:W-:Y:S02]  /*44a0*/  @UP2 ULDC.64 UR10, c[0x0][0x9e8] ;  /* 0x00027a00000a2ab9 */ /* 0x000fe40000000a00 */
[----:B------:R-:W-:-:S04]  /*44b0*/  UIMAD.WIDE.U32 UR14, UR7, UR10, URZ ;  /* 0x0000000a070e72a5 */ /* 0x000fc8000f8e003f */
[----:B------:R-:W-:-:S12]  /*44c0*/  @UP2 USHF.R.U32.HI UR7, URZ, UR11, UR15 ;  /* 0x0000000b3f072299 */ /* 0x000fd8000801160f */
.L_x_4565:
[----:B------:R-:W-:-:S04]  /*44d0*/  UIMAD UR5, UR7, UR5, UR5 ;  /* 0x00000005070572a4 */ /* 0x000fc8000f8e0205 */
[----:B------:R-:W-:-:S04]  /*44e0*/  UISETP.LT.AND UP2, UPT, UR4, UR5, UPT ;  /* 0x000000050400728c */ /* 0x000fc8000bf41270 */
[----:B------:R-:W-:-:S12]  /*44f0*/  USEL UR4, UR4, UR5, UP2 ;  /* 0x0000000504047287 */ /* 0x000fd80009000000 */
.L_x_4563:
[----:B------:R-:W-:Y:S01]  /*4500*/  UIMAD.WIDE UR4, UR4, 0x2aaaaaab, URZ ;  /* 0x2aaaaaab040478a5 */ /* 0x000fe2000f8e023f */
[----:B------:R-:W-:Y:S01]  /*4510*/  IMAD.MOV.U32 R3, RZ, RZ, 0x3f800000 ;  /* 0x3f800000ff037424 */ /* 0x000fe200078e00ff */
[----:B------:R-:W-:Y:S01]  /*4520*/  CS2R R118, SRZ ;  /* 0x0000000000767805 */ /* 0x000fe2000001ff00 */
[----:B------:R-:W-:Y:S01]  /*4530*/  IMAD.MOV.U32 R2, RZ, RZ, 0x3f800000 ;  /* 0x3f800000ff027424 */ /* 0x000fe200078e00ff */
        /* <DEDUP_REMOVED lines=52> */
[----:B------:R-:W-:Y:S06]  /*4880*/  @!P1 BRA `(.L_x_4566) ;  /* 0x0000002c00f09947 */ /* 0x000fec0003800000 */
[----:B------:R-:W-:Y:S01]  /*4890*/  IMAD.MOV.U32 R3, RZ, RZ, 0x3f800000 ;  /* 0x3f800000ff037424 */ /* 0x000fe200078e00ff */
[----:B------:R-:W-:Y:S01]  /*48a0*/  ULDC UR59, c[0x0][0x9e4] ;  /* 0x00027900003b7ab9 */ /* 0x000fe20000000800 */
[----:B------:R-:W-:-:S07]  /*48b0*/  IMAD.MOV.U32 R119, RZ, RZ, RZ ;  /* 0x000000ffff777224 */ /* 0x000fce00078e00ff */
.L_x_4583:
[----:B------:R-:W-:-:S04]  /*48c0*/  UIADD3 UR4, UR36, 0x1, URZ ;  /* 0x0000000124047890 */ /* 0x000fc8000fffe03f */
[----:B------:R-:W-:-:S04]  /*48d0*/  UISETP.NE.AND UP2, UPT, UR4, 0x2, UPT ;  /* 0x000000020400788c */ /* 0x000fc8000bf45270 */
[----:B------:R-:W-:Y:S02]  /*48e0*/  USEL UR7, URZ, 0x1, UP2 ;  /* 0x000000013f077887 */ /* 0x000fe40009000000 */
[----:B------:R-:W-:Y:S02]  /*48f0*/  USEL UR4, UR4, URZ, UP2 ;  /* 0x0000003f04047287 */ /* 0x000fe40009000000 */
[----:B------:R-:W-:Y:S01]  /*4900*/  ULOP3.LUT UR7, UR38, UR7, URZ, 0x3c, !UPT ;  /* 0x0000000726077292 */ /* 0x000fe2000f8e3c3f */
[----:B------:R-:W-:Y:S11]  /*4910*/  @!P0 BRA `(.L_x_4567) ;  /* 0x0000000000048947 */ /* 0x000ff60003800000 */
[----:B------:R-:W-:Y:S01]  /*4920*/  BPT.TRAP 0x1 ;  /* 0x000000040000795c */ /* 0x000fe20000300000 */
.L_x_4567:
[----:B------:R-:W-:Y:S01]  /*4930*/  ULEA UR6, UR4, UR37, 0x3 ;  /* 0x0000002504067291 */ /* 0x000fe2000f8e183f */
[----:B------:R-:W-:-:S05]  /*4940*/  IMAD.U32 R0, RZ, RZ, UR7 ;  /* 0x00000007ff007e24 */ /* 0x000fca000f8e00ff */
[----:B------:R-:W-:-:S04]  /*4950*/  SHF.L.U32 R0, R0, 0x1f, RZ ;  /* 0x0000001f00007819 */ /* 0x000fc800000006ff */
[----:B------:R0:W1:Y:S01]  /*4960*/  SYNCS.PHASECHK.TRANS64.TRYWAIT P1, [UR6+0x30830], R0 ;  /* 0x03083000ff0075a7 */ /* 0x0000620008020146 */
[----:B------:R-:W-:Y:S05]  /*4970*/  @!P0 BRA `(.L_x_4568) ;  /* 0x0000000000048947 */ /* 0x000fea0003800000 */
[----:B------:R-:W-:Y:S01]  /*4980*/  BPT.TRAP 0x1 ;  /* 0x000000040000795c */ /* 0x000fe20000300000 */
.L_x_4568:
[----:B-1----:R-:W-:Y:S05]  /*4990*/  @P1 BRA `(.L_x_4569) ;  /* 0x0000000000081947 */ /* 0x002fea0003800000 */
[----:B------:R-:W1:Y:S02]  /*49a0*/  SYNCS.PHASECHK.TRANS64.TRYWAIT P1, [UR6+0x30830], R0 ;  /* 0x03083000ff0075a7 */ /* 0x000e640008020146 */
[----:B-1----:R-:W-:Y:S05]  /*49b0*/  @!P1 BRA `(.L_x_4570) ;  /* 0x00000108001c9947 */ /* 0x002fea0003800000 */
.L_x_4569:
[----:B------:R-:W-:Y:S01]  /*49c0*/  R2UR UR52, R6 ;  /* 0x00000000063472ca */ /* 0x000fe200000e0000 */
[----:B------:R-:W-:Y:S01]  /*49d0*/  UIMAD UR5, UR4, 0x900, UR60 ;  /* 0x00000900040578a4 */ /* 0x000fe2000f8e023c */
        /* <DEDUP_REMOVED lines=13> */
[----:B------:R-:W-:Y:S01]  /*4ab0*/  HGMMA.64x96x16.F32.BF16 R120, gdesc[UR52], RZ, !UPT, gsb0 ;  /* 0x01600000347879f0 */ /* 0x000fe2000c0018ff */
        /* <DEDUP_REMOVED lines=108> */
[----:B------:R-:W-:Y:S01]  /*5180*/  HGMMA.64x96x16.F32.BF16 R120, gdesc[UR8], R120, gsb0 ;  /* 0x01600000087879f0 */ /* 0x000fe20008001878 */
[-C--:B------:R-:W-:Y:S01]  /*5190*/  FMUL.FTZ R111, R111, R3.reuse ;  /* 0x000000036f6f7220 */ /* 0x080fe20000410000 */
[-C--:B------:R-:W-:Y:S01]  /*51a0*/  FMUL.FTZ R114, R114, R3.reuse ;  /* 0x0000000372727220 */ /* 0x080fe20000410000 */
[-C--:B------:R-:W-:Y:S01]  /*51b0*/  FMUL.FTZ R115, R115, R3.reuse ;  /* 0x0000000373737220 */ /* 0x080fe20000410000 */
[-C--:B------:R-:W-:Y:S01]  /*51c0*/  FMUL.FTZ R118, R118, R3.reuse ;  /* 0x0000000376767220 */ /* 0x080fe20000410000 */
[----:B------:R-:W-:Y:S01]  /*51d0*/  FMUL.FTZ R119, R119, R3 ;  /* 0x0000000377777220 */ /* 0x000fe20000410000 */
[----:B------:R-:W-:-:S02]  /*51e0*/  WARPGROUP.DEPBAR.LE gsb0, 0x0 ;  /* 0x00008000000079c5 */ /* 0x000fc40000010000 */
        /* <DEDUP_REMOVED lines=30> */
[----:B------:R-:W-:Y:S05]  /*53d0*/  @!P0 BRA `(.L_x_4571) ;  /* 0x0000000000048947 */ /* 0x000fea0003800000 */
[----:B------:R-:W-:Y:S01]  /*53e0*/  BPT.TRAP 0x1 ;  /* 0x000000040000795c */ /* 0x000fe20000300000 */
.L_x_4571:
[----:B------:R-:W-:Y:S01]  /*53f0*/  ULEA UR5, UR36, UR37, 0x3 ;  /* 0x0000002524057291 */ /* 0x000fe2000f8e183f */
[----:B01----:R-:W-:-:S05]  /*5400*/  IMAD.U32 R0, RZ, RZ, UR38 ;  /* 0x00000026ff007e24 */ /* 0x003fca000f8e00ff */
[----:B------:R-:W-:-:S04]  /*5410*/  SHF.L.U32 R0, R0, 0x1f, RZ ;  /* 0x0000001f00007819 */ /* 0x000fc800000006ff */
[----:B------:R0:W1:Y:S01]  /*5420*/  SYNCS.PHASECHK.TRANS64.TRYWAIT P1, [UR5+0x30850], R0 ;  /* 0x03085000ff0075a7 */ /* 0x0000620008020145 */
[----:B------:R-:W-:Y:S05]  /*5430*/  @!P0 BRA `(.L_x_4572) ;  /* 0x0000000000048947 */ /* 0x000fea0003800000 */
[----:B------:R-:W-:Y:S01]  /*5440*/  BPT.TRAP 0x1 ;  /* 0x000000040000795c */ /* 0x000fe20000300000 */
.L_x_4572:
[----:B-1----:R-:W-:Y:S05]  /*5450*/  @P1 BRA `(.L_x_4573) ;  /* 0x0000000000081947 */ /* 0x002fea0003800000 */
[----:B------:R-:W1:Y:S02]  /*5460*/  SYNCS.PHASECHK.TRANS64.TRYWAIT P1, [UR5+0x30850], R0 ;  /* 0x03085000ff0075a7 */ /* 0x000e640008020145 */
[----:B-1----:R-:W-:Y:S05]  /*5470*/  @!P1 BRA `(.L_x_4574) ;  /* 0x000000fc00849947 */ /* 0x002fea0003800000 */
.L_x_4573:
[----:B------:R-:W-:Y:S01]  /*5480*/  UIADD3 UR10, UR37, 0x400, URZ ;  /* 0x00000400250a7890 */ /* 0x000fe2000fffe03f */
[----:B------:R-:W-:Y:S01]  /*5490*/  WARPGROUP.ARRIVE ;  /* 0x00000000000079c5 */ /* 0x000fe20000000000 */
[----:B------:R-:W-:-:S05]  /*54a0*/  UMOV UR11, 0x40000040 ;  /* 0x40000040000b7882 */ /* 0x000fca0000000000 */
[----:B------:R-:W2:Y:S01]  /*54b0*/  S2R R206, SR_TID.X ;  /* 0x0000000000ce7919 */ /* 0x000ea20000002100 */
[----:B------:R-:W-:Y:S01]  /*54c0*/  USHF.R.U32.HI UR10, URZ, 0x4, UR10 ;  /* 0x000000043f0a7899 */ /* 0x000fe2000801160a */
[----:B------:R-:W-:Y:S01]  /*54d0*/  PLOP3.LUT P1, PT, PT, PT, UP0, 0x80, 0x0 ;  /* 0x000000000000781c */ /* 0x000fe20003f2f008 */
[----:B------:R-:W-:Y:S01]  /*54e0*/  VIADD R12, R18, UR39 ;  /* 0x00000027120c7c36 */ /* 0x000fe20008000000 */
[----:B------:R-:W-:Y:S01]  /*54f0*/  PLOP3.LUT P2, PT, PT, PT, UP0, 0x80, 0x0 ;  /* 0x000000000000781c */ /* 0x000fe20003f4f008 */
[----:B------:R-:W-:Y:S01]  /*5500*/  ULOP3.LUT UR10, UR10, 0x3fff, URZ, 0xc0, !UPT ;  /* 0x00003fff0a0a7892 */ /* 0x000fe2000f8ec03f */
[----:B------:R-:W3:Y:S01]  /*5510*/  LDC R11, c[0x0][0x288] ;  /* 0x0000a200ff0b7b82 */ /* 0x000ee20000000800 */
[----:B------:R-:W-:Y:S01]  /*5520*/  IMAD R13, R10, -0x60, RZ ;  /* 0xffffffa00a0d7824 */ /* 0x000fe200078e02ff */
[----:B------:R-:W-:Y:S01]  /*5530*/  ULDC UR15, c[0x0][0x9dc] ;  /* 0x00027700000f7ab9 */ /* 0x000fe20000000800 */
[----:B------:R-:W-:Y:S02]  /*5540*/  ULOP3.LUT UR10, UR10, 0x3000000, URZ, 0xfc, !UPT ;  /* 0x030000000a0a7892 */ /* 0x000fe4000f8efc3f */
[----:B------:R-:W-:-:S02]  /*5550*/  VIADD R2, R13, 0x1 ;  /* 0x000000010d027836 */ /* 0x000fc40000000000 */
[----:B------:R-:W-:-:S07]  /*5560*/  UIMAD UR14, UR36, 0x900, UR10 ;  /* 0x00000900240e78a4 */ /* 0x000fce000f8e020a */
[----:B------:R-:W-:Y:S02]  /*5570*/  UMOV UR10, UR14 ;  /* 0x0000000e000a7c82 */ /* 0x000fe40008000000 */
[----:B------:R-:W-:Y:S01]  /*5580*/  HGMMA.64x192x16.F32.BF16 R24, R188, gdesc[UR8].tnspB, R24, gsb0 ;  /* 0x42e00008bc187df0 */ /* 0x000fe20008001818 */
[----:B------:R-:W-:Y:S01]  /*5590*/  UIADD3 UR10, UR14, 0x80, URZ ;  /* 0x000000800e0a7890 */ /* 0x000fe2000fffe03f */
[----:B------:R-:W-:Y:S01]  /*55a0*/  UMOV UR11, 0x40000040 ;  /* 0x40000040000b7882 */ /* 0x000fe20000000000 */
[----:B--2---:R-:W-:Y:S01]  /*55b0*/  LOP3.LUT P3, RZ, R206, 0x7f, RZ, 0xc0, !PT ;  /* 0x0000007fceff7812 */ /* 0x004fe2000786c0ff */
[----:B------:R-:W-:Y:S02]  /*55c0*/  WARPGROUP.DEPBAR.LE gsb0, 0x0 ;  /* 0x00008000000079c5 */ /* 0x000fe40000010000 */
[----:B------:R-:W-:-:S14]  /*55d0*/  WARPGROUP.ARRIVE ;  /* 0x00000000000079c5 */ /* 0x000fdc0000000000 */
        /* <DEDUP_REMOVED lines=21> */
[----:B------:R-:W-:Y:S02]  /*5730*/  @UP0 ULDC UR10, c[0x0][0x44c] ;  /* 0x00011300000a0ab9 */ /* 0x000fe40000000800 */
[----:B01----:R-:W-:Y:S01]  /*5740*/  @P1 IMAD.HI.U32 R0, R12, UR10, RZ ;  /* 0x0000000a0c001c27 */ /* 0x003fe2000f8e00ff */
[----:B------:R-:W-:Y:S01]  /*5750*/  @UP0 ULDC UR10, c[0x0][0x450] ;  /* 0x00011400000a0ab9 */ /* 0x000fe20000000800 */
[----:B------:R-:W-:-:S03]  /*5760*/  PLOP3.LUT P1, PT, PT, PT, UP1, 0x40, 0x0 ;  /* 0x000000000000781c */ /* 0x000fc60003f2e818 */
[----:B------:R-:W-:Y:S01]  /*5770*/  @P2 SHF.R.U32.HI R12, RZ, UR10, R0 ;  /* 0x0000000aff0c2c19 */ /* 0x000fe20008011600 */
[----:B------:R-:W-:Y:S01]  /*5780*/  IMAD.U32 R0, RZ, RZ, UR6 ;  /* 0x00000006ff007e24 */ /* 0x000fe2000f8e00ff */
[----:B------:R-:W-:Y:S01]  /*5790*/  UMOV UR6, UR15 ;  /* 0x0000000f00067c82 */ /* 0x000fe20008000000 */
[----:B------:R-:W-:Y:S01]  /*57a0*/  ULDC UR15, c[0x0][0x9e0] ;  /* 0x00027800000f7ab9 */ /* 0x000fe20000000800 */
[----:B------:R-:W-:Y:S01]  /*57b0*/  ULOP3.LUT UR10, URZ, UR6, URZ, 0x33, !UPT ;  /* 0x000000063f0a7292 */ /* 0x000fe2000f8e333f */
[----:B------:R-:W-:Y:S01]  /*57c0*/  @!P3 VIADD R0, R0, 0x30840 ;  /* 0x000308400000b836 */ /* 0x000fe20000000000 */
[----:B------:R-:W0:Y:S04]  /*57d0*/  SHFL.IDX PT, R3, R12, RZ, 0x1c1f ;  /* 0x001c1fff0c037589 */ /* 0x000e2800000e0000 */
[----:B------:R-:W-:Y:S01]  /*57e0*/  @!P3 PRMT R0, RZ, 0x654, R0 ;  /* 0x00000654ff00b816 */ /* 0x000fe20000000000 */
[----:B------:R-:W-:-:S03]  /*57f0*/  WARPGROUP.DEPBAR.LE gsb0, 0x0 ;  /* 0x00008000000079c5 */ /* 0x000fc60000010000 */
[----:B------:R1:W-:Y:S02]  /*5800*/  @!P3 SYNCS.ARRIVE.TRANS64.RED.A1T0 RZ, [R0+URZ], RZ ;  /* 0x000000ff00ffb9a7 */ /* 0x0003e4000810043f */
[----:B-1----:R-:W-:-:S05]  /*5810*/  IMAD R0, R17, -0x2, R2 ;  /* 0xfffffffe11007824 */ /* 0x002fca00078e0202 */
[C---:B---3--:R-:W-:Y:S01]  /*5820*/  IADD3 R14, R0.reuse, -R11, R16 ;  /* 0x8000000b000e7210 */ /* 0x048fe20007ffe010 */
[----:B------:R-:W-:-:S04]  /*5830*/  VIADD R0, R0, 0xffffffff ;  /* 0xffffffff00007836 */ /* 0x000fc80000000000 */
[C---:B------:R-:W-:Y:S02]  /*5840*/  VIADD R2, R14.reuse, UR15 ;  /* 0x0000000f0e027c36 */ /* 0x040fe40008000000 */
[----:B------:R-:W-:Y:S02]  /*5850*/  VIADD R14, R14, UR10 ;  /* 0x0000000a0e0e7c36 */ /* 0x000fe40008000000 */
[--C-:B0-----:R-:W-:Y:S02]  /*5860*/  IMAD.IADD R20, R2, 0x1, R3.reuse ;  /* 0x0000000102147824 */ /* 0x101fe400078e0203 */
[----:B------:R-:W-:Y:S01]  /*5870*/  IMAD.IADD R168, R14, 0x1, R3 ;  /* 0x000000010ea87824 */ /* 0x000fe200078e0203 */
[----:B------:R-:W-:Y:S06]  /*5880*/  @P1 BRA `(.L_x_4575) ;  /* 0x0000000000541947 */ /* 0x000fec0003800000 */
[----:B------:R-:W-:Y:S01]  /*5890*/  IADD3 R3, R16, -R11, R3 ;  /* 0x8000000b10037210 */ /* 0x000fe20007ffe003 */
[----:B------:R-:W-:Y:S03]  /*58a0*/  BSSY B0, `(.L_x_4576) ;  /* 0x0000010000007945 */ /* 0x000fe60003800000 */
        /* <DEDUP_REMOVED lines=10> */
.L_x_4577:
[----:B------:R-:W-:-:S05]  /*5950*/  IMAD.U32 R15, RZ, RZ, UR59 ;  /* 0x0000003bff0f7e24 */ /* 0x000fca000f8e00ff */
[----:B------:R-:W-:-:S13]  /*5960*/  ISETP.NE.AND P1, PT, R15, 0x1, PT ;  /* 0x000000010f00780c */ /* 0x000fda0003f25270 */
[----:B------:R-:W0:Y:S02]  /*5970*/  @P1 LDC.64 R170, c[0x0][0x9e8] ;  /* 0x00027a00ffaa1b82 */ /* 0x000e240000000a00 */
[----:B0-----:R-:W-:-:S05]  /*5980*/  @P1 IMAD.HI.U32 R170, R3, R170, RZ ;  /* 0x000000aa03aa1227 */ /* 0x001fca00078e00ff */
[----:B------:R-:W-:-:S07]  /*5990*/  @P1 SHF.R.U32.HI R3, RZ, R171, R170 ;  /* 0x000000abff031219 */ /* 0x000fce00000116aa */
.L_x_4578:
[----:B------:R-:W-:Y:S05]  /*59a0*/  BSYNC B0 ;  /* 0x0000000000007941 */ /* 0x000fea0003800000 */
.L_x_4576:
[----:B------:R-:W-:-:S05]  /*59b0*/  IMAD R3, R3, R15, R0 ;  /* 0x0000000f03037224 */ /* 0x000fca00078e0200 */
[----:B------:R-:W-:Y:S02]  /*59c0*/  VIADDMNMX R20, R3, R15, R20, PT ;  /* 0x0000000f03147246 */ /* 0x000fe40003800114 */
[----:B------:R-:W-:-:S07]  /*59d0*/  VIMNMX R168, R168, R3, !PT ;  /* 0x00000003a8a87248 */ /* 0x000fce0007fe0100 */
.L_x_4575:
        /* <DEDUP_REMOVED lines=13> */
[----:B------:R-:W-:Y:S01]  /*5ab0*/  ISETP.LT.OR P4, PT, R20, 0x9, P4 ;  /* 0x000000091400780c */ /* 0x000fe20002781670 */
[--C-:B0-----:R-:W-:Y:S01]  /*5ac0*/  IMAD.IADD R2, R2, 0x1, R185.reuse ;  /* 0x0000000102027824 */ /* 0x101fe200078e02b9 */
[----:B------:R-:W-:Y:S01]  /*5ad0*/  ISETP.GT.AND P3, PT, R168, 0x10, !P5 ;  /* 0x00000010a800780c */ /* 0x000fe20006f64270 */
[----:B------:R-:W-:Y:S01]  /*5ae0*/  IMAD.IADD R14, R14, 0x1, R185 ;  /* 0x000000010e0e7824 */ /* 0x000fe200078e02b9 */
        /* <DEDUP_REMOVED lines=22> */
[C---:B------:R-:W-:Y:S02]  /*5c50*/  ISETP.GE.AND P4, PT, R13.reuse, 0x22, PT ;  /* 0x000000220d00780c */ /* 0x040fe40003f86270 */
        /* <DEDUP_REMOVED lines=76> */
[----:B------:R-:W-:-:S04]  /*6120*/  ISETP.LT.OR P6, PT, R20, 0x5a, P6 ;  /* 0x0000005a1400780c */ /* 0x000fc800037c1670 */
[----:B------:R-:W-:Y:S02]  /*6130*/  FSEL R165, R165, -INF , !P6 ;  /* 0xff800000a5a57808 */ /* 0x000fe40007000000 */
[----:B------:R-:W-:-:S13]  /*6140*/  PLOP3.LUT P6, PT, PT, PT, UP1, 0x40, 0x0 ;  /* 0x000000000000781c */ /* 0x000fda0003fce818 */
[----:B------:R-:W-:Y:S05]  /*6150*/  @P6 BRA `(.L_x_4579) ;  /* 0x0000000000546947 */ /* 0x000fea0003800000 */
        /* <DEDUP_REMOVED lines=12> */
.L_x_4581:
[----:B------:R-:W-:-:S05]  /*6220*/  IMAD.U32 R20, RZ, RZ, UR59 ;  /* 0x0000003bff147e24 */ /* 0x000fca000f8e00ff */
[----:B------:R-:W-:-:S13]  /*6230*/  ISETP.NE.AND P6, PT, R20, 0x1, PT ;  /* 0x000000011400780c */ /* 0x000fda0003fc5270 */
[----:B------:R-:W0:Y:S02]  /*6240*/  @P6 LDC.64 R12, c[0x0][0x9e8] ;  /* 0x00027a00ff0c6b82 */ /* 0x000e240000000a00 */
[----:B0-----:R-:W-:-:S05]  /*6250*/  @P6 IMAD.HI.U32 R12, R185, R12, RZ ;  /* 0x0000000cb90c6227 */ /* 0x001fca00078e00ff */
[----:B------:R-:W-:-:S07]  /*6260*/  @P6 SHF.R.U32.HI R185, RZ, R13, R12 ;  /* 0x0000000dffb96219 */ /* 0x000fce000001160c */
.L_x_4582:
[----:B------:R-:W-:Y:S05]  /*6270*/  BSYNC B0 ;  /* 0x0000000000007941 */ /* 0x000fea0003800000 */
.L_x_4580:
[----:B------:R-:W-:-:S05]  /*6280*/  IMAD R185, R185, R20, R0 ;  /* 0x00000014b9b97224 */ /* 0x000fca00078e0200 */
[----:B------:R-:W-:Y:S02]  /*6290*/  VIADDMNMX R2, R185, R20, R2, PT ;  /* 0x00000014b9027246 */ /* 0x000fe40003800102 */
[----:B------:R-:W-:-:S07]  /*62a0*/  VIMNMX R14, R14, R185, !PT ;  /* 0x000000b90e0e7248 */ /* 0x000fce0007fe0100 */
.L_x_4579:
[C---:B------:R-:W-:Y:S01]  /*62b0*/  ISETP.GT.AND P1, PT, R14.reuse, 0x1, !P1 ;  /* 0x000000010e00780c */ /* 0x040fe20004f24270 */
[----:B------:R-:W-:Y:S01]  /*62c0*/  UMOV UR38, UR7 ;  /* 0x0000000700267c82 */ /* 0x000fe20008000000 */
[----:B------:R-:W-:Y:S01]  /*62d0*/  ISETP.GT.AND P2, PT, R14, 0x8, !P2 ;  /* 0x000000080e00780c */ /* 0x000fe20005744270 */
[----:B------:R-:W-:Y:S01]  /*62e0*/  UMOV UR36, UR4 ;  /* 0x0000000400247c82 */ /* 0x000fe20008000000 */
[C---:B------:R-:W-:Y:S02]  /*62f0*/  ISETP.LT.OR P1, PT, R2.reuse, 0x2, P1 ;  /* 0x000000020200780c */ /* 0x040fe40000f21670 */
[----:B------:R-:W-:Y:S02]  /*6300*/  ISETP.LT.OR P2, PT, R2, 0x9, P2 ;  /* 0x000000090200780c */ /* 0x000fe40001741670 */
[----:B------:R-:W-:Y:S02]  /*6310*/  FSEL R215, R123, -INF , !P1 ;  /* 0xff8000007bd77808 */ /* 0x000fe40004800000 */
[----:B------:R-:W-:-:S02]  /*6320*/  ISETP.NE.AND P1, PT, R174, RZ, PT ;  /* 0x000000ffae00720c */ /* 0x000fc40003f25270 */
[----:B------:R-:W-:Y:S02]  /*6330*/  FSEL R185, R126, -INF , !P2 ;  /* 0xff8000007eb97808 */ /* 0x000fe40005000000 */
[----:B------:R-:W-:Y:S02]  /*6340*/  ISETP.GT.AND P1, PT, R14, 0x9, !P1 ;  /* 0x000000090e00780c */ /* 0x000fe40004f24270 */
[----:B------:R-:W-:Y:S02]  /*6350*/  ISETP.NE.AND P2, PT, R182, RZ, PT ;  /* 0x000000ffb600720c */ /* 0x000fe40003f45270 */
[----:B------:R-:W-:Y:S02]  /*6360*/  ISETP.LT.OR P1, PT, R2, 0xa, P1 ;  /* 0x0000000a0200780c */ /* 0x000fe40000f21670 */
[----:B------:R-:W-:Y:S02]  /*6370*/  ISETP.NE.AND P6, PT, R184, RZ, PT ;  /* 0x000000ffb800720c */ /* 0x000fe40003fc5270 */
        /* <DEDUP_REMOVED lines=22> */
[----:B------:R-:W-:Y:S02]  /*64e0*/  ISETP.GT.AND P1, PT, R14, 0x19, !P2 ;  /* 0x000000190e00780c */ /* 0x000fe40005724270 */
[----:B------:R-:W-:Y:S02]  /*64f0*/  FMNMX.FTZ R0, R137, R0, !PT ;  /* 0x0000000089007209 */ /* 0x000fe40007810000 */
[----:B------:R-:W-:-:S02]  /*6500*/  ISETP.LT.OR P1, PT, R2, 0x1a, P1 ;  /* 0x0000001a0200780c */ /* 0x000fc40000f21670 */
[----:B------:R-:W-:Y:S02]  /*6510*/  FMNMX.FTZ R0, R133, R0, !PT ;  /* 0x0000000085007209 */ /* 0x000fe40007810000 */
[----:B------:R-:W-:Y:S02]  /*6520*/  FSEL R209, R135, -INF , !P1 ;  /* 0xff80000087d17808 */ /* 0x000fe40004800000 */
[----:B------:R-:W-:Y:S02]  /*6530*/  ISETP.GT.AND P1, PT, R14, 0x20, !P6 ;  /* 0x000000200e00780c */ /* 0x000fe40007724270 */
[----:B------:R-:W-:Y:S02]  /*6540*/  FMNMX.FTZ R0, R141, R0, !PT ;  /* 0x000000008d007209 */ /* 0x000fe40007810000 */
[----:B------:R-:W-:Y:S02]  /*6550*/  ISETP.LT.OR P1, PT, R2, 0x21, P1 ;  /* 0x000000210200780c */ /* 0x000fe40000f21670 */
[----:B------:R-:W-:-:S02]  /*6560*/  FMNMX.FTZ R0, R3, R0, !PT ;  /* 0x0000000003007209 */ /* 0x000fc40007810000 */
[----:B------:R-:W-:Y:S02]  /*6570*/  FSEL R189, R138, -INF , !P1 ;  /* 0xff8000008abd7808 */ /* 0x000fe40004800000 */
[----:B------:R-:W-:Y:S01]  /*6580*/  ISETP.NE.AND P1, PT, R132, RZ, PT ;  /* 0x000000ff8400720c */ /* 0x000fe20003f25270 */
[----:B------:R-:W-:Y:S01]  /*6590*/  IMAD.U32 R132, RZ, RZ, UR5 ;  /* 0x00000005ff847e24 */ /* 0x000fe2000f8e00ff */
        /* <DEDUP_REMOVED lines=21> */
[----:B------:R-:W-:-:S02]  /*66f0*/  ISETP.NE.AND P2, PT, R186, RZ, PT ;  /* 0x000000ffba00720c */ /* 0x000fc40003f45270 */
[----:B------:R-:W-:Y:S02]  /*6700*/  ISETP.GT.AND P1, PT, R14, 0x30, !P1 ;  /* 0x000000300e00780c */ /* 0x000fe40004f24270 */
[----:B------:R-:W-:Y:S02]  /*6710*/  FMNMX.FTZ R0, R129, R0, !PT ;  /* 0x0000000081007209 */ /* 0x000fe40007810000 */
[----:B------:R-:W-:Y:S02]  /*6720*/  ISETP.LT.OR P1, PT, R2, 0x31, P1 ;  /* 0x000000310200780c */ /* 0x000fe40000f21670 */
[----:B------:R-:W-:Y:S02]  /*6730*/  FMNMX.FTZ R20, R165, R0, !PT ;  /* 0x00000000a5147209 */ /* 0x000fe40007810000 */
[----:B------:R-:W-:Y:S01]  /*6740*/  FSEL R135, R146, -INF , !P1 ;  /* 0xff80000092877808 */ /* 0x000fe20004800000 */
[----:B------:R-:W0:Y:S01]  /*6750*/  LDC R0, c[0x0][0x988] ;  /* 0x00026200ff007b82 */ /* 0x000e220000000800 */
[----:B------:R-:W-:Y:S01]  /*6760*/  ISETP.NE.AND P1, PT, R144, RZ, PT ;  /* 0x000000ff9000720c */ /* 0x000fe20003f25270 */
[----:B------:R-:W1:Y:S01]  /*6770*/  SHFL.BFLY PT, R13, R20, 0x2, 0x1f ;  /* 0x0c401f00140d7f89 */ /* 0x000e6200000e0000 */
[----:B------:R-:W-:-:S02]  /*6780*/  ISETP.NE.AND P6, PT, R188, RZ, PT ;  /* 0x000000ffbc00720c */ /* 0x000fc40003fc5270 */
[C---:B------:R-:W-:Y:S02]  /*6790*/  ISETP.GT.AND P1, PT, R14.reuse, 0x31, !P1 ;  /* 0x000000310e00780c */ /* 0x040fe40004f24270 */
[----:B------:R-:W-:Y:S02]  /*67a0*/  ISETP.GT.AND P3, PT, R14, 0x50, !P3 ;  /* 0x000000500e00780c */ /* 0x000fe40005f64270 */
[----:B------:R-:W-:Y:S02]  /*67b0*/  ISETP.LT.OR P1, PT, R2, 0x32, P1 ;  /* 0x000000320200780c */ /* 0x000fe40000f21670 */
[----:B------:R-:W-:Y:S02]  /*67c0*/  ISETP.GT.AND P4, PT, R14, 0x51, !P4 ;  /* 0x000000510e00780c */ /* 0x000fe40006784270 */
[----:B------:R-:W-:Y:S02]  /*67d0*/  FSEL R147, R147, -INF , !P1 ;  /* 0xff80000093937808 */ /* 0x000fe40004800000 */
[----:B------:R-:W-:-:S02]  /*67e0*/  ISETP.NE.AND P1, PT, R178, RZ, PT ;  /* 0x000000ffb200720c */ /* 0x000fc40003f25270 */
[----:B------:R-:W-:Y:S02]  /*67f0*/  ISETP.LT.OR P3, PT, R2, 0x51, P3 ;  /* 0x000000510200780c */ /* 0x000fe40001f61670 */
[C---:B------:R-:W-:Y:S02]  /*6800*/  ISETP.GT.AND P1, PT, R14.reuse, 0x38, !P1 ;  /* 0x000000380e00780c */ /* 0x040fe40004f24270 */
[----:B------:R-:W-:Y:S02]  /*6810*/  ISETP.GT.AND P5, PT, R14, 0x58, !P5 ;  /* 0x000000580e00780c */ /* 0x000fe40006fa4270 */
[C---:B------:R-:W-:Y:S02]  /*6820*/  ISETP.LT.OR P1, PT, R2.reuse, 0x39, P1 ;  /* 0x000000390200780c */ /* 0x040fe40000f21670 */
[----:B------:R-:W-:Y:S02]  /*6830*/  ISETP.LT.OR P4, PT, R2, 0x52, P4 ;  /* 0x000000520200780c */ /* 0x000fe40002781670 */
[----:B------:R-:W-:-:S02]  /*6840*/  FSEL R131, R150, -INF , !P1 ;  /* 0xff80000096837808 */ /* 0x000fc40004800000 */
[----:B------:R-:W-:Y:S02]  /*6850*/  ISETP.NE.AND P1, PT, R148, RZ, PT ;  /* 0x000000ff9400720c */ /* 0x000fe40003f25270 */
[----:B-1----:R-:W-:Y:S02]  /*6860*/  FMNMX.FTZ R126, R20, R13, !PT ;  /* 0x0000000d147e7209 */ /* 0x002fe40007810000 */
[----:B------:R-:W-:Y:S02]  /*6870*/  ISETP.GT.AND P1, PT, R14, 0x39, !P1 ;  /* 0x000000390e00780c */ /* 0x000fe40004f24270 */
[C---:B------:R-:W-:Y:S01]  /*6880*/  ISETP.LT.OR P5, PT, R2.reuse, 0x59, P5 ;  /* 0x000000590200780c */ /* 0x040fe20002fa1670 */
[----:B------:R-:W1:Y:S01]  /*6890*/  SHFL.BFLY PT, R13, R126, 0x1, 0x1f ;  /* 0x0c201f007e0d7f89 */ /* 0x000e6200000e0000 */
[----:B------:R-:W-:Y:S02]  /*68a0*/  ISETP.LT.OR P1, PT, R2, 0x3a, P1 ;  /* 0x0000003a0200780c */ /* 0x000fe40000f21670 */
[----:B------:R-:W-:-:S02]  /*68b0*/  FSEL R163, R163, -INF , !P4 ;  /* 0xff800000a3a37808 */ /* 0x000fc40006000000 */
[----:B------:R-:W-:Y:S02]  /*68c0*/  FSEL R151, R151, -INF , !P1 ;  /* 0xff80000097977808 */ /* 0x000fe40004800000 */
[----:B------:R-:W-:-:S04]  /*68d0*/  ISETP.NE.AND P1, PT, R180, RZ, PT ;  /* 0x000000ffb400720c */ /* 0x000fc80003f25270 */
[----:B------:R-:W-:-:S04]  /*68e0*/  ISETP.GT.AND P1, PT, R14, 0x40, !P1 ;  /* 0x000000400e00780c */ /* 0x000fc80004f24270 */
[----:B------:R-:W-:-:S04]  /*68f0*/  ISETP.LT.OR P1, PT, R2, 0x41, P1 ;  /* 0x000000410200780c */ /* 0x000fc80000f21670 */
[----:B------:R-:W-:Y:S02]  /*6900*/  FSEL R127, R154, -INF , !P1 ;  /* 0xff8000009a7f7808 */ /* 0x000fe40004800000 */
[----:B------:R-:W-:Y:S02]  /*6910*/  ISETP.NE.AND P1, PT, R152, RZ, PT ;  /* 0x000000ff9800720c */ /* 0x000fe40003f25270 */
[----:B-1----:R-:W-:Y:S02]  /*6920*/  FMNMX.FTZ R13, R126, R13, !PT ;  /* 0x0000000d7e0d7209 */ /* 0x002fe40007810000 */
[----:B------:R-:W-:-:S03]  /*6930*/  ISETP.GT.AND P1, PT, R14, 0x41, !P1 ;  /* 0x000000410e00780c */ /* 0x000fc60004f24270 */
[----:B0-----:R-:W-:Y:S01]  /*6940*/  FMUL.FTZ R12, R13, R0 ;  /* 0x000000000d0c7220 */ /* 0x001fe20000410000 */
[----:B------:R-:W-:-:S04]  /*6950*/  ISETP.LT.OR P1, PT, R2, 0x42, P1 ;  /* 0x000000420200780c */ /* 0x000fc80000f21670 */
[----:B------:R-:W-:Y:S02]  /*6960*/  FSEL R155, R155, -INF , !P1 ;  /* 0xff8000009b9b7808 */ /* 0x000fe40004800000 */
[----:B------:R-:W-:-:S04]  /*6970*/  ISETP.GT.AND P1, PT, R14, 0x48, !P2 ;  /* 0x000000480e00780c */ /* 0x000fc80005724270 */
[----:B------:R-:W-:-:S04]  /*6980*/  ISETP.LT.OR P1, PT, R2, 0x49, P1 ;  /* 0x000000490200780c */ /* 0x000fc80000f21670 */
[----:B------:R-:W-:Y:S02]  /*6990*/  FSEL R123, R158, -INF , !P1 ;  /* 0xff8000009e7b7808 */ /* 0x000fe40004800000 */
[----:B------:R-:W-:Y:S02]  /*69a0*/  ISETP.GT.AND P1, PT, R14, 0x49, !P6 ;  /* 0x000000490e00780c */ /* 0x000fe40007724270 */
[----:B------:R-:W-:Y:S02]  /*69b0*/  ISETP.NE.AND P6, PT, R156, RZ, PT ;  /* 0x000000ff9c00720c */ /* 0x000fe40003fc5270 */
        /* <DEDUP_REMOVED lines=8> */
[----:B------:R-:W-:Y:S02]  /*6a40*/  FMNMX.FTZ R20, R219, R4, !PT ;  /* 0x00000004db147209 */ /* 0x000fe40007810000 */
[----:B------:R-:W-:Y:S02]  /*6a50*/  FSEL R12, R12, RZ, P1 ;  /* 0x000000ff0c0c7208 */ /* 0x000fe40000800000 */
[----:B------:R-:W-:Y:S02]  /*6a60*/  FMNMX.FTZ R20, R215, R20, !PT ;  /* 0x00000014d7147209 */ /* 0x000fe40007810000 */
[----:B------:R-:W-:Y:S01]  /*6a70*/  ISETP.LT.OR P2, PT, R2, 0x5a, P2 ;  /* 0x0000005a0200780c */ /* 0x000fe20001741670 */
[--C-:B------:R-:W-:Y:S01]  /*6a80*/  FFMA.FTZ R184, R175, R0, -R12.reuse ;  /* 0x00000000afb87223 */ /* 0x100fe2000001080c */
        /* <DEDUP_REMOVED lines=13> */
[--C-:B------:R-:W-:Y:S01]  /*6b60*/  FFMA.FTZ R169, R173, R0, -R12.reuse ;  /* 0x00000000ada97223 */ /* 0x100fe2000001080c */
[----:B------:R-:W-:Y:S01]  /*6b70*/  FSEL R14, R13, RZ, P1 ;  /* 0x000000ff0d0e7208 */ /* 0x000fe20000800000 */
        /* <DEDUP_REMOVED lines=23> */
[----:B------:R-:W-:Y:S01]  /*6cf0*/  FFMA.FTZ R170, R129, R0, -R12 ;  /* 0x0000000081aa7223 */ /* 0x000fe2000001080c */
[----:B------:R-:W-:Y:S01]  /*6d00*/  MUFU.EX2 R169, R169 ;  /* 0x000000a900a97308 */ /* 0x000fe20000000800 */
[----:B------:R-:W-:-:S02]  /*6d10*/  FMNMX.FTZ R20, R135, R20, !PT ;  /* 0x0000001487147209 */ /* 0x000fc40007810000 */
[----:B------:R-:W-:Y:S02]  /*6d20*/  LOP3.LUT P6, RZ, R206, 0x7f, RZ, 0xc0, !PT ;  /* 0x0000007fceff7812 */ /* 0x000fe400078cc0ff */
[----:B------:R-:W-:-:S03]  /*6d30*/  FMNMX.FTZ R20, R147, R20, !PT ;  /* 0x0000001493147209 */ /* 0x000fc60007810000 */
        /* <DEDUP_REMOVED lines=25> */
[----:B0-----:R-:W-:Y:S01]  /*6ed0*/  FMNMX.FTZ R21, R3, R2, !PT ;  /* 0x0000000203157209 */ /* 0x001fe20007810000 */
[----:B------:R-:W-:Y:S01]  /*6ee0*/  FADD.FTZ R3, -R14, R5 ;  /* 0x000000050e037221 */ /* 0x000fe20000010100 */
[----:B------:R-:W-:-:S05]  /*6ef0*/  FFMA.FTZ R5, R165, R0, -R12 ;  /* 0x00000000a5057223 */ /* 0x000fca000001080c */
[----:B------:R-:W-:Y:S01]  /*6f00*/  MUFU.EX2 R172, R172 ;  /* 0x000000ac00ac7308 */ /* 0x000fe20000000800 */
[----:B------:R-:W-:Y:S01]  /*6f10*/  FSETP.NEU.FTZ.AND P1, PT, R21, -INF , PT ;  /* 0xff8000001500780b */ /* 0x000fe20003f3d000 */
[-C--:B------:R-:W-:Y:S01]  /*6f20*/  FMUL.FTZ R3, R3, R0.reuse ;  /* 0x0000000003037220 */ /* 0x080fe20000410000 */
[----:B------:R-:W-:-:S05]  /*6f30*/  FMUL.FTZ R120, R21, R0 ;  /* 0x0000000015787220 */ /* 0x000fca0000410000 */
[----:B------:R0:W1:Y:S01]  /*6f40*/  MUFU.EX2 R2, R3 ;  /* 0x0000000300027308 */ /* 0x0000620000000800 */
[----:B------:R-:W-:-:S05]  /*6f50*/  FSEL R120, R120, RZ, P1 ;  /* 0x000000ff78787208 */ /* 0x000fca0000800000 */
[-CC-:B------:R-:W-:Y:S01]  /*6f60*/  FFMA.FTZ R12, R219, R0.reuse, -R120.reuse ;  /* 0x00000000db0c7223 */ /* 0x180fe20000010878 */
[-CC-:B------:R-:W-:Y:S01]  /*6f70*/  FFMA.FTZ R129, R215, R0.reuse, -R120.reuse ;  /* 0x00000000d7817223 */ /* 0x180fe20000010878 */
[-CC-:B------:R-:W-:Y:S01]  /*6f80*/  FFMA.FTZ R14, R185, R0.reuse, -R120.reuse ;  /* 0x00000000b90e7223 */ /* 0x180fe20000010878 */
[----:B0-----:R-:W-:Y:S01]  /*6f90*/  FSEL R3, R21, RZ, P1 ;  /* 0x000000ff15037208 */ /* 0x001fe20000800000 */
[-CC-:B------:R-:W-:Y:S01]  /*6fa0*/  FFMA.FTZ R149, R213, R0.reuse, -R120.reuse ;  /* 0x00000000d5957223 */ /* 0x180fe20000010878 */
[-CC-:B------:R-:W-:Y:S01]  /*6fb0*/  FFMA.FTZ R185, R191, R0.reuse, -R120.reuse ;  /* 0x00000000bfb97223 */ /* 0x180fe20000010878 */
[----:B------:R-:W-:Y:S01]  /*6fc0*/  MUFU.EX2 R12, R12 ;  /* 0x0000000c000c7308 */ /* 0x000fe20000000800 */
[-C--:B------:R-:W-:Y:S01]  /*6fd0*/  FFMA.FTZ R20, R211, R0.reuse, -R120 ;  /* 0x00000000d3147223 */ /* 0x080fe20000010878 */
[----:B------:R-:W-:Y:S01]  /*6fe0*/  FADD.FTZ R3, -R3, R4 ;  /* 0x0000000403037221 */ /* 0x000fe20000010100 */
[-CC-:B------:R-:W-:Y:S01]  /*6ff0*/  FFMA.FTZ R187, R187, R0.reuse, -R120.reuse ;  /* 0x00000000bbbb7223 */ /* 0x180fe20000010878 */
[-CC-:B------:R-:W-:Y:S01]  /*7000*/  FFMA.FTZ R179, R131, R0.reuse, -R120.reuse ;  /* 0x0000000083b37223 */ /* 0x180fe20000010878 */
[----:B-1----:R-:W-:Y:S01]  /*7010*/  FFMA.FTZ R9, R2, R9, R217 ;  /* 0x0000000902097223 */ /* 0x002fe200000100d9 */
[-C--:B------:R-:W-:Y:S01]  /*7020*/  FMUL.FTZ R3, R3, R0.reuse ;  /* 0x0000000003037220 */ /* 0x080fe20000410000 */
[-CC-:B------:R-:W-:Y:S01]  /*7030*/  FFMA.FTZ R122, R209, R0.reuse, -R120.reuse ;  /* 0x00000000d17a7223 */ /* 0x180fe20000010878 */
[----:B------:R-:W-:Y:S01]  /*7040*/  MUFU.EX2 R129, R129 ;  /* 0x0000008100817308 */ /* 0x000fe20000000800 */
[----:B------:R-:W-:Y:S01]  /*7050*/  FADD.FTZ R9, R188, R9 ;  /* 0x00000009bc097221 */ /* 0x000fe20000010000 */
[-CC-:B------:R-:W-:Y:S01]  /*7060*/  FFMA.FTZ R181, R189, R0.reuse, -R120.reuse ;  /* 0x00000000bdb57223 */ /* 0x180fe20000010878 */
[-CC-:B------:R-:W-:Y:S01]  /*7070*/  FFMA.FTZ R124, R207, R0.reuse, -R120.reuse ;  /* 0x00000000cf7c7223 */ /* 0x180fe20000010878 */
[-CC-:B------:R-:W-:Y:S01]  /*7080*/  FFMA.FTZ R183, R139, R0.reuse, -R120.reuse ;  /* 0x000000008bb77223 */ /* 0x180fe20000010878 */
[----:B------:R-:W-:Y:S01]  /*7090*/  FADD.FTZ R128, R190, R9 ;  /* 0x00000009be807221 */ /* 0x000fe20000010000 */
[-CC-:B------:R-:W-:Y:S01]  /*70a0*/  FFMA.FTZ R143, R143, R0.reuse, -R120.reuse ;  /* 0x000000008f8f7223 */ /* 0x180fe20000010878 */
[-C--:B------:R-:W-:Y:S01]  /*70b0*/  FFMA.FTZ R126, R135, R0.reuse, -R120 ;  /* 0x00000000877e7223 */ /* 0x080fe20000010878 */
[----:B------:R-:W0:Y:S01]  /*70c0*/  MUFU.EX2 R3, R3 ;  /* 0x0000000300037308 */ /* 0x000e220000000800 */
[----:B------:R-:W-:Y:S01]  /*70d0*/  FADD.FTZ R9, R169, R128 ;  /* 0x00000080a9097221 */ /* 0x000fe20000010000 */
[-CC-:B------:R-:W-:Y:S01]  /*70e0*/  FFMA.FTZ R135, R147, R0.reuse, -R120.reuse ;  /* 0x0000000093877223 */ /* 0x180fe20000010878 */
[-CC-:B------:R-:W-:Y:S01]  /*70f0*/  FFMA.FTZ R127, R127, R0.reuse, -R120.reuse ;  /* 0x000000007f7f7223 */ /* 0x180fe20000010878 */
[-CC-:B------:R-:W-:Y:S01]  /*7100*/  FFMA.FTZ R123, R123, R0.reuse, -R120.reuse ;  /* 0x000000007b7b7223 */ /* 0x180fe20000010878 */
[----:B------:R-:W-:Y:S01]  /*7110*/  FADD.FTZ R128, R184, R9 ;  /* 0x00000009b8807221 */ /* 0x000fe20000010000 */
[-CC-:B------:R-:W-:Y:S01]  /*7120*/  FFMA.FTZ R159, R159, R0.reuse, -R120.reuse ;  /* 0x000000009f9f7223 */ /* 0x180fe20000010878 */
[-C--:B------:R-:W-:Y:S01]  /*7130*/  FFMA.FTZ R175, R175, R0.reuse, -R120 ;  /* 0x00000000afaf7223 */ /* 0x080fe20000010878 */
[----:B------:R-:W1:Y:S01]  /*7140*/  MUFU.EX2 R14, R14 ;  /* 0x0000000e000e7308 */ /* 0x000e620000000800 */
[----:B------:R-:W-:Y:S01]  /*7150*/  FADD.FTZ R131, R171, R128 ;  /* 0x00000080ab837221 */ /* 0x000fe20000010000 */
[-CC-:B------:R-:W-:Y:S01]  /*7160*/  FFMA.FTZ R163, R163, R0.reuse, -R120.reuse ;  /* 0x00000000a3a37223 */ /* 0x180fe20000010878 */
[----:B------:R-:W-:Y:S01]  /*7170*/  FFMA.FTZ R177, R177, R0, -R120 ;  /* 0x00000000b1b17223 */ /* 0x000fe20000010878 */
[----:B------:R-:W-:Y:S01]  /*7180*/  ISETP.GT.AND P1, PT, R10, UR58, PT ;  /* 0x0000003a0a007c0c */ /* 0x000fe2000bf24270 */
[----:B------:R-:W-:Y:S01]  /*7190*/  FADD.FTZ R130, R186, R131 ;  /* 0x00000083ba827221 */ /* 0x000fe20000010000 */
[----:B------:R-:W-:Y:S01]  /*71a0*/  F2FP.BF16.F32.PACK_AB R190, R169, R190 ;  /* 0x000000bea9be723e */ /* 0x000fe200000010ff */
[----:B------:R-:W-:Y:S01]  /*71b0*/  VIADD R10, R10, 0xffffffff ;  /* 0xffffffff0a0a7836 */ /* 0x000fe20000000000 */
[----:B------:R-:W2:Y:S01]  /*71c0*/  MUFU.EX2 R149, R149 ;  /* 0x0000009500957308 */ /* 0x000ea20000000800 */
[----:B0-----:R-:W-:Y:S01]  /*71d0*/  FFMA.FTZ R8, R3, R8, R12 ;  /* 0x0000000803087223 */ /* 0x001fe2000001000c */
[----:B------:R-:W-:-:S02]  /*71e0*/  F2FP.BF16.F32.PACK_AB R184, R171, R184 ;  /* 0x000000b8abb8723e */ /* 0x000fc400000010ff */
[----:B------:R-:W-:Y:S01]  /*71f0*/  F2FP.BF16.F32.PACK_AB R186, R173, R186 ;  /* 0x000000baadba723e */ /* 0x000fe200000010ff */
[----:B------:R-:W-:Y:S01]  /*7200*/  FADD.FTZ R9, R129, R8 ;  /* 0x0000000881097221 */ /* 0x000fe20000010000 */
[----:B------:R-:W-:Y:S01]  /*7210*/  FFMA.FTZ R8, R151, R0, -R120 ;  /* 0x0000000097087223 */ /* 0x000fe20000010878 */
[----:B------:R-:W-:Y:S01]  /*7220*/  F2FP.BF16.F32.PACK_AB R188, R188, R217 ;  /* 0x000000d9bcbc723e */ /* 0x000fe200000010ff */
[----:B------:R-:W0:Y:S01]  /*7230*/  MUFU.EX2 R185, R185 ;  /* 0x000000b900b97308 */ /* 0x000e220000000800 */
[----:B-1----:R-:W-:Y:S01]  /*7240*/  FADD.FTZ R128, R14, R9 ;  /* 0x000000090e807221 */ /* 0x002fe20000010000 */
[----:B------:R-:W-:Y:S01]  /*7250*/  FADD.FTZ R9, R173, R130 ;  /* 0x00000082ad097221 */ /* 0x000fe20000010000 */
[----:B------:R-:W-:-:S03]  /*7260*/  F2FP.BF16.F32.PACK_AB R189, R129, R12 ;  /* 0x0000000c81bd723e */ /* 0x000fc600000010ff */
[----:B------:R-:W-:Y:S01]  /*7270*/  FADD.FTZ R130, R180, R9 ;  /* 0x00000009b4827221 */ /* 0x000fe20000010000 */
[----:B------:R-:W-:Y:S01]  /*7280*/  F2FP.BF16.F32.PACK_AB R180, R137, R180 ;  /* 0x000000b489b4723e */ /* 0x000fe200000010ff */
[----:B------:R-:W1:Y:S01]  /*7290*/  MUFU.EX2 R20, R20 ;  /* 0x0000001400147308 */ /* 0x000e620000000800 */
[----:B--2---:R-:W-:Y:S01]  /*72a0*/  FADD.FTZ R128, R149, R128 ;  /* 0x0000008095807221 */ /* 0x004fe20000010000 */
[----:B------:R-:W-:Y:S01]  /*72b0*/  FADD.FTZ R131, R137, R130 ;  /* 0x0000008289837221 */ /* 0x000fe20000010000 */
[----:B------:R-:W-:-:S05]  /*72c0*/  F2FP.BF16.F32.PACK_AB R191, R149, R14 ;  /* 0x0000000e95bf723e */ /* 0x000fca00000010ff */
[----:B------:R-:W2:Y:S01]  /*72d0*/  MUFU.EX2 R187, R187 ;  /* 0x000000bb00bb7308 */ /* 0x000ea20000000800 */
[----:B0-----:R-:W-:Y:S01]  /*72e0*/  FADD.FTZ R9, R185, R128 ;  /* 0x00000080b9097221 */ /* 0x001fe20000010000 */
[----:B------:R-:W-:Y:S02]  /*72f0*/  @!P6 VIADD R128, R132, 0x30860 ;  /* 0x000308608480e836 */ /* 0x000fe40000000000 */
[----:B------:R-:W-:Y:S01]  /*7300*/  FADD.FTZ R132, R182, R131 ;  /* 0x00000083b6847221 */ /* 0x000fe20000010000 */
[----:B------:R-:W-:-:S03]  /*7310*/  F2FP.BF16.F32.PACK_AB R182, R133, R182 ;  /* 0x000000b685b6723e */ /* 0x000fc600000010ff */
[----:B------:R-:W-:Y:S01]  /*7320*/  FADD.FTZ R131, R133, R132 ;  /* 0x0000008485837221 */ /* 0x000fe20000010000 */
[----:B------:R-:W0:Y:S01]  /*7330*/  MUFU.EX2 R122, R122 ;  /* 0x0000007a007a7308 */ /* 0x000e220000000800 */
[----:B-1----:R-:W-:Y:S01]  /*7340*/  FADD.FTZ R130, R20, R9 ;  /* 0x0000000914827221 */ /* 0x002fe20000010000 */
[----:B------:R-:W-:Y:S01]  /*7350*/  @!P6 PRMT R134, RZ, 0x654, R128 ;  /* 0x00000654ff86e816 */ /* 0x000fe20000000080 */
[----:B------:R-:W-:Y:S01]  /*7360*/  FADD.FTZ R132, R176, R131 ;  /* 0x00000083b0847221 */ /* 0x000fe20000010000 */
[-CC-:B------:R-:W-:Y:S01]  /*7370*/  FFMA.FTZ R128, R155, R0.reuse, -R120.reuse ;  /* 0x000000009b807223 */ /* 0x180fe20000010878 */
[----:B------:R-:W-:Y:S01]  /*7380*/  FFMA.FTZ R120, R167, R0, -R120 ;  /* 0x00000000a7787223 */ /* 0x000fe20000010878 */
[----:B------:R1:W-:Y:S01]  /*7390*/  @!P6 SYNCS.ARRIVE.TRANS64.RED.A1T0 RZ, [R134+URZ], RZ ;  /* 0x000000ff86ffe9a7 */ /* 0x0003e2000810043f */
[----:B------:R-:W-:Y:S01]  /*73a0*/  FADD.FTZ R131, R141, R132 ;  /* 0x000000848d837221 */ /* 0x000fe20000010000 */
[----:B------:R-:W3:Y:S01]  /*73b0*/  MUFU.EX2 R181, R181 ;  /* 0x000000b500b57308 */ /* 0x000ee20000000800 */
[----:B--2---:R-:W-:Y:S01]  /*73c0*/  FADD.FTZ R9, R187, R130 ;  /* 0x00000082bb097221 */ /* 0x004fe20000010000 */
[----:B------:R-:W-:Y:S01]  /*73d0*/  F2FP.BF16.F32.PACK_AB R176, R141, R176 ;  /* 0x000000b08db0723e */ /* 0x000fe200000010ff */
[----:B------:R-:W-:Y:S01]  /*73e0*/  FADD.FTZ R132, R178, R131 ;  /* 0x00000083b2847221 */ /* 0x000fe20000010000 */
[----:B------:R-:W-:-:S02]  /*73f0*/  F2FP.BF16.F32.PACK_AB R178, R15, R178 ;  /* 0x000000b20fb2723e */ /* 0x000fc400000010ff */
[----:B------:R-:W-:Y:S01]  /*7400*/  F2FP.BF16.F32.PACK_AB R185, R20, R185 ;  /* 0x000000b914b9723e */ /* 0x000fe200000010ff */
[----:B------:R-:W-:Y:S01]  /*7410*/  FADD.FTZ R131, R15, R132 ;  /* 0x000000840f837221 */ /* 0x000fe20000010000 */
[----:B------:R-:W2:Y:S01]  /*7420*/  MUFU.EX2 R124, R124 ;  /* 0x0000007c007c7308 */ /* 0x000ea20000000800 */
[C---:B0-----:R-:W-:Y:S01]  /*7430*/  FADD.FTZ R130, R122.reuse, R9 ;  /* 0x000000097a827221 */ /* 0x041fe20000010000 */
[----:B------:R-:W-:Y:S01]  /*7440*/  F2FP.BF16.F32.PACK_AB R187, R122, R187 ;  /* 0x000000bb7abb723e */ /* 0x000fe200000010ff */
[----:B------:R-:W-:-:S05]  /*7450*/  FADD.FTZ R132, R172, R131 ;  /* 0x00000083ac847221 */ /* 0x000fca0000010000 */
        /* <DEDUP_REMOVED lines=9> */
[----:B------:R-:W-:Y:S01]  /*74f0*/  F2FP.BF16.F32.PACK_AB R183, R4, R183 ;  /* 0x000000b704b7723e */ /* 0x000fe200000010ff */
[----:B------:R-:W-:-:S05]  /*7500*/  IMAD.MOV.U32 R4, RZ, RZ, R21 ;  /* 0x000000ffff047224 */ /* 0x000fca00078e0015 */
        /* <DEDUP_REMOVED lines=10> */
[----:B0-----:R-:W-:-:S07]  /*75b0*/  FADD.FTZ R9, R179, R130 ;  /* 0x00000082b3097221 */ /* 0x001fce0000010000 */
[----:B------:R-:W-:Y:S01]  /*75c0*/  MUFU.EX2 R168, R168 ;  /* 0x000000a800a87308 */ /* 0x000fe20000000800 */
[----:B---3--:R-:W-:-:S07]  /*75d0*/  F2FP.BF16.F32.PACK_AB R174, R121, R174 ;  /* 0x000000ae79ae723e */ /* 0x008fce00000010ff */
[----:B------:R-:W0:Y:S01]  /*75e0*/  MUFU.EX2 R127, R127 ;  /* 0x0000007f007f7308 */ /* 0x000e220000000800 */
[C---:B--2---:R-:W-:Y:S01]  /*75f0*/  FADD.FTZ R130, R8.reuse, R9 ;  /* 0x0000000908827221 */ /* 0x044fe20000010000 */
[----:B------:R-:W-:-:S06]  /*7600*/  F2FP.BF16.F32.PACK_AB R179, R8, R179 ;  /* 0x000000b308b3723e */ /* 0x000fcc00000010ff */
[----:B------:R-:W-:Y:S08]  /*7610*/  MUFU.EX2 R125, R125 ;  /* 0x0000007d007d7308 */ /* 0x000ff00000000800 */
[----:B------:R-:W2:Y:S01]  /*7620*/  MUFU.EX2 R128, R128 ;  /* 0x0000008000807308 */ /* 0x000ea20000000800 */
[----:B0-----:R-:W-:-:S07]  /*7630*/  FADD.FTZ R9, R127, R130 ;  /* 0x000000827f097221 */ /* 0x001fce0000010000 */
[----:B------:R-:W0:Y:S08]  /*7640*/  MUFU.EX2 R170, R170 ;  /* 0x000000aa00aa7308 */ /* 0x000e300000000800 */
[----:B-1----:R1:W3:Y:S01]  /*7650*/  MUFU.EX2 R134, R123 ;  /* 0x0000007b00867308 */ /* 0x0022e20000000800 */
[C---:B--2---:R-:W-:Y:S01]  /*7660*/  FADD.FTZ R9, R128.reuse, R9 ;  /* 0x0000000980097221 */ /* 0x044fe20000010000 */
[----:B------:R-:W-:-:S06]  /*7670*/  F2FP.BF16.F32.PACK_AB R173, R128, R127 ;  /* 0x0000007f80ad723e */ /* 0x000fcc00000010ff */
[----:B------:R-:W2:Y:S01]  /*7680*/  MUFU.EX2 R159, R159 ;  /* 0x0000009f009f7308 */ /* 0x000ea20000000800 */
[----:B-1----:R-:W-:-:S04]  /*7690*/  FADD.FTZ R123, R121, R132 ;  /* 0x00000084797b7221 */ /* 0x002fc80000010000 */
[----:B------:R-:W-:Y:S01]  /*76a0*/  FADD.FTZ R132, R168, R123 ;  /* 0x0000007ba8847221 */ /* 0x000fe20000010000 */
[C---:B------:R-:W-:Y:S02]  /*76b0*/  F2FP.BF16.F32.PACK_AB R168, R125.reuse, R168 ;  /* 0x000000a87da8723e */ /* 0x040fe400000010ff */
[----:B------:R2:W1:Y:S01]  /*76c0*/  MUFU.EX2 R136, R175 ;  /* 0x000000af00887308 */ /* 0x0004620000000800 */
[----:B------:R-:W-:-:S04]  /*76d0*/  FADD.FTZ R15, R125, R132 ;  /* 0x000000847d0f7221 */ /* 0x000fc80000010000 */
[----:B0-----:R-:W-:Y:S01]  /*76e0*/  FADD.FTZ R130, R170, R15 ;  /* 0x0000000faa827221 */ /* 0x001fe20000010000 */
[----:B---3--:R-:W-:Y:S02]  /*76f0*/  FADD.FTZ R15, R134, R9 ;  /* 0x00000009860f7221 */ /* 0x008fe40000010000 */
[----:B------:R-:W0:Y:S01]  /*7700*/  MUFU.EX2 R163, R163 ;  /* 0x000000a300a37308 */ /* 0x000e220000000800 */
[C---:B--2---:R-:W-:Y:S01]  /*7710*/  F2FP.BF16.F32.PACK_AB R175, R159.reuse, R134 ;  /* 0x000000869faf723e */ /* 0x044fe200000010ff */
[----:B------:R-:W-:-:S06]  /*7720*/  FADD.FTZ R15, R159, R15 ;  /* 0x0000000f9f0f7221 */ /* 0x000fcc0000010000 */
[----:B------:R2:W3:Y:S01]  /*7730*/  MUFU.EX2 R132, R177 ;  /* 0x000000b100847308 */ /* 0x0004e20000000800 */
[----:B-1----:R-:W-:-:S07]  /*7740*/  FADD.FTZ R15, R136, R15 ;  /* 0x0000000f880f7221 */ /* 0x002fce0000010000 */
[----:B------:R-:W1:Y:S01]  /*7750*/  MUFU.EX2 R5, R5 ;  /* 0x0000000500057308 */ /* 0x000e620000000800 */
[----:B0-----:R-:W-:Y:S01]  /*7760*/  FADD.FTZ R15, R163, R15 ;  /* 0x0000000fa30f7221 */ /* 0x001fe20000010000 */
[----:B--2---:R-:W-:Y:S02]  /*7770*/  F2FP.BF16.F32.PACK_AB R177, R135, R126 ;  /* 0x0000007e87b1723e */ /* 0x004fe400000010ff */
[----:B------:R-:W-:-:S04]  /*7780*/  F2FP.BF16.F32.PACK_AB R169, R163, R136 ;  /* 0x00000088a3a9723e */ /* 0x000fc800000010ff */
[----:B------:R-:W0:Y:S01]  /*7790*/  MUFU.EX2 R120, R120 ;  /* 0x0000007800787308 */ /* 0x000e220000000800 */
[----:B---3--:R-:W-:Y:S01]  /*77a0*/  FADD.FTZ R15, R132, R15 ;  /* 0x0000000f840f7221 */ /* 0x008fe20000010000 */
[C---:B-1----:R-:W-:Y:S01]  /*77b0*/  FADD.FTZ R9, R5.reuse, R130 ;  /* 0x0000008205097221 */ /* 0x042fe20000010000 */
[----:B------:R-:W-:Y:S01]  /*77c0*/  F2FP.BF16.F32.PACK_AB R170, R5, R170 ;  /* 0x000000aa05aa723e */ /* 0x000fe200000010ff */
[----:B------:R-:W-:Y:S02]  /*77d0*/  IMAD.MOV.U32 R5, RZ, RZ, R13 ;  /* 0x000000ffff057224 */ /* 0x000fe400078e000d */
[C---:B0-----:R-:W-:Y:S01]  /*77e0*/  FADD.FTZ R8, R120.reuse, R15 ;  /* 0x0000000f78087221 */ /* 0x041fe20000010000 */
[----:B------:R-:W-:Y:S01]  /*77f0*/  F2FP.BF16.F32.PACK_AB R171, R120, R132 ;  /* 0x0000008478ab723e */ /* 0x000fe200000010ff */
[----:B------:R-:W-:Y:S06]  /*7800*/  @P1 BRA `(.L_x_4583) ;  /* 0xffffffd0002c1947 */ /* 0x000fec000383ffff */
[----:B------:R-:W-:Y:S01]  /*7810*/  IMAD.MOV.U32 R4, RZ, RZ, R21 ;  /* 0x000000ffff047224 */ /* 0x000fe200078e0015 */
[----:B------:R-:W-:Y:S01]  /*7820*/  UMOV UR36, UR4 ;  /* 0x0000000400247c82 */ /* 0x000fe20008000000 */
[----:B------:R-:W-:Y:S01]  /*7830*/  IMAD.MOV.U32 R5, RZ, RZ, R13 ;  /* 0x000000ffff057224 */ /* 0x000fe200078e000d */
[----:B------:R-:W-:-:S06]  /*7840*/  UMOV UR38, UR7 ;  /* 0x0000000700267c82 */ /* 0x000fcc0008000000 */
.L_x_4566:
[----:B------:R-:W-:Y:S01]  /*7850*/  ULDC UR4, c[0x0][0x448] ;  /* 0x0001120000047ab9 */ /* 0x000fe20000000800 */
[----:B------:R-:W-:Y:S01]  /*7860*/  IADD3 R11, R16, 0x1, -R11 ;  /* 0x00000001100b7810 */ /* 0x000fe20007ffe80b */
[----:B------:R-:W-:Y:S01]  /*7870*/  UISETP.NE.AND UP0, UPT, UR4, 0x1, UPT ;  /* 0x000000010400788c */ /* 0x000fe2000bf05270 */
[----:B------:R-:W-:Y:S02]  /*7880*/  ULDC UR7, c[0x0][0x9e4] ;  /* 0x0002790000077ab9 */ /* 0x000fe40000000800 */
[----:B------:R-:W-:Y:S01]  /*7890*/  R2UR UR11, R11 ;  /* 0x000000000b0b72ca */ /* 0x000fe200000e0000 */
[----:B------:R-:W-:Y:S02]  /*78a0*/  UISETP.GE.AND UP1, UPT, UR7, 0x1, UPT ;  /* 0x000000010700788c */ /* 0x000fe4000bf26270 */
[----:B------:R-:W-:-:S04]  /*78b0*/  UIADD3 UR10, UR39, 0x7f, URZ ;  /* 0x0000007f270a7890 */ /* 0x000fc8000fffe03f */
[----:B------:R-:W-:Y:S01]  /*78c0*/  PLOP3.LUT P1, PT, PT, PT, UP1, 0x40, 0x0 ;  /* 0x000000000000781c */ /* 0x000fe20003f2e818 */
[----:B------:R-:W-:Y:S01]  /*78d0*/  @UP0 ULDC UR4, c[0x0][0x44c] ;  /* 0x0001130000040ab9 */ /* 0x000fe20000000800 */
[----:B------:R-:W-:Y:S01]  /*78e0*/  @UP0 ULDC UR14, c[0x0][0x450] ;  /* 0x00011400000e0ab9 */ /* 0x000fe20000000800 */
[----:B------:R-:W-:-:S04]  /*78f0*/  UIMAD.WIDE.U32 UR4, UR10, UR4, URZ ;  /* 0x000000040a0472a5 */ /* 0x000fc8000f8e003f */
[----:B------:R-:W-:-:S04]  /*7900*/  @UP0 USHF.R.U32.HI UR10, URZ, UR14, UR5 ;  /* 0x0000000e3f0a0299 */ /* 0x000fc80008011605 */
[----:B------:R-:W-:-:S04]  /*7910*/  UIADD3 UR10, UR11, UR10, URZ ;  /* 0x0000000a0b0a7290 */ /* 0x000fc8000fffe03f */
[----:B------:R-:W-:Y:S01]  /*7920*/  UIADD3 UR14, UR10, -UR6, URZ ;  /* 0x800000060a0e7290 */ /* 0x000fe2000fffe03f */
[----:B------:R-:W-:Y:S11]  /*7930*/  @P1 BRA `(.L_x_4584) ;  /* 0x0000000000481947 */ /* 0x000ff60003800000 */
        /* <DEDUP_REMOVED lines=11> */
.L_x_4585:
[----:B------:R-:W-:-:S11]  /*79f0*/  UISETP.NE.AND UP2, UPT, UR7, 0x1, UPT ;  /* 0x000000010700788c */ /* 0x000fd6000bf45270 */
[----:B------:R-:W-:Y:S02]  /*7a00*/  @UP2 ULDC.64 UR4, c[0x0][0x9e8] ;  /* 0x00027a0000042ab9 */ /* 0x000fe40000000a00 */
[----:B------:R-:W-:-:S04]  /*7a10*/  UIMAD.WIDE.U32 UR10, UR6, UR4, URZ ;  /* 0x00000004060a72a5 */ /* 0x000fc8000f8e003f */
[----:B------:R-:W-:-:S12]  /*7a20*/  @UP2 USHF.R.U32.HI UR6, URZ, UR5, UR11 ;  /* 0x000000053f062299 */ /* 0x000fd8000801160b */
.L_x_4586:
[----:B------:R-:W-:-:S04]  /*7a30*/  UIMAD UR6, UR6, UR7, URZ ;  /* 0x00000007060672a4 */ /* 0x000fc8000f8e023f */
[----:B------:R-:W-:-:S04]  /*7a40*/  UISETP.LT.AND UP2, UPT, UR14, UR6, UPT ;  /* 0x000000060e00728c */ /* 0x000fc8000bf41270 */
[----:B------:R-:W-:-:S12]  /*7a50*/  USEL UR14, UR14, UR6, !UP2 ;  /* 0x000000060e0e7287 */ /* 0x000fd8000d000000 */
.L_x_4584:
[----:B------:R-:W-:-:S04]  /*7a60*/  UIADD3 UR4, UR14, 0x5f, URZ ;  /* 0x0000005f0e047890 */ /* 0x000fc8000fffe03f */
[----:B------:R-:W-:-:S04]  /*7a70*/  UIMAD.WIDE UR4, UR4, 0x2aaaaaab, URZ ;  /* 0x2aaaaaab040478a5 */ /* 0x000fc8000f8e023f */
[----:B------:R-:W-:-:S04]  /*7a80*/  USHF.R.U32.HI UR4, URZ, 0x1f, UR5 ;  /* 0x0000001f3f047899 */ /* 0x000fc80008011605 */
[----:B------:R-:W-:-:S04]  /*7a90*/  ULEA.HI.SX32 UR4, UR5, UR4, 0x1c ;  /* 0x0000000405047291 */ /* 0x000fc8000f8fe23f */
[----:B------:R-:W-:-:S04]  /*7aa0*/  UISETP.LT.AND UP2, UPT, UR61, UR4, UPT ;  /* 0x000000043d00728c */ /* 0x000fc8000bf41270 */
[----:B------:R-:W-:-:S06]  /*7ab0*/  USEL UR58, UR61, UR4, !UP2 ;  /* 0x000000043d3a7287 */ /* 0x000fcc000d000000 */
[----:B------:R-:W-:-:S13]  /*7ac0*/  ISETP.GE.AND P1, PT, R10, UR58, PT ;  /* 0x0000003a0a007c0c */ /* 0x000fda000bf26270 */
[----:B------:R-:W-:Y:S05]  /*7ad0*/  @!P1 BRA `(.L_x_4587) ;  /* 0x0000001c007c9947 */ /* 0x000fea0003800000 */
[----:B------:R-:W-:Y:S01]  /*7ae0*/  IMAD.MOV.U32 R11, RZ, RZ, R4 ;  /* 0x000000ffff0b7224 */ /* 0x000fe200078e0004 */
[----:B------:R-:W-:Y:S01]  /*7af0*/  UMOV UR6, UR38 ;  /* 0x0000002600067c82 */ /* 0x000fe20008000000 */
[----:B------:R-:W-:Y:S01]  /*7b00*/  IMAD.MOV.U32 R12, RZ, RZ, R5 ;  /* 0x000000ffff0c7224 */ /* 0x000fe200078e0005 */
[----:B------:R-:W-:-:S06]  /*7b10*/  UMOV UR4, UR36 ;  /* 0x0000002400047c82 */ /* 0x000fcc0008000000 */
.L_x_4596:
        /* <DEDUP_REMOVED lines=8> */
.L_x_4588:
[----:B------:R-:W-:Y:S01]  /*7ba0*/  ULEA UR5, UR36, UR37, 0x3 ;  /* 0x0000002524057291 */ /* 0x000fe2000f8e183f */
[----:B------:R-:W-:-:S05]  /*7bb0*/  IMAD.U32 R0, RZ, RZ, UR38 ;  /* 0x00000026ff007e24 */ /* 0x000fca000f8e00ff */
[----:B------:R-:W-:-:S04]  /*7bc0*/  SHF.L.U32 R0, R0, 0x1f, RZ ;  /* 0x0000001f00007819 */ /* 0x000fc800000006ff */
[----:B------:R0:W1:Y:S01]  /*7bd0*/  SYNCS.PHASECHK.TRANS64.TRYWAIT P1, [UR5+0x30830], R0 ;  /* 0x03083000ff0075a7 */ /* 0x0000620008020145 */
[----:B------:R-:W-:Y:S05]  /*7be0*/  @!P0 BRA `(.L_x_4589) ;  /* 0x0000000000048947 */ /* 0x000fea0003800000 */
[----:B------:R-:W-:Y:S01]  /*7bf0*/  BPT.TRAP 0x1 ;  /* 0x000000040000795c */ /* 0x000fe20000300000 */
.L_x_4589:
[----:B-1----:R-:W-:Y:S05]  /*7c00*/  @P1 BRA `(.L_x_4590) ;  /* 0x0000000000081947 */ /* 0x002fea0003800000 */
[----:B------:R-:W1:Y:S02]  /*7c10*/  SYNCS.PHASECHK.TRANS64.TRYWAIT P1, [UR5+0x30830], R0 ;  /* 0x03083000ff0075a7 */ /* 0x000e640008020145 */
[----:B-1----:R-:W-:Y:S05]  /*7c20*/  @!P1 BRA `(.L_x_4591) ;  /* 0x000000d400b09947 */ /* 0x002fea0003800000 */
.L_x_4590:
        /* <DEDUP_REMOVED lines=163> */
.L_x_4592:
[----:B------:R-:W-:Y:S01]  /*8660*/  ULEA UR5, UR4, UR37, 0x3 ;  /* 0x0000002504057291 */ /* 0x000fe2000f8e183f */
[----:B01----:R-:W-:-:S05]  /*8670*/  IMAD.U32 R0, RZ, RZ, UR6 ;  /* 0x00000006ff007e24 */ /* 0x003fca000f8e00ff */
[----:B------:R-:W-:-:S04]  /*8680*/  SHF.L.U32 R0, R0, 0x1f, RZ ;  /* 0x0000001f00007819 */ /* 0x000fc800000006ff */
[----:B------:R0:W1:Y:S01]  /*8690*/  SYNCS.PHASECHK.TRANS64.TRYWAIT P1, [UR5+0x30850], R0 ;  /* 0x03085000ff0075a7 */ /* 0x0000620008020145 */
[----:B------:R-:W-:Y:S05]  /*86a0*/  @!P0 BRA `(.L_x_4593) ;  /* 0x0000000000048947 */ /* 0x000fea0003800000 */
[----:B------:R-:W-:Y:S01]  /*86b0*/  BPT.TRAP 0x1 ;  /* 0x000000040000795c */ /* 0x000fe20000300000 */
.L_x_4593:
[----:B-1----:R-:W-:Y:S05]  /*86c0*/  @P1 BRA `(.L_x_4594) ;  /* 0x0000000000081947 */ /* 0x002fea0003800000 */
[----:B------:R-:W1:Y:S02]  /*86d0*/  SYNCS.PHASECHK.TRANS64.TRYWAIT P1, [UR5+0x30850], R0 ;  /* 0x03085000ff0075a7 */ /* 0x000e640008020145 */
[----:B-1----:R-:W-:Y:S05]  /*86e0*/  @!P1 BRA `(.L_x_4595) ;  /* 0x000000cc00189947 */ /* 0x002fea0003800000 */
.L_x_4594:
[----:B------:R-:W-:Y:S01]  /*86f0*/  UIADD3 UR6, UR37, 0x400, URZ ;  /* 0x0000040025067890 */ /* 0x000fe2000fffe03f */
[----:B------:R-:W-:Y:S01]  /*8700*/  WARPGROUP.ARRIVE ;  /* 0x00000000000079c5 */ /* 0x000fe20000000000 */
[----:B------:R-:W-:Y:S01]  /*8710*/  UMOV UR11, 0x40000040 ;  /* 0x40000040000b7882 */ /* 0x000fe20000000000 */
[----:B01----:R-:W-:Y:S01]  /*8720*/  FMNMX.FTZ R0, R120, R12, !PT ;  /* 0x0000000c78007209 */ /* 0x003fe20007810000 */
[----:B------:R-:W-:Y:S01]  /*8730*/  USHF.R.U32.HI UR6, URZ, 0x4, UR6 ;  /* 0x000000043f067899 */ /* 0x000fe20008011606 */
[----:B------:R-:W-:Y:S02]  /*8740*/  FMNMX.FTZ R4, R122, R11, !PT ;  /* 0x0000000b7a047209 */ /* 0x000fe40007810000 */
[----:B------:R-:W0:Y:S01]  /*8750*/  S2R R206, SR_TID.X ;  /* 0x0000000000ce7919 */ /* 0x000e220000002100 */
[----:B------:R-:W-:Y:S01]  /*8760*/  FMNMX.FTZ R3, R121, R0, !PT ;  /* 0x0000000079037209 */ /* 0x000fe20007810000 */
[----:B------:R-:W-:Y:S01]  /*8770*/  ULOP3.LUT UR6, UR6, 0x3fff, URZ, 0xc0, !UPT ;  /* 0x00003fff06067892 */ /* 0x000fe2000f8ec03f */
[----:B------:R-:W-:-:S02]  /*8780*/  FMNMX.FTZ R15, R123, R4, !PT ;  /* 0x000000047b0f7209 */ /* 0x000fc40007810000 */
[----:B------:R-:W-:Y:S01]  /*8790*/  FMNMX.FTZ R0, R124, R3, !PT ;  /* 0x000000037c007209 */ /* 0x000fe20007810000 */
[----:B------:R-:W-:Y:S01]  /*87a0*/  ULOP3.LUT UR6, UR6, 0x3000000, URZ, 0xfc, !UPT ;  /* 0x0300000006067892 */ /* 0x000fe2000f8efc3f */
[----:B------:R-:W-:Y:S02]  /*87b0*/  FMNMX.FTZ R4, R126, R15, !PT ;  /* 0x0000000f7e047209 */ /* 0x000fe40007810000 */
[----:B------:R-:W-:Y:S01]  /*87c0*/  FMNMX.FTZ R3, R125, R0, !PT ;  /* 0x000000007d037209 */ /* 0x000fe20007810000 */
[----:B------:R-:W-:Y:S01]  /*87d0*/  UIMAD UR4, UR4, 0x900, UR6 ;  /* 0x00000900040478a4 */ /* 0x000fe2000f8e0206 */
[----:B------:R-:W-:Y:S02]  /*87e0*/  FMNMX.FTZ R15, R127, R4, !PT ;  /* 0x000000047f0f7209 */ /* 0x000fe40007810000 */
[----:B------:R-:W-:Y:S01]  /*87f0*/  FMNMX.FTZ R0, R128, R3, !PT ;  /* 0x0000000380007209 */ /* 0x000fe20007810000 */
[----:B------:R-:W-:Y:S01]  /*8800*/  UMOV UR6, UR38 ;  /* 0x0000002600067c82 */ /* 0x000fe20008000000 */
[----:B------:R-:W-:-:S02]  /*8810*/  FMNMX.FTZ R4, R130, R15, !PT ;  /* 0x0000000f82047209 */ /* 0x000fc40007810000 */
[----:B------:R-:W-:Y:S01]  /*8820*/  UMOV UR10, UR4 ;  /* 0x00000004000a7c82 */ /* 0x000fe20008000000 */
[----:B------:R-:W-:Y:S01]  /*8830*/  FMNMX.FTZ R3, R129, R0, !PT ;  /* 0x0000000081037209 */ /* 0x000fe20007810000 */
[----:B------:R-:W-:Y:S01]  /*8840*/  HGMMA.64x192x16.F32.BF16 R24, R188, gdesc[UR8].tnspB, R24, gsb0 ;  /* 0x42e00008bc187df0 */ /* 0x000fe20008001818 */
[----:B------:R-:W-:Y:S01]  /*8850*/  UIADD3 UR10, UR4, 0x80, URZ ;  /* 0x00000080040a7890 */ /* 0x000fe2000fffe03f */
[----:B------:R-:W-:Y:S01]  /*8860*/  FMNMX.FTZ R15, R131, R4, !PT ;  /* 0x00000004830f7209 */ /* 0x000fe20007810000 */
[----:B------:R-:W-:Y:S01]  /*8870*/  UMOV UR11, 0x40000040 ;  /* 0x40000040000b7882 */ /* 0x000fe20000000000 */
        /* <DEDUP_REMOVED lines=11> */
[----:B0-----:R-:W-:Y:S02]  /*8930*/  LOP3.LUT P1, RZ, R206, 0x7f, RZ, 0xc0, !PT ;  /* 0x0000007fceff7812 */ /* 0x001fe4000782c0ff */
        /* <DEDUP_REMOVED lines=14> */
[----:B-1----:R-:W-:-:S05]  /*8a20*/  FMNMX.FTZ R14, R2, R3, !PT ;  /* 0x00000003020e7209 */ /* 0x002fca0007810000 */
[----:B------:R-:W1:Y:S02]  /*8a30*/  SHFL.BFLY PT, R5, R14, 0x1, 0x1f ;  /* 0x0c201f000e057f89 */ /* 0x000e6400000e0000 */
[----:B-1----:R-:W-:-:S05]  /*8a40*/  FMNMX.FTZ R5, R14, R5, !PT ;  /* 0x000000050e057209 */ /* 0x002fca0007810000 */
[----:B------:R-:W-:-:S04]  /*8a50*/  FADD.FTZ R3, -R5, R12 ;  /* 0x0000000c05037221 */ /* 0x000fc80000010100 */
[-C--:B0-----:R-:W-:Y:S01]  /*8a60*/  FMUL.FTZ R12, R3, R0.reuse ;  /* 0x00000000030c7220 */ /* 0x081fe20000410000 */
[----:B------:R-:W-:-:S03]  /*8a70*/  FMUL.FTZ R3, R5, R0 ;  /* 0x0000000005037220 */ /* 0x000fc60000410000 */
[----:B------:R0:W-:Y:S01]  /*8a80*/  MUFU.EX2 R2, R12 ;  /* 0x0000000c00027308 */ /* 0x0001e20000000800 */
[-CC-:B------:R-:W-:Y:S01]  /*8a90*/  FFMA.FTZ R15, R125, R0.reuse, -R3.reuse ;  /* 0x000000007d0f7223 */ /* 0x180fe20000010803 */
[-CC-:B------:R-:W-:Y:S01]  /*8aa0*/  FFMA.FTZ R21, R129, R0.reuse, -R3.reuse ;  /* 0x0000000081157223 */ /* 0x180fe20000010803 */
[-CC-:B------:R-:W-:Y:S01]  /*8ab0*/  FFMA.FTZ R13, R120, R0.reuse, -R3.reuse ;  /* 0x00000000780d7223 */ /* 0x180fe20000010803 */
[-CC-:B------:R-:W-:Y:S01]  /*8ac0*/  FFMA.FTZ R164, R164, R0.reuse, -R3.reuse ;  /* 0x00000000a4a47223 */ /* 0x180fe20000010803 */
[----:B------:R-:W-:-:S03]  /*8ad0*/  FFMA.FTZ R165, R165, R0, -R3 ;  /* 0x00000000a5a57223 */ /* 0x000fc60000010803 */
[----:B------:R-:W-:Y:S01]  /*8ae0*/  MUFU.EX2 R15, R15 ;  /* 0x0000000f000f7308 */ /* 0x000fe20000000800 */
[----:B0-----:R-:W-:-:S07]  /*8af0*/  FFMA.FTZ R12, R160, R0, -R3 ;  /* 0x00000000a00c7223 */ /* 0x001fce0000010803 */
[----:B------:R-:W0:Y:S08]  /*8b00*/  MUFU.EX2 R13, R13 ;  /* 0x0000000d000d7308 */ /* 0x000e300000000800 */
[----:B------:R-:W-:Y:S08]  /*8b10*/  MUFU.EX2 R21, R21 ;  /* 0x0000001500157308 */ /* 0x000ff00000000800 */
[----:B------:R-:W-:Y:S01]  /*8b20*/  MUFU.EX2 R12, R12 ;  /* 0x0000000c000c7308 */ /* 0x000fe20000000800 */
[----:B0-----:R-:W-:Y:S01]  /*8b30*/  FFMA.FTZ R9, R2, R9, R13 ;  /* 0x0000000902097223 */ /* 0x001fe2000001000d */
[----:B------:R-:W-:-:S02]  /*8b40*/  WARPGROUP.DEPBAR.LE gsb0, 0x0 ;  /* 0x00008000000079c5 */ /* 0x000fc40000010000 */
[----:B------:R-:W-:Y:S01]  /*8b50*/  WARPGROUP.ARRIVE ;  /* 0x00000000000079c5 */ /* 0x000fe20000000000 */
[--C-:B------:R-:W-:Y:S01]  /*8b60*/  FFMA.FTZ R188, R121, R0, -R3.reuse ;  /* 0x0000000079bc7223 */ /* 0x100fe20000010803 */
[----:B------:R-:W-:Y:S01]  /*8b70*/  FMNMX.FTZ R121, R143, R4, !PT ;  /* 0x000000048f797209 */ /* 0x000fe20007810000 */
[----:B------:R-:W-:-:S03]  /*8b80*/  FFMA.FTZ R190, R124, R0, -R3 ;  /* 0x000000007cbe7223 */ /* 0x000fc60000010803 */
[----:B------:R-:W-:Y:S01]  /*8b90*/  HGMMA.64x192x16.F32.BF16 R24, R184, gdesc[UR8].tnspB, R24, gsb0 ;  /* 0x42e00008b8187df0 */ /* 0x000fe20008001818 */
[----:B------:R-:W-:Y:S01]  /*8ba0*/  UIADD3 UR10, UR4, 0x100, URZ ;  /* 0x00000100040a7890 */ /* 0x000fe2000fffe03f */
[----:B------:R-:W-:Y:S01]  /*8bb0*/  FMNMX.FTZ R4, R146, R121, !PT ;  /* 0x0000007992047209 */ /* 0x000fe20007810000 */
[----:B------:R-:W-:Y:S01]  /*8bc0*/  UMOV UR11, 0x40000040 ;  /* 0x40000040000b7882 */ /* 0x000fe20000000000 */
[----:B------:R-:W0:Y:S02]  /*8bd0*/  MUFU.EX2 R188, R188 ;  /* 0x000000bc00bc7308 */ /* 0x000e240000000800 */
[----:B------:R-:W-:-:S04]  /*8be0*/  FMNMX.FTZ R121, R147, R4, !PT ;  /* 0x0000000493797209 */ /* 0x000fc80007810000 */
[----:B------:R-:W-:Y:S01]  /*8bf0*/  FMNMX.FTZ R4, R150, R121, !PT ;  /* 0x0000007996047209 */ /* 0x000fe20007810000 */
[-CC-:B------:R-:W-:Y:S01]  /*8c00*/  FFMA.FTZ R121, R133, R0.reuse, -R3.reuse ;  /* 0x0000000085797223 */ /* 0x180fe20000010803 */
[-CC-:B------:R-:W-:Y:S01]  /*8c10*/  FFMA.FTZ R133, R145, R0.reuse, -R3.reuse ;  /* 0x0000000091857223 */ /* 0x180fe20000010803 */
[----:B------:R-:W-:Y:S01]  /*8c20*/  FFMA.FTZ R145, R157, R0, -R3 ;  /* 0x000000009d917223 */ /* 0x000fe20000010803 */
[----:B------:R-:W-:Y:S01]  /*8c30*/  FMNMX.FTZ R125, R151, R4, !PT ;  /* 0x00000004977d7209 */ /* 0x000fe20007810000 */
[----:B------:R-:W1:Y:S03]  /*8c40*/  MUFU.EX2 R190, R190 ;  /* 0x000000be00be7308 */ /* 0x000e660000000800 */
[----:B------:R-:W-:Y:S01]  /*8c50*/  FMNMX.FTZ R4, R154, R125, !PT ;  /* 0x0000007d9a047209 */ /* 0x000fe20007810000 */
[----:B0-----:R-:W-:-:S03]  /*8c60*/  FADD.FTZ R9, R188, R9 ;  /* 0x00000009bc097221 */ /* 0x001fc60000010000 */
[----:B------:R-:W-:Y:S01]  /*8c70*/  FMNMX.FTZ R125, R155, R4, !PT ;  /* 0x000000049b7d7209 */ /* 0x000fe20007810000 */
[----:B------:R-:W-:Y:S01]  /*8c80*/  MUFU.EX2 R121, R121 ;  /* 0x0000007900797308 */ /* 0x000fe20000000800 */
[----:B------:R-:W-:Y:S02]  /*8c90*/  F2FP.BF16.F32.PACK_AB R188, R188, R13 ;  /* 0x0000000dbcbc723e */ /* 0x000fe400000010ff */
[----:B------:R-:W-:Y:S01]  /*8ca0*/  FMNMX.FTZ R4, R158, R125, !PT ;  /* 0x0000007d9e047209 */ /* 0x000fe20007810000 */
[-CC-:B------:R-:W-:Y:S01]  /*8cb0*/  FFMA.FTZ R125, R137, R0.reuse, -R3.reuse ;  /* 0x00000000897d7223 */ /* 0x180fe20000010803 */
[-CC-:B------:R-:W-:Y:S01]  /*8cc0*/  FFMA.FTZ R137, R149, R0.reuse, -R3.reuse ;  /* 0x0000000095897223 */ /* 0x180fe20000010803 */
[----:B------:R-:W-:Y:S01]  /*8cd0*/  FFMA.FTZ R149, R161, R0, -R3 ;  /* 0x00000000a1957223 */ /* 0x000fe20000010803 */
[----:B------:R-:W-:Y:S01]  /*8ce0*/  FMNMX.FTZ R129, R159, R4, !PT ;  /* 0x000000049f817209 */ /* 0x000fe20007810000 */
[----:B------:R-:W-:Y:S03]  /*8cf0*/  MUFU.EX2 R133, R133 ;  /* 0x0000008500857308 */ /* 0x000fe60000000800 */
[----:B------:R-:W-:-:S04]  /*8d00*/  FMNMX.FTZ R4, R162, R129, !PT ;  /* 0x00000081a2047209 */ /* 0x000fc80007810000 */
[----:B------:R-:W-:Y:S01]  /*8d10*/  FMNMX.FTZ R129, R163, R4, !PT ;  /* 0x00000004a3817209 */ /* 0x000fe20007810000 */
[----:B------:R-:W-:Y:S03]  /*8d20*/  MUFU.EX2 R125, R125 ;  /* 0x0000007d007d7308 */ /* 0x000fe60000000800 */
[----:B------:R-:W-:Y:S01]  /*8d30*/  FMNMX.FTZ R4, R166, R129, !PT ;  /* 0x00000081a6047209 */ /* 0x000fe20007810000 */
[----:B------:R-:W-:-:S03]  /*8d40*/  FFMA.FTZ R129, R141, R0, -R3 ;  /* 0x000000008d817223 */ /* 0x000fc60000010803 */
[----:B------:R-:W-:Y:S01]  /*8d50*/  FMNMX.FTZ R4, R167, R4, !PT ;  /* 0x00000004a7047209 */ /* 0x000fe20007810000 */
[----:B------:R-:W-:Y:S04]  /*8d60*/  MUFU.EX2 R137, R137 ;  /* 0x0000008900897308 */ /* 0x000fe80000000800 */
[----:B------:R-:W0:Y:S04]  /*8d70*/  SHFL.BFLY PT, R141, R4, 0x2, 0x1f ;  /* 0x0c401f00048d7f89 */ /* 0x000e2800000e0000 */
[----:B------:R-:W-:Y:S08]  /*8d80*/  MUFU.EX2 R129, R129 ;  /* 0x0000008100817308 */ /* 0x000ff00000000800 */
[----:B------:R-:W-:Y:S08]  /*8d90*/  MUFU.EX2 R145, R145 ;  /* 0x0000009100917308 */ /* 0x000ff00000000800 */
[----:B------:R-:W-:Y:S01]  /*8da0*/  MUFU.EX2 R149, R149 ;  /* 0x0000009500957308 */ /* 0x000fe20000000800 */
[----:B0-----:R-:W-:Y:S01]  /*8db0*/  FMNMX.FTZ R14, R4, R141, !PT ;  /* 0x0000008d040e7209 */ /* 0x001fe20007810000 */
[----:B------:R-:W-:-:S04]  /*8dc0*/  FFMA.FTZ R141, R153, R0, -R3 ;  /* 0x00000000998d7223 */ /* 0x000fc80000010803 */
[----:B------:R-:W0:Y:S02]  /*8dd0*/  SHFL.BFLY PT, R153, R14, 0x1, 0x1f ;  /* 0x0c201f000e997f89 */ /* 0x000e2400000e0000 */
[----:B------:R-:W-:Y:S01]  /*8de0*/  MUFU.EX2 R141, R141 ;  /* 0x0000008d008d7308 */ /* 0x000fe20000000800 */
[----:B0-----:R-:W-:-:S07]  /*8df0*/  FMNMX.FTZ R4, R14, R153, !PT ;  /* 0x000000990e047209 */ /* 0x001fce0007810000 */
[----:B------:R-:W-:Y:S01]  /*8e00*/  MUFU.EX2 R14, R164 ;  /* 0x000000a4000e7308 */ /* 0x000fe20000000800 */
[----:B------:R-:W-:-:S04]  /*8e10*/  FMUL.FTZ R153, R4, R0 ;  /* 0x0000000004997220 */ /* 0x000fc80000410000 */
[-CC-:B------:R-:W-:Y:S01]  /*8e20*/  FFMA.FTZ R20, R122, R0.reuse, -R153.reuse ;  /* 0x000000007a147223 */ /* 0x180fe20000010899 */
[-CC-:B------:R-:W-:Y:S01]  /*8e30*/  FFMA.FTZ R189, R123, R0.reuse, -R153.reuse ;  /* 0x000000007bbd7223 */ /* 0x180fe20000010899 */
[----:B------:R-:W-:Y:S02]  /*8e40*/  IMAD.U32 R123, RZ, RZ, UR7 ;  /* 0x00000007ff7b7e24 */ /* 0x000fe4000f8e00ff */
[-CC-:B------:R-:W-:Y:S01]  /*8e50*/  FFMA.FTZ R191, R126, R0.reuse, -R153.reuse ;  /* 0x000000007ebf7223 */ /* 0x180fe20000010899 */
[-CC-:B------:R-:W-:Y:S01]  /*8e60*/  FFMA.FTZ R120, R127, R0.reuse, -R153.reuse ;  /* 0x000000007f787223 */ /* 0x180fe20000010899 */
[-CC-:B------:R-:W-:Y:S01]  /*8e70*/  FFMA.FTZ R122, R131, R0.reuse, -R153.reuse ;  /* 0x00000000837a7223 */ /* 0x180fe20000010899 */
[----:B------:R-:W-:Y:S01]  /*8e80*/  MUFU.EX2 R20, R20 ;  /* 0x0000001400147308 */ /* 0x000fe20000000800 */
[----:B------:R-:W-:Y:S01]  /*8e90*/  @!P1 LEA R123, R123, UR37, 0x3 ;  /* 0x000000257b7b9c11 */ /* 0x000fe2000f8e18ff */
[----:B------:R-:W-:Y:S02]  /*8ea0*/  IMAD.U32 R127, RZ, RZ, UR5 ;  /* 0x00000005ff7f7e24 */ /* 0x000fe4000f8e00ff */
[-CC-:B------:R-:W-:Y:S01]  /*8eb0*/  FFMA.FTZ R124, R135, R0.reuse, -R153.reuse ;  /* 0x00000000877c7223 */ /* 0x180fe20000010899 */
[-CC-:B------:R-:W-:Y:S01]  /*8ec0*/  FFMA.FTZ R126, R139, R0.reuse, -R153.reuse ;  /* 0x000000008b7e7223 */ /* 0x180fe20000010899 */
[----:B------:R-:W-:Y:S01]  /*8ed0*/  FFMA.FTZ R151, R151, R0, -R153 ;  /* 0x0000000097977223 */ /* 0x000fe20000010899 */
[----:B------:R-:W-:-:S02]  /*8ee0*/  @!P1 VIADD R123, R123, 0x30840 ;  /* 0x000308407b7b9836 */ /* 0x000fc40000000000 */
[-CC-:B------:R-:W-:Y:S01]  /*8ef0*/  FFMA.FTZ R154, R154, R0.reuse, -R153.reuse ;  /* 0x000000009a9a7223 */ /* 0x180fe20000010899 */
[----:B------:R-:W-:Y:S01]  /*8f00*/  MUFU.EX2 R189, R189 ;  /* 0x000000bd00bd7308 */ /* 0x000fe20000000800 */
[-CC-:B------:R-:W-:Y:S01]  /*8f10*/  FFMA.FTZ R155, R155, R0.reuse, -R153.reuse ;  /* 0x000000009b9b7223 */ /* 0x180fe20000010899 */
[-C--:B------:R-:W-:Y:S01]  /*8f20*/  FFMA.FTZ R158, R158, R0.reuse, -R153 ;  /* 0x000000009e9e7223 */ /* 0x080fe20000010899 */
[----:B------:R-:W-:Y:S01]  /*8f30*/  @!P1 PRMT R123, RZ, 0x654, R123 ;  /* 0x00000654ff7b9816 */ /* 0x000fe2000000007b */
        /* <DEDUP_REMOVED lines=17> */
[-CC-:B------:R-:W-:Y:S01]  /*9050*/  FFMA.FTZ R185, R130, R0.reuse, -R153.reuse ;  /* 0x0000000082b97223 */ /* 0x180fe20000010899 */
[-C--:B------:R-:W-:Y:S01]  /*9060*/  FFMA.FTZ R187, R134, R0.reuse, -R153 ;  /* 0x0000000086bb7223 */ /* 0x080fe20000010899 */
[----:B-1----:R-:W-:Y:S01]  /*9070*/  FADD.FTZ R132, R190, R9 ;  /* 0x00000009be847221 */ /* 0x002fe20000010000 */
[----:B------:R-:W-:Y:S01]  /*9080*/  HGMMA.64x192x16.F32.BF16 R24, R180, gdesc[UR8].tnspB, R24, gsb0 ;  /* 0x42e00008b4187df0 */ /* 0x000fe20008001818 */
[----:B------:R-:W-:Y:S01]  /*9090*/  UIADD3 UR10, UR4, 0x180, URZ ;  /* 0x00000180040a7890 */ /* 0x000fe2000fffe03f */
[----:B------:R-:W-:Y:S01]  /*90a0*/  MUFU.EX2 R184, R184 ;  /* 0x000000b800b87308 */ /* 0x000fe20000000800 */
[----:B------:R-:W-:Y:S01]  /*90b0*/  UMOV UR11, 0x40000040 ;  /* 0x40000040000b7882 */ /* 0x000fe20000000000 */
[-CC-:B------:R-:W-:Y:S01]  /*90c0*/  FFMA.FTZ R128, R143, R0.reuse, -R153.reuse ;  /* 0x000000008f807223 */ /* 0x180fe20000010899 */
[----:B------:R-:W-:Y:S01]  /*90d0*/  FFMA.FTZ R130, R147, R0, -R153 ;  /* 0x0000000093827223 */ /* 0x000fe20000010899 */
[----:B------:R-:W-:-:S04]  /*90e0*/  F2FP.BF16.F32.PACK_AB R190, R15, R190 ;  /* 0x000000be0fbe723e */ /* 0x000fc800000010ff */
        /* <DEDUP_REMOVED lines=10> */
[----:B------:R-:W-:Y:S02]  /*9190*/  FFMA.FTZ R183, R142, R0, -R153 ;  /* 0x000000008eb77223 */ /* 0x000fe40000010899 */
[----:B------:R-:W-:Y:S01]  /*91a0*/  HGMMA.64x192x16.F32.BF16 R24, R176, gdesc[UR8].tnspB, R24, gsb0 ;  /* 0x42e00008b0187df0 */ /* 0x000fe20008001818 */
[----:B------:R-:W-:Y:S01]  /*91b0*/  UIADD3 UR10, UR4, 0x200, URZ ;  /* 0x00000200040a7890 */ /* 0x000fe2000fffe03f */
[----:B------:R-:W-:Y:S01]  /*91c0*/  MUFU.EX2 R180, R180 ;  /* 0x000000b400b47308 */ /* 0x000fe20000000800 */
[----:B------:R-:W-:-:S07]  /*91d0*/  UMOV UR11, 0x40000040 ;  /* 0x40000040000b7882 */ /* 0x000fce0000000000 */
        /* <DEDUP_REMOVED lines=8> */
[-CC-:B------:R-:W-:Y:S01]  /*9260*/  FFMA.FTZ R179, R150, R0.reuse, -R153.reuse ;  /* 0x0000000096b37223 */ /* 0x180fe20000010899 */
[----:B------:R-:W-:Y:S01]  /*9270*/  FFMA.FTZ R153, R167, R0, -R153 ;  /* 0x00000000a7997223 */ /* 0x000fe20000010899 */
[----:B------:R-:W-:Y:S01]  /*9280*/  HGMMA.64x192x16.F32.BF16 R24, R172, gdesc[UR8].tnspB, R24, gsb0 ;  /* 0x42e00008ac187df0 */ /* 0x000fe20008001818 */
[----:B------:R-:W-:Y:S01]  /*9290*/  UIADD3 UR10, UR4, 0x280, URZ ;  /* 0x00000280040a7890 */ /* 0x000fe2000fffe03f */
[----:B------:R-:W-:Y:S01]  /*92a0*/  MUFU.EX2 R176, R176 ;  /* 0x000000b000b07308 */ /* 0x000fe20000000800 */
[----:B------:R-:W-:Y:S01]  /*92b0*/  UMOV UR11, 0x40000040 ;  /* 0x40000040000b7882 */ /* 0x000fe20000000000 */
[----:B------:R-:W-:-:S06]  /*92c0*/  UMOV UR4, UR36 ;  /* 0x0000002400047c82 */ /* 0x000fcc0008000000 */
        /* <DEDUP_REMOVED lines=8> */
[----:B------:R-:W-:Y:S02]  /*9350*/  FADD.FTZ R3, -R4, R11 ;  /* 0x0000000b04037221 */ /* 0x000fe40000010100 */
[----:B------:R-:W-:Y:S01]  /*9360*/  MUFU.EX2 R173, R154 ;  /* 0x0000009a00ad7308 */ /* 0x000fe20000000800 */
[----:B------:R-:W-:Y:S01]  /*9370*/  HGMMA.64x192x16.F32.BF16 R24, R168, gdesc[UR8].tnspB, R24, gsb0 ;  /* 0x42e00008a8187df0 */ /* 0x000fe20008001818 */
[----:B------:R-:W-:-:S06]  /*9380*/  FMUL.FTZ R3, R3, R0 ;  /* 0x0000000003037220 */ /* 0x000fcc0000410000 */
[----:B------:R-:W-:Y:S08]  /*9390*/  MUFU.EX2 R172, R172 ;  /* 0x000000ac00ac7308 */ /* 0x000ff00000000800 */
[----:B------:R-:W0:Y:S08]  /*93a0*/  MUFU.EX2 R3, R3 ;  /* 0x0000000300037308 */ /* 0x000e300000000800 */
[----:B------:R-:W-:Y:S08]  /*93b0*/  MUFU.EX2 R174, R174 ;  /* 0x000000ae00ae7308 */ /* 0x000ff00000000800 */
[----:B------:R-:W1:Y:S01]  /*93c0*/  MUFU.EX2 R175, R158 ;  /* 0x0000009e00af7308 */ /* 0x000e620000000800 */
[----:B0-----:R-:W-:-:S04]  /*93d0*/  FFMA.FTZ R8, R3, R8, R20 ;  /* 0x0000000803087223 */ /* 0x001fc80000010014 */
[C---:B------:R-:W-:Y:S01]  /*93e0*/  FADD.FTZ R8, R189.reuse, R8 ;  /* 0x00000008bd087221 */ /* 0x040fe20000010000 */
[----:B------:R-:W-:Y:S02]  /*93f0*/  F2FP.BF16.F32.PACK_AB R189, R189, R20 ;  /* 0x00000014bdbd723e */ /* 0x000fe400000010ff */
[----:B------:R-:W0:Y:S01]  /*9400*/  MUFU.EX2 R11, R165 ;  /* 0x000000a5000b7308 */ /* 0x000e220000000800 */
        /* <DEDUP_REMOVED lines=24> */
[----:B-1----:R-:W-:Y:S01]  /*9590*/  FADD.FTZ R8, R175, R8 ;  /* 0x00000008af087221 */ /* 0x002fe20000010000 */
[----:B------:R-:W-:-:S03]  /*95a0*/  F2FP.BF16.F32.PACK_AB R175, R159, R175 ;  /* 0x000000af9faf723e */ /* 0x000fc600000010ff */
[----:B------:R-:W-:Y:S01]  /*95b0*/  FADD.FTZ R8, R159, R8 ;  /* 0x000000089f087221 */ /* 0x000fe20000010000 */
[----:B------:R-:W-:Y:S02]  /*95c0*/  WARPGROUP.DEPBAR.LE gsb0, 0x0 ;  /* 0x00008000000079c5 */ /* 0x000fe40000010000 */
[----:B------:R1:W-:Y:S01]  /*95d0*/  @!P1 SYNCS.ARRIVE.TRANS64.RED.A1T0 RZ, [R123+URZ], RZ ;  /* 0x000000ff7bff99a7 */ /* 0x0003e2000810043f */
[----:B------:R-:W2:Y:S01]  /*95e0*/  MUFU.EX2 R169, R162 ;  /* 0x000000a200a97308 */ /* 0x000ea20000000800 */
[----:B------:R-:W-:Y:S02]  /*95f0*/  F2FP.BF16.F32.PACK_AB R168, R149, R12 ;  /* 0x0000000c95a8723e */ /* 0x000fe400000010ff */
[----:B0-----:R-:W-:Y:S01]  /*9600*/  F2FP.BF16.F32.PACK_AB R170, R11, R14 ;  /* 0x0000000e0baa723e */ /* 0x001fe200000010ff */
[----:B-1----:R-:W-:-:S04]  /*9610*/  @!P1 VIADD R123, R127, 0x30860 ;  /* 0x000308607f7b9836 */ /* 0x002fc80000000000 */
[----:B------:R-:W0:Y:S01]  /*9620*/  MUFU.EX2 R171, R166 ;  /* 0x000000a600ab7308 */ /* 0x000e220000000800 */
[----:B------:R-:W-:-:S04]  /*9630*/  @!P1 PRMT R123, RZ, 0x654, R123 ;  /* 0x00000654ff7b9816 */ /* 0x000fc8000000007b */
[----:B------:R1:W-:Y:S01]  /*9640*/  @!P1 SYNCS.ARRIVE.TRANS64.RED.A1T0 RZ, [R123+URZ], RZ ;  /* 0x000000ff7bff99a7 */ /* 0x0003e2000810043f */
[C---:B------:R-:W-:Y:S01]  /*9650*/  ISETP.GT.AND P1, PT, R10.reuse, UR58, PT ;  /* 0x0000003a0a007c0c */ /* 0x040fe2000bf24270 */
[----:B--2---:R-:W-:Y:S01]  /*9660*/  FADD.FTZ R8, R169, R8 ;  /* 0x00000008a9087221 */ /* 0x004fe20000010000 */
[C---:B------:R-:W-:Y:S01]  /*9670*/  F2FP.BF16.F32.PACK_AB R169, R163.reuse, R169 ;  /* 0x000000a9a3a9723e */ /* 0x040fe200000010ff */
[----:B------:R-:W-:Y:S02]  /*9680*/  VIADD R10, R10, 0xffffffff ;  /* 0xffffffff0a0a7836 */ /* 0x000fe40000000000 */
[----:B------:R-:W-:Y:S01]  /*9690*/  FADD.FTZ R8, R163, R8 ;  /* 0x00000008a3087221 */ /* 0x000fe20000010000 */
[----:B-1----:R-:W-:-:S03]  /*96a0*/  FADD.FTZ R123, R15, R132 ;  /* 0x000000840f7b7221 */ /* 0x002fc60000010000 */
[----:B0-----:R-:W-:Y:S01]  /*96b0*/  FADD.FTZ R8, R171, R8 ;  /* 0x00000008ab087221 */ /* 0x001fe20000010000 */
[----:B------:R-:W-:Y:S01]  /*96c0*/  F2FP.BF16.F32.PACK_AB R171, R153, R171 ;  /* 0x000000ab99ab723e */ /* 0x000fe200000010ff */
[----:B------:R-:W-:Y:S01]  /*96d0*/  FADD.FTZ R132, R184, R123 ;  /* 0x0000007bb8847221 */ /* 0x000fe20000010000 */
[----:B------:R-:W-:Y:S01]  /*96e0*/  F2FP.BF16.F32.PACK_AB R184, R21, R184 ;  /* 0x000000b815b8723e */ /* 0x000fe200000010ff */
[----:B------:R-:W-:Y:S02]  /*96f0*/  FADD.FTZ R8, R153, R8 ;  /* 0x0000000899087221 */ /* 0x000fe40000010000 */
        /* <DEDUP_REMOVED lines=22> */
[----:B------:R-:W-:-:S04]  /*9860*/  FADD.FTZ R20, R12, R9 ;  /* 0x000000090c147221 */ /* 0x000fc80000010000 */
[----:B------:R-:W-:-:S04]  /*9870*/  FADD.FTZ R9, R149, R20 ;  /* 0x0000001495097221 */ /* 0x000fc80000010000 */
[----:B------:R-:W-:-:S04]  /*9880*/  FADD.FTZ R12, R14, R9 ;  /* 0x000000090e0c7221 */ /* 0x000fc80000010000 */
[----:B------:R-:W-:Y:S01]  /*9890*/  FADD.FTZ R9, R11, R12 ;  /* 0x0000000c0b097221 */ /* 0x000fe20000010000 */
[----:B------:R-:W-:Y:S02]  /*98a0*/  IMAD.MOV.U32 R11, RZ, RZ, R4 ;  /* 0x000000ffff0b7224 */ /* 0x000fe400078e0004 */
[----:B------:R-:W-:Y:S01]  /*98b0*/  IMAD.MOV.U32 R12, RZ, RZ, R5 ;  /* 0x000000ffff0c7224 */ /* 0x000fe200078e0005 */
[----:B------:R-:W-:Y:S06]  /*98c0*/  @P1 BRA `(.L_x_4596) ;  /* 0xffffffe000941947 */ /* 0x000fec000383ffff */
.L_x_4587:
        /* <DEDUP_REMOVED lines=8> */
.L_x_4614:
        /* <DEDUP_REMOVED lines=8> */
.L_x_4598:
[----:B------:R-:W-:Y:S01]  /*99d0*/  ULEA UR5, UR36, UR37, 0x3 ;  /* 0x0000002524057291 */ /* 0x000fe2000f8e183f */
[----:B------:R-:W-:-:S05]  /*99e0*/  IMAD.U32 R0, RZ, RZ, UR38 ;  /* 0x00000026ff007e24 */ /* 0x000fca000f8e00ff */
[----:B------:R-:W-:-:S04]  /*99f0*/  SHF.L.U32 R0, R0, 0x1f, RZ ;  /* 0x0000001f00007819 */ /* 0x000fc800000006ff */
[----:B------:R0:W1:Y:S01]  /*9a00*/  SYNCS.PHASECHK.TRANS64.TRYWAIT P1, [UR5+0x30830], R0 ;  /* 0x03083000ff0075a7 */ /* 0x0000620008020145 */
[----:B------:R-:W-:Y:S05]  /*9a10*/  @!P0 BRA `(.L_x_4599) ;  /* 0x0000000000048947 */ /* 0x000fea0003800000 */
[----:B------:R-:W-:Y:S01]  /*9a20*/  BPT.TRAP 0x1 ;  /* 0x000000040000795c */ /* 0x000fe20000300000 */
.L_x_4599:
[----:B-1----:R-:W-:Y:S05]  /*9a30*/  @P1 BRA `(.L_x_4600) ;  /* 0x0000000000081947 */ /* 0x002fea0003800000 */
[----:B------:R-:W1:Y:S02]  /*9a40*/  SYNCS.PHASECHK.TRANS64.TRYWAIT P1, [UR5+0x30830], R0 ;  /* 0x03083000ff0075a7 */ /* 0x000e640008020145 */
[----:B-1----:R-:W-:Y:S05]  /*9a50*/  @!P1 BRA `(.L_x_4601) ;  /* 0x000000b800549947 */ /* 0x002fea0003800000 */
.L_x_4600:
        /* <DEDUP_REMOVED lines=163> */
.L_x_4602:
[----:B------:R-:W-:Y:S01]  /*a490*/  ULEA UR5, UR4, UR37, 0x3 ;  /* 0x0000002504057291 */ /* 0x000fe2000f8e183f */
[----:B01----:R-:W-:-:S05]  /*a4a0*/  IMAD.U32 R0, RZ, RZ, UR6 ;  /* 0x00000006ff007e24 */ /* 0x003fca000f8e00ff */
[----:B------:R-:W-:-:S04]  /*a4b0*/  SHF.L.U32 R0, R0, 0x1f, RZ ;  /* 0x0000001f00007819 */ /* 0x000fc800000006ff */
[----:B------:R0:W1:Y:S01]  /*a4c0*/  SYNCS.PHASECHK.TRANS64.TRYWAIT P1, [UR5+0x30850], R0 ;  /* 0x03085000ff0075a7 */ /* 0x0000620008020145 */
[----:B------:R-:W-:Y:S05]  /*a4d0*/  @!P0 BRA `(.L_x_4603) ;  /* 0x0000000000048947 */ /* 0x000fea0003800000 */
[----:B------:R-:W-:Y:S01]  /*a4e0*/  BPT.TRAP 0x1 ;  /* 0x000000040000795c */ /* 0x000fe20000300000 */
.L_x_4603:
[----:B-1----:R-:W-:Y:S05]  /*a4f0*/  @P1 BRA `(.L_x_4604) ;  /* 0x0000000000081947 */ /* 0x002fea0003800000 */
[----:B------:R-:W1:Y:S02]  /*a500*/  SYNCS.PHASECHK.TRANS64.TRYWAIT P1, [UR5+0x30850], R0 ;  /* 0x03085000ff0075a7 */ /* 0x000e640008020145 */
[----:B-1----:R-:W-:Y:S05]  /*a510*/  @!P1 BRA `(.L_x_4605) ;  /* 0x000000ac00bc9947 */ /* 0x002fea0003800000 */
.L_x_4604:
        /* <DEDUP_REMOVED lines=9> */
[----:B------:R-:W-:Y:S01]  /*a5b0*/  IMAD R5, R10, -0x60, RZ ;  /* 0xffffffa00a057824 */ /* 0x000fe200078e02ff */
[----:B------:R-:W-:Y:S01]  /*a5c0*/  ULDC UR15, c[0x0][0x9dc] ;  /* 0x00027700000f7ab9 */ /* 0x000fe20000000800 */
[----:B01----:R-:W-:Y:S01]  /*a5d0*/  IMAD.U32 R0, RZ, RZ, UR7 ;  /* 0x00000007ff007e24 */ /* 0x003fe2000f8e00ff */
[----:B------:R-:W-:Y:S01]  /*a5e0*/  ULOP3.LUT UR6, UR6, 0x3000000, URZ, 0xfc, !UPT ;  /* 0x0300000006067892 */ /* 0x000fe2000f8efc3f */
[----:B------:R-:W-:-:S03]  /*a5f0*/  ULDC UR14, c[0x0][0x9e0] ;  /* 0x00027800000e7ab9 */ /* 0x000fc60000000800 */
[----:B------:R-:W-:-:S07]  /*a600*/  UIMAD UR4, UR4, 0x900, UR6 ;  /* 0x00000900040478a4 */ /* 0x000fce000f8e0206 */
[----:B------:R-:W-:Y:S02]  /*a610*/  UMOV UR10, UR4 ;  /* 0x00000004000a7c82 */ /* 0x000fe40008000000 */
[----:B------:R-:W-:Y:S01]  /*a620*/  HGMMA.64x192x16.F32.BF16 R24, R188, gdesc[UR8].tnspB, R24, gsb0 ;  /* 0x42e00008bc187df0 */ /* 0x000fe20008001818 */
[----:B------:R-:W-:Y:S01]  /*a630*/  UIADD3 UR10, UR4, 0x80, URZ ;  /* 0x00000080040a7890 */ /* 0x000fe2000fffe03f */
[----:B------:R-:W-:Y:S01]  /*a640*/  UMOV UR11, 0x40000040 ;  /* 0x40000040000b7882 */ /* 0x000fe20000000000 */
[----:B--2---:R-:W-:-:S13]  /*a650*/  LOP3.LUT P3, RZ, R206, 0x7f, RZ, 0xc0, !PT ;  /* 0x0000007fceff7812 */ /* 0x004fda000786c0ff */
[----:B------:R-:W-:-:S05]  /*a660*/  @!P3 LEA R0, R0, UR37, 0x3 ;  /* 0x000000250000bc11 */ /* 0x000fca000f8e18ff */
[----:B------:R-:W-:-:S05]  /*a670*/  @!P3 VIADD R0, R0, 0x30840 ;  /* 0x000308400000b836 */ /* 0x000fca0000000000 */
[----:B------:R-:W-:Y:S01]  /*a680*/  @!P3 PRMT R0, RZ, 0x654, R0 ;  /* 0x00000654ff00b816 */ /* 0x000fe20000000000 */
        /* <DEDUP_REMOVED lines=19> */
[----:B------:R-:W-:Y:S02]  /*a7c0*/  UMOV UR11, 0x40000040 ;  /* 0x40000040000b7882 */ /* 0x000fe40000000000 */
[----:B------:R-:W-:Y:S02]  /*a7d0*/  @UP0 ULDC UR4, c[0x0][0x44c] ;  /* 0x0001130000040ab9 */ /* 0x000fe40000000800 */
[----:B------:R-:W-:Y:S01]  /*a7e0*/  @P1 IMAD.HI.U32 R2, R4, UR4, RZ ;  /* 0x0000000404021c27 */ /* 0x000fe2000f8e00ff */
[----:B------:R-:W-:Y:S01]  /*a7f0*/  @UP0 ULDC UR4, c[0x0][0x450] ;  /* 0x0001140000040ab9 */ /* 0x000fe20000000800 */
[----:B------:R-:W-:-:S03]  /*a800*/  PLOP3.LUT P1, PT, PT, PT, UP1, 0x40, 0x0 ;  /* 0x000000000000781c */ /* 0x000fc60003f2e818 */
[----:B------:R-:W-:Y:S01]  /*a810*/  @P2 SHF.R.U32.HI R4, RZ, UR4, R2 ;  /* 0x00000004ff042c19 */ /* 0x000fe20008011602 */
[----:B------:R-:W-:Y:S01]  /*a820*/  VIADD R2, R5, 0x1 ;  /* 0x0000000105027836 */ /* 0x000fe20000000000 */
[----:B------:R-:W-:-:S03]  /*a830*/  ULOP3.LUT UR4, URZ, UR15, URZ, 0x33, !UPT ;  /* 0x0000000f3f047292 */ /* 0x000fc6000f8e333f */
[----:B------:R-:W0:Y:S01]  /*a840*/  SHFL.IDX PT, R13, R4, RZ, 0x1c1f ;  /* 0x001c1fff040d7589 */ /* 0x000e2200000e0000 */
[----:B------:R-:W-:-:S05]  /*a850*/  IMAD R3, R17, -0x2, R2 ;  /* 0xfffffffe11037824 */ /* 0x000fca00078e0202 */
[----:B------:R-:W-:-:S05]  /*a860*/  IADD3 R14, R3, -UR59, R16 ;  /* 0x8000003b030e7c10 */ /* 0x000fca000fffe010 */
[C---:B------:R-:W-:Y:S02]  /*a870*/  VIADD R2, R14.reuse, UR14 ;  /* 0x0000000e0e027c36 */ /* 0x040fe40008000000 */
[----:B------:R-:W-:Y:S02]  /*a880*/  VIADD R14, R14, UR4 ;  /* 0x000000040e0e7c36 */ /* 0x000fe40008000000 */
[----:B0-----:R-:W-:Y:S01]  /*a890*/  IMAD.IADD R20, R2, 0x1, R13 ;  /* 0x0000000102147824 */ /* 0x001fe200078e020d */
[----:B------:R-:W-:Y:S02]  /*a8a0*/  WARPGROUP.DEPBAR.LE gsb0, 0x0 ;  /* 0x00008000000079c5 */ /* 0x000fe40000010000 */
[----:B------:R-:W-:-:S06]  /*a8b0*/  WARPGROUP.ARRIVE ;  /* 0x00000000000079c5 */ /* 0x000fcc0000000000 */
[----:B------:R-:W-:Y:S03]  /*a8c0*/  HGMMA.64x192x16.F32.BF16 R24, R168, gdesc[UR8].tnspB, R24, gsb0 ;  /* 0x42e00008a8187df0 */ /* 0x000fe60008001818 */
[----:B------:R-:W-:Y:S02]  /*a8d0*/  WARPGROUP.DEPBAR.LE gsb0, 0x0 ;  /* 0x00008000000079c5 */ /* 0x000fe40000010000 */
[----:B------:R0:W-:Y:S01]  /*a8e0*/  @!P3 SYNCS.ARRIVE.TRANS64.RED.A1T0 RZ, [R0+URZ], RZ ;  /* 0x000000ff00ffb9a7 */ /* 0x0001e2000810043f */
[----:B------:R-:W-:Y:S02]  /*a8f0*/  IMAD.IADD R168, R14, 0x1, R13 ;  /* 0x000000010ea87824 */ /* 0x000fe400078e020d */
[----:B0-----:R-:W-:Y:S01]  /*a900*/  VIADD R0, R3, 0xffffffff ;  /* 0xffffffff03007836 */ /* 0x001fe20000000000 */
[----:B------:R-:W-:Y:S06]  /*a910*/  @P1 BRA `(.L_x_4606) ;  /* 0x0000000000541947 */ /* 0x000fec0003800000 */
[----:B------:R-:W-:Y:S01]  /*a920*/  IADD3 R3, R16, -UR59, R13 ;  /* 0x8000003b10037c10 */ /* 0x000fe2000fffe00d */
        /* <DEDUP_REMOVED lines=11> */
.L_x_4608:
[----:B------:R-:W-:-:S05]  /*a9e0*/  IMAD.U32 R13, RZ, RZ, UR58 ;  /* 0x0000003aff0d7e24 */ /* 0x000fca000f8e00ff */
[----:B------:R-:W-:-:S13]  /*a9f0*/  ISETP.NE.AND P1, PT, R13, 0x1, PT ;  /* 0x000000010d00780c */ /* 0x000fda0003f25270 */
[----:B------:R-:W0:Y:S02]  /*aa00*/  @P1 LDC.64 R170, c[0x0][0x9e8] ;  /* 0x00027a00ffaa1b82 */ /* 0x000e240000000a00 */
[----:B0-----:R-:W-:-:S05]  /*aa10*/  @P1 IMAD.HI.U32 R170, R3, R170, RZ ;  /* 0x000000aa03aa1227 */ /* 0x001fca00078e00ff */
[----:B------:R-:W-:-:S07]  /*aa20*/  @P1 SHF.R.U32.HI R3, RZ, R171, R170 ;  /* 0x000000abff031219 */ /* 0x000fce00000116aa */
.L_x_4609:
[----:B------:R-:W-:Y:S05]  /*aa30*/  BSYNC B0 ;  /* 0x0000000000007941 */ /* 0x000fea0003800000 */
.L_x_4607:
[----:B------:R-:W-:-:S05]  /*aa40*/  IMAD R3, R3, R13, R0 ;  /* 0x0000000d03037224 */ /* 0x000fca00078e0200 */
[----:B------:R-:W-:Y:S02]  /*aa50*/  VIADDMNMX R20, R3, R13, R20, PT ;  /* 0x0000000d03147246 */ /* 0x000fe40003800114 */
[----:B------:R-:W-:-:S07]  /*aa60*/  VIMNMX R168, R168, R3, !PT ;  /* 0x00000003a8a87248 */ /* 0x000fce0007fe0100 */
.L_x_4606:
        /* <DEDUP_REMOVED lines=132> */
.L_x_4612:
[----:B------:R-:W-:-:S05]  /*b2b0*/  IMAD.U32 R20, RZ, RZ, UR58 ;  /* 0x0000003aff147e24 */ /* 0x000fca000f8e00ff */
[----:B------:R-:W-:-:S13]  /*b2c0*/  ISETP.NE.AND P6, PT, R20, 0x1, PT ;  /* 0x000000011400780c */ /* 0x000fda0003fc5270 */
[----:B------:R-:W0:Y:S02]  /*b2d0*/  @P6 LDC.64 R4, c[0x0][0x9e8] ;  /* 0x00027a00ff046b82 */ /* 0x000e240000000a00 */
[----:B0-----:R-:W-:-:S05]  /*b2e0*/  @P6 IMAD.HI.U32 R4, R183, R4, RZ ;  /* 0x00000004b7046227 */ /* 0x001fca00078e00ff */
[----:B------:R-:W-:-:S07]  /*b2f0*/  @P6 SHF.R.U32.HI R183, RZ, R5, R4 ;  /* 0x00000005ffb76219 */ /* 0x000fce0000011604 */
.L_x_4613:
[----:B------:R-:W-:Y:S05]  /*b300*/  BSYNC B0 ;  /* 0x0000000000007941 */ /* 0x000fea0003800000 */
.L_x_4611:
[----:B------:R-:W-:-:S05]  /*b310*/  IMAD R183, R183, R20, R0 ;  /* 0x00000014b7b77224 */ /* 0x000fca00078e0200 */
[----:B------:R-:W-:Y:S02]  /*b320*/  VIADDMNMX R2, R183, R20, R2, PT ;  /* 0x00000014b7027246 */ /* 0x000fe40003800102 */
[----:B------:R-:W-:-:S07]  /*b330*/  VIMNMX R14, R14, R183, !PT ;  /* 0x000000b70e0e7248 */ /* 0x000fce0007fe0100 */
.L_x_4610:
        /* <DEDUP_REMOVED lines=90> */
[----:B------:R-:W-:Y:S02]  /*b8e0*/  ISETP.LT.OR P5, PT, R2, 0x59, P5 ;  /* 0x000000590200780c */ /* 0x000fe40002fa1670 */
[----:B------:R-:W-:Y:S02]  /*b8f0*/  ISETP.GT.AND P1, PT, R14, 0x39, !P1 ;  /* 0x000000390e00780c */ /* 0x000fe40004f24270 */
[----:B------:R-:W-:Y:S02]  /*b900*/  FSEL R163, R163, -INF , !P4 ;  /* 0xff800000a3a37808 */ /* 0x000fe40006000000 */
[----:B------:R-:W-:-:S04]  /*b910*/  ISETP.LT.OR P1, PT, R2, 0x3a, P1 ;  /* 0x0000003a0200780c */ /* 0x000fc80000f21670 */
[----:B------:R-:W-:Y:S02]  /*b920*/  FSEL R151, R151, -INF , !P1 ;  /* 0xff80000097977808 */ /* 0x000fe40004800000 */
[----:B------:R-:W-:-:S04]  /*b930*/  ISETP.NE.AND P1, PT, R184, RZ, PT ;  /* 0x000000ffb800720c */ /* 0x000fc80003f25270 */
[----:B------:R-:W-:-:S04]  /*b940*/  ISETP.GT.AND P1, PT, R14, 0x40, !P1 ;  /* 0x000000400e00780c */ /* 0x000fc80004f24270 */
[----:B------:R-:W-:-:S04]  /*b950*/  ISETP.LT.OR P1, PT, R2, 0x41, P1 ;  /* 0x000000410200780c */ /* 0x000fc80000f21670 */
[----:B------:R-:W-:Y:S02]  /*b960*/  FSEL R123, R154, -INF , !P1 ;  /* 0xff8000009a7b7808 */ /* 0x000fe40004800000 */
[----:B------:R-:W-:-:S04]  /*b970*/  ISETP.NE.AND P1, PT, R152, RZ, PT ;  /* 0x000000ff9800720c */ /* 0x000fc80003f25270 */
[----:B------:R-:W-:-:S04]  /*b980*/  ISETP.GT.AND P1, PT, R14, 0x41, !P1 ;  /* 0x000000410e00780c */ /* 0x000fc80004f24270 */
[----:B------:R-:W-:-:S04]  /*b990*/  ISETP.LT.OR P1, PT, R2, 0x42, P1 ;  /* 0x000000420200780c */ /* 0x000fc80000f21670 */
[----:B------:R-:W-:Y:S02]  /*b9a0*/  FSEL R155, R155, -INF , !P1 ;  /* 0xff8000009b9b7808 */ /* 0x000fe40004800000 */
[----:B------:R-:W-:-:S04]  /*b9b0*/  ISETP.GT.AND P1, PT, R14, 0x48, !P2 ;  /* 0x000000480e00780c */ /* 0x000fc80005724270 */
[----:B------:R-:W-:-:S04]  /*b9c0*/  ISETP.LT.OR P1, PT, R2, 0x49, P1 ;  /* 0x000000490200780c */ /* 0x000fc80000f21670 */
[----:B------:R-:W-:Y:S02]  /*b9d0*/  FSEL R143, R158, -INF , !P1 ;  /* 0xff8000009e8f7808 */ /* 0x000fe40004800000 */
[----:B------:R-:W-:Y:S02]  /*b9e0*/  ISETP.GT.AND P1, PT, R14, 0x49, !P6 ;  /* 0x000000490e00780c */ /* 0x000fe40007724270 */
[----:B------:R-:W-:Y:S02]  /*b9f0*/  ISETP.NE.AND P6, PT, R124, RZ, PT ;  /* 0x000000ff7c00720c */ /* 0x000fe40003fc5270 */
[----:B------:R-:W-:Y:S02]  /*ba00*/  ISETP.LT.OR P1, PT, R2, 0x4a, P1 ;  /* 0x0000004a0200780c */ /* 0x000fe40000f21670 */
[----:B-1----:R-:W-:Y:S02]  /*ba10*/  FMNMX.FTZ R124, R4, R5, !PT ;  /* 0x00000005047c7209 */ /* 0x002fe40007810000 */
[----:B------:R-:W-:-:S02]  /*ba20*/  FSEL R159, R159, -INF , !P1 ;  /* 0xff8000009f9f7808 */ /* 0x000fc40004800000 */
[----:B------:R-:W-:Y:S01]  /*ba30*/  ISETP.GT.AND P1, PT, R14, RZ, !P6 ;  /* 0x000000ff0e00720c */ /* 0x000fe20007724270 */
[----:B------:R-:W1:Y:S01]  /*ba40*/  SHFL.BFLY PT, R5, R124, 0x1, 0x1f ;  /* 0x0c201f007c057f89 */ /* 0x000e6200000e0000 */
[----:B------:R-:W-:Y:S02]  /*ba50*/  ISETP.NE.AND P6, PT, R120, RZ, PT ;  /* 0x000000ff7800720c */ /* 0x000fe40003fc5270 */
[----:B------:R-:W-:Y:S02]  /*ba60*/  ISETP.LT.OR P1, PT, R2, 0x1, P1 ;  /* 0x000000010200780c */ /* 0x000fe40000f21670 */
[----:B------:R-:W-:Y:S02]  /*ba70*/  ISETP.GT.AND P2, PT, R14, 0x59, !P6 ;  /* 0x000000590e00780c */ /* 0x000fe40007744270 */
[----:B------:R-:W-:Y:S02]  /*ba80*/  FSEL R122, R122, -INF , !P1 ;  /* 0xff8000007a7a7808 */ /* 0x000fe40004800000 */
[----:B------:R-:W-:-:S02]  /*ba90*/  ISETP.LT.OR P2, PT, R2, 0x5a, P2 ;  /* 0x0000005a0200780c */ /* 0x000fc40001741670 */
[----:B------:R-:W-:Y:S02]  /*baa0*/  FMNMX.FTZ R4, R122, R11, !PT ;  /* 0x0000000b7a047209 */ /* 0x000fe40007810000 */
[----:B------:R-:W-:Y:S02]  /*bab0*/  FSEL R167, R167, -INF , !P2 ;  /* 0xff800000a7a77808 */ /* 0x000fe40005000000 */
[----:B------:R-:W-:Y:S02]  /*bac0*/  FMNMX.FTZ R4, R213, R4, !PT ;  /* 0x00000004d5047209 */ /* 0x000fe40007810000 */
[----:B------:R-:W-:Y:S02]  /*bad0*/  LOP3.LUT P6, RZ, R206, 0x7f, RZ, 0xc0, !PT ;  /* 0x0000007fceff7812 */ /* 0x000fe400078cc0ff */
[----:B------:R-:W-:-:S04]  /*bae0*/  FMNMX.FTZ R4, R183, R4, !PT ;  /* 0x00000004b7047209 */ /* 0x000fc80007810000 */
[----:B------:R-:W-:Y:S02]  /*baf0*/  FMNMX.FTZ R4, R211, R4, !PT ;  /* 0x00000004d3047209 */ /* 0x000fe40007810000 */
[----:B-1----:R-:W-:Y:S02]  /*bb00*/  FMNMX.FTZ R5, R124, R5, !PT ;  /* 0x000000057c057209 */ /* 0x002fe40007810000 */
[----:B------:R-:W-:Y:S02]  /*bb10*/  FMNMX.FTZ R4, R187, R4, !PT ;  /* 0x00000004bb047209 */ /* 0x000fe40007810000 */
[C---:B------:R-:W-:Y:S01]  /*bb20*/  FSETP.NEU.FTZ.AND P1, PT, R5.reuse, -INF , PT ;  /* 0xff8000000500780b */ /* 0x040fe20003f3d000 */
[----:B0-----:R-:W-:Y:S01]  /*bb30*/  FMUL.FTZ R20, R5, R0 ;  /* 0x0000000005147220 */ /* 0x001fe20000410000 */
[----:B------:R-:W-:-:S04]  /*bb40*/  FMNMX.FTZ R4, R209, R4, !PT ;  /* 0x00000004d1047209 */ /* 0x000fc80007810000 */
[----:B------:R-:W-:Y:S02]  /*bb50*/  FMNMX.FTZ R4, R185, R4, !PT ;  /* 0x00000004b9047209 */ /* 0x000fe40007810000 */
[----:B------:R-:W-:Y:S02]  /*bb60*/  FSEL R20, R20, RZ, P1 ;  /* 0x000000ff14147208 */ /* 0x000fe40000800000 */
[----:B------:R-:W-:-:S03]  /*bb70*/  FMNMX.FTZ R4, R207, R4, !PT ;  /* 0x00000004cf047209 */ /* 0x000fc60007810000 */
        /* <DEDUP_REMOVED lines=12> */
[----:B------:R-:W-:Y:S01]  /*bc40*/  FSEL R145, R5, RZ, P1 ;  /* 0x000000ff05917208 */ /* 0x000fe20000800000 */
[--C-:B------:R-:W-:Y:S01]  /*bc50*/  FFMA.FTZ R215, R215, R0, -R20.reuse ;  /* 0x00000000d7d77223 */ /* 0x100fe20000010814 */
[----:B------:R-:W-:Y:S01]  /*bc60*/  FMNMX.FTZ R4, R189, R4, !PT ;  /* 0x00000004bd047209 */ /* 0x000fe20007810000 */
[----:B------:R-:W-:Y:S01]  /*bc70*/  FFMA.FTZ R190, R171, R0, -R20 ;  /* 0x00000000abbe7223 */ /* 0x000fe20000010814 */
[----:B------:R-:W-:Y:S01]  /*bc80*/  MUFU.EX2 R188, R188 ;  /* 0x000000bc00bc7308 */ /* 0x000fe20000000800 */
[----:B------:R-:W-:Y:S01]  /*bc90*/  FADD.FTZ R145, -R145, R12 ;  /* 0x0000000c91917221 */ /* 0x000fe20000010100 */
[----:B------:R-:W-:Y:S01]  /*bca0*/  FMNMX.FTZ R4, R131, R4, !PT ;  /* 0x0000000483047209 */ /* 0x000fe20007810000 */
[-CC-:B------:R-:W-:Y:S01]  /*bcb0*/  FFMA.FTZ R171, R177, R0.reuse, -R20.reuse ;  /* 0x00000000b1ab7223 */ /* 0x180fe20000010814 */
[-CC-:B------:R-:W-:Y:S01]  /*bcc0*/  FFMA.FTZ R186, R179, R0.reuse, -R20.reuse ;  /* 0x00000000b3ba7223 */ /* 0x180fe20000010814 */
[----:B------:R-:W-:Y:S01]  /*bcd0*/  FMUL.FTZ R2, R145, R0 ;  /* 0x0000000091027220 */ /* 0x000fe20000410000 */
[----:B------:R-:W-:Y:S01]  /*bce0*/  FMNMX.FTZ R4, R147, R4, !PT ;  /* 0x0000000493047209 */ /* 0x000fe20007810000 */
[-CC-:B------:R-:W-:Y:S01]  /*bcf0*/  FFMA.FTZ R178, R13, R0.reuse, -R20.reuse ;  /* 0x000000000db27223 */ /* 0x180fe20000010814 */
[----:B------:R-:W-:Y:S01]  /*bd00*/  MUFU.EX2 R215, R215 ;  /* 0x000000d700d77308 */ /* 0x000fe20000000800 */
[--C-:B------:R-:W-:Y:S01]  /*bd10*/  FFMA.FTZ R133, R133, R0, -R20.reuse ;  /* 0x0000000085857223 */ /* 0x100fe20000010814 */
[----:B------:R-:W-:Y:S01]  /*bd20*/  FMNMX.FTZ R4, R127, R4, !PT ;  /* 0x000000047f047209 */ /* 0x000fe20007810000 */
[-CC-:B------:R-:W-:Y:S01]  /*bd30*/  FFMA.FTZ R13, R149, R0.reuse, -R20.reuse ;  /* 0x00000000950d7223 */ /* 0x180fe20000010814 */
[-CC-:B------:R-:W-:Y:S01]  /*bd40*/  FFMA.FTZ R172, R15, R0.reuse, -R20.reuse ;  /* 0x000000000fac7223 */ /* 0x180fe20000010814 */
[--C-:B------:R-:W-:Y:S01]  /*bd50*/  FFMA.FTZ R174, R21, R0, -R20.reuse ;  /* 0x0000000015ae7223 */ /* 0x100fe20000010814 */
[----:B------:R-:W-:Y:S01]  /*bd60*/  FMNMX.FTZ R4, R151, R4, !PT ;  /* 0x0000000497047209 */ /* 0x000fe20007810000 */
[-CC-:B------:R-:W-:Y:S01]  /*bd70*/  FFMA.FTZ R168, R121, R0.reuse, -R20.reuse ;  /* 0x0000000079a87223 */ /* 0x180fe20000010814 */
[----:B------:R-:W0:Y:S01]  /*bd80*/  MUFU.EX2 R2, R2 ;  /* 0x0000000200027308 */ /* 0x000e220000000800 */
[--C-:B------:R-:W-:Y:S01]  /*bd90*/  FFMA.FTZ R170, R125, R0, -R20.reuse ;  /* 0x000000007daa7223 */ /* 0x100fe20000010814 */
[----:B------:R-:W-:Y:S01]  /*bda0*/  FMNMX.FTZ R4, R123, R4, !PT ;  /* 0x000000047b047209 */ /* 0x000fe20007810000 */
[-CC-:B------:R-:W-:Y:S01]  /*bdb0*/  FFMA.FTZ R180, R181, R0.reuse, -R20.reuse ;  /* 0x00000000b5b47223 */ /* 0x180fe20000010814 */
[-CC-:B------:R-:W-:Y:S01]  /*bdc0*/  FFMA.FTZ R137, R137, R0.reuse, -R20.reuse ;  /* 0x0000000089897223 */ /* 0x180fe20000010814 */
[--C-:B------:R-:W-:Y:S01]  /*bdd0*/  FFMA.FTZ R15, R153, R0, -R20.reuse ;  /* 0x00000000990f7223 */ /* 0x100fe20000010814 */
[----:B------:R-:W-:Y:S01]  /*bde0*/  FMNMX.FTZ R4, R155, R4, !PT ;  /* 0x000000049b047209 */ /* 0x000fe20007810000 */
[-CC-:B------:R-:W-:Y:S01]  /*bdf0*/  FFMA.FTZ R21, R157, R0.reuse, -R20.reuse ;  /* 0x000000009d157223 */ /* 0x180fe20000010814 */
[----:B------:R-:W1:Y:S01]  /*be00*/  MUFU.EX2 R190, R190 ;  /* 0x000000be00be7308 */ /* 0x000e620000000800 */
[--C-:B------:R-:W-:Y:S01]  /*be10*/  FFMA.FTZ R121, R161, R0, -R20.reuse ;  /* 0x00000000a1797223 */ /* 0x100fe20000010814 */
[----:B------:R-:W-:Y:S01]  /*be20*/  FMNMX.FTZ R4, R143, R4, !PT ;  /* 0x000000048f047209 */ /* 0x000fe20007810000 */
[----:B------:R-:W-:-:S03]  /*be30*/  FFMA.FTZ R125, R165, R0, -R20 ;  /* 0x00000000a57d7223 */ /* 0x000fc60000010814 */
[----:B------:R-:W-:Y:S02]  /*be40*/  FMNMX.FTZ R4, R159, R4, !PT ;  /* 0x000000049f047209 */ /* 0x000fe40007810000 */
[----:B------:R-:W2:Y:S01]  /*be50*/  MUFU.EX2 R169, R169 ;  /* 0x000000a900a97308 */ /* 0x000ea20000000800 */
[----:B0-----:R-:W-:Y:S01]  /*be60*/  FFMA.FTZ R9, R2, R9, R215 ;  /* 0x0000000902097223 */ /* 0x001fe200000100d7 */
[----:B------:R-:W-:-:S03]  /*be70*/  FMNMX.FTZ R4, R173, R4, !PT ;  /* 0x00000004ad047209 */ /* 0x000fc60007810000 */
[----:B------:R-:W-:Y:S01]  /*be80*/  FADD.FTZ R9, R188, R9 ;  /* 0x00000009bc097221 */ /* 0x000fe20000010000 */
[----:B------:R-:W-:Y:S02]  /*be90*/  FMNMX.FTZ R4, R163, R4, !PT ;  /* 0x00000004a3047209 */ /* 0x000fe40007810000 */
[----:B------:R-:W0:Y:S01]  /*bea0*/  MUFU.EX2 R184, R184 ;  /* 0x000000b800b87308 */ /* 0x000e220000000800 */
[----:B-1----:R-:W-:Y:S01]  /*beb0*/  FADD.FTZ R130, R190, R9 ;  /* 0x00000009be827221 */ /* 0x002fe20000010000 */
[----:B------:R-:W-:Y:S02]  /*bec0*/  FMNMX.FTZ R4, R175, R4, !PT ;  /* 0x00000004af047209 */ /* 0x000fe40007810000 */
[----:B------:R-:W-:Y:S02]  /*bed0*/  F2FP.BF16.F32.PACK_AB R188, R188, R215 ;  /* 0x000000d7bcbc723e */ /* 0x000fe400000010ff */
[----:B------:R-:W-:Y:S02]  /*bee0*/  FMNMX.FTZ R4, R167, R4, !PT ;  /* 0x00000004a7047209 */ /* 0x000fe40007810000 */
[----:B------:R-:W1:Y:S01]  /*bef0*/  MUFU.EX2 R171, R171 ;  /* 0x000000ab00ab7308 */ /* 0x000e620000000800 */
[C---:B--2---:R-:W-:Y:S01]  /*bf00*/  FADD.FTZ R9, R169.reuse, R130 ;  /* 0x00000082a9097221 */ /* 0x044fe20000010000 */
[----:B------:R-:W-:Y:S01]  /*bf10*/  F2FP.BF16.F32.PACK_AB R190, R169, R190 ;  /* 0x000000bea9be723e */ /* 0x000fe200000010ff */
[----:B------:R-:W2:Y:S05]  /*bf20*/  SHFL.BFLY PT, R3, R4, 0x2, 0x1f ;  /* 0x0c401f0004037f89 */ /* 0x000eaa00000e0000 */
[----:B------:R-:W3:Y:S01]  /*bf30*/  MUFU.EX2 R186, R186 ;  /* 0x000000ba00ba7308 */ /* 0x000ee20000000800 */
[----:B0-----:R-:W-:-:S07]  /*bf40*/  FADD.FTZ R130, R184, R9 ;  /* 0x00000009b8827221 */ /* 0x001fce0000010000 */
[----:B------:R-:W0:Y:S01]  /*bf50*/  MUFU.EX2 R133, R133 ;  /* 0x0000008500857308 */ /* 0x000e220000000800 */
[----:B-1----:R-:W-:-:S07]  /*bf60*/  F2FP.BF16.F32.PACK_AB R184, R171, R184 ;  /* 0x000000b8abb8723e */ /* 0x002fce00000010ff */
[----:B------:R-:W1:Y:S01]  /*bf70*/  MUFU.EX2 R180, R180 ;  /* 0x000000b400b47308 */ /* 0x000e620000000800 */
[----:B--2---:R-:W-:-:S05]  /*bf80*/  FMNMX.FTZ R3, R4, R3, !PT ;  /* 0x0000000304037209 */ /* 0x004fca0007810000 */
[----:B------:R-:W2:Y:S02]  /*bf90*/  SHFL.BFLY PT, R4, R3, 0x1, 0x1f ;  /* 0x0c201f0003047f89 */ /* 0x000ea400000e0000 */
[----:B------:R-:W-:Y:S08]  /*bfa0*/  MUFU.EX2 R137, R137 ;  /* 0x0000008900897308 */ /* 0x000ff00000000800 */
[----:B------:R-:W-:Y:S08]  /*bfb0*/  MUFU.EX2 R182, R182 ;  /* 0x000000b600b67308 */ /* 0x000ff00000000800 */
[----:B------:R-:W-:Y:S01]  /*bfc0*/  MUFU.EX2 R129, R129 ;  /* 0x0000008100817308 */ /* 0x000fe20000000800 */
[----:B--2---:R-:W-:-:S07]  /*bfd0*/  FMNMX.FTZ R4, R3, R4, !PT ;  /* 0x0000000403047209 */ /* 0x004fce0007810000 */
[----:B------:R-:W-:Y:S01]  /*bfe0*/  MUFU.EX2 R176, R176 ;  /* 0x000000b000b07308 */ /* 0x000fe20000000800 */
[C---:B------:R-:W-:Y:S01]  /*bff0*/  FSETP.NEU.FTZ.AND P1, PT, R4.reuse, -INF , PT ;  /* 0xff8000000400780b */ /* 0x040fe20003f3d000 */
[----:B------:R-:W-:-:S03]  /*c000*/  FMUL.FTZ R120, R4, R0 ;  /* 0x0000000004787220 */ /* 0x000fc60000410000 */
[----:B------:R-:W-:-:S03]  /*c010*/  FSEL R126, R4, RZ, P1 ;  /* 0x000000ff047e7208 */ /* 0x000fc60000800000 */
[----:B------:R-:W-:Y:S01]  /*c020*/  MUFU.EX2 R141, R141 ;  /* 0x0000008d008d7308 */ /* 0x000fe20000000800 */
[----:B------:R-:W-:Y:S02]  /*c030*/  FSEL R120, R120, RZ, P1 ;  /* 0x000000ff78787208 */ /* 0x000fe40000800000 */
[----:B------:R-:W-:Y:S01]  /*c040*/  ISETP.GT.AND P1, PT, R10, UR61, PT ;  /* 0x0000003d0a007c0c */ /* 0x000fe2000bf24270 */
        /* <DEDUP_REMOVED lines=12> */
[----:B---3--:R-:W-:Y:S01]  /*c110*/  FADD.FTZ R132, R186, R11 ;  /* 0x0000000bba847221 */ /* 0x008fe20000010000 */
[-CC-:B------:R-:W-:Y:S01]  /*c120*/  FFMA.FTZ R181, R135, R0.reuse, -R120.reuse ;  /* 0x0000000087b57223 */ /* 0x180fe20000010878 */
[-CC-:B------:R-:W-:Y:S01]  /*c130*/  FFMA.FTZ R124, R191, R0.reuse, -R120.reuse ;  /* 0x00000000bf7c7223 */ /* 0x180fe20000010878 */
[-C--:B------:R-:W-:Y:S01]  /*c140*/  FFMA.FTZ R183, R139, R0.reuse, -R120 ;  /* 0x000000008bb77223 */ /* 0x080fe20000010878 */
[----:B------:R-:W2:Y:S01]  /*c150*/  MUFU.EX2 R3, R3 ;  /* 0x0000000300037308 */ /* 0x000ea20000000800 */
[----:B0-----:R-:W-:Y:S01]  /*c160*/  FADD.FTZ R11, R133, R132 ;  /* 0x00000084850b7221 */ /* 0x001fe20000010000 */
[-CC-:B------:R-:W-:Y:S01]  /*c170*/  FFMA.FTZ R189, R189, R0.reuse, -R120.reuse ;  /* 0x00000000bdbd7223 */ /* 0x180fe20000010878 */
[-CC-:B------:R-:W-:Y:S01]  /*c180*/  FFMA.FTZ R177, R131, R0.reuse, -R120.reuse ;  /* 0x0000000083b17223 */ /* 0x180fe20000010878 */
[-CC-:B------:R-:W-:Y:S01]  /*c190*/  FFMA.FTZ R128, R147, R0.reuse, -R120.reuse ;  /* 0x0000000093807223 */ /* 0x180fe20000010878 */
[----:B-1----:R-:W-:Y:S01]  /*c1a0*/  FADD.FTZ R132, R180, R11 ;  /* 0x0000000bb4847221 */ /* 0x002fe20000010000 */
[-CC-:B------:R-:W-:Y:S01]  /*c1b0*/  FFMA.FTZ R179, R127, R0.reuse, -R120.reuse ;  /* 0x000000007fb37223 */ /* 0x180fe20000010878 */
[----:B------:R-:W-:Y:S01]  /*c1c0*/  IMAD.U32 R127, RZ, RZ, UR5 ;  /* 0x00000005ff7f7e24 */ /* 0x000fe2000f8e00ff */
[----:B------:R-:W0:Y:S01]  /*c1d0*/  MUFU.EX2 R145, R145 ;  /* 0x0000009100917308 */ /* 0x000e220000000800 */
[-CC-:B------:R-:W-:Y:S01]  /*c1e0*/  FFMA.FTZ R11, R123, R0.reuse, -R120.reuse ;  /* 0x000000007b0b7223 */ /* 0x180fe20000010878 */
[----:B------:R-:W-:Y:S01]  /*c1f0*/  FFMA.FTZ R155, R155, R0, -R120 ;  /* 0x000000009b9b7223 */ /* 0x000fe20000010878 */
[----:B------:R-:W-:-:S02]  /*c200*/  @!P6 VIADD R123, R127, 0x30860 ;  /* 0x000308607f7be836 */ /* 0x000fc40000000000 */
[-CC-:B------:R-:W-:Y:S01]  /*c210*/  FFMA.FTZ R143, R143, R0.reuse, -R120.reuse ;  /* 0x000000008f8f7223 */ /* 0x180fe20000010878 */
[-CC-:B------:R-:W-:Y:S01]  /*c220*/  FFMA.FTZ R159, R159, R0.reuse, -R120.reuse ;  /* 0x000000009f9f7223 */ /* 0x180fe20000010878 */
[-CC-:B------:R-:W-:Y:S01]  /*c230*/  FFMA.FTZ R173, R173, R0.reuse, -R120.reuse ;  /* 0x00000000adad7223 */ /* 0x180fe20000010878 */
[----:B------:R-:W-:Y:S01]  /*c240*/  FFMA.FTZ R163, R163, R0, -R120 ;  /* 0x00000000a3a37223 */ /* 0x000fe20000010878 */
[----:B------:R-:W1:Y:S01]  /*c250*/  MUFU.EX2 R14, R14 ;  /* 0x0000000e000e7308 */ /* 0x000e620000000800 */
[----:B--2---:R-:W-:Y:S01]  /*c260*/  FFMA.FTZ R8, R3, R8, R12 ;  /* 0x0000000803087223 */ /* 0x004fe2000001000c */
[----:B------:R-:W-:Y:S01]  /*c270*/  @!P6 PRMT R127, RZ, 0x654, R123 ;  /* 0x00000654ff7fe816 */ /* 0x000fe2000000007b */
[----:B------:R-:W-:Y:S01]  /*c280*/  FFMA.FTZ R175, R175, R0, -R120 ;  /* 0x00000000afaf7223 */ /* 0x000fe20000010878 */
[----:B------:R-:W-:Y:S01]  /*c290*/  F2FP.BF16.F32.PACK_AB R186, R133, R186 ;  /* 0x000000ba85ba723e */ /* 0x000fe200000010ff */
[----:B------:R-:W-:Y:S01]  /*c2a0*/  VIADD R10, R10, 0xffffffff ;  /* 0xffffffff0a0a7836 */ /* 0x000fe20000000000 */
[----:B------:R2:W-:Y:S01]  /*c2b0*/  @!P6 SYNCS.ARRIVE.TRANS64.RED.A1T0 RZ, [R127+URZ], RZ ;  /* 0x000000ff7fffe9a7 */ /* 0x0005e2000810043f */
[----:B------:R-:W-:Y:S01]  /*c2c0*/  F2FP.BF16.F32.PACK_AB R180, R137, R180 ;  /* 0x000000b489b4723e */ /* 0x000fe200000010ff */
[----:B------:R-:W3:Y:S01]  /*c2d0*/  MUFU.EX2 R149, R149 ;  /* 0x0000009500957308 */ /* 0x000ee20000000800 */
[----:B0-----:R-:W-:Y:S01]  /*c2e0*/  FADD.FTZ R9, R145, R8 ;  /* 0x0000000891097221 */ /* 0x001fe20000010000 */
[-CC-:B------:R-:W-:Y:S01]  /*c2f0*/  FFMA.FTZ R8, R151, R0.reuse, -R120.reuse ;  /* 0x0000000097087223 */ /* 0x180fe20000010878 */
[----:B------:R-:W-:-:S05]  /*c300*/  FFMA.FTZ R120, R167, R0, -R120 ;  /* 0x00000000a7787223 */ /* 0x000fca0000010878 */
[----:B------:R-:W0:Y:S01]  /*c310*/  MUFU.EX2 R20, R20 ;  /* 0x0000001400147308 */ /* 0x000e220000000800 */
[----:B-1----:R-:W-:-:S07]  /*c320*/  FADD.FTZ R130, R14, R9 ;  /* 0x000000090e827221 */ /* 0x002fce0000010000 */
[----:B------:R-:W1:Y:S01]  /*c330*/  MUFU.EX2 R153, R153 ;  /* 0x0000009900997308 */ /* 0x000e620000000800 */
[C---:B---3--:R-:W-:Y:S01]  /*c340*/  FADD.FTZ R9, R149.reuse, R130 ;  /* 0x0000008295097221 */ /* 0x048fe20000010000 */
[----:B------:R-:W-:-:S06]  /*c350*/  F2FP.BF16.F32.PACK_AB R191, R149, R14 ;  /* 0x0000000e95bf723e */ /* 0x000fcc00000010ff */
[----:B------:R-:W3:Y:S01]  /*c360*/  MUFU.EX2 R187, R187 ;  /* 0x000000bb00bb7308 */ /* 0x000ee20000000800 */
[----:B0-----:R-:W-:Y:S01]  /*c370*/  FADD.FTZ R130, R20, R9 ;  /* 0x0000000914827221 */ /* 0x001fe20000010000 */
[----:B------:R-:W-:-:S04]  /*c380*/  FADD.FTZ R9, R137, R132 ;  /* 0x0000008489097221 */ /* 0x000fc80000010000 */
[----:B------:R-:W-:Y:S01]  /*c390*/  FADD.FTZ R132, R182, R9 ;  /* 0x00000009b6847221 */ /* 0x000fe20000010000 */
        /* <DEDUP_REMOVED lines=8> */
[----:B---3--:R-:W-:Y:S01]  /*c420*/  FADD.FTZ R9, R187, R130 ;  /* 0x00000082bb097221 */ /* 0x008fe20000010000 */
[----:B------:R-:W-:-:S06]  /*c430*/  FADD.FTZ R123, R141, R132 ;  /* 0x000000848d7b7221 */ /* 0x000fcc0000010000 */
[----:B------:R-:W3:Y:S01]  /*c440*/  MUFU.EX2 R124, R124 ;  /* 0x0000007c007c7308 */ /* 0x000ee20000000800 */
[C---:B0-----:R-:W-:Y:S01]  /*c450*/  FADD.FTZ R130, R122.reuse, R9 ;  /* 0x000000097a827221 */ /* 0x041fe20000010000 */
[----:B------:R-:W-:-:S06]  /*c460*/  F2FP.BF16.F32.PACK_AB R187, R122, R187 ;  /* 0x000000bb7abb723e */ /* 0x000fcc00000010ff */
[----:B------:R-:W0:Y:S01]  /*c470*/  MUFU.EX2 R183, R183 ;  /* 0x000000b700b77308 */ /* 0x000e220000000800 */
[----:B-1----:R-:W-:-:S07]  /*c480*/  FADD.FTZ R9, R181, R130 ;  /* 0x00000082b5097221 */ /* 0x002fce0000010000 */
[----:B------:R1:W4:Y:S01]  /*c490*/  MUFU.EX2 R126, R189 ;  /* 0x000000bd007e7308 */ /* 0x0003220000000800 */
[C---:B---3--:R-:W-:Y:S01]  /*c4a0*/  FADD.FTZ R130, R124.reuse, R9 ;  /* 0x000000097c827221 */ /* 0x048fe20000010000 */
[----:B------:R-:W-:-:S06]  /*c4b0*/  F2FP.BF16.F32.PACK_AB R181, R124, R181 ;  /* 0x000000b57cb5723e */ /* 0x000fcc00000010ff */
[----:B------:R-:W3:Y:S01]  /*c4c0*/  MUFU.EX2 R177, R177 ;  /* 0x000000b100b17308 */ /* 0x000ee20000000800 */
[----:B0-----:R-:W-:Y:S01]  /*c4d0*/  FADD.FTZ R9, R183, R130 ;  /* 0x00000082b7097221 */ /* 0x001fe20000010000 */
[----:B-1----:R-:W-:Y:S01]  /*c4e0*/  F2FP.BF16.F32.PACK_AB R189, R145, R12 ;  /* 0x0000000c91bd723e */ /* 0x002fe200000010ff */
[----:B------:R-:W-:-:S05]  /*c4f0*/  IMAD.MOV.U32 R12, RZ, RZ, R5 ;  /* 0x000000ffff0c7224 */ /* 0x000fca00078e0005 */
[----:B------:R-:W0:Y:S01]  /*c500*/  MUFU.EX2 R128, R128 ;  /* 0x0000008000807308 */ /* 0x000e220000000800 */
[C---:B----4-:R-:W-:Y:S01]  /*c510*/  FADD.FTZ R130, R126.reuse, R9 ;  /* 0x000000097e827221 */ /* 0x050fe20000010000 */
[----:B------:R-:W-:-:S06]  /*c520*/  F2FP.BF16.F32.PACK_AB R183, R126, R183 ;  /* 0x000000b77eb7723e */ /* 0x000fcc00000010ff */
[----:B------:R-:W1:Y:S01]  /*c530*/  MUFU.EX2 R178, R178 ;  /* 0x000000b200b27308 */ /* 0x000e620000000800 */
[----:B---3--:R-:W-:-:S07]  /*c540*/  FADD.FTZ R9, R177, R130 ;  /* 0x00000082b1097221 */ /* 0x008fce0000010000 */
[----:B------:R-:W3:Y:S01]  /*c550*/  MUFU.EX2 R179, R179 ;  /* 0x000000b300b37308 */ /* 0x000ee20000000800 */
[C---:B0-----:R-:W-:Y:S01]  /*c560*/  FADD.FTZ R130, R128.reuse, R9 ;  /* 0x0000000980827221 */ /* 0x041fe20000010000 */
[----:B------:R-:W-:-:S06]  /*c570*/  F2FP.BF16.F32.PACK_AB R177, R128, R177 ;  /* 0x000000b180b1723e */ /* 0x000fcc00000010ff */
[----:B------:R-:W0:Y:S01]  /*c580*/  MUFU.EX2 R13, R13 ;  /* 0x0000000d000d7308 */ /* 0x000e220000000800 */
[----:B-1----:R-:W-:-:S07]  /*c590*/  FADD.FTZ R132, R178, R123 ;  /* 0x0000007bb2847221 */ /* 0x002fce0000010000 */
[----:B------:R-:W1:Y:S01]  /*c5a0*/  MUFU.EX2 R8, R8 ;  /* 0x0000000800087308 */ /* 0x000e620000000800 */
[----:B---3--:R-:W-:-:S07]  /*c5b0*/  FADD.FTZ R9, R179, R130 ;  /* 0x00000082b3097221 */ /* 0x008fce0000010000 */
[----:B------:R-:W3:Y:S01]  /*c5c0*/  MUFU.EX2 R172, R172 ;  /* 0x000000ac00ac7308 */ /* 0x000ee20000000800 */
[C---:B0-----:R-:W-:Y:S01]  /*c5d0*/  FADD.FTZ R123, R13.reuse, R132 ;  /* 0x000000840d7b7221 */ /* 0x041fe20000010000 */
[----:B------:R-:W-:-:S06]  /*c5e0*/  F2FP.BF16.F32.PACK_AB R178, R13, R178 ;  /* 0x000000b20db2723e */ /* 0x000fcc00000010ff */
[----:B------:R-:W0:Y:S01]  /*c5f0*/  MUFU.EX2 R11, R11 ;  /* 0x0000000b000b7308 */ /* 0x000e220000000800 */
[C---:B-1----:R-:W-:Y:S01]  /*c600*/  FADD.FTZ R130, R8.reuse, R9 ;  /* 0x0000000908827221 */ /* 0x042fe20000010000 */
[----:B------:R-:W-:-:S06]  /*c610*/  F2FP.BF16.F32.PACK_AB R179, R8, R179 ;  /* 0x000000b308b3723e */ /* 0x000fcc00000010ff */
[----:B------:R-:W1:Y:S01]  /*c620*/  MUFU.EX2 R15, R15 ;  /* 0x0000000f000f7308 */ /* 0x000e620000000800 */
[----:B---3--:R-:W-:-:S07]  /*c630*/  FADD.FTZ R132, R172, R123 ;  /* 0x0000007bac847221 */ /* 0x008fce0000010000 */
[----:B------:R-:W3:Y:S01]  /*c640*/  MUFU.EX2 R155, R155 ;  /* 0x0000009b009b7308 */ /* 0x000ee20000000800 */
[----:B0-----:R-:W-:-:S07]  /*c650*/  FADD.FTZ R130, R11, R130 ;  /* 0x000000820b827221 */ /* 0x001fce0000010000 */
        /* <DEDUP_REMOVED lines=8> */
[----:B-1----:R-:W-:-:S07]  /*c6e0*/  FADD.FTZ R130, R143, R130 ;  /* 0x000000828f827221 */ /* 0x002fce0000010000 */
[----:B------:R-:W1:Y:S01]  /*c6f0*/  MUFU.EX2 R168, R168 ;  /* 0x000000a800a87308 */ /* 0x000e620000000800 */
[C---:B---3--:R-:W-:Y:S01]  /*c700*/  FADD.FTZ R123, R21.reuse, R132 ;  /* 0x00000084157b7221 */ /* 0x048fe20000010000 */
[----:B------:R-:W-:-:S06]  /*c710*/  F2FP.BF16.F32.PACK_AB R174, R21, R174 ;  /* 0x000000ae15ae723e */ /* 0x000fcc00000010ff */
[----:B------:R3:W4:Y:S01]  /*c720*/  MUFU.EX2 R169, R173 ;  /* 0x000000ad00a97308 */ /* 0x0007220000000800 */
[----:B0-----:R-:W-:-:S07]  /*c730*/  FADD.FTZ R130, R159, R130 ;  /* 0x000000829f827221 */ /* 0x001fce0000010000 */
[----:B------:R-:W0:Y:S01]  /*c740*/  MUFU.EX2 R121, R121 ;  /* 0x0000007900797308 */ /* 0x000e220000000800 */
[----:B-1----:R-:W-:Y:S01]  /*c750*/  FADD.FTZ R132, R168, R123 ;  /* 0x0000007ba8847221 */ /* 0x002fe20000010000 */
[----:B---3--:R-:W-:Y:S01]  /*c760*/  F2FP.BF16.F32.PACK_AB R173, R155, R11 ;  /* 0x0000000b9bad723e */ /* 0x008fe200000010ff */
[----:B------:R-:W-:-:S05]  /*c770*/  IMAD.MOV.U32 R11, RZ, RZ, R4 ;  /* 0x000000ffff0b7224 */ /* 0x000fca00078e0004 */
[----:B------:R-:W1:Y:S01]  /*c780*/  MUFU.EX2 R163, R163 ;  /* 0x000000a300a37308 */ /* 0x000e620000000800 */
[----:B----4-:R-:W-:-:S07]  /*c790*/  FADD.FTZ R130, R169, R130 ;  /* 0x00000082a9827221 */ /* 0x010fce0000010000 */
[----:B------:R-:W3:Y:S01]  /*c7a0*/  MUFU.EX2 R170, R170 ;  /* 0x000000aa00aa7308 */ /* 0x000ee20000000800 */
[C---:B0-----:R-:W-:Y:S01]  /*c7b0*/  FADD.FTZ R9, R121.reuse, R132 ;  /* 0x0000008479097221 */ /* 0x041fe20000010000 */
[----:B------:R-:W-:-:S06]  /*c7c0*/  F2FP.BF16.F32.PACK_AB R168, R121, R168 ;  /* 0x000000a879a8723e */ /* 0x000fcc00000010ff */
[----:B------:R0:W4:Y:S01]  /*c7d0*/  MUFU.EX2 R171, R175 ;  /* 0x000000af00ab7308 */ /* 0x0001220000000800 */
[C---:B-1----:R-:W-:Y:S01]  /*c7e0*/  FADD.FTZ R130, R163.reuse, R130 ;  /* 0x00000082a3827221 */ /* 0x042fe20000010000 */
[----:B------:R-:W-:-:S06]  /*c7f0*/  F2FP.BF16.F32.PACK_AB R169, R163, R169 ;  /* 0x000000a9a3a9723e */ /* 0x000fcc00000010ff */
[----:B------:R-:W1:Y:S01]  /*c800*/  MUFU.EX2 R125, R125 ;  /* 0x0000007d007d7308 */ /* 0x000e620000000800 */
[----:B---3--:R-:W-:Y:S01]  /*c810*/  FADD.FTZ R132, R170, R9 ;  /* 0x00000009aa847221 */ /* 0x008fe20000010000 */
[----:B0-----:R-:W-:-:S06]  /*c820*/  F2FP.BF16.F32.PACK_AB R175, R159, R143 ;  /* 0x0000008f9faf723e */ /* 0x001fcc00000010ff */
[----:B------:R-:W0:Y:S01]  /*c830*/  MUFU.EX2 R120, R120 ;  /* 0x0000007800787308 */ /* 0x000e220000000800 */
[----:B----4-:R-:W-:Y:S01]  /*c840*/  FADD.FTZ R130, R171, R130 ;  /* 0x00000082ab827221 */ /* 0x010fe20000010000 */
[C---:B-1----:R-:W-:Y:S01]  /*c850*/  FADD.FTZ R9, R125.reuse, R132 ;  /* 0x000000847d097221 */ /* 0x042fe20000010000 */
[----:B------:R-:W-:Y:S02]  /*c860*/  F2FP.BF16.F32.PACK_AB R170, R125, R170 ;  /* 0x000000aa7daa723e */ /* 0x000fe400000010ff */
[C---:B0-----:R-:W-:Y:S01]  /*c870*/  FADD.FTZ R8, R120.reuse, R130 ;  /* 0x0000008278087221 */ /* 0x041fe20000010000 */
[----:B------:R-:W-:Y:S01]  /*c880*/  F2FP.BF16.F32.PACK_AB R171, R120, R171 ;  /* 0x000000ab78ab723e */ /* 0x000fe200000010ff */
[----:B--2---:R-:W-:Y:S06]  /*c890*/  @P1 BRA `(.L_x_4614) ;  /* 0xffffffd0002c1947 */ /* 0x004fec000383ffff */
.L_x_4597:
        /* <DEDUP_REMOVED lines=99> */
.L_x_4615:
[----:B------:R-:W-:Y:S01]  /*ced0*/  ULEA UR5, UR36, UR37, 0x3 ;  /* 0x0000002524057291 */ /* 0x000fe2000f8e183f */
[----:B------:R-:W-:-:S05]  /*cee0*/  IMAD.U32 R2, RZ, RZ, UR38 ;  /* 0x00000026ff027e24 */ /* 0x000fca000f8e00ff */
[----:B------:R-:W-:-:S04]  /*cef0*/  SHF.L.U32 R2, R2, 0x1f, RZ ;  /* 0x0000001f02027819 */ /* 0x000fc800000006ff */
[----:B------:R0:W1:Y:S01]  /*cf00*/  SYNCS.PHASECHK.TRANS64.TRYWAIT P1, [UR5+0x30850], R2 ;  /* 0x03085002ff0075a7 */ /* 0x0000620008020145 */
[----:B------:R-:W-:Y:S05]  /*cf10*/  @!P0 BRA `(.L_x_4616) ;  /* 0x0000000000048947 */ /* 0x000fea0003800000 */
[----:B------:R-:W-:Y:S01]  /*cf20*/  BPT.TRAP 0x1 ;  /* 0x000000040000795c */ /* 0x000fe20000300000 */
.L_x_4616:
[----:B-1----:R-:W-:Y:S05]  /*cf30*/  @P1 BRA `(.L_x_4617) ;  /* 0x0000000000081947 */ /* 0x002fea0003800000 */
[----:B------:R-:W1:Y:S02]  /*cf40*/  SYNCS.PHASECHK.TRANS64.TRYWAIT P0, [UR5+0x30850], R2 ;  /* 0x03085002ff0075a7 */ /* 0x000e640008000145 */
[----:B-1----:R-:W-:Y:S05]  /*cf50*/  @!P0 BRA `(.L_x_4618) ;  /* 0x0000008400448947 */ /* 0x002fea0003800000 */
.L_x_4617:
[----:B------:R-:W-:Y:S01]  /*cf60*/  UIADD3 UR37, UR37, 0x400, URZ ;  /* 0x0000040025257890 */ /* 0x000fe2000fffe03f */
[----:B------:R-:W-:Y:S01]  /*cf70*/  WARPGROUP.ARRIVE ;  /* 0x00000000000079c5 */ /* 0x000fe20000000000 */
[----:B------:R-:W-:Y:S01]  /*cf80*/  UMOV UR7, 0x40000040 ;  /* 0x4000004000077882 */ /* 0x000fe20000000000 */
[----:B01----:R-:W0:Y:S01]  /*cf90*/  SHFL.BFLY PT, R2, R9, 0x2, 0x1f ;  /* 0x0c401f0009027f89 */ /* 0x003e2200000e0000 */
[----:B------:R-:W-:Y:S01]  /*cfa0*/  USHF.R.U32.HI UR37, URZ, 0x4, UR37 ;  /* 0x000000043f257899 */ /* 0x000fe20008011625 */
[----:B------:R-:W-:Y:S01]  /*cfb0*/  IMAD.U32 R14, RZ, RZ, UR5 ;  /* 0x00000005ff0e7e24 */ /* 0x000fe2000f8e00ff */
[----:B------:R-:W-:Y:S01]  /*cfc0*/  R2UR UR8, R196 ;  /* 0x00000000c40872ca */ /* 0x000fe200000e0000 */
[----:B------:R-:W1:Y:S01]  /*cfd0*/  SHFL.BFLY PT, R3, R8, 0x2, 0x1f ;  /* 0x0c401f0008037f89 */ /* 0x000e6200000e0000 */
[----:B------:R-:W-:Y:S01]  /*cfe0*/  ULOP3.LUT UR37, UR37, 0x3fff, URZ, 0xc0, !UPT ;  /* 0x00003fff25257892 */ /* 0x000fe2000f8ec03f */
[----:B------:R-:W-:Y:S01]  /*cff0*/  IMAD.MOV.U32 R16, RZ, RZ, RZ ;  /* 0x000000ffff107224 */ /* 0x000fe200078e00ff */
[----:B------:R-:W2:Y:S02]  /*d000*/  S2R R15, SR_TID.X ;  /* 0x00000000000f7919 */ /* 0x000ea40000002100 */
[----:B------:R-:W-:-:S04]  /*d010*/  ULOP3.LUT UR4, UR37, 0x3000000, URZ, 0xfc, !UPT ;  /* 0x0300000025047892 */ /* 0x000fc8000f8efc3f */
[----:B------:R-:W-:Y:S02]  /*d020*/  UIMAD UR4, UR36, 0x900, UR4 ;  /* 0x00000900240478a4 */ /* 0x000fe4000f8e0204 */
[----:B------:R-:W-:Y:S02]  /*d030*/  UIADD3 UR36, UR36, 0x1, URZ ;  /* 0x0000000124247890 */ /* 0x000fe4000fffe03f */
[----:B------:R-:W-:Y:S02]  /*d040*/  UIADD3 UR8, UR8, 0x1, URZ ;  /* 0x0000000108087890 */ /* 0x000fe4000fffe03f */
[----:B------:R-:W-:Y:S01]  /*d050*/  UISETP.NE.AND UP0, UPT, UR36, 0x2, UPT ;  /* 0x000000022400788c */ /* 0x000fe2000bf05270 */
[----:B------:R-:W-:Y:S02]  /*d060*/  UMOV UR6, UR4 ;  /* 0x0000000400067c82 */ /* 0x000fe40008000000 */
[----:B------:R-:W-:Y:S01]  /*d070*/  HGMMA.64x192x16.F32.BF16 R24, R188, gdesc[UR4].tnspB, R24, gsb0 ;  /* 0x42e00004bc187df0 */ /* 0x000fe20008001818 */
[----:B------:R-:W-:Y:S01]  /*d080*/  UIADD3 UR6, UR4, 0x80, URZ ;  /* 0x0000008004067890 */ /* 0x000fe2000fffe03f */
[----:B0-----:R-:W-:Y:S01]  /*d090*/  FADD.FTZ R2, R2, R9 ;  /* 0x0000000902027221 */ /* 0x001fe20000010000 */
[----:B------:R-:W-:Y:S01]  /*d0a0*/  UMOV UR7, 0x40000040 ;  /* 0x4000004000077882 */ /* 0x000fe20000000000 */
[----:B------:R-:W-:-:S02]  /*d0b0*/  IMAD.U32 R196, RZ, RZ, UR8 ;  /* 0x00000008ffc47e24 */ /* 0x000fc4000f8e00ff */
[----:B-1----:R-:W-:Y:S01]  /*d0c0*/  FADD.FTZ R6, R3, R8 ;  /* 0x0000000803067221 */ /* 0x002fe20000010000 */
[----:B------:R-:W-:Y:S01]  /*d0d0*/  USEL UR36, UR36, URZ, UP0 ;  /* 0x0000003f24247287 */ /* 0x000fe20008000000 */
[----:B------:R-:W0:Y:S04]  /*d0e0*/  SHFL.BFLY PT, R3, R2, 0x1, 0x1f ;  /* 0x0c201f0002037f89 */ /* 0x000e2800000e0000 */
[----:B------:R-:W1:Y:S01]  /*d0f0*/  SHFL.BFLY PT, R7, R6, 0x1, 0x1f ;  /* 0x0c201f0006077f89 */ /* 0x000e6200000e0000 */
[----:B--2---:R-:W-:Y:S01]  /*d100*/  LOP3.LUT P2, RZ, R15, 0x7f, RZ, 0xc0, !PT ;  /* 0x0000007f0fff7812 */ /* 0x004fe2000784c0ff */
[----:B0-----:R-:W-:Y:S01]  /*d110*/  FADD.FTZ R12, R2, R3 ;  /* 0x00000003020c7221 */ /* 0x001fe20000010000 */
[----:B------:R-:W-:Y:S02]  /*d120*/  IMAD.MOV.U32 R3, RZ, RZ, -0x800000 ;  /* 0xff800000ff037424 */ /* 0x000fe400078e00ff */
[----:B------:R-:W-:-:S02]  /*d130*/  IMAD.MOV.U32 R2, RZ, RZ, -0x800000 ;  /* 0xff800000ff027424 */ /* 0x000fc400078e00ff */
[----:B-1----:R-:W-:Y:S01]  /*d140*/  FADD.FTZ R13, R6, R7 ;  /* 0x00000007060d7221 */ /* 0x002fe20000010000 */
[----:B------:R-:W-:Y:S01]  /*d150*/  FSETP.NE.FTZ.AND P0, PT, R12, RZ, PT ;  /* 0x000000ff0c00720b */ /* 0x000fe20003f15000 */
[----:B------:R-:W-:-:S03]  /*d160*/  IMAD.MOV.U32 R7, RZ, RZ, RZ ;  /* 0x000000ffff077224 */ /* 0x000fc600078e00ff */
[----:B------:R-:W-:-:S09]  /*d170*/  FSETP.NE.FTZ.AND P1, PT, R13, RZ, PT ;  /* 0x000000ff0d00720b */ /* 0x000fd20003f35000 */
[C---:B------:R-:W-:Y:S01]  /*d180*/  @P0 FMUL.FTZ R6, R0.reuse, 0.69314718246459960938 ;  /* 0x3f31721800060820 */ /* 0x040fe20000410000 */
[----:B------:R-:W0:Y:S03]  /*d190*/  @P0 MUFU.LG2 R10, R12 ;  /* 0x0000000c000a0308 */ /* 0x000e260000000c00 */
[----:B------:R-:W-:Y:S01]  /*d1a0*/  @P1 FMUL.FTZ R8, R0, 0.69314718246459960938 ;  /* 0x3f31721800081820 */ /* 0x000fe20000410000 */
[----:B------:R-:W-:-:S04]  /*d1b0*/  @!P2 VIADD R0, R14, 0x30860 ;  /* 0x000308600e00a836 */ /* 0x000fc80000000000 */
[----:B------:R-:W1:Y:S01]  /*d1c0*/  @P1 MUFU.LG2 R11, R13 ;  /* 0x0000000d000b1308 */ /* 0x000e620000000c00 */
[----:B------:R-:W-:-:S07]  /*d1d0*/  @!P2 PRMT R20, RZ, 0x654, R0 ;  /* 0x00000654ff14a816 */ /* 0x000fce0000000000 */
        /* <DEDUP_REMOVED lines=28> */
[----:B------:R-:W-:-:S04]  /*d3a0*/  USEL UR4, URZ, 0x1, UP0 ;  /* 0x000000013f047887 */ /* 0x000fc80008000000 */
[----:B------:R-:W-:Y:S01]  /*d3b0*/  ULOP3.LUT UR38, UR38, UR4, URZ, 0x3c, !UPT ;  /* 0x0000000426267292 */ /* 0x000fe2000f8e3c3f */
[----:B------:R-:W-:Y:S02]  /*d3c0*/  WARPGROUP.DEPBAR.LE gsb0, 0x0 ;  /* 0x00008000000079c5 */ /* 0x000fe40000010000 */
[----:B------:R-:W-:-:S10]  /*d3d0*/  WARPGROUP.ARRIVE ;  /* 0x00000000000079c5 */ /* 0x000fd40000000000 */
[----:B------:R-:W-:Y:S03]  /*d3e0*/  HGMMA.64x192x16.F32.BF16 R24, R168, gdesc[UR4].tnspB, R24, gsb0 ;  /* 0x42e00004a8187df0 */ /* 0x000fe60008001818 */
[----:B------:R-:W-:Y:S02]  /*d3f0*/  WARPGROUP.DEPBAR.LE gsb0, 0x0 ;  /* 0x00008000000079c5 */ /* 0x000fe40000010000 */
[----:B------:R1:W-:Y:S01]  /*d400*/  @!P2 SYNCS.ARRIVE.TRANS64.RED.A1T0 RZ, [R20+URZ], RZ ;  /* 0x000000ff14ffa9a7 */ /* 0x0003e2000810043f */
[-C--:B--2---:R-:W-:Y:S01]  /*d410*/  FMUL.FTZ R4, R24, R7.reuse ;  /* 0x0000000718047220 */ /* 0x084fe20000410000 */
        /* <DEDUP_REMOVED lines=95> */
.L_x_4548:
        /* <DEDUP_REMOVED lines=13> */
[----:B------:R-:W-:Y:S01]  /*dae0*/  F2FP.BF16.F32.PACK_AB R5, R150, R21 ;  /* 0x000000159605723e */ /* 0x000fe200000010ff */
[----:B------:R-:W-:Y:S01]  /*daf0*/  ULDC.64 UR14, c[0x0][0x208] ;  /* 0x00008200000e7ab9 */ /* 0x000fe20000000a00 */
[----:B------:R-:W-:Y:S02]  /*db00*/  R2UR UR11, R193 ;  /* 0x00000000c10b72ca */ /* 0x000fe400000e0000 */
[----:B------:R-:W-:Y:S02]  /*db10*/  F2FP.BF16.F32.PACK_AB R6, R29, R6 ;  /* 0x000000061d06723e */ /* 0x000fe400000010ff */
[----:B------:R-:W-:-:S02]  /*db20*/  R2UR UR13, R194 ;  /* 0x00000000c20d72ca */ /* 0x000fc400000e0000 */
[----:B------:R-:W-:Y:S02]  /*db30*/  F2FP.BF16.F32.PACK_AB R7, R152, R7 ;  /* 0x000000079807723e */ /* 0x000fe400000010ff */
[----:B------:R-:W-:Y:S02]  /*db40*/  F2FP.BF16.F32.PACK_AB R10, R11, R10 ;  /* 0x0000000a0b0a723e */ /* 0x000fe400000010ff */
[----:B------:R-:W-:Y:S02]  /*db50*/  F2FP.BF16.F32.PACK_AB R8, R15, R8 ;  /* 0x000000080f08723e */ /* 0x000fe400000010ff */
[----:B------:R-:W-:Y:S01]  /*db60*/  F2FP.BF16.F32.PACK_AB R11, R147, R140 ;  /* 0x0000008c930b723e */ /* 0x000fe200000010ff */
[----:B------:R-:W-:Y:S01]  /*db70*/  USHF.R.S32.HI UR10, URZ, 0x1f, UR11 ;  /* 0x0000001f3f0a7899 */ /* 0x000fe2000801140b */
[----:B------:R-:W-:Y:S01]  /*db80*/  F2FP.BF16.F32.PACK_AB R12, R13, R12 ;  /* 0x0000000c0d0c723e */ /* 0x000fe200000010ff */
[----:B------:R-:W-:Y:S01]  /*db90*/  UIMAD.WIDE.U32 UR6, UR11, UR8, URZ ;  /* 0x000000080b0672a5 */ /* 0x000fe2000f8e003f */
[----:B------:R-:W-:Y:S01]  /*dba0*/  F2FP.BF16.F32.PACK_AB R13, R144, R139 ;  /* 0x0000008b900d723e */ /* 0x000fe200000010ff */
[----:B------:R-:W-:Y:S01]  /*dbb0*/  UIMAD UR5, UR10, UR8, URZ ;  /* 0x000000080a0572a4 */ /* 0x000fe2000f8e023f */
[----:B------:R-:W-:Y:S01]  /*dbc0*/  F2FP.BF16.F32.PACK_AB R14, R53, R14 ;  /* 0x0000000e350e723e */ /* 0x000fe200000010ff */
[----:B------:R-:W-:Y:S01]  /*dbd0*/  USHF.R.S32.HI UR12, URZ, 0x1f, UR13 ;  /* 0x0000001f3f0c7899 */ /* 0x000fe2000801140d */
[----:B------:R-:W-:Y:S01]  /*dbe0*/  F2FP.BF16.F32.PACK_AB R15, R145, R138 ;  /* 0x0000008a910f723e */ /* 0x000fe200000010ff */
[----:B------:R-:W-:Y:S01]  /*dbf0*/  UIMAD UR5, UR11, UR9, UR5 ;  /* 0x000000090b0572a4 */ /* 0x000fe2000f8e0205 */
[----:B------:R-:W-:-:S02]  /*dc00*/  F2FP.BF16.F32.PACK_AB R24, R57, R24 ;  /* 0x000000183918723e */ /* 0x000fc400000010ff */
[----:B------:R-:W-:Y:S01]  /*dc10*/  ULDC.64 UR8, c[0x0][0xb98] ;  /* 0x0002e60000087ab9 */ /* 0x000fe20000000a00 */
[----:B------:R-:W-:Y:S01]  /*dc20*/  UIADD3 UR7, UR7, UR5, URZ ;  /* 0x0000000507077290 */ /* 0x000fe2000fffe03f */
[----:B------:R-:W-:Y:S02]  /*dc30*/  MOV R48, R16 ;  /* 0x0000001000307202 */ /* 0x000fe40000000f00 */
[----:B0-----:R-:W-:Y:S01]  /*dc40*/  MOV R49, R27 ;  /* 0x0000001b00317202 */ /* 0x001fe20000000f00 */
[----:B------:R-:W-:Y:S01]  /*dc50*/  IMAD R27, R195, 0x40, R19 ;  /* 0x00000040c31b7824 */ /* 0x000fe200078e0213 */
[----:B------:R-:W-:Y:S01]  /*dc60*/  UIMAD UR5, UR12, UR8, URZ ;  /* 0x000000080c0572a4 */ /* 0x000fe2000f8e023f */
[----:B------:R-:W-:Y:S01]  /*dc70*/  F2FP.BF16.F32.PACK_AB R96, R97, R96 ;  /* 0x000000606160723e */ /* 0x000fe200000010ff */
[----:B------:R-:W-:Y:S01]  /*dc80*/  UIMAD.WIDE.U32 UR6, UR13, UR8, UR6 ;  /* 0x000000080d0672a5 */ /* 0x000fe2000f8e0006 */
[----:B------:R-:W-:Y:S01]  /*dc90*/  IMAD.WIDE R46, R200, 0x2, R48 ;  /* 0x00000002c82e7825 */ /* 0x000fe200078e0230 */
[----:B------:R-:W-:Y:S01]  /*dca0*/  UIMAD UR5, UR13, UR9, UR5 ;  /* 0x000000090d0572a4 */ /* 0x000fe2000f8e0205 */
[----:B------:R-:W-:-:S02]  /*dcb0*/  F2FP.BF16.F32.PACK_AB R97, R91, R98 ;  /* 0x000000625b61723e */ /* 0x000fc400000010ff */
[----:B------:R-:W-:Y:S01]  /*dcc0*/  IMAD.WIDE R48, R27, 0x2, R48 ;  /* 0x000000021b307825 */ /* 0x000fe200078e0230 */
[C---:B------:R-:W-:Y:S01]  /*dcd0*/  IADD3 R33, P5, R46.reuse, 0x8060, RZ ;  /* 0x000080602e217810 */ /* 0x040fe20007fbe0ff */
[----:B------:R-:W-:Y:S01]  /*dce0*/  ULDC.64 UR8, c[0x0][0xae8] ;  /* 0x0002ba0000087ab9 */ /* 0x000fe20000000a00 */
[----:B------:R-:W-:Y:S02]  /*dcf0*/  IADD3 R43, P2, R46, 0x4060, RZ ;  /* 0x000040602e2b7810 */ /* 0x000fe40007f5e0ff */
[----:B------:R-:W-:Y:S01]  /*dd00*/  LOP3.LUT R26, R33, 0x380, RZ, 0xc0, !PT ;  /* 0x00000380211a7812 */ /* 0x000fe200078ec0ff */
[--C-:B------:R-:W-:Y:S01]  /*dd10*/  IMAD.X R27, RZ, RZ, R47.reuse, P5 ;  /* 0x000000ffff1b7224 */ /* 0x100fe200028e062f */
[----:B------:R-:W-:Y:S01]  /*dd20*/  LOP3.LUT R20, R43, 0x380, RZ, 0xc0, !PT ;  /* 0x000003802b147812 */ /* 0x000fe200078ec0ff */
[----:B------:R-:W-:Y:S01]  /*dd30*/  IMAD.X R63, RZ, RZ, R47, P2 ;  /* 0x000000ffff3f7224 */ /* 0x000fe200010e062f */
[----:B------:R-:W-:Y:S02]  /*dd40*/  SHF.R.U64 R26, R26, 0x3, RZ ;  /* 0x000000031a1a7819 */ /* 0x000fe400000012ff */
[----:B------:R-:W-:-:S02]  /*dd50*/  SHF.R.U64 R20, R20, 0x3, RZ ;  /* 0x0000000314147819 */ /* 0x000fc400000012ff */
[----:B------:R-:W-:Y:S02]  /*dd60*/  LOP3.LUT R26, R26, R33, RZ, 0x3c, !PT ;  /* 0x000000211a1a7212 */ /* 0x000fe400078e3cff */
[C---:B------:R-:W-:Y:S02]  /*dd70*/  IADD3 R33, P3, R46.reuse, 0x20, RZ ;  /* 0x000000202e217810 */ /* 0x040fe40007f7e0ff */
[----:B------:R-:W-:Y:S02]  /*dd80*/  IADD3 R45, P1, R46, 0x8000, RZ ;  /* 0x000080002e2d7810 */ /* 0x000fe40007f3e0ff */
[----:B------:R-:W-:Y:S01]  /*dd90*/  LOP3.LUT R62, R20, R43, RZ, 0x3c, !PT ;  /* 0x0000002b143e7212 */ /* 0x000fe200078e3cff */
[--C-:B------:R-:W-:Y:S01]  /*dda0*/  IMAD.X R67, RZ, RZ, R47.reuse, P3 ;  /* 0x000000ffff437224 */ /* 0x100fe200018e062f */
[----:B------:R-:W-:Y:S01]  /*ddb0*/  LOP3.LUT R20, R33, 0x380, RZ, 0xc0, !PT ;  /* 0x0000038021147812 */ /* 0x000fe200078ec0ff */
[----:B------:R-:W-:Y:S01]  /*ddc0*/  IMAD.X R59, RZ, RZ, R47, P1 ;  /* 0x000000ffff3b7224 */ /* 0x000fe200008e062f */
[----:B------:R-:W-:-:S02]  /*ddd0*/  IADD3 R35, P1, R46, 0x40, RZ ;  /* 0x000000402e237810 */ /* 0x000fc40007f3e0ff */
[----:B------:R-:W-:Y:S02]  /*dde0*/  SHF.R.U64 R20, R20, 0x3, RZ ;  /* 0x0000000314147819 */ /* 0x000fe400000012ff */
[----:B------:R-:W-:Y:S01]  /*ddf0*/  IADD3 R103, P0, R46, 0x8020, RZ ;  /* 0x000080202e677810 */ /* 0x000fe20007f1e0ff */
[--C-:B------:R-:W-:Y:S01]  /*de00*/  IMAD.X R87, RZ, RZ, R47.reuse, P1 ;  /* 0x000000ffff577224 */ /* 0x100fe200008e062f */
[----:B------:R-:W-:Y:S02]  /*de10*/  LOP3.LUT R66, R20, R33, RZ, 0x3c, !PT ;  /* 0x0000002114427212 */ /* 0x000fe400078e3cff */
[----:B------:R-:W-:Y:S01]  /*de20*/  LOP3.LUT R20, R35, 0x380, RZ, 0xc0, !PT ;  /* 0x0000038023147812 */ /* 0x000fe200078ec0ff */
[----:B------:R-:W-:Y:S01]  /*de30*/  IMAD.X R55, RZ, RZ, R47, P0 ;  /* 0x000000ffff377224 */ /* 0x000fe200000e062f */
[----:B------:R-:W-:Y:S02]  /*de40*/  MOV R102, R26 ;  /* 0x0000001a00667202 */ /* 0x000fe40000000f00 */
[----:B------:R-:W-:-:S02]  /*de50*/  SHF.R.U64 R20, R20, 0x3, RZ ;  /* 0x0000000314147819 */ /* 0x000fc400000012ff */
[----:B------:R-:W-:Y:S02]  /*de60*/  IADD3 R37, P0, R46, 0x60, RZ ;  /* 0x000000602e257810 */ /* 0x000fe40007f1e0ff */
[----:B------:R-:W-:Y:S02]  /*de70*/  LOP3.LUT R86, R20, R35, RZ, 0x3c, !PT ;  /* 0x0000002314567212 */ /* 0x000fe400078e3cff */
[----:B------:R-:W-:Y:S01]  /*de80*/  IADD3 R35, P1, R48, 0x4000, RZ ;  /* 0x0000400030237810 */ /* 0x000fe20007f3e0ff */
[----:B------:R-:W-:Y:S01]  /*de90*/  IMAD.X R83, RZ, RZ, R47, P0 ;  /* 0x000000ffff537224 */ /* 0x000fe200000e062f */
[C---:B------:R-:W-:Y:S02]  /*dea0*/  IADD3 R34, P6, R46.reuse, 0x8040, RZ ;  /* 0x000080402e227810 */ /* 0x040fe40007fde0ff */
[----:B------:R-:W-:Y:S01]  /*deb0*/  LOP3.LUT R31, R46, 0x380, RZ, 0xc0, !PT ;  /* 0x000003802e1f7812 */ /* 0x000fe200078ec0ff */
[----:B------:R-:W-:Y:S01]  /*dec0*/  IMAD.X R21, RZ, RZ, R49, P1 ;  /* 0x000000ffff157224 */ /* 0x000fe200008e0631 */
[----:B-1----:R-:W-:Y:S01]  /*ded0*/  ISETP.NE.AND P1, PT, R52, 0x1, PT ;  /* 0x000000013400780c */ /* 0x002fe20003f25270 */
[----:B------:R-:W-:Y:S01]  /*dee0*/  IMAD.X R51, RZ, RZ, R47, P6 ;  /* 0x000000ffff337224 */ /* 0x000fe200030e062f */
[----:B------:R-:W-:-:S02]  /*def0*/  LOP3.LUT R30, R103, 0x380, RZ, 0xc0, !PT ;  /* 0x00000380671e7812 */ /* 0x000fc400078ec0ff */
[----:B------:R-:W-:Y:S02]  /*df00*/  LOP3.LUT R28, R45, 0x380, RZ, 0xc0, !PT ;  /* 0x000003802d1c7812 */ /* 0x000fe400078ec0ff */
[----:B------:R-:W-:Y:S02]  /*df10*/  IADD3 R33, P0, R48, 0x5000, RZ ;  /* 0x0000500030217810 */ /* 0x000fe40007f1e0ff */
[----:B------:R-:W-:Y:S02]  /*df20*/  SHF.R.U64 R31, R31, 0x3, RZ ;  /* 0x000000031f1f7819 */ /* 0x000fe400000012ff */
[----:B------:R-:W-:Y:S01]  /*df30*/  SHF.R.U64 R30, R30, 0x3, RZ ;  /* 0x000000031e1e7819 */ /* 0x000fe200000012ff */
[----:B------:R-:W-:Y:S01]  /*df40*/  IMAD.X R29, RZ, RZ, R49, P0 ;  /* 0x000000ffff1d7224 */ /* 0x000fe200000e0631 */
[----:B------:R-:W-:Y:S01]  /*df50*/  SHF.R.U64 R28, R28, 0x3, RZ ;  /* 0x000000031c1c7819 */ /* 0x000fe200000012ff */
[----:B------:R-:W0:Y:S01]  /*df60*/  @P1 LDC R26, c[0x0][0xbec] ;  /* 0x0002fb00ff1a1b82 */ /* 0x000e220000000800 */
[----:B------:R-:W-:-:S02]  /*df70*/  IADD3 R39, P6, R46, 0x4000, RZ ;  /* 0x000040002e277810 */ /* 0x000fc40007fde0ff */
[C---:B------:R-:W-:Y:S02]  /*df80*/  IADD3 R32, P4, R46.reuse, 0x4040, RZ ;  /* 0x000040402e207810 */ /* 0x040fe40007f9e0ff */
[----:B------:R-:W-:Y:S01]  /*df90*/  IADD3 R41, P5, R46, 0x4020, RZ ;  /* 0x000040202e297810 */ /* 0x000fe20007fbe0ff */
[--C-:B------:R-:W-:Y:S01]  /*dfa0*/  IMAD.X R79, RZ, RZ, R47.reuse, P6 ;  /* 0x000000ffff4f7224 */ /* 0x100fe200030e062f */
[----:B------:R-:W-:Y:S01]  /*dfb0*/  LOP3.LUT R46, R31, R46, RZ, 0x3c, !PT ;  /* 0x0000002e1f2e7212 */ /* 0x000fe200078e3cff */
[----:B------:R-:W1:Y:S01]  /*dfc0*/  @P1 LDC R27, c[0x0][0xbf0] ;  /* 0x0002fc00ff1b1b82 */ /* 0x000e620000000800 */
[----:B------:R-:W-:Y:S01]  /*dfd0*/  LOP3.LUT R54, R30, R103, RZ, 0x3c, !PT ;  /* 0x000000671e367212 */ /* 0x000fe200078e3cff */
[--C-:B------:R-:W-:Y:S01]  /*dfe0*/  IMAD.X R71, RZ, RZ, R47.reuse, P4 ;  /* 0x000000ffff477224 */ /* 0x100fe200020e062f */
[----:B------:R-:W-:Y:S01]  /*dff0*/  LOP3.LUT R58, R28, R45, RZ, 0x3c, !PT ;  /* 0x0000002d1c3a7212 */ /* 0x000fe200078e3cff */
[----:B------:R-:W-:Y:S01]  /*e000*/  IMAD.X R75, RZ, RZ, R47, P5 ;  /* 0x000000ffff4b7224 */ /* 0x000fe200028e062f */
[----:B------:R-:W-:-:S02]  /*e010*/  LOP3.LUT R28, R39, 0x380, RZ, 0xc0, !PT ;  /* 0x00000380271c7812 */ /* 0x000fc400078ec0ff */
[----:B------:R-:W-:Y:S02]  /*e020*/  IADD3 R103, P0, R48, 0xb000, RZ ;  /* 0x0000b00030677810 */ /* 0x000fe40007f1e0ff */
[----:B------:R-:W-:Y:S02]  /*e030*/  LOP3.LUT R31, R34, 0x380, RZ, 0xc0, !PT ;  /* 0x00000380221f7812 */ /* 0x000fe400078ec0ff */
[----:B------:R-:W-:Y:S01]  /*e040*/  MOV R151, R46 ;  /* 0x0000002e00977202 */ /* 0x000fe20000000f00 */
[----:B------:R-:W-:Y:S01]  /*e050*/  BAR.SYNC.DEFER_BLOCKING 0x1, 0x100 ;  /* 0x0044000000007b1d */ /* 0x000fe20000010000 */
[----:B------:R-:W-:Y:S01]  /*e060*/  SHF.R.U64 R28, R28, 0x3, RZ ;  /* 0x000000031c1c7819 */ /* 0x000fe200000012ff */
[----:B------:R-:W-:Y:S01]  /*e070*/  IMAD.X R47, RZ, RZ, R49, P0 ;  /* 0x000000ffff2f7224 */ /* 0x000fe200000e0631 */
[----:B------:R-:W-:Y:S02]  /*e080*/  LOP3.LUT R46, R103, 0x380, RZ, 0xc0, !PT ;  /* 0x00000380672e7812 */ /* 0x000fe400078ec0ff */
[----:B------:R-:W-:-:S02]  /*e090*/  SHF.R.U64 R31, R31, 0x3, RZ ;  /* 0x000000031f1f7819 */ /* 0x000fc400000012ff */
[----:B------:R-:W-:Y:S01]  /*e0a0*/  MOV R150, R54 ;  /* 0x0000003600967202 */ /* 0x000fe20000000f00 */
[----:B------:R-:W-:Y:S01]  /*e0b0*/  VIADD R55, R18, UR39 ;  /* 0x0000002712377c36 */ /* 0x000fe20008000000 */
[----:B------:R-:W-:Y:S02]  /*e0c0*/  LOP3.LUT R78, R28, R39, RZ, 0x3c, !PT ;  /* 0x000000271c4e7212 */ /* 0x000fe400078e3cff */
[----:B------:R-:W-:Y:S02]  /*e0d0*/  SHF.R.U64 R46, R46, 0x3, RZ ;  /* 0x000000032e2e7819 */ /* 0x000fe400000012ff */
[----:B------:R-:W-:Y:S02]  /*e0e0*/  LOP3.LUT R50, R31, R34, RZ, 0x3c, !PT ;  /* 0x000000221f327212 */ /* 0x000fe400078e3cff */
[----:B------:R-:W-:Y:S02]  /*e0f0*/  LOP3.LUT R28, R37, 0x380, RZ, 0xc0, !PT ;  /* 0x00000380251c7812 */ /* 0x000fe400078ec0ff */
[----:B------:R-:W-:-:S02]  /*e100*/  LOP3.LUT R46, R46, R103, RZ, 0x3c, !PT ;  /* 0x000000672e2e7212 */ /* 0x000fc400078e3cff */
[----:B------:R-:W-:Y:S02]  /*e110*/  SHF.R.U64 R28, R28, 0x3, RZ ;  /* 0x000000031c1c7819 */ /* 0x000fe400000012ff */
[----:B------:R-:W-:Y:S01]  /*e120*/  MOV R103, R50 ;  /* 0x0000003200677202 */ /* 0x000fe20000000f00 */
[----:B------:R-:W-:Y:S01]  /*e130*/  IMAD.MOV.U32 R50, RZ, RZ, R55 ;  /* 0x000000ffff327224 */ /* 0x000fe200078e0037 */
[----:B------:R-:W-:Y:S01]  /*e140*/  LOP3.LUT R82, R28, R37, RZ, 0x3c, !PT ;  /* 0x000000251c527212 */ /* 0x000fe200078e3cff */
[----:B------:R0:W-:Y:S01]  /*e150*/  STSM.16.M88.4 [R151], R4 ;  /* 0x0000000497007844 */ /* 0x0001e20000000200 */
[----:B------:R-:W-:Y:S02]  /*e160*/  MOV R66, R66 ;  /* 0x0000004200427202 */ /* 0x000fe40000000f00 */
[----:B------:R-:W-:Y:S02]  /*e170*/  LOP3.LUT R28, R33, 0x380, RZ, 0xc0, !PT ;  /* 0x00000380211c7812 */ /* 0x000fe400078ec0ff */
[----:B------:R-:W-:-:S02]  /*e180*/  MOV R86, R86 ;  /* 0x0000005600567202 */ /* 0x000fc40000000f00 */
[----:B------:R-:W-:Y:S02]  /*e190*/  MOV R82, R82 ;  /* 0x0000005200527202 */ /* 0x000fe40000000f00 */
[----:B------:R-:W-:Y:S02]  /*e1a0*/  LOP3.LUT R31, R32, 0x380, RZ, 0xc0, !PT ;  /* 0x00000380201f7812 */ /* 0x000fe400078ec0ff */
[----:B------:R-:W-:Y:S02]  /*e1b0*/  LOP3.LUT R30, R41, 0x380, RZ, 0xc0, !PT ;  /* 0x00000380291e7812 */ /* 0x000fe400078ec0ff */
[----:B------:R-:W-:Y:S02]  /*e1c0*/  SHF.R.U64 R28, R28, 0x3, RZ ;  /* 0x000000031c1c7819 */ /* 0x000fe400000012ff */
[----:B------:R-:W-:Y:S01]  /*e1d0*/  SHF.R.U64 R31, R31, 0x3, RZ ;  /* 0x000000031f1f7819 */ /* 0x000fe200000012ff */
[----:B0-----:R-:W-:Y:S01]  /*e1e0*/  @P1 IMAD.HI.U32 R4, R55, R26, RZ ;  /* 0x0000001a37041227 */ /* 0x001fe200078e00ff */
[----:B------:R-:W-:-:S02]  /*e1f0*/  F2FP.BF16.F32.PACK_AB R5, R148, R143 ;  /* 0x0000008f9405723e */ /* 0x000fc400000010ff */
[----:B------:R-:W-:Y:S02]  /*e200*/  F2FP.BF16.F32.PACK_AB R6, R25, R0 ;  /* 0x000000001906723e */ /* 0x000fe400000010ff */
[----:B-1----:R-:W-:Y:S02]  /*e210*/  @P1 SHF.R.U32.HI R50, RZ, R27, R4 ;  /* 0x0000001bff321219 */ /* 0x002fe40000011604 */
[----:B------:R-:W-:Y:S02]  /*e220*/  F2FP.BF16.F32.PACK_AB R4, R120, R9 ;  /* 0x000000097804723e */ /* 0x000fe400000010ff */
[----:B------:R-:W-:Y:S01]  /*e230*/  F2FP.BF16.F32.PACK_AB R7, R149, R142 ;  /* 0x0000008e9507723e */ /* 0x000fe200000010ff */
[----:B------:R-:W-:Y:S01]  /*e240*/  IMAD.MOV R51, RZ, RZ, -R50 ;  /* 0x000000ffff337224 */ /* 0x000fe200078e0a32 */
[----:B------:R-:W-:Y:S02]  /*e250*/  F2FP.BF16.F32.PACK_AB R9, R146, R141 ;  /* 0x0000008d9209723e */ /* 0x000fe400000010ff */
[----:B------:R-:W-:Y:S01]  /*e260*/  SHF.R.U64 R30, R30, 0x3, RZ ;  /* 0x000000031e1e7819 */ /* 0x000fe200000012ff */
[----:B------:R-:W-:Y:S01]  /*e270*/  STSM.16.M88.4 [R66], R4 ;  /* 0x0000000442007844 */ /* 0x000fe20000000200 */
[----:B------:R-:W-:Y:S01]  /*e280*/  IMAD R51, R52, R51, R55 ;  /* 0x0000003334337224 */ /* 0x000fe200078e0237 */
[----:B------:R-:W-:-:S02]  /*e290*/  LOP3.LUT R28, R28, R33, RZ, 0x3c, !PT ;  /* 0x000000211c1c7212 */ /* 0x000fc400078e3cff */
[----:B------:R0:W-:Y:S01]  /*e2a0*/  STSM.16.M88.4 [R86], R8 ;  /* 0x0000000856007844 */ /* 0x0001e20000000200 */
[----:B------:R-:W-:Y:S02]  /*e2b0*/  IADD3 R33, P3, R48, 0x7000, RZ ;  /* 0x0000700030217810 */ /* 0x000fe40007f7e0ff */
[----:B------:R-:W-:Y:S01]  /*e2c0*/  SHF.R.S32.HI R0, RZ, 0x1f, R51 ;  /* 0x0000001fff007819 */ /* 0x000fe20000011433 */
[----:B------:R1:W-:Y:S01]  /*e2d0*/  STSM.16.M88.4 [R82], R12 ;  /* 0x0000000c52007844 */ /* 0x0003e20000000200 */
[----:B------:R-:W-:Y:S02]  /*e2e0*/  LOP3.LUT R70, R31, R32, RZ, 0x3c, !PT ;  /* 0x000000201f467212 */ /* 0x000fe400078e3cff */
[----:B------:R-:W-:Y:S02]  /*e2f0*/  LOP3.LUT R74, R30, R41, RZ, 0x3c, !PT ;  /* 0x000000291e4a7212 */ /* 0x000fe400078e3cff */
[----:B------:R-:W-:Y:S02]  /*e300*/  IADD3 R31, P2, R48, 0x6000, RZ ;  /* 0x00006000301f7810 */ /* 0x000fe40007f5e0ff */
[----:B------:R-:W-:-:S02]  /*e310*/  LOP3.LUT R32, R33, 0x380, RZ, 0xc0, !PT ;  /* 0x0000038021207812 */ /* 0x000fc400078ec0ff */
[----:B------:R-:W-:Y:S02]  /*e320*/  MOV R78, R78 ;  /* 0x0000004e004e7202 */ /* 0x000fe40000000f00 */
[----:B------:R-:W-:Y:S01]  /*e330*/  F2FP.BF16.F32.PACK_AB R25, R137, R134 ;  /* 0x000000868919723e */ /* 0x000fe200000010ff */
[----:B0-----:R-:W-:Y:S01]  /*e340*/  IMAD.U32 R9, RZ, RZ, UR5 ;  /* 0x00000005ff097e24 */ /* 0x001fe2000f8e00ff */
[----:B------:R-:W-:Y:S01]  /*e350*/  SHF.R.S32.HI R8, RZ, 0x1f, R50 ;  /* 0x0000001fff087819 */ /* 0x000fe20000011432 */
[----:B------:R-:W-:Y:S01]  /*e360*/  ULDC UR5, c[0x0][0xa88] ;  /* 0x0002a20000057ab9 */ /* 0x000fe20000000800 */
[----:B------:R-:W-:Y:S01]  /*e370*/  F2FP.BF16.F32.PACK_AB R26, R61, R60 ;  /* 0x0000003c3d1a723e */ /* 0x000fe200000010ff */
[----:B-1----:R-:W-:Y:S01]  /*e380*/  VIADD R15, R199, UR39 ;  /* 0x00000027c70f7c36 */ /* 0x002fe20008000000 */
[----:B------:R-:W-:Y:S02]  /*e390*/  IADD3 R12, P0, R50, UR6, RZ ;  /* 0x00000006320c7c10 */ /* 0x000fe4000ff1e0ff */
[----:B------:R-:W-:-:S02]  /*e3a0*/  F2FP.BF16.F32.PACK_AB R27, R136, R133 ;  /* 0x00000085881b723e */ /* 0x000fc400000010ff */
[----:B------:R-:W-:Y:S01]  /*e3b0*/  IADD3.X R13, R8, UR7, R9, P0, !PT ;  /* 0x00000007080d7c10 */ /* 0x000fe200087fe409 */
[----:B------:R-:W-:Y:S01]  /*e3c0*/  ULDC.64 UR6, c[0x0][0xb88] ;  /* 0x0002e20000067ab9 */ /* 0x000fe20000000a00 */
[----:B------:R-:W-:Y:S01]  /*e3d0*/  LOP3.LUT R30, R31, 0x380, RZ, 0xc0, !PT ;  /* 0x000003801f1e7812 */ /* 0x000fe200078ec0ff */
[----:B------:R-:W-:Y:S01]  /*e3e0*/  IMAD R0, R0, UR6, RZ ;  /* 0x0000000600007c24 */ /* 0x000fe2000f8e02ff */
[----:B------:R-:W-:Y:S01]  /*e3f0*/  MOV R74, R74 ;  /* 0x0000004a004a7202 */ /* 0x000fe20000000f00 */
[----:B------:R-:W-:Y:S01]  /*e400*/  IMAD.WIDE.U32 R12, R51, UR6, R12 ;  /* 0x00000006330c7c25 */ /* 0x000fe2000f8e000c */
[----:B------:R-:W-:Y:S01]  /*e410*/  F2FP.BF16.F32.PACK_AB R4, R65, R64 ;  /* 0x000000404104723e */ /* 0x000fe200000010ff */
[----:B------:R0:W-:Y:S01]  /*e420*/  STSM.16.M88.4 [R78], R24 ;  /* 0x000000184e007844 */ /* 0x0001e20000000200 */
[----:B------:R-:W-:Y:S01]  /*e430*/  F2FP.BF16.F32.PACK_AB R5, R135, R132 ;  /* 0x000000848705723e */ /* 0x000fe200000010ff */
[----:B------:R-:W-:Y:S01]  /*e440*/  IMAD R51, R51, UR7, R0 ;  /* 0x0000000733337c24 */ /* 0x000fe2000f8e0200 */
[----:B------:R-:W-:Y:S01]  /*e450*/  F2FP.BF16.F32.PACK_AB R6, R69, R68 ;  /* 0x000000444506723e */ /* 0x000fe200000010ff */
[----:B------:R-:W-:Y:S01]  /*e460*/  ULDC.64 UR6, c[0x0][0xb50] ;  /* 0x0002d40000067ab9 */ /* 0x000fe20000000a00 */
[----:B------:R-:W-:Y:S01]  /*e470*/  F2FP.BF16.F32.PACK_AB R7, R131, R130 ;  /* 0x000000828307723e */ /* 0x000fe200000010ff */
[----:B------:R-:W-:Y:S01]  /*e480*/  IMAD R0, R52, UR5, RZ ;  /* 0x0000000534007c24 */ /* 0x000fe2000f8e02ff */
[----:B------:R-:W-:-:S02]  /*e490*/  SHF.R.U64 R32, R32, 0x3, RZ ;  /* 0x0000000320207819 */ /* 0x000fc400000012ff */
[----:B------:R-:W-:Y:S01]  /*e4a0*/  SHF.R.U64 R30, R30, 0x3, RZ ;  /* 0x000000031e1e7819 */ /* 0x000fe200000012ff */
[----:B------:R1:W-:Y:S01]  /*e4b0*/  STSM.16.M88.4 [R74], R4 ;  /* 0x000000044a007844 */ /* 0x0003e20000000200 */
[----:B------:R-:W-:Y:S01]  /*e4c0*/  LOP3.LUT R32, R32, R33, RZ, 0x3c, !PT ;  /* 0x0000002120207212 */ /* 0x000fe200078e3cff */
[--C-:B------:R-:W-:Y:S01]  /*e4d0*/  IMAD.X R33, RZ, RZ, R49.reuse, P3 ;  /* 0x000000ffff217224 */ /* 0x100fe200018e0631 */
[----:B------:R-:W-:Y:S02]  /*e4e0*/  LOP3.LUT P0, RZ, R197, 0x3, RZ, 0xc0, !PT ;  /* 0x00000003c5ff7812 */ /* 0x000fe4000780c0ff */
[----:B------:R-:W-:Y:S01]  /*e4f0*/  LOP3.LUT R30, R30, R31, RZ, 0x3c, !PT ;  /* 0x0000001f1e1e7212 */ /* 0x000fe200078e3cff */
[----:B------:R-:W-:Y:S01]  /*e500*/  IMAD.X R31, RZ, RZ, R49, P2 ;  /* 0x000000ffff1f7224 */ /* 0x000fe200010e0631 */
[----:B0-----:R-:W-:Y:S02]  /*e510*/  LEA R24, P3, R12, UR6, 0x2 ;  /* 0x000000060c187c11 */ /* 0x001fe4000f8610ff */
[----:B------:R-:W-:-:S02]  /*e520*/  ISETP.GE.OR P2, PT, R15, R0, P0 ;  /* 0x000000000f00720c */ /* 0x000fc40000746670 */
[----:B------:R-:W-:Y:S01]  /*e530*/  MOV R70, R70 ;  /* 0x0000004600467202 */ /* 0x000fe20000000f00 */
[----:B------:R-:W-:Y:S01]  /*e540*/  SHFL.IDX PT, R54, R24, RZ, 0x1c1f ;  /* 0x001c1fff18367589 */ /* 0x000fe200000e0000 */
[----:B------:R-:W-:Y:S02]  /*e550*/  F2FP.BF16.F32.PACK_AB R8, R73, R72 ;  /* 0x000000484908723e */ /* 0x000fe400000010ff */
[----:B------:R-:W-:Y:S01]  /*e560*/  F2FP.BF16.F32.PACK_AB R9, R128, R127 ;  /* 0x0000007f8009723e */ /* 0x000fe200000010ff */
[----:B-1----:R-:W-:Y:S01]  /*e570*/  VIADD R5, R15, 0x8 ;  /* 0x000000080f057836 */ /* 0x002fe20000000000 */
[----:B------:R-:W-:Y:S01]  /*e580*/  F2FP.BF16.F32.PACK_AB R10, R77, R76 ;  /* 0x0000004c4d0a723e */ /* 0x000fe200000010ff */
[----:B------:R-:W-:Y:S01]  /*e590*/  IMAD.IADD R7, R13, 0x1, R51 ;  /* 0x000000010d077824 */ /* 0x000fe200078e0233 */
[----:B------:R-:W-:Y:S01]  /*e5a0*/  F2FP.BF16.F32.PACK_AB R11, R129, R126 ;  /* 0x0000007e810b723e */ /* 0x000fe200000010ff */
[----:B------:R-:W-:Y:S01]  /*e5b0*/  SHFL.IDX PT, R64, R24, 0x1, 0x1c1f ;  /* 0x003c1f0018407f89 */ /* 0x000fe200000e0000 */
[----:B------:R-:W-:-:S02]  /*e5c0*/  ISETP.GE.OR P0, PT, R5, R0, P0 ;  /* 0x000000000500720c */ /* 0x000fc40000706670 */
[----:B------:R-:W-:Y:S01]  /*e5d0*/  LEA.HI.X R25, R12, UR7, R7, 0x2, P3 ;  /* 0x000000070c197c11 */ /* 0x000fe200098f1407 */
[----:B------:R-:W-:Y:S01]  /*e5e0*/  STSM.16.M88.4 [R70], R8 ;  /* 0x0000000846007844 */ /* 0x000fe20000000200 */
[----:B------:R-:W-:Y:S02]  /*e5f0*/  MOV R62, R62 ;  /* 0x0000003e003e7202 */ /* 0x000fe40000000f00 */
[----:B------:R-:W-:Y:S01]  /*e600*/  F2FP.BF16.F32.PACK_AB R4, R81, R80 ;  /* 0x000000505104723e */ /* 0x000fe200000010ff */
[----:B------:R-:W0:Y:S01]  /*e610*/  SHFL.IDX PT, R55, R25, RZ, 0x1c1f ;  /* 0x001c1fff19377589 */ /* 0x000e2200000e0000 */
[----:B------:R-:W-:Y:S02]  /*e620*/  F2FP.BF16.F32.PACK_AB R5, R124, R123 ;  /* 0x0000007b7c05723e */ /* 0x000fe400000010ff */
[----:B------:R-:W-:Y:S01]  /*e630*/  F2FP.BF16.F32.PACK_AB R6, R85, R84 ;  /* 0x000000545506723e */ /* 0x000fe200000010ff */
[----:B------:R-:W1:Y:S01]  /*e640*/  SHFL.IDX PT, R65, R25, 0x1, 0x1c1f ;  /* 0x003c1f0019417f89 */ /* 0x000e6200000e0000 */
[----:B------:R-:W-:-:S02]  /*e650*/  F2FP.BF16.F32.PACK_AB R7, R125, R122 ;  /* 0x0000007a7d07723e */ /* 0x000fc400000010ff */
[----:B------:R-:W-:Y:S02]  /*e660*/  MOV R58, R58 ;  /* 0x0000003a003a7202 */ /* 0x000fe40000000f00 */
[----:B------:R-:W-:Y:S01]  /*e670*/  F2FP.BF16.F32.PACK_AB R12, R89, R88 ;  /* 0x00000058590c723e */ /* 0x000fe200000010ff */
[----:B------:R-:W-:Y:S01]  /*e680*/  STSM.16.M88.4 [R62], R4 ;  /* 0x000000043e007844 */ /* 0x000fe20000000200 */
        /* <DEDUP_REMOVED lines=8> */
[----:B------:R-:W-:Y:S01]  /*e710*/  F2FP.BF16.F32.PACK_AB R112, R113, R112 ;  /* 0x000000707170723e */ /* 0x000fe200000010ff */
[----:B------:R-:W-:Y:S01]  /*e720*/  STSM.16.M88.4 [R150], R96 ;  /* 0x0000006096007844 */ /* 0x000fe20000000200 */
[----:B------:R-:W-:Y:S02]  /*e730*/  F2FP.BF16.F32.PACK_AB R106, R109, R108 ;  /* 0x0000006c6d6a723e */ /* 0x000fe400000010ff */
[----:B------:R-:W-:-:S02]  /*e740*/  F2FP.BF16.F32.PACK_AB R107, R111, R110 ;  /* 0x0000006e6f6b723e */ /* 0x000fc400000010ff */
        /* <DEDUP_REMOVED lines=8> */
[----:B------:R-:W-:Y:S01]  /*e7d0*/  LOP3.LUT R42, R43, 0x380, RZ, 0xc0, !PT ;  /* 0x000003802b2a7812 */ /* 0x000fe200078ec0ff */
[----:B------:R-:W-:Y:S01]  /*e7e0*/  BAR.SYNC.DEFER_BLOCKING 0x1, 0x100 ;  /* 0x0044000000007b1d */ /* 0x000fe20000010000 */
[----:B------:R-:W-:Y:S02]  /*e7f0*/  SHF.R.U64 R40, R40, 0x3, RZ ;  /* 0x0000000328287819 */ /* 0x000fe400000012ff */
[----:B------:R-:W-:Y:S02]  /*e800*/  SHF.R.U64 R42, R42, 0x3, RZ ;  /* 0x000000032a2a7819 */ /* 0x000fe400000012ff */
[----:B------:R-:W-:Y:S01]  /*e810*/  LOP3.LUT R40, R40, R41, RZ, 0x3c, !PT ;  /* 0x0000002928287212 */ /* 0x000fe200078e3cff */
[--C-:B------:R-:W-:Y:S01]  /*e820*/  IMAD.X R41, RZ, RZ, R49.reuse, P4 ;  /* 0x000000ffff297224 */ /* 0x100fe200020e0631 */
[----:B------:R-:W-:Y:S02]  /*e830*/  IADD3 R45, P6, R48, 0x3000, RZ ;  /* 0x00003000302d7810 */ /* 0x000fe40007fde0ff */
[----:B------:R-:W-:Y:S01]  /*e840*/  LOP3.LUT R42, R42, R43, RZ, 0x3c, !PT ;  /* 0x0000002b2a2a7212 */ /* 0x000fe200078e3cff */
[----:B------:R-:W-:Y:S01]  /*e850*/  IMAD.X R43, RZ, RZ, R49, P5 ;  /* 0x000000ffff2b7224 */ /* 0x000fe200028e0631 */
[----:B------:R-:W-:-:S02]  /*e860*/  LOP3.LUT R44, R45, 0x380, RZ, 0xc0, !PT ;  /* 0x000003802d2c7812 */ /* 0x000fc400078ec0ff */
[----:B------:R-:W-:Y:S02]  /*e870*/  LOP3.LUT R20, R35, 0x380, RZ, 0xc0, !PT ;  /* 0x0000038023147812 */ /* 0x000fe400078ec0ff */
[----:B------:R-:W-:Y:S02]  /*e880*/  IADD3 R37, P5, R48, 0x9000, RZ ;  /* 0x0000900030257810 */ /* 0x000fe40007fbe0ff */
[----:B------:R-:W-:Y:S01]  /*e890*/  SHF.R.U64 R44, R44, 0x3, RZ ;  /* 0x000000032c2c7819 */ /* 0x000fe200000012ff */
[----:B------:R-:W-:Y:S01]  /*e8a0*/  UIMAD UR5, UR10, UR8, URZ ;  /* 0x000000080a0572a4 */ /* 0x000fe2000f8e023f */
[----:B------:R-:W-:Y:S02]  /*e8b0*/  SHF.R.U64 R20, R20, 0x3, RZ ;  /* 0x0000000314147819 */ /* 0x000fe400000012ff */
[----:B------:R-:W-:Y:S02]  /*e8c0*/  LOP3.LUT R36, R37, 0x380, RZ, 0xc0, !PT ;  /* 0x0000038025247812 */ /* 0x000fe400078ec0ff */
[----:B------:R-:W-:Y:S01]  /*e8d0*/  LOP3.LUT R44, R44, R45, RZ, 0x3c, !PT ;  /* 0x0000002d2c2c7212 */ /* 0x000fe200078e3cff */
[----:B0-----:R0:W-:Y:S01]  /*e8e0*/  @!P2 ST.E desc[UR14][R54.64], R3 ;  /* 0x000000033600a985 */ /* 0x0011e2000c10190e */
[----:B------:R-:W-:Y:S01]  /*e8f0*/  LOP3.LUT R20, R20, R35, RZ, 0x3c, !PT ;  /* 0x0000002314147212 */ /* 0x000fe200078e3cff */
[----:B------:R-:W-:Y:S01]  /*e900*/  IMAD.X R45, RZ, RZ, R49, P6 ;  /* 0x000000ffff2d7224 */ /* 0x000fe200030e0631 */
[----:B------:R-:W-:Y:S01]  /*e910*/  SHF.R.U64 R36, R36, 0x3, RZ ;  /* 0x0000000324247819 */ /* 0x000fe200000012ff */
[----:B-1----:R1:W-:Y:S01]  /*e920*/  @!P0 ST.E desc[UR14][R64.64], R2 ;  /* 0x0000000240008985 */ /* 0x0023e2000c10190e */
[C---:B------:R-:W-:Y:S01]  /*e930*/  IADD3 R35, P4, R48.reuse, 0x8000, RZ ;  /* 0x0000800030237810 */ /* 0x040fe20007f9e0ff */
[----:B------:R-:W-:Y:S01]  /*e940*/  UIMAD.WIDE.U32 UR6, UR11, UR8, URZ ;  /* 0x000000080b0672a5 */ /* 0x000fe2000f8e003f */
[----:B------:R-:W-:Y:S01]  /*e950*/  IADD3 R39, P6, R48, 0xa000, RZ ;  /* 0x0000a00030277810 */ /* 0x000fe20007fde0ff */
[----:B------:R2:W5:Y:S01]  /*e960*/  LD.E.128 R24, desc[UR14][R40.64] ;  /* 0x0000000e28187980 */ /* 0x000562000c101d00 */
[----:B------:R-:W-:Y:S01]  /*e970*/  UIMAD UR5, UR11, UR9, UR5 ;  /* 0x000000090b0572a4 */ /* 0x000fe2000f8e0205 */
[----:B------:R-:W-:Y:S01]  /*e980*/  LOP3.LUT R36, R36, R37, RZ, 0x3c, !PT ;  /* 0x0000002524247212 */ /* 0x000fe200078e3cff */
[----:B0-----:R-:W0:Y:S01]  /*e990*/  @P1 LDC R3, c[0x0][0xbec] ;  /* 0x0002fb00ff031b82 */ /* 0x001e220000000800 */
[----:B------:R3:W5:Y:S01]  /*e9a0*/  LD.E.128 R60, desc[UR14][R28.64] ;  /* 0x0000000e1c3c7980 */ /* 0x000762000c101d00 */
[----:B------:R-:W-:Y:S01]  /*e9b0*/  ULDC.64 UR10, c[0x0][0xaf0] ;  /* 0x0002bc00000a7ab9 */ /* 0x000fe20000000a00 */
[----:B------:R-:W-:Y:S01]  /*e9c0*/  LOP3.LUT R34, R35, 0x380, RZ, 0xc0, !PT ;  /* 0x0000038023227812 */ /* 0x000fe200078ec0ff */
[----:B-1----:R-:W-:Y:S01]  /*e9d0*/  IMAD R2, R192, 0x20, R195 ;  /* 0x00000020c0027824 */ /* 0x002fe200078e02c3 */
[----:B------:R-:W-:Y:S01]  /*e9e0*/  LOP3.LUT R38, R39, 0x380, RZ, 0xc0, !PT ;  /* 0x0000038027267812 */ /* 0x000fe200078ec0ff */
[----:B------:R1:W5:Y:S01]  /*e9f0*/  LD.E.128 R68, desc[UR14][R20.64] ;  /* 0x0000000e14447980 */ /* 0x000362000c101d00 */
[----:B------:R-:W-:Y:S01]  /*ea00*/  LOP3.LUT R37, R48, 0x380, RZ, 0xc0, !PT ;  /* 0x0000038030257812 */ /* 0x000fe200078ec0ff */
[----:B--2---:R-:W2:Y:S01]  /*ea10*/  @P1 LDC R41, c[0x0][0xbf0] ;  /* 0x0002fc00ff291b82 */ /* 0x004ea20000000800 */
[----:B------:R-:W-:Y:S01]  /*ea20*/  UIMAD UR8, UR12, UR10, URZ ;  /* 0x0000000a0c0872a4 */ /* 0x000fe2000f8e023f */
[----:B------:R-:W-:Y:S01]  /*ea30*/  SHF.R.U64 R34, R34, 0x3, RZ ;  /* 0x0000000322227819 */ /* 0x000fe200000012ff */
[----:B---3--:R-:W-:Y:S01]  /*ea40*/  VIADD R28, R2, UR39 ;  /* 0x00000027021c7c36 */ /* 0x008fe20008000000 */
[----:B------:R-:W-:Y:S01]  /*ea50*/  UIADD3 UR7, UR7, UR5, URZ ;  /* 0x0000000507077290 */ /* 0x000fe2000fffe03f */
[----:B------:R-:W-:Y:S01]  /*ea60*/  SHF.R.U64 R38, R38, 0x3, RZ ;  /* 0x0000000326267819 */ /* 0x000fe200000012ff */
[----:B------:R-:W-:Y:S01]  /*ea70*/  UIMAD UR5, UR13, UR11, UR8 ;  /* 0x0000000b0d0572a4 */ /* 0x000fe2000f8e0208 */
[----:B------:R-:W-:Y:S01]  /*ea80*/  SHF.R.U64 R37, R37, 0x3, RZ ;  /* 0x0000000325257819 */ /* 0x000fe200000012ff */
[----:B-1----:R-:W-:Y:S01]  /*ea90*/  IMAD.MOV.U32 R21, RZ, RZ, R28 ;  /* 0x000000ffff157224 */ /* 0x002fe200078e001c */
[----:B------:R-:W-:Y:S01]  /*eaa0*/  UIMAD.WIDE.U32 UR6, UR13, UR10, UR6 ;  /* 0x0000000a0d0672a5 */ /* 0x000fe2000f8e0006 */
[----:B------:R-:W-:Y:S01]  /*eab0*/  LOP3.LUT R34, R34, R35, RZ, 0x3c, !PT ;  /* 0x0000002322227212 */ /* 0x000fe200078e3cff */
[--C-:B------:R-:W-:Y:S01]  /*eac0*/  IMAD.X R35, RZ, RZ, R49.reuse, P4 ;  /* 0x000000ffff237224 */ /* 0x100fe200020e0631 */
[----:B------:R-:W-:Y:S01]  /*ead0*/  LOP3.LUT R38, R38, R39, RZ, 0x3c, !PT ;  /* 0x0000002726267212 */ /* 0x000fe200078e3cff */
[----:B------:R-:W5:Y:S01]  /*eae0*/  LD.E.128 R8, desc[UR14][R42.64] ;  /* 0x0000000e2a087980 */ /* 0x000f62000c101d00 */
[----:B------:R-:W-:Y:S01]  /*eaf0*/  LOP3.LUT R48, R37, R48, RZ, 0x3c, !PT ;  /* 0x0000003025307212 */ /* 0x000fe200078e3cff */
[----:B0-----:R-:W-:Y:S01]  /*eb00*/  @P1 IMAD.HI.U32 R2, R28, R3, RZ ;  /* 0x000000031c021227 */ /* 0x001fe200078e00ff */
[----:B------:R-:W-:Y:S01]  /*eb10*/  UIADD3 UR5, UR7, UR5, URZ ;  /* 0x0000000507057290 */ /* 0x000fe2000fffe03f */
[----:B------:R-:W5:Y:S01]  /*eb20*/  LD.E.128 R4, desc[UR14][R44.64] ;  /* 0x0000000e2c047980 */ /* 0x000f62000c101d00 */
[----:B------:R-:W-:Y:S01]  /*eb30*/  ULDC.64 UR8, c[0x0][0xae0] ;  /* 0x0002b80000087ab9 */ /* 0x000fe20000000a00 */
[----:B------:R-:W-:-:S02]  /*eb40*/  IMAD.X R37, RZ, RZ, R49, P5 ;  /* 0x000000ffff257224 */ /* 0x000fc400028e0631 */
[----:B------:R-:W-:Y:S01]  /*eb50*/  IMAD.X R39, RZ, RZ, R49, P6 ;  /* 0x000000ffff277224 */ /* 0x000fe200030e0631 */
[----:B------:R0:W5:Y:S01]  /*eb60*/  LD.E.128 R56, desc[UR14][R30.64] ;  /* 0x0000000e1e387980 */ /* 0x000162000c101d00 */
[----:B--2---:R-:W-:Y:S01]  /*eb70*/  @P1 SHF.R.U32.HI R21, RZ, R41, R2 ;  /* 0x00000029ff151219 */ /* 0x004fe20000011602 */
[----:B------:R-:W-:Y:S02]  /*eb80*/  IMAD.U32 R3, RZ, RZ, UR7 ;  /* 0x00000007ff037e24 */ /* 0x000fe4000f8e00ff */
[----:B------:R-:W5:Y:S01]  /*eb90*/  LD.E.128 R48, desc[UR14][R48.64] ;  /* 0x0000000e30307980 */ /* 0x000f62000c101d00 */
[--C-:B------:R-:W-:Y:S01]  /*eba0*/  SHF.R.S32.HI R20, RZ, 0x1f, R21.reuse ;  /* 0x0000001fff147819 */ /* 0x100fe20000011415 */
[----:B------:R-:W-:Y:S02]  /*ebb0*/  IMAD.MOV R29, RZ, RZ, -R21 ;  /* 0x000000ffff1d7224 */ /* 0x000fe400078e0a15 */
[----:B------:R1:W5:Y:S02]  /*ebc0*/  LD.E.128 R12, desc[UR14][R32.64] ;  /* 0x0000000e200c7980 */ /* 0x000364000c101d00 */
[----:B------:R-:W-:-:S02]  /*ebd0*/  IMAD R20, R20, UR8, RZ ;  /* 0x0000000814147c24 */ /* 0x000fc4000f8e02ff */
[----:B------:R-:W-:Y:S01]  /*ebe0*/  IMAD R29, R52, R29, R28 ;  /* 0x0000001d341d7224 */ /* 0x000fe200078e021c */
[----:B------:R2:W5:Y:S01]  /*ebf0*/  LD.E.128 R80, desc[UR14][R34.64] ;  /* 0x0000000e22507980 */ /* 0x000562000c101d00 */
[----:B------:R-:W-:Y:S01]  /*ec00*/  IMAD.U32 R2, RZ, RZ, UR6 ;  /* 0x00000006ff027e24 */ /* 0x000fe2000f8e00ff */
[----:B------:R-:W-:Y:S01]  /*ec10*/  ULDC.64 UR6, c[0x0][0xad8] ;  /* 0x0002b60000067ab9 */ /* 0x000fe20000000a00 */
[----:B------:R-:W-:Y:S01]  /*ec20*/  IMAD.U32 R3, RZ, RZ, UR5 ;  /* 0x00000005ff037e24 */ /* 0x000fe2000f8e00ff */
[----:B------:R2:W5:Y:S01]  /*ec30*/  LD.E.128 R76, desc[UR14][R36.64] ;  /* 0x0000000e244c7980 */ /* 0x000562000c101d00 */
[----:B0-----:R-:W-:-:S03]  /*ec40*/  IMAD R31, R21, UR9, R20 ;  /* 0x00000009151f7c24 */ /* 0x001fc6000f8e0214 */
[----:B------:R2:W5:Y:S01]  /*ec50*/  LD.E.128 R72, desc[UR14][R38.64] ;  /* 0x0000000e26487980 */ /* 0x000562000c101d00 */
[----:B------:R-:W-:-:S03]  /*ec60*/  SHF.R.S32.HI R20, RZ, 0x1f, R29 ;  /* 0x0000001fff147819 */ /* 0x000fc6000001141d */
[----:B------:R2:W5:Y:S01]  /*ec70*/  LD.E.128 R64, desc[UR14][R46.64] ;  /* 0x0000000e2e407980 */ /* 0x000562000c101d00 */
[----:B------:R-:W-:Y:S01]  /*ec80*/  IMAD.WIDE.U32 R2, R21, UR8, R2 ;  /* 0x0000000815027c25 */ /* 0x000fe2000f8e0002 */
        /* <DEDUP_REMOVED lines=8> */
[----:B-1----:R-:W-:Y:S02]  /*ed10*/  VIADD R33, R195, UR39 ;  /* 0x00000027c3217c36 */ /* 0x002fe40008000000 */
        /* <DEDUP_REMOVED lines=13> */
[----:B------:R2:W1:Y:S01]  /*edf0*/  SHFL.IDX PT, R28, R30, RZ, 0x181f ;  /* 0x00181fff1e1c7589 */ /* 0x00046200000e0000 */
        /* <DEDUP_REMOVED lines=8> */
[----:B------:R-:W-:-:S09]  /*ee80*/  ISETP.GE.AND P2, PT, R23, UR5, PT ;  /* 0x0000000517007c0c */ /* 0x000fd2000bf46270 */
[CC--:B-1----:R-:W-:Y:S02]  /*ee90*/  @!P4 LEA R2, P6, R19.reuse, R28.reuse, 0x1 ;  /* 0x0000001c1302c211 */ /* 0x0c2fe400078c08ff */
[C---:B------:R-:W-:Y:S02]  /*eea0*/  @!P3 LEA R20, P5, R22.reuse, R28, 0x1 ;  /* 0x0000001c1614b211 */ /* 0x040fe400078a08ff */
[----:B0-----:R-:W-:Y:S02]  /*eeb0*/  @!P4 LEA.HI.X R3, R19, R16, R204, 0x1, P6 ;  /* 0x000000101303c211 */ /* 0x001fe400030f0ccc */
[C---:B------:R-:W-:Y:S02]  /*eec0*/  @!P2 LEA R28, P6, R23.reuse, R28, 0x1 ;  /* 0x0000001c171ca211 */ /* 0x040fe400078c08ff */
[-C--:B------:R-:W-:Y:S01]  /*eed0*/  @!P3 LEA.HI.X R21, R22, R16.reuse, R203, 0x1, P5 ;  /* 0x000000101615b211 */ /* 0x080fe200028f0ccb */
[----:B-----5:R3:W-:Y:S01]  /*eee0*/  @!P4 ST.E.128 desc[UR6][R2.64], R48 ;  /* 0x000000300200c985 */ /* 0x0207e2000c101d06 */
[----:B------:R-:W-:-:S03]  /*eef0*/  @!P2 LEA.HI.X R29, R23, R16, R202, 0x1, P6 ;  /* 0x00000010171da211 */ /* 0x000fc600030f0cca */
[----:B------:R3:W-:Y:S04]  /*ef00*/  @!P3 ST.E.128 desc[UR6][R20.64], R68 ;  /* 0x000000441400b985 */ /* 0x0007e8000c101d06 */
[----:B------:R3:W-:Y:S02]  /*ef10*/  @!P2 ST.E.128 desc[UR6][R28.64], R80 ;  /* 0x000000501c00a985 */ /* 0x0007e4000c101d06 */
.L_x_4622:
[----:B------:R-:W-:Y:S05]  /*ef20*/  BSYNC B1 ;  /* 0x0000000000017941 */ /* 0x000fea0003800000 */
.L_x_4621:
[----:B0-----:R0:W4:Y:S01]  /*ef30*/  SHFL.IDX PT, R16, R31, 0x1, 0x181f ;  /* 0x00381f001f107f89 */ /* 0x00112200000e0000 */
[----:B------:R-:W-:Y:S03]  /*ef40*/  BSSY B1, `(.L_x_4623) ;  /* 0x0000011000017945 */ /* 0x000fe60003800000 */
[----:B-1-3--:R0:W1:Y:S01]  /*ef50*/  SHFL.IDX PT, R28, R30, 0x1, 0x181f ;  /* 0x00381f001e1c7f89 */ /* 0x00a06200000e0000 */
[----:B------:R-:W-:Y:S05]  /*ef60*/  @P1 BRA `(.L_x_4624) ;  /* 0x0000000000381947 */ /* 0x000fea0003800000 */
[----:B------:R-:W-:Y:S01]  /*ef70*/  ULDC UR5, c[0x0][0xac8] ;  /* 0x0002b20000057ab9 */ /* 0x000fe20000000800 */
[----:B------:R-:W-:Y:S01]  /*ef80*/  ULDC.64 UR6, c[0x0][0x208] ;  /* 0x0000820000067ab9 */ /* 0x000fe20000000a00 */
[----:B------:R-:W-:Y:S02]  /*ef90*/  ISETP.GE.AND P4, PT, R19, UR5, PT ;  /* 0x0000000513007c0c */ /* 0x000fe4000bf86270 */
[----:B------:R-:W-:Y:S02]  /*efa0*/  ISETP.GE.AND P5, PT, R22, UR5, PT ;  /* 0x0000000516007c0c */ /* 0x000fe4000bfa6270 */
[----:B------:R-:W-:-:S09]  /*efb0*/  ISETP.GE.AND P6, PT, R23, UR5, PT ;  /* 0x0000000517007c0c */ /* 0x000fd2000bfc6270 */
[-C--:B-1----:R-:W-:Y:S02]  /*efc0*/  @!P4 LEA R2, P1, R19, R28.reuse, 0x1 ;  /* 0x0000001c1302c211 */ /* 0x082fe400078208ff */
[CC--:B------:R-:W-:Y:S02]  /*efd0*/  @!P5 LEA R20, P2, R22.reuse, R28.reuse, 0x1 ;  /* 0x0000001c1614d211 */ /* 0x0c0fe400078408ff */
[----:B------:R-:W-:Y:S02]  /*efe0*/  @!P6 LEA R28, P3, R23, R28, 0x1 ;  /* 0x0000001c171ce211 */ /* 0x000fe400078608ff */
[-C--:B----4-:R-:W-:Y:S02]  /*eff0*/  @!P4 LEA.HI.X R3, R19, R16.reuse, R204, 0x1, P1 ;  /* 0x000000101303c211 */ /* 0x090fe400008f0ccc */
[-C--:B------:R-:W-:Y:S02]  /*f000*/  @!P5 LEA.HI.X R21, R22, R16.reuse, R203, 0x1, P2 ;  /* 0x000000101615d211 */ /* 0x080fe400010f0ccb */
[----:B------:R-:W-:Y:S01]  /*f010*/  @!P6 LEA.HI.X R29, R23, R16, R202, 0x1, P3 ;  /* 0x00000010171de211 */ /* 0x000fe200018f0cca */
[----:B-----5:R3:W-:Y:S04]  /*f020*/  @!P4 ST.E.128 desc[UR6][R2.64], R24 ;  /* 0x000000180200c985 */ /* 0x0207e8000c101d06 */
[----:B------:R3:W-:Y:S04]  /*f030*/  @!P5 ST.E.128 desc[UR6][R20.64], R60 ;  /* 0x0000003c1400d985 */ /* 0x0007e8000c101d06 */
[----:B------:R3:W-:Y:S02]  /*f040*/  @!P6 ST.E.128 desc[UR6][R28.64], R76 ;  /* 0x0000004c1c00e985 */ /* 0x0007e4000c101d06 */
.L_x_4624:
[----:B------:R-:W-:Y:S05]  /*f050*/  BSYNC B1 ;  /* 0x0000000000017941 */ /* 0x000fea0003800000 */
.L_x_4623:
        /* <DEDUP_REMOVED lines=8> */
[----:B------:R-:W-:-:S09]  /*f0e0*/  ISETP.GE.AND P5, PT, R23, UR5, PT ;  /* 0x0000000517007c0c */ /* 0x000fd2000bfa6270 */
[-C--:B---3--:R-:W-:Y:S02]  /*f0f0*/  @!P3 LEA R2, P0, R19, R24.reuse, 0x1 ;  /* 0x000000181302b211 */ /* 0x088fe400078008ff */
[CC--:B------:R-:W-:Y:S02]  /*f100*/  @!P4 LEA R20, P1, R22.reuse, R24.reuse, 0x1 ;  /* 0x000000181614c211 */ /* 0x0c0fe400078208ff */
[----:B------:R-:W-:Y:S02]  /*f110*/  @!P5 LEA R24, P2, R23, R24, 0x1 ;  /* 0x000000181718d211 */ /* 0x000fe400078408ff */
[-C--:B0-----:R-:W-:Y:S02]  /*f120*/  @!P3 LEA.HI.X R3, R19, R16.reuse, R204, 0x1, P0 ;  /* 0x000000101303b211 */ /* 0x081fe400000f0ccc */
[-C--:B------:R-:W-:Y:S02]  /*f130*/  @!P4 LEA.HI.X R21, R22, R16.reuse, R203, 0x1, P1 ;  /* 0x000000101615c211 */ /* 0x080fe400008f0ccb */
[----:B------:R-:W-:Y:S01]  /*f140*/  @!P5 LEA.HI.X R25, R23, R16, R202, 0x1, P2 ;  /* 0x000000101719d211 */ /* 0x000fe200010f0cca */
[----:B------:R0:W-:Y:S04]  /*f150*/  @!P3 ST.E.128 desc[UR6][R2.64], R8 ;  /* 0x000000080200b985 */ /* 0x0001e8000c101d06 */
[----:B------:R0:W-:Y:S04]  /*f160*/  @!P4 ST.E.128 desc[UR6][R20.64], R56 ;  /* 0x000000381400c985 */ /* 0x0001e8000c101d06 */
[----:B------:R0:W-:Y:S02]  /*f170*/  @!P5 ST.E.128 desc[UR6][R24.64], R72 ;  /* 0x000000481800d985 */ /* 0x0001e4000c101d06 */
.L_x_4626:
[----:B------:R-:W-:Y:S05]  /*f180*/  BSYNC B1 ;  /* 0x0000000000017941 */ /* 0x000fea0003800000 */
.L_x_4625:
[----:B0-----:R-:W-:Y:S01]  /*f190*/  VIADD R3, R33, 0x60 ;  /* 0x0000006021037836 */ /* 0x001fe20000000000 */
[----:B--2-4-:R-:W4:Y:S04]  /*f1a0*/  SHFL.IDX PT, R31, R31, 0x3, 0x181f ;  /* 0x00781f001f1f7f89 */ /* 0x014f2800000e0000 */
[----:B------:R-:W-:Y:S01]  /*f1b0*/  ISETP.GE.AND P0, PT, R3, R0, PT ;  /* 0x000000000300720c */ /* 0x000fe20003f06270 */
[----:B------:R-:W0:-:S12]  /*f1c0*/  SHFL.IDX PT, R30, R30, 0x3, 0x181f ;  /* 0x00781f001e1e7f89 */ /* 0x000e1800000e0000 */
[----:B------:R-:W-:Y:S05]  /*f1d0*/  @P0 BRA `(.L_x_4627) ;  /* 0x0000000c00040947 */ /* 0x000fea0003800000 */
[----:B------:R-:W-:Y:S01]  /*f1e0*/  ULDC UR5, c[0x0][0xac8] ;  /* 0x0002b20000057ab9 */ /* 0x000fe20000000800 */
[----:B------:R-:W-:Y:S01]  /*f1f0*/  ULDC.64 UR6, c[0x0][0x208] ;  /* 0x0000820000067ab9 */ /* 0x000fe20000000a00 */
[----:B------:R-:W-:Y:S02]  /*f200*/  ISETP.GE.AND P2, PT, R19, UR5, PT ;  /* 0x0000000513007c0c */ /* 0x000fe4000bf46270 */
[----:B------:R-:W-:-:S11]  /*f210*/  ISETP.GE.AND P3, PT, R22, UR5, PT ;  /* 0x0000000516007c0c */ /* 0x000fd6000bf66270 */
[CC--:B0-----:R-:W-:Y:S02]  /*f220*/  @!P2 LEA R2, P0, R19.reuse, R30.reuse, 0x1 ;  /* 0x0000001e1302a211 */ /* 0x0c1fe400078008ff */
[C---:B------:R-:W-:Y:S02]  /*f230*/  @!P3 LEA R8, P1, R22.reuse, R30, 0x1 ;  /* 0x0000001e1608b211 */ /* 0x040fe400078208ff */
[-C--:B----4-:R-:W-:Y:S02]  /*f240*/  @!P2 LEA.HI.X R3, R19, R31.reuse, R204, 0x1, P0 ;  /* 0x0000001f1303a211 */ /* 0x090fe400000f0ccc */
[----:B------:R-:W-:Y:S02]  /*f250*/  ISETP.GE.AND P0, PT, R23, UR5, PT ;  /* 0x0000000517007c0c */ /* 0x000fe4000bf06270 */
[----:B------:R-:W-:Y:S01]  /*f260*/  @!P3 LEA.HI.X R9, R22, R31, R203, 0x1, P1 ;  /* 0x0000001f1609b211 */ /* 0x000fe200008f0ccb */
[----:B------:R0:W-:Y:S04]  /*f270*/  @!P2 ST.E.128 desc[UR6][R2.64], R4 ;  /* 0x000000040200a985 */ /* 0x0001e8000c101d06 */
[----:B------:R0:W-:Y:S06]  /*f280*/  @!P3 ST.E.128 desc[UR6][R8.64], R12 ;  /* 0x0000000c0800b985 */ /* 0x0001ec000c101d06 */
[----:B------:R-:W-:Y:S05]  /*f290*/  @P0 BRA `(.L_x_4627) ;  /* 0x0000000800d40947 */ /* 0x000fea0003800000 */
[----:B0-----:R-:W-:Y:S01]  /*f2a0*/  LEA R2, P0, R23, R30, 0x1 ;  /* 0x0000001e17027211 */ /* 0x001fe200078008ff */
[----:B------:R-:W-:-:S03]  /*f2b0*/  ULDC.64 UR6, c[0x0][0x208] ;  /* 0x0000820000067ab9 */ /* 0x000fc60000000a00 */
[----:B------:R-:W-:-:S05]  /*f2c0*/  LEA.HI.X R3, R23, R31, R202, 0x1, P0 ;  /* 0x0000001f17037211 */ /* 0x000fca00000f0cca */
[----:B------:R0:W-:Y:S01]  /*f2d0*/  ST.E.128 desc[UR6][R2.64], R64 ;  /* 0x0000004002007985 */ /* 0x0001e2000c101d06 */
[----:B------:R-:W-:Y:S05]  /*f2e0*/  BRA `(.L_x_4627) ;  /* 0x0000000800c07947 */ /* 0x000fea0003800000 */
.L_x_4620:
        /* <DEDUP_REMOVED lines=55> */
.L_x_4629:
[----:B------:R-:W-:Y:S05]  /*f660*/  BSYNC B1 ;  /* 0x0000000000017941 */ /* 0x000fea0003800000 */
.L_x_4628:
        /* <DEDUP_REMOVED lines=52> */
[----:B------:R-:W-:-:S09]  /*f9b0*/  ISETP.GE.AND P2, PT, R23, UR5, PT ;  /* 0x0000000517007c0c */ /* 0x000fd2000bf46270 */
[CC--:B-1----:R-:W-:Y:S02]  /*f9c0*/  @!P4 LEA R10, P6, R19.reuse, R2.reuse, 0x1 ;  /* 0x00000002130ac211 */ /* 0x0c2fe400078c08ff */
[C---:B------:R-:W-:Y:S02]  /*f9d0*/  @!P3 LEA R12, P5, R22.reuse, R2, 0x1 ;  /* 0x00000002160cb211 */ /* 0x040fe400078a08ff */
[----:B--2---:R-:W-:Y:S02]  /*f9e0*/  @!P4 LEA.HI.X R11, R19, R0, R204, 0x1, P6 ;  /* 0x00000000130bc211 */ /* 0x004fe400030f0ccc */
[C---:B------:R-:W-:Y:S02]  /*f9f0*/  @!P2 LEA R2, P6, R23.reuse, R2, 0x1 ;  /* 0x000000021702a211 */ /* 0x040fe400078c08ff */
[-C--:B------:R-:W-:Y:S01]  /*fa00*/  @!P3 LEA.HI.X R13, R22, R0.reuse, R203, 0x1, P5 ;  /* 0x00000000160db211 */ /* 0x080fe200028f0ccb */
[----:B------:R3:W-:Y:S01]  /*fa10*/  @!P4 ST.E.128 desc[UR6][R10.64], RZ ;  /* 0x000000ff0a00c985 */ /* 0x0007e2000c101d06 */
[----:B------:R-:W-:-:S03]  /*fa20*/  @!P2 LEA.HI.X R3, R23, R0, R202, 0x1, P6 ;  /* 0x000000001703a211 */ /* 0x000fc600030f0cca */
[----:B------:R3:W-:Y:S04]  /*fa30*/  @!P3 ST.E.128 desc[UR6][R12.64], RZ ;  /* 0x000000ff0c00b985 */ /* 0x0007e8000c101d06 */
[----:B------:R3:W-:Y:S02]  /*fa40*/  @!P2 ST.E.128 desc[UR6][R2.64], RZ ;  /* 0x000000ff0200a985 */ /* 0x0007e4000c101d06 */
.L_x_4631:
[----:B------:R-:W-:Y:S05]  /*fa50*/  BSYNC B1 ;  /* 0x0000000000017941 */ /* 0x000fea0003800000 */
.L_x_4630:
        /* <DEDUP_REMOVED lines=15> */
[----:B------:R3:W-:Y:S04]  /*fb50*/  @!P4 ST.E.128 desc[UR6][R10.64], RZ ;  /* 0x000000ff0a00c985 */ /* 0x0007e8000c101d06 */
[----:B------:R3:W-:Y:S04]  /*fb60*/  @!P5 ST.E.128 desc[UR6][R12.64], RZ ;  /* 0x000000ff0c00d985 */ /* 0x0007e8000c101d06 */
[----:B------:R3:W-:Y:S02]  /*fb70*/  @!P6 ST.E.128 desc[UR6][R2.64], RZ ;  /* 0x000000ff0200e985 */ /* 0x0007e4000c101d06 */
.L_x_4633:
[----:B------:R-:W-:Y:S05]  /*fb80*/  BSYNC B1 ;  /* 0x0000000000017941 */ /* 0x000fea0003800000 */
.L_x_4632:
        /* <DEDUP_REMOVED lines=12> */
[-C--:B0-----:R-:W-:Y:S02]  /*fc50*/  @!P3 LEA.HI.X R11, R19, R0.reuse, R204, 0x1, P0 ;  /* 0x00000000130bb211 */ /* 0x081fe400000f0ccc */
[-C--:B------:R-:W-:Y:S02]  /*fc60*/  @!P4 LEA.HI.X R13, R22, R0.reuse, R203, 0x1, P1 ;  /* 0x00000000160dc211 */ /* 0x080fe400008f0ccb */
[----:B------:R-:W-:Y:S01]  /*fc70*/  @!P5 LEA.HI.X R3, R23, R0, R202, 0x1, P2 ;  /* 0x000000001703d211 */ /* 0x000fe200010f0cca */
[----:B------:R3:W-:Y:S04]  /*fc80*/  @!P3 ST.E.128 desc[UR6][R10.64], RZ ;  /* 0x000000ff0a00b985 */ /* 0x0007e8000c101d06 */
[----:B------:R3:W-:Y:S04]  /*fc90*/  @!P4 ST.E.128 desc[UR6][R12.64], RZ ;  /* 0x000000ff0c00c985 */ /* 0x0007e8000c101d06 */
[----:B------:R3:W-:Y:S02]  /*fca0*/  @!P5 ST.E.128 desc[UR6][R2.64], RZ ;  /* 0x000000ff0200d985 */ /* 0x0007e4000c101d06 */
.L_x_4635:
[----:B------:R-:W-:Y:S05]  /*fcb0*/  BSYNC B1 ;  /* 0x0000000000017941 */ /* 0x000fea0003800000 */
.L_x_4634:
        /* <DEDUP_REMOVED lines=9> */
[----:B------:R-:W-:-:S09]  /*fd50*/  ISETP.GE.AND P5, PT, R23, UR5, PT ;  /* 0x0000000517007c0c */ /* 0x000fd2000bfa6270 */
[-C--:B--2---:R-:W-:Y:S02]  /*fd60*/  @!P3 LEA R6, P0, R19, R2.reuse, 0x1 ;  /* 0x000000021306b211 */ /* 0x084fe400078008ff */
        /* <DEDUP_REMOVED lines=8> */
.L_x_4627:
[----:B------:R-:W-:Y:S05]  /*fdf0*/  BSYNC B0 ;  /* 0x0000000000007941 */ /* 0x000fea0003800000 */
.L_x_4619:
[----:B------:R-:W-:Y:S02]  /*fe00*/  ULDC UR5, c[0x0][0xc38] ;  /* 0x00030e0000057ab9 */ /* 0x000fe40000000800 */
[----:B------:R-:W-:-:S06]  /*fe10*/  UISETP.GE.AND UP0, UPT, UR4, UR5, UPT ;  /* 0x000000050400728c */ /* 0x000fcc000bf06270 */
[----:B------:R-:W-:-:S13]  /*fe20*/  PLOP3.LUT P0, PT, PT, PT, UP0, 0x80, 0x0 ;  /* 0x000000000000781c */ /* 0x000fda0003f0f008 */
[----:B------:R-:W-:Y:S05]  /*fe30*/  @!P0 BRA `(.L_x_4636) ;  /* 0xffffff0c00e88947 */ /* 0x000fea000383ffff */
[----:B------:R-:W-:Y:S05]  /*fe40*/  EXIT ;  /* 0x000000000000794d */ /* 0x000fea0003800000 */
.L_x_4538:
[----:B------:R-:W-:-:S08]  /*fe50*/  NOP ;  /* 0x0000000000007918 */ /* 0x000fd00000000000 */
[----:B0-----:R-:W0:-:S00]  /*fe60*/  USETMAXREG.DEALLOC.CTAPOOL 0x18 ;  /* 0x00000018000079c8 */ /* 0x001e0000080e0500 */
[----:B0-----:R-:W2:Y:S01]  /*fe70*/  LDL.LU R2, [R1+0xc] ;  /* 0x00000c0001027983 */ /* 0x001ea20000300800 */
[----:B------:R-:W-:-:S05]  /*fe80*/  LOP3.LUT R0, R0, 0x3, RZ, 0xc0, !PT ;  /* 0x0000000300007812 */ /* 0x000fca00078ec0ff */
[----:B------:R-:W0:Y:S01]  /*fe90*/  S2UR UR6, SR_CTAID.X ;  /* 0x00000000000679c3 */ /* 0x000e220000002500 */
[----:B------:R-:W-:Y:S01]  /*fea0*/  IMAD.MOV.U32 R18, RZ, RZ, RZ ;  /* 0x000000ffff127224 */ /* 0x000fe200078e00ff */
[----:B------:R-:W1:Y:S02]  /*feb0*/  SHFL.IDX PT, R0, R0, RZ, 0x1f ;  /* 0x00001fff00007589 */ /* 0x000e6400000e0000 */
[----:B-1----:R-:W-:-:S04]  /*fec0*/  ISETP.NE.AND P0, PT, R0, RZ, PT ;  /* 0x000000ff0000720c */ /* 0x002fc80003f05270 */
[----:B------:R-:W0:Y:S09]  /*fed0*/  LDC R0, c[0x0][0xc38] ;  /* 0x00030e00ff007b82 */ /* 0x000e320000000800 */
[----:B------:R-:W-:Y:S06]  /*fee0*/  @P0 BAR.ARV 0x4, 0x180 ;  /* 0x0106000000000b1d */ /* 0x000fec0000002000 */
[----:B--2---:R-:W-:-:S04]  /*fef0*/  LOP3.LUT R2, R2, 0xfffffffb, RZ, 0xc0, !PT ;  /* 0xfffffffb02027812 */ /* 0x004fc800078ec0ff */
[----:B------:R-:W-:Y:S02]  /*ff00*/  @P0 LOP3.LUT R2, R2, 0x4, RZ, 0xfc, !PT ;  /* 0x0000000402020812 */ /* 0x000fe400078efcff */
[----:B0-----:R-:W-:Y:S01]  /*ff10*/  ISETP.LE.AND P0, PT, R0, UR6, PT ;  /* 0x0000000600007c0c */ /* 0x001fe2000bf03270 */
[----:B------:R-:W-:Y:S02]  /*ff20*/  IMAD.MOV.U32 R0, RZ, RZ, 0x1 ;  /* 0x00000001ff007424 */ /* 0x000fe400078e00ff */
[----:B------:R0:W-:Y:S04]  /*ff30*/  STL [R1+0xc], R2 ;  /* 0x00000c0201007387 */ /* 0x0001e80000100800 */
[----:B------:R0:W-:Y:S04]  /*ff40*/  STL [R1+0x18], RZ ;  /* 0x000018ff01007387 */ /* 0x0001e80000100800 */
[----:B------:R0:W-:Y:S02]  /*ff50*/  STL [R1+0x4], R0 ;  /* 0x0000040001007387 */ /* 0x0001e40000100800 */
        /* <DEDUP_REMOVED lines=23> */
[----:B------:R-:W-:Y:S04]  /*100d0*/  STL [R1+0x14], R3 ;  /* 0x0000140301007387 */ /* 0x000fe80000100800 */
[----:B------:R-:W-:Y:S04]  /*100e0*/  STL [R1+0x18], RZ ;  /* 0x000018ff01007387 */ /* 0x000fe80000100800 */
[----:B------:R0:W-:Y:S02]  /*100f0*/  STL [R1+0x4], R2 ;  /* 0x0000040201007387 */ /* 0x0001e40000100800 */
[----:B0-----:R-:W-:-:S02]  /*10100*/  LOP3.LUT R2, R0, 0x40, RZ, 0xfc, !PT ;  /* 0x0000004000027812 */ /* 0x001fc400078efcff */
[----:B------:R-:W-:-:S07]  /*10110*/  LOP3.LUT R0, R0, 0x80, RZ, 0xfc, !PT ;  /* 0x0000008000007812 */ /* 0x000fce00078efcff */
.L_x_4737:
        /* <DEDUP_REMOVED lines=23> */
.L_x_4638:
[----:B------:R-:W-:Y:S01]  /*10290*/  ULDC UR9, c[0x0][0xc54] ;  /* 0x0003150000097ab9 */ /* 0x000fe20000000800 */
[----:B------:R-:W-:Y:S01]  /*102a0*/  UMOV UR6, UR8 ;  /* 0x0000000800067c82 */ /* 0x000fe20008000000 */
[----:B------:R-:W-:-:S11]  /*102b0*/  UISETP.NE.AND UP0, UPT, UR9, 0x1, UPT ;  /* 0x000000010900788c */ /* 0x000fd6000bf05270 */
[----:B------:R-:W-:Y:S02]  /*102c0*/  @UP0 ULDC.64 UR10, c[0x0][0xc58] ;  /* 0x00031600000a0ab9 */ /* 0x000fe40000000a00 */
[----:B------:R-:W-:-:S04]  /*102d0*/  UIMAD.WIDE.U32 UR4, UR8, UR10, URZ ;  /* 0x0000000a080472a5 */ /* 0x000fc8000f8e003f */
[----:B------:R-:W-:-:S04]  /*102e0*/  @UP0 USHF.R.U32.HI UR6, URZ, UR11, UR5 ;  /* 0x0000000b3f060299 */ /* 0x000fc80008011605 */
[----:B------:R-:W-:-:S12]  /*102f0*/  UIMAD UR4, UR6, UR9, URZ ;  /* 0x00000009060472a4 */ /* 0x000fd8000f8e023f */
.L_x_4639:
        /* <DEDUP_REMOVED lines=48> */
.L_x_4641:
[----:B------:R-:W-:-:S11]  /*10600*/  UISETP.NE.AND UP0, UPT, UR5, 0x1, UPT ;  /* 0x000000010500788c */ /* 0x000fd6000bf05270 */
[----:B------:R-:W-:Y:S02]  /*10610*/  @UP0 ULDC.64 UR12, c[0x0][0x9e8] ;  /* 0x00027a00000c0ab9 */ /* 0x000fe40000000a00 */
[----:B------:R-:W-:-:S04]  /*10620*/  UIMAD.WIDE.U32 UR8, UR10, UR12, URZ ;  /* 0x0000000c0a0872a5 */ /* 0x000fc8000f8e003f */
[----:B------:R-:W-:-:S12]  /*10630*/  @UP0 USHF.R.U32.HI UR10, URZ, UR13, UR9 ;  /* 0x0000000d3f0a0299 */ /* 0x000fd80008011609 */
.L_x_4642:
[----:B------:R-:W-:-:S04]  /*10640*/  UIMAD UR10, UR10, UR5, UR5 ;  /* 0x000000050a0a72a4 */ /* 0x000fc8000f8e0205 */
[----:B------:R-:W-:-:S04]  /*10650*/  UISETP.LT.AND UP0, UPT, UR4, UR10, UPT ;  /* 0x0000000a0400728c */ /* 0x000fc8000bf01270 */
[----:B------:R-:W-:-:S12]  /*10660*/  USEL UR4, UR4, UR10, UP0 ;  /* 0x0000000a04047287 */ /* 0x000fd80008000000 */
.L_x_4640:
[----:B------:R-:W-:Y:S02]  /*10670*/  UIMAD UR8, UR15, UR7, 0x5f ;  /* 0x0000005f0f0874a4 */ /* 0x000fe4000f8e0207 */
[----:B------:R-:W-:Y:S02]  /*10680*/  UIADD3 UR10, UR4, 0x5f, URZ ;  /* 0x0000005f040a7890 */ /* 0x000fe4000fffe03f */
[----:B------:R-:W-:Y:S02]  /*10690*/  UIMAD.WIDE UR8, UR8, 0x2aaaaaab, URZ ;  /* 0x2aaaaaab080878a5 */ /* 0x000fe4000f8e023f */
[----:B------:R-:W-:Y:S01]  /*106a0*/  UIMAD.WIDE UR10, UR10, 0x2aaaaaab, URZ ;  /* 0x2aaaaaab0a0a78a5 */ /* 0x000fe2000f8e023f */
[----:B------:R-:W-:Y:S01]  /*106b0*/  @UP1 ULDC UR12, c[0x0][0x44c] ;  /* 0x00011300000c1ab9 */ /* 0x000fe20000000800 */
[----:B------:R-:W-:Y:S02]  /*106c0*/  UIMAD UR7, UR15, UR7, -UR6 ;  /* 0x000000070f0772a4 */ /* 0x000fe4000f8e0a06 */
[----:B------:R-:W-:-:S02]  /*106d0*/  UIMAD.WIDE.U32 UR12, UR43, UR12, URZ ;  /* 0x0000000c2b0c72a5 */ /* 0x000fc4000f8e003f */
[----:B------:R-:W-:Y:S02]  /*106e0*/  USHF.R.U32.HI UR6, URZ, 0x1f, UR9 ;  /* 0x0000001f3f067899 */ /* 0x000fe40008011609 */
[----:B------:R-:W-:Y:S01]  /*106f0*/  USHF.R.U32.HI UR4, URZ, 0x1f, UR11 ;  /* 0x0000001f3f047899 */ /* 0x000fe2000801160b */
[----:B------:R-:W-:Y:S01]  /*10700*/  @UP1 ULDC UR16, c[0x0][0x450] ;  /* 0x0001140000101ab9 */ /* 0x000fe20000000800 */
[----:B------:R-:W-:Y:S01]  /*10710*/  UMOV UR14, UR43 ;  /* 0x0000002b000e7c82 */ /* 0x000fe20008000000 */
[----:B------:R-:W-:Y:S02]  /*10720*/  @UP1 USHF.R.U32.HI UR14, URZ, UR16, UR13 ;  /* 0x000000103f0e1299 */ /* 0x000fe4000801160d */
[----:B------:R-:W-:Y:S02]  /*10730*/  ULEA.HI.SX32 UR9, UR9, UR6, 0x1c ;  /* 0x0000000609097291 */ /* 0x000fe4000f8fe23f */
[----:B------:R-:W-:Y:S02]  /*10740*/  ULEA.HI.SX32 UR4, UR11, UR4, 0x1c ;  /* 0x000000040b047291 */ /* 0x000fe4000f8fe23f */
[----:B------:R-:W-:-:S02]  /*10750*/  UIADD3 UR6, UR7, UR14, URZ ;  /* 0x0000000e07067290 */ /* 0x000fc4000fffe03f */
[----:B------:R-:W-:Y:S01]  /*10760*/  UISETP.LT.AND UP0, UPT, UR9, UR4, UPT ;  /* 0x000000040900728c */ /* 0x000fe2000bf01270 */
[----:B------:R-:W-:Y:S02]  /*10770*/  ULDC UR8, c[0x0][0x9dc] ;  /* 0x0002770000087ab9 */ /* 0x000fe40000000800 */
[----:B------:R-:W-:Y:S02]  /*10780*/  UIADD3 UR8, UR6, -UR8, URZ ;  /* 0x8000000806087290 */ /* 0x000fe4000fffe03f */
[----:B------:R-:W-:Y:S01]  /*10790*/  USEL UR41, UR9, UR4, UP0 ;  /* 0x0000000409297287 */ /* 0x000fe20008000000 */
        /* <DEDUP_REMOVED lines=12> */
.L_x_4644:
[----:B------:R-:W-:-:S11]  /*10860*/  UISETP.NE.AND UP0, UPT, UR5, 0x1, UPT ;  /* 0x000000010500788c */ /* 0x000fd6000bf05270 */
[----:B------:R-:W-:Y:S02]  /*10870*/  @UP0 ULDC.64 UR10, c[0x0][0x9e8] ;  /* 0x00027a00000a0ab9 */ /* 0x000fe40000000a00 */
[----:B------:R-:W-:-:S04]  /*10880*/  UIMAD.WIDE.U32 UR6, UR4, UR10, URZ ;  /* 0x0000000a040672a5 */ /* 0x000fc8000f8e003f */
[----:B------:R-:W-:-:S12]  /*10890*/  @UP0 USHF.R.U32.HI UR4, URZ, UR11, UR7 ;  /* 0x0000000b3f040299 */ /* 0x000fd80008011607 */
.L_x_4645:
[----:B------:R-:W-:-:S04]  /*108a0*/  UIMAD UR4, UR4, UR5, URZ ;  /* 0x00000005040472a4 */ /* 0x000fc8000f8e023f */
[----:B------:R-:W-:-:S04]  /*108b0*/  UISETP.LT.AND UP0, UPT, UR8, UR4, UPT ;  /* 0x000000040800728c */ /* 0x000fc8000bf01270 */
[----:B------:R-:W-:-:S12]  /*108c0*/  USEL UR8, UR8, UR4, !UP0 ;  /* 0x0000000408087287 */ /* 0x000fd8000c000000 */
.L_x_4643:
[----:B------:R-:W-:Y:S01]  /*108d0*/  UIMAD.WIDE UR4, UR8, 0x2aaaaaab, URZ ;  /* 0x2aaaaaab080478a5 */ /* 0x000fe2000f8e023f */
[----:B------:R-:W-:Y:S03]  /*108e0*/  BSSY B7, `(.L_x_4646) ;  /* 0x000042f000077945 */ /* 0x000fe60003800000 */
[----:B------:R-:W-:-:S04]  /*108f0*/  USHF.R.U32.HI UR4, URZ, 0x1f, UR5 ;  /* 0x0000001f3f047899 */ /* 0x000fc80008011605 */
[----:B------:R-:W-:-:S04]  /*10900*/  ULEA.HI.SX32 UR4, UR5, UR4, 0x1c ;  /* 0x0000000405047291 */ /* 0x000fc8000f8fe23f */
        /* <DEDUP_REMOVED lines=24> */
.L_x_4647:
        /* <DEDUP_REMOVED lines=20> */
.L_x_4650:
[----:B------:R-:W-:Y:S05]  /*10bd0*/  BSYNC B6 ;  /* 0x0000000000067941 */ /* 0x000fea0003800000 */
.L_x_4649:
        /* <DEDUP_REMOVED lines=20> */
.L_x_4653:
        /* <DEDUP_REMOVED lines=15> */
.L_x_4652:
[----:B------:R-:W-:Y:S05]  /*10e10*/  BSYNC B6 ;  /* 0x0000000000067941 */ /* 0x000fea0003800000 */
.L_x_4651:
[----:B------:R-:W-:Y:S01]  /*10e20*/  ULDC.64 UR4, c[0x0][0x9f8] ;  /* 0x00027e0000047ab9 */ /* 0x000fe20000000a00 */
[----:B------:R-:W2:Y:S01]  /*10e30*/  LDL.LU R0, [R1+0xc] ;  /* 0x00000c0001007983 */ /* 0x000ea20000300800 */
[----:B------:R-:W-:Y:S01]  /*10e40*/  UISETP.NE.U32.AND UP0, UPT, UR4, URZ, UPT ;  /* 0x0000003f0400728c */ /* 0x000fe2000bf05070 */
[----:B------:R-:W-:Y:S01]  /*10e50*/  IMAD.U32 R7, RZ, RZ, UR42 ;  /* 0x0000002aff077e24 */ /* 0x000fe2000f8e00ff */
[----:B------:R-:W-:Y:S02]  /*10e60*/  ULDC.64 UR6, c[0x0][0x208] ;  /* 0x0000820000067ab9 */ /* 0x000fe40000000a00 */
[----:B------:R-:W-:-:S06]  /*10e70*/  UISETP.NE.AND.EX UP0, UPT, UR5, URZ, UPT, UP0 ;  /* 0x0000003f0500728c */ /* 0x000fcc000bf05300 */
[----:B------:R-:W-:-:S05]  /*10e80*/  PLOP3.LUT P0, PT, PT, PT, UP0, 0x80, 0x0 ;  /* 0x000000000000781c */ /* 0x000fca0003f0f008 */
[----:B------:R-:W-:Y:S02]  /*10e90*/  @UP0 ULDC.64 UR4, c[0x0][0x9f8] ;  /* 0x00027e0000040ab9 */ /* 0x000fe40000000a00 */
[----:B------:R-:W-:-:S06]  /*10ea0*/  @UP0 UIMAD.WIDE UR4, UR42, 0x4, UR4 ;  /* 0x000000042a0408a5 */ /* 0x000fcc000f8e0204 */
[----:B------:R-:W-:Y:S02]  /*10eb0*/  IMAD.U32 R2, RZ, RZ, UR4 ;  /* 0x00000004ff027e24 */ /* 0x000fe4000f8e00ff */
[----:B------:R-:W-:-:S05]  /*10ec0*/  IMAD.U32 R3, RZ, RZ, UR5 ;  /* 0x00000005ff037e24 */ /* 0x000fca000f8e00ff */
[----:B------:R0:W3:Y:S01]  /*10ed0*/  @P0 LDG.E R7, desc[UR6][R2.64] ;  /* 0x0000000602070981 */ /* 0x0000e2000c1e1900 */
        /* <DEDUP_REMOVED lines=9> */
[----:B--2---:R-:W-:-:S09]  /*10f70*/  LOP3.LUT R0, R0, 0xfffffffe, RZ, 0xc0, !PT ;  /* 0xfffffffe00007812 */ /* 0x004fd200078ec0ff */
[----:B------:R-:W-:Y:S02]  /*10f80*/  @P1 LOP3.LUT R0, R0, 0x1, RZ, 0xfc, !PT ;  /* 0x0000000100001812 */ /* 0x000fe400078efcff */
[----:B---3--:R-:W-:Y:S01]  /*10f90*/  SHF.R.S32.HI R8, RZ, 0x1f, R7 ;  /* 0x0000001fff087819 */ /* 0x008fe20000011407 */
[----:B------:R0:W-:Y:S01]  /*10fa0*/  STL [R1], R7 ;  /* 0x0000000701007387 */ /* 0x0001e20000100800 */
[----:B------:R-:W-:-:S03]  /*10fb0*/  SEL R16, R7, RZ, !P1 ;  /* 0x000000ff07107207 */ /* 0x000fc60004800000 */
[----:B------:R0:W-:Y:S04]  /*10fc0*/  STL [R1+0x8], R8 ;  /* 0x0000080801007387 */ /* 0x0001e80000100800 */
[----:B------:R0:W-:Y:S01]  /*10fd0*/  STL [R1+0xc], R0 ;  /* 0x00000c0001007387 */ /* 0x0001e20000100800 */
[----:B------:R-:W-:Y:S05]  /*10fe0*/  BRA.DIV UR4, `(.L_x_4654) ;  /* 0x0000004604387947 */ /* 0x000fea000b800000 */
[----:B------:R1:W2:Y:S02]  /*10ff0*/  SHFL.IDX PT, R14, R4, RZ, 0x1f ;  /* 0x00001fff040e7589 */ /* 0x0002a400000e0000 */
.L_x_4752:
[----:B------:R-:W-:Y:S02]  /*11000*/  PLOP3.LUT P2, PT, PT, PT, PT, 0x8, 0x0 ;  /* 0x000000000000781c */ /* 0x000fe40003f4e170 */
[----:B0-----:R-:W-:Y:S02]  /*11010*/  LOP3.LUT R0, R0, 0xfffffffd, RZ, 0xc0, !PT ;  /* 0xfffffffd00007812 */ /* 0x001fe400078ec0ff */
[----:B--2---:R-:W-:-:S09]  /*11020*/  ISETP.NE.AND P0, PT, R14, RZ, PT ;  /* 0x000000ff0e00720c */ /* 0x004fd20003f05270 */
[----:B------:R-:W-:-:S05]  /*11030*/  @P2 LOP3.LUT R0, R0, 0x2, RZ, 0xfc, !PT ;  /* 0x0000000200002812 */ /* 0x000fca00078efcff */
[----:B------:R0:W-:Y:S01]  /*11040*/  STL [R1+0xc], R0 ;  /* 0x00000c0001007387 */ /* 0x0001e20000100800 */
[----:B------:R-:W-:Y:S05]  /*11050*/  @P0 BRA `(.L_x_4655) ;  /* 0x0000000400280947 */ /* 0x000fea0003800000 */
[----:B------:R-:W-:-:S03]  /*11060*/  UMOV UR4, 0xffffffff ;  /* 0xffffffff00047882 */ /* 0x000fc60000000000 */
[----:B------:R-:W-:Y:S05]  /*11070*/  BRA.DIV UR4, `(.L_x_4656) ;  /* 0x0000004604347947 */ /* 0x000fea000b800000 */
[----:B------:R-:W-:-:S13]  /*11080*/  ELECT P6, URZ, PT ;  /* 0x00000000003f782f */ /* 0x000fda00038c0000 */
.L_x_4755:
[----:B------:R-:W-:Y:S05]  /*11090*/  @!P6 BRA `(.L_x_4655) ;  /* 0x000000040018e947 */ /* 0x000fea0003800000 */
[----:B------:R-:W-:Y:S01]  /*110a0*/  IMAD.MOV.U32 R16, RZ, RZ, R7 ;  /* 0x000000ffff107224 */ /* 0x000fe200078e0007 */
[----:B------:R-:W-:Y:S06]  /*110b0*/  @!P1 BRA `(.L_x_4657) ;  /* 0x0000000000489947 */ /* 0x000fec0003800000 */
[----:B------:R-:W2:Y:S01]  /*110c0*/  LDC R6, c[0x0][0x43c] ;  /* 0x00010f00ff067b82 */ /* 0x000ea20000000800 */
[----:B------:R-:W-:Y:S01]  /*110d0*/  ULDC.64 UR4, c[0x0][0x428] ;  /* 0x00010a0000047ab9 */ /* 0x000fe20000000a00 */
[----:B------:R-:W-:Y:S01]  /*110e0*/  ULDC.64 UR6, c[0x0][0x208] ;  /* 0x0000820000067ab9 */ /* 0x000fe20000000a00 */
[----:B--2---:R-:W-:-:S13]  /*110f0*/  ISETP.NE.AND P0, PT, R6, 0x1, PT ;  /* 0x000000010600780c */ /* 0x004fda0003f05270 */
[----:B-1----:R-:W0:Y:S02]  /*11100*/  @P0 LDC.64 R4, c[0x0][0x440] ;  /* 0x00011000ff040b82 */ /* 0x002e240000000a00 */
[----:B0-----:R-:W-:-:S04]  /*11110*/  @P0 IMAD.HI.U32 R0, R19, R4, RZ ;  /* 0x0000000413000227 */ /* 0x001fc800078e00ff */
        /* <DEDUP_REMOVED lines=12> */
.L_x_4657:
[----:B--2---:R-:W2:Y:S01]  /*111e0*/  LDL R2, [R1+0x4] ;  /* 0x0000040001027983 */ /* 0x004ea20000100800 */
[----:B0-----:R-:W-:Y:S01]  /*111f0*/  IMAD R0, R18, 0x8, R17 ;  /* 0x0000000812007824 */ /* 0x001fe200078e0211 */
[----:B--2---:R-:W-:-:S04]  /*11200*/  SHF.L.U32 R2, R2, 0x1f, RZ ;  /* 0x0000001f02027819 */ /* 0x004fc800000006ff */
[----:B------:R-:W0:Y:S02]  /*11210*/  SYNCS.PHASECHK.TRANS64.TRYWAIT P0, [R0+URZ+0x30840], R2 ;  /* 0x03084002000075a7 */ /* 0x000e24000800017f */
[----:B0-----:R-:W-:Y:S05]  /*11220*/  @!P0 BRA `(.L_x_4658) ;  /* 0x0000004000e88947 */ /* 0x001fea0003800000 */
.L_x_4756:
        /* <DEDUP_REMOVED lines=11> */
.L_x_4659:
[----:B0-----:R-:W2:Y:S01]  /*112e0*/  LDL.LU R2, [R1+0xc] ;  /* 0x00000c0001027983 */ /* 0x001ea20000300800 */
[----:B------:R-:W-:Y:S01]  /*112f0*/  R2UR UR33, R0 ;  /* 0x00000000002172ca */ /* 0x000fe200000e0000 */
[----:B------:R-:W-:Y:S01]  /*11300*/  IMAD R0, R18, 0x9000, R17 ;  /* 0x0000900012007824 */ /* 0x000fe200078e0211 */
[----:B------:R-:W-:Y:S01]  /*11310*/  R2UR UR35, R19 ;  /* 0x00000000132372ca */ /* 0x000fe200000e0000 */
[----:B------:R-:W-:Y:S01]  /*11320*/  UIADD3 UR4, UP0, UR38, 0x370, URZ ;  /* 0x0000037026047890 */ /* 0x000fe2000ff1e03f */
[----:B------:R-:W-:Y:S01]  /*11330*/  PLOP3.LUT P0, PT, PT, PT, PT, 0x80, 0x0 ;  /* 0x000000000000781c */ /* 0x000fe20003f0f070 */
[----:B------:R-:W-:Y:S01]  /*11340*/  UMOV UR6, 0x0 ;  /* 0x0000000000067882 */ /* 0x000fe20000000000 */
[----:B------:R-:W-:Y:S01]  /*11350*/  R2UR UR8, R0 ;  /* 0x00000000000872ca */ /* 0x000fe200000e0000 */
[----:B------:R-:W-:Y:S01]  /*11360*/  UIADD3.X UR5, URZ, UR39, URZ, UP0, !UPT ;  /* 0x000000273f057290 */ /* 0x000fe200087fe43f */
[----:B-----5:R-:W-:Y:S01]  /*11370*/  R2UR UR37, R16 ;  /* 0x00000000102572ca */ /* 0x020fe200000e0000 */
[----:B------:R-:W-:Y:S01]  /*11380*/  UMOV UR7, 0x14f00000 ;  /* 0x14f0000000077882 */ /* 0x000fe20000000000 */
[----:B------:R-:W-:Y:S01]  /*11390*/  UMOV UR34, URZ ;  /* 0x0000003f00227c82 */ /* 0x000fe20008000000 */
[----:B------:R-:W-:Y:S01]  /*113a0*/  UMOV UR18, 0x40 ;  /* 0x0000004000127882 */ /* 0x000fe20000000000 */
[----:B------:R-:W-:Y:S01]  /*113b0*/  UMOV UR20, UR36 ;  /* 0x0000002400147c82 */ /* 0x000fe20008000000 */
[----:B------:R-:W-:-:S02]  /*113c0*/  UIADD3 UR33, UR33, 0x30830, URZ ;  /* 0x0003083021217890 */ /* 0x000fc4000fffe03f */
[----:B------:R-:W-:Y:S01]  /*113d0*/  UIMAD UR35, UR35, 0x60, URZ ;  /* 0x00000060232378a4 */ /* 0x000fe2000f8e023f */
[----:B------:R-:W-:Y:S01]  /*113e0*/  UMOV UR10, 0x80 ;  /* 0x00000080000a7882 */ /* 0x000fe20000000000 */
[----:B------:R-:W-:Y:S02]  /*113f0*/  UMOV UR12, UR36 ;  /* 0x00000024000c7c82 */ /* 0x000fe40008000000 */
[----:B------:R-:W-:Y:S02]  /*11400*/  UIADD3 UR32, UR8, 0x1e400, URZ ;  /* 0x0001e40008207890 */ /* 0x000fe4000fffe03f */
[----:B------:R-:W-:Y:S02]  /*11410*/  UIADD3 UR16, UR8, 0x21400, URZ ;  /* 0x0002140008107890 */ /* 0x000fe4000fffe03f */
[----:B------:R-:W-:Y:S01]  /*11420*/  UIADD3 UR8, UR8, 0x24400, URZ ;  /* 0x0002440008087890 */ /* 0x000fe2000fffe03f */
[----:B------:R-:W-:Y:S01]  /*11430*/  UMOV UR21, UR37 ;  /* 0x0000002500157c82 */ /* 0x000fe20008000000 */
[----:B------:R-:W-:Y:S01]  /*11440*/  UMOV UR17, UR33 ;  /* 0x0000002100117c82 */ /* 0x000fe20008000000 */
[----:B------:R-:W-:Y:S01]  /*11450*/  UMOV UR19, UR35 ;  /* 0x0000002300137c82 */ /* 0x000fe20008000000 */
[----:B------:R-:W-:Y:S01]  /*11460*/  UMOV UR13, UR37 ;  /* 0x00000025000d7c82 */ /* 0x000fe20008000000 */
[----:B------:R-:W-:Y:S01]  /*11470*/  UMOV UR9, UR33 ;  /* 0x0000002100097c82 */ /* 0x000fe20008000000 */
[----:B------:R-:W-:Y:S01]  /*11480*/  UMOV UR11, UR35 ;  /* 0x00000023000b7c82 */ /* 0x000fe20008000000 */
[----:B------:R3:W-:Y:S01]  /*11490*/  UTMALDG.4D [UR32], [UR4], desc[UR6] ;  /* 0x00000620040075b4 */ /* 0x0007e20008019000 */
[----:B------:R3:W-:Y:S01]  /*114a0*/  UTMALDG.4D [UR16], [UR4], desc[UR6] ;  /* 0x00000610040075b4 */ /* 0x0007e20008019000 */
[----:B------:R3:W-:Y:S01]  /*114b0*/  UTMALDG.4D [UR8], [UR4], desc[UR6] ;  /* 0x00000608040075b4 */ /* 0x0007e20008019000 */
[----:B--2---:R-:W-:-:S04]  /*114c0*/  LOP3.LUT R2, R2, 0xfffffffd, RZ, 0xc0, !PT ;  /* 0xfffffffd02027812 */ /* 0x004fc800078ec0ff */
[----:B------:R-:W-:-:S05]  /*114d0*/  @P0 LOP3.LUT R2, R2, 0x2, RZ, 0xfc, !PT ;  /* 0x0000000202020812 */ /* 0x000fca00078efcff */
[----:B------:R3:W-:Y:S01]  /*114e0*/  STL [R1+0xc], R2 ;  /* 0x00000c0201007387 */ /* 0x0007e20000100800 */
[----:B------:R-:W-:Y:S01]  /*114f0*/  NOP ;  /* 0x0000000000007918 */ /* 0x000fe20000000000 */
.L_x_4655:
[----:B0-----:R-:W-:Y:S01]  /*11500*/  VIADD R0, R17, 0x12400 ;  /* 0x0001240011007836 */ /* 0x001fe20000000000 */
[----:B------:R-:W-:Y:S05]  /*11510*/  WARPSYNC.ALL ;  /* 0x0000000000007948 */ /* 0x000fea0003800000 */
[----:B------:R-:W-:Y:S01]  /*11520*/  BAR.SYNC.DEFER_BLOCKING 0x8, 0x180 ;  /* 0x0206000000007b1d */ /* 0x000fe20000010000 */
[----:B------:R-:W-:-:S05]  /*11530*/  LOP3.LUT P0, RZ, R0, 0x3ff, RZ, 0xc0, !PT ;  /* 0x000003ff00ff7812 */ /* 0x000fca000780c0ff */
[----:B------:R-:W-:Y:S08]  /*11540*/  BSSY B6, `(.L_x_4660) ;  /* 0x0000012000067945 */ /* 0x000ff00003800000 */
[----:B------:R-:W-:Y:S05]  /*11550*/  @!P0 BRA `(.L_x_4661) ;  /* 0x0000000000408947 */ /* 0x000fea0003800000 */
[----:B---3--:R-:W-:Y:S01]  /*11560*/  MOV R2, 0x0 ;  /* 0x0000000000027802 */ /* 0x008fe20000000f00 */
        /* <DEDUP_REMOVED lines=15> */
.L_x_4661:
[----:B---3--:R-:W-:Y:S05]  /*11660*/  BSYNC B6 ;  /* 0x0000000000067941 */ /* 0x008fea0003800000 */
.L_x_4660:
[----:B------:R-:W0:Y:S01]  /*11670*/  S2R R2, SR_TID.X ;  /* 0x0000000000027919 */ /* 0x000e220000002100 */
[----:B------:R-:W2:Y:S01]  /*11680*/  LDC R7, c[0x0][0x448] ;  /* 0x00011200ff077b82 */ /* 0x000ea20000000800 */
        /* <DEDUP_REMOVED lines=13> */
[----:B--2---:R-:W-:Y:S01]  /*11760*/  ISETP.NE.AND P0, PT, R7, 0x1, PT ;  /* 0x000000010700780c */ /* 0x004fe20003f05270 */
[----:B-1----:R-:W-:Y:S02]  /*11770*/  IMAD.U32 R4, RZ, RZ, UR4 ;  /* 0x00000004ff047e24 */ /* 0x002fe4000f8e00ff */
[----:B------:R-:W-:Y:S02]  /*11780*/  UIADD3 UR6, UR5, UR6, URZ ;  /* 0x0000000605067290 */ /* 0x000fe4000fffe03f */
[----:B------:R-:W-:Y:S01]  /*11790*/  IMAD.U32 R5, RZ, RZ, UR5 ;  /* 0x00000005ff057e24 */ /* 0x000fe2000f8e00ff */
[----:B------:R-:W-:Y:S01]  /*117a0*/  ULDC.64 UR4, c[0x0][0x2d0] ;  /* 0x0000b40000047ab9 */ /* 0x000fe20000000a00 */
[C---:B0-----:R-:W-:Y:S01]  /*117b0*/  LOP3.LUT R0, R2.reuse, 0x7f, RZ, 0xc0, !PT ;  /* 0x0000007f02007812 */ /* 0x041fe200078ec0ff */
        /* <DEDUP_REMOVED lines=11> */
[----:B------:R-:W-:Y:S02]  /*11870*/  LOP3.LUT R9, R9, 0x80, RZ, 0xfc, !PT ;  /* 0x0000008009097812 */ /* 0x000fe400078efcff */
[----:B------:R-:W-:Y:S01]  /*11880*/  LOP3.LUT R10, R10, 0x38, RZ, 0xc0, !PT ;  /* 0x000000380a0a7812 */ /* 0x000fe200078ec0ff */
[----:B0-----:R-:W-:-:S05]  /*11890*/  @P0 IMAD.HI.U32 R3, R2, R3, RZ ;  /* 0x0000000302030227 */ /* 0x001fca00078e00ff */
[----:B-1----:R-:W-:Y:S01]  /*118a0*/  @P0 SHF.R.U32.HI R6, RZ, R0, R3 ;  /* 0x00000000ff060219 */ /* 0x002fe20000011603 */
[----:B------:R-:W-:Y:S01]  /*118b0*/  IMAD.U32 R3, RZ, RZ, UR6 ;  /* 0x00000006ff037e24 */ /* 0x000fe2000f8e00ff */
[----:B------:R-:W-:-:S03]  /*118c0*/  ULDC.64 UR6, c[0x0][0x280] ;  /* 0x0000a00000067ab9 */ /* 0x000fc60000000a00 */
        /* <DEDUP_REMOVED lines=31> */
[----:B------:R-:W-:-:S05]  /*11ac0*/  VIADD R4, R8, UR43 ;  /* 0x0000002b08047c36 */ /* 0x000fca0008000000 */
        /* <DEDUP_REMOVED lines=72> */
[----:B------:R-:W-:Y:S01]  /*11f50*/  ISETP.GE.AND P4, PT, R2, R5, PT ;  /* 0x000000050200720c */ /* 0x000fe20003f86270 */
[----:B------:R-:W-:Y:S04]  /*11f60*/  SHFL.IDX PT, R0, R0, 0x7, 0x181f ;  /* 0x00f81f0000007f89 */ /* 0x000fe800000e0000 */
[----:B------:R-:W1:Y:S04]  /*11f70*/  SHFL.IDX PT, R2, R6, 0x6, 0x181f ;  /* 0x00d81f0006027f89 */ /* 0x000e6800000e0000 */
[----:B------:R-:W2:Y:S04]  /*11f80*/  SHFL.IDX PT, R6, R6, 0x7, 0x181f ;  /* 0x00f81f0006067f89 */ /* 0x000ea800000e0000 */
[----:B0-----:R-:W-:-:S05]  /*11f90*/  @!P4 LEA R3, P3, R10, R3, 0x1 ;  /* 0x000000030a03c211 */ /* 0x001fca00078608ff */
[----:B-1----:R-:W-:-:S05]  /*11fa0*/  @!P4 IMAD.X R2, RZ, RZ, R2, P3 ;  /* 0x000000ffff02c224 */ /* 0x002fca00018e0602 */
[----:B------:R-:W-:-:S04]  /*11fb0*/  @!P4 LOP3.LUT R3, R3, R2, RZ, 0x3c, !PT ;  /* 0x000000020303c212 */ /* 0x000fc800078e3cff */
[----:B------:R-:W-:-:S04]  /*11fc0*/  @!P4 LOP3.LUT R2, R3, R2, RZ, 0x3c, !PT ;  /* 0x000000020302c212 */ /* 0x000fc800078e3cff */
[----:B------:R-:W-:-:S05]  /*11fd0*/  @!P4 LOP3.LUT R3, R3, R2, RZ, 0x3c, !PT ;  /* 0x000000020303c212 */ /* 0x000fca00078e3cff */
[----:B------:R0:W-:Y:S04]  /*11fe0*/  @!P4 LDGSTS.E.BYPASS.LTC128B.128 [R9+0x15400], desc[UR6][R2.64], !P0 ;  /* 0x154000000209cfae */ /* 0x0001e8000c101d46 */
[----:B------:R0:W-:Y:S04]  /*11ff0*/  @!P4 LDGSTS.E.BYPASS.LTC128B.128 [R9+0x19400], desc[UR6][R2.64+0x80], !P1 ;  /* 0x194000800209cfae */ /* 0x0001e8000c901d46 */
[----:B--2---:R0:W-:Y:S02]  /*12000*/  @!P4 LDGSTS.E.BYPASS.LTC128B.128 [R9+0x1d400], desc[UR6][R2.64+0x100], !P2 ;  /* 0x1d4001000209cfae */ /* 0x0041e4000d101d46 */
.L_x_4773:
[----:B------:R-:W-:Y:S01]  /*12010*/  VIADD R4, R4, 0x70 ;  /* 0x0000007004047836 */ /* 0x000fe20000000000 */
[----:B------:R-:W-:Y:S04]  /*12020*/  BSSY B0, `(.L_x_4663) ;  /* 0x000000c000007945 */ /* 0x000fe80003800000 */
[----:B------:R-:W-:-:S13]  /*12030*/  ISETP.GE.AND P3, PT, R4, R5, PT ;  /* 0x000000050400720c */ /* 0x000fda0003f66270 */
[----:B------:R-:W-:Y:S05]  /*12040*/  @P3 BRA `(.L_x_4664) ;  /* 0x0000000000243947 */ /* 0x000fea0003800000 */
[----:B0-----:R-:W-:Y:S01]  /*12050*/  LEA R2, P3, R10, R0, 0x1 ;  /* 0x000000000a027211 */ /* 0x001fe200078608ff */
[----:B------:R-:W-:-:S04]  /*12060*/  ULDC.64 UR4, c[0x0][0x208] ;  /* 0x0000820000047ab9 */ /* 0x000fc80000000a00 */
[----:B------:R-:W-:-:S05]  /*12070*/  IMAD.X R3, RZ, RZ, R6, P3 ;  /* 0x000000ffff037224 */ /* 0x000fca00018e0606 */
[----:B------:R-:W-:Y:S01]  /*12080*/  @!PT LDS RZ, [RZ] ;  /* 0x00000000fffff984 */ /* 0x000fe20000000800 */
[----:B------:R-:W-:Y:S01]  /*12090*/  @!PT LDS RZ, [RZ] ;  /* 0x00000000fffff984 */ /* 0x000fe20000000800 */
[----:B------:R-:W-:Y:S01]  /*120a0*/  @!PT LDS RZ, [RZ] ;  /* 0x00000000fffff984 */ /* 0x000fe20000000800 */
[----:B------:R1:W-:Y:S04]  /*120b0*/  LDGSTS.E.BYPASS.LTC128B.128 [R9+0x15c00], desc[UR4][R2.64], !P0 ;  /* 0x15c0000002097fae */ /* 0x0003e8000c101d44 */
[----:B------:R1:W-:Y:S04]  /*120c0*/  LDGSTS.E.BYPASS.LTC128B.128 [R9+0x19c00], desc[UR4][R2.64+0x80], !P1 ;  /* 0x19c0008002097fae */ /* 0x0003e8000c901d44 */
[----:B------:R1:W-:Y:S02]  /*120d0*/  LDGSTS.E.BYPASS.LTC128B.128 [R9+0x1dc00], desc[UR4][R2.64+0x100], !P2 ;  /* 0x1dc0010002097fae */ /* 0x0003e4000d101d44 */
.L_x_4664:
[----:B------:R-:W-:Y:S05]  /*120e0*/  BSYNC B0 ;  /* 0x0000000000007941 */ /* 0x000fea0003800000 */
.L_x_4663:
[----:B------:R-:W-:Y:S01]  /*120f0*/  NOP ;  /* 0x0000000000007918 */ /* 0x000fe20000000000 */
[----:B------:R-:W-:Y:S01]  /*12100*/  PLOP3.LUT P0, PT, PT, PT, PT, 0x80, 0x0 ;  /* 0x000000000000781c */ /* 0x000fe20003f0f070 */
[----:B------:R-:W-:-:S12]  /*12110*/  VIADD R6, R17, 0x30800 ;  /* 0x0003080011067836 */ /* 0x000fd80000000000 */
.L_x_4665:
[----:B------:R-:W-:Y:S02]  /*12120*/  PLOP3.LUT P1, PT, P1, P0, PT, 0xa2, 0x0 ;  /* 0x000000000000781c */ /* 0x000fe40000f21472 */
[----:B------:R-:W-:-:S08]  /*12130*/  @P0 R2UR P1, UR4, R17 ;  /* 0x00000000110402ca */ /* 0x000fd00000020000 */
[----:B------:R-:W-:-:S05]  /*12140*/  @P0 PLOP3.LUT P0, PT, P1, PT, PT, 0x80, 0x0 ;  /* 0x000000000000081c */ /* 0x000fca0000f0f070 */
[----:B------:R-:W-:Y:S01]  /*12150*/  @!P1 SYNCS.ARRIVE.TRANS64.RED.A0T1 RZ, [UR4+0x30800], RZ ;  /* 0x030800ffffff99a7 */ /* 0x000fe20008200404 */
[----:B------:R-:W-:Y:S07]  /*12160*/  @!P1 ARRIVES.LDGSTSBAR.64.TRANSCNT [UR4+0x30800] ;  /* 0x03080000ff0099b0 */ /* 0x000fee0008000a84 */
[----:B------:R-:W-:Y:S05]  /*12170*/  @P0 BRA.U.ANY `(.L_x_4665) ;  /* 0xfffffffd00e80947 */ /* 0x000fea000393ffff */
[----:B01----:R-:W2:Y:S02]  /*12180*/  LDL.LU R2, [R1+0x18] ;  /* 0x0000180001027983 */ /* 0x003ea40000300800 */
        /* <DEDUP_REMOVED lines=11> */
.L_x_4774:
[----:B------:R-:W-:Y:S05]  /*12240*/  BSYNC B0 ;  /* 0x0000000000007941 */ /* 0x000fea0003800000 */
.L_x_4666:
[----:B------:R-:W-:-:S04]  /*12250*/  UIADD3 UR4, UR41, -0x2, URZ ;  /* 0xfffffffe29047890 */ /* 0x000fc8000fffe03f */
[----:B------:R-:W-:-:S06]  /*12260*/  UISETP.GE.AND UP0, UPT, UR4, UR40, UPT ;  /* 0x000000280400728c */ /* 0x000fcc000bf06270 */
[----:B------:R-:W-:-:S13]  /*12270*/  PLOP3.LUT P0, PT, PT, PT, UP0, 0x80, 0x0 ;  /* 0x000000000000781c */ /* 0x000fda0003f0f008 */
[----:B------:R-:W-:Y:S05]  /*12280*/  @!P0 BRA `(.L_x_4668) ;  /* 0x0000002000c08947 */ /* 0x000fea0003800000 */
[----:B0-----:R-:W-:Y:S01]  /*12290*/  IMAD R0, RZ, RZ, -UR41 ;  /* 0x80000029ff007e24 */ /* 0x001fe2000f8e02ff */
[----:B------:R-:W-:-:S04]  /*122a0*/  LOP3.LUT R8, RZ, UR40, RZ, 0x33, !PT ;  /* 0x00000028ff087c12 */ /* 0x000fc8000f8e33ff */
[----:B------:R-:W-:-:S05]  /*122b0*/  VIADDMNMX R8, R0, 0x1, R8, !PT ;  /* 0x0000000100087846 */ /* 0x000fca0007800108 */
[----:B------:R-:W-:-:S05]  /*122c0*/  VIADD R0, R8, UR41 ;  /* 0x0000002908007c36 */ /* 0x000fca0008000000 */
[----:B------:R-:W-:-:S04]  /*122d0*/  LOP3.LUT R0, R0, 0x1, RZ, 0xc0, !PT ;  /* 0x0000000100007812 */ /* 0x000fc800078ec0ff */
[----:B------:R-:W-:Y:S01]  /*122e0*/  ISETP.NE.U32.AND P0, PT, R0, 0x1, PT ;  /* 0x000000010000780c */ /* 0x000fe20003f05070 */
[----:B------:R-:W-:-:S12]  /*122f0*/  IMAD.U32 R0, RZ, RZ, UR4 ;  /* 0x00000004ff007e24 */ /* 0x000fd8000f8e00ff */
[----:B------:R-:W-:Y:S05]  /*12300*/  @P0 BRA `(.L_x_4669) ;  /* 0x0000000800e00947 */ /* 0x000fea0003800000 */
[----:B------:R-:W2:Y:S04]  /*12310*/  LDL R2, [R1+0xc] ;  /* 0x00000c0001027983 */ /* 0x000ea80000100800 */
[----:B------:R-:W3:Y:S01]  /*12320*/  LDL R3, [R1+0x4] ;  /* 0x0000040001037983 */ /* 0x000ee20000100800 */
[----:B------:R-:W-:-:S05]  /*12330*/  VIADD R7, R18, 0x1 ;  /* 0x0000000112077836 */ /* 0x000fca0000000000 */
[C---:B------:R-:W-:Y:S01]  /*12340*/  ISETP.NE.AND P0, PT, R7.reuse, 0x2, PT ;  /* 0x000000020700780c */ /* 0x040fe20003f05270 */
[----:B------:R-:W-:Y:S03]  /*12350*/  BSSY B0, `(.L_x_4670) ;  /* 0x00000af000007945 */ /* 0x000fe60003800000 */
[----:B------:R-:W-:Y:S02]  /*12360*/  SEL R10, RZ, 0x1, P0 ;  /* 0x00000001ff0a7807 */ /* 0x000fe40000000000 */
[----:B------:R-:W-:Y:S02]  /*12370*/  SEL R7, R7, RZ, P0 ;  /* 0x000000ff07077207 */ /* 0x000fe40000000000 */
[----:B--2---:R-:W-:Y:S02]  /*12380*/  LOP3.LUT P1, RZ, R2, 0x2, RZ, 0xc0, !PT ;  /* 0x0000000202ff7812 */ /* 0x004fe4000782c0ff */
[----:B---3--:R-:W-:-:S11]  /*12390*/  LOP3.LUT R10, R3, R10, RZ, 0x3c, !PT ;  /* 0x0000000a030a7212 */ /* 0x008fd600078e3cff */
[----:B------:R-:W-:Y:S05]  /*123a0*/  @!P1 BRA `(.L_x_4671) ;  /* 0x0000000800a49947 */ /* 0x000fea0003800000 */
[----:B------:R-:W-:Y:S01]  /*123b0*/  LOP3.LUT P1, RZ, R2, 0x1, RZ, 0xc0, !PT ;  /* 0x0000000102ff7812 */ /* 0x000fe2000782c0ff */
[----:B------:R-:W-:-:S12]  /*123c0*/  IMAD.MOV.U32 R5, RZ, RZ, R16 ;  /* 0x000000ffff057224 */ /* 0x000fd800078e0010 */
[----:B------:R-:W-:Y:S05]  /*123d0*/  @!P1 BRA `(.L_x_4672) ;  /* 0x0000000000549947 */ /* 0x000fea0003800000 */
[----:B------:R-:W2:Y:S01]  /*123e0*/  LDL R9, [R1+0x8] ;  /* 0x0000080001097983 */ /* 0x000ea20000100800 */
[----:B------:R-:W0:Y:S03]  /*123f0*/  LDC R5, c[0x0][0x43c] ;  /* 0x00010f00ff057b82 */ /* 0x000e260000000800 */
[----:B------:R-:W3:Y:S01]  /*12400*/  LDL R11, [R1] ;  /* 0x00000000010b7983 */ /* 0x000ee20000100800 */
        /* <DEDUP_REMOVED lines=8> */
[----:B------:R-:W-:Y:S01]  /*12490*/  IMAD R0, R5, R2, R0 ;  /* 0x0000000205007224 */ /* 0x000fe200078e0200 */
[----:B------:R-:W-:Y:S01]  /*124a0*/  SHF.R.S32.HI R5, RZ, 0x1f, R4 ;  /* 0x0000001fff057819 */ /* 0x000fe20000011404 */
[----:B------:R-:W0:Y:S01]  /*124b0*/  LDC.64 R2, c[0x0][0x418] ;  /* 0x00010600ff027b82 */ /* 0x000e220000000a00 */
[----:B--2---:R-:W-:-:S04]  /*124c0*/  IMAD R9, R9, UR4, RZ ;  /* 0x0000000409097c24 */ /* 0x004fc8000f8e02ff */
[C---:B---3--:R-:W-:Y:S02]  /*124d0*/  IMAD R9, R11.reuse, UR5, R9 ;  /* 0x000000050b097c24 */ /* 0x048fe4000f8e0209 */
[----:B------:R-:W-:-:S04]  /*124e0*/  IMAD.WIDE.U32 R4, R11, UR4, R4 ;  /* 0x000000040b047c25 */ /* 0x000fc8000f8e0004 */
[----:B------:R-:W-:Y:S01]  /*124f0*/  IMAD.IADD R5, R9, 0x1, R5 ;  /* 0x0000000109057824 */ /* 0x000fe200078e0205 */
[----:B0-----:R-:W-:-:S04]  /*12500*/  LEA R2, P0, R4, R2, 0x2 ;  /* 0x0000000204027211 */ /* 0x001fc800078010ff */
[----:B------:R-:W-:-:S05]  /*12510*/  LEA.HI.X R3, R4, R3, R5, 0x2, P0 ;  /* 0x0000000304037211 */ /* 0x000fca00000f1405 */
[----:B------:R0:W5:Y:S04]  /*12520*/  LDG.E R5, desc[UR6][R2.64] ;  /* 0x0000000602057981 */ /* 0x000168000c1e1900 */
.L_x_4672:
[----:B0-----:R-:W-:Y:S01]  /*12530*/  IMAD R3, R7, 0x8, R17 ;  /* 0x0000000807037824 */ /* 0x001fe200078e0211 */
[----:B------:R-:W-:Y:S01]  /*12540*/  SHF.L.U32 R2, R10, 0x1f, RZ ;  /* 0x0000001f0a027819 */ /* 0x000fe200000006ff */
[----:B------:R-:W-:Y:S03]  /*12550*/  BSSY B1, `(.L_x_4673) ;  /* 0x0000003000017945 */ /* 0x000fe60003800000 */
[----:B------:R-:W0:Y:S02]  /*12560*/  SYNCS.PHASECHK.TRANS64.TRYWAIT P0, [R3+URZ+0x30840], R2 ;  /* 0x03084002030075a7 */ /* 0x000e24000800017f */
[----:B0-----:R-:W-:Y:S05]  /*12570*/  @!P0 BRA `(.L_x_4674) ;  /* 0x0000003c00408947 */ /* 0x001fea0003800000 */
.L_x_4775:
[----:B------:R-:W-:Y:S05]  /*12580*/  BSYNC B1 ;  /* 0x0000000000017941 */ /* 0x000fea0003800000 */
.L_x_4673:
        /* <DEDUP_REMOVED lines=12> */
.L_x_4676:
[----:B------:R-:W-:Y:S05]  /*12650*/  BSYNC B1 ;  /* 0x0000000000017941 */ /* 0x000fea0003800000 */
.L_x_4675:
[----:B------:R-:W-:Y:S01]  /*12660*/  IMAD.MOV.U32 R11, RZ, RZ, RZ ;  /* 0x000000ffff0b7224 */ /* 0x000fe200078e00ff */
[----:B------:R-:W-:Y:S01]  /*12670*/  UIADD3 UR4, UP0, UR38, 0x370, URZ ;  /* 0x0000037026047890 */ /* 0x000fe2000ff1e03f */
[----:B------:R-:W-:Y:S01]  /*12680*/  IMAD R4, R7, 0x9000, R17 ;  /* 0x0000900007047824 */ /* 0x000fe200078e0211 */
[----:B------:R-:W-:Y:S01]  /*12690*/  PLOP3.LUT P0, PT, PT, PT, PT, 0x80, 0x0 ;  /* 0x000000000000781c */ /* 0x000fe20003f0f070 */
[----:B0-----:R-:W-:Y:S01]  /*126a0*/  VIADD R3, R3, 0x30830 ;  /* 0x0003083003037836 */ /* 0x001fe20000000000 */
[----:B------:R-:W-:Y:S01]  /*126b0*/  R2UR UR10, R11 ;  /* 0x000000000b0a72ca */ /* 0x000fe200000e0000 */
[----:B------:R-:W-:Y:S01]  /*126c0*/  IMAD R2, R0, 0x60, RZ ;  /* 0x0000006000027824 */ /* 0x000fe200078e02ff */
[----:B------:R-:W-:Y:S01]  /*126d0*/  UIADD3.X UR5, URZ, UR39, URZ, UP0, !UPT ;  /* 0x000000273f057290 */ /* 0x000fe200087fe43f */
[----:B------:R-:W-:Y:S01]  /*126e0*/  VIADD R9, R4, 0x1e400 ;  /* 0x0001e40004097836 */ /* 0x000fe20000000000 */
[----:B------:R-:W-:Y:S01]  /*126f0*/  UMOV UR6, 0x0 ;  /* 0x0000000000067882 */ /* 0x000fe20000000000 */
[----:B------:R-:W-:-:S10]  /*12700*/  UMOV UR7, 0x14f00000 ;  /* 0x14f0000000077882 */ /* 0x000fd40000000000 */
.L_x_4677:
        /* <DEDUP_REMOVED lines=16> */
.L_x_4678:
        /* <DEDUP_REMOVED lines=16> */
.L_x_4679:
        /* <DEDUP_REMOVED lines=16> */
.L_x_4776:
[----:B------:R-:W-:Y:S05]  /*12a10*/  BSYNC B1 ;  /* 0x0000000000017941 */ /* 0x000fea0003800000 */
.L_x_4680:
        /* <DEDUP_REMOVED lines=12> */
.L_x_4683:
[----:B------:R-:W-:Y:S05]  /*12ae0*/  BSYNC B1 ;  /* 0x0000000000017941 */ /* 0x000fea0003800000 */
.L_x_4682:
[----:B------:R-:W-:Y:S01]  /*12af0*/  R2UR UR10, R11 ;  /* 0x000000000b0a72ca */ /* 0x000fe200000e0000 */
[--C-:B0-----:R-:W-:Y:S01]  /*12b00*/  IMAD R2, R18, 0x8, R17.reuse ;  /* 0x0000000812027824 */ /* 0x101fe200078e0211 */
        /* <DEDUP_REMOVED lines=9> */
.L_x_4684:
        /* <DEDUP_REMOVED lines=15> */
.L_x_4685:
        /* <DEDUP_REMOVED lines=15> */
.L_x_4686:
        /* <DEDUP_REMOVED lines=12> */
.L_x_4671:
[----:B------:R-:W-:Y:S05]  /*12e40*/  BSYNC B0 ;  /* 0x0000000000007941 */ /* 0x000fea0003800000 */
.L_x_4670:
[----:B------:R0:W-:Y:S01]  /*12e50*/  STL [R1+0x4], R10 ;  /* 0x0000040a01007387 */ /* 0x0001e20000100800 */
[----:B------:R-:W-:Y:S01]  /*12e60*/  UIADD3 UR4, UR41, -0x3, URZ ;  /* 0xfffffffd29047890 */ /* 0x000fe2000fffe03f */
[----:B------:R-:W-:-:S05]  /*12e70*/  IMAD.MOV.U32 R18, RZ, RZ, R7 ;  /* 0x000000ffff127224 */ /* 0x000fca00078e0007 */
[----:B------:R-:W-:-:S07]  /*12e80*/  IMAD.U32 R0, RZ, RZ, UR4 ;  /* 0x00000004ff007e24 */ /* 0x000fce000f8e00ff */
.L_x_4669:
[----:B------:R-:W-:Y:S01]  /*12e90*/  ULOP3.LUT UR4, URZ, UR41, URZ, 0x33, !UPT ;  /* 0x000000293f047292 */ /* 0x000fe2000f8e333f */
[----:B------:R-:W-:Y:S01]  /*12ea0*/  VIADD R8, R8, 0xfffffffe ;  /* 0xfffffffe08087836 */ /* 0x000fe20000000000 */
[----:B------:R-:W-:Y:S04]  /*12eb0*/  BSSY B0, `(.L_x_4668) ;  /* 0x000016d000007945 */ /* 0x000fe80003800000 */
[----:B------:R-:W-:-:S13]  /*12ec0*/  ISETP.NE.AND P0, PT, R8, UR4, PT ;  /* 0x0000000408007c0c */ /* 0x000fda000bf05270 */
[----:B------:R-:W-:Y:S05]  /*12ed0*/  @!P0 BRA `(.L_x_4687) ;  /* 0x0000001400a88947 */ /* 0x000fea0003800000 */
[----:B------:R-:W-:-:S07]  /*12ee0*/  IMAD.MOV.U32 R8, RZ, RZ, R16 ;  /* 0x000000ffff087224 */ /* 0x000fce00078e0010 */
.L_x_4722:
[----:B------:R-:W2:Y:S04]  /*12ef0*/  LDL R2, [R1+0xc] ;  /* 0x00000c0001027983 */ /* 0x000ea80000100800 */
[----:B------:R-:W3:Y:S01]  /*12f00*/  LDL R3, [R1+0x4] ;  /* 0x0000040001037983 */ /* 0x000ee20000100800 */
[----:B------:R-:W-:Y:S01]  /*12f10*/  VIADD R4, R18, 0x1 ;  /* 0x0000000112047836 */ /* 0x000fe20000000000 */
[----:B------:R-:W-:Y:S05]  /*12f20*/  YIELD ;  /* 0x0000000000007946 */ /* 0x000fea0003800000 */
[----:B------:R-:W-:Y:S01]  /*12f30*/  ISETP.NE.AND P0, PT, R4, 0x2, PT ;  /* 0x000000020400780c */ /* 0x000fe20003f05270 */
[----:B------:R-:W-:Y:S03]  /*12f40*/  BSSY B1, `(.L_x_4688) ;  /* 0x00000ad000017945 */ /* 0x000fe60003800000 */
[----:B------:R-:W-:-:S02]  /*12f50*/  SEL R5, RZ, 0x1, P0 ;  /* 0x00000001ff057807 */ /* 0x000fc40000000000 */
[----:B------:R-:W-:Y:S02]  /*12f60*/  SEL R4, R4, RZ, P0 ;  /* 0x000000ff04047207 */ /* 0x000fe40000000000 */
[----:B--2---:R-:W-:Y:S02]  /*12f70*/  LOP3.LUT P1, RZ, R2, 0x2, RZ, 0xc0, !PT ;  /* 0x0000000202ff7812 */ /* 0x004fe4000782c0ff */
[----:B---3--:R-:W-:-:S11]  /*12f80*/  LOP3.LUT R5, R3, R5, RZ, 0x3c, !PT ;  /* 0x0000000503057212 */ /* 0x008fd600078e3cff */
[----:B------:R-:W-:Y:S05]  /*12f90*/  @!P1 BRA `(.L_x_4689) ;  /* 0x00000008009c9947 */ /* 0x000fea0003800000 */
[----:B------:R-:W-:Y:S01]  /*12fa0*/  LOP3.LUT P1, RZ, R2, 0x1, RZ, 0xc0, !PT ;  /* 0x0000000102ff7812 */ /* 0x000fe2000782c0ff */
[----:B------:R-:W-:-:S12]  /*12fb0*/  IMAD.MOV.U32 R7, RZ, RZ, R0 ;  /* 0x000000ffff077224 */ /* 0x000fd800078e0000 */
[----:B------:R-:W-:Y:S05]  /*12fc0*/  @!P1 BRA `(.L_x_4690) ;  /* 0x0000000000549947 */ /* 0x000fea0003800000 */
[----:B0-----:R-:W2:Y:S01]  /*12fd0*/  LDL R10, [R1+0x8] ;  /* 0x00000800010a7983 */ /* 0x001ea20000100800 */
        /* <DEDUP_REMOVED lines=20> */
.L_x_4690:
[----:B------:R-:W-:Y:S01]  /*13120*/  IMAD R3, R4, 0x8, R17 ;  /* 0x0000000804037824 */ /* 0x000fe200078e0211 */
[----:B------:R-:W-:Y:S01]  /*13130*/  SHF.L.U32 R2, R5, 0x1f, RZ ;  /* 0x0000001f05027819 */ /* 0x000fe200000006ff */
[----:B------:R-:W-:Y:S03]  /*13140*/  BSSY B2, `(.L_x_4691) ;  /* 0x0000003000027945 */ /* 0x000fe60003800000 */
[----:B------:R-:W2:Y:S02]  /*13150*/  SYNCS.PHASECHK.TRANS64.TRYWAIT P0, [R3+URZ+0x30840], R2 ;  /* 0x03084002030075a7 */ /* 0x000ea4000800017f */
[----:B--2---:R-:W-:Y:S05]  /*13160*/  @!P0 BRA `(.L_x_4692) ;  /* 0x00000030006c8947 */ /* 0x004fea0003800000 */
.L_x_4777:
[----:B------:R-:W-:Y:S05]  /*13170*/  BSYNC B2 ;  /* 0x0000000000027941 */ /* 0x000fea0003800000 */
.L_x_4691:
        /* <DEDUP_REMOVED lines=12> */
.L_x_4694:
[----:B------:R-:W-:Y:S05]  /*13240*/  BSYNC B2 ;  /* 0x0000000000027941 */ /* 0x000fea0003800000 */
.L_x_4693:
        /* <DEDUP_REMOVED lines=11> */
.L_x_4695:
        /* <DEDUP_REMOVED lines=16> */
.L_x_4696:
        /* <DEDUP_REMOVED lines=16> */
.L_x_4697:
        /* <DEDUP_REMOVED lines=16> */
.L_x_4778:
[----:B------:R-:W-:Y:S05]  /*13600*/  BSYNC B2 ;  /* 0x0000000000027941 */ /* 0x000fea0003800000 */
.L_x_4698:
        /* <DEDUP_REMOVED lines=11> */
.L_x_4701:
[----:B------:R-:W-:Y:S05]  /*136c0*/  BSYNC B2 ;  /* 0x0000000000027941 */ /* 0x000fea0003800000 */
.L_x_4700:
[----:B------:R-:W-:Y:S01]  /*136d0*/  R2UR UR6, R2 ;  /* 0x00000000020672ca */ /* 0x000fe200000e0000 */
[----:B------:R-:W-:Y:S01]  /*136e0*/  IMAD R18, R18, 0x9000, R17 ;  /* 0x0000900012127824 */ /* 0x000fe200078e0211 */
[----:B------:R-:W-:Y:S01]  /*136f0*/  R2UR UR7, R3 ;  /* 0x00000000030772ca */ /* 0x000fe200000e0000 */
[----:B------:R-:W-:Y:S01]  /*13700*/  UIADD3 UR4, UP0, UR38, 0x470, URZ ;  /* 0x0000047026047890 */ /* 0x000fe2000ff1e03f */
[----:B------:R-:W-:Y:S01]  /*13710*/  R2UR UR10, R11 ;  /* 0x000000000b0a72ca */ /* 0x000fe200000e0000 */
[----:B------:R-:W-:Y:S01]  /*13720*/  IMAD R10, R19, 0x60, RZ ;  /* 0x00000060130a7824 */ /* 0x000fe200078e02ff */
[----:B------:R-:W-:Y:S01]  /*13730*/  PLOP3.LUT P0, PT, PT, PT, PT, 0x80, 0x0 ;  /* 0x000000000000781c */ /* 0x000fe20003f0f070 */
[----:B------:R-:W-:Y:S01]  /*13740*/  VIADD R9, R9, 0x50 ;  /* 0x0000005009097836 */ /* 0x000fe20000000000 */
[----:B------:R-:W-:Y:S01]  /*13750*/  UIADD3.X UR5, URZ, UR39, URZ, UP0, !UPT ;  /* 0x000000273f057290 */ /* 0x000fe200087fe43f */
[----:B------:R-:W-:-:S11]  /*13760*/  VIADD R11, R18, 0x400 ;  /* 0x00000400120b7836 */ /* 0x000fd60000000000 */
.L_x_4702:
        /* <DEDUP_REMOVED lines=15> */
.L_x_4703:
        /* <DEDUP_REMOVED lines=15> */
.L_x_4704:
        /* <DEDUP_REMOVED lines=12> */
.L_x_4689:
[----:B------:R-:W-:Y:S05]  /*13a10*/  BSYNC B1 ;  /* 0x0000000000017941 */ /* 0x000fea0003800000 */
.L_x_4688:
[----:B------:R-:W2:Y:S01]  /*13a20*/  LDL R3, [R1+0xc] ;  /* 0x00000c0001037983 */ /* 0x000ea20000100800 */
[----:B------:R-:W-:Y:S01]  /*13a30*/  VIADD R18, R4, 0x1 ;  /* 0x0000000104127836 */ /* 0x000fe20000000000 */
[----:B------:R-:W-:Y:S01]  /*13a40*/  BSSY B1, `(.L_x_4705) ;  /* 0x00000b0000017945 */ /* 0x000fe20003800000 */
[----:B------:R-:W-:-:S03]  /*13a50*/  VIADD R7, R0, 0xffffffff ;  /* 0xffffffff00077836 */ /* 0x000fc60000000000 */
[----:B------:R-:W-:-:S04]  /*13a60*/  ISETP.NE.AND P0, PT, R18, 0x2, PT ;  /* 0x000000021200780c */ /* 0x000fc80003f05270 */
[----:B------:R-:W-:Y:S02]  /*13a70*/  SEL R2, RZ, 0x1, P0 ;  /* 0x00000001ff027807 */ /* 0x000fe40000000000 */
[----:B------:R-:W-:Y:S02]  /*13a80*/  SEL R18, R18, RZ, P0 ;  /* 0x000000ff12127207 */ /* 0x000fe40000000000 */
[----:B------:R-:W-:-:S05]  /*13a90*/  LOP3.LUT R11, R5, R2, RZ, 0x3c, !PT ;  /* 0x00000002050b7212 */ /* 0x000fca00078e3cff */
[----:B------:R1:W-:Y:S01]  /*13aa0*/  STL [R1+0x4], R11 ;  /* 0x0000040b01007387 */ /* 0x0003e20000100800 */
[----:B--2---:R-:W-:-:S13]  /*13ab0*/  LOP3.LUT P1, RZ, R3, 0x2, RZ, 0xc0, !PT ;  /* 0x0000000203ff7812 */ /* 0x004fda000782c0ff */
[----:B-1----:R-:W-:Y:S05]  /*13ac0*/  @!P1 BRA `(.L_x_4706) ;  /* 0x00000008009c9947 */ /* 0x002fea0003800000 */
[----:B------:R-:W-:Y:S01]  /*13ad0*/  LOP3.LUT P1, RZ, R3, 0x1, RZ, 0xc0, !PT ;  /* 0x0000000103ff7812 */ /* 0x000fe2000782c0ff */
[----:B0-----:R-:W-:-:S12]  /*13ae0*/  IMAD.MOV.U32 R10, RZ, RZ, R7 ;  /* 0x000000ffff0a7224 */ /* 0x001fd800078e0007 */
        /* <DEDUP_REMOVED lines=22> */
.L_x_4707:
[----:B------:R-:W-:Y:S01]  /*13c50*/  IMAD R2, R18, 0x8, R17 ;  /* 0x0000000812027824 */ /* 0x000fe200078e0211 */
[----:B------:R-:W-:Y:S01]  /*13c60*/  SHF.L.U32 R3, R11, 0x1f, RZ ;  /* 0x0000001f0b037819 */ /* 0x000fe200000006ff */
[----:B------:R-:W-:Y:S03]  /*13c70*/  BSSY B2, `(.L_x_4708) ;  /* 0x0000003000027945 */ /* 0x000fe60003800000 */
[----:B------:R-:W1:Y:S02]  /*13c80*/  SYNCS.PHASECHK.TRANS64.TRYWAIT P0, [R2+URZ+0x30840], R3 ;  /* 0x03084003020075a7 */ /* 0x000e64000800017f */
[----:B-1----:R-:W-:Y:S05]  /*13c90*/  @!P0 BRA `(.L_x_4709) ;  /* 0x0000002400c88947 */ /* 0x002fea0003800000 */
.L_x_4779:
[----:B------:R-:W-:Y:S05]  /*13ca0*/  BSYNC B2 ;  /* 0x0000000000027941 */ /* 0x000fea0003800000 */
.L_x_4708:
        /* <DEDUP_REMOVED lines=12> */
.L_x_4711:
[----:B------:R-:W-:Y:S05]  /*13d70*/  BSYNC B2 ;  /* 0x0000000000027941 */ /* 0x000fea0003800000 */
.L_x_4710:
[----:B------:R-:W-:Y:S01]  /*13d80*/  IMAD.MOV.U32 R14, RZ, RZ, RZ ;  /* 0x000000ffff0e7224 */ /* 0x000fe200078e00ff */
[----:B------:R-:W-:Y:S01]  /*13d90*/  UIADD3 UR4, UP0, UR38, 0x370, URZ ;  /* 0x0000037026047890 */ /* 0x000fe2000ff1e03f */
[C---:B-1----:R-:W-:Y:S01]  /*13da0*/  IMAD R3, R18.reuse, 0x8, R6 ;  /* 0x0000000812037824 */ /* 0x042fe200078e0206 */
[----:B------:R-:W-:Y:S01]  /*13db0*/  PLOP3.LUT P0, PT, PT, PT, PT, 0x80, 0x0 ;  /* 0x000000000000781c */ /* 0x000fe20003f0f070 */
[----:B------:R-:W-:Y:S01]  /*13dc0*/  IMAD R9, R18, 0x9000, R17 ;  /* 0x0000900012097824 */ /* 0x000fe200078e0211 */
[----:B------:R-:W-:Y:S01]  /*13dd0*/  R2UR UR10, R14 ;  /* 0x000000000e0a72ca */ /* 0x000fe200000e0000 */
[----:B------:R-:W-:Y:S01]  /*13de0*/  VIADD R3, R3, 0x30 ;  /* 0x0000003003037836 */ /* 0x000fe20000000000 */
[----:B------:R-:W-:Y:S01]  /*13df0*/  UIADD3.X UR5, URZ, UR39, URZ, UP0, !UPT ;  /* 0x000000273f057290 */ /* 0x000fe200087fe43f */
[----:B------:R-:W-:Y:S01]  /*13e00*/  IMAD R2, R10, 0x60, RZ ;  /* 0x000000600a027824 */ /* 0x000fe200078e02ff */
[----:B------:R-:W-:Y:S01]  /*13e10*/  UMOV UR6, 0x0 ;  /* 0x0000000000067882 */ /* 0x000fe20000000000 */
[----:B------:R-:W-:Y:S01]  /*13e20*/  VIADD R11, R9, 0x1e400 ;  /* 0x0001e400090b7836 */ /* 0x000fe20000000000 */
[----:B------:R-:W-:-:S09]  /*13e30*/  UMOV UR7, 0x14f00000 ;  /* 0x14f0000000077882 */ /* 0x000fd20000000000 */
.L_x_4712:
        /* <DEDUP_REMOVED lines=16> */
.L_x_4713:
        /* <DEDUP_REMOVED lines=16> */
.L_x_4714:
        /* <DEDUP_REMOVED lines=15> */
.L_x_4780:
[----:B------:R-:W-:Y:S05]  /*14130*/  BSYNC B2 ;  /* 0x0000000000027941 */ /* 0x000fea0003800000 */
.L_x_4715:
        /* <DEDUP_REMOVED lines=11> */
.L_x_4718:
[----:B------:R-:W-:Y:S05]  /*141f0*/  BSYNC B2 ;  /* 0x0000000000027941 */ /* 0x000fea0003800000 */
.L_x_4717:
        /* <DEDUP_REMOVED lines=10> */
.L_x_4719:
        /* <DEDUP_REMOVED lines=15> */
.L_x_4720:
        /* <DEDUP_REMOVED lines=15> */
.L_x_4721:
        /* <DEDUP_REMOVED lines=12> */
.L_x_4706:
[----:B------:R-:W-:Y:S05]  /*14540*/  BSYNC B1 ;  /* 0x0000000000017941 */ /* 0x000fea0003800000 */
.L_x_4705:
[----:B------:R-:W-:Y:S01]  /*14550*/  ISETP.GT.AND P0, PT, R7, UR40, PT ;  /* 0x0000002807007c0c */ /* 0x000fe2000bf04270 */
[----:B------:R-:W-:-:S12]  /*14560*/  VIADD R0, R0, 0xfffffffe ;  /* 0xfffffffe00007836 */ /* 0x000fd80000000000 */
[----:B------:R-:W-:Y:S05]  /*14570*/  @P0 BRA `(.L_x_4722) ;  /* 0xffffffe8005c0947 */ /* 0x000fea000383ffff */
.L_x_4687:
[----:B------:R-:W-:Y:S05]  /*14580*/  BSYNC B0 ;  /* 0x0000000000007941 */ /* 0x000fea0003800000 */
.L_x_4668:
[----:B0-----:R-:W0:Y:S01]  /*14590*/  S2R R0, SR_TID.X ;  /* 0x0000000000007919 */ /* 0x001e220000002100 */
[----:B------:R-:W-:Y:S01]  /*145a0*/  BSSY B0, `(.L_x_4723) ;  /* 0x0000012000007945 */ /* 0x000fe20003800000 */
[----:B0-----:R-:W-:-:S04]  /*145b0*/  LOP3.LUT R6, R0, 0x7f, RZ, 0xc0, !PT ;  /* 0x0000007f00067812 */ /* 0x001fc800078ec0ff */
[----:B------:R-:W-:-:S13]  /*145c0*/  ISETP.NE.AND P1, PT, R6, RZ, PT ;  /* 0x000000ff0600720c */ /* 0x000fda0003f25270 */
[----:B------:R-:W-:Y:S05]  /*145d0*/  @P1 BRA `(.L_x_4724) ;  /* 0x0000000000381947 */ /* 0x000fea0003800000 */
[----:B------:R-:W0:Y:S01]  /*145e0*/  S2R R3, SR_LANEID ;  /* 0x0000000000037919 */ /* 0x000e220000000000 */
[----:B------:R-:W-:Y:S01]  /*145f0*/  VOTEU.ANY UR4, UPT, PT ;  /* 0x0000000000047886 */ /* 0x000fe200038e0100 */
[----:B------:R-:W-:Y:S01]  /*14600*/  ULDC.64 UR6, c[0x0][0x208] ;  /* 0x0000820000067ab9 */ /* 0x000fe20000000a00 */
[----:B------:R-:W0:Y:S08]  /*14610*/  FLO.U32 R0, UR4 ;  /* 0x0000000400007d00 */ /* 0x000e3000080e0000 */
[----:B------:R-:W1:Y:S01]  /*14620*/  POPC R5, UR4 ;  /* 0x0000000400057d09 */ /* 0x000e620008000000 */
[----:B0-----:R-:W-:-:S02]  /*14630*/  ISETP.EQ.U32.AND P0, PT, R0, R3, PT ;  /* 0x000000030000720c */ /* 0x001fc40003f02070 */
[----:B------:R-:W1:Y:S11]  /*14640*/  LDC.64 R2, c[0x0][0xc80] ;  /* 0x00032000ff027b82 */ /* 0x000e760000000a00 */
[----:B-1----:R-:W2:Y:S01]  /*14650*/  @P0 ATOMG.E.ADD.STRONG.GPU PT, R3, desc[UR6][R2.64], R5 ;  /* 0x00000005020309a8 */ /* 0x002ea200081ee1c6 */
[----:B------:R-:W0:Y:S02]  /*14660*/  S2R R4, SR_LTMASK ;  /* 0x0000000000047919 */ /* 0x000e240000003900 */
[----:B0-----:R-:W-:-:S04]  /*14670*/  LOP3.LUT R4, R4, UR4, RZ, 0xc0, !PT ;  /* 0x0000000404047c12 */ /* 0x001fc8000f8ec0ff */
[----:B------:R-:W0:Y:S01]  /*14680*/  POPC R7, R4 ;  /* 0x0000000400077309 */ /* 0x000e220000000000 */
[----:B--2---:R-:W0:Y:S02]  /*14690*/  SHFL.IDX PT, R0, R3, R0, 0x1f ;  /* 0x00001f0003007589 */ /* 0x004e2400000e0000 */
[----:B0-----:R-:W-:-:S05]  /*146a0*/  IADD3 R0, R0, UR44, R7 ;  /* 0x0000002c00007c10 */ /* 0x001fca000fffe007 */
[----:B------:R0:W-:Y:S02]  /*146b0*/  STL [R1+0x14], R0 ;  /* 0x0000140001007387 */ /* 0x0001e40000100800 */
.L_x_4724:
[----:B------:R-:W-:Y:S05]  /*146c0*/  BSYNC B0 ;  /* 0x0000000000007941 */ /* 0x000fea0003800000 */
.L_x_4723:
[----:B0-----:R-:W2:Y:S01]  /*146d0*/  LDL R0, [R1+0xc] ;  /* 0x00000c0001007983 */ /* 0x001ea20000100800 */
[----:B------:R-:W-:Y:S01]  /*146e0*/  BSSY B0, `(.L_x_4725) ;  /* 0x0000047000007945 */ /* 0x000fe20003800000 */
[----:B--2---:R-:W-:-:S13]  /*146f0*/  LOP3.LUT P0, RZ, R0, 0x2, RZ, 0xc0, !PT ;  /* 0x0000000200ff7812 */ /* 0x004fda000780c0ff */
        /* <DEDUP_REMOVED lines=8> */
.L_x_4781:
[----:B------:R-:W-:Y:S05]  /*14780*/  BSYNC B1 ;  /* 0x0000000000017941 */ /* 0x000fea0003800000 */
.L_x_4727:
[----:B------:R-:W-:Y:S04]  /*14790*/  BSSY B1, `(.L_x_4729) ;  /* 0x0000009000017945 */ /* 0x000fe80003800000 */
        /* <DEDUP_REMOVED lines=8> */
.L_x_4730:
[----:B------:R-:W-:Y:S05]  /*14820*/  BSYNC B1 ;  /* 0x0000000000017941 */ /* 0x000fea0003800000 */
.L_x_4729:
        /* <DEDUP_REMOVED lines=10> */
.L_x_4731:
        /* <DEDUP_REMOVED lines=15> */
.L_x_4732:
        /* <DEDUP_REMOVED lines=15> */
.L_x_4733:
        /* <DEDUP_REMOVED lines=10> */
.L_x_4726:
[----:B------:R-:W-:Y:S05]  /*14b50*/  BSYNC B0 ;  /* 0x0000000000007941 */ /* 0x000fea0003800000 */
.L_x_4725:
[----:B------:R-:W2:Y:S01]  /*14b60*/  LDL.LU R3, [R1+0x4] ;  /* 0x0000040001037983 */ /* 0x000ea20000300800 */
[----:B------:R-:W-:-:S05]  /*14b70*/  VIADD R18, R18, 0x1 ;  /* 0x0000000112127836 */ /* 0x000fca0000000000 */
[----:B------:R-:W-:-:S04]  /*14b80*/  ISETP.NE.AND P0, PT, R18, 0x2, PT ;  /* 0x000000021200780c */ /* 0x000fc80003f05270 */
[----:B------:R-:W-:Y:S02]  /*14b90*/  SEL R0, RZ, 0x1, P0 ;  /* 0x00000001ff007807 */ /* 0x000fe40000000000 */
[----:B------:R-:W-:Y:S02]  /*14ba0*/  SEL R18, R18, RZ, P0 ;  /* 0x000000ff12127207 */ /* 0x000fe40000000000 */
[----:B--2---:R-:W-:-:S05]  /*14bb0*/  LOP3.LUT R3, R3, R0, RZ, 0x3c, !PT ;  /* 0x0000000003037212 */ /* 0x004fca00078e3cff */
[----:B------:R0:W-:Y:S02]  /*14bc0*/  STL [R1+0x4], R3 ;  /* 0x0000040301007387 */ /* 0x0001e40000100800 */
.L_x_4648:
[----:B------:R-:W-:Y:S05]  /*14bd0*/  BSYNC B7 ;  /* 0x0000000000077941 */ /* 0x000fea0003800000 */
.L_x_4646:
[----:B-1----:R-:W2:Y:S04]  /*14be0*/  LDL R0, [R1+0xc] ;  /* 0x00000c0001007983 */ /* 0x002ea80000100800 */
[----:B------:R1:W5:Y:S01]  /*14bf0*/  LDL R2, [R1+0x14] ;  /* 0x0000140001027983 */ /* 0x0003620000100800 */
[----:B--2---:R-:W-:-:S13]  /*14c00*/  LOP3.LUT P0, RZ, R0, 0x4, RZ, 0xc0, !PT ;  /* 0x0000000400ff7812 */ /* 0x004fda000780c0ff */
[----:B-1----:R-:W-:Y:S05]  /*14c10*/  @!P0 BRA `(.L_x_4734) ;  /* 0x0000000000288947 */ /* 0x002fea0003800000 */
[----:B------:R-:W-:Y:S05]  /*14c20*/  WARPSYNC.ALL ;  /* 0x0000000000007948 */ /* 0x000fea0003800000 */
[----:B------:R-:W1:Y:S08]  /*14c30*/  S2UR UR5, SR_CgaCtaId ;  /* 0x00000000000579c3 */ /* 0x000e700000008800 */
[----:B------:R-:W-:Y:S06]  /*14c40*/  BAR.SYNC.DEFER_BLOCKING 0x5, 0x180 ;  /* 0x0146000000007b1d */ /* 0x000fec0000010000 */
[----:B------:R-:W-:-:S02]  /*14c50*/  UMOV UR4, 0x400 ;  /* 0x0000040000047882 */ /* 0x000fc40000000000 */
[----:B-1----:R-:W-:-:S06]  /*14c60*/  ULEA UR4, UR5, UR4, 0x18 ;  /* 0x0000000405047291 */ /* 0x002fcc000f8ec03f */
[----:B------:R-:W-:-:S05]  /*14c70*/  IMAD.U32 R17, RZ, RZ, UR4 ;  /* 0x00000004ff117e24 */ /* 0x000fca000f8e00ff */
[----:B-----5:R-:W1:Y:S04]  /*14c80*/  LDS R2, [R17+0x308d0] ;  /* 0x0308d00011027984 */ /* 0x020e680000000800 */
[----:B-1----:R3:W-:Y:S01]  /*14c90*/  STL [R1+0x14], R2 ;  /* 0x0000140201007387 */ /* 0x0027e20000100800 */
[----:B------:R-:W-:Y:S06]  /*14ca0*/  BAR.ARV 0x4, 0x180 ;  /* 0x0106000000007b1d */ /* 0x000fec0000002000 */
[----:B------:R-:W-:Y:S05]  /*14cb0*/  BRA `(.L_x_4735) ;  /* 0x00000000002c7947 */ /* 0x000fea0003800000 */
.L_x_4734:
[----:B------:R-:W-:-:S03]  /*14cc0*/  UMOV UR4, 0xffffffff ;  /* 0xffffffff00047882 */ /* 0x000fc60000000000 */
[----:B------:R-:W-:Y:S05]  /*14cd0*/  BRA.DIV UR4, `(.L_x_4736) ;  /* 0x0000001604f47947 */ /* 0x000fea000b800000 */
[----:B-----5:R1:W2:Y:S02]  /*14ce0*/  SHFL.IDX PT, R14, R2, RZ, 0x1f ;  /* 0x00001fff020e7589 */ /* 0x0202a400000e0000 */
.L_x_4784:
[----:B0-----:R-:W0:Y:S01]  /*14cf0*/  @!P1 S2R R3, SR_CgaCtaId ;  /* 0x0000000000039919 */ /* 0x001e220000008800 */
[----:B------:R-:W-:Y:S05]  /*14d00*/  WARPSYNC.ALL ;  /* 0x0000000000007948 */ /* 0x000fea0003800000 */
[----:B------:R-:W-:Y:S01]  /*14d10*/  BAR.SYNC.DEFER_BLOCKING 0x4, 0x180 ;  /* 0x0106000000007b1d */ /* 0x000fe20000010000 */
[----:B------:R-:W-:-:S05]  /*14d20*/  @!P1 MOV R0, 0x400 ;  /* 0x0000040000009802 */ /* 0x000fca0000000f00 */
[----:B--2---:R2:W-:Y:S01]  /*14d30*/  STL [R1+0x14], R14 ;  /* 0x0000140e01007387 */ /* 0x0045e20000100800 */
[----:B0-----:R-:W-:-:S05]  /*14d40*/  @!P1 LEA R17, R3, R0, 0x18 ;  /* 0x0000000003119211 */ /* 0x001fca00078ec0ff */
[----:B------:R2:W-:Y:S01]  /*14d50*/  @!P1 STS [R17+0x308d0], R2 ;  /* 0x0308d00211009388 */ /* 0x0005e20000000800 */
[----:B------:R-:W-:Y:S06]  /*14d60*/  BAR.ARV 0x5, 0x180 ;  /* 0x0146000000007b1d */ /* 0x000fec0000002000 */
.L_x_4735:
[----:B------:R-:W4:Y:S01]  /*14d70*/  LDL R0, [R1+0x14] ;  /* 0x0000140001007983 */ /* 0x000f220000100800 */
[----:B------:R-:W-:Y:S02]  /*14d80*/  ULDC UR4, c[0x0][0xc38] ;  /* 0x00030e0000047ab9 */ /* 0x000fe40000000800 */
[----:B----4-:R-:W-:-:S13]  /*14d90*/  ISETP.GE.AND P0, PT, R0, UR4, PT ;  /* 0x0000000400007c0c */ /* 0x010fda000bf06270 */
[----:B------:R-:W-:Y:S05]  /*14da0*/  @!P0 BRA `(.L_x_4737) ;  /* 0xffffffb000dc8947 */ /* 0x000fea000383ffff */
.L_x_4637:
[----:B0-----:R-:W4:Y:S01]  /*14db0*/  LDL.LU R0, [R1+0x18] ;  /* 0x0000180001007983 */ /* 0x001f220000300800 */
[----:B------:R-:W-:Y:S01]  /*14dc0*/  BSSY B0, `(.L_x_4738) ;  /* 0x000000b000007945 */ /* 0x000fe20003800000 */
[----:B------:R-:W0:Y:S01]  /*14dd0*/  S2R R5, SR_CgaCtaId ;  /* 0x0000000000057919 */ /* 0x000e220000008800 */
[----:B----4-:R-:W-:-:S05]  /*14de0*/  VIADD R0, R0, 0x1 ;  /* 0x0000000100007836 */ /* 0x010fca0000000000 */
[----:B-123--:R-:W-:-:S04]  /*14df0*/  LEA.HI R2, R0, R0, RZ, 0x1 ;  /* 0x0000000000027211 */ /* 0x00efc800078f08ff */
[----:B------:R-:W-:-:S05]  /*14e00*/  LOP3.LUT R3, R2, 0xfffffffe, RZ, 0xc0, !PT ;  /* 0xfffffffe02037812 */ /* 0x000fca00078ec0ff */
[----:B------:R-:W-:Y:S01]  /*14e10*/  IMAD.IADD R3, R0, 0x1, -R3 ;  /* 0x0000000100037824 */ /* 0x000fe200078e0a03 */
[----:B------:R-:W-:-:S04]  /*14e20*/  MOV R0, 0x400 ;  /* 0x0000040000007802 */ /* 0x000fc80000000f00 */
[----:B0-----:R-:W-:Y:S02]  /*14e30*/  LEA R0, R5, R0, 0x18 ;  /* 0x0000000005007211 */ /* 0x001fe400078ec0ff */
[----:B------:R-:W-:-:S04]  /*14e40*/  SHF.L.U32 R3, R3, 0x1f, RZ ;  /* 0x0000001f03037819 */ /* 0x000fc800000006ff */
[----:B------:R-:W0:Y:S02]  /*14e50*/  SYNCS.PHASECHK.TRANS64.TRYWAIT P0, [R0+URZ+0x30820], R3 ;  /* 0x03082003000075a7 */ /* 0x000e24000800017f */
[----:B0-----:R-:W-:Y:S05]  /*14e60*/  @!P0 BRA `(.L_x_4739) ;  /* 0x0000001400b88947 */ /* 0x001fea0003800000 */
.L_x_4785:
[----:B------:R-:W-:Y:S05]  /*14e70*/  BSYNC B0 ;  /* 0x0000000000007941 */ /* 0x000fea0003800000 */
.L_x_4738:
[----:B------:R-:W-:-:S03]  /*14e80*/  UMOV UR4, 0xffffffff ;  /* 0xffffffff00047882 */ /* 0x000fc60000000000 */
[----:B------:R-:W-:Y:S05]  /*14e90*/  BRA.DIV UR4, `(.L_x_4740) ;  /* 0x0000001604c07947 */ /* 0x000fea000b800000 */
[----:B------:R-:W1:Y:S02]  /*14ea0*/  S2R R2, SR_TID.X ;  /* 0x0000000000027919 */ /* 0x000e640000002100 */
[----:B-1----:R-:W-:-:S04]  /*14eb0*/  SHF.R.U32.HI R2, RZ, 0x5, R2 ;  /* 0x00000005ff027819 */ /* 0x002fc80000011602 */
[----:B------:R-:W-:-:S05]  /*14ec0*/  LOP3.LUT R2, R2, 0x3, RZ, 0xc0, !PT ;  /* 0x0000000302027812 */ /* 0x000fca00078ec0ff */
[----:B------:R1:W2:Y:S02]  /*14ed0*/  SHFL.IDX PT, R14, R2, RZ, 0x1f ;  /* 0x00001fff020e7589 */ /* 0x0002a400000e0000 */
.L_x_4788:
[----:B--2---:R-:W-:Y:S01]  /*14ee0*/  ISETP.NE.AND P0, PT, R14, RZ, PT ;  /* 0x000000ff0e00720c */ /* 0x004fe20003f05270 */
[----:B------:R-:W-:-:S12]  /*14ef0*/  BSSY B0, `(.L_x_4741) ;  /* 0x0000027000007945 */ /* 0x000fd80003800000 */
[----:B------:R-:W-:Y:S05]  /*14f00*/  @P0 BRA `(.L_x_4742) ;  /* 0x0000000000940947 */ /* 0x000fea0003800000 */
[----:B------:R-:W-:-:S03]  /*14f10*/  UMOV UR4, 0xffffffff ;  /* 0xffffffff00047882 */ /* 0x000fc60000000000 */
[----:B------:R-:W-:Y:S05]  /*14f20*/  BRA.DIV UR4, `(.L_x_4743) ;  /* 0x0000001604d07947 */ /* 0x000fea000b800000 */
[----:B------:R-:W-:-:S13]  /*14f30*/  ELECT P6, URZ, PT ;  /* 0x00000000003f782f */ /* 0x000fda00038c0000 */
.L_x_4791:
        /* <DEDUP_REMOVED lines=8> */
.L_x_4744:
        /* <DEDUP_REMOVED lines=13> */
.L_x_4792:
[----:B------:R-:W1:Y:S02]  /*15090*/  SYNCS.PHASECHK.TRANS64.TRYWAIT P0, [R3+URZ], R2 ;  /* 0x00000002030075a7 */ /* 0x000e64000800017f */
[----:B-1----:R-:W-:Y:S05]  /*150a0*/  @!P0 BRA `(.L_x_4746) ;  /* 0x0000001400a48947 */ /* 0x002fea0003800000 */
.L_x_4793:
[----:B------:R-:W-:Y:S05]  /*150b0*/  @!P2 BRA `(.L_x_4747) ;  /* 0x000000000004a947 */ /* 0x000fea0003800000 */
[----:B------:R-:W-:Y:S01]  /*150c0*/  BPT.TRAP 0x1 ;  /* 0x000000040000795c */ /* 0x000fe20000300000 */
.L_x_4747:
[----:B-1----:R-:W-:-:S04]  /*150d0*/  VIADD R3, R0, 0x30860 ;  /* 0x0003086000037836 */ /* 0x002fc80000000000 */
[----:B------:R-:W-:-:S04]  /*150e0*/  IMAD R18, R18, 0x8, R3 ;  /* 0x0000000812127824 */ /* 0x000fc800078e0203 */
[----:B------:R-:W1:Y:S02]  /*150f0*/  SYNCS.PHASECHK.TRANS64.TRYWAIT P0, [R18+URZ], R5 ;  /* 0x00000005120075a7 */ /* 0x000e64000800017f */
[----:B-1----:R-:W-:Y:S05]  /*15100*/  @!P0 BRA `(.L_x_4748) ;  /* 0x0000001400a08947 */ /* 0x002fea0003800000 */
.L_x_4794:
[----:B------:R-:W-:-:S07]  /*15110*/  IMAD R3, R4, 0x8, R3 ;  /* 0x0000000804037824 */ /* 0x000fce00078e0203 */
.L_x_4749:
[----:B--2---:R2:W3:Y:S02]  /*15120*/  SYNCS.PHASECHK.TRANS64.TRYWAIT P0, [R3+URZ], R2 ;  /* 0x00000002030075a7 */ /* 0x0044e4000800017f */
[----:B---3--:R-:W-:Y:S05]  /*15130*/  @!P0 NANOSLEEP.SYNCS 0x989680 ;  /* 0x009896800000895d */ /* 0x008fea0003900000 */
[----:B------:R-:W3:Y:S02]  /*15140*/  @!P0 SYNCS.PHASECHK.TRANS64 P0, [R3+URZ], R2 ;  /* 0x00000002030085a7 */ /* 0x000ee4000800007f */
[----:B---3--:R-:W-:Y:S05]  /*15150*/  @!P0 BRA `(.L_x_4749) ;  /* 0xfffffffc00f08947 */ /* 0x008fea000383ffff */
.L_x_4742:
[----:B------:R-:W-:Y:S05]  /*15160*/  BSYNC B0 ;  /* 0x0000000000007941 */ /* 0x000fea0003800000 */
.L_x_4741:
[----:B------:R-:W-:Y:S05]  /*15170*/  EXIT ;  /* 0x000000000000794d */ /* 0x000fea0003800000 */
.L_x_4550:
[----:B0-----:R-:W-:-:S04]  /*15180*/  IMAD.U32 R3, RZ, RZ, UR37 ;  /* 0x00000025ff037e24 */ /* 0x001fc8000f8e00ff */
[----:B------:R0:W1:Y:S03]  /*15190*/  SYNCS.PHASECHK.TRANS64.TRYWAIT P1, [R3+URZ+0x30800], R0 ;  /* 0x03080000030075a7 */ /* 0x000066000802017f */
[----:B-1----:R-:W-:Y:S05]  /*151a0*/  @!P1 NANOSLEEP.SYNCS 0x989680 ;  /* 0x009896800000995d */ /* 0x002fea0003900000 */
[----:B------:R-:W1:Y:S02]  /*151b0*/  @!P1 SYNCS.PHASECHK.TRANS64 P1, [R3+URZ+0x30800], R0 ;  /* 0x03080000030095a7 */ /* 0x000e64000802007f */
[----:B-1----:R-:W-:Y:S05]  /*151c0*/  @!P1 BRA `(.L_x_4550) ;  /* 0xfffffffc00ec9947 */ /* 0x002fea000383ffff */
[----:B------:R-:W-:Y:S05]  /*151d0*/  BRA `(.L_x_4750) ;  /* 0xfffffec800807947 */ /* 0x000fea000383ffff */
.L_x_4554:
[----:B-1----:R1:W3:Y:S02]  /*151e0*/  SYNCS.PHASECHK.TRANS64.TRYWAIT P1, [R3+URZ+0x30830], R0 ;  /* 0x03083000030075a7 */ /* 0x0022e4000802017f */
[----:B---3--:R-:W-:Y:S05]  /*151f0*/  @!P1 NANOSLEEP.SYNCS 0x989680 ;  /* 0x009896800000995d */ /* 0x008fea0003900000 */
[----:B------:R-:W3:Y:S02]  /*15200*/  @!P1 SYNCS.PHASECHK.TRANS64 P1, [R3+URZ+0x30830], R0 ;  /* 0x03083000030095a7 */ /* 0x000ee4000802007f */
[----:B---3--:R-:W-:Y:S05]  /*15210*/  @!P1 BRA `(.L_x_4554) ;  /* 0xfffffffc00f09947 */ /* 0x008fea000383ffff */
[----:B------:R-:W-:Y:S05]  /*15220*/  BRA `(.L_x_4553) ;  /* 0xfffffec800b47947 */ /* 0x000fea000383ffff */
.L_x_4570:
[----:B-1----:R-:W-:-:S04]  /*15230*/  IMAD.U32 R11, RZ, RZ, UR6 ;  /* 0x00000006ff0b7e24 */ /* 0x002fc8000f8e00ff */
[----:B------:R1:W2:Y:S03]  /*15240*/  SYNCS.PHASECHK.TRANS64.TRYWAIT P1, [R11+URZ+0x30830], R0 ;  /* 0x030830000b0075a7 */ /* 0x0002a6000802017f */
[----:B--2---:R-:W-:Y:S05]  /*15250*/  @!P1 NANOSLEEP.SYNCS 0x989680 ;  /* 0x009896800000995d */ /* 0x004fea0003900000 */
[----:B------:R-:W2:Y:S02]  /*15260*/  @!P1 SYNCS.PHASECHK.TRANS64 P1, [R11+URZ+0x30830], R0 ;  /* 0x030830000b0095a7 */ /* 0x000ea4000802007f */
[----:B--2---:R-:W-:Y:S05]  /*15270*/  @!P1 BRA `(.L_x_4570) ;  /* 0xfffffffc00ec9947 */ /* 0x004fea000383ffff */
[----:B------:R-:W-:Y:S05]  /*15280*/  BRA `(.L_x_4569) ;  /* 0xfffffef400cc7947 */ /* 0x000fea000383ffff */
.L_x_4574:
[----:B-1----:R-:W-:-:S04]  /*15290*/  IMAD.U32 R3, RZ, RZ, UR5 ;  /* 0x00000005ff037e24 */ /* 0x002fc8000f8e00ff */
[----:B------:R1:W2:Y:S03]  /*152a0*/  SYNCS.PHASECHK.TRANS64.TRYWAIT P1, [R3+URZ+0x30850], R0 ;  /* 0x03085000030075a7 */ /* 0x0002a6000802017f */
[----:B--2---:R-:W-:Y:S05]  /*152b0*/  @!P1 NANOSLEEP.SYNCS 0x989680 ;  /* 0x009896800000995d */ /* 0x004fea0003900000 */
[----:B------:R-:W2:Y:S02]  /*152c0*/  @!P1 SYNCS.PHASECHK.TRANS64 P1, [R3+URZ+0x30850], R0 ;  /* 0x03085000030095a7 */ /* 0x000ea4000802007f */
[----:B--2---:R-:W-:Y:S05]  /*152d0*/  @!P1 BRA `(.L_x_4574) ;  /* 0xfffffffc00ec9947 */ /* 0x004fea000383ffff */
[----:B------:R-:W-:Y:S05]  /*152e0*/  BRA `(.L_x_4573) ;  /* 0xffffff0000647947 */ /* 0x000fea000383ffff */
.L_x_4591:
[----:B-1----:R-:W-:-:S04]  /*152f0*/  IMAD.U32 R5, RZ, RZ, UR5 ;  /* 0x00000005ff057e24 */ /* 0x002fc8000f8e00ff */
[----:B------:R1:W2:Y:S03]  /*15300*/  SYNCS.PHASECHK.TRANS64.TRYWAIT P1, [R5+URZ+0x30830], R0 ;  /* 0x03083000050075a7 */ /* 0x0002a6000802017f */
[----:B--2---:R-:W-:Y:S05]  /*15310*/  @!P1 NANOSLEEP.SYNCS 0x989680 ;  /* 0x009896800000995d */ /* 0x004fea0003900000 */
[----:B------:R-:W2:Y:S02]  /*15320*/  @!P1 SYNCS.PHASECHK.TRANS64 P1, [R5+URZ+0x30830], R0 ;  /* 0x03083000050095a7 */ /* 0x000ea4000802007f */
[----:B--2---:R-:W-:Y:S05]  /*15330*/  @!P1 BRA `(.L_x_4591) ;  /* 0xfffffffc00ec9947 */ /* 0x004fea000383ffff */
[----:B------:R-:W-:Y:S05]  /*15340*/  BRA `(.L_x_4590) ;  /* 0xffffff2800387947 */ /* 0x000fea000383ffff */
.L_x_4595:
[----:B-1----:R-:W-:-:S04]  /*15350*/  IMAD.U32 R3, RZ, RZ, UR5 ;  /* 0x00000005ff037e24 */ /* 0x002fc8000f8e00ff */
[----:B------:R1:W2:Y:S03]  /*15360*/  SYNCS.PHASECHK.TRANS64.TRYWAIT P1, [R3+URZ+0x30850], R0 ;  /* 0x03085000030075a7 */ /* 0x0002a6000802017f */
[----:B--2---:R-:W-:Y:S05]  /*15370*/  @!P1 NANOSLEEP.SYNCS 0x989680 ;  /* 0x009896800000995d */ /* 0x004fea0003900000 */
[----:B------:R-:W2:Y:S02]  /*15380*/  @!P1 SYNCS.PHASECHK.TRANS64 P1, [R3+URZ+0x30850], R0 ;  /* 0x03085000030095a7 */ /* 0x000ea4000802007f */
[----:B--2---:R-:W-:Y:S05]  /*15390*/  @!P1 BRA `(.L_x_4595) ;  /* 0xfffffffc00ec9947 */ /* 0x004fea000383ffff */
[----:B------:R-:W-:Y:S05]  /*153a0*/  BRA `(.L_x_4594) ;  /* 0xffffff3000d07947 */ /* 0x000fea000383ffff */
.L_x_4601:
[----:B-1----:R-:W-:-:S04]  /*153b0*/  IMAD.U32 R5, RZ, RZ, UR5 ;  /* 0x00000005ff057e24 */ /* 0x002fc8000f8e00ff */
[----:B------:R1:W2:Y:S03]  /*153c0*/  SYNCS.PHASECHK.TRANS64.TRYWAIT P1, [R5+URZ+0x30830], R0 ;  /* 0x03083000050075a7 */ /* 0x0002a6000802017f */
[----:B--2---:R-:W-:Y:S05]  /*153d0*/  @!P1 NANOSLEEP.SYNCS 0x989680 ;  /* 0x009896800000995d */ /* 0x004fea0003900000 */
[----:B------:R-:W2:Y:S02]  /*153e0*/  @!P1 SYNCS.PHASECHK.TRANS64 P1, [R5+URZ+0x30830], R0 ;  /* 0x03083000050095a7 */ /* 0x000ea4000802007f */
[----:B--2---:R-:W-:Y:S05]  /*153f0*/  @!P1 BRA `(.L_x_4601) ;  /* 0xfffffffc00ec9947 */ /* 0x004fea000383ffff */
[----:B------:R-:W-:Y:S05]  /*15400*/  BRA `(.L_x_4600) ;  /* 0xffffff4400947947 */ /* 0x000fea000383ffff */
.L_x_4605:
[----:B-1----:R-:W-:-:S04]  /*15410*/  IMAD.U32 R3, RZ, RZ, UR5 ;  /* 0x00000005ff037e24 */ /* 0x002fc8000f8e00ff */
[----:B------:R1:W2:Y:S03]  /*15420*/  SYNCS.PHASECHK.TRANS64.TRYWAIT P1, [R3+URZ+0x30850], R0 ;  /* 0x03085000030075a7 */ /* 0x0002a6000802017f */
[----:B--2---:R-:W-:Y:S05]  /*15430*/  @!P1 NANOSLEEP.SYNCS 0x989680 ;  /* 0x009896800000995d */ /* 0x004fea0003900000 */
[----:B------:R-:W2:Y:S02]  /*15440*/  @!P1 SYNCS.PHASECHK.TRANS64 P1, [R3+URZ+0x30850], R0 ;  /* 0x03085000030095a7 */ /* 0x000ea4000802007f */
[----:B--2---:R-:W-:Y:S05]  /*15450*/  @!P1 BRA `(.L_x_4605) ;  /* 0xfffffffc00ec9947 */ /* 0x004fea000383ffff */
[----:B------:R-:W-:Y:S05]  /*15460*/  BRA `(.L_x_4604) ;  /* 0xffffff50002c7947 */ /* 0x000fea000383ffff */
.L_x_4618:
[----:B-1----:R-:W-:-:S04]  /*15470*/  IMAD.U32 R3, RZ, RZ, UR5 ;  /* 0x00000005ff037e24 */ /* 0x002fc8000f8e00ff */
[----:B------:R1:W2:Y:S03]  /*15480*/  SYNCS.PHASECHK.TRANS64.TRYWAIT P0, [R3+URZ+0x30850], R2 ;  /* 0x03085002030075a7 */ /* 0x0002a6000800017f */
[----:B--2---:R-:W-:Y:S05]  /*15490*/  @!P0 NANOSLEEP.SYNCS 0x989680 ;  /* 0x009896800000895d */ /* 0x004fea0003900000 */
[----:B------:R-:W2:Y:S02]  /*154a0*/  @!P0 SYNCS.PHASECHK.TRANS64 P0, [R3+URZ+0x30850], R2 ;  /* 0x03085002030085a7 */ /* 0x000ea4000800007f */
[----:B--2---:R-:W-:Y:S05]  /*154b0*/  @!P0 BRA `(.L_x_4618) ;  /* 0xfffffffc00ec8947 */ /* 0x004fea000383ffff */
[----:B------:R-:W-:Y:S05]  /*154c0*/  BRA `(.L_x_4617) ;  /* 0xffffff7800a47947 */ /* 0x000fea000383ffff */
.L_x_4654:
[----:B------:R-:W-:Y:S02]  /*154d0*/  IMAD.MOV.U32 R13, RZ, RZ, R4 ;  /* 0x000000ffff0d7224 */ /* 0x000fe400078e0004 */
[----:B------:R-:W-:Y:S02]  /*154e0*/  IMAD.MOV.U32 R12, RZ, RZ, RZ ;  /* 0x000000ffff0c7224 */ /* 0x000fe400078e00ff */
[----:B------:R-:W-:Y:S02]  /*154f0*/  IMAD.MOV.U32 R11, RZ, RZ, 0x1f ;  /* 0x0000001fff0b7424 */ /* 0x000fe400078e00ff */
[----:B------:R-:W-:-:S07]  /*15500*/  IMAD.MOV.U32 R15, RZ, RZ, -0x1 ;  /* 0xffffffffff0f7424 */ /* 0x000fce00078e00ff */
[----:B0-----:R-:W-:Y:S05]  /*15510*/  WARPSYNC.COLLECTIVE R15, `(.L_x_4751) ;  /* 0x000000000f087348 */ /* 0x001fea0003c00000 */
[----:B------:R1:W2:Y:S02]  /*15520*/  SHFL.IDX P6, R14, R13, R12, R11 ;  /* 0x0000000c0d0e7389 */ /* 0x0002a400000c000b */
[----:B012---:R-:W-:Y:S01]  /*15530*/  ENDCOLLECTIVE ;  /* 0x000000000000791b */ /* 0x007fe20003800000 */
.L_x_4751:
[----:B------:R-:W-:Y:S05]  /*15540*/  BRA `(.L_x_4752) ;  /* 0xffffffb800ac7947 */ /* 0x000fea000383ffff */
.L_x_4656:
[----:B------:R-:W-:Y:S01]  /*15550*/  BSSY B0, `(.L_x_4753) ;  /* 0x0000006000007945 */ /* 0x000fe20003800000 */
[----:B------:R-:W-:-:S07]  /*15560*/  IMAD.MOV.U32 R15, RZ, RZ, -0x1 ;  /* 0xffffffffff0f7424 */ /* 0x000fce00078e00ff */
[----:B01----:R-:W-:Y:S05]  /*15570*/  WARPSYNC.COLLECTIVE R15, `(.L_x_4754) ;  /* 0x000000000f0c7348 */ /* 0x003fea0003c00000 */
[----:B------:R-:W-:Y:S02]  /*15580*/  ELECT P6, UR62, PT ;  /* 0x00000000003e782f */ /* 0x000fe400038c0000 */
[----:B------:R-:W-:Y:S01]  /*15590*/  MOV R14, UR62 ;  /* 0x0000003e000e7c02 */ /* 0x000fe20008000f00 */
[----:B01----:R-:W-:Y:S10]  /*155a0*/  ENDCOLLECTIVE ;  /* 0x000000000000791b */ /* 0x003ff40003800000 */
.L_x_4754:
[----:B------:R-:W-:Y:S05]  /*155b0*/  BSYNC B0 ;  /* 0x0000000000007941 */ /* 0x000fea0003800000 */
.L_x_4753:
[----:B------:R-:W-:Y:S05]  /*155c0*/  BRA `(.L_x_4755) ;  /* 0xffffffb800b07947 */ /* 0x000fea000383ffff */
.L_x_4658:
[----:B0-----:R0:W2:Y:S02]  /*155d0*/  SYNCS.PHASECHK.TRANS64.TRYWAIT P0, [R0+URZ+0x30840], R2 ;  /* 0x03084002000075a7 */ /* 0x0010a4000800017f */
[----:B--2---:R-:W-:Y:S05]  /*155e0*/  @!P0 NANOSLEEP.SYNCS 0x989680 ;  /* 0x009896800000895d */ /* 0x004fea0003900000 */
[----:B------:R-:W2:Y:S02]  /*155f0*/  @!P0 SYNCS.PHASECHK.TRANS64 P0, [R0+URZ+0x30840], R2 ;  /* 0x03084002000085a7 */ /* 0x000ea4000800007f */
[----:B--2---:R-:W-:Y:S05]  /*15600*/  @!P0 BRA `(.L_x_4658) ;  /* 0xfffffffc00f08947 */ /* 0x004fea000383ffff */
[----:B------:R-:W-:Y:S05]  /*15610*/  BRA `(.L_x_4756) ;  /* 0xffffffbc00047947 */ /* 0x000fea000383ffff */
.L_x_4662:
[----:B------:R-:W-:Y:S01]  /*15620*/  IMAD.MOV.U32 R13, RZ, RZ, R6 ;  /* 0x000000ffff0d7224 */ /* 0x000fe200078e0006 */
[----:B------:R-:W-:Y:S01]  /*15630*/  LOP3.LUT R8, R8, 0x7f, RZ, 0xc0, !PT ;  /* 0x0000007f08087812 */ /* 0x000fe200078ec0ff */
[----:B------:R-:W-:Y:S02]  /*15640*/  IMAD.MOV.U32 R12, RZ, RZ, RZ ;  /* 0x000000ffff0c7224 */ /* 0x000fe400078e00ff */
[----:B------:R-:W-:Y:S01]  /*15650*/  IMAD.MOV.U32 R11, RZ, RZ, 0x181f ;  /* 0x0000181fff0b7424 */ /* 0x000fe200078e00ff */
[----:B------:R-:W-:Y:S01]  /*15660*/  SHF.R.U32.HI R8, RZ, 0x3, R8 ;  /* 0x00000003ff087819 */ /* 0x000fe20000011608 */
[----:B------:R-:W-:-:S04]  /*15670*/  IMAD.MOV.U32 R15, RZ, RZ, -0x1 ;  /* 0xffffffffff0f7424 */ /* 0x000fc800078e00ff */
[----:B------:R-:W-:-:S07]  /*15680*/  VIADD R4, R8, UR43 ;  /* 0x0000002b08047c36 */ /* 0x000fce0008000000 */
[----:B-----5:R-:W-:Y:S05]  /*15690*/  WARPSYNC.COLLECTIVE R15, `(.L_x_4757) ;  /* 0x000000000f087348 */ /* 0x020fea0003c00000 */
[----:B------:R0:W1:Y:S02]  /*156a0*/  SHFL.IDX P6, R14, R13, R12, R11 ;  /* 0x0000000c0d0e7389 */ /* 0x00006400000c000b */
[----:B01---5:R-:W-:Y:S01]  /*156b0*/  ENDCOLLECTIVE ;  /* 0x000000000000791b */ /* 0x023fe20003800000 */
.L_x_4757:
[----:B------:R-:W-:Y:S02]  /*156c0*/  VIADD R8, R4, 0x10 ;  /* 0x0000001004087836 */ /* 0x000fe40000000000 */
[----:B------:R-:W-:Y:S02]  /*156d0*/  IMAD.MOV.U32 R13, RZ, RZ, R0 ;  /* 0x000000ffff0d7224 */ /* 0x000fe400078e0000 */
[----:B------:R-:W-:-:S07]  /*156e0*/  IMAD.MOV.U32 R2, RZ, RZ, R14 ;  /* 0x000000ffff027224 */ /* 0x000fce00078e000e */
[----:B------:R-:W-:Y:S05]  /*156f0*/  WARPSYNC.COLLECTIVE R15, `(.L_x_4758) ;  /* 0x000000000f087348 */ /* 0x000fea0003c00000 */
[----:B------:R0:W1:Y:S02]  /*15700*/  SHFL.IDX P6, R14, R13, R12, R11 ;  /* 0x0000000c0d0e7389 */ /* 0x00006400000c000b */
[----:B01----:R-:W-:Y:S01]  /*15710*/  ENDCOLLECTIVE ;  /* 0x000000000000791b */ /* 0x003fe20003800000 */
.L_x_4758:
        /* <DEDUP_REMOVED lines=22> */
.L_x_4759:
[----:B------:R-:W-:Y:S02]  /*15880*/  IMAD.MOV.U32 R13, RZ, RZ, R0 ;  /* 0x000000ffff0d7224 */ /* 0x000fe400078e0000 */
[----:B------:R-:W-:-:S07]  /*15890*/  IMAD.MOV.U32 R2, RZ, RZ, R14 ;  /* 0x000000ffff027224 */ /* 0x000fce00078e000e */
[----:B------:R-:W-:Y:S05]  /*158a0*/  WARPSYNC.COLLECTIVE R15, `(.L_x_4760) ;  /* 0x000000000f087348 */ /* 0x000fea0003c00000 */
[----:B------:R0:W1:Y:S02]  /*158b0*/  SHFL.IDX P6, R14, R13, R12, R11 ;  /* 0x0000000c0d0e7389 */ /* 0x00006400000c000b */
[----:B01----:R-:W-:Y:S01]  /*158c0*/  ENDCOLLECTIVE ;  /* 0x000000000000791b */ /* 0x003fe20003800000 */
.L_x_4760:
        /* <DEDUP_REMOVED lines=18> */
.L_x_4761:
[----:B------:R-:W-:-:S05]  /*159f0*/  VIADD R2, R4, 0x20 ;  /* 0x0000002004027836 */ /* 0x000fca0000000000 */
[----:B------:R-:W-:Y:S01]  /*15a00*/  ISETP.GE.AND P4, PT, R2, R5, PT ;  /* 0x000000050200720c */ /* 0x000fe20003f86270 */
[----:B------:R-:W-:Y:S02]  /*15a10*/  IMAD.MOV.U32 R13, RZ, RZ, R0 ;  /* 0x000000ffff0d7224 */ /* 0x000fe400078e0000 */
[----:B------:R-:W-:-:S10]  /*15a20*/  IMAD.MOV.U32 R2, RZ, RZ, R14 ;  /* 0x000000ffff027224 */ /* 0x000fd400078e000e */
[----:B------:R-:W-:Y:S05]  /*15a30*/  WARPSYNC.COLLECTIVE R15, `(.L_x_4762) ;  /* 0x000000000f087348 */ /* 0x000fea0003c00000 */
[----:B------:R0:W1:Y:S02]  /*15a40*/  SHFL.IDX P6, R14, R13, R12, R11 ;  /* 0x0000000c0d0e7389 */ /* 0x00006400000c000b */
[----:B01----:R-:W-:Y:S01]  /*15a50*/  ENDCOLLECTIVE ;  /* 0x000000000000791b */ /* 0x003fe20003800000 */
.L_x_4762:
        /* <DEDUP_REMOVED lines=18> */
.L_x_4763:
[----:B------:R-:W-:-:S05]  /*15b80*/  VIADD R2, R4, 0x30 ;  /* 0x0000003004027836 */ /* 0x000fca0000000000 */
[----:B------:R-:W-:Y:S01]  /*15b90*/  ISETP.GE.AND P4, PT, R2, R5, PT ;  /* 0x000000050200720c */ /* 0x000fe20003f86270 */
[----:B------:R-:W-:Y:S02]  /*15ba0*/  IMAD.MOV.U32 R13, RZ, RZ, R0 ;  /* 0x000000ffff0d7224 */ /* 0x000fe400078e0000 */
[----:B------:R-:W-:-:S10]  /*15bb0*/  IMAD.MOV.U32 R2, RZ, RZ, R14 ;  /* 0x000000ffff027224 */ /* 0x000fd400078e000e */
[----:B------:R-:W-:Y:S05]  /*15bc0*/  WARPSYNC.COLLECTIVE R15, `(.L_x_4764) ;  /* 0x000000000f087348 */ /* 0x000fea0003c00000 */
[----:B------:R0:W1:Y:S02]  /*15bd0*/  SHFL.IDX P6, R14, R13, R12, R11 ;  /* 0x0000000c0d0e7389 */ /* 0x00006400000c000b */
[----:B01----:R-:W-:Y:S01]  /*15be0*/  ENDCOLLECTIVE ;  /* 0x000000000000791b */ /* 0x003fe20003800000 */
.L_x_4764:
        /* <DEDUP_REMOVED lines=18> */
.L_x_4765:
[----:B------:R-:W-:-:S05]  /*15d10*/  VIADD R2, R4, 0x40 ;  /* 0x0000004004027836 */ /* 0x000fca0000000000 */
[----:B------:R-:W-:Y:S01]  /*15d20*/  ISETP.GE.AND P4, PT, R2, R5, PT ;  /* 0x000000050200720c */ /* 0x000fe20003f86270 */
[----:B------:R-:W-:Y:S02]  /*15d30*/  IMAD.MOV.U32 R13, RZ, RZ, R0 ;  /* 0x000000ffff0d7224 */ /* 0x000fe400078e0000 */
[----:B------:R-:W-:-:S10]  /*15d40*/  IMAD.MOV.U32 R2, RZ, RZ, R14 ;  /* 0x000000ffff027224 */ /* 0x000fd400078e000e */
[----:B------:R-:W-:Y:S05]  /*15d50*/  WARPSYNC.COLLECTIVE R15, `(.L_x_4766) ;  /* 0x000000000f087348 */ /* 0x000fea0003c00000 */
[----:B------:R0:W1:Y:S02]  /*15d60*/  SHFL.IDX P6, R14, R13, R12, R11 ;  /* 0x0000000c0d0e7389 */ /* 0x00006400000c000b */
[----:B01----:R-:W-:Y:S01]  /*15d70*/  ENDCOLLECTIVE ;  /* 0x000000000000791b */ /* 0x003fe20003800000 */
.L_x_4766:
        /* <DEDUP_REMOVED lines=18> */
.L_x_4767:
[----:B------:R-:W-:-:S05]  /*15ea0*/  VIADD R2, R4, 0x50 ;  /* 0x0000005004027836 */ /* 0x000fca0000000000 */
[----:B------:R-:W-:Y:S01]  /*15eb0*/  ISETP.GE.AND P4, PT, R2, R5, PT ;  /* 0x000000050200720c */ /* 0x000fe20003f86270 */
[----:B------:R-:W-:Y:S02]  /*15ec0*/  IMAD.MOV.U32 R13, RZ, RZ, R0 ;  /* 0x000000ffff0d7224 */ /* 0x000fe400078e0000 */
[----:B------:R-:W-:-:S10]  /*15ed0*/  IMAD.MOV.U32 R2, RZ, RZ, R14 ;  /* 0x000000ffff027224 */ /* 0x000fd400078e000e */
[----:B------:R-:W-:Y:S05]  /*15ee0*/  WARPSYNC.COLLECTIVE R15, `(.L_x_4768) ;  /* 0x000000000f087348 */ /* 0x000fea0003c00000 */
[----:B------:R0:W1:Y:S02]  /*15ef0*/  SHFL.IDX P6, R14, R13, R12, R11 ;  /* 0x0000000c0d0e7389 */ /* 0x00006400000c000b */
[----:B01----:R-:W-:Y:S01]  /*15f00*/  ENDCOLLECTIVE ;  /* 0x000000000000791b */ /* 0x003fe20003800000 */
.L_x_4768:
        /* <DEDUP_REMOVED lines=18> */
.L_x_4769:
[----:B------:R-:W-:-:S05]  /*16030*/  VIADD R2, R4, 0x60 ;  /* 0x0000006004027836 */ /* 0x000fca0000000000 */
[----:B------:R-:W-:Y:S01]  /*16040*/  ISETP.GE.AND P4, PT, R2, R5, PT ;  /* 0x000000050200720c */ /* 0x000fe20003f86270 */
[----:B------:R-:W-:Y:S02]  /*16050*/  IMAD.MOV.U32 R13, RZ, RZ, R0 ;  /* 0x000000ffff0d7224 */ /* 0x000fe400078e0000 */
[----:B------:R-:W-:-:S10]  /*16060*/  IMAD.MOV.U32 R2, RZ, RZ, R14 ;  /* 0x000000ffff027224 */ /* 0x000fd400078e000e */
[----:B------:R-:W-:Y:S05]  /*16070*/  WARPSYNC.COLLECTIVE R15, `(.L_x_4770) ;  /* 0x000000000f087348 */ /* 0x000fea0003c00000 */
[----:B------:R0:W1:Y:S02]  /*16080*/  SHFL.IDX P6, R14, R13, R12, R11 ;  /* 0x0000000c0d0e7389 */ /* 0x00006400000c000b */
[----:B01----:R-:W-:Y:S01]  /*16090*/  ENDCOLLECTIVE ;  /* 0x000000000000791b */ /* 0x003fe20003800000 */
.L_x_4770:
        /* <DEDUP_REMOVED lines=18> */
.L_x_4771:
[----:B------:R-:W-:Y:S02]  /*161c0*/  IMAD.MOV.U32 R13, RZ, RZ, R0 ;  /* 0x000000ffff0d7224 */ /* 0x000fe400078e0000 */
[----:B------:R-:W-:-:S07]  /*161d0*/  IMAD.MOV.U32 R6, RZ, RZ, R14 ;  /* 0x000000ffff067224 */ /* 0x000fce00078e000e */
[----:B------:R-:W-:Y:S05]  /*161e0*/  WARPSYNC.COLLECTIVE R15, `(.L_x_4772) ;  /* 0x000000000f087348 */ /* 0x000fea0003c00000 */
[----:B------:R0:W1:Y:S02]  /*161f0*/  SHFL.IDX P6, R14, R13, R12, R11 ;  /* 0x0000000c0d0e7389 */ /* 0x00006400000c000b */
[----:B01----:R-:W-:Y:S01]  /*16200*/  ENDCOLLECTIVE ;  /* 0x000000000000791b */ /* 0x003fe20003800000 */
.L_x_4772:
[----:B------:R-:W-:Y:S01]  /*16210*/  IMAD.MOV.U32 R0, RZ, RZ, R14 ;  /* 0x000000ffff007224 */ /* 0x000fe200078e000e */
[----:B------:R-:W-:Y:S06]  /*16220*/  BRA `(.L_x_4773) ;  /* 0xffffffbc00787947 */ /* 0x000fec000383ffff */
.L_x_4667:
[----:B0-----:R0:W1:Y:S02]  /*16230*/  SYNCS.PHASECHK.TRANS64.TRYWAIT P0, [R17+URZ+0x30820], R0 ;  /* 0x03082000110075a7 */ /* 0x001064000800017f */
[----:B-1----:R-:W-:Y:S05]  /*16240*/  @!P0 NANOSLEEP.SYNCS 0x989680 ;  /* 0x009896800000895d */ /* 0x002fea0003900000 */
[----:B------:R-:W1:Y:S02]  /*16250*/  @!P0 SYNCS.PHASECHK.TRANS64 P0, [R17+URZ+0x30820], R0 ;  /* 0x03082000110085a7 */ /* 0x000e64000800007f */
[----:B-1----:R-:W-:Y:S05]  /*16260*/  @!P0 BRA `(.L_x_4667) ;  /* 0xfffffffc00f08947 */ /* 0x002fea000383ffff */
[----:B------:R-:W-:Y:S05]  /*16270*/  BRA `(.L_x_4774) ;  /* 0xffffffbc00f07947 */ /* 0x000fea000383ffff */
.L_x_4674:
[----:B0-----:R0:W1:Y:S02]  /*16280*/  SYNCS.PHASECHK.TRANS64.TRYWAIT P0, [R3+URZ+0x30840], R2 ;  /* 0x03084002030075a7 */ /* 0x001064000800017f */
[----:B-1----:R-:W-:Y:S05]  /*16290*/  @!P0 NANOSLEEP.SYNCS 0x989680 ;  /* 0x009896800000895d */ /* 0x002fea0003900000 */
[----:B------:R-:W1:Y:S02]  /*162a0*/  @!P0 SYNCS.PHASECHK.TRANS64 P0, [R3+URZ+0x30840], R2 ;  /* 0x03084002030085a7 */ /* 0x000e64000800007f */
[----:B-1----:R-:W-:Y:S05]  /*162b0*/  @!P0 BRA `(.L_x_4674) ;  /* 0xfffffffc00f08947 */ /* 0x002fea000383ffff */
[----:B------:R-:W-:Y:S05]  /*162c0*/  BRA `(.L_x_4775) ;  /* 0xffffffc000ac7947 */ /* 0x000fea000383ffff */
.L_x_4681:
[----:B0-----:R0:W1:Y:S02]  /*162d0*/  SYNCS.PHASECHK.TRANS64.TRYWAIT P0, [R3+URZ+0x60], R2 ;  /* 0x00006002030075a7 */ /* 0x001064000800017f */
[----:B-1----:R-:W-:Y:S05]  /*162e0*/  @!P0 NANOSLEEP.SYNCS 0x989680 ;  /* 0x009896800000895d */ /* 0x002fea0003900000 */
[----:B------:R-:W1:Y:S02]  /*162f0*/  @!P0 SYNCS.PHASECHK.TRANS64 P0, [R3+URZ+0x60], R2 ;  /* 0x00006002030085a7 */ /* 0x000e64000800007f */
[----:B-1----:R-:W-:Y:S05]  /*16300*/  @!P0 BRA `(.L_x_4681) ;  /* 0xfffffffc00f08947 */ /* 0x002fea000383ffff */
[----:B------:R-:W-:Y:S05]  /*16310*/  BRA `(.L_x_4776) ;  /* 0xffffffc400bc7947 */ /* 0x000fea000383ffff */
.L_x_4692:
[----:B--2---:R2:W3:Y:S02]  /*16320*/  SYNCS.PHASECHK.TRANS64.TRYWAIT P0, [R3+URZ+0x30840], R2 ;  /* 0x03084002030075a7 */ /* 0x0044e4000800017f */
[----:B---3--:R-:W-:Y:S05]  /*16330*/  @!P0 NANOSLEEP.SYNCS 0x989680 ;  /* 0x009896800000895d */ /* 0x008fea0003900000 */
[----:B------:R-:W3:Y:S02]  /*16340*/  @!P0 SYNCS.PHASECHK.TRANS64 P0, [R3+URZ+0x30840], R2 ;  /* 0x03084002030085a7 */ /* 0x000ee4000800007f */
[----:B---3--:R-:W-:Y:S05]  /*16350*/  @!P0 BRA `(.L_x_4692) ;  /* 0xfffffffc00f08947 */ /* 0x008fea000383ffff */
[----:B------:R-:W-:Y:S05]  /*16360*/  BRA `(.L_x_4777) ;  /* 0xffffffcc00807947 */ /* 0x000fea000383ffff */
.L_x_4699:
[----:B0-----:R0:W1:Y:S02]  /*16370*/  SYNCS.PHASECHK.TRANS64.TRYWAIT P0, [R9+URZ+0x60], R2 ;  /* 0x00006002090075a7 */ /* 0x001064000800017f */
[----:B-1----:R-:W-:Y:S05]  /*16380*/  @!P0 NANOSLEEP.SYNCS 0x989680 ;  /* 0x009896800000895d */ /* 0x002fea0003900000 */
[----:B------:R-:W1:Y:S02]  /*16390*/  @!P0 SYNCS.PHASECHK.TRANS64 P0, [R9+URZ+0x60], R2 ;  /* 0x00006002090085a7 */ /* 0x000e64000800007f */
[----:B-1----:R-:W-:Y:S05]  /*163a0*/  @!P0 BRA `(.L_x_4699) ;  /* 0xfffffffc00f08947 */ /* 0x002fea000383ffff */
[----:B------:R-:W-:Y:S05]  /*163b0*/  BRA `(.L_x_4778) ;  /* 0xffffffd000907947 */ /* 0x000fea000383ffff */
.L_x_4709:
[----:B-1----:R1:W2:Y:S02]  /*163c0*/  SYNCS.PHASECHK.TRANS64.TRYWAIT P0, [R2+URZ+0x30840], R3 ;  /* 0x03084003020075a7 */ /* 0x0022a4000800017f */
[----:B--2---:R-:W-:Y:S05]  /*163d0*/  @!P0 NANOSLEEP.SYNCS 0x989680 ;  /* 0x009896800000895d */ /* 0x004fea0003900000 */
[----:B------:R-:W2:Y:S02]  /*163e0*/  @!P0 SYNCS.PHASECHK.TRANS64 P0, [R2+URZ+0x30840], R3 ;  /* 0x03084003020085a7 */ /* 0x000ea4000800007f */
[----:B--2---:R-:W-:Y:S05]  /*163f0*/  @!P0 BRA `(.L_x_4709) ;  /* 0xfffffffc00f08947 */ /* 0x004fea000383ffff */
[----:B------:R-:W-:Y:S05]  /*16400*/  BRA `(.L_x_4779) ;  /* 0xffffffd800247947 */ /* 0x000fea000383ffff */
.L_x_4716:
[----:B0-----:R0:W1:Y:S02]  /*16410*/  SYNCS.PHASECHK.TRANS64.TRYWAIT P0, [R2+URZ+0x60], R5 ;  /* 0x00006005020075a7 */ /* 0x001064000800017f */
[----:B-1----:R-:W-:Y:S05]  /*16420*/  @!P0 NANOSLEEP.SYNCS 0x989680 ;  /* 0x009896800000895d */ /* 0x002fea0003900000 */
[----:B------:R-:W1:Y:S02]  /*16430*/  @!P0 SYNCS.PHASECHK.TRANS64 P0, [R2+URZ+0x60], R5 ;  /* 0x00006005020085a7 */ /* 0x000e64000800007f */
[----:B-1----:R-:W-:Y:S05]  /*16440*/  @!P0 BRA `(.L_x_4716) ;  /* 0xfffffffc00f08947 */ /* 0x002fea000383ffff */
[----:B------:R-:W-:Y:S05]  /*16450*/  BRA `(.L_x_4780) ;  /* 0xffffffdc00347947 */ /* 0x000fea000383ffff */
.L_x_4728:
[----:B0-----:R0:W1:Y:S02]  /*16460*/  SYNCS.PHASECHK.TRANS64.TRYWAIT P0, [R2+URZ+0x30860], R3 ;  /* 0x03086003020075a7 */ /* 0x001064000800017f */
[----:B-1----:R-:W-:Y:S05]  /*16470*/  @!P0 NANOSLEEP.SYNCS 0x989680 ;  /* 0x009896800000895d */ /* 0x002fea0003900000 */
[----:B------:R-:W1:Y:S02]  /*16480*/  @!P0 SYNCS.PHASECHK.TRANS64 P0, [R2+URZ+0x30860], R3 ;  /* 0x03086003020085a7 */ /* 0x000e64000800007f */
[----:B-1----:R-:W-:Y:S05]  /*16490*/  @!P0 BRA `(.L_x_4728) ;  /* 0xfffffffc00f08947 */ /* 0x002fea000383ffff */
[----:B------:R-:W-:Y:S05]  /*164a0*/  BRA `(.L_x_4781) ;  /* 0xffffffe000b47947 */ /* 0x000fea000383ffff */
.L_x_4736:
[----:B------:R-:W-:Y:S01]  /*164b0*/  BSSY B0, `(.L_x_4782) ;  /* 0x0000008000007945 */ /* 0x000fe20003800000 */
[----:B-----5:R-:W-:Y:S02]  /*164c0*/  IMAD.MOV.U32 R13, RZ, RZ, R2 ;  /* 0x000000ffff0d7224 */ /* 0x020fe400078e0002 */
[----:B------:R-:W-:Y:S02]  /*164d0*/  IMAD.MOV.U32 R12, RZ, RZ, RZ ;  /* 0x000000ffff0c7224 */ /* 0x000fe400078e00ff */
[----:B------:R-:W-:Y:S02]  /*164e0*/  IMAD.MOV.U32 R11, RZ, RZ, 0x1f ;  /* 0x0000001fff0b7424 */ /* 0x000fe400078e00ff */
[----:B------:R-:W-:-:S07]  /*164f0*/  IMAD.MOV.U32 R15, RZ, RZ, -0x1 ;  /* 0xffffffffff0f7424 */ /* 0x000fce00078e00ff */
[----:B0-----:R-:W-:Y:S05]  /*16500*/  WARPSYNC.COLLECTIVE R15, `(.L_x_4783) ;  /* 0x000000000f087348 */ /* 0x001fea0003c00000 */
[----:B------:R1:W2:Y:S02]  /*16510*/  SHFL.IDX P6, R14, R13, R12, R11 ;  /* 0x0000000c0d0e7389 */ /* 0x0002a400000c000b */
[----:B012---:R-:W-:Y:S01]  /*16520*/  ENDCOLLECTIVE ;  /* 0x000000000000791b */ /* 0x007fe20003800000 */
.L_x_4783:
[----:B------:R-:W-:Y:S05]  /*16530*/  BSYNC B0 ;  /* 0x0000000000007941 */ /* 0x000fea0003800000 */
.L_x_4782:
[----:B------:R-:W-:Y:S05]  /*16540*/  BRA `(.L_x_4784) ;  /* 0xffffffe400e87947 */ /* 0x000fea000383ffff */
.L_x_4739:
[----:B0-----:R0:W1:Y:S02]  /*16550*/  SYNCS.PHASECHK.TRANS64.TRYWAIT P0, [R0+URZ+0x30820], R3 ;  /* 0x03082003000075a7 */ /* 0x001064000800017f */
[----:B-1----:R-:W-:Y:S05]  /*16560*/  @!P0 NANOSLEEP.SYNCS 0x989680 ;  /* 0x009896800000895d */ /* 0x002fea0003900000 */
[----:B------:R-:W1:Y:S02]  /*16570*/  @!P0 SYNCS.PHASECHK.TRANS64 P0, [R0+URZ+0x30820], R3 ;  /* 0x03082003000085a7 */ /* 0x000e64000800007f */
[----:B-1----:R-:W-:Y:S05]  /*16580*/  @!P0 BRA `(.L_x_4739) ;  /* 0xfffffffc00f08947 */ /* 0x002fea000383ffff */
[----:B------:R-:W-:Y:S05]  /*16590*/  BRA `(.L_x_4785) ;  /* 0xffffffe800347947 */ /* 0x000fea000383ffff */
.L_x_4740:
        /* <DEDUP_REMOVED lines=11> */
.L_x_4787:
[----:B------:R-:W-:Y:S05]  /*16650*/  BSYNC B0 ;  /* 0x0000000000007941 */ /* 0x000fea0003800000 */
.L_x_4786:
[----:B------:R-:W-:Y:S05]  /*16660*/  BRA `(.L_x_4788) ;  /* 0xffffffe8001c7947 */ /* 0x000fea000383ffff */
.L_x_4743:
[----:B------:R-:W-:Y:S01]  /*16670*/  BSSY B1, `(.L_x_4789) ;  /* 0x0000006000017945 */ /* 0x000fe20003800000 */
[----:B------:R-:W-:-:S07]  /*16680*/  IMAD.MOV.U32 R15, RZ, RZ, -0x1 ;  /* 0xffffffffff0f7424 */ /* 0x000fce00078e00ff */
[----:B01----:R-:W-:Y:S05]  /*16690*/  WARPSYNC.COLLECTIVE R15, `(.L_x_4790) ;  /* 0x000000000f0c7348 */ /* 0x003fea0003c00000 */
[----:B------:R-:W-:Y:S02]  /*166a0*/  ELECT P6, UR62, PT ;  /* 0x00000000003e782f */ /* 0x000fe400038c0000 */
[----:B------:R-:W-:Y:S01]  /*166b0*/  MOV R14, UR62 ;  /* 0x0000003e000e7c02 */ /* 0x000fe20008000f00 */
[----:B01----:R-:W-:Y:S10]  /*166c0*/  ENDCOLLECTIVE ;  /* 0x000000000000791b */ /* 0x003ff40003800000 */
.L_x_4790:
[----:B------:R-:W-:Y:S05]  /*166d0*/  BSYNC B1 ;  /* 0x0000000000017941 */ /* 0x000fea0003800000 */
.L_x_4789:
[----:B------:R-:W-:Y:S05]  /*166e0*/  BRA `(.L_x_4791) ;  /* 0xffffffe800147947 */ /* 0x000fea000383ffff */
.L_x_4745:
[----:B0-----:R0:W1:Y:S02]  /*166f0*/  SYNCS.PHASECHK.TRANS64.TRYWAIT P0, [R6+URZ], R5 ;  /* 0x00000005060075a7 */ /* 0x001064000800017f */
[----:B-1----:R-:W-:Y:S05]  /*16700*/  @!P0 NANOSLEEP.SYNCS 0x989680 ;  /* 0x009896800000895d */ /* 0x002fea0003900000 */
[----:B------:R-:W1:Y:S02]  /*16710*/  @!P0 SYNCS.PHASECHK.TRANS64 P0, [R6+URZ], R5 ;  /* 0x00000005060085a7 */ /* 0x000e64000800007f */
[----:B-1----:R-:W-:Y:S05]  /*16720*/  @!P0 BRA `(.L_x_4745) ;  /* 0xfffffffc00f08947 */ /* 0x002fea000383ffff */
[----:B------:R-:W-:Y:S05]  /*16730*/  BRA `(.L_x_4792) ;  /* 0xffffffe800547947 */ /* 0x000fea000383ffff */
.L_x_4746:
[----:B-1----:R1:W2:Y:S02]  /*16740*/  SYNCS.PHASECHK.TRANS64.TRYWAIT P0, [R3+URZ], R2 ;  /* 0x00000002030075a7 */ /* 0x0022a4000800017f */
[----:B--2---:R-:W-:Y:S05]  /*16750*/  @!P0 NANOSLEEP.SYNCS 0x989680 ;  /* 0x009896800000895d */ /* 0x004fea0003900000 */
[----:B------:R-:W2:Y:S02]  /*16760*/  @!P0 SYNCS.PHASECHK.TRANS64 P0, [R3+URZ], R2 ;  /* 0x00000002030085a7 */ /* 0x000ea4000800007f */
[----:B--2---:R-:W-:Y:S05]  /*16770*/  @!P0 BRA `(.L_x_4746) ;  /* 0xfffffffc00f08947 */ /* 0x004fea000383ffff */
[----:B------:R-:W-:Y:S05]  /*16780*/  BRA `(.L_x_4793) ;  /* 0xffffffe800487947 */ /* 0x000fea000383ffff */
.L_x_4748:
[----:B-1----:R1:W2:Y:S02]  /*16790*/  SYNCS.PHASECHK.TRANS64.TRYWAIT P0, [R18+URZ], R5 ;  /* 0x00000005120075a7 */ /* 0x0022a4000800017f */
[----:B--2---:R-:W-:Y:S05]  /*167a0*/  @!P0 NANOSLEEP.SYNCS 0x989680 ;  /* 0x009896800000895d */ /* 0x004fea0003900000 */
[----:B------:R-:W2:Y:S02]  /*167b0*/  @!P0 SYNCS.PHASECHK.TRANS64 P0, [R18+URZ], R5 ;  /* 0x00000005120085a7 */ /* 0x000ea4000800007f */
[----:B--2---:R-:W-:Y:S05]  /*167c0*/  @!P0 BRA `(.L_x_4748) ;  /* 0xfffffffc00f08947 */ /* 0x004fea000383ffff */
[----:B------:R-:W-:Y:S05]  /*167d0*/  BRA `(.L_x_4794) ;  /* 0xffffffe8004c7947 */ /* 0x000fea000383ffff */
.L_x_4795:
        /* <DEDUP_REMOVED lines=10> */
.L_x_15307:


//--------------------- .text._ZN7cutlass13device_kernelIN5flash11enable_sm90INS1_16FlashAttnFwdSm90INS1_25CollectiveMainloopFwdSm90ILi2EN4cute5tupleIJNS5_1CILi1EEES8_S8_EEENS6_IJNS7_ILi128EEENS7_ILi96EEENS7_ILi192EEEEEELi192ENS_10bfloat16_tEfNS_4arch4Sm90ELb0ELb1ELb0ELb1ELb0ELb0ELb0ELb1ELb1ELb1ELb0ELb0EEENS1_21CollectiveEpilogueFwdINS6_IJSA_SC_SB_EEES9_SE_SG_Li256ELb1ELb1ELb0ELb0EEENS1_36VarlenDynamicPersistentTileSchedulerILi128ELi96ELi256ELi128ELb0ELb1ELb1ELb1ELb0ELb1EEEEEEEEEvNT_6ParamsE --------------------------
	.section	.text._ZN7cutlass13device_kernelIN5flash11enable_sm90INS1_16FlashAttnFwdSm90INS1_25CollectiveMainloopFwdSm90ILi2EN4cute5tupleIJNS5_1CILi1EEES8_S8_EEENS6_IJNS7_ILi128EEENS7_ILi96EEENS7_ILi192EEEEEELi192ENS_10bfloat16_tEfNS_4arch4Sm90ELb0ELb1ELb0ELb1ELb0ELb0ELb0ELb1ELb1ELb1ELb0ELb0EEENS1_21CollectiveEpilogueFwdINS6_IJSA_SC_SB_EEES9_SE_SG_Li256ELb1ELb1ELb0ELb0EEENS1_36VarlenDynamicPersistentTileSchedulerILi128ELi96ELi256ELi128ELb0ELb1ELb1ELb1ELb0ELb1EEEEEEEEEvNT_6ParamsE,"ax",@progbits
	.align	128
.text._ZN7cutlass13device_kernelIN5flash11enable_sm90INS1_16FlashAttnFwdSm90INS1_25CollectiveMainloopFwdSm90ILi2EN4cute5tupleIJNS5_1CILi1EEES8_S8_EEENS6_IJNS7_ILi128EEENS7_ILi96EEENS7_ILi192EEEEEELi192ENS_10bfloat16_tEfNS_4arch4Sm90ELb0ELb1ELb0ELb1ELb0ELb0ELb0ELb1ELb1ELb1ELb0ELb0EEENS1_21CollectiveEpilogueFwdINS6_IJSA_SC_SB_EEES9_SE_SG_Li256ELb1ELb1ELb0ELb0EEENS1_36VarlenDynamicPersistentTileSchedulerILi128ELi96ELi256ELi128ELb0ELb1ELb1ELb1ELb0ELb1EEEEEEEEEvNT_6ParamsE:
        .type           _ZN7cutlass13device_kernelIN5flash11enable_sm90INS1_16FlashAttnFwdSm90INS1_25CollectiveMainloopFwdSm90ILi2EN4cute5tupleIJNS5_1CILi1EEES8_S8_EEENS6_IJNS7_ILi128EEENS7_ILi96EEENS7_ILi192EEEEEELi192ENS_10bfloat16_tEfNS_4arch4Sm90ELb0ELb1ELb0ELb1ELb0ELb0ELb0ELb1ELb1ELb1ELb0ELb0EEENS1_21CollectiveEpilogueFwdINS6_IJSA_SC_SB_EEES9_SE_SG_Li256ELb1ELb1ELb0ELb0EEENS1_36VarlenDynamicPersistentTileSchedulerILi128ELi96ELi256ELi128ELb0ELb1ELb1ELb1ELb0ELb1EEEEEEEEEvNT_6ParamsE,@function
        .size           _ZN7cutlass13device_kernelIN5flash11enable_sm90INS1_16FlashAttnFwdSm90INS1_25CollectiveMainloopFwdSm90ILi2EN4cute5tupleIJNS5_1CILi1EEES8_S8_EEENS6_IJNS7_ILi128EEENS7_ILi96EEENS7_ILi192EEEEEELi192ENS_10bfloat16_tEfNS_4arch4Sm90ELb0ELb1ELb0ELb1ELb0ELb0ELb0ELb1ELb1ELb1ELb0ELb0EEENS1_21CollectiveEpilogueFwdINS6_IJSA_SC_SB_EEES9_SE_SG_Li256ELb1ELb1ELb0ELb0EEENS1_36VarlenDynamicPersistentTileSchedulerILi128ELi96ELi256ELi128ELb0ELb1ELb1ELb1ELb0ELb1EEEEEEEEEvNT_6ParamsE,(.L_x_15308 - _ZN7cutlass13device_kernelIN5flash11enable_sm90INS1_16FlashAttnFwdSm90INS1_25CollectiveMainloopFwdSm90ILi2EN4cute5tupleIJNS5_1CILi1EEES8_S8_EEENS6_IJNS7_ILi128EEENS7_ILi96EEENS7_ILi192EEEEEELi192ENS_10bfloat16_tEfNS_4arch4Sm90ELb0ELb1ELb0ELb1ELb0ELb0ELb0ELb1ELb1ELb1ELb0ELb0EEENS1_21CollectiveEpilogueFwdINS6_IJSA_SC_SB_EEES9_SE_SG_Li256ELb1ELb1ELb0ELb0EEENS1_36VarlenDynamicPersistentTileSchedulerILi128ELi96ELi256ELi128ELb0ELb1ELb1ELb1ELb0ELb1EEEEEEEEEvNT_6ParamsE)
        .other          _ZN7cutlass13device_kernelIN5flash11enable_sm90INS1_16FlashAttnFwdSm90INS1_25CollectiveMainloopFwdSm90ILi2EN4cute5tupleIJNS5_1CILi1EEES8_S8_EEENS6_IJNS7_ILi128EEENS7_ILi96EEENS7_ILi192EEEEEELi192ENS_10bfloat16_tEfNS_4arch4Sm90ELb0ELb1ELb0ELb1ELb0ELb0ELb0ELb1ELb1ELb1ELb0ELb0EEENS1_21CollectiveEpilogueFwdINS6_IJSA_SC_SB_EEES9_SE_SG_Li256ELb1ELb1ELb0ELb0EEENS1_36VarlenDynamicPersistentTileSchedulerILi128ELi96ELi256ELi128ELb0ELb1ELb1ELb1ELb0ELb1EEEEEEEEEvNT_6ParamsE,@"STO_CUDA_ENTRY STV_DEFAULT"
_ZN7cutlass13device_kernelIN5flash11enable_sm90INS1_16FlashAttnFwdSm90INS1_25CollectiveMainloopFwdSm90ILi2EN4cute5tupleIJNS5_1CILi1EEES8_S8_EEENS6_IJNS7_ILi128EEENS7_ILi96EEENS7_ILi192EEEEEELi192ENS_10bfloat16_tEfNS_4arch4Sm90ELb0ELb1ELb0ELb1ELb0ELb0ELb0ELb1ELb1ELb1ELb0ELb0EEENS1_21CollectiveEpilogueFwdINS6_IJSA_SC_SB_EEES9_SE_SG_Li256ELb1ELb1ELb0ELb0EEENS1_36VarlenDynamicPersistentTileSchedulerILi128ELi96ELi256ELi128ELb0ELb1ELb1ELb1ELb0ELb1EEEEEEEEEvNT_6ParamsE:
        /* <DEDUP_REMOVED lines=18> */
.L_x_4797:
[----:B------:R-:W-:Y:S05]  /*0120*/  BSYNC B0 ;  /* 0x0000000000007941 */ /* 0x000fea0003800000 */
.L_x_4796:
        /* <DEDUP_REMOVED lines=41> */
.L_x_4798:
        /* <DEDUP_REMOVED lines=22> */
.L_x_4799:
        /* <DEDUP_REMOVED lines=18> */
.L_x_4800:
        /* <DEDUP_REMOVED lines=22> */
.L_x_4801:
        /* <DEDUP_REMOVED lines=22> */
.L_x_4802:
        /* <DEDUP_REMOVED lines=8> */
.L_x_4804:
        /* <DEDUP_REMOVED lines=40> */
[----:B------:R-:W-:-:S03]  /*0c00*/  LOP3.LUT R11, R11, 0xfffffff8, RZ, 0xc0, !PT ;  /* 0xfffffff80b0b7812 */ /* 0x000fc600078ec0ff */
[----:B------:R-:W-:Y:S02]  /*0c10*/  IMAD.IADD R0, R199, 0x1, -R0 ;  /* 0x00000001c7007824 */ /* 0x000fe400078e0a00 */
[----:B------:R-:W-:-:S04]  /*0c20*/  IMAD.IADD R8, R8, 0x1, -R11 ;  /* 0x0000000108087824 */ /* 0x000fc800078e0a0b */
        /* <DEDUP_REMOVED lines=14> */
[----:B------:R-:W-:Y:S01]  /*0d10*/  LOP3.LUT R3, R6, 0x7ffffffc, RZ, 0xc0, !PT ;  /* 0x7ffffffc06037812 */ /* 0x000fe200078ec0ff */
[----:B------:R-:W-:Y:S01]  /*0d20*/  IMAD.IADD R2, R7, 0x1, -R2 ;  /* 0x0000000107027824 */ /* 0x000fe200078e0a02 */
[----:B------:R-:W-:Y:S01]  /*0d30*/  LOP3.LUT R7, R10, 0xfffffffc, RZ, 0xc0, !PT ;  /* 0xfffffffc0a077812 */ /* 0x000fe200078ec0ff */
[----:B------:R-:W-:Y:S01]  /*0d40*/  IMAD.IADD R193, R206, 0x1, -R193 ;  /* 0x00000001cec17824 */ /* 0x000fe200078e0ac1 */
[----:B------:R-:W-:Y:S01]  /*0d50*/  UMOV UR4, URZ ;  /* 0x0000003f00047c82 */ /* 0x000fe20008000000 */
[----:B------:R-:W-:-:S02]  /*0d60*/  IMAD R201, R2, 0x8, R5 ;  /* 0x0000000802c97824 */ /* 0x000fc400078e0205 */
[----:B------:R-:W-:Y:S02]  /*0d70*/  IMAD.IADD R7, R206, 0x1, -R7 ;  /* 0x00000001ce077824 */ /* 0x000fe400078e0a07 */
[----:B------:R-:W-:Y:S02]  /*0d80*/  IMAD.SHL.U32 R22, R193, 0x8, RZ ;  /* 0x00000008c1167824 */ /* 0x000fe400078e00ff */
[----:B------:R-:W-:Y:S01]  /*0d90*/  IMAD.U32 R202, RZ, RZ, UR8 ;  /* 0x00000008ffca7e24 */ /* 0x000fe2000f8e00ff */
[C---:B------:R-:W-:Y:S01]  /*0da0*/  LEA.HI R4, R7.reuse, R7, RZ, 0x1 ;  /* 0x0000000707047211 */ /* 0x040fe200078f08ff */
[C---:B------:R-:W-:Y:S01]  /*0db0*/  VIADD R23, R22.reuse, 0x40 ;  /* 0x0000004016177836 */ /* 0x040fe20000000000 */
[----:B------:R-:W-:Y:S01]  /*0dc0*/  SHF.R.S32.HI R205, RZ, 0x1f, R22 ;  /* 0x0000001fffcd7819 */ /* 0x000fe20000011416 */
[----:B------:R-:W-:Y:S01]  /*0dd0*/  VIADD R192, R22, 0x80 ;  /* 0x0000008016c07836 */ /* 0x000fe20000000000 */
[----:B------:R-:W-:Y:S01]  /*0de0*/  LOP3.LUT R4, R4, 0x1ffffffe, RZ, 0xc0, !PT ;  /* 0x1ffffffe04047812 */ /* 0x000fe200078ec0ff */
[----:B------:R-:W-:Y:S01]  /*0df0*/  IMAD.U32 R197, RZ, RZ, UR4 ;  /* 0x00000004ffc57e24 */ /* 0x000fe2000f8e00ff */
[----:B------:R-:W-:Y:S01]  /*0e00*/  SHF.R.S32.HI R204, RZ, 0x1f, R23 ;  /* 0x0000001fffcc7819 */ /* 0x000fe20000011417 */
[----:B------:R-:W-:Y:S01]  /*0e10*/  IMAD.IADD R18, R198, 0x1, -R3 ;  /* 0x00000001c6127824 */ /* 0x000fe200078e0a03 */
[----:B------:R-:W-:Y:S01]  /*0e20*/  SHF.R.S32.HI R203, RZ, 0x1f, R192 ;  /* 0x0000001fffcb7819 */ /* 0x000fe200000114c0 */
[----:B------:R-:W-:-:S04]  /*0e30*/  IMAD.IADD R19, R7, 0x1, -R4 ;  /* 0x0000000107137824 */ /* 0x000fc800078e0a04 */
[----:B------:R-:W-:-:S07]  /*0e40*/  IMAD R19, R19, 0x8, R200 ;  /* 0x0000000813137824 */ /* 0x000fce00078e02c8 */
.L_x_4904:
[----:B------:R-:W-:Y:S01]  /*0e50*/  ULDC.64 UR8, c[0x0][0xa28] ;  /* 0x00028a0000087ab9 */ /* 0x000fe20000000a00 */
[----:B0-2---:R-:W-:Y:S01]  /*0e60*/  IMAD.MOV.U32 R7, RZ, RZ, RZ ;  /* 0x000000ffff077224 */ /* 0x005fe200078e00ff */
[----:B------:R-:W-:Y:S01]  /*0e70*/  UISETP.NE.U32.AND UP0, UPT, UR8, URZ, UPT ;  /* 0x0000003f0800728c */ /* 0x000fe2000bf05070 */
[----:B------:R-:W-:-:S03]  /*0e80*/  ULDC.64 UR12, c[0x0][0x208] ;  /* 0x00008200000c7ab9 */ /* 0x000fc60000000a00 */
        /* <DEDUP_REMOVED lines=9> */
[----:B------:R-:W-:Y:S02]  /*0f20*/  IMAD.U32 R2, RZ, RZ, UR8 ;  /* 0x00000008ff027e24 */ /* 0x000fe4000f8e00ff */
[----:B------:R-:W-:Y:S01]  /*0f30*/  IMAD.U32 R3, RZ, RZ, UR9 ;  /* 0x00000009ff037e24 */ /* 0x000fe2000f8e00ff */
[----:B------:R-:W-:Y:S01]  /*0f40*/  @UP1 UIMAD.WIDE UR8, UR6, 0x4, UR10 ;  /* 0x00000004060818a5 */ /* 0x000fe2000f8e020a */
[----:B------:R-:W-:-:S03]  /*0f50*/  ULDC UR4, c[0x0][0x288] ;  /* 0x0000a20000047ab9 */ /* 0x000fc60000000800 */
[----:B------:R0:W5:Y:S01]  /*0f60*/  @P0 LDG.E R7, desc[UR12][R2.64] ;  /* 0x0000000c02070981 */ /* 0x000162000c1e1900 */
[----:B------:R-:W-:Y:S01]  /*0f70*/  IMAD.U32 R17, RZ, RZ, UR4 ;  /* 0x00000004ff117e24 */ /* 0x000fe2000f8e00ff */
[----:B------:R-:W-:Y:S01]  /*0f80*/  ULDC UR4, c[0x0][0x424] ;  /* 0x0001090000047ab9 */ /* 0x000fe20000000800 */
[----:B------:R-:W-:Y:S02]  /*0f90*/  IMAD.U32 R4, RZ, RZ, UR8 ;  /* 0x00000008ff047e24 */ /* 0x000fe4000f8e00ff */
[----:B------:R-:W-:Y:S01]  /*0fa0*/  IMAD.U32 R5, RZ, RZ, UR9 ;  /* 0x00000009ff057e24 */ /* 0x000fe2000f8e00ff */
[----:B------:R-:W-:Y:S02]  /*0fb0*/  ULDC.64 UR8, c[0x0][0x418] ;  /* 0x0001060000087ab9 */ /* 0x000fe40000000a00 */
[----:B------:R-:W-:Y:S02]  /*0fc0*/  UISETP.NE.U32.AND UP0, UPT, UR8, URZ, UPT ;  /* 0x0000003f0800728c */ /* 0x000fe4000bf05070 */
[----:B------:R0:W5:Y:S01]  /*0fd0*/  @P2 LDG.E R17, desc[UR12][R4.64] ;  /* 0x0000000c04112981 */ /* 0x000162000c1e1900 */
[----:B------:R-:W-:Y:S01]  /*0fe0*/  IMAD.U32 R194, RZ, RZ, UR7 ;  /* 0x00000007ffc27e24 */ /* 0x000fe2000f8e00ff */
[----:B------:R-:W-:-:S03]  /*0ff0*/  UISETP.NE.AND.EX UP0, UPT, UR9, URZ, UPT, UP0 ;  /* 0x0000003f0900728c */ /* 0x000fc6000bf05300 */
[----:B------:R-:W-:Y:S01]  /*1000*/  ULDC.64 UR8, c[0x0][0xa20] ;  /* 0x0002880000087ab9 */ /* 0x000fe20000000a00 */
[----:B------:R-:W-:Y:S01]  /*1010*/  USEL UR4, UR4, 0x1, UP0 ;  /* 0x0000000104047887 */ /* 0x000fe20008000000 */
[----:B------:R-:W-:Y:S01]  /*1020*/  ISETP.NE.U32.AND P1, PT, RZ, UR8, PT ;  /* 0x00000008ff007c0c */ /* 0x000fe2000bf25070 */
[----:B------:R-:W-:Y:S02]  /*1030*/  ULDC UR8, c[0x0][0x2f0] ;  /* 0x0000bc0000087ab9 */ /* 0x000fe40000000800 */
[----:B------:R-:W-:Y:S01]  /*1040*/  UIMAD UR4, UR4, UR8, URZ ;  /* 0x00000008040472a4 */ /* 0x000fe2000f8e023f */
[----:B------:R-:W-:Y:S01]  /*1050*/  ISETP.NE.AND.EX P1, PT, RZ, UR9, PT, P1 ;  /* 0x00000009ff007c0c */ /* 0x000fe2000bf25310 */
[----:B01-34-:R-:W-:-:S12]  /*1060*/  @P2 BRA `(.L_x_4805) ;  /* 0x0000000000302947 */ /* 0x01bfd80003800000 */
        /* <DEDUP_REMOVED lines=9> */
[----:B-----5:R-:W2:Y:S04]  /*1100*/  LDG.E R17, desc[UR10][R2.64] ;  /* 0x0000000a02117981 */ /* 0x020ea8000c1e1900 */
[----:B------:R-:W2:Y:S02]  /*1110*/  LDG.E R0, desc[UR10][R2.64+0x4] ;  /* 0x0000040a02007981 */ /* 0x000ea4000c1e1900 */
[----:B--2---:R-:W-:-:S07]  /*1120*/  IMAD.IADD R17, R0, 0x1, -R17 ;  /* 0x0000000100117824 */ /* 0x004fce00078e0a11 */
.L_x_4805:
[----:B------:R-:W-:Y:S02]  /*1130*/  IMAD.U32 R16, RZ, RZ, UR4 ;  /* 0x00000004ff107e24 */ /* 0x000fe4000f8e00ff */
[----:B------:R-:W-:Y:S01]  /*1140*/  IMAD.U32 R196, RZ, RZ, UR6 ;  /* 0x00000006ffc47e24 */ /* 0x000fe2000f8e00ff */
[----:B------:R-:W-:Y:S06]  /*1150*/  @!P1 BRA `(.L_x_4806) ;  /* 0x00000000001c9947 */ /* 0x000fec0003800000 */
[----:B------:R-:W-:Y:S01]  /*1160*/  ULDC.64 UR8, c[0x0][0xa20] ;  /* 0x0002880000087ab9 */ /* 0x000fe20000000a00 */
[----:B------:R-:W-:Y:S01]  /*1170*/  ULDC.64 UR10, c[0x0][0x208] ;  /* 0x00008200000a7ab9 */ /* 0x000fe20000000a00 */
[----:B------:R-:W-:-:S06]  /*1180*/  UIMAD.WIDE UR6, UR6, 0x4, UR8 ;  /* 0x00000004060678a5 */ /* 0x000fcc000f8e0208 */
[----:B------:R-:W-:Y:S02]  /*1190*/  IMAD.U32 R2, RZ, RZ, UR6 ;  /* 0x00000006ff027e24 */ /* 0x000fe4000f8e00ff */
[----:B------:R-:W-:-:S05]  /*11a0*/  IMAD.U32 R3, RZ, RZ, UR7 ;  /* 0x00000007ff037e24 */ /* 0x000fca000f8e00ff */
[----:B------:R0:W5:Y:S01]  /*11b0*/  LDG.E R16, desc[UR10][R2.64] ;  /* 0x0000000a02107981 */ /* 0x000162000c1e1900 */
[----:B------:R-:W-:Y:S05]  /*11c0*/  BRA `(.L_x_4807) ;  /* 0x0000000000307947 */ /* 0x000fea0003800000 */
.L_x_4806:
        /* <DEDUP_REMOVED lines=10> */
[----:B------:R-:W2:Y:S02]  /*1270*/  LDG.E R5, desc[UR10][R2.64+0x4] ;  /* 0x0000040a02057981 */ /* 0x000ea4000c1e1900 */
[----:B--2---:R-:W-:-:S07]  /*1280*/  IMAD.IADD R16, R5, 0x1, -R16 ;  /* 0x0000000105107824 */ /* 0x004fce00078e0a10 */
.L_x_4807:
[----:B------:R-:W1:Y:S01]  /*1290*/  LDC R0, c[0x0][0x448] ;  /* 0x00011200ff007b82 */ /* 0x000e620000000800 */
[----:B------:R-:W-:Y:S01]  /*12a0*/  USHF.L.U32 UR39, UR5, 0x7, URZ ;  /* 0x0000000705277899 */ /* 0x000fe2000800063f */
[----:B-----5:R-:W-:-:S03]  /*12b0*/  IMAD.IADD R16, R16, 0x1, -R7 ;  /* 0x0000000110107824 */ /* 0x020fc600078e0a07 */
[----:B------:R-:W-:Y:S02]  /*12c0*/  UIADD3 UR4, UR39, 0x7f, URZ ;  /* 0x0000007f27047890 */ /* 0x000fe4000fffe03f */
[----:B0-----:R-:W-:Y:S01]  /*12d0*/  IADD3 R3, R16, 0x1, -R17 ;  /* 0x0000000110037810 */ /* 0x001fe20007ffe811 */
[----:B------:R-:W0:Y:S01]  /*12e0*/  LDC.64 R8, c[0x0][0x9e0] ;  /* 0x00027800ff087b82 */ /* 0x000e220000000a00 */
[----:B-1----:R-:W-:Y:S02]  /*12f0*/  ISETP.NE.AND P1, PT, R0, 0x1, PT ;  /* 0x000000010000780c */ /* 0x002fe40003f25270 */
[----:B------:R-:W-:Y:S01]  /*1300*/  IMAD.U32 R0, RZ, RZ, UR4 ;  /* 0x00000004ff007e24 */ /* 0x000fe2000f8e00ff */
[----:B0-----:R-:W-:-:S10]  /*1310*/  ISETP.GE.AND P2, PT, R9, 0x1, PT ;  /* 0x000000010900780c */ /* 0x001fd40003f46270 */
[----:B------:R-:W0:Y:S08]  /*1320*/  @P1 LDC R2, c[0x0][0x44c] ;  /* 0x00011300ff021b82 */ /* 0x000e300000000800 */
[----:B------:R-:W1:Y:S01]  /*1330*/  @P1 LDC R5, c[0x0][0x450] ;  /* 0x00011400ff051b82 */ /* 0x000e620000000800 */
[----:B0-----:R-:W-:-:S05]  /*1340*/  @P1 IMAD.HI.U32 R2, R2, UR4, RZ ;  /* 0x0000000402021c27 */ /* 0x001fca000f8e00ff */
[----:B-1----:R-:W-:-:S05]  /*1350*/  @P1 SHF.R.U32.HI R0, RZ, R5, R2 ;  /* 0x00000005ff001219 */ /* 0x002fca0000011602 */
        /* <DEDUP_REMOVED lines=13> */
.L_x_4809:
[----:B------:R-:W-:-:S13]  /*1430*/  ISETP.NE.AND P0, PT, R9, 0x1, PT ;  /* 0x000000010900780c */ /* 0x000fda0003f05270 */
[----:B------:R-:W0:Y:S02]  /*1440*/  @P0 LDC.64 R4, c[0x0][0x9e8] ;  /* 0x00027a00ff040b82 */ /* 0x000e240000000a00 */
[----:B0-----:R-:W-:-:S05]  /*1450*/  @P0 IMAD.HI.U32 R4, R2, R4, RZ ;  /* 0x0000000402040227 */ /* 0x001fca00078e00ff */
[----:B------:R-:W-:-:S07]  /*1460*/  @P0 SHF.R.U32.HI R2, RZ, R5, R4 ;  /* 0x00000005ff020219 */ /* 0x000fce0000011604 */
.L_x_4810:
[----:B------:R-:W-:-:S05]  /*1470*/  IMAD R3, R2, R9, R9 ;  /* 0x0000000902037224 */ /* 0x000fca00078e0209 */
[----:B------:R-:W-:-:S07]  /*1480*/  VIMNMX R0, R0, R3, PT ;  /* 0x0000000300007248 */ /* 0x000fce0003fe0100 */
.L_x_4808:
[----:B------:R-:W0:Y:S01]  /*1490*/  @P1 LDC R4, c[0x0][0x44c] ;  /* 0x00011300ff041b82 */ /* 0x000e220000000800 */
[----:B------:R-:W-:Y:S01]  /*14a0*/  IMAD.U32 R3, RZ, RZ, UR39 ;  /* 0x00000027ff037e24 */ /* 0x000fe2000f8e00ff */
[----:B------:R-:W-:Y:S01]  /*14b0*/  ULDC UR4, c[0x0][0x9dc] ;  /* 0x0002770000047ab9 */ /* 0x000fe20000000800 */
[----:B------:R-:W-:Y:S02]  /*14c0*/  VIADD R2, R0, 0x5f ;  /* 0x0000005f00027836 */ /* 0x000fe40000000000 */
[C---:B------:R-:W-:Y:S02]  /*14d0*/  VIADD R0, R16.reuse, 0x5f ;  /* 0x0000005f10007836 */ /* 0x040fe40000000000 */
[----:B------:R-:W-:Y:S01]  /*14e0*/  IMAD.IADD R74, R16, 0x1, -R17 ;  /* 0x00000001104a7824 */ /* 0x000fe200078e0a11 */
        /* <DEDUP_REMOVED lines=23> */
.L_x_4812:
[----:B------:R-:W-:-:S13]  /*1660*/  ISETP.NE.AND P0, PT, R9, 0x1, PT ;  /* 0x000000010900780c */ /* 0x000fda0003f05270 */
[----:B------:R-:W0:Y:S02]  /*1670*/  @P0 LDC.64 R2, c[0x0][0x9e8] ;  /* 0x00027a00ff020b82 */ /* 0x000e240000000a00 */
[----:B0-----:R-:W-:-:S05]  /*1680*/  @P0 IMAD.HI.U32 R0, R4, R2, RZ ;  /* 0x0000000204000227 */ /* 0x001fca00078e00ff */
[----:B------:R-:W-:-:S07]  /*1690*/  @P0 SHF.R.U32.HI R4, RZ, R3, R0 ;  /* 0x00000003ff040219 */ /* 0x000fce0000011600 */
.L_x_4813:
[----:B------:R-:W-:-:S05]  /*16a0*/  IMAD R4, R4, R9, RZ ;  /* 0x0000000904047224 */ /* 0x000fca00078e02ff */
[----:B------:R-:W-:-:S13]  /*16b0*/  R2UR UR5, R4 ;  /* 0x00000000040572ca */ /* 0x000fda00000e0000 */
[----:B------:R-:W-:-:S04]  /*16c0*/  UISETP.LT.AND UP0, UPT, UR4, UR5, UPT ;  /* 0x000000050400728c */ /* 0x000fc8000bf01270 */
[----:B------:R-:W-:-:S12]  /*16d0*/  USEL UR4, UR4, UR5, !UP0 ;  /* 0x0000000504047287 */ /* 0x000fd8000c000000 */
.L_x_4811:
        /* <DEDUP_REMOVED lines=55> */
[----:B------:R-:W-:Y:S02]  /*1a50*/  IMAD.MOV.U32 R131, RZ, RZ, RZ ;  /* 0x000000ffff837224 */ /* 0x000fe400078e00ff */
[----:B------:R-:W-:-:S02]  /*1a60*/  IMAD.MOV.U32 R32, RZ, RZ, RZ ;  /* 0x000000ffff207224 */ /* 0x000fc400078e00ff */
[----:B------:R-:W-:Y:S02]  /*1a70*/  IMAD.MOV.U32 R133, RZ, RZ, RZ ;  /* 0x000000ffff857224 */ /* 0x000fe400078e00ff */
        /* <DEDUP_REMOVED lines=33> */
.L_x_4815:
        /* <DEDUP_REMOVED lines=11> */
.L_x_5041:
[----:B------:R-:W-:Y:S05]  /*1d40*/  @!P0 BRA `(.L_x_4817) ;  /* 0x0000000000048947 */ /* 0x000fea0003800000 */
[----:B------:R-:W-:Y:S01]  /*1d50*/  BPT.TRAP 0x1 ;  /* 0x000000040000795c */ /* 0x000fe20000300000 */
.L_x_4817:
[----:B0-----:R-:W-:Y:S02]  /*1d60*/  IMAD.U32 R3, RZ, RZ, UR36 ;  /* 0x00000024ff037e24 */ /* 0x001fe4000f8e00ff */
[----:B------:R-:W-:-:S03]  /*1d70*/  IMAD.U32 R0, RZ, RZ, UR38 ;  /* 0x00000026ff007e24 */ /* 0x000fc6000f8e00ff */
[----:B------:R-:W-:Y:S02]  /*1d80*/  LEA R3, R3, UR37, 0x3 ;  /* 0x0000002503037c11 */ /* 0x000fe4000f8e18ff */
[----:B------:R-:W-:-:S04]  /*1d90*/  SHF.L.U32 R0, R0, 0x1f, RZ ;  /* 0x0000001f00007819 */ /* 0x000fc800000006ff */
[----:B------:R0:W1:Y:S01]  /*1da0*/  SYNCS.PHASECHK.TRANS64.TRYWAIT P1, [R3+URZ+0x30830], R0 ;  /* 0x03083000030075a7 */ /* 0x000062000802017f */
[----:B------:R-:W-:Y:S05]  /*1db0*/  @!P0 BRA `(.L_x_4818) ;  /* 0x0000000000048947 */ /* 0x000fea0003800000 */
[----:B------:R-:W-:Y:S01]  /*1dc0*/  BPT.TRAP 0x1 ;  /* 0x000000040000795c */ /* 0x000fe20000300000 */
.L_x_4818:
        /* <DEDUP_REMOVED lines=9> */
.L_x_4819:
        /* <DEDUP_REMOVED lines=10> */
[----:B--2---:R-:W2:Y:S01]  /*1f00*/  S2R R2, SR_TID.X ;  /* 0x0000000000027919 */ /* 0x004ea20000002100 */
[----:B------:R-:W-:Y:S01]  /*1f10*/  UMOV UR17, 0x40000040 ;  /* 0x4000004000117882 */ /* 0x000fe20000000000 */
[----:B------:R-:W-:Y:S01]  /*1f20*/  UMOV UR19, 0x40000040 ;  /* 0x4000004000137882 */ /* 0x000fe20000000000 */
[----:B------:R-:W-:Y:S01]  /*1f30*/  ULOP3.LUT UR60, UR4, 0x10000, URZ, 0xfc, !UPT ;  /* 0x00010000043c7892 */ /* 0x000fe2000f8efc3f */
[----:B01----:R-:W-:Y:S01]  /*1f40*/  VIADD R0, R19, UR39 ;  /* 0x0000002713007c36 */ /* 0x003fe20008000000 */
[----:B------:R-:W-:-:S02]  /*1f50*/  ULOP3.LUT UR4, UR40, 0x10000, URZ, 0xfc, !UPT ;  /* 0x0001000028047892 */ /* 0x000fc4000f8efc3f */
[----:B------:R-:W-:Y:S02]  /*1f60*/  UIMAD UR5, UR36, 0x900, UR60 ;  /* 0x00000900240578a4 */ /* 0x000fe4000f8e023c */
[----:B------:R-:W-:Y:S02]  /*1f70*/  UIADD3 UR12, UR4, 0x4, URZ ;  /* 0x00000004040c7890 */ /* 0x000fe4000fffe03f */
[----:B------:R-:W-:Y:S01]  /*1f80*/  UIADD3 UR14, UR5, 0x4, URZ ;  /* 0x00000004050e7890 */ /* 0x000fe2000fffe03f */
[----:B------:R-:W-:Y:S02]  /*1f90*/  UMOV UR8, UR4 ;  /* 0x0000000400087c82 */ /* 0x000fe40008000000 */
[----:B------:R-:W-:Y:S01]  /*1fa0*/  UMOV UR10, UR5 ;  /* 0x00000005000a7c82 */ /* 0x000fe20008000000 */
[----:B------:R-:W-:Y:S01]  /*1fb0*/  IMAD.U32 R6, RZ, RZ, UR8 ;  /* 0x00000008ff067e24 */ /* 0x000fe2000f8e00ff */
[----:B------:R-:W-:Y:S01]  /*1fc0*/  HGMMA.64x96x16.F32.BF16 R24, gdesc[UR8], RZ, !UPT, gsb0 ;  /* 0x01600000081879f0 */ /* 0x000fe2000c0018ff */
[----:B------:R-:W-:-:S02]  /*1fd0*/  UIADD3 UR8, UR4, 0x2, URZ ;  /* 0x0000000204087890 */ /* 0x000fc4000fffe03f */
[----:B------:R-:W-:Y:S01]  /*1fe0*/  UIADD3 UR10, UR5, 0x2, URZ ;  /* 0x00000002050a7890 */ /* 0x000fe2000fffe03f */
[----:B------:R-:W-:Y:S01]  /*1ff0*/  UMOV UR9, 0x40000040 ;  /* 0x4000004000097882 */ /* 0x000fe20000000000 */
[----:B------:R-:W-:Y:S01]  /*2000*/  UMOV UR11, 0x40000040 ;  /* 0x40000040000b7882 */ /* 0x000fe20000000000 */
[----:B------:R-:W-:Y:S02]  /*2010*/  UIADD3 UR16, UR4, 0x6, URZ ;  /* 0x0000000604107890 */ /* 0x000fe4000fffe03f */
[----:B------:R-:W-:Y:S02]  /*2020*/  UIADD3 UR18, UR5, 0x6, URZ ;  /* 0x0000000605127890 */ /* 0x000fe4000fffe03f */
[----:B------:R-:W-:Y:S02]  /*2030*/  UIADD3 UR20, UR4, 0x400, URZ ;  /* 0x0000040004147890 */ /* 0x000fe4000fffe03f */
[----:B------:R-:W-:Y:S01]  /*2040*/  UIADD3 UR22, UR5, 0x300, URZ ;  /* 0x0000030005167890 */ /* 0x000fe2000fffe03f */
[----:B------:R-:W-:Y:S01]  /*2050*/  UMOV UR21, 0x40000040 ;  /* 0x4000004000157882 */ /* 0x000fe20000000000 */
[----:B------:R-:W-:Y:S01]  /*2060*/  UMOV UR23, 0x40000040 ;  /* 0x4000004000177882 */ /* 0x000fe20000000000 */
[----:B------:R-:W-:Y:S01]  /*2070*/  UIADD3 UR24, UR4, 0x402, URZ ;  /* 0x0000040204187890 */ /* 0x000fe2000fffe03f */
[----:B--2---:R-:W-:Y:S01]  /*2080*/  LOP3.LUT P3, RZ, R2, 0x7f, RZ, 0xc0, !PT ;  /* 0x0000007f02ff7812 */ /* 0x004fe2000786c0ff */
[----:B------:R-:W-:Y:S01]  /*2090*/  UIADD3 UR26, UR5, 0x302, URZ ;  /* 0x00000302051a7890 */ /* 0x000fe2000fffe03f */
[----:B------:R-:W-:Y:S01]  /*20a0*/  IMAD.MOV.U32 R2, RZ, RZ, R0 ;  /* 0x000000ffff027224 */ /* 0x000fe200078e0000 */
        /* <DEDUP_REMOVED lines=40> */
[----:B------:R-:W0:Y:S01]  /*2330*/  SHFL.IDX PT, R9, R2, RZ, 0x1c1f ;  /* 0x001c1fff02097589 */ /* 0x000e2200000e0000 */
[----:B------:R-:W-:Y:S01]  /*2340*/  @!P3 PRMT R0, RZ, 0x654, R0 ;  /* 0x00000654ff00b816 */ /* 0x000fe20000000000 */
[----:B------:R-:W-:-:S03]  /*2350*/  IMAD R5, R75, R4, 0x61 ;  /* 0x000000614b057424 */ /* 0x000fc600078e0204 */
[----:B------:R-:W-:Y:S01]  /*2360*/  PLOP3.LUT P1, PT, PT, PT, UP1, 0x40, 0x0 ;  /* 0x000000000000781c */ /* 0x000fe20003f2e818 */
[----:B------:R-:W-:Y:S02]  /*2370*/  IMAD R4, R18, -0x2, R5 ;  /* 0xfffffffe12047824 */ /* 0x000fe400078e0205 */
[----:B------:R-:W-:Y:S02]  /*2380*/  VIADD R5, R5, 0xffffffff ;  /* 0xffffffff05057836 */ /* 0x000fe40000000000 */
[----:B------:R-:W-:Y:S01]  /*2390*/  VIADD R13, R4, 0xffffffff ;  /* 0xffffffff040d7836 */ /* 0x000fe20000000000 */
        /* <DEDUP_REMOVED lines=35> */
[----:B-1----:R-:W-:-:S04]  /*25d0*/  IMAD R0, R75, -0x60, R16 ;  /* 0xffffffa04b007824 */ /* 0x002fc800078e0210 */
[----:B------:R-:W-:Y:S01]  /*25e0*/  VIADD R3, R0, 0x60 ;  /* 0x0000006000037836 */ /* 0x000fe20000000000 */
[----:B------:R-:W-:-:S03]  /*25f0*/  IADD3 R0, -R17, R4, R16 ;  /* 0x0000000411007210 */ /* 0x000fc60007ffe110 */
[----:B------:R-:W-:Y:S02]  /*2600*/  IMAD R8, R18, -0x2, R3 ;  /* 0xfffffffe12087824 */ /* 0x000fe400078e0203 */
[C---:B------:R-:W-:Y:S02]  /*2610*/  VIADD R11, R0.reuse, UR4 ;  /* 0x00000004000b7c36 */ /* 0x040fe40008000000 */
[----:B------:R-:W-:-:S03]  /*2620*/  VIADD R10, R0, UR7 ;  /* 0x00000007000a7c36 */ /* 0x000fc60008000000 */
[----:B0-----:R-:W-:Y:S01]  /*2630*/  VIADDMNMX R0, R9, R11, R8, PT ;  /* 0x0000000b09007246 */ /* 0x001fe20003800108 */
[----:B------:R-:W-:Y:S01]  /*2640*/  IMAD.IADD R3, R10, 0x1, R9 ;  /* 0x000000010a037824 */ /* 0x000fe200078e0209 */
[----:B------:R-:W-:Y:S06]  /*2650*/  @P1 BRA `(.L_x_4821) ;  /* 0x0000000000541947 */ /* 0x000fec0003800000 */
[----:B------:R-:W-:Y:S01]  /*2660*/  IADD3 R4, -R17, R16, R9 ;  /* 0x0000001011047210 */ /* 0x000fe20007ffe109 */
        /* <DEDUP_REMOVED lines=11> */
.L_x_4823:
[----:B------:R-:W-:-:S06]  /*2720*/  UISETP.NE.AND UP2, UPT, UR5, 0x1, UPT ;  /* 0x000000010500788c */ /* 0x000fcc000bf45270 */
[----:B------:R-:W-:-:S05]  /*2730*/  PLOP3.LUT P1, PT, PT, PT, UP2, 0x80, 0x0 ;  /* 0x000000000000781c */ /* 0x000fca0003f2f028 */
[----:B------:R-:W-:-:S08]  /*2740*/  @UP2 ULDC.64 UR10, c[0x0][0x9e8] ;  /* 0x00027a00000a2ab9 */ /* 0x000fd00000000a00 */
[----:B------:R-:W-:-:S05]  /*2750*/  @P1 IMAD.HI.U32 R9, R4, UR10, RZ ;  /* 0x0000000a04091c27 */ /* 0x000fca000f8e00ff */
[----:B------:R-:W-:-:S07]  /*2760*/  @P1 SHF.R.U32.HI R4, RZ, UR11, R9 ;  /* 0x0000000bff041c19 */ /* 0x000fce0008011609 */
.L_x_4824:
[----:B------:R-:W-:Y:S05]  /*2770*/  BSYNC B0 ;  /* 0x0000000000007941 */ /* 0x000fea0003800000 */
.L_x_4822:
[----:B------:R-:W-:-:S05]  /*2780*/  IMAD R4, R4, UR5, R13 ;  /* 0x0000000504047c24 */ /* 0x000fca000f8e020d */
[----:B------:R-:W-:Y:S02]  /*2790*/  VIMNMX R3, R3, R4, !PT ;  /* 0x0000000403037248 */ /* 0x000fe40007fe0100 */
[----:B------:R-:W-:-:S07]  /*27a0*/  VIADDMNMX R0, R4, UR5, R0, PT ;  /* 0x0000000504007c46 */ /* 0x000fce000b800100 */
.L_x_4821:
[C---:B------:R-:W-:Y:S02]  /*27b0*/  ISETP.GE.AND P1, PT, R5.reuse, 0x2, PT ;  /* 0x000000020500780c */ /* 0x040fe40003f26270 */
[----:B------:R-:W-:Y:S02]  /*27c0*/  ISETP.GE.AND P5, PT, R5, 0xa, PT ;  /* 0x0000000a0500780c */ /* 0x000fe40003fa6270 */
        /* <DEDUP_REMOVED lines=110> */
[----:B------:R-:W-:Y:S02]  /*2eb0*/  ISETP.GT.AND P5, PT, R3, 0x59, !P5 ;  /* 0x000000590300780c */ /* 0x000fe40006fa4270 */
[----:B------:R-:W0:Y:S02]  /*2ec0*/  SHFL.IDX PT, R3, R2, 0x1, 0x1c1f ;  /* 0x003c1f0002037f89 */ /* 0x000e2400000e0000 */
[----:B------:R-:W-:-:S04]  /*2ed0*/  ISETP.LT.OR P5, PT, R0, 0x5a, P5 ;  /* 0x0000005a0000780c */ /* 0x000fc80002fa1670 */
[----:B------:R-:W-:Y:S02]  /*2ee0*/  FSEL R68, R69, -INF , !P5 ;  /* 0xff80000045447808 */ /* 0x000fe40006800000 */
[----:B------:R-:W-:Y:S02]  /*2ef0*/  PLOP3.LUT P5, PT, PT, PT, UP1, 0x40, 0x0 ;  /* 0x000000000000781c */ /* 0x000fe40003fae818 */
[----:B0-----:R-:W-:Y:S01]  /*2f00*/  VIADDMNMX R4, R3, R11, R8, PT ;  /* 0x0000000b03047246 */ /* 0x001fe20003800108 */
[----:B------:R-:W-:-:S10]  /*2f10*/  IMAD.IADD R8, R10, 0x1, R3 ;  /* 0x000000010a087824 */ /* 0x000fd400078e0203 */
[----:B------:R-:W-:Y:S05]  /*2f20*/  @P5 BRA `(.L_x_4825) ;  /* 0x00000000005c5947 */ /* 0x000fea0003800000 */
        /* <DEDUP_REMOVED lines=13> */
.L_x_4827:
[----:B------:R-:W-:-:S06]  /*3000*/  UISETP.NE.AND UP2, UPT, UR5, 0x1, UPT ;  /* 0x000000010500788c */ /* 0x000fcc000bf45270 */
[----:B------:R-:W-:-:S05]  /*3010*/  PLOP3.LUT P5, PT, PT, PT, UP2, 0x80, 0x0 ;  /* 0x000000000000781c */ /* 0x000fca0003faf028 */
[----:B------:R-:W-:-:S08]  /*3020*/  @UP2 ULDC.64 UR10, c[0x0][0x9e8] ;  /* 0x00027a00000a2ab9 */ /* 0x000fd00000000a00 */
[----:B------:R-:W-:Y:S01]  /*3030*/  @P5 IMAD.HI.U32 R2, R0, UR10, RZ ;  /* 0x0000000a00025c27 */ /* 0x000fe2000f8e00ff */
[----:B------:R-:W-:-:S13]  /*3040*/  PLOP3.LUT P5, PT, PT, PT, UP2, 0x80, 0x0 ;  /* 0x000000000000781c */ /* 0x000fda0003faf028 */
[----:B------:R-:W-:-:S07]  /*3050*/  @P5 SHF.R.U32.HI R0, RZ, UR11, R2 ;  /* 0x0000000bff005c19 */ /* 0x000fce0008011602 */
.L_x_4828:
[----:B------:R-:W-:Y:S05]  /*3060*/  BSYNC B0 ;  /* 0x0000000000007941 */ /* 0x000fea0003800000 */
.L_x_4826:
[----:B------:R-:W-:-:S05]  /*3070*/  IMAD R3, R0, UR5, R13 ;  /* 0x0000000500037c24 */ /* 0x000fca000f8e020d */
[----:B------:R-:W-:Y:S02]  /*3080*/  VIMNMX R8, R8, R3, !PT ;  /* 0x0000000308087248 */ /* 0x000fe40007fe0100 */
[----:B------:R-:W-:-:S07]  /*3090*/  VIADDMNMX R4, R3, UR5, R4, PT ;  /* 0x0000000503047c46 */ /* 0x000fce000b800104 */
.L_x_4825:
        /* <DEDUP_REMOVED lines=137> */
[----:B------:R0:W1:Y:S01]  /*3930*/  MUFU.EX2 R61, R12 ;  /* 0x0000000c003d7308 */ /* 0x0000620000000800 */
[----:B------:R-:W-:Y:S01]  /*3940*/  ISETP.LT.OR P1, PT, R4, 0x4a, P1 ;  /* 0x0000004a0400780c */ /* 0x000fe20000f21670 */
[--C-:B------:R-:W-:Y:S01]  /*3950*/  FFMA.FTZ R26, R36, R0, -R57.reuse ;  /* 0x00000000241a7223 */ /* 0x100fe20000010839 */
[----:B------:R-:W-:Y:S01]  /*3960*/  FMNMX.FTZ R2, R59, R2, !PT ;  /* 0x000000023b027209 */ /* 0x000fe20007810000 */
[-CC-:B------:R-:W-:Y:S01]  /*3970*/  FFMA.FTZ R36, R90, R0.reuse, -R57.reuse ;  /* 0x000000005a247223 */ /* 0x180fe20000010839 */
[----:B------:R-:W-:Y:S01]  /*3980*/  ISETP.GT.AND P3, PT, R8, 0x51, !P3 ;  /* 0x000000510800780c */ /* 0x000fe20005f64270 */
[-CC-:B------:R-:W-:Y:S01]  /*3990*/  FFMA.FTZ R28, R48, R0.reuse, -R57.reuse ;  /* 0x00000000301c7223 */ /* 0x180fe20000010839 */
[----:B------:R-:W-:Y:S01]  /*39a0*/  ISETP.LT.OR P2, PT, R4, 0x51, P2 ;  /* 0x000000510400780c */ /* 0x000fe20001741670 */
[----:B------:R-:W-:Y:S01]  /*39b0*/  MUFU.EX2 R14, R14 ;  /* 0x0000000e000e7308 */ /* 0x000fe20000000800 */
[----:B------:R-:W-:Y:S01]  /*39c0*/  FSEL R63, R63, -INF , !P1 ;  /* 0xff8000003f3f7808 */ /* 0x000fe20004800000 */
[--C-:B0-----:R-:W-:Y:S01]  /*39d0*/  FFMA.FTZ R12, R72, R0, -R57.reuse ;  /* 0x00000000480c7223 */ /* 0x101fe20000010839 */
[----:B------:R-:W-:Y:S01]  /*39e0*/  FMNMX.FTZ R2, R41, R2, !PT ;  /* 0x0000000229027209 */ /* 0x000fe20007810000 */
[-CC-:B------:R-:W-:Y:S01]  /*39f0*/  FFMA.FTZ R30, R52, R0.reuse, -R57.reuse ;  /* 0x00000000341e7223 */ /* 0x180fe20000010839 */
[----:B------:R-:W-:Y:S01]  /*3a00*/  ISETP.NE.AND P5, PT, R65, RZ, PT ;  /* 0x000000ff4100720c */ /* 0x000fe20003fa5270 */
[-CC-:B------:R-:W-:Y:S01]  /*3a10*/  FFMA.FTZ R32, R84, R0.reuse, -R57.reuse ;  /* 0x0000000054207223 */ /* 0x180fe20000010839 */
[----:B------:R-:W-:Y:S01]  /*3a20*/  ISETP.GT.AND P4, PT, R8, 0x58, !P4 ;  /* 0x000000580800780c */ /* 0x000fe20006784270 */
[----:B------:R0:W2:Y:S01]  /*3a30*/  MUFU.EX2 R65, R20 ;  /* 0x0000001400417308 */ /* 0x0000a20000000800 */
[----:B------:R-:W-:Y:S01]  /*3a40*/  ISETP.LT.OR P3, PT, R4, 0x52, P3 ;  /* 0x000000520400780c */ /* 0x000fe20001f61670 */
[----:B------:R-:W-:Y:S01]  /*3a50*/  FFMA.FTZ R34, R56, R0, -R57 ;  /* 0x0000000038227223 */ /* 0x000fe20000010839 */
[----:B------:R-:W-:-:S02]  /*3a60*/  FSEL R45, R66, -INF , !P2 ;  /* 0xff800000422d7808 */ /* 0x000fc40005000000 */
[----:B------:R-:W-:Y:S02]  /*3a70*/  FMNMX.FTZ R2, R63, R2, !PT ;  /* 0x000000023f027209 */ /* 0x000fe40007810000 */
[----:B------:R-:W-:Y:S01]  /*3a80*/  ISETP.GT.AND P5, PT, R8, 0x59, !P5 ;  /* 0x000000590800780c */ /* 0x000fe20006fa4270 */
[----:B------:R-:W-:Y:S01]  /*3a90*/  MUFU.EX2 R24, R24 ;  /* 0x0000001800187308 */ /* 0x000fe20000000800 */
[----:B------:R-:W-:Y:S01]  /*3aa0*/  ISETP.LT.OR P4, PT, R4, 0x59, P4 ;  /* 0x000000590400780c */ /* 0x000fe20002781670 */
[-CC-:B0-----:R-:W-:Y:S01]  /*3ab0*/  FFMA.FTZ R20, R76, R0.reuse, -R57.reuse ;  /* 0x000000004c147223 */ /* 0x181fe20000010839 */
        /* <DEDUP_REMOVED lines=10> */
[----:B-1----:R-:W-:Y:S01]  /*3b60*/  F2FP.BF16.F32.PACK_AB R188, R61, R10 ;  /* 0x0000000a3dbc723e */ /* 0x002fe200000010ff */
[----:B------:R-:W-:Y:S01]  /*3b70*/  MUFU.EX2 R182, R4 ;  /* 0x0000000400b67308 */ /* 0x000fe20000000800 */
[----:B------:R-:W-:Y:S01]  /*3b80*/  FMNMX.FTZ R2, R71, R2, !PT ;  /* 0x0000000247027209 */ /* 0x000fe20007810000 */
[--C-:B0-----:R-:W-:Y:S01]  /*3b90*/  FFMA.FTZ R20, R80, R0, -R57.reuse ;  /* 0x0000000050147223 */ /* 0x101fe20000010839 */
[----:B------:R-:W-:Y:S02]  /*3ba0*/  R2UR UR14, R74 ;  /* 0x000000004a0e72ca */ /* 0x000fe400000e0000 */
[----:B--2---:R-:W-:Y:S01]  /*3bb0*/  F2FP.BF16.F32.PACK_AB R190, R65, R14 ;  /* 0x0000000e41be723e */ /* 0x004fe200000010ff */
        /* <DEDUP_REMOVED lines=162> */
.L_x_4830:
[----:B------:R-:W-:-:S11]  /*45e0*/  UISETP.NE.AND UP2, UPT, UR5, 0x1, UPT ;  /* 0x000000010500788c */ /* 0x000fd6000bf45270 */
[----:B------:R-:W-:Y:S02]  /*45f0*/  @UP2 ULDC.64 UR10, c[0x0][0x9e8] ;  /* 0x00027a00000a2ab9 */ /* 0x000fe40000000a00 */
[----:B------:R-:W-:-:S04]  /*4600*/  UIMAD.WIDE.U32 UR14, UR7, UR10, URZ ;  /* 0x0000000a070e72a5 */ /* 0x000fc8000f8e003f */
[----:B------:R-:W-:-:S12]  /*4610*/  @UP2 USHF.R.U32.HI UR7, URZ, UR11, UR15 ;  /* 0x0000000b3f072299 */ /* 0x000fd8000801160f */
.L_x_4831:
[----:B------:R-:W-:-:S04]  /*4620*/  UIMAD UR5, UR7, UR5, UR5 ;  /* 0x00000005070572a4 */ /* 0x000fc8000f8e0205 */
[----:B------:R-:W-:-:S04]  /*4630*/  UISETP.LT.AND UP2, UPT, UR4, UR5, UPT ;  /* 0x000000050400728c */ /* 0x000fc8000bf41270 */
[----:B------:R-:W-:-:S12]  /*4640*/  USEL UR4, UR4, UR5, UP2 ;  /* 0x0000000504047287 */ /* 0x000fd80009000000 */
.L_x_4829:
        /* <DEDUP_REMOVED lines=60> */
.L_x_4849:
[----:B------:R-:W-:-:S04]  /*4a10*/  UIADD3 UR4, UR36, 0x1, URZ ;  /* 0x0000000124047890 */ /* 0x000fc8000fffe03f */
[----:B------:R-:W-:-:S04]  /*4a20*/  UISETP.NE.AND UP2, UPT, UR4, 0x2, UPT ;  /* 0x000000020400788c */ /* 0x000fc8000bf45270 */
[----:B------:R-:W-:Y:S02]  /*4a30*/  USEL UR7, URZ, 0x1, UP2 ;  /* 0x000000013f077887 */ /* 0x000fe40009000000 */
[----:B------:R-:W-:Y:S02]  /*4a40*/  USEL UR4, UR4, URZ, UP2 ;  /* 0x0000003f04047287 */ /* 0x000fe40009000000 */
[----:B------:R-:W-:Y:S01]  /*4a50*/  ULOP3.LUT UR7, UR38, UR7, URZ, 0x3c, !UPT ;  /* 0x0000000726077292 */ /* 0x000fe2000f8e3c3f */
[----:B------:R-:W-:Y:S11]  /*4a60*/  @!P0 BRA `(.L_x_4833) ;  /* 0x0000000000048947 */ /* 0x000ff60003800000 */
[----:B------:R-:W-:Y:S01]  /*4a70*/  BPT.TRAP 0x1 ;  /* 0x000000040000795c */ /* 0x000fe20000300000 */
.L_x_4833:
[----:B------:R-:W-:Y:S01]  /*4a80*/  ULEA UR6, UR4, UR37, 0x3 ;  /* 0x0000002504067291 */ /* 0x000fe2000f8e183f */
[----:B------:R-:W-:-:S05]  /*4a90*/  IMAD.U32 R0, RZ, RZ, UR7 ;  /* 0x00000007ff007e24 */ /* 0x000fca000f8e00ff */
[----:B------:R-:W-:-:S04]  /*4aa0*/  SHF.L.U32 R0, R0, 0x1f, RZ ;  /* 0x0000001f00007819 */ /* 0x000fc800000006ff */
[----:B------:R0:W1:Y:S01]  /*4ab0*/  SYNCS.PHASECHK.TRANS64.TRYWAIT P1, [UR6+0x30830], R0 ;  /* 0x03083000ff0075a7 */ /* 0x0000620008020146 */
[----:B------:R-:W-:Y:S05]  /*4ac0*/  @!P0 BRA `(.L_x_4834) ;  /* 0x0000000000048947 */ /* 0x000fea0003800000 */
[----:B------:R-:W-:Y:S01]  /*4ad0*/  BPT.TRAP 0x1 ;  /* 0x000000040000795c */ /* 0x000fe20000300000 */
.L_x_4834:
[----:B-1----:R-:W-:Y:S05]  /*4ae0*/  @P1 BRA `(.L_x_4835) ;  /* 0x0000000000081947 */ /* 0x002fea0003800000 */
[----:B------:R-:W1:Y:S02]  /*4af0*/  SYNCS.PHASECHK.TRANS64.TRYWAIT P1, [UR6+0x30830], R0 ;  /* 0x03083000ff0075a7 */ /* 0x000e640008020146 */
[----:B-1----:R-:W-:Y:S05]  /*4b00*/  @!P1 BRA `(.L_x_4836) ;  /* 0x0000012400d89947 */ /* 0x002fea0003800000 */
.L_x_4835:
        /* <DEDUP_REMOVED lines=163> */
.L_x_4837:
[----:B------:R-:W-:Y:S01]  /*5540*/  ULEA UR5, UR36, UR37, 0x3 ;  /* 0x0000002524057291 */ /* 0x000fe2000f8e183f */
[----:B01----:R-:W-:-:S05]  /*5550*/  IMAD.U32 R0, RZ, RZ, UR38 ;  /* 0x00000026ff007e24 */ /* 0x003fca000f8e00ff */
[----:B------:R-:W-:-:S04]  /*5560*/  SHF.L.U32 R0, R0, 0x1f, RZ ;  /* 0x0000001f00007819 */ /* 0x000fc800000006ff */
[----:B------:R0:W1:Y:S01]  /*5570*/  SYNCS.PHASECHK.TRANS64.TRYWAIT P1, [UR5+0x30850], R0 ;  /* 0x03085000ff0075a7 */ /* 0x0000620008020145 */
[----:B------:R-:W-:Y:S05]  /*5580*/  @!P0 BRA `(.L_x_4838) ;  /* 0x0000000000048947 */ /* 0x000fea0003800000 */
[----:B------:R-:W-:Y:S01]  /*5590*/  BPT.TRAP 0x1 ;  /* 0x000000040000795c */ /* 0x000fe20000300000 */
.L_x_4838:
[----:B-1----:R-:W-:Y:S05]  /*55a0*/  @P1 BRA `(.L_x_4839) ;  /* 0x0000000000081947 */ /* 0x002fea0003800000 */
[----:B------:R-:W1:Y:S02]  /*55b0*/  SYNCS.PHASECHK.TRANS64.TRYWAIT P1, [UR5+0x30850], R0 ;  /* 0x03085000ff0075a7 */ /* 0x000e640008020145 */
[----:B-1----:R-:W-:Y:S05]  /*55c0*/  @!P1 BRA `(.L_x_4840) ;  /* 0x0000011c00409947 */ /* 0x002fea0003800000 */
.L_x_4839:
        /* <DEDUP_REMOVED lines=13> */
[----:B------:R-:W-:Y:S01]  /*56a0*/  VIADD R3, R14, 0x1 ;  /* 0x000000010e037836 */ /* 0x000fe20000000000 */
[----:B------:R-:W-:Y:S01]  /*56b0*/  UMOV UR6, UR15 ;  /* 0x0000000f00067c82 */ /* 0x000fe20008000000 */
[----:B------:R-:W-:Y:S01]  /*56c0*/  ULDC UR15, c[0x0][0x9e0] ;  /* 0x00027800000f7ab9 */ /* 0x000fe20000000800 */
[----:B------:R-:W-:Y:S01]  /*56d0*/  UIMAD UR14, UR36, 0x900, UR10 ;  /* 0x00000900240e78a4 */ /* 0x000fe2000f8e020a */
[----:B------:R-:W-:-:S05]  /*56e0*/  IMAD R3, R18, -0x2, R3 ;  /* 0xfffffffe12037824 */ /* 0x000fca00078e0203 */
[----:B------:R-:W-:Y:S01]  /*56f0*/  IADD3 R12, -R17, R3, R16 ;  /* 0x00000003110c7210 */ /* 0x000fe20007ffe110 */
[----:B------:R-:W-:Y:S02]  /*5700*/  UMOV UR10, UR14 ;  /* 0x0000000e000a7c82 */ /* 0x000fe40008000000 */
[----:B------:R-:W-:Y:S01]  /*5710*/  HGMMA.64x192x16.F32.BF16 R24, R188, gdesc[UR8].tnspB, R24, gsb0 ;  /* 0x42e00008bc187df0 */ /* 0x000fe20008001818 */
[----:B------:R-:W-:Y:S01]  /*5720*/  UIADD3 UR10, UR14, 0x80, URZ ;  /* 0x000000800e0a7890 */ /* 0x000fe2000fffe03f */
[----:B------:R-:W-:Y:S01]  /*5730*/  UMOV UR11, 0x40000040 ;  /* 0x40000040000b7882 */ /* 0x000fe20000000000 */
[----:B--2---:R-:W-:-:S13]  /*5740*/  LOP3.LUT P3, RZ, R208, 0x7f, RZ, 0xc0, !PT ;  /* 0x0000007fd0ff7812 */ /* 0x004fda000786c0ff */
        /* <DEDUP_REMOVED lines=26> */
[----:B------:R-:W-:Y:S01]  /*58f0*/  @P1 IMAD.HI.U32 R2, R11, UR10, RZ ;  /* 0x0000000a0b021c27 */ /* 0x000fe2000f8e00ff */
[----:B------:R-:W-:Y:S01]  /*5900*/  @UP0 ULDC UR10, c[0x0][0x450] ;  /* 0x00011400000a0ab9 */ /* 0x000fe20000000800 */
[----:B------:R-:W-:-:S03]  /*5910*/  PLOP3.LUT P1, PT, PT, PT, UP1, 0x40, 0x0 ;  /* 0x000000000000781c */ /* 0x000fc60003f2e818 */
[----:B------:R-:W-:Y:S01]  /*5920*/  @P2 SHF.R.U32.HI R11, RZ, UR10, R2 ;  /* 0x0000000aff0b2c19 */ /* 0x000fe20008011602 */
[----:B------:R-:W-:Y:S01]  /*5930*/  ULOP3.LUT UR10, URZ, UR6, URZ, 0x33, !UPT ;  /* 0x000000063f0a7292 */ /* 0x000fe2000f8e333f */
[----:B------:R-:W-:-:S03]  /*5940*/  VIADD R2, R12, UR15 ;  /* 0x0000000f0c027c36 */ /* 0x000fc60008000000 */
[----:B------:R-:W0:Y:S02]  /*5950*/  SHFL.IDX PT, R13, R11, RZ, 0x1c1f ;  /* 0x001c1fff0b0d7589 */ /* 0x000e2400000e0000 */
[----:B------:R-:W-:Y:S02]  /*5960*/  VIADD R12, R12, UR10 ;  /* 0x0000000a0c0c7c36 */ /* 0x000fe40008000000 */
[--C-:B0-----:R-:W-:Y:S01]  /*5970*/  IMAD.IADD R20, R2, 0x1, R13.reuse ;  /* 0x0000000102147824 */ /* 0x101fe200078e020d */
[----:B------:R-:W-:Y:S02]  /*5980*/  WARPGROUP.DEPBAR.LE gsb0, 0x0 ;  /* 0x00008000000079c5 */ /* 0x000fe40000010000 */
[----:B------:R0:W-:Y:S01]  /*5990*/  @!P3 SYNCS.ARRIVE.TRANS64.RED.A1T0 RZ, [R0+URZ], RZ ;  /* 0x000000ff00ffb9a7 */ /* 0x0001e2000810043f */
[----:B------:R-:W-:Y:S02]  /*59a0*/  IMAD.IADD R168, R12, 0x1, R13 ;  /* 0x000000010ca87824 */ /* 0x000fe400078e020d */
[----:B0-----:R-:W-:Y:S01]  /*59b0*/  VIADD R0, R3, 0xffffffff ;  /* 0xffffffff03007836 */ /* 0x001fe20000000000 */
[----:B------:R-:W-:Y:S06]  /*59c0*/  @P1 BRA `(.L_x_4841) ;  /* 0x0000000000541947 */ /* 0x000fec0003800000 */
[----:B------:R-:W-:Y:S01]  /*59d0*/  IADD3 R3, -R17, R16, R13 ;  /* 0x0000001011037210 */ /* 0x000fe20007ffe10d */
        /* <DEDUP_REMOVED lines=11> */
.L_x_4843:
[----:B------:R-:W-:-:S05]  /*5a90*/  IMAD.U32 R13, RZ, RZ, UR59 ;  /* 0x0000003bff0d7e24 */ /* 0x000fca000f8e00ff */
[----:B------:R-:W-:-:S13]  /*5aa0*/  ISETP.NE.AND P1, PT, R13, 0x1, PT ;  /* 0x000000010d00780c */ /* 0x000fda0003f25270 */
[----:B------:R-:W0:Y:S02]  /*5ab0*/  @P1 LDC.64 R170, c[0x0][0x9e8] ;  /* 0x00027a00ffaa1b82 */ /* 0x000e240000000a00 */
[----:B0-----:R-:W-:-:S05]  /*5ac0*/  @P1 IMAD.HI.U32 R170, R3, R170, RZ ;  /* 0x000000aa03aa1227 */ /* 0x001fca00078e00ff */
[----:B------:R-:W-:-:S07]  /*5ad0*/  @P1 SHF.R.U32.HI R3, RZ, R171, R170 ;  /* 0x000000abff031219 */ /* 0x000fce00000116aa */
.L_x_4844:
[----:B------:R-:W-:Y:S05]  /*5ae0*/  BSYNC B0 ;  /* 0x0000000000007941 */ /* 0x000fea0003800000 */
.L_x_4842:
[----:B------:R-:W-:-:S05]  /*5af0*/  IMAD R3, R3, R13, R0 ;  /* 0x0000000d03037224 */ /* 0x000fca00078e0200 */
[----:B------:R-:W-:Y:S02]  /*5b00*/  VIADDMNMX R20, R3, R13, R20, PT ;  /* 0x0000000d03147246 */ /* 0x000fe40003800114 */
[----:B------:R-:W-:-:S07]  /*5b10*/  VIMNMX R168, R168, R3, !PT ;  /* 0x00000003a8a87248 */ /* 0x000fce0007fe0100 */
.L_x_4841:
[C---:B------:R-:W-:Y:S01]  /*5b20*/  ISETP.GE.AND P1, PT, R14.reuse, 0x2, PT ;  /* 0x000000020e00780c */ /* 0x040fe20003f26270 */
[----:B------:R-:W0:Y:S01]  /*5b30*/  SHFL.IDX PT, R11, R11, 0x1, 0x1c1f ;  /* 0x003c1f000b0b7f89 */ /* 0x000e2200000e0000 */
        /* <DEDUP_REMOVED lines=130> */
.L_x_4847:
[----:B------:R-:W-:-:S05]  /*6360*/  IMAD.U32 R20, RZ, RZ, UR59 ;  /* 0x0000003bff147e24 */ /* 0x000fca000f8e00ff */
[----:B------:R-:W-:-:S13]  /*6370*/  ISETP.NE.AND P6, PT, R20, 0x1, PT ;  /* 0x000000011400780c */ /* 0x000fda0003fc5270 */
[----:B------:R-:W0:Y:S02]  /*6380*/  @P6 LDC.64 R132, c[0x0][0x9e8] ;  /* 0x00027a00ff846b82 */ /* 0x000e240000000a00 */
[----:B0-----:R-:W-:-:S05]  /*6390*/  @P6 IMAD.HI.U32 R132, R11, R132, RZ ;  /* 0x000000840b846227 */ /* 0x001fca00078e00ff */
[----:B------:R-:W-:-:S07]  /*63a0*/  @P6 SHF.R.U32.HI R11, RZ, R133, R132 ;  /* 0x00000085ff0b6219 */ /* 0x000fce0000011684 */
.L_x_4848:
[----:B------:R-:W-:Y:S05]  /*63b0*/  BSYNC B0 ;  /* 0x0000000000007941 */ /* 0x000fea0003800000 */
.L_x_4846:
[----:B------:R-:W-:-:S05]  /*63c0*/  IMAD R11, R11, R20, R0 ;  /* 0x000000140b0b7224 */ /* 0x000fca00078e0200 */
[----:B------:R-:W-:Y:S02]  /*63d0*/  VIADDMNMX R2, R11, R20, R2, PT ;  /* 0x000000140b027246 */ /* 0x000fe40003800102 */
[----:B------:R-:W-:-:S07]  /*63e0*/  VIMNMX R12, R12, R11, !PT ;  /* 0x0000000b0c0c7248 */ /* 0x000fce0007fe0100 */
.L_x_4845:
[C---:B------:R-:W-:Y:S01]  /*63f0*/  ISETP.GT.AND P1, PT, R12.reuse, 0x1, !P1 ;  /* 0x000000010c00780c */ /* 0x040fe20004f24270 */
[----:B------:R-:W-:Y:S01]  /*6400*/  IMAD.U32 R132, RZ, RZ, UR5 ;  /* 0x00000005ff847e24 */ /* 0x000fe2000f8e00ff */
[----:B------:R-:W-:Y:S01]  /*6410*/  ISETP.GT.AND P2, PT, R12, 0x8, !P2 ;  /* 0x000000080c00780c */ /* 0x000fe20005744270 */
[----:B------:R-:W-:Y:S01]  /*6420*/  UMOV UR38, UR7 ;  /* 0x0000000700267c82 */ /* 0x000fe20008000000 */
[C---:B------:R-:W-:Y:S01]  /*6430*/  ISETP.LT.OR P1, PT, R2.reuse, 0x2, P1 ;  /* 0x000000020200780c */ /* 0x040fe20000f21670 */
[----:B------:R-:W-:Y:S01]  /*6440*/  UMOV UR36, UR4 ;  /* 0x0000000400247c82 */ /* 0x000fe20008000000 */
        /* <DEDUP_REMOVED lines=109> */
[----:B------:R-:W-:Y:S01]  /*6b20*/  ISETP.NE.AND P6, PT, R14, RZ, PT ;  /* 0x000000ff0e00720c */ /* 0x000fe20003fc5270 */
[----:B0-----:R-:W-:Y:S01]  /*6b30*/  FMUL.FTZ R14, R11, R0 ;  /* 0x000000000b0e7220 */ /* 0x001fe20000410000 */
        /* <DEDUP_REMOVED lines=229> */
.L_x_4832:
        /* <DEDUP_REMOVED lines=26> */
.L_x_4851:
[----:B------:R-:W-:-:S11]  /*7b30*/  UISETP.NE.AND UP2, UPT, UR7, 0x1, UPT ;  /* 0x000000010700788c */ /* 0x000fd6000bf45270 */
[----:B------:R-:W-:Y:S02]  /*7b40*/  @UP2 ULDC.64 UR4, c[0x0][0x9e8] ;  /* 0x00027a0000042ab9 */ /* 0x000fe40000000a00 */
[----:B------:R-:W-:-:S04]  /*7b50*/  UIMAD.WIDE.U32 UR10, UR6, UR4, URZ ;  /* 0x00000004060a72a5 */ /* 0x000fc8000f8e003f */
[----:B------:R-:W-:-:S12]  /*7b60*/  @UP2 USHF.R.U32.HI UR6, URZ, UR5, UR11 ;  /* 0x000000053f062299 */ /* 0x000fd8000801160b */
.L_x_4852:
[----:B------:R-:W-:-:S04]  /*7b70*/  UIMAD UR6, UR6, UR7, URZ ;  /* 0x00000007060672a4 */ /* 0x000fc8000f8e023f */
[----:B------:R-:W-:-:S04]  /*7b80*/  UISETP.LT.AND UP2, UPT, UR14, UR6, UPT ;  /* 0x000000060e00728c */ /* 0x000fc8000bf41270 */
[----:B------:R-:W-:-:S12]  /*7b90*/  USEL UR14, UR14, UR6, !UP2 ;  /* 0x000000060e0e7287 */ /* 0x000fd8000d000000 */
.L_x_4850:
        /* <DEDUP_REMOVED lines=12> */
.L_x_4862:
        /* <DEDUP_REMOVED lines=8> */
.L_x_4854:
[----:B------:R-:W-:Y:S01]  /*7ce0*/  ULEA UR5, UR36, UR37, 0x3 ;  /* 0x0000002524057291 */ /* 0x000fe2000f8e183f */
[----:B------:R-:W-:-:S05]  /*7cf0*/  IMAD.U32 R0, RZ, RZ, UR38 ;  /* 0x00000026ff007e24 */ /* 0x000fca000f8e00ff */
[----:B------:R-:W-:-:S04]  /*7d00*/  SHF.L.U32 R0, R0, 0x1f, RZ ;  /* 0x0000001f00007819 */ /* 0x000fc800000006ff */
[----:B------:R0:W1:Y:S01]  /*7d10*/  SYNCS.PHASECHK.TRANS64.TRYWAIT P1, [UR5+0x30830], R0 ;  /* 0x03083000ff0075a7 */ /* 0x0000620008020145 */
[----:B------:R-:W-:Y:S05]  /*7d20*/  @!P0 BRA `(.L_x_4855) ;  /* 0x0000000000048947 */ /* 0x000fea0003800000 */
[----:B------:R-:W-:Y:S01]  /*7d30*/  BPT.TRAP 0x1 ;  /* 0x000000040000795c */ /* 0x000fe20000300000 */
.L_x_4855:
[----:B-1----:R-:W-:Y:S05]  /*7d40*/  @P1 BRA `(.L_x_4856) ;  /* 0x0000000000081947 */ /* 0x002fea0003800000 */
[----:B------:R-:W1:Y:S02]  /*7d50*/  SYNCS.PHASECHK.TRANS64.TRYWAIT P1, [UR5+0x30830], R0 ;  /* 0x03083000ff0075a7 */ /* 0x000e640008020145 */
[----:B-1----:R-:W-:Y:S05]  /*7d60*/  @!P1 BRA `(.L_x_4857) ;  /* 0x000000f400709947 */ /* 0x002fea0003800000 */
.L_x_4856:
        /* <DEDUP_REMOVED lines=163> */
.L_x_4858:
[----:B------:R-:W-:Y:S01]  /*87a0*/  ULEA UR5, UR4, UR37, 0x3 ;  /* 0x0000002504057291 */ /* 0x000fe2000f8e183f */
[----:B01----:R-:W-:-:S05]  /*87b0*/  IMAD.U32 R0, RZ, RZ, UR6 ;  /* 0x00000006ff007e24 */ /* 0x003fca000f8e00ff */
[----:B------:R-:W-:-:S04]  /*87c0*/  SHF.L.U32 R0, R0, 0x1f, RZ ;  /* 0x0000001f00007819 */ /* 0x000fc800000006ff */
[----:B------:R0:W1:Y:S01]  /*87d0*/  SYNCS.PHASECHK.TRANS64.TRYWAIT P1, [UR5+0x30850], R0 ;  /* 0x03085000ff0075a7 */ /* 0x0000620008020145 */
[----:B------:R-:W-:Y:S05]  /*87e0*/  @!P0 BRA `(.L_x_4859) ;  /* 0x0000000000048947 */ /* 0x000fea0003800000 */
[----:B------:R-:W-:Y:S01]  /*87f0*/  BPT.TRAP 0x1 ;  /* 0x000000040000795c */ /* 0x000fe20000300000 */
.L_x_4859:
[----:B-1----:R-:W-:Y:S05]  /*8800*/  @P1 BRA `(.L_x_4860) ;  /* 0x0000000000081947 */ /* 0x002fea0003800000 */
[----:B------:R-:W1:Y:S02]  /*8810*/  SYNCS.PHASECHK.TRANS64.TRYWAIT P1, [UR5+0x30850], R0 ;  /* 0x03085000ff0075a7 */ /* 0x000e640008020145 */
[----:B-1----:R-:W-:Y:S05]  /*8820*/  @!P1 BRA `(.L_x_4861) ;  /* 0x000000e800d89947 */ /* 0x002fea0003800000 */
.L_x_4860:
        /* <DEDUP_REMOVED lines=135> */
[----:B------:R-:W-:Y:S02]  /*90a0*/  FFMA.FTZ R166, R166, R0, -R153 ;  /* 0x00000000a6a67223 */ /* 0x000fe40000010899 */
        /* <DEDUP_REMOVED lines=8> */
[----:B------:R-:W2:Y:S01]  /*9130*/  MUFU.EX2 R159, R159 ;  /* 0x0000009f009f7308 */ /* 0x000ea20000000800 */
        /* <DEDUP_REMOVED lines=44> */
[----:B------:R-:W-:Y:S01]  /*9400*/  UMOV UR11, 0x40000040 ;  /* 0x40000040000b7882 */ /* 0x000fe20000000000 */
[----:B------:R-:W-:-:S06]  /*9410*/  UMOV UR4, UR36 ;  /* 0x0000002400047c82 */ /* 0x000fcc0008000000 */
[----:B------:R-:W-:Y:S08]  /*9420*/  MUFU.EX2 R177, R177 ;  /* 0x000000b100b17308 */ /* 0x000ff00000000800 */
[----:B------:R-:W-:Y:S08]  /*9430*/  MUFU.EX2 R178, R178 ;  /* 0x000000b200b27308 */ /* 0x000ff00000000800 */
[----:B------:R-:W-:Y:S01]  /*9440*/  MUFU.EX2 R179, R179 ;  /* 0x000000b300b37308 */ /* 0x000fe20000000800 */
[----:B------:R-:W-:-:S02]  /*9450*/  WARPGROUP.DEPBAR.LE gsb0, 0x0 ;  /* 0x00008000000079c5 */ /* 0x000fc40000010000 */
[----:B------:R-:W-:Y:S01]  /*9460*/  WARPGROUP.ARRIVE ;  /* 0x00000000000079c5 */ /* 0x000fe20000000000 */
[-CC-:B------:R-:W-:Y:S01]  /*9470*/  FFMA.FTZ R172, R152, R0.reuse, -R3.reuse ;  /* 0x0000000098ac7223 */ /* 0x180fe20000010803 */
[----:B------:R-:W-:Y:S01]  /*9480*/  FFMA.FTZ R174, R156, R0, -R3 ;  /* 0x000000009cae7223 */ /* 0x000fe20000010803 */
[----:B------:R-:W-:Y:S01]  /*9490*/  FADD.FTZ R3, -R4, R11 ;  /* 0x0000000b04037221 */ /* 0x000fe20000010100 */
[----:B0-----:R-:W-:Y:S01]  /*94a0*/  F2FP.BF16.F32.PACK_AB R173, R155, R154 ;  /* 0x0000009a9bad723e */ /* 0x001fe200000010ff */
[----:B------:R-:W-:Y:S01]  /*94b0*/  MUFU.EX2 R11, R165 ;  /* 0x000000a5000b7308 */ /* 0x000fe20000000800 */
[----:B------:R-:W-:Y:S01]  /*94c0*/  HGMMA.64x192x16.F32.BF16 R24, R168, gdesc[UR8].tnspB, R24, gsb0 ;  /* 0x42e00008a8187df0 */ /* 0x000fe20008001818 */
[----:B------:R-:W-:Y:S01]  /*94d0*/  FMUL.FTZ R3, R3, R0 ;  /* 0x0000000003037220 */ /* 0x000fe20000410000 */
[----:B--2---:R-:W-:-:S05]  /*94e0*/  F2FP.BF16.F32.PACK_AB R175, R159, R158 ;  /* 0x0000009e9faf723e */ /* 0x004fca00000010ff */
[----:B------:R-:W0:Y:S08]  /*94f0*/  MUFU.EX2 R3, R3 ;  /* 0x0000000300037308 */ /* 0x000e300000000800 */
[----:B------:R-:W-:Y:S08]  /*9500*/  MUFU.EX2 R172, R172 ;  /* 0x000000ac00ac7308 */ /* 0x000ff00000000800 */
[----:B------:R-:W-:Y:S01]  /*9510*/  MUFU.EX2 R174, R174 ;  /* 0x000000ae00ae7308 */ /* 0x000fe20000000800 */
[----:B0-----:R-:W-:-:S04]  /*9520*/  FFMA.FTZ R8, R3, R8, R20 ;  /* 0x0000000803087223 */ /* 0x001fc80000010014 */
[----:B------:R-:W-:Y:S01]  /*9530*/  FADD.FTZ R132, R189, R8 ;  /* 0x00000008bd847221 */ /* 0x000fe20000010000 */
[--C-:B------:R-:W-:Y:S01]  /*9540*/  FFMA.FTZ R8, R151, R0, -R153.reuse ;  /* 0x0000000097087223 */ /* 0x100fe20000010899 */
[----:B------:R-:W-:Y:S01]  /*9550*/  F2FP.BF16.F32.PACK_AB R189, R189, R20 ;  /* 0x00000014bdbd723e */ /* 0x000fe200000010ff */
[----:B------:R-:W-:Y:S01]  /*9560*/  FFMA.FTZ R153, R167, R0, -R153 ;  /* 0x00000000a7997223 */ /* 0x000fe20000010899 */
[----:B------:R-:W-:Y:S01]  /*9570*/  FADD.FTZ R9, R191, R132 ;  /* 0x00000084bf097221 */ /* 0x000fe20000010000 */
[C---:B------:R-:W-:Y:S02]  /*9580*/  F2FP.BF16.F32.PACK_AB R191, R120.reuse, R191 ;  /* 0x000000bf78bf723e */ /* 0x040fe400000010ff */
[----:B------:R-:W0:Y:S01]  /*9590*/  MUFU.EX2 R8, R8 ;  /* 0x0000000800087308 */ /* 0x000e220000000800 */
[----:B------:R-:W-:-:S04]  /*95a0*/  FADD.FTZ R132, R120, R9 ;  /* 0x0000000978847221 */ /* 0x000fc80000010000 */
[----:B------:R-:W-:Y:S01]  /*95b0*/  FADD.FTZ R9, R185, R132 ;  /* 0x00000084b9097221 */ /* 0x000fe20000010000 */
[C---:B------:R-:W-:Y:S02]  /*95c0*/  F2FP.BF16.F32.PACK_AB R185, R122.reuse, R185 ;  /* 0x000000b97ab9723e */ /* 0x040fe400000010ff */
[----:B------:R-:W1:Y:S01]  /*95d0*/  MUFU.EX2 R153, R153 ;  /* 0x0000009900997308 */ /* 0x000e620000000800 */
        /* <DEDUP_REMOVED lines=14> */
[----:B0-----:R-:W-:-:S03]  /*96c0*/  F2FP.BF16.F32.PACK_AB R179, R8, R179 ;  /* 0x000000b308b3723e */ /* 0x001fc600000010ff */
[----:B------:R-:W-:-:S04]  /*96d0*/  FADD.FTZ R9, R8, R9 ;  /* 0x0000000908097221 */ /* 0x000fc80000010000 */
[----:B------:R-:W-:-:S04]  /*96e0*/  FADD.FTZ R9, R154, R9 ;  /* 0x000000099a097221 */ /* 0x000fc80000010000 */
[----:B------:R-:W-:-:S04]  /*96f0*/  FADD.FTZ R9, R155, R9 ;  /* 0x000000099b097221 */ /* 0x000fc80000010000 */
[----:B------:R-:W-:-:S04]  /*9700*/  FADD.FTZ R9, R158, R9 ;  /* 0x000000099e097221 */ /* 0x000fc80000010000 */
[----:B------:R-:W-:-:S04]  /*9710*/  FADD.FTZ R9, R159, R9 ;  /* 0x000000099f097221 */ /* 0x000fc80000010000 */
[----:B------:R-:W-:-:S04]  /*9720*/  FADD.FTZ R9, R162, R9 ;  /* 0x00000009a2097221 */ /* 0x000fc80000010000 */
[----:B------:R-:W-:Y:S01]  /*9730*/  FADD.FTZ R9, R163, R9 ;  /* 0x00000009a3097221 */ /* 0x000fe20000010000 */
[----:B------:R-:W-:Y:S02]  /*9740*/  WARPGROUP.DEPBAR.LE gsb0, 0x0 ;  /* 0x00008000000079c5 */ /* 0x000fe40000010000 */
[----:B------:R0:W-:Y:S01]  /*9750*/  @!P1 SYNCS.ARRIVE.TRANS64.RED.A1T0 RZ, [R123+URZ], RZ ;  /* 0x000000ff7bff99a7 */ /* 0x0001e2000810043f */
[----:B------:R-:W-:Y:S02]  /*9760*/  F2FP.BF16.F32.PACK_AB R168, R149, R12 ;  /* 0x0000000c95a8723e */ /* 0x000fe400000010ff */
[----:B------:R-:W-:Y:S02]  /*9770*/  F2FP.BF16.F32.PACK_AB R170, R11, R14 ;  /* 0x0000000e0baa723e */ /* 0x000fe400000010ff */
[----:B------:R-:W-:Y:S02]  /*9780*/  F2FP.BF16.F32.PACK_AB R169, R163, R162 ;  /* 0x000000a2a3a9723e */ /* 0x000fe400000010ff */
[----:B-1----:R-:W-:Y:S01]  /*9790*/  F2FP.BF16.F32.PACK_AB R171, R153, R166 ;  /* 0x000000a699ab723e */ /* 0x002fe200000010ff */
[----:B0-----:R-:W-:-:S05]  /*97a0*/  @!P1 VIADD R123, R127, 0x30860 ;  /* 0x000308607f7b9836 */ /* 0x001fca0000000000 */
[----:B------:R-:W-:-:S04]  /*97b0*/  @!P1 PRMT R123, RZ, 0x654, R123 ;  /* 0x00000654ff7b9816 */ /* 0x000fc8000000007b */
[----:B------:R0:W-:Y:S01]  /*97c0*/  @!P1 SYNCS.ARRIVE.TRANS64.RED.A1T0 RZ, [R123+URZ], RZ ;  /* 0x000000ff7bff99a7 */ /* 0x0001e2000810043f */
[C---:B------:R-:W-:Y:S01]  /*97d0*/  ISETP.GT.AND P1, PT, R10.reuse, UR58, PT ;  /* 0x0000003a0a007c0c */ /* 0x040fe2000bf24270 */
[----:B------:R-:W-:Y:S02]  /*97e0*/  VIADD R10, R10, 0xffffffff ;  /* 0xffffffff0a0a7836 */ /* 0x000fe40000000000 */
[----:B0-----:R-:W-:-:S04]  /*97f0*/  FADD.FTZ R123, R15, R134 ;  /* 0x000000860f7b7221 */ /* 0x001fc80000010000 */
        /* <DEDUP_REMOVED lines=25> */
[----:B------:R-:W-:-:S03]  /*9990*/  FADD.FTZ R12, R166, R9 ;  /* 0x00000009a60c7221 */ /* 0x000fc60000010000 */
[----:B------:R-:W-:-:S04]  /*99a0*/  FADD.FTZ R13, R149, R8 ;  /* 0x00000008950d7221 */ /* 0x000fc80000010000 */
[----:B------:R-:W-:-:S04]  /*99b0*/  FADD.FTZ R8, R14, R13 ;  /* 0x0000000d0e087221 */ /* 0x000fc80000010000 */
[----:B------:R-:W-:Y:S01]  /*99c0*/  FADD.FTZ R9, R11, R8 ;  /* 0x000000080b097221 */ /* 0x000fe20000010000 */
[----:B------:R-:W-:Y:S01]  /*99d0*/  FADD.FTZ R8, R153, R12 ;  /* 0x0000000c99087221 */ /* 0x000fe20000010000 */
[----:B------:R-:W-:Y:S02]  /*99e0*/  IMAD.MOV.U32 R11, RZ, RZ, R4 ;  /* 0x000000ffff0b7224 */ /* 0x000fe400078e0004 */
[----:B------:R-:W-:Y:S01]  /*99f0*/  IMAD.MOV.U32 R12, RZ, RZ, R5 ;  /* 0x000000ffff0c7224 */ /* 0x000fe200078e0005 */
[----:B------:R-:W-:Y:S06]  /*9a00*/  @P1 BRA `(.L_x_4862) ;  /* 0xffffffe000941947 */ /* 0x000fec000383ffff */
.L_x_4853:
        /* <DEDUP_REMOVED lines=8> */
.L_x_4880:
        /* <DEDUP_REMOVED lines=8> */
.L_x_4864:
[----:B------:R-:W-:Y:S01]  /*9b10*/  ULEA UR5, UR36, UR37, 0x3 ;  /* 0x0000002524057291 */ /* 0x000fe2000f8e183f */
[----:B------:R-:W-:-:S05]  /*9b20*/  IMAD.U32 R0, RZ, RZ, UR38 ;  /* 0x00000026ff007e24 */ /* 0x000fca000f8e00ff */
[----:B------:R-:W-:-:S04]  /*9b30*/  SHF.L.U32 R0, R0, 0x1f, RZ ;  /* 0x0000001f00007819 */ /* 0x000fc800000006ff */
[----:B------:R0:W1:Y:S01]  /*9b40*/  SYNCS.PHASECHK.TRANS64.TRYWAIT P1, [UR5+0x30830], R0 ;  /* 0x03083000ff0075a7 */ /* 0x0000620008020145 */
[----:B------:R-:W-:Y:S05]  /*9b50*/  @!P0 BRA `(.L_x_4865) ;  /* 0x0000000000048947 */ /* 0x000fea0003800000 */
[----:B------:R-:W-:Y:S01]  /*9b60*/  BPT.TRAP 0x1 ;  /* 0x000000040000795c */ /* 0x000fe20000300000 */
.L_x_4865:
[----:B-1----:R-:W-:Y:S05]  /*9b70*/  @P1 BRA `(.L_x_4866) ;  /* 0x0000000000081947 */ /* 0x002fea0003800000 */
[----:B------:R-:W1:Y:S02]  /*9b80*/  SYNCS.PHASECHK.TRANS64.TRYWAIT P1, [UR5+0x30830], R0 ;  /* 0x03083000ff0075a7 */ /* 0x000e640008020145 */
[----:B-1----:R-:W-:Y:S05]  /*9b90*/  @!P1 BRA `(.L_x_4867) ;  /* 0x000000d800149947 */ /* 0x002fea0003800000 */
.L_x_4866:
        /* <DEDUP_REMOVED lines=163> */
.L_x_4868:
[----:B------:R-:W-:Y:S01]  /*a5d0*/  ULEA UR5, UR4, UR37, 0x3 ;  /* 0x0000002504057291 */ /* 0x000fe2000f8e183f */
[----:B01----:R-:W-:-:S05]  /*a5e0*/  IMAD.U32 R0, RZ, RZ, UR6 ;  /* 0x00000006ff007e24 */ /* 0x003fca000f8e00ff */
[----:B------:R-:W-:-:S04]  /*a5f0*/  SHF.L.U32 R0, R0, 0x1f, RZ ;  /* 0x0000001f00007819 */ /* 0x000fc800000006ff */
[----:B------:R0:W1:Y:S01]  /*a600*/  SYNCS.PHASECHK.TRANS64.TRYWAIT P1, [UR5+0x30850], R0 ;  /* 0x03085000ff0075a7 */ /* 0x0000620008020145 */
[----:B------:R-:W-:Y:S05]  /*a610*/  @!P0 BRA `(.L_x_4869) ;  /* 0x0000000000048947 */ /* 0x000fea0003800000 */
[----:B------:R-:W-:Y:S01]  /*a620*/  BPT.TRAP 0x1 ;  /* 0x000000040000795c */ /* 0x000fe20000300000 */
.L_x_4869:
[----:B-1----:R-:W-:Y:S05]  /*a630*/  @P1 BRA `(.L_x_4870) ;  /* 0x0000000000081947 */ /* 0x002fea0003800000 */
[----:B------:R-:W1:Y:S02]  /*a640*/  SYNCS.PHASECHK.TRANS64.TRYWAIT P1, [UR5+0x30850], R0 ;  /* 0x03085000ff0075a7 */ /* 0x000e640008020145 */
[----:B-1----:R-:W-:Y:S05]  /*a650*/  @!P1 BRA `(.L_x_4871) ;  /* 0x000000cc007c9947 */ /* 0x002fea0003800000 */
.L_x_4870:
        /* <DEDUP_REMOVED lines=13> */
[----:B------:R-:W-:-:S03]  /*a730*/  VIADD R3, R5, 0x1 ;  /* 0x0000000105037836 */ /* 0x000fc60000000000 */
        /* <DEDUP_REMOVED lines=61> */
.L_x_4874:
[----:B------:R-:W-:-:S05]  /*ab10*/  IMAD.U32 R13, RZ, RZ, UR58 ;  /* 0x0000003aff0d7e24 */ /* 0x000fca000f8e00ff */
[----:B------:R-:W-:-:S13]  /*ab20*/  ISETP.NE.AND P1, PT, R13, 0x1, PT ;  /* 0x000000010d00780c */ /* 0x000fda0003f25270 */
[----:B------:R-:W0:Y:S02]  /*ab30*/  @P1 LDC.64 R170, c[0x0][0x9e8] ;  /* 0x00027a00ffaa1b82 */ /* 0x000e240000000a00 */
[----:B0-----:R-:W-:-:S05]  /*ab40*/  @P1 IMAD.HI.U32 R170, R3, R170, RZ ;  /* 0x000000aa03aa1227 */ /* 0x001fca00078e00ff */
[----:B------:R-:W-:-:S07]  /*ab50*/  @P1 SHF.R.U32.HI R3, RZ, R171, R170 ;  /* 0x000000abff031219 */ /* 0x000fce00000116aa */
.L_x_4875:
[----:B------:R-:W-:Y:S05]  /*ab60*/  BSYNC B0 ;  /* 0x0000000000007941 */ /* 0x000fea0003800000 */
.L_x_4873:
[----:B------:R-:W-:-:S05]  /*ab70*/  IMAD R3, R3, R13, R0 ;  /* 0x0000000d03037224 */ /* 0x000fca00078e0200 */
[----:B------:R-:W-:Y:S02]  /*ab80*/  VIADDMNMX R20, R3, R13, R20, PT ;  /* 0x0000000d03147246 */ /* 0x000fe40003800114 */
[----:B------:R-:W-:-:S07]  /*ab90*/  VIMNMX R168, R168, R3, !PT ;  /* 0x00000003a8a87248 */ /* 0x000fce0007fe0100 */
.L_x_4872:
        /* <DEDUP_REMOVED lines=132> */
.L_x_4878:
[----:B------:R-:W-:-:S05]  /*b3e0*/  IMAD.U32 R20, RZ, RZ, UR58 ;  /* 0x0000003aff147e24 */ /* 0x000fca000f8e00ff */
[----:B------:R-:W-:-:S13]  /*b3f0*/  ISETP.NE.AND P6, PT, R20, 0x1, PT ;  /* 0x000000011400780c */ /* 0x000fda0003fc5270 */
[----:B------:R-:W0:Y:S02]  /*b400*/  @P6 LDC.64 R4, c[0x0][0x9e8] ;  /* 0x00027a00ff046b82 */ /* 0x000e240000000a00 */
[----:B0-----:R-:W-:-:S05]  /*b410*/  @P6 IMAD.HI.U32 R4, R183, R4, RZ ;  /* 0x00000004b7046227 */ /* 0x001fca00078e00ff */
[----:B------:R-:W-:-:S07]  /*b420*/  @P6 SHF.R.U32.HI R183, RZ, R5, R4 ;  /* 0x00000005ffb76219 */ /* 0x000fce0000011604 */
.L_x_4879:
[----:B------:R-:W-:Y:S05]  /*b430*/  BSYNC B0 ;  /* 0x0000000000007941 */ /* 0x000fea0003800000 */
.L_x_4877:
[----:B------:R-:W-:-:S05]  /*b440*/  IMAD R183, R183, R20, R0 ;  /* 0x00000014b7b77224 */ /* 0x000fca00078e0200 */
[----:B------:R-:W-:Y:S02]  /*b450*/  VIADDMNMX R2, R183, R20, R2, PT ;  /* 0x00000014b7027246 */ /* 0x000fe40003800102 */
[----:B------:R-:W-:-:S07]  /*b460*/  VIMNMX R14, R14, R183, !PT ;  /* 0x000000b70e0e7248 */ /* 0x000fce0007fe0100 */
.L_x_4876:
        /* <DEDUP_REMOVED lines=139> */
[----:B------:R-:W-:Y:S01]  /*bd20*/  FSEL R145, R5, RZ, P1 ;  /* 0x000000ff05917208 */ /* 0x000fe20000800000 */
[--C-:B------:R-:W-:Y:S01]  /*bd30*/  FFMA.FTZ R190, R171, R0, -R20.reuse ;  /* 0x00000000abbe7223 */ /* 0x100fe20000010814 */
[----:B------:R-:W-:Y:S01]  /*bd40*/  FMNMX.FTZ R4, R185, R4, !PT ;  /* 0x00000004b9047209 */ /* 0x000fe20007810000 */
[----:B------:R-:W-:Y:S01]  /*bd50*/  MUFU.EX2 R188, R188 ;  /* 0x000000bc00bc7308 */ /* 0x000fe20000000800 */
[----:B------:R-:W-:Y:S01]  /*bd60*/  FFMA.FTZ R171, R177, R0, -R20 ;  /* 0x00000000b1ab7223 */ /* 0x000fe20000010814 */
[----:B------:R-:W-:Y:S01]  /*bd70*/  FADD.FTZ R145, -R145, R12 ;  /* 0x0000000c91917221 */ /* 0x000fe20000010100 */
[----:B------:R-:W-:Y:S01]  /*bd80*/  FMNMX.FTZ R4, R207, R4, !PT ;  /* 0x00000004cf047209 */ /* 0x000fe20007810000 */
[-CC-:B------:R-:W-:Y:S01]  /*bd90*/  FFMA.FTZ R186, R179, R0.reuse, -R20.reuse ;  /* 0x00000000b3ba7223 */ /* 0x180fe20000010814 */
[-CC-:B------:R-:W-:Y:S01]  /*bda0*/  FFMA.FTZ R178, R13, R0.reuse, -R20.reuse ;  /* 0x000000000db27223 */ /* 0x180fe20000010814 */
[----:B------:R-:W-:Y:S01]  /*bdb0*/  FMUL.FTZ R2, R145, R0 ;  /* 0x0000000091027220 */ /* 0x000fe20000410000 */
[----:B------:R-:W-:Y:S01]  /*bdc0*/  FMNMX.FTZ R4, R187, R4, !PT ;  /* 0x00000004bb047209 */ /* 0x000fe20007810000 */
[----:B------:R-:W-:Y:S01]  /*bdd0*/  MUFU.EX2 R215, R215 ;  /* 0x000000d700d77308 */ /* 0x000fe20000000800 */
[-CC-:B------:R-:W-:Y:S01]  /*bde0*/  FFMA.FTZ R133, R133, R0.reuse, -R20.reuse ;  /* 0x0000000085857223 */ /* 0x180fe20000010814 */
        /* <DEDUP_REMOVED lines=14> */
[----:B------:R-:W1:Y:S01]  /*bed0*/  MUFU.EX2 R190, R190 ;  /* 0x000000be00be7308 */ /* 0x000e620000000800 */
[-CC-:B------:R-:W-:Y:S01]  /*bee0*/  FFMA.FTZ R121, R161, R0.reuse, -R20.reuse ;  /* 0x00000000a1797223 */ /* 0x180fe20000010814 */
[----:B------:R-:W-:Y:S01]  /*bef0*/  FFMA.FTZ R125, R165, R0, -R20 ;  /* 0x00000000a57d7223 */ /* 0x000fe20000010814 */
[----:B------:R-:W-:-:S02]  /*bf00*/  FMNMX.FTZ R4, R147, R4, !PT ;  /* 0x0000000493047209 */ /* 0x000fc40007810000 */
[----:B------:R-:W-:Y:S02]  /*bf10*/  LOP3.LUT P6, RZ, R208, 0x7f, RZ, 0xc0, !PT ;  /* 0x0000007fd0ff7812 */ /* 0x000fe400078cc0ff */
[----:B------:R-:W-:Y:S01]  /*bf20*/  FMNMX.FTZ R4, R131, R4, !PT ;  /* 0x0000000483047209 */ /* 0x000fe20007810000 */
[----:B------:R-:W2:Y:S01]  /*bf30*/  MUFU.EX2 R169, R169 ;  /* 0x000000a900a97308 */ /* 0x000ea20000000800 */
[----:B0-----:R-:W-:Y:S02]  /*bf40*/  FFMA.FTZ R9, R2, R9, R215 ;  /* 0x0000000902097223 */ /* 0x001fe400000100d7 */
[----:B------:R-:W-:Y:S02]  /*bf50*/  FMNMX.FTZ R4, R151, R4, !PT ;  /* 0x0000000497047209 */ /* 0x000fe40007810000 */
[C---:B------:R-:W-:Y:S01]  /*bf60*/  FADD.FTZ R9, R188.reuse, R9 ;  /* 0x00000009bc097221 */ /* 0x040fe20000010000 */
[----:B------:R-:W-:Y:S02]  /*bf70*/  F2FP.BF16.F32.PACK_AB R188, R188, R215 ;  /* 0x000000d7bcbc723e */ /* 0x000fe400000010ff */
[----:B------:R-:W-:Y:S01]  /*bf80*/  FMNMX.FTZ R4, R127, R4, !PT ;  /* 0x000000047f047209 */ /* 0x000fe20007810000 */
[----:B------:R-:W0:Y:S01]  /*bf90*/  MUFU.EX2 R184, R184 ;  /* 0x000000b800b87308 */ /* 0x000e220000000800 */
[----:B-1----:R-:W-:-:S02]  /*bfa0*/  FADD.FTZ R130, R190, R9 ;  /* 0x00000009be827221 */ /* 0x002fc40000010000 */
[----:B------:R-:W-:-:S04]  /*bfb0*/  FMNMX.FTZ R4, R155, R4, !PT ;  /* 0x000000049b047209 */ /* 0x000fc80007810000 */
[----:B------:R-:W-:Y:S01]  /*bfc0*/  FMNMX.FTZ R4, R123, R4, !PT ;  /* 0x000000047b047209 */ /* 0x000fe20007810000 */
[----:B------:R-:W1:Y:S01]  /*bfd0*/  MUFU.EX2 R171, R171 ;  /* 0x000000ab00ab7308 */ /* 0x000e620000000800 */
[C---:B--2---:R-:W-:Y:S01]  /*bfe0*/  FADD.FTZ R9, R169.reuse, R130 ;  /* 0x00000082a9097221 */ /* 0x044fe20000010000 */
[----:B------:R-:W-:Y:S02]  /*bff0*/  F2FP.BF16.F32.PACK_AB R190, R169, R190 ;  /* 0x000000bea9be723e */ /* 0x000fe400000010ff */
[----:B------:R-:W-:-:S04]  /*c000*/  FMNMX.FTZ R4, R159, R4, !PT ;  /* 0x000000049f047209 */ /* 0x000fc80007810000 */
[----:B------:R-:W-:Y:S01]  /*c010*/  FMNMX.FTZ R4, R173, R4, !PT ;  /* 0x00000004ad047209 */ /* 0x000fe20007810000 */
[----:B------:R-:W2:Y:S01]  /*c020*/  MUFU.EX2 R186, R186 ;  /* 0x000000ba00ba7308 */ /* 0x000ea20000000800 */
[----:B0-----:R-:W-:Y:S02]  /*c030*/  FADD.FTZ R130, R184, R9 ;  /* 0x00000009b8827221 */ /* 0x001fe40000010000 */
[----:B------:R-:W-:-:S04]  /*c040*/  FMNMX.FTZ R4, R163, R4, !PT ;  /* 0x00000004a3047209 */ /* 0x000fc80007810000 */
[----:B------:R-:W-:Y:S01]  /*c050*/  FMNMX.FTZ R4, R175, R4, !PT ;  /* 0x00000004af047209 */ /* 0x000fe20007810000 */
[----:B------:R-:W0:Y:S01]  /*c060*/  MUFU.EX2 R133, R133 ;  /* 0x0000008500857308 */ /* 0x000e220000000800 */
[----:B-1----:R-:W-:Y:S02]  /*c070*/  F2FP.BF16.F32.PACK_AB R184, R171, R184 ;  /* 0x000000b8abb8723e */ /* 0x002fe400000010ff */
[----:B------:R-:W-:-:S05]  /*c080*/  FMNMX.FTZ R4, R167, R4, !PT ;  /* 0x00000004a7047209 */ /* 0x000fca0007810000 */
[----:B------:R-:W1:Y:S01]  /*c090*/  SHFL.BFLY PT, R3, R4, 0x2, 0x1f ;  /* 0x0c401f0004037f89 */ /* 0x000e6200000e0000 */
[----:B------:R-:W3:Y:S08]  /*c0a0*/  MUFU.EX2 R180, R180 ;  /* 0x000000b400b47308 */ /* 0x000ef00000000800 */
[----:B------:R-:W4:Y:S08]  /*c0b0*/  MUFU.EX2 R137, R137 ;  /* 0x0000008900897308 */ /* 0x000f300000000800 */
[----:B------:R-:W5:Y:S01]  /*c0c0*/  MUFU.EX2 R182, R182 ;  /* 0x000000b600b67308 */ /* 0x000f620000000800 */
[----:B-1----:R-:W-:-:S07]  /*c0d0*/  FMNMX.FTZ R3, R4, R3, !PT ;  /* 0x0000000304037209 */ /* 0x002fce0007810000 */
[----:B------:R-:W-:Y:S01]  /*c0e0*/  MUFU.EX2 R129, R129 ;  /* 0x0000008100817308 */ /* 0x000fe20000000800 */
[----:B------:R-:W1:Y:S07]  /*c0f0*/  SHFL.BFLY PT, R4, R3, 0x1, 0x1f ;  /* 0x0c201f0003047f89 */ /* 0x000e6e00000e0000 */
[----:B------:R-:W-:Y:S08]  /*c100*/  MUFU.EX2 R176, R176 ;  /* 0x000000b000b07308 */ /* 0x000ff00000000800 */
[----:B------:R-:W-:Y:S08]  /*c110*/  MUFU.EX2 R141, R141 ;  /* 0x0000008d008d7308 */ /* 0x000ff00000000800 */
[----:B------:R-:W-:Y:S01]  /*c120*/  MUFU.EX2 R178, R178 ;  /* 0x000000b200b27308 */ /* 0x000fe20000000800 */
[----:B-1----:R-:W-:-:S04]  /*c130*/  FMNMX.FTZ R4, R3, R4, !PT ;  /* 0x0000000403047209 */ /* 0x002fc80007810000 */
[C---:B------:R-:W-:Y:S01]  /*c140*/  FSETP.NEU.FTZ.AND P1, PT, R4.reuse, -INF , PT ;  /* 0xff8000000400780b */ /* 0x040fe20003f3d000 */
[CC--:B------:R-:W-:Y:S02]  /*c150*/  FMUL.FTZ R124, R4.reuse, R0.reuse ;  /* 0x00000000047c7220 */ /* 0x0c0fe40000410000 */
[----:B------:R-:W-:Y:S01]  /*c160*/  MUFU.EX2 R13, R13 ;  /* 0x0000000d000d7308 */ /* 0x000fe20000000800 */
[----:B------:R-:W-:Y:S02]  /*c170*/  FSEL R126, R4, RZ, P1 ;  /* 0x000000ff047e7208 */ /* 0x000fe40000800000 */
        /* <DEDUP_REMOVED lines=14> */
[----:B--2---:R-:W-:Y:S01]  /*c260*/  FADD.FTZ R132, R186, R11 ;  /* 0x0000000bba847221 */ /* 0x004fe20000010000 */
[-CC-:B------:R-:W-:Y:S01]  /*c270*/  FFMA.FTZ R181, R187, R0.reuse, -R124.reuse ;  /* 0x00000000bbb57223 */ /* 0x180fe2000001087c */
[-CC-:B------:R-:W-:Y:S01]  /*c280*/  FFMA.FTZ R122, R191, R0.reuse, -R124.reuse ;  /* 0x00000000bf7a7223 */ /* 0x180fe2000001087c */
[-C--:B------:R-:W-:Y:S01]  /*c290*/  FFMA.FTZ R183, R139, R0.reuse, -R124 ;  /* 0x000000008bb77223 */ /* 0x080fe2000001087c */
[----:B------:R-:W1:Y:S01]  /*c2a0*/  MUFU.EX2 R3, R3 ;  /* 0x0000000300037308 */ /* 0x000e620000000800 */
[----:B0-----:R-:W-:Y:S01]  /*c2b0*/  FADD.FTZ R11, R133, R132 ;  /* 0x00000084850b7221 */ /* 0x001fe20000010000 */
[-CC-:B------:R-:W-:Y:S01]  /*c2c0*/  FFMA.FTZ R143, R143, R0.reuse, -R124.reuse ;  /* 0x000000008f8f7223 */ /* 0x180fe2000001087c */
[-CC-:B------:R-:W-:Y:S01]  /*c2d0*/  FFMA.FTZ R177, R135, R0.reuse, -R124.reuse ;  /* 0x0000000087b17223 */ /* 0x180fe2000001087c */
[-CC-:B------:R-:W-:Y:S01]  /*c2e0*/  FFMA.FTZ R128, R147, R0.reuse, -R124.reuse ;  /* 0x0000000093807223 */ /* 0x180fe2000001087c */
[----:B---3--:R-:W-:Y:S01]  /*c2f0*/  FADD.FTZ R132, R180, R11 ;  /* 0x0000000bb4847221 */ /* 0x008fe20000010000 */
[-CC-:B------:R-:W-:Y:S01]  /*c300*/  FFMA.FTZ R11, R127, R0.reuse, -R124.reuse ;  /* 0x000000007f0b7223 */ /* 0x180fe2000001087c */
[-C--:B------:R-:W-:Y:S01]  /*c310*/  FFMA.FTZ R179, R131, R0.reuse, -R124 ;  /* 0x0000000083b37223 */ /* 0x080fe2000001087c */
[----:B------:R-:W0:Y:S01]  /*c320*/  MUFU.EX2 R145, R145 ;  /* 0x0000009100917308 */ /* 0x000e220000000800 */
[----:B----4-:R-:W-:Y:S01]  /*c330*/  FADD.FTZ R127, R137, R132 ;  /* 0x00000084897f7221 */ /* 0x010fe20000010000 */
[-CC-:B------:R-:W-:Y:S01]  /*c340*/  FFMA.FTZ R123, R123, R0.reuse, -R124.reuse ;  /* 0x000000007b7b7223 */ /* 0x180fe2000001087c */
[-CC-:B------:R-:W-:Y:S01]  /*c350*/  FFMA.FTZ R159, R159, R0.reuse, -R124.reuse ;  /* 0x000000009f9f7223 */ /* 0x180fe2000001087c */
[-CC-:B------:R-:W-:Y:S01]  /*c360*/  FFMA.FTZ R173, R173, R0.reuse, -R124.reuse ;  /* 0x00000000adad7223 */ /* 0x180fe2000001087c */
[----:B-----5:R-:W-:Y:S01]  /*c370*/  FADD.FTZ R134, R182, R127 ;  /* 0x0000007fb6867221 */ /* 0x020fe20000010000 */
[-CC-:B------:R-:W-:Y:S01]  /*c380*/  FFMA.FTZ R163, R163, R0.reuse, -R124.reuse ;  /* 0x00000000a3a37223 */ /* 0x180fe2000001087c */
[----:B------:R-:W-:Y:S01]  /*c390*/  FFMA.FTZ R175, R175, R0, -R124 ;  /* 0x00000000afaf7223 */ /* 0x000fe2000001087c */
[----:B------:R-:W2:Y:S01]  /*c3a0*/  MUFU.EX2 R14, R14 ;  /* 0x0000000e000e7308 */ /* 0x000ea20000000800 */
[----:B-1----:R-:W-:Y:S01]  /*c3b0*/  FFMA.FTZ R8, R3, R8, R12 ;  /* 0x0000000803087223 */ /* 0x002fe2000001000c */
[----:B------:R-:W-:Y:S01]  /*c3c0*/  IMAD.U32 R131, RZ, RZ, UR5 ;  /* 0x00000005ff837e24 */ /* 0x000fe2000f8e00ff */
[----:B------:R-:W-:Y:S01]  /*c3d0*/  F2FP.BF16.F32.PACK_AB R186, R133, R186 ;  /* 0x000000ba85ba723e */ /* 0x000fe200000010ff */
[----:B------:R-:W-:Y:S01]  /*c3e0*/  VIADD R10, R10, 0xffffffff ;  /* 0xffffffff0a0a7836 */ /* 0x000fe20000000000 */
[----:B------:R-:W-:Y:S01]  /*c3f0*/  F2FP.BF16.F32.PACK_AB R180, R137, R180 ;  /* 0x000000b489b4723e */ /* 0x000fe200000010ff */
[----:B------:R-:W-:Y:S01]  /*c400*/  @!P6 VIADD R131, R131, 0x30860 ;  /* 0x000308608383e836 */ /* 0x000fe20000000000 */
[----:B------:R-:W-:Y:S01]  /*c410*/  F2FP.BF16.F32.PACK_AB R182, R129, R182 ;  /* 0x000000b681b6723e */ /* 0x000fe200000010ff */
[----:B------:R-:W1:Y:S01]  /*c420*/  MUFU.EX2 R149, R149 ;  /* 0x0000009500957308 */ /* 0x000e620000000800 */
[----:B0-----:R-:W-:Y:S01]  /*c430*/  FADD.FTZ R9, R145, R8 ;  /* 0x0000000891097221 */ /* 0x001fe20000010000 */
[----:B------:R-:W-:Y:S01]  /*c440*/  FFMA.FTZ R8, R151, R0, -R124 ;  /* 0x0000000097087223 */ /* 0x000fe2000001087c */
[----:B------:R-:W-:-:S02]  /*c450*/  @!P6 PRMT R131, RZ, 0x654, R131 ;  /* 0x00000654ff83e816 */ /* 0x000fc40000000083 */
[----:B------:R-:W-:Y:S01]  /*c460*/  F2FP.BF16.F32.PACK_AB R189, R145, R12 ;  /* 0x0000000c91bd723e */ /* 0x000fe200000010ff */
[----:B------:R-:W-:Y:S01]  /*c470*/  IMAD.MOV.U32 R12, RZ, RZ, R5 ;  /* 0x000000ffff0c7224 */ /* 0x000fe200078e0005 */
[----:B------:R0:W-:Y:S01]  /*c480*/  @!P6 SYNCS.ARRIVE.TRANS64.RED.A1T0 RZ, [R131+URZ], RZ ;  /* 0x000000ff83ffe9a7 */ /* 0x0001e2000810043f */
[----:B------:R-:W3:Y:S01]  /*c490*/  MUFU.EX2 R20, R20 ;  /* 0x0000001400147308 */ /* 0x000ee20000000800 */
[----:B--2---:R-:W-:-:S07]  /*c4a0*/  FADD.FTZ R130, R14, R9 ;  /* 0x000000090e827221 */ /* 0x004fce0000010000 */
[----:B------:R-:W2:Y:S01]  /*c4b0*/  MUFU.EX2 R153, R153 ;  /* 0x0000009900997308 */ /* 0x000ea20000000800 */
[C---:B-1----:R-:W-:Y:S01]  /*c4c0*/  FADD.FTZ R9, R149.reuse, R130 ;  /* 0x0000008295097221 */ /* 0x042fe20000010000 */
[----:B------:R-:W-:-:S06]  /*c4d0*/  F2FP.BF16.F32.PACK_AB R191, R149, R14 ;  /* 0x0000000e95bf723e */ /* 0x000fcc00000010ff */
[----:B------:R-:W1:Y:S01]  /*c4e0*/  MUFU.EX2 R120, R120 ;  /* 0x0000007800787308 */ /* 0x000e620000000800 */
[----:B---3--:R-:W-:-:S07]  /*c4f0*/  FADD.FTZ R130, R20, R9 ;  /* 0x0000000914827221 */ /* 0x008fce0000010000 */
[----:B------:R-:W3:Y:S01]  /*c500*/  MUFU.EX2 R157, R157 ;  /* 0x0000009d009d7308 */ /* 0x000ee20000000800 */
[----:B--2---:R-:W-:Y:S01]  /*c510*/  FADD.FTZ R9, R153, R130 ;  /* 0x0000008299097221 */ /* 0x004fe20000010000 */
[-CC-:B------:R-:W-:Y:S01]  /*c520*/  FFMA.FTZ R130, R155, R0.reuse, -R124.reuse ;  /* 0x000000009b827223 */ /* 0x180fe2000001087c */
[----:B------:R-:W-:Y:S01]  /*c530*/  FFMA.FTZ R124, R167, R0, -R124 ;  /* 0x00000000a77c7223 */ /* 0x000fe2000001087c */
[----:B------:R-:W-:-:S04]  /*c540*/  F2FP.BF16.F32.PACK_AB R185, R153, R20 ;  /* 0x0000001499b9723e */ /* 0x000fc800000010ff */
[----:B------:R-:W2:Y:S01]  /*c550*/  MUFU.EX2 R181, R181 ;  /* 0x000000b500b57308 */ /* 0x000ea20000000800 */
[----:B-1----:R-:W-:Y:S01]  /*c560*/  FADD.FTZ R132, R120, R9 ;  /* 0x0000000978847221 */ /* 0x002fe20000010000 */
[----:B------:R-:W-:-:S04]  /*c570*/  FADD.FTZ R9, R129, R134 ;  /* 0x0000008681097221 */ /* 0x000fc80000010000 */
[----:B------:R-:W-:Y:S01]  /*c580*/  FADD.FTZ R134, R176, R9 ;  /* 0x00000009b0867221 */ /* 0x000fe20000010000 */
[----:B------:R-:W-:Y:S01]  /*c590*/  F2FP.BF16.F32.PACK_AB R176, R141, R176 ;  /* 0x000000b08db0723e */ /* 0x000fe200000010ff */
[----:B------:R-:W1:Y:S01]  /*c5a0*/  MUFU.EX2 R122, R122 ;  /* 0x0000007a007a7308 */ /* 0x000e620000000800 */
[----:B---3--:R-:W-:Y:S01]  /*c5b0*/  FADD.FTZ R132, R157, R132 ;  /* 0x000000849d847221 */ /* 0x008fe20000010000 */
[----:B------:R-:W-:Y:S01]  /*c5c0*/  FADD.FTZ R127, R141, R134 ;  /* 0x000000868d7f7221 */ /* 0x000fe20000010000 */
[----:B------:R-:W-:-:S03]  /*c5d0*/  F2FP.BF16.F32.PACK_AB R187, R157, R120 ;  /* 0x000000789dbb723e */ /* 0x000fc600000010ff */
[----:B------:R-:W-:Y:S01]  /*c5e0*/  FADD.FTZ R134, R178, R127 ;  /* 0x0000007fb2867221 */ /* 0x000fe20000010000 */
[----:B------:R-:W-:Y:S01]  /*c5f0*/  F2FP.BF16.F32.PACK_AB R178, R13, R178 ;  /* 0x000000b20db2723e */ /* 0x000fe200000010ff */
[----:B------:R-:W3:Y:S01]  /*c600*/  MUFU.EX2 R183, R183 ;  /* 0x000000b700b77308 */ /* 0x000ee20000000800 */
[----:B--2---:R-:W-:Y:S01]  /*c610*/  FADD.FTZ R9, R181, R132 ;  /* 0x00000084b5097221 */ /* 0x004fe20000010000 */
[----:B------:R-:W-:-:S06]  /*c620*/  FADD.FTZ R127, R13, R134 ;  /* 0x000000860d7f7221 */ /* 0x000fcc0000010000 */
[----:B------:R-:W2:Y:S01]  /*c630*/  MUFU.EX2 R126, R143 ;  /* 0x0000008f007e7308 */ /* 0x000ea20000000800 */
[C---:B-1----:R-:W-:Y:S01]  /*c640*/  FADD.FTZ R132, R122.reuse, R9 ;  /* 0x000000097a847221 */ /* 0x042fe20000010000 */
[----:B------:R-:W-:-:S06]  /*c650*/  F2FP.BF16.F32.PACK_AB R181, R122, R181 ;  /* 0x000000b57ab5723e */ /* 0x000fcc00000010ff */
[----:B------:R-:W1:Y:S01]  /*c660*/  MUFU.EX2 R172, R172 ;  /* 0x000000ac00ac7308 */ /* 0x000e620000000800 */
[----:B---3--:R-:W-:-:S07]  /*c670*/  FADD.FTZ R9, R183, R132 ;  /* 0x00000084b7097221 */ /* 0x008fce0000010000 */
[----:B------:R-:W3:Y:S01]  /*c680*/  MUFU.EX2 R177, R177 ;  /* 0x000000b100b17308 */ /* 0x000ee20000000800 */
[C---:B--2---:R-:W-:Y:S01]  /*c690*/  FADD.FTZ R132, R126.reuse, R9 ;  /* 0x000000097e847221 */ /* 0x044fe20000010000 */
[----:B------:R-:W-:-:S06]  /*c6a0*/  F2FP.BF16.F32.PACK_AB R183, R126, R183 ;  /* 0x000000b77eb7723e */ /* 0x000fcc00000010ff */
[----:B------:R-:W2:Y:S01]  /*c6b0*/  MUFU.EX2 R15, R15 ;  /* 0x0000000f000f7308 */ /* 0x000ea20000000800 */
[----:B-1----:R-:W-:-:S07]  /*c6c0*/  FADD.FTZ R134, R172, R127 ;  /* 0x0000007fac867221 */ /* 0x002fce0000010000 */
[----:B------:R-:W1:Y:S01]  /*c6d0*/  MUFU.EX2 R128, R128 ;  /* 0x0000008000807308 */ /* 0x000e620000000800 */
[----:B---3--:R-:W-:-:S07]  /*c6e0*/  FADD.FTZ R9, R177, R132 ;  /* 0x00000084b1097221 */ /* 0x008fce0000010000 */
[----:B------:R-:W-:Y:S01]  /*c6f0*/  MUFU.EX2 R174, R174 ;  /* 0x000000ae00ae7308 */ /* 0x000fe20000000800 */
[----:B--2---:R-:W-:-:S07]  /*c700*/  F2FP.BF16.F32.PACK_AB R172, R15, R172 ;  /* 0x000000ac0fac723e */ /* 0x004fce00000010ff */
[----:B------:R-:W2:Y:S01]  /*c710*/  MUFU.EX2 R179, R179 ;  /* 0x000000b300b37308 */ /* 0x000ea20000000800 */
[C---:B-1----:R-:W-:Y:S01]  /*c720*/  FADD.FTZ R132, R128.reuse, R9 ;  /* 0x0000000980847221 */ /* 0x042fe20000010000 */
[----:B------:R-:W-:-:S06]  /*c730*/  F2FP.BF16.F32.PACK_AB R177, R128, R177 ;  /* 0x000000b180b1723e */ /* 0x000fcc00000010ff */
[----:B------:R-:W-:Y:S08]  /*c740*/  MUFU.EX2 R21, R21 ;  /* 0x0000001500157308 */ /* 0x000ff00000000800 */
[----:B------:R-:W1:Y:S01]  /*c750*/  MUFU.EX2 R8, R8 ;  /* 0x0000000800087308 */ /* 0x000e620000000800 */
[----:B--2---:R-:W-:-:S07]  /*c760*/  FADD.FTZ R9, R179, R132 ;  /* 0x00000084b3097221 */ /* 0x004fce0000010000 */
[----:B------:R-:W-:Y:S08]  /*c770*/  MUFU.EX2 R168, R168 ;  /* 0x000000a800a87308 */ /* 0x000ff00000000800 */
[----:B------:R-:W2:Y:S01]  /*c780*/  MUFU.EX2 R11, R11 ;  /* 0x0000000b000b7308 */ /* 0x000ea20000000800 */
[C---:B-1----:R-:W-:Y:S01]  /*c790*/  FADD.FTZ R132, R8.reuse, R9 ;  /* 0x0000000908847221 */ /* 0x042fe20000010000 */
[----:B------:R-:W-:-:S06]  /*c7a0*/  F2FP.BF16.F32.PACK_AB R179, R8, R179 ;  /* 0x000000b308b3723e */ /* 0x000fcc00000010ff */
[----:B------:R-:W1:Y:S08]  /*c7b0*/  MUFU.EX2 R121, R121 ;  /* 0x0000007900797308 */ /* 0x000e700000000800 */
[----:B------:R3:W-:Y:S01]  /*c7c0*/  MUFU.EX2 R136, R123 ;  /* 0x0000007b00887308 */ /* 0x0007e20000000800 */
[----:B--2---:R-:W-:-:S07]  /*c7d0*/  FADD.FTZ R9, R11, R132 ;  /* 0x000000840b097221 */ /* 0x004fce0000010000 */
[----:B------:R-:W2:Y:S01]  /*c7e0*/  MUFU.EX2 R130, R130 ;  /* 0x0000008200827308 */ /* 0x000ea20000000800 */
[----:B---3--:R-:W-:-:S04]  /*c7f0*/  FADD.FTZ R123, R15, R134 ;  /* 0x000000860f7b7221 */ /* 0x008fc80000010000 */
[----:B------:R-:W-:Y:S01]  /*c800*/  FADD.FTZ R134, R174, R123 ;  /* 0x0000007bae867221 */ /* 0x000fe20000010000 */
[C---:B------:R-:W-:Y:S02]  /*c810*/  F2FP.BF16.F32.PACK_AB R174, R21.reuse, R174 ;  /* 0x000000ae15ae723e */ /* 0x040fe400000010ff */
[----:B------:R-:W3:Y:S01]  /*c820*/  MUFU.EX2 R170, R170 ;  /* 0x000000aa00aa7308 */ /* 0x000ee20000000800 */
[----:B------:R-:W-:-:S04]  /*c830*/  FADD.FTZ R123, R21, R134 ;  /* 0x00000086157b7221 */ /* 0x000fc80000010000 */
[----:B------:R-:W-:Y:S01]  /*c840*/  FADD.FTZ R134, R168, R123 ;  /* 0x0000007ba8867221 */ /* 0x000fe20000010000 */
[C---:B-1----:R-:W-:Y:S02]  /*c850*/  F2FP.BF16.F32.PACK_AB R168, R121.reuse, R168 ;  /* 0x000000a879a8723e */ /* 0x042fe400000010ff */
[----:B------:R-:W1:Y:S01]  /*c860*/  MUFU.EX2 R159, R159 ;  /* 0x0000009f009f7308 */ /* 0x000e620000000800 */
[----:B------:R-:W-:Y:S01]  /*c870*/  FADD.FTZ R13, R121, R134 ;  /* 0x00000086790d7221 */ /* 0x000fe20000010000 */
[----:B--2---:R-:W-:-:S06]  /*c880*/  FADD.FTZ R9, R130, R9 ;  /* 0x0000000982097221 */ /* 0x004fcc0000010000 */
[----:B------:R2:W4:Y:S01]  /*c890*/  MUFU.EX2 R138, R173 ;  /* 0x000000ad008a7308 */ /* 0x0005220000000800 */
[----:B---3--:R-:W-:Y:S01]  /*c8a0*/  FADD.FTZ R132, R170, R13 ;  /* 0x0000000daa847221 */ /* 0x008fe20000010000 */
[----:B------:R-:W-:-:S06]  /*c8b0*/  FADD.FTZ R13, R136, R9 ;  /* 0x00000009880d7221 */ /* 0x000fcc0000010000 */
[----:B------:R-:W3:Y:S01]  /*c8c0*/  MUFU.EX2 R163, R163 ;  /* 0x000000a300a37308 */ /* 0x000ee20000000800 */
[----:B-1----:R-:W-:Y:S01]  /*c8d0*/  FADD.FTZ R13, R159, R13 ;  /* 0x0000000d9f0d7221 */ /* 0x002fe20000010000 */
[----:B--2---:R-:W-:Y:S01]  /*c8e0*/  F2FP.BF16.F32.PACK_AB R173, R130, R11 ;  /* 0x0000000b82ad723e */ /* 0x004fe200000010ff */
[----:B------:R-:W-:-:S05]  /*c8f0*/  IMAD.MOV.U32 R11, RZ, RZ, R4 ;  /* 0x000000ffff0b7224 */ /* 0x000fca00078e0004 */
[----:B------:R1:W2:Y:S01]  /*c900*/  MUFU.EX2 R134, R175 ;  /* 0x000000af00867308 */ /* 0x0002a20000000800 */
[----:B----4-:R-:W-:-:S07]  /*c910*/  FADD.FTZ R13, R138, R13 ;  /* 0x0000000d8a0d7221 */ /* 0x010fce0000010000 */
[----:B------:R-:W4:Y:S01]  /*c920*/  MUFU.EX2 R125, R125 ;  /* 0x0000007d007d7308 */ /* 0x000f220000000800 */
[----:B---3--:R-:W-:Y:S01]  /*c930*/  FADD.FTZ R13, R163, R13 ;  /* 0x0000000da30d7221 */ /* 0x008fe20000010000 */
[----:B-1----:R-:W-:Y:S02]  /*c940*/  F2FP.BF16.F32.PACK_AB R175, R159, R136 ;  /* 0x000000889faf723e */ /* 0x002fe400000010ff */
[----:B------:R-:W-:-:S04]  /*c950*/  F2FP.BF16.F32.PACK_AB R169, R163, R138 ;  /* 0x0000008aa3a9723e */ /* 0x000fc800000010ff */
[----:B------:R-:W1:Y:S01]  /*c960*/  MUFU.EX2 R124, R124 ;  /* 0x0000007c007c7308 */ /* 0x000e620000000800 */
[----:B--2---:R-:W-:Y:S01]  /*c970*/  FADD.FTZ R13, R134, R13 ;  /* 0x0000000d860d7221 */ /* 0x004fe20000010000 */
[C---:B----4-:R-:W-:Y:S01]  /*c980*/  FADD.FTZ R9, R125.reuse, R132 ;  /* 0x000000847d097221 */ /* 0x050fe20000010000 */
[----:B------:R-:W-:Y:S02]  /*c990*/  F2FP.BF16.F32.PACK_AB R170, R125, R170 ;  /* 0x000000aa7daa723e */ /* 0x000fe400000010ff */
[C---:B-1----:R-:W-:Y:S01]  /*c9a0*/  FADD.FTZ R8, R124.reuse, R13 ;  /* 0x0000000d7c087221 */ /* 0x042fe20000010000 */
[----:B------:R-:W-:Y:S01]  /*c9b0*/  F2FP.BF16.F32.PACK_AB R171, R124, R134 ;  /* 0x000000867cab723e */ /* 0x000fe200000010ff */
[----:B0-----:R-:W-:Y:S06]  /*c9c0*/  @P1 BRA `(.L_x_4880) ;  /* 0xffffffd000301947 */ /* 0x001fec000383ffff */
.L_x_4863:
        /* <DEDUP_REMOVED lines=99> */
.L_x_4881:
[----:B------:R-:W-:Y:S01]  /*d000*/  ULEA UR5, UR36, UR37, 0x3 ;  /* 0x0000002524057291 */ /* 0x000fe2000f8e183f */
[----:B------:R-:W-:-:S05]  /*d010*/  IMAD.U32 R2, RZ, RZ, UR38 ;  /* 0x00000026ff027e24 */ /* 0x000fca000f8e00ff */
[----:B------:R-:W-:-:S04]  /*d020*/  SHF.L.U32 R2, R2, 0x1f, RZ ;  /* 0x0000001f02027819 */ /* 0x000fc800000006ff */
[----:B------:R0:W1:Y:S01]  /*d030*/  SYNCS.PHASECHK.TRANS64.TRYWAIT P1, [UR5+0x30850], R2 ;  /* 0x03085002ff0075a7 */ /* 0x0000620008020145 */
[----:B------:R-:W-:Y:S05]  /*d040*/  @!P0 BRA `(.L_x_4882) ;  /* 0x0000000000048947 */ /* 0x000fea0003800000 */
[----:B------:R-:W-:Y:S01]  /*d050*/  BPT.TRAP 0x1 ;  /* 0x000000040000795c */ /* 0x000fe20000300000 */
.L_x_4882:
[----:B-1----:R-:W-:Y:S05]  /*d060*/  @P1 BRA `(.L_x_4883) ;  /* 0x0000000000081947 */ /* 0x002fea0003800000 */
[----:B------:R-:W1:Y:S02]  /*d070*/  SYNCS.PHASECHK.TRANS64.TRYWAIT P0, [UR5+0x30850], R2 ;  /* 0x03085002ff0075a7 */ /* 0x000e640008000145 */
[----:B-1----:R-:W-:Y:S05]  /*d080*/  @!P0 BRA `(.L_x_4884) ;  /* 0x000000a400088947 */ /* 0x002fea0003800000 */
.L_x_4883:
[----:B------:R-:W-:Y:S01]  /*d090*/  UIADD3 UR37, UR37, 0x400, URZ ;  /* 0x0000040025257890 */ /* 0x000fe2000fffe03f */
[----:B------:R-:W-:Y:S01]  /*d0a0*/  WARPGROUP.ARRIVE ;  /* 0x00000000000079c5 */ /* 0x000fe20000000000 */
[----:B------:R-:W-:Y:S01]  /*d0b0*/  UMOV UR7, 0x40000040 ;  /* 0x4000004000077882 */ /* 0x000fe20000000000 */
[----:B-1----:R-:W1:Y:S01]  /*d0c0*/  SHFL.BFLY PT, R3, R8, 0x2, 0x1f ;  /* 0x0c401f0008037f89 */ /* 0x002e6200000e0000 */
[----:B------:R-:W-:Y:S01]  /*d0d0*/  USHF.R.U32.HI UR37, URZ, 0x4, UR37 ;  /* 0x000000043f257899 */ /* 0x000fe20008011625 */
[----:B------:R-:W-:Y:S01]  /*d0e0*/  IMAD.U32 R15, RZ, RZ, UR5 ;  /* 0x00000005ff0f7e24 */ /* 0x000fe2000f8e00ff */
[----:B------:R-:W-:Y:S01]  /*d0f0*/  R2UR UR8, R197 ;  /* 0x00000000c50872ca */ /* 0x000fe200000e0000 */
[----:B0-----:R-:W0:Y:S01]  /*d100*/  SHFL.BFLY PT, R2, R9, 0x2, 0x1f ;  /* 0x0c401f0009027f89 */ /* 0x001e2200000e0000 */
[----:B------:R-:W-:Y:S01]  /*d110*/  ULOP3.LUT UR37, UR37, 0x3fff, URZ, 0xc0, !UPT ;  /* 0x00003fff25257892 */ /* 0x000fe2000f8ec03f */
[----:B------:R-:W2:Y:S03]  /*d120*/  S2R R11, SR_TID.X ;  /* 0x00000000000b7919 */ /* 0x000ea60000002100 */
        /* <DEDUP_REMOVED lines=8> */
[----:B-1----:R-:W-:Y:S01]  /*d1b0*/  FADD.FTZ R6, R3, R8 ;  /* 0x0000000803067221 */ /* 0x002fe20000010000 */
[----:B------:R-:W-:Y:S01]  /*d1c0*/  UMOV UR7, 0x40000040 ;  /* 0x4000004000077882 */ /* 0x000fe20000000000 */
[----:B------:R-:W-:-:S02]  /*d1d0*/  IMAD.U32 R197, RZ, RZ, UR8 ;  /* 0x00000008ffc57e24 */ /* 0x000fc4000f8e00ff */
[----:B0-----:R-:W-:Y:S01]  /*d1e0*/  FADD.FTZ R2, R2, R9 ;  /* 0x0000000902027221 */ /* 0x001fe20000010000 */
[----:B------:R-:W-:Y:S01]  /*d1f0*/  CS2R R8, SRZ ;  /* 0x0000000000087805 */ /* 0x000fe2000001ff00 */
[----:B------:R-:W0:Y:S01]  /*d200*/  SHFL.BFLY PT, R7, R6, 0x1, 0x1f ;  /* 0x0c201f0006077f89 */ /* 0x000e2200000e0000 */
[----:B------:R-:W-:-:S03]  /*d210*/  USEL UR36, UR36, URZ, UP0 ;  /* 0x0000003f24247287 */ /* 0x000fc60008000000 */
[----:B------:R-:W1:Y:S01]  /*d220*/  SHFL.BFLY PT, R3, R2, 0x1, 0x1f ;  /* 0x0c201f0002037f89 */ /* 0x000e6200000e0000 */
[----:B--2---:R-:W-:Y:S01]  /*d230*/  LOP3.LUT P2, RZ, R11, 0x7f, RZ, 0xc0, !PT ;  /* 0x0000007f0bff7812 */ /* 0x004fe2000784c0ff */
[----:B0-----:R-:W-:Y:S01]  /*d240*/  FADD.FTZ R13, R6, R7 ;  /* 0x00000007060d7221 */ /* 0x001fe20000010000 */
[----:B-1----:R-:W-:-:S04]  /*d250*/  FADD.FTZ R12, R2, R3 ;  /* 0x00000003020c7221 */ /* 0x002fc80000010000 */
[----:B------:R-:W-:Y:S01]  /*d260*/  FSETP.NE.FTZ.AND P1, PT, R13, RZ, PT ;  /* 0x000000ff0d00720b */ /* 0x000fe20003f35000 */
[----:B------:R-:W-:Y:S02]  /*d270*/  IMAD.MOV.U32 R3, RZ, RZ, -0x800000 ;  /* 0xff800000ff037424 */ /* 0x000fe400078e00ff */
[----:B------:R-:W-:Y:S01]  /*d280*/  IMAD.MOV.U32 R2, RZ, RZ, -0x800000 ;  /* 0xff800000ff027424 */ /* 0x000fe200078e00ff */
[----:B------:R-:W-:-:S09]  /*d290*/  FSETP.NE.FTZ.AND P0, PT, R12, RZ, PT ;  /* 0x000000ff0c00720b */ /* 0x000fd20003f15000 */
[----:B------:R-:W0:Y:S01]  /*d2a0*/  @P1 MUFU.LG2 R10, R13 ;  /* 0x0000000d000a1308 */ /* 0x000e220000000c00 */
[----:B------:R-:W-:-:S03]  /*d2b0*/  @P1 FMUL.FTZ R14, R0, 0.69314718246459960938 ;  /* 0x3f317218000e1820 */ /* 0x000fc60000410000 */
[----:B------:R-:W-:Y:S01]  /*d2c0*/  @P0 FMUL.FTZ R6, R0, 0.69314718246459960938 ;  /* 0x3f31721800060820 */ /* 0x000fe20000410000 */
[----:B------:R-:W-:-:S03]  /*d2d0*/  @!P2 VIADD R0, R15, 0x30860 ;  /* 0x000308600f00a836 */ /* 0x000fc60000000000 */
[----:B------:R-:W1:Y:S08]  /*d2e0*/  @P0 MUFU.LG2 R7, R12 ;  /* 0x0000000c00070308 */ /* 0x000e700000000c00 */
[----:B------:R-:W2:Y:S01]  /*d2f0*/  @P1 MUFU.RCP R9, R13 ;  /* 0x0000000d00091308 */ /* 0x000ea20000001000 */
[----:B0-----:R-:W-:-:S04]  /*d300*/  @P1 FMUL.FTZ R11, R10, 0.69314718246459960938 ;  /* 0x3f3172180a0b1820 */ /* 0x001fc80000410000 */
[----:B------:R-:W-:Y:S01]  /*d310*/  @P1 FFMA.FTZ R3, R14, R4, R11 ;  /* 0x000000040e031223 */ /* 0x000fe2000001000b */
[----:B------:R-:W-:Y:S02]  /*d320*/  @!P2 PRMT R4, RZ, 0x654, R0 ;  /* 0x00000654ff04a816 */ /* 0x000fe40000000000 */
[----:B------:R-:W0:Y:S01]  /*d330*/  @P0 MUFU.RCP R8, R12 ;  /* 0x0000000c00080308 */ /* 0x000e220000001000 */
[----:B-1----:R-:W-:-:S04]  /*d340*/  @P0 FMUL.FTZ R7, R7, 0.69314718246459960938 ;  /* 0x3f31721807070820 */ /* 0x002fc80000410000 */
[----:B------:R-:W-:Y:S01]  /*d350*/  @P0 FFMA.FTZ R2, R6, R5, R7 ;  /* 0x0000000506020223 */ /* 0x000fe20000010007 */
[----:B------:R-:W-:Y:S01]  /*d360*/  PLOP3.LUT P0, PT, PT, PT, PT, 0x8, 0x0 ;  /* 0x000000000000781c */ /* 0x000fe20003f0e170 */
        /* <DEDUP_REMOVED lines=124> */
.L_x_4814:
        /* <DEDUP_REMOVED lines=36> */
[----:B------:R-:W-:Y:S01]  /*dd70*/  R2UR UR4, R196 ;  /* 0x00000000c40472ca */ /* 0x000fe200000e0000 */
[----:B------:R-:W-:-:S03]  /*dd80*/  IMAD.WIDE R4, R201, 0x2, R16 ;  /* 0x00000002c9047825 */ /* 0x000fc600078e0210 */
[C---:B------:R-:W-:Y:S02]  /*dd90*/  LOP3.LUT R21, R4.reuse, 0x380, RZ, 0xc0, !PT ;  /* 0x0000038004157812 */ /* 0x040fe400078ec0ff */
[C---:B------:R-:W-:Y:S02]  /*dda0*/  IADD3 R75, P2, R4.reuse, 0x20, RZ ;  /* 0x00000020044b7810 */ /* 0x040fe40007f5e0ff */
[C---:B------:R-:W-:Y:S02]  /*ddb0*/  IADD3 R95, P1, R4.reuse, 0x40, RZ ;  /* 0x00000040045f7810 */ /* 0x040fe40007f3e0ff */
[C---:B------:R-:W-:Y:S01]  /*ddc0*/  IADD3 R135, P6, R4.reuse, 0x60, RZ ;  /* 0x0000006004877810 */ /* 0x040fe20007fde0ff */
[--C-:B------:R-:W-:Y:S01]  /*ddd0*/  IMAD.X R9, RZ, RZ, R5.reuse, P2 ;  /* 0x000000ffff097224 */ /* 0x100fe200010e0605 */
[C---:B------:R-:W-:Y:S01]  /*dde0*/  IADD3 R137, P5, R4.reuse, 0x4000, RZ ;  /* 0x0000400004897810 */ /* 0x040fe20007fbe0ff */
[--C-:B------:R-:W-:Y:S01]  /*ddf0*/  IMAD.X R11, RZ, RZ, R5.reuse, P1 ;  /* 0x000000ffff0b7224 */ /* 0x100fe200008e0605 */
[----:B------:R-:W-:Y:S01]  /*de00*/  SHF.R.U64 R21, R21, 0x3, RZ ;  /* 0x0000000315157819 */ /* 0x000fe200000012ff */
[--C-:B------:R-:W-:Y:S01]  /*de10*/  IMAD.X R13, RZ, RZ, R5.reuse, P6 ;  /* 0x000000ffff0d7224 */ /* 0x100fe200030e0605 */
[C---:B------:R-:W-:Y:S01]  /*de20*/  IADD3 R139, P0, R4.reuse, 0x4020, RZ ;  /* 0x00004020048b7810 */ /* 0x040fe20007f1e0ff */
[--C-:B------:R-:W-:Y:S01]  /*de30*/  IMAD.X R15, RZ, RZ, R5.reuse, P5 ;  /* 0x000000ffff0f7224 */ /* 0x100fe200028e0605 */
[C---:B------:R-:W-:Y:S01]  /*de40*/  IADD3 R141, P4, R4.reuse, 0x4040, RZ ;  /* 0x00004040048d7810 */ /* 0x040fe20007f9e0ff */
[----:B------:R-:W-:Y:S01]  /*de50*/  UIMAD.WIDE UR8, UR4, 0x4, UR8 ;  /* 0x00000004040878a5 */ /* 0x000fe2000f8e0208 */
        /* <DEDUP_REMOVED lines=13> */
[----:B------:R-:W-:Y:S01]  /*df30*/  IMAD.X R21, RZ, RZ, R5, P5 ;  /* 0x000000ffff157224 */ /* 0x000fe200028e0605 */
[----:B------:R-:W-:-:S02]  /*df40*/  LOP3.LUT R10, R95, 0x380, RZ, 0xc0, !PT ;  /* 0x000003805f0a7812 */ /* 0x000fc400078ec0ff */
[----:B------:R-:W-:Y:S02]  /*df50*/  LOP3.LUT R12, R135, 0x380, RZ, 0xc0, !PT ;  /* 0x00000380870c7812 */ /* 0x000fe400078ec0ff */
[----:B------:R-:W-:Y:S02]  /*df60*/  LOP3.LUT R14, R137, 0x380, RZ, 0xc0, !PT ;  /* 0x00000380890e7812 */ /* 0x000fe400078ec0ff */
[----:B------:R-:W-:Y:S02]  /*df70*/  LOP3.LUT R24, R139, 0x380, RZ, 0xc0, !PT ;  /* 0x000003808b187812 */ /* 0x000fe400078ec0ff */
[----:B------:R-:W-:Y:S02]  /*df80*/  LOP3.LUT R26, R141, 0x380, RZ, 0xc0, !PT ;  /* 0x000003808d1a7812 */ /* 0x000fe400078ec0ff */
[----:B------:R-:W-:Y:S02]  /*df90*/  SHF.R.U64 R8, R8, 0x3, RZ ;  /* 0x0000000308087819 */ /* 0x000fe400000012ff */
[----:B------:R-:W-:-:S02]  /*dfa0*/  SHF.R.U64 R10, R10, 0x3, RZ ;  /* 0x000000030a0a7819 */ /* 0x000fc400000012ff */
[----:B------:R-:W-:Y:S02]  /*dfb0*/  LOP3.LUT R28, R143, 0x380, RZ, 0xc0, !PT ;  /* 0x000003808f1c7812 */ /* 0x000fe400078ec0ff */
[----:B------:R-:W-:Y:S02]  /*dfc0*/  LOP3.LUT R30, R145, 0x380, RZ, 0xc0, !PT ;  /* 0x00000380911e7812 */ /* 0x000fe400078ec0ff */
[----:B------:R-:W-:Y:S02]  /*dfd0*/  MOV R132, R4 ;  /* 0x0000000400847202 */ /* 0x000fe40000000f00 */
[----:B------:R-:W-:Y:S02]  /*dfe0*/  F2FP.BF16.F32.PACK_AB R4, R20, R7 ;  /* 0x000000071404723e */ /* 0x000fe400000010ff */
[----:B------:R-:W-:Y:S02]  /*dff0*/  SHF.R.U64 R12, R12, 0x3, RZ ;  /* 0x000000030c0c7819 */ /* 0x000fe400000012ff */
[----:B------:R-:W-:-:S02]  /*e000*/  SHF.R.U64 R14, R14, 0x3, RZ ;  /* 0x000000030e0e7819 */ /* 0x000fc400000012ff */
[----:B------:R-:W-:Y:S02]  /*e010*/  F2FP.BF16.F32.PACK_AB R5, R133, R128 ;  /* 0x000000808505723e */ /* 0x000fe400000010ff */
[----:B------:R-:W-:Y:S02]  /*e020*/  LOP3.LUT R20, R147, 0x380, RZ, 0xc0, !PT ;  /* 0x0000038093147812 */ /* 0x000fe400078ec0ff */
[----:B------:R-:W-:Y:S01]  /*e030*/  F2FP.BF16.F32.PACK_AB R7, R131, R32 ;  /* 0x000000208307723e */ /* 0x000fe200000010ff */
[----:B------:R-:W-:Y:S01]  /*e040*/  BAR.SYNC.DEFER_BLOCKING 0x1, 0x100 ;  /* 0x0044000000007b1d */ /* 0x000fe20000010000 */
[----:B------:R-:W-:Y:S02]  /*e050*/  SHF.R.U64 R24, R24, 0x3, RZ ;  /* 0x0000000318187819 */ /* 0x000fe400000012ff */
[----:B------:R-:W-:Y:S02]  /*e060*/  SHF.R.U64 R26, R26, 0x3, RZ ;  /* 0x000000031a1a7819 */ /* 0x000fe400000012ff */
[----:B------:R-:W-:-:S02]  /*e070*/  LOP3.LUT R74, R151, 0x380, RZ, 0xc0, !PT ;  /* 0x00000380974a7812 */ /* 0x000fc400078ec0ff */
[----:B------:R-:W-:Y:S02]  /*e080*/  LOP3.LUT R8, R8, R75, RZ, 0x3c, !PT ;  /* 0x0000004b08087212 */ /* 0x000fe400078e3cff */
[----:B------:R-:W-:Y:S02]  /*e090*/  LOP3.LUT R10, R10, R95, RZ, 0x3c, !PT ;  /* 0x0000005f0a0a7212 */ /* 0x000fe400078e3cff */
[----:B------:R-:W-:Y:S02]  /*e0a0*/  SHF.R.U64 R28, R28, 0x3, RZ ;  /* 0x000000031c1c7819 */ /* 0x000fe400000012ff */
[----:B------:R-:W-:Y:S02]  /*e0b0*/  SHF.R.U64 R30, R30, 0x3, RZ ;  /* 0x000000031e1e7819 */ /* 0x000fe400000012ff */
[----:B------:R-:W-:Y:S02]  /*e0c0*/  LOP3.LUT R12, R12, R135, RZ, 0x3c, !PT ;  /* 0x000000870c0c7212 */ /* 0x000fe400078e3cff */
[----:B------:R-:W-:-:S02]  /*e0d0*/  LOP3.LUT R14, R14, R137, RZ, 0x3c, !PT ;  /* 0x000000890e0e7212 */ /* 0x000fc400078e3cff */
[----:B------:R-:W-:Y:S02]  /*e0e0*/  LOP3.LUT R34, R149, 0x380, RZ, 0xc0, !PT ;  /* 0x0000038095227812 */ /* 0x000fe400078ec0ff */
[----:B------:R-:W-:Y:S02]  /*e0f0*/  SHF.R.U64 R20, R20, 0x3, RZ ;  /* 0x0000000314147819 */ /* 0x000fe400000012ff */
[----:B------:R-:W-:Y:S01]  /*e100*/  LOP3.LUT R24, R24, R139, RZ, 0x3c, !PT ;  /* 0x0000008b18187212 */ /* 0x000fe200078e3cff */
[----:B------:R0:W-:Y:S01]  /*e110*/  STSM.16.M88.4 [R132], R4 ;  /* 0x0000000484007844 */ /* 0x0001e20000000200 */
[----:B------:R-:W-:Y:S02]  /*e120*/  LOP3.LUT R26, R26, R141, RZ, 0x3c, !PT ;  /* 0x0000008d1a1a7212 */ /* 0x000fe400078e3cff */
[----:B------:R-:W-:Y:S02]  /*e130*/  SHF.R.U64 R74, R74, 0x3, RZ ;  /* 0x000000034a4a7819 */ /* 0x000fe400000012ff */
[----:B------:R-:W-:-:S02]  /*e140*/  LOP3.LUT R28, R28, R143, RZ, 0x3c, !PT ;  /* 0x0000008f1c1c7212 */ /* 0x000fc400078e3cff */
[----:B------:R-:W-:Y:S02]  /*e150*/  LOP3.LUT R30, R30, R145, RZ, 0x3c, !PT ;  /* 0x000000911e1e7212 */ /* 0x000fe400078e3cff */
[----:B------:R-:W-:Y:S02]  /*e160*/  MOV R131, R8 ;  /* 0x0000000800837202 */ /* 0x000fe40000000f00 */
[----:B------:R-:W-:Y:S02]  /*e170*/  MOV R130, R10 ;  /* 0x0000000a00827202 */ /* 0x000fe40000000f00 */
[----:B------:R-:W-:Y:S02]  /*e180*/  F2FP.BF16.F32.PACK_AB R8, R41, R40 ;  /* 0x000000282908723e */ /* 0x000fe400000010ff */
[----:B------:R-:W-:Y:S02]  /*e190*/  F2FP.BF16.F32.PACK_AB R9, R127, R122 ;  /* 0x0000007a7f09723e */ /* 0x000fe400000010ff */
[----:B0-----:R-:W-:-:S02]  /*e1a0*/  F2FP.BF16.F32.PACK_AB R4, R121, R0 ;  /* 0x000000007904723e */ /* 0x001fc400000010ff */
[----:B------:R-:W-:Y:S02]  /*e1b0*/  F2FP.BF16.F32.PACK_AB R5, R126, R125 ;  /* 0x0000007d7e05723e */ /* 0x000fe400000010ff */
[----:B------:R-:W-:Y:S02]  /*e1c0*/  F2FP.BF16.F32.PACK_AB R6, R37, R36 ;  /* 0x000000242506723e */ /* 0x000fe400000010ff */
[----:B------:R-:W-:Y:S02]  /*e1d0*/  F2FP.BF16.F32.PACK_AB R7, R129, R124 ;  /* 0x0000007c8107723e */ /* 0x000fe400000010ff */
[----:B------:R-:W-:Y:S02]  /*e1e0*/  F2FP.BF16.F32.PACK_AB R10, R45, R44 ;  /* 0x0000002c2d0a723e */ /* 0x000fe400000010ff */
[----:B------:R-:W-:Y:S01]  /*e1f0*/  F2FP.BF16.F32.PACK_AB R11, R47, R120 ;  /* 0x000000782f0b723e */ /* 0x000fe200000010ff */
[----:B------:R0:W-:Y:S01]  /*e200*/  STSM.16.M88.4 [R131], R4 ;  /* 0x0000000483007844 */ /* 0x0001e20000000200 */
[----:B------:R-:W-:-:S02]  /*e210*/  SHF.R.U64 R34, R34, 0x3, RZ ;  /* 0x0000000322227819 */ /* 0x000fc400000012ff */
[----:B------:R-:W-:Y:S01]  /*e220*/  LOP3.LUT R32, R20, R147, RZ, 0x3c, !PT ;  /* 0x0000009314207212 */ /* 0x000fe200078e3cff */
[----:B------:R1:W-:Y:S01]  /*e230*/  STSM.16.M88.4 [R130], R8 ;  /* 0x0000000882007844 */ /* 0x0003e20000000200 */
[----:B------:R-:W-:Y:S02]  /*e240*/  MOV R128, R12 ;  /* 0x0000000c00807202 */ /* 0x000fe40000000f00 */
[----:B------:R-:W-:Y:S02]  /*e250*/  MOV R123, R14 ;  /* 0x0000000e007b7202 */ /* 0x000fe40000000f00 */
[----:B------:R-:W-:Y:S02]  /*e260*/  LOP3.LUT R20, R74, R151, RZ, 0x3c, !PT ;  /* 0x000000974a147212 */ /* 0x000fe400078e3cff */
[----:B------:R-:W-:Y:S02]  /*e270*/  MOV R95, R24 ;  /* 0x00000018005f7202 */ /* 0x000fe40000000f00 */
[----:B------:R-:W-:-:S02]  /*e280*/  MOV R94, R26 ;  /* 0x0000001a005e7202 */ /* 0x000fc40000000f00 */
[----:B------:R-:W-:Y:S02]  /*e290*/  F2FP.BF16.F32.PACK_AB R12, R49, R48 ;  /* 0x00000030310c723e */ /* 0x000fe400000010ff */
[----:B------:R-:W-:Y:S02]  /*e2a0*/  F2FP.BF16.F32.PACK_AB R13, R51, R50 ;  /* 0x00000032330d723e */ /* 0x000fe400000010ff */
[----:B------:R-:W-:Y:S02]  /*e2b0*/  F2FP.BF16.F32.PACK_AB R14, R53, R52 ;  /* 0x00000034350e723e */ /* 0x000fe400000010ff */
[----:B------:R-:W-:Y:S02]  /*e2c0*/  F2FP.BF16.F32.PACK_AB R15, R55, R54 ;  /* 0x00000036370f723e */ /* 0x000fe400000010ff */
[----:B------:R-:W-:Y:S02]  /*e2d0*/  MOV R75, R28 ;  /* 0x0000001c004b7202 */ /* 0x000fe40000000f00 */
[----:B------:R-:W-:Y:S01]  /*e2e0*/  MOV R74, R30 ;  /* 0x0000001e004a7202 */ /* 0x000fe20000000f00 */
[----:B------:R-:W-:Y:S01]  /*e2f0*/  STSM.16.M88.4 [R128], R12 ;  /* 0x0000000c80007844 */ /* 0x000fe20000000200 */
[----:B------:R-:W-:-:S02]  /*e300*/  F2FP.BF16.F32.PACK_AB R24, R57, R56 ;  /* 0x000000383918723e */ /* 0x000fc400000010ff */
[----:B------:R-:W-:Y:S02]  /*e310*/  F2FP.BF16.F32.PACK_AB R25, R59, R58 ;  /* 0x0000003a3b19723e */ /* 0x000fe400000010ff */
[----:B------:R-:W-:Y:S02]  /*e320*/  F2FP.BF16.F32.PACK_AB R26, R61, R60 ;  /* 0x0000003c3d1a723e */ /* 0x000fe400000010ff */
[----:B------:R-:W-:Y:S02]  /*e330*/  F2FP.BF16.F32.PACK_AB R27, R63, R62 ;  /* 0x0000003e3f1b723e */ /* 0x000fe400000010ff */
[----:B------:R-:W-:Y:S02]  /*e340*/  F2FP.BF16.F32.PACK_AB R28, R65, R64 ;  /* 0x00000040411c723e */ /* 0x000fe400000010ff */
[----:B------:R-:W-:Y:S01]  /*e350*/  F2FP.BF16.F32.PACK_AB R29, R67, R66 ;  /* 0x00000042431d723e */ /* 0x000fe200000010ff */
[----:B------:R-:W-:Y:S01]  /*e360*/  STSM.16.M88.4 [R123], R24 ;  /* 0x000000187b007844 */ /* 0x000fe20000000200 */
[----:B------:R-:W-:-:S02]  /*e370*/  F2FP.BF16.F32.PACK_AB R30, R69, R68 ;  /* 0x00000044451e723e */ /* 0x000fc400000010ff */
[----:B------:R-:W-:Y:S02]  /*e380*/  F2FP.BF16.F32.PACK_AB R31, R71, R70 ;  /* 0x00000046471f723e */ /* 0x000fe400000010ff */
[----:B------:R-:W-:Y:S02]  /*e390*/  LOP3.LUT R34, R34, R149, RZ, 0x3c, !PT ;  /* 0x0000009522227212 */ /* 0x000fe400078e3cff */
[----:B0-----:R-:W-:Y:S01]  /*e3a0*/  F2FP.BF16.F32.PACK_AB R4, R73, R72 ;  /* 0x000000484904723e */ /* 0x001fe200000010ff */
[----:B------:R-:W-:Y:S01]  /*e3b0*/  STSM.16.M88.4 [R95], R28 ;  /* 0x0000001c5f007844 */ /* 0x000fe20000000200 */
[----:B------:R-:W-:Y:S02]  /*e3c0*/  F2FP.BF16.F32.PACK_AB R5, R46, R39 ;  /* 0x000000272e05723e */ /* 0x000fe400000010ff */
[----:B------:R-:W-:Y:S01]  /*e3d0*/  F2FP.BF16.F32.PACK_AB R6, R77, R76 ;  /* 0x0000004c4d06723e */ /* 0x000fe200000010ff */
[----:B------:R-:W0:Y:S01]  /*e3e0*/  LDC R39, c[0x0][0xbe8] ;  /* 0x0002fa00ff277b82 */ /* 0x000e220000000800 */
[----:B------:R-:W-:-:S02]  /*e3f0*/  F2FP.BF16.F32.PACK_AB R7, R79, R78 ;  /* 0x0000004e4f07723e */ /* 0x000fc400000010ff */
[----:B-1----:R-:W-:Y:S02]  /*e400*/  F2FP.BF16.F32.PACK_AB R8, R81, R80 ;  /* 0x000000505108723e */ /* 0x002fe400000010ff */
[----:B------:R-:W-:Y:S01]  /*e410*/  F2FP.BF16.F32.PACK_AB R9, R83, R82 ;  /* 0x000000525309723e */ /* 0x000fe200000010ff */
[----:B------:R1:W-:Y:S01]  /*e420*/  STSM.16.M88.4 [R94], R4 ;  /* 0x000000045e007844 */ /* 0x0003e20000000200 */
[----:B------:R-:W-:Y:S02]  /*e430*/  F2FP.BF16.F32.PACK_AB R10, R85, R84 ;  /* 0x00000054550a723e */ /* 0x000fe400000010ff */
[----:B------:R-:W-:Y:S02]  /*e440*/  F2FP.BF16.F32.PACK_AB R11, R87, R86 ;  /* 0x00000056570b723e */ /* 0x000fe400000010ff */
[----:B------:R-:W-:Y:S02]  /*e450*/  MOV R32, R32 ;  /* 0x0000002000207202 */ /* 0x000fe40000000f00 */
[----:B------:R-:W-:Y:S01]  /*e460*/  MOV R34, R34 ;  /* 0x0000002200227202 */ /* 0x000fe20000000f00 */
[----:B------:R2:W-:Y:S01]  /*e470*/  STSM.16.M88.4 [R75], R8 ;  /* 0x000000084b007844 */ /* 0x0005e20000000200 */
[----:B------:R-:W-:-:S02]  /*e480*/  MOV R20, R20 ;  /* 0x0000001400147202 */ /* 0x000fc40000000f00 */
[----:B------:R-:W-:Y:S01]  /*e490*/  PLOP3.LUT P0, PT, PT, PT, UP0, 0x80, 0x0 ;  /* 0x000000000000781c */ /* 0x000fe20003f0f008 */
[----:B------:R3:W-:Y:S04]  /*e4a0*/  STSM.16.M88.4 [R74], R88 ;  /* 0x000000584a007844 */ /* 0x0007e80000000200 */
[----:B------:R3:W-:Y:S01]  /*e4b0*/  STSM.16.M88.4 [R32], R96 ;  /* 0x0000006020007844 */ /* 0x0007e20000000200 */
[----:B-1----:R-:W-:Y:S02]  /*e4c0*/  IMAD.U32 R4, RZ, RZ, UR8 ;  /* 0x00000008ff047e24 */ /* 0x002fe4000f8e00ff */
[----:B------:R-:W-:Y:S01]  /*e4d0*/  IMAD.U32 R5, RZ, RZ, UR9 ;  /* 0x00000009ff057e24 */ /* 0x000fe2000f8e00ff */
[----:B------:R3:W-:Y:S01]  /*e4e0*/  STSM.16.M88.4 [R34], R104 ;  /* 0x0000006822007844 */ /* 0x0007e20000000200 */
[----:B0-----:R-:W-:Y:S01]  /*e4f0*/  ISETP.NE.AND P1, PT, R39, 0x1, PT ;  /* 0x000000012700780c */ /* 0x001fe20003f25270 */
[----:B------:R-:W-:-:S02]  /*e500*/  ULDC.64 UR8, c[0x0][0xc08] ;  /* 0x0003020000087ab9 */ /* 0x000fc40000000a00 */
[----:B------:R3:W-:Y:S01]  /*e510*/  STSM.16.M88.4 [R20], R112 ;  /* 0x0000007014007844 */ /* 0x0007e20000000200 */
[----:B------:R-:W-:Y:S09]  /*e520*/  BAR.SYNC.DEFER_BLOCKING 0x1, 0x100 ;  /* 0x0044000000007b1d */ /* 0x000ff20000010000 */
[----:B------:R-:W0:Y:S08]  /*e530*/  @P1 LDC R6, c[0x0][0xbec] ;  /* 0x0002fb00ff061b82 */ /* 0x000e300000000800 */
[----:B--2---:R-:W1:Y:S01]  /*e540*/  @P1 LDC R8, c[0x0][0xbf0] ;  /* 0x0002fc00ff081b82 */ /* 0x004e620000000800 */
[----:B------:R-:W2:Y:S01]  /*e550*/  @P0 LDG.E R0, desc[UR12][R4.64] ;  /* 0x0000000c04000981 */ /* 0x000ea2000c1e1900 */
[----:B------:R-:W-:Y:S01]  /*e560*/  UISETP.NE.U32.AND UP1, UPT, UR8, URZ, UPT ;  /* 0x0000003f0800728c */ /* 0x000fe2000bf25070 */
[----:B------:R-:W-:-:S03]  /*e570*/  ULDC UR10, c[0x0][0xa88] ;  /* 0x0002a200000a7ab9 */ /* 0x000fc60000000800 */
[----:B------:R-:W-:-:S06]  /*e580*/  UISETP.NE.AND.EX UP1, UPT, UR9, URZ, UPT, UP1 ;  /* 0x0000003f0900728c */ /* 0x000fcc000bf25310 */
[----:B------:R-:W-:-:S05]  /*e590*/  PLOP3.LUT P2, PT, PT, PT, UP1, 0x80, 0x0 ;  /* 0x000000000000781c */ /* 0x000fca0003f4f018 */
[----:B------:R-:W-:Y:S02]  /*e5a0*/  @UP1 ULDC.64 UR8, c[0x0][0xc08] ;  /* 0x0003020000081ab9 */ /* 0x000fe40000000a00 */
[----:B------:R-:W-:-:S03]  /*e5b0*/  @UP1 UIMAD.WIDE UR8, UR4, 0x4, UR8 ;  /* 0x00000004040818a5 */ /* 0x000fc6000f8e0208 */
[----:B------:R-:W-:-:S03]  /*e5c0*/  UMOV UR4, URZ ;  /* 0x0000003f00047c82 */ /* 0x000fc60008000000 */
[----:B------:R-:W-:Y:S02]  /*e5d0*/  IMAD.U32 R10, RZ, RZ, UR8 ;  /* 0x00000008ff0a7e24 */ /* 0x000fe4000f8e00ff */
[----:B------:R-:W-:Y:S01]  /*e5e0*/  IMAD.U32 R11, RZ, RZ, UR9 ;  /* 0x00000009ff0b7e24 */ /* 0x000fe2000f8e00ff */
[----:B--2---:R-:W-:Y:S01]  /*e5f0*/  @P0 R2UR UR4, R0 ;  /* 0x00000000000402ca */ /* 0x004fe200000e0000 */
[----:B------:R-:W-:-:S06]  /*e600*/  IMAD.U32 R0, RZ, RZ, UR10 ;  /* 0x0000000aff007e24 */ /* 0x000fcc000f8e00ff */
[----:B------:R3:W5:Y:S01]  /*e610*/  @P2 LDG.E R0, desc[UR12][R10.64] ;  /* 0x0000000c0a002981 */ /* 0x000762000c1e1900 */
[----:B01----:R-:W-:Y:S07]  /*e620*/  @P2 BRA `(.L_x_4887) ;  /* 0x0000000000142947 */ /* 0x003fee0003800000 */
[----:B------:R-:W-:Y:S05]  /*e630*/  @!P0 BRA `(.L_x_4887) ;  /* 0x0000000000108947 */ /* 0x000fea0003800000 */
[----:B------:R-:W-:Y:S02]  /*e640*/  ULDC.64 UR8, c[0x0][0x208] ;  /* 0x0000820000087ab9 */ /* 0x000fe40000000a00 */
[----:B------:R-:W2:Y:S04]  /*e650*/  LDG.E R7, desc[UR8][R4.64] ;  /* 0x0000000804077981 */ /* 0x000ea8000c1e1900 */
[----:B-----5:R-:W2:Y:S02]  /*e660*/  LDG.E R0, desc[UR8][R4.64+0x4] ;  /* 0x0000040804007981 */ /* 0x020ea4000c1e1900 */
[----:B--2---:R-:W-:-:S07]  /*e670*/  IMAD.IADD R0, R0, 0x1, -R7 ;  /* 0x0000000100007824 */ /* 0x004fce00078e0a07 */
.L_x_4887:
[----:B------:R-:W-:Y:S01]  /*e680*/  R2UR UR19, R194 ;  /* 0x00000000c21372ca */ /* 0x000fe200000e0000 */
[----:B------:R-:W-:Y:S01]  /*e690*/  USHF.R.S32.HI UR9, URZ, 0x1f, UR4 ;  /* 0x0000001f3f097899 */ /* 0x000fe20008011404 */
[----:B------:R-:W-:Y:S01]  /*e6a0*/  R2UR UR13, R196 ;  /* 0x00000000c40d72ca */ /* 0x000fe200000e0000 */
[----:B------:R-:W-:Y:S01]  /*e6b0*/  ULDC.64 UR14, c[0x0][0xb90] ;  /* 0x0002e400000e7ab9 */ /* 0x000fe20000000a00 */
[----:B------:R-:W-:Y:S01]  /*e6c0*/  UMOV UR8, UR4 ;  /* 0x0000000400087c82 */ /* 0x000fe20008000000 */
[----:B------:R-:W-:Y:S01]  /*e6d0*/  VIADD R7, R19, UR39 ;  /* 0x0000002713077c36 */ /* 0x000fe20008000000 */
[----:B------:R-:W-:Y:S01]  /*e6e0*/  ULDC.64 UR20, c[0x0][0x208] ;  /* 0x0000820000147ab9 */ /* 0x000fe20000000a00 */
[----:B------:R-:W-:Y:S02]  /*e6f0*/  VIADD R26, R200, UR39 ;  /* 0x00000027c81a7c36 */ /* 0x000fe40008000000 */
        /* <DEDUP_REMOVED lines=8> */
[----:B-----5:R-:W-:Y:S01]  /*e780*/  IMAD R65, R0, R39, RZ ;  /* 0x0000002700417224 */ /* 0x020fe200078e02ff */
        /* <DEDUP_REMOVED lines=20> */
[----:B---3--:R-:W-:Y:S02]  /*e8d0*/  LOP3.LUT R32, R33, 0x380, RZ, 0xc0, !PT ;  /* 0x0000038021207812 */ /* 0x008fe400078ec0ff */
[----:B------:R-:W-:Y:S01]  /*e8e0*/  IADD3.X R5, R5, UR11, R8, P0, !PT ;  /* 0x0000000b05057c10 */ /* 0x000fe200087fe408 */
[----:B------:R-:W-:Y:S01]  /*e8f0*/  ULDC.64 UR10, c[0x0][0xb88] ;  /* 0x0002e200000a7ab9 */ /* 0x000fe20000000a00 */
[----:B------:R-:W-:Y:S01]  /*e900*/  LOP3.LUT R12, R12, R13, RZ, 0x3c, !PT ;  /* 0x0000000d0c0c7212 */ /* 0x000fe200078e3cff */
[----:B------:R-:W-:Y:S01]  /*e910*/  IMAD R6, R6, UR10, RZ ;  /* 0x0000000a06067c24 */ /* 0x000fe2000f8e02ff */
[----:B------:R-:W-:Y:S01]  /*e920*/  SHF.R.U64 R32, R32, 0x3, RZ ;  /* 0x0000000320207819 */ /* 0x000fe200000012ff */
[----:B------:R-:W-:Y:S01]  /*e930*/  IMAD.WIDE.U32 R4, R7, UR10, R4 ;  /* 0x0000000a07047c25 */ /* 0x000fe2000f8e0004 */
[----:B------:R-:W-:-:S02]  /*e940*/  IADD3 R9, P6, R16, 0x2000, RZ ;  /* 0x0000200010097810 */ /* 0x000fc40007fde0ff */
[----:B------:R-:W-:Y:S01]  /*e950*/  IADD3 R49, P4, R16, 0x4000, RZ ;  /* 0x0000400010317810 */ /* 0x000fe20007f9e0ff */
[----:B------:R-:W-:Y:S01]  /*e960*/  IMAD R11, R7, UR11, R6 ;  /* 0x0000000b070b7c24 */ /* 0x000fe2000f8e0206 */
[----:B------:R-:W-:Y:S01]  /*e970*/  ULDC.64 UR10, c[0x0][0xb50] ;  /* 0x0002d400000a7ab9 */ /* 0x000fe20000000a00 */
[----:B------:R-:W-:Y:S01]  /*e980*/  IMAD.X R13, RZ, RZ, R17, P2 ;  /* 0x000000ffff0d7224 */ /* 0x000fe200010e0611 */
[----:B------:R-:W-:Y:S01]  /*e990*/  LEA R10, P0, R4, UR10, 0x2 ;  /* 0x0000000a040a7c11 */ /* 0x000fe2000f8010ff */
[----:B------:R-:W-:Y:S01]  /*e9a0*/  IMAD.IADD R5, R5, 0x1, R11 ;  /* 0x0000000105057824 */ /* 0x000fe200078e020b */
[----:B------:R-:W-:Y:S01]  /*e9b0*/  IADD3 R25, P2, R16, 0x7000, RZ ;  /* 0x0000700010197810 */ /* 0x000fe20007f5e0ff */
[----:B------:R-:W-:Y:S01]  /*e9c0*/  VIADD R6, R26, 0x8 ;  /* 0x000000081a067836 */ /* 0x000fe20000000000 */
[----:B------:R-:W-:Y:S01]  /*e9d0*/  LOP3.LUT R32, R32, R33, RZ, 0x3c, !PT ;  /* 0x0000002120207212 */ /* 0x000fe200078e3cff */
[----:B------:R-:W-:Y:S01]  /*e9e0*/  SHFL.IDX PT, R20, R10, RZ, 0x1c1f ;  /* 0x001c1fff0a147589 */ /* 0x000fe200000e0000 */
[----:B------:R-:W-:Y:S01]  /*e9f0*/  LEA.HI.X R14, R4, UR11, R5, 0x2, P0 ;  /* 0x0000000b040e7c11 */ /* 0x000fe200080f1405 */
[----:B------:R-:W-:Y:S01]  /*ea00*/  IMAD.X R33, RZ, RZ, R17, P3 ;  /* 0x000000ffff217224 */ /* 0x000fe200018e0611 */
[----:B------:R-:W-:Y:S01]  /*ea10*/  IADD3 R45, P0, R16, 0x5000, RZ ;  /* 0x00005000102d7810 */ /* 0x000fe20007f1e0ff */
[----:B------:R-:W-:Y:S01]  /*ea20*/  SHFL.IDX PT, R36, R10, 0x1, 0x1c1f ;  /* 0x003c1f000a247f89 */ /* 0x000fe200000e0000 */
[----:B------:R-:W-:-:S02]  /*ea30*/  LOP3.LUT R24, R25, 0x380, RZ, 0xc0, !PT ;  /* 0x0000038019187812 */ /* 0x000fc400078ec0ff */
[----:B------:R-:W-:Y:S01]  /*ea40*/  LOP3.LUT R44, R45, 0x380, RZ, 0xc0, !PT ;  /* 0x000003802d2c7812 */ /* 0x000fe200078ec0ff */
[----:B------:R-:W0:Y:S01]  /*ea50*/  SHFL.IDX PT, R21, R14, RZ, 0x1c1f ;  /* 0x001c1fff0e157589 */ /* 0x000e2200000e0000 */
[----:B------:R-:W-:Y:S02]  /*ea60*/  SHF.R.U64 R24, R24, 0x3, RZ ;  /* 0x0000000318187819 */ /* 0x000fe400000012ff */
[----:B------:R-:W-:Y:S01]  /*ea70*/  SHF.R.U64 R44, R44, 0x3, RZ ;  /* 0x000000032c2c7819 */ /* 0x000fe200000012ff */
[----:B------:R-:W1:Y:S01]  /*ea80*/  SHFL.IDX PT, R37, R14, 0x1, 0x1c1f ;  /* 0x003c1f000e257f89 */ /* 0x000e6200000e0000 */
[----:B------:R-:W-:Y:S01]  /*ea90*/  LOP3.LUT R24, R24, R25, RZ, 0x3c, !PT ;  /* 0x0000001918187212 */ /* 0x000fe200078e3cff */
[--C-:B------:R-:W-:Y:S01]  /*eaa0*/  IMAD.X R25, RZ, RZ, R17.reuse, P2 ;  /* 0x000000ffff197224 */ /* 0x100fe200010e0611 */
[----:B------:R-:W-:Y:S01]  /*eab0*/  LOP3.LUT R44, R44, R45, RZ, 0x3c, !PT ;  /* 0x0000002d2c2c7212 */ /* 0x000fe200078e3cff */
[----:B------:R-:W-:Y:S01]  /*eac0*/  IMAD.X R45, RZ, RZ, R17, P0 ;  /* 0x000000ffff2d7224 */ /* 0x000fe200000e0611 */
[----:B------:R-:W-:-:S02]  /*ead0*/  LOP3.LUT P0, RZ, R198, 0x3, RZ, 0xc0, !PT ;  /* 0x00000003c6ff7812 */ /* 0x000fc4000780c0ff */
[----:B------:R-:W-:Y:S02]  /*eae0*/  IADD3 R5, P5, R16, 0x3000, RZ ;  /* 0x0000300010057810 */ /* 0x000fe40007fbe0ff */
[-C--:B------:R-:W-:Y:S02]  /*eaf0*/  ISETP.GE.OR P2, PT, R26, R65.reuse, P0 ;  /* 0x000000411a00720c */ /* 0x080fe40000746670 */
[----:B------:R-:W-:Y:S02]  /*eb00*/  ISETP.GE.OR P0, PT, R6, R65, P0 ;  /* 0x000000410600720c */ /* 0x000fe40000706670 */
[----:B------:R-:W-:Y:S02]  /*eb10*/  IADD3 R7, P3, R16, 0xb000, RZ ;  /* 0x0000b00010077810 */ /* 0x000fe40007f7e0ff */
[----:B------:R-:W-:Y:S02]  /*eb20*/  LOP3.LUT R8, R9, 0x380, RZ, 0xc0, !PT ;  /* 0x0000038009087812 */ /* 0x000fe400078ec0ff */
[----:B------:R-:W-:-:S02]  /*eb30*/  LOP3.LUT R4, R5, 0x380, RZ, 0xc0, !PT ;  /* 0x0000038005047812 */ /* 0x000fc400078ec0ff */
[----:B------:R-:W-:Y:S01]  /*eb40*/  LOP3.LUT R48, R49, 0x380, RZ, 0xc0, !PT ;  /* 0x0000038031307812 */ /* 0x000fe200078ec0ff */
[----:B------:R-:W-:Y:S01]  /*eb50*/  UIMAD UR10, UR9, UR12, URZ ;  /* 0x0000000c090a72a4 */ /* 0x000fe2000f8e023f */
[----:B------:R-:W-:Y:S01]  /*eb60*/  LOP3.LUT R0, R7, 0x380, RZ, 0xc0, !PT ;  /* 0x0000038007007812 */ /* 0x000fe200078ec0ff */
[----:B0-----:R0:W-:Y:S01]  /*eb70*/  @!P2 ST.E desc[UR20][R20.64], R2 ;  /* 0x000000021400a985 */ /* 0x0011e2000c101914 */
[----:B------:R-:W-:Y:S01]  /*eb80*/  SHF.R.U64 R8, R8, 0x3, RZ ;  /* 0x0000000308087819 */ /* 0x000fe200000012ff */
[--C-:B------:R-:W-:Y:S01]  /*eb90*/  IMAD.X R41, RZ, RZ, R17.reuse, P3 ;  /* 0x000000ffff297224 */ /* 0x100fe200018e0611 */
[----:B------:R-:W-:Y:S01]  /*eba0*/  SHF.R.U64 R4, R4, 0x3, RZ ;  /* 0x0000000304047819 */ /* 0x000fe200000012ff */
[----:B-1----:R1:W-:Y:S01]  /*ebb0*/  @!P0 ST.E desc[UR20][R36.64], R3 ;  /* 0x0000000324008985 */ /* 0x0023e2000c101914 */
[----:B------:R-:W-:Y:S02]  /*ebc0*/  SHF.R.U64 R48, R48, 0x3, RZ ;  /* 0x0000000330307819 */ /* 0x000fe400000012ff */
[----:B------:R-:W-:Y:S01]  /*ebd0*/  SHF.R.U64 R0, R0, 0x3, RZ ;  /* 0x0000000300007819 */ /* 0x000fe200000012ff */
[----:B------:R-:W-:Y:S01]  /*ebe0*/  UIMAD.WIDE.U32 UR8, UR4, UR12, URZ ;  /* 0x0000000c040872a5 */ /* 0x000fe2000f8e003f */
[----:B------:R-:W-:Y:S01]  /*ebf0*/  LOP3.LUT R8, R8, R9, RZ, 0x3c, !PT ;  /* 0x0000000908087212 */ /* 0x000fe200078e3cff */
[--C-:B------:R-:W-:Y:S01]  /*ec00*/  IMAD.X R9, RZ, RZ, R17.reuse, P6 ;  /* 0x000000ffff097224 */ /* 0x100fe200030e0611 */
[----:B------:R-:W-:Y:S01]  /*ec10*/  LOP3.LUT R4, R4, R5, RZ, 0x3c, !PT ;  /* 0x0000000504047212 */ /* 0x000fe200078e3cff */
[----:B0-----:R-:W0:Y:S01]  /*ec20*/  @P1 LDC R21, c[0x0][0xbf0] ;  /* 0x0002fc00ff151b82 */ /* 0x001e220000000800 */
[----:B------:R-:W-:Y:S01]  /*ec30*/  LOP3.LUT R48, R48, R49, RZ, 0x3c, !PT ;  /* 0x0000003130307212 */ /* 0x000fe200078e3cff */
[--C-:B------:R-:W-:Y:S01]  /*ec40*/  IMAD.X R5, RZ, RZ, R17.reuse, P5 ;  /* 0x000000ffff057224 */ /* 0x100fe200028e0611 */
[----:B------:R-:W-:Y:S01]  /*ec50*/  UIMAD UR10, UR4, UR13, UR10 ;  /* 0x0000000d040a72a4 */ /* 0x000fe2000f8e020a */
[----:B------:R-:W-:Y:S01]  /*ec60*/  IMAD.X R49, RZ, RZ, R17, P4 ;  /* 0x000000ffff317224 */ /* 0x000fe200020e0611 */
[C---:B------:R-:W-:Y:S01]  /*ec70*/  IADD3 R61, P6, R16.reuse, 0x8000, RZ ;  /* 0x00008000103d7810 */ /* 0x040fe20007fde0ff */
[----:B------:R-:W-:Y:S01]  /*ec80*/  ULDC.64 UR12, c[0x0][0xae8] ;  /* 0x0002ba00000c7ab9 */ /* 0x000fe20000000a00 */
[C---:B------:R-:W-:Y:S01]  /*ec90*/  IADD3 R57, P5, R16.reuse, 0x9000, RZ ;  /* 0x0000900010397810 */ /* 0x040fe20007fbe0ff */
[----:B-1----:R-:W1:Y:S01]  /*eca0*/  @P1 LDC R3, c[0x0][0xbec] ;  /* 0x0002fb00ff031b82 */ /* 0x002e620000000800 */
[C---:B------:R-:W-:Y:S01]  /*ecb0*/  IADD3 R53, P4, R16.reuse, 0xa000, RZ ;  /* 0x0000a00010357810 */ /* 0x040fe20007f9e0ff */
[----:B------:R-:W5:Y:S01]  /*ecc0*/  LD.E.128 R12, desc[UR20][R12.64] ;  /* 0x000000140c0c7980 */ /* 0x000f62000c101d00 */
[----:B------:R-:W-:-:S02]  /*ecd0*/  LOP3.LUT R11, R16, 0x380, RZ, 0xc0, !PT ;  /* 0x00000380100b7812 */ /* 0x000fc400078ec0ff */
[----:B------:R-:W-:Y:S01]  /*ece0*/  LOP3.LUT R40, R0, R7, RZ, 0x3c, !PT ;  /* 0x0000000700287212 */ /* 0x000fe200078e3cff */
[----:B------:R-:W-:Y:S01]  /*ecf0*/  IMAD R0, R193, 0x20, R195 ;  /* 0x00000020c1007824 */ /* 0x000fe200078e02c3 */
[----:B------:R-:W-:Y:S01]  /*ed00*/  UIADD3 UR9, UR9, UR10, URZ ;  /* 0x0000000a09097290 */ /* 0x000fe2000fffe03f */
[----:B------:R-:W-:Y:S01]  /*ed10*/  LOP3.LUT R60, R61, 0x380, RZ, 0xc0, !PT ;  /* 0x000003803d3c7812 */ /* 0x000fe200078ec0ff */
[----:B------:R-:W-:Y:S01]  /*ed20*/  UIMAD UR4, UR16, UR12, URZ ;  /* 0x0000000c100472a4 */ /* 0x000fe2000f8e023f */
[----:B------:R-:W-:Y:S01]  /*ed30*/  LOP3.LUT R56, R57, 0x380, RZ, 0xc0, !PT ;  /* 0x0000038039387812 */ /* 0x000fe200078ec0ff */
[----:B------:R-:W5:Y:S01]  /*ed40*/  LD.E.128 R48, desc[UR20][R48.64] ;  /* 0x0000001430307980 */ /* 0x000f62000c101d00 */
[----:B------:R-:W-:Y:S02]  /*ed50*/  LOP3.LUT R52, R53, 0x380, RZ, 0xc0, !PT ;  /* 0x0000038035347812 */ /* 0x000fe400078ec0ff */
[----:B------:R-:W-:Y:S01]  /*ed60*/  SHF.R.U64 R11, R11, 0x3, RZ ;  /* 0x000000030b0b7819 */ /* 0x000fe200000012ff */
[----:B------:R-:W-:Y:S01]  /*ed70*/  VIADD R20, R0, UR39 ;  /* 0x0000002700147c36 */ /* 0x000fe20008000000 */
[----:B------:R-:W-:Y:S01]  /*ed80*/  UIMAD UR4, UR19, UR13, UR4 ;  /* 0x0000000d130472a4 */ /* 0x000fe2000f8e0204 */
[----:B------:R-:W-:Y:S01]  /*ed90*/  SHF.R.U64 R60, R60, 0x3, RZ ;  /* 0x000000033c3c7819 */ /* 0x000fe200000012ff */
[----:B------:R-:W-:Y:S01]  /*eda0*/  UIMAD.WIDE.U32 UR8, UR19, UR12, UR8 ;  /* 0x0000000c130872a5 */ /* 0x000fe2000f8e0008 */
[----:B------:R-:W-:Y:S01]  /*edb0*/  SHF.R.U64 R56, R56, 0x3, RZ ;  /* 0x0000000338387819 */ /* 0x000fe200000012ff */
[----:B------:R-:W-:Y:S01]  /*edc0*/  ULDC.64 UR10, c[0x0][0xaf0] ;  /* 0x0002bc00000a7ab9 */ /* 0x000fe20000000a00 */
[----:B------:R-:W-:Y:S01]  /*edd0*/  SHF.R.U64 R52, R52, 0x3, RZ ;  /* 0x0000000334347819 */ /* 0x000fe200000012ff */
[----:B------:R-:W5:Y:S01]  /*ede0*/  LD.E.128 R4, desc[UR20][R4.64] ;  /* 0x0000001404047980 */ /* 0x000f62000c101d00 */
[----:B------:R-:W-:Y:S01]  /*edf0*/  LOP3.LUT R16, R11, R16, RZ, 0x3c, !PT ;  /* 0x000000100b107212 */ /* 0x000fe200078e3cff */
[----:B-1----:R-:W-:Y:S01]  /*ee00*/  @P1 IMAD.HI.U32 R0, R20, R3, RZ ;  /* 0x0000000314001227 */ /* 0x002fe200078e00ff */
[----:B------:R-:W-:Y:S01]  /*ee10*/  UIADD3 UR9, UR9, UR4, URZ ;  /* 0x0000000409097290 */ /* 0x000fe2000fffe03f */
[----:B------:R-:W-:Y:S01]  /*ee20*/  LOP3.LUT R60, R60, R61, RZ, 0x3c, !PT ;  /* 0x0000003d3c3c7212 */ /* 0x000fe200078e3cff */
[----:B------:R-:W-:Y:S01]  /*ee30*/  UIMAD UR4, UR18, UR10, URZ ;  /* 0x0000000a120472a4 */ /* 0x000fe2000f8e023f */
[----:B------:R-:W-:Y:S01]  /*ee40*/  LOP3.LUT R56, R56, R57, RZ, 0x3c, !PT ;  /* 0x0000003938387212 */ /* 0x000fe200078e3cff */
[--C-:B------:R-:W-:Y:S01]  /*ee50*/  IMAD.X R61, RZ, RZ, R17.reuse, P6 ;  /* 0x000000ffff3d7224 */ /* 0x100fe200030e0611 */
[----:B------:R-:W-:Y:S01]  /*ee60*/  LOP3.LUT R52, R52, R53, RZ, 0x3c, !PT ;  /* 0x0000003534347212 */ /* 0x000fe200078e3cff */
[--C-:B------:R-:W-:Y:S01]  /*ee70*/  IMAD.X R57, RZ, RZ, R17.reuse, P5 ;  /* 0x000000ffff397224 */ /* 0x100fe200028e0611 */
[----:B------:R1:W5:Y:S01]  /*ee80*/  LD.E.128 R28, desc[UR20][R16.64] ;  /* 0x00000014101c7980 */ /* 0x000362000c101d00 */
[----:B------:R-:W-:Y:S01]  /*ee90*/  IMAD.X R53, RZ, RZ, R17, P4 ;  /* 0x000000ffff357224 */ /* 0x000fe200020e0611 */
[----:B------:R-:W-:-:S02]  /*eea0*/  UIMAD UR4, UR17, UR11, UR4 ;  /* 0x0000000b110472a4 */ /* 0x000fc4000f8e0204 */
[----:B------:R-:W-:Y:S01]  /*eeb0*/  UIMAD.WIDE.U32 UR8, UR17, UR10, UR8 ;  /* 0x0000000a110872a5 */ /* 0x000fe2000f8e0008 */
[----:B------:R-:W5:Y:S02]  /*eec0*/  LD.E.128 R8, desc[UR20][R8.64] ;  /* 0x0000001408087980 */ /* 0x000f64000c101d00 */
[----:B------:R-:W-:Y:S02]  /*eed0*/  ULDC.64 UR10, c[0x0][0xae0] ;  /* 0x0002b800000a7ab9 */ /* 0x000fe40000000a00 */
[----:B------:R-:W5:Y:S01]  /*eee0*/  LD.E.128 R44, desc[UR20][R44.64] ;  /* 0x000000142c2c7980 */ /* 0x000f62000c101d00 */
[----:B-1----:R-:W-:Y:S01]  /*eef0*/  IMAD.MOV.U32 R17, RZ, RZ, R20 ;  /* 0x000000ffff117224 */ /* 0x002fe200078e0014 */
        /* <DEDUP_REMOVED lines=40> */
[----:B0-----:R0:W1:Y:S01]  /*f180*/  SHFL.IDX PT, R21, R36, RZ, 0x181f ;  /* 0x00181fff24157589 */ /* 0x00106200000e0000 */
[----:B------:R-:W-:Y:S01]  /*f190*/  ISETP.GE.AND P0, PT, R0, R65, PT ;  /* 0x000000410000720c */ /* 0x000fe20003f06270 */
[----:B------:R-:W-:Y:S01]  /*f1a0*/  BSSY B1, `(.L_x_4888) ;  /* 0x0000012000017945 */ /* 0x000fe20003800000 */
[----:B------:R0:W-:Y:S01]  /*f1b0*/  SYNCS.ARRIVE.TRANS64.RED.A1T0 RZ, [R38+URZ], RZ ;  /* 0x000000ff26ff79a7 */ /* 0x0001e2000810043f */
[----:B------:R0:W2:Y:S02]  /*f1c0*/  SHFL.IDX PT, R0, R37, RZ, 0x181f ;  /* 0x00181fff25007589 */ /* 0x0000a400000e0000 */
[----:B------:R-:W-:Y:S08]  /*f1d0*/  @P2 BRA `(.L_x_4889) ;  /* 0x0000000000382947 */ /* 0x000ff00003800000 */
[----:B------:R-:W-:Y:S01]  /*f1e0*/  ULDC UR4, c[0x0][0xac8] ;  /* 0x0002b20000047ab9 */ /* 0x000fe20000000800 */
[----:B------:R-:W-:Y:S01]  /*f1f0*/  ULDC.64 UR8, c[0x0][0x208] ;  /* 0x0000820000087ab9 */ /* 0x000fe20000000a00 */
[----:B------:R-:W-:Y:S02]  /*f200*/  ISETP.GE.AND P4, PT, R22, UR4, PT ;  /* 0x0000000416007c0c */ /* 0x000fe4000bf86270 */
[----:B------:R-:W-:Y:S02]  /*f210*/  ISETP.GE.AND P3, PT, R23, UR4, PT ;  /* 0x0000000417007c0c */ /* 0x000fe4000bf66270 */
[----:B------:R-:W-:-:S09]  /*f220*/  ISETP.GE.AND P2, PT, R192, UR4, PT ;  /* 0x00000004c0007c0c */ /* 0x000fd2000bf46270 */
[CC--:B-1----:R-:W-:Y:S02]  /*f230*/  @!P4 LEA R2, P6, R22.reuse, R21.reuse, 0x1 ;  /* 0x000000151602c211 */ /* 0x0c2fe400078c08ff */
[CC--:B------:R-:W-:Y:S02]  /*f240*/  @!P3 LEA R16, P5, R23.reuse, R21.reuse, 0x1 ;  /* 0x000000151710b211 */ /* 0x0c0fe400078a08ff */
[-C--:B--2---:R-:W-:Y:S02]  /*f250*/  @!P4 LEA.HI.X R3, R22, R0.reuse, R205, 0x1, P6 ;  /* 0x000000001603c211 */ /* 0x084fe400030f0ccd */
[C---:B------:R-:W-:Y:S02]  /*f260*/  @!P2 LEA R20, P6, R192.reuse, R21, 0x1 ;  /* 0x00000015c014a211 */ /* 0x040fe400078c08ff */
[-C--:B------:R-:W-:Y:S01]  /*f270*/  @!P3 LEA.HI.X R17, R23, R0.reuse, R204, 0x1, P5 ;  /* 0x000000001711b211 */ /* 0x080fe200028f0ccc */
[----:B-----5:R3:W-:Y:S01]  /*f280*/  @!P4 ST.E.128 desc[UR8][R2.64], R28 ;  /* 0x0000001c0200c985 */ /* 0x0207e2000c101d08 */
[----:B------:R-:W-:-:S03]  /*f290*/  @!P2 LEA.HI.X R21, R192, R0, R203, 0x1, P6 ;  /* 0x00000000c015a211 */ /* 0x000fc600030f0ccb */
[----:B------:R3:W-:Y:S04]  /*f2a0*/  @!P3 ST.E.128 desc[UR8][R16.64], R48 ;  /* 0x000000301000b985 */ /* 0x0007e8000c101d08 */
[----:B------:R3:W-:Y:S02]  /*f2b0*/  @!P2 ST.E.128 desc[UR8][R20.64], R60 ;  /* 0x0000003c1400a985 */ /* 0x0007e4000c101d08 */
.L_x_4889:
[----:B------:R-:W-:Y:S05]  /*f2c0*/  BSYNC B1 ;  /* 0x0000000000017941 */ /* 0x000fea0003800000 */
.L_x_4888:
        /* <DEDUP_REMOVED lines=18> */
.L_x_4891:
[----:B------:R-:W-:Y:S05]  /*f3f0*/  BSYNC B1 ;  /* 0x0000000000017941 */ /* 0x000fea0003800000 */
.L_x_4890:
        /* <DEDUP_REMOVED lines=18> */
.L_x_4893:
[----:B------:R-:W-:Y:S05]  /*f520*/  BSYNC B1 ;  /* 0x0000000000017941 */ /* 0x000fea0003800000 */
.L_x_4892:
[----:B0-----:R-:W-:Y:S01]  /*f530*/  VIADD R0, R64, 0x60 ;  /* 0x0000006040007836 */ /* 0x001fe20000000000 */
[----:B--2-4-:R-:W0:Y:S04]  /*f540*/  SHFL.IDX PT, R37, R37, 0x3, 0x181f ;  /* 0x00781f0025257f89 */ /* 0x014e2800000e0000 */
[----:B------:R-:W-:Y:S01]  /*f550*/  ISETP.GE.AND P0, PT, R0, R65, PT ;  /* 0x000000410000720c */ /* 0x000fe20003f06270 */
[----:B------:R2:W4:-:S12]  /*f560*/  SHFL.IDX PT, R11, R36, 0x3, 0x181f ;  /* 0x00781f00240b7f89 */ /* 0x00051800000e0000 */
[----:B--2---:R-:W-:Y:S05]  /*f570*/  @P0 BRA `(.L_x_4894) ;  /* 0x0000000c00940947 */ /* 0x004fea0003800000 */
[----:B------:R-:W-:Y:S01]  /*f580*/  ULDC UR4, c[0x0][0xac8] ;  /* 0x0002b20000047ab9 */ /* 0x000fe20000000800 */
[----:B------:R-:W-:Y:S01]  /*f590*/  ULDC.64 UR8, c[0x0][0x208] ;  /* 0x0000820000087ab9 */ /* 0x000fe20000000a00 */
[----:B------:R-:W-:Y:S02]  /*f5a0*/  ISETP.GE.AND P2, PT, R22, UR4, PT ;  /* 0x0000000416007c0c */ /* 0x000fe4000bf46270 */
[----:B------:R-:W-:-:S11]  /*f5b0*/  ISETP.GE.AND P3, PT, R23, UR4, PT ;  /* 0x0000000417007c0c */ /* 0x000fd6000bf66270 */
[CC--:B----4-:R-:W-:Y:S02]  /*f5c0*/  @!P2 LEA R2, P0, R22.reuse, R11.reuse, 0x1 ;  /* 0x0000000b1602a211 */ /* 0x0d0fe400078008ff */
[C---:B------:R-:W-:Y:S02]  /*f5d0*/  @!P3 LEA R8, P1, R23.reuse, R11, 0x1 ;  /* 0x0000000b1708b211 */ /* 0x040fe400078208ff */
[-C--:B0-----:R-:W-:Y:S02]  /*f5e0*/  @!P2 LEA.HI.X R3, R22, R37.reuse, R205, 0x1, P0 ;  /* 0x000000251603a211 */ /* 0x081fe400000f0ccd */
[----:B------:R-:W-:Y:S02]  /*f5f0*/  ISETP.GE.AND P0, PT, R192, UR4, PT ;  /* 0x00000004c0007c0c */ /* 0x000fe4000bf06270 */
[----:B------:R-:W-:Y:S01]  /*f600*/  @!P3 LEA.HI.X R9, R23, R37, R204, 0x1, P1 ;  /* 0x000000251709b211 */ /* 0x000fe200008f0ccc */
[----:B------:R2:W-:Y:S04]  /*f610*/  @!P2 ST.E.128 desc[UR8][R2.64], R4 ;  /* 0x000000040200a985 */ /* 0x0005e8000c101d08 */
[----:B------:R2:W-:Y:S06]  /*f620*/  @!P3 ST.E.128 desc[UR8][R8.64], R24 ;  /* 0x000000180800b985 */ /* 0x0005ec000c101d08 */
[----:B------:R-:W-:Y:S05]  /*f630*/  @P0 BRA `(.L_x_4894) ;  /* 0x0000000c00640947 */ /* 0x000fea0003800000 */
[----:B--2---:R-:W-:Y:S01]  /*f640*/  LEA R2, P0, R192, R11, 0x1 ;  /* 0x0000000bc0027211 */ /* 0x004fe200078008ff */
[----:B------:R-:W-:-:S03]  /*f650*/  ULDC.64 UR8, c[0x0][0x208] ;  /* 0x0000820000087ab9 */ /* 0x000fc60000000a00 */
[----:B------:R-:W-:-:S05]  /*f660*/  LEA.HI.X R3, R192, R37, R203, 0x1, P0 ;  /* 0x00000025c0037211 */ /* 0x000fca00000f0ccb */
[----:B------:R0:W-:Y:S01]  /*f670*/  ST.E.128 desc[UR8][R2.64], R40 ;  /* 0x0000002802007985 */ /* 0x0001e2000c101d08 */
[----:B------:R-:W-:Y:S05]  /*f680*/  BRA `(.L_x_4894) ;  /* 0x0000000c00507947 */ /* 0x000fea0003800000 */
.L_x_4886:
        /* <DEDUP_REMOVED lines=36> */
.L_x_4895:
        /* <DEDUP_REMOVED lines=50> */
.L_x_4897:
[----:B------:R-:W-:Y:S05]  /*fbf0*/  BSYNC B1 ;  /* 0x0000000000017941 */ /* 0x000fea0003800000 */
.L_x_4896:
        /* <DEDUP_REMOVED lines=63> */
[----:B------:R3:W-:Y:S01]  /*fff0*/  @!P4 ST.E.128 desc[UR8][R8.64], RZ ;  /* 0x000000ff0800c985 */ /* 0x0007e2000c101d08 */
[----:B------:R-:W-:-:S03]  /*10000*/  @!P2 LEA.HI.X R3, R192, R0, R203, 0x1, P6 ;  /* 0x00000000c003a211 */ /* 0x000fc600030f0ccb */
[----:B------:R3:W-:Y:S04]  /*10010*/  @!P3 ST.E.128 desc[UR8][R12.64], RZ ;  /* 0x000000ff0c00b985 */ /* 0x0007e8000c101d08 */
[----:B------:R3:W-:Y:S02]  /*10020*/  @!P2 ST.E.128 desc[UR8][R2.64], RZ ;  /* 0x000000ff0200a985 */ /* 0x0007e4000c101d08 */
.L_x_4899:
[----:B------:R-:W-:Y:S05]  /*10030*/  BSYNC B1 ;  /* 0x0000000000017941 */ /* 0x000fea0003800000 */
.L_x_4898:
        /* <DEDUP_REMOVED lines=18> */
.L_x_4901:
[----:B------:R-:W-:Y:S05]  /*10160*/  BSYNC B1 ;  /* 0x0000000000017941 */ /* 0x000fea0003800000 */
.L_x_4900:
        /* <DEDUP_REMOVED lines=18> */
.L_x_4903:
[----:B------:R-:W-:Y:S05]  /*10290*/  BSYNC B1 ;  /* 0x0000000000017941 */ /* 0x000fea0003800000 */
.L_x_4902:
        /* <DEDUP_REMOVED lines=19> */
.L_x_4894:
[----:B------:R-:W-:Y:S05]  /*103d0*/  BSYNC B0 ;  /* 0x0000000000007941 */ /* 0x000fea0003800000 */
.L_x_4885:
[----:B------:R-:W-:Y:S02]  /*103e0*/  ULDC UR4, c[0x0][0xc3c] ;  /* 0x00030f0000047ab9 */ /* 0x000fe40000000800 */
[----:B------:R-:W-:-:S06]  /*103f0*/  UISETP.GE.AND UP0, UPT, UR6, UR4, UPT ;  /* 0x000000040600728c */ /* 0x000fcc000bf06270 */
[----:B------:R-:W-:-:S13]  /*10400*/  PLOP3.LUT P0, PT, PT, PT, UP0, 0x80, 0x0 ;  /* 0x000000000000781c */ /* 0x000fda0003f0f008 */
[----:B------:R-:W-:Y:S05]  /*10410*/  @!P0 BRA `(.L_x_4904) ;  /* 0xffffff08008c8947 */ /* 0x000fea000383ffff */
[----:B------:R-:W-:Y:S05]  /*10420*/  EXIT ;  /* 0x000000000000794d */ /* 0x000fea0003800000 */
.L_x_4803:
        /* <DEDUP_REMOVED lines=18> */
.L_x_4905:
        /* <DEDUP_REMOVED lines=43> */
.L_x_4911:
        /* <DEDUP_REMOVED lines=13> */
.L_x_4910:
[----:B------:R-:W-:Y:S05]  /*108d0*/  BSYNC B0 ;  /* 0x0000000000007941 */ /* 0x000fea0003800000 */
.L_x_4909:
        /* <DEDUP_REMOVED lines=21> */
.L_x_4907:
        /* <DEDUP_REMOVED lines=21> */
.L_x_4912:
        /* <DEDUP_REMOVED lines=57> */
.L_x_4908:
[----:B------:R-:W-:Y:S02]  /*10f10*/  IMAD.MOV.U32 R17, RZ, RZ, RZ ;  /* 0x000000ffff117224 */ /* 0x000fe400078e00ff */
[----:B------:R-:W-:Y:S02]  /*10f20*/  IMAD.U32 R16, RZ, RZ, UR6 ;  /* 0x00000006ff107e24 */ /* 0x000fe4000f8e00ff */
[----:B------:R-:W-:-:S07]  /*10f30*/  IMAD.MOV.U32 R18, RZ, RZ, RZ ;  /* 0x000000ffff127224 */ /* 0x000fce00078e00ff */
.L_x_4913:
[----:B------:R-:W-:-:S13]  /*10f40*/  ISETP.NE.AND P0, PT, R0, RZ, PT ;  /* 0x000000ff0000720c */ /* 0x000fda0003f05270 */
[----:B------:R-:W1:Y:S01]  /*10f50*/  @!P0 S2R R3, SR_CgaCtaId ;  /* 0x0000000000038919 */ /* 0x000e620000008800 */
[----:B------:R-:W-:-:S04]  /*10f60*/  @!P0 MOV R0, 0x400 ;  /* 0x0000040000008802 */ /* 0x000fc80000000f00 */
[----:B-1----:R-:W-:-:S05]  /*10f70*/  @!P0 LEA R0, R3, R0, 0x18 ;  /* 0x0000000003008211 */ /* 0x002fca00078ec0ff */
[----:B------:R1:W-:Y:S01]  /*10f80*/  @!P0 STS.128 [R0+0x308d0], R16 ;  /* 0x0308d01000008388 */ /* 0x0003e20000000c00 */
[----:B------:R-:W-:Y:S06]  /*10f90*/  BAR.ARV 0x5, 0x180 ;  /* 0x0146000000007b1d */ /* 0x000fec0000002000 */
.L_x_4906:
        /* <DEDUP_REMOVED lines=28> */
[----:B------:R-:W-:Y:S04]  /*11160*/  STL [R1+0x1c], R3 ;  /* 0x00001c0301007387 */ /* 0x000fe80000100800 */
[----:B------:R-:W-:Y:S04]  /*11170*/  STL [R1+0x38], RZ ;  /* 0x000038ff01007387 */ /* 0x000fe80000100800 */
[----:B------:R0:W-:Y:S04]  /*11180*/  STL [R1+0x10], R2 ;  /* 0x0000100201007387 */ /* 0x0001e80000100800 */
[----:B------:R1:W-:Y:S01]  /*11190*/  STL [R1+0x4], RZ ;  /* 0x000004ff01007387 */ /* 0x0003e20000100800 */
[----:B0-----:R-:W-:-:S02]  /*111a0*/  LOP3.LUT R2, R0, 0x40, RZ, 0xfc, !PT ;  /* 0x0000004000027812 */ /* 0x001fc400078efcff */
[----:B-1----:R-:W-:-:S07]  /*111b0*/  LOP3.LUT R0, R0, 0x80, RZ, 0xfc, !PT ;  /* 0x0000008000007812 */ /* 0x002fce00078efcff */
.L_x_5028:
[----:B------:R-:W-:Y:S05]  /*111c0*/  YIELD ;  /* 0x0000000000007946 */ /* 0x000fea0003800000 */
[----:B------:R-:W-:Y:S01]  /*111d0*/  ULDC.64 UR4, c[0x0][0xa28] ;  /* 0x00028a0000047ab9 */ /* 0x000fe20000000a00 */
[----:B---3--:R-:W-:Y:S01]  /*111e0*/  IMAD.MOV.U32 R0, RZ, RZ, RZ ;  /* 0x000000ffff007224 */ /* 0x008fe200078e00ff */
[----:B------:R-:W-:Y:S01]  /*111f0*/  ISETP.NE.U32.AND P0, PT, RZ, UR4, PT ;  /* 0x00000004ff007c0c */ /* 0x000fe2000bf05070 */
[----:B0-----:R-:W0:Y:S01]  /*11200*/  LDC.64 R4, c[0x0][0xa00] ;  /* 0x00028000ff047b82 */ /* 0x001e220000000a00 */
[----:B------:R-:W-:Y:S01]  /*11210*/  ULDC.64 UR8, c[0x0][0x208] ;  /* 0x0000820000087ab9 */ /* 0x000fe20000000a00 */
[----:B-1----:R-:W-:-:S02]  /*11220*/  CS2R R8, SRZ ;  /* 0x0000000000087805 */ /* 0x002fc4000001ff00 */
[----:B------:R-:W-:Y:S01]  /*11230*/  ISETP.NE.AND.EX P0, PT, RZ, UR5, PT, P0 ;  /* 0x00000005ff007c0c */ /* 0x000fe2000bf05300 */
[----:B------:R-:W-:Y:S01]  /*11240*/  ULDC.64 UR4, c[0x0][0xa18] ;  /* 0x0002860000047ab9 */ /* 0x000fe20000000a00 */
[----:B------:R-:W-:-:S11]  /*11250*/  ULDC.64 UR6, c[0x0][0xa08] ;  /* 0x0002820000067ab9 */ /* 0x000fd60000000a00 */
[----:B------:R-:W1:Y:S02]  /*11260*/  @P0 LDC.64 R2, c[0x0][0xa28] ;  /* 0x00028a00ff020b82 */ /* 0x000e640000000a00 */
[----:B-1----:R-:W-:-:S05]  /*11270*/  @P0 IMAD.WIDE R2, R19, 0x4, R2 ;  /* 0x0000000413020825 */ /* 0x002fca00078e0202 */
[----:B------:R1:W5:Y:S01]  /*11280*/  @P0 LDG.E R0, desc[UR8][R2.64] ;  /* 0x0000000802000981 */ /* 0x000362000c1e1900 */
[----:B------:R-:W-:Y:S01]  /*11290*/  ISETP.NE.U32.AND P0, PT, RZ, UR4, PT ;  /* 0x00000004ff007c0c */ /* 0x000fe2000bf05070 */
[----:B0-----:R-:W-:Y:S01]  /*112a0*/  IMAD.WIDE R4, R19, 0x4, R4 ;  /* 0x0000000413047825 */ /* 0x001fe200078e0204 */
[----:B------:R-:W-:Y:S02]  /*112b0*/  ISETP.NE.U32.AND P1, PT, RZ, UR6, PT ;  /* 0x00000006ff007c0c */ /* 0x000fe4000bf25070 */
[----:B------:R-:W-:Y:S01]  /*112c0*/  ISETP.NE.AND.EX P2, PT, RZ, UR5, PT, P0 ;  /* 0x00000005ff007c0c */ /* 0x000fe2000bf45300 */
[----:B------:R-:W-:Y:S01]  /*112d0*/  ULDC.64 UR4, c[0x0][0xa00] ;  /* 0x0002800000047ab9 */ /* 0x000fe20000000a00 */
[----:B------:R-:W-:Y:S02]  /*112e0*/  ISETP.NE.AND.EX P1, PT, RZ, UR7, PT, P1 ;  /* 0x00000007ff007c0c */ /* 0x000fe4000bf25310 */
[----:B------:R-:W-:Y:S01]  /*112f0*/  ISETP.NE.U32.AND P0, PT, RZ, UR4, PT ;  /* 0x00000004ff007c0c */ /* 0x000fe2000bf05070 */
[----:B-1----:R-:W0:Y:S03]  /*11300*/  LDC.64 R2, c[0x0][0xa08] ;  /* 0x00028200ff027b82 */ /* 0x002e260000000a00 */
[----:B------:R-:W-:-:S05]  /*11310*/  ISETP.NE.AND.EX P0, PT, RZ, UR5, PT, P0 ;  /* 0x00000005ff007c0c */ /* 0x000fca000bf05300 */
[----:B--2---:R-:W1:Y:S08]  /*11320*/  @P2 LDC.64 R6, c[0x0][0xa18] ;  /* 0x00028600ff062b82 */ /* 0x004e700000000a00 */
[----:B------:R-:W2:Y:S01]  /*11330*/  @P0 LDG.E R9, desc[UR8][R4.64] ;  /* 0x0000000804090981 */ /* 0x000ea2000c1e1900 */
[----:B------:R-:W-:Y:S01]  /*11340*/  ULDC UR4, c[0x0][0x288] ;  /* 0x0000a20000047ab9 */ /* 0x000fe20000000800 */
[----:B0-----:R-:W-:-:S05]  /*11350*/  IMAD.WIDE R2, R19, 0x4, R2 ;  /* 0x0000000413027825 */ /* 0x001fca00078e0202 */
[----:B------:R-:W5:Y:S01]  /*11360*/  @P1 LDG.E R8, desc[UR8][R2.64] ;  /* 0x0000000802081981 */ /* 0x000f62000c1e1900 */
[----:B-1----:R-:W-:-:S03]  /*11370*/  @P2 IMAD.WIDE R6, R19, 0x4, R6 ;  /* 0x0000000413062825 */ /* 0x002fc600078e0206 */
        /* <DEDUP_REMOVED lines=14> */
[----:B------:R-:W-:Y:S02]  /*11460*/  ULDC.64 UR4, c[0x0][0x208] ;  /* 0x0000820000047ab9 */ /* 0x000fe40000000a00 */
[----:B------:R-:W0:Y:S04]  /*11470*/  LDG.E R7, desc[UR4][R4.64] ;  /* 0x0000000404077981 */ /* 0x000e28000c1e1900 */
[----:B------:R-:W0:Y:S02]  /*11480*/  LDG.E R4, desc[UR4][R4.64+0x4] ;  /* 0x0000040404047981 */ /* 0x000e24000c1e1900 */
[----:B0-----:R-:W-:-:S05]  /*11490*/  IMAD.IADD R9, R4, 0x1, -R7 ;  /* 0x0000000104097824 */ /* 0x001fca00078e0a07 */
[----:B------:R1:W-:Y:S02]  /*114a0*/  STL [R1+0x30], R9 ;  /* 0x0000300901007387 */ /* 0x0003e40000100800 */
.L_x_4915:
[----:B-----5:R-:W-:Y:S01]  /*114b0*/  IMAD.IADD R4, R8, 0x1, R0 ;  /* 0x0000000108047824 */ /* 0x020fe200078e0200 */
[----:B------:R-:W-:Y:S02]  /*114c0*/  ULDC.64 UR4, c[0x0][0xa20] ;  /* 0x0002880000047ab9 */ /* 0x000fe40000000a00 */
[----:B------:R-:W-:Y:S02]  /*114d0*/  ISETP.NE.U32.AND P0, PT, RZ, UR4, PT ;  /* 0x00000004ff007c0c */ /* 0x000fe4000bf05070 */
[----:B------:R2:W-:Y:S02]  /*114e0*/  STL [R1+0x14], R4 ;  /* 0x0000140401007387 */ /* 0x0005e40000100800 */
[----:B------:R-:W-:-:S13]  /*114f0*/  ISETP.NE.AND.EX P0, PT, RZ, UR5, PT, P0 ;  /* 0x00000005ff007c0c */ /* 0x000fda000bf05300 */
[----:B--2---:R-:W-:Y:S05]  /*11500*/  @!P0 BRA `(.L_x_4916) ;  /* 0x0000000000148947 */ /* 0x004fea0003800000 */
[----:B------:R-:W2:Y:S01]  /*11510*/  LDC.64 R2, c[0x0][0xa20] ;  /* 0x00028800ff027b82 */ /* 0x000ea20000000a00 */
[----:B------:R-:W-:Y:S01]  /*11520*/  ULDC.64 UR4, c[0x0][0x208] ;  /* 0x0000820000047ab9 */ /* 0x000fe20000000a00 */
[----:B--2---:R-:W-:-:S05]  /*11530*/  IMAD.WIDE R2, R19, 0x4, R2 ;  /* 0x0000000413027825 */ /* 0x004fca00078e0202 */
[----:B------:R2:W5:Y:S01]  /*11540*/  LDG.E R6, desc[UR4][R2.64] ;  /* 0x0000000402067981 */ /* 0x000562000c1e1900 */
[----:B------:R-:W-:Y:S05]  /*11550*/  BRA `(.L_x_4917) ;  /* 0x0000000000147947 */ /* 0x000fea0003800000 */
.L_x_4916:
[----:B------:R-:W-:Y:S05]  /*11560*/  @!P1 BRA `(.L_x_4917) ;  /* 0x0000000000109947 */ /* 0x000fea0003800000 */
[----:B------:R-:W-:Y:S02]  /*11570*/  ULDC.64 UR4, c[0x0][0x208] ;  /* 0x0000820000047ab9 */ /* 0x000fe40000000a00 */
[----:B------:R-:W2:Y:S04]  /*11580*/  LDG.E R6, desc[UR4][R2.64] ;  /* 0x0000000402067981 */ /* 0x000ea8000c1e1900 */
[----:B------:R-:W2:Y:S02]  /*11590*/  LDG.E R2, desc[UR4][R2.64+0x4] ;  /* 0x0000040402027981 */ /* 0x000ea4000c1e1900 */
[----:B--2---:R-:W-:-:S07]  /*115a0*/  IMAD.IADD R6, R2, 0x1, -R6 ;  /* 0x0000000102067824 */ /* 0x004fce00078e0a06 */
.L_x_4917:
[----:B--2---:R-:W2:Y:S01]  /*115b0*/  LDC R2, c[0x0][0x448] ;  /* 0x00011200ff027b82 */ /* 0x004ea20000000800 */
[----:B------:R-:W-:Y:S02]  /*115c0*/  IMAD.SHL.U32 R8, R17, 0x80, RZ ;  /* 0x0000008011087824 */ /* 0x000fe400078e00ff */
[----:B-----5:R-:W-:Y:S02]  /*115d0*/  IMAD.IADD R0, R6, 0x1, -R0 ;  /* 0x0000000106007824 */ /* 0x020fe400078e0a00 */
[----:B------:R-:W-:Y:S01]  /*115e0*/  VIADD R4, R8, 0x7f ;  /* 0x0000007f08047836 */ /* 0x000fe20000000000 */
[----:B------:R3:W-:Y:S03]  /*115f0*/  STL [R1+0x2c], R8 ;  /* 0x00002c0801007387 */ /* 0x0007e60000100800 */
[----:B------:R-:W-:Y:S01]  /*11600*/  IMAD.MOV.U32 R6, RZ, RZ, R4 ;  /* 0x000000ffff067224 */ /* 0x000fe200078e0004 */
[----:B--2---:R-:W-:-:S13]  /*11610*/  ISETP.NE.AND P1, PT, R2, 0x1, PT ;  /* 0x000000010200780c */ /* 0x004fda0003f25270 */
[----:B------:R-:W2:Y:S08]  /*11620*/  @P1 LDC R3, c[0x0][0x44c] ;  /* 0x00011300ff031b82 */ /* 0x000eb00000000800 */
[----:B------:R-:W4:Y:S01]  /*11630*/  @P1 LDC R2, c[0x0][0x450] ;  /* 0x00011400ff021b82 */ /* 0x000f220000000800 */
[----:B--2---:R-:W-:-:S05]  /*11640*/  @P1 IMAD.HI.U32 R3, R4, R3, RZ ;  /* 0x0000000304031227 */ /* 0x004fca00078e00ff */
[----:B----4-:R-:W-:Y:S02]  /*11650*/  @P1 SHF.R.U32.HI R6, RZ, R2, R3 ;  /* 0x00000002ff061219 */ /* 0x010fe40000011603 */
[----:B------:R-:W-:-:S05]  /*11660*/  IADD3 R2, R0, 0x1, -R9 ;  /* 0x0000000100027810 */ /* 0x000fca0007ffe809 */
[----:B------:R-:W-:Y:S02]  /*11670*/  IMAD.IADD R6, R2, 0x1, R6 ;  /* 0x0000000102067824 */ /* 0x000fe400078e0206 */
[----:B------:R-:W2:Y:S02]  /*11680*/  LDC.64 R2, c[0x0][0x9e0] ;  /* 0x00027800ff027b82 */ /* 0x000ea40000000a00 */
[----:B--2---:R-:W-:Y:S01]  /*11690*/  ISETP.GE.AND P2, PT, R3, 0x1, PT ;  /* 0x000000010300780c */ /* 0x004fe20003f46270 */
[----:B------:R-:W-:-:S12]  /*116a0*/  IMAD.IADD R2, R6, 0x1, R2 ;  /* 0x0000000106027824 */ /* 0x000fd800078e0202 */
[----:B---3--:R-:W-:Y:S05]  /*116b0*/  @!P2 BRA `(.L_x_4918) ;  /* 0x000000000048a947 */ /* 0x008fea0003800000 */
[C---:B------:R-:W-:Y:S01]  /*116c0*/  ISETP.GT.AND P0, PT, R6.reuse, RZ, PT ;  /* 0x000000ff0600720c */ /* 0x040fe20003f04270 */
[----:B------:R-:W-:Y:S01]  /*116d0*/  BSSY B0, `(.L_x_4919) ;  /* 0x000000e000007945 */ /* 0x000fe20003800000 */
[----:B------:R-:W-:-:S11]  /*116e0*/  VIADD R7, R6, 0xffffffff ;  /* 0xffffffff06077836 */ /* 0x000fd60000000000 */
[----:B------:R-:W-:Y:S05]  /*116f0*/  @P0 BRA `(.L_x_4920) ;  /* 0x00000000001c0947 */ /* 0x000fea0003800000 */
[----:B------:R-:W-:Y:S01]  /*11700*/  ISETP.NE.AND P0, PT, R3, 0x1, PT ;  /* 0x000000010300780c */ /* 0x000fe20003f05270 */
[----:B------:R-:W-:-:S12]  /*11710*/  IMAD.MOV R6, RZ, RZ, -R6 ;  /* 0x000000ffff067224 */ /* 0x000fd800078e0a06 */
[----:B------:R-:W2:Y:S02]  /*11720*/  @P0 LDC.64 R4, c[0x0][0x9e8] ;  /* 0x00027a00ff040b82 */ /* 0x000ea40000000a00 */
[----:B--2---:R-:W-:-:S05]  /*11730*/  @P0 IMAD.HI.U32 R4, R6, R4, RZ ;  /* 0x0000000406040227 */ /* 0x004fca00078e00ff */
[----:B------:R-:W-:-:S04]  /*11740*/  @P0 SHF.R.U32.HI R6, RZ, R5, R4 ;  /* 0x00000005ff060219 */ /* 0x000fc80000011604 */
[----:B------:R-:W-:Y:S01]  /*11750*/  LOP3.LUT R7, RZ, R6, RZ, 0x33, !PT ;  /* 0x00000006ff077212 */ /* 0x000fe200078e33ff */
[----:B------:R-:W-:Y:S06]  /*11760*/  BRA `(.L_x_4921) ;  /* 0x0000000000107947 */ /* 0x000fec0003800000 */
.L_x_4920:
[----:B------:R-:W-:-:S13]  /*11770*/  ISETP.NE.AND P0, PT, R3, 0x1, PT ;  /* 0x000000010300780c */ /* 0x000fda0003f05270 */
[----:B------:R-:W2:Y:S02]  /*11780*/  @P0 LDC.64 R4, c[0x0][0x9e8] ;  /* 0x00027a00ff040b82 */ /* 0x000ea40000000a00 */
[----:B--2---:R-:W-:-:S05]  /*11790*/  @P0 IMAD.HI.U32 R4, R7, R4, RZ ;  /* 0x0000000407040227 */ /* 0x004fca00078e00ff */
[----:B------:R-:W-:-:S07]  /*117a0*/  @P0 SHF.R.U32.HI R7, RZ, R5, R4 ;  /* 0x00000005ff070219 */ /* 0x000fce0000011604 */
.L_x_4921:
[----:B------:R-:W-:Y:S05]  /*117b0*/  BSYNC B0 ;  /* 0x0000000000007941 */ /* 0x000fea0003800000 */
.L_x_4919:
[----:B------:R-:W-:-:S05]  /*117c0*/  IMAD R7, R7, R3, R3 ;  /* 0x0000000307077224 */ /* 0x000fca00078e0203 */
[----:B------:R-:W-:-:S07]  /*117d0*/  VIMNMX R2, R2, R7, PT ;  /* 0x0000000702027248 */ /* 0x000fce0003fe0100 */
.L_x_4918:
[----:B------:R-:W2:Y:S01]  /*117e0*/  @P1 LDC R6, c[0x0][0x44c] ;  /* 0x00011300ff061b82 */ /* 0x000ea20000000800 */
[----:B------:R-:W-:Y:S01]  /*117f0*/  IMAD.MOV.U32 R4, RZ, RZ, R8 ;  /* 0x000000ffff047224 */ /* 0x000fe200078e0008 */
[----:B------:R-:W-:-:S06]  /*11800*/  ULDC UR4, c[0x0][0x9dc] ;  /* 0x0002770000047ab9 */ /* 0x000fcc0000000800 */
[----:B------:R-:W3:Y:S01]  /*11810*/  @P1 LDC R5, c[0x0][0x450] ;  /* 0x00011400ff051b82 */ /* 0x000ee20000000800 */
[----:B--2---:R-:W-:-:S05]  /*11820*/  @P1 IMAD.HI.U32 R6, R8, R6, RZ ;  /* 0x0000000608061227 */ /* 0x004fca00078e00ff */
[----:B---3--:R-:W-:Y:S01]  /*11830*/  @P1 SHF.R.U32.HI R4, RZ, R5, R6 ;  /* 0x00000005ff041219 */ /* 0x008fe20000011606 */
[----:B------:R-:W-:Y:S02]  /*11840*/  VIADD R5, R2, 0x5f ;  /* 0x0000005f02057836 */ /* 0x000fe40000000000 */
[----:B------:R-:W-:Y:S01]  /*11850*/  VIADD R6, R0, 0x5f ;  /* 0x0000005f00067836 */ /* 0x000fe20000000000 */
[----:B------:R-:W-:Y:S01]  /*11860*/  IADD3 R2, R4, R0, -R9 ;  /* 0x0000000004027210 */ /* 0x000fe20007ffe809 */
[----:B------:R-:W-:-:S04]  /*11870*/  IMAD.HI R5, R5, 0x2aaaaaab, RZ ;  /* 0x2aaaaaab05057827 */ /* 0x000fc800078e02ff */
[----:B------:R-:W-:Y:S01]  /*11880*/  IMAD.HI R6, R6, 0x2aaaaaab, RZ ;  /* 0x2aaaaaab06067827 */ /* 0x000fe200078e02ff */
[----:B------:R-:W-:-:S04]  /*11890*/  SHF.R.U32.HI R0, RZ, 0x1f, R5 ;  /* 0x0000001fff007819 */ /* 0x000fc80000011605 */
[----:B------:R-:W-:Y:S02]  /*118a0*/  SHF.R.U32.HI R4, RZ, 0x1f, R6 ;  /* 0x0000001fff047819 */ /* 0x000fe40000011606 */
[----:B------:R-:W-:Y:S02]  /*118b0*/  LEA.HI.SX32 R0, R5, R0, 0x1c ;  /* 0x0000000005007211 */ /* 0x000fe400078fe2ff */
[----:B------:R-:W-:-:S04]  /*118c0*/  LEA.HI.SX32 R4, R6, R4, 0x1c ;  /* 0x0000000406047211 */ /* 0x000fc800078fe2ff */
[----:B------:R-:W-:Y:S01]  /*118d0*/  VIMNMX R7, R4, R0, PT ;  /* 0x0000000004077248 */ /* 0x000fe20003fe0100 */
[----:B------:R-:W-:-:S04]  /*118e0*/  VIADD R0, R2, -UR4 ;  /* 0x8000000402007c36 */ /* 0x000fc80008000000 */
        /* <DEDUP_REMOVED lines=12> */
.L_x_4924:
[----:B------:R-:W-:-:S13]  /*119b0*/  ISETP.NE.AND P0, PT, R3, 0x1, PT ;  /* 0x000000010300780c */ /* 0x000fda0003f05270 */
[----:B------:R-:W3:Y:S02]  /*119c0*/  @P0 LDC.64 R4, c[0x0][0x9e8] ;  /* 0x00027a00ff040b82 */ /* 0x000ee40000000a00 */
[----:B---3--:R-:W-:-:S05]  /*119d0*/  @P0 IMAD.HI.U32 R4, R2, R4, RZ ;  /* 0x0000000402040227 */ /* 0x008fca00078e00ff */
[----:B------:R-:W-:-:S07]  /*119e0*/  @P0 SHF.R.U32.HI R2, RZ, R5, R4 ;  /* 0x00000005ff020219 */ /* 0x000fce0000011604 */
.L_x_4925:
[----:B------:R-:W-:Y:S05]  /*119f0*/  BSYNC B0 ;  /* 0x0000000000007941 */ /* 0x000fea0003800000 */
.L_x_4923:
[----:B------:R-:W-:-:S05]  /*11a00*/  IMAD R2, R2, R3, RZ ;  /* 0x0000000302027224 */ /* 0x000fca00078e02ff */
[----:B------:R-:W-:-:S07]  /*11a10*/  VIMNMX R0, R0, R2, !PT ;  /* 0x0000000200007248 */ /* 0x000fce0007fe0100 */
.L_x_4922:
[----:B------:R-:W-:Y:S01]  /*11a20*/  IMAD.HI R0, R0, 0x2aaaaaab, RZ ;  /* 0x2aaaaaab00007827 */ /* 0x000fe200078e02ff */
[----:B------:R-:W-:Y:S04]  /*11a30*/  BSSY B7, `(.L_x_4926) ;  /* 0x000046f000077945 */ /* 0x000fe80003800000 */
[----:B------:R-:W-:-:S04]  /*11a40*/  SHF.R.U32.HI R2, RZ, 0x1f, R0 ;  /* 0x0000001fff027819 */ /* 0x000fc80000011600 */
[----:B------:R-:W-:-:S04]  /*11a50*/  LEA.HI.SX32 R2, R0, R2, 0x1c ;  /* 0x0000000200027211 */ /* 0x000fc800078fe2ff */
        /* <DEDUP_REMOVED lines=15> */
[----:B----4-:R-:W3:Y:S01]  /*11b50*/  @P0 ATOMG.E.ADD.STRONG.GPU PT, R3, desc[UR6][R2.64], R5 ;  /* 0x00000005020309a8 */ /* 0x010ee200081ee1c6 */
[----:B------:R-:W4:Y:S02]  /*11b60*/  S2R R4, SR_LTMASK ;  /* 0x0000000000047919 */ /* 0x000f240000003900 */
[----:B----4-:R-:W-:-:S04]  /*11b70*/  LOP3.LUT R4, R4, UR4, RZ, 0xc0, !PT ;  /* 0x0000000404047c12 */ /* 0x010fc8000f8ec0ff */
[----:B--2---:R-:W2:Y:S01]  /*11b80*/  POPC R7, R4 ;  /* 0x0000000400077309 */ /* 0x004ea20000000000 */
[----:B---3--:R-:W2:Y:S02]  /*11b90*/  SHFL.IDX PT, R0, R3, R0, 0x1f ;  /* 0x00001f0003007589 */ /* 0x008ea400000e0000 */
[----:B--2---:R-:W-:Y:S01]  /*11ba0*/  IADD3 R16, R0, UR38, R7 ;  /* 0x0000002600107c10 */ /* 0x004fe2000fffe007 */
[----:B------:R-:W-:Y:S06]  /*11bb0*/  BRA `(.L_x_4928) ;  /* 0x0000004400587947 */ /* 0x000fec0003800000 */
.L_x_4927:
        /* <DEDUP_REMOVED lines=17> */
[----:B------:R-:W-:Y:S02]  /*11cd0*/  IMAD.MOV.U32 R12, RZ, RZ, 0x1 ;  /* 0x00000001ff0c7424 */ /* 0x000fe400078e00ff */
[----:B------:R-:W-:-:S07]  /*11ce0*/  IMAD.MOV.U32 R13, RZ, RZ, RZ ;  /* 0x000000ffff0d7224 */ /* 0x000fce00078e00ff */
[----:B------:R-:W-:-:S07]  /*11cf0*/  LEPC R20, `(.L_x_4930) ;  /* 0x000000001014794e */ /* 0x000fce0000000000 */
[----:B01-3--:R-:W-:Y:S05]  /*11d00*/  CALL.ABS.NOINC R2 ;  /* 0x0000000002007343 */ /* 0x00bfea0003c00000 */
.L_x_4930:
[----:B------:R-:W-:Y:S05]  /*11d10*/  BSYNC B6 ;  /* 0x0000000000067941 */ /* 0x000fea0003800000 */
.L_x_4929:
        /* <DEDUP_REMOVED lines=16> */
[----:B------:R-:W-:Y:S02]  /*11e20*/  IMAD.MOV.U32 R12, RZ, RZ, 0x1 ;  /* 0x00000001ff0c7424 */ /* 0x000fe400078e00ff */
[----:B---3--:R-:W-:-:S07]  /*11e30*/  IMAD.MOV.U32 R13, RZ, RZ, RZ ;  /* 0x000000ffff0d7224 */ /* 0x008fce00078e00ff */
[----:B------:R-:W-:-:S07]  /*11e40*/  LEPC R20, `(.L_x_4933) ;  /* 0x000000001014794e */ /* 0x000fce0000000000 */
[----:B01--4-:R-:W-:Y:S05]  /*11e50*/  CALL.ABS.NOINC R2 ;  /* 0x0000000002007343 */ /* 0x013fea0003c00000 */
.L_x_4933:
        /* <DEDUP_REMOVED lines=15> */
.L_x_4932:
[----:B------:R-:W-:Y:S05]  /*11f50*/  BSYNC B6 ;  /* 0x0000000000067941 */ /* 0x000fea0003800000 */
.L_x_4931:
[----:B------:R-:W-:Y:S01]  /*11f60*/  ULDC.64 UR4, c[0x0][0x9f8] ;  /* 0x00027e0000047ab9 */ /* 0x000fe20000000a00 */
[----:B------:R-:W3:Y:S01]  /*11f70*/  LDL R17, [R1+0x28] ;  /* 0x0000280001117983 */ /* 0x000ee20000100800 */
[----:B------:R-:W-:Y:S01]  /*11f80*/  ISETP.NE.U32.AND P0, PT, RZ, UR4, PT ;  /* 0x00000004ff007c0c */ /* 0x000fe2000bf05070 */
[----:B--2---:R-:W-:Y:S01]  /*11f90*/  IMAD.MOV.U32 R7, RZ, RZ, R19 ;  /* 0x000000ffff077224 */ /* 0x004fe200078e0013 */
[----:B------:R-:W-:Y:S02]  /*11fa0*/  ULDC.64 UR6, c[0x0][0x208] ;  /* 0x0000820000067ab9 */ /* 0x000fe40000000a00 */
[----:B------:R-:W-:Y:S01]  /*11fb0*/  ISETP.NE.AND.EX P0, PT, RZ, UR5, PT, P0 ;  /* 0x00000005ff007c0c */ /* 0x000fe2000bf05300 */
[----:B------:R-:W-:-:S12]  /*11fc0*/  ULDC.64 UR4, c[0x0][0xa08] ;  /* 0x0002820000047ab9 */ /* 0x000fd80000000a00 */
[----:B------:R-:W2:Y:S02]  /*11fd0*/  @P0 LDC.64 R2, c[0x0][0x9f8] ;  /* 0x00027e00ff020b82 */ /* 0x000ea40000000a00 */
[----:B--2---:R-:W-:-:S05]  /*11fe0*/  @P0 IMAD.WIDE R2, R19, 0x4, R2 ;  /* 0x0000000413020825 */ /* 0x004fca00078e0202 */
[----:B------:R2:W4:Y:S02]  /*11ff0*/  @P0 LDG.E R7, desc[UR6][R2.64] ;  /* 0x0000000602070981 */ /* 0x000524000c1e1900 */
[----:B--2---:R-:W2:Y:S02]  /*12000*/  LDC.64 R2, c[0x0][0x418] ;  /* 0x00010600ff027b82 */ /* 0x004ea40000000a00 */
[----:B--2---:R-:W-:Y:S01]  /*12010*/  LOP3.LUT P0, RZ, R2, UR4, RZ, 0xfc, !PT ;  /* 0x0000000402ff7c12 */ /* 0x004fe2000f80fcff */
        /* <DEDUP_REMOVED lines=12> */
.L_x_5044:
        /* <DEDUP_REMOVED lines=11> */
.L_x_5047:
[----:B------:R-:W-:Y:S05]  /*12190*/  @!P6 BRA `(.L_x_4935) ;  /* 0x00000004003ce947 */ /* 0x000fea0003800000 */
[----:B------:R-:W-:-:S04]  /*121a0*/  ISETP.NE.U32.AND P0, PT, R2, RZ, PT ;  /* 0x000000ff0200720c */ /* 0x000fc80003f05070 */
[----:B------:R-:W-:-:S13]  /*121b0*/  ISETP.NE.AND.EX P0, PT, R3, RZ, PT, P0 ;  /* 0x000000ff0300720c */ /* 0x000fda0003f05300 */
[----:B------:R-:W-:Y:S05]  /*121c0*/  @!P0 BRA `(.L_x_4937) ;  /* 0x0000000000548947 */ /* 0x000fea0003800000 */
[----:B------:R-:W3:Y:S01]  /*121d0*/  LDC R6, c[0x0][0x43c] ;  /* 0x00010f00ff067b82 */ /* 0x000ee20000000800 */
[----:B01----:R-:W-:Y:S01]  /*121e0*/  IMAD.MOV.U32 R9, RZ, RZ, R0 ;  /* 0x000000ffff097224 */ /* 0x003fe200078e0000 */
[----:B------:R-:W-:Y:S01]  /*121f0*/  ULDC.64 UR4, c[0x0][0x428] ;  /* 0x00010a0000047ab9 */ /* 0x000fe20000000a00 */
[----:B------:R-:W-:Y:S02]  /*12200*/  ULDC.64 UR6, c[0x0][0x208] ;  /* 0x0000820000067ab9 */ /* 0x000fe40000000a00 */
[----:B----4-:R-:W-:Y:S01]  /*12210*/  IMAD.MOV.U32 R0, RZ, RZ, R9 ;  /* 0x000000ffff007224 */ /* 0x010fe200078e0009 */
[----:B---3--:R-:W-:-:S13]  /*12220*/  ISETP.NE.AND P0, PT, R6, 0x1, PT ;  /* 0x000000010600780c */ /* 0x008fda0003f05270 */
[----:B------:R-:W0:Y:S02]  /*12230*/  @P0 LDC.64 R4, c[0x0][0x440] ;  /* 0x00011000ff040b82 */ /* 0x000e240000000a00 */
        /* <DEDUP_REMOVED lines=14> */
.L_x_4937:
[----:B--2---:R-:W2:Y:S04]  /*12320*/  LDL R7, [R1] ;  /* 0x0000000001077983 */ /* 0x004ea80000100800 */
[----:B----4-:R-:W2:Y:S04]  /*12330*/  LDL R0, [R1+0x4] ;  /* 0x0000040001007983 */ /* 0x010ea80000100800 */
[----:B---3--:R-:W3:Y:S01]  /*12340*/  LDL R2, [R1+0x10] ;  /* 0x0000100001027983 */ /* 0x008ee20000100800 */
[----:B--2---:R-:W-:Y:S01]  /*12350*/  IMAD R0, R0, 0x8, R7 ;  /* 0x0000000800007824 */ /* 0x004fe200078e0207 */
[----:B---3--:R-:W-:-:S04]  /*12360*/  SHF.L.U32 R2, R2, 0x1f, RZ ;  /* 0x0000001f02027819 */ /* 0x008fc800000006ff */
[----:B------:R-:W2:Y:S02]  /*12370*/  SYNCS.PHASECHK.TRANS64.TRYWAIT P0, [R0+URZ+0x30840], R2 ;  /* 0x03084002000075a7 */ /* 0x000ea4000800017f */
[----:B--2---:R-:W-:Y:S05]  /*12380*/  @!P0 BRA `(.L_x_4938) ;  /* 0x0000005000b48947 */ /* 0x004fea0003800000 */
.L_x_5048:
        /* <DEDUP_REMOVED lines=11> */
.L_x_4939:
[----:B------:R-:W3:Y:S04]  /*12440*/  LDL R6, [R1] ;  /* 0x0000000001067983 */ /* 0x000ee80000100800 */
[----:B------:R-:W3:Y:S04]  /*12450*/  LDL R5, [R1+0x4] ;  /* 0x0000040001057983 */ /* 0x000ee80000100800 */
[----:B------:R-:W4:Y:S04]  /*12460*/  LDL R4, [R1+0x8] ;  /* 0x0000080001047983 */ /* 0x000f280000100800 */
[----:B------:R-:W4:Y:S04]  /*12470*/  LDL R3, [R1+0x14] ;  /* 0x0000140001037983 */ /* 0x000f280000100800 */
[----:B--2---:R-:W2:Y:S01]  /*12480*/  LDL.LU R2, [R1+0x24] ;  /* 0x0000240001027983 */ /* 0x004ea20000300800 */
[----:B------:R-:W-:Y:S01]  /*12490*/  R2UR UR9, R0 ;  /* 0x00000000000972ca */ /* 0x000fe200000e0000 */
[----:B------:R-:W-:Y:S01]  /*124a0*/  UIADD3 UR4, UP0, UR36, 0x370, URZ ;  /* 0x0000037024047890 */ /* 0x000fe2000ff1e03f */
[----:B------:R-:W-:Y:S01]  /*124b0*/  R2UR UR12, R18 ;  /* 0x00000000120c72ca */ /* 0x000fe200000e0000 */
[----:B------:R-:W-:Y:S01]  /*124c0*/  UMOV UR10, URZ ;  /* 0x0000003f000a7c82 */ /* 0x000fe20008000000 */
[----:B-----5:R-:W-:Y:S01]  /*124d0*/  R2UR UR13, R17 ;  /* 0x00000000110d72ca */ /* 0x020fe200000e0000 */
[----:B------:R-:W-:Y:S01]  /*124e0*/  UMOV UR6, 0x0 ;  /* 0x0000000000067882 */ /* 0x000fe20000000000 */
[----:B------:R-:W-:Y:S01]  /*124f0*/  PLOP3.LUT P0, PT, PT, PT, PT, 0x80, 0x0 ;  /* 0x000000000000781c */ /* 0x000fe20003f0f070 */
[----:B------:R-:W-:Y:S01]  /*12500*/  UMOV UR7, 0x14f00000 ;  /* 0x14f0000000077882 */ /* 0x000fe20000000000 */
[----:B------:R-:W-:-:S05]  /*12510*/  UMOV UR16, 0x40 ;  /* 0x0000004000107882 */ /* 0x000fca0000000000 */
[----:B------:R-:W-:Y:S01]  /*12520*/  UIADD3 UR9, UR9, 0x30830, URZ ;  /* 0x0003083009097890 */ /* 0x000fe2000fffe03f */
[----:B---3--:R-:W-:Y:S01]  /*12530*/  IMAD R0, R5, 0x9000, R6 ;  /* 0x0000900005007824 */ /* 0x008fe200078e0206 */
[----:B----4-:R-:W-:-:S04]  /*12540*/  R2UR UR11, R4 ;  /* 0x00000000040b72ca */ /* 0x010fc800000e0000 */
[----:B------:R-:W-:Y:S02]  /*12550*/  R2UR UR8, R0 ;  /* 0x00000000000872ca */ /* 0x000fe400000e0000 */
[----:B------:R-:W-:Y:S02]  /*12560*/  R2UR UR5, R3 ;  /* 0x00000000030572ca */ /* 0x000fe400000e0000 */
[----:B--2---:R-:W-:-:S04]  /*12570*/  LOP3.LUT R2, R2, 0xfffffffe, RZ, 0xc0, !PT ;  /* 0xfffffffe02027812 */ /* 0x004fc800078ec0ff */
[----:B------:R-:W-:-:S05]  /*12580*/  @P0 LOP3.LUT R2, R2, 0x1, RZ, 0xfc, !PT ;  /* 0x0000000102020812 */ /* 0x000fca00078efcff */
[----:B------:R-:W-:Y:S02]  /*12590*/  UIADD3 UR14, UR8, 0x1e400, URZ ;  /* 0x0001e400080e7890 */ /* 0x000fe4000fffe03f */
[----:B------:R-:W-:Y:S01]  /*125a0*/  UIMAD UR11, UR11, 0x60, UR5 ;  /* 0x000000600b0b78a4 */ /* 0x000fe2000f8e0205 */
[----:B------:R3:W-:Y:S01]  /*125b0*/  STL [R1+0x24], R2 ;  /* 0x0000240201007387 */ /* 0x0007e20000100800 */
[----:B------:R-:W-:Y:S02]  /*125c0*/  UIADD3.X UR5, URZ, UR37, URZ, UP0, !UPT ;  /* 0x000000253f057290 */ /* 0x000fe400087fe43f */
[----:B------:R-:W-:Y:S02]  /*125d0*/  UIADD3 UR15, UR8, 0x21400, URZ ;  /* 0x00021400080f7890 */ /* 0x000fe4000fffe03f */
[----:B------:R-:W-:-:S03]  /*125e0*/  UIADD3 UR17, UR8, 0x24400, URZ ;  /* 0x0002440008117890 */ /* 0x000fc6000fffe03f */
[----:B------:R-:W-:Y:S01]  /*125f0*/  UMOV UR8, UR14 ;  /* 0x0000000e00087c82 */ /* 0x000fe20008000000 */
[----:B------:R-:W-:Y:S01]  /*12600*/  UMOV UR14, 0x80 ;  /* 0x00000080000e7882 */ /* 0x000fe20000000000 */
[----:B------:R2:W-:Y:S02]  /*12610*/  UTMALDG.4D [UR8], [UR4], desc[UR6] ;  /* 0x00000608040075b4 */ /* 0x0005e40008019000 */
[----:B--2---:R-:W-:Y:S01]  /*12620*/  UMOV UR8, UR15 ;  /* 0x0000000f00087c82 */ /* 0x004fe20008000000 */
[----:B------:R-:W-:Y:S02]  /*12630*/  UMOV UR10, UR16 ;  /* 0x00000010000a7c82 */ /* 0x000fe40008000000 */
[----:B------:R2:W-:Y:S02]  /*12640*/  UTMALDG.4D [UR8], [UR4], desc[UR6] ;  /* 0x00000608040075b4 */ /* 0x0005e40008019000 */
[----:B--2---:R-:W-:Y:S01]  /*12650*/  UMOV UR8, UR17 ;  /* 0x0000001100087c82 */ /* 0x004fe20008000000 */
[----:B------:R-:W-:-:S02]  /*12660*/  UMOV UR10, UR14 ;  /* 0x0000000e000a7c82 */ /* 0x000fc40008000000 */
[----:B------:R3:W-:Y:S02]  /*12670*/  UTMALDG.4D [UR8], [UR4], desc[UR6] ;  /* 0x00000608040075b4 */ /* 0x0007e40008019000 */
[----:B---3--:R-:W-:Y:S01]  /*12680*/  NOP ;  /* 0x0000000000007918 */ /* 0x008fe20000000000 */
.L_x_4935:
[----:B----4-:R-:W3:Y:S04]  /*12690*/  LDL R0, [R1] ;  /* 0x0000000001007983 */ /* 0x010ee80000100800 */
[----:B------:R-:W4:Y:S01]  /*126a0*/  LDL.LU R3, [R1+0x34] ;  /* 0x0000340001037983 */ /* 0x000f220000300800 */
[----:B------:R-:W-:Y:S05]  /*126b0*/  WARPSYNC.ALL ;  /* 0x0000000000007948 */ /* 0x000fea0003800000 */
[----:B------:R-:W-:Y:S01]  /*126c0*/  ULDC.64 UR4, c[0x0][0x298] ;  /* 0x0000a60000047ab9 */ /* 0x000fe20000000a00 */
[----:B------:R-:W-:Y:S01]  /*126d0*/  BSSY B6, `(.L_x_4940) ;  /* 0x000001c000067945 */ /* 0x000fe20003800000 */
[----:B------:R-:W-:Y:S01]  /*126e0*/  BAR.SYNC.DEFER_BLOCKING 0x8, 0x180 ;  /* 0x0206000000007b1d */ /* 0x000fe20000010000 */
[----:B---3--:R-:W-:Y:S01]  /*126f0*/  VIADD R0, R0, 0x12400 ;  /* 0x0001240000007836 */ /* 0x008fe20000000000 */
[----:B----4-:R-:W-:Y:S01]  /*12700*/  SHF.R.S32.HI R2, RZ, 0x1f, R3 ;  /* 0x0000001fff027819 */ /* 0x010fe20000011403 */
[----:B------:R-:W-:-:S03]  /*12710*/  IMAD.WIDE.U32 R4, R3, UR4, RZ ;  /* 0x0000000403047c25 */ /* 0x000fc6000f8e00ff */
[----:B------:R-:W-:Y:S01]  /*12720*/  LOP3.LUT P0, RZ, R0, 0x3ff, RZ, 0xc0, !PT ;  /* 0x000003ff00ff7812 */ /* 0x000fe2000780c0ff */
[----:B------:R-:W-:Y:S01]  /*12730*/  IMAD R2, R2, UR4, RZ ;  /* 0x0000000402027c24 */ /* 0x000fe2000f8e02ff */
[----:B------:R3:W-:Y:S03]  /*12740*/  STL.64 [R1+0x40], R4 ;  /* 0x0000400401007387 */ /* 0x0007e60000100a00 */
[----:B------:R-:W-:-:S04]  /*12750*/  IMAD R2, R3, UR5, R2 ;  /* 0x0000000503027c24 */ /* 0x000fc8000f8e0202 */
[----:B------:R-:W-:-:S05]  /*12760*/  IMAD.IADD R0, R5, 0x1, R2 ;  /* 0x0000000105007824 */ /* 0x000fca00078e0202 */
[----:B------:R3:W-:Y:S01]  /*12770*/  STL [R1+0x34], R0 ;  /* 0x0000340001007387 */ /* 0x0007e20000100800 */
[----:B------:R-:W-:Y:S05]  /*12780*/  @!P0 BRA `(.L_x_4941) ;  /* 0x0000000000408947 */ /* 0x000fea0003800000 */
[----:B------:R-:W-:Y:S01]  /*12790*/  MOV R2, 0x0 ;  /* 0x0000000000027802 */ /* 0x000fe20000000f00 */
[----:B------:R-:W-:Y:S01]  /*127a0*/  ULDC.64 UR6, c[0x4][0x1b8] ;  /* 0x01006e0000067ab9 */ /* 0x000fe20000000a00 */
[----:B------:R-:W-:Y:S01]  /*127b0*/  ULDC.64 UR8, c[0x4][0x1c0] ;  /* 0x0100700000087ab9 */ /* 0x000fe20000000a00 */
[----:B------:R-:W-:Y:S01]  /*127c0*/  ULDC.64 UR4, c[0x4][0xe8] ;  /* 0x01003a0000047ab9 */ /* 0x000fe20000000a00 */
[----:B---3--:R-:W-:Y:S02]  /*127d0*/  IMAD.U32 R4, RZ, RZ, UR6 ;  /* 0x00000006ff047e24 */ /* 0x008fe4000f8e00ff */
        /* <DEDUP_REMOVED lines=11> */
.L_x_4941:
[----:B------:R-:W-:Y:S05]  /*12890*/  BSYNC B6 ;  /* 0x0000000000067941 */ /* 0x000fea0003800000 */
.L_x_4940:
[----:B---3--:R-:W3:Y:S01]  /*128a0*/  LDL.LU R0, [R1+0x34] ;  /* 0x0000340001007983 */ /* 0x008ee20000300800 */
[----:B--2---:R-:W2:Y:S01]  /*128b0*/  LDC R7, c[0x0][0x448] ;  /* 0x00011200ff077b82 */ /* 0x004ea20000000800 */
[----:B------:R-:W-:Y:S01]  /*128c0*/  ULDC.64 UR4, c[0x0][0x2d8] ;  /* 0x0000b60000047ab9 */ /* 0x000fe20000000a00 */
[----:B------:R-:W-:Y:S01]  /*128d0*/  ULDC.64 UR6, c[0x0][0x280] ;  /* 0x0000a00000067ab9 */ /* 0x000fe20000000a00 */
[----:B------:R-:W3:Y:S04]  /*128e0*/  LDL.LU.64 R2, [R1+0x40] ;  /* 0x0000400001027983 */ /* 0x000ee80000300a00 */
[----:B01----:R-:W4:Y:S01]  /*128f0*/  LDL R9, [R1+0x2c] ;  /* 0x00002c0001097983 */ /* 0x003f220000100800 */
[----:B------:R-:W0:Y:S01]  /*12900*/  S2R R5, SR_TID.X ;  /* 0x0000000000057919 */ /* 0x000e220000002100 */
[----:B------:R-:W1:Y:S01]  /*12910*/  S2R R6, SR_TID.X ;  /* 0x0000000000067919 */ /* 0x000e620000002100 */
[----:B------:R-:W1:Y:S01]  /*12920*/  S2R R10, SR_TID.X ;  /* 0x00000000000a7919 */ /* 0x000e620000002100 */
[----:B0-----:R-:W-:-:S04]  /*12930*/  LOP3.LUT R5, R5, 0x7f, RZ, 0xc0, !PT ;  /* 0x0000007f05057812 */ /* 0x001fc800078ec0ff */
[----:B------:R-:W-:Y:S01]  /*12940*/  SHF.R.U32.HI R5, RZ, 0x3, R5 ;  /* 0x00000003ff057819 */ /* 0x000fe20000011605 */
[----:B-1----:R-:W-:-:S05]  /*12950*/  IMAD.SHL.U32 R8, R6, 0x10, RZ ;  /* 0x0000001006087824 */ /* 0x002fca00078e00ff */
[----:B------:R-:W-:Y:S01]  /*12960*/  LOP3.LUT R8, R5, 0x70, R8, 0xf8, !PT ;  /* 0x0000007005087812 */ /* 0x000fe200078ef808 */
[----:B------:R-:W-:-:S05]  /*12970*/  IMAD.SHL.U32 R10, R10, 0x8, RZ ;  /* 0x000000080a0a7824 */ /* 0x000fca00078e00ff */
[----:B------:R-:W-:-:S04]  /*12980*/  LOP3.LUT R10, R10, 0x38, RZ, 0xc0, !PT ;  /* 0x000000380a0a7812 */ /* 0x000fc800078ec0ff */
[C---:B------:R-:W-:Y:S02]  /*12990*/  LOP3.LUT R11, R10.reuse, 0x40, RZ, 0xfc, !PT ;  /* 0x000000400a0b7812 */ /* 0x040fe400078efcff */
[----:B------:R-:W-:Y:S01]  /*129a0*/  LOP3.LUT R10, R10, 0x80, RZ, 0xfc, !PT ;  /* 0x000000800a0a7812 */ /* 0x000fe200078efcff */
[----:B---3--:R-:W-:Y:S01]  /*129b0*/  IMAD.MOV.U32 R3, RZ, RZ, R0 ;  /* 0x000000ffff037224 */ /* 0x008fe200078e0000 */
        /* <DEDUP_REMOVED lines=12> */
[----:B--2---:R-:W-:Y:S01]  /*12a80*/  ISETP.NE.AND P0, PT, R7, 0x1, PT ;  /* 0x000000010700780c */ /* 0x004fe20003f05270 */
[----:B------:R-:W-:-:S12]  /*12a90*/  IMAD R4, R4, UR4, RZ ;  /* 0x0000000404047c24 */ /* 0x000fd8000f8e02ff */
[----:B------:R-:W0:Y:S08]  /*12aa0*/  @P0 LDC R5, c[0x0][0x44c] ;  /* 0x00011300ff050b82 */ /* 0x000e300000000800 */
[----:B------:R-:W1:Y:S01]  /*12ab0*/  @P0 LDC R6, c[0x0][0x450] ;  /* 0x00011400ff060b82 */ /* 0x000e620000000800 */
[----:B------:R-:W-:-:S04]  /*12ac0*/  IMAD.WIDE.U32 R2, R0, UR4, R2 ;  /* 0x0000000400027c25 */ /* 0x000fc8000f8e0002 */
[----:B------:R-:W-:Y:S01]  /*12ad0*/  IMAD R0, R0, UR5, R4 ;  /* 0x0000000500007c24 */ /* 0x000fe2000f8e0204 */
[----:B------:R-:W-:-:S03]  /*12ae0*/  ULDC.64 UR4, c[0x0][0x2d0] ;  /* 0x0000b40000047ab9 */ /* 0x000fc60000000a00 */
[----:B------:R-:W-:Y:S02]  /*12af0*/  IMAD.IADD R3, R3, 0x1, R0 ;  /* 0x0000000103037824 */ /* 0x000fe400078e0200 */
[----:B----4-:R-:W-:-:S04]  /*12b00*/  IMAD.IADD R0, R8, 0x1, R9 ;  /* 0x0000000108007824 */ /* 0x010fc800078e0209 */
        /* <DEDUP_REMOVED lines=15> */
[----:B------:R-:W-:Y:S02]  /*12c00*/  ISETP.GE.AND P0, PT, R10, UR4, PT ;  /* 0x000000040a007c0c */ /* 0x000fe4000bf06270 */
[----:B------:R0:W5:Y:S01]  /*12c10*/  LDL R10, [R1+0x1c] ;  /* 0x00001c00010a7983 */ /* 0x0001620000100800 */
[----:B------:R-:W1:Y:S01]  /*12c20*/  S2R R5, SR_TID.X ;  /* 0x0000000000057919 */ /* 0x000e620000002100 */
[----:B------:R-:W-:Y:S01]  /*12c30*/  IMAD R0, R0, UR5, R4 ;  /* 0x0000000500007c24 */ /* 0x000fe2000f8e0204 */
[----:B------:R-:W-:-:S03]  /*12c40*/  LEA R4, P3, R2, UR6, 0x1 ;  /* 0x0000000602047c11 */ /* 0x000fc6000f8608ff */
[----:B------:R-:W-:Y:S01]  /*12c50*/  IMAD.IADD R0, R3, 0x1, R0 ;  /* 0x0000000103007824 */ /* 0x000fe200078e0200 */
[----:B------:R-:W-:-:S04]  /*12c60*/  ISETP.GE.AND P1, PT, R11, UR4, PT ;  /* 0x000000040b007c0c */ /* 0x000fc8000bf26270 */
[----:B------:R-:W-:Y:S01]  /*12c70*/  LEA.HI.X R3, R2, UR7, R0, 0x1, P3 ;  /* 0x0000000702037c11 */ /* 0x000fe200098f0c00 */
[----:B-1----:R-:W-:-:S05]  /*12c80*/  IMAD.SHL.U32 R8, R5, 0x8, RZ ;  /* 0x0000000805087824 */ /* 0x002fca00078e00ff */
[----:B------:R-:W-:-:S04]  /*12c90*/  LOP3.LUT R8, R8, 0x38, RZ, 0xc0, !PT ;  /* 0x0000003808087812 */ /* 0x000fc800078ec0ff */
[----:B------:R-:W-:Y:S01]  /*12ca0*/  ISETP.GE.AND P2, PT, R8, UR4, PT ;  /* 0x0000000408007c0c */ /* 0x000fe2000bf46270 */
[----:B------:R-:W-:-:S03]  /*12cb0*/  UMOV UR4, 0xffffffff ;  /* 0xffffffff00047882 */ /* 0x000fc60000000000 */
[----:B0-----:R-:W-:Y:S09]  /*12cc0*/  BRA.DIV UR4, `(.L_x_4942) ;  /* 0x0000004a04787947 */ /* 0x001ff2000b800000 */
[----:B------:R-:W0:Y:S01]  /*12cd0*/  S2R R5, SR_TID.X ;  /* 0x0000000000057919 */ /* 0x000e220000002100 */
[----:B------:R-:W2:Y:S01]  /*12ce0*/  LDL.LU R8, [R1+0x2c] ;  /* 0x00002c0001087983 */ /* 0x000ea20000300800 */
[----:B0-----:R-:W-:-:S04]  /*12cf0*/  LOP3.LUT R5, R5, 0x7f, RZ, 0xc0, !PT ;  /* 0x0000007f05057812 */ /* 0x001fc800078ec0ff */
[----:B------:R-:W-:Y:S02]  /*12d00*/  SHF.R.U32.HI R6, RZ, 0x3, R5 ;  /* 0x00000003ff067819 */ /* 0x000fe40000011605 */
[----:B------:R-:W3:Y:S04]  /*12d10*/  LDL.LU R5, [R1+0x30] ;  /* 0x0000300001057983 */ /* 0x000ee80000300800 */
[----:B------:R-:W-:Y:S01]  /*12d20*/  SHFL.IDX PT, R9, R3, 0x1, 0x181f ;  /* 0x00381f0003097f89 */ /* 0x000fe200000e0000 */
[----:B------:R-:W-:Y:S01]  /*12d30*/  ULDC.64 UR4, c[0x0][0x208] ;  /* 0x0000820000047ab9 */ /* 0x000fe20000000a00 */
[----:B--2---:R-:W-:Y:S02]  /*12d40*/  IMAD.IADD R0, R6, 0x1, R8 ;  /* 0x0000000106007824 */ /* 0x004fe400078e0208 */
[----:B------:R-:W0:Y:S01]  /*12d50*/  S2R R6, SR_TID.X ;  /* 0x0000000000067919 */ /* 0x000e220000002100 */
[----:B---3--:R-:W-:-:S02]  /*12d60*/  IMAD R2, R5, R7, RZ ;  /* 0x0000000705027224 */ /* 0x008fc400078e02ff */
[----:B------:R-:W1:Y:S01]  /*12d70*/  SHFL.IDX PT, R7, R4, RZ, 0x181f ;  /* 0x00181fff04077589 */ /* 0x000e6200000e0000 */
[----:B0-----:R-:W-:-:S03]  /*12d80*/  IMAD.SHL.U32 R11, R6, 0x8, RZ ;  /* 0x00000008060b7824 */ /* 0x001fc600078e00ff */
[----:B------:R-:W0:Y:S01]  /*12d90*/  SHFL.IDX PT, R6, R3, RZ, 0x181f ;  /* 0x00181fff03067589 */ /* 0x000e2200000e0000 */
[C---:B------:R-:W-:Y:S01]  /*12da0*/  VIADD R5, R0.reuse, 0x10 ;  /* 0x0000001000057836 */ /* 0x040fe20000000000 */
[----:B------:R-:W-:-:S04]  /*12db0*/  ISETP.GE.AND P4, PT, R0, R2, PT ;  /* 0x000000020000720c */ /* 0x000fc80003f86270 */
[----:B------:R-:W-:Y:S02]  /*12dc0*/  ISETP.GE.AND P3, PT, R5, R2, PT ;  /* 0x000000020500720c */ /* 0x000fe40003f66270 */
[----:B------:R-:W2:Y:S01]  /*12dd0*/  SHFL.IDX PT, R5, R4, 0x1, 0x181f ;  /* 0x00381f0004057f89 */ /* 0x000ea200000e0000 */
[----:B------:R-:W-:-:S06]  /*12de0*/  LOP3.LUT R11, R11, 0x38, RZ, 0xc0, !PT ;  /* 0x000000380b0b7812 */ /* 0x000fcc00078ec0ff */
[----:B-1----:R-:W-:-:S05]  /*12df0*/  @!P4 LEA R7, P5, R11, R7, 0x1 ;  /* 0x000000070b07c211 */ /* 0x002fca00078a08ff */
[----:B0-----:R-:W-:-:S05]  /*12e00*/  @!P4 IMAD.X R6, RZ, RZ, R6, P5 ;  /* 0x000000ffff06c224 */ /* 0x001fca00028e0606 */
[----:B------:R-:W-:-:S04]  /*12e10*/  @!P4 LOP3.LUT R7, R7, R6, RZ, 0x3c, !PT ;  /* 0x000000060707c212 */ /* 0x000fc800078e3cff */
[----:B------:R-:W-:Y:S02]  /*12e20*/  @!P4 LOP3.LUT R6, R7, R6, RZ, 0x3c, !PT ;  /* 0x000000060706c212 */ /* 0x000fe400078e3cff */
[----:B--2---:R-:W-:Y:S02]  /*12e30*/  @!P3 LEA R8, P5, R11, R5, 0x1 ;  /* 0x000000050b08b211 */ /* 0x004fe400078a08ff */
[----:B------:R-:W-:-:S03]  /*12e40*/  @!P4 LOP3.LUT R7, R7, R6, RZ, 0x3c, !PT ;  /* 0x000000060707c212 */ /* 0x000fc600078e3cff */
[----:B------:R-:W-:Y:S02]  /*12e50*/  @!P3 IMAD.X R5, RZ, RZ, R9, P5 ;  /* 0x000000ffff05b224 */ /* 0x000fe400028e0609 */
[----:B-----5:R-:W-:Y:S04]  /*12e60*/  @!P4 LDGSTS.E.BYPASS.LTC128B.128 [R10+0x12400], desc[UR4][R6.64], !P2 ;  /* 0x12400000060acfae */ /* 0x020fe8000d101d44 */
[----:B------:R-:W-:Y:S04]  /*12e70*/  @!P4 LDGSTS.E.BYPASS.LTC128B.128 [R10+0x16400], desc[UR4][R6.64+0x80], !P1 ;  /* 0x16400080060acfae */ /* 0x000fe8000c901d44 */
[----:B------:R0:W-:Y:S02]  /*12e80*/  @!P4 LDGSTS.E.BYPASS.LTC128B.128 [R10+0x1a400], desc[UR4][R6.64+0x100], !P0 ;  /* 0x1a400100060acfae */ /* 0x0001e4000c101d44 */
[----:B0-----:R-:W-:-:S02]  /*12e90*/  @!P3 IMAD.MOV.U32 R6, RZ, RZ, R8 ;  /* 0x000000ffff06b224 */ /* 0x001fc400078e0008 */
[----:B------:R-:W-:Y:S02]  /*12ea0*/  @!P3 IMAD.MOV.U32 R7, RZ, RZ, R5 ;  /* 0x000000ffff07b224 */ /* 0x000fe400078e0005 */
[----:B------:R-:W-:-:S03]  /*12eb0*/  VIADD R5, R0, 0x20 ;  /* 0x0000002000057836 */ /* 0x000fc60000000000 */
[----:B------:R-:W-:Y:S04]  /*12ec0*/  @!P3 LDGSTS.E.BYPASS.LTC128B.128 [R10+0x12c00], desc[UR4][R6.64], !P2 ;  /* 0x12c00000060abfae */ /* 0x000fe8000d101d44 */
[----:B------:R-:W-:Y:S04]  /*12ed0*/  @!P3 LDGSTS.E.BYPASS.LTC128B.128 [R10+0x16c00], desc[UR4][R6.64+0x80], !P1 ;  /* 0x16c00080060abfae */ /* 0x000fe8000c901d44 */
[----:B------:R0:W-:Y:S01]  /*12ee0*/  @!P3 LDGSTS.E.BYPASS.LTC128B.128 [R10+0x1ac00], desc[UR4][R6.64+0x100], !P0 ;  /* 0x1ac00100060abfae */ /* 0x0001e2000c101d44 */
[----:B------:R-:W-:-:S03]  /*12ef0*/  ISETP.GE.AND P3, PT, R5, R2, PT ;  /* 0x000000020500720c */ /* 0x000fc60003f66270 */
[----:B------:R-:W1:Y:S04]  /*12f00*/  SHFL.IDX PT, R5, R4, 0x2, 0x181f ;  /* 0x00581f0004057f89 */ /* 0x000e6800000e0000 */
[----:B------:R-:W0:Y:S06]  /*12f10*/  SHFL.IDX PT, R8, R3, 0x2, 0x181f ;  /* 0x00581f0003087f89 */ /* 0x000e2c00000e0000 */
        /* <DEDUP_REMOVED lines=43> */
[----:B-1----:R-:W1:Y:S01]  /*131d0*/  SHFL.IDX PT, R6, R3, 0x6, 0x181f ;  /* 0x00d81f0003067f89 */ /* 0x002e6200000e0000 */
[----:B0-----:R-:W-:-:S03]  /*131e0*/  @!P4 LEA R5, P3, R11, R5, 0x1 ;  /* 0x000000050b05c211 */ /* 0x001fc600078608ff */
[----:B------:R-:W0:Y:S04]  /*131f0*/  SHFL.IDX PT, R3, R3, 0x7, 0x181f ;  /* 0x00f81f0003037f89 */ /* 0x000e2800000e0000 */
[----:B------:R-:W2:Y:S01]  /*13200*/  SHFL.IDX PT, R4, R4, 0x7, 0x181f ;  /* 0x00f81f0004047f89 */ /* 0x000ea200000e0000 */
[----:B-1----:R-:W-:-:S04]  /*13210*/  @!P4 IMAD.X R6, RZ, RZ, R6, P3 ;  /* 0x000000ffff06c224 */ /* 0x002fc800018e0606 */
[----:B------:R-:W-:Y:S02]  /*13220*/  @!P4 IMAD.MOV.U32 R7, RZ, RZ, R6 ;  /* 0x000000ffff07c224 */ /* 0x000fe400078e0006 */
[----:B------:R-:W-:-:S05]  /*13230*/  @!P4 IMAD.MOV.U32 R6, RZ, RZ, R5 ;  /* 0x000000ffff06c224 */ /* 0x000fca00078e0005 */
[----:B------:R1:W-:Y:S04]  /*13240*/  @!P4 LDGSTS.E.BYPASS.LTC128B.128 [R10+0x15400], desc[UR4][R6.64], !P2 ;  /* 0x15400000060acfae */ /* 0x0003e8000d101d44 */
[----:B------:R1:W-:Y:S04]  /*13250*/  @!P4 LDGSTS.E.BYPASS.LTC128B.128 [R10+0x19400], desc[UR4][R6.64+0x80], !P1 ;  /* 0x19400080060acfae */ /* 0x0003e8000c901d44 */
[----:B0-2---:R1:W-:Y:S02]  /*13260*/  @!P4 LDGSTS.E.BYPASS.LTC128B.128 [R10+0x1d400], desc[UR4][R6.64+0x100], !P0 ;  /* 0x1d400100060acfae */ /* 0x0053e4000c101d44 */
.L_x_5065:
[----:B------:R-:W-:Y:S01]  /*13270*/  VIADD R0, R0, 0x70 ;  /* 0x0000007000007836 */ /* 0x000fe20000000000 */
[----:B------:R-:W-:Y:S04]  /*13280*/  BSSY B0, `(.L_x_4943) ;  /* 0x000000f000007945 */ /* 0x000fe80003800000 */
[----:B------:R-:W-:-:S13]  /*13290*/  ISETP.GE.AND P3, PT, R0, R2, PT ;  /* 0x000000020000720c */ /* 0x000fda0003f66270 */
[----:B------:R-:W-:Y:S05]  /*132a0*/  @P3 BRA `(.L_x_4944) ;  /* 0x0000000000303947 */ /* 0x000fea0003800000 */
[----:B------:R-:W0:Y:S01]  /*132b0*/  S2R R5, SR_TID.X ;  /* 0x0000000000057919 */ /* 0x000e220000002100 */
[----:B------:R-:W-:Y:S01]  /*132c0*/  ULDC.64 UR4, c[0x0][0x208] ;  /* 0x0000820000047ab9 */ /* 0x000fe20000000a00 */
[----:B0-----:R-:W-:-:S05]  /*132d0*/  IMAD.SHL.U32 R5, R5, 0x8, RZ ;  /* 0x0000000805057824 */ /* 0x001fca00078e00ff */
        /* <DEDUP_REMOVED lines=9> */
.L_x_4944:
[----:B------:R-:W-:Y:S05]  /*13370*/  BSYNC B0 ;  /* 0x0000000000007941 */ /* 0x000fea0003800000 */
.L_x_4943:
[----:B01----:R-:W2:Y:S01]  /*13380*/  LDL R10, [R1] ;  /* 0x00000000010a7983 */ /* 0x003ea20000100800 */
[----:B------:R-:W-:Y:S01]  /*13390*/  PLOP3.LUT P0, PT, PT, PT, PT, 0x80, 0x0 ;  /* 0x000000000000781c */ /* 0x000fe20003f0f070 */
[----:B------:R-:W-:Y:S01]  /*133a0*/  NOP ;  /* 0x0000000000007918 */ /* 0x000fe20000000000 */
[----:B--2---:R-:W-:-:S11]  /*133b0*/  VIADD R10, R10, 0x30800 ;  /* 0x000308000a0a7836 */ /* 0x004fd60000000000 */
.L_x_4945:
        /* <DEDUP_REMOVED lines=19> */
.L_x_5066:
[----:B------:R-:W-:Y:S05]  /*134f0*/  BSYNC B0 ;  /* 0x0000000000007941 */ /* 0x000fea0003800000 */
.L_x_4946:
        /* <DEDUP_REMOVED lines=50> */
.L_x_4954:
[----:B------:R-:W2:Y:S01]  /*13820*/  LDL R2, [R1] ;  /* 0x0000000001027983 */ /* 0x000ea20000100800 */
[----:B------:R-:W-:Y:S01]  /*13830*/  BSSY B3, `(.L_x_4955) ;  /* 0x0000005000037945 */ /* 0x000fe20003800000 */
[----:B--2---:R-:W-:Y:S01]  /*13840*/  IMAD R3, R7, 0x8, R2 ;  /* 0x0000000807037824 */ /* 0x004fe200078e0202 */
[----:B------:R-:W-:-:S04]  /*13850*/  SHF.L.U32 R2, R9, 0x1f, RZ ;  /* 0x0000001f09027819 */ /* 0x000fc800000006ff */
[----:B------:R-:W1:Y:S02]  /*13860*/  SYNCS.PHASECHK.TRANS64.TRYWAIT P0, [R3+URZ+0x30840], R2 ;  /* 0x03084002030075a7 */ /* 0x000e64000800017f */
[----:B-1----:R-:W-:Y:S05]  /*13870*/  @!P0 BRA `(.L_x_4956) ;  /* 0x00000048009c8947 */ /* 0x002fea0003800000 */
.L_x_5067:
[----:B------:R-:W-:Y:S05]  /*13880*/  BSYNC B3 ;  /* 0x0000000000037941 */ /* 0x000fea0003800000 */
.L_x_4955:
        /* <DEDUP_REMOVED lines=12> */
.L_x_4958:
[----:B------:R-:W-:Y:S05]  /*13950*/  BSYNC B3 ;  /* 0x0000000000037941 */ /* 0x000fea0003800000 */
.L_x_4957:
        /* <DEDUP_REMOVED lines=13> */
.L_x_4959:
        /* <DEDUP_REMOVED lines=16> */
.L_x_4960:
        /* <DEDUP_REMOVED lines=16> */
.L_x_4961:
        /* <DEDUP_REMOVED lines=17> */
.L_x_5068:
[----:B------:R-:W-:Y:S05]  /*13d40*/  BSYNC B3 ;  /* 0x0000000000037941 */ /* 0x000fea0003800000 */
.L_x_4962:
        /* <DEDUP_REMOVED lines=14> */
.L_x_4965:
[----:B------:R-:W-:Y:S05]  /*13e30*/  BSYNC B3 ;  /* 0x0000000000037941 */ /* 0x000fea0003800000 */
.L_x_4964:
        /* <DEDUP_REMOVED lines=15> */
.L_x_4966:
        /* <DEDUP_REMOVED lines=15> */
.L_x_4967:
        /* <DEDUP_REMOVED lines=15> */
.L_x_4968:
        /* <DEDUP_REMOVED lines=12> */
.L_x_4953:
[----:B------:R-:W-:Y:S05]  /*141d0*/  BSYNC B1 ;  /* 0x0000000000017941 */ /* 0x000fea0003800000 */
.L_x_4952:
[----:B0-----:R-:W2:Y:S04]  /*141e0*/  LDL R0, [R1+0x28] ;  /* 0x0000280001007983 */ /* 0x001ea80000100800 */
[----:B------:R0:W-:Y:S04]  /*141f0*/  STL [R1+0x4], R7 ;  /* 0x0000040701007387 */ /* 0x0001e80000100800 */
[----:B------:R0:W-:Y:S02]  /*14200*/  STL [R1+0x10], R9 ;  /* 0x0000100901007387 */ /* 0x0001e40000100800 */
[----:B0-2---:R-:W-:-:S07]  /*14210*/  VIADD R0, R0, 0xfffffffd ;  /* 0xfffffffd00007836 */ /* 0x005fce0000000000 */
.L_x_4951:
[----:B------:R-:W-:Y:S05]  /*14220*/  BSYNC B2 ;  /* 0x0000000000027941 */ /* 0x000fea0003800000 */
.L_x_4950:
[----:B------:R-:W2:Y:S01]  /*14230*/  LDL.LU R2, [R1+0x28] ;  /* 0x0000280001027983 */ /* 0x000ea20000300800 */
[----:B------:R-:W-:Y:S01]  /*14240*/  VIADD R8, R8, 0xfffffffe ;  /* 0xfffffffe08087836 */ /* 0x000fe20000000000 */
[----:B--2---:R-:W-:-:S04]  /*14250*/  LOP3.LUT R2, RZ, R2, RZ, 0x33, !PT ;  /* 0x00000002ff027212 */ /* 0x004fc800078e33ff */
[----:B------:R-:W-:-:S13]  /*14260*/  ISETP.NE.AND P0, PT, R8, R2, PT ;  /* 0x000000020800720c */ /* 0x000fda0003f05270 */
[----:B------:R-:W-:Y:S05]  /*14270*/  @!P0 BRA `(.L_x_4949) ;  /* 0x0000001400f88947 */ /* 0x000fea0003800000 */
[----:B------:R-:W-:-:S07]  /*14280*/  IMAD.MOV.U32 R9, RZ, RZ, R17 ;  /* 0x000000ffff097224 */ /* 0x000fce00078e0011 */
.L_x_5003:
        /* <DEDUP_REMOVED lines=37> */
.L_x_4971:
[----:B------:R-:W2:Y:S01]  /*144e0*/  LDL R2, [R1] ;  /* 0x0000000001027983 */ /* 0x000ea20000100800 */
[----:B------:R-:W-:Y:S01]  /*144f0*/  BSSY B2, `(.L_x_4972) ;  /* 0x0000005000027945 */ /* 0x000fe20003800000 */
[----:B--2---:R-:W-:Y:S01]  /*14500*/  IMAD R3, R4, 0x8, R2 ;  /* 0x0000000804037824 */ /* 0x004fe200078e0202 */
[----:B------:R-:W-:-:S04]  /*14510*/  SHF.L.U32 R2, R5, 0x1f, RZ ;  /* 0x0000001f05027819 */ /* 0x000fc800000006ff */
[----:B------:R-:W1:Y:S02]  /*14520*/  SYNCS.PHASECHK.TRANS64.TRYWAIT P0, [R3+URZ+0x30840], R2 ;  /* 0x03084002030075a7 */ /* 0x000e64000800017f */
[----:B-1----:R-:W-:Y:S05]  /*14530*/  @!P0 BRA `(.L_x_4973) ;  /* 0x0000003c00948947 */ /* 0x002fea0003800000 */
.L_x_5069:
[----:B------:R-:W-:Y:S05]  /*14540*/  BSYNC B2 ;  /* 0x0000000000027941 */ /* 0x000fea0003800000 */
.L_x_4972:
        /* <DEDUP_REMOVED lines=12> */
.L_x_4975:
[----:B------:R-:W-:Y:S05]  /*14610*/  BSYNC B2 ;  /* 0x0000000000027941 */ /* 0x000fea0003800000 */
.L_x_4974:
        /* <DEDUP_REMOVED lines=13> */
.L_x_4976:
        /* <DEDUP_REMOVED lines=16> */
.L_x_4977:
        /* <DEDUP_REMOVED lines=16> */
.L_x_4978:
        /* <DEDUP_REMOVED lines=17> */
.L_x_5070:
[----:B------:R-:W-:Y:S05]  /*14a00*/  BSYNC B2 ;  /* 0x0000000000027941 */ /* 0x000fea0003800000 */
.L_x_4979:
        /* <DEDUP_REMOVED lines=11> */
.L_x_4982:
[----:B------:R-:W-:Y:S05]  /*14ac0*/  BSYNC B2 ;  /* 0x0000000000027941 */ /* 0x000fea0003800000 */
.L_x_4981:
        /* <DEDUP_REMOVED lines=14> */
.L_x_4983:
        /* <DEDUP_REMOVED lines=15> */
.L_x_4984:
        /* <DEDUP_REMOVED lines=15> */
.L_x_4985:
        /* <DEDUP_REMOVED lines=12> */
.L_x_4970:
[----:B------:R-:W-:Y:S05]  /*14e50*/  BSYNC B1 ;  /* 0x0000000000017941 */ /* 0x000fea0003800000 */
.L_x_4969:
        /* <DEDUP_REMOVED lines=37> */
.L_x_4988:
[----:B------:R-:W3:Y:S01]  /*150b0*/  LDL R2, [R1] ;  /* 0x0000000001027983 */ /* 0x000ee20000100800 */
[----:B------:R-:W-:Y:S01]  /*150c0*/  SHF.L.U32 R3, R11, 0x1f, RZ ;  /* 0x0000001f0b037819 */ /* 0x000fe200000006ff */
[----:B------:R-:W-:Y:S01]  /*150d0*/  BSSY B2, `(.L_x_4989) ;  /* 0x0000004000027945 */ /* 0x000fe20003800000 */
[----:B---3--:R-:W-:-:S04]  /*150e0*/  IMAD R2, R12, 0x8, R2 ;  /* 0x000000080c027824 */ /* 0x008fc800078e0202 */
[----:B------:R-:W3:Y:S02]  /*150f0*/  SYNCS.PHASECHK.TRANS64.TRYWAIT P0, [R2+URZ+0x30840], R3 ;  /* 0x03084003020075a7 */ /* 0x000ee4000800017f */
[----:B---3--:R-:W-:Y:S05]  /*15100*/  @!P0 BRA `(.L_x_4990) ;  /* 0x0000003000c88947 */ /* 0x008fea0003800000 */
.L_x_5071:
[----:B------:R-:W-:Y:S05]  /*15110*/  BSYNC B2 ;  /* 0x0000000000027941 */ /* 0x000fea0003800000 */
.L_x_4989:
        /* <DEDUP_REMOVED lines=12> */
.L_x_4992:
[----:B------:R-:W-:Y:S05]  /*151e0*/  BSYNC B2 ;  /* 0x0000000000027941 */ /* 0x000fea0003800000 */
.L_x_4991:
        /* <DEDUP_REMOVED lines=15> */
.L_x_4993:
        /* <DEDUP_REMOVED lines=16> */
.L_x_4994:
        /* <DEDUP_REMOVED lines=16> */
.L_x_4995:
        /* <DEDUP_REMOVED lines=15> */
.L_x_5072:
[----:B------:R-:W-:Y:S05]  /*155d0*/  BSYNC B2 ;  /* 0x0000000000027941 */ /* 0x000fea0003800000 */
.L_x_4996:
        /* <DEDUP_REMOVED lines=11> */
.L_x_4999:
[----:B------:R-:W-:Y:S05]  /*15690*/  BSYNC B2 ;  /* 0x0000000000027941 */ /* 0x000fea0003800000 */
.L_x_4998:
        /* <DEDUP_REMOVED lines=13> */
.L_x_5000:
        /* <DEDUP_REMOVED lines=15> */
.L_x_5001:
        /* <DEDUP_REMOVED lines=15> */
.L_x_5002:
        /* <DEDUP_REMOVED lines=12> */
.L_x_4987:
[----:B------:R-:W-:Y:S05]  /*15a10*/  BSYNC B1 ;  /* 0x0000000000017941 */ /* 0x000fea0003800000 */
.L_x_4986:
[----:B------:R-:W3:Y:S01]  /*15a20*/  LDL R2, [R1+0x20] ;  /* 0x0000200001027983 */ /* 0x000ee20000100800 */
[----:B------:R-:W-:Y:S01]  /*15a30*/  VIADD R0, R0, 0xfffffffe ;  /* 0xfffffffe00007836 */ /* 0x000fe20000000000 */
[----:B---3--:R-:W-:-:S13]  /*15a40*/  ISETP.GT.AND P0, PT, R6, R2, PT ;  /* 0x000000020600720c */ /* 0x008fda0003f04270 */
[----:B------:R-:W-:Y:S05]  /*15a50*/  @P0 BRA `(.L_x_5003) ;  /* 0xffffffe8000c0947 */ /* 0x000fea000383ffff */
.L_x_4949:
[----:B------:R-:W-:Y:S05]  /*15a60*/  BSYNC B0 ;  /* 0x0000000000007941 */ /* 0x000fea0003800000 */
.L_x_4948:
        /* <DEDUP_REMOVED lines=18> */
.L_x_5005:
[----:B------:R-:W-:Y:S05]  /*15b90*/  BSYNC B0 ;  /* 0x0000000000007941 */ /* 0x000fea0003800000 */
.L_x_5004:
        /* <DEDUP_REMOVED lines=13> */
.L_x_5073:
[----:B------:R-:W-:Y:S05]  /*15c70*/  BSYNC B1 ;  /* 0x0000000000017941 */ /* 0x000fea0003800000 */
.L_x_5008:
        /* <DEDUP_REMOVED lines=9> */
.L_x_5011:
[----:B------:R-:W-:Y:S05]  /*15d10*/  BSYNC B1 ;  /* 0x0000000000017941 */ /* 0x000fea0003800000 */
.L_x_5010:
        /* <DEDUP_REMOVED lines=14> */
.L_x_5012:
        /* <DEDUP_REMOVED lines=15> */
.L_x_5013:
        /* <DEDUP_REMOVED lines=15> */
.L_x_5014:
        /* <DEDUP_REMOVED lines=10> */
.L_x_5007:
[----:B------:R-:W-:Y:S05]  /*16080*/  BSYNC B0 ;  /* 0x0000000000007941 */ /* 0x000fea0003800000 */
.L_x_5006:
        /* <DEDUP_REMOVED lines=9> */
.L_x_4928:
[----:B------:R-:W-:Y:S05]  /*16120*/  BSYNC B7 ;  /* 0x0000000000077941 */ /* 0x000fea0003800000 */
.L_x_4926:
        /* <DEDUP_REMOVED lines=9> */
[----:B------:R3:W4:Y:S04]  /*161c0*/  LDS.128 R16, [R0+0x308d0] ;  /* 0x0308d00000107984 */ /* 0x0007280000000c00 */
[----:B------:R3:W-:Y:S01]  /*161d0*/  STL [R1], R0 ;  /* 0x0000000001007387 */ /* 0x0007e20000100800 */
[----:B------:R-:W-:Y:S06]  /*161e0*/  BAR.ARV 0x4, 0x180 ;  /* 0x0106000000007b1d */ /* 0x000fec0000002000 */
[----:B------:R-:W-:Y:S05]  /*161f0*/  BRA `(.L_x_5016) ;  /* 0x0000000800e47947 */ /* 0x000fea0003800000 */
.L_x_5015:
        /* <DEDUP_REMOVED lines=37> */
.L_x_5083:
[----:B------:R-:W-:Y:S02]  /*16450*/  ULDC UR4, c[0x0][0xc38] ;  /* 0x00030e0000047ab9 */ /* 0x000fe40000000800 */
[----:B------:R-:W-:-:S04]  /*16460*/  IMAD.U32 R4, RZ, RZ, UR4 ;  /* 0x00000004ff047e24 */ /* 0x000fc8000f8e00ff */
[----:B----4-:R-:W-:-:S04]  /*16470*/  IMAD R16, R16, R4, RZ ;  /* 0x0000000410107224 */ /* 0x010fc800078e02ff */
[----:B------:R-:W-:-:S05]  /*16480*/  IMAD.IADD R5, R5, 0x1, R16 ;  /* 0x0000000105057824 */ /* 0x000fca00078e0210 */
[----:B------:R-:W-:-:S13]  /*16490*/  ISETP.GT.AND P6, PT, R5, R0, PT ;  /* 0x000000000500720c */ /* 0x000fda0003fc4270 */
[----:B------:R-:W-:Y:S05]  /*164a0*/  @P6 BRA `(.L_x_5018) ;  /* 0x0000000000a06947 */ /* 0x000fea0003800000 */
.L_x_5023:
[----:B------:R-:W4:Y:S01]  /*164b0*/  LDC R2, c[0x0][0xc3c] ;  /* 0x00030f00ff027b82 */ /* 0x000f220000000800 */
[----:B------:R-:W-:-:S05]  /*164c0*/  VIADD R19, R19, 0x1f ;  /* 0x0000001f13137836 */ /* 0x000fca0000000000 */
[----:B----4-:R-:W-:-:S13]  /*164d0*/  ISETP.GE.AND P6, PT, R19, R2, PT ;  /* 0x000000021300720c */ /* 0x010fda0003fc6270 */
[----:B------:R-:W-:Y:S05]  /*164e0*/  @P6 BRA `(.L_x_5019) ;  /* 0x0000000400dc6947 */ /* 0x000fea0003800000 */
[----:B---3--:R-:W3:Y:S01]  /*164f0*/  S2R R3, SR_TID.X ;  /* 0x0000000000037919 */ /* 0x008ee20000002100 */
[----:B------:R-:W-:Y:S01]  /*16500*/  BSSY B0, `(.L_x_5020) ;  /* 0x000000a000007945 */ /* 0x000fe20003800000 */
[----:B---3--:R-:W-:-:S05]  /*16510*/  LOP3.LUT R3, R3, 0x1f, RZ, 0xc0, !PT ;  /* 0x0000001f03037812 */ /* 0x008fca00078ec0ff */
[----:B------:R-:W-:-:S05]  /*16520*/  IMAD.IADD R4, R19, 0x1, R3 ;  /* 0x0000000113047824 */ /* 0x000fca00078e0203 */
[----:B------:R-:W-:Y:S01]  /*16530*/  ISETP.GE.OR P6, PT, R4, R2, !P0 ;  /* 0x000000020400720c */ /* 0x000fe200047c6670 */
[----:B------:R-:W-:-:S12]  /*16540*/  IMAD.MOV.U32 R2, RZ, RZ, RZ ;  /* 0x000000ffff027224 */ /* 0x000fd800078e00ff */
[----:B------:R-:W-:Y:S05]  /*16550*/  @P6 BRA `(.L_x_5021) ;  /* 0x0000000000106947 */ /* 0x000fea0003800000 */
[----:B------:R-:W3:Y:S01]  /*16560*/  LDC.64 R2, c[0x0][0xc80] ;  /* 0x00032000ff027b82 */ /* 0x000ee20000000a00 */
[----:B------:R-:W-:Y:S01]  /*16570*/  ULDC.64 UR4, c[0x0][0x208] ;  /* 0x0000820000047ab9 */ /* 0x000fe20000000a00 */
[----:B---3--:R-:W-:-:S06]  /*16580*/  IMAD.WIDE R2, R4, 0x4, R2 ;  /* 0x0000000404027825 */ /* 0x008fcc00078e0202 */
[----:B------:R3:W5:Y:S02]  /*16590*/  LDG.E R2, desc[UR4][R2.64] ;  /* 0x0000000402027981 */ /* 0x000764000c1e1900 */
.L_x_5021:
[----:B------:R-:W-:Y:S05]  /*165a0*/  BSYNC B0 ;  /* 0x0000000000007941 */ /* 0x000fea0003800000 */
.L_x_5020:
        /* <DEDUP_REMOVED lines=18> */
.L_x_5091:
[----:B------:R-:W-:Y:S02]  /*166d0*/  ULDC UR4, c[0x0][0xc38] ;  /* 0x00030e0000047ab9 */ /* 0x000fe40000000800 */
[----:B------:R-:W-:-:S04]  /*166e0*/  IMAD.U32 R4, RZ, RZ, UR4 ;  /* 0x00000004ff047e24 */ /* 0x000fc8000f8e00ff */
[----:B----4-:R-:W-:-:S04]  /*166f0*/  IMAD R16, R16, R4, RZ ;  /* 0x0000000410107224 */ /* 0x010fc800078e02ff */
[----:B------:R-:W-:-:S05]  /*16700*/  IMAD.IADD R5, R16, 0x1, R5 ;  /* 0x0000000110057824 */ /* 0x000fca00078e0205 */
[----:B------:R-:W-:-:S13]  /*16710*/  ISETP.GT.AND P6, PT, R5, R0, PT ;  /* 0x000000000500720c */ /* 0x000fda0003fc4270 */
[----:B------:R-:W-:Y:S05]  /*16720*/  @!P6 BRA `(.L_x_5023) ;  /* 0xfffffffc0060e947 */ /* 0x000fea000383ffff */
.L_x_5018:
        /* <DEDUP_REMOVED lines=8> */
.L_x_5095:
[----:B------:R-:W-:Y:S01]  /*167b0*/  ISETP.NE.AND P0, PT, R5, RZ, PT ;  /* 0x000000ff0500720c */ /* 0x000fe20003f05270 */
[----:B------:R-:W-:-:S12]  /*167c0*/  IMAD.MOV.U32 R5, RZ, RZ, RZ ;  /* 0x000000ffff057224 */ /* 0x000fd800078e00ff */
[----:B------:R-:W-:Y:S05]  /*167d0*/  @!P0 BRA `(.L_x_5025) ;  /* 0x0000000000148947 */ /* 0x000fea0003800000 */
[----:B------:R-:W-:Y:S01]  /*167e0*/  UMOV UR4, 0xffffffff ;  /* 0xffffffff00047882 */ /* 0x000fe20000000000 */
[----:B-1----:R-:W-:Y:S02]  /*167f0*/  VIADD R12, R6, 0xffffffff ;  /* 0xffffffff060c7836 */ /* 0x002fe40000000000 */
[----:B------:R-:W-:Y:S05]  /*16800*/  BRA.DIV UR4, `(.L_x_5026) ;  /* 0x00000026048c7947 */ /* 0x000fea000b800000 */
[----:B---3--:R1:W3:Y:S02]  /*16810*/  SHFL.IDX PT, R3, R3, R12, 0x1f ;  /* 0x00001f0c03037589 */ /* 0x0082e400000e0000 */
.L_x_5098:
[----:B---3--:R-:W-:-:S07]  /*16820*/  IMAD.MOV.U32 R5, RZ, RZ, R3 ;  /* 0x000000ffff057224 */ /* 0x008fce00078e0003 */
.L_x_5025:
[----:B---34-:R-:W3:Y:S01]  /*16830*/  LDC.64 R2, c[0x0][0xc90] ;  /* 0x00032400ff027b82 */ /* 0x018ee20000000a00 */
[----:B------:R-:W-:Y:S01]  /*16840*/  IMAD.IADD R19, R6, 0x1, R19 ;  /* 0x0000000106137824 */ /* 0x000fe200078e0213 */
[----:B------:R-:W-:-:S03]  /*16850*/  ULDC.64 UR4, c[0x0][0x208] ;  /* 0x0000820000047ab9 */ /* 0x000fc60000000a00 */
[----:B---3--:R-:W-:-:S05]  /*16860*/  IMAD.WIDE R2, R19, 0x4, R2 ;  /* 0x0000000413027825 */ /* 0x008fca00078e0202 */
[----:B--2---:R-:W0:Y:S01]  /*16870*/  LDG.E R7, desc[UR4][R2.64] ;  /* 0x0000000402077981 */ /* 0x004e22000c1e1900 */
[----:B------:R-:W-:-:S04]  /*16880*/  IMAD R16, R5, R4, R16 ;  /* 0x0000000405107224 */ /* 0x000fc800078e0210 */
[----:B------:R-:W-:Y:S02]  /*16890*/  IMAD.IADD R0, R0, 0x1, -R16 ;  /* 0x0000000100007824 */ /* 0x000fe400078e0a10 */
[----:B0-----:R-:W-:-:S05]  /*168a0*/  IMAD R6, R17, R7, RZ ;  /* 0x0000000711067224 */ /* 0x001fca00078e02ff */
        /* <DEDUP_REMOVED lines=28> */
[----:B------:R-:W-:Y:S01]  /*16a70*/  VIADDMNMX R4, R3, R4, R7, PT ;  /* 0x0000000403047246 */ /* 0x000fe20003800107 */
[----:B------:R-:W-:-:S03]  /*16a80*/  IMAD.IADD R5, R0, 0x1, R5 ;  /* 0x0000000100057824 */ /* 0x000fc600078e0205 */
        /* <DEDUP_REMOVED lines=29> */
.L_x_5019:
[----:B------:R-:W-:Y:S01]  /*16c60*/  UMOV UR4, URZ ;  /* 0x0000003f00047c82 */ /* 0x000fe20008000000 */
[----:B------:R-:W-:Y:S01]  /*16c70*/  UMOV UR5, URZ ;  /* 0x0000003f00057c82 */ /* 0x000fe20008000000 */
[----:B------:R-:W-:Y:S01]  /*16c80*/  ULDC UR6, c[0x0][0xc3c] ;  /* 0x00030f0000067ab9 */ /* 0x000fe20000000800 */
[----:B------:R-:W-:Y:S02]  /*16c90*/  IMAD.MOV.U32 R16, RZ, RZ, R0 ;  /* 0x000000ffff107224 */ /* 0x000fe400078e0000 */
[----:B------:R-:W-:Y:S02]  /*16ca0*/  IMAD.U32 R17, RZ, RZ, UR4 ;  /* 0x00000004ff117e24 */ /* 0x000fe4000f8e00ff */
[----:B------:R-:W-:Y:S02]  /*16cb0*/  IMAD.U32 R18, RZ, RZ, UR5 ;  /* 0x00000005ff127e24 */ /* 0x000fe4000f8e00ff */
[----:B------:R-:W-:-:S07]  /*16cc0*/  IMAD.U32 R19, RZ, RZ, UR6 ;  /* 0x00000006ff137e24 */ /* 0x000fce000f8e00ff */
.L_x_5027:
[----:B------:R4:W5:Y:S01]  /*16cd0*/  LDL R2, [R1] ;  /* 0x0000000001027983 */ /* 0x0009620000100800 */
[----:B------:R-:W0:Y:S01]  /*16ce0*/  S2R R0, SR_TID.X ;  /* 0x0000000000007919 */ /* 0x000e220000002100 */
[----:B------:R-:W-:Y:S05]  /*16cf0*/  WARPSYNC.ALL ;  /* 0x0000000000007948 */ /* 0x000fea0003800000 */
[----:B0-----:R-:W-:Y:S01]  /*16d00*/  LOP3.LUT R0, R0, 0x1f, RZ, 0xc0, !PT ;  /* 0x0000001f00007812 */ /* 0x001fe200078ec0ff */
[----:B------:R-:W-:Y:S03]  /*16d10*/  BAR.SYNC.DEFER_BLOCKING 0x4, 0x180 ;  /* 0x0106000000007b1d */ /* 0x000fe60000010000 */
[----:B------:R-:W-:-:S13]  /*16d20*/  ISETP.NE.AND P0, PT, R0, RZ, PT ;  /* 0x000000ff0000720c */ /* 0x000fda0003f05270 */
[----:B---3--:R-:W5:Y:S01]  /*16d30*/  @!P0 S2R R3, SR_CgaCtaId ;  /* 0x0000000000038919 */ /* 0x008f620000008800 */
[----:B------:R-:W-:-:S04]  /*16d40*/  @!P0 MOV R0, 0x400 ;  /* 0x0000040000008802 */ /* 0x000fc80000000f00 */
[----:B-----5:R-:W-:-:S05]  /*16d50*/  @!P0 LEA R2, R3, R0, 0x18 ;  /* 0x0000000003028211 */ /* 0x020fca00078ec0ff */
[----:B------:R4:W-:Y:S04]  /*16d60*/  @!P0 STS.128 [R2+0x308d0], R16 ;  /* 0x0308d01002008388 */ /* 0x0009e80000000c00 */
[----:B------:R4:W-:Y:S01]  /*16d70*/  @!P0 STL [R1], R2 ;  /* 0x0000000201008387 */ /* 0x0009e20000100800 */
[----:B------:R-:W-:Y:S06]  /*16d80*/  BAR.ARV 0x5, 0x180 ;  /* 0x0146000000007b1d */ /* 0x000fec0000002000 */
.L_x_5016:
[----:B------:R-:W-:Y:S02]  /*16d90*/  ULDC UR4, c[0x0][0xc3c] ;  /* 0x00030f0000047ab9 */ /* 0x000fe40000000800 */
[----:B----4-:R-:W-:-:S13]  /*16da0*/  ISETP.GE.AND P0, PT, R19, UR4, PT ;  /* 0x0000000413007c0c */ /* 0x010fda000bf06270 */
[----:B------:R-:W-:Y:S05]  /*16db0*/  @!P0 BRA `(.L_x_5028) ;  /* 0xffffffa400008947 */ /* 0x000fea000383ffff */
[----:B------:R-:W-:Y:S05]  /*16dc0*/  BSYNC B8 ;  /* 0x0000000000087941 */ /* 0x000fea0003800000 */
.L_x_4914:
[----:B---3--:R-:W3:Y:S01]  /*16dd0*/  LDL.LU R0, [R1+0x38] ;  /* 0x0000380001007983 */ /* 0x008ee20000300800 */
        /* <DEDUP_REMOVED lines=11> */
.L_x_5099:
[----:B------:R-:W-:Y:S05]  /*16e90*/  BSYNC B0 ;  /* 0x0000000000007941 */ /* 0x000fea0003800000 */
.L_x_5029:
[----:B------:R-:W-:-:S03]  /*16ea0*/  UMOV UR4, 0xffffffff ;  /* 0xffffffff00047882 */ /* 0x000fc60000000000 */
[----:B------:R-:W-:Y:S05]  /*16eb0*/  BRA.DIV UR4, `(.L_x_5031) ;  /* 0x00000022041c7947 */ /* 0x000fea000b800000 */
[----:B------:R-:W3:Y:S02]  /*16ec0*/  S2R R2, SR_TID.X ;  /* 0x0000000000027919 */ /* 0x000ee40000002100 */
[----:B---3--:R-:W-:-:S04]  /*16ed0*/  SHF.R.U32.HI R2, RZ, 0x5, R2 ;  /* 0x00000005ff027819 */ /* 0x008fc80000011602 */
[----:B------:R-:W-:-:S05]  /*16ee0*/  LOP3.LUT R2, R2, 0x3, RZ, 0xc0, !PT ;  /* 0x0000000302027812 */ /* 0x000fca00078ec0ff */
[----:B------:R3:W4:Y:S02]  /*16ef0*/  SHFL.IDX PT, R14, R2, RZ, 0x1f ;  /* 0x00001fff020e7589 */ /* 0x00072400000e0000 */
.L_x_5102:
[----:B----4-:R-:W-:Y:S01]  /*16f00*/  ISETP.NE.AND P0, PT, R14, RZ, PT ;  /* 0x000000ff0e00720c */ /* 0x010fe20003f05270 */
[----:B------:R-:W-:-:S12]  /*16f10*/  BSSY B0, `(.L_x_5032) ;  /* 0x0000029000007945 */ /* 0x000fd80003800000 */
[----:B------:R-:W-:Y:S05]  /*16f20*/  @P0 BRA `(.L_x_5033) ;  /* 0x00000000009c0947 */ /* 0x000fea0003800000 */
[----:B------:R-:W-:-:S03]  /*16f30*/  UMOV UR4, 0xffffffff ;  /* 0xffffffff00047882 */ /* 0x000fc60000000000 */
[----:B------:R-:W-:Y:S05]  /*16f40*/  BRA.DIV UR4, `(.L_x_5034) ;  /* 0x00000022042c7947 */ /* 0x000fea000b800000 */
[----:B------:R-:W-:-:S13]  /*16f50*/  ELECT P6, URZ, PT ;  /* 0x00000000003f782f */ /* 0x000fda00038c0000 */
.L_x_5105:
        /* <DEDUP_REMOVED lines=8> */
.L_x_5035:
        /* <DEDUP_REMOVED lines=14> */
.L_x_5106:
[----:B------:R-:W2:Y:S02]  /*170c0*/  SYNCS.PHASECHK.TRANS64.TRYWAIT P0, [R7+URZ], R2 ;  /* 0x00000002070075a7 */ /* 0x000ea4000800017f */
[----:B--2---:R-:W-:Y:S05]  /*170d0*/  @!P0 BRA `(.L_x_5037) ;  /* 0x0000001c00fc8947 */ /* 0x004fea0003800000 */
.L_x_5107:
[----:B------:R-:W-:Y:S05]  /*170e0*/  @!P2 BRA `(.L_x_5038) ;  /* 0x000000000004a947 */ /* 0x000fea0003800000 */
[----:B------:R-:W-:Y:S01]  /*170f0*/  BPT.TRAP 0x1 ;  /* 0x000000040000795c */ /* 0x000fe20000300000 */
.L_x_5038:
[----:B------:R-:W3:Y:S01]  /*17100*/  LDL.LU R4, [R1+0x4] ;  /* 0x0000040001047983 */ /* 0x000ee20000300800 */
[----:B------:R-:W-:-:S04]  /*17110*/  VIADD R0, R0, 0x30860 ;  /* 0x0003086000007836 */ /* 0x000fc80000000000 */
[----:B---3--:R-:W-:-:S04]  /*17120*/  IMAD R4, R4, 0x8, R0 ;  /* 0x0000000804047824 */ /* 0x008fc800078e0200 */
[----:B------:R-:W3:Y:S02]  /*17130*/  SYNCS.PHASECHK.TRANS64.TRYWAIT P0, [R4+URZ], R5 ;  /* 0x00000005040075a7 */ /* 0x000ee4000800017f */
[----:B---3--:R-:W-:Y:S05]  /*17140*/  @!P0 BRA `(.L_x_5039) ;  /* 0x0000001c00f48947 */ /* 0x008fea0003800000 */
.L_x_5108:
[----:B------:R-:W-:-:S07]  /*17150*/  IMAD R3, R3, 0x8, R0 ;  /* 0x0000000803037824 */ /* 0x000fce00078e0200 */
.L_x_5040:
[----:B----4-:R4:W0:Y:S02]  /*17160*/  SYNCS.PHASECHK.TRANS64.TRYWAIT P0, [R3+URZ], R2 ;  /* 0x00000002030075a7 */ /* 0x010824000800017f */
[----:B0-----:R-:W-:Y:S05]  /*17170*/  @!P0 NANOSLEEP.SYNCS 0x989680 ;  /* 0x009896800000895d */ /* 0x001fea0003900000 */
[----:B------:R-:W0:Y:S02]  /*17180*/  @!P0 SYNCS.PHASECHK.TRANS64 P0, [R3+URZ], R2 ;  /* 0x00000002030085a7 */ /* 0x000e24000800007f */
[----:B0-----:R-:W-:Y:S05]  /*17190*/  @!P0 BRA `(.L_x_5040) ;  /* 0xfffffffc00f08947 */ /* 0x001fea000383ffff */
.L_x_5033:
[----:B------:R-:W-:Y:S05]  /*171a0*/  BSYNC B0 ;  /* 0x0000000000007941 */ /* 0x000fea0003800000 */
.L_x_5032:
[----:B------:R-:W-:Y:S05]  /*171b0*/  EXIT ;  /* 0x000000000000794d */ /* 0x000fea0003800000 */
.L_x_4816:
[----:B0-----:R-:W-:-:S04]  /*171c0*/  IMAD.U32 R3, RZ, RZ, UR37 ;  /* 0x00000025ff037e24 */ /* 0x001fc8000f8e00ff */
[----:B------:R0:W1:Y:S03]  /*171d0*/  SYNCS.PHASECHK.TRANS64.TRYWAIT P1, [R3+URZ+0x30800], R0 ;  /* 0x03080000030075a7 */ /* 0x000066000802017f */
[----:B-1----:R-:W-:Y:S05]  /*171e0*/  @!P1 NANOSLEEP.SYNCS 0x989680 ;  /* 0x009896800000995d */ /* 0x002fea0003900000 */
[----:B------:R-:W1:Y:S02]  /*171f0*/  @!P1 SYNCS.PHASECHK.TRANS64 P1, [R3+URZ+0x30800], R0 ;  /* 0x03080000030095a7 */ /* 0x000e64000802007f */
[----:B-1----:R-:W-:Y:S05]  /*17200*/  @!P1 BRA `(.L_x_4816) ;  /* 0xfffffffc00ec9947 */ /* 0x002fea000383ffff */
[----:B------:R-:W-:Y:S05]  /*17210*/  BRA `(.L_x_5041) ;  /* 0xfffffea800c87947 */ /* 0x000fea000383ffff */
.L_x_4820:
[----:B-1----:R1:W3:Y:S02]  /*17220*/  SYNCS.PHASECHK.TRANS64.TRYWAIT P1, [R3+URZ+0x30830], R0 ;  /* 0x03083000030075a7 */ /* 0x0022e4000802017f */
[----:B---3--:R-:W-:Y:S05]  /*17230*/  @!P1 NANOSLEEP.SYNCS 0x989680 ;  /* 0x009896800000995d */ /* 0x008fea0003900000 */
[----:B------:R-:W3:Y:S02]  /*17240*/  @!P1 SYNCS.PHASECHK.TRANS64 P1, [R3+URZ+0x30830], R0 ;  /* 0x03083000030095a7 */ /* 0x000ee4000802007f */
[----:B---3--:R-:W-:Y:S05]  /*17250*/  @!P1 BRA `(.L_x_4820) ;  /* 0xfffffffc00f09947 */ /* 0x008fea000383ffff */
[----:B------:R-:W-:Y:S05]  /*17260*/  BRA `(.L_x_4819) ;  /* 0xfffffea800fc7947 */ /* 0x000fea000383ffff */
.L_x_4836:
[----:B-1----:R-:W-:-:S04]  /*17270*/  IMAD.U32 R11, RZ, RZ, UR6 ;  /* 0x00000006ff0b7e24 */ /* 0x002fc8000f8e00ff */
[----:B------:R1:W2:Y:S03]  /*17280*/  SYNCS.PHASECHK.TRANS64.TRYWAIT P1, [R11+URZ+0x30830], R0 ;  /* 0x030830000b0075a7 */ /* 0x0002a6000802017f */
[----:B--2---:R-:W-:Y:S05]  /*17290*/  @!P1 NANOSLEEP.SYNCS 0x989680 ;  /* 0x009896800000995d */ /* 0x004fea0003900000 */
[----:B------:R-:W2:Y:S02]  /*172a0*/  @!P1 SYNCS.PHASECHK.TRANS64 P1, [R11+URZ+0x30830], R0 ;  /* 0x030830000b0095a7 */ /* 0x000ea4000802007f */
[----:B--2---:R-:W-:Y:S05]  /*172b0*/  @!P1 BRA `(.L_x_4836) ;  /* 0xfffffffc00ec9947 */ /* 0x004fea000383ffff */
[----:B------:R-:W-:Y:S05]  /*172c0*/  BRA `(.L_x_4835) ;  /* 0xfffffed800107947 */ /* 0x000fea000383ffff */
.L_x_4840:
[----:B-1----:R-:W-:-:S04]  /*172d0*/  IMAD.U32 R3, RZ, RZ, UR5 ;  /* 0x00000005ff037e24 */ /* 0x002fc8000f8e00ff */
[----:B------:R1:W2:Y:S03]  /*172e0*/  SYNCS.PHASECHK.TRANS64.TRYWAIT P1, [R3+URZ+0x30850], R0 ;  /* 0x03085000030075a7 */ /* 0x0002a6000802017f */
[----:B--2---:R-:W-:Y:S05]  /*172f0*/  @!P1 NANOSLEEP.SYNCS 0x989680 ;  /* 0x009896800000995d */ /* 0x004fea0003900000 */
[----:B------:R-:W2:Y:S02]  /*17300*/  @!P1 SYNCS.PHASECHK.TRANS64 P1, [R3+URZ+0x30850], R0 ;  /* 0x03085000030095a7 */ /* 0x000ea4000802007f */
[----:B--2---:R-:W-:Y:S05]  /*17310*/  @!P1 BRA `(.L_x_4840) ;  /* 0xfffffffc00ec9947 */ /* 0x004fea000383ffff */
[----:B------:R-:W-:Y:S05]  /*17320*/  BRA `(.L_x_4839) ;  /* 0xfffffee000a87947 */ /* 0x000fea000383ffff */
.L_x_4857:
[----:B-1----:R-:W-:-:S04]  /*17330*/  IMAD.U32 R5, RZ, RZ, UR5 ;  /* 0x00000005ff057e24 */ /* 0x002fc8000f8e00ff */
[----:B------:R1:W2:Y:S03]  /*17340*/  SYNCS.PHASECHK.TRANS64.TRYWAIT P1, [R5+URZ+0x30830], R0 ;  /* 0x03083000050075a7 */ /* 0x0002a6000802017f */
[----:B--2---:R-:W-:Y:S05]  /*17350*/  @!P1 NANOSLEEP.SYNCS 0x989680 ;  /* 0x009896800000995d */ /* 0x004fea0003900000 */
[----:B------:R-:W2:Y:S02]  /*17360*/  @!P1 SYNCS.PHASECHK.TRANS64 P1, [R5+URZ+0x30830], R0 ;  /* 0x03083000050095a7 */ /* 0x000ea4000802007f */
[----:B--2---:R-:W-:Y:S05]  /*17370*/  @!P1 BRA `(.L_x_4857) ;  /* 0xfffffffc00ec9947 */ /* 0x004fea000383ffff */
[----:B------:R-:W-:Y:S05]  /*17380*/  BRA `(.L_x_4856) ;  /* 0xffffff0800787947 */ /* 0x000fea000383ffff */
.L_x_4861:
[----:B-1----:R-:W-:-:S04]  /*17390*/  IMAD.U32 R3, RZ, RZ, UR5 ;  /* 0x00000005ff037e24 */ /* 0x002fc8000f8e00ff */
[----:B------:R1:W2:Y:S03]  /*173a0*/  SYNCS.PHASECHK.TRANS64.TRYWAIT P1, [R3+URZ+0x30850], R0 ;  /* 0x03085000030075a7 */ /* 0x0002a6000802017f */
[----:B--2---:R-:W-:Y:S05]  /*173b0*/  @!P1 NANOSLEEP.SYNCS 0x989680 ;  /* 0x009896800000995d */ /* 0x004fea0003900000 */
[----:B------:R-:W2:Y:S02]  /*173c0*/  @!P1 SYNCS.PHASECHK.TRANS64 P1, [R3+URZ+0x30850], R0 ;  /* 0x03085000030095a7 */ /* 0x000ea4000802007f */
[----:B--2---:R-:W-:Y:S05]  /*173d0*/  @!P1 BRA `(.L_x_4861) ;  /* 0xfffffffc00ec9947 */ /* 0x004fea000383ffff */
[----:B------:R-:W-:Y:S05]  /*173e0*/  BRA `(.L_x_4860) ;  /* 0xffffff1400107947 */ /* 0x000fea000383ffff */
.L_x_4867:
[----:B-1----:R-:W-:-:S04]  /*173f0*/  IMAD.U32 R5, RZ, RZ, UR5 ;  /* 0x00000005ff057e24 */ /* 0x002fc8000f8e00ff */
[----:B------:R1:W2:Y:S03]  /*17400*/  SYNCS.PHASECHK.TRANS64.TRYWAIT P1, [R5+URZ+0x30830], R0 ;  /* 0x03083000050075a7 */ /* 0x0002a6000802017f */
[----:B--2---:R-:W-:Y:S05]  /*17410*/  @!P1 NANOSLEEP.SYNCS 0x989680 ;  /* 0x009896800000995d */ /* 0x004fea0003900000 */
[----:B------:R-:W2:Y:S02]  /*17420*/  @!P1 SYNCS.PHASECHK.TRANS64 P1, [R5+URZ+0x30830], R0 ;  /* 0x03083000050095a7 */ /* 0x000ea4000802007f */
[----:B--2---:R-:W-:Y:S05]  /*17430*/  @!P1 BRA `(.L_x_4867) ;  /* 0xfffffffc00ec9947 */ /* 0x004fea000383ffff */
[----:B------:R-:W-:Y:S05]  /*17440*/  BRA `(.L_x_4866) ;  /* 0xffffff2400d47947 */ /* 0x000fea000383ffff */
.L_x_4871:
[----:B-1----:R-:W-:-:S04]  /*17450*/  IMAD.U32 R3, RZ, RZ, UR5 ;  /* 0x00000005ff037e24 */ /* 0x002fc8000f8e00ff */
[----:B------:R1:W2:Y:S03]  /*17460*/  SYNCS.PHASECHK.TRANS64.TRYWAIT P1, [R3+URZ+0x30850], R0 ;  /* 0x03085000030075a7 */ /* 0x0002a6000802017f */
[----:B--2---:R-:W-:Y:S05]  /*17470*/  @!P1 NANOSLEEP.SYNCS 0x989680 ;  /* 0x009896800000995d */ /* 0x004fea0003900000 */
[----:B------:R-:W2:Y:S02]  /*17480*/  @!P1 SYNCS.PHASECHK.TRANS64 P1, [R3+URZ+0x30850], R0 ;  /* 0x03085000030095a7 */ /* 0x000ea4000802007f */
[----:B--2---:R-:W-:Y:S05]  /*17490*/  @!P1 BRA `(.L_x_4871) ;  /* 0xfffffffc00ec9947 */ /* 0x004fea000383ffff */
[----:B------:R-:W-:Y:S05]  /*174a0*/  BRA `(.L_x_4870) ;  /* 0xffffff30006c7947 */ /* 0x000fea000383ffff */
.L_x_4884:
[----:B-1----:R-:W-:-:S04]  /*174b0*/  IMAD.U32 R3, RZ, RZ, UR5 ;  /* 0x00000005ff037e24 */ /* 0x002fc8000f8e00ff */
[----:B------:R1:W2:Y:S03]  /*174c0*/  SYNCS.PHASECHK.TRANS64.TRYWAIT P0, [R3+URZ+0x30850], R2 ;  /* 0x03085002030075a7 */ /* 0x0002a6000800017f */
[----:B--2---:R-:W-:Y:S05]  /*174d0*/  @!P0 NANOSLEEP.SYNCS 0x989680 ;  /* 0x009896800000895d */ /* 0x004fea0003900000 */
[----:B------:R-:W2:Y:S02]  /*174e0*/  @!P0 SYNCS.PHASECHK.TRANS64 P0, [R3+URZ+0x30850], R2 ;  /* 0x03085002030085a7 */ /* 0x000ea4000800007f */
[----:B--2---:R-:W-:Y:S05]  /*174f0*/  @!P0 BRA `(.L_x_4884) ;  /* 0xfffffffc00ec8947 */ /* 0x004fea000383ffff */
[----:B------:R-:W-:Y:S05]  /*17500*/  BRA `(.L_x_4883) ;  /* 0xffffff5800e07947 */ /* 0x000fea000383ffff */
.L_x_4934:
        /* <DEDUP_REMOVED lines=11> */
.L_x_5043:
[----:B------:R-:W-:Y:S05]  /*175c0*/  BSYNC B0 ;  /* 0x0000000000007941 */ /* 0x000fea0003800000 */
.L_x_5042:
[----:B------:R-:W-:Y:S05]  /*175d0*/  BRA `(.L_x_5044) ;  /* 0xffffffa800c07947 */ /* 0x000fea000383ffff */
.L_x_4936:
[----:B------:R-:W-:Y:S01]  /*175e0*/  BSSY B0, `(.L_x_5045) ;  /* 0x0000006000007945 */ /* 0x000fe20003800000 */
[----:B------:R-:W-:-:S07]  /*175f0*/  IMAD.MOV.U32 R15, RZ, RZ, -0x1 ;  /* 0xffffffffff0f7424 */ /* 0x000fce00078e00ff */
[----:B012-4-:R-:W-:Y:S05]  /*17600*/  WARPSYNC.COLLECTIVE R15, `(.L_x_5046) ;  /* 0x000000000f0c7348 */ /* 0x017fea0003c00000 */
[----:B------:R-:W-:Y:S02]  /*17610*/  ELECT P6, UR62, PT ;  /* 0x00000000003e782f */ /* 0x000fe400038c0000 */
[----:B------:R-:W-:Y:S01]  /*17620*/  MOV R14, UR62 ;  /* 0x0000003e000e7c02 */ /* 0x000fe20008000f00 */
[----:B012-4-:R-:W-:Y:S10]  /*17630*/  ENDCOLLECTIVE ;  /* 0x000000000000791b */ /* 0x017ff40003800000 */
.L_x_5046:
[----:B------:R-:W-:Y:S05]  /*17640*/  BSYNC B0 ;  /* 0x0000000000007941 */ /* 0x000fea0003800000 */
.L_x_5045:
[----:B------:R-:W-:Y:S05]  /*17650*/  BRA `(.L_x_5047) ;  /* 0xffffffa800cc7947 */ /* 0x000fea000383ffff */
.L_x_4938:
[----:B--2---:R2:W3:Y:S02]  /*17660*/  SYNCS.PHASECHK.TRANS64.TRYWAIT P0, [R0+URZ+0x30840], R2 ;  /* 0x03084002000075a7 */ /* 0x0044e4000800017f */
[----:B---3--:R-:W-:Y:S05]  /*17670*/  @!P0 NANOSLEEP.SYNCS 0x989680 ;  /* 0x009896800000895d */ /* 0x008fea0003900000 */
[----:B------:R-:W3:Y:S02]  /*17680*/  @!P0 SYNCS.PHASECHK.TRANS64 P0, [R0+URZ+0x30840], R2 ;  /* 0x03084002000085a7 */ /* 0x000ee4000800007f */
[----:B---3--:R-:W-:Y:S05]  /*17690*/  @!P0 BRA `(.L_x_4938) ;  /* 0xfffffffc00f08947 */ /* 0x008fea000383ffff */
[----:B------:R-:W-:Y:S05]  /*176a0*/  BRA `(.L_x_5048) ;  /* 0xffffffac00387947 */ /* 0x000fea000383ffff */
.L_x_4942:
        /* <DEDUP_REMOVED lines=14> */
.L_x_5049:
[----:B------:R-:W-:Y:S02]  /*17790*/  IMAD.MOV.U32 R13, RZ, RZ, R4 ;  /* 0x000000ffff0d7224 */ /* 0x000fe400078e0004 */
[----:B------:R-:W-:-:S07]  /*177a0*/  IMAD.MOV.U32 R6, RZ, RZ, R14 ;  /* 0x000000ffff067224 */ /* 0x000fce00078e000e */
[----:B------:R-:W-:Y:S05]  /*177b0*/  WARPSYNC.COLLECTIVE R15, `(.L_x_5050) ;  /* 0x000000000f087348 */ /* 0x000fea0003c00000 */
[----:B------:R0:W1:Y:S02]  /*177c0*/  SHFL.IDX P6, R14, R13, R12, R11 ;  /* 0x0000000c0d0e7389 */ /* 0x00006400000c000b */
[----:B01----:R-:W-:Y:S01]  /*177d0*/  ENDCOLLECTIVE ;  /* 0x000000000000791b */ /* 0x003fe20003800000 */
.L_x_5050:
        /* <DEDUP_REMOVED lines=19> */
.L_x_5051:
[----:B------:R-:W-:Y:S02]  /*17910*/  IMAD.MOV.U32 R13, RZ, RZ, R4 ;  /* 0x000000ffff0d7224 */ /* 0x000fe400078e0004 */
[----:B------:R-:W-:-:S07]  /*17920*/  IMAD.MOV.U32 R9, RZ, RZ, R14 ;  /* 0x000000ffff097224 */ /* 0x000fce00078e000e */
[----:B------:R-:W-:Y:S05]  /*17930*/  WARPSYNC.COLLECTIVE R15, `(.L_x_5052) ;  /* 0x000000000f087348 */ /* 0x000fea0003c00000 */
[----:B------:R0:W1:Y:S02]  /*17940*/  SHFL.IDX P6, R14, R13, R12, R11 ;  /* 0x0000000c0d0e7389 */ /* 0x00006400000c000b */
[----:B01----:R-:W-:Y:S01]  /*17950*/  ENDCOLLECTIVE ;  /* 0x000000000000791b */ /* 0x003fe20003800000 */
.L_x_5052:
[----:B------:R-:W-:Y:S01]  /*17960*/  ULDC.64 UR4, c[0x0][0x208] ;  /* 0x0000820000047ab9 */ /* 0x000fe20000000a00 */
[----:B------:R-:W-:Y:S02]  /*17970*/  IMAD.MOV.U32 R13, RZ, RZ, R3 ;  /* 0x000000ffff0d7224 */ /* 0x000fe400078e0003 */
[----:B------:R-:W-:Y:S02]  /*17980*/  IMAD.MOV.U32 R12, RZ, RZ, 0x2 ;  /* 0x00000002ff0c7424 */ /* 0x000fe400078e00ff */
[----:B------:R-:W-:-:S05]  /*17990*/  IMAD.MOV.U32 R5, RZ, RZ, R14 ;  /* 0x000000ffff057224 */ /* 0x000fca00078e000e */
[----:B------:R-:W-:-:S05]  /*179a0*/  @!P3 LEA R8, P5, R8, R5, 0x1 ;  /* 0x000000050808b211 */ /* 0x000fca00078a08ff */
[----:B------:R-:W-:Y:S02]  /*179b0*/  @!P3 IMAD.X R5, RZ, RZ, R9, P5 ;  /* 0x000000ffff05b224 */ /* 0x000fe400028e0609 */
[----:B------:R-:W-:Y:S01]  /*179c0*/  @!P3 IMAD.MOV.U32 R6, RZ, RZ, R8 ;  /* 0x000000ffff06b224 */ /* 0x000fe200078e0008 */
[----:B------:R-:W0:Y:S01]  /*179d0*/  S2R R9, SR_TID.X ;  /* 0x0000000000097919 */ /* 0x000e220000002100 */
        /* <DEDUP_REMOVED lines=12> */
.L_x_5053:
[----:B------:R-:W-:Y:S02]  /*17aa0*/  IMAD.MOV.U32 R13, RZ, RZ, R4 ;  /* 0x000000ffff0d7224 */ /* 0x000fe400078e0004 */
[----:B------:R-:W-:-:S05]  /*17ab0*/  IMAD.SHL.U32 R9, R9, 0x8, RZ ;  /* 0x0000000809097824 */ /* 0x000fca00078e00ff */
[----:B------:R-:W-:Y:S01]  /*17ac0*/  LOP3.LUT R9, R9, 0x38, RZ, 0xc0, !PT ;  /* 0x0000003809097812 */ /* 0x000fe200078ec0ff */
[----:B------:R-:W-:-:S07]  /*17ad0*/  IMAD.MOV.U32 R8, RZ, RZ, R14 ;  /* 0x000000ffff087224 */ /* 0x000fce00078e000e */
[----:B------:R-:W-:Y:S05]  /*17ae0*/  WARPSYNC.COLLECTIVE R15, `(.L_x_5054) ;  /* 0x000000000f087348 */ /* 0x000fea0003c00000 */
[----:B------:R0:W1:Y:S02]  /*17af0*/  SHFL.IDX P6, R14, R13, R12, R11 ;  /* 0x0000000c0d0e7389 */ /* 0x00006400000c000b */
[----:B01----:R-:W-:Y:S01]  /*17b00*/  ENDCOLLECTIVE ;  /* 0x000000000000791b */ /* 0x003fe20003800000 */
.L_x_5054:
        /* <DEDUP_REMOVED lines=19> */
.L_x_5055:
[----:B------:R-:W-:Y:S02]  /*17c40*/  IMAD.MOV.U32 R13, RZ, RZ, R4 ;  /* 0x000000ffff0d7224 */ /* 0x000fe400078e0004 */
[----:B------:R-:W-:-:S07]  /*17c50*/  IMAD.MOV.U32 R6, RZ, RZ, R14 ;  /* 0x000000ffff067224 */ /* 0x000fce00078e000e */
[----:B------:R-:W-:Y:S05]  /*17c60*/  WARPSYNC.COLLECTIVE R15, `(.L_x_5056) ;  /* 0x000000000f087348 */ /* 0x000fea0003c00000 */
[----:B------:R0:W1:Y:S02]  /*17c70*/  SHFL.IDX P6, R14, R13, R12, R11 ;  /* 0x0000000c0d0e7389 */ /* 0x00006400000c000b */
[----:B01----:R-:W-:Y:S01]  /*17c80*/  ENDCOLLECTIVE ;  /* 0x000000000000791b */ /* 0x003fe20003800000 */
.L_x_5056:
        /* <DEDUP_REMOVED lines=19> */
.L_x_5057:
[----:B------:R-:W-:Y:S02]  /*17dc0*/  IMAD.MOV.U32 R13, RZ, RZ, R4 ;  /* 0x000000ffff0d7224 */ /* 0x000fe400078e0004 */
[----:B------:R-:W-:-:S07]  /*17dd0*/  IMAD.MOV.U32 R6, RZ, RZ, R14 ;  /* 0x000000ffff067224 */ /* 0x000fce00078e000e */
[----:B------:R-:W-:Y:S05]  /*17de0*/  WARPSYNC.COLLECTIVE R15, `(.L_x_5058) ;  /* 0x000000000f087348 */ /* 0x000fea0003c00000 */
[----:B------:R0:W1:Y:S02]  /*17df0*/  SHFL.IDX P6, R14, R13, R12, R11 ;  /* 0x0000000c0d0e7389 */ /* 0x00006400000c000b */
[----:B01----:R-:W-:Y:S01]  /*17e00*/  ENDCOLLECTIVE ;  /* 0x000000000000791b */ /* 0x003fe20003800000 */
.L_x_5058:
        /* <DEDUP_REMOVED lines=19> */
.L_x_5059:
[----:B------:R-:W-:Y:S02]  /*17f40*/  IMAD.MOV.U32 R13, RZ, RZ, R4 ;  /* 0x000000ffff0d7224 */ /* 0x000fe400078e0004 */
[----:B------:R-:W-:-:S07]  /*17f50*/  IMAD.MOV.U32 R6, RZ, RZ, R14 ;  /* 0x000000ffff067224 */ /* 0x000fce00078e000e */
[----:B------:R-:W-:Y:S05]  /*17f60*/  WARPSYNC.COLLECTIVE R15, `(.L_x_5060) ;  /* 0x000000000f087348 */ /* 0x000fea0003c00000 */
[----:B------:R0:W1:Y:S02]  /*17f70*/  SHFL.IDX P6, R14, R13, R12, R11 ;  /* 0x0000000c0d0e7389 */ /* 0x00006400000c000b */
[----:B01----:R-:W-:Y:S01]  /*17f80*/  ENDCOLLECTIVE ;  /* 0x000000000000791b */ /* 0x003fe20003800000 */
.L_x_5060:
        /* <DEDUP_REMOVED lines=17> */
.L_x_5061:
[----:B------:R-:W-:-:S05]  /*180a0*/  VIADD R7, R0, 0x60 ;  /* 0x0000006000077836 */ /* 0x000fca0000000000 */
[----:B------:R-:W-:Y:S01]  /*180b0*/  ISETP.GE.AND P4, PT, R7, R2, PT ;  /* 0x000000020700720c */ /* 0x000fe20003f86270 */
[----:B------:R-:W-:Y:S02]  /*180c0*/  IMAD.MOV.U32 R13, RZ, RZ, R4 ;  /* 0x000000ffff0d7224 */ /* 0x000fe400078e0004 */
[----:B------:R-:W-:-:S10]  /*180d0*/  IMAD.MOV.U32 R6, RZ, RZ, R14 ;  /* 0x000000ffff067224 */ /* 0x000fd400078e000e */
[----:B------:R-:W-:Y:S05]  /*180e0*/  WARPSYNC.COLLECTIVE R15, `(.L_x_5062) ;  /* 0x000000000f087348 */ /* 0x000fea0003c00000 */
[----:B------:R0:W1:Y:S02]  /*180f0*/  SHFL.IDX P6, R14, R13, R12, R11 ;  /* 0x0000000c0d0e7389 */ /* 0x00006400000c000b */
[----:B01----:R-:W-:Y:S01]  /*18100*/  ENDCOLLECTIVE ;  /* 0x000000000000791b */ /* 0x003fe20003800000 */
.L_x_5062:
        /* <DEDUP_REMOVED lines=17> */
.L_x_5063:
[----:B------:R-:W-:Y:S02]  /*18220*/  IMAD.MOV.U32 R13, RZ, RZ, R4 ;  /* 0x000000ffff0d7224 */ /* 0x000fe400078e0004 */
[----:B------:R-:W-:-:S07]  /*18230*/  IMAD.MOV.U32 R3, RZ, RZ, R14 ;  /* 0x000000ffff037224 */ /* 0x000fce00078e000e */
[----:B------:R-:W-:Y:S05]  /*18240*/  WARPSYNC.COLLECTIVE R15, `(.L_x_5064) ;  /* 0x000000000f087348 */ /* 0x000fea0003c00000 */
[----:B------:R0:W1:Y:S02]  /*18250*/  SHFL.IDX P6, R14, R13, R12, R11 ;  /* 0x0000000c0d0e7389 */ /* 0x00006400000c000b */
[----:B01----:R-:W-:Y:S01]  /*18260*/  ENDCOLLECTIVE ;  /* 0x000000000000791b */ /* 0x003fe20003800000 */
.L_x_5064:
[----:B------:R-:W-:Y:S01]  /*18270*/  IMAD.MOV.U32 R4, RZ, RZ, R14 ;  /* 0x000000ffff047224 */ /* 0x000fe200078e000e */
[----:B------:R-:W-:Y:S06]  /*18280*/  BRA `(.L_x_5065) ;  /* 0xffffffac00f87947 */ /* 0x000fec000383ffff */
.L_x_4947:
[----:B0-----:R-:W2:Y:S02]  /*18290*/  LDL R2, [R1] ;  /* 0x0000000001027983 */ /* 0x001ea40000100800 */
[----:B--2---:R0:W1:Y:S02]  /*182a0*/  SYNCS.PHASECHK.TRANS64.TRYWAIT P0, [R2+URZ+0x30820], R0 ;  /* 0x03082000020075a7 */ /* 0x004064000800017f */
[----:B-1----:R-:W-:Y:S05]  /*182b0*/  @!P0 NANOSLEEP.SYNCS 0x989680 ;  /* 0x009896800000895d */ /* 0x002fea0003900000 */
[----:B------:R-:W1:Y:S02]  /*182c0*/  @!P0 SYNCS.PHASECHK.TRANS64 P0, [R2+URZ+0x30820], R0 ;  /* 0x03082000020085a7 */ /* 0x000e64000800007f */
[----:B-1----:R-:W-:Y:S05]  /*182d0*/  @!P0 BRA `(.L_x_4947) ;  /* 0xfffffffc00ec8947 */ /* 0x002fea000383ffff */
[----:B------:R-:W-:Y:S05]  /*182e0*/  BRA `(.L_x_5066) ;  /* 0xffffffb000807947 */ /* 0x000fea000383ffff */
.L_x_4956:
[----:B-1----:R1:W2:Y:S02]  /*182f0*/  SYNCS.PHASECHK.TRANS64.TRYWAIT P0, [R3+URZ+0x30840], R2 ;  /* 0x03084002030075a7 */ /* 0x0022a4000800017f */
[----:B--2---:R-:W-:Y:S05]  /*18300*/  @!P0 NANOSLEEP.SYNCS 0x989680 ;  /* 0x009896800000895d */ /* 0x004fea0003900000 */
[----:B------:R-:W2:Y:S02]  /*18310*/  @!P0 SYNCS.PHASECHK.TRANS64 P0, [R3+URZ+0x30840], R2 ;  /* 0x03084002030085a7 */ /* 0x000ea4000800007f */
[----:B--2---:R-:W-:Y:S05]  /*18320*/  @!P0 BRA `(.L_x_4956) ;  /* 0xfffffffc00f08947 */ /* 0x004fea000383ffff */
[----:B------:R-:W-:Y:S05]  /*18330*/  BRA `(.L_x_5067) ;  /* 0xffffffb400507947 */ /* 0x000fea000383ffff */
.L_x_4963:
[----:B0-----:R0:W1:Y:S02]  /*18340*/  SYNCS.PHASECHK.TRANS64.TRYWAIT P0, [R3+URZ+0x60], R2 ;  /* 0x00006002030075a7 */ /* 0x001064000800017f */
[----:B-1----:R-:W-:Y:S05]  /*18350*/  @!P0 NANOSLEEP.SYNCS 0x989680 ;  /* 0x009896800000895d */ /* 0x002fea0003900000 */
[----:B------:R-:W1:Y:S02]  /*18360*/  @!P0 SYNCS.PHASECHK.TRANS64 P0, [R3+URZ+0x60], R2 ;  /* 0x00006002030085a7 */ /* 0x000e64000800007f */
[----:B-1----:R-:W-:Y:S05]  /*18370*/  @!P0 BRA `(.L_x_4963) ;  /* 0xfffffffc00f08947 */ /* 0x002fea000383ffff */
[----:B------:R-:W-:Y:S05]  /*18380*/  BRA `(.L_x_5068) ;  /* 0xffffffb8006c7947 */ /* 0x000fea000383ffff */
.L_x_4973:
[----:B-1----:R1:W2:Y:S02]  /*18390*/  SYNCS.PHASECHK.TRANS64.TRYWAIT P0, [R3+URZ+0x30840], R2 ;  /* 0x03084002030075a7 */ /* 0x0022a4000800017f */
[----:B--2---:R-:W-:Y:S05]  /*183a0*/  @!P0 NANOSLEEP.SYNCS 0x989680 ;  /* 0x009896800000895d */ /* 0x004fea0003900000 */
[----:B------:R-:W2:Y:S02]  /*183b0*/  @!P0 SYNCS.PHASECHK.TRANS64 P0, [R3+URZ+0x30840], R2 ;  /* 0x03084002030085a7 */ /* 0x000ea4000800007f */
[----:B--2---:R-:W-:Y:S05]  /*183c0*/  @!P0 BRA `(.L_x_4973) ;  /* 0xfffffffc00f08947 */ /* 0x004fea000383ffff */
[----:B------:R-:W-:Y:S05]  /*183d0*/  BRA `(.L_x_5069) ;  /* 0xffffffc000587947 */ /* 0x000fea000383ffff */
.L_x_4980:
[----:B0-----:R0:W1:Y:S02]  /*183e0*/  SYNCS.PHASECHK.TRANS64.TRYWAIT P0, [R2+URZ+0x60], R3 ;  /* 0x00006003020075a7 */ /* 0x001064000800017f */
[----:B-1----:R-:W-:Y:S05]  /*183f0*/  @!P0 NANOSLEEP.SYNCS 0x989680 ;  /* 0x009896800000895d */ /* 0x002fea0003900000 */
[----:B------:R-:W1:Y:S02]  /*18400*/  @!P0 SYNCS.PHASECHK.TRANS64 P0, [R2+URZ+0x60], R3 ;  /* 0x00006003020085a7 */ /* 0x000e64000800007f */
[----:B-1----:R-:W-:Y:S05]  /*18410*/  @!P0 BRA `(.L_x_4980) ;  /* 0xfffffffc00f08947 */ /* 0x002fea000383ffff */
[----:B------:R-:W-:Y:S05]  /*18420*/  BRA `(.L_x_5070) ;  /* 0xffffffc400747947 */ /* 0x000fea000383ffff */
.L_x_4990:
[----:B---3--:R3:W4:Y:S02]  /*18430*/  SYNCS.PHASECHK.TRANS64.TRYWAIT P0, [R2+URZ+0x30840], R3 ;  /* 0x03084003020075a7 */ /* 0x008724000800017f */
[----:B----4-:R-:W-:Y:S05]  /*18440*/  @!P0 NANOSLEEP.SYNCS 0x989680 ;  /* 0x009896800000895d */ /* 0x010fea0003900000 */
[----:B------:R-:W4:Y:S02]  /*18450*/  @!P0 SYNCS.PHASECHK.TRANS64 P0, [R2+URZ+0x30840], R3 ;  /* 0x03084003020085a7 */ /* 0x000f24000800007f */
[----:B----4-:R-:W-:Y:S05]  /*18460*/  @!P0 BRA `(.L_x_4990) ;  /* 0xfffffffc00f08947 */ /* 0x010fea000383ffff */
[----:B------:R-:W-:Y:S05]  /*18470*/  BRA `(.L_x_5071) ;  /* 0xffffffcc00247947 */ /* 0x000fea000383ffff */
.L_x_4997:
[----:B0-----:R0:W1:Y:S02]  /*18480*/  SYNCS.PHASECHK.TRANS64.TRYWAIT P0, [R2+URZ+0x60], R5 ;  /* 0x00006005020075a7 */ /* 0x001064000800017f */
[----:B-1----:R-:W-:Y:S05]  /*18490*/  @!P0 NANOSLEEP.SYNCS 0x989680 ;  /* 0x009896800000895d */ /* 0x002fea0003900000 */
[----:B------:R-:W1:Y:S02]  /*184a0*/  @!P0 SYNCS.PHASECHK.TRANS64 P0, [R2+URZ+0x60], R5 ;  /* 0x00006005020085a7 */ /* 0x000e64000800007f */
[----:B-1----:R-:W-:Y:S05]  /*184b0*/  @!P0 BRA `(.L_x_4997) ;  /* 0xfffffffc00f08947 */ /* 0x002fea000383ffff */
[----:B------:R-:W-:Y:S05]  /*184c0*/  BRA `(.L_x_5072) ;  /* 0xffffffd000407947 */ /* 0x000fea000383ffff */
.L_x_5009:
[----:B---3--:R3:W4:Y:S02]  /*184d0*/  SYNCS.PHASECHK.TRANS64.TRYWAIT P0, [R0+URZ+0x30860], R2 ;  /* 0x03086002000075a7 */ /* 0x008724000800017f */
[----:B----4-:R-:W-:Y:S05]  /*184e0*/  @!P0 NANOSLEEP.SYNCS 0x989680 ;  /* 0x009896800000895d */ /* 0x010fea0003900000 */
[----:B------:R-:W4:Y:S02]  /*184f0*/  @!P0 SYNCS.PHASECHK.TRANS64 P0, [R0+URZ+0x30860], R2 ;  /* 0x03086002000085a7 */ /* 0x000f24000800007f */
[----:B----4-:R-:W-:Y:S05]  /*18500*/  @!P0 BRA `(.L_x_5009) ;  /* 0xfffffffc00f08947 */ /* 0x010fea000383ffff */
[----:B------:R-:W-:Y:S05]  /*18510*/  BRA `(.L_x_5073) ;  /* 0xffffffd400d47947 */ /* 0x000fea000383ffff */
.L_x_5017:
        /* <DEDUP_REMOVED lines=8> */
.L_x_5075:
[----:B------:R-:W-:Y:S05]  /*185a0*/  BSYNC B0 ;  /* 0x0000000000007941 */ /* 0x000fea0003800000 */
.L_x_5074:
        /* <DEDUP_REMOVED lines=9> */
.L_x_5076:
        /* <DEDUP_REMOVED lines=19> */
.L_x_5077:
[----:B------:R-:W-:Y:S01]  /*18770*/  IMAD.MOV.U32 R12, RZ, RZ, 0x2 ;  /* 0x00000002ff0c7424 */ /* 0x000fe200078e00ff */
[----:B------:R-:W-:-:S05]  /*18780*/  SEL R7, R14, RZ, P1 ;  /* 0x000000ff0e077207 */ /* 0x000fca0000800000 */
[----:B------:R-:W-:-:S04]  /*18790*/  IMAD.IADD R3, R2, 0x1, R7 ;  /* 0x0000000102037824 */ /* 0x000fc800078e0207 */
[----:B------:R-:W-:-:S07]  /*187a0*/  IMAD.MOV.U32 R13, RZ, RZ, R3 ;  /* 0x000000ffff0d7224 */ /* 0x000fce00078e0003 */
[----:B------:R-:W-:Y:S05]  /*187b0*/  WARPSYNC.COLLECTIVE R15, `(.L_x_5078) ;  /* 0x000000000f087348 */ /* 0x000fea0003c00000 */
[----:B------:R0:W1:Y:S02]  /*187c0*/  SHFL.UP P6, R14, R13, R12, R11 ;  /* 0x0400000c0d0e7389 */ /* 0x00006400000c000b */
[----:B01----:R-:W-:Y:S01]  /*187d0*/  ENDCOLLECTIVE ;  /* 0x000000000000791b */ /* 0x003fe20003800000 */
.L_x_5078:
        /* <DEDUP_REMOVED lines=8> */
.L_x_5079:
        /* <DEDUP_REMOVED lines=8> */
.L_x_5080:
        /* <DEDUP_REMOVED lines=8> */
.L_x_5081:
        /* <DEDUP_REMOVED lines=9> */
.L_x_5082:
[----:B------:R-:W-:Y:S01]  /*189f0*/  IMAD.MOV.U32 R16, RZ, RZ, R14 ;  /* 0x000000ffff107224 */ /* 0x000fe200078e000e */
[----:B------:R-:W-:Y:S06]  /*18a00*/  BRA `(.L_x_5083) ;  /* 0xffffffd800907947 */ /* 0x000fec000383ffff */
.L_x_5022:
        /* <DEDUP_REMOVED lines=8> */
.L_x_5085:
[----:B------:R-:W-:Y:S05]  /*18a90*/  BSYNC B0 ;  /* 0x0000000000007941 */ /* 0x000fea0003800000 */
.L_x_5084:
        /* <DEDUP_REMOVED lines=9> */
.L_x_5086:
[----:B------:R-:W-:Y:S01]  /*18b30*/  IMAD.MOV.U32 R12, RZ, RZ, 0x4 ;  /* 0x00000004ff0c7424 */ /* 0x000fe200078e00ff */
[----:B------:R-:W-:-:S05]  /*18b40*/  SEL R14, R14, RZ, P2 ;  /* 0x000000ff0e0e7207 */ /* 0x000fca0001000000 */
[----:B------:R-:W-:-:S04]  /*18b50*/  IMAD.IADD R3, R3, 0x1, R14 ;  /* 0x0000000103037824 */ /* 0x000fc800078e020e */
[----:B------:R-:W-:-:S07]  /*18b60*/  IMAD.MOV.U32 R13, RZ, RZ, R3 ;  /* 0x000000ffff0d7224 */ /* 0x000fce00078e0003 */
[----:B------:R-:W-:Y:S05]  /*18b70*/  WARPSYNC.COLLECTIVE R15, `(.L_x_5087) ;  /* 0x000000000f087348 */ /* 0x000fea0003c00000 */
[----:B------:R0:W1:Y:S02]  /*18b80*/  SHFL.UP P6, R14, R13, R12, R11 ;  /* 0x0400000c0d0e7389 */ /* 0x00006400000c000b */
[----:B01----:R-:W-:Y:S01]  /*18b90*/  ENDCOLLECTIVE ;  /* 0x000000000000791b */ /* 0x003fe20003800000 */
.L_x_5087:
[----:B------:R-:W-:Y:S01]  /*18ba0*/  IMAD.MOV.U32 R12, RZ, RZ, 0x8 ;  /* 0x00000008ff0c7424 */ /* 0x000fe200078e00ff */
[----:B------:R-:W-:-:S05]  /*18bb0*/  SEL R14, R14, RZ, P3 ;  /* 0x000000ff0e0e7207 */ /* 0x000fca0001800000 */
[----:B------:R-:W-:-:S04]  /*18bc0*/  IMAD.IADD R3, R3, 0x1, R14 ;  /* 0x0000000103037824 */ /* 0x000fc800078e020e */
[----:B------:R-:W-:-:S07]  /*18bd0*/  IMAD.MOV.U32 R13, RZ, RZ, R3 ;  /* 0x000000ffff0d7224 */ /* 0x000fce00078e0003 */
[----:B------:R-:W-:Y:S05]  /*18be0*/  WARPSYNC.COLLECTIVE R15, `(.L_x_5088) ;  /* 0x000000000f087348 */ /* 0x000fea0003c00000 */
[----:B------:R0:W1:Y:S02]  /*18bf0*/  SHFL.UP P6, R14, R13, R12, R11 ;  /* 0x0400000c0d0e7389 */ /* 0x00006400000c000b */
[----:B01----:R-:W-:Y:S01]  /*18c00*/  ENDCOLLECTIVE ;  /* 0x000000000000791b */ /* 0x003fe20003800000 */
.L_x_5088:
[----:B------:R-:W-:Y:S01]  /*18c10*/  IMAD.MOV.U32 R12, RZ, RZ, 0x10 ;  /* 0x00000010ff0c7424 */ /* 0x000fe200078e00ff */
[----:B------:R-:W-:-:S05]  /*18c20*/  SEL R14, R14, RZ, P4 ;  /* 0x000000ff0e0e7207 */ /* 0x000fca0002000000 */
[----:B------:R-:W-:-:S04]  /*18c30*/  IMAD.IADD R3, R3, 0x1, R14 ;  /* 0x0000000103037824 */ /* 0x000fc800078e020e */
[----:B------:R-:W-:-:S07]  /*18c40*/  IMAD.MOV.U32 R13, RZ, RZ, R3 ;  /* 0x000000ffff0d7224 */ /* 0x000fce00078e0003 */
[----:B------:R-:W-:Y:S05]  /*18c50*/  WARPSYNC.COLLECTIVE R15, `(.L_x_5089) ;  /* 0x000000000f087348 */ /* 0x000fea0003c00000 */
[----:B------:R0:W1:Y:S02]  /*18c60*/  SHFL.UP P6, R14, R13, R12, R11 ;  /* 0x0400000c0d0e7389 */ /* 0x00006400000c000b */
[----:B01----:R-:W-:Y:S01]  /*18c70*/  ENDCOLLECTIVE ;  /* 0x000000000000791b */ /* 0x003fe20003800000 */
.L_x_5089:
[----:B------:R-:W-:Y:S02]  /*18c80*/  IMAD.MOV.U32 R12, RZ, RZ, 0x1f ;  /* 0x0000001fff0c7424 */ /* 0x000fe400078e00ff */
[----:B------:R-:W-:Y:S01]  /*18c90*/  IMAD.MOV.U32 R11, RZ, RZ, 0x1f ;  /* 0x0000001fff0b7424 */ /* 0x000fe200078e00ff */
[----:B------:R-:W-:-:S05]  /*18ca0*/  SEL R14, R14, RZ, P5 ;  /* 0x000000ff0e0e7207 */ /* 0x000fca0002800000 */
[----:B------:R-:W-:-:S04]  /*18cb0*/  IMAD.IADD R3, R3, 0x1, R14 ;  /* 0x0000000103037824 */ /* 0x000fc800078e020e */
[----:B------:R-:W-:-:S07]  /*18cc0*/  IMAD.MOV.U32 R13, RZ, RZ, R3 ;  /* 0x000000ffff0d7224 */ /* 0x000fce00078e0003 */
[----:B------:R-:W-:Y:S05]  /*18cd0*/  WARPSYNC.COLLECTIVE R15, `(.L_x_5090) ;  /* 0x000000000f087348 */ /* 0x000fea0003c00000 */
[----:B------:R0:W1:Y:S02]  /*18ce0*/  SHFL.IDX P6, R14, R13, R12, R11 ;  /* 0x0000000c0d0e7389 */ /* 0x00006400000c000b */
[----:B01----:R-:W-:Y:S01]  /*18cf0*/  ENDCOLLECTIVE ;  /* 0x000000000000791b */ /* 0x003fe20003800000 */
.L_x_5090:
[----:B------:R-:W-:Y:S01]  /*18d00*/  IMAD.MOV.U32 R16, RZ, RZ, R14 ;  /* 0x000000ffff107224 */ /* 0x000fe200078e000e */
[----:B------:R-:W-:Y:S06]  /*18d10*/  BRA `(.L_x_5091) ;  /* 0xffffffd8006c7947 */ /* 0x000fec000383ffff */
.L_x_5024:
[----:B------:R-:W-:Y:S01]  /*18d20*/  BSSY B0, `(.L_x_5092) ;  /* 0x0000006000007945 */ /* 0x000fe20003800000 */
[----:B------:R-:W-:Y:S01]  /*18d30*/  PLOP3.LUT P6, PT, P6, PT, PT, 0x8, 0x0 ;  /* 0x000000000000781c */ /* 0x000fe200037ce170 */
[----:B------:R-:W-:-:S12]  /*18d40*/  IMAD.MOV.U32 R15, RZ, RZ, -0x1 ;  /* 0xffffffffff0f7424 */ /* 0x000fd800078e00ff */
[----:B0123--:R-:W-:Y:S05]  /*18d50*/  WARPSYNC.COLLECTIVE R15, `(.L_x_5093) ;  /* 0x000000000f087348 */ /* 0x00ffea0003c00000 */
[----:B------:R-:W-:Y:S01]  /*18d60*/  VOTE.ANY R14, PT, P6 ;  /* 0x00000000000e7806 */ /* 0x000fe200030e0100 */
[----:B0123--:R-:W-:Y:S06]  /*18d70*/  ENDCOLLECTIVE ;  /* 0x000000000000791b */ /* 0x00ffec0003800000 */
.L_x_5093:
[----:B------:R-:W-:Y:S05]  /*18d80*/  BSYNC B0 ;  /* 0x0000000000007941 */ /* 0x000fea0003800000 */
.L_x_5092:
        /* <DEDUP_REMOVED lines=9> */
.L_x_5094:
[----:B------:R-:W-:Y:S01]  /*18e20*/  IMAD.MOV.U32 R17, RZ, RZ, R14 ;  /* 0x000000ffff117224 */ /* 0x000fe200078e000e */
[----:B------:R-:W-:Y:S06]  /*18e30*/  BRA `(.L_x_5095) ;  /* 0xffffffd8005c7947 */ /* 0x000fec000383ffff */
.L_x_5026:
[----:B------:R-:W-:Y:S01]  /*18e40*/  BSSY B0, `(.L_x_5096) ;  /* 0x0000007000007945 */ /* 0x000fe20003800000 */
[----:B------:R-:W-:Y:S02]  /*18e50*/  IMAD.MOV.U32 R13, RZ, RZ, R3 ;  /* 0x000000ffff0d7224 */ /* 0x000fe400078e0003 */
[----:B------:R-:W-:Y:S02]  /*18e60*/  IMAD.MOV.U32 R11, RZ, RZ, 0x1f ;  /* 0x0000001fff0b7424 */ /* 0x000fe400078e00ff */
[----:B------:R-:W-:-:S07]  /*18e70*/  IMAD.MOV.U32 R15, RZ, RZ, -0x1 ;  /* 0xffffffffff0f7424 */ /* 0x000fce00078e00ff */
[----:B0-234-:R-:W-:Y:S05]  /*18e80*/  WARPSYNC.COLLECTIVE R15, `(.L_x_5097) ;  /* 0x000000000f087348 */ /* 0x01dfea0003c00000 */
[----:B------:R1:W0:Y:S02]  /*18e90*/  SHFL.IDX P6, R14, R13, R12, R11 ;  /* 0x0000000c0d0e7389 */ /* 0x00022400000c000b */
[----:B01234-:R-:W-:Y:S01]  /*18ea0*/  ENDCOLLECTIVE ;  /* 0x000000000000791b */ /* 0x01ffe20003800000 */
.L_x_5097:
[----:B------:R-:W-:Y:S05]  /*18eb0*/  BSYNC B0 ;  /* 0x0000000000007941 */ /* 0x000fea0003800000 */
.L_x_5096:
[----:B------:R-:W-:Y:S01]  /*18ec0*/  IMAD.MOV.U32 R3, RZ, RZ, R14 ;  /* 0x000000ffff037224 */ /* 0x000fe200078e000e */
[----:B------:R-:W-:Y:S06]  /*18ed0*/  BRA `(.L_x_5098) ;  /* 0xffffffd800507947 */ /* 0x000fec000383ffff */
.L_x_5030:
[----:B0-----:R0:W3:Y:S02]  /*18ee0*/  SYNCS.PHASECHK.TRANS64.TRYWAIT P0, [R0+URZ+0x30820], R3 ;  /* 0x03082003000075a7 */ /* 0x0010e4000800017f */
[----:B---3--:R-:W-:Y:S05]  /*18ef0*/  @!P0 NANOSLEEP.SYNCS 0x989680 ;  /* 0x009896800000895d */ /* 0x008fea0003900000 */
[----:B------:R-:W3:Y:S02]  /*18f00*/  @!P0 SYNCS.PHASECHK.TRANS64 P0, [R0+URZ+0x30820], R3 ;  /* 0x03082003000085a7 */ /* 0x000ee4000800007f */
[----:B---3--:R-:W-:Y:S05]  /*18f10*/  @!P0 BRA `(.L_x_5030) ;  /* 0xfffffffc00f08947 */ /* 0x008fea000383ffff */
[----:B------:R-:W-:Y:S05]  /*18f20*/  BRA `(.L_x_5099) ;  /* 0xffffffdc00d87947 */ /* 0x000fea000383ffff */
.L_x_5031:
        /* <DEDUP_REMOVED lines=11> */
.L_x_5101:
[----:B------:R-:W-:Y:S05]  /*18fe0*/  BSYNC B0 ;  /* 0x0000000000007941 */ /* 0x000fea0003800000 */
.L_x_5100:
[----:B------:R-:W-:Y:S05]  /*18ff0*/  BRA `(.L_x_5102) ;  /* 0xffffffdc00c07947 */ /* 0x000fea000383ffff */
.L_x_5034:
[----:B------:R-:W-:Y:S01]  /*19000*/  BSSY B1, `(.L_x_5103) ;  /* 0x0000006000017945 */ /* 0x000fe20003800000 */
[----:B------:R-:W-:-:S07]  /*19010*/  IMAD.MOV.U32 R15, RZ, RZ, -0x1 ;  /* 0xffffffffff0f7424 */ /* 0x000fce00078e00ff */
[----:B0123--:R-:W-:Y:S05]  /*19020*/  WARPSYNC.COLLECTIVE R15, `(.L_x_5104) ;  /* 0x000000000f0c7348 */ /* 0x00ffea0003c00000 */
[----:B------:R-:W-:Y:S02]  /*19030*/  ELECT P6, UR62, PT ;  /* 0x00000000003e782f */ /* 0x000fe400038c0000 */
[----:B------:R-:W-:Y:S01]  /*19040*/  MOV R14, UR62 ;  /* 0x0000003e000e7c02 */ /* 0x000fe20008000f00 */
[----:B0123--:R-:W-:Y:S10]  /*19050*/  ENDCOLLECTIVE ;  /* 0x000000000000791b */ /* 0x00fff40003800000 */
.L_x_5104:
[----:B------:R-:W-:Y:S05]  /*19060*/  BSYNC B1 ;  /* 0x0000000000017941 */ /* 0x000fea0003800000 */
.L_x_5103:
[----:B------:R-:W-:Y:S05]  /*19070*/  BRA `(.L_x_5105) ;  /* 0xffffffdc00b87947 */ /* 0x000fea000383ffff */
.L_x_5036:
[----:B0-----:R0:W2:Y:S02]  /*19080*/  SYNCS.PHASECHK.TRANS64.TRYWAIT P0, [R6+URZ], R5 ;  /* 0x00000005060075a7 */ /* 0x0010a4000800017f */
[----:B--2---:R-:W-:Y:S05]  /*19090*/  @!P0 NANOSLEEP.SYNCS 0x989680 ;  /* 0x009896800000895d */ /* 0x004fea0003900000 */
[----:B------:R-:W2:Y:S02]  /*190a0*/  @!P0 SYNCS.PHASECHK.TRANS64 P0, [R6+URZ], R5 ;  /* 0x00000005060085a7 */ /* 0x000ea4000800007f */
[----:B--2---:R-:W-:Y:S05]  /*190b0*/  @!P0 BRA `(.L_x_5036) ;  /* 0xfffffffc00f08947 */ /* 0x004fea000383ffff */
[----:B------:R-:W-:Y:S05]  /*190c0*/  BRA `(.L_x_5106) ;  /* 0xffffffdc00fc7947 */ /* 0x000fea000383ffff */
.L_x_5037:
[----:B--2---:R2:W3:Y:S02]  /*190d0*/  SYNCS.PHASECHK.TRANS64.TRYWAIT P0, [R7+URZ], R2 ;  /* 0x00000002070075a7 */ /* 0x0044e4000800017f */
[----:B---3--:R-:W-:Y:S05]  /*190e0*/  @!P0 NANOSLEEP.SYNCS 0x989680 ;  /* 0x009896800000895d */ /* 0x008fea0003900000 */
[----:B------:R-:W3:Y:S02]  /*190f0*/  @!P0 SYNCS.PHASECHK.TRANS64 P0, [R7+URZ], R2 ;  /* 0x00000002070085a7 */ /* 0x000ee4000800007f */
[----:B---3--:R-:W-:Y:S05]  /*19100*/  @!P0 BRA `(.L_x_5037) ;  /* 0xfffffffc00f08947 */ /* 0x008fea000383ffff */
[----:B------:R-:W-:Y:S05]  /*19110*/  BRA `(.L_x_5107) ;  /* 0xffffffdc00f07947 */ /* 0x000fea000383ffff */
.L_x_5039:
[----:B---3--:R3:W4:Y:S02]  /*19120*/  SYNCS.PHASECHK.TRANS64.TRYWAIT P0, [R4+URZ], R5 ;  /* 0x00000005040075a7 */ /* 0x008724000800017f */
[----:B----4-:R-:W-:Y:S05]  /*19130*/  @!P0 NANOSLEEP.SYNCS 0x989680 ;  /* 0x009896800000895d */ /* 0x010fea0003900000 */
[----:B------:R-:W4:Y:S02]  /*19140*/  @!P0 SYNCS.PHASECHK.TRANS64 P0, [R4+URZ], R5 ;  /* 0x00000005040085a7 */ /* 0x000f24000800007f */
[----:B----4-:R-:W-:Y:S05]  /*19150*/  @!P0 BRA `(.L_x_5039) ;  /* 0xfffffffc00f08947 */ /* 0x010fea000383ffff */
[----:B------:R-:W-:Y:S05]  /*19160*/  BRA `(.L_x_5108) ;  /* 0xffffffdc00f87947 */ /* 0x000fea000383ffff */
.L_x_5109:
        /* <DEDUP_REMOVED lines=9> */
.L_x_15308:


//--------------------- .text._ZN7cutlass13device_kernelIN5flash11enable_sm90INS1_16FlashAttnFwdSm90INS1_25CollectiveMainloopFwdSm90ILi2EN4cute5tupleIJNS5_1CILi1EEES8_S8_EEENS6_IJNS7_ILi128EEENS7_ILi96EEENS7_ILi192EEEEEELi192ENS_10bfloat16_tEfNS_4arch4Sm90ELb0ELb1ELb0ELb1ELb0ELb1ELb0ELb1ELb1ELb1ELb0ELb0EEENS1_21CollectiveEpilogueFwdINS6_IJSA_SC_SB_EEES9_SE_SG_Li256ELb1ELb1ELb0ELb0EEENS1_36VarlenDynamicPersistentTileSchedulerILi128ELi96ELi256ELi128ELb0ELb1ELb1ELb1ELb0ELb1EEEEEEEEEvNT_6ParamsE --------------------------
	.section	.text._ZN7cutlass13device_kernelIN5flash11enable_sm90INS1_16FlashAttnFwdSm90INS1_25CollectiveMainloopFwdSm90ILi2EN4cute5tupleIJNS5_1CILi1EEES8_S8_EEENS6_IJNS7_ILi128EEENS7_ILi96EEENS7_ILi192EEEEEELi192ENS_10bfloat16_tEfNS_4arch4Sm90ELb0ELb1ELb0ELb1ELb0ELb1ELb0ELb1ELb1ELb1ELb0ELb0EEENS1_21CollectiveEpilogueFwdINS6_IJSA_SC_SB_EEES9_SE_SG_Li256ELb1ELb1ELb0ELb0EEENS1_36VarlenDynamicPersistentTileSchedulerILi128ELi96ELi256ELi128ELb0ELb1ELb1ELb1ELb0ELb1EEEEEEEEEvNT_6ParamsE,"ax",@progbits
	.align	128
.text._ZN7cutlass13device_kernelIN5flash11enable_sm90INS1_16FlashAttnFwdSm90INS1_25CollectiveMainloopFwdSm90ILi2EN4cute5tupleIJNS5_1CILi1EEES8_S8_EEENS6_IJNS7_ILi128EEENS7_ILi96EEENS7_ILi192EEEEEELi192ENS_10bfloat16_tEfNS_4arch4Sm90ELb0ELb1ELb0ELb1ELb0ELb1ELb0ELb1ELb1ELb1ELb0ELb0EEENS1_21CollectiveEpilogueFwdINS6_IJSA_SC_SB_EEES9_SE_SG_Li256ELb1ELb1ELb0ELb0EEENS1_36VarlenDynamicPersistentTileSchedulerILi128ELi96ELi256ELi128ELb0ELb1ELb1ELb1ELb0ELb1EEEEEEEEEvNT_6ParamsE:
        .type           _ZN7cutlass13device_kernelIN5flash11enable_sm90INS1_16FlashAttnFwdSm90INS1_25CollectiveMainloopFwdSm90ILi2EN4cute5tupleIJNS5_1CILi1EEES8_S8_EEENS6_IJNS7_ILi128EEENS7_ILi96EEENS7_ILi192EEEEEELi192ENS_10bfloat16_tEfNS_4arch4Sm90ELb0ELb1ELb0ELb1ELb0ELb1ELb0ELb1ELb1ELb1ELb0ELb0EEENS1_21CollectiveEpilogueFwdINS6_IJSA_SC_SB_EEES9_SE_SG_Li256ELb1ELb1ELb0ELb0EEENS1_36VarlenDynamicPersistentTileSchedulerILi128ELi96ELi256ELi128ELb0ELb1ELb1ELb1ELb0ELb1EEEEEEEEEvNT_6ParamsE,@function
        .size           _ZN7cutlass13device_kernelIN5flash11enable_sm90INS1_16FlashAttnFwdSm90INS1_25CollectiveMainloopFwdSm90ILi2EN4cute5tupleIJNS5_1CILi1EEES8_S8_EEENS6_IJNS7_ILi128EEENS7_ILi96EEENS7_ILi192EEEEEELi192ENS_10bfloat16_tEfNS_4arch4Sm90ELb0ELb1ELb0ELb1ELb0ELb1ELb0ELb1ELb1ELb1ELb0ELb0EEENS1_21CollectiveEpilogueFwdINS6_IJSA_SC_SB_EEES9_SE_SG_Li256ELb1ELb1ELb0ELb0EEENS1_36VarlenDynamicPersistentTileSchedulerILi128ELi96ELi256ELi128ELb0ELb1ELb1ELb1ELb0ELb1EEEEEEEEEvNT_6ParamsE,(.L_x_15309 - _ZN7cutlass13device_kernelIN5flash11enable_sm90INS1_16FlashAttnFwdSm90INS1_25CollectiveMainloopFwdSm90ILi2EN4cute5tupleIJNS5_1CILi1EEES8_S8_EEENS6_IJNS7_ILi128EEENS7_ILi96EEENS7_ILi192EEEEEELi192ENS_10bfloat16_tEfNS_4arch4Sm90ELb0ELb1ELb0ELb1ELb0ELb1ELb0ELb1ELb1ELb1ELb0ELb0EEENS1_21CollectiveEpilogueFwdINS6_IJSA_SC_SB_EEES9_SE_SG_Li256ELb1ELb1ELb0ELb0EEENS1_36VarlenDynamicPersistentTileSchedulerILi128ELi96ELi256ELi128ELb0ELb1ELb1ELb1ELb0ELb1EEEEEEEEEvNT_6ParamsE)
        .other          _ZN7cutlass13device_kernelIN5flash11enable_sm90INS1_16FlashAttnFwdSm90INS1_25CollectiveMainloopFwdSm90ILi2EN4cute5tupleIJNS5_1CILi1EEES8_S8_EEENS6_IJNS7_ILi128EEENS7_ILi96EEENS7_ILi192EEEEEELi192ENS_10bfloat16_tEfNS_4arch4Sm90ELb0ELb1ELb0ELb1ELb0ELb1ELb0ELb1ELb1ELb1ELb0ELb0EEENS1_21CollectiveEpilogueFwdINS6_IJSA_SC_SB_EEES9_SE_SG_Li256ELb1ELb1ELb0ELb0EEENS1_36VarlenDynamicPersistentTileSchedulerILi128ELi96ELi256ELi128ELb0ELb1ELb1ELb1ELb0ELb1EEEEEEEEEvNT_6ParamsE,@"STO_CUDA_ENTRY STV_DEFAULT"
_ZN7cutlass13device_kernelIN5flash11enable_sm90INS1_16FlashAttnFwdSm90INS1_25CollectiveMainloopFwdSm90ILi2EN4cute5tupleIJNS5_1CILi1EEES8_S8_EEENS6_IJNS7_ILi128EEENS7_ILi96EEENS7_ILi192EEEEEELi192ENS_10bfloat16_tEfNS_4arch4Sm90ELb0ELb1ELb0ELb1ELb0ELb1ELb0ELb1ELb1ELb1ELb0ELb0EEENS1_21CollectiveEpilogueFwdINS6_IJSA_SC_SB_EEES9_SE_SG_Li256ELb1ELb1ELb0ELb0EEENS1_36VarlenDynamicPersistentTileSchedulerILi128ELi96ELi256ELi128ELb0ELb1ELb1ELb1ELb0ELb1EEEEEEEEEvNT_6ParamsE:
        /* <DEDUP_REMOVED lines=24> */
.L_x_5111:
[----:B------:R-:W-:Y:S05]  /*0180*/  BSYNC B0 ;  /* 0x0000000000007941 */ /* 0x000fea0003800000 */
.L_x_5110:
        /* <DEDUP_REMOVED lines=41> */
.L_x_5112:
        /* <DEDUP_REMOVED lines=22> */
.L_x_5113:
        /* <DEDUP_REMOVED lines=18> */
.L_x_5114:
        /* <DEDUP_REMOVED lines=22> */
.L_x_5115:
        /* <DEDUP_REMOVED lines=22> */
.L_x_5116:
        /* <DEDUP_REMOVED lines=10> */
.L_x_5119:
        /* <DEDUP_REMOVED lines=18> */
[----:B------:R-:W-:Y:S01]  /*0b20*/  IMAD.MOV.U32 R221, RZ, RZ, RZ ;  /* 0x000000ffffdd7224 */ /* 0x000fe200078e00ff */
[----:B------:R-:W-:Y:S01]  /*0b30*/  CS2R R22, SRZ ;  /* 0x0000000000167805 */ /* 0x000fe2000001ff00 */
[----:B------:R-:W-:Y:S01]  /*0b40*/  IMAD.MOV.U32 R17, RZ, RZ, RZ ;  /* 0x000000ffff117224 */ /* 0x000fe200078e00ff */
[----:B------:R-:W-:Y:S01]  /*0b50*/  SHF.R.S32.HI R3, RZ, 0x1f, R4 ;  /* 0x0000001fff037819 */ /* 0x000fe20000011404 */
[----:B------:R-:W-:-:S03]  /*0b60*/  IMAD.MOV.U32 R199, RZ, RZ, RZ ;  /* 0x000000ffffc77224 */ /* 0x000fc600078e00ff */
[CC--:B0-----:R-:W-:Y:S02]  /*0b70*/  LEA.HI R2, R3.reuse, R4.reuse, RZ, 0x4 ;  /* 0x0000000403027211 */ /* 0x0c1fe400078f20ff */
[CC--:B------:R-:W-:Y:S02]  /*0b80*/  LEA.HI R224, R3.reuse, R4.reuse, RZ, 0x3 ;  /* 0x0000000403e07211 */ /* 0x0c0fe400078f18ff */
[----:B------:R-:W-:Y:S01]  /*0b90*/  SHF.R.S32.HI R5, RZ, 0x4, R2 ;  /* 0x00000004ff057819 */ /* 0x000fe20000011402 */
[----:B------:R-:W-:Y:S01]  /*0ba0*/  UIADD3 UR4, UR4, 0x12400, URZ ;  /* 0x0001240004047890 */ /* 0x000fe2000fffe03f */
[----:B--2---:R-:W-:Y:S02]  /*0bb0*/  R2UR UR5, R0 ;  /* 0x00000000000572ca */ /* 0x004fe400000e0000 */
[----:B------:R-:W-:-:S04]  /*0bc0*/  LEA.HI R0, R3, R4, RZ, 0x7 ;  /* 0x0000000403007211 */ /* 0x000fc800078f38ff */
[----:B------:R-:W-:Y:S02]  /*0bd0*/  LOP3.LUT R233, R0, 0xffffff80, RZ, 0xc0, !PT ;  /* 0xffffff8000e97812 */ /* 0x000fe400078ec0ff */
[----:B------:R-:W-:-:S03]  /*0be0*/  SHF.R.S32.HI R12, RZ, 0x7, R0 ;  /* 0x00000007ff0c7819 */ /* 0x000fc60000011400 */
[----:B------:R-:W-:Y:S01]  /*0bf0*/  IMAD.IADD R233, R4, 0x1, -R233 ;  /* 0x0000000104e97824 */ /* 0x000fe200078e0ae9 */
[----:B------:R-:W-:Y:S01]  /*0c00*/  LEA.HI R0, R0, R12, RZ, 0x1 ;  /* 0x0000000c00007211 */ /* 0x000fe200078f08ff */
[----:B------:R0:W-:Y:S01]  /*0c10*/  STL [R1+0x50], R12 ;  /* 0x0000500c01007387 */ /* 0x0001e20000100800 */
[----:B------:R-:W-:Y:S02]  /*0c20*/  ULOP3.LUT UR5, UR5, 0x1, URZ, 0xfc, !UPT ;  /* 0x0000000105057892 */ /* 0x000fe4000f8efc3f */
[----:B------:R-:W-:-:S04]  /*0c30*/  SHF.R.S32.HI R8, RZ, 0x1f, R233 ;  /* 0x0000001fff087819 */ /* 0x000fc800000114e9 */
[CC--:B------:R-:W-:Y:S02]  /*0c40*/  LEA.HI R9, R8.reuse, R233.reuse, RZ, 0x2 ;  /* 0x000000e908097211 */ /* 0x0c0fe400078f10ff */
[----:B------:R-:W-:Y:S02]  /*0c50*/  LEA.HI R8, R8, R233, RZ, 0x5 ;  /* 0x000000e908087211 */ /* 0x000fe400078f28ff */
[--C-:B------:R-:W-:Y:S02]  /*0c60*/  SHF.R.S32.HI R7, RZ, 0x2, R9.reuse ;  /* 0x00000002ff077819 */ /* 0x100fe40000011409 */
[----:B------:R-:W-:Y:S02]  /*0c70*/  SHF.R.S32.HI R6, RZ, 0x1f, R9 ;  /* 0x0000001fff067819 */ /* 0x000fe40000011409 */
[----:B------:R-:W-:Y:S02]  /*0c80*/  SHF.R.S32.HI R8, RZ, 0x5, R8 ;  /* 0x00000005ff087819 */ /* 0x000fe40000011408 */
[----:B------:R-:W-:-:S02]  /*0c90*/  LEA.HI R10, R6, R7, RZ, 0x3 ;  /* 0x00000007060a7211 */ /* 0x000fc400078f18ff */
[----:B------:R-:W-:Y:S02]  /*0ca0*/  LEA.HI R6, R2, R5, RZ, 0x1 ;  /* 0x0000000502067211 */ /* 0x000fe400078f08ff */
[----:B------:R-:W-:Y:S02]  /*0cb0*/  LOP3.LUT R10, R10, 0xfffffff8, RZ, 0xc0, !PT ;  /* 0xfffffff80a0a7812 */ /* 0x000fe400078ec0ff */
[----:B------:R-:W-:Y:S02]  /*0cc0*/  LOP3.LUT R6, R6, 0x1ffffffe, RZ, 0xc0, !PT ;  /* 0x1ffffffe06067812 */ /* 0x000fe400078ec0ff */
[----:B------:R-:W-:Y:S01]  /*0cd0*/  LOP3.LUT R212, R9, 0x7ffffffc, RZ, 0xc0, !PT ;  /* 0x7ffffffc09d47812 */ /* 0x000fe200078ec0ff */
[----:B------:R-:W-:Y:S02]  /*0ce0*/  IMAD.IADD R7, R7, 0x1, -R10 ;  /* 0x0000000107077824 */ /* 0x000fe400078e0a0a */
[----:B------:R-:W-:Y:S01]  /*0cf0*/  IMAD.IADD R6, R5, 0x1, -R6 ;  /* 0x0000000105067824 */ /* 0x000fe200078e0a06 */
[CC--:B------:R-:W-:Y:S01]  /*0d00*/  LEA.HI R5, R3.reuse, R4.reuse, RZ, 0x5 ;  /* 0x0000000403057211 */ /* 0x0c0fe200078f28ff */
[----:B------:R-:W-:Y:S01]  /*0d10*/  IMAD R11, R8, 0x10, R7 ;  /* 0x00000010080b7824 */ /* 0x000fe200078e0207 */
[----:B------:R-:W-:Y:S01]  /*0d20*/  LEA.HI R7, R3, R4, RZ, 0x2 ;  /* 0x0000000403077211 */ /* 0x000fe200078f10ff */
[----:B------:R-:W-:Y:S01]  /*0d30*/  IMAD.IADD R212, R233, 0x1, -R212 ;  /* 0x00000001e9d47824 */ /* 0x000fe200078e0ad4 */
[----:B------:R-:W-:-:S02]  /*0d40*/  LOP3.LUT R3, R2, 0x3fffff0, RZ, 0xc0, !PT ;  /* 0x03fffff002037812 */ /* 0x000fc400078ec0ff */
[----:B------:R-:W-:Y:S02]  /*0d50*/  LOP3.LUT R223, R7, 0xfffffffc, RZ, 0xc0, !PT ;  /* 0xfffffffc07df7812 */ /* 0x000fe400078ec0ff */
[----:B------:R-:W-:Y:S01]  /*0d60*/  LOP3.LUT R2, R0, 0x3fffffe, RZ, 0xc0, !PT ;  /* 0x03fffffe00027812 */ /* 0x000fe200078ec0ff */
[C---:B------:R-:W-:Y:S01]  /*0d70*/  IMAD.IADD R3, R4.reuse, 0x1, -R3 ;  /* 0x0000000104037824 */ /* 0x040fe200078e0a03 */
[----:B------:R-:W-:Y:S01]  /*0d80*/  SHF.R.S32.HI R195, RZ, 0x2, R7 ;  /* 0x00000002ffc37819 */ /* 0x000fe20000011407 */
[----:B------:R-:W-:Y:S01]  /*0d90*/  IMAD.IADD R223, R4, 0x1, -R223 ;  /* 0x0000000104df7824 */ /* 0x000fe200078e0adf */
[----:B------:R-:W-:Y:S01]  /*0da0*/  SHF.R.S32.HI R0, RZ, 0x1f, R7 ;  /* 0x0000001fff007819 */ /* 0x000fe20000011407 */
[----:B------:R-:W-:Y:S01]  /*0db0*/  IMAD.IADD R2, R12, 0x1, -R2 ;  /* 0x000000010c027824 */ /* 0x000fe200078e0a02 */
[----:B------:R-:W-:Y:S01]  /*0dc0*/  SHF.R.S32.HI R208, RZ, 0x5, R5 ;  /* 0x00000005ffd07819 */ /* 0x000fe20000011405 */
[----:B------:R-:W-:Y:S01]  /*0dd0*/  IMAD.SHL.U32 R192, R223, 0x4, RZ ;  /* 0x00000004dfc07824 */ /* 0x000fe200078e00ff */
[----:B------:R-:W-:Y:S01]  /*0de0*/  LEA.HI R0, R0, R195, RZ, 0x3 ;  /* 0x000000c300007211 */ /* 0x000fe200078f18ff */
[C---:B------:R-:W-:Y:S01]  /*0df0*/  VIADD R222, R195.reuse, 0x40 ;  /* 0x00000040c3de7836 */ /* 0x040fe20000000000 */
[----:B------:R-:W-:Y:S01]  /*0e00*/  LOP3.LUT R5, R224, 0xfffffff8, RZ, 0xc0, !PT ;  /* 0xfffffff8e0057812 */ /* 0x000fe200078ec0ff */
[----:B------:R-:W-:Y:S01]  /*0e10*/  VIADD R201, R192, 0x20 ;  /* 0x00000020c0c97836 */ /* 0x000fe20000000000 */
[----:B------:R-:W-:Y:S01]  /*0e20*/  LOP3.LUT R0, R0, 0xfffffff8, RZ, 0xc0, !PT ;  /* 0xfffffff800007812 */ /* 0x000fe200078ec0ff */
[----:B------:R-:W-:Y:S01]  /*0e30*/  IMAD R3, R208, 0x10, R3 ;  /* 0x00000010d0037824 */ /* 0x000fe200078e0203 */
[----:B------:R-:W-:Y:S01]  /*0e40*/  SHF.R.S32.HI R224, RZ, 0x3, R224 ;  /* 0x00000003ffe07819 */ /* 0x000fe200000114e0 */
[--C-:B------:R-:W-:Y:S01]  /*0e50*/  IMAD.IADD R197, R192, 0x1, R201.reuse ;  /* 0x00000001c0c57824 */ /* 0x100fe200078e02c9 */
[----:B------:R-:W-:Y:S01]  /*0e60*/  SHF.R.S32.HI R231, RZ, 0x1f, R201 ;  /* 0x0000001fffe77819 */ /* 0x000fe200000114c9 */
[----:B------:R-:W-:-:S02]  /*0e70*/  IMAD.IADD R215, R195, 0x1, -R0 ;  /* 0x00000001c3d77824 */ /* 0x000fc400078e0a00 */
[----:B0-----:R-:W-:Y:S01]  /*0e80*/  IMAD R12, R3, 0x8, R6 ;  /* 0x00000008030c7824 */ /* 0x001fe200078e0206 */
[----:B------:R-:W-:Y:S01]  /*0e90*/  SHF.R.S32.HI R0, RZ, 0x1f, R197 ;  /* 0x0000001fff007819 */ /* 0x000fe200000114c5 */
[----:B------:R-:W-:Y:S01]  /*0ea0*/  IMAD.SHL.U32 R206, R215, 0x40, RZ ;  /* 0x00000040d7ce7824 */ /* 0x000fe200078e00ff */
[----:B------:R-:W-:Y:S01]  /*0eb0*/  SHF.R.S32.HI R3, RZ, 0x1f, R222 ;  /* 0x0000001fff037819 */ /* 0x000fe200000114de */
[----:B------:R-:W-:Y:S01]  /*0ec0*/  IMAD.SHL.U32 R205, R222, 0x40, RZ ;  /* 0x00000040decd7824 */ /* 0x000fe200078e00ff */
[-C--:B------:R-:W-:Y:S01]  /*0ed0*/  LEA.HI R225, R0, R197.reuse, RZ, 0x3 ;  /* 0x000000c500e17211 */ /* 0x080fe200078f18ff */
[----:B------:R-:W-:Y:S01]  /*0ee0*/  IMAD R11, R2, 0x40, R11 ;  /* 0x00000040020b7824 */ /* 0x000fe200078e020b */
[----:B------:R-:W-:Y:S01]  /*0ef0*/  LEA.HI R0, R0, R197, RZ, 0x6 ;  /* 0x000000c500007211 */ /* 0x000fe200078f30ff */
[----:B------:R-:W-:Y:S01]  /*0f00*/  VIADD R200, R192, 0x40 ;  /* 0x00000040c0c87836 */ /* 0x000fe20000000000 */
[----:B------:R-:W-:Y:S01]  /*0f10*/  LEA.HI R3, R3, R222, RZ, 0x3 ;  /* 0x000000de03037211 */ /* 0x000fe200078f18ff */
[----:B------:R-:W-:Y:S01]  /*0f20*/  IMAD.IADD R218, R4, 0x1, -R5 ;  /* 0x0000000104da7824 */ /* 0x000fe200078e0a05 */
[----:B------:R-:W-:Y:S01]  /*0f30*/  LOP3.LUT R206, R206, 0x1c0, RZ, 0xc0, !PT ;  /* 0x000001c0cece7812 */ /* 0x000fe200078ec0ff */
[----:B------:R-:W-:Y:S01]  /*0f40*/  IMAD.SHL.U32 R2, R0, 0x80, RZ ;  /* 0x0000008000027824 */ /* 0x000fe200078e00ff */
[----:B------:R-:W-:Y:S01]  /*0f50*/  LOP3.LUT R205, R205, 0x1c0, RZ, 0xc0, !PT ;  /* 0x000001c0cdcd7812 */ /* 0x000fe200078ec0ff */
[----:B------:R-:W-:Y:S01]  /*0f60*/  IMAD.SHL.U32 R3, R3, 0x40, RZ ;  /* 0x0000004003037824 */ /* 0x000fe200078e00ff */
[----:B------:R-:W-:Y:S01]  /*0f70*/  SHF.R.U32.HI R207, RZ, 0x3, R206 ;  /* 0x00000003ffcf7819 */ /* 0x000fe200000116ce */
[----:B------:R-:W-:Y:S01]  /*0f80*/  IMAD.SHL.U32 R208, R208, 0x200, RZ ;  /* 0x00000200d0d07824 */ /* 0x000fe200078e00ff */
[----:B------:R-:W-:Y:S01]  /*0f90*/  LOP3.LUT R0, R206, 0x38, R225, 0xf8, !PT ;  /* 0x00000038ce007812 */ /* 0x000fe200078ef8e1 */
[----:B------:R-:W-:Y:S01]  /*0fa0*/  IMAD.IADD R198, R192, 0x1, R200 ;  /* 0x00000001c0c67824 */ /* 0x000fe200078e02c8 */
[----:B------:R-:W-:Y:S01]  /*0fb0*/  SHF.R.U32.HI R13, RZ, 0x3, R205 ;  /* 0x00000003ff0d7819 */ /* 0x000fe200000116cd */
[----:B------:R-:W-:Y:S01]  /*0fc0*/  IMAD.SHL.U32 R214, R218, 0x8, RZ ;  /* 0x00000008dad67824 */ /* 0x000fe200078e00ff */
[----:B------:R-:W-:Y:S01]  /*0fd0*/  LOP3.LUT R7, R205, 0x38, R225, 0xf8, !PT ;  /* 0x00000038cd077812 */ /* 0x000fe200078ef8e1 */
[----:B------:R-:W-:Y:S01]  /*0fe0*/  IMAD.SHL.U32 R18, R223, 0x8, RZ ;  /* 0x00000008df127824 */ /* 0x000fe200078e00ff */
[----:B------:R-:W-:Y:S01]  /*0ff0*/  LOP3.LUT R5, R2, 0xffffe000, RZ, 0xc0, !PT ;  /* 0xffffe00002057812 */ /* 0x000fe200078ec0ff */
[----:B------:R-:W-:Y:S01]  /*1000*/  STL [R1+0x54], R11 ;  /* 0x0000540b01007387 */ /* 0x000fe20000100800 */
[----:B------:R-:W-:Y:S01]  /*1010*/  LOP3.LUT R0, R0, R207, RZ, 0x3c, !PT ;  /* 0x000000cf00007212 */ /* 0x000fe200078e3cff */
[----:B------:R-:W-:Y:S01]  /*1020*/  VIADD R217, R214, 0x80 ;  /* 0x00000080d6d97836 */ /* 0x000fe20000000000 */
[----:B------:R-:W-:Y:S01]  /*1030*/  LOP3.LUT R210, R3, 0xfffffe00, RZ, 0xc0, !PT ;  /* 0xfffffe0003d27812 */ /* 0x000fe200078ec0ff */
[----:B------:R-:W-:Y:S01]  /*1040*/  VIADD R203, R192, 0x10 ;  /* 0x00000010c0cb7836 */ /* 0x000fe20000000000 */
[----:B------:R-:W-:Y:S01]  /*1050*/  LOP3.LUT R8, R7, R13, RZ, 0x3c, !PT ;  /* 0x0000000d07087212 */ /* 0x000fe200078e3cff */
[----:B------:R-:W-:Y:S01]  /*1060*/  VIADD R216, R214, 0x40 ;  /* 0x00000040d6d87836 */ /* 0x000fe20000000000 */
[----:B------:R-:W-:Y:S01]  /*1070*/  SHF.R.S32.HI R3, RZ, 0x1f, R198 ;  /* 0x0000001fff037819 */ /* 0x000fe200000114c6 */
[----:B------:R-:W-:Y:S01]  /*1080*/  VIADD R202, R192, 0x30 ;  /* 0x00000030c0ca7836 */ /* 0x000fe20000000000 */
[-C--:B------:R-:W-:Y:S01]  /*1090*/  IADD3 R2, R0, R5.reuse, R208 ;  /* 0x0000000500027210 */ /* 0x080fe20007ffe0d0 */
[----:B------:R-:W-:Y:S01]  /*10a0*/  IMAD.U32 R0, RZ, RZ, UR5 ;  /* 0x00000005ff007e24 */ /* 0x000fe2000f8e00ff */
[----:B------:R-:W-:Y:S01]  /*10b0*/  IADD3 R8, R8, R5, R210 ;  /* 0x0000000508087210 */ /* 0x000fe20007ffe0d2 */
[----:B------:R-:W-:Y:S01]  /*10c0*/  IMAD.U32 R5, RZ, RZ, UR4 ;  /* 0x00000004ff057e24 */ /* 0x000fe2000f8e00ff */
[CC--:B------:R-:W-:Y:S01]  /*10d0*/  LEA.HI R4, R3.reuse, R198.reuse, RZ, 0x6 ;  /* 0x000000c603047211 */ /* 0x0c0fe200078f30ff */
[----:B------:R-:W-:Y:S01]  /*10e0*/  VIADD R204, R192, 0x50 ;  /* 0x00000050c0cc7836 */ /* 0x000fe20000000000 */
[----:B------:R-:W-:Y:S01]  /*10f0*/  STL [R1+0x4], R0 ;  /* 0x0000040001007387 */ /* 0x000fe20000100800 */
[----:B------:R-:W-:-:S02]  /*1100*/  LEA.HI R3, R3, R198, RZ, 0x3 ;  /* 0x000000c603037211 */ /* 0x000fc400078f18ff */
[----:B------:R-:W-:Y:S01]  /*1110*/  IMAD.SHL.U32 R6, R4, 0x80, RZ ;  /* 0x0000008004067824 */ /* 0x000fe200078e00ff */
[----:B------:R0:W-:Y:S01]  /*1120*/  STL [R1+0x48], R5 ;  /* 0x0000480501007387 */ /* 0x0001e20000100800 */
[--C-:B------:R-:W-:Y:S02]  /*1130*/  LOP3.LUT R4, R206, 0x38, R3.reuse, 0xf8, !PT ;  /* 0x00000038ce047812 */ /* 0x100fe400078ef803 */
[----:B------:R-:W-:Y:S02]  /*1140*/  LOP3.LUT R10, R205, 0x38, R3, 0xf8, !PT ;  /* 0x00000038cd0a7812 */ /* 0x000fe400078ef803 */
[----:B------:R-:W-:Y:S02]  /*1150*/  LOP3.LUT R7, R6, 0xffffe000, RZ, 0xc0, !PT ;  /* 0xffffe00006077812 */ /* 0x000fe400078ec0ff */
[----:B------:R-:W-:Y:S01]  /*1160*/  SHF.R.S32.HI R6, RZ, 0x1f, R217 ;  /* 0x0000001fff067819 */ /* 0x000fe200000114d9 */
[----:B------:R-:W-:Y:S01]  /*1170*/  IMAD.SHL.U32 R6, R12, 0x8, RZ ;  /* 0x000000080c067824 */ /* 0x000fe200078e00ff */
[----:B------:R-:W-:-:S02]  /*1180*/  SHF.R.S32.HI R226, RZ, 0x3, R3 ;  /* 0x00000003ffe27819 */ /* 0x000fc40000011403 */
[----:B0-----:R-:W-:Y:S02]  /*1190*/  SHF.R.S32.HI R5, RZ, 0x1f, R214 ;  /* 0x0000001fff057819 */ /* 0x001fe400000114d6 */
[----:B------:R-:W-:Y:S01]  /*11a0*/  LOP3.LUT R5, R205, 0x38, R18, 0xf8, !PT ;  /* 0x00000038cd057812 */ /* 0x000fe200078ef812 */
[----:B------:R0:W-:Y:S01]  /*11b0*/  STL [R1+0x58], R6 ;  /* 0x0000580601007387 */ /* 0x0001e20000100800 */
[----:B------:R-:W-:Y:S02]  /*11c0*/  LEA R2, R2, UR4, 0x1 ;  /* 0x0000000402027c11 */ /* 0x000fe4000f8e08ff */
[----:B------:R-:W-:Y:S02]  /*11d0*/  LOP3.LUT R5, R210, R5, R13, 0xf6, !PT ;  /* 0x00000005d2057212 */ /* 0x000fe400078ef60d */
[----:B------:R-:W-:Y:S02]  /*11e0*/  LEA.HI R0, R223, R223, RZ, 0x1 ;  /* 0x000000dfdf007211 */ /* 0x000fe400078f08ff */
[----:B------:R-:W-:-:S02]  /*11f0*/  LEA R3, R5, UR4, 0x1 ;  /* 0x0000000405037c11 */ /* 0x000fc4000f8e08ff */
[----:B------:R-:W-:Y:S02]  /*1200*/  LOP3.LUT R0, R0, 0x1ffffffe, RZ, 0xc0, !PT ;  /* 0x1ffffffe00007812 */ /* 0x000fe400078ec0ff */
[----:B------:R-:W-:Y:S01]  /*1210*/  LOP3.LUT R4, R4, R207, RZ, 0x3c, !PT ;  /* 0x000000cf04047212 */ /* 0x000fe200078e3cff */
[----:B------:R0:W-:Y:S01]  /*1220*/  STL [R1+0x40], R3 ;  /* 0x0000400301007387 */ /* 0x0001e20000100800 */
[----:B------:R-:W-:Y:S01]  /*1230*/  LOP3.LUT R10, R10, R13, RZ, 0x3c, !PT ;  /* 0x0000000d0a0a7212 */ /* 0x000fe200078e3cff */
[----:B------:R-:W-:Y:S01]  /*1240*/  IMAD.IADD R0, R223, 0x1, -R0 ;  /* 0x00000001df007824 */ /* 0x000fe200078e0a00 */
[-C--:B------:R-:W-:Y:S01]  /*1250*/  IADD3 R4, R4, R7.reuse, R208 ;  /* 0x0000000704047210 */ /* 0x080fe20007ffe0d0 */
[----:B------:R0:W-:Y:S01]  /*1260*/  STL [R1+0x44], R2 ;  /* 0x0000440201007387 */ /* 0x0001e20000100800 */
[----:B------:R-:W-:Y:S01]  /*1270*/  IADD3 R10, R10, R7, R210 ;  /* 0x000000070a0a7210 */ /* 0x000fe20007ffe0d2 */
[----:B------:R-:W-:Y:S01]  /*1280*/  IMAD R213, R0, 0x8, R11 ;  /* 0x0000000800d57824 */ /* 0x000fe200078e020b */
[----:B------:R-:W-:-:S02]  /*1290*/  SHF.R.S32.HI R232, RZ, 0x1f, R203 ;  /* 0x0000001fffe87819 */ /* 0x000fc400000114cb */
[----:B------:R-:W-:Y:S02]  /*12a0*/  SHF.R.S32.HI R7, RZ, 0x1f, R216 ;  /* 0x0000001fff077819 */ /* 0x000fe400000114d8 */
[----:B------:R-:W-:Y:S02]  /*12b0*/  SHF.R.S32.HI R230, RZ, 0x1f, R202 ;  /* 0x0000001fffe67819 */ /* 0x000fe400000114ca */
[----:B------:R-:W-:Y:S02]  /*12c0*/  SHF.R.S32.HI R229, RZ, 0x1f, R200 ;  /* 0x0000001fffe57819 */ /* 0x000fe400000114c8 */
[----:B------:R-:W-:Y:S02]  /*12d0*/  SHF.R.S32.HI R228, RZ, 0x1f, R204 ;  /* 0x0000001fffe47819 */ /* 0x000fe400000114cc */
[----:B------:R-:W-:Y:S02]  /*12e0*/  SHF.R.S32.HI R225, RZ, 0x3, R225 ;  /* 0x00000003ffe17819 */ /* 0x000fe400000114e1 */
[----:B------:R-:W-:-:S02]  /*12f0*/  LEA R236, R8, UR4, 0x1 ;  /* 0x0000000408ec7c11 */ /* 0x000fc4000f8e08ff */
[----:B------:R-:W-:Y:S02]  /*1300*/  LEA R237, R4, UR4, 0x1 ;  /* 0x0000000404ed7c11 */ /* 0x000fe4000f8e08ff */
[----:B0-----:R-:W-:-:S07]  /*1310*/  LEA R235, R10, UR4, 0x1 ;  /* 0x000000040aeb7c11 */ /* 0x001fce000f8e08ff */
.L_x_5406:
[----:B------:R-:W-:Y:S01]  /*1320*/  ULDC.64 UR4, c[0x0][0xa28] ;  /* 0x00028a0000047ab9 */ /* 0x000fe20000000a00 */
[----:B0---4-:R-:W0:Y:S01]  /*1330*/  LDC.64 R4, c[0x0][0xa08] ;  /* 0x00028200ff047b82 */ /* 0x011e220000000a00 */
[----:B------:R-:W-:Y:S01]  /*1340*/  ISETP.NE.U32.AND P0, PT, RZ, UR4, PT ;  /* 0x00000004ff007c0c */ /* 0x000fe2000bf05070 */
[----:B------:R-:W-:Y:S01]  /*1350*/  IMAD.MOV.U32 R0, RZ, RZ, RZ ;  /* 0x000000ffff007224 */ /* 0x000fe200078e00ff */
[----:B------:R-:W-:Y:S01]  /*1360*/  ULDC UR6, c[0x0][0x424] ;  /* 0x0001090000067ab9 */ /* 0x000fe20000000800 */
[----:B------:R-:W-:Y:S01]  /*1370*/  IMAD.MOV.U32 R28, RZ, RZ, RZ ;  /* 0x000000ffff1c7224 */ /* 0x000fe200078e00ff */
[----:B------:R-:W-:Y:S01]  /*1380*/  ISETP.NE.AND.EX P0, PT, RZ, UR5, PT, P0 ;  /* 0x00000005ff007c0c */ /* 0x000fe2000bf05300 */
[----:B------:R-:W-:Y:S02]  /*1390*/  ULDC.64 UR4, c[0x0][0xa18] ;  /* 0x0002860000047ab9 */ /* 0x000fe40000000a00 */
[----:B------:R-:W-:-:S04]  /*13a0*/  ISETP.NE.U32.AND P1, PT, RZ, UR4, PT ;  /* 0x00000004ff007c0c */ /* 0x000fc8000bf25070 */
[----:B------:R-:W-:Y:S01]  /*13b0*/  ISETP.NE.AND.EX P1, PT, RZ, UR5, PT, P1 ;  /* 0x00000005ff007c0c */ /* 0x000fe2000bf25310 */
[----:B------:R-:W-:Y:S02]  /*13c0*/  ULDC.64 UR4, c[0x0][0xa08] ;  /* 0x0002820000047ab9 */ /* 0x000fe40000000a00 */
[----:B------:R-:W-:-:S03]  /*13d0*/  ISETP.NE.U32.AND P3, PT, RZ, UR4, PT ;  /* 0x00000004ff007c0c */ /* 0x000fc6000bf65070 */
[----:B-12---:R-:W1:Y:S01]  /*13e0*/  @P0 LDC.64 R2, c[0x0][0xa28] ;  /* 0x00028a00ff020b82 */ /* 0x006e620000000a00 */
[----:B------:R-:W-:Y:S01]  /*13f0*/  ISETP.NE.AND.EX P3, PT, RZ, UR5, PT, P3 ;  /* 0x00000005ff007c0c */ /* 0x000fe2000bf65330 */
[----:B0-----:R-:W-:-:S06]  /*1400*/  IMAD.WIDE R8, R27, 0x4, R4 ;  /* 0x000000041b087825 */ /* 0x001fcc00078e0204 */
[----:B------:R-:W0:Y:S01]  /*1410*/  @P1 LDC.64 R6, c[0x0][0xa18] ;  /* 0x00028600ff061b82 */ /* 0x000e220000000a00 */
[----:B------:R-:W-:Y:S02]  /*1420*/  ULDC UR4, c[0x0][0x288] ;  /* 0x0000a20000047ab9 */ /* 0x000fe40000000800 */
[----:B------:R-:W-:Y:S01]  /*1430*/  IMAD.U32 R194, RZ, RZ, UR4 ;  /* 0x00000004ffc27e24 */ /* 0x000fe2000f8e00ff */
[----:B------:R-:W-:Y:S02]  /*1440*/  ULDC.64 UR4, c[0x0][0x418] ;  /* 0x0001060000047ab9 */ /* 0x000fe40000000a00 */
[----:B------:R2:W5:Y:S01]  /*1450*/  @P3 LDG.E R28, desc[UR60][R8.64] ;  /* 0x0000003c081c3981 */ /* 0x000562000c1e1900 */
[----:B-1----:R-:W-:-:S05]  /*1460*/  @P0 IMAD.WIDE R2, R27, 0x4, R2 ;  /* 0x000000041b020825 */ /* 0x002fca00078e0202 */
[----:B------:R2:W5:Y:S01]  /*1470*/  @P0 LDG.E R0, desc[UR60][R2.64] ;  /* 0x0000003c02000981 */ /* 0x000562000c1e1900 */
[----:B0-----:R-:W-:-:S05]  /*1480*/  @P1 IMAD.WIDE R4, R27, 0x4, R6 ;  /* 0x000000041b041825 */ /* 0x001fca00078e0206 */
[----:B------:R2:W5:Y:S01]  /*1490*/  @P1 LDG.E R194, desc[UR60][R4.64] ;  /* 0x0000003c04c21981 */ /* 0x000562000c1e1900 */
[----:B------:R-:W-:-:S04]  /*14a0*/  UISETP.NE.U32.AND UP0, UPT, UR4, URZ, UPT ;  /* 0x0000003f0400728c */ /* 0x000fc8000bf05070 */
[----:B------:R-:W-:-:S03]  /*14b0*/  UISETP.NE.AND.EX UP0, UPT, UR5, URZ, UPT, UP0 ;  /* 0x0000003f0500728c */ /* 0x000fc6000bf05300 */
[----:B------:R-:W-:Y:S02]  /*14c0*/  ULDC.64 UR4, c[0x0][0xa20] ;  /* 0x0002880000047ab9 */ /* 0x000fe40000000a00 */
[----:B------:R-:W-:Y:S01]  /*14d0*/  ISETP.NE.U32.AND P2, PT, RZ, UR4, PT ;  /* 0x00000004ff007c0c */ /* 0x000fe2000bf45070 */
[----:B------:R-:W-:-:S03]  /*14e0*/  USEL UR4, UR6, 0x1, UP0 ;  /* 0x0000000106047887 */ /* 0x000fc60008000000 */
[----:B------:R-:W-:Y:S01]  /*14f0*/  ULDC UR6, c[0x0][0x2f0] ;  /* 0x0000bc0000067ab9 */ /* 0x000fe20000000800 */
[----:B------:R-:W-:Y:S01]  /*1500*/  ISETP.NE.AND.EX P2, PT, RZ, UR5, PT, P2 ;  /* 0x00000005ff007c0c */ /* 0x000fe2000bf45320 */
[----:B------:R-:W-:Y:S01]  /*1510*/  UIMAD UR6, UR4, UR6, URZ ;  /* 0x00000006040672a4 */ /* 0x000fe2000f8e023f */
[----:B------:R-:W-:Y:S01]  /*1520*/  ULDC UR7, c[0x0][0x348] ;  /* 0x0000d20000077ab9 */ /* 0x000fe20000000800 */
[----:B------:R-:W-:Y:S02]  /*1530*/  IMAD.MOV.U32 R219, RZ, RZ, R26 ;  /* 0x000000ffffdb7224 */ /* 0x000fe400078e001a */
[----:B------:R-:W-:Y:S01]  /*1540*/  IMAD.MOV.U32 R220, RZ, RZ, R27 ;  /* 0x000000ffffdc7224 */ /* 0x000fe200078e001b */
[----:B--23--:R-:W-:Y:S07]  /*1550*/  @P1 BRA `(.L_x_5121) ;  /* 0x0000000000241947 */ /* 0x00cfee0003800000 */
        /* <DEDUP_REMOVED lines=9> */
.L_x_5121:
[----:B------:R-:W-:Y:S02]  /*15f0*/  IMAD.U32 R2, RZ, RZ, UR7 ;  /* 0x00000007ff027e24 */ /* 0x000fe4000f8e00ff */
[----:B------:R-:W-:Y:S01]  /*1600*/  IMAD.U32 R29, RZ, RZ, UR6 ;  /* 0x00000006ff1d7e24 */ /* 0x000fe2000f8e00ff */
[----:B------:R-:W-:Y:S06]  /*1610*/  @!P2 BRA `(.L_x_5122) ;  /* 0x000000000010a947 */ /* 0x000fec0003800000 */
[----:B------:R-:W0:Y:S02]  /*1620*/  LDC.64 R4, c[0x0][0xa20] ;  /* 0x00028800ff047b82 */ /* 0x000e240000000a00 */
[----:B0-----:R-:W-:-:S05]  /*1630*/  IMAD.WIDE R4, R27, 0x4, R4 ;  /* 0x000000041b047825 */ /* 0x001fca00078e0204 */
[----:B------:R0:W5:Y:S01]  /*1640*/  LDG.E R29, desc[UR60][R4.64] ;  /* 0x0000003c041d7981 */ /* 0x000162000c1e1900 */
[----:B------:R-:W-:Y:S05]  /*1650*/  BRA `(.L_x_5123) ;  /* 0x0000000000107947 */ /* 0x000fea0003800000 */
.L_x_5122:
[----:B------:R-:W-:Y:S05]  /*1660*/  @!P3 BRA `(.L_x_5123) ;  /* 0x00000000000cb947 */ /* 0x000fea0003800000 */
[----:B------:R-:W2:Y:S04]  /*1670*/  LDG.E R4, desc[UR60][R8.64] ;  /* 0x0000003c08047981 */ /* 0x000ea8000c1e1900 */
[----:B------:R-:W2:Y:S02]  /*1680*/  LDG.E R29, desc[UR60][R8.64+0x4] ;  /* 0x0000043c081d7981 */ /* 0x000ea4000c1e1900 */
[----:B--2---:R-:W-:-:S07]  /*1690*/  IMAD.IADD R29, R29, 0x1, -R4 ;  /* 0x000000011d1d7824 */ /* 0x004fce00078e0a04 */
.L_x_5123:
        /* <DEDUP_REMOVED lines=13> */
[----:B------:R-:W4:Y:S01]  /*1770*/  @P0 LDG.E R8, desc[UR60][R4.64+0x4] ;  /* 0x0000043c04080981 */ /* 0x000f22000c1e1900 */
[----:B---3--:R-:W-:-:S05]  /*1780*/  @P1 IMAD.WIDE R6, R27, 0x4, R6 ;  /* 0x000000041b061825 */ /* 0x008fca00078e0206 */
[----:B------:R0:W5:Y:S01]  /*1790*/  @P1 LDG.E R145, desc[UR60][R6.64] ;  /* 0x0000003c06911981 */ /* 0x000162000c1e1900 */
[----:B-1----:R-:W-:Y:S01]  /*17a0*/  ISETP.NE.AND P1, PT, R9, 0x1, PT ;  /* 0x000000010900780c */ /* 0x002fe20003f25270 */
[----:B------:R-:W-:Y:S01]  /*17b0*/  IMAD.SHL.U32 R209, R25, 0x80, RZ ;  /* 0x0000008019d17824 */ /* 0x000fe200078e00ff */
[----:B--2---:R-:W-:-:S11]  /*17c0*/  ISETP.GE.AND P2, PT, R15, 0x1, PT ;  /* 0x000000010f00780c */ /* 0x004fd60003f46270 */
[----:B------:R-:W1:Y:S08]  /*17d0*/  @P1 LDC R10, c[0x0][0x44c] ;  /* 0x00011300ff0a1b82 */ /* 0x000e700000000800 */
[----:B------:R-:W2:Y:S01]  /*17e0*/  @P1 LDC R12, c[0x0][0x450] ;  /* 0x00011400ff0c1b82 */ /* 0x000ea20000000800 */
[----:B----4-:R-:W-:Y:S02]  /*17f0*/  @P0 IMAD.IADD R2, R8, 0x1, -R3 ;  /* 0x0000000108020824 */ /* 0x010fe400078e0a03 */
[----:B------:R-:W-:-:S02]  /*1800*/  IMAD.IADD R8, R29, 0x1, -R0 ;  /* 0x000000011d087824 */ /* 0x000fc400078e0a00 */
[----:B------:R-:W-:Y:S02]  /*1810*/  VIADD R3, R209, 0x7f ;  /* 0x0000007fd1037836 */ /* 0x000fe40000000000 */
[----:B------:R-:W-:Y:S02]  /*1820*/  IMAD.IADD R196, R8, 0x1, R2 ;  /* 0x0000000108c47824 */ /* 0x000fe400078e0202 */
[----:B-1----:R-:W-:-:S04]  /*1830*/  @P1 IMAD.HI.U32 R5, R3, R10, RZ ;  /* 0x0000000a03051227 */ /* 0x002fc800078e00ff */
[----:B------:R-:W-:Y:S02]  /*1840*/  VIADD R0, R196, 0x5f ;  /* 0x0000005fc4007836 */ /* 0x000fe40000000000 */
[----:B------:R-:W-:Y:S01]  /*1850*/  IMAD.MOV.U32 R4, RZ, RZ, R3 ;  /* 0x000000ffff047224 */ /* 0x000fe200078e0003 */
[----:B--2---:R-:W-:Y:S01]  /*1860*/  @P1 SHF.R.U32.HI R4, RZ, R12, R5 ;  /* 0x0000000cff041219 */ /* 0x004fe20000011605 */
[----:B------:R-:W-:Y:S01]  /*1870*/  IMAD.HI R0, R0, 0x2aaaaaab, RZ ;  /* 0x2aaaaaab00007827 */ /* 0x000fe200078e02ff */
[----:B------:R-:W-:-:S04]  /*1880*/  IADD3 R5, R196, 0x1, -R194 ;  /* 0x00000001c4057810 */ /* 0x000fc80007ffe8c2 */
[----:B------:R-:W-:Y:S01]  /*1890*/  SHF.R.U32.HI R3, RZ, 0x1f, R0 ;  /* 0x0000001fff037819 */ /* 0x000fe20000011600 */
[----:B0-----:R-:W-:-:S03]  /*18a0*/  IMAD.IADD R7, R5, 0x1, R4 ;  /* 0x0000000105077824 */ /* 0x001fc600078e0204 */
[----:B------:R-:W-:Y:S01]  /*18b0*/  LEA.HI.SX32 R150, R0, R3, 0x1c ;  /* 0x0000000300967211 */ /* 0x000fe200078fe2ff */
        /* <DEDUP_REMOVED lines=13> */
.L_x_5126:
[----:B------:R-:W-:-:S13]  /*1990*/  ISETP.NE.AND P0, PT, R15, 0x1, PT ;  /* 0x000000010f00780c */ /* 0x000fda0003f05270 */
[----:B------:R-:W0:Y:S02]  /*19a0*/  @P0 LDC.64 R4, c[0x0][0x9e8] ;  /* 0x00027a00ff040b82 */ /* 0x000e240000000a00 */
[----:B0-----:R-:W-:-:S05]  /*19b0*/  @P0 IMAD.HI.U32 R4, R3, R4, RZ ;  /* 0x0000000403040227 */ /* 0x001fca00078e00ff */
[----:B------:R-:W-:-:S07]  /*19c0*/  @P0 SHF.R.U32.HI R3, RZ, R5, R4 ;  /* 0x00000005ff030219 */ /* 0x000fce0000011604 */
.L_x_5127:
[----:B------:R-:W-:Y:S05]  /*19d0*/  BSYNC B0 ;  /* 0x0000000000007941 */ /* 0x000fea0003800000 */
.L_x_5125:
[----:B------:R-:W-:-:S05]  /*19e0*/  IMAD R3, R3, R15, R15 ;  /* 0x0000000f03037224 */ /* 0x000fca00078e020f */
[----:B------:R-:W-:-:S07]  /*19f0*/  VIMNMX R0, R0, R3, PT ;  /* 0x0000000300007248 */ /* 0x000fce0003fe0100 */
.L_x_5124:
[----:B------:R-:W0:Y:S01]  /*1a00*/  @P1 LDC R4, c[0x0][0x44c] ;  /* 0x00011300ff041b82 */ /* 0x000e220000000800 */
[----:B------:R-:W-:Y:S01]  /*1a10*/  IMAD.IADD R149, R196, 0x1, -R194 ;  /* 0x00000001c4957824 */ /* 0x000fe200078e0ac2 */
[----:B------:R-:W-:-:S06]  /*1a20*/  ULDC UR4, c[0x0][0x9dc] ;  /* 0x0002770000047ab9 */ /* 0x000fcc0000000800 */
[----:B------:R-:W1:Y:S01]  /*1a30*/  @P1 LDC R6, c[0x0][0x450] ;  /* 0x00011400ff061b82 */ /* 0x000e620000000800 */
[----:B0-----:R-:W-:-:S04]  /*1a40*/  @P1 IMAD.HI.U32 R3, R209, R4, RZ ;  /* 0x00000004d1031227 */ /* 0x001fc800078e00ff */
[----:B------:R-:W-:Y:S01]  /*1a50*/  IMAD.MOV.U32 R4, RZ, RZ, R209 ;  /* 0x000000ffff047224 */ /* 0x000fe200078e00d1 */
        /* <DEDUP_REMOVED lines=14> */
.L_x_5130:
[----:B------:R-:W-:-:S13]  /*1b40*/  ISETP.NE.AND P0, PT, R15, 0x1, PT ;  /* 0x000000010f00780c */ /* 0x000fda0003f05270 */
[----:B------:R-:W0:Y:S02]  /*1b50*/  @P0 LDC.64 R6, c[0x0][0x9e8] ;  /* 0x00027a00ff060b82 */ /* 0x000e240000000a00 */
[----:B0-----:R-:W-:-:S05]  /*1b60*/  @P0 IMAD.HI.U32 R6, R3, R6, RZ ;  /* 0x0000000603060227 */ /* 0x001fca00078e00ff */
[----:B------:R-:W-:-:S07]  /*1b70*/  @P0 SHF.R.U32.HI R3, RZ, R7, R6 ;  /* 0x00000007ff030219 */ /* 0x000fce0000011606 */
.L_x_5131:
[----:B------:R-:W-:Y:S05]  /*1b80*/  BSYNC B0 ;  /* 0x0000000000007941 */ /* 0x000fea0003800000 */
.L_x_5129:
[----:B------:R-:W-:-:S05]  /*1b90*/  IMAD R3, R3, R15, RZ ;  /* 0x0000000f03037224 */ /* 0x000fca00078e02ff */
[----:B------:R-:W-:-:S07]  /*1ba0*/  VIMNMX R4, R4, R3, !PT ;  /* 0x0000000304047248 */ /* 0x000fce0007fe0100 */
.L_x_5128:
[----:B------:R-:W-:Y:S01]  /*1bb0*/  VIADD R0, R0, 0x5f ;  /* 0x0000005f00007836 */ /* 0x000fe20000000000 */
[----:B------:R-:W-:Y:S01]  /*1bc0*/  PLOP3.LUT P2, PT, PT, PT, PT, 0x80, 0x0 ;  /* 0x000000000000781c */ /* 0x000fe20003f4f070 */
[----:B------:R-:W-:-:S04]  /*1bd0*/  IMAD.HI R4, R4, 0x2aaaaaab, RZ ;  /* 0x2aaaaaab04047827 */ /* 0x000fc800078e02ff */
[----:B------:R-:W-:Y:S01]  /*1be0*/  IMAD.HI R0, R0, 0x2aaaaaab, RZ ;  /* 0x2aaaaaab00007827 */ /* 0x000fe200078e02ff */
[----:B------:R-:W-:-:S04]  /*1bf0*/  SHF.R.U32.HI R5, RZ, 0x1f, R4 ;  /* 0x0000001fff057819 */ /* 0x000fc80000011604 */
[----:B------:R-:W-:Y:S02]  /*1c00*/  SHF.R.U32.HI R3, RZ, 0x1f, R0 ;  /* 0x0000001fff037819 */ /* 0x000fe40000011600 */
[----:B------:R-:W-:Y:S02]  /*1c10*/  LEA.HI.SX32 R5, R4, R5, 0x1c ;  /* 0x0000000504057211 */ /* 0x000fe400078fe2ff */
[----:B------:R-:W-:Y:S02]  /*1c20*/  LEA.HI.SX32 R3, R0, R3, 0x1c ;  /* 0x0000000300037211 */ /* 0x000fe400078fe2ff */
[----:B------:R-:W-:Y:S02]  /*1c30*/  VIMNMX R5, RZ, R5, !PT ;  /* 0x00000005ff057248 */ /* 0x000fe40007fe0100 */
[----:B------:R-:W-:-:S03]  /*1c40*/  VIMNMX R3, R150, R3, PT ;  /* 0x0000000396037248 */ /* 0x000fc60003fe0100 */
[--C-:B------:R-:W-:Y:S02]  /*1c50*/  IMAD R5, R5, 0x60, -R8.reuse ;  /* 0x0000006005057824 */ /* 0x100fe400078e0a08 */
[----:B------:R-:W-:-:S03]  /*1c60*/  IMAD R3, R3, 0x60, -R8 ;  /* 0x0000006003037824 */ /* 0x000fc600078e0a08 */
[----:B------:R-:W-:Y:S02]  /*1c70*/  VIMNMX R5, RZ, R5, !PT ;  /* 0x00000005ff057248 */ /* 0x000fe40007fe0100 */
        /* <DEDUP_REMOVED lines=31> */
.L_x_5134:
[----:B------:R-:W-:Y:S05]  /*1e70*/  BSYNC B6 ;  /* 0x0000000000067941 */ /* 0x000fea0003800000 */
.L_x_5133:
        /* <DEDUP_REMOVED lines=20> */
.L_x_5136:
[----:B------:R-:W-:Y:S05]  /*1fc0*/  BSYNC B6 ;  /* 0x0000000000067941 */ /* 0x000fea0003800000 */
.L_x_5135:
[----:B------:R-:W-:Y:S01]  /*1fd0*/  ULDC.64 UR4, c[0x0][0x9f8] ;  /* 0x00027e0000047ab9 */ /* 0x000fe20000000a00 */
[----:B------:R-:W2:Y:S01]  /*1fe0*/  LDL.LU R30, [R1] ;  /* 0x00000000011e7983 */ /* 0x000ea20000300800 */
[----:B------:R-:W-:Y:S01]  /*1ff0*/  ISETP.NE.U32.AND P0, PT, RZ, UR4, PT ;  /* 0x00000004ff007c0c */ /* 0x000fe2000bf05070 */
[----:B------:R-:W0:Y:S01]  /*2000*/  LDC.64 R104, c[0x0][0x300] ;  /* 0x0000c000ff687b82 */ /* 0x000e220000000a00 */
[----:B------:R-:W-:Y:S01]  /*2010*/  ULDC UR8, c[0x0][0x2f4] ;  /* 0x0000bd0000087ab9 */ /* 0x000fe20000000800 */
[----:B------:R-:W-:Y:S02]  /*2020*/  SHF.R.S32.HI R9, RZ, 0x1f, R26 ;  /* 0x0000001fff097819 */ /* 0x000fe4000001141a */
[----:B------:R-:W-:Y:S01]  /*2030*/  SHF.R.S32.HI R19, RZ, 0x1f, R18 ;  /* 0x0000001fff137819 */ /* 0x000fe20000011412 */
[----:B------:R-:W-:Y:S01]  /*2040*/  IMAD.IADD R28, R28, 0x1, R29 ;  /* 0x000000011c1c7824 */ /* 0x000fe200078e021d */
[----:B------:R-:W-:Y:S01]  /*2050*/  ISETP.NE.AND.EX P0, PT, RZ, UR5, PT, P0 ;  /* 0x00000005ff007c0c */ /* 0x000fe2000bf05300 */
[----:B------:R-:W-:Y:S01]  /*2060*/  ULDC.64 UR4, c[0x0][0x330] ;  /* 0x0000cc0000047ab9 */ /* 0x000fe20000000a00 */
[----:B------:R-:W1:Y:S01]  /*2070*/  LDC.64 R98, c[0x0][0x408] ;  /* 0x00010200ff627b82 */ /* 0x000e620000000a00 */
[----:B------:R-:W-:Y:S01]  /*2080*/  ULDC.64 UR6, c[0x0][0x308] ;  /* 0x0000c20000067ab9 */ /* 0x000fe20000000a00 */
[----:B------:R-:W-:-:S06]  /*2090*/  SHF.R.S32.HI R147, RZ, 0x1f, R195 ;  /* 0x0000001fff937819 */ /* 0x000fcc00000114c3 */
[----:B------:R-:W3:Y:S08]  /*20a0*/  LDC R33, c[0x0][0x3f4] ;  /* 0x0000fd00ff217b82 */ /* 0x000ef00000000800 */
[----:B------:R-:W4:Y:S08]  /*20b0*/  @P0 LDC.64 R4, c[0x0][0x9f8] ;  /* 0x00027e00ff040b82 */ /* 0x000f300000000a00 */
[----:B------:R-:W1:Y:S01]  /*20c0*/  LDC.64 R92, c[0x0][0x3f8] ;  /* 0x0000fe00ff5c7b82 */ /* 0x000e620000000a00 */
[----:B----4-:R-:W-:-:S05]  /*20d0*/  @P0 IMAD.WIDE R4, R27, 0x4, R4 ;  /* 0x000000041b040825 */ /* 0x010fca00078e0204 */
[----:B------:R4:W2:Y:S01]  /*20e0*/  @P0 LDG.E R27, desc[UR60][R4.64] ;  /* 0x0000003c041b0981 */ /* 0x0008a2000c1e1900 */
[----:B------:R-:W-:Y:S01]  /*20f0*/  ISETP.GE.AND P1, PT, R197, UR8, PT ;  /* 0x00000008c5007c0c */ /* 0x000fe2000bf26270 */
[----:B------:R-:W-:Y:S01]  /*2100*/  IMAD R3, R9, UR4, RZ ;  /* 0x0000000409037c24 */ /* 0x000fe2000f8e02ff */
[----:B------:R-:W-:Y:S01]  /*2110*/  ISETP.GE.AND P0, PT, R18, UR8, PT ;  /* 0x0000000812007c0c */ /* 0x000fe2000bf06270 */
[C---:B------:R-:W-:Y:S01]  /*2120*/  IMAD.WIDE.U32 R106, R26.reuse, UR4, R18 ;  /* 0x000000041a6a7c25 */ /* 0x040fe2000f8e0012 */
[----:B------:R-:W-:Y:S01]  /*2130*/  SEL R0, RZ, 0xffffffff, P1 ;  /* 0xffffffffff007807 */ /* 0x000fe20000800000 */
[----:B------:R-:W1:Y:S01]  /*2140*/  S2R R151, SR_TID.X ;  /* 0x0000000000977919 */ /* 0x000e620000002100 */
[----:B------:R-:W-:Y:S01]  /*2150*/  SHF.R.S32.HI R10, RZ, 0x1f, R28 ;  /* 0x0000001fff0a7819 */ /* 0x000fe2000001141c */
[----:B------:R-:W-:Y:S01]  /*2160*/  IMAD R3, R26, UR5, R3 ;  /* 0x000000051a037c24 */ /* 0x000fe2000f8e0203 */
[----:B------:R-:W-:Y:S01]  /*2170*/  ULDC.64 UR4, c[0x0][0xa08] ;  /* 0x0002820000047ab9 */ /* 0x000fe20000000a00 */
[----:B----4-:R-:W-:Y:S01]  /*2180*/  IMAD.SHL.U32 R5, R0, 0x2, RZ ;  /* 0x0000000200057824 */ /* 0x010fe200078e00ff */
[----:B------:R-:W-:Y:S01]  /*2190*/  SEL R4, RZ, 0x1, P0 ;  /* 0x00000001ff047807 */ /* 0x000fe20000000000 */
[----:B------:R-:W-:Y:S01]  /*21a0*/  VIADD R0, R18, 0x60 ;  /* 0x0000006012007836 */ /* 0x000fe20000000000 */
[----:B------:R-:W-:Y:S01]  /*21b0*/  ISETP.GE.AND P0, PT, R198, UR8, PT ;  /* 0x00000008c6007c0c */ /* 0x000fe2000bf06270 */
[----:B------:R-:W-:Y:S01]  /*21c0*/  IMAD.IADD R107, R107, 0x1, R3 ;  /* 0x000000016b6b7824 */ /* 0x000fe200078e0203 */
[----:B------:R-:W-:Y:S01]  /*21d0*/  LOP3.LUT R6, R5, 0x2, R4, 0xe2, !PT ;  /* 0x0000000205067812 */ /* 0x000fe200078ee204 */
[----:B------:R-:W-:Y:S01]  /*21e0*/  VIADD R3, R18, 0x80 ;  /* 0x0000008012037836 */ /* 0x000fe20000000000 */
[----:B------:R-:W-:Y:S01]  /*21f0*/  ISETP.GE.AND P1, PT, R0, UR8, PT ;  /* 0x0000000800007c0c */ /* 0x000fe2000bf26270 */
[-C--:B0-----:R-:W-:Y:S01]  /*2200*/  IMAD R11, R10, R104.reuse, RZ ;  /* 0x000000680a0b7224 */ /* 0x081fe200078e02ff */
[----:B------:R-:W-:Y:S01]  /*2210*/  SEL R7, RZ, 0x4, P0 ;  /* 0x00000004ff077807 */ /* 0x000fe20000000000 */
[----:B------:R-:W-:Y:S01]  /*2220*/  IMAD.WIDE.U32 R4, R28, R104, RZ ;  /* 0x000000681c047225 */ /* 0x000fe200078e00ff */
[----:B------:R-:W-:-:S02]  /*2230*/  ISETP.GE.AND P2, PT, R3, UR8, PT ;  /* 0x0000000803007c0c */ /* 0x000fc4000bf46270 */
[----:B------:R-:W-:Y:S01]  /*2240*/  SEL R8, RZ, 0x8, P1 ;  /* 0x00000008ff087807 */ /* 0x000fe20000800000 */
[----:B------:R-:W-:Y:S01]  /*2250*/  IMAD R11, R28, R105, R11 ;  /* 0x000000691c0b7224 */ /* 0x000fe200078e020b */
[----:B------:R-:W-:Y:S01]  /*2260*/  SEL R21, RZ, 0x10, P2 ;  /* 0x00000010ff157807 */ /* 0x000fe20001000000 */
[----:B------:R-:W-:Y:S01]  /*2270*/  IMAD R9, R9, UR6, RZ ;  /* 0x0000000609097c24 */ /* 0x000fe2000f8e02ff */
[----:B------:R-:W-:Y:S01]  /*2280*/  LOP3.LUT R6, R8, R6, R7, 0xfe, !PT ;  /* 0x0000000608067212 */ /* 0x000fe200078efe07 */
[----:B------:R-:W-:Y:S01]  /*2290*/  IMAD.IADD R5, R5, 0x1, R11 ;  /* 0x0000000105057824 */ /* 0x000fe200078e020b */
[----:B------:R-:W-:Y:S01]  /*22a0*/  ISETP.NE.U32.AND P0, PT, RZ, UR4, PT ;  /* 0x00000004ff007c0c */ /* 0x000fe2000bf05070 */
[----:B------:R-:W-:Y:S01]  /*22b0*/  IMAD R9, R26, UR7, R9 ;  /* 0x000000071a097c24 */ /* 0x000fe2000f8e0209 */
[----:B------:R-:W-:Y:S01]  /*22c0*/  LOP3.LUT R21, R6, R21, RZ, 0xfc, !PT ;  /* 0x0000001506157212 */ /* 0x000fe200078efcff */
[----:B------:R-:W-:Y:S01]  /*22d0*/  IMAD.WIDE.U32 R4, R26, UR6, R4 ;  /* 0x000000061a047c25 */ /* 0x000fe2000f8e0004 */
[----:B------:R-:W-:Y:S01]  /*22e0*/  ISETP.NE.AND.EX P0, PT, RZ, UR5, PT, P0 ;  /* 0x00000005ff007c0c */ /* 0x000fe2000bf05300 */
[----:B------:R-:W-:Y:S01]  /*22f0*/  ULDC.64 UR4, c[0x0][0x310] ;  /* 0x0000c40000047ab9 */ /* 0x000fe20000000a00 */
[----:B------:R-:W-:Y:S01]  /*2300*/  SHF.R.S32.HI R193, RZ, 0x1f, R192 ;  /* 0x0000001fffc17819 */ /* 0x000fe200000114c0 */
[----:B------:R-:W-:Y:S01]  /*2310*/  IMAD.IADD R5, R5, 0x1, R9 ;  /* 0x0000000105057824 */ /* 0x000fe200078e0209 */
[-C--:B---3--:R-:W-:Y:S01]  /*2320*/  ISETP.GE.AND P1, PT, R197, R33.reuse, PT ;  /* 0x00000021c500720c */ /* 0x088fe20003f26270 */
[----:B-1----:R-:W-:Y:S01]  /*2330*/  IMAD.WIDE.U32 R100, R195, R98, R18 ;  /* 0x00000062c3647225 */ /* 0x002fe200078e0012 */
[----:B------:R-:W-:-:S02]  /*2340*/  ISETP.GE.AND P3, PT, R198, R33, PT ;  /* 0x00000021c600720c */ /* 0x000fc40003f66270 */
[----:B------:R-:W-:Y:S01]  /*2350*/  SHF.R.U32.HI R32, RZ, 0x3, R205 ;  /* 0x00000003ff207819 */ /* 0x000fe200000116cd */
[----:B------:R-:W-:Y:S01]  /*2360*/  IMAD.WIDE.U32 R102, R195, R98, R192 ;  /* 0x00000062c3667225 */ /* 0x000fe200078e00c0 */
[----:B------:R-:W-:Y:S02]  /*2370*/  LOP3.LUT P2, RZ, R215, 0x4, RZ, 0xc0, !PT ;  /* 0x00000004d7ff7812 */ /* 0x000fe4000784c0ff */
[----:B------:R-:W-:Y:S01]  /*2380*/  SHF.L.U64.HI R135, R104, 0x6, R105 ;  /* 0x0000000668877819 */ /* 0x000fe20000010269 */
[CC--:B------:R-:W-:Y:S01]  /*2390*/  IMAD.WIDE.U32 R96, R195.reuse, R92.reuse, R192 ;  /* 0x0000005cc3607225 */ /* 0x0c0fe200078e00c0 */
[----:B------:R-:W-:Y:S02]  /*23a0*/  SHF.L.U64.HI R110, R92, 0x6, R93 ;  /* 0x000000065c6e7819 */ /* 0x000fe4000001025d */
[----:B------:R-:W-:Y:S01]  /*23b0*/  SHF.R.S32.HI R148, RZ, 0x1f, R222 ;  /* 0x0000001fff947819 */ /* 0x000fe200000114de */
[----:B------:R-:W-:Y:S01]  /*23c0*/  IMAD.WIDE.U32 R94, R195, R92, R18 ;  /* 0x0000005cc35e7225 */ /* 0x000fe200078e0012 */
[----:B------:R-:W-:-:S03]  /*23d0*/  LEA.HI R151, R151, 0x8, RZ, 0x19 ;  /* 0x0000000897977811 */ /* 0x000fc600078fc8ff */
[----:B------:R-:W-:Y:S02]  /*23e0*/  IMAD.SHL.U32 R136, R104, 0x40, RZ ;  /* 0x0000004068887824 */ /* 0x000fe400078e00ff */
[----:B------:R-:W-:Y:S02]  /*23f0*/  IMAD R133, R93, 0x60, RZ ;  /* 0x000000605d857824 */ /* 0x000fe400078e02ff */
[----:B------:R-:W-:Y:S02]  /*2400*/  IMAD.SHL.U32 R111, R92, 0x40, RZ ;  /* 0x000000405c6f7824 */ /* 0x000fe400078e00ff */
[----:B------:R-:W-:Y:S01]  /*2410*/  IMAD.SHL.U32 R130, R33, 0x2, RZ ;  /* 0x0000000221827824 */ /* 0x000fe200078e00ff */
[----:B--2---:R-:W-:-:S04]  /*2420*/  LOP3.LUT R30, R30, 0xfffffffe, RZ, 0xc0, !PT ;  /* 0xfffffffe1e1e7812 */ /* 0x004fc800078ec0ff */
[----:B------:R-:W-:-:S04]  /*2430*/  @P3 LOP3.LUT R30, R30, 0x1, RZ, 0xfc, !PT ;  /* 0x000000011e1e3812 */ /* 0x000fc800078efcff */
[----:B------:R-:W-:-:S04]  /*2440*/  LOP3.LUT R30, R30, 0xfffffffb, RZ, 0xc0, !PT ;  /* 0xfffffffb1e1e7812 */ /* 0x000fc800078ec0ff */
[----:B------:R-:W-:-:S05]  /*2450*/  @P2 LOP3.LUT R30, R30, 0x4, RZ, 0xfc, !PT ;  /* 0x000000041e1e2812 */ /* 0x000fca00078efcff */
[----:B------:R0:W-:Y:S01]  /*2460*/  STL [R1], R30 ;  /* 0x0000001e01007387 */ /* 0x0001e20000100800 */
[----:B------:R-:W-:Y:S02]  /*2470*/  SHF.R.S32.HI R6, RZ, 0x1f, R27 ;  /* 0x0000001fff067819 */ /* 0x000fe4000001141b */
[----:B------:R-:W-:Y:S02]  /*2480*/  SEL R27, R27, RZ, !P0 ;  /* 0x000000ff1b1b7207 */ /* 0x000fe40004000000 */
[----:B------:R-:W-:Y:S01]  /*2490*/  SEL R8, R6, RZ, !P0 ;  /* 0x000000ff06087207 */ /* 0x000fe20004000000 */
[----:B------:R-:W-:Y:S02]  /*24a0*/  IMAD R6, R147, R98, RZ ;  /* 0x0000006293067224 */ /* 0x000fe400078e02ff */
[----:B------:R-:W-:-:S04]  /*24b0*/  IMAD.WIDE.U32 R108, R27, UR4, R4 ;  /* 0x000000041b6c7c25 */ /* 0x000fc8000f8e0004 */
[----:B------:R-:W-:Y:S02]  /*24c0*/  IMAD R12, R8, UR4, RZ ;  /* 0x00000004080c7c24 */ /* 0x000fe4000f8e02ff */
[-C--:B------:R-:W-:Y:S02]  /*24d0*/  IMAD R4, R147, R104.reuse, RZ ;  /* 0x0000006893047224 */ /* 0x080fe400078e02ff */
[----:B------:R-:W-:Y:S02]  /*24e0*/  IMAD R9, R195, R99, R6 ;  /* 0x00000063c3097224 */ /* 0x000fe400078e0206 */
[----:B------:R-:W-:Y:S01]  /*24f0*/  IMAD R11, R27, UR5, R12 ;  /* 0x000000051b0b7c24 */ /* 0x000fe2000f8e020c */
[----:B------:R-:W-:Y:S01]  /*2500*/  ULDC.64 UR4, c[0x0][0x338] ;  /* 0x0000ce0000047ab9 */ /* 0x000fe20000000a00 */
[----:B------:R-:W-:-:S04]  /*2510*/  IMAD.WIDE.U32 R6, R195, R104, R18 ;  /* 0x00000068c3067225 */ /* 0x000fc800078e0012 */
[----:B------:R-:W-:Y:S01]  /*2520*/  IMAD R13, R195, R105, R4 ;  /* 0x00000069c30d7224 */ /* 0x000fe200078e0204 */
[----:B------:R-:W-:Y:S01]  /*2530*/  IADD3 R5, P0, R108, R6, RZ ;  /* 0x000000066c057210 */ /* 0x000fe20007f1e0ff */
[----:B------:R-:W-:Y:S01]  /*2540*/  IMAD.IADD R4, R109, 0x1, R11 ;  /* 0x000000016d047824 */ /* 0x000fe200078e020b */
[----:B------:R-:W-:Y:S01]  /*2550*/  SEL R11, R33, RZ, P3 ;  /* 0x000000ff210b7207 */ /* 0x000fe20001800000 */
[----:B------:R-:W-:Y:S01]  /*2560*/  IMAD R8, R8, UR4, RZ ;  /* 0x0000000408087c24 */ /* 0x000fe2000f8e02ff */
[----:B------:R-:W-:Y:S01]  /*2570*/  IADD3 R122, P3, R195, R28, RZ ;  /* 0x0000001cc37a7210 */ /* 0x000fe20007f7e0ff */
[----:B------:R-:W-:Y:S01]  /*2580*/  IMAD.IADD R103, R103, 0x1, R9 ;  /* 0x0000000167677824 */ /* 0x000fe200078e0209 */
[----:B------:R-:W-:Y:S01]  /*2590*/  IADD3.X R6, R4, R7, R13, P0, !PT ;  /* 0x0000000704067210 */ /* 0x000fe200007fe40d */
[----:B------:R-:W-:Y:S01]  /*25a0*/  IMAD R31, R27, UR5, R8 ;  /* 0x000000051b1f7c24 */ /* 0x000fe2000f8e0208 */
[----:B------:R-:W-:Y:S01]  /*25b0*/  ISETP.GE.AND P0, PT, R18, R33, PT ;  /* 0x000000211200720c */ /* 0x000fe20003f06270 */
[----:B------:R-:W-:-:S02]  /*25c0*/  IMAD R8, R147, R92, RZ ;  /* 0x0000005c93087224 */ /* 0x000fc400078e02ff */
[----:B------:R-:W-:Y:S01]  /*25d0*/  IMAD.IADD R101, R9, 0x1, R101 ;  /* 0x0000000109657824 */ /* 0x000fe200078e0265 */
[----:B------:R-:W-:Y:S01]  /*25e0*/  SEL R7, R33, RZ, P0 ;  /* 0x000000ff21077207 */ /* 0x000fe20000000000 */
[----:B------:R-:W-:Y:S01]  /*25f0*/  IMAD R9, R195, R93, R8 ;  /* 0x0000005dc3097224 */ /* 0x000fe200078e0208 */
[----:B------:R-:W-:Y:S01]  /*2600*/  SEL R8, R33, RZ, P1 ;  /* 0x000000ff21087207 */ /* 0x000fe20000800000 */
[----:B------:R-:W-:Y:S02]  /*2610*/  IMAD.IADD R13, R198, 0x1, R11 ;  /* 0x00000001c60d7824 */ /* 0x000fe400078e020b */
[----:B------:R-:W-:Y:S02]  /*2620*/  IMAD.IADD R7, R18, 0x1, R7 ;  /* 0x0000000112077824 */ /* 0x000fe400078e0207 */
[----:B------:R-:W-:Y:S01]  /*2630*/  IMAD.IADD R97, R97, 0x1, R9 ;  /* 0x0000000161617824 */ /* 0x000fe200078e0209 */
[----:B------:R-:W-:Y:S01]  /*2640*/  SHF.R.S32.HI R26, RZ, 0x1f, R13 ;  /* 0x0000001fff1a7819 */ /* 0x000fe2000001140d */
[----:B------:R-:W-:-:S02]  /*2650*/  IMAD.IADD R95, R9, 0x1, R95 ;  /* 0x00000001095f7824 */ /* 0x000fc400078e025f */
[----:B------:R-:W-:Y:S01]  /*2660*/  IMAD.IADD R9, R197, 0x1, R8 ;  /* 0x00000001c5097824 */ /* 0x000fe200078e0208 */
[----:B------:R-:W-:Y:S01]  /*2670*/  SHF.R.S32.HI R8, RZ, 0x1f, R7 ;  /* 0x0000001fff087819 */ /* 0x000fe20000011407 */
[----:B------:R-:W-:Y:S01]  /*2680*/  IMAD.WIDE.U32 R106, R27, UR4, R106 ;  /* 0x000000041b6a7c25 */ /* 0x000fe2000f8e006a */
[----:B------:R-:W-:Y:S02]  /*2690*/  LEA.HI R25, R26, R13, RZ, 0x3 ;  /* 0x0000000d1a197211 */ /* 0x000fe400078f18ff */
[----:B------:R-:W-:Y:S01]  /*26a0*/  SHF.R.S32.HI R12, RZ, 0x1f, R9 ;  /* 0x0000001fff0c7819 */ /* 0x000fe20000011409 */
[CC--:B-----5:R-:W-:Y:S01]  /*26b0*/  IMAD.WIDE.U32 R102, R145.reuse, R98.reuse, R102 ;  /* 0x0000006291667225 */ /* 0x0e0fe200078e0066 */
[CC--:B------:R-:W-:Y:S02]  /*26c0*/  LEA.HI R14, R8.reuse, R7.reuse, RZ, 0x3 ;  /* 0x00000007080e7211 */ /* 0x0c0fe400078f18ff */
[----:B------:R-:W-:Y:S01]  /*26d0*/  LEA.HI R7, R8, R7, RZ, 0x6 ;  /* 0x0000000708077211 */ /* 0x000fe200078f30ff */
[----:B------:R-:W-:Y:S01]  /*26e0*/  IMAD.WIDE.U32 R100, R145, R98, R100 ;  /* 0x0000006291647225 */ /* 0x000fe200078e0064 */
[----:B------:R-:W-:-:S02]  /*26f0*/  LEA.HI R8, R12, R9, RZ, 0x6 ;  /* 0x000000090c087211 */ /* 0x000fc400078f30ff */
[----:B------:R-:W-:Y:S01]  /*2700*/  LEA.HI R15, R12, R9, RZ, 0x3 ;  /* 0x000000090c0f7211 */ /* 0x000fe200078f18ff */
[----:B------:R-:W-:Y:S01]  /*2710*/  IMAD.X R123, R10, 0x1, R147, P3 ;  /* 0x000000010a7b7824 */ /* 0x000fe200018e0693 */
[----:B------:R-:W-:Y:S01]  /*2720*/  SHF.R.S32.HI R7, RZ, 0x6, R7 ;  /* 0x00000006ff077819 */ /* 0x000fe20000011407 */
[-C--:B------:R-:W-:Y:S01]  /*2730*/  IMAD.WIDE.U32 R96, R145, R92.reuse, R96 ;  /* 0x0000005c91607225 */ /* 0x080fe200078e0060 */
[----:B------:R-:W-:Y:S02]  /*2740*/  SHF.R.S32.HI R9, RZ, 0x6, R8 ;  /* 0x00000006ff097819 */ /* 0x000fe40000011408 */
[C---:B------:R-:W-:Y:S01]  /*2750*/  LOP3.LUT R12, R206.reuse, 0x38, R15, 0xf8, !PT ;  /* 0x00000038ce0c7812 */ /* 0x040fe200078ef80f */
[C---:B------:R-:W-:Y:S01]  /*2760*/  IMAD R143, R7.reuse, 0x1800, R208 ;  /* 0x00001800078f7824 */ /* 0x040fe200078e02d0 */
[----:B------:R-:W-:Y:S01]  /*2770*/  LOP3.LUT R8, R206, 0x38, R14, 0xf8, !PT ;  /* 0x00000038ce087812 */ /* 0x000fe200078ef80e */
[----:B------:R-:W-:Y:S01]  /*2780*/  IMAD R141, R7, 0x1800, R210 ;  /* 0x00001800078d7824 */ /* 0x000fe200078e02d2 */
[-C--:B------:R-:W-:Y:S01]  /*2790*/  LOP3.LUT R7, R12, R207.reuse, RZ, 0x3c, !PT ;  /* 0x000000cf0c077212 */ /* 0x080fe200078e3cff */
[C---:B------:R-:W-:Y:S01]  /*27a0*/  IMAD R142, R9.reuse, 0x1800, R208 ;  /* 0x00001800098e7824 */ /* 0x040fe200078e02d0 */
[----:B------:R-:W-:Y:S01]  /*27b0*/  LOP3.LUT R8, R8, R207, RZ, 0x3c, !PT ;  /* 0x000000cf08087212 */ /* 0x000fe200078e3cff */
[----:B------:R-:W-:Y:S01]  /*27c0*/  IMAD R139, R9, 0x1800, R210 ;  /* 0x00001800098b7824 */ /* 0x000fe200078e02d2 */
[C---:B------:R-:W-:Y:S01]  /*27d0*/  LOP3.LUT R11, R205.reuse, 0x38, R14, 0xf8, !PT ;  /* 0x00000038cd0b7812 */ /* 0x040fe200078ef80e */
[----:B------:R-:W-:Y:S01]  /*27e0*/  IMAD.IADD R142, R142, 0x1, R7 ;  /* 0x000000018e8e7824 */ /* 0x000fe200078e0207 */
[----:B------:R-:W-:Y:S01]  /*27f0*/  LOP3.LUT R7, R205, 0x38, R15, 0xf8, !PT ;  /* 0x00000038cd077812 */ /* 0x000fe200078ef80f */
[----:B------:R-:W-:Y:S01]  /*2800*/  IMAD.IADD R143, R143, 0x1, R8 ;  /* 0x000000018f8f7824 */ /* 0x000fe200078e0208 */
[----:B------:R-:W-:Y:S01]  /*2810*/  LEA.HI R13, R26, R13, RZ, 0x6 ;  /* 0x0000000d1a0d7211 */ /* 0x000fe200078f30ff */
[----:B------:R-:W-:Y:S01]  /*2820*/  IMAD.WIDE.U32 R94, R145, R92, R94 ;  /* 0x0000005c915e7225 */ /* 0x000fe200078e005e */
[----:B------:R-:W-:-:S02]  /*2830*/  LOP3.LUT R12, R7, R32, RZ, 0x3c, !PT ;  /* 0x00000020070c7212 */ /* 0x000fc400078e3cff */
[----:B------:R-:W-:Y:S01]  /*2840*/  LOP3.LUT R8, R206, 0x38, R25, 0xf8, !PT ;  /* 0x00000038ce087812 */ /* 0x000fe200078ef819 */
[----:B0-----:R-:W-:Y:S01]  /*2850*/  IMAD.IADD R30, R107, 0x1, R31 ;  /* 0x000000016b1e7824 */ /* 0x001fe200078e021f */
[----:B------:R-:W-:Y:S01]  /*2860*/  SHF.R.S32.HI R9, RZ, 0x1f, R145 ;  /* 0x0000001fff097819 */ /* 0x000fe20000011491 */
[----:B------:R-:W-:Y:S01]  /*2870*/  IMAD.IADD R139, R139, 0x1, R12 ;  /* 0x000000018b8b7824 */ /* 0x000fe200078e020c */
[----:B------:R-:W-:Y:S02]  /*2880*/  LOP3.LUT R20, R11, R32, RZ, 0x3c, !PT ;  /* 0x000000200b147212 */ /* 0x000fe400078e3cff */
[----:B------:R-:W-:Y:S01]  /*2890*/  SHF.R.S32.HI R13, RZ, 0x6, R13 ;  /* 0x00000006ff0d7819 */ /* 0x000fe2000001140d */
[----:B------:R-:W-:Y:S01]  /*28a0*/  IMAD R12, R9, R92, RZ ;  /* 0x0000005c090c7224 */ /* 0x000fe200078e02ff */
[----:B------:R-:W-:Y:S01]  /*28b0*/  LOP3.LUT R11, R205, 0x38, R25, 0xf8, !PT ;  /* 0x00000038cd0b7812 */ /* 0x000fe200078ef819 */
[----:B------:R-:W-:Y:S01]  /*28c0*/  IMAD.IADD R141, R141, 0x1, R20 ;  /* 0x000000018d8d7824 */ /* 0x000fe200078e0214 */
[----:B------:R-:W-:Y:S01]  /*28d0*/  LOP3.LUT R7, R8, R207, RZ, 0x3c, !PT ;  /* 0x000000cf08077212 */ /* 0x000fe200078e3cff */
[----:B------:R-:W-:Y:S01]  /*28e0*/  IMAD R8, R9, R98, RZ ;  /* 0x0000006209087224 */ /* 0x000fe200078e02ff */
[----:B------:R-:W-:Y:S01]  /*28f0*/  LOP3.LUT R11, R11, R32, RZ, 0x3c, !PT ;  /* 0x000000200b0b7212 */ /* 0x000fe200078e3cff */
[----:B------:R-:W-:Y:S01]  /*2900*/  VIADD R9, R18, 0xa0 ;  /* 0x000000a012097836 */ /* 0x000fe20000000000 */
[----:B------:R-:W-:Y:S01]  /*2910*/  SHF.R.S32.HI R119, RZ, 0x3, R14 ;  /* 0x00000003ff777819 */ /* 0x000fe2000001140e */
[C---:B------:R-:W-:Y:S01]  /*2920*/  IMAD R138, R13.reuse, 0x1800, R210 ;  /* 0x000018000d8a7824 */ /* 0x040fe200078e02d2 */
[----:B------:R-:W-:Y:S01]  /*2930*/  SHF.R.S32.HI R118, RZ, 0x3, R15 ;  /* 0x00000003ff767819 */ /* 0x000fe2000001140f */
[----:B------:R-:W-:Y:S01]  /*2940*/  IMAD R140, R13, 0x1800, R208 ;  /* 0x000018000d8c7824 */ /* 0x000fe200078e02d0 */
[----:B------:R-:W-:Y:S01]  /*2950*/  ISETP.GE.AND P2, PT, R9, UR8, PT ;  /* 0x0000000809007c0c */ /* 0x000fe2000bf46270 */
[----:B------:R-:W-:Y:S01]  /*2960*/  IMAD.IADD R138, R138, 0x1, R11 ;  /* 0x000000018a8a7824 */ /* 0x000fe200078e020b */
[----:B------:R-:W-:Y:S01]  /*2970*/  LOP3.LUT R14, R14, 0xfffffff8, RZ, 0xc0, !PT ;  /* 0xfffffff80e0e7812 */ /* 0x000fe200078ec0ff */
[----:B------:R-:W-:Y:S01]  /*2980*/  IMAD R11, R105, 0x60, RZ ;  /* 0x00000060690b7824 */ /* 0x000fe200078e02ff */
[----:B------:R-:W-:Y:S01]  /*2990*/  SEL R26, RZ, 0x20, P2 ;  /* 0x00000020ff1a7807 */ /* 0x000fe20001000000 */
[----:B------:R-:W-:Y:S01]  /*29a0*/  IMAD.WIDE.U32 R104, R104, 0x60, RZ ;  /* 0x0000006068687825 */ /* 0x000fe200078e00ff */
[----:B------:R-:W-:-:S02]  /*29b0*/  LOP3.LUT R15, R15, 0xfffffff8, RZ, 0xc0, !PT ;  /* 0xfffffff80f0f7812 */ /* 0x000fc400078ec0ff */
[----:B------:R-:W-:Y:S01]  /*29c0*/  LOP3.LUT R20, R25, 0xfffffff8, RZ, 0xc0, !PT ;  /* 0xfffffff819147812 */ /* 0x000fe200078ec0ff */
[C---:B------:R-:W-:Y:S01]  /*29d0*/  IMAD R29, R145.reuse, R99, R8 ;  /* 0x00000063911d7224 */ /* 0x040fe200078e0208 */
[----:B------:R-:W-:Y:S01]  /*29e0*/  SHF.R.S32.HI R115, RZ, 0x3, R25 ;  /* 0x00000003ff737819 */ /* 0x000fe20000011419 */
[----:B------:R-:W-:Y:S01]  /*29f0*/  IMAD R27, R145, R93, R12 ;  /* 0x0000005d911b7224 */ /* 0x000fe200078e020c */
[----:B------:R-:W-:Y:S01]  /*2a00*/  LOP3.LUT R12, R206, 0x18, R18, 0xf8, !PT ;  /* 0x00000018ce0c7812 */ /* 0x000fe200078ef812 */
[----:B------:R-:W-:Y:S01]  /*2a10*/  IMAD.IADD R140, R140, 0x1, R7 ;  /* 0x000000018c8c7824 */ /* 0x000fe200078e0207 */
[----:B------:R-:W-:Y:S01]  /*2a20*/  SHF.L.U64.HI R7, R98, 0x6, R99 ;  /* 0x0000000662077819 */ /* 0x000fe20000010263 */
[----:B------:R-:W-:Y:S01]  /*2a30*/  IMAD R13, R99, 0x60, RZ ;  /* 0x00000060630d7824 */ /* 0x000fe200078e02ff */
[----:B------:R-:W-:Y:S01]  /*2a40*/  LOP3.LUT R137, R12, R207, RZ, 0x3c, !PT ;  /* 0x000000cf0c897212 */ /* 0x000fe200078e3cff */
[C---:B------:R-:W-:Y:S01]  /*2a50*/  IMAD.SHL.U32 R8, R98.reuse, 0x40, RZ ;  /* 0x0000004062087824 */ /* 0x040fe200078e00ff */
[----:B------:R-:W-:Y:S01]  /*2a60*/  SHF.R.S32.HI R114, RZ, 0x1f, R14 ;  /* 0x0000001fff727819 */ /* 0x000fe2000001140e */
[----:B------:R-:W-:Y:S01]  /*2a70*/  IMAD.WIDE.U32 R98, R98, 0x60, RZ ;  /* 0x0000006062627825 */ /* 0x000fe200078e00ff */
[----:B------:R-:W-:-:S02]  /*2a80*/  SHF.R.S32.HI R113, RZ, 0x1f, R15 ;  /* 0x0000001fff717819 */ /* 0x000fc4000001140f */
[----:B------:R-:W-:Y:S01]  /*2a90*/  SHF.R.S32.HI R112, RZ, 0x1f, R20 ;  /* 0x0000001fff707819 */ /* 0x000fe20000011414 */
[----:B------:R-:W-:Y:S02]  /*2aa0*/  IMAD.IADD R132, R105, 0x1, R11 ;  /* 0x0000000169847824 */ /* 0x000fe400078e020b */
[----:B------:R-:W-:Y:S02]  /*2ab0*/  IMAD.IADD R10, R103, 0x1, R29 ;  /* 0x00000001670a7824 */ /* 0x000fe400078e021d */
[----:B------:R-:W-:Y:S01]  /*2ac0*/  IMAD.IADD R11, R29, 0x1, R101 ;  /* 0x000000011d0b7824 */ /* 0x000fe200078e0265 */
[C---:B------:R-:W-:Y:S01]  /*2ad0*/  LOP3.LUT R29, R21.reuse, R26, RZ, 0xfc, !PT ;  /* 0x0000001a151d7212 */ /* 0x040fe200078efcff */
[----:B------:R-:W-:Y:S01]  /*2ae0*/  IMAD.WIDE.U32 R92, R92, 0x60, RZ ;  /* 0x000000605c5c7825 */ /* 0x000fe200078e00ff */
[----:B------:R-:W-:Y:S02]  /*2af0*/  LOP3.LUT R21, R21, 0x1, RZ, 0xc0, !PT ;  /* 0x0000000115157812 */ /* 0x000fe400078ec0ff */
[----:B------:R-:W-:Y:S01]  /*2b00*/  LOP3.LUT R25, R29, 0x2, RZ, 0xc0, !PT ;  /* 0x000000021d197812 */ /* 0x000fe200078ec0ff */
[----:B------:R-:W-:Y:S01]  /*2b10*/  IMAD.IADD R134, R99, 0x1, R13 ;  /* 0x0000000163867824 */ /* 0x000fe200078e020d */
[----:B------:R-:W-:Y:S01]  /*2b20*/  LOP3.LUT R26, R29, 0x4, RZ, 0xc0, !PT ;  /* 0x000000041d1a7812 */ /* 0x000fe200078ec0ff */
[----:B------:R-:W-:Y:S01]  /*2b30*/  IMAD.IADD R12, R97, 0x1, R27 ;  /* 0x00000001610c7824 */ /* 0x000fe200078e021b */
[----:B------:R-:W-:Y:S01]  /*2b40*/  LOP3.LUT R28, R29, 0x10, RZ, 0xc0, !PT ;  /* 0x000000101d1c7812 */ /* 0x000fe200078ec0ff */
[----:B------:R-:W-:Y:S01]  /*2b50*/  IMAD.IADD R13, R27, 0x1, R95 ;  /* 0x000000011b0d7824 */ /* 0x000fe200078e025f */
[C---:B------:R-:W-:Y:S01]  /*2b60*/  LOP3.LUT R27, R29.reuse, 0x8, RZ, 0xc0, !PT ;  /* 0x000000081d1b7812 */ /* 0x040fe200078ec0ff */
[----:B------:R-:W-:Y:S01]  /*2b70*/  IMAD.IADD R137, R208, 0x1, R137 ;  /* 0x00000001d0897824 */ /* 0x000fe200078e0289 */
[----:B------:R-:W-:Y:S01]  /*2b80*/  LOP3.LUT R29, R29, 0x20, RZ, 0xc0, !PT ;  /* 0x000000201d1d7812 */ /* 0x000fe200078ec0ff */
[----:B------:R-:W-:-:S07]  /*2b90*/  IMAD.IADD R133, R93, 0x1, R133 ;  /* 0x000000015d857824 */ /* 0x000fce00078e0285 */
.L_x_5236:
[----:B------:R-:W2:Y:S01]  /*2ba0*/  LDL.LU R35, [R1] ;  /* 0x0000000001237983 */ /* 0x000ea20000300800 */
        /* <DEDUP_REMOVED lines=20> */
[----:B------:R-:W-:Y:S01]  /*2cf0*/  IMAD.MOV.U32 R24, RZ, RZ, R41 ;  /* 0x000000ffff187224 */ /* 0x000fe200078e0029 */
[----:B-1----:R-:W-:Y:S02]  /*2d00*/  ISETP.GE.AND P2, PT, R121, 0x1, PT ;  /* 0x000000017900780c */ /* 0x002fe40003f46270 */
[----:B------:R-:W-:Y:S01]  /*2d10*/  LEA.HI.X R39, R33, R117, R34, 0x1, P4 ;  /* 0x0000007521277211 */ /* 0x000fe200020f0c22 */
[C---:B------:R-:W-:Y:S02]  /*2d20*/  VIADD R33, R31.reuse, 0x20 ;  /* 0x000000201f217836 */ /* 0x040fe40000000000 */
[C---:B------:R-:W-:Y:S02]  /*2d30*/  @P5 VIADD R33, R31.reuse, 0xffffffe0 ;  /* 0xffffffe01f215836 */ /* 0x040fe40000000000 */
[----:B------:R-:W-:-:S02]  /*2d40*/  IMAD R31, R31, 0x2, R120 ;  /* 0x000000021f1f7824 */ /* 0x000fc400078e0278 */
[----:B------:R-:W-:Y:S01]  /*2d50*/  IMAD R88, R33, 0x2, R120 ;  /* 0x0000000221587824 */ /* 0x000fe200078e0278 */
[----:B--2---:R-:W-:-:S04]  /*2d60*/  LOP3.LUT R35, R35, 0xfffffffd, RZ, 0xc0, !PT ;  /* 0xfffffffd23237812 */ /* 0x004fc800078ec0ff */
[----:B------:R-:W-:-:S05]  /*2d70*/  @P3 LOP3.LUT R35, R35, 0x2, RZ, 0xfc, !PT ;  /* 0x0000000223233812 */ /* 0x000fca00078efcff */
[----:B------:R0:W-:Y:S01]  /*2d80*/  STL [R1], R35 ;  /* 0x0000002301007387 */ /* 0x0001e20000100800 */
[----:B------:R-:W-:Y:S05]  /*2d90*/  @!P2 BRA `(.L_x_5138) ;  /* 0x000000740090a947 */ /* 0x000fea0003800000 */
        /* <DEDUP_REMOVED lines=69> */
.L_x_5141:
[----:B------:R-:W-:Y:S05]  /*31f0*/  BSYNC B1 ;  /* 0x0000000000017941 */ /* 0x000fea0003800000 */
.L_x_5140:
        /* <DEDUP_REMOVED lines=56> */
.L_x_5143:
[----:B------:R-:W-:Y:S05]  /*3580*/  BSYNC B1 ;  /* 0x0000000000017941 */ /* 0x000fea0003800000 */
.L_x_5142:
[----:B01----:R-:W2:Y:S01]  /*3590*/  LDL R32, [R1+0x4] ;  /* 0x0000040001207983 */ /* 0x003ea20000100800 */
        /* <DEDUP_REMOVED lines=87> */
[----:B------:R-:W-:Y:S02]  /*3b10*/  PRMT R174, R35, 0x7610, R174 ;  /* 0x0000761023ae7816 */ /* 0x000fe400000000ae */
        /* <DEDUP_REMOVED lines=11> */
.L_x_5144:
[----:B------:R-:W-:Y:S01]  /*3bd0*/  IMAD R90, R17, 0x8, R16 ;  /* 0x00000008115a7824 */ /* 0x000fe200078e0210 */
[----:B------:R-:W-:Y:S01]  /*3be0*/  SHF.L.U32 R91, R199, 0x1f, RZ ;  /* 0x0000001fc75b7819 */ /* 0x000fe200000006ff */
[----:B------:R-:W-:Y:S03]  /*3bf0*/  BSSY B1, `(.L_x_5145) ;  /* 0x0000003000017945 */ /* 0x000fe60003800000 */
[----:B------:R-:W0:Y:S02]  /*3c00*/  SYNCS.PHASECHK.TRANS64.TRYWAIT P5, [R90+URZ+0x30890], R91 ;  /* 0x0308905b5a0075a7 */ /* 0x000e2400080a017f */
[----:B0-----:R-:W-:Y:S05]  /*3c10*/  @!P5 BRA `(.L_x_5146) ;  /* 0x0000026c00e0d947 */ /* 0x001fea0003800000 */
.L_x_5593:
[----:B------:R-:W-:Y:S05]  /*3c20*/  BSYNC B1 ;  /* 0x0000000000017941 */ /* 0x000fea0003800000 */
.L_x_5145:
        /* <DEDUP_REMOVED lines=25> */
[C---:B------:R-:W-:Y:S02]  /*3dc0*/  FFMA.FTZ R158, R161.reuse, R158, -R164 ;  /* 0x0000009ea19e7223 */ /* 0x040fe400000108a4 */
[----:B------:R-:W-:Y:S01]  /*3dd0*/  FFMA.FTZ R163, R161, R124, R163 ;  /* 0x0000007ca1a37223 */ /* 0x000fe200000100a3 */
        /* <DEDUP_REMOVED lines=12> */
[C---:B------:R-:W-:Y:S01]  /*3ea0*/  IMAD.U32 R161, R32.reuse, 0x10000, RZ ;  /* 0x0001000020a17824 */ /* 0x040fe200078e00ff */
[----:B------:R-:W-:Y:S01]  /*3eb0*/  LOP3.LUT R32, R32, 0xffff0000, RZ, 0xc0, !PT ;  /* 0xffff000020207812 */ /* 0x000fe200078ec0ff */
[----:B------:R-:W-:Y:S02]  /*3ec0*/  IMAD.U32 R35, R35, 0x10000, RZ ;  /* 0x0001000023237824 */ /* 0x000fe400078e00ff */
[C---:B------:R-:W-:Y:S01]  /*3ed0*/  FMUL.FTZ R162, R34.reuse, R125 ;  /* 0x0000007d22a27220 */ /* 0x040fe20000410000 */
[----:B------:R-:W-:-:S03]  /*3ee0*/  FMUL.FTZ R34, R34, R33 ;  /* 0x0000002122227220 */ /* 0x000fc60000410000 */
[C---:B------:R-:W-:Y:S01]  /*3ef0*/  FFMA.FTZ R33, R35.reuse, R33, -R162 ;  /* 0x0000002123217223 */ /* 0x040fe200000108a2 */
[C---:B------:R-:W-:Y:S01]  /*3f00*/  FMUL.FTZ R162, R32.reuse, R117 ;  /* 0x0000007520a27220 */ /* 0x040fe20000410000 */
[-C--:B------:R-:W-:Y:S01]  /*3f10*/  FMUL.FTZ R32, R32, R116.reuse ;  /* 0x0000007420207220 */ /* 0x080fe20000410000 */
[----:B------:R-:W-:Y:S02]  /*3f20*/  FFMA.FTZ R34, R35, R125, R34 ;  /* 0x0000007d23227223 */ /* 0x000fe40000010022 */
[C---:B------:R-:W-:Y:S01]  /*3f30*/  FFMA.FTZ R162, R161.reuse, R116, -R162 ;  /* 0x00000074a1a27223 */ /* 0x040fe200000108a2 */
[----:B------:R-:W-:Y:S02]  /*3f40*/  FFMA.FTZ R117, R161, R117, R32 ;  /* 0x00000075a1757223 */ /* 0x000fe40000010020 */
[----:B------:R-:W-:Y:S01]  /*3f50*/  F2FP.BF16.F32.PACK_AB R35, R34, R33 ;  /* 0x000000212223723e */ /* 0x000fe200000010ff */
[----:B------:R-:W-:Y:S01]  /*3f60*/  IMAD.MOV.U32 R33, RZ, RZ, R158 ;  /* 0x000000ffff217224 */ /* 0x000fe200078e009e */
[----:B------:R-:W-:-:S02]  /*3f70*/  F2FP.BF16.F32.PACK_AB R34, R124, R167 ;  /* 0x000000a77c22723e */ /* 0x000fc400000010ff */
[----:B------:R-:W-:-:S07]  /*3f80*/  F2FP.BF16.F32.PACK_AB R32, R117, R162 ;  /* 0x000000a27520723e */ /* 0x000fce00000010ff */
.L_x_5152:
[----:B------:R-:W-:Y:S05]  /*3f90*/  BSYNC B3 ;  /* 0x0000000000037941 */ /* 0x000fea0003800000 */
.L_x_5151:
[----:B--2---:R1:W-:Y:S02]  /*3fa0*/  STG.E.128 desc[UR60][R38.64], R32 ;  /* 0x0000002026007986 */ /* 0x0043e4000c101d3c */
.L_x_5150:
[----:B------:R-:W-:Y:S05]  /*3fb0*/  BSYNC B2 ;  /* 0x0000000000027941 */ /* 0x000fea0003800000 */
.L_x_5149:
        /* <DEDUP_REMOVED lines=52> */
.L_x_5156:
[----:B------:R-:W-:Y:S05]  /*4300*/  BSYNC B3 ;  /* 0x0000000000037941 */ /* 0x000fea0003800000 */
.L_x_5155:
[----:B--2---:R2:W-:Y:S02]  /*4310*/  STG.E.128 desc[UR60][R38.64+0x40], R32 ;  /* 0x0000402026007986 */ /* 0x0045e4000c101d3c */
.L_x_5154:
[----:B------:R-:W-:Y:S05]  /*4320*/  BSYNC B2 ;  /* 0x0000000000027941 */ /* 0x000fea0003800000 */
.L_x_5153:
        /* <DEDUP_REMOVED lines=52> */
.L_x_5160:
[----:B------:R-:W-:Y:S05]  /*4670*/  BSYNC B3 ;  /* 0x0000000000037941 */ /* 0x000fea0003800000 */
.L_x_5159:
[----:B--2---:R3:W-:Y:S02]  /*4680*/  STG.E.128 desc[UR60][R38.64+0x80], R32 ;  /* 0x0000802026007986 */ /* 0x0047e4000c101d3c */
.L_x_5158:
[----:B------:R-:W-:Y:S05]  /*4690*/  BSYNC B2 ;  /* 0x0000000000027941 */ /* 0x000fea0003800000 */
.L_x_5157:
        /* <DEDUP_REMOVED lines=52> */
.L_x_5164:
[----:B------:R-:W-:Y:S05]  /*49e0*/  BSYNC B3 ;  /* 0x0000000000037941 */ /* 0x000fea0003800000 */
.L_x_5163:
[----:B--2---:R4:W-:Y:S02]  /*49f0*/  STG.E.128 desc[UR60][R38.64+0xc0], R32 ;  /* 0x0000c02026007986 */ /* 0x0049e4000c101d3c */
.L_x_5162:
[----:B------:R-:W-:Y:S05]  /*4a00*/  BSYNC B2 ;  /* 0x0000000000027941 */ /* 0x000fea0003800000 */
.L_x_5161:
        /* <DEDUP_REMOVED lines=8> */
[----:B------:R-:W-:Y:S01]  /*4a90*/  SHF.R.U64 R72, R68, 0x10, R69 ;  /* 0x0000001044487819 */ /* 0x000fe20000001245 */
[----:B--2---:R-:W-:Y:S01]  /*4aa0*/  IMAD.U32 R68, R34, 0x10000, RZ ;  /* 0x0001000022447824 */ /* 0x004fe200078e00ff */
[----:B------:R-:W-:Y:S02]  /*4ab0*/  SHF.R.U32.HI R71, RZ, 0x10, R71 ;  /* 0x00000010ff477819 */ /* 0x000fe40000011647 */
[----:B------:R-:W-:Y:S02]  /*4ac0*/  PRMT R179, R179, 0x5410, R70 ;  /* 0x00005410b3b37816 */ /* 0x000fe40000000046 */
[----:B------:R-:W-:Y:S01]  /*4ad0*/  PRMT R181, R181, 0x5410, R72 ;  /* 0x00005410b5b57816 */ /* 0x000fe20000000048 */
[----:B------:R-:W-:Y:S01]  /*4ae0*/  IMAD.U32 R72, R33, 0x10000, RZ ;  /* 0x0001000021487824 */ /* 0x000fe200078e00ff */
[----:B------:R-:W-:-:S02]  /*4af0*/  SHF.R.U32.HI R73, RZ, 0x10, R69 ;  /* 0x00000010ff497819 */ /* 0x000fc40000011645 */
[----:B------:R-:W-:Y:S02]  /*4b00*/  PRMT R178, R178, 0x5410, R71 ;  /* 0x00005410b2b27816 */ /* 0x000fe40000000047 */
[----:B------:R-:W-:Y:S01]  /*4b10*/  LOP3.LUT R74, R33, 0xffff0000, RZ, 0xc0, !PT ;  /* 0xffff0000214a7812 */ /* 0x000fe200078ec0ff */
        /* <DEDUP_REMOVED lines=8> */
[----:B------:R-:W-:Y:S01]  /*4ba0*/  FMUL.FTZ R74, R74, R71 ;  /* 0x000000474a4a7220 */ /* 0x000fe20000410000 */
[----:B------:R-:W-:Y:S01]  /*4bb0*/  LOP3.LUT R34, R35, 0xffff0000, RZ, 0xc0, !PT ;  /* 0xffff000023227812 */ /* 0x000fe200078ec0ff */
[----:B------:R-:W-:-:S02]  /*4bc0*/  IMAD.U32 R73, R180, 0x10000, RZ ;  /* 0x00010000b4497824 */ /* 0x000fc400078e00ff */
[C---:B------:R-:W-:Y:S01]  /*4bd0*/  FFMA.FTZ R71, R72.reuse, R71, -R77 ;  /* 0x0000004748477223 */ /* 0x040fe2000001084d */
[CC--:B------:R-:W-:Y:S01]  /*4be0*/  FMUL.FTZ R79, R69.reuse, R70.reuse ;  /* 0x00000046454f7220 */ /* 0x0c0fe20000410000 */
[----:B------:R-:W-:Y:S01]  /*4bf0*/  FFMA.FTZ R72, R72, R75, R74 ;  /* 0x0000004b48487223 */ /* 0x000fe2000001004a */
        /* <DEDUP_REMOVED lines=9> */
[----:B------:R-:W-:-:S02]  /*4c90*/  IMAD.U32 R35, R35, 0x10000, RZ ;  /* 0x0001000023237824 */ /* 0x000fc400078e00ff */
[C---:B------:R-:W-:Y:S01]  /*4ca0*/  FMUL.FTZ R34, R32.reuse, R179 ;  /* 0x000000b320227220 */ /* 0x040fe20000410000 */
        /* <DEDUP_REMOVED lines=9> */
[----:B------:R-:W-:Y:S01]  /*4d40*/  F2FP.BF16.F32.PACK_AB R35, R73, R70 ;  /* 0x000000464923723e */ /* 0x000fe200000010ff */
[----:B------:R-:W-:-:S07]  /*4d50*/  IMAD.MOV.U32 R34, RZ, RZ, R68 ;  /* 0x000000ffff227224 */ /* 0x000fce00078e0044 */
.L_x_5168:
[----:B------:R-:W-:Y:S05]  /*4d60*/  BSYNC B3 ;  /* 0x0000000000037941 */ /* 0x000fea0003800000 */
.L_x_5167:
[----:B--2---:R1:W-:Y:S02]  /*4d70*/  STG.E.128 desc[UR60][R38.64+0x100], R32 ;  /* 0x0001002026007986 */ /* 0x0043e4000c101d3c */
.L_x_5166:
[----:B------:R-:W-:Y:S05]  /*4d80*/  BSYNC B2 ;  /* 0x0000000000027941 */ /* 0x000fea0003800000 */
.L_x_5165:
        /* <DEDUP_REMOVED lines=12> */
[----:B------:R-:W-:Y:S02]  /*4e50*/  PRMT R166, R166, 0x5410, R65 ;  /* 0x00005410a6a67816 */ /* 0x000fe40000000041 */
        /* <DEDUP_REMOVED lines=8> */
[----:B------:R-:W-:Y:S01]  /*4ee0*/  PRMT R160, R160, 0x5410, R69 ;  /* 0x00005410a0a07816 */ /* 0x000fe20000000045 */
[C---:B------:R-:W-:Y:S01]  /*4ef0*/  FMUL.FTZ R72, R65.reuse, R70 ;  /* 0x0000004641487220 */ /* 0x040fe20000410000 */
[----:B------:R-:W-:Y:S01]  /*4f00*/  LOP3.LUT R66, R34, 0xffff0000, RZ, 0xc0, !PT ;  /* 0xffff000022427812 */ /* 0x000fe200078ec0ff */
[-C--:B------:R-:W-:Y:S01]  /*4f10*/  FMUL.FTZ R73, R65, R68.reuse ;  /* 0x0000004441497220 */ /* 0x080fe20000410000 */
[----:B------:R-:W-:Y:S01]  /*4f20*/  LOP3.LUT R65, R32, 0xffff0000, RZ, 0xc0, !PT ;  /* 0xffff000020417812 */ /* 0x000fe200078ec0ff */
[C---:B------:R-:W-:Y:S01]  /*4f30*/  IMAD.U32 R69, R160.reuse, 0x10000, RZ ;  /* 0x00010000a0457824 */ /* 0x040fe200078e00ff */
[----:B------:R-:W-:Y:S01]  /*4f40*/  LOP3.LUT R34, R35, 0xffff0000, RZ, 0xc0, !PT ;  /* 0xffff000023227812 */ /* 0x000fe200078ec0ff */
[----:B------:R-:W-:Y:S01]  /*4f50*/  FFMA.FTZ R32, R67, R68, -R72 ;  /* 0x0000004443207223 */ /* 0x000fe20000010848 */
[----:B------:R-:W-:Y:S01]  /*4f60*/  LOP3.LUT R169, R169, 0xffff0000, RZ, 0xc0, !PT ;  /* 0xffff0000a9a97812 */ /* 0x000fe200078ec0ff */
[----:B------:R-:W-:Y:S01]  /*4f70*/  FFMA.FTZ R67, R67, R70, R73 ;  /* 0x0000004643437223 */ /* 0x000fe20000010049 */
[----:B------:R-:W-:Y:S01]  /*4f80*/  LOP3.LUT R160, R160, 0xffff0000, RZ, 0xc0, !PT ;  /* 0xffff0000a0a07812 */ /* 0x000fe200078ec0ff */
[C---:B------:R-:W-:Y:S01]  /*4f90*/  FMUL.FTZ R75, R66.reuse, R71 ;  /* 0x00000047424b7220 */ /* 0x040fe20000410000 */
[----:B------:R-:W-:Y:S01]  /*4fa0*/  FMUL.FTZ R73, R66, R69 ;  /* 0x0000004542497220 */ /* 0x000fe20000410000 */
[----:B------:R-:W-:-:S02]  /*4fb0*/  IMAD.U32 R66, R159, 0x10000, RZ ;  /* 0x000100009f427824 */ /* 0x000fc400078e00ff */
[C---:B------:R-:W-:Y:S01]  /*4fc0*/  FMUL.FTZ R68, R34.reuse, R169 ;  /* 0x000000a922447220 */ /* 0x040fe20000410000 */
[----:B------:R-:W-:Y:S01]  /*4fd0*/  FMUL.FTZ R70, R34, R160 ;  /* 0x000000a022467220 */ /* 0x000fe20000410000 */
[C---:B------:R-:W-:Y:S01]  /*4fe0*/  FFMA.FTZ R75, R64.reuse, R69, -R75 ;  /* 0x00000045404b7223 */ /* 0x040fe2000001084b */
        /* <DEDUP_REMOVED lines=13> */
.L_x_5170:
[----:B------:R-:W-:Y:S05]  /*50c0*/  BSYNC B2 ;  /* 0x0000000000027941 */ /* 0x000fea0003800000 */
.L_x_5169:
[----:B--2---:R1:W-:Y:S02]  /*50d0*/  STG.E.128 desc[UR60][R38.64+0x140], R32 ;  /* 0x0001402026007986 */ /* 0x0043e4000c101d3c */
.L_x_5148:
[----:B------:R-:W-:Y:S05]  /*50e0*/  BSYNC B1 ;  /* 0x0000000000017941 */ /* 0x000fea0003800000 */
.L_x_5147:
        /* <DEDUP_REMOVED lines=13> */
[----:B------:R-:W-:Y:S02]  /*51c0*/  PRMT R170, R170, 0x5410, R67 ;  /* 0x00005410aaaa7816 */ /* 0x000fe40000000043 */
[----:B------:R-:W-:-:S02]  /*51d0*/  SHF.R.U32.HI R65, RZ, 0x10, R61 ;  /* 0x00000010ff417819 */ /* 0x000fc4000001163d */
[----:B------:R-:W-:Y:S02]  /*51e0*/  PRMT R177, R177, 0x5410, R62 ;  /* 0x00005410b1b17816 */ /* 0x000fe4000000003e */
[----:B------:R-:W-:Y:S02]  /*51f0*/  LOP3.LUT R39, R33, 0xffff0000, RZ, 0xc0, !PT ;  /* 0xffff000021277812 */ /* 0x000fe400078ec0ff */
[C---:B------:R-:W-:Y:S01]  /*5200*/  LOP3.LUT R64, R176.reuse, 0xffff0000, RZ, 0xc0, !PT ;  /* 0xffff0000b0407812 */ /* 0x040fe200078ec0ff */
[----:B------:R-:W-:Y:S01]  /*5210*/  IMAD.U32 R176, R176, 0x10000, RZ ;  /* 0x00010000b0b07824 */ /* 0x000fe200078e00ff */
[C---:B------:R-:W-:Y:S01]  /*5220*/  LOP3.LUT R62, R170.reuse, 0xffff0000, RZ, 0xc0, !PT ;  /* 0xffff0000aa3e7812 */ /* 0x040fe200078ec0ff */
[----:B------:R-:W-:Y:S01]  /*5230*/  IMAD.U32 R170, R170, 0x10000, RZ ;  /* 0x00010000aaaa7824 */ /* 0x000fe200078e00ff */
[----:B------:R-:W-:Y:S01]  /*5240*/  PRMT R172, R172, 0x5410, R65 ;  /* 0x00005410acac7816 */ /* 0x000fe20000000041 */
[----:B------:R-:W-:Y:S01]  /*5250*/  FMUL.FTZ R66, R39, R64 ;  /* 0x0000004027427220 */ /* 0x000fe20000410000 */
[----:B------:R-:W-:Y:S01]  /*5260*/  LOP3.LUT R61, R34, 0xffff0000, RZ, 0xc0, !PT ;  /* 0xffff0000223d7812 */ /* 0x000fe200078ec0ff */
[C---:B------:R-:W-:Y:S01]  /*5270*/  IMAD.U32 R34, R35.reuse, 0x10000, RZ ;  /* 0x0001000023227824 */ /* 0x040fe200078e00ff */
[----:B------:R-:W-:Y:S01]  /*5280*/  LOP3.LUT R38, R35, 0xffff0000, RZ, 0xc0, !PT ;  /* 0xffff000023267812 */ /* 0x000fe200078ec0ff */
[----:B------:R-:W-:-:S02]  /*5290*/  IMAD.U32 R35, R33, 0x10000, RZ ;  /* 0x0001000021237824 */ /* 0x000fc400078e00ff */
[-C--:B------:R-:W-:Y:S01]  /*52a0*/  FMUL.FTZ R39, R39, R62.reuse ;  /* 0x0000003e27277220 */ /* 0x080fe20000410000 */
[C---:B------:R-:W-:Y:S01]  /*52b0*/  IMAD.U32 R65, R177.reuse, 0x10000, RZ ;  /* 0x00010000b1417824 */ /* 0x040fe200078e00ff */
[----:B------:R-:W-:Y:S01]  /*52c0*/  LOP3.LUT R177, R177, 0xffff0000, RZ, 0xc0, !PT ;  /* 0xffff0000b1b17812 */ /* 0x000fe200078ec0ff */
[----:B------:R-:W-:Y:S02]  /*52d0*/  IMAD.U32 R63, R172, 0x10000, RZ ;  /* 0x00010000ac3f7824 */ /* 0x000fe400078e00ff */
[----:B------:R-:W-:Y:S01]  /*52e0*/  FFMA.FTZ R66, R35, R62, -R66 ;  /* 0x0000003e23427223 */ /* 0x000fe20000010842 */
[----:B------:R-:W-:Y:S01]  /*52f0*/  FMUL.FTZ R69, R61, R65 ;  /* 0x000000413d457220 */ /* 0x000fe20000410000 */
[----:B------:R-:W-:Y:S01]  /*5300*/  FFMA.FTZ R67, R35, R64, R39 ;  /* 0x0000004023437223 */ /* 0x000fe20000010027 */
[----:B------:R-:W-:Y:S02]  /*5310*/  IMAD.U32 R33, R32, 0x10000, RZ ;  /* 0x0001000020217824 */ /* 0x000fe400078e00ff */
[-C--:B------:R-:W-:Y:S01]  /*5320*/  FMUL.FTZ R61, R61, R63.reuse ;  /* 0x0000003f3d3d7220 */ /* 0x080fe20000410000 */
[----:B------:R-:W-:Y:S01]  /*5330*/  LOP3.LUT R35, R172, 0xffff0000, RZ, 0xc0, !PT ;  /* 0xffff0000ac237812 */ /* 0x000fe200078ec0ff */
[----:B------:R-:W-:Y:S01]  /*5340*/  FFMA.FTZ R69, R60, R63, -R69 ;  /* 0x0000003f3c457223 */ /* 0x000fe20000010845 */
[----:B------:R-:W-:Y:S01]  /*5350*/  LOP3.LUT R32, R32, 0xffff0000, RZ, 0xc0, !PT ;  /* 0xffff000020207812 */ /* 0x000fe200078ec0ff */
[----:B------:R-:W-:Y:S01]  /*5360*/  FFMA.FTZ R60, R60, R65, R61 ;  /* 0x000000413c3c7223 */ /* 0x000fe2000001003d */
[C---:B------:R-:W-:Y:S01]  /*5370*/  FMUL.FTZ R61, R38.reuse, R177 ;  /* 0x000000b1263d7220 */ /* 0x040fe20000410000 */
[----:B------:R-:W-:-:S02]  /*5380*/  FMUL.FTZ R62, R38, R35 ;  /* 0x00000023263e7220 */ /* 0x000fc40000410000 */
[C---:B------:R-:W-:Y:S01]  /*5390*/  FMUL.FTZ R38, R32.reuse, R176 ;  /* 0x000000b020267220 */ /* 0x040fe20000410000 */
[-C--:B------:R-:W-:Y:S01]  /*53a0*/  FMUL.FTZ R39, R32, R170.reuse ;  /* 0x000000aa20277220 */ /* 0x080fe20000410000 */
[C---:B------:R-:W-:Y:S01]  /*53b0*/  FFMA.FTZ R61, R34.reuse, R35, -R61 ;  /* 0x00000023223d7223 */ /* 0x040fe2000001083d */
[----:B------:R-:W-:Y:S01]  /*53c0*/  FFMA.FTZ R62, R34, R177, R62 ;  /* 0x000000b1223e7223 */ /* 0x000fe2000001003e */
[C---:B------:R-:W-:Y:S01]  /*53d0*/  FFMA.FTZ R38, R33.reuse, R170, -R38 ;  /* 0x000000aa21267223 */ /* 0x040fe20000010826 */
[----:B------:R-:W-:Y:S01]  /*53e0*/  FFMA.FTZ R39, R33, R176, R39 ;  /* 0x000000b021277223 */ /* 0x000fe20000010027 */
[----:B------:R-:W-:Y:S02]  /*53f0*/  F2FP.BF16.F32.PACK_AB R33, R67, R66 ;  /* 0x000000424321723e */ /* 0x000fe400000010ff */
[----:B------:R-:W-:Y:S02]  /*5400*/  F2FP.BF16.F32.PACK_AB R35, R62, R61 ;  /* 0x0000003d3e23723e */ /* 0x000fe400000010ff */
[----:B------:R-:W-:-:S02]  /*5410*/  F2FP.BF16.F32.PACK_AB R34, R60, R69 ;  /* 0x000000453c22723e */ /* 0x000fc400000010ff */
[----:B------:R-:W-:-:S07]  /*5420*/  F2FP.BF16.F32.PACK_AB R32, R39, R38 ;  /* 0x000000262720723e */ /* 0x000fce00000010ff */
.L_x_5175:
[----:B------:R-:W-:Y:S05]  /*5430*/  BSYNC B2 ;  /* 0x0000000000027941 */ /* 0x000fea0003800000 */
.L_x_5174:
[----:B--2---:R1:W-:Y:S02]  /*5440*/  STG.E.128 desc[UR60][R36.64], R32 ;  /* 0x0000002024007986 */ /* 0x0043e4000c101d3c */
.L_x_5173:
[----:B------:R-:W-:Y:S05]  /*5450*/  BSYNC B1 ;  /* 0x0000000000017941 */ /* 0x000fea0003800000 */
.L_x_5172:
        /* <DEDUP_REMOVED lines=53> */
.L_x_5179:
[----:B------:R-:W-:Y:S05]  /*57b0*/  BSYNC B2 ;  /* 0x0000000000027941 */ /* 0x000fea0003800000 */
.L_x_5178:
[----:B--2---:R1:W-:Y:S02]  /*57c0*/  STG.E.128 desc[UR60][R36.64+0x40], R32 ;  /* 0x0000402024007986 */ /* 0x0043e4000c101d3c */
.L_x_5177:
[----:B------:R-:W-:Y:S05]  /*57d0*/  BSYNC B1 ;  /* 0x0000000000017941 */ /* 0x000fea0003800000 */
.L_x_5176:
        /* <DEDUP_REMOVED lines=53> */
.L_x_5183:
[----:B------:R-:W-:Y:S05]  /*5b30*/  BSYNC B2 ;  /* 0x0000000000027941 */ /* 0x000fea0003800000 */
.L_x_5182:
[----:B--2---:R1:W-:Y:S02]  /*5b40*/  STG.E.128 desc[UR60][R36.64+0x80], R32 ;  /* 0x0000802024007986 */ /* 0x0043e4000c101d3c */
.L_x_5181:
[----:B------:R-:W-:Y:S05]  /*5b50*/  BSYNC B1 ;  /* 0x0000000000017941 */ /* 0x000fea0003800000 */
.L_x_5180:
        /* <DEDUP_REMOVED lines=30> */
[C---:B------:R-:W-:Y:S01]  /*5d40*/  FMUL.FTZ R55, R35.reuse, R52 ;  /* 0x0000003423377220 */ /* 0x040fe20000410000 */
[----:B------:R-:W-:Y:S01]  /*5d50*/  LOP3.LUT R144, R144, 0xffff0000, RZ, 0xc0, !PT ;  /* 0xffff000090907812 */ /* 0x000fe200078ec0ff */
[-C--:B------:R-:W-:Y:S01]  /*5d60*/  FMUL.FTZ R35, R35, R50.reuse ;  /* 0x0000003223237220 */ /* 0x080fe20000410000 */
[----:B------:R-:W-:Y:S01]  /*5d70*/  LOP3.LUT R32, R32, 0xffff0000, RZ, 0xc0, !PT ;  /* 0xffff000020207812 */ /* 0x000fe200078ec0ff */
[----:B------:R-:W-:Y:S01]  /*5d80*/  FFMA.FTZ R55, R34, R50, -R55 ;  /* 0x0000003222377223 */ /* 0x000fe20000010837 */
[----:B------:R-:W-:Y:S01]  /*5d90*/  FFMA.FTZ R38, R38, R53, R39 ;  /* 0x0000003526267223 */ /* 0x000fe20000010027 */
[----:B------:R-:W-:-:S02]  /*5da0*/  IMAD.U32 R152, R152, 0x10000, RZ ;  /* 0x0001000098987824 */ /* 0x000fc400078e00ff */
[CC--:B------:R-:W-:Y:S01]  /*5db0*/  FMUL.FTZ R39, R49.reuse, R153.reuse ;  /* 0x0000009931277220 */ /* 0x0c0fe20000410000 */
[----:B------:R-:W-:Y:S02]  /*5dc0*/  IMAD.U32 R146, R146, 0x10000, RZ ;  /* 0x0001000092927824 */ /* 0x000fe400078e00ff */
[----:B------:R-:W-:Y:S01]  /*5dd0*/  FMUL.FTZ R50, R49, R144 ;  /* 0x0000009031327220 */ /* 0x000fe20000410000 */
        /* <DEDUP_REMOVED lines=13> */
.L_x_5187:
[----:B------:R-:W-:Y:S05]  /*5eb0*/  BSYNC B2 ;  /* 0x0000000000027941 */ /* 0x000fea0003800000 */
.L_x_5186:
[----:B--2---:R1:W-:Y:S02]  /*5ec0*/  STG.E.128 desc[UR60][R36.64+0xc0], R32 ;  /* 0x0000c02024007986 */ /* 0x0043e4000c101d3c */
.L_x_5185:
[----:B------:R-:W-:Y:S05]  /*5ed0*/  BSYNC B1 ;  /* 0x0000000000017941 */ /* 0x000fea0003800000 */
.L_x_5184:
        /* <DEDUP_REMOVED lines=53> */
.L_x_5191:
[----:B------:R-:W-:Y:S05]  /*6230*/  BSYNC B2 ;  /* 0x0000000000027941 */ /* 0x000fea0003800000 */
.L_x_5190:
[----:B--2---:R1:W-:Y:S02]  /*6240*/  STG.E.128 desc[UR60][R36.64+0x100], R32 ;  /* 0x0001002024007986 */ /* 0x0043e4000c101d3c */
.L_x_5189:
[----:B------:R-:W-:Y:S05]  /*6250*/  BSYNC B1 ;  /* 0x0000000000017941 */ /* 0x000fea0003800000 */
.L_x_5188:
        /* <DEDUP_REMOVED lines=10> */
[----:B------:R-:W-:Y:S01]  /*6300*/  SHF.R.U64 R44, R40, 0x10, R41 ;  /* 0x00000010282c7819 */ /* 0x000fe20000001229 */
[----:B------:R-:W-:Y:S01]  /*6310*/  IMAD.U32 R40, R35, 0x10000, RZ ;  /* 0x0001000023287824 */ /* 0x000fe200078e00ff */
[----:B------:R-:W-:Y:S02]  /*6320*/  PRMT R83, R83, 0x5410, R42 ;  /* 0x0000541053537816 */ /* 0x000fe4000000002a */
        /* <DEDUP_REMOVED lines=39> */
.L_x_5193:
[----:B------:R-:W-:Y:S05]  /*65a0*/  BSYNC B1 ;  /* 0x0000000000017941 */ /* 0x000fea0003800000 */
.L_x_5192:
[----:B--2---:R1:W-:Y:S01]  /*65b0*/  STG.E.128 desc[UR60][R36.64+0x140], R32 ;  /* 0x0001402024007986 */ /* 0x0043e2000c101d3c */
[----:B------:R-:W-:Y:S05]  /*65c0*/  BRA `(.L_x_5171) ;  /* 0x0000004000647947 */ /* 0x000fea0003800000 */
.L_x_5139:
        /* <DEDUP_REMOVED lines=47> */
.L_x_5195:
[----:B------:R-:W-:Y:S05]  /*68c0*/  BSYNC B1 ;  /* 0x0000000000017941 */ /* 0x000fea0003800000 */
.L_x_5194:
        /* <DEDUP_REMOVED lines=47> */
.L_x_5197:
[----:B------:R-:W-:Y:S05]  /*6bc0*/  BSYNC B1 ;  /* 0x0000000000017941 */ /* 0x000fea0003800000 */
.L_x_5196:
[----:B0-----:R-:W2:Y:S01]  /*6bd0*/  LDL R80, [R1+0x4] ;  /* 0x0000040001507983 */ /* 0x001ea20000100800 */
        /* <DEDUP_REMOVED lines=22> */
[----:B------:R-:W-:-:S05]  /*6d40*/  IMAD.MOV.U32 R83, RZ, RZ, R49 ;  /* 0x000000ffff537224 */ /* 0x000fca00078e0031 */
[----:B------:R-:W-:Y:S01]  /*6d50*/  PRMT R179, R83, 0x5410, R82 ;  /* 0x0000541053b37816 */ /* 0x000fe20000000052 */
[----:B------:R-:W-:Y:S02]  /*6d60*/  IMAD.MOV.U32 R82, RZ, RZ, R52 ;  /* 0x000000ffff527224 */ /* 0x000fe400078e0034 */
[----:B------:R-:W-:-:S05]  /*6d70*/  IMAD.MOV.U32 R83, RZ, RZ, R53 ;  /* 0x000000ffff537224 */ /* 0x000fca00078e0035 */
        /* <DEDUP_REMOVED lines=23> */
[----:B------:R-:W-:Y:S02]  /*6ef0*/  IMAD.MOV.U32 R82, RZ, RZ, R63 ;  /* 0x000000ffff527224 */ /* 0x000fe400078e003f */
        /* <DEDUP_REMOVED lines=34> */
.L_x_5198:
[----:B------:R-:W-:Y:S01]  /*7120*/  IMAD R90, R17, 0x8, R16 ;  /* 0x00000008115a7824 */ /* 0x000fe200078e0210 */
[----:B------:R-:W-:Y:S01]  /*7130*/  SHF.L.U32 R91, R199, 0x1f, RZ ;  /* 0x0000001fc75b7819 */ /* 0x000fe200000006ff */
[----:B------:R-:W0:Y:S01]  /*7140*/  LDC R144, c[0x0][0x2f4] ;  /* 0x0000bd00ff907b82 */ /* 0x000e220000000800 */
[----:B------:R-:W-:Y:S02]  /*7150*/  BSSY B1, `(.L_x_5199) ;  /* 0x0000004000017945 */ /* 0x000fe40003800000 */
[----:B------:R-:W1:Y:S05]  /*7160*/  SYNCS.PHASECHK.TRANS64.TRYWAIT P5, [R90+URZ+0x30890], R91 ;  /* 0x0308905b5a0075a7 */ /* 0x000e6a00080a017f */
[----:B------:R-:W2:Y:S01]  /*7170*/  LDC.64 R124, c[0x0][0x300] ;  /* 0x0000c000ff7c7b82 */ /* 0x000ea20000000a00 */
[----:B-1----:R-:W-:Y:S05]  /*7180*/  @!P5 BRA `(.L_x_5200) ;  /* 0x000002380098d947 */ /* 0x002fea0003800000 */
.L_x_5594:
[----:B------:R-:W-:Y:S05]  /*7190*/  BSYNC B1 ;  /* 0x0000000000017941 */ /* 0x000fea0003800000 */
.L_x_5199:
[----:B------:R-:W-:Y:S01]  /*71a0*/  BSSY B1, `(.L_x_5201) ;  /* 0x0000192000017945 */ /* 0x000fe20003800000 */
[----:B0-----:R-:W-:Y:S02]  /*71b0*/  IMAD.IADD R146, R144, 0x1, -R130 ;  /* 0x0000000190927824 */ /* 0x001fe400078e0a82 */
[----:B------:R-:W-:Y:S01]  /*71c0*/  IMAD.MOV.U32 R127, RZ, RZ, R84 ;  /* 0x000000ffff7f7224 */ /* 0x000fe200078e0054 */
[----:B------:R-:W-:Y:S06]  /*71d0*/  @P4 BRA `(.L_x_5202) ;  /* 0x0000001800384947 */ /* 0x000fec0003800000 */
        /* <DEDUP_REMOVED lines=30> */
[----:B------:R-:W-:Y:S02]  /*73c0*/  SHF.R.U64 R166, R40, 0x10, R41 ;  /* 0x0000001028a67819 */ /* 0x000fe40000001229 */
[----:B------:R-:W-:Y:S02]  /*73d0*/  SHF.R.U32.HI R165, RZ, 0x10, R53 ;  /* 0x00000010ffa57819 */ /* 0x000fe40000011635 */
[----:B------:R-:W-:Y:S02]  /*73e0*/  SHF.R.U32.HI R164, RZ, 0x10, R41 ;  /* 0x00000010ffa47819 */ /* 0x000fe40000011629 */
[--C-:B------:R-:W-:Y:S02]  /*73f0*/  SHF.R.U64 R40, R42, 0x10, R43.reuse ;  /* 0x000000102a287819 */ /* 0x100fe4000000122b */
[----:B------:R-:W-:Y:S02]  /*7400*/  SHF.R.U32.HI R42, RZ, 0x10, R43 ;  /* 0x00000010ff2a7819 */ /* 0x000fe4000001162b */
[----:B------:R-:W-:-:S02]  /*7410*/  SHF.R.U64 R43, R52, 0x10, R53 ;  /* 0x00000010342b7819 */ /* 0x000fc40000001235 */
[C---:B------:R-:W-:Y:S02]  /*7420*/  PRMT R52, R167.reuse, 0x5410, R165 ;  /* 0x00005410a7347816 */ /* 0x040fe400000000a5 */
[----:B------:R-:W-:Y:S01]  /*7430*/  PRMT R53, R167, 0x5432, R164 ;  /* 0x00005432a7357816 */ /* 0x000fe200000000a4 */
[----:B0-----:R-:W-:Y:S01]  /*7440*/  IMAD.U32 R167, R85, 0x10000, RZ ;  /* 0x0001000055a77824 */ /* 0x001fe200078e00ff */
[--C-:B------:R-:W-:Y:S01]  /*7450*/  SHF.R.U64 R41, R54, 0x10, R55.reuse ;  /* 0x0000001036297819 */ /* 0x100fe20000001237 */
[----:B------:R-:W-:Y:S01]  /*7460*/  IMAD.U32 R54, R52, 0x10000, RZ ;  /* 0x0001000034367824 */ /* 0x000fe200078e00ff */
[----:B------:R-:W-:Y:S01]  /*7470*/  SHF.R.U32.HI R55, RZ, 0x10, R55 ;  /* 0x00000010ff377819 */ /* 0x000fe20000011637 */
[----:B------:R-:W-:Y:S01]  /*7480*/  IMAD.U32 R165, R53, 0x10000, RZ ;  /* 0x0001000035a57824 */ /* 0x000fe200078e00ff */
[----:B------:R-:W-:Y:S01]  /*7490*/  PRMT R43, R182, 0x5410, R43 ;  /* 0x00005410b62b7816 */ /* 0x000fe2000000002b */
[----:B--2---:R-:W-:Y:S02]  /*74a0*/  IMAD.U32 R164, R81, 0x10000, RZ ;  /* 0x0001000051a47824 */ /* 0x004fe400078e00ff */
[C---:B------:R-:W-:Y:S01]  /*74b0*/  FMUL.FTZ R168, R167.reuse, R54 ;  /* 0x00000036a7a87220 */ /* 0x040fe20000410000 */
[----:B------:R-:W-:Y:S01]  /*74c0*/  FMUL.FTZ R167, R167, R165 ;  /* 0x000000a5a7a77220 */ /* 0x000fe20000410000 */
[----:B------:R-:W-:-:S02]  /*74d0*/  PRMT R41, R180, 0x5410, R41 ;  /* 0x00005410b4297816 */ /* 0x000fc40000000029 */
[C---:B------:R-:W-:Y:S01]  /*74e0*/  FFMA.FTZ R165, R164.reuse, R165, -R168 ;  /* 0x000000a5a4a57223 */ /* 0x040fe200000108a8 */
[----:B------:R-:W-:Y:S01]  /*74f0*/  FFMA.FTZ R164, R164, R54, R167 ;  /* 0x00000036a4a47223 */ /* 0x000fe200000100a7 */
[----:B------:R-:W-:Y:S02]  /*7500*/  LOP3.LUT R54, R53, 0xffff0000, RZ, 0xc0, !PT ;  /* 0xffff000035367812 */ /* 0x000fe400078ec0ff */
[----:B------:R-:W-:Y:S02]  /*7510*/  LOP3.LUT R53, R52, 0xffff0000, RZ, 0xc0, !PT ;  /* 0xffff000034357812 */ /* 0x000fe400078ec0ff */
[----:B------:R-:W-:Y:S02]  /*7520*/  LOP3.LUT R167, R85, 0xffff0000, RZ, 0xc0, !PT ;  /* 0xffff000055a77812 */ /* 0x000fe400078ec0ff */
[----:B------:R-:W-:Y:S02]  /*7530*/  LOP3.LUT R52, R81, 0xffff0000, RZ, 0xc0, !PT ;  /* 0xffff000051347812 */ /* 0x000fe400078ec0ff */
[----:B------:R-:W-:Y:S01]  /*7540*/  PRMT R40, R182, 0x5432, R40 ;  /* 0x00005432b6287816 */ /* 0x000fe20000000028 */
[C---:B------:R-:W-:Y:S01]  /*7550*/  FMUL.FTZ R85, R167.reuse, R53 ;  /* 0x00000035a7557220 */ /* 0x040fe20000410000 */
[----:B------:R-:W-:Y:S01]  /*7560*/  FMUL.FTZ R81, R167, R54 ;  /* 0x00000036a7517220 */ /* 0x000fe20000410000 */
[----:B------:R-:W-:-:S02]  /*7570*/  IMAD.U32 R167, R87, 0x10000, RZ ;  /* 0x0001000057a77824 */ /* 0x000fc400078e00ff */
[C---:B------:R-:W-:Y:S01]  /*7580*/  FFMA.FTZ R54, R52.reuse, R54, -R85 ;  /* 0x0000003634367223 */ /* 0x040fe20000010855 */
[----:B------:R-:W-:Y:S01]  /*7590*/  FFMA.FTZ R52, R52, R53, R81 ;  /* 0x0000003534347223 */ /* 0x000fe20000010051 */
[----:B------:R-:W-:Y:S02]  /*75a0*/  PRMT R53, R183, 0x5432, R42 ;  /* 0x00005432b7357816 */ /* 0x000fe4000000002a */
[----:B------:R-:W-:Y:S01]  /*75b0*/  PRMT R42, R181, 0x5410, R55 ;  /* 0x00005410b52a7816 */ /* 0x000fe20000000037 */
[----:B------:R-:W-:Y:S01]  /*75c0*/  IMAD.U32 R55, R83, 0x10000, RZ ;  /* 0x0001000053377824 */ /* 0x000fe200078e00ff */
[----:B------:R-:W-:Y:S01]  /*75d0*/  PRMT R85, R184, 0x5432, R166 ;  /* 0x00005432b8557816 */ /* 0x000fe200000000a6 */
[C---:B------:R-:W-:Y:S01]  /*75e0*/  IMAD.U32 R81, R53.reuse, 0x10000, RZ ;  /* 0x0001000035517824 */ /* 0x040fe200078e00ff */
[----:B------:R-:W-:Y:S01]  /*75f0*/  LOP3.LUT R53, R53, 0xffff0000, RZ, 0xc0, !PT ;  /* 0xffff000035357812 */ /* 0x000fe200078ec0ff */
[----:B------:R-:W-:Y:S01]  /*7600*/  IMAD.U32 R166, R42, 0x10000, RZ ;  /* 0x000100002aa67824 */ /* 0x000fe200078e00ff */
[----:B------:R-:W-:-:S02]  /*7610*/  F2FP.BF16.F32.PACK_AB R54, R54, R165 ;  /* 0x000000a53636723e */ /* 0x000fc400000010ff */
[----:B------:R-:W-:Y:S01]  /*7620*/  F2FP.BF16.F32.PACK_AB R52, R52, R164 ;  /* 0x000000a43434723e */ /* 0x000fe200000010ff */
[C---:B------:R-:W-:Y:S01]  /*7630*/  FMUL.FTZ R168, R167.reuse, R166 ;  /* 0x000000a6a7a87220 */ /* 0x040fe20000410000 */
[----:B------:R-:W-:-:S03]  /*7640*/  FMUL.FTZ R167, R167, R81 ;  /* 0x00000051a7a77220 */ /* 0x000fc60000410000 */
[C---:B------:R-:W-:Y:S01]  /*7650*/  FFMA.FTZ R81, R55.reuse, R81, -R168 ;  /* 0x0000005137517223 */ /* 0x040fe200000108a8 */
[----:B------:R-:W-:Y:S01]  /*7660*/  FFMA.FTZ R55, R55, R166, R167 ;  /* 0x000000a637377223 */ /* 0x000fe200000100a7 */
[----:B------:R-:W-:Y:S02]  /*7670*/  LOP3.LUT R166, R42, 0xffff0000, RZ, 0xc0, !PT ;  /* 0xffff00002aa67812 */ /* 0x000fe400078ec0ff */
[----:B------:R-:W-:Y:S02]  /*7680*/  LOP3.LUT R167, R87, 0xffff0000, RZ, 0xc0, !PT ;  /* 0xffff000057a77812 */ /* 0x000fe400078ec0ff */
[----:B------:R-:W-:-:S03]  /*7690*/  LOP3.LUT R42, R83, 0xffff0000, RZ, 0xc0, !PT ;  /* 0xffff0000532a7812 */ /* 0x000fc600078ec0ff */
[CC--:B------:R-:W-:Y:S01]  /*76a0*/  FMUL.FTZ R87, R167.reuse, R166.reuse ;  /* 0x000000a6a7577220 */ /* 0x0c0fe20000410000 */
[-C--:B------:R-:W-:Y:S01]  /*76b0*/  FMUL.FTZ R83, R167, R53.reuse ;  /* 0x00000035a7537220 */ /* 0x080fe20000410000 */
[----:B------:R-:W-:Y:S02]  /*76c0*/  IMAD.U32 R167, R85, 0x10000, RZ ;  /* 0x0001000055a77824 */ /* 0x000fe400078e00ff */
[C---:B------:R-:W-:Y:S01]  /*76d0*/  FFMA.FTZ R53, R42.reuse, R53, -R87 ;  /* 0x000000352a357223 */ /* 0x040fe20000010857 */
[----:B------:R-:W-:Y:S01]  /*76e0*/  FFMA.FTZ R42, R42, R166, R83 ;  /* 0x000000a62a2a7223 */ /* 0x000fe20000010053 */
[C---:B------:R-:W-:Y:S01]  /*76f0*/  IMAD.U32 R166, R84.reuse, 0x10000, RZ ;  /* 0x0001000054a67824 */ /* 0x040fe200078e00ff */
[----:B------:R-:W-:Y:S01]  /*7700*/  LOP3.LUT R84, R84, 0xffff0000, RZ, 0xc0, !PT ;  /* 0xffff000054547812 */ /* 0x000fe200078ec0ff */
[----:B------:R-:W-:Y:S01]  /*7710*/  IMAD.U32 R87, R43, 0x10000, RZ ;  /* 0x000100002b577824 */ /* 0x000fe200078e00ff */
[----:B------:R-:W-:Y:S01]  /*7720*/  F2FP.BF16.F32.PACK_AB R53, R53, R81 ;  /* 0x000000513535723e */ /* 0x000fe200000010ff */
[C---:B------:R-:W-:Y:S01]  /*7730*/  IMAD.U32 R83, R80.reuse, 0x10000, RZ ;  /* 0x0001000050537824 */ /* 0x040fe200078e00ff */
[----:B------:R-:W-:Y:S01]  /*7740*/  LOP3.LUT R80, R80, 0xffff0000, RZ, 0xc0, !PT ;  /* 0xffff000050507812 */ /* 0x000fe200078ec0ff */
[C---:B------:R-:W-:Y:S01]  /*7750*/  FMUL.FTZ R168, R166.reuse, R87 ;  /* 0x00000057a6a87220 */ /* 0x040fe20000410000 */
[----:B------:R-:W-:Y:S01]  /*7760*/  FMUL.FTZ R166, R166, R167 ;  /* 0x000000a7a6a67220 */ /* 0x000fe20000410000 */
[----:B------:R-:W-:Y:S01]  /*7770*/  F2FP.BF16.F32.PACK_AB R42, R42, R55 ;  /* 0x000000372a2a723e */ /* 0x000fe200000010ff */
[----:B------:R-:W-:-:S02]  /*7780*/  IMAD.MOV.U32 R81, RZ, RZ, R54 ;  /* 0x000000ffff517224 */ /* 0x000fc400078e0036 */
[C---:B------:R-:W-:Y:S01]  /*7790*/  FFMA.FTZ R168, R83.reuse, R167, -R168 ;  /* 0x000000a753a87223 */ /* 0x040fe200000108a8 */
[----:B------:R-:W-:Y:S01]  /*77a0*/  FFMA.FTZ R166, R83, R87, R166 ;  /* 0x0000005753a67223 */ /* 0x000fe200000100a6 */
[----:B------:R-:W-:Y:S01]  /*77b0*/  LOP3.LUT R83, R43, 0xffff0000, RZ, 0xc0, !PT ;  /* 0xffff00002b537812 */ /* 0x000fe200078ec0ff */
[C---:B------:R-:W-:Y:S01]  /*77c0*/  IMAD.U32 R167, R86.reuse, 0x10000, RZ ;  /* 0x0001000056a77824 */ /* 0x040fe200078e00ff */
[----:B------:R-:W-:Y:S02]  /*77d0*/  LOP3.LUT R43, R85, 0xffff0000, RZ, 0xc0, !PT ;  /* 0xffff0000552b7812 */ /* 0x000fe400078ec0ff */
[----:B------:R-:W-:Y:S01]  /*77e0*/  LOP3.LUT R86, R86, 0xffff0000, RZ, 0xc0, !PT ;  /* 0xffff000056567812 */ /* 0x000fe200078ec0ff */
[C---:B------:R-:W-:Y:S02]  /*77f0*/  FMUL.FTZ R85, R84.reuse, R83 ;  /* 0x0000005354557220 */ /* 0x040fe40000410000 */
[-C--:B------:R-:W-:Y:S02]  /*7800*/  FMUL.FTZ R84, R84, R43.reuse ;  /* 0x0000002b54547220 */ /* 0x080fe40000410000 */
[----:B------:R-:W-:Y:S01]  /*7810*/  FFMA.FTZ R43, R80, R43, -R85 ;  /* 0x0000002b502b7223 */ /* 0x000fe20000010855 */
[----:B------:R-:W-:-:S02]  /*7820*/  IMAD.U32 R85, R40, 0x10000, RZ ;  /* 0x0001000028557824 */ /* 0x000fc400078e00ff */
[----:B------:R-:W-:Y:S01]  /*7830*/  FFMA.FTZ R80, R80, R83, R84 ;  /* 0x0000005350507223 */ /* 0x000fe20000010054 */
[C---:B------:R-:W-:Y:S01]  /*7840*/  IMAD.U32 R84, R41.reuse, 0x10000, RZ ;  /* 0x0001000029547824 */ /* 0x040fe200078e00ff */
[----:B------:R-:W-:Y:S01]  /*7850*/  LOP3.LUT R41, R41, 0xffff0000, RZ, 0xc0, !PT ;  /* 0xffff000029297812 */ /* 0x000fe200078ec0ff */
[----:B------:R-:W-:Y:S01]  /*7860*/  IMAD.U32 R83, R82, 0x10000, RZ ;  /* 0x0001000052537824 */ /* 0x000fe200078e00ff */
[----:B------:R-:W-:Y:S01]  /*7870*/  LOP3.LUT R40, R40, 0xffff0000, RZ, 0xc0, !PT ;  /* 0xffff000028287812 */ /* 0x000fe200078ec0ff */
[CC--:B------:R-:W-:Y:S01]  /*7880*/  FMUL.FTZ R87, R167.reuse, R84.reuse ;  /* 0x00000054a7577220 */ /* 0x0c0fe20000410000 */
[-C--:B------:R-:W-:Y:S01]  /*7890*/  FMUL.FTZ R167, R167, R85.reuse ;  /* 0x00000055a7a77220 */ /* 0x080fe20000410000 */
[----:B------:R-:W-:Y:S02]  /*78a0*/  LOP3.LUT R82, R82, 0xffff0000, RZ, 0xc0, !PT ;  /* 0xffff000052527812 */ /* 0x000fe400078ec0ff */
[C---:B------:R-:W-:Y:S01]  /*78b0*/  FFMA.FTZ R87, R83.reuse, R85, -R87 ;  /* 0x0000005553577223 */ /* 0x040fe20000010857 */
[----:B------:R-:W-:Y:S01]  /*78c0*/  FFMA.FTZ R167, R83, R84, R167 ;  /* 0x0000005453a77223 */ /* 0x000fe200000100a7 */
[C---:B------:R-:W-:Y:S01]  /*78d0*/  FMUL.FTZ R83, R86.reuse, R41 ;  /* 0x0000002956537220 */ /* 0x040fe20000410000 */
[----:B------:R-:W-:Y:S01]  /*78e0*/  FMUL.FTZ R86, R86, R40 ;  /* 0x0000002856567220 */ /* 0x000fe20000410000 */
[----:B------:R-:W-:Y:S01]  /*78f0*/  F2FP.BF16.F32.PACK_AB R43, R43, R168 ;  /* 0x000000a82b2b723e */ /* 0x000fe200000010ff */
[----:B------:R-:W-:-:S02]  /*7900*/  IMAD.MOV.U32 R85, RZ, RZ, R52 ;  /* 0x000000ffff557224 */ /* 0x000fc400078e0034 */
[C---:B------:R-:W-:Y:S01]  /*7910*/  FFMA.FTZ R83, R82.reuse, R40, -R83 ;  /* 0x0000002852537223 */ /* 0x040fe20000010853 */
[----:B------:R-:W-:Y:S01]  /*7920*/  FFMA.FTZ R86, R82, R41, R86 ;  /* 0x0000002952567223 */ /* 0x000fe20000010056 */
[----:B------:R-:W-:Y:S01]  /*7930*/  F2FP.BF16.F32.PACK_AB R166, R80, R166 ;  /* 0x000000a650a6723e */ /* 0x000fe200000010ff */
[----:B------:R-:W-:Y:S02]  /*7940*/  IMAD.MOV.U32 R80, RZ, RZ, R43 ;  /* 0x000000ffff507224 */ /* 0x000fe400078e002b */
[----:B------:R-:W-:Y:S01]  /*7950*/  F2FP.BF16.F32.PACK_AB R83, R83, R87 ;  /* 0x000000575353723e */ /* 0x000fe200000010ff */
[----:B------:R-:W-:Y:S01]  /*7960*/  IMAD.MOV.U32 R87, RZ, RZ, R42 ;  /* 0x000000ffff577224 */ /* 0x000fe200078e002a */
[----:B------:R-:W-:Y:S01]  /*7970*/  F2FP.BF16.F32.PACK_AB R86, R86, R167 ;  /* 0x000000a75656723e */ /* 0x000fe200000010ff */
[----:B------:R-:W-:Y:S02]  /*7980*/  IMAD.MOV.U32 R84, RZ, RZ, R166 ;  /* 0x000000ffff547224 */ /* 0x000fe400078e00a6 */
[----:B------:R-:W-:-:S02]  /*7990*/  IMAD.MOV.U32 R82, RZ, RZ, R83 ;  /* 0x000000ffff527224 */ /* 0x000fc400078e0053 */
[----:B------:R-:W-:-:S07]  /*79a0*/  IMAD.MOV.U32 R83, RZ, RZ, R53 ;  /* 0x000000ffff537224 */ /* 0x000fce00078e0035 */
.L_x_5206:
[----:B------:R-:W-:Y:S05]  /*79b0*/  BSYNC B3 ;  /* 0x0000000000037941 */ /* 0x000fea0003800000 */
.L_x_5205:
        /* <DEDUP_REMOVED lines=10> */
.L_x_5204:
[----:B------:R-:W-:Y:S05]  /*7a60*/  BSYNC B2 ;  /* 0x0000000000027941 */ /* 0x000fea0003800000 */
.L_x_5203:
        /* <DEDUP_REMOVED lines=32> */
[----:B------:R-:W-:Y:S01]  /*7c70*/  LOP3.LUT R53, R53, 0xffff0000, RZ, 0xc0, !PT ;  /* 0xffff000035357812 */ /* 0x000fe200078ec0ff */
[----:B------:R-:W-:Y:S01]  /*7c80*/  IMAD.U32 R87, R83, 0x10000, RZ ;  /* 0x0001000053577824 */ /* 0x000fe200078e00ff */
[----:B------:R-:W-:Y:S01]  /*7c90*/  LOP3.LUT R41, R41, 0xffff0000, RZ, 0xc0, !PT ;  /* 0xffff000029297812 */ /* 0x000fe200078ec0ff */
[----:B------:R-:W-:Y:S01]  /*7ca0*/  IMAD.U32 R86, R84, 0x10000, RZ ;  /* 0x0001000054567824 */ /* 0x000fe200078e00ff */
[----:B------:R-:W-:Y:S01]  /*7cb0*/  SHF.R.U64 R48, R48, 0x10, R49 ;  /* 0x0000001030307819 */ /* 0x000fe20000001231 */
[C---:B------:R-:W-:Y:S01]  /*7cc0*/  FMUL.FTZ R162, R161.reuse, R87 ;  /* 0x00000057a1a27220 */ /* 0x040fe20000410000 */
[----:B------:R-:W-:Y:S01]  /*7cd0*/  SHF.R.U64 R50, R50, 0x10, R51 ;  /* 0x0000001032327819 */ /* 0x000fe20000001233 */
[-C--:B------:R-:W-:Y:S01]  /*7ce0*/  FMUL.FTZ R161, R161, R86.reuse ;  /* 0x00000056a1a17220 */ /* 0x080fe20000410000 */
[----:B------:R-:W-:Y:S01]  /*7cf0*/  PRMT R48, R179, 0x5432, R48 ;  /* 0x00005432b3307816 */ /* 0x000fe20000000030 */
[----:B------:R-:W-:Y:S01]  /*7d00*/  FFMA.FTZ R86, R85, R86, -R162 ;  /* 0x0000005655567223 */ /* 0x000fe200000108a2 */
[----:B------:R-:W-:-:S02]  /*7d10*/  IMAD.U32 R162, R55, 0x10000, RZ ;  /* 0x0001000037a27824 */ /* 0x000fc400078e00ff */
[----:B------:R-:W-:Y:S01]  /*7d20*/  FFMA.FTZ R85, R85, R87, R161 ;  /* 0x0000005755557223 */ /* 0x000fe200000100a1 */
[----:B------:R-:W-:Y:S02]  /*7d30*/  LOP3.LUT R87, R84, 0xffff0000, RZ, 0xc0, !PT ;  /* 0xffff000054577812 */ /* 0x000fe400078ec0ff */
[----:B------:R-:W-:Y:S02]  /*7d40*/  LOP3.LUT R84, R83, 0xffff0000, RZ, 0xc0, !PT ;  /* 0xffff000053547812 */ /* 0x000fe400078ec0ff */
[----:B------:R-:W-:Y:S02]  /*7d50*/  LOP3.LUT R55, R55, 0xffff0000, RZ, 0xc0, !PT ;  /* 0xffff000037377812 */ /* 0x000fe400078ec0ff */
[----:B------:R-:W-:Y:S01]  /*7d60*/  SHF.R.U64 R38, R38, 0x10, R39 ;  /* 0x0000001026267819 */ /* 0x000fe20000001227 */
        /* <DEDUP_REMOVED lines=9> */
[----:B------:R-:W-:Y:S02]  /*7e00*/  PRMT R53, R178, 0x5410, R53 ;  /* 0x00005410b2357816 */ /* 0x000fe40000000035 */
[----:B------:R-:W-:Y:S02]  /*7e10*/  PRMT R84, R180, 0x5432, R84 ;  /* 0x00005432b4547816 */ /* 0x000fe40000000054 */
[----:B------:R-:W-:Y:S01]  /*7e20*/  PRMT R38, R178, 0x5432, R38 ;  /* 0x00005432b2267816 */ /* 0x000fe20000000026 */
[C---:B------:R-:W-:Y:S01]  /*7e30*/  IMAD.U32 R161, R53.reuse, 0x10000, RZ ;  /* 0x0001000035a17824 */ /* 0x040fe200078e00ff */
[----:B------:R-:W-:Y:S01]  /*7e40*/  LOP3.LUT R53, R53, 0xffff0000, RZ, 0xc0, !PT ;  /* 0xffff000035357812 */ /* 0x000fe200078ec0ff */
[----:B------:R-:W-:Y:S01]  /*7e50*/  IMAD.U32 R163, R84, 0x10000, RZ ;  /* 0x0001000054a37824 */ /* 0x000fe200078e00ff */
[----:B------:R-:W-:Y:S01]  /*7e60*/  LOP3.LUT R42, R42, 0xffff0000, RZ, 0xc0, !PT ;  /* 0xffff00002a2a7812 */ /* 0x000fe200078ec0ff */
[C---:B------:R-:W-:Y:S01]  /*7e70*/  FMUL.FTZ R164, R162.reuse, R161 ;  /* 0x000000a1a2a47220 */ /* 0x040fe20000410000 */
[----:B------:R-:W-:Y:S01]  /*7e80*/  F2FP.BF16.F32.PACK_AB R83, R83, R86 ;  /* 0x000000565353723e */ /* 0x000fe200000010ff */
[----:B------:R-:W-:Y:S01]  /*7e90*/  FMUL.FTZ R162, R162, R163 ;  /* 0x000000a3a2a27220 */ /* 0x000fe20000410000 */
[----:B------:R-:W-:Y:S01]  /*7ea0*/  FMUL.FTZ R49, R55, R53 ;  /* 0x0000003537317220 */ /* 0x000fe20000410000 */
[----:B------:R-:W-:Y:S01]  /*7eb0*/  FFMA.FTZ R163, R87, R163, -R164 ;  /* 0x000000a357a37223 */ /* 0x000fe200000108a4 */
[----:B------:R-:W-:Y:S01]  /*7ec0*/  F2FP.BF16.F32.PACK_AB R85, R41, R85 ;  /* 0x000000552955723e */ /* 0x000fe200000010ff */
[----:B------:R-:W-:Y:S01]  /*7ed0*/  FFMA.FTZ R162, R87, R161, R162 ;  /* 0x000000a157a27223 */ /* 0x000fe200000100a2 */
[----:B------:R-:W-:Y:S01]  /*7ee0*/  SHF.R.U64 R87, R36, 0x10, R37 ;  /* 0x0000001024577819 */ /* 0x000fe20000001225 */
[----:B------:R-:W-:Y:S01]  /*7ef0*/  IMAD.MOV.U32 R41, RZ, RZ, R83 ;  /* 0x000000ffff297224 */ /* 0x000fe200078e0053 */
[----:B------:R-:W-:-:S02]  /*7f00*/  LOP3.LUT R37, R84, 0xffff0000, RZ, 0xc0, !PT ;  /* 0xffff000054257812 */ /* 0x000fc400078ec0ff */
[----:B------:R-:W-:-:S03]  /*7f10*/  LOP3.LUT R36, R43, 0xffff0000, RZ, 0xc0, !PT ;  /* 0xffff00002b247812 */ /* 0x000fc600078ec0ff */
[-C--:B------:R-:W-:Y:S02]  /*7f20*/  FMUL.FTZ R43, R55, R37.reuse ;  /* 0x00000025372b7220 */ /* 0x080fe40000410000 */
[----:B------:R-:W-:Y:S01]  /*7f30*/  FFMA.FTZ R37, R36, R37, -R49 ;  /* 0x0000002524257223 */ /* 0x000fe20000010831 */
[----:B------:R-:W-:Y:S02]  /*7f40*/  IMAD.U32 R49, R40, 0x10000, RZ ;  /* 0x0001000028317824 */ /* 0x000fe400078e00ff */
[----:B------:R-:W-:Y:S01]  /*7f50*/  FFMA.FTZ R36, R36, R53, R43 ;  /* 0x0000003524247223 */ /* 0x000fe2000001002b */
[----:B------:R-:W-:Y:S01]  /*7f60*/  PRMT R43, R177, 0x5410, R87 ;  /* 0x00005410b12b7816 */ /* 0x000fe20000000057 */
[C---:B------:R-:W-:Y:S01]  /*7f70*/  IMAD.U32 R87, R52.reuse, 0x10000, RZ ;  /* 0x0001000034577824 */ /* 0x040fe200078e00ff */
[----:B------:R-:W-:Y:S01]  /*7f80*/  LOP3.LUT R52, R52, 0xffff0000, RZ, 0xc0, !PT ;  /* 0xffff000034347812 */ /* 0x000fe200078ec0ff */
[C---:B------:R-:W-:Y:S01]  /*7f90*/  IMAD.U32 R53, R48.reuse, 0x10000, RZ ;  /* 0x0001000030357824 */ /* 0x040fe200078e00ff */
[----:B------:R-:W-:Y:S01]  /*7fa0*/  LOP3.LUT R48, R48, 0xffff0000, RZ, 0xc0, !PT ;  /* 0xffff000030307812 */ /* 0x000fe200078ec0ff */
[----:B------:R-:W-:Y:S01]  /*7fb0*/  IMAD.U32 R55, R43, 0x10000, RZ ;  /* 0x000100002b377824 */ /* 0x000fe200078e00ff */
[----:B------:R-:W-:Y:S01]  /*7fc0*/  LOP3.LUT R40, R40, 0xffff0000, RZ, 0xc0, !PT ;  /* 0xffff000028287812 */ /* 0x000fe200078ec0ff */
[----:B------:R-:W-:Y:S01]  /*7fd0*/  FMUL.FTZ R84, R87, R53 ;  /* 0x0000003557547220 */ /* 0x000fe20000410000 */
[----:B------:R-:W-:Y:S01]  /*7fe0*/  LOP3.LUT R43, R43, 0xffff0000, RZ, 0xc0, !PT ;  /* 0xffff00002b2b7812 */ /* 0x000fe200078ec0ff */
[-C--:B------:R-:W-:Y:S01]  /*7ff0*/  FMUL.FTZ R87, R87, R55.reuse ;  /* 0x0000003757577220 */ /* 0x080fe20000410000 */
[C---:B------:R-:W-:Y:S01]  /*8000*/  FMUL.FTZ R51, R52.reuse, R48 ;  /* 0x0000003034337220 */ /* 0x040fe20000410000 */
[----:B------:R-:W-:Y:S01]  /*8010*/  FFMA.FTZ R84, R49, R55, -R84 ;  /* 0x0000003731547223 */ /* 0x000fe20000010854 */
[----:B------:R-:W-:Y:S01]  /*8020*/  F2FP.BF16.F32.PACK_AB R37, R37, R163 ;  /* 0x000000a32525723e */ /* 0x000fe200000010ff */
[----:B------:R-:W-:Y:S01]  /*8030*/  FFMA.FTZ R87, R49, R53, R87 ;  /* 0x0000003531577223 */ /* 0x000fe20000010057 */
[-C--:B------:R-:W-:Y:S01]  /*8040*/  FMUL.FTZ R52, R52, R43.reuse ;  /* 0x0000002b34347220 */ /* 0x080fe20000410000 */
[----:B------:R-:W-:Y:S01]  /*8050*/  FFMA.FTZ R51, R40, R43, -R51 ;  /* 0x0000002b28337223 */ /* 0x000fe20000010833 */
[C---:B------:R-:W-:Y:S01]  /*8060*/  IMAD.U32 R49, R54.reuse, 0x10000, RZ ;  /* 0x0001000036317824 */ /* 0x040fe200078e00ff */
[----:B------:R-:W-:Y:S01]  /*8070*/  LOP3.LUT R54, R54, 0xffff0000, RZ, 0xc0, !PT ;  /* 0xffff000036367812 */ /* 0x000fe200078ec0ff */
[----:B------:R-:W-:-:S02]  /*8080*/  IMAD.U32 R43, R50, 0x10000, RZ ;  /* 0x00010000322b7824 */ /* 0x000fc400078e00ff */
[----:B------:R-:W-:Y:S01]  /*8090*/  FFMA.FTZ R52, R40, R48, R52 ;  /* 0x0000003028347223 */ /* 0x000fe20000010034 */
[----:B------:R-:W-:Y:S01]  /*80a0*/  IMAD.U32 R40, R38, 0x10000, RZ ;  /* 0x0001000026287824 */ /* 0x000fe200078e00ff */
[----:B------:R-:W-:Y:S01]  /*80b0*/  LOP3.LUT R50, R50, 0xffff0000, RZ, 0xc0, !PT ;  /* 0xffff000032327812 */ /* 0x000fe200078ec0ff */
[CC--:B------:R-:W-:Y:S01]  /*80c0*/  FMUL.FTZ R48, R49.reuse, R43.reuse ;  /* 0x0000002b31307220 */ /* 0x0c0fe20000410000 */
[----:B------:R-:W-:Y:S01]  /*80d0*/  LOP3.LUT R38, R38, 0xffff0000, RZ, 0xc0, !PT ;  /* 0xffff000026267812 */ /* 0x000fe200078ec0ff */
[----:B------:R-:W-:Y:S01]  /*80e0*/  FMUL.FTZ R49, R49, R40 ;  /* 0x0000002831317220 */ /* 0x000fe20000410000 */
[----:B------:R-:W-:Y:S01]  /*80f0*/  F2FP.BF16.F32.PACK_AB R36, R36, R162 ;  /* 0x000000a22424723e */ /* 0x000fe200000010ff */
[C---:B------:R-:W-:Y:S01]  /*8100*/  FFMA.FTZ R48, R39.reuse, R40, -R48 ;  /* 0x0000002827307223 */ /* 0x040fe20000010830 */
[C---:B------:R-:W-:Y:S01]  /*8110*/  FMUL.FTZ R40, R54.reuse, R50 ;  /* 0x0000003236287220 */ /* 0x040fe20000410000 */
[----:B------:R-:W-:Y:S01]  /*8120*/  FMUL.FTZ R54, R54, R38 ;  /* 0x0000002636367220 */ /* 0x000fe20000410000 */
[----:B------:R-:W-:Y:S01]  /*8130*/  FFMA.FTZ R49, R39, R43, R49 ;  /* 0x0000002b27317223 */ /* 0x000fe20000010031 */
[----:B------:R-:W-:Y:S01]  /*8140*/  F2FP.BF16.F32.PACK_AB R51, R51, R84 ;  /* 0x000000543333723e */ /* 0x000fe200000010ff */
[C---:B------:R-:W-:Y:S01]  /*8150*/  FFMA.FTZ R40, R42.reuse, R38, -R40 ;  /* 0x000000262a287223 */ /* 0x040fe20000010828 */
[----:B------:R-:W-:Y:S01]  /*8160*/  FFMA.FTZ R54, R42, R50, R54 ;  /* 0x000000322a367223 */ /* 0x000fe20000010036 */
[----:B------:R-:W-:Y:S01]  /*8170*/  F2FP.BF16.F32.PACK_AB R52, R52, R87 ;  /* 0x000000573434723e */ /* 0x000fe200000010ff */
[----:B------:R-:W-:-:S02]  /*8180*/  IMAD.MOV.U32 R53, RZ, RZ, R85 ;  /* 0x000000ffff357224 */ /* 0x000fc400078e0055 */
[----:B------:R-:W-:Y:S01]  /*8190*/  F2FP.BF16.F32.PACK_AB R48, R40, R48 ;  /* 0x000000302830723e */ /* 0x000fe200000010ff */
[----:B------:R-:W-:Y:S01]  /*81a0*/  IMAD.MOV.U32 R40, RZ, RZ, R51 ;  /* 0x000000ffff287224 */ /* 0x000fe200078e0033 */
[----:B------:R-:W-:Y:S01]  /*81b0*/  F2FP.BF16.F32.PACK_AB R54, R54, R49 ;  /* 0x000000313636723e */ /* 0x000fe200000010ff */
[----:B------:R-:W-:Y:S02]  /*81c0*/  IMAD.MOV.U32 R43, RZ, RZ, R37 ;  /* 0x000000ffff2b7224 */ /* 0x000fe400078e0025 */
[----:B------:R-:W-:Y:S02]  /*81d0*/  IMAD.MOV.U32 R42, RZ, RZ, R48 ;  /* 0x000000ffff2a7224 */ /* 0x000fe400078e0030 */
[----:B------:R-:W-:-:S07]  /*81e0*/  IMAD.MOV.U32 R55, RZ, RZ, R36 ;  /* 0x000000ffff377224 */ /* 0x000fce00078e0024 */
.L_x_5210:
[----:B------:R-:W-:Y:S05]  /*81f0*/  BSYNC B3 ;  /* 0x0000000000037941 */ /* 0x000fea0003800000 */
.L_x_5209:
        /* <DEDUP_REMOVED lines=10> */
.L_x_5208:
[----:B------:R-:W-:Y:S05]  /*82a0*/  BSYNC B2 ;  /* 0x0000000000027941 */ /* 0x000fea0003800000 */
.L_x_5207:
[----:B------:R-:W-:-:S13]  /*82b0*/  ISETP.NE.AND P4, PT, R26, RZ, PT ;  /* 0x000000ff1a00720c */ /* 0x000fda0003f85270 */
[----:B------:R-:W-:Y:S05]  /*82c0*/  @!P4 BRA `(.L_x_5202) ;  /* 0x0000000400fcc947 */ /* 0x000fea0003800000 */
[----:B0-----:R-:W3:Y:S01]  /*82d0*/  LDL R36, [R1] ;  /* 0x0000000001247983 */ /* 0x001ee20000100800 */
        /* <DEDUP_REMOVED lines=9> */
[----:B------:R-:W-:Y:S01]  /*8370*/  SHF.R.S32.HI R37, RZ, 0x1f, R36 ;  /* 0x0000001fff257819 */ /* 0x000fe20000011424 */
[----:B------:R-:W-:-:S03]  /*8380*/  IMAD.SHL.U32 R50, R36, 0x8, RZ ;  /* 0x0000000824327824 */ /* 0x000fc600078e00ff */
[----:B------:R-:W-:Y:S02]  /*8390*/  LEA.HI R37, R37, R36, RZ, 0x3 ;  /* 0x0000002425257211 */ /* 0x000fe400078f18ff */
[----:B------:R-:W-:Y:S02]  /*83a0*/  LOP3.LUT R36, R206, 0x38, R50, 0xf8, !PT ;  /* 0x00000038ce247812 */ /* 0x000fe400078ef832 */
[----:B------:R-:W-:Y:S02]  /*83b0*/  SHF.R.S32.HI R37, RZ, 0x3, R37 ;  /* 0x00000003ff257819 */ /* 0x000fe40000011425 */
[----:B------:R-:W-:-:S03]  /*83c0*/  LOP3.LUT R36, R36, R207, RZ, 0x3c, !PT ;  /* 0x000000cf24247212 */ /* 0x000fc600078e3cff */
[----:B------:R-:W-:-:S04]  /*83d0*/  IMAD R37, R37, 0x1800, R208 ;  /* 0x0000180025257824 */ /* 0x000fc800078e02d0 */
[----:B------:R-:W-:Y:S02]  /*83e0*/  IMAD.IADD R36, R37, 0x1, R36 ;  /* 0x0000000125247824 */ /* 0x000fe400078e0224 */
[C---:B------:R-:W-:Y:S02]  /*83f0*/  IMAD R37, R17.reuse, 0x4800, R140 ;  /* 0x0000480011257824 */ /* 0x040fe400078e028c */
[----:B------:R-:W-:Y:S02]  /*8400*/  IMAD R39, R17, 0x4800, R36 ;  /* 0x0000480011277824 */ /* 0x000fe400078e0224 */
[--C-:B------:R-:W-:Y:S02]  /*8410*/  IMAD R37, R37, 0x2, R16.reuse ;  /* 0x0000000225257824 */ /* 0x100fe400078e0210 */
[----:B--2---:R-:W-:-:S04]  /*8420*/  IMAD R40, R39, 0x2, R16 ;  /* 0x0000000227287824 */ /* 0x004fc800078e0210 */
        /* <DEDUP_REMOVED lines=11> */
[--C-:B------:R-:W-:Y:S01]  /*84e0*/  SHF.R.U64 R32, R32, 0x10, R33.reuse ;  /* 0x0000001020207819 */ /* 0x100fe20000001221 */
[----:B------:R-:W-:Y:S01]  /*84f0*/  IMAD.U32 R55, R38, 0x10000, RZ ;  /* 0x0001000026377824 */ /* 0x000fe200078e00ff */
[----:B------:R-:W-:-:S02]  /*8500*/  SHF.R.U32.HI R33, RZ, 0x10, R33 ;  /* 0x00000010ff217819 */ /* 0x000fc40000011621 */
[----:B------:R-:W-:Y:S02]  /*8510*/  PRMT R44, R174, 0x5432, R44 ;  /* 0x00005432ae2c7816 */ /* 0x000fe4000000002c */
[----:B------:R-:W-:Y:S02]  /*8520*/  SHF.R.U64 R45, R46, 0x10, R47 ;  /* 0x000000102e2d7819 */ /* 0x000fe4000000122f */
        /* <DEDUP_REMOVED lines=19> */
[----:B------:R-:W-:Y:S01]  /*8660*/  FMUL.FTZ R54, R54, R33 ;  /* 0x0000002136367220 */ /* 0x000fe20000410000 */
        /* <DEDUP_REMOVED lines=19> */
[-C--:B------:R-:W-:Y:S01]  /*87a0*/  FMUL.FTZ R32, R41, R47.reuse ;  /* 0x0000002f29207220 */ /* 0x080fe20000410000 */
[C---:B------:R-:W-:Y:S01]  /*87b0*/  IMAD.U32 R37, R36.reuse, 0x10000, RZ ;  /* 0x0001000024257824 */ /* 0x040fe200078e00ff */
[----:B------:R-:W-:Y:S01]  /*87c0*/  LOP3.LUT R35, R35, 0xffff0000, RZ, 0xc0, !PT ;  /* 0xffff000023237812 */ /* 0x000fe200078ec0ff */
[----:B------:R-:W-:Y:S01]  /*87d0*/  FMUL.FTZ R41, R41, R44 ;  /* 0x0000002c29297220 */ /* 0x000fe20000410000 */
[----:B------:R-:W-:Y:S01]  /*87e0*/  PRMT R34, R175, 0x5432, R34 ;  /* 0x00005432af227816 */ /* 0x000fe20000000022 */
[----:B------:R-:W-:Y:S01]  /*87f0*/  FFMA.FTZ R43, R39, R46, R43 ;  /* 0x0000002e272b7223 */ /* 0x000fe2000001002b */
[C---:B------:R-:W-:Y:S01]  /*8800*/  FFMA.FTZ R32, R37.reuse, R44, -R32 ;  /* 0x0000002c25207223 */ /* 0x040fe20000010820 */
[----:B------:R-:W-:Y:S01]  /*8810*/  FFMA.FTZ R41, R37, R47, R41 ;  /* 0x0000002f25297223 */ /* 0x000fe20000010029 */
[----:B------:R-:W-:Y:S01]  /*8820*/  LOP3.LUT R36, R36, 0xffff0000, RZ, 0xc0, !PT ;  /* 0xffff000024247812 */ /* 0x000fe200078ec0ff */
[----:B------:R-:W-:Y:S01]  /*8830*/  FMUL.FTZ R39, R40, R35 ;  /* 0x0000002328277220 */ /* 0x000fe20000410000 */
[C---:B------:R-:W-:Y:S01]  /*8840*/  IMAD.U32 R37, R173.reuse, 0x10000, RZ ;  /* 0x00010000ad257824 */ /* 0x040fe200078e00ff */
[----:B------:R-:W-:Y:S01]  /*8850*/  LOP3.LUT R42, R42, 0xffff0000, RZ, 0xc0, !PT ;  /* 0xffff00002a2a7812 */ /* 0x000fe200078ec0ff */
[-C--:B------:R-:W-:Y:S01]  /*8860*/  FMUL.FTZ R40, R40, R51.reuse ;  /* 0x0000003328287220 */ /* 0x080fe20000410000 */
[----:B------:R-:W-:Y:S01]  /*8870*/  IMAD.U32 R44, R34, 0x10000, RZ ;  /* 0x00010000222c7824 */ /* 0x000fe200078e00ff */
[----:B------:R-:W-:Y:S01]  /*8880*/  LOP3.LUT R173, R173, 0xffff0000, RZ, 0xc0, !PT ;  /* 0xffff0000adad7812 */ /* 0x000fe200078ec0ff */
[----:B------:R-:W-:Y:S01]  /*8890*/  FFMA.FTZ R39, R36, R51, -R39 ;  /* 0x0000003324277223 */ /* 0x000fe20000010827 */
[----:B------:R-:W-:Y:S01]  /*88a0*/  LOP3.LUT R34, R34, 0xffff0000, RZ, 0xc0, !PT ;  /* 0xffff000022227812 */ /* 0x000fe200078ec0ff */
[----:B------:R-:W-:Y:S01]  /*88b0*/  FFMA.FTZ R40, R36, R35, R40 ;  /* 0x0000002324287223 */ /* 0x000fe20000010028 */
[----:B------:R-:W-:Y:S01]  /*88c0*/  LOP3.LUT R38, R38, 0xffff0000, RZ, 0xc0, !PT ;  /* 0xffff000026267812 */ /* 0x000fe200078ec0ff */
[----:B------:R-:W-:Y:S01]  /*88d0*/  FMUL.FTZ R35, R82, R37 ;  /* 0x0000002552237220 */ /* 0x000fe20000410000 */
        /* <DEDUP_REMOVED lines=19> */
.L_x_5212:
[----:B------:R-:W-:Y:S05]  /*8a10*/  BSYNC B2 ;  /* 0x0000000000027941 */ /* 0x000fea0003800000 */
.L_x_5211:
        /* <DEDUP_REMOVED lines=10> */
.L_x_5202:
[----:B------:R-:W-:Y:S05]  /*8ac0*/  BSYNC B1 ;  /* 0x0000000000017941 */ /* 0x000fea0003800000 */
.L_x_5201:
[-C--:B--23--:R-:W-:Y:S02]  /*8ad0*/  IMAD R32, R148, R124.reuse, RZ ;  /* 0x0000007c94207224 */ /* 0x08cfe400078e02ff */
        /* <DEDUP_REMOVED lines=11> */
[----:B------:R-:W-:Y:S02]  /*8b90*/  IADD3.X R35, R4, R44, R114, P3, P4 ;  /* 0x0000002c04237210 */ /* 0x000fe40001fe8472 */
[----:B------:R-:W-:Y:S02]  /*8ba0*/  LEA.HI R32, R33, R32, RZ, 0x4 ;  /* 0x0000002021207211 */ /* 0x000fe400078f20ff */
[----:B0-----:R-:W-:-:S02]  /*8bb0*/  SHF.R.U32.HI R38, RZ, 0x3, R205 ;  /* 0x00000003ff267819 */ /* 0x001fc400000116cd */
        /* <DEDUP_REMOVED lines=36> */
[----:B------:R-:W-:Y:S01]  /*8e00*/  SHF.R.U64 R46, R66, 0x10, R67 ;  /* 0x00000010422e7819 */ /* 0x000fe20000001243 */
[----:B------:R-:W-:Y:S01]  /*8e10*/  IMAD.U32 R76, R77, 0x10000, RZ ;  /* 0x000100004d4c7824 */ /* 0x000fe200078e00ff */
[----:B------:R-:W-:Y:S01]  /*8e20*/  SHF.R.U64 R48, R78, 0x10, R79 ;  /* 0x000000104e307819 */ /* 0x000fe2000000124f */
[----:B------:R-:W-:Y:S01]  /*8e30*/  IMAD.U32 R80, R65, 0x10000, RZ ;  /* 0x0001000041507824 */ /* 0x000fe200078e00ff */
[----:B------:R-:W-:Y:S01]  /*8e40*/  SHF.R.U32.HI R66, RZ, 0x10, R67 ;  /* 0x00000010ff427819 */ /* 0x000fe20000011643 */
[C---:B------:R-:W-:Y:S01]  /*8e50*/  FMUL.FTZ R82, R51.reuse, R76 ;  /* 0x0000004c33527220 */ /* 0x040fe20000410000 */
[----:B------:R-:W-:Y:S01]  /*8e60*/  SHF.R.U32.HI R78, RZ, 0x10, R79 ;  /* 0x00000010ff4e7819 */ /* 0x000fe2000001164f */
[----:B------:R-:W-:Y:S01]  /*8e70*/  FMUL.FTZ R84, R51, R80 ;  /* 0x0000005033547220 */ /* 0x000fe20000410000 */
[----:B------:R-:W-:Y:S01]  /*8e80*/  LOP3.LUT R52, R37, 0xffff0000, RZ, 0xc0, !PT ;  /* 0xffff000025347812 */ /* 0x000fe200078ec0ff */
[----:B------:R-:W-:Y:S01]  /*8e90*/  IMAD.U32 R37, R36, 0x10000, RZ ;  /* 0x0001000024257824 */ /* 0x000fe200078e00ff */
[----:B------:R-:W-:-:S02]  /*8ea0*/  LOP3.LUT R67, R77, 0xffff0000, RZ, 0xc0, !PT ;  /* 0xffff00004d437812 */ /* 0x000fc400078ec0ff */
[----:B------:R-:W-:Y:S02]  /*8eb0*/  PRMT R66, R169, 0x5432, R66 ;  /* 0x00005432a9427816 */ /* 0x000fe40000000042 */
[----:B------:R-:W-:Y:S01]  /*8ec0*/  PRMT R78, R171, 0x5432, R78 ;  /* 0x00005432ab4e7816 */ /* 0x000fe2000000004e */
[----:B------:R-:W-:Y:S01]  /*8ed0*/  FMUL.FTZ R79, R52, R67 ;  /* 0x00000043344f7220 */ /* 0x000fe20000410000 */
[----:B------:R-:W-:Y:S01]  /*8ee0*/  LOP3.LUT R65, R65, 0xffff0000, RZ, 0xc0, !PT ;  /* 0xffff000041417812 */ /* 0x000fe200078ec0ff */
[----:B------:R-:W-:Y:S01]  /*8ef0*/  IMAD.U32 R51, R66, 0x10000, RZ ;  /* 0x0001000042337824 */ /* 0x000fe200078e00ff */
[----:B------:R-:W-:Y:S01]  /*8f00*/  LOP3.LUT R50, R33, 0xffff0000, RZ, 0xc0, !PT ;  /* 0xffff000021327812 */ /* 0x000fe200078ec0ff */
[----:B------:R-:W-:Y:S01]  /*8f10*/  IMAD.U32 R77, R78, 0x10000, RZ ;  /* 0x000100004e4d7824 */ /* 0x000fe200078e00ff */
[----:B------:R-:W-:Y:S01]  /*8f20*/  PRMT R172, R172, 0x5410, R47 ;  /* 0x00005410acac7816 */ /* 0x000fe2000000002f */
[C---:B------:R-:W-:Y:S01]  /*8f30*/  FFMA.FTZ R47, R49.reuse, R80, -R82 ;  /* 0x00000050312f7223 */ /* 0x040fe20000010852 */
[----:B------:R-:W-:Y:S01]  /*8f40*/  FFMA.FTZ R49, R49, R76, R84 ;  /* 0x0000004c31317223 */ /* 0x000fe20000010054 */
[-C--:B------:R-:W-:Y:S01]  /*8f50*/  FMUL.FTZ R81, R52, R65.reuse ;  /* 0x0000004134517220 */ /* 0x080fe20000410000 */
[----:B------:R-:W-:Y:S01]  /*8f60*/  FFMA.FTZ R52, R50, R65, -R79 ;  /* 0x0000004132347223 */ /* 0x000fe2000001084f */
[----:B------:R-:W-:Y:S01]  /*8f70*/  LOP3.LUT R76, R78, 0xffff0000, RZ, 0xc0, !PT ;  /* 0xffff00004e4c7812 */ /* 0x000fe200078ec0ff */
[C---:B------:R-:W-:Y:S01]  /*8f80*/  FMUL.FTZ R65, R64.reuse, R77 ;  /* 0x0000004d40417220 */ /* 0x040fe20000410000 */
[----:B------:R-:W-:Y:S01]  /*8f90*/  LOP3.LUT R39, R39, 0xffff0000, RZ, 0xc0, !PT ;  /* 0xffff000027277812 */ /* 0x000fe200078ec0ff */
[-C--:B------:R-:W-:Y:S01]  /*8fa0*/  FMUL.FTZ R78, R64, R51.reuse ;  /* 0x00000033404e7220 */ /* 0x080fe20000410000 */
[----:B------:R-:W-:Y:S01]  /*8fb0*/  LOP3.LUT R64, R66, 0xffff0000, RZ, 0xc0, !PT ;  /* 0xffff000042407812 */ /* 0x000fe200078ec0ff */
[----:B------:R-:W-:Y:S01]  /*8fc0*/  FFMA.FTZ R51, R54, R51, -R65 ;  /* 0x0000003336337223 */ /* 0x000fe20000010841 */
[----:B------:R-:W-:Y:S01]  /*8fd0*/  PRMT R45, R170, 0x5410, R45 ;  /* 0x00005410aa2d7816 */ /* 0x000fe2000000002d */
[----:B------:R-:W-:Y:S01]  /*8fe0*/  FFMA.FTZ R54, R54, R77, R78 ;  /* 0x0000004d36367223 */ /* 0x000fe2000001004e */
[----:B------:R-:W-:Y:S01]  /*8ff0*/  LOP3.LUT R35, R35, 0xffff0000, RZ, 0xc0, !PT ;  /* 0xffff000023237812 */ /* 0x000fe200078ec0ff */
[----:B------:R-:W-:Y:S01]  /*9000*/  FMUL.FTZ R80, R39, R76 ;  /* 0x0000004c27507220 */ /* 0x000fe20000410000 */
[----:B------:R-:W-:-:S02]  /*9010*/  IMAD.U32 R78, R172, 0x10000, RZ ;  /* 0x00010000ac4e7824 */ /* 0x000fc400078e00ff */
[-C--:B------:R-:W-:Y:S01]  /*9020*/  FMUL.FTZ R82, R39, R64.reuse ;  /* 0x0000004027527220 */ /* 0x080fe20000410000 */
[----:B------:R-:W-:Y:S01]  /*9030*/  LOP3.LUT R36, R36, 0xffff0000, RZ, 0xc0, !PT ;  /* 0xffff000024247812 */ /* 0x000fe200078ec0ff */
[----:B------:R-:W-:Y:S01]  /*9040*/  IMAD.U32 R66, R45, 0x10000, RZ ;  /* 0x000100002d427824 */ /* 0x000fe200078e00ff */
[----:B------:R-:W-:Y:S01]  /*9050*/  LOP3.LUT R39, R172, 0xffff0000, RZ, 0xc0, !PT ;  /* 0xffff0000ac277812 */ /* 0x000fe200078ec0ff */
[----:B------:R-:W-:Y:S01]  /*9060*/  FFMA.FTZ R64, R35, R64, -R80 ;  /* 0x0000004023407223 */ /* 0x000fe20000010850 */
[C---:B------:R-:W-:Y:S02]  /*9070*/  IMAD.U32 R33, R32.reuse, 0x10000, RZ ;  /* 0x0001000020217824 */ /* 0x040fe400078e00ff */
[----:B------:R-:W-:Y:S01]  /*9080*/  FMUL.FTZ R80, R37, R78 ;  /* 0x0000004e25507220 */ /* 0x000fe20000410000 */
[----:B------:R-:W-:Y:S01]  /*9090*/  LOP3.LUT R32, R32, 0xffff0000, RZ, 0xc0, !PT ;  /* 0xffff000020207812 */ /* 0x000fe200078ec0ff */
[----:B------:R-:W-:Y:S01]  /*90a0*/  FFMA.FTZ R50, R50, R67, R81 ;  /* 0x0000004332327223 */ /* 0x000fe20000010051 */
[----:B------:R-:W-:Y:S01]  /*90b0*/  LOP3.LUT R45, R45, 0xffff0000, RZ, 0xc0, !PT ;  /* 0xffff00002d2d7812 */ /* 0x000fe200078ec0ff */
[-C--:B------:R-:W-:Y:S01]  /*90c0*/  FMUL.FTZ R65, R37, R66.reuse ;  /* 0x0000004225417220 */ /* 0x080fe20000410000 */
[----:B------:R-:W-:Y:S01]  /*90d0*/  PRMT R48, R171, 0x5410, R48 ;  /* 0x00005410ab307816 */ /* 0x000fe20000000030 */
[----:B------:R-:W-:Y:S01]  /*90e0*/  FMUL.FTZ R67, R36, R39 ;  /* 0x0000002724437220 */ /* 0x000fe20000410000 */
[C---:B------:R-:W-:Y:S01]  /*90f0*/  FFMA.FTZ R37, R33.reuse, R66, -R80 ;  /* 0x0000004221257223 */ /* 0x040fe20000010850 */
[----:B------:R-:W-:Y:S01]  /*9100*/  FFMA.FTZ R33, R33, R78, R65 ;  /* 0x0000004e21217223 */ /* 0x000fe20000010041 */
[----:B------:R-:W-:Y:S01]  /*9110*/  LOP3.LUT R55, R34, 0xffff0000, RZ, 0xc0, !PT ;  /* 0xffff000022377812 */ /* 0x000fe200078ec0ff */
[-C--:B------:R-:W-:Y:S01]  /*9120*/  FMUL.FTZ R65, R36, R45.reuse ;  /* 0x0000002d24417220 */ /* 0x080fe20000410000 */
[----:B------:R-:W-:Y:S01]  /*9130*/  PRMT R46, R169, 0x5410, R46 ;  /* 0x00005410a92e7816 */ /* 0x000fe2000000002e */
[----:B------:R-:W-:Y:S01]  /*9140*/  FFMA.FTZ R66, R32, R45, -R67 ;  /* 0x0000002d20427223 */ /* 0x000fe20000010843 */
[C---:B------:R-:W-:Y:S01]  /*9150*/  IMAD.U32 R34, R38.reuse, 0x10000, RZ ;  /* 0x0001000026227824 */ /* 0x040fe200078e00ff */
[----:B------:R-:W-:Y:S01]  /*9160*/  LOP3.LUT R38, R38, 0xffff0000, RZ, 0xc0, !PT ;  /* 0xffff000026267812 */ /* 0x000fe200078ec0ff */
[C---:B------:R-:W-:Y:S01]  /*9170*/  IMAD.U32 R45, R48.reuse, 0x10000, RZ ;  /* 0x00010000302d7824 */ /* 0x040fe200078e00ff */
[----:B------:R-:W-:Y:S01]  /*9180*/  LOP3.LUT R48, R48, 0xffff0000, RZ, 0xc0, !PT ;  /* 0xffff000030307812 */ /* 0x000fe200078ec0ff */
[----:B------:R-:W-:-:S02]  /*9190*/  IMAD.U32 R36, R46, 0x10000, RZ ;  /* 0x000100002e247824 */ /* 0x000fc400078e00ff */
[----:B------:R-:W-:Y:S01]  /*91a0*/  FFMA.FTZ R35, R35, R76, R82 ;  /* 0x0000004c23237223 */ /* 0x000fe20000010052 */
[----:B------:R-:W-:Y:S01]  /*91b0*/  LOP3.LUT R46, R46, 0xffff0000, RZ, 0xc0, !PT ;  /* 0xffff00002e2e7812 */ /* 0x000fe200078ec0ff */
[----:B------:R-:W-:Y:S01]  /*91c0*/  FMUL.FTZ R76, R34, R45 ;  /* 0x0000002d224c7220 */ /* 0x000fe20000410000 */
[----:B------:R-:W-:Y:S01]  /*91d0*/  FMUL.FTZ R78, R38, R48 ;  /* 0x00000030264e7220 */ /* 0x000fe20000410000 */
        /* <DEDUP_REMOVED lines=21> */
.L_x_5216:
[----:B------:R-:W-:Y:S05]  /*9330*/  BSYNC B2 ;  /* 0x0000000000027941 */ /* 0x000fea0003800000 */
.L_x_5215:
[----:B0-----:R3:W-:Y:S04]  /*9340*/  STG.E.128 desc[UR60][R40.64], R32 ;  /* 0x0000002028007986 */ /* 0x0017e8000c101d3c */
[----:B--2---:R3:W-:Y:S02]  /*9350*/  @!P3 STG.E.128 desc[UR60][R42.64], R36 ;  /* 0x000000242a00b986 */ /* 0x0047e4000c101d3c */
.L_x_5214:
[----:B------:R-:W-:Y:S05]  /*9360*/  BSYNC B1 ;  /* 0x0000000000017941 */ /* 0x000fea0003800000 */
.L_x_5213:
[----:B------:R-:W-:Y:S01]  /*9370*/  ISETP.NE.AND P3, PT, R25, RZ, PT ;  /* 0x000000ff1900720c */ /* 0x000fe20003f65270 */
[----:B------:R-:W-:-:S12]  /*9380*/  BSSY B1, `(.L_x_5217) ;  /* 0x0000081000017945 */ /* 0x000fd80003800000 */
[----:B------:R-:W-:Y:S05]  /*9390*/  @!P3 BRA `(.L_x_5218) ;  /* 0x0000000400fcb947 */ /* 0x000fea0003800000 */
[----:B---3--:R-:W-:Y:S01]  /*93a0*/  SEL R32, R130, R146, !P1 ;  /* 0x0000009282207207 */ /* 0x008fe20004800000 */
        /* <DEDUP_REMOVED lines=35> */
[----:B------:R-:W-:Y:S01]  /*95e0*/  SHF.R.U32.HI R61, RZ, 0x10, R73 ;  /* 0x00000010ff3d7819 */ /* 0x000fe20000011649 */
[----:B0-----:R-:W-:Y:S01]  /*95f0*/  IMAD.U32 R49, R33, 0x10000, RZ ;  /* 0x0001000021317824 */ /* 0x001fe200078e00ff */
[----:B------:R-:W-:Y:S01]  /*9600*/  SHF.R.U64 R62, R62, 0x10, R63 ;  /* 0x000000103e3e7819 */ /* 0x000fe2000000123f */
[----:B------:R-:W-:Y:S01]  /*9610*/  IMAD.U32 R53, R35, 0x10000, RZ ;  /* 0x0001000023357824 */ /* 0x000fe200078e00ff */
[----:B------:R-:W-:Y:S01]  /*9620*/  PRMT R61, R160, 0x5432, R61 ;  /* 0x00005432a03d7816 */ /* 0x000fe2000000003d */
[----:B------:R-:W-:Y:S01]  /*9630*/  IMAD.U32 R45, R32, 0x10000, RZ ;  /* 0x00010000202d7824 */ /* 0x000fe200078e00ff */
[----:B------:R-:W-:-:S02]  /*9640*/  PRMT R54, R158, 0x5410, R67 ;  /* 0x000054109e367816 */ /* 0x000fc40000000043 */
[----:B------:R-:W-:Y:S02]  /*9650*/  SHF.R.U32.HI R60, RZ, 0x10, R63 ;  /* 0x00000010ff3c7819 */ /* 0x000fe4000001163f */
[----:B------:R-:W-:Y:S02]  /*9660*/  SHF.R.U64 R47, R72, 0x10, R73 ;  /* 0x00000010482f7819 */ /* 0x000fe40000001249 */
[----:B------:R-:W-:Y:S02]  /*9670*/  LOP3.LUT R52, R39, 0xffff0000, RZ, 0xc0, !PT ;  /* 0xffff000027347812 */ /* 0x000fe400078ec0ff */
[----:B------:R-:W-:Y:S02]  /*9680*/  PRMT R158, R158, 0x5432, R65 ;  /* 0x000054329e9e7816 */ /* 0x000fe40000000041 */
[--C-:B------:R-:W-:Y:S02]  /*9690*/  SHF.R.U64 R64, R74, 0x10, R75.reuse ;  /* 0x000000104a407819 */ /* 0x100fe4000000124b */
[----:B------:R-:W-:Y:S01]  /*96a0*/  PRMT R39, R157, 0x5410, R62 ;  /* 0x000054109d277816 */ /* 0x000fe2000000003e */
[----:B------:R-:W-:Y:S01]  /*96b0*/  IMAD.U32 R62, R61, 0x10000, RZ ;  /* 0x000100003d3e7824 */ /* 0x000fe200078e00ff */
[----:B------:R-:W-:-:S02]  /*96c0*/  SHF.R.U32.HI R74, RZ, 0x10, R75 ;  /* 0x00000010ff4a7819 */ /* 0x000fc4000001164b */
[----:B------:R-:W-:Y:S01]  /*96d0*/  PRMT R157, R157, 0x5432, R60 ;  /* 0x000054329d9d7816 */ /* 0x000fe2000000003c */
[----:B------:R-:W-:Y:S01]  /*96e0*/  IMAD.U32 R60, R158, 0x10000, RZ ;  /* 0x000100009e3c7824 */ /* 0x000fe200078e00ff */
[----:B------:R-:W-:Y:S02]  /*96f0*/  PRMT R160, R160, 0x5410, R47 ;  /* 0x00005410a0a07816 */ /* 0x000fe4000000002f */
[C---:B------:R-:W-:Y:S01]  /*9700*/  PRMT R47, R159.reuse, 0x5410, R64 ;  /* 0x000054109f2f7816 */ /* 0x040fe20000000040 */
[C---:B------:R-:W-:Y:S01]  /*9710*/  FMUL.FTZ R64, R48.reuse, R62 ;  /* 0x0000003e30407220 */ /* 0x040fe20000410000 */
[----:B------:R-:W-:Y:S01]  /*9720*/  PRMT R159, R159, 0x5432, R74 ;  /* 0x000054329f9f7816 */ /* 0x000fe2000000004a */
[-C--:B------:R-:W-:Y:S01]  /*9730*/  FMUL.FTZ R66, R48, R60.reuse ;  /* 0x0000003c30427220 */ /* 0x080fe20000410000 */
[----:B------:R-:W-:Y:S01]  /*9740*/  LOP3.LUT R51, R37, 0xffff0000, RZ, 0xc0, !PT ;  /* 0xffff000025337812 */ /* 0x000fe200078ec0ff */
[----:B------:R-:W-:Y:S01]  /*9750*/  FFMA.FTZ R48, R49, R60, -R64 ;  /* 0x0000003c31307223 */ /* 0x000fe20000010840 */
[----:B------:R-:W-:Y:S01]  /*9760*/  LOP3.LUT R61, R61, 0xffff0000, RZ, 0xc0, !PT ;  /* 0xffff00003d3d7812 */ /* 0x000fe200078ec0ff */
[----:B------:R-:W-:Y:S01]  /*9770*/  IMAD.U32 R64, R159, 0x10000, RZ ;  /* 0x000100009f407824 */ /* 0x000fe200078e00ff */
[----:B------:R-:W-:Y:S01]  /*9780*/  LOP3.LUT R158, R158, 0xffff0000, RZ, 0xc0, !PT ;  /* 0xffff00009e9e7812 */ /* 0x000fe200078ec0ff */
[----:B------:R-:W-:Y:S01]  /*9790*/  IMAD.U32 R60, R157, 0x10000, RZ ;  /* 0x000100009d3c7824 */ /* 0x000fe200078e00ff */
[----:B------:R-:W-:Y:S01]  /*97a0*/  LOP3.LUT R50, R33, 0xffff0000, RZ, 0xc0, !PT ;  /* 0xffff000021327812 */ /* 0x000fe200078ec0ff */
[----:B------:R-:W-:Y:S01]  /*97b0*/  FMUL.FTZ R63, R51, R61 ;  /* 0x0000003d333f7220 */ /* 0x000fe20000410000 */
[----:B------:R-:W-:Y:S01]  /*97c0*/  FFMA.FTZ R49, R49, R62, R66 ;  /* 0x0000003e31317223 */ /* 0x000fe20000010042 */
[----:B------:R-:W-:Y:S01]  /*97d0*/  FMUL.FTZ R65, R51, R158 ;  /* 0x0000009e33417220 */ /* 0x000fe20000410000 */
[----:B------:R-:W-:Y:S01]  /*97e0*/  FMUL.FTZ R62, R55, R64 ;  /* 0x00000040373e7220 */ /* 0x000fe20000410000 */
[----:B------:R-:W-:Y:S01]  /*97f0*/  FFMA.FTZ R51, R50, R158, -R63 ;  /* 0x0000009e32337223 */ /* 0x000fe2000001083f */
[----:B------:R-:W-:Y:S01]  /*9800*/  LOP3.LUT R159, R159, 0xffff0000, RZ, 0xc0, !PT ;  /* 0xffff00009f9f7812 */ /* 0x000fe200078ec0ff */
[-C--:B------:R-:W-:Y:S01]  /*9810*/  FMUL.FTZ R63, R55, R60.reuse ;  /* 0x0000003c373f7220 */ /* 0x080fe20000410000 */
[----:B------:R-:W-:Y:S01]  /*9820*/  LOP3.LUT R157, R157, 0xffff0000, RZ, 0xc0, !PT ;  /* 0xffff00009d9d7812 */ /* 0x000fe200078ec0ff */
[----:B------:R-:W-:Y:S01]  /*9830*/  FFMA.FTZ R55, R53, R60, -R62 ;  /* 0x0000003c35377223 */ /* 0x000fe2000001083e */
[----:B------:R-:W-:Y:S01]  /*9840*/  IMAD.U32 R37, R36, 0x10000, RZ ;  /* 0x0001000024257824 */ /* 0x000fe200078e00ff */
[----:B------:R-:W-:Y:S01]  /*9850*/  LOP3.LUT R46, R35, 0xffff0000, RZ, 0xc0, !PT ;  /* 0xffff0000232e7812 */ /* 0x000fe200078ec0ff */
[----:B------:R-:W-:-:S02]  /*9860*/  IMAD.U32 R62, R160, 0x10000, RZ ;  /* 0x00010000a03e7824 */ /* 0x000fc400078e00ff */
[----:B------:R-:W-:Y:S01]  /*9870*/  FFMA.FTZ R64, R53, R64, R63 ;  /* 0x0000004035407223 */ /* 0x000fe2000001003f */
[----:B------:R-:W-:Y:S02]  /*9880*/  IMAD.U32 R60, R54, 0x10000, RZ ;  /* 0x00010000363c7824 */ /* 0x000fe400078e00ff */
[C---:B------:R-:W-:Y:S01]  /*9890*/  FMUL.FTZ R53, R52.reuse, R159 ;  /* 0x0000009f34357220 */ /* 0x040fe20000410000 */
[----:B------:R-:W-:Y:S01]  /*98a0*/  FMUL.FTZ R63, R52, R157 ;  /* 0x0000009d343f7220 */ /* 0x000fe20000410000 */
[C---:B------:R-:W-:Y:S01]  /*98b0*/  FMUL.FTZ R52, R37.reuse, R62 ;  /* 0x0000003e25347220 */ /* 0x040fe20000410000 */
[-C--:B------:R-:W-:Y:S01]  /*98c0*/  FMUL.FTZ R37, R37, R60.reuse ;  /* 0x0000003c25257220 */ /* 0x080fe20000410000 */
[----:B------:R-:W-:Y:S01]  /*98d0*/  FFMA.FTZ R50, R50, R61, R65 ;  /* 0x0000003d32327223 */ /* 0x000fe20000010041 */
[----:B------:R-:W-:Y:S01]  /*98e0*/  FFMA.FTZ R66, R46, R157, -R53 ;  /* 0x0000009d2e427223 */ /* 0x000fe20000010835 */
[----:B------:R-:W-:Y:S01]  /*98f0*/  LOP3.LUT R36, R36, 0xffff0000, RZ, 0xc0, !PT ;  /* 0xffff000024247812 */ /* 0x000fe200078ec0ff */
[C---:B------:R-:W-:Y:S01]  /*9900*/  FFMA.FTZ R52, R45.reuse, R60, -R52 ;  /* 0x0000003c2d347223 */ /* 0x040fe20000010834 */
[----:B------:R-:W-:Y:S01]  /*9910*/  LOP3.LUT R61, R160, 0xffff0000, RZ, 0xc0, !PT ;  /* 0xffff0000a03d7812 */ /* 0x000fe200078ec0ff */
[----:B------:R-:W-:Y:S01]  /*9920*/  IMAD.U32 R33, R34, 0x10000, RZ ;  /* 0x0001000022217824 */ /* 0x000fe200078e00ff */
[----:B------:R-:W-:Y:S01]  /*9930*/  LOP3.LUT R53, R54, 0xffff0000, RZ, 0xc0, !PT ;  /* 0xffff000036357812 */ /* 0x000fe200078ec0ff */
[----:B------:R-:W-:Y:S01]  /*9940*/  FFMA.FTZ R45, R45, R62, R37 ;  /* 0x0000003e2d2d7223 */ /* 0x000fe20000010025 */
[----:B------:R-:W-:Y:S01]  /*9950*/  LOP3.LUT R35, R34, 0xffff0000, RZ, 0xc0, !PT ;  /* 0xffff000022237812 */ /* 0x000fe200078ec0ff */
[C---:B------:R-:W-:Y:S01]  /*9960*/  IMAD.U32 R34, R38.reuse, 0x10000, RZ ;  /* 0x0001000026227824 */ /* 0x040fe200078e00ff */
[----:B------:R-:W-:Y:S01]  /*9970*/  LOP3.LUT R38, R38, 0xffff0000, RZ, 0xc0, !PT ;  /* 0xffff000026267812 */ /* 0x000fe200078ec0ff */
[----:B------:R-:W-:-:S02]  /*9980*/  IMAD.U32 R37, R47, 0x10000, RZ ;  /* 0x000100002f257824 */ /* 0x000fc400078e00ff */
[----:B------:R-:W-:Y:S01]  /*9990*/  FFMA.FTZ R159, R46, R159, R63 ;  /* 0x0000009f2e9f7223 */ /* 0x000fe2000001003f */
[----:B------:R-:W-:Y:S01]  /*99a0*/  LOP3.LUT R47, R47, 0xffff0000, RZ, 0xc0, !PT ;  /* 0xffff00002f2f7812 */ /* 0x000fe200078ec0ff */
[C---:B------:R-:W-:Y:S01]  /*99b0*/  FMUL.FTZ R63, R36.reuse, R61 ;  /* 0x0000003d243f7220 */ /* 0x040fe20000410000 */
[----:B------:R-:W-:Y:S01]  /*99c0*/  FMUL.FTZ R65, R36, R53 ;  /* 0x0000003524417220 */ /* 0x000fe20000410000 */
[C---:B------:R-:W-:Y:S01]  /*99d0*/  IMAD.U32 R36, R39.reuse, 0x10000, RZ ;  /* 0x0001000027247824 */ /* 0x040fe200078e00ff */
[----:B------:R-:W-:Y:S01]  /*99e0*/  LOP3.LUT R39, R39, 0xffff0000, RZ, 0xc0, !PT ;  /* 0xffff000027277812 */ /* 0x000fe200078ec0ff */
[----:B------:R-:W-:Y:S01]  /*99f0*/  FMUL.FTZ R46, R34, R37 ;  /* 0x00000025222e7220 */ /* 0x000fe20000410000 */
[----:B------:R-:W-:Y:S01]  /*9a00*/  LOP3.LUT R32, R32, 0xffff0000, RZ, 0xc0, !PT ;  /* 0xffff000020207812 */ /* 0x000fe200078ec0ff */
[----:B------:R-:W-:Y:S01]  /*9a10*/  FMUL.FTZ R54, R38, R47 ;  /* 0x0000002f26367220 */ /* 0x000fe20000410000 */
[-C--:B------:R-:W-:Y:S01]  /*9a20*/  FMUL.FTZ R34, R34, R36.reuse ;  /* 0x0000002422227220 */ /* 0x080fe20000410000 */
[----:B------:R-:W-:Y:S01]  /*9a30*/  FMUL.FTZ R38, R38, R39 ;  /* 0x0000002726267220 */ /* 0x000fe20000410000 */
[----:B------:R-:W-:Y:S01]  /*9a40*/  FFMA.FTZ R46, R33, R36, -R46 ;  /* 0x00000024212e7223 */ /* 0x000fe2000001082e */
        /* <DEDUP_REMOVED lines=17> */
.L_x_5220:
[----:B------:R-:W-:Y:S05]  /*9b60*/  BSYNC B2 ;  /* 0x0000000000027941 */ /* 0x000fea0003800000 */
.L_x_5219:
[----:B0-----:R4:W-:Y:S04]  /*9b70*/  STG.E.128 desc[UR60][R40.64], R32 ;  /* 0x0000002028007986 */ /* 0x0019e8000c101d3c */
[----:B--2---:R4:W-:Y:S02]  /*9b80*/  @!P3 STG.E.128 desc[UR60][R42.64], R36 ;  /* 0x000000242a00b986 */ /* 0x0049e4000c101d3c */
.L_x_5218:
[----:B------:R-:W-:Y:S05]  /*9b90*/  BSYNC B1 ;  /* 0x0000000000017941 */ /* 0x000fea0003800000 */
.L_x_5217:
[----:B------:R-:W-:-:S13]  /*9ba0*/  ISETP.NE.AND P3, PT, R26, RZ, PT ;  /* 0x000000ff1a00720c */ /* 0x000fda0003f65270 */
[----:B------:R-:W-:Y:S05]  /*9bb0*/  @!P3 BRA `(.L_x_5171) ;  /* 0x0000000800e8b947 */ /* 0x000fea0003800000 */
[----:B---34-:R-:W2:Y:S01]  /*9bc0*/  LDL R32, [R1] ;  /* 0x0000000001207983 */ /* 0x018ea20000100800 */
[----:B------:R-:W-:Y:S01]  /*9bd0*/  SHF.R.U32.HI R35, RZ, 0x3, R205 ;  /* 0x00000003ff237819 */ /* 0x000fe200000116cd */
[----:B------:R-:W-:Y:S01]  /*9be0*/  BSSY B1, `(.L_x_5221) ;  /* 0x0000075000017945 */ /* 0x000fe20003800000 */
[----:B------:R-:W-:-:S04]  /*9bf0*/  IADD3 R34, P3, P4, R108, R126, R20 ;  /* 0x0000007e6c227210 */ /* 0x000fc80007c7e014 */
[----:B0-----:R-:W-:Y:S02]  /*9c00*/  IADD3.X R37, R4, R44, R112, P3, P4 ;  /* 0x0000002c04257210 */ /* 0x001fe40001fe8470 */
        /* <DEDUP_REMOVED lines=25> */
[--C-:B------:R-:W-:Y:S01]  /*9da0*/  SHF.R.U64 R52, R56, 0x10, R57.reuse ;  /* 0x0000001038347819 */ /* 0x100fe20000001239 */
[----:B0-----:R-:W-:Y:S01]  /*9db0*/  IMAD.U32 R45, R33, 0x10000, RZ ;  /* 0x00010000212d7824 */ /* 0x001fe200078e00ff */
[----:B------:R-:W-:Y:S01]  /*9dc0*/  SHF.R.U32.HI R56, RZ, 0x10, R57 ;  /* 0x00000010ff387819 */ /* 0x000fe20000011639 */
[----:B------:R-:W-:Y:S01]  /*9dd0*/  IMAD.U32 R51, R39, 0x10000, RZ ;  /* 0x0001000027337824 */ /* 0x000fe200078e00ff */
[----:B------:R-:W-:Y:S01]  /*9de0*/  PRMT R55, R156, 0x5432, R55 ;  /* 0x000054329c377816 */ /* 0x000fe20000000037 */
[----:B------:R-:W-:Y:S01]  /*9df0*/  IMAD.U32 R47, R35, 0x10000, RZ ;  /* 0x00010000232f7824 */ /* 0x000fe200078e00ff */
[C---:B------:R-:W-:Y:S01]  /*9e00*/  PRMT R52, R153.reuse, 0x5410, R52 ;  /* 0x0000541099347816 */ /* 0x040fe20000000034 */
[----:B------:R-:W-:Y:S01]  /*9e10*/  IMAD.U32 R42, R32, 0x10000, RZ ;  /* 0x00010000202a7824 */ /* 0x000fe200078e00ff */
[----:B------:R-:W-:Y:S01]  /*9e20*/  PRMT R153, R153, 0x5432, R56 ;  /* 0x0000543299997816 */ /* 0x000fe20000000038 */
[----:B------:R-:W-:Y:S01]  /*9e30*/  IMAD.U32 R56, R55, 0x10000, RZ ;  /* 0x0001000037387824 */ /* 0x000fe200078e00ff */
[----:B------:R-:W-:-:S02]  /*9e40*/  SHF.R.U64 R53, R58, 0x10, R59 ;  /* 0x000000103a357819 */ /* 0x000fc4000000123b */
[----:B------:R-:W-:Y:S01]  /*9e50*/  SHF.R.U64 R57, R68, 0x10, R69 ;  /* 0x0000001044397819 */ /* 0x000fe20000001245 */
[----:B------:R-:W-:Y:S01]  /*9e60*/  IMAD.U32 R54, R153, 0x10000, RZ ;  /* 0x0001000099367824 */ /* 0x000fe200078e00ff */
[--C-:B------:R-:W-:Y:S02]  /*9e70*/  SHF.R.U64 R58, R70, 0x10, R71.reuse ;  /* 0x00000010463a7819 */ /* 0x100fe40000001247 */
[----:B------:R-:W-:Y:S01]  /*9e80*/  SHF.R.U32.HI R70, RZ, 0x10, R71 ;  /* 0x00000010ff467819 */ /* 0x000fe20000011647 */
[----:B------:R-:W-:Y:S01]  /*9e90*/  FMUL.FTZ R60, R49, R54 ;  /* 0x00000036313c7220 */ /* 0x000fe20000410000 */
[----:B------:R-:W-:Y:S02]  /*9ea0*/  SHF.R.U32.HI R59, RZ, 0x10, R59 ;  /* 0x00000010ff3b7819 */ /* 0x000fe4000001163b */
[----:B------:R-:W-:Y:S01]  /*9eb0*/  PRMT R156, R156, 0x5410, R57 ;  /* 0x000054109c9c7816 */ /* 0x000fe20000000039 */
[-C--:B------:R-:W-:Y:S01]  /*9ec0*/  FFMA.FTZ R60, R45, R56.reuse, R60 ;  /* 0x000000382d3c7223 */ /* 0x080fe2000001003c */
[----:B------:R-:W-:Y:S01]  /*9ed0*/  PRMT R57, R155, 0x5410, R58 ;  /* 0x000054109b397816 */ /* 0x000fe2000000003a */
[----:B------:R-:W-:Y:S01]  /*9ee0*/  FMUL.FTZ R58, R49, R56 ;  /* 0x00000038313a7220 */ /* 0x000fe20000410000 */
[----:B------:R-:W-:-:S02]  /*9ef0*/  PRMT R53, R152, 0x5410, R53 ;  /* 0x0000541098357816 */ /* 0x000fc40000000035 */
[----:B------:R-:W-:Y:S01]  /*9f00*/  PRMT R155, R155, 0x5432, R70 ;  /* 0x000054329b9b7816 */ /* 0x000fe20000000046 */
[----:B------:R-:W-:Y:S01]  /*9f10*/  FFMA.FTZ R49, R45, R54, -R58 ;  /* 0x000000362d317223 */ /* 0x000fe2000001083a */
        /* <DEDUP_REMOVED lines=11> */
[----:B------:R-:W-:Y:S01]  /*9fd0*/  LOP3.LUT R155, R155, 0xffff0000, RZ, 0xc0, !PT ;  /* 0xffff00009b9b7812 */ /* 0x000fe200078ec0ff */
[----:B------:R-:W-:Y:S01]  /*9fe0*/  FMUL.FTZ R51, R51, R54 ;  /* 0x0000003633337220 */ /* 0x000fe20000410000 */
[----:B------:R-:W-:Y:S01]  /*9ff0*/  LOP3.LUT R152, R152, 0xffff0000, RZ, 0xc0, !PT ;  /* 0xffff000098987812 */ /* 0x000fe200078ec0ff */
[C---:B------:R-:W-:Y:S01]  /*a000*/  FFMA.FTZ R50, R46.reuse, R153, -R59 ;  /* 0x000000992e327223 */ /* 0x040fe2000001083b */
[----:B------:R-:W-:Y:S01]  /*a010*/  FFMA.FTZ R55, R46, R55, R45 ;  /* 0x000000372e377223 */ /* 0x000fe2000001002d */
[----:B------:R-:W-:-:S02]  /*a020*/  IMAD.U32 R37, R36, 0x10000, RZ ;  /* 0x0001000024257824 */ /* 0x000fc400078e00ff */
[C---:B------:R-:W-:Y:S01]  /*a030*/  FFMA.FTZ R56, R47.reuse, R54, -R56 ;  /* 0x000000362f387223 */ /* 0x040fe20000010838 */
[----:B------:R-:W-:Y:S02]  /*a040*/  IMAD.U32 R46, R156, 0x10000, RZ ;  /* 0x000100009c2e7824 */ /* 0x000fe400078e00ff */
[----:B------:R-:W-:Y:S01]  /*a050*/  FFMA.FTZ R51, R47, R58, R51 ;  /* 0x0000003a2f337223 */ /* 0x000fe20000010033 */
[----:B------:R-:W-:Y:S01]  /*a060*/  IMAD.U32 R45, R52, 0x10000, RZ ;  /* 0x00010000342d7824 */ /* 0x000fe200078e00ff */
[----:B------:R-:W-:Y:S01]  /*a070*/  LOP3.LUT R48, R35, 0xffff0000, RZ, 0xc0, !PT ;  /* 0xffff000023307812 */ /* 0x000fe200078ec0ff */
[C---:B------:R-:W-:Y:S01]  /*a080*/  FMUL.FTZ R47, R39.reuse, R155 ;  /* 0x0000009b272f7220 */ /* 0x040fe20000410000 */
        /* <DEDUP_REMOVED lines=42> */
.L_x_5222:
[----:B------:R-:W-:Y:S05]  /*a330*/  BSYNC B1 ;  /* 0x0000000000017941 */ /* 0x000fea0003800000 */
.L_x_5221:
        /* <DEDUP_REMOVED lines=10> */
.L_x_5138:
[----:B------:R-:W2:Y:S02]  /*a3e0*/  LDL R32, [R1+0x4] ;  /* 0x0000040001207983 */ /* 0x000ea40000100800 */
[----:B--2---:R-:W-:-:S13]  /*a3f0*/  R2UR UR4, R32 ;  /* 0x00000000200472ca */ /* 0x004fda00000e0000 */
[----:B------:R-:W-:-:S06]  /*a400*/  UISETP.NE.AND UP0, UPT, UR4, 0x3, UPT ;  /* 0x000000030400788c */ /* 0x000fcc000bf05270 */
[----:B------:R-:W-:-:S13]  /*a410*/  PLOP3.LUT P2, PT, PT, PT, UP0, 0x80, 0x0 ;  /* 0x000000000000781c */ /* 0x000fda0003f4f008 */
[----:B------:R-:W-:Y:S05]  /*a420*/  @!P2 BRA `(.L_x_5223) ;  /* 0x000000000004a947 */ /* 0x000fea0003800000 */
[----:B------:R-:W-:Y:S01]  /*a430*/  BPT.TRAP 0x1 ;  /* 0x000000040000795c */ /* 0x000fe20000300000 */
.L_x_5223:
[----:B------:R-:W-:Y:S01]  /*a440*/  IMAD R90, R17, 0x8, R16 ;  /* 0x00000008115a7824 */ /* 0x000fe200078e0210 */
[----:B------:R-:W-:Y:S01]  /*a450*/  SHF.L.U32 R91, R199, 0x1f, RZ ;  /* 0x0000001fc75b7819 */ /* 0x000fe200000006ff */
[----:B------:R-:W-:Y:S01]  /*a460*/  IMAD R89, R24, -0x60, R2 ;  /* 0xffffffa018597824 */ /* 0x000fe200078e0202 */
[----:B------:R-:W-:Y:S02]  /*a470*/  BSSY B1, `(.L_x_5224) ;  /* 0x0000004000017945 */ /* 0x000fe40003800000 */
[----:B------:R-:W1:Y:S02]  /*a480*/  SYNCS.PHASECHK.TRANS64.TRYWAIT P3, [R90+URZ+0x30890], R91 ;  /* 0x0308905b5a0075a7 */ /* 0x000e64000806017f */
[----:B------:R-:W-:Y:S01]  /*a490*/  VIMNMX R89, R89, 0x60, PT ;  /* 0x0000006059597848 */ /* 0x000fe20003fe0100 */
[----:B-1----:R-:W-:Y:S06]  /*a4a0*/  @!P3 BRA `(.L_x_5225) ;  /* 0x0000020400e4b947 */ /* 0x002fec0003800000 */
.L_x_5595:
[----:B------:R-:W-:Y:S05]  /*a4b0*/  BSYNC B1 ;  /* 0x0000000000017941 */ /* 0x000fea0003800000 */
.L_x_5224:
        /* <DEDUP_REMOVED lines=21> */
.L_x_5227:
[----:B------:R-:W-:Y:S05]  /*a610*/  BSYNC B1 ;  /* 0x0000000000017941 */ /* 0x000fea0003800000 */
.L_x_5226:
        /* <DEDUP_REMOVED lines=20> */
.L_x_5171:
[----:B------:R-:W-:Y:S05]  /*a760*/  BSYNC B0 ;  /* 0x0000000000007941 */ /* 0x000fea0003800000 */
.L_x_5137:
        /* <DEDUP_REMOVED lines=17> */
.L_x_5229:
[----:B------:R-:W-:Y:S05]  /*a880*/  BSYNC B0 ;  /* 0x0000000000007941 */ /* 0x000fea0003800000 */
.L_x_5228:
[----:B------:R-:W1:Y:S01]  /*a890*/  SYNCS.PHASECHK.TRANS64.TRYWAIT P2, [R90+URZ+0x308b0], R91 ;  /* 0x0308b05b5a0075a7 */ /* 0x000e62000804017f */
[----:B------:R-:W-:Y:S01]  /*a8a0*/  ULDC.64 UR44, c[0x0][0x328] ;  /* 0x0000ca00002c7ab9 */ /* 0x000fe20000000a00 */
[----:B------:R-:W-:Y:S01]  /*a8b0*/  ULDC.64 UR46, c[0x0][0x318] ;  /* 0x0000c600002e7ab9 */ /* 0x000fe20000000a00 */
[----:B------:R-:W-:Y:S04]  /*a8c0*/  BSSY B0, `(.L_x_5230) ;  /* 0x0000002000007945 */ /* 0x000fe80003800000 */
[----:B-1----:R-:W-:Y:S05]  /*a8d0*/  @!P2 BRA `(.L_x_5231) ;  /* 0x0000020000eca947 */ /* 0x002fea0003800000 */
.L_x_5596:
[----:B------:R-:W-:Y:S05]  /*a8e0*/  BSYNC B0 ;  /* 0x0000000000007941 */ /* 0x000fea0003800000 */
.L_x_5230:
[----:B------:R-:W-:Y:S01]  /*a8f0*/  ISETP.GE.AND P2, PT, R195, R89, PT ;  /* 0x00000059c300720c */ /* 0x000fe20003f46270 */
[----:B------:R-:W-:Y:S01]  /*a900*/  BSSY B0, `(.L_x_5232) ;  /* 0x000001e000007945 */ /* 0x000fe20003800000 */
[----:B------:R-:W-:-:S11]  /*a910*/  IMAD.WIDE R36, R24, 0x60, R122 ;  /* 0x0000006018247825 */ /* 0x000fd600078e027a */
[----:B------:R-:W-:Y:S05]  /*a920*/  @P2 BRA `(.L_x_5233) ;  /* 0x00000000006c2947 */ /* 0x000fea0003800000 */
[----:B------:R-:W-:Y:S01]  /*a930*/  IMAD R35, R37, UR44, RZ ;  /* 0x0000002c25237c24 */ /* 0x000fe2000f8e02ff */
[----:B------:R-:W-:Y:S01]  /*a940*/  ULDC UR4, c[0x0][0x2f4] ;  /* 0x0000bd0000047ab9 */ /* 0x000fe20000000800 */
[----:B0-----:R-:W-:Y:S02]  /*a950*/  IMAD.MOV.U32 R32, RZ, RZ, R106 ;  /* 0x000000ffff207224 */ /* 0x001fe400078e006a */
[----:B------:R-:W-:Y:S02]  /*a960*/  IMAD.MOV.U32 R33, RZ, RZ, R30 ;  /* 0x000000ffff217224 */ /* 0x000fe400078e001e */
[C---:B------:R-:W-:Y:S02]  /*a970*/  IMAD R35, R36.reuse, UR45, R35 ;  /* 0x0000002d24237c24 */ /* 0x040fe4000f8e0223 */
[----:B------:R-:W-:-:S04]  /*a980*/  IMAD.WIDE.U32 R32, R36, UR44, R32 ;  /* 0x0000002c24207c25 */ /* 0x000fc8000f8e0020 */
[----:B------:R-:W-:Y:S01]  /*a990*/  IMAD.IADD R33, R33, 0x1, R35 ;  /* 0x0000000121217824 */ /* 0x000fe200078e0223 */
[----:B------:R-:W-:-:S04]  /*a9a0*/  LEA R38, P2, R32, UR46, 0x1 ;  /* 0x0000002e20267c11 */ /* 0x000fc8000f8408ff */
[----:B------:R-:W-:Y:S02]  /*a9b0*/  LEA.HI.X R39, R32, UR47, R33, 0x1, P2 ;  /* 0x0000002f20277c11 */ /* 0x000fe400090f0c21 */
[----:B------:R-:W-:-:S13]  /*a9c0*/  ISETP.GE.AND P2, PT, R18, UR4, PT ;  /* 0x0000000412007c0c */ /* 0x000fda000bf46270 */
[----:B------:R-:W0:Y:S04]  /*a9d0*/  @!P2 LDS.128 R32, [R31] ;  /* 0x000000001f20a984 */ /* 0x000e280000000c00 */
[----:B0-----:R-:W-:Y:S01]  /*a9e0*/  @!P2 STG.E.128 desc[UR60][R38.64], R32 ;  /* 0x000000202600a986 */ /* 0x001fe2000c101d3c */
[----:B------:R-:W-:-:S13]  /*a9f0*/  ISETP.GE.AND P2, PT, R197, UR4, PT ;  /* 0x00000004c5007c0c */ /* 0x000fda000bf46270 */
[----:B------:R-:W0:Y:S04]  /*aa00*/  @!P2 LDS.128 R32, [R88] ;  /* 0x000000005820a984 */ /* 0x000e280000000c00 */
[----:B0-----:R-:W-:Y:S01]  /*aa10*/  @!P2 STG.E.128 desc[UR60][R38.64+0x40], R32 ;  /* 0x000040202600a986 */ /* 0x001fe2000c101d3c */
[----:B------:R-:W-:-:S13]  /*aa20*/  ISETP.GE.AND P2, PT, R198, UR4, PT ;  /* 0x00000004c6007c0c */ /* 0x000fda000bf46270 */
[----:B------:R-:W0:Y:S04]  /*aa30*/  @!P2 LDS.128 R32, [R31+0x3000] ;  /* 0x003000001f20a984 */ /* 0x000e280000000c00 */
        /* <DEDUP_REMOVED lines=9> */
[----:B0-----:R2:W-:Y:S02]  /*aad0*/  @!P2 STG.E.128 desc[UR60][R38.64+0x140], R32 ;  /* 0x000140202600a986 */ /* 0x0015e4000c101d3c */
.L_x_5233:
[----:B------:R-:W-:Y:S05]  /*aae0*/  BSYNC B0 ;  /* 0x0000000000007941 */ /* 0x000fea0003800000 */
.L_x_5232:
[----:B------:R-:W-:Y:S01]  /*aaf0*/  ISETP.GE.AND P2, PT, R222, R89, PT ;  /* 0x00000059de00720c */ /* 0x000fe20003f46270 */
[----:B------:R-:W-:-:S12]  /*ab00*/  BSSY B0, `(.L_x_5234) ;  /* 0x000001f000007945 */ /* 0x000fd80003800000 */
[----:B------:R-:W-:Y:S05]  /*ab10*/  @P2 BRA `(.L_x_5235) ;  /* 0x0000000000742947 */ /* 0x000fea0003800000 */
[----:B--2---:R-:W-:Y:S01]  /*ab20*/  IADD3 R35, P2, R36, 0x40, RZ ;  /* 0x0000004024237810 */ /* 0x004fe20007f5e0ff */
[----:B0-----:R-:W-:Y:S01]  /*ab30*/  IMAD.MOV.U32 R32, RZ, RZ, R106 ;  /* 0x000000ffff207224 */ /* 0x001fe200078e006a */
[----:B------:R-:W-:Y:S01]  /*ab40*/  ULDC UR4, c[0x0][0x2f4] ;  /* 0x0000bd0000047ab9 */ /* 0x000fe20000000800 */
[----:B------:R-:W-:Y:S02]  /*ab50*/  IMAD.MOV.U32 R33, RZ, RZ, R30 ;  /* 0x000000ffff217224 */ /* 0x000fe400078e001e */
[----:B------:R-:W-:Y:S02]  /*ab60*/  IMAD.X R36, RZ, RZ, R37, P2 ;  /* 0x000000ffff247224 */ /* 0x000fe400010e0625 */
[----:B------:R-:W-:-:S04]  /*ab70*/  IMAD.WIDE.U32 R32, R35, UR44, R32 ;  /* 0x0000002c23207c25 */ /* 0x000fc8000f8e0020 */
[----:B------:R-:W-:-:S04]  /*ab80*/  IMAD R36, R36, UR44, RZ ;  /* 0x0000002c24247c24 */ /* 0x000fc8000f8e02ff */
[----:B------:R-:W-:Y:S01]  /*ab90*/  IMAD R35, R35, UR45, R36 ;  /* 0x0000002d23237c24 */ /* 0x000fe2000f8e0224 */
[----:B------:R-:W-:-:S03]  /*aba0*/  LEA R36, P2, R32, UR46, 0x1 ;  /* 0x0000002e20247c11 */ /* 0x000fc6000f8408ff */
[----:B------:R-:W-:-:S05]  /*abb0*/  IMAD.IADD R33, R33, 0x1, R35 ;  /* 0x0000000121217824 */ /* 0x000fca00078e0223 */
[----:B------:R-:W-:Y:S02]  /*abc0*/  LEA.HI.X R37, R32, UR47, R33, 0x1, P2 ;  /* 0x0000002f20257c11 */ /* 0x000fe400090f0c21 */
        /* <DEDUP_REMOVED lines=18> */
.L_x_5235:
[----:B------:R-:W-:Y:S05]  /*acf0*/  BSYNC B0 ;  /* 0x0000000000007941 */ /* 0x000fea0003800000 */
.L_x_5234:
[----:B------:R-:W4:Y:S01]  /*ad00*/  LDL R31, [R1] ;  /* 0x00000000011f7983 */ /* 0x000f220000100800 */
        /* <DEDUP_REMOVED lines=8> */
[----:B-1----:R-:W1:Y:S01]  /*ad90*/  FENCE.VIEW.ASYNC.S ;  /* 0x00000000000073c6 */ /* 0x002e620000000000 */
[----:B------:R-:W-:Y:S01]  /*ada0*/  @!P3 PRMT R90, RZ, 0x654, R90 ;  /* 0x00000654ff5ab816 */ /* 0x000fe2000000005a */
[----:B-1----:R1:W-:Y:S06]  /*adb0*/  BAR.SYNC.DEFER_BLOCKING R151, 0x80 ;  /* 0x000200970000751d */ /* 0x0023ec0000010000 */
[----:B------:R1:W-:Y:S01]  /*adc0*/  @!P3 SYNCS.ARRIVE.TRANS64.RED.A1T0 RZ, [R90+URZ], RZ ;  /* 0x000000ff5affb9a7 */ /* 0x0003e2000810043f */
[----:B------:R-:W-:-:S04]  /*add0*/  ISETP.NE.AND P3, PT, R17, 0x2, PT ;  /* 0x000000021100780c */ /* 0x000fc80003f65270 */
[----:B0-23--:R-:W-:Y:S02]  /*ade0*/  SEL R32, RZ, 0x1, P3 ;  /* 0x00000001ff207807 */ /* 0x00dfe40001800000 */
[----:B------:R-:W-:Y:S02]  /*adf0*/  SEL R17, R17, RZ, P3 ;  /* 0x000000ff11117207 */ /* 0x000fe40001800000 */
[----:B------:R-:W-:Y:S02]  /*ae00*/  LOP3.LUT R199, R199, R32, RZ, 0x3c, !PT ;  /* 0x00000020c7c77212 */ /* 0x000fe400078e3cff */
[----:B----4-:R-:W-:-:S13]  /*ae10*/  LOP3.LUT P4, RZ, R31, 0x2, RZ, 0xc0, !PT ;  /* 0x000000021fff7812 */ /* 0x010fda000788c0ff */
[----:B-1----:R-:W-:Y:S05]  /*ae20*/  @P4 BRA `(.L_x_5236) ;  /* 0xffffff7c005c4947 */ /* 0x002fea000383ffff */
.L_x_5132:
[----:B------:R-:W0:Y:S01]  /*ae30*/  LDC R0, c[0x0][0x448] ;  /* 0x00011200ff007b82 */ /* 0x000e220000000800 */
[----:B------:R-:W-:Y:S01]  /*ae40*/  IADD3 R5, R196, 0x1, -R194 ;  /* 0x00000001c4057810 */ /* 0x000fe20007ffe8c2 */
[----:B------:R-:W-:Y:S06]  /*ae50*/  BSSY B0, `(.L_x_5237) ;  /* 0x000000d000007945 */ /* 0x000fec0003800000 */
[----:B------:R-:W1:Y:S01]  /*ae60*/  LDC.64 R6, c[0x0][0x9e0] ;  /* 0x00027800ff067b82 */ /* 0x000e620000000a00 */
[----:B0-----:R-:W-:Y:S01]  /*ae70*/  ISETP.NE.AND P1, PT, R0, 0x1, PT ;  /* 0x000000010000780c */ /* 0x001fe20003f25270 */
[----:B------:R-:W-:Y:S01]  /*ae80*/  VIADD R0, R209, 0x7f ;  /* 0x0000007fd1007836 */ /* 0x000fe20000000000 */
[----:B-1----:R-:W-:-:S11]  /*ae90*/  ISETP.GE.AND P3, PT, R7, 0x1, PT ;  /* 0x000000010700780c */ /* 0x002fd60003f66270 */
[----:B------:R-:W0:Y:S08]  /*aea0*/  @P1 LDC R3, c[0x0][0x44c] ;  /* 0x00011300ff031b82 */ /* 0x000e300000000800 */
[----:B------:R-:W1:Y:S01]  /*aeb0*/  @P1 LDC R2, c[0x0][0x450] ;  /* 0x00011400ff021b82 */ /* 0x000e620000000800 */
[----:B0-----:R-:W-:-:S05]  /*aec0*/  @P1 IMAD.HI.U32 R3, R0, R3, RZ ;  /* 0x0000000300031227 */ /* 0x001fca00078e00ff */
[----:B-1----:R-:W-:-:S05]  /*aed0*/  @P1 SHF.R.U32.HI R0, RZ, R2, R3 ;  /* 0x00000002ff001219 */ /* 0x002fca0000011603 */
[----:B------:R-:W-:Y:S01]  /*aee0*/  IMAD.IADD R3, R5, 0x1, R0 ;  /* 0x0000000105037824 */ /* 0x000fe200078e0200 */
[----:B------:R-:W-:Y:S06]  /*aef0*/  @P2 BRA `(.L_x_5238) ;  /* 0x0000000000082947 */ /* 0x000fec0003800000 */
[----:B------:R-:W0:Y:S02]  /*af00*/  FENCE.VIEW.ASYNC.G ;  /* 0x00000000000073c6 */ /* 0x000e240000000100 */
[----:B0-----:R-:W-:Y:S06]  /*af10*/  BAR.ARV 0xc, 0x180 ;  /* 0x0306000000007b1d */ /* 0x001fec0000002000 */
.L_x_5238:
[----:B------:R-:W-:Y:S05]  /*af20*/  BSYNC B0 ;  /* 0x0000000000007941 */ /* 0x000fea0003800000 */
.L_x_5237:
        /* <DEDUP_REMOVED lines=13> */
.L_x_5241:
[----:B------:R-:W-:-:S13]  /*b000*/  ISETP.NE.AND P0, PT, R7, 0x1, PT ;  /* 0x000000010700780c */ /* 0x000fda0003f05270 */
[----:B------:R-:W0:Y:S02]  /*b010*/  @P0 LDC.64 R4, c[0x0][0x9e8] ;  /* 0x00027a00ff040b82 */ /* 0x000e240000000a00 */
[----:B0-----:R-:W-:-:S05]  /*b020*/  @P0 IMAD.HI.U32 R4, R2, R4, RZ ;  /* 0x0000000402040227 */ /* 0x001fca00078e00ff */
[----:B------:R-:W-:-:S07]  /*b030*/  @P0 SHF.R.U32.HI R2, RZ, R5, R4 ;  /* 0x00000005ff020219 */ /* 0x000fce0000011604 */
.L_x_5242:
[----:B------:R-:W-:Y:S05]  /*b040*/  BSYNC B0 ;  /* 0x0000000000007941 */ /* 0x000fea0003800000 */
.L_x_5240:
[----:B------:R-:W-:-:S05]  /*b050*/  IMAD R3, R2, R7, R7 ;  /* 0x0000000702037224 */ /* 0x000fca00078e0207 */
[----:B------:R-:W-:-:S07]  /*b060*/  VIMNMX R0, R0, R3, PT ;  /* 0x0000000300007248 */ /* 0x000fce0003fe0100 */
.L_x_5239:
[----:B------:R-:W0:Y:S01]  /*b070*/  @P1 LDC R2, c[0x0][0x44c] ;  /* 0x00011300ff021b82 */ /* 0x000e220000000800 */
[----:B------:R-:W-:Y:S01]  /*b080*/  VIADD R0, R0, 0x5f ;  /* 0x0000005f00007836 */ /* 0x000fe20000000000 */
[----:B------:R-:W-:-:S03]  /*b090*/  ULDC UR4, c[0x0][0x9dc] ;  /* 0x0002770000047ab9 */ /* 0x000fc60000000800 */
[----:B------:R-:W-:-:S03]  /*b0a0*/  IMAD.HI R0, R0, 0x2aaaaaab, RZ ;  /* 0x2aaaaaab00007827 */ /* 0x000fc600078e02ff */
[----:B------:R-:W1:Y:S02]  /*b0b0*/  @P1 LDC R5, c[0x0][0x450] ;  /* 0x00011400ff051b82 */ /* 0x000e640000000800 */
[----:B------:R-:W-:-:S04]  /*b0c0*/  SHF.R.U32.HI R3, RZ, 0x1f, R0 ;  /* 0x0000001fff037819 */ /* 0x000fc80000011600 */
[----:B------:R-:W-:-:S04]  /*b0d0*/  LEA.HI.SX32 R3, R0, R3, 0x1c ;  /* 0x0000000300037211 */ /* 0x000fc800078fe2ff */
[----:B------:R-:W-:Y:S01]  /*b0e0*/  VIMNMX R150, R150, R3, PT ;  /* 0x0000000396967248 */ /* 0x000fe20003fe0100 */
        /* <DEDUP_REMOVED lines=16> */
.L_x_5245:
[----:B------:R-:W-:-:S13]  /*b1f0*/  ISETP.NE.AND P0, PT, R7, 0x1, PT ;  /* 0x000000010700780c */ /* 0x000fda0003f05270 */
[----:B------:R-:W0:Y:S02]  /*b200*/  @P0 LDC.64 R4, c[0x0][0x9e8] ;  /* 0x00027a00ff040b82 */ /* 0x000e240000000a00 */
[----:B0-----:R-:W-:-:S05]  /*b210*/  @P0 IMAD.HI.U32 R4, R0, R4, RZ ;  /* 0x0000000400040227 */ /* 0x001fca00078e00ff */
[----:B------:R-:W-:-:S07]  /*b220*/  @P0 SHF.R.U32.HI R0, RZ, R5, R4 ;  /* 0x00000005ff000219 */ /* 0x000fce0000011604 */
.L_x_5246:
[----:B------:R-:W-:Y:S05]  /*b230*/  BSYNC B0 ;  /* 0x0000000000007941 */ /* 0x000fea0003800000 */
.L_x_5244:
[----:B------:R-:W-:-:S05]  /*b240*/  IMAD R3, R0, R7, RZ ;  /* 0x0000000700037224 */ /* 0x000fca00078e02ff */
[----:B------:R-:W-:-:S07]  /*b250*/  VIMNMX R2, R2, R3, !PT ;  /* 0x0000000302027248 */ /* 0x000fce0007fe0100 */
.L_x_5243:
[----:B------:R-:W-:Y:S01]  /*b260*/  IMAD.HI R0, R2, 0x2aaaaaab, RZ ;  /* 0x2aaaaaab02007827 */ /* 0x000fe200078e02ff */
[----:B------:R-:W-:Y:S02]  /*b270*/  PLOP3.LUT P0, PT, PT, PT, PT, 0x80, 0x0 ;  /* 0x000000000000781c */ /* 0x000fe40003f0f070 */
[----:B------:R-:W-:Y:S02]  /*b280*/  CS2R R4, SRZ ;  /* 0x0000000000047805 */ /* 0x000fe4000001ff00 */
[----:B------:R-:W-:Y:S02]  /*b290*/  CS2R R118, SRZ ;  /* 0x0000000000767805 */ /* 0x000fe4000001ff00 */
[----:B------:R-:W-:Y:S02]  /*b2a0*/  CS2R R116, SRZ ;  /* 0x0000000000747805 */ /* 0x000fe4000001ff00 */
[----:B------:R-:W-:Y:S02]  /*b2b0*/  SHF.R.U32.HI R3, RZ, 0x1f, R0 ;  /* 0x0000001fff037819 */ /* 0x000fe40000011600 */
[----:B------:R-:W-:-:S02]  /*b2c0*/  CS2R R114, SRZ ;  /* 0x0000000000727805 */ /* 0x000fc4000001ff00 */
[----:B------:R-:W-:Y:S02]  /*b2d0*/  CS2R R112, SRZ ;  /* 0x0000000000707805 */ /* 0x000fe4000001ff00 */
[----:B------:R-:W-:Y:S02]  /*b2e0*/  CS2R R106, SRZ ;  /* 0x00000000006a7805 */ /* 0x000fe4000001ff00 */
[----:B------:R-:W-:Y:S01]  /*b2f0*/  LEA.HI.SX32 R3, R0, R3, 0x1c ;  /* 0x0000000300037211 */ /* 0x000fe200078fe2ff */
[----:B------:R-:W-:Y:S01]  /*b300*/  IMAD.MOV.U32 R110, RZ, RZ, RZ ;  /* 0x000000ffff6e7224 */ /* 0x000fe200078e00ff */
[----:B------:R-:W-:Y:S02]  /*b310*/  CS2R R108, SRZ ;  /* 0x00000000006c7805 */ /* 0x000fe4000001ff00 */
[----:B------:R-:W-:Y:S02]  /*b320*/  CS2R R62, SRZ ;  /* 0x00000000003e7805 */ /* 0x000fe4000001ff00 */
[----:B------:R-:W-:-:S02]  /*b330*/  VIMNMX R211, RZ, R3, !PT ;  /* 0x00000003ffd37248 */ /* 0x000fc40007fe0100 */
[----:B------:R-:W-:Y:S01]  /*b340*/  CS2R R104, SRZ ;  /* 0x0000000000687805 */ /* 0x000fe2000001ff00 */
[----:B------:R-:W-:Y:S01]  /*b350*/  IMAD.MOV.U32 R103, RZ, RZ, RZ ;  /* 0x000000ffff677224 */ /* 0x000fe200078e00ff */
[----:B------:R-:W-:Y:S02]  /*b360*/  CS2R R98, SRZ ;  /* 0x0000000000627805 */ /* 0x000fe4000001ff00 */
[----:B------:R-:W-:Y:S02]  /*b370*/  ISETP.GT.AND P1, PT, R150, R211, PT ;  /* 0x000000d39600720c */ /* 0x000fe40003f24270 */
        /* <DEDUP_REMOVED lines=70> */
.L_x_5248:
        /* <DEDUP_REMOVED lines=12> */
.L_x_5252:
[----:B-1----:R1:W2:Y:S02]  /*b8a0*/  SYNCS.PHASECHK.TRANS64.TRYWAIT P0, [R16+URZ+0x30800], R3 ;  /* 0x03080003100075a7 */ /* 0x0022a4000800017f */
[----:B--2---:R-:W-:Y:S05]  /*b8b0*/  @!P0 NANOSLEEP.SYNCS 0x989680 ;  /* 0x009896800000895d */ /* 0x004fea0003900000 */
[----:B------:R-:W2:Y:S02]  /*b8c0*/  @!P0 SYNCS.PHASECHK.TRANS64 P0, [R16+URZ+0x30800], R3 ;  /* 0x03080003100085a7 */ /* 0x000ea4000800007f */
[----:B--2---:R-:W-:Y:S05]  /*b8d0*/  @!P0 BRA `(.L_x_5252) ;  /* 0xfffffffc00f08947 */ /* 0x004fea000383ffff */
.L_x_5251:
[----:B------:R-:W-:Y:S05]  /*b8e0*/  BSYNC B0 ;  /* 0x0000000000007941 */ /* 0x000fea0003800000 */
.L_x_5250:
[----:B------:R-:W-:Y:S05]  /*b8f0*/  BRA `(.L_x_5253) ;  /* 0x0000007400147947 */ /* 0x000fea0003800000 */
.L_x_5249:
[----:B------:R-:W2:Y:S01]  /*b900*/  LDL R0, [R1+0x48] ;  /* 0x0000480001007983 */ /* 0x000ea20000100800 */
[----:B------:R-:W-:Y:S02]  /*b910*/  ULDC.64 UR6, c[0x0][0x408] ;  /* 0x0001020000067ab9 */ /* 0x000fe40000000a00 */
[----:B-----5:R-:W-:Y:S01]  /*b920*/  IMAD.WIDE.U32 R26, R145, UR6, RZ ;  /* 0x00000006911a7c25 */ /* 0x020fe2000f8e00ff */
[----:B--2---:R-:W-:Y:S02]  /*b930*/  R2UR UR4, R0 ;  /* 0x00000000000472ca */ /* 0x004fe400000e0000 */
[----:B------:R-:W-:-:S11]  /*b940*/  SHF.R.S32.HI R0, RZ, 0x1f, R145 ;  /* 0x0000001fff007819 */ /* 0x000fd60000011491 */
        /* <DEDUP_REMOVED lines=27> */
.L_x_5254:
[----:B------:R-:W-:Y:S01]  /*bb00*/  ULDC.U8 UR4, c[0x0][0x410] ;  /* 0x0001040000047ab9 */ /* 0x000fe20000000000 */
[----:B------:R-:W-:Y:S01]  /*bb10*/  BSSY B0, `(.L_x_5255) ;  /* 0x000071b000007945 */ /* 0x000fe20003800000 */
[----:B------:R-:W-:Y:S01]  /*bb20*/  ISETP.NE.AND P0, PT, RZ, UR4, PT ;  /* 0x00000004ff007c0c */ /* 0x000fe2000bf05270 */
[----:B------:R-:W-:-:S12]  /*bb30*/  IMAD.IADD R10, R195, 0x1, R209 ;  /* 0x00000001c30a7824 */ /* 0x000fd800078e02d1 */
[----:B------:R-:W-:Y:S05]  /*bb40*/  @!P0 BRA `(.L_x_5256) ;  /* 0x0000003800688947 */ /* 0x000fea0003800000 */
[----:B------:R-:W0:Y:S01]  /*bb50*/  LDC R21, c[0x0][0x448] ;  /* 0x00011200ff157b82 */ /* 0x000e220000000800 */
[----:B------:R-:W-:Y:S01]  /*bb60*/  IMAD R3, R223, 0x40, R10 ;  /* 0x00000040df037824 */ /* 0x000fe200078e020a */
[----:B------:R-:W-:Y:S01]  /*bb70*/  ULDC.64 UR4, c[0x0][0x3f8] ;  /* 0x0000fe0000047ab9 */ /* 0x000fe20000000a00 */
[----:B------:R-:W-:Y:S01]  /*bb80*/  ULDC.64 UR6, c[0x0][0x408] ;  /* 0x0001020000067ab9 */ /* 0x000fe20000000a00 */
[----:B------:R-:W-:Y:S02]  /*bb90*/  IMAD.MOV.U32 R8, RZ, RZ, R24 ;  /* 0x000000ffff087224 */ /* 0x000fe400078e0018 */
[----:B------:R-:W-:Y:S02]  /*bba0*/  IMAD.MOV.U32 R9, RZ, RZ, R29 ;  /* 0x000000ffff097224 */ /* 0x000fe400078e001d */
        /* <DEDUP_REMOVED lines=28> */
.L_x_5602:
        /* <DEDUP_REMOVED lines=16> */
[----:B------:R-:W-:Y:S01]  /*be70*/  ULDC UR4, c[0x0][0x3f4] ;  /* 0x0000fd0000047ab9 */ /* 0x000fe20000000800 */
[----:B------:R-:W-:Y:S02]  /*be80*/  CS2R R58, SRZ ;  /* 0x00000000003a7805 */ /* 0x000fe4000001ff00 */
[----:B------:R-:W-:Y:S02]  /*be90*/  ISETP.GE.AND P3, PT, R203, UR4, PT ;  /* 0x00000004cb007c0c */ /* 0x000fe4000bf66270 */
[----:B------:R-:W-:Y:S02]  /*bea0*/  CS2R R60, SRZ ;  /* 0x00000000003c7805 */ /* 0x000fe4000001ff00 */
[----:B------:R-:W-:Y:S02]  /*beb0*/  ISETP.GE.AND P2, PT, R201, UR4, PT ;  /* 0x00000004c9007c0c */ /* 0x000fe4000bf46270 */
[----:B------:R-:W-:Y:S02]  /*bec0*/  ISETP.GE.AND P1, PT, R202, UR4, PT ;  /* 0x00000004ca007c0c */ /* 0x000fe4000bf26270 */
[----:B------:R-:W-:-:S02]  /*bed0*/  ISETP.GE.AND P0, PT, R200, UR4, PT ;  /* 0x00000004c8007c0c */ /* 0x000fc4000bf06270 */
[----:B------:R-:W-:-:S03]  /*bee0*/  ISETP.GE.AND P4, PT, R192, UR4, PT ;  /* 0x00000004c0007c0c */ /* 0x000fc6000bf86270 */
[C---:B------:R-:W-:Y:S01]  /*bef0*/  @!P3 IMAD.SHL.U32 R27, R203.reuse, 0x2, RZ ;  /* 0x00000002cb1bb824 */ /* 0x040fe200078e00ff */
[----:B------:R-:W-:-:S03]  /*bf00*/  @!P3 SHF.L.U64.HI R20, R203, 0x1, R232 ;  /* 0x00000001cb14b819 */ /* 0x000fc600000102e8 */
[C---:B------:R-:W-:Y:S01]  /*bf10*/  @!P2 IMAD.SHL.U32 R31, R201.reuse, 0x2, RZ ;  /* 0x00000002c91fa824 */ /* 0x040fe200078e00ff */
[----:B------:R-:W-:Y:S01]  /*bf20*/  @!P2 SHF.L.U64.HI R12, R201, 0x1, R231 ;  /* 0x00000001c90ca819 */ /* 0x000fe200000102e7 */
[----:B------:R-:W-:Y:S01]  /*bf30*/  @!P1 IMAD.SHL.U32 R43, R202, 0x2, RZ ;  /* 0x00000002ca2b9824 */ /* 0x000fe200078e00ff */
[-C--:B--2---:R-:W-:Y:S01]  /*bf40*/  @!P3 IADD3 R24, P6, R0, R27.reuse, RZ ;  /* 0x0000001b0018b210 */ /* 0x084fe20007fde0ff */
[----:B------:R-:W-:Y:S01]  /*bf50*/  @!P0 IMAD.SHL.U32 R63, R200, 0x2, RZ ;  /* 0x00000002c83f8824 */ /* 0x000fe200078e00ff */
[----:B----4-:R-:W-:Y:S01]  /*bf60*/  @!P3 IADD3 R26, P5, R14, R27, RZ ;  /* 0x0000001b0e1ab210 */ /* 0x010fe20007fbe0ff */
[----:B-1----:R-:W-:Y:S01]  /*bf70*/  @!P4 IMAD.MOV.U32 R13, RZ, RZ, R3 ;  /* 0x000000ffff0dc224 */ /* 0x002fe200078e0003 */
[----:B------:R-:W-:Y:S01]  /*bf80*/  @!P0 SHF.L.U64.HI R34, R200, 0x1, R229 ;  /* 0x00000001c8228819 */ /* 0x000fe200000102e5 */
[--C-:B------:R-:W-:Y:S01]  /*bf90*/  @!P3 IMAD.X R25, R3, 0x1, R20.reuse, P6 ;  /* 0x000000010319b824 */ /* 0x100fe200030e0614 */
[-C--:B------:R-:W-:Y:S01]  /*bfa0*/  @!P2 IADD3 R28, P6, R0, R31.reuse, RZ ;  /* 0x0000001f001ca210 */ /* 0x080fe20007fde0ff */
[----:B---3--:R-:W-:Y:S01]  /*bfb0*/  @!P3 IMAD.X R27, R5, 0x1, R20, P5 ;  /* 0x00000001051bb824 */ /* 0x008fe200028e0614 */
[----:B------:R-:W-:Y:S01]  /*bfc0*/  @!P2 IADD3 R30, P5, R14, R31, RZ ;  /* 0x0000001f0e1ea210 */ /* 0x000fe20007fbe0ff */
[----:B------:R-:W-:Y:S01]  /*bfd0*/  @!P4 IMAD.MOV.U32 R15, RZ, RZ, R5 ;  /* 0x000000ffff0fc224 */ /* 0x000fe200078e0005 */
[----:B------:R-:W-:Y:S01]  /*bfe0*/  @!P1 SHF.L.U64.HI R20, R202, 0x1, R230 ;  /* 0x00000001ca149819 */ /* 0x000fe200000102e6 */
[--C-:B------:R-:W-:Y:S01]  /*bff0*/  @!P2 IMAD.X R29, R3, 0x1, R12.reuse, P6 ;  /* 0x00000001031da824 */ /* 0x100fe200030e060c */
[----:B------:R-:W-:Y:S01]  /*c000*/  @!P1 IADD3 R36, P6, R0, R43, RZ ;  /* 0x0000002b00249210 */ /* 0x000fe20007fde0ff */
[----:B------:R-:W-:Y:S01]  /*c010*/  @!P2 IMAD.X R31, R5, 0x1, R12, P5 ;  /* 0x00000001051fa824 */ /* 0x000fe200028e060c */
[----:B------:R-:W-:Y:S01]  /*c020*/  ISETP.GE.AND P5, PT, R204, UR4, PT ;  /* 0x00000004cc007c0c */ /* 0x000fe2000bfa6270 */
[----:B------:R-:W-:-:S02]  /*c030*/  @!P4 IMAD.MOV.U32 R12, RZ, RZ, R0 ;  /* 0x000000ffff0cc224 */ /* 0x000fc400078e0000 */
[----:B------:R-:W-:Y:S01]  /*c040*/  @!P1 IMAD.X R37, R3, 0x1, R20, P6 ;  /* 0x0000000103259824 */ /* 0x000fe200030e0614 */
[----:B------:R-:W-:Y:S01]  /*c050*/  @!P1 IADD3 R42, P6, R14, R43, RZ ;  /* 0x0000002b0e2a9210 */ /* 0x000fe20007fde0ff */
[----:B------:R-:W-:-:S04]  /*c060*/  @!P4 IMAD.WIDE R12, R192, 0x2, R12 ;  /* 0x00000002c00cc825 */ /* 0x000fc800078e020c */
[----:B------:R-:W-:Y:S01]  /*c070*/  @!P1 IMAD.X R43, R5, 0x1, R20, P6 ;  /* 0x00000001052b9824 */ /* 0x000fe200030e0614 */
[-C--:B------:R-:W-:Y:S01]  /*c080*/  @!P0 IADD3 R44, P6, R0, R63.reuse, RZ ;  /* 0x0000003f002c8210 */ /* 0x080fe20007fde0ff */
[----:B------:R-:W-:Y:S01]  /*c090*/  @!P4 IMAD.WIDE R20, R192, 0x2, R14 ;  /* 0x00000002c014c825 */ /* 0x000fe200078e020e */
[----:B------:R1:W5:Y:S03]  /*c0a0*/  @!P4 LD.E.64 R58, desc[UR60][R12.64] ;  /* 0x0000003c0c3ac980 */ /* 0x000366000c101b00 */
[----:B------:R-:W-:Y:S01]  /*c0b0*/  @!P0 IMAD.X R45, R3, 0x1, R34, P6 ;  /* 0x00000001032d8824 */ /* 0x000fe200030e0622 */
[----:B------:R-:W-:Y:S01]  /*c0c0*/  @!P0 IADD3 R62, P6, R14, R63, RZ ;  /* 0x0000003f0e3e8210 */ /* 0x000fe20007fde0ff */
[C---:B------:R-:W-:Y:S01]  /*c0d0*/  @!P5 IMAD.SHL.U32 R15, R204.reuse, 0x2, RZ ;  /* 0x00000002cc0fd824 */ /* 0x040fe200078e00ff */
[----:B------:R1:W5:Y:S01]  /*c0e0*/  @!P4 LD.E.64 R60, desc[UR60][R20.64] ;  /* 0x0000003c143cc980 */ /* 0x000362000c101b00 */
[----:B------:R-:W-:-:S02]  /*c0f0*/  @!P5 SHF.L.U64.HI R32, R204, 0x1, R228 ;  /* 0x00000001cc20d819 */ /* 0x000fc400000102e4 */
[----:B------:R-:W-:Y:S01]  /*c100*/  CS2R R56, SRZ ;  /* 0x0000000000387805 */ /* 0x000fe2000001ff00 */
[----:B------:R-:W-:Y:S01]  /*c110*/  @!P0 IMAD.X R63, R5, 0x1, R34, P6 ;  /* 0x00000001053f8824 */ /* 0x000fe200030e0622 */
[-C--:B------:R-:W-:Y:S02]  /*c120*/  @!P5 IADD3 R64, P4, R0, R15.reuse, RZ ;  /* 0x0000000f0040d210 */ /* 0x080fe40007f9e0ff */
[----:B------:R-:W-:Y:S02]  /*c130*/  CS2R R54, SRZ ;  /* 0x0000000000367805 */ /* 0x000fe4000001ff00 */
[----:B------:R-:W-:Y:S02]  /*c140*/  @!P5 IADD3 R14, P6, R14, R15, RZ ;  /* 0x0000000f0e0ed210 */ /* 0x000fe40007fde0ff */
[----:B------:R-:W-:Y:S02]  /*c150*/  CS2R R50, SRZ ;  /* 0x0000000000327805 */ /* 0x000fe4000001ff00 */
[----:B------:R-:W-:Y:S01]  /*c160*/  CS2R R52, SRZ ;  /* 0x0000000000347805 */ /* 0x000fe2000001ff00 */
[--C-:B------:R-:W-:Y:S01]  /*c170*/  @!P5 IMAD.X R65, R3, 0x1, R32.reuse, P4 ;  /* 0x000000010341d824 */ /* 0x100fe200020e0620 */
[----:B------:R-:W-:Y:S01]  /*c180*/  CS2R R46, SRZ ;  /* 0x00000000002e7805 */ /* 0x000fe2000001ff00 */
[----:B------:R-:W-:Y:S01]  /*c190*/  @!P5 IMAD.X R15, R5, 0x1, R32, P6 ;  /* 0x00000001050fd824 */ /* 0x000fe200030e0620 */
[----:B------:R-:W-:-:S02]  /*c1a0*/  CS2R R48, SRZ ;  /* 0x0000000000307805 */ /* 0x000fc4000001ff00 */
[----:B------:R-:W-:Y:S02]  /*c1b0*/  CS2R R40, SRZ ;  /* 0x0000000000287805 */ /* 0x000fe4000001ff00 */
[----:B------:R-:W-:Y:S02]  /*c1c0*/  CS2R R38, SRZ ;  /* 0x0000000000267805 */ /* 0x000fe4000001ff00 */
        /* <DEDUP_REMOVED lines=12> */
.L_x_5259:
[----:B------:R-:W-:Y:S05]  /*c290*/  BSYNC B1 ;  /* 0x0000000000017941 */ /* 0x000fea0003800000 */
.L_x_5258:
[----:B--2--5:R-:W-:Y:S01]  /*c2a0*/  IMAD.MOV.U32 R0, RZ, RZ, R32 ;  /* 0x000000ffff007224 */ /* 0x024fe200078e0020 */
[----:B------:R-:W-:Y:S01]  /*c2b0*/  UMOV UR4, 0xffffffff ;  /* 0xffffffff00047882 */ /* 0x000fe20000000000 */
[----:B-1----:R-:W-:Y:S01]  /*c2c0*/  IMAD.MOV.U32 R3, RZ, RZ, R33 ;  /* 0x000000ffff037224 */ /* 0x002fe200078e0021 */
        /* <DEDUP_REMOVED lines=50> */
[----:B------:R1:W1:Y:S04]  /*c5f0*/  SHFL.IDX PT, R5, R8, 0x1, 0x1c1f ;  /* 0x003c1f0008057f89 */ /* 0x00026800000e0000 */
[----:B0-----:R-:W0:Y:S02]  /*c600*/  SHFL.IDX PT, R4, R4, 0x1, 0x1c1f ;  /* 0x003c1f0004047f89 */ /* 0x001e2400000e0000 */
.L_x_5608:
[----:B-1----:R-:W-:Y:S01]  /*c610*/  VIADD R7, R10, 0x40 ;  /* 0x000000400a077836 */ /* 0x002fe20000000000 */
[----:B------:R-:W-:Y:S01]  /*c620*/  LOP3.LUT R6, R206, 0x18, R18, 0xf8, !PT ;  /* 0x00000018ce067812 */ /* 0x000fe200078ef812 */
[----:B------:R-:W-:Y:S01]  /*c630*/  BSSY B1, `(.L_x_5261) ;  /* 0x0000053000017945 */ /* 0x000fe20003800000 */
[----:B------:R-:W-:Y:S02]  /*c640*/  LOP3.LUT P0, RZ, R215, 0x4, RZ, 0xc0, !PT ;  /* 0x00000004d7ff7812 */ /* 0x000fe4000780c0ff */
[----:B------:R-:W-:Y:S02]  /*c650*/  CS2R R42, SRZ ;  /* 0x00000000002a7805 */ /* 0x000fe4000001ff00 */
[----:B------:R-:W-:Y:S02]  /*c660*/  ISETP.GE.AND P1, PT, R7, R80, PT ;  /* 0x000000500700720c */ /* 0x000fe40003f26270 */
[----:B------:R-:W-:Y:S02]  /*c670*/  CS2R R8, SRZ ;  /* 0x0000000000087805 */ /* 0x000fe4000001ff00 */
[----:B------:R-:W-:-:S02]  /*c680*/  LOP3.LUT R7, R6, R207, RZ, 0x3c, !PT ;  /* 0x000000cf06077212 */ /* 0x000fc400078e3cff */
[----:B------:R-:W-:Y:S02]  /*c690*/  CS2R R12, SRZ ;  /* 0x00000000000c7805 */ /* 0x000fe4000001ff00 */
[----:B------:R-:W-:Y:S02]  /*c6a0*/  CS2R R20, SRZ ;  /* 0x0000000000147805 */ /* 0x000fe4000001ff00 */
[----:B------:R-:W-:Y:S02]  /*c6b0*/  CS2R R28, SRZ ;  /* 0x00000000001c7805 */ /* 0x000fe4000001ff00 */
[----:B------:R-:W-:Y:S01]  /*c6c0*/  CS2R R36, SRZ ;  /* 0x0000000000247805 */ /* 0x000fe2000001ff00 */
[----:B------:R-:W-:Y:S01]  /*c6d0*/  IMAD.IADD R7, R208, 0x1, R7 ;  /* 0x00000001d0077824 */ /* 0x000fe200078e0207 */
[----:B------:R-:W-:Y:S02]  /*c6e0*/  CS2R R44, SRZ ;  /* 0x00000000002c7805 */ /* 0x000fe4000001ff00 */
[----:B------:R-:W-:-:S02]  /*c6f0*/  CS2R R30, SRZ ;  /* 0x00000000001e7805 */ /* 0x000fc4000001ff00 */
[----:B------:R-:W-:Y:S02]  /*c700*/  CS2R R24, SRZ ;  /* 0x0000000000187805 */ /* 0x000fe4000001ff00 */
[----:B----4-:R-:W-:Y:S01]  /*c710*/  CS2R R14, SRZ ;  /* 0x00000000000e7805 */ /* 0x010fe2000001ff00 */
[----:B------:R-:W-:Y:S01]  /*c720*/  IMAD R62, R7, 0x2, R16 ;  /* 0x00000002073e7824 */ /* 0x000fe200078e0210 */
        /* <DEDUP_REMOVED lines=8> */
[----:B------:R-:W-:-:S05]  /*c7b0*/  ISETP.GE.AND P1, PT, R200, UR4, PT ;  /* 0x00000004c8007c0c */ /* 0x000fca000bf26270 */
[C---:B------:R-:W-:Y:S01]  /*c7c0*/  @!P4 IMAD.SHL.U32 R9, R203.reuse, 0x2, RZ ;  /* 0x00000002cb09c824 */ /* 0x040fe200078e00ff */
[----:B------:R-:W-:-:S03]  /*c7d0*/  @!P4 SHF.L.U64.HI R6, R203, 0x1, R232 ;  /* 0x00000001cb06c819 */ /* 0x000fc600000102e8 */
[C---:B------:R-:W-:Y:S01]  /*c7e0*/  @!P3 IMAD.SHL.U32 R71, R201.reuse, 0x2, RZ ;  /* 0x00000002c947b824 */ /* 0x040fe200078e00ff */
[----:B------:R-:W-:Y:S01]  /*c7f0*/  @!P3 SHF.L.U64.HI R12, R201, 0x1, R231 ;  /* 0x00000001c90cb819 */ /* 0x000fe200000102e7 */
[----:B------:R-:W-:Y:S01]  /*c800*/  @!P2 IMAD.SHL.U32 R67, R202, 0x2, RZ ;  /* 0x00000002ca43a824 */ /* 0x000fe200078e00ff */
[-C--:B---3--:R-:W-:Y:S01]  /*c810*/  @!P4 IADD3 R10, P5, R0, R9.reuse, RZ ;  /* 0x00000009000ac210 */ /* 0x088fe20007fbe0ff */
[----:B------:R-:W-:Y:S01]  /*c820*/  @!P1 IMAD.SHL.U32 R7, R200, 0x2, RZ ;  /* 0x00000002c8079824 */ /* 0x000fe200078e00ff */
[----:B0-----:R-:W-:Y:S02]  /*c830*/  @!P4 IADD3 R8, P6, R4, R9, RZ ;  /* 0x000000090408c210 */ /* 0x001fe40007fde0ff */
[----:B------:R-:W-:Y:S01]  /*c840*/  @!P2 SHF.L.U64.HI R14, R202, 0x1, R230 ;  /* 0x00000001ca0ea819 */ /* 0x000fe200000102e6 */
[--C-:B--2---:R-:W-:Y:S01]  /*c850*/  @!P4 IMAD.X R11, R3, 0x1, R6.reuse, P5 ;  /* 0x00000001030bc824 */ /* 0x104fe200028e0606 */
[-C--:B------:R-:W-:Y:S01]  /*c860*/  @!P3 IADD3 R74, P5, R0, R71.reuse, RZ ;  /* 0x00000047004ab210 */ /* 0x080fe20007fbe0ff */
[----:B------:R-:W-:Y:S01]  /*c870*/  @!P4 IMAD.X R9, R5, 0x1, R6, P6 ;  /* 0x000000010509c824 */ /* 0x000fe200030e0606 */
[----:B------:R-:W-:-:S02]  /*c880*/  @!P3 IADD3 R70, P6, R4, R71, RZ ;  /* 0x000000470446b210 */ /* 0x000fc40007fde0ff */
[----:B------:R-:W-:Y:S01]  /*c890*/  @!P1 SHF.L.U64.HI R20, R200, 0x1, R229 ;  /* 0x00000001c8149819 */ /* 0x000fe200000102e5 */
[--C-:B------:R-:W-:Y:S01]  /*c8a0*/  @!P3 IMAD.X R75, R3, 0x1, R12.reuse, P5 ;  /* 0x00000001034bb824 */ /* 0x100fe200028e060c */
[-C--:B------:R-:W-:Y:S01]  /*c8b0*/  @!P2 IADD3 R68, P5, R0, R67.reuse, RZ ;  /* 0x000000430044a210 */ /* 0x080fe20007fbe0ff */
[----:B------:R-:W-:Y:S01]  /*c8c0*/  @!P3 IMAD.X R71, R5, 0x1, R12, P6 ;  /* 0x000000010547b824 */ /* 0x000fe200030e060c */
[----:B------:R-:W-:-:S03]  /*c8d0*/  @!P2 IADD3 R66, P6, R4, R67, RZ ;  /* 0x000000430442a210 */ /* 0x000fc60007fde0ff */
[--C-:B------:R-:W-:Y:S01]  /*c8e0*/  @!P2 IMAD.X R69, R3, 0x1, R14.reuse, P5 ;  /* 0x000000010345a824 */ /* 0x100fe200028e060e */
[----:B------:R-:W-:Y:S01]  /*c8f0*/  @!P1 IADD3 R64, P5, R0, R7, RZ ;  /* 0x0000000700409210 */ /* 0x000fe20007fbe0ff */
[----:B------:R-:W-:Y:S01]  /*c900*/  @!P2 IMAD.X R67, R5, 0x1, R14, P6 ;  /* 0x000000010543a824 */ /* 0x000fe200030e060e */
[----:B------:R-:W-:-:S03]  /*c910*/  ISETP.GE.AND P6, PT, R192, UR4, PT ;  /* 0x00000004c0007c0c */ /* 0x000fc6000bfc6270 */
[----:B------:R-:W-:Y:S01]  /*c920*/  @!P1 IMAD.X R65, R3, 0x1, R20, P5 ;  /* 0x0000000103419824 */ /* 0x000fe200028e0614 */
[----:B------:R-:W-:-:S05]  /*c930*/  @!P1 IADD3 R6, P5, R4, R7, RZ ;  /* 0x0000000704069210 */ /* 0x000fca0007fbe0ff */
[----:B------:R-:W-:Y:S01]  /*c940*/  @!P1 IMAD.X R7, R5, 0x1, R20, P5 ;  /* 0x0000000105079824 */ /* 0x000fe200028e0614 */
[----:B------:R-:W-:-:S03]  /*c950*/  ISETP.GE.AND P5, PT, R204, UR4, PT ;  /* 0x00000004cc007c0c */ /* 0x000fc6000bfa6270 */
[----:B------:R-:W-:Y:S02]  /*c960*/  @!P6 IMAD.MOV.U32 R12, RZ, RZ, R0 ;  /* 0x000000ffff0ce224 */ /* 0x000fe400078e0000 */
[----:B------:R-:W-:Y:S02]  /*c970*/  @!P6 IMAD.MOV.U32 R13, RZ, RZ, R3 ;  /* 0x000000ffff0de224 */ /* 0x000fe400078e0003 */
[----:B------:R-:W-:-:S04]  /*c980*/  @!P6 IMAD.WIDE R14, R192, 0x2, R4 ;  /* 0x00000002c00ee825 */ /* 0x000fc800078e0204 */
[----:B------:R-:W-:Y:S01]  /*c990*/  @!P6 IMAD.WIDE R12, R192, 0x2, R12 ;  /* 0x00000002c00ce825 */ /* 0x000fe200078e020c */
[----:B------:R0:W5:Y:S03]  /*c9a0*/  @!P6 LD.E.64 R44, desc[UR60][R14.64] ;  /* 0x0000003c0e2ce980 */ /* 0x000166000c101b00 */
[C---:B------:R-:W-:Y:S01]  /*c9b0*/  @!P5 IMAD.SHL.U32 R21, R204.reuse, 0x2, RZ ;  /* 0x00000002cc15d824 */ /* 0x040fe200078e00ff */
[----:B------:R1:W5:Y:S01]  /*c9c0*/  @!P6 LD.E.64 R42, desc[UR60][R12.64] ;  /* 0x0000003c0c2ae980 */ /* 0x000362000c101b00 */
[----:B------:R-:W-:-:S03]  /*c9d0*/  @!P5 SHF.L.U64.HI R20, R204, 0x1, R228 ;  /* 0x00000001cc14d819 */ /* 0x000fc600000102e4 */
[-C--:B------:R-:W-:Y:S02]  /*c9e0*/  @!P5 IADD3 R72, P6, R0, R21.reuse, RZ ;  /* 0x000000150048d210 */ /* 0x080fe40007fde0ff */
[----:B------:R-:W-:Y:S02]  /*c9f0*/  CS2R R26, SRZ ;  /* 0x00000000001a7805 */ /* 0x000fe4000001ff00 */
[----:B------:R-:W-:Y:S01]  /*ca00*/  CS2R R36, SRZ ;  /* 0x0000000000247805 */ /* 0x000fe2000001ff00 */
[----:B------:R-:W-:Y:S01]  /*ca10*/  @!P5 IMAD.X R73, R3, 0x1, R20, P6 ;  /* 0x000000010349d824 */ /* 0x000fe200030e0614 */
[----:B------:R-:W-:Y:S02]  /*ca20*/  @!P5 IADD3 R4, P6, R4, R21, RZ ;  /* 0x000000150404d210 */ /* 0x000fe40007fde0ff */
[----:B------:R2:W5:Y:S01]  /*ca30*/  @!P4 LD.E.64 R26, desc[UR60][R10.64] ;  /* 0x0000003c0a1ac980 */ /* 0x000562000c101b00 */
[----:B------:R-:W-:Y:S02]  /*ca40*/  CS2R R30, SRZ ;  /* 0x00000000001e7805 */ /* 0x000fe4000001ff00 */
[----:B------:R-:W-:-:S02]  /*ca50*/  CS2R R28, SRZ ;  /* 0x00000000001c7805 */ /* 0x000fc4000001ff00 */
[----:B------:R-:W-:Y:S01]  /*ca60*/  CS2R R24, SRZ ;  /* 0x0000000000187805 */ /* 0x000fe2000001ff00 */
[----:B------:R-:W-:Y:S01]  /*ca70*/  @!P5 IMAD.X R5, R5, 0x1, R20, P6 ;  /* 0x000000010505d824 */ /* 0x000fe200030e0614 */
[----:B------:R3:W5:Y:S01]  /*ca80*/  @!P4 LD.E.64 R36, desc[UR60][R8.64] ;  /* 0x0000003c0824c980 */ /* 0x000762000c101b00 */
[----:B------:R-:W-:Y:S02]  /*ca90*/  CS2R R20, SRZ ;  /* 0x0000000000147805 */ /* 0x000fe4000001ff00 */
[----:B0-----:R-:W-:Y:S02]  /*caa0*/  CS2R R14, SRZ ;  /* 0x00000000000e7805 */ /* 0x001fe4000001ff00 */
[----:B-1----:R-:W-:Y:S01]  /*cab0*/  CS2R R12, SRZ ;  /* 0x00000000000c7805 */ /* 0x002fe2000001ff00 */
[----:B------:R1:W5:Y:S01]  /*cac0*/  @!P3 LD.E.64 R30, desc[UR60][R74.64] ;  /* 0x0000003c4a1eb980 */ /* 0x000362000c101b00 */
[----:B--2---:R-:W-:-:S03]  /*cad0*/  CS2R R10, SRZ ;  /* 0x00000000000a7805 */ /* 0x004fc6000001ff00 */
[----:B------:R1:W5:Y:S01]  /*cae0*/  @!P3 LD.E.64 R28, desc[UR60][R70.64] ;  /* 0x0000003c461cb980 */ /* 0x000362000c101b00 */
[----:B---3--:R-:W-:-:S03]  /*caf0*/  CS2R R8, SRZ ;  /* 0x0000000000087805 */ /* 0x008fc6000001ff00 */
[----:B------:R1:W5:Y:S04]  /*cb00*/  @!P2 LD.E.64 R24, desc[UR60][R68.64] ;  /* 0x0000003c4418a980 */ /* 0x000368000c101b00 */
[----:B------:R1:W5:Y:S04]  /*cb10*/  @!P2 LD.E.64 R20, desc[UR60][R66.64] ;  /* 0x0000003c4214a980 */ /* 0x000368000c101b00 */
[----:B------:R1:W5:Y:S04]  /*cb20*/  @!P1 LD.E.64 R14, desc[UR60][R64.64] ;  /* 0x0000003c400e9980 */ /* 0x000368000c101b00 */
[----:B------:R1:W5:Y:S04]  /*cb30*/  @!P1 LD.E.64 R12, desc[UR60][R6.64] ;  /* 0x0000003c060c9980 */ /* 0x000368000c101b00 */
[----:B------:R1:W5:Y:S04]  /*cb40*/  @!P5 LD.E.64 R10, desc[UR60][R72.64] ;  /* 0x0000003c480ad980 */ /* 0x000368000c101b00 */
[----:B------:R1:W5:Y:S02]  /*cb50*/  @!P5 LD.E.64 R8, desc[UR60][R4.64] ;  /* 0x0000003c0408d980 */ /* 0x000364000c101b00 */
.L_x_5262:
[----:B------:R-:W-:Y:S05]  /*cb60*/  BSYNC B1 ;  /* 0x0000000000017941 */ /* 0x000fea0003800000 */
.L_x_5261:
[----:B01---5:R-:W-:Y:S01]  /*cb70*/  IMAD.MOV.U32 R4, RZ, RZ, R26 ;  /* 0x000000ffff047224 */ /* 0x023fe200078e001a */
[----:B--2---:R-:W-:Y:S01]  /*cb80*/  LEA.HI R3, R221, R221, RZ, 0x1 ;  /* 0x000000dddd037211 */ /* 0x004fe200078f08ff */
[----:B------:R-:W-:Y:S01]  /*cb90*/  VIADD R5, R62, 0x12400 ;  /* 0x000124003e057836 */ /* 0x000fe20000000000 */
[----:B------:R-:W-:Y:S01]  /*cba0*/  VIADDMNMX R80, R80, -R209, 0x80, PT ;  /* 0x0000008050507446 */ /* 0x000fe200038009d1 */
[----:B---3--:R-:W-:Y:S01]  /*cbb0*/  VIADD R0, R62, 0x12440 ;  /* 0x000124403e007836 */ /* 0x008fe20000000000 */
[----:B------:R-:W-:Y:S01]  /*cbc0*/  PRMT R95, R4, 0x7610, R95 ;  /* 0x00007610045f7816 */ /* 0x000fe2000000005f */
[----:B------:R-:W-:Y:S01]  /*cbd0*/  @P0 VIADD R0, R5, 0xffffffc0 ;  /* 0xffffffc005000836 */ /* 0x000fe20000000000 */
[----:B------:R-:W-:Y:S01]  /*cbe0*/  LOP3.LUT R4, R3, 0xfffffffe, RZ, 0xc0, !PT ;  /* 0xfffffffe03047812 */ /* 0x000fe200078ec0ff */
[----:B------:R-:W-:Y:S01]  /*cbf0*/  IMAD.MOV.U32 R5, RZ, RZ, R27 ;  /* 0x000000ffff057224 */ /* 0x000fe200078e001b */
[----:B------:R-:W-:Y:S01]  /*cc00*/  BSSY B1, `(.L_x_5263) ;  /* 0x0000030000017945 */ /* 0x000fe20003800000 */
[----:B------:R-:W-:Y:S01]  /*cc10*/  IMAD.MOV.U32 R6, RZ, RZ, R42 ;  /* 0x000000ffff067224 */ /* 0x000fe200078e002a */
[----:B------:R-:W-:Y:S01]  /*cc20*/  ISETP.GE.AND P1, PT, R195, R80, PT ;  /* 0x00000050c300720c */ /* 0x000fe20003f26270 */
[----:B------:R-:W-:Y:S01]  /*cc30*/  IMAD.IADD R4, R221, 0x1, -R4 ;  /* 0x00000001dd047824 */ /* 0x000fe200078e0a04 */
[----:B------:R-:W-:Y:S01]  /*cc40*/  PRMT R96, R5, 0x7610, R96 ;  /* 0x0000761005607816 */ /* 0x000fe20000000060 */
[----:B------:R-:W-:Y:S01]  /*cc50*/  IMAD.MOV.U32 R7, RZ, RZ, R43 ;  /* 0x000000ffff077224 */ /* 0x000fe200078e002b */
[----:B------:R-:W-:Y:S01]  /*cc60*/  PRMT R103, R6, 0x7610, R103 ;  /* 0x0000761006677816 */ /* 0x000fe20000000067 */
[----:B------:R-:W-:Y:S01]  /*cc70*/  IMAD.MOV.U32 R6, RZ, RZ, R9 ;  /* 0x000000ffff067224 */ /* 0x000fe200078e0009 */
[----:B------:R-:W-:Y:S01]  /*cc80*/  SHF.L.U32 R5, R4, 0x1f, RZ ;  /* 0x0000001f04057819 */ /* 0x000fe200000006ff */
[----:B------:R-:W-:Y:S01]  /*cc90*/  IMAD.MOV.U32 R4, RZ, RZ, R13 ;  /* 0x000000ffff047224 */ /* 0x000fe200078e000d */
[----:B------:R-:W-:Y:S01]  /*cca0*/  PRMT R104, R7, 0x7610, R104 ;  /* 0x0000761007687816 */ /* 0x000fe20000000068 */
[----:B------:R-:W-:Y:S01]  /*ccb0*/  IMAD.MOV.U32 R7, RZ, RZ, R12 ;  /* 0x000000ffff077224 */ /* 0x000fe200078e000c */
[----:B------:R-:W0:Y:S01]  /*ccc0*/  SYNCS.PHASECHK.TRANS64.TRYWAIT P0, [R16+URZ+0x30800], R5 ;  /* 0x03080005100075a7 */ /* 0x000e22000800017f */
        /* <DEDUP_REMOVED lines=34> */
[----:B0-----:R-:W-:Y:S06]  /*cef0*/  @!P0 BRA `(.L_x_5264) ;  /* 0x000001e0005c8947 */ /* 0x001fec0003800000 */
.L_x_5609:
[----:B------:R-:W-:Y:S05]  /*cf00*/  BSYNC B1 ;  /* 0x0000000000017941 */ /* 0x000fea0003800000 */
.L_x_5263:
[----:B------:R-:W-:Y:S01]  /*cf10*/  BSSY B1, `(.L_x_5265) ;  /* 0x000012f000017945 */ /* 0x000fe20003800000 */
        /* <DEDUP_REMOVED lines=33> */
[C---:B------:R-:W-:Y:S01]  /*d130*/  FFMA.FTZ R113, R58.reuse, R109, -R113 ;  /* 0x0000006d3a717223 */ /* 0x040fe20000010871 */
[----:B------:R-:W-:Y:S02]  /*d140*/  IMAD.U32 R7, R5, 0x10000, RZ ;  /* 0x0001000005077824 */ /* 0x000fe400078e00ff */
[----:B------:R-:W-:Y:S01]  /*d150*/  FFMA.FTZ R112, R58, R112, R59 ;  /* 0x000000703a707223 */ /* 0x000fe2000001003b */
[-C--:B------:R-:W-:Y:S01]  /*d160*/  FMUL.FTZ R109, R61, R108.reuse ;  /* 0x0000006c3d6d7220 */ /* 0x080fe20000410000 */
        /* <DEDUP_REMOVED lines=21> */
.L_x_5268:
[----:B------:R-:W-:Y:S05]  /*d2c0*/  BSYNC B2 ;  /* 0x0000000000027941 */ /* 0x000fea0003800000 */
.L_x_5267:
[----:B------:R-:W-:Y:S04]  /*d2d0*/  BSSY B2, `(.L_x_5269) ;  /* 0x0000030000027945 */ /* 0x000fe80003800000 */
[----:B------:R-:W-:Y:S05]  /*d2e0*/  @P1 BRA `(.L_x_5270) ;  /* 0x0000000000b81947 */ /* 0x000fea0003800000 */
[----:B0-----:R-:W0:Y:S01]  /*d2f0*/  LDS.128 R4, [R0] ;  /* 0x0000000000047984 */ /* 0x001e220000000c00 */
        /* <DEDUP_REMOVED lines=45> */
.L_x_5270:
[----:B------:R-:W-:Y:S05]  /*d5d0*/  BSYNC B2 ;  /* 0x0000000000027941 */ /* 0x000fea0003800000 */
.L_x_5269:
[----:B------:R-:W-:Y:S04]  /*d5e0*/  BSSY B2, `(.L_x_5271) ;  /* 0x0000030000027945 */ /* 0x000fe80003800000 */
[----:B------:R-:W-:Y:S05]  /*d5f0*/  @P2 BRA `(.L_x_5272) ;  /* 0x0000000000b82947 */ /* 0x000fea0003800000 */
[----:B01----:R-:W0:Y:S01]  /*d600*/  LDS.128 R4, [R62+0x16400] ;  /* 0x016400003e047984 */ /* 0x003e220000000c00 */
        /* <DEDUP_REMOVED lines=45> */
.L_x_5272:
[----:B------:R-:W-:Y:S05]  /*d8e0*/  BSYNC B2 ;  /* 0x0000000000027941 */ /* 0x000fea0003800000 */
.L_x_5271:
[----:B------:R-:W-:Y:S04]  /*d8f0*/  BSSY B2, `(.L_x_5273) ;  /* 0x0000030000027945 */ /* 0x000fe80003800000 */
[----:B------:R-:W-:Y:S05]  /*d900*/  @P3 BRA `(.L_x_5274) ;  /* 0x0000000000b83947 */ /* 0x000fea0003800000 */
[----:B012---:R-:W0:Y:S01]  /*d910*/  LDS.128 R4, [R0+0x4000] ;  /* 0x0040000000047984 */ /* 0x007e220000000c00 */
        /* <DEDUP_REMOVED lines=45> */
.L_x_5274:
[----:B------:R-:W-:Y:S05]  /*dbf0*/  BSYNC B2 ;  /* 0x0000000000027941 */ /* 0x000fea0003800000 */
.L_x_5273:
[----:B------:R-:W-:Y:S04]  /*dc00*/  BSSY B2, `(.L_x_5275) ;  /* 0x0000030000027945 */ /* 0x000fe80003800000 */
[----:B------:R-:W-:Y:S05]  /*dc10*/  @P4 BRA `(.L_x_5276) ;  /* 0x0000000000b84947 */ /* 0x000fea0003800000 */
[----:B0123--:R-:W0:Y:S01]  /*dc20*/  LDS.128 R4, [R62+0x1a400] ;  /* 0x01a400003e047984 */ /* 0x00fe220000000c00 */
        /* <DEDUP_REMOVED lines=45> */
.L_x_5276:
[----:B------:R-:W-:Y:S05]  /*df00*/  BSYNC B2 ;  /* 0x0000000000027941 */ /* 0x000fea0003800000 */
.L_x_5275:
[----:B------:R-:W-:Y:S05]  /*df10*/  @P5 BRA `(.L_x_5266) ;  /* 0x0000000000b85947 */ /* 0x000fea0003800000 */
[----:B01234-:R-:W0:Y:S01]  /*df20*/  LDS.128 R4, [R0+0x8000] ;  /* 0x0080000000047984 */ /* 0x01fe220000000c00 */
        /* <DEDUP_REMOVED lines=45> */
.L_x_5266:
[----:B------:R-:W-:Y:S05]  /*e200*/  BSYNC B1 ;  /* 0x0000000000017941 */ /* 0x000fea0003800000 */
.L_x_5265:
        /* <DEDUP_REMOVED lines=57> */
.L_x_5279:
[----:B------:R-:W-:Y:S05]  /*e5a0*/  BSYNC B1 ;  /* 0x0000000000017941 */ /* 0x000fea0003800000 */
.L_x_5278:
[----:B------:R-:W-:Y:S04]  /*e5b0*/  BSSY B1, `(.L_x_5280) ;  /* 0x0000030000017945 */ /* 0x000fe80003800000 */
[----:B------:R-:W-:Y:S05]  /*e5c0*/  @P1 BRA `(.L_x_5281) ;  /* 0x0000000000b81947 */ /* 0x000fea0003800000 */
[----:B0-----:R-:W0:Y:S01]  /*e5d0*/  LDS.128 R4, [R0+0x2000] ;  /* 0x0020000000047984 */ /* 0x001e220000000c00 */
        /* <DEDUP_REMOVED lines=45> */
.L_x_5281:
[----:B------:R-:W-:Y:S05]  /*e8b0*/  BSYNC B1 ;  /* 0x0000000000017941 */ /* 0x000fea0003800000 */
.L_x_5280:
[----:B------:R-:W-:Y:S04]  /*e8c0*/  BSSY B1, `(.L_x_5282) ;  /* 0x0000030000017945 */ /* 0x000fe80003800000 */
[----:B------:R-:W-:Y:S05]  /*e8d0*/  @P2 BRA `(.L_x_5283) ;  /* 0x0000000000b82947 */ /* 0x000fea0003800000 */
[----:B01----:R-:W0:Y:S01]  /*e8e0*/  LDS.128 R4, [R62+0x18400] ;  /* 0x018400003e047984 */ /* 0x003e220000000c00 */
        /* <DEDUP_REMOVED lines=45> */
.L_x_5283:
[----:B------:R-:W-:Y:S05]  /*ebc0*/  BSYNC B1 ;  /* 0x0000000000017941 */ /* 0x000fea0003800000 */
.L_x_5282:
[----:B------:R-:W-:Y:S04]  /*ebd0*/  BSSY B1, `(.L_x_5284) ;  /* 0x0000030000017945 */ /* 0x000fe80003800000 */
[----:B------:R-:W-:Y:S05]  /*ebe0*/  @P3 BRA `(.L_x_5285) ;  /* 0x0000000000b83947 */ /* 0x000fea0003800000 */
[----:B012---:R-:W0:Y:S01]  /*ebf0*/  LDS.128 R4, [R0+0x6000] ;  /* 0x0060000000047984 */ /* 0x007e220000000c00 */
        /* <DEDUP_REMOVED lines=45> */
.L_x_5285:
[----:B------:R-:W-:Y:S05]  /*eed0*/  BSYNC B1 ;  /* 0x0000000000017941 */ /* 0x000fea0003800000 */
.L_x_5284:
[----:B------:R-:W-:Y:S04]  /*eee0*/  BSSY B1, `(.L_x_5286) ;  /* 0x0000030000017945 */ /* 0x000fe80003800000 */
[----:B------:R-:W-:Y:S05]  /*eef0*/  @P4 BRA `(.L_x_5287) ;  /* 0x0000000000b84947 */ /* 0x000fea0003800000 */
[----:B0123--:R-:W0:Y:S01]  /*ef00*/  LDS.128 R4, [R62+0x1c400] ;  /* 0x01c400003e047984 */ /* 0x00fe220000000c00 */
        /* <DEDUP_REMOVED lines=45> */
.L_x_5287:
[----:B------:R-:W-:Y:S05]  /*f1e0*/  BSYNC B1 ;  /* 0x0000000000017941 */ /* 0x000fea0003800000 */
.L_x_5286:
        /* <DEDUP_REMOVED lines=18> */
[C---:B------:R-:W-:Y:S01]  /*f310*/  FMUL.FTZ R15, R9.reuse, R13 ;  /* 0x0000000d090f7220 */ /* 0x040fe20000410000 */
        /* <DEDUP_REMOVED lines=29> */
.L_x_5256:
[----:B------:R-:W0:Y:S01]  /*f4f0*/  LDC R25, c[0x0][0x448] ;  /* 0x00011200ff197b82 */ /* 0x000e220000000800 */
[----:B------:R-:W-:Y:S01]  /*f500*/  IMAD R3, R223, 0x40, R10 ;  /* 0x00000040df037824 */ /* 0x000fe200078e020a */
[----:B------:R-:W-:Y:S01]  /*f510*/  ULDC.64 UR4, c[0x0][0x3f8] ;  /* 0x0000fe0000047ab9 */ /* 0x000fe20000000a00 */
[----:B------:R-:W-:Y:S01]  /*f520*/  ULDC.64 UR6, c[0x0][0x408] ;  /* 0x0001020000067ab9 */ /* 0x000fe20000000a00 */
[----:B------:R-:W-:Y:S02]  /*f530*/  IMAD.MOV.U32 R8, RZ, RZ, R24 ;  /* 0x000000ffff087224 */ /* 0x000fe400078e0018 */
        /* <DEDUP_REMOVED lines=25> */
[----:B------:R-:W0:Y:S04]  /*f6d0*/  SHFL.IDX PT, R3, R8, RZ, 0x1c1f ;  /* 0x001c1fff08037589 */ /* 0x000e2800000e0000 */
[----:B------:R-:W1:Y:S04]  /*f6e0*/  SHFL.IDX PT, R0, R6, RZ, 0x1c1f ;  /* 0x001c1fff06007589 */ /* 0x000e6800000e0000 */
[----:B------:R2:W3:Y:S04]  /*f6f0*/  SHFL.IDX PT, R5, R7, RZ, 0x1c1f ;  /* 0x001c1fff07057589 */ /* 0x0004e800000e0000 */
[----:B------:R2:W4:Y:S01]  /*f700*/  SHFL.IDX PT, R14, R9, RZ, 0x1c1f ;  /* 0x001c1fff090e7589 */ /* 0x00052200000e0000 */
[----:B0-----:R-:W-:-:S02]  /*f710*/  IMAD.MOV.U32 R21, RZ, RZ, R3 ;  /* 0x000000ffff157224 */ /* 0x001fc400078e0003 */
[----:B-12---:R-:W-:-:S07]  /*f720*/  IMAD.MOV.U32 R20, RZ, RZ, R0 ;  /* 0x000000ffff147224 */ /* 0x006fce00078e0000 */
.L_x_5615:
[----:B------:R-:W-:Y:S01]  /*f730*/  IMAD R76, R194, R25, RZ ;  /* 0x00000019c24c7224 */ /* 0x000fe200078e02ff */
[----:B------:R-:W-:Y:S01]  /*f740*/  BSSY B1, `(.L_x_5289) ;  /* 0x000002f000017945 */ /* 0x000fe20003800000 */
[----:B----4-:R-:W-:Y:S01]  /*f750*/  IMAD.MOV.U32 R50, RZ, RZ, R14 ;  /* 0x000000ffff327224 */ /* 0x010fe200078e000e */
[----:B------:R-:W-:Y:S01]  /*f760*/  CS2R R44, SRZ ;  /* 0x00000000002c7805 */ /* 0x000fe2000001ff00 */
[----:B---3--:R-:W-:Y:S01]  /*f770*/  IMAD.MOV.U32 R51, RZ, RZ, R5 ;  /* 0x000000ffff337224 */ /* 0x008fe200078e0005 */
[----:B------:R-:W-:Y:S02]  /*f780*/  ISETP.GE.AND P0, PT, R10, R76, PT ;  /* 0x0000004c0a00720c */ /* 0x000fe40003f06270 */
        /* <DEDUP_REMOVED lines=18> */
[----:B------:R-:W-:-:S02]  /*f8b0*/  CS2R R44, SRZ ;  /* 0x00000000002c7805 */ /* 0x000fc4000001ff00 */
        /* <DEDUP_REMOVED lines=14> */
[----:B------:R-:W-:Y:S01]  /*f9a0*/  CS2R R38, SRZ ;  /* 0x0000000000267805 */ /* 0x000fe2000001ff00 */
[----:B------:R1:W5:Y:S01]  /*f9b0*/  @!P1 LD.E.128 R28, desc[UR60][R12.64] ;  /* 0x0000003c0c1c9980 */ /* 0x000362000c101d00 */
[----:B------:R-:W-:-:S03]  /*f9c0*/  @!P1 IMAD.WIDE R14, R15, 0x2, R50 ;  /* 0x000000020f0e9825 */ /* 0x000fc600078e0232 */
[----:B------:R1:W5:Y:S01]  /*f9d0*/  @!P2 LD.E.128 R24, desc[UR60][R20.64] ;  /* 0x0000003c1418a980 */ /* 0x000362000c101d00 */
[----:B------:R-:W-:-:S03]  /*f9e0*/  @!P2 IMAD.WIDE R48, R49, 0x2, R50 ;  /* 0x000000023130a825 */ /* 0x000fc600078e0232 */
[----:B------:R1:W5:Y:S01]  /*f9f0*/  @!P1 LD.E.128 R40, desc[UR60][R14.64] ;  /* 0x0000003c0e289980 */ /* 0x000362000c101d00 */
[----:B0-----:R-:W-:-:S03]  /*fa00*/  @!P0 IMAD.WIDE R4, R18, 0x2, R50 ;  /* 0x0000000212048825 */ /* 0x001fc600078e0232 */
[----:B------:R1:W5:Y:S04]  /*fa10*/  @!P2 LD.E.128 R36, desc[UR60][R48.64] ;  /* 0x0000003c3024a980 */ /* 0x000368000c101d00 */
[----:B------:R1:W5:Y:S02]  /*fa20*/  @!P0 LD.E.128 R44, desc[UR60][R4.64] ;  /* 0x0000003c042c8980 */ /* 0x000364000c101d00 */
.L_x_5290:
[----:B------:R-:W-:Y:S05]  /*fa30*/  BSYNC B1 ;  /* 0x0000000000017941 */ /* 0x000fea0003800000 */
.L_x_5289:
[----:B-1---5:R-:W-:Y:S01]  /*fa40*/  IMAD.MOV.U32 R4, RZ, RZ, R46 ;  /* 0x000000ffff047224 */ /* 0x022fe200078e002e */
[----:B------:R-:W-:Y:S01]  /*fa50*/  UMOV UR4, 0xffffffff ;  /* 0xffffffff00047882 */ /* 0x000fe20000000000 */
        /* <DEDUP_REMOVED lines=49> */
[----:B------:R-:W0:Y:S04]  /*fd70*/  SHFL.IDX PT, R3, R8, 0x1, 0x1c1f ;  /* 0x003c1f0008037f89 */ /* 0x000e2800000e0000 */
[----:B------:R-:W1:Y:S04]  /*fd80*/  SHFL.IDX PT, R0, R6, 0x1, 0x1c1f ;  /* 0x003c1f0006007f89 */ /* 0x000e6800000e0000 */
[----:B------:R-:W2:Y:S04]  /*fd90*/  SHFL.IDX PT, R7, R7, 0x1, 0x1c1f ;  /* 0x003c1f0007077f89 */ /* 0x000ea800000e0000 */
[----:B------:R3:W4:Y:S01]  /*fda0*/  SHFL.IDX PT, R14, R9, 0x1, 0x1c1f ;  /* 0x003c1f00090e7f89 */ /* 0x00072200000e0000 */
[----:B0-----:R-:W-:-:S02]  /*fdb0*/  IMAD.MOV.U32 R61, RZ, RZ, R3 ;  /* 0x000000ffff3d7224 */ /* 0x001fc400078e0003 */
[----:B-1-3--:R-:W-:-:S07]  /*fdc0*/  IMAD.MOV.U32 R60, RZ, RZ, R0 ;  /* 0x000000ffff3c7224 */ /* 0x00afce00078e0000 */
.L_x_5621:
[----:B------:R-:W-:Y:S01]  /*fdd0*/  VIADD R3, R10, 0x40 ;  /* 0x000000400a037836 */ /* 0x000fe20000000000 */
[----:B------:R-:W-:Y:S01]  /*fde0*/  BSSY B1, `(.L_x_5292) ;  /* 0x000002e000017945 */ /* 0x000fe20003800000 */
[----:B----4-:R-:W-:Y:S01]  /*fdf0*/  IMAD.MOV.U32 R62, RZ, RZ, R14 ;  /* 0x000000ffff3e7224 */ /* 0x010fe200078e000e */
[----:B------:R-:W-:Y:S01]  /*fe00*/  CS2R R8, SRZ ;  /* 0x0000000000087805 */ /* 0x000fe2000001ff00 */
[----:B--2---:R-:W-:Y:S01]  /*fe10*/  IMAD.MOV.U32 R63, RZ, RZ, R7 ;  /* 0x000000ffff3f7224 */ /* 0x004fe200078e0007 */
        /* <DEDUP_REMOVED lines=42> */
.L_x_5293:
[----:B------:R-:W-:Y:S05]  /*100c0*/  BSYNC B1 ;  /* 0x0000000000017941 */ /* 0x000fea0003800000 */
.L_x_5292:
[----:B------:R-:W-:Y:S01]  /*100d0*/  LEA.HI R0, R221, R221, RZ, 0x1 ;  /* 0x000000dddd007211 */ /* 0x000fe200078f08ff */
[----:B-----5:R-:W-:Y:S01]  /*100e0*/  IMAD.MOV.U32 R3, RZ, RZ, R4 ;  /* 0x000000ffff037224 */ /* 0x020fe200078e0004 */
[----:B------:R-:W-:Y:S01]  /*100f0*/  VIADDMNMX R76, R76, -R209, 0x80, PT ;  /* 0x000000804c4c7446 */ /* 0x000fe200038009d1 */
[----:B0-----:R-:W-:Y:S01]  /*10100*/  IMAD.MOV.U32 R20, RZ, RZ, R5 ;  /* 0x000000ffff147224 */ /* 0x001fe200078e0005 */
[----:B------:R-:W-:Y:S01]  /*10110*/  LOP3.LUT R0, R0, 0xfffffffe, RZ, 0xc0, !PT ;  /* 0xfffffffe00007812 */ /* 0x000fe200078ec0ff */
[----:B------:R-:W-:Y:S01]  /*10120*/  IMAD.MOV.U32 R21, RZ, RZ, R7 ;  /* 0x000000ffff157224 */ /* 0x000fe200078e0007 */
[----:B------:R-:W-:Y:S01]  /*10130*/  PRMT R89, R3, 0x7610, R89 ;  /* 0x0000761003597816 */ /* 0x000fe20000000059 */
[----:B------:R-:W-:Y:S01]  /*10140*/  IMAD.MOV.U32 R3, RZ, RZ, R6 ;  /* 0x000000ffff037224 */ /* 0x000fe200078e0006 */
[----:B------:R-:W-:Y:S01]  /*10150*/  PRMT R90, R20, 0x7610, R90 ;  /* 0x00007610145a7816 */ /* 0x000fe2000000005a */
        /* <DEDUP_REMOVED lines=31> */
[----:B------:R-:W-:Y:S01]  /*10350*/  BSSY B1, `(.L_x_5294) ;  /* 0x000000e000017945 */ /* 0x000fe20003800000 */
        /* <DEDUP_REMOVED lines=12> */
[----:B0-----:R-:W-:Y:S08]  /*10420*/  @!P0 BRA `(.L_x_5295) ;  /* 0x000001b000148947 */ /* 0x001ff00003800000 */
.L_x_5622:
[----:B------:R-:W-:Y:S05]  /*10430*/  BSYNC B1 ;  /* 0x0000000000017941 */ /* 0x000fea0003800000 */
.L_x_5294:
        /* <DEDUP_REMOVED lines=8> */
[----:B------:R-:W-:-:S09]  /*104c0*/  ISETP.GE.AND P2, PT, R198, R97, PT ;  /* 0x00000061c600720c */ /* 0x000fd20003f46270 */
[----:B------:R-:W-:Y:S05]  /*104d0*/  @P0 BRA `(.L_x_5299) ;  /* 0x0000000400a80947 */ /* 0x000fea0003800000 */
[----:B------:R-:W-:Y:S02]  /*104e0*/  LEA.HI R62, R97, R223, RZ, 0x1d ;  /* 0x000000df613e7211 */ /* 0x000fe400078fe8ff */
[----:B------:R-:W-:Y:S02]  /*104f0*/  LOP3.LUT R60, R206, 0x38, R18, 0xf8, !PT ;  /* 0x00000038ce3c7812 */ /* 0x000fe400078ef812 */
[----:B------:R-:W-:Y:S01]  /*10500*/  SHF.R.S32.HI R65, RZ, 0x1f, R62 ;  /* 0x0000001fff417819 */ /* 0x000fe2000001143e */
[----:B------:R-:W-:Y:S01]  /*10510*/  IMAD.SHL.U32 R63, R62, 0x8, RZ ;  /* 0x000000083e3f7824 */ /* 0x000fe200078e00ff */
[-C--:B0-----:R-:W-:Y:S02]  /*10520*/  LOP3.LUT R61, R60, R207.reuse, RZ, 0x3c, !PT ;  /* 0x000000cf3c3d7212 */ /* 0x081fe400078e3cff */
[----:B------:R-:W-:Y:S02]  /*10530*/  LEA.HI R65, R65, R62, RZ, 0x3 ;  /* 0x0000003e41417211 */ /* 0x000fe400078f18ff */
[----:B------:R-:W-:Y:S01]  /*10540*/  LOP3.LUT R60, R206, 0x38, R63, 0xf8, !PT ;  /* 0x00000038ce3c7812 */ /* 0x000fe200078ef83f */
[----:B------:R-:W-:Y:S01]  /*10550*/  IMAD.IADD R61, R208, 0x1, R61 ;  /* 0x00000001d03d7824 */ /* 0x000fe200078e023d */
[--C-:B------:R-:W-:Y:S01]  /*10560*/  SHF.R.U64 R115, R32, 0x10, R33.reuse ;  /* 0x0000001020737819 */ /* 0x100fe20000001221 */
[----:B------:R-:W-:Y:S01]  /*10570*/  IMAD.SHL.U32 R65, R65, 0x400, RZ ;  /* 0x0000040041417824 */ /* 0x000fe200078e00ff */
[----:B------:R-:W-:Y:S01]  /*10580*/  LOP3.LUT R60, R60, R207, RZ, 0x3c, !PT ;  /* 0x000000cf3c3c7212 */ /* 0x000fe200078e3cff */
[----:B------:R-:W-:Y:S01]  /*10590*/  IMAD R106, R61, 0x2, R16 ;  /* 0x000000023d6a7824 */ /* 0x000fe200078e0210 */
[----:B------:R-:W-:-:S02]  /*105a0*/  SHF.R.U32.HI R114, RZ, 0x10, R33 ;  /* 0x00000010ff727819 */ /* 0x000fc40000011621 */
[----:B------:R-:W-:Y:S02]  /*105b0*/  LOP3.LUT R65, R65, 0x7fffe000, RZ, 0xc0, !PT ;  /* 0x7fffe00041417812 */ /* 0x000fe400078ec0ff */
[--C-:B------:R-:W-:Y:S02]  /*105c0*/  SHF.R.U64 R33, R34, 0x10, R35.reuse ;  /* 0x0000001022217819 */ /* 0x100fe40000001223 */
[----:B------:R-:W-:Y:S02]  /*105d0*/  IADD3 R65, R60, R65, R208 ;  /* 0x000000413c417210 */ /* 0x000fe40007ffe0d0 */
[----:B------:R-:W0:Y:S01]  /*105e0*/  LDS.128 R60, [R106+0x12400] ;  /* 0x012400006a3c7984 */ /* 0x000e220000000c00 */
[----:B------:R-:W-:Y:S02]  /*105f0*/  SHF.R.U32.HI R32, RZ, 0x10, R35 ;  /* 0x00000010ff207819 */ /* 0x000fe40000011623 */
[----:B------:R-:W-:Y:S01]  /*10600*/  IMAD R107, R65, 0x2, R16 ;  /* 0x00000002416b7824 */ /* 0x000fe200078e0210 */
[----:B------:R-:W-:-:S02]  /*10610*/  SHF.R.U64 R35, R44, 0x10, R45 ;  /* 0x000000102c237819 */ /* 0x000fc4000000122d */
[----:B------:R-:W-:Y:S02]  /*10620*/  SHF.R.U32.HI R44, RZ, 0x10, R45 ;  /* 0x00000010ff2c7819 */ /* 0x000fe4000001162d */
[----:B------:R-:W1:Y:S01]  /*10630*/  LDS.128 R64, [R107+0x12400] ;  /* 0x012400006b407984 */ /* 0x000e620000000c00 */
[----:B------:R-:W-:Y:S02]  /*10640*/  PRMT R113, R113, 0x5410, R114 ;  /* 0x0000541071717816 */ /* 0x000fe40000000072 */
[----:B------:R-:W-:Y:S02]  /*10650*/  SHF.R.U64 R117, R46, 0x10, R47 ;  /* 0x000000102e757819 */ /* 0x000fe4000000122f */
[----:B------:R-:W-:Y:S02]  /*10660*/  PRMT R112, R112, 0x5410, R115 ;  /* 0x0000541070707816 */ /* 0x000fe40000000073 */
[----:B------:R-:W-:Y:S02]  /*10670*/  PRMT R114, R108, 0x5410, R35 ;  /* 0x000054106c727816 */ /* 0x000fe40000000023 */
[----:B------:R-:W-:-:S02]  /*10680*/  PRMT R115, R109, 0x5410, R44 ;  /* 0x000054106d737816 */ /* 0x000fc4000000002c */
[----:B------:R-:W-:Y:S01]  /*10690*/  SHF.R.U32.HI R118, RZ, 0x10, R47 ;  /* 0x00000010ff767819 */ /* 0x000fe2000001162f */
[----:B------:R-:W-:Y:S01]  /*106a0*/  IMAD.U32 R116, R114, 0x10000, RZ ;  /* 0x0001000072747824 */ /* 0x000fe200078e00ff */
[----:B------:R-:W-:Y:S01]  /*106b0*/  PRMT R117, R110, 0x5410, R117 ;  /* 0x000054106e757816 */ /* 0x000fe20000000075 */
[----:B------:R-:W-:Y:S01]  /*106c0*/  IMAD.U32 R110, R112, 0x10000, RZ ;  /* 0x00010000706e7824 */ /* 0x000fe200078e00ff */
[----:B------:R-:W-:Y:S01]  /*106d0*/  PRMT R118, R111, 0x5410, R118 ;  /* 0x000054106f767816 */ /* 0x000fe20000000076 */
[----:B------:R-:W-:Y:S01]  /*106e0*/  IMAD.U32 R111, R115, 0x10000, RZ ;  /* 0x00010000736f7824 */ /* 0x000fe200078e00ff */
[----:B------:R-:W-:Y:S02]  /*106f0*/  LOP3.LUT R114, R114, 0xffff0000, RZ, 0xc0, !PT ;  /* 0xffff000072727812 */ /* 0x000fe400078ec0ff */
[----:B------:R-:W-:Y:S02]  /*10700*/  PRMT R32, R69, 0x5432, R32 ;  /* 0x0000543245207816 */ /* 0x000fe40000000020 */
[----:B------:R-:W-:-:S02]  /*10710*/  LOP3.LUT R112, R112, 0xffff0000, RZ, 0xc0, !PT ;  /* 0xffff000070707812 */ /* 0x000fc400078ec0ff */
[----:B------:R-:W-:Y:S02]  /*10720*/  PRMT R33, R68, 0x5432, R33 ;  /* 0x0000543244217816 */ /* 0x000fe40000000021 */
[----:B------:R-:W-:Y:S01]  /*10730*/  LOP3.LUT R115, R115, 0xffff0000, RZ, 0xc0, !PT ;  /* 0xffff000073737812 */ /* 0x000fe200078ec0ff */
        /* <DEDUP_REMOVED lines=15> */
[C---:B------:R-:W-:Y:S01]  /*10830*/  FMUL.FTZ R124, R108.reuse, R111 ;  /* 0x0000006f6c7c7220 */ /* 0x040fe20000410000 */
[C---:B------:R-:W-:Y:S01]  /*10840*/  FFMA.FTZ R119, R35.reuse, R110, -R120 ;  /* 0x0000006e23777223 */ /* 0x040fe20000010878 */
[----:B------:R-:W-:Y:S01]  /*10850*/  FFMA.FTZ R122, R35, R116, R122 ;  /* 0x00000074237a7223 */ /* 0x000fe2000001007a */
[-C--:B------:R-:W-:Y:S01]  /*10860*/  FMUL.FTZ R108, R108, R61.reuse ;  /* 0x0000003d6c6c7220 */ /* 0x080fe20000410000 */
[----:B------:R-:W-:Y:S01]  /*10870*/  FMUL.FTZ R35, R63, R114 ;  /* 0x000000723f237220 */ /* 0x000fe20000410000 */
[----:B------:R-:W-:Y:S02]  /*10880*/  IMAD.U32 R109, R67, 0x10000, RZ ;  /* 0x00010000436d7824 */ /* 0x000fe400078e00ff */
[C---:B------:R-:W-:Y:S01]  /*10890*/  FFMA.FTZ R124, R45.reuse, R61, -R124 ;  /* 0x0000003d2d7c7223 */ /* 0x040fe2000001087c */
[----:B------:R-:W-:Y:S02]  /*108a0*/  IMAD.U32 R120, R118, 0x10000, RZ ;  /* 0x0001000076787824 */ /* 0x000fe400078e00ff */
[----:B------:R-:W-:Y:S01]  /*108b0*/  FFMA.FTZ R108, R45, R111, R108 ;  /* 0x0000006f2d6c7223 */ /* 0x000fe2000001006c */
[----:B------:R-:W-:-:S02]  /*108c0*/  IMAD.U32 R110, R32, 0x10000, RZ ;  /* 0x00010000206e7824 */ /* 0x000fc400078e00ff */
[-C--:B------:R-:W-:Y:S01]  /*108d0*/  FMUL.FTZ R63, R63, R112.reuse ;  /* 0x000000703f3f7220 */ /* 0x080fe20000410000 */
[----:B------:R-:W-:Y:S02]  /*108e0*/  IMAD.U32 R65, R66, 0x10000, RZ ;  /* 0x0001000042417824 */ /* 0x000fe400078e00ff */
[----:B------:R-:W-:Y:S01]  /*108f0*/  FFMA.FTZ R112, R44, R112, -R35 ;  /* 0x000000702c707223 */ /* 0x000fe20000010823 */
[----:B------:R-:W-:Y:S02]  /*10900*/  IMAD.U32 R45, R117, 0x10000, RZ ;  /* 0x00010000752d7824 */ /* 0x000fe400078e00ff */
[----:B------:R-:W-:Y:S01]  /*10910*/  FMUL.FTZ R116, R109, R120 ;  /* 0x000000786d747220 */ /* 0x000fe20000410000 */
[----:B------:R-:W-:Y:S02]  /*10920*/  IMAD.U32 R35, R33, 0x10000, RZ ;  /* 0x0001000021237824 */ /* 0x000fe400078e00ff */
[-C--:B------:R-:W-:Y:S01]  /*10930*/  FMUL.FTZ R109, R109, R110.reuse ;  /* 0x0000006e6d6d7220 */ /* 0x080fe20000410000 */
        /* <DEDUP_REMOVED lines=8> */
[----:B------:R-:W-:Y:S01]  /*109c0*/  LOP3.LUT R118, R118, 0xffff0000, RZ, 0xc0, !PT ;  /* 0xffff000076767812 */ /* 0x000fe200078ec0ff */
[C---:B------:R-:W-:Y:S01]  /*109d0*/  FMUL.FTZ R47, R64.reuse, R115 ;  /* 0x00000073402f7220 */ /* 0x040fe20000410000 */
[----:B------:R-:W-:Y:S01]  /*109e0*/  LOP3.LUT R33, R33, 0xffff0000, RZ, 0xc0, !PT ;  /* 0xffff000021217812 */ /* 0x000fe200078ec0ff */
[----:B------:R-:W-:Y:S01]  /*109f0*/  FMUL.FTZ R64, R64, R113 ;  /* 0x0000007140407220 */ /* 0x000fe20000410000 */
[----:B------:R-:W-:Y:S01]  /*10a00*/  LOP3.LUT R32, R32, 0xffff0000, RZ, 0xc0, !PT ;  /* 0xffff000020207812 */ /* 0x000fe200078ec0ff */
[C---:B------:R-:W-:Y:S01]  /*10a10*/  FFMA.FTZ R61, R46.reuse, R35, -R61 ;  /* 0x000000232e3d7223 */ /* 0x040fe2000001083d */
[----:B------:R-:W-:Y:S01]  /*10a20*/  FFMA.FTZ R46, R46, R45, R65 ;  /* 0x0000002d2e2e7223 */ /* 0x000fe20000010041 */
[C---:B------:R-:W-:Y:S01]  /*10a30*/  FMUL.FTZ R35, R66.reuse, R117 ;  /* 0x0000007542237220 */ /* 0x040fe20000410000 */
[C---:B------:R-:W-:Y:S01]  /*10a40*/  FMUL.FTZ R45, R67.reuse, R118 ;  /* 0x00000076432d7220 */ /* 0x040fe20000410000 */
[----:B------:R-:W-:Y:S01]  /*10a50*/  FMUL.FTZ R66, R66, R33 ;  /* 0x0000002142427220 */ /* 0x000fe20000410000 */
[-C--:B------:R-:W-:Y:S01]  /*10a60*/  FMUL.FTZ R67, R67, R32.reuse ;  /* 0x0000002043437220 */ /* 0x080fe20000410000 */
[C---:B------:R-:W-:Y:S01]  /*10a70*/  FFMA.FTZ R47, R60.reuse, R113, -R47 ;  /* 0x000000713c2f7223 */ /* 0x040fe2000001082f */
[----:B------:R-:W-:Y:S01]  /*10a80*/  FFMA.FTZ R115, R60, R115, R64 ;  /* 0x000000733c737223 */ /* 0x000fe20000010040 */
        /* <DEDUP_REMOVED lines=11> */
[----:B------:R1:W-:Y:S01]  /*10b40*/  STS.128 [R106+0x12400], R32 ;  /* 0x012400206a007388 */ /* 0x0003e20000000c00 */
[----:B------:R-:W-:-:S02]  /*10b50*/  F2FP.BF16.F32.PACK_AB R46, R117, R46 ;  /* 0x0000002e752e723e */ /* 0x000fc400000010ff */
[----:B------:R-:W-:-:S05]  /*10b60*/  F2FP.BF16.F32.PACK_AB R47, R62, R109 ;  /* 0x0000006d3e2f723e */ /* 0x000fca00000010ff */
[----:B------:R1:W-:Y:S02]  /*10b70*/  STS.128 [R107+0x12400], R44 ;  /* 0x0124002c6b007388 */ /* 0x0003e40000000c00 */
.L_x_5299:
[----:B------:R-:W-:Y:S05]  /*10b80*/  BSYNC B2 ;  /* 0x0000000000027941 */ /* 0x000fea0003800000 */
.L_x_5298:
[----:B------:R-:W-:Y:S04]  /*10b90*/  BSSY B2, `(.L_x_5300) ;  /* 0x0000069000027945 */ /* 0x000fe80003800000 */
[----:B------:R-:W-:Y:S05]  /*10ba0*/  @P1 BRA `(.L_x_5301) ;  /* 0x00000004009c1947 */ /* 0x000fea0003800000 */
[----:B------:R-:W2:Y:S01]  /*10bb0*/  LDL R66, [R1+0x44] ;  /* 0x0000440001427983 */ /* 0x000ea20000100800 */
[----:B-1----:R-:W-:Y:S02]  /*10bc0*/  LEA.HI R32, R97, R225, RZ, 0x1d ;  /* 0x000000e161207211 */ /* 0x002fe400078fe8ff */
[----:B------:R-:W-:Y:S02]  /*10bd0*/  SHF.R.U64 R63, R28, 0x10, R29 ;  /* 0x000000101c3f7819 */ /* 0x000fe4000000121d */
[----:B------:R-:W-:Y:S01]  /*10be0*/  SHF.R.S32.HI R35, RZ, 0x1f, R32 ;  /* 0x0000001fff237819 */ /* 0x000fe20000011420 */
[----:B------:R-:W-:Y:S01]  /*10bf0*/  IMAD.SHL.U32 R33, R32, 0x8, RZ ;  /* 0x0000000820217824 */ /* 0x000fe200078e00ff */
[----:B0-----:R-:W-:Y:S02]  /*10c00*/  SHF.R.U64 R61, R30, 0x10, R31 ;  /* 0x000000101e3d7819 */ /* 0x001fe4000000121f */
[----:B------:R-:W-:Y:S02]  /*10c10*/  LEA.HI R35, R35, R32, RZ, 0x3 ;  /* 0x0000002023237211 */ /* 0x000fe400078f18ff */
[----:B------:R-:W-:-:S02]  /*10c20*/  LOP3.LUT R32, R206, 0x38, R33, 0xf8, !PT ;  /* 0x00000038ce207812 */ /* 0x000fc400078ef821 */
[----:B------:R-:W-:Y:S01]  /*10c30*/  SHF.R.U32.HI R28, RZ, 0x10, R29 ;  /* 0x00000010ff1c7819 */ /* 0x000fe2000001161d */
[----:B------:R-:W-:Y:S01]  /*10c40*/  IMAD.SHL.U32 R35, R35, 0x400, RZ ;  /* 0x0000040023237824 */ /* 0x000fe200078e00ff */
[----:B------:R-:W-:Y:S02]  /*10c50*/  LOP3.LUT R32, R32, R207, RZ, 0x3c, !PT ;  /* 0x000000cf20207212 */ /* 0x000fe400078e3cff */
[----:B------:R-:W-:Y:S02]  /*10c60*/  SHF.R.U32.HI R30, RZ, 0x10, R31 ;  /* 0x00000010ff1e7819 */ /* 0x000fe4000001161f */
[----:B------:R-:W-:Y:S02]  /*10c70*/  LOP3.LUT R35, R35, 0x7fffe000, RZ, 0xc0, !PT ;  /* 0x7fffe00023237812 */ /* 0x000fe400078ec0ff */
[----:B------:R-:W-:Y:S02]  /*10c80*/  SHF.R.U64 R31, R40, 0x10, R41 ;  /* 0x00000010281f7819 */ /* 0x000fe40000001229 */
[----:B------:R-:W-:-:S02]  /*10c90*/  IADD3 R45, R32, R35, R208 ;  /* 0x00000023202d7210 */ /* 0x000fc40007ffe0d0 */
[----:B------:R-:W-:Y:S02]  /*10ca0*/  SHF.R.U64 R29, R42, 0x10, R43 ;  /* 0x000000102a1d7819 */ /* 0x000fe4000000122b */
[----:B------:R-:W-:Y:S01]  /*10cb0*/  SHF.R.U32.HI R40, RZ, 0x10, R41 ;  /* 0x00000010ff287819 */ /* 0x000fe20000011629 */
[----:B------:R-:W-:Y:S01]  /*10cc0*/  IMAD R60, R45, 0x2, R16 ;  /* 0x000000022d3c7824 */ /* 0x000fe200078e0210 */
[----:B------:R-:W-:Y:S02]  /*10cd0*/  PRMT R103, R103, 0x5410, R28 ;  /* 0x0000541067677816 */ /* 0x000fe4000000001c */
[----:B------:R-:W-:Y:S02]  /*10ce0*/  PRMT R98, R98, 0x5410, R31 ;  /* 0x0000541062627816 */ /* 0x000fe4000000001f */
[----:B------:R-:W0:Y:S01]  /*10cf0*/  LDS.128 R44, [R60+0x12400] ;  /* 0x012400003c2c7984 */ /* 0x000e220000000c00 */
[----:B------:R-:W-:Y:S02]  /*10d00*/  PRMT R100, R100, 0x5410, R29 ;  /* 0x0000541064647816 */ /* 0x000fe4000000001d */
[----:B------:R-:W-:-:S02]  /*10d10*/  SHF.R.U32.HI R42, RZ, 0x10, R43 ;  /* 0x00000010ff2a7819 */ /* 0x000fc4000001162b */
[----:B------:R-:W-:Y:S02]  /*10d20*/  PRMT R105, R105, 0x5410, R30 ;  /* 0x0000541069697816 */ /* 0x000fe4000000001e */
[----:B------:R-:W-:Y:S01]  /*10d30*/  PRMT R102, R102, 0x5410, R63 ;  /* 0x0000541066667816 */ /* 0x000fe2000000003f */
[----:B------:R-:W-:Y:S01]  /*10d40*/  IMAD.U32 R63, R98, 0x10000, RZ ;  /* 0x00010000623f7824 */ /* 0x000fe200078e00ff */
[----:B------:R-:W-:Y:S02]  /*10d50*/  PRMT R99, R99, 0x5410, R40 ;  /* 0x0000541063637816 */ /* 0x000fe40000000028 */
[----:B------:R-:W-:Y:S01]  /*10d60*/  PRMT R101, R101, 0x5410, R42 ;  /* 0x0000541065657816 */ /* 0x000fe2000000002a */
[----:B------:R-:W-:Y:S01]  /*10d70*/  IMAD.U32 R62, R102, 0x10000, RZ ;  /* 0x00010000663e7824 */ /* 0x000fe200078e00ff */
[----:B------:R-:W-:Y:S02]  /*10d80*/  PRMT R104, R104, 0x5410, R61 ;  /* 0x0000541068687816 */ /* 0x000fe4000000003d */
[----:B------:R-:W-:-:S02]  /*10d90*/  LOP3.LUT R98, R98, 0xffff0000, RZ, 0xc0, !PT ;  /* 0xffff000062627812 */ /* 0x000fc400078ec0ff */
[----:B------:R-:W-:Y:S02]  /*10da0*/  LOP3.LUT R102, R102, 0xffff0000, RZ, 0xc0, !PT ;  /* 0xffff000066667812 */ /* 0x000fe400078ec0ff */
[----:B0-----:R-:W-:Y:S01]  /*10db0*/  LOP3.LUT R41, R44, 0xffff0000, RZ, 0xc0, !PT ;  /* 0xffff00002c297812 */ /* 0x001fe200078ec0ff */
[----:B------:R-:W-:Y:S02]  /*10dc0*/  IMAD.U32 R42, R45, 0x10000, RZ ;  /* 0x000100002d2a7824 */ /* 0x000fe400078e00ff */
[----:B------:R-:W-:Y:S02]  /*10dd0*/  IMAD.U32 R43, R46, 0x10000, RZ ;  /* 0x000100002e2b7824 */ /* 0x000fe400078e00ff */
[----:B------:R-:W-:Y:S01]  /*10de0*/  IMAD.U32 R61, R47, 0x10000, RZ ;  /* 0x000100002f3d7824 */ /* 0x000fe200078e00ff */
[----:B--2---:R-:W0:Y:S02]  /*10df0*/  LDS.128 R32, [R66] ;  /* 0x0000000042207984 */ /* 0x004e240000000c00 */
        /* <DEDUP_REMOVED lines=9> */
[----:B------:R-:W-:-:S02]  /*10e90*/  LOP3.LUT R44, R45, 0xffff0000, RZ, 0xc0, !PT ;  /* 0xffff00002d2c7812 */ /* 0x000fc400078ec0ff */
[----:B------:R-:W-:Y:S01]  /*10ea0*/  LOP3.LUT R45, R46, 0xffff0000, RZ, 0xc0, !PT ;  /* 0xffff00002e2d7812 */ /* 0x000fe200078ec0ff */
[----:B------:R-:W-:Y:S01]  /*10eb0*/  FMUL.FTZ R65, R35, R63 ;  /* 0x0000003f23417220 */ /* 0x000fe20000410000 */
[----:B------:R-:W-:Y:S01]  /*10ec0*/  LOP3.LUT R46, R47, 0xffff0000, RZ, 0xc0, !PT ;  /* 0xffff00002f2e7812 */ /* 0x000fe200078ec0ff */
[----:B------:R-:W-:Y:S02]  /*10ed0*/  IMAD.U32 R47, R99, 0x10000, RZ ;  /* 0x00010000632f7824 */ /* 0x000fe400078e00ff */
[-C--:B------:R-:W-:Y:S01]  /*10ee0*/  FMUL.FTZ R67, R35, R62.reuse ;  /* 0x0000003e23437220 */ /* 0x080fe20000410000 */
[----:B------:R-:W-:Y:S01]  /*10ef0*/  FFMA.FTZ R65, R28, R62, -R65 ;  /* 0x0000003e1c417223 */ /* 0x000fe20000010841 */
[----:B------:R-:W-:Y:S02]  /*10f00*/  IMAD.U32 R35, R103, 0x10000, RZ ;  /* 0x0001000067237824 */ /* 0x000fe400078e00ff */
[----:B------:R-:W-:Y:S01]  /*10f10*/  FMUL.FTZ R107, R42, R47 ;  /* 0x0000002f2a6b7220 */ /* 0x000fe20000410000 */
[----:B------:R-:W-:-:S02]  /*10f20*/  IMAD.U32 R62, R101, 0x10000, RZ ;  /* 0x00010000653e7824 */ /* 0x000fc400078e00ff */
[----:B------:R-:W-:Y:S01]  /*10f30*/  FFMA.FTZ R67, R28, R63, R67 ;  /* 0x0000003f1c437223 */ /* 0x000fe20000010043 */
[----:B------:R-:W-:Y:S02]  /*10f40*/  IMAD.U32 R28, R105, 0x10000, RZ ;  /* 0x00010000691c7824 */ /* 0x000fe400078e00ff */
[-C--:B------:R-:W-:Y:S01]  /*10f50*/  FMUL.FTZ R63, R42, R35.reuse ;  /* 0x000000232a3f7220 */ /* 0x080fe20000410000 */
[C---:B------:R-:W-:Y:S01]  /*10f60*/  FFMA.FTZ R107, R30.reuse, R35, -R107 ;  /* 0x000000231e6b7223 */ /* 0x040fe2000001086b */
[C---:B------:R-:W-:Y:S01]  /*10f70*/  FMUL.FTZ R35, R61.reuse, R62 ;  /* 0x0000003e3d237220 */ /* 0x040fe20000410000 */
[-C--:B------:R-:W-:Y:S01]  /*10f80*/  FMUL.FTZ R61, R61, R28.reuse ;  /* 0x0000001c3d3d7220 */ /* 0x080fe20000410000 */
[----:B------:R-:W-:Y:S01]  /*10f90*/  FFMA.FTZ R63, R30, R47, R63 ;  /* 0x0000002f1e3f7223 */ /* 0x000fe2000001003f */
[----:B------:R-:W-:Y:S01]  /*10fa0*/  LOP3.LUT R99, R99, 0xffff0000, RZ, 0xc0, !PT ;  /* 0xffff000063637812 */ /* 0x000fe200078ec0ff */
[C---:B------:R-:W-:Y:S01]  /*10fb0*/  FFMA.FTZ R47, R40.reuse, R28, -R35 ;  /* 0x0000001c282f7223 */ /* 0x040fe20000010823 */
[----:B------:R-:W-:Y:S01]  /*10fc0*/  LOP3.LUT R103, R103, 0xffff0000, RZ, 0xc0, !PT ;  /* 0xffff000067677812 */ /* 0x000fe200078ec0ff */
[----:B------:R-:W-:Y:S01]  /*10fd0*/  FMUL.FTZ R28, R41, R98 ;  /* 0x00000062291c7220 */ /* 0x000fe20000410000 */
[----:B------:R-:W-:Y:S01]  /*10fe0*/  FFMA.FTZ R61, R40, R62, R61 ;  /* 0x0000003e283d7223 */ /* 0x000fe2000001003d */
[----:B------:R-:W-:-:S02]  /*10ff0*/  IMAD.U32 R30, R100, 0x10000, RZ ;  /* 0x00010000641e7824 */ /* 0x000fc400078e00ff */
[-C--:B------:R-:W-:Y:S01]  /*11000*/  FMUL.FTZ R40, R41, R102.reuse ;  /* 0x0000006629287220 */ /* 0x080fe20000410000 */
[C---:B------:R-:W-:Y:S01]  /*11010*/  FMUL.FTZ R35, R44.reuse, R99 ;  /* 0x000000632c237220 */ /* 0x040fe20000410000 */
[----:B------:R-:W-:Y:S01]  /*11020*/  FFMA.FTZ R102, R29, R102, -R28 ;  /* 0x000000661d667223 */ /* 0x000fe2000001081c */
[-C--:B------:R-:W-:Y:S01]  /*11030*/  FMUL.FTZ R44, R44, R103.reuse ;  /* 0x000000672c2c7220 */ /* 0x080fe20000410000 */
[----:B------:R-:W-:Y:S02]  /*11040*/  IMAD.U32 R28, R104, 0x10000, RZ ;  /* 0x00010000681c7824 */ /* 0x000fe400078e00ff */
        /* <DEDUP_REMOVED lines=9> */
[----:B------:R-:W-:Y:S01]  /*110e0*/  FMUL.FTZ R28, R45, R100 ;  /* 0x000000642d1c7220 */ /* 0x000fe20000410000 */
[----:B------:R-:W-:Y:S01]  /*110f0*/  FFMA.FTZ R40, R29, R98, R40 ;  /* 0x000000621d287223 */ /* 0x000fe20000010028 */
[----:B------:R-:W-:Y:S01]  /*11100*/  FMUL.FTZ R45, R45, R104 ;  /* 0x000000682d2d7220 */ /* 0x000fe20000410000 */
[----:B------:R-:W-:Y:S01]  /*11110*/  FFMA.FTZ R31, R31, R30, R32 ;  /* 0x0000001e1f1f7223 */ /* 0x000fe20000010020 */
[C---:B------:R-:W-:Y:S01]  /*11120*/  FMUL.FTZ R29, R46.reuse, R101 ;  /* 0x000000652e1d7220 */ /* 0x040fe20000410000 */
[-C--:B------:R-:W-:Y:S01]  /*11130*/  FMUL.FTZ R30, R46, R105.reuse ;  /* 0x000000692e1e7220 */ /* 0x080fe20000410000 */
[C---:B------:R-:W-:Y:S01]  /*11140*/  FFMA.FTZ R100, R33.reuse, R100, R45 ;  /* 0x0000006421647223 */ /* 0x040fe2000001002d */
[----:B------:R-:W-:Y:S01]  /*11150*/  FFMA.FTZ R35, R33, R104, -R28 ;  /* 0x0000006821237223 */ /* 0x000fe2000001081c */
        /* <DEDUP_REMOVED lines=12> */
.L_x_5301:
[----:B------:R-:W-:Y:S05]  /*11220*/  BSYNC B2 ;  /* 0x0000000000027941 */ /* 0x000fea0003800000 */
.L_x_5300:
[----:B------:R-:W-:Y:S05]  /*11230*/  @P2 BRA `(.L_x_5297) ;  /* 0x0000000400982947 */ /* 0x000fea0003800000 */
[----:B------:R-:W-:Y:S02]  /*11240*/  LEA.HI R97, R97, R226, RZ, 0x1d ;  /* 0x000000e261617211 */ /* 0x000fe400078fe8ff */
[----:B-1----:R-:W-:Y:S02]  /*11250*/  SHF.R.U64 R44, R24, 0x10, R25 ;  /* 0x00000010182c7819 */ /* 0x002fe40000001219 */
[----:B--2---:R-:W-:Y:S01]  /*11260*/  SHF.R.S32.HI R28, RZ, 0x1f, R97 ;  /* 0x0000001fff1c7819 */ /* 0x004fe20000011461 */
[----:B------:R-:W-:Y:S01]  /*11270*/  IMAD.SHL.U32 R29, R97, 0x8, RZ ;  /* 0x00000008611d7824 */ /* 0x000fe200078e00ff */
[----:B------:R-:W-:Y:S02]  /*11280*/  SHF.R.U64 R42, R26, 0x10, R27 ;  /* 0x000000101a2a7819 */ /* 0x000fe4000000121b */
[----:B------:R-:W-:Y:S02]  /*11290*/  LEA.HI R97, R28, R97, RZ, 0x3 ;  /* 0x000000611c617211 */ /* 0x000fe400078f18ff */
[----:B------:R-:W-:-:S02]  /*112a0*/  LOP3.LUT R28, R206, 0x38, R29, 0xf8, !PT ;  /* 0x00000038ce1c7812 */ /* 0x000fc400078ef81d */
[----:B------:R-:W-:Y:S01]  /*112b0*/  SHF.R.U32.HI R25, RZ, 0x10, R25 ;  /* 0x00000010ff197819 */ /* 0x000fe20000011619 */
[----:B------:R-:W-:Y:S01]  /*112c0*/  IMAD.SHL.U32 R97, R97, 0x400, RZ ;  /* 0x0000040061617824 */ /* 0x000fe200078e00ff */
[----:B------:R-:W-:Y:S02]  /*112d0*/  LOP3.LUT R28, R28, R207, RZ, 0x3c, !PT ;  /* 0x000000cf1c1c7212 */ /* 0x000fe400078e3cff */
[----:B------:R-:W-:Y:S02]  /*112e0*/  SHF.R.U64 R26, R36, 0x10, R37 ;  /* 0x00000010241a7819 */ /* 0x000fe40000001225 */
[----:B------:R-:W-:Y:S02]  /*112f0*/  LOP3.LUT R97, R97, 0x7fffe000, RZ, 0xc0, !PT ;  /* 0x7fffe00061617812 */ /* 0x000fe400078ec0ff */
[----:B------:R-:W-:Y:S02]  /*11300*/  SHF.R.U64 R24, R38, 0x10, R39 ;  /* 0x0000001026187819 */ /* 0x000fe40000001227 */
[----:B------:R-:W-:-:S02]  /*11310*/  IADD3 R97, R28, R97, R208 ;  /* 0x000000611c617210 */ /* 0x000fc40007ffe0d0 */
[----:B------:R-:W1:Y:S01]  /*11320*/  LDS.128 R28, [R237] ;  /* 0x00000000ed1c7984 */ /* 0x000e620000000c00 */
[----:B------:R-:W-:Y:S02]  /*11330*/  SHF.R.U32.HI R27, RZ, 0x10, R27 ;  /* 0x00000010ff1b7819 */ /* 0x000fe4000001161b */
[----:B------:R-:W-:Y:S01]  /*11340*/  IMAD R40, R97, 0x2, R16 ;  /* 0x0000000261287824 */ /* 0x000fe200078e0210 */
[----:B------:R-:W-:Y:S02]  /*11350*/  SHF.R.U32.HI R37, RZ, 0x10, R37 ;  /* 0x00000010ff257819 */ /* 0x000fe40000011625 */
[----:B------:R-:W-:Y:S02]  /*11360*/  PRMT R86, R86, 0x5410, R25 ;  /* 0x0000541056567816 */ /* 0x000fe40000000019 */
[----:B------:R-:W2:Y:S01]  /*11370*/  LDS.128 R32, [R40+0x12400] ;  /* 0x0124000028207984 */ /* 0x000ea20000000c00 */
        /* <DEDUP_REMOVED lines=8> */
[----:B------:R-:W-:Y:S02]  /*11400*/  SHF.R.U32.HI R39, RZ, 0x10, R39 ;  /* 0x00000010ff277819 */ /* 0x000fe40000011627 */
[----:B------:R-:W-:Y:S01]  /*11410*/  LOP3.LUT R81, R81, 0xffff0000, RZ, 0xc0, !PT ;  /* 0xffff000051517812 */ /* 0x000fe200078ec0ff */
[----:B------:R-:W-:Y:S01]  /*11420*/  IMAD.U32 R43, R82, 0x10000, RZ ;  /* 0x00010000522b7824 */ /* 0x000fe200078e00ff */
[----:B------:R-:W-:-:S02]  /*11430*/  PRMT R84, R84, 0x5410, R39 ;  /* 0x0000541054547816 */ /* 0x000fc40000000027 */
[----:B------:R-:W-:Y:S02]  /*11440*/  LOP3.LUT R85, R85, 0xffff0000, RZ, 0xc0, !PT ;  /* 0xffff000055557812 */ /* 0x000fe400078ec0ff */
        /* <DEDUP_REMOVED lines=16> */
[----:B0-----:R-:W-:Y:S01]  /*11550*/  FMUL.FTZ R61, R37, R43 ;  /* 0x0000002b253d7220 */ /* 0x001fe20000410000 */
        /* <DEDUP_REMOVED lines=52> */
.L_x_5297:
[----:B------:R-:W-:Y:S05]  /*118a0*/  BSYNC B1 ;  /* 0x0000000000017941 */ /* 0x000fea0003800000 */
.L_x_5296:
[----:B------:R-:W-:-:S13]  /*118b0*/  ISETP.GE.AND P0, PT, R222, R76, PT ;  /* 0x0000004cde00720c */ /* 0x000fda0003f06270 */
[----:B------:R-:W-:Y:S05]  /*118c0*/  @P0 BRA `(.L_x_5277) ;  /* 0x0000001000fc0947 */ /* 0x000fea0003800000 */
[----:B-12---:R-:W1:Y:S01]  /*118d0*/  LDC R32, c[0x0][0x3f4] ;  /* 0x0000fd00ff207b82 */ /* 0x006e620000000800 */
[----:B------:R-:W-:Y:S01]  /*118e0*/  BSSY B1, `(.L_x_5302) ;  /* 0x000006d000017945 */ /* 0x000fe20003800000 */
[----:B------:R-:W-:Y:S02]  /*118f0*/  SHF.R.U32.HI R42, RZ, 0x3, R205 ;  /* 0x00000003ff2a7819 */ /* 0x000fe400000116cd */
[-C--:B-1----:R-:W-:Y:S02]  /*11900*/  ISETP.GE.AND P0, PT, R18, R32.reuse, PT ;  /* 0x000000201200720c */ /* 0x082fe40003f06270 */
[-C--:B------:R-:W-:Y:S02]  /*11910*/  ISETP.GE.AND P1, PT, R197, R32.reuse, PT ;  /* 0x00000020c500720c */ /* 0x080fe40003f26270 */
[----:B------:R-:W-:-:S09]  /*11920*/  ISETP.GE.AND P2, PT, R198, R32, PT ;  /* 0x00000020c600720c */ /* 0x000fd20003f46270 */
[----:B------:R-:W-:Y:S05]  /*11930*/  @P0 BRA `(.L_x_5303) ;  /* 0x00000004009c0947 */ /* 0x000fea0003800000 */
[----:B------:R-:W2:Y:S01]  /*11940*/  LDL R44, [R1+0x40] ;  /* 0x00004000012c7983 */ /* 0x000ea20000100800 */
[----:B---3--:R-:W-:Y:S02]  /*11950*/  LEA.HI R24, R32, R223, RZ, 0x1d ;  /* 0x000000df20187211 */ /* 0x008fe400078fe8ff */
[--C-:B------:R-:W-:Y:S02]  /*11960*/  SHF.R.U64 R34, R4, 0x10, R5.reuse ;  /* 0x0000001004227819 */ /* 0x100fe40000001205 */
[----:B------:R-:W-:Y:S01]  /*11970*/  SHF.R.S32.HI R25, RZ, 0x1f, R24 ;  /* 0x0000001fff197819 */ /* 0x000fe20000011418 */
[----:B------:R-:W-:Y:S01]  /*11980*/  IMAD.SHL.U32 R26, R24, 0x8, RZ ;  /* 0x00000008181a7824 */ /* 0x000fe200078e00ff */
[----:B------:R-:W-:Y:S02]  /*11990*/  SHF.R.U32.HI R5, RZ, 0x10, R5 ;  /* 0x00000010ff057819 */ /* 0x000fe40000011605 */
[----:B------:R-:W-:Y:S02]  /*119a0*/  LEA.HI R25, R25, R24, RZ, 0x3 ;  /* 0x0000001819197211 */ /* 0x000fe400078f18ff */
[----:B------:R-:W-:-:S02]  /*119b0*/  LOP3.LUT R24, R205, 0x38, R26, 0xf8, !PT ;  /* 0x00000038cd187812 */ /* 0x000fc400078ef81a */
[--C-:B------:R-:W-:Y:S01]  /*119c0*/  SHF.R.U64 R4, R6, 0x10, R7.reuse ;  /* 0x0000001006047819 */ /* 0x100fe20000001207 */
[----:B------:R-:W-:Y:S01]  /*119d0*/  IMAD.SHL.U32 R26, R25, 0x400, RZ ;  /* 0x00000400191a7824 */ /* 0x000fe200078e00ff */
[----:B------:R-:W-:Y:S02]  /*119e0*/  LOP3.LUT R25, R24, R42, RZ, 0x3c, !PT ;  /* 0x0000002a18197212 */ /* 0x000fe400078e3cff */
[----:B------:R-:W-:Y:S02]  /*119f0*/  SHF.R.U32.HI R7, RZ, 0x10, R7 ;  /* 0x00000010ff077819 */ /* 0x000fe40000011607 */
[----:B------:R-:W-:Y:S02]  /*11a00*/  LOP3.LUT R26, R26, 0x7fffe000, RZ, 0xc0, !PT ;  /* 0x7fffe0001a1a7812 */ /* 0x000fe400078ec0ff */
[----:B------:R-:W-:Y:S02]  /*11a10*/  SHF.R.U64 R38, R48, 0x10, R49 ;  /* 0x0000001030267819 */ /* 0x000fe40000001231 */
[----:B------:R-:W-:-:S02]  /*11a20*/  IADD3 R29, R25, R26, R210 ;  /* 0x0000001a191d7210 */ /* 0x000fc40007ffe0d2 */
[----:B------:R-:W-:Y:S02]  /*11a30*/  PRMT R89, R89, 0x5410, R34 ;  /* 0x0000541059597816 */ /* 0x000fe40000000022 */
[----:B------:R-:W-:Y:S01]  /*11a40*/  PRMT R90, R90, 0x5410, R5 ;  /* 0x000054105a5a7816 */ /* 0x000fe20000000005 */
[----:B------:R-:W-:Y:S01]  /*11a50*/  IMAD R33, R29, 0x2, R16 ;  /* 0x000000021d217824 */ /* 0x000fe200078e0210 */
[----:B------:R-:W-:Y:S01]  /*11a60*/  PRMT R91, R91, 0x5410, R4 ;  /* 0x000054105b5b7816 */ /* 0x000fe20000000004 */
[----:B------:R-:W-:Y:S01]  /*11a70*/  IMAD.U32 R39, R89, 0x10000, RZ ;  /* 0x0001000059277824 */ /* 0x000fe200078e00ff */
[----:B------:R-:W-:Y:S01]  /*11a80*/  PRMT R92, R92, 0x5410, R7 ;  /* 0x000054105c5c7816 */ /* 0x000fe20000000007 */
[----:B------:R-:W-:Y:S01]  /*11a90*/  IMAD.U32 R40, R90, 0x10000, RZ ;  /* 0x000100005a287824 */ /* 0x000fe200078e00ff */
[----:B------:R-:W1:Y:S01]  /*11aa0*/  LDS.128 R28, [R33+0x12400] ;  /* 0x01240000211c7984 */ /* 0x000e620000000c00 */
[----:B------:R-:W-:Y:S02]  /*11ab0*/  PRMT R93, R93, 0x5410, R38 ;  /* 0x000054105d5d7816 */ /* 0x000fe40000000026 */
[----:B------:R-:W-:-:S02]  /*11ac0*/  SHF.R.U32.HI R49, RZ, 0x10, R49 ;  /* 0x00000010ff317819 */ /* 0x000fc40000011631 */
[--C-:B------:R-:W-:Y:S01]  /*11ad0*/  SHF.R.U64 R36, R50, 0x10, R51.reuse ;  /* 0x0000001032247819 */ /* 0x100fe20000001233 */
[----:B------:R-:W-:Y:S01]  /*11ae0*/  IMAD.U32 R38, R93, 0x10000, RZ ;  /* 0x000100005d267824 */ /* 0x000fe200078e00ff */
[----:B------:R-:W-:Y:S02]  /*11af0*/  SHF.R.U32.HI R51, RZ, 0x10, R51 ;  /* 0x00000010ff337819 */ /* 0x000fe40000011633 */
[----:B------:R-:W-:Y:S02]  /*11b00*/  PRMT R94, R94, 0x5410, R49 ;  /* 0x000054105e5e7816 */ /* 0x000fe40000000031 */
[----:B------:R-:W-:Y:S02]  /*11b10*/  PRMT R96, R96, 0x5410, R51 ;  /* 0x0000541060607816 */ /* 0x000fe40000000033 */
[----:B------:R-:W-:Y:S02]  /*11b20*/  LOP3.LUT R89, R89, 0xffff0000, RZ, 0xc0, !PT ;  /* 0xffff000059597812 */ /* 0x000fe400078ec0ff */
[----:B------:R-:W-:-:S02]  /*11b30*/  LOP3.LUT R93, R93, 0xffff0000, RZ, 0xc0, !PT ;  /* 0xffff00005d5d7812 */ /* 0x000fc400078ec0ff */
[----:B------:R-:W-:Y:S02]  /*11b40*/  PRMT R95, R95, 0x5410, R36 ;  /* 0x000054105f5f7816 */ /* 0x000fe40000000024 */
[----:B------:R-:W-:Y:S01]  /*11b50*/  LOP3.LUT R90, R90, 0xffff0000, RZ, 0xc0, !PT ;  /* 0xffff00005a5a7812 */ /* 0x000fe200078ec0ff */
[C---:B-1----:R-:W-:Y:S01]  /*11b60*/  IMAD.U32 R35, R29.reuse, 0x10000, RZ ;  /* 0x000100001d237824 */ /* 0x042fe200078e00ff */
[----:B------:R-:W-:Y:S01]  /*11b70*/  LOP3.LUT R29, R29, 0xffff0000, RZ, 0xc0, !PT ;  /* 0xffff00001d1d7812 */ /* 0x000fe200078ec0ff */
[C---:B------:R-:W-:Y:S01]  /*11b80*/  IMAD.U32 R37, R31.reuse, 0x10000, RZ ;  /* 0x000100001f257824 */ /* 0x040fe200078e00ff */
[----:B------:R-:W-:Y:S01]  /*11b90*/  LOP3.LUT R31, R31, 0xffff0000, RZ, 0xc0, !PT ;  /* 0xffff00001f1f7812 */ /* 0x000fe200078ec0ff */
[----:B------:R-:W-:Y:S01]  /*11ba0*/  FMUL.FTZ R45, R35, R40 ;  /* 0x00000028232d7220 */ /* 0x000fe20000410000 */
[C---:B------:R-:W-:Y:S01]  /*11bb0*/  IMAD.U32 R36, R30.reuse, 0x10000, RZ ;  /* 0x000100001e247824 */ /* 0x040fe200078e00ff */
[----:B------:R-:W-:Y:S01]  /*11bc0*/  LOP3.LUT R30, R30, 0xffff0000, RZ, 0xc0, !PT ;  /* 0xffff00001e1e7812 */ /* 0x000fe200078ec0ff */
[----:B--2---:R-:W1:Y:S02]  /*11bd0*/  LDS.128 R24, [R44] ;  /* 0x000000002c187984 */ /* 0x004e640000000c00 */
        /* <DEDUP_REMOVED lines=9> */
[----:B------:R-:W-:-:S03]  /*11c70*/  LOP3.LUT R28, R28, 0xffff0000, RZ, 0xc0, !PT ;  /* 0xffff00001c1c7812 */ /* 0x000fc600078ec0ff */
[CC--:B------:R-:W-:Y:S01]  /*11c80*/  FMUL.FTZ R41, R27.reuse, R39.reuse ;  /* 0x000000271b297220 */ /* 0x0c0fe20000410000 */
[-C--:B------:R-:W-:Y:S01]  /*11c90*/  FMUL.FTZ R43, R27, R38.reuse ;  /* 0x000000261b2b7220 */ /* 0x080fe20000410000 */
[C---:B------:R-:W-:Y:S01]  /*11ca0*/  IMAD.U32 R27, R94.reuse, 0x10000, RZ ;  /* 0x000100005e1b7824 */ /* 0x040fe200078e00ff */
[----:B------:R-:W-:Y:S01]  /*11cb0*/  LOP3.LUT R94, R94, 0xffff0000, RZ, 0xc0, !PT ;  /* 0xffff00005e5e7812 */ /* 0x000fe200078ec0ff */
[----:B------:R-:W-:Y:S01]  /*11cc0*/  FFMA.FTZ R41, R4, R38, -R41 ;  /* 0x0000002604297223 */ /* 0x000fe20000010829 */
[----:B------:R-:W-:Y:S02]  /*11cd0*/  IMAD.U32 R38, R92, 0x10000, RZ ;  /* 0x000100005c267824 */ /* 0x000fe400078e00ff */
[----:B------:R-:W-:Y:S01]  /*11ce0*/  FFMA.FTZ R43, R4, R39, R43 ;  /* 0x00000027042b7223 */ /* 0x000fe2000001002b */
[----:B------:R-:W-:Y:S02]  /*11cf0*/  IMAD.U32 R4, R96, 0x10000, RZ ;  /* 0x0001000060047824 */ /* 0x000fe400078e00ff */
[-C--:B------:R-:W-:Y:S01]  /*11d00*/  FMUL.FTZ R35, R35, R27.reuse ;  /* 0x0000001b23237220 */ /* 0x080fe20000410000 */
[C---:B------:R-:W-:Y:S01]  /*11d10*/  FFMA.FTZ R45, R6.reuse, R27, -R45 ;  /* 0x0000001b062d7223 */ /* 0x040fe2000001082d */
[C---:B------:R-:W-:Y:S01]  /*11d20*/  FMUL.FTZ R27, R37.reuse, R38 ;  /* 0x00000026251b7220 */ /* 0x040fe20000410000 */
[----:B------:R-:W-:Y:S01]  /*11d30*/  FMUL.FTZ R39, R37, R4 ;  /* 0x0000000425277220 */ /* 0x000fe20000410000 */
[----:B------:R-:W-:Y:S01]  /*11d40*/  FFMA.FTZ R35, R6, R40, R35 ;  /* 0x0000002806237223 */ /* 0x000fe20000010023 */
[----:B------:R-:W-:-:S02]  /*11d50*/  IMAD.U32 R6, R91, 0x10000, RZ ;  /* 0x000100005b067824 */ /* 0x000fc400078e00ff */
[----:B------:R-:W-:Y:S01]  /*11d60*/  FFMA.FTZ R37, R34, R4, -R27 ;  /* 0x0000000422257223 */ /* 0x000fe2000001081b */
[----:B------:R-:W-:Y:S01]  /*11d70*/  FMUL.FTZ R4, R28, R89 ;  /* 0x000000591c047220 */ /* 0x000fe20000410000 */
[----:B------:R-:W-:Y:S01]  /*11d80*/  FFMA.FTZ R39, R34, R38, R39 ;  /* 0x0000002622277223 */ /* 0x000fe20000010027 */
[-C--:B------:R-:W-:Y:S01]  /*11d90*/  FMUL.FTZ R34, R28, R93.reuse ;  /* 0x0000005d1c227220 */ /* 0x080fe20000410000 */
[----:B------:R-:W-:Y:S01]  /*11da0*/  FMUL.FTZ R38, R36, R6 ;  /* 0x0000000624267220 */ /* 0x000fe20000410000 */
[----:B------:R-:W-:Y:S01]  /*11db0*/  FFMA.FTZ R28, R5, R93, -R4 ;  /* 0x0000005d051c7223 */ /* 0x000fe20000010804 */
[----:B------:R-:W-:Y:S01]  /*11dc0*/  IMAD.U32 R4, R95, 0x10000, RZ ;  /* 0x000100005f047824 */ /* 0x000fe200078e00ff */
        /* <DEDUP_REMOVED lines=30> */
.L_x_5303:
[----:B------:R-:W-:Y:S05]  /*11fb0*/  BSYNC B1 ;  /* 0x0000000000017941 */ /* 0x000fea0003800000 */
.L_x_5302:
[----:B------:R-:W-:Y:S04]  /*11fc0*/  BSSY B1, `(.L_x_5304) ;  /* 0x0000068000017945 */ /* 0x000fe80003800000 */
[----:B------:R-:W-:Y:S05]  /*11fd0*/  @P1 BRA `(.L_x_5305) ;  /* 0x0000000400981947 */ /* 0x000fea0003800000 */
[----:B-1----:R-:W-:Y:S02]  /*11fe0*/  LEA.HI R4, R32, R225, RZ, 0x1d ;  /* 0x000000e120047211 */ /* 0x002fe400078fe8ff */
[----:B------:R-:W-:Y:S02]  /*11ff0*/  SHF.R.U64 R34, R52, 0x10, R53 ;  /* 0x0000001034227819 */ /* 0x000fe40000001235 */
[----:B------:R-:W-:Y:S01]  /*12000*/  SHF.R.S32.HI R5, RZ, 0x1f, R4 ;  /* 0x0000001fff057819 */ /* 0x000fe20000011404 */
[----:B------:R-:W-:Y:S01]  /*12010*/  IMAD.SHL.U32 R6, R4, 0x8, RZ ;  /* 0x0000000804067824 */ /* 0x000fe200078e00ff */
[----:B---3--:R-:W-:Y:S02]  /*12020*/  SHF.R.U64 R29, R8, 0x10, R9 ;  /* 0x00000010081d7819 */ /* 0x008fe40000001209 */
[----:B------:R-:W-:Y:S02]  /*12030*/  LEA.HI R5, R5, R4, RZ, 0x3 ;  /* 0x0000000405057211 */ /* 0x000fe400078f18ff */
[----:B------:R-:W-:-:S02]  /*12040*/  LOP3.LUT R4, R205, 0x38, R6, 0xf8, !PT ;  /* 0x00000038cd047812 */ /* 0x000fc400078ef806 */
[----:B------:R-:W-:Y:S01]  /*12050*/  SHF.R.U32.HI R8, RZ, 0x10, R9 ;  /* 0x00000010ff087819 */ /* 0x000fe20000011609 */
[----:B------:R-:W-:Y:S01]  /*12060*/  IMAD.SHL.U32 R6, R5, 0x400, RZ ;  /* 0x0000040005067824 */ /* 0x000fe200078e00ff */
[----:B------:R-:W-:Y:S02]  /*12070*/  LOP3.LUT R5, R4, R42, RZ, 0x3c, !PT ;  /* 0x0000002a04057212 */ /* 0x000fe400078e3cff */
[----:B------:R-:W-:Y:S02]  /*12080*/  PRMT R77, R77, 0x5410, R34 ;  /* 0x000054104d4d7816 */ /* 0x000fe40000000022 */
[----:B------:R-:W-:Y:S02]  /*12090*/  LOP3.LUT R6, R6, 0x7fffe000, RZ, 0xc0, !PT ;  /* 0x7fffe00006067812 */ /* 0x000fe400078ec0ff */
[----:B------:R-:W-:Y:S01]  /*120a0*/  PRMT R72, R72, 0x5410, R29 ;  /* 0x0000541048487816 */ /* 0x000fe2000000001d */
[----:B------:R-:W-:Y:S01]  /*120b0*/  IMAD.U32 R34, R77, 0x10000, RZ ;  /* 0x000100004d227824 */ /* 0x000fe200078e00ff */
[----:B------:R-:W-:-:S02]  /*120c0*/  IADD3 R25, R5, R6, R210 ;  /* 0x0000000605197210 */ /* 0x000fc40007ffe0d2 */
[----:B------:R-:W1:Y:S01]  /*120d0*/  LDS.128 R4, [R236] ;  /* 0x00000000ec047984 */ /* 0x000e620000000c00 */
[----:B------:R-:W-:Y:S01]  /*120e0*/  SHF.R.U32.HI R53, RZ, 0x10, R53 ;  /* 0x00000010ff357819 */ /* 0x000fe20000011635 */
[----:B------:R-:W-:Y:S01]  /*120f0*/  IMAD.U32 R35, R72, 0x10000, RZ ;  /* 0x0001000048237824 */ /* 0x000fe200078e00ff */
[----:B------:R-:W-:Y:S01]  /*12100*/  SHF.R.U64 R30, R54, 0x10, R55 ;  /* 0x00000010361e7819 */ /* 0x000fe20000001237 */
[----:B------:R-:W-:Y:S01]  /*12110*/  IMAD R28, R25, 0x2, R16 ;  /* 0x00000002191c7824 */ /* 0x000fe200078e0210 */
[----:B------:R-:W-:Y:S02]  /*12120*/  PRMT R73, R73, 0x5410, R8 ;  /* 0x0000541049497816 */ /* 0x000fe40000000008 */
[----:B------:R-:W-:Y:S02]  /*12130*/  SHF.R.U64 R9, R10, 0x10, R11 ;  /* 0x000000100a097819 */ /* 0x000fe4000000120b */
[----:B------:R-:W2:Y:S01]  /*12140*/  LDS.128 R24, [R28+0x12400] ;  /* 0x012400001c187984 */ /* 0x000ea20000000c00 */
        /* <DEDUP_REMOVED lines=29> */
[----:B------:R-:W-:Y:S02]  /*12320*/  IMAD.U32 R34, R75, 0x10000, RZ ;  /* 0x000100004b227824 */ /* 0x000fe400078e00ff */
[----:B------:R-:W-:Y:S01]  /*12330*/  FFMA.FTZ R38, R9, R29, -R38 ;  /* 0x0000001d09267223 */ /* 0x000fe20000010826 */
[----:B------:R-:W-:Y:S01]  /*12340*/  IMAD.U32 R8, R80, 0x10000, RZ ;  /* 0x0001000050087824 */ /* 0x000fe200078e00ff */
[----:B------:R-:W-:Y:S01]  /*12350*/  LOP3.LUT R29, R72, 0xffff0000, RZ, 0xc0, !PT ;  /* 0xffff0000481d7812 */ /* 0x000fe200078ec0ff */
[----:B------:R-:W-:Y:S01]  /*12360*/  FMUL.FTZ R40, R33, R34 ;  /* 0x0000002221287220 */ /* 0x000fe20000410000 */
[----:B------:R-:W-:Y:S01]  /*12370*/  FFMA.FTZ R36, R9, R36, R30 ;  /* 0x0000002409247223 */ /* 0x000fe2000001001e */
[-C--:B------:R-:W-:Y:S01]  /*12380*/  FMUL.FTZ R35, R33, R8.reuse ;  /* 0x0000000821237220 */ /* 0x080fe20000410000 */
[----:B------:R-:W-:Y:S01]  /*12390*/  LOP3.LUT R30, R73, 0xffff0000, RZ, 0xc0, !PT ;  /* 0xffff0000491e7812 */ /* 0x000fe200078ec0ff */
[----:B------:R-:W-:Y:S01]  /*123a0*/  FMUL.FTZ R9, R24, R29 ;  /* 0x0000001d18097220 */ /* 0x000fe20000410000 */
[----:B------:R-:W-:Y:S01]  /*123b0*/  LOP3.LUT R78, R78, 0xffff0000, RZ, 0xc0, !PT ;  /* 0xffff00004e4e7812 */ /* 0x000fe200078ec0ff */
[C---:B------:R-:W-:Y:S01]  /*123c0*/  FFMA.FTZ R33, R11.reuse, R8, -R40 ;  /* 0x000000080b217223 */ /* 0x040fe20000010828 */
[----:B------:R-:W-:Y:S01]  /*123d0*/  FFMA.FTZ R35, R11, R34, R35 ;  /* 0x000000220b237223 */ /* 0x000fe20000010023 */
[-C--:B------:R-:W-:Y:S01]  /*123e0*/  FMUL.FTZ R11, R24, R77.reuse ;  /* 0x0000004d180b7220 */ /* 0x080fe20000410000 */
[----:B------:R-:W-:Y:S01]  /*123f0*/  FFMA.FTZ R24, R4, R77, -R9 ;  /* 0x0000004d04187223 */ /* 0x000fe20000010809 */
[----:B------:R-:W-:Y:S01]  /*12400*/  FMUL.FTZ R40, R25, R30 ;  /* 0x0000001e19287220 */ /* 0x000fe20000410000 */
[----:B------:R-:W-:-:S02]  /*12410*/  IMAD.U32 R31, R26, 0x10000, RZ ;  /* 0x000100001a1f7824 */ /* 0x000fc400078e00ff */
[-C--:B------:R-:W-:Y:S01]  /*12420*/  FMUL.FTZ R25, R25, R78.reuse ;  /* 0x0000004e19197220 */ /* 0x080fe20000410000 */
[----:B------:R-:W-:Y:S02]  /*12430*/  IMAD.U32 R9, R74, 0x10000, RZ ;  /* 0x000100004a097824 */ /* 0x000fe400078e00ff */
[----:B------:R-:W-:Y:S01]  /*12440*/  FFMA.FTZ R34, R4, R29, R11 ;  /* 0x0000001d04227223 */ /* 0x000fe2000001000b */
[----:B------:R-:W-:Y:S02]  /*12450*/  IMAD.U32 R8, R79, 0x10000, RZ ;  /* 0x000100004f087824 */ /* 0x000fe400078e00ff */
[----:B------:R-:W-:Y:S01]  /*12460*/  FFMA.FTZ R11, R5, R78, -R40 ;  /* 0x0000004e050b7223 */ /* 0x000fe20000010828 */
[-C--:B------:R-:W-:Y:S01]  /*12470*/  FMUL.FTZ R29, R31, R9.reuse ;  /* 0x000000091f1d7220 */ /* 0x080fe20000410000 */
[----:B------:R-:W-:Y:S01]  /*12480*/  FFMA.FTZ R25, R5, R30, R25 ;  /* 0x0000001e05197223 */ /* 0x000fe20000010019 */
[----:B------:R-:W-:Y:S01]  /*12490*/  LOP3.LUT R26, R26, 0xffff0000, RZ, 0xc0, !PT ;  /* 0xffff00001a1a7812 */ /* 0x000fe200078ec0ff */
[-C--:B------:R-:W-:Y:S01]  /*124a0*/  FMUL.FTZ R31, R31, R8.reuse ;  /* 0x000000081f1f7220 */ /* 0x080fe20000410000 */
[----:B------:R-:W-:Y:S01]  /*124b0*/  LOP3.LUT R27, R27, 0xffff0000, RZ, 0xc0, !PT ;  /* 0xffff00001b1b7812 */ /* 0x000fe200078ec0ff */
[----:B------:R-:W-:Y:S01]  /*124c0*/  FFMA.FTZ R29, R10, R8, -R29 ;  /* 0x000000080a1d7223 */ /* 0x000fe2000001081d */
[----:B------:R-:W-:Y:S01]  /*124d0*/  LOP3.LUT R5, R74, 0xffff0000, RZ, 0xc0, !PT ;  /* 0xffff00004a057812 */ /* 0x000fe200078ec0ff */
[----:B------:R-:W-:Y:S01]  /*124e0*/  FFMA.FTZ R10, R10, R9, R31 ;  /* 0x000000090a0a7223 */ /* 0x000fe2000001001f */
[----:B------:R-:W-:-:S02]  /*124f0*/  LOP3.LUT R4, R75, 0xffff0000, RZ, 0xc0, !PT ;  /* 0xffff00004b047812 */ /* 0x000fc400078ec0ff */
[----:B------:R-:W-:Y:S01]  /*12500*/  LOP3.LUT R79, R79, 0xffff0000, RZ, 0xc0, !PT ;  /* 0xffff00004f4f7812 */ /* 0x000fe200078ec0ff */
[----:B------:R-:W-:Y:S01]  /*12510*/  FMUL.FTZ R9, R26, R5 ;  /* 0x000000051a097220 */ /* 0x000fe20000410000 */
[----:B------:R-:W-:Y:S01]  /*12520*/  LOP3.LUT R80, R80, 0xffff0000, RZ, 0xc0, !PT ;  /* 0xffff000050507812 */ /* 0x000fe200078ec0ff */
[C---:B------:R-:W-:Y:S02]  /*12530*/  FMUL.FTZ R30, R27.reuse, R4 ;  /* 0x000000041b1e7220 */ /* 0x040fe40000410000 */
[-C--:B------:R-:W-:Y:S01]  /*12540*/  FMUL.FTZ R8, R26, R79.reuse ;  /* 0x0000004f1a087220 */ /* 0x080fe20000410000 */
[C---:B------:R-:W-:Y:S01]  /*12550*/  FFMA.FTZ R26, R6.reuse, R79, -R9 ;  /* 0x0000004f061a7223 */ /* 0x040fe20000010809 */
        /* <DEDUP_REMOVED lines=14> */
.L_x_5305:
[----:B------:R-:W-:Y:S05]  /*12640*/  BSYNC B1 ;  /* 0x0000000000017941 */ /* 0x000fea0003800000 */
.L_x_5304:
[----:B------:R-:W-:Y:S05]  /*12650*/  @P2 BRA `(.L_x_5277) ;  /* 0x0000000400982947 */ /* 0x000fea0003800000 */
[----:B------:R-:W-:Y:S02]  /*12660*/  LEA.HI R32, R32, R226, RZ, 0x1d ;  /* 0x000000e220207211 */ /* 0x000fe400078fe8ff */
[--C-:B-1-3--:R-:W-:Y:S02]  /*12670*/  SHF.R.U64 R25, R12, 0x10, R13.reuse ;  /* 0x000000100c197819 */ /* 0x10afe4000000120d */
[----:B--2---:R-:W-:Y:S01]  /*12680*/  SHF.R.S32.HI R5, RZ, 0x1f, R32 ;  /* 0x0000001fff057819 */ /* 0x004fe20000011420 */
[----:B------:R-:W-:Y:S01]  /*12690*/  IMAD.SHL.U32 R4, R32, 0x8, RZ ;  /* 0x0000000820047824 */ /* 0x000fe200078e00ff */
[----:B------:R-:W-:Y:S02]  /*126a0*/  SHF.R.U32.HI R28, RZ, 0x10, R13 ;  /* 0x00000010ff1c7819 */ /* 0x000fe4000001160d */
[----:B------:R-:W-:Y:S02]  /*126b0*/  LEA.HI R5, R5, R32, RZ, 0x3 ;  /* 0x0000002005057211 */ /* 0x000fe400078f18ff */
[----:B------:R-:W-:-:S02]  /*126c0*/  LOP3.LUT R4, R205, 0x38, R4, 0xf8, !PT ;  /* 0x00000038cd047812 */ /* 0x000fc400078ef804 */
[----:B------:R-:W-:Y:S01]  /*126d0*/  SHF.R.U64 R13, R14, 0x10, R15 ;  /* 0x000000100e0d7819 */ /* 0x000fe2000000120f */
        /* <DEDUP_REMOVED lines=9> */
[----:B------:R-:W-:Y:S02]  /*12770*/  PRMT R26, R0, 0x5410, R25 ;  /* 0x00005410001a7816 */ /* 0x000fe40000000019 */
[----:B------:R-:W-:Y:S02]  /*12780*/  PRMT R68, R68, 0x5410, R29 ;  /* 0x0000541044447816 */ /* 0x000fe4000000001d */
[----:B------:R-:W2:Y:S01]  /*12790*/  LDS.128 R8, [R24+0x12400] ;  /* 0x0124000018087984 */ /* 0x000ea20000000c00 */
[----:B------:R-:W-:Y:S01]  /*127a0*/  PRMT R70, R70, 0x5410, R27 ;  /* 0x0000541046467816 */ /* 0x000fe2000000001b */
[----:B------:R-:W-:Y:S01]  /*127b0*/  IMAD.U32 R27, R26, 0x10000, RZ ;  /* 0x000100001a1b7824 */ /* 0x000fe200078e00ff */
[----:B------:R-:W-:Y:S01]  /*127c0*/  PRMT R31, R21, 0x5410, R14 ;  /* 0x00005410151f7816 */ /* 0x000fe2000000000e */
[----:B------:R-:W-:Y:S01]  /*127d0*/  IMAD.U32 R25, R68, 0x10000, RZ ;  /* 0x0001000044197824 */ /* 0x000fe200078e00ff */
[----:B------:R-:W-:-:S02]  /*127e0*/  SHF.R.U32.HI R56, RZ, 0x10, R57 ;  /* 0x00000010ff387819 */ /* 0x000fc40000011639 */
[----:B------:R-:W-:Y:S01]  /*127f0*/  PRMT R28, R3, 0x5410, R28 ;  /* 0x00005410031c7816 */ /* 0x000fe2000000001c */
[----:B------:R-:W-:Y:S01]  /*12800*/  IMAD.U32 R32, R31, 0x10000, RZ ;  /* 0x000100001f207824 */ /* 0x000fe200078e00ff */
[----:B------:R-:W-:Y:S02]  /*12810*/  SHF.R.U32.HI R58, RZ, 0x10, R59 ;  /* 0x00000010ff3a7819 */ /* 0x000fe4000001163b */
[----:B------:R-:W-:Y:S01]  /*12820*/  PRMT R69, R69, 0x5410, R56 ;  /* 0x0000541045457816 */ /* 0x000fe20000000038 */
[----:B------:R-:W-:Y:S01]  /*12830*/  IMAD.U32 R29, R28, 0x10000, RZ ;  /* 0x000100001c1d7824 */ /* 0x000fe200078e00ff */
[----:B------:R-:W-:Y:S02]  /*12840*/  PRMT R71, R71, 0x5410, R58 ;  /* 0x0000541047477816 */ /* 0x000fe4000000003a */
[----:B------:R-:W-:Y:S02]  /*12850*/  PRMT R30, R20, 0x5410, R13 ;  /* 0x00005410141e7816 */ /* 0x000fe4000000000d */
[----:B------:R-:W-:-:S02]  /*12860*/  LOP3.LUT R26, R26, 0xffff0000, RZ, 0xc0, !PT ;  /* 0xffff00001a1a7812 */ /* 0x000fc400078ec0ff */
        /* <DEDUP_REMOVED lines=18> */
[----:B------:R-:W-:Y:S01]  /*12990*/  FFMA.FTZ R33, R0, R25, -R33 ;  /* 0x0000001900217223 */ /* 0x000fe20000010821 */
[----:B------:R-:W-:Y:S01]  /*129a0*/  FMUL.FTZ R25, R15, R29 ;  /* 0x0000001d0f197220 */ /* 0x000fe20000410000 */
[----:B------:R-:W-:-:S02]  /*129b0*/  IMAD.U32 R21, R11, 0x10000, RZ ;  /* 0x000100000b157824 */ /* 0x000fc400078e00ff */
[----:B------:R-:W-:Y:S01]  /*129c0*/  FFMA.FTZ R35, R0, R27, R35 ;  /* 0x0000001b00237223 */ /* 0x000fe20000010023 */
[----:B------:R-:W-:Y:S02]  /*129d0*/  IMAD.U32 R0, R71, 0x10000, RZ ;  /* 0x0001000047007824 */ /* 0x000fe400078e00ff */
[-C--:B------:R-:W-:Y:S01]  /*129e0*/  FMUL.FTZ R15, R15, R14.reuse ;  /* 0x0000000e0f0f7220 */ /* 0x080fe20000410000 */
[C---:B------:R-:W-:Y:S01]  /*129f0*/  FFMA.FTZ R25, R12.reuse, R14, -R25 ;  /* 0x0000000e0c197223 */ /* 0x040fe20000010819 */
[C---:B------:R-:W-:Y:S01]  /*12a00*/  FMUL.FTZ R14, R21.reuse, R32 ;  /* 0x00000020150e7220 */ /* 0x040fe20000410000 */
[----:B------:R-:W-:Y:S01]  /*12a10*/  FMUL.FTZ R27, R21, R0 ;  /* 0x00000000151b7220 */ /* 0x000fe20000410000 */
[----:B------:R-:W-:Y:S01]  /*12a20*/  FFMA.FTZ R15, R12, R29, R15 ;  /* 0x0000001d0c0f7223 */ /* 0x000fe2000001000f */
[C---:B------:R-:W-:Y:S01]  /*12a30*/  FMUL.FTZ R12, R8.reuse, R68 ;  /* 0x00000044080c7220 */ /* 0x040fe20000410000 */
[----:B------:R-:W-:Y:S01]  /*12a40*/  FFMA.FTZ R21, R13, R0, -R14 ;  /* 0x000000000d157223 */ /* 0x000fe2000001080e */
[----:B------:R-:W-:Y:S01]  /*12a50*/  FMUL.FTZ R0, R8, R26 ;  /* 0x0000001a08007220 */ /* 0x000fe20000410000 */
[----:B------:R-:W-:-:S02]  /*12a60*/  IMAD.U32 R20, R10, 0x10000, RZ ;  /* 0x000100000a147824 */ /* 0x000fc400078e00ff */
[----:B------:R-:W-:Y:S01]  /*12a70*/  FFMA.FTZ R27, R13, R32, R27 ;  /* 0x000000200d1b7223 */ /* 0x000fe2000001001b */
[----:B------:R-:W-:Y:S02]  /*12a80*/  IMAD.U32 R8, R30, 0x10000, RZ ;  /* 0x000100001e087824 */ /* 0x000fe400078e00ff */
[----:B------:R-:W-:Y:S01]  /*12a90*/  FMUL.FTZ R13, R9, R28 ;  /* 0x0000001c090d7220 */ /* 0x000fe20000410000 */
[----:B------:R-:W-:Y:S01]  /*12aa0*/  FFMA.FTZ R68, R3, R68, -R0 ;  /* 0x0000004403447223 */ /* 0x000fe20000010800 */
[-C--:B------:R-:W-:Y:S01]  /*12ab0*/  FMUL.FTZ R9, R9, R69.reuse ;  /* 0x0000004509097220 */ /* 0x080fe20000410000 */
[----:B------:R-:W-:Y:S02]  /*12ac0*/  IMAD.U32 R0, R70, 0x10000, RZ ;  /* 0x0001000046007824 */ /* 0x000fe400078e00ff */
[----:B------:R-:W-:Y:S01]  /*12ad0*/  FFMA.FTZ R12, R3, R26, R12 ;  /* 0x0000001a030c7223 */ /* 0x000fe2000001000c */
[----:B------:R-:W-:Y:S01]  /*12ae0*/  FMUL.FTZ R26, R20, R8 ;  /* 0x00000008141a7220 */ /* 0x000fe20000410000 */
[----:B------:R-:W-:Y:S01]  /*12af0*/  FFMA.FTZ R28, R4, R28, R9 ;  /* 0x0000001c041c7223 */ /* 0x000fe20000010009 */
[----:B------:R-:W-:Y:S01]  /*12b00*/  LOP3.LUT R10, R10, 0xffff0000, RZ, 0xc0, !PT ;  /* 0xffff00000a0a7812 */ /* 0x000fe200078ec0ff */
[----:B------:R-:W-:Y:S01]  /*12b10*/  FFMA.FTZ R14, R4, R69, -R13 ;  /* 0x00000045040e7223 */ /* 0x000fe2000001080d */
        /* <DEDUP_REMOVED lines=15> */
[----:B------:R-:W-:Y:S01]  /*12c10*/  FFMA.FTZ R0, R7, R0, -R8 ;  /* 0x0000000007007223 */ /* 0x000fe20000010808 */
        /* <DEDUP_REMOVED lines=8> */
[----:B------:R-:W-:-:S05]  /*12ca0*/  F2FP.BF16.F32.PACK_AB R11, R30, R27 ;  /* 0x0000001b1e0b723e */ /* 0x000fca00000010ff */
[----:B------:R4:W-:Y:S02]  /*12cb0*/  STS.128 [R24+0x12400], R8 ;  /* 0x0124000818007388 */ /* 0x0009e40000000c00 */
.L_x_5277:
[----:B------:R-:W-:Y:S05]  /*12cc0*/  BSYNC B0 ;  /* 0x0000000000007941 */ /* 0x000fea0003800000 */
.L_x_5255:
        /* <DEDUP_REMOVED lines=8> */
.L_x_5253:
[----:B01-3--:R-:W3:Y:S02]  /*12d50*/  LDL R0, [R1+0x4] ;  /* 0x0000040001007983 */ /* 0x00bee40000100800 */
[----:B---3--:R-:W-:-:S13]  /*12d60*/  R2UR UR4, R0 ;  /* 0x00000000000472ca */ /* 0x008fda00000e0000 */
[----:B------:R-:W-:-:S05]  /*12d70*/  IMAD.U32 R0, RZ, RZ, UR4 ;  /* 0x00000004ff007e24 */ /* 0x000fca000f8e00ff */
[----:B------:R-:W-:-:S13]  /*12d80*/  ISETP.NE.AND P0, PT, R0, 0x3, PT ;  /* 0x000000030000780c */ /* 0x000fda0003f05270 */
[----:B------:R-:W-:Y:S05]  /*12d90*/  @!P0 BRA `(.L_x_5306) ;  /* 0x0000000000048947 */ /* 0x000fea0003800000 */
[----:B------:R-:W-:Y:S01]  /*12da0*/  BPT.TRAP 0x1 ;  /* 0x000000040000795c */ /* 0x000fe20000300000 */
.L_x_5306:
[----:B--2-4-:R-:W-:Y:S01]  /*12db0*/  IMAD R5, R22, 0x8, R16 ;  /* 0x0000000816057824 */ /* 0x014fe200078e0210 */
[----:B------:R-:W-:-:S04]  /*12dc0*/  SHF.L.U32 R0, R23, 0x1f, RZ ;  /* 0x0000001f17007819 */ /* 0x000fc800000006ff */
[----:B------:R0:W1:Y:S01]  /*12dd0*/  SYNCS.PHASECHK.TRANS64.TRYWAIT P2, [R5+URZ+0x30830], R0 ;  /* 0x03083000050075a7 */ /* 0x000062000804017f */
[----:B------:R-:W-:Y:S05]  /*12de0*/  @!P0 BRA `(.L_x_5307) ;  /* 0x0000000000048947 */ /* 0x000fea0003800000 */
[----:B------:R-:W-:Y:S01]  /*12df0*/  BPT.TRAP 0x1 ;  /* 0x000000040000795c */ /* 0x000fe20000300000 */
.L_x_5307:
[----:B------:R-:W2:Y:S02]  /*12e00*/  S2R R3, SR_TID.X ;  /* 0x0000000000037919 */ /* 0x000ea40000002100 */
[----:B--2---:R-:W-:-:S04]  /*12e10*/  LOP3.LUT R3, R3, 0x7f, RZ, 0xc0, !PT ;  /* 0x0000007f03037812 */ /* 0x004fc800078ec0ff */
[----:B------:R-:W-:Y:S01]  /*12e20*/  ISETP.NE.AND P1, PT, R3, RZ, PT ;  /* 0x000000ff0300720c */ /* 0x000fe20003f25270 */
[----:B-1----:R-:W-:-:S12]  /*12e30*/  @P2 BRA `(.L_x_5308) ;  /* 0x0000000000082947 */ /* 0x002fd80003800000 */
[----:B------:R-:W1:Y:S02]  /*12e40*/  SYNCS.PHASECHK.TRANS64.TRYWAIT P2, [R5+URZ+0x30830], R0 ;  /* 0x03083000050075a7 */ /* 0x000e64000804017f */
[----:B-1----:R-:W-:Y:S05]  /*12e50*/  @!P2 BRA `(.L_x_5309) ;  /* 0x00000184009ca947 */ /* 0x002fea0003800000 */
.L_x_5308:
        /* <DEDUP_REMOVED lines=9> */
[----:B------:R-:W-:Y:S01]  /*12ef0*/  UMOV UR49, 0x40000040 ;  /* 0x4000004000317882 */ /* 0x000fe20000000000 */
[----:B------:R-:W-:Y:S01]  /*12f00*/  LOP3.LUT R0, R0, 0x3fff, RZ, 0xc0, !PT ;  /* 0x00003fff00007812 */ /* 0x000fe200078ec0ff */
[----:B------:R-:W-:Y:S01]  /*12f10*/  UMOV UR9, 0x40000040 ;  /* 0x4000004000097882 */ /* 0x000fe20000000000 */
[----:B------:R-:W-:Y:S01]  /*12f20*/  R2UR UR51, R7 ;  /* 0x00000000073372ca */ /* 0x000fe200000e0000 */
[----:B------:R-:W-:Y:S01]  /*12f30*/  IMAD.MOV.U32 R7, RZ, RZ, 0x40000040 ;  /* 0x40000040ff077424 */ /* 0x000fe200078e00ff */
[----:B------:R-:W-:Y:S01]  /*12f40*/  LOP3.LUT R8, R0, 0x10000, RZ, 0xfc, !PT ;  /* 0x0001000000087812 */ /* 0x000fe200078efcff */
[----:B------:R-:W-:Y:S01]  /*12f50*/  ULOP3.LUT UR52, UR52, 0x10000, URZ, 0xfc, !UPT ;  /* 0x0001000034347892 */ /* 0x000fe2000f8efc3f */
[----:B------:R-:W-:Y:S01]  /*12f60*/  IMAD.U32 R11, RZ, RZ, UR9 ;  /* 0x00000009ff0b7e24 */ /* 0x000fe2000f8e00ff */
[----:B------:R-:W-:Y:S01]  /*12f70*/  UMOV UR57, 0x40000040 ;  /* 0x4000004000397882 */ /* 0x000fe20000000000 */
[----:B------:R-:W-:Y:S01]  /*12f80*/  R2UR UR11, R7 ;  /* 0x00000000070b72ca */ /* 0x000fe200000e0000 */
[----:B------:R-:W-:Y:S01]  /*12f90*/  IMAD R2, R22, 0x900, R8 ;  /* 0x0000090016027824 */ /* 0x000fe200078e0208 */
[----:B------:R-:W-:Y:S01]  /*12fa0*/  UIADD3 UR48, UR52, 0x2, URZ ;  /* 0x0000000234307890 */ /* 0x000fe2000fffe03f */
[----:B------:R-:W-:Y:S01]  /*12fb0*/  IMAD.MOV.U32 R7, RZ, RZ, 0x40000040 ;  /* 0x40000040ff077424 */ /* 0x000fe200078e00ff */
[----:B------:R-:W-:Y:S01]  /*12fc0*/  UIADD3 UR4, UR52, 0x4, URZ ;  /* 0x0000000434047890 */ /* 0x000fe2000fffe03f */
[C---:B------:R-:W-:Y:S01]  /*12fd0*/  VIADD R6, R2.reuse, 0x2 ;  /* 0x0000000202067836 */ /* 0x040fe20000000000 */
[----:B------:R-:W-:Y:S01]  /*12fe0*/  R2UR UR54, R2 ;  /* 0x00000000023672ca */ /* 0x000fe200000e0000 */
[----:B------:R-:W-:Y:S01]  /*12ff0*/  UMOV UR41, 0x40000040 ;  /* 0x4000004000297882 */ /* 0x000fe20000000000 */
[----:B------:R-:W-:Y:S01]  /*13000*/  UMOV UR37, 0x40000040 ;  /* 0x4000004000257882 */ /* 0x000fe20000000000 */
[----:B------:R-:W0:Y:S01]  /*13010*/  LDC R227, c[0x0][0x448] ;  /* 0x00011200ffe37b82 */ /* 0x000e220000000800 */
[----:B------:R-:W-:Y:S01]  /*13020*/  R2UR UR50, R6 ;  /* 0x00000000063272ca */ /* 0x000fe200000e0000 */
[----:B------:R-:W-:Y:S01]  /*13030*/  VIADD R6, R2, 0x4 ;  /* 0x0000000402067836 */ /* 0x000fe20000000000 */
[----:B------:R-:W-:Y:S01]  /*13040*/  UMOV UR8, UR4 ;  /* 0x0000000400087c82 */ /* 0x000fe20008000000 */
[----:B------:R-:W-:Y:S01]  /*13050*/  UIADD3 UR4, UR52, 0x6, URZ ;  /* 0x0000000634047890 */ /* 0x000fe2000fffe03f */
[----:B------:R-:W-:-:S02]  /*13060*/  IMAD.U32 R10, RZ, RZ, UR8 ;  /* 0x00000008ff0a7e24 */ /* 0x000fc4000f8e00ff */
[----:B------:R-:W-:Y:S01]  /*13070*/  R2UR UR10, R6 ;  /* 0x00000000060a72ca */ /* 0x000fe200000e0000 */
[----:B------:R-:W-:Y:S01]  /*13080*/  VIADD R6, R2, 0x6 ;  /* 0x0000000602067836 */ /* 0x000fe20000000000 */
[----:B------:R-:W1:Y:S01]  /*13090*/  LDC.64 R12, c[0x0][0x9e0] ;  /* 0x00027800ff0c7b82 */ /* 0x000e620000000a00 */
[----:B------:R-:W-:Y:S01]  /*130a0*/  HGMMA.64x96x16.F32.BF16 R24, gdesc[UR52], RZ, !UPT, gsb0 ;  /* 0x01600000341879f0 */ /* 0x000fe2000c0018ff */
[----:B------:R2:W-:Y:S02]  /*130b0*/  STL.64 [R1+0x38], R10 ;  /* 0x0000380a01007387 */ /* 0x0005e40000100a00 */
[----:B------:R-:W-:Y:S02]  /*130c0*/  WARPGROUP.DEPBAR.LE gsb0, 0x0 ;  /* 0x00008000000079c5 */ /* 0x000fe40000010000 */
[----:B------:R-:W-:-:S06]  /*130d0*/  WARPGROUP.ARRIVE ;  /* 0x00000000000079c5 */ /* 0x000fcc0000000000 */
[----:B------:R-:W-:Y:S03]  /*130e0*/  HGMMA.64x96x16.F32.BF16 R24, gdesc[UR48], R24, gsb0 ;  /* 0x01600000301879f0 */ /* 0x000fe60008001818 */
[----:B------:R-:W-:Y:S02]  /*130f0*/  WARPGROUP.DEPBAR.LE gsb0, 0x0 ;  /* 0x00008000000079c5 */ /* 0x000fe40000010000 */
[----:B------:R-:W-:-:S06]  /*13100*/  WARPGROUP.ARRIVE ;  /* 0x00000000000079c5 */ /* 0x000fcc0000000000 */
[----:B------:R-:W-:Y:S01]  /*13110*/  HGMMA.64x96x16.F32.BF16 R24, gdesc[UR8], R24, gsb0 ;  /* 0x01600000081879f0 */ /* 0x000fe20008001818 */
[----:B------:R-:W-:Y:S01]  /*13120*/  R2UR UR10, R6 ;  /* 0x00000000060a72ca */ /* 0x000fe200000e0000 */
[----:B------:R-:W-:Y:S01]  /*13130*/  UMOV UR8, UR4 ;  /* 0x0000000400087c82 */ /* 0x000fe20008000000 */
[----:B------:R-:W-:Y:S01]  /*13140*/  R2UR UR11, R7 ;  /* 0x00000000070b72ca */ /* 0x000fe200000e0000 */
[----:B------:R-:W-:Y:S01]  /*13150*/  UMOV UR9, 0x40000040 ;  /* 0x4000004000097882 */ /* 0x000fe20000000000 */
[----:B------:R-:W-:Y:S01]  /*13160*/  VIADD R6, R2, 0x300 ;  /* 0x0000030002067836 */ /* 0x000fe20000000000 */
[----:B------:R-:W-:Y:S01]  /*13170*/  UIADD3 UR4, UR52, 0x400, URZ ;  /* 0x0000040034047890 */ /* 0x000fe2000fffe03f */
[----:B------:R-:W-:Y:S02]  /*13180*/  IMAD.MOV.U32 R7, RZ, RZ, 0x40000040 ;  /* 0x40000040ff077424 */ /* 0x000fe400078e00ff */
[----:B--2---:R-:W-:Y:S02]  /*13190*/  IMAD.U32 R10, RZ, RZ, UR8 ;  /* 0x00000008ff0a7e24 */ /* 0x004fe4000f8e00ff */
[----:B------:R-:W-:-:S05]  /*131a0*/  IMAD.U32 R11, RZ, RZ, UR9 ;  /* 0x00000009ff0b7e24 */ /* 0x000fca000f8e00ff */
[----:B------:R2:W-:Y:S01]  /*131b0*/  STL.64 [R1+0x30], R10 ;  /* 0x0000300a01007387 */ /* 0x0005e20000100a00 */
        /* <DEDUP_REMOVED lines=25> */
[----:B------:R2:W-:Y:S04]  /*13350*/  STL.64 [R1+0x20], R10 ;  /* 0x0000200a01007387 */ /* 0x0005e80000100a00 */
[----:B------:R-:W3:Y:S01]  /*13360*/  LDL.LU R15, [R1] ;  /* 0x00000000010f7983 */ /* 0x000ee20000300800 */
[----:B------:R-:W-:Y:S02]  /*13370*/  WARPGROUP.DEPBAR.LE gsb0, 0x0 ;  /* 0x00008000000079c5 */ /* 0x000fe40000010000 */
[----:B------:R-:W-:-:S06]  /*13380*/  WARPGROUP.ARRIVE ;  /* 0x00000000000079c5 */ /* 0x000fcc0000000000 */
[----:B------:R-:W-:Y:S01]  /*13390*/  HGMMA.64x96x16.F32.BF16 R24, gdesc[UR8], R24, gsb0 ;  /* 0x01600000081879f0 */ /* 0x000fe20008001818 */
[----:B------:R-:W-:Y:S01]  /*133a0*/  R2UR UR10, R6 ;  /* 0x00000000060a72ca */ /* 0x000fe200000e0000 */
[----:B------:R-:W-:Y:S01]  /*133b0*/  UMOV UR8, UR4 ;  /* 0x0000000400087c82 */ /* 0x000fe20008000000 */
[----:B------:R-:W-:Y:S01]  /*133c0*/  R2UR UR11, R7 ;  /* 0x00000000070b72ca */ /* 0x000fe200000e0000 */
[----:B------:R-:W-:Y:S01]  /*133d0*/  UMOV UR9, 0x40000040 ;  /* 0x4000004000097882 */ /* 0x000fe20000000000 */
[----:B------:R-:W-:Y:S02]  /*133e0*/  VIADD R6, R2, 0x306 ;  /* 0x0000030602067836 */ /* 0x000fe40000000000 */
[----:B------:R-:W-:Y:S01]  /*133f0*/  IMAD.MOV.U32 R7, RZ, RZ, 0x40000040 ;  /* 0x40000040ff077424 */ /* 0x000fe200078e00ff */
[----:B------:R-:W-:Y:S02]  /*13400*/  WARPGROUP.DEPBAR.LE gsb0, 0x0 ;  /* 0x00008000000079c5 */ /* 0x000fe40000010000 */
[----:B------:R-:W-:Y:S01]  /*13410*/  WARPGROUP.ARRIVE ;  /* 0x00000000000079c5 */ /* 0x000fe20000000000 */
[----:B------:R-:W-:Y:S01]  /*13420*/  UIADD3 UR4, UR52, 0x406, URZ ;  /* 0x0000040634047890 */ /* 0x000fe2000fffe03f */
[----:B--2---:R-:W-:-:S02]  /*13430*/  IMAD.U32 R10, RZ, RZ, UR8 ;  /* 0x00000008ff0a7e24 */ /* 0x004fc4000f8e00ff */
[----:B------:R-:W-:Y:S02]  /*13440*/  IMAD.U32 R11, RZ, RZ, UR9 ;  /* 0x00000009ff0b7e24 */ /* 0x000fe4000f8e00ff */
[----:B------:R-:W-:Y:S01]  /*13450*/  HGMMA.64x96x16.F32.BF16 R24, gdesc[UR8], R24, gsb0 ;  /* 0x01600000081879f0 */ /* 0x000fe20008001818 */
[----:B------:R-:W-:Y:S02]  /*13460*/  R2UR UR10, R6 ;  /* 0x00000000060a72ca */ /* 0x000fe400000e0000 */
[----:B------:R-:W-:Y:S01]  /*13470*/  R2UR UR11, R7 ;  /* 0x00000000070b72ca */ /* 0x000fe200000e0000 */
[----:B------:R-:W-:Y:S01]  /*13480*/  UMOV UR8, UR4 ;  /* 0x0000000400087c82 */ /* 0x000fe20008000000 */
[----:B------:R-:W-:Y:S01]  /*13490*/  UMOV UR9, 0x40000040 ;  /* 0x4000004000097882 */ /* 0x000fe20000000000 */
[----:B------:R-:W-:Y:S02]  /*134a0*/  VIADD R6, R2, 0x600 ;  /* 0x0000060002067836 */ /* 0x000fe40000000000 */
[----:B------:R-:W-:Y:S01]  /*134b0*/  IMAD.MOV.U32 R7, RZ, RZ, 0x40000040 ;  /* 0x40000040ff077424 */ /* 0x000fe200078e00ff */
[----:B------:R-:W-:-:S02]  /*134c0*/  WARPGROUP.DEPBAR.LE gsb0, 0x0 ;  /* 0x00008000000079c5 */ /* 0x000fc40000010000 */
[----:B------:R-:W-:-:S06]  /*134d0*/  WARPGROUP.ARRIVE ;  /* 0x00000000000079c5 */ /* 0x000fcc0000000000 */
[----:B------:R-:W-:Y:S01]  /*134e0*/  HGMMA.64x96x16.F32.BF16 R24, gdesc[UR8], R24, gsb0 ;  /* 0x01600000081879f0 */ /* 0x000fe20008001818 */
[----:B------:R-:W-:Y:S02]  /*134f0*/  R2UR UR10, R6 ;  /* 0x00000000060a72ca */ /* 0x000fe400000e0000 */
[----:B------:R-:W-:Y:S01]  /*13500*/  R2UR UR11, R7 ;  /* 0x00000000070b72ca */ /* 0x000fe200000e0000 */
[----:B------:R-:W-:Y:S01]  /*13510*/  UIADD3 UR4, UR52, 0x800, URZ ;  /* 0x0000080034047890 */ /* 0x000fe2000fffe03f */
[----:B------:R2:W-:Y:S02]  /*13520*/  STL.64 [R1+0x18], R10 ;  /* 0x0000180a01007387 */ /* 0x0005e40000100a00 */
[----:B--2---:R-:W-:-:S04]  /*13530*/  IMAD.U32 R10, RZ, RZ, UR8 ;  /* 0x00000008ff0a7e24 */ /* 0x004fc8000f8e00ff */
[----:B------:R-:W-:Y:S01]  /*13540*/  UMOV UR8, UR4 ;  /* 0x0000000400087c82 */ /* 0x000fe20008000000 */
[----:B------:R-:W-:Y:S01]  /*13550*/  IMAD.U32 R11, RZ, RZ, UR9 ;  /* 0x00000009ff0b7e24 */ /* 0x000fe2000f8e00ff */
[----:B------:R-:W-:Y:S01]  /*13560*/  UMOV UR9, 0x40000040 ;  /* 0x4000004000097882 */ /* 0x000fe20000000000 */
[----:B------:R-:W-:Y:S02]  /*13570*/  WARPGROUP.DEPBAR.LE gsb0, 0x0 ;  /* 0x00008000000079c5 */ /* 0x000fe40000010000 */
[----:B------:R-:W-:Y:S01]  /*13580*/  WARPGROUP.ARRIVE ;  /* 0x00000000000079c5 */ /* 0x000fe20000000000 */
[----:B------:R-:W-:Y:S01]  /*13590*/  VIADD R6, R2, 0x602 ;  /* 0x0000060202067836 */ /* 0x000fe20000000000 */
[----:B------:R-:W-:Y:S01]  /*135a0*/  UIADD3 UR56, UR52, 0x802, URZ ;  /* 0x0000080234387890 */ /* 0x000fe2000fffe03f */
[----:B------:R-:W-:Y:S01]  /*135b0*/  IMAD.MOV.U32 R7, RZ, RZ, 0x40000040 ;  /* 0x40000040ff077424 */ /* 0x000fe200078e00ff */
[----:B------:R-:W-:Y:S02]  /*135c0*/  UIADD3 UR40, UR52, 0x804, URZ ;  /* 0x0000080434287890 */ /* 0x000fe4000fffe03f */
[----:B------:R-:W-:Y:S01]  /*135d0*/  HGMMA.64x96x16.F32.BF16 R24, gdesc[UR8], R24, gsb0 ;  /* 0x01600000081879f0 */ /* 0x000fe20008001818 */
[----:B------:R-:W-:Y:S01]  /*135e0*/  R2UR UR58, R6 ;  /* 0x00000000063a72ca */ /* 0x000fe200000e0000 */
[----:B------:R-:W-:Y:S01]  /*135f0*/  IMAD.MOV.U32 R3, RZ, RZ, 0x40000040 ;  /* 0x40000040ff037424 */ /* 0x000fe200078e00ff */
[----:B------:R-:W-:Y:S01]  /*13600*/  R2UR UR59, R7 ;  /* 0x00000000073b72ca */ /* 0x000fe200000e0000 */
[----:B------:R-:W-:Y:S01]  /*13610*/  VIADD R6, R2, 0x604 ;  /* 0x0000060402067836 */ /* 0x000fe20000000000 */
[----:B------:R-:W-:Y:S01]  /*13620*/  UIADD3 UR36, UR52, 0x806, URZ ;  /* 0x0000080634247890 */ /* 0x000fe2000fffe03f */
[----:B------:R-:W-:Y:S01]  /*13630*/  IMAD.MOV.U32 R7, RZ, RZ, 0x40000040 ;  /* 0x40000040ff077424 */ /* 0x000fe200078e00ff */
[----:B0-----:R-:W-:Y:S01]  /*13640*/  ISETP.NE.AND P2, PT, R227, 0x1, PT ;  /* 0x00000001e300780c */ /* 0x001fe20003f45270 */
[----:B------:R-:W-:Y:S01]  /*13650*/  IMAD.IADD R0, R213, 0x1, R209 ;  /* 0x00000001d5007824 */ /* 0x000fe200078e02d1 */
[----:B------:R-:W-:Y:S01]  /*13660*/  R2UR UR42, R6 ;  /* 0x00000000062a72ca */ /* 0x000fe200000e0000 */
[----:B------:R-:W-:Y:S01]  /*13670*/  ULDC UR4, c[0x0][0x9dc] ;  /* 0x0002770000047ab9 */ /* 0x000fe20000000800 */
[----:B------:R-:W-:-:S02]  /*13680*/  WARPGROUP.DEPBAR.LE gsb0, 0x0 ;  /* 0x00008000000079c5 */ /* 0x000fc40000010000 */
[----:B------:R-:W-:-:S06]  /*13690*/  WARPGROUP.ARRIVE ;  /* 0x00000000000079c5 */ /* 0x000fcc0000000000 */
[----:B------:R-:W-:Y:S01]  /*136a0*/  HGMMA.64x96x16.F32.BF16 R24, gdesc[UR56], R24, gsb0 ;  /* 0x01600000381879f0 */ /* 0x000fe20008001818 */
[----:B------:R-:W-:Y:S01]  /*136b0*/  R2UR UR43, R7 ;  /* 0x00000000072b72ca */ /* 0x000fe200000e0000 */
[----:B------:R-:W-:Y:S01]  /*136c0*/  VIADD R2, R2, 0x606 ;  /* 0x0000060602027836 */ /* 0x000fe20000000000 */
[----:B------:R-:W-:Y:S01]  /*136d0*/  R2UR UR39, R3 ;  /* 0x00000000032772ca */ /* 0x000fe200000e0000 */
[----:B------:R-:W0:Y:S03]  /*136e0*/  @P2 LDC R7, c[0x0][0x450] ;  /* 0x00011400ff072b82 */ /* 0x000e260000000800 */
[----:B------:R-:W-:-:S05]  /*136f0*/  R2UR UR38, R2 ;  /* 0x00000000022672ca */ /* 0x000fca00000e0000 */
[----:B------:R-:W2:Y:S01]  /*13700*/  @P2 LDC R3, c[0x0][0x44c] ;  /* 0x00011300ff032b82 */ /* 0x000ea20000000800 */
[----:B------:R-:W-:Y:S02]  /*13710*/  WARPGROUP.DEPBAR.LE gsb0, 0x0 ;  /* 0x00008000000079c5 */ /* 0x000fe40000010000 */
[----:B------:R-:W-:-:S06]  /*13720*/  WARPGROUP.ARRIVE ;  /* 0x00000000000079c5 */ /* 0x000fcc0000000000 */
[----:B------:R-:W-:Y:S01]  /*13730*/  HGMMA.64x96x16.F32.BF16 R24, gdesc[UR40], R24, gsb0 ;  /* 0x01600000281879f0 */ /* 0x000fe20008001818 */
[----:B--2---:R-:W-:Y:S01]  /*13740*/  @P2 IMAD.HI.U32 R2, R0, R3, RZ ;  /* 0x0000000300022227 */ /* 0x004fe200078e00ff */
[----:B---3--:R-:W-:-:S03]  /*13750*/  LOP3.LUT R15, R15, 0xffdfffff, RZ, 0xc0, !PT ;  /* 0xffdfffff0f0f7812 */ /* 0x008fc600078ec0ff */
[----:B------:R-:W-:Y:S01]  /*13760*/  IMAD.MOV.U32 R4, RZ, RZ, R0 ;  /* 0x000000ffff047224 */ /* 0x000fe200078e0000 */
[----:B------:R-:W-:Y:S02]  /*13770*/  @P2 LOP3.LUT R15, R15, 0x200000, RZ, 0xfc, !PT ;  /* 0x002000000f0f2812 */ /* 0x000fe400078efcff */
[----:B0-----:R-:W-:Y:S02]  /*13780*/  @P2 SHF.R.U32.HI R4, RZ, R7, R2 ;  /* 0x00000007ff042219 */ /* 0x001fe40000011602 */
[----:B-1----:R-:W-:Y:S01]  /*13790*/  ISETP.GE.AND P2, PT, R13, 0x1, PT ;  /* 0x000000010d00780c */ /* 0x002fe20003f46270 */
[----:B------:R0:W-:Y:S01]  /*137a0*/  STL.64 [R1+0x10], R10 ;  /* 0x0000100a01007387 */ /* 0x0001e20000100a00 */
[----:B------:R-:W-:Y:S01]  /*137b0*/  LOP3.LUT R15, R15, 0xffefffff, RZ, 0xc0, !PT ;  /* 0xffefffff0f0f7812 */ /* 0x000fe200078ec0ff */
[----:B------:R-:W-:Y:S02]  /*137c0*/  WARPGROUP.DEPBAR.LE gsb0, 0x0 ;  /* 0x00008000000079c5 */ /* 0x000fe40000010000 */
[----:B------:R-:W-:-:S06]  /*137d0*/  WARPGROUP.ARRIVE ;  /* 0x00000000000079c5 */ /* 0x000fcc0000000000 */
[----:B------:R-:W-:Y:S01]  /*137e0*/  HGMMA.64x96x16.F32.BF16 R24, gdesc[UR36], R24, gsb0 ;  /* 0x01600000241879f0 */ /* 0x000fe20008001818 */
[----:B0-----:R-:W-:Y:S02]  /*137f0*/  IMAD.U32 R10, RZ, RZ, UR8 ;  /* 0x00000008ff0a7e24 */ /* 0x001fe4000f8e00ff */
[----:B------:R-:W-:Y:S01]  /*13800*/  IMAD.U32 R11, RZ, RZ, UR9 ;  /* 0x00000009ff0b7e24 */ /* 0x000fe2000f8e00ff */
[----:B------:R-:W-:Y:S01]  /*13810*/  @P2 LOP3.LUT R15, R15, 0x100000, RZ, 0xfc, !PT ;  /* 0x001000000f0f2812 */ /* 0x000fe200078efcff */
[----:B------:R-:W-:-:S03]  /*13820*/  @!P1 VIADD R0, R5, 0x30840 ;  /* 0x0003084005009836 */ /* 0x000fc60000000000 */
[----:B------:R0:W-:Y:S01]  /*13830*/  STL.64 [R1+0x8], R10 ;  /* 0x0000080a01007387 */ /* 0x0001e20000100a00 */
[----:B------:R-:W-:-:S03]  /*13840*/  IMAD.MOV.U32 R5, RZ, RZ, -0x60 ;  /* 0xffffffa0ff057424 */ /* 0x000fc600078e00ff */
[----:B------:R-:W1:Y:S01]  /*13850*/  SHFL.IDX PT, R11, R4, RZ, 0x1c1f ;  /* 0x001c1fff040b7589 */ /* 0x000e6200000e0000 */
[----:B------:R-:W-:Y:S01]  /*13860*/  @!P1 PRMT R0, RZ, 0x654, R0 ;  /* 0x00000654ff009816 */ /* 0x000fe20000000000 */
[----:B------:R-:W-:Y:S02]  /*13870*/  IMAD R5, R150, R5, 0x61 ;  /* 0x0000006196057424 */ /* 0x000fe400078e0205 */
[----:B------:R2:W-:Y:S02]  /*13880*/  STL [R1], R15 ;  /* 0x0000000f01007387 */ /* 0x0005e40000100800 */
[----:B------:R-:W-:Y:S02]  /*13890*/  IMAD R7, R212, -0x2, R5 ;  /* 0xfffffffed4077824 */ /* 0x000fe400078e0205 */
[----:B0-----:R-:W-:-:S03]  /*138a0*/  IMAD.U32 R10, RZ, RZ, UR4 ;  /* 0x00000004ff0a7e24 */ /* 0x001fc6000f8e00ff */
[----:B------:R-:W-:-:S05]  /*138b0*/  IADD3 R9, -R194, R7, R196 ;  /* 0x00000007c2097210 */ /* 0x000fca0007ffe1c4 */
[----:B------:R-:W-:Y:S02]  /*138c0*/  IMAD.IADD R73, R9, 0x1, R12 ;  /* 0x0000000109497824 */ /* 0x000fe400078e020c */
[----:B------:R-:W-:Y:S02]  /*138d0*/  VIADD R72, R5, 0xffffffff ;  /* 0xffffffff05487836 */ /* 0x000fe40000000000 */
[----:B------:R-:W-:Y:S01]  /*138e0*/  VIADD R74, R7, 0xffffffff ;  /* 0xffffffff074a7836 */ /* 0x000fe20000000000 */
[----:B------:R-:W-:Y:S02]  /*138f0*/  WARPGROUP.DEPBAR.LE gsb0, 0x0 ;  /* 0x00008000000079c5 */ /* 0x000fe40000010000 */
[----:B------:R0:W-:Y:S02]  /*13900*/  @!P1 SYNCS.ARRIVE.TRANS64.RED.A1T0 RZ, [R0+URZ], RZ ;  /* 0x000000ff00ff99a7 */ /* 0x0001e4000810043f */
[----:B0-----:R-:W-:-:S04]  /*13910*/  IMAD R0, R150, -0x60, R196 ;  /* 0xffffffa096007824 */ /* 0x001fc800078e02c4 */
[----:B------:R-:W-:Y:S01]  /*13920*/  VIADD R3, R0, 0x60 ;  /* 0x0000006000037836 */ /* 0x000fe20000000000 */
[----:B------:R-:W-:-:S03]  /*13930*/  LOP3.LUT R0, RZ, R10, RZ, 0x33, !PT ;  /* 0x0000000aff007212 */ /* 0x000fc600078e33ff */
[----:B------:R-:W-:Y:S02]  /*13940*/  IMAD R14, R212, -0x2, R3 ;  /* 0xfffffffed40e7824 */ /* 0x000fe400078e0203 */
[----:B------:R-:W-:-:S03]  /*13950*/  IMAD.IADD R20, R9, 0x1, R0 ;  /* 0x0000000109147824 */ /* 0x000fc600078e0200 */
[----:B-1----:R-:W-:Y:S01]  /*13960*/  VIADDMNMX R0, R11, R73, R14, PT ;  /* 0x000000490b007246 */ /* 0x002fe2000380010e */
[----:B------:R-:W-:Y:S01]  /*13970*/  IMAD.IADD R2, R20, 0x1, R11 ;  /* 0x0000000114027824 */ /* 0x000fe200078e020b */
[----:B--2---:R-:W-:Y:S06]  /*13980*/  @!P2 BRA `(.L_x_5310) ;  /* 0x00000000004ca947 */ /* 0x004fec0003800000 */
        /* <DEDUP_REMOVED lines=11> */
.L_x_5312:
[----:B------:R-:W-:-:S13]  /*13a40*/  ISETP.NE.AND P2, PT, R13, 0x1, PT ;  /* 0x000000010d00780c */ /* 0x000fda0003f45270 */
[----:B------:R-:W0:Y:S02]  /*13a50*/  @P2 LDC.64 R6, c[0x0][0x9e8] ;  /* 0x00027a00ff062b82 */ /* 0x000e240000000a00 */
[----:B0-----:R-:W-:-:S05]  /*13a60*/  @P2 IMAD.HI.U32 R6, R3, R6, RZ ;  /* 0x0000000603062227 */ /* 0x001fca00078e00ff */
[----:B------:R-:W-:-:S07]  /*13a70*/  @P2 SHF.R.U32.HI R3, RZ, R7, R6 ;  /* 0x00000007ff032219 */ /* 0x000fce0000011606 */
.L_x_5313:
[----:B------:R-:W-:Y:S05]  /*13a80*/  BSYNC B0 ;  /* 0x0000000000007941 */ /* 0x000fea0003800000 */
.L_x_5311:
[----:B------:R-:W-:-:S05]  /*13a90*/  IMAD R3, R3, R13, R74 ;  /* 0x0000000d03037224 */ /* 0x000fca00078e024a */
[----:B------:R-:W-:Y:S02]  /*13aa0*/  VIMNMX R2, R2, R3, !PT ;  /* 0x0000000302027248 */ /* 0x000fe40007fe0100 */
[----:B------:R-:W-:-:S07]  /*13ab0*/  VIADDMNMX R0, R3, R13, R0, PT ;  /* 0x0000000d03007246 */ /* 0x000fce0003800100 */
.L_x_5310:
[C---:B------:R-:W-:Y:S02]  /*13ac0*/  ISETP.GE.AND P2, PT, R72.reuse, 0x2, PT ;  /* 0x000000024800780c */ /* 0x040fe40003f46270 */
[----:B------:R-:W-:Y:S02]  /*13ad0*/  ISETP.GE.AND P6, PT, R72, 0x9, PT ;  /* 0x000000094800780c */ /* 0x000fe40003fc6270 */
[----:B------:R-:W-:Y:S02]  /*13ae0*/  ISETP.GT.AND P3, PT, R2, 0x1, !P2 ;  /* 0x000000010200780c */ /* 0x000fe40005764270 */
[----:B------:R-:W-:Y:S02]  /*13af0*/  ISETP.GE.AND P4, PT, R72, 0xa, PT ;  /* 0x0000000a4800780c */ /* 0x000fe40003f86270 */
[----:B------:R-:W-:-:S04]  /*13b00*/  ISETP.LT.OR P3, PT, R0, 0x2, P3 ;  /* 0x000000020000780c */ /* 0x000fc80001f61670 */
[----:B------:R-:W-:Y:S02]  /*13b10*/  FSEL R91, R25, -INF , !P3 ;  /* 0xff800000195b7808 */ /* 0x000fe40005800000 */
[----:B------:R-:W-:Y:S01]  /*13b20*/  ISETP.GT.AND P3, PT, R2, 0x8, !P6 ;  /* 0x000000080200780c */ /* 0x000fe20007764270 */
[----:B------:R-:W0:Y:S03]  /*13b30*/  SHFL.IDX PT, R25, R4, 0x1, 0x1c1f ;  /* 0x003c1f0004197f89 */ /* 0x000e2600000e0000 */
        /* <DEDUP_REMOVED lines=9> */
[----:B------:R-:W-:Y:S01]  /*13bd0*/  ISETP.LT.OR P3, PT, R0, 0x11, P3 ;  /* 0x000000110000780c */ /* 0x000fe20001f61670 */
[----:B0-----:R-:W-:Y:S01]  /*13be0*/  IMAD.IADD R6, R20, 0x1, R25 ;  /* 0x0000000114067824 */ /* 0x001fe200078e0219 */
        /* <DEDUP_REMOVED lines=84> */
[----:B------:R-:W-:-:S04]  /*14130*/  ISETP.LT.OR P3, PT, R0, 0x52, P3 ;  /* 0x000000520000780c */ /* 0x000fc80001f61670 */
[----:B------:R-:W-:Y:S02]  /*14140*/  FSEL R65, R65, -INF , !P3 ;  /* 0xff80000041417808 */ /* 0x000fe40005800000 */
[----:B------:R-:W-:-:S04]  /*14150*/  ISETP.GE.AND P3, PT, R72, 0x59, PT ;  /* 0x000000594800780c */ /* 0x000fc80003f66270 */
[----:B------:R-:W-:-:S04]  /*14160*/  ISETP.GT.AND P4, PT, R2, 0x58, !P3 ;  /* 0x000000580200780c */ /* 0x000fc80005f84270 */
[----:B------:R-:W-:-:S04]  /*14170*/  ISETP.LT.OR P4, PT, R0, 0x59, P4 ;  /* 0x000000590000780c */ /* 0x000fc80002781670 */
[----:B------:R-:W-:Y:S02]  /*14180*/  FSEL R5, R68, -INF , !P4 ;  /* 0xff80000044057808 */ /* 0x000fe40006000000 */
[----:B------:R-:W-:-:S04]  /*14190*/  ISETP.GE.AND P4, PT, R72, 0x1, PT ;  /* 0x000000014800780c */ /* 0x000fc80003f86270 */
[----:B------:R-:W-:-:S04]  /*141a0*/  ISETP.GT.AND P5, PT, R2, RZ, !P4 ;  /* 0x000000ff0200720c */ /* 0x000fc800067a4270 */
[----:B------:R-:W-:-:S04]  /*141b0*/  ISETP.LT.OR P5, PT, R0, 0x1, P5 ;  /* 0x000000010000780c */ /* 0x000fc80002fa1670 */
[----:B------:R-:W-:Y:S02]  /*141c0*/  FSEL R101, R24, -INF , !P5 ;  /* 0xff80000018657808 */ /* 0x000fe40006800000 */
[----:B------:R-:W-:-:S04]  /*141d0*/  ISETP.GE.AND P5, PT, R72, 0x5a, PT ;  /* 0x0000005a4800780c */ /* 0x000fc80003fa6270 */
[----:B------:R-:W-:Y:S02]  /*141e0*/  P2R R68, PR, RZ, 0x20 ;  /* 0x00000020ff447803 */ /* 0x000fe40000000000 */
[----:B------:R-:W-:Y:S02]  /*141f0*/  ISETP.GT.AND P5, PT, R2, 0x59, !P5 ;  /* 0x000000590200780c */ /* 0x000fe40006fa4270 */
[----:B------:R-:W-:Y:S02]  /*14200*/  VIADDMNMX R2, R25, R73, R14, PT ;  /* 0x0000004919027246 */ /* 0x000fe4000380010e */
[----:B------:R-:W-:-:S04]  /*14210*/  ISETP.LT.OR P5, PT, R0, 0x5a, P5 ;  /* 0x0000005a0000780c */ /* 0x000fc80002fa1670 */
[----:B------:R-:W-:Y:S02]  /*14220*/  FSEL R69, R69, -INF , !P5 ;  /* 0xff80000045457808 */ /* 0x000fe40006800000 */
[----:B------:R-:W-:-:S13]  /*14230*/  ISETP.GE.AND P5, PT, R13, 0x1, PT ;  /* 0x000000010d00780c */ /* 0x000fda0003fa6270 */
[----:B------:R-:W-:Y:S05]  /*14240*/  @!P5 BRA `(.L_x_5314) ;  /* 0x00000000004cd947 */ /* 0x000fea0003800000 */
        /* <DEDUP_REMOVED lines=11> */
.L_x_5316:
[----:B------:R-:W-:-:S13]  /*14300*/  ISETP.NE.AND P5, PT, R13, 0x1, PT ;  /* 0x000000010d00780c */ /* 0x000fda0003fa5270 */
[----:B------:R-:W0:Y:S02]  /*14310*/  @P5 LDC.64 R24, c[0x0][0x9e8] ;  /* 0x00027a00ff185b82 */ /* 0x000e240000000a00 */
[----:B0-----:R-:W-:-:S05]  /*14320*/  @P5 IMAD.HI.U32 R24, R0, R24, RZ ;  /* 0x0000001800185227 */ /* 0x001fca00078e00ff */
[----:B------:R-:W-:-:S07]  /*14330*/  @P5 SHF.R.U32.HI R0, RZ, R25, R24 ;  /* 0x00000019ff005219 */ /* 0x000fce0000011618 */
.L_x_5317:
[----:B------:R-:W-:Y:S05]  /*14340*/  BSYNC B0 ;  /* 0x0000000000007941 */ /* 0x000fea0003800000 */
.L_x_5315:
[----:B------:R-:W-:-:S05]  /*14350*/  IMAD R25, R0, R13, R74 ;  /* 0x0000000d00197224 */ /* 0x000fca00078e024a */
[----:B------:R-:W-:Y:S02]  /*14360*/  VIMNMX R6, R6, R25, !PT ;  /* 0x0000001906067248 */ /* 0x000fe40007fe0100 */
[----:B------:R-:W-:-:S07]  /*14370*/  VIADDMNMX R2, R25, R13, R2, PT ;  /* 0x0000000d19027246 */ /* 0x000fce0003800102 */
.L_x_5314:
[----:B------:R-:W-:Y:S01]  /*14380*/  ISETP.GT.AND P2, PT, R6, 0x1, !P2 ;  /* 0x000000010600780c */ /* 0x000fe20005744270 */
[----:B------:R-:W-:Y:S01]  /*14390*/  ULDC UR4, c[0x0][0x988] ;  /* 0x0002620000047ab9 */ /* 0x000fe20000000800 */
[----:B------:R-:W-:Y:S02]  /*143a0*/  FMNMX.FTZ R0, R101, R91, !PT ;  /* 0x0000005b65007209 */ /* 0x000fe40007810000 */
[----:B------:R-:W-:Y:S02]  /*143b0*/  ISETP.LT.OR P2, PT, R2, 0x2, P2 ;  /* 0x000000020200780c */ /* 0x000fe40001741670 */
[----:B------:R-:W-:Y:S02]  /*143c0*/  FMNMX.FTZ R0, R99, R0, !PT ;  /* 0x0000000063007209 */ /* 0x000fe40007810000 */
[----:B------:R-:W-:Y:S02]  /*143d0*/  FSEL R27, R27, -INF , !P2 ;  /* 0xff8000001b1b7808 */ /* 0x000fe40005000000 */
[----:B------:R-:W-:-:S02]  /*143e0*/  ISETP.NE.AND P2, PT, R28, RZ, PT ;  /* 0x000000ff1c00720c */ /* 0x000fc40003f45270 */
[C---:B------:R-:W-:Y:S02]  /*143f0*/  ISETP.GT.AND P6, PT, R6.reuse, 0x8, !P6 ;  /* 0x000000080600780c */ /* 0x040fe400077c4270 */
[----:B------:R-:W-:Y:S02]  /*14400*/  ISETP.GT.AND P2, PT, R6, 0x9, !P2 ;  /* 0x000000090600780c */ /* 0x000fe40005744270 */
[----:B------:R-:W-:Y:S02]  /*14410*/  FMNMX.FTZ R0, R93, R0, !PT ;  /* 0x000000005d007209 */ /* 0x000fe40007810000 */
[C---:B------:R-:W-:Y:S02]  /*14420*/  ISETP.LT.OR P2, PT, R2.reuse, 0xa, P2 ;  /* 0x0000000a0200780c */ /* 0x040fe40001741670 */
[----:B------:R-:W-:Y:S02]  /*14430*/  ISETP.LT.OR P6, PT, R2, 0x9, P6 ;  /* 0x000000090200780c */ /* 0x000fe400037c1670 */
[----:B------:R-:W-:-:S02]  /*14440*/  FSEL R31, R31, -INF , !P2 ;  /* 0xff8000001f1f7808 */ /* 0x000fc40005000000 */
[----:B------:R-:W-:Y:S02]  /*14450*/  ISETP.NE.AND P2, PT, R75, RZ, PT ;  /* 0x000000ff4b00720c */ /* 0x000fe40003f45270 */
[----:B------:R-:W-:Y:S02]  /*14460*/  FMNMX.FTZ R0, R97, R0, !PT ;  /* 0x0000000061007209 */ /* 0x000fe40007810000 */
[----:B------:R-:W-:Y:S02]  /*14470*/  ISETP.GT.AND P2, PT, R6, 0x10, !P2 ;  /* 0x000000100600780c */ /* 0x000fe40005744270 */
[----:B------:R-:W-:Y:S02]  /*14480*/  FSEL R25, R30, -INF , !P6 ;  /* 0xff8000001e197808 */ /* 0x000fe40007000000 */
[----:B------:R-:W-:Y:S02]  /*14490*/  ISETP.LT.OR P2, PT, R2, 0x11, P2 ;  /* 0x000000110200780c */ /* 0x000fe40001741670 */
[----:B------:R-:W-:-:S02]  /*144a0*/  ISETP.NE.AND P6, PT, R36, RZ, PT ;  /* 0x000000ff2400720c */ /* 0x000fc40003fc5270 */
[----:B------:R-:W-:Y:S02]  /*144b0*/  FSEL R29, R34, -INF , !P2 ;  /* 0xff800000221d7808 */ /* 0x000fe40005000000 */
[----:B------:R-:W-:Y:S02]  /*144c0*/  ISETP.NE.AND P2, PT, R32, RZ, PT ;  /* 0x000000ff2000720c */ /* 0x000fe40003f45270 */
[----:B------:R-:W-:Y:S02]  /*144d0*/  FMNMX.FTZ R0, R95, R0, !PT ;  /* 0x000000005f007209 */ /* 0x000fe40007810000 */
[----:B------:R-:W-:Y:S02]  /*144e0*/  ISETP.GT.AND P2, PT, R6, 0x11, !P2 ;  /* 0x000000110600780c */ /* 0x000fe40005744270 */
[----:B------:R-:W-:Y:S02]  /*144f0*/  FMNMX.FTZ R0, R77, R0, !PT ;  /* 0x000000004d007209 */ /* 0x000fe40007810000 */
[----:B------:R-:W-:-:S02]  /*14500*/  ISETP.LT.OR P2, PT, R2, 0x12, P2 ;  /* 0x000000120200780c */ /* 0x000fc40001741670 */
[----:B------:R-:W-:Y:S02]  /*14510*/  ISETP.NE.AND P5, PT, R78, RZ, PT ;  /* 0x000000ff4e00720c */ /* 0x000fe40003fa5270 */
        /* <DEDUP_REMOVED lines=19> */
[----:B------:R-:W-:Y:S01]  /*14650*/  IMAD.MOV.U32 R40, RZ, RZ, R209 ;  /* 0x000000ffff287224 */ /* 0x000fe200078e00d1 */
        /* <DEDUP_REMOVED lines=23> */
[----:B------:R-:W-:Y:S01]  /*147d0*/  FMNMX.FTZ R14, R69, R0, !PT ;  /* 0x00000000450e7209 */ /* 0x000fe20007810000 */
[----:B------:R-:W-:Y:S01]  /*147e0*/  IMAD.U32 R0, RZ, RZ, UR4 ;  /* 0x00000004ff007e24 */ /* 0x000fe2000f8e00ff */
[----:B------:R-:W-:Y:S02]  /*147f0*/  ISETP.LT.OR P2, PT, R2, 0x31, P2 ;  /* 0x000000310200780c */ /* 0x000fe40001741670 */
[----:B------:R-:W-:Y:S01]  /*14800*/  ISETP.GT.AND P4, PT, R6, RZ, !P4 ;  /* 0x000000ff0600720c */ /* 0x000fe20006784270 */
[----:B------:R-:W0:Y:S01]  /*14810*/  SHFL.BFLY PT, R89, R14, 0x2, 0x1f ;  /* 0x0c401f000e597f89 */ /* 0x000e2200000e0000 */
[----:B------:R-:W-:Y:S02]  /*14820*/  FSEL R81, R50, -INF , !P2 ;  /* 0xff80000032517808 */ /* 0x000fe40005000000 */
        /* <DEDUP_REMOVED lines=8> */
[C---:B------:R-:W-:Y:S02]  /*148b0*/  ISETP.GT.AND P3, PT, R6.reuse, 0x58, !P3 ;  /* 0x000000580600780c */ /* 0x040fe40005f64270 */
[----:B------:R-:W-:Y:S02]  /*148c0*/  ISETP.GT.AND P2, PT, R6, 0x38, !P2 ;  /* 0x000000380600780c */ /* 0x000fe40005744270 */
[C---:B------:R-:W-:Y:S02]  /*148d0*/  ISETP.LT.OR P3, PT, R2.reuse, 0x59, P3 ;  /* 0x000000590200780c */ /* 0x040fe40001f61670 */
        /* <DEDUP_REMOVED lines=35> */
[C---:B------:R-:W-:Y:S01]  /*14b10*/  FMUL.FTZ R24, R4.reuse, R0 ;  /* 0x0000000004187220 */ /* 0x040fe20000410000 */
        /* <DEDUP_REMOVED lines=10> */
[-CC-:B------:R-:W-:Y:S01]  /*14bc0*/  FFMA.FTZ R182, R3, R0.reuse, -R24.reuse ;  /* 0x0000000003b67223 */ /* 0x180fe20000010818 */
[----:B------:R-:W-:Y:S01]  /*14bd0*/  ISETP.NE.AND P6, PT, R64, RZ, PT ;  /* 0x000000ff4000720c */ /* 0x000fe20003fc5270 */
[--C-:B------:R-:W-:Y:S01]  /*14be0*/  FFMA.FTZ R188, R101, R0, -R24.reuse ;  /* 0x0000000065bc7223 */ /* 0x100fe20000010818 */
[----:B------:R-:W-:Y:S01]  /*14bf0*/  FMNMX.FTZ R14, R59, R14, !PT ;  /* 0x0000000e3b0e7209 */ /* 0x000fe20007810000 */
[-CC-:B------:R-:W-:Y:S01]  /*14c00*/  FFMA.FTZ R91, R91, R0.reuse, -R24.reuse ;  /* 0x000000005b5b7223 */ /* 0x180fe20000010818 */
[----:B------:R-:W-:Y:S01]  /*14c10*/  FSEL R89, R66, -INF , !P2 ;  /* 0xff80000042597808 */ /* 0x000fe20005000000 */
[--C-:B------:R-:W-:Y:S01]  /*14c20*/  FFMA.FTZ R190, R99, R0, -R24.reuse ;  /* 0x0000000063be7223 */ /* 0x100fe20000010818 */
[----:B------:R-:W-:Y:S01]  /*14c30*/  ISETP.GT.AND P2, PT, R6, 0x51, !P6 ;  /* 0x000000510600780c */ /* 0x000fe20007744270 */
[----:B------:R-:W-:Y:S01]  /*14c40*/  MUFU.EX2 R188, R188 ;  /* 0x000000bc00bc7308 */ /* 0x000fe20000000800 */
[----:B------:R-:W-:Y:S01]  /*14c50*/  FMNMX.FTZ R14, R87, R14, !PT ;  /* 0x0000000e570e7209 */ /* 0x000fe20007810000 */
[-CC-:B------:R-:W-:Y:S01]  /*14c60*/  FFMA.FTZ R93, R93, R0.reuse, -R24.reuse ;  /* 0x000000005d5d7223 */ /* 0x180fe20000010818 */
[----:B------:R-:W-:Y:S01]  /*14c70*/  ISETP.NE.AND P5, PT, R68, RZ, PT ;  /* 0x000000ff4400720c */ /* 0x000fe20003fa5270 */
[-CC-:B------:R-:W-:Y:S01]  /*14c80*/  FFMA.FTZ R184, R97, R0.reuse, -R24.reuse ;  /* 0x0000000061b87223 */ /* 0x180fe20000010818 */
[----:B------:R-:W-:Y:S01]  /*14c90*/  ISETP.LT.OR P2, PT, R2, 0x52, P2 ;  /* 0x000000520200780c */ /* 0x000fe20001741670 */
[--C-:B------:R-:W-:Y:S01]  /*14ca0*/  FFMA.FTZ R95, R95, R0, -R24.reuse ;  /* 0x000000005f5f7223 */ /* 0x100fe20000010818 */
[----:B------:R-:W-:Y:S01]  /*14cb0*/  FMNMX.FTZ R14, R63, R14, !PT ;  /* 0x0000000e3f0e7209 */ /* 0x000fe20007810000 */
[----:B------:R-:W0:Y:S01]  /*14cc0*/  MUFU.EX2 R91, R91 ;  /* 0x0000005b005b7308 */ /* 0x000e220000000800 */
[----:B------:R-:W-:Y:S01]  /*14cd0*/  ISETP.GT.AND P4, PT, R6, 0x59, !P5 ;  /* 0x000000590600780c */ /* 0x000fe20006f84270 */
[-CC-:B------:R-:W-:Y:S01]  /*14ce0*/  FFMA.FTZ R37, R37, R0.reuse, -R24.reuse ;  /* 0x0000000025257223 */ /* 0x180fe20000010818 */
[----:B------:R-:W-:Y:S01]  /*14cf0*/  FSEL R67, R67, -INF , !P2 ;  /* 0xff80000043437808 */ /* 0x000fe20005000000 */
[--C-:B------:R-:W-:Y:S01]  /*14d00*/  FFMA.FTZ R180, R33, R0, -R24.reuse ;  /* 0x0000000021b47223 */ /* 0x100fe20000010818 */
[----:B------:R-:W-:Y:S01]  /*14d10*/  FMNMX.FTZ R14, R89, R14, !PT ;  /* 0x0000000e590e7209 */ /* 0x000fe20007810000 */
[-CC-:B------:R-:W-:Y:S01]  /*14d20*/  FFMA.FTZ R33, R41, R0.reuse, -R24.reuse ;  /* 0x0000000029217223 */ /* 0x180fe20000010818 */
[----:B------:R-:W-:Y:S01]  /*14d30*/  ISETP.LT.OR P4, PT, R2, 0x5a, P4 ;  /* 0x0000005a0200780c */ /* 0x000fe20002781670 */
[----:B------:R-:W1:Y:S01]  /*14d40*/  MUFU.EX2 R190, R190 ;  /* 0x000000be00be7308 */ /* 0x000e620000000800 */
[----:B------:R-:W-:Y:S01]  /*14d50*/  FSEL R77, R70, -INF , !P3 ;  /* 0xff800000464d7808 */ /* 0x000fe20005800000 */
[--C-:B------:R-:W-:Y:S01]  /*14d60*/  FFMA.FTZ R41, R45, R0, -R24.reuse ;  /* 0x000000002d297223 */ /* 0x100fe20000010818 */
[----:B------:R-:W-:Y:S01]  /*14d70*/  FMNMX.FTZ R14, R67, R14, !PT ;  /* 0x0000000e430e7209 */ /* 0x000fe20007810000 */
[-CC-:B------:R-:W-:Y:S01]  /*14d80*/  FFMA.FTZ R176, R15, R0.reuse, -R24.reuse ;  /* 0x000000000fb07223 */ /* 0x180fe20000010818 */
[----:B------:R-:W-:Y:S01]  /*14d90*/  FSEL R71, R71, -INF , !P4 ;  /* 0xff80000047477808 */ /* 0x000fe20006000000 */
[--C-:B------:R-:W-:Y:S01]  /*14da0*/  FFMA.FTZ R178, R7, R0, -R24.reuse ;  /* 0x0000000007b27223 */ /* 0x100fe20000010818 */
[----:B------:R-:W-:Y:S01]  /*14db0*/  FMNMX.FTZ R14, R77, R14, !PT ;  /* 0x0000000e4d0e7209 */ /* 0x000fe20007810000 */
[----:B------:R-:W2:Y:S01]  /*14dc0*/  MUFU.EX2 R93, R93 ;  /* 0x0000005d005d7308 */ /* 0x000ea20000000800 */
[----:B------:R-:W-:Y:S01]  /*14dd0*/  ISETP.NE.AND P5, PT, R227, 0x1, PT ;  /* 0x00000001e300780c */ /* 0x000fe20003fa5270 */
[--C-:B------:R-:W-:Y:S01]  /*14de0*/  FFMA.FTZ R172, R11, R0, -R24.reuse ;  /* 0x000000000bac7223 */ /* 0x100fe20000010818 */
[----:B------:R-:W-:Y:S01]  /*14df0*/  FMNMX.FTZ R14, R71, R14, !PT ;  /* 0x0000000e470e7209 */ /* 0x000fe20007810000 */
[-CC-:B------:R-:W-:Y:S01]  /*14e00*/  FFMA.FTZ R174, R21, R0.reuse, -R24.reuse ;  /* 0x0000000015ae7223 */ /* 0x180fe20000010818 */
[-CC-:B------:R-:W-:Y:S01]  /*14e10*/  FFMA.FTZ R168, R9, R0.reuse, -R24.reuse ;  /* 0x0000000009a87223 */ /* 0x180fe20000010818 */
[-CC-:B------:R-:W-:Y:S01]  /*14e20*/  FFMA.FTZ R170, R5, R0.reuse, -R24.reuse ;  /* 0x0000000005aa7223 */ /* 0x180fe20000010818 */
[-CC-:B------:R-:W-:Y:S01]  /*14e30*/  FFMA.FTZ R15, R49, R0.reuse, -R24.reuse ;  /* 0x00000000310f7223 */ /* 0x180fe20000010818 */
[----:B------:R-:W3:Y:S01]  /*14e40*/  SHFL.BFLY PT, R3, R14, 0x2, 0x1f ;  /* 0x0c401f000e037f89 */ /* 0x000ee200000e0000 */
[----:B------:R-:W4:Y:S01]  /*14e50*/  MUFU.EX2 R184, R184 ;  /* 0x000000b800b87308 */ /* 0x000f220000000800 */
[-CC-:B------:R-:W-:Y:S01]  /*14e60*/  FFMA.FTZ R7, R53, R0.reuse, -R24.reuse ;  /* 0x0000000035077223 */ /* 0x180fe20000010818 */
[-CC-:B------:R-:W-:Y:S01]  /*14e70*/  FFMA.FTZ R11, R57, R0.reuse, -R24.reuse ;  /* 0x00000000390b7223 */ /* 0x180fe20000010818 */
[-CC-:B------:R-:W-:Y:S01]  /*14e80*/  FFMA.FTZ R21, R61, R0.reuse, -R24.reuse ;  /* 0x000000003d157223 */ /* 0x180fe20000010818 */
[-CC-:B------:R-:W-:Y:S01]  /*14e90*/  FFMA.FTZ R9, R65, R0.reuse, -R24.reuse ;  /* 0x0000000041097223 */ /* 0x180fe20000010818 */
[----:B------:R-:W4:Y:S01]  /*14ea0*/  @P5 LDC R38, c[0x0][0x44c] ;  /* 0x00011300ff265b82 */ /* 0x000f220000000800 */
[----:B------:R-:W-:-:S02]  /*14eb0*/  FFMA.FTZ R5, R69, R0, -R24 ;  /* 0x0000000045057223 */ /* 0x000fc40000010818 */
[----:B------:R-:W4:Y:S05]  /*14ec0*/  MUFU.EX2 R95, R95 ;  /* 0x0000005f005f7308 */ /* 0x000f2a0000000800 */
[----:B------:R-:W4:Y:S03]  /*14ed0*/  @P5 LDC R42, c[0x0][0x450] ;  /* 0x00011400ff2a5b82 */ /* 0x000f260000000800 */
[----:B------:R-:W4:Y:S01]  /*14ee0*/  MUFU.EX2 R186, R186 ;  /* 0x000000ba00ba7308 */ /* 0x000f220000000800 */
[----:B---3--:R-:W-:-:S07]  /*14ef0*/  FMNMX.FTZ R2, R14, R3, !PT ;  /* 0x000000030e027209 */ /* 0x008fce0007810000 */
[----:B------:R-:W3:Y:S01]  /*14f00*/  MUFU.EX2 R37, R37 ;  /* 0x0000002500257308 */ /* 0x000ee20000000800 */
[----:B------:R-:W0:Y:S07]  /*14f10*/  SHFL.BFLY PT, R3, R2, 0x1, 0x1f ;  /* 0x0c201f0002037f89 */ /* 0x000e2e00000e0000 */
[----:B------:R-:W-:Y:S08]  /*14f20*/  MUFU.EX2 R180, R180 ;  /* 0x000000b400b47308 */ /* 0x000ff00000000800 */
[----:B------:R-:W-:Y:S08]  /*14f30*/  MUFU.EX2 R33, R33 ;  /* 0x0000002100217308 */ /* 0x000ff00000000800 */
[----:B------:R-:W-:Y:S01]  /*14f40*/  MUFU.EX2 R182, R182 ;  /* 0x000000b600b67308 */ /* 0x000fe20000000800 */
[----:B0-----:R-:W-:-:S04]  /*14f50*/  FMNMX.FTZ R3, R2, R3, !PT ;  /* 0x0000000302037209 */ /* 0x001fc80007810000 */
[C---:B------:R-:W-:Y:S01]  /*14f60*/  FSETP.NEU.FTZ.AND P2, PT, R3.reuse, -INF , PT ;  /* 0xff8000000300780b */ /* 0x040fe20003f5d000 */
[----:B------:R-:W-:Y:S02]  /*14f70*/  FMUL.FTZ R2, R3, R0 ;  /* 0x0000000003027220 */ /* 0x000fe40000410000 */
[----:B------:R-:W-:Y:S03]  /*14f80*/  MUFU.EX2 R41, R41 ;  /* 0x0000002900297308 */ /* 0x000fe60000000800 */
[----:B------:R-:W-:-:S05]  /*14f90*/  FSEL R6, R2, RZ, P2 ;  /* 0x000000ff02067208 */ /* 0x000fca0001000000 */
[----:B------:R-:W-:Y:S01]  /*14fa0*/  MUFU.EX2 R176, R176 ;  /* 0x000000b000b07308 */ /* 0x000fe20000000800 */
[-CC-:B------:R-:W-:Y:S01]  /*14fb0*/  FFMA.FTZ R189, R26, R0.reuse, -R6.reuse ;  /* 0x000000001abd7223 */ /* 0x180fe20000010806 */
[-CC-:B------:R-:W-:Y:S01]  /*14fc0*/  FFMA.FTZ R2, R27, R0.reuse, -R6.reuse ;  /* 0x000000001b027223 */ /* 0x180fe20000010806 */
[-CC-:B------:R-:W-:Y:S01]  /*14fd0*/  FFMA.FTZ R191, R25, R0.reuse, -R6.reuse ;  /* 0x0000000019bf7223 */ /* 0x180fe20000010806 */
[-CC-:B------:R-:W-:Y:S01]  /*14fe0*/  FFMA.FTZ R31, R31, R0.reuse, -R6.reuse ;  /* 0x000000001f1f7223 */ /* 0x180fe20000010806 */
[----:B------:R-:W-:Y:S01]  /*14ff0*/  FADD.FTZ R25, R188, R91 ;  /* 0x0000005bbc197221 */ /* 0x000fe20000010000 */
[-CC-:B------:R-:W-:Y:S01]  /*15000*/  FFMA.FTZ R29, R29, R0.reuse, -R6.reuse ;  /* 0x000000001d1d7223 */ /* 0x180fe20000010806 */
[-CC-:B------:R-:W-:Y:S01]  /*15010*/  FFMA.FTZ R35, R35, R0.reuse, -R6.reuse ;  /* 0x0000000023237223 */ /* 0x180fe20000010806 */
[----:B------:R-:W-:Y:S01]  /*15020*/  MUFU.EX2 R189, R189 ;  /* 0x000000bd00bd7308 */ /* 0x000fe20000000800 */
[----:B-1----:R-:W-:Y:S01]  /*15030*/  FADD.FTZ R32, R190, R25 ;  /* 0x00000019be207221 */ /* 0x002fe20000010000 */
[-CC-:B------:R-:W-:Y:S01]  /*15040*/  FFMA.FTZ R73, R73, R0.reuse, -R6.reuse ;  /* 0x0000000049497223 */ /* 0x180fe20000010806 */
[-CC-:B------:R-:W-:Y:S01]  /*15050*/  FFMA.FTZ R39, R39, R0.reuse, -R6.reuse ;  /* 0x0000000027277223 */ /* 0x180fe20000010806 */
[-C--:B------:R-:W-:Y:S01]  /*15060*/  FFMA.FTZ R75, R75, R0.reuse, -R6 ;  /* 0x000000004b4b7223 */ /* 0x080fe20000010806 */
[----:B--2---:R-:W-:Y:S01]  /*15070*/  FADD.FTZ R25, R93, R32 ;  /* 0x000000205d197221 */ /* 0x004fe20000010000 */
[-CC-:B------:R-:W-:Y:S01]  /*15080*/  FFMA.FTZ R43, R43, R0.reuse, -R6.reuse ;  /* 0x000000002b2b7223 */ /* 0x180fe20000010806 */
[-CC-:B------:R-:W-:Y:S01]  /*15090*/  FFMA.FTZ R79, R79, R0.reuse, -R6.reuse ;  /* 0x000000004f4f7223 */ /* 0x180fe20000010806 */
[----:B------:R-:W0:Y:S01]  /*150a0*/  MUFU.EX2 R2, R2 ;  /* 0x0000000200027308 */ /* 0x000e220000000800 */
[----:B----4-:R-:W-:Y:S01]  /*150b0*/  FADD.FTZ R34, R184, R25 ;  /* 0x00000019b8227221 */ /* 0x010fe20000010000 */
[-CC-:B------:R-:W-:Y:S01]  /*150c0*/  FFMA.FTZ R47, R47, R0.reuse, -R6.reuse ;  /* 0x000000002f2f7223 */ /* 0x180fe20000010806 */
[-CC-:B------:R-:W-:Y:S01]  /*150d0*/  FFMA.FTZ R81, R81, R0.reuse, -R6.reuse ;  /* 0x0000000051517223 */ /* 0x180fe20000010806 */
[-C--:B------:R-:W-:Y:S01]  /*150e0*/  FFMA.FTZ R51, R51, R0.reuse, -R6 ;  /* 0x0000000033337223 */ /* 0x080fe20000010806 */
[----:B------:R-:W-:Y:S01]  /*150f0*/  FADD.FTZ R27, R95, R34 ;  /* 0x000000225f1b7221 */ /* 0x000fe20000010000 */
[-CC-:B------:R-:W-:Y:S01]  /*15100*/  FFMA.FTZ R83, R83, R0.reuse, -R6.reuse ;  /* 0x0000000053537223 */ /* 0x180fe20000010806 */
[-CC-:B------:R-:W-:Y:S01]  /*15110*/  FFMA.FTZ R55, R55, R0.reuse, -R6.reuse ;  /* 0x0000000037377223 */ /* 0x180fe20000010806 */
[----:B------:R-:W1:Y:S01]  /*15120*/  MUFU.EX2 R191, R191 ;  /* 0x000000bf00bf7308 */ /* 0x000e620000000800 */
[----:B------:R-:W-:Y:S01]  /*15130*/  FADD.FTZ R36, R186, R27 ;  /* 0x0000001bba247221 */ /* 0x000fe20000010000 */
[-CC-:B------:R-:W-:Y:S01]  /*15140*/  FFMA.FTZ R85, R85, R0.reuse, -R6.reuse ;  /* 0x0000000055557223 */ /* 0x180fe20000010806 */
[-CC-:B------:R-:W-:Y:S01]  /*15150*/  FFMA.FTZ R59, R59, R0.reuse, -R6.reuse ;  /* 0x000000003b3b7223 */ /* 0x180fe20000010806 */
[-C--:B------:R-:W-:Y:S01]  /*15160*/  FFMA.FTZ R87, R87, R0.reuse, -R6 ;  /* 0x0000000057577223 */ /* 0x080fe20000010806 */
[----:B---3--:R-:W-:Y:S01]  /*15170*/  FADD.FTZ R27, R37, R36 ;  /* 0x00000024251b7221 */ /* 0x008fe20000010000 */
[-CC-:B------:R-:W-:Y:S01]  /*15180*/  FFMA.FTZ R63, R63, R0.reuse, -R6.reuse ;  /* 0x000000003f3f7223 */ /* 0x180fe20000010806 */
[-C--:B------:R-:W-:Y:S01]  /*15190*/  FFMA.FTZ R89, R89, R0.reuse, -R6 ;  /* 0x0000000059597223 */ /* 0x080fe20000010806 */
[----:B------:R2:W3:Y:S01]  /*151a0*/  MUFU.EX2 R14, R31 ;  /* 0x0000001f000e7308 */ /* 0x0004e20000000800 */
[----:B0-----:R-:W-:Y:S01]  /*151b0*/  FADD.FTZ R32, R189, R2 ;  /* 0x00000002bd207221 */ /* 0x001fe20000010000 */
[----:B------:R-:W-:Y:S01]  /*151c0*/  FADD.FTZ R36, R180, R27 ;  /* 0x0000001bb4247221 */ /* 0x000fe20000010000 */
[-CC-:B------:R-:W-:Y:S01]  /*151d0*/  FFMA.FTZ R67, R67, R0.reuse, -R6.reuse ;  /* 0x0000000043437223 */ /* 0x180fe20000010806 */
[-CC-:B------:R-:W-:Y:S01]  /*151e0*/  FFMA.FTZ R77, R77, R0.reuse, -R6.reuse ;  /* 0x000000004d4d7223 */ /* 0x180fe20000010806 */
[----:B------:R-:W-:Y:S01]  /*151f0*/  FFMA.FTZ R71, R71, R0, -R6 ;  /* 0x0000000047477223 */ /* 0x000fe20000010806 */
[----:B------:R-:W-:Y:S01]  /*15200*/  FADD.FTZ R27, R33, R36 ;  /* 0x00000024211b7221 */ /* 0x000fe20000010000 */
[----:B------:R-:W-:Y:S01]  /*15210*/  F2FP.BF16.F32.PACK_AB R189, R2, R189 ;  /* 0x000000bd02bd723e */ /* 0x000fe200000010ff */
[----:B------:R-:W0:Y:S01]  /*15220*/  MUFU.EX2 R29, R29 ;  /* 0x0000001d001d7308 */ /* 0x000e220000000800 */
[----:B-1----:R-:W-:Y:S01]  /*15230*/  FADD.FTZ R25, R191, R32 ;  /* 0x00000020bf197221 */ /* 0x002fe20000010000 */
[----:B--2---:R-:W-:-:S04]  /*15240*/  @P5 IMAD.HI.U32 R31, R209, R38, RZ ;  /* 0x00000026d11f5227 */ /* 0x004fc800078e00ff */
[----:B------:R-:W-:Y:S01]  /*15250*/  FADD.FTZ R38, R182, R27 ;  /* 0x0000001bb6267221 */ /* 0x000fe20000010000 */
[----:B------:R-:W-:Y:S02]  /*15260*/  F2FP.BF16.F32.PACK_AB R188, R91, R188 ;  /* 0x000000bc5bbc723e */ /* 0x000fe400000010ff */
[----:B------:R-:W-:Y:S01]  /*15270*/  F2FP.BF16.F32.PACK_AB R190, R93, R190 ;  /* 0x000000be5dbe723e */ /* 0x000fe200000010ff */
[----:B------:R-:W-:Y:S01]  /*15280*/  FADD.FTZ R27, R41, R38 ;  /* 0x00000026291b7221 */ /* 0x000fe20000010000 */
[----:B------:R-:W1:Y:S01]  /*15290*/  MUFU.EX2 R20, R35 ;  /* 0x0000002300147308 */ /* 0x000e620000000800 */
[----:B---3--:R-:W-:Y:S01]  /*152a0*/  FADD.FTZ R34, R14, R25 ;  /* 0x000000190e227221 */ /* 0x008fe20000010000 */
[----:B------:R-:W-:Y:S01]  /*152b0*/  @P5 SHF.R.U32.HI R40, RZ, R42, R31 ;  /* 0x0000002aff285219 */ /* 0x000fe2000001161f */
[----:B------:R-:W-:Y:S01]  /*152c0*/  FADD.FTZ R38, R176, R27 ;  /* 0x0000001bb0267221 */ /* 0x000fe20000010000 */
[----:B------:R-:W-:Y:S02]  /*152d0*/  ISETP.GE.AND P5, PT, R13, 0x1, PT ;  /* 0x000000010d00780c */ /* 0x000fe40003fa6270 */
[----:B------:R-:W-:Y:S01]  /*152e0*/  F2FP.BF16.F32.PACK_AB R184, R95, R184 ;  /* 0x000000b85fb8723e */ /* 0x000fe200000010ff */
[----:B------:R-:W-:Y:S01]  /*152f0*/  IMAD.IADD R149, R149, 0x1, R40 ;  /* 0x0000000195957824 */ /* 0x000fe200078e0228 */
[----:B------:R-:W2:Y:S01]  /*15300*/  MUFU.EX2 R73, R73 ;  /* 0x0000004900497308 */ /* 0x000ea20000000800 */
[----:B0-----:R-:W-:Y:S01]  /*15310*/  FADD.FTZ R25, R29, R34 ;  /* 0x000000221d197221 */ /* 0x001fe20000010000 */
[----:B------:R-:W-:Y:S01]  /*15320*/  F2FP.BF16.F32.PACK_AB R186, R37, R186 ;  /* 0x000000ba25ba723e */ /* 0x000fe200000010ff */
[----:B------:R-:W-:Y:S01]  /*15330*/  IMAD.IADD R12, R149, 0x1, R12 ;  /* 0x00000001950c7824 */ /* 0x000fe200078e020c */
[----:B------:R-:W-:-:S02]  /*15340*/  F2FP.BF16.F32.PACK_AB R180, R33, R180 ;  /* 0x000000b421b4723e */ /* 0x000fc400000010ff */
[----:B------:R-:W-:Y:S02]  /*15350*/  F2FP.BF16.F32.PACK_AB R182, R41, R182 ;  /* 0x000000b629b6723e */ /* 0x000fe400000010ff */
[----:B------:R-:W0:Y:S01]  /*15360*/  MUFU.EX2 R24, R39 ;  /* 0x0000002700187308 */ /* 0x000e220000000800 */
[----:B-1----:R-:W-:Y:S01]  /*15370*/  FADD.FTZ R34, R20, R25 ;  /* 0x0000001914227221 */ /* 0x002fe20000010000 */
[----:B------:R-:W-:Y:S02]  /*15380*/  F2FP.BF16.F32.PACK_AB R191, R14, R191 ;  /* 0x000000bf0ebf723e */ /* 0x000fe400000010ff */
[----:B------:R-:W-:-:S04]  /*15390*/  F2FP.BF16.F32.PACK_AB R185, R20, R29 ;  /* 0x0000001d14b9723e */ /* 0x000fc800000010ff */
        /* <DEDUP_REMOVED lines=59> */
[----:B------:R-:W-:Y:S01]  /*15750*/  F2FP.BF16.F32.PACK_AB R175, R36, R87 ;  /* 0x0000005724af723e */ /* 0x000fe200000010ff */
[----:B------:R-:W-:-:S05]  /*15760*/  VIADD R7, R150, 0xfffffffe ;  /* 0xfffffffe96077836 */ /* 0x000fca0000000000 */
        /* <DEDUP_REMOVED lines=23> */
.L_x_5320:
[----:B------:R-:W-:-:S13]  /*158e0*/  ISETP.NE.AND P2, PT, R13, 0x1, PT ;  /* 0x000000010d00780c */ /* 0x000fda0003f45270 */
[----:B------:R-:W0:Y:S02]  /*158f0*/  @P2 LDC.64 R14, c[0x0][0x9e8] ;  /* 0x00027a00ff0e2b82 */ /* 0x000e240000000a00 */
[----:B0-----:R-:W-:-:S05]  /*15900*/  @P2 IMAD.HI.U32 R14, R2, R14, RZ ;  /* 0x0000000e020e2227 */ /* 0x001fca00078e00ff */
[----:B------:R-:W-:-:S07]  /*15910*/  @P2 SHF.R.U32.HI R2, RZ, R15, R14 ;  /* 0x0000000fff022219 */ /* 0x000fce000001160e */
.L_x_5321:
[----:B------:R-:W-:Y:S05]  /*15920*/  BSYNC B0 ;  /* 0x0000000000007941 */ /* 0x000fea0003800000 */
.L_x_5319:
[----:B------:R-:W-:-:S05]  /*15930*/  IMAD R13, R2, R13, R13 ;  /* 0x0000000d020d7224 */ /* 0x000fca00078e020d */
[----:B------:R-:W-:-:S07]  /*15940*/  VIMNMX R12, R12, R13, PT ;  /* 0x0000000d0c0c7248 */ /* 0x000fce0003fe0100 */
.L_x_5318:
[----:B------:R-:W-:Y:S01]  /*15950*/  IMAD.HI R12, R12, 0x2aaaaaab, RZ ;  /* 0x2aaaaaab0c0c7827 */ /* 0x000fe200078e02ff */
[----:B------:R-:W-:Y:S01]  /*15960*/  ULDC UR59, c[0x0][0x9e4] ;  /* 0x00027900003b7ab9 */ /* 0x000fe20000000800 */
[----:B------:R-:W-:Y:S01]  /*15970*/  ULDC UR58, c[0x0][0x9e4] ;  /* 0x00027900003a7ab9 */ /* 0x000fe20000000800 */
[----:B------:R-:W-:Y:S01]  /*15980*/  BSSY B0, `(.L_x_5322) ;  /* 0x0000381000007945 */ /* 0x000fe20003800000 */
[----:B------:R-:W-:Y:S01]  /*15990*/  IMAD.MOV.U32 R2, RZ, RZ, 0x3f800000 ;  /* 0x3f800000ff027424 */ /* 0x000fe200078e00ff */
[----:B------:R-:W-:Y:S02]  /*159a0*/  SHF.R.U32.HI R9, RZ, 0x1f, R12 ;  /* 0x0000001fff097819 */ /* 0x000fe4000001160c */
[----:B------:R-:W-:Y:S02]  /*159b0*/  CS2R R118, SRZ ;  /* 0x0000000000767805 */ /* 0x000fe4000001ff00 */
[----:B------:R-:W-:Y:S02]  /*159c0*/  CS2R R116, SRZ ;  /* 0x0000000000747805 */ /* 0x000fe4000001ff00 */
[----:B------:R-:W-:-:S02]  /*159d0*/  CS2R R114, SRZ ;  /* 0x0000000000727805 */ /* 0x000fc4000001ff00 */
[----:B------:R-:W-:Y:S01]  /*159e0*/  LEA.HI.SX32 R14, R12, R9, 0x1c ;  /* 0x000000090c0e7211 */ /* 0x000fe200078fe2ff */
[----:B------:R-:W-:Y:S01]  /*159f0*/  IMAD.MOV.U32 R9, RZ, RZ, 0x3f800000 ;  /* 0x3f800000ff097424 */ /* 0x000fe200078e00ff */
[----:B------:R-:W-:Y:S02]  /*15a00*/  CS2R R112, SRZ ;  /* 0x0000000000707805 */ /* 0x000fe4000001ff00 */
[----:B------:R-:W-:Y:S02]  /*15a10*/  CS2R R110, SRZ ;  /* 0x00000000006e7805 */ /* 0x000fe4000001ff00 */
[----:B------:R-:W-:Y:S02]  /*15a20*/  VIMNMX R14, R211, R14, !PT ;  /* 0x0000000ed30e7248 */ /* 0x000fe40007fe0100 */
[----:B------:R-:W-:Y:S02]  /*15a30*/  CS2R R108, SRZ ;  /* 0x00000000006c7805 */ /* 0x000fe4000001ff00 */
[----:B------:R-:W-:-:S02]  /*15a40*/  CS2R R106, SRZ ;  /* 0x00000000006a7805 */ /* 0x000fc4000001ff00 */
[----:B------:R-:W-:Y:S02]  /*15a50*/  CS2R R104, SRZ ;  /* 0x0000000000687805 */ /* 0x000fe4000001ff00 */
[----:B------:R-:W-:Y:S02]  /*15a60*/  ISETP.GE.AND P2, PT, R7, R14, PT ;  /* 0x0000000e0700720c */ /* 0x000fe40003f46270 */
        /* <DEDUP_REMOVED lines=41> */
[----:B------:R-:W-:Y:S01]  /*15d00*/  BSSY B1, `(.L_x_5324) ;  /* 0x0000344000017945 */ /* 0x000fe20003800000 */
[----:B------:R-:W-:Y:S02]  /*15d10*/  IMAD.MOV.U32 R2, RZ, RZ, 0x3f800000 ;  /* 0x3f800000ff027424 */ /* 0x000fe400078e00ff */
[----:B------:R-:W-:-:S07]  /*15d20*/  IMAD.MOV.U32 R119, RZ, RZ, RZ ;  /* 0x000000ffff777224 */ /* 0x000fce00078e00ff */
.L_x_5343:
[----:B------:R-:W-:-:S05]  /*15d30*/  VIADD R15, R22, 0x1 ;  /* 0x00000001160f7836 */ /* 0x000fca0000000000 */
[----:B------:R-:W-:-:S04]  /*15d40*/  ISETP.NE.AND P2, PT, R15, 0x2, PT ;  /* 0x000000020f00780c */ /* 0x000fc80003f45270 */
[----:B------:R-:W-:Y:S02]  /*15d50*/  SEL R20, RZ, 0x1, P2 ;  /* 0x00000001ff147807 */ /* 0x000fe40001000000 */
[----:B------:R-:W-:Y:S02]  /*15d60*/  SEL R15, R15, RZ, P2 ;  /* 0x000000ff0f0f7207 */ /* 0x000fe40001000000 */
[----:B------:R-:W-:Y:S01]  /*15d70*/  LOP3.LUT R20, R23, R20, RZ, 0x3c, !PT ;  /* 0x0000001417147212 */ /* 0x000fe200078e3cff */
[----:B------:R-:W-:Y:S06]  /*15d80*/  @!P0 BRA `(.L_x_5325) ;  /* 0x0000000000048947 */ /* 0x000fec0003800000 */
[----:B------:R-:W-:Y:S01]  /*15d90*/  BPT.TRAP 0x1 ;  /* 0x000000040000795c */ /* 0x000fe20000300000 */
.L_x_5325:
[----:B------:R-:W-:Y:S01]  /*15da0*/  IMAD R0, R15, 0x8, R16 ;  /* 0x000000080f007824 */ /* 0x000fe200078e0210 */
[----:B------:R-:W-:-:S04]  /*15db0*/  SHF.L.U32 R11, R20, 0x1f, RZ ;  /* 0x0000001f140b7819 */ /* 0x000fc800000006ff */
[----:B------:R0:W1:Y:S01]  /*15dc0*/  SYNCS.PHASECHK.TRANS64.TRYWAIT P2, [R0+URZ+0x30830], R11 ;  /* 0x0308300b000075a7 */ /* 0x000062000804017f */
[----:B------:R-:W-:Y:S05]  /*15dd0*/  @!P0 BRA `(.L_x_5326) ;  /* 0x0000000000048947 */ /* 0x000fea0003800000 */
[----:B------:R-:W-:Y:S01]  /*15de0*/  BPT.TRAP 0x1 ;  /* 0x000000040000795c */ /* 0x000fe20000300000 */
.L_x_5326:
[----:B------:R-:W-:Y:S01]  /*15df0*/  IMAD R124, R15, 0x900, R8 ;  /* 0x000009000f7c7824 */ /* 0x000fe200078e0208 */
[----:B------:R-:W-:Y:S03]  /*15e00*/  BSSY B2, `(.L_x_5327) ;  /* 0x0000006000027945 */ /* 0x000fe60003800000 */
[C---:B------:R-:W-:Y:S02]  /*15e10*/  VIADD R12, R124.reuse, 0x2 ;  /* 0x000000027c0c7836 */ /* 0x040fe40000000000 */
[----:B------:R-:W-:Y:S01]  /*15e20*/  VIADD R21, R124, 0x4 ;  /* 0x000000047c157836 */ /* 0x000fe20000000000 */
[----:B-1----:R-:W-:Y:S06]  /*15e30*/  @P2 BRA `(.L_x_5328) ;  /* 0x0000000000082947 */ /* 0x002fec0003800000 */
[----:B------:R-:W1:Y:S02]  /*15e40*/  SYNCS.PHASECHK.TRANS64.TRYWAIT P2, [R0+URZ+0x30830], R11 ;  /* 0x0308300b000075a7 */ /* 0x000e64000804017f */
[----:B-1----:R-:W-:Y:S05]  /*15e50*/  @!P2 BRA `(.L_x_5329) ;  /* 0x0000015400b0a947 */ /* 0x002fea0003800000 */
.L_x_5328:
[----:B------:R-:W-:Y:S05]  /*15e60*/  BSYNC B2 ;  /* 0x0000000000027941 */ /* 0x000fea0003800000 */
.L_x_5327:
[----:B------:R-:W-:Y:S01]  /*15e70*/  IMAD.MOV.U32 R10, RZ, RZ, R124 ;  /* 0x000000ffff0a7224 */ /* 0x000fe200078e007c */
[----:B------:R2:W-:Y:S04]  /*15e80*/  STL.64 [R1+0x78], R16 ;  /* 0x0000781001007387 */ /* 0x0005e80000100a00 */
[----:B------:R-:W-:Y:S01]  /*15e90*/  R2UR UR54, R10 ;  /* 0x000000000a3672ca */ /* 0x000fe200000e0000 */
[----:B------:R-:W-:-:S05]  /*15ea0*/  IMAD.MOV.U32 R10, RZ, RZ, R21 ;  /* 0x000000ffff0a7224 */ /* 0x000fca00078e0015 */
[----:B------:R-:W-:Y:S01]  /*15eb0*/  R2UR UR34, R10 ;  /* 0x000000000a2272ca */ /* 0x000fe200000e0000 */
[----:B------:R-:W-:Y:S01]  /*15ec0*/  VIADD R10, R124, 0x302 ;  /* 0x000003027c0a7836 */ /* 0x000fe20000000000 */
[----:B--2---:R-:W2:Y:S01]  /*15ed0*/  LDL.64 R16, [R1+0x30] ;  /* 0x0000300001107983 */ /* 0x004ea20000100a00 */
[----:B01----:R-:W-:-:S03]  /*15ee0*/  IMAD.MOV.U32 R11, RZ, RZ, 0x40000040 ;  /* 0x40000040ff0b7424 */ /* 0x003fc600078e00ff */
[----:B------:R-:W-:Y:S01]  /*15ef0*/  R2UR UR22, R10 ;  /* 0x000000000a1672ca */ /* 0x000fe200000e0000 */
[----:B------:R-:W-:Y:S01]  /*15f00*/  VIADD R10, R124, 0x306 ;  /* 0x000003067c0a7836 */ /* 0x000fe20000000000 */
[----:B------:R0:W-:Y:S01]  /*15f10*/  STL.64 [R1+0x70], R14 ;  /* 0x0000700e01007387 */ /* 0x0001e20000100a00 */
[C---:B------:R-:W-:Y:S02]  /*15f20*/  R2UR UR55, R11.reuse ;  /* 0x000000000b3772ca */ /* 0x040fe400000e0000 */
[C---:B------:R-:W-:Y:S02]  /*15f30*/  R2UR UR35, R11.reuse ;  /* 0x000000000b2372ca */ /* 0x040fe400000e0000 */
[C---:B------:R-:W-:Y:S02]  /*15f40*/  R2UR UR23, R11.reuse ;  /* 0x000000000b1772ca */ /* 0x040fe400000e0000 */
[----:B------:R-:W-:Y:S02]  /*15f50*/  R2UR UR14, R10 ;  /* 0x000000000a0e72ca */ /* 0x000fe400000e0000 */
[----:B------:R-:W-:Y:S01]  /*15f60*/  R2UR UR15, R11 ;  /* 0x000000000b0f72ca */ /* 0x000fe200000e0000 */
[----:B0-----:R-:W3:Y:S04]  /*15f70*/  LDL.64 R14, [R1+0x28] ;  /* 0x00002800010e7983 */ /* 0x001ee80000100a00 */
[----:B------:R0:W-:Y:S04]  /*15f80*/  STL.64 [R1+0x68], R6 ;  /* 0x0000680601007387 */ /* 0x0001e80000100a00 */
[----:B0-----:R-:W4:Y:S04]  /*15f90*/  LDL.64 R6, [R1+0x20] ;  /* 0x0000200001067983 */ /* 0x001f280000100a00 */
[----:B------:R0:W-:Y:S04]  /*15fa0*/  STL.64 [R1+0x60], R4 ;  /* 0x0000600401007387 */ /* 0x0001e80000100a00 */
[----:B------:R-:W2:Y:S01]  /*15fb0*/  LDL.64 R10, [R1+0x38] ;  /* 0x00003800010a7983 */ /* 0x000ea20000100a00 */
[----:B------:R-:W-:Y:S01]  /*15fc0*/  VIADD R120, R124, 0x6 ;  /* 0x000000067c787836 */ /* 0x000fe20000000000 */
[----:B------:R-:W-:Y:S01]  /*15fd0*/  R2UR UR50, R12 ;  /* 0x000000000c3272ca */ /* 0x000fe200000e0000 */
[----:B------:R-:W-:-:S03]  /*15fe0*/  VIADD R12, R124, 0x300 ;  /* 0x000003007c0c7836 */ /* 0x000fc60000000000 */
[----:B------:R-:W-:Y:S01]  /*15ff0*/  R2UR UR30, R120 ;  /* 0x00000000781e72ca */ /* 0x000fe200000e0000 */
[----:B------:R-:W-:Y:S01]  /*16000*/  VIADD R120, R124, 0x304 ;  /* 0x000003047c787836 */ /* 0x000fe20000000000 */
[----:B------:R-:W-:Y:S01]  /*16010*/  R2UR UR26, R12 ;  /* 0x000000000c1a72ca */ /* 0x000fe200000e0000 */
[C---:B------:R-:W-:Y:S01]  /*16020*/  VIADD R12, R124.reuse, 0x600 ;  /* 0x000006007c0c7836 */ /* 0x040fe20000000000 */
[----:B0-----:R-:W4:Y:S01]  /*16030*/  LDL.64 R4, [R1+0x18] ;  /* 0x0000180001047983 */ /* 0x001f220000100a00 */
[----:B------:R-:W-:Y:S01]  /*16040*/  VIADD R122, R124, 0x604 ;  /* 0x000006047c7a7836 */ /* 0x000fe20000000000 */
[----:B------:R-:W-:Y:S01]  /*16050*/  R2UR UR18, R120 ;  /* 0x00000000781272ca */ /* 0x000fe200000e0000 */
[----:B------:R-:W-:Y:S02]  /*16060*/  VIADD R120, R124, 0x602 ;  /* 0x000006027c787836 */ /* 0x000fe40000000000 */
[----:B------:R-:W-:Y:S01]  /*16070*/  FMUL.FTZ R24, R24, R9 ;  /* 0x0000000918187220 */ /* 0x000fe20000410000 */
[----:B------:R-:W-:-:S02]  /*16080*/  IMAD.MOV.U32 R121, RZ, RZ, 0x40000040 ;  /* 0x40000040ff797424 */ /* 0x000fc400078e00ff */
[-C--:B------:R-:W-:Y:S01]  /*16090*/  FMUL.FTZ R25, R25, R9.reuse ;  /* 0x0000000919197220 */ /* 0x080fe20000410000 */
[----:B------:R-:W-:Y:S02]  /*160a0*/  VIADD R124, R124, 0x606 ;  /* 0x000006067c7c7836 */ /* 0x000fe40000000000 */
[-C--:B------:R-:W-:Y:S01]  /*160b0*/  FMUL.FTZ R28, R28, R9.reuse ;  /* 0x000000091c1c7220 */ /* 0x080fe20000410000 */
[----:B------:R-:W-:Y:S01]  /*160c0*/  IMAD.MOV.U32 R123, RZ, RZ, 0x40000040 ;  /* 0x40000040ff7b7424 */ /* 0x000fe200078e00ff */
[C---:B------:R-:W-:Y:S01]  /*160d0*/  R2UR UR31, R121.reuse ;  /* 0x00000000791f72ca */ /* 0x040fe200000e0000 */
[----:B------:R-:W-:Y:S01]  /*160e0*/  IMAD.MOV.U32 R125, RZ, RZ, 0x40000040 ;  /* 0x40000040ff7d7424 */ /* 0x000fe200078e00ff */
[----:B------:R-:W-:Y:S01]  /*160f0*/  R2UR UR19, R121 ;  /* 0x00000000791372ca */ /* 0x000fe200000e0000 */
[----:B------:R-:W-:Y:S01]  /*16100*/  IMAD.MOV.U32 R13, RZ, RZ, 0x40000040 ;  /* 0x40000040ff0d7424 */ /* 0x000fe200078e00ff */
        /* <DEDUP_REMOVED lines=12> */
[----:B-----5:R-:W-:Y:S01]  /*161d0*/  WARPGROUP.ARRIVE ;  /* 0x00000000000079c5 */ /* 0x020fe20000000000 */
[----:B------:R-:W-:Y:S01]  /*161e0*/  R2UR UR51, R13 ;  /* 0x000000000d3372ca */ /* 0x000fe200000e0000 */
[-C--:B------:R-:W-:Y:S01]  /*161f0*/  FMUL.FTZ R41, R41, R9.reuse ;  /* 0x0000000929297220 */ /* 0x080fe20000410000 */
[----:B------:R-:W-:Y:S01]  /*16200*/  R2UR UR27, R13 ;  /* 0x000000000d1b72ca */ /* 0x000fe200000e0000 */
[-C--:B------:R-:W-:Y:S01]  /*16210*/  FMUL.FTZ R44, R44, R9.reuse ;  /* 0x000000092c2c7220 */ /* 0x080fe20000410000 */
[-C--:B------:R-:W-:Y:S01]  /*16220*/  FMUL.FTZ R45, R45, R9.reuse ;  /* 0x000000092d2d7220 */ /* 0x080fe20000410000 */
[----:B------:R-:W-:Y:S01]  /*16230*/  HGMMA.64x96x16.F32.BF16 R120, gdesc[UR52], RZ, !UPT, gsb0 ;  /* 0x01600000347879f0 */ /* 0x000fe2000c0018ff */
        /* <DEDUP_REMOVED lines=88> */
[----:B------:R-:W-:Y:S01]  /*167c0*/  WARPGROUP.ARRIVE ;  /* 0x00000000000079c5 */ /* 0x000fe20000000000 */
[----:B--2---:R-:W-:Y:S02]  /*167d0*/  R2UR UR32, R10 ;  /* 0x000000000a2072ca */ /* 0x004fe400000e0000 */
[----:B------:R-:W-:Y:S02]  /*167e0*/  R2UR UR33, R11 ;  /* 0x000000000b2172ca */ /* 0x000fe400000e0000 */
[----:B------:R-:W-:Y:S01]  /*167f0*/  R2UR UR28, R16 ;  /* 0x00000000101c72ca */ /* 0x000fe200000e0000 */
[----:B------:R-:W2:Y:S10]  /*16800*/  LDL.64 R10, [R1+0x8] ;  /* 0x00000800010a7983 */ /* 0x000eb40000100a00 */
[----:B------:R-:W-:Y:S01]  /*16810*/  HGMMA.64x96x16.F32.BF16 R120, gdesc[UR32], R120, gsb0 ;  /* 0x01600000207879f0 */ /* 0x000fe20008001878 */
[----:B------:R-:W-:-:S02]  /*16820*/  R2UR UR29, R17 ;  /* 0x00000000111d72ca */ /* 0x000fc400000e0000 */
[----:B------:R-:W-:Y:S02]  /*16830*/  R2UR UR10, R12 ;  /* 0x000000000c0a72ca */ /* 0x000fe400000e0000 */
[----:B------:R-:W-:Y:S02]  /*16840*/  R2UR UR11, R13 ;  /* 0x000000000d0b72ca */ /* 0x000fe400000e0000 */
[----:B------:R-:W2:Y:S01]  /*16850*/  LDL.64 R12, [R1+0x10] ;  /* 0x00001000010c7983 */ /* 0x000ea20000100a00 */
[----:B---3--:R-:W-:Y:S02]  /*16860*/  R2UR UR24, R14 ;  /* 0x000000000e1872ca */ /* 0x008fe400000e0000 */
[----:B------:R-:W-:Y:S01]  /*16870*/  R2UR UR25, R15 ;  /* 0x000000000f1972ca */ /* 0x000fe200000e0000 */
[----:B------:R0:W5:Y:S01]  /*16880*/  LDL.LU.64 R16, [R1+0x78] ;  /* 0x0000780001107983 */ /* 0x0001620000300a00 */
[----:B----4-:R-:W-:Y:S02]  /*16890*/  R2UR UR20, R6 ;  /* 0x00000000061472ca */ /* 0x010fe400000e0000 */
[----:B------:R-:W-:Y:S01]  /*168a0*/  R2UR UR21, R7 ;  /* 0x00000000071572ca */ /* 0x000fe200000e0000 */
[----:B------:R0:W5:Y:S01]  /*168b0*/  LDL.LU.64 R14, [R1+0x70] ;  /* 0x00007000010e7983 */ /* 0x0001620000300a00 */
[----:B------:R-:W-:-:S02]  /*168c0*/  R2UR UR16, R4 ;  /* 0x00000000041072ca */ /* 0x000fc400000e0000 */
[----:B------:R-:W-:Y:S01]  /*168d0*/  R2UR UR17, R5 ;  /* 0x00000000051172ca */ /* 0x000fe200000e0000 */
[----:B------:R0:W5:Y:S01]  /*168e0*/  LDL.LU.64 R6, [R1+0x68] ;  /* 0x0000680001067983 */ /* 0x0001620000300a00 */
[----:B------:R-:W-:Y:S01]  /*168f0*/  UMOV UR4, UR56 ;  /* 0x0000003800047c82 */ /* 0x000fe20008000000 */
[----:B------:R-:W-:Y:S02]  /*16900*/  UMOV UR5, UR57 ;  /* 0x0000003900057c82 */ /* 0x000fe40008000000 */
[----:B------:R0:W5:Y:S01]  /*16910*/  LDL.LU.64 R4, [R1+0x60] ;  /* 0x0000600001047983 */ /* 0x0001620000300a00 */
        /* <DEDUP_REMOVED lines=8> */
[----:B------:R-:W-:Y:S01]  /*169a0*/  HGMMA.64x96x16.F32.BF16 R120, gdesc[UR20], R120, gsb0 ;  /* 0x01600000147879f0 */ /* 0x000fe20008001878 */
[----:B--2---:R-:W-:Y:S02]  /*169b0*/  R2UR UR12, R12 ;  /* 0x000000000c0c72ca */ /* 0x004fe400000e0000 */
[----:B------:R-:W-:Y:S01]  /*169c0*/  R2UR UR13, R13 ;  /* 0x000000000d0d72ca */ /* 0x000fe200000e0000 */
[----:B------:R-:W-:Y:S02]  /*169d0*/  WARPGROUP.DEPBAR.LE gsb0, 0x0 ;  /* 0x00008000000079c5 */ /* 0x000fe40000010000 */
[----:B------:R-:W-:-:S06]  /*169e0*/  WARPGROUP.ARRIVE ;  /* 0x00000000000079c5 */ /* 0x000fcc0000000000 */
[----:B------:R-:W-:Y:S01]  /*169f0*/  HGMMA.64x96x16.F32.BF16 R120, gdesc[UR16], R120, gsb0 ;  /* 0x01600000107879f0 */ /* 0x000fe20008001878 */
[----:B------:R-:W-:Y:S02]  /*16a00*/  R2UR UR8, R10 ;  /* 0x000000000a0872ca */ /* 0x000fe400000e0000 */
[----:B------:R-:W-:Y:S01]  /*16a10*/  R2UR UR9, R11 ;  /* 0x000000000b0972ca */ /* 0x000fe200000e0000 */
        /* <DEDUP_REMOVED lines=16> */
[----:B0-----:R-:W-:Y:S05]  /*16b20*/  @!P0 BRA `(.L_x_5330) ;  /* 0x0000000000048947 */ /* 0x001fea0003800000 */
[----:B------:R-:W-:Y:S01]  /*16b30*/  BPT.TRAP 0x1 ;  /* 0x000000040000795c */ /* 0x000fe20000300000 */
.L_x_5330:
[----:B------:R-:W-:Y:S01]  /*16b40*/  SHF.L.U32 R2, R23, 0x1f, RZ ;  /* 0x0000001f17027819 */ /* 0x000fe200000006ff */
[----:B-----5:R-:W-:-:S04]  /*16b50*/  IMAD R21, R22, 0x8, R16 ;  /* 0x0000000816157824 */ /* 0x020fc800078e0210 */
[----:B------:R0:W1:Y:S01]  /*16b60*/  SYNCS.PHASECHK.TRANS64.TRYWAIT P2, [R21+URZ+0x30850], R2 ;  /* 0x03085002150075a7 */ /* 0x000062000804017f */
[----:B------:R-:W-:Y:S05]  /*16b70*/  @!P0 BRA `(.L_x_5331) ;  /* 0x0000000000048947 */ /* 0x000fea0003800000 */
[----:B------:R-:W-:Y:S01]  /*16b80*/  BPT.TRAP 0x1 ;  /* 0x000000040000795c */ /* 0x000fe20000300000 */
.L_x_5331:
[----:B------:R-:W-:Y:S04]  /*16b90*/  BSSY B2, `(.L_x_5332) ;  /* 0x0000004000027945 */ /* 0x000fe80003800000 */
[----:B-1----:R-:W-:Y:S05]  /*16ba0*/  @P2 BRA `(.L_x_5333) ;  /* 0x0000000000082947 */ /* 0x002fea0003800000 */
[----:B------:R-:W1:Y:S02]  /*16bb0*/  SYNCS.PHASECHK.TRANS64.TRYWAIT P2, [R21+URZ+0x30850], R2 ;  /* 0x03085002150075a7 */ /* 0x000e64000804017f */
[----:B-1----:R-:W-:Y:S05]  /*16bc0*/  @!P2 BRA `(.L_x_5334) ;  /* 0x000001480068a947 */ /* 0x002fea0003800000 */
.L_x_5333:
[----:B------:R-:W-:Y:S05]  /*16bd0*/  BSYNC B2 ;  /* 0x0000000000027941 */ /* 0x000fea0003800000 */
.L_x_5332:
[----:B01----:R-:W-:Y:S01]  /*16be0*/  VIADD R2, R16, 0x400 ;  /* 0x0000040010027836 */ /* 0x003fe20000000000 */
[----:B------:R-:W2:Y:S01]  /*16bf0*/  LDL R234, [R1] ;  /* 0x0000000001ea7983 */ /* 0x000ea20000100800 */
[----:B------:R-:W-:Y:S01]  /*16c00*/  IMAD.MOV.U32 R11, RZ, RZ, 0x40000040 ;  /* 0x40000040ff0b7424 */ /* 0x000fe200078e00ff */
[----:B------:R-:W-:Y:S01]  /*16c10*/  WARPGROUP.ARRIVE ;  /* 0x00000000000079c5 */ /* 0x000fe20000000000 */
[----:B------:R-:W-:Y:S01]  /*16c20*/  IMAD.MOV.U32 R13, RZ, RZ, 0x40000040 ;  /* 0x40000040ff0d7424 */ /* 0x000fe200078e00ff */
[----:B------:R-:W-:Y:S01]  /*16c30*/  SHF.R.U32.HI R2, RZ, 0x4, R2 ;  /* 0x00000004ff027819 */ /* 0x000fe20000011602 */
[----:B------:R-:W-:Y:S01]  /*16c40*/  @!P1 VIADD R0, R0, 0x30840 ;  /* 0x0003084000009836 */ /* 0x000fe20000000000 */
[----:B------:R-:W-:Y:S01]  /*16c50*/  R2UR UR7, R11 ;  /* 0x000000000b0772ca */ /* 0x000fe200000e0000 */
[----:B------:R-:W-:Y:S01]  /*16c60*/  IMAD.MOV.U32 R11, RZ, RZ, 0x40000040 ;  /* 0x40000040ff0b7424 */ /* 0x000fe200078e00ff */
[----:B------:R-:W-:Y:S01]  /*16c70*/  LOP3.LUT R2, R2, 0x3fff, RZ, 0xc0, !PT ;  /* 0x00003fff02027812 */ /* 0x000fe200078ec0ff */
[----:B------:R-:W-:Y:S01]  /*16c80*/  ULDC UR5, c[0x0][0x9dc] ;  /* 0x0002770000057ab9 */ /* 0x000fe20000000800 */
[----:B------:R-:W-:Y:S01]  /*16c90*/  ISETP.NE.AND P3, PT, R227, 0x1, PT ;  /* 0x00000001e300780c */ /* 0x000fe20003f65270 */
[----:B------:R-:W-:Y:S01]  /*16ca0*/  ULDC UR4, c[0x0][0x9e0] ;  /* 0x0002780000047ab9 */ /* 0x000fe20000000800 */
[----:B------:R-:W-:-:S02]  /*16cb0*/  LOP3.LUT R2, R2, 0x3000000, RZ, 0xfc, !PT ;  /* 0x0300000002027812 */ /* 0x000fc400078efcff */
[----:B------:R-:W-:-:S03]  /*16cc0*/  @!P1 PRMT R0, RZ, 0x654, R0 ;  /* 0x00000654ff009816 */ /* 0x000fc60000000000 */
[----:B------:R-:W-:Y:S02]  /*16cd0*/  IMAD R10, R22, 0x900, R2 ;  /* 0x00000900160a7824 */ /* 0x000fe400078e0202 */
[----:B------:R-:W-:Y:S02]  /*16ce0*/  IMAD.IADD R2, R213, 0x1, R209 ;  /* 0x00000001d5027824 */ /* 0x000fe400078e02d1 */
[C---:B------:R-:W-:Y:S01]  /*16cf0*/  VIADD R12, R10.reuse, 0x80 ;  /* 0x000000800a0c7836 */ /* 0x040fe20000000000 */
[----:B------:R-:W-:Y:S01]  /*16d00*/  R2UR UR6, R10 ;  /* 0x000000000a0672ca */ /* 0x000fe200000e0000 */
[----:B------:R-:W0:-:S12]  /*16d10*/  @P3 LDC R9, c[0x0][0x44c] ;  /* 0x00011300ff093b82 */ /* 0x000e180000000800 */
[----:B------:R-:W-:Y:S01]  /*16d20*/  HGMMA.64x192x16.F32.BF16 R24, R188, gdesc[UR4].tnspB, R24, gsb0 ;  /* 0x42e00004bc187df0 */ /* 0x000fe20008001818 */
[----:B------:R-:W-:Y:S01]  /*16d30*/  R2UR UR6, R12 ;  /* 0x000000000c0672ca */ /* 0x000fe200000e0000 */
[----:B------:R-:W-:Y:S01]  /*16d40*/  VIADD R12, R10, 0x100 ;  /* 0x000001000a0c7836 */ /* 0x000fe20000000000 */
[----:B------:R-:W-:Y:S01]  /*16d50*/  R2UR UR7, R13 ;  /* 0x000000000d0772ca */ /* 0x000fe200000e0000 */
[----:B------:R-:W-:Y:S02]  /*16d60*/  IMAD.MOV.U32 R13, RZ, RZ, 0x40000040 ;  /* 0x40000040ff0d7424 */ /* 0x000fe400078e00ff */
[----:B0-----:R-:W-:Y:S01]  /*16d70*/  @P3 IMAD.HI.U32 R9, R2, R9, RZ ;  /* 0x0000000902093227 */ /* 0x001fe200078e00ff */
[----:B------:R-:W-:Y:S02]  /*16d80*/  WARPGROUP.DEPBAR.LE gsb0, 0x0 ;  /* 0x00008000000079c5 */ /* 0x000fe40000010000 */
[----:B------:R-:W-:-:S11]  /*16d90*/  WARPGROUP.ARRIVE ;  /* 0x00000000000079c5 */ /* 0x000fd60000000000 */
[----:B------:R-:W-:Y:S01]  /*16da0*/  HGMMA.64x192x16.F32.BF16 R24, R184, gdesc[UR4].tnspB, R24, gsb0 ;  /* 0x42e00004b8187df0 */ /* 0x000fe20008001818 */
[----:B------:R-:W-:Y:S01]  /*16db0*/  R2UR UR6, R12 ;  /* 0x000000000c0672ca */ /* 0x000fe200000e0000 */
[----:B------:R-:W-:Y:S01]  /*16dc0*/  VIADD R12, R10, 0x180 ;  /* 0x000001800a0c7836 */ /* 0x000fe20000000000 */
[----:B------:R-:W-:Y:S01]  /*16dd0*/  R2UR UR7, R13 ;  /* 0x000000000d0772ca */ /* 0x000fe200000e0000 */
[----:B------:R-:W-:Y:S01]  /*16de0*/  IMAD.MOV.U32 R13, RZ, RZ, 0x40000040 ;  /* 0x40000040ff0d7424 */ /* 0x000fe200078e00ff */
[----:B--2---:R-:W-:Y:S01]  /*16df0*/  LOP3.LUT P2, RZ, R234, 0x100000, RZ, 0xc0, !PT ;  /* 0x00100000eaff7812 */ /* 0x004fe2000784c0ff */
[----:B------:R-:W-:Y:S02]  /*16e00*/  WARPGROUP.DEPBAR.LE gsb0, 0x0 ;  /* 0x00008000000079c5 */ /* 0x000fe40000010000 */
[----:B------:R-:W-:-:S12]  /*16e10*/  WARPGROUP.ARRIVE ;  /* 0x00000000000079c5 */ /* 0x000fd80000000000 */
        /* <DEDUP_REMOVED lines=14> */
[----:B------:R-:W-:Y:S02]  /*16f00*/  R2UR UR6, R10 ;  /* 0x000000000a0672ca */ /* 0x000fe400000e0000 */
[----:B------:R-:W-:Y:S01]  /*16f10*/  R2UR UR7, R11 ;  /* 0x000000000b0772ca */ /* 0x000fe200000e0000 */
[----:B------:R-:W0:Y:S02]  /*16f20*/  @P3 LDC R10, c[0x0][0x450] ;  /* 0x00011400ff0a3b82 */ /* 0x000e240000000800 */
[----:B0-----:R-:W-:Y:S01]  /*16f30*/  @P3 SHF.R.U32.HI R2, RZ, R10, R9 ;  /* 0x0000000aff023219 */ /* 0x001fe20000011609 */
[----:B------:R-:W-:Y:S01]  /*16f40*/  IMAD.U32 R10, RZ, RZ, UR5 ;  /* 0x00000005ff0a7e24 */ /* 0x000fe2000f8e00ff */
[----:B------:R-:W-:Y:S02]  /*16f50*/  WARPGROUP.DEPBAR.LE gsb0, 0x0 ;  /* 0x00008000000079c5 */ /* 0x000fe40000010000 */
[----:B------:R-:W-:-:S10]  /*16f60*/  WARPGROUP.ARRIVE ;  /* 0x00000000000079c5 */ /* 0x000fd40000000000 */
[----:B------:R-:W-:Y:S03]  /*16f70*/  HGMMA.64x192x16.F32.BF16 R24, R168, gdesc[UR4].tnspB, R24, gsb0 ;  /* 0x42e00004a8187df0 */ /* 0x000fe60008001818 */
[----:B------:R-:W-:Y:S02]  /*16f80*/  WARPGROUP.DEPBAR.LE gsb0, 0x0 ;  /* 0x00008000000079c5 */ /* 0x000fe40000010000 */
[----:B------:R-:W0:Y:S01]  /*16f90*/  SHFL.IDX PT, R169, R2, RZ, 0x1c1f ;  /* 0x001c1fff02a97589 */ /* 0x000e2200000e0000 */
[----:B------:R-:W-:Y:S01]  /*16fa0*/  IMAD R168, R7, -0x60, RZ ;  /* 0xffffffa007a87824 */ /* 0x000fe200078e02ff */
[----:B------:R1:W-:Y:S03]  /*16fb0*/  @!P1 SYNCS.ARRIVE.TRANS64.RED.A1T0 RZ, [R0+URZ], RZ ;  /* 0x000000ff00ff99a7 */ /* 0x0003e6000810043f */
[----:B------:R-:W-:-:S04]  /*16fc0*/  VIADD R9, R168, 0x1 ;  /* 0x00000001a8097836 */ /* 0x000fc80000000000 */
[----:B-1----:R-:W-:Y:S01]  /*16fd0*/  IMAD R0, R212, -0x2, R9 ;  /* 0xfffffffed4007824 */ /* 0x002fe200078e0209 */
[----:B------:R-:W-:-:S04]  /*16fe0*/  LOP3.LUT R9, RZ, R10, RZ, 0x33, !PT ;  /* 0x0000000aff097212 */ /* 0x000fc800078e33ff */
[----:B------:R-:W-:Y:S01]  /*16ff0*/  IADD3 R22, -R194, R0, R196 ;  /* 0x00000000c2167210 */ /* 0x000fe20007ffe1c4 */
[----:B------:R-:W-:-:S04]  /*17000*/  VIADD R0, R0, 0xffffffff ;  /* 0xffffffff00007836 */ /* 0x000fc80000000000 */
[----:B------:R-:W-:Y:S02]  /*17010*/  VIADD R23, R22, UR4 ;  /* 0x0000000416177c36 */ /* 0x000fe40008000000 */
[----:B------:R-:W-:Y:S02]  /*17020*/  IMAD.IADD R22, R9, 0x1, R22 ;  /* 0x0000000109167824 */ /* 0x000fe400078e0216 */
[--C-:B0-----:R-:W-:Y:S02]  /*17030*/  IMAD.IADD R11, R23, 0x1, R169.reuse ;  /* 0x00000001170b7824 */ /* 0x101fe400078e02a9 */
[----:B------:R-:W-:Y:S01]  /*17040*/  IMAD.IADD R9, R22, 0x1, R169 ;  /* 0x0000000116097824 */ /* 0x000fe200078e02a9 */
[----:B------:R-:W-:Y:S06]  /*17050*/  @!P2 BRA `(.L_x_5335) ;  /* 0x000000000054a947 */ /* 0x000fec0003800000 */
        /* <DEDUP_REMOVED lines=12> */
.L_x_5337:
[----:B------:R-:W-:-:S05]  /*17120*/  IMAD.U32 R170, RZ, RZ, UR59 ;  /* 0x0000003bffaa7e24 */ /* 0x000fca000f8e00ff */
[----:B------:R-:W-:-:S13]  /*17130*/  ISETP.NE.AND P2, PT, R170, 0x1, PT ;  /* 0x00000001aa00780c */ /* 0x000fda0003f45270 */
[----:B------:R-:W0:Y:S02]  /*17140*/  @P2 LDC.64 R12, c[0x0][0x9e8] ;  /* 0x00027a00ff0c2b82 */ /* 0x000e240000000a00 */
[----:B0-----:R-:W-:-:S05]  /*17150*/  @P2 IMAD.HI.U32 R12, R169, R12, RZ ;  /* 0x0000000ca90c2227 */ /* 0x001fca00078e00ff */
[----:B------:R-:W-:-:S07]  /*17160*/  @P2 SHF.R.U32.HI R169, RZ, R13, R12 ;  /* 0x0000000dffa92219 */ /* 0x000fce000001160c */
.L_x_5338:
[----:B------:R-:W-:Y:S05]  /*17170*/  BSYNC B2 ;  /* 0x0000000000027941 */ /* 0x000fea0003800000 */
.L_x_5336:
[----:B------:R-:W-:-:S05]  /*17180*/  IMAD R169, R169, R170, R0 ;  /* 0x000000aaa9a97224 */ /* 0x000fca00078e0200 */
[----:B------:R-:W-:Y:S02]  /*17190*/  VIADDMNMX R11, R169, R170, R11, PT ;  /* 0x000000aaa90b7246 */ /* 0x000fe4000380010b */
[----:B------:R-:W-:-:S07]  /*171a0*/  VIMNMX R9, R9, R169, !PT ;  /* 0x000000a909097248 */ /* 0x000fce0007fe0100 */
.L_x_5335:
[C---:B------:R-:W-:Y:S01]  /*171b0*/  ISETP.GE.AND P2, PT, R168.reuse, 0x2, PT ;  /* 0x00000002a800780c */ /* 0x040fe20003f46270 */
[----:B------:R-:W0:Y:S01]  /*171c0*/  SHFL.IDX PT, R2, R2, 0x1, 0x1c1f ;  /* 0x003c1f0002027f89 */ /* 0x000e2200000e0000 */
[----:B------:R-:W-:Y:S02]  /*171d0*/  ISETP.GE.AND P5, PT, R168, 0xa, PT ;  /* 0x0000000aa800780c */ /* 0x000fe40003fa6270 */
[----:B------:R-:W-:Y:S02]  /*171e0*/  ISETP.GT.AND P3, PT, R9, 0x1, !P2 ;  /* 0x000000010900780c */ /* 0x000fe40005764270 */
[----:B------:R-:W-:Y:S02]  /*171f0*/  LOP3.LUT R234, R234, 0xfffffffb, RZ, 0xc0, !PT ;  /* 0xfffffffbeaea7812 */ /* 0x000fe400078ec0ff */
[----:B------:R-:W-:Y:S02]  /*17200*/  ISETP.LT.OR P4, PT, R11, 0x2, P3 ;  /* 0x000000020b00780c */ /* 0x000fe40001f81670 */
[----:B------:R-:W-:-:S02]  /*17210*/  ISETP.GE.AND P3, PT, R168, 0x9, PT ;  /* 0x00000009a800780c */ /* 0x000fc40003f66270 */
[----:B------:R-:W-:Y:S02]  /*17220*/  FSEL R121, R121, -INF , !P4 ;  /* 0xff80000079797808 */ /* 0x000fe40006000000 */
[----:B------:R-:W-:Y:S02]  /*17230*/  ISETP.GT.AND P4, PT, R9, 0x8, !P3 ;  /* 0x000000080900780c */ /* 0x000fe40005f84270 */
[----:B------:R-:W-:Y:S02]  /*17240*/  @P5 LOP3.LUT R234, R234, 0x4, RZ, 0xfc, !PT ;  /* 0x00000004eaea5812 */ /* 0x000fe400078efcff */
[----:B------:R-:W-:Y:S02]  /*17250*/  ISETP.LT.OR P4, PT, R11, 0x9, P4 ;  /* 0x000000090b00780c */ /* 0x000fe40002781670 */
[----:B------:R-:W-:Y:S02]  /*17260*/  LOP3.LUT R234, R234, 0xfffffff7, RZ, 0xc0, !PT ;  /* 0xfffffff7eaea7812 */ /* 0x000fe400078ec0ff */
[----:B------:R-:W-:-:S02]  /*17270*/  FSEL R124, R124, -INF , !P4 ;  /* 0xff8000007c7c7808 */ /* 0x000fc40006000000 */
[----:B------:R-:W-:Y:S01]  /*17280*/  ISETP.GT.AND P4, PT, R9, 0x9, !P5 ;  /* 0x000000090900780c */ /* 0x000fe20006f84270 */
[--C-:B0-----:R-:W-:Y:S01]  /*17290*/  IMAD.IADD R23, R23, 0x1, R2.reuse ;  /* 0x0000000117177824 */ /* 0x101fe200078e0202 */
[----:B------:R-:W-:Y:S01]  /*172a0*/  ISETP.GE.AND P5, PT, R168, 0x11, PT ;  /* 0x00000011a800780c */ /* 0x000fe20003fa6270 */
[----:B------:R-:W-:Y:S01]  /*172b0*/  IMAD.IADD R22, R22, 0x1, R2 ;  /* 0x0000000116167824 */ /* 0x000fe200078e0202 */
[----:B------:R-:W-:-:S04]  /*172c0*/  ISETP.LT.OR P4, PT, R11, 0xa, P4 ;  /* 0x0000000a0b00780c */ /* 0x000fc80002781670 */
[----:B------:R-:W-:Y:S02]  /*172d0*/  FSEL R125, R125, -INF , !P4 ;  /* 0xff8000007d7d7808 */ /* 0x000fe40006000000 */
[----:B------:R-:W-:-:S04]  /*172e0*/  ISETP.GT.AND P4, PT, R9, 0x10, !P5 ;  /* 0x000000100900780c */ /* 0x000fc80006f84270 */
[----:B------:R-:W-:Y:S02]  /*172f0*/  ISETP.LT.OR P4, PT, R11, 0x11, P4 ;  /* 0x000000110b00780c */ /* 0x000fe40002781670 */
[----:B------:R-:W-:Y:S02]  /*17300*/  @P5 LOP3.LUT R234, R234, 0x8, RZ, 0xfc, !PT ;  /* 0x00000008eaea5812 */ /* 0x000fe400078efcff */
[----:B------:R-:W-:Y:S02]  /*17310*/  ISETP.GE.AND P5, PT, R168, 0x12, PT ;  /* 0x00000012a800780c */ /* 0x000fe40003fa6270 */
[----:B------:R-:W-:Y:S02]  /*17320*/  LOP3.LUT R234, R234, 0xfff7ffff, RZ, 0xc0, !PT ;  /* 0xfff7ffffeaea7812 */ /* 0x000fe400078ec0ff */
[----:B------:R-:W-:Y:S02]  /*17330*/  FSEL R128, R128, -INF , !P4 ;  /* 0xff80000080807808 */ /* 0x000fe40006000000 */
[----:B------:R-:W-:-:S04]  /*17340*/  ISETP.GT.AND P4, PT, R9, 0x11, !P5 ;  /* 0x000000110900780c */ /* 0x000fc80006f84270 */
[----:B------:R-:W-:-:S03]  /*17350*/  ISETP.LT.OR P4, PT, R11, 0x12, P4 ;  /* 0x000000120b00780c */ /* 0x000fc60002781670 */
        /* <DEDUP_REMOVED lines=80> */
[----:B------:R-:W-:Y:S02]  /*17860*/  FSEL R156, R156, -INF , !P4 ;  /* 0xff8000009c9c7808 */ /* 0x000fe40006000000 */
[----:B------:R-:W-:Y:S02]  /*17870*/  LOP3.LUT R234, R234, 0xffffffdf, RZ, 0xc0, !PT ;  /* 0xffffffdfeaea7812 */ /* 0x000fe400078ec0ff */
[----:B------:R-:W-:-:S04]  /*17880*/  ISETP.GT.AND P4, PT, R9, 0x49, !P5 ;  /* 0x000000490900780c */ /* 0x000fc80006f84270 */
[----:B------:R-:W-:-:S03]  /*17890*/  ISETP.LT.OR P4, PT, R11, 0x4a, P4 ;  /* 0x0000004a0b00780c */ /* 0x000fc60002781670 */
[----:B------:R-:W-:Y:S02]  /*178a0*/  @P5 LOP3.LUT R234, R234, 0x20, RZ, 0xfc, !PT ;  /* 0x00000020eaea5812 */ /* 0x000fe400078efcff */
[----:B------:R-:W-:Y:S02]  /*178b0*/  ISETP.GE.AND P5, PT, R168, 0x51, PT ;  /* 0x00000051a800780c */ /* 0x000fe40003fa6270 */
[----:B------:R-:W-:Y:S02]  /*178c0*/  FSEL R157, R157, -INF , !P4 ;  /* 0xff8000009d9d7808 */ /* 0x000fe40006000000 */
[----:B------:R-:W-:Y:S02]  /*178d0*/  ISETP.GT.AND P4, PT, R9, 0x50, !P5 ;  /* 0x000000500900780c */ /* 0x000fe40006f84270 */
[----:B------:R-:W-:Y:S02]  /*178e0*/  LOP3.LUT R234, R234, 0xffffffef, RZ, 0xc0, !PT ;  /* 0xffffffefeaea7812 */ /* 0x000fe400078ec0ff */
[----:B------:R-:W-:-:S04]  /*178f0*/  ISETP.LT.OR P4, PT, R11, 0x51, P4 ;  /* 0x000000510b00780c */ /* 0x000fc80002781670 */
[----:B------:R-:W-:Y:S02]  /*17900*/  FSEL R160, R160, -INF , !P4 ;  /* 0xff800000a0a07808 */ /* 0x000fe40006000000 */
[----:B------:R-:W-:Y:S02]  /*17910*/  ISETP.GE.AND P4, PT, R168, 0x52, PT ;  /* 0x00000052a800780c */ /* 0x000fe40003f86270 */
[----:B------:R-:W-:Y:S02]  /*17920*/  @P5 LOP3.LUT R234, R234, 0x10, RZ, 0xfc, !PT ;  /* 0x00000010eaea5812 */ /* 0x000fe400078efcff */
[----:B------:R-:W-:Y:S02]  /*17930*/  ISETP.GT.AND P5, PT, R9, 0x51, !P4 ;  /* 0x000000510900780c */ /* 0x000fe400067a4270 */
[----:B------:R-:W-:Y:S02]  /*17940*/  LOP3.LUT R234, R234, 0xfffffffd, RZ, 0xc0, !PT ;  /* 0xfffffffdeaea7812 */ /* 0x000fe400078ec0ff */
[----:B------:R-:W-:-:S04]  /*17950*/  ISETP.LT.OR P5, PT, R11, 0x52, P5 ;  /* 0x000000520b00780c */ /* 0x000fc80002fa1670 */
[----:B------:R-:W-:Y:S02]  /*17960*/  FSEL R161, R161, -INF , !P5 ;  /* 0xff800000a1a17808 */ /* 0x000fe40006800000 */
[----:B------:R-:W-:-:S04]  /*17970*/  ISETP.GE.AND P5, PT, R168, 0x59, PT ;  /* 0x00000059a800780c */ /* 0x000fc80003fa6270 */
[----:B------:R-:W-:-:S04]  /*17980*/  ISETP.GT.AND P6, PT, R9, 0x58, !P5 ;  /* 0x000000580900780c */ /* 0x000fc80006fc4270 */
[----:B------:R-:W-:-:S04]  /*17990*/  ISETP.LT.OR P6, PT, R11, 0x59, P6 ;  /* 0x000000590b00780c */ /* 0x000fc800037c1670 */
[----:B------:R-:W-:Y:S02]  /*179a0*/  FSEL R164, R164, -INF , !P6 ;  /* 0xff800000a4a47808 */ /* 0x000fe40007000000 */
[----:B------:R-:W-:-:S13]  /*179b0*/  ISETP.GE.AND P6, PT, R168, 0x1, PT ;  /* 0x00000001a800780c */ /* 0x000fda0003fc6270 */
[----:B------:R-:W-:Y:S02]  /*179c0*/  @P6 LOP3.LUT R234, R234, 0x2, RZ, 0xfc, !PT ;  /* 0x00000002eaea6812 */ /* 0x000fe400078efcff */
[----:B------:R-:W-:Y:S02]  /*179d0*/  ISETP.GT.AND P6, PT, R9, RZ, !P6 ;  /* 0x000000ff0900720c */ /* 0x000fe400077c4270 */
[----:B------:R-:W-:Y:S02]  /*179e0*/  LOP3.LUT R234, R234, 0xfffffffe, RZ, 0xc0, !PT ;  /* 0xfffffffeeaea7812 */ /* 0x000fe400078ec0ff */
[----:B------:R-:W-:-:S04]  /*179f0*/  ISETP.LT.OR P6, PT, R11, 0x1, P6 ;  /* 0x000000010b00780c */ /* 0x000fc800037c1670 */
[----:B------:R-:W-:Y:S02]  /*17a00*/  FSEL R120, R120, -INF , !P6 ;  /* 0xff80000078787808 */ /* 0x000fe40007000000 */
[----:B------:R-:W-:-:S13]  /*17a10*/  ISETP.GE.AND P6, PT, R168, 0x5a, PT ;  /* 0x0000005aa800780c */ /* 0x000fda0003fc6270 */
[----:B------:R-:W-:Y:S02]  /*17a20*/  @P6 LOP3.LUT R234, R234, 0x1, RZ, 0xfc, !PT ;  /* 0x00000001eaea6812 */ /* 0x000fe400078efcff */
[----:B------:R-:W-:-:S03]  /*17a30*/  ISETP.GT.AND P6, PT, R9, 0x59, !P6 ;  /* 0x000000590900780c */ /* 0x000fc600077c4270 */
[----:B------:R0:W-:Y:S01]  /*17a40*/  STL [R1], R234 ;  /* 0x000000ea01007387 */ /* 0x0001e20000100800 */
[----:B------:R-:W-:-:S04]  /*17a50*/  ISETP.LT.OR P6, PT, R11, 0x5a, P6 ;  /* 0x0000005a0b00780c */ /* 0x000fc800037c1670 */
[----:B------:R-:W-:Y:S02]  /*17a60*/  FSEL R165, R165, -INF , !P6 ;  /* 0xff800000a5a57808 */ /* 0x000fe40007000000 */
[----:B------:R-:W-:-:S13]  /*17a70*/  LOP3.LUT P6, RZ, R234, 0x100000, RZ, 0xc0, !PT ;  /* 0x00100000eaff7812 */ /* 0x000fda00078cc0ff */
[----:B0-----:R-:W-:Y:S05]  /*17a80*/  @!P6 BRA `(.L_x_5339) ;  /* 0x000000000054e947 */ /* 0x001fea0003800000 */
        /* <DEDUP_REMOVED lines=12> */
.L_x_5341:
[----:B------:R-:W-:-:S05]  /*17b50*/  IMAD.U32 R9, RZ, RZ, UR59 ;  /* 0x0000003bff097e24 */ /* 0x000fca000f8e00ff */
[----:B------:R-:W-:-:S13]  /*17b60*/  ISETP.NE.AND P6, PT, R9, 0x1, PT ;  /* 0x000000010900780c */ /* 0x000fda0003fc5270 */
[----:B------:R-:W0:Y:S02]  /*17b70*/  @P6 LDC.64 R12, c[0x0][0x9e8] ;  /* 0x00027a00ff0c6b82 */ /* 0x000e240000000a00 */
[----:B0-----:R-:W-:-:S05]  /*17b80*/  @P6 IMAD.HI.U32 R12, R2, R12, RZ ;  /* 0x0000000c020c6227 */ /* 0x001fca00078e00ff */
[----:B------:R-:W-:-:S07]  /*17b90*/  @P6 SHF.R.U32.HI R2, RZ, R13, R12 ;  /* 0x0000000dff026219 */ /* 0x000fce000001160c */
.L_x_5342:
[----:B------:R-:W-:Y:S05]  /*17ba0*/  BSYNC B2 ;  /* 0x0000000000027941 */ /* 0x000fea0003800000 */
.L_x_5340:
[----:B------:R-:W-:-:S05]  /*17bb0*/  IMAD R0, R2, R9, R0 ;  /* 0x0000000902007224 */ /* 0x000fca00078e0200 */
[----:B------:R-:W-:Y:S02]  /*17bc0*/  VIADDMNMX R23, R0, R9, R23, PT ;  /* 0x0000000900177246 */ /* 0x000fe40003800117 */
[----:B------:R-:W-:-:S07]  /*17bd0*/  VIMNMX R22, R22, R0, !PT ;  /* 0x0000000016167248 */ /* 0x000fce0007fe0100 */
.L_x_5339:
[C---:B------:R-:W-:Y:S01]  /*17be0*/  ISETP.GT.AND P2, PT, R22.reuse, 0x1, !P2 ;  /* 0x000000011600780c */ /* 0x040fe20005744270 */
[----:B------:R-:W-:Y:S01]  /*17bf0*/  ULDC UR4, c[0x0][0x988] ;  /* 0x0002620000047ab9 */ /* 0x000fe20000000800 */
[----:B------:R-:W-:Y:S01]  /*17c00*/  ISETP.GT.AND P3, PT, R22, 0x8, !P3 ;  /* 0x000000081600780c */ /* 0x000fe20005f64270 */
[----:B------:R-:W-:Y:S01]  /*17c10*/  @!P1 VIADD R21, R21, 0x30860 ;  /* 0x0003086015159836 */ /* 0x000fe20000000000 */
[C---:B------:R-:W-:Y:S02]  /*17c20*/  ISETP.LT.OR P2, PT, R23.reuse, 0x2, P2 ;  /* 0x000000021700780c */ /* 0x040fe40001741670 */
[----:B------:R-:W-:Y:S02]  /*17c30*/  ISETP.LT.OR P3, PT, R23, 0x9, P3 ;  /* 0x000000091700780c */ /* 0x000fe40001f61670 */
[----:B------:R-:W-:Y:S02]  /*17c40*/  FSEL R123, R123, -INF , !P2 ;  /* 0xff8000007b7b7808 */ /* 0x000fe40005000000 */
[----:B------:R-:W-:-:S02]  /*17c50*/  LOP3.LUT P2, RZ, R234, 0x4, RZ, 0xc0, !PT ;  /* 0x00000004eaff7812 */ /* 0x000fc4000784c0ff */
[----:B------:R-:W-:Y:S02]  /*17c60*/  FSEL R126, R126, -INF , !P3 ;  /* 0xff8000007e7e7808 */ /* 0x000fe40005800000 */
[----:B------:R-:W-:Y:S02]  /*17c70*/  ISETP.GT.AND P2, PT, R22, 0x9, !P2 ;  /* 0x000000091600780c */ /* 0x000fe40005744270 */
[C---:B------:R-:W-:Y:S02]  /*17c80*/  LOP3.LUT P3, RZ, R234.reuse, 0x10000, RZ, 0xc0, !PT ;  /* 0x00010000eaff7812 */ /* 0x040fe4000786c0ff */
[----:B------:R-:W-:Y:S02]  /*17c90*/  ISETP.LT.OR P2, PT, R23, 0xa, P2 ;  /* 0x0000000a1700780c */ /* 0x000fe40001741670 */
[----:B------:R-:W-:Y:S02]  /*17ca0*/  LOP3.LUT P6, RZ, R234, 0x8000, RZ, 0xc0, !PT ;  /* 0x00008000eaff7812 */ /* 0x000fe400078cc0ff */
[----:B------:R-:W-:-:S02]  /*17cb0*/  FSEL R127, R127, -INF , !P2 ;  /* 0xff8000007f7f7808 */ /* 0x000fc40005000000 */
[----:B------:R-:W-:Y:S02]  /*17cc0*/  LOP3.LUT P2, RZ, R234, 0x8, RZ, 0xc0, !PT ;  /* 0x00000008eaff7812 */ /* 0x000fe4000784c0ff */
[----:B------:R-:W-:Y:S02]  /*17cd0*/  FMNMX.FTZ R0, R120, R4, !PT ;  /* 0x0000000478007209 */ /* 0x000fe40007810000 */
[----:B------:R-:W-:Y:S02]  /*17ce0*/  ISETP.GT.AND P2, PT, R22, 0x10, !P2 ;  /* 0x000000101600780c */ /* 0x000fe40005744270 */
[----:B------:R-:W-:Y:S02]  /*17cf0*/  FMNMX.FTZ R9, R121, R0, !PT ;  /* 0x0000000079097209 */ /* 0x000fe40007810000 */
[----:B------:R-:W-:Y:S02]  /*17d00*/  ISETP.LT.OR P2, PT, R23, 0x11, P2 ;  /* 0x000000111700780c */ /* 0x000fe40001741670 */
[----:B------:R-:W-:-:S02]  /*17d10*/  FMNMX.FTZ R0, R124, R9, !PT ;  /* 0x000000097c007209 */ /* 0x000fc40007810000 */
[----:B------:R-:W-:Y:S02]  /*17d20*/  FSEL R130, R130, -INF , !P2 ;  /* 0xff80000082827808 */ /* 0x000fe40005000000 */
[----:B------:R-:W-:Y:S02]  /*17d30*/  LOP3.LUT P2, RZ, R234, 0x80000, RZ, 0xc0, !PT ;  /* 0x00080000eaff7812 */ /* 0x000fe4000784c0ff */
[----:B------:R-:W-:Y:S02]  /*17d40*/  FMNMX.FTZ R9, R125, R0, !PT ;  /* 0x000000007d097209 */ /* 0x000fe40007810000 */
[----:B------:R-:W-:Y:S02]  /*17d50*/  ISETP.GT.AND P2, PT, R22, 0x11, !P2 ;  /* 0x000000111600780c */ /* 0x000fe40005744270 */
[----:B------:R-:W-:Y:S02]  /*17d60*/  FMNMX.FTZ R0, R128, R9, !PT ;  /* 0x0000000980007209 */ /* 0x000fe40007810000 */
[----:B------:R-:W-:-:S02]  /*17d70*/  ISETP.LT.OR P2, PT, R23, 0x12, P2 ;  /* 0x000000121700780c */ /* 0x000fc40001741670 */
[----:B------:R-:W-:Y:S02]  /*17d80*/  FMNMX.FTZ R9, R129, R0, !PT ;  /* 0x0000000081097209 */ /* 0x000fe40007810000 */
[----:B------:R-:W-:Y:S02]  /*17d90*/  FSEL R131, R131, -INF , !P2 ;  /* 0xff80000083837808 */ /* 0x000fe40005000000 */
[----:B------:R-:W-:Y:S02]  /*17da0*/  LOP3.LUT P2, RZ, R234, 0x40000, RZ, 0xc0, !PT ;  /* 0x00040000eaff7812 */ /* 0x000fe4000784c0ff */
[----:B------:R-:W-:Y:S02]  /*17db0*/  FMNMX.FTZ R0, R132, R9, !PT ;  /* 0x0000000984007209 */ /* 0x000fe40007810000 */
[----:B------:R-:W-:Y:S02]  /*17dc0*/  ISETP.GT.AND P2, PT, R22, 0x18, !P2 ;  /* 0x000000181600780c */ /* 0x000fe40005744270 */
[----:B------:R-:W-:-:S02]  /*17dd0*/  FMNMX.FTZ R9, R133, R0, !PT ;  /* 0x0000000085097209 */ /* 0x000fc40007810000 */
[----:B------:R-:W-:Y:S02]  /*17de0*/  ISETP.LT.OR P2, PT, R23, 0x19, P2 ;  /* 0x000000191700780c */ /* 0x000fe40001741670 */
[----:B------:R-:W-:Y:S02]  /*17df0*/  FMNMX.FTZ R0, R136, R9, !PT ;  /* 0x0000000988007209 */ /* 0x000fe40007810000 */
[----:B------:R-:W-:Y:S02]  /*17e00*/  FSEL R134, R134, -INF , !P2 ;  /* 0xff80000086867808 */ /* 0x000fe40005000000 */
[----:B------:R-:W-:Y:S02]  /*17e10*/  LOP3.LUT P2, RZ, R234, 0x20000, RZ, 0xc0, !PT ;  /* 0x00020000eaff7812 */ /* 0x000fe4000784c0ff */
        /* <DEDUP_REMOVED lines=30> */
[C---:B------:R-:W-:Y:S02]  /*18000*/  LOP3.LUT P2, RZ, R234.reuse, 0x1000, RZ, 0xc0, !PT ;  /* 0x00001000eaff7812 */ /* 0x040fe4000784c0ff */
[----:B------:R-:W-:-:S02]  /*18010*/  LOP3.LUT P3, RZ, R234, 0x20, RZ, 0xc0, !PT ;  /* 0x00000020eaff7812 */ /* 0x000fc4000786c0ff */
[----:B------:R-:W-:Y:S02]  /*18020*/  ISETP.GT.AND P2, PT, R22, 0x30, !P2 ;  /* 0x000000301600780c */ /* 0x000fe40005744270 */
[----:B------:R-:W-:Y:S02]  /*18030*/  FMNMX.FTZ R0, R164, R9, !PT ;  /* 0x00000009a4007209 */ /* 0x000fe40007810000 */
[----:B------:R-:W-:Y:S02]  /*18040*/  ISETP.LT.OR P2, PT, R23, 0x31, P2 ;  /* 0x000000311700780c */ /* 0x000fe40001741670 */
[----:B------:R-:W-:Y:S01]  /*18050*/  FMNMX.FTZ R2, R165, R0, !PT ;  /* 0x00000000a5027209 */ /* 0x000fe20007810000 */
[----:B------:R-:W-:Y:S01]  /*18060*/  IMAD.U32 R0, RZ, RZ, UR4 ;  /* 0x00000004ff007e24 */ /* 0x000fe2000f8e00ff */
[----:B------:R-:W-:Y:S02]  /*18070*/  FSEL R146, R146, -INF , !P2 ;  /* 0xff80000092927808 */ /* 0x000fe40005000000 */
[C---:B------:R-:W-:Y:S01]  /*18080*/  LOP3.LUT P2, RZ, R234.reuse, 0x800, RZ, 0xc0, !PT ;  /* 0x00000800eaff7812 */ /* 0x040fe2000784c0ff */
[----:B------:R-:W0:Y:S01]  /*18090*/  SHFL.BFLY PT, R9, R2, 0x2, 0x1f ;  /* 0x0c401f0002097f89 */ /* 0x000e2200000e0000 */
[----:B------:R-:W-:-:S02]  /*180a0*/  LOP3.LUT P6, RZ, R234, 0x10, RZ, 0xc0, !PT ;  /* 0x00000010eaff7812 */ /* 0x000fc400078cc0ff */
[C---:B------:R-:W-:Y:S02]  /*180b0*/  ISETP.GT.AND P2, PT, R22.reuse, 0x31, !P2 ;  /* 0x000000311600780c */ /* 0x040fe40005744270 */
[----:B------:R-:W-:Y:S02]  /*180c0*/  ISETP.GT.AND P4, PT, R22, 0x51, !P4 ;  /* 0x000000511600780c */ /* 0x000fe40006784270 */
[C---:B------:R-:W-:Y:S02]  /*180d0*/  ISETP.LT.OR P2, PT, R23.reuse, 0x32, P2 ;  /* 0x000000321700780c */ /* 0x040fe40001741670 */
[----:B------:R-:W-:Y:S02]  /*180e0*/  ISETP.LT.OR P4, PT, R23, 0x52, P4 ;  /* 0x000000521700780c */ /* 0x000fe40002781670 */
[----:B------:R-:W-:Y:S02]  /*180f0*/  FSEL R147, R147, -INF , !P2 ;  /* 0xff80000093937808 */ /* 0x000fe40005000000 */
[----:B------:R-:W-:-:S02]  /*18100*/  LOP3.LUT P2, RZ, R234, 0x400, RZ, 0xc0, !PT ;  /* 0x00000400eaff7812 */ /* 0x000fc4000784c0ff */
[C---:B------:R-:W-:Y:S02]  /*18110*/  ISETP.GT.AND P5, PT, R22.reuse, 0x58, !P5 ;  /* 0x000000581600780c */ /* 0x040fe40006fa4270 */
[----:B------:R-:W-:Y:S02]  /*18120*/  ISETP.GT.AND P2, PT, R22, 0x38, !P2 ;  /* 0x000000381600780c */ /* 0x000fe40005744270 */
[----:B------:R-:W-:Y:S02]  /*18130*/  FSEL R163, R163, -INF , !P4 ;  /* 0xff800000a3a37808 */ /* 0x000fe40006000000 */
[C---:B------:R-:W-:Y:S02]  /*18140*/  ISETP.LT.OR P2, PT, R23.reuse, 0x39, P2 ;  /* 0x000000391700780c */ /* 0x040fe40001741670 */
[----:B------:R-:W-:Y:S02]  /*18150*/  ISETP.LT.OR P5, PT, R23, 0x59, P5 ;  /* 0x000000591700780c */ /* 0x000fe40002fa1670 */
[----:B------:R-:W-:-:S02]  /*18160*/  FSEL R150, R150, -INF , !P2 ;  /* 0xff80000096967808 */ /* 0x000fc40005000000 */
[----:B------:R-:W-:Y:S02]  /*18170*/  LOP3.LUT P2, RZ, R234, 0x200, RZ, 0xc0, !PT ;  /* 0x00000200eaff7812 */ /* 0x000fe4000784c0ff */
[----:B0-----:R-:W-:Y:S02]  /*18180*/  FMNMX.FTZ R12, R2, R9, !PT ;  /* 0x00000009020c7209 */ /* 0x001fe40007810000 */
[----:B------:R-:W-:Y:S02]  /*18190*/  ISETP.GT.AND P2, PT, R22, 0x39, !P2 ;  /* 0x000000391600780c */ /* 0x000fe40005744270 */
[----:B------:R-:W-:Y:S01]  /*181a0*/  FSEL R166, R166, -INF , !P5 ;  /* 0xff800000a6a67808 */ /* 0x000fe20006800000 */
[----:B------:R-:W0:Y:S01]  /*181b0*/  SHFL.BFLY PT, R11, R12, 0x1, 0x1f ;  /* 0x0c201f000c0b7f89 */ /* 0x000e2200000e0000 */
[----:B------:R-:W-:Y:S02]  /*181c0*/  ISETP.LT.OR P2, PT, R23, 0x3a, P2 ;  /* 0x0000003a1700780c */ /* 0x000fe40001741670 */
[----:B------:R-:W-:-:S02]  /*181d0*/  @!P1 PRMT R21, RZ, 0x654, R21 ;  /* 0x00000654ff159816 */ /* 0x000fc40000000015 */
[----:B------:R-:W-:Y:S02]  /*181e0*/  FSEL R151, R151, -INF , !P2 ;  /* 0xff80000097977808 */ /* 0x000fe40005000000 */
[----:B------:R-:W-:Y:S01]  /*181f0*/  LOP3.LUT P2, RZ, R234, 0x100, RZ, 0xc0, !PT ;  /* 0x00000100eaff7812 */ /* 0x000fe2000784c0ff */
[----:B------:R1:W-:Y:S03]  /*18200*/  @!P1 SYNCS.ARRIVE.TRANS64.RED.A1T0 RZ, [R21+URZ], RZ ;  /* 0x000000ff15ff99a7 */ /* 0x0003e6000810043f */
[----:B------:R-:W-:-:S04]  /*18210*/  ISETP.GT.AND P2, PT, R22, 0x40, !P2 ;  /* 0x000000401600780c */ /* 0x000fc80005744270 */
[----:B------:R-:W-:-:S04]  /*18220*/  ISETP.LT.OR P2, PT, R23, 0x41, P2 ;  /* 0x000000411700780c */ /* 0x000fc80001741670 */
[----:B------:R-:W-:Y:S02]  /*18230*/  FSEL R154, R154, -INF , !P2 ;  /* 0xff8000009a9a7808 */ /* 0x000fe40005000000 */
[----:B------:R-:W-:Y:S02]  /*18240*/  LOP3.LUT P2, RZ, R234, 0x80, RZ, 0xc0, !PT ;  /* 0x00000080eaff7812 */ /* 0x000fe4000784c0ff */
[----:B0-----:R-:W-:Y:S02]  /*18250*/  FMNMX.FTZ R11, R12, R11, !PT ;  /* 0x0000000b0c0b7209 */ /* 0x001fe40007810000 */
[----:B------:R-:W-:-:S03]  /*18260*/  ISETP.GT.AND P2, PT, R22, 0x41, !P2 ;  /* 0x000000411600780c */ /* 0x000fc60005744270 */
[----:B------:R-:W-:Y:S01]  /*18270*/  FMUL.FTZ R9, R11, R0 ;  /* 0x000000000b097220 */ /* 0x000fe20000410000 */
[----:B------:R-:W-:-:S04]  /*18280*/  ISETP.LT.OR P2, PT, R23, 0x42, P2 ;  /* 0x000000421700780c */ /* 0x000fc80001741670 */
[----:B------:R-:W-:Y:S02]  /*18290*/  FSEL R155, R155, -INF , !P2 ;  /* 0xff8000009b9b7808 */ /* 0x000fe40005000000 */
[----:B------:R-:W-:-:S04]  /*182a0*/  LOP3.LUT P2, RZ, R234, 0x40, RZ, 0xc0, !PT ;  /* 0x00000040eaff7812 */ /* 0x000fc8000784c0ff */
[----:B------:R-:W-:-:S04]  /*182b0*/  ISETP.GT.AND P2, PT, R22, 0x48, !P2 ;  /* 0x000000481600780c */ /* 0x000fc80005744270 */
[----:B------:R-:W-:-:S04]  /*182c0*/  ISETP.LT.OR P2, PT, R23, 0x49, P2 ;  /* 0x000000491700780c */ /* 0x000fc80001741670 */
[----:B------:R-:W-:Y:S02]  /*182d0*/  FSEL R158, R158, -INF , !P2 ;  /* 0xff8000009e9e7808 */ /* 0x000fe40005000000 */
[----:B------:R-:W-:-:S04]  /*182e0*/  ISETP.GT.AND P2, PT, R22, 0x49, !P3 ;  /* 0x000000491600780c */ /* 0x000fc80005f44270 */
[----:B------:R-:W-:-:S04]  /*182f0*/  ISETP.LT.OR P2, PT, R23, 0x4a, P2 ;  /* 0x0000004a1700780c */ /* 0x000fc80001741670 */
[----:B------:R-:W-:Y:S02]  /*18300*/  FSEL R159, R159, -INF , !P2 ;  /* 0xff8000009f9f7808 */ /* 0x000fe40005000000 */
[----:B------:R-:W-:Y:S02]  /*18310*/  ISETP.GT.AND P2, PT, R22, 0x50, !P6 ;  /* 0x000000501600780c */ /* 0x000fe40007744270 */
[----:B------:R-:W-:Y:S02]  /*18320*/  LOP3.LUT P6, RZ, R234, 0x2, RZ, 0xc0, !PT ;  /* 0x00000002eaff7812 */ /* 0x000fe400078cc0ff */
[----:B------:R-:W-:-:S04]  /*18330*/  ISETP.LT.OR P2, PT, R23, 0x51, P2 ;  /* 0x000000511700780c */ /* 0x000fc80001741670 */
[----:B------:R-:W-:Y:S02]  /*18340*/  FSEL R162, R162, -INF , !P2 ;  /* 0xff800000a2a27808 */ /* 0x000fe40005000000 */
[----:B------:R-:W-:Y:S02]  /*18350*/  ISETP.GT.AND P2, PT, R22, RZ, !P6 ;  /* 0x000000ff1600720c */ /* 0x000fe40007744270 */
[----:B------:R-:W-:Y:S02]  /*18360*/  LOP3.LUT P6, RZ, R234, 0x1, RZ, 0xc0, !PT ;  /* 0x00000001eaff7812 */ /* 0x000fe400078cc0ff */
[----:B------:R-:W-:Y:S02]  /*18370*/  ISETP.LT.OR P2, PT, R23, 0x1, P2 ;  /* 0x000000011700780c */ /* 0x000fe40001741670 */
[----:B------:R-:W-:Y:S02]  /*18380*/  ISETP.GT.AND P3, PT, R22, 0x59, !P6 ;  /* 0x000000591600780c */ /* 0x000fe40007764270 */
[----:B------:R-:W-:-:S02]  /*18390*/  FSEL R122, R122, -INF , !P2 ;  /* 0xff8000007a7a7808 */ /* 0x000fc40005000000 */
[----:B------:R-:W-:Y:S02]  /*183a0*/  ISETP.LT.OR P3, PT, R23, 0x5a, P3 ;  /* 0x0000005a1700780c */ /* 0x000fe40001f61670 */
[----:B------:R-:W-:Y:S02]  /*183b0*/  FMNMX.FTZ R2, R122, R3, !PT ;  /* 0x000000037a027209 */ /* 0x000fe40007810000 */
[----:B------:R-:W-:Y:S02]  /*183c0*/  FSEL R167, R167, -INF , !P3 ;  /* 0xff800000a7a77808 */ /* 0x000fe40005800000 */
[----:B------:R-:W-:Y:S02]  /*183d0*/  FMNMX.FTZ R2, R123, R2, !PT ;  /* 0x000000027b027209 */ /* 0x000fe40007810000 */
[----:B------:R-:W-:Y:S02]  /*183e0*/  FSETP.NEU.FTZ.AND P2, PT, R11, -INF , PT ;  /* 0xff8000000b00780b */ /* 0x000fe40003f5d000 */
[----:B------:R-:W-:-:S02]  /*183f0*/  FMNMX.FTZ R2, R126, R2, !PT ;  /* 0x000000027e027209 */ /* 0x000fc40007810000 */
[----:B------:R-:W-:Y:S02]  /*18400*/  FSEL R9, R9, RZ, P2 ;  /* 0x000000ff09097208 */ /* 0x000fe40001000000 */
[----:B------:R-:W-:-:S03]  /*18410*/  FMNMX.FTZ R2, R127, R2, !PT ;  /* 0x000000027f027209 */ /* 0x000fc60007810000 */
[--C-:B------:R-:W-:Y:S01]  /*18420*/  FFMA.FTZ R180, R136, R0, -R9.reuse ;  /* 0x0000000088b47223 */ /* 0x100fe20000010809 */
[----:B------:R-:W-:Y:S01]  /*18430*/  FMNMX.FTZ R2, R130, R2, !PT ;  /* 0x0000000282027209 */ /* 0x000fe20007810000 */
[-CC-:B------:R-:W-:Y:S01]  /*18440*/  FFMA.FTZ R188, R120, R0.reuse, -R9.reuse ;  /* 0x0000000078bc7223 */ /* 0x180fe20000010809 */
[----:B------:R-:W-:Y:S01]  /*18450*/  FSEL R136, R11, RZ, P2 ;  /* 0x000000ff0b887208 */ /* 0x000fe20001000000 */
        /* <DEDUP_REMOVED lines=11> */
[----:B------:R-:W-:Y:S01]  /*18510*/  FADD.FTZ R137, -R136, R4 ;  /* 0x0000000488897221 */ /* 0x000fe20000010100 */
        /* <DEDUP_REMOVED lines=46> */
[----:B0-----:R-:W-:Y:S01]  /*18800*/  FMNMX.FTZ R13, R2, R13, !PT ;  /* 0x0000000d020d7209 */ /* 0x001fe20007810000 */
[----:B------:R-:W-:-:S03]  /*18810*/  FMUL.FTZ R2, R137, R0 ;  /* 0x0000000089027220 */ /* 0x000fc60000410000 */
[C---:B------:R-:W-:Y:S01]  /*18820*/  FSETP.NEU.FTZ.AND P2, PT, R13.reuse, -INF , PT ;  /* 0xff8000000d00780b */ /* 0x040fe20003f5d000 */
[----:B------:R-:W-:Y:S02]  /*18830*/  FMUL.FTZ R136, R13, R0 ;  /* 0x000000000d887220 */ /* 0x000fe40000410000 */
[----:B------:R0:W2:Y:S03]  /*18840*/  MUFU.EX2 R9, R2 ;  /* 0x0000000200097308 */ /* 0x0000a60000000800 */
[----:B------:R-:W-:-:S05]  /*18850*/  FSEL R137, R136, RZ, P2 ;  /* 0x000000ff88897208 */ /* 0x000fca0001000000 */
[----:B------:R-:W-:Y:S01]  /*18860*/  MUFU.EX2 R176, R176 ;  /* 0x000000b000b07308 */ /* 0x000fe20000000800 */
[----:B0-----:R-:W-:Y:S01]  /*18870*/  FSEL R2, R13, RZ, P2 ;  /* 0x000000ff0d027208 */ /* 0x001fe20001000000 */
[-CC-:B------:R-:W-:Y:S01]  /*18880*/  FFMA.FTZ R191, R126, R0.reuse, -R137.reuse ;  /* 0x000000007ebf7223 */ /* 0x180fe20000010889 */
[-CC-:B------:R-:W-:Y:S01]  /*18890*/  FFMA.FTZ R126, R131, R0.reuse, -R137.reuse ;  /* 0x00000000837e7223 */ /* 0x180fe20000010889 */
[-CC-:B------:R-:W-:Y:S01]  /*188a0*/  FFMA.FTZ R189, R122, R0.reuse, -R137.reuse ;  /* 0x000000007abd7223 */ /* 0x180fe20000010889 */
[-C--:B------:R-:W-:Y:S01]  /*188b0*/  FFMA.FTZ R122, R123, R0.reuse, -R137 ;  /* 0x000000007b7a7223 */ /* 0x080fe20000010889 */
[----:B------:R-:W-:Y:S01]  /*188c0*/  FADD.FTZ R131, -R2, R3 ;  /* 0x0000000302837221 */ /* 0x000fe20000010100 */
[-CC-:B------:R-:W-:Y:S01]  /*188d0*/  FFMA.FTZ R123, R127, R0.reuse, -R137.reuse ;  /* 0x000000007f7b7223 */ /* 0x180fe20000010889 */
[-CC-:B------:R-:W-:Y:S01]  /*188e0*/  FFMA.FTZ R127, R135, R0.reuse, -R137.reuse ;  /* 0x00000000877f7223 */ /* 0x180fe20000010889 */
[----:B------:R-:W-:Y:S01]  /*188f0*/  MUFU.EX2 R191, R191 ;  /* 0x000000bf00bf7308 */ /* 0x000fe20000000800 */
[----:B------:R-:W-:Y:S01]  /*18900*/  FMUL.FTZ R2, R131, R0 ;  /* 0x0000000083027220 */ /* 0x000fe20000410000 */
[----:B--2---:R-:W-:Y:S01]  /*18910*/  FFMA.FTZ R131, R9, R6, R188 ;  /* 0x0000000609837223 */ /* 0x004fe200000100bc */
[-CC-:B------:R-:W-:Y:S01]  /*18920*/  FFMA.FTZ R185, R130, R0.reuse, -R137.reuse ;  /* 0x0000000082b97223 */ /* 0x180fe20000010889 */
[-CC-:B------:R-:W-:Y:S01]  /*18930*/  FFMA.FTZ R187, R134, R0.reuse, -R137.reuse ;  /* 0x0000000086bb7223 */ /* 0x180fe20000010889 */
[-C--:B------:R-:W-:Y:S01]  /*18940*/  FFMA.FTZ R181, R138, R0.reuse, -R137 ;  /* 0x000000008ab57223 */ /* 0x080fe20000010889 */
[----:B------:R-:W-:Y:S01]  /*18950*/  FADD.FTZ R131, R12, R131 ;  /* 0x000000830c837221 */ /* 0x000fe20000010000 */
[-CC-:B------:R-:W-:Y:S01]  /*18960*/  FFMA.FTZ R130, R139, R0.reuse, -R137.reuse ;  /* 0x000000008b827223 */ /* 0x180fe20000010889 */
[----:B------:R-:W-:Y:S01]  /*18970*/  MUFU.EX2 R189, R189 ;  /* 0x000000bd00bd7308 */ /* 0x000fe20000000800 */
[-C--:B------:R-:W-:Y:S01]  /*18980*/  FFMA.FTZ R183, R142, R0.reuse, -R137 ;  /* 0x000000008eb77223 */ /* 0x080fe20000010889 */
[----:B------:R-:W-:Y:S01]  /*18990*/  FADD.FTZ R135, R190, R131 ;  /* 0x00000083be877221 */ /* 0x000fe20000010000 */
[-CC-:B------:R-:W-:Y:S01]  /*189a0*/  FFMA.FTZ R143, R143, R0.reuse, -R137.reuse ;  /* 0x000000008f8f7223 */ /* 0x180fe20000010889 */
[-CC-:B------:R-:W-:Y:S01]  /*189b0*/  FFMA.FTZ R177, R146, R0.reuse, -R137.reuse ;  /* 0x0000000092b17223 */ /* 0x180fe20000010889 */
[-C--:B------:R-:W-:Y:S01]  /*189c0*/  FFMA.FTZ R131, R147, R0.reuse, -R137 ;  /* 0x0000000093837223 */ /* 0x080fe20000010889 */
[----:B------:R-:W-:Y:S01]  /*189d0*/  FADD.FTZ R135, R120, R135 ;  /* 0x0000008778877221 */ /* 0x000fe20000010000 */
[-CC-:B------:R-:W-:Y:S01]  /*189e0*/  FFMA.FTZ R179, R150, R0.reuse, -R137.reuse ;  /* 0x0000000096b37223 */ /* 0x180fe20000010889 */
[----:B------:R-:W0:Y:S01]  /*189f0*/  MUFU.EX2 R2, R2 ;  /* 0x0000000200027308 */ /* 0x000e220000000800 */
[-C--:B------:R-:W-:Y:S01]  /*18a00*/  FFMA.FTZ R173, R154, R0.reuse, -R137 ;  /* 0x000000009aad7223 */ /* 0x080fe20000010889 */
[----:B------:R-:W-:Y:S01]  /*18a10*/  FADD.FTZ R6, R184, R135 ;  /* 0x00000087b8067221 */ /* 0x000fe20000010000 */
[-CC-:B------:R-:W-:Y:S01]  /*18a20*/  FFMA.FTZ R155, R155, R0.reuse, -R137.reuse ;  /* 0x000000009b9b7223 */ /* 0x180fe20000010889 */
[-CC-:B------:R-:W-:Y:S01]  /*18a30*/  FFMA.FTZ R175, R158, R0.reuse, -R137.reuse ;  /* 0x000000009eaf7223 */ /* 0x180fe20000010889 */
[-CC-:B------:R-:W-:Y:S01]  /*18a40*/  FFMA.FTZ R169, R162, R0.reuse, -R137.reuse ;  /* 0x00000000a2a97223 */ /* 0x180fe20000010889 */
[----:B------:R-:W-:Y:S01]  /*18a50*/  FADD.FTZ R135, R121, R6 ;  /* 0x0000000679877221 */ /* 0x000fe20000010000 */
[-CC-:B------:R-:W-:Y:S01]  /*18a60*/  FFMA.FTZ R163, R163, R0.reuse, -R137.reuse ;  /* 0x00000000a3a37223 */ /* 0x180fe20000010889 */
[----:B------:R-:W2:Y:S01]  /*18a70*/  MUFU.EX2 R122, R122 ;  /* 0x0000007a007a7308 */ /* 0x000ea20000000800 */
[----:B------:R-:W-:Y:S01]  /*18a80*/  FFMA.FTZ R166, R166, R0, -R137 ;  /* 0x00000000a6a67223 */ /* 0x000fe20000010889 */
[----:B------:R-:W-:Y:S01]  /*18a90*/  FADD.FTZ R135, R186, R135 ;  /* 0x00000087ba877221 */ /* 0x000fe20000010000 */
[----:B------:R-:W-:-:S02]  /*18aa0*/  F2FP.BF16.F32.PACK_AB R188, R12, R188 ;  /* 0x000000bc0cbc723e */ /* 0x000fc400000010ff */
[----:B------:R-:W-:Y:S01]  /*18ab0*/  F2FP.BF16.F32.PACK_AB R184, R121, R184 ;  /* 0x000000b879b8723e */ /* 0x000fe200000010ff */
[----:B------:R-:W-:Y:S01]  /*18ac0*/  FADD.FTZ R135, R124, R135 ;  /* 0x000000877c877221 */ /* 0x000fe20000010000 */
[C---:B------:R-:W-:Y:S01]  /*18ad0*/  ISETP.GT.AND P2, PT, R7.reuse, R14, PT ;  /* 0x0000000e0700720c */ /* 0x040fe20003f44270 */
[----:B------:R-:W3:Y:S01]  /*18ae0*/  MUFU.EX2 R123, R123 ;  /* 0x0000007b007b7308 */ /* 0x000ee20000000800 */
[----:B0-----:R-:W-:Y:S01]  /*18af0*/  FFMA.FTZ R5, R2, R5, R189 ;  /* 0x0000000502057223 */ /* 0x001fe200000100bd */
[----:B------:R-:W-:Y:S01]  /*18b00*/  FADD.FTZ R134, R180, R135 ;  /* 0x00000087b4867221 */ /* 0x000fe20000010000 */
[----:B------:R-:W-:Y:S01]  /*18b10*/  F2FP.BF16.F32.PACK_AB R190, R120, R190 ;  /* 0x000000be78be723e */ /* 0x000fe200000010ff */
[----:B------:R-:W-:Y:S01]  /*18b20*/  VIADD R7, R7, 0xffffffff ;  /* 0xffffffff07077836 */ /* 0x000fe20000000000 */
[----:B------:R-:W-:Y:S01]  /*18b30*/  F2FP.BF16.F32.PACK_AB R186, R124, R186 ;  /* 0x000000ba7cba723e */ /* 0x000fe200000010ff */
[----:B------:R-:W-:Y:S01]  /*18b40*/  FADD.FTZ R139, R125, R134 ;  /* 0x000000867d8b7221 */ /* 0x000fe20000010000 */
[-C--:B------:R-:W-:Y:S01]  /*18b50*/  FFMA.FTZ R134, R159, R0.reuse, -R137 ;  /* 0x000000009f867223 */ /* 0x080fe20000010889 */
[----:B------:R-:W0:Y:S01]  /*18b60*/  MUFU.EX2 R185, R185 ;  /* 0x000000b900b97308 */ /* 0x000e220000000800 */
[----:B--2---:R-:W-:Y:S01]  /*18b70*/  FADD.FTZ R6, R122, R5 ;  /* 0x000000057a067221 */ /* 0x004fe20000010000 */
[----:B------:R-:W-:Y:S01]  /*18b80*/  FADD.FTZ R139, R182, R139 ;  /* 0x0000008bb68b7221 */ /* 0x000fe20000010000 */
[----:B------:R-:W-:Y:S01]  /*18b90*/  FFMA.FTZ R5, R151, R0, -R137 ;  /* 0x0000000097057223 */ /* 0x000fe20000010889 */
[C---:B------:R-:W-:Y:S01]  /*18ba0*/  F2FP.BF16.F32.PACK_AB R182, R22.reuse, R182 ;  /* 0x000000b616b6723e */ /* 0x040fe200000010ff */
[----:B------:R-:W-:Y:S01]  /*18bb0*/  FADD.FTZ R6, R191, R6 ;  /* 0x00000006bf067221 */ /* 0x000fe20000010000 */
[----:B------:R-:W-:Y:S01]  /*18bc0*/  FADD.FTZ R139, R22, R139 ;  /* 0x0000008b168b7221 */ /* 0x000fe20000010000 */
[----:B------:R-:W-:Y:S01]  /*18bd0*/  FFMA.FTZ R137, R167, R0, -R137 ;  /* 0x00000000a7897223 */ /* 0x000fe20000010889 */
[----:B------:R-:W2:Y:S01]  /*18be0*/  MUFU.EX2 R126, R126 ;  /* 0x0000007e007e7308 */ /* 0x000ea20000000800 */
[----:B---3--:R-:W-:Y:S01]  /*18bf0*/  FADD.FTZ R6, R123, R6 ;  /* 0x000000067b067221 */ /* 0x008fe20000010000 */
[----:B------:R-:W-:Y:S01]  /*18c00*/  FADD.FTZ R136, R176, R139 ;  /* 0x0000008bb0887221 */ /* 0x000fe20000010000 */
[----:B------:R-:W-:-:S02]  /*18c10*/  F2FP.BF16.F32.PACK_AB R180, R125, R180 ;  /* 0x000000b47db4723e */ /* 0x000fc400000010ff */
[----:B------:R-:W-:Y:S02]  /*18c20*/  F2FP.BF16.F32.PACK_AB R189, R122, R189 ;  /* 0x000000bd7abd723e */ /* 0x000fe400000010ff */
[----:B------:R-:W-:Y:S01]  /*18c30*/  F2FP.BF16.F32.PACK_AB R191, R123, R191 ;  /* 0x000000bf7bbf723e */ /* 0x000fe200000010ff */
        /* <DEDUP_REMOVED lines=16> */
[C---:B0-----:R-:W-:Y:S01]  /*18d40*/  FADD.FTZ R6, R130.reuse, R135 ;  /* 0x0000008782067221 */ /* 0x041fe20000010000 */
[----:B------:R-:W-:-:S06]  /*18d50*/  F2FP.BF16.F32.PACK_AB R181, R130, R181 ;  /* 0x000000b582b5723e */ /* 0x000fcc00000010ff */
[----:B------:R-:W0:Y:S01]  /*18d60*/  MUFU.EX2 R128, R128 ;  /* 0x0000008000807308 */ /* 0x000e220000000800 */
[----:B--2---:R-:W-:-:S07]  /*18d70*/  FADD.FTZ R139, R178, R139 ;  /* 0x0000008bb28b7221 */ /* 0x004fce0000010000 */
[----:B------:R-:W2:Y:S01]  /*18d80*/  MUFU.EX2 R3, R143 ;  /* 0x0000008f00037308 */ /* 0x000ea20000000800 */
[----:B---3--:R-:W-:-:S07]  /*18d90*/  FADD.FTZ R6, R183, R6 ;  /* 0x00000006b7067221 */ /* 0x008fce0000010000 */
[----:B------:R-:W3:Y:S01]  /*18da0*/  MUFU.EX2 R172, R172 ;  /* 0x000000ac00ac7308 */ /* 0x000ee20000000800 */
[C---:B0-----:R-:W-:Y:S01]  /*18db0*/  FADD.FTZ R139, R128.reuse, R139 ;  /* 0x0000008b808b7221 */ /* 0x041fe20000010000 */
[----:B------:R-:W-:-:S06]  /*18dc0*/  F2FP.BF16.F32.PACK_AB R178, R128, R178 ;  /* 0x000000b280b2723e */ /* 0x000fcc00000010ff */
[----:B------:R-:W0:Y:S01]  /*18dd0*/  MUFU.EX2 R177, R177 ;  /* 0x000000b100b17308 */ /* 0x000e220000000800 */
[C---:B--2---:R-:W-:Y:S01]  /*18de0*/  FADD.FTZ R6, R3.reuse, R6 ;  /* 0x0000000603067221 */ /* 0x044fe20000010000 */
[----:B------:R-:W-:Y:S01]  /*18df0*/  F2FP.BF16.F32.PACK_AB R183, R3, R183 ;  /* 0x000000b703b7723e */ /* 0x000fe200000010ff */
[----:B------:R-:W-:-:S05]  /*18e00*/  IMAD.MOV.U32 R3, RZ, RZ, R13 ;  /* 0x000000ffff037224 */ /* 0x000fca00078e000d */
[----:B------:R-:W2:Y:S01]  /*18e10*/  MUFU.EX2 R129, R129 ;  /* 0x0000008100817308 */ /* 0x000ea20000000800 */
[----:B---3--:R-:W-:-:S07]  /*18e20*/  FADD.FTZ R136, R172, R139 ;  /* 0x0000008bac887221 */ /* 0x008fce0000010000 */
[----:B------:R-:W3:Y:S01]  /*18e30*/  MUFU.EX2 R131, R131 ;  /* 0x0000008300837308 */ /* 0x000ee20000000800 */
[----:B0-----:R-:W-:-:S07]  /*18e40*/  FADD.FTZ R6, R177, R6 ;  /* 0x00000006b1067221 */ /* 0x001fce0000010000 */
[----:B------:R-:W0:Y:S01]  /*18e50*/  MUFU.EX2 R174, R174 ;  /* 0x000000ae00ae7308 */ /* 0x000e220000000800 */
[C---:B--2---:R-:W-:Y:S01]  /*18e60*/  FADD.FTZ R135, R129.reuse, R136 ;  /* 0x0000008881877221 */ /* 0x044fe20000010000 */
[----:B------:R-:W-:-:S06]  /*18e70*/  F2FP.BF16.F32.PACK_AB R172, R129, R172 ;  /* 0x000000ac81ac723e */ /* 0x000fcc00000010ff */
[----:B------:R-:W2:Y:S01]  /*18e80*/  MUFU.EX2 R179, R179 ;  /* 0x000000b300b37308 */ /* 0x000ea20000000800 */
[C---:B---3--:R-:W-:Y:S01]  /*18e90*/  FADD.FTZ R6, R131.reuse, R6 ;  /* 0x0000000683067221 */ /* 0x048fe20000010000 */
[----:B------:R-:W-:-:S06]  /*18ea0*/  F2FP.BF16.F32.PACK_AB R177, R131, R177 ;  /* 0x000000b183b1723e */ /* 0x000fcc00000010ff */
[----:B------:R-:W3:Y:S01]  /*18eb0*/  MUFU.EX2 R132, R132 ;  /* 0x0000008400847308 */ /* 0x000ee20000000800 */
[----:B0-----:R-:W-:-:S07]  /*18ec0*/  FADD.FTZ R135, R174, R135 ;  /* 0x00000087ae877221 */ /* 0x001fce0000010000 */
        /* <DEDUP_REMOVED lines=10> */
[----:B-1----:R-:W1:Y:S01]  /*18f70*/  MUFU.EX2 R21, R155 ;  /* 0x0000009b00157308 */ /* 0x002e620000000800 */
[----:B---3--:R-:W-:-:S07]  /*18f80*/  FADD.FTZ R6, R173, R6 ;  /* 0x00000006ad067221 */ /* 0x008fce0000010000 */
[----:B------:R-:W2:Y:S01]  /*18f90*/  MUFU.EX2 R170, R170 ;  /* 0x000000aa00aa7308 */ /* 0x000ea20000000800 */
[C---:B0-----:R-:W-:Y:S01]  /*18fa0*/  FADD.FTZ R23, R133.reuse, R22 ;  /* 0x0000001685177221 */ /* 0x041fe20000010000 */
[----:B------:R-:W-:Y:S01]  /*18fb0*/  F2FP.BF16.F32.PACK_AB R168, R133, R168 ;  /* 0x000000a885a8723e */ /* 0x000fe200000010ff */
[----:B------:R-:W-:-:S05]  /*18fc0*/  IMAD.MOV.U32 R22, RZ, RZ, R15 ;  /* 0x000000ffff167224 */ /* 0x000fca00078e000f */
[----:B------:R-:W0:Y:S01]  /*18fd0*/  MUFU.EX2 R175, R175 ;  /* 0x000000af00af7308 */ /* 0x000e220000000800 */
[C---:B-1----:R-:W-:Y:S01]  /*18fe0*/  FADD.FTZ R6, R21.reuse, R6 ;  /* 0x0000000615067221 */ /* 0x042fe20000010000 */
[----:B------:R-:W-:-:S06]  /*18ff0*/  F2FP.BF16.F32.PACK_AB R173, R21, R173 ;  /* 0x000000ad15ad723e */ /* 0x000fcc00000010ff */
[----:B------:R-:W1:Y:S01]  /*19000*/  MUFU.EX2 R134, R134 ;  /* 0x0000008600867308 */ /* 0x000e620000000800 */
[----:B--2---:R-:W-:Y:S01]  /*19010*/  FADD.FTZ R121, R170, R23 ;  /* 0x00000017aa797221 */ /* 0x004fe20000010000 */
[----:B------:R-:W-:-:S06]  /*19020*/  F2FP.BF16.F32.PACK_AB R170, R4, R170 ;  /* 0x000000aa04aa723e */ /* 0x000fcc00000010ff */
[----:B------:R-:W2:Y:S01]  /*19030*/  MUFU.EX2 R169, R169 ;  /* 0x000000a900a97308 */ /* 0x000ea20000000800 */
[----:B0-----:R-:W-:Y:S01]  /*19040*/  FADD.FTZ R23, R175, R6 ;  /* 0x00000006af177221 */ /* 0x001fe20000010000 */
[----:B------:R-:W-:-:S06]  /*19050*/  FADD.FTZ R6, R4, R121 ;  /* 0x0000007904067221 */ /* 0x000fcc0000010000 */
[----:B------:R-:W0:Y:S01]  /*19060*/  MUFU.EX2 R12, R163 ;  /* 0x000000a3000c7308 */ /* 0x000e220000000800 */
[C---:B-1----:R-:W-:Y:S01]  /*19070*/  FADD.FTZ R4, R134.reuse, R23 ;  /* 0x0000001786047221 */ /* 0x042fe20000010000 */
[----:B------:R-:W-:-:S06]  /*19080*/  F2FP.BF16.F32.PACK_AB R175, R134, R175 ;  /* 0x000000af86af723e */ /* 0x000fcc00000010ff */
[----:B------:R-:W1:Y:S01]  /*19090*/  MUFU.EX2 R166, R166 ;  /* 0x000000a600a67308 */ /* 0x000e620000000800 */
[----:B--2---:R-:W-:Y:S01]  /*190a0*/  FADD.FTZ R23, R169, R4 ;  /* 0x00000004a9177221 */ /* 0x004fe20000010000 */
[----:B------:R-:W-:-:S06]  /*190b0*/  IMAD.MOV.U32 R4, RZ, RZ, R11 ;  /* 0x000000ffff047224 */ /* 0x000fcc00078e000b */
[----:B------:R-:W2:Y:S01]  /*190c0*/  MUFU.EX2 R137, R137 ;  /* 0x0000008900897308 */ /* 0x000ea20000000800 */
[C---:B0-----:R-:W-:Y:S01]  /*190d0*/  FADD.FTZ R23, R12.reuse, R23 ;  /* 0x000000170c177221 */ /* 0x041fe20000010000 */
[----:B------:R-:W-:-:S03]  /*190e0*/  F2FP.BF16.F32.PACK_AB R169, R12, R169 ;  /* 0x000000a90ca9723e */ /* 0x000fc600000010ff */
[----:B-1----:R-:W-:-:S04]  /*190f0*/  FADD.FTZ R23, R166, R23 ;  /* 0x00000017a6177221 */ /* 0x002fc80000010000 */
[C---:B--2---:R-:W-:Y:S01]  /*19100*/  FADD.FTZ R5, R137.reuse, R23 ;  /* 0x0000001789057221 */ /* 0x044fe20000010000 */
[----:B------:R-:W-:Y:S01]  /*19110*/  F2FP.BF16.F32.PACK_AB R171, R137, R166 ;  /* 0x000000a689ab723e */ /* 0x000fe200000010ff */
[----:B------:R-:W-:Y:S01]  /*19120*/  IMAD.MOV.U32 R23, RZ, RZ, R20 ;  /* 0x000000ffff177224 */ /* 0x000fe200078e0014 */
[----:B------:R-:W-:Y:S06]  /*19130*/  @P2 BRA `(.L_x_5343) ;  /* 0xffffffc800fc2947 */ /* 0x000fec000383ffff */
[----:B------:R-:W-:Y:S05]  /*19140*/  BSYNC B1 ;  /* 0x0000000000017941 */ /* 0x000fea0003800000 */
.L_x_5324:
[----:B------:R-:W-:Y:S02]  /*19150*/  IMAD.MOV.U32 R3, RZ, RZ, R13 ;  /* 0x000000ffff037224 */ /* 0x000fe400078e000d */
[----:B------:R-:W-:Y:S02]  /*19160*/  IMAD.MOV.U32 R4, RZ, RZ, R11 ;  /* 0x000000ffff047224 */ /* 0x000fe400078e000b */
[----:B------:R-:W-:Y:S02]  /*19170*/  IMAD.MOV.U32 R22, RZ, RZ, R15 ;  /* 0x000000ffff167224 */ /* 0x000fe400078e000f */
[----:B------:R-:W-:-:S07]  /*19180*/  IMAD.MOV.U32 R23, RZ, RZ, R20 ;  /* 0x000000ffff177224 */ /* 0x000fce00078e0014 */
.L_x_5323:
[----:B------:R-:W-:Y:S05]  /*19190*/  BSYNC B0 ;  /* 0x0000000000007941 */ /* 0x000fea0003800000 */
.L_x_5322:
[----:B------:R-:W2:Y:S01]  /*191a0*/  LDL.LU R15, [R1] ;  /* 0x00000000010f7983 */ /* 0x000ea20000300800 */
[----:B------:R-:W0:Y:S01]  /*191b0*/  LDC R234, c[0x0][0x448] ;  /* 0x00011200ffea7b82 */ /* 0x000e220000000800 */
[----:B------:R-:W-:Y:S01]  /*191c0*/  VIADD R11, R209, 0x7f ;  /* 0x0000007fd10b7836 */ /* 0x000fe20000000000 */
[----:B------:R-:W-:-:S06]  /*191d0*/  IADD3 R14, R196, 0x1, -R194 ;  /* 0x00000001c40e7810 */ /* 0x000fcc0007ffe8c2 */
[----:B------:R-:W1:Y:S01]  /*191e0*/  LDC R227, c[0x0][0x9e4] ;  /* 0x00027900ffe37b82 */ /* 0x000e620000000800 */
[----:B0-----:R-:W-:-:S13]  /*191f0*/  ISETP.NE.AND P2, PT, R234, 0x1, PT ;  /* 0x00000001ea00780c */ /* 0x001fda0003f45270 */
[----:B------:R-:W0:Y:S08]  /*19200*/  @P2 LDC R12, c[0x0][0x44c] ;  /* 0x00011300ff0c2b82 */ /* 0x000e300000000800 */
[----:B------:R-:W3:Y:S01]  /*19210*/  @P2 LDC R13, c[0x0][0x450] ;  /* 0x00011400ff0d2b82 */ /* 0x000ee20000000800 */
[----:B0-----:R-:W-:-:S05]  /*19220*/  @P2 IMAD.HI.U32 R12, R11, R12, RZ ;  /* 0x0000000c0b0c2227 */ /* 0x001fca00078e00ff */
[----:B---3--:R-:W-:-:S05]  /*19230*/  @P2 SHF.R.U32.HI R11, RZ, R13, R12 ;  /* 0x0000000dff0b2219 */ /* 0x008fca000001160c */
[----:B------:R-:W-:-:S04]  /*19240*/  IMAD.IADD R11, R14, 0x1, R11 ;  /* 0x000000010e0b7824 */ /* 0x000fc800078e020b */
[----:B------:R-:W-:Y:S01]  /*19250*/  IMAD.IADD R13, R11, 0x1, -R10 ;  /* 0x000000010b0d7824 */ /* 0x000fe200078e0a0a */
[----:B--2---:R-:W-:-:S04]  /*19260*/  LOP3.LUT R15, R15, 0xffefffff, RZ, 0xc0, !PT ;  /* 0xffefffff0f0f7812 */ /* 0x004fc800078ec0ff */
[----:B------:R-:W-:Y:S02]  /*19270*/  @P2 LOP3.LUT R15, R15, 0x100000, RZ, 0xfc, !PT ;  /* 0x001000000f0f2812 */ /* 0x000fe400078efcff */
[----:B-1----:R-:W-:Y:S02]  /*19280*/  ISETP.GE.AND P2, PT, R227, 0x1, PT ;  /* 0x00000001e300780c */ /* 0x002fe40003f46270 */
[----:B------:R-:W-:-:S11]  /*19290*/  LOP3.LUT R15, R15, 0xffdfffff, RZ, 0xc0, !PT ;  /* 0xffdfffff0f0f7812 */ /* 0x000fd600078ec0ff */
[----:B------:R-:W-:-:S05]  /*192a0*/  @P2 LOP3.LUT R15, R15, 0x200000, RZ, 0xfc, !PT ;  /* 0x002000000f0f2812 */ /* 0x000fca00078efcff */
[----:B------:R0:W-:Y:S01]  /*192b0*/  STL [R1], R15 ;  /* 0x0000000f01007387 */ /* 0x0001e20000100800 */
[----:B------:R-:W-:Y:S05]  /*192c0*/  @!P2 BRA `(.L_x_5344) ;  /* 0x000000000048a947 */ /* 0x000fea0003800000 */
[----:B------:R-:W-:Y:S01]  /*192d0*/  IMAD.MOV.U32 R12, RZ, RZ, R11 ;  /* 0x000000ffff0c7224 */ /* 0x000fe200078e000b */
[----:B------:R-:W-:Y:S04]  /*192e0*/  BSSY B0, `(.L_x_5345) ;  /* 0x000000e000007945 */ /* 0x000fe80003800000 */
[----:B------:R-:W-:-:S13]  /*192f0*/  ISETP.GT.AND P2, PT, R12, -0x1, PT ;  /* 0xffffffff0c00780c */ /* 0x000fda0003f44270 */
[----:B------:R-:W-:Y:S05]  /*19300*/  @P2 BRA `(.L_x_5346) ;  /* 0x00000000001c2947 */ /* 0x000fea0003800000 */
[----:B------:R-:W-:Y:S02]  /*19310*/  ISETP.NE.AND P2, PT, R227, 0x1, PT ;  /* 0x00000001e300780c */ /* 0x000fe40003f45270 */
[----:B0-----:R-:W-:-:S11]  /*19320*/  LOP3.LUT R15, RZ, R12, RZ, 0x33, !PT ;  /* 0x0000000cff0f7212 */ /* 0x001fd600078e33ff */
[----:B------:R-:W0:Y:S02]  /*19330*/  @P2 LDC.64 R10, c[0x0][0x9e8] ;  /* 0x00027a00ff0a2b82 */ /* 0x000e240000000a00 */
[----:B0-----:R-:W-:-:S05]  /*19340*/  @P2 IMAD.HI.U32 R10, R15, R10, RZ ;  /* 0x0000000a0f0a2227 */ /* 0x001fca00078e00ff */
[----:B------:R-:W-:-:S04]  /*19350*/  @P2 SHF.R.U32.HI R15, RZ, R11, R10 ;  /* 0x0000000bff0f2219 */ /* 0x000fc8000001160a */
[----:B------:R-:W-:Y:S01]  /*19360*/  LOP3.LUT R12, RZ, R15, RZ, 0x33, !PT ;  /* 0x0000000fff0c7212 */ /* 0x000fe200078e33ff */
[----:B------:R-:W-:Y:S06]  /*19370*/  BRA `(.L_x_5347) ;  /* 0x0000000000107947 */ /* 0x000fec0003800000 */
.L_x_5346:
[----:B------:R-:W-:-:S13]  /*19380*/  ISETP.NE.AND P2, PT, R227, 0x1, PT ;  /* 0x00000001e300780c */ /* 0x000fda0003f45270 */
[----:B------:R-:W1:Y:S02]  /*19390*/  @P2 LDC.64 R10, c[0x0][0x9e8] ;  /* 0x00027a00ff0a2b82 */ /* 0x000e640000000a00 */
[----:B-1----:R-:W-:-:S05]  /*193a0*/  @P2 IMAD.HI.U32 R10, R12, R10, RZ ;  /* 0x0000000a0c0a2227 */ /* 0x002fca00078e00ff */
[----:B------:R-:W-:-:S07]  /*193b0*/  @P2 SHF.R.U32.HI R12, RZ, R11, R10 ;  /* 0x0000000bff0c2219 */ /* 0x000fce000001160a */
.L_x_5347:
[----:B------:R-:W-:Y:S05]  /*193c0*/  BSYNC B0 ;  /* 0x0000000000007941 */ /* 0x000fea0003800000 */
.L_x_5345:
[----:B------:R-:W-:-:S05]  /*193d0*/  IMAD R12, R12, R227, RZ ;  /* 0x000000e30c0c7224 */ /* 0x000fca00078e02ff */
[----:B------:R-:W-:-:S07]  /*193e0*/  VIMNMX R13, R13, R12, !PT ;  /* 0x0000000c0d0d7248 */ /* 0x000fce0007fe0100 */
.L_x_5344:
[----:B------:R-:W-:Y:S01]  /*193f0*/  VIADD R13, R13, 0x5f ;  /* 0x0000005f0d0d7836 */ /* 0x000fe20000000000 */
[----:B------:R-:W-:Y:S03]  /*19400*/  BSSY B0, `(.L_x_5348) ;  /* 0x0000221000007945 */ /* 0x000fe60003800000 */
[----:B------:R-:W-:-:S05]  /*19410*/  IMAD.HI R13, R13, 0x2aaaaaab, RZ ;  /* 0x2aaaaaab0d0d7827 */ /* 0x000fca00078e02ff */
[----:B------:R-:W-:-:S04]  /*19420*/  SHF.R.U32.HI R10, RZ, 0x1f, R13 ;  /* 0x0000001fff0a7819 */ /* 0x000fc8000001160d */
[----:B------:R-:W-:-:S04]  /*19430*/  LEA.HI.SX32 R10, R13, R10, 0x1c ;  /* 0x0000000a0d0a7211 */ /* 0x000fc800078fe2ff */
[----:B------:R-:W-:-:S04]  /*19440*/  VIMNMX R14, R211, R10, !PT ;  /* 0x0000000ad30e7248 */ /* 0x000fc80007fe0100 */
[----:B------:R-:W-:-:S13]  /*19450*/  ISETP.GE.AND P2, PT, R7, R14, PT ;  /* 0x0000000e0700720c */ /* 0x000fda0003f46270 */
[----:B------:R-:W-:Y:S05]  /*19460*/  @!P2 BRA `(.L_x_5349) ;  /* 0x000000200068a947 */ /* 0x000fea0003800000 */
[----:B------:R-:W-:Y:S01]  /*19470*/  BSSY B1, `(.L_x_5349) ;  /* 0x0000219000017945 */ /* 0x000fe20003800000 */
[----:B------:R-:W-:Y:S02]  /*19480*/  IMAD.MOV.U32 R13, RZ, RZ, R3 ;  /* 0x000000ffff0d7224 */ /* 0x000fe400078e0003 */
[----:B------:R-:W-:Y:S02]  /*19490*/  IMAD.MOV.U32 R12, RZ, RZ, R4 ;  /* 0x000000ffff0c7224 */ /* 0x000fe400078e0004 */
[----:B------:R-:W-:Y:S02]  /*194a0*/  IMAD.MOV.U32 R11, RZ, RZ, R23 ;  /* 0x000000ffff0b7224 */ /* 0x000fe400078e0017 */
[----:B------:R-:W-:-:S07]  /*194b0*/  IMAD.MOV.U32 R10, RZ, RZ, R22 ;  /* 0x000000ffff0a7224 */ /* 0x000fce00078e0016 */
.L_x_5360:
        /* <DEDUP_REMOVED lines=8> */
.L_x_5350:
[----:B------:R-:W-:Y:S01]  /*19540*/  IMAD R0, R22, 0x8, R16 ;  /* 0x0000000816007824 */ /* 0x000fe200078e0210 */
[----:B------:R-:W-:-:S04]  /*19550*/  SHF.L.U32 R3, R23, 0x1f, RZ ;  /* 0x0000001f17037819 */ /* 0x000fc800000006ff */
[----:B------:R1:W2:Y:S01]  /*19560*/  SYNCS.PHASECHK.TRANS64.TRYWAIT P2, [R0+URZ+0x30830], R3 ;  /* 0x03083003000075a7 */ /* 0x0002a2000804017f */
[----:B------:R-:W-:Y:S05]  /*19570*/  @!P0 BRA `(.L_x_5351) ;  /* 0x0000000000048947 */ /* 0x000fea0003800000 */
[----:B------:R-:W-:Y:S01]  /*19580*/  BPT.TRAP 0x1 ;  /* 0x000000040000795c */ /* 0x000fe20000300000 */
.L_x_5351:
[----:B------:R-:W-:Y:S01]  /*19590*/  IMAD R126, R22, 0x900, R8 ;  /* 0x00000900167e7824 */ /* 0x000fe200078e0208 */
[----:B------:R-:W-:Y:S03]  /*195a0*/  BSSY B2, `(.L_x_5352) ;  /* 0x0000006000027945 */ /* 0x000fe60003800000 */
[C---:B------:R-:W-:Y:S02]  /*195b0*/  VIADD R122, R126.reuse, 0x2 ;  /* 0x000000027e7a7836 */ /* 0x040fe40000000000 */
[----:B------:R-:W-:Y:S01]  /*195c0*/  VIADD R4, R126, 0x4 ;  /* 0x000000047e047836 */ /* 0x000fe20000000000 */
[----:B--2---:R-:W-:Y:S06]  /*195d0*/  @P2 BRA `(.L_x_5353) ;  /* 0x0000000000082947 */ /* 0x004fec0003800000 */
[----:B------:R-:W2:Y:S02]  /*195e0*/  SYNCS.PHASECHK.TRANS64.TRYWAIT P2, [R0+URZ+0x30830], R3 ;  /* 0x03083003000075a7 */ /* 0x000ea4000804017f */
[----:B--2---:R-:W-:Y:S05]  /*195f0*/  @!P2 BRA `(.L_x_5354) ;  /* 0x0000011c00f0a947 */ /* 0x004fea0003800000 */
.L_x_5353:
[----:B------:R-:W-:Y:S05]  /*19600*/  BSYNC B2 ;  /* 0x0000000000027941 */ /* 0x000fea0003800000 */
.L_x_5352:
[----:B------:R3:W-:Y:S01]  /*19610*/  STL.64 [R1+0x80], R16 ;  /* 0x0000801001007387 */ /* 0x0007e20000100a00 */
        /* <DEDUP_REMOVED lines=11> */
[----:B---3--:R-:W3:Y:S01]  /*196d0*/  LDL.64 R16, [R1+0x30] ;  /* 0x0000300001107983 */ /* 0x008ee20000100a00 */
[-C--:B------:R-:W-:Y:S01]  /*196e0*/  FMUL.FTZ R47, R47, R2.reuse ;  /* 0x000000022f2f7220 */ /* 0x080fe20000410000 */
[-C--:B------:R-:W-:Y:S01]  /*196f0*/  FMUL.FTZ R50, R50, R2.reuse ;  /* 0x0000000232327220 */ /* 0x080fe20000410000 */
[-C--:B------:R-:W-:Y:S01]  /*19700*/  FMUL.FTZ R51, R51, R2.reuse ;  /* 0x0000000233337220 */ /* 0x080fe20000410000 */
[----:B------:R0:W-:Y:S01]  /*19710*/  STL [R1+0x78], R14 ;  /* 0x0000780e01007387 */ /* 0x0001e20000100800 */
        /* <DEDUP_REMOVED lines=34> */
[----:B0-----:R-:W4:Y:S01]  /*19940*/  LDL.64 R14, [R1+0x28] ;  /* 0x00002800010e7983 */ /* 0x001f220000100a00 */
[----:B------:R-:W-:-:S02]  /*19950*/  VIADD R2, R126, 0x306 ;  /* 0x000003067e027836 */ /* 0x000fc40000000000 */
[----:B-12---:R-:W-:Y:S01]  /*19960*/  IMAD.MOV.U32 R3, RZ, RZ, 0x40000040 ;  /* 0x40000040ff037424 */ /* 0x006fe200078e00ff */
[----:B------:R0:W-:Y:S02]  /*19970*/  STL.64 [R1+0x70], R12 ;  /* 0x0000700c01007387 */ /* 0x0001e40000100a00 */
[----:B------:R-:W-:Y:S02]  /*19980*/  R2UR UR14, R2 ;  /* 0x00000000020e72ca */ /* 0x000fe400000e0000 */
[----:B------:R-:W-:Y:S01]  /*19990*/  R2UR UR15, R3 ;  /* 0x00000000030f72ca */ /* 0x000fe200000e0000 */
[----:B0-----:R-:W2:Y:S04]  /*199a0*/  LDL.64 R12, [R1+0x20] ;  /* 0x00002000010c7983 */ /* 0x001ea80000100a00 */
[----:B------:R0:W-:Y:S04]  /*199b0*/  STL.64 [R1+0x68], R10 ;  /* 0x0000680a01007387 */ /* 0x0001e80000100a00 */
[----:B0-----:R-:W2:Y:S04]  /*199c0*/  LDL.64 R10, [R1+0x18] ;  /* 0x00001800010a7983 */ /* 0x001ea80000100a00 */
[----:B------:R0:W-:Y:S04]  /*199d0*/  STL.64 [R1+0x60], R6 ;  /* 0x0000600601007387 */ /* 0x0001e80000100a00 */
[----:B------:R-:W3:Y:S01]  /*199e0*/  LDL.64 R2, [R1+0x38] ;  /* 0x0000380001027983 */ /* 0x000ee20000100a00 */
[----:B------:R-:W-:-:S02]  /*199f0*/  IMAD.MOV.U32 R120, RZ, RZ, R126 ;  /* 0x000000ffff787224 */ /* 0x000fc400078e007e */
[----:B------:R-:W-:-:S03]  /*19a00*/  VIADD R124, R126, 0x6 ;  /* 0x000000067e7c7836 */ /* 0x000fc60000000000 */
[----:B------:R-:W-:Y:S01]  /*19a10*/  R2UR UR54, R120 ;  /* 0x00000000783672ca */ /* 0x000fe200000e0000 */
[----:B------:R-:W-:Y:S01]  /*19a20*/  IMAD.MOV.U32 R120, RZ, RZ, R4 ;  /* 0x000000ffff787224 */ /* 0x000fe200078e0004 */
[----:B------:R-:W-:Y:S01]  /*19a30*/  R2UR UR50, R122 ;  /* 0x000000007a3272ca */ /* 0x000fe200000e0000 */
[----:B------:R-:W-:Y:S01]  /*19a40*/  VIADD R122, R126, 0x300 ;  /* 0x000003007e7a7836 */ /* 0x000fe20000000000 */
[----:B------:R-:W-:Y:S01]  /*19a50*/  R2UR UR30, R124 ;  /* 0x000000007c1e72ca */ /* 0x000fe200000e0000 */
[----:B------:R-:W-:Y:S01]  /*19a60*/  VIADD R124, R126, 0x304 ;  /* 0x000003047e7c7836 */ /* 0x000fe20000000000 */
[----:B------:R-:W-:Y:S01]  /*19a70*/  R2UR UR34, R120 ;  /* 0x00000000782272ca */ /* 0x000fe200000e0000 */
[----:B------:R-:W-:Y:S02]  /*19a80*/  VIADD R120, R126, 0x302 ;  /* 0x000003027e787836 */ /* 0x000fe40000000000 */
[----:B------:R-:W-:Y:S01]  /*19a90*/  IMAD.MOV.U32 R121, RZ, RZ, 0x40000040 ;  /* 0x40000040ff797424 */ /* 0x000fe200078e00ff */
[----:B------:R-:W-:Y:S01]  /*19aa0*/  R2UR UR26, R122 ;  /* 0x000000007a1a72ca */ /* 0x000fe200000e0000 */
[----:B------:R-:W-:Y:S01]  /*19ab0*/  VIADD R122, R126, 0x602 ;  /* 0x000006027e7a7836 */ /* 0x000fe20000000000 */
[----:B------:R-:W-:Y:S01]  /*19ac0*/  R2UR UR22, R120 ;  /* 0x00000000781672ca */ /* 0x000fe200000e0000 */
[----:B------:R-:W-:Y:S01]  /*19ad0*/  VIADD R120, R126, 0x600 ;  /* 0x000006007e787836 */ /* 0x000fe20000000000 */
[----:B------:R-:W-:Y:S01]  /*19ae0*/  R2UR UR18, R124 ;  /* 0x000000007c1272ca */ /* 0x000fe200000e0000 */
[C---:B------:R-:W-:Y:S01]  /*19af0*/  VIADD R124, R126.reuse, 0x604 ;  /* 0x000006047e7c7836 */ /* 0x040fe20000000000 */
[C---:B------:R-:W-:Y:S01]  /*19b00*/  R2UR UR55, R121.reuse ;  /* 0x00000000793772ca */ /* 0x040fe200000e0000 */
[----:B------:R-:W-:Y:S01]  /*19b10*/  IMAD.MOV.U32 R123, RZ, RZ, 0x40000040 ;  /* 0x40000040ff7b7424 */ /* 0x000fe200078e00ff */
[----:B0-----:R-:W2:Y:S01]  /*19b20*/  LDL.64 R6, [R1+0x10] ;  /* 0x0000100001067983 */ /* 0x001ea20000100a00 */
[----:B------:R-:W-:Y:S01]  /*19b30*/  IMAD.MOV.U32 R125, RZ, RZ, 0x40000040 ;  /* 0x40000040ff7d7424 */ /* 0x000fe200078e00ff */
[----:B------:R-:W-:Y:S01]  /*19b40*/  R2UR UR35, R121 ;  /* 0x00000000792372ca */ /* 0x000fe200000e0000 */
[----:B------:R-:W-:Y:S01]  /*19b50*/  VIADD R126, R126, 0x606 ;  /* 0x000006067e7e7836 */ /* 0x000fe20000000000 */
        /* <DEDUP_REMOVED lines=27> */
[-C--:B------:R-:W-:Y:S01]  /*19d10*/  FMUL.FTZ R48, R48, R9.reuse ;  /* 0x0000000930307220 */ /* 0x080fe20000410000 */
[-C--:B------:R-:W-:Y:S01]  /*19d20*/  FMUL.FTZ R49, R49, R9.reuse ;  /* 0x0000000931317220 */ /* 0x080fe20000410000 */
[-C--:B------:R-:W-:Y:S01]  /*19d30*/  FMUL.FTZ R52, R52, R9.reuse ;  /* 0x0000000934347220 */ /* 0x080fe20000410000 */
        /* <DEDUP_REMOVED lines=39> */
[----:B---3--:R-:W-:Y:S02]  /*19fb0*/  R2UR UR32, R2 ;  /* 0x00000000022072ca */ /* 0x008fe400000e0000 */
[----:B------:R-:W-:Y:S02]  /*19fc0*/  R2UR UR33, R3 ;  /* 0x00000000032172ca */ /* 0x000fe400000e0000 */
[----:B------:R-:W-:Y:S01]  /*19fd0*/  R2UR UR28, R16 ;  /* 0x00000000101c72ca */ /* 0x000fe200000e0000 */
[----:B------:R-:W3:Y:S10]  /*19fe0*/  LDL.64 R2, [R1+0x8] ;  /* 0x0000080001027983 */ /* 0x000ef40000100a00 */
[----:B------:R-:W-:Y:S01]  /*19ff0*/  HGMMA.64x96x16.F32.BF16 R120, gdesc[UR32], R120, gsb0 ;  /* 0x01600000207879f0 */ /* 0x000fe20008001878 */
[----:B------:R-:W-:-:S02]  /*1a000*/  R2UR UR29, R17 ;  /* 0x00000000111d72ca */ /* 0x000fc400000e0000 */
[----:B----4-:R-:W-:Y:S01]  /*1a010*/  R2UR UR24, R14 ;  /* 0x000000000e1872ca */ /* 0x010fe200000e0000 */
[----:B------:R0:W5:Y:S01]  /*1a020*/  LDL.LU.64 R16, [R1+0x80] ;  /* 0x0000800001107983 */ /* 0x0001620000300a00 */
[----:B------:R-:W-:Y:S02]  /*1a030*/  R2UR UR25, R15 ;  /* 0x000000000f1972ca */ /* 0x000fe400000e0000 */
[----:B--2---:R-:W-:Y:S01]  /*1a040*/  R2UR UR20, R12 ;  /* 0x000000000c1472ca */ /* 0x004fe200000e0000 */
[----:B------:R0:W5:Y:S01]  /*1a050*/  LDL.LU R14, [R1+0x78] ;  /* 0x00007800010e7983 */ /* 0x0001620000300800 */
[----:B------:R-:W-:Y:S02]  /*1a060*/  WARPGROUP.DEPBAR.LE gsb0, 0x0 ;  /* 0x00008000000079c5 */ /* 0x000fe40000010000 */
[----:B------:R-:W-:-:S06]  /*1a070*/  WARPGROUP.ARRIVE ;  /* 0x00000000000079c5 */ /* 0x000fcc0000000000 */
[----:B------:R-:W-:Y:S01]  /*1a080*/  HGMMA.64x96x16.F32.BF16 R120, gdesc[UR28], R120, gsb0 ;  /* 0x016000001c7879f0 */ /* 0x000fe20008001878 */
[----:B------:R-:W-:Y:S02]  /*1a090*/  R2UR UR21, R13 ;  /* 0x000000000d1572ca */ /* 0x000fe400000e0000 */
[----:B------:R-:W-:Y:S01]  /*1a0a0*/  R2UR UR16, R10 ;  /* 0x000000000a1072ca */ /* 0x000fe200000e0000 */
[----:B------:R0:W5:Y:S01]  /*1a0b0*/  LDL.LU.64 R12, [R1+0x70] ;  /* 0x00007000010c7983 */ /* 0x0001620000300a00 */
        /* <DEDUP_REMOVED lines=10> */
[----:B---3--:R-:W-:Y:S01]  /*1a160*/  R2UR UR8, R2 ;  /* 0x00000000020872ca */ /* 0x008fe200000e0000 */
[----:B------:R0:W5:Y:S01]  /*1a170*/  LDL.LU.64 R6, [R1+0x60] ;  /* 0x0000600001067983 */ /* 0x0001620000300a00 */
[----:B------:R-:W-:Y:S02]  /*1a180*/  WARPGROUP.DEPBAR.LE gsb0, 0x0 ;  /* 0x00008000000079c5 */ /* 0x000fe40000010000 */
[----:B------:R-:W-:-:S06]  /*1a190*/  WARPGROUP.ARRIVE ;  /* 0x00000000000079c5 */ /* 0x000fcc0000000000 */
[----:B------:R-:W-:Y:S01]  /*1a1a0*/  HGMMA.64x96x16.F32.BF16 R120, gdesc[UR16], R120, gsb0 ;  /* 0x01600000107879f0 */ /* 0x000fe20008001878 */
[----:B------:R-:W-:Y:S02]  /*1a1b0*/  R2UR UR9, R3 ;  /* 0x00000000030972ca */ /* 0x000fe400000e0000 */
[----:B------:R-:W-:Y:S02]  /*1a1c0*/  WARPGROUP.DEPBAR.LE gsb0, 0x0 ;  /* 0x00008000000079c5 */ /* 0x000fe40000010000 */
[----:B------:R-:W-:-:S06]  /*1a1d0*/  WARPGROUP.ARRIVE ;  /* 0x00000000000079c5 */ /* 0x000fcc0000000000 */
[----:B------:R-:W-:Y:S03]  /*1a1e0*/  HGMMA.64x96x16.F32.BF16 R120, gdesc[UR12], R120, gsb0 ;  /* 0x016000000c7879f0 */ /* 0x000fe60008001878 */
[----:B------:R-:W-:Y:S02]  /*1a1f0*/  WARPGROUP.DEPBAR.LE gsb0, 0x0 ;  /* 0x00008000000079c5 */ /* 0x000fe40000010000 */
[----:B------:R-:W-:-:S06]  /*1a200*/  WARPGROUP.ARRIVE ;  /* 0x00000000000079c5 */ /* 0x000fcc0000000000 */
[----:B------:R-:W-:Y:S01]  /*1a210*/  HGMMA.64x96x16.F32.BF16 R120, gdesc[UR8], R120, gsb0 ;  /* 0x01600000087879f0 */ /* 0x000fe20008001878 */
[----:B------:R-:W-:Y:S01]  /*1a220*/  UMOV UR4, UR56 ;  /* 0x0000003800047c82 */ /* 0x000fe20008000000 */
[----:B------:R-:W-:Y:S01]  /*1a230*/  UMOV UR5, UR57 ;  /* 0x0000003900057c82 */ /* 0x000fe20008000000 */
        /* <DEDUP_REMOVED lines=12> */
.L_x_5355:
[----:B-----5:R-:W-:Y:S01]  /*1a300*/  SHF.L.U32 R0, R11, 0x1f, RZ ;  /* 0x0000001f0b007819 */ /* 0x020fe200000006ff */
[----:B------:R-:W-:-:S04]  /*1a310*/  IMAD R15, R10, 0x8, R16 ;  /* 0x000000080a0f7824 */ /* 0x000fc800078e0210 */
[----:B------:R0:W1:Y:S01]  /*1a320*/  SYNCS.PHASECHK.TRANS64.TRYWAIT P2, [R15+URZ+0x30850], R0 ;  /* 0x030850000f0075a7 */ /* 0x000062000804017f */
[----:B------:R-:W-:Y:S05]  /*1a330*/  @!P0 BRA `(.L_x_5356) ;  /* 0x0000000000048947 */ /* 0x000fea0003800000 */
[----:B------:R-:W-:Y:S01]  /*1a340*/  BPT.TRAP 0x1 ;  /* 0x000000040000795c */ /* 0x000fe20000300000 */
.L_x_5356:
[----:B------:R-:W-:Y:S04]  /*1a350*/  BSSY B2, `(.L_x_5357) ;  /* 0x0000004000027945 */ /* 0x000fe80003800000 */
[----:B-1----:R-:W-:Y:S05]  /*1a360*/  @P2 BRA `(.L_x_5358) ;  /* 0x0000000000082947 */ /* 0x002fea0003800000 */
[----:B------:R-:W1:Y:S02]  /*1a370*/  SYNCS.PHASECHK.TRANS64.TRYWAIT P2, [R15+URZ+0x30850], R0 ;  /* 0x030850000f0075a7 */ /* 0x000e64000804017f */
[----:B-1----:R-:W-:Y:S05]  /*1a380*/  @!P2 BRA `(.L_x_5359) ;  /* 0x0000011000a0a947 */ /* 0x002fea0003800000 */
.L_x_5358:
[----:B------:R-:W-:Y:S05]  /*1a390*/  BSYNC B2 ;  /* 0x0000000000027941 */ /* 0x000fea0003800000 */
.L_x_5357:
[----:B01----:R-:W-:Y:S01]  /*1a3a0*/  VIADD R0, R16, 0x400 ;  /* 0x0000040010007836 */ /* 0x003fe20000000000 */
[----:B------:R-:W-:Y:S01]  /*1a3b0*/  WARPGROUP.ARRIVE ;  /* 0x00000000000079c5 */ /* 0x000fe20000000000 */
[----:B------:R-:W-:Y:S01]  /*1a3c0*/  IMAD.MOV.U32 R11, RZ, RZ, 0x40000040 ;  /* 0x40000040ff0b7424 */ /* 0x000fe200078e00ff */
[----:B------:R-:W-:Y:S01]  /*1a3d0*/  ULDC UR4, c[0x0][0x988] ;  /* 0x0002620000047ab9 */ /* 0x000fe20000000800 */
[----:B------:R-:W-:Y:S01]  /*1a3e0*/  IMAD.MOV.U32 R3, RZ, RZ, 0x40000040 ;  /* 0x40000040ff037424 */ /* 0x000fe200078e00ff */
[----:B------:R-:W-:Y:S01]  /*1a3f0*/  SHF.R.U32.HI R0, RZ, 0x4, R0 ;  /* 0x00000004ff007819 */ /* 0x000fe20000011600 */
[----:B------:R-:W-:Y:S01]  /*1a400*/  @!P1 IMAD R20, R20, 0x8, R16 ;  /* 0x0000000814149824 */ /* 0x000fe200078e0210 */
[----:B------:R-:W-:Y:S01]  /*1a410*/  R2UR UR7, R11 ;  /* 0x000000000b0772ca */ /* 0x000fe200000e0000 */
[----:B------:R-:W-:Y:S01]  /*1a420*/  @!P1 VIADD R15, R15, 0x30860 ;  /* 0x000308600f0f9836 */ /* 0x000fe20000000000 */
[----:B------:R-:W-:Y:S01]  /*1a430*/  LOP3.LUT R0, R0, 0x3fff, RZ, 0xc0, !PT ;  /* 0x00003fff00007812 */ /* 0x000fe200078ec0ff */
[----:B------:R-:W-:Y:S01]  /*1a440*/  @!P1 VIADD R20, R20, 0x30840 ;  /* 0x0003084014149836 */ /* 0x000fe20000000000 */
[C---:B------:R-:W-:Y:S01]  /*1a450*/  ISETP.GT.AND P2, PT, R7.reuse, R14, PT ;  /* 0x0000000e0700720c */ /* 0x040fe20003f44270 */
        /* <DEDUP_REMOVED lines=40> */
[C---:B------:R-:W-:Y:S01]  /*1a6e0*/  FMUL.FTZ R11, R4.reuse, R0 ;  /* 0x00000000040b7220 */ /* 0x040fe20000410000 */
[----:B------:R-:W-:-:S03]  /*1a6f0*/  FADD.FTZ R9, -R4, R12 ;  /* 0x0000000c04097221 */ /* 0x000fc60000010100 */
[-CC-:B------:R-:W-:Y:S01]  /*1a700*/  FFMA.FTZ R21, R133, R0.reuse, -R11.reuse ;  /* 0x0000000085157223 */ /* 0x180fe2000001080b */
[-CC-:B------:R-:W-:Y:S01]  /*1a710*/  FFMA.FTZ R121, R121, R0.reuse, -R11.reuse ;  /* 0x0000000079797223 */ /* 0x180fe2000001080b */
[-CC-:B------:R-:W-:Y:S01]  /*1a720*/  FFMA.FTZ R133, R141, R0.reuse, -R11.reuse ;  /* 0x000000008d857223 */ /* 0x180fe2000001080b */
[-C--:B------:R-:W-:Y:S01]  /*1a730*/  FFMA.FTZ R12, R160, R0.reuse, -R11 ;  /* 0x00000000a00c7223 */ /* 0x080fe2000001080b */
[----:B------:R-:W-:Y:S02]  /*1a740*/  FMUL.FTZ R9, R9, R0 ;  /* 0x0000000009097220 */ /* 0x000fe40000410000 */
        /* <DEDUP_REMOVED lines=10> */
[----:B------:R-:W-:Y:S02]  /*1a7f0*/  FFMA.FTZ R120, R145, R0, -R11 ;  /* 0x0000000091787223 */ /* 0x000fe4000001080b */
[----:B------:R-:W-:Y:S01]  /*1a800*/  HGMMA.64x192x16.F32.BF16 R24, R184, gdesc[UR4].tnspB, R24, gsb0 ;  /* 0x42e00004b8187df0 */ /* 0x000fe20008001818 */
[----:B------:R-:W-:Y:S01]  /*1a810*/  R2UR UR6, R2 ;  /* 0x00000000020672ca */ /* 0x000fe200000e0000 */
[----:B------:R-:W-:Y:S01]  /*1a820*/  VIADD R2, R10, 0x180 ;  /* 0x000001800a027836 */ /* 0x000fe20000000000 */
[----:B------:R-:W-:Y:S01]  /*1a830*/  R2UR UR7, R3 ;  /* 0x00000000030772ca */ /* 0x000fe200000e0000 */
[----:B------:R-:W-:Y:S01]  /*1a840*/  IMAD.MOV.U32 R3, RZ, RZ, 0x40000040 ;  /* 0x40000040ff037424 */ /* 0x000fe200078e00ff */
[----:B------:R-:W0:Y:S08]  /*1a850*/  MUFU.EX2 R188, R188 ;  /* 0x000000bc00bc7308 */ /* 0x000e300000000800 */
[----:B------:R-:W-:Y:S08]  /*1a860*/  MUFU.EX2 R190, R190 ;  /* 0x000000be00be7308 */ /* 0x000ff00000000800 */
[----:B------:R-:W-:Y:S01]  /*1a870*/  MUFU.EX2 R124, R124 ;  /* 0x0000007c007c7308 */ /* 0x000fe20000000800 */
[----:B0-----:R-:W-:Y:S01]  /*1a880*/  FFMA.FTZ R6, R9, R6, R188 ;  /* 0x0000000609067223 */ /* 0x001fe200000100bc */
[----:B------:R-:W-:-:S06]  /*1a890*/  F2FP.BF16.F32.PACK_AB R188, R121, R188 ;  /* 0x000000bc79bc723e */ /* 0x000fcc00000010ff */
        /* <DEDUP_REMOVED lines=67> */
[----:B------:R-:W-:Y:S01]  /*1acd0*/  @!P1 PRMT R130, RZ, 0x654, R20 ;  /* 0x00000654ff829816 */ /* 0x000fe20000000014 */
[----:B------:R-:W-:Y:S01]  /*1ace0*/  FADD.FTZ R131, R121, R6 ;  /* 0x0000000679837221 */ /* 0x000fe20000010000 */
        /* <DEDUP_REMOVED lines=10> */
[----:B------:R-:W-:Y:S01]  /*1ad90*/  FFMA.FTZ R166, R166, R0, -R137 ;  /* 0x00000000a6a67223 */ /* 0x000fe20000010889 */
[----:B------:R-:W1:Y:S08]  /*1ada0*/  MUFU.EX2 R122, R122 ;  /* 0x0000007a007a7308 */ /* 0x000e700000000800 */
[----:B------:R-:W2:Y:S01]  /*1adb0*/  MUFU.EX2 R191, R191 ;  /* 0x000000bf00bf7308 */ /* 0x000ea20000000800 */
[----:B0-----:R-:W-:-:S07]  /*1adc0*/  FFMA.FTZ R5, R2, R5, R189 ;  /* 0x0000000502057223 */ /* 0x001fce00000100bd */
[----:B------:R-:W0:Y:S01]  /*1add0*/  MUFU.EX2 R123, R123 ;  /* 0x0000007b007b7308 */ /* 0x000e220000000800 */
[C---:B-1----:R-:W-:Y:S01]  /*1ade0*/  FADD.FTZ R6, R122.reuse, R5 ;  /* 0x000000057a067221 */ /* 0x042fe20000010000 */
[-C--:B------:R-:W-:Y:S01]  /*1adf0*/  FFMA.FTZ R5, R151, R0.reuse, -R137 ;  /* 0x0000000097057223 */ /* 0x080fe20000010889 */
[----:B------:R-:W-:Y:S01]  /*1ae00*/  F2FP.BF16.F32.PACK_AB R189, R122, R189 ;  /* 0x000000bd7abd723e */ /* 0x000fe200000010ff */
[----:B------:R-:W-:Y:S02]  /*1ae10*/  WARPGROUP.DEPBAR.LE gsb0, 0x0 ;  /* 0x00008000000079c5 */ /* 0x000fe40000010000 */
[----:B------:R-:W-:Y:S01]  /*1ae20*/  WARPGROUP.ARRIVE ;  /* 0x00000000000079c5 */ /* 0x000fe20000000000 */
[-CC-:B------:R-:W-:Y:S01]  /*1ae30*/  FFMA.FTZ R176, R144, R0.reuse, -R11.reuse ;  /* 0x0000000090b07223 */ /* 0x180fe2000001080b */
[-C--:B------:R-:W-:Y:S01]  /*1ae40*/  FFMA.FTZ R178, R148, R0.reuse, -R11 ;  /* 0x0000000094b27223 */ /* 0x080fe2000001080b */
[----:B------:R-:W-:Y:S01]  /*1ae50*/  MUFU.EX2 R185, R185 ;  /* 0x000000b900b97308 */ /* 0x000fe20000000800 */
[----:B--2---:R-:W-:Y:S01]  /*1ae60*/  FADD.FTZ R6, R191, R6 ;  /* 0x00000006bf067221 */ /* 0x004fe20000010000 */
[-CC-:B------:R-:W-:Y:S01]  /*1ae70*/  FFMA.FTZ R177, R146, R0.reuse, -R137.reuse ;  /* 0x0000000092b17223 */ /* 0x180fe20000010889 */
[----:B------:R-:W-:Y:S01]  /*1ae80*/  HGMMA.64x192x16.F32.BF16 R24, R172, gdesc[UR4].tnspB, R24, gsb0 ;  /* 0x42e00004ac187df0 */ /* 0x000fe20008001818 */
[----:B------:R-:W-:Y:S01]  /*1ae90*/  R2UR UR6, R10 ;  /* 0x000000000a0672ca */ /* 0x000fe200000e0000 */
[-CC-:B------:R-:W-:Y:S01]  /*1aea0*/  FFMA.FTZ R10, R139, R0.reuse, -R137.reuse ;  /* 0x000000008b0a7223 */ /* 0x180fe20000010889 */
[C---:B0-----:R-:W-:Y:S01]  /*1aeb0*/  FADD.FTZ R6, R123.reuse, R6 ;  /* 0x000000067b067221 */ /* 0x041fe20000010000 */
[----:B------:R-:W-:Y:S01]  /*1aec0*/  FFMA.FTZ R179, R150, R0, -R137 ;  /* 0x0000000096b37223 */ /* 0x000fe20000010889 */
[----:B------:R-:W-:Y:S01]  /*1aed0*/  MUFU.EX2 R126, R126 ;  /* 0x0000007e007e7308 */ /* 0x000fe20000000800 */
[----:B------:R-:W-:-:S07]  /*1aee0*/  F2FP.BF16.F32.PACK_AB R191, R123, R191 ;  /* 0x000000bf7bbf723e */ /* 0x000fce00000010ff */
        /* <DEDUP_REMOVED lines=16> */
[-CC-:B------:R-:W-:Y:S01]  /*1aff0*/  FFMA.FTZ R175, R125, R0.reuse, -R11.reuse ;  /* 0x000000007daf7223 */ /* 0x180fe2000001080b */
[-CC-:B------:R-:W-:Y:S01]  /*1b000*/  FFMA.FTZ R173, R129, R0.reuse, -R11.reuse ;  /* 0x0000000081ad7223 */ /* 0x180fe2000001080b */
[-CC-:B------:R-:W-:Y:S01]  /*1b010*/  FFMA.FTZ R125, R149, R0.reuse, -R11.reuse ;  /* 0x00000000957d7223 */ /* 0x180fe2000001080b */
[-CC-:B------:R-:W-:Y:S01]  /*1b020*/  FFMA.FTZ R172, R152, R0.reuse, -R11.reuse ;  /* 0x0000000098ac7223 */ /* 0x180fe2000001080b */
[-CC-:B------:R-:W-:Y:S01]  /*1b030*/  FFMA.FTZ R174, R156, R0.reuse, -R11.reuse ;  /* 0x000000009cae7223 */ /* 0x180fe2000001080b */
[-CC-:B------:R-:W-:Y:S01]  /*1b040*/  FFMA.FTZ R129, R157, R0.reuse, -R11.reuse ;  /* 0x000000009d817223 */ /* 0x180fe2000001080b */
[----:B------:R-:W-:Y:S01]  /*1b050*/  FFMA.FTZ R11, R165, R0, -R11 ;  /* 0x00000000a50b7223 */ /* 0x000fe2000001080b */
[----:B------:R-:W-:Y:S01]  /*1b060*/  WARPGROUP.ARRIVE ;  /* 0x00000000000079c5 */ /* 0x000fe20000000000 */
[----:B------:R-:W-:Y:S08]  /*1b070*/  MUFU.EX2 R175, R175 ;  /* 0x000000af00af7308 */ /* 0x000ff00000000800 */
[----:B------:R0:W1:Y:S08]  /*1b080*/  MUFU.EX2 R13, R11 ;  /* 0x0000000b000d7308 */ /* 0x0000700000000800 */
[----:B------:R-:W2:Y:S01]  /*1b090*/  MUFU.EX2 R173, R173 ;  /* 0x000000ad00ad7308 */ /* 0x000ea20000000800 */
[----:B0-----:R-:W-:-:S05]  /*1b0a0*/  IMAD.MOV.U32 R11, RZ, RZ, 0x40000040 ;  /* 0x40000040ff0b7424 */ /* 0x001fca00078e00ff */
[----:B------:R-:W-:Y:S01]  /*1b0b0*/  R2UR UR7, R11 ;  /* 0x000000000b0772ca */ /* 0x000fe200000e0000 */
[----:B------:R-:W-:Y:S01]  /*1b0c0*/  FFMA.FTZ R11, R143, R0, -R137 ;  /* 0x000000008f0b7223 */ /* 0x000fe20000010889 */
[----:B------:R-:W-:Y:S08]  /*1b0d0*/  MUFU.EX2 R125, R125 ;  /* 0x0000007d007d7308 */ /* 0x000ff00000000800 */
[----:B------:R-:W0:Y:S03]  /*1b0e0*/  MUFU.EX2 R11, R11 ;  /* 0x0000000b000b7308 */ /* 0x000e260000000800 */
[----:B------:R-:W-:Y:S05]  /*1b0f0*/  HGMMA.64x192x16.F32.BF16 R24, R168, gdesc[UR4].tnspB, R24, gsb0 ;  /* 0x42e00004a8187df0 */ /* 0x000fea0008001818 */
[----:B------:R-:W-:Y:S08]  /*1b100*/  MUFU.EX2 R172, R172 ;  /* 0x000000ac00ac7308 */ /* 0x000ff00000000800 */
[----:B------:R-:W-:Y:S08]  /*1b110*/  MUFU.EX2 R174, R174 ;  /* 0x000000ae00ae7308 */ /* 0x000ff00000000800 */
[----:B------:R-:W-:Y:S01]  /*1b120*/  MUFU.EX2 R129, R129 ;  /* 0x0000008100817308 */ /* 0x000fe20000000800 */
[----:B------:R-:W-:-:S02]  /*1b130*/  WARPGROUP.DEPBAR.LE gsb0, 0x0 ;  /* 0x00008000000079c5 */ /* 0x000fc40000010000 */
[----:B------:R3:W-:Y:S01]  /*1b140*/  @!P1 SYNCS.ARRIVE.TRANS64.RED.A1T0 RZ, [R130+URZ], RZ ;  /* 0x000000ff82ff99a7 */ /* 0x0007e2000810043f */
[----:B------:R-:W-:Y:S02]  /*1b150*/  F2FP.BF16.F32.PACK_AB R168, R132, R12 ;  /* 0x0000000c84a8723e */ /* 0x000fe400000010ff */
[----:B-1----:R-:W-:Y:S02]  /*1b160*/  F2FP.BF16.F32.PACK_AB R170, R13, R136 ;  /* 0x000000880daa723e */ /* 0x002fe400000010ff */
[----:B------:R-:W-:Y:S01]  /*1b170*/  F2FP.BF16.F32.PACK_AB R169, R163, R162 ;  /* 0x000000a2a3a9723e */ /* 0x000fe200000010ff */
[----:B---3--:R-:W-:Y:S01]  /*1b180*/  FADD.FTZ R130, R190, R131 ;  /* 0x00000083be827221 */ /* 0x008fe20000010000 */
[----:B------:R1:W-:Y:S01]  /*1b190*/  @!P1 SYNCS.ARRIVE.TRANS64.RED.A1T0 RZ, [R15+URZ], RZ ;  /* 0x000000ff0fff99a7 */ /* 0x0003e2000810043f */
[C---:B------:R-:W-:Y:S02]  /*1b1a0*/  F2FP.BF16.F32.PACK_AB R190, R175.reuse, R190 ;  /* 0x000000beafbe723e */ /* 0x040fe400000010ff */
[----:B------:R-:W-:-:S02]  /*1b1b0*/  FADD.FTZ R131, R175, R130 ;  /* 0x00000082af837221 */ /* 0x000fc40000010000 */
[----:B------:R-:W-:Y:S02]  /*1b1c0*/  MUFU.EX2 R175, R159 ;  /* 0x0000009f00af7308 */ /* 0x000fe40000000800 */
[----:B------:R-:W-:Y:S01]  /*1b1d0*/  FADD.FTZ R130, R184, R131 ;  /* 0x00000083b8827221 */ /* 0x000fe20000010000 */
[----:B------:R-:W-:Y:S01]  /*1b1e0*/  FADD.FTZ R131, R185, R6 ;  /* 0x00000006b9837221 */ /* 0x000fe20000010000 */
[-C--:B-1----:R-:W-:Y:S01]  /*1b1f0*/  FFMA.FTZ R15, R155, R0.reuse, -R137 ;  /* 0x000000009b0f7223 */ /* 0x082fe20000010889 */
[C---:B------:R-:W-:Y:S01]  /*1b200*/  F2FP.BF16.F32.PACK_AB R185, R126.reuse, R185 ;  /* 0x000000b97eb9723e */ /* 0x040fe200000010ff */
[----:B--2---:R-:W-:Y:S01]  /*1b210*/  FADD.FTZ R135, R173, R130 ;  /* 0x00000082ad877221 */ /* 0x004fe20000010000 */
[----:B------:R-:W-:Y:S01]  /*1b220*/  FADD.FTZ R130, R126, R131 ;  /* 0x000000837e827221 */ /* 0x000fe20000010000 */
[----:B------:R-:W-:Y:S01]  /*1b230*/  MUFU.EX2 R6, R154 ;  /* 0x0000009a00067308 */ /* 0x000fe20000000800 */
[----:B------:R-:W-:Y:S01]  /*1b240*/  FFMA.FTZ R137, R167, R0, -R137 ;  /* 0x00000000a7897223 */ /* 0x000fe20000010889 */
[----:B------:R-:W-:Y:S01]  /*1b250*/  FADD.FTZ R134, R186, R135 ;  /* 0x00000087ba867221 */ /* 0x000fe20000010000 */
[----:B------:R-:W-:Y:S01]  /*1b260*/  FADD.FTZ R130, R187, R130 ;  /* 0x00000082bb827221 */ /* 0x000fe20000010000 */
[----:B------:R-:W-:-:S02]  /*1b270*/  F2FP.BF16.F32.PACK_AB R186, R21, R186 ;  /* 0x000000ba15ba723e */ /* 0x000fc400000010ff */
[----:B------:R-:W-:Y:S01]  /*1b280*/  FADD.FTZ R131, R21, R134 ;  /* 0x0000008615837221 */ /* 0x000fe20000010000 */
[----:B------:R-:W-:Y:S01]  /*1b290*/  FADD.FTZ R130, R127, R130 ;  /* 0x000000827f827221 */ /* 0x000fe20000010000 */
[----:B------:R-:W1:Y:S01]  /*1b2a0*/  MUFU.EX2 R15, R15 ;  /* 0x0000000f000f7308 */ /* 0x000e620000000800 */
[----:B------:R-:W-:Y:S01]  /*1b2b0*/  F2FP.BF16.F32.PACK_AB R184, R173, R184 ;  /* 0x000000b8adb8723e */ /* 0x000fe200000010ff */
[----:B------:R-:W-:Y:S01]  /*1b2c0*/  FADD.FTZ R131, R180, R131 ;  /* 0x00000083b4837221 */ /* 0x000fe20000010000 */
[----:B------:R-:W-:Y:S01]  /*1b2d0*/  FADD.FTZ R135, R181, R130 ;  /* 0x00000082b5877221 */ /* 0x000fe20000010000 */
[----:B------:R-:W-:Y:S02]  /*1b2e0*/  F2FP.BF16.F32.PACK_AB R181, R10, R181 ;  /* 0x000000b50ab5723e */ /* 0x000fe400000010ff */
[----:B------:R-:W-:Y:S01]  /*1b2f0*/  FADD.FTZ R131, R124, R131 ;  /* 0x000000837c837221 */ /* 0x000fe20000010000 */
[----:B------:R-:W-:Y:S01]  /*1b300*/  FADD.FTZ R130, R10, R135 ;  /* 0x000000870a827221 */ /* 0x000fe20000010000 */
[----:B------:R-:W2:Y:S01]  /*1b310*/  MUFU.EX2 R137, R137 ;  /* 0x0000008900897308 */ /* 0x000ea20000000800 */
[----:B------:R-:W-:Y:S01]  /*1b320*/  F2FP.BF16.F32.PACK_AB R187, R127, R187 ;  /* 0x000000bb7fbb723e */ /* 0x000fe200000010ff */
        /* <DEDUP_REMOVED lines=8> */
[C---:B------:R-:W-:Y:S02]  /*1b3b0*/  F2FP.BF16.F32.PACK_AB R176, R120.reuse, R176 ;  /* 0x000000b078b0723e */ /* 0x040fe400000010ff */
[----:B------:R-:W-:Y:S01]  /*1b3c0*/  FADD.FTZ R131, R120, R131 ;  /* 0x0000008378837221 */ /* 0x000fe20000010000 */
[----:B------:R-:W-:Y:S01]  /*1b3d0*/  FADD.FTZ R122, R20, R123 ;  /* 0x0000007b147a7221 */ /* 0x000fe20000010000 */
[----:B-1----:R-:W-:-:S02]  /*1b3e0*/  F2FP.BF16.F32.PACK_AB R173, R15, R6 ;  /* 0x000000060fad723e */ /* 0x002fc400000010ff */
        /* <DEDUP_REMOVED lines=17> */
[----:B------:R-:W-:Y:S01]  /*1b500*/  F2FP.BF16.F32.PACK_AB R174, R129, R174 ;  /* 0x000000ae81ae723e */ /* 0x000fe200000010ff */
[----:B------:R-:W-:-:S02]  /*1b510*/  IMAD.MOV.U32 R10, RZ, RZ, R22 ;  /* 0x000000ffff0a7224 */ /* 0x000fc400078e0016 */
[----:B------:R-:W-:Y:S01]  /*1b520*/  FADD.FTZ R11, R12, R11 ;  /* 0x0000000b0c0b7221 */ /* 0x000fe20000010000 */
[----:B------:R-:W-:Y:S01]  /*1b530*/  FADD.FTZ R6, R162, R5 ;  /* 0x00000005a2067221 */ /* 0x000fe20000010000 */
[----:B------:R-:W-:Y:S01]  /*1b540*/  F2FP.BF16.F32.PACK_AB R175, R175, R121 ;  /* 0x00000079afaf723e */ /* 0x000fe200000010ff */
[----:B------:R-:W-:Y:S02]  /*1b550*/  IMAD.MOV.U32 R12, RZ, RZ, R4 ;  /* 0x000000ffff0c7224 */ /* 0x000fe400078e0004 */
[----:B------:R-:W-:Y:S01]  /*1b560*/  FADD.FTZ R11, R132, R11 ;  /* 0x0000000b840b7221 */ /* 0x000fe20000010000 */
[----:B------:R-:W-:Y:S01]  /*1b570*/  FADD.FTZ R5, R163, R6 ;  /* 0x00000006a3057221 */ /* 0x000fe20000010000 */
[----:B--2---:R-:W-:Y:S02]  /*1b580*/  F2FP.BF16.F32.PACK_AB R171, R137, R166 ;  /* 0x000000a689ab723e */ /* 0x004fe400000010ff */
[----:B------:R-:W-:Y:S01]  /*1b590*/  FADD.FTZ R6, R136, R11 ;  /* 0x0000000b88067221 */ /* 0x000fe20000010000 */
[----:B------:R-:W-:Y:S01]  /*1b5a0*/  FADD.FTZ R5, R166, R5 ;  /* 0x00000005a6057221 */ /* 0x000fe20000010000 */
[----:B------:R-:W-:-:S02]  /*1b5b0*/  IMAD.MOV.U32 R11, RZ, RZ, R23 ;  /* 0x000000ffff0b7224 */ /* 0x000fc400078e0017 */
[----:B------:R-:W-:Y:S01]  /*1b5c0*/  FADD.FTZ R6, R13, R6 ;  /* 0x000000060d067221 */ /* 0x000fe20000010000 */
[----:B------:R-:W-:Y:S01]  /*1b5d0*/  FADD.FTZ R5, R137, R5 ;  /* 0x0000000589057221 */ /* 0x000fe20000010000 */
[----:B------:R-:W-:Y:S01]  /*1b5e0*/  IMAD.MOV.U32 R13, RZ, RZ, R3 ;  /* 0x000000ffff0d7224 */ /* 0x000fe200078e0003 */
[----:B------:R-:W-:Y:S06]  /*1b5f0*/  @P2 BRA `(.L_x_5360) ;  /* 0xffffffdc00b02947 */ /* 0x000fec000383ffff */
[----:B------:R-:W-:Y:S05]  /*1b600*/  BSYNC B1 ;  /* 0x0000000000017941 */ /* 0x000fea0003800000 */
.L_x_5349:
[----:B------:R-:W-:Y:S05]  /*1b610*/  BSYNC B0 ;  /* 0x0000000000007941 */ /* 0x000fea0003800000 */
.L_x_5348:
[----:B------:R-:W-:Y:S01]  /*1b620*/  ISETP.GE.AND P2, PT, R7, R211, PT ;  /* 0x000000d30700720c */ /* 0x000fe20003f46270 */
[----:B------:R-:W-:-:S12]  /*1b630*/  BSSY B0, `(.L_x_5361) ;  /* 0x0000346000007945 */ /* 0x000fd80003800000 */
[----:B------:R-:W-:Y:S05]  /*1b640*/  @!P2 BRA `(.L_x_5362) ;  /* 0x000000340010a947 */ /* 0x000fea0003800000 */
[----:B------:R-:W-:Y:S02]  /*1b650*/  IMAD.MOV.U32 R12, RZ, RZ, R3 ;  /* 0x000000ffff0c7224 */ /* 0x000fe400078e0003 */
[----:B------:R-:W-:Y:S02]  /*1b660*/  IMAD.MOV.U32 R13, RZ, RZ, R4 ;  /* 0x000000ffff0d7224 */ /* 0x000fe400078e0004 */
[----:B------:R-:W-:Y:S02]  /*1b670*/  IMAD.MOV.U32 R11, RZ, RZ, R23 ;  /* 0x000000ffff0b7224 */ /* 0x000fe400078e0017 */
[----:B------:R-:W-:-:S07]  /*1b680*/  IMAD.MOV.U32 R10, RZ, RZ, R22 ;  /* 0x000000ffff0a7224 */ /* 0x000fce00078e0016 */
.L_x_5381:
        /* <DEDUP_REMOVED lines=8> */
.L_x_5363:
[----:B------:R-:W-:Y:S01]  /*1b710*/  IMAD R3, R22, 0x8, R16 ;  /* 0x0000000816037824 */ /* 0x000fe200078e0210 */
[----:B------:R-:W-:-:S04]  /*1b720*/  SHF.L.U32 R4, R23, 0x1f, RZ ;  /* 0x0000001f17047819 */ /* 0x000fc800000006ff */
[----:B------:R1:W2:Y:S01]  /*1b730*/  SYNCS.PHASECHK.TRANS64.TRYWAIT P2, [R3+URZ+0x30830], R4 ;  /* 0x03083004030075a7 */ /* 0x0002a2000804017f */
[----:B------:R-:W-:Y:S05]  /*1b740*/  @!P0 BRA `(.L_x_5364) ;  /* 0x0000000000048947 */ /* 0x000fea0003800000 */
[----:B------:R-:W-:Y:S01]  /*1b750*/  BPT.TRAP 0x1 ;  /* 0x000000040000795c */ /* 0x000fe20000300000 */
.L_x_5364:
[----:B------:R-:W-:Y:S01]  /*1b760*/  IMAD R122, R22, 0x900, R8 ;  /* 0x00000900167a7824 */ /* 0x000fe200078e0208 */
[----:B------:R-:W-:Y:S03]  /*1b770*/  BSSY B1, `(.L_x_5365) ;  /* 0x0000006000017945 */ /* 0x000fe60003800000 */
[C---:B------:R-:W-:Y:S02]  /*1b780*/  VIADD R20, R122.reuse, 0x2 ;  /* 0x000000027a147836 */ /* 0x040fe40000000000 */
[----:B------:R-:W-:Y:S01]  /*1b790*/  VIADD R121, R122, 0x4 ;  /* 0x000000047a797836 */ /* 0x000fe20000000000 */
[----:B--2---:R-:W-:Y:S06]  /*1b7a0*/  @P2 BRA `(.L_x_5366) ;  /* 0x0000000000082947 */ /* 0x004fec0003800000 */
[----:B------:R-:W2:Y:S02]  /*1b7b0*/  SYNCS.PHASECHK.TRANS64.TRYWAIT P2, [R3+URZ+0x30830], R4 ;  /* 0x03083004030075a7 */ /* 0x000ea4000804017f */
[----:B--2---:R-:W-:Y:S05]  /*1b7c0*/  @!P2 BRA `(.L_x_5367) ;  /* 0x000000fc00a4a947 */ /* 0x004fea0003800000 */
.L_x_5366:
[----:B------:R-:W-:Y:S05]  /*1b7d0*/  BSYNC B1 ;  /* 0x0000000000017941 */ /* 0x000fea0003800000 */
.L_x_5365:
        /* <DEDUP_REMOVED lines=48> */
[----:B------:R-:W-:Y:S01]  /*1bae0*/  VIADD R2, R122, 0x306 ;  /* 0x000003067a027836 */ /* 0x000fe20000000000 */
[----:B------:R3:W-:Y:S01]  /*1baf0*/  STL.64 [R1+0x70], R10 ;  /* 0x0000700a01007387 */ /* 0x0007e20000100a00 */
[----:B-12---:R-:W-:-:S03]  /*1bb00*/  IMAD.MOV.U32 R3, RZ, RZ, 0x40000040 ;  /* 0x40000040ff037424 */ /* 0x006fc600078e00ff */
[----:B------:R-:W-:Y:S02]  /*1bb10*/  R2UR UR14, R2 ;  /* 0x00000000020e72ca */ /* 0x000fe400000e0000 */
[----:B------:R-:W-:Y:S01]  /*1bb20*/  R2UR UR15, R3 ;  /* 0x00000000030f72ca */ /* 0x000fe200000e0000 */
[----:B---3--:R-:W2:Y:S04]  /*1bb30*/  LDL.64 R10, [R1+0x30] ;  /* 0x00003000010a7983 */ /* 0x008ea80000100a00 */
[----:B------:R1:W-:Y:S04]  /*1bb40*/  STL.64 [R1+0x68], R6 ;  /* 0x0000680601007387 */ /* 0x0003e80000100a00 */
[----:B-1----:R-:W3:Y:S04]  /*1bb50*/  LDL.64 R6, [R1+0x28] ;  /* 0x0000280001067983 */ /* 0x002ee80000100a00 */
[----:B------:R1:W-:Y:S04]  /*1bb60*/  STL [R1+0x60], R5 ;  /* 0x0000600501007387 */ /* 0x0003e80000100800 */
[----:B------:R-:W4:Y:S01]  /*1bb70*/  LDL.64 R2, [R1+0x38] ;  /* 0x0000380001027983 */ /* 0x000f220000100a00 */
        /* <DEDUP_REMOVED lines=10> */
[----:B0-----:R-:W-:Y:S01]  /*1bc20*/  IMAD.MOV.U32 R15, RZ, RZ, 0x40000040 ;  /* 0x40000040ff0f7424 */ /* 0x001fe200078e00ff */
[----:B------:R-:W-:Y:S01]  /*1bc30*/  R2UR UR26, R20 ;  /* 0x00000000141a72ca */ /* 0x000fe200000e0000 */
[----:B------:R-:W-:Y:S01]  /*1bc40*/  VIADD R20, R122, 0x602 ;  /* 0x000006027a147836 */ /* 0x000fe20000000000 */
[----:B------:R-:W-:Y:S01]  /*1bc50*/  R2UR UR22, R14 ;  /* 0x000000000e1672ca */ /* 0x000fe200000e0000 */
[----:B------:R-:W-:Y:S01]  /*1bc60*/  VIADD R14, R122, 0x600 ;  /* 0x000006007a0e7836 */ /* 0x000fe20000000000 */
[----:B------:R-:W-:Y:S01]  /*1bc70*/  R2UR UR18, R120 ;  /* 0x00000000781272ca */ /* 0x000fe200000e0000 */
[C---:B------:R-:W-:Y:S01]  /*1bc80*/  VIADD R120, R122.reuse, 0x604 ;  /* 0x000006047a787836 */ /* 0x040fe20000000000 */
[----:B------:R-:W-:Y:S01]  /*1bc90*/  R2UR UR55, R15 ;  /* 0x000000000f3772ca */ /* 0x000fe200000e0000 */
[----:B------:R-:W-:Y:S01]  /*1bca0*/  IMAD.MOV.U32 R121, RZ, RZ, 0x40000040 ;  /* 0x40000040ff797424 */ /* 0x000fe200078e00ff */
[----:B-1----:R-:W3:Y:S01]  /*1bcb0*/  LDL.64 R4, [R1+0x20] ;  /* 0x0000200001047983 */ /* 0x002ee20000100a00 */
[----:B------:R-:W-:-:S02]  /*1bcc0*/  VIADD R122, R122, 0x606 ;  /* 0x000006067a7a7836 */ /* 0x000fc40000000000 */
[-C--:B------:R-:W-:Y:S01]  /*1bcd0*/  FMUL.FTZ R24, R24, R9.reuse ;  /* 0x0000000918187220 */ /* 0x080fe20000410000 */
[----:B------:R-:W-:Y:S01]  /*1bce0*/  IMAD.MOV.U32 R123, RZ, RZ, 0x40000040 ;  /* 0x40000040ff7b7424 */ /* 0x000fe200078e00ff */
[C---:B------:R-:W-:Y:S01]  /*1bcf0*/  R2UR UR31, R121.reuse ;  /* 0x00000000791f72ca */ /* 0x040fe200000e0000 */
        /* <DEDUP_REMOVED lines=16> */
[----:B------:R-:W-:Y:S01]  /*1be00*/  R2UR UR27, R21 ;  /* 0x00000000151b72ca */ /* 0x000fe200000e0000 */
[----:B------:R-:W-:Y:S01]  /*1be10*/  HGMMA.64x96x16.F32.BF16 R120, gdesc[UR52], RZ, !UPT, gsb0 ;  /* 0x01600000347879f0 */ /* 0x000fe2000c0018ff */
        /* <DEDUP_REMOVED lines=43> */
[----:B------:R-:W-:Y:S01]  /*1c0d0*/  HGMMA.64x96x16.F32.BF16 R120, gdesc[UR48], R120, gsb0 ;  /* 0x01600000307879f0 */ /* 0x000fe20008001878 */
[----:B------:R-:W-:Y:S02]  /*1c0e0*/  R2UR UR6, R20 ;  /* 0x00000000140672ca */ /* 0x000fe400000e0000 */
[----:B------:R-:W-:Y:S02]  /*1c0f0*/  R2UR UR7, R21 ;  /* 0x00000000150772ca */ /* 0x000fe400000e0000 */
[----:B------:R-:W3:Y:S01]  /*1c100*/  LDL.64 R20, [R1+0x18] ;  /* 0x0000180001147983 */ /* 0x000ee20000100a00 */
[----:B------:R-:W-:Y:S02]  /*1c110*/  WARPGROUP.DEPBAR.LE gsb0, 0x0 ;  /* 0x00008000000079c5 */ /* 0x000fe40000010000 */
[----:B------:R-:W-:Y:S01]  /*1c120*/  WARPGROUP.ARRIVE ;  /* 0x00000000000079c5 */ /* 0x000fe20000000000 */
[----:B----4-:R-:W-:Y:S02]  /*1c130*/  R2UR UR32, R2 ;  /* 0x00000000022072ca */ /* 0x010fe400000e0000 */
[----:B------:R-:W-:-:S02]  /*1c140*/  R2UR UR33, R3 ;  /* 0x00000000032172ca */ /* 0x000fc400000e0000 */
[----:B--2---:R-:W-:Y:S01]  /*1c150*/  R2UR UR28, R10 ;  /* 0x000000000a1c72ca */ /* 0x004fe200000e0000 */
[----:B------:R-:W2:Y:S10]  /*1c160*/  LDL.64 R2, [R1+0x8] ;  /* 0x0000080001027983 */ /* 0x000eb40000100a00 */
[----:B------:R-:W-:Y:S01]  /*1c170*/  HGMMA.64x96x16.F32.BF16 R120, gdesc[UR32], R120, gsb0 ;  /* 0x01600000207879f0 */ /* 0x000fe20008001878 */
[----:B------:R-:W-:-:S02]  /*1c180*/  R2UR UR29, R11 ;  /* 0x000000000b1d72ca */ /* 0x000fc400000e0000 */
[----:B------:R-:W-:Y:S02]  /*1c190*/  R2UR UR10, R14 ;  /* 0x000000000e0a72ca */ /* 0x000fe400000e0000 */
[----:B------:R-:W-:Y:S02]  /*1c1a0*/  R2UR UR11, R15 ;  /* 0x000000000f0b72ca */ /* 0x000fe400000e0000 */
[----:B------:R-:W4:Y:S01]  /*1c1b0*/  LDL.64 R14, [R1+0x10] ;  /* 0x00001000010e7983 */ /* 0x000f220000100a00 */
[----:B---3--:R-:W-:Y:S02]  /*1c1c0*/  R2UR UR24, R6 ;  /* 0x00000000061872ca */ /* 0x008fe400000e0000 */
[----:B------:R-:W-:Y:S01]  /*1c1d0*/  R2UR UR25, R7 ;  /* 0x00000000071972ca */ /* 0x000fe200000e0000 */
[----:B------:R0:W5:Y:S01]  /*1c1e0*/  LDL.LU.64 R10, [R1+0x70] ;  /* 0x00007000010a7983 */ /* 0x0001620000300a00 */
[----:B------:R-:W-:Y:S02]  /*1c1f0*/  R2UR UR20, R4 ;  /* 0x00000000041472ca */ /* 0x000fe400000e0000 */
[----:B------:R-:W-:Y:S01]  /*1c200*/  R2UR UR21, R5 ;  /* 0x00000000051572ca */ /* 0x000fe200000e0000 */
[----:B------:R0:W5:Y:S01]  /*1c210*/  LDL.LU.64 R6, [R1+0x68] ;  /* 0x0000680001067983 */ /* 0x0001620000300a00 */
[----:B------:R-:W-:Y:S01]  /*1c220*/  UMOV UR4, UR56 ;  /* 0x0000003800047c82 */ /* 0x000fe20008000000 */
[----:B------:R-:W-:-:S02]  /*1c230*/  UMOV UR5, UR57 ;  /* 0x0000003900057c82 */ /* 0x000fc40008000000 */
[----:B------:R0:W5:Y:S01]  /*1c240*/  LDL.LU R5, [R1+0x60] ;  /* 0x0000600001057983 */ /* 0x0001620000300800 */
[----:B------:R-:W-:Y:S02]  /*1c250*/  WARPGROUP.DEPBAR.LE gsb0, 0x0 ;  /* 0x00008000000079c5 */ /* 0x000fe40000010000 */
[----:B------:R-:W-:-:S06]  /*1c260*/  WARPGROUP.ARRIVE ;  /* 0x00000000000079c5 */ /* 0x000fcc0000000000 */
[----:B------:R-:W-:Y:S03]  /*1c270*/  HGMMA.64x96x16.F32.BF16 R120, gdesc[UR28], R120, gsb0 ;  /* 0x016000001c7879f0 */ /* 0x000fe60008001878 */
[----:B------:R-:W-:Y:S02]  /*1c280*/  WARPGROUP.DEPBAR.LE gsb0, 0x0 ;  /* 0x00008000000079c5 */ /* 0x000fe40000010000 */
[----:B------:R-:W-:-:S06]  /*1c290*/  WARPGROUP.ARRIVE ;  /* 0x00000000000079c5 */ /* 0x000fcc0000000000 */
[----:B------:R-:W-:Y:S01]  /*1c2a0*/  HGMMA.64x96x16.F32.BF16 R120, gdesc[UR24], R120, gsb0 ;  /* 0x01600000187879f0 */ /* 0x000fe20008001878 */
[----:B------:R-:W-:Y:S02]  /*1c2b0*/  R2UR UR16, R20 ;  /* 0x00000000141072ca */ /* 0x000fe400000e0000 */
[----:B------:R-:W-:Y:S01]  /*1c2c0*/  R2UR UR17, R21 ;  /* 0x00000000151172ca */ /* 0x000fe200000e0000 */
[----:B------:R-:W-:Y:S02]  /*1c2d0*/  WARPGROUP.DEPBAR.LE gsb0, 0x0 ;  /* 0x00008000000079c5 */ /* 0x000fe40000010000 */
[----:B------:R-:W-:-:S06]  /*1c2e0*/  WARPGROUP.ARRIVE ;  /* 0x00000000000079c5 */ /* 0x000fcc0000000000 */
[----:B------:R-:W-:Y:S01]  /*1c2f0*/  HGMMA.64x96x16.F32.BF16 R120, gdesc[UR20], R120, gsb0 ;  /* 0x01600000147879f0 */ /* 0x000fe20008001878 */
[----:B----4-:R-:W-:Y:S02]  /*1c300*/  R2UR UR12, R14 ;  /* 0x000000000e0c72ca */ /* 0x010fe400000e0000 */
[----:B------:R-:W-:Y:S01]  /*1c310*/  R2UR UR13, R15 ;  /* 0x000000000f0d72ca */ /* 0x000fe200000e0000 */
[----:B------:R-:W-:Y:S02]  /*1c320*/  WARPGROUP.DEPBAR.LE gsb0, 0x0 ;  /* 0x00008000000079c5 */ /* 0x000fe40000010000 */
[----:B------:R-:W-:-:S06]  /*1c330*/  WARPGROUP.ARRIVE ;  /* 0x00000000000079c5 */ /* 0x000fcc0000000000 */
[----:B------:R-:W-:Y:S01]  /*1c340*/  HGMMA.64x96x16.F32.BF16 R120, gdesc[UR16], R120, gsb0 ;  /* 0x01600000107879f0 */ /* 0x000fe20008001878 */
[----:B--2---:R-:W-:Y:S02]  /*1c350*/  R2UR UR8, R2 ;  /* 0x00000000020872ca */ /* 0x004fe400000e0000 */
        /* <DEDUP_REMOVED lines=19> */
.L_x_5368:
[----:B-----5:R-:W-:Y:S01]  /*1c490*/  SHF.L.U32 R2, R11, 0x1f, RZ ;  /* 0x0000001f0b027819 */ /* 0x020fe200000006ff */
[----:B------:R-:W-:-:S04]  /*1c4a0*/  IMAD R14, R10, 0x8, R16 ;  /* 0x000000080a0e7824 */ /* 0x000fc800078e0210 */
[----:B------:R0:W1:Y:S01]  /*1c4b0*/  SYNCS.PHASECHK.TRANS64.TRYWAIT P2, [R14+URZ+0x30850], R2 ;  /* 0x030850020e0075a7 */ /* 0x000062000804017f */
[----:B------:R-:W-:Y:S05]  /*1c4c0*/  @!P0 BRA `(.L_x_5369) ;  /* 0x0000000000048947 */ /* 0x000fea0003800000 */
[----:B------:R-:W-:Y:S01]  /*1c4d0*/  BPT.TRAP 0x1 ;  /* 0x000000040000795c */ /* 0x000fe20000300000 */
.L_x_5369:
[----:B------:R-:W-:Y:S04]  /*1c4e0*/  BSSY B1, `(.L_x_5370) ;  /* 0x0000004000017945 */ /* 0x000fe80003800000 */
[----:B-1----:R-:W-:Y:S05]  /*1c4f0*/  @P2 BRA `(.L_x_5371) ;  /* 0x0000000000082947 */ /* 0x002fea0003800000 */
[----:B------:R-:W1:Y:S02]  /*1c500*/  SYNCS.PHASECHK.TRANS64.TRYWAIT P2, [R14+URZ+0x30850], R2 ;  /* 0x030850020e0075a7 */ /* 0x000e64000804017f */
[----:B-1----:R-:W-:Y:S05]  /*1c510*/  @!P2 BRA `(.L_x_5372) ;  /* 0x000000f00064a947 */ /* 0x002fea0003800000 */
.L_x_5371:
[----:B------:R-:W-:Y:S05]  /*1c520*/  BSYNC B1 ;  /* 0x0000000000017941 */ /* 0x000fea0003800000 */
.L_x_5370:
[----:B01----:R-:W-:Y:S01]  /*1c530*/  VIADD R2, R16, 0x400 ;  /* 0x0000040010027836 */ /* 0x003fe20000000000 */
[----:B------:R-:W-:Y:S01]  /*1c540*/  WARPGROUP.ARRIVE ;  /* 0x00000000000079c5 */ /* 0x000fe20000000000 */
[----:B------:R-:W-:Y:S01]  /*1c550*/  IMAD.MOV.U32 R3, RZ, RZ, 0x40000040 ;  /* 0x40000040ff037424 */ /* 0x000fe200078e00ff */
[----:B------:R-:W-:Y:S01]  /*1c560*/  ISETP.NE.AND P2, PT, R234, 0x1, PT ;  /* 0x00000001ea00780c */ /* 0x000fe20003f45270 */
[----:B------:R-:W-:Y:S01]  /*1c570*/  IMAD.MOV.U32 R11, RZ, RZ, 0x40000040 ;  /* 0x40000040ff0b7424 */ /* 0x000fe200078e00ff */
[----:B------:R-:W-:Y:S01]  /*1c580*/  SHF.R.U32.HI R2, RZ, 0x4, R2 ;  /* 0x00000004ff027819 */ /* 0x000fe20000011602 */
[----:B------:R-:W-:Y:S01]  /*1c590*/  IMAD.IADD R4, R213, 0x1, R209 ;  /* 0x00000001d5047824 */ /* 0x000fe200078e02d1 */
[----:B------:R-:W-:Y:S01]  /*1c5a0*/  R2UR UR7, R3 ;  /* 0x00000000030772ca */ /* 0x000fe200000e0000 */
[----:B------:R-:W-:Y:S01]  /*1c5b0*/  IMAD.MOV.U32 R3, RZ, RZ, 0x40000040 ;  /* 0x40000040ff037424 */ /* 0x000fe200078e00ff */
[----:B------:R-:W-:Y:S01]  /*1c5c0*/  LOP3.LUT R2, R2, 0x3fff, RZ, 0xc0, !PT ;  /* 0x00003fff02027812 */ /* 0x000fe200078ec0ff */
[----:B------:R-:W-:Y:S01]  /*1c5d0*/  IMAD R20, R7, -0x60, RZ ;  /* 0xffffffa007147824 */ /* 0x000fe200078e02ff */
[----:B------:R-:W-:Y:S01]  /*1c5e0*/  ULDC UR4, c[0x0][0x9dc] ;  /* 0x0002770000047ab9 */ /* 0x000fe20000000800 */
[----:B------:R-:W-:Y:S01]  /*1c5f0*/  @!P1 IMAD R0, R0, 0x8, R16 ;  /* 0x0000000800009824 */ /* 0x000fe200078e0210 */
[----:B------:R-:W-:Y:S01]  /*1c600*/  LOP3.LUT R2, R2, 0x3000000, RZ, 0xfc, !PT ;  /* 0x0300000002027812 */ /* 0x000fe200078efcff */
[----:B------:R-:W-:-:S02]  /*1c610*/  ULOP3.LUT UR4, URZ, UR4, URZ, 0x33, !UPT ;  /* 0x000000043f047292 */ /* 0x000fc4000f8e333f */
[----:B------:R-:W-:Y:S01]  /*1c620*/  @!P1 VIADD R0, R0, 0x30840 ;  /* 0x0003084000009836 */ /* 0x000fe20000000000 */
[----:B------:R-:W-:Y:S01]  /*1c630*/  ULDC UR5, c[0x0][0x9e0] ;  /* 0x0002780000057ab9 */ /* 0x000fe20000000800 */
[----:B------:R-:W-:-:S03]  /*1c640*/  IMAD R2, R10, 0x900, R2 ;  /* 0x000009000a027824 */ /* 0x000fc600078e0202 */
[----:B------:R-:W-:Y:S01]  /*1c650*/  @!P1 PRMT R0, RZ, 0x654, R0 ;  /* 0x00000654ff009816 */ /* 0x000fe20000000000 */
[C---:B------:R-:W-:Y:S01]  /*1c660*/  VIADD R10, R2.reuse, 0x80 ;  /* 0x00000080020a7836 */ /* 0x040fe20000000000 */
[----:B------:R-:W-:-:S13]  /*1c670*/  R2UR UR6, R2 ;  /* 0x00000000020672ca */ /* 0x000fda00000e0000 */
        /* <DEDUP_REMOVED lines=30> */
[----:B------:R-:W0:Y:S08]  /*1c860*/  @P2 LDC R2, c[0x0][0x450] ;  /* 0x00011400ff022b82 */ /* 0x000e300000000800 */
[----:B------:R-:W1:Y:S02]  /*1c870*/  @P2 LDC R3, c[0x0][0x44c] ;  /* 0x00011300ff032b82 */ /* 0x000e640000000800 */
[----:B-1----:R-:W-:-:S05]  /*1c880*/  @P2 IMAD.HI.U32 R3, R4, R3, RZ ;  /* 0x0000000304032227 */ /* 0x002fca00078e00ff */
[----:B0-----:R-:W-:Y:S01]  /*1c890*/  @P2 SHF.R.U32.HI R4, RZ, R2, R3 ;  /* 0x00000002ff042219 */ /* 0x001fe20000011603 */
[----:B------:R-:W-:Y:S01]  /*1c8a0*/  VIADD R3, R20, 0x1 ;  /* 0x0000000114037836 */ /* 0x000fe20000000000 */
[----:B------:R-:W-:-:S03]  /*1c8b0*/  ISETP.GE.AND P2, PT, R227, 0x1, PT ;  /* 0x00000001e300780c */ /* 0x000fc60003f46270 */
[----:B------:R-:W0:Y:S01]  /*1c8c0*/  SHFL.IDX PT, R21, R4, RZ, 0x1c1f ;  /* 0x001c1fff04157589 */ /* 0x000e2200000e0000 */
[----:B------:R-:W-:-:S05]  /*1c8d0*/  IMAD R3, R212, -0x2, R3 ;  /* 0xfffffffed4037824 */ /* 0x000fca00078e0203 */
[----:B------:R-:W-:-:S05]  /*1c8e0*/  IADD3 R11, -R194, R3, R196 ;  /* 0x00000003c20b7210 */ /* 0x000fca0007ffe1c4 */
[C---:B------:R-:W-:Y:S02]  /*1c8f0*/  VIADD R15, R11.reuse, UR5 ;  /* 0x000000050b0f7c36 */ /* 0x040fe40008000000 */
[----:B------:R-:W-:Y:S02]  /*1c900*/  VIADD R11, R11, UR4 ;  /* 0x000000040b0b7c36 */ /* 0x000fe40008000000 */
[--C-:B0-----:R-:W-:Y:S02]  /*1c910*/  IMAD.IADD R10, R15, 0x1, R21.reuse ;  /* 0x000000010f0a7824 */ /* 0x101fe400078e0215 */
[----:B------:R-:W-:Y:S01]  /*1c920*/  IMAD.IADD R9, R11, 0x1, R21 ;  /* 0x000000010b097824 */ /* 0x000fe200078e0215 */
[----:B------:R-:W-:Y:S02]  /*1c930*/  WARPGROUP.DEPBAR.LE gsb0, 0x0 ;  /* 0x00008000000079c5 */ /* 0x000fe40000010000 */
[----:B------:R-:W-:-:S06]  /*1c940*/  WARPGROUP.ARRIVE ;  /* 0x00000000000079c5 */ /* 0x000fcc0000000000 */
[----:B------:R-:W-:Y:S03]  /*1c950*/  HGMMA.64x192x16.F32.BF16 R24, R168, gdesc[UR4].tnspB, R24, gsb0 ;  /* 0x42e00004a8187df0 */ /* 0x000fe60008001818 */
[----:B------:R-:W-:Y:S02]  /*1c960*/  WARPGROUP.DEPBAR.LE gsb0, 0x0 ;  /* 0x00008000000079c5 */ /* 0x000fe40000010000 */
[----:B------:R0:W-:Y:S02]  /*1c970*/  @!P1 SYNCS.ARRIVE.TRANS64.RED.A1T0 RZ, [R0+URZ], RZ ;  /* 0x000000ff00ff99a7 */ /* 0x0001e4000810043f */
[----:B0-----:R-:W-:Y:S01]  /*1c980*/  VIADD R0, R3, 0xffffffff ;  /* 0xffffffff03007836 */ /* 0x001fe20000000000 */
        /* <DEDUP_REMOVED lines=13> */
.L_x_5375:
[----:B------:R-:W-:-:S05]  /*1ca60*/  IMAD.U32 R168, RZ, RZ, UR58 ;  /* 0x0000003affa87e24 */ /* 0x000fca000f8e00ff */
[----:B------:R-:W-:-:S13]  /*1ca70*/  ISETP.NE.AND P2, PT, R168, 0x1, PT ;  /* 0x00000001a800780c */ /* 0x000fda0003f45270 */
[----:B------:R-:W0:Y:S02]  /*1ca80*/  @P2 LDC.64 R2, c[0x0][0x9e8] ;  /* 0x00027a00ff022b82 */ /* 0x000e240000000a00 */
[----:B0-----:R-:W-:-:S05]  /*1ca90*/  @P2 IMAD.HI.U32 R2, R21, R2, RZ ;  /* 0x0000000215022227 */ /* 0x001fca00078e00ff */
[----:B------:R-:W-:-:S07]  /*1caa0*/  @P2 SHF.R.U32.HI R21, RZ, R3, R2 ;  /* 0x00000003ff152219 */ /* 0x000fce0000011602 */
.L_x_5376:
[----:B------:R-:W-:Y:S05]  /*1cab0*/  BSYNC B1 ;  /* 0x0000000000017941 */ /* 0x000fea0003800000 */
.L_x_5374:
[----:B------:R-:W-:-:S05]  /*1cac0*/  IMAD R21, R21, R168, R0 ;  /* 0x000000a815157224 */ /* 0x000fca00078e0200 */
[----:B------:R-:W-:Y:S02]  /*1cad0*/  VIADDMNMX R10, R21, R168, R10, PT ;  /* 0x000000a8150a7246 */ /* 0x000fe4000380010a */
[----:B------:R-:W-:-:S07]  /*1cae0*/  VIMNMX R9, R9, R21, !PT ;  /* 0x0000001509097248 */ /* 0x000fce0007fe0100 */
.L_x_5373:
[----:B------:R-:W2:Y:S01]  /*1caf0*/  LDL.LU R21, [R1] ;  /* 0x0000000001157983 */ /* 0x000ea20000300800 */
[C---:B------:R-:W-:Y:S02]  /*1cb00*/  ISETP.GE.AND P2, PT, R20.reuse, 0x2, PT ;  /* 0x000000021400780c */ /* 0x040fe40003f46270 */
[----:B------:R-:W-:Y:S01]  /*1cb10*/  ISETP.GE.AND P5, PT, R20, 0xa, PT ;  /* 0x0000000a1400780c */ /* 0x000fe20003fa6270 */
[----:B------:R-:W0:Y:S01]  /*1cb20*/  SHFL.IDX PT, R4, R4, 0x1, 0x1c1f ;  /* 0x003c1f0004047f89 */ /* 0x000e2200000e0000 */
[----:B------:R-:W-:-:S04]  /*1cb30*/  ISETP.GT.AND P3, PT, R9, 0x1, !P2 ;  /* 0x000000010900780c */ /* 0x000fc80005764270 */
[----:B------:R-:W-:Y:S02]  /*1cb40*/  ISETP.LT.OR P4, PT, R10, 0x2, P3 ;  /* 0x000000020a00780c */ /* 0x000fe40001f81670 */
[----:B------:R-:W-:Y:S02]  /*1cb50*/  ISETP.GE.AND P3, PT, R20, 0x9, PT ;  /* 0x000000091400780c */ /* 0x000fe40003f66270 */
[----:B------:R-:W-:Y:S02]  /*1cb60*/  FSEL R121, R121, -INF , !P4 ;  /* 0xff80000079797808 */ /* 0x000fe40006000000 */
[----:B------:R-:W-:-:S04]  /*1cb70*/  ISETP.GT.AND P4, PT, R9, 0x8, !P3 ;  /* 0x000000080900780c */ /* 0x000fc80005f84270 */
[----:B------:R-:W-:-:S04]  /*1cb80*/  ISETP.LT.OR P4, PT, R10, 0x9, P4 ;  /* 0x000000090a00780c */ /* 0x000fc80002781670 */
[----:B------:R-:W-:Y:S02]  /*1cb90*/  FSEL R124, R124, -INF , !P4 ;  /* 0xff8000007c7c7808 */ /* 0x000fe40006000000 */
[----:B------:R-:W-:Y:S01]  /*1cba0*/  ISETP.GT.AND P4, PT, R9, 0x9, !P5 ;  /* 0x000000090900780c */ /* 0x000fe20006f84270 */
[----:B0-----:R-:W-:-:S03]  /*1cbb0*/  IMAD.IADD R15, R15, 0x1, R4 ;  /* 0x000000010f0f7824 */ /* 0x001fc600078e0204 */
[----:B------:R-:W-:Y:S01]  /*1cbc0*/  ISETP.LT.OR P4, PT, R10, 0xa, P4 ;  /* 0x0000000a0a00780c */ /* 0x000fe20002781670 */
[----:B------:R-:W-:-:S03]  /*1cbd0*/  IMAD.IADD R11, R11, 0x1, R4 ;  /* 0x000000010b0b7824 */ /* 0x000fc600078e0204 */
[----:B------:R-:W-:Y:S02]  /*1cbe0*/  FSEL R125, R125, -INF , !P4 ;  /* 0xff8000007d7d7808 */ /* 0x000fe40006000000 */
[----:B--2---:R-:W-:-:S04]  /*1cbf0*/  LOP3.LUT R21, R21, 0xfffffffb, RZ, 0xc0, !PT ;  /* 0xfffffffb15157812 */ /* 0x004fc800078ec0ff */
[----:B------:R-:W-:Y:S02]  /*1cc00*/  @P5 LOP3.LUT R21, R21, 0x4, RZ, 0xfc, !PT ;  /* 0x0000000415155812 */ /* 0x000fe400078efcff */
[----:B------:R-:W-:Y:S02]  /*1cc10*/  ISETP.GE.AND P5, PT, R20, 0x11, PT ;  /* 0x000000111400780c */ /* 0x000fe40003fa6270 */
[----:B------:R-:W-:Y:S02]  /*1cc20*/  LOP3.LUT R21, R21, 0xfffffff7, RZ, 0xc0, !PT ;  /* 0xfffffff715157812 */ /* 0x000fe400078ec0ff */
[----:B------:R-:W-:-:S04]  /*1cc30*/  ISETP.GT.AND P4, PT, R9, 0x10, !P5 ;  /* 0x000000100900780c */ /* 0x000fc80006f84270 */
[----:B------:R-:W-:-:S04]  /*1cc40*/  ISETP.LT.OR P4, PT, R10, 0x11, P4 ;  /* 0x000000110a00780c */ /* 0x000fc80002781670 */
[----:B------:R-:W-:Y:S02]  /*1cc50*/  FSEL R128, R128, -INF , !P4 ;  /* 0xff80000080807808 */ /* 0x000fe40006000000 */
        /* <DEDUP_REMOVED lines=118> */
[----:B------:R-:W-:-:S13]  /*1d3c0*/  ISETP.GE.AND P6, PT, R227, 0x1, PT ;  /* 0x00000001e300780c */ /* 0x000fda0003fc6270 */
        /* <DEDUP_REMOVED lines=13> */
.L_x_5379:
[----:B------:R-:W-:-:S05]  /*1d4a0*/  IMAD.U32 R9, RZ, RZ, UR58 ;  /* 0x0000003aff097e24 */ /* 0x000fca000f8e00ff */
[----:B------:R-:W-:-:S13]  /*1d4b0*/  ISETP.NE.AND P6, PT, R9, 0x1, PT ;  /* 0x000000010900780c */ /* 0x000fda0003fc5270 */
[----:B------:R-:W0:Y:S02]  /*1d4c0*/  @P6 LDC.64 R2, c[0x0][0x9e8] ;  /* 0x00027a00ff026b82 */ /* 0x000e240000000a00 */
[----:B0-----:R-:W-:-:S05]  /*1d4d0*/  @P6 IMAD.HI.U32 R2, R4, R2, RZ ;  /* 0x0000000204026227 */ /* 0x001fca00078e00ff */
[----:B------:R-:W-:-:S07]  /*1d4e0*/  @P6 SHF.R.U32.HI R4, RZ, R3, R2 ;  /* 0x00000003ff046219 */ /* 0x000fce0000011602 */
.L_x_5380:
[----:B------:R-:W-:Y:S05]  /*1d4f0*/  BSYNC B1 ;  /* 0x0000000000017941 */ /* 0x000fea0003800000 */
.L_x_5378:
[----:B------:R-:W-:-:S05]  /*1d500*/  IMAD R0, R4, R9, R0 ;  /* 0x0000000904007224 */ /* 0x000fca00078e0200 */
[----:B------:R-:W-:Y:S02]  /*1d510*/  VIADDMNMX R15, R0, R9, R15, PT ;  /* 0x00000009000f7246 */ /* 0x000fe4000380010f */
[----:B------:R-:W-:-:S07]  /*1d520*/  VIMNMX R11, R11, R0, !PT ;  /* 0x000000000b0b7248 */ /* 0x000fce0007fe0100 */
.L_x_5377:
        /* <DEDUP_REMOVED lines=10> */
[----:B------:R-:W-:Y:S02]  /*1d5d0*/  LOP3.LUT P3, RZ, R21, 0x10000, RZ, 0xc0, !PT ;  /* 0x0001000015ff7812 */ /* 0x000fe4000786c0ff */
        /* <DEDUP_REMOVED lines=153> */
[----:B------:R-:W-:Y:S01]  /*1df70*/  FSEL R132, R4, RZ, P2 ;  /* 0x000000ff04847208 */ /* 0x000fe20001000000 */
        /* <DEDUP_REMOVED lines=29> */
[----:B------:R-:W-:-:S06]  /*1e150*/  FADD.FTZ R9, -R132, R13 ;  /* 0x0000000d84097221 */ /* 0x000fcc0000010100 */
[----:B------:R-:W-:Y:S01]  /*1e160*/  MUFU.EX2 R15, R15 ;  /* 0x0000000f000f7308 */ /* 0x000fe20000000800 */
[C---:B------:R-:W-:Y:S01]  /*1e170*/  FSETP.NEU.FTZ.AND P2, PT, R3.reuse, -INF , PT ;  /* 0xff8000000300780b */ /* 0x040fe20003f5d000 */
[-C--:B------:R-:W-:Y:S01]  /*1e180*/  FMUL.FTZ R133, R3, R0.reuse ;  /* 0x0000000003857220 */ /* 0x080fe20000410000 */
[----:B------:R-:W-:-:S04]  /*1e190*/  FMUL.FTZ R9, R9, R0 ;  /* 0x0000000009097220 */ /* 0x000fc80000410000 */
[----:B------:R-:W-:Y:S01]  /*1e1a0*/  FSEL R133, R133, RZ, P2 ;  /* 0x000000ff85857208 */ /* 0x000fe20001000000 */
[----:B------:R-:W-:Y:S04]  /*1e1b0*/  MUFU.EX2 R178, R178 ;  /* 0x000000b200b27308 */ /* 0x000fe80000000800 */
[-CC-:B------:R-:W-:Y:S01]  /*1e1c0*/  FFMA.FTZ R191, R126, R0.reuse, -R133.reuse ;  /* 0x000000007ebf7223 */ /* 0x180fe20000010885 */
[-CC-:B------:R-:W-:Y:S01]  /*1e1d0*/  FFMA.FTZ R126, R131, R0.reuse, -R133.reuse ;  /* 0x00000000837e7223 */ /* 0x180fe20000010885 */
[----:B------:R-:W-:Y:S01]  /*1e1e0*/  FSEL R131, R3, RZ, P2 ;  /* 0x000000ff03837208 */ /* 0x000fe20001000000 */
[-CC-:B------:R-:W-:Y:S01]  /*1e1f0*/  FFMA.FTZ R189, R122, R0.reuse, -R133.reuse ;  /* 0x000000007abd7223 */ /* 0x180fe20000010885 */
[----:B------:R-:W0:Y:S01]  /*1e200*/  MUFU.EX2 R9, R9 ;  /* 0x0000000900097308 */ /* 0x000e220000000800 */
[-CC-:B------:R-:W-:Y:S01]  /*1e210*/  FFMA.FTZ R122, R123, R0.reuse, -R133.reuse ;  /* 0x000000007b7a7223 */ /* 0x180fe20000010885 */
[-CC-:B------:R-:W-:Y:S01]  /*1e220*/  FFMA.FTZ R123, R127, R0.reuse, -R133.reuse ;  /* 0x000000007f7b7223 */ /* 0x180fe20000010885 */
[----:B------:R-:W-:Y:S01]  /*1e230*/  FADD.FTZ R131, -R131, R12 ;  /* 0x0000000c83837221 */ /* 0x000fe20000010100 */
[-CC-:B------:R-:W-:Y:S01]  /*1e240*/  FFMA.FTZ R127, R135, R0.reuse, -R133.reuse ;  /* 0x00000000877f7223 */ /* 0x180fe20000010885 */
[-CC-:B------:R-:W-:Y:S01]  /*1e250*/  FFMA.FTZ R185, R130, R0.reuse, -R133.reuse ;  /* 0x0000000082b97223 */ /* 0x180fe20000010885 */
[-CC-:B------:R-:W-:Y:S01]  /*1e260*/  FFMA.FTZ R187, R134, R0.reuse, -R133.reuse ;  /* 0x0000000086bb7223 */ /* 0x180fe20000010885 */
[-C--:B------:R-:W-:Y:S01]  /*1e270*/  FMUL.FTZ R2, R131, R0.reuse ;  /* 0x0000000083027220 */ /* 0x080fe20000410000 */
[----:B------:R-:W-:Y:S01]  /*1e280*/  MUFU.EX2 R189, R189 ;  /* 0x000000bd00bd7308 */ /* 0x000fe20000000800 */
[-CC-:B------:R-:W-:Y:S01]  /*1e290*/  FFMA.FTZ R181, R138, R0.reuse, -R133.reuse ;  /* 0x000000008ab57223 */ /* 0x180fe20000010885 */
[-CC-:B------:R-:W-:Y:S01]  /*1e2a0*/  FFMA.FTZ R130, R139, R0.reuse, -R133.reuse ;  /* 0x000000008b827223 */ /* 0x180fe20000010885 */
[-CC-:B------:R-:W-:Y:S01]  /*1e2b0*/  FFMA.FTZ R183, R142, R0.reuse, -R133.reuse ;  /* 0x000000008eb77223 */ /* 0x180fe20000010885 */
[-CC-:B------:R-:W-:Y:S01]  /*1e2c0*/  FFMA.FTZ R143, R143, R0.reuse, -R133.reuse ;  /* 0x000000008f8f7223 */ /* 0x180fe20000010885 */
[-CC-:B------:R-:W-:Y:S01]  /*1e2d0*/  FFMA.FTZ R177, R146, R0.reuse, -R133.reuse ;  /* 0x0000000092b17223 */ /* 0x180fe20000010885 */
[-CC-:B------:R-:W-:Y:S01]  /*1e2e0*/  FFMA.FTZ R179, R150, R0.reuse, -R133.reuse ;  /* 0x0000000096b37223 */ /* 0x180fe20000010885 */
[--C-:B------:R-:W-:Y:S01]  /*1e2f0*/  FFMA.FTZ R173, R154, R0, -R133.reuse ;  /* 0x000000009aad7223 */ /* 0x100fe20000010885 */
[----:B------:R-:W2:Y:S01]  /*1e300*/  MUFU.EX2 R2, R2 ;  /* 0x0000000200027308 */ /* 0x000ea20000000800 */
[----:B0-----:R-:W-:Y:S01]  /*1e310*/  FFMA.FTZ R131, R9, R6, R188 ;  /* 0x0000000609837223 */ /* 0x001fe200000100bc */
[-CC-:B------:R-:W-:Y:S01]  /*1e320*/  FFMA.FTZ R155, R155, R0.reuse, -R133.reuse ;  /* 0x000000009b9b7223 */ /* 0x180fe20000010885 */
[-CC-:B------:R-:W-:Y:S01]  /*1e330*/  FFMA.FTZ R175, R158, R0.reuse, -R133.reuse ;  /* 0x000000009eaf7223 */ /* 0x180fe20000010885 */
[-C--:B------:R-:W-:Y:S01]  /*1e340*/  FFMA.FTZ R169, R162, R0.reuse, -R133 ;  /* 0x00000000a2a97223 */ /* 0x080fe20000010885 */
[----:B------:R-:W-:Y:S01]  /*1e350*/  FADD.FTZ R131, R10, R131 ;  /* 0x000000830a837221 */ /* 0x000fe20000010000 */
[-CC-:B------:R-:W-:Y:S01]  /*1e360*/  FFMA.FTZ R163, R163, R0.reuse, -R133.reuse ;  /* 0x00000000a3a37223 */ /* 0x180fe20000010885 */
[-C--:B------:R-:W-:Y:S01]  /*1e370*/  FFMA.FTZ R166, R166, R0.reuse, -R133 ;  /* 0x00000000a6a67223 */ /* 0x080fe20000010885 */
[----:B------:R-:W0:Y:S01]  /*1e380*/  MUFU.EX2 R122, R122 ;  /* 0x0000007a007a7308 */ /* 0x000e220000000800 */
[----:B------:R-:W-:Y:S01]  /*1e390*/  FADD.FTZ R135, R190, R131 ;  /* 0x00000083be877221 */ /* 0x000fe20000010000 */
[----:B------:R-:W-:Y:S01]  /*1e3a0*/  FFMA.FTZ R131, R147, R0, -R133 ;  /* 0x0000000093837223 */ /* 0x000fe20000010885 */
[----:B------:R-:W-:-:S02]  /*1e3b0*/  F2FP.BF16.F32.PACK_AB R190, R20, R190 ;  /* 0x000000be14be723e */ /* 0x000fc400000010ff */
[----:B------:R-:W-:Y:S01]  /*1e3c0*/  FADD.FTZ R135, R20, R135 ;  /* 0x0000008714877221 */ /* 0x000fe20000010000 */
[----:B------:R-:W-:Y:S02]  /*1e3d0*/  F2FP.BF16.F32.PACK_AB R188, R10, R188 ;  /* 0x000000bc0abc723e */ /* 0x000fe400000010ff */
[----:B------:R-:W3:Y:S01]  /*1e3e0*/  MUFU.EX2 R191, R191 ;  /* 0x000000bf00bf7308 */ /* 0x000ee20000000800 */
[----:B------:R-:W-:Y:S01]  /*1e3f0*/  FADD.FTZ R6, R184, R135 ;  /* 0x00000087b8067221 */ /* 0x000fe20000010000 */
[----:B--2---:R-:W-:Y:S01]  /*1e400*/  FFMA.FTZ R5, R2, R5, R189 ;  /* 0x0000000502057223 */ /* 0x004fe200000100bd */
[C---:B------:R-:W-:Y:S01]  /*1e410*/  ISETP.GT.AND P2, PT, R7.reuse, R211, PT ;  /* 0x000000d30700720c */ /* 0x040fe20003f44270 */
[----:B------:R-:W-:Y:S02]  /*1e420*/  VIADD R7, R7, 0xffffffff ;  /* 0xffffffff07077836 */ /* 0x000fe40000000000 */
[C---:B------:R-:W-:Y:S01]  /*1e430*/  FADD.FTZ R135, R21.reuse, R6 ;  /* 0x0000000615877221 */ /* 0x040fe20000010000 */
[----:B------:R-:W-:Y:S01]  /*1e440*/  F2FP.BF16.F32.PACK_AB R184, R21, R184 ;  /* 0x000000b815b8723e */ /* 0x000fe200000010ff */
[----:B------:R-:W2:Y:S01]  /*1e450*/  MUFU.EX2 R123, R123 ;  /* 0x0000007b007b7308 */ /* 0x000ea20000000800 */
[----:B0-----:R-:W-:Y:S01]  /*1e460*/  FADD.FTZ R6, R122, R5 ;  /* 0x000000057a067221 */ /* 0x001fe20000010000 */
[----:B------:R-:W-:Y:S01]  /*1e470*/  FADD.FTZ R135, R186, R135 ;  /* 0x00000087ba877221 */ /* 0x000fe20000010000 */
[----:B------:R-:W-:Y:S01]  /*1e480*/  FFMA.FTZ R5, R151, R0, -R133 ;  /* 0x0000000097057223 */ /* 0x000fe20000010885 */
[----:B------:R-:W-:-:S02]  /*1e490*/  F2FP.BF16.F32.PACK_AB R186, R120, R186 ;  /* 0x000000ba78ba723e */ /* 0x000fc400000010ff */
[----:B------:R-:W-:Y:S01]  /*1e4a0*/  FADD.FTZ R135, R120, R135 ;  /* 0x0000008778877221 */ /* 0x000fe20000010000 */
[----:B------:R-:W-:Y:S01]  /*1e4b0*/  F2FP.BF16.F32.PACK_AB R189, R122, R189 ;  /* 0x000000bd7abd723e */ /* 0x000fe200000010ff */
[----:B------:R-:W0:Y:S01]  /*1e4c0*/  MUFU.EX2 R185, R185 ;  /* 0x000000b900b97308 */ /* 0x000e220000000800 */
[----:B---3--:R-:W-:Y:S01]  /*1e4d0*/  FADD.FTZ R6, R191, R6 ;  /* 0x00000006bf067221 */ /* 0x008fe20000010000 */
[----:B------:R-:W-:Y:S01]  /*1e4e0*/  FADD.FTZ R132, R180, R135 ;  /* 0x00000087b4847221 */ /* 0x000fe20000010000 */
[----:B------:R-:W-:-:S03]  /*1e4f0*/  F2FP.BF16.F32.PACK_AB R180, R121, R180 ;  /* 0x000000b479b4723e */ /* 0x000fc600000010ff */
[----:B------:R-:W-:Y:S02]  /*1e500*/  FADD.FTZ R135, R121, R132 ;  /* 0x0000008479877221 */ /* 0x000fe40000010000 */
[----:B------:R-:W3:Y:S01]  /*1e510*/  MUFU.EX2 R126, R126 ;  /* 0x0000007e007e7308 */ /* 0x000ee20000000800 */
[----:B--2---:R-:W-:Y:S01]  /*1e520*/  FADD.FTZ R6, R123, R6 ;  /* 0x000000067b067221 */ /* 0x004fe20000010000 */
[----:B------:R-:W-:Y:S01]  /*1e530*/  FADD.FTZ R132, R182, R135 ;  /* 0x00000087b6847221 */ /* 0x000fe20000010000 */
[----:B------:R-:W-:Y:S02]  /*1e540*/  F2FP.BF16.F32.PACK_AB R182, R11, R182 ;  /* 0x000000b60bb6723e */ /* 0x000fe400000010ff */
[----:B------:R-:W-:Y:S01]  /*1e550*/  F2FP.BF16.F32.PACK_AB R191, R123, R191 ;  /* 0x000000bf7bbf723e */ /* 0x000fe200000010ff */
[----:B------:R-:W-:Y:S01]  /*1e560*/  FADD.FTZ R135, R11, R132 ;  /* 0x000000840b877221 */ /* 0x000fe20000010000 */
[----:B------:R-:W-:Y:S01]  /*1e570*/  FFMA.FTZ R132, R159, R0, -R133 ;  /* 0x000000009f847223 */ /* 0x000fe20000010885 */
[----:B------:R-:W2:Y:S01]  /*1e580*/  MUFU.EX2 R187, R187 ;  /* 0x000000bb00bb7308 */ /* 0x000ea20000000800 */
[----:B0-----:R-:W-:Y:S01]  /*1e590*/  FADD.FTZ R137, R185, R6 ;  /* 0x00000006b9897221 */ /* 0x001fe20000010000 */
[----:B------:R-:W-:Y:S01]  /*1e5a0*/  FADD.FTZ R134, R176, R135 ;  /* 0x00000087b0867221 */ /* 0x000fe20000010000 */
[----:B------:R-:W-:Y:S01]  /*1e5b0*/  F2FP.BF16.F32.PACK_AB R176, R15, R176 ;  /* 0x000000b00fb0723e */ /* 0x000fe200000010ff */
[----:B------:R-:W-:-:S04]  /*1e5c0*/  FFMA.FTZ R133, R167, R0, -R133 ;  /* 0x00000000a7857223 */ /* 0x000fc80000010885 */
[----:B------:R-:W0:Y:S01]  /*1e5d0*/  MUFU.EX2 R127, R127 ;  /* 0x0000007f007f7308 */ /* 0x000e220000000800 */
[C---:B---3--:R-:W-:Y:S01]  /*1e5e0*/  FADD.FTZ R6, R126.reuse, R137 ;  /* 0x000000897e067221 */ /* 0x048fe20000010000 */
[----:B------:R-:W-:Y:S01]  /*1e5f0*/  FADD.FTZ R137, R15, R134 ;  /* 0x000000860f897221 */ /* 0x000fe20000010000 */
[----:B------:R-:W-:-:S03]  /*1e600*/  F2FP.BF16.F32.PACK_AB R185, R126, R185 ;  /* 0x000000b97eb9723e */ /* 0x000fc600000010ff */
[----:B------:R-:W-:Y:S02]  /*1e610*/  FADD.FTZ R137, R178, R137 ;  /* 0x00000089b2897221 */ /* 0x000fe40000010000 */
        /* <DEDUP_REMOVED lines=17> */
[----:B------:R-:W-:Y:S01]  /*1e730*/  F2FP.BF16.F32.PACK_AB R183, R12, R183 ;  /* 0x000000b70cb7723e */ /* 0x000fe200000010ff */
[----:B------:R-:W-:-:S05]  /*1e740*/  IMAD.MOV.U32 R12, RZ, RZ, R3 ;  /* 0x000000ffff0c7224 */ /* 0x000fca00078e0003 */
        /* <DEDUP_REMOVED lines=22> */
[----:B-1----:R-:W1:Y:S01]  /*1e8b0*/  MUFU.EX2 R14, R155 ;  /* 0x0000009b000e7308 */ /* 0x002e620000000800 */
[----:B0-----:R-:W-:-:S07]  /*1e8c0*/  FADD.FTZ R11, R173, R6 ;  /* 0x00000006ad0b7221 */ /* 0x001fce0000010000 */
[----:B------:R-:W0:Y:S01]  /*1e8d0*/  MUFU.EX2 R170, R170 ;  /* 0x000000aa00aa7308 */ /* 0x000e220000000800 */
[C---:B---3--:R-:W-:Y:S01]  /*1e8e0*/  FADD.FTZ R15, R129.reuse, R20 ;  /* 0x00000014810f7221 */ /* 0x048fe20000010000 */
[----:B------:R-:W-:-:S06]  /*1e8f0*/  F2FP.BF16.F32.PACK_AB R168, R129, R168 ;  /* 0x000000a881a8723e */ /* 0x000fcc00000010ff */
[----:B------:R-:W2:Y:S01]  /*1e900*/  MUFU.EX2 R175, R175 ;  /* 0x000000af00af7308 */ /* 0x000ea20000000800 */
[C---:B-1----:R-:W-:Y:S01]  /*1e910*/  FADD.FTZ R6, R14.reuse, R11 ;  /* 0x0000000b0e067221 */ /* 0x042fe20000010000 */
[----:B------:R-:W-:-:S06]  /*1e920*/  F2FP.BF16.F32.PACK_AB R173, R14, R173 ;  /* 0x000000ad0ead723e */ /* 0x000fcc00000010ff */
[----:B------:R-:W1:Y:S01]  /*1e930*/  MUFU.EX2 R13, R165 ;  /* 0x000000a5000d7308 */ /* 0x000e620000000800 */
[----:B0-----:R-:W-:-:S07]  /*1e940*/  FADD.FTZ R20, R170, R15 ;  /* 0x0000000faa147221 */ /* 0x001fce0000010000 */
[----:B------:R-:W0:Y:S01]  /*1e950*/  MUFU.EX2 R132, R132 ;  /* 0x0000008400847308 */ /* 0x000e220000000800 */
[----:B--2---:R-:W-:-:S07]  /*1e960*/  FADD.FTZ R11, R175, R6 ;  /* 0x00000006af0b7221 */ /* 0x004fce0000010000 */
[----:B------:R-:W2:Y:S01]  /*1e970*/  MUFU.EX2 R169, R169 ;  /* 0x000000a900a97308 */ /* 0x000ea20000000800 */
[C---:B-1----:R-:W-:Y:S01]  /*1e980*/  FADD.FTZ R6, R13.reuse, R20 ;  /* 0x000000140d067221 */ /* 0x042fe20000010000 */
[----:B------:R-:W-:Y:S01]  /*1e990*/  F2FP.BF16.F32.PACK_AB R170, R13, R170 ;  /* 0x000000aa0daa723e */ /* 0x000fe200000010ff */
[----:B------:R-:W-:-:S05]  /*1e9a0*/  IMAD.MOV.U32 R13, RZ, RZ, R4 ;  /* 0x000000ffff0d7224 */ /* 0x000fca00078e0004 */
[----:B------:R-:W1:Y:S01]  /*1e9b0*/  MUFU.EX2 R10, R163 ;  /* 0x000000a3000a7308 */ /* 0x000e620000000800 */
[C---:B0-----:R-:W-:Y:S01]  /*1e9c0*/  FADD.FTZ R20, R132.reuse, R11 ;  /* 0x0000000b84147221 */ /* 0x041fe20000010000 */
[----:B------:R-:W-:-:S06]  /*1e9d0*/  F2FP.BF16.F32.PACK_AB R175, R132, R175 ;  /* 0x000000af84af723e */ /* 0x000fcc00000010ff */
[----:B------:R-:W0:Y:S01]  /*1e9e0*/  MUFU.EX2 R166, R166 ;  /* 0x000000a600a67308 */ /* 0x000e220000000800 */
[----:B--2---:R-:W-:-:S07]  /*1e9f0*/  FADD.FTZ R11, R169, R20 ;  /* 0x00000014a90b7221 */ /* 0x004fce0000010000 */
[----:B------:R-:W2:Y:S01]  /*1ea00*/  MUFU.EX2 R133, R133 ;  /* 0x0000008500857308 */ /* 0x000ea20000000800 */
[C---:B-1----:R-:W-:Y:S01]  /*1ea10*/  FADD.FTZ R11, R10.reuse, R11 ;  /* 0x0000000b0a0b7221 */ /* 0x042fe20000010000 */
[----:B------:R-:W-:Y:S01]  /*1ea20*/  F2FP.BF16.F32.PACK_AB R169, R10, R169 ;  /* 0x000000a90aa9723e */ /* 0x000fe200000010ff */
[----:B------:R-:W-:Y:S02]  /*1ea30*/  IMAD.MOV.U32 R10, RZ, RZ, R22 ;  /* 0x000000ffff0a7224 */ /* 0x000fe400078e0016 */
[----:B0-----:R-:W-:-:S04]  /*1ea40*/  FADD.FTZ R11, R166, R11 ;  /* 0x0000000ba60b7221 */ /* 0x001fc80000010000 */
[C---:B--2---:R-:W-:Y:S01]  /*1ea50*/  FADD.FTZ R5, R133.reuse, R11 ;  /* 0x0000000b85057221 */ /* 0x044fe20000010000 */
[----:B------:R-:W-:Y:S01]  /*1ea60*/  F2FP.BF16.F32.PACK_AB R171, R133, R166 ;  /* 0x000000a685ab723e */ /* 0x000fe200000010ff */
[----:B------:R-:W-:Y:S01]  /*1ea70*/  IMAD.MOV.U32 R11, RZ, RZ, R23 ;  /* 0x000000ffff0b7224 */ /* 0x000fe200078e0017 */
[----:B------:R-:W-:Y:S06]  /*1ea80*/  @P2 BRA `(.L_x_5381) ;  /* 0xffffffcc00002947 */ /* 0x000fec000383ffff */
.L_x_5362:
[----:B------:R-:W-:Y:S05]  /*1ea90*/  BSYNC B0 ;  /* 0x0000000000007941 */ /* 0x000fea0003800000 */
.L_x_5361:
        /* <DEDUP_REMOVED lines=99> */
.L_x_5382:
[----:B------:R-:W-:Y:S01]  /*1f0d0*/  IMAD R12, R22, 0x8, R16 ;  /* 0x00000008160c7824 */ /* 0x000fe200078e0210 */
[----:B------:R-:W-:-:S04]  /*1f0e0*/  SHF.L.U32 R7, R23, 0x1f, RZ ;  /* 0x0000001f17077819 */ /* 0x000fc800000006ff */
[----:B------:R1:W2:Y:S01]  /*1f0f0*/  SYNCS.PHASECHK.TRANS64.TRYWAIT P2, [R12+URZ+0x30850], R7 ;  /* 0x030850070c0075a7 */ /* 0x0002a2000804017f */
[----:B------:R-:W-:Y:S05]  /*1f100*/  @!P0 BRA `(.L_x_5383) ;  /* 0x0000000000048947 */ /* 0x000fea0003800000 */
[----:B------:R-:W-:Y:S01]  /*1f110*/  BPT.TRAP 0x1 ;  /* 0x000000040000795c */ /* 0x000fe20000300000 */
.L_x_5383:
[----:B------:R-:W-:Y:S01]  /*1f120*/  VIADD R16, R16, 0x400 ;  /* 0x0000040010107836 */ /* 0x000fe20000000000 */
[----:B------:R-:W-:Y:S04]  /*1f130*/  BSSY B0, `(.L_x_5384) ;  /* 0x0000008000007945 */ /* 0x000fe80003800000 */
[----:B------:R-:W-:-:S04]  /*1f140*/  SHF.R.U32.HI R16, RZ, 0x4, R16 ;  /* 0x00000004ff107819 */ /* 0x000fc80000011610 */
[----:B------:R-:W-:-:S04]  /*1f150*/  LOP3.LUT R16, R16, 0x3fff, RZ, 0xc0, !PT ;  /* 0x00003fff10107812 */ /* 0x000fc800078ec0ff */
[----:B------:R-:W-:-:S05]  /*1f160*/  LOP3.LUT R9, R16, 0x3000000, RZ, 0xfc, !PT ;  /* 0x0300000010097812 */ /* 0x000fca00078efcff */
[----:B------:R-:W-:Y:S01]  /*1f170*/  IMAD R2, R22, 0x900, R9 ;  /* 0x0000090016027824 */ /* 0x000fe200078e0209 */
[----:B--2---:R-:W-:Y:S06]  /*1f180*/  @P2 BRA `(.L_x_5385) ;  /* 0x0000000000082947 */ /* 0x004fec0003800000 */
[----:B------:R-:W2:Y:S02]  /*1f190*/  SYNCS.PHASECHK.TRANS64.TRYWAIT P0, [R12+URZ+0x30850], R7 ;  /* 0x030850070c0075a7 */ /* 0x000ea4000800017f */
[----:B--2---:R-:W-:Y:S05]  /*1f1a0*/  @!P0 BRA `(.L_x_5386) ;  /* 0x000000c400548947 */ /* 0x004fea0003800000 */
.L_x_5385:
[----:B------:R-:W-:Y:S05]  /*1f1b0*/  BSYNC B0 ;  /* 0x0000000000007941 */ /* 0x000fea0003800000 */
.L_x_5384:
[----:B------:R-:W-:Y:S01]  /*1f1c0*/  IMAD.MOV.U32 R8, RZ, RZ, R2 ;  /* 0x000000ffff087224 */ /* 0x000fe200078e0002 */
[----:B------:R-:W-:Y:S01]  /*1f1d0*/  WARPGROUP.ARRIVE ;  /* 0x00000000000079c5 */ /* 0x000fe20000000000 */
[----:B------:R-:W-:Y:S01]  /*1f1e0*/  IMAD.MOV.U32 R9, RZ, RZ, 0x40000040 ;  /* 0x40000040ff097424 */ /* 0x000fe200078e00ff */
[----:B-12---:R-:W1:Y:S01]  /*1f1f0*/  SHFL.BFLY PT, R7, R6, 0x2, 0x1f ;  /* 0x0c401f0006077f89 */ /* 0x006e6200000e0000 */
[----:B------:R-:W-:Y:S01]  /*1f200*/  VIADD R22, R22, 0x1 ;  /* 0x0000000116167836 */ /* 0x000fe20000000000 */
[----:B------:R-:W-:Y:S01]  /*1f210*/  R2UR UR6, R8 ;  /* 0x00000000080672ca */ /* 0x000fe200000e0000 */
[----:B------:R-:W-:Y:S01]  /*1f220*/  VIADD R8, R2, 0x80 ;  /* 0x0000008002087836 */ /* 0x000fe20000000000 */
[----:B------:R-:W-:Y:S01]  /*1f230*/  R2UR UR7, R9 ;  /* 0x00000000090772ca */ /* 0x000fe200000e0000 */
[----:B------:R-:W-:Y:S01]  /*1f240*/  IMAD.MOV.U32 R9, RZ, RZ, 0x40000040 ;  /* 0x40000040ff097424 */ /* 0x000fe200078e00ff */
[----:B------:R-:W-:Y:S01]  /*1f250*/  ISETP.NE.AND P2, PT, R22, 0x2, PT ;  /* 0x000000021600780c */ /* 0x000fe20003f45270 */
[----:B------:R-:W-:-:S03]  /*1f260*/  VIADD R221, R221, 0x1 ;  /* 0x00000001dddd7836 */ /* 0x000fc60000000000 */
[----:B------:R-:W-:-:S07]  /*1f270*/  SEL R22, R22, RZ, P2 ;  /* 0x000000ff16167207 */ /* 0x000fce0001000000 */
[----:B------:R-:W-:Y:S01]  /*1f280*/  HGMMA.64x192x16.F32.BF16 R24, R188, gdesc[UR4].tnspB, R24, gsb0 ;  /* 0x42e00004bc187df0 */ /* 0x000fe20008001818 */
[----:B------:R-:W-:Y:S01]  /*1f290*/  R2UR UR6, R8 ;  /* 0x00000000080672ca */ /* 0x000fe200000e0000 */
[----:B------:R-:W-:Y:S01]  /*1f2a0*/  VIADD R8, R2, 0x100 ;  /* 0x0000010002087836 */ /* 0x000fe20000000000 */
[----:B------:R-:W-:Y:S01]  /*1f2b0*/  R2UR UR7, R9 ;  /* 0x00000000090772ca */ /* 0x000fe200000e0000 */
[----:B------:R-:W-:Y:S02]  /*1f2c0*/  IMAD.MOV.U32 R9, RZ, RZ, 0x40000040 ;  /* 0x40000040ff097424 */ /* 0x000fe400078e00ff */
[----:B-1----:R-:W-:Y:S01]  /*1f2d0*/  FADD.FTZ R7, R7, R6 ;  /* 0x0000000607077221 */ /* 0x002fe20000010000 */
[----:B------:R-:W-:Y:S01]  /*1f2e0*/  IMAD.MOV.U32 R6, RZ, RZ, RZ ;  /* 0x000000ffff067224 */ /* 0x000fe200078e00ff */
[----:B------:R-:W-:Y:S02]  /*1f2f0*/  WARPGROUP.DEPBAR.LE gsb0, 0x0 ;  /* 0x00008000000079c5 */ /* 0x000fe40000010000 */
[----:B------:R-:W-:-:S10]  /*1f300*/  WARPGROUP.ARRIVE ;  /* 0x00000000000079c5 */ /* 0x000fd40000000000 */
        /* <DEDUP_REMOVED lines=19> */
[----:B------:R-:W1:Y:S01]  /*1f440*/  SHFL.BFLY PT, R2, R5, 0x2, 0x1f ;  /* 0x0c401f0005027f89 */ /* 0x000e6200000e0000 */
[----:B------:R-:W-:Y:S02]  /*1f450*/  WARPGROUP.DEPBAR.LE gsb0, 0x0 ;  /* 0x00008000000079c5 */ /* 0x000fe40000010000 */
[----:B------:R-:W-:-:S12]  /*1f460*/  WARPGROUP.ARRIVE ;  /* 0x00000000000079c5 */ /* 0x000fd80000000000 */
[----:B------:R-:W-:Y:S01]  /*1f470*/  HGMMA.64x192x16.F32.BF16 R24, R172, gdesc[UR4].tnspB, R24, gsb0 ;  /* 0x42e00004ac187df0 */ /* 0x000fe20008001818 */
[----:B------:R-:W-:Y:S01]  /*1f480*/  R2UR UR6, R8 ;  /* 0x00000000080672ca */ /* 0x000fe200000e0000 */
[----:B-1----:R-:W-:Y:S01]  /*1f490*/  FADD.FTZ R8, R2, R5 ;  /* 0x0000000502087221 */ /* 0x002fe20000010000 */
[----:B------:R-:W-:Y:S01]  /*1f4a0*/  R2UR UR7, R9 ;  /* 0x00000000090772ca */ /* 0x000fe200000e0000 */
[----:B------:R-:W1:Y:S01]  /*1f4b0*/  SHFL.BFLY PT, R2, R7, 0x1, 0x1f ;  /* 0x0c201f0007027f89 */ /* 0x000e6200000e0000 */
[----:B------:R-:W-:-:S03]  /*1f4c0*/  IMAD.MOV.U32 R5, RZ, RZ, -0x800000 ;  /* 0xff800000ff057424 */ /* 0x000fc600078e00ff */
[----:B------:R-:W2:Y:S01]  /*1f4d0*/  SHFL.BFLY PT, R9, R8, 0x1, 0x1f ;  /* 0x0c201f0008097f89 */ /* 0x000ea200000e0000 */
[----:B-1----:R-:W-:Y:S01]  /*1f4e0*/  FADD.FTZ R13, R7, R2 ;  /* 0x00000002070d7221 */ /* 0x002fe20000010000 */
[----:B------:R-:W-:Y:S01]  /*1f4f0*/  SEL R2, RZ, 0x1, P2 ;  /* 0x00000001ff027807 */ /* 0x000fe20001000000 */
[----:B--2---:R-:W-:-:S03]  /*1f500*/  FADD.FTZ R14, R8, R9 ;  /* 0x00000009080e7221 */ /* 0x004fc60000010000 */
[----:B------:R-:W-:Y:S01]  /*1f510*/  FSETP.NE.FTZ.AND P0, PT, R13, RZ, PT ;  /* 0x000000ff0d00720b */ /* 0x000fe20003f15000 */
[----:B------:R-:W-:Y:S01]  /*1f520*/  @!P1 VIADD R8, R12, 0x30860 ;  /* 0x000308600c089836 */ /* 0x000fe20000000000 */
[----:B------:R-:W-:Y:S01]  /*1f530*/  LOP3.LUT R23, R23, R2, RZ, 0x3c, !PT ;  /* 0x0000000217177212 */ /* 0x000fe200078e3cff */
[----:B------:R-:W-:Y:S01]  /*1f540*/  IMAD.MOV.U32 R9, RZ, RZ, RZ ;  /* 0x000000ffff097224 */ /* 0x000fe200078e00ff */
[----:B------:R-:W-:Y:S01]  /*1f550*/  FSETP.NE.FTZ.AND P3, PT, R14, RZ, PT ;  /* 0x000000ff0e00720b */ /* 0x000fe20003f75000 */
[----:B------:R-:W-:Y:S01]  /*1f560*/  IMAD.MOV.U32 R2, RZ, RZ, -0x800000 ;  /* 0xff800000ff027424 */ /* 0x000fe200078e00ff */
[----:B------:R-:W-:-:S07]  /*1f570*/  @!P1 PRMT R8, RZ, 0x654, R8 ;  /* 0x00000654ff089816 */ /* 0x000fce0000000008 */
[----:B------:R-:W1:Y:S01]  /*1f580*/  @P0 MUFU.LG2 R10, R13 ;  /* 0x0000000d000a0308 */ /* 0x000e620000000c00 */
[----:B------:R-:W-:-:S03]  /*1f590*/  @P0 FMUL.FTZ R7, R0, 0.69314718246459960938 ;  /* 0x3f31721800070820 */ /* 0x000fc60000410000 */
[----:B0-----:R-:W-:-:S04]  /*1f5a0*/  @P3 FMUL.FTZ R15, R0, 0.69314718246459960938 ;  /* 0x3f317218000f3820 */ /* 0x001fc80000410000 */
[----:B------:R-:W0:Y:S08]  /*1f5b0*/  @P3 MUFU.LG2 R11, R14 ;  /* 0x0000000e000b3308 */ /* 0x000e300000000c00 */
[----:B------:R-:W2:Y:S01]  /*1f5c0*/  @P3 MUFU.RCP R6, R14 ;  /* 0x0000000e00063308 */ /* 0x000ea20000001000 */
[----:B-1----:R-:W-:-:S04]  /*1f5d0*/  @P0 FMUL.FTZ R10, R10, 0.69314718246459960938 ;  /* 0x3f3172180a0a0820 */ /* 0x002fc80000410000 */
[----:B------:R-:W-:-:S03]  /*1f5e0*/  @P0 FFMA.FTZ R5, R7, R4, R10 ;  /* 0x0000000407050223 */ /* 0x000fc6000001000a */
[----:B------:R-:W1:Y:S01]  /*1f5f0*/  @P0 MUFU.RCP R9, R13 ;  /* 0x0000000d00090308 */ /* 0x000e620000001000 */
[----:B0-----:R-:W-:Y:S01]  /*1f600*/  @P3 FMUL.FTZ R0, R11, 0.69314718246459960938 ;  /* 0x3f3172180b003820 */ /* 0x001fe20000410000 */
        /* <DEDUP_REMOVED lines=103> */
.L_x_5247:
        /* <DEDUP_REMOVED lines=51> */
[----:B------:R-:W-:Y:S01]  /*1ffb0*/  BAR.SYNC.DEFER_BLOCKING 0x1, 0x100 ;  /* 0x0044000000007b1d */ /* 0x000fe20000010000 */
[----:B--2---:R-:W-:-:S03]  /*1ffc0*/  IMAD.WIDE R8, R8, 0x2, R6 ;  /* 0x0000000208087825 */ /* 0x004fc600078e0206 */
        /* <DEDUP_REMOVED lines=9> */
[C---:B-----5:R-:W-:Y:S01]  /*20060*/  IADD3 R145, P0, R8.reuse, 0x4020, RZ ;  /* 0x0000402008917810 */ /* 0x060fe20007f1e0ff */
[----:B------:R-:W-:Y:S01]  /*20070*/  IMAD.X R35, RZ, RZ, R9, P5 ;  /* 0x000000ffff237224 */ /* 0x000fe200028e0609 */
[----:B------:R-:W-:-:S02]  /*20080*/  IADD3 R147, P4, R8, 0x4040, RZ ;  /* 0x0000404008937810 */ /* 0x000fc40007f9e0ff */
[C---:B------:R-:W-:Y:S01]  /*20090*/  IADD3 R149, P3, R8.reuse, 0x4060, RZ ;  /* 0x0000406008957810 */ /* 0x040fe20007f7e0ff */
[--C-:B------:R-:W-:Y:S01]  /*200a0*/  IMAD.X R39, RZ, RZ, R9.reuse, P0 ;  /* 0x000000ffff277224 */ /* 0x100fe200000e0609 */
[C---:B------:R-:W-:Y:S01]  /*200b0*/  IADD3 R151, P2, R8.reuse, 0x8000, RZ ;  /* 0x0000800008977810 */ /* 0x040fe20007f5e0ff */
[--C-:B------:R-:W-:Y:S01]  /*200c0*/  IMAD.X R43, RZ, RZ, R9.reuse, P4 ;  /* 0x000000ffff2b7224 */ /* 0x100fe200020e0609 */
[C---:B-1----:R-:W-:Y:S01]  /*200d0*/  IADD3 R24, P1, R8.reuse, 0x8020, RZ ;  /* 0x0000802008187810 */ /* 0x042fe20007f3e0ff */
        /* <DEDUP_REMOVED lines=9> */
[----:B------:R-:W-:-:S02]  /*20170*/  MOV R94, R8 ;  /* 0x00000008005e7202 */ /* 0x000fc40000000f00 */
[----:B------:R-:W-:Y:S02]  /*20180*/  F2FP.BF16.F32.PACK_AB R9, R137, R10 ;  /* 0x0000000a8909723e */ /* 0x000fe400000010ff */
[----:B------:R-:W-:Y:S02]  /*20190*/  F2FP.BF16.F32.PACK_AB R8, R3, R0 ;  /* 0x000000000308723e */ /* 0x000fe400000010ff */
[----:B------:R-:W-:Y:S02]  /*201a0*/  F2FP.BF16.F32.PACK_AB R10, R29, R28 ;  /* 0x0000001c1d0a723e */ /* 0x000fe400000010ff */
[----:B------:R-:W-:Y:S02]  /*201b0*/  LOP3.LUT R34, R143, 0x380, RZ, 0xc0, !PT ;  /* 0x000003808f227812 */ /* 0x000fe400078ec0ff */
[----:B------:R-:W-:Y:S01]  /*201c0*/  ISETP.NE.U32.AND P0, PT, RZ, UR4, PT ;  /* 0x00000004ff007c0c */ /* 0x000fe2000bf05070 */
[----:B------:R1:W-:Y:S01]  /*201d0*/  STSM.16.M88.4 [R94], R8 ;  /* 0x000000085e007844 */ /* 0x0003e20000000200 */
[----:B------:R-:W-:-:S02]  /*201e0*/  LOP3.LUT R42, R147, 0x380, RZ, 0xc0, !PT ;  /* 0x00000380932a7812 */ /* 0x000fc400078ec0ff */
[----:B------:R-:W-:Y:S02]  /*201f0*/  LOP3.LUT R20, R139, 0x380, RZ, 0xc0, !PT ;  /* 0x000003808b147812 */ /* 0x000fe400078ec0ff */
[----:B------:R-:W-:Y:S02]  /*20200*/  LOP3.LUT R50, R151, 0x380, RZ, 0xc0, !PT ;  /* 0x0000038097327812 */ /* 0x000fe400078ec0ff */
[----:B------:R-:W-:Y:S02]  /*20210*/  LOP3.LUT R3, R24, 0x380, RZ, 0xc0, !PT ;  /* 0x0000038018037812 */ /* 0x000fe400078ec0ff */
[----:B------:R-:W-:Y:S02]  /*20220*/  LOP3.LUT R30, R141, 0x380, RZ, 0xc0, !PT ;  /* 0x000003808d1e7812 */ /* 0x000fe400078ec0ff */
[----:B------:R-:W-:Y:S02]  /*20230*/  SHF.R.U64 R14, R14, 0x3, RZ ;  /* 0x000000030e0e7819 */ /* 0x000fe400000012ff */
[----:B------:R-:W-:-:S02]  /*20240*/  LOP3.LUT R0, R58, 0x380, RZ, 0xc0, !PT ;  /* 0x000003803a007812 */ /* 0x000fc400078ec0ff */
[----:B------:R-:W-:Y:S01]  /*20250*/  SHF.R.U64 R34, R34, 0x3, RZ ;  /* 0x0000000322227819 */ /* 0x000fe200000012ff */
[----:B-1----:R-:W1:Y:S01]  /*20260*/  LDC.64 R8, c[0x0][0xc00] ;  /* 0x00030000ff087b82 */ /* 0x002e620000000a00 */
[----:B------:R-:W-:Y:S01]  /*20270*/  ISETP.NE.AND.EX P0, PT, RZ, UR5, PT, P0 ;  /* 0x00000005ff007c0c */ /* 0x000fe2000bf05300 */
[----:B------:R-:W-:Y:S01]  /*20280*/  ULDC.64 UR4, c[0x0][0xc08] ;  /* 0x0003020000047ab9 */ /* 0x000fe20000000a00 */
[----:B------:R-:W-:Y:S02]  /*20290*/  LOP3.LUT R38, R145, 0x380, RZ, 0xc0, !PT ;  /* 0x0000038091267812 */ /* 0x000fe400078ec0ff */
[----:B------:R-:W-:Y:S02]  /*202a0*/  SHF.R.U64 R42, R42, 0x3, RZ ;  /* 0x000000032a2a7819 */ /* 0x000fe400000012ff */
[----:B------:R-:W-:Y:S02]  /*202b0*/  SHF.R.U64 R20, R20, 0x3, RZ ;  /* 0x0000000314147819 */ /* 0x000fe400000012ff */
[----:B------:R-:W-:-:S02]  /*202c0*/  SHF.R.U64 R50, R50, 0x3, RZ ;  /* 0x0000000332327819 */ /* 0x000fc400000012ff */
[----:B------:R-:W-:Y:S02]  /*202d0*/  SHF.R.U64 R3, R3, 0x3, RZ ;  /* 0x0000000303037819 */ /* 0x000fe400000012ff */
[----:B------:R-:W-:Y:S02]  /*202e0*/  SHF.R.U64 R30, R30, 0x3, RZ ;  /* 0x000000031e1e7819 */ /* 0x000fe400000012ff */
[----:B------:R-:W-:Y:S02]  /*202f0*/  LOP3.LUT R14, R14, R111, RZ, 0x3c, !PT ;  /* 0x0000006f0e0e7212 */ /* 0x000fe400078e3cff */
[----:B------:R-:W-:Y:S02]  /*20300*/  LOP3.LUT R46, R149, 0x380, RZ, 0xc0, !PT ;  /* 0x00000380952e7812 */ /* 0x000fe400078ec0ff */
[----:B------:R-:W-:Y:S02]  /*20310*/  SHF.R.U64 R29, R0, 0x3, RZ ;  /* 0x00000003001d7819 */ /* 0x000fe400000012ff */
[----:B------:R-:W-:-:S02]  /*20320*/  ISETP.NE.U32.AND P2, PT, RZ, UR4, PT ;  /* 0x00000004ff007c0c */ /* 0x000fc4000bf45070 */
[----:B------:R-:W-:Y:S01]  /*20330*/  LOP3.LUT R34, R34, R143, RZ, 0x3c, !PT ;  /* 0x0000008f22227212 */ /* 0x000fe200078e3cff */
[----:B-1----:R-:W-:Y:S01]  /*20340*/  IMAD.WIDE R10, R220, 0x4, R8 ;  /* 0x00000004dc0a7825 */ /* 0x002fe200078e0208 */
[----:B------:R-:W-:Y:S02]  /*20350*/  SHF.R.U64 R38, R38, 0x3, RZ ;  /* 0x0000000326267819 */ /* 0x000fe400000012ff */
[----:B------:R-:W-:Y:S02]  /*20360*/  LOP3.LUT R42, R42, R147, RZ, 0x3c, !PT ;  /* 0x000000932a2a7212 */ /* 0x000fe400078e3cff */
[----:B------:R-:W-:Y:S02]  /*20370*/  LOP3.LUT R20, R20, R139, RZ, 0x3c, !PT ;  /* 0x0000008b14147212 */ /* 0x000fe400078e3cff */
[----:B------:R-:W-:Y:S02]  /*20380*/  LOP3.LUT R50, R50, R151, RZ, 0x3c, !PT ;  /* 0x0000009732327212 */ /* 0x000fe400078e3cff */
[----:B------:R-:W-:-:S02]  /*20390*/  LOP3.LUT R54, R3, R24, RZ, 0x3c, !PT ;  /* 0x0000001803367212 */ /* 0x000fc400078e3cff */
[----:B------:R-:W-:Y:S02]  /*203a0*/  LOP3.LUT R30, R30, R141, RZ, 0x3c, !PT ;  /* 0x0000008d1e1e7212 */ /* 0x000fe400078e3cff */
[----:B------:R-:W-:Y:S02]  /*203b0*/  SHF.R.U64 R46, R46, 0x3, RZ ;  /* 0x000000032e2e7819 */ /* 0x000fe400000012ff */
[----:B------:R-:W-:Y:S02]  /*203c0*/  LOP3.LUT R111, R86, 0x380, RZ, 0xc0, !PT ;  /* 0x00000380566f7812 */ /* 0x000fe400078ec0ff */
[----:B------:R-:W-:Y:S02]  /*203d0*/  LOP3.LUT R58, R29, R58, RZ, 0x3c, !PT ;  /* 0x0000003a1d3a7212 */ /* 0x000fe400078e3cff */
[----:B------:R-:W-:Y:S02]  /*203e0*/  MOV R24, R14 ;  /* 0x0000000e00187202 */ /* 0x000fe40000000f00 */
[----:B------:R-:W-:-:S02]  /*203f0*/  ISETP.NE.AND.EX P2, PT, RZ, UR5, PT, P2 ;  /* 0x00000005ff007c0c */ /* 0x000fc4000bf45320 */
[----:B------:R-:W-:Y:S02]  /*20400*/  MOV R15, R34 ;  /* 0x00000022000f7202 */ /* 0x000fe40000000f00 */
[----:B------:R-:W-:Y:S02]  /*20410*/  LOP3.LUT R38, R38, R145, RZ, 0x3c, !PT ;  /* 0x0000009126267212 */ /* 0x000fe400078e3cff */
[----:B------:R-:W-:Y:S02]  /*20420*/  MOV R14, R42 ;  /* 0x0000002a000e7202 */ /* 0x000fe40000000f00 */
[----:B------:R-:W-:Y:S02]  /*20430*/  F2FP.BF16.F32.PACK_AB R34, R37, R36 ;  /* 0x000000242522723e */ /* 0x000fe400000010ff */
[----:B------:R-:W-:Y:S02]  /*20440*/  F2FP.BF16.F32.PACK_AB R35, R135, R124 ;  /* 0x0000007c8723723e */ /* 0x000fe400000010ff */
[----:B------:R-:W-:Y:S01]  /*20450*/  MOV R20, R20 ;  /* 0x0000001400147202 */ /* 0x000fe20000000f00 */
[----:B------:R-:W1:Y:S01]  /*20460*/  @P2 LDC.64 R8, c[0x0][0xc08] ;  /* 0x00030200ff082b82 */ /* 0x000e620000000a00 */
[----:B------:R-:W-:Y:S01]  /*20470*/  MOV R0, R50 ;  /* 0x0000003200007202 */ /* 0x000fe20000000f00 */
[----:B------:R-:W-:Y:S01]  /*20480*/  STSM.16.M88.4 [R24], R32 ;  /* 0x0000002018007844 */ /* 0x000fe20000000200 */
[----:B------:R-:W-:-:S02]  /*20490*/  F2FP.BF16.F32.PACK_AB R42, R45, R44 ;  /* 0x0000002c2d2a723e */ /* 0x000fc400000010ff */
[----:B------:R-:W-:Y:S02]  /*204a0*/  F2FP.BF16.F32.PACK_AB R43, R133, R122 ;  /* 0x0000007a852b723e */ /* 0x000fe400000010ff */
[----:B------:R-:W-:Y:S02]  /*204b0*/  LOP3.LUT R46, R46, R149, RZ, 0x3c, !PT ;  /* 0x000000952e2e7212 */ /* 0x000fe400078e3cff */
[----:B------:R-:W-:Y:S01]  /*204c0*/  SHF.R.U64 R111, R111, 0x3, RZ ;  /* 0x000000036f6f7819 */ /* 0x000fe200000012ff */
[----:B------:R2:W-:Y:S01]  /*204d0*/  STSM.16.M88.4 [R20], R40 ;  /* 0x0000002814007844 */ /* 0x0005e20000000200 */
[----:B------:R-:W-:Y:S02]  /*204e0*/  MOV R30, R30 ;  /* 0x0000001e001e7202 */ /* 0x000fe40000000f00 */
[----:B------:R-:W-:Y:S02]  /*204f0*/  MOV R3, R58 ;  /* 0x0000003a00037202 */ /* 0x000fe40000000f00 */
[----:B------:R-:W-:-:S02]  /*20500*/  F2FP.BF16.F32.PACK_AB R50, R53, R52 ;  /* 0x000000343532723e */ /* 0x000fc400000010ff */
[----:B------:R-:W-:Y:S02]  /*20510*/  F2FP.BF16.F32.PACK_AB R51, R131, R120 ;  /* 0x000000788333723e */ /* 0x000fe400000010ff */
[----:B------:R-:W-:Y:S02]  /*20520*/  F2FP.BF16.F32.PACK_AB R58, R61, R60 ;  /* 0x0000003c3d3a723e */ /* 0x000fe400000010ff */
[----:B------:R-:W-:Y:S01]  /*20530*/  F2FP.BF16.F32.PACK_AB R59, R129, R62 ;  /* 0x0000003e813b723e */ /* 0x000fe200000010ff */
[----:B------:R-:W-:Y:S01]  /*20540*/  STSM.16.M88.4 [R30], R48 ;  /* 0x000000301e007844 */ /* 0x000fe20000000200 */
[----:B------:R-:W-:Y:S02]  /*20550*/  MOV R38, R38 ;  /* 0x0000002600267202 */ /* 0x000fe40000000f00 */
[----:B------:R-:W-:Y:S01]  /*20560*/  LOP3.LUT R12, R111, R86, RZ, 0x3c, !PT ;  /* 0x000000566f0c7212 */ /* 0x000fe200078e3cff */
[----:B------:R-:W-:Y:S01]  /*20570*/  STSM.16.M88.4 [R15], R56 ;  /* 0x000000380f007844 */ /* 0x000fe20000000200 */
[----:B------:R-:W-:Y:S01]  /*20580*/  MOV R46, R46 ;  /* 0x0000002e002e7202 */ /* 0x000fe20000000f00 */
[----:B------:R-:W-:Y:S01]  /*20590*/  ULDC UR4, c[0x0][0xa88] ;  /* 0x0002a20000047ab9 */ /* 0x000fe20000000800 */
[----:B------:R-:W-:Y:S01]  /*205a0*/  MOV R54, R54 ;  /* 0x0000003600367202 */ /* 0x000fe20000000f00 */
[----:B------:R3:W-:Y:S01]  /*205b0*/  STSM.16.M88.4 [R38], R64 ;  /* 0x0000004026007844 */ /* 0x0007e20000000200 */
[----:B------:R-:W-:Y:S01]  /*205c0*/  MOV R12, R12 ;  /* 0x0000000c000c7202 */ /* 0x000fe20000000f00 */
[----:B--2---:R-:W-:-:S02]  /*205d0*/  IMAD.MOV.U32 R20, RZ, RZ, RZ ;  /* 0x000000ffff147224 */ /* 0x004fc400078e00ff */
[----:B------:R-:W-:Y:S04]  /*205e0*/  STSM.16.M88.4 [R14], R72 ;  /* 0x000000480e007844 */ /* 0x000fe80000000200 */
[----:B------:R-:W-:Y:S04]  /*205f0*/  STSM.16.M88.4 [R46], R80 ;  /* 0x000000502e007844 */ /* 0x000fe80000000200 */
[----:B------:R2:W-:Y:S04]  /*20600*/  STSM.16.M88.4 [R0], R88 ;  /* 0x0000005800007844 */ /* 0x0005e80000000200 */
[----:B------:R4:W-:Y:S04]  /*20610*/  STSM.16.M88.4 [R54], R96 ;  /* 0x0000006036007844 */ /* 0x0009e80000000200 */
[----:B------:R4:W-:Y:S04]  /*20620*/  STSM.16.M88.4 [R3], R104 ;  /* 0x0000006803007844 */ /* 0x0009e80000000200 */
[----:B------:R4:W-:Y:S01]  /*20630*/  STSM.16.M88.4 [R12], R112 ;  /* 0x000000700c007844 */ /* 0x0009e20000000200 */
[----:B------:R-:W-:Y:S01]  /*20640*/  BAR.SYNC.DEFER_BLOCKING 0x1, 0x100 ;  /* 0x0044000000007b1d */ /* 0x000fe20000010000 */
[----:B---3--:R-:W-:-:S02]  /*20650*/  IMAD.U32 R65, RZ, RZ, UR4 ;  /* 0x00000004ff417e24 */ /* 0x008fc4000f8e00ff */
[----:B-1----:R-:W-:-:S05]  /*20660*/  @P2 IMAD.WIDE R8, R220, 0x4, R8 ;  /* 0x00000004dc082825 */ /* 0x002fca00078e0208 */
[----:B--2---:R-:W1:Y:S01]  /*20670*/  LDC R0, c[0x0][0xbe8] ;  /* 0x0002fa00ff007b82 */ /* 0x004e620000000800 */
[----:B------:R4:W5:Y:S04]  /*20680*/  @P0 LDG.E R20, desc[UR60][R10.64] ;  /* 0x0000003c0a140981 */ /* 0x000968000c1e1900 */
[----:B------:R4:W5:Y:S01]  /*20690*/  @P2 LDG.E R65, desc[UR60][R8.64] ;  /* 0x0000003c08412981 */ /* 0x000962000c1e1900 */
[----:B-1----:R-:W-:-:S13]  /*206a0*/  ISETP.NE.AND P1, PT, R0, 0x1, PT ;  /* 0x000000010000780c */ /* 0x002fda0003f25270 */
[----:B------:R-:W1:Y:S08]  /*206b0*/  @P1 LDC R13, c[0x0][0xbec] ;  /* 0x0002fb00ff0d1b82 */ /* 0x000e700000000800 */
[----:B------:R-:W2:Y:S01]  /*206c0*/  @P1 LDC R14, c[0x0][0xbf0] ;  /* 0x0002fc00ff0e1b82 */ /* 0x000ea20000000800 */
[----:B----4-:R-:W-:Y:S05]  /*206d0*/  @P2 BRA `(.L_x_5389) ;  /* 0x0000000000102947 */ /* 0x010fea0003800000 */
[----:B------:R-:W-:Y:S05]  /*206e0*/  @!P0 BRA `(.L_x_5389) ;  /* 0x00000000000c8947 */ /* 0x000fea0003800000 */
[----:B------:R-:W3:Y:S04]  /*206f0*/  LDG.E R4, desc[UR60][R10.64] ;  /* 0x0000003c0a047981 */ /* 0x000ee8000c1e1900 */
[----:B-----5:R-:W3:Y:S02]  /*20700*/  LDG.E R65, desc[UR60][R10.64+0x4] ;  /* 0x0000043c0a417981 */ /* 0x020ee4000c1e1900 */
[----:B---3--:R-:W-:-:S07]  /*20710*/  IMAD.IADD R65, R65, 0x1, -R4 ;  /* 0x0000000141417824 */ /* 0x008fce00078e0a04 */
.L_x_5389:
[----:B------:R-:W3:Y:S01]  /*20720*/  LDL R30, [R1+0x54] ;  /* 0x00005400011e7983 */ /* 0x000ee20000100800 */
[----:B------:R-:W-:Y:S01]  /*20730*/  SHF.R.S32.HI R64, RZ, 0x1f, R219 ;  /* 0x0000001fff407819 */ /* 0x000fe200000114db */
[----:B------:R-:W-:Y:S01]  /*20740*/  IMAD.IADD R10, R213, 0x1, R209 ;  /* 0x00000001d50a7824 */ /* 0x000fe200078e02d1 */
[----:B------:R-:W-:Y:S01]  /*20750*/  ULDC.64 UR4, c[0x0][0xb90] ;  /* 0x0002e40000047ab9 */ /* 0x000fe20000000a00 */
[----:B-----5:R-:W-:Y:S01]  /*20760*/  SHF.R.S32.HI R21, RZ, 0x1f, R20 ;  /* 0x0000001fff157819 */ /* 0x020fe20000011414 */
[----:B------:R-:W-:Y:S01]  /*20770*/  IMAD R65, R65, R0, RZ ;  /* 0x0000000041417224 */ /* 0x000fe200078e02ff */
[----:B------:R-:W-:Y:S01]  /*20780*/  SEL R24, R220, RZ, !P0 ;  /* 0x000000ffdc187207 */ /* 0x000fe20004000000 */
[----:B------:R-:W-:Y:S01]  /*20790*/  IMAD R4, R64, UR4, RZ ;  /* 0x0000000440047c24 */ /* 0x000fe2000f8e02ff */
[----:B------:R-:W4:Y:S01]  /*207a0*/  @P1 LDC R69, c[0x0][0xbec] ;  /* 0x0002fb00ff451b82 */ /* 0x000f220000000800 */
[----:B-1----:R-:W-:-:S04]  /*207b0*/  @P1 IMAD.HI.U32 R3, R10, R13, RZ ;  /* 0x0000000d0a031227 */ /* 0x002fc800078e00ff */
[----:B------:R-:W-:Y:S01]  /*207c0*/  IMAD.MOV.U32 R11, RZ, RZ, R10 ;  /* 0x000000ffff0b7224 */ /* 0x000fe200078e000a */
[----:B--2---:R-:W-:Y:S01]  /*207d0*/  @P1 SHF.R.U32.HI R11, RZ, R14, R3 ;  /* 0x0000000eff0b1219 */ /* 0x004fe20000011603 */
[C---:B------:R-:W-:Y:S01]  /*207e0*/  IMAD R15, R219.reuse, UR5, R4 ;  /* 0x00000005db0f7c24 */ /* 0x040fe2000f8e0204 */
[----:B------:R-:W-:Y:S01]  /*207f0*/  SHF.R.S32.HI R4, RZ, 0x1f, R220 ;  /* 0x0000001fff047819 */ /* 0x000fe200000114dc */
[----:B------:R-:W-:Y:S01]  /*20800*/  IMAD.WIDE.U32 R8, R219, UR4, R20 ;  /* 0x00000004db087c25 */ /* 0x000fe2000f8e0014 */
[----:B------:R-:W-:Y:S01]  /*20810*/  ULDC.64 UR4, c[0x0][0xb98] ;  /* 0x0002e60000047ab9 */ /* 0x000fe20000000a00 */
[----:B------:R-:W1:Y:S01]  /*20820*/  @P1 LDC R71, c[0x0][0xbf0] ;  /* 0x0002fc00ff471b82 */ /* 0x000e620000000800 */
[----:B------:R-:W-:Y:S01]  /*20830*/  SEL R3, R4, RZ, !P0 ;  /* 0x000000ff04037207 */ /* 0x000fe20004000000 */
[----:B------:R-:W-:Y:S02]  /*20840*/  IMAD R13, R224, 0x40, R214 ;  /* 0x00000040e00d7824 */ /* 0x000fe400078e02d6 */
[----:B------:R-:W-:-:S02]  /*20850*/  IMAD.IADD R9, R9, 0x1, R15 ;  /* 0x0000000109097824 */ /* 0x000fc400078e020f */
[----:B------:R-:W-:Y:S02]  /*20860*/  IMAD.MOV R29, RZ, RZ, -R11 ;  /* 0x000000ffff1d7224 */ /* 0x000fe400078e0a0b */
[----:B------:R-:W-:-:S04]  /*20870*/  IMAD.WIDE R6, R13, 0x2, R6 ;  /* 0x000000020d067825 */ /* 0x000fc800078e0206 */
[----:B------:R-:W-:Y:S01]  /*20880*/  IMAD R15, R3, UR4, RZ ;  /* 0x00000004030f7c24 */ /* 0x000fe2000f8e02ff */
[----:B------:R-:W-:Y:S01]  /*20890*/  IADD3 R33, P4, R6, 0x4000, RZ ;  /* 0x0000400006217810 */ /* 0x000fe20007f9e0ff */
[----:B------:R-:W-:Y:S01]  /*208a0*/  IMAD.WIDE.U32 R8, R24, UR4, R8 ;  /* 0x0000000418087c25 */ /* 0x000fe2000f8e0008 */
[----:B------:R-:W-:Y:S02]  /*208b0*/  IADD3 R41, P3, R6, 0x6000, RZ ;  /* 0x0000600006297810 */ /* 0x000fe40007f7e0ff */
[----:B------:R-:W-:Y:S01]  /*208c0*/  LOP3.LUT R32, R33, 0x380, RZ, 0xc0, !PT ;  /* 0x0000038021207812 */ /* 0x000fe200078ec0ff */
[----:B------:R-:W-:Y:S01]  /*208d0*/  IMAD R13, R0, R29, R10 ;  /* 0x0000001d000d7224 */ /* 0x000fe200078e020a */
[----:B------:R-:W-:Y:S01]  /*208e0*/  IADD3 R10, P0, R11, R8, RZ ;  /* 0x000000080b0a7210 */ /* 0x000fe20007f1e0ff */
[----:B------:R-:W-:Y:S01]  /*208f0*/  IMAD R12, R24, UR5, R15 ;  /* 0x00000005180c7c24 */ /* 0x000fe2000f8e020f */
[----:B------:R-:W-:Y:S01]  /*20900*/  SHF.R.S32.HI R15, RZ, 0x1f, R11 ;  /* 0x0000001fff0f7819 */ /* 0x000fe2000001140b */
[----:B------:R-:W-:Y:S01]  /*20910*/  ULDC.64 UR4, c[0x0][0xb88] ;  /* 0x0002e20000047ab9 */ /* 0x000fe20000000a00 */
[----:B------:R-:W-:-:S02]  /*20920*/  SHF.R.S32.HI R4, RZ, 0x1f, R13 ;  /* 0x0000001fff047819 */ /* 0x000fc4000001140d */
[----:B------:R-:W-:Y:S02]  /*20930*/  IADD3.X R11, R15, R9, R12, P0, !PT ;  /* 0x000000090f0b7210 */ /* 0x000fe400007fe40c */
[----:B------:R-:W-:Y:S01]  /*20940*/  IADD3 R9, P6, R6, 0x2000, RZ ;  /* 0x0000200006097810 */ /* 0x000fe20007fde0ff */
[----:B------:R-:W-:Y:S01]  /*20950*/  IMAD R4, R4, UR4, RZ ;  /* 0x0000000404047c24 */ /* 0x000fe2000f8e02ff */
[----:B------:R-:W-:Y:S01]  /*20960*/  IADD3 R29, P2, R6, 0x1000, RZ ;  /* 0x00001000061d7810 */ /* 0x000fe20007f5e0ff */
[----:B------:R-:W-:Y:S01]  /*20970*/  IMAD.WIDE.U32 R10, R13, UR4, R10 ;  /* 0x000000040d0a7c25 */ /* 0x000fe2000f8e000a */
[----:B------:R-:W-:Y:S02]  /*20980*/  LOP3.LUT R12, R9, 0x380, RZ, 0xc0, !PT ;  /* 0x00000380090c7812 */ /* 0x000fe400078ec0ff */
[----:B------:R-:W-:Y:S01]  /*20990*/  LOP3.LUT R8, R29, 0x380, RZ, 0xc0, !PT ;  /* 0x000003801d087812 */ /* 0x000fe200078ec0ff */
        /* <DEDUP_REMOVED lines=11> */
[----:B------:R-:W-:Y:S01]  /*20a50*/  ULDC.64 UR4, c[0x0][0xaa0] ;  /* 0x0002a80000047ab9 */ /* 0x000fe20000000a00 */
[----:B------:R-:W-:Y:S01]  /*20a60*/  IADD3 R37, P0, R6, 0x5000, RZ ;  /* 0x0000500006257810 */ /* 0x000fe20007f1e0ff */
[----:B------:R-:W-:Y:S01]  /*20a70*/  SHFL.IDX PT, R58, R14, 0x1, 0x1c1f ;  /* 0x003c1f000e3a7f89 */ /* 0x000fe200000e0000 */
[----:B------:R-:W-:-:S02]  /*20a80*/  LOP3.LUT R44, R45, 0x380, RZ, 0xc0, !PT ;  /* 0x000003802d2c7812 */ /* 0x000fc400078ec0ff */
[----:B------:R-:W-:Y:S01]  /*20a90*/  LOP3.LUT R36, R37, 0x380, RZ, 0xc0, !PT ;  /* 0x0000038025247812 */ /* 0x000fe200078ec0ff */
[----:B------:R-:W2:Y:S01]  /*20aa0*/  SHFL.IDX PT, R55, R10, RZ, 0x1c1f ;  /* 0x001c1fff0a377589 */ /* 0x000ea200000e0000 */
[----:B------:R-:W-:Y:S02]  /*20ab0*/  SHF.R.U64 R44, R44, 0x3, RZ ;  /* 0x000000032c2c7819 */ /* 0x000fe400000012ff */
[----:B------:R-:W-:Y:S01]  /*20ac0*/  SHF.R.U64 R36, R36, 0x3, RZ ;  /* 0x0000000324247819 */ /* 0x000fe200000012ff */
[----:B------:R-:W0:Y:S01]  /*20ad0*/  SHFL.IDX PT, R59, R10, 0x1, 0x1c1f ;  /* 0x003c1f000a3b7f89 */ /* 0x000e2200000e0000 */
[----:B------:R-:W-:Y:S01]  /*20ae0*/  LOP3.LUT R44, R44, R45, RZ, 0x3c, !PT ;  /* 0x0000002d2c2c7212 */ /* 0x000fe200078e3cff */
[--C-:B------:R-:W-:Y:S01]  /*20af0*/  IMAD.X R45, RZ, RZ, R7.reuse, P2 ;  /* 0x000000ffff2d7224 */ /* 0x100fe200010e0607 */
[----:B------:R-:W-:Y:S01]  /*20b00*/  LOP3.LUT R36, R36, R37, RZ, 0x3c, !PT ;  /* 0x0000002524247212 */ /* 0x000fe200078e3cff */
[----:B------:R-:W-:Y:S01]  /*20b10*/  IMAD.X R37, RZ, RZ, R7, P0 ;  /* 0x000000ffff257224 */ /* 0x000fe200000e0607 */
[----:B------:R-:W-:-:S02]  /*20b20*/  LOP3.LUT P0, RZ, R233, 0x3, RZ, 0xc0, !PT ;  /* 0x00000003e9ff7812 */ /* 0x000fc4000780c0ff */
[----:B------:R-:W-:Y:S01]  /*20b30*/  SHF.R.U64 R8, R8, 0x3, RZ ;  /* 0x0000000308087819 */ /* 0x000fe200000012ff */
[----:B------:R-:W-:Y:S01]  /*20b40*/  IMAD R21, R21, UR4, RZ ;  /* 0x0000000415157c24 */ /* 0x000fe2000f8e02ff */
[----:B------:R-:W-:Y:S02]  /*20b50*/  LOP3.LUT R40, R41, 0x380, RZ, 0xc0, !PT ;  /* 0x0000038029287812 */ /* 0x000fe400078ec0ff */
[----:B------:R-:W-:Y:S02]  /*20b60*/  LOP3.LUT R8, R8, R29, RZ, 0x3c, !PT ;  /* 0x0000001d08087212 */ /* 0x000fe400078e3cff */
[----:B------:R-:W-:Y:S01]  /*20b70*/  IADD3 R29, P5, R6, 0x3000, RZ ;  /* 0x00003000061d7810 */ /* 0x000fe20007fbe0ff */
[----:B------:R-:W-:Y:S01]  /*20b80*/  IMAD R67, R20, UR5, R21 ;  /* 0x0000000514437c24 */ /* 0x000fe2000f8e0215 */
[----:B------:R-:W-:Y:S02]  /*20b90*/  SHF.R.U64 R32, R32, 0x3, RZ ;  /* 0x0000000320207819 */ /* 0x000fe400000012ff */
[----:B------:R-:W-:Y:S01]  /*20ba0*/  LOP3.LUT R28, R29, 0x380, RZ, 0xc0, !PT ;  /* 0x000003801d1c7812 */ /* 0x000fe200078ec0ff */
[----:B------:R-:W-:Y:S01]  /*20bb0*/  IMAD.WIDE.U32 R20, R20, UR4, RZ ;  /* 0x0000000414147c25 */ /* 0x000fe2000f8e00ff */
[----:B------:R-:W-:Y:S01]  /*20bc0*/  SHF.R.U64 R40, R40, 0x3, RZ ;  /* 0x0000000328287819 */ /* 0x000fe200000012ff */
[----:B------:R-:W-:Y:S01]  /*20bd0*/  ULDC.64 UR4, c[0x0][0xae8] ;  /* 0x0002ba0000047ab9 */ /* 0x000fe20000000a00 */
[----:B------:R-:W-:Y:S01]  /*20be0*/  SHF.R.U64 R28, R28, 0x3, RZ ;  /* 0x000000031c1c7819 */ /* 0x000fe200000012ff */
[----:B------:R-:W-:Y:S01]  /*20bf0*/  IMAD.IADD R21, R21, 0x1, R67 ;  /* 0x0000000115157824 */ /* 0x000fe200078e0243 */
[----:B------:R-:W-:Y:S01]  /*20c00*/  LOP3.LUT R32, R32, R33, RZ, 0x3c, !PT ;  /* 0x0000002120207212 */ /* 0x000fe200078e3cff */
[----:B------:R-:W-:Y:S01]  /*20c10*/  IMAD R64, R64, UR4, RZ ;  /* 0x0000000440407c24 */ /* 0x000fe2000f8e02ff */
[----:B------:R-:W-:Y:S01]  /*20c20*/  LOP3.LUT R28, R28, R29, RZ, 0x3c, !PT ;  /* 0x0000001d1c1c7212 */ /* 0x000fe200078e3cff */
[--C-:B------:R-:W-:Y:S01]  /*20c30*/  IMAD.X R29, RZ, RZ, R7.reuse, P5 ;  /* 0x000000ffff1d7224 */ /* 0x100fe200028e0607 */
[----:B------:R-:W-:Y:S01]  /*20c40*/  LOP3.LUT R40, R40, R41, RZ, 0x3c, !PT ;  /* 0x0000002928287212 */ /* 0x000fe200078e3cff */
[--C-:B------:R-:W-:Y:S01]  /*20c50*/  IMAD.X R33, RZ, RZ, R7.reuse, P4 ;  /* 0x000000ffff217224 */ /* 0x100fe200020e0607 */
[C---:B------:R-:W-:Y:S01]  /*20c60*/  IADD3 R49, P6, R6.reuse, 0x8000, RZ ;  /* 0x0000800006317810 */ /* 0x040fe20007fde0ff */
[----:B------:R-:W-:Y:S01]  /*20c70*/  IMAD.X R41, RZ, RZ, R7, P3 ;  /* 0x000000ffff297224 */ /* 0x000fe200018e0607 */
[C---:B------:R-:W-:Y:S01]  /*20c80*/  IADD3 R53, P5, R6.reuse, 0x9000, RZ ;  /* 0x0000900006357810 */ /* 0x040fe20007fbe0ff */
[C---:B------:R-:W-:Y:S01]  /*20c90*/  IMAD R67, R219.reuse, UR5, R64 ;  /* 0x00000005db437c24 */ /* 0x040fe2000f8e0240 */
[C---:B------:R-:W-:Y:S01]  /*20ca0*/  IADD3 R57, P4, R6.reuse, 0xa000, RZ ;  /* 0x0000a00006397810 */ /* 0x040fe20007f9e0ff */
[----:B------:R-:W-:Y:S01]  /*20cb0*/  IMAD.WIDE.U32 R20, R219, UR4, R20 ;  /* 0x00000004db147c25 */ /* 0x000fe2000f8e0014 */
[----:B------:R-:W-:Y:S01]  /*20cc0*/  IADD3 R11, P3, R6, 0xb000, RZ ;  /* 0x0000b000060b7810 */ /* 0x000fe20007f7e0ff */
[----:B------:R-:W-:Y:S01]  /*20cd0*/  ULDC.64 UR4, c[0x0][0xaf0] ;  /* 0x0002bc0000047ab9 */ /* 0x000fe20000000a00 */
[----:B------:R-:W-:Y:S01]  /*20ce0*/  LOP3.LUT R48, R49, 0x380, RZ, 0xc0, !PT ;  /* 0x0000038031307812 */ /* 0x000fe200078ec0ff */
[----:B------:R-:W-:Y:S01]  /*20cf0*/  IMAD.IADD R21, R21, 0x1, R67 ;  /* 0x0000000115157824 */ /* 0x000fe200078e0243 */
[----:B------:R-:W-:-:S02]  /*20d00*/  LOP3.LUT R52, R53, 0x380, RZ, 0xc0, !PT ;  /* 0x0000038035347812 */ /* 0x000fc400078ec0ff */
[----:B------:R-:W-:Y:S01]  /*20d10*/  LOP3.LUT R56, R57, 0x380, RZ, 0xc0, !PT ;  /* 0x0000038039387812 */ /* 0x000fe200078ec0ff */
[----:B------:R-:W-:Y:S01]  /*20d20*/  IMAD R3, R3, UR4, RZ ;  /* 0x0000000403037c24 */ /* 0x000fe2000f8e02ff */
[----:B------:R-:W-:Y:S01]  /*20d30*/  LOP3.LUT R15, R6, 0x380, RZ, 0xc0, !PT ;  /* 0x00000380060f7812 */ /* 0x000fe200078ec0ff */
[----:B------:R-:W-:Y:S01]  /*20d40*/  IMAD.X R61, RZ, RZ, R7, P3 ;  /* 0x000000ffff3d7224 */ /* 0x000fe200018e0607 */
[----:B------:R-:W-:Y:S02]  /*20d50*/  SHF.R.U64 R48, R48, 0x3, RZ ;  /* 0x0000000330307819 */ /* 0x000fe400000012ff */
[----:B------:R-:W-:Y:S02]  /*20d60*/  SHF.R.U64 R52, R52, 0x3, RZ ;  /* 0x0000000334347819 */ /* 0x000fe400000012ff */
[----:B------:R-:W-:Y:S02]  /*20d70*/  SHF.R.U64 R56, R56, 0x3, RZ ;  /* 0x0000000338387819 */ /* 0x000fe400000012ff */
[----:B------:R-:W-:-:S02]  /*20d80*/  SHF.R.U64 R15, R15, 0x3, RZ ;  /* 0x000000030f0f7819 */ /* 0x000fc400000012ff */
[----:B------:R-:W-:Y:S01]  /*20d90*/  LOP3.LUT R48, R48, R49, RZ, 0x3c, !PT ;  /* 0x0000003130307212 */ /* 0x000fe200078e3cff */
[--C-:B------:R-:W-:Y:S01]  /*20da0*/  IMAD.X R49, RZ, RZ, R7.reuse, P6 ;  /* 0x000000ffff317224 */ /* 0x100fe200030e0607 */
[----:B------:R-:W-:Y:S01]  /*20db0*/  LOP3.LUT R52, R52, R53, RZ, 0x3c, !PT ;  /* 0x0000003534347212 */ /* 0x000fe200078e3cff */
[--C-:B------:R-:W-:Y:S01]  /*20dc0*/  IMAD.X R53, RZ, RZ, R7.reuse, P5 ;  /* 0x000000ffff357224 */ /* 0x100fe200028e0607 */
[----:B------:R-:W-:Y:S01]  /*20dd0*/  LOP3.LUT R56, R56, R57, RZ, 0x3c, !PT ;  /* 0x0000003938387212 */ /* 0x000fe200078e3cff */
[----:B------:R-:W-:Y:S01]  /*20de0*/  IMAD.X R57, RZ, RZ, R7, P4 ;  /* 0x000000ffff397224 */ /* 0x000fe200020e0607 */
[----:B------:R-:W-:Y:S01]  /*20df0*/  LOP3.LUT R6, R15, R6, RZ, 0x3c, !PT ;  /* 0x000000060f067212 */ /* 0x000fe200078e3cff */
[----:B------:R-:W-:Y:S01]  /*20e00*/  IMAD.IADD R68, R224, 0x1, R209 ;  /* 0x00000001e0447824 */ /* 0x000fe200078e02d1 */
[----:B------:R-:W-:Y:S01]  /*20e10*/  BSSY B1, `(.L_x_5390) ;  /* 0x0000050000017945 */ /* 0x000fe20003800000 */
[----:B------:R-:W-:Y:S02]  /*20e20*/  SHF.R.S32.HI R70, RZ, 0x1f, R217 ;  /* 0x0000001fff467819 */ /* 0x000fe400000114d9 */
[----:B------:R-:W-:-:S02]  /*20e30*/  SHF.R.S32.HI R72, RZ, 0x1f, R216 ;  /* 0x0000001fff487819 */ /* 0x000fc400000114d8 */
[----:B------:R-:W-:Y:S01]  /*20e40*/  SHF.R.S32.HI R73, RZ, 0x1f, R214 ;  /* 0x0000001fff497819 */ /* 0x000fe200000114d6 */
[----:B---3--:R-:W-:-:S04]  /*20e50*/  IMAD.IADD R30, R30, 0x1, R209 ;  /* 0x000000011e1e7824 */ /* 0x008fc800078e02d1 */
[C---:B------:R-:W-:Y:S01]  /*20e60*/  VIADD R4, R30.reuse, 0x8 ;  /* 0x000000081e047836 */ /* 0x040fe20000000000 */
[----:B------:R-:W-:-:S04]  /*20e70*/  ISETP.GE.OR P2, PT, R30, R65, P0 ;  /* 0x000000411e00720c */ /* 0x000fc80000746670 */
[----:B------:R-:W-:Y:S02]  /*20e80*/  ISETP.GE.OR P0, PT, R4, R65, P0 ;  /* 0x000000410400720c */ /* 0x000fe40000706670 */
[----:B------:R-:W-:-:S04]  /*20e90*/  LOP3.LUT R4, R11, 0x380, RZ, 0xc0, !PT ;  /* 0x000003800b047812 */ /* 0x000fc800078ec0ff */
[----:B------:R-:W-:-:S03]  /*20ea0*/  SHF.R.U64 R4, R4, 0x3, RZ ;  /* 0x0000000304047819 */ /* 0x000fc600000012ff */
[----:B--2---:R2:W-:Y:S01]  /*20eb0*/  @!P2 ST.E desc[UR60][R54.64], R5 ;  /* 0x000000053600a985 */ /* 0x0045e2000c10193c */
[----:B------:R-:W-:-:S03]  /*20ec0*/  LOP3.LUT R60, R4, R11, RZ, 0x3c, !PT ;  /* 0x0000000b043c7212 */ /* 0x000fc600078e3cff */
[----:B0-----:R0:W-:Y:S04]  /*20ed0*/  @!P0 ST.E desc[UR60][R58.64], R2 ;  /* 0x000000023a008985 */ /* 0x0011e8000c10193c */
[----:B------:R-:W5:Y:S04]  /*20ee0*/  LD.E.128 R8, desc[UR60][R8.64] ;  /* 0x0000003c08087980 */ /* 0x000f68000c101d00 */
[----:B--2---:R-:W5:Y:S01]  /*20ef0*/  LD.E.128 R4, desc[UR60][R6.64] ;  /* 0x0000003c06047980 */ /* 0x004f62000c101d00 */
[----:B0-----:R-:W-:-:S03]  /*20f00*/  IMAD R2, R218, 0x20, R224 ;  /* 0x00000020da027824 */ /* 0x001fc600078e02e0 */
[----:B------:R-:W5:Y:S01]  /*20f10*/  LD.E.128 R12, desc[UR60][R12.64] ;  /* 0x0000003c0c0c7980 */ /* 0x000f62000c101d00 */
[----:B------:R-:W-:-:S03]  /*20f20*/  IMAD.IADD R66, R209, 0x1, R2 ;  /* 0x00000001d1427824 */ /* 0x000fc600078e0202 */
[----:B------:R-:W5:Y:S01]  /*20f30*/  LD.E.128 R28, desc[UR60][R28.64] ;  /* 0x0000003c1c1c7980 */ /* 0x000f62000c101d00 */
[----:B----4-:R-:W-:-:S03]  /*20f40*/  @P1 IMAD.HI.U32 R2, R66, R69, RZ ;  /* 0x0000004542021227 */ /* 0x010fc600078e00ff */
[----:B------:R-:W5:Y:S01]  /*20f50*/  LD.E.128 R32, desc[UR60][R32.64] ;  /* 0x0000003c20207980 */ /* 0x000f62000c101d00 */
[----:B------:R-:W-:Y:S01]  /*20f60*/  IMAD.MOV.U32 R67, RZ, RZ, R66 ;  /* 0x000000ffff437224 */ /* 0x000fe200078e0042 */
[----:B-1----:R-:W-:Y:S01]  /*20f70*/  @P1 SHF.R.U32.HI R67, RZ, R71, R2 ;  /* 0x00000047ff431219 */ /* 0x002fe20000011602 */
[C---:B------:R-:W-:Y:S01]  /*20f80*/  IMAD R69, R24.reuse, UR5, R3 ;  /* 0x0000000518457c24 */ /* 0x040fe2000f8e0203 */
[----:B------:R-:W5:Y:S01]  /*20f90*/  LD.E.128 R36, desc[UR60][R36.64] ;  /* 0x0000003c24247980 */ /* 0x000f62000c101d00 */
[----:B------:R-:W-:Y:S01]  /*20fa0*/  IMAD.WIDE.U32 R2, R24, UR4, R20 ;  /* 0x0000000418027c25 */ /* 0x000fe2000f8e0014 */
[--C-:B------:R-:W-:Y:S01]  /*20fb0*/  SHF.R.S32.HI R20, RZ, 0x1f, R67.reuse ;  /* 0x0000001fff147819 */ /* 0x100fe20000011443 */
[----:B------:R-:W-:Y:S01]  /*20fc0*/  ULDC.64 UR4, c[0x0][0xae0] ;  /* 0x0002b80000047ab9 */ /* 0x000fe20000000a00 */
[----:B------:R-:W5:Y:S01]  /*20fd0*/  LD.E.128 R40, desc[UR60][R40.64] ;  /* 0x0000003c28287980 */ /* 0x000f62000c101d00 */
[----:B------:R-:W-:Y:S02]  /*20fe0*/  IMAD.MOV R21, RZ, RZ, -R67 ;  /* 0x000000ffff157224 */ /* 0x000fe400078e0a43 */
[----:B------:R-:W-:Y:S01]  /*20ff0*/  IMAD.IADD R3, R3, 0x1, R69 ;  /* 0x0000000103037824 */ /* 0x000fe200078e0245 */
[----:B------:R-:W5:Y:S01]  /*21000*/  LD.E.128 R44, desc[UR60][R44.64] ;  /* 0x0000003c2c2c7980 */ /* 0x000f62000c101d00 */
[----:B------:R-:W-:-:S02]  /*21010*/  IMAD R21, R0, R21, R66 ;  /* 0x0000001500157224 */ /* 0x000fc400078e0242 */
[----:B------:R-:W-:Y:S01]  /*21020*/  IMAD R20, R20, UR4, RZ ;  /* 0x0000000414147c24 */ /* 0x000fe2000f8e02ff */
[----:B------:R-:W5:Y:S01]  /*21030*/  LD.E.128 R48, desc[UR60][R48.64] ;  /* 0x0000003c30307980 */ /* 0x000f62000c101d00 */
[C---:B------:R-:W-:Y:S01]  /*21040*/  IMAD.WIDE.U32 R2, R67.reuse, UR4, R2 ;  /* 0x0000000443027c25 */ /* 0x040fe2000f8e0002 */
[----:B------:R-:W-:Y:S02]  /*21050*/  SHF.R.S32.HI R0, RZ, 0x1f, R21 ;  /* 0x0000001fff007819 */ /* 0x000fe40000011415 */
[----:B------:R-:W5:Y:S01]  /*21060*/  LD.E.128 R52, desc[UR60][R52.64] ;  /* 0x0000003c34347980 */ /* 0x000f62000c101d00 */
[----:B------:R-:W-:Y:S01]  /*21070*/  IMAD R69, R67, UR5, R20 ;  /* 0x0000000543457c24 */ /* 0x000fe2000f8e0214 */
[----:B------:R-:W-:Y:S02]  /*21080*/  ULDC.64 UR4, c[0x0][0xad8] ;  /* 0x0002b60000047ab9 */ /* 0x000fe40000000a00 */
[----:B------:R-:W5:Y:S04]  /*21090*/  LD.E.128 R56, desc[UR60][R56.64] ;  /* 0x0000003c38387980 */ /* 0x000f68000c101d00 */
[----:B------:R-:W5:Y:S01]  /*210a0*/  LD.E.128 R60, desc[UR60][R60.64] ;  /* 0x0000003c3c3c7980 */ /* 0x000f62000c101d00 */
        /* <DEDUP_REMOVED lines=20> */
[----:B0-----:R0:W1:Y:S02]  /*211f0*/  SHFL.IDX PT, R21, R24, RZ, 0x181f ;  /* 0x00181fff18157589 */ /* 0x00106400000e0000 */
[----:B------:R0:W-:Y:S02]  /*21200*/  SYNCS.ARRIVE.TRANS64.RED.A1T0 RZ, [R0+URZ], RZ ;  /* 0x000000ff00ff79a7 */ /* 0x0001e4000810043f */
[----:B------:R0:W2:Y:S01]  /*21210*/  SHFL.IDX PT, R67, R64, RZ, 0x181f ;  /* 0x00181fff40437589 */ /* 0x0000a200000e0000 */
[----:B------:R-:W-:Y:S01]  /*21220*/  ISETP.GE.AND P0, PT, R20, R65, PT ;  /* 0x000000411400720c */ /* 0x000fe20003f06270 */
[----:B------:R-:W-:-:S12]  /*21230*/  @P2 BRA `(.L_x_5391) ;  /* 0x0000000000342947 */ /* 0x000fd80003800000 */
[----:B------:R-:W-:Y:S02]  /*21240*/  ULDC UR4, c[0x0][0xac8] ;  /* 0x0002b20000047ab9 */ /* 0x000fe40000000800 */
[----:B------:R-:W-:Y:S02]  /*21250*/  ISETP.GE.AND P4, PT, R214, UR4, PT ;  /* 0x00000004d6007c0c */ /* 0x000fe4000bf86270 */
[----:B------:R-:W-:Y:S02]  /*21260*/  ISETP.GE.AND P3, PT, R216, UR4, PT ;  /* 0x00000004d8007c0c */ /* 0x000fe4000bf66270 */
[----:B------:R-:W-:-:S09]  /*21270*/  ISETP.GE.AND P2, PT, R217, UR4, PT ;  /* 0x00000004d9007c0c */ /* 0x000fd2000bf46270 */
[-C--:B-1----:R-:W-:Y:S02]  /*21280*/  @!P4 LEA R2, P6, R214, R21.reuse, 0x1 ;  /* 0x00000015d602c211 */ /* 0x082fe400078c08ff */
[----:B------:R-:W-:Y:S02]  /*21290*/  @!P3 LEA R20, P5, R216, R21, 0x1 ;  /* 0x00000015d814b211 */ /* 0x000fe400078a08ff */
[----:B--2---:R-:W-:Y:S02]  /*212a0*/  @!P4 LEA.HI.X R3, R214, R67, R73, 0x1, P6 ;  /* 0x00000043d603c211 */ /* 0x004fe400030f0c49 */
[C---:B------:R-:W-:Y:S02]  /*212b0*/  @!P2 LEA R66, P6, R217.reuse, R21, 0x1 ;  /* 0x00000015d942a211 */ /* 0x040fe400078c08ff */
[-C--:B------:R-:W-:Y:S01]  /*212c0*/  @!P3 LEA.HI.X R21, R216, R67.reuse, R72, 0x1, P5 ;  /* 0x00000043d815b211 */ /* 0x080fe200028f0c48 */
[----:B-----5:R3:W-:Y:S01]  /*212d0*/  @!P4 ST.E.128 desc[UR60][R2.64], R4 ;  /* 0x000000040200c985 */ /* 0x0207e2000c101d3c */
[----:B------:R-:W-:-:S03]  /*212e0*/  @!P2 LEA.HI.X R67, R217, R67, R70, 0x1, P6 ;  /* 0x00000043d943a211 */ /* 0x000fc600030f0c46 */
[----:B------:R3:W-:Y:S04]  /*212f0*/  @!P3 ST.E.128 desc[UR60][R20.64], R32 ;  /* 0x000000201400b985 */ /* 0x0007e8000c101d3c */
[----:B------:R3:W-:Y:S02]  /*21300*/  @!P2 ST.E.128 desc[UR60][R66.64], R48 ;  /* 0x000000304200a985 */ /* 0x0007e4000c101d3c */
.L_x_5391:
[----:B------:R-:W-:Y:S05]  /*21310*/  BSYNC B1 ;  /* 0x0000000000017941 */ /* 0x000fea0003800000 */
.L_x_5390:
[----:B---3-5:R3:W4:Y:S01]  /*21320*/  SHFL.IDX PT, R7, R64, 0x1, 0x181f ;  /* 0x00381f0040077f89 */ /* 0x02872200000e0000 */
[----:B------:R-:W-:Y:S03]  /*21330*/  BSSY B1, `(.L_x_5392) ;  /* 0x0000010000017945 */ /* 0x000fe60003800000 */
[----:B------:R3:W0:Y:S01]  /*21340*/  SHFL.IDX PT, R3, R24, 0x1, 0x181f ;  /* 0x00381f0018037f89 */ /* 0x00062200000e0000 */
[----:B------:R-:W-:Y:S05]  /*21350*/  @P1 BRA `(.L_x_5393) ;  /* 0x0000000000341947 */ /* 0x000fea0003800000 */
[----:B------:R-:W-:Y:S02]  /*21360*/  ULDC UR4, c[0x0][0xac8] ;  /* 0x0002b20000047ab9 */ /* 0x000fe40000000800 */
[----:B------:R-:W-:Y:S02]  /*21370*/  ISETP.GE.AND P4, PT, R214, UR4, PT ;  /* 0x00000004d6007c0c */ /* 0x000fe4000bf86270 */
[----:B------:R-:W-:Y:S02]  /*21380*/  ISETP.GE.AND P5, PT, R216, UR4, PT ;  /* 0x00000004d8007c0c */ /* 0x000fe4000bfa6270 */
[----:B------:R-:W-:-:S09]  /*21390*/  ISETP.GE.AND P6, PT, R217, UR4, PT ;  /* 0x00000004d9007c0c */ /* 0x000fd2000bfc6270 */
[-C--:B0-----:R-:W-:Y:S02]  /*213a0*/  @!P4 LEA R2, P1, R214, R3.reuse, 0x1 ;  /* 0x00000003d602c211 */ /* 0x081fe400078208ff */
        /* <DEDUP_REMOVED lines=8> */
.L_x_5393:
[----:B------:R-:W-:Y:S05]  /*21430*/  BSYNC B1 ;  /* 0x0000000000017941 */ /* 0x000fea0003800000 */
.L_x_5392:
[----:B0---4-:R0:W4:Y:S01]  /*21440*/  SHFL.IDX PT, R7, R64, 0x2, 0x181f ;  /* 0x00581f0040077f89 */ /* 0x01112200000e0000 */
        /* <DEDUP_REMOVED lines=16> */
.L_x_5395:
[----:B------:R-:W-:Y:S05]  /*21550*/  BSYNC B1 ;  /* 0x0000000000017941 */ /* 0x000fea0003800000 */
.L_x_5394:
[----:B------:R-:W-:Y:S01]  /*21560*/  VIADD R0, R68, 0x60 ;  /* 0x0000006044007836 */ /* 0x000fe20000000000 */
[----:B0---4-:R4:W0:Y:S04]  /*21570*/  SHFL.IDX PT, R7, R64, 0x3, 0x181f ;  /* 0x00781f0040077f89 */ /* 0x01182800000e0000 */
[----:B------:R-:W-:Y:S01]  /*21580*/  ISETP.GE.AND P0, PT, R0, R65, PT ;  /* 0x000000410000720c */ /* 0x000fe20003f06270 */
[----:B------:R4:W0:-:S12]  /*21590*/  SHFL.IDX PT, R9, R24, 0x3, 0x181f ;  /* 0x00781f0018097f89 */ /* 0x00081800000e0000 */
[----:B----4-:R-:W-:Y:S05]  /*215a0*/  @P0 BRA `(.L_x_5396) ;  /* 0x0000000c003c0947 */ /* 0x010fea0003800000 */
[----:B------:R-:W-:Y:S02]  /*215b0*/  ULDC UR4, c[0x0][0xac8] ;  /* 0x0002b20000047ab9 */ /* 0x000fe40000000800 */
[----:B------:R-:W-:Y:S02]  /*215c0*/  ISETP.GE.AND P2, PT, R214, UR4, PT ;  /* 0x00000004d6007c0c */ /* 0x000fe4000bf46270 */
[----:B------:R-:W-:-:S11]  /*215d0*/  ISETP.GE.AND P3, PT, R216, UR4, PT ;  /* 0x00000004d8007c0c */ /* 0x000fd6000bf66270 */
[-C--:B0-----:R-:W-:Y:S02]  /*215e0*/  @!P2 LEA R2, P0, R214, R9.reuse, 0x1 ;  /* 0x00000009d602a211 */ /* 0x081fe400078008ff */
[----:B------:R-:W-:Y:S02]  /*215f0*/  @!P3 LEA R4, P1, R216, R9, 0x1 ;  /* 0x00000009d804b211 */ /* 0x000fe400078208ff */
[-C--:B------:R-:W-:Y:S02]  /*21600*/  @!P2 LEA.HI.X R3, R214, R7.reuse, R73, 0x1, P0 ;  /* 0x00000007d603a211 */ /* 0x080fe400000f0c49 */
        /* <DEDUP_REMOVED lines=9> */
.L_x_5388:
[----:B------:R-:W-:Y:S01]  /*216a0*/  ULDC.64 UR4, c[0x0][0xc00] ;  /* 0x0003000000047ab9 */ /* 0x000fe20000000a00 */
[----:B------:R-:W2:Y:S01]  /*216b0*/  LDC.64 R2, c[0x0][0xc00] ;  /* 0x00030000ff027b82 */ /* 0x000ea20000000a00 */
[----:B------:R-:W-:Y:S01]  /*216c0*/  ISETP.NE.U32.AND P0, PT, RZ, UR4, PT ;  /* 0x00000004ff007c0c */ /* 0x000fe2000bf05070 */
[----:B------:R-:W-:-:S03]  /*216d0*/  IMAD.MOV.U32 R6, RZ, RZ, RZ ;  /* 0x000000ffff067224 */ /* 0x000fc600078e00ff */
[----:B------:R-:W-:Y:S01]  /*216e0*/  ISETP.NE.AND.EX P0, PT, RZ, UR5, PT, P0 ;  /* 0x00000005ff007c0c */ /* 0x000fe2000bf05300 */
[----:B------:R-:W-:Y:S02]  /*216f0*/  ULDC.64 UR4, c[0x0][0xc08] ;  /* 0x0003020000047ab9 */ /* 0x000fe40000000a00 */
[----:B------:R-:W-:Y:S01]  /*21700*/  ISETP.NE.U32.AND P1, PT, RZ, UR4, PT ;  /* 0x00000004ff007c0c */ /* 0x000fe2000bf25070 */
[----:B------:R-:W3:Y:S03]  /*21710*/  LDC R21, c[0x0][0xbe8] ;  /* 0x0002fa00ff157b82 */ /* 0x000ee60000000800 */
[----:B------:R-:W-:Y:S01]  /*21720*/  ISETP.NE.AND.EX P1, PT, RZ, UR5, PT, P1 ;  /* 0x00000005ff007c0c */ /* 0x000fe2000bf25310 */
[----:B--2---:R-:W-:-:S12]  /*21730*/  IMAD.WIDE R2, R220, 0x4, R2 ;  /* 0x00000004dc027825 */ /* 0x004fd800078e0202 */
[----:B------:R-:W2:Y:S01]  /*21740*/  @P1 LDC.64 R4, c[0x0][0xc08] ;  /* 0x00030200ff041b82 */ /* 0x000ea20000000a00 */
[----:B------:R-:W-:Y:S02]  /*21750*/  ULDC UR4, c[0x0][0xa88] ;  /* 0x0002a20000047ab9 */ /* 0x000fe40000000800 */
[----:B------:R-:W-:Y:S01]  /*21760*/  IMAD.U32 R0, RZ, RZ, UR4 ;  /* 0x00000004ff007e24 */ /* 0x000fe2000f8e00ff */
[----:B------:R4:W5:Y:S01]  /*21770*/  @P0 LDG.E R6, desc[UR60][R2.64] ;  /* 0x0000003c02060981 */ /* 0x000962000c1e1900 */
[----:B--2---:R-:W-:-:S05]  /*21780*/  @P1 IMAD.WIDE R4, R220, 0x4, R4 ;  /* 0x00000004dc041825 */ /* 0x004fca00078e0204 */
[----:B------:R4:W5:Y:S01]  /*21790*/  @P1 LDG.E R0, desc[UR60][R4.64] ;  /* 0x0000003c04001981 */ /* 0x000962000c1e1900 */
[----:B---3--:R-:W-:Y:S01]  /*217a0*/  ISETP.NE.AND P2, PT, R21, 0x1, PT ;  /* 0x000000011500780c */ /* 0x008fe20003f45270 */
[----:B------:R-:W2:-:S12]  /*217b0*/  S2R R8, SR_TID.X ;  /* 0x0000000000087919 */ /* 0x000e980000002100 */
[----:B------:R-:W3:Y:S08]  /*217c0*/  @P2 LDC R20, c[0x0][0xbec] ;  /* 0x0002fb00ff142b82 */ /* 0x000ef00000000800 */
[----:B------:R-:W0:Y:S01]  /*217d0*/  @P2 LDC R29, c[0x0][0xbf0] ;  /* 0x0002fc00ff1d2b82 */ /* 0x000e220000000800 */
[----:B--2---:R-:W-:-:S05]  /*217e0*/  VIADD R7, R8, 0xffffff80 ;  /* 0xffffff8008077836 */ /* 0x004fca0000000000 */
[----:B------:R-:W-:Y:S02]  /*217f0*/  ISETP.GE.AND P3, PT, R7, 0x80, PT ;  /* 0x000000800700780c */ /* 0x000fe40003f66270 */
[----:B------:R-:W-:Y:S01]  /*21800*/  SHF.R.S32.HI R7, RZ, 0x1f, R220 ;  /* 0x0000001fff077819 */ /* 0x000fe200000114dc */
[----:B----4-:R-:W-:Y:S10]  /*21810*/  @P1 BRA `(.L_x_5397) ;  /* 0x0000000000101947 */ /* 0x010ff40003800000 */
[----:B------:R-:W-:Y:S05]  /*21820*/  @!P0 BRA `(.L_x_5397) ;  /* 0x00000000000c8947 */ /* 0x000fea0003800000 */
[----:B------:R-:W2:Y:S04]  /*21830*/  LDG.E R5, desc[UR60][R2.64] ;  /* 0x0000003c02057981 */ /* 0x000ea8000c1e1900 */
[----:B-----5:R-:W2:Y:S02]  /*21840*/  LDG.E R0, desc[UR60][R2.64+0x4] ;  /* 0x0000043c02007981 */ /* 0x020ea4000c1e1900 */
[----:B--2---:R-:W-:-:S07]  /*21850*/  IMAD.IADD R0, R0, 0x1, -R5 ;  /* 0x0000000100007824 */ /* 0x004fce00078e0a05 */
.L_x_5397:
[----:B------:R-:W-:Y:S01]  /*21860*/  BSSY B1, `(.L_x_5398) ;  /* 0x000002c000017945 */ /* 0x000fe20003800000 */
[----:B------:R-:W-:Y:S02]  /*21870*/  SHF.R.S32.HI R10, RZ, 0x1f, R219 ;  /* 0x0000001fff0a7819 */ /* 0x000fe400000114db */
[----:B------:R-:W-:Y:S02]  /*21880*/  SEL R13, R220, RZ, !P0 ;  /* 0x000000ffdc0d7207 */ /* 0x000fe40004000000 */
[----:B------:R-:W-:Y:S02]  /*21890*/  SEL R12, R7, RZ, !P0 ;  /* 0x000000ff070c7207 */ /* 0x000fe40004000000 */
[----:B-----5:R-:W-:Y:S01]  /*218a0*/  SHF.R.S32.HI R11, RZ, 0x1f, R6 ;  /* 0x0000001fff0b7819 */ /* 0x020fe20000011406 */
[----:B------:R-:W-:Y:S06]  /*218b0*/  @P3 BRA `(.L_x_5399) ;  /* 0x0000000000983947 */ /* 0x000fec0003800000 */
        /* <DEDUP_REMOVED lines=22> */
[----:B------:R-:W-:Y:S02]  /*21a20*/  IMAD.MOV R7, RZ, RZ, -R5 ;  /* 0x000000ffff077224 */ /* 0x000fe400078e0a05 */
[----:B------:R-:W-:Y:S01]  /*21a30*/  IMAD R8, R13, UR5, R4 ;  /* 0x000000050d087c24 */ /* 0x000fe2000f8e0204 */
[----:B------:R-:W-:Y:S01]  /*21a40*/  ULDC.64 UR4, c[0x0][0xb88] ;  /* 0x0002e20000047ab9 */ /* 0x000fe20000000a00 */
[----:B------:R-:W-:Y:S01]  /*21a50*/  IMAD R7, R14, R7, R9 ;  /* 0x000000070e077224 */ /* 0x000fe200078e0209 */
[----:B------:R-:W-:-:S04]  /*21a60*/  SHF.R.S32.HI R9, RZ, 0x1f, R5 ;  /* 0x0000001fff097819 */ /* 0x000fc80000011405 */
        /* <DEDUP_REMOVED lines=11> */
.L_x_5399:
[----:B------:R-:W-:Y:S05]  /*21b20*/  BSYNC B1 ;  /* 0x0000000000017941 */ /* 0x000fea0003800000 */
.L_x_5398:
[----:B------:R-:W-:Y:S01]  /*21b30*/  ULDC.64 UR4, c[0x0][0xaa0] ;  /* 0x0002a80000047ab9 */ /* 0x000fe20000000a00 */
[----:B--2---:R-:W-:Y:S01]  /*21b40*/  IMAD R4, R218, 0x20, R224 ;  /* 0x00000020da047824 */ /* 0x004fe200078e02e0 */
[----:B------:R-:W-:Y:S01]  /*21b50*/  BSSY B1, `(.L_x_5400) ;  /* 0x000003e000017945 */ /* 0x000fe20003800000 */
[----:B------:R-:W-:Y:S01]  /*21b60*/  IMAD R3, R11, UR4, RZ ;  /* 0x000000040b037c24 */ /* 0x000fe2000f8e02ff */
[----:B------:R-:W-:Y:S01]  /*21b70*/  SHF.R.S32.HI R14, RZ, 0x1f, R217 ;  /* 0x0000001fff0e7819 */ /* 0x000fe200000114d9 */
[----:B------:R-:W-:Y:S01]  /*21b80*/  IMAD.IADD R9, R209, 0x1, R4 ;  /* 0x00000001d1097824 */ /* 0x000fe200078e0204 */
[----:B------:R-:W-:Y:S01]  /*21b90*/  SHF.R.S32.HI R15, RZ, 0x1f, R216 ;  /* 0x0000001fff0f7819 */ /* 0x000fe200000114d8 */
[C---:B------:R-:W-:Y:S01]  /*21ba0*/  IMAD R5, R6.reuse, UR5, R3 ;  /* 0x0000000506057c24 */ /* 0x040fe2000f8e0203 */
[----:B-1----:R-:W-:Y:S01]  /*21bb0*/  SHF.R.S32.HI R24, RZ, 0x1f, R214 ;  /* 0x0000001fff187819 */ /* 0x002fe200000114d6 */
        /* <DEDUP_REMOVED lines=51> */
[----:B------:R3:W-:Y:S01]  /*21ef0*/  @!P4 ST.E.128 desc[UR60][R8.64], RZ ;  /* 0x000000ff0800c985 */ /* 0x0007e2000c101d3c */
[----:B------:R-:W-:-:S03]  /*21f00*/  @!P2 LEA.HI.X R3, R217, R3, R14, 0x1, P6 ;  /* 0x00000003d903a211 */ /* 0x000fc600030f0c0e */
[----:B------:R3:W-:Y:S04]  /*21f10*/  @!P3 ST.E.128 desc[UR60][R10.64], RZ ;  /* 0x000000ff0a00b985 */ /* 0x0007e8000c101d3c */
[----:B------:R3:W-:Y:S02]  /*21f20*/  @!P2 ST.E.128 desc[UR60][R2.64], RZ ;  /* 0x000000ff0200a985 */ /* 0x0007e4000c101d3c */
.L_x_5401:
[----:B------:R-:W-:Y:S05]  /*21f30*/  BSYNC B1 ;  /* 0x0000000000017941 */ /* 0x000fea0003800000 */
.L_x_5400:
[----:B--23--:R2:W3:Y:S01]  /*21f40*/  SHFL.IDX PT, R3, R5, 0x1, 0x181f ;  /* 0x00381f0005037f89 */ /* 0x00c4e200000e0000 */
[----:B------:R-:W-:Y:S03]  /*21f50*/  BSSY B1, `(.L_x_5402) ;  /* 0x0000010000017945 */ /* 0x000fe60003800000 */
[----:B-1----:R2:W1:Y:S01]  /*21f60*/  SHFL.IDX PT, R7, R4, 0x1, 0x181f ;  /* 0x00381f0004077f89 */ /* 0x00246200000e0000 */
[----:B------:R-:W-:Y:S05]  /*21f70*/  @P1 BRA `(.L_x_5403) ;  /* 0x0000000000341947 */ /* 0x000fea0003800000 */
[----:B------:R-:W-:Y:S02]  /*21f80*/  ULDC UR4, c[0x0][0xac8] ;  /* 0x0002b20000047ab9 */ /* 0x000fe40000000800 */
[----:B------:R-:W-:Y:S02]  /*21f90*/  ISETP.GE.AND P4, PT, R214, UR4, PT ;  /* 0x00000004d6007c0c */ /* 0x000fe4000bf86270 */
[----:B------:R-:W-:Y:S02]  /*21fa0*/  ISETP.GE.AND P5, PT, R216, UR4, PT ;  /* 0x00000004d8007c0c */ /* 0x000fe4000bfa6270 */
[----:B------:R-:W-:-:S09]  /*21fb0*/  ISETP.GE.AND P6, PT, R217, UR4, PT ;  /* 0x00000004d9007c0c */ /* 0x000fd2000bfc6270 */
[-C--:B-1----:R-:W-:Y:S02]  /*21fc0*/  @!P4 LEA R8, P1, R214, R7.reuse, 0x1 ;  /* 0x00000007d608c211 */ /* 0x082fe400078208ff */
[-C--:B------:R-:W-:Y:S02]  /*21fd0*/  @!P5 LEA R10, P2, R216, R7.reuse, 0x1 ;  /* 0x00000007d80ad211 */ /* 0x080fe400078408ff */
[C---:B------:R-:W-:Y:S02]  /*21fe0*/  @!P6 LEA R2, P3, R217.reuse, R7, 0x1 ;  /* 0x00000007d902e211 */ /* 0x040fe400078608ff */
[-C--:B---3--:R-:W-:Y:S02]  /*21ff0*/  @!P4 LEA.HI.X R9, R214, R3.reuse, R24, 0x1, P1 ;  /* 0x00000003d609c211 */ /* 0x088fe400008f0c18 */
[-C--:B------:R-:W-:Y:S02]  /*22000*/  @!P5 LEA.HI.X R11, R216, R3.reuse, R15, 0x1, P2 ;  /* 0x00000003d80bd211 */ /* 0x080fe400010f0c0f */
[----:B------:R-:W-:Y:S01]  /*22010*/  @!P6 LEA.HI.X R3, R217, R3, R14, 0x1, P3 ;  /* 0x00000003d903e211 */ /* 0x000fe200018f0c0e */
[----:B------:R4:W-:Y:S04]  /*22020*/  @!P4 ST.E.128 desc[UR60][R8.64], RZ ;  /* 0x000000ff0800c985 */ /* 0x0009e8000c101d3c */
[----:B------:R4:W-:Y:S04]  /*22030*/  @!P5 ST.E.128 desc[UR60][R10.64], RZ ;  /* 0x000000ff0a00d985 */ /* 0x0009e8000c101d3c */
[----:B------:R4:W-:Y:S02]  /*22040*/  @!P6 ST.E.128 desc[UR60][R2.64], RZ ;  /* 0x000000ff0200e985 */ /* 0x0009e4000c101d3c */
.L_x_5403:
[----:B------:R-:W-:Y:S05]  /*22050*/  BSYNC B1 ;  /* 0x0000000000017941 */ /* 0x000fea0003800000 */
.L_x_5402:
[----:B---34-:R3:W4:Y:S01]  /*22060*/  SHFL.IDX PT, R3, R5, 0x2, 0x181f ;  /* 0x00581f0005037f89 */ /* 0x01872200000e0000 */
        /* <DEDUP_REMOVED lines=10> */
[-C--:B----4-:R-:W-:Y:S02]  /*22110*/  @!P3 LEA.HI.X R9, R214, R3.reuse, R24, 0x1, P0 ;  /* 0x00000003d609b211 */ /* 0x090fe400000f0c18 */
[-C--:B------:R-:W-:Y:S02]  /*22120*/  @!P4 LEA.HI.X R11, R216, R3.reuse, R15, 0x1, P1 ;  /* 0x00000003d80bc211 */ /* 0x080fe400008f0c0f */
[----:B------:R-:W-:Y:S01]  /*22130*/  @!P5 LEA.HI.X R3, R217, R3, R14, 0x1, P2 ;  /* 0x00000003d903d211 */ /* 0x000fe200010f0c0e */
[----:B------:R1:W-:Y:S04]  /*22140*/  @!P3 ST.E.128 desc[UR60][R8.64], RZ ;  /* 0x000000ff0800b985 */ /* 0x0003e8000c101d3c */
[----:B------:R1:W-:Y:S04]  /*22150*/  @!P4 ST.E.128 desc[UR60][R10.64], RZ ;  /* 0x000000ff0a00c985 */ /* 0x0003e8000c101d3c */
[----:B------:R1:W-:Y:S02]  /*22160*/  @!P5 ST.E.128 desc[UR60][R2.64], RZ ;  /* 0x000000ff0200d985 */ /* 0x0003e4000c101d3c */
.L_x_5405:
[----:B------:R-:W-:Y:S05]  /*22170*/  BSYNC B1 ;  /* 0x0000000000017941 */ /* 0x000fea0003800000 */
.L_x_5404:
[----:B------:R-:W-:Y:S01]  /*22180*/  VIADD R0, R6, 0x60 ;  /* 0x0000006006007836 */ /* 0x000fe20000000000 */
[----:B0-23--:R-:W0:Y:S04]  /*22190*/  SHFL.IDX PT, R5, R5, 0x3, 0x181f ;  /* 0x00781f0005057f89 */ /* 0x00de2800000e0000 */
[----:B------:R-:W-:Y:S01]  /*221a0*/  ISETP.GE.AND P0, PT, R0, R21, PT ;  /* 0x000000150000720c */ /* 0x000fe20003f06270 */
[----:B-1--4-:R1:W2:-:S12]  /*221b0*/  SHFL.IDX PT, R3, R4, 0x3, 0x181f ;  /* 0x00781f0004037f89 */ /* 0x01229800000e0000 */
[----:B-1----:R-:W-:Y:S05]  /*221c0*/  @P0 BRA `(.L_x_5396) ;  /* 0x0000000000340947 */ /* 0x002fea0003800000 */
        /* <DEDUP_REMOVED lines=13> */
.L_x_5396:
[----:B------:R-:W-:Y:S05]  /*222a0*/  BSYNC B0 ;  /* 0x0000000000007941 */ /* 0x000fea0003800000 */
.L_x_5387:
[----:B------:R-:W-:Y:S02]  /*222b0*/  ULDC UR4, c[0x0][0xc3c] ;  /* 0x00030f0000047ab9 */ /* 0x000fe40000000800 */
[----:B------:R-:W-:-:S13]  /*222c0*/  ISETP.GE.AND P0, PT, R27, UR4, PT ;  /* 0x000000041b007c0c */ /* 0x000fda000bf06270 */
[----:B------:R-:W-:Y:S05]  /*222d0*/  @!P0 BRA `(.L_x_5406) ;  /* 0xfffffdf000108947 */ /* 0x000fea000383ffff */
[----:B------:R-:W-:Y:S05]  /*222e0*/  BRA `(.L_x_5120) ;  /* 0x0000008800247947 */ /* 0x000fea0003800000 */
.L_x_5118:
[----:B------:R-:W-:-:S08]  /*222f0*/  NOP ;  /* 0x0000000000007918 */ /* 0x000fd00000000000 */
[----:B0-----:R-:W0:-:S00]  /*22300*/  USETMAXREG.DEALLOC.CTAPOOL 0x18 ;  /* 0x00000018000079c8 */ /* 0x001e0000080e0500 */
[----:B0-----:R-:W2:Y:S01]  /*22310*/  LDL.LU R2, [R1] ;  /* 0x0000000001027983 */ /* 0x001ea20000300800 */
[----:B------:R-:W-:Y:S01]  /*22320*/  LOP3.LUT R0, R0, 0x3, RZ, 0xc0, !PT ;  /* 0x0000000300007812 */ /* 0x000fe200078ec0ff */
[----:B------:R-:W-:-:S05]  /*22330*/  IMAD.MOV.U32 R6, RZ, RZ, RZ ;  /* 0x000000ffff067224 */ /* 0x000fca00078e00ff */
[----:B------:R-:W0:Y:S02]  /*22340*/  SHFL.IDX PT, R0, R0, RZ, 0x1f ;  /* 0x00001fff00007589 */ /* 0x000e2400000e0000 */
[----:B0-----:R-:W-:Y:S02]  /*22350*/  ISETP.NE.AND P0, PT, R0, RZ, PT ;  /* 0x000000ff0000720c */ /* 0x001fe40003f05270 */
[----:B--2---:R-:W-:-:S11]  /*22360*/  LOP3.LUT R2, R2, 0xffffffef, RZ, 0xc0, !PT ;  /* 0xffffffef02027812 */ /* 0x004fd600078ec0ff */
[----:B------:R-:W-:-:S05]  /*22370*/  @P0 LOP3.LUT R2, R2, 0x10, RZ, 0xfc, !PT ;  /* 0x0000001002020812 */ /* 0x000fca00078efcff */
[----:B------:R0:W-:Y:S01]  /*22380*/  STL [R1], R2 ;  /* 0x0000000201007387 */ /* 0x0001e20000100800 */
        /* <DEDUP_REMOVED lines=8> */
.L_x_5407:
        /* <DEDUP_REMOVED lines=41> */
.L_x_5413:
        /* <DEDUP_REMOVED lines=12> */
.L_x_5412:
[----:B------:R-:W-:Y:S05]  /*22760*/  BSYNC B0 ;  /* 0x0000000000007941 */ /* 0x000fea0003800000 */
.L_x_5411:
        /* <DEDUP_REMOVED lines=21> */
.L_x_5409:
        /* <DEDUP_REMOVED lines=20> */
.L_x_5414:
        /* <DEDUP_REMOVED lines=56> */
.L_x_5410:
[----:B------:R-:W-:Y:S02]  /*22d80*/  IMAD.MOV.U32 R17, RZ, RZ, RZ ;  /* 0x000000ffff117224 */ /* 0x000fe400078e00ff */
[----:B------:R-:W-:Y:S02]  /*22d90*/  IMAD.U32 R16, RZ, RZ, UR6 ;  /* 0x00000006ff107e24 */ /* 0x000fe4000f8e00ff */
[----:B------:R-:W-:-:S07]  /*22da0*/  IMAD.MOV.U32 R18, RZ, RZ, RZ ;  /* 0x000000ffff127224 */ /* 0x000fce00078e00ff */
.L_x_5415:
[----:B------:R-:W-:-:S13]  /*22db0*/  ISETP.NE.AND P0, PT, R0, RZ, PT ;  /* 0x000000ff0000720c */ /* 0x000fda0003f05270 */
[----:B------:R-:W1:Y:S01]  /*22dc0*/  @!P0 S2R R3, SR_CgaCtaId ;  /* 0x0000000000038919 */ /* 0x000e620000008800 */
[----:B------:R-:W-:-:S04]  /*22dd0*/  @!P0 MOV R0, 0x400 ;  /* 0x0000040000008802 */ /* 0x000fc80000000f00 */
[----:B-1----:R-:W-:-:S05]  /*22de0*/  @!P0 LEA R0, R3, R0, 0x18 ;  /* 0x0000000003008211 */ /* 0x002fca00078ec0ff */
[----:B------:R2:W-:Y:S01]  /*22df0*/  @!P0 STS.128 [R0+0x308d0], R16 ;  /* 0x0308d01000008388 */ /* 0x0005e20000000c00 */
[----:B------:R-:W-:Y:S06]  /*22e00*/  BAR.ARV 0x5, 0x180 ;  /* 0x0146000000007b1d */ /* 0x000fec0000002000 */
.L_x_5408:
        /* <DEDUP_REMOVED lines=8> */
[----:B------:R-:W3:Y:S01]  /*22e90*/  LDL.LU R5, [R1] ;  /* 0x0000000001057983 */ /* 0x000ee20000300800 */
        /* <DEDUP_REMOVED lines=23> */
[----:B------:R-:W-:-:S07]  /*23010*/  LOP3.LUT R4, R6, 0x70, R4, 0xf8, !PT ;  /* 0x0000007006047812 */ /* 0x000fce00078ef804 */
        /* <DEDUP_REMOVED lines=9> */
[----:B0-----:R-:W-:-:S03]  /*230b0*/  IMAD.MOV.U32 R3, RZ, RZ, 0x1 ;  /* 0x00000001ff037424 */ /* 0x001fc600078e00ff */
[----:B------:R-:W-:Y:S01]  /*230c0*/  STL [R1], R5 ;  /* 0x0000000501007387 */ /* 0x000fe20000100800 */
[----:B-1----:R-:W-:-:S05]  /*230d0*/  IMAD.MOV.U32 R2, RZ, RZ, 0x1 ;  /* 0x00000001ff027424 */ /* 0x002fca00078e00ff */
[----:B------:R0:W-:Y:S04]  /*230e0*/  STL [R1+0x20], R2 ;  /* 0x0000200201007387 */ /* 0x0001e80000100800 */
[----:B------:R1:W-:Y:S04]  /*230f0*/  STL [R1+0x1c], RZ ;  /* 0x00001cff01007387 */ /* 0x0003e80000100800 */
[----:B------:R1:W-:Y:S01]  /*23100*/  STL [R1+0x8], RZ ;  /* 0x000008ff01007387 */ /* 0x0003e20000100800 */
[----:B0-----:R-:W-:-:S03]  /*23110*/  LOP3.LUT R2, R0, 0x40, RZ, 0xfc, !PT ;  /* 0x0000004000027812 */ /* 0x001fc600078efcff */
[----:B------:R1:W-:Y:S01]  /*23120*/  STL [R1+0x14], R3 ;  /* 0x0000140301007387 */ /* 0x0003e20000100800 */
[----:B------:R-:W-:-:S07]  /*23130*/  LOP3.LUT R0, R0, 0x80, RZ, 0xfc, !PT ;  /* 0x0000008000007812 */ /* 0x000fce00078efcff */
.L_x_5582:
[----:B0-----:R-:W0:Y:S01]  /*23140*/  LDC.64 R12, c[0x0][0xa00] ;  /* 0x00028000ff0c7b82 */ /* 0x001e220000000a00 */
[----:B------:R-:W-:Y:S05]  /*23150*/  YIELD ;  /* 0x0000000000007946 */ /* 0x000fea0003800000 */
[----:B------:R-:W-:Y:S01]  /*23160*/  ULDC.64 UR4, c[0x0][0xa28] ;  /* 0x00028a0000047ab9 */ /* 0x000fe20000000a00 */
[----:B------:R-:W-:Y:S02]  /*23170*/  CS2R R6, SRZ ;  /* 0x0000000000067805 */ /* 0x000fe4000001ff00 */
[----:B------:R-:W-:Y:S01]  /*23180*/  ISETP.NE.U32.AND P0, PT, RZ, UR4, PT ;  /* 0x00000004ff007c0c */ /* 0x000fe2000bf05070 */
[----:B------:R-:W-:Y:S01]  /*23190*/  ULDC.64 UR8, c[0x0][0xa18] ;  /* 0x0002860000087ab9 */ /* 0x000fe20000000a00 */
[----:B------:R-:W2:Y:S01]  /*231a0*/  LDC.64 R4, c[0x0][0xa08] ;  /* 0x00028200ff047b82 */ /* 0x000ea20000000a00 */
[----:B------:R-:W-:Y:S01]  /*231b0*/  ULDC.64 UR6, c[0x0][0xa08] ;  /* 0x0002820000067ab9 */ /* 0x000fe20000000a00 */
[----:B------:R-:W-:Y:S01]  /*231c0*/  ISETP.NE.AND.EX P0, PT, RZ, UR5, PT, P0 ;  /* 0x00000005ff007c0c */ /* 0x000fe2000bf05300 */
[----:B------:R-:W-:-:S02]  /*231d0*/  ULDC.64 UR4, c[0x0][0xa00] ;  /* 0x0002800000047ab9 */ /* 0x000fc40000000a00 */
[----:B------:R-:W-:-:S04]  /*231e0*/  ISETP.NE.U32.AND P1, PT, RZ, UR4, PT ;  /* 0x00000004ff007c0c */ /* 0x000fc8000bf25070 */
[----:B------:R-:W-:Y:S01]  /*231f0*/  ISETP.NE.AND.EX P1, PT, RZ, UR5, PT, P1 ;  /* 0x00000005ff007c0c */ /* 0x000fe2000bf25310 */
[----:B------:R-:W-:Y:S01]  /*23200*/  ULDC.64 UR4, c[0x0][0xa10] ;  /* 0x0002840000047ab9 */ /* 0x000fe20000000a00 */
[----:B0-----:R-:W-:-:S04]  /*23210*/  IMAD.WIDE R12, R19, 0x4, R12 ;  /* 0x00000004130c7825 */ /* 0x001fc800078e020c */
[----:B-1-3--:R-:W0:Y:S07]  /*23220*/  @P0 LDC.64 R2, c[0x0][0xa28] ;  /* 0x00028a00ff020b82 */ /* 0x00ae2e0000000a00 */
[----:B------:R-:W3:Y:S01]  /*23230*/  @P1 LDG.E R7, desc[UR60][R12.64] ;  /* 0x0000003c0c071981 */ /* 0x000ee2000c1e1900 */
[----:B------:R-:W-:-:S04]  /*23240*/  ISETP.NE.U32.AND P3, PT, RZ, UR8, PT ;  /* 0x00000008ff007c0c */ /* 0x000fc8000bf65070 */
[----:B------:R-:W-:Y:S01]  /*23250*/  ISETP.NE.AND.EX P3, PT, RZ, UR9, PT, P3 ;  /* 0x00000009ff007c0c */ /* 0x000fe2000bf65330 */
[----:B0-----:R-:W-:-:S12]  /*23260*/  @P0 IMAD.WIDE R2, R19, 0x4, R2 ;  /* 0x0000000413020825 */ /* 0x001fd800078e0202 */
[----:B------:R-:W0:Y:S01]  /*23270*/  @P3 LDC.64 R10, c[0x0][0xa18] ;  /* 0x00028600ff0a3b82 */ /* 0x000e220000000a00 */
[----:B-----5:R1:W5:Y:S01]  /*23280*/  @P0 LDG.E R6, desc[UR60][R2.64] ;  /* 0x0000003c02060981 */ /* 0x020362000c1e1900 */
[----:B------:R-:W-:Y:S01]  /*23290*/  ISETP.NE.U32.AND P2, PT, RZ, UR6, PT ;  /* 0x00000006ff007c0c */ /* 0x000fe2000bf45070 */
[----:B------:R-:W-:Y:S01]  /*232a0*/  IMAD.MOV.U32 R8, RZ, RZ, RZ ;  /* 0x000000ffff087224 */ /* 0x000fe200078e00ff */
[----:B------:R-:W-:Y:S01]  /*232b0*/  ISETP.NE.U32.AND P0, PT, RZ, UR4, PT ;  /* 0x00000004ff007c0c */ /* 0x000fe2000bf05070 */
[----:B------:R-:W-:Y:S02]  /*232c0*/  IMAD.MOV.U32 R0, RZ, RZ, RZ ;  /* 0x000000ffff007224 */ /* 0x000fe400078e00ff */
[----:B--2---:R-:W-:Y:S01]  /*232d0*/  IMAD.WIDE R4, R19, 0x4, R4 ;  /* 0x0000000413047825 */ /* 0x004fe200078e0204 */
[----:B-1----:R-:W1:Y:S01]  /*232e0*/  LDC.64 R2, c[0x0][0xa10] ;  /* 0x00028400ff027b82 */ /* 0x002e620000000a00 */
[----:B------:R-:W-:Y:S01]  /*232f0*/  ULDC UR4, c[0x0][0x288] ;  /* 0x0000a20000047ab9 */ /* 0x000fe20000000800 */
[----:B------:R-:W-:-:S02]  /*23300*/  ISETP.NE.AND.EX P2, PT, RZ, UR7, PT, P2 ;  /* 0x00000007ff007c0c */ /* 0x000fc4000bf45320 */
[----:B------:R-:W-:Y:S01]  /*23310*/  ISETP.NE.AND.EX P0, PT, RZ, UR5, PT, P0 ;  /* 0x00000005ff007c0c */ /* 0x000fe2000bf05300 */
[----:B0-----:R-:W-:-:S10]  /*23320*/  @P3 IMAD.WIDE R10, R19, 0x4, R10 ;  /* 0x00000004130a3825 */ /* 0x001fd400078e020a */
[----:B------:R-:W5:Y:S01]  /*23330*/  @P2 LDG.E R8, desc[UR60][R4.64] ;  /* 0x0000003c04082981 */ /* 0x000f62000c1e1900 */
[----:B-1----:R-:W-:-:S05]  /*23340*/  IMAD.WIDE R2, R19, 0x4, R2 ;  /* 0x0000000413027825 */ /* 0x002fca00078e0202 */
[----:B------:R-:W5:Y:S04]  /*23350*/  @P0 LDG.E R0, desc[UR60][R2.64] ;  /* 0x0000003c02000981 */ /* 0x000f68000c1e1900 */
[----:B---3--:R0:W-:Y:S02]  /*23360*/  STL [R1+0x40], R7 ;  /* 0x0000400701007387 */ /* 0x0081e40000100800 */
        /* <DEDUP_REMOVED lines=20> */
.L_x_5417:
[----:B-----5:R-:W-:Y:S01]  /*234b0*/  IMAD.IADD R8, R8, 0x1, R6 ;  /* 0x0000000108087824 */ /* 0x020fe200078e0206 */
[----:B------:R-:W-:Y:S02]  /*234c0*/  ULDC.64 UR4, c[0x0][0xa20] ;  /* 0x0002880000047ab9 */ /* 0x000fe40000000a00 */
[----:B------:R-:W-:Y:S02]  /*234d0*/  ISETP.NE.U32.AND P1, PT, RZ, UR4, PT ;  /* 0x00000004ff007c0c */ /* 0x000fe4000bf25070 */
[----:B------:R1:W-:Y:S02]  /*234e0*/  STL [R1+0x18], R8 ;  /* 0x0000180801007387 */ /* 0x0003e40000100800 */
[----:B------:R-:W-:-:S13]  /*234f0*/  ISETP.NE.AND.EX P1, PT, RZ, UR5, PT, P1 ;  /* 0x00000005ff007c0c */ /* 0x000fda000bf25310 */
[----:B-1----:R-:W-:Y:S05]  /*23500*/  @!P1 BRA `(.L_x_5418) ;  /* 0x0000000000109947 */ /* 0x002fea0003800000 */
[----:B------:R-:W1:Y:S02]  /*23510*/  LDC.64 R4, c[0x0][0xa20] ;  /* 0x00028800ff047b82 */ /* 0x000e640000000a00 */
[----:B-1----:R-:W-:-:S05]  /*23520*/  IMAD.WIDE R4, R19, 0x4, R4 ;  /* 0x0000000413047825 */ /* 0x002fca00078e0204 */
[----:B------:R1:W5:Y:S01]  /*23530*/  LDG.E R7, desc[UR60][R4.64] ;  /* 0x0000003c04077981 */ /* 0x000362000c1e1900 */
[----:B------:R-:W-:Y:S05]  /*23540*/  BRA `(.L_x_5419) ;  /* 0x0000000000107947 */ /* 0x000fea0003800000 */
.L_x_5418:
[----:B------:R-:W-:Y:S05]  /*23550*/  @!P2 BRA `(.L_x_5419) ;  /* 0x00000000000ca947 */ /* 0x000fea0003800000 */
[----:B------:R-:W2:Y:S04]  /*23560*/  LDG.E R7, desc[UR60][R4.64] ;  /* 0x0000003c04077981 */ /* 0x000ea8000c1e1900 */
[----:B------:R-:W2:Y:S02]  /*23570*/  LDG.E R4, desc[UR60][R4.64+0x4] ;  /* 0x0000043c04047981 */ /* 0x000ea4000c1e1900 */
[----:B--2---:R-:W-:-:S07]  /*23580*/  IMAD.IADD R7, R4, 0x1, -R7 ;  /* 0x0000000104077824 */ /* 0x004fce00078e0a07 */
.L_x_5419:
[----:B-1----:R-:W2:Y:S04]  /*23590*/  @P0 LDG.E R4, desc[UR60][R2.64] ;  /* 0x0000003c02040981 */ /* 0x002ea8000c1e1900 */
[----:B------:R1:W2:Y:S01]  /*235a0*/  @P0 LDG.E R2, desc[UR60][R2.64+0x4] ;  /* 0x0000043c02020981 */ /* 0x0002a2000c1e1900 */
[----:B------:R-:W-:Y:S02]  /*235b0*/  IMAD.SHL.U32 R12, R17, 0x80, RZ ;  /* 0x00000080110c7824 */ /* 0x000fe400078e00ff */
[----:B-----5:R-:W-:Y:S02]  /*235c0*/  IMAD.IADD R9, R7, 0x1, -R6 ;  /* 0x0000000107097824 */ /* 0x020fe400078e0a06 */
[----:B------:R-:W-:Y:S01]  /*235d0*/  VIADD R7, R12, 0x7f ;  /* 0x0000007f0c077836 */ /* 0x000fe20000000000 */
[----:B------:R3:W-:Y:S01]  /*235e0*/  STL [R1+0x34], R12 ;  /* 0x0000340c01007387 */ /* 0x0007e20000100800 */
[----:B-1----:R-:W1:Y:S02]  /*235f0*/  LDC R3, c[0x0][0x448] ;  /* 0x00011200ff037b82 */ /* 0x002e640000000800 */
[----:B-1----:R-:W-:-:S13]  /*23600*/  ISETP.NE.AND P1, PT, R3, 0x1, PT ;  /* 0x000000010300780c */ /* 0x002fda0003f25270 */
[----:B------:R-:W1:Y:S08]  /*23610*/  @P1 LDC R3, c[0x0][0x44c] ;  /* 0x00011300ff031b82 */ /* 0x000e700000000800 */
[----:B------:R-:W4:Y:S01]  /*23620*/  @P1 LDC R5, c[0x0][0x450] ;  /* 0x00011400ff051b82 */ /* 0x000f220000000800 */
[----:B--2---:R-:W-:Y:S02]  /*23630*/  @P0 IMAD.IADD R10, R2, 0x1, -R4 ;  /* 0x00000001020a0824 */ /* 0x004fe400078e0a04 */
[----:B-1----:R-:W-:-:S04]  /*23640*/  @P1 IMAD.HI.U32 R2, R7, R3, RZ ;  /* 0x0000000307021227 */ /* 0x002fc800078e00ff */
[----:B------:R-:W-:Y:S01]  /*23650*/  IMAD.IADD R6, R9, 0x1, R10 ;  /* 0x0000000109067824 */ /* 0x000fe200078e020a */
[----:B----4-:R-:W-:-:S03]  /*23660*/  @P1 SHF.R.U32.HI R7, RZ, R5, R2 ;  /* 0x00000005ff071219 */ /* 0x010fc60000011602 */
[C---:B------:R-:W-:Y:S01]  /*23670*/  VIADD R2, R6.reuse, 0x5f ;  /* 0x0000005f06027836 */ /* 0x040fe20000000000 */
[----:B------:R-:W-:-:S03]  /*23680*/  IADD3 R17, R6, 0x1, -R11 ;  /* 0x0000000106117810 */ /* 0x000fc60007ffe80b */
[----:B------:R-:W-:-:S04]  /*23690*/  IMAD.HI R2, R2, 0x2aaaaaab, RZ ;  /* 0x2aaaaaab02027827 */ /* 0x000fc800078e02ff */
[----:B------:R-:W-:Y:S01]  /*236a0*/  IMAD.IADD R7, R17, 0x1, R7 ;  /* 0x0000000111077824 */ /* 0x000fe200078e0207 */
[----:B------:R-:W-:-:S04]  /*236b0*/  SHF.R.U32.HI R21, RZ, 0x1f, R2 ;  /* 0x0000001fff157819 */ /* 0x000fc80000011602 */
[----:B------:R-:W-:Y:S02]  /*236c0*/  LEA.HI.SX32 R21, R2, R21, 0x1c ;  /* 0x0000001502157211 */ /* 0x000fe400078fe2ff */
[----:B------:R-:W1:Y:S02]  /*236d0*/  LDC.64 R2, c[0x0][0x9e0] ;  /* 0x00027800ff027b82 */ /* 0x000e640000000a00 */
[----:B-1----:R-:W-:Y:S01]  /*236e0*/  ISETP.GE.AND P2, PT, R3, 0x1, PT ;  /* 0x000000010300780c */ /* 0x002fe20003f46270 */
        /* <DEDUP_REMOVED lines=13> */
.L_x_5422:
[----:B------:R-:W-:-:S13]  /*237c0*/  ISETP.NE.AND P3, PT, R3, 0x1, PT ;  /* 0x000000010300780c */ /* 0x000fda0003f65270 */
[----:B------:R-:W1:Y:S02]  /*237d0*/  @P3 LDC.64 R4, c[0x0][0x9e8] ;  /* 0x00027a00ff043b82 */ /* 0x000e640000000a00 */
[----:B-1----:R-:W-:-:S05]  /*237e0*/  @P3 IMAD.HI.U32 R4, R2, R4, RZ ;  /* 0x0000000402043227 */ /* 0x002fca00078e00ff */
[----:B------:R-:W-:-:S07]  /*237f0*/  @P3 SHF.R.U32.HI R2, RZ, R5, R4 ;  /* 0x00000005ff023219 */ /* 0x000fce0000011604 */
.L_x_5423:
[----:B------:R-:W-:Y:S05]  /*23800*/  BSYNC B0 ;  /* 0x0000000000007941 */ /* 0x000fea0003800000 */
.L_x_5421:
[----:B------:R-:W-:-:S05]  /*23810*/  IMAD R2, R2, R3, R3 ;  /* 0x0000000302027224 */ /* 0x000fca00078e0203 */
[----:B------:R-:W-:-:S07]  /*23820*/  VIMNMX R8, R8, R2, PT ;  /* 0x0000000208087248 */ /* 0x000fce0003fe0100 */
.L_x_5420:
[----:B------:R-:W1:Y:S01]  /*23830*/  @P1 LDC R4, c[0x0][0x44c] ;  /* 0x00011300ff041b82 */ /* 0x000e620000000800 */
[----:B------:R-:W-:Y:S01]  /*23840*/  IMAD.MOV.U32 R2, RZ, RZ, R12 ;  /* 0x000000ffff027224 */ /* 0x000fe200078e000c */
[----:B------:R-:W-:Y:S01]  /*23850*/  ULDC UR4, c[0x0][0x9dc] ;  /* 0x0002770000047ab9 */ /* 0x000fe20000000800 */
[----:B------:R-:W-:-:S05]  /*23860*/  IMAD.IADD R20, R6, 0x1, -R11 ;  /* 0x0000000106147824 */ /* 0x000fca00078e0a0b */
[----:B------:R-:W2:Y:S01]  /*23870*/  @P1 LDC R5, c[0x0][0x450] ;  /* 0x00011400ff051b82 */ /* 0x000ea20000000800 */
        /* <DEDUP_REMOVED lines=15> */
.L_x_5426:
[----:B------:R-:W-:-:S13]  /*23970*/  ISETP.NE.AND P1, PT, R3, 0x1, PT ;  /* 0x000000010300780c */ /* 0x000fda0003f25270 */
[----:B------:R-:W1:Y:S02]  /*23980*/  @P1 LDC.64 R4, c[0x0][0x9e8] ;  /* 0x00027a00ff041b82 */ /* 0x000e640000000a00 */
[----:B-1----:R-:W-:-:S05]  /*23990*/  @P1 IMAD.HI.U32 R4, R2, R4, RZ ;  /* 0x0000000402041227 */ /* 0x002fca00078e00ff */
[----:B------:R-:W-:-:S07]  /*239a0*/  @P1 SHF.R.U32.HI R2, RZ, R5, R4 ;  /* 0x00000005ff021219 */ /* 0x000fce0000011604 */
.L_x_5427:
[----:B------:R-:W-:Y:S05]  /*239b0*/  BSYNC B0 ;  /* 0x0000000000007941 */ /* 0x000fea0003800000 */
.L_x_5425:
[----:B------:R-:W-:-:S05]  /*239c0*/  IMAD R2, R2, R3, RZ ;  /* 0x0000000302027224 */ /* 0x000fca00078e02ff */
[----:B------:R-:W-:-:S07]  /*239d0*/  VIMNMX R6, R6, R2, !PT ;  /* 0x0000000206067248 */ /* 0x000fce0007fe0100 */
.L_x_5424:
[----:B------:R-:W-:Y:S01]  /*239e0*/  VIADD R8, R8, 0x5f ;  /* 0x0000005f08087836 */ /* 0x000fe20000000000 */
[----:B------:R-:W-:Y:S01]  /*239f0*/  BSSY B0, `(.L_x_5428) ;  /* 0x0000167000007945 */ /* 0x000fe20003800000 */
[----:B------:R-:W-:Y:S01]  /*23a00*/  IMAD.HI R6, R6, 0x2aaaaaab, RZ ;  /* 0x2aaaaaab06067827 */ /* 0x000fe200078e02ff */
[----:B------:R-:W-:-:S03]  /*23a10*/  PLOP3.LUT P5, PT, PT, PT, PT, 0x80, 0x0 ;  /* 0x000000000000781c */ /* 0x000fc60003faf070 */
        /* <DEDUP_REMOVED lines=10> */
[----:B------:R-:W-:-:S03]  /*23ac0*/  VIMNMX R10, R9, R10, PT ;  /* 0x0000000a090a7248 */ /* 0x000fc60003fe0100 */
[----:B------:R-:W-:Y:S01]  /*23ad0*/  IMAD.WIDE.U32 R4, R2, -0x55555555, RZ ;  /* 0xaaaaaaab02047825 */ /* 0x000fe200078e00ff */
[----:B------:R-:W-:-:S04]  /*23ae0*/  ISETP.GT.AND P1, PT, R10, R2, PT ;  /* 0x000000020a00720c */ /* 0x000fc80003f24270 */
[----:B------:R-:W-:-:S05]  /*23af0*/  SHF.R.U32.HI R3, RZ, 0x6, R5 ;  /* 0x00000006ff037819 */ /* 0x000fca0000011605 */
[----:B------:R-:W-:-:S04]  /*23b00*/  IMAD.MOV.U32 R9, RZ, RZ, R3 ;  /* 0x000000ffff097224 */ /* 0x000fc800078e0003 */
[----:B------:R-:W-:-:S04]  /*23b10*/  @P1 VIADD R2, R10, 0x5f ;  /* 0x0000005f0a021836 */ /* 0x000fc80000000000 */
[----:B------:R-:W-:-:S05]  /*23b20*/  @P1 IMAD.HI R2, R2, 0x2aaaaaab, RZ ;  /* 0x2aaaaaab02021827 */ /* 0x000fca00078e02ff */
[----:B------:R-:W-:-:S04]  /*23b30*/  @P1 SHF.R.U32.HI R4, RZ, 0x1f, R2 ;  /* 0x0000001fff041819 */ /* 0x000fc80000011602 */
        /* <DEDUP_REMOVED lines=10> */
.L_x_5625:
[----:B--2---:R-:W-:Y:S02]  /*23be0*/  ISETP.NE.AND P0, PT, R14, RZ, PT ;  /* 0x000000ff0e00720c */ /* 0x004fe40003f05270 */
[----:B------:R-:W-:-:S11]  /*23bf0*/  PLOP3.LUT P2, PT, PT, PT, PT, 0x8, 0x0 ;  /* 0x000000000000781c */ /* 0x000fd60003f4e170 */
[----:B------:R-:W-:Y:S05]  /*23c00*/  @P0 BRA `(.L_x_5431) ;  /* 0x00000000000c0947 */ /* 0x000fea0003800000 */
[----:B------:R-:W-:-:S03]  /*23c10*/  UMOV UR4, 0xffffffff ;  /* 0xffffffff00047882 */ /* 0x000fc60000000000 */
[----:B------:R-:W-:Y:S05]  /*23c20*/  BRA.DIV UR4, `(.L_x_5432) ;  /* 0x0000007a04fc7947 */ /* 0x000fea000b800000 */
[----:B------:R-:W-:-:S13]  /*23c30*/  ELECT P2, URZ, PT ;  /* 0x00000000003f782f */ /* 0x000fda0003840000 */
.L_x_5431:
        /* <DEDUP_REMOVED lines=10> */
.L_x_5628:
[----:B------:R-:W-:Y:S05]  /*23ce0*/  BSYNC B1 ;  /* 0x0000000000017941 */ /* 0x000fea0003800000 */
.L_x_5433:
        /* <DEDUP_REMOVED lines=13> */
.L_x_5629:
[----:B------:R-:W-:Y:S05]  /*23dc0*/  BSYNC B2 ;  /* 0x0000000000027941 */ /* 0x000fea0003800000 */
.L_x_5437:
[----:B------:R-:W-:Y:S04]  /*23dd0*/  BSSY B2, `(.L_x_5439) ;  /* 0x0000008000027945 */ /* 0x000fe80003800000 */
[----:B------:R-:W-:Y:S05]  /*23de0*/  @P4 BRA `(.L_x_5440) ;  /* 0x0000000000184947 */ /* 0x000fea0003800000 */
[----:B------:R-:W2:Y:S02]  /*23df0*/  LDL R4, [R1] ;  /* 0x0000000001047983 */ /* 0x000ea40000100800 */
[----:B--2---:R-:W-:Y:S01]  /*23e00*/  LOP3.LUT P0, RZ, R4, 0x1, RZ, 0xc0, !PT ;  /* 0x0000000104ff7812 */ /* 0x004fe2000780c0ff */
[----:B------:R-:W-:-:S04]  /*23e10*/  IMAD.MOV.U32 R4, RZ, RZ, 0x9000 ;  /* 0x00009000ff047424 */ /* 0x000fc800078e00ff */
[----:B------:R2:W-:Y:S08]  /*23e20*/  SYNCS.ARRIVE.TRANS64 RZ, [R7+URZ+0x30890], R4 ;  /* 0x0308900407ff79a7 */ /* 0x0005f0000800003f */
[----:B------:R-:W-:Y:S05]  /*23e30*/  @!P0 BRA `(.L_x_5440) ;  /* 0x0000000000048947 */ /* 0x000fea0003800000 */
[----:B------:R-:W-:Y:S01]  /*23e40*/  BPT.TRAP 0x1 ;  /* 0x000000040000795c */ /* 0x000fe20000300000 */
.L_x_5440:
[----:B------:R-:W-:Y:S05]  /*23e50*/  BSYNC B2 ;  /* 0x0000000000027941 */ /* 0x000fea0003800000 */
.L_x_5439:
[----:B------:R-:W3:Y:S04]  /*23e60*/  LDL R6, [R1+0x4] ;  /* 0x0000040001067983 */ /* 0x000ee80000100800 */
[----:B--2---:R-:W3:Y:S01]  /*23e70*/  LDL R4, [R1+0x1c] ;  /* 0x00001c0001047983 */ /* 0x004ee20000100800 */
        /* <DEDUP_REMOVED lines=9> */
[----:B---3--:R-:W-:-:S02]  /*23f10*/  IMAD R6, R4, 0x9000, R6 ;  /* 0x0000900004067824 */ /* 0x008fc400078e0206 */
[----:B------:R-:W-:Y:S02]  /*23f20*/  VIADD R4, R7, 0x30890 ;  /* 0x0003089007047836 */ /* 0x000fe40000000000 */
[----:B------:R-:W-:-:S07]  /*23f30*/  VIADD R8, R6, 0x1e400 ;  /* 0x0001e40006087836 */ /* 0x000fce0000000000 */
.L_x_5441:
        /* <DEDUP_REMOVED lines=16> */
.L_x_5442:
        /* <DEDUP_REMOVED lines=16> */
.L_x_5443:
        /* <DEDUP_REMOVED lines=13> */
.L_x_5630:
[----:B------:R-:W-:Y:S05]  /*24210*/  BSYNC B2 ;  /* 0x0000000000027941 */ /* 0x000fea0003800000 */
.L_x_5444:
[----:B------:R-:W-:Y:S01]  /*24220*/  BSSY B2, `(.L_x_5446) ;  /* 0x000000a000027945 */ /* 0x000fe20003800000 */
[----:B-12---:R-:W-:Y:S02]  /*24230*/  IMAD.MOV.U32 R10, RZ, RZ, 0x0 ;  /* 0x00000000ff0a7424 */ /* 0x006fe400078e00ff */
[----:B0-----:R-:W-:Y:S01]  /*24240*/  IMAD.MOV.U32 R11, RZ, RZ, 0x12f00000 ;  /* 0x12f00000ff0b7424 */ /* 0x001fe200078e00ff */
[----:B------:R-:W-:Y:S06]  /*24250*/  @P4 BRA `(.L_x_5447) ;  /* 0x0000000000184947 */ /* 0x000fec0003800000 */
[----:B------:R-:W2:Y:S02]  /*24260*/  LDL R4, [R1] ;  /* 0x0000000001047983 */ /* 0x000ea40000100800 */
[----:B--2---:R-:W-:Y:S01]  /*24270*/  LOP3.LUT P0, RZ, R4, 0x1, RZ, 0xc0, !PT ;  /* 0x0000000104ff7812 */ /* 0x004fe2000780c0ff */
[----:B------:R-:W-:-:S04]  /*24280*/  IMAD.MOV.U32 R4, RZ, RZ, 0x9000 ;  /* 0x00009000ff047424 */ /* 0x000fc800078e00ff */
[----:B------:R0:W-:Y:S08]  /*24290*/  SYNCS.ARRIVE.TRANS64 RZ, [R7+URZ+0x308b0], R4 ;  /* 0x0308b00407ff79a7 */ /* 0x0001f0000800003f */
[----:B------:R-:W-:Y:S05]  /*242a0*/  @!P0 BRA `(.L_x_5447) ;  /* 0x0000000000048947 */ /* 0x000fea0003800000 */
[----:B------:R-:W-:Y:S01]  /*242b0*/  BPT.TRAP 0x1 ;  /* 0x000000040000795c */ /* 0x000fe20000300000 */
.L_x_5447:
[----:B------:R-:W-:Y:S05]  /*242c0*/  BSYNC B2 ;  /* 0x0000000000027941 */ /* 0x000fea0003800000 */
.L_x_5446:
[----:B------:R-:W-:Y:S01]  /*242d0*/  R2UR UR10, R14 ;  /* 0x000000000e0a72ca */ /* 0x000fe200000e0000 */
[----:B------:R-:W-:Y:S01]  /*242e0*/  UIADD3 UR4, UP0, UR36, 0x670, URZ ;  /* 0x0000067024047890 */ /* 0x000fe2000ff1e03f */
[----:B------:R-:W-:Y:S01]  /*242f0*/  R2UR UR6, R10 ;  /* 0x000000000a0672ca */ /* 0x000fe200000e0000 */
[----:B0-----:R-:W-:Y:S01]  /*24300*/  VIADD R7, R7, 0x308b0 ;  /* 0x000308b007077836 */ /* 0x001fe20000000000 */
[----:B------:R-:W-:Y:S01]  /*24310*/  R2UR UR7, R11 ;  /* 0x000000000b0772ca */ /* 0x000fe200000e0000 */
[----:B------:R-:W-:Y:S01]  /*24320*/  VIADD R4, R6, 0x400 ;  /* 0x0000040006047836 */ /* 0x000fe20000000000 */
[----:B------:R-:W-:Y:S01]  /*24330*/  PLOP3.LUT P0, PT, PT, PT, PT, 0x80, 0x0 ;  /* 0x000000000000781c */ /* 0x000fe20003f0f070 */
[----:B------:R-:W-:-:S12]  /*24340*/  UIADD3.X UR5, URZ, UR37, URZ, UP0, !UPT ;  /* 0x000000253f057290 */ /* 0x000fd800087fe43f */
.L_x_5448:
        /* <DEDUP_REMOVED lines=15> */
.L_x_5449:
        /* <DEDUP_REMOVED lines=15> */
.L_x_5450:
        /* <DEDUP_REMOVED lines=10> */
.L_x_5436:
[----:B------:R-:W-:Y:S05]  /*245d0*/  BSYNC B1 ;  /* 0x0000000000017941 */ /* 0x000fea0003800000 */
.L_x_5435:
[----:B-1----:R-:W2:Y:S04]  /*245e0*/  LDL.LU R4, [R1+0x1c] ;  /* 0x00001c0001047983 */ /* 0x002ea80000300800 */
[----:B------:R-:W3:Y:S01]  /*245f0*/  LDL.LU R8, [R1+0x20] ;  /* 0x0000200001087983 */ /* 0x000ee20000300800 */
[----:B------:R-:W-:Y:S01]  /*24600*/  VIADD R9, R9, 0xfffffffe ;  /* 0xfffffffe09097836 */ /* 0x000fe20000000000 */
[----:B------:R-:W-:Y:S01]  /*24610*/  PLOP3.LUT P5, PT, PT, PT, PT, 0x8, 0x0 ;  /* 0x000000000000781c */ /* 0x000fe20003fae170 */
[----:B--2---:R-:W-:-:S05]  /*24620*/  VIADD R4, R4, 0x1 ;  /* 0x0000000104047836 */ /* 0x004fca0000000000 */
[----:B------:R-:W-:-:S04]  /*24630*/  ISETP.NE.AND P0, PT, R4, 0x2, PT ;  /* 0x000000020400780c */ /* 0x000fc80003f05270 */
[----:B------:R-:W-:Y:S02]  /*24640*/  SEL R5, RZ, 0x1, P0 ;  /* 0x00000001ff057807 */ /* 0x000fe40000000000 */
[----:B------:R-:W-:Y:S02]  /*24650*/  SEL R4, R4, RZ, P0 ;  /* 0x000000ff04047207 */ /* 0x000fe40000000000 */
[----:B---3--:R-:W-:Y:S02]  /*24660*/  LOP3.LUT R8, R8, R5, RZ, 0x3c, !PT ;  /* 0x0000000508087212 */ /* 0x008fe400078e3cff */
[----:B------:R-:W-:-:S03]  /*24670*/  ISETP.GE.AND P0, PT, R9, R3, PT ;  /* 0x000000030900720c */ /* 0x000fc60003f06270 */
[----:B------:R1:W-:Y:S04]  /*24680*/  STL [R1+0x20], R8 ;  /* 0x0000200801007387 */ /* 0x0003e80000100800 */
[----:B------:R1:W-:Y:S06]  /*24690*/  STL [R1+0x1c], R4 ;  /* 0x00001c0401007387 */ /* 0x0003ec0000100800 */
[----:B------:R-:W-:Y:S05]  /*246a0*/  @!P0 BRA `(.L_x_5429) ;  /* 0x00000008006c8947 */ /* 0x000fea0003800000 */
.L_x_5467:
[----:B------:R-:W-:Y:S05]  /*246b0*/  YIELD ;  /* 0x0000000000007946 */ /* 0x000fea0003800000 */
[----:B------:R-:W-:Y:S04]  /*246c0*/  BSSY B1, `(.L_x_5451) ;  /* 0x000008d000017945 */ /* 0x000fe80003800000 */
[----:B--2---:R-:W-:Y:S05]  /*246d0*/  @!P2 BRA `(.L_x_5452) ;  /* 0x00000008002ca947 */ /* 0x004fea0003800000 */
        /* <DEDUP_REMOVED lines=11> */
.L_x_5631:
[----:B------:R-:W-:Y:S05]  /*24790*/  BSYNC B2 ;  /* 0x0000000000027941 */ /* 0x000fea0003800000 */
.L_x_5453:
        /* <DEDUP_REMOVED lines=8> */
.L_x_5456:
[----:B------:R-:W-:Y:S05]  /*24820*/  BSYNC B2 ;  /* 0x0000000000027941 */ /* 0x000fea0003800000 */
.L_x_5455:
        /* <DEDUP_REMOVED lines=13> */
.L_x_5457:
        /* <DEDUP_REMOVED lines=16> */
.L_x_5458:
        /* <DEDUP_REMOVED lines=16> */
.L_x_5459:
        /* <DEDUP_REMOVED lines=13> */
.L_x_5632:
[----:B------:R-:W-:Y:S05]  /*24bd0*/  BSYNC B2 ;  /* 0x0000000000027941 */ /* 0x000fea0003800000 */
.L_x_5460:
[----:B------:R-:W-:Y:S01]  /*24be0*/  BSSY B2, `(.L_x_5462) ;  /* 0x000000a000027945 */ /* 0x000fe20003800000 */
[----:B------:R-:W-:Y:S02]  /*24bf0*/  IMAD.MOV.U32 R10, RZ, RZ, 0x0 ;  /* 0x00000000ff0a7424 */ /* 0x000fe400078e00ff */
[----:B0-----:R-:W-:Y:S01]  /*24c00*/  IMAD.MOV.U32 R11, RZ, RZ, 0x12f00000 ;  /* 0x12f00000ff0b7424 */ /* 0x001fe200078e00ff */
[----:B------:R-:W-:Y:S06]  /*24c10*/  @P1 BRA `(.L_x_5463) ;  /* 0x0000000000181947 */ /* 0x000fec0003800000 */
[----:B------:R-:W3:Y:S02]  /*24c20*/  LDL R4, [R1] ;  /* 0x0000000001047983 */ /* 0x000ee40000100800 */
[----:B---3--:R-:W-:Y:S01]  /*24c30*/  LOP3.LUT P0, RZ, R4, 0x1, RZ, 0xc0, !PT ;  /* 0x0000000104ff7812 */ /* 0x008fe2000780c0ff */
[----:B------:R-:W-:-:S04]  /*24c40*/  IMAD.MOV.U32 R4, RZ, RZ, 0x9000 ;  /* 0x00009000ff047424 */ /* 0x000fc800078e00ff */
[----:B------:R0:W-:Y:S08]  /*24c50*/  SYNCS.ARRIVE.TRANS64 RZ, [R8+URZ+0x308b0], R4 ;  /* 0x0308b00408ff79a7 */ /* 0x0001f0000800003f */
[----:B------:R-:W-:Y:S05]  /*24c60*/  @!P0 BRA `(.L_x_5463) ;  /* 0x0000000000048947 */ /* 0x000fea0003800000 */
[----:B------:R-:W-:Y:S01]  /*24c70*/  BPT.TRAP 0x1 ;  /* 0x000000040000795c */ /* 0x000fe20000300000 */
.L_x_5463:
[----:B------:R-:W-:Y:S05]  /*24c80*/  BSYNC B2 ;  /* 0x0000000000027941 */ /* 0x000fea0003800000 */
.L_x_5462:
        /* <DEDUP_REMOVED lines=8> */
.L_x_5464:
        /* <DEDUP_REMOVED lines=15> */
.L_x_5465:
        /* <DEDUP_REMOVED lines=15> */
.L_x_5466:
        /* <DEDUP_REMOVED lines=10> */
.L_x_5452:
[----:B------:R-:W-:Y:S05]  /*24f90*/  BSYNC B1 ;  /* 0x0000000000017941 */ /* 0x000fea0003800000 */
.L_x_5451:
[----:B-1----:R-:W2:Y:S04]  /*24fa0*/  LDL.LU R4, [R1+0x1c] ;  /* 0x00001c0001047983 */ /* 0x002ea80000300800 */
        /* <DEDUP_REMOVED lines=11> */
.L_x_5429:
[----:B------:R-:W-:Y:S05]  /*25060*/  BSYNC B0 ;  /* 0x0000000000007941 */ /* 0x000fea0003800000 */
.L_x_5428:
[----:B--2---:R-:W2:Y:S01]  /*25070*/  LDL R7, [R1+0x34] ;  /* 0x0000340001077983 */ /* 0x004ea20000100800 */
[----:B------:R-:W3:Y:S01]  /*25080*/  LDC R0, c[0x0][0x448] ;  /* 0x00011200ff007b82 */ /* 0x000ee20000000800 */
[----:B------:R-:W-:Y:S07]  /*25090*/  @!P5 WARPSYNC.ALL ;  /* 0x000000000000d948 */ /* 0x000fee0003800000 */
[----:B------:R-:W-:Y:S01]  /*250a0*/  @!P5 BAR.SYNC.DEFER_BLOCKING 0xc, 0x180 ;  /* 0x030600000000db1d */ /* 0x000fe20000010000 */
[----:B---3--:R-:W-:-:S13]  /*250b0*/  ISETP.NE.AND P0, PT, R0, 0x1, PT ;  /* 0x000000010000780c */ /* 0x008fda0003f05270 */
[----:B------:R-:W3:Y:S08]  /*250c0*/  @P0 LDC R2, c[0x0][0x44c] ;  /* 0x00011300ff020b82 */ /* 0x000ef00000000800 */
[----:B------:R-:W4:Y:S01]  /*250d0*/  @P0 LDC R3, c[0x0][0x450] ;  /* 0x00011400ff030b82 */ /* 0x000f220000000800 */
[----:B--2---:R-:W-:-:S04]  /*250e0*/  VIADD R0, R7, 0x7f ;  /* 0x0000007f07007836 */ /* 0x004fc80000000000 */
[----:B---3--:R-:W-:-:S05]  /*250f0*/  @P0 IMAD.HI.U32 R2, R0, R2, RZ ;  /* 0x0000000200020227 */ /* 0x008fca00078e00ff */
[----:B----4-:R-:W-:Y:S02]  /*25100*/  @P0 SHF.R.U32.HI R0, RZ, R3, R2 ;  /* 0x00000003ff000219 */ /* 0x010fe40000011602 */
[----:B------:R-:W2:Y:S03]  /*25110*/  LDC.64 R2, c[0x0][0x9e0] ;  /* 0x00027800ff027b82 */ /* 0x000ea60000000a00 */
[----:B------:R-:W-:Y:S01]  /*25120*/  IMAD.IADD R0, R17, 0x1, R0 ;  /* 0x0000000111007824 */ /* 0x000fe200078e0200 */
[----:B--2---:R-:W-:-:S03]  /*25130*/  ISETP.GE.AND P1, PT, R3, 0x1, PT ;  /* 0x000000010300780c */ /* 0x004fc60003f26270 */
        /* <DEDUP_REMOVED lines=8> */
[----:B-1----:R-:W1:Y:S02]  /*251c0*/  @P2 LDC.64 R4, c[0x0][0x9e8] ;  /* 0x00027a00ff042b82 */ /* 0x002e640000000a00 */
[----:B-1----:R-:W-:-:S05]  /*251d0*/  @P2 IMAD.HI.U32 R4, R0, R4, RZ ;  /* 0x0000000400042227 */ /* 0x002fca00078e00ff */
[----:B------:R-:W-:-:S04]  /*251e0*/  @P2 SHF.R.U32.HI R0, RZ, R5, R4 ;  /* 0x00000005ff002219 */ /* 0x000fc80000011604 */
[----:B------:R-:W-:Y:S01]  /*251f0*/  LOP3.LUT R6, RZ, R0, RZ, 0x33, !PT ;  /* 0x00000000ff067212 */ /* 0x000fe200078e33ff */
[----:B------:R-:W-:Y:S06]  /*25200*/  BRA `(.L_x_5471) ;  /* 0x0000000000107947 */ /* 0x000fec0003800000 */
.L_x_5470:
[----:B------:R-:W-:-:S13]  /*25210*/  ISETP.NE.AND P2, PT, R3, 0x1, PT ;  /* 0x000000010300780c */ /* 0x000fda0003f45270 */
[----:B-1----:R-:W1:Y:S02]  /*25220*/  @P2 LDC.64 R4, c[0x0][0x9e8] ;  /* 0x00027a00ff042b82 */ /* 0x002e640000000a00 */
[----:B-1----:R-:W-:-:S05]  /*25230*/  @P2 IMAD.HI.U32 R4, R6, R4, RZ ;  /* 0x0000000406042227 */ /* 0x002fca00078e00ff */
[----:B------:R-:W-:-:S07]  /*25240*/  @P2 SHF.R.U32.HI R6, RZ, R5, R4 ;  /* 0x00000005ff062219 */ /* 0x000fce0000011604 */
.L_x_5471:
[----:B------:R-:W-:Y:S05]  /*25250*/  BSYNC B0 ;  /* 0x0000000000007941 */ /* 0x000fea0003800000 */
.L_x_5469:
[----:B------:R-:W-:-:S05]  /*25260*/  IMAD R6, R6, R3, R3 ;  /* 0x0000000306067224 */ /* 0x000fca00078e0203 */
[----:B------:R-:W-:-:S07]  /*25270*/  VIMNMX R2, R2, R6, PT ;  /* 0x0000000602027248 */ /* 0x000fce0003fe0100 */
.L_x_5468:
[----:B------:R-:W-:Y:S01]  /*25280*/  VIADD R0, R2, 0x5f ;  /* 0x0000005f02007836 */ /* 0x000fe20000000000 */
[----:B-1----:R-:W1:Y:S01]  /*25290*/  @P0 LDC R4, c[0x0][0x450] ;  /* 0x00011400ff040b82 */ /* 0x002e620000000800 */
[----:B------:R-:W-:Y:S02]  /*252a0*/  ULDC UR4, c[0x0][0x9dc] ;  /* 0x0002770000047ab9 */ /* 0x000fe40000000800 */
[----:B------:R-:W-:-:S05]  /*252b0*/  IMAD.HI R0, R0, 0x2aaaaaab, RZ ;  /* 0x2aaaaaab00007827 */ /* 0x000fca00078e02ff */
[----:B------:R-:W-:-:S04]  /*252c0*/  SHF.R.U32.HI R2, RZ, 0x1f, R0 ;  /* 0x0000001fff027819 */ /* 0x000fc80000011600 */
[----:B------:R-:W-:Y:S02]  /*252d0*/  LEA.HI.SX32 R2, R0, R2, 0x1c ;  /* 0x0000000200027211 */ /* 0x000fe400078fe2ff */
[----:B------:R-:W2:Y:S02]  /*252e0*/  @P0 LDC R0, c[0x0][0x44c] ;  /* 0x00011300ff000b82 */ /* 0x000ea40000000800 */
[----:B------:R-:W-:Y:S01]  /*252f0*/  VIMNMX R6, R21, R2, PT ;  /* 0x0000000215067248 */ /* 0x000fe20003fe0100 */
[----:B------:R-:W-:-:S04]  /*25300*/  IMAD.MOV.U32 R2, RZ, RZ, R7 ;  /* 0x000000ffff027224 */ /* 0x000fc800078e0007 */
[----:B------:R3:W-:Y:S01]  /*25310*/  STL [R1+0x38], R6 ;  /* 0x0000380601007387 */ /* 0x0007e20000100800 */
[----:B--2---:R-:W-:-:S05]  /*25320*/  @P0 IMAD.HI.U32 R0, R7, R0, RZ ;  /* 0x0000000007000227 */ /* 0x004fca00078e00ff */
[----:B-1----:R-:W-:-:S05]  /*25330*/  @P0 SHF.R.U32.HI R2, RZ, R4, R0 ;  /* 0x00000004ff020219 */ /* 0x002fca0000011600 */
[----:B------:R-:W-:-:S04]  /*25340*/  IMAD.IADD R0, R20, 0x1, R2 ;  /* 0x0000000114007824 */ /* 0x000fc800078e0202 */
[----:B------:R-:W-:Y:S01]  /*25350*/  VIADD R2, R0, -UR4 ;  /* 0x8000000400027c36 */ /* 0x000fe20008000000 */
[----:B---3--:R-:W-:Y:S06]  /*25360*/  @!P1 BRA `(.L_x_5472) ;  /* 0x0000000000449947 */ /* 0x008fec0003800000 */
        /* <DEDUP_REMOVED lines=10> */
.L_x_5474:
[----:B------:R-:W-:-:S13]  /*25410*/  ISETP.NE.AND P0, PT, R3, 0x1, PT ;  /* 0x000000010300780c */ /* 0x000fda0003f05270 */
[----:B------:R-:W1:Y:S02]  /*25420*/  @P0 LDC.64 R4, c[0x0][0x9e8] ;  /* 0x00027a00ff040b82 */ /* 0x000e640000000a00 */
[----:B-1----:R-:W-:-:S05]  /*25430*/  @P0 IMAD.HI.U32 R4, R0, R4, RZ ;  /* 0x0000000400040227 */ /* 0x002fca00078e00ff */
[----:B------:R-:W-:-:S07]  /*25440*/  @P0 SHF.R.U32.HI R0, RZ, R5, R4 ;  /* 0x00000005ff000219 */ /* 0x000fce0000011604 */
.L_x_5475:
[----:B------:R-:W-:Y:S05]  /*25450*/  BSYNC B0 ;  /* 0x0000000000007941 */ /* 0x000fea0003800000 */
.L_x_5473:
[----:B------:R-:W-:-:S05]  /*25460*/  IMAD R0, R0, R3, RZ ;  /* 0x0000000300007224 */ /* 0x000fca00078e02ff */
[----:B------:R-:W-:-:S07]  /*25470*/  VIMNMX R2, R2, R0, !PT ;  /* 0x0000000002027248 */ /* 0x000fce0007fe0100 */
.L_x_5472:
[----:B------:R-:W-:Y:S01]  /*25480*/  IMAD.HI R2, R2, 0x2aaaaaab, RZ ;  /* 0x2aaaaaab02027827 */ /* 0x000fe200078e02ff */
[----:B------:R-:W-:Y:S04]  /*25490*/  BSSY B7, `(.L_x_5476) ;  /* 0x000046b000077945 */ /* 0x000fe80003800000 */
[----:B------:R-:W-:-:S04]  /*254a0*/  SHF.R.U32.HI R0, RZ, 0x1f, R2 ;  /* 0x0000001fff007819 */ /* 0x000fc80000011602 */
[----:B------:R-:W-:-:S04]  /*254b0*/  LEA.HI.SX32 R0, R2, R0, 0x1c ;  /* 0x0000000002007211 */ /* 0x000fc800078fe2ff */
[----:B------:R-:W-:-:S04]  /*254c0*/  VIMNMX R3, RZ, R0, !PT ;  /* 0x00000000ff037248 */ /* 0x000fc80007fe0100 */
[----:B------:R-:W-:Y:S01]  /*254d0*/  ISETP.GT.AND P0, PT, R6, R3, PT ;  /* 0x000000030600720c */ /* 0x000fe20003f04270 */
[----:B------:R1:W-:-:S12]  /*254e0*/  STL [R1+0x30], R3 ;  /* 0x0000300301007387 */ /* 0x0003d80000100800 */
[----:B-1----:R-:W-:Y:S05]  /*254f0*/  @P0 BRA `(.L_x_5477) ;  /* 0x0000000000440947 */ /* 0x002fea0003800000 */
[----:B------:R-:W1:Y:S02]  /*25500*/  S2R R3, SR_TID.X ;  /* 0x0000000000037919 */ /* 0x000e640000002100 */
[----:B-1----:R-:W-:-:S04]  /*25510*/  LOP3.LUT R3, R3, 0x7f, RZ, 0xc0, !PT ;  /* 0x0000007f03037812 */ /* 0x002fc800078ec0ff */
[----:B------:R-:W-:-:S13]  /*25520*/  ISETP.NE.AND P1, PT, R3, RZ, PT ;  /* 0x000000ff0300720c */ /* 0x000fda0003f25270 */
[----:B------:R-:W-:Y:S05]  /*25530*/  @P1 BRA `(.L_x_5478) ;  /* 0x0000004400801947 */ /* 0x000fea0003800000 */
[----:B------:R-:W1:Y:S01]  /*25540*/  S2R R3, SR_LANEID ;  /* 0x0000000000037919 */ /* 0x000e620000000000 */
[----:B------:R-:W-:Y:S02]  /*25550*/  VOTEU.ANY UR4, UPT, PT ;  /* 0x0000000000047886 */ /* 0x000fe400038e0100 */
[----:B------:R-:W1:Y:S08]  /*25560*/  FLO.U32 R0, UR4 ;  /* 0x0000000400007d00 */ /* 0x000e7000080e0000 */
[----:B------:R-:W2:Y:S01]  /*25570*/  POPC R4, UR4 ;  /* 0x0000000400047d09 */ /* 0x000ea20008000000 */
[----:B-1----:R-:W-:-:S02]  /*25580*/  ISETP.EQ.U32.AND P0, PT, R0, R3, PT ;  /* 0x000000030000720c */ /* 0x002fc40003f02070 */
[----:B------:R-:W2:Y:S11]  /*25590*/  LDC.64 R2, c[0x0][0xc60] ;  /* 0x00031800ff027b82 */ /* 0x000eb60000000a00 */
[----:B--2---:R-:W2:Y:S01]  /*255a0*/  @P0 ATOMG.E.ADD.STRONG.GPU PT, R3, desc[UR60][R2.64], R4 ;  /* 0x00000004020309a8 */ /* 0x004ea200081ee1fc */
[----:B------:R-:W1:Y:S02]  /*255b0*/  S2R R5, SR_LTMASK ;  /* 0x0000000000057919 */ /* 0x000e640000003900 */
[----:B-1----:R-:W-:-:S06]  /*255c0*/  LOP3.LUT R5, R5, UR4, RZ, 0xc0, !PT ;  /* 0x0000000405057c12 */ /* 0x002fcc000f8ec0ff */
[----:B------:R-:W1:Y:S01]  /*255d0*/  POPC R5, R5 ;  /* 0x0000000500057309 */ /* 0x000e620000000000 */
[----:B--2---:R-:W1:Y:S02]  /*255e0*/  SHFL.IDX PT, R0, R3, R0, 0x1f ;  /* 0x00001f0003007589 */ /* 0x004e6400000e0000 */
[----:B-1----:R-:W-:Y:S01]  /*255f0*/  IADD3 R16, R0, UR39, R5 ;  /* 0x0000002700107c10 */ /* 0x002fe2000fffe005 */
[----:B------:R-:W-:Y:S06]  /*25600*/  BRA `(.L_x_5478) ;  /* 0x00000044004c7947 */ /* 0x000fec0003800000 */
.L_x_5477:
        /* <DEDUP_REMOVED lines=15> */
[----:B0-----:R-:W-:Y:S02]  /*25700*/  IMAD.U32 R11, RZ, RZ, UR5 ;  /* 0x00000005ff0b7e24 */ /* 0x001fe4000f8e00ff */
[----:B------:R-:W-:Y:S02]  /*25710*/  IMAD.MOV.U32 R8, RZ, RZ, 0x70 ;  /* 0x00000070ff087424 */ /* 0x000fe400078e00ff */
[----:B------:R-:W-:Y:S02]  /*25720*/  IMAD.MOV.U32 R12, RZ, RZ, 0x1 ;  /* 0x00000001ff0c7424 */ /* 0x000fe400078e00ff */
[----:B------:R-:W-:-:S07]  /*25730*/  IMAD.MOV.U32 R13, RZ, RZ, RZ ;  /* 0x000000ffff0d7224 */ /* 0x000fce00078e00ff */
[----:B------:R-:W-:-:S07]  /*25740*/  LEPC R20, `(.L_x_5480) ;  /* 0x000000001014794e */ /* 0x000fce0000000000 */
[----:B-1----:R-:W-:Y:S05]  /*25750*/  CALL.ABS.NOINC R2 ;  /* 0x0000000002007343 */ /* 0x002fea0003c00000 */
.L_x_5480:
[----:B------:R-:W-:Y:S05]  /*25760*/  BSYNC B6 ;  /* 0x0000000000067941 */ /* 0x000fea0003800000 */
.L_x_5479:
        /* <DEDUP_REMOVED lines=14> */
[----:B0-----:R-:W-:Y:S02]  /*25850*/  IMAD.U32 R11, RZ, RZ, UR5 ;  /* 0x00000005ff0b7e24 */ /* 0x001fe4000f8e00ff */
[----:B------:R-:W-:Y:S02]  /*25860*/  IMAD.MOV.U32 R8, RZ, RZ, 0x70 ;  /* 0x00000070ff087424 */ /* 0x000fe400078e00ff */
[----:B------:R-:W-:Y:S02]  /*25870*/  IMAD.MOV.U32 R12, RZ, RZ, 0x1 ;  /* 0x00000001ff0c7424 */ /* 0x000fe400078e00ff */
[----:B-1----:R-:W-:-:S07]  /*25880*/  IMAD.MOV.U32 R13, RZ, RZ, RZ ;  /* 0x000000ffff0d7224 */ /* 0x002fce00078e00ff */
[----:B------:R-:W-:-:S07]  /*25890*/  LEPC R20, `(.L_x_5483) ;  /* 0x000000001014794e */ /* 0x000fce0000000000 */
[----:B--2---:R-:W-:Y:S05]  /*258a0*/  CALL.ABS.NOINC R2 ;  /* 0x0000000002007343 */ /* 0x004fea0003c00000 */
.L_x_5483:
        /* <DEDUP_REMOVED lines=15> */
.L_x_5482:
[----:B------:R-:W-:Y:S05]  /*259a0*/  BSYNC B6 ;  /* 0x0000000000067941 */ /* 0x000fea0003800000 */
.L_x_5481:
[----:B------:R-:W-:Y:S01]  /*259b0*/  ULDC.64 UR4, c[0x0][0x9f8] ;  /* 0x00027e0000047ab9 */ /* 0x000fe20000000a00 */
[----:B------:R-:W2:Y:S01]  /*259c0*/  LDL R17, [R1+0x38] ;  /* 0x0000380001117983 */ /* 0x000ea20000100800 */
[----:B------:R-:W-:Y:S01]  /*259d0*/  ISETP.NE.U32.AND P0, PT, RZ, UR4, PT ;  /* 0x00000004ff007c0c */ /* 0x000fe2000bf05070 */
[----:B------:R-:W-:-:S03]  /*259e0*/  IMAD.MOV.U32 R7, RZ, RZ, R19 ;  /* 0x000000ffff077224 */ /* 0x000fc600078e0013 */
[----:B------:R-:W-:Y:S01]  /*259f0*/  ISETP.NE.AND.EX P0, PT, RZ, UR5, PT, P0 ;  /* 0x00000005ff007c0c */ /* 0x000fe2000bf05300 */
[----:B------:R-:W-:-:S12]  /*25a00*/  ULDC.64 UR4, c[0x0][0xa08] ;  /* 0x0002820000047ab9 */ /* 0x000fd80000000a00 */
[----:B------:R-:W1:Y:S02]  /*25a10*/  @P0 LDC.64 R2, c[0x0][0x9f8] ;  /* 0x00027e00ff020b82 */ /* 0x000e640000000a00 */
[----:B-1----:R-:W-:-:S05]  /*25a20*/  @P0 IMAD.WIDE R2, R19, 0x4, R2 ;  /* 0x0000000413020825 */ /* 0x002fca00078e0202 */
[----:B------:R1:W3:Y:S02]  /*25a30*/  @P0 LDG.E R7, desc[UR60][R2.64] ;  /* 0x0000003c02070981 */ /* 0x0002e4000c1e1900 */
[----:B-1----:R-:W1:Y:S02]  /*25a40*/  LDC.64 R2, c[0x0][0x418] ;  /* 0x00010600ff027b82 */ /* 0x002e640000000a00 */
[----:B-1----:R-:W-:Y:S01]  /*25a50*/  LOP3.LUT P0, RZ, R2, UR4, RZ, 0xfc, !PT ;  /* 0x0000000402ff7c12 */ /* 0x002fe2000f80fcff */
        /* <DEDUP_REMOVED lines=8> */
[----:B------:R-:W2:Y:S02]  /*25ae0*/  S2R R4, SR_TID.X ;  /* 0x0000000000047919 */ /* 0x000ea40000002100 */
[----:B--2---:R-:W-:-:S04]  /*25af0*/  SHF.R.U32.HI R4, RZ, 0x5, R4 ;  /* 0x00000005ff047819 */ /* 0x004fc80000011604 */
[----:B------:R-:W-:-:S05]  /*25b00*/  LOP3.LUT R4, R4, 0x3, RZ, 0xc0, !PT ;  /* 0x0000000304047812 */ /* 0x000fca00078ec0ff */
[----:B------:R2:W3:Y:S02]  /*25b10*/  SHFL.IDX PT, R14, R4, RZ, 0x1f ;  /* 0x00001fff040e7589 */ /* 0x0004e400000e0000 */
.L_x_5635:
[----:B--2---:R-:W2:Y:S01]  /*25b20*/  LDL.LU R4, [R1] ;  /* 0x0000000001047983 */ /* 0x004ea20000300800 */
[----:B------:R-:W-:Y:S02]  /*25b30*/  PLOP3.LUT P1, PT, PT, PT, PT, 0x8, 0x0 ;  /* 0x000000000000781c */ /* 0x000fe40003f2e170 */
[----:B---3--:R-:W-:Y:S01]  /*25b40*/  ISETP.NE.AND P0, PT, R14, RZ, PT ;  /* 0x000000ff0e00720c */ /* 0x008fe20003f05270 */
[----:B------:R3:W-:Y:S01]  /*25b50*/  STL [R1+0xc], R0 ;  /* 0x00000c0001007387 */ /* 0x0007e20000100800 */
[----:B--2---:R-:W-:-:S09]  /*25b60*/  LOP3.LUT R4, R4, 0xfffffffb, RZ, 0xc0, !PT ;  /* 0xfffffffb04047812 */ /* 0x004fd200078ec0ff */
[----:B------:R-:W-:-:S05]  /*25b70*/  @P1 LOP3.LUT R4, R4, 0x4, RZ, 0xfc, !PT ;  /* 0x0000000404041812 */ /* 0x000fca00078efcff */
[----:B------:R3:W-:Y:S01]  /*25b80*/  STL [R1], R4 ;  /* 0x0000000401007387 */ /* 0x0007e20000100800 */
[----:B------:R-:W-:Y:S05]  /*25b90*/  @P0 BRA `(.L_x_5485) ;  /* 0x0000000400400947 */ /* 0x000fea0003800000 */
[----:B------:R-:W-:-:S03]  /*25ba0*/  UMOV UR4, 0xffffffff ;  /* 0xffffffff00047882 */ /* 0x000fc60000000000 */
[----:B------:R-:W-:Y:S05]  /*25bb0*/  BRA.DIV UR4, `(.L_x_5486) ;  /* 0x0000005e04d87947 */ /* 0x000fea000b800000 */
[----:B------:R-:W-:-:S13]  /*25bc0*/  ELECT P6, URZ, PT ;  /* 0x00000000003f782f */ /* 0x000fda00038c0000 */
.L_x_5638:
[----:B------:R-:W-:Y:S05]  /*25bd0*/  @!P6 BRA `(.L_x_5485) ;  /* 0x000000040030e947 */ /* 0x000fea0003800000 */
[----:B------:R-:W-:-:S04]  /*25be0*/  ISETP.NE.U32.AND P0, PT, R2, RZ, PT ;  /* 0x000000ff0200720c */ /* 0x000fc80003f05070 */
[----:B------:R-:W-:-:S13]  /*25bf0*/  ISETP.NE.AND.EX P0, PT, R3, RZ, PT, P0 ;  /* 0x000000ff0300720c */ /* 0x000fda0003f05300 */
[----:B------:R-:W-:Y:S05]  /*25c00*/  @!P0 BRA `(.L_x_5487) ;  /* 0x0000000000508947 */ /* 0x000fea0003800000 */
[----:B------:R-:W2:Y:S01]  /*25c10*/  LDC R6, c[0x0][0x43c] ;  /* 0x00010f00ff067b82 */ /* 0x000ea20000000800 */
[----:B------:R-:W-:Y:S01]  /*25c20*/  IMAD.MOV.U32 R9, RZ, RZ, R0 ;  /* 0x000000ffff097224 */ /* 0x000fe200078e0000 */
[----:B------:R-:W-:-:S03]  /*25c30*/  ULDC.64 UR4, c[0x0][0x428] ;  /* 0x00010a0000047ab9 */ /* 0x000fc60000000a00 */
[----:B---3--:R-:W-:Y:S01]  /*25c40*/  IMAD.MOV.U32 R0, RZ, RZ, R9 ;  /* 0x000000ffff007224 */ /* 0x008fe200078e0009 */
[----:B--2---:R-:W-:-:S13]  /*25c50*/  ISETP.NE.AND P0, PT, R6, 0x1, PT ;  /* 0x000000010600780c */ /* 0x004fda0003f05270 */
[----:B------:R-:W2:Y:S02]  /*25c60*/  @P0 LDC.64 R4, c[0x0][0x440] ;  /* 0x00011000ff040b82 */ /* 0x000ea40000000a00 */
[----:B--2---:R-:W-:-:S05]  /*25c70*/  @P0 IMAD.HI.U32 R4, R9, R4, RZ ;  /* 0x0000000409040227 */ /* 0x004fca00078e00ff */
        /* <DEDUP_REMOVED lines=13> */
.L_x_5487:
[----:B-1----:R-:W4:Y:S04]  /*25d50*/  LDL R7, [R1+0x4] ;  /* 0x0000040001077983 */ /* 0x002f280000100800 */
[----:B---3--:R-:W4:Y:S04]  /*25d60*/  LDL R0, [R1+0x8] ;  /* 0x0000080001007983 */ /* 0x008f280000100800 */
[----:B--2---:R-:W2:Y:S01]  /*25d70*/  LDL R2, [R1+0x14] ;  /* 0x0000140001027983 */ /* 0x004ea20000100800 */
[----:B----4-:R-:W-:Y:S01]  /*25d80*/  IMAD R0, R0, 0x8, R7 ;  /* 0x0000000800007824 */ /* 0x010fe200078e0207 */
[----:B--2---:R-:W-:-:S04]  /*25d90*/  SHF.L.U32 R2, R2, 0x1f, RZ ;  /* 0x0000001f02027819 */ /* 0x004fc800000006ff */
[----:B------:R-:W1:Y:S02]  /*25da0*/  SYNCS.PHASECHK.TRANS64.TRYWAIT P0, [R0+URZ+0x30840], R2 ;  /* 0x03084002000075a7 */ /* 0x000e64000800017f */
[----:B-1----:R-:W-:Y:S05]  /*25db0*/  @!P0 BRA `(.L_x_5488) ;  /* 0x0000005c00788947 */ /* 0x002fea0003800000 */
.L_x_5639:
[----:B------:R2:W5:Y:S01]  /*25dc0*/  LDL R3, [R1] ;  /* 0x0000000001037983 */ /* 0x0005620000100800 */
        /* <DEDUP_REMOVED lines=9> */
.L_x_5489:
[----:B------:R-:W3:Y:S04]  /*25e60*/  LDL R6, [R1+0x4] ;  /* 0x0000040001067983 */ /* 0x000ee80000100800 */
[----:B------:R-:W3:Y:S04]  /*25e70*/  LDL R5, [R1+0x8] ;  /* 0x0000080001057983 */ /* 0x000ee80000100800 */
[----:B------:R-:W4:Y:S04]  /*25e80*/  LDL R4, [R1+0xc] ;  /* 0x00000c0001047983 */ /* 0x000f280000100800 */
[----:B-12---:R-:W2:Y:S01]  /*25e90*/  LDL R2, [R1+0x18] ;  /* 0x0000180001027983 */ /* 0x006ea20000100800 */
        /* <DEDUP_REMOVED lines=8> */
[----:B------:R-:W-:Y:S01]  /*25f20*/  LOP3.LUT R3, R3, 0xfffffffb, RZ, 0xc0, !PT ;  /* 0xfffffffb03037812 */ /* 0x000fe200078ec0ff */
[----:B------:R-:W-:-:S04]  /*25f30*/  UMOV UR17, 0x40 ;  /* 0x0000004000117882 */ /* 0x000fc80000000000 */
[----:B------:R-:W-:-:S06]  /*25f40*/  UIADD3 UR9, UR9, 0x30830, URZ ;  /* 0x0003083009097890 */ /* 0x000fcc000fffe03f */
[----:B------:R-:W-:-:S05]  /*25f50*/  @P0 LOP3.LUT R3, R3, 0x4, RZ, 0xfc, !PT ;  /* 0x0000000403030812 */ /* 0x000fca00078efcff */
[----:B------:R1:W-:Y:S01]  /*25f60*/  STL [R1], R3 ;  /* 0x0000000301007387 */ /* 0x0003e20000100800 */
[----:B---3--:R-:W-:Y:S01]  /*25f70*/  IMAD R0, R5, 0x9000, R6 ;  /* 0x0000900005007824 */ /* 0x008fe200078e0206 */
[----:B----4-:R-:W-:-:S04]  /*25f80*/  R2UR UR11, R4 ;  /* 0x00000000040b72ca */ /* 0x010fc800000e0000 */
[----:B------:R-:W-:Y:S02]  /*25f90*/  R2UR UR8, R0 ;  /* 0x00000000000872ca */ /* 0x000fe400000e0000 */
[----:B--2---:R-:W-:-:S11]  /*25fa0*/  R2UR UR5, R2 ;  /* 0x00000000020572ca */ /* 0x004fd600000e0000 */
        /* <DEDUP_REMOVED lines=14> */
[----:B-1----:R-:W-:Y:S01]  /*26090*/  NOP ;  /* 0x0000000000007918 */ /* 0x002fe20000000000 */
.L_x_5485:
[----:B---3--:R-:W2:Y:S04]  /*260a0*/  LDL R4, [R1+0x4] ;  /* 0x0000040001047983 */ /* 0x008ea80000100800 */
        /* <DEDUP_REMOVED lines=19> */
[----:B--2---:R-:W-:Y:S02]  /*261e0*/  IMAD.U32 R4, RZ, RZ, UR4 ;  /* 0x00000004ff047e24 */ /* 0x004fe4000f8e00ff */
[----:B------:R-:W2:Y:S01]  /*261f0*/  LDC.64 R2, c[0x4][R2] ;  /* 0x0100000002027b82 */ /* 0x000ea20000000a00 */
[----:B------:R-:W-:Y:S02]  /*26200*/  IMAD.U32 R5, RZ, RZ, UR5 ;  /* 0x00000005ff057e24 */ /* 0x000fe4000f8e00ff */
[----:B------:R-:W-:Y:S02]  /*26210*/  IMAD.U32 R6, RZ, RZ, UR6 ;  /* 0x00000006ff067e24 */ /* 0x000fe4000f8e00ff */
[----:B-1----:R-:W-:-:S02]  /*26220*/  IMAD.U32 R7, RZ, RZ, UR7 ;  /* 0x00000007ff077e24 */ /* 0x002fc4000f8e00ff */
[----:B------:R-:W-:Y:S02]  /*26230*/  IMAD.U32 R10, RZ, RZ, UR8 ;  /* 0x00000008ff0a7e24 */ /* 0x000fe4000f8e00ff */
[----:B0-----:R-:W-:Y:S02]  /*26240*/  IMAD.U32 R11, RZ, RZ, UR9 ;  /* 0x00000009ff0b7e24 */ /* 0x001fe4000f8e00ff */
[----:B------:R-:W-:Y:S02]  /*26250*/  IMAD.MOV.U32 R8, RZ, RZ, 0x70 ;  /* 0x00000070ff087424 */ /* 0x000fe400078e00ff */
[----:B------:R-:W-:Y:S02]  /*26260*/  IMAD.MOV.U32 R12, RZ, RZ, 0x1 ;  /* 0x00000001ff0c7424 */ /* 0x000fe400078e00ff */
[----:B------:R-:W-:-:S07]  /*26270*/  IMAD.MOV.U32 R13, RZ, RZ, RZ ;  /* 0x000000ffff0d7224 */ /* 0x000fce00078e00ff */
[----:B------:R-:W-:-:S07]  /*26280*/  LEPC R20, `(.L_x_5491) ;  /* 0x000000001014794e */ /* 0x000fce0000000000 */
[----:B--2---:R-:W-:Y:S05]  /*26290*/  CALL.ABS.NOINC R2 ;  /* 0x0000000002007343 */ /* 0x004fea0003c00000 */
.L_x_5491:
[----:B------:R-:W-:Y:S05]  /*262a0*/  BSYNC B6 ;  /* 0x0000000000067941 */ /* 0x000fea0003800000 */
.L_x_5490:
[----:B--2---:R-:W2:Y:S01]  /*262b0*/  LDL.LU R0, [R1+0x4c] ;  /* 0x00004c0001007983 */ /* 0x004ea20000300800 */
[----:B-1----:R-:W1:Y:S01]  /*262c0*/  LDC R7, c[0x0][0x448] ;  /* 0x00011200ff077b82 */ /* 0x002e620000000800 */
[----:B------:R-:W-:Y:S02]  /*262d0*/  ULDC.64 UR4, c[0x0][0x2d8] ;  /* 0x0000b60000047ab9 */ /* 0x000fe40000000a00 */
[----:B------:R-:W2:Y:S04]  /*262e0*/  LDL.LU.64 R2, [R1+0x40] ;  /* 0x0000400001027983 */ /* 0x000ea80000300a00 */
[----:B0-----:R-:W3:Y:S01]  /*262f0*/  LDL R11, [R1+0x34] ;  /* 0x00003400010b7983 */ /* 0x001ee20000100800 */
[----:B------:R-:W0:Y:S01]  /*26300*/  S2R R5, SR_TID.X ;  /* 0x0000000000057919 */ /* 0x000e220000002100 */
[----:B------:R-:W4:Y:S01]  /*26310*/  S2R R8, SR_TID.X ;  /* 0x0000000000087919 */ /* 0x000f220000002100 */
[----:B0-----:R-:W-:-:S04]  /*26320*/  LOP3.LUT R5, R5, 0x7f, RZ, 0xc0, !PT ;  /* 0x0000007f05057812 */ /* 0x001fc800078ec0ff */
[----:B------:R-:W-:Y:S01]  /*26330*/  SHF.R.U32.HI R5, RZ, 0x3, R5 ;  /* 0x00000003ff057819 */ /* 0x000fe20000011605 */
[----:B----4-:R-:W-:-:S05]  /*26340*/  IMAD.SHL.U32 R8, R8, 0x10, RZ ;  /* 0x0000001008087824 */ /* 0x010fca00078e00ff */
[----:B------:R-:W-:Y:S01]  /*26350*/  LOP3.LUT R8, R5, 0x70, R8, 0xf8, !PT ;  /* 0x0000007005087812 */ /* 0x000fe200078ef808 */
[----:B------:R-:W0:Y:S01]  /*26360*/  S2R R9, SR_TID.X ;  /* 0x0000000000097919 */ /* 0x000e220000002100 */
[----:B------:R-:W4:Y:S01]  /*26370*/  S2R R10, SR_TID.X ;  /* 0x00000000000a7919 */ /* 0x000f220000002100 */
[----:B0-----:R-:W-:-:S05]  /*26380*/  IMAD.SHL.U32 R9, R9, 0x8, RZ ;  /* 0x0000000809097824 */ /* 0x001fca00078e00ff */
[----:B------:R-:W-:-:S04]  /*26390*/  LOP3.LUT R9, R9, 0x38, RZ, 0xc0, !PT ;  /* 0x0000003809097812 */ /* 0x000fc800078ec0ff */
        /* <DEDUP_REMOVED lines=17> */
[----:B-1----:R-:W-:-:S13]  /*264b0*/  ISETP.NE.AND P0, PT, R7, 0x1, PT ;  /* 0x000000010700780c */ /* 0x002fda0003f05270 */
        /* <DEDUP_REMOVED lines=34> */
[----:B------:R-:W-:Y:S01]  /*266e0*/  ISETP.GE.AND P1, PT, R9, UR4, PT ;  /* 0x0000000409007c0c */ /* 0x000fe2000bf26270 */
[----:B------:R-:W-:-:S12]  /*266f0*/  BRA.DIV UR5, `(.L_x_5492) ;  /* 0x00000056053c7947 */ /* 0x000fd8000b800000 */
[----:B------:R-:W2:Y:S04]  /*26700*/  LDL.LU R6, [R1+0x3c] ;  /* 0x00003c0001067983 */ /* 0x000ea80000300800 */
[----:B------:R-:W3:Y:S04]  /*26710*/  LDL.LU R11, [R1+0x34] ;  /* 0x00003400010b7983 */ /* 0x000ee80000300800 */
[----:B------:R-:W4:Y:S01]  /*26720*/  LDL R9, [R1+0x2c] ;  /* 0x00002c0001097983 */ /* 0x000f220000100800 */
[----:B--2---:R-:W-:-:S03]  /*26730*/  IMAD R2, R6, R7, RZ ;  /* 0x0000000706027224 */ /* 0x004fc600078e02ff */
        /* <DEDUP_REMOVED lines=11> */
[----:B----4-:R-:W-:Y:S04]  /*267f0*/  @!P2 LDGSTS.E.BYPASS.LTC128B.128 [R9+0x12400], desc[UR60][R6.64], !P3 ;  /* 0x124000000609afae */ /* 0x010fe8000d901d7c */
        /* <DEDUP_REMOVED lines=64> */
[----:B------:R1:W2:Y:S04]  /*26c00*/  SHFL.IDX PT, R5, R3, 0x7, 0x181f ;  /* 0x00f81f0003057f89 */ /* 0x0002a800000e0000 */
[----:B------:R1:W-:Y:S04]  /*26c10*/  @!P2 LDGSTS.E.BYPASS.LTC128B.128 [R9+0x15400], desc[UR60][R6.64], !P3 ;  /* 0x154000000609afae */ /* 0x0003e8000d901d7c */
[----:B------:R1:W-:Y:S04]  /*26c20*/  @!P2 LDGSTS.E.BYPASS.LTC128B.128 [R9+0x19400], desc[UR60][R6.64+0x80], !P0 ;  /* 0x194000800609afae */ /* 0x0003e8000c101d7c */
[----:B------:R1:W-:Y:S04]  /*26c30*/  @!P2 LDGSTS.E.BYPASS.LTC128B.128 [R9+0x1d400], desc[UR60][R6.64+0x100], !P1 ;  /* 0x1d4001000609afae */ /* 0x0003e8000c901d7c */
[----:B------:R1:W3:Y:S02]  /*26c40*/  SHFL.IDX PT, R3, R4, 0x7, 0x181f ;  /* 0x00f81f0004037f89 */ /* 0x0002e400000e0000 */
.L_x_5656:
        /* <DEDUP_REMOVED lines=12> */
[----:B------:R4:W-:Y:S02]  /*26d10*/  LDGSTS.E.BYPASS.LTC128B.128 [R4+0x1dc00], desc[UR60][R2.64+0x100], !P1 ;  /* 0x1dc0010002047fae */ /* 0x0009e4000c901d7c */
.L_x_5494:
[----:B------:R-:W-:Y:S05]  /*26d20*/  BSYNC B0 ;  /* 0x0000000000007941 */ /* 0x000fea0003800000 */
.L_x_5493:
[----:B------:R0:W5:Y:S01]  /*26d30*/  LDL R8, [R1+0x4] ;  /* 0x0000040001087983 */ /* 0x0001620000100800 */
[----:B------:R-:W-:Y:S01]  /*26d40*/  PLOP3.LUT P0, PT, PT, PT, PT, 0x80, 0x0 ;  /* 0x000000000000781c */ /* 0x000fe20003f0f070 */
[----:B------:R-:W-:-:S12]  /*26d50*/  NOP ;  /* 0x0000000000007918 */ /* 0x000fd80000000000 */
.L_x_5495:
[----:B----4-:R-:W4:Y:S01]  /*26d60*/  LDL R2, [R1+0x4] ;  /* 0x0000040001027983 */ /* 0x010f220000100800 */
        /* <DEDUP_REMOVED lines=18> */
.L_x_5657:
[----:B------:R-:W-:Y:S05]  /*26e90*/  BSYNC B0 ;  /* 0x0000000000007941 */ /* 0x000fea0003800000 */
.L_x_5496:
        /* <DEDUP_REMOVED lines=14> */
[----:B--2---:R-:W2:Y:S04]  /*26f80*/  LDL R5, [R1] ;  /* 0x0000000001057983 */ /* 0x004ea80000100800 */
        /* <DEDUP_REMOVED lines=34> */
.L_x_5504:
[----:B------:R-:W2:Y:S01]  /*271b0*/  LDL R2, [R1+0x4] ;  /* 0x0000040001027983 */ /* 0x000ea20000100800 */
[----:B------:R-:W-:Y:S01]  /*271c0*/  BSSY B3, `(.L_x_5505) ;  /* 0x0000005000037945 */ /* 0x000fe20003800000 */
[----:B--2---:R-:W-:Y:S01]  /*271d0*/  IMAD R3, R7, 0x8, R2 ;  /* 0x0000000807037824 */ /* 0x004fe200078e0202 */
[----:B------:R-:W-:-:S04]  /*271e0*/  SHF.L.U32 R2, R9, 0x1f, RZ ;  /* 0x0000001f09027819 */ /* 0x000fc800000006ff */
[----:B------:R-:W1:Y:S02]  /*271f0*/  SYNCS.PHASECHK.TRANS64.TRYWAIT P0, [R3+URZ+0x30840], R2 ;  /* 0x03084002030075a7 */ /* 0x000e64000800017f */
[----:B-1----:R-:W-:Y:S05]  /*27200*/  @!P0 BRA `(.L_x_5506) ;  /* 0x00000054006c8947 */ /* 0x002fea0003800000 */
.L_x_5658:
[----:B------:R-:W-:Y:S05]  /*27210*/  BSYNC B3 ;  /* 0x0000000000037941 */ /* 0x000fea0003800000 */
.L_x_5505:
[----:B0-----:R-:W0:Y:S01]  /*27220*/  S2R R5, SR_TID.X ;  /* 0x0000000000057919 */ /* 0x001e220000002100 */
[----:B------:R-:W-:Y:S01]  /*27230*/  BSSY B3, `(.L_x_5507) ;  /* 0x000000a000037945 */ /* 0x000fe20003800000 */
[----:B0-----:R-:W-:-:S04]  /*27240*/  LOP3.LUT R5, R5, 0x7f, RZ, 0xc0, !PT ;  /* 0x0000007f05057812 */ /* 0x001fc800078ec0ff */
[----:B------:R-:W-:-:S13]  /*27250*/  ISETP.NE.AND P0, PT, R5, RZ, PT ;  /* 0x000000ff0500720c */ /* 0x000fda0003f05270 */
[----:B------:R-:W-:Y:S05]  /*27260*/  @P0 BRA `(.L_x_5508) ;  /* 0x0000000000180947 */ /* 0x000fea0003800000 */
[----:B------:R-:W2:Y:S01]  /*27270*/  LDL R5, [R1] ;  /* 0x0000000001057983 */ /* 0x000ea20000100800 */
[----:B-1----:R-:W-:-:S04]  /*27280*/  IMAD.MOV.U32 R2, RZ, RZ, 0x9000 ;  /* 0x00009000ff027424 */ /* 0x002fc800078e00ff */
[----:B------:R0:W-:Y:S01]  /*27290*/  SYNCS.ARRIVE.TRANS64 RZ, [R3+URZ+0x30830], R2 ;  /* 0x0308300203ff79a7 */ /* 0x0001e2000800003f */
[----:B--2---:R-:W-:-:S13]  /*272a0*/  LOP3.LUT P1, RZ, R5, 0x1, RZ, 0xc0, !PT ;  /* 0x0000000105ff7812 */ /* 0x004fda000782c0ff */
[----:B0-----:R-:W-:Y:S05]  /*272b0*/  @!P1 BRA `(.L_x_5508) ;  /* 0x0000000000049947 */ /* 0x001fea0003800000 */
[----:B------:R-:W-:Y:S01]  /*272c0*/  BPT.TRAP 0x1 ;  /* 0x000000040000795c */ /* 0x000fe20000300000 */
.L_x_5508:
[----:B------:R-:W-:Y:S05]  /*272d0*/  BSYNC B3 ;  /* 0x0000000000037941 */ /* 0x000fea0003800000 */
.L_x_5507:
        /* <DEDUP_REMOVED lines=13> */
.L_x_5509:
        /* <DEDUP_REMOVED lines=16> */
.L_x_5510:
        /* <DEDUP_REMOVED lines=16> */
.L_x_5511:
        /* <DEDUP_REMOVED lines=18> */
.L_x_5659:
[----:B------:R-:W-:Y:S05]  /*276d0*/  BSYNC B3 ;  /* 0x0000000000037941 */ /* 0x000fea0003800000 */
.L_x_5512:
        /* <DEDUP_REMOVED lines=10> */
.L_x_5514:
[----:B------:R-:W2:Y:S01]  /*27780*/  LDL R3, [R1] ;  /* 0x0000000001037983 */ /* 0x000ea20000100800 */
[----:B------:R-:W-:Y:S01]  /*27790*/  BSSY B3, `(.L_x_5515) ;  /* 0x0000004000037945 */ /* 0x000fe20003800000 */
[----:B--2---:R-:W-:-:S13]  /*277a0*/  LOP3.LUT P0, RZ, R3, 0x8, RZ, 0xc0, !PT ;  /* 0x0000000803ff7812 */ /* 0x004fda000780c0ff */
[----:B------:R-:W-:Y:S05]  /*277b0*/  @P0 BRA `(.L_x_5516) ;  /* 0x0000000000040947 */ /* 0x000fea0003800000 */
[----:B------:R-:W-:Y:S01]  /*277c0*/  BPT.TRAP 0x1 ;  /* 0x000000040000795c */ /* 0x000fe20000300000 */
.L_x_5516:
[----:B------:R-:W-:Y:S05]  /*277d0*/  BSYNC B3 ;  /* 0x0000000000037941 */ /* 0x000fea0003800000 */
.L_x_5515:
        /* <DEDUP_REMOVED lines=14> */
.L_x_5517:
        /* <DEDUP_REMOVED lines=15> */
.L_x_5518:
        /* <DEDUP_REMOVED lines=15> */
.L_x_5519:
        /* <DEDUP_REMOVED lines=12> */
.L_x_5503:
[----:B------:R-:W-:Y:S05]  /*27b60*/  BSYNC B1 ;  /* 0x0000000000017941 */ /* 0x000fea0003800000 */
.L_x_5502:
[----:B0-----:R-:W2:Y:S04]  /*27b70*/  LDL R0, [R1+0x38] ;  /* 0x0000380001007983 */ /* 0x001ea80000100800 */
[----:B------:R1:W-:Y:S04]  /*27b80*/  STL [R1+0x8], R7 ;  /* 0x0000080701007387 */ /* 0x0003e80000100800 */
[----:B------:R1:W-:Y:S02]  /*27b90*/  STL [R1+0x14], R9 ;  /* 0x0000140901007387 */ /* 0x0003e40000100800 */
[----:B-12---:R-:W-:-:S07]  /*27ba0*/  VIADD R0, R0, 0xfffffffd ;  /* 0xfffffffd00007836 */ /* 0x006fce0000000000 */
.L_x_5501:
[----:B------:R-:W-:Y:S05]  /*27bb0*/  BSYNC B2 ;  /* 0x0000000000027941 */ /* 0x000fea0003800000 */
.L_x_5500:
[----:B------:R-:W3:Y:S01]  /*27bc0*/  LDL.LU R2, [R1+0x38] ;  /* 0x0000380001027983 */ /* 0x000ee20000300800 */
[----:B------:R-:W-:Y:S01]  /*27bd0*/  VIADD R8, R8, 0xfffffffe ;  /* 0xfffffffe08087836 */ /* 0x000fe20000000000 */
[----:B---3--:R-:W-:-:S04]  /*27be0*/  LOP3.LUT R2, RZ, R2, RZ, 0x33, !PT ;  /* 0x00000002ff027212 */ /* 0x008fc800078e33ff */
[----:B------:R-:W-:-:S13]  /*27bf0*/  ISETP.NE.AND P0, PT, R8, R2, PT ;  /* 0x000000020800720c */ /* 0x000fda0003f05270 */
[----:B------:R-:W-:Y:S05]  /*27c00*/  @!P0 BRA `(.L_x_5499) ;  /* 0x00000018000c8947 */ /* 0x000fea0003800000 */
[----:B0-----:R-:W-:-:S07]  /*27c10*/  IMAD.MOV.U32 R9, RZ, RZ, R17 ;  /* 0x000000ffff097224 */ /* 0x001fce00078e0011 */
.L_x_5556:
[----:B------:R-:W3:Y:S04]  /*27c20*/  LDL R4, [R1] ;  /* 0x0000000001047983 */ /* 0x000ee80000100800 */
        /* <DEDUP_REMOVED lines=35> */
.L_x_5522:
[----:B------:R-:W2:Y:S01]  /*27e60*/  LDL R2, [R1+0x4] ;  /* 0x0000040001027983 */ /* 0x000ea20000100800 */
[----:B------:R-:W-:Y:S01]  /*27e70*/  BSSY B2, `(.L_x_5523) ;  /* 0x0000005000027945 */ /* 0x000fe20003800000 */
[----:B--2---:R-:W-:Y:S01]  /*27e80*/  IMAD R3, R4, 0x8, R2 ;  /* 0x0000000804037824 */ /* 0x004fe200078e0202 */
[----:B------:R-:W-:-:S04]  /*27e90*/  SHF.L.U32 R2, R5, 0x1f, RZ ;  /* 0x0000001f05027819 */ /* 0x000fc800000006ff */
[----:B------:R-:W1:Y:S02]  /*27ea0*/  SYNCS.PHASECHK.TRANS64.TRYWAIT P0, [R3+URZ+0x30840], R2 ;  /* 0x03084002030075a7 */ /* 0x000e64000800017f */
[----:B-1----:R-:W-:Y:S05]  /*27eb0*/  @!P0 BRA `(.L_x_5524) ;  /* 0x0000004800688947 */ /* 0x002fea0003800000 */
.L_x_5660:
[----:B------:R-:W-:Y:S05]  /*27ec0*/  BSYNC B2 ;  /* 0x0000000000027941 */ /* 0x000fea0003800000 */
.L_x_5523:
[----:B------:R-:W2:Y:S01]  /*27ed0*/  S2R R7, SR_TID.X ;  /* 0x0000000000077919 */ /* 0x000ea20000002100 */
[----:B------:R-:W-:Y:S01]  /*27ee0*/  BSSY B2, `(.L_x_5525) ;  /* 0x000000a000027945 */ /* 0x000fe20003800000 */
[----:B--2---:R-:W-:-:S04]  /*27ef0*/  LOP3.LUT R7, R7, 0x7f, RZ, 0xc0, !PT ;  /* 0x0000007f07077812 */ /* 0x004fc800078ec0ff */
[----:B------:R-:W-:-:S13]  /*27f00*/  ISETP.NE.AND P0, PT, R7, RZ, PT ;  /* 0x000000ff0700720c */ /* 0x000fda0003f05270 */
[----:B------:R-:W-:Y:S05]  /*27f10*/  @P0 BRA `(.L_x_5526) ;  /* 0x0000000000180947 */ /* 0x000fea0003800000 */
[----:B------:R-:W2:Y:S01]  /*27f20*/  LDL R7, [R1] ;  /* 0x0000000001077983 */ /* 0x000ea20000100800 */
[----:B-1----:R-:W-:-:S04]  /*27f30*/  IMAD.MOV.U32 R2, RZ, RZ, 0x9000 ;  /* 0x00009000ff027424 */ /* 0x002fc800078e00ff */
[----:B------:R3:W-:Y:S01]  /*27f40*/  SYNCS.ARRIVE.TRANS64 RZ, [R3+URZ+0x30830], R2 ;  /* 0x0308300203ff79a7 */ /* 0x0007e2000800003f */
[----:B--2---:R-:W-:-:S13]  /*27f50*/  LOP3.LUT P1, RZ, R7, 0x1, RZ, 0xc0, !PT ;  /* 0x0000000107ff7812 */ /* 0x004fda000782c0ff */
[----:B---3--:R-:W-:Y:S05]  /*27f60*/  @!P1 BRA `(.L_x_5526) ;  /* 0x0000000000049947 */ /* 0x008fea0003800000 */
[----:B------:R-:W-:Y:S01]  /*27f70*/  BPT.TRAP 0x1 ;  /* 0x000000040000795c */ /* 0x000fe20000300000 */
.L_x_5526:
[----:B------:R-:W-:Y:S05]  /*27f80*/  BSYNC B2 ;  /* 0x0000000000027941 */ /* 0x000fea0003800000 */
.L_x_5525:
        /* <DEDUP_REMOVED lines=13> */
.L_x_5527:
        /* <DEDUP_REMOVED lines=16> */
.L_x_5528:
        /* <DEDUP_REMOVED lines=16> */
.L_x_5529:
        /* <DEDUP_REMOVED lines=18> */
.L_x_5661:
[----:B------:R-:W-:Y:S05]  /*28380*/  BSYNC B2 ;  /* 0x0000000000027941 */ /* 0x000fea0003800000 */
.L_x_5530:
        /* <DEDUP_REMOVED lines=10> */
.L_x_5532:
[----:B------:R-:W2:Y:S01]  /*28430*/  LDL R3, [R1] ;  /* 0x0000000001037983 */ /* 0x000ea20000100800 */
[----:B------:R-:W-:Y:S01]  /*28440*/  BSSY B2, `(.L_x_5533) ;  /* 0x0000004000027945 */ /* 0x000fe20003800000 */
[----:B--2---:R-:W-:-:S13]  /*28450*/  LOP3.LUT P0, RZ, R3, 0x8, RZ, 0xc0, !PT ;  /* 0x0000000803ff7812 */ /* 0x004fda000780c0ff */
[----:B------:R-:W-:Y:S05]  /*28460*/  @P0 BRA `(.L_x_5534) ;  /* 0x0000000000040947 */ /* 0x000fea0003800000 */
[----:B------:R-:W-:Y:S01]  /*28470*/  BPT.TRAP 0x1 ;  /* 0x000000040000795c */ /* 0x000fe20000300000 */
.L_x_5534:
[----:B------:R-:W-:Y:S05]  /*28480*/  BSYNC B2 ;  /* 0x0000000000027941 */ /* 0x000fea0003800000 */
.L_x_5533:
        /* <DEDUP_REMOVED lines=14> */
.L_x_5535:
        /* <DEDUP_REMOVED lines=15> */
.L_x_5536:
        /* <DEDUP_REMOVED lines=15> */
.L_x_5537:
        /* <DEDUP_REMOVED lines=12> */
.L_x_5521:
[----:B------:R-:W-:Y:S05]  /*28810*/  BSYNC B1 ;  /* 0x0000000000017941 */ /* 0x000fea0003800000 */
.L_x_5520:
[----:B------:R-:W2:Y:S01]  /*28820*/  LDL R2, [R1] ;  /* 0x0000000001027983 */ /* 0x000ea20000100800 */
        /* <DEDUP_REMOVED lines=35> */
.L_x_5540:
[----:B------:R-:W2:Y:S01]  /*28a60*/  LDL R2, [R1+0x4] ;  /* 0x0000040001027983 */ /* 0x000ea20000100800 */
[----:B------:R-:W-:Y:S01]  /*28a70*/  BSSY B2, `(.L_x_5541) ;  /* 0x0000005000027945 */ /* 0x000fe20003800000 */
[----:B--2---:R-:W-:Y:S01]  /*28a80*/  IMAD R3, R11, 0x8, R2 ;  /* 0x000000080b037824 */ /* 0x004fe200078e0202 */
[----:B------:R-:W-:-:S04]  /*28a90*/  SHF.L.U32 R2, R10, 0x1f, RZ ;  /* 0x0000001f0a027819 */ /* 0x000fc800000006ff */
[----:B------:R-:W2:Y:S02]  /*28aa0*/  SYNCS.PHASECHK.TRANS64.TRYWAIT P0, [R3+URZ+0x30840], R2 ;  /* 0x03084002030075a7 */ /* 0x000ea4000800017f */
[----:B--2---:R-:W-:Y:S05]  /*28ab0*/  @!P0 BRA `(.L_x_5542) ;  /* 0x0000003c00908947 */ /* 0x004fea0003800000 */
.L_x_5662:
[----:B------:R-:W-:Y:S05]  /*28ac0*/  BSYNC B2 ;  /* 0x0000000000027941 */ /* 0x000fea0003800000 */
.L_x_5541:
[----:B-1----:R-:W1:Y:S01]  /*28ad0*/  S2R R8, SR_TID.X ;  /* 0x0000000000087919 */ /* 0x002e620000002100 */
[----:B------:R-:W-:Y:S01]  /*28ae0*/  BSSY B2, `(.L_x_5543) ;  /* 0x000000a000027945 */ /* 0x000fe20003800000 */
[----:B-1----:R-:W-:-:S04]  /*28af0*/  LOP3.LUT R8, R8, 0x7f, RZ, 0xc0, !PT ;  /* 0x0000007f08087812 */ /* 0x002fc800078ec0ff */
[----:B------:R-:W-:-:S13]  /*28b00*/  ISETP.NE.AND P0, PT, R8, RZ, PT ;  /* 0x000000ff0800720c */ /* 0x000fda0003f05270 */
[----:B------:R-:W-:Y:S05]  /*28b10*/  @P0 BRA `(.L_x_5544) ;  /* 0x0000000000180947 */ /* 0x000fea0003800000 */
[----:B------:R-:W3:Y:S01]  /*28b20*/  LDL R8, [R1] ;  /* 0x0000000001087983 */ /* 0x000ee20000100800 */
[----:B--2---:R-:W-:-:S04]  /*28b30*/  IMAD.MOV.U32 R2, RZ, RZ, 0x9000 ;  /* 0x00009000ff027424 */ /* 0x004fc800078e00ff */
[----:B------:R1:W-:Y:S01]  /*28b40*/  SYNCS.ARRIVE.TRANS64 RZ, [R3+URZ+0x30830], R2 ;  /* 0x0308300203ff79a7 */ /* 0x0003e2000800003f */
[----:B---3--:R-:W-:-:S13]  /*28b50*/  LOP3.LUT P1, RZ, R8, 0x1, RZ, 0xc0, !PT ;  /* 0x0000000108ff7812 */ /* 0x008fda000782c0ff */
[----:B-1----:R-:W-:Y:S05]  /*28b60*/  @!P1 BRA `(.L_x_5544) ;  /* 0x0000000000049947 */ /* 0x002fea0003800000 */
[----:B------:R-:W-:Y:S01]  /*28b70*/  BPT.TRAP 0x1 ;  /* 0x000000040000795c */ /* 0x000fe20000300000 */
.L_x_5544:
[----:B------:R-:W-:Y:S05]  /*28b80*/  BSYNC B2 ;  /* 0x0000000000027941 */ /* 0x000fea0003800000 */
.L_x_5543:
[----:B0-----:R-:W3:Y:S04]  /*28b90*/  LDL R10, [R1+0x4] ;  /* 0x00000400010a7983 */ /* 0x001ee80000100800 */
        /* <DEDUP_REMOVED lines=13> */
.L_x_5545:
        /* <DEDUP_REMOVED lines=16> */
.L_x_5546:
        /* <DEDUP_REMOVED lines=16> */
.L_x_5547:
        /* <DEDUP_REMOVED lines=16> */
.L_x_5663:
[----:B------:R-:W-:Y:S05]  /*28f70*/  BSYNC B2 ;  /* 0x0000000000027941 */ /* 0x000fea0003800000 */
.L_x_5548:
[----:B------:R-:W1:Y:S01]  /*28f80*/  S2R R3, SR_TID.X ;  /* 0x0000000000037919 */ /* 0x000e620000002100 */
[----:B------:R-:W-:-:S04]  /*28f90*/  UPRMT UR4, UR38, 0x9910, URZ ;  /* 0x0000991026047896 */ /* 0x000fc8000800003f */
[----:B------:R-:W-:Y:S01]  /*28fa0*/  UISETP.NE.AND UP0, UPT, UR4, 0x2, UPT ;  /* 0x000000020400788c */ /* 0x000fe2000bf05270 */
[----:B-1----:R-:W-:-:S04]  /*28fb0*/  LOP3.LUT R3, R3, 0x7f, RZ, 0xc0, !PT ;  /* 0x0000007f03037812 */ /* 0x002fc800078ec0ff */
[----:B------:R-:W-:-:S13]  /*28fc0*/  ISETP.NE.AND P0, PT, R3, RZ, PT ;  /* 0x000000ff0300720c */ /* 0x000fda0003f05270 */
[----:B------:R-:W-:-:S04]  /*28fd0*/  @!P0 IMAD.MOV.U32 R3, RZ, RZ, 0x9000 ;  /* 0x00009000ff038424 */ /* 0x000fc800078e00ff */
[----:B------:R1:W-:Y:S01]  /*28fe0*/  @!P0 SYNCS.ARRIVE.TRANS64 RZ, [R2+URZ+0x30850], R3 ;  /* 0x0308500302ff89a7 */ /* 0x0003e2000800003f */
[----:B------:R-:W-:-:S13]  /*28ff0*/  PLOP3.LUT P0, PT, PT, PT, UP0, 0x80, 0x0 ;  /* 0x000000000000781c */ /* 0x000fda0003f0f008 */
[----:B-1----:R-:W-:Y:S05]  /*29000*/  @P0 BRA `(.L_x_5550) ;  /* 0x0000000000040947 */ /* 0x002fea0003800000 */
[----:B------:R-:W-:Y:S01]  /*29010*/  BPT.TRAP 0x1 ;  /* 0x000000040000795c */ /* 0x000fe20000300000 */
.L_x_5550:
[----:B------:R-:W2:Y:S01]  /*29020*/  LDL R3, [R1] ;  /* 0x0000000001037983 */ /* 0x000ea20000100800 */
[----:B------:R-:W-:Y:S01]  /*29030*/  BSSY B2, `(.L_x_5551) ;  /* 0x0000004000027945 */ /* 0x000fe20003800000 */
[----:B--2---:R-:W-:-:S13]  /*29040*/  LOP3.LUT P0, RZ, R3, 0x8, RZ, 0xc0, !PT ;  /* 0x0000000803ff7812 */ /* 0x004fda000780c0ff */
[----:B------:R-:W-:Y:S05]  /*29050*/  @P0 BRA `(.L_x_5552) ;  /* 0x0000000000040947 */ /* 0x000fea0003800000 */
[----:B------:R-:W-:Y:S01]  /*29060*/  BPT.TRAP 0x1 ;  /* 0x000000040000795c */ /* 0x000fe20000300000 */
.L_x_5552:
[----:B------:R-:W-:Y:S05]  /*29070*/  BSYNC B2 ;  /* 0x0000000000027941 */ /* 0x000fea0003800000 */
.L_x_5551:
        /* <DEDUP_REMOVED lines=13> */
.L_x_5553:
        /* <DEDUP_REMOVED lines=15> */
.L_x_5554:
        /* <DEDUP_REMOVED lines=15> */
.L_x_5555:
        /* <DEDUP_REMOVED lines=12> */
.L_x_5539:
[----:B------:R-:W-:Y:S05]  /*293f0*/  BSYNC B1 ;  /* 0x0000000000017941 */ /* 0x000fea0003800000 */
.L_x_5538:
[----:B------:R-:W2:Y:S01]  /*29400*/  LDL R2, [R1+0x30] ;  /* 0x0000300001027983 */ /* 0x000ea20000100800 */
[----:B------:R-:W-:Y:S01]  /*29410*/  VIADD R0, R0, 0xfffffffe ;  /* 0xfffffffe00007836 */ /* 0x000fe20000000000 */
[----:B--2---:R-:W-:-:S13]  /*29420*/  ISETP.GT.AND P0, PT, R6, R2, PT ;  /* 0x000000020600720c */ /* 0x004fda0003f04270 */
[----:B------:R-:W-:Y:S05]  /*29430*/  @P0 BRA `(.L_x_5556) ;  /* 0xffffffe400f80947 */ /* 0x000fea000383ffff */
.L_x_5499:
[----:B------:R-:W-:Y:S05]  /*29440*/  BSYNC B0 ;  /* 0x0000000000007941 */ /* 0x000fea0003800000 */
.L_x_5498:
        /* <DEDUP_REMOVED lines=17> */
.L_x_5558:
[----:B------:R-:W-:Y:S05]  /*29560*/  BSYNC B0 ;  /* 0x0000000000007941 */ /* 0x000fea0003800000 */
.L_x_5557:
[----:B------:R-:W3:Y:S01]  /*29570*/  LDL R0, [R1] ;  /* 0x0000000001007983 */ /* 0x000ee20000100800 */
[----:B------:R-:W-:Y:S01]  /*29580*/  BSSY B0, `(.L_x_5559) ;  /* 0x0000052000007945 */ /* 0x000fe20003800000 */
[----:B---3--:R-:W-:-:S13]  /*29590*/  LOP3.LUT P0, RZ, R0, 0x4, RZ, 0xc0, !PT ;  /* 0x0000000400ff7812 */ /* 0x008fda000780c0ff */
[----:B------:R-:W-:Y:S05]  /*295a0*/  @!P0 BRA `(.L_x_5560) ;  /* 0x00000004003c8947 */ /* 0x000fea0003800000 */
[----:B------:R-:W3:Y:S04]  /*295b0*/  LDL R3, [R1+0x4] ;  /* 0x0000040001037983 */ /* 0x000ee80000100800 */
[----:B------:R-:W3:Y:S04]  /*295c0*/  LDL R0, [R1+0x8] ;  /* 0x0000080001007983 */ /* 0x000ee80000100800 */
[----:B------:R-:W4:Y:S01]  /*295d0*/  LDL R2, [R1+0x14] ;  /* 0x0000140001027983 */ /* 0x000f220000100800 */
[----:B------:R-:W-:Y:S01]  /*295e0*/  BSSY B1, `(.L_x_5561) ;  /* 0x0000005000017945 */ /* 0x000fe20003800000 */
[----:B---3--:R-:W-:Y:S01]  /*295f0*/  IMAD R0, R0, 0x8, R3 ;  /* 0x0000000800007824 */ /* 0x008fe200078e0203 */
[----:B----4-:R-:W-:-:S04]  /*29600*/  SHF.L.U32 R2, R2, 0x1f, RZ ;  /* 0x0000001f02027819 */ /* 0x010fc800000006ff */
[----:B------:R-:W3:Y:S02]  /*29610*/  SYNCS.PHASECHK.TRANS64.TRYWAIT P0, [R0+URZ+0x30860], R2 ;  /* 0x03086002000075a7 */ /* 0x000ee4000800017f */
[----:B---3--:R-:W-:Y:S05]  /*29620*/  @!P0 BRA `(.L_x_5562) ;  /* 0x0000003000dc8947 */ /* 0x008fea0003800000 */
.L_x_5664:
[----:B------:R-:W-:Y:S05]  /*29630*/  BSYNC B1 ;  /* 0x0000000000017941 */ /* 0x000fea0003800000 */
.L_x_5561:
[----:B------:R-:W4:Y:S01]  /*29640*/  S2R R3, SR_TID.X ;  /* 0x0000000000037919 */ /* 0x000f220000002100 */
[----:B------:R-:W-:-:S04]  /*29650*/  UPRMT UR4, UR38, 0x9910, URZ ;  /* 0x0000991026047896 */ /* 0x000fc8000800003f */
[----:B------:R-:W-:Y:S01]  /*29660*/  UISETP.NE.AND UP0, UPT, UR4, 0x2, UPT ;  /* 0x000000020400788c */ /* 0x000fe2000bf05270 */
[----:B----4-:R-:W-:-:S04]  /*29670*/  LOP3.LUT R3, R3, 0x7f, RZ, 0xc0, !PT ;  /* 0x0000007f03037812 */ /* 0x010fc800078ec0ff */
[----:B------:R-:W-:-:S13]  /*29680*/  ISETP.NE.AND P0, PT, R3, RZ, PT ;  /* 0x000000ff0300720c */ /* 0x000fda0003f05270 */
[----:B---3--:R-:W-:-:S04]  /*29690*/  @!P0 IMAD.MOV.U32 R2, RZ, RZ, 0x9000 ;  /* 0x00009000ff028424 */ /* 0x008fc800078e00ff */
[----:B------:R3:W-:Y:S01]  /*296a0*/  @!P0 SYNCS.ARRIVE.TRANS64 RZ, [R0+URZ+0x30850], R2 ;  /* 0x0308500200ff89a7 */ /* 0x0007e2000800003f */
[----:B------:R-:W-:-:S13]  /*296b0*/  PLOP3.LUT P0, PT, PT, PT, UP0, 0x80, 0x0 ;  /* 0x000000000000781c */ /* 0x000fda0003f0f008 */
[----:B---3--:R-:W-:Y:S05]  /*296c0*/  @P0 BRA `(.L_x_5563) ;  /* 0x0000000000040947 */ /* 0x008fea0003800000 */
[----:B------:R-:W-:Y:S01]  /*296d0*/  BPT.TRAP 0x1 ;  /* 0x000000040000795c */ /* 0x000fe20000300000 */
.L_x_5563:
[----:B------:R-:W3:Y:S01]  /*296e0*/  LDL R2, [R1] ;  /* 0x0000000001027983 */ /* 0x000ee20000100800 */
[----:B------:R-:W-:Y:S01]  /*296f0*/  BSSY B1, `(.L_x_5564) ;  /* 0x0000004000017945 */ /* 0x000fe20003800000 */
[----:B---3--:R-:W-:-:S13]  /*29700*/  LOP3.LUT P0, RZ, R2, 0x8, RZ, 0xc0, !PT ;  /* 0x0000000802ff7812 */ /* 0x008fda000780c0ff */
[----:B------:R-:W-:Y:S05]  /*29710*/  @P0 BRA `(.L_x_5565) ;  /* 0x0000000000040947 */ /* 0x000fea0003800000 */
[----:B------:R-:W-:Y:S01]  /*29720*/  BPT.TRAP 0x1 ;  /* 0x000000040000795c */ /* 0x000fe20000300000 */
.L_x_5565:
[----:B------:R-:W-:Y:S05]  /*29730*/  BSYNC B1 ;  /* 0x0000000000017941 */ /* 0x000fea0003800000 */
.L_x_5564:
[----:B--2---:R-:W2:Y:S04]  /*29740*/  LDL.LU R5, [R1+0x18] ;  /* 0x0000180001057983 */ /* 0x004ea80000300800 */
[----:B------:R-:W2:Y:S04]  /*29750*/  LDL.LU R3, [R1+0xc] ;  /* 0x00000c0001037983 */ /* 0x000ea80000300800 */
[----:B------:R-:W3:Y:S04]  /*29760*/  LDL R4, [R1+0x4] ;  /* 0x0000040001047983 */ /* 0x000ee80000100800 */
        /* <DEDUP_REMOVED lines=11> */
.L_x_5566:
        /* <DEDUP_REMOVED lines=10> */
[----:B------:R-:W-:Y:S01]  /*298c0*/  PLOP3.LUT P0, PT, PT, PT, PT, 0x80, 0x0 ;  /* 0x000000000000781c */ /* 0x000fe20003f0f070 */
[----:B------:R-:W-:Y:S01]  /*298d0*/  VIADD R4, R2, 0x3400 ;  /* 0x0000340002047836 */ /* 0x000fe20000000000 */
[----:B------:R-:W-:Y:S01]  /*298e0*/  UMOV UR6, 0x0 ;  /* 0x0000000000067882 */ /* 0x000fe20000000000 */
[----:B------:R-:W-:Y:S01]  /*298f0*/  UMOV UR7, 0x14f00000 ;  /* 0x14f0000000077882 */ /* 0x000fe20000000000 */
[----:B------:R-:W-:-:S09]  /*29900*/  UMOV UR10, 0x40 ;  /* 0x00000040000a7882 */ /* 0x000fd20000000000 */
.L_x_5567:
        /* <DEDUP_REMOVED lines=15> */
.L_x_5568:
        /* <DEDUP_REMOVED lines=10> */
.L_x_5560:
[----:B------:R-:W-:Y:S05]  /*29aa0*/  BSYNC B0 ;  /* 0x0000000000007941 */ /* 0x000fea0003800000 */
.L_x_5559:
        /* <DEDUP_REMOVED lines=9> */
.L_x_5478:
[----:B------:R-:W-:Y:S05]  /*29b40*/  BSYNC B7 ;  /* 0x0000000000077941 */ /* 0x000fea0003800000 */
.L_x_5476:
[----:B01----:R-:W3:Y:S02]  /*29b50*/  LDL R7, [R1] ;  /* 0x0000000001077983 */ /* 0x003ee40000100800 */
        /* <DEDUP_REMOVED lines=9> */
[----:B------:R0:W-:Y:S01]  /*29bf0*/  STL [R1+0x4], R0 ;  /* 0x0000040001007387 */ /* 0x0001e20000100800 */
[----:B------:R-:W-:Y:S06]  /*29c00*/  BAR.ARV 0x4, 0x180 ;  /* 0x0106000000007b1d */ /* 0x000fec0000002000 */
[----:B------:R-:W-:Y:S05]  /*29c10*/  BRA `(.L_x_5570) ;  /* 0x0000000800d87947 */ /* 0x000fea0003800000 */
.L_x_5569:
        /* <DEDUP_REMOVED lines=13> */
[----:B------:R-:W-:Y:S01]  /*29cf0*/  SHFL.IDX PT, R5, R16, 0x1, 0x1f ;  /* 0x00201f0010057f89 */ /* 0x000fe200000e0000 */
[C---:B------:R-:W-:Y:S01]  /*29d00*/  ISETP.GE.U32.AND P3, PT, R6.reuse, 0x10, PT ;  /* 0x000000100600780c */ /* 0x040fe20003f66070 */
[----:B0-----:R-:W-:Y:S02]  /*29d10*/  IMAD.MOV.U32 R3, RZ, RZ, RZ ;  /* 0x000000ffff037224 */ /* 0x001fe400078e00ff */
[----:B--2---:R-:W-:Y:S01]  /*29d20*/  @!P0 IMAD.MOV.U32 R3, RZ, RZ, R2 ;  /* 0x000000ffff038224 */ /* 0x004fe200078e0002 */
[----:B------:R-:W-:-:S04]  /*29d30*/  ISETP.GE.U32.AND P0, PT, R6, 0x2, PT ;  /* 0x000000020600780c */ /* 0x000fc80003f06070 */
[----:B------:R-:W0:Y:S02]  /*29d40*/  SHFL.UP PT, R2, R3, 0x1, RZ ;  /* 0x0420000003027989 */ /* 0x000e2400000e00ff */
[----:B0-----:R-:W-:-:S05]  /*29d50*/  SEL R0, R2, RZ, P4 ;  /* 0x000000ff02007207 */ /* 0x001fca0002000000 */
[----:B------:R-:W-:Y:S02]  /*29d60*/  IMAD.IADD R2, R3, 0x1, R0 ;  /* 0x0000000103027824 */ /* 0x000fe400078e0200 */
[----:B------:R-:W-:Y:S04]  /*29d70*/  SHFL.IDX PT, R0, R16, RZ, 0x1f ;  /* 0x00001fff10007589 */ /* 0x000fe800000e0000 */
        /* <DEDUP_REMOVED lines=13> */
.L_x_5674:
[----:B------:R-:W-:Y:S02]  /*29e50*/  ULDC UR4, c[0x0][0xc38] ;  /* 0x00030e0000047ab9 */ /* 0x000fe40000000800 */
[----:B------:R-:W-:-:S04]  /*29e60*/  IMAD.U32 R4, RZ, RZ, UR4 ;  /* 0x00000004ff047e24 */ /* 0x000fc8000f8e00ff */
[----:B-1----:R-:W-:-:S04]  /*29e70*/  IMAD R16, R16, R4, RZ ;  /* 0x0000000410107224 */ /* 0x002fc800078e02ff */
[----:B------:R-:W-:-:S05]  /*29e80*/  IMAD.IADD R5, R5, 0x1, R16 ;  /* 0x0000000105057824 */ /* 0x000fca00078e0210 */
[----:B------:R-:W-:-:S13]  /*29e90*/  ISETP.GT.AND P4, PT, R5, R0, PT ;  /* 0x000000000500720c */ /* 0x000fda0003f84270 */
[----:B------:R-:W-:Y:S05]  /*29ea0*/  @P4 BRA `(.L_x_5572) ;  /* 0x0000000000a04947 */ /* 0x000fea0003800000 */
.L_x_5577:
[----:B0-----:R-:W0:Y:S01]  /*29eb0*/  LDC R2, c[0x0][0xc3c] ;  /* 0x00030f00ff027b82 */ /* 0x001e220000000800 */
[----:B------:R-:W-:-:S05]  /*29ec0*/  VIADD R19, R19, 0x1f ;  /* 0x0000001f13137836 */ /* 0x000fca0000000000 */
[----:B0-----:R-:W-:-:S13]  /*29ed0*/  ISETP.GE.AND P4, PT, R19, R2, PT ;  /* 0x000000021300720c */ /* 0x001fda0003f86270 */
[----:B------:R-:W-:Y:S05]  /*29ee0*/  @P4 BRA `(.L_x_5573) ;  /* 0x0000000400dc4947 */ /* 0x000fea0003800000 */
[----:B------:R-:W2:Y:S01]  /*29ef0*/  LDL R3, [R1+0x28] ;  /* 0x0000280001037983 */ /* 0x000ea20000100800 */
[----:B------:R-:W-:Y:S01]  /*29f00*/  BSSY B0, `(.L_x_5574) ;  /* 0x0000008000007945 */ /* 0x000fe20003800000 */
[----:B--2---:R-:W-:Y:S02]  /*29f10*/  IMAD.IADD R4, R19, 0x1, R3 ;  /* 0x0000000113047824 */ /* 0x004fe400078e0203 */
[----:B------:R-:W-:-:S03]  /*29f20*/  IMAD.MOV.U32 R3, RZ, RZ, RZ ;  /* 0x000000ffff037224 */ /* 0x000fc600078e00ff */
[----:B------:R-:W-:-:S13]  /*29f30*/  ISETP.GE.OR P4, PT, R4, R2, !P5 ;  /* 0x000000020400720c */ /* 0x000fda0006f86670 */
[----:B------:R-:W-:Y:S05]  /*29f40*/  @P4 BRA `(.L_x_5575) ;  /* 0x00000000000c4947 */ /* 0x000fea0003800000 */
[----:B------:R-:W0:Y:S02]  /*29f50*/  LDC.64 R2, c[0x0][0xc80] ;  /* 0x00032000ff027b82 */ /* 0x000e240000000a00 */
[----:B0-----:R-:W-:-:S06]  /*29f60*/  IMAD.WIDE R2, R4, 0x4, R2 ;  /* 0x0000000404027825 */ /* 0x001fcc00078e0202 */
[----:B------:R0:W5:Y:S02]  /*29f70*/  LDG.E R3, desc[UR60][R2.64] ;  /* 0x0000003c02037981 */ /* 0x000164000c1e1900 */
.L_x_5575:
[----:B------:R-:W-:Y:S05]  /*29f80*/  BSYNC B0 ;  /* 0x0000000000007941 */ /* 0x000fea0003800000 */
.L_x_5574:
[----:B------:R-:W-:-:S03]  /*29f90*/  UMOV UR4, 0xffffffff ;  /* 0xffffffff00047882 */ /* 0x000fc60000000000 */
[----:B------:R-:W-:Y:S05]  /*29fa0*/  BRA.DIV UR4, `(.L_x_5576) ;  /* 0x0000002e04cc7947 */ /* 0x000fea000b800000 */
[----:B------:R-:W2:Y:S04]  /*29fb0*/  LDL R4, [R1] ;  /* 0x0000000001047983 */ /* 0x000ea80000100800 */
        /* <DEDUP_REMOVED lines=17> */
.L_x_5682:
[----:B------:R-:W-:Y:S02]  /*2a0d0*/  ULDC UR4, c[0x0][0xc38] ;  /* 0x00030e0000047ab9 */ /* 0x000fe40000000800 */
[----:B------:R-:W-:-:S04]  /*2a0e0*/  IMAD.U32 R4, RZ, RZ, UR4 ;  /* 0x00000004ff047e24 */ /* 0x000fc8000f8e00ff */
[----:B-1----:R-:W-:-:S04]  /*2a0f0*/  IMAD R16, R16, R4, RZ ;  /* 0x0000000410107224 */ /* 0x002fc800078e02ff */
[----:B------:R-:W-:-:S05]  /*2a100*/  IMAD.IADD R5, R16, 0x1, R5 ;  /* 0x0000000110057824 */ /* 0x000fca00078e0205 */
[----:B------:R-:W-:-:S13]  /*2a110*/  ISETP.GT.AND P4, PT, R5, R0, PT ;  /* 0x000000000500720c */ /* 0x000fda0003f84270 */
[----:B------:R-:W-:Y:S05]  /*2a120*/  @!P4 BRA `(.L_x_5577) ;  /* 0xfffffffc0060c947 */ /* 0x000fea000383ffff */
.L_x_5572:
        /* <DEDUP_REMOVED lines=8> */
.L_x_5686:
[----:B------:R-:W-:Y:S01]  /*2a1b0*/  ISETP.NE.AND P0, PT, R5, RZ, PT ;  /* 0x000000ff0500720c */ /* 0x000fe20003f05270 */
[----:B------:R-:W-:-:S12]  /*2a1c0*/  IMAD.MOV.U32 R5, RZ, RZ, RZ ;  /* 0x000000ffff057224 */ /* 0x000fd800078e00ff */
[----:B------:R-:W-:Y:S05]  /*2a1d0*/  @!P0 BRA `(.L_x_5579) ;  /* 0x0000000000148947 */ /* 0x000fea0003800000 */
[----:B------:R-:W-:Y:S01]  /*2a1e0*/  UMOV UR4, 0xffffffff ;  /* 0xffffffff00047882 */ /* 0x000fe20000000000 */
[----:B------:R-:W-:Y:S02]  /*2a1f0*/  VIADD R12, R6, 0xffffffff ;  /* 0xffffffff060c7836 */ /* 0x000fe40000000000 */
[----:B------:R-:W-:Y:S05]  /*2a200*/  BRA.DIV UR4, `(.L_x_5580) ;  /* 0x00000032045c7947 */ /* 0x000fea000b800000 */
[----:B0-----:R0:W3:Y:S02]  /*2a210*/  SHFL.IDX PT, R2, R2, R12, 0x1f ;  /* 0x00001f0c02027589 */ /* 0x0010e400000e0000 */
.L_x_5689:
[----:B---3--:R-:W-:-:S07]  /*2a220*/  IMAD.MOV.U32 R5, RZ, RZ, R2 ;  /* 0x000000ffff057224 */ /* 0x008fce00078e0002 */
.L_x_5579:
        /* <DEDUP_REMOVED lines=67> */
.L_x_5573:
[----:B------:R-:W-:Y:S01]  /*2a660*/  UMOV UR4, URZ ;  /* 0x0000003f00047c82 */ /* 0x000fe20008000000 */
[----:B------:R-:W-:Y:S01]  /*2a670*/  UMOV UR5, URZ ;  /* 0x0000003f00057c82 */ /* 0x000fe20008000000 */
[----:B------:R-:W-:Y:S01]  /*2a680*/  ULDC UR6, c[0x0][0xc3c] ;  /* 0x00030f0000067ab9 */ /* 0x000fe20000000800 */
[----:B------:R-:W-:Y:S02]  /*2a690*/  IMAD.MOV.U32 R16, RZ, RZ, R0 ;  /* 0x000000ffff107224 */ /* 0x000fe400078e0000 */
[----:B------:R-:W-:Y:S02]  /*2a6a0*/  IMAD.U32 R17, RZ, RZ, UR4 ;  /* 0x00000004ff117e24 */ /* 0x000fe4000f8e00ff */
[----:B------:R-:W-:Y:S02]  /*2a6b0*/  IMAD.U32 R18, RZ, RZ, UR5 ;  /* 0x00000005ff127e24 */ /* 0x000fe4000f8e00ff */
[----:B------:R-:W-:-:S07]  /*2a6c0*/  IMAD.U32 R19, RZ, RZ, UR6 ;  /* 0x00000006ff137e24 */ /* 0x000fce000f8e00ff */
.L_x_5581:
        /* <DEDUP_REMOVED lines=11> */
.L_x_5570:
[----:B------:R-:W-:Y:S02]  /*2a780*/  ULDC UR4, c[0x0][0xc3c] ;  /* 0x00030f0000047ab9 */ /* 0x000fe40000000800 */
[----:B-1----:R-:W-:-:S13]  /*2a790*/  ISETP.GE.AND P0, PT, R19, UR4, PT ;  /* 0x0000000413007c0c */ /* 0x002fda000bf06270 */
[----:B------:R-:W-:Y:S05]  /*2a7a0*/  @!P0 BRA `(.L_x_5582) ;  /* 0xffffff8800648947 */ /* 0x000fea000383ffff */
[----:B------:R-:W-:Y:S05]  /*2a7b0*/  BSYNC B8 ;  /* 0x0000000000087941 */ /* 0x000fea0003800000 */
.L_x_5416:
        /* <DEDUP_REMOVED lines=12> */
.L_x_5690:
[----:B------:R-:W-:Y:S05]  /*2a880*/  BSYNC B0 ;  /* 0x0000000000007941 */ /* 0x000fea0003800000 */
.L_x_5583:
[----:B------:R-:W-:-:S03]  /*2a890*/  UMOV UR4, 0xffffffff ;  /* 0xffffffff00047882 */ /* 0x000fc60000000000 */
[----:B------:R-:W-:Y:S05]  /*2a8a0*/  BRA.DIV UR4, `(.L_x_5585) ;  /* 0x0000002a04f07947 */ /* 0x000fea000b800000 */
[----:B------:R-:W1:Y:S02]  /*2a8b0*/  S2R R2, SR_TID.X ;  /* 0x0000000000027919 */ /* 0x000e640000002100 */
[----:B-1----:R-:W-:-:S04]  /*2a8c0*/  SHF.R.U32.HI R2, RZ, 0x5, R2 ;  /* 0x00000005ff027819 */ /* 0x002fc80000011602 */
[----:B------:R-:W-:-:S05]  /*2a8d0*/  LOP3.LUT R2, R2, 0x3, RZ, 0xc0, !PT ;  /* 0x0000000302027812 */ /* 0x000fca00078ec0ff */
[----:B------:R1:W2:Y:S02]  /*2a8e0*/  SHFL.IDX PT, R14, R2, RZ, 0x1f ;  /* 0x00001fff020e7589 */ /* 0x0002a400000e0000 */
.L_x_5693:
[----:B--2---:R-:W-:-:S13]  /*2a8f0*/  ISETP.NE.AND P0, PT, R14, RZ, PT ;  /* 0x000000ff0e00720c */ /* 0x004fda0003f05270 */
[----:B------:R-:W-:Y:S05]  /*2a900*/  @P0 BRA `(.L_x_5120) ;  /* 0x00000000009c0947 */ /* 0x000fea0003800000 */
[----:B------:R-:W-:-:S03]  /*2a910*/  UMOV UR4, 0xffffffff ;  /* 0xffffffff00047882 */ /* 0x000fc60000000000 */
[----:B------:R-:W-:Y:S05]  /*2a920*/  BRA.DIV UR4, `(.L_x_5586) ;  /* 0x0000002e04047947 */ /* 0x000fea000b800000 */
[----:B------:R-:W-:-:S13]  /*2a930*/  ELECT P6, URZ, PT ;  /* 0x00000000003f782f */ /* 0x000fda00038c0000 */
.L_x_5696:
        /* <DEDUP_REMOVED lines=8> */
.L_x_5587:
        /* <DEDUP_REMOVED lines=14> */
.L_x_5697:
[----:B------:R-:W1:Y:S02]  /*2aaa0*/  SYNCS.PHASECHK.TRANS64.TRYWAIT P0, [R7+URZ], R2 ;  /* 0x00000002070075a7 */ /* 0x000e64000800017f */
[----:B-1----:R-:W-:Y:S05]  /*2aab0*/  @!P0 BRA `(.L_x_5589) ;  /* 0x0000002800d48947 */ /* 0x002fea0003800000 */
.L_x_5698:
[----:B------:R-:W-:Y:S05]  /*2aac0*/  @!P2 BRA `(.L_x_5590) ;  /* 0x000000000004a947 */ /* 0x000fea0003800000 */
[----:B------:R-:W-:Y:S01]  /*2aad0*/  BPT.TRAP 0x1 ;  /* 0x000000040000795c */ /* 0x000fe20000300000 */
.L_x_5590:
[----:B------:R-:W2:Y:S01]  /*2aae0*/  LDL.LU R4, [R1+0x8] ;  /* 0x0000080001047983 */ /* 0x000ea20000300800 */
[----:B------:R-:W-:-:S04]  /*2aaf0*/  VIADD R0, R0, 0x30860 ;  /* 0x0003086000007836 */ /* 0x000fc80000000000 */
[----:B--2---:R-:W-:-:S04]  /*2ab00*/  IMAD R4, R4, 0x8, R0 ;  /* 0x0000000804047824 */ /* 0x004fc800078e0200 */
[----:B------:R-:W2:Y:S02]  /*2ab10*/  SYNCS.PHASECHK.TRANS64.TRYWAIT P0, [R4+URZ], R5 ;  /* 0x00000005040075a7 */ /* 0x000ea4000800017f */
[----:B--2---:R-:W-:Y:S05]  /*2ab20*/  @!P0 BRA `(.L_x_5591) ;  /* 0x0000002800cc8947 */ /* 0x004fea0003800000 */
.L_x_5699:
[----:B------:R-:W-:-:S07]  /*2ab30*/  IMAD R3, R3, 0x8, R0 ;  /* 0x0000000803037824 */ /* 0x000fce00078e0200 */
.L_x_5592:
[----:B---3--:R3:W4:Y:S02]  /*2ab40*/  SYNCS.PHASECHK.TRANS64.TRYWAIT P0, [R3+URZ], R2 ;  /* 0x00000002030075a7 */ /* 0x008724000800017f */
[----:B----4-:R-:W-:Y:S05]  /*2ab50*/  @!P0 NANOSLEEP.SYNCS 0x989680 ;  /* 0x009896800000895d */ /* 0x010fea0003900000 */
[----:B------:R-:W4:Y:S02]  /*2ab60*/  @!P0 SYNCS.PHASECHK.TRANS64 P0, [R3+URZ], R2 ;  /* 0x00000002030085a7 */ /* 0x000f24000800007f */
[----:B----4-:R-:W-:Y:S05]  /*2ab70*/  @!P0 BRA `(.L_x_5592) ;  /* 0xfffffffc00f08947 */ /* 0x010fea000383ffff */
.L_x_5120:
[----:B------:R-:W-:Y:S05]  /*2ab80*/  BSYNC B9 ;  /* 0x0000000000097941 */ /* 0x000fea0003800000 */
.L_x_5117:
[----:B------:R-:W-:Y:S05]  /*2ab90*/  EXIT ;  /* 0x000000000000794d */ /* 0x000fea0003800000 */
.L_x_5146:
[----:B0-----:R0:W1:Y:S02]  /*2aba0*/  SYNCS.PHASECHK.TRANS64.TRYWAIT P5, [R90+URZ+0x30890], R91 ;  /* 0x0308905b5a0075a7 */ /* 0x00106400080a017f */
[----:B-1----:R-:W-:Y:S05]  /*2abb0*/  @!P5 NANOSLEEP.SYNCS 0x989680 ;  /* 0x009896800000d95d */ /* 0x002fea0003900000 */
[----:B------:R-:W1:Y:S02]  /*2abc0*/  @!P5 SYNCS.PHASECHK.TRANS64 P5, [R90+URZ+0x30890], R91 ;  /* 0x0308905b5a00d5a7 */ /* 0x000e6400080a007f */
[----:B-1----:R-:W-:Y:S05]  /*2abd0*/  @!P5 BRA `(.L_x_5146) ;  /* 0xfffffffc00f0d947 */ /* 0x002fea000383ffff */
[----:B------:R-:W-:Y:S05]  /*2abe0*/  BRA `(.L_x_5593) ;  /* 0xfffffd90000c7947 */ /* 0x000fea000383ffff */
.L_x_5200:
[----:B-1----:R1:W3:Y:S02]  /*2abf0*/  SYNCS.PHASECHK.TRANS64.TRYWAIT P5, [R90+URZ+0x30890], R91 ;  /* 0x0308905b5a0075a7 */ /* 0x0022e400080a017f */
[----:B---3--:R-:W-:Y:S05]  /*2ac00*/  @!P5 NANOSLEEP.SYNCS 0x989680 ;  /* 0x009896800000d95d */ /* 0x008fea0003900000 */
[----:B------:R-:W3:Y:S02]  /*2ac10*/  @!P5 SYNCS.PHASECHK.TRANS64 P5, [R90+URZ+0x30890], R91 ;  /* 0x0308905b5a00d5a7 */ /* 0x000ee400080a007f */
[----:B---3--:R-:W-:Y:S05]  /*2ac20*/  @!P5 BRA `(.L_x_5200) ;  /* 0xfffffffc00f0d947 */ /* 0x008fea000383ffff */
[----:B------:R-:W-:Y:S05]  /*2ac30*/  BRA `(.L_x_5594) ;  /* 0xfffffdc400547947 */ /* 0x000fea000383ffff */
.L_x_5225:
[----:B-1----:R1:W2:Y:S02]  /*2ac40*/  SYNCS.PHASECHK.TRANS64.TRYWAIT P3, [R90+URZ+0x30890], R91 ;  /* 0x0308905b5a0075a7 */ /* 0x0022a4000806017f */
[----:B--2---:R-:W-:Y:S05]  /*2ac50*/  @!P3 NANOSLEEP.SYNCS 0x989680 ;  /* 0x009896800000b95d */ /* 0x004fea0003900000 */
[----:B------:R-:W2:Y:S02]  /*2ac60*/  @!P3 SYNCS.PHASECHK.TRANS64 P3, [R90+URZ+0x30890], R91 ;  /* 0x0308905b5a00b5a7 */ /* 0x000ea4000806007f */
[----:B--2---:R-:W-:Y:S05]  /*2ac70*/  @!P3 BRA `(.L_x_5225) ;  /* 0xfffffffc00f0b947 */ /* 0x004fea000383ffff */
[----:B------:R-:W-:Y:S05]  /*2ac80*/  BRA `(.L_x_5595) ;  /* 0xfffffdf800087947 */ /* 0x000fea000383ffff */
.L_x_5231:
[----:B-1----:R1:W2:Y:S02]  /*2ac90*/  SYNCS.PHASECHK.TRANS64.TRYWAIT P2, [R90+URZ+0x308b0], R91 ;  /* 0x0308b05b5a0075a7 */ /* 0x0022a4000804017f */
[----:B--2---:R-:W-:Y:S05]  /*2aca0*/  @!P2 NANOSLEEP.SYNCS 0x989680 ;  /* 0x009896800000a95d */ /* 0x004fea0003900000 */
[----:B------:R-:W2:Y:S02]  /*2acb0*/  @!P2 SYNCS.PHASECHK.TRANS64 P2, [R90+URZ+0x308b0], R91 ;  /* 0x0308b05b5a00a5a7 */ /* 0x000ea4000804007f */
[----:B--2---:R-:W-:Y:S05]  /*2acc0*/  @!P2 BRA `(.L_x_5231) ;  /* 0xfffffffc00f0a947 */ /* 0x004fea000383ffff */
[----:B------:R-:W-:Y:S05]  /*2acd0*/  BRA `(.L_x_5596) ;  /* 0xfffffdfc00007947 */ /* 0x000fea000383ffff */
.L_x_5257:
        /* <DEDUP_REMOVED lines=8> */
.L_x_5598:
[----:B------:R-:W-:Y:S05]  /*2ad60*/  BSYNC B1 ;  /* 0x0000000000017941 */ /* 0x000fea0003800000 */
.L_x_5597:
        /* <DEDUP_REMOVED lines=8> */
.L_x_5599:
[----:B------:R-:W-:Y:S02]  /*2adf0*/  IMAD.MOV.U32 R13, RZ, RZ, R8 ;  /* 0x000000ffff0d7224 */ /* 0x000fe400078e0008 */
[----:B------:R-:W-:-:S07]  /*2ae00*/  IMAD.MOV.U32 R0, RZ, RZ, R14 ;  /* 0x000000ffff007224 */ /* 0x000fce00078e000e */
[----:B------:R-:W-:Y:S05]  /*2ae10*/  WARPSYNC.COLLECTIVE R15, `(.L_x_5600) ;  /* 0x000000000f087348 */ /* 0x000fea0003c00000 */
[----:B------:R0:W1:Y:S02]  /*2ae20*/  SHFL.IDX P6, R14, R13, R12, R11 ;  /* 0x0000000c0d0e7389 */ /* 0x00006400000c000b */
[----:B01----:R-:W-:Y:S01]  /*2ae30*/  ENDCOLLECTIVE ;  /* 0x000000000000791b */ /* 0x003fe20003800000 */
.L_x_5600:
[----:B------:R-:W-:Y:S02]  /*2ae40*/  IMAD.MOV.U32 R13, RZ, RZ, R4 ;  /* 0x000000ffff0d7224 */ /* 0x000fe400078e0004 */
[----:B------:R-:W-:-:S07]  /*2ae50*/  IMAD.MOV.U32 R5, RZ, RZ, R14 ;  /* 0x000000ffff057224 */ /* 0x000fce00078e000e */
[----:B------:R-:W-:Y:S05]  /*2ae60*/  WARPSYNC.COLLECTIVE R15, `(.L_x_5601) ;  /* 0x000000000f087348 */ /* 0x000fea0003c00000 */
[----:B------:R0:W1:Y:S02]  /*2ae70*/  SHFL.IDX P6, R14, R13, R12, R11 ;  /* 0x0000000c0d0e7389 */ /* 0x00006400000c000b */
[----:B01----:R-:W-:Y:S01]  /*2ae80*/  ENDCOLLECTIVE ;  /* 0x000000000000791b */ /* 0x003fe20003800000 */
.L_x_5601:
[----:B------:R-:W-:Y:S05]  /*2ae90*/  BRA `(.L_x_5602) ;  /* 0xfffffe0c00b47947 */ /* 0x000fea000383ffff */
.L_x_5260:
        /* <DEDUP_REMOVED lines=8> */
.L_x_5604:
[----:B------:R-:W-:Y:S05]  /*2af20*/  BSYNC B1 ;  /* 0x0000000000017941 */ /* 0x000fea0003800000 */
.L_x_5603:
        /* <DEDUP_REMOVED lines=8> */
.L_x_5605:
[----:B------:R-:W-:Y:S02]  /*2afb0*/  IMAD.MOV.U32 R13, RZ, RZ, R8 ;  /* 0x000000ffff0d7224 */ /* 0x000fe400078e0008 */
[----:B------:R-:W-:-:S07]  /*2afc0*/  IMAD.MOV.U32 R0, RZ, RZ, R14 ;  /* 0x000000ffff007224 */ /* 0x000fce00078e000e */
[----:B------:R-:W-:Y:S05]  /*2afd0*/  WARPSYNC.COLLECTIVE R15, `(.L_x_5606) ;  /* 0x000000000f087348 */ /* 0x000fea0003c00000 */
[----:B------:R0:W1:Y:S02]  /*2afe0*/  SHFL.IDX P6, R14, R13, R12, R11 ;  /* 0x0000000c0d0e7389 */ /* 0x00006400000c000b */
[----:B01----:R-:W-:Y:S01]  /*2aff0*/  ENDCOLLECTIVE ;  /* 0x000000000000791b */ /* 0x003fe20003800000 */
.L_x_5606:
[----:B------:R-:W-:Y:S02]  /*2b000*/  IMAD.MOV.U32 R13, RZ, RZ, R4 ;  /* 0x000000ffff0d7224 */ /* 0x000fe400078e0004 */
[----:B------:R-:W-:-:S07]  /*2b010*/  IMAD.MOV.U32 R5, RZ, RZ, R14 ;  /* 0x000000ffff057224 */ /* 0x000fce00078e000e */
[----:B------:R-:W-:Y:S05]  /*2b020*/  WARPSYNC.COLLECTIVE R15, `(.L_x_5607) ;  /* 0x000000000f087348 */ /* 0x000fea0003c00000 */
[----:B------:R0:W1:Y:S02]  /*2b030*/  SHFL.IDX P6, R14, R13, R12, R11 ;  /* 0x0000000c0d0e7389 */ /* 0x00006400000c000b */
[----:B01----:R-:W-:Y:S01]  /*2b040*/  ENDCOLLECTIVE ;  /* 0x000000000000791b */ /* 0x003fe20003800000 */
.L_x_5607:
[----:B------:R-:W-:Y:S01]  /*2b050*/  IMAD.MOV.U32 R4, RZ, RZ, R14 ;  /* 0x000000ffff047224 */ /* 0x000fe200078e000e */
[----:B------:R-:W-:Y:S06]  /*2b060*/  BRA `(.L_x_5608) ;  /* 0xfffffe1400687947 */ /* 0x000fec000383ffff */
.L_x_5264:
[----:B0-----:R0:W1:Y:S02]  /*2b070*/  SYNCS.PHASECHK.TRANS64.TRYWAIT P0, [R16+URZ+0x30800], R5 ;  /* 0x03080005100075a7 */ /* 0x001064000800017f */
[----:B-1----:R-:W-:Y:S05]  /*2b080*/  @!P0 NANOSLEEP.SYNCS 0x989680 ;  /* 0x009896800000895d */ /* 0x002fea0003900000 */
[----:B------:R-:W1:Y:S02]  /*2b090*/  @!P0 SYNCS.PHASECHK.TRANS64 P0, [R16+URZ+0x30800], R5 ;  /* 0x03080005100085a7 */ /* 0x000e64000800007f */
[----:B-1----:R-:W-:Y:S05]  /*2b0a0*/  @!P0 BRA `(.L_x_5264) ;  /* 0xfffffffc00f08947 */ /* 0x002fea000383ffff */
[----:B------:R-:W-:Y:S05]  /*2b0b0*/  BRA `(.L_x_5609) ;  /* 0xfffffe1c00907947 */ /* 0x000fea000383ffff */
.L_x_5288:
        /* <DEDUP_REMOVED lines=8> */
.L_x_5611:
[----:B------:R-:W-:Y:S05]  /*2b140*/  BSYNC B1 ;  /* 0x0000000000017941 */ /* 0x000fea0003800000 */
.L_x_5610:
        /* <DEDUP_REMOVED lines=8> */
.L_x_5612:
[----:B------:R-:W-:Y:S02]  /*2b1d0*/  IMAD.MOV.U32 R21, RZ, RZ, R3 ;  /* 0x000000ffff157224 */ /* 0x000fe400078e0003 */
[----:B------:R-:W-:Y:S02]  /*2b1e0*/  IMAD.MOV.U32 R13, RZ, RZ, R7 ;  /* 0x000000ffff0d7224 */ /* 0x000fe400078e0007 */
[----:B------:R-:W-:-:S07]  /*2b1f0*/  IMAD.MOV.U32 R0, RZ, RZ, R14 ;  /* 0x000000ffff007224 */ /* 0x000fce00078e000e */
[----:B------:R-:W-:Y:S05]  /*2b200*/  WARPSYNC.COLLECTIVE R15, `(.L_x_5613) ;  /* 0x000000000f087348 */ /* 0x000fea0003c00000 */
[----:B------:R0:W1:Y:S02]  /*2b210*/  SHFL.IDX P6, R14, R13, R12, R11 ;  /* 0x0000000c0d0e7389 */ /* 0x00006400000c000b */
[----:B01----:R-:W-:Y:S01]  /*2b220*/  ENDCOLLECTIVE ;  /* 0x000000000000791b */ /* 0x003fe20003800000 */
.L_x_5613:
[----:B------:R-:W-:Y:S02]  /*2b230*/  IMAD.MOV.U32 R20, RZ, RZ, R0 ;  /* 0x000000ffff147224 */ /* 0x000fe400078e0000 */
[----:B------:R-:W-:Y:S02]  /*2b240*/  IMAD.MOV.U32 R13, RZ, RZ, R9 ;  /* 0x000000ffff0d7224 */ /* 0x000fe400078e0009 */
[----:B------:R-:W-:-:S07]  /*2b250*/  IMAD.MOV.U32 R5, RZ, RZ, R14 ;  /* 0x000000ffff057224 */ /* 0x000fce00078e000e */
[----:B------:R-:W-:Y:S05]  /*2b260*/  WARPSYNC.COLLECTIVE R15, `(.L_x_5614) ;  /* 0x000000000f087348 */ /* 0x000fea0003c00000 */
[----:B------:R0:W1:Y:S02]  /*2b270*/  SHFL.IDX P6, R14, R13, R12, R11 ;  /* 0x0000000c0d0e7389 */ /* 0x00006400000c000b */
[----:B01----:R-:W-:Y:S01]  /*2b280*/  ENDCOLLECTIVE ;  /* 0x000000000000791b */ /* 0x003fe20003800000 */
.L_x_5614:
[----:B------:R-:W-:Y:S05]  /*2b290*/  BRA `(.L_x_5615) ;  /* 0xfffffe4400247947 */ /* 0x000fea000383ffff */
.L_x_5291:
[----:B------:R-:W-:Y:S01]  /*2b2a0*/  BSSY B1, `(.L_x_5616) ;  /* 0x0000008000017945 */ /* 0x000fe20003800000 */
[----:B------:R-:W-:Y:S02]  /*2b2b0*/  IMAD.MOV.U32 R13, RZ, RZ, R8 ;  /* 0x000000ffff0d7224 */ /* 0x000fe400078e0008 */
[----:B------:R-:W-:Y:S02]  /*2b2c0*/  IMAD.MOV.U32 R12, RZ, RZ, 0x1 ;  /* 0x00000001ff0c7424 */ /* 0x000fe400078e00ff */
[----:B------:R-:W-:Y:S02]  /*2b2d0*/  IMAD.MOV.U32 R11, RZ, RZ, 0x1c1f ;  /* 0x00001c1fff0b7424 */ /* 0x000fe400078e00ff */
[----:B------:R-:W-:-:S07]  /*2b2e0*/  IMAD.MOV.U32 R15, RZ, RZ, -0x1 ;  /* 0xffffffffff0f7424 */ /* 0x000fce00078e00ff */
[----:B------:R-:W-:Y:S05]  /*2b2f0*/  WARPSYNC.COLLECTIVE R15, `(.L_x_5617) ;  /* 0x000000000f087348 */ /* 0x000fea0003c00000 */
[----:B------:R0:W1:Y:S02]  /*2b300*/  SHFL.IDX P6, R14, R13, R12, R11 ;  /* 0x0000000c0d0e7389 */ /* 0x00006400000c000b */
[----:B01----:R-:W-:Y:S01]  /*2b310*/  ENDCOLLECTIVE ;  /* 0x000000000000791b */ /* 0x003fe20003800000 */
.L_x_5617:
[----:B------:R-:W-:Y:S05]  /*2b320*/  BSYNC B1 ;  /* 0x0000000000017941 */ /* 0x000fea0003800000 */
.L_x_5616:
        /* <DEDUP_REMOVED lines=8> */
.L_x_5618:
[----:B------:R-:W-:Y:S02]  /*2b3b0*/  IMAD.MOV.U32 R61, RZ, RZ, R3 ;  /* 0x000000ffff3d7224 */ /* 0x000fe400078e0003 */
[----:B------:R-:W-:Y:S02]  /*2b3c0*/  IMAD.MOV.U32 R13, RZ, RZ, R7 ;  /* 0x000000ffff0d7224 */ /* 0x000fe400078e0007 */
[----:B------:R-:W-:-:S07]  /*2b3d0*/  IMAD.MOV.U32 R0, RZ, RZ, R14 ;  /* 0x000000ffff007224 */ /* 0x000fce00078e000e */
[----:B------:R-:W-:Y:S05]  /*2b3e0*/  WARPSYNC.COLLECTIVE R15, `(.L_x_5619) ;  /* 0x000000000f087348 */ /* 0x000fea0003c00000 */
[----:B------:R0:W1:Y:S02]  /*2b3f0*/  SHFL.IDX P6, R14, R13, R12, R11 ;  /* 0x0000000c0d0e7389 */ /* 0x00006400000c000b */
[----:B01----:R-:W-:Y:S01]  /*2b400*/  ENDCOLLECTIVE ;  /* 0x000000000000791b */ /* 0x003fe20003800000 */
.L_x_5619:
[----:B------:R-:W-:Y:S02]  /*2b410*/  IMAD.MOV.U32 R60, RZ, RZ, R0 ;  /* 0x000000ffff3c7224 */ /* 0x000fe400078e0000 */
[----:B------:R-:W-:Y:S02]  /*2b420*/  IMAD.MOV.U32 R13, RZ, RZ, R9 ;  /* 0x000000ffff0d7224 */ /* 0x000fe400078e0009 */
[----:B------:R-:W-:-:S07]  /*2b430*/  IMAD.MOV.U32 R7, RZ, RZ, R14 ;  /* 0x000000ffff077224 */ /* 0x000fce00078e000e */
[----:B------:R-:W-:Y:S05]  /*2b440*/  WARPSYNC.COLLECTIVE R15, `(.L_x_5620) ;  /* 0x000000000f087348 */ /* 0x000fea0003c00000 */
[----:B------:R0:W1:Y:S02]  /*2b450*/  SHFL.IDX P6, R14, R13, R12, R11 ;  /* 0x0000000c0d0e7389 */ /* 0x00006400000c000b */
[----:B01----:R-:W-:Y:S01]  /*2b460*/  ENDCOLLECTIVE ;  /* 0x000000000000791b */ /* 0x003fe20003800000 */
.L_x_5620:
[----:B------:R-:W-:Y:S05]  /*2b470*/  BRA `(.L_x_5621) ;  /* 0xfffffe4800547947 */ /* 0x000fea000383ffff */
.L_x_5295:
[----:B0-----:R0:W1:Y:S02]  /*2b480*/  SYNCS.PHASECHK.TRANS64.TRYWAIT P0, [R16+URZ+0x30800], R61 ;  /* 0x0308003d100075a7 */ /* 0x001064000800017f */
[----:B-1----:R-:W-:Y:S05]  /*2b490*/  @!P0 NANOSLEEP.SYNCS 0x989680 ;  /* 0x009896800000895d */ /* 0x002fea0003900000 */
[----:B------:R-:W1:Y:S02]  /*2b4a0*/  @!P0 SYNCS.PHASECHK.TRANS64 P0, [R16+URZ+0x30800], R61 ;  /* 0x0308003d100085a7 */ /* 0x000e64000800007f */
[----:B-1----:R-:W-:Y:S05]  /*2b4b0*/  @!P0 BRA `(.L_x_5295) ;  /* 0xfffffffc00f08947 */ /* 0x002fea000383ffff */
[----:B------:R-:W-:Y:S05]  /*2b4c0*/  BRA `(.L_x_5622) ;  /* 0xfffffe4c00d87947 */ /* 0x000fea000383ffff */
.L_x_5309:
[----:B-1----:R1:W2:Y:S02]  /*2b4d0*/  SYNCS.PHASECHK.TRANS64.TRYWAIT P2, [R5+URZ+0x30830], R0 ;  /* 0x03083000050075a7 */ /* 0x0022a4000804017f */
[----:B--2---:R-:W-:Y:S05]  /*2b4e0*/  @!P2 NANOSLEEP.SYNCS 0x989680 ;  /* 0x009896800000a95d */ /* 0x004fea0003900000 */
[----:B------:R-:W2:Y:S02]  /*2b4f0*/  @!P2 SYNCS.PHASECHK.TRANS64 P2, [R5+URZ+0x30830], R0 ;  /* 0x030830000500a5a7 */ /* 0x000ea4000804007f */
[----:B--2---:R-:W-:Y:S05]  /*2b500*/  @!P2 BRA `(.L_x_5309) ;  /* 0xfffffffc00f0a947 */ /* 0x004fea000383ffff */
[----:B------:R-:W-:Y:S05]  /*2b510*/  BRA `(.L_x_5308) ;  /* 0xfffffe7800507947 */ /* 0x000fea000383ffff */
.L_x_5329:
[----:B-1----:R1:W2:Y:S02]  /*2b520*/  SYNCS.PHASECHK.TRANS64.TRYWAIT P2, [R0+URZ+0x30830], R11 ;  /* 0x0308300b000075a7 */ /* 0x0022a4000804017f */
[----:B--2---:R-:W-:Y:S05]  /*2b530*/  @!P2 NANOSLEEP.SYNCS 0x989680 ;  /* 0x009896800000a95d */ /* 0x004fea0003900000 */
[----:B------:R-:W2:Y:S02]  /*2b540*/  @!P2 SYNCS.PHASECHK.TRANS64 P2, [R0+URZ+0x30830], R11 ;  /* 0x0308300b0000a5a7 */ /* 0x000ea4000804007f */
[----:B--2---:R-:W-:Y:S05]  /*2b550*/  @!P2 BRA `(.L_x_5329) ;  /* 0xfffffffc00f0a947 */ /* 0x004fea000383ffff */
[----:B------:R-:W-:Y:S05]  /*2b560*/  BRA `(.L_x_5328) ;  /* 0xfffffea8003c7947 */ /* 0x000fea000383ffff */
.L_x_5334:
[----:B-1----:R1:W2:Y:S02]  /*2b570*/  SYNCS.PHASECHK.TRANS64.TRYWAIT P2, [R21+URZ+0x30850], R2 ;  /* 0x03085002150075a7 */ /* 0x0022a4000804017f */
[----:B--2---:R-:W-:Y:S05]  /*2b580*/  @!P2 NANOSLEEP.SYNCS 0x989680 ;  /* 0x009896800000a95d */ /* 0x004fea0003900000 */
[----:B------:R-:W2:Y:S02]  /*2b590*/  @!P2 SYNCS.PHASECHK.TRANS64 P2, [R21+URZ+0x30850], R2 ;  /* 0x030850021500a5a7 */ /* 0x000ea4000804007f */
[----:B--2---:R-:W-:Y:S05]  /*2b5a0*/  @!P2 BRA `(.L_x_5334) ;  /* 0xfffffffc00f0a947 */ /* 0x004fea000383ffff */
[----:B------:R-:W-:Y:S05]  /*2b5b0*/  BRA `(.L_x_5333) ;  /* 0xfffffeb400847947 */ /* 0x000fea000383ffff */
.L_x_5354:
[----:B--2---:R2:W3:Y:S02]  /*2b5c0*/  SYNCS.PHASECHK.TRANS64.TRYWAIT P2, [R0+URZ+0x30830], R3 ;  /* 0x03083003000075a7 */ /* 0x0044e4000804017f */
[----:B---3--:R-:W-:Y:S05]  /*2b5d0*/  @!P2 NANOSLEEP.SYNCS 0x989680 ;  /* 0x009896800000a95d */ /* 0x008fea0003900000 */
[----:B------:R-:W3:Y:S02]  /*2b5e0*/  @!P2 SYNCS.PHASECHK.TRANS64 P2, [R0+URZ+0x30830], R3 ;  /* 0x030830030000a5a7 */ /* 0x000ee4000804007f */
[----:B---3--:R-:W-:Y:S05]  /*2b5f0*/  @!P2 BRA `(.L_x_5354) ;  /* 0xfffffffc00f0a947 */ /* 0x008fea000383ffff */
[----:B------:R-:W-:Y:S05]  /*2b600*/  BRA `(.L_x_5353) ;  /* 0xfffffedc00fc7947 */ /* 0x000fea000383ffff */
.L_x_5359:
[----:B-1----:R1:W2:Y:S02]  /*2b610*/  SYNCS.PHASECHK.TRANS64.TRYWAIT P2, [R15+URZ+0x30850], R0 ;  /* 0x030850000f0075a7 */ /* 0x0022a4000804017f */
[----:B--2---:R-:W-:Y:S05]  /*2b620*/  @!P2 NANOSLEEP.SYNCS 0x989680 ;  /* 0x009896800000a95d */ /* 0x004fea0003900000 */
[----:B------:R-:W2:Y:S02]  /*2b630*/  @!P2 SYNCS.PHASECHK.TRANS64 P2, [R15+URZ+0x30850], R0 ;  /* 0x030850000f00a5a7 */ /* 0x000ea4000804007f */
[----:B--2---:R-:W-:Y:S05]  /*2b640*/  @!P2 BRA `(.L_x_5359) ;  /* 0xfffffffc00f0a947 */ /* 0x004fea000383ffff */
[----:B------:R-:W-:Y:S05]  /*2b650*/  BRA `(.L_x_5358) ;  /* 0xfffffeec004c7947 */ /* 0x000fea000383ffff */
.L_x_5367:
[----:B--2---:R2:W3:Y:S02]  /*2b660*/  SYNCS.PHASECHK.TRANS64.TRYWAIT P2, [R3+URZ+0x30830], R4 ;  /* 0x03083004030075a7 */ /* 0x0044e4000804017f */
[----:B---3--:R-:W-:Y:S05]  /*2b670*/  @!P2 NANOSLEEP.SYNCS 0x989680 ;  /* 0x009896800000a95d */ /* 0x008fea0003900000 */
[----:B------:R-:W3:Y:S02]  /*2b680*/  @!P2 SYNCS.PHASECHK.TRANS64 P2, [R3+URZ+0x30830], R4 ;  /* 0x030830040300a5a7 */ /* 0x000ee4000804007f */
[----:B---3--:R-:W-:Y:S05]  /*2b690*/  @!P2 BRA `(.L_x_5367) ;  /* 0xfffffffc00f0a947 */ /* 0x008fea000383ffff */
[----:B------:R-:W-:Y:S05]  /*2b6a0*/  BRA `(.L_x_5366) ;  /* 0xffffff0000487947 */ /* 0x000fea000383ffff */
.L_x_5372:
[----:B-1----:R1:W2:Y:S02]  /*2b6b0*/  SYNCS.PHASECHK.TRANS64.TRYWAIT P2, [R14+URZ+0x30850], R2 ;  /* 0x030850020e0075a7 */ /* 0x0022a4000804017f */
[----:B--2---:R-:W-:Y:S05]  /*2b6c0*/  @!P2 NANOSLEEP.SYNCS 0x989680 ;  /* 0x009896800000a95d */ /* 0x004fea0003900000 */
[----:B------:R-:W2:Y:S02]  /*2b6d0*/  @!P2 SYNCS.PHASECHK.TRANS64 P2, [R14+URZ+0x30850], R2 ;  /* 0x030850020e00a5a7 */ /* 0x000ea4000804007f */
[----:B--2---:R-:W-:Y:S05]  /*2b6e0*/  @!P2 BRA `(.L_x_5372) ;  /* 0xfffffffc00f0a947 */ /* 0x004fea000383ffff */
[----:B------:R-:W-:Y:S05]  /*2b6f0*/  BRA `(.L_x_5371) ;  /* 0xffffff0c00887947 */ /* 0x000fea000383ffff */
.L_x_5386:
[----:B--2---:R2:W3:Y:S02]  /*2b700*/  SYNCS.PHASECHK.TRANS64.TRYWAIT P0, [R12+URZ+0x30850], R7 ;  /* 0x030850070c0075a7 */ /* 0x0044e4000800017f */
[----:B---3--:R-:W-:Y:S05]  /*2b710*/  @!P0 NANOSLEEP.SYNCS 0x989680 ;  /* 0x009896800000895d */ /* 0x008fea0003900000 */
[----:B------:R-:W3:Y:S02]  /*2b720*/  @!P0 SYNCS.PHASECHK.TRANS64 P0, [R12+URZ+0x30850], R7 ;  /* 0x030850070c0085a7 */ /* 0x000ee4000800007f */
[----:B---3--:R-:W-:Y:S05]  /*2b730*/  @!P0 BRA `(.L_x_5386) ;  /* 0xfffffffc00f08947 */ /* 0x008fea000383ffff */
[----:B------:R-:W-:Y:S05]  /*2b740*/  BRA `(.L_x_5385) ;  /* 0xffffff3800987947 */ /* 0x000fea000383ffff */
.L_x_5430:
[----:B------:R-:W1:Y:S01]  /*2b750*/  S2R R7, SR_TID.X ;  /* 0x0000000000077919 */ /* 0x000e620000002100 */
[----:B------:R-:W-:Y:S01]  /*2b760*/  BSSY B1, `(.L_x_5623) ;  /* 0x000000a000017945 */ /* 0x000fe20003800000 */
[----:B------:R-:W-:Y:S02]  /*2b770*/  IMAD.MOV.U32 R12, RZ, RZ, RZ ;  /* 0x000000ffff0c7224 */ /* 0x000fe400078e00ff */
[----:B0-----:R-:W-:Y:S02]  /*2b780*/  IMAD.MOV.U32 R11, RZ, RZ, 0x1f ;  /* 0x0000001fff0b7424 */ /* 0x001fe400078e00ff */
[----:B------:R-:W-:Y:S01]  /*2b790*/  IMAD.MOV.U32 R15, RZ, RZ, -0x1 ;  /* 0xffffffffff0f7424 */ /* 0x000fe200078e00ff */
[----:B-1----:R-:W-:-:S04]  /*2b7a0*/  SHF.R.U32.HI R7, RZ, 0x5, R7 ;  /* 0x00000005ff077819 */ /* 0x002fc80000011607 */
[----:B------:R-:W-:-:S05]  /*2b7b0*/  LOP3.LUT R7, R7, 0x3, RZ, 0xc0, !PT ;  /* 0x0000000307077812 */ /* 0x000fca00078ec0ff */
[----:B------:R-:W-:-:S07]  /*2b7c0*/  IMAD.MOV.U32 R13, RZ, RZ, R7 ;  /* 0x000000ffff0d7224 */ /* 0x000fce00078e0007 */
[----:B------:R-:W-:Y:S05]  /*2b7d0*/  WARPSYNC.COLLECTIVE R15, `(.L_x_5624) ;  /* 0x000000000f087348 */ /* 0x000fea0003c00000 */
[----:B------:R0:W1:Y:S02]  /*2b7e0*/  SHFL.IDX P6, R14, R13, R12, R11 ;  /* 0x0000000c0d0e7389 */ /* 0x00006400000c000b */
[----:B01----:R-:W-:Y:S01]  /*2b7f0*/  ENDCOLLECTIVE ;  /* 0x000000000000791b */ /* 0x003fe20003800000 */
.L_x_5624:
[----:B------:R-:W-:Y:S05]  /*2b800*/  BSYNC B1 ;  /* 0x0000000000017941 */ /* 0x000fea0003800000 */
.L_x_5623:
[----:B------:R-:W-:Y:S05]  /*2b810*/  BRA `(.L_x_5625) ;  /* 0xffffff8000f07947 */ /* 0x000fea000383ffff */
.L_x_5432:
[----:B------:R-:W-:Y:S01]  /*2b820*/  BSSY B1, `(.L_x_5626) ;  /* 0x0000006000017945 */ /* 0x000fe20003800000 */
[----:B------:R-:W-:-:S07]  /*2b830*/  IMAD.MOV.U32 R15, RZ, RZ, -0x1 ;  /* 0xffffffffff0f7424 */ /* 0x000fce00078e00ff */
[----:B01----:R-:W-:Y:S05]  /*2b840*/  WARPSYNC.COLLECTIVE R15, `(.L_x_5627) ;  /* 0x000000000f0c7348 */ /* 0x003fea0003c00000 */
[----:B------:R-:W-:Y:S02]  /*2b850*/  ELECT P6, UR62, PT ;  /* 0x00000000003e782f */ /* 0x000fe400038c0000 */
[----:B------:R-:W-:Y:S01]  /*2b860*/  MOV R14, UR62 ;  /* 0x0000003e000e7c02 */ /* 0x000fe20008000f00 */
[----:B01----:R-:W-:Y:S10]  /*2b870*/  ENDCOLLECTIVE ;  /* 0x000000000000791b */ /* 0x003ff40003800000 */
.L_x_5627:
[----:B------:R-:W-:Y:S05]  /*2b880*/  BSYNC B1 ;  /* 0x0000000000017941 */ /* 0x000fea0003800000 */
.L_x_5626:
[----:B------:R-:W-:Y:S01]  /*2b890*/  PLOP3.LUT P2, PT, P6, PT, PT, 0x80, 0x0 ;  /* 0x000000000000781c */ /* 0x000fe2000374f070 */
[----:B------:R-:W-:-:S12]  /*2b8a0*/  BRA `(.L_x_5431) ;  /* 0xffffff8000e47947 */ /* 0x000fd8000383ffff */
.L_x_5434:
[----:B-1----:R-:W2:Y:S02]  /*2b8b0*/  LDL R5, [R1+0x4] ;  /* 0x0000040001057983 */ /* 0x002ea40000100800 */
[----:B--2---:R1:W2:Y:S02]  /*2b8c0*/  SYNCS.PHASECHK.TRANS64.TRYWAIT P0, [R5+URZ+0x30820], R4 ;  /* 0x03082004050075a7 */ /* 0x0042a4000800017f */
[----:B--2---:R-:W-:Y:S05]  /*2b8d0*/  @!P0 NANOSLEEP.SYNCS 0x989680 ;  /* 0x009896800000895d */ /* 0x004fea0003900000 */
[----:B------:R-:W2:Y:S02]  /*2b8e0*/  @!P0 SYNCS.PHASECHK.TRANS64 P0, [R5+URZ+0x30820], R4 ;  /* 0x03082004050085a7 */ /* 0x000ea4000800007f */
[----:B--2---:R-:W-:Y:S05]  /*2b8f0*/  @!P0 BRA `(.L_x_5434) ;  /* 0xfffffffc00ec8947 */ /* 0x004fea000383ffff */
[----:B------:R-:W-:Y:S05]  /*2b900*/  BRA `(.L_x_5628) ;  /* 0xffffff8000f47947 */ /* 0x000fea000383ffff */
.L_x_5438:
[----:B-1----:R1:W2:Y:S02]  /*2b910*/  SYNCS.PHASECHK.TRANS64.TRYWAIT P0, [R7+URZ+0x308a0], R10 ;  /* 0x0308a00a070075a7 */ /* 0x0022a4000800017f */
[----:B--2---:R-:W-:Y:S05]  /*2b920*/  @!P0 NANOSLEEP.SYNCS 0x989680 ;  /* 0x009896800000895d */ /* 0x004fea0003900000 */
[----:B------:R-:W2:Y:S02]  /*2b930*/  @!P0 SYNCS.PHASECHK.TRANS64 P0, [R7+URZ+0x308a0], R10 ;  /* 0x0308a00a070085a7 */ /* 0x000ea4000800007f */
[----:B--2---:R-:W-:Y:S05]  /*2b940*/  @!P0 BRA `(.L_x_5438) ;  /* 0xfffffffc00f08947 */ /* 0x004fea000383ffff */
[----:B------:R-:W-:Y:S05]  /*2b950*/  BRA `(.L_x_5629) ;  /* 0xffffff8400187947 */ /* 0x000fea000383ffff */
.L_x_5445:
[----:B--2---:R2:W3:Y:S02]  /*2b960*/  SYNCS.PHASECHK.TRANS64.TRYWAIT P0, [R7+URZ+0x308c0], R10 ;  /* 0x0308c00a070075a7 */ /* 0x0044e4000800017f */
[----:B---3--:R-:W-:Y:S05]  /*2b970*/  @!P0 NANOSLEEP.SYNCS 0x989680 ;  /* 0x009896800000895d */ /* 0x008fea0003900000 */
[----:B------:R-:W3:Y:S02]  /*2b980*/  @!P0 SYNCS.PHASECHK.TRANS64 P0, [R7+URZ+0x308c0], R10 ;  /* 0x0308c00a070085a7 */ /* 0x000ee4000800007f */
[----:B---3--:R-:W-:Y:S05]  /*2b990*/  @!P0 BRA `(.L_x_5445) ;  /* 0xfffffffc00f08947 */ /* 0x008fea000383ffff */
[----:B------:R-:W-:Y:S05]  /*2b9a0*/  BRA `(.L_x_5630) ;  /* 0xffffff8800187947 */ /* 0x000fea000383ffff */
.L_x_5454:
[----:B-1----:R1:W2:Y:S02]  /*2b9b0*/  SYNCS.PHASECHK.TRANS64.TRYWAIT P0, [R8+URZ+0x308a0], R7 ;  /* 0x0308a007080075a7 */ /* 0x0022a4000800017f */
[----:B--2---:R-:W-:Y:S05]  /*2b9c0*/  @!P0 NANOSLEEP.SYNCS 0x989680 ;  /* 0x009896800000895d */ /* 0x004fea0003900000 */
[----:B------:R-:W2:Y:S02]  /*2b9d0*/  @!P0 SYNCS.PHASECHK.TRANS64 P0, [R8+URZ+0x308a0], R7 ;  /* 0x0308a007080085a7 */ /* 0x000ea4000800007f */
[----:B--2---:R-:W-:Y:S05]  /*2b9e0*/  @!P0 BRA `(.L_x_5454) ;  /* 0xfffffffc00f08947 */ /* 0x004fea000383ffff */
[----:B------:R-:W-:Y:S05]  /*2b9f0*/  BRA `(.L_x_5631) ;  /* 0xffffff8c00647947 */ /* 0x000fea000383ffff */
.L_x_5461:
[----:B--2---:R2:W3:Y:S02]  /*2ba00*/  SYNCS.PHASECHK.TRANS64.TRYWAIT P0, [R8+URZ+0x308c0], R7 ;  /* 0x0308c007080075a7 */ /* 0x0044e4000800017f */
[----:B---3--:R-:W-:Y:S05]  /*2ba10*/  @!P0 NANOSLEEP.SYNCS 0x989680 ;  /* 0x009896800000895d */ /* 0x008fea0003900000 */
[----:B------:R-:W3:Y:S02]  /*2ba20*/  @!P0 SYNCS.PHASECHK.TRANS64 P0, [R8+URZ+0x308c0], R7 ;  /* 0x0308c007080085a7 */ /* 0x000ee4000800007f */
[----:B---3--:R-:W-:Y:S05]  /*2ba30*/  @!P0 BRA `(.L_x_5461) ;  /* 0xfffffffc00f08947 */ /* 0x008fea000383ffff */
[----:B------:R-:W-:Y:S05]  /*2ba40*/  BRA `(.L_x_5632) ;  /* 0xffffff9000607947 */ /* 0x000fea000383ffff */
.L_x_5484:
[----:B------:R-:W2:Y:S01]  /*2ba50*/  S2R R4, SR_TID.X ;  /* 0x0000000000047919 */ /* 0x000ea20000002100 */
[----:B------:R-:W-:Y:S01]  /*2ba60*/  BSSY B0, `(.L_x_5633) ;  /* 0x000000a000007945 */ /* 0x000fe20003800000 */
[----:B------:R-:W-:Y:S02]  /*2ba70*/  IMAD.MOV.U32 R12, RZ, RZ, RZ ;  /* 0x000000ffff0c7224 */ /* 0x000fe400078e00ff */
[----:B0-----:R-:W-:Y:S02]  /*2ba80*/  IMAD.MOV.U32 R11, RZ, RZ, 0x1f ;  /* 0x0000001fff0b7424 */ /* 0x001fe400078e00ff */
[----:B------:R-:W-:Y:S01]  /*2ba90*/  IMAD.MOV.U32 R15, RZ, RZ, -0x1 ;  /* 0xffffffffff0f7424 */ /* 0x000fe200078e00ff */
[----:B--2---:R-:W-:-:S04]  /*2baa0*/  SHF.R.U32.HI R4, RZ, 0x5, R4 ;  /* 0x00000005ff047819 */ /* 0x004fc80000011604 */
[----:B------:R-:W-:-:S05]  /*2bab0*/  LOP3.LUT R4, R4, 0x3, RZ, 0xc0, !PT ;  /* 0x0000000304047812 */ /* 0x000fca00078ec0ff */
[----:B------:R-:W-:-:S07]  /*2bac0*/  IMAD.MOV.U32 R13, RZ, RZ, R4 ;  /* 0x000000ffff0d7224 */ /* 0x000fce00078e0004 */
[----:B-1----:R-:W-:Y:S05]  /*2bad0*/  WARPSYNC.COLLECTIVE R15, `(.L_x_5634) ;  /* 0x000000000f087348 */ /* 0x002fea0003c00000 */
[----:B------:R0:W2:Y:S02]  /*2bae0*/  SHFL.IDX P6, R14, R13, R12, R11 ;  /* 0x0000000c0d0e7389 */ /* 0x0000a400000c000b */
[----:B012---:R-:W-:Y:S01]  /*2baf0*/  ENDCOLLECTIVE ;  /* 0x000000000000791b */ /* 0x007fe20003800000 */
.L_x_5634:
[----:B------:R-:W-:Y:S05]  /*2bb00*/  BSYNC B0 ;  /* 0x0000000000007941 */ /* 0x000fea0003800000 */
.L_x_5633:
[----:B------:R-:W-:Y:S05]  /*2bb10*/  BRA `(.L_x_5635) ;  /* 0xffffffa000007947 */ /* 0x000fea000383ffff */
.L_x_5486:
[----:B------:R-:W-:Y:S01]  /*2bb20*/  BSSY B0, `(.L_x_5636) ;  /* 0x0000006000007945 */ /* 0x000fe20003800000 */
[----:B------:R-:W-:-:S07]  /*2bb30*/  IMAD.MOV.U32 R15, RZ, RZ, -0x1 ;  /* 0xffffffffff0f7424 */ /* 0x000fce00078e00ff */
[----:B01-3--:R-:W-:Y:S05]  /*2bb40*/  WARPSYNC.COLLECTIVE R15, `(.L_x_5637) ;  /* 0x000000000f0c7348 */ /* 0x00bfea0003c00000 */
[----:B------:R-:W-:Y:S02]  /*2bb50*/  ELECT P6, UR62, PT ;  /* 0x00000000003e782f */ /* 0x000fe400038c0000 */
[----:B------:R-:W-:Y:S01]  /*2bb60*/  MOV R14, UR62 ;  /* 0x0000003e000e7c02 */ /* 0x000fe20008000f00 */
[----:B01-3--:R-:W-:Y:S10]  /*2bb70*/  ENDCOLLECTIVE ;  /* 0x000000000000791b */ /* 0x00bff40003800000 */
.L_x_5637:
[----:B------:R-:W-:Y:S05]  /*2bb80*/  BSYNC B0 ;  /* 0x0000000000007941 */ /* 0x000fea0003800000 */
.L_x_5636:
[----:B------:R-:W-:Y:S05]  /*2bb90*/  BRA `(.L_x_5638) ;  /* 0xffffffa0000c7947 */ /* 0x000fea000383ffff */
.L_x_5488:
[----:B-1----:R1:W2:Y:S02]  /*2bba0*/  SYNCS.PHASECHK.TRANS64.TRYWAIT P0, [R0+URZ+0x30840], R2 ;  /* 0x03084002000075a7 */ /* 0x0022a4000800017f */
[----:B--2---:R-:W-:Y:S05]  /*2bbb0*/  @!P0 NANOSLEEP.SYNCS 0x989680 ;  /* 0x009896800000895d */ /* 0x004fea0003900000 */
[----:B------:R-:W2:Y:S02]  /*2bbc0*/  @!P0 SYNCS.PHASECHK.TRANS64 P0, [R0+URZ+0x30840], R2 ;  /* 0x03084002000085a7 */ /* 0x000ea4000800007f */
[----:B--2---:R-:W-:Y:S05]  /*2bbd0*/  @!P0 BRA `(.L_x_5488) ;  /* 0xfffffffc00f08947 */ /* 0x004fea000383ffff */
[----:B------:R-:W-:Y:S05]  /*2bbe0*/  BRA `(.L_x_5639) ;  /* 0xffffffa000747947 */ /* 0x000fea000383ffff */
.L_x_5492:
        /* <DEDUP_REMOVED lines=9> */
.L_x_5640:
[----:B------:R-:W-:Y:S02]  /*2bc80*/  IMAD.MOV.U32 R13, RZ, RZ, R4 ;  /* 0x000000ffff0d7224 */ /* 0x000fe400078e0004 */
[----:B------:R-:W-:-:S07]  /*2bc90*/  IMAD.MOV.U32 R6, RZ, RZ, R14 ;  /* 0x000000ffff067224 */ /* 0x000fce00078e000e */
[----:B------:R-:W-:Y:S05]  /*2bca0*/  WARPSYNC.COLLECTIVE R15, `(.L_x_5641) ;  /* 0x000000000f087348 */ /* 0x000fea0003c00000 */
[----:B------:R0:W1:Y:S02]  /*2bcb0*/  SHFL.IDX P6, R14, R13, R12, R11 ;  /* 0x0000000c0d0e7389 */ /* 0x00006400000c000b */
[----:B01----:R-:W-:Y:S01]  /*2bcc0*/  ENDCOLLECTIVE ;  /* 0x000000000000791b */ /* 0x003fe20003800000 */
.L_x_5641:
        /* <DEDUP_REMOVED lines=11> */
.L_x_5642:
        /* <DEDUP_REMOVED lines=17> */
.L_x_5643:
[----:B------:R-:W-:Y:S02]  /*2be90*/  IMAD.MOV.U32 R13, RZ, RZ, R3 ;  /* 0x000000ffff0d7224 */ /* 0x000fe400078e0003 */
[----:B------:R-:W-:Y:S02]  /*2bea0*/  IMAD.MOV.U32 R12, RZ, RZ, 0x2 ;  /* 0x00000002ff0c7424 */ /* 0x000fe400078e00ff */
[----:B------:R-:W-:-:S07]  /*2beb0*/  IMAD.MOV.U32 R5, RZ, RZ, R14 ;  /* 0x000000ffff057224 */ /* 0x000fce00078e000e */
[----:B------:R-:W-:Y:S05]  /*2bec0*/  WARPSYNC.COLLECTIVE R15, `(.L_x_5644) ;  /* 0x000000000f087348 */ /* 0x000fea0003c00000 */
[----:B------:R0:W1:Y:S02]  /*2bed0*/  SHFL.IDX P6, R14, R13, R12, R11 ;  /* 0x0000000c0d0e7389 */ /* 0x00006400000c000b */
[----:B01----:R-:W-:Y:S01]  /*2bee0*/  ENDCOLLECTIVE ;  /* 0x000000000000791b */ /* 0x003fe20003800000 */
.L_x_5644:
        /* <DEDUP_REMOVED lines=17> */
.L_x_5645:
[----:B------:R-:W-:Y:S02]  /*2c000*/  IMAD.MOV.U32 R13, RZ, RZ, R3 ;  /* 0x000000ffff0d7224 */ /* 0x000fe400078e0003 */
[----:B------:R-:W-:Y:S02]  /*2c010*/  IMAD.MOV.U32 R12, RZ, RZ, 0x3 ;  /* 0x00000003ff0c7424 */ /* 0x000fe400078e00ff */
[----:B------:R-:W-:-:S07]  /*2c020*/  IMAD.MOV.U32 R5, RZ, RZ, R14 ;  /* 0x000000ffff057224 */ /* 0x000fce00078e000e */
[----:B------:R-:W-:Y:S05]  /*2c030*/  WARPSYNC.COLLECTIVE R15, `(.L_x_5646) ;  /* 0x000000000f087348 */ /* 0x000fea0003c00000 */
[----:B------:R0:W1:Y:S02]  /*2c040*/  SHFL.IDX P6, R14, R13, R12, R11 ;  /* 0x0000000c0d0e7389 */ /* 0x00006400000c000b */
[----:B01----:R-:W-:Y:S01]  /*2c050*/  ENDCOLLECTIVE ;  /* 0x000000000000791b */ /* 0x003fe20003800000 */
.L_x_5646:
        /* <DEDUP_REMOVED lines=17> */
.L_x_5647:
[----:B------:R-:W-:Y:S02]  /*2c170*/  IMAD.MOV.U32 R13, RZ, RZ, R3 ;  /* 0x000000ffff0d7224 */ /* 0x000fe400078e0003 */
[----:B------:R-:W-:Y:S02]  /*2c180*/  IMAD.MOV.U32 R12, RZ, RZ, 0x4 ;  /* 0x00000004ff0c7424 */ /* 0x000fe400078e00ff */
[----:B------:R-:W-:-:S07]  /*2c190*/  IMAD.MOV.U32 R5, RZ, RZ, R14 ;  /* 0x000000ffff057224 */ /* 0x000fce00078e000e */
[----:B------:R-:W-:Y:S05]  /*2c1a0*/  WARPSYNC.COLLECTIVE R15, `(.L_x_5648) ;  /* 0x000000000f087348 */ /* 0x000fea0003c00000 */
[----:B------:R0:W1:Y:S02]  /*2c1b0*/  SHFL.IDX P6, R14, R13, R12, R11 ;  /* 0x0000000c0d0e7389 */ /* 0x00006400000c000b */
[----:B01----:R-:W-:Y:S01]  /*2c1c0*/  ENDCOLLECTIVE ;  /* 0x000000000000791b */ /* 0x003fe20003800000 */
.L_x_5648:
        /* <DEDUP_REMOVED lines=17> */
.L_x_5649:
[----:B------:R-:W-:Y:S02]  /*2c2e0*/  IMAD.MOV.U32 R13, RZ, RZ, R3 ;  /* 0x000000ffff0d7224 */ /* 0x000fe400078e0003 */
[----:B------:R-:W-:Y:S02]  /*2c2f0*/  IMAD.MOV.U32 R12, RZ, RZ, 0x5 ;  /* 0x00000005ff0c7424 */ /* 0x000fe400078e00ff */
[----:B------:R-:W-:-:S07]  /*2c300*/  IMAD.MOV.U32 R5, RZ, RZ, R14 ;  /* 0x000000ffff057224 */ /* 0x000fce00078e000e */
[----:B------:R-:W-:Y:S05]  /*2c310*/  WARPSYNC.COLLECTIVE R15, `(.L_x_5650) ;  /* 0x000000000f087348 */ /* 0x000fea0003c00000 */
[----:B------:R0:W1:Y:S02]  /*2c320*/  SHFL.IDX P6, R14, R13, R12, R11 ;  /* 0x0000000c0d0e7389 */ /* 0x00006400000c000b */
[----:B01----:R-:W-:Y:S01]  /*2c330*/  ENDCOLLECTIVE ;  /* 0x000000000000791b */ /* 0x003fe20003800000 */
.L_x_5650:
        /* <DEDUP_REMOVED lines=17> */
.L_x_5651:
[----:B------:R-:W-:Y:S02]  /*2c450*/  IMAD.MOV.U32 R13, RZ, RZ, R3 ;  /* 0x000000ffff0d7224 */ /* 0x000fe400078e0003 */
[----:B------:R-:W-:Y:S02]  /*2c460*/  IMAD.MOV.U32 R12, RZ, RZ, 0x6 ;  /* 0x00000006ff0c7424 */ /* 0x000fe400078e00ff */
[----:B------:R-:W-:-:S07]  /*2c470*/  IMAD.MOV.U32 R5, RZ, RZ, R14 ;  /* 0x000000ffff057224 */ /* 0x000fce00078e000e */
[----:B------:R-:W-:Y:S05]  /*2c480*/  WARPSYNC.COLLECTIVE R15, `(.L_x_5652) ;  /* 0x000000000f087348 */ /* 0x000fea0003c00000 */
[----:B------:R0:W1:Y:S02]  /*2c490*/  SHFL.IDX P6, R14, R13, R12, R11 ;  /* 0x0000000c0d0e7389 */ /* 0x00006400000c000b */
[----:B01----:R-:W-:Y:S01]  /*2c4a0*/  ENDCOLLECTIVE ;  /* 0x000000000000791b */ /* 0x003fe20003800000 */
.L_x_5652:
        /* <DEDUP_REMOVED lines=17> */
.L_x_5653:
[----:B------:R-:W-:Y:S02]  /*2c5c0*/  IMAD.MOV.U32 R13, RZ, RZ, R3 ;  /* 0x000000ffff0d7224 */ /* 0x000fe400078e0003 */
[----:B------:R-:W-:Y:S02]  /*2c5d0*/  IMAD.MOV.U32 R12, RZ, RZ, 0x7 ;  /* 0x00000007ff0c7424 */ /* 0x000fe400078e00ff */
[----:B------:R-:W-:-:S07]  /*2c5e0*/  IMAD.MOV.U32 R5, RZ, RZ, R14 ;  /* 0x000000ffff057224 */ /* 0x000fce00078e000e */
[----:B------:R-:W-:Y:S05]  /*2c5f0*/  WARPSYNC.COLLECTIVE R15, `(.L_x_5654) ;  /* 0x000000000f087348 */ /* 0x000fea0003c00000 */
[----:B------:R0:W1:Y:S02]  /*2c600*/  SHFL.IDX P6, R14, R13, R12, R11 ;  /* 0x0000000c0d0e7389 */ /* 0x00006400000c000b */
[----:B01----:R-:W-:Y:S01]  /*2c610*/  ENDCOLLECTIVE ;  /* 0x000000000000791b */ /* 0x003fe20003800000 */
.L_x_5654:
        /* <DEDUP_REMOVED lines=14> */
.L_x_5655:
[----:B------:R-:W-:Y:S01]  /*2c700*/  @!PT LDS RZ, [RZ] ;  /* 0x00000000fffff984 */ /* 0x000fe20000000800 */
[----:B------:R-:W-:Y:S01]  /*2c710*/  @!PT LDS RZ, [RZ] ;  /* 0x00000000fffff984 */ /* 0x000fe20000000800 */
[----:B------:R-:W-:Y:S01]  /*2c720*/  @!PT LDS RZ, [RZ] ;  /* 0x00000000fffff984 */ /* 0x000fe20000000800 */
[----:B------:R0:W-:Y:S01]  /*2c730*/  @!P2 LDGSTS.E.BYPASS.LTC128B.128 [R9+0x1d400], desc[UR60][R6.64+0x100], !P1 ;  /* 0x1d4001000609afae */ /* 0x0001e2000c901d7c */
[----:B------:R-:W-:Y:S01]  /*2c740*/  IMAD.MOV.U32 R3, RZ, RZ, R14 ;  /* 0x000000ffff037224 */ /* 0x000fe200078e000e */
[----:B------:R-:W-:Y:S06]  /*2c750*/  BRA `(.L_x_5656) ;  /* 0xffffffa4003c7947 */ /* 0x000fec000383ffff */
.L_x_5497:
[----:B-1----:R-:W3:Y:S02]  /*2c760*/  LDL R2, [R1+0x4] ;  /* 0x0000040001027983 */ /* 0x002ee40000100800 */
[----:B---3--:R1:W3:Y:S02]  /*2c770*/  SYNCS.PHASECHK.TRANS64.TRYWAIT P0, [R2+URZ+0x30820], R0 ;  /* 0x03082000020075a7 */ /* 0x0082e4000800017f */
[----:B---3--:R-:W-:Y:S05]  /*2c780*/  @!P0 NANOSLEEP.SYNCS 0x989680 ;  /* 0x009896800000895d */ /* 0x008fea0003900000 */
[----:B------:R-:W3:Y:S02]  /*2c790*/  @!P0 SYNCS.PHASECHK.TRANS64 P0, [R2+URZ+0x30820], R0 ;  /* 0x03082000020085a7 */ /* 0x000ee4000800007f */
[----:B---3--:R-:W-:Y:S05]  /*2c7a0*/  @!P0 BRA `(.L_x_5497) ;  /* 0xfffffffc00ec8947 */ /* 0x008fea000383ffff */
[----:B------:R-:W-:Y:S05]  /*2c7b0*/  BRA `(.L_x_5657) ;  /* 0xffffffa400b47947 */ /* 0x000fea000383ffff */
.L_x_5506:
[----:B-1----:R1:W2:Y:S02]  /*2c7c0*/  SYNCS.PHASECHK.TRANS64.TRYWAIT P0, [R3+URZ+0x30840], R2 ;  /* 0x03084002030075a7 */ /* 0x0022a4000800017f */
[----:B--2---:R-:W-:Y:S05]  /*2c7d0*/  @!P0 NANOSLEEP.SYNCS 0x989680 ;  /* 0x009896800000895d */ /* 0x004fea0003900000 */
[----:B------:R-:W2:Y:S02]  /*2c7e0*/  @!P0 SYNCS.PHASECHK.TRANS64 P0, [R3+URZ+0x30840], R2 ;  /* 0x03084002030085a7 */ /* 0x000ea4000800007f */
[----:B--2---:R-:W-:Y:S05]  /*2c7f0*/  @!P0 BRA `(.L_x_5506) ;  /* 0xfffffffc00f08947 */ /* 0x004fea000383ffff */
[----:B------:R-:W-:Y:S05]  /*2c800*/  BRA `(.L_x_5658) ;  /* 0xffffffa800807947 */ /* 0x000fea000383ffff */
.L_x_5513:
[----:B0-----:R0:W1:Y:S02]  /*2c810*/  SYNCS.PHASECHK.TRANS64.TRYWAIT P0, [R2+URZ+0x30860], R3 ;  /* 0x03086003020075a7 */ /* 0x001064000800017f */
[----:B-1----:R-:W-:Y:S05]  /*2c820*/  @!P0 NANOSLEEP.SYNCS 0x989680 ;  /* 0x009896800000895d */ /* 0x002fea0003900000 */
[----:B------:R-:W1:Y:S02]  /*2c830*/  @!P0 SYNCS.PHASECHK.TRANS64 P0, [R2+URZ+0x30860], R3 ;  /* 0x03086003020085a7 */ /* 0x000e64000800007f */
[----:B-1----:R-:W-:Y:S05]  /*2c840*/  @!P0 BRA `(.L_x_5513) ;  /* 0xfffffffc00f08947 */ /* 0x002fea000383ffff */
[----:B------:R-:W-:Y:S05]  /*2c850*/  BRA `(.L_x_5659) ;  /* 0xffffffac009c7947 */ /* 0x000fea000383ffff */
.L_x_5524:
[----:B-1----:R1:W2:Y:S02]  /*2c860*/  SYNCS.PHASECHK.TRANS64.TRYWAIT P0, [R3+URZ+0x30840], R2 ;  /* 0x03084002030075a7 */ /* 0x0022a4000800017f */
[----:B--2---:R-:W-:Y:S05]  /*2c870*/  @!P0 NANOSLEEP.SYNCS 0x989680 ;  /* 0x009896800000895d */ /* 0x004fea0003900000 */
[----:B------:R-:W2:Y:S02]  /*2c880*/  @!P0 SYNCS.PHASECHK.TRANS64 P0, [R3+URZ+0x30840], R2 ;  /* 0x03084002030085a7 */ /* 0x000ea4000800007f */
[----:B--2---:R-:W-:Y:S05]  /*2c890*/  @!P0 BRA `(.L_x_5524) ;  /* 0xfffffffc00f08947 */ /* 0x004fea000383ffff */
[----:B------:R-:W-:Y:S05]  /*2c8a0*/  BRA `(.L_x_5660) ;  /* 0xffffffb400847947 */ /* 0x000fea000383ffff */
.L_x_5531:
[----:B0-----:R0:W1:Y:S02]  /*2c8b0*/  SYNCS.PHASECHK.TRANS64.TRYWAIT P0, [R2+URZ+0x30860], R3 ;  /* 0x03086003020075a7 */ /* 0x001064000800017f */
[----:B-1----:R-:W-:Y:S05]  /*2c8c0*/  @!P0 NANOSLEEP.SYNCS 0x989680 ;  /* 0x009896800000895d */ /* 0x002fea0003900000 */
[----:B------:R-:W1:Y:S02]  /*2c8d0*/  @!P0 SYNCS.PHASECHK.TRANS64 P0, [R2+URZ+0x30860], R3 ;  /* 0x03086003020085a7 */ /* 0x000e64000800007f */
[----:B-1----:R-:W-:Y:S05]  /*2c8e0*/  @!P0 BRA `(.L_x_5531) ;  /* 0xfffffffc00f08947 */ /* 0x002fea000383ffff */
[----:B------:R-:W-:Y:S05]  /*2c8f0*/  BRA `(.L_x_5661) ;  /* 0xffffffb800a07947 */ /* 0x000fea000383ffff */
.L_x_5542:
[----:B--2---:R2:W3:Y:S02]  /*2c900*/  SYNCS.PHASECHK.TRANS64.TRYWAIT P0, [R3+URZ+0x30840], R2 ;  /* 0x03084002030075a7 */ /* 0x0044e4000800017f */
[----:B---3--:R-:W-:Y:S05]  /*2c910*/  @!P0 NANOSLEEP.SYNCS 0x989680 ;  /* 0x009896800000895d */ /* 0x008fea0003900000 */
[----:B------:R-:W3:Y:S02]  /*2c920*/  @!P0 SYNCS.PHASECHK.TRANS64 P0, [R3+URZ+0x30840], R2 ;  /* 0x03084002030085a7 */ /* 0x000ee4000800007f */
[----:B---3--:R-:W-:Y:S05]  /*2c930*/  @!P0 BRA `(.L_x_5542) ;  /* 0xfffffffc00f08947 */ /* 0x008fea000383ffff */
[----:B------:R-:W-:Y:S05]  /*2c940*/  BRA `(.L_x_5662) ;  /* 0xffffffc0005c7947 */ /* 0x000fea000383ffff */
.L_x_5549:
[----:B0-----:R0:W1:Y:S02]  /*2c950*/  SYNCS.PHASECHK.TRANS64.TRYWAIT P0, [R2+URZ+0x30860], R5 ;  /* 0x03086005020075a7 */ /* 0x001064000800017f */
[----:B-1----:R-:W-:Y:S05]  /*2c960*/  @!P0 NANOSLEEP.SYNCS 0x989680 ;  /* 0x009896800000895d */ /* 0x002fea0003900000 */
[----:B------:R-:W1:Y:S02]  /*2c970*/  @!P0 SYNCS.PHASECHK.TRANS64 P0, [R2+URZ+0x30860], R5 ;  /* 0x03086005020085a7 */ /* 0x000e64000800007f */
[----:B-1----:R-:W-:Y:S05]  /*2c980*/  @!P0 BRA `(.L_x_5549) ;  /* 0xfffffffc00f08947 */ /* 0x002fea000383ffff */
[----:B------:R-:W-:Y:S05]  /*2c990*/  BRA `(.L_x_5663) ;  /* 0xffffffc400747947 */ /* 0x000fea000383ffff */
.L_x_5562:
[----:B---3--:R3:W4:Y:S02]  /*2c9a0*/  SYNCS.PHASECHK.TRANS64.TRYWAIT P0, [R0+URZ+0x30860], R2 ;  /* 0x03086002000075a7 */ /* 0x008724000800017f */
[----:B----4-:R-:W-:Y:S05]  /*2c9b0*/  @!P0 NANOSLEEP.SYNCS 0x989680 ;  /* 0x009896800000895d */ /* 0x010fea0003900000 */
[----:B------:R-:W4:Y:S02]  /*2c9c0*/  @!P0 SYNCS.PHASECHK.TRANS64 P0, [R0+URZ+0x30860], R2 ;  /* 0x03086002000085a7 */ /* 0x000f24000800007f */
[----:B----4-:R-:W-:Y:S05]  /*2c9d0*/  @!P0 BRA `(.L_x_5562) ;  /* 0xfffffffc00f08947 */ /* 0x010fea000383ffff */
[----:B------:R-:W-:Y:S05]  /*2c9e0*/  BRA `(.L_x_5664) ;  /* 0xffffffcc00107947 */ /* 0x000fea000383ffff */
.L_x_5571:
        /* <DEDUP_REMOVED lines=8> */
.L_x_5666:
[----:B------:R-:W-:Y:S05]  /*2ca70*/  BSYNC B0 ;  /* 0x0000000000007941 */ /* 0x000fea0003800000 */
.L_x_5665:
        /* <DEDUP_REMOVED lines=10> */
.L_x_5667:
        /* <DEDUP_REMOVED lines=16> */
.L_x_5668:
        /* <DEDUP_REMOVED lines=9> */
.L_x_5669:
        /* <DEDUP_REMOVED lines=8> */
.L_x_5670:
        /* <DEDUP_REMOVED lines=8> */
.L_x_5671:
        /* <DEDUP_REMOVED lines=8> */
.L_x_5672:
        /* <DEDUP_REMOVED lines=9> */
.L_x_5673:
[----:B------:R-:W-:Y:S01]  /*2cec0*/  IMAD.MOV.U32 R16, RZ, RZ, R14 ;  /* 0x000000ffff107224 */ /* 0x000fe200078e000e */
[----:B------:R-:W-:Y:S06]  /*2ced0*/  BRA `(.L_x_5674) ;  /* 0xffffffcc00dc7947 */ /* 0x000fec000383ffff */
.L_x_5576:
        /* <DEDUP_REMOVED lines=8> */
.L_x_5676:
[----:B------:R-:W-:Y:S05]  /*2cf60*/  BSYNC B0 ;  /* 0x0000000000007941 */ /* 0x000fea0003800000 */
.L_x_5675:
[----:B------:R-:W2:Y:S01]  /*2cf70*/  LDL R2, [R1] ;  /* 0x0000000001027983 */ /* 0x000ea20000100800 */
        /* <DEDUP_REMOVED lines=11> */
.L_x_5677:
        /* <DEDUP_REMOVED lines=8> */
.L_x_5678:
        /* <DEDUP_REMOVED lines=8> */
.L_x_5679:
        /* <DEDUP_REMOVED lines=8> */
.L_x_5680:
        /* <DEDUP_REMOVED lines=9> */
.L_x_5681:
[----:B------:R-:W-:Y:S01]  /*2d240*/  IMAD.MOV.U32 R16, RZ, RZ, R14 ;  /* 0x000000ffff107224 */ /* 0x000fe200078e000e */
[----:B------:R-:W-:Y:S06]  /*2d250*/  BRA `(.L_x_5682) ;  /* 0xffffffcc009c7947 */ /* 0x000fec000383ffff */
.L_x_5578:
[----:B------:R-:W-:Y:S01]  /*2d260*/  BSSY B0, `(.L_x_5683) ;  /* 0x0000006000007945 */ /* 0x000fe20003800000 */
[----:B------:R-:W-:Y:S01]  /*2d270*/  PLOP3.LUT P6, PT, P6, PT, PT, 0x8, 0x0 ;  /* 0x000000000000781c */ /* 0x000fe200037ce170 */
[----:B------:R-:W-:-:S12]  /*2d280*/  IMAD.MOV.U32 R15, RZ, RZ, -0x1 ;  /* 0xffffffffff0f7424 */ /* 0x000fd800078e00ff */
[----:B0----5:R-:W-:Y:S05]  /*2d290*/  WARPSYNC.COLLECTIVE R15, `(.L_x_5684) ;  /* 0x000000000f087348 */ /* 0x021fea0003c00000 */
[----:B------:R-:W-:Y:S01]  /*2d2a0*/  VOTE.ANY R14, PT, P6 ;  /* 0x00000000000e7806 */ /* 0x000fe200030e0100 */
[----:B0----5:R-:W-:Y:S06]  /*2d2b0*/  ENDCOLLECTIVE ;  /* 0x000000000000791b */ /* 0x021fec0003800000 */
.L_x_5684:
[----:B------:R-:W-:Y:S05]  /*2d2c0*/  BSYNC B0 ;  /* 0x0000000000007941 */ /* 0x000fea0003800000 */
.L_x_5683:
        /* <DEDUP_REMOVED lines=9> */
.L_x_5685:
[----:B------:R-:W-:Y:S01]  /*2d360*/  IMAD.MOV.U32 R17, RZ, RZ, R14 ;  /* 0x000000ffff117224 */ /* 0x000fe200078e000e */
[----:B------:R-:W-:Y:S06]  /*2d370*/  BRA `(.L_x_5686) ;  /* 0xffffffcc008c7947 */ /* 0x000fec000383ffff */
.L_x_5580:
[----:B------:R-:W-:Y:S01]  /*2d380*/  BSSY B0, `(.L_x_5687) ;  /* 0x0000007000007945 */ /* 0x000fe20003800000 */
[----:B------:R-:W-:Y:S02]  /*2d390*/  IMAD.MOV.U32 R13, RZ, RZ, R2 ;  /* 0x000000ffff0d7224 */ /* 0x000fe400078e0002 */
[----:B------:R-:W-:Y:S02]  /*2d3a0*/  IMAD.MOV.U32 R11, RZ, RZ, 0x1f ;  /* 0x0000001fff0b7424 */ /* 0x000fe400078e00ff */
[----:B------:R-:W-:-:S07]  /*2d3b0*/  IMAD.MOV.U32 R15, RZ, RZ, -0x1 ;  /* 0xffffffffff0f7424 */ /* 0x000fce00078e00ff */
[----:B012--5:R-:W-:Y:S05]  /*2d3c0*/  WARPSYNC.COLLECTIVE R15, `(.L_x_5688) ;  /* 0x000000000f087348 */ /* 0x027fea0003c00000 */
[----:B------:R3:W4:Y:S02]  /*2d3d0*/  SHFL.IDX P6, R14, R13, R12, R11 ;  /* 0x0000000c0d0e7389 */ /* 0x00072400000c000b */
[----:B012345:R-:W-:Y:S01]  /*2d3e0*/  ENDCOLLECTIVE ;  /* 0x000000000000791b */ /* 0x03ffe20003800000 */
.L_x_5688:
[----:B------:R-:W-:Y:S05]  /*2d3f0*/  BSYNC B0 ;  /* 0x0000000000007941 */ /* 0x000fea0003800000 */
.L_x_5687:
[----:B------:R-:W-:Y:S01]  /*2d400*/  IMAD.MOV.U32 R2, RZ, RZ, R14 ;  /* 0x000000ffff027224 */ /* 0x000fe200078e000e */
[----:B------:R-:W-:Y:S06]  /*2d410*/  BRA `(.L_x_5689) ;  /* 0xffffffcc00807947 */ /* 0x000fec000383ffff */
.L_x_5584:
[----:B0-----:R0:W1:Y:S02]  /*2d420*/  SYNCS.PHASECHK.TRANS64.TRYWAIT P0, [R0+URZ+0x30820], R3 ;  /* 0x03082003000075a7 */ /* 0x001064000800017f */
[----:B-1----:R-:W-:Y:S05]  /*2d430*/  @!P0 NANOSLEEP.SYNCS 0x989680 ;  /* 0x009896800000895d */ /* 0x002fea0003900000 */
[----:B------:R-:W1:Y:S02]  /*2d440*/  @!P0 SYNCS.PHASECHK.TRANS64 P0, [R0+URZ+0x30820], R3 ;  /* 0x03082003000085a7 */ /* 0x000e64000800007f */
[----:B-1----:R-:W-:Y:S05]  /*2d450*/  @!P0 BRA `(.L_x_5584) ;  /* 0xfffffffc00f08947 */ /* 0x002fea000383ffff */
[----:B------:R-:W-:Y:S05]  /*2d460*/  BRA `(.L_x_5690) ;  /* 0xffffffd400047947 */ /* 0x000fea000383ffff */
.L_x_5585:
        /* <DEDUP_REMOVED lines=11> */
.L_x_5692:
[----:B------:R-:W-:Y:S05]  /*2d520*/  BSYNC B0 ;  /* 0x0000000000007941 */ /* 0x000fea0003800000 */
.L_x_5691:
[----:B------:R-:W-:Y:S05]  /*2d530*/  BRA `(.L_x_5693) ;  /* 0xffffffd000ec7947 */ /* 0x000fea000383ffff */
.L_x_5586:
[----:B------:R-:W-:Y:S01]  /*2d540*/  BSSY B0, `(.L_x_5694) ;  /* 0x0000006000007945 */ /* 0x000fe20003800000 */
[----:B------:R-:W-:-:S07]  /*2d550*/  IMAD.MOV.U32 R15, RZ, RZ, -0x1 ;  /* 0xffffffffff0f7424 */ /* 0x000fce00078e00ff */
[----:B01---5:R-:W-:Y:S05]  /*2d560*/  WARPSYNC.COLLECTIVE R15, `(.L_x_5695) ;  /* 0x000000000f0c7348 */ /* 0x023fea0003c00000 */
[----:B------:R-:W-:Y:S02]  /*2d570*/  ELECT P6, UR62, PT ;  /* 0x00000000003e782f */ /* 0x000fe400038c0000 */
[----:B------:R-:W-:Y:S01]  /*2d580*/  MOV R14, UR62 ;  /* 0x0000003e000e7c02 */ /* 0x000fe20008000f00 */
[----:B01---5:R-:W-:Y:S10]  /*2d590*/  ENDCOLLECTIVE ;  /* 0x000000000000791b */ /* 0x023ff40003800000 */
.L_x_5695:
[----:B------:R-:W-:Y:S05]  /*2d5a0*/  BSYNC B0 ;  /* 0x0000000000007941 */ /* 0x000fea0003800000 */
.L_x_5694:
[----:B------:R-:W-:Y:S05]  /*2d5b0*/  BRA `(.L_x_5696) ;  /* 0xffffffd000e07947 */ /* 0x000fea000383ffff */
.L_x_5588:
[----:B0-----:R0:W1:Y:S02]  /*2d5c0*/  SYNCS.PHASECHK.TRANS64.TRYWAIT P0, [R6+URZ], R5 ;  /* 0x00000005060075a7 */ /* 0x001064000800017f */
[----:B-1----:R-:W-:Y:S05]  /*2d5d0*/  @!P0 NANOSLEEP.SYNCS 0x989680 ;  /* 0x009896800000895d */ /* 0x002fea0003900000 */
[----:B------:R-:W1:Y:S02]  /*2d5e0*/  @!P0 SYNCS.PHASECHK.TRANS64 P0, [R6+URZ], R5 ;  /* 0x00000005060085a7 */ /* 0x000e64000800007f */
[----:B-1----:R-:W-:Y:S05]  /*2d5f0*/  @!P0 BRA `(.L_x_5588) ;  /* 0xfffffffc00f08947 */ /* 0x002fea000383ffff */
[----:B------:R-:W-:Y:S05]  /*2d600*/  BRA `(.L_x_5697) ;  /* 0xffffffd400247947 */ /* 0x000fea000383ffff */
.L_x_5589:
[----:B-1----:R1:W2:Y:S02]  /*2d610*/  SYNCS.PHASECHK.TRANS64.TRYWAIT P0, [R7+URZ], R2 ;  /* 0x00000002070075a7 */ /* 0x0022a4000800017f */
[----:B--2---:R-:W-:Y:S05]  /*2d620*/  @!P0 NANOSLEEP.SYNCS 0x989680 ;  /* 0x009896800000895d */ /* 0x004fea0003900000 */
[----:B------:R-:W2:Y:S02]  /*2d630*/  @!P0 SYNCS.PHASECHK.TRANS64 P0, [R7+URZ], R2 ;  /* 0x00000002070085a7 */ /* 0x000ea4000800007f */
[----:B--2---:R-:W-:Y:S05]  /*2d640*/  @!P0 BRA `(.L_x_5589) ;  /* 0xfffffffc00f08947 */ /* 0x004fea000383ffff */
[----:B------:R-:W-:Y:S05]  /*2d650*/  BRA `(.L_x_5698) ;  /* 0xffffffd400187947 */ /* 0x000fea000383ffff */
.L_x_5591:
[----:B--2---:R2:W3:Y:S02]  /*2d660*/  SYNCS.PHASECHK.TRANS64.TRYWAIT P0, [R4+URZ], R5 ;  /* 0x00000005040075a7 */ /* 0x0044e4000800017f */
[----:B---3--:R-:W-:Y:S05]  /*2d670*/  @!P0 NANOSLEEP.SYNCS 0x989680 ;  /* 0x009896800000895d */ /* 0x008fea0003900000 */
[----:B------:R-:W3:Y:S02]  /*2d680*/  @!P0 SYNCS.PHASECHK.TRANS64 P0, [R4+URZ], R5 ;  /* 0x00000005040085a7 */ /* 0x000ee4000800007f */
[----:B---3--:R-:W-:Y:S05]  /*2d690*/  @!P0 BRA `(.L_x_5591) ;  /* 0xfffffffc00f08947 */ /* 0x008fea000383ffff */
[----:B------:R-:W-:Y:S05]  /*2d6a0*/  BRA `(.L_x_5699) ;  /* 0xffffffd400207947 */ /* 0x000fea000383ffff */
.L_x_5700:
        /* <DEDUP_REMOVED lines=13> */
.L_x_15309:


//--------------------- .text._ZN7cutlass13device_kernelIN5flash11enable_sm90INS1_16FlashAttnFwdSm90INS1_25CollectiveMainloopFwdSm90ILi2EN4cute5tupleIJNS5_1CILi1EEES8_S8_EEENS6_IJNS7_ILi128EEENS7_ILi112EEENS7_ILi192EEEEEELi192ENS_10bfloat16_tEfNS_4arch4Sm90ELb1ELb0ELb0ELb0ELb0ELb0ELb0ELb1ELb1ELb1ELb0ELb0EEENS1_21CollectiveEpilogueFwdINS6_IJSA_SC_SB_EEES9_SE_SG_Li256ELb0ELb1ELb0ELb0EEENS1_30DynamicPersistentTileSchedulerILi256ELi128ELb0ELb1ELb1EEEEEEEEEvNT_6ParamsE --------------------------
	.section	.text._ZN7cutlass13device_kernelIN5flash11enable_sm90INS1_16FlashAttnFwdSm90INS1_25CollectiveMainloopFwdSm90ILi2EN4cute5tupleIJNS5_1CILi1EEES8_S8_EEENS6_IJNS7_ILi128EEENS7_ILi112EEENS7_ILi192EEEEEELi192ENS_10bfloat16_tEfNS_4arch4Sm90ELb1ELb0ELb0ELb0ELb0ELb0ELb0ELb1ELb1ELb1ELb0ELb0EEENS1_21CollectiveEpilogueFwdINS6_IJSA_SC_SB_EEES9_SE_SG_Li256ELb0ELb1ELb0ELb0EEENS1_30DynamicPersistentTileSchedulerILi256ELi128ELb0ELb1ELb1EEEEEEEEEvNT_6ParamsE,"ax",@progbits
	.align	128
.text._ZN7cutlass13device_kernelIN5flash11enable_sm90INS1_16FlashAttnFwdSm90INS1_25CollectiveMainloopFwdSm90ILi2EN4cute5tupleIJNS5_1CILi1EEES8_S8_EEENS6_IJNS7_ILi128EEENS7_ILi112EEENS7_ILi192EEEEEELi192ENS_10bfloat16_tEfNS_4arch4Sm90ELb1ELb0ELb0ELb0ELb0ELb0ELb0ELb1ELb1ELb1ELb0ELb0EEENS1_21CollectiveEpilogueFwdINS6_IJSA_SC_SB_EEES9_SE_SG_Li256ELb0ELb1ELb0ELb0EEENS1_30DynamicPersistentTileSchedulerILi256ELi128ELb0ELb1ELb1EEEEEEEEEvNT_6ParamsE:
        .type           _ZN7cutlass13device_kernelIN5flash11enable_sm90INS1_16FlashAttnFwdSm90INS1_25CollectiveMainloopFwdSm90ILi2EN4cute5tupleIJNS5_1CILi1EEES8_S8_EEENS6_IJNS7_ILi128EEENS7_ILi112EEENS7_ILi192EEEEEELi192ENS_10bfloat16_tEfNS_4arch4Sm90ELb1ELb0ELb0ELb0ELb0ELb0ELb0ELb1ELb1ELb1ELb0ELb0EEENS1_21CollectiveEpilogueFwdINS6_IJSA_SC_SB_EEES9_SE_SG_Li256ELb0ELb1ELb0ELb0EEENS1_30DynamicPersistentTileSchedulerILi256ELi128ELb0ELb1ELb1EEEEEEEEEvNT_6ParamsE,@function
        .size           _ZN7cutlass13device_kernelIN5flash11enable_sm90INS1_16FlashAttnFwdSm90INS1_25CollectiveMainloopFwdSm90ILi2EN4cute5tupleIJNS5_1CILi1EEES8_S8_EEENS6_IJNS7_ILi128EEENS7_ILi112EEENS7_ILi192EEEEEELi192ENS_10bfloat16_tEfNS_4arch4Sm90ELb1ELb0ELb0ELb0ELb0ELb0ELb0ELb1ELb1ELb1ELb0ELb0EEENS1_21CollectiveEpilogueFwdINS6_IJSA_SC_SB_EEES9_SE_SG_Li256ELb0ELb1ELb0ELb0EEENS1_30DynamicPersistentTileSchedulerILi256ELi128ELb0ELb1ELb1EEEEEEEEEvNT_6ParamsE,(.L_x_15310 - _ZN7cutlass13device_kernelIN5flash11enable_sm90INS1_16FlashAttnFwdSm90INS1_25CollectiveMainloopFwdSm90ILi2EN4cute5tupleIJNS5_1CILi1EEES8_S8_EEENS6_IJNS7_ILi128EEENS7_ILi112EEENS7_ILi192EEEEEELi192ENS_10bfloat16_tEfNS_4arch4Sm90ELb1ELb0ELb0ELb0ELb0ELb0ELb0ELb1ELb1ELb1ELb0ELb0EEENS1_21CollectiveEpilogueFwdINS6_IJSA_SC_SB_EEES9_SE_SG_Li256ELb0ELb1ELb0ELb0EEENS1_30DynamicPersistentTileSchedulerILi256ELi128ELb0ELb1ELb1EEEEEEEEEvNT_6ParamsE)
        .other          _ZN7cutlass13device_kernelIN5flash11enable_sm90INS1_16FlashAttnFwdSm90INS1_25CollectiveMainloopFwdSm90ILi2EN4cute5tupleIJNS5_1CILi1EEES8_S8_EEENS6_IJNS7_ILi128EEENS7_ILi112EEENS7_ILi192EEEEEELi192ENS_10bfloat16_tEfNS_4arch4Sm90ELb1ELb0ELb0ELb0ELb0ELb0ELb0ELb1ELb1ELb1ELb0ELb0EEENS1_21CollectiveEpilogueFwdINS6_IJSA_SC_SB_EEES9_SE_SG_Li256ELb0ELb1ELb0ELb0EEENS1_30DynamicPersistentTileSchedulerILi256ELi128ELb0ELb1ELb1EEEEEEEEEvNT_6ParamsE,@"STO_CUDA_ENTRY STV_DEFAULT"
_ZN7cutlass13device_kernelIN5flash11enable_sm90INS1_16FlashAttnFwdSm90INS1_25CollectiveMainloopFwdSm90ILi2EN4cute5tupleIJNS5_1CILi1EEES8_S8_EEENS6_IJNS7_ILi128EEENS7_ILi112EEENS7_ILi192EEEEEELi192ENS_10bfloat16_tEfNS_4arch4Sm90ELb1ELb0ELb0ELb0ELb0ELb0ELb0ELb1ELb1ELb1ELb0ELb0EEENS1_21CollectiveEpilogueFwdINS6_IJSA_SC_SB_EEES9_SE_SG_Li256ELb0ELb1ELb0ELb0EEENS1_30DynamicPersistentTileSchedulerILi256ELi128ELb0ELb1ELb1EEEEEEEEEvNT_6ParamsE:
        /* <DEDUP_REMOVED lines=17> */
.L_x_5702:
[----:B------:R-:W-:Y:S05]  /*0110*/  BSYNC B0 ;  /* 0x0000000000007941 */ /* 0x000fea0003800000 */
.L_x_5701:
        /* <DEDUP_REMOVED lines=40> */
.L_x_5703:
        /* <DEDUP_REMOVED lines=22> */
.L_x_5704:
        /* <DEDUP_REMOVED lines=18> */
.L_x_5705:
        /* <DEDUP_REMOVED lines=22> */
.L_x_5706:
        /* <DEDUP_REMOVED lines=22> */
.L_x_5707:
[----:B0-----:R-:W-:Y:S01]  /*08e0*/  ISETP.NE.AND P0, PT, R2, RZ, PT ;  /* 0x000000ff0200720c */ /* 0x001fe20003f05270 */
[----:B------:R-:W-:Y:S01]  /*08f0*/  IMAD.MOV.U32 R2, RZ, RZ, 0x1 ;  /* 0x00000001ff027424 */ /* 0x000fe200078e00ff */
[----:B------:R-:W-:-:S04]  /*0900*/  NOP ;  /* 0x0000000000007918 */ /* 0x000fc80000000000 */
[----:B------:R-:W-:-:S05]  /*0910*/  SEL R2, R2, 0x2, !P0 ;  /* 0x0000000202027807 */ /* 0x000fca0004000000 */
[----:B------:R0:W-:Y:S01]  /*0920*/  STL [R1+0x30], R2 ;  /* 0x0000300201007387 */ /* 0x0001e20000100800 */
[----:B-123--:R-:W-:Y:S06]  /*0930*/  BAR.SYNC.DEFER_BLOCKING 0x0 ;  /* 0x0000000000007b1d */ /* 0x00efec0000010000 */
[----:B------:R-:W-:Y:S05]  /*0940*/  @!P0 BRA `(.L_x_5708) ;  /* 0x000000fc00bc8947 */ /* 0x000fea0003800000 */
.L_x_5709:
        /* <DEDUP_REMOVED lines=10> */
[----:B------:R-:W2:Y:S01]  /*09f0*/  LDL.LU R12, [R1+0x30] ;  /* 0x00003000010c7983 */ /* 0x000ea20000300800 */
[----:B0-----:R-:W0:Y:S02]  /*0a00*/  S2R R2, SR_TID.X ;  /* 0x0000000000027919 */ /* 0x001e240000002100 */
[----:B0-----:R-:W-:-:S05]  /*0a10*/  VIADD R217, R2, 0xffffff80 ;  /* 0xffffff8002d97836 */ /* 0x001fca0000000000 */
[----:B------:R-:W-:-:S04]  /*0a20*/  SHF.R.S32.HI R0, RZ, 0x1f, R217 ;  /* 0x0000001fff007819 */ /* 0x000fc800000114d9 */
[CC--:B------:R-:W-:Y:S02]  /*0a30*/  LEA.HI R2, R0.reuse, R217.reuse, RZ, 0x7 ;  /* 0x000000d900027211 */ /* 0x0c0fe400078f38ff */
[-C--:B------:R-:W-:Y:S02]  /*0a40*/  LEA.HI R3, R0, R217.reuse, RZ, 0x4 ;  /* 0x000000d900037211 */ /* 0x080fe400078f20ff */
[----:B------:R-:W-:Y:S02]  /*0a50*/  LOP3.LUT R210, R2, 0xffffff80, RZ, 0xc0, !PT ;  /* 0xffffff8002d27812 */ /* 0x000fe400078ec0ff */
[----:B------:R-:W-:Y:S02]  /*0a60*/  LEA.HI R4, R0, R217, RZ, 0x5 ;  /* 0x000000d900047211 */ /* 0x000fe400078f28ff */
[----:B------:R-:W-:Y:S01]  /*0a70*/  SHF.R.S32.HI R6, RZ, 0x4, R3 ;  /* 0x00000004ff067819 */ /* 0x000fe20000011403 */
[----:B------:R-:W-:Y:S02]  /*0a80*/  IMAD.IADD R210, R217, 0x1, -R210 ;  /* 0x00000001d9d27824 */ /* 0x000fe400078e0ad2 */
[----:B------:R-:W-:Y:S01]  /*0a90*/  IMAD.SHL.U32 R5, R4, 0x20, RZ ;  /* 0x0000002004057824 */ /* 0x000fe200078e00ff */
[----:B------:R-:W-:-:S02]  /*0aa0*/  LOP3.LUT R4, R3, 0x3fffff0, RZ, 0xc0, !PT ;  /* 0x03fffff003047812 */ /* 0x000fc400078ec0ff */
[----:B------:R-:W-:Y:S02]  /*0ab0*/  SHF.R.S32.HI R7, RZ, 0x1f, R210 ;  /* 0x0000001fff077819 */ /* 0x000fe400000114d2 */
[----:B------:R-:W-:Y:S02]  /*0ac0*/  LEA.HI R3, R3, R6, RZ, 0x1 ;  /* 0x0000000603037211 */ /* 0x000fe400078f08ff */
[----:B------:R-:W-:Y:S02]  /*0ad0*/  LEA.HI R8, R7, R210, RZ, 0x2 ;  /* 0x000000d207087211 */ /* 0x000fe400078f10ff */
[----:B------:R-:W-:Y:S02]  /*0ae0*/  LOP3.LUT R3, R3, 0x1ffffffe, RZ, 0xc0, !PT ;  /* 0x1ffffffe03037812 */ /* 0x000fe400078ec0ff */
[----:B------:R-:W-:Y:S02]  /*0af0*/  LEA.HI R11, R0, R217, RZ, 0x2 ;  /* 0x000000d9000b7211 */ /* 0x000fe400078f10ff */
[--C-:B------:R-:W-:Y:S01]  /*0b00*/  SHF.R.S32.HI R9, RZ, 0x2, R8.reuse ;  /* 0x00000002ff097819 */ /* 0x100fe20000011408 */
[----:B------:R-:W-:Y:S01]  /*0b10*/  IMAD.IADD R3, R6, 0x1, -R3 ;  /* 0x0000000106037824 */ /* 0x000fe200078e0a03 */
[----:B------:R-:W-:-:S02]  /*0b20*/  SHF.R.S32.HI R10, RZ, 0x1f, R8 ;  /* 0x0000001fff0a7819 */ /* 0x000fc40000011408 */
[----:B------:R-:W-:Y:S02]  /*0b30*/  LOP3.LUT R6, R11, 0xfffffffc, RZ, 0xc0, !PT ;  /* 0xfffffffc0b067812 */ /* 0x000fe400078ec0ff */
[----:B------:R-:W-:Y:S02]  /*0b40*/  LEA.HI R0, R0, R217, RZ, 0x3 ;  /* 0x000000d900007211 */ /* 0x000fe400078f18ff */
[----:B------:R-:W-:Y:S02]  /*0b50*/  LEA.HI R10, R10, R9, RZ, 0x3 ;  /* 0x000000090a0a7211 */ /* 0x000fe400078f18ff */
[----:B------:R-:W-:Y:S01]  /*0b60*/  SHF.R.S32.HI R211, RZ, 0x7, R2 ;  /* 0x00000007ffd37819 */ /* 0x000fe20000011402 */
[----:B------:R-:W-:Y:S01]  /*0b70*/  IMAD.IADD R4, R217, 0x1, -R4 ;  /* 0x00000001d9047824 */ /* 0x000fe200078e0a04 */
[----:B------:R-:W-:Y:S01]  /*0b80*/  LOP3.LUT R5, R5, 0xfffffc00, RZ, 0xc0, !PT ;  /* 0xfffffc0005057812 */ /* 0x000fe200078ec0ff */
[----:B------:R-:W-:Y:S01]  /*0b90*/  IMAD.IADD R6, R217, 0x1, -R6 ;  /* 0x00000001d9067824 */ /* 0x000fe200078e0a06 */
[----:B------:R-:W-:-:S02]  /*0ba0*/  LOP3.LUT R206, R0, 0xfffffff8, RZ, 0xc0, !PT ;  /* 0xfffffff800ce7812 */ /* 0x000fc400078ec0ff */
[----:B------:R-:W-:Y:S02]  /*0bb0*/  LOP3.LUT R10, R10, 0xfffffff8, RZ, 0xc0, !PT ;  /* 0xfffffff80a0a7812 */ /* 0x000fe400078ec0ff */
[----:B------:R-:W-:Y:S02]  /*0bc0*/  LEA.HI R7, R7, R210, RZ, 0x5 ;  /* 0x000000d207077211 */ /* 0x000fe400078f28ff */
[----:B------:R-:W-:Y:S01]  /*0bd0*/  LEA.HI R2, R2, R211, RZ, 0x1 ;  /* 0x000000d302027211 */ /* 0x000fe200078f08ff */
[----:B------:R-:W-:Y:S01]  /*0be0*/  IMAD R4, R4, 0x40, R5 ;  /* 0x0000004004047824 */ /* 0x000fe200078e0205 */
[----:B------:R-:W-:Y:S01]  /*0bf0*/  SHF.R.S32.HI R7, RZ, 0x5, R7 ;  /* 0x00000005ff077819 */ /* 0x000fe20000011407 */
[----:B------:R-:W-:Y:S01]  /*0c00*/  IMAD.IADD R206, R217, 0x1, -R206 ;  /* 0x00000001d9ce7824 */ /* 0x000fe200078e0ace */
[----:B------:R-:W-:Y:S01]  /*0c10*/  LEA.HI R5, R6, R6, RZ, 0x1 ;  /* 0x0000000606057211 */ /* 0x000fe200078f08ff */
[----:B------:R-:W-:Y:S01]  /*0c20*/  IMAD.IADD R10, R9, 0x1, -R10 ;  /* 0x00000001090a7824 */ /* 0x000fe200078e0a0a */
[----:B------:R-:W-:Y:S01]  /*0c30*/  LOP3.LUT R2, R2, 0x3fffffe, RZ, 0xc0, !PT ;  /* 0x03fffffe02027812 */ /* 0x000fe200078ec0ff */
[----:B------:R-:W-:Y:S01]  /*0c40*/  IMAD.SHL.U32 R16, R206, 0x8, RZ ;  /* 0x00000008ce107824 */ /* 0x000fe200078e00ff */
[----:B------:R-:W-:Y:S01]  /*0c50*/  LOP3.LUT R5, R5, 0x1ffffffe, RZ, 0xc0, !PT ;  /* 0x1ffffffe05057812 */ /* 0x000fe200078ec0ff */
[----:B------:R-:W-:-:S02]  /*0c60*/  IMAD R7, R7, 0x10, R10 ;  /* 0x0000001007077824 */ /* 0x000fc400078e020a */
[----:B------:R-:W-:Y:S01]  /*0c70*/  IMAD.IADD R2, R211, 0x1, -R2 ;  /* 0x00000001d3027824 */ /* 0x000fe200078e0a02 */
[----:B------:R-:W-:Y:S01]  /*0c80*/  LOP3.LUT R19, R8, 0x7ffffffc, RZ, 0xc0, !PT ;  /* 0x7ffffffc08137812 */ /* 0x000fe200078ec0ff */
[C---:B------:R-:W-:Y:S02]  /*0c90*/  VIADD R23, R16.reuse, 0x40 ;  /* 0x0000004010177836 */ /* 0x040fe40000000000 */
[----:B------:R-:W-:Y:S02]  /*0ca0*/  VIADD R204, R16, 0x80 ;  /* 0x0000008010cc7836 */ /* 0x000fe40000000000 */
[----:B------:R-:W-:Y:S02]  /*0cb0*/  IMAD.IADD R5, R6, 0x1, -R5 ;  /* 0x0000000106057824 */ /* 0x000fe400078e0a05 */
[----:B------:R-:W-:Y:S01]  /*0cc0*/  IMAD R212, R2, 0x40, R7 ;  /* 0x0000004002d47824 */ /* 0x000fe200078e0207 */
[----:B------:R-:W-:Y:S01]  /*0cd0*/  SHF.R.S32.HI R208, RZ, 0x3, R0 ;  /* 0x00000003ffd07819 */ /* 0x000fe20000011400 */
[----:B------:R-:W-:Y:S01]  /*0ce0*/  IMAD R213, R3, 0x8, R4 ;  /* 0x0000000803d57824 */ /* 0x000fe200078e0204 */
[----:B------:R-:W-:Y:S01]  /*0cf0*/  SHF.R.S32.HI R216, RZ, 0x1f, R16 ;  /* 0x0000001fffd87819 */ /* 0x000fe20000011410 */
[----:B------:R-:W-:Y:S01]  /*0d00*/  IMAD.U32 R52, RZ, RZ, UR4 ;  /* 0x00000004ff347e24 */ /* 0x000fe2000f8e00ff */
[----:B------:R-:W-:Y:S01]  /*0d10*/  SHF.R.S32.HI R215, RZ, 0x1f, R23 ;  /* 0x0000001fffd77819 */ /* 0x000fe20000011417 */
[----:B------:R-:W-:Y:S01]  /*0d20*/  IMAD.MOV.U32 R209, RZ, RZ, RZ ;  /* 0x000000ffffd17224 */ /* 0x000fe200078e00ff */
[----:B------:R-:W-:Y:S01]  /*0d30*/  SHF.R.S32.HI R214, RZ, 0x1f, R204 ;  /* 0x0000001fffd67819 */ /* 0x000fe200000114cc */
[----:B------:R-:W-:-:S02]  /*0d40*/  IMAD.IADD R19, R210, 0x1, -R19 ;  /* 0x00000001d2137824 */ /* 0x000fc400078e0a13 */
[----:B------:R-:W-:Y:S01]  /*0d50*/  IMAD R22, R5, 0x8, R212 ;  /* 0x0000000805167824 */ /* 0x000fe200078e02d4 */
[----:B------:R-:W-:Y:S01]  /*0d60*/  UMOV UR38, URZ ;  /* 0x0000003f00267c82 */ /* 0x000fe20008000000 */
[----:B------:R-:W-:Y:S01]  /*0d70*/  UMOV UR36, URZ ;  /* 0x0000003f00247c82 */ /* 0x000fe20008000000 */
[----:B--2---:R-:W-:-:S07]  /*0d80*/  LOP3.LUT R18, R12, 0x1, RZ, 0xfc, !PT ;  /* 0x000000010c127812 */ /* 0x004fce00078efcff */
.L_x_5760:
[----:B0-234-:R-:W0:Y:S01]  /*0d90*/  LDC R3, c[0x0][0xc60] ;  /* 0x00031800ff037b82 */ /* 0x01de220000000800 */
[----:B------:R-:W-:Y:S01]  /*0da0*/  IMAD.MOV.U32 R0, RZ, RZ, R52 ;  /* 0x000000ffff007224 */ /* 0x000fe200078e0034 */
[----:B------:R-:W-:Y:S01]  /*0db0*/  ULDC UR4, c[0x0][0xc78] ;  /* 0x00031e0000047ab9 */ /* 0x000fe20000000800 */
[----:B0-----:R-:W-:-:S13]  /*0dc0*/  ISETP.NE.AND P0, PT, R3, 0x1, PT ;  /* 0x000000010300780c */ /* 0x001fda0003f05270 */
[----:B------:R-:W0:Y:S08]  /*0dd0*/  @P0 LDC R5, c[0x0][0xc64] ;  /* 0x00031900ff050b82 */ /* 0x000e300000000800 */
[----:B------:R-:W1:Y:S01]  /*0de0*/  @P0 LDC R7, c[0x0][0xc68] ;  /* 0x00031a00ff070b82 */ /* 0x000e620000000800 */
[----:B0-----:R-:W-:-:S05]  /*0df0*/  @P0 IMAD.HI.U32 R2, R52, R5, RZ ;  /* 0x0000000534020227 */ /* 0x001fca00078e00ff */
[----:B-1----:R-:W-:-:S04]  /*0e00*/  @P0 SHF.R.U32.HI R0, RZ, R7, R2 ;  /* 0x00000007ff000219 */ /* 0x002fc80000011602 */
[----:B------:R-:W-:Y:S01]  /*0e10*/  ISETP.GE.AND P0, PT, R0, UR4, PT ;  /* 0x0000000400007c0c */ /* 0x000fe2000bf06270 */
[----:B------:R-:W-:-:S04]  /*0e20*/  IMAD.MOV R2, RZ, RZ, -R0 ;  /* 0x000000ffff027224 */ /* 0x000fc800078e0a00 */
[----:B------:R-:W-:-:S08]  /*0e30*/  IMAD R13, R3, R2, R52 ;  /* 0x00000002030d7224 */ /* 0x000fd000078e0234 */
[----:B------:R-:W-:Y:S05]  /*0e40*/  @!P0 BRA `(.L_x_5710) ;  /* 0x0000000000208947 */ /* 0x000fea0003800000 */
[----:B------:R-:W0:Y:S01]  /*0e50*/  LDC R3, c[0x0][0xc6c] ;  /* 0x00031b00ff037b82 */ /* 0x000e220000000800 */
[----:B------:R-:W-:Y:S01]  /*0e60*/  IMAD.MOV.U32 R2, RZ, RZ, R13 ;  /* 0x000000ffff027224 */ /* 0x000fe200078e000d */
[----:B0-----:R-:W-:-:S13]  /*0e70*/  ISETP.NE.AND P0, PT, R3, 0x1, PT ;  /* 0x000000010300780c */ /* 0x001fda0003f05270 */
[----:B------:R-:W0:Y:S02]  /*0e80*/  @P0 LDC.64 R4, c[0x0][0xc70] ;  /* 0x00031c00ff040b82 */ /* 0x000e240000000a00 */
[----:B0-----:R-:W-:-:S05]  /*0e90*/  @P0 IMAD.HI.U32 R4, R13, R4, RZ ;  /* 0x000000040d040227 */ /* 0x001fca00078e00ff */
[----:B------:R-:W-:-:S05]  /*0ea0*/  @P0 SHF.R.U32.HI R2, RZ, R5, R4 ;  /* 0x00000005ff020219 */ /* 0x000fca0000011604 */
[----:B------:R-:W-:Y:S01]  /*0eb0*/  IMAD R3, R2, R3, RZ ;  /* 0x0000000302037224 */ /* 0x000fe200078e02ff */
[----:B------:R-:W-:Y:S06]  /*0ec0*/  BRA `(.L_x_5711) ;  /* 0x00000000001c7947 */ /* 0x000fec0003800000 */
.L_x_5710:
[----:B------:R-:W0:Y:S01]  /*0ed0*/  LDC R3, c[0x0][0xc54] ;  /* 0x00031500ff037b82 */ /* 0x000e220000000800 */
[----:B------:R-:W-:Y:S01]  /*0ee0*/  IMAD.MOV.U32 R2, RZ, RZ, R13 ;  /* 0x000000ffff027224 */ /* 0x000fe200078e000d */
[----:B0-----:R-:W-:-:S13]  /*0ef0*/  ISETP.NE.AND P0, PT, R3, 0x1, PT ;  /* 0x000000010300780c */ /* 0x001fda0003f05270 */
[----:B------:R-:W0:Y:S02]  /*0f00*/  @P0 LDC.64 R4, c[0x0][0xc58] ;  /* 0x00031600ff040b82 */ /* 0x000e240000000a00 */
[----:B0-----:R-:W-:-:S05]  /*0f10*/  @P0 IMAD.HI.U32 R4, R13, R4, RZ ;  /* 0x000000040d040227 */ /* 0x001fca00078e00ff */
[----:B------:R-:W-:-:S05]  /*0f20*/  @P0 SHF.R.U32.HI R2, RZ, R5, R4 ;  /* 0x00000005ff020219 */ /* 0x000fca0000011604 */
[----:B------:R-:W-:-:S07]  /*0f30*/  IMAD R3, R2, R3, RZ ;  /* 0x0000000302037224 */ /* 0x000fce00078e02ff */
.L_x_5711:
[----:B------:R-:W0:Y:S01]  /*0f40*/  LDC R4, c[0x0][0x448] ;  /* 0x00011200ff047b82 */ /* 0x000e220000000800 */
[----:B------:R-:W-:Y:S01]  /*0f50*/  LOP3.LUT R2, RZ, R2, RZ, 0x33, !PT ;  /* 0x00000002ff027212 */ /* 0x000fe200078e33ff */
[----:B------:R-:W-:Y:S01]  /*0f60*/  ULDC UR4, c[0x0][0xc3c] ;  /* 0x00030f0000047ab9 */ /* 0x000fe20000000800 */
[----:B------:R-:W-:Y:S01]  /*0f70*/  ULDC.64 UR6, c[0x0][0x418] ;  /* 0x0001060000067ab9 */ /* 0x000fe20000000a00 */
[----:B------:R-:W-:Y:S01]  /*0f80*/  ULDC UR39, c[0x0][0x424] ;  /* 0x0001090000277ab9 */ /* 0x000fe20000000800 */
[----:B------:R-:W-:Y:S01]  /*0f90*/  UISETP.NE.U32.AND UP0, UPT, UR6, URZ, UPT ;  /* 0x0000003f0600728c */ /* 0x000fe2000bf05070 */
[----:B------:R-:W-:Y:S01]  /*0fa0*/  VIADD R2, R2, UR4 ;  /* 0x0000000402027c36 */ /* 0x000fe20008000000 */
[----:B------:R-:W-:Y:S01]  /*0fb0*/  ULDC UR4, c[0x0][0x288] ;  /* 0x0000a20000047ab9 */ /* 0x000fe20000000800 */
[----:B------:R-:W1:Y:S01]  /*0fc0*/  LDC R207, c[0x0][0xc48] ;  /* 0x00031200ffcf7b82 */ /* 0x000e620000000800 */
[----:B------:R-:W-:Y:S01]  /*0fd0*/  UISETP.NE.AND.EX UP0, UPT, UR7, URZ, UPT, UP0 ;  /* 0x0000003f0700728c */ /* 0x000fe2000bf05300 */
[----:B------:R-:W-:Y:S01]  /*0fe0*/  IMAD.SHL.U32 R17, R2, 0x80, RZ ;  /* 0x0000008002117824 */ /* 0x000fe200078e00ff */
[----:B------:R-:W-:Y:S01]  /*0ff0*/  UIADD3 UR4, -UR4, 0x70, URZ ;  /* 0x0000007004047890 */ /* 0x000fe2000fffe13f */
[----:B------:R-:W-:Y:S01]  /*1000*/  IMAD.IADD R3, R13, 0x1, -R3 ;  /* 0x000000010d037824 */ /* 0x000fe200078e0a03 */
[----:B------:R-:W-:Y:S01]  /*1010*/  USEL UR39, UR39, 0x1, UP0 ;  /* 0x0000000127277887 */ /* 0x000fe20008000000 */
[----:B------:R-:W-:Y:S01]  /*1020*/  VIADD R2, R17, 0x7f ;  /* 0x0000007f11027836 */ /* 0x000fe20000000000 */
[----:B------:R-:W-:Y:S01]  /*1030*/  ULDC UR5, c[0x0][0x2f0] ;  /* 0x0000bc0000057ab9 */ /* 0x000fe20000000800 */
[----:B------:R-:W-:Y:S01]  /*1040*/  ULDC UR6, c[0x0][0xc54] ;  /* 0x0003150000067ab9 */ /* 0x000fe20000000800 */
[----:B------:R-:W-:Y:S01]  /*1050*/  UIMAD UR4, UR39, UR5, UR4 ;  /* 0x00000005270472a4 */ /* 0x000fe2000f8e0204 */
[----:B------:R-:W-:Y:S01]  /*1060*/  IMAD R6, R0, UR6, R3 ;  /* 0x0000000600067c24 */ /* 0x000fe2000f8e0203 */
[----:B------:R-:W-:Y:S01]  /*1070*/  UIMAD UR5, UR39, UR5, 0x6f ;  /* 0x0000006f270574a4 */ /* 0x000fe2000f8e0205 */
[----:B------:R-:W-:-:S02]  /*1080*/  CS2R R118, SRZ ;  /* 0x0000000000767805 */ /* 0x000fc4000001ff00 */
[----:B------:R-:W-:Y:S01]  /*1090*/  CS2R R116, SRZ ;  /* 0x0000000000747805 */ /* 0x000fe2000001ff00 */
[----:B------:R-:W-:Y:S01]  /*10a0*/  IMAD.MOV.U32 R205, RZ, RZ, R6 ;  /* 0x000000ffffcd7224 */ /* 0x000fe200078e0006 */
[----:B------:R-:W-:Y:S02]  /*10b0*/  CS2R R114, SRZ ;  /* 0x0000000000727805 */ /* 0x000fe4000001ff00 */
[----:B0-----:R-:W-:Y:S02]  /*10c0*/  ISETP.NE.AND P1, PT, R4, 0x1, PT ;  /* 0x000000010400780c */ /* 0x001fe40003f25270 */
[----:B------:R-:W-:Y:S01]  /*10d0*/  CS2R R112, SRZ ;  /* 0x0000000000707805 */ /* 0x000fe2000001ff00 */
[----:B------:R-:W-:Y:S01]  /*10e0*/  IMAD.MOV.U32 R102, RZ, RZ, RZ ;  /* 0x000000ffff667224 */ /* 0x000fe200078e00ff */
[----:B------:R-:W-:Y:S02]  /*10f0*/  CS2R R106, SRZ ;  /* 0x00000000006a7805 */ /* 0x000fe4000001ff00 */
[----:B------:R-:W-:Y:S01]  /*1100*/  CS2R R108, SRZ ;  /* 0x00000000006c7805 */ /* 0x000fe2000001ff00 */
[----:B------:R-:W-:Y:S01]  /*1110*/  IMAD.MOV.U32 R95, RZ, RZ, RZ ;  /* 0x000000ffff5f7224 */ /* 0x000fe200078e00ff */
[----:B------:R-:W-:-:S02]  /*1120*/  CS2R R104, SRZ ;  /* 0x0000000000687805 */ /* 0x000fc4000001ff00 */
[----:B------:R-:W-:Y:S02]  /*1130*/  CS2R R126, SRZ ;  /* 0x00000000007e7805 */ /* 0x000fe4000001ff00 */
[----:B-1----:R-:W-:Y:S02]  /*1140*/  ISETP.NE.AND P0, PT, R207, 0x1, PT ;  /* 0x00000001cf00780c */ /* 0x002fe40003f05270 */
[----:B------:R-:W-:Y:S02]  /*1150*/  CS2R R98, SRZ ;  /* 0x0000000000627805 */ /* 0x000fe4000001ff00 */
[----:B------:R-:W-:Y:S02]  /*1160*/  CS2R R100, SRZ ;  /* 0x0000000000647805 */ /* 0x000fe4000001ff00 */
[----:B------:R-:W-:Y:S02]  /*1170*/  CS2R R96, SRZ ;  /* 0x0000000000607805 */ /* 0x000fe4000001ff00 */
[----:B------:R-:W-:Y:S01]  /*1180*/  CS2R R128, SRZ ;  /* 0x0000000000807805 */ /* 0x000fe2000001ff00 */
[----:B------:R-:W0:Y:S01]  /*1190*/  @P1 LDC R9, c[0x0][0x44c] ;  /* 0x00011300ff091b82 */ /* 0x000e220000000800 */
[----:B------:R-:W-:-:S02]  /*11a0*/  CS2R R124, SRZ ;  /* 0x00000000007c7805 */ /* 0x000fc4000001ff00 */
[----:B------:R-:W-:Y:S02]  /*11b0*/  CS2R R92, SRZ ;  /* 0x00000000005c7805 */ /* 0x000fe4000001ff00 */
[----:B------:R-:W-:Y:S02]  /*11c0*/  CS2R R130, SRZ ;  /* 0x0000000000827805 */ /* 0x000fe4000001ff00 */
[----:B------:R-:W-:Y:S02]  /*11d0*/  CS2R R88, SRZ ;  /* 0x0000000000587805 */ /* 0x000fe4000001ff00 */
[----:B------:R-:W-:Y:S02]  /*11e0*/  CS2R R122, SRZ ;  /* 0x00000000007a7805 */ /* 0x000fe4000001ff00 */
[----:B------:R-:W-:Y:S02]  /*11f0*/  CS2R R84, SRZ ;  /* 0x0000000000547805 */ /* 0x000fe4000001ff00 */
[----:B------:R-:W-:Y:S01]  /*1200*/  CS2R R80, SRZ ;  /* 0x0000000000507805 */ /* 0x000fe2000001ff00 */
[----:B------:R-:W1:Y:S01]  /*1210*/  @P1 LDC R11, c[0x0][0x450] ;  /* 0x00011400ff0b1b82 */ /* 0x000e620000000800 */
[----:B------:R-:W-:-:S02]  /*1220*/  CS2R R138, SRZ ;  /* 0x00000000008a7805 */ /* 0x000fc4000001ff00 */
[----:B------:R-:W-:Y:S02]  /*1230*/  CS2R R132, SRZ ;  /* 0x0000000000847805 */ /* 0x000fe4000001ff00 */
[----:B------:R-:W-:Y:S02]  /*1240*/  CS2R R76, SRZ ;  /* 0x00000000004c7805 */ /* 0x000fe4000001ff00 */
[----:B------:R-:W-:Y:S02]  /*1250*/  CS2R R72, SRZ ;  /* 0x0000000000487805 */ /* 0x000fe4000001ff00 */
[----:B------:R-:W-:Y:S02]  /*1260*/  CS2R R140, SRZ ;  /* 0x00000000008c7805 */ /* 0x000fe4000001ff00 */
[----:B------:R-:W-:Y:S02]  /*1270*/  CS2R R134, SRZ ;  /* 0x0000000000867805 */ /* 0x000fe4000001ff00 */
[----:B------:R-:W-:Y:S01]  /*1280*/  CS2R R68, SRZ ;  /* 0x0000000000447805 */ /* 0x000fe2000001ff00 */
[----:B------:R-:W2:Y:S01]  /*1290*/  @P0 LDC R5, c[0x0][0xc4c] ;  /* 0x00031300ff050b82 */ /* 0x000ea20000000800 */
[----:B------:R-:W-:-:S02]  /*12a0*/  CS2R R142, SRZ ;  /* 0x00000000008e7805 */ /* 0x000fc4000001ff00 */
[----:B------:R-:W-:Y:S02]  /*12b0*/  CS2R R64, SRZ ;  /* 0x0000000000407805 */ /* 0x000fe4000001ff00 */
[----:B------:R-:W-:Y:S02]  /*12c0*/  CS2R R136, SRZ ;  /* 0x0000000000887805 */ /* 0x000fe4000001ff00 */
[----:B------:R-:W-:Y:S02]  /*12d0*/  CS2R R60, SRZ ;  /* 0x00000000003c7805 */ /* 0x000fe4000001ff00 */
[----:B------:R-:W-:Y:S02]  /*12e0*/  CS2R R56, SRZ ;  /* 0x0000000000387805 */ /* 0x000fe4000001ff00 */
[----:B------:R-:W-:Y:S01]  /*12f0*/  CS2R R144, SRZ ;  /* 0x0000000000907805 */ /* 0x000fe2000001ff00 */
[----:B------:R-:W-:Y:S01]  /*1300*/  IMAD.MOV.U32 R53, RZ, RZ, RZ ;  /* 0x000000ffff357224 */ /* 0x000fe200078e00ff */
[----:B------:R-:W3:Y:S01]  /*1310*/  @P0 LDC R7, c[0x0][0xc50] ;  /* 0x00031400ff070b82 */ /* 0x000ee20000000800 */
[----:B0-----:R-:W-:Y:S01]  /*1320*/  @P1 IMAD.HI.U32 R4, R2, R9, RZ ;  /* 0x0000000902041227 */ /* 0x001fe200078e00ff */
[----:B------:R-:W-:-:S02]  /*1330*/  CS2R R14, SRZ ;  /* 0x00000000000e7805 */ /* 0x000fc4000001ff00 */
[----:B------:R-:W-:Y:S02]  /*1340*/  CS2R R150, SRZ ;  /* 0x0000000000967805 */ /* 0x000fe4000001ff00 */
[----:B------:R-:W-:Y:S02]  /*1350*/  CS2R R146, SRZ ;  /* 0x0000000000927805 */ /* 0x000fe4000001ff00 */
[----:B------:R-:W-:Y:S02]  /*1360*/  CS2R R12, SRZ ;  /* 0x00000000000c7805 */ /* 0x000fe4000001ff00 */
[----:B------:R-:W-:Y:S02]  /*1370*/  CS2R R152, SRZ ;  /* 0x0000000000987805 */ /* 0x000fe4000001ff00 */
[----:B------:R-:W-:Y:S02]  /*1380*/  CS2R R148, SRZ ;  /* 0x0000000000947805 */ /* 0x000fe4000001ff00 */
[----:B-1----:R-:W-:-:S02]  /*1390*/  @P1 SHF.R.U32.HI R2, RZ, R11, R4 ;  /* 0x0000000bff021219 */ /* 0x002fc40000011604 */
[----:B------:R-:W-:Y:S02]  /*13a0*/  CS2R R10, SRZ ;  /* 0x00000000000a7805 */ /* 0x000fe4000001ff00 */
[----:B------:R-:W-:Y:S02]  /*13b0*/  CS2R R8, SRZ ;  /* 0x0000000000087805 */ /* 0x000fe4000001ff00 */
[----:B------:R-:W-:Y:S02]  /*13c0*/  CS2R R154, SRZ ;  /* 0x00000000009a7805 */ /* 0x000fe4000001ff00 */
[----:B------:R-:W-:Y:S01]  /*13d0*/  CS2R R120, SRZ ;  /* 0x0000000000787805 */ /* 0x000fe2000001ff00 */
[----:B------:R-:W-:Y:S01]  /*13e0*/  VIADD R3, R2, UR4 ;  /* 0x0000000402037c36 */ /* 0x000fe20008000000 */
[----:B------:R-:W-:Y:S01]  /*13f0*/  UMOV UR4, URZ ;  /* 0x0000003f00047c82 */ /* 0x000fe20008000000 */
[----:B------:R-:W-:Y:S01]  /*1400*/  IMAD.MOV.U32 R2, RZ, RZ, RZ ;  /* 0x000000ffff027224 */ /* 0x000fe200078e00ff */
[----:B------:R-:W-:Y:S01]  /*1410*/  UIMAD.WIDE UR4, UR5, -0x6db6db6d, UR4 ;  /* 0x92492493050478a5 */ /* 0x000fe2000f8e0204 */
[----:B--2---:R-:W-:Y:S01]  /*1420*/  @P0 IMAD.HI.U32 R0, R6, R5, RZ ;  /* 0x0000000506000227 */ /* 0x004fe200078e00ff */
[----:B------:R-:W-:-:S02]  /*1430*/  CS2R R4, SRZ ;  /* 0x0000000000047805 */ /* 0x000fc4000001ff00 */
[----:B------:R-:W-:Y:S01]  /*1440*/  USHF.R.U32.HI UR4, URZ, 0x1f, UR5 ;  /* 0x0000001f3f047899 */ /* 0x000fe20008011605 */
[----:B------:R-:W-:-:S03]  /*1450*/  IMAD.HI R2, R3, -0x6db6db6d, R2 ;  /* 0x9249249303027827 */ /* 0x000fc600078e0202 */
[----:B------:R-:W-:Y:S01]  /*1460*/  ULEA.HI.SX32 UR4, UR5, UR4, 0x1a ;  /* 0x0000000405047291 */ /* 0x000fe2000f8fd23f */
[----:B---3--:R-:W-:Y:S01]  /*1470*/  @P0 SHF.R.U32.HI R205, RZ, R7, R0 ;  /* 0x00000007ffcd0219 */ /* 0x008fe20000011600 */
[----:B------:R-:W-:Y:S01]  /*1480*/  IMAD.MOV.U32 R156, RZ, RZ, RZ ;  /* 0x000000ffff9c7224 */ /* 0x000fe200078e00ff */
[----:B------:R-:W-:Y:S01]  /*1490*/  SHF.R.U32.HI R3, RZ, 0x1f, R2 ;  /* 0x0000001fff037819 */ /* 0x000fe20000011602 */
[----:B------:R-:W-:Y:S01]  /*14a0*/  IMAD.MOV.U32 R33, RZ, RZ, RZ ;  /* 0x000000ffff217224 */ /* 0x000fe200078e00ff */
[----:B------:R-:W-:Y:S01]  /*14b0*/  PLOP3.LUT P0, PT, PT, PT, PT, 0x80, 0x0 ;  /* 0x000000000000781c */ /* 0x000fe20003f0f070 */
[----:B------:R-:W-:Y:S01]  /*14c0*/  IMAD.MOV R0, RZ, RZ, -R205 ;  /* 0x000000ffff007224 */ /* 0x000fe200078e0acd */
[----:B------:R-:W-:Y:S02]  /*14d0*/  LEA.HI.SX32 R82, R2, R3, 0x1a ;  /* 0x0000000302527211 */ /* 0x000fe400078fd2ff */
[----:B------:R-:W-:Y:S01]  /*14e0*/  CS2R R2, SRZ ;  /* 0x0000000000027805 */ /* 0x000fe2000001ff00 */
[----:B------:R-:W-:Y:S01]  /*14f0*/  IMAD.MOV.U32 R158, RZ, RZ, RZ ;  /* 0x000000ffff9e7224 */ /* 0x000fe200078e00ff */
[----:B------:R-:W-:Y:S01]  /*1500*/  VIMNMX R82, R82, UR4, PT ;  /* 0x0000000452527c48 */ /* 0x000fe2000bfe0100 */
[----:B------:R-:W-:Y:S01]  /*1510*/  IMAD R207, R207, R0, R6 ;  /* 0x00000000cfcf7224 */ /* 0x000fe200078e0206 */
[----:B------:R-:W-:Y:S01]  /*1520*/  CS2R R6, SRZ ;  /* 0x0000000000067805 */ /* 0x000fe2000001ff00 */
[----:B------:R-:W-:Y:S01]  /*1530*/  IMAD.MOV.U32 R0, RZ, RZ, RZ ;  /* 0x000000ffff007224 */ /* 0x000fe200078e00ff */
[----:B------:R-:W-:Y:S01]  /*1540*/  ISETP.GE.AND P1, PT, R82, 0x1, PT ;  /* 0x000000015200780c */ /* 0x000fe20003f26270 */
[----:B------:R-:W-:-:S12]  /*1550*/  IMAD.MOV.U32 R37, RZ, RZ, RZ ;  /* 0x000000ffff257224 */ /* 0x000fd800078e00ff */
[----:B------:R-:W-:Y:S05]  /*1560*/  @!P1 BRA `(.L_x_5712) ;  /* 0x000000cc00f09947 */ /* 0x000fea0003800000 */
        /* <DEDUP_REMOVED lines=31> */
.L_x_5713:
[----:B------:R-:W-:Y:S02]  /*1760*/  LEA.HI R0, R209, R209, RZ, 0x1 ;  /* 0x000000d1d1007211 */ /* 0x000fe400078f08ff */
[----:B------:R-:W-:Y:S02]  /*1770*/  ISETP.NE.AND P0, PT, R18, 0x3, PT ;  /* 0x000000031200780c */ /* 0x000fe40003f05270 */
[----:B------:R-:W-:-:S05]  /*1780*/  LOP3.LUT R0, R0, 0xfffffffe, RZ, 0xc0, !PT ;  /* 0xfffffffe00007812 */ /* 0x000fca00078ec0ff */
[----:B------:R-:W-:-:S05]  /*1790*/  IMAD.IADD R0, R209, 0x1, -R0 ;  /* 0x00000001d1007824 */ /* 0x000fca00078e0a00 */
[----:B------:R-:W-:-:S04]  /*17a0*/  SHF.L.U32 R0, R0, 0x1f, RZ ;  /* 0x0000001f00007819 */ /* 0x000fc800000006ff */
[----:B------:R-:W0:Y:S02]  /*17b0*/  SYNCS.PHASECHK.TRANS64.TRYWAIT P1, [UR37+0x36800], R0 ;  /* 0x03680000ff0075a7 */ /* 0x000e240008020165 */
[----:B0-----:R-:W-:Y:S05]  /*17c0*/  @!P1 BRA `(.L_x_5714) ;  /* 0x0000013c00989947 */ /* 0x001fea0003800000 */
.L_x_5868:
[----:B------:R-:W-:Y:S05]  /*17d0*/  @!P0 BRA `(.L_x_5715) ;  /* 0x0000000000048947 */ /* 0x000fea0003800000 */
[----:B------:R-:W-:Y:S01]  /*17e0*/  BPT.TRAP 0x1 ;  /* 0x000000040000795c */ /* 0x000fe20000300000 */
.L_x_5715:
[----:B------:R-:W-:Y:S02]  /*17f0*/  IMAD.U32 R2, RZ, RZ, UR36 ;  /* 0x00000024ff027e24 */ /* 0x000fe4000f8e00ff */
[----:B0-----:R-:W-:-:S03]  /*1800*/  IMAD.U32 R3, RZ, RZ, UR38 ;  /* 0x00000026ff037e24 */ /* 0x001fc6000f8e00ff */
[----:B------:R-:W-:Y:S02]  /*1810*/  LEA R2, R2, UR37, 0x3 ;  /* 0x0000002502027c11 */ /* 0x000fe4000f8e18ff */
[----:B------:R-:W-:-:S04]  /*1820*/  SHF.L.U32 R3, R3, 0x1f, RZ ;  /* 0x0000001f03037819 */ /* 0x000fc800000006ff */
[----:B------:R0:W1:Y:S01]  /*1830*/  SYNCS.PHASECHK.TRANS64.TRYWAIT P2, [R2+URZ+0x36830], R3 ;  /* 0x03683003020075a7 */ /* 0x000062000804017f */
[----:B------:R-:W-:Y:S05]  /*1840*/  @!P0 BRA `(.L_x_5716) ;  /* 0x0000000000048947 */ /* 0x000fea0003800000 */
[----:B------:R-:W-:Y:S01]  /*1850*/  BPT.TRAP 0x1 ;  /* 0x000000040000795c */ /* 0x000fe20000300000 */
.L_x_5716:
[----:B------:R-:W2:Y:S02]  /*1860*/  S2R R0, SR_TID.X ;  /* 0x0000000000007919 */ /* 0x000ea40000002100 */
[----:B--2---:R-:W-:Y:S01]  /*1870*/  LOP3.LUT P1, RZ, R0, 0x7f, RZ, 0xc0, !PT ;  /* 0x0000007f00ff7812 */ /* 0x004fe2000782c0ff */
[----:B-1----:R-:W-:-:S12]  /*1880*/  @P2 BRA `(.L_x_5717) ;  /* 0x0000000000082947 */ /* 0x002fd80003800000 */
[----:B------:R-:W1:Y:S02]  /*1890*/  SYNCS.PHASECHK.TRANS64.TRYWAIT P2, [R2+URZ+0x36830], R3 ;  /* 0x03683003020075a7 */ /* 0x000e64000804017f */
[----:B-1----:R-:W-:Y:S05]  /*18a0*/  @!P2 BRA `(.L_x_5718) ;  /* 0x0000013c0078a947 */ /* 0x002fea0003800000 */
.L_x_5717:
[----:B------:R-:W-:Y:S05]  /*18b0*/  WARPSYNC.ALL ;  /* 0x0000000000007948 */ /* 0x000fea0003800000 */
[----:B------:R-:W-:Y:S01]  /*18c0*/  UIADD3 UR4, UR37, 0x21400, URZ ;  /* 0x0002140025047890 */ /* 0x000fe2000fffe03f */
[----:B------:R-:W-:Y:S01]  /*18d0*/  WARPGROUP.ARRIVE ;  /* 0x00000000000079c5 */ /* 0x000fe20000000000 */
[----:B------:R-:W-:Y:S01]  /*18e0*/  ULOP3.LUT UR5, UR40, 0x10000, URZ, 0xfc, !UPT ;  /* 0x0001000028057892 */ /* 0x000fe2000f8efc3f */
[----:B------:R-:W2:Y:S01]  /*18f0*/  LDC R0, c[0x0][0x448] ;  /* 0x00011200ff007b82 */ /* 0x000ea20000000800 */
[----:B------:R-:W-:Y:S01]  /*1900*/  USHF.R.U32.HI UR4, URZ, 0x4, UR4 ;  /* 0x000000043f047899 */ /* 0x000fe20008011604 */
[----:B01----:R-:W-:Y:S01]  /*1910*/  @!P1 VIADD R2, R2, 0x36840 ;  /* 0x0003684002029836 */ /* 0x003fe20000000000 */
[----:B------:R-:W-:Y:S01]  /*1920*/  UMOV UR57, 0x40000040 ;  /* 0x4000004000397882 */ /* 0x000fe20000000000 */
[----:B------:R-:W-:Y:S01]  /*1930*/  UMOV UR59, 0x40000040 ;  /* 0x40000040003b7882 */ /* 0x000fe20000000000 */
[----:B------:R-:W-:Y:S01]  /*1940*/  ULOP3.LUT UR4, UR4, 0x3fff, URZ, 0xc0, !UPT ;  /* 0x00003fff04047892 */ /* 0x000fe2000f8ec03f */
[----:B------:R-:W-:Y:S01]  /*1950*/  UMOV UR56, UR5 ;  /* 0x0000000500387c82 */ /* 0x000fe20008000000 */
[----:B------:R-:W-:Y:S01]  /*1960*/  UIADD3 UR8, UR5, 0x2, URZ ;  /* 0x0000000205087890 */ /* 0x000fe2000fffe03f */
[----:B------:R-:W0:Y:S01]  /*1970*/  LDC R3, c[0x0][0x2f0] ;  /* 0x0000bc00ff037b82 */ /* 0x000e220000000800 */
[----:B------:R-:W-:Y:S01]  /*1980*/  ULOP3.LUT UR60, UR4, 0x10000, URZ, 0xfc, !UPT ;  /* 0x00010000043c7892 */ /* 0x000fe2000f8efc3f */
[----:B------:R-:W-:Y:S01]  /*1990*/  @!P1 PRMT R2, RZ, 0x654, R2 ;  /* 0x00000654ff029816 */ /* 0x000fe20000000002 */
[----:B------:R-:W-:Y:S01]  /*19a0*/  UMOV UR9, 0x40000040 ;  /* 0x4000004000097882 */ /* 0x000fe20000000000 */
[----:B------:R-:W-:Y:S01]  /*19b0*/  UMOV UR11, 0x40000040 ;  /* 0x40000040000b7882 */ /* 0x000fe20000000000 */
[----:B------:R-:W-:-:S02]  /*19c0*/  UIMAD UR4, UR36, 0xa80, UR60 ;  /* 0x00000a80240478a4 */ /* 0x000fc4000f8e023c */
[----:B------:R-:W-:Y:S02]  /*19d0*/  UIADD3 UR12, UR5, 0x4, URZ ;  /* 0x00000004050c7890 */ /* 0x000fe4000fffe03f */
[----:B------:R-:W-:Y:S02]  /*19e0*/  UIADD3 UR6, UR4, 0x200, URZ ;  /* 0x0000020004067890 */ /* 0x000fe4000fffe03f */
[----:B------:R-:W-:Y:S02]  /*19f0*/  UIADD3 UR7, UR4, 0x280, URZ ;  /* 0x0000028004077890 */ /* 0x000fe4000fffe03f */
[----:B------:R-:W-:Y:S01]  /*1a00*/  UMOV UR58, UR4 ;  /* 0x00000004003a7c82 */ /* 0x000fe20008000000 */
[----:B------:R-:W-:Y:S01]  /*1a10*/  UIADD3 UR10, UR4, 0x2, URZ ;  /* 0x00000002040a7890 */ /* 0x000fe2000fffe03f */
[----:B------:R-:W-:Y:S01]  /*1a20*/  HGMMA.64x16x16.F32.BF16 R72, gdesc[UR56], RZ, !UPT, gsb0 ;  /* 0x00200000384879f0 */ /* 0x000fe2000c0018ff */
[----:B------:R-:W-:Y:S01]  /*1a30*/  UIADD3 UR58, UR4, 0x80, URZ ;  /* 0x00000080043a7890 */ /* 0x000fe2000fffe03f */
[----:B--2---:R-:W-:Y:S01]  /*1a40*/  ISETP.NE.AND P2, PT, R0, 0x1, PT ;  /* 0x000000010000780c */ /* 0x004fe20003f45270 */
[----:B------:R-:W-:Y:S01]  /*1a50*/  UMOV UR59, 0x40000040 ;  /* 0x40000040003b7882 */ /* 0x000fe20000000000 */
[----:B------:R-:W-:Y:S01]  /*1a60*/  UIADD3 UR14, UR4, 0x4, URZ ;  /* 0x00000004040e7890 */ /* 0x000fe2000fffe03f */
[----:B------:R-:W-:Y:S01]  /*1a70*/  IMAD.IADD R0, R22, 0x1, R17 ;  /* 0x0000000116007824 */ /* 0x000fe200078e0211 */
[----:B------:R-:W-:Y:S01]  /*1a80*/  UMOV UR13, 0x40000040 ;  /* 0x40000040000d7882 */ /* 0x000fe20000000000 */
[----:B------:R-:W-:Y:S01]  /*1a90*/  UMOV UR15, 0x40000040 ;  /* 0x40000040000f7882 */ /* 0x000fe20000000000 */
[----:B------:R-:W-:Y:S01]  /*1aa0*/  UIADD3 UR16, UR5, 0x6, URZ ;  /* 0x0000000605107890 */ /* 0x000fe2000fffe03f */
[----:B------:R-:W-:Y:S01]  /*1ab0*/  IMAD.MOV.U32 R4, RZ, RZ, R0 ;  /* 0x000000ffff047224 */ /* 0x000fe200078e0000 */
[----:B------:R-:W-:Y:S01]  /*1ac0*/  UIADD3 UR18, UR4, 0x6, URZ ;  /* 0x0000000604127890 */ /* 0x000fe2000fffe03f */
[----:B------:R-:W-:Y:S01]  /*1ad0*/  UMOV UR17, 0x40000040 ;  /* 0x4000004000117882 */ /* 0x000fe20000000000 */
[----:B------:R-:W-:Y:S01]  /*1ae0*/  UMOV UR19, 0x40000040 ;  /* 0x4000004000137882 */ /* 0x000fe20000000000 */
[----:B------:R-:W-:-:S02]  /*1af0*/  UIADD3 UR20, UR5, 0x400, URZ ;  /* 0x0000040005147890 */ /* 0x000fc4000fffe03f */
[----:B------:R-:W1:Y:S01]  /*1b00*/  @P2 LDC R5, c[0x0][0x44c] ;  /* 0x00011300ff052b82 */ /* 0x000e620000000800 */
[----:B------:R-:W-:Y:S01]  /*1b10*/  UIADD3 UR22, UR4, 0x380, URZ ;  /* 0x0000038004167890 */ /* 0x000fe2000fffe03f */
[----:B------:R-:W-:Y:S01]  /*1b20*/  UMOV UR21, 0x40000040 ;  /* 0x4000004000157882 */ /* 0x000fe20000000000 */
[----:B------:R-:W-:Y:S01]  /*1b30*/  UMOV UR23, 0x40000040 ;  /* 0x4000004000177882 */ /* 0x000fe20000000000 */
[----:B------:R-:W-:Y:S02]  /*1b40*/  UIADD3 UR24, UR5, 0x402, URZ ;  /* 0x0000040205187890 */ /* 0x000fe4000fffe03f */
[----:B------:R-:W-:Y:S02]  /*1b50*/  UIADD3 UR26, UR4, 0x382, URZ ;  /* 0x00000382041a7890 */ /* 0x000fe4000fffe03f */
[----:B------:R-:W2:Y:S01]  /*1b60*/  @P2 LDC R6, c[0x0][0x450] ;  /* 0x00011400ff062b82 */ /* 0x000ea20000000800 */
        /* <DEDUP_REMOVED lines=10> */
[----:B------:R-:W-:Y:S01]  /*1c10*/  UIADD3 UR40, UR5, 0x800, URZ ;  /* 0x0000080005287890 */ /* 0x000fe2000fffe03f */
[----:B-1----:R-:W-:Y:S01]  /*1c20*/  @P2 IMAD.HI.U32 R5, R0, R5, RZ ;  /* 0x0000000500052227 */ /* 0x002fe200078e00ff */
[----:B------:R-:W-:Y:S01]  /*1c30*/  UIADD3 UR42, UR4, 0x700, URZ ;  /* 0x00000700042a7890 */ /* 0x000fe2000fffe03f */
[----:B------:R-:W-:Y:S01]  /*1c40*/  UMOV UR41, 0x40000040 ;  /* 0x4000004000297882 */ /* 0x000fe20000000000 */
[----:B------:R-:W-:Y:S01]  /*1c50*/  UMOV UR43, 0x40000040 ;  /* 0x40000040002b7882 */ /* 0x000fe20000000000 */
[----:B------:R-:W-:Y:S01]  /*1c60*/  UIADD3 UR44, UR5, 0x802, URZ ;  /* 0x00000802052c7890 */ /* 0x000fe2000fffe03f */
[----:B------:R-:W-:Y:S01]  /*1c70*/  IMAD R0, R82, -0x70, RZ ;  /* 0xffffff9052007824 */ /* 0x000fe200078e02ff */
[----:B------:R-:W-:Y:S01]  /*1c80*/  UIADD3 UR46, UR4, 0x702, URZ ;  /* 0x00000702042e7890 */ /* 0x000fe2000fffe03f */
[----:B--2---:R-:W-:Y:S01]  /*1c90*/  @P2 SHF.R.U32.HI R4, RZ, R6, R5 ;  /* 0x00000006ff042219 */ /* 0x004fe20000011605 */
[----:B------:R-:W-:Y:S01]  /*1ca0*/  UMOV UR45, 0x40000040 ;  /* 0x40000040002d7882 */ /* 0x000fe20000000000 */
[----:B------:R-:W-:Y:S01]  /*1cb0*/  UMOV UR47, 0x40000040 ;  /* 0x40000040002f7882 */ /* 0x000fe20000000000 */
[----:B------:R-:W-:Y:S01]  /*1cc0*/  UIADD3 UR48, UR5, 0x804, URZ ;  /* 0x0000080405307890 */ /* 0x000fe2000fffe03f */
[----:B------:R-:W1:Y:S01]  /*1cd0*/  LDC R6, c[0x0][0x288] ;  /* 0x0000a200ff067b82 */ /* 0x000e620000000800 */
[----:B------:R-:W-:-:S02]  /*1ce0*/  WARPGROUP.DEPBAR.LE gsb0, 0x0 ;  /* 0x00008000000079c5 */ /* 0x000fc40000010000 */
[----:B------:R-:W-:Y:S01]  /*1cf0*/  WARPGROUP.ARRIVE ;  /* 0x00000000000079c5 */ /* 0x000fe20000000000 */
[----:B------:R-:W-:Y:S01]  /*1d00*/  UIADD3 UR50, UR4, 0x704, URZ ;  /* 0x0000070404327890 */ /* 0x000fe2000fffe03f */
[----:B------:R-:W2:Y:S01]  /*1d10*/  SHFL.IDX PT, R5, R4, 0x1, 0x1c1f ;  /* 0x003c1f0004057f89 */ /* 0x000ea200000e0000 */
[----:B------:R-:W-:Y:S01]  /*1d20*/  UMOV UR49, 0x40000040 ;  /* 0x4000004000317882 */ /* 0x000fe20000000000 */
[----:B------:R-:W-:Y:S01]  /*1d30*/  UMOV UR51, 0x40000040 ;  /* 0x4000004000337882 */ /* 0x000fe20000000000 */
[----:B------:R-:W-:Y:S01]  /*1d40*/  UIADD3 UR52, UR5, 0x806, URZ ;  /* 0x0000080605347890 */ /* 0x000fe2000fffe03f */
[----:B------:R-:W-:Y:S01]  /*1d50*/  HGMMA.64x16x16.F32.BF16 R64, gdesc[UR56], RZ, !UPT, gsb0 ;  /* 0x00200000384079f0 */ /* 0x000fe2000c0018ff */
[----:B------:R-:W-:Y:S01]  /*1d60*/  UIADD3 UR58, UR4, 0x100, URZ ;  /* 0x00000100043a7890 */ /* 0x000fe2000fffe03f */
[----:B------:R-:W-:Y:S01]  /*1d70*/  VIADD R8, R0, 0x71 ;  /* 0x0000007100087836 */ /* 0x000fe20000000000 */
[----:B------:R-:W-:Y:S01]  /*1d80*/  UMOV UR59, 0x40000040 ;  /* 0x40000040003b7882 */ /* 0x000fe20000000000 */
[----:B------:R-:W-:Y:S01]  /*1d90*/  UIADD3 UR5, UR4, 0x904, URZ ;  /* 0x0000090404057890 */ /* 0x000fe2000fffe03f */
[----:B0-----:R-:W-:Y:S01]  /*1da0*/  IMAD R0, R3, UR39, R0 ;  /* 0x0000002703007c24 */ /* 0x001fe2000f8e0200 */
[----:B------:R-:W-:Y:S01]  /*1db0*/  UIADD3 UR54, UR4, 0x706, URZ ;  /* 0x0000070604367890 */ /* 0x000fe2000fffe03f */
[----:B------:R-:W-:Y:S01]  /*1dc0*/  IMAD R8, R19, -0x2, R8 ;  /* 0xfffffffe13087824 */ /* 0x000fe200078e0208 */
[----:B------:R-:W-:Y:S01]  /*1dd0*/  UMOV UR53, 0x40000040 ;  /* 0x4000004000357882 */ /* 0x000fe20000000000 */
[----:B------:R-:W-:Y:S01]  /*1de0*/  UMOV UR55, 0x40000040 ;  /* 0x4000004000377882 */ /* 0x000fe20000000000 */
[----:B------:R-:W-:Y:S01]  /*1df0*/  VIADD R0, R0, 0x70 ;  /* 0x0000007000007836 */ /* 0x000fe20000000000 */
[----:B------:R-:W0:Y:S01]  /*1e00*/  SHFL.IDX PT, R4, R4, RZ, 0x1c1f ;  /* 0x001c1fff04047589 */ /* 0x000e2200000e0000 */
[----:B------:R-:W-:-:S02]  /*1e10*/  IMAD R9, R3, UR39, R8 ;  /* 0x0000002703097c24 */ /* 0x000fc4000f8e0208 */
[----:B------:R-:W-:Y:S02]  /*1e20*/  IMAD R7, R19, -0x2, R0 ;  /* 0xfffffffe13077824 */ /* 0x000fe400078e0200 */
[----:B-1----:R-:W-:Y:S01]  /*1e30*/  IMAD R3, R3, UR39, -R6 ;  /* 0x0000002703037c24 */ /* 0x002fe2000f8e0a06 */
[----:B--2---:R-:W-:-:S04]  /*1e40*/  IADD3 R0, R5, -R6, R9 ;  /* 0x8000000605007210 */ /* 0x004fc80007ffe009 */
[----:B------:R-:W-:-:S04]  /*1e50*/  VIMNMX R0, R7, R0, PT ;  /* 0x0000000007007248 */ /* 0x000fc80003fe0100 */
[C---:B------:R-:W-:Y:S02]  /*1e60*/  ISETP.GT.AND P3, PT, R0.reuse, RZ, PT ;  /* 0x000000ff0000720c */ /* 0x040fe40003f64270 */
[C---:B------:R-:W-:Y:S02]  /*1e70*/  ISETP.GT.AND P4, PT, R0.reuse, 0x1, PT ;  /* 0x000000010000780c */ /* 0x040fe40003f84270 */
[----:B------:R-:W-:Y:S01]  /*1e80*/  ISETP.GT.AND P5, PT, R0, 0x8, PT ;  /* 0x000000080000780c */ /* 0x000fe20003fa4270 */
        /* <DEDUP_REMOVED lines=394> */
[----:B------:R-:W-:Y:S02]  /*3730*/  FSEL R11, R74, -INF , P3 ;  /* 0xff8000004a0b7808 */ /* 0x000fe40001800000 */
[----:B------:R-:W-:Y:S02]  /*3740*/  FSEL R75, R75, -INF , P4 ;  /* 0xff8000004b4b7808 */ /* 0x000fe40002000000 */
[----:B------:R-:W-:Y:S01]  /*3750*/  ISETP.GT.AND P3, PT, R0, 0x9, PT ;  /* 0x000000090000780c */ /* 0x000fe20003f64270 */
[----:B------:R-:W-:Y:S01]  /*3760*/  HGMMA.64x16x16.F32.BF16 R64, gdesc[UR52], R64, gsb0 ;  /* 0x00200000344079f0 */ /* 0x000fe20008001840 */
[----:B------:R-:W-:Y:S01]  /*3770*/  UIADD3 UR54, UR4, 0x806, URZ ;  /* 0x0000080604367890 */ /* 0x000fe2000fffe03f */
[----:B------:R-:W-:Y:S01]  /*3780*/  FSEL R15, R78, -INF , P5 ;  /* 0xff8000004e0f7808 */ /* 0x000fe20002800000 */
[----:B------:R-:W-:Y:S01]  /*3790*/  UMOV UR55, 0x40000040 ;  /* 0x4000004000377882 */ /* 0x000fe20000000000 */
[----:B------:R-:W-:-:S02]  /*37a0*/  FMNMX.FTZ R8, R11, R75, !PT ;  /* 0x0000004b0b087209 */ /* 0x000fc40007810000 */
[C---:B------:R-:W-:Y:S02]  /*37b0*/  ISETP.GT.AND P4, PT, R0.reuse, 0x10, PT ;  /* 0x000000100000780c */ /* 0x040fe40003f84270 */
[----:B------:R-:W-:Y:S02]  /*37c0*/  FSEL R79, R79, -INF , P3 ;  /* 0xff8000004f4f7808 */ /* 0x000fe40001800000 */
[----:B------:R-:W-:Y:S02]  /*37d0*/  FMNMX.FTZ R8, R15, R8, !PT ;  /* 0x000000080f087209 */ /* 0x000fe40007810000 */
[----:B------:R-:W-:Y:S02]  /*37e0*/  ISETP.GT.AND P3, PT, R0, 0x11, PT ;  /* 0x000000110000780c */ /* 0x000fe40003f64270 */
[----:B------:R-:W-:Y:S01]  /*37f0*/  FMNMX.FTZ R8, R79, R8, !PT ;  /* 0x000000084f087209 */ /* 0x000fe20007810000 */
[----:B------:R-:W-:Y:S02]  /*3800*/  WARPGROUP.DEPBAR.LE gsb0, 0x0 ;  /* 0x00008000000079c5 */ /* 0x000fe40000010000 */
[----:B------:R-:W-:Y:S01]  /*3810*/  WARPGROUP.ARRIVE ;  /* 0x00000000000079c5 */ /* 0x000fe20000000000 */
[----:B------:R-:W-:-:S02]  /*3820*/  FSEL R81, R66, -INF , P4 ;  /* 0xff80000042517808 */ /* 0x000fc40002000000 */
[C---:B------:R-:W-:Y:S02]  /*3830*/  ISETP.GT.AND P4, PT, R0.reuse, 0x18, PT ;  /* 0x000000180000780c */ /* 0x040fe40003f84270 */
[----:B------:R-:W-:Y:S01]  /*3840*/  FSEL R67, R67, -INF , P3 ;  /* 0xff80000043437808 */ /* 0x000fe20001800000 */
[----:B------:R-:W-:Y:S01]  /*3850*/  HGMMA.64x16x16.F32.BF16 R56, gdesc[UR52], R56, gsb0 ;  /* 0x00200000343879f0 */ /* 0x000fe20008001838 */
[----:B------:R-:W-:Y:S01]  /*3860*/  UIADD3 UR54, UR4, 0x886, URZ ;  /* 0x0000088604367890 */ /* 0x000fe2000fffe03f */
[----:B------:R-:W-:Y:S01]  /*3870*/  FMNMX.FTZ R8, R81, R8, !PT ;  /* 0x0000000851087209 */ /* 0x000fe20007810000 */
[----:B------:R-:W-:Y:S01]  /*3880*/  UMOV UR55, 0x40000040 ;  /* 0x4000004000377882 */ /* 0x000fe20000000000 */
[----:B------:R-:W-:Y:S02]  /*3890*/  ISETP.GT.AND P3, PT, R0, 0x19, PT ;  /* 0x000000190000780c */ /* 0x000fe40003f64270 */
[----:B------:R-:W-:Y:S02]  /*38a0*/  FSEL R83, R70, -INF , P4 ;  /* 0xff80000046537808 */ /* 0x000fe40002000000 */
        /* <DEDUP_REMOVED lines=32> */
[----:B------:R-:W-:Y:S01]  /*3ab0*/  UMOV UR4, UR52 ;  /* 0x0000003400047c82 */ /* 0x000fe20008000000 */
[----:B------:R-:W-:Y:S02]  /*3ac0*/  ISETP.GT.AND P3, PT, R0, 0x39, PT ;  /* 0x000000390000780c */ /* 0x000fe40003f64270 */
[----:B------:R-:W-:-:S02]  /*3ad0*/  FSEL R93, R54, -INF , P4 ;  /* 0xff800000365d7808 */ /* 0x000fc40002000000 */
[----:B------:R-:W-:Y:S02]  /*3ae0*/  FMNMX.FTZ R8, R91, R8, !PT ;  /* 0x000000085b087209 */ /* 0x000fe40007810000 */
[C---:B------:R-:W-:Y:S02]  /*3af0*/  ISETP.GT.AND P4, PT, R0.reuse, 0x40, PT ;  /* 0x000000400000780c */ /* 0x040fe40003f84270 */
[----:B------:R-:W-:Y:S02]  /*3b00*/  FSEL R95, R55, -INF , P3 ;  /* 0xff800000375f7808 */ /* 0x000fe40001800000 */
[----:B------:R-:W-:Y:S02]  /*3b10*/  FMNMX.FTZ R8, R93, R8, !PT ;  /* 0x000000085d087209 */ /* 0x000fe40007810000 */
[----:B------:R-:W-:Y:S02]  /*3b20*/  ISETP.GT.AND P3, PT, R0, 0x41, PT ;  /* 0x000000410000780c */ /* 0x000fe40003f64270 */
[----:B------:R-:W-:Y:S01]  /*3b30*/  FMNMX.FTZ R8, R95, R8, !PT ;  /* 0x000000085f087209 */ /* 0x000fe20007810000 */
[----:B------:R-:W-:-:S02]  /*3b40*/  WARPGROUP.DEPBAR.LE gsb0, 0x0 ;  /* 0x00008000000079c5 */ /* 0x000fc40000010000 */
[----:B------:R-:W-:Y:S01]  /*3b50*/  WARPGROUP.ARRIVE ;  /* 0x00000000000079c5 */ /* 0x000fe20000000000 */
[----:B------:R-:W-:Y:S02]  /*3b60*/  FSEL R97, R42, -INF , P4 ;  /* 0xff8000002a617808 */ /* 0x000fe40002000000 */
[C---:B------:R-:W-:Y:S02]  /*3b70*/  ISETP.GT.AND P4, PT, R0.reuse, 0x48, PT ;  /* 0x000000480000780c */ /* 0x040fe40003f84270 */
[----:B------:R-:W-:Y:S01]  /*3b80*/  FSEL R99, R43, -INF , P3 ;  /* 0xff8000002b637808 */ /* 0x000fe20001800000 */
[----:B------:R-:W-:Y:S01]  /*3b90*/  HGMMA.64x16x16.F32.BF16 R32, gdesc[UR52], R32, gsb0 ;  /* 0x00200000342079f0 */ /* 0x000fe20008001820 */
[----:B------:R-:W-:Y:S02]  /*3ba0*/  FMNMX.FTZ R8, R97, R8, !PT ;  /* 0x0000000861087209 */ /* 0x000fe40007810000 */
[----:B------:R-:W-:Y:S02]  /*3bb0*/  ISETP.GT.AND P3, PT, R0, 0x49, PT ;  /* 0x000000490000780c */ /* 0x000fe40003f64270 */
[----:B------:R-:W-:Y:S01]  /*3bc0*/  FSEL R101, R46, -INF , P4 ;  /* 0xff8000002e657808 */ /* 0x000fe20002000000 */
[----:B------:R-:W-:Y:S01]  /*3bd0*/  IMAD.MOV.U32 R46, RZ, RZ, R17 ;  /* 0x000000ffff2e7224 */ /* 0x000fe200078e0011 */
        /* <DEDUP_REMOVED lines=12> */
[----:B------:R-:W-:Y:S01]  /*3ca0*/  FMNMX.FTZ R8, R105, R8, !PT ;  /* 0x0000000869087209 */ /* 0x000fe20007810000 */
[----:B------:R-:W-:Y:S01]  /*3cb0*/  ULDC UR4, c[0x0][0x988] ;  /* 0x0002620000047ab9 */ /* 0x000fe20000000800 */
        /* <DEDUP_REMOVED lines=9> */
[----:B------:R-:W-:Y:S01]  /*3d50*/  FSEL R113, R26, -INF , P4 ;  /* 0xff8000001a717808 */ /* 0x000fe20002000000 */
[----:B------:R1:W-:Y:S01]  /*3d60*/  @!P1 SYNCS.ARRIVE.TRANS64.RED.A1T0 RZ, [R2+URZ], RZ ;  /* 0x000000ff02ff99a7 */ /* 0x0003e2000810043f */
[----:B------:R-:W-:-:S02]  /*3d70*/  ISETP.GT.AND P4, PT, R0, 0x68, PT ;  /* 0x000000680000780c */ /* 0x000fc40003f84270 */
[----:B------:R-:W-:Y:S02]  /*3d80*/  FSEL R115, R27, -INF , P3 ;  /* 0xff8000001b737808 */ /* 0x000fe40001800000 */
[----:B------:R-:W-:Y:S02]  /*3d90*/  FMNMX.FTZ R8, R113, R8, !PT ;  /* 0x0000000871087209 */ /* 0x000fe40007810000 */
[----:B------:R-:W-:Y:S01]  /*3da0*/  ISETP.GT.AND P3, PT, R0, 0x69, PT ;  /* 0x000000690000780c */ /* 0x000fe20003f64270 */
[----:B------:R-:W-:Y:S01]  /*3db0*/  IMAD.U32 R0, RZ, RZ, UR4 ;  /* 0x00000004ff007e24 */ /* 0x000fe2000f8e00ff */
[----:B------:R-:W-:Y:S01]  /*3dc0*/  FSEL R117, R30, -INF , P4 ;  /* 0xff8000001e757808 */ /* 0x000fe20002000000 */
[----:B-1----:R-:W-:Y:S01]  /*3dd0*/  IMAD.MOV.U32 R2, RZ, RZ, RZ ;  /* 0x000000ffff027224 */ /* 0x002fe200078e00ff */
[----:B------:R-:W-:Y:S02]  /*3de0*/  FMNMX.FTZ R8, R115, R8, !PT ;  /* 0x0000000873087209 */ /* 0x000fe40007810000 */
[----:B------:R-:W-:-:S02]  /*3df0*/  FSEL R119, R31, -INF , P3 ;  /* 0xff8000001f777808 */ /* 0x000fc40001800000 */
[----:B------:R-:W-:-:S04]  /*3e00*/  FMNMX.FTZ R8, R117, R8, !PT ;  /* 0x0000000875087209 */ /* 0x000fc80007810000 */
[----:B------:R-:W-:Y:S01]  /*3e10*/  FMNMX.FTZ R10, R119, R8, !PT ;  /* 0x00000008770a7209 */ /* 0x000fe20007810000 */
[----:B------:R-:W-:-:S04]  /*3e20*/  IMAD.IADD R8, R9, 0x1, -R6 ;  /* 0x0000000109087824 */ /* 0x000fc800078e0a06 */
[----:B------:R-:W1:Y:S01]  /*3e30*/  SHFL.BFLY PT, R5, R10, 0x2, 0x1f ;  /* 0x0c401f000a057f89 */ /* 0x000e6200000e0000 */
[----:B0-----:R-:W-:-:S04]  /*3e40*/  VIADDMNMX R7, R4, R8, R7, PT ;  /* 0x0000000804077246 */ /* 0x001fc80003800107 */
[C---:B------:R-:W-:Y:S02]  /*3e50*/  ISETP.GT.AND P4, PT, R7.reuse, 0x1, PT ;  /* 0x000000010700780c */ /* 0x040fe40003f84270 */
[----:B------:R-:W-:Y:S02]  /*3e60*/  ISETP.GT.AND P5, PT, R7, 0x8, PT ;  /* 0x000000080700780c */ /* 0x000fe40003fa4270 */
[----:B------:R-:W-:Y:S02]  /*3e70*/  FSEL R73, R73, -INF , P4 ;  /* 0xff80000049497808 */ /* 0x000fe40002000000 */
[----:B------:R-:W-:-:S04]  /*3e80*/  ISETP.GT.AND P4, PT, R7, 0x11, PT ;  /* 0x000000110700780c */ /* 0x000fc80003f84270 */
[----:B------:R-:W-:Y:S02]  /*3e90*/  FSEL R65, R65, -INF , P4 ;  /* 0xff80000041417808 */ /* 0x000fe40002000000 */
[----:B------:R-:W-:-:S04]  /*3ea0*/  ISETP.GT.AND P4, PT, R7, 0x19, PT ;  /* 0x000000190700780c */ /* 0x000fc80003f84270 */
[----:B------:R-:W-:Y:S02]  /*3eb0*/  FSEL R69, R69, -INF , P4 ;  /* 0xff80000045457808 */ /* 0x000fe40002000000 */
[----:B------:R-:W-:Y:S02]  /*3ec0*/  ISETP.GT.AND P4, PT, R7, 0x21, PT ;  /* 0x000000210700780c */ /* 0x000fe40003f84270 */
[----:B-1----:R-:W-:Y:S02]  /*3ed0*/  FMNMX.FTZ R12, R10, R5, !PT ;  /* 0x000000050a0c7209 */ /* 0x002fe40007810000 */
[----:B------:R-:W-:Y:S02]  /*3ee0*/  FSEL R57, R57, -INF , P4 ;  /* 0xff80000039397808 */ /* 0x000fe40002000000 */
[----:B------:R-:W-:Y:S01]  /*3ef0*/  ISETP.GT.AND P4, PT, R7, 0x29, PT ;  /* 0x000000290700780c */ /* 0x000fe20003f84270 */
[----:B------:R-:W0:Y:S03]  /*3f00*/  SHFL.BFLY PT, R5, R12, 0x1, 0x1f ;  /* 0x0c201f000c057f89 */ /* 0x000e2600000e0000 */
[----:B------:R-:W-:-:S02]  /*3f10*/  FSEL R61, R61, -INF , P4 ;  /* 0xff8000003d3d7808 */ /* 0x000fc40002000000 */
[----:B------:R-:W-:-:S04]  /*3f20*/  ISETP.GT.AND P4, PT, R7, 0x31, PT ;  /* 0x000000310700780c */ /* 0x000fc80003f84270 */
[----:B------:R-:W-:Y:S02]  /*3f30*/  FSEL R49, R49, -INF , P4 ;  /* 0xff80000031317808 */ /* 0x000fe40002000000 */
[----:B------:R-:W-:-:S04]  /*3f40*/  ISETP.GT.AND P4, PT, R7, 0x39, PT ;  /* 0x000000390700780c */ /* 0x000fc80003f84270 */
[----:B------:R-:W-:Y:S02]  /*3f50*/  FSEL R53, R53, -INF , P4 ;  /* 0xff80000035357808 */ /* 0x000fe40002000000 */
[----:B------:R-:W-:-:S04]  /*3f60*/  ISETP.GT.AND P4, PT, R7, 0x41, PT ;  /* 0x000000410700780c */ /* 0x000fc80003f84270 */
[----:B------:R-:W-:Y:S02]  /*3f70*/  FSEL R41, R41, -INF , P4 ;  /* 0xff80000029297808 */ /* 0x000fe40002000000 */
[----:B------:R-:W-:Y:S02]  /*3f80*/  ISETP.GT.AND P4, PT, R7, 0x49, PT ;  /* 0x000000490700780c */ /* 0x000fe40003f84270 */
[----:B0-----:R-:W-:Y:S02]  /*3f90*/  FMNMX.FTZ R5, R12, R5, !PT ;  /* 0x000000050c057209 */ /* 0x001fe40007810000 */
[----:B------:R-:W-:Y:S02]  /*3fa0*/  FSEL R45, R45, -INF , P4 ;  /* 0xff8000002d2d7808 */ /* 0x000fe40002000000 */
[C---:B------:R-:W-:Y:S01]  /*3fb0*/  FSETP.NEU.FTZ.AND P3, PT, R5.reuse, -INF , PT ;  /* 0xff8000000500780b */ /* 0x040fe20003f7d000 */
[----:B------:R-:W-:Y:S01]  /*3fc0*/  FMUL.FTZ R9, R5, R0 ;  /* 0x0000000005097220 */ /* 0x000fe20000410000 */
[----:B------:R-:W-:-:S04]  /*3fd0*/  ISETP.GT.AND P4, PT, R7, 0x51, PT ;  /* 0x000000510700780c */ /* 0x000fc80003f84270 */
[----:B------:R-:W-:Y:S02]  /*3fe0*/  FSEL R30, R9, RZ, P3 ;  /* 0x000000ff091e7208 */ /* 0x000fe40001800000 */
[----:B------:R-:W-:Y:S02]  /*3ff0*/  ISETP.GT.AND P3, PT, R7, RZ, PT ;  /* 0x000000ff0700720c */ /* 0x000fe40003f64270 */
[----:B------:R-:W-:Y:S01]  /*4000*/  FSEL R33, R33, -INF , P4 ;  /* 0xff80000021217808 */ /* 0x000fe20002000000 */
[-CC-:B------:R-:W-:Y:S01]  /*4010*/  FFMA.FTZ R201, R11, R0.reuse, -R30.reuse ;  /* 0x000000000bc97223 */ /* 0x180fe2000001081e */
[----:B------:R-:W-:Y:S01]  /*4020*/  FSEL R9, R72, -INF , P3 ;  /* 0xff80000048097808 */ /* 0x000fe20001800000 */
[-CC-:B------:R-:W-:Y:S01]  /*4030*/  FFMA.FTZ R203, R15, R0.reuse, -R30.reuse ;  /* 0x000000000fcb7223 */ /* 0x180fe2000001081e */
[----:B------:R-:W-:Y:S01]  /*4040*/  ISETP.GT.AND P3, PT, R7, 0x9, PT ;  /* 0x000000090700780c */ /* 0x000fe20003f64270 */
[-CC-:B------:R-:W-:Y:S01]  /*4050*/  FFMA.FTZ R20, R59, R0.reuse, -R30.reuse ;  /* 0x000000003b147223 */ /* 0x180fe2000001081e */
[----:B------:R-:W-:Y:S01]  /*4060*/  FSEL R11, R76, -INF , P5 ;  /* 0xff8000004c0b7808 */ /* 0x000fe20002800000 */
[-CC-:B------:R-:W-:Y:S01]  /*4070*/  FFMA.FTZ R8, R75, R0.reuse, -R30.reuse ;  /* 0x000000004b087223 */ /* 0x180fe2000001081e */
[----:B------:R-:W-:Y:S01]  /*4080*/  FMNMX.FTZ R4, R9, R73, !PT ;  /* 0x0000004909047209 */ /* 0x000fe20007810000 */
[----:B------:R-:W-:Y:S01]  /*4090*/  MUFU.EX2 R201, R201 ;  /* 0x000000c900c97308 */ /* 0x000fe20000000800 */
[----:B------:R-:W-:Y:S01]  /*40a0*/  FSEL R77, R77, -INF , P3 ;  /* 0xff8000004d4d7808 */ /* 0x000fe20001800000 */
[-CC-:B------:R-:W-:Y:S01]  /*40b0*/  FFMA.FTZ R10, R79, R0.reuse, -R30.reuse ;  /* 0x000000004f0a7223 */ /* 0x180fe2000001081e */
[----:B------:R-:W-:Y:S01]  /*40c0*/  ISETP.GT.AND P3, PT, R7, 0x10, PT ;  /* 0x000000100700780c */ /* 0x000fe20003f64270 */
[--C-:B------:R-:W-:Y:S01]  /*40d0*/  FFMA.FTZ R197, R81, R0, -R30.reuse ;  /* 0x0000000051c57223 */ /* 0x100fe2000001081e */
[----:B------:R-:W-:Y:S01]  /*40e0*/  FMNMX.FTZ R4, R11, R4, !PT ;  /* 0x000000040b047209 */ /* 0x000fe20007810000 */
[--C-:B------:R-:W-:Y:S01]  /*40f0*/  FFMA.FTZ R12, R67, R0, -R30.reuse ;  /* 0x00000000430c7223 */ /* 0x100fe2000001081e */
[----:B------:R-:W-:Y:S01]  /*4100*/  FSEL R13, R64, -INF , P3 ;  /* 0xff800000400d7808 */ /* 0x000fe20001800000 */
[----:B------:R-:W0:Y:S01]  /*4110*/  MUFU.EX2 R8, R8 ;  /* 0x0000000800087308 */ /* 0x000e220000000800 */
[----:B------:R-:W-:Y:S01]  /*4120*/  FMNMX.FTZ R4, R77, R4, !PT ;  /* 0x000000044d047209 */ /* 0x000fe20007810000 */
[-CC-:B------:R-:W-:Y:S01]  /*4130*/  FFMA.FTZ R199, R83, R0.reuse, -R30.reuse ;  /* 0x0000000053c77223 */ /* 0x180fe2000001081e */
[----:B------:R-:W-:Y:S01]  /*4140*/  ISETP.GT.AND P3, PT, R7, 0x18, PT ;  /* 0x000000180700780c */ /* 0x000fe20003f64270 */
[--C-:B------:R-:W-:Y:S01]  /*4150*/  FFMA.FTZ R14, R71, R0, -R30.reuse ;  /* 0x00000000470e7223 */ /* 0x100fe2000001081e */
[----:B------:R-:W-:Y:S01]  /*4160*/  FMNMX.FTZ R4, R13, R4, !PT ;  /* 0x000000040d047209 */ /* 0x000fe20007810000 */
[--C-:B------:R-:W-:Y:S01]  /*4170*/  FFMA.FTZ R193, R85, R0, -R30.reuse ;  /* 0x0000000055c17223 */ /* 0x100fe2000001081e */
[----:B------:R-:W-:Y:S01]  /*4180*/  FSEL R15, R68, -INF , P3 ;  /* 0xff800000440f7808 */ /* 0x000fe20001800000 */
[----:B------:R-:W-:Y:S01]  /*4190*/  MUFU.EX2 R203, R203 ;  /* 0x000000cb00cb7308 */ /* 0x000fe20000000800 */
        /* <DEDUP_REMOVED lines=25> */
[----:B------:R-:W1:Y:S01]  /*4330*/  @P2 LDC R48, c[0x0][0x44c] ;  /* 0x00011300ff302b82 */ /* 0x000e620000000800 */
        /* <DEDUP_REMOVED lines=19> */
[----:B------:R-:W-:Y:S01]  /*4470*/  FFMA.FTZ R117, R117, R0, -R30 ;  /* 0x0000000075757223 */ /* 0x000fe2000001081e */
[----:B------:R-:W-:Y:S01]  /*4480*/  FSEL R43, R44, -INF , P3 ;  /* 0xff8000002c2b7808 */ /* 0x000fe20001800000 */
[----:B0-----:R-:W-:Y:S01]  /*4490*/  FADD.FTZ R44, R201, R8 ;  /* 0x00000008c92c7221 */ /* 0x001fe20000010000 */
[----:B------:R-:W-:Y:S01]  /*44a0*/  FMNMX.FTZ R4, R41, R4, !PT ;  /* 0x0000000429047209 */ /* 0x000fe20007810000 */
[----:B------:R-:W-:Y:S01]  /*44b0*/  MUFU.EX2 R193, R193 ;  /* 0x000000c100c17308 */ /* 0x000fe20000000800 */
[----:B------:R-:W-:Y:S01]  /*44c0*/  ISETP.GT.AND P3, PT, R7, 0x50, PT ;  /* 0x000000500700780c */ /* 0x000fe20003f64270 */
[----:B-1----:R-:W-:Y:S01]  /*44d0*/  @P2 IMAD.HI.U32 R48, R17, R48, RZ ;  /* 0x0000003011302227 */ /* 0x002fe200078e00ff */
[----:B------:R-:W-:-:S03]  /*44e0*/  FMNMX.FTZ R4, R43, R4, !PT ;  /* 0x000000042b047209 */ /* 0x000fc60007810000 */
[----:B------:R-:W-:Y:S01]  /*44f0*/  FFMA.FTZ R30, R119, R0, -R30 ;  /* 0x00000000771e7223 */ /* 0x000fe2000001081e */
[----:B------:R-:W-:Y:S02]  /*4500*/  FSEL R47, R32, -INF , P3 ;  /* 0xff800000202f7808 */ /* 0x000fe40001800000 */
[----:B------:R-:W-:Y:S02]  /*4510*/  CS2R R118, SRZ ;  /* 0x0000000000767805 */ /* 0x000fe4000001ff00 */
[----:B------:R-:W-:Y:S01]  /*4520*/  FMNMX.FTZ R4, R45, R4, !PT ;  /* 0x000000042d047209 */ /* 0x000fe20007810000 */
[----:B------:R-:W-:Y:S01]  /*4530*/  MUFU.EX2 R20, R20 ;  /* 0x0000001400147308 */ /* 0x000fe20000000800 */
[----:B------:R-:W-:Y:S02]  /*4540*/  ISETP.GT.AND P3, PT, R7, 0x58, PT ;  /* 0x000000580700780c */ /* 0x000fe40003f64270 */
[----:B------:R-:W-:Y:S02]  /*4550*/  CS2R R88, SRZ ;  /* 0x0000000000587805 */ /* 0x000fe4000001ff00 */
[----:B------:R-:W-:-:S02]  /*4560*/  FMNMX.FTZ R4, R47, R4, !PT ;  /* 0x000000042f047209 */ /* 0x000fc40007810000 */
[----:B------:R-:W-:Y:S02]  /*4570*/  CS2R R86, SRZ ;  /* 0x0000000000567805 */ /* 0x000fe4000001ff00 */
[----:B------:R-:W-:Y:S02]  /*4580*/  ISETP.GT.AND P4, PT, R7, 0x59, PT ;  /* 0x000000590700780c */ /* 0x000fe40003f84270 */
[----:B------:R-:W-:Y:S02]  /*4590*/  CS2R R84, SRZ ;  /* 0x0000000000547805 */ /* 0x000fe4000001ff00 */
[----:B------:R-:W-:Y:S01]  /*45a0*/  FSEL R51, R36, -INF , P3 ;  /* 0xff80000024337808 */ /* 0x000fe20001800000 */
[----:B------:R-:W-:Y:S01]  /*45b0*/  MUFU.EX2 R195, R195 ;  /* 0x000000c300c37308 */ /* 0x000fe20000000800 */
[----:B------:R-:W-:Y:S02]  /*45c0*/  FMNMX.FTZ R4, R33, R4, !PT ;  /* 0x0000000421047209 */ /* 0x000fe40007810000 */
[----:B------:R-:W-:-:S02]  /*45d0*/  CS2R R80, SRZ ;  /* 0x0000000000507805 */ /* 0x000fc4000001ff00 */
[----:B------:R-:W-:Y:S02]  /*45e0*/  FSEL R37, R37, -INF , P4 ;  /* 0xff80000025257808 */ /* 0x000fe40002000000 */
[----:B------:R-:W-:Y:S02]  /*45f0*/  CS2R R78, SRZ ;  /* 0x00000000004e7805 */ /* 0x000fe4000001ff00 */
[----:B------:R-:W-:Y:S02]  /*4600*/  ISETP.GT.AND P3, PT, R7, 0x60, PT ;  /* 0x000000600700780c */ /* 0x000fe40003f64270 */
[----:B------:R-:W-:Y:S02]  /*4610*/  CS2R R74, SRZ ;  /* 0x00000000004a7805 */ /* 0x000fe4000001ff00 */
[----:B------:R-:W-:Y:S01]  /*4620*/  FMNMX.FTZ R4, R51, R4, !PT ;  /* 0x0000000433047209 */ /* 0x000fe20007810000 */
[----:B------:R-:W-:Y:S01]  /*4630*/  MUFU.EX2 R26, R26 ;  /* 0x0000001a001a7308 */ /* 0x000fe20000000800 */
[----:B------:R-:W-:-:S02]  /*4640*/  ISETP.GT.AND P4, PT, R7, 0x61, PT ;  /* 0x000000610700780c */ /* 0x000fc40003f84270 */
[----:B------:R-:W-:Y:S02]  /*4650*/  CS2R R70, SRZ ;  /* 0x0000000000467805 */ /* 0x000fe4000001ff00 */
[----:B------:R-:W-:Y:S02]  /*4660*/  FSEL R55, R24, -INF , P3 ;  /* 0xff80000018377808 */ /* 0x000fe40001800000 */
[----:B------:R-:W-:Y:S02]  /*4670*/  CS2R R66, SRZ ;  /* 0x0000000000427805 */ /* 0x000fe4000001ff00 */
[----:B------:R-:W-:Y:S02]  /*4680*/  FMNMX.FTZ R4, R37, R4, !PT ;  /* 0x0000000425047209 */ /* 0x000fe40007810000 */
[----:B------:R-:W-:Y:S02]  /*4690*/  CS2R R62, SRZ ;  /* 0x00000000003e7805 */ /* 0x000fe4000001ff00 */
[----:B------:R-:W-:Y:S01]  /*46a0*/  ISETP.GT.AND P3, PT, R7, 0x68, PT ;  /* 0x000000680700780c */ /* 0x000fe20003f64270 */
[----:B------:R-:W-:Y:S01]  /*46b0*/  MUFU.EX2 R189, R189 ;  /* 0x000000bd00bd7308 */ /* 0x000fe20000000800 */
[----:B------:R-:W-:-:S02]  /*46c0*/  FSEL R25, R25, -INF , P4 ;  /* 0xff80000019197808 */ /* 0x000fc40002000000 */
[----:B------:R-:W-:Y:S02]  /*46d0*/  FMNMX.FTZ R4, R55, R4, !PT ;  /* 0x0000000437047209 */ /* 0x000fe40007810000 */
[----:B------:R-:W-:Y:S02]  /*46e0*/  ISETP.GT.AND P4, PT, R7, 0x69, PT ;  /* 0x000000690700780c */ /* 0x000fe40003f84270 */
[----:B------:R-:W-:Y:S01]  /*46f0*/  FSEL R7, R28, -INF , P3 ;  /* 0xff8000001c077808 */ /* 0x000fe20001800000 */
[----:B------:R-:W-:Y:S01]  /*4700*/  MUFU.EX2 R93, R93 ;  /* 0x0000005d005d7308 */ /* 0x000fe20000000800 */
[----:B------:R-:W-:Y:S02]  /*4710*/  FMNMX.FTZ R4, R25, R4, !PT ;  /* 0x0000000419047209 */ /* 0x000fe40007810000 */
[----:B------:R-:W-:Y:S02]  /*4720*/  FSEL R29, R29, -INF , P4 ;  /* 0xff8000001d1d7808 */ /* 0x000fe40002000000 */
[----:B------:R-:W-:-:S02]  /*4730*/  FMNMX.FTZ R4, R7, R4, !PT ;  /* 0x0000000407047209 */ /* 0x000fc40007810000 */
[----:B------:R-:W-:Y:S01]  /*4740*/  F2FP.BF16.F32.PACK_AB R201, R8, R201 ;  /* 0x000000c908c9723e */ /* 0x000fe200000010ff */
[----:B------:R0:W-:Y:S01]  /*4750*/  MUFU.EX2 R28, R91 ;  /* 0x0000005b001c7308 */ /* 0x0001e20000000800 */
[----:B------:R-:W-:-:S05]  /*4760*/  FMNMX.FTZ R4, R29, R4, !PT ;  /* 0x000000041d047209 */ /* 0x000fca0007810000 */
[----:B------:R-:W1:Y:S02]  /*4770*/  SHFL.BFLY PT, R59, R4, 0x2, 0x1f ;  /* 0x0c401f00043b7f89 */ /* 0x000e6400000e0000 */
[----:B------:R2:W3:Y:S01]  /*4780*/  MUFU.EX2 R32, R95 ;  /* 0x0000005f00207308 */ /* 0x0004e20000000800 */
[----:B0-----:R-:W-:-:S07]  /*4790*/  CS2R R90, SRZ ;  /* 0x00000000005a7805 */ /* 0x001fce000001ff00 */
[----:B------:R-:W-:Y:S01]  /*47a0*/  MUFU.EX2 R97, R97 ;  /* 0x0000006100617308 */ /* 0x000fe20000000800 */
[----:B--2---:R-:W-:-:S07]  /*47b0*/  CS2R R94, SRZ ;  /* 0x00000000005e7805 */ /* 0x004fce000001ff00 */
[----:B------:R0:W2:Y:S01]  /*47c0*/  MUFU.EX2 R34, R99 ;  /* 0x0000006300227308 */ /* 0x0000a20000000800 */
[----:B---3--:R-:W-:Y:S02]  /*47d0*/  F2FP.BF16.F32.PACK_AB R191, R32, R93 ;  /* 0x0000005d20bf723e */ /* 0x008fe400000010ff */
[----:B-1----:R-:W-:-:S05]  /*47e0*/  FMNMX.FTZ R59, R4, R59, !PT ;  /* 0x0000003b043b7209 */ /* 0x002fca0007810000 */
[----:B------:R-:W-:Y:S01]  /*47f0*/  MUFU.EX2 R101, R101 ;  /* 0x0000006500657308 */ /* 0x000fe20000000800 */
[----:B0-----:R-:W-:Y:S01]  /*4800*/  CS2R R98, SRZ ;  /* 0x0000000000627805 */ /* 0x001fe2000001ff00 */
[----:B------:R-:W0:Y:S06]  /*4810*/  SHFL.BFLY PT, R4, R59, 0x1, 0x1f ;  /* 0x0c201f003b047f89 */ /* 0x000e2c00000e0000 */
[----:B------:R1:W3:Y:S01]  /*4820*/  MUFU.EX2 R36, R103 ;  /* 0x0000006700247308 */ /* 0x0002e20000000800 */
[----:B--2---:R-:W-:-:S07]  /*4830*/  F2FP.BF16.F32.PACK_AB R185, R34, R97 ;  /* 0x0000006122b9723e */ /* 0x004fce00000010ff */
[----:B------:R-:W-:Y:S01]  /*4840*/  MUFU.EX2 R105, R105 ;  /* 0x0000006900697308 */ /* 0x000fe20000000800 */
[----:B-1----:R-:W-:-:S07]  /*4850*/  CS2R R102, SRZ ;  /* 0x0000000000667805 */ /* 0x002fce000001ff00 */
[----:B------:R1:W-:Y:S01]  /*4860*/  MUFU.EX2 R38, R107 ;  /* 0x0000006b00267308 */ /* 0x0003e20000000800 */
[----:B---3--:R-:W-:Y:S02]  /*4870*/  F2FP.BF16.F32.PACK_AB R187, R36, R101 ;  /* 0x0000006524bb723e */ /* 0x008fe400000010ff */
[----:B0-----:R-:W-:Y:S02]  /*4880*/  FMNMX.FTZ R4, R59, R4, !PT ;  /* 0x000000043b047209 */ /* 0x001fe40007810000 */
[----:B------:R-:W0:Y:S02]  /*4890*/  @P2 LDC R59, c[0x0][0x450] ;  /* 0x00011400ff3b2b82 */ /* 0x000e240000000800 */
[C---:B------:R-:W-:Y:S01]  /*48a0*/  FSETP.NEU.FTZ.AND P3, PT, R4.reuse, -INF , PT ;  /* 0xff8000000400780b */ /* 0x040fe20003f7d000 */
[----:B------:R-:W-:Y:S01]  /*48b0*/  FMUL.FTZ R24, R4, R0 ;  /* 0x0000000004187220 */ /* 0x000fe20000410000 */
[----:B------:R-:W-:Y:S01]  /*48c0*/  MUFU.EX2 R109, R109 ;  /* 0x0000006d006d7308 */ /* 0x000fe20000000800 */
[----:B-1----:R-:W-:-:S03]  /*48d0*/  CS2R R106, SRZ ;  /* 0x00000000006a7805 */ /* 0x002fc6000001ff00 */
[----:B------:R-:W-:-:S04]  /*48e0*/  FSEL R24, R24, RZ, P3 ;  /* 0x000000ff18187208 */ /* 0x000fc80001800000 */
        /* <DEDUP_REMOVED lines=14> */
[-C--:B------:R-:W-:Y:S01]  /*49d0*/  FFMA.FTZ R27, R27, R0.reuse, -R24 ;  /* 0x000000001b1b7223 */ /* 0x080fe20000010818 */
[----:B0-----:R-:W-:Y:S01]  /*49e0*/  @P2 SHF.R.U32.HI R46, RZ, R59, R48 ;  /* 0x0000003bff2e2219 */ /* 0x001fe20000011630 */
[----:B------:R-:W0:Y:S01]  /*49f0*/  MUFU.EX2 R200, R73 ;  /* 0x0000004900c87308 */ /* 0x000e220000000800 */
[-CC-:B------:R-:W-:Y:S01]  /*4a00*/  FFMA.FTZ R41, R41, R0.reuse, -R24.reuse ;  /* 0x0000000029297223 */ /* 0x180fe20000010818 */
[-CC-:B------:R-:W-:Y:S01]  /*4a10*/  FFMA.FTZ R61, R61, R0.reuse, -R24.reuse ;  /* 0x000000003d3d7223 */ /* 0x180fe20000010818 */
[----:B------:R-:W-:Y:S01]  /*4a20*/  FFMA.FTZ R31, R31, R0, -R24 ;  /* 0x000000001f1f7223 */ /* 0x000fe20000010818 */
[----:B------:R-:W-:-:S02]  /*4a30*/  IMAD.IADD R3, R3, 0x1, R46 ;  /* 0x0000000103037824 */ /* 0x000fc400078e022e */
        /* <DEDUP_REMOVED lines=12> */
[----:B-1----:R-:W-:Y:S01]  /*4b00*/  FADD.FTZ R57, R203, R44 ;  /* 0x0000002ccb397221 */ /* 0x002fe20000010000 */
[----:B0-----:R-:W-:Y:S01]  /*4b10*/  FADD.FTZ R6, R9, R200 ;  /* 0x000000c809067221 */ /* 0x001fe20000010000 */
[-CC-:B------:R-:W-:Y:S01]  /*4b20*/  FFMA.FTZ R7, R7, R0.reuse, -R24.reuse ;  /* 0x0000000007077223 */ /* 0x180fe20000010818 */
[----:B------:R-:W-:Y:S01]  /*4b30*/  FFMA.FTZ R24, R29, R0, -R24 ;  /* 0x000000001d187223 */ /* 0x000fe20000010818 */
[----:B------:R-:W-:Y:S01]  /*4b40*/  FADD.FTZ R44, R10, R57 ;  /* 0x000000390a2c7221 */ /* 0x000fe20000010000 */
[----:B------:R-:W-:Y:S01]  /*4b50*/  F2FP.BF16.F32.PACK_AB R200, R200, R9 ;  /* 0x00000009c8c8723e */ /* 0x000fe200000010ff */
[----:B------:R-:W-:Y:S01]  /*4b60*/  VIADD R9, R82, 0xfffffffe ;  /* 0xfffffffe52097836 */ /* 0x000fe20000000000 */
[----:B------:R0:W1:Y:S01]  /*4b70*/  MUFU.EX2 R202, R77 ;  /* 0x0000004d00ca7308 */ /* 0x0000620000000800 */
[----:B------:R-:W-:Y:S01]  /*4b80*/  FADD.FTZ R57, R197, R44 ;  /* 0x0000002cc5397221 */ /* 0x000fe20000010000 */
[----:B------:R-:W-:-:S02]  /*4b90*/  F2FP.BF16.F32.PACK_AB R197, R12, R197 ;  /* 0x000000c50cc5723e */ /* 0x000fc400000010ff */
[----:B------:R-:W-:Y:S02]  /*4ba0*/  CS2R R110, SRZ ;  /* 0x00000000006e7805 */ /* 0x000fe4000001ff00 */
[----:B------:R-:W-:Y:S01]  /*4bb0*/  F2FP.BF16.F32.PACK_AB R181, R38, R105 ;  /* 0x0000006926b5723e */ /* 0x000fe200000010ff */
[----:B------:R-:W-:Y:S01]  /*4bc0*/  FADD.FTZ R44, R12, R57 ;  /* 0x000000390c2c7221 */ /* 0x000fe20000010000 */
[----:B------:R-:W-:Y:S02]  /*4bd0*/  F2FP.BF16.F32.PACK_AB R183, R40, R109 ;  /* 0x0000006d28b7723e */ /* 0x000fe400000010ff */
[----:B------:R-:W-:Y:S01]  /*4be0*/  CS2R R82, SRZ ;  /* 0x0000000000527805 */ /* 0x000fe2000001ff00 */
[----:B------:R-:W3:Y:S01]  /*4bf0*/  MUFU.EX2 R13, R13 ;  /* 0x0000000d000d7308 */ /* 0x000ee20000000800 */
[----:B------:R-:W-:Y:S01]  /*4c00*/  FADD.FTZ R57, R199, R44 ;  /* 0x0000002cc7397221 */ /* 0x000fe20000010000 */
[----:B------:R-:W-:Y:S02]  /*4c10*/  F2FP.BF16.F32.PACK_AB R203, R10, R203 ;  /* 0x000000cb0acb723e */ /* 0x000fe400000010ff */
[----:B0-----:R-:W-:-:S02]  /*4c20*/  CS2R R76, SRZ ;  /* 0x00000000004c7805 */ /* 0x001fc4000001ff00 */
[C---:B------:R-:W-:Y:S01]  /*4c30*/  F2FP.BF16.F32.PACK_AB R199, R14.reuse, R199 ;  /* 0x000000c70ec7723e */ /* 0x040fe200000010ff */
[----:B------:R-:W-:Y:S01]  /*4c40*/  FADD.FTZ R44, R14, R57 ;  /* 0x000000390e2c7221 */ /* 0x000fe20000010000 */
[----:B------:R-:W-:Y:S02]  /*4c50*/  CS2R R72, SRZ ;  /* 0x0000000000487805 */ /* 0x000fe4000001ff00 */
[----:B------:R-:W-:Y:S01]  /*4c60*/  CS2R R58, SRZ ;  /* 0x00000000003a7805 */ /* 0x000fe2000001ff00 */
[----:B------:R0:W4:Y:S01]  /*4c70*/  MUFU.EX2 R196, R65 ;  /* 0x0000004100c47308 */ /* 0x0001220000000800 */
[----:B------:R-:W-:-:S07]  /*4c80*/  CS2R R56, SRZ ;  /* 0x0000000000387805 */ /* 0x000fce000001ff00 */
[----:B------:R-:W5:Y:S01]  /*4c90*/  MUFU.EX2 R15, R15 ;  /* 0x0000000f000f7308 */ /* 0x000f620000000800 */
[----:B0-----:R-:W-:-:S07]  /*4ca0*/  CS2R R64, SRZ ;  /* 0x0000000000407805 */ /* 0x001fce000001ff00 */
[----:B------:R2:W-:Y:S08]  /*4cb0*/  MUFU.EX2 R188, R49 ;  /* 0x0000003100bc7308 */ /* 0x0005f00000000800 */
[----:B------:R0:W5:Y:S01]  /*4cc0*/  MUFU.EX2 R198, R69 ;  /* 0x0000004500c67308 */ /* 0x0001620000000800 */
[----:B--2---:R-:W-:-:S04]  /*4cd0*/  FADD.FTZ R49, R11, R6 ;  /* 0x000000060b317221 */ /* 0x004fc80000010000 */
[C---:B-1----:R-:W-:Y:S01]  /*4ce0*/  FADD.FTZ R6, R202.reuse, R49 ;  /* 0x00000031ca067221 */ /* 0x042fe20000010000 */
[----:B------:R-:W-:Y:S02]  /*4cf0*/  F2FP.BF16.F32.PACK_AB R202, R202, R11 ;  /* 0x0000000bcaca723e */ /* 0x000fe400000010ff */
[----:B------:R1:W-:Y:S01]  /*4d00*/  MUFU.EX2 R190, R53 ;  /* 0x0000003500be7308 */ /* 0x0003e20000000800 */
[----:B---3--:R-:W-:Y:S01]  /*4d10*/  FADD.FTZ R49, R13, R6 ;  /* 0x000000060d317221 */ /* 0x008fe20000010000 */
[----:B0-----:R-:W-:-:S03]  /*4d20*/  CS2R R68, SRZ ;  /* 0x0000000000447805 */ /* 0x001fc6000001ff00 */
[C---:B----4-:R-:W-:Y:S01]  /*4d30*/  FADD.FTZ R6, R196.reuse, R49 ;  /* 0x00000031c4067221 */ /* 0x050fe20000010000 */
[----:B------:R-:W-:Y:S02]  /*4d40*/  F2FP.BF16.F32.PACK_AB R196, R196, R13 ;  /* 0x0000000dc4c4723e */ /* 0x000fe400000010ff */
[----:B------:R-:W0:Y:S01]  /*4d50*/  MUFU.EX2 R21, R21 ;  /* 0x0000001500157308 */ /* 0x000e220000000800 */
[----:B-1----:R-:W-:Y:S01]  /*4d60*/  FADD.FTZ R53, R193, R44 ;  /* 0x0000002cc1357221 */ /* 0x002fe20000010000 */
[----:B------:R-:W-:-:S03]  /*4d70*/  F2FP.BF16.F32.PACK_AB R193, R20, R193 ;  /* 0x000000c114c1723e */ /* 0x000fc600000010ff */
[----:B------:R-:W-:Y:S01]  /*4d80*/  FADD.FTZ R44, R20, R53 ;  /* 0x00000035142c7221 */ /* 0x000fe20000010000 */
[----:B------:R-:W-:Y:S02]  /*4d90*/  CS2R R52, SRZ ;  /* 0x0000000000347805 */ /* 0x000fe4000001ff00 */
[----:B------:R-:W1:Y:S01]  /*4da0*/  MUFU.EX2 R27, R27 ;  /* 0x0000001b001b7308 */ /* 0x000e620000000800 */
[----:B------:R-:W-:Y:S01]  /*4db0*/  FADD.FTZ R49, R195, R44 ;  /* 0x0000002cc3317221 */ /* 0x000fe20000010000 */
[----:B------:R-:W-:Y:S01]  /*4dc0*/  IMAD.HI R44, R3, -0x6db6db6d, R2 ;  /* 0x92492493032c7827 */ /* 0x000fe200078e0202 */
[----:B------:R-:W-:-:S05]  /*4dd0*/  F2FP.BF16.F32.PACK_AB R195, R26, R195 ;  /* 0x000000c31ac3723e */ /* 0x000fca00000010ff */
[----:B------:R5:W-:Y:S08]  /*4de0*/  MUFU.EX2 R184, R41 ;  /* 0x0000002900b87308 */ /* 0x000bf00000000800 */
[----:B------:R2:W3:Y:S01]  /*4df0*/  MUFU.EX2 R194, R61 ;  /* 0x0000003d00c27308 */ /* 0x0004e20000000800 */
[----:B-----5:R-:W-:Y:S01]  /*4e00*/  FADD.FTZ R41, R15, R6 ;  /* 0x000000060f297221 */ /* 0x020fe20000010000 */
[----:B------:R-:W-:Y:S01]  /*4e10*/  FADD.FTZ R6, R26, R49 ;  /* 0x000000311a067221 */ /* 0x000fe20000010000 */
[----:B------:R-:W-:-:S02]  /*4e20*/  CS2R R48, SRZ ;  /* 0x0000000000307805 */ /* 0x000fc4000001ff00 */
[----:B------:R-:W-:Y:S01]  /*4e30*/  FADD.FTZ R2, R198, R41 ;  /* 0x00000029c6027221 */ /* 0x000fe20000010000 */
[----:B------:R-:W-:Y:S01]  /*4e40*/  FADD.FTZ R41, R189, R6 ;  /* 0x00000006bd297221 */ /* 0x000fe20000010000 */
[C---:B------:R-:W-:Y:S01]  /*4e50*/  F2FP.BF16.F32.PACK_AB R189, R28.reuse, R189 ;  /* 0x000000bd1cbd723e */ /* 0x040fe200000010ff */
[----:B------:R-:W4:Y:S01]  /*4e60*/  MUFU.EX2 R31, R31 ;  /* 0x0000001f001f7308 */ /* 0x000f220000000800 */
[----:B0-----:R-:W-:Y:S01]  /*4e70*/  FADD.FTZ R3, R21, R2 ;  /* 0x0000000215037221 */ /* 0x001fe20000010000 */
[----:B------:R-:W-:Y:S01]  /*4e80*/  FADD.FTZ R6, R28, R41 ;  /* 0x000000291c067221 */ /* 0x000fe20000010000 */
[----:B------:R-:W-:Y:S02]  /*4e90*/  F2FP.BF16.F32.PACK_AB R198, R198, R15 ;  /* 0x0000000fc6c6723e */ /* 0x000fe400000010ff */
[----:B--2---:R-:W-:Y:S01]  /*4ea0*/  CS2R R60, SRZ ;  /* 0x00000000003c7805 */ /* 0x004fe2000001ff00 */
[C---:B------:R-:W-:Y:S01]  /*4eb0*/  FADD.FTZ R2, R192.reuse, R3 ;  /* 0x00000003c0027221 */ /* 0x040fe20000010000 */
[----:B------:R-:W-:Y:S01]  /*4ec0*/  FADD.FTZ R41, R93, R6 ;  /* 0x000000065d297221 */ /* 0x000fe20000010000 */
[----:B------:R-:W-:Y:S01]  /*4ed0*/  F2FP.BF16.F32.PACK_AB R192, R192, R21 ;  /* 0x00000015c0c0723e */ /* 0x000fe200000010ff */
[----:B------:R-:W0:Y:S01]  /*4ee0*/  MUFU.EX2 R35, R35 ;  /* 0x0000002300237308 */ /* 0x000e220000000800 */
[----:B-1----:R-:W-:Y:S01]  /*4ef0*/  FADD.FTZ R3, R27, R2 ;  /* 0x000000021b037221 */ /* 0x002fe20000010000 */
[----:B------:R-:W-:Y:S01]  /*4f00*/  FADD.FTZ R6, R32, R41 ;  /* 0x0000002920067221 */ /* 0x000fe20000010000 */
[----:B------:R-:W-:-:S02]  /*4f10*/  CS2R R92, SRZ ;  /* 0x00000000005c7805 */ /* 0x000fc4000001ff00 */
[C---:B---3--:R-:W-:Y:S01]  /*4f20*/  FADD.FTZ R2, R194.reuse, R3 ;  /* 0x00000003c2027221 */ /* 0x048fe20000010000 */
[----:B------:R-:W-:Y:S01]  /*4f30*/  FADD.FTZ R41, R97, R6 ;  /* 0x0000000661297221 */ /* 0x000fe20000010000 */
[----:B------:R-:W-:Y:S01]  /*4f40*/  F2FP.BF16.F32.PACK_AB R194, R194, R27 ;  /* 0x0000001bc2c2723e */ /* 0x000fe200000010ff */
[----:B------:R-:W1:Y:S01]  /*4f50*/  MUFU.EX2 R39, R39 ;  /* 0x0000002700277308 */ /* 0x000e620000000800 */
[----:B----4-:R-:W-:Y:S01]  /*4f60*/  FADD.FTZ R3, R31, R2 ;  /* 0x000000021f037221 */ /* 0x010fe20000010000 */
[----:B------:R-:W-:Y:S01]  /*4f70*/  FADD.FTZ R6, R34, R41 ;  /* 0x0000002922067221 */ /* 0x000fe20000010000 */
[----:B------:R-:W-:Y:S02]  /*4f80*/  SHF.R.U32.HI R41, RZ, 0x1f, R44 ;  /* 0x0000001fff297819 */ /* 0x000fe4000001162c */
[----:B------:R-:W-:Y:S01]  /*4f90*/  CS2R R96, SRZ ;  /* 0x0000000000607805 */ /* 0x000fe2000001ff00 */
[----:B------:R-:W-:Y:S01]  /*4fa0*/  FADD.FTZ R2, R188, R3 ;  /* 0x00000003bc027221 */ /* 0x000fe20000010000 */
[----:B------:R-:W-:Y:S01]  /*4fb0*/  FADD.FTZ R29, R101, R6 ;  /* 0x00000006651d7221 */ /* 0x000fe20000010000 */
[----:B------:R-:W-:Y:S01]  /*4fc0*/  LEA.HI.SX32 R120, R44, R41, 0x1a ;  /* 0x000000292c787211 */ /* 0x000fe200078fd2ff */
[----:B------:R-:W2:Y:S01]  /*4fd0*/  MUFU.EX2 R43, R43 ;  /* 0x0000002b002b7308 */ /* 0x000ea20000000800 */
[----:B0-----:R-:W-:Y:S01]  /*4fe0*/  FADD.FTZ R3, R35, R2 ;  /* 0x0000000223037221 */ /* 0x001fe20000010000 */
[----:B------:R-:W-:Y:S01]  /*4ff0*/  FADD.FTZ R6, R36, R29 ;  /* 0x0000001d24067221 */ /* 0x000fe20000010000 */
[----:B------:R-:W-:-:S02]  /*5000*/  VIMNMX R12, RZ, R120, !PT ;  /* 0x00000078ff0c7248 */ /* 0x000fc40007fe0100 */
[----:B------:R-:W-:Y:S01]  /*5010*/  CS2R R100, SRZ ;  /* 0x0000000000647805 */ /* 0x000fe2000001ff00 */
[----:B------:R-:W-:Y:S01]  /*5020*/  FADD.FTZ R2, R190, R3 ;  /* 0x00000003be027221 */ /* 0x000fe20000010000 */
[----:B------:R-:W-:Y:S01]  /*5030*/  FADD.FTZ R29, R105, R6 ;  /* 0x00000006691d7221 */ /* 0x000fe20000010000 */
[----:B------:R-:W-:Y:S01]  /*5040*/  ISETP.GE.AND P3, PT, R9, R12, PT ;  /* 0x0000000c0900720c */ /* 0x000fe20003f66270 */
[----:B------:R0:W3:Y:S01]  /*5050*/  MUFU.EX2 R186, R45 ;  /* 0x0000002d00ba7308 */ /* 0x0000e20000000800 */
[----:B-1----:R-:W-:Y:S01]  /*5060*/  FADD.FTZ R3, R39, R2 ;  /* 0x0000000227037221 */ /* 0x002fe20000010000 */
[----:B------:R-:W-:Y:S01]  /*5070*/  FADD.FTZ R6, R38, R29 ;  /* 0x0000001d26067221 */ /* 0x000fe20000010000 */
[----:B------:R-:W-:Y:S02]  /*5080*/  F2FP.BF16.F32.PACK_AB R188, R188, R31 ;  /* 0x0000001fbcbc723e */ /* 0x000fe400000010ff */
[----:B------:R-:W-:Y:S01]  /*5090*/  CS2R R104, SRZ ;  /* 0x0000000000687805 */ /* 0x000fe2000001ff00 */
[----:B------:R-:W-:Y:S01]  /*50a0*/  FADD.FTZ R2, R184, R3 ;  /* 0x00000003b8027221 */ /* 0x000fe20000010000 */
[----:B------:R-:W-:Y:S01]  /*50b0*/  FADD.FTZ R29, R109, R6 ;  /* 0x000000066d1d7221 */ /* 0x000fe20000010000 */
[----:B------:R-:W-:Y:S01]  /*50c0*/  F2FP.BF16.F32.PACK_AB R190, R190, R35 ;  /* 0x00000023bebe723e */ /* 0x000fe200000010ff */
[----:B------:R-:W1:Y:S01]  /*50d0*/  MUFU.EX2 R113, R113 ;  /* 0x0000007100717308 */ /* 0x000e620000000800 */
[----:B--2---:R-:W-:Y:S01]  /*50e0*/  FADD.FTZ R3, R43, R2 ;  /* 0x000000022b037221 */ /* 0x004fe20000010000 */
[----:B------:R-:W-:Y:S01]  /*50f0*/  FADD.FTZ R6, R40, R29 ;  /* 0x0000001d28067221 */ /* 0x000fe20000010000 */
[----:B------:R-:W-:-:S02]  /*5100*/  F2FP.BF16.F32.PACK_AB R184, R184, R39 ;  /* 0x00000027b8b8723e */ /* 0x000fc400000010ff */
[----:B------:R-:W-:Y:S02]  /*5110*/  CS2R R108, SRZ ;  /* 0x00000000006c7805 */ /* 0x000fe4000001ff00 */
[----:B0-----:R-:W-:Y:S02]  /*5120*/  CS2R R44, SRZ ;  /* 0x00000000002c7805 */ /* 0x001fe4000001ff00 */
[----:B------:R-:W-:Y:S02]  /*5130*/  CS2R R40, SRZ ;  /* 0x0000000000287805 */ /* 0x000fe4000001ff00 */
[----:B------:R-:W-:Y:S01]  /*5140*/  CS2R R38, SRZ ;  /* 0x0000000000267805 */ /* 0x000fe2000001ff00 */
[----:B------:R-:W0:Y:S01]  /*5150*/  MUFU.EX2 R47, R47 ;  /* 0x0000002f002f7308 */ /* 0x000e220000000800 */
[C---:B---3--:R-:W-:Y:S01]  /*5160*/  FADD.FTZ R2, R186.reuse, R3 ;  /* 0x00000003ba027221 */ /* 0x048fe20000010000 */
[----:B------:R-:W-:Y:S02]  /*5170*/  F2FP.BF16.F32.PACK_AB R186, R186, R43 ;  /* 0x0000002bbaba723e */ /* 0x000fe400000010ff */
[----:B------:R-:W-:-:S02]  /*5180*/  CS2R R34, SRZ ;  /* 0x0000000000227805 */ /* 0x000fc4000001ff00 */
[----:B------:R-:W-:Y:S02]  /*5190*/  CS2R R26, SRZ ;  /* 0x00000000001a7805 */ /* 0x000fe4000001ff00 */
[----:B------:R2:W3:Y:S01]  /*51a0*/  MUFU.EX2 R42, R115 ;  /* 0x00000073002a7308 */ /* 0x0004e20000000800 */
[----:B-1----:R-:W-:-:S07]  /*51b0*/  FADD.FTZ R29, R113, R6 ;  /* 0x00000006711d7221 */ /* 0x002fce0000010000 */
[----:B------:R1:W4:Y:S01]  /*51c0*/  MUFU.EX2 R180, R33 ;  /* 0x0000002100b47308 */ /* 0x0003220000000800 */
[----:B0-----:R-:W-:Y:S01]  /*51d0*/  FADD.FTZ R3, R47, R2 ;  /* 0x000000022f037221 */ /* 0x001fe20000010000 */
[----:B--2---:R-:W-:-:S06]  /*51e0*/  CS2R R114, SRZ ;  /* 0x0000000000727805 */ /* 0x004fcc000001ff00 */
[----:B------:R-:W0:Y:S01]  /*51f0*/  MUFU.EX2 R117, R117 ;  /* 0x0000007500757308 */ /* 0x000e220000000800 */
[C---:B---3--:R-:W-:Y:S01]  /*5200*/  FADD.FTZ R6, R42.reuse, R29 ;  /* 0x0000001d2a067221 */ /* 0x048fe20000010000 */
[----:B------:R-:W-:Y:S02]  /*5210*/  F2FP.BF16.F32.PACK_AB R177, R42, R113 ;  /* 0x000000712ab1723e */ /* 0x000fe400000010ff */
[----:B------:R-:W-:Y:S02]  /*5220*/  CS2R R112, SRZ ;  /* 0x0000000000707805 */ /* 0x000fe4000001ff00 */
[----:B------:R-:W-:Y:S02]  /*5230*/  CS2R R42, SRZ ;  /* 0x00000000002a7805 */ /* 0x000fe4000001ff00 */
[----:B-1----:R-:W-:Y:S02]  /*5240*/  CS2R R32, SRZ ;  /* 0x0000000000207805 */ /* 0x002fe4000001ff00 */
[----:B------:R-:W-:Y:S01]  /*5250*/  CS2R R28, SRZ ;  /* 0x00000000001c7805 */ /* 0x000fe2000001ff00 */
[----:B------:R-:W-:Y:S01]  /*5260*/  MUFU.EX2 R51, R51 ;  /* 0x0000003300337308 */ /* 0x000fe20000000800 */
[C---:B----4-:R-:W-:Y:S01]  /*5270*/  FADD.FTZ R2, R180.reuse, R3 ;  /* 0x00000003b4027221 */ /* 0x050fe20000010000 */
[----:B------:R-:W-:-:S02]  /*5280*/  F2FP.BF16.F32.PACK_AB R180, R180, R47 ;  /* 0x0000002fb4b4723e */ /* 0x000fc400000010ff */
[----:B------:R-:W-:-:S04]  /*5290*/  CS2R R46, SRZ ;  /* 0x00000000002e7805 */ /* 0x000fc8000001ff00 */
[----:B------:R-:W1:Y:S01]  /*52a0*/  MUFU.EX2 R30, R30 ;  /* 0x0000001e001e7308 */ /* 0x000e620000000800 */
[----:B0-----:R-:W-:-:S07]  /*52b0*/  FADD.FTZ R3, R117, R6 ;  /* 0x0000000675037221 */ /* 0x001fce0000010000 */
[----:B------:R0:W2:Y:S08]  /*52c0*/  MUFU.EX2 R182, R37 ;  /* 0x0000002500b67308 */ /* 0x0000b00000000800 */
[----:B------:R-:W3:Y:S01]  /*52d0*/  MUFU.EX2 R55, R55 ;  /* 0x0000003700377308 */ /* 0x000ee20000000800 */
[C---:B-1----:R-:W-:Y:S01]  /*52e0*/  FADD.FTZ R6, R30.reuse, R3 ;  /* 0x000000031e067221 */ /* 0x042fe20000010000 */
[----:B------:R-:W-:-:S02]  /*52f0*/  F2FP.BF16.F32.PACK_AB R179, R30, R117 ;  /* 0x000000751eb3723e */ /* 0x000fc400000010ff */
[----:B------:R-:W-:Y:S02]  /*5300*/  CS2R R116, SRZ ;  /* 0x0000000000747805 */ /* 0x000fe4000001ff00 */
[----:B0-----:R-:W-:Y:S02]  /*5310*/  CS2R R36, SRZ ;  /* 0x0000000000247805 */ /* 0x001fe4000001ff00 */
[----:B------:R-:W-:Y:S01]  /*5320*/  CS2R R30, SRZ ;  /* 0x00000000001e7805 */ /* 0x000fe2000001ff00 */
[----:B------:R0:W1:Y:S08]  /*5330*/  MUFU.EX2 R176, R25 ;  /* 0x0000001900b07308 */ /* 0x0000700000000800 */
[----:B------:R3:W4:Y:S01]  /*5340*/  MUFU.EX2 R178, R7 ;  /* 0x0000000700b27308 */ /* 0x0007220000000800 */
[----:B0-----:R-:W-:-:S04]  /*5350*/  FADD.FTZ R25, R51, R2 ;  /* 0x0000000233197221 */ /* 0x001fc80000010000 */
[C---:B--2---:R-:W-:Y:S01]  /*5360*/  FADD.FTZ R2, R182.reuse, R25 ;  /* 0x00000019b6027221 */ /* 0x044fe20000010000 */
[----:B------:R-:W-:Y:S02]  /*5370*/  F2FP.BF16.F32.PACK_AB R182, R182, R51 ;  /* 0x00000033b6b6723e */ /* 0x000fe400000010ff */
[----:B------:R-:W-:Y:S01]  /*5380*/  CS2R R50, SRZ ;  /* 0x0000000000327805 */ /* 0x000fe2000001ff00 */
[----:B------:R0:W2:Y:S01]  /*5390*/  MUFU.EX2 R3, R24 ;  /* 0x0000001800037308 */ /* 0x0000a20000000800 */
[----:B---3--:R-:W-:-:S04]  /*53a0*/  FADD.FTZ R7, R55, R2 ;  /* 0x0000000237077221 */ /* 0x008fc80000010000 */
[C---:B-1----:R-:W-:Y:S01]  /*53b0*/  FADD.FTZ R7, R176.reuse, R7 ;  /* 0x00000007b0077221 */ /* 0x042fe20000010000 */
[----:B------:R-:W-:Y:S02]  /*53c0*/  F2FP.BF16.F32.PACK_AB R176, R176, R55 ;  /* 0x00000037b0b0723e */ /* 0x000fe400000010ff */
[----:B------:R-:W-:Y:S01]  /*53d0*/  CS2R R54, SRZ ;  /* 0x0000000000367805 */ /* 0x000fe2000001ff00 */
[----:B----4-:R-:W-:Y:S01]  /*53e0*/  FADD.FTZ R2, R178, R7 ;  /* 0x00000007b2027221 */ /* 0x010fe20000010000 */
[----:B0-----:R-:W-:-:S03]  /*53f0*/  CS2R R24, SRZ ;  /* 0x0000000000187805 */ /* 0x001fc6000001ff00 */
[C---:B--2---:R-:W-:Y:S01]  /*5400*/  FADD.FTZ R7, R3.reuse, R2 ;  /* 0x0000000203077221 */ /* 0x044fe20000010000 */
[----:B------:R-:W-:Y:S01]  /*5410*/  F2FP.BF16.F32.PACK_AB R178, R3, R178 ;  /* 0x000000b203b2723e */ /* 0x000fe200000010ff */
[----:B------:R-:W-:Y:S02]  /*5420*/  IMAD.MOV.U32 R3, RZ, RZ, 0x3f800000 ;  /* 0x3f800000ff037424 */ /* 0x000fe400078e00ff */
[----:B------:R-:W-:Y:S01]  /*5430*/  IMAD.MOV.U32 R2, RZ, RZ, 0x3f800000 ;  /* 0x3f800000ff027424 */ /* 0x000fe200078e00ff */
[----:B------:R-:W-:Y:S06]  /*5440*/  @!P3 BRA `(.L_x_5719) ;  /* 0x0000004000f4b947 */ /* 0x000fec0003800000 */
[----:B------:R-:W-:Y:S01]  /*5450*/  IMAD.MOV.U32 R8, RZ, RZ, R5 ;  /* 0x000000ffff087224 */ /* 0x000fe200078e0005 */
[----:B------:R-:W-:Y:S01]  /*5460*/  UMOV UR7, UR38 ;  /* 0x0000002600077c82 */ /* 0x000fe20008000000 */
[----:B------:R-:W-:Y:S01]  /*5470*/  IMAD.MOV.U32 R10, RZ, RZ, R4 ;  /* 0x000000ffff0a7224 */ /* 0x000fe200078e0004 */
[----:B------:R-:W-:Y:S01]  /*5480*/  UMOV UR5, UR36 ;  /* 0x0000002400057c82 */ /* 0x000fe20008000000 */
[----:B------:R-:W-:Y:S01]  /*5490*/  IMAD.MOV.U32 R3, RZ, RZ, 0x3f800000 ;  /* 0x3f800000ff037424 */ /* 0x000fe200078e00ff */
[----:B------:R-:W-:Y:S01]  /*54a0*/  ULDC UR61, c[0x0][0x288] ;  /* 0x0000a200003d7ab9 */ /* 0x000fe20000000800 */
[----:B------:R-:W-:-:S07]  /*54b0*/  IMAD.MOV.U32 R119, RZ, RZ, RZ ;  /* 0x000000ffff777224 */ /* 0x000fce00078e00ff */
.L_x_5728:
[----:B------:R-:W-:-:S04]  /*54c0*/  UIADD3 UR4, UR5, 0x1, URZ ;  /* 0x0000000105047890 */ /* 0x000fc8000fffe03f */
[----:B------:R-:W-:-:S04]  /*54d0*/  UISETP.NE.AND UP0, UPT, UR4, 0x2, UPT ;  /* 0x000000020400788c */ /* 0x000fc8000bf05270 */
[----:B------:R-:W-:Y:S02]  /*54e0*/  USEL UR38, URZ, 0x1, UP0 ;  /* 0x000000013f267887 */ /* 0x000fe40008000000 */
[----:B------:R-:W-:Y:S02]  /*54f0*/  USEL UR36, UR4, URZ, UP0 ;  /* 0x0000003f04247287 */ /* 0x000fe40008000000 */
[----:B------:R-:W-:Y:S01]  /*5500*/  ULOP3.LUT UR38, UR7, UR38, URZ, 0x3c, !UPT ;  /* 0x0000002607267292 */ /* 0x000fe2000f8e3c3f */
[----:B------:R-:W-:Y:S11]  /*5510*/  @!P0 BRA `(.L_x_5720) ;  /* 0x0000000000048947 */ /* 0x000ff60003800000 */
[----:B------:R-:W-:Y:S01]  /*5520*/  BPT.TRAP 0x1 ;  /* 0x000000040000795c */ /* 0x000fe20000300000 */
.L_x_5720:
[----:B------:R-:W-:Y:S01]  /*5530*/  ULEA UR6, UR36, UR37, 0x3 ;  /* 0x0000002524067291 */ /* 0x000fe2000f8e183f */
[----:B------:R-:W-:-:S05]  /*5540*/  IMAD.U32 R0, RZ, RZ, UR38 ;  /* 0x00000026ff007e24 */ /* 0x000fca000f8e00ff */
[----:B------:R-:W-:-:S04]  /*5550*/  SHF.L.U32 R0, R0, 0x1f, RZ ;  /* 0x0000001f00007819 */ /* 0x000fc800000006ff */
[----:B------:R0:W1:Y:S01]  /*5560*/  SYNCS.PHASECHK.TRANS64.TRYWAIT P3, [UR6+0x36830], R0 ;  /* 0x03683000ff0075a7 */ /* 0x0000620008060146 */
[----:B------:R-:W-:Y:S05]  /*5570*/  @!P0 BRA `(.L_x_5721) ;  /* 0x0000000000048947 */ /* 0x000fea0003800000 */
[----:B------:R-:W-:Y:S01]  /*5580*/  BPT.TRAP 0x1 ;  /* 0x000000040000795c */ /* 0x000fe20000300000 */
.L_x_5721:
[----:B-1----:R-:W-:Y:S05]  /*5590*/  @P3 BRA `(.L_x_5722) ;  /* 0x0000000000083947 */ /* 0x002fea0003800000 */
[----:B------:R-:W1:Y:S02]  /*55a0*/  SYNCS.PHASECHK.TRANS64.TRYWAIT P3, [UR6+0x36830], R0 ;  /* 0x03683000ff0075a7 */ /* 0x000e640008060146 */
[----:B-1----:R-:W-:Y:S05]  /*55b0*/  @!P3 BRA `(.L_x_5723) ;  /* 0x000001000048b947 */ /* 0x002fea0003800000 */
.L_x_5722:
[----:B------:R-:W-:Y:S01]  /*55c0*/  UIMAD UR4, UR36, 0xa80, UR60 ;  /* 0x00000a80240478a4 */ /* 0x000fe2000f8e023c */
[----:B------:R-:W-:Y:S01]  /*55d0*/  WARPGROUP.ARRIVE ;  /* 0x00000000000079c5 */ /* 0x000fe20000000000 */
        /* <DEDUP_REMOVED lines=8> */
[----:B------:R-:W-:Y:S01]  /*5660*/  HGMMA.64x16x16.F32.BF16 R168, gdesc[UR56], RZ, !UPT, gsb0 ;  /* 0x0020000038a879f0 */ /* 0x000fe2000c0018ff */
        /* <DEDUP_REMOVED lines=144> */
[----:B------:R-:W-:Y:S01]  /*5f70*/  UMOV UR11, 0x40000040 ;  /* 0x40000040000b7882 */ /* 0x000fe20000000000 */
        /* <DEDUP_REMOVED lines=435> */
.L_x_5724:
[----:B------:R-:W-:Y:S01]  /*7ab0*/  ULEA UR11, UR5, UR37, 0x3 ;  /* 0x00000025050b7291 */ /* 0x000fe2000f8e183f */
[----:B01----:R-:W-:-:S05]  /*7ac0*/  IMAD.U32 R0, RZ, RZ, UR7 ;  /* 0x00000007ff007e24 */ /* 0x003fca000f8e00ff */
[----:B------:R-:W-:-:S04]  /*7ad0*/  SHF.L.U32 R0, R0, 0x1f, RZ ;  /* 0x0000001f00007819 */ /* 0x000fc800000006ff */
[----:B------:R0:W1:Y:S01]  /*7ae0*/  SYNCS.PHASECHK.TRANS64.TRYWAIT P3, [UR11+0x36850], R0 ;  /* 0x03685000ff0075a7 */ /* 0x000062000806014b */
[----:B------:R-:W-:Y:S05]  /*7af0*/  @!P0 BRA `(.L_x_5725) ;  /* 0x0000000000048947 */ /* 0x000fea0003800000 */
[----:B------:R-:W-:Y:S01]  /*7b00*/  BPT.TRAP 0x1 ;  /* 0x000000040000795c */ /* 0x000fe20000300000 */
.L_x_5725:
[----:B-1----:R-:W-:Y:S05]  /*7b10*/  @P3 BRA `(.L_x_5726) ;  /* 0x0000000000083947 */ /* 0x002fea0003800000 */
[----:B------:R-:W1:Y:S02]  /*7b20*/  SYNCS.PHASECHK.TRANS64.TRYWAIT P3, [UR11+0x36850], R0 ;  /* 0x03685000ff0075a7 */ /* 0x000e64000806014b */
[----:B-1----:R-:W-:Y:S05]  /*7b30*/  @!P3 BRA `(.L_x_5727) ;  /* 0x000000dc0000b947 */ /* 0x002fea0003800000 */
.L_x_5726:
[----:B------:R-:W-:Y:S01]  /*7b40*/  UIADD3 UR4, UR37, 0x400, URZ ;  /* 0x0000040025047890 */ /* 0x000fe2000fffe03f */
[----:B------:R-:W-:Y:S01]  /*7b50*/  WARPGROUP.ARRIVE ;  /* 0x00000000000079c5 */ /* 0x000fe20000000000 */
[----:B------:R-:W-:Y:S01]  /*7b60*/  UMOV UR15, 0x40000040 ;  /* 0x40000040000f7882 */ /* 0x000fe20000000000 */
[----:B-1----:R-:W1:Y:S01]  /*7b70*/  @P2 LDC R3, c[0x0][0x44c] ;  /* 0x00011300ff032b82 */ /* 0x002e620000000800 */
[----:B------:R-:W-:Y:S01]  /*7b80*/  USHF.R.U32.HI UR4, URZ, 0x4, UR4 ;  /* 0x000000043f047899 */ /* 0x000fe20008011604 */
[----:B------:R-:W-:Y:S01]  /*7b90*/  IMAD.IADD R4, R22, 0x1, R17 ;  /* 0x0000000116047824 */ /* 0x000fe200078e0211 */
[----:B------:R-:W-:Y:S02]  /*7ba0*/  UMOV UR7, 0x40000040 ;  /* 0x4000004000077882 */ /* 0x000fe40000000000 */
[----:B------:R-:W-:-:S03]  /*7bb0*/  ULOP3.LUT UR4, UR4, 0x3fff, URZ, 0xc0, !UPT ;  /* 0x00003fff04047892 */ /* 0x000fc6000f8ec03f */
[----:B0-----:R-:W0:Y:S01]  /*7bc0*/  @P2 LDC R0, c[0x0][0x450] ;  /* 0x00011400ff002b82 */ /* 0x001e220000000800 */
[----:B------:R-:W-:-:S04]  /*7bd0*/  ULOP3.LUT UR4, UR4, 0x3800000, URZ, 0xfc, !UPT ;  /* 0x0380000004047892 */ /* 0x000fc8000f8efc3f */
[----:B------:R-:W-:-:S03]  /*7be0*/  UIMAD UR4, UR5, 0xa80, UR4 ;  /* 0x00000a80050478a4 */ /* 0x000fc6000f8e0204 */
[----:B------:R-:W2:Y:S01]  /*7bf0*/  LDC R5, c[0x0][0x2f0] ;  /* 0x0000bc00ff057b82 */ /* 0x000ea20000000800 */
[----:B------:R-:W-:Y:S01]  /*7c00*/  UIADD3 UR10, UR4, 0x80, URZ ;  /* 0x00000080040a7890 */ /* 0x000fe2000fffe03f */
[----:B------:R-:W-:Y:S02]  /*7c10*/  UMOV UR5, UR36 ;  /* 0x0000002400057c82 */ /* 0x000fe40008000000 */
[----:B------:R-:W-:Y:S02]  /*7c20*/  UMOV UR14, UR4 ;  /* 0x00000004000e7c82 */ /* 0x000fe40008000000 */
[----:B------:R-:W-:Y:S01]  /*7c30*/  HGMMA.64x192x16.F32.BF16 R24, R200, gdesc[UR12].tnspB, R24, gsb0 ;  /* 0x42e0000cc8187df0 */ /* 0x000fe20008001818 */
[----:B------:R-:W-:Y:S01]  /*7c40*/  UMOV UR15, 0x40000040 ;  /* 0x40000040000f7882 */ /* 0x000fe20000000000 */
[----:B------:R-:W-:Y:S01]  /*7c50*/  UMOV UR14, UR10 ;  /* 0x0000000a000e7c82 */ /* 0x000fe20008000000 */
[----:B------:R-:W-:Y:S01]  /*7c60*/  UIADD3 UR10, UR4, 0x100, URZ ;  /* 0x00000100040a7890 */ /* 0x000fe2000fffe03f */
[----:B-1----:R-:W-:-:S05]  /*7c70*/  @P2 IMAD.HI.U32 R3, R4, R3, RZ ;  /* 0x0000000304032227 */ /* 0x002fca00078e00ff */
[----:B0-----:R-:W-:Y:S01]  /*7c80*/  @P2 SHF.R.U32.HI R4, RZ, R0, R3 ;  /* 0x00000000ff042219 */ /* 0x001fe20000011603 */
[----:B------:R-:W-:-:S04]  /*7c90*/  IMAD.MOV.U32 R0, RZ, RZ, -0x70 ;  /* 0xffffff90ff007424 */ /* 0x000fc800078e00ff */
[----:B------:R-:W0:Y:S01]  /*7ca0*/  SHFL.IDX PT, R3, R4, 0x1, 0x1c1f ;  /* 0x003c1f0004037f89 */ /* 0x000e2200000e0000 */
[----:B------:R-:W-:-:S04]  /*7cb0*/  IMAD R0, R9, R0, 0x1 ;  /* 0x0000000109007424 */ /* 0x000fc800078e0200 */
[----:B------:R-:W-:-:S04]  /*7cc0*/  IMAD R0, R19, -0x2, R0 ;  /* 0xfffffffe13007824 */ /* 0x000fc800078e0200 */
[----:B--2---:R-:W-:-:S05]  /*7cd0*/  IMAD R2, R5, UR39, R0 ;  /* 0x0000002705027c24 */ /* 0x004fca000f8e0200 */
[----:B0-----:R-:W-:-:S04]  /*7ce0*/  IADD3 R0, R3, -UR61, R2 ;  /* 0x8000003d03007c10 */ /* 0x001fc8000fffe002 */
[C---:B------:R-:W-:Y:S02]  /*7cf0*/  ISETP.GT.AND P3, PT, R0.reuse, RZ, PT ;  /* 0x000000ff0000720c */ /* 0x040fe40003f64270 */
[----:B------:R-:W-:Y:S02]  /*7d00*/  ISETP.GT.AND P4, PT, R0, 0x1, PT ;  /* 0x000000010000780c */ /* 0x000fe40003f84270 */
[----:B------:R-:W-:Y:S02]  /*7d10*/  FSEL R219, R170, -INF , P3 ;  /* 0xff800000aadb7808 */ /* 0x000fe40001800000 */
[----:B------:R-:W-:Y:S02]  /*7d20*/  ISETP.GT.AND P3, PT, R0, 0x8, PT ;  /* 0x000000080000780c */ /* 0x000fe40003f64270 */
[----:B------:R-:W-:Y:S01]  /*7d30*/  FMNMX.FTZ R14, R219, R8, !PT ;  /* 0x00000008db0e7209 */ /* 0x000fe20007810000 */
[----:B------:R-:W-:Y:S02]  /*7d40*/  WARPGROUP.DEPBAR.LE gsb0, 0x0 ;  /* 0x00008000000079c5 */ /* 0x000fe40000010000 */
[----:B------:R-:W-:Y:S01]  /*7d50*/  WARPGROUP.ARRIVE ;  /* 0x00000000000079c5 */ /* 0x000fe20000000000 */
[----:B------:R-:W-:-:S02]  /*7d60*/  FSEL R201, R171, -INF , P4 ;  /* 0xff800000abc97808 */ /* 0x000fc40002000000 */
[----:B------:R-:W-:Y:S02]  /*7d70*/  ISETP.GT.AND P4, PT, R0, 0x9, PT ;  /* 0x000000090000780c */ /* 0x000fe40003f84270 */
[----:B------:R-:W-:Y:S01]  /*7d80*/  FSEL R203, R174, -INF , P3 ;  /* 0xff800000aecb7808 */ /* 0x000fe20001800000 */
[----:B------:R-:W-:Y:S01]  /*7d90*/  HGMMA.64x192x16.F32.BF16 R24, R196, gdesc[UR12].tnspB, R24, gsb0 ;  /* 0x42e0000cc4187df0 */ /* 0x000fe20008001818 */
[----:B------:R-:W-:Y:S01]  /*7da0*/  UMOV UR14, UR10 ;  /* 0x0000000a000e7c82 */ /* 0x000fe20008000000 */
[----:B------:R-:W-:Y:S01]  /*7db0*/  UMOV UR15, 0x40000040 ;  /* 0x40000040000f7882 */ /* 0x000fe20000000000 */
[----:B------:R-:W-:Y:S01]  /*7dc0*/  UIADD3 UR10, UR4, 0x180, URZ ;  /* 0x00000180040a7890 */ /* 0x000fe2000fffe03f */
[----:B------:R-:W-:Y:S02]  /*7dd0*/  FMNMX.FTZ R14, R201, R14, !PT ;  /* 0x0000000ec90e7209 */ /* 0x000fe40007810000 */
[----:B------:R-:W-:Y:S02]  /*7de0*/  ISETP.GT.AND P3, PT, R0, 0x10, PT ;  /* 0x000000100000780c */ /* 0x000fe40003f64270 */
[----:B------:R-:W-:-:S02]  /*7df0*/  FSEL R221, R175, -INF , P4 ;  /* 0xff800000afdd7808 */ /* 0x000fc40002000000 */
[----:B------:R-:W-:Y:S02]  /*7e00*/  FMNMX.FTZ R14, R203, R14, !PT ;  /* 0x0000000ecb0e7209 */ /* 0x000fe40007810000 */
[----:B------:R-:W-:Y:S02]  /*7e10*/  ISETP.GT.AND P4, PT, R0, 0x11, PT ;  /* 0x000000110000780c */ /* 0x000fe40003f84270 */
[----:B------:R-:W-:Y:S01]  /*7e20*/  FMNMX.FTZ R14, R221, R14, !PT ;  /* 0x0000000edd0e7209 */ /* 0x000fe20007810000 */
[----:B------:R-:W-:Y:S02]  /*7e30*/  WARPGROUP.DEPBAR.LE gsb0, 0x0 ;  /* 0x00008000000079c5 */ /* 0x000fe40000010000 */
[----:B------:R-:W-:Y:S01]  /*7e40*/  WARPGROUP.ARRIVE ;  /* 0x00000000000079c5 */ /* 0x000fe20000000000 */
[----:B------:R-:W-:Y:S02]  /*7e50*/  FSEL R199, R162, -INF , P3 ;  /* 0xff800000a2c77808 */ /* 0x000fe40001800000 */
[----:B------:R-:W-:-:S02]  /*7e60*/  ISETP.GT.AND P3, PT, R0, 0x18, PT ;  /* 0x000000180000780c */ /* 0x000fc40003f64270 */
[----:B------:R-:W-:Y:S01]  /*7e70*/  FSEL R197, R163, -INF , P4 ;  /* 0xff800000a3c57808 */ /* 0x000fe20002000000 */
[----:B------:R-:W-:Y:S01]  /*7e80*/  HGMMA.64x192x16.F32.BF16 R24, R192, gdesc[UR12].tnspB, R24, gsb0 ;  /* 0x42e0000cc0187df0 */ /* 0x000fe20008001818 */
[----:B------:R-:W-:Y:S01]  /*7e90*/  UMOV UR14, UR10 ;  /* 0x0000000a000e7c82 */ /* 0x000fe20008000000 */
[----:B------:R-:W-:Y:S01]  /*7ea0*/  UMOV UR15, 0x40000040 ;  /* 0x40000040000f7882 */ /* 0x000fe20000000000 */
[----:B------:R-:W-:Y:S01]  /*7eb0*/  FMNMX.FTZ R14, R199, R14, !PT ;  /* 0x0000000ec70e7209 */ /* 0x000fe20007810000 */
[----:B------:R-:W-:Y:S01]  /*7ec0*/  UIADD3 UR10, UR4, 0x200, URZ ;  /* 0x00000200040a7890 */ /* 0x000fe2000fffe03f */
[----:B------:R-:W-:Y:S02]  /*7ed0*/  ISETP.GT.AND P4, PT, R0, 0x19, PT ;  /* 0x000000190000780c */ /* 0x000fe40003f84270 */
[----:B------:R-:W-:Y:S01]  /*7ee0*/  FMNMX.FTZ R14, R197, R14, !PT ;  /* 0x0000000ec50e7209 */ /* 0x000fe20007810000 */
[----:B------:R-:W-:Y:S02]  /*7ef0*/  WARPGROUP.DEPBAR.LE gsb0, 0x0 ;  /* 0x00008000000079c5 */ /* 0x000fe40000010000 */
[----:B------:R-:W-:Y:S01]  /*7f00*/  WARPGROUP.ARRIVE ;  /* 0x00000000000079c5 */ /* 0x000fe20000000000 */
[----:B------:R-:W-:-:S02]  /*7f10*/  FSEL R195, R166, -INF , P3 ;  /* 0xff800000a6c37808 */ /* 0x000fc40001800000 */
[----:B------:R-:W-:Y:S02]  /*7f20*/  ISETP.GT.AND P3, PT, R0, 0x20, PT ;  /* 0x000000200000780c */ /* 0x000fe40003f64270 */
[----:B------:R-:W-:-:S05]  /*7f30*/  FSEL R193, R167, -INF , P4 ;  /* 0xff800000a7c17808 */ /* 0x000fca0002000000 */
[----:B------:R-:W-:Y:S01]  /*7f40*/  HGMMA.64x192x16.F32.BF16 R24, R188, gdesc[UR12].tnspB, R24, gsb0 ;  /* 0x42e0000cbc187df0 */ /* 0x000fe20008001818 */
[----:B------:R-:W-:Y:S01]  /*7f50*/  FMNMX.FTZ R14, R195, R14, !PT ;  /* 0x0000000ec30e7209 */ /* 0x000fe20007810000 */
[----:B------:R-:W-:Y:S01]  /*7f60*/  UMOV UR14, UR10 ;  /* 0x0000000a000e7c82 */ /* 0x000fe20008000000 */
[----:B------:R-:W-:Y:S01]  /*7f70*/  UMOV UR15, 0x40000040 ;  /* 0x40000040000f7882 */ /* 0x000fe20000000000 */
[----:B------:R-:W-:Y:S01]  /*7f80*/  ISETP.GT.AND P4, PT, R0, 0x21, PT ;  /* 0x000000210000780c */ /* 0x000fe20003f84270 */
[----:B------:R-:W-:Y:S01]  /*7f90*/  UIADD3 UR10, UR4, 0x280, URZ ;  /* 0x00000280040a7890 */ /* 0x000fe2000fffe03f */
[----:B------:R-:W-:Y:S01]  /*7fa0*/  FSEL R11, R154, -INF , P3 ;  /* 0xff8000009a0b7808 */ /* 0x000fe20001800000 */
[----:B------:R-:W-:Y:S01]  /*7fb0*/  UIADD3 UR4, UR4, 0x300, URZ ;  /* 0x0000030004047890 */ /* 0x000fe2000fffe03f */
        /* <DEDUP_REMOVED lines=53> */
[----:B------:R-:W-:Y:S01]  /*8310*/  FMNMX.FTZ R14, R123, R14, !PT ;  /* 0x0000000e7b0e7209 */ /* 0x000fe20007810000 */
[----:B------:R-:W0:Y:S01]  /*8320*/  LDC R0, c[0x0][0x988] ;  /* 0x00026200ff007b82 */ /* 0x000e220000000800 */
[----:B------:R-:W-:Y:S01]  /*8330*/  FSEL R127, R127, -INF , P4 ;  /* 0xff8000007f7f7808 */ /* 0x000fe20002000000 */
[----:B------:R-:W-:Y:S02]  /*8340*/  WARPGROUP.DEPBAR.LE gsb0, 0x0 ;  /* 0x00008000000079c5 */ /* 0x000fe40000010000 */
[----:B------:R-:W-:Y:S01]  /*8350*/  WARPGROUP.ARRIVE ;  /* 0x00000000000079c5 */ /* 0x000fe20000000000 */
[----:B------:R-:W-:Y:S01]  /*8360*/  FSEL R189, R126, -INF , P3 ;  /* 0xff8000007ebd7808 */ /* 0x000fe20001800000 */
[----:B------:R-:W1:Y:S03]  /*8370*/  SHFL.IDX PT, R191, R4, RZ, 0x1c1f ;  /* 0x001c1fff04bf7589 */ /* 0x000e6600000e0000 */
[----:B------:R-:W-:Y:S01]  /*8380*/  FMNMX.FTZ R14, R189, R14, !PT ;  /* 0x0000000ebd0e7209 */ /* 0x000fe20007810000 */
[----:B------:R-:W-:Y:S01]  /*8390*/  HGMMA.64x192x16.F32.BF16 R24, R184, gdesc[UR12].tnspB, R24, gsb0 ;  /* 0x42e0000cb8187df0 */ /* 0x000fe20008001818 */
[----:B------:R-:W-:Y:S01]  /*83a0*/  UMOV UR14, UR10 ;  /* 0x0000000a000e7c82 */ /* 0x000fe20008000000 */
[----:B------:R-:W-:Y:S01]  /*83b0*/  UMOV UR15, 0x40000040 ;  /* 0x40000040000f7882 */ /* 0x000fe20000000000 */
[----:B------:R-:W-:-:S05]  /*83c0*/  FMNMX.FTZ R14, R127, R14, !PT ;  /* 0x0000000e7f0e7209 */ /* 0x000fca0007810000 */
[----:B------:R-:W2:Y:S01]  /*83d0*/  SHFL.BFLY PT, R5, R14, 0x2, 0x1f ;  /* 0x0c401f000e057f89 */ /* 0x000ea200000e0000 */
[----:B-1----:R-:W-:-:S04]  /*83e0*/  IADD3 R2, R191, -UR61, R2 ;  /* 0x8000003dbf027c10 */ /* 0x002fc8000fffe002 */
[C---:B------:R-:W-:Y:S02]  /*83f0*/  ISETP.GT.AND P4, PT, R2.reuse, RZ, PT ;  /* 0x000000ff0200720c */ /* 0x040fe40003f84270 */
[----:B------:R-:W-:-:S04]  /*8400*/  ISETP.GT.AND P5, PT, R2, 0x1, PT ;  /* 0x000000010200780c */ /* 0x000fc80003fa4270 */
[----:B------:R-:W-:Y:S02]  /*8410*/  FSEL R169, R169, -INF , P5 ;  /* 0xff800000a9a97808 */ /* 0x000fe40002800000 */
[----:B--2---:R-:W-:Y:S02]  /*8420*/  FMNMX.FTZ R20, R14, R5, !PT ;  /* 0x000000050e147209 */ /* 0x004fe40007810000 */
[----:B------:R-:W-:-:S03]  /*8430*/  ISETP.GT.AND P5, PT, R2, 0x9, PT ;  /* 0x000000090200780c */ /* 0x000fc60003fa4270 */
[----:B------:R-:W1:Y:S01]  /*8440*/  SHFL.BFLY PT, R5, R20, 0x1, 0x1f ;  /* 0x0c201f0014057f89 */ /* 0x000e6200000e0000 */
[----:B------:R-:W-:Y:S02]  /*8450*/  FSEL R173, R173, -INF , P5 ;  /* 0xff800000adad7808 */ /* 0x000fe40002800000 */
[----:B------:R-:W-:-:S04]  /*8460*/  ISETP.GT.AND P5, PT, R2, 0x11, PT ;  /* 0x000000110200780c */ /* 0x000fc80003fa4270 */
        /* <DEDUP_REMOVED lines=8> */
[C---:B------:R-:W-:Y:S01]  /*84f0*/  FSETP.NEU.FTZ.AND P3, PT, R5.reuse, -INF , PT ;  /* 0xff8000000500780b */ /* 0x040fe20003f7d000 */
[----:B0-----:R-:W-:Y:S01]  /*8500*/  FMUL.FTZ R122, R5, R0 ;  /* 0x00000000057a7220 */ /* 0x001fe20000410000 */
[----:B------:R-:W-:-:S04]  /*8510*/  ISETP.GT.AND P5, PT, R2, 0x31, PT ;  /* 0x000000310200780c */ /* 0x000fc80003fa4270 */
[----:B------:R-:W-:Y:S02]  /*8520*/  FSEL R14, R122, RZ, P3 ;  /* 0x000000ff7a0e7208 */ /* 0x000fe40001800000 */
[----:B------:R-:W-:Y:S02]  /*8530*/  FSEL R145, R145, -INF , P5 ;  /* 0xff80000091917808 */ /* 0x000fe40002800000 */
[C---:B------:R-:W-:Y:S01]  /*8540*/  ISETP.GT.AND P5, PT, R2.reuse, 0x39, PT ;  /* 0x000000390200780c */ /* 0x040fe20003fa4270 */
[-CC-:B------:R-:W-:Y:S01]  /*8550*/  FFMA.FTZ R20, R219, R0.reuse, -R14.reuse ;  /* 0x00000000db147223 */ /* 0x180fe2000001080e */
[-CC-:B------:R-:W-:Y:S01]  /*8560*/  FFMA.FTZ R122, R221, R0.reuse, -R14.reuse ;  /* 0x00000000dd7a7223 */ /* 0x180fe2000001080e */
[-CC-:B------:R-:W-:Y:S01]  /*8570*/  FFMA.FTZ R130, R193, R0.reuse, -R14.reuse ;  /* 0x00000000c1827223 */ /* 0x180fe2000001080e */
[----:B------:R-:W-:Y:S01]  /*8580*/  FSEL R149, R149, -INF , P5 ;  /* 0xff80000095957808 */ /* 0x000fe20002800000 */
[-CC-:B------:R-:W-:Y:S01]  /*8590*/  FFMA.FTZ R193, R11, R0.reuse, -R14.reuse ;  /* 0x000000000bc17223 */ /* 0x180fe2000001080e */
        /* <DEDUP_REMOVED lines=13> */
[----:B------:R-:W-:Y:S01]  /*8670*/  MUFU.EX2 R20, R20 ;  /* 0x0000001400147308 */ /* 0x000fe20000000800 */
[-CC-:B------:R-:W-:Y:S01]  /*8680*/  FFMA.FTZ R203, R203, R0.reuse, -R14.reuse ;  /* 0x00000000cbcb7223 */ /* 0x180fe2000001080e */
[-CC-:B------:R-:W-:Y:S01]  /*8690*/  FFMA.FTZ R197, R197, R0.reuse, -R14.reuse ;  /* 0x00000000c5c57223 */ /* 0x180fe2000001080e */
[----:B------:R-:W-:Y:S01]  /*86a0*/  FSEL R129, R129, -INF , P5 ;  /* 0xff80000081817808 */ /* 0x000fe20002800000 */
[-CC-:B------:R-:W-:Y:S01]  /*86b0*/  FFMA.FTZ R142, R123, R0.reuse, -R14.reuse ;  /* 0x000000007b8e7223 */ /* 0x180fe2000001080e */
[C---:B------:R-:W-:Y:S01]  /*86c0*/  ISETP.GT.AND P5, PT, R2.reuse, 0x59, PT ;  /* 0x000000590200780c */ /* 0x040fe20003fa4270 */
[-CC-:B------:R-:W-:Y:S01]  /*86d0*/  FFMA.FTZ R13, R13, R0.reuse, -R14.reuse ;  /* 0x000000000d0d7223 */ /* 0x180fe2000001080e */
[-CC-:B------:R-:W-:Y:S01]  /*86e0*/  FFMA.FTZ R21, R21, R0.reuse, -R14.reuse ;  /* 0x0000000015157223 */ /* 0x180fe2000001080e */
[----:B------:R-:W-:Y:S01]  /*86f0*/  MUFU.EX2 R201, R201 ;  /* 0x000000c900c97308 */ /* 0x000fe20000000800 */
[----:B------:R-:W-:Y:S01]  /*8700*/  FSEL R133, R133, -INF , P5 ;  /* 0xff80000085857808 */ /* 0x000fe20002800000 */
[----:B------:R-:W-:Y:S01]  /*8710*/  FFMA.FTZ R123, R189, R0, -R14 ;  /* 0x00000000bd7b7223 */ /* 0x000fe2000001080e */
[----:B------:R-:W-:-:S04]  /*8720*/  ISETP.GT.AND P5, PT, R2, 0x61, PT ;  /* 0x000000610200780c */ /* 0x000fc80003fa4270 */
[----:B------:R-:W-:Y:S01]  /*8730*/  FSEL R233, R121, -INF , P5 ;  /* 0xff80000079e97808 */ /* 0x000fe20002800000 */
[-CC-:B------:R-:W-:Y:S01]  /*8740*/  FFMA.FTZ R121, R15, R0.reuse, -R14.reuse ;  /* 0x000000000f797223 */ /* 0x180fe2000001080e */
[----:B------:R-:W-:Y:S01]  /*8750*/  ISETP.GT.AND P5, PT, R2, 0x69, PT ;  /* 0x000000690200780c */ /* 0x000fe20003fa4270 */
[-CC-:B------:R-:W-:Y:S01]  /*8760*/  FFMA.FTZ R15, R139, R0.reuse, -R14.reuse ;  /* 0x000000008b0f7223 */ /* 0x180fe2000001080e */
[----:B------:R-:W-:Y:S02]  /*8770*/  MUFU.EX2 R203, R203 ;  /* 0x000000cb00cb7308 */ /* 0x000fe40000000800 */
[----:B------:R-:W-:Y:S01]  /*8780*/  FSEL R237, R125, -INF , P5 ;  /* 0xff8000007ded7808 */ /* 0x000fe20002800000 */
[----:B------:R-:W-:-:S05]  /*8790*/  FFMA.FTZ R125, R151, R0, -R14 ;  /* 0x00000000977d7223 */ /* 0x000fca000001080e */
        /* <DEDUP_REMOVED lines=12> */
[----:B------:R-:W-:Y:S01]  /*8860*/  FSEL R185, R168, -INF , P4 ;  /* 0xff800000a8b97808 */ /* 0x000fe20002000000 */
[----:B------:R-:W-:Y:S01]  /*8870*/  WARPGROUP.ARRIVE ;  /* 0x00000000000079c5 */ /* 0x000fe20000000000 */
[----:B------:R-:W-:-:S03]  /*8880*/  ISETP.GT.AND P4, PT, R2, 0x8, PT ;  /* 0x000000080200780c */ /* 0x000fc60003f84270 */
[----:B------:R-:W-:Y:S01]  /*8890*/  MUFU.EX2 R21, R21 ;  /* 0x0000001500157308 */ /* 0x000fe20000000800 */
[----:B------:R-:W-:Y:S02]  /*88a0*/  FMNMX.FTZ R4, R185, R10, !PT ;  /* 0x0000000ab9047209 */ /* 0x000fe40007810000 */
[----:B------:R-:W-:Y:S01]  /*88b0*/  FSEL R187, R172, -INF , P4 ;  /* 0xff800000acbb7808 */ /* 0x000fe20002000000 */
[----:B------:R-:W-:Y:S01]  /*88c0*/  HGMMA.64x192x16.F32.BF16 R24, R180, gdesc[UR12].tnspB, R24, gsb0 ;  /* 0x42e0000cb4187df0 */ /* 0x000fe20008001818 */
[----:B------:R-:W-:Y:S02]  /*88d0*/  FMNMX.FTZ R4, R169, R4, !PT ;  /* 0x00000004a9047209 */ /* 0x000fe40007810000 */
[----:B------:R-:W-:Y:S01]  /*88e0*/  ISETP.GT.AND P4, PT, R2, 0x10, PT ;  /* 0x000000100200780c */ /* 0x000fe20003f84270 */
[----:B------:R-:W-:Y:S01]  /*88f0*/  MUFU.EX2 R138, R138 ;  /* 0x0000008a008a7308 */ /* 0x000fe20000000800 */
[----:B------:R-:W-:Y:S02]  /*8900*/  FMNMX.FTZ R4, R187, R4, !PT ;  /* 0x00000004bb047209 */ /* 0x000fe40007810000 */
[----:B------:R-:W-:-:S02]  /*8910*/  FSEL R191, R160, -INF , P4 ;  /* 0xff800000a0bf7808 */ /* 0x000fc40002000000 */
[----:B------:R-:W-:Y:S02]  /*8920*/  FMNMX.FTZ R4, R173, R4, !PT ;  /* 0x00000004ad047209 */ /* 0x000fe40007810000 */
[----:B------:R-:W-:Y:S01]  /*8930*/  ISETP.GT.AND P4, PT, R2, 0x18, PT ;  /* 0x000000180200780c */ /* 0x000fe20003f84270 */
[----:B------:R-:W-:Y:S01]  /*8940*/  MUFU.EX2 R131, R131 ;  /* 0x0000008300837308 */ /* 0x000fe20000000800 */
[----:B------:R-:W-:Y:S02]  /*8950*/  FMNMX.FTZ R4, R191, R4, !PT ;  /* 0x00000004bf047209 */ /* 0x000fe40007810000 */
[----:B------:R-:W-:Y:S02]  /*8960*/  FSEL R219, R164, -INF , P4 ;  /* 0xff800000a4db7808 */ /* 0x000fe40002000000 */
[----:B------:R-:W-:Y:S02]  /*8970*/  FMNMX.FTZ R4, R161, R4, !PT ;  /* 0x00000004a1047209 */ /* 0x000fe40007810000 */
[----:B------:R-:W-:Y:S01]  /*8980*/  ISETP.GT.AND P4, PT, R2, 0x20, PT ;  /* 0x000000200200780c */ /* 0x000fe20003f84270 */
[----:B------:R-:W-:Y:S01]  /*8990*/  MUFU.EX2 R142, R142 ;  /* 0x0000008e008e7308 */ /* 0x000fe20000000800 */
[----:B------:R-:W-:-:S02]  /*89a0*/  FMNMX.FTZ R4, R219, R4, !PT ;  /* 0x00000004db047209 */ /* 0x000fc40007810000 */
[----:B------:R-:W-:Y:S02]  /*89b0*/  FSEL R221, R152, -INF , P4 ;  /* 0xff80000098dd7808 */ /* 0x000fe40002000000 */
[----:B------:R-:W-:Y:S02]  /*89c0*/  FMNMX.FTZ R4, R165, R4, !PT ;  /* 0x00000004a5047209 */ /* 0x000fe40007810000 */
[----:B------:R-:W-:Y:S01]  /*89d0*/  ISETP.GT.AND P4, PT, R2, 0x28, PT ;  /* 0x000000280200780c */ /* 0x000fe20003f84270 */
[----:B------:R-:W-:Y:S01]  /*89e0*/  MUFU.EX2 R123, R123 ;  /* 0x0000007b007b7308 */ /* 0x000fe20000000800 */
[----:B------:R-:W-:Y:S02]  /*89f0*/  FMNMX.FTZ R4, R221, R4, !PT ;  /* 0x00000004dd047209 */ /* 0x000fe40007810000 */
[----:B------:R-:W-:Y:S02]  /*8a00*/  FSEL R223, R156, -INF , P4 ;  /* 0xff8000009cdf7808 */ /* 0x000fe40002000000 */
[----:B------:R-:W-:-:S02]  /*8a10*/  FMNMX.FTZ R4, R153, R4, !PT ;  /* 0x0000000499047209 */ /* 0x000fc40007810000 */
[----:B------:R-:W-:Y:S02]  /*8a20*/  ISETP.GT.AND P4, PT, R2, 0x30, PT ;  /* 0x000000300200780c */ /* 0x000fe40003f84270 */
        /* <DEDUP_REMOVED lines=9> */
[----:B------:R-:W-:Y:S01]  /*8ac0*/  FSEL R229, R136, -INF , P4 ;  /* 0xff80000088e57808 */ /* 0x000fe20002000000 */
[----:B------:R-:W-:Y:S01]  /*8ad0*/  FFMA.FTZ R136, R147, R0, -R14 ;  /* 0x0000000093887223 */ /* 0x000fe2000001080e */
[----:B------:R-:W-:-:S02]  /*8ae0*/  FMNMX.FTZ R4, R149, R4, !PT ;  /* 0x0000000495047209 */ /* 0x000fc40007810000 */
[----:B------:R-:W-:Y:S02]  /*8af0*/  ISETP.GT.AND P4, PT, R2, 0x48, PT ;  /* 0x000000480200780c */ /* 0x000fe40003f84270 */
[----:B------:R-:W-:Y:S01]  /*8b00*/  FMNMX.FTZ R4, R229, R4, !PT ;  /* 0x00000004e5047209 */ /* 0x000fe20007810000 */
[----:B------:R-:W-:Y:S01]  /*8b10*/  MUFU.EX2 R136, R136 ;  /* 0x0000008800887308 */ /* 0x000fe20000000800 */
[----:B------:R-:W-:Y:S01]  /*8b20*/  FSEL R11, R140, -INF , P4 ;  /* 0xff8000008c0b7808 */ /* 0x000fe20002000000 */
[----:B------:R-:W-:Y:S01]  /*8b30*/  FFMA.FTZ R140, R175, R0, -R14 ;  /* 0x00000000af8c7223 */ /* 0x000fe2000001080e */
[----:B------:R-:W-:Y:S02]  /*8b40*/  FMNMX.FTZ R4, R137, R4, !PT ;  /* 0x0000000489047209 */ /* 0x000fe40007810000 */
[----:B------:R-:W-:Y:S02]  /*8b50*/  ISETP.GT.AND P4, PT, R2, 0x50, PT ;  /* 0x000000500200780c */ /* 0x000fe40003f84270 */
[----:B------:R-:W-:Y:S01]  /*8b60*/  FMNMX.FTZ R4, R11, R4, !PT ;  /* 0x000000040b047209 */ /* 0x000fe20007810000 */
[----:B------:R-:W-:Y:S01]  /*8b70*/  MUFU.EX2 R140, R140 ;  /* 0x0000008c008c7308 */ /* 0x000fe20000000800 */
[----:B------:R-:W-:-:S02]  /*8b80*/  FSEL R155, R128, -INF , P4 ;  /* 0xff800000809b7808 */ /* 0x000fc40002000000 */
[----:B------:R-:W-:Y:S02]  /*8b90*/  FMNMX.FTZ R4, R141, R4, !PT ;  /* 0x000000048d047209 */ /* 0x000fe40007810000 */
[----:B------:R-:W-:Y:S02]  /*8ba0*/  ISETP.GT.AND P4, PT, R2, 0x58, PT ;  /* 0x000000580200780c */ /* 0x000fe40003f84270 */
[----:B------:R-:W-:Y:S01]  /*8bb0*/  FMNMX.FTZ R4, R155, R4, !PT ;  /* 0x000000049b047209 */ /* 0x000fe20007810000 */
[----:B------:R0:W-:Y:S01]  /*8bc0*/  MUFU.EX2 R128, R134 ;  /* 0x0000008600807308 */ /* 0x0001e20000000800 */
[----:B------:R-:W-:Y:S01]  /*8bd0*/  FSEL R231, R132, -INF , P4 ;  /* 0xff80000084e77808 */ /* 0x000fe20002000000 */
[----:B------:R-:W-:Y:S01]  /*8be0*/  FFMA.FTZ R132, R167, R0, -R14 ;  /* 0x00000000a7847223 */ /* 0x000fe2000001080e */
[----:B------:R-:W-:Y:S02]  /*8bf0*/  FMNMX.FTZ R4, R129, R4, !PT ;  /* 0x0000000481047209 */ /* 0x000fe40007810000 */
[----:B------:R-:W-:-:S02]  /*8c00*/  ISETP.GT.AND P4, PT, R2, 0x60, PT ;  /* 0x000000600200780c */ /* 0x000fc40003f84270 */
[----:B------:R-:W-:Y:S01]  /*8c10*/  FMNMX.FTZ R4, R231, R4, !PT ;  /* 0x00000004e7047209 */ /* 0x000fe20007810000 */
[----:B------:R-:W1:Y:S01]  /*8c20*/  MUFU.EX2 R132, R132 ;  /* 0x0000008400847308 */ /* 0x000e620000000800 */
[----:B------:R-:W-:Y:S01]  /*8c30*/  FSEL R159, R120, -INF , P4 ;  /* 0xff800000789f7808 */ /* 0x000fe20002000000 */
[--C-:B0-----:R-:W-:Y:S01]  /*8c40*/  FFMA.FTZ R134, R143, R0, -R14.reuse ;  /* 0x000000008f867223 */ /* 0x101fe2000001080e */
[----:B------:R-:W-:Y:S02]  /*8c50*/  FMNMX.FTZ R4, R133, R4, !PT ;  /* 0x0000000485047209 */ /* 0x000fe40007810000 */
[----:B------:R-:W-:Y:S02]  /*8c60*/  ISETP.GT.AND P4, PT, R2, 0x68, PT ;  /* 0x000000680200780c */ /* 0x000fe40003f84270 */
[----:B------:R-:W-:Y:S01]  /*8c70*/  FMNMX.FTZ R4, R159, R4, !PT ;  /* 0x000000049f047209 */ /* 0x000fe20007810000 */
[----:B------:R0:W-:Y:S01]  /*8c80*/  MUFU.EX2 R120, R3 ;  /* 0x0000000300787308 */ /* 0x0001e20000000800 */
[----:B------:R-:W-:Y:S01]  /*8c90*/  FSEL R235, R124, -INF , P4 ;  /* 0xff8000007ceb7808 */ /* 0x000fe20002000000 */
[----:B------:R-:W-:Y:S01]  /*8ca0*/  FFMA.FTZ R124, R163, R0, -R14 ;  /* 0x00000000a37c7223 */ /* 0x000fe2000001080e */
[----:B------:R-:W-:-:S04]  /*8cb0*/  FMNMX.FTZ R4, R233, R4, !PT ;  /* 0x00000004e9047209 */ /* 0x000fc80007810000 */
[----:B------:R-:W-:Y:S01]  /*8cc0*/  FMNMX.FTZ R4, R235, R4, !PT ;  /* 0x00000004eb047209 */ /* 0x000fe20007810000 */
[----:B------:R-:W-:Y:S01]  /*8cd0*/  MUFU.EX2 R124, R124 ;  /* 0x0000007c007c7308 */ /* 0x000fe20000000800 */
[----:B-1----:R-:W-:Y:S02]  /*8ce0*/  F2FP.BF16.F32.PACK_AB R189, R132, R13 ;  /* 0x0000000d84bd723e */ /* 0x002fe400000010ff */
[----:B------:R-:W-:-:S05]  /*8cf0*/  FMNMX.FTZ R4, R237, R4, !PT ;  /* 0x00000004ed047209 */ /* 0x000fca0007810000 */
[----:B0-----:R-:W0:Y:S01]  /*8d00*/  SHFL.BFLY PT, R3, R4, 0x2, 0x1f ;  /* 0x0c401f0004037f89 */ /* 0x001e2200000e0000 */
[----:B------:R-:W-:Y:S01]  /*8d10*/  MUFU.EX2 R134, R134 ;  /* 0x0000008600867308 */ /* 0x000fe20000000800 */
[----:B0-----:R-:W-:-:S05]  /*8d20*/  FMNMX.FTZ R3, R4, R3, !PT ;  /* 0x0000000304037209 */ /* 0x001fca0007810000 */
[----:B------:R-:W0:Y:S02]  /*8d30*/  SHFL.BFLY PT, R4, R3, 0x1, 0x1f ;  /* 0x0c201f0003047f89 */ /* 0x000e2400000e0000 */
[----:B0-----:R-:W-:Y:S02]  /*8d40*/  FMNMX.FTZ R4, R3, R4, !PT ;  /* 0x0000000403047209 */ /* 0x001fe40007810000 */
[----:B------:R-:W-:Y:S02]  /*8d50*/  FSEL R3, R5, RZ, P3 ;  /* 0x000000ff05037208 */ /* 0x000fe40001800000 */
[C---:B------:R-:W-:Y:S01]  /*8d60*/  FSETP.NEU.FTZ.AND P4, PT, R4.reuse, -INF , PT ;  /* 0xff8000000400780b */ /* 0x040fe20003f9d000 */
[----:B------:R-:W-:Y:S01]  /*8d70*/  FMUL.FTZ R144, R4, R0 ;  /* 0x0000000004907220 */ /* 0x000fe20000410000 */
[C---:B------:R-:W-:Y:S01]  /*8d80*/  ISETP.GT.AND P3, PT, R9.reuse, R12, PT ;  /* 0x0000000c0900720c */ /* 0x040fe20003f64270 */
[----:B------:R-:W-:-:S03]  /*8d90*/  VIADD R9, R9, 0xffffffff ;  /* 0xffffffff09097836 */ /* 0x000fc60000000000 */
[----:B------:R-:W-:-:S05]  /*8da0*/  FSEL R144, R144, RZ, P4 ;  /* 0x000000ff90907208 */ /* 0x000fca0002000000 */
[-CC-:B------:R-:W-:Y:S01]  /*8db0*/  FFMA.FTZ R151, R153, R0.reuse, -R144.reuse ;  /* 0x0000000099977223 */ /* 0x180fe20000010890 */
[-C--:B------:R-:W-:Y:S01]  /*8dc0*/  FFMA.FTZ R153, R157, R0.reuse, -R144 ;  /* 0x000000009d997223 */ /* 0x080fe20000010890 */
[----:B------:R-:W-:Y:S01]  /*8dd0*/  FADD.FTZ R157, -R3, R8 ;  /* 0x00000008039d7221 */ /* 0x000fe20000010100 */
[----:B------:R-:W-:Y:S01]  /*8de0*/  IMAD.U32 R8, RZ, RZ, UR6 ;  /* 0x00000006ff087e24 */ /* 0x000fe2000f8e00ff */
[----:B------:R-:W-:Y:S01]  /*8df0*/  UMOV UR6, UR4 ;  /* 0x0000000400067c82 */ /* 0x000fe20008000000 */
[----:B------:R-:W-:Y:S01]  /*8e00*/  FSEL R3, R4, RZ, P4 ;  /* 0x000000ff04037208 */ /* 0x000fe20002000000 */
[-C--:B------:R-:W-:Y:S01]  /*8e10*/  FMUL.FTZ R146, R157, R0.reuse ;  /* 0x000000009d927220 */ /* 0x080fe20000410000 */
[-CC-:B------:R-:W-:Y:S01]  /*8e20*/  FFMA.FTZ R135, R185, R0.reuse, -R144.reuse ;  /* 0x00000000b9877223 */ /* 0x180fe20000010890 */
[-CC-:B------:R-:W-:Y:S01]  /*8e30*/  FFMA.FTZ R200, R169, R0.reuse, -R144.reuse ;  /* 0x00000000a9c87223 */ /* 0x180fe20000010890 */
[-C--:B------:R-:W-:Y:S01]  /*8e40*/  FFMA.FTZ R202, R187, R0.reuse, -R144 ;  /* 0x00000000bbca7223 */ /* 0x080fe20000010890 */
[----:B------:R-:W-:Y:S01]  /*8e50*/  FADD.FTZ R157, -R3, R10 ;  /* 0x0000000a039d7221 */ /* 0x000fe20000010100 */
[----:B------:R-:W-:Y:S01]  /*8e60*/  @!P1 VIADD R8, R8, 0x36840 ;  /* 0x0003684008089836 */ /* 0x000fe20000000000 */
[----:B------:R-:W0:Y:S01]  /*8e70*/  MUFU.EX2 R3, R146 ;  /* 0x0000009200037308 */ /* 0x000e220000000800 */
[-CC-:B------:R-:W-:Y:S01]  /*8e80*/  FFMA.FTZ R139, R173, R0.reuse, -R144.reuse ;  /* 0x00000000ad8b7223 */ /* 0x180fe20000010890 */
[-C--:B------:R-:W-:Y:S01]  /*8e90*/  FMUL.FTZ R157, R157, R0.reuse ;  /* 0x000000009d9d7220 */ /* 0x080fe20000410000 */
[----:B------:R-:W-:Y:S01]  /*8ea0*/  FFMA.FTZ R196, R191, R0, -R144 ;  /* 0x00000000bfc47223 */ /* 0x000fe20000010890 */
[----:B------:R-:W-:Y:S01]  /*8eb0*/  @!P1 PRMT R8, RZ, 0x654, R8 ;  /* 0x00000654ff089816 */ /* 0x000fe20000000008 */
[----:B------:R-:W-:-:S02]  /*8ec0*/  IMAD.U32 R10, RZ, RZ, UR11 ;  /* 0x0000000bff0a7e24 */ /* 0x000fc4000f8e00ff */
        /* <DEDUP_REMOVED lines=9> */
[----:B------:R-:W-:Y:S01]  /*8f60*/  FFMA.FTZ R190, R227, R0, -R144 ;  /* 0x00000000e3be7223 */ /* 0x000fe20000010890 */
[----:B------:R-:W-:-:S02]  /*8f70*/  WARPGROUP.DEPBAR.LE gsb0, 0x0 ;  /* 0x00008000000079c5 */ /* 0x000fc40000010000 */
[----:B------:R-:W-:Y:S01]  /*8f80*/  WARPGROUP.ARRIVE ;  /* 0x00000000000079c5 */ /* 0x000fe20000000000 */
[----:B------:R-:W1:Y:S01]  /*8f90*/  MUFU.EX2 R2, R157 ;  /* 0x0000009d00027308 */ /* 0x000e620000000800 */
[----:B0-----:R-:W-:Y:S01]  /*8fa0*/  FFMA.FTZ R6, R3, R6, R20 ;  /* 0x0000000603067223 */ /* 0x001fe20000010014 */
[-CC-:B------:R-:W-:Y:S01]  /*8fb0*/  FFMA.FTZ R183, R171, R0.reuse, -R14.reuse ;  /* 0x00000000abb77223 */ /* 0x180fe2000001080e */
[-C--:B------:R-:W-:Y:S01]  /*8fc0*/  FFMA.FTZ R14, R127, R0.reuse, -R14 ;  /* 0x000000007f0e7223 */ /* 0x080fe2000001080e */
[-C--:B------:R-:W-:Y:S01]  /*8fd0*/  FFMA.FTZ R149, R149, R0.reuse, -R144 ;  /* 0x0000000095957223 */ /* 0x080fe20000010890 */
[----:B------:R-:W-:Y:S01]  /*8fe0*/  HGMMA.64x192x16.F32.BF16 R24, R176, gdesc[UR4].tnspB, R24, gsb0 ;  /* 0x42e00004b0187df0 */ /* 0x000fe20008001818 */
        /* <DEDUP_REMOVED lines=8> */
[-CC-:B------:R-:W-:Y:S01]  /*9070*/  FFMA.FTZ R159, R159, R0.reuse, -R144.reuse ;  /* 0x000000009f9f7223 */ /* 0x180fe20000010890 */
[-CC-:B------:R-:W-:Y:S01]  /*9080*/  FFMA.FTZ R233, R233, R0.reuse, -R144.reuse ;  /* 0x00000000e9e97223 */ /* 0x180fe20000010890 */
[----:B------:R-:W-:Y:S01]  /*9090*/  MUFU.EX2 R202, R202 ;  /* 0x000000ca00ca7308 */ /* 0x000fe20000000800 */
[----:B-1----:R-:W-:Y:S01]  /*90a0*/  FFMA.FTZ R157, R2, R7, R135 ;  /* 0x00000007029d7223 */ /* 0x002fe20000010087 */
[-CC-:B------:R-:W-:Y:S01]  /*90b0*/  FFMA.FTZ R7, R137, R0.reuse, -R144.reuse ;  /* 0x0000000089077223 */ /* 0x180fe20000010890 */
[----:B------:R-:W-:Y:S01]  /*90c0*/  FADD.FTZ R137, R122, R11 ;  /* 0x0000000b7a897221 */ /* 0x000fe20000010000 */
[-CC-:B------:R-:W-:Y:S01]  /*90d0*/  FFMA.FTZ R11, R141, R0.reuse, -R144.reuse ;  /* 0x000000008d0b7223 */ /* 0x180fe20000010890 */
[-CC-:B------:R-:W-:Y:S01]  /*90e0*/  FFMA.FTZ R235, R235, R0.reuse, -R144.reuse ;  /* 0x00000000ebeb7223 */ /* 0x180fe20000010890 */
[----:B------:R-:W-:Y:S01]  /*90f0*/  FFMA.FTZ R144, R237, R0, -R144 ;  /* 0x00000000ed907223 */ /* 0x000fe20000010890 */
[----:B------:R-:W-:Y:S01]  /*9100*/  UMOV UR7, UR38 ;  /* 0x0000002600077c82 */ /* 0x000fe20008000000 */
[----:B------:R-:W-:Y:S01]  /*9110*/  MUFU.EX2 R139, R139 ;  /* 0x0000008b008b7308 */ /* 0x000fe20000000800 */
[----:B0-----:R-:W-:Y:S01]  /*9120*/  FADD.FTZ R157, R200, R157 ;  /* 0x0000009dc89d7221 */ /* 0x001fe20000010000 */
[----:B------:R-:W-:-:S02]  /*9130*/  F2FP.BF16.F32.PACK_AB R201, R201, R20 ;  /* 0x00000014c9c9723e */ /* 0x000fc400000010ff */
[----:B------:R-:W-:Y:S02]  /*9140*/  F2FP.BF16.F32.PACK_AB R203, R122, R203 ;  /* 0x000000cb7acb723e */ /* 0x000fe400000010ff */
[----:B------:R-:W-:Y:S02]  /*9150*/  F2FP.BF16.F32.PACK_AB R200, R200, R135 ;  /* 0x00000087c8c8723e */ /* 0x000fe400000010ff */
[----:B------:R-:W-:Y:S01]  /*9160*/  MUFU.EX2 R196, R196 ;  /* 0x000000c400c47308 */ /* 0x000fe20000000800 */
[----:B------:R-:W-:Y:S02]  /*9170*/  F2FP.BF16.F32.PACK_AB R191, R125, R124 ;  /* 0x0000007c7dbf723e */ /* 0x000fe400000010ff */
[----:B------:R-:W-:Y:S02]  /*9180*/  F2FP.BF16.F32.PACK_AB R185, R136, R121 ;  /* 0x0000007988b9723e */ /* 0x000fe400000010ff */
[----:B------:R-:W-:Y:S02]  /*9190*/  F2FP.BF16.F32.PACK_AB R187, R134, R15 ;  /* 0x0000000f86bb723e */ /* 0x000fe400000010ff */
[----:B------:R-:W-:Y:S01]  /*91a0*/  F2FP.BF16.F32.PACK_AB R181, R138, R21 ;  /* 0x000000158ab5723e */ /* 0x000fe200000010ff */
        /* <DEDUP_REMOVED lines=23> */
[----:B------:R1:W-:Y:S01]  /*9320*/  @!P1 SYNCS.ARRIVE.TRANS64.RED.A1T0 RZ, [R8+URZ], RZ ;  /* 0x000000ff08ff99a7 */ /* 0x0003e2000810043f */
[----:B------:R-:W-:-:S04]  /*9330*/  F2FP.BF16.F32.PACK_AB R177, R142, R131 ;  /* 0x000000838eb1723e */ /* 0x000fc800000010ff */
[----:B------:R-:W-:Y:S01]  /*9340*/  MUFU.EX2 R176, R159 ;  /* 0x0000009f00b07308 */ /* 0x000fe20000000800 */
[----:B-1----:R-:W-:-:S07]  /*9350*/  @!P1 VIADD R8, R10, 0x36860 ;  /* 0x000368600a089836 */ /* 0x002fce0000000000 */
[----:B------:R1:W2:Y:S01]  /*9360*/  MUFU.EX2 R10, R129 ;  /* 0x00000081000a7308 */ /* 0x0002a20000000800 */
[----:B0-----:R-:W-:Y:S02]  /*9370*/  F2FP.BF16.F32.PACK_AB R179, R14, R123 ;  /* 0x0000007b0eb3723e */ /* 0x001fe400000010ff */
[----:B------:R-:W-:-:S04]  /*9380*/  @!P1 PRMT R8, RZ, 0x654, R8 ;  /* 0x00000654ff089816 */ /* 0x000fc80000000008 */
[----:B------:R0:W-:Y:S01]  /*9390*/  @!P1 SYNCS.ARRIVE.TRANS64.RED.A1T0 RZ, [R8+URZ], RZ ;  /* 0x000000ff08ff99a7 */ /* 0x0001e2000810043f */
[----:B------:R-:W3:Y:S01]  /*93a0*/  MUFU.EX2 R178, R235 ;  /* 0x000000eb00b27308 */ /* 0x000ee20000000800 */
[----:B0-----:R-:W-:Y:S01]  /*93b0*/  FADD.FTZ R8, R202, R157 ;  /* 0x0000009dca087221 */ /* 0x001fe20000010000 */
[----:B------:R-:W-:-:S03]  /*93c0*/  F2FP.BF16.F32.PACK_AB R202, R139, R202 ;  /* 0x000000ca8bca723e */ /* 0x000fc600000010ff */
[----:B------:R-:W-:Y:S01]  /*93d0*/  FADD.FTZ R127, R139, R8 ;  /* 0x000000088b7f7221 */ /* 0x000fe20000010000 */
[----:B------:R-:W-:-:S03]  /*93e0*/  FADD.FTZ R8, R126, R137 ;  /* 0x000000897e087221 */ /* 0x000fc60000010000 */
[----:B------:R-:W-:Y:S01]  /*93f0*/  FADD.FTZ R6, R196, R127 ;  /* 0x0000007fc4067221 */ /* 0x000fe20000010000 */
[C---:B------:R-:W-:Y:S01]  /*9400*/  FADD.FTZ R8, R197.reuse, R8 ;  /* 0x00000008c5087221 */ /* 0x040fe20000010000 */
[----:B------:R-:W-:Y:S02]  /*9410*/  F2FP.BF16.F32.PACK_AB R197, R197, R126 ;  /* 0x0000007ec5c5723e */ /* 0x000fe400000010ff */
[C---:B------:R-:W-:Y:S01]  /*9420*/  FADD.FTZ R127, R143.reuse, R6 ;  /* 0x000000068f7f7221 */ /* 0x040fe20000010000 */
[----:B------:R-:W-:-:S03]  /*9430*/  F2FP.BF16.F32.PACK_AB R196, R143, R196 ;  /* 0x000000c48fc4723e */ /* 0x000fc600000010ff */
        /* <DEDUP_REMOVED lines=20> */
[C---:B------:R-:W-:Y:S02]  /*9580*/  F2FP.BF16.F32.PACK_AB R188, R145.reuse, R188 ;  /* 0x000000bc91bc723e */ /* 0x040fe400000010ff */
[----:B-1----:R-:W-:Y:S01]  /*9590*/  FADD.FTZ R129, R145, R8 ;  /* 0x0000000891817221 */ /* 0x002fe20000010000 */
[----:B------:R-:W-:-:S03]  /*95a0*/  FADD.FTZ R127, R132, R127 ;  /* 0x0000007f847f7221 */ /* 0x000fc60000010000 */
[----:B------:R-:W-:Y:S01]  /*95b0*/  FADD.FTZ R6, R190, R129 ;  /* 0x00000081be067221 */ /* 0x000fe20000010000 */
[----:B------:R-:W-:Y:S01]  /*95c0*/  FADD.FTZ R8, R124, R127 ;  /* 0x0000007f7c087221 */ /* 0x000fe20000010000 */
[C---:B------:R-:W-:Y:S02]  /*95d0*/  F2FP.BF16.F32.PACK_AB R190, R149.reuse, R190 ;  /* 0x000000be95be723e */ /* 0x040fe400000010ff */
[----:B------:R-:W-:Y:S01]  /*95e0*/  FADD.FTZ R127, R149, R6 ;  /* 0x00000006957f7221 */ /* 0x000fe20000010000 */
        /* <DEDUP_REMOVED lines=10> */
[----:B------:R-:W-:Y:S01]  /*9690*/  FADD.FTZ R6, R134, R13 ;  /* 0x0000000d86067221 */ /* 0x000fe20000010000 */
[----:B------:R-:W-:Y:S02]  /*96a0*/  IMAD.MOV.U32 R8, RZ, RZ, R5 ;  /* 0x000000ffff087224 */ /* 0x000fe400078e0005 */
[----:B------:R-:W-:Y:S01]  /*96b0*/  FADD.FTZ R127, R180, R127 ;  /* 0x0000007fb47f7221 */ /* 0x000fe20000010000 */
[----:B------:R-:W-:Y:S01]  /*96c0*/  FADD.FTZ R7, R21, R6 ;  /* 0x0000000615077221 */ /* 0x000fe20000010000 */
[----:B--2---:R-:W-:-:S02]  /*96d0*/  F2FP.BF16.F32.PACK_AB R180, R10, R180 ;  /* 0x000000b40ab4723e */ /* 0x004fc400000010ff */
[----:B------:R-:W-:Y:S01]  /*96e0*/  FADD.FTZ R127, R10, R127 ;  /* 0x0000007f0a7f7221 */ /* 0x000fe20000010000 */
[----:B------:R-:W-:Y:S01]  /*96f0*/  FADD.FTZ R6, R138, R7 ;  /* 0x000000078a067221 */ /* 0x000fe20000010000 */
[----:B------:R-:W-:Y:S02]  /*9700*/  IMAD.MOV.U32 R10, RZ, RZ, R4 ;  /* 0x000000ffff0a7224 */ /* 0x000fe400078e0004 */
        /* <DEDUP_REMOVED lines=9> */
[----:B------:R-:W-:Y:S01]  /*97a0*/  FADD.FTZ R127, R233, R127 ;  /* 0x0000007fe97f7221 */ /* 0x000fe20000010000 */
[----:B------:R-:W-:-:S03]  /*97b0*/  FADD.FTZ R6, R142, R7 ;  /* 0x000000078e067221 */ /* 0x000fc60000010000 */
[----:B---3--:R-:W-:Y:S01]  /*97c0*/  FADD.FTZ R127, R178, R127 ;  /* 0x0000007fb27f7221 */ /* 0x008fe20000010000 */
[----:B------:R-:W-:Y:S01]  /*97d0*/  FADD.FTZ R6, R123, R6 ;  /* 0x000000067b067221 */ /* 0x000fe20000010000 */
[C---:B------:R-:W-:Y:S02]  /*97e0*/  F2FP.BF16.F32.PACK_AB R178, R144.reuse, R178 ;  /* 0x000000b290b2723e */ /* 0x040fe400000010ff */
[----:B------:R-:W-:Y:S01]  /*97f0*/  FADD.FTZ R7, R144, R127 ;  /* 0x0000007f90077221 */ /* 0x000fe20000010000 */
[----:B------:R-:W-:Y:S01]  /*9800*/  FADD.FTZ R6, R14, R6 ;  /* 0x000000060e067221 */ /* 0x000fe20000010000 */
[----:B------:R-:W-:Y:S06]  /*9810*/  @P3 BRA `(.L_x_5728) ;  /* 0xffffffbc00283947 */ /* 0x000fec000383ffff */
.L_x_5719:
[----:B------:R-:W-:-:S13]  /*9820*/  ISETP.GE.AND P2, PT, R9, RZ, PT ;  /* 0x000000ff0900720c */ /* 0x000fda0003f46270 */
[----:B------:R-:W-:Y:S05]  /*9830*/  @!P2 BRA `(.L_x_5729) ;  /* 0x0000003800e0a947 */ /* 0x000fea0003800000 */
[----:B------:R-:W-:Y:S01]  /*9840*/  IMAD.MOV.U32 R8, RZ, RZ, R5 ;  /* 0x000000ffff087224 */ /* 0x000fe200078e0005 */
[----:B------:R-:W-:Y:S01]  /*9850*/  UMOV UR6, UR38 ;  /* 0x0000002600067c82 */ /* 0x000fe20008000000 */
[----:B------:R-:W-:Y:S01]  /*9860*/  IMAD.MOV.U32 R11, RZ, RZ, R4 ;  /* 0x000000ffff0b7224 */ /* 0x000fe200078e0004 */
[----:B------:R-:W-:-:S06]  /*9870*/  UMOV UR5, UR36 ;  /* 0x0000002400057c82 */ /* 0x000fcc0008000000 */
.L_x_5738:
        /* <DEDUP_REMOVED lines=8> */
.L_x_5730:
[----:B------:R-:W-:Y:S01]  /*9900*/  ULEA UR4, UR36, UR37, 0x3 ;  /* 0x0000002524047291 */ /* 0x000fe2000f8e183f */
[----:B------:R-:W-:-:S05]  /*9910*/  IMAD.U32 R0, RZ, RZ, UR38 ;  /* 0x00000026ff007e24 */ /* 0x000fca000f8e00ff */
[----:B------:R-:W-:-:S04]  /*9920*/  SHF.L.U32 R0, R0, 0x1f, RZ ;  /* 0x0000001f00007819 */ /* 0x000fc800000006ff */
[----:B------:R0:W1:Y:S01]  /*9930*/  SYNCS.PHASECHK.TRANS64.TRYWAIT P2, [UR4+0x36830], R0 ;  /* 0x03683000ff0075a7 */ /* 0x0000620008040144 */
[----:B------:R-:W-:Y:S05]  /*9940*/  @!P0 BRA `(.L_x_5731) ;  /* 0x0000000000048947 */ /* 0x000fea0003800000 */
[----:B------:R-:W-:Y:S01]  /*9950*/  BPT.TRAP 0x1 ;  /* 0x000000040000795c */ /* 0x000fe20000300000 */
.L_x_5731:
[----:B-1----:R-:W-:Y:S05]  /*9960*/  @P2 BRA `(.L_x_5732) ;  /* 0x0000000000082947 */ /* 0x002fea0003800000 */
[----:B------:R-:W1:Y:S02]  /*9970*/  SYNCS.PHASECHK.TRANS64.TRYWAIT P2, [UR4+0x36830], R0 ;  /* 0x03683000ff0075a7 */ /* 0x000e640008040144 */
[----:B-1----:R-:W-:Y:S05]  /*9980*/  @!P2 BRA `(.L_x_5733) ;  /* 0x000000bc0084a947 */ /* 0x002fea0003800000 */
.L_x_5732:
        /* <DEDUP_REMOVED lines=591> */
.L_x_5734:
[----:B------:R-:W-:Y:S01]  /*be80*/  ULEA UR10, UR5, UR37, 0x3 ;  /* 0x00000025050a7291 */ /* 0x000fe2000f8e183f */
[----:B01----:R-:W-:-:S05]  /*be90*/  IMAD.U32 R0, RZ, RZ, UR6 ;  /* 0x00000006ff007e24 */ /* 0x003fca000f8e00ff */
[----:B------:R-:W-:-:S04]  /*bea0*/  SHF.L.U32 R0, R0, 0x1f, RZ ;  /* 0x0000001f00007819 */ /* 0x000fc800000006ff */
[----:B------:R0:W1:Y:S01]  /*beb0*/  SYNCS.PHASECHK.TRANS64.TRYWAIT P2, [UR10+0x36850], R0 ;  /* 0x03685000ff0075a7 */ /* 0x000062000804014a */
[----:B------:R-:W-:Y:S05]  /*bec0*/  @!P0 BRA `(.L_x_5735) ;  /* 0x0000000000048947 */ /* 0x000fea0003800000 */
[----:B------:R-:W-:Y:S01]  /*bed0*/  BPT.TRAP 0x1 ;  /* 0x000000040000795c */ /* 0x000fe20000300000 */
.L_x_5735:
[----:B-1----:R-:W-:Y:S05]  /*bee0*/  @P2 BRA `(.L_x_5736) ;  /* 0x0000000000082947 */ /* 0x002fea0003800000 */
[----:B------:R-:W1:Y:S02]  /*bef0*/  SYNCS.PHASECHK.TRANS64.TRYWAIT P2, [UR10+0x36850], R0 ;  /* 0x03685000ff0075a7 */ /* 0x000e64000804014a */
[----:B-1----:R-:W-:Y:S05]  /*bf00*/  @!P2 BRA `(.L_x_5737) ;  /* 0x00000098003ca947 */ /* 0x002fea0003800000 */
.L_x_5736:
[----:B------:R-:W-:Y:S01]  /*bf10*/  UIADD3 UR4, UR37, 0x400, URZ ;  /* 0x0000040025047890 */ /* 0x000fe2000fffe03f */
[----:B------:R-:W-:Y:S01]  /*bf20*/  WARPGROUP.ARRIVE ;  /* 0x00000000000079c5 */ /* 0x000fe20000000000 */
[----:B------:R-:W-:Y:S01]  /*bf30*/  UMOV UR15, 0x40000040 ;  /* 0x40000040000f7882 */ /* 0x000fe20000000000 */
[----:B01----:R-:W-:Y:S01]  /*bf40*/  FMNMX.FTZ R0, R168, R11, !PT ;  /* 0x0000000ba8007209 */ /* 0x003fe20007810000 */
[----:B------:R-:W-:Y:S01]  /*bf50*/  USHF.R.U32.HI UR4, URZ, 0x4, UR4 ;  /* 0x000000043f047899 */ /* 0x000fe20008011604 */
[C---:B------:R-:W-:Y:S01]  /*bf60*/  ISETP.GT.AND P2, PT, R9.reuse, RZ, PT ;  /* 0x000000ff0900720c */ /* 0x040fe20003f44270 */
[----:B------:R-:W-:Y:S01]  /*bf70*/  VIADD R9, R9, 0xffffffff ;  /* 0xffffffff09097836 */ /* 0x000fe20000000000 */
[----:B------:R-:W-:Y:S01]  /*bf80*/  FMNMX.FTZ R3, R169, R0, !PT ;  /* 0x00000000a9037209 */ /* 0x000fe20007810000 */
[----:B------:R-:W-:-:S03]  /*bf90*/  ULOP3.LUT UR4, UR4, 0x3fff, URZ, 0xc0, !UPT ;  /* 0x00003fff04047892 */ /* 0x000fc6000f8ec03f */
[----:B------:R-:W-:Y:S01]  /*bfa0*/  FMNMX.FTZ R0, R172, R3, !PT ;  /* 0x00000003ac007209 */ /* 0x000fe20007810000 */
[----:B------:R-:W-:-:S03]  /*bfb0*/  ULOP3.LUT UR4, UR4, 0x3800000, URZ, 0xfc, !UPT ;  /* 0x0380000004047892 */ /* 0x000fc6000f8efc3f */
[----:B------:R-:W-:Y:S01]  /*bfc0*/  FMNMX.FTZ R3, R173, R0, !PT ;  /* 0x00000000ad037209 */ /* 0x000fe20007810000 */
[----:B------:R-:W-:-:S03]  /*bfd0*/  UIMAD UR4, UR5, 0xa80, UR4 ;  /* 0x00000a80050478a4 */ /* 0x000fc6000f8e0204 */
[----:B------:R-:W-:Y:S01]  /*bfe0*/  FMNMX.FTZ R0, R160, R3, !PT ;  /* 0x00000003a0007209 */ /* 0x000fe20007810000 */
[----:B------:R-:W-:Y:S01]  /*bff0*/  UIADD3 UR6, UR4, 0x80, URZ ;  /* 0x0000008004067890 */ /* 0x000fe2000fffe03f */
[----:B------:R-:W-:Y:S02]  /*c000*/  UMOV UR5, UR36 ;  /* 0x0000002400057c82 */ /* 0x000fe40008000000 */
[----:B------:R-:W-:Y:S01]  /*c010*/  UMOV UR14, UR4 ;  /* 0x00000004000e7c82 */ /* 0x000fe20008000000 */
[----:B------:R-:W-:Y:S01]  /*c020*/  FMNMX.FTZ R3, R161, R0, !PT ;  /* 0x00000000a1037209 */ /* 0x000fe20007810000 */
[----:B------:R-:W-:Y:S01]  /*c030*/  HGMMA.64x192x16.F32.BF16 R24, R200, gdesc[UR12].tnspB, R24, gsb0 ;  /* 0x42e0000cc8187df0 */ /* 0x000fe20008001818 */
[----:B------:R-:W-:Y:S01]  /*c040*/  UMOV UR15, 0x40000040 ;  /* 0x40000040000f7882 */ /* 0x000fe20000000000 */
[----:B------:R-:W-:Y:S01]  /*c050*/  UMOV UR14, UR6 ;  /* 0x00000006000e7c82 */ /* 0x000fe20008000000 */
[----:B------:R-:W-:Y:S01]  /*c060*/  UIADD3 UR6, UR4, 0x100, URZ ;  /* 0x0000010004067890 */ /* 0x000fe2000fffe03f */
        /* <DEDUP_REMOVED lines=23> */
[----:B0-----:R-:W-:Y:S02]  /*c1e0*/  FMNMX.FTZ R10, R5, R0, !PT ;  /* 0x00000000050a7209 */ /* 0x001fe40007810000 */
[----:B------:R-:W0:Y:S03]  /*c1f0*/  LDC R0, c[0x0][0x988] ;  /* 0x00026200ff007b82 */ /* 0x000e260000000800 */
[----:B------:R-:W1:Y:S02]  /*c200*/  SHFL.BFLY PT, R3, R10, 0x1, 0x1f ;  /* 0x0c201f000a037f89 */ /* 0x000e6400000e0000 */
[----:B-1----:R-:W-:Y:S02]  /*c210*/  FMNMX.FTZ R4, R10, R3, !PT ;  /* 0x000000030a047209 */ /* 0x002fe40007810000 */
[----:B------:R-:W-:-:S03]  /*c220*/  FMNMX.FTZ R10, R170, R8, !PT ;  /* 0x00000008aa0a7209 */ /* 0x000fc60007810000 */
[----:B------:R-:W-:Y:S01]  /*c230*/  FADD.FTZ R3, -R4, R11 ;  /* 0x0000000b04037221 */ /* 0x000fe20000010100 */
[----:B------:R-:W-:-:S03]  /*c240*/  FMNMX.FTZ R5, R171, R10, !PT ;  /* 0x0000000aab057209 */ /* 0x000fc60007810000 */
[-C--:B0-----:R-:W-:Y:S01]  /*c250*/  FMUL.FTZ R2, R3, R0.reuse ;  /* 0x0000000003027220 */ /* 0x081fe20000410000 */
[----:B------:R-:W-:Y:S01]  /*c260*/  FMNMX.FTZ R10, R174, R5, !PT ;  /* 0x00000005ae0a7209 */ /* 0x000fe20007810000 */
[----:B------:R-:W-:-:S03]  /*c270*/  FMUL.FTZ R3, R4, R0 ;  /* 0x0000000004037220 */ /* 0x000fc60000410000 */
[----:B------:R-:W-:Y:S01]  /*c280*/  FMNMX.FTZ R5, R175, R10, !PT ;  /* 0x0000000aaf057209 */ /* 0x000fe20007810000 */
[-CC-:B------:R-:W-:Y:S01]  /*c290*/  FFMA.FTZ R21, R145, R0.reuse, -R3.reuse ;  /* 0x0000000091157223 */ /* 0x180fe20000010803 */
[-CC-:B------:R-:W-:Y:S01]  /*c2a0*/  FFMA.FTZ R145, R149, R0.reuse, -R3.reuse ;  /* 0x0000000095917223 */ /* 0x180fe20000010803 */
[-CC-:B------:R-:W-:Y:S01]  /*c2b0*/  FFMA.FTZ R149, R129, R0.reuse, -R3.reuse ;  /* 0x0000000081957223 */ /* 0x180fe20000010803 */
[----:B------:R-:W-:Y:S01]  /*c2c0*/  FMNMX.FTZ R10, R162, R5, !PT ;  /* 0x00000005a20a7209 */ /* 0x000fe20007810000 */
[-CC-:B------:R-:W-:Y:S01]  /*c2d0*/  FFMA.FTZ R11, R168, R0.reuse, -R3.reuse ;  /* 0x00000000a80b7223 */ /* 0x180fe20000010803 */
[-CC-:B------:R-:W-:Y:S01]  /*c2e0*/  FFMA.FTZ R161, R161, R0.reuse, -R3.reuse ;  /* 0x00000000a1a17223 */ /* 0x180fe20000010803 */
[--C-:B------:R-:W-:Y:S01]  /*c2f0*/  FFMA.FTZ R13, R165, R0, -R3.reuse ;  /* 0x00000000a50d7223 */ /* 0x100fe20000010803 */
        /* <DEDUP_REMOVED lines=12> */
[----:B------:R-:W-:-:S04]  /*c3c0*/  FMNMX.FTZ R10, R154, R5, !PT ;  /* 0x000000059a0a7209 */ /* 0x000fc80007810000 */
[----:B------:R-:W-:-:S03]  /*c3d0*/  FMNMX.FTZ R5, R155, R10, !PT ;  /* 0x0000000a9b057209 */ /* 0x000fc60007810000 */
[----:B------:R-:W0:Y:S01]  /*c3e0*/  MUFU.EX2 R11, R11 ;  /* 0x0000000b000b7308 */ /* 0x000e220000000800 */
[----:B------:R-:W-:-:S04]  /*c3f0*/  FMNMX.FTZ R10, R158, R5, !PT ;  /* 0x000000059e0a7209 */ /* 0x000fc80007810000 */
[----:B------:R-:W-:-:S03]  /*c400*/  FMNMX.FTZ R5, R159, R10, !PT ;  /* 0x0000000a9f057209 */ /* 0x000fc60007810000 */
[----:B------:R-:W-:Y:S01]  /*c410*/  MUFU.EX2 R161, R161 ;  /* 0x000000a100a17308 */ /* 0x000fe20000000800 */
[----:B------:R-:W-:-:S04]  /*c420*/  FMNMX.FTZ R10, R146, R5, !PT ;  /* 0x00000005920a7209 */ /* 0x000fc80007810000 */
[----:B------:R-:W-:-:S03]  /*c430*/  FMNMX.FTZ R5, R147, R10, !PT ;  /* 0x0000000a93057209 */ /* 0x000fc60007810000 */
[----:B------:R-:W-:Y:S01]  /*c440*/  MUFU.EX2 R13, R13 ;  /* 0x0000000d000d7308 */ /* 0x000fe20000000800 */
[----:B------:R-:W-:Y:S01]  /*c450*/  FMNMX.FTZ R10, R150, R5, !PT ;  /* 0x00000005960a7209 */ /* 0x000fe20007810000 */
[----:B0-----:R-:W-:Y:S01]  /*c460*/  FFMA.FTZ R7, R2, R7, R11 ;  /* 0x0000000702077223 */ /* 0x001fe2000001000b */
[----:B------:R-:W-:Y:S02]  /*c470*/  WARPGROUP.DEPBAR.LE gsb0, 0x0 ;  /* 0x00008000000079c5 */ /* 0x000fe40000010000 */
[----:B------:R-:W-:Y:S01]  /*c480*/  WARPGROUP.ARRIVE ;  /* 0x00000000000079c5 */ /* 0x000fe20000000000 */
[----:B------:R-:W-:Y:S01]  /*c490*/  FMNMX.FTZ R5, R151, R10, !PT ;  /* 0x0000000a97057209 */ /* 0x000fe20007810000 */
[-CC-:B------:R-:W-:Y:S01]  /*c4a0*/  FFMA.FTZ R200, R169, R0.reuse, -R3.reuse ;  /* 0x00000000a9c87223 */ /* 0x180fe20000010803 */
[-CC-:B------:R-:W-:Y:S01]  /*c4b0*/  FFMA.FTZ R202, R172, R0.reuse, -R3.reuse ;  /* 0x00000000acca7223 */ /* 0x180fe20000010803 */
[----:B------:R-:W-:Y:S01]  /*c4c0*/  FFMA.FTZ R169, R173, R0, -R3 ;  /* 0x00000000ada97223 */ /* 0x000fe20000010803 */
[----:B------:R-:W-:Y:S01]  /*c4d0*/  FMNMX.FTZ R10, R138, R5, !PT ;  /* 0x000000058a0a7209 */ /* 0x000fe20007810000 */
[----:B------:R-:W-:Y:S01]  /*c4e0*/  HGMMA.64x192x16.F32.BF16 R24, R196, gdesc[UR12].tnspB, R24, gsb0 ;  /* 0x42e0000cc4187df0 */ /* 0x000fe20008001818 */
[----:B------:R-:W-:Y:S01]  /*c4f0*/  UMOV UR14, UR6 ;  /* 0x00000006000e7c82 */ /* 0x000fe20008000000 */
[----:B------:R-:W-:Y:S01]  /*c500*/  UMOV UR15, 0x40000040 ;  /* 0x40000040000f7882 */ /* 0x000fe20000000000 */
[----:B------:R-:W-:Y:S01]  /*c510*/  UIADD3 UR6, UR4, 0x180, URZ ;  /* 0x0000018004067890 */ /* 0x000fe2000fffe03f */
[----:B------:R-:W-:Y:S01]  /*c520*/  FMNMX.FTZ R5, R139, R10, !PT ;  /* 0x0000000a8b057209 */ /* 0x000fe20007810000 */
[----:B------:R-:W0:Y:S03]  /*c530*/  MUFU.EX2 R200, R200 ;  /* 0x000000c800c87308 */ /* 0x000e260000000800 */
[----:B------:R-:W-:-:S04]  /*c540*/  FMNMX.FTZ R10, R142, R5, !PT ;  /* 0x000000058e0a7209 */ /* 0x000fc80007810000 */
[----:B------:R-:W-:Y:S01]  /*c550*/  FMNMX.FTZ R5, R143, R10, !PT ;  /* 0x0000000a8f057209 */ /* 0x000fe20007810000 */
[----:B------:R-:W-:Y:S03]  /*c560*/  MUFU.EX2 R202, R202 ;  /* 0x000000ca00ca7308 */ /* 0x000fe60000000800 */
[----:B------:R-:W-:-:S04]  /*c570*/  FMNMX.FTZ R10, R130, R5, !PT ;  /* 0x00000005820a7209 */ /* 0x000fc80007810000 */
[----:B------:R-:W-:Y:S01]  /*c580*/  FMNMX.FTZ R5, R131, R10, !PT ;  /* 0x0000000a83057209 */ /* 0x000fe20007810000 */
[----:B------:R-:W-:Y:S01]  /*c590*/  MUFU.EX2 R169, R169 ;  /* 0x000000a900a97308 */ /* 0x000fe20000000800 */
[C---:B0-----:R-:W-:Y:S01]  /*c5a0*/  FADD.FTZ R7, R200.reuse, R7 ;  /* 0x00000007c8077221 */ /* 0x041fe20000010000 */
[----:B------:R-:W-:Y:S02]  /*c5b0*/  F2FP.BF16.F32.PACK_AB R200, R200, R11 ;  /* 0x0000000bc8c8723e */ /* 0x000fe400000010ff */
[----:B------:R-:W-:-:S04]  /*c5c0*/  FMNMX.FTZ R10, R134, R5, !PT ;  /* 0x00000005860a7209 */ /* 0x000fc80007810000 */
[----:B------:R-:W-:Y:S01]  /*c5d0*/  FMNMX.FTZ R5, R135, R10, !PT ;  /* 0x0000000a87057209 */ /* 0x000fe20007810000 */
[----:B------:R-:W-:Y:S03]  /*c5e0*/  MUFU.EX2 R153, R153 ;  /* 0x0000009900997308 */ /* 0x000fe60000000800 */
[----:B------:R-:W-:-:S04]  /*c5f0*/  FMNMX.FTZ R10, R122, R5, !PT ;  /* 0x000000057a0a7209 */ /* 0x000fc80007810000 */
[----:B------:R-:W-:Y:S01]  /*c600*/  FMNMX.FTZ R5, R123, R10, !PT ;  /* 0x0000000a7b057209 */ /* 0x000fe20007810000 */
[----:B------:R-:W-:Y:S03]  /*c610*/  MUFU.EX2 R15, R15 ;  /* 0x0000000f000f7308 */ /* 0x000fe60000000800 */
[----:B------:R-:W-:-:S04]  /*c620*/  FMNMX.FTZ R10, R126, R5, !PT ;  /* 0x000000057e0a7209 */ /* 0x000fc80007810000 */
[----:B------:R-:W-:Y:S01]  /*c630*/  FMNMX.FTZ R10, R127, R10, !PT ;  /* 0x0000000a7f0a7209 */ /* 0x000fe20007810000 */
[----:B------:R-:W-:Y:S04]  /*c640*/  MUFU.EX2 R21, R21 ;  /* 0x0000001500157308 */ /* 0x000fe80000000800 */
[----:B------:R-:W0:Y:S04]  /*c650*/  SHFL.BFLY PT, R5, R10, 0x2, 0x1f ;  /* 0x0c401f000a057f89 */ /* 0x000e2800000e0000 */
[----:B------:R-:W-:Y:S08]  /*c660*/  MUFU.EX2 R145, R145 ;  /* 0x0000009100917308 */ /* 0x000ff00000000800 */
[----:B------:R-:W-:Y:S08]  /*c670*/  MUFU.EX2 R137, R137 ;  /* 0x0000008900897308 */ /* 0x000ff00000000800 */
[----:B------:R-:W-:Y:S01]  /*c680*/  MUFU.EX2 R141, R141 ;  /* 0x0000008d008d7308 */ /* 0x000fe20000000800 */
[----:B0-----:R-:W-:Y:S01]  /*c690*/  FMNMX.FTZ R12, R10, R5, !PT ;  /* 0x000000050a0c7209 */ /* 0x001fe20007810000 */
[----:B------:R-:W-:-:S06]  /*c6a0*/  FFMA.FTZ R10, R120, R0, -R3 ;  /* 0x00000000780a7223 */ /* 0x000fcc0000010803 */
[----:B------:R-:W-:Y:S01]  /*c6b0*/  MUFU.EX2 R149, R149 ;  /* 0x0000009500957308 */ /* 0x000fe20000000800 */
[----:B------:R-:W0:Y:S07]  /*c6c0*/  SHFL.BFLY PT, R5, R12, 0x1, 0x1f ;  /* 0x0c201f000c057f89 */ /* 0x000e2e00000e0000 */
[----:B------:R-:W-:Y:S08]  /*c6d0*/  MUFU.EX2 R129, R129 ;  /* 0x0000008100817308 */ /* 0x000ff00000000800 */
[----:B------:R-:W-:Y:S08]  /*c6e0*/  MUFU.EX2 R10, R10 ;  /* 0x0000000a000a7308 */ /* 0x000ff00000000800 */
[----:B------:R-:W-:Y:S01]  /*c6f0*/  MUFU.EX2 R121, R121 ;  /* 0x0000007900797308 */ /* 0x000fe20000000800 */
[----:B0-----:R-:W-:-:S05]  /*c700*/  FMNMX.FTZ R5, R12, R5, !PT ;  /* 0x000000050c057209 */ /* 0x001fca0007810000 */
[-C--:B------:R-:W-:Y:S02]  /*c710*/  FMUL.FTZ R133, R5, R0.reuse ;  /* 0x0000000005857220 */ /* 0x080fe40000410000 */
[----:B------:R0:W-:Y:S02]  /*c720*/  MUFU.EX2 R12, R124 ;  /* 0x0000007c000c7308 */ /* 0x0001e40000000800 */
[-CC-:B------:R-:W-:Y:S01]  /*c730*/  FFMA.FTZ R201, R171, R0.reuse, -R133.reuse ;  /* 0x00000000abc97223 */ /* 0x180fe20000010885 */
[-CC-:B------:R-:W-:Y:S01]  /*c740*/  FFMA.FTZ R203, R174, R0.reuse, -R133.reuse ;  /* 0x00000000aecb7223 */ /* 0x180fe20000010885 */
[-CC-:B------:R-:W-:Y:S01]  /*c750*/  FFMA.FTZ R14, R175, R0.reuse, -R133.reuse ;  /* 0x00000000af0e7223 */ /* 0x180fe20000010885 */
[-CC-:B------:R-:W-:Y:S01]  /*c760*/  FFMA.FTZ R20, R163, R0.reuse, -R133.reuse ;  /* 0x00000000a3147223 */ /* 0x180fe20000010885 */
[-CC-:B------:R-:W-:Y:S01]  /*c770*/  FFMA.FTZ R120, R167, R0.reuse, -R133.reuse ;  /* 0x00000000a7787223 */ /* 0x180fe20000010885 */
[-CC-:B------:R-:W-:Y:S01]  /*c780*/  FFMA.FTZ R151, R151, R0.reuse, -R133.reuse ;  /* 0x0000000097977223 */ /* 0x180fe20000010885 */
[----:B------:R-:W-:Y:S01]  /*c790*/  MUFU.EX2 R201, R201 ;  /* 0x000000c900c97308 */ /* 0x000fe20000000800 */
[-CC-:B0-----:R-:W-:Y:S01]  /*c7a0*/  FFMA.FTZ R124, R155, R0.reuse, -R133.reuse ;  /* 0x000000009b7c7223 */ /* 0x181fe20000010885 */
[-CC-:B------:R-:W-:Y:S01]  /*c7b0*/  FFMA.FTZ R143, R143, R0.reuse, -R133.reuse ;  /* 0x000000008f8f7223 */ /* 0x180fe20000010885 */
[-CC-:B------:R-:W-:Y:S01]  /*c7c0*/  FFMA.FTZ R131, R131, R0.reuse, -R133.reuse ;  /* 0x0000000083837223 */ /* 0x180fe20000010885 */
[-CC-:B------:R-:W-:Y:S01]  /*c7d0*/  FFMA.FTZ R134, R134, R0.reuse, -R133.reuse ;  /* 0x0000000086867223 */ /* 0x180fe20000010885 */
[-CC-:B------:R-:W-:Y:S01]  /*c7e0*/  FFMA.FTZ R135, R135, R0.reuse, -R133.reuse ;  /* 0x0000000087877223 */ /* 0x180fe20000010885 */
[-CC-:B------:R-:W-:Y:S01]  /*c7f0*/  FFMA.FTZ R123, R123, R0.reuse, -R133.reuse ;  /* 0x000000007b7b7223 */ /* 0x180fe20000010885 */
[-CC-:B------:R-:W-:Y:S01]  /*c800*/  FFMA.FTZ R126, R126, R0.reuse, -R133.reuse ;  /* 0x000000007e7e7223 */ /* 0x180fe20000010885 */
[----:B------:R-:W-:Y:S01]  /*c810*/  MUFU.EX2 R203, R203 ;  /* 0x000000cb00cb7308 */ /* 0x000fe20000000800 */
[----:B------:R-:W-:-:S07]  /*c820*/  FFMA.FTZ R127, R127, R0, -R133 ;  /* 0x000000007f7f7223 */ /* 0x000fce0000010885 */
        /* <DEDUP_REMOVED lines=16> */
[----:B------:R-:W-:Y:S01]  /*c930*/  UMOV UR14, UR6 ;  /* 0x00000006000e7c82 */ /* 0x000fe20008000000 */
[----:B------:R-:W-:Y:S01]  /*c940*/  UMOV UR15, 0x40000040 ;  /* 0x40000040000f7882 */ /* 0x000fe20000000000 */
[----:B------:R-:W-:Y:S01]  /*c950*/  UIADD3 UR6, UR4, 0x200, URZ ;  /* 0x0000020004067890 */ /* 0x000fe2000fffe03f */
        /* <DEDUP_REMOVED lines=14> */
[----:B------:R-:W-:Y:S01]  /*ca40*/  MUFU.EX2 R192, R192 ;  /* 0x000000c000c07308 */ /* 0x000fe20000000800 */
[----:B------:R-:W-:-:S07]  /*ca50*/  UIADD3 UR4, UR4, 0x300, URZ ;  /* 0x0000030004047890 */ /* 0x000fce000fffe03f */
[----:B------:R-:W-:Y:S08]  /*ca60*/  MUFU.EX2 R193, R193 ;  /* 0x000000c100c17308 */ /* 0x000ff00000000800 */
[----:B------:R-:W-:Y:S08]  /*ca70*/  MUFU.EX2 R194, R194 ;  /* 0x000000c200c27308 */ /* 0x000ff00000000800 */
[----:B------:R-:W-:Y:S01]  /*ca80*/  MUFU.EX2 R195, R195 ;  /* 0x000000c300c37308 */ /* 0x000fe20000000800 */
[----:B------:R-:W-:-:S02]  /*ca90*/  WARPGROUP.DEPBAR.LE gsb0, 0x0 ;  /* 0x00008000000079c5 */ /* 0x000fc40000010000 */
[----:B------:R-:W-:Y:S01]  /*caa0*/  WARPGROUP.ARRIVE ;  /* 0x00000000000079c5 */ /* 0x000fe20000000000 */
[-CC-:B------:R-:W-:Y:S01]  /*cab0*/  FFMA.FTZ R188, R144, R0.reuse, -R3.reuse ;  /* 0x0000000090bc7223 */ /* 0x180fe20000010803 */
[-C--:B------:R-:W-:Y:S01]  /*cac0*/  FFMA.FTZ R190, R148, R0.reuse, -R3 ;  /* 0x0000000094be7223 */ /* 0x080fe20000010803 */
[----:B------:R-:W-:Y:S02]  /*cad0*/  IMAD.U32 R144, RZ, RZ, UR10 ;  /* 0x0000000aff907e24 */ /* 0x000fe4000f8e00ff */
[-CC-:B------:R-:W-:Y:S01]  /*cae0*/  FFMA.FTZ R189, R146, R0.reuse, -R133.reuse ;  /* 0x0000000092bd7223 */ /* 0x180fe20000010885 */
[----:B------:R-:W-:Y:S01]  /*caf0*/  FFMA.FTZ R191, R150, R0, -R133 ;  /* 0x0000000096bf7223 */ /* 0x000fe20000010885 */
[----:B------:R-:W-:Y:S01]  /*cb00*/  HGMMA.64x192x16.F32.BF16 R24, R184, gdesc[UR12].tnspB, R24, gsb0 ;  /* 0x42e0000cb8187df0 */ /* 0x000fe20008001818 */
[----:B------:R-:W-:Y:S01]  /*cb10*/  UMOV UR14, UR6 ;  /* 0x00000006000e7c82 */ /* 0x000fe20008000000 */
[----:B------:R-:W-:Y:S01]  /*cb20*/  UMOV UR15, 0x40000040 ;  /* 0x40000040000f7882 */ /* 0x000fe20000000000 */
[----:B------:R-:W-:Y:S01]  /*cb30*/  UMOV UR6, UR4 ;  /* 0x0000000400067c82 */ /* 0x000fe20008000000 */
[----:B------:R-:W-:Y:S08]  /*cb40*/  MUFU.EX2 R188, R188 ;  /* 0x000000bc00bc7308 */ /* 0x000ff00000000800 */
[----:B------:R-:W-:Y:S08]  /*cb50*/  MUFU.EX2 R189, R189 ;  /* 0x000000bd00bd7308 */ /* 0x000ff00000000800 */
[----:B------:R-:W-:Y:S08]  /*cb60*/  MUFU.EX2 R190, R190 ;  /* 0x000000be00be7308 */ /* 0x000ff00000000800 */
[----:B------:R-:W-:Y:S01]  /*cb70*/  MUFU.EX2 R191, R191 ;  /* 0x000000bf00bf7308 */ /* 0x000fe20000000800 */
[----:B------:R-:W-:-:S02]  /*cb80*/  WARPGROUP.DEPBAR.LE gsb0, 0x0 ;  /* 0x00008000000079c5 */ /* 0x000fc40000010000 */
[----:B------:R-:W-:Y:S01]  /*cb90*/  WARPGROUP.ARRIVE ;  /* 0x00000000000079c5 */ /* 0x000fe20000000000 */
[-CC-:B------:R-:W-:Y:S01]  /*cba0*/  FFMA.FTZ R184, R136, R0.reuse, -R3.reuse ;  /* 0x0000000088b87223 */ /* 0x180fe20000010803 */
[----:B------:R-:W-:Y:S01]  /*cbb0*/  IMAD.U32 R136, RZ, RZ, UR7 ;  /* 0x00000007ff887e24 */ /* 0x000fe2000f8e00ff */
[----:B------:R-:W-:Y:S01]  /*cbc0*/  UMOV UR7, 0x40000040 ;  /* 0x4000004000077882 */ /* 0x000fe20000000000 */
[-C--:B------:R-:W-:Y:S01]  /*cbd0*/  FFMA.FTZ R186, R140, R0.reuse, -R3 ;  /* 0x000000008cba7223 */ /* 0x080fe20000010803 */
[-CC-:B------:R-:W-:Y:S01]  /*cbe0*/  FFMA.FTZ R185, R138, R0.reuse, -R133.reuse ;  /* 0x000000008ab97223 */ /* 0x180fe20000010885 */
[----:B------:R-:W-:Y:S01]  /*cbf0*/  HGMMA.64x192x16.F32.BF16 R24, R180, gdesc[UR12].tnspB, R24, gsb0 ;  /* 0x42e0000cb4187df0 */ /* 0x000fe20008001818 */
[----:B------:R-:W-:Y:S01]  /*cc00*/  @!P1 LEA R136, R136, UR37, 0x3 ;  /* 0x0000002588889c11 */ /* 0x000fe2000f8e18ff */
[----:B------:R-:W-:Y:S01]  /*cc10*/  FFMA.FTZ R187, R142, R0, -R133 ;  /* 0x000000008ebb7223 */ /* 0x000fe20000010885 */
[----:B------:R-:W-:Y:S03]  /*cc20*/  MUFU.EX2 R184, R184 ;  /* 0x000000b800b87308 */ /* 0x000fe60000000800 */
[----:B------:R-:W-:-:S05]  /*cc30*/  @!P1 VIADD R136, R136, 0x36840 ;  /* 0x0003684088889836 */ /* 0x000fca0000000000 */
[----:B------:R-:W-:Y:S01]  /*cc40*/  @!P1 PRMT R140, RZ, 0x654, R136 ;  /* 0x00000654ff8c9816 */ /* 0x000fe20000000088 */
        /* <DEDUP_REMOVED lines=8> */
[----:B------:R-:W-:Y:S01]  /*ccd0*/  FADD.FTZ R3, -R5, R8 ;  /* 0x0000000805037221 */ /* 0x000fe20000010100 */
[-CC-:B------:R-:W-:Y:S01]  /*cce0*/  FFMA.FTZ R8, R170, R0.reuse, -R133.reuse ;  /* 0x00000000aa087223 */ /* 0x180fe20000010885 */
[-CC-:B------:R-:W-:Y:S01]  /*ccf0*/  FFMA.FTZ R181, R130, R0.reuse, -R133.reuse ;  /* 0x0000000082b57223 */ /* 0x180fe20000010885 */
[----:B------:R-:W-:Y:S01]  /*cd00*/  HGMMA.64x192x16.F32.BF16 R24, R176, gdesc[UR4].tnspB, R24, gsb0 ;  /* 0x42e00004b0187df0 */ /* 0x000fe20008001818 */
[-C--:B------:R-:W-:Y:S01]  /*cd10*/  FMUL.FTZ R3, R3, R0.reuse ;  /* 0x0000000003037220 */ /* 0x080fe20000410000 */
[-CC-:B------:R-:W-:Y:S01]  /*cd20*/  FFMA.FTZ R128, R159, R0.reuse, -R133.reuse ;  /* 0x000000009f807223 */ /* 0x180fe20000010885 */
[----:B------:R-:W-:Y:S01]  /*cd30*/  FFMA.FTZ R132, R147, R0, -R133 ;  /* 0x0000000093847223 */ /* 0x000fe20000010885 */
[----:B------:R-:W-:Y:S01]  /*cd40*/  MUFU.EX2 R8, R8 ;  /* 0x0000000800087308 */ /* 0x000fe20000000800 */
[----:B------:R-:W-:-:S07]  /*cd50*/  UMOV UR6, UR38 ;  /* 0x0000002600067c82 */ /* 0x000fce0008000000 */
[----:B------:R-:W0:Y:S08]  /*cd60*/  MUFU.EX2 R3, R3 ;  /* 0x0000000300037308 */ /* 0x000e300000000800 */
[----:B------:R-:W1:Y:S08]  /*cd70*/  MUFU.EX2 R128, R128 ;  /* 0x0000008000807308 */ /* 0x000e700000000800 */
[----:B------:R-:W2:Y:S01]  /*cd80*/  MUFU.EX2 R132, R132 ;  /* 0x0000008400847308 */ /* 0x000ea20000000800 */
[----:B0-----:R-:W-:-:S04]  /*cd90*/  FFMA.FTZ R6, R3, R6, R8 ;  /* 0x0000000603067223 */ /* 0x001fc80000010008 */
[----:B------:R-:W-:Y:S01]  /*cda0*/  FADD.FTZ R138, R201, R6 ;  /* 0x00000006c98a7221 */ /* 0x000fe20000010000 */
[----:B------:R-:W-:Y:S01]  /*cdb0*/  FFMA.FTZ R6, R139, R0, -R133 ;  /* 0x000000008b067223 */ /* 0x000fe20000010885 */
[----:B------:R-:W-:Y:S01]  /*cdc0*/  F2FP.BF16.F32.PACK_AB R201, R201, R8 ;  /* 0x00000008c9c9723e */ /* 0x000fe200000010ff */
[----:B------:R-:W-:Y:S08]  /*cdd0*/  MUFU.EX2 R180, R180 ;  /* 0x000000b400b47308 */ /* 0x000ff00000000800 */
[----:B------:R-:W0:Y:S08]  /*cde0*/  MUFU.EX2 R6, R6 ;  /* 0x0000000600067308 */ /* 0x000e300000000800 */
        /* <DEDUP_REMOVED lines=8> */
[----:B---3--:R-:W-:-:S05]  /*ce70*/  @!P1 VIADD R140, R144, 0x36860 ;  /* 0x00036860908c9836 */ /* 0x008fca0000000000 */
[----:B------:R-:W-:-:S04]  /*ce80*/  @!P1 PRMT R140, RZ, 0x654, R140 ;  /* 0x00000654ff8c9816 */ /* 0x000fc8000000008c */
[----:B------:R3:W-:Y:S02]  /*ce90*/  @!P1 SYNCS.ARRIVE.TRANS64.RED.A1T0 RZ, [R140+URZ], RZ ;  /* 0x000000ff8cff99a7 */ /* 0x0007e4000810043f */
[----:B---3--:R-:W-:Y:S01]  /*cea0*/  FADD.FTZ R140, R202, R7 ;  /* 0x00000007ca8c7221 */ /* 0x008fe20000010000 */
[----:B------:R-:W-:Y:S01]  /*ceb0*/  FADD.FTZ R7, R203, R138 ;  /* 0x0000008acb077221 */ /* 0x000fe20000010000 */
[C---:B------:R-:W-:Y:S02]  /*cec0*/  F2FP.BF16.F32.PACK_AB R203, R14.reuse, R203 ;  /* 0x000000cb0ecb723e */ /* 0x040fe400000010ff */
[C---:B------:R-:W-:Y:S01]  /*ced0*/  FADD.FTZ R139, R169.reuse, R140 ;  /* 0x0000008ca98b7221 */ /* 0x040fe20000010000 */
[----:B------:R-:W-:Y:S01]  /*cee0*/  FADD.FTZ R138, R14, R7 ;  /* 0x000000070e8a7221 */ /* 0x000fe20000010000 */
[----:B------:R-:W-:Y:S02]  /*cef0*/  F2FP.BF16.F32.PACK_AB R202, R169, R202 ;  /* 0x000000caa9ca723e */ /* 0x000fe400000010ff */
[----:B------:R-:W-:Y:S01]  /*cf00*/  FADD.FTZ R140, R196, R139 ;  /* 0x0000008bc48c7221 */ /* 0x000fe20000010000 */
[----:B------:R-:W-:Y:S01]  /*cf10*/  FADD.FTZ R7, R197, R138 ;  /* 0x0000008ac5077221 */ /* 0x000fe20000010000 */
[----:B------:R-:W-:-:S02]  /*cf20*/  F2FP.BF16.F32.PACK_AB R196, R161, R196 ;  /* 0x000000c4a1c4723e */ /* 0x000fc400000010ff */
[----:B------:R-:W-:Y:S01]  /*cf30*/  FADD.FTZ R139, R161, R140 ;  /* 0x0000008ca18b7221 */ /* 0x000fe20000010000 */
[----:B------:R-:W-:Y:S01]  /*cf40*/  FADD.FTZ R130, R20, R7 ;  /* 0x0000000714827221 */ /* 0x000fe20000010000 */
[----:B------:R-:W-:Y:S01]  /*cf50*/  FFMA.FTZ R7, R122, R0, -R133 ;  /* 0x000000007a077223 */ /* 0x000fe20000010885 */
[----:B------:R-:W-:Y:S01]  /*cf60*/  F2FP.BF16.F32.PACK_AB R197, R20, R197 ;  /* 0x000000c514c5723e */ /* 0x000fe200000010ff */
[----:B------:R-:W-:Y:S01]  /*cf70*/  FADD.FTZ R138, R198, R139 ;  /* 0x0000008bc68a7221 */ /* 0x000fe20000010000 */
[----:B------:R-:W-:Y:S01]  /*cf80*/  FADD.FTZ R139, R199, R130 ;  /* 0x00000082c78b7221 */ /* 0x000fe20000010000 */
[C---:B------:R-:W-:Y:S01]  /*cf90*/  F2FP.BF16.F32.PACK_AB R198, R13.reuse, R198 ;  /* 0x000000c60dc6723e */ /* 0x040fe200000010ff */
[----:B------:R-:W3:Y:S01]  /*cfa0*/  MUFU.EX2 R122, R143 ;  /* 0x0000008f007a7308 */ /* 0x000ee20000000800 */
[----:B------:R-:W-:Y:S01]  /*cfb0*/  FADD.FTZ R147, R13, R138 ;  /* 0x0000008a0d937221 */ /* 0x000fe20000010000 */
[C---:B------:R-:W-:Y:S01]  /*cfc0*/  FADD.FTZ R130, R120.reuse, R139 ;  /* 0x0000008b78827221 */ /* 0x040fe20000010000 */
[----:B------:R-:W-:-:S02]  /*cfd0*/  F2FP.BF16.F32.PACK_AB R199, R120, R199 ;  /* 0x000000c778c7723e */ /* 0x000fc400000010ff */
[----:B------:R-:W-:Y:S01]  /*cfe0*/  FADD.FTZ R138, R192, R147 ;  /* 0x00000093c08a7221 */ /* 0x000fe20000010000 */
[----:B------:R-:W-:Y:S01]  /*cff0*/  FADD.FTZ R139, R193, R130 ;  /* 0x00000082c18b7221 */ /* 0x000fe20000010000 */
[C---:B------:R-:W-:Y:S01]  /*d000*/  F2FP.BF16.F32.PACK_AB R192, R153.reuse, R192 ;  /* 0x000000c099c0723e */ /* 0x040fe200000010ff */
[----:B------:R4:W5:Y:S01]  /*d010*/  MUFU.EX2 R177, R7 ;  /* 0x0000000700b17308 */ /* 0x0009620000000800 */
[----:B------:R-:W-:Y:S01]  /*d020*/  FADD.FTZ R133, R153, R138 ;  /* 0x0000008a99857221 */ /* 0x000fe20000010000 */
[C---:B------:R-:W-:Y:S01]  /*d030*/  FADD.FTZ R130, R124.reuse, R139 ;  /* 0x0000008b7c827221 */ /* 0x040fe20000010000 */
[----:B------:R-:W-:Y:S02]  /*d040*/  F2FP.BF16.F32.PACK_AB R193, R124, R193 ;  /* 0x000000c17cc1723e */ /* 0x000fe400000010ff */
[----:B------:R-:W-:Y:S01]  /*d050*/  FADD.FTZ R138, R194, R133 ;  /* 0x00000085c28a7221 */ /* 0x000fe20000010000 */
[----:B------:R-:W-:Y:S01]  /*d060*/  FADD.FTZ R11, R195, R130 ;  /* 0x00000082c30b7221 */ /* 0x000fe20000010000 */
[----:B------:R-:W-:-:S02]  /*d070*/  F2FP.BF16.F32.PACK_AB R194, R15, R194 ;  /* 0x000000c20fc2723e */ /* 0x000fc400000010ff */
[----:B------:R-:W-:Y:S01]  /*d080*/  FADD.FTZ R133, R15, R138 ;  /* 0x0000008a0f857221 */ /* 0x000fe20000010000 */
[C---:B-1----:R-:W-:Y:S01]  /*d090*/  FADD.FTZ R130, R128.reuse, R11 ;  /* 0x0000000b80827221 */ /* 0x042fe20000010000 */
[----:B------:R-:W-:Y:S02]  /*d0a0*/  F2FP.BF16.F32.PACK_AB R195, R128, R195 ;  /* 0x000000c380c3723e */ /* 0x000fe400000010ff */
[----:B------:R-:W-:Y:S01]  /*d0b0*/  FADD.FTZ R8, R188, R133 ;  /* 0x00000085bc087221 */ /* 0x000fe20000010000 */
[----:B------:R-:W-:Y:S01]  /*d0c0*/  FADD.FTZ R11, R189, R130 ;  /* 0x00000082bd0b7221 */ /* 0x000fe20000010000 */
[C---:B------:R-:W-:Y:S02]  /*d0d0*/  F2FP.BF16.F32.PACK_AB R188, R21.reuse, R188 ;  /* 0x000000bc15bc723e */ /* 0x040fe400000010ff */
[----:B------:R-:W-:Y:S01]  /*d0e0*/  FADD.FTZ R133, R21, R8 ;  /* 0x0000000815857221 */ /* 0x000fe20000010000 */
[C---:B--2---:R-:W-:Y:S01]  /*d0f0*/  FADD.FTZ R8, R132.reuse, R11 ;  /* 0x0000000b84087221 */ /* 0x044fe20000010000 */
        /* <DEDUP_REMOVED lines=9> */
[----:B0-----:R-:W-:-:S02]  /*d190*/  F2FP.BF16.F32.PACK_AB R185, R6, R185 ;  /* 0x000000b906b9723e */ /* 0x001fc400000010ff */
[C---:B------:R-:W-:Y:S01]  /*d1a0*/  FADD.FTZ R13, R137.reuse, R14 ;  /* 0x0000000e890d7221 */ /* 0x040fe20000010000 */
[----:B------:R-:W-:Y:S01]  /*d1b0*/  FADD.FTZ R8, R6, R11 ;  /* 0x0000000b06087221 */ /* 0x000fe20000010000 */
[----:B------:R-:W-:Y:S02]  /*d1c0*/  F2FP.BF16.F32.PACK_AB R184, R137, R184 ;  /* 0x000000b889b8723e */ /* 0x000fe400000010ff */
[----:B------:R-:W-:Y:S01]  /*d1d0*/  FADD.FTZ R14, R186, R13 ;  /* 0x0000000dba0e7221 */ /* 0x000fe20000010000 */
[----:B------:R-:W-:Y:S01]  /*d1e0*/  FADD.FTZ R11, R187, R8 ;  /* 0x00000008bb0b7221 */ /* 0x000fe20000010000 */
[C---:B------:R-:W-:Y:S02]  /*d1f0*/  F2FP.BF16.F32.PACK_AB R186, R141.reuse, R186 ;  /* 0x000000ba8dba723e */ /* 0x040fe400000010ff */
[----:B------:R-:W-:Y:S01]  /*d200*/  FADD.FTZ R13, R141, R14 ;  /* 0x0000000e8d0d7221 */ /* 0x000fe20000010000 */
[C---:B---3--:R-:W-:Y:S01]  /*d210*/  FADD.FTZ R8, R122.reuse, R11 ;  /* 0x0000000b7a087221 */ /* 0x048fe20000010000 */
[----:B------:R-:W-:Y:S01]  /*d220*/  F2FP.BF16.F32.PACK_AB R187, R122, R187 ;  /* 0x000000bb7abb723e */ /* 0x000fe200000010ff */
[----:B------:R-:W-:-:S02]  /*d230*/  IMAD.MOV.U32 R11, RZ, RZ, R4 ;  /* 0x000000ffff0b7224 */ /* 0x000fc400078e0004 */
[----:B------:R-:W-:Y:S01]  /*d240*/  FADD.FTZ R14, R180, R13 ;  /* 0x0000000db40e7221 */ /* 0x000fe20000010000 */
[----:B------:R-:W-:Y:S01]  /*d250*/  FADD.FTZ R8, R181, R8 ;  /* 0x00000008b5087221 */ /* 0x000fe20000010000 */
[C---:B------:R-:W-:Y:S02]  /*d260*/  F2FP.BF16.F32.PACK_AB R180, R149.reuse, R180 ;  /* 0x000000b495b4723e */ /* 0x040fe400000010ff */
[----:B----4-:R-:W-:Y:S01]  /*d270*/  FADD.FTZ R7, R149, R14 ;  /* 0x0000000e95077221 */ /* 0x010fe20000010000 */
        /* <DEDUP_REMOVED lines=9> */
[----:B-----5:R-:W-:Y:S01]  /*d310*/  FADD.FTZ R8, R177, R8 ;  /* 0x00000008b1087221 */ /* 0x020fe20000010000 */
[----:B------:R-:W-:Y:S02]  /*d320*/  F2FP.BF16.F32.PACK_AB R177, R123, R177 ;  /* 0x000000b17bb1723e */ /* 0x000fe400000010ff */
[----:B------:R-:W-:Y:S01]  /*d330*/  FADD.FTZ R7, R121, R6 ;  /* 0x0000000679077221 */ /* 0x000fe20000010000 */
[----:B------:R-:W-:-:S03]  /*d340*/  FADD.FTZ R8, R123, R8 ;  /* 0x000000087b087221 */ /* 0x000fc60000010000 */
[----:B------:R-:W-:Y:S01]  /*d350*/  FADD.FTZ R6, R12, R7 ;  /* 0x000000070c067221 */ /* 0x000fe20000010000 */
[----:B------:R-:W-:Y:S01]  /*d360*/  FADD.FTZ R8, R179, R8 ;  /* 0x00000008b3087221 */ /* 0x000fe20000010000 */
[----:B------:R-:W-:Y:S02]  /*d370*/  F2FP.BF16.F32.PACK_AB R179, R127, R179 ;  /* 0x000000b37fb3723e */ /* 0x000fe400000010ff */
[----:B------:R-:W-:Y:S01]  /*d380*/  FADD.FTZ R7, R125, R6 ;  /* 0x000000067d077221 */ /* 0x000fe20000010000 */
[----:B------:R-:W-:Y:S01]  /*d390*/  FADD.FTZ R6, R127, R8 ;  /* 0x000000087f067221 */ /* 0x000fe20000010000 */
[----:B------:R-:W-:Y:S01]  /*d3a0*/  IMAD.MOV.U32 R8, RZ, RZ, R5 ;  /* 0x000000ffff087224 */ /* 0x000fe200078e0005 */
[----:B------:R-:W-:Y:S06]  /*d3b0*/  @P2 BRA `(.L_x_5738) ;  /* 0xffffffc400302947 */ /* 0x000fec000383ffff */
.L_x_5729:
        /* <DEDUP_REMOVED lines=99> */
.L_x_5739:
[----:B------:R-:W-:Y:S01]  /*d9f0*/  ULEA UR5, UR36, UR37, 0x3 ;  /* 0x0000002524057291 */ /* 0x000fe2000f8e183f */
[----:B------:R-:W-:-:S05]  /*da00*/  IMAD.U32 R2, RZ, RZ, UR38 ;  /* 0x00000026ff027e24 */ /* 0x000fca000f8e00ff */
[----:B------:R-:W-:-:S04]  /*da10*/  SHF.L.U32 R2, R2, 0x1f, RZ ;  /* 0x0000001f02027819 */ /* 0x000fc800000006ff */
[----:B------:R0:W1:Y:S01]  /*da20*/  SYNCS.PHASECHK.TRANS64.TRYWAIT P2, [UR5+0x36850], R2 ;  /* 0x03685002ff0075a7 */ /* 0x0000620008040145 */
[----:B------:R-:W-:Y:S05]  /*da30*/  @!P0 BRA `(.L_x_5740) ;  /* 0x0000000000048947 */ /* 0x000fea0003800000 */
[----:B------:R-:W-:Y:S01]  /*da40*/  BPT.TRAP 0x1 ;  /* 0x000000040000795c */ /* 0x000fe20000300000 */
.L_x_5740:
[----:B-1----:R-:W-:Y:S05]  /*da50*/  @P2 BRA `(.L_x_5741) ;  /* 0x0000000000082947 */ /* 0x002fea0003800000 */
[----:B------:R-:W1:Y:S02]  /*da60*/  SYNCS.PHASECHK.TRANS64.TRYWAIT P0, [UR5+0x36850], R2 ;  /* 0x03685002ff0075a7 */ /* 0x000e640008000145 */
[----:B-1----:R-:W-:Y:S05]  /*da70*/  @!P0 BRA `(.L_x_5742) ;  /* 0x0000007c00788947 */ /* 0x002fea0003800000 */
.L_x_5741:
[----:B------:R-:W-:Y:S01]  /*da80*/  UIADD3 UR37, UR37, 0x400, URZ ;  /* 0x0000040025257890 */ /* 0x000fe2000fffe03f */
[----:B------:R-:W-:Y:S01]  /*da90*/  WARPGROUP.ARRIVE ;  /* 0x00000000000079c5 */ /* 0x000fe20000000000 */
[----:B------:R-:W-:Y:S01]  /*daa0*/  UMOV UR7, 0x40000040 ;  /* 0x4000004000077882 */ /* 0x000fe20000000000 */
[----:B01----:R-:W0:Y:S01]  /*dab0*/  SHFL.BFLY PT, R2, R7, 0x2, 0x1f ;  /* 0x0c401f0007027f89 */ /* 0x003e2200000e0000 */
[----:B------:R-:W-:Y:S01]  /*dac0*/  USHF.R.U32.HI UR37, URZ, 0x4, UR37 ;  /* 0x000000043f257899 */ /* 0x000fe20008011625 */
[----:B------:R-:W-:Y:S01]  /*dad0*/  CS2R R20, SRZ ;  /* 0x0000000000147805 */ /* 0x000fe2000001ff00 */
[----:B------:R-:W-:Y:S01]  /*dae0*/  VIADD R209, R209, 0x1 ;  /* 0x00000001d1d17836 */ /* 0x000fe20000000000 */
[----:B------:R-:W1:Y:S01]  /*daf0*/  SHFL.BFLY PT, R3, R6, 0x2, 0x1f ;  /* 0x0c401f0006037f89 */ /* 0x000e6200000e0000 */
[----:B------:R-:W-:-:S04]  /*db00*/  ULOP3.LUT UR37, UR37, 0x3fff, URZ, 0xc0, !UPT ;  /* 0x00003fff25257892 */ /* 0x000fc8000f8ec03f */
[----:B------:R-:W-:-:S04]  /*db10*/  ULOP3.LUT UR4, UR37, 0x3800000, URZ, 0xfc, !UPT ;  /* 0x0380000025047892 */ /* 0x000fc8000f8efc3f */
[----:B------:R-:W-:Y:S02]  /*db20*/  UIMAD UR4, UR36, 0xa80, UR4 ;  /* 0x00000a80240478a4 */ /* 0x000fe4000f8e0204 */
[----:B------:R-:W-:-:S04]  /*db30*/  UIADD3 UR36, UR36, 0x1, URZ ;  /* 0x0000000124247890 */ /* 0x000fc8000fffe03f */
[----:B------:R-:W-:Y:S01]  /*db40*/  UISETP.NE.AND UP0, UPT, UR36, 0x2, UPT ;  /* 0x000000022400788c */ /* 0x000fe2000bf05270 */
[----:B------:R-:W-:Y:S02]  /*db50*/  UMOV UR6, UR4 ;  /* 0x0000000400067c82 */ /* 0x000fe40008000000 */
[----:B------:R-:W-:Y:S01]  /*db60*/  HGMMA.64x192x16.F32.BF16 R24, R200, gdesc[UR4].tnspB, R24, gsb0 ;  /* 0x42e00004c8187df0 */ /* 0x000fe20008001818 */
[----:B------:R-:W-:Y:S01]  /*db70*/  UIADD3 UR6, UR4, 0x80, URZ ;  /* 0x0000008004067890 */ /* 0x000fe2000fffe03f */
[----:B0-----:R-:W-:Y:S01]  /*db80*/  FADD.FTZ R2, R2, R7 ;  /* 0x0000000702027221 */ /* 0x001fe20000010000 */
[----:B------:R-:W-:Y:S01]  /*db90*/  UMOV UR7, 0x40000040 ;  /* 0x4000004000077882 */ /* 0x000fe20000000000 */
[----:B------:R-:W-:Y:S01]  /*dba0*/  USEL UR36, UR36, URZ, UP0 ;  /* 0x0000003f24247287 */ /* 0x000fe20008000000 */
[----:B-1----:R-:W-:Y:S01]  /*dbb0*/  FADD.FTZ R8, R3, R6 ;  /* 0x0000000603087221 */ /* 0x002fe20000010000 */
[----:B------:R-:W-:Y:S01]  /*dbc0*/  IMAD.U32 R6, RZ, RZ, UR5 ;  /* 0x00000005ff067e24 */ /* 0x000fe2000f8e00ff */
[----:B------:R-:W0:Y:S03]  /*dbd0*/  SHFL.BFLY PT, R3, R2, 0x1, 0x1f ;  /* 0x0c201f0002037f89 */ /* 0x000e2600000e0000 */
[----:B------:R-:W-:Y:S01]  /*dbe0*/  @!P1 VIADD R6, R6, 0x36860 ;  /* 0x0003686006069836 */ /* 0x000fe20000000000 */
[----:B------:R-:W1:Y:S04]  /*dbf0*/  SHFL.BFLY PT, R9, R8, 0x1, 0x1f ;  /* 0x0c201f0008097f89 */ /* 0x000e6800000e0000 */
[----:B------:R-:W-:Y:S01]  /*dc00*/  @!P1 PRMT R122, RZ, 0x654, R6 ;  /* 0x00000654ff7a9816 */ /* 0x000fe20000000006 */
[----:B0-----:R-:W-:Y:S01]  /*dc10*/  FADD.FTZ R11, R2, R3 ;  /* 0x00000003020b7221 */ /* 0x001fe20000010000 */
[----:B------:R-:W-:-:S02]  /*dc20*/  IMAD.MOV.U32 R3, RZ, RZ, -0x800000 ;  /* 0xff800000ff037424 */ /* 0x000fc400078e00ff */
[----:B------:R-:W-:Y:S02]  /*dc30*/  IMAD.MOV.U32 R2, RZ, RZ, -0x800000 ;  /* 0xff800000ff027424 */ /* 0x000fe400078e00ff */
[----:B-1----:R-:W-:Y:S01]  /*dc40*/  FADD.FTZ R12, R8, R9 ;  /* 0x00000009080c7221 */ /* 0x002fe20000010000 */
[----:B------:R-:W-:-:S04]  /*dc50*/  FSETP.NE.FTZ.AND P0, PT, R11, RZ, PT ;  /* 0x000000ff0b00720b */ /* 0x000fc80003f15000 */
        /* <DEDUP_REMOVED lines=44> */
[-C--:B--2---:R-:W-:Y:S01]  /*df20*/  FMUL.FTZ R128, R95, R21.reuse ;  /* 0x000000155f807220 */ /* 0x084fe20000410000 */
[-C--:B------:R-:W-:Y:S01]  /*df30*/  FMUL.FTZ R127, R99, R21.reuse ;  /* 0x00000015637f7220 */ /* 0x080fe20000410000 */
[-C--:B0-----:R-:W-:Y:S01]  /*df40*/  FMUL.FTZ R120, R33, R20.reuse ;  /* 0x0000001421787220 */ /* 0x081fe20000410000 */
        /* <DEDUP_REMOVED lines=94> */
.L_x_5712:
[----:B------:R-:W0:Y:S01]  /*e530*/  S2R R21, SR_CgaCtaId ;  /* 0x0000000000157919 */ /* 0x000e220000008800 */
[----:B------:R-:W-:Y:S01]  /*e540*/  MOV R90, 0x400 ;  /* 0x00000400005a7802 */ /* 0x000fe20000000f00 */
[----:B------:R-:W-:Y:S01]  /*e550*/  BSSY B0, `(.L_x_5743) ;  /* 0x000022a000007945 */ /* 0x000fe20003800000 */
[----:B------:R-:W-:Y:S02]  /*e560*/  BAR.SYNC.DEFER_BLOCKING 0x5, 0x180 ;  /* 0x0146000000007b1d */ /* 0x000fe40000010000 */
[----:B0-----:R-:W-:-:S05]  /*e570*/  LEA R90, R21, R90, 0x18 ;  /* 0x0000005a155a7211 */ /* 0x001fca00078ec0ff */
[----:B------:R0:W1:Y:S01]  /*e580*/  LDS R52, [R90+0x368d0] ;  /* 0x0368d0005a347984 */ /* 0x0000620000000800 */
[----:B------:R-:W-:Y:S06]  /*e590*/  BAR.ARV 0x4, 0x180 ;  /* 0x0106000000007b1d */ /* 0x000fec0000002000 */
[----:B------:R-:W-:Y:S05]  /*e5a0*/  @P0 BRA `(.L_x_5744) ;  /* 0x0000001400fc0947 */ /* 0x000fea0003800000 */
[----:B------:R-:W2:Y:S01]  /*e5b0*/  S2R R21, SR_SWINHI ;  /* 0x0000000000157919 */ /* 0x000ea20000002f00 */
[----:B------:R-:W-:Y:S01]  /*e5c0*/  SHF.R.S32.HI R91, RZ, 0x1f, R207 ;  /* 0x0000001fff5b7819 */ /* 0x000fe200000114cf */
[----:B------:R-:W-:Y:S01]  /*e5d0*/  ULDC.64 UR4, c[0x0][0xb90] ;  /* 0x0002e40000047ab9 */ /* 0x000fe20000000a00 */
[----:B------:R-:W3:Y:S01]  /*e5e0*/  LDC R94, c[0x0][0xbe8] ;  /* 0x0002fa00ff5e7b82 */ /* 0x000ee20000000800 */
[----:B------:R-:W-:Y:S01]  /*e5f0*/  IMAD.WIDE.U32 R24, R207, UR4, RZ ;  /* 0x00000004cf187c25 */ /* 0x000fe2000f8e00ff */
[----:B------:R-:W-:Y:S01]  /*e600*/  F2FP.BF16.F32.PACK_AB R6, R7, R6 ;  /* 0x000000060706723e */ /* 0x000fe200000010ff */
[----:B------:R-:W-:Y:S01]  /*e610*/  ULDC UR6, c[0x0][0xa88] ;  /* 0x0002a20000067ab9 */ /* 0x000fe20000000800 */
[----:B------:R-:W-:Y:S01]  /*e620*/  F2FP.BF16.F32.PACK_AB R7, R156, R33 ;  /* 0x000000219c07723e */ /* 0x000fe200000010ff */
[----:B------:R-:W-:Y:S01]  /*e630*/  IMAD R20, R91, UR4, RZ ;  /* 0x000000045b147c24 */ /* 0x000fe2000f8e02ff */
[----:B------:R-:W-:Y:S01]  /*e640*/  F2FP.BF16.F32.PACK_AB R4, R5, R4 ;  /* 0x000000040504723e */ /* 0x000fe200000010ff */
[----:B------:R-:W-:Y:S01]  /*e650*/  ULDC.64 UR8, c[0x0][0x208] ;  /* 0x0000820000087ab9 */ /* 0x000fe20000000a00 */
[----:B------:R-:W-:Y:S01]  /*e660*/  F2FP.BF16.F32.PACK_AB R5, R158, R37 ;  /* 0x000000259e05723e */ /* 0x000fe200000010ff */
[----:B------:R-:W-:Y:S01]  /*e670*/  IMAD R29, R207, UR5, R20 ;  /* 0x00000005cf1d7c24 */ /* 0x000fe2000f8e0214 */
[----:B------:R-:W-:Y:S01]  /*e680*/  F2FP.BF16.F32.PACK_AB R14, R53, R14 ;  /* 0x0000000e350e723e */ /* 0x000fe200000010ff */
[----:B------:R-:W-:Y:S01]  /*e690*/  ULDC.64 UR4, c[0x0][0xb98] ;  /* 0x0002e60000047ab9 */ /* 0x000fe20000000a00 */
[----:B------:R-:W-:Y:S01]  /*e6a0*/  F2FP.BF16.F32.PACK_AB R10, R11, R10 ;  /* 0x0000000a0b0a723e */ /* 0x000fe200000010ff */
[----:B------:R-:W-:Y:S01]  /*e6b0*/  IMAD.IADD R25, R25, 0x1, R29 ;  /* 0x0000000119197824 */ /* 0x000fe200078e021d */
        /* <DEDUP_REMOVED lines=9> */
[----:B--2---:R-:W-:Y:S01]  /*e750*/  MOV R49, R21 ;  /* 0x0000001500317202 */ /* 0x004fe20000000f00 */
[----:B------:R-:W-:Y:S01]  /*e760*/  IMAD R21, R208, 0x40, R16 ;  /* 0x00000040d0157824 */ /* 0x000fe200078e0210 */
[----:B------:R-:W-:Y:S02]  /*e770*/  F2FP.BF16.F32.PACK_AB R98, R101, R100 ;  /* 0x000000646562723e */ /* 0x000fe400000010ff */
[----:B------:R-:W-:Y:S01]  /*e780*/  F2FP.BF16.F32.PACK_AB R99, R126, R99 ;  /* 0x000000637e63723e */ /* 0x000fe200000010ff */
[----:B------:R-:W-:Y:S01]  /*e790*/  IMAD.WIDE R46, R213, 0x2, R48 ;  /* 0x00000002d52e7825 */ /* 0x000fe200078e0230 */
[----:B------:R-:W-:-:S02]  /*e7a0*/  F2FP.BF16.F32.PACK_AB R105, R95, R106 ;  /* 0x0000006a5f69723e */ /* 0x000fc400000010ff */
[----:B------:R-:W-:Y:S01]  /*e7b0*/  F2FP.BF16.F32.PACK_AB R112, R113, R112 ;  /* 0x000000707170723e */ /* 0x000fe200000010ff */
[----:B------:R-:W-:Y:S01]  /*e7c0*/  IMAD.WIDE R48, R21, 0x2, R48 ;  /* 0x0000000215307825 */ /* 0x000fe200078e0230 */
[C---:B------:R-:W-:Y:S02]  /*e7d0*/  IADD3 R27, P5, R46.reuse, 0x8060, RZ ;  /* 0x000080602e1b7810 */ /* 0x040fe40007fbe0ff */
[C---:B------:R-:W-:Y:S02]  /*e7e0*/  LOP3.LUT R21, R46.reuse, 0x380, RZ, 0xc0, !PT ;  /* 0x000003802e157812 */ /* 0x040fe400078ec0ff */
[----:B------:R-:W-:Y:S02]  /*e7f0*/  LOP3.LUT R26, R27, 0x380, RZ, 0xc0, !PT ;  /* 0x000003801b1a7812 */ /* 0x000fe400078ec0ff */
[----:B------:R-:W-:Y:S02]  /*e800*/  IADD3 R103, P6, R46, 0x8040, RZ ;  /* 0x000080402e677810 */ /* 0x000fe40007fde0ff */
[----:B------:R-:W-:-:S02]  /*e810*/  SHF.R.U64 R26, R26, 0x3, RZ ;  /* 0x000000031a1a7819 */ /* 0x000fc400000012ff */
[C---:B------:R-:W-:Y:S01]  /*e820*/  IADD3 R45, P0, R46.reuse, 0x8020, RZ ;  /* 0x000080202e2d7810 */ /* 0x040fe20007f1e0ff */
[--C-:B------:R-:W-:Y:S01]  /*e830*/  IMAD.X R51, RZ, RZ, R47.reuse, P6 ;  /* 0x000000ffff337224 */ /* 0x100fe200030e062f */
[C---:B------:R-:W-:Y:S02]  /*e840*/  IADD3 R30, P1, R46.reuse, 0x8000, RZ ;  /* 0x000080002e1e7810 */ /* 0x040fe40007f3e0ff */
[----:B------:R-:W-:Y:S01]  /*e850*/  IADD3 R43, P2, R46, 0x4060, RZ ;  /* 0x000040602e2b7810 */ /* 0x000fe20007f5e0ff */
[--C-:B------:R-:W-:Y:S01]  /*e860*/  IMAD.X R55, RZ, RZ, R47.reuse, P0 ;  /* 0x000000ffff377224 */ /* 0x100fe200000e062f */
[----:B------:R-:W-:Y:S01]  /*e870*/  SHF.R.U64 R21, R21, 0x3, RZ ;  /* 0x0000000315157819 */ /* 0x000fe200000012ff */
[--C-:B------:R-:W-:Y:S01]  /*e880*/  IMAD.X R59, RZ, RZ, R47.reuse, P1 ;  /* 0x000000ffff3b7224 */ /* 0x100fe200008e062f */
[----:B------:R-:W-:Y:S01]  /*e890*/  LOP3.LUT R26, R26, R27, RZ, 0x3c, !PT ;  /* 0x0000001b1a1a7212 */ /* 0x000fe200078e3cff */
[--C-:B------:R-:W-:Y:S01]  /*e8a0*/  IMAD.X R27, RZ, RZ, R47.reuse, P5 ;  /* 0x000000ffff1b7224 */ /* 0x100fe200028e062f */
[----:B------:R-:W-:Y:S01]  /*e8b0*/  LOP3.LUT R32, R45, 0x380, RZ, 0xc0, !PT ;  /* 0x000003802d207812 */ /* 0x000fe200078ec0ff */
        /* <DEDUP_REMOVED lines=16> */
[----:B------:R-:W-:-:S02]  /*e9c0*/  SHF.R.U64 R32, R32, 0x3, RZ ;  /* 0x0000000320207819 */ /* 0x000fc400000012ff */
[----:B------:R-:W-:Y:S02]  /*e9d0*/  SHF.R.U64 R20, R20, 0x3, RZ ;  /* 0x0000000314147819 */ /* 0x000fe400000012ff */
[----:B------:R-:W-:Y:S02]  /*e9e0*/  SHF.R.U64 R21, R21, 0x3, RZ ;  /* 0x0000000315157819 */ /* 0x000fe400000012ff */
[----:B------:R-:W-:Y:S02]  /*e9f0*/  LOP3.LUT R54, R32, R45, RZ, 0x3c, !PT ;  /* 0x0000002d20367212 */ /* 0x000fe400078e3cff */
[----:B------:R-:W-:Y:S02]  /*ea00*/  LOP3.LUT R62, R20, R43, RZ, 0x3c, !PT ;  /* 0x0000002b143e7212 */ /* 0x000fe400078e3cff */
[----:B------:R-:W-:Y:S02]  /*ea10*/  LOP3.LUT R20, R29, 0x380, RZ, 0xc0, !PT ;  /* 0x000003801d147812 */ /* 0x000fe400078ec0ff */
[----:B------:R-:W-:-:S02]  /*ea20*/  LOP3.LUT R32, R41, 0x380, RZ, 0xc0, !PT ;  /* 0x0000038029207812 */ /* 0x000fc400078ec0ff */
[----:B------:R-:W-:Y:S02]  /*ea30*/  LOP3.LUT R58, R21, R30, RZ, 0x3c, !PT ;  /* 0x0000001e153a7212 */ /* 0x000fe400078e3cff */
[----:B------:R-:W-:Y:S02]  /*ea40*/  LOP3.LUT R21, R28, 0x380, RZ, 0xc0, !PT ;  /* 0x000003801c157812 */ /* 0x000fe400078ec0ff */
[----:B------:R-:W-:Y:S02]  /*ea50*/  SHF.R.U64 R20, R20, 0x3, RZ ;  /* 0x0000000314147819 */ /* 0x000fe400000012ff */
[----:B------:R-:W-:Y:S02]  /*ea60*/  SHF.R.U64 R32, R32, 0x3, RZ ;  /* 0x0000000320207819 */ /* 0x000fe400000012ff */
[----:B------:R-:W-:Y:S02]  /*ea70*/  SHF.R.U64 R21, R21, 0x3, RZ ;  /* 0x0000000315157819 */ /* 0x000fe400000012ff */
[----:B------:R-:W-:-:S02]  /*ea80*/  LOP3.LUT R66, R20, R29, RZ, 0x3c, !PT ;  /* 0x0000001d14427212 */ /* 0x000fc400078e3cff */
[----:B------:R-:W-:Y:S02]  /*ea90*/  LOP3.LUT R70, R32, R41, RZ, 0x3c, !PT ;  /* 0x0000002920467212 */ /* 0x000fe400078e3cff */
[----:B------:R-:W-:Y:S02]  /*eaa0*/  IADD3 R29, P5, R48, 0x2000, RZ ;  /* 0x00002000301d7810 */ /* 0x000fe40007fbe0ff */
[----:B------:R-:W-:Y:S02]  /*eab0*/  LOP3.LUT R32, R35, 0x380, RZ, 0xc0, !PT ;  /* 0x0000038023207812 */ /* 0x000fe400078ec0ff */
[----:B------:R-:W-:Y:S02]  /*eac0*/  LOP3.LUT R78, R21, R28, RZ, 0x3c, !PT ;  /* 0x0000001c154e7212 */ /* 0x000fe400078e3cff */
[----:B------:R-:W-:Y:S02]  /*ead0*/  LOP3.LUT R34, R103, 0x380, RZ, 0xc0, !PT ;  /* 0x0000038067227812 */ /* 0x000fe400078ec0ff */
[----:B------:R-:W-:-:S02]  /*eae0*/  LOP3.LUT R28, R29, 0x380, RZ, 0xc0, !PT ;  /* 0x000003801d1c7812 */ /* 0x000fc400078ec0ff */
[----:B------:R-:W-:Y:S02]  /*eaf0*/  SHF.R.U64 R32, R32, 0x3, RZ ;  /* 0x0000000320207819 */ /* 0x000fe400000012ff */
[----:B------:R-:W-:Y:S02]  /*eb00*/  SHF.R.U64 R34, R34, 0x3, RZ ;  /* 0x0000000322227819 */ /* 0x000fe400000012ff */
[----:B------:R-:W-:Y:S02]  /*eb10*/  SHF.R.U64 R28, R28, 0x3, RZ ;  /* 0x000000031c1c7819 */ /* 0x000fe400000012ff */
[----:B------:R-:W-:Y:S02]  /*eb20*/  LOP3.LUT R82, R32, R35, RZ, 0x3c, !PT ;  /* 0x0000002320527212 */ /* 0x000fe400078e3cff */
[----:B------:R-:W-:Y:S02]  /*eb30*/  IADD3 R35, P0, R48, 0x5000, RZ ;  /* 0x0000500030237810 */ /* 0x000fe40007f1e0ff */
[----:B------:R-:W-:-:S02]  /*eb40*/  LOP3.LUT R50, R34, R103, RZ, 0x3c, !PT ;  /* 0x0000006722327212 */ /* 0x000fc400078e3cff */
[----:B------:R-:W-:Y:S02]  /*eb50*/  LOP3.LUT R28, R28, R29, RZ, 0x3c, !PT ;  /* 0x0000001d1c1c7212 */ /* 0x000fe400078e3cff */
[----:B------:R-:W-:Y:S02]  /*eb60*/  IADD3 R29, P1, R48, 0x4000, RZ ;  /* 0x00004000301d7810 */ /* 0x000fe40007f3e0ff */
[----:B------:R-:W-:Y:S02]  /*eb70*/  LOP3.LUT R34, R35, 0x380, RZ, 0xc0, !PT ;  /* 0x0000038023227812 */ /* 0x000fe400078ec0ff */
[----:B------:R-:W-:Y:S01]  /*eb80*/  MOV R111, R46 ;  /* 0x0000002e006f7202 */ /* 0x000fe20000000f00 */
[----:B------:R-:W-:Y:S01]  /*eb90*/  IMAD.X R33, RZ, RZ, R49, P1 ;  /* 0x000000ffff217224 */ /* 0x000fe200008e0631 */
[----:B------:R-:W-:Y:S01]  /*eba0*/  SHF.R.U64 R34, R34, 0x3, RZ ;  /* 0x0000000322227819 */ /* 0x000fe200000012ff */
[----:B------:R-:W-:Y:S01]  /*ebb0*/  BAR.SYNC.DEFER_BLOCKING 0x1, 0x100 ;  /* 0x0044000000007b1d */ /* 0x000fe20000010000 */
[----:B---3--:R-:W-:-:S02]  /*ebc0*/  ISETP.NE.AND P1, PT, R94, 0x1, PT ;  /* 0x000000015e00780c */ /* 0x008fc40003f25270 */
[----:B------:R-:W-:Y:S01]  /*ebd0*/  LOP3.LUT R34, R34, R35, RZ, 0x3c, !PT ;  /* 0x0000002322227212 */ /* 0x000fe200078e3cff */
[--C-:B------:R-:W-:Y:S01]  /*ebe0*/  IMAD.X R35, RZ, RZ, R49.reuse, P0 ;  /* 0x000000ffff237224 */ /* 0x100fe200000e0631 */
[----:B------:R-:W-:Y:S02]  /*ebf0*/  IADD3 R103, P0, R48, 0xb000, RZ ;  /* 0x0000b00030677810 */ /* 0x000fe40007f1e0ff */
[----:B------:R-:W-:Y:S02]  /*ec00*/  LOP3.LUT R30, R39, 0x380, RZ, 0xc0, !PT ;  /* 0x00000380271e7812 */ /* 0x000fe400078ec0ff */
[----:B------:R-:W-:Y:S01]  /*ec10*/  LOP3.LUT R46, R103, 0x380, RZ, 0xc0, !PT ;  /* 0x00000380672e7812 */ /* 0x000fe200078ec0ff */
[----:B------:R-:W-:Y:S01]  /*ec20*/  IMAD.X R47, RZ, RZ, R49, P0 ;  /* 0x000000ffff2f7224 */ /* 0x000fe200000e0631 */
[----:B------:R-:W-:Y:S01]  /*ec30*/  MOV R110, R50 ;  /* 0x00000032006e7202 */ /* 0x000fe20000000f00 */
[----:B------:R-:W-:Y:S01]  /*ec40*/  IMAD.IADD R51, R22, 0x1, R17 ;  /* 0x0000000116337824 */ /* 0x000fe200078e0211 */
[----:B------:R-:W-:Y:S01]  /*ec50*/  SHF.R.U64 R46, R46, 0x3, RZ ;  /* 0x000000032e2e7819 */ /* 0x000fe200000012ff */
[----:B------:R-:W2:Y:S01]  /*ec60*/  @P1 LDC R156, c[0x0][0xbec] ;  /* 0x0002fb00ff9c1b82 */ /* 0x000ea20000000800 */
[----:B------:R-:W-:-:S02]  /*ec70*/  SHF.R.U64 R30, R30, 0x3, RZ ;  /* 0x000000031e1e7819 */ /* 0x000fc400000012ff */
[----:B------:R-:W-:Y:S02]  /*ec80*/  LOP3.LUT R46, R46, R103, RZ, 0x3c, !PT ;  /* 0x000000672e2e7212 */ /* 0x000fe400078e3cff */
[----:B------:R-:W-:Y:S02]  /*ec90*/  MOV R103, R26 ;  /* 0x0000001a00677202 */ /* 0x000fe40000000f00 */
[----:B------:R-:W-:Y:S01]  /*eca0*/  LOP3.LUT R74, R30, R39, RZ, 0x3c, !PT ;  /* 0x000000271e4a7212 */ /* 0x000fe200078e3cff */
[----:B------:R-:W3:Y:S01]  /*ecb0*/  @P1 LDC R27, c[0x0][0xbf0] ;  /* 0x0002fc00ff1b1b82 */ /* 0x000ee20000000800 */
[----:B------:R-:W-:Y:S01]  /*ecc0*/  LOP3.LUT R30, R31, 0x380, RZ, 0xc0, !PT ;  /* 0x000003801f1e7812 */ /* 0x000fe200078ec0ff */
[----:B------:R2:W-:Y:S01]  /*ecd0*/  STSM.16.M88.4 [R111], R4 ;  /* 0x000000046f007844 */ /* 0x0005e20000000200 */
[----:B------:R-:W-:Y:S01]  /*ece0*/  MOV R54, R54 ;  /* 0x0000003600367202 */ /* 0x000fe20000000f00 */
[----:B------:R-:W-:Y:S01]  /*ecf0*/  IMAD.MOV.U32 R55, RZ, RZ, R51 ;  /* 0x000000ffff377224 */ /* 0x000fe200078e0033 */
[----:B------:R-:W-:-:S02]  /*ed00*/  SHF.R.U64 R30, R30, 0x3, RZ ;  /* 0x000000031e1e7819 */ /* 0x000fc400000012ff */
[----:B------:R-:W-:Y:S02]  /*ed10*/  MOV R66, R66 ;  /* 0x0000004200427202 */ /* 0x000fe40000000f00 */
[----:B------:R-:W-:Y:S02]  /*ed20*/  LOP3.LUT R86, R30, R31, RZ, 0x3c, !PT ;  /* 0x0000001f1e567212 */ /* 0x000fe400078e3cff */
[----:B------:R-:W-:Y:S02]  /*ed30*/  MOV R82, R82 ;  /* 0x0000005200527202 */ /* 0x000fe40000000f00 */
[----:B------:R-:W-:Y:S02]  /*ed40*/  MOV R86, R86 ;  /* 0x0000005600567202 */ /* 0x000fe40000000f00 */
[----:B------:R-:W-:Y:S02]  /*ed50*/  IADD3 R21, P4, R48, 0x1000, RZ ;  /* 0x0000100030157810 */ /* 0x000fe40007f9e0ff */
[----:B------:R-:W-:Y:S01]  /*ed60*/  MOV R58, R58 ;  /* 0x0000003a003a7202 */ /* 0x000fe20000000f00 */
[----:B--2---:R-:W-:Y:S01]  /*ed70*/  @P1 IMAD.HI.U32 R4, R51, R156, RZ ;  /* 0x0000009c33041227 */ /* 0x004fe200078e00ff */
[----:B------:R-:W-:-:S02]  /*ed80*/  F2FP.BF16.F32.PACK_AB R6, R121, R0 ;  /* 0x000000007906723e */ /* 0x000fc400000010ff */
[----:B------:R-:W-:Y:S02]  /*ed90*/  SHF.R.S32.HI R0, RZ, 0x1f, R205 ;  /* 0x0000001fff007819 */ /* 0x000fe400000114cd */
[----:B------:R-:W-:Y:S02]  /*eda0*/  F2FP.BF16.F32.PACK_AB R5, R155, R150 ;  /* 0x000000969b05723e */ /* 0x000fe400000010ff */
[----:B---3--:R-:W-:Y:S01]  /*edb0*/  @P1 SHF.R.U32.HI R55, RZ, R27, R4 ;  /* 0x0000001bff371219 */ /* 0x008fe20000011604 */
[----:B------:R-:W-:Y:S01]  /*edc0*/  IMAD R26, R0, UR4, RZ ;  /* 0x00000004001a7c24 */ /* 0x000fe2000f8e02ff */
[----:B------:R-:W-:Y:S02]  /*edd0*/  F2FP.BF16.F32.PACK_AB R4, R120, R9 ;  /* 0x000000097804723e */ /* 0x000fe400000010ff */
[----:B------:R-:W-:Y:S01]  /*ede0*/  F2FP.BF16.F32.PACK_AB R7, R154, R149 ;  /* 0x000000959a07723e */ /* 0x000fe200000010ff */
[----:B------:R-:W-:Y:S01]  /*edf0*/  IMAD.MOV R53, RZ, RZ, -R55 ;  /* 0x000000ffff357224 */ /* 0x000fe200078e0a37 */
[----:B------:R-:W-:Y:S01]  /*ee00*/  F2FP.BF16.F32.PACK_AB R9, R153, R148 ;  /* 0x000000949909723e */ /* 0x000fe200000010ff */
[C---:B------:R-:W-:Y:S01]  /*ee10*/  IMAD R59, R205.reuse, UR5, R26 ;  /* 0x00000005cd3b7c24 */ /* 0x040fe2000f8e021a */
[----:B------:R-:W-:Y:S01]  /*ee20*/  IADD3 R39, P3, R48, 0x7000, RZ ;  /* 0x0000700030277810 */ /* 0x000fe20007f7e0ff */
[----:B------:R-:W-:Y:S01]  /*ee30*/  IMAD R53, R94, R53, R51 ;  /* 0x000000355e357224 */ /* 0x000fe200078e0233 */
[----:B------:R-:W-:Y:S01]  /*ee40*/  STSM.16.M88.4 [R66], R4 ;  /* 0x0000000442007844 */ /* 0x000fe20000000200 */
[----:B------:R-:W-:Y:S01]  /*ee50*/  IMAD.WIDE.U32 R50, R205, UR4, R24 ;  /* 0x00000004cd327c25 */ /* 0x000fe2000f8e0018 */
[----:B------:R-:W-:Y:S01]  /*ee60*/  LOP3.LUT R20, R21, 0x380, RZ, 0xc0, !PT ;  /* 0x0000038015147812 */ /* 0x000fe200078ec0ff */
[----:B------:R-:W-:Y:S01]  /*ee70*/  ULDC.64 UR4, c[0x0][0xb88] ;  /* 0x0002e20000047ab9 */ /* 0x000fe20000000a00 */
[----:B------:R2:W-:Y:S01]  /*ee80*/  STSM.16.M88.4 [R86], R8 ;  /* 0x0000000856007844 */ /* 0x0005e20000000200 */
[----:B------:R-:W-:-:S02]  /*ee90*/  LOP3.LUT R38, R39, 0x380, RZ, 0xc0, !PT ;  /* 0x0000038027267812 */ /* 0x000fc400078ec0ff */
[----:B------:R-:W-:Y:S01]  /*eea0*/  SHF.R.U64 R20, R20, 0x3, RZ ;  /* 0x0000000314147819 */ /* 0x000fe200000012ff */
[----:B------:R3:W-:Y:S01]  /*eeb0*/  STSM.16.M88.4 [R82], R12 ;  /* 0x0000000c52007844 */ /* 0x0007e20000000200 */
[----:B------:R-:W-:Y:S02]  /*eec0*/  MOV R78, R78 ;  /* 0x0000004e004e7202 */ /* 0x000fe40000000f00 */
[----:B------:R-:W-:Y:S02]  /*eed0*/  F2FP.BF16.F32.PACK_AB R24, R57, R56 ;  /* 0x000000383918723e */ /* 0x000fe400000010ff */
[----:B------:R-:W-:Y:S02]  /*eee0*/  F2FP.BF16.F32.PACK_AB R25, R140, R137 ;  /* 0x000000898c19723e */ /* 0x000fe400000010ff */
[----:B------:R-:W-:Y:S02]  /*eef0*/  F2FP.BF16.F32.PACK_AB R26, R61, R60 ;  /* 0x0000003c3d1a723e */ /* 0x000fe400000010ff */
[----:B------:R-:W-:-:S02]  /*ef00*/  F2FP.BF16.F32.PACK_AB R27, R143, R136 ;  /* 0x000000888f1b723e */ /* 0x000fc400000010ff */
[----:B------:R-:W-:Y:S02]  /*ef10*/  MOV R74, R74 ;  /* 0x0000004a004a7202 */ /* 0x000fe40000000f00 */
[----:B--2---:R-:W-:Y:S01]  /*ef20*/  SHF.R.S32.HI R9, RZ, 0x1f, R55 ;  /* 0x0000001fff097819 */ /* 0x004fe20000011437 */
[----:B------:R2:W-:Y:S01]  /*ef30*/  STSM.16.M88.4 [R78], R24 ;  /* 0x000000184e007844 */ /* 0x0005e20000000200 */
[----:B------:R-:W-:Y:S01]  /*ef40*/  SHF.R.S32.HI R8, RZ, 0x1f, R53 ;  /* 0x0000001fff087819 */ /* 0x000fe20000011435 */
[----:B---3--:R-:W-:Y:S01]  /*ef50*/  IMAD.IADD R14, R212, 0x1, R17 ;  /* 0x00000001d40e7824 */ /* 0x008fe200078e0211 */
[----:B------:R-:W-:Y:S02]  /*ef60*/  IADD3 R12, P0, R55, R50, RZ ;  /* 0x00000032370c7210 */ /* 0x000fe40007f1e0ff */
[----:B------:R-:W-:Y:S01]  /*ef70*/  F2FP.BF16.F32.PACK_AB R4, R65, R64 ;  /* 0x000000404104723e */ /* 0x000fe200000010ff */
[----:B------:R-:W-:Y:S01]  /*ef80*/  IMAD R8, R8, UR4, RZ ;  /* 0x0000000408087c24 */ /* 0x000fe2000f8e02ff */
[----:B------:R-:W-:Y:S01]  /*ef90*/  IADD3.X R13, R9, R51, R59, P0, !PT ;  /* 0x00000033090d7210 */ /* 0x000fe200007fe43b */
[----:B------:R-:W3:Y:S01]  /*efa0*/  @P1 LDC R55, c[0x0][0xbec] ;  /* 0x0002fb00ff371b82 */ /* 0x000ee20000000800 */
[----:B------:R-:W-:Y:S01]  /*efb0*/  F2FP.BF16.F32.PACK_AB R5, R142, R135 ;  /* 0x000000878e05723e */ /* 0x000fe200000010ff */
[----:B------:R-:W-:Y:S01]  /*efc0*/  IMAD R15, R53, UR5, R8 ;  /* 0x00000005350f7c24 */ /* 0x000fe2000f8e0208 */
[----:B------:R-:W-:Y:S01]  /*efd0*/  F2FP.BF16.F32.PACK_AB R6, R69, R68 ;  /* 0x000000444506723e */ /* 0x000fe200000010ff */
[----:B------:R-:W-:Y:S01]  /*efe0*/  IMAD.WIDE.U32 R12, R53, UR4, R12 ;  /* 0x00000004350c7c25 */ /* 0x000fe2000f8e000c */
[----:B------:R-:W-:Y:S01]  /*eff0*/  F2FP.BF16.F32.PACK_AB R7, R141, R134 ;  /* 0x000000868d07723e */ /* 0x000fe200000010ff */
[----:B------:R-:W-:Y:S01]  /*f000*/  ULDC.64 UR4, c[0x0][0xb50] ;  /* 0x0002d40000047ab9 */ /* 0x000fe20000000a00 */
[----:B------:R-:W-:Y:S01]  /*f010*/  SHF.R.U64 R38, R38, 0x3, RZ ;  /* 0x0000000326267819 */ /* 0x000fe200000012ff */
[----:B------:R-:W-:Y:S01]  /*f020*/  IMAD R53, R94, UR6, RZ ;  /* 0x000000065e357c24 */ /* 0x000fe2000f8e02ff */
[----:B------:R-:W-:Y:S01]  /*f030*/  LOP3.LUT R20, R20, R21, RZ, 0x3c, !PT ;  /* 0x0000001514147212 */ /* 0x000fe200078e3cff */
[----:B------:R4:W-:Y:S01]  /*f040*/  STSM.16.M88.4 [R74], R4 ;  /* 0x000000044a007844 */ /* 0x0009e20000000200 */
[----:B------:R-:W-:-:S02]  /*f050*/  IADD3 R21, P2, R48, 0x6000, RZ ;  /* 0x0000600030157810 */ /* 0x000fc40007f5e0ff */
[----:B------:R-:W-:Y:S01]  /*f060*/  LOP3.LUT R38, R38, R39, RZ, 0x3c, !PT ;  /* 0x0000002726267212 */ /* 0x000fe200078e3cff */
[--C-:B------:R-:W-:Y:S01]  /*f070*/  IMAD.X R39, RZ, RZ, R49.reuse, P3 ;  /* 0x000000ffff277224 */ /* 0x100fe200018e0631 */
[----:B------:R-:W-:Y:S01]  /*f080*/  LOP3.LUT P0, RZ, R210, 0x3, RZ, 0xc0, !PT ;  /* 0x00000003d2ff7812 */ /* 0x000fe2000780c0ff */
[----:B------:R-:W-:Y:S01]  /*f090*/  IMAD.X R37, RZ, RZ, R49, P2 ;  /* 0x000000ffff257224 */ /* 0x000fe200010e0631 */
[----:B--2---:R-:W-:Y:S02]  /*f0a0*/  LEA R24, P3, R12, UR4, 0x2 ;  /* 0x000000040c187c11 */ /* 0x004fe4000f8610ff */
[----:B------:R-:W-:Y:S02]  /*f0b0*/  ISETP.GE.OR P2, PT, R14, R53, P0 ;  /* 0x000000350e00720c */ /* 0x000fe40000746670 */
[----:B------:R-:W-:Y:S01]  /*f0c0*/  MOV R70, R70 ;  /* 0x0000004600467202 */ /* 0x000fe20000000f00 */
[----:B------:R-:W-:Y:S01]  /*f0d0*/  SHFL.IDX PT, R64, R24, RZ, 0x1c1f ;  /* 0x001c1fff18407589 */ /* 0x000fe200000e0000 */
[----:B------:R-:W-:-:S02]  /*f0e0*/  F2FP.BF16.F32.PACK_AB R8, R73, R72 ;  /* 0x000000484908723e */ /* 0x000fc400000010ff */
[----:B------:R-:W-:Y:S01]  /*f0f0*/  F2FP.BF16.F32.PACK_AB R9, R138, R133 ;  /* 0x000000858a09723e */ /* 0x000fe200000010ff */
[----:B----4-:R-:W-:Y:S01]  /*f100*/  VIADD R4, R14, 0x8 ;  /* 0x000000080e047836 */ /* 0x010fe20000000000 */
[----:B------:R-:W-:Y:S01]  /*f110*/  F2FP.BF16.F32.PACK_AB R10, R77, R76 ;  /* 0x0000004c4d0a723e */ /* 0x000fe200000010ff */
[----:B------:R-:W-:Y:S01]  /*f120*/  IMAD.IADD R5, R13, 0x1, R15 ;  /* 0x000000010d057824 */ /* 0x000fe200078e020f */
[----:B------:R-:W-:Y:S01]  /*f130*/  F2FP.BF16.F32.PACK_AB R11, R139, R132 ;  /* 0x000000848b0b723e */ /* 0x000fe200000010ff */
[----:B------:R-:W-:Y:S01]  /*f140*/  SHFL.IDX PT, R66, R24, 0x1, 0x1c1f ;  /* 0x003c1f0018427f89 */ /* 0x000fe200000e0000 */
[----:B------:R-:W-:Y:S02]  /*f150*/  ISETP.GE.OR P0, PT, R4, R53, P0 ;  /* 0x000000350400720c */ /* 0x000fe40000706670 */
[----:B------:R-:W-:Y:S01]  /*f160*/  LEA.HI.X R25, R12, UR5, R5, 0x2, P3 ;  /* 0x000000050c197c11 */ /* 0x000fe200098f1405 */
[----:B------:R-:W-:Y:S01]  /*f170*/  STSM.16.M88.4 [R70], R8 ;  /* 0x0000000846007844 */ /* 0x000fe20000000200 */
[----:B------:R-:W-:Y:S01]  /*f180*/  MOV R62, R62 ;  /* 0x0000003e003e7202 */ /* 0x000fe20000000f00 */
[----:B------:R-:W-:Y:S01]  /*f190*/  ULDC.64 UR4, c[0x0][0xae8] ;  /* 0x0002ba0000047ab9 */ /* 0x000fe20000000a00 */
[----:B------:R-:W-:Y:S01]  /*f1a0*/  F2FP.BF16.F32.PACK_AB R4, R81, R80 ;  /* 0x000000505104723e */ /* 0x000fe200000010ff */
[----:B------:R-:W2:Y:S01]  /*f1b0*/  SHFL.IDX PT, R65, R25, RZ, 0x1c1f ;  /* 0x001c1fff19417589 */ /* 0x000ea200000e0000 */
[----:B------:R-:W-:-:S02]  /*f1c0*/  F2FP.BF16.F32.PACK_AB R5, R129, R122 ;  /* 0x0000007a8105723e */ /* 0x000fc400000010ff */
[----:B------:R-:W-:Y:S01]  /*f1d0*/  F2FP.BF16.F32.PACK_AB R6, R85, R84 ;  /* 0x000000545506723e */ /* 0x000fe200000010ff */
[----:B------:R-:W4:Y:S01]  /*f1e0*/  SHFL.IDX PT, R67, R25, 0x1, 0x1c1f ;  /* 0x003c1f0019437f89 */ /* 0x000f2200000e0000 */
        /* <DEDUP_REMOVED lines=10> */
[----:B------:R-:W-:Y:S01]  /*f290*/  F2FP.BF16.F32.PACK_AB R114, R117, R116 ;  /* 0x000000747572723e */ /* 0x000fe200000010ff */
[----:B------:R-:W-:Y:S01]  /*f2a0*/  STSM.16.M88.4 [R54], R96 ;  /* 0x0000006036007844 */ /* 0x000fe20000000200 */
[----:B------:R-:W-:Y:S02]  /*f2b0*/  F2FP.BF16.F32.PACK_AB R115, R119, R118 ;  /* 0x000000767773723e */ /* 0x000fe400000010ff */
[----:B------:R-:W-:Y:S01]  /*f2c0*/  LOP3.LUT R32, R29, 0x380, RZ, 0xc0, !PT ;  /* 0x000003801d207812 */ /* 0x000fe200078ec0ff */
[----:B------:R-:W-:Y:S01]  /*f2d0*/  STSM.16.M88.4 [R110], R104 ;  /* 0x000000686e007844 */ /* 0x000fe20000000200 */
[----:B------:R-:W-:-:S02]  /*f2e0*/  LOP3.LUT R36, R21, 0x380, RZ, 0xc0, !PT ;  /* 0x0000038015247812 */ /* 0x000fc400078ec0ff */
[----:B------:R-:W-:Y:S01]  /*f2f0*/  SHF.R.U64 R32, R32, 0x3, RZ ;  /* 0x0000000320207819 */ /* 0x000fe200000012ff */
[----:B------:R-:W-:Y:S01]  /*f300*/  STSM.16.M88.4 [R103], R112 ;  /* 0x0000007067007844 */ /* 0x000fe20000000200 */
[----:B------:R-:W-:Y:S02]  /*f310*/  SHF.R.U64 R36, R36, 0x3, RZ ;  /* 0x0000000324247819 */ /* 0x000fe400000012ff */
[----:B------:R-:W-:Y:S01]  /*f320*/  LOP3.LUT R32, R32, R29, RZ, 0x3c, !PT ;  /* 0x0000001d20207212 */ /* 0x000fe200078e3cff */
[----:B------:R-:W-:Y:S01]  /*f330*/  BAR.SYNC.DEFER_BLOCKING 0x1, 0x100 ;  /* 0x0044000000007b1d */ /* 0x000fe20000010000 */
[--C-:B------:R-:W-:Y:S01]  /*f340*/  IMAD.X R29, RZ, RZ, R49.reuse, P5 ;  /* 0x000000ffff1d7224 */ /* 0x100fe200028e0631 */
[----:B------:R-:W-:Y:S02]  /*f350*/  IADD3 R31, P6, R48, 0x3000, RZ ;  /* 0x00003000301f7810 */ /* 0x000fe40007fde0ff */
[----:B------:R-:W-:Y:S01]  /*f360*/  LOP3.LUT R36, R36, R21, RZ, 0x3c, !PT ;  /* 0x0000001524247212 */ /* 0x000fe200078e3cff */
[----:B------:R-:W-:Y:S01]  /*f370*/  IMAD.X R21, RZ, RZ, R49, P4 ;  /* 0x000000ffff157224 */ /* 0x000fe200020e0631 */
[----:B------:R-:W-:-:S02]  /*f380*/  LOP3.LUT R30, R31, 0x380, RZ, 0xc0, !PT ;  /* 0x000003801f1e7812 */ /* 0x000fc400078ec0ff */
[----:B------:R-:W-:Y:S02]  /*f390*/  IADD3 R43, P5, R48, 0x9000, RZ ;  /* 0x00009000302b7810 */ /* 0x000fe40007fbe0ff */
[----:B------:R-:W-:Y:S02]  /*f3a0*/  SHF.R.U64 R30, R30, 0x3, RZ ;  /* 0x000000031e1e7819 */ /* 0x000fe400000012ff */
[----:B------:R-:W-:Y:S02]  /*f3b0*/  LOP3.LUT R42, R43, 0x380, RZ, 0xc0, !PT ;  /* 0x000003802b2a7812 */ /* 0x000fe400078ec0ff */
[----:B------:R-:W-:Y:S01]  /*f3c0*/  LOP3.LUT R30, R30, R31, RZ, 0x3c, !PT ;  /* 0x0000001f1e1e7212 */ /* 0x000fe200078e3cff */
[----:B------:R-:W-:Y:S01]  /*f3d0*/  IMAD.X R31, RZ, RZ, R49, P6 ;  /* 0x000000ffff1f7224 */ /* 0x000fe200030e0631 */
[----:B------:R-:W-:Y:S02]  /*f3e0*/  SHF.R.U64 R42, R42, 0x3, RZ ;  /* 0x000000032a2a7819 */ /* 0x000fe400000012ff */
[----:B------:R-:W-:-:S02]  /*f3f0*/  IADD3 R41, P4, R48, 0x8000, RZ ;  /* 0x0000800030297810 */ /* 0x000fc40007f9e0ff */
[----:B------:R-:W-:Y:S02]  /*f400*/  IADD3 R45, P6, R48, 0xa000, RZ ;  /* 0x0000a000302d7810 */ /* 0x000fe40007fde0ff */
[----:B------:R-:W-:Y:S01]  /*f410*/  LOP3.LUT R42, R42, R43, RZ, 0x3c, !PT ;  /* 0x0000002b2a2a7212 */ /* 0x000fe200078e3cff */
[----:B--2---:R-:W-:Y:S01]  /*f420*/  @!P2 ST.E desc[UR8][R64.64], R3 ;  /* 0x000000034000a985 */ /* 0x004fe2000c101908 */
[----:B------:R-:W-:Y:S02]  /*f430*/  LOP3.LUT R40, R41, 0x380, RZ, 0xc0, !PT ;  /* 0x0000038029287812 */ /* 0x000fe400078ec0ff */
[----:B------:R-:W-:Y:S01]  /*f440*/  LOP3.LUT R44, R45, 0x380, RZ, 0xc0, !PT ;  /* 0x000003802d2c7812 */ /* 0x000fe200078ec0ff */
[----:B----4-:R2:W-:Y:S01]  /*f450*/  @!P0 ST.E desc[UR8][R66.64], R2 ;  /* 0x0000000242008985 */ /* 0x0105e2000c101908 */
[----:B------:R-:W-:Y:S02]  /*f460*/  LOP3.LUT R43, R48, 0x380, RZ, 0xc0, !PT ;  /* 0x00000380302b7812 */ /* 0x000fe400078ec0ff */
[----:B------:R-:W-:Y:S01]  /*f470*/  SHF.R.U64 R40, R40, 0x3, RZ ;  /* 0x0000000328287819 */ /* 0x000fe200000012ff */
[----:B------:R4:W5:Y:S01]  /*f480*/  LD.E.128 R24, desc[UR8][R28.64] ;  /* 0x000000081c187980 */ /* 0x000962000c101d00 */
[----:B------:R-:W-:-:S02]  /*f490*/  SHF.R.U64 R44, R44, 0x3, RZ ;  /* 0x000000032c2c7819 */ /* 0x000fc400000012ff */
[----:B------:R-:W-:Y:S01]  /*f4a0*/  SHF.R.U64 R43, R43, 0x3, RZ ;  /* 0x000000032b2b7819 */ /* 0x000fe200000012ff */
[----:B------:R0:W5:Y:S01]  /*f4b0*/  LD.E.128 R8, desc[UR8][R20.64] ;  /* 0x0000000814087980 */ /* 0x000162000c101d00 */
[----:B------:R-:W-:Y:S01]  /*f4c0*/  LOP3.LUT R40, R40, R41, RZ, 0x3c, !PT ;  /* 0x0000002928287212 */ /* 0x000fe200078e3cff */
[--C-:B------:R-:W-:Y:S01]  /*f4d0*/  IMAD.X R41, RZ, RZ, R49.reuse, P4 ;  /* 0x000000ffff297224 */ /* 0x100fe200020e0631 */
[----:B------:R-:W-:Y:S01]  /*f4e0*/  LOP3.LUT R44, R44, R45, RZ, 0x3c, !PT ;  /* 0x0000002d2c2c7212 */ /* 0x000fe200078e3cff */
[----:B--2---:R-:W-:Y:S01]  /*f4f0*/  IMAD R2, R91, UR4, RZ ;  /* 0x000000045b027c24 */ /* 0x004fe2000f8e02ff */
[----:B------:R2:W5:Y:S01]  /*f500*/  LD.E.128 R4, desc[UR8][R30.64] ;  /* 0x000000081e047980 */ /* 0x000562000c101d00 */
[----:B----4-:R-:W4:Y:S01]  /*f510*/  @P1 LDC R29, c[0x0][0xbf0] ;  /* 0x0002fc00ff1d1b82 */ /* 0x010f220000000800 */
[----:B------:R-:W-:Y:S01]  /*f520*/  LOP3.LUT R48, R43, R48, RZ, 0x3c, !PT ;  /* 0x000000302b307212 */ /* 0x000fe200078e3cff */
[----:B------:R-:W-:Y:S01]  /*f530*/  IMAD.X R43, RZ, RZ, R49, P5 ;  /* 0x000000ffff2b7224 */ /* 0x000fe200028e0631 */
[----:B------:R1:W5:Y:S01]  /*f540*/  LD.E.128 R68, desc[UR8][R32.64] ;  /* 0x0000000820447980 */ /* 0x000362000c101d00 */
[----:B0-----:R-:W-:-:S02]  /*f550*/  IMAD R20, R206, 0x20, R208 ;  /* 0x00000020ce147824 */ /* 0x001fc400078e02d0 */
[----:B------:R-:W-:Y:S01]  /*f560*/  IMAD R21, R207, UR5, R2 ;  /* 0x00000005cf157c24 */ /* 0x000fe2000f8e0202 */
[----:B------:R0:W5:Y:S01]  /*f570*/  LD.E.128 R60, desc[UR8][R34.64] ;  /* 0x00000008223c7980 */ /* 0x000162000c101d00 */
[----:B------:R-:W-:Y:S02]  /*f580*/  IMAD.IADD R28, R17, 0x1, R20 ;  /* 0x00000001111c7824 */ /* 0x000fe400078e0214 */
[----:B------:R-:W-:Y:S01]  /*f590*/  IMAD.WIDE.U32 R2, R207, UR4, RZ ;  /* 0x00000004cf027c25 */ /* 0x000fe2000f8e00ff */
[----:B------:R-:W-:Y:S01]  /*f5a0*/  ULDC.64 UR4, c[0x0][0xaf0] ;  /* 0x0002bc0000047ab9 */ /* 0x000fe20000000a00 */
[----:B------:R0:W5:Y:S02]  /*f5b0*/  LD.E.128 R12, desc[UR8][R36.64] ;  /* 0x00000008240c7980 */ /* 0x000164000c101d00 */
[----:B---3--:R-:W-:Y:S02]  /*f5c0*/  @P1 IMAD.HI.U32 R20, R28, R55, RZ ;  /* 0x000000371c141227 */ /* 0x008fe400078e00ff */
[----:B------:R0:W5:Y:S02]  /*f5d0*/  LD.E.128 R56, desc[UR8][R38.64] ;  /* 0x0000000826387980 */ /* 0x000164000c101d00 */
[----:B------:R-:W-:-:S02]  /*f5e0*/  IMAD.IADD R3, R3, 0x1, R21 ;  /* 0x0000000103037824 */ /* 0x000fc400078e0215 */
[----:B------:R-:W-:Y:S01]  /*f5f0*/  IMAD.MOV.U32 R21, RZ, RZ, R28 ;  /* 0x000000ffff157224 */ /* 0x000fe200078e001c */
[----:B------:R0:W5:Y:S01]  /*f600*/  LD.E.128 R80, desc[UR8][R40.64] ;  /* 0x0000000828507980 */ /* 0x000162000c101d00 */
[----:B------:R-:W-:Y:S01]  /*f610*/  IMAD R0, R0, UR4, RZ ;  /* 0x0000000400007c24 */ /* 0x000fe2000f8e02ff */
[----:B----4-:R-:W-:Y:S01]  /*f620*/  @P1 SHF.R.U32.HI R21, RZ, R29, R20 ;  /* 0x0000001dff151219 */ /* 0x010fe20000011614 */
[C---:B------:R-:W-:Y:S01]  /*f630*/  IMAD.WIDE.U32 R2, R205.reuse, UR4, R2 ;  /* 0x00000004cd027c25 */ /* 0x040fe2000f8e0002 */
[----:B------:R0:W5:Y:S03]  /*f640*/  LD.E.128 R76, desc[UR8][R42.64] ;  /* 0x000000082a4c7980 */ /* 0x000166000c101d00 */
[----:B------:R-:W-:Y:S01]  /*f650*/  IMAD R29, R205, UR5, R0 ;  /* 0x00000005cd1d7c24 */ /* 0x000fe2000f8e0200 */
[--C-:B------:R-:W-:Y:S01]  /*f660*/  SHF.R.S32.HI R0, RZ, 0x1f, R21.reuse ;  /* 0x0000001fff007819 */ /* 0x100fe20000011415 */
[----:B--2---:R-:W-:Y:S01]  /*f670*/  IMAD.MOV R31, RZ, RZ, -R21 ;  /* 0x000000ffff1f7224 */ /* 0x004fe200078e0a15 */
[----:B------:R-:W-:Y:S01]  /*f680*/  ULDC.64 UR4, c[0x0][0xae0] ;  /* 0x0002b80000047ab9 */ /* 0x000fe20000000a00 */
[----:B------:R-:W-:Y:S01]  /*f690*/  IMAD.X R45, RZ, RZ, R49, P6 ;  /* 0x000000ffff2d7224 */ /* 0x000fe200030e0631 */
[----:B------:R0:W5:Y:S01]  /*f6a0*/  LD.E.128 R64, desc[UR8][R46.64] ;  /* 0x000000082e407980 */ /* 0x000162000c101d00 */
[----:B------:R-:W-:-:S02]  /*f6b0*/  IMAD.IADD R3, R3, 0x1, R29 ;  /* 0x0000000103037824 */ /* 0x000fc400078e021d */
[----:B------:R-:W-:Y:S01]  /*f6c0*/  IMAD R0, R0, UR4, RZ ;  /* 0x0000000400007c24 */ /* 0x000fe2000f8e02ff */
[----:B------:R-:W5:Y:S01]  /*f6d0*/  LD.E.128 R48, desc[UR8][R48.64] ;  /* 0x0000000830307980 */ /* 0x000f62000c101d00 */
[----:B------:R-:W-:Y:S02]  /*f6e0*/  IMAD R29, R94, R31, R28 ;  /* 0x0000001f5e1d7224 */ /* 0x000fe400078e021c */
[C---:B------:R-:W-:Y:S01]  /*f6f0*/  IMAD R31, R21.reuse, UR5, R0 ;  /* 0x00000005151f7c24 */ /* 0x040fe2000f8e0200 */
[----:B------:R0:W5:Y:S01]  /*f700*/  LD.E.128 R72, desc[UR8][R44.64] ;  /* 0x000000082c487980 */ /* 0x000162000c101d00 */
[----:B------:R-:W-:Y:S01]  /*f710*/  IMAD.WIDE.U32 R2, R21, UR4, R2 ;  /* 0x0000000415027c25 */ /* 0x000fe2000f8e0002 */
[----:B------:R-:W-:Y:S01]  /*f720*/  SHF.R.S32.HI R0, RZ, 0x1f, R29 ;  /* 0x0000001fff007819 */ /* 0x000fe2000001141d */
[----:B------:R-:W-:Y:S01]  /*f730*/  ULDC.64 UR4, c[0x0][0xad8] ;  /* 0x0002b60000047ab9 */ /* 0x000fe20000000a00 */
[----:B------:R-:W-:Y:S01]  /*f740*/  @!PT LDS RZ, [RZ] ;  /* 0x00000000fffff984 */ /* 0x000fe20000000800 */
[----:B------:R-:W-:Y:S01]  /*f750*/  @!PT LDS RZ, [RZ] ;  /* 0x00000000fffff984 */ /* 0x000fe20000000800 */
[----:B------:R-:W-:Y:S01]  /*f760*/  @!PT LDS RZ, [RZ] ;  /* 0x00000000fffff984 */ /* 0x000fe20000000800 */
[----:B------:R-:W-:Y:S01]  /*f770*/  @!PT LDS RZ, [RZ] ;  /* 0x00000000fffff984 */ /* 0x000fe20000000800 */
[----:B------:R2:W-:Y:S06]  /*f780*/  MEMBAR.ALL.CTA ;  /* 0x0000000000007992 */ /* 0x0005ec0000008000 */
[----:B--2---:R-:W2:Y:S01]  /*f790*/  FENCE.VIEW.ASYNC.S ;  /* 0x00000000000073c6 */ /* 0x004ea20000000000 */
[----:B------:R-:W-:-:S02]  /*f7a0*/  IMAD.IADD R3, R3, 0x1, R31 ;  /* 0x0000000103037824 */ /* 0x000fc400078e021f */
[----:B------:R-:W-:Y:S02]  /*f7b0*/  IMAD R20, R0, UR4, RZ ;  /* 0x0000000400147c24 */ /* 0x000fe4000f8e02ff */
[----:B-1----:R-:W-:Y:S02]  /*f7c0*/  IMAD.IADD R32, R208, 0x1, R17 ;  /* 0x00000001d0207824 */ /* 0x002fe400078e0211 */
        /* <DEDUP_REMOVED lines=8> */
[----:B------:R-:W-:Y:S02]  /*f850*/  LEA.HI.X R30, R2, UR5, R3, 0x1, P3 ;  /* 0x00000005021e7c11 */ /* 0x000fe400098f0c03 */
[----:B------:R-:W-:Y:S02]  /*f860*/  PRMT R90, RZ, 0x654, R90 ;  /* 0x00000654ff5a7816 */ /* 0x000fe4000000005a */
[-C--:B------:R-:W-:Y:S01]  /*f870*/  ISETP.GE.AND P1, PT, R0, R53.reuse, PT ;  /* 0x000000350000720c */ /* 0x080fe20003f26270 */
[----:B------:R-:W-:Y:S01]  /*f880*/  VIADD R0, R32, 0x40 ;  /* 0x0000004020007836 */ /* 0x000fe20000000000 */
[----:B--2---:R0:W-:Y:S01]  /*f890*/  SYNCS.ARRIVE.TRANS64.RED.A1T0 RZ, [R90+URZ], RZ ;  /* 0x000000ff5aff79a7 */ /* 0x0041e2000810043f */
[----:B------:R0:W1:Y:S01]  /*f8a0*/  SHFL.IDX PT, R21, R17, RZ, 0x181f ;  /* 0x00181fff11157589 */ /* 0x00006200000e0000 */
[----:B------:R-:W-:Y:S03]  /*f8b0*/  BSSY B1, `(.L_x_5745) ;  /* 0x0000012000017945 */ /* 0x000fe60003800000 */
[----:B------:R0:W2:Y:S01]  /*f8c0*/  SHFL.IDX PT, R29, R30, RZ, 0x181f ;  /* 0x00181fff1e1d7589 */ /* 0x0000a200000e0000 */
[----:B------:R-:W-:Y:S01]  /*f8d0*/  ISETP.GE.AND P0, PT, R0, R53, PT ;  /* 0x000000350000720c */ /* 0x000fe20003f06270 */
[----:B------:R-:W-:-:S12]  /*f8e0*/  @P2 BRA `(.L_x_5746) ;  /* 0x0000000000382947 */ /* 0x000fd80003800000 */
        /* <DEDUP_REMOVED lines=10> */
[----:B-----5:R3:W-:Y:S01]  /*f990*/  @!P4 ST.E.128 desc[UR6][R2.64], R48 ;  /* 0x000000300200c985 */ /* 0x0207e2000c101d06 */
[----:B------:R-:W-:-:S03]  /*f9a0*/  @!P2 LEA.HI.X R29, R204, R29, R214, 0x1, P6 ;  /* 0x0000001dcc1da211 */ /* 0x000fc600030f0cd6 */
[----:B------:R3:W-:Y:S04]  /*f9b0*/  @!P3 ST.E.128 desc[UR6][R20.64], R68 ;  /* 0x000000441400b985 */ /* 0x0007e8000c101d06 */
[----:B------:R3:W-:Y:S02]  /*f9c0*/  @!P2 ST.E.128 desc[UR6][R28.64], R80 ;  /* 0x000000501c00a985 */ /* 0x0007e4000c101d06 */
.L_x_5746:
[----:B------:R-:W-:Y:S05]  /*f9d0*/  BSYNC B1 ;  /* 0x0000000000017941 */ /* 0x000fea0003800000 */
.L_x_5745:
[----:B--23--:R2:W3:Y:S01]  /*f9e0*/  SHFL.IDX PT, R29, R30, 0x1, 0x181f ;  /* 0x00381f001e1d7f89 */ /* 0x00c4e200000e0000 */
[----:B------:R-:W-:Y:S03]  /*f9f0*/  BSSY B1, `(.L_x_5747) ;  /* 0x0000011000017945 */ /* 0x000fe60003800000 */
[----:B------:R2:W4:Y:S01]  /*fa00*/  SHFL.IDX PT, R3, R17, 0x1, 0x181f ;  /* 0x00381f0011037f89 */ /* 0x00052200000e0000 */
[----:B------:R-:W-:Y:S05]  /*fa10*/  @P1 BRA `(.L_x_5748) ;  /* 0x0000000000381947 */ /* 0x000fea0003800000 */
[----:B------:R-:W-:Y:S01]  /*fa20*/  ULDC UR4, c[0x0][0xac8] ;  /* 0x0002b20000047ab9 */ /* 0x000fe20000000800 */
[----:B------:R-:W-:Y:S01]  /*fa30*/  ULDC.64 UR6, c[0x0][0x208] ;  /* 0x0000820000067ab9 */ /* 0x000fe20000000a00 */
[----:B------:R-:W-:Y:S02]  /*fa40*/  ISETP.GE.AND P4, PT, R16, UR4, PT ;  /* 0x0000000410007c0c */ /* 0x000fe4000bf86270 */
[----:B------:R-:W-:Y:S02]  /*fa50*/  ISETP.GE.AND P5, PT, R23, UR4, PT ;  /* 0x0000000417007c0c */ /* 0x000fe4000bfa6270 */
[----:B------:R-:W-:-:S09]  /*fa60*/  ISETP.GE.AND P6, PT, R204, UR4, PT ;  /* 0x00000004cc007c0c */ /* 0x000fd2000bfc6270 */
[-C--:B----4-:R-:W-:Y:S02]  /*fa70*/  @!P4 LEA R2, P1, R16, R3.reuse, 0x1 ;  /* 0x000000031002c211 */ /* 0x090fe400078208ff */
[CC--:B------:R-:W-:Y:S02]  /*fa80*/  @!P5 LEA R20, P2, R23.reuse, R3.reuse, 0x1 ;  /* 0x000000031714d211 */ /* 0x0c0fe400078408ff */
[----:B------:R-:W-:Y:S02]  /*fa90*/  @!P6 LEA R28, P3, R204, R3, 0x1 ;  /* 0x00000003cc1ce211 */ /* 0x000fe400078608ff */
[-C--:B---3--:R-:W-:Y:S02]  /*faa0*/  @!P4 LEA.HI.X R3, R16, R29.reuse, R216, 0x1, P1 ;  /* 0x0000001d1003c211 */ /* 0x088fe400008f0cd8 */
[-C--:B-1----:R-:W-:Y:S02]  /*fab0*/  @!P5 LEA.HI.X R21, R23, R29.reuse, R215, 0x1, P2 ;  /* 0x0000001d1715d211 */ /* 0x082fe400010f0cd7 */
[----:B------:R-:W-:Y:S01]  /*fac0*/  @!P6 LEA.HI.X R29, R204, R29, R214, 0x1, P3 ;  /* 0x0000001dcc1de211 */ /* 0x000fe200018f0cd6 */
[----:B-----5:R1:W-:Y:S04]  /*fad0*/  @!P4 ST.E.128 desc[UR6][R2.64], R8 ;  /* 0x000000080200c985 */ /* 0x0203e8000c101d06 */
[----:B------:R1:W-:Y:S04]  /*fae0*/  @!P5 ST.E.128 desc[UR6][R20.64], R60 ;  /* 0x0000003c1400d985 */ /* 0x0003e8000c101d06 */
[----:B------:R1:W-:Y:S02]  /*faf0*/  @!P6 ST.E.128 desc[UR6][R28.64], R76 ;  /* 0x0000004c1c00e985 */ /* 0x0003e4000c101d06 */
.L_x_5748:
[----:B------:R-:W-:Y:S05]  /*fb00*/  BSYNC B1 ;  /* 0x0000000000017941 */ /* 0x000fea0003800000 */
.L_x_5747:
[----:B-1---5:R1:W0:Y:S01]  /*fb10*/  SHFL.IDX PT, R11, R30, 0x2, 0x181f ;  /* 0x00581f001e0b7f89 */ /* 0x02222200000e0000 */
[----:B------:R-:W-:Y:S03]  /*fb20*/  BSSY B1, `(.L_x_5749) ;  /* 0x0000011000017945 */ /* 0x000fe60003800000 */
[----:B----4-:R1:W4:Y:S01]  /*fb30*/  SHFL.IDX PT, R3, R17, 0x2, 0x181f ;  /* 0x00581f0011037f89 */ /* 0x01032200000e0000 */
        /* <DEDUP_REMOVED lines=15> */
.L_x_5750:
[----:B------:R-:W-:Y:S05]  /*fc30*/  BSYNC B1 ;  /* 0x0000000000017941 */ /* 0x000fea0003800000 */
.L_x_5749:
[----:B------:R-:W-:Y:S01]  /*fc40*/  VIADD R0, R32, 0x60 ;  /* 0x0000006020007836 */ /* 0x000fe20000000000 */
[----:B0-----:R0:W0:Y:S04]  /*fc50*/  SHFL.IDX PT, R11, R30, 0x3, 0x181f ;  /* 0x00781f001e0b7f89 */ /* 0x00102800000e0000 */
[----:B------:R-:W-:Y:S01]  /*fc60*/  ISETP.GE.AND P0, PT, R0, R53, PT ;  /* 0x000000350000720c */ /* 0x000fe20003f06270 */
[----:B-12---:R-:W1:-:S12]  /*fc70*/  SHFL.IDX PT, R17, R17, 0x3, 0x181f ;  /* 0x00781f0011117f89 */ /* 0x006e5800000e0000 */
[----:B------:R-:W-:Y:S05]  /*fc80*/  @P0 BRA `(.L_x_5751) ;  /* 0x0000000800d80947 */ /* 0x000fea0003800000 */
[----:B------:R-:W-:Y:S01]  /*fc90*/  ULDC UR4, c[0x0][0xac8] ;  /* 0x0002b20000047ab9 */ /* 0x000fe20000000800 */
[----:B------:R-:W-:Y:S01]  /*fca0*/  ULDC.64 UR6, c[0x0][0x208] ;  /* 0x0000820000067ab9 */ /* 0x000fe20000000a00 */
[----:B------:R-:W-:Y:S02]  /*fcb0*/  ISETP.GE.AND P2, PT, R16, UR4, PT ;  /* 0x0000000410007c0c */ /* 0x000fe4000bf46270 */
[----:B------:R-:W-:-:S11]  /*fcc0*/  ISETP.GE.AND P3, PT, R23, UR4, PT ;  /* 0x0000000417007c0c */ /* 0x000fd6000bf66270 */
[CC--:B-1----:R-:W-:Y:S02]  /*fcd0*/  @!P2 LEA R2, P0, R16.reuse, R17.reuse, 0x1 ;  /* 0x000000111002a211 */ /* 0x0c2fe400078008ff */
[C---:B------:R-:W-:Y:S02]  /*fce0*/  @!P3 LEA R8, P1, R23.reuse, R17, 0x1 ;  /* 0x000000111708b211 */ /* 0x040fe400078208ff */
[-C--:B0---4-:R-:W-:Y:S02]  /*fcf0*/  @!P2 LEA.HI.X R3, R16, R11.reuse, R216, 0x1, P0 ;  /* 0x0000000b1003a211 */ /* 0x091fe400000f0cd8 */
        /* <DEDUP_REMOVED lines=10> */
.L_x_5744:
[----:B------:R-:W2:Y:S01]  /*fda0*/  LDC R12, c[0x0][0xbe8] ;  /* 0x0002fa00ff0c7b82 */ /* 0x000ea20000000800 */
[----:B------:R-:W-:Y:S01]  /*fdb0*/  ISETP.GE.AND P0, PT, R217, 0x80, PT ;  /* 0x00000080d900780c */ /* 0x000fe20003f06270 */
[----:B------:R-:W-:Y:S01]  /*fdc0*/  IMAD R0, R206, 0x20, R208 ;  /* 0x00000020ce007824 */ /* 0x000fe200078e02d0 */
[----:B------:R-:W-:Y:S01]  /*fdd0*/  BSSY B1, `(.L_x_5752) ;  /* 0x000002f000017945 */ /* 0x000fe20003800000 */
[----:B------:R-:W-:Y:S02]  /*fde0*/  SHF.R.S32.HI R8, RZ, 0x1f, R207 ;  /* 0x0000001fff087819 */ /* 0x000fe400000114cf */
[----:B------:R-:W-:Y:S01]  /*fdf0*/  IMAD.IADD R13, R17, 0x1, R0 ;  /* 0x00000001110d7824 */ /* 0x000fe200078e0200 */
[----:B------:R-:W-:Y:S02]  /*fe00*/  SHF.R.S32.HI R10, RZ, 0x1f, R205 ;  /* 0x0000001fff0a7819 */ /* 0x000fe400000114cd */
[----:B--2---:R-:W-:-:S13]  /*fe10*/  ISETP.NE.AND P1, PT, R12, 0x1, PT ;  /* 0x000000010c00780c */ /* 0x004fda0003f25270 */
[----:B------:R-:W2:Y:S08]  /*fe20*/  @P1 LDC R14, c[0x0][0xbec] ;  /* 0x0002fb00ff0e1b82 */ /* 0x000eb00000000800 */
[----:B------:R-:W3:Y:S01]  /*fe30*/  @P1 LDC R15, c[0x0][0xbf0] ;  /* 0x0002fc00ff0f1b82 */ /* 0x000ee20000000800 */
[----:B------:R-:W-:Y:S05]  /*fe40*/  @P0 BRA `(.L_x_5753) ;  /* 0x00000000009c0947 */ /* 0x000fea0003800000 */
[----:B------:R-:W4:Y:S01]  /*fe50*/  S2R R2, SR_TID.X ;  /* 0x0000000000027919 */ /* 0x000f220000002100 */
[----:B------:R-:W5:Y:S01]  /*fe60*/  LDC R9, c[0x0][0xbe8] ;  /* 0x0002fa00ff097b82 */ /* 0x000f620000000800 */
[----:B------:R-:W-:Y:S02]  /*fe70*/  ULDC UR4, c[0x0][0xa88] ;  /* 0x0002a20000047ab9 */ /* 0x000fe40000000800 */
[----:B-----5:R-:W-:Y:S01]  /*fe80*/  IMAD R3, R9, UR4, RZ ;  /* 0x0000000409037c24 */ /* 0x020fe2000f8e02ff */
[----:B----4-:R-:W-:-:S04]  /*fe90*/  IADD3 R6, R17, -0x80, R2 ;  /* 0xffffff8011067810 */ /* 0x010fc80007ffe002 */
[----:B------:R-:W-:-:S13]  /*fea0*/  ISETP.GE.AND P0, PT, R6, R3, PT ;  /* 0x000000030600720c */ /* 0x000fda0003f06270 */
[----:B------:R-:W-:Y:S05]  /*feb0*/  @P0 BRA `(.L_x_5753) ;  /* 0x0000000000800947 */ /* 0x000fea0003800000 */
[----:B------:R-:W-:Y:S01]  /*fec0*/  ISETP.NE.AND P0, PT, R9, 0x1, PT ;  /* 0x000000010900780c */ /* 0x000fe20003f05270 */
[----:B------:R-:W-:Y:S01]  /*fed0*/  ULDC.64 UR4, c[0x0][0xb90] ;  /* 0x0002e40000047ab9 */ /* 0x000fe20000000a00 */
[----:B------:R-:W-:Y:S01]  /*fee0*/  IMAD.MOV.U32 R5, RZ, RZ, R6 ;  /* 0x000000ffff057224 */ /* 0x000fe200078e0006 */
[----:B------:R-:W-:Y:S01]  /*fef0*/  ULDC.64 UR6, c[0x0][0x208] ;  /* 0x0000820000067ab9 */ /* 0x000fe20000000a00 */
[----:B------:R-:W-:-:S04]  /*ff00*/  IMAD R4, R8, UR4, RZ ;  /* 0x0000000408047c24 */ /* 0x000fc8000f8e02ff */
[----:B------:R-:W-:-:S05]  /*ff10*/  IMAD R7, R207, UR5, R4 ;  /* 0x00000005cf077c24 */ /* 0x000fca000f8e0204 */
[----:B------:R-:W4:Y:S08]  /*ff20*/  @P0 LDC R3, c[0x0][0xbec] ;  /* 0x0002fb00ff030b82 */ /* 0x000f300000000800 */
[----:B------:R-:W5:Y:S01]  /*ff30*/  @P0 LDC R11, c[0x0][0xbf0] ;  /* 0x0002fc00ff0b0b82 */ /* 0x000f620000000800 */
[----:B----4-:R-:W-:-:S04]  /*ff40*/  @P0 IMAD.HI.U32 R0, R6, R3, RZ ;  /* 0x0000000306000227 */ /* 0x010fc800078e00ff */
[----:B------:R-:W-:Y:S01]  /*ff50*/  IMAD.WIDE.U32 R2, R207, UR4, RZ ;  /* 0x00000004cf027c25 */ /* 0x000fe2000f8e00ff */
        /* <DEDUP_REMOVED lines=22> */
.L_x_5753:
[----:B------:R-:W-:Y:S05]  /*100c0*/  BSYNC B1 ;  /* 0x0000000000017941 */ /* 0x000fea0003800000 */
.L_x_5752:
[----:B------:R-:W-:Y:S01]  /*100d0*/  ULDC.64 UR4, c[0x0][0xae8] ;  /* 0x0002ba0000047ab9 */ /* 0x000fe20000000a00 */
[----:B--2---:R-:W-:Y:S01]  /*100e0*/  @P1 IMAD.HI.U32 R0, R13, R14, RZ ;  /* 0x0000000e0d001227 */ /* 0x004fe200078e00ff */
[----:B------:R-:W-:Y:S01]  /*100f0*/  ULDC UR6, c[0x0][0xa88] ;  /* 0x0002a20000067ab9 */ /* 0x000fe20000000800 */
[----:B------:R-:W-:Y:S02]  /*10100*/  BSSY B1, `(.L_x_5754) ;  /* 0x0000035000017945 */ /* 0x000fe40003800000 */
[----:B------:R-:W-:Y:S02]  /*10110*/  IMAD R2, R8, UR4, RZ ;  /* 0x0000000408027c24 */ /* 0x000fe4000f8e02ff */
[----:B----4-:R-:W-:Y:S01]  /*10120*/  IMAD.MOV.U32 R5, RZ, RZ, R13 ;  /* 0x000000ffff057224 */ /* 0x010fe200078e000d */
[----:B---3--:R-:W-:Y:S01]  /*10130*/  @P1 SHF.R.U32.HI R5, RZ, R15, R0 ;  /* 0x0000000fff051219 */ /* 0x008fe20000011600 */
[C---:B------:R-:W-:Y:S02]  /*10140*/  IMAD R7, R207.reuse, UR5, R2 ;  /* 0x00000005cf077c24 */ /* 0x040fe4000f8e0202 */
[----:B------:R-:W-:Y:S01]  /*10150*/  IMAD.WIDE.U32 R2, R207, UR4, RZ ;  /* 0x00000004cf027c25 */ /* 0x000fe2000f8e00ff */
[----:B------:R-:W-:Y:S01]  /*10160*/  ULDC.64 UR4, c[0x0][0xaf0] ;  /* 0x0002bc0000047ab9 */ /* 0x000fe20000000a00 */
[----:B------:R-:W-:-:S02]  /*10170*/  SHF.R.S32.HI R0, RZ, 0x1f, R5 ;  /* 0x0000001fff007819 */ /* 0x000fc40000011405 */
[----:B------:R-:W-:Y:S02]  /*10180*/  IMAD R4, R10, UR4, RZ ;  /* 0x000000040a047c24 */ /* 0x000fe4000f8e02ff */
[----:B------:R-:W-:Y:S02]  /*10190*/  IMAD.IADD R3, R3, 0x1, R7 ;  /* 0x0000000103037824 */ /* 0x000fe400078e0207 */
        /* <DEDUP_REMOVED lines=14> */
[----:B------:R-:W-:Y:S02]  /*10280*/  IMAD R9, R12, UR6, RZ ;  /* 0x000000060c097c24 */ /* 0x000fe4000f8e02ff */
        /* <DEDUP_REMOVED lines=8> */
[----:B------:R2:W3:Y:S01]  /*10310*/  SHFL.IDX PT, R7, R4, RZ, 0x181f ;  /* 0x00181fff04077589 */ /* 0x0004e200000e0000 */
[-C--:B------:R-:W-:Y:S01]  /*10320*/  ISETP.GE.AND P1, PT, R0, R9.reuse, PT ;  /* 0x000000090000720c */ /* 0x080fe20003f26270 */
[----:B------:R-:W-:Y:S02]  /*10330*/  VIADD R0, R6, 0x40 ;  /* 0x0000004006007836 */ /* 0x000fe40000000000 */
[----:B------:R2:W4:Y:S03]  /*10340*/  SHFL.IDX PT, R3, R5, RZ, 0x181f ;  /* 0x00181fff05037589 */ /* 0x00052600000e0000 */
[----:B------:R-:W-:Y:S01]  /*10350*/  ISETP.GE.AND P0, PT, R0, R9, PT ;  /* 0x000000090000720c */ /* 0x000fe20003f06270 */
[----:B------:R-:W-:-:S12]  /*10360*/  @P2 BRA `(.L_x_5755) ;  /* 0x0000000000382947 */ /* 0x000fd80003800000 */
[----:B------:R-:W-:Y:S01]  /*10370*/  ULDC UR4, c[0x0][0xac8] ;  /* 0x0002b20000047ab9 */ /* 0x000fe20000000800 */
[----:B------:R-:W-:Y:S01]  /*10380*/  ULDC.64 UR6, c[0x0][0x208] ;  /* 0x0000820000067ab9 */ /* 0x000fe20000000a00 */
[----:B------:R-:W-:Y:S02]  /*10390*/  ISETP.GE.AND P4, PT, R16, UR4, PT ;  /* 0x0000000410007c0c */ /* 0x000fe4000bf86270 */
[----:B------:R-:W-:Y:S02]  /*103a0*/  ISETP.GE.AND P3, PT, R23, UR4, PT ;  /* 0x0000000417007c0c */ /* 0x000fe4000bf66270 */
[----:B------:R-:W-:-:S09]  /*103b0*/  ISETP.GE.AND P2, PT, R204, UR4, PT ;  /* 0x00000004cc007c0c */ /* 0x000fd2000bf46270 */
[CC--:B---3--:R-:W-:Y:S02]  /*103c0*/  @!P4 LEA R10, P6, R16.reuse, R7.reuse, 0x1 ;  /* 0x00000007100ac211 */ /* 0x0c8fe400078c08ff */
[C---:B------:R-:W-:Y:S02]  /*103d0*/  @!P3 LEA R12, P5, R23.reuse, R7, 0x1 ;  /* 0x00000007170cb211 */ /* 0x040fe400078a08ff */
[----:B----4-:R-:W-:Y:S02]  /*103e0*/  @!P4 LEA.HI.X R11, R16, R3, R216, 0x1, P6 ;  /* 0x00000003100bc211 */ /* 0x010fe400030f0cd8 */
[C---:B------:R-:W-:Y:S02]  /*103f0*/  @!P2 LEA R2, P6, R204.reuse, R7, 0x1 ;  /* 0x00000007cc02a211 */ /* 0x040fe400078c08ff */
[-C--:B------:R-:W-:Y:S01]  /*10400*/  @!P3 LEA.HI.X R13, R23, R3.reuse, R215, 0x1, P5 ;  /* 0x00000003170db211 */ /* 0x080fe200028f0cd7 */
[----:B------:R3:W-:Y:S01]  /*10410*/  @!P4 ST.E.128 desc[UR6][R10.64], RZ ;  /* 0x000000ff0a00c985 */ /* 0x0007e2000c101d06 */
[----:B------:R-:W-:-:S03]  /*10420*/  @!P2 LEA.HI.X R3, R204, R3, R214, 0x1, P6 ;  /* 0x00000003cc03a211 */ /* 0x000fc600030f0cd6 */
[----:B------:R3:W-:Y:S04]  /*10430*/  @!P3 ST.E.128 desc[UR6][R12.64], RZ ;  /* 0x000000ff0c00b985 */ /* 0x0007e8000c101d06 */
[----:B------:R3:W-:Y:S02]  /*10440*/  @!P2 ST.E.128 desc[UR6][R2.64], RZ ;  /* 0x000000ff0200a985 */ /* 0x0007e4000c101d06 */
.L_x_5755:
[----:B------:R-:W-:Y:S05]  /*10450*/  BSYNC B1 ;  /* 0x0000000000017941 */ /* 0x000fea0003800000 */
.L_x_5754:
        /* <DEDUP_REMOVED lines=8> */
[----:B------:R-:W-:-:S09]  /*104e0*/  ISETP.GE.AND P6, PT, R204, UR4, PT ;  /* 0x00000004cc007c0c */ /* 0x000fd2000bfc6270 */
[-C--:B0-----:R-:W-:Y:S02]  /*104f0*/  @!P4 LEA R10, P1, R16, R7.reuse, 0x1 ;  /* 0x00000007100ac211 */ /* 0x081fe400078208ff */
        /* <DEDUP_REMOVED lines=8> */
.L_x_5757:
[----:B------:R-:W-:Y:S05]  /*10580*/  BSYNC B1 ;  /* 0x0000000000017941 */ /* 0x000fea0003800000 */
.L_x_5756:
        /* <DEDUP_REMOVED lines=18> */
.L_x_5759:
[----:B------:R-:W-:Y:S05]  /*106b0*/  BSYNC B1 ;  /* 0x0000000000017941 */ /* 0x000fea0003800000 */
.L_x_5758:
[----:B------:R-:W-:Y:S01]  /*106c0*/  VIADD R0, R6, 0x60 ;  /* 0x0000006006007836 */ /* 0x000fe20000000000 */
[----:B0-23--:R-:W0:Y:S04]  /*106d0*/  SHFL.IDX PT, R5, R5, 0x3, 0x181f ;  /* 0x00781f0005057f89 */ /* 0x00de2800000e0000 */
[----:B------:R-:W-:Y:S01]  /*106e0*/  ISETP.GE.AND P0, PT, R0, R9, PT ;  /* 0x000000090000720c */ /* 0x000fe20003f06270 */
[----:B----4-:R2:W3:-:S12]  /*106f0*/  SHFL.IDX PT, R3, R4, 0x3, 0x181f ;  /* 0x00781f0004037f89 */ /* 0x0104d800000e0000 */
[----:B--2---:R-:W-:Y:S05]  /*10700*/  @P0 BRA `(.L_x_5751) ;  /* 0x0000000000380947 */ /* 0x004fea0003800000 */
        /* <DEDUP_REMOVED lines=14> */
.L_x_5751:
[----:B------:R-:W-:Y:S05]  /*107f0*/  BSYNC B0 ;  /* 0x0000000000007941 */ /* 0x000fea0003800000 */
.L_x_5743:
[----:B------:R-:W-:Y:S02]  /*10800*/  ULDC UR4, c[0x0][0xc38] ;  /* 0x00030e0000047ab9 */ /* 0x000fe40000000800 */
[----:B-1----:R-:W-:-:S13]  /*10810*/  ISETP.GE.AND P0, PT, R52, UR4, PT ;  /* 0x0000000434007c0c */ /* 0x002fda000bf06270 */
[----:B------:R-:W-:Y:S05]  /*10820*/  @!P0 BRA `(.L_x_5760) ;  /* 0xffffff0400588947 */ /* 0x000fea000383ffff */
[----:B------:R-:W-:Y:S05]  /*10830*/  EXIT ;  /* 0x000000000000794d */ /* 0x000fea0003800000 */
.L_x_5708:
        /* <DEDUP_REMOVED lines=39> */
[----:B------:R0:W-:Y:S04]  /*10ab0*/  STL [R1+0x4], R2 ;  /* 0x0000040201007387 */ /* 0x0001e80000100800 */
[----:B------:R1:W-:Y:S01]  /*10ac0*/  STL [R1+0x28], RZ ;  /* 0x000028ff01007387 */ /* 0x0003e20000100800 */
[----:B0-----:R-:W-:-:S02]  /*10ad0*/  LOP3.LUT R2, R0, 0x40, RZ, 0xfc, !PT ;  /* 0x0000004000027812 */ /* 0x001fc400078efcff */
[----:B-1----:R-:W-:-:S07]  /*10ae0*/  LOP3.LUT R0, R0, 0x80, RZ, 0xfc, !PT ;  /* 0x0000008000007812 */ /* 0x002fce00078efcff */
.L_x_5855:
[----:B--2---:R-:W2:Y:S01]  /*10af0*/  LDL R5, [R1+0x18] ;  /* 0x0000180001057983 */ /* 0x004ea20000100800 */
[----:B0-----:R-:W0:Y:S01]  /*10b00*/  LDC R0, c[0x0][0xc60] ;  /* 0x00031800ff007b82 */ /* 0x001e220000000800 */
[----:B------:R-:W-:Y:S01]  /*10b10*/  ULDC UR4, c[0x0][0xc78] ;  /* 0x00031e0000047ab9 */ /* 0x000fe20000000800 */
[----:B0-----:R-:W-:-:S13]  /*10b20*/  ISETP.NE.AND P0, PT, R0, 0x1, PT ;  /* 0x000000010000780c */ /* 0x001fda0003f05270 */
[----:B---3--:R-:W2:Y:S08]  /*10b30*/  @P0 LDC R2, c[0x0][0xc64] ;  /* 0x00031900ff020b82 */ /* 0x008eb00000000800 */
[----:B-1----:R-:W0:Y:S01]  /*10b40*/  @P0 LDC R3, c[0x0][0xc68] ;  /* 0x00031a00ff030b82 */ /* 0x002e220000000800 */
[----:B--2---:R-:W-:-:S04]  /*10b50*/  @P0 IMAD.HI.U32 R2, R5, R2, RZ ;  /* 0x0000000205020227 */ /* 0x004fc800078e00ff */
[----:B------:R-:W-:Y:S01]  /*10b60*/  IMAD.MOV.U32 R4, RZ, RZ, R5 ;  /* 0x000000ffff047224 */ /* 0x000fe200078e0005 */
[----:B0-----:R-:W-:-:S04]  /*10b70*/  @P0 SHF.R.U32.HI R4, RZ, R3, R2 ;  /* 0x00000003ff040219 */ /* 0x001fc80000011602 */
[----:B------:R-:W-:Y:S01]  /*10b80*/  ISETP.GE.AND P0, PT, R4, UR4, PT ;  /* 0x0000000404007c0c */ /* 0x000fe2000bf06270 */
[----:B------:R-:W-:-:S04]  /*10b90*/  IMAD.MOV R3, RZ, RZ, -R4 ;  /* 0x000000ffff037224 */ /* 0x000fc800078e0a04 */
[----:B------:R-:W-:-:S08]  /*10ba0*/  IMAD R0, R0, R3, R5 ;  /* 0x0000000300007224 */ /* 0x000fd000078e0205 */
[----:B------:R-:W-:Y:S05]  /*10bb0*/  @!P0 BRA `(.L_x_5762) ;  /* 0x0000000000208947 */ /* 0x000fea0003800000 */
[----:B------:R-:W0:Y:S02]  /*10bc0*/  LDC R5, c[0x0][0xc6c] ;  /* 0x00031b00ff057b82 */ /* 0x000e240000000800 */
[----:B0-----:R-:W-:-:S13]  /*10bd0*/  ISETP.NE.AND P0, PT, R5, 0x1, PT ;  /* 0x000000010500780c */ /* 0x001fda0003f05270 */
[----:B------:R-:W0:Y:S02]  /*10be0*/  @P0 LDC.64 R2, c[0x0][0xc70] ;  /* 0x00031c00ff020b82 */ /* 0x000e240000000a00 */
[----:B0-----:R-:W-:-:S04]  /*10bf0*/  @P0 IMAD.HI.U32 R6, R0, R2, RZ ;  /* 0x0000000200060227 */ /* 0x001fc800078e00ff */
[----:B------:R-:W-:Y:S01]  /*10c00*/  IMAD.MOV.U32 R2, RZ, RZ, R0 ;  /* 0x000000ffff027224 */ /* 0x000fe200078e0000 */
[----:B------:R-:W-:-:S05]  /*10c10*/  @P0 SHF.R.U32.HI R2, RZ, R3, R6 ;  /* 0x00000003ff020219 */ /* 0x000fca0000011606 */
[----:B------:R-:W-:Y:S01]  /*10c20*/  IMAD R5, R2, R5, RZ ;  /* 0x0000000502057224 */ /* 0x000fe200078e02ff */
[----:B------:R-:W-:Y:S06]  /*10c30*/  BRA `(.L_x_5763) ;  /* 0x00000000001c7947 */ /* 0x000fec0003800000 */
.L_x_5762:
[----:B------:R-:W0:Y:S02]  /*10c40*/  LDC R5, c[0x0][0xc54] ;  /* 0x00031500ff057b82 */ /* 0x000e240000000800 */
[----:B0-----:R-:W-:-:S13]  /*10c50*/  ISETP.NE.AND P0, PT, R5, 0x1, PT ;  /* 0x000000010500780c */ /* 0x001fda0003f05270 */
[----:B------:R-:W0:Y:S02]  /*10c60*/  @P0 LDC.64 R2, c[0x0][0xc58] ;  /* 0x00031600ff020b82 */ /* 0x000e240000000a00 */
[----:B0-----:R-:W-:-:S04]  /*10c70*/  @P0 IMAD.HI.U32 R6, R0, R2, RZ ;  /* 0x0000000200060227 */ /* 0x001fc800078e00ff */
[----:B------:R-:W-:Y:S01]  /*10c80*/  IMAD.MOV.U32 R2, RZ, RZ, R0 ;  /* 0x000000ffff027224 */ /* 0x000fe200078e0000 */
[----:B------:R-:W-:-:S05]  /*10c90*/  @P0 SHF.R.U32.HI R2, RZ, R3, R6 ;  /* 0x00000003ff020219 */ /* 0x000fca0000011606 */
[----:B------:R-:W-:-:S07]  /*10ca0*/  IMAD R5, R2, R5, RZ ;  /* 0x0000000502057224 */ /* 0x000fce00078e02ff */
.L_x_5763:
[----:B------:R-:W0:Y:S01]  /*10cb0*/  LDC R3, c[0x0][0xc48] ;  /* 0x00031200ff037b82 */ /* 0x000e220000000800 */
[----:B------:R-:W-:Y:S01]  /*10cc0*/  IMAD.IADD R5, R0, 0x1, -R5 ;  /* 0x0000000100057824 */ /* 0x000fe200078e0a05 */
[----:B------:R-:W-:Y:S01]  /*10cd0*/  LOP3.LUT R2, RZ, R2, RZ, 0x33, !PT ;  /* 0x00000002ff027212 */ /* 0x000fe200078e33ff */
[----:B------:R-:W-:Y:S01]  /*10ce0*/  ULDC UR4, c[0x0][0xc3c] ;  /* 0x00030f0000047ab9 */ /* 0x000fe20000000800 */
[----:B------:R-:W-:Y:S03]  /*10cf0*/  BSSY B7, `(.L_x_5764) ;  /* 0x000043b000077945 */ /* 0x000fe60003800000 */
[----:B------:R-:W-:Y:S01]  /*10d00*/  VIADD R7, R2, UR4 ;  /* 0x0000000402077c36 */ /* 0x000fe20008000000 */
[----:B------:R-:W1:Y:S01]  /*10d10*/  LDC R0, c[0x0][0xc54] ;  /* 0x00031500ff007b82 */ /* 0x000e620000000800 */
[----:B------:R-:W-:Y:S02]  /*10d20*/  ULDC.64 UR4, c[0x0][0x418] ;  /* 0x0001060000047ab9 */ /* 0x000fe40000000a00 */
[----:B------:R-:W-:Y:S01]  /*10d30*/  IMAD.SHL.U32 R2, R7, 0x80, RZ ;  /* 0x0000008007027824 */ /* 0x000fe200078e00ff */
[----:B------:R-:W-:-:S03]  /*10d40*/  UISETP.NE.U32.AND UP0, UPT, UR4, URZ, UPT ;  /* 0x0000003f0400728c */ /* 0x000fc6000bf05070 */
[----:B------:R-:W-:Y:S01]  /*10d50*/  VIADD R2, R2, 0x7f ;  /* 0x0000007f02027836 */ /* 0x000fe20000000000 */
[----:B------:R-:W-:Y:S01]  /*10d60*/  UISETP.NE.AND.EX UP0, UPT, UR5, URZ, UPT, UP0 ;  /* 0x0000003f0500728c */ /* 0x000fe2000bf05300 */
[----:B------:R-:W-:Y:S02]  /*10d70*/  ULDC UR4, c[0x0][0x424] ;  /* 0x0001090000047ab9 */ /* 0x000fe40000000800 */
[----:B------:R-:W-:Y:S01]  /*10d80*/  ULDC UR5, c[0x0][0x288] ;  /* 0x0000a20000057ab9 */ /* 0x000fe20000000800 */
[----:B------:R-:W-:Y:S02]  /*10d90*/  USEL UR4, UR4, 0x1, UP0 ;  /* 0x0000000104047887 */ /* 0x000fe40008000000 */
[----:B------:R-:W-:Y:S01]  /*10da0*/  UIADD3 UR6, -UR5, 0x70, URZ ;  /* 0x0000007005067890 */ /* 0x000fe2000fffe13f */
[C---:B0-----:R-:W-:Y:S02]  /*10db0*/  ISETP.NE.AND P0, PT, R3.reuse, 0x1, PT ;  /* 0x000000010300780c */ /* 0x041fe40003f05270 */
[----:B------:R-:W-:Y:S01]  /*10dc0*/  ULDC UR5, c[0x0][0x2f0] ;  /* 0x0000bc0000057ab9 */ /* 0x000fe20000000800 */
[----:B------:R-:W-:Y:S01]  /*10dd0*/  R2UR UR36, R3 ;  /* 0x00000000032472ca */ /* 0x000fe200000e0000 */
[----:B------:R-:W-:-:S02]  /*10de0*/  UIMAD UR6, UR4, UR5, UR6 ;  /* 0x00000005040672a4 */ /* 0x000fc4000f8e0206 */
[----:B------:R-:W-:Y:S01]  /*10df0*/  UIMAD UR5, UR4, UR5, 0x6f ;  /* 0x0000006f040574a4 */ /* 0x000fe2000f8e0205 */
[----:B-1----:R-:W-:Y:S02]  /*10e00*/  IMAD R0, R4, R0, R5 ;  /* 0x0000000004007224 */ /* 0x002fe400078e0205 */
[----:B------:R-:W-:Y:S02]  /*10e10*/  UMOV UR4, URZ ;  /* 0x0000003f00047c82 */ /* 0x000fe40008000000 */
[----:B------:R-:W-:Y:S01]  /*10e20*/  UIMAD.WIDE UR4, UR5, -0x6db6db6d, UR4 ;  /* 0x92492493050478a5 */ /* 0x000fe2000f8e0204 */
[----:B------:R-:W-:Y:S01]  /*10e30*/  IMAD.MOV.U32 R6, RZ, RZ, R0 ;  /* 0x000000ffff067224 */ /* 0x000fe200078e0000 */
[----:B------:R-:W0:Y:S01]  /*10e40*/  @P0 LDC R5, c[0x0][0xc4c] ;  /* 0x00031300ff050b82 */ /* 0x000e220000000800 */
[----:B------:R-:W-:Y:S01]  /*10e50*/  R2UR UR7, R0 ;  /* 0x00000000000772ca */ /* 0x000fe200000e0000 */
[----:B------:R-:W-:-:S04]  /*10e60*/  USHF.R.U32.HI UR4, URZ, 0x1f, UR5 ;  /* 0x0000001f3f047899 */ /* 0x000fc80008011605 */
[----:B------:R-:W-:Y:S02]  /*10e70*/  ULEA.HI.SX32 UR4, UR5, UR4, 0x1a ;  /* 0x0000000405047291 */ /* 0x000fe4000f8fd23f */
[----:B------:R-:W1:Y:S01]  /*10e80*/  @P0 LDC R3, c[0x0][0xc50] ;  /* 0x00031400ff030b82 */ /* 0x000e620000000800 */
[----:B0-----:R-:W-:-:S07]  /*10e90*/  @P0 IMAD.HI.U32 R4, R0, R5, RZ ;  /* 0x0000000500040227 */ /* 0x001fce00078e00ff */
[----:B------:R-:W0:Y:S01]  /*10ea0*/  LDC R0, c[0x0][0x448] ;  /* 0x00011200ff007b82 */ /* 0x000e220000000800 */
[----:B-1----:R-:W-:-:S05]  /*10eb0*/  @P0 SHF.R.U32.HI R6, RZ, R3, R4 ;  /* 0x00000003ff060219 */ /* 0x002fca0000011604 */
[----:B------:R1:W-:Y:S04]  /*10ec0*/  STL [R1+0x1c], R6 ;  /* 0x00001c0601007387 */ /* 0x0003e80000100800 */
[----:B------:R1:W-:Y:S01]  /*10ed0*/  STL [R1+0x24], R7 ;  /* 0x0000240701007387 */ /* 0x0003e20000100800 */
[----:B0-----:R-:W-:-:S13]  /*10ee0*/  ISETP.NE.AND P0, PT, R0, 0x1, PT ;  /* 0x000000010000780c */ /* 0x001fda0003f05270 */
[----:B------:R-:W0:Y:S08]  /*10ef0*/  @P0 LDC R3, c[0x0][0x44c] ;  /* 0x00011300ff030b82 */ /* 0x000e300000000800 */
[----:B------:R-:W2:Y:S01]  /*10f00*/  @P0 LDC R0, c[0x0][0x450] ;  /* 0x00011400ff000b82 */ /* 0x000ea20000000800 */
[----:B0-----:R-:W-:-:S05]  /*10f10*/  @P0 IMAD.HI.U32 R3, R2, R3, RZ ;  /* 0x0000000302030227 */ /* 0x001fca00078e00ff */
[----:B--2---:R-:W-:Y:S01]  /*10f20*/  @P0 SHF.R.U32.HI R2, RZ, R0, R3 ;  /* 0x00000000ff020219 */ /* 0x004fe20000011603 */
[----:B------:R-:W-:-:S04]  /*10f30*/  IMAD.MOV R0, RZ, RZ, -R6 ;  /* 0x000000ffff007224 */ /* 0x000fc800078e0a06 */
[----:B------:R-:W-:Y:S01]  /*10f40*/  VIADD R3, R2, UR6 ;  /* 0x0000000602037c36 */ /* 0x000fe20008000000 */
[----:B------:R-:W-:Y:S01]  /*10f50*/  R2UR UR6, R0 ;  /* 0x00000000000672ca */ /* 0x000fe200000e0000 */
[----:B------:R-:W-:-:S04]  /*10f60*/  IMAD.MOV.U32 R2, RZ, RZ, RZ ;  /* 0x000000ffff027224 */ /* 0x000fc800078e00ff */
[----:B------:R-:W-:-:S05]  /*10f70*/  IMAD.HI R2, R3, -0x6db6db6d, R2 ;  /* 0x9249249303027827 */ /* 0x000fca00078e0202 */
[----:B------:R-:W-:-:S03]  /*10f80*/  SHF.R.U32.HI R3, RZ, 0x1f, R2 ;  /* 0x0000001fff037819 */ /* 0x000fc60000011602 */
[----:B------:R-:W-:Y:S01]  /*10f90*/  UIMAD UR36, UR36, UR6, UR7 ;  /* 0x00000006242472a4 */ /* 0x000fe2000f8e0207 */
[----:B------:R-:W-:-:S04]  /*10fa0*/  LEA.HI.SX32 R3, R2, R3, 0x1a ;  /* 0x0000000302037211 */ /* 0x000fc800078fd2ff */
[----:B------:R-:W-:-:S04]  /*10fb0*/  VIMNMX R19, R3, UR4, PT ;  /* 0x0000000403137c48 */ /* 0x000fc8000bfe0100 */
[----:B------:R-:W-:Y:S01]  /*10fc0*/  ISETP.GT.AND P0, PT, R19, RZ, PT ;  /* 0x000000ff1300720c */ /* 0x000fe20003f04270 */
[----:B------:R1:W-:-:S12]  /*10fd0*/  STL [R1+0x20], R19 ;  /* 0x0000201301007387 */ /* 0x0003d80000100800 */
[----:B-1----:R-:W-:Y:S05]  /*10fe0*/  @P0 BRA `(.L_x_5765) ;  /* 0x00000000004c0947 */ /* 0x002fea0003800000 */
        /* <DEDUP_REMOVED lines=19> */
.L_x_5765:
        /* <DEDUP_REMOVED lines=20> */
.L_x_5768:
[----:B------:R-:W-:Y:S05]  /*11260*/  BSYNC B6 ;  /* 0x0000000000067941 */ /* 0x000fea0003800000 */
.L_x_5767:
        /* <DEDUP_REMOVED lines=20> */
.L_x_5771:
        /* <DEDUP_REMOVED lines=15> */
.L_x_5770:
[----:B------:R-:W-:Y:S05]  /*114a0*/  BSYNC B6 ;  /* 0x0000000000067941 */ /* 0x000fea0003800000 */
.L_x_5769:
[----:B------:R-:W2:Y:S01]  /*114b0*/  LDL R16, [R1+0x1c] ;  /* 0x00001c0001107983 */ /* 0x000ea20000100800 */
[----:B------:R-:W0:Y:S01]  /*114c0*/  LDC.64 R2, c[0x0][0x9f8] ;  /* 0x00027e00ff027b82 */ /* 0x000e220000000a00 */
[----:B------:R-:W-:Y:S01]  /*114d0*/  ULDC.64 UR4, c[0x0][0x208] ;  /* 0x0000820000047ab9 */ /* 0x000fe20000000a00 */
[----:B0-----:R-:W-:-:S04]  /*114e0*/  ISETP.NE.U32.AND P0, PT, R2, RZ, PT ;  /* 0x000000ff0200720c */ /* 0x001fc80003f05070 */
[----:B------:R-:W-:-:S13]  /*114f0*/  ISETP.NE.AND.EX P0, PT, R3, RZ, PT, P0 ;  /* 0x000000ff0300720c */ /* 0x000fda0003f05300 */
[----:B------:R-:W0:Y:S01]  /*11500*/  @P0 LDC.64 R2, c[0x0][0x9f8] ;  /* 0x00027e00ff020b82 */ /* 0x000e220000000a00 */
[----:B--2---:R-:W-:Y:S02]  /*11510*/  IMAD.MOV.U32 R7, RZ, RZ, R16 ;  /* 0x000000ffff077224 */ /* 0x004fe400078e0010 */
[----:B0-----:R-:W-:-:S05]  /*11520*/  @P0 IMAD.WIDE R2, R16, 0x4, R2 ;  /* 0x0000000410020825 */ /* 0x001fca00078e0202 */
[----:B------:R0:W2:Y:S01]  /*11530*/  @P0 LDG.E R7, desc[UR4][R2.64] ;  /* 0x0000000402070981 */ /* 0x0000a2000c1e1900 */
[----:B------:R-:W-:Y:S01]  /*11540*/  UMOV UR4, 0xffffffff ;  /* 0xffffffff00047882 */ /* 0x000fe20000000000 */
[----:B------:R-:W-:Y:S01]  /*11550*/  VIADD R19, R19, 0xffffffff ;  /* 0xffffffff13137836 */ /* 0x000fe20000000000 */
[----:B------:R-:W1:Y:S01]  /*11560*/  S2R R0, SR_TID.X ;  /* 0x0000000000007919 */ /* 0x000e620000002100 */
[----:B0-----:R-:W0:Y:S02]  /*11570*/  LDC.64 R2, c[0x0][0x418] ;  /* 0x00010600ff027b82 */ /* 0x001e240000000a00 */
[----:B0-----:R-:W-:Y:S02]  /*11580*/  ISETP.NE.U32.AND P0, PT, R2, RZ, PT ;  /* 0x000000ff0200720c */ /* 0x001fe40003f05070 */
[----:B-1----:R-:W-:Y:S02]  /*11590*/  SHF.R.U32.HI R0, RZ, 0x5, R0 ;  /* 0x00000005ff007819 */ /* 0x002fe40000011600 */
[----:B------:R-:W-:-:S02]  /*115a0*/  ISETP.NE.AND.EX P1, PT, R3, RZ, PT, P0 ;  /* 0x000000ff0300720c */ /* 0x000fc40003f25300 */
        /* <DEDUP_REMOVED lines=9> */
.L_x_5870:
        /* <DEDUP_REMOVED lines=8> */
.L_x_5873:
        /* <DEDUP_REMOVED lines=21> */
.L_x_5775:
[----:B-1----:R-:W3:Y:S01]  /*11810*/  LDL R0, [R1+0x4] ;  /* 0x0000040001007983 */ /* 0x002ee20000100800 */
[----:B--2---:R-:W-:Y:S01]  /*11820*/  IMAD R2, R18, 0x8, R17 ;  /* 0x0000000812027824 */ /* 0x004fe200078e0211 */
[----:B---3--:R-:W-:-:S04]  /*11830*/  SHF.L.U32 R0, R0, 0x1f, RZ ;  /* 0x0000001f00007819 */ /* 0x008fc800000006ff */
[----:B------:R-:W1:Y:S02]  /*11840*/  SYNCS.PHASECHK.TRANS64.TRYWAIT P0, [R2+URZ+0x36840], R0 ;  /* 0x03684000020075a7 */ /* 0x000e64000800017f */
[----:B-1----:R-:W-:Y:S05]  /*11850*/  @!P0 BRA `(.L_x_5776) ;  /* 0x0000004000588947 */ /* 0x002fea0003800000 */
.L_x_5874:
        /* <DEDUP_REMOVED lines=11> */
.L_x_5777:
[----:B-1----:R-:W-:Y:S01]  /*11910*/  IMAD R0, R18, 0xa800, R17 ;  /* 0x0000a80012007824 */ /* 0x002fe200078e0211 */
[----:B------:R-:W-:Y:S01]  /*11920*/  R2UR UR33, R2 ;  /* 0x00000000022172ca */ /* 0x000fe200000e0000 */
[----:B------:R-:W-:Y:S01]  /*11930*/  UIADD3 UR4, UP0, UR38, 0x370, URZ ;  /* 0x0000037026047890 */ /* 0x000fe2000ff1e03f */
[----:B------:R-:W-:Y:S01]  /*11940*/  R2UR UR35, R19 ;  /* 0x00000000132372ca */ /* 0x000fe200000e0000 */
[----:B------:R-:W-:Y:S01]  /*11950*/  UMOV UR6, 0x0 ;  /* 0x0000000000067882 */ /* 0x000fe20000000000 */
[----:B------:R-:W-:Y:S01]  /*11960*/  R2UR UR8, R0 ;  /* 0x00000000000872ca */ /* 0x000fe200000e0000 */
[----:B------:R-:W-:Y:S01]  /*11970*/  UIADD3.X UR5, URZ, UR39, URZ, UP0, !UPT ;  /* 0x000000273f057290 */ /* 0x000fe200087fe43f */
[----:B-----5:R-:W-:Y:S01]  /*11980*/  R2UR UR37, R16 ;  /* 0x00000000102572ca */ /* 0x020fe200000e0000 */
[----:B------:R-:W-:Y:S01]  /*11990*/  UMOV UR7, 0x14f00000 ;  /* 0x14f0000000077882 */ /* 0x000fe20000000000 */
[----:B------:R-:W-:Y:S01]  /*119a0*/  PLOP3.LUT P0, PT, PT, PT, PT, 0x80, 0x0 ;  /* 0x000000000000781c */ /* 0x000fe20003f0f070 */
[----:B------:R-:W-:Y:S01]  /*119b0*/  UMOV UR34, URZ ;  /* 0x0000003f00227c82 */ /* 0x000fe20008000000 */
[----:B------:R-:W-:Y:S01]  /*119c0*/  UMOV UR18, 0x40 ;  /* 0x0000004000127882 */ /* 0x000fe20000000000 */
[----:B------:R-:W-:Y:S01]  /*119d0*/  UMOV UR20, UR36 ;  /* 0x0000002400147c82 */ /* 0x000fe20008000000 */
[----:B------:R-:W-:Y:S01]  /*119e0*/  P2R R0, PR, RZ, 0x1 ;  /* 0x00000001ff007803 */ /* 0x000fe20000000000 */
[----:B------:R-:W-:-:S02]  /*119f0*/  UIADD3 UR33, UR33, 0x36830, URZ ;  /* 0x0003683021217890 */ /* 0x000fc4000fffe03f */
[----:B------:R-:W-:Y:S02]  /*11a00*/  UIMAD UR35, UR35, 0x70, URZ ;  /* 0x00000070232378a4 */ /* 0x000fe4000f8e023f */
[----:B------:R-:W-:Y:S01]  /*11a10*/  UIADD3 UR32, UR8, 0x21400, URZ ;  /* 0x0002140008207890 */ /* 0x000fe2000fffe03f */
[----:B------:R2:W-:Y:S01]  /*11a20*/  STL [R1+0xc], R0 ;  /* 0x00000c0001007387 */ /* 0x0005e20000100800 */
[----:B------:R-:W-:Y:S02]  /*11a30*/  UIADD3 UR16, UR8, 0x24c00, URZ ;  /* 0x00024c0008107890 */ /* 0x000fe4000fffe03f */
[----:B------:R-:W-:Y:S01]  /*11a40*/  UIADD3 UR8, UR8, 0x28400, URZ ;  /* 0x0002840008087890 */ /* 0x000fe2000fffe03f */
[----:B------:R-:W-:Y:S01]  /*11a50*/  UMOV UR21, UR37 ;  /* 0x0000002500157c82 */ /* 0x000fe20008000000 */
[----:B------:R-:W-:Y:S01]  /*11a60*/  UMOV UR17, UR33 ;  /* 0x0000002100117c82 */ /* 0x000fe20008000000 */
[----:B------:R-:W-:Y:S01]  /*11a70*/  UMOV UR19, UR35 ;  /* 0x0000002300137c82 */ /* 0x000fe20008000000 */
[----:B------:R-:W-:Y:S01]  /*11a80*/  UMOV UR10, 0x80 ;  /* 0x00000080000a7882 */ /* 0x000fe20000000000 */
[----:B------:R-:W-:Y:S01]  /*11a90*/  UMOV UR12, UR36 ;  /* 0x00000024000c7c82 */ /* 0x000fe20008000000 */
[----:B------:R-:W-:Y:S01]  /*11aa0*/  UMOV UR13, UR37 ;  /* 0x00000025000d7c82 */ /* 0x000fe20008000000 */
[----:B------:R-:W-:Y:S01]  /*11ab0*/  UMOV UR9, UR33 ;  /* 0x0000002100097c82 */ /* 0x000fe20008000000 */
[----:B------:R-:W-:Y:S01]  /*11ac0*/  UMOV UR11, UR35 ;  /* 0x00000023000b7c82 */ /* 0x000fe20008000000 */
[----:B------:R2:W-:Y:S01]  /*11ad0*/  UTMALDG.4D [UR32], [UR4], desc[UR6] ;  /* 0x00000620040075b4 */ /* 0x0005e20008019000 */
[----:B------:R2:W-:Y:S01]  /*11ae0*/  UTMALDG.4D [UR16], [UR4], desc[UR6] ;  /* 0x00000610040075b4 */ /* 0x0005e20008019000 */
[----:B------:R2:W-:Y:S02]  /*11af0*/  UTMALDG.4D [UR8], [UR4], desc[UR6] ;  /* 0x00000608040075b4 */ /* 0x0005e40008019000 */
[----:B--2---:R-:W-:Y:S01]  /*11b00*/  NOP ;  /* 0x0000000000007918 */ /* 0x004fe20000000000 */
.L_x_5773:
        /* <DEDUP_REMOVED lines=22> */
.L_x_5779:
[----:B------:R-:W-:Y:S05]  /*11c70*/  BSYNC B6 ;  /* 0x0000000000067941 */ /* 0x000fea0003800000 */
.L_x_5778:
[----:B------:R-:W2:Y:S01]  /*11c80*/  LDL.LU R6, [R1+0x1c] ;  /* 0x00001c0001067983 */ /* 0x000ea20000300800 */
[----:B0-----:R-:W0:Y:S08]  /*11c90*/  LDC R7, c[0x0][0x448] ;  /* 0x00011200ff077b82 */ /* 0x001e300000000800 */
[----:B------:R-:W1:Y:S01]  /*11ca0*/  LDC.64 R2, c[0x0][0x2e0] ;  /* 0x0000b800ff027b82 */ /* 0x000e620000000a00 */
[----:B------:R-:W3:Y:S01]  /*11cb0*/  LDL R8, [R1+0x24] ;  /* 0x0000240001087983 */ /* 0x000ee20000100800 */
[----:B------:R-:W-:Y:S01]  /*11cc0*/  USHF.R.S32.HI UR4, URZ, 0x1f, UR36 ;  /* 0x0000001f3f047899 */ /* 0x000fe20008011424 */
[----:B------:R-:W-:Y:S01]  /*11cd0*/  ULDC.64 UR8, c[0x0][0x2d8] ;  /* 0x0000b60000087ab9 */ /* 0x000fe20000000a00 */
[----:B------:R-:W4:Y:S02]  /*11ce0*/  S2R R4, SR_TID.X ;  /* 0x0000000000047919 */ /* 0x000f240000002100 */
[----:B------:R-:W-:-:S02]  /*11cf0*/  UIMAD UR6, UR4, UR8, URZ ;  /* 0x00000008040672a4 */ /* 0x000fc4000f8e023f */
[----:B------:R-:W-:Y:S01]  /*11d00*/  UIMAD.WIDE.U32 UR4, UR36, UR8, URZ ;  /* 0x00000008240472a5 */ /* 0x000fe2000f8e003f */
[----:B------:R-:W4:Y:S01]  /*11d10*/  S2R R9, SR_TID.X ;  /* 0x0000000000097919 */ /* 0x000f220000002100 */
[----:B------:R-:W-:-:S04]  /*11d20*/  UIMAD UR6, UR36, UR9, UR6 ;  /* 0x00000009240672a4 */ /* 0x000fc8000f8e0206 */
[----:B------:R-:W-:Y:S01]  /*11d30*/  UIADD3 UR5, UR5, UR6, URZ ;  /* 0x0000000605057290 */ /* 0x000fe2000fffe03f */
[----:B0-----:R-:W-:Y:S02]  /*11d40*/  ISETP.NE.AND P0, PT, R7, 0x1, PT ;  /* 0x000000010700780c */ /* 0x001fe40003f05270 */
[----:B------:R-:W-:Y:S01]  /*11d50*/  ULDC.64 UR6, c[0x0][0x280] ;  /* 0x0000a00000067ab9 */ /* 0x000fe20000000a00 */
[C---:B----4-:R-:W-:Y:S01]  /*11d60*/  LOP3.LUT R5, R4.reuse, 0x7f, RZ, 0xc0, !PT ;  /* 0x0000007f04057812 */ /* 0x050fe200078ec0ff */
[----:B------:R-:W-:-:S03]  /*11d70*/  IMAD.SHL.U32 R4, R4, 0x10, RZ ;  /* 0x0000001004047824 */ /* 0x000fc600078e00ff */
[----:B------:R-:W-:Y:S01]  /*11d80*/  SHF.R.U32.HI R5, RZ, 0x3, R5 ;  /* 0x00000003ff057819 */ /* 0x000fe20000011605 */
[----:B------:R-:W-:-:S03]  /*11d90*/  IMAD.SHL.U32 R9, R9, 0x8, RZ ;  /* 0x0000000809097824 */ /* 0x000fc600078e00ff */
[----:B------:R-:W-:Y:S02]  /*11da0*/  LOP3.LUT R4, R5, 0x70, R4, 0xf8, !PT ;  /* 0x0000007005047812 */ /* 0x000fe400078ef804 */
[----:B------:R-:W0:Y:S01]  /*11db0*/  @P0 LDC R5, c[0x0][0x44c] ;  /* 0x00011300ff050b82 */ /* 0x000e220000000800 */
[----:B------:R-:W-:-:S04]  /*11dc0*/  LOP3.LUT R9, R9, 0x38, RZ, 0xc0, !PT ;  /* 0x0000003809097812 */ /* 0x000fc800078ec0ff */
[C---:B------:R-:W-:Y:S02]  /*11dd0*/  LOP3.LUT R11, R9.reuse, 0x40, RZ, 0xfc, !PT ;  /* 0x00000040090b7812 */ /* 0x040fe400078efcff */
[----:B------:R-:W-:Y:S02]  /*11de0*/  LOP3.LUT R9, R9, 0x80, RZ, 0xfc, !PT ;  /* 0x0000008009097812 */ /* 0x000fe400078efcff */
[----:B--2---:R-:W-:-:S05]  /*11df0*/  SHF.R.S32.HI R0, RZ, 0x1f, R6 ;  /* 0x0000001fff007819 */ /* 0x004fca0000011406 */
[----:B-1----:R-:W-:-:S04]  /*11e00*/  IMAD R0, R0, R2, RZ ;  /* 0x0000000200007224 */ /* 0x002fc800078e02ff */
[C---:B------:R-:W-:Y:S02]  /*11e10*/  IMAD R0, R6.reuse, R3, R0 ;  /* 0x0000000306007224 */ /* 0x040fe400078e0200 */
[----:B------:R-:W-:Y:S01]  /*11e20*/  IMAD.WIDE.U32 R2, R6, R2, UR4 ;  /* 0x0000000406027e25 */ /* 0x000fe2000f8e0002 */
[----:B------:R-:W-:Y:S01]  /*11e30*/  ULDC.64 UR4, c[0x0][0x2d0] ;  /* 0x0000b40000047ab9 */ /* 0x000fe20000000a00 */
[----:B------:R-:W1:Y:S02]  /*11e40*/  @P0 LDC R6, c[0x0][0x450] ;  /* 0x00011400ff060b82 */ /* 0x000e640000000800 */
[----:B------:R-:W-:Y:S02]  /*11e50*/  IMAD.IADD R3, R3, 0x1, R0 ;  /* 0x0000000103037824 */ /* 0x000fe400078e0200 */
[----:B---3--:R-:W-:-:S04]  /*11e60*/  IMAD R0, R8, 0x80, R4 ;  /* 0x0000008008007824 */ /* 0x008fc800078e0204 */
[----:B0-----:R-:W-:-:S04]  /*11e70*/  @P0 IMAD.HI.U32 R5, R0, R5, RZ ;  /* 0x0000000500050227 */ /* 0x001fc800078e00ff */
[----:B------:R-:W-:Y:S01]  /*11e80*/  IMAD.MOV.U32 R4, RZ, RZ, R0 ;  /* 0x000000ffff047224 */ /* 0x000fe200078e0000 */
[----:B-1----:R-:W-:Y:S02]  /*11e90*/  @P0 SHF.R.U32.HI R4, RZ, R6, R5 ;  /* 0x00000006ff040219 */ /* 0x002fe40000011605 */
[----:B------:R-:W0:Y:S03]  /*11ea0*/  S2R R6, SR_TID.X ;  /* 0x0000000000067919 */ /* 0x000e260000002100 */
[----:B------:R-:W-:Y:S02]  /*11eb0*/  IMAD.MOV R5, RZ, RZ, -R4 ;  /* 0x000000ffff057224 */ /* 0x000fe400078e0a04 */
[----:B------:R-:W-:-:S04]  /*11ec0*/  IMAD.WIDE.U32 R2, R4, UR4, R2 ;  /* 0x0000000404027c25 */ /* 0x000fc8000f8e0002 */
[----:B------:R-:W-:Y:S01]  /*11ed0*/  IMAD R0, R7, R5, R0 ;  /* 0x0000000507007224 */ /* 0x000fe200078e0200 */
[----:B------:R-:W-:-:S05]  /*11ee0*/  SHF.R.S32.HI R5, RZ, 0x1f, R4 ;  /* 0x0000001fff057819 */ /* 0x000fca0000011404 */
[----:B------:R-:W-:-:S04]  /*11ef0*/  IMAD R5, R5, UR4, RZ ;  /* 0x0000000405057c24 */ /* 0x000fc8000f8e02ff */
[----:B------:R-:W-:Y:S01]  /*11f00*/  IMAD R5, R4, UR5, R5 ;  /* 0x0000000504057c24 */ /* 0x000fe2000f8e0205 */
[----:B------:R-:W-:Y:S01]  /*11f10*/  SHF.R.S32.HI R4, RZ, 0x1f, R0 ;  /* 0x0000001fff047819 */ /* 0x000fe20000011400 */
[----:B------:R-:W-:Y:S02]  /*11f20*/  ULDC.64 UR4, c[0x0][0x2c8] ;  /* 0x0000b20000047ab9 */ /* 0x000fe40000000a00 */
[----:B------:R-:W-:Y:S02]  /*11f30*/  IMAD.IADD R3, R3, 0x1, R5 ;  /* 0x0000000103037824 */ /* 0x000fe400078e0205 */
[----:B------:R-:W-:Y:S02]  /*11f40*/  IMAD R4, R4, UR4, RZ ;  /* 0x0000000404047c24 */ /* 0x000fe4000f8e02ff */
[C---:B------:R-:W-:Y:S01]  /*11f50*/  IMAD.WIDE.U32 R2, R0.reuse, UR4, R2 ;  /* 0x0000000400027c25 */ /* 0x040fe2000f8e0002 */
[----:B------:R-:W-:Y:S02]  /*11f60*/  ULDC UR4, c[0x0][0x2b8] ;  /* 0x0000ae0000047ab9 */ /* 0x000fe40000000800 */
[----:B------:R-:W-:Y:S01]  /*11f70*/  ISETP.GE.AND P2, PT, R9, UR4, PT ;  /* 0x0000000409007c0c */ /* 0x000fe2000bf46270 */
[----:B------:R-:W-:Y:S01]  /*11f80*/  IMAD R4, R0, UR5, R4 ;  /* 0x0000000500047c24 */ /* 0x000fe2000f8e0204 */
[----:B------:R1:W5:Y:S01]  /*11f90*/  LDL R9, [R1+0x14] ;  /* 0x0000140001097983 */ /* 0x0003620000100800 */
[----:B0-----:R-:W-:Y:S01]  /*11fa0*/  IMAD.SHL.U32 R10, R6, 0x8, RZ ;  /* 0x00000008060a7824 */ /* 0x001fe200078e00ff */
[----:B------:R-:W-:Y:S01]  /*11fb0*/  LEA R0, P3, R2, UR6, 0x1 ;  /* 0x0000000602007c11 */ /* 0x000fe2000f8608ff */
[----:B------:R-:W-:Y:S01]  /*11fc0*/  IMAD.IADD R4, R3, 0x1, R4 ;  /* 0x0000000103047824 */ /* 0x000fe200078e0204 */
[----:B------:R-:W-:-:S02]  /*11fd0*/  ISETP.GE.AND P1, PT, R11, UR4, PT ;  /* 0x000000040b007c0c */ /* 0x000fc4000bf26270 */
[----:B------:R-:W-:-:S04]  /*11fe0*/  LOP3.LUT R10, R10, 0x38, RZ, 0xc0, !PT ;  /* 0x000000380a0a7812 */ /* 0x000fc800078ec0ff */
[----:B------:R-:W-:Y:S01]  /*11ff0*/  ISETP.GE.AND P0, PT, R10, UR4, PT ;  /* 0x000000040a007c0c */ /* 0x000fe2000bf06270 */
[----:B------:R-:W-:Y:S01]  /*12000*/  UMOV UR4, 0xffffffff ;  /* 0xffffffff00047882 */ /* 0x000fe20000000000 */
[----:B------:R-:W-:Y:S02]  /*12010*/  LEA.HI.X R4, R2, UR7, R4, 0x1, P3 ;  /* 0x0000000702047c11 */ /* 0x000fe400098f0c04 */
[----:B-1----:R-:W-:Y:S09]  /*12020*/  BRA.DIV UR4, `(.L_x_5780) ;  /* 0x0000003a04787947 */ /* 0x002ff2000b800000 */
[----:B------:R-:W2:Y:S01]  /*12030*/  LDL.LU R8, [R1+0x24] ;  /* 0x0000240001087983 */ /* 0x000ea20000300800 */
[----:B------:R-:W-:Y:S01]  /*12040*/  ULDC UR4, c[0x0][0x288] ;  /* 0x0000a20000047ab9 */ /* 0x000fe20000000800 */
[----:B------:R-:W0:Y:S02]  /*12050*/  S2R R5, SR_TID.X ;  /* 0x0000000000057919 */ /* 0x000e240000002100 */
[----:B------:R-:W1:Y:S01]  /*12060*/  SHFL.IDX PT, R6, R0, RZ, 0x181f ;  /* 0x00181fff00067589 */ /* 0x000e6200000e0000 */
[----:B------:R-:W-:Y:S01]  /*12070*/  IMAD R3, R7, UR4, RZ ;  /* 0x0000000407037c24 */ /* 0x000fe2000f8e02ff */
[----:B0-----:R-:W-:-:S04]  /*12080*/  LOP3.LUT R5, R5, 0x7f, RZ, 0xc0, !PT ;  /* 0x0000007f05057812 */ /* 0x001fc800078ec0ff */
[----:B------:R-:W-:Y:S02]  /*12090*/  SHF.R.U32.HI R11, RZ, 0x3, R5 ;  /* 0x00000003ff0b7819 */ /* 0x000fe40000011605 */
[----:B------:R-:W0:Y:S01]  /*120a0*/  SHFL.IDX PT, R5, R4, RZ, 0x181f ;  /* 0x00181fff04057589 */ /* 0x000e2200000e0000 */
[----:B------:R-:W-:Y:S02]  /*120b0*/  ULDC.64 UR6, c[0x0][0x208] ;  /* 0x0000820000067ab9 */ /* 0x000fe40000000a00 */
[----:B--2---:R-:W-:-:S05]  /*120c0*/  IMAD R2, R8, 0x80, R11 ;  /* 0x0000008008027824 */ /* 0x004fca00078e020b */
[----:B------:R-:W-:-:S13]  /*120d0*/  ISETP.GE.AND P4, PT, R2, R3, PT ;  /* 0x000000030200720c */ /* 0x000fda0003f86270 */
[----:B-1----:R-:W-:-:S05]  /*120e0*/  @!P4 LEA R6, P3, R10, R6, 0x1 ;  /* 0x000000060a06c211 */ /* 0x002fca00078608ff */
[----:B0-----:R-:W-:-:S04]  /*120f0*/  @!P4 IMAD.X R5, RZ, RZ, R5, P3 ;  /* 0x000000ffff05c224 */ /* 0x001fc800018e0605 */
[----:B------:R-:W-:Y:S02]  /*12100*/  @!P4 IMAD.MOV.U32 R7, RZ, RZ, R5 ;  /* 0x000000ffff07c224 */ /* 0x000fe400078e0005 */
[----:B------:R-:W-:-:S03]  /*12110*/  VIADD R5, R2, 0x10 ;  /* 0x0000001002057836 */ /* 0x000fc60000000000 */
[----:B------:R-:W-:Y:S01]  /*12120*/  @!PT LDS RZ, [RZ] ;  /* 0x00000000fffff984 */ /* 0x000fe20000000800 */
[----:B-----5:R-:W-:Y:S04]  /*12130*/  @!P4 LDGSTS.E.BYPASS.LTC128B.128 [R9+0x15400], desc[UR6][R6.64], !P0 ;  /* 0x154000000609cfae */ /* 0x020fe8000c101d46 */
        /* <DEDUP_REMOVED lines=54> */
[----:B0-----:R-:W0:Y:S04]  /*124a0*/  SHFL.IDX PT, R6, R0, 0x6, 0x181f ;  /* 0x00d81f0000067f89 */ /* 0x001e2800000e0000 */
[----:B------:R-:W1:Y:S04]  /*124b0*/  SHFL.IDX PT, R4, R4, 0x7, 0x181f ;  /* 0x00f81f0004047f89 */ /* 0x000e6800000e0000 */
[----:B------:R-:W2:Y:S01]  /*124c0*/  SHFL.IDX PT, R0, R0, 0x7, 0x181f ;  /* 0x00f81f0000007f89 */ /* 0x000ea200000e0000 */
[----:B0-----:R-:W-:-:S05]  /*124d0*/  @!P4 LEA R6, P3, R10, R6, 0x1 ;  /* 0x000000060a06c211 */ /* 0x001fca00078608ff */
[----:B------:R-:W-:-:S04]  /*124e0*/  @!P4 IMAD.X R5, RZ, RZ, R5, P3 ;  /* 0x000000ffff05c224 */ /* 0x000fc800018e0605 */
[----:B------:R-:W-:-:S05]  /*124f0*/  @!P4 IMAD.MOV.U32 R7, RZ, RZ, R5 ;  /* 0x000000ffff07c224 */ /* 0x000fca00078e0005 */
[----:B------:R0:W-:Y:S04]  /*12500*/  @!P4 LDGSTS.E.BYPASS.LTC128B.128 [R9+0x18400], desc[UR6][R6.64], !P0 ;  /* 0x184000000609cfae */ /* 0x0001e8000c101d46 */
[----:B------:R0:W-:Y:S04]  /*12510*/  @!P4 LDGSTS.E.BYPASS.LTC128B.128 [R9+0x1c400], desc[UR6][R6.64+0x80], !P1 ;  /* 0x1c4000800609cfae */ /* 0x0001e8000c901d46 */
[----:B-12---:R0:W-:Y:S02]  /*12520*/  @!P4 LDGSTS.E.BYPASS.LTC128B.128 [R9+0x20400], desc[UR6][R6.64+0x100], !P2 ;  /* 0x204001000609cfae */ /* 0x0061e4000d101d46 */
.L_x_5891:
        /* <DEDUP_REMOVED lines=13> */
.L_x_5782:
[----:B------:R-:W-:Y:S05]  /*12600*/  BSYNC B0 ;  /* 0x0000000000007941 */ /* 0x000fea0003800000 */
.L_x_5781:
[----:B------:R-:W-:Y:S01]  /*12610*/  NOP ;  /* 0x0000000000007918 */ /* 0x000fe20000000000 */
[----:B------:R-:W-:Y:S01]  /*12620*/  PLOP3.LUT P0, PT, PT, PT, PT, 0x80, 0x0 ;  /* 0x000000000000781c */ /* 0x000fe20003f0f070 */
[----:B0-----:R-:W-:-:S12]  /*12630*/  VIADD R6, R17, 0x36800 ;  /* 0x0003680011067836 */ /* 0x001fd80000000000 */
.L_x_5783:
[----:B------:R-:W-:Y:S02]  /*12640*/  PLOP3.LUT P1, PT, P1, P0, PT, 0xa2, 0x0 ;  /* 0x000000000000781c */ /* 0x000fe40000f21472 */
[----:B------:R-:W-:-:S08]  /*12650*/  @P0 R2UR P1, UR4, R17 ;  /* 0x00000000110402ca */ /* 0x000fd00000020000 */
[----:B------:R-:W-:-:S05]  /*12660*/  @P0 PLOP3.LUT P0, PT, P1, PT, PT, 0x80, 0x0 ;  /* 0x000000000000081c */ /* 0x000fca0000f0f070 */
[----:B------:R-:W-:Y:S01]  /*12670*/  @!P1 SYNCS.ARRIVE.TRANS64.RED.A0T1 RZ, [UR4+0x36800], RZ ;  /* 0x036800ffffff99a7 */ /* 0x000fe20008200404 */
[----:B------:R-:W-:Y:S07]  /*12680*/  @!P1 ARRIVES.LDGSTSBAR.64.TRANSCNT [UR4+0x36800] ;  /* 0x03680000ff0099b0 */ /* 0x000fee0008000a84 */
[----:B------:R-:W-:Y:S05]  /*12690*/  @P0 BRA.U.ANY `(.L_x_5783) ;  /* 0xfffffffd00e80947 */ /* 0x000fea000393ffff */
[----:B-1----:R-:W2:Y:S02]  /*126a0*/  LDL.LU R2, [R1+0x28] ;  /* 0x0000280001027983 */ /* 0x002ea40000300800 */
        /* <DEDUP_REMOVED lines=11> */
.L_x_5892:
[----:B------:R-:W-:Y:S05]  /*12760*/  BSYNC B0 ;  /* 0x0000000000007941 */ /* 0x000fea0003800000 */
.L_x_5784:
[----:B------:R-:W2:Y:S02]  /*12770*/  LDL R2, [R1+0x20] ;  /* 0x0000200001027983 */ /* 0x000ea40000100800 */
[----:B--2---:R-:W-:-:S13]  /*12780*/  ISETP.GE.AND P0, PT, R2, 0x2, PT ;  /* 0x000000020200780c */ /* 0x004fda0003f06270 */
[----:B------:R-:W-:Y:S05]  /*12790*/  @!P0 BRA `(.L_x_5786) ;  /* 0x0000002000b08947 */ /* 0x000fea0003800000 */
[C---:B0-----:R-:W-:Y:S01]  /*127a0*/  LOP3.LUT R0, R2.reuse, 0x1, RZ, 0xc0, !PT ;  /* 0x0000000102007812 */ /* 0x041fe200078ec0ff */
[----:B------:R-:W-:-:S03]  /*127b0*/  VIADD R7, R2, 0xfffffffe ;  /* 0xfffffffe02077836 */ /* 0x000fc60000000000 */
[----:B------:R-:W-:Y:S01]  /*127c0*/  ISETP.NE.U32.AND P0, PT, R0, 0x1, PT ;  /* 0x000000010000780c */ /* 0x000fe20003f05070 */
[----:B------:R-:W-:-:S12]  /*127d0*/  IMAD.MOV.U32 R0, RZ, RZ, R7 ;  /* 0x000000ffff007224 */ /* 0x000fd800078e0007 */
[----:B------:R-:W-:Y:S05]  /*127e0*/  @!P0 BRA `(.L_x_5787) ;  /* 0x0000000800e08947 */ /* 0x000fea0003800000 */
[----:B------:R-:W2:Y:S04]  /*127f0*/  LDL R3, [R1+0xc] ;  /* 0x00000c0001037983 */ /* 0x000ea80000100800 */
        /* <DEDUP_REMOVED lines=35> */
.L_x_5790:
[----:B0-----:R-:W-:Y:S01]  /*12a30*/  IMAD R2, R8, 0x8, R17 ;  /* 0x0000000808027824 */ /* 0x001fe200078e0211 */
[----:B------:R-:W-:Y:S01]  /*12a40*/  SHF.L.U32 R3, R9, 0x1f, RZ ;  /* 0x0000001f09037819 */ /* 0x000fe200000006ff */
[----:B------:R-:W-:Y:S03]  /*12a50*/  BSSY B1, `(.L_x_5791) ;  /* 0x0000003000017945 */ /* 0x000fe60003800000 */
[----:B------:R-:W0:Y:S02]  /*12a60*/  SYNCS.PHASECHK.TRANS64.TRYWAIT P0, [R2+URZ+0x36840], R3 ;  /* 0x03684003020075a7 */ /* 0x000e24000800017f */
[----:B0-----:R-:W-:Y:S05]  /*12a70*/  @!P0 BRA `(.L_x_5792) ;  /* 0x0000003800c48947 */ /* 0x001fea0003800000 */
.L_x_5893:
[----:B------:R-:W-:Y:S05]  /*12a80*/  BSYNC B1 ;  /* 0x0000000000017941 */ /* 0x000fea0003800000 */
.L_x_5791:
        /* <DEDUP_REMOVED lines=12> */
.L_x_5794:
[----:B------:R-:W-:Y:S05]  /*12b50*/  BSYNC B1 ;  /* 0x0000000000017941 */ /* 0x000fea0003800000 */
.L_x_5793:
        /* <DEDUP_REMOVED lines=12> */
.L_x_5795:
        /* <DEDUP_REMOVED lines=15> */
.L_x_5796:
        /* <DEDUP_REMOVED lines=15> */
.L_x_5797:
        /* <DEDUP_REMOVED lines=15> */
.L_x_5894:
[----:B------:R-:W-:Y:S05]  /*12ef0*/  BSYNC B1 ;  /* 0x0000000000017941 */ /* 0x000fea0003800000 */
.L_x_5798:
        /* <DEDUP_REMOVED lines=12> */
.L_x_5801:
[----:B------:R-:W-:Y:S05]  /*12fc0*/  BSYNC B1 ;  /* 0x0000000000017941 */ /* 0x000fea0003800000 */
.L_x_5800:
        /* <DEDUP_REMOVED lines=11> */
.L_x_5802:
        /* <DEDUP_REMOVED lines=15> */
.L_x_5803:
        /* <DEDUP_REMOVED lines=15> */
.L_x_5804:
        /* <DEDUP_REMOVED lines=12> */
.L_x_5789:
[----:B------:R-:W-:Y:S05]  /*13320*/  BSYNC B0 ;  /* 0x0000000000007941 */ /* 0x000fea0003800000 */
.L_x_5788:
[----:B------:R-:W2:Y:S01]  /*13330*/  LDL.LU R0, [R1+0x20] ;  /* 0x0000200001007983 */ /* 0x000ea20000300800 */
[----:B------:R-:W-:-:S03]  /*13340*/  IMAD.MOV.U32 R18, RZ, RZ, R8 ;  /* 0x000000ffff127224 */ /* 0x000fc600078e0008 */
[----:B------:R0:W-:Y:S02]  /*13350*/  STL [R1+0x4], R9 ;  /* 0x0000040901007387 */ /* 0x0001e40000100800 */
[----:B0-2---:R-:W-:-:S07]  /*13360*/  VIADD R0, R0, 0xfffffffd ;  /* 0xfffffffd00007836 */ /* 0x005fce0000000000 */
.L_x_5787:
[----:B------:R-:W-:Y:S01]  /*13370*/  ISETP.NE.AND P0, PT, R7, RZ, PT ;  /* 0x000000ff0700720c */ /* 0x000fe20003f05270 */
[----:B------:R-:W-:-:S12]  /*13380*/  BSSY B0, `(.L_x_5786) ;  /* 0x000016d000007945 */ /* 0x000fd80003800000 */
[----:B------:R-:W-:Y:S05]  /*13390*/  @!P0 BRA `(.L_x_5805) ;  /* 0x0000001400ac8947 */ /* 0x000fea0003800000 */
[----:B------:R-:W-:-:S07]  /*133a0*/  IMAD.MOV.U32 R8, RZ, RZ, R16 ;  /* 0x000000ffff087224 */ /* 0x000fce00078e0010 */
.L_x_5840:
        /* <DEDUP_REMOVED lines=36> */
.L_x_5808:
[----:B------:R-:W-:Y:S01]  /*135f0*/  IMAD R3, R4, 0x8, R17 ;  /* 0x0000000804037824 */ /* 0x000fe200078e0211 */
[----:B------:R-:W-:Y:S01]  /*13600*/  SHF.L.U32 R2, R5, 0x1f, RZ ;  /* 0x0000001f05027819 */ /* 0x000fe200000006ff */
[----:B------:R-:W-:Y:S03]  /*13610*/  BSSY B2, `(.L_x_5809) ;  /* 0x0000003000027945 */ /* 0x000fe60003800000 */
[----:B------:R-:W1:Y:S02]  /*13620*/  SYNCS.PHASECHK.TRANS64.TRYWAIT P0, [R3+URZ+0x36840], R2 ;  /* 0x03684002030075a7 */ /* 0x000e64000800017f */
[----:B-1----:R-:W-:Y:S05]  /*13630*/  @!P0 BRA `(.L_x_5810) ;  /* 0x0000002c00fc8947 */ /* 0x002fea0003800000 */
.L_x_5895:
[----:B------:R-:W-:Y:S05]  /*13640*/  BSYNC B2 ;  /* 0x0000000000027941 */ /* 0x000fea0003800000 */
.L_x_5809:
        /* <DEDUP_REMOVED lines=12> */
.L_x_5812:
[----:B------:R-:W-:Y:S05]  /*13710*/  BSYNC B2 ;  /* 0x0000000000027941 */ /* 0x000fea0003800000 */
.L_x_5811:
        /* <DEDUP_REMOVED lines=11> */
.L_x_5813:
        /* <DEDUP_REMOVED lines=16> */
.L_x_5814:
        /* <DEDUP_REMOVED lines=16> */
.L_x_5815:
        /* <DEDUP_REMOVED lines=16> */
.L_x_5896:
[----:B------:R-:W-:Y:S05]  /*13ad0*/  BSYNC B2 ;  /* 0x0000000000027941 */ /* 0x000fea0003800000 */
.L_x_5816:
        /* <DEDUP_REMOVED lines=11> */
.L_x_5819:
[----:B------:R-:W-:Y:S05]  /*13b90*/  BSYNC B2 ;  /* 0x0000000000027941 */ /* 0x000fea0003800000 */
.L_x_5818:
        /* <DEDUP_REMOVED lines=10> */
.L_x_5820:
        /* <DEDUP_REMOVED lines=15> */
.L_x_5821:
        /* <DEDUP_REMOVED lines=15> */
.L_x_5822:
        /* <DEDUP_REMOVED lines=12> */
.L_x_5807:
[----:B------:R-:W-:Y:S05]  /*13ee0*/  BSYNC B1 ;  /* 0x0000000000017941 */ /* 0x000fea0003800000 */
.L_x_5806:
        /* <DEDUP_REMOVED lines=15> */
[----:B------:R-:W1:Y:S01]  /*13fe0*/  LDC R9, c[0x0][0x43c] ;  /* 0x00010f00ff097b82 */ /* 0x000e620000000800 */
[----:B------:R-:W-:Y:S02]  /*13ff0*/  ULDC.64 UR4, c[0x0][0x428] ;  /* 0x00010a0000047ab9 */ /* 0x000fe40000000a00 */
[----:B------:R-:W3:Y:S01]  /*14000*/  LDL R11, [R1] ;  /* 0x00000000010b7983 */ /* 0x000ee20000100800 */
        /* <DEDUP_REMOVED lines=17> */
.L_x_5825:
[----:B------:R-:W-:Y:S01]  /*14120*/  IMAD R2, R18, 0x8, R17 ;  /* 0x0000000812027824 */ /* 0x000fe200078e0211 */
[----:B------:R-:W-:Y:S01]  /*14130*/  SHF.L.U32 R3, R10, 0x1f, RZ ;  /* 0x0000001f0a037819 */ /* 0x000fe200000006ff */
[----:B------:R-:W-:Y:S03]  /*14140*/  BSSY B2, `(.L_x_5826) ;  /* 0x0000003000027945 */ /* 0x000fe60003800000 */
[----:B------:R-:W2:Y:S02]  /*14150*/  SYNCS.PHASECHK.TRANS64.TRYWAIT P0, [R2+URZ+0x36840], R3 ;  /* 0x03684003020075a7 */ /* 0x000ea4000800017f */
[----:B--2---:R-:W-:Y:S05]  /*14160*/  @!P0 BRA `(.L_x_5827) ;  /* 0x0000002400588947 */ /* 0x004fea0003800000 */
.L_x_5897:
[----:B------:R-:W-:Y:S05]  /*14170*/  BSYNC B2 ;  /* 0x0000000000027941 */ /* 0x000fea0003800000 */
.L_x_5826:
        /* <DEDUP_REMOVED lines=12> */
.L_x_5829:
[----:B------:R-:W-:Y:S05]  /*14240*/  BSYNC B2 ;  /* 0x0000000000027941 */ /* 0x000fea0003800000 */
.L_x_5828:
        /* <DEDUP_REMOVED lines=10> */
[----:B0-----:R-:W-:Y:S01]  /*142f0*/  VIADD R10, R9, 0x21400 ;  /* 0x00021400090a7836 */ /* 0x001fe20000000000 */
[----:B------:R-:W-:-:S09]  /*14300*/  UMOV UR7, 0x14f00000 ;  /* 0x14f0000000077882 */ /* 0x000fd20000000000 */
.L_x_5830:
        /* <DEDUP_REMOVED lines=16> */
.L_x_5831:
        /* <DEDUP_REMOVED lines=16> */
.L_x_5832:
        /* <DEDUP_REMOVED lines=15> */
.L_x_5898:
[----:B------:R-:W-:Y:S05]  /*14600*/  BSYNC B2 ;  /* 0x0000000000027941 */ /* 0x000fea0003800000 */
.L_x_5833:
        /* <DEDUP_REMOVED lines=11> */
.L_x_5836:
[----:B------:R-:W-:Y:S05]  /*146c0*/  BSYNC B2 ;  /* 0x0000000000027941 */ /* 0x000fea0003800000 */
.L_x_5835:
        /* <DEDUP_REMOVED lines=10> */
.L_x_5837:
        /* <DEDUP_REMOVED lines=15> */
.L_x_5838:
        /* <DEDUP_REMOVED lines=15> */
.L_x_5839:
        /* <DEDUP_REMOVED lines=12> */
.L_x_5824:
[----:B------:R-:W-:Y:S05]  /*14a10*/  BSYNC B1 ;  /* 0x0000000000017941 */ /* 0x000fea0003800000 */
.L_x_5823:
[C---:B------:R-:W-:Y:S01]  /*14a20*/  ISETP.GT.AND P0, PT, R0.reuse, 0x1, PT ;  /* 0x000000010000780c */ /* 0x040fe20003f04270 */
[----:B------:R-:W-:-:S12]  /*14a30*/  VIADD R0, R0, 0xfffffffe ;  /* 0xfffffffe00007836 */ /* 0x000fd80000000000 */
[----:B------:R-:W-:Y:S05]  /*14a40*/  @P0 BRA `(.L_x_5840) ;  /* 0xffffffe800580947 */ /* 0x000fea000383ffff */
.L_x_5805:
[----:B------:R-:W-:Y:S05]  /*14a50*/  BSYNC B0 ;  /* 0x0000000000007941 */ /* 0x000fea0003800000 */
.L_x_5786:
[----:B0-----:R-:W0:Y:S01]  /*14a60*/  S2R R0, SR_TID.X ;  /* 0x0000000000007919 */ /* 0x001e220000002100 */
[----:B------:R-:W-:Y:S01]  /*14a70*/  BSSY B0, `(.L_x_5841) ;  /* 0x0000012000007945 */ /* 0x000fe20003800000 */
[----:B0-----:R-:W-:-:S04]  /*14a80*/  LOP3.LUT R6, R0, 0x7f, RZ, 0xc0, !PT ;  /* 0x0000007f00067812 */ /* 0x001fc800078ec0ff */
[----:B------:R-:W-:-:S13]  /*14a90*/  ISETP.NE.AND P1, PT, R6, RZ, PT ;  /* 0x000000ff0600720c */ /* 0x000fda0003f25270 */
[----:B------:R-:W-:Y:S05]  /*14aa0*/  @P1 BRA `(.L_x_5842) ;  /* 0x0000000000381947 */ /* 0x000fea0003800000 */
[----:B------:R-:W0:Y:S01]  /*14ab0*/  S2R R3, SR_LANEID ;  /* 0x0000000000037919 */ /* 0x000e220000000000 */
        /* <DEDUP_REMOVED lines=13> */
.L_x_5842:
[----:B------:R-:W-:Y:S05]  /*14b90*/  BSYNC B0 ;  /* 0x0000000000007941 */ /* 0x000fea0003800000 */
.L_x_5841:
[----:B0-----:R-:W2:Y:S01]  /*14ba0*/  LDL.LU R0, [R1+0xc] ;  /* 0x00000c0001007983 */ /* 0x001ea20000300800 */
[----:B------:R-:W-:Y:S01]  /*14bb0*/  BSSY B0, `(.L_x_5843) ;  /* 0x0000047000007945 */ /* 0x000fe20003800000 */
[----:B--2---:R-:W-:-:S13]  /*14bc0*/  ISETP.NE.AND P0, PT, R0, RZ, PT ;  /* 0x000000ff0000720c */ /* 0x004fda0003f05270 */
        /* <DEDUP_REMOVED lines=8> */
.L_x_5899:
[----:B------:R-:W-:Y:S05]  /*14c50*/  BSYNC B1 ;  /* 0x0000000000017941 */ /* 0x000fea0003800000 */
.L_x_5845:
        /* <DEDUP_REMOVED lines=9> */
.L_x_5848:
[----:B------:R-:W-:Y:S05]  /*14cf0*/  BSYNC B1 ;  /* 0x0000000000017941 */ /* 0x000fea0003800000 */
.L_x_5847:
        /* <DEDUP_REMOVED lines=10> */
.L_x_5849:
        /* <DEDUP_REMOVED lines=15> */
.L_x_5850:
        /* <DEDUP_REMOVED lines=15> */
.L_x_5851:
        /* <DEDUP_REMOVED lines=10> */
.L_x_5844:
[----:B------:R-:W-:Y:S05]  /*15020*/  BSYNC B0 ;  /* 0x0000000000007941 */ /* 0x000fea0003800000 */
.L_x_5843:
[----:B------:R-:W2:Y:S01]  /*15030*/  LDL.LU R3, [R1+0x4] ;  /* 0x0000040001037983 */ /* 0x000ea20000300800 */
[----:B------:R-:W-:-:S05]  /*15040*/  VIADD R18, R18, 0x1 ;  /* 0x0000000112127836 */ /* 0x000fca0000000000 */
[----:B------:R-:W-:-:S04]  /*15050*/  ISETP.NE.AND P0, PT, R18, 0x2, PT ;  /* 0x000000021200780c */ /* 0x000fc80003f05270 */
[----:B------:R-:W-:Y:S02]  /*15060*/  SEL R0, RZ, 0x1, P0 ;  /* 0x00000001ff007807 */ /* 0x000fe40000000000 */
[----:B------:R-:W-:Y:S02]  /*15070*/  SEL R18, R18, RZ, P0 ;  /* 0x000000ff12127207 */ /* 0x000fe40000000000 */
[----:B--2---:R-:W-:-:S05]  /*15080*/  LOP3.LUT R3, R3, R0, RZ, 0x3c, !PT ;  /* 0x0000000003037212 */ /* 0x004fca00078e3cff */
[----:B------:R1:W-:Y:S02]  /*15090*/  STL [R1+0x4], R3 ;  /* 0x0000040301007387 */ /* 0x0003e40000100800 */
.L_x_5766:
[----:B------:R-:W-:Y:S05]  /*150a0*/  BSYNC B7 ;  /* 0x0000000000077941 */ /* 0x000fea0003800000 */
.L_x_5764:
[----:B0-----:R-:W2:Y:S04]  /*150b0*/  LDL R0, [R1+0x2c] ;  /* 0x00002c0001007983 */ /* 0x001ea80000100800 */
[----:B------:R0:W5:Y:S01]  /*150c0*/  LDL R2, [R1+0x18] ;  /* 0x0000180001027983 */ /* 0x0001620000100800 */
[----:B--2---:R-:W-:-:S13]  /*150d0*/  ISETP.NE.AND P0, PT, R0, RZ, PT ;  /* 0x000000ff0000720c */ /* 0x004fda0003f05270 */
        /* <DEDUP_REMOVED lines=11> */
.L_x_5852:
[----:B------:R-:W-:-:S03]  /*15190*/  UMOV UR4, 0xffffffff ;  /* 0xffffffff00047882 */ /* 0x000fc60000000000 */
[----:B------:R-:W-:Y:S05]  /*151a0*/  BRA.DIV UR4, `(.L_x_5854) ;  /* 0x0000001604847947 */ /* 0x000fea000b800000 */
[----:B-----5:R0:W2:Y:S02]  /*151b0*/  SHFL.IDX PT, R14, R2, RZ, 0x1f ;  /* 0x00001fff020e7589 */ /* 0x0200a400000e0000 */
.L_x_5902:
[----:B-1----:R-:W1:Y:S01]  /*151c0*/  @!P1 S2R R3, SR_CgaCtaId ;  /* 0x0000000000039919 */ /* 0x002e620000008800 */
[----:B------:R-:W-:Y:S05]  /*151d0*/  WARPSYNC.ALL ;  /* 0x0000000000007948 */ /* 0x000fea0003800000 */
[----:B------:R-:W-:Y:S01]  /*151e0*/  BAR.SYNC.DEFER_BLOCKING 0x4, 0x180 ;  /* 0x0106000000007b1d */ /* 0x000fe20000010000 */
[----:B------:R-:W-:-:S05]  /*151f0*/  @!P1 MOV R0, 0x400 ;  /* 0x0000040000009802 */ /* 0x000fca0000000f00 */
[----:B--2---:R2:W-:Y:S01]  /*15200*/  STL [R1+0x18], R14 ;  /* 0x0000180e01007387 */ /* 0x0045e20000100800 */
[----:B-1----:R-:W-:-:S05]  /*15210*/  @!P1 LEA R17, R3, R0, 0x18 ;  /* 0x0000000003119211 */ /* 0x002fca00078ec0ff */
[----:B------:R2:W-:Y:S01]  /*15220*/  @!P1 STS [R17+0x368d0], R2 ;  /* 0x0368d00211009388 */ /* 0x0005e20000000800 */
[----:B------:R-:W-:Y:S06]  /*15230*/  BAR.ARV 0x5, 0x180 ;  /* 0x0146000000007b1d */ /* 0x000fec0000002000 */
.L_x_5853:
[----:B------:R-:W4:Y:S01]  /*15240*/  LDL R0, [R1+0x18] ;  /* 0x0000180001007983 */ /* 0x000f220000100800 */
[----:B------:R-:W-:Y:S02]  /*15250*/  ULDC UR4, c[0x0][0xc38] ;  /* 0x00030e0000047ab9 */ /* 0x000fe40000000800 */
[----:B----4-:R-:W-:-:S13]  /*15260*/  ISETP.GE.AND P0, PT, R0, UR4, PT ;  /* 0x0000000400007c0c */ /* 0x010fda000bf06270 */
[----:B------:R-:W-:Y:S05]  /*15270*/  @!P0 BRA `(.L_x_5855) ;  /* 0xffffffb8001c8947 */ /* 0x000fea000383ffff */
.L_x_5761:
[----:B-1----:R-:W4:Y:S01]  /*15280*/  LDL.LU R0, [R1+0x28] ;  /* 0x0000280001007983 */ /* 0x002f220000300800 */
[----:B------:R-:W-:Y:S01]  /*15290*/  BSSY B0, `(.L_x_5856) ;  /* 0x000000b000007945 */ /* 0x000fe20003800000 */
[----:B------:R-:W1:Y:S01]  /*152a0*/  S2R R5, SR_CgaCtaId ;  /* 0x0000000000057919 */ /* 0x000e620000008800 */
[----:B----4-:R-:W-:-:S05]  /*152b0*/  VIADD R0, R0, 0x1 ;  /* 0x0000000100007836 */ /* 0x010fca0000000000 */
[----:B0-23--:R-:W-:-:S04]  /*152c0*/  LEA.HI R2, R0, R0, RZ, 0x1 ;  /* 0x0000000000027211 */ /* 0x00dfc800078f08ff */
[----:B------:R-:W-:-:S05]  /*152d0*/  LOP3.LUT R3, R2, 0xfffffffe, RZ, 0xc0, !PT ;  /* 0xfffffffe02037812 */ /* 0x000fca00078ec0ff */
[----:B------:R-:W-:Y:S01]  /*152e0*/  IMAD.IADD R3, R0, 0x1, -R3 ;  /* 0x0000000100037824 */ /* 0x000fe200078e0a03 */
[----:B------:R-:W-:-:S04]  /*152f0*/  MOV R0, 0x400 ;  /* 0x0000040000007802 */ /* 0x000fc80000000f00 */
[----:B-1----:R-:W-:Y:S02]  /*15300*/  LEA R0, R5, R0, 0x18 ;  /* 0x0000000005007211 */ /* 0x002fe400078ec0ff */
[----:B------:R-:W-:-:S04]  /*15310*/  SHF.L.U32 R3, R3, 0x1f, RZ ;  /* 0x0000001f03037819 */ /* 0x000fc800000006ff */
[----:B------:R-:W0:Y:S02]  /*15320*/  SYNCS.PHASECHK.TRANS64.TRYWAIT P0, [R0+URZ+0x36820], R3 ;  /* 0x03682003000075a7 */ /* 0x000e24000800017f */
[----:B0-----:R-:W-:Y:S05]  /*15330*/  @!P0 BRA `(.L_x_5857) ;  /* 0x0000001400488947 */ /* 0x001fea0003800000 */
.L_x_5903:
[----:B------:R-:W-:Y:S05]  /*15340*/  BSYNC B0 ;  /* 0x0000000000007941 */ /* 0x000fea0003800000 */
.L_x_5856:
[----:B------:R-:W-:-:S03]  /*15350*/  UMOV UR4, 0xffffffff ;  /* 0xffffffff00047882 */ /* 0x000fc60000000000 */
[----:B------:R-:W-:Y:S05]  /*15360*/  BRA.DIV UR4, `(.L_x_5858) ;  /* 0x0000001604507947 */ /* 0x000fea000b800000 */
[----:B------:R-:W1:Y:S02]  /*15370*/  S2R R2, SR_TID.X ;  /* 0x0000000000027919 */ /* 0x000e640000002100 */
[----:B-1----:R-:W-:-:S04]  /*15380*/  SHF.R.U32.HI R2, RZ, 0x5, R2 ;  /* 0x00000005ff027819 */ /* 0x002fc80000011602 */
[----:B------:R-:W-:-:S05]  /*15390*/  LOP3.LUT R2, R2, 0x3, RZ, 0xc0, !PT ;  /* 0x0000000302027812 */ /* 0x000fca00078ec0ff */
[----:B------:R1:W2:Y:S02]  /*153a0*/  SHFL.IDX PT, R14, R2, RZ, 0x1f ;  /* 0x00001fff020e7589 */ /* 0x0002a400000e0000 */
.L_x_5906:
[----:B--2---:R-:W-:Y:S01]  /*153b0*/  ISETP.NE.AND P0, PT, R14, RZ, PT ;  /* 0x000000ff0e00720c */ /* 0x004fe20003f05270 */
[----:B------:R-:W-:-:S12]  /*153c0*/  BSSY B0, `(.L_x_5859) ;  /* 0x0000025000007945 */ /* 0x000fd80003800000 */
[----:B------:R-:W-:Y:S05]  /*153d0*/  @P0 BRA `(.L_x_5860) ;  /* 0x00000000008c0947 */ /* 0x000fea0003800000 */
[----:B------:R-:W-:-:S03]  /*153e0*/  UMOV UR4, 0xffffffff ;  /* 0xffffffff00047882 */ /* 0x000fc60000000000 */
[----:B------:R-:W-:Y:S05]  /*153f0*/  BRA.DIV UR4, `(.L_x_5861) ;  /* 0x0000001604607947 */ /* 0x000fea000b800000 */
[----:B------:R-:W-:-:S13]  /*15400*/  ELECT P6, URZ, PT ;  /* 0x00000000003f782f */ /* 0x000fda00038c0000 */
.L_x_5909:
[----:B------:R-:W-:Y:S05]  /*15410*/  @!P6 BRA `(.L_x_5860) ;  /* 0x00000000007ce947 */ /* 0x000fea0003800000 */
[----:B-1----:R-:W2:Y:S02]  /*15420*/  LDL.LU R2, [R1+0x30] ;  /* 0x0000300001027983 */ /* 0x002ea40000300800 */
[----:B--2---:R-:W-:-:S04]  /*15430*/  LOP3.LUT R2, R2, 0x2, RZ, 0xfc, !PT ;  /* 0x0000000202027812 */ /* 0x004fc800078efcff */
[----:B------:R-:W-:-:S13]  /*15440*/  ISETP.NE.AND P2, PT, R2, 0x3, PT ;  /* 0x000000030200780c */ /* 0x000fda0003f45270 */
[----:B------:R-:W-:Y:S05]  /*15450*/  @!P2 BRA `(.L_x_5862) ;  /* 0x000000000004a947 */ /* 0x000fea0003800000 */
[----:B------:R-:W-:Y:S01]  /*15460*/  BPT.TRAP 0x1 ;  /* 0x000000040000795c */ /* 0x000fe20000300000 */
.L_x_5862:
        /* <DEDUP_REMOVED lines=13> */
.L_x_5910:
[----:B------:R-:W1:Y:S02]  /*15540*/  SYNCS.PHASECHK.TRANS64.TRYWAIT P0, [R3+URZ], R2 ;  /* 0x00000002030075a7 */ /* 0x000e64000800017f */
[----:B-1----:R-:W-:Y:S05]  /*15550*/  @!P0 BRA `(.L_x_5864) ;  /* 0x00000014003c8947 */ /* 0x002fea0003800000 */
.L_x_5911:
[----:B------:R-:W-:Y:S05]  /*15560*/  @!P2 BRA `(.L_x_5865) ;  /* 0x000000000004a947 */ /* 0x000fea0003800000 */
[----:B------:R-:W-:Y:S01]  /*15570*/  BPT.TRAP 0x1 ;  /* 0x000000040000795c */ /* 0x000fe20000300000 */
.L_x_5865:
[----:B-1----:R-:W-:-:S04]  /*15580*/  VIADD R3, R0, 0x36860 ;  /* 0x0003686000037836 */ /* 0x002fc80000000000 */
[----:B------:R-:W-:-:S04]  /*15590*/  IMAD R18, R18, 0x8, R3 ;  /* 0x0000000812127824 */ /* 0x000fc800078e0203 */
[----:B------:R-:W1:Y:S02]  /*155a0*/  SYNCS.PHASECHK.TRANS64.TRYWAIT P0, [R18+URZ], R5 ;  /* 0x00000005120075a7 */ /* 0x000e64000800017f */
[----:B-1----:R-:W-:Y:S05]  /*155b0*/  @!P0 BRA `(.L_x_5866) ;  /* 0x0000001400388947 */ /* 0x002fea0003800000 */
.L_x_5912:
[----:B------:R-:W-:-:S07]  /*155c0*/  IMAD R3, R4, 0x8, R3 ;  /* 0x0000000804037824 */ /* 0x000fce00078e0203 */
.L_x_5867:
[----:B--2---:R2:W3:Y:S02]  /*155d0*/  SYNCS.PHASECHK.TRANS64.TRYWAIT P0, [R3+URZ], R2 ;  /* 0x00000002030075a7 */ /* 0x0044e4000800017f */
[----:B---3--:R-:W-:Y:S05]  /*155e0*/  @!P0 NANOSLEEP.SYNCS 0x989680 ;  /* 0x009896800000895d */ /* 0x008fea0003900000 */
[----:B------:R-:W3:Y:S02]  /*155f0*/  @!P0 SYNCS.PHASECHK.TRANS64 P0, [R3+URZ], R2 ;  /* 0x00000002030085a7 */ /* 0x000ee4000800007f */
[----:B---3--:R-:W-:Y:S05]  /*15600*/  @!P0 BRA `(.L_x_5867) ;  /* 0xfffffffc00f08947 */ /* 0x008fea000383ffff */
.L_x_5860:
[----:B------:R-:W-:Y:S05]  /*15610*/  BSYNC B0 ;  /* 0x0000000000007941 */ /* 0x000fea0003800000 */
.L_x_5859:
[----:B------:R-:W-:Y:S05]  /*15620*/  EXIT ;  /* 0x000000000000794d */ /* 0x000fea0003800000 */
.L_x_5714:
[----:B0-----:R-:W-:-:S04]  /*15630*/  IMAD.U32 R3, RZ, RZ, UR37 ;  /* 0x00000025ff037e24 */ /* 0x001fc8000f8e00ff */
[----:B------:R0:W1:Y:S03]  /*15640*/  SYNCS.PHASECHK.TRANS64.TRYWAIT P1, [R3+URZ+0x36800], R0 ;  /* 0x03680000030075a7 */ /* 0x000066000802017f */
[----:B-1----:R-:W-:Y:S05]  /*15650*/  @!P1 NANOSLEEP.SYNCS 0x989680 ;  /* 0x009896800000995d */ /* 0x002fea0003900000 */
[----:B------:R-:W1:Y:S02]  /*15660*/  @!P1 SYNCS.PHASECHK.TRANS64 P1, [R3+URZ+0x36800], R0 ;  /* 0x03680000030095a7 */ /* 0x000e64000802007f */
[----:B-1----:R-:W-:Y:S05]  /*15670*/  @!P1 BRA `(.L_x_5714) ;  /* 0xfffffffc00ec9947 */ /* 0x002fea000383ffff */
[----:B------:R-:W-:Y:S05]  /*15680*/  BRA `(.L_x_5868) ;  /* 0xfffffec000507947 */ /* 0x000fea000383ffff */
.L_x_5718:
[----:B-1----:R1:W2:Y:S02]  /*15690*/  SYNCS.PHASECHK.TRANS64.TRYWAIT P2, [R2+URZ+0x36830], R3 ;  /* 0x03683003020075a7 */ /* 0x0022a4000804017f */
[----:B--2---:R-:W-:Y:S05]  /*156a0*/  @!P2 NANOSLEEP.SYNCS 0x989680 ;  /* 0x009896800000a95d */ /* 0x004fea0003900000 */
[----:B------:R-:W2:Y:S02]  /*156b0*/  @!P2 SYNCS.PHASECHK.TRANS64 P2, [R2+URZ+0x36830], R3 ;  /* 0x036830030200a5a7 */ /* 0x000ea4000804007f */
[----:B--2---:R-:W-:Y:S05]  /*156c0*/  @!P2 BRA `(.L_x_5718) ;  /* 0xfffffffc00f0a947 */ /* 0x004fea000383ffff */
[----:B------:R-:W-:Y:S05]  /*156d0*/  BRA `(.L_x_5717) ;  /* 0xfffffec000747947 */ /* 0x000fea000383ffff */
.L_x_5723:
[----:B-1----:R-:W-:-:S04]  /*156e0*/  IMAD.U32 R5, RZ, RZ, UR6 ;  /* 0x00000006ff057e24 */ /* 0x002fc8000f8e00ff */
[----:B------:R1:W2:Y:S03]  /*156f0*/  SYNCS.PHASECHK.TRANS64.TRYWAIT P3, [R5+URZ+0x36830], R0 ;  /* 0x03683000050075a7 */ /* 0x0002a6000806017f */
[----:B--2---:R-:W-:Y:S05]  /*15700*/  @!P3 NANOSLEEP.SYNCS 0x989680 ;  /* 0x009896800000b95d */ /* 0x004fea0003900000 */
[----:B------:R-:W2:Y:S02]  /*15710*/  @!P3 SYNCS.PHASECHK.TRANS64 P3, [R5+URZ+0x36830], R0 ;  /* 0x036830000500b5a7 */ /* 0x000ea4000806007f */
[----:B--2---:R-:W-:Y:S05]  /*15720*/  @!P3 BRA `(.L_x_5723) ;  /* 0xfffffffc00ecb947 */ /* 0x004fea000383ffff */
[----:B------:R-:W-:Y:S05]  /*15730*/  BRA `(.L_x_5722) ;  /* 0xfffffefc00a07947 */ /* 0x000fea000383ffff */
.L_x_5727:
[----:B-1----:R-:W-:-:S04]  /*15740*/  IMAD.U32 R3, RZ, RZ, UR11 ;  /* 0x0000000bff037e24 */ /* 0x002fc8000f8e00ff */
[----:B------:R1:W2:Y:S03]  /*15750*/  SYNCS.PHASECHK.TRANS64.TRYWAIT P3, [R3+URZ+0x36850], R0 ;  /* 0x03685000030075a7 */ /* 0x0002a6000806017f */
[----:B--2---:R-:W-:Y:S05]  /*15760*/  @!P3 NANOSLEEP.SYNCS 0x989680 ;  /* 0x009896800000b95d */ /* 0x004fea0003900000 */
[----:B------:R-:W2:Y:S02]  /*15770*/  @!P3 SYNCS.PHASECHK.TRANS64 P3, [R3+URZ+0x36850], R0 ;  /* 0x036850000300b5a7 */ /* 0x000ea4000806007f */
[----:B--2---:R-:W-:Y:S05]  /*15780*/  @!P3 BRA `(.L_x_5727) ;  /* 0xfffffffc00ecb947 */ /* 0x004fea000383ffff */
[----:B------:R-:W-:Y:S05]  /*15790*/  BRA `(.L_x_5726) ;  /* 0xffffff2000e87947 */ /* 0x000fea000383ffff */
.L_x_5733:
[----:B-1----:R-:W-:-:S04]  /*157a0*/  IMAD.U32 R5, RZ, RZ, UR4 ;  /* 0x00000004ff057e24 */ /* 0x002fc8000f8e00ff */
[----:B------:R1:W2:Y:S03]  /*157b0*/  SYNCS.PHASECHK.TRANS64.TRYWAIT P2, [R5+URZ+0x36830], R0 ;  /* 0x03683000050075a7 */ /* 0x0002a6000804017f */
[----:B--2---:R-:W-:Y:S05]  /*157c0*/  @!P2 NANOSLEEP.SYNCS 0x989680 ;  /* 0x009896800000a95d */ /* 0x004fea0003900000 */
[----:B------:R-:W2:Y:S02]  /*157d0*/  @!P2 SYNCS.PHASECHK.TRANS64 P2, [R5+URZ+0x36830], R0 ;  /* 0x036830000500a5a7 */ /* 0x000ea4000804007f */
[----:B--2---:R-:W-:Y:S05]  /*157e0*/  @!P2 BRA `(.L_x_5733) ;  /* 0xfffffffc00eca947 */ /* 0x004fea000383ffff */
[----:B------:R-:W-:Y:S05]  /*157f0*/  BRA `(.L_x_5732) ;  /* 0xffffff4000647947 */ /* 0x000fea000383ffff */
.L_x_5737:
[----:B-1----:R-:W-:-:S04]  /*15800*/  IMAD.U32 R3, RZ, RZ, UR10 ;  /* 0x0000000aff037e24 */ /* 0x002fc8000f8e00ff */
[----:B------:R1:W2:Y:S03]  /*15810*/  SYNCS.PHASECHK.TRANS64.TRYWAIT P2, [R3+URZ+0x36850], R0 ;  /* 0x03685000030075a7 */ /* 0x0002a6000804017f */
[----:B--2---:R-:W-:Y:S05]  /*15820*/  @!P2 NANOSLEEP.SYNCS 0x989680 ;  /* 0x009896800000a95d */ /* 0x004fea0003900000 */
[----:B------:R-:W2:Y:S02]  /*15830*/  @!P2 SYNCS.PHASECHK.TRANS64 P2, [R3+URZ+0x36850], R0 ;  /* 0x036850000300a5a7 */ /* 0x000ea4000804007f */
[----:B--2---:R-:W-:Y:S05]  /*15840*/  @!P2 BRA `(.L_x_5737) ;  /* 0xfffffffc00eca947 */ /* 0x004fea000383ffff */
[----:B------:R-:W-:Y:S05]  /*15850*/  BRA `(.L_x_5736) ;  /* 0xffffff6400ac7947 */ /* 0x000fea000383ffff */
.L_x_5742:
[----:B-1----:R-:W-:-:S04]  /*15860*/  IMAD.U32 R3, RZ, RZ, UR5 ;  /* 0x00000005ff037e24 */ /* 0x002fc8000f8e00ff */
[----:B------:R1:W2:Y:S03]  /*15870*/  SYNCS.PHASECHK.TRANS64.TRYWAIT P0, [R3+URZ+0x36850], R2 ;  /* 0x03685002030075a7 */ /* 0x0002a6000800017f */
[----:B--2---:R-:W-:Y:S05]  /*15880*/  @!P0 NANOSLEEP.SYNCS 0x989680 ;  /* 0x009896800000895d */ /* 0x004fea0003900000 */
[----:B------:R-:W2:Y:S02]  /*15890*/  @!P0 SYNCS.PHASECHK.TRANS64 P0, [R3+URZ+0x36850], R2 ;  /* 0x03685002030085a7 */ /* 0x000ea4000800007f */
[----:B--2---:R-:W-:Y:S05]  /*158a0*/  @!P0 BRA `(.L_x_5742) ;  /* 0xfffffffc00ec8947 */ /* 0x004fea000383ffff */
[----:B------:R-:W-:Y:S05]  /*158b0*/  BRA `(.L_x_5741) ;  /* 0xffffff8000707947 */ /* 0x000fea000383ffff */
.L_x_5772:
[----:B------:R-:W-:Y:S02]  /*158c0*/  IMAD.MOV.U32 R13, RZ, RZ, R0 ;  /* 0x000000ffff0d7224 */ /* 0x000fe400078e0000 */
[----:B------:R-:W-:Y:S02]  /*158d0*/  IMAD.MOV.U32 R12, RZ, RZ, RZ ;  /* 0x000000ffff0c7224 */ /* 0x000fe400078e00ff */
[----:B------:R-:W-:Y:S02]  /*158e0*/  IMAD.MOV.U32 R11, RZ, RZ, 0x1f ;  /* 0x0000001fff0b7424 */ /* 0x000fe400078e00ff */
[----:B------:R-:W-:-:S07]  /*158f0*/  IMAD.MOV.U32 R15, RZ, RZ, -0x1 ;  /* 0xffffffffff0f7424 */ /* 0x000fce00078e00ff */
[----:B0-----:R-:W-:Y:S05]  /*15900*/  WARPSYNC.COLLECTIVE R15, `(.L_x_5869) ;  /* 0x000000000f087348 */ /* 0x001fea0003c00000 */
[----:B------:R1:W2:Y:S02]  /*15910*/  SHFL.IDX P6, R14, R13, R12, R11 ;  /* 0x0000000c0d0e7389 */ /* 0x0002a400000c000b */
[----:B012---:R-:W-:Y:S01]  /*15920*/  ENDCOLLECTIVE ;  /* 0x000000000000791b */ /* 0x007fe20003800000 */
.L_x_5869:
[----:B------:R-:W-:Y:S05]  /*15930*/  BRA `(.L_x_5870) ;  /* 0xffffffbc00407947 */ /* 0x000fea000383ffff */
.L_x_5774:
[----:B------:R-:W-:Y:S01]  /*15940*/  BSSY B0, `(.L_x_5871) ;  /* 0x0000006000007945 */ /* 0x000fe20003800000 */
[----:B------:R-:W-:-:S07]  /*15950*/  IMAD.MOV.U32 R15, RZ, RZ, -0x1 ;  /* 0xffffffffff0f7424 */ /* 0x000fce00078e00ff */
[----:B01----:R-:W-:Y:S05]  /*15960*/  WARPSYNC.COLLECTIVE R15, `(.L_x_5872) ;  /* 0x000000000f0c7348 */ /* 0x003fea0003c00000 */
[----:B------:R-:W-:Y:S02]  /*15970*/  ELECT P6, UR62, PT ;  /* 0x00000000003e782f */ /* 0x000fe400038c0000 */
[----:B------:R-:W-:Y:S01]  /*15980*/  MOV R14, UR62 ;  /* 0x0000003e000e7c02 */ /* 0x000fe20008000f00 */
[----:B01----:R-:W-:Y:S10]  /*15990*/  ENDCOLLECTIVE ;  /* 0x000000000000791b */ /* 0x003ff40003800000 */
.L_x_5872:
[----:B------:R-:W-:Y:S05]  /*159a0*/  BSYNC B0 ;  /* 0x0000000000007941 */ /* 0x000fea0003800000 */
.L_x_5871:
[----:B------:R-:W-:Y:S05]  /*159b0*/  BRA `(.L_x_5873) ;  /* 0xffffffbc00407947 */ /* 0x000fea000383ffff */
.L_x_5776:
[----:B-1----:R1:W2:Y:S02]  /*159c0*/  SYNCS.PHASECHK.TRANS64.TRYWAIT P0, [R2+URZ+0x36840], R0 ;  /* 0x03684000020075a7 */ /* 0x0022a4000800017f */
[----:B--2---:R-:W-:Y:S05]  /*159d0*/  @!P0 NANOSLEEP.SYNCS 0x989680 ;  /* 0x009896800000895d */ /* 0x004fea0003900000 */
[----:B------:R-:W2:Y:S02]  /*159e0*/  @!P0 SYNCS.PHASECHK.TRANS64 P0, [R2+URZ+0x36840], R0 ;  /* 0x03684000020085a7 */ /* 0x000ea4000800007f */
[----:B--2---:R-:W-:Y:S05]  /*159f0*/  @!P0 BRA `(.L_x_5776) ;  /* 0xfffffffc00f08947 */ /* 0x004fea000383ffff */
[----:B------:R-:W-:Y:S05]  /*15a00*/  BRA `(.L_x_5874) ;  /* 0xffffffbc00947947 */ /* 0x000fea000383ffff */
.L_x_5780:
[----:B------:R-:W-:Y:S01]  /*15a10*/  IMAD.MOV.U32 R13, RZ, RZ, R4 ;  /* 0x000000ffff0d7224 */ /* 0x000fe200078e0004 */
[----:B------:R-:W-:Y:S01]  /*15a20*/  LOP3.LUT R6, R6, 0x7f, RZ, 0xc0, !PT ;  /* 0x0000007f06067812 */ /* 0x000fe200078ec0ff */
[----:B------:R-:W-:Y:S02]  /*15a30*/  IMAD.MOV.U32 R12, RZ, RZ, RZ ;  /* 0x000000ffff0c7224 */ /* 0x000fe400078e00ff */
[----:B------:R-:W-:Y:S01]  /*15a40*/  IMAD.MOV.U32 R11, RZ, RZ, 0x181f ;  /* 0x0000181fff0b7424 */ /* 0x000fe200078e00ff */
[----:B------:R-:W-:Y:S01]  /*15a50*/  SHF.R.U32.HI R2, RZ, 0x3, R6 ;  /* 0x00000003ff027819 */ /* 0x000fe20000011606 */
[----:B------:R-:W-:-:S04]  /*15a60*/  IMAD.MOV.U32 R15, RZ, RZ, -0x1 ;  /* 0xffffffffff0f7424 */ /* 0x000fc800078e00ff */
[----:B------:R-:W-:-:S07]  /*15a70*/  IMAD R2, R8, 0x80, R2 ;  /* 0x0000008008027824 */ /* 0x000fce00078e0202 */
[----:B-----5:R-:W-:Y:S05]  /*15a80*/  WARPSYNC.COLLECTIVE R15, `(.L_x_5875) ;  /* 0x000000000f087348 */ /* 0x020fea0003c00000 */
[----:B------:R0:W1:Y:S02]  /*15a90*/  SHFL.IDX P6, R14, R13, R12, R11 ;  /* 0x0000000c0d0e7389 */ /* 0x00006400000c000b */
[----:B01---5:R-:W-:Y:S01]  /*15aa0*/  ENDCOLLECTIVE ;  /* 0x000000000000791b */ /* 0x023fe20003800000 */
.L_x_5875:
[----:B------:R-:W-:Y:S02]  /*15ab0*/  VIADD R8, R2, 0x10 ;  /* 0x0000001002087836 */ /* 0x000fe40000000000 */
[----:B------:R-:W-:Y:S02]  /*15ac0*/  IMAD.MOV.U32 R13, RZ, RZ, R0 ;  /* 0x000000ffff0d7224 */ /* 0x000fe400078e0000 */
[----:B------:R-:W-:-:S07]  /*15ad0*/  IMAD.MOV.U32 R5, RZ, RZ, R14 ;  /* 0x000000ffff057224 */ /* 0x000fce00078e000e */
[----:B------:R-:W-:Y:S05]  /*15ae0*/  WARPSYNC.COLLECTIVE R15, `(.L_x_5876) ;  /* 0x000000000f087348 */ /* 0x000fea0003c00000 */
[----:B------:R0:W1:Y:S02]  /*15af0*/  SHFL.IDX P6, R14, R13, R12, R11 ;  /* 0x0000000c0d0e7389 */ /* 0x00006400000c000b */
[----:B01----:R-:W-:Y:S01]  /*15b00*/  ENDCOLLECTIVE ;  /* 0x000000000000791b */ /* 0x003fe20003800000 */
.L_x_5876:
        /* <DEDUP_REMOVED lines=20> */
.L_x_5877:
[----:B------:R-:W-:Y:S02]  /*15c50*/  IMAD.MOV.U32 R13, RZ, RZ, R0 ;  /* 0x000000ffff0d7224 */ /* 0x000fe400078e0000 */
[----:B------:R-:W-:-:S07]  /*15c60*/  IMAD.MOV.U32 R5, RZ, RZ, R14 ;  /* 0x000000ffff057224 */ /* 0x000fce00078e000e */
[----:B------:R-:W-:Y:S05]  /*15c70*/  WARPSYNC.COLLECTIVE R15, `(.L_x_5878) ;  /* 0x000000000f087348 */ /* 0x000fea0003c00000 */
[----:B------:R0:W1:Y:S02]  /*15c80*/  SHFL.IDX P6, R14, R13, R12, R11 ;  /* 0x0000000c0d0e7389 */ /* 0x00006400000c000b */
[----:B01----:R-:W-:Y:S01]  /*15c90*/  ENDCOLLECTIVE ;  /* 0x000000000000791b */ /* 0x003fe20003800000 */
.L_x_5878:
        /* <DEDUP_REMOVED lines=18> */
.L_x_5879:
[----:B------:R-:W-:Y:S02]  /*15dc0*/  IMAD.MOV.U32 R13, RZ, RZ, R0 ;  /* 0x000000ffff0d7224 */ /* 0x000fe400078e0000 */
[----:B------:R-:W-:-:S07]  /*15dd0*/  IMAD.MOV.U32 R5, RZ, RZ, R14 ;  /* 0x000000ffff057224 */ /* 0x000fce00078e000e */
[----:B------:R-:W-:Y:S05]  /*15de0*/  WARPSYNC.COLLECTIVE R15, `(.L_x_5880) ;  /* 0x000000000f087348 */ /* 0x000fea0003c00000 */
[----:B------:R0:W1:Y:S02]  /*15df0*/  SHFL.IDX P6, R14, R13, R12, R11 ;  /* 0x0000000c0d0e7389 */ /* 0x00006400000c000b */
[----:B01----:R-:W-:Y:S01]  /*15e00*/  ENDCOLLECTIVE ;  /* 0x000000000000791b */ /* 0x003fe20003800000 */
.L_x_5880:
        /* <DEDUP_REMOVED lines=18> */
.L_x_5881:
[----:B------:R-:W-:Y:S02]  /*15f30*/  IMAD.MOV.U32 R13, RZ, RZ, R0 ;  /* 0x000000ffff0d7224 */ /* 0x000fe400078e0000 */
[----:B------:R-:W-:-:S07]  /*15f40*/  IMAD.MOV.U32 R5, RZ, RZ, R14 ;  /* 0x000000ffff057224 */ /* 0x000fce00078e000e */
[----:B------:R-:W-:Y:S05]  /*15f50*/  WARPSYNC.COLLECTIVE R15, `(.L_x_5882) ;  /* 0x000000000f087348 */ /* 0x000fea0003c00000 */
[----:B------:R0:W1:Y:S02]  /*15f60*/  SHFL.IDX P6, R14, R13, R12, R11 ;  /* 0x0000000c0d0e7389 */ /* 0x00006400000c000b */
[----:B01----:R-:W-:Y:S01]  /*15f70*/  ENDCOLLECTIVE ;  /* 0x000000000000791b */ /* 0x003fe20003800000 */
.L_x_5882:
        /* <DEDUP_REMOVED lines=18> */
.L_x_5883:
[----:B------:R-:W-:Y:S02]  /*160a0*/  IMAD.MOV.U32 R13, RZ, RZ, R0 ;  /* 0x000000ffff0d7224 */ /* 0x000fe400078e0000 */
[----:B------:R-:W-:-:S07]  /*160b0*/  IMAD.MOV.U32 R5, RZ, RZ, R14 ;  /* 0x000000ffff057224 */ /* 0x000fce00078e000e */
[----:B------:R-:W-:Y:S05]  /*160c0*/  WARPSYNC.COLLECTIVE R15, `(.L_x_5884) ;  /* 0x000000000f087348 */ /* 0x000fea0003c00000 */
[----:B------:R0:W1:Y:S02]  /*160d0*/  SHFL.IDX P6, R14, R13, R12, R11 ;  /* 0x0000000c0d0e7389 */ /* 0x00006400000c000b */
[----:B01----:R-:W-:Y:S01]  /*160e0*/  ENDCOLLECTIVE ;  /* 0x000000000000791b */ /* 0x003fe20003800000 */
.L_x_5884:
        /* <DEDUP_REMOVED lines=18> */
.L_x_5885:
[----:B------:R-:W-:Y:S02]  /*16210*/  IMAD.MOV.U32 R13, RZ, RZ, R0 ;  /* 0x000000ffff0d7224 */ /* 0x000fe400078e0000 */
[----:B------:R-:W-:-:S07]  /*16220*/  IMAD.MOV.U32 R5, RZ, RZ, R14 ;  /* 0x000000ffff057224 */ /* 0x000fce00078e000e */
[----:B------:R-:W-:Y:S05]  /*16230*/  WARPSYNC.COLLECTIVE R15, `(.L_x_5886) ;  /* 0x000000000f087348 */ /* 0x000fea0003c00000 */
[----:B------:R0:W1:Y:S02]  /*16240*/  SHFL.IDX P6, R14, R13, R12, R11 ;  /* 0x0000000c0d0e7389 */ /* 0x00006400000c000b */
[----:B01----:R-:W-:Y:S01]  /*16250*/  ENDCOLLECTIVE ;  /* 0x000000000000791b */ /* 0x003fe20003800000 */
.L_x_5886:
        /* <DEDUP_REMOVED lines=18> */
.L_x_5887:
[----:B------:R-:W-:Y:S02]  /*16380*/  IMAD.MOV.U32 R13, RZ, RZ, R0 ;  /* 0x000000ffff0d7224 */ /* 0x000fe400078e0000 */
[----:B------:R-:W-:-:S07]  /*16390*/  IMAD.MOV.U32 R5, RZ, RZ, R14 ;  /* 0x000000ffff057224 */ /* 0x000fce00078e000e */
[----:B------:R-:W-:Y:S05]  /*163a0*/  WARPSYNC.COLLECTIVE R15, `(.L_x_5888) ;  /* 0x000000000f087348 */ /* 0x000fea0003c00000 */
[----:B------:R0:W1:Y:S02]  /*163b0*/  SHFL.IDX P6, R14, R13, R12, R11 ;  /* 0x0000000c0d0e7389 */ /* 0x00006400000c000b */
[----:B01----:R-:W-:Y:S01]  /*163c0*/  ENDCOLLECTIVE ;  /* 0x000000000000791b */ /* 0x003fe20003800000 */
.L_x_5888:
        /* <DEDUP_REMOVED lines=16> */
.L_x_5889:
[----:B------:R-:W-:Y:S02]  /*164d0*/  IMAD.MOV.U32 R13, RZ, RZ, R0 ;  /* 0x000000ffff0d7224 */ /* 0x000fe400078e0000 */
[----:B------:R-:W-:-:S07]  /*164e0*/  IMAD.MOV.U32 R4, RZ, RZ, R14 ;  /* 0x000000ffff047224 */ /* 0x000fce00078e000e */
[----:B------:R-:W-:Y:S05]  /*164f0*/  WARPSYNC.COLLECTIVE R15, `(.L_x_5890) ;  /* 0x000000000f087348 */ /* 0x000fea0003c00000 */
[----:B------:R0:W1:Y:S02]  /*16500*/  SHFL.IDX P6, R14, R13, R12, R11 ;  /* 0x0000000c0d0e7389 */ /* 0x00006400000c000b */
[----:B01----:R-:W-:Y:S01]  /*16510*/  ENDCOLLECTIVE ;  /* 0x000000000000791b */ /* 0x003fe20003800000 */
.L_x_5890:
[----:B------:R-:W-:Y:S01]  /*16520*/  IMAD.MOV.U32 R0, RZ, RZ, R14 ;  /* 0x000000ffff007224 */ /* 0x000fe200078e000e */
[----:B------:R-:W-:Y:S06]  /*16530*/  BRA `(.L_x_5891) ;  /* 0xffffffbc00fc7947 */ /* 0x000fec000383ffff */
.L_x_5785:
[----:B0-----:R0:W1:Y:S02]  /*16540*/  SYNCS.PHASECHK.TRANS64.TRYWAIT P0, [R17+URZ+0x36820], R0 ;  /* 0x03682000110075a7 */ /* 0x001064000800017f */
[----:B-1----:R-:W-:Y:S05]  /*16550*/  @!P0 NANOSLEEP.SYNCS 0x989680 ;  /* 0x009896800000895d */ /* 0x002fea0003900000 */
[----:B------:R-:W1:Y:S02]  /*16560*/  @!P0 SYNCS.PHASECHK.TRANS64 P0, [R17+URZ+0x36820], R0 ;  /* 0x03682000110085a7 */ /* 0x000e64000800007f */
[----:B-1----:R-:W-:Y:S05]  /*16570*/  @!P0 BRA `(.L_x_5785) ;  /* 0xfffffffc00f08947 */ /* 0x002fea000383ffff */
[----:B------:R-:W-:Y:S05]  /*16580*/  BRA `(.L_x_5892) ;  /* 0xffffffc000747947 */ /* 0x000fea000383ffff */
.L_x_5792:
[----:B0-----:R0:W1:Y:S02]  /*16590*/  SYNCS.PHASECHK.TRANS64.TRYWAIT P0, [R2+URZ+0x36840], R3 ;  /* 0x03684003020075a7 */ /* 0x001064000800017f */
[----:B-1----:R-:W-:Y:S05]  /*165a0*/  @!P0 NANOSLEEP.SYNCS 0x989680 ;  /* 0x009896800000895d */ /* 0x002fea0003900000 */
[----:B------:R-:W1:Y:S02]  /*165b0*/  @!P0 SYNCS.PHASECHK.TRANS64 P0, [R2+URZ+0x36840], R3 ;  /* 0x03684003020085a7 */ /* 0x000e64000800007f */
[----:B-1----:R-:W-:Y:S05]  /*165c0*/  @!P0 BRA `(.L_x_5792) ;  /* 0xfffffffc00f08947 */ /* 0x002fea000383ffff */
[----:B------:R-:W-:Y:S05]  /*165d0*/  BRA `(.L_x_5893) ;  /* 0xffffffc400287947 */ /* 0x000fea000383ffff */
.L_x_5799:
[----:B0-----:R0:W1:Y:S02]  /*165e0*/  SYNCS.PHASECHK.TRANS64.TRYWAIT P0, [R3+URZ+0x60], R2 ;  /* 0x00006002030075a7 */ /* 0x001064000800017f */
[----:B-1----:R-:W-:Y:S05]  /*165f0*/  @!P0 NANOSLEEP.SYNCS 0x989680 ;  /* 0x009896800000895d */ /* 0x002fea0003900000 */
[----:B------:R-:W1:Y:S02]  /*16600*/  @!P0 SYNCS.PHASECHK.TRANS64 P0, [R3+URZ+0x60], R2 ;  /* 0x00006002030085a7 */ /* 0x000e64000800007f */
[----:B-1----:R-:W-:Y:S05]  /*16610*/  @!P0 BRA `(.L_x_5799) ;  /* 0xfffffffc00f08947 */ /* 0x002fea000383ffff */
[----:B------:R-:W-:Y:S05]  /*16620*/  BRA `(.L_x_5894) ;  /* 0xffffffc800307947 */ /* 0x000fea000383ffff */
.L_x_5810:
[----:B-1----:R1:W2:Y:S02]  /*16630*/  SYNCS.PHASECHK.TRANS64.TRYWAIT P0, [R3+URZ+0x36840], R2 ;  /* 0x03684002030075a7 */ /* 0x0022a4000800017f */
[----:B--2---:R-:W-:Y:S05]  /*16640*/  @!P0 NANOSLEEP.SYNCS 0x989680 ;  /* 0x009896800000895d */ /* 0x004fea0003900000 */
[----:B------:R-:W2:Y:S02]  /*16650*/  @!P0 SYNCS.PHASECHK.TRANS64 P0, [R3+URZ+0x36840], R2 ;  /* 0x03684002030085a7 */ /* 0x000ea4000800007f */
[----:B--2---:R-:W-:Y:S05]  /*16660*/  @!P0 BRA `(.L_x_5810) ;  /* 0xfffffffc00f08947 */ /* 0x004fea000383ffff */
[----:B------:R-:W-:Y:S05]  /*16670*/  BRA `(.L_x_5895) ;  /* 0xffffffcc00f07947 */ /* 0x000fea000383ffff */
.L_x_5817:
[----:B0-----:R0:W1:Y:S02]  /*16680*/  SYNCS.PHASECHK.TRANS64.TRYWAIT P0, [R2+URZ+0x60], R3 ;  /* 0x00006003020075a7 */ /* 0x001064000800017f */
[----:B-1----:R-:W-:Y:S05]  /*16690*/  @!P0 NANOSLEEP.SYNCS 0x989680 ;  /* 0x009896800000895d */ /* 0x002fea0003900000 */
[----:B------:R-:W1:Y:S02]  /*166a0*/  @!P0 SYNCS.PHASECHK.TRANS64 P0, [R2+URZ+0x60], R3 ;  /* 0x00006003020085a7 */ /* 0x000e64000800007f */
[----:B-1----:R-:W-:Y:S05]  /*166b0*/  @!P0 BRA `(.L_x_5817) ;  /* 0xfffffffc00f08947 */ /* 0x002fea000383ffff */
[----:B------:R-:W-:Y:S05]  /*166c0*/  BRA `(.L_x_5896) ;  /* 0xffffffd400007947 */ /* 0x000fea000383ffff */
.L_x_5827:
[----:B--2---:R2:W3:Y:S02]  /*166d0*/  SYNCS.PHASECHK.TRANS64.TRYWAIT P0, [R2+URZ+0x36840], R3 ;  /* 0x03684003020075a7 */ /* 0x0044e4000800017f */
[----:B---3--:R-:W-:Y:S05]  /*166e0*/  @!P0 NANOSLEEP.SYNCS 0x989680 ;  /* 0x009896800000895d */ /* 0x008fea0003900000 */
[----:B------:R-:W3:Y:S02]  /*166f0*/  @!P0 SYNCS.PHASECHK.TRANS64 P0, [R2+URZ+0x36840], R3 ;  /* 0x03684003020085a7 */ /* 0x000ee4000800007f */
[----:B---3--:R-:W-:Y:S05]  /*16700*/  @!P0 BRA `(.L_x_5827) ;  /* 0xfffffffc00f08947 */ /* 0x008fea000383ffff */
[----:B------:R-:W-:Y:S05]  /*16710*/  BRA `(.L_x_5897) ;  /* 0xffffffd800947947 */ /* 0x000fea000383ffff */
.L_x_5834:
[----:B0-----:R0:W1:Y:S02]  /*16720*/  SYNCS.PHASECHK.TRANS64.TRYWAIT P0, [R2+URZ+0x60], R5 ;  /* 0x00006005020075a7 */ /* 0x001064000800017f */
[----:B-1----:R-:W-:Y:S05]  /*16730*/  @!P0 NANOSLEEP.SYNCS 0x989680 ;  /* 0x009896800000895d */ /* 0x002fea0003900000 */
[----:B------:R-:W1:Y:S02]  /*16740*/  @!P0 SYNCS.PHASECHK.TRANS64 P0, [R2+URZ+0x60], R5 ;  /* 0x00006005020085a7 */ /* 0x000e64000800007f */
[----:B-1----:R-:W-:Y:S05]  /*16750*/  @!P0 BRA `(.L_x_5834) ;  /* 0xfffffffc00f08947 */ /* 0x002fea000383ffff */
[----:B------:R-:W-:Y:S05]  /*16760*/  BRA `(.L_x_5898) ;  /* 0xffffffdc00a47947 */ /* 0x000fea000383ffff */
.L_x_5846:
[----:B0-----:R0:W1:Y:S02]  /*16770*/  SYNCS.PHASECHK.TRANS64.TRYWAIT P0, [R2+URZ+0x36860], R3 ;  /* 0x03686003020075a7 */ /* 0x001064000800017f */
[----:B-1----:R-:W-:Y:S05]  /*16780*/  @!P0 NANOSLEEP.SYNCS 0x989680 ;  /* 0x009896800000895d */ /* 0x002fea0003900000 */
[----:B------:R-:W1:Y:S02]  /*16790*/  @!P0 SYNCS.PHASECHK.TRANS64 P0, [R2+URZ+0x36860], R3 ;  /* 0x03686003020085a7 */ /* 0x000e64000800007f */
[----:B-1----:R-:W-:Y:S05]  /*167a0*/  @!P0 BRA `(.L_x_5846) ;  /* 0xfffffffc00f08947 */ /* 0x002fea000383ffff */
[----:B------:R-:W-:Y:S05]  /*167b0*/  BRA `(.L_x_5899) ;  /* 0xffffffe400247947 */ /* 0x000fea000383ffff */
.L_x_5854:
[----:B------:R-:W-:Y:S01]  /*167c0*/  BSSY B0, `(.L_x_5900) ;  /* 0x0000008000007945 */ /* 0x000fe20003800000 */
[----:B-----5:R-:W-:Y:S02]  /*167d0*/  IMAD.MOV.U32 R13, RZ, RZ, R2 ;  /* 0x000000ffff0d7224 */ /* 0x020fe400078e0002 */
[----:B------:R-:W-:Y:S02]  /*167e0*/  IMAD.MOV.U32 R12, RZ, RZ, RZ ;  /* 0x000000ffff0c7224 */ /* 0x000fe400078e00ff */
[----:B------:R-:W-:Y:S02]  /*167f0*/  IMAD.MOV.U32 R11, RZ, RZ, 0x1f ;  /* 0x0000001fff0b7424 */ /* 0x000fe400078e00ff */
[----:B------:R-:W-:-:S07]  /*16800*/  IMAD.MOV.U32 R15, RZ, RZ, -0x1 ;  /* 0xffffffffff0f7424 */ /* 0x000fce00078e00ff */
[----:B-1----:R-:W-:Y:S05]  /*16810*/  WARPSYNC.COLLECTIVE R15, `(.L_x_5901) ;  /* 0x000000000f087348 */ /* 0x002fea0003c00000 */
[----:B------:R0:W2:Y:S02]  /*16820*/  SHFL.IDX P6, R14, R13, R12, R11 ;  /* 0x0000000c0d0e7389 */ /* 0x0000a400000c000b */
[----:B012---:R-:W-:Y:S01]  /*16830*/  ENDCOLLECTIVE ;  /* 0x000000000000791b */ /* 0x007fe20003800000 */
.L_x_5901:
[----:B------:R-:W-:Y:S05]  /*16840*/  BSYNC B0 ;  /* 0x0000000000007941 */ /* 0x000fea0003800000 */
.L_x_5900:
[----:B------:R-:W-:Y:S05]  /*16850*/  BRA `(.L_x_5902) ;  /* 0xffffffe800587947 */ /* 0x000fea000383ffff */
.L_x_5857:
[----:B0-----:R0:W1:Y:S02]  /*16860*/  SYNCS.PHASECHK.TRANS64.TRYWAIT P0, [R0+URZ+0x36820], R3 ;  /* 0x03682003000075a7 */ /* 0x001064000800017f */
[----:B-1----:R-:W-:Y:S05]  /*16870*/  @!P0 NANOSLEEP.SYNCS 0x989680 ;  /* 0x009896800000895d */ /* 0x002fea0003900000 */
[----:B------:R-:W1:Y:S02]  /*16880*/  @!P0 SYNCS.PHASECHK.TRANS64 P0, [R0+URZ+0x36820], R3 ;  /* 0x03682003000085a7 */ /* 0x000e64000800007f */
[----:B-1----:R-:W-:Y:S05]  /*16890*/  @!P0 BRA `(.L_x_5857) ;  /* 0xfffffffc00f08947 */ /* 0x002fea000383ffff */
[----:B------:R-:W-:Y:S05]  /*168a0*/  BRA `(.L_x_5903) ;  /* 0xffffffe800a47947 */ /* 0x000fea000383ffff */
.L_x_5858:
        /* <DEDUP_REMOVED lines=11> */
.L_x_5905:
[----:B------:R-:W-:Y:S05]  /*16960*/  BSYNC B0 ;  /* 0x0000000000007941 */ /* 0x000fea0003800000 */
.L_x_5904:
[----:B------:R-:W-:Y:S05]  /*16970*/  BRA `(.L_x_5906) ;  /* 0xffffffe8008c7947 */ /* 0x000fea000383ffff */
.L_x_5861:
[----:B------:R-:W-:Y:S01]  /*16980*/  BSSY B1, `(.L_x_5907) ;  /* 0x0000006000017945 */ /* 0x000fe20003800000 */
[----:B------:R-:W-:-:S07]  /*16990*/  IMAD.MOV.U32 R15, RZ, RZ, -0x1 ;  /* 0xffffffffff0f7424 */ /* 0x000fce00078e00ff */
[----:B01----:R-:W-:Y:S05]  /*169a0*/  WARPSYNC.COLLECTIVE R15, `(.L_x_5908) ;  /* 0x000000000f0c7348 */ /* 0x003fea0003c00000 */
[----:B------:R-:W-:Y:S02]  /*169b0*/  ELECT P6, UR62, PT ;  /* 0x00000000003e782f */ /* 0x000fe400038c0000 */
[----:B------:R-:W-:Y:S01]  /*169c0*/  MOV R14, UR62 ;  /* 0x0000003e000e7c02 */ /* 0x000fe20008000f00 */
[----:B01----:R-:W-:Y:S10]  /*169d0*/  ENDCOLLECTIVE ;  /* 0x000000000000791b */ /* 0x003ff40003800000 */
.L_x_5908:
[----:B------:R-:W-:Y:S05]  /*169e0*/  BSYNC B1 ;  /* 0x0000000000017941 */ /* 0x000fea0003800000 */
.L_x_5907:
[----:B------:R-:W-:Y:S05]  /*169f0*/  BRA `(.L_x_5909) ;  /* 0xffffffe800847947 */ /* 0x000fea000383ffff */
.L_x_5863:
[----:B0-----:R0:W1:Y:S02]  /*16a00*/  SYNCS.PHASECHK.TRANS64.TRYWAIT P0, [R6+URZ], R5 ;  /* 0x00000005060075a7 */ /* 0x001064000800017f */
[----:B-1----:R-:W-:Y:S05]  /*16a10*/  @!P0 NANOSLEEP.SYNCS 0x989680 ;  /* 0x009896800000895d */ /* 0x002fea0003900000 */
[----:B------:R-:W1:Y:S02]  /*16a20*/  @!P0 SYNCS.PHASECHK.TRANS64 P0, [R6+URZ], R5 ;  /* 0x00000005060085a7 */ /* 0x000e64000800007f */
[----:B-1----:R-:W-:Y:S05]  /*16a30*/  @!P0 BRA `(.L_x_5863) ;  /* 0xfffffffc00f08947 */ /* 0x002fea000383ffff */
[----:B------:R-:W-:Y:S05]  /*16a40*/  BRA `(.L_x_5910) ;  /* 0xffffffe800bc7947 */ /* 0x000fea000383ffff */
.L_x_5864:
[----:B-1----:R1:W2:Y:S02]  /*16a50*/  SYNCS.PHASECHK.TRANS64.TRYWAIT P0, [R3+URZ], R2 ;  /* 0x00000002030075a7 */ /* 0x0022a4000800017f */
[----:B--2---:R-:W-:Y:S05]  /*16a60*/  @!P0 NANOSLEEP.SYNCS 0x989680 ;  /* 0x009896800000895d */ /* 0x004fea0003900000 */
[----:B------:R-:W2:Y:S02]  /*16a70*/  @!P0 SYNCS.PHASECHK.TRANS64 P0, [R3+URZ], R2 ;  /* 0x00000002030085a7 */ /* 0x000ea4000800007f */
[----:B--2---:R-:W-:Y:S05]  /*16a80*/  @!P0 BRA `(.L_x_5864) ;  /* 0xfffffffc00f08947 */ /* 0x004fea000383ffff */
[----:B------:R-:W-:Y:S05]  /*16a90*/  BRA `(.L_x_5911) ;  /* 0xffffffe800b07947 */ /* 0x000fea000383ffff */
.L_x_5866:
[----:B-1----:R1:W2:Y:S02]  /*16aa0*/  SYNCS.PHASECHK.TRANS64.TRYWAIT P0, [R18+URZ], R5 ;  /* 0x00000005120075a7 */ /* 0x0022a4000800017f */
[----:B--2---:R-:W-:Y:S05]  /*16ab0*/  @!P0 NANOSLEEP.SYNCS 0x989680 ;  /* 0x009896800000895d */ /* 0x004fea0003900000 */
[----:B------:R-:W2:Y:S02]  /*16ac0*/  @!P0 SYNCS.PHASECHK.TRANS64 P0, [R18+URZ], R5 ;  /* 0x00000005120085a7 */ /* 0x000ea4000800007f */
[----:B--2---:R-:W-:Y:S05]  /*16ad0*/  @!P0 BRA `(.L_x_5866) ;  /* 0xfffffffc00f08947 */ /* 0x004fea000383ffff */
[----:B------:R-:W-:Y:S05]  /*16ae0*/  BRA `(.L_x_5912) ;  /* 0xffffffe800b47947 */ /* 0x000fea000383ffff */
.L_x_5913:
        /* <DEDUP_REMOVED lines=9> */
.L_x_15310:


//--------------------- .text._ZN7cutlass13device_kernelIN5flash11enable_sm90INS1_16FlashAttnFwdSm90INS1_25CollectiveMainloopFwdSm90ILi2EN4cute5tupleIJNS5_1CILi1EEES8_S8_EEENS6_IJNS7_ILi128EEENS7_ILi112EEENS7_ILi192EEEEEELi192ENS_10bfloat16_tEfNS_4arch4Sm90ELb1ELb0ELb0ELb1ELb0ELb0ELb0ELb1ELb1ELb1ELb0ELb0EEENS1_21CollectiveEpilogueFwdINS6_IJSA_SC_SB_EEES9_SE_SG_Li256ELb1ELb1ELb0ELb0EEENS1_36VarlenDynamicPersistentTileSchedulerILi128ELi112ELi256ELi128ELb0ELb1ELb1ELb1ELb1ELb1EEEEEEEEEvNT_6ParamsE --------------------------
	.section	.text._ZN7cutlass13device_kernelIN5flash11enable_sm90INS1_16FlashAttnFwdSm90INS1_25CollectiveMainloopFwdSm90ILi2EN4cute5tupleIJNS5_1CILi1EEES8_S8_EEENS6_IJNS7_ILi128EEENS7_ILi112EEENS7_ILi192EEEEEELi192ENS_10bfloat16_tEfNS_4arch4Sm90ELb1ELb0ELb0ELb1ELb0ELb0ELb0ELb1ELb1ELb1ELb0ELb0EEENS1_21CollectiveEpilogueFwdINS6_IJSA_SC_SB_EEES9_SE_SG_Li256ELb1ELb1ELb0ELb0EEENS1_36VarlenDynamicPersistentTileSchedulerILi128ELi112ELi256ELi128ELb0ELb1ELb1ELb1ELb1ELb1EEEEEEEEEvNT_6ParamsE,"ax",@progbits
	.align	128
.text._ZN7cutlass13device_kernelIN5flash11enable_sm90INS1_16FlashAttnFwdSm90INS1_25CollectiveMainloopFwdSm90ILi2EN4cute5tupleIJNS5_1CILi1EEES8_S8_EEENS6_IJNS7_ILi128EEENS7_ILi112EEENS7_ILi192EEEEEELi192ENS_10bfloat16_tEfNS_4arch4Sm90ELb1ELb0ELb0ELb1ELb0ELb0ELb0ELb1ELb1ELb1ELb0ELb0EEENS1_21CollectiveEpilogueFwdINS6_IJSA_SC_SB_EEES9_SE_SG_Li256ELb1ELb1ELb0ELb0EEENS1_36VarlenDynamicPersistentTileSchedulerILi128ELi112ELi256ELi128ELb0ELb1ELb1ELb1ELb1ELb1EEEEEEEEEvNT_6ParamsE:
        .type           _ZN7cutlass13device_kernelIN5flash11enable_sm90INS1_16FlashAttnFwdSm90INS1_25CollectiveMainloopFwdSm90ILi2EN4cute5tupleIJNS5_1CILi1EEES8_S8_EEENS6_IJNS7_ILi128EEENS7_ILi112EEENS7_ILi192EEEEEELi192ENS_10bfloat16_tEfNS_4arch4Sm90ELb1ELb0ELb0ELb1ELb0ELb0ELb0ELb1ELb1ELb1ELb0ELb0EEENS1_21CollectiveEpilogueFwdINS6_IJSA_SC_SB_EEES9_SE_SG_Li256ELb1ELb1ELb0ELb0EEENS1_36VarlenDynamicPersistentTileSchedulerILi128ELi112ELi256ELi128ELb0ELb1ELb1ELb1ELb1ELb1EEEEEEEEEvNT_6ParamsE,@function
        .size           _ZN7cutlass13device_kernelIN5flash11enable_sm90INS1_16FlashAttnFwdSm90INS1_25CollectiveMainloopFwdSm90ILi2EN4cute5tupleIJNS5_1CILi1EEES8_S8_EEENS6_IJNS7_ILi128EEENS7_ILi112EEENS7_ILi192EEEEEELi192ENS_10bfloat16_tEfNS_4arch4Sm90ELb1ELb0ELb0ELb1ELb0ELb0ELb0ELb1ELb1ELb1ELb0ELb0EEENS1_21CollectiveEpilogueFwdINS6_IJSA_SC_SB_EEES9_SE_SG_Li256ELb1ELb1ELb0ELb0EEENS1_36VarlenDynamicPersistentTileSchedulerILi128ELi112ELi256ELi128ELb0ELb1ELb1ELb1ELb1ELb1EEEEEEEEEvNT_6ParamsE,(.L_x_15311 - _ZN7cutlass13device_kernelIN5flash11enable_sm90INS1_16FlashAttnFwdSm90INS1_25CollectiveMainloopFwdSm90ILi2EN4cute5tupleIJNS5_1CILi1EEES8_S8_EEENS6_IJNS7_ILi128EEENS7_ILi112EEENS7_ILi192EEEEEELi192ENS_10bfloat16_tEfNS_4arch4Sm90ELb1ELb0ELb0ELb1ELb0ELb0ELb0ELb1ELb1ELb1ELb0ELb0EEENS1_21CollectiveEpilogueFwdINS6_IJSA_SC_SB_EEES9_SE_SG_Li256ELb1ELb1ELb0ELb0EEENS1_36VarlenDynamicPersistentTileSchedulerILi128ELi112ELi256ELi128ELb0ELb1ELb1ELb1ELb1ELb1EEEEEEEEEvNT_6ParamsE)
        .other          _ZN7cutlass13device_kernelIN5flash11enable_sm90INS1_16FlashAttnFwdSm90INS1_25CollectiveMainloopFwdSm90ILi2EN4cute5tupleIJNS5_1CILi1EEES8_S8_EEENS6_IJNS7_ILi128EEENS7_ILi112EEENS7_ILi192EEEEEELi192ENS_10bfloat16_tEfNS_4arch4Sm90ELb1ELb0ELb0ELb1ELb0ELb0ELb0ELb1ELb1ELb1ELb0ELb0EEENS1_21CollectiveEpilogueFwdINS6_IJSA_SC_SB_EEES9_SE_SG_Li256ELb1ELb1ELb0ELb0EEENS1_36VarlenDynamicPersistentTileSchedulerILi128ELi112ELi256ELi128ELb0ELb1ELb1ELb1ELb1ELb1EEEEEEEEEvNT_6ParamsE,@"STO_CUDA_ENTRY STV_DEFAULT"
_ZN7cutlass13device_kernelIN5flash11enable_sm90INS1_16FlashAttnFwdSm90INS1_25CollectiveMainloopFwdSm90ILi2EN4cute5tupleIJNS5_1CILi1EEES8_S8_EEENS6_IJNS7_ILi128EEENS7_ILi112EEENS7_ILi192EEEEEELi192ENS_10bfloat16_tEfNS_4arch4Sm90ELb1ELb0ELb0ELb1ELb0ELb0ELb0ELb1ELb1ELb1ELb0ELb0EEENS1_21CollectiveEpilogueFwdINS6_IJSA_SC_SB_EEES9_SE_SG_Li256ELb1ELb1ELb0ELb0EEENS1_36VarlenDynamicPersistentTileSchedulerILi128ELi112ELi256ELi128ELb0ELb1ELb1ELb1ELb1ELb1EEEEEEEEEvNT_6ParamsE:
        /* <DEDUP_REMOVED lines=18> */
.L_x_5915:
[----:B------:R-:W-:Y:S05]  /*0120*/  BSYNC B0 ;  /* 0x0000000000007941 */ /* 0x000fea0003800000 */
.L_x_5914:
        /* <DEDUP_REMOVED lines=41> */
.L_x_5916:
        /* <DEDUP_REMOVED lines=22> */
.L_x_5917:
        /* <DEDUP_REMOVED lines=18> */
.L_x_5918:
        /* <DEDUP_REMOVED lines=22> */
.L_x_5919:
        /* <DEDUP_REMOVED lines=22> */
.L_x_5920:
        /* <DEDUP_REMOVED lines=8> */
.L_x_5922:
        /* <DEDUP_REMOVED lines=50> */
[----:B------:R-:W-:Y:S01]  /*0ca0*/  SHF.R.S32.HI R210, RZ, 0x3, R3 ;  /* 0x00000003ffd27819 */ /* 0x000fe20000011403 */
[----:B------:R-:W-:Y:S01]  /*0cb0*/  IMAD.IADD R5, R220, 0x1, -R5 ;  /* 0x00000001dc057824 */ /* 0x000fe200078e0a05 */
[----:B------:R-:W-:Y:S01]  /*0cc0*/  LOP3.LUT R2, R2, 0x1ffffffe, RZ, 0xc0, !PT ;  /* 0x1ffffffe02027812 */ /* 0x000fe200078ec0ff */
[----:B------:R-:W-:Y:S02]  /*0cd0*/  ULOP3.LUT UR7, UR4, 0x1, URZ, 0xfc, !UPT ;  /* 0x0000000104077892 */ /* 0x000fe4000f8efc3f */
[----:B------:R-:W-:Y:S01]  /*0ce0*/  IMAD R5, R5, 0x40, R4 ;  /* 0x0000004005057824 */ /* 0x000fe200078e0204 */
[----:B------:R-:W-:Y:S01]  /*0cf0*/  UMOV UR4, URZ ;  /* 0x0000003f00047c82 */ /* 0x000fe20008000000 */
[----:B------:R-:W-:Y:S01]  /*0d00*/  IMAD.IADD R2, R7, 0x1, -R2 ;  /* 0x0000000107027824 */ /* 0x000fe200078e0a02 */
[----:B------:R-:W-:Y:S01]  /*0d10*/  LOP3.LUT R7, R10, 0xfffffffc, RZ, 0xc0, !PT ;  /* 0xfffffffc0a077812 */ /* 0x000fe200078ec0ff */
[----:B------:R-:W-:Y:S02]  /*0d20*/  IMAD.U32 R216, RZ, RZ, UR7 ;  /* 0x00000007ffd87e24 */ /* 0x000fe4000f8e00ff */
[----:B------:R-:W-:-:S02]  /*0d30*/  IMAD R215, R2, 0x8, R5 ;  /* 0x0000000802d77824 */ /* 0x000fc400078e0205 */
[----:B------:R-:W-:Y:S01]  /*0d40*/  IMAD.IADD R4, R220, 0x1, -R7 ;  /* 0x00000001dc047824 */ /* 0x000fe200078e0a07 */
[----:B------:R-:W-:Y:S01]  /*0d50*/  LOP3.LUT R7, R3, 0xfffffff8, RZ, 0xc0, !PT ;  /* 0xfffffff803077812 */ /* 0x000fe200078ec0ff */
[----:B------:R-:W-:Y:S01]  /*0d60*/  IMAD.U32 R211, RZ, RZ, UR4 ;  /* 0x00000004ffd37e24 */ /* 0x000fe2000f8e00ff */
[----:B------:R-:W-:Y:S02]  /*0d70*/  LOP3.LUT R3, R6, 0x7ffffffc, RZ, 0xc0, !PT ;  /* 0x7ffffffc06037812 */ /* 0x000fe400078ec0ff */
[----:B------:R-:W-:Y:S01]  /*0d80*/  LEA.HI R10, R4, R4, RZ, 0x1 ;  /* 0x00000004040a7211 */ /* 0x000fe200078f08ff */
[----:B------:R-:W-:Y:S02]  /*0d90*/  IMAD.IADD R206, R220, 0x1, -R7 ;  /* 0x00000001dcce7824 */ /* 0x000fe400078e0a07 */
[----:B------:R-:W-:Y:S01]  /*0da0*/  IMAD.IADD R22, R212, 0x1, -R3 ;  /* 0x00000001d4167824 */ /* 0x000fe200078e0a03 */
[----:B------:R-:W-:Y:S01]  /*0db0*/  LOP3.LUT R11, R10, 0x1ffffffe, RZ, 0xc0, !PT ;  /* 0x1ffffffe0a0b7812 */ /* 0x000fe200078ec0ff */
[----:B------:R-:W-:-:S04]  /*0dc0*/  IMAD.SHL.U32 R16, R206, 0x8, RZ ;  /* 0x00000008ce107824 */ /* 0x000fc800078e00ff */
[C---:B------:R-:W-:Y:S01]  /*0dd0*/  VIADD R204, R16.reuse, 0x40 ;  /* 0x0000004010cc7836 */ /* 0x040fe20000000000 */
[----:B------:R-:W-:Y:S01]  /*0de0*/  SHF.R.S32.HI R219, RZ, 0x1f, R16 ;  /* 0x0000001fffdb7819 */ /* 0x000fe20000011410 */
[----:B------:R-:W-:Y:S02]  /*0df0*/  VIADD R205, R16, 0x80 ;  /* 0x0000008010cd7836 */ /* 0x000fe40000000000 */
[----:B------:R-:W-:Y:S01]  /*0e00*/  IMAD.IADD R11, R4, 0x1, -R11 ;  /* 0x00000001040b7824 */ /* 0x000fe200078e0a0b */
[----:B------:R-:W-:Y:S02]  /*0e10*/  SHF.R.S32.HI R218, RZ, 0x1f, R204 ;  /* 0x0000001fffda7819 */ /* 0x000fe400000114cc */
[----:B------:R-:W-:Y:S01]  /*0e20*/  SHF.R.S32.HI R217, RZ, 0x1f, R205 ;  /* 0x0000001fffd97819 */ /* 0x000fe200000114cd */
[----:B------:R-:W-:-:S07]  /*0e30*/  IMAD R23, R11, 0x8, R214 ;  /* 0x000000080b177824 */ /* 0x000fce00078e02d6 */
.L_x_5976:
[----:B0-2---:R-:W0:Y:S01]  /*0e40*/  LDC.64 R2, c[0x0][0xc88] ;  /* 0x00032200ff027b82 */ /* 0x005e220000000a00 */
        /* <DEDUP_REMOVED lines=41> */
[----:B-1--4-:R-:W-:Y:S06]  /*10e0*/  @P2 BRA `(.L_x_5923) ;  /* 0x0000000000402947 */ /* 0x012fec0003800000 */
        /* <DEDUP_REMOVED lines=16> */
.L_x_5923:
        /* <DEDUP_REMOVED lines=11> */
.L_x_5924:
        /* <DEDUP_REMOVED lines=15> */
.L_x_5925:
        /* <DEDUP_REMOVED lines=10> */
[----:B------:R-:W-:-:S02]  /*1430*/  CS2R R118, SRZ ;  /* 0x0000000000767805 */ /* 0x000fc4000001ff00 */
[----:B------:R-:W-:Y:S02]  /*1440*/  CS2R R116, SRZ ;  /* 0x0000000000747805 */ /* 0x000fe4000001ff00 */
[----:B------:R-:W-:Y:S02]  /*1450*/  CS2R R114, SRZ ;  /* 0x0000000000727805 */ /* 0x000fe4000001ff00 */
[----:B------:R-:W-:Y:S01]  /*1460*/  CS2R R112, SRZ ;  /* 0x0000000000707805 */ /* 0x000fe2000001ff00 */
[----:B------:R-:W-:Y:S01]  /*1470*/  UIADD3 UR7, UR9, 0x70, -UR7 ;  /* 0x0000007009077890 */ /* 0x000fe2000fffe807 */
[----:B------:R-:W-:Y:S02]  /*1480*/  CS2R R110, SRZ ;  /* 0x00000000006e7805 */ /* 0x000fe4000001ff00 */
[----:B------:R-:W-:Y:S01]  /*1490*/  CS2R R108, SRZ ;  /* 0x00000000006c7805 */ /* 0x000fe2000001ff00 */
[----:B------:R-:W-:Y:S01]  /*14a0*/  @UP0 ULDC UR4, c[0x0][0x44c] ;  /* 0x0001130000040ab9 */ /* 0x000fe20000000800 */
[----:B------:R-:W-:Y:S01]  /*14b0*/  @UP0 ULDC UR8, c[0x0][0x450] ;  /* 0x0001140000080ab9 */ /* 0x000fe20000000800 */
[----:B------:R-:W-:Y:S01]  /*14c0*/  UIMAD.WIDE.U32 UR4, UR6, UR4, URZ ;  /* 0x00000004060472a5 */ /* 0x000fe2000f8e003f */
[----:B------:R-:W-:-:S02]  /*14d0*/  CS2R R106, SRZ ;  /* 0x00000000006a7805 */ /* 0x000fc4000001ff00 */
[----:B------:R-:W-:Y:S02]  /*14e0*/  CS2R R104, SRZ ;  /* 0x0000000000687805 */ /* 0x000fe4000001ff00 */
[----:B------:R-:W-:Y:S01]  /*14f0*/  CS2R R42, SRZ ;  /* 0x00000000002a7805 */ /* 0x000fe2000001ff00 */
[----:B------:R-:W-:Y:S01]  /*1500*/  @UP0 USHF.R.U32.HI UR6, URZ, UR8, UR5 ;  /* 0x000000083f060299 */ /* 0x000fe20008011605 */
[----:B------:R-:W-:Y:S01]  /*1510*/  CS2R R98, SRZ ;  /* 0x0000000000627805 */ /* 0x000fe2000001ff00 */
[----:B------:R-:W-:Y:S01]  /*1520*/  UIADD3 UR5, UR9, 0x6f, URZ ;  /* 0x0000006f09057890 */ /* 0x000fe2000fffe03f */
[----:B------:R-:W-:Y:S01]  /*1530*/  CS2R R100, SRZ ;  /* 0x0000000000647805 */ /* 0x000fe2000001ff00 */
[----:B------:R-:W-:Y:S01]  /*1540*/  UIADD3 UR7, UR7, UR6, URZ ;  /* 0x0000000607077290 */ /* 0x000fe2000fffe03f */
[----:B------:R-:W-:Y:S01]  /*1550*/  CS2R R96, SRZ ;  /* 0x0000000000607805 */ /* 0x000fe2000001ff00 */
[----:B------:R-:W-:Y:S01]  /*1560*/  UMOV UR4, URZ ;  /* 0x0000003f00047c82 */ /* 0x000fe20008000000 */
[----:B------:R-:W-:Y:S01]  /*1570*/  UMOV UR6, URZ ;  /* 0x0000003f00067c82 */ /* 0x000fe20008000000 */
[----:B------:R-:W-:Y:S01]  /*1580*/  UIMAD.WIDE UR4, UR5, -0x6db6db6d, UR4 ;  /* 0x92492493050478a5 */ /* 0x000fe2000f8e0204 */
[----:B------:R-:W-:Y:S01]  /*1590*/  CS2R R94, SRZ ;  /* 0x00000000005e7805 */ /* 0x000fe2000001ff00 */
[----:B------:R-:W-:Y:S01]  /*15a0*/  UIMAD.WIDE UR6, UR7, -0x6db6db6d, UR6 ;  /* 0x92492493070678a5 */ /* 0x000fe2000f8e0206 */
[----:B------:R-:W-:Y:S01]  /*15b0*/  CS2R R92, SRZ ;  /* 0x00000000005c7805 */ /* 0x000fe2000001ff00 */
[----:B------:R-:W-:Y:S01]  /*15c0*/  USHF.R.U32.HI UR4, URZ, 0x1f, UR5 ;  /* 0x0000001f3f047899 */ /* 0x000fe20008011605 */
[----:B------:R-:W-:Y:S01]  /*15d0*/  CS2R R90, SRZ ;  /* 0x00000000005a7805 */ /* 0x000fe2000001ff00 */
[----:B------:R-:W-:Y:S01]  /*15e0*/  USHF.R.U32.HI UR6, URZ, 0x1f, UR7 ;  /* 0x0000001f3f067899 */ /* 0x000fe20008011607 */
[----:B------:R-:W-:Y:S01]  /*15f0*/  CS2R R88, SRZ ;  /* 0x0000000000587805 */ /* 0x000fe2000001ff00 */
[----:B------:R-:W-:Y:S01]  /*1600*/  ULEA.HI.SX32 UR4, UR5, UR4, 0x1a ;  /* 0x0000000405047291 */ /* 0x000fe2000f8fd23f */
        /* <DEDUP_REMOVED lines=9> */
[----:B------:R-:W-:Y:S01]  /*16a0*/  USEL UR38, UR4, UR6, UP0 ;  /* 0x0000000604267287 */ /* 0x000fe20008000000 */
[----:B------:R-:W-:-:S02]  /*16b0*/  CS2R R72, SRZ ;  /* 0x0000000000487805 */ /* 0x000fc4000001ff00 */
[----:B------:R-:W-:Y:S02]  /*16c0*/  CS2R R70, SRZ ;  /* 0x0000000000467805 */ /* 0x000fe4000001ff00 */
[----:B------:R-:W-:Y:S01]  /*16d0*/  CS2R R68, SRZ ;  /* 0x0000000000447805 */ /* 0x000fe2000001ff00 */
[----:B------:R-:W-:Y:S01]  /*16e0*/  UISETP.GE.AND UP0, UPT, UR38, 0x1, UPT ;  /* 0x000000012600788c */ /* 0x000fe2000bf06270 */
[----:B------:R-:W-:Y:S02]  /*16f0*/  CS2R R66, SRZ ;  /* 0x0000000000427805 */ /* 0x000fe4000001ff00 */
[----:B------:R-:W-:Y:S02]  /*1700*/  CS2R R64, SRZ ;  /* 0x0000000000407805 */ /* 0x000fe4000001ff00 */
[----:B------:R-:W-:Y:S02]  /*1710*/  CS2R R62, SRZ ;  /* 0x00000000003e7805 */ /* 0x000fe4000001ff00 */
[----:B------:R-:W-:-:S02]  /*1720*/  CS2R R60, SRZ ;  /* 0x00000000003c7805 */ /* 0x000fc4000001ff00 */
[----:B------:R-:W-:Y:S02]  /*1730*/  CS2R R58, SRZ ;  /* 0x00000000003a7805 */ /* 0x000fe4000001ff00 */
[----:B------:R-:W-:Y:S02]  /*1740*/  PLOP3.LUT P1, PT, PT, PT, UP0, 0x80, 0x0 ;  /* 0x000000000000781c */ /* 0x000fe40003f2f008 */
        /* <DEDUP_REMOVED lines=51> */
.L_x_5927:
        /* <DEDUP_REMOVED lines=11> */
.L_x_6105:
[----:B------:R-:W-:Y:S05]  /*1b30*/  @!P0 BRA `(.L_x_5929) ;  /* 0x0000000000048947 */ /* 0x000fea0003800000 */
[----:B------:R-:W-:Y:S01]  /*1b40*/  BPT.TRAP 0x1 ;  /* 0x000000040000795c */ /* 0x000fe20000300000 */
.L_x_5929:
[----:B------:R-:W-:Y:S02]  /*1b50*/  IMAD.U32 R2, RZ, RZ, UR36 ;  /* 0x00000024ff027e24 */ /* 0x000fe4000f8e00ff */
[----:B0-----:R-:W-:-:S03]  /*1b60*/  IMAD.U32 R3, RZ, RZ, UR61 ;  /* 0x0000003dff037e24 */ /* 0x001fc6000f8e00ff */
[----:B------:R-:W-:Y:S02]  /*1b70*/  LEA R2, R2, UR60, 0x3 ;  /* 0x0000003c02027c11 */ /* 0x000fe4000f8e18ff */
[----:B------:R-:W-:-:S04]  /*1b80*/  SHF.L.U32 R3, R3, 0x1f, RZ ;  /* 0x0000001f03037819 */ /* 0x000fc800000006ff */
[----:B------:R0:W1:Y:S01]  /*1b90*/  SYNCS.PHASECHK.TRANS64.TRYWAIT P2, [R2+URZ+0x36830], R3 ;  /* 0x03683003020075a7 */ /* 0x000062000804017f */
[----:B------:R-:W-:Y:S05]  /*1ba0*/  @!P0 BRA `(.L_x_5930) ;  /* 0x0000000000048947 */ /* 0x000fea0003800000 */
[----:B------:R-:W-:Y:S01]  /*1bb0*/  BPT.TRAP 0x1 ;  /* 0x000000040000795c */ /* 0x000fe20000300000 */
.L_x_5930:
[----:B------:R-:W2:Y:S02]  /*1bc0*/  S2R R0, SR_TID.X ;  /* 0x0000000000007919 */ /* 0x000ea40000002100 */
[----:B--2---:R-:W-:Y:S01]  /*1bd0*/  LOP3.LUT P1, RZ, R0, 0x7f, RZ, 0xc0, !PT ;  /* 0x0000007f00ff7812 */ /* 0x004fe2000782c0ff */
[----:B-1----:R-:W-:-:S12]  /*1be0*/  @P2 BRA `(.L_x_5931) ;  /* 0x0000000000082947 */ /* 0x002fd80003800000 */
[----:B------:R-:W1:Y:S02]  /*1bf0*/  SYNCS.PHASECHK.TRANS64.TRYWAIT P2, [R2+URZ+0x36830], R3 ;  /* 0x03683003020075a7 */ /* 0x000e64000804017f */
[----:B-1----:R-:W-:Y:S05]  /*1c00*/  @!P2 BRA `(.L_x_5932) ;  /* 0x00000164003ca947 */ /* 0x002fea0003800000 */
.L_x_5931:
[----:B------:R-:W-:Y:S05]  /*1c10*/  WARPSYNC.ALL ;  /* 0x0000000000007948 */ /* 0x000fea0003800000 */
[----:B------:R-:W-:Y:S01]  /*1c20*/  UIADD3 UR4, UR60, 0x21400, URZ ;  /* 0x000214003c047890 */ /* 0x000fe2000fffe03f */
[----:B------:R-:W-:Y:S01]  /*1c30*/  WARPGROUP.ARRIVE ;  /* 0x00000000000079c5 */ /* 0x000fe20000000000 */
[----:B------:R-:W-:Y:S01]  /*1c40*/  UMOV UR7, 0x40000040 ;  /* 0x4000004000077882 */ /* 0x000fe20000000000 */
[----:B------:R-:W-:Y:S01]  /*1c50*/  UMOV UR11, 0x40000040 ;  /* 0x40000040000b7882 */ /* 0x000fe20000000000 */
[----:B------:R-:W-:Y:S01]  /*1c60*/  USHF.R.U32.HI UR4, URZ, 0x4, UR4 ;  /* 0x000000043f047899 */ /* 0x000fe20008011604 */
[----:B------:R-:W-:Y:S01]  /*1c70*/  R2UR UR39, R17 ;  /* 0x00000000112772ca */ /* 0x000fe200000e0000 */
[----:B------:R-:W-:Y:S01]  /*1c80*/  UMOV UR15, 0x40000040 ;  /* 0x40000040000f7882 */ /* 0x000fe20000000000 */
[----:B------:R-:W-:Y:S01]  /*1c90*/  UMOV UR19, 0x40000040 ;  /* 0x4000004000137882 */ /* 0x000fe20000000000 */
[----:B------:R-:W-:Y:S01]  /*1ca0*/  ULOP3.LUT UR4, UR4, 0x3fff, URZ, 0xc0, !UPT ;  /* 0x00003fff04047892 */ /* 0x000fe2000f8ec03f */
[----:B01----:R-:W-:Y:S01]  /*1cb0*/  @!P1 VIADD R2, R2, 0x36840 ;  /* 0x0003684002029836 */ /* 0x003fe20000000000 */
[----:B------:R-:W-:Y:S01]  /*1cc0*/  UMOV UR23, 0x40000040 ;  /* 0x4000004000177882 */ /* 0x000fe20000000000 */
[----:B------:R-:W-:Y:S01]  /*1cd0*/  UMOV UR27, 0x40000040 ;  /* 0x40000040001b7882 */ /* 0x000fe20000000000 */
[----:B------:R-:W-:Y:S01]  /*1ce0*/  ULOP3.LUT UR5, UR4, 0x10000, URZ, 0xfc, !UPT ;  /* 0x0001000004057892 */ /* 0x000fe2000f8efc3f */
[----:B------:R-:W-:Y:S01]  /*1cf0*/  CS2R R118, SRZ ;  /* 0x0000000000767805 */ /* 0x000fe2000001ff00 */
[----:B------:R-:W-:Y:S01]  /*1d00*/  ULOP3.LUT UR4, UR37, 0x10000, URZ, 0xfc, !UPT ;  /* 0x0001000025047892 */ /* 0x000fe2000f8efc3f */
[----:B------:R-:W-:Y:S01]  /*1d10*/  R2UR UR37, R18 ;  /* 0x00000000122572ca */ /* 0x000fe200000e0000 */
[----:B------:R-:W-:Y:S01]  /*1d20*/  UIMAD UR6, UR36, 0xa80, UR5 ;  /* 0x00000a80240678a4 */ /* 0x000fe2000f8e0205 */
[----:B------:R-:W-:Y:S01]  /*1d30*/  @!P1 PRMT R2, RZ, 0x654, R2 ;  /* 0x00000654ff029816 */ /* 0x000fe20000000002 */
[----:B------:R-:W-:Y:S01]  /*1d40*/  IMAD.U32 R8, RZ, RZ, UR5 ;  /* 0x00000005ff087e24 */ /* 0x000fe2000f8e00ff */
[----:B------:R-:W-:Y:S01]  /*1d50*/  UMOV UR5, 0x40000040 ;  /* 0x4000004000057882 */ /* 0x000fe20000000000 */
[----:B------:R-:W-:Y:S01]  /*1d60*/  UIADD3 UR10, UR6, 0x80, URZ ;  /* 0x00000080060a7890 */ /* 0x000fe2000fffe03f */
[----:B------:R-:W-:Y:S01]  /*1d70*/  CS2R R116, SRZ ;  /* 0x0000000000747805 */ /* 0x000fe2000001ff00 */
[----:B------:R-:W-:Y:S01]  /*1d80*/  UMOV UR8, UR4 ;  /* 0x0000000400087c82 */ /* 0x000fe20008000000 */
[----:B------:R-:W-:Y:S01]  /*1d90*/  UMOV UR9, UR5 ;  /* 0x0000000500097c82 */ /* 0x000fe20008000000 */
[----:B------:R-:W-:-:S02]  /*1da0*/  UIADD3 UR14, UR6, 0x200, URZ ;  /* 0x00000200060e7890 */ /* 0x000fc4000fffe03f */
[----:B------:R-:W-:Y:S01]  /*1db0*/  HGMMA.64x16x16.F32.BF16 R72, gdesc[UR4], RZ, !UPT, gsb0 ;  /* 0x00200000044879f0 */ /* 0x000fe2000c0018ff */
[----:B------:R-:W-:Y:S01]  /*1dc0*/  UMOV UR12, UR4 ;  /* 0x00000004000c7c82 */ /* 0x000fe20008000000 */
[----:B------:R-:W-:Y:S01]  /*1dd0*/  UMOV UR13, UR5 ;  /* 0x00000005000d7c82 */ /* 0x000fe20008000000 */
[----:B------:R-:W-:Y:S01]  /*1de0*/  UIADD3 UR18, UR6, 0x280, URZ ;  /* 0x0000028006127890 */ /* 0x000fe2000fffe03f */
[----:B------:R-:W-:Y:S01]  /*1df0*/  UMOV UR16, UR4 ;  /* 0x0000000400107c82 */ /* 0x000fe20008000000 */
[----:B------:R-:W-:Y:S01]  /*1e00*/  UMOV UR17, UR5 ;  /* 0x0000000500117c82 */ /* 0x000fe20008000000 */
[----:B------:R-:W-:Y:S02]  /*1e10*/  UIADD3 UR7, UR4, 0x2, URZ ;  /* 0x0000000204077890 */ /* 0x000fe4000fffe03f */
[----:B------:R-:W-:Y:S02]  /*1e20*/  UIADD3 UR22, UR6, 0x284, URZ ;  /* 0x0000028406167890 */ /* 0x000fe4000fffe03f */
        /* <DEDUP_REMOVED lines=99> */
[----:B------:R-:W-:Y:S01]  /*2460*/  ULDC UR10, c[0x0][0x448] ;  /* 0x00011200000a7ab9 */ /* 0x000fe20000000800 */
[----:B------:R-:W-:Y:S01]  /*2470*/  R2UR UR11, R19 ;  /* 0x00000000130b72ca */ /* 0x000fe200000e0000 */
[----:B------:R-:W-:-:S03]  /*2480*/  UISETP.NE.AND UP0, UPT, UR10, 0x1, UPT ;  /* 0x000000010a00788c */ /* 0x000fc6000bf05270 */
[----:B------:R-:W-:Y:S02]  /*2490*/  UMOV UR10, 0xffffff90 ;  /* 0xffffff90000a7882 */ /* 0x000fe40000000000 */
[----:B------:R-:W-:Y:S01]  /*24a0*/  UIMAD UR10, UR38, UR10, 0x71 ;  /* 0x00000071260a74a4 */ /* 0x000fe2000f8e020a */
[----:B------:R-:W-:-:S05]  /*24b0*/  PLOP3.LUT P2, PT, PT, PT, UP0, 0x80, 0x0 ;  /* 0x000000000000781c */ /* 0x000fca0003f4f008 */
[----:B------:R-:W-:Y:S01]  /*24c0*/  IMAD.U32 R7, RZ, RZ, UR10 ;  /* 0x0000000aff077e24 */ /* 0x000fe2000f8e00ff */
[----:B------:R-:W-:Y:S01]  /*24d0*/  UMOV UR10, UR11 ;  /* 0x0000000b000a7c82 */ /* 0x000fe20008000000 */
[----:B------:R-:W-:Y:S02]  /*24e0*/  VIADD R0, R23, UR11 ;  /* 0x0000000b17007c36 */ /* 0x000fe40008000000 */
[----:B------:R-:W-:Y:S02]  /*24f0*/  IMAD R4, R22, -0x2, R7 ;  /* 0xfffffffe16047824 */ /* 0x000fe400078e0207 */
[----:B------:R-:W-:-:S05]  /*2500*/  IMAD.U32 R7, RZ, RZ, UR39 ;  /* 0x00000027ff077e24 */ /* 0x000fca000f8e00ff */
[----:B------:R-:W-:Y:S01]  /*2510*/  IADD3 R4, -R7, UR37, R4 ;  /* 0x0000002507047c10 */ /* 0x000fe2000fffe104 */
        /* <DEDUP_REMOVED lines=347> */
[----:B------:R-:W-:Y:S02]  /*3ad0*/  @UP0 ULDC UR7, c[0x0][0x44c] ;  /* 0x0001130000070ab9 */ /* 0x000fe40000000800 */
[----:B------:R-:W-:Y:S01]  /*3ae0*/  @P2 IMAD.HI.U32 R3, R0, UR7, RZ ;  /* 0x0000000700032c27 */ /* 0x000fe2000f8e00ff */
[----:B------:R-:W-:-:S04]  /*3af0*/  @UP0 ULDC UR7, c[0x0][0x450] ;  /* 0x0001140000070ab9 */ /* 0x000fc80000000800 */
[----:B------:R-:W-:Y:S01]  /*3b00*/  @P2 SHF.R.U32.HI R0, RZ, UR7, R3 ;  /* 0x00000007ff002c19 */ /* 0x000fe20008011603 */
[----:B------:R-:W-:Y:S02]  /*3b10*/  UIMAD UR7, UR38, -0x70, UR37 ;  /* 0xffffff90260778a4 */ /* 0x000fe4000f8e0225 */
[----:B------:R-:W-:Y:S02]  /*3b20*/  UIADD3 UR38, UR38, -0x2, URZ ;  /* 0xfffffffe26267890 */ /* 0x000fe4000fffe03f */
[----:B------:R-:W0:Y:S01]  /*3b30*/  SHFL.IDX PT, R5, R0, 0x1, 0x1c1f ;  /* 0x003c1f0000057f89 */ /* 0x000e2200000e0000 */
[----:B------:R-:W-:-:S06]  /*3b40*/  UIADD3 UR7, UR7, 0x70, URZ ;  /* 0x0000007007077890 */ /* 0x000fcc000fffe03f */
[----:B------:R-:W-:-:S04]  /*3b50*/  IMAD.U32 R3, RZ, RZ, UR7 ;  /* 0x00000007ff037e24 */ /* 0x000fc8000f8e00ff */
[----:B------:R-:W-:-:S05]  /*3b60*/  IMAD R3, R22, -0x2, R3 ;  /* 0xfffffffe16037824 */ /* 0x000fca00078e0203 */
[----:B0-----:R-:W-:-:S04]  /*3b70*/  VIADDMNMX R5, R5, R4, R3, PT ;  /* 0x0000000405057246 */ /* 0x001fc80003800103 */
        /* <DEDUP_REMOVED lines=24> */
[----:B------:R-:W-:Y:S02]  /*3d00*/  ISETP.GT.AND P4, PT, R5, 0x10, PT ;  /* 0x000000100500780c */ /* 0x000fe40003f84270 */
[----:B------:R-:W-:Y:S02]  /*3d10*/  FSEL R79, R79, -INF , P3 ;  /* 0xff8000004f4f7808 */ /* 0x000fe40001800000 */
[----:B------:R-:W-:Y:S02]  /*3d20*/  FMNMX.FTZ R6, R13, R6, !PT ;  /* 0x000000060d067209 */ /* 0x000fe40007810000 */
[----:B------:R-:W-:Y:S02]  /*3d30*/  ISETP.GT.AND P3, PT, R5, 0x11, PT ;  /* 0x000000110500780c */ /* 0x000fe40003f64270 */
[----:B------:R-:W-:Y:S01]  /*3d40*/  FMNMX.FTZ R6, R79, R6, !PT ;  /* 0x000000064f067209 */ /* 0x000fe20007810000 */
[----:B------:R-:W-:Y:S02]  /*3d50*/  WARPGROUP.DEPBAR.LE gsb0, 0x0 ;  /* 0x00008000000079c5 */ /* 0x000fe40000010000 */
[----:B------:R-:W-:Y:S01]  /*3d60*/  WARPGROUP.ARRIVE ;  /* 0x00000000000079c5 */ /* 0x000fe20000000000 */
[----:B------:R-:W-:-:S02]  /*3d70*/  FSEL R21, R66, -INF , P4 ;  /* 0xff80000042157808 */ /* 0x000fc40002000000 */
[----:B------:R-:W-:Y:S02]  /*3d80*/  ISETP.GT.AND P4, PT, R5, 0x18, PT ;  /* 0x000000180500780c */ /* 0x000fe40003f84270 */
        /* <DEDUP_REMOVED lines=56> */
[----:B------:R-:W-:Y:S01]  /*4110*/  ISETP.GT.AND P3, PT, R5, 0x49, PT ;  /* 0x000000490500780c */ /* 0x000fe20003f64270 */
[----:B------:R-:W-:Y:S01]  /*4120*/  ULDC UR6, c[0x0][0x988] ;  /* 0x0002620000067ab9 */ /* 0x000fe20000000800 */
        /* <DEDUP_REMOVED lines=28> */
[----:B------:R-:W-:Y:S02]  /*42f0*/  ISETP.GT.AND P3, PT, R5, 0x69, PT ;  /* 0x000000690500780c */ /* 0x000fe40003f64270 */
[----:B------:R-:W-:Y:S02]  /*4300*/  FSEL R113, R30, -INF , P4 ;  /* 0xff8000001e717808 */ /* 0x000fe40002000000 */
[----:B------:R-:W-:Y:S02]  /*4310*/  FMNMX.FTZ R6, R111, R6, !PT ;  /* 0x000000066f067209 */ /* 0x000fe40007810000 */
[----:B------:R-:W-:-:S02]  /*4320*/  FSEL R115, R31, -INF , P3 ;  /* 0xff8000001f737808 */ /* 0x000fc40001800000 */
[----:B------:R-:W-:-:S04]  /*4330*/  FMNMX.FTZ R6, R113, R6, !PT ;  /* 0x0000000671067209 */ /* 0x000fc80007810000 */
[----:B------:R-:W-:-:S05]  /*4340*/  FMNMX.FTZ R9, R115, R6, !PT ;  /* 0x0000000673097209 */ /* 0x000fca0007810000 */
[----:B------:R-:W1:Y:S02]  /*4350*/  SHFL.BFLY PT, R6, R9, 0x2, 0x1f ;  /* 0x0c401f0009067f89 */ /* 0x000e6400000e0000 */
[----:B-1----:R-:W-:Y:S02]  /*4360*/  FMNMX.FTZ R10, R9, R6, !PT ;  /* 0x00000006090a7209 */ /* 0x002fe40007810000 */
[----:B------:R1:W2:Y:S04]  /*4370*/  SHFL.IDX PT, R6, R0, RZ, 0x1c1f ;  /* 0x001c1fff00067589 */ /* 0x0002a800000e0000 */
[----:B------:R-:W3:Y:S01]  /*4380*/  SHFL.BFLY PT, R5, R10, 0x1, 0x1f ;  /* 0x0c201f000a057f89 */ /* 0x000ee200000e0000 */
[----:B-1----:R-:W-:Y:S01]  /*4390*/  IMAD.U32 R0, RZ, RZ, UR6 ;  /* 0x00000006ff007e24 */ /* 0x002fe2000f8e00ff */
[----:B------:R-:W-:-:S02]  /*43a0*/  @UP0 ULDC UR6, c[0x0][0x44c] ;  /* 0x0001130000060ab9 */ /* 0x000fc40000000800 */
[----:B------:R-:W-:-:S03]  /*43b0*/  UIMAD.WIDE.U32 UR6, UR11, UR6, URZ ;  /* 0x000000060b0672a5 */ /* 0x000fc6000f8e003f */
[----:B------:R-:W-:Y:S02]  /*43c0*/  @UP0 ULDC UR11, c[0x0][0x450] ;  /* 0x00011400000b0ab9 */ /* 0x000fe40000000800 */
[----:B------:R-:W-:Y:S02]  /*43d0*/  @UP0 USHF.R.U32.HI UR10, URZ, UR11, UR7 ;  /* 0x0000000b3f0a0299 */ /* 0x000fe40008011607 */
[----:B------:R-:W-:Y:S02]  /*43e0*/  UMOV UR6, URZ ;  /* 0x0000003f00067c82 */ /* 0x000fe40008000000 */
[----:B------:R-:W-:Y:S01]  /*43f0*/  UIADD3 UR7, UR10, UR37, -UR39 ;  /* 0x000000250a077290 */ /* 0x000fe2000fffe827 */
[----:B--2---:R-:W-:-:S03]  /*4400*/  VIADDMNMX R3, R6, R4, R3, PT ;  /* 0x0000000406037246 */ /* 0x004fc60003800103 */
[----:B------:R-:W-:Y:S01]  /*4410*/  UIMAD.WIDE UR6, UR7, -0x6db6db6d, UR6 ;  /* 0x92492493070678a5 */ /* 0x000fe2000f8e0206 */
[----:B---3--:R-:W-:-:S03]  /*4420*/  FMNMX.FTZ R5, R10, R5, !PT ;  /* 0x000000050a057209 */ /* 0x008fc60007810000 */
[----:B------:R-:W-:Y:S01]  /*4430*/  USHF.R.U32.HI UR6, URZ, 0x1f, UR7 ;  /* 0x0000001f3f067899 */ /* 0x000fe20008011607 */
[----:B------:R-:W-:Y:S02]  /*4440*/  ISETP.GT.AND P4, PT, R3, 0x1, PT ;  /* 0x000000010300780c */ /* 0x000fe40003f84270 */
[C---:B------:R-:W-:Y:S01]  /*4450*/  FSETP.NEU.FTZ.AND P3, PT, R5.reuse, -INF , PT ;  /* 0xff8000000500780b */ /* 0x040fe20003f7d000 */
[----:B------:R-:W-:Y:S01]  /*4460*/  FMUL.FTZ R11, R5, R0 ;  /* 0x00000000050b7220 */ /* 0x000fe20000410000 */
[----:B------:R-:W-:Y:S01]  /*4470*/  ISETP.GT.AND P5, PT, R3, 0x8, PT ;  /* 0x000000080300780c */ /* 0x000fe20003fa4270 */
[----:B------:R-:W-:Y:S01]  /*4480*/  ULEA.HI.SX32 UR6, UR7, UR6, 0x1a ;  /* 0x0000000607067291 */ /* 0x000fe2000f8fd23f */
[----:B------:R-:W-:Y:S02]  /*4490*/  FSEL R73, R73, -INF , P4 ;  /* 0xff80000049497808 */ /* 0x000fe40002000000 */
[----:B------:R-:W-:Y:S01]  /*44a0*/  FSEL R26, R11, RZ, P3 ;  /* 0x000000ff0b1a7208 */ /* 0x000fe20001800000 */
[----:B------:R-:W-:Y:S01]  /*44b0*/  UISETP.LT.AND UP1, UPT, URZ, UR6, UPT ;  /* 0x000000063f00728c */ /* 0x000fe2000bf21270 */
[----:B------:R-:W-:-:S02]  /*44c0*/  ISETP.GT.AND P3, PT, R3, RZ, PT ;  /* 0x000000ff0300720c */ /* 0x000fc40003f64270 */
[----:B------:R-:W-:Y:S01]  /*44d0*/  FSEL R9, R76, -INF , P5 ;  /* 0xff8000004c097808 */ /* 0x000fe20002800000 */
[-CC-:B------:R-:W-:Y:S01]  /*44e0*/  FFMA.FTZ R201, R7, R0.reuse, -R26.reuse ;  /* 0x0000000007c97223 */ /* 0x180fe2000001081a */
[----:B------:R-:W-:Y:S01]  /*44f0*/  FSEL R7, R72, -INF , P3 ;  /* 0xff80000048077808 */ /* 0x000fe20001800000 */
[-CC-:B------:R-:W-:Y:S01]  /*4500*/  FFMA.FTZ R203, R13, R0.reuse, -R26.reuse ;  /* 0x000000000dcb7223 */ /* 0x180fe2000001081a */
[----:B------:R-:W-:Y:S01]  /*4510*/  ISETP.GT.AND P3, PT, R3, 0x9, PT ;  /* 0x000000090300780c */ /* 0x000fe20003f64270 */
[-CC-:B------:R-:W-:Y:S01]  /*4520*/  FFMA.FTZ R197, R21, R0.reuse, -R26.reuse ;  /* 0x0000000015c57223 */ /* 0x180fe2000001081a */
[----:B------:R-:W-:Y:S01]  /*4530*/  FMNMX.FTZ R4, R7, R73, !PT ;  /* 0x0000004907047209 */ /* 0x000fe20007810000 */
[-CC-:B------:R-:W-:Y:S01]  /*4540*/  FFMA.FTZ R6, R75, R0.reuse, -R26.reuse ;  /* 0x000000004b067223 */ /* 0x180fe2000001081a */
[----:B------:R-:W-:Y:S01]  /*4550*/  FSEL R77, R77, -INF , P3 ;  /* 0xff8000004d4d7808 */ /* 0x000fe20001800000 */
[----:B------:R-:W-:Y:S01]  /*4560*/  MUFU.EX2 R201, R201 ;  /* 0x000000c900c97308 */ /* 0x000fe20000000800 */
[----:B------:R-:W-:Y:S01]  /*4570*/  ISETP.GT.AND P3, PT, R3, 0x10, PT ;  /* 0x000000100300780c */ /* 0x000fe20003f64270 */
[--C-:B------:R-:W-:Y:S01]  /*4580*/  FFMA.FTZ R10, R79, R0, -R26.reuse ;  /* 0x000000004f0a7223 */ /* 0x100fe2000001081a */
[----:B------:R-:W-:Y:S01]  /*4590*/  FMNMX.FTZ R4, R9, R4, !PT ;  /* 0x0000000409047209 */ /* 0x000fe20007810000 */
[-CC-:B------:R-:W-:Y:S01]  /*45a0*/  FFMA.FTZ R12, R67, R0.reuse, -R26.reuse ;  /* 0x00000000430c7223 */ /* 0x180fe2000001081a */
[----:B------:R-:W-:Y:S01]  /*45b0*/  ISETP.GT.AND P4, PT, R3, 0x11, PT ;  /* 0x000000110300780c */ /* 0x000fe20003f84270 */
[--C-:B------:R-:W-:Y:S01]  /*45c0*/  FFMA.FTZ R199, R81, R0, -R26.reuse ;  /* 0x0000000051c77223 */ /* 0x100fe2000001081a */
[----:B------:R-:W-:Y:S01]  /*45d0*/  FSEL R11, R64, -INF , P3 ;  /* 0xff800000400b7808 */ /* 0x000fe20001800000 */
[----:B------:R-:W1:Y:S01]  /*45e0*/  MUFU.EX2 R6, R6 ;  /* 0x0000000600067308 */ /* 0x000e620000000800 */
[----:B------:R-:W-:Y:S01]  /*45f0*/  FMNMX.FTZ R4, R77, R4, !PT ;  /* 0x000000044d047209 */ /* 0x000fe20007810000 */
[-CC-:B------:R-:W-:Y:S01]  /*4600*/  FFMA.FTZ R14, R71, R0.reuse, -R26.reuse ;  /* 0x00000000470e7223 */ /* 0x180fe2000001081a */
[----:B------:R-:W-:Y:S01]  /*4610*/  ISETP.GT.AND P3, PT, R3, 0x18, PT ;  /* 0x000000180300780c */ /* 0x000fe20003f64270 */
[-CC-:B------:R-:W-:Y:S01]  /*4620*/  FFMA.FTZ R193, R83, R0.reuse, -R26.reuse ;  /* 0x0000000053c17223 */ /* 0x180fe2000001081a */
[----:B------:R-:W-:Y:S01]  /*4630*/  FSEL R65, R65, -INF , P4 ;  /* 0xff80000041417808 */ /* 0x000fe20002000000 */
[--C-:B------:R-:W-:Y:S01]  /*4640*/  FFMA.FTZ R20, R59, R0, -R26.reuse ;  /* 0x000000003b147223 */ /* 0x100fe2000001081a */
[----:B------:R-:W-:Y:S01]  /*4650*/  FMNMX.FTZ R4, R11, R4, !PT ;  /* 0x000000040b047209 */ /* 0x000fe20007810000 */
[----:B------:R-:W-:Y:S01]  /*4660*/  MUFU.EX2 R203, R203 ;  /* 0x000000cb00cb7308 */ /* 0x000fe20000000800 */
[----:B------:R-:W-:Y:S01]  /*4670*/  ISETP.GT.AND P4, PT, R3, 0x19, PT ;  /* 0x000000190300780c */ /* 0x000fe20003f84270 */
[-CC-:B------:R-:W-:Y:S01]  /*4680*/  FFMA.FTZ R195, R85, R0.reuse, -R26.reuse ;  /* 0x0000000055c37223 */ /* 0x180fe2000001081a */
[----:B------:R-:W-:Y:S01]  /*4690*/  FSEL R13, R68, -INF , P3 ;  /* 0xff800000440d7808 */ /* 0x000fe20001800000 */
[--C-:B------:R-:W-:Y:S01]  /*46a0*/  FFMA.FTZ R63, R63, R0, -R26.reuse ;  /* 0x000000003f3f7223 */ /* 0x100fe2000001081a */
        /* <DEDUP_REMOVED lines=11> */
[----:B------:R-:W-:Y:S01]  /*4760*/  MUFU.EX2 R197, R197 ;  /* 0x000000c500c57308 */ /* 0x000fe20000000800 */
        /* <DEDUP_REMOVED lines=25> */
[----:B------:R-:W-:Y:S01]  /*4900*/  FFMA.FTZ R113, R113, R0, -R26 ;  /* 0x0000000071717223 */ /* 0x000fe2000001081a */
[----:B------:R-:W-:Y:S01]  /*4910*/  ISETP.GT.AND P3, PT, R3, 0x38, PT ;  /* 0x000000380300780c */ /* 0x000fe20003f64270 */
[----:B------:R-:W-:Y:S01]  /*4920*/  USEL UR11, URZ, UR6, !UP1 ;  /* 0x000000063f0b7287 */ /* 0x000fe2000c800000 */
[----:B------:R-:W-:-:S02]  /*4930*/  FSEL R49, R49, -INF , P4 ;  /* 0xff80000031317808 */ /* 0x000fc40002000000 */
[----:B------:R-:W-:Y:S02]  /*4940*/  CS2R R84, SRZ ;  /* 0x0000000000547805 */ /* 0x000fe4000001ff00 */
[----:B------:R-:W-:Y:S01]  /*4950*/  FMNMX.FTZ R4, R27, R4, !PT ;  /* 0x000000041b047209 */ /* 0x000fe20007810000 */
[----:B------:R-:W-:Y:S01]  /*4960*/  MUFU.EX2 R193, R193 ;  /* 0x000000c100c17308 */ /* 0x000fe20000000800 */
[----:B------:R-:W-:Y:S01]  /*4970*/  ISETP.GT.AND P4, PT, R3, 0x39, PT ;  /* 0x000000390300780c */ /* 0x000fe20003f84270 */
[----:B------:R-:W-:Y:S01]  /*4980*/  UISETP.GE.AND UP1, UPT, UR38, UR11, UPT ;  /* 0x0000000b2600728c */ /* 0x000fe2000bf26270 */
[----:B------:R-:W-:Y:S02]  /*4990*/  FSEL R31, R52, -INF , P3 ;  /* 0xff800000341f7808 */ /* 0x000fe40001800000 */
[----:B------:R-:W-:Y:S02]  /*49a0*/  CS2R R82, SRZ ;  /* 0x0000000000527805 */ /* 0x000fe4000001ff00 */
[----:B------:R-:W-:-:S02]  /*49b0*/  FMNMX.FTZ R4, R49, R4, !PT ;  /* 0x0000000431047209 */ /* 0x000fc40007810000 */
[----:B------:R-:W-:Y:S02]  /*49c0*/  CS2R R80, SRZ ;  /* 0x0000000000507805 */ /* 0x000fe4000001ff00 */
[----:B------:R-:W-:Y:S01]  /*49d0*/  FSEL R53, R53, -INF , P4 ;  /* 0xff80000035357808 */ /* 0x000fe20002000000 */
[----:B------:R-:W-:Y:S01]  /*49e0*/  MUFU.EX2 R20, R20 ;  /* 0x0000001400147308 */ /* 0x000fe20000000800 */
[----:B------:R-:W-:Y:S02]  /*49f0*/  ISETP.GT.AND P3, PT, R3, 0x40, PT ;  /* 0x000000400300780c */ /* 0x000fe40003f64270 */
[----:B------:R-:W-:Y:S02]  /*4a00*/  CS2R R78, SRZ ;  /* 0x00000000004e7805 */ /* 0x000fe4000001ff00 */
[----:B------:R-:W-:Y:S02]  /*4a10*/  FMNMX.FTZ R4, R31, R4, !PT ;  /* 0x000000041f047209 */ /* 0x000fe40007810000 */
[----:B------:R-:W-:-:S02]  /*4a20*/  CS2R R74, SRZ ;  /* 0x00000000004a7805 */ /* 0x000fc4000001ff00 */
[----:B------:R-:W-:Y:S02]  /*4a30*/  ISETP.GT.AND P4, PT, R3, 0x41, PT ;  /* 0x000000410300780c */ /* 0x000fe40003f84270 */
[----:B------:R-:W-:Y:S02]  /*4a40*/  CS2R R70, SRZ ;  /* 0x0000000000467805 */ /* 0x000fe4000001ff00 */
[----:B------:R-:W-:Y:S01]  /*4a50*/  FSEL R35, R40, -INF , P3 ;  /* 0xff80000028237808 */ /* 0x000fe20001800000 */
[----:B------:R-:W-:Y:S01]  /*4a60*/  MUFU.EX2 R195, R195 ;  /* 0x000000c300c37308 */ /* 0x000fe20000000800 */
[----:B------:R-:W-:Y:S02]  /*4a70*/  FMNMX.FTZ R4, R53, R4, !PT ;  /* 0x0000000435047209 */ /* 0x000fe40007810000 */
[----:B------:R-:W-:Y:S02]  /*4a80*/  CS2R R66, SRZ ;  /* 0x0000000000427805 */ /* 0x000fe4000001ff00 */
[----:B------:R-:W-:-:S02]  /*4a90*/  ISETP.GT.AND P3, PT, R3, 0x48, PT ;  /* 0x000000480300780c */ /* 0x000fc40003f64270 */
[----:B------:R-:W-:Y:S02]  /*4aa0*/  CS2R R58, SRZ ;  /* 0x00000000003a7805 */ /* 0x000fe4000001ff00 */
[----:B------:R-:W-:Y:S02]  /*4ab0*/  FSEL R41, R41, -INF , P4 ;  /* 0xff80000029297808 */ /* 0x000fe40002000000 */
[----:B------:R-:W-:Y:S01]  /*4ac0*/  FMNMX.FTZ R4, R35, R4, !PT ;  /* 0x0000000423047209 */ /* 0x000fe20007810000 */
[----:B------:R2:W-:Y:S01]  /*4ad0*/  MUFU.EX2 R30, R63 ;  /* 0x0000003f001e7308 */ /* 0x0005e20000000800 */
[----:B------:R-:W-:Y:S02]  /*4ae0*/  ISETP.GT.AND P4, PT, R3, 0x49, PT ;  /* 0x000000490300780c */ /* 0x000fe40003f84270 */
[----:B------:R-:W-:Y:S01]  /*4af0*/  FSEL R39, R44, -INF , P3 ;  /* 0xff8000002c277808 */ /* 0x000fe20001800000 */
[----:B-1----:R-:W-:Y:S01]  /*4b00*/  FADD.FTZ R44, R201, R6 ;  /* 0x00000006c92c7221 */ /* 0x002fe20000010000 */
[----:B------:R-:W-:-:S02]  /*4b10*/  FMNMX.FTZ R4, R41, R4, !PT ;  /* 0x0000000429047209 */ /* 0x000fc40007810000 */
[----:B------:R-:W-:Y:S01]  /*4b20*/  FSEL R45, R45, -INF , P4 ;  /* 0xff8000002d2d7808 */ /* 0x000fe20002000000 */
[----:B------:R-:W-:Y:S01]  /*4b30*/  MUFU.EX2 R87, R87 ;  /* 0x0000005700577308 */ /* 0x000fe20000000800 */
[----:B------:R-:W-:Y:S02]  /*4b40*/  ISETP.GT.AND P3, PT, R3, 0x50, PT ;  /* 0x000000500300780c */ /* 0x000fe40003f64270 */
[----:B--2---:R-:W-:Y:S02]  /*4b50*/  CS2R R62, SRZ ;  /* 0x00000000003e7805 */ /* 0x004fe4000001ff00 */
[----:B------:R-:W-:Y:S02]  /*4b60*/  FMNMX.FTZ R4, R39, R4, !PT ;  /* 0x0000000427047209 */ /* 0x000fe40007810000 */
[----:B------:R-:W-:Y:S02]  /*4b70*/  ISETP.GT.AND P4, PT, R3, 0x51, PT ;  /* 0x000000510300780c */ /* 0x000fe40003f84270 */
[----:B------:R-:W-:Y:S01]  /*4b80*/  FSEL R43, R32, -INF , P3 ;  /* 0xff800000202b7808 */ /* 0x000fe20001800000 */
[----:B------:R-:W-:Y:S01]  /*4b90*/  MUFU.EX2 R91, R91 ;  /* 0x0000005b005b7308 */ /* 0x000fe20000000800 */
[----:B------:R-:W-:-:S02]  /*4ba0*/  FMNMX.FTZ R4, R45, R4, !PT ;  /* 0x000000042d047209 */ /* 0x000fc40007810000 */
[----:B------:R-:W-:Y:S02]  /*4bb0*/  ISETP.GT.AND P3, PT, R3, 0x58, PT ;  /* 0x000000580300780c */ /* 0x000fe40003f64270 */
[----:B------:R-:W-:Y:S02]  /*4bc0*/  FSEL R33, R33, -INF , P4 ;  /* 0xff80000021217808 */ /* 0x000fe40002000000 */
[----:B------:R-:W-:Y:S01]  /*4bd0*/  FMNMX.FTZ R4, R43, R4, !PT ;  /* 0x000000042b047209 */ /* 0x000fe20007810000 */
[----:B------:R-:W-:Y:S01]  /*4be0*/  MUFU.EX2 R93, R93 ;  /* 0x0000005d005d7308 */ /* 0x000fe20000000800 */
[----:B------:R-:W-:Y:S02]  /*4bf0*/  ISETP.GT.AND P4, PT, R3, 0x59, PT ;  /* 0x000000590300780c */ /* 0x000fe40003f84270 */
[----:B------:R-:W-:Y:S02]  /*4c00*/  FSEL R47, R36, -INF , P3 ;  /* 0xff800000242f7808 */ /* 0x000fe40001800000 */
[----:B------:R-:W-:-:S02]  /*4c10*/  FMNMX.FTZ R4, R33, R4, !PT ;  /* 0x0000000421047209 */ /* 0x000fc40007810000 */
[----:B------:R-:W-:Y:S01]  /*4c20*/  FSEL R37, R37, -INF , P4 ;  /* 0xff80000025257808 */ /* 0x000fe20002000000 */
[----:B------:R1:W2:Y:S01]  /*4c30*/  MUFU.EX2 R34, R95 ;  /* 0x0000005f00227308 */ /* 0x0002a20000000800 */
[----:B------:R-:W-:Y:S02]  /*4c40*/  ISETP.GT.AND P3, PT, R3, 0x60, PT ;  /* 0x000000600300780c */ /* 0x000fe40003f64270 */
[----:B------:R-:W-:Y:S02]  /*4c50*/  FMNMX.FTZ R4, R47, R4, !PT ;  /* 0x000000042f047209 */ /* 0x000fe40007810000 */
[----:B------:R-:W-:Y:S02]  /*4c60*/  ISETP.GT.AND P4, PT, R3, 0x61, PT ;  /* 0x000000610300780c */ /* 0x000fe40003f84270 */
[----:B------:R-:W-:Y:S01]  /*4c70*/  FSEL R51, R24, -INF , P3 ;  /* 0xff80000018337808 */ /* 0x000fe20001800000 */
[--C-:B------:R-:W-:Y:S01]  /*4c80*/  FFMA.FTZ R24, R55, R0, -R26.reuse ;  /* 0x0000000037187223 */ /* 0x100fe2000001081a */
[----:B------:R-:W-:Y:S01]  /*4c90*/  FMNMX.FTZ R4, R37, R4, !PT ;  /* 0x0000000425047209 */ /* 0x000fe20007810000 */
[----:B------:R-:W-:Y:S01]  /*4ca0*/  MUFU.EX2 R97, R97 ;  /* 0x0000006100617308 */ /* 0x000fe20000000800 */
[----:B------:R-:W-:Y:S01]  /*4cb0*/  ISETP.GT.AND P3, PT, R3, 0x68, PT ;  /* 0x000000680300780c */ /* 0x000fe20003f64270 */
[----:B------:R-:W-:Y:S01]  /*4cc0*/  FFMA.FTZ R26, R115, R0, -R26 ;  /* 0x00000000731a7223 */ /* 0x000fe2000001081a */
[----:B------:R-:W-:-:S02]  /*4cd0*/  FSEL R25, R25, -INF , P4 ;  /* 0xff80000019197808 */ /* 0x000fc40002000000 */
[----:B------:R-:W-:Y:S02]  /*4ce0*/  CS2R R114, SRZ ;  /* 0x0000000000727805 */ /* 0x000fe4000001ff00 */
[----:B------:R-:W-:Y:S02]  /*4cf0*/  FMNMX.FTZ R4, R51, R4, !PT ;  /* 0x0000000433047209 */ /* 0x000fe40007810000 */
[----:B-1----:R-:W-:Y:S02]  /*4d00*/  CS2R R94, SRZ ;  /* 0x00000000005e7805 */ /* 0x002fe4000001ff00 */
[----:B------:R-:W-:Y:S01]  /*4d10*/  ISETP.GT.AND P4, PT, R3, 0x69, PT ;  /* 0x000000690300780c */ /* 0x000fe20003f84270 */
[----:B------:R-:W1:Y:S01]  /*4d20*/  MUFU.EX2 R32, R24 ;  /* 0x0000001800207308 */ /* 0x000e620000000800 */
[----:B------:R-:W-:Y:S02]  /*4d30*/  FSEL R3, R28, -INF , P3 ;  /* 0xff8000001c037808 */ /* 0x000fe40001800000 */
[----:B------:R-:W-:-:S02]  /*4d40*/  FMNMX.FTZ R4, R25, R4, !PT ;  /* 0x0000000419047209 */ /* 0x000fc40007810000 */
[----:B------:R-:W-:Y:S02]  /*4d50*/  FSEL R29, R29, -INF , P4 ;  /* 0xff8000001d1d7808 */ /* 0x000fe40002000000 */
[----:B------:R-:W-:Y:S01]  /*4d60*/  FMNMX.FTZ R4, R3, R4, !PT ;  /* 0x0000000403047209 */ /* 0x000fe20007810000 */
[----:B------:R3:W4:Y:S01]  /*4d70*/  MUFU.EX2 R28, R89 ;  /* 0x00000059001c7308 */ /* 0x0007220000000800 */
[----:B------:R-:W-:Y:S02]  /*4d80*/  F2FP.BF16.F32.PACK_AB R201, R6, R201 ;  /* 0x000000c906c9723e */ /* 0x000fe400000010ff */
[----:B------:R-:W-:Y:S02]  /*4d90*/  FMNMX.FTZ R4, R29, R4, !PT ;  /* 0x000000041d047209 */ /* 0x000fe40007810000 */
[----:B--2---:R-:W-:-:S03]  /*4da0*/  F2FP.BF16.F32.PACK_AB R185, R34, R93 ;  /* 0x0000005d22b9723e */ /* 0x004fc600000010ff */
[----:B------:R-:W2:Y:S01]  /*4db0*/  SHFL.BFLY PT, R55, R4, 0x2, 0x1f ;  /* 0x0c401f0004377f89 */ /* 0x000ea200000e0000 */
[----:B------:R5:W0:Y:S01]  /*4dc0*/  MUFU.EX2 R36, R99 ;  /* 0x0000006300247308 */ /* 0x000a220000000800 */
[----:B-1----:R-:W-:Y:S02]  /*4dd0*/  F2FP.BF16.F32.PACK_AB R191, R32, R91 ;  /* 0x0000005b20bf723e */ /* 0x002fe400000010ff */
[----:B---3--:R-:W-:-:S05]  /*4de0*/  CS2R R88, SRZ ;  /* 0x0000000000587805 */ /* 0x008fca000001ff00 */
[----:B------:R-:W-:Y:S01]  /*4df0*/  MUFU.EX2 R101, R101 ;  /* 0x0000006500657308 */ /* 0x000fe20000000800 */
[----:B----4-:R-:W-:Y:S02]  /*4e00*/  F2FP.BF16.F32.PACK_AB R189, R28, R87 ;  /* 0x000000571cbd723e */ /* 0x010fe400000010ff */
[----:B-----5:R-:W-:-:S05]  /*4e10*/  CS2R R98, SRZ ;  /* 0x0000000000627805 */ /* 0x020fca000001ff00 */
[----:B------:R1:W3:Y:S01]  /*4e20*/  MUFU.EX2 R38, R103 ;  /* 0x0000006700267308 */ /* 0x0002e20000000800 */
[----:B0-----:R-:W-:Y:S02]  /*4e30*/  F2FP.BF16.F32.PACK_AB R187, R36, R97 ;  /* 0x0000006124bb723e */ /* 0x001fe400000010ff */
[----:B--2---:R-:W-:-:S05]  /*4e40*/  FMNMX.FTZ R55, R4, R55, !PT ;  /* 0x0000003704377209 */ /* 0x004fca0007810000 */
[----:B------:R-:W-:Y:S01]  /*4e50*/  MUFU.EX2 R105, R105 ;  /* 0x0000006900697308 */ /* 0x000fe20000000800 */
[----:B-1----:R-:W-:Y:S01]  /*4e60*/  CS2R R102, SRZ ;  /* 0x0000000000667805 */ /* 0x002fe2000001ff00 */
[----:B------:R-:W0:Y:S06]  /*4e70*/  SHFL.BFLY PT, R4, R55, 0x1, 0x1f ;  /* 0x0c201f0037047f89 */ /* 0x000e2c00000e0000 */
[----:B------:R1:W2:Y:S01]  /*4e80*/  MUFU.EX2 R40, R107 ;  /* 0x0000006b00287308 */ /* 0x0002a20000000800 */
[----:B---3--:R-:W-:-:S07]  /*4e90*/  F2FP.BF16.F32.PACK_AB R181, R38, R101 ;  /* 0x0000006526b5723e */ /* 0x008fce00000010ff */
[----:B------:R-:W-:Y:S01]  /*4ea0*/  MUFU.EX2 R109, R109 ;  /* 0x0000006d006d7308 */ /* 0x000fe20000000800 */
[----:B-1----:R-:W-:-:S07]  /*4eb0*/  CS2R R106, SRZ ;  /* 0x00000000006a7805 */ /* 0x002fce000001ff00 */
[----:B------:R1:W-:Y:S01]  /*4ec0*/  MUFU.EX2 R42, R111 ;  /* 0x0000006f002a7308 */ /* 0x0003e20000000800 */
[----:B--2---:R-:W-:Y:S02]  /*4ed0*/  F2FP.BF16.F32.PACK_AB R183, R40, R105 ;  /* 0x0000006928b7723e */ /* 0x004fe400000010ff */
[----:B0-----:R-:W-:Y:S01]  /*4ee0*/  FMNMX.FTZ R4, R55, R4, !PT ;  /* 0x0000000437047209 */ /* 0x001fe20007810000 */
[----:B------:R-:W-:Y:S01]  /*4ef0*/  FADD.FTZ R55, R203, R44 ;  /* 0x0000002ccb377221 */ /* 0x000fe20000010000 */
[----:B------:R-:W-:Y:S02]  /*4f00*/  F2FP.BF16.F32.PACK_AB R203, R10, R203 ;  /* 0x000000cb0acb723e */ /* 0x000fe400000010ff */
[C---:B------:R-:W-:Y:S01]  /*4f10*/  FSETP.NEU.FTZ.AND P3, PT, R4.reuse, -INF , PT ;  /* 0xff8000000400780b */ /* 0x040fe20003f7d000 */
[----:B------:R-:W-:Y:S01]  /*4f20*/  FMUL.FTZ R24, R4, R0 ;  /* 0x0000000004187220 */ /* 0x000fe20000410000 */
[----:B------:R-:W-:Y:S01]  /*4f30*/  FADD.FTZ R44, R10, R55 ;  /* 0x000000370a2c7221 */ /* 0x000fe20000010000 */
[----:B------:R-:W-:Y:S01]  /*4f40*/  MUFU.EX2 R113, R113 ;  /* 0x0000007100717308 */ /* 0x000fe20000000800 */
[----:B-1----:R-:W-:-:S02]  /*4f50*/  CS2R R110, SRZ ;  /* 0x00000000006e7805 */ /* 0x002fc4000001ff00 */
[----:B------:R-:W-:Y:S01]  /*4f60*/  FSEL R24, R24, RZ, P3 ;  /* 0x000000ff18187208 */ /* 0x000fe20001800000 */
[----:B------:R-:W-:Y:S01]  /*4f70*/  FADD.FTZ R55, R197, R44 ;  /* 0x0000002cc5377221 */ /* 0x000fe20000010000 */
[----:B------:R-:W-:Y:S02]  /*4f80*/  PLOP3.LUT P3, PT, PT, PT, UP1, 0x80, 0x0 ;  /* 0x000000000000781c */ /* 0x000fe40003f6f018 */
[C---:B------:R-:W-:Y:S01]  /*4f90*/  F2FP.BF16.F32.PACK_AB R197, R12.reuse, R197 ;  /* 0x000000c50cc5723e */ /* 0x040fe200000010ff */
        /* <DEDUP_REMOVED lines=13> */
[----:B------:R-:W0:Y:S01]  /*5070*/  MUFU.EX2 R7, R7 ;  /* 0x0000000700077308 */ /* 0x000e220000000800 */
[----:B------:R-:W-:Y:S01]  /*5080*/  FADD.FTZ R46, R12, R55 ;  /* 0x000000370c2e7221 */ /* 0x000fe20000010000 */
        /* <DEDUP_REMOVED lines=10> */
[-CC-:B------:R-:W-:Y:S01]  /*5130*/  FFMA.FTZ R45, R45, R0.reuse, -R24.reuse ;  /* 0x000000002d2d7223 */ /* 0x180fe20000010818 */
[-CC-:B------:R-:W-:Y:S01]  /*5140*/  FFMA.FTZ R43, R43, R0.reuse, -R24.reuse ;  /* 0x000000002b2b7223 */ /* 0x180fe20000010818 */
[-CC-:B------:R-:W-:Y:S01]  /*5150*/  FFMA.FTZ R33, R33, R0.reuse, -R24.reuse ;  /* 0x0000000021217223 */ /* 0x180fe20000010818 */
[-C--:B------:R-:W-:Y:S01]  /*5160*/  FFMA.FTZ R47, R47, R0.reuse, -R24 ;  /* 0x000000002f2f7223 */ /* 0x080fe20000010818 */
[----:B------:R2:W3:Y:S01]  /*5170*/  MUFU.EX2 R202, R77 ;  /* 0x0000004d00ca7308 */ /* 0x0004e20000000800 */
[----:B0-----:R-:W-:Y:S01]  /*5180*/  FADD.FTZ R44, R7, R200 ;  /* 0x000000c8072c7221 */ /* 0x001fe20000010000 */
[-CC-:B------:R-:W-:Y:S01]  /*5190*/  FFMA.FTZ R37, R37, R0.reuse, -R24.reuse ;  /* 0x0000000025257223 */ /* 0x180fe20000010818 */
[-CC-:B------:R-:W-:Y:S01]  /*51a0*/  FFMA.FTZ R51, R51, R0.reuse, -R24.reuse ;  /* 0x0000000033337223 */ /* 0x180fe20000010818 */
[-CC-:B------:R-:W-:Y:S01]  /*51b0*/  FFMA.FTZ R25, R25, R0.reuse, -R24.reuse ;  /* 0x0000000019197223 */ /* 0x180fe20000010818 */
[-CC-:B------:R-:W-:Y:S01]  /*51c0*/  FFMA.FTZ R3, R3, R0.reuse, -R24.reuse ;  /* 0x0000000003037223 */ /* 0x180fe20000010818 */
[----:B------:R-:W-:Y:S01]  /*51d0*/  FFMA.FTZ R24, R29, R0, -R24 ;  /* 0x000000001d187223 */ /* 0x000fe20000010818 */
[----:B------:R-:W-:Y:S01]  /*51e0*/  F2FP.BF16.F32.PACK_AB R200, R200, R7 ;  /* 0x00000007c8c8723e */ /* 0x000fe200000010ff */
[----:B------:R-:W0:Y:S01]  /*51f0*/  MUFU.EX2 R11, R11 ;  /* 0x0000000b000b7308 */ /* 0x000e220000000800 */
[----:B------:R-:W-:Y:S01]  /*5200*/  IMAD.U32 R12, RZ, RZ, UR11 ;  /* 0x0000000bff0c7e24 */ /* 0x000fe2000f8e00ff */
[----:B------:R-:W-:-:S02]  /*5210*/  F2FP.BF16.F32.PACK_AB R177, R42, R109 ;  /* 0x0000006d2ab1723e */ /* 0x000fc400000010ff */
[----:B--2---:R-:W-:Y:S02]  /*5220*/  CS2R R76, SRZ ;  /* 0x00000000004c7805 */ /* 0x004fe4000001ff00 */
[----:B------:R-:W-:Y:S02]  /*5230*/  F2FP.BF16.F32.PACK_AB R199, R14, R199 ;  /* 0x000000c70ec7723e */ /* 0x000fe400000010ff */
[----:B------:R-:W-:Y:S02]  /*5240*/  CS2R R72, SRZ ;  /* 0x0000000000487805 */ /* 0x000fe4000001ff00 */
[----:B------:R-:W-:Y:S01]  /*5250*/  CS2R R54, SRZ ;  /* 0x0000000000367805 */ /* 0x000fe2000001ff00 */
[----:B------:R2:W4:Y:S08]  /*5260*/  MUFU.EX2 R196, R65 ;  /* 0x0000004100c47308 */ /* 0x0005300000000800 */
[----:B------:R-:W5:Y:S01]  /*5270*/  MUFU.EX2 R13, R13 ;  /* 0x0000000d000d7308 */ /* 0x000f620000000800 */
[----:B--2---:R-:W-:-:S07]  /*5280*/  CS2R R64, SRZ ;  /* 0x0000000000407805 */ /* 0x004fce000001ff00 */
[----:B------:R1:W-:Y:S08]  /*5290*/  MUFU.EX2 R188, R49 ;  /* 0x0000003100bc7308 */ /* 0x0003f00000000800 */
[----:B------:R2:W5:Y:S01]  /*52a0*/  MUFU.EX2 R198, R69 ;  /* 0x0000004500c67308 */ /* 0x0005620000000800 */
[----:B-1----:R-:W-:-:S04]  /*52b0*/  FADD.FTZ R49, R9, R44 ;  /* 0x0000002c09317221 */ /* 0x002fc80000010000 */
[C---:B---3--:R-:W-:Y:S01]  /*52c0*/  FADD.FTZ R44, R202.reuse, R49 ;  /* 0x00000031ca2c7221 */ /* 0x048fe20000010000 */
[----:B------:R-:W-:Y:S02]  /*52d0*/  F2FP.BF16.F32.PACK_AB R202, R202, R9 ;  /* 0x00000009caca723e */ /* 0x000fe400000010ff */
[----:B------:R-:W1:Y:S01]  /*52e0*/  MUFU.EX2 R15, R15 ;  /* 0x0000000f000f7308 */ /* 0x000e620000000800 */
[----:B0-----:R-:W-:Y:S01]  /*52f0*/  FADD.FTZ R49, R11, R44 ;  /* 0x0000002c0b317221 */ /* 0x001fe20000010000 */
[----:B--2---:R-:W-:-:S03]  /*5300*/  CS2R R68, SRZ ;  /* 0x0000000000447805 */ /* 0x004fc6000001ff00 */
[C---:B----4-:R-:W-:Y:S01]  /*5310*/  FADD.FTZ R44, R196.reuse, R49 ;  /* 0x00000031c42c7221 */ /* 0x050fe20000010000 */
[----:B------:R-:W-:Y:S02]  /*5320*/  F2FP.BF16.F32.PACK_AB R196, R196, R11 ;  /* 0x0000000bc4c4723e */ /* 0x000fe400000010ff */
[----:B------:R0:W2:Y:S01]  /*5330*/  MUFU.EX2 R192, R57 ;  /* 0x0000003900c07308 */ /* 0x0000a20000000800 */
[----:B-----5:R-:W-:-:S04]  /*5340*/  FADD.FTZ R49, R13, R44 ;  /* 0x0000002c0d317221 */ /* 0x020fc80000010000 */
[C---:B------:R-:W-:Y:S01]  /*5350*/  FADD.FTZ R44, R198.reuse, R49 ;  /* 0x00000031c62c7221 */ /* 0x040fe20000010000 */
[----:B------:R-:W-:Y:S02]  /*5360*/  F2FP.BF16.F32.PACK_AB R198, R198, R13 ;  /* 0x0000000dc6c6723e */ /* 0x000fe400000010ff */
[----:B------:R-:W3:Y:S01]  /*5370*/  MUFU.EX2 R21, R21 ;  /* 0x0000001500157308 */ /* 0x000ee20000000800 */
[----:B0-----:R-:W-:-:S07]  /*5380*/  CS2R R56, SRZ ;  /* 0x0000000000387805 */ /* 0x001fce000001ff00 */
[----:B------:R0:W4:Y:S08]  /*5390*/  MUFU.EX2 R194, R61 ;  /* 0x0000003d00c27308 */ /* 0x0001300000000800 */
[----:B------:R-:W5:Y:S01]  /*53a0*/  MUFU.EX2 R27, R27 ;  /* 0x0000001b001b7308 */ /* 0x000f620000000800 */
[----:B0-----:R-:W-:-:S07]  /*53b0*/  CS2R R60, SRZ ;  /* 0x00000000003c7805 */ /* 0x001fce000001ff00 */
[----:B------:R0:W-:Y:S08]  /*53c0*/  MUFU.EX2 R190, R53 ;  /* 0x0000003500be7308 */ /* 0x0001f00000000800 */
[----:B------:R1:W-:Y:S01]  /*53d0*/  MUFU.EX2 R184, R41 ;  /* 0x0000002900b87308 */ /* 0x0003e20000000800 */
[----:B0-----:R-:W-:Y:S01]  /*53e0*/  FADD.FTZ R53, R193, R46 ;  /* 0x0000002ec1357221 */ /* 0x001fe20000010000 */
[----:B------:R-:W-:-:S03]  /*53f0*/  F2FP.BF16.F32.PACK_AB R193, R20, R193 ;  /* 0x000000c114c1723e */ /* 0x000fc600000010ff */
[----:B------:R-:W-:-:S03]  /*5400*/  FADD.FTZ R46, R20, R53 ;  /* 0x00000035142e7221 */ /* 0x000fc60000010000 */
[----:B------:R-:W0:Y:S01]  /*5410*/  MUFU.EX2 R31, R31 ;  /* 0x0000001f001f7308 */ /* 0x000e220000000800 */
[----:B-1----:R-:W-:Y:S01]  /*5420*/  FADD.FTZ R41, R15, R44 ;  /* 0x0000002c0f297221 */ /* 0x002fe20000010000 */
[----:B------:R-:W-:Y:S01]  /*5430*/  FADD.FTZ R53, R195, R46 ;  /* 0x0000002ec3357221 */ /* 0x000fe20000010000 */
[----:B------:R-:W-:Y:S02]  /*5440*/  F2FP.BF16.F32.PACK_AB R195, R30, R195 ;  /* 0x000000c31ec3723e */ /* 0x000fe400000010ff */
[----:B--2---:R-:W-:Y:S01]  /*5450*/  FADD.FTZ R2, R192, R41 ;  /* 0x00000029c0027221 */ /* 0x004fe20000010000 */
[----:B------:R-:W-:Y:S01]  /*5460*/  FADD.FTZ R46, R30, R53 ;  /* 0x000000351e2e7221 */ /* 0x000fe20000010000 */
[----:B------:R-:W-:Y:S01]  /*5470*/  F2FP.BF16.F32.PACK_AB R192, R192, R15 ;  /* 0x0000000fc0c0723e */ /* 0x000fe200000010ff */
[----:B------:R-:W1:Y:S01]  /*5480*/  MUFU.EX2 R35, R35 ;  /* 0x0000002300237308 */ /* 0x000e620000000800 */
[----:B---3--:R-:W-:Y:S01]  /*5490*/  FADD.FTZ R41, R21, R2 ;  /* 0x0000000215297221 */ /* 0x008fe20000010000 */
[----:B------:R-:W-:Y:S01]  /*54a0*/  FADD.FTZ R49, R87, R46 ;  /* 0x0000002e57317221 */ /* 0x000fe20000010000 */
[----:B------:R-:W-:-:S02]  /*54b0*/  CS2R R86, SRZ ;  /* 0x0000000000567805 */ /* 0x000fc4000001ff00 */
[----:B------:R-:W-:Y:S01]  /*54c0*/  CS2R R52, SRZ ;  /* 0x0000000000347805 */ /* 0x000fe2000001ff00 */
[----:B----4-:R-:W-:Y:S01]  /*54d0*/  FADD.FTZ R2, R194, R41 ;  /* 0x00000029c2027221 */ /* 0x010fe20000010000 */
[----:B------:R-:W-:Y:S01]  /*54e0*/  FADD.FTZ R44, R28, R49 ;  /* 0x000000311c2c7221 */ /* 0x000fe20000010000 */
[----:B------:R-:W-:Y:S01]  /*54f0*/  F2FP.BF16.F32.PACK_AB R194, R194, R21 ;  /* 0x00000015c2c2723e */ /* 0x000fe200000010ff */
[----:B------:R-:W2:Y:S01]  /*5500*/  MUFU.EX2 R39, R39 ;  /* 0x0000002700277308 */ /* 0x000ea20000000800 */
[----:B-----5:R-:W-:Y:S01]  /*5510*/  FADD.FTZ R41, R27, R2 ;  /* 0x000000021b297221 */ /* 0x020fe20000010000 */
[----:B------:R-:W-:Y:S01]  /*5520*/  FADD.FTZ R49, R91, R44 ;  /* 0x0000002c5b317221 */ /* 0x000fe20000010000 */
[----:B------:R-:W-:Y:S02]  /*5530*/  CS2R R90, SRZ ;  /* 0x00000000005a7805 */ /* 0x000fe4000001ff00 */
[----:B------:R-:W-:Y:S01]  /*5540*/  FADD.FTZ R2, R188, R41 ;  /* 0x00000029bc027221 */ /* 0x000fe20000010000 */
[----:B------:R-:W-:Y:S01]  /*5550*/  FADD.FTZ R44, R32, R49 ;  /* 0x00000031202c7221 */ /* 0x000fe20000010000 */
[----:B------:R-:W-:Y:S01]  /*5560*/  F2FP.BF16.F32.PACK_AB R188, R188, R27 ;  /* 0x0000001bbcbc723e */ /* 0x000fe200000010ff */
[----:B------:R3:W4:Y:S01]  /*5570*/  MUFU.EX2 R186, R45 ;  /* 0x0000002d00ba7308 */ /* 0x0007220000000800 */
[----:B0-----:R-:W-:Y:S01]  /*5580*/  FADD.FTZ R29, R31, R2 ;  /* 0x000000021f1d7221 */ /* 0x001fe20000010000 */
[----:B------:R-:W-:-:S03]  /*5590*/  CS2R R48, SRZ ;  /* 0x0000000000307805 */ /* 0x000fc6000001ff00 */
[C---:B------:R-:W-:Y:S01]  /*55a0*/  FADD.FTZ R2, R190.reuse, R29 ;  /* 0x0000001dbe027221 */ /* 0x040fe20000010000 */
[----:B------:R-:W-:Y:S02]  /*55b0*/  F2FP.BF16.F32.PACK_AB R190, R190, R31 ;  /* 0x0000001fbebe723e */ /* 0x000fe400000010ff */
[----:B------:R-:W-:Y:S01]  /*55c0*/  CS2R R30, SRZ ;  /* 0x00000000001e7805 */ /* 0x000fe2000001ff00 */
[----:B------:R-:W0:Y:S01]  /*55d0*/  MUFU.EX2 R43, R43 ;  /* 0x0000002b002b7308 */ /* 0x000e220000000800 */
[----:B---3--:R-:W-:Y:S01]  /*55e0*/  FADD.FTZ R45, R93, R44 ;  /* 0x0000002c5d2d7221 */ /* 0x008fe20000010000 */
[----:B-1----:R-:W-:Y:S01]  /*55f0*/  FADD.FTZ R29, R35, R2 ;  /* 0x00000002231d7221 */ /* 0x002fe20000010000 */
[----:B------:R-:W-:Y:S02]  /*5600*/  CS2R R92, SRZ ;  /* 0x00000000005c7805 */ /* 0x000fe4000001ff00 */
[----:B------:R-:W-:Y:S01]  /*5610*/  FADD.FTZ R44, R34, R45 ;  /* 0x0000002d222c7221 */ /* 0x000fe20000010000 */
[C---:B------:R-:W-:Y:S01]  /*5620*/  FADD.FTZ R2, R184.reuse, R29 ;  /* 0x0000001db8027221 */ /* 0x040fe20000010000 */
[----:B------:R-:W-:Y:S01]  /*5630*/  F2FP.BF16.F32.PACK_AB R184, R184, R35 ;  /* 0x00000023b8b8723e */ /* 0x000fe200000010ff */
[----:B------:R1:W3:Y:S01]  /*5640*/  MUFU.EX2 R180, R33 ;  /* 0x0000002100b47308 */ /* 0x0002e20000000800 */
[----:B------:R-:W-:Y:S01]  /*5650*/  FADD.FTZ R41, R97, R44 ;  /* 0x0000002c61297221 */ /* 0x000fe20000010000 */
[----:B--2---:R-:W-:Y:S01]  /*5660*/  FADD.FTZ R29, R39, R2 ;  /* 0x00000002271d7221 */ /* 0x004fe20000010000 */
[----:B------:R-:W-:-:S02]  /*5670*/  CS2R R96, SRZ ;  /* 0x0000000000607805 */ /* 0x000fc4000001ff00 */
[----:B------:R-:W-:Y:S01]  /*5680*/  CS2R R44, SRZ ;  /* 0x00000000002c7805 */ /* 0x000fe2000001ff00 */
[----:B------:R-:W-:Y:S01]  /*5690*/  FADD.FTZ R6, R36, R41 ;  /* 0x0000002924067221 */ /* 0x000fe20000010000 */
[C---:B----4-:R-:W-:Y:S01]  /*56a0*/  FADD.FTZ R2, R186.reuse, R29 ;  /* 0x0000001dba027221 */ /* 0x050fe20000010000 */
[----:B------:R-:W-:Y:S01]  /*56b0*/  F2FP.BF16.F32.PACK_AB R186, R186, R39 ;  /* 0x00000027baba723e */ /* 0x000fe200000010ff */
[----:B------:R-:W2:Y:S01]  /*56c0*/  MUFU.EX2 R47, R47 ;  /* 0x0000002f002f7308 */ /* 0x000ea20000000800 */
[----:B-1----:R-:W-:Y:S01]  /*56d0*/  FADD.FTZ R33, R101, R6 ;  /* 0x0000000665217221 */ /* 0x002fe20000010000 */
[----:B0-----:R-:W-:Y:S01]  /*56e0*/  FADD.FTZ R29, R43, R2 ;  /* 0x000000022b1d7221 */ /* 0x001fe20000010000 */
[----:B------:R-:W-:Y:S02]  /*56f0*/  CS2R R100, SRZ ;  /* 0x0000000000647805 */ /* 0x000fe4000001ff00 */
[----:B------:R-:W-:Y:S01]  /*5700*/  CS2R R34, SRZ ;  /* 0x0000000000227805 */ /* 0x000fe2000001ff00 */
[----:B------:R-:W-:Y:S01]  /*5710*/  FADD.FTZ R6, R38, R33 ;  /* 0x0000002126067221 */ /* 0x000fe20000010000 */
[----:B------:R-:W-:Y:S01]  /*5720*/  CS2R R38, SRZ ;  /* 0x0000000000267805 */ /* 0x000fe2000001ff00 */
[----:B------:R0:W1:Y:S01]  /*5730*/  MUFU.EX2 R182, R37 ;  /* 0x0000002500b67308 */ /* 0x0000620000000800 */
[C---:B---3--:R-:W-:Y:S01]  /*5740*/  FADD.FTZ R2, R180.reuse, R29 ;  /* 0x0000001db4027221 */ /* 0x048fe20000010000 */
[----:B------:R-:W-:Y:S01]  /*5750*/  FADD.FTZ R33, R105, R6 ;  /* 0x0000000669217221 */ /* 0x000fe20000010000 */
[----:B------:R-:W-:-:S02]  /*5760*/  F2FP.BF16.F32.PACK_AB R180, R180, R43 ;  /* 0x0000002bb4b4723e */ /* 0x000fc400000010ff */
[----:B------:R-:W-:Y:S01]  /*5770*/  CS2R R104, SRZ ;  /* 0x0000000000687805 */ /* 0x000fe2000001ff00 */
[----:B------:R-:W-:Y:S01]  /*5780*/  FADD.FTZ R6, R40, R33 ;  /* 0x0000002128067221 */ /* 0x000fe20000010000 */
[----:B------:R-:W-:Y:S01]  /*5790*/  CS2R R40, SRZ ;  /* 0x0000000000287805 */ /* 0x000fe2000001ff00 */
[----:B------:R-:W3:Y:S01]  /*57a0*/  MUFU.EX2 R51, R51 ;  /* 0x0000003300337308 */ /* 0x000ee20000000800 */
[----:B0-----:R-:W-:Y:S01]  /*57b0*/  CS2R R36, SRZ ;  /* 0x0000000000247805 */ /* 0x001fe2000001ff00 */
[----:B------:R-:W-:Y:S01]  /*57c0*/  FADD.FTZ R33, R109, R6 ;  /* 0x000000066d217221 */ /* 0x000fe20000010000 */
[----:B------:R-:W-:-:S03]  /*57d0*/  CS2R R108, SRZ ;  /* 0x00000000006c7805 */ /* 0x000fc6000001ff00 */
[----:B------:R-:W-:Y:S01]  /*57e0*/  FADD.FTZ R6, R42, R33 ;  /* 0x000000212a067221 */ /* 0x000fe20000010000 */
[----:B------:R-:W-:Y:S01]  /*57f0*/  CS2R R42, SRZ ;  /* 0x00000000002a7805 */ /* 0x000fe2000001ff00 */
[----:B------:R2:W0:Y:S01]  /*5800*/  MUFU.EX2 R176, R25 ;  /* 0x0000001900b07308 */ /* 0x0004220000000800 */
[----:B------:R-:W-:Y:S01]  /*5810*/  CS2R R32, SRZ ;  /* 0x0000000000207805 */ /* 0x000fe2000001ff00 */
[----:B------:R-:W-:-:S06]  /*5820*/  FADD.FTZ R29, R113, R6 ;  /* 0x00000006711d7221 */ /* 0x000fcc0000010000 */
[----:B------:R-:W4:Y:S01]  /*5830*/  MUFU.EX2 R3, R3 ;  /* 0x0000000300037308 */ /* 0x000f220000000800 */
[----:B--2---:R-:W-:-:S04]  /*5840*/  FADD.FTZ R25, R47, R2 ;  /* 0x000000022f197221 */ /* 0x004fc80000010000 */
[C---:B-1----:R-:W-:Y:S01]  /*5850*/  FADD.FTZ R2, R182.reuse, R25 ;  /* 0x00000019b6027221 */ /* 0x042fe20000010000 */
[----:B------:R-:W-:Y:S02]  /*5860*/  F2FP.BF16.F32.PACK_AB R182, R182, R47 ;  /* 0x0000002fb6b6723e */ /* 0x000fe400000010ff */
[----:B------:R-:W-:Y:S01]  /*5870*/  CS2R R46, SRZ ;  /* 0x00000000002e7805 */ /* 0x000fe2000001ff00 */
[----:B------:R-:W1:Y:S01]  /*5880*/  MUFU.EX2 R26, R26 ;  /* 0x0000001a001a7308 */ /* 0x000e620000000800 */
[----:B---3--:R-:W-:-:S04]  /*5890*/  FADD.FTZ R7, R51, R2 ;  /* 0x0000000233077221 */ /* 0x008fc80000010000 */
[C---:B0-----:R-:W-:Y:S01]  /*58a0*/  FADD.FTZ R2, R176.reuse, R7 ;  /* 0x00000007b0027221 */ /* 0x041fe20000010000 */
[----:B------:R-:W-:Y:S02]  /*58b0*/  F2FP.BF16.F32.PACK_AB R176, R176, R51 ;  /* 0x00000033b0b0723e */ /* 0x000fe400000010ff */
[----:B------:R-:W-:Y:S01]  /*58c0*/  CS2R R50, SRZ ;  /* 0x0000000000327805 */ /* 0x000fe2000001ff00 */
[----:B------:R-:W0:Y:S01]  /*58d0*/  MUFU.EX2 R24, R24 ;  /* 0x0000001800187308 */ /* 0x000e220000000800 */
[----:B----4-:R-:W-:Y:S01]  /*58e0*/  FADD.FTZ R7, R3, R2 ;  /* 0x0000000203077221 */ /* 0x010fe20000010000 */
[----:B------:R-:W-:Y:S02]  /*58f0*/  IMAD.MOV.U32 R2, RZ, RZ, 0x3f800000 ;  /* 0x3f800000ff027424 */ /* 0x000fe400078e00ff */
[C---:B-1----:R-:W-:Y:S01]  /*5900*/  FADD.FTZ R6, R26.reuse, R29 ;  /* 0x0000001d1a067221 */ /* 0x042fe20000010000 */
[----:B------:R-:W-:Y:S02]  /*5910*/  F2FP.BF16.F32.PACK_AB R179, R26, R113 ;  /* 0x000000711ab3723e */ /* 0x000fe400000010ff */
[----:B------:R-:W-:-:S02]  /*5920*/  CS2R R112, SRZ ;  /* 0x0000000000707805 */ /* 0x000fc4000001ff00 */
[----:B------:R-:W-:Y:S02]  /*5930*/  CS2R R28, SRZ ;  /* 0x00000000001c7805 */ /* 0x000fe4000001ff00 */
[----:B------:R-:W-:Y:S01]  /*5940*/  CS2R R26, SRZ ;  /* 0x00000000001a7805 */ /* 0x000fe2000001ff00 */
[C---:B0-----:R-:W-:Y:S01]  /*5950*/  FADD.FTZ R7, R24.reuse, R7 ;  /* 0x0000000718077221 */ /* 0x041fe20000010000 */
[----:B------:R-:W-:Y:S01]  /*5960*/  F2FP.BF16.F32.PACK_AB R178, R24, R3 ;  /* 0x0000000318b2723e */ /* 0x000fe200000010ff */
[----:B------:R-:W-:Y:S01]  /*5970*/  IMAD.MOV.U32 R3, RZ, RZ, 0x3f800000 ;  /* 0x3f800000ff037424 */ /* 0x000fe200078e00ff */
[----:B------:R-:W-:Y:S01]  /*5980*/  CS2R R24, SRZ ;  /* 0x0000000000187805 */ /* 0x000fe2000001ff00 */
[----:B------:R-:W-:Y:S06]  /*5990*/  @!P3 BRA `(.L_x_5933) ;  /* 0x000000440024b947 */ /* 0x000fec0003800000 */
[----:B------:R-:W-:Y:S01]  /*59a0*/  IMAD.MOV.U32 R9, RZ, RZ, R5 ;  /* 0x000000ffff097224 */ /* 0x000fe200078e0005 */
[----:B------:R-:W-:Y:S01]  /*59b0*/  UMOV UR37, UR36 ;  /* 0x0000002400257c82 */ /* 0x000fe20008000000 */
[----:B------:R-:W-:Y:S02]  /*59c0*/  IMAD.MOV.U32 R10, RZ, RZ, R4 ;  /* 0x000000ffff0a7224 */ /* 0x000fe400078e0004 */
[----:B------:R-:W-:Y:S02]  /*59d0*/  IMAD.MOV.U32 R3, RZ, RZ, 0x3f800000 ;  /* 0x3f800000ff037424 */ /* 0x000fe400078e00ff */
[----:B------:R-:W-:Y:S02]  /*59e0*/  IMAD.MOV.U32 R119, RZ, RZ, RZ ;  /* 0x000000ffff777224 */ /* 0x000fe400078e00ff */
[----:B------:R-:W-:-:S07]  /*59f0*/  IMAD.U32 R11, RZ, RZ, UR61 ;  /* 0x0000003dff0b7e24 */ /* 0x000fce000f8e00ff */
.L_x_5942:
[----:B------:R-:W-:Y:S01]  /*5a00*/  R2UR UR7, R11 ;  /* 0x000000000b0772ca */ /* 0x000fe200000e0000 */
[----:B------:R-:W-:-:S04]  /*5a10*/  UIADD3 UR6, UR37, 0x1, URZ ;  /* 0x0000000125067890 */ /* 0x000fc8000fffe03f */
[----:B------:R-:W-:-:S04]  /*5a20*/  UISETP.NE.AND UP1, UPT, UR6, 0x2, UPT ;  /* 0x000000020600788c */ /* 0x000fc8000bf25270 */
[----:B------:R-:W-:Y:S02]  /*5a30*/  USEL UR61, URZ, 0x1, UP1 ;  /* 0x000000013f3d7887 */ /* 0x000fe40008800000 */
[----:B------:R-:W-:Y:S02]  /*5a40*/  USEL UR36, UR6, URZ, UP1 ;  /* 0x0000003f06247287 */ /* 0x000fe40008800000 */
[----:B------:R-:W-:Y:S01]  /*5a50*/  ULOP3.LUT UR61, UR7, UR61, URZ, 0x3c, !UPT ;  /* 0x0000003d073d7292 */ /* 0x000fe2000f8e3c3f */
[----:B------:R-:W-:Y:S11]  /*5a60*/  @!P0 BRA `(.L_x_5934) ;  /* 0x0000000000048947 */ /* 0x000ff60003800000 */
[----:B------:R-:W-:Y:S01]  /*5a70*/  BPT.TRAP 0x1 ;  /* 0x000000040000795c */ /* 0x000fe20000300000 */
.L_x_5934:
[----:B------:R-:W-:Y:S01]  /*5a80*/  ULEA UR39, UR36, UR60, 0x3 ;  /* 0x0000003c24277291 */ /* 0x000fe2000f8e183f */
[----:B------:R-:W-:-:S05]  /*5a90*/  IMAD.U32 R0, RZ, RZ, UR61 ;  /* 0x0000003dff007e24 */ /* 0x000fca000f8e00ff */
[----:B------:R-:W-:-:S04]  /*5aa0*/  SHF.L.U32 R0, R0, 0x1f, RZ ;  /* 0x0000001f00007819 */ /* 0x000fc800000006ff */
[----:B------:R0:W1:Y:S01]  /*5ab0*/  SYNCS.PHASECHK.TRANS64.TRYWAIT P3, [UR39+0x36830], R0 ;  /* 0x03683000ff0075a7 */ /* 0x0000620008060167 */
[----:B------:R-:W-:Y:S05]  /*5ac0*/  @!P0 BRA `(.L_x_5935) ;  /* 0x0000000000048947 */ /* 0x000fea0003800000 */
[----:B------:R-:W-:Y:S01]  /*5ad0*/  BPT.TRAP 0x1 ;  /* 0x000000040000795c */ /* 0x000fe20000300000 */
.L_x_5935:
[----:B-1----:R-:W-:Y:S05]  /*5ae0*/  @P3 BRA `(.L_x_5936) ;  /* 0x0000000000083947 */ /* 0x002fea0003800000 */
[----:B------:R-:W1:Y:S02]  /*5af0*/  SYNCS.PHASECHK.TRANS64.TRYWAIT P3, [UR39+0x36830], R0 ;  /* 0x03683000ff0075a7 */ /* 0x000e640008060167 */
[----:B-1----:R-:W-:Y:S05]  /*5b00*/  @!P3 BRA `(.L_x_5937) ;  /* 0x000001240090b947 */ /* 0x002fea0003800000 */
.L_x_5936:
        /* <DEDUP_REMOVED lines=602> */
.L_x_5938:
[----:B------:R-:W-:Y:S01]  /*80b0*/  R2UR UR6, R11 ;  /* 0x000000000b0672ca */ /* 0x000fe200000e0000 */
[----:B------:R-:W-:-:S12]  /*80c0*/  ULEA UR10, UR37, UR60, 0x3 ;  /* 0x0000003c250a7291 */ /* 0x000fd8000f8e183f */
[----:B01----:R-:W-:-:S05]  /*80d0*/  IMAD.U32 R0, RZ, RZ, UR6 ;  /* 0x00000006ff007e24 */ /* 0x003fca000f8e00ff */
[----:B------:R-:W-:-:S04]  /*80e0*/  SHF.L.U32 R0, R0, 0x1f, RZ ;  /* 0x0000001f00007819 */ /* 0x000fc800000006ff */
[----:B------:R0:W1:Y:S01]  /*80f0*/  SYNCS.PHASECHK.TRANS64.TRYWAIT P3, [UR10+0x36850], R0 ;  /* 0x03685000ff0075a7 */ /* 0x000062000806014a */
[----:B------:R-:W-:Y:S05]  /*8100*/  @!P0 BRA `(.L_x_5939) ;  /* 0x0000000000048947 */ /* 0x000fea0003800000 */
[----:B------:R-:W-:Y:S01]  /*8110*/  BPT.TRAP 0x1 ;  /* 0x000000040000795c */ /* 0x000fe20000300000 */
.L_x_5939:
[----:B-1----:R-:W-:Y:S05]  /*8120*/  @P3 BRA `(.L_x_5940) ;  /* 0x0000000000083947 */ /* 0x002fea0003800000 */
[----:B------:R-:W1:Y:S02]  /*8130*/  SYNCS.PHASECHK.TRANS64.TRYWAIT P3, [UR10+0x36850], R0 ;  /* 0x03685000ff0075a7 */ /* 0x000e64000806014a */
[----:B-1----:R-:W-:Y:S05]  /*8140*/  @!P3 BRA `(.L_x_5941) ;  /* 0x000001000018b947 */ /* 0x002fea0003800000 */
.L_x_5940:
[----:B------:R-:W-:Y:S01]  /*8150*/  UIADD3 UR6, UR60, 0x400, URZ ;  /* 0x000004003c067890 */ /* 0x000fe2000fffe03f */
[----:B------:R-:W-:Y:S01]  /*8160*/  WARPGROUP.ARRIVE ;  /* 0x00000000000079c5 */ /* 0x000fe20000000000 */
[----:B------:R-:W-:Y:S01]  /*8170*/  UMOV UR7, 0x40000040 ;  /* 0x4000004000077882 */ /* 0x000fe20000000000 */
[----:B------:R-:W-:Y:S01]  /*8180*/  R2UR UR18, R19 ;  /* 0x00000000131272ca */ /* 0x000fe200000e0000 */
[----:B------:R-:W-:Y:S01]  /*8190*/  USHF.R.U32.HI UR6, URZ, 0x4, UR6 ;  /* 0x000000043f067899 */ /* 0x000fe20008011606 */
[----:B------:R-:W-:Y:S02]  /*81a0*/  R2UR UR15, R17 ;  /* 0x00000000110f72ca */ /* 0x000fe400000e0000 */
[----:B------:R-:W-:Y:S01]  /*81b0*/  R2UR UR14, R18 ;  /* 0x00000000120e72ca */ /* 0x000fe200000e0000 */
[----:B------:R-:W-:-:S04]  /*81c0*/  ULOP3.LUT UR6, UR6, 0x3fff, URZ, 0xc0, !UPT ;  /* 0x00003fff06067892 */ /* 0x000fc8000f8ec03f */
[----:B------:R-:W-:-:S04]  /*81d0*/  ULOP3.LUT UR6, UR6, 0x3800000, URZ, 0xfc, !UPT ;  /* 0x0380000006067892 */ /* 0x000fc8000f8efc3f */
[----:B------:R-:W-:Y:S01]  /*81e0*/  UIMAD UR11, UR37, 0xa80, UR6 ;  /* 0x00000a80250b78a4 */ /* 0x000fe2000f8e0206 */
[----:B------:R-:W-:Y:S02]  /*81f0*/  VIADD R4, R23, UR18 ;  /* 0x0000001217047c36 */ /* 0x000fe40008000000 */
[----:B------:R-:W-:-:S04]  /*8200*/  UMOV UR37, UR36 ;  /* 0x0000002400257c82 */ /* 0x000fc80008000000 */
        /* <DEDUP_REMOVED lines=12> */
[----:B------:R-:W-:Y:S01]  /*82d0*/  @UP0 ULDC UR6, c[0x0][0x44c] ;  /* 0x0001130000060ab9 */ /* 0x000fe20000000800 */
[----:B------:R-:W-:Y:S01]  /*82e0*/  UMOV UR7, 0x40000040 ;  /* 0x4000004000077882 */ /* 0x000fe20000000000 */
[----:B01----:R-:W-:Y:S01]  /*82f0*/  @P2 IMAD.HI.U32 R0, R4, UR6, RZ ;  /* 0x0000000604002c27 */ /* 0x003fe2000f8e00ff */
[----:B------:R-:W-:-:S04]  /*8300*/  @UP0 ULDC UR6, c[0x0][0x450] ;  /* 0x0001140000060ab9 */ /* 0x000fc80000000800 */
[----:B------:R-:W-:Y:S01]  /*8310*/  @P2 SHF.R.U32.HI R4, RZ, UR6, R0 ;  /* 0x00000006ff042c19 */ /* 0x000fe20008011600 */
[----:B------:R-:W-:Y:S02]  /*8320*/  UMOV UR6, 0x1 ;  /* 0x0000000100067882 */ /* 0x000fe40000000000 */
[----:B------:R-:W-:Y:S02]  /*8330*/  UIMAD UR6, UR38, -0x70, UR6 ;  /* 0xffffff90260678a4 */ /* 0x000fe4000f8e0206 */
[----:B------:R-:W0:Y:S04]  /*8340*/  SHFL.IDX PT, R3, R4, 0x1, 0x1c1f ;  /* 0x003c1f0004037f89 */ /* 0x000e2800000e0000 */
[----:B------:R-:W-:Y:S01]  /*8350*/  IMAD.U32 R5, RZ, RZ, UR6 ;  /* 0x00000006ff057e24 */ /* 0x000fe2000f8e00ff */
[----:B------:R-:W-:Y:S01]  /*8360*/  UIADD3 UR6, UR11, 0x180, URZ ;  /* 0x000001800b067890 */ /* 0x000fe2000fffe03f */
[----:B------:R-:W1:Y:S02]  /*8370*/  SHFL.IDX PT, R203, R4, RZ, 0x1c1f ;  /* 0x001c1fff04cb7589 */ /* 0x000e6400000e0000 */
[----:B------:R-:W-:-:S02]  /*8380*/  IMAD R2, R22, -0x2, R5 ;  /* 0xfffffffe16027824 */ /* 0x000fc400078e0205 */
[----:B------:R-:W-:-:S05]  /*8390*/  IMAD.U32 R5, RZ, RZ, UR15 ;  /* 0x0000000fff057e24 */ /* 0x000fca000f8e00ff */
[----:B------:R-:W-:Y:S02]  /*83a0*/  IADD3 R2, -R5, UR14, R2 ;  /* 0x0000000e05027c10 */ /* 0x000fe4000fffe102 */
[----:B------:R-:W-:-:S03]  /*83b0*/  R2UR UR14, R12 ;  /* 0x000000000c0e72ca */ /* 0x000fc600000e0000 */
[----:B0-----:R-:W-:-:S05]  /*83c0*/  IMAD.IADD R0, R2, 0x1, R3 ;  /* 0x0000000102007824 */ /* 0x001fca00078e0203 */
[----:B------:R-:W-:Y:S01]  /*83d0*/  ISETP.GT.AND P3, PT, R0, RZ, PT ;  /* 0x000000ff0000720c */ /* 0x000fe20003f64270 */
[----:B-1----:R-:W-:Y:S01]  /*83e0*/  IMAD.IADD R2, R2, 0x1, R203 ;  /* 0x0000000102027824 */ /* 0x002fe200078e02cb */
[----:B------:R-:W-:-:S03]  /*83f0*/  ISETP.GT.AND P4, PT, R0, 0x1, PT ;  /* 0x000000010000780c */ /* 0x000fc60003f84270 */
[----:B------:R-:W-:Y:S01]  /*8400*/  UISETP.GT.AND UP1, UPT, UR38, UR14, UPT ;  /* 0x0000000e2600728c */ /* 0x000fe2000bf24270 */
[----:B------:R-:W-:Y:S01]  /*8410*/  FSEL R201, R170, -INF , P3 ;  /* 0xff800000aac97808 */ /* 0x000fe20001800000 */
[----:B------:R-:W-:Y:S01]  /*8420*/  UIADD3 UR38, UR38, -0x1, URZ ;  /* 0xffffffff26267890 */ /* 0x000fe2000fffe03f */
[C---:B------:R-:W-:Y:S02]  /*8430*/  ISETP.GT.AND P3, PT, R0.reuse, 0x8, PT ;  /* 0x000000080000780c */ /* 0x040fe40003f64270 */
[----:B------:R-:W-:Y:S02]  /*8440*/  FSEL R197, R171, -INF , P4 ;  /* 0xff800000abc57808 */ /* 0x000fe40002000000 */
[----:B------:R-:W-:Y:S02]  /*8450*/  FMNMX.FTZ R14, R201, R9, !PT ;  /* 0x00000009c90e7209 */ /* 0x000fe40007810000 */
[----:B------:R-:W-:Y:S02]  /*8460*/  ISETP.GT.AND P4, PT, R0, 0x9, PT ;  /* 0x000000090000780c */ /* 0x000fe40003f84270 */
[----:B------:R-:W-:-:S02]  /*8470*/  FSEL R199, R174, -INF , P3 ;  /* 0xff800000aec77808 */ /* 0x000fc40001800000 */
[----:B------:R-:W-:Y:S02]  /*8480*/  FMNMX.FTZ R14, R197, R14, !PT ;  /* 0x0000000ec50e7209 */ /* 0x000fe40007810000 */
        /* <DEDUP_REMOVED lines=52> */
[----:B------:R-:W-:-:S02]  /*87d0*/  FMNMX.FTZ R14, R143, R14, !PT ;  /* 0x0000000e8f0e7209 */ /* 0x000fc40007810000 */
[----:B------:R-:W-:Y:S02]  /*87e0*/  FSEL R131, R131, -INF , P4 ;  /* 0xff80000083837808 */ /* 0x000fe40002000000 */
[----:B------:R-:W-:Y:S02]  /*87f0*/  ISETP.GT.AND P4, PT, R0, 0x59, PT ;  /* 0x000000590000780c */ /* 0x000fe40003f84270 */
[----:B------:R-:W-:-:S04]  /*8800*/  ISETP.GT.AND P5, PT, R2, 0x1, PT ;  /* 0x000000010200780c */ /* 0x000fc80003fa4270 */
[----:B------:R-:W-:Y:S02]  /*8810*/  FSEL R169, R169, -INF , P5 ;  /* 0xff800000a9a97808 */ /* 0x000fe40002800000 */
        /* <DEDUP_REMOVED lines=9> */
[----:B------:R-:W-:Y:S01]  /*88b0*/  FSEL R225, R157, -INF , P5 ;  /* 0xff8000009de17808 */ /* 0x000fe20002800000 */
[----:B------:R-:W-:Y:S02]  /*88c0*/  WARPGROUP.DEPBAR.LE gsb0, 0x0 ;  /* 0x00008000000079c5 */ /* 0x000fe40000010000 */
[----:B------:R-:W-:Y:S01]  /*88d0*/  WARPGROUP.ARRIVE ;  /* 0x00000000000079c5 */ /* 0x000fe20000000000 */
[----:B------:R-:W-:Y:S02]  /*88e0*/  FSEL R193, R135, -INF , P4 ;  /* 0xff80000087c17808 */ /* 0x000fe40002000000 */
[----:B------:R-:W-:Y:S02]  /*88f0*/  ISETP.GT.AND P4, PT, R0, 0x61, PT ;  /* 0x000000610000780c */ /* 0x000fe40003f84270 */
[----:B------:R-:W-:Y:S01]  /*8900*/  ISETP.GT.AND P5, PT, R2, 0x31, PT ;  /* 0x000000310200780c */ /* 0x000fe20003fa4270 */
[----:B------:R-:W-:Y:S01]  /*8910*/  HGMMA.64x192x16.F32.BF16 R24, R188, gdesc[UR4].tnspB, R24, gsb0 ;  /* 0x42e00004bc187df0 */ /* 0x000fe20008001818 */
[----:B------:R-:W-:Y:S01]  /*8920*/  UIADD3 UR6, UR11, 0x200, URZ ;  /* 0x000002000b067890 */ /* 0x000fe2000fffe03f */
[----:B------:R-:W-:Y:S01]  /*8930*/  FSEL R123, R123, -INF , P4 ;  /* 0xff8000007b7b7808 */ /* 0x000fe20002000000 */
[----:B------:R-:W-:Y:S01]  /*8940*/  UMOV UR7, 0x40000040 ;  /* 0x4000004000077882 */ /* 0x000fe20000000000 */
[----:B------:R-:W-:-:S02]  /*8950*/  ISETP.GT.AND P4, PT, R0, 0x69, PT ;  /* 0x000000690000780c */ /* 0x000fc40003f84270 */
[----:B------:R-:W-:Y:S02]  /*8960*/  FSEL R227, R145, -INF , P5 ;  /* 0xff80000091e37808 */ /* 0x000fe40002800000 */
[----:B------:R-:W-:Y:S02]  /*8970*/  FSEL R127, R127, -INF , P4 ;  /* 0xff8000007f7f7808 */ /* 0x000fe40002000000 */
[C---:B------:R-:W-:Y:S02]  /*8980*/  ISETP.GT.AND P4, PT, R2.reuse, RZ, PT ;  /* 0x000000ff0200720c */ /* 0x040fe40003f84270 */
        /* <DEDUP_REMOVED lines=12> */
[----:B------:R-:W-:Y:S01]  /*8a50*/  ISETP.GT.AND P5, PT, R2, 0x69, PT ;  /* 0x000000690200780c */ /* 0x000fe20003fa4270 */
[----:B------:R-:W-:Y:S02]  /*8a60*/  WARPGROUP.DEPBAR.LE gsb0, 0x0 ;  /* 0x00008000000079c5 */ /* 0x000fe40000010000 */
[----:B------:R-:W-:Y:S01]  /*8a70*/  WARPGROUP.ARRIVE ;  /* 0x00000000000079c5 */ /* 0x000fe20000000000 */
[----:B------:R-:W-:Y:S02]  /*8a80*/  FSEL R189, R130, -INF , P3 ;  /* 0xff80000082bd7808 */ /* 0x000fe40001800000 */
[----:B------:R-:W-:Y:S02]  /*8a90*/  ISETP.GT.AND P3, PT, R0, 0x58, PT ;  /* 0x000000580000780c */ /* 0x000fe40003f64270 */
[----:B------:R-:W-:Y:S01]  /*8aa0*/  FMNMX.FTZ R14, R189, R14, !PT ;  /* 0x0000000ebd0e7209 */ /* 0x000fe20007810000 */
[----:B------:R-:W-:Y:S01]  /*8ab0*/  HGMMA.64x192x16.F32.BF16 R24, R184, gdesc[UR4].tnspB, R24, gsb0 ;  /* 0x42e00004b8187df0 */ /* 0x000fe20008001818 */
[----:B------:R-:W-:Y:S01]  /*8ac0*/  FSEL R191, R134, -INF , P3 ;  /* 0xff80000086bf7808 */ /* 0x000fe20001800000 */
[----:B------:R-:W-:Y:S01]  /*8ad0*/  UIADD3 UR6, UR11, 0x280, URZ ;  /* 0x000002800b067890 */ /* 0x000fe2000fffe03f */
[----:B------:R-:W-:Y:S01]  /*8ae0*/  FMNMX.FTZ R14, R131, R14, !PT ;  /* 0x0000000e830e7209 */ /* 0x000fe20007810000 */
[----:B------:R-:W-:Y:S01]  /*8af0*/  UMOV UR7, 0x40000040 ;  /* 0x4000004000077882 */ /* 0x000fe20000000000 */
[----:B------:R-:W-:-:S02]  /*8b00*/  ISETP.GT.AND P3, PT, R0, 0x60, PT ;  /* 0x000000600000780c */ /* 0x000fc40003f64270 */
[----:B------:R-:W-:Y:S02]  /*8b10*/  FMNMX.FTZ R14, R191, R14, !PT ;  /* 0x0000000ebf0e7209 */ /* 0x000fe40007810000 */
[----:B------:R-:W-:Y:S02]  /*8b20*/  FSEL R135, R122, -INF , P3 ;  /* 0xff8000007a877808 */ /* 0x000fe40001800000 */
[----:B------:R-:W-:Y:S02]  /*8b30*/  FMNMX.FTZ R14, R193, R14, !PT ;  /* 0x0000000ec10e7209 */ /* 0x000fe40007810000 */
[----:B------:R-:W-:Y:S02]  /*8b40*/  ISETP.GT.AND P3, PT, R0, 0x68, PT ;  /* 0x000000680000780c */ /* 0x000fe40003f64270 */
[----:B------:R-:W-:Y:S01]  /*8b50*/  FMNMX.FTZ R14, R135, R14, !PT ;  /* 0x0000000e870e7209 */ /* 0x000fe20007810000 */
[----:B------:R-:W0:Y:S01]  /*8b60*/  LDC R0, c[0x0][0x988] ;  /* 0x00026200ff007b82 */ /* 0x000e220000000800 */
[----:B------:R-:W-:-:S02]  /*8b70*/  FSEL R195, R126, -INF , P3 ;  /* 0xff8000007ec37808 */ /* 0x000fc40001800000 */
[----:B------:R-:W-:-:S04]  /*8b80*/  FMNMX.FTZ R14, R123, R14, !PT ;  /* 0x0000000e7b0e7209 */ /* 0x000fc80007810000 */
[----:B------:R-:W-:-:S04]  /*8b90*/  FMNMX.FTZ R14, R195, R14, !PT ;  /* 0x0000000ec30e7209 */ /* 0x000fc80007810000 */
[----:B------:R-:W-:-:S05]  /*8ba0*/  FMNMX.FTZ R14, R127, R14, !PT ;  /* 0x0000000e7f0e7209 */ /* 0x000fca0007810000 */
[----:B------:R-:W1:Y:S02]  /*8bb0*/  SHFL.BFLY PT, R5, R14, 0x2, 0x1f ;  /* 0x0c401f000e057f89 */ /* 0x000e6400000e0000 */
[----:B-1----:R-:W-:-:S05]  /*8bc0*/  FMNMX.FTZ R20, R14, R5, !PT ;  /* 0x000000050e147209 */ /* 0x002fca0007810000 */
[----:B------:R-:W1:Y:S02]  /*8bd0*/  SHFL.BFLY PT, R5, R20, 0x1, 0x1f ;  /* 0x0c201f0014057f89 */ /* 0x000e6400000e0000 */
[----:B-1----:R-:W-:-:S04]  /*8be0*/  FMNMX.FTZ R5, R20, R5, !PT ;  /* 0x0000000514057209 */ /* 0x002fc80007810000 */
[C---:B------:R-:W-:Y:S01]  /*8bf0*/  FSETP.NEU.FTZ.AND P3, PT, R5.reuse, -INF , PT ;  /* 0xff8000000500780b */ /* 0x040fe20003f7d000 */
[----:B0-----:R-:W-:-:S05]  /*8c00*/  FMUL.FTZ R122, R5, R0 ;  /* 0x00000000057a7220 */ /* 0x001fca0000410000 */
[----:B------:R-:W-:-:S05]  /*8c10*/  FSEL R14, R122, RZ, P3 ;  /* 0x000000ff7a0e7208 */ /* 0x000fca0001800000 */
        /* <DEDUP_REMOVED lines=31> */
[----:B------:R-:W-:-:S04]  /*8e10*/  FSEL R185, R168, -INF , P4 ;  /* 0xff800000a8b97808 */ /* 0x000fc80002000000 */
[----:B------:R-:W-:Y:S01]  /*8e20*/  MUFU.EX2 R131, R131 ;  /* 0x0000008300837308 */ /* 0x000fe20000000800 */
[----:B------:R-:W-:Y:S02]  /*8e30*/  ISETP.GT.AND P4, PT, R2, 0x8, PT ;  /* 0x000000080200780c */ /* 0x000fe40003f84270 */
[----:B------:R-:W-:Y:S01]  /*8e40*/  FMNMX.FTZ R4, R185, R10, !PT ;  /* 0x0000000ab9047209 */ /* 0x000fe20007810000 */
[----:B------:R-:W-:Y:S01]  /*8e50*/  HGMMA.64x192x16.F32.BF16 R24, R180, gdesc[UR4].tnspB, R24, gsb0 ;  /* 0x42e00004b4187df0 */ /* 0x000fe20008001818 */
[----:B------:R-:W-:Y:S01]  /*8e60*/  FSEL R187, R172, -INF , P4 ;  /* 0xff800000acbb7808 */ /* 0x000fe20002000000 */
[----:B------:R-:W-:Y:S01]  /*8e70*/  UIADD3 UR6, UR11, 0x300, URZ ;  /* 0x000003000b067890 */ /* 0x000fe2000fffe03f */
[----:B------:R-:W-:Y:S01]  /*8e80*/  FMNMX.FTZ R4, R169, R4, !PT ;  /* 0x00000004a9047209 */ /* 0x000fe20007810000 */
[----:B------:R-:W-:Y:S01]  /*8e90*/  UMOV UR7, 0x40000040 ;  /* 0x4000004000077882 */ /* 0x000fe20000000000 */
        /* <DEDUP_REMOVED lines=28> */
[----:B------:R-:W-:Y:S01]  /*9060*/  FSEL R167, R136, -INF , P4 ;  /* 0xff80000088a77808 */ /* 0x000fe20002000000 */
[--C-:B------:R-:W-:Y:S01]  /*9070*/  FFMA.FTZ R136, R147, R0, -R14.reuse ;  /* 0x0000000093887223 */ /* 0x100fe2000001080e */
[----:B------:R-:W-:Y:S02]  /*9080*/  FMNMX.FTZ R4, R149, R4, !PT ;  /* 0x0000000495047209 */ /* 0x000fe40007810000 */
[----:B------:R-:W-:Y:S02]  /*9090*/  ISETP.GT.AND P4, PT, R2, 0x48, PT ;  /* 0x000000480200780c */ /* 0x000fe40003f84270 */
[----:B------:R-:W-:Y:S01]  /*90a0*/  FMNMX.FTZ R4, R167, R4, !PT ;  /* 0x00000004a7047209 */ /* 0x000fe20007810000 */
[----:B------:R-:W-:Y:S01]  /*90b0*/  MUFU.EX2 R136, R136 ;  /* 0x0000008800887308 */ /* 0x000fe20000000800 */
[----:B------:R-:W-:Y:S01]  /*90c0*/  FSEL R229, R140, -INF , P4 ;  /* 0xff8000008ce57808 */ /* 0x000fe20002000000 */
[----:B------:R-:W-:Y:S01]  /*90d0*/  FFMA.FTZ R140, R193, R0, -R14 ;  /* 0x00000000c18c7223 */ /* 0x000fe2000001080e */
[----:B------:R-:W-:-:S02]  /*90e0*/  FMNMX.FTZ R4, R137, R4, !PT ;  /* 0x0000000489047209 */ /* 0x000fc40007810000 */
[----:B------:R-:W-:Y:S02]  /*90f0*/  ISETP.GT.AND P4, PT, R2, 0x50, PT ;  /* 0x000000500200780c */ /* 0x000fe40003f84270 */
[----:B------:R-:W-:Y:S01]  /*9100*/  FMNMX.FTZ R4, R229, R4, !PT ;  /* 0x00000004e5047209 */ /* 0x000fe20007810000 */
[----:B------:R-:W-:Y:S01]  /*9110*/  MUFU.EX2 R140, R140 ;  /* 0x0000008c008c7308 */ /* 0x000fe20000000800 */
[----:B------:R-:W-:Y:S02]  /*9120*/  FSEL R155, R128, -INF , P4 ;  /* 0xff800000809b7808 */ /* 0x000fe40002000000 */
[----:B------:R-:W-:Y:S02]  /*9130*/  FMNMX.FTZ R4, R141, R4, !PT ;  /* 0x000000048d047209 */ /* 0x000fe40007810000 */
[----:B------:R-:W-:Y:S02]  /*9140*/  ISETP.GT.AND P4, PT, R2, 0x58, PT ;  /* 0x000000580200780c */ /* 0x000fe40003f84270 */
[----:B------:R-:W-:Y:S01]  /*9150*/  FMNMX.FTZ R4, R155, R4, !PT ;  /* 0x000000049b047209 */ /* 0x000fe20007810000 */
[----:B------:R0:W1:Y:S01]  /*9160*/  MUFU.EX2 R128, R134 ;  /* 0x0000008600807308 */ /* 0x0000620000000800 */
[----:B------:R-:W-:Y:S01]  /*9170*/  FSEL R233, R132, -INF , P4 ;  /* 0xff80000084e97808 */ /* 0x000fe20002000000 */
[----:B------:R-:W-:Y:S01]  /*9180*/  FFMA.FTZ R132, R143, R0, -R14 ;  /* 0x000000008f847223 */ /* 0x000fe2000001080e */
[----:B------:R-:W-:-:S02]  /*9190*/  FMNMX.FTZ R4, R231, R4, !PT ;  /* 0x00000004e7047209 */ /* 0x000fc40007810000 */
[----:B------:R-:W-:Y:S02]  /*91a0*/  ISETP.GT.AND P4, PT, R2, 0x60, PT ;  /* 0x000000600200780c */ /* 0x000fe40003f84270 */
[----:B------:R-:W-:Y:S01]  /*91b0*/  FMNMX.FTZ R4, R233, R4, !PT ;  /* 0x00000004e9047209 */ /* 0x000fe20007810000 */
[----:B------:R-:W-:Y:S01]  /*91c0*/  MUFU.EX2 R132, R132 ;  /* 0x0000008400847308 */ /* 0x000fe20000000800 */
[----:B------:R-:W-:Y:S01]  /*91d0*/  FSEL R159, R120, -INF , P4 ;  /* 0xff800000789f7808 */ /* 0x000fe20002000000 */
[--C-:B0-----:R-:W-:Y:S01]  /*91e0*/  FFMA.FTZ R134, R139, R0, -R14.reuse ;  /* 0x000000008b867223 */ /* 0x101fe2000001080e */
[----:B------:R-:W-:Y:S02]  /*91f0*/  FMNMX.FTZ R4, R133, R4, !PT ;  /* 0x0000000485047209 */ /* 0x000fe40007810000 */
[----:B------:R-:W-:Y:S02]  /*9200*/  ISETP.GT.AND P4, PT, R2, 0x68, PT ;  /* 0x000000680200780c */ /* 0x000fe40003f84270 */
[----:B------:R-:W-:Y:S01]  /*9210*/  FMNMX.FTZ R4, R159, R4, !PT ;  /* 0x000000049f047209 */ /* 0x000fe20007810000 */
[----:B------:R0:W2:Y:S01]  /*9220*/  MUFU.EX2 R120, R129 ;  /* 0x0000008100787308 */ /* 0x0000a20000000800 */
[----:B------:R-:W-:Y:S01]  /*9230*/  FSEL R237, R124, -INF , P4 ;  /* 0xff8000007ced7808 */ /* 0x000fe20002000000 */
[--C-:B------:R-:W-:Y:S01]  /*9240*/  FFMA.FTZ R124, R21, R0, -R14.reuse ;  /* 0x00000000157c7223 */ /* 0x100fe2000001080e */
[----:B------:R-:W-:Y:S01]  /*9250*/  FMNMX.FTZ R4, R235, R4, !PT ;  /* 0x00000004eb047209 */ /* 0x000fe20007810000 */
[-CC-:B------:R-:W-:Y:S01]  /*9260*/  FFMA.FTZ R21, R175, R0.reuse, -R14.reuse ;  /* 0x00000000af157223 */ /* 0x180fe2000001080e */
[----:B------:R-:W-:Y:S01]  /*9270*/  FSEL R144, R125, -INF , P5 ;  /* 0xff8000007d907808 */ /* 0x000fe20002800000 */
[----:B------:R-:W-:Y:S01]  /*9280*/  FFMA.FTZ R125, R151, R0, -R14 ;  /* 0x00000000977d7223 */ /* 0x000fe2000001080e */
[----:B------:R-:W-:Y:S01]  /*9290*/  FMNMX.FTZ R121, R237, R4, !PT ;  /* 0x00000004ed797209 */ /* 0x000fe20007810000 */
[----:B------:R-:W-:Y:S01]  /*92a0*/  MUFU.EX2 R124, R124 ;  /* 0x0000007c007c7308 */ /* 0x000fe20000000800 */
[----:B-1----:R-:W-:-:S02]  /*92b0*/  F2FP.BF16.F32.PACK_AB R193, R128, R11 ;  /* 0x0000000b80c1723e */ /* 0x002fc400000010ff */
[----:B------:R-:W-:Y:S01]  /*92c0*/  FMNMX.FTZ R2, R144, R121, !PT ;  /* 0x0000007990027209 */ /* 0x000fe20007810000 */
[----:B------:R-:W-:-:S04]  /*92d0*/  FFMA.FTZ R121, R171, R0, -R14 ;  /* 0x00000000ab797223 */ /* 0x000fc8000001080e */
[----:B0-----:R-:W0:Y:S01]  /*92e0*/  SHFL.BFLY PT, R129, R2, 0x2, 0x1f ;  /* 0x0c401f0002817f89 */ /* 0x001e2200000e0000 */
[----:B------:R-:W-:Y:S01]  /*92f0*/  MUFU.EX2 R125, R125 ;  /* 0x0000007d007d7308 */ /* 0x000fe20000000800 */
[----:B--2---:R-:W-:-:S07]  /*9300*/  F2FP.BF16.F32.PACK_AB R195, R120, R13 ;  /* 0x0000000d78c3723e */ /* 0x004fce00000010ff */
[----:B------:R-:W-:Y:S08]  /*9310*/  MUFU.EX2 R121, R121 ;  /* 0x0000007900797308 */ /* 0x000ff00000000800 */
[----:B------:R-:W-:Y:S01]  /*9320*/  MUFU.EX2 R134, R134 ;  /* 0x0000008600867308 */ /* 0x000fe20000000800 */
[----:B0-----:R-:W-:Y:S01]  /*9330*/  FMNMX.FTZ R4, R2, R129, !PT ;  /* 0x0000008102047209 */ /* 0x001fe20007810000 */
[----:B------:R-:W-:Y:S01]  /*9340*/  FFMA.FTZ R129, R189, R0, -R14 ;  /* 0x00000000bd817223 */ /* 0x000fe2000001080e */
[----:B------:R-:W-:-:S05]  /*9350*/  FSEL R2, R5, RZ, P3 ;  /* 0x000000ff05027208 */ /* 0x000fca0001800000 */
[----:B------:R-:W-:Y:S01]  /*9360*/  MUFU.EX2 R21, R21 ;  /* 0x0000001500157308 */ /* 0x000fe20000000800 */
[----:B------:R-:W-:Y:S01]  /*9370*/  PLOP3.LUT P3, PT, PT, PT, UP1, 0x80, 0x0 ;  /* 0x000000000000781c */ /* 0x000fe20003f6f018 */
[----:B------:R-:W0:Y:S01]  /*9380*/  SHFL.BFLY PT, R139, R4, 0x1, 0x1f ;  /* 0x0c201f00048b7f89 */ /* 0x000e2200000e0000 */
[----:B------:R-:W-:Y:S01]  /*9390*/  F2FP.BF16.F32.PACK_AB R189, R136, R15 ;  /* 0x0000000f88bd723e */ /* 0x000fe200000010ff */
[----:B------:R-:W-:-:S04]  /*93a0*/  FADD.FTZ R9, -R2, R9 ;  /* 0x0000000902097221 */ /* 0x000fc80000010100 */
[----:B------:R-:W-:Y:S01]  /*93b0*/  FMUL.FTZ R148, R9, R0 ;  /* 0x0000000009947220 */ /* 0x000fe20000410000 */
[----:B------:R-:W-:Y:S01]  /*93c0*/  MUFU.EX2 R129, R129 ;  /* 0x0000008100817308 */ /* 0x000fe20000000800 */
[----:B0-----:R-:W-:-:S04]  /*93d0*/  FMNMX.FTZ R4, R4, R139, !PT ;  /* 0x0000008b04047209 */ /* 0x001fc80007810000 */
[C---:B------:R-:W-:Y:S01]  /*93e0*/  FSETP.NEU.FTZ.AND P4, PT, R4.reuse, -INF , PT ;  /* 0xff8000000400780b */ /* 0x040fe20003f9d000 */
[----:B------:R-:W-:-:S05]  /*93f0*/  FMUL.FTZ R146, R4, R0 ;  /* 0x0000000004927220 */ /* 0x000fca0000410000 */
[----:B------:R-:W-:-:S05]  /*9400*/  FSEL R146, R146, RZ, P4 ;  /* 0x000000ff92927208 */ /* 0x000fca0002000000 */
[-CC-:B------:R-:W-:Y:S01]  /*9410*/  FFMA.FTZ R190, R3, R0.reuse, -R146.reuse ;  /* 0x0000000003be7223 */ /* 0x180fe20000010892 */
[----:B------:R-:W-:Y:S01]  /*9420*/  FSEL R3, R4, RZ, P4 ;  /* 0x000000ff04037208 */ /* 0x000fe20002000000 */
[-CC-:B------:R-:W-:Y:S01]  /*9430*/  FFMA.FTZ R135, R185, R0.reuse, -R146.reuse ;  /* 0x00000000b9877223 */ /* 0x180fe20000010892 */
[-CC-:B------:R-:W-:Y:S01]  /*9440*/  FFMA.FTZ R200, R169, R0.reuse, -R146.reuse ;  /* 0x00000000a9c87223 */ /* 0x180fe20000010892 */
[-CC-:B------:R-:W-:Y:S01]  /*9450*/  FFMA.FTZ R202, R187, R0.reuse, -R146.reuse ;  /* 0x00000000bbca7223 */ /* 0x180fe20000010892 */
[-C--:B------:R-:W-:Y:S01]  /*9460*/  FFMA.FTZ R139, R173, R0.reuse, -R146 ;  /* 0x00000000ad8b7223 */ /* 0x080fe20000010892 */
[----:B------:R-:W-:Y:S01]  /*9470*/  FADD.FTZ R9, -R3, R10 ;  /* 0x0000000a03097221 */ /* 0x000fe20000010100 */
[-CC-:B------:R-:W-:Y:S01]  /*9480*/  FFMA.FTZ R196, R197, R0.reuse, -R146.reuse ;  /* 0x00000000c5c47223 */ /* 0x180fe20000010892 */
[----:B------:R-:W-:Y:S01]  /*9490*/  MUFU.EX2 R135, R135 ;  /* 0x0000008700877308 */ /* 0x000fe20000000800 */
[----:B------:R-:W-:Y:S02]  /*94a0*/  IMAD.U32 R10, RZ, RZ, UR39 ;  /* 0x00000027ff0a7e24 */ /* 0x000fe4000f8e00ff */
[-C--:B------:R-:W-:Y:S01]  /*94b0*/  FMUL.FTZ R2, R9, R0.reuse ;  /* 0x0000000009027220 */ /* 0x080fe20000410000 */
[----:B------:R-:W-:Y:S01]  /*94c0*/  FFMA.FTZ R9, R149, R0, -R146 ;  /* 0x0000000095097223 */ /* 0x000fe20000010892 */
[----:B------:R-:W-:-:S02]  /*94d0*/  IMAD.U32 R149, RZ, RZ, UR10 ;  /* 0x0000000aff957e24 */ /* 0x000fc4000f8e00ff */
[-CC-:B------:R-:W-:Y:S01]  /*94e0*/  FFMA.FTZ R143, R161, R0.reuse, -R146.reuse ;  /* 0x00000000a18f7223 */ /* 0x180fe20000010892 */
[----:B------:R-:W-:Y:S02]  /*94f0*/  @!P1 VIADD R10, R10, 0x36840 ;  /* 0x000368400a0a9836 */ /* 0x000fe40000000000 */
[-CC-:B------:R-:W-:Y:S01]  /*9500*/  FFMA.FTZ R198, R199, R0.reuse, -R146.reuse ;  /* 0x00000000c7c67223 */ /* 0x180fe20000010892 */
[----:B------:R-:W0:Y:S01]  /*9510*/  MUFU.EX2 R2, R2 ;  /* 0x0000000200027308 */ /* 0x000e220000000800 */
[-CC-:B------:R-:W-:Y:S01]  /*9520*/  FFMA.FTZ R147, R165, R0.reuse, -R146.reuse ;  /* 0x00000000a5937223 */ /* 0x180fe20000010892 */
[-C--:B------:R-:W-:Y:S01]  /*9530*/  FFMA.FTZ R192, R223, R0.reuse, -R146 ;  /* 0x00000000dfc07223 */ /* 0x080fe20000010892 */
[----:B------:R-:W-:Y:S01]  /*9540*/  @!P1 PRMT R10, RZ, 0x654, R10 ;  /* 0x00000654ff0a9816 */ /* 0x000fe2000000000a */
[-CC-:B------:R-:W-:Y:S01]  /*9550*/  FFMA.FTZ R151, R153, R0.reuse, -R146.reuse ;  /* 0x0000000099977223 */ /* 0x180fe20000010892 */
[-CC-:B------:R-:W-:Y:S01]  /*9560*/  FFMA.FTZ R194, R221, R0.reuse, -R146.reuse ;  /* 0x00000000ddc27223 */ /* 0x180fe20000010892 */
[-CC-:B------:R-:W-:Y:S01]  /*9570*/  FFMA.FTZ R153, R225, R0.reuse, -R146.reuse ;  /* 0x00000000e1997223 */ /* 0x180fe20000010892 */
[-CC-:B------:R-:W-:Y:S01]  /*9580*/  FFMA.FTZ R188, R163, R0.reuse, -R146.reuse ;  /* 0x00000000a3bc7223 */ /* 0x180fe20000010892 */
[----:B------:R1:W2:Y:S01]  /*9590*/  MUFU.EX2 R3, R148 ;  /* 0x0000009400037308 */ /* 0x0002a20000000800 */
[----:B------:R-:W-:Y:S01]  /*95a0*/  FFMA.FTZ R161, R227, R0, -R146 ;  /* 0x00000000e3a17223 */ /* 0x000fe20000010892 */
[----:B------:R-:W-:-:S02]  /*95b0*/  WARPGROUP.DEPBAR.LE gsb0, 0x0 ;  /* 0x00008000000079c5 */ /* 0x000fc40000010000 */
[----:B------:R-:W-:Y:S01]  /*95c0*/  WARPGROUP.ARRIVE ;  /* 0x00000000000079c5 */ /* 0x000fe20000000000 */
[-CC-:B------:R-:W-:Y:S01]  /*95d0*/  FFMA.FTZ R183, R191, R0.reuse, -R14.reuse ;  /* 0x00000000bfb77223 */ /* 0x180fe2000001080e */
[-C--:B------:R-:W-:Y:S01]  /*95e0*/  FFMA.FTZ R14, R127, R0.reuse, -R14 ;  /* 0x000000007f0e7223 */ /* 0x080fe2000001080e */
[-CC-:B------:R-:W-:Y:S01]  /*95f0*/  FFMA.FTZ R127, R141, R0.reuse, -R146.reuse ;  /* 0x000000008d7f7223 */ /* 0x180fe20000010892 */
[----:B------:R-:W3:Y:S01]  /*9600*/  MUFU.EX2 R200, R200 ;  /* 0x000000c800c87308 */ /* 0x000ee20000000800 */
[----:B-1----:R-:W-:Y:S01]  /*9610*/  @!P1 VIADD R148, R149, 0x36860 ;  /* 0x0003686095949836 */ /* 0x002fe20000000000 */
[----:B------:R-:W-:Y:S01]  /*9620*/  HGMMA.64x192x16.F32.BF16 R24, R176, gdesc[UR4].tnspB, R24, gsb0 ;  /* 0x42e00004b0187df0 */ /* 0x000fe20008001818 */
[----:B0-----:R-:W-:Y:S01]  /*9630*/  FFMA.FTZ R149, R2, R7, R135 ;  /* 0x0000000702957223 */ /* 0x001fe20000010087 */
[-CC-:B------:R-:W-:Y:S01]  /*9640*/  FFMA.FTZ R7, R137, R0.reuse, -R146.reuse ;  /* 0x0000000089077223 */ /* 0x180fe20000010892 */
[-CC-:B------:R-:W-:Y:S01]  /*9650*/  FFMA.FTZ R184, R167, R0.reuse, -R146.reuse ;  /* 0x00000000a7b87223 */ /* 0x180fe20000010892 */
[-CC-:B------:R-:W-:Y:S01]  /*9660*/  FFMA.FTZ R186, R229, R0.reuse, -R146.reuse ;  /* 0x00000000e5ba7223 */ /* 0x180fe20000010892 */
[----:B------:R-:W-:Y:S01]  /*9670*/  FFMA.FTZ R180, R155, R0, -R146 ;  /* 0x000000009bb47223 */ /* 0x000fe20000010892 */
[----:B------:R-:W0:Y:S01]  /*9680*/  MUFU.EX2 R202, R202 ;  /* 0x000000ca00ca7308 */ /* 0x000e220000000800 */
[----:B--2---:R-:W-:Y:S01]  /*9690*/  FFMA.FTZ R6, R3, R6, R20 ;  /* 0x0000000603067223 */ /* 0x004fe20000010014 */
[-CC-:B------:R-:W-:Y:S01]  /*96a0*/  FFMA.FTZ R231, R231, R0.reuse, -R146.reuse ;  /* 0x00000000e7e77223 */ /* 0x180fe20000010892 */
[-CC-:B------:R-:W-:Y:S01]  /*96b0*/  FFMA.FTZ R233, R233, R0.reuse, -R146.reuse ;  /* 0x00000000e9e97223 */ /* 0x180fe20000010892 */
[-C--:B------:R-:W-:Y:S01]  /*96c0*/  FFMA.FTZ R133, R133, R0.reuse, -R146 ;  /* 0x0000000085857223 */ /* 0x080fe20000010892 */
[----:B------:R-:W-:Y:S01]  /*96d0*/  FADD.FTZ R6, R201, R6 ;  /* 0x00000006c9067221 */ /* 0x000fe20000010000 */
[-CC-:B------:R-:W-:Y:S01]  /*96e0*/  FFMA.FTZ R159, R159, R0.reuse, -R146.reuse ;  /* 0x000000009f9f7223 */ /* 0x180fe20000010892 */
[-C--:B------:R-:W-:Y:S01]  /*96f0*/  FFMA.FTZ R235, R235, R0.reuse, -R146 ;  /* 0x00000000ebeb7223 */ /* 0x080fe20000010892 */
[----:B------:R-:W1:Y:S01]  /*9700*/  MUFU.EX2 R139, R139 ;  /* 0x0000008b008b7308 */ /* 0x000e620000000800 */
[C---:B---3--:R-:W-:Y:S01]  /*9710*/  FADD.FTZ R149, R200.reuse, R149 ;  /* 0x00000095c8957221 */ /* 0x048fe20000010000 */
[----:B------:R-:W-:Y:S01]  /*9720*/  FADD.FTZ R137, R203, R6 ;  /* 0x00000006cb897221 */ /* 0x000fe20000010000 */
[----:B------:R-:W-:Y:S01]  /*9730*/  F2FP.BF16.F32.PACK_AB R200, R200, R135 ;  /* 0x00000087c8c8723e */ /* 0x000fe200000010ff */
[-CC-:B------:R-:W-:Y:S01]  /*9740*/  FFMA.FTZ R237, R237, R0.reuse, -R146.reuse ;  /* 0x00000000eded7223 */ /* 0x180fe20000010892 */
[----:B------:R-:W-:Y:S01]  /*9750*/  FFMA.FTZ R144, R144, R0, -R146 ;  /* 0x0000000090907223 */ /* 0x000fe20000010892 */
[----:B------:R-:W-:Y:S01]  /*9760*/  FADD.FTZ R137, R122, R137 ;  /* 0x000000897a897221 */ /* 0x000fe20000010000 */
[----:B------:R-:W-:Y:S01]  /*9770*/  @!P1 PRMT R148, RZ, 0x654, R148 ;  /* 0x00000654ff949816 */ /* 0x000fe20000000094 */
[----:B------:R-:W2:Y:S01]  /*9780*/  MUFU.EX2 R196, R196 ;  /* 0x000000c400c47308 */ /* 0x000ea20000000800 */
[----:B------:R-:W-:-:S02]  /*9790*/  F2FP.BF16.F32.PACK_AB R201, R201, R20 ;  /* 0x00000014c9c9723e */ /* 0x000fc400000010ff */
[----:B------:R-:W-:Y:S02]  /*97a0*/  F2FP.BF16.F32.PACK_AB R203, R122, R203 ;  /* 0x000000cb7acb723e */ /* 0x000fe400000010ff */
[----:B------:R-:W-:Y:S02]  /*97b0*/  F2FP.BF16.F32.PACK_AB R197, R157, R126 ;  /* 0x0000007e9dc5723e */ /* 0x000fe400000010ff */
[----:B------:R-:W-:Y:S01]  /*97c0*/  F2FP.BF16.F32.PACK_AB R199, R145, R130 ;  /* 0x0000008291c7723e */ /* 0x000fe200000010ff */
[----:B------:R-:W3:Y:S01]  /*97d0*/  MUFU.EX2 R143, R143 ;  /* 0x0000008f008f7308 */ /* 0x000ee20000000800 */
[----:B------:R-:W-:Y:S02]  /*97e0*/  F2FP.BF16.F32.PACK_AB R191, R125, R124 ;  /* 0x0000007c7dbf723e */ /* 0x000fe400000010ff */
[----:B------:R-:W-:Y:S02]  /*97f0*/  F2FP.BF16.F32.PACK_AB R185, R134, R121 ;  /* 0x0000007986b9723e */ /* 0x000fe400000010ff */
[----:B------:R-:W-:-:S02]  /*9800*/  F2FP.BF16.F32.PACK_AB R187, R132, R21 ;  /* 0x0000001584bb723e */ /* 0x000fc400000010ff */
[----:B------:R-:W-:Y:S01]  /*9810*/  F2FP.BF16.F32.PACK_AB R181, R138, R129 ;  /* 0x000000818ab5723e */ /* 0x000fe200000010ff */
[----:B------:R-:W4:Y:S08]  /*9820*/  MUFU.EX2 R198, R198 ;  /* 0x000000c600c67308 */ /* 0x000f300000000800 */
        /* <DEDUP_REMOVED lines=23> */
[----:B------:R-:W-:Y:S01]  /*99a0*/  F2FP.BF16.F32.PACK_AB R177, R142, R131 ;  /* 0x000000838eb1723e */ /* 0x000fe200000010ff */
[----:B0-----:R-:W-:-:S06]  /*99b0*/  FADD.FTZ R10, R202, R149 ;  /* 0x00000095ca0a7221 */ /* 0x001fcc0000010000 */
[----:B------:R-:W-:Y:S01]  /*99c0*/  MUFU.EX2 R178, R237 ;  /* 0x000000ed00b27308 */ /* 0x000fe20000000800 */
[----:B------:R0:W-:Y:S01]  /*99d0*/  @!P1 SYNCS.ARRIVE.TRANS64.RED.A1T0 RZ, [R148+URZ], RZ ;  /* 0x000000ff94ff99a7 */ /* 0x0001e2000810043f */
[C---:B-1----:R-:W-:Y:S01]  /*99e0*/  F2FP.BF16.F32.PACK_AB R202, R139.reuse, R202 ;  /* 0x000000ca8bca723e */ /* 0x042fe200000010ff */
[----:B------:R-:W-:Y:S01]  /*99f0*/  FADD.FTZ R149, R139, R10 ;  /* 0x0000000a8b957221 */ /* 0x000fe20000010000 */
[----:B------:R-:W-:-:S03]  /*9a00*/  FADD.FTZ R10, R126, R137 ;  /* 0x000000897e0a7221 */ /* 0x000fc60000010000 */
[----:B--2---:R-:W-:Y:S01]  /*9a10*/  FADD.FTZ R6, R196, R149 ;  /* 0x00000095c4067221 */ /* 0x004fe20000010000 */
[----:B------:R-:W-:Y:S01]  /*9a20*/  FADD.FTZ R141, R157, R10 ;  /* 0x0000000a9d8d7221 */ /* 0x000fe20000010000 */
[----:B------:R-:W1:Y:S01]  /*9a30*/  MUFU.EX2 R14, R14 ;  /* 0x0000000e000e7308 */ /* 0x000e620000000800 */
[C---:B---3--:R-:W-:Y:S01]  /*9a40*/  F2FP.BF16.F32.PACK_AB R196, R143.reuse, R196 ;  /* 0x000000c48fc4723e */ /* 0x048fe200000010ff */
[----:B------:R-:W-:Y:S01]  /*9a50*/  FADD.FTZ R137, R143, R6 ;  /* 0x000000068f897221 */ /* 0x000fe20000010000 */
[----:B------:R-:W-:-:S03]  /*9a60*/  FADD.FTZ R10, R130, R141 ;  /* 0x0000008d820a7221 */ /* 0x000fc60000010000 */
[----:B----4-:R-:W-:Y:S01]  /*9a70*/  FADD.FTZ R6, R198, R137 ;  /* 0x00000089c6067221 */ /* 0x010fe20000010000 */
[----:B------:R-:W-:Y:S01]  /*9a80*/  FADD.FTZ R10, R145, R10 ;  /* 0x0000000a910a7221 */ /* 0x000fe20000010000 */
[C---:B-----5:R-:W-:Y:S02]  /*9a90*/  F2FP.BF16.F32.PACK_AB R198, R147.reuse, R198 ;  /* 0x000000c693c6723e */ /* 0x060fe400000010ff */
[----:B------:R-:W-:-:S04]  /*9aa0*/  FADD.FTZ R137, R147, R6 ;  /* 0x0000000693897221 */ /* 0x000fc80000010000 */
[----:B------:R-:W-:Y:S01]  /*9ab0*/  FADD.FTZ R6, R192, R137 ;  /* 0x00000089c0067221 */ /* 0x000fe20000010000 */
[----:B------:R-:W-:Y:S01]  /*9ac0*/  FADD.FTZ R137, R11, R10 ;  /* 0x0000000a0b897221 */ /* 0x000fe20000010000 */
[C---:B------:R-:W-:Y:S02]  /*9ad0*/  F2FP.BF16.F32.PACK_AB R192, R151.reuse, R192 ;  /* 0x000000c097c0723e */ /* 0x040fe400000010ff */
[----:B------:R-:W-:Y:S01]  /*9ae0*/  FADD.FTZ R141, R151, R6 ;  /* 0x00000006978d7221 */ /* 0x000fe20000010000 */
[----:B------:R-:W-:Y:S01]  /*9af0*/  FADD.FTZ R6, R128, R137 ;  /* 0x0000008980067221 */ /* 0x000fe20000010000 */
[----:B-1----:R-:W-:Y:S02]  /*9b00*/  F2FP.BF16.F32.PACK_AB R179, R14, R123 ;  /* 0x0000007b0eb3723e */ /* 0x002fe400000010ff */
[----:B------:R-:W-:Y:S01]  /*9b10*/  FADD.FTZ R10, R194, R141 ;  /* 0x0000008dc20a7221 */ /* 0x000fe20000010000 */
[----:B------:R-:W-:Y:S01]  /*9b20*/  FADD.FTZ R137, R13, R6 ;  /* 0x000000060d897221 */ /* 0x000fe20000010000 */
[----:B------:R-:W-:-:S02]  /*9b30*/  F2FP.BF16.F32.PACK_AB R194, R153, R194 ;  /* 0x000000c299c2723e */ /* 0x000fc400000010ff */
        /* <DEDUP_REMOVED lines=25> */
[----:B------:R-:W-:Y:S01]  /*9cd0*/  F2FP.BF16.F32.PACK_AB R180, R231, R180 ;  /* 0x000000b4e7b4723e */ /* 0x000fe200000010ff */
[----:B------:R-:W-:-:S02]  /*9ce0*/  IMAD.MOV.U32 R10, RZ, RZ, R4 ;  /* 0x000000ffff0a7224 */ /* 0x000fc400078e0004 */
[----:B------:R-:W-:Y:S01]  /*9cf0*/  FADD.FTZ R11, R231, R11 ;  /* 0x0000000be70b7221 */ /* 0x000fe20000010000 */
[----:B------:R-:W-:-:S03]  /*9d00*/  FADD.FTZ R6, R138, R7 ;  /* 0x000000078a067221 */ /* 0x000fc60000010000 */
        /* <DEDUP_REMOVED lines=15> */
[----:B------:R-:W-:Y:S01]  /*9e00*/  FADD.FTZ R6, R14, R6 ;  /* 0x000000060e067221 */ /* 0x000fe20000010000 */
[----:B------:R-:W-:Y:S01]  /*9e10*/  IMAD.U32 R11, RZ, RZ, UR61 ;  /* 0x0000003dff0b7e24 */ /* 0x000fe2000f8e00ff */
[----:B0-----:R-:W-:Y:S06]  /*9e20*/  @P3 BRA `(.L_x_5942) ;  /* 0xffffffb800f43947 */ /* 0x001fec000383ffff */
.L_x_5933:
[----:B------:R-:W-:-:S13]  /*9e30*/  ISETP.LE.AND P2, PT, RZ, UR38, PT ;  /* 0x00000026ff007c0c */ /* 0x000fda000bf43270 */
[----:B------:R-:W-:Y:S05]  /*9e40*/  @!P2 BRA `(.L_x_5943) ;  /* 0x0000003800f4a947 */ /* 0x000fea0003800000 */
[----:B------:R-:W-:Y:S01]  /*9e50*/  IMAD.MOV.U32 R9, RZ, RZ, R5 ;  /* 0x000000ffff097224 */ /* 0x000fe200078e0005 */
[----:B------:R-:W-:Y:S01]  /*9e60*/  UMOV UR39, UR61 ;  /* 0x0000003d00277c82 */ /* 0x000fe20008000000 */
[----:B------:R-:W-:Y:S01]  /*9e70*/  IMAD.MOV.U32 R11, RZ, RZ, R4 ;  /* 0x000000ffff0b7224 */ /* 0x000fe200078e0004 */
[----:B------:R-:W-:-:S06]  /*9e80*/  UMOV UR37, UR36 ;  /* 0x0000002400257c82 */ /* 0x000fcc0008000000 */
.L_x_5952:
[----:B------:R-:W-:-:S04]  /*9e90*/  UIADD3 UR36, UR37, 0x1, URZ ;  /* 0x0000000125247890 */ /* 0x000fc8000fffe03f */
[----:B------:R-:W-:-:S04]  /*9ea0*/  UISETP.NE.AND UP0, UPT, UR36, 0x2, UPT ;  /* 0x000000022400788c */ /* 0x000fc8000bf05270 */
[----:B------:R-:W-:Y:S02]  /*9eb0*/  USEL UR61, URZ, 0x1, UP0 ;  /* 0x000000013f3d7887 */ /* 0x000fe40008000000 */
[----:B------:R-:W-:Y:S02]  /*9ec0*/  USEL UR36, UR36, URZ, UP0 ;  /* 0x0000003f24247287 */ /* 0x000fe40008000000 */
[----:B------:R-:W-:Y:S01]  /*9ed0*/  ULOP3.LUT UR61, UR39, UR61, URZ, 0x3c, !UPT ;  /* 0x0000003d273d7292 */ /* 0x000fe2000f8e3c3f */
[----:B------:R-:W-:Y:S11]  /*9ee0*/  @!P0 BRA `(.L_x_5944) ;  /* 0x0000000000048947 */ /* 0x000ff60003800000 */
[----:B------:R-:W-:Y:S01]  /*9ef0*/  BPT.TRAP 0x1 ;  /* 0x000000040000795c */ /* 0x000fe20000300000 */
.L_x_5944:
[----:B------:R-:W-:Y:S01]  /*9f00*/  ULEA UR6, UR36, UR60, 0x3 ;  /* 0x0000003c24067291 */ /* 0x000fe2000f8e183f */
[----:B------:R-:W-:-:S05]  /*9f10*/  IMAD.U32 R0, RZ, RZ, UR61 ;  /* 0x0000003dff007e24 */ /* 0x000fca000f8e00ff */
[----:B------:R-:W-:-:S04]  /*9f20*/  SHF.L.U32 R0, R0, 0x1f, RZ ;  /* 0x0000001f00007819 */ /* 0x000fc800000006ff */
[----:B------:R0:W1:Y:S01]  /*9f30*/  SYNCS.PHASECHK.TRANS64.TRYWAIT P2, [UR6+0x36830], R0 ;  /* 0x03683000ff0075a7 */ /* 0x0000620008040146 */
[----:B------:R-:W-:Y:S05]  /*9f40*/  @!P0 BRA `(.L_x_5945) ;  /* 0x0000000000048947 */ /* 0x000fea0003800000 */
[----:B------:R-:W-:Y:S01]  /*9f50*/  BPT.TRAP 0x1 ;  /* 0x000000040000795c */ /* 0x000fe20000300000 */
.L_x_5945:
[----:B-1----:R-:W-:Y:S05]  /*9f60*/  @P2 BRA `(.L_x_5946) ;  /* 0x0000000000082947 */ /* 0x002fea0003800000 */
[----:B------:R-:W1:Y:S02]  /*9f70*/  SYNCS.PHASECHK.TRANS64.TRYWAIT P2, [UR6+0x36830], R0 ;  /* 0x03683000ff0075a7 */ /* 0x000e640008040146 */
[----:B-1----:R-:W-:Y:S05]  /*9f80*/  @!P2 BRA `(.L_x_5947) ;  /* 0x000000e000a0a947 */ /* 0x002fea0003800000 */
.L_x_5946:
        /* <DEDUP_REMOVED lines=602> */
.L_x_5948:
[----:B------:R-:W-:Y:S01]  /*c530*/  ULEA UR11, UR37, UR60, 0x3 ;  /* 0x0000003c250b7291 */ /* 0x000fe2000f8e183f */
[----:B01----:R-:W-:-:S05]  /*c540*/  IMAD.U32 R0, RZ, RZ, UR39 ;  /* 0x00000027ff007e24 */ /* 0x003fca000f8e00ff */
[----:B------:R-:W-:-:S04]  /*c550*/  SHF.L.U32 R0, R0, 0x1f, RZ ;  /* 0x0000001f00007819 */ /* 0x000fc800000006ff */
[----:B------:R0:W1:Y:S01]  /*c560*/  SYNCS.PHASECHK.TRANS64.TRYWAIT P2, [UR11+0x36850], R0 ;  /* 0x03685000ff0075a7 */ /* 0x000062000804014b */
[----:B------:R-:W-:Y:S05]  /*c570*/  @!P0 BRA `(.L_x_5949) ;  /* 0x0000000000048947 */ /* 0x000fea0003800000 */
[----:B------:R-:W-:Y:S01]  /*c580*/  BPT.TRAP 0x1 ;  /* 0x000000040000795c */ /* 0x000fe20000300000 */
.L_x_5949:
[----:B-1----:R-:W-:Y:S05]  /*c590*/  @P2 BRA `(.L_x_5950) ;  /* 0x0000000000082947 */ /* 0x002fea0003800000 */
[----:B------:R-:W1:Y:S02]  /*c5a0*/  SYNCS.PHASECHK.TRANS64.TRYWAIT P2, [UR11+0x36850], R0 ;  /* 0x03685000ff0075a7 */ /* 0x000e64000804014b */
[----:B-1----:R-:W-:Y:S05]  /*c5b0*/  @!P2 BRA `(.L_x_5951) ;  /* 0x000000bc002ca947 */ /* 0x002fea0003800000 */
.L_x_5950:
[----:B------:R-:W-:Y:S01]  /*c5c0*/  UIADD3 UR6, UR60, 0x400, URZ ;  /* 0x000004003c067890 */ /* 0x000fe2000fffe03f */
[----:B------:R-:W-:Y:S01]  /*c5d0*/  WARPGROUP.ARRIVE ;  /* 0x00000000000079c5 */ /* 0x000fe20000000000 */
[----:B------:R-:W-:Y:S01]  /*c5e0*/  UMOV UR7, 0x40000040 ;  /* 0x4000004000077882 */ /* 0x000fe20000000000 */
[----:B01----:R-:W-:Y:S01]  /*c5f0*/  FMNMX.FTZ R0, R168, R11, !PT ;  /* 0x0000000ba8007209 */ /* 0x003fe20007810000 */
[----:B------:R-:W-:Y:S01]  /*c600*/  USHF.R.U32.HI UR6, URZ, 0x4, UR6 ;  /* 0x000000043f067899 */ /* 0x000fe20008011606 */
[----:B------:R-:W-:Y:S01]  /*c610*/  ISETP.LT.AND P2, PT, RZ, UR38, PT ;  /* 0x00000026ff007c0c */ /* 0x000fe2000bf41270 */
[----:B------:R-:W-:Y:S01]  /*c620*/  UMOV UR39, UR61 ;  /* 0x0000003d00277c82 */ /* 0x000fe20008000000 */
[----:B------:R-:W-:Y:S01]  /*c630*/  FMNMX.FTZ R3, R169, R0, !PT ;  /* 0x00000000a9037209 */ /* 0x000fe20007810000 */
[----:B------:R-:W-:-:S03]  /*c640*/  ULOP3.LUT UR6, UR6, 0x3fff, URZ, 0xc0, !UPT ;  /* 0x00003fff06067892 */ /* 0x000fc6000f8ec03f */
        /* <DEDUP_REMOVED lines=63> */
[----:B------:R-:W-:Y:S01]  /*ca40*/  IMAD.U32 R133, RZ, RZ, UR36 ;  /* 0x00000024ff857e24 */ /* 0x000fe2000f8e00ff */
[----:B------:R-:W-:Y:S01]  /*ca50*/  FMNMX.FTZ R10, R154, R5, !PT ;  /* 0x000000059a0a7209 */ /* 0x000fe20007810000 */
[----:B------:R-:W-:Y:S03]  /*ca60*/  MUFU.EX2 R2, R2 ;  /* 0x0000000200027308 */ /* 0x000fe60000000800 */
[----:B------:R-:W-:-:S02]  /*ca70*/  FMNMX.FTZ R5, R155, R10, !PT ;  /* 0x0000000a9b057209 */ /* 0x000fc40007810000 */
[----:B------:R-:W-:Y:S02]  /*ca80*/  @!P1 LEA R133, R133, UR60, 0x3 ;  /* 0x0000003c85859c11 */ /* 0x000fe4000f8e18ff */
[----:B------:R-:W-:Y:S01]  /*ca90*/  FMNMX.FTZ R10, R158, R5, !PT ;  /* 0x000000059e0a7209 */ /* 0x000fe20007810000 */
[----:B------:R-:W0:Y:S02]  /*caa0*/  MUFU.EX2 R11, R11 ;  /* 0x0000000b000b7308 */ /* 0x000e240000000800 */
[----:B------:R-:W-:Y:S01]  /*cab0*/  @!P1 VIADD R133, R133, 0x36840 ;  /* 0x0003684085859836 */ /* 0x000fe20000000000 */
[----:B------:R-:W-:-:S04]  /*cac0*/  FMNMX.FTZ R5, R159, R10, !PT ;  /* 0x0000000a9f057209 */ /* 0x000fc80007810000 */
[----:B------:R-:W-:Y:S01]  /*cad0*/  FMNMX.FTZ R10, R146, R5, !PT ;  /* 0x00000005920a7209 */ /* 0x000fe20007810000 */
[----:B------:R-:W-:Y:S01]  /*cae0*/  MUFU.EX2 R161, R161 ;  /* 0x000000a100a17308 */ /* 0x000fe20000000800 */
[----:B------:R-:W-:Y:S02]  /*caf0*/  @!P1 PRMT R133, RZ, 0x654, R133 ;  /* 0x00000654ff859816 */ /* 0x000fe40000000085 */
[----:B------:R-:W-:-:S04]  /*cb00*/  FMNMX.FTZ R5, R147, R10, !PT ;  /* 0x0000000a93057209 */ /* 0x000fc80007810000 */
[----:B------:R-:W-:Y:S01]  /*cb10*/  FMNMX.FTZ R10, R150, R5, !PT ;  /* 0x00000005960a7209 */ /* 0x000fe20007810000 */
[----:B------:R-:W-:Y:S01]  /*cb20*/  MUFU.EX2 R13, R13 ;  /* 0x0000000d000d7308 */ /* 0x000fe20000000800 */
        /* <DEDUP_REMOVED lines=8> */
[----:B------:R-:W-:Y:S01]  /*cbb0*/  UIADD3 UR6, UR10, 0x100, URZ ;  /* 0x000001000a067890 */ /* 0x000fe2000fffe03f */
[----:B------:R-:W1:Y:S01]  /*cbc0*/  MUFU.EX2 R200, R200 ;  /* 0x000000c800c87308 */ /* 0x000e620000000800 */
[----:B------:R-:W-:Y:S01]  /*cbd0*/  UMOV UR7, 0x40000040 ;  /* 0x4000004000077882 */ /* 0x000fe20000000000 */
[----:B------:R-:W-:Y:S01]  /*cbe0*/  FMNMX.FTZ R5, R139, R10, !PT ;  /* 0x0000000a8b057209 */ /* 0x000fe20007810000 */
[----:B0-----:R-:W-:-:S03]  /*cbf0*/  FFMA.FTZ R7, R2, R7, R11 ;  /* 0x0000000702077223 */ /* 0x001fc6000001000b */
[----:B------:R-:W-:Y:S02]  /*cc00*/  FMNMX.FTZ R10, R142, R5, !PT ;  /* 0x000000058e0a7209 */ /* 0x000fe40007810000 */
[----:B------:R-:W-:Y:S02]  /*cc10*/  MUFU.EX2 R202, R202 ;  /* 0x000000ca00ca7308 */ /* 0x000fe40000000800 */
[----:B------:R-:W-:-:S04]  /*cc20*/  FMNMX.FTZ R5, R143, R10, !PT ;  /* 0x0000000a8f057209 */ /* 0x000fc80007810000 */
[----:B------:R-:W-:Y:S02]  /*cc30*/  FMNMX.FTZ R10, R130, R5, !PT ;  /* 0x00000005820a7209 */ /* 0x000fe40007810000 */
[----:B------:R-:W-:Y:S01]  /*cc40*/  MUFU.EX2 R169, R169 ;  /* 0x000000a900a97308 */ /* 0x000fe20000000800 */
[C---:B-1----:R-:W-:Y:S01]  /*cc50*/  FADD.FTZ R7, R200.reuse, R7 ;  /* 0x00000007c8077221 */ /* 0x042fe20000010000 */
[----:B------:R-:W-:Y:S02]  /*cc60*/  FMNMX.FTZ R5, R131, R10, !PT ;  /* 0x0000000a83057209 */ /* 0x000fe40007810000 */
[----:B------:R-:W-:Y:S02]  /*cc70*/  F2FP.BF16.F32.PACK_AB R200, R200, R11 ;  /* 0x0000000bc8c8723e */ /* 0x000fe400000010ff */
        /* <DEDUP_REMOVED lines=90> */
[-CC-:B------:R-:W-:Y:S01]  /*d220*/  FFMA.FTZ R136, R151, R0.reuse, -R125.reuse ;  /* 0x0000000097887223 */ /* 0x180fe2000001087d */
[----:B------:R-:W-:Y:S01]  /*d230*/  HGMMA.64x192x16.F32.BF16 R24, R180, gdesc[UR4].tnspB, R24, gsb0 ;  /* 0x42e00004b4187df0 */ /* 0x000fe20008001818 */
[----:B------:R-:W-:Y:S01]  /*d240*/  UIADD3 UR6, UR10, 0x300, URZ ;  /* 0x000003000a067890 */ /* 0x000fe2000fffe03f */
[----:B------:R-:W-:Y:S01]  /*d250*/  FFMA.FTZ R187, R142, R0, -R125 ;  /* 0x000000008ebb7223 */ /* 0x000fe2000001087d */
[----:B------:R-:W-:Y:S01]  /*d260*/  UMOV UR7, 0x40000040 ;  /* 0x4000004000077882 */ /* 0x000fe20000000000 */
        /* <DEDUP_REMOVED lines=11> */
[----:B------:R-:W-:Y:S01]  /*d320*/  MUFU.EX2 R9, R18 ;  /* 0x0000001200097308 */ /* 0x000fe20000000800 */
[----:B------:R-:W-:Y:S01]  /*d330*/  HGMMA.64x192x16.F32.BF16 R24, R176, gdesc[UR4].tnspB, R24, gsb0 ;  /* 0x42e00004b0187df0 */ /* 0x000fe20008001818 */
[-C--:B------:R-:W-:Y:S01]  /*d340*/  FMUL.FTZ R3, R3, R0.reuse ;  /* 0x0000000003037220 */ /* 0x080fe20000410000 */
[-CC-:B------:R-:W-:Y:S01]  /*d350*/  FFMA.FTZ R128, R159, R0.reuse, -R125.reuse ;  /* 0x000000009f807223 */ /* 0x180fe2000001087d */
[----:B------:R-:W-:Y:S01]  /*d360*/  FFMA.FTZ R132, R147, R0, -R125 ;  /* 0x0000000093847223 */ /* 0x000fe2000001087d */
[----:B------:R-:W-:-:S03]  /*d370*/  UIADD3 UR6, UR38, -0x1, URZ ;  /* 0xffffffff26067890 */ /* 0x000fc6000fffe03f */
[----:B------:R-:W0:Y:S04]  /*d380*/  MUFU.EX2 R3, R3 ;  /* 0x0000000300037308 */ /* 0x000e280000000800 */
[----:B------:R-:W-:-:S04]  /*d390*/  UMOV UR38, UR6 ;  /* 0x0000000600267c82 */ /* 0x000fc80008000000 */
[----:B------:R-:W1:Y:S08]  /*d3a0*/  MUFU.EX2 R18, R175 ;  /* 0x000000af00127308 */ /* 0x000e700000000800 */
[----:B------:R-:W2:Y:S01]  /*d3b0*/  MUFU.EX2 R128, R128 ;  /* 0x0000008000807308 */ /* 0x000ea20000000800 */
[----:B0-----:R-:W-:-:S04]  /*d3c0*/  FFMA.FTZ R6, R3, R6, R14 ;  /* 0x0000000603067223 */ /* 0x001fc8000001000e */
[----:B------:R-:W-:Y:S01]  /*d3d0*/  FADD.FTZ R138, R201, R6 ;  /* 0x00000006c98a7221 */ /* 0x000fe20000010000 */
[----:B------:R-:W-:Y:S01]  /*d3e0*/  FFMA.FTZ R6, R139, R0, -R125 ;  /* 0x000000008b067223 */ /* 0x000fe2000001087d */
[----:B------:R-:W-:Y:S01]  /*d3f0*/  F2FP.BF16.F32.PACK_AB R201, R201, R14 ;  /* 0x0000000ec9c9723e */ /* 0x000fe200000010ff */
[----:B------:R-:W0:Y:S08]  /*d400*/  MUFU.EX2 R132, R132 ;  /* 0x0000008400847308 */ /* 0x000e300000000800 */
[----:B------:R-:W3:Y:S08]  /*d410*/  MUFU.EX2 R6, R6 ;  /* 0x0000000600067308 */ /* 0x000ef00000000800 */
        /* <DEDUP_REMOVED lines=9> */
[----:B----4-:R-:W-:Y:S02]  /*d4b0*/  @!P1 VIADD R133, R140, 0x36860 ;  /* 0x000368608c859836 */ /* 0x010fe40000000000 */
[----:B------:R-:W-:Y:S01]  /*d4c0*/  FADD.FTZ R140, R202, R7 ;  /* 0x00000007ca8c7221 */ /* 0x000fe20000010000 */
[----:B------:R-:W-:Y:S01]  /*d4d0*/  FADD.FTZ R7, R203, R138 ;  /* 0x0000008acb077221 */ /* 0x000fe20000010000 */
[----:B-1----:R-:W-:-:S02]  /*d4e0*/  F2FP.BF16.F32.PACK_AB R203, R18, R203 ;  /* 0x000000cb12cb723e */ /* 0x002fc400000010ff */
[----:B------:R-:W-:Y:S01]  /*d4f0*/  @!P1 PRMT R133, RZ, 0x654, R133 ;  /* 0x00000654ff859816 */ /* 0x000fe20000000085 */
[----:B------:R-:W-:Y:S01]  /*d500*/  FADD.FTZ R138, R18, R7 ;  /* 0x00000007128a7221 */ /* 0x000fe20000010000 */
[----:B------:R-:W-:Y:S02]  /*d510*/  F2FP.BF16.F32.PACK_AB R202, R169, R202 ;  /* 0x000000caa9ca723e */ /* 0x000fe400000010ff */
[----:B------:R1:W-:Y:S01]  /*d520*/  @!P1 SYNCS.ARRIVE.TRANS64.RED.A1T0 RZ, [R133+URZ], RZ ;  /* 0x000000ff85ff99a7 */ /* 0x0003e2000810043f */
[----:B------:R-:W-:Y:S01]  /*d530*/  FADD.FTZ R7, R197, R138 ;  /* 0x0000008ac5077221 */ /* 0x000fe20000010000 */
[----:B------:R-:W-:-:S03]  /*d540*/  F2FP.BF16.F32.PACK_AB R197, R20, R197 ;  /* 0x000000c514c5723e */ /* 0x000fc600000010ff */
[----:B------:R-:W-:Y:S01]  /*d550*/  FADD.FTZ R130, R20, R7 ;  /* 0x0000000714827221 */ /* 0x000fe20000010000 */
[-CC-:B------:R-:W-:Y:S01]  /*d560*/  FFMA.FTZ R7, R122, R0.reuse, -R125.reuse ;  /* 0x000000007a077223 */ /* 0x180fe2000001087d */
[----:B------:R-:W-:Y:S01]  /*d570*/  FFMA.FTZ R125, R127, R0, -R125 ;  /* 0x000000007f7d7223 */ /* 0x000fe2000001087d */
[----:B-1----:R-:W-:Y:S01]  /*d580*/  FADD.FTZ R133, R169, R140 ;  /* 0x0000008ca9857221 */ /* 0x002fe20000010000 */
[----:B------:R-:W1:Y:S03]  /*d590*/  MUFU.EX2 R122, R143 ;  /* 0x0000008f007a7308 */ /* 0x000e660000000800 */
[----:B------:R-:W-:Y:S01]  /*d5a0*/  FADD.FTZ R140, R196, R133 ;  /* 0x00000085c48c7221 */ /* 0x000fe20000010000 */
[----:B------:R-:W-:-:S03]  /*d5b0*/  F2FP.BF16.F32.PACK_AB R196, R161, R196 ;  /* 0x000000c4a1c4723e */ /* 0x000fc600000010ff */
[----:B------:R-:W-:Y:S01]  /*d5c0*/  FADD.FTZ R133, R161, R140 ;  /* 0x0000008ca1857221 */ /* 0x000fe20000010000 */
[----:B------:R4:W5:Y:S03]  /*d5d0*/  MUFU.EX2 R177, R7 ;  /* 0x0000000700b17308 */ /* 0x0009660000000800 */
[----:B------:R-:W-:Y:S01]  /*d5e0*/  FADD.FTZ R138, R198, R133 ;  /* 0x00000085c68a7221 */ /* 0x000fe20000010000 */
[----:B------:R-:W-:Y:S01]  /*d5f0*/  FADD.FTZ R133, R199, R130 ;  /* 0x00000082c7857221 */ /* 0x000fe20000010000 */
[C---:B------:R-:W-:Y:S02]  /*d600*/  F2FP.BF16.F32.PACK_AB R198, R13.reuse, R198 ;  /* 0x000000c60dc6723e */ /* 0x040fe400000010ff */
[----:B------:R-:W-:Y:S01]  /*d610*/  FADD.FTZ R139, R13, R138 ;  /* 0x0000008a0d8b7221 */ /* 0x000fe20000010000 */
[C---:B------:R-:W-:Y:S01]  /*d620*/  FADD.FTZ R130, R120.reuse, R133 ;  /* 0x0000008578827221 */ /* 0x040fe20000010000 */
[----:B------:R-:W5:Y:S01]  /*d630*/  MUFU.EX2 R125, R125 ;  /* 0x0000007d007d7308 */ /* 0x000f620000000800 */
[----:B------:R-:W-:Y:S01]  /*d640*/  F2FP.BF16.F32.PACK_AB R199, R120, R199 ;  /* 0x000000c778c7723e */ /* 0x000fe200000010ff */
        /* <DEDUP_REMOVED lines=16> */
[C---:B0-----:R-:W-:Y:S01]  /*d750*/  FADD.FTZ R14, R132.reuse, R11 ;  /* 0x0000000b840e7221 */ /* 0x041fe20000010000 */
        /* <DEDUP_REMOVED lines=9> */
[C---:B---3--:R-:W-:Y:S02]  /*d7f0*/  F2FP.BF16.F32.PACK_AB R185, R6.reuse, R185 ;  /* 0x000000b906b9723e */ /* 0x048fe400000010ff */
[C---:B------:R-:W-:Y:S01]  /*d800*/  FADD.FTZ R13, R21.reuse, R18 ;  /* 0x00000012150d7221 */ /* 0x040fe20000010000 */
[----:B------:R-:W-:Y:S01]  /*d810*/  FADD.FTZ R14, R6, R11 ;  /* 0x0000000b060e7221 */ /* 0x000fe20000010000 */
[----:B------:R-:W-:-:S02]  /*d820*/  F2FP.BF16.F32.PACK_AB R184, R21, R184 ;  /* 0x000000b815b8723e */ /* 0x000fc400000010ff */
[----:B------:R-:W-:Y:S01]  /*d830*/  FADD.FTZ R18, R186, R13 ;  /* 0x0000000dba127221 */ /* 0x000fe20000010000 */
[----:B------:R-:W-:Y:S01]  /*d840*/  FADD.FTZ R11, R187, R14 ;  /* 0x0000000ebb0b7221 */ /* 0x000fe20000010000 */
[C---:B------:R-:W-:Y:S02]  /*d850*/  F2FP.BF16.F32.PACK_AB R186, R137.reuse, R186 ;  /* 0x000000ba89ba723e */ /* 0x040fe400000010ff */
[----:B------:R-:W-:Y:S01]  /*d860*/  FADD.FTZ R13, R137, R18 ;  /* 0x00000012890d7221 */ /* 0x000fe20000010000 */
[C---:B-1----:R-:W-:Y:S01]  /*d870*/  FADD.FTZ R14, R122.reuse, R11 ;  /* 0x0000000b7a0e7221 */ /* 0x042fe20000010000 */
[----:B------:R-:W-:Y:S01]  /*d880*/  F2FP.BF16.F32.PACK_AB R187, R122, R187 ;  /* 0x000000bb7abb723e */ /* 0x000fe200000010ff */
[----:B------:R-:W-:Y:S02]  /*d890*/  IMAD.MOV.U32 R11, RZ, RZ, R4 ;  /* 0x000000ffff0b7224 */ /* 0x000fe400078e0004 */
[----:B------:R-:W-:Y:S01]  /*d8a0*/  FADD.FTZ R18, R180, R13 ;  /* 0x0000000db4127221 */ /* 0x000fe20000010000 */
[----:B------:R-:W-:Y:S01]  /*d8b0*/  FADD.FTZ R14, R181, R14 ;  /* 0x0000000eb50e7221 */ /* 0x000fe20000010000 */
[----:B------:R-:W-:-:S02]  /*d8c0*/  F2FP.BF16.F32.PACK_AB R180, R141, R180 ;  /* 0x000000b48db4723e */ /* 0x000fc400000010ff */
[----:B----4-:R-:W-:Y:S01]  /*d8d0*/  FADD.FTZ R7, R141, R18 ;  /* 0x000000128d077221 */ /* 0x010fe20000010000 */
        /* <DEDUP_REMOVED lines=20> */
.L_x_5943:
        /* <DEDUP_REMOVED lines=99> */
.L_x_5953:
[----:B------:R-:W-:Y:S01]  /*e050*/  ULEA UR5, UR36, UR60, 0x3 ;  /* 0x0000003c24057291 */ /* 0x000fe2000f8e183f */
[----:B------:R-:W-:-:S05]  /*e060*/  IMAD.U32 R2, RZ, RZ, UR61 ;  /* 0x0000003dff027e24 */ /* 0x000fca000f8e00ff */
[----:B------:R-:W-:-:S04]  /*e070*/  SHF.L.U32 R2, R2, 0x1f, RZ ;  /* 0x0000001f02027819 */ /* 0x000fc800000006ff */
[----:B------:R0:W1:Y:S01]  /*e080*/  SYNCS.PHASECHK.TRANS64.TRYWAIT P2, [UR5+0x36850], R2 ;  /* 0x03685002ff0075a7 */ /* 0x0000620008040145 */
[----:B------:R-:W-:Y:S05]  /*e090*/  @!P0 BRA `(.L_x_5954) ;  /* 0x0000000000048947 */ /* 0x000fea0003800000 */
[----:B------:R-:W-:Y:S01]  /*e0a0*/  BPT.TRAP 0x1 ;  /* 0x000000040000795c */ /* 0x000fe20000300000 */
.L_x_5954:
[----:B-1----:R-:W-:Y:S05]  /*e0b0*/  @P2 BRA `(.L_x_5955) ;  /* 0x0000000000082947 */ /* 0x002fea0003800000 */
[----:B------:R-:W1:Y:S02]  /*e0c0*/  SYNCS.PHASECHK.TRANS64.TRYWAIT P0, [UR5+0x36850], R2 ;  /* 0x03685002ff0075a7 */ /* 0x000e640008000145 */
[----:B-1----:R-:W-:Y:S05]  /*e0d0*/  @!P0 BRA `(.L_x_5956) ;  /* 0x000000a0007c8947 */ /* 0x002fea0003800000 */
.L_x_5955:
        /* <DEDUP_REMOVED lines=8> */
[----:B------:R-:W-:-:S04]  /*e160*/  ULOP3.LUT UR60, UR60, 0x3fff, URZ, 0xc0, !UPT ;  /* 0x00003fff3c3c7892 */ /* 0x000fc8000f8ec03f */
        /* <DEDUP_REMOVED lines=12> */
[----:B------:R-:W-:Y:S01]  /*e230*/  IMAD.U32 R6, RZ, RZ, UR5 ;  /* 0x00000005ff067e24 */ /* 0x000fe2000f8e00ff */
[----:B------:R-:W0:Y:S01]  /*e240*/  SHFL.BFLY PT, R3, R2, 0x1, 0x1f ;  /* 0x0c201f0002037f89 */ /* 0x000e2200000e0000 */
[----:B------:R-:W-:-:S03]  /*e250*/  USEL UR36, UR36, URZ, UP0 ;  /* 0x0000003f24247287 */ /* 0x000fc60008000000 */
[----:B------:R-:W1:Y:S01]  /*e260*/  SHFL.BFLY PT, R9, R8, 0x1, 0x1f ;  /* 0x0c201f0008097f89 */ /* 0x000e6200000e0000 */
[----:B0-----:R-:W-:Y:S01]  /*e270*/  FADD.FTZ R13, R2, R3 ;  /* 0x00000003020d7221 */ /* 0x001fe20000010000 */
[----:B------:R-:W-:Y:S02]  /*e280*/  IMAD.MOV.U32 R2, RZ, RZ, -0x800000 ;  /* 0xff800000ff027424 */ /* 0x000fe400078e00ff */
[----:B------:R-:W-:Y:S02]  /*e290*/  IMAD.MOV.U32 R3, RZ, RZ, -0x800000 ;  /* 0xff800000ff037424 */ /* 0x000fe400078e00ff */
[----:B-1----:R-:W-:Y:S01]  /*e2a0*/  FADD.FTZ R14, R8, R9 ;  /* 0x00000009080e7221 */ /* 0x002fe20000010000 */
[----:B------:R-:W-:Y:S01]  /*e2b0*/  FSETP.NE.FTZ.AND P0, PT, R13, RZ, PT ;  /* 0x000000ff0d00720b */ /* 0x000fe20003f15000 */
[----:B------:R-:W-:-:S03]  /*e2c0*/  IMAD.MOV.U32 R9, RZ, RZ, RZ ;  /* 0x000000ffff097224 */ /* 0x000fc600078e00ff */
        /* <DEDUP_REMOVED lines=49> */
[----:B------:R-:W-:Y:S01]  /*e5e0*/  FMUL.FTZ R43, R99, R11 ;  /* 0x0000000b632b7220 */ /* 0x000fe20000410000 */
        /* <DEDUP_REMOVED lines=93> */
.L_x_5926:
        /* <DEDUP_REMOVED lines=30> */
[----:B------:R-:W-:Y:S02]  /*eda0*/  R2UR UR4, R207 ;  /* 0x00000000cf0472ca */ /* 0x000fe400000e0000 */
[----:B------:R-:W-:Y:S02]  /*edb0*/  R2UR UR7, R209 ;  /* 0x00000000d10772ca */ /* 0x000fe400000e0000 */
[----:B------:R-:W-:Y:S02]  /*edc0*/  MOV R20, R17 ;  /* 0x0000001100147202 */ /* 0x000fe40000000f00 */
[----:B0-----:R-:W-:-:S03]  /*edd0*/  MOV R21, R4 ;  /* 0x0000000400157202 */ /* 0x001fc60000000f00 */
[----:B------:R-:W-:-:S04]  /*ede0*/  IMAD.WIDE R4, R215, 0x2, R20 ;  /* 0x00000002d7047825 */ /* 0x000fc800078e0214 */
[----:B------:R-:W-:Y:S01]  /*edf0*/  UIMAD.WIDE UR8, UR4, 0x4, UR8 ;  /* 0x00000004040878a5 */ /* 0x000fe2000f8e0208 */
[C---:B------:R-:W-:Y:S02]  /*ee00*/  IADD3 R143, P0, R4.reuse, 0x4020, RZ ;  /* 0x00004020048f7810 */ /* 0x040fe40007f1e0ff */
[C---:B------:R-:W-:Y:S02]  /*ee10*/  LOP3.LUT R25, R4.reuse, 0x380, RZ, 0xc0, !PT ;  /* 0x0000038004197812 */ /* 0x040fe400078ec0ff */
[C---:B------:R-:W-:Y:S01]  /*ee20*/  IADD3 R103, P2, R4.reuse, 0x20, RZ ;  /* 0x0000002004677810 */ /* 0x040fe20007f5e0ff */
[--C-:B------:R-:W-:Y:S01]  /*ee30*/  IMAD.X R27, RZ, RZ, R5.reuse, P0 ;  /* 0x000000ffff1b7224 */ /* 0x100fe200000e0605 */
[C---:B------:R-:W-:Y:S02]  /*ee40*/  IADD3 R137, P1, R4.reuse, 0x40, RZ ;  /* 0x0000004004897810 */ /* 0x040fe40007f3e0ff */
[C---:B------:R-:W-:Y:S01]  /*ee50*/  IADD3 R139, P6, R4.reuse, 0x60, RZ ;  /* 0x00000060048b7810 */ /* 0x040fe20007fde0ff */
[--C-:B------:R-:W-:Y:S01]  /*ee60*/  IMAD.X R9, RZ, RZ, R5.reuse, P2 ;  /* 0x000000ffff097224 */ /* 0x100fe200010e0605 */
        /* <DEDUP_REMOVED lines=20> */
[----:B------:R-:W-:-:S02]  /*efb0*/  LOP3.LUT R26, R18, R143, RZ, 0x3c, !PT ;  /* 0x0000008f121a7212 */ /* 0x000fc400078e3cff */
[----:B------:R-:W-:Y:S02]  /*efc0*/  LOP3.LUT R8, R103, 0x380, RZ, 0xc0, !PT ;  /* 0x0000038067087812 */ /* 0x000fe400078ec0ff */
[----:B------:R-:W-:Y:S02]  /*efd0*/  LOP3.LUT R10, R137, 0x380, RZ, 0xc0, !PT ;  /* 0x00000380890a7812 */ /* 0x000fe400078ec0ff */
[----:B------:R-:W-:Y:S02]  /*efe0*/  MOV R18, R4 ;  /* 0x0000000400127202 */ /* 0x000fe40000000f00 */
[----:B------:R-:W-:Y:S02]  /*eff0*/  LOP3.LUT R12, R139, 0x380, RZ, 0xc0, !PT ;  /* 0x000003808b0c7812 */ /* 0x000fe400078ec0ff */
[----:B------:R-:W-:Y:S02]  /*f000*/  LOP3.LUT R14, R141, 0x380, RZ, 0xc0, !PT ;  /* 0x000003808d0e7812 */ /* 0x000fe400078ec0ff */
[----:B------:R-:W-:-:S02]  /*f010*/  F2FP.BF16.F32.PACK_AB R4, R125, R24 ;  /* 0x000000187d04723e */ /* 0x000fc400000010ff */
[----:B------:R-:W-:Y:S02]  /*f020*/  LOP3.LUT R24, R151, 0x380, RZ, 0xc0, !PT ;  /* 0x0000038097187812 */ /* 0x000fe400078ec0ff */
[----:B------:R-:W-:Y:S02]  /*f030*/  LOP3.LUT R38, R155, 0x380, RZ, 0xc0, !PT ;  /* 0x000003809b267812 */ /* 0x000fe400078ec0ff */
[----:B------:R-:W-:Y:S02]  /*f040*/  SHF.R.U64 R8, R8, 0x3, RZ ;  /* 0x0000000308087819 */ /* 0x000fe400000012ff */
[----:B------:R-:W-:Y:S02]  /*f050*/  SHF.R.U64 R10, R10, 0x3, RZ ;  /* 0x000000030a0a7819 */ /* 0x000fe400000012ff */
[----:B------:R-:W-:Y:S02]  /*f060*/  LOP3.LUT R28, R145, 0x380, RZ, 0xc0, !PT ;  /* 0x00000380911c7812 */ /* 0x000fe400078ec0ff */
[----:B------:R-:W-:-:S02]  /*f070*/  LOP3.LUT R30, R147, 0x380, RZ, 0xc0, !PT ;  /* 0x00000380931e7812 */ /* 0x000fc400078ec0ff */
[----:B------:R-:W-:Y:S02]  /*f080*/  SHF.R.U64 R12, R12, 0x3, RZ ;  /* 0x000000030c0c7819 */ /* 0x000fe400000012ff */
[----:B------:R-:W-:Y:S02]  /*f090*/  SHF.R.U64 R14, R14, 0x3, RZ ;  /* 0x000000030e0e7819 */ /* 0x000fe400000012ff */
[----:B------:R-:W-:Y:S01]  /*f0a0*/  F2FP.BF16.F32.PACK_AB R5, R135, R130 ;  /* 0x000000828705723e */ /* 0x000fe200000010ff */
[----:B------:R-:W-:Y:S01]  /*f0b0*/  BAR.SYNC.DEFER_BLOCKING 0x1, 0x100 ;  /* 0x0044000000007b1d */ /* 0x000fe20000010000 */
[----:B------:R-:W-:Y:S02]  /*f0c0*/  SHF.R.U64 R24, R24, 0x3, RZ ;  /* 0x0000000318187819 */ /* 0x000fe400000012ff */
[----:B------:R-:W-:Y:S02]  /*f0d0*/  SHF.R.U64 R38, R38, 0x3, RZ ;  /* 0x0000000326267819 */ /* 0x000fe400000012ff */
[----:B------:R-:W-:-:S02]  /*f0e0*/  LOP3.LUT R8, R8, R103, RZ, 0x3c, !PT ;  /* 0x0000006708087212 */ /* 0x000fc400078e3cff */
[----:B------:R-:W-:Y:S02]  /*f0f0*/  LOP3.LUT R10, R10, R137, RZ, 0x3c, !PT ;  /* 0x000000890a0a7212 */ /* 0x000fe400078e3cff */
[----:B------:R-:W-:Y:S02]  /*f100*/  LOP3.LUT R32, R149, 0x380, RZ, 0xc0, !PT ;  /* 0x0000038095207812 */ /* 0x000fe400078ec0ff */
[----:B------:R-:W-:Y:S02]  /*f110*/  SHF.R.U64 R28, R28, 0x3, RZ ;  /* 0x000000031c1c7819 */ /* 0x000fe400000012ff */
[----:B------:R-:W-:Y:S02]  /*f120*/  SHF.R.U64 R30, R30, 0x3, RZ ;  /* 0x000000031e1e7819 */ /* 0x000fe400000012ff */
[----:B------:R-:W-:Y:S02]  /*f130*/  LOP3.LUT R12, R12, R139, RZ, 0x3c, !PT ;  /* 0x0000008b0c0c7212 */ /* 0x000fe400078e3cff */
[----:B------:R-:W-:-:S02]  /*f140*/  LOP3.LUT R14, R14, R141, RZ, 0x3c, !PT ;  /* 0x0000008d0e0e7212 */ /* 0x000fc400078e3cff */
[----:B------:R-:W-:Y:S02]  /*f150*/  LOP3.LUT R36, R153, 0x380, RZ, 0xc0, !PT ;  /* 0x0000038099247812 */ /* 0x000fe400078ec0ff */
[----:B------:R-:W-:Y:S02]  /*f160*/  LOP3.LUT R34, R24, R151, RZ, 0x3c, !PT ;  /* 0x0000009718227212 */ /* 0x000fe400078e3cff */
[----:B------:R-:W-:Y:S01]  /*f170*/  LOP3.LUT R24, R38, R155, RZ, 0x3c, !PT ;  /* 0x0000009b26187212 */ /* 0x000fe200078e3cff */
[----:B------:R0:W-:Y:S01]  /*f180*/  STSM.16.M88.4 [R18], R4 ;  /* 0x0000000412007844 */ /* 0x0001e20000000200 */
[----:B------:R-:W-:Y:S02]  /*f190*/  SHF.R.U64 R32, R32, 0x3, RZ ;  /* 0x0000000320207819 */ /* 0x000fe400000012ff */
[----:B------:R-:W-:Y:S02]  /*f1a0*/  LOP3.LUT R28, R28, R145, RZ, 0x3c, !PT ;  /* 0x000000911c1c7212 */ /* 0x000fe400078e3cff */
[----:B------:R-:W-:-:S02]  /*f1b0*/  LOP3.LUT R30, R30, R147, RZ, 0x3c, !PT ;  /* 0x000000931e1e7212 */ /* 0x000fc400078e3cff */
[----:B------:R-:W-:Y:S02]  /*f1c0*/  MOV R132, R8 ;  /* 0x0000000800847202 */ /* 0x000fe40000000f00 */
[----:B------:R-:W-:Y:S02]  /*f1d0*/  MOV R130, R10 ;  /* 0x0000000a00827202 */ /* 0x000fe40000000f00 */
[----:B------:R-:W-:Y:S02]  /*f1e0*/  MOV R128, R12 ;  /* 0x0000000c00807202 */ /* 0x000fe40000000f00 */
[----:B------:R-:W-:Y:S02]  /*f1f0*/  MOV R125, R14 ;  /* 0x0000000e007d7202 */ /* 0x000fe40000000f00 */
        /* <DEDUP_REMOVED lines=8> */
[----:B------:R-:W-:-:S02]  /*f280*/  F2FP.BF16.F32.PACK_AB R11, R47, R46 ;  /* 0x0000002e2f0b723e */ /* 0x000fc400000010ff */
[----:B------:R-:W-:Y:S02]  /*f290*/  SHF.R.U64 R36, R36, 0x3, RZ ;  /* 0x0000000324247819 */ /* 0x000fe400000012ff */
[----:B------:R-:W-:Y:S01]  /*f2a0*/  F2FP.BF16.F32.PACK_AB R12, R49, R48 ;  /* 0x00000030310c723e */ /* 0x000fe200000010ff */
[----:B------:R1:W-:Y:S01]  /*f2b0*/  STSM.16.M88.4 [R130], R8 ;  /* 0x0000000882007844 */ /* 0x0003e20000000200 */
[----:B------:R-:W-:Y:S02]  /*f2c0*/  F2FP.BF16.F32.PACK_AB R13, R51, R50 ;  /* 0x00000032330d723e */ /* 0x000fe400000010ff */
[----:B------:R-:W-:Y:S02]  /*f2d0*/  F2FP.BF16.F32.PACK_AB R14, R53, R52 ;  /* 0x00000034350e723e */ /* 0x000fe400000010ff */
[----:B------:R-:W-:Y:S02]  /*f2e0*/  F2FP.BF16.F32.PACK_AB R15, R55, R54 ;  /* 0x00000036370f723e */ /* 0x000fe400000010ff */
[----:B------:R-:W-:-:S02]  /*f2f0*/  MOV R103, R26 ;  /* 0x0000001a00677202 */ /* 0x000fc40000000f00 */
[----:B------:R-:W-:Y:S01]  /*f300*/  MOV R18, R24 ;  /* 0x0000001800127202 */ /* 0x000fe20000000f00 */
[----:B------:R2:W-:Y:S01]  /*f310*/  STSM.16.M88.4 [R128], R12 ;  /* 0x0000000c80007844 */ /* 0x0005e20000000200 */
[----:B------:R-:W-:Y:S02]  /*f320*/  LOP3.LUT R32, R32, R149, RZ, 0x3c, !PT ;  /* 0x0000009520207212 */ /* 0x000fe400078e3cff */
[----:B------:R-:W-:Y:S02]  /*f330*/  MOV R102, R28 ;  /* 0x0000001c00667202 */ /* 0x000fe40000000f00 */
[----:B------:R-:W-:Y:S02]  /*f340*/  MOV R38, R30 ;  /* 0x0000001e00267202 */ /* 0x000fe40000000f00 */
[----:B------:R-:W-:Y:S02]  /*f350*/  F2FP.BF16.F32.PACK_AB R24, R57, R56 ;  /* 0x000000383918723e */ /* 0x000fe400000010ff */
[----:B------:R-:W-:-:S02]  /*f360*/  F2FP.BF16.F32.PACK_AB R25, R59, R58 ;  /* 0x0000003a3b19723e */ /* 0x000fc400000010ff */
[----:B------:R-:W-:Y:S02]  /*f370*/  F2FP.BF16.F32.PACK_AB R26, R61, R60 ;  /* 0x0000003c3d1a723e */ /* 0x000fe400000010ff */
[----:B------:R-:W-:Y:S02]  /*f380*/  F2FP.BF16.F32.PACK_AB R27, R63, R62 ;  /* 0x0000003e3f1b723e */ /* 0x000fe400000010ff */
[----:B------:R-:W-:Y:S02]  /*f390*/  F2FP.BF16.F32.PACK_AB R28, R65, R64 ;  /* 0x00000040411c723e */ /* 0x000fe400000010ff */
[----:B------:R-:W-:Y:S01]  /*f3a0*/  F2FP.BF16.F32.PACK_AB R29, R67, R66 ;  /* 0x00000042431d723e */ /* 0x000fe200000010ff */
[----:B------:R-:W-:Y:S01]  /*f3b0*/  STSM.16.M88.4 [R125], R24 ;  /* 0x000000187d007844 */ /* 0x000fe20000000200 */
[----:B------:R-:W-:Y:S01]  /*f3c0*/  F2FP.BF16.F32.PACK_AB R30, R69, R68 ;  /* 0x00000044451e723e */ /* 0x000fe200000010ff */
[----:B------:R-:W3:Y:S01]  /*f3d0*/  LDC R65, c[0x0][0xbe8] ;  /* 0x0002fa00ff417b82 */ /* 0x000ee20000000800 */
[----:B------:R-:W-:-:S02]  /*f3e0*/  F2FP.BF16.F32.PACK_AB R31, R71, R70 ;  /* 0x00000046471f723e */ /* 0x000fc400000010ff */
[----:B------:R-:W-:Y:S02]  /*f3f0*/  LOP3.LUT R36, R36, R153, RZ, 0x3c, !PT ;  /* 0x0000009924247212 */ /* 0x000fe400078e3cff */
[----:B0-----:R-:W-:Y:S01]  /*f400*/  F2FP.BF16.F32.PACK_AB R4, R73, R72 ;  /* 0x000000484904723e */ /* 0x001fe200000010ff */
[----:B------:R-:W-:Y:S01]  /*f410*/  STSM.16.M88.4 [R103], R28 ;  /* 0x0000001c67007844 */ /* 0x000fe20000000200 */
[----:B------:R-:W-:Y:S02]  /*f420*/  F2FP.BF16.F32.PACK_AB R5, R75, R74 ;  /* 0x0000004a4b05723e */ /* 0x000fe400000010ff */
[----:B------:R-:W-:Y:S02]  /*f430*/  F2FP.BF16.F32.PACK_AB R6, R77, R76 ;  /* 0x0000004c4d06723e */ /* 0x000fe400000010ff */
[----:B------:R-:W-:Y:S02]  /*f440*/  F2FP.BF16.F32.PACK_AB R7, R79, R78 ;  /* 0x0000004e4f07723e */ /* 0x000fe400000010ff */
[----:B-1----:R-:W-:-:S02]  /*f450*/  F2FP.BF16.F32.PACK_AB R8, R81, R80 ;  /* 0x000000505108723e */ /* 0x002fc400000010ff */
[----:B------:R-:W-:Y:S01]  /*f460*/  F2FP.BF16.F32.PACK_AB R9, R83, R82 ;  /* 0x000000525309723e */ /* 0x000fe200000010ff */
[----:B------:R0:W-:Y:S01]  /*f470*/  STSM.16.M88.4 [R102], R4 ;  /* 0x0000000466007844 */ /* 0x0001e20000000200 */
[----:B------:R-:W-:Y:S02]  /*f480*/  F2FP.BF16.F32.PACK_AB R10, R85, R84 ;  /* 0x00000054550a723e */ /* 0x000fe400000010ff */
[----:B------:R-:W-:Y:S02]  /*f490*/  F2FP.BF16.F32.PACK_AB R11, R87, R86 ;  /* 0x00000056570b723e */ /* 0x000fe400000010ff */
[----:B------:R-:W-:Y:S02]  /*f4a0*/  MOV R32, R32 ;  /* 0x0000002000207202 */ /* 0x000fe40000000f00 */
[----:B--2---:R-:W-:Y:S01]  /*f4b0*/  F2FP.BF16.F32.PACK_AB R12, R89, R88 ;  /* 0x00000058590c723e */ /* 0x004fe200000010ff */
[----:B------:R1:W-:Y:S01]  /*f4c0*/  STSM.16.M88.4 [R38], R8 ;  /* 0x0000000826007844 */ /* 0x0003e20000000200 */
[----:B------:R-:W-:-:S02]  /*f4d0*/  F2FP.BF16.F32.PACK_AB R13, R91, R90 ;  /* 0x0000005a5b0d723e */ /* 0x000fc400000010ff */
[----:B------:R-:W-:Y:S02]  /*f4e0*/  F2FP.BF16.F32.PACK_AB R14, R93, R92 ;  /* 0x0000005c5d0e723e */ /* 0x000fe400000010ff */
[----:B------:R-:W-:Y:S02]  /*f4f0*/  F2FP.BF16.F32.PACK_AB R15, R95, R94 ;  /* 0x0000005e5f0f723e */ /* 0x000fe400000010ff */
[----:B------:R-:W-:Y:S01]  /*f500*/  MOV R34, R34 ;  /* 0x0000002200227202 */ /* 0x000fe20000000f00 */
[----:B0-----:R-:W-:Y:S01]  /*f510*/  IMAD.U32 R4, RZ, RZ, UR8 ;  /* 0x00000008ff047e24 */ /* 0x001fe2000f8e00ff */
[----:B------:R-:W-:Y:S01]  /*f520*/  MOV R36, R36 ;  /* 0x0000002400247202 */ /* 0x000fe20000000f00 */
[----:B------:R0:W-:Y:S01]  /*f530*/  STSM.16.M88.4 [R32], R12 ;  /* 0x0000000c20007844 */ /* 0x0001e20000000200 */
[----:B------:R-:W-:Y:S01]  /*f540*/  PLOP3.LUT P0, PT, PT, PT, UP0, 0x80, 0x0 ;  /* 0x000000000000781c */ /* 0x000fe20003f0f008 */
[----:B------:R-:W-:Y:S01]  /*f550*/  IMAD.U32 R5, RZ, RZ, UR9 ;  /* 0x00000009ff057e24 */ /* 0x000fe2000f8e00ff */
[----:B------:R-:W-:Y:S01]  /*f560*/  ULDC.64 UR8, c[0x0][0xc08] ;  /* 0x0003020000087ab9 */ /* 0x000fe20000000a00 */
[----:B------:R0:W-:Y:S04]  /*f570*/  STSM.16.M88.4 [R34], R96 ;  /* 0x0000006022007844 */ /* 0x0001e80000000200 */
[----:B------:R0:W-:Y:S04]  /*f580*/  STSM.16.M88.4 [R36], R104 ;  /* 0x0000006824007844 */ /* 0x0001e80000000200 */
[----:B------:R0:W-:Y:S01]  /*f590*/  STSM.16.M88.4 [R18], R112 ;  /* 0x0000007012007844 */ /* 0x0001e20000000200 */
[----:B------:R-:W-:Y:S06]  /*f5a0*/  BAR.SYNC.DEFER_BLOCKING 0x1, 0x100 ;  /* 0x0044000000007b1d */ /* 0x000fec0000010000 */
[----:B------:R-:W2:Y:S01]  /*f5b0*/  @P0 LDG.E R0, desc[UR10][R4.64] ;  /* 0x0000000a04000981 */ /* 0x000ea2000c1e1900 */
[----:B---3--:R-:W-:Y:S01]  /*f5c0*/  ISETP.NE.AND P1, PT, R65, 0x1, PT ;  /* 0x000000014100780c */ /* 0x008fe20003f25270 */
[----:B------:R-:W-:-:S04]  /*f5d0*/  UISETP.NE.U32.AND UP1, UPT, UR8, URZ, UPT ;  /* 0x0000003f0800728c */ /* 0x000fc8000bf25070 */
[----:B------:R-:W-:-:S06]  /*f5e0*/  UISETP.NE.AND.EX UP1, UPT, UR9, URZ, UPT, UP1 ;  /* 0x0000003f0900728c */ /* 0x000fcc000bf25310 */
[----:B------:R-:W-:Y:S02]  /*f5f0*/  PLOP3.LUT P2, PT, PT, PT, UP1, 0x80, 0x0 ;  /* 0x000000000000781c */ /* 0x000fe40003f4f018 */
[----:B------:R-:W3:Y:S03]  /*f600*/  @P1 LDC R6, c[0x0][0xbec] ;  /* 0x0002fb00ff061b82 */ /* 0x000ee60000000800 */
[----:B------:R-:W-:-:S04]  /*f610*/  @UP1 ULEA UR8, UP2, UR4, UR8, 0x2 ;  /* 0x0000000804081291 */ /* 0x000fc8000f84103f */
[----:B------:R-:W-:Y:S01]  /*f620*/  @UP1 ULEA.HI.X UR9, UR4, UR9, UR7, 0x2, UP2 ;  /* 0x0000000904091291 */ /* 0x000fe200090f1407 */
[----:B-1----:R-:W1:Y:S01]  /*f630*/  @P1 LDC R8, c[0x0][0xbf0] ;  /* 0x0002fc00ff081b82 */ /* 0x002e620000000800 */
[----:B------:R-:W-:Y:S01]  /*f640*/  IMAD.U32 R10, RZ, RZ, UR8 ;  /* 0x00000008ff0a7e24 */ /* 0x000fe2000f8e00ff */
[----:B------:R-:W-:Y:S01]  /*f650*/  ULDC UR7, c[0x0][0xa88] ;  /* 0x0002a20000077ab9 */ /* 0x000fe20000000800 */
[----:B------:R-:W-:Y:S02]  /*f660*/  UMOV UR4, URZ ;  /* 0x0000003f00047c82 */ /* 0x000fe40008000000 */
[----:B------:R-:W-:Y:S01]  /*f670*/  IMAD.U32 R11, RZ, RZ, UR9 ;  /* 0x00000009ff0b7e24 */ /* 0x000fe2000f8e00ff */
[----:B--2---:R-:W-:Y:S01]  /*f680*/  @P0 R2UR UR4, R0 ;  /* 0x00000000000402ca */ /* 0x004fe200000e0000 */
[----:B------:R-:W-:-:S06]  /*f690*/  IMAD.U32 R0, RZ, RZ, UR7 ;  /* 0x00000007ff007e24 */ /* 0x000fcc000f8e00ff */
[----:B------:R0:W5:Y:S01]  /*f6a0*/  @P2 LDG.E R0, desc[UR10][R10.64] ;  /* 0x0000000a0a002981 */ /* 0x000162000c1e1900 */
[----:B-1-3--:R-:W-:Y:S07]  /*f6b0*/  @P2 BRA `(.L_x_5959) ;  /* 0x0000000000142947 */ /* 0x00afee0003800000 */
[----:B------:R-:W-:Y:S05]  /*f6c0*/  @!P0 BRA `(.L_x_5959) ;  /* 0x0000000000108947 */ /* 0x000fea0003800000 */
[----:B------:R-:W-:Y:S02]  /*f6d0*/  ULDC.64 UR8, c[0x0][0x208] ;  /* 0x0000820000087ab9 */ /* 0x000fe40000000a00 */
[----:B------:R-:W2:Y:S04]  /*f6e0*/  LDG.E R7, desc[UR8][R4.64] ;  /* 0x0000000804077981 */ /* 0x000ea8000c1e1900 */
[----:B-----5:R-:W2:Y:S02]  /*f6f0*/  LDG.E R0, desc[UR8][R4.64+0x4] ;  /* 0x0000040804007981 */ /* 0x020ea4000c1e1900 */
[----:B--2---:R-:W-:-:S07]  /*f700*/  IMAD.IADD R0, R0, 0x1, -R7 ;  /* 0x0000000100007824 */ /* 0x004fce00078e0a07 */
.L_x_5959:
[----:B------:R-:W-:Y:S01]  /*f710*/  R2UR UR18, R208 ;  /* 0x00000000d01272ca */ /* 0x000fe200000e0000 */
[----:B------:R-:W-:Y:S01]  /*f720*/  ULDC.64 UR12, c[0x0][0xb90] ;  /* 0x0002e400000c7ab9 */ /* 0x000fe20000000a00 */
[----:B------:R-:W-:Y:S01]  /*f730*/  R2UR UR17, R19 ;  /* 0x00000000131172ca */ /* 0x000fe200000e0000 */
[----:B------:R-:W-:Y:S01]  /*f740*/  USHF.R.S32.HI UR11, URZ, 0x1f, UR4 ;  /* 0x0000001f3f0b7899 */ /* 0x000fe20008011404 */
[----:B------:R-:W-:Y:S01]  /*f750*/  R2UR UR16, R209 ;  /* 0x00000000d11072ca */ /* 0x000fe200000e0000 */
[----:B------:R-:W-:Y:S01]  /*f760*/  UMOV UR10, UR4 ;  /* 0x00000004000a7c82 */ /* 0x000fe20008000000 */
[----:B------:R-:W-:Y:S01]  /*f770*/  R2UR UR15, R207 ;  /* 0x00000000cf0f72ca */ /* 0x000fe200000e0000 */
[----:B-----5:R-:W-:Y:S01]  /*f780*/  IMAD R67, R0, R65, RZ ;  /* 0x0000004100437224 */ /* 0x020fe200078e02ff */
[----:B------:R-:W-:-:S05]  /*f790*/  ULDC.64 UR20, c[0x0][0x208] ;  /* 0x0000820000147ab9 */ /* 0x000fca0000000a00 */
[----:B------:R-:W-:Y:S02]  /*f7a0*/  USHF.R.S32.HI UR14, URZ, 0x1f, UR18 ;  /* 0x0000001f3f0e7899 */ /* 0x000fe40008011412 */
[----:B------:R-:W-:Y:S01]  /*f7b0*/  VIADD R7, R23, UR17 ;  /* 0x0000001117077c36 */ /* 0x000fe20008000000 */
[----:B------:R-:W-:Y:S01]  /*f7c0*/  UIMAD.WIDE.U32 UR8, UR18, UR12, UR10 ;  /* 0x0000000c120872a5 */ /* 0x000fe2000f8e000a */
[----:B------:R-:W-:Y:S01]  /*f7d0*/  VIADD R26, R214, UR17 ;  /* 0x00000011d61a7c36 */ /* 0x000fe20008000000 */
[----:B------:R-:W-:Y:S01]  /*f7e0*/  UIMAD UR7, UR14, UR12, URZ ;  /* 0x0000000c0e0772a4 */ /* 0x000fe2000f8e023f */
[----:B------:R-:W-:Y:S01]  /*f7f0*/  @P1 IMAD.HI.U32 R5, R7, R6, RZ ;  /* 0x0000000607051227 */ /* 0x000fe200078e00ff */
[----:B------:R-:W-:Y:S02]  /*f800*/  USEL UR16, UR16, URZ, !UP0 ;  /* 0x0000003f10107287 */ /* 0x000fe4000c000000 */
[----:B------:R-:W-:Y:S01]  /*f810*/  UIMAD UR7, UR18, UR13, UR7 ;  /* 0x0000000d120772a4 */ /* 0x000fe2000f8e0207 */
[----:B------:R-:W-:Y:S01]  /*f820*/  IMAD.MOV.U32 R4, RZ, RZ, R7 ;  /* 0x000000ffff047224 */ /* 0x000fe200078e0007 */
[----:B------:R-:W-:Y:S01]  /*f830*/  @P1 SHF.R.U32.HI R4, RZ, R8, R5 ;  /* 0x00000008ff041219 */ /* 0x000fe20000011605 */
[----:B------:R-:W-:Y:S01]  /*f840*/  ULDC.64 UR12, c[0x0][0xb98] ;  /* 0x0002e600000c7ab9 */ /* 0x000fe20000000a00 */
[----:B------:R-:W-:Y:S01]  /*f850*/  UIADD3 UR9, UR9, UR7, URZ ;  /* 0x0000000709097290 */ /* 0x000fe2000fffe03f */
[----:B------:R-:W-:Y:S01]  /*f860*/  IMAD R5, R210, 0x40, R16 ;  /* 0x00000040d2057824 */ /* 0x000fe200078e0210 */
[----:B------:R-:W-:Y:S01]  /*f870*/  USEL UR15, UR15, URZ, !UP0 ;  /* 0x0000003f0f0f7287 */ /* 0x000fe2000c000000 */
[----:B------:R-:W-:Y:S01]  /*f880*/  IMAD.MOV R6, RZ, RZ, -R4 ;  /* 0x000000ffff067224 */ /* 0x000fe200078e0a04 */
[----:B------:R-:W-:Y:S01]  /*f890*/  UIMAD UR7, UR16, UR12, URZ ;  /* 0x0000000c100772a4 */ /* 0x000fe2000f8e023f */
[----:B------:R-:W-:Y:S01]  /*f8a0*/  IMAD.WIDE R20, R5, 0x2, R20 ;  /* 0x0000000205147825 */ /* 0x000fe200078e0214 */
[----:B------:R-:W-:Y:S01]  /*f8b0*/  UIMAD.WIDE.U32 UR8, UR15, UR12, UR8 ;  /* 0x0000000c0f0872a5 */ /* 0x000fe2000f8e0008 */
[----:B------:R-:W-:Y:S01]  /*f8c0*/  SHF.R.S32.HI R5, RZ, 0x1f, R4 ;  /* 0x0000001fff057819 */ /* 0x000fe20000011404 */
[----:B------:R-:W-:Y:S01]  /*f8d0*/  UIMAD UR7, UR15, UR13, UR7 ;  /* 0x0000000d0f0772a4 */ /* 0x000fe2000f8e0207 */
[----:B------:R-:W-:Y:S01]  /*f8e0*/  IMAD R7, R65, R6, R7 ;  /* 0x0000000641077224 */ /* 0x000fe200078e0207 */
[----:B0-----:R-:W-:Y:S01]  /*f8f0*/  IADD3 R13, P2, R20, 0x1000, RZ ;  /* 0x00001000140d7810 */ /* 0x001fe20007f5e0ff */
[----:B------:R-:W-:Y:S01]  /*f900*/  ULDC.64 UR12, c[0x0][0xaa0] ;  /* 0x0002a800000c7ab9 */ /* 0x000fe20000000a00 */
[----:B------:R-:W-:-:S02]  /*f910*/  IADD3 R4, P0, R4, UR8, RZ ;  /* 0x0000000804047c10 */ /* 0x000fc4000ff1e0ff */
[----:B------:R-:W-:Y:S01]  /*f920*/  IMAD.U32 R8, RZ, RZ, UR7 ;  /* 0x00000007ff087e24 */ /* 0x000fe2000f8e00ff */
[----:B------:R-:W-:Y:S02]  /*f930*/  SHF.R.S32.HI R6, RZ, 0x1f, R7 ;  /* 0x0000001fff067819 */ /* 0x000fe40000011407 */
[----:B------:R-:W-:Y:S02]  /*f940*/  LOP3.LUT R12, R13, 0x380, RZ, 0xc0, !PT ;  /* 0x000003800d0c7812 */ /* 0x000fe400078ec0ff */
[----:B------:R-:W-:Y:S01]  /*f950*/  IADD3.X R5, R5, UR9, R8, P0, !PT ;  /* 0x0000000905057c10 */ /* 0x000fe200087fe408 */
[----:B------:R-:W-:Y:S01]  /*f960*/  ULDC.64 UR8, c[0x0][0xb88] ;  /* 0x0002e20000087ab9 */ /* 0x000fe20000000a00 */
[----:B------:R-:W-:Y:S01]  /*f970*/  SHF.R.U64 R12, R12, 0x3, RZ ;  /* 0x000000030c0c7819 */ /* 0x000fe200000012ff */
[----:B------:R-:W-:Y:S01]  /*f980*/  IMAD R6, R6, UR8, RZ ;  /* 0x0000000806067c24 */ /* 0x000fe2000f8e02ff */
[----:B------:R-:W-:Y:S01]  /*f990*/  IADD3 R9, P6, R20, 0x2000, RZ ;  /* 0x0000200014097810 */ /* 0x000fe20007fde0ff */
[----:B------:R-:W-:Y:S01]  /*f9a0*/  IMAD.WIDE.U32 R4, R7, UR8, R4 ;  /* 0x0000000807047c25 */ /* 0x000fe2000f8e0004 */
[----:B------:R-:W-:-:S02]  /*f9b0*/  LOP3.LUT R12, R12, R13, RZ, 0x3c, !PT ;  /* 0x0000000d0c0c7212 */ /* 0x000fc400078e3cff */
        /* <DEDUP_REMOVED lines=8> */
[----:B------:R-:W-:Y:S01]  /*fa40*/  LOP3.LUT R8, R9, 0x380, RZ, 0xc0, !PT ;  /* 0x0000038009087812 */ /* 0x000fe200078ec0ff */
[----:B------:R-:W-:Y:S01]  /*fa50*/  SHFL.IDX PT, R18, R10, RZ, 0x1c1f ;  /* 0x001c1fff0a127589 */ /* 0x000fe200000e0000 */
[----:B------:R-:W-:-:S02]  /*fa60*/  LEA.HI.X R14, R4, UR9, R5, 0x2, P0 ;  /* 0x00000009040e7c11 */ /* 0x000fc400080f1405 */
[C---:B------:R-:W-:Y:S01]  /*fa70*/  IADD3 R45, P0, R20.reuse, 0x5000, RZ ;  /* 0x00005000142d7810 */ /* 0x040fe20007f1e0ff */
[----:B------:R-:W-:Y:S01]  /*fa80*/  SHFL.IDX PT, R36, R10, 0x1, 0x1c1f ;  /* 0x003c1f000a247f89 */ /* 0x000fe200000e0000 */
[----:B------:R-:W-:Y:S02]  /*fa90*/  LOP3.LUT R24, R25, 0x380, RZ, 0xc0, !PT ;  /* 0x0000038019187812 */ /* 0x000fe400078ec0ff */
[----:B------:R-:W-:Y:S01]  /*faa0*/  LOP3.LUT R44, R45, 0x380, RZ, 0xc0, !PT ;  /* 0x000003802d2c7812 */ /* 0x000fe200078ec0ff */
[----:B------:R-:W0:Y:S01]  /*fab0*/  SHFL.IDX PT, R19, R14, RZ, 0x1c1f ;  /* 0x001c1fff0e137589 */ /* 0x000e2200000e0000 */
[----:B------:R-:W-:Y:S02]  /*fac0*/  IADD3 R5, P5, R20, 0x3000, RZ ;  /* 0x0000300014057810 */ /* 0x000fe40007fbe0ff */
[----:B------:R-:W-:Y:S01]  /*fad0*/  SHF.R.U64 R44, R44, 0x3, RZ ;  /* 0x000000032c2c7819 */ /* 0x000fe200000012ff */
[----:B------:R-:W1:Y:S01]  /*fae0*/  SHFL.IDX PT, R37, R14, 0x1, 0x1c1f ;  /* 0x003c1f000e257f89 */ /* 0x000e6200000e0000 */
[----:B------:R-:W-:-:S02]  /*faf0*/  SHF.R.U64 R24, R24, 0x3, RZ ;  /* 0x0000000318187819 */ /* 0x000fc400000012ff */
[----:B------:R-:W-:Y:S01]  /*fb00*/  LOP3.LUT R44, R44, R45, RZ, 0x3c, !PT ;  /* 0x0000002d2c2c7212 */ /* 0x000fe200078e3cff */
[--C-:B------:R-:W-:Y:S01]  /*fb10*/  IMAD.X R45, RZ, RZ, R21.reuse, P0 ;  /* 0x000000ffff2d7224 */ /* 0x100fe200000e0615 */
[----:B------:R-:W-:Y:S02]  /*fb20*/  LOP3.LUT R4, R5, 0x380, RZ, 0xc0, !PT ;  /* 0x0000038005047812 */ /* 0x000fe400078ec0ff */
[----:B------:R-:W-:Y:S02]  /*fb30*/  LOP3.LUT R48, R49, 0x380, RZ, 0xc0, !PT ;  /* 0x0000038031307812 */ /* 0x000fe400078ec0ff */
[----:B------:R-:W-:Y:S02]  /*fb40*/  LOP3.LUT P0, RZ, R212, 0x3, RZ, 0xc0, !PT ;  /* 0x00000003d4ff7812 */ /* 0x000fe4000780c0ff */
[----:B------:R-:W-:Y:S01]  /*fb50*/  LOP3.LUT R24, R24, R25, RZ, 0x3c, !PT ;  /* 0x0000001918187212 */ /* 0x000fe200078e3cff */
[----:B------:R-:W-:Y:S01]  /*fb60*/  IMAD.X R25, RZ, RZ, R21, P2 ;  /* 0x000000ffff197224 */ /* 0x000fe200010e0615 */
[----:B------:R-:W-:-:S02]  /*fb70*/  IADD3 R33, P3, R20, 0x6000, RZ ;  /* 0x0000600014217810 */ /* 0x000fc40007f7e0ff */
[----:B------:R-:W-:Y:S02]  /*fb80*/  SHF.R.U64 R8, R8, 0x3, RZ ;  /* 0x0000000308087819 */ /* 0x000fe400000012ff */
[----:B------:R-:W-:Y:S02]  /*fb90*/  SHF.R.U64 R4, R4, 0x3, RZ ;  /* 0x0000000304047819 */ /* 0x000fe400000012ff */
[----:B------:R-:W-:Y:S02]  /*fba0*/  SHF.R.U64 R48, R48, 0x3, RZ ;  /* 0x0000000330307819 */ /* 0x000fe400000012ff */
[-C--:B------:R-:W-:Y:S02]  /*fbb0*/  ISETP.GE.OR P2, PT, R26, R67.reuse, P0 ;  /* 0x000000431a00720c */ /* 0x080fe40000746670 */
[----:B------:R-:W-:Y:S02]  /*fbc0*/  ISETP.GE.OR P0, PT, R6, R67, P0 ;  /* 0x000000430600720c */ /* 0x000fe40000706670 */
[----:B------:R-:W-:-:S02]  /*fbd0*/  LOP3.LUT R32, R33, 0x380, RZ, 0xc0, !PT ;  /* 0x0000038021207812 */ /* 0x000fc400078ec0ff */
[----:B------:R-:W-:Y:S01]  /*fbe0*/  LOP3.LUT R8, R8, R9, RZ, 0x3c, !PT ;  /* 0x0000000908087212 */ /* 0x000fe200078e3cff */
[--C-:B------:R-:W-:Y:S01]  /*fbf0*/  IMAD.X R9, RZ, RZ, R21.reuse, P6 ;  /* 0x000000ffff097224 */ /* 0x100fe200030e0615 */
[----:B------:R-:W-:Y:S01]  /*fc00*/  LOP3.LUT R4, R4, R5, RZ, 0x3c, !PT ;  /* 0x0000000504047212 */ /* 0x000fe200078e3cff */
[--C-:B------:R-:W-:Y:S01]  /*fc10*/  IMAD.X R5, RZ, RZ, R21.reuse, P5 ;  /* 0x000000ffff057224 */ /* 0x100fe200028e0615 */
[----:B------:R-:W-:Y:S01]  /*fc20*/  LOP3.LUT R48, R48, R49, RZ, 0x3c, !PT ;  /* 0x0000003130307212 */ /* 0x000fe200078e3cff */
[----:B------:R-:W-:Y:S01]  /*fc30*/  IMAD.X R49, RZ, RZ, R21, P4 ;  /* 0x000000ffff317224 */ /* 0x000fe200020e0615 */
[C---:B------:R-:W-:Y:S01]  /*fc40*/  IADD3 R61, P6, R20.reuse, 0x8000, RZ ;  /* 0x00008000143d7810 */ /* 0x040fe20007fde0ff */
[----:B0-----:R-:W-:Y:S01]  /*fc50*/  @!P2 ST.E desc[UR20][R18.64], R2 ;  /* 0x000000021200a985 */ /* 0x001fe2000c101914 */
[C---:B------:R-:W-:Y:S02]  /*fc60*/  IADD3 R57, P5, R20.reuse, 0x9000, RZ ;  /* 0x0000900014397810 */ /* 0x040fe40007fbe0ff */
[C---:B------:R-:W-:Y:S01]  /*fc70*/  IADD3 R53, P4, R20.reuse, 0xa000, RZ ;  /* 0x0000a00014357810 */ /* 0x040fe20007f9e0ff */
[----:B-1----:R0:W-:Y:S01]  /*fc80*/  @!P0 ST.E desc[UR20][R36.64], R3 ;  /* 0x0000000324008985 */ /* 0x0021e2000c101914 */
[----:B------:R-:W-:-:S02]  /*fc90*/  LOP3.LUT R11, R20, 0x380, RZ, 0xc0, !PT ;  /* 0x00000380140b7812 */ /* 0x000fc400078ec0ff */
[----:B------:R-:W-:Y:S01]  /*fca0*/  SHF.R.U64 R32, R32, 0x3, RZ ;  /* 0x0000000320207819 */ /* 0x000fe200000012ff */
[----:B------:R-:W-:Y:S01]  /*fcb0*/  UIMAD UR7, UR11, UR12, URZ ;  /* 0x0000000c0b0772a4 */ /* 0x000fe2000f8e023f */
[----:B------:R-:W-:Y:S01]  /*fcc0*/  LOP3.LUT R60, R61, 0x380, RZ, 0xc0, !PT ;  /* 0x000003803d3c7812 */ /* 0x000fe200078ec0ff */
[----:B------:R-:W-:Y:S01]  /*fcd0*/  UIMAD.WIDE.U32 UR8, UR4, UR12, URZ ;  /* 0x0000000c040872a5 */ /* 0x000fe2000f8e003f */
[----:B------:R-:W-:Y:S01]  /*fce0*/  LOP3.LUT R56, R57, 0x380, RZ, 0xc0, !PT ;  /* 0x0000038039387812 */ /* 0x000fe200078ec0ff */
[----:B------:R-:W-:Y:S01]  /*fcf0*/  ULDC.64 UR10, c[0x0][0xae8] ;  /* 0x0002ba00000a7ab9 */ /* 0x000fe20000000a00 */
[----:B------:R-:W-:Y:S01]  /*fd00*/  LOP3.LUT R52, R53, 0x380, RZ, 0xc0, !PT ;  /* 0x0000038035347812 */ /* 0x000fe200078ec0ff */
[----:B------:R-:W5:Y:S01]  /*fd10*/  LD.E.128 R12, desc[UR20][R12.64] ;  /* 0x000000140c0c7980 */ /* 0x000f62000c101d00 */
[----:B------:R-:W-:Y:S01]  /*fd20*/  SHF.R.U64 R11, R11, 0x3, RZ ;  /* 0x000000030b0b7819 */ /* 0x000fe200000012ff */
[----:B0-----:R-:W0:Y:S01]  /*fd30*/  @P1 LDC R3, c[0x0][0xbec] ;  /* 0x0002fb00ff031b82 */ /* 0x001e220000000800 */
[----:B------:R-:W-:Y:S01]  /*fd40*/  LOP3.LUT R32, R32, R33, RZ, 0x3c, !PT ;  /* 0x0000002120207212 */ /* 0x000fe200078e3cff */
[----:B------:R-:W-:Y:S01]  /*fd50*/  IMAD.X R33, RZ, RZ, R21, P3 ;  /* 0x000000ffff217224 */ /* 0x000fe200018e0615 */
[----:B------:R-:W-:Y:S01]  /*fd60*/  IADD3 R7, P3, R20, 0xb000, RZ ;  /* 0x0000b00014077810 */ /* 0x000fe20007f7e0ff */
[----:B------:R-:W5:Y:S01]  /*fd70*/  LD.E.128 R48, desc[UR20][R48.64] ;  /* 0x0000001430307980 */ /* 0x000f62000c101d00 */
[----:B------:R-:W-:-:S02]  /*fd80*/  SHF.R.U64 R60, R60, 0x3, RZ ;  /* 0x000000033c3c7819 */ /* 0x000fc400000012ff */
[----:B------:R-:W-:Y:S01]  /*fd90*/  SHF.R.U64 R56, R56, 0x3, RZ ;  /* 0x0000000338387819 */ /* 0x000fe200000012ff */
[--C-:B------:R-:W-:Y:S01]  /*fda0*/  IMAD.X R41, RZ, RZ, R21.reuse, P3 ;  /* 0x000000ffff297224 */ /* 0x100fe200018e0615 */
[----:B------:R-:W-:Y:S01]  /*fdb0*/  SHF.R.U64 R52, R52, 0x3, RZ ;  /* 0x0000000334347819 */ /* 0x000fe200000012ff */
[----:B------:R-:W-:Y:S01]  /*fdc0*/  UIMAD UR7, UR4, UR13, UR7 ;  /* 0x0000000d040772a4 */ /* 0x000fe2000f8e0207 */
[----:B------:R-:W-:Y:S01]  /*fdd0*/  LOP3.LUT R20, R11, R20, RZ, 0x3c, !PT ;  /* 0x000000140b147212 */ /* 0x000fe200078e3cff */
[----:B------:R-:W5:Y:S01]  /*fde0*/  LD.E.128 R44, desc[UR20][R44.64] ;  /* 0x000000142c2c7980 */ /* 0x000f62000c101d00 */
[----:B------:R-:W-:Y:S01]  /*fdf0*/  LOP3.LUT R60, R60, R61, RZ, 0x3c, !PT ;  /* 0x0000003d3c3c7212 */ /* 0x000fe200078e3cff */
[--C-:B------:R-:W-:Y:S01]  /*fe00*/  IMAD.X R61, RZ, RZ, R21.reuse, P6 ;  /* 0x000000ffff3d7224 */ /* 0x100fe200030e0615 */
[----:B------:R-:W-:Y:S01]  /*fe10*/  LOP3.LUT R56, R56, R57, RZ, 0x3c, !PT ;  /* 0x0000003938387212 */ /* 0x000fe200078e3cff */
[--C-:B------:R-:W-:Y:S01]  /*fe20*/  IMAD.X R57, RZ, RZ, R21.reuse, P5 ;  /* 0x000000ffff397224 */ /* 0x100fe200028e0615 */
[----:B------:R-:W-:Y:S01]  /*fe30*/  LOP3.LUT R52, R52, R53, RZ, 0x3c, !PT ;  /* 0x0000003534347212 */ /* 0x000fe200078e3cff */
[----:B------:R-:W-:Y:S01]  /*fe40*/  IMAD.X R53, RZ, RZ, R21, P4 ;  /* 0x000000ffff357224 */ /* 0x000fe200020e0615 */
[----:B------:R1:W5:Y:S01]  /*fe50*/  LD.E.128 R28, desc[UR20][R20.64] ;  /* 0x00000014141c7980 */ /* 0x000362000c101d00 */
[----:B------:R-:W-:Y:S01]  /*fe60*/  LOP3.LUT R0, R7, 0x380, RZ, 0xc0, !PT ;  /* 0x0000038007007812 */ /* 0x000fe200078ec0ff */
[----:B------:R-:W-:-:S02]  /*fe70*/  UIADD3 UR9, UR9, UR7, URZ ;  /* 0x0000000709097290 */ /* 0x000fc4000fffe03f */
[----:B------:R-:W-:Y:S01]  /*fe80*/  UIMAD UR4, UR14, UR10, URZ ;  /* 0x0000000a0e0472a4 */ /* 0x000fe2000f8e023f */
[----:B------:R-:W-:Y:S01]  /*fe90*/  SHF.R.U64 R0, R0, 0x3, RZ ;  /* 0x0000000300007819 */ /* 0x000fe200000012ff */
[----:B------:R-:W5:Y:S03]  /*fea0*/  LD.E.128 R8, desc[UR20][R8.64] ;  /* 0x0000001408087980 */ /* 0x000f66000c101d00 */
[----:B------:R-:W-:Y:S01]  /*feb0*/  LOP3.LUT R40, R0, R7, RZ, 0x3c, !PT ;  /* 0x0000000700287212 */ /* 0x000fe200078e3cff */
[----:B-1----:R-:W1:Y:S01]  /*fec0*/  @P1 LDC R21, c[0x0][0xbf0] ;  /* 0x0002fc00ff151b82 */ /* 0x002e620000000800 */
[----:B------:R-:W-:Y:S01]  /*fed0*/  IMAD R0, R206, 0x20, R210 ;  /* 0x00000020ce007824 */ /* 0x000fe200078e02d2 */
[----:B------:R-:W-:Y:S01]  /*fee0*/  UIMAD UR4, UR18, UR11, UR4 ;  /* 0x0000000b120472a4 */ /* 0x000fe2000f8e0204 */
[----:B------:R-:W5:Y:S01]  /*fef0*/  LD.E.128 R4, desc[UR20][R4.64] ;  /* 0x0000001404047980 */ /* 0x000f62000c101d00 */
[----:B------:R-:W-:Y:S01]  /*ff00*/  UIMAD.WIDE.U32 UR8, UR18, UR10, UR8 ;  /* 0x0000000a120872a5 */ /* 0x000fe2000f8e0008 */
[----:B------:R-:W-:-:S02]  /*ff10*/  VIADD R20, R0, UR17 ;  /* 0x0000001100147c36 */ /* 0x000fc40008000000 */
[----:B------:R-:W-:Y:S01]  /*ff20*/  ULDC.64 UR10, c[0x0][0xaf0] ;  /* 0x0002bc00000a7ab9 */ /* 0x000fe20000000a00 */
[----:B------:R-:W-:Y:S01]  /*ff30*/  UIADD3 UR9, UR9, UR4, URZ ;  /* 0x0000000409097290 */ /* 0x000fe2000fffe03f */
[----:B0-----:R-:W-:Y:S01]  /*ff40*/  @P1 IMAD.HI.U32 R0, R20, R3, RZ ;  /* 0x0000000314001227 */ /* 0x001fe200078e00ff */
[----:B------:R-:W-:Y:S01]  /*ff50*/  UIMAD UR4, UR16, UR10, URZ ;  /* 0x0000000a100472a4 */ /* 0x000fe2000f8e023f */
[----:B------:R-:W5:Y:S02]  /*ff60*/  LD.E.128 R32, desc[UR20][R32.64] ;  /* 0x0000001420207980 */ /* 0x000f64000c101d00 */
[----:B------:R-:W-:Y:S01]  /*ff70*/  IMAD.MOV.U32 R19, RZ, RZ, R20 ;  /* 0x000000ffff137224 */ /* 0x000fe200078e0014 */
[----:B------:R-:W-:Y:S01]  /*ff80*/  UIMAD UR4, UR15, UR11, UR4 ;  /* 0x0000000b0f0472a4 */ /* 0x000fe2000f8e0204 */
[----:B------:R-:W5:Y:S01]  /*ff90*/  LD.E.128 R24, desc[UR20][R24.64] ;  /* 0x0000001418187980 */ /* 0x000f62000c101d00 */
[----:B------:R-:W-:-:S03]  /*ffa0*/  UIMAD.WIDE.U32 UR8, UR15, UR10, UR8 ;  /* 0x0000000a0f0872a5 */ /* 0x000fc6000f8e0008 */
[----:B------:R-:W-:Y:S01]  /*ffb0*/  ULDC.64 UR10, c[0x0][0xae0] ;  /* 0x0002b800000a7ab9 */ /* 0x000fe20000000a00 */
[----:B------:R-:W5:Y:S01]  /*ffc0*/  LD.E.128 R60, desc[UR20][R60.64] ;  /* 0x000000143c3c7980 */ /* 0x000f62000c101d00 */
[----:B-1----:R-:W-:Y:S01]  /*ffd0*/  @P1 SHF.R.U32.HI R19, RZ, R21, R0 ;  /* 0x00000015ff131219 */ /* 0x002fe20000011600 */
[----:B------:R-:W-:Y:S02]  /*ffe0*/  UIADD3 UR4, UR9, UR4, URZ ;  /* 0x0000000409047290 */ /* 0x000fe4000fffe03f */
[----:B------:R-:W5:Y:S01]  /*fff0*/  LD.E.128 R56, desc[UR20][R56.64] ;  /* 0x0000001438387980 */ /* 0x000f62000c101d00 */
[--C-:B------:R-:W-:Y:S01]  /*10000*/  SHF.R.S32.HI R0, RZ, 0x1f, R19.reuse ;  /* 0x0000001fff007819 */ /* 0x100fe20000011413 */
[----:B------:R-:W-:Y:S02]  /*10010*/  IMAD.MOV R18, RZ, RZ, -R19 ;  /* 0x000000ffff127224 */ /* 0x000fe400078e0a13 */
[----:B------:R-:W5:Y:S01]  /*10020*/  LD.E.128 R52, desc[UR20][R52.64] ;  /* 0x0000001434347980 */ /* 0x000f62000c101d00 */
[----:B------:R-:W-:-:S02]  /*10030*/  IMAD.U32 R3, RZ, RZ, UR9 ;  /* 0x00000009ff037e24 */ /* 0x000fc4000f8e00ff */
[----:B------:R-:W-:Y:S01]  /*10040*/  IMAD R0, R0, UR10, RZ ;  /* 0x0000000a00007c24 */ /* 0x000fe2000f8e02ff */
[----:B------:R-:W5:Y:S01]  /*10050*/  LD.E.128 R40, desc[UR20][R40.64] ;  /* 0x0000001428287980 */ /* 0x000f62000c101d00 */
[----:B------:R-:W-:Y:S02]  /*10060*/  IMAD R21, R65, R18, R20 ;  /* 0x0000001241157224 */ /* 0x000fe400078e0214 */
[----:B------:R-:W-:Y:S01]  /*10070*/  IMAD.U32 R2, RZ, RZ, UR8 ;  /* 0x00000008ff027e24 */ /* 0x000fe2000f8e00ff */
[----:B------:R-:W-:Y:S01]  /*10080*/  @!PT LDS RZ, [RZ] ;  /* 0x00000000fffff984 */ /* 0x000fe20000000800 */
[----:B------:R-:W-:Y:S01]  /*10090*/  @!PT LDS RZ, [RZ] ;  /* 0x00000000fffff984 */ /* 0x000fe20000000800 */
[----:B------:R-:W-:Y:S01]  /*100a0*/  @!PT LDS RZ, [RZ] ;  /* 0x00000000fffff984 */ /* 0x000fe20000000800 */
[----:B------:R-:W-:Y:S01]  /*100b0*/  @!PT LDS RZ, [RZ] ;  /* 0x00000000fffff984 */ /* 0x000fe20000000800 */
[----:B------:R0:W-:Y:S06]  /*100c0*/  MEMBAR.ALL.CTA ;  /* 0x0000000000007992 */ /* 0x0001ec0000008000 */
[----:B0-----:R-:W0:Y:S01]  /*100d0*/  FENCE.VIEW.ASYNC.S ;  /* 0x00000000000073c6 */ /* 0x001e220000000000 */
[----:B------:R-:W-:Y:S01]  /*100e0*/  IMAD.U32 R3, RZ, RZ, UR4 ;  /* 0x00000004ff037e24 */ /* 0x000fe2000f8e00ff */
[----:B------:R-:W-:Y:S01]  /*100f0*/  ULDC.64 UR8, c[0x0][0xad8] ;  /* 0x0002b60000087ab9 */ /* 0x000fe20000000a00 */
[C---:B------:R-:W-:Y:S01]  /*10100*/  IMAD R37, R19.reuse, UR11, R0 ;  /* 0x0000000b13257c24 */ /* 0x040fe2000f8e0200 */
[----:B------:R-:W-:Y:S01]  /*10110*/  SHF.R.S32.HI R0, RZ, 0x1f, R21 ;  /* 0x0000001fff007819 */ /* 0x000fe20000011415 */
[----:B------:R-:W-:-:S04]  /*10120*/  IMAD.WIDE.U32 R2, R19, UR10, R2 ;  /* 0x0000000a13027c25 */ /* 0x000fc8000f8e0002 */
[----:B------:R-:W-:Y:S02]  /*10130*/  IMAD.IADD R3, R3, 0x1, R37 ;  /* 0x0000000103037824 */ /* 0x000fe400078e0225 */
[----:B------:R-:W-:Y:S02]  /*10140*/  IMAD R18, R0, UR8, RZ ;  /* 0x0000000800127c24 */ /* 0x000fe4000f8e02ff */
[----:B------:R-:W-:Y:S02]  /*10150*/  VIADD R38, R210, UR17 ;  /* 0x00000011d2267c36 */ /* 0x000fe40008000000 */
[C---:B------:R-:W-:Y:S02]  /*10160*/  IMAD R19, R21.reuse, UR9, R18 ;  /* 0x0000000915137c24 */ /* 0x040fe4000f8e0212 */
[----:B------:R-:W-:Y:S01]  /*10170*/  IMAD.WIDE.U32 R2, R21, UR8, R2 ;  /* 0x0000000815027c25 */ /* 0x000fe2000f8e0002 */
[----:B------:R-:W-:Y:S01]  /*10180*/  ISETP.GE.AND P2, PT, R38, R67, PT ;  /* 0x000000432600720c */ /* 0x000fe20003f46270 */
[----:B------:R-:W-:-:S02]  /*10190*/  ULDC.64 UR8, c[0x0][0xa80] ;  /* 0x0002a00000087ab9 */ /* 0x000fc40000000a00 */
[----:B------:R-:W-:Y:S01]  /*101a0*/  VIADD R0, R38, 0x20 ;  /* 0x0000002026007836 */ /* 0x000fe20000000000 */
[----:B------:R-:W-:Y:S01]  /*101b0*/  LEA R36, P3, R2, UR8, 0x1 ;  /* 0x0000000802247c11 */ /* 0x000fe2000f8608ff */
[----:B------:R-:W-:Y:S02]  /*101c0*/  IMAD.IADD R3, R3, 0x1, R19 ;  /* 0x0000000103037824 */ /* 0x000fe400078e0213 */
        /* <DEDUP_REMOVED lines=16> */
[-C--:B-1----:R-:W-:Y:S02]  /*102d0*/  @!P4 LEA R2, P6, R16, R21.reuse, 0x1 ;  /* 0x000000151002c211 */ /* 0x082fe400078c08ff */
[-C--:B------:R-:W-:Y:S02]  /*102e0*/  @!P3 LEA R18, P5, R204, R21.reuse, 0x1 ;  /* 0x00000015cc12b211 */ /* 0x080fe400078a08ff */
[-C--:B--2---:R-:W-:Y:S02]  /*102f0*/  @!P4 LEA.HI.X R3, R16, R0.reuse, R219, 0x1, P6 ;  /* 0x000000001003c211 */ /* 0x084fe400030f0cdb */
[C---:B------:R-:W-:Y:S02]  /*10300*/  @!P2 LEA R20, P6, R205.reuse, R21, 0x1 ;  /* 0x00000015cd14a211 */ /* 0x040fe400078c08ff */
[-C--:B------:R-:W-:Y:S01]  /*10310*/  @!P3 LEA.HI.X R19, R204, R0.reuse, R218, 0x1, P5 ;  /* 0x00000000cc13b211 */ /* 0x080fe200028f0cda */
[----:B-----5:R3:W-:Y:S01]  /*10320*/  @!P4 ST.E.128 desc[UR8][R2.64], R28 ;  /* 0x0000001c0200c985 */ /* 0x0207e2000c101d08 */
[----:B------:R-:W-:-:S03]  /*10330*/  @!P2 LEA.HI.X R21, R205, R0, R217, 0x1, P6 ;  /* 0x00000000cd15a211 */ /* 0x000fc600030f0cd9 */
[----:B------:R3:W-:Y:S04]  /*10340*/  @!P3 ST.E.128 desc[UR8][R18.64], R48 ;  /* 0x000000301200b985 */ /* 0x0007e8000c101d08 */
[----:B------:R3:W-:Y:S02]  /*10350*/  @!P2 ST.E.128 desc[UR8][R20.64], R60 ;  /* 0x0000003c1400a985 */ /* 0x0007e4000c101d08 */
.L_x_5961:
[----:B------:R-:W-:Y:S05]  /*10360*/  BSYNC B1 ;  /* 0x0000000000017941 */ /* 0x000fea0003800000 */
.L_x_5960:
        /* <DEDUP_REMOVED lines=15> */
[----:B-----5:R3:W-:Y:S04]  /*10460*/  @!P4 ST.E.128 desc[UR8][R2.64], R12 ;  /* 0x0000000c0200c985 */ /* 0x0207e8000c101d08 */
[----:B------:R3:W-:Y:S04]  /*10470*/  @!P5 ST.E.128 desc[UR8][R18.64], R44 ;  /* 0x0000002c1200d985 */ /* 0x0007e8000c101d08 */
[----:B------:R3:W-:Y:S02]  /*10480*/  @!P6 ST.E.128 desc[UR8][R20.64], R56 ;  /* 0x000000381400e985 */ /* 0x0007e4000c101d08 */
.L_x_5963:
[----:B------:R-:W-:Y:S05]  /*10490*/  BSYNC B1 ;  /* 0x0000000000017941 */ /* 0x000fea0003800000 */
.L_x_5962:
        /* <DEDUP_REMOVED lines=18> */
.L_x_5965:
[----:B------:R-:W-:Y:S05]  /*105c0*/  BSYNC B1 ;  /* 0x0000000000017941 */ /* 0x000fea0003800000 */
.L_x_5964:
        /* <DEDUP_REMOVED lines=9> */
[-C--:B----4-:R-:W-:Y:S02]  /*10660*/  @!P2 LEA R2, P0, R16, R11.reuse, 0x1 ;  /* 0x0000000b1002a211 */ /* 0x090fe400078008ff */
[----:B------:R-:W-:Y:S02]  /*10670*/  @!P3 LEA R8, P1, R204, R11, 0x1 ;  /* 0x0000000bcc08b211 */ /* 0x000fe400078208ff */
        /* <DEDUP_REMOVED lines=11> */
.L_x_5958:
        /* <DEDUP_REMOVED lines=40> */
.L_x_5967:
        /* <DEDUP_REMOVED lines=50> */
.L_x_5969:
[----:B------:R-:W-:Y:S05]  /*10cd0*/  BSYNC B1 ;  /* 0x0000000000017941 */ /* 0x000fea0003800000 */
.L_x_5968:
        /* <DEDUP_REMOVED lines=64> */
[----:B------:R3:W-:Y:S01]  /*110e0*/  @!P4 ST.E.128 desc[UR8][R8.64], RZ ;  /* 0x000000ff0800c985 */ /* 0x0007e2000c101d08 */
[----:B------:R-:W-:-:S03]  /*110f0*/  @!P2 LEA.HI.X R3, R205, R0, R217, 0x1, P6 ;  /* 0x00000000cd03a211 */ /* 0x000fc600030f0cd9 */
[----:B------:R3:W-:Y:S04]  /*11100*/  @!P3 ST.E.128 desc[UR8][R12.64], RZ ;  /* 0x000000ff0c00b985 */ /* 0x0007e8000c101d08 */
[----:B------:R3:W-:Y:S02]  /*11110*/  @!P2 ST.E.128 desc[UR8][R2.64], RZ ;  /* 0x000000ff0200a985 */ /* 0x0007e4000c101d08 */
.L_x_5971:
[----:B------:R-:W-:Y:S05]  /*11120*/  BSYNC B1 ;  /* 0x0000000000017941 */ /* 0x000fea0003800000 */
.L_x_5970:
        /* <DEDUP_REMOVED lines=18> */
.L_x_5973:
[----:B------:R-:W-:Y:S05]  /*11250*/  BSYNC B1 ;  /* 0x0000000000017941 */ /* 0x000fea0003800000 */
.L_x_5972:
        /* <DEDUP_REMOVED lines=18> */
.L_x_5975:
[----:B------:R-:W-:Y:S05]  /*11380*/  BSYNC B1 ;  /* 0x0000000000017941 */ /* 0x000fea0003800000 */
.L_x_5974:
        /* <DEDUP_REMOVED lines=19> */
.L_x_5966:
[----:B------:R-:W-:Y:S05]  /*114c0*/  BSYNC B0 ;  /* 0x0000000000007941 */ /* 0x000fea0003800000 */
.L_x_5957:
[----:B------:R-:W-:Y:S02]  /*114d0*/  ULDC UR4, c[0x0][0xc3c] ;  /* 0x00030f0000047ab9 */ /* 0x000fe40000000800 */
[----:B------:R-:W-:-:S13]  /*114e0*/  ISETP.GE.AND P0, PT, R39, UR4, PT ;  /* 0x0000000427007c0c */ /* 0x000fda000bf06270 */
[----:B------:R-:W-:Y:S05]  /*114f0*/  @!P0 BRA `(.L_x_5976) ;  /* 0xfffffef800508947 */ /* 0x000fea000383ffff */
[----:B------:R-:W-:Y:S05]  /*11500*/  EXIT ;  /* 0x000000000000794d */ /* 0x000fea0003800000 */
.L_x_5921:
        /* <DEDUP_REMOVED lines=16> */
.L_x_5977:
        /* <DEDUP_REMOVED lines=43> */
.L_x_5983:
        /* <DEDUP_REMOVED lines=13> */
.L_x_5982:
[----:B------:R-:W-:Y:S05]  /*11990*/  BSYNC B0 ;  /* 0x0000000000007941 */ /* 0x000fea0003800000 */
.L_x_5981:
        /* <DEDUP_REMOVED lines=21> */
.L_x_5979:
        /* <DEDUP_REMOVED lines=21> */
.L_x_5984:
        /* <DEDUP_REMOVED lines=57> */
.L_x_5980:
[----:B------:R-:W-:Y:S02]  /*11fd0*/  IMAD.MOV.U32 R17, RZ, RZ, RZ ;  /* 0x000000ffff117224 */ /* 0x000fe400078e00ff */
[----:B------:R-:W-:Y:S02]  /*11fe0*/  IMAD.U32 R16, RZ, RZ, UR6 ;  /* 0x00000006ff107e24 */ /* 0x000fe4000f8e00ff */
[----:B------:R-:W-:-:S07]  /*11ff0*/  IMAD.MOV.U32 R18, RZ, RZ, RZ ;  /* 0x000000ffff127224 */ /* 0x000fce00078e00ff */
.L_x_5985:
[----:B------:R-:W-:-:S13]  /*12000*/  ISETP.NE.AND P0, PT, R0, RZ, PT ;  /* 0x000000ff0000720c */ /* 0x000fda0003f05270 */
[----:B------:R-:W1:Y:S01]  /*12010*/  @!P0 S2R R3, SR_CgaCtaId ;  /* 0x0000000000038919 */ /* 0x000e620000008800 */
[----:B------:R-:W-:-:S04]  /*12020*/  @!P0 MOV R0, 0x400 ;  /* 0x0000040000008802 */ /* 0x000fc80000000f00 */
[----:B-1----:R-:W-:-:S05]  /*12030*/  @!P0 LEA R0, R3, R0, 0x18 ;  /* 0x0000000003008211 */ /* 0x002fca00078ec0ff */
[----:B------:R1:W-:Y:S01]  /*12040*/  @!P0 STS.128 [R0+0x368d0], R16 ;  /* 0x0368d01000008388 */ /* 0x0003e20000000c00 */
[----:B------:R-:W-:Y:S06]  /*12050*/  BAR.ARV 0x5, 0x180 ;  /* 0x0146000000007b1d */ /* 0x000fec0000002000 */
.L_x_5978:
[----:B01----:R-:W-:Y:S01]  /*12060*/  IMAD.MOV.U32 R0, RZ, RZ, 0x1 ;  /* 0x00000001ff007424 */ /* 0x003fe200078e00ff */
[----:B------:R0:W-:Y:S01]  /*12070*/  STL [R1+0x48], RZ ;  /* 0x000048ff01007387 */ /* 0x0001e20000100800 */
[----:B------:R-:W-:Y:S02]  /*12080*/  ULDC UR4, c[0x0][0xc3c] ;  /* 0x00030f0000047ab9 */ /* 0x000fe40000000800 */
[----:B--2---:R-:W-:Y:S01]  /*12090*/  ISETP.GE.AND P0, PT, R19, UR4, PT ;  /* 0x0000000413007c0c */ /* 0x004fe2000bf06270 */
        /* <DEDUP_REMOVED lines=24> */
[----:B------:R-:W-:Y:S04]  /*12220*/  STL [R1+0x24], R3 ;  /* 0x0000240301007387 */ /* 0x000fe80000100800 */
[----:B------:R-:W-:Y:S04]  /*12230*/  STL [R1+0x8], RZ ;  /* 0x000008ff01007387 */ /* 0x000fe80000100800 */
[----:B------:R0:W-:Y:S04]  /*12240*/  STL [R1+0x14], R2 ;  /* 0x0000140201007387 */ /* 0x0001e80000100800 */
[----:B------:R1:W-:Y:S01]  /*12250*/  STL [R1+0x48], RZ ;  /* 0x000048ff01007387 */ /* 0x0003e20000100800 */
[----:B0-----:R-:W-:-:S02]  /*12260*/  LOP3.LUT R2, R0, 0x40, RZ, 0xfc, !PT ;  /* 0x0000004000027812 */ /* 0x001fc400078efcff */
[----:B-1----:R-:W-:-:S07]  /*12270*/  LOP3.LUT R0, R0, 0x80, RZ, 0xfc, !PT ;  /* 0x0000008000007812 */ /* 0x002fce00078efcff */
.L_x_6092:
[----:B0--3--:R-:W0:Y:S01]  /*12280*/  LDC.64 R2, c[0x0][0xc88] ;  /* 0x00032200ff027b82 */ /* 0x009e220000000a00 */
[----:B------:R-:W-:Y:S01]  /*12290*/  ULDC.64 UR4, c[0x0][0x208] ;  /* 0x0000820000047ab9 */ /* 0x000fe20000000a00 */
[----:B0-----:R-:W-:-:S05]  /*122a0*/  IMAD.WIDE R2, R19, 0x4, R2 ;  /* 0x0000000413027825 */ /* 0x001fca00078e0202 */
[----:B------:R-:W2:Y:S01]  /*122b0*/  LDG.E R12, desc[UR4][R2.64] ;  /* 0x00000004020c7981 */ /* 0x000ea2000c1e1900 */
[----:B------:R-:W-:Y:S05]  /*122c0*/  YIELD ;  /* 0x0000000000007946 */ /* 0x000fea0003800000 */
[----:B------:R-:W-:Y:S01]  /*122d0*/  ULDC.64 UR4, c[0x0][0xa28] ;  /* 0x00028a0000047ab9 */ /* 0x000fe20000000a00 */
[----:B------:R-:W-:Y:S01]  /*122e0*/  IMAD.MOV.U32 R0, RZ, RZ, RZ ;  /* 0x000000ffff007224 */ /* 0x000fe200078e00ff */
        /* <DEDUP_REMOVED lines=52> */
.L_x_5987:
[----:B------:R-:W-:Y:S01]  /*12630*/  IMAD.MOV.U32 R2, RZ, RZ, R12 ;  /* 0x000000ffff027224 */ /* 0x000fe200078e000c */
        /* <DEDUP_REMOVED lines=12> */
.L_x_5988:
[----:B------:R-:W-:Y:S05]  /*12700*/  @!P0 BRA `(.L_x_5989) ;  /* 0x0000000000108947 */ /* 0x000fea0003800000 */
[----:B------:R-:W-:Y:S02]  /*12710*/  ULDC.64 UR4, c[0x0][0x208] ;  /* 0x0000820000047ab9 */ /* 0x000fe40000000a00 */
[----:B------:R-:W2:Y:S04]  /*12720*/  LDG.E R6, desc[UR4][R4.64] ;  /* 0x0000000404067981 */ /* 0x000ea8000c1e1900 */
[----:B------:R-:W2:Y:S02]  /*12730*/  LDG.E R4, desc[UR4][R4.64+0x4] ;  /* 0x0000040404047981 */ /* 0x000ea4000c1e1900 */
[----:B--2---:R-:W-:-:S07]  /*12740*/  IMAD.IADD R6, R4, 0x1, -R6 ;  /* 0x0000000104067824 */ /* 0x004fce00078e0a06 */
.L_x_5989:
[----:B-----5:R-:W-:Y:S01]  /*12750*/  IMAD.IADD R6, R6, 0x1, -R0 ;  /* 0x0000000106067824 */ /* 0x020fe200078e0a00 */
[----:B------:R-:W-:Y:S01]  /*12760*/  BSSY B7, `(.L_x_5990) ;  /* 0x000048a000077945 */ /* 0x000fe20003800000 */
[----:B------:R-:W3:Y:S01]  /*12770*/  LDC R0, c[0x0][0x448] ;  /* 0x00011200ff007b82 */ /* 0x000ee20000000800 */
[----:B------:R-:W-:Y:S02]  /*12780*/  IMAD.SHL.U32 R2, R17, 0x80, RZ ;  /* 0x0000008011027824 */ /* 0x000fe400078e00ff */
[----:B------:R-:W-:Y:S02]  /*12790*/  VIADD R5, R6, 0x6f ;  /* 0x0000006f06057836 */ /* 0x000fe40000000000 */
[----:B------:R-:W-:Y:S02]  /*127a0*/  VIADD R2, R2, 0x7f ;  /* 0x0000007f02027836 */ /* 0x000fe40000000000 */
[----:B------:R-:W-:-:S04]  /*127b0*/  IMAD.MOV.U32 R4, RZ, RZ, RZ ;  /* 0x000000ffff047224 */ /* 0x000fc800078e00ff */
[----:B------:R-:W-:Y:S01]  /*127c0*/  IMAD.HI R4, R5, -0x6db6db6d, R4 ;  /* 0x9249249305047827 */ /* 0x000fe200078e0204 */
[----:B---3--:R-:W-:-:S13]  /*127d0*/  ISETP.NE.AND P0, PT, R0, 0x1, PT ;  /* 0x000000010000780c */ /* 0x008fda0003f05270 */
[----:B------:R-:W3:Y:S08]  /*127e0*/  @P0 LDC R0, c[0x0][0x44c] ;  /* 0x00011300ff000b82 */ /* 0x000ef00000000800 */
[----:B------:R-:W4:Y:S01]  /*127f0*/  @P0 LDC R3, c[0x0][0x450] ;  /* 0x00011400ff030b82 */ /* 0x000f220000000800 */
[----:B---3--:R-:W-:-:S05]  /*12800*/  @P0 IMAD.HI.U32 R0, R2, R0, RZ ;  /* 0x0000000002000227 */ /* 0x008fca00078e00ff */
[----:B----4-:R-:W-:Y:S02]  /*12810*/  @P0 SHF.R.U32.HI R2, RZ, R3, R0 ;  /* 0x00000003ff020219 */ /* 0x010fe40000011600 */
[----:B------:R-:W-:Y:S02]  /*12820*/  IADD3 R3, R6, 0x70, -R9 ;  /* 0x0000007006037810 */ /* 0x000fe40007ffe809 */
[----:B------:R-:W-:-:S03]  /*12830*/  SHF.R.U32.HI R0, RZ, 0x1f, R4 ;  /* 0x0000001fff007819 */ /* 0x000fc60000011604 */
[----:B------:R-:W-:Y:S01]  /*12840*/  IMAD.IADD R3, R3, 0x1, R2 ;  /* 0x0000000103037824 */ /* 0x000fe200078e0202 */
[----:B------:R-:W-:Y:S01]  /*12850*/  LEA.HI.SX32 R0, R4, R0, 0x1a ;  /* 0x0000000004007211 */ /* 0x000fe200078fd2ff */
[----:B------:R-:W-:-:S04]  /*12860*/  IMAD.MOV.U32 R2, RZ, RZ, RZ ;  /* 0x000000ffff027224 */ /* 0x000fc800078e00ff */
[----:B------:R-:W-:-:S05]  /*12870*/  IMAD.HI R2, R3, -0x6db6db6d, R2 ;  /* 0x9249249303027827 */ /* 0x000fca00078e0202 */
[----:B------:R-:W-:-:S04]  /*12880*/  SHF.R.U32.HI R3, RZ, 0x1f, R2 ;  /* 0x0000001fff037819 */ /* 0x000fc80000011602 */
[----:B------:R-:W-:-:S04]  /*12890*/  LEA.HI.SX32 R3, R2, R3, 0x1a ;  /* 0x0000000302037211 */ /* 0x000fc800078fd2ff */
[----:B--2---:R-:W-:-:S04]  /*128a0*/  VIMNMX R7, R0, R3, PT ;  /* 0x0000000300077248 */ /* 0x004fc80003fe0100 */
[----:B------:R-:W-:Y:S01]  /*128b0*/  ISETP.GT.AND P0, PT, R7, RZ, PT ;  /* 0x000000ff0700720c */ /* 0x000fe20003f04270 */
[----:B------:R2:W-:-:S12]  /*128c0*/  STL [R1+0x2c], R7 ;  /* 0x00002c0701007387 */ /* 0x0005d80000100800 */
[----:B--2---:R-:W-:Y:S05]  /*128d0*/  @P0 BRA `(.L_x_5991) ;  /* 0x0000000000480947 */ /* 0x004fea0003800000 */
[----:B------:R-:W2:Y:S02]  /*128e0*/  S2R R7, SR_TID.X ;  /* 0x0000000000077919 */ /* 0x000ea40000002100 */
[----:B--2---:R-:W-:-:S04]  /*128f0*/  LOP3.LUT R7, R7, 0x7f, RZ, 0xc0, !PT ;  /* 0x0000007f07077812 */ /* 0x004fc800078ec0ff */
[----:B------:R-:W-:-:S13]  /*12900*/  ISETP.NE.AND P0, PT, R7, RZ, PT ;  /* 0x000000ff0700720c */ /* 0x000fda0003f05270 */
[----:B------:R-:W-:Y:S05]  /*12910*/  @P0 BRA `(.L_x_5992) ;  /* 0x0000004400b80947 */ /* 0x000fea0003800000 */
[----:B------:R-:W2:Y:S01]  /*12920*/  S2R R5, SR_LANEID ;  /* 0x0000000000057919 */ /* 0x000ea20000000000 */
[----:B------:R-:W-:Y:S01]  /*12930*/  VOTEU.ANY UR4, UPT, PT ;  /* 0x0000000000047886 */ /* 0x000fe200038e0100 */
[----:B------:R-:W3:Y:S01]  /*12940*/  LDC.64 R2, c[0x0][0xc60] ;  /* 0x00031800ff027b82 */ /* 0x000ee20000000a00 */
[----:B------:R-:W2:Y:S01]  /*12950*/  FLO.U32 R0, UR4 ;  /* 0x0000000400007d00 */ /* 0x000ea200080e0000 */
[----:B------:R-:W-:Y:S01]  /*12960*/  ULDC.64 UR6, c[0x0][0x208] ;  /* 0x0000820000067ab9 */ /* 0x000fe20000000a00 */
[----:B--2---:R-:W-:-:S06]  /*12970*/  ISETP.EQ.U32.AND P0, PT, R0, R5, PT ;  /* 0x000000050000720c */ /* 0x004fcc0003f02070 */
[----:B------:R-:W3:Y:S07]  /*12980*/  POPC R5, UR4 ;  /* 0x0000000400057d09 */ /* 0x000eee0008000000 */
[----:B---3--:R-:W2:Y:S01]  /*12990*/  @P0 ATOMG.E.ADD.STRONG.GPU PT, R3, desc[UR6][R2.64], R5 ;  /* 0x00000005020309a8 */ /* 0x008ea200081ee1c6 */
[----:B------:R-:W3:Y:S02]  /*129a0*/  S2R R4, SR_LTMASK ;  /* 0x0000000000047919 */ /* 0x000ee40000003900 */
[----:B---3--:R-:W-:-:S04]  /*129b0*/  LOP3.LUT R4, R4, UR4, RZ, 0xc0, !PT ;  /* 0x0000000404047c12 */ /* 0x008fc8000f8ec0ff */
[----:B------:R-:W3:Y:S01]  /*129c0*/  POPC R7, R4 ;  /* 0x0000000400077309 */ /* 0x000ee20000000000 */
[----:B--2---:R-:W3:Y:S02]  /*129d0*/  SHFL.IDX PT, R0, R3, R0, 0x1f ;  /* 0x00001f0003007589 */ /* 0x004ee400000e0000 */
[----:B---3--:R-:W-:Y:S01]  /*129e0*/  IADD3 R16, R0, UR38, R7 ;  /* 0x0000002600107c10 */ /* 0x008fe2000fffe007 */
[----:B------:R-:W-:Y:S06]  /*129f0*/  BRA `(.L_x_5992) ;  /* 0x0000004400807947 */ /* 0x000fec0003800000 */
.L_x_5991:
        /* <DEDUP_REMOVED lines=21> */
.L_x_5994:
[----:B------:R-:W-:Y:S05]  /*12b50*/  BSYNC B6 ;  /* 0x0000000000067941 */ /* 0x000fea0003800000 */
.L_x_5993:
        /* <DEDUP_REMOVED lines=18> */
[----:B--2---:R-:W-:-:S07]  /*12c80*/  IMAD.MOV.U32 R13, RZ, RZ, RZ ;  /* 0x000000ffff0d7224 */ /* 0x004fce00078e00ff */
[----:B------:R-:W-:-:S07]  /*12c90*/  LEPC R20, `(.L_x_5997) ;  /* 0x000000001014794e */ /* 0x000fce0000000000 */
[----:B01-3--:R-:W-:Y:S05]  /*12ca0*/  CALL.ABS.NOINC R2 ;  /* 0x0000000002007343 */ /* 0x00bfea0003c00000 */
.L_x_5997:
        /* <DEDUP_REMOVED lines=16> */
.L_x_5996:
[----:B------:R-:W-:Y:S05]  /*12db0*/  BSYNC B6 ;  /* 0x0000000000067941 */ /* 0x000fea0003800000 */
.L_x_5995:
        /* <DEDUP_REMOVED lines=11> */
[----:B----4-:R2:W3:Y:S02]  /*12e70*/  @P0 LDG.E R7, desc[UR6][R2.64] ;  /* 0x0000000602070981 */ /* 0x0104e4000c1e1900 */
[----:B--2---:R-:W2:Y:S01]  /*12e80*/  LDC.64 R2, c[0x0][0x418] ;  /* 0x00010600ff027b82 */ /* 0x004ea20000000a00 */
[----:B-----5:R-:W-:Y:S01]  /*12e90*/  VIADD R4, R0, 0xffffffff ;  /* 0xffffffff00047836 */ /* 0x020fe20000000000 */
[----:B---3--:R-:W-:Y:S01]  /*12ea0*/  SHF.R.S32.HI R8, RZ, 0x1f, R7 ;  /* 0x0000001fff087819 */ /* 0x008fe20000011407 */
[----:B------:R3:W-:Y:S04]  /*12eb0*/  @P0 STL [R1+0x10], R7 ;  /* 0x0000100701000387 */ /* 0x0007e80000100800 */
        /* <DEDUP_REMOVED lines=10> */
.L_x_6108:
[----:B------:R-:W-:Y:S01]  /*12f60*/  PLOP3.LUT P1, PT, PT, PT, PT, 0x8, 0x0 ;  /* 0x000000000000781c */ /* 0x000fe20003f2e170 */
[----:B------:R4:W-:Y:S01]  /*12f70*/  STL [R1], R0 ;  /* 0x0000000001007387 */ /* 0x0009e20000100800 */
[----:B---3--:R-:W-:-:S03]  /*12f80*/  ISETP.NE.AND P0, PT, R14, RZ, PT ;  /* 0x000000ff0e00720c */ /* 0x008fc60003f05270 */
[----:B------:R3:W-:Y:S01]  /*12f90*/  STL [R1+0xc], R4 ;  /* 0x00000c0401007387 */ /* 0x0007e20000100800 */
[----:B----4-:R-:W-:-:S05]  /*12fa0*/  P2R R0, PR, RZ, 0x2 ;  /* 0x00000002ff007803 */ /* 0x010fca0000000000 */
[----:B------:R3:W-:Y:S04]  /*12fb0*/  STL [R1+0x20], R0 ;  /* 0x0000200001007387 */ /* 0x0007e80000100800 */
[----:B------:R-:W-:Y:S05]  /*12fc0*/  @P0 BRA `(.L_x_5999) ;  /* 0x00000004004c0947 */ /* 0x000fea0003800000 */
[----:B------:R-:W-:-:S03]  /*12fd0*/  UMOV UR4, 0xffffffff ;  /* 0xffffffff00047882 */ /* 0x000fc60000000000 */
[----:B------:R-:W-:Y:S05]  /*12fe0*/  BRA.DIV UR4, `(.L_x_6000) ;  /* 0x0000005604047947 */ /* 0x000fea000b800000 */
[----:B------:R-:W-:-:S13]  /*12ff0*/  ELECT P6, URZ, PT ;  /* 0x00000000003f782f */ /* 0x000fda00038c0000 */
.L_x_6111:
[----:B------:R-:W-:Y:S05]  /*13000*/  @!P6 BRA `(.L_x_5999) ;  /* 0x00000004003ce947 */ /* 0x000fea0003800000 */
[----:B------:R-:W-:-:S04]  /*13010*/  ISETP.NE.U32.AND P0, PT, R2, RZ, PT ;  /* 0x000000ff0200720c */ /* 0x000fc80003f05070 */
[----:B------:R-:W-:-:S13]  /*13020*/  ISETP.NE.AND.EX P0, PT, R3, RZ, PT, P0 ;  /* 0x000000ff0300720c */ /* 0x000fda0003f05300 */
[----:B------:R-:W-:Y:S05]  /*13030*/  @!P0 BRA `(.L_x_6001) ;  /* 0x0000000000588947 */ /* 0x000fea0003800000 */
[----:B------:R-:W4:Y:S01]  /*13040*/  LDC R6, c[0x0][0x43c] ;  /* 0x00010f00ff067b82 */ /* 0x000f220000000800 */
[----:B01----:R-:W-:Y:S01]  /*13050*/  IMAD.MOV.U32 R9, RZ, RZ, R4 ;  /* 0x000000ffff097224 */ /* 0x003fe200078e0004 */
[----:B------:R-:W-:Y:S01]  /*13060*/  ULDC.64 UR4, c[0x0][0x428] ;  /* 0x00010a0000047ab9 */ /* 0x000fe20000000a00 */
[----:B------:R-:W-:Y:S02]  /*13070*/  ULDC.64 UR6, c[0x0][0x208] ;  /* 0x0000820000067ab9 */ /* 0x000fe40000000a00 */
[----:B---3--:R-:W-:Y:S01]  /*13080*/  IMAD.MOV.U32 R0, RZ, RZ, R9 ;  /* 0x000000ffff007224 */ /* 0x008fe200078e0009 */
[----:B----4-:R-:W-:-:S13]  /*13090*/  ISETP.NE.AND P0, PT, R6, 0x1, PT ;  /* 0x000000010600780c */ /* 0x010fda0003f05270 */
[----:B--2---:R-:W0:Y:S02]  /*130a0*/  @P0 LDC.64 R4, c[0x0][0x440] ;  /* 0x00011000ff040b82 */ /* 0x004e240000000a00 */
        /* <DEDUP_REMOVED lines=15> */
.L_x_6001:
[----:B------:R-:W5:Y:S04]  /*131a0*/  LDL R7, [R1+0x4] ;  /* 0x0000040001077983 */ /* 0x000f680000100800 */
[----:B---34-:R-:W5:Y:S04]  /*131b0*/  LDL R0, [R1+0x8] ;  /* 0x0000080001007983 */ /* 0x018f680000100800 */
[----:B------:R-:W3:Y:S01]  /*131c0*/  LDL R2, [R1+0x14] ;  /* 0x0000140001027983 */ /* 0x000ee20000100800 */
[----:B-----5:R-:W-:Y:S01]  /*131d0*/  IMAD R0, R0, 0x8, R7 ;  /* 0x0000000800007824 */ /* 0x020fe200078e0207 */
[----:B---3--:R-:W-:-:S04]  /*131e0*/  SHF.L.U32 R2, R2, 0x1f, RZ ;  /* 0x0000001f02027819 */ /* 0x008fc800000006ff */
[----:B------:R-:W3:Y:S02]  /*131f0*/  SYNCS.PHASECHK.TRANS64.TRYWAIT P0, [R0+URZ+0x36840], R2 ;  /* 0x03684002000075a7 */ /* 0x000ee4000800017f */
[----:B---3--:R-:W-:Y:S05]  /*13200*/  @!P0 BRA `(.L_x_6002) ;  /* 0x00000050009c8947 */ /* 0x008fea0003800000 */
.L_x_6112:
        /* <DEDUP_REMOVED lines=11> */
.L_x_6003:
[----:B------:R-:W4:Y:S04]  /*132c0*/  LDL R6, [R1+0x4] ;  /* 0x0000040001067983 */ /* 0x000f280000100800 */
[----:B--2---:R-:W4:Y:S04]  /*132d0*/  LDL R5, [R1+0x8] ;  /* 0x0000080001057983 */ /* 0x004f280000100800 */
[----:B------:R-:W2:Y:S04]  /*132e0*/  LDL R4, [R1+0xc] ;  /* 0x00000c0001047983 */ /* 0x000ea80000100800 */
[----:B------:R-:W5:Y:S04]  /*132f0*/  LDL R3, [R1+0x18] ;  /* 0x0000180001037983 */ /* 0x000f680000100800 */
[----:B---3--:R-:W3:Y:S01]  /*13300*/  LDL R2, [R1] ;  /* 0x0000000001027983 */ /* 0x008ee20000100800 */
        /* <DEDUP_REMOVED lines=30> */
[----:B----4-:R-:W-:Y:S01]  /*134f0*/  NOP ;  /* 0x0000000000007918 */ /* 0x010fe20000000000 */
.L_x_5999:
[----:B------:R-:W4:Y:S04]  /*13500*/  LDL R2, [R1+0x4] ;  /* 0x0000040001027983 */ /* 0x000f280000100800 */
[----:B------:R-:W5:Y:S04]  /*13510*/  LDL.LU R3, [R1+0x30] ;  /* 0x0000300001037983 */ /* 0x000f680000300800 */
[----:B--2---:R-:W2:Y:S04]  /*13520*/  LDL.LU R5, [R1+0x28] ;  /* 0x0000280001057983 */ /* 0x004ea80000300800 */
[----:B---3--:R-:W3:Y:S01]  /*13530*/  LDL.LU R4, [R1+0x38] ;  /* 0x0000380001047983 */ /* 0x008ee20000300800 */
        /* <DEDUP_REMOVED lines=8> */
[----:B-----5:R-:W-:-:S04]  /*135c0*/  SHF.R.S32.HI R0, RZ, 0x1f, R3 ;  /* 0x0000001fff007819 */ /* 0x020fc80000011403 */
[----:B------:R-:W-:Y:S02]  /*135d0*/  LOP3.LUT P1, RZ, R2, 0x3ff, RZ, 0xc0, !PT ;  /* 0x000003ff02ff7812 */ /* 0x000fe4000782c0ff */
[----:B--2---:R-:W-:Y:S01]  /*135e0*/  SEL R5, R5, RZ, !P0 ;  /* 0x000000ff05057207 */ /* 0x004fe20004000000 */
[----:B------:R-:W-:Y:S01]  /*135f0*/  IMAD R0, R0, UR4, RZ ;  /* 0x0000000400007c24 */ /* 0x000fe2000f8e02ff */
[----:B---3--:R-:W-:-:S03]  /*13600*/  SEL R4, R4, RZ, !P0 ;  /* 0x000000ff04047207 */ /* 0x008fc60004000000 */
        /* <DEDUP_REMOVED lines=26> */
.L_x_6005:
[----:B------:R-:W-:Y:S05]  /*137b0*/  BSYNC B6 ;  /* 0x0000000000067941 */ /* 0x000fea0003800000 */
.L_x_6004:
[----:B---3--:R-:W2:Y:S01]  /*137c0*/  LDL.LU R5, [R1+0x30] ;  /* 0x0000300001057983 */ /* 0x008ea20000300800 */
[----:B------:R-:W-:Y:S01]  /*137d0*/  ULDC.64 UR4, c[0x0][0x2d8] ;  /* 0x0000b60000047ab9 */ /* 0x000fe20000000a00 */
[----:B------:R-:W3:Y:S01]  /*137e0*/  LDC R7, c[0x0][0x448] ;  /* 0x00011200ff077b82 */ /* 0x000ee20000000800 */
[----:B------:R-:W-:Y:S01]  /*137f0*/  ULDC.64 UR6, c[0x0][0x280] ;  /* 0x0000a00000067ab9 */ /* 0x000fe20000000a00 */
[----:B------:R-:W2:Y:S04]  /*13800*/  LDL.LU.64 R2, [R1+0x40] ;  /* 0x0000400001027983 */ /* 0x000ea80000300a00 */
[----:B------:R-:W4:Y:S04]  /*13810*/  LDL.LU R0, [R1+0x38] ;  /* 0x0000380001007983 */ /* 0x000f280000300800 */
[----:B------:R-:W4:Y:S04]  /*13820*/  LDL.LU R6, [R1+0x4c] ;  /* 0x00004c0001067983 */ /* 0x000f280000300800 */
[----:B------:R-:W4:Y:S01]  /*13830*/  LDL.LU R4, [R1+0x28] ;  /* 0x0000280001047983 */ /* 0x000f220000300800 */
[----:B01----:R-:W0:Y:S01]  /*13840*/  S2R R9, SR_TID.X ;  /* 0x0000000000097919 */ /* 0x003e220000002100 */
[----:B------:R-:W1:Y:S01]  /*13850*/  S2R R8, SR_TID.X ;  /* 0x0000000000087919 */ /* 0x000e620000002100 */
[----:B---3--:R-:W-:Y:S01]  /*13860*/  ISETP.NE.AND P0, PT, R7, 0x1, PT ;  /* 0x000000010700780c */ /* 0x008fe20003f05270 */
[----:B0-----:R-:W-:-:S02]  /*13870*/  IMAD.SHL.U32 R9, R9, 0x8, RZ ;  /* 0x0000000809097824 */ /* 0x001fc400078e00ff */
[----:B-1----:R-:W-:-:S03]  /*13880*/  IMAD.SHL.U32 R10, R8, 0x8, RZ ;  /* 0x00000008080a7824 */ /* 0x002fc600078e00ff */
[----:B------:R-:W-:-:S04]  /*13890*/  LOP3.LUT R9, R9, 0x38, RZ, 0xc0, !PT ;  /* 0x0000003809097812 */ /* 0x000fc800078ec0ff */
[C---:B------:R-:W-:Y:S02]  /*138a0*/  LOP3.LUT R11, R9.reuse, 0x40, RZ, 0xfc, !PT ;  /* 0x00000040090b7812 */ /* 0x040fe400078efcff */
[----:B------:R-:W-:Y:S02]  /*138b0*/  LOP3.LUT R9, R9, 0x80, RZ, 0xfc, !PT ;  /* 0x0000008009097812 */ /* 0x000fe400078efcff */
[----:B------:R-:W-:Y:S01]  /*138c0*/  LOP3.LUT R10, R10, 0x38, RZ, 0xc0, !PT ;  /* 0x000000380a0a7812 */ /* 0x000fe200078ec0ff */
[----:B--2---:R-:W-:Y:S02]  /*138d0*/  IMAD.MOV.U32 R3, RZ, RZ, R5 ;  /* 0x000000ffff037224 */ /* 0x004fe400078e0005 */
[----:B------:R-:W0:Y:S01]  /*138e0*/  S2R R5, SR_TID.X ;  /* 0x0000000000057919 */ /* 0x000e220000002100 */
[----:B----4-:R-:W-:Y:S02]  /*138f0*/  IMAD R0, R0, UR4, RZ ;  /* 0x0000000400007c24 */ /* 0x010fe4000f8e02ff */
        /* <DEDUP_REMOVED lines=30> */
[C---:B------:R-:W-:Y:S01]  /*13ae0*/  IMAD.WIDE.U32 R4, R0.reuse, UR4, R2 ;  /* 0x0000000400047c25 */ /* 0x040fe2000f8e0002 */
[----:B------:R-:W-:Y:S02]  /*13af0*/  ULDC UR4, c[0x0][0x2b8] ;  /* 0x0000ae0000047ab9 */ /* 0x000fe40000000800 */
[----:B------:R-:W-:Y:S01]  /*13b00*/  ISETP.GE.AND P0, PT, R9, UR4, PT ;  /* 0x0000000409007c0c */ /* 0x000fe2000bf06270 */
[----:B------:R-:W-:Y:S01]  /*13b10*/  IMAD R0, R0, UR5, R6 ;  /* 0x0000000500007c24 */ /* 0x000fe2000f8e0206 */
[----:B------:R0:W5:Y:S01]  /*13b20*/  LDL R9, [R1+0x24] ;  /* 0x0000240001097983 */ /* 0x0001620000100800 */
[----:B------:R-:W-:Y:S02]  /*13b30*/  LEA R3, P3, R4, UR6, 0x1 ;  /* 0x0000000604037c11 */ /* 0x000fe4000f8608ff */
[----:B------:R-:W-:Y:S01]  /*13b40*/  IMAD.IADD R0, R5, 0x1, R0 ;  /* 0x0000000105007824 */ /* 0x000fe200078e0200 */
[----:B------:R-:W-:-:S02]  /*13b50*/  ISETP.GE.AND P2, PT, R10, UR4, PT ;  /* 0x000000040a007c0c */ /* 0x000fc4000bf46270 */
[----:B------:R-:W-:Y:S01]  /*13b60*/  ISETP.GE.AND P1, PT, R11, UR4, PT ;  /* 0x000000040b007c0c */ /* 0x000fe2000bf26270 */
[----:B------:R-:W-:Y:S01]  /*13b70*/  UMOV UR4, 0xffffffff ;  /* 0xffffffff00047882 */ /* 0x000fe20000000000 */
[----:B------:R-:W-:Y:S02]  /*13b80*/  LEA.HI.X R0, R4, UR7, R0, 0x1, P3 ;  /* 0x0000000704007c11 */ /* 0x000fe400098f0c00 */
[----:B0-----:R-:W-:Y:S09]  /*13b90*/  BRA.DIV UR4, `(.L_x_6006) ;  /* 0x0000004a044c7947 */ /* 0x001ff2000b800000 */
[----:B------:R-:W0:Y:S02]  /*13ba0*/  S2R R4, SR_TID.X ;  /* 0x0000000000047919 */ /* 0x000e240000002100 */
[----:B0-----:R-:W-:-:S04]  /*13bb0*/  LOP3.LUT R4, R4, 0x7f, RZ, 0xc0, !PT ;  /* 0x0000007f04047812 */ /* 0x001fc800078ec0ff */
[----:B------:R-:W-:Y:S02]  /*13bc0*/  SHF.R.U32.HI R5, RZ, 0x3, R4 ;  /* 0x00000003ff057819 */ /* 0x000fe40000011604 */
[----:B------:R-:W2:Y:S01]  /*13bd0*/  LDL.LU R4, [R1+0x34] ;  /* 0x0000340001047983 */ /* 0x000ea20000300800 */
[----:B------:R-:W-:Y:S02]  /*13be0*/  ULDC.64 UR4, c[0x0][0x208] ;  /* 0x0000820000047ab9 */ /* 0x000fe40000000a00 */
[----:B------:R-:W-:Y:S01]  /*13bf0*/  IMAD R17, R17, 0x80, R5 ;  /* 0x0000008011117824 */ /* 0x000fe200078e0205 */
[----:B------:R-:W-:Y:S04]  /*13c00*/  SHFL.IDX PT, R6, R3, 0x1, 0x181f ;  /* 0x00381f0003067f89 */ /* 0x000fe800000e0000 */
[----:B------:R-:W0:Y:S04]  /*13c10*/  SHFL.IDX PT, R5, R3, RZ, 0x181f ;  /* 0x00181fff03057589 */ /* 0x000e2800000e0000 */
[----:B------:R-:W-:Y:S01]  /*13c20*/  SHFL.IDX PT, R8, R0, 0x1, 0x181f ;  /* 0x00381f0000087f89 */ /* 0x000fe200000e0000 */
[----:B--2---:R-:W-:-:S02]  /*13c30*/  IMAD R2, R4, R7, RZ ;  /* 0x0000000704027224 */ /* 0x004fc400078e02ff */
[----:B------:R-:W-:-:S03]  /*13c40*/  VIADD R4, R17, 0x10 ;  /* 0x0000001011047836 */ /* 0x000fc60000000000 */
[-C--:B------:R-:W-:Y:S02]  /*13c50*/  ISETP.GE.AND P4, PT, R17, R2.reuse, PT ;  /* 0x000000021100720c */ /* 0x080fe40003f86270 */
[----:B------:R-:W-:Y:S02]  /*13c60*/  ISETP.GE.AND P3, PT, R4, R2, PT ;  /* 0x000000020400720c */ /* 0x000fe40003f66270 */
[----:B------:R-:W1:Y:S09]  /*13c70*/  SHFL.IDX PT, R4, R0, RZ, 0x181f ;  /* 0x00181fff00047589 */ /* 0x000e7200000e0000 */
[----:B0-----:R-:W-:-:S05]  /*13c80*/  @!P4 LEA R5, P5, R10, R5, 0x1 ;  /* 0x000000050a05c211 */ /* 0x001fca00078a08ff */
[----:B-1----:R-:W-:Y:S01]  /*13c90*/  @!P4 IMAD.X R4, RZ, RZ, R4, P5 ;  /* 0x000000ffff04c224 */ /* 0x002fe200028e0604 */
[----:B------:R-:W-:-:S04]  /*13ca0*/  @!P3 LEA R7, P5, R10, R6, 0x1 ;  /* 0x000000060a07b211 */ /* 0x000fc800078a08ff */
        /* <DEDUP_REMOVED lines=9> */
[----:B------:R-:W0:Y:S04]  /*13d40*/  SHFL.IDX PT, R7, R3, 0x2, 0x181f ;  /* 0x00581f0003077f89 */ /* 0x000e2800000e0000 */
[----:B------:R-:W-:Y:S04]  /*13d50*/  @!P3 LDGSTS.E.BYPASS.LTC128B.128 [R9+0x15c00], desc[UR4][R4.64], !P2 ;  /* 0x15c000000409bfae */ /* 0x000fe8000d101d44 */
[----:B------:R-:W-:Y:S04]  /*13d60*/  @!P3 LDGSTS.E.BYPASS.LTC128B.128 [R9+0x19c00], desc[UR4][R4.64+0x80], !P1 ;  /* 0x19c000800409bfae */ /* 0x000fe8000c901d44 */
[----:B------:R1:W-:Y:S04]  /*13d70*/  @!P3 LDGSTS.E.BYPASS.LTC128B.128 [R9+0x1dc00], desc[UR4][R4.64+0x100], !P0 ;  /* 0x1dc001000409bfae */ /* 0x0003e8000c101d44 */
[----:B------:R-:W2:Y:S01]  /*13d80*/  SHFL.IDX PT, R6, R0, 0x2, 0x181f ;  /* 0x00581f0000067f89 */ /* 0x000ea200000e0000 */
[----:B-1----:R-:W-:-:S05]  /*13d90*/  VIADD R4, R17, 0x20 ;  /* 0x0000002011047836 */ /* 0x002fca0000000000 */
[----:B------:R-:W-:-:S13]  /*13da0*/  ISETP.GE.AND P3, PT, R4, R2, PT ;  /* 0x000000020400720c */ /* 0x000fda0003f66270 */
[----:B0-----:R-:W-:-:S05]  /*13db0*/  @!P3 LEA R7, P4, R10, R7, 0x1 ;  /* 0x000000070a07b211 */ /* 0x001fca00078808ff */
[----:B--2---:R-:W-:-:S04]  /*13dc0*/  @!P3 IMAD.X R4, RZ, RZ, R6, P4 ;  /* 0x000000ffff04b224 */ /* 0x004fc800020e0606 */
[----:B------:R-:W-:Y:S02]  /*13dd0*/  @!P3 IMAD.MOV.U32 R5, RZ, RZ, R4 ;  /* 0x000000ffff05b224 */ /* 0x000fe400078e0004 */
[----:B------:R-:W-:-:S05]  /*13de0*/  @!P3 IMAD.MOV.U32 R4, RZ, RZ, R7 ;  /* 0x000000ffff04b224 */ /* 0x000fca00078e0007 */
        /* <DEDUP_REMOVED lines=53> */
.L_x_6129:
        /* <DEDUP_REMOVED lines=13> */
.L_x_6008:
[----:B------:R-:W-:Y:S05]  /*14210*/  BSYNC B0 ;  /* 0x0000000000007941 */ /* 0x000fea0003800000 */
.L_x_6007:
[----:B01----:R-:W2:Y:S01]  /*14220*/  LDL R9, [R1+0x4] ;  /* 0x0000040001097983 */ /* 0x003ea20000100800 */
[----:B------:R-:W-:Y:S01]  /*14230*/  PLOP3.LUT P0, PT, PT, PT, PT, 0x80, 0x0 ;  /* 0x000000000000781c */ /* 0x000fe20003f0f070 */
[----:B------:R-:W-:Y:S01]  /*14240*/  NOP ;  /* 0x0000000000007918 */ /* 0x000fe20000000000 */
[----:B--2---:R-:W-:-:S11]  /*14250*/  VIADD R6, R9, 0x36800 ;  /* 0x0003680009067836 */ /* 0x004fd60000000000 */
.L_x_6009:
        /* <DEDUP_REMOVED lines=19> */
.L_x_6130:
[----:B------:R-:W-:Y:S05]  /*14390*/  BSYNC B0 ;  /* 0x0000000000007941 */ /* 0x000fea0003800000 */
.L_x_6010:
        /* <DEDUP_REMOVED lines=48> */
.L_x_6018:
[----:B------:R-:W2:Y:S01]  /*146a0*/  LDL R0, [R1+0x4] ;  /* 0x0000040001007983 */ /* 0x000ea20000100800 */
[----:B------:R-:W-:Y:S01]  /*146b0*/  BSSY B3, `(.L_x_6019) ;  /* 0x0000005000037945 */ /* 0x000fe20003800000 */
[----:B--2---:R-:W-:Y:S01]  /*146c0*/  IMAD R2, R9, 0x8, R0 ;  /* 0x0000000809027824 */ /* 0x004fe200078e0200 */
[----:B------:R-:W-:-:S04]  /*146d0*/  SHF.L.U32 R0, R12, 0x1f, RZ ;  /* 0x0000001f0c007819 */ /* 0x000fc800000006ff */
[----:B------:R-:W1:Y:S02]  /*146e0*/  SYNCS.PHASECHK.TRANS64.TRYWAIT P0, [R2+URZ+0x36840], R0 ;  /* 0x03684000020075a7 */ /* 0x000e64000800017f */
[----:B-1----:R-:W-:Y:S05]  /*146f0*/  @!P0 BRA `(.L_x_6020) ;  /* 0x0000004800888947 */ /* 0x002fea0003800000 */
.L_x_6131:
[----:B------:R-:W-:Y:S05]  /*14700*/  BSYNC B3 ;  /* 0x0000000000037941 */ /* 0x000fea0003800000 */
.L_x_6019:
        /* <DEDUP_REMOVED lines=12> */
.L_x_6022:
[----:B------:R-:W-:Y:S05]  /*147d0*/  BSYNC B3 ;  /* 0x0000000000037941 */ /* 0x000fea0003800000 */
.L_x_6021:
        /* <DEDUP_REMOVED lines=13> */
.L_x_6023:
        /* <DEDUP_REMOVED lines=16> */
.L_x_6024:
        /* <DEDUP_REMOVED lines=16> */
.L_x_6025:
        /* <DEDUP_REMOVED lines=17> */
.L_x_6132:
[----:B------:R-:W-:Y:S05]  /*14bc0*/  BSYNC B3 ;  /* 0x0000000000037941 */ /* 0x000fea0003800000 */
.L_x_6026:
        /* <DEDUP_REMOVED lines=14> */
.L_x_6029:
[----:B------:R-:W-:Y:S05]  /*14cb0*/  BSYNC B3 ;  /* 0x0000000000037941 */ /* 0x000fea0003800000 */
.L_x_6028:
        /* <DEDUP_REMOVED lines=14> */
.L_x_6030:
        /* <DEDUP_REMOVED lines=16> */
.L_x_6031:
        /* <DEDUP_REMOVED lines=16> */
.L_x_6032:
        /* <DEDUP_REMOVED lines=13> */
.L_x_6017:
[----:B------:R-:W-:Y:S05]  /*15070*/  BSYNC B1 ;  /* 0x0000000000017941 */ /* 0x000fea0003800000 */
.L_x_6016:
[----:B------:R-:W2:Y:S04]  /*15080*/  LDL.LU R0, [R1+0x2c] ;  /* 0x00002c0001007983 */ /* 0x000ea80000300800 */
[----:B------:R3:W-:Y:S04]  /*15090*/  STL [R1+0x8], R9 ;  /* 0x0000080901007387 */ /* 0x0007e80000100800 */
[----:B------:R3:W-:Y:S02]  /*150a0*/  STL [R1+0x14], R12 ;  /* 0x0000140c01007387 */ /* 0x0007e40000100800 */
[----:B--23--:R-:W-:-:S07]  /*150b0*/  VIADD R0, R0, 0xfffffffd ;  /* 0xfffffffd00007836 */ /* 0x00cfce0000000000 */
.L_x_6015:
[----:B------:R-:W-:Y:S05]  /*150c0*/  BSYNC B2 ;  /* 0x0000000000027941 */ /* 0x000fea0003800000 */
.L_x_6014:
[----:B------:R-:W-:-:S13]  /*150d0*/  ISETP.NE.AND P0, PT, R4, RZ, PT ;  /* 0x000000ff0400720c */ /* 0x000fda0003f05270 */
[----:B------:R-:W-:Y:S05]  /*150e0*/  @!P0 BRA `(.L_x_6013) ;  /* 0x0000001800088947 */ /* 0x000fea0003800000 */
[----:B0-----:R0:W5:Y:S02]  /*150f0*/  LDL R8, [R1] ;  /* 0x0000000001087983 */ /* 0x0011640000100800 */
.L_x_6067:
[----:B--2---:R-:W2:Y:S04]  /*15100*/  LDL R4, [R1+0x20] ;  /* 0x0000200001047983 */ /* 0x004ea80000100800 */
[----:B---3--:R-:W3:Y:S04]  /*15110*/  LDL R3, [R1+0x8] ;  /* 0x0000080001037983 */ /* 0x008ee80000100800 */
[----:B----4-:R-:W4:Y:S01]  /*15120*/  LDL R2, [R1+0x14] ;  /* 0x0000140001027983 */ /* 0x010f220000100800 */
        /* <DEDUP_REMOVED lines=18> */
[----:B------:R-:W-:Y:S01]  /*15250*/  ULDC.64 UR8, c[0x0][0x208] ;  /* 0x0000820000087ab9 */ /* 0x000fe20000000a00 */
        /* <DEDUP_REMOVED lines=15> */
.L_x_6035:
[----:B------:R-:W3:Y:S01]  /*15350*/  LDL R2, [R1+0x4] ;  /* 0x0000040001027983 */ /* 0x000ee20000100800 */
[----:B------:R-:W-:Y:S01]  /*15360*/  BSSY B2, `(.L_x_6036) ;  /* 0x0000005000027945 */ /* 0x000fe20003800000 */
[----:B---3--:R-:W-:Y:S01]  /*15370*/  IMAD R3, R4, 0x8, R2 ;  /* 0x0000000804037824 */ /* 0x008fe200078e0202 */
[----:B------:R-:W-:-:S04]  /*15380*/  SHF.L.U32 R2, R5, 0x1f, RZ ;  /* 0x0000001f05027819 */ /* 0x000fc800000006ff */
[----:B------:R-:W3:Y:S02]  /*15390*/  SYNCS.PHASECHK.TRANS64.TRYWAIT P0, [R3+URZ+0x36840], R2 ;  /* 0x03684002030075a7 */ /* 0x000ee4000800017f */
[----:B---3--:R-:W-:Y:S05]  /*153a0*/  @!P0 BRA `(.L_x_6037) ;  /* 0x0000003c00848947 */ /* 0x008fea0003800000 */
.L_x_6133:
[----:B------:R-:W-:Y:S05]  /*153b0*/  BSYNC B2 ;  /* 0x0000000000027941 */ /* 0x000fea0003800000 */
.L_x_6036:
        /* <DEDUP_REMOVED lines=12> */
.L_x_6039:
[----:B------:R-:W-:Y:S05]  /*15480*/  BSYNC B2 ;  /* 0x0000000000027941 */ /* 0x000fea0003800000 */
.L_x_6038:
        /* <DEDUP_REMOVED lines=13> */
.L_x_6040:
        /* <DEDUP_REMOVED lines=16> */
.L_x_6041:
        /* <DEDUP_REMOVED lines=16> */
.L_x_6042:
        /* <DEDUP_REMOVED lines=17> */
.L_x_6134:
[----:B------:R-:W-:Y:S05]  /*15870*/  BSYNC B2 ;  /* 0x0000000000027941 */ /* 0x000fea0003800000 */
.L_x_6043:
        /* <DEDUP_REMOVED lines=11> */
.L_x_6046:
[----:B------:R-:W-:Y:S05]  /*15930*/  BSYNC B2 ;  /* 0x0000000000027941 */ /* 0x000fea0003800000 */
.L_x_6045:
        /* <DEDUP_REMOVED lines=14> */
.L_x_6047:
        /* <DEDUP_REMOVED lines=16> */
.L_x_6048:
        /* <DEDUP_REMOVED lines=16> */
.L_x_6049:
        /* <DEDUP_REMOVED lines=13> */
.L_x_6034:
[----:B------:R-:W-:Y:S05]  /*15cf0*/  BSYNC B1 ;  /* 0x0000000000017941 */ /* 0x000fea0003800000 */
.L_x_6033:
[----:B------:R-:W3:Y:S01]  /*15d00*/  LDL R2, [R1+0x20] ;  /* 0x0000200001027983 */ /* 0x000ee20000100800 */
[----:B------:R-:W-:Y:S01]  /*15d10*/  VIADD R3, R4, 0x1 ;  /* 0x0000000104037836 */ /* 0x000fe20000000000 */
[----:B------:R-:W-:Y:S04]  /*15d20*/  BSSY B1, `(.L_x_6050) ;  /* 0x00000bb000017945 */ /* 0x000fe80003800000 */
[----:B------:R-:W-:-:S04]  /*15d30*/  ISETP.NE.AND P0, PT, R3, 0x2, PT ;  /* 0x000000020300780c */ /* 0x000fc80003f05270 */
[----:B------:R-:W-:Y:S02]  /*15d40*/  SEL R11, R3, RZ, P0 ;  /* 0x000000ff030b7207 */ /* 0x000fe40000000000 */
[----:B---3--:R-:W-:Y:S02]  /*15d50*/  ISETP.NE.AND P1, PT, R2, RZ, PT ;  /* 0x000000ff0200720c */ /* 0x008fe40003f25270 */
        /* <DEDUP_REMOVED lines=14> */
[----:B------:R-:W-:Y:S01]  /*15e40*/  ULDC.64 UR8, c[0x0][0x208] ;  /* 0x0000820000087ab9 */ /* 0x000fe20000000a00 */
        /* <DEDUP_REMOVED lines=15> */
.L_x_6052:
[----:B------:R-:W4:Y:S01]  /*15f40*/  LDL R2, [R1+0x4] ;  /* 0x0000040001027983 */ /* 0x000f220000100800 */
[----:B------:R-:W-:Y:S01]  /*15f50*/  SHF.L.U32 R3, R10, 0x1f, RZ ;  /* 0x0000001f0a037819 */ /* 0x000fe200000006ff */
[----:B------:R-:W-:Y:S01]  /*15f60*/  BSSY B2, `(.L_x_6053) ;  /* 0x0000004000027945 */ /* 0x000fe20003800000 */
[----:B----4-:R-:W-:-:S04]  /*15f70*/  IMAD R2, R11, 0x8, R2 ;  /* 0x000000080b027824 */ /* 0x010fc800078e0202 */
[----:B------:R-:W4:Y:S02]  /*15f80*/  SYNCS.PHASECHK.TRANS64.TRYWAIT P0, [R2+URZ+0x36840], R3 ;  /* 0x03684003020075a7 */ /* 0x000f24000800017f */
[----:B----4-:R-:W-:Y:S05]  /*15f90*/  @!P0 BRA `(.L_x_6054) ;  /* 0x0000003000b08947 */ /* 0x010fea0003800000 */
.L_x_6135:
[----:B------:R-:W-:Y:S05]  /*15fa0*/  BSYNC B2 ;  /* 0x0000000000027941 */ /* 0x000fea0003800000 */
.L_x_6053:
        /* <DEDUP_REMOVED lines=12> */
.L_x_6056:
[----:B------:R-:W-:Y:S05]  /*16070*/  BSYNC B2 ;  /* 0x0000000000027941 */ /* 0x000fea0003800000 */
.L_x_6055:
        /* <DEDUP_REMOVED lines=15> */
.L_x_6057:
        /* <DEDUP_REMOVED lines=16> */
.L_x_6058:
        /* <DEDUP_REMOVED lines=16> */
.L_x_6059:
        /* <DEDUP_REMOVED lines=15> */
.L_x_6136:
[----:B------:R-:W-:Y:S05]  /*16460*/  BSYNC B2 ;  /* 0x0000000000027941 */ /* 0x000fea0003800000 */
.L_x_6060:
        /* <DEDUP_REMOVED lines=11> */
.L_x_6063:
[----:B------:R-:W-:Y:S05]  /*16520*/  BSYNC B2 ;  /* 0x0000000000027941 */ /* 0x000fea0003800000 */
.L_x_6062:
        /* <DEDUP_REMOVED lines=13> */
.L_x_6064:
        /* <DEDUP_REMOVED lines=16> */
.L_x_6065:
        /* <DEDUP_REMOVED lines=16> */
.L_x_6066:
        /* <DEDUP_REMOVED lines=13> */
.L_x_6051:
[----:B------:R-:W-:Y:S05]  /*168d0*/  BSYNC B1 ;  /* 0x0000000000017941 */ /* 0x000fea0003800000 */
.L_x_6050:
[C---:B------:R-:W-:Y:S01]  /*168e0*/  ISETP.GT.AND P0, PT, R0.reuse, 0x1, PT ;  /* 0x000000010000780c */ /* 0x040fe20003f04270 */
[----:B------:R-:W-:-:S12]  /*168f0*/  VIADD R0, R0, 0xfffffffe ;  /* 0xfffffffe00007836 */ /* 0x000fd80000000000 */
[----:B------:R-:W-:Y:S05]  /*16900*/  @P0 BRA `(.L_x_6067) ;  /* 0xffffffe400fc0947 */ /* 0x000fea000383ffff */
.L_x_6013:
[----:B------:R-:W-:Y:S05]  /*16910*/  BSYNC B0 ;  /* 0x0000000000007941 */ /* 0x000fea0003800000 */
.L_x_6012:
        /* <DEDUP_REMOVED lines=18> */
.L_x_6069:
[----:B------:R-:W-:Y:S05]  /*16a40*/  BSYNC B0 ;  /* 0x0000000000007941 */ /* 0x000fea0003800000 */
.L_x_6068:
[----:B------:R-:W2:Y:S01]  /*16a50*/  LDL.LU R0, [R1+0x20] ;  /* 0x0000200001007983 */ /* 0x000ea20000300800 */
[----:B------:R-:W-:Y:S01]  /*16a60*/  BSSY B0, `(.L_x_6070) ;  /* 0x0000050000007945 */ /* 0x000fe20003800000 */
[----:B--2---:R-:W-:-:S13]  /*16a70*/  ISETP.NE.AND P0, PT, R0, RZ, PT ;  /* 0x000000ff0000720c */ /* 0x004fda0003f05270 */
        /* <DEDUP_REMOVED lines=10> */
.L_x_6137:
[----:B------:R-:W-:Y:S05]  /*16b20*/  BSYNC B1 ;  /* 0x0000000000017941 */ /* 0x000fea0003800000 */
.L_x_6072:
        /* <DEDUP_REMOVED lines=9> */
.L_x_6075:
[----:B------:R-:W-:Y:S05]  /*16bc0*/  BSYNC B1 ;  /* 0x0000000000017941 */ /* 0x000fea0003800000 */
.L_x_6074:
[----:B------:R-:W2:Y:S04]  /*16bd0*/  LDL.LU R5, [R1+0x18] ;  /* 0x0000180001057983 */ /* 0x000ea80000300800 */
[----:B------:R-:W2:Y:S04]  /*16be0*/  LDL.LU R3, [R1+0xc] ;  /* 0x00000c0001037983 */ /* 0x000ea80000300800 */
[----:B------:R-:W3:Y:S04]  /*16bf0*/  LDL R4, [R1+0x4] ;  /* 0x0000040001047983 */ /* 0x000ee80000100800 */
[----:B0-----:R-:W3:Y:S01]  /*16c00*/  LDL R2, [R1+0x8] ;  /* 0x0000080001027983 */ /* 0x001ee20000100800 */
        /* <DEDUP_REMOVED lines=10> */
.L_x_6076:
        /* <DEDUP_REMOVED lines=16> */
.L_x_6077:
        /* <DEDUP_REMOVED lines=16> */
.L_x_6078:
        /* <DEDUP_REMOVED lines=11> */
.L_x_6071:
[----:B------:R-:W-:Y:S05]  /*16f60*/  BSYNC B0 ;  /* 0x0000000000007941 */ /* 0x000fea0003800000 */
.L_x_6070:
        /* <DEDUP_REMOVED lines=9> */
.L_x_5992:
[----:B------:R-:W-:Y:S05]  /*17000*/  BSYNC B7 ;  /* 0x0000000000077941 */ /* 0x000fea0003800000 */
.L_x_5990:
[----:B0-----:R-:W2:Y:S02]  /*17010*/  LDL R0, [R1+0x50] ;  /* 0x0000500001007983 */ /* 0x001ea40000100800 */
[----:B--2---:R-:W-:-:S13]  /*17020*/  ISETP.NE.AND P0, PT, R0, RZ, PT ;  /* 0x000000ff0000720c */ /* 0x004fda0003f05270 */
        /* <DEDUP_REMOVED lines=11> */
.L_x_6079:
        /* <DEDUP_REMOVED lines=11> */
[----:B------:R0:W2:Y:S01]  /*17190*/  @!P1 LDG.E R3, desc[UR6][R2.64] ;  /* 0x0000000602039981 */ /* 0x0000a2000c1e1900 */
[C---:B------:R-:W-:Y:S02]  /*171a0*/  ISETP.GE.U32.AND P2, PT, R6.reuse, 0x2, PT ;  /* 0x000000020600780c */ /* 0x040fe40003f46070 */
[C---:B------:R-:W-:Y:S01]  /*171b0*/  ISETP.GE.U32.AND P3, PT, R6.reuse, 0x4, PT ;  /* 0x000000040600780c */ /* 0x040fe20003f66070 */
[----:B------:R-:W-:Y:S01]  /*171c0*/  SHFL.IDX PT, R0, R16, RZ, 0x1f ;  /* 0x00001fff10007589 */ /* 0x000fe200000e0000 */
[C---:B------:R-:W-:Y:S02]  /*171d0*/  ISETP.GE.U32.AND P4, PT, R6.reuse, 0x8, PT ;  /* 0x000000080600780c */ /* 0x040fe40003f86070 */
[C---:B------:R-:W-:Y:S01]  /*171e0*/  ISETP.GE.U32.AND P5, PT, R6.reuse, 0x10, PT ;  /* 0x000000100600780c */ /* 0x040fe20003fa6070 */
[----:B0-----:R-:W-:Y:S02]  /*171f0*/  IMAD.MOV.U32 R2, RZ, RZ, RZ ;  /* 0x000000ffff027224 */ /* 0x001fe400078e00ff */
[----:B--2---:R-:W-:Y:S01]  /*17200*/  @!P1 IMAD.MOV.U32 R2, RZ, RZ, R3 ;  /* 0x000000ffff029224 */ /* 0x004fe200078e0003 */
        /* <DEDUP_REMOVED lines=17> */
[----:B------:R0:W2:Y:S02]  /*17320*/  SHFL.IDX PT, R16, R3, 0x1f, 0x1f ;  /* 0x03e01f0003107f89 */ /* 0x0000a400000e0000 */
.L_x_6147:
[----:B------:R-:W-:Y:S02]  /*17330*/  ULDC UR4, c[0x0][0xc38] ;  /* 0x00030e0000047ab9 */ /* 0x000fe40000000800 */
[----:B------:R-:W-:-:S04]  /*17340*/  IMAD.U32 R4, RZ, RZ, UR4 ;  /* 0x00000004ff047e24 */ /* 0x000fc8000f8e00ff */
[----:B--2---:R-:W-:-:S04]  /*17350*/  IMAD R16, R16, R4, RZ ;  /* 0x0000000410107224 */ /* 0x004fc800078e02ff */
[----:B------:R-:W-:-:S05]  /*17360*/  IMAD.IADD R5, R5, 0x1, R16 ;  /* 0x0000000105057824 */ /* 0x000fca00078e0210 */
[----:B------:R-:W-:-:S13]  /*17370*/  ISETP.GT.AND P6, PT, R5, R0, PT ;  /* 0x000000000500720c */ /* 0x000fda0003fc4270 */
[----:B------:R-:W-:Y:S05]  /*17380*/  @P6 BRA `(.L_x_6082) ;  /* 0x0000000000a06947 */ /* 0x000fea0003800000 */
.L_x_6087:
[----:B------:R-:W2:Y:S01]  /*17390*/  LDC R2, c[0x0][0xc3c] ;  /* 0x00030f00ff027b82 */ /* 0x000ea20000000800 */
[----:B------:R-:W-:-:S05]  /*173a0*/  VIADD R19, R19, 0x1f ;  /* 0x0000001f13137836 */ /* 0x000fca0000000000 */
[----:B--2---:R-:W-:-:S13]  /*173b0*/  ISETP.GE.AND P6, PT, R19, R2, PT ;  /* 0x000000021300720c */ /* 0x004fda0003fc6270 */
[----:B------:R-:W-:Y:S05]  /*173c0*/  @P6 BRA `(.L_x_6083) ;  /* 0x0000000400dc6947 */ /* 0x000fea0003800000 */
[----:B0-----:R-:W0:Y:S01]  /*173d0*/  S2R R3, SR_TID.X ;  /* 0x0000000000037919 */ /* 0x001e220000002100 */
[----:B------:R-:W-:Y:S01]  /*173e0*/  BSSY B0, `(.L_x_6084) ;  /* 0x000000a000007945 */ /* 0x000fe20003800000 */
[----:B0-----:R-:W-:-:S05]  /*173f0*/  LOP3.LUT R3, R3, 0x1f, RZ, 0xc0, !PT ;  /* 0x0000001f03037812 */ /* 0x001fca00078ec0ff */
[----:B------:R-:W-:-:S05]  /*17400*/  IMAD.IADD R4, R19, 0x1, R3 ;  /* 0x0000000113047824 */ /* 0x000fca00078e0203 */
[----:B------:R-:W-:Y:S01]  /*17410*/  ISETP.GE.OR P6, PT, R4, R2, !P0 ;  /* 0x000000020400720c */ /* 0x000fe200047c6670 */
[----:B------:R-:W-:-:S12]  /*17420*/  IMAD.MOV.U32 R2, RZ, RZ, RZ ;  /* 0x000000ffff027224 */ /* 0x000fd800078e00ff */
[----:B------:R-:W-:Y:S05]  /*17430*/  @P6 BRA `(.L_x_6085) ;  /* 0x0000000000106947 */ /* 0x000fea0003800000 */
[----:B------:R-:W0:Y:S01]  /*17440*/  LDC.64 R2, c[0x0][0xc80] ;  /* 0x00032000ff027b82 */ /* 0x000e220000000a00 */
[----:B------:R-:W-:Y:S01]  /*17450*/  ULDC.64 UR4, c[0x0][0x208] ;  /* 0x0000820000047ab9 */ /* 0x000fe20000000a00 */
[----:B0-----:R-:W-:-:S06]  /*17460*/  IMAD.WIDE R2, R4, 0x4, R2 ;  /* 0x0000000404027825 */ /* 0x001fcc00078e0202 */
[----:B------:R0:W5:Y:S02]  /*17470*/  LDG.E R2, desc[UR4][R2.64] ;  /* 0x0000000402027981 */ /* 0x000164000c1e1900 */
.L_x_6085:
[----:B------:R-:W-:Y:S05]  /*17480*/  BSYNC B0 ;  /* 0x0000000000007941 */ /* 0x000fea0003800000 */
.L_x_6084:
        /* <DEDUP_REMOVED lines=18> */
.L_x_6155:
[----:B------:R-:W-:Y:S02]  /*175b0*/  ULDC UR4, c[0x0][0xc38] ;  /* 0x00030e0000047ab9 */ /* 0x000fe40000000800 */
[----:B------:R-:W-:-:S04]  /*175c0*/  IMAD.U32 R4, RZ, RZ, UR4 ;  /* 0x00000004ff047e24 */ /* 0x000fc8000f8e00ff */
[----:B--2---:R-:W-:-:S04]  /*175d0*/  IMAD R16, R16, R4, RZ ;  /* 0x0000000410107224 */ /* 0x004fc800078e02ff */
[----:B------:R-:W-:-:S05]  /*175e0*/  IMAD.IADD R5, R16, 0x1, R5 ;  /* 0x0000000110057824 */ /* 0x000fca00078e0205 */
[----:B------:R-:W-:-:S13]  /*175f0*/  ISETP.GT.AND P6, PT, R5, R0, PT ;  /* 0x000000000500720c */ /* 0x000fda0003fc4270 */
[----:B------:R-:W-:Y:S05]  /*17600*/  @!P6 BRA `(.L_x_6087) ;  /* 0xfffffffc0060e947 */ /* 0x000fea000383ffff */
.L_x_6082:
        /* <DEDUP_REMOVED lines=8> */
.L_x_6159:
[----:B------:R-:W-:Y:S01]  /*17690*/  ISETP.NE.AND P0, PT, R5, RZ, PT ;  /* 0x000000ff0500720c */ /* 0x000fe20003f05270 */
[----:B------:R-:W-:-:S12]  /*176a0*/  IMAD.MOV.U32 R5, RZ, RZ, RZ ;  /* 0x000000ffff057224 */ /* 0x000fd800078e00ff */
[----:B------:R-:W-:Y:S05]  /*176b0*/  @!P0 BRA `(.L_x_6089) ;  /* 0x0000000000148947 */ /* 0x000fea0003800000 */
[----:B------:R-:W-:Y:S01]  /*176c0*/  UMOV UR4, 0xffffffff ;  /* 0xffffffff00047882 */ /* 0x000fe20000000000 */
[----:B------:R-:W-:Y:S02]  /*176d0*/  VIADD R12, R6, 0xffffffff ;  /* 0xffffffff060c7836 */ /* 0x000fe40000000000 */
[----:B------:R-:W-:Y:S05]  /*176e0*/  BRA.DIV UR4, `(.L_x_6090) ;  /* 0x0000002604607947 */ /* 0x000fea000b800000 */
[----:B0-----:R0:W0:Y:S02]  /*176f0*/  SHFL.IDX PT, R3, R3, R12, 0x1f ;  /* 0x00001f0c03037589 */ /* 0x00102400000e0000 */
.L_x_6162:
[----:B0-----:R-:W-:-:S07]  /*17700*/  IMAD.MOV.U32 R5, RZ, RZ, R3 ;  /* 0x000000ffff057224 */ /* 0x001fce00078e0003 */
.L_x_6089:
[----:B0-2---:R-:W0:Y:S01]  /*17710*/  LDC.64 R2, c[0x0][0xc90] ;  /* 0x00032400ff027b82 */ /* 0x005e220000000a00 */
[----:B------:R-:W-:Y:S01]  /*17720*/  IMAD.IADD R19, R6, 0x1, R19 ;  /* 0x0000000106137824 */ /* 0x000fe200078e0213 */
[----:B------:R-:W-:-:S03]  /*17730*/  ULDC.64 UR4, c[0x0][0x208] ;  /* 0x0000820000047ab9 */ /* 0x000fc60000000a00 */
[----:B0-----:R-:W-:-:S05]  /*17740*/  IMAD.WIDE R2, R19, 0x4, R2 ;  /* 0x0000000413027825 */ /* 0x001fca00078e0202 */
[----:B----4-:R-:W3:Y:S01]  /*17750*/  LDG.E R7, desc[UR4][R2.64] ;  /* 0x0000000402077981 */ /* 0x010ee2000c1e1900 */
        /* <DEDUP_REMOVED lines=62> */
.L_x_6083:
[----:B------:R-:W-:Y:S01]  /*17b40*/  UMOV UR4, URZ ;  /* 0x0000003f00047c82 */ /* 0x000fe20008000000 */
[----:B------:R-:W-:Y:S01]  /*17b50*/  UMOV UR5, URZ ;  /* 0x0000003f00057c82 */ /* 0x000fe20008000000 */
[----:B------:R-:W-:Y:S01]  /*17b60*/  ULDC UR6, c[0x0][0xc3c] ;  /* 0x00030f0000067ab9 */ /* 0x000fe20000000800 */
[----:B------:R-:W-:Y:S02]  /*17b70*/  IMAD.MOV.U32 R16, RZ, RZ, R0 ;  /* 0x000000ffff107224 */ /* 0x000fe400078e0000 */
[----:B------:R-:W-:Y:S02]  /*17b80*/  IMAD.U32 R17, RZ, RZ, UR4 ;  /* 0x00000004ff117e24 */ /* 0x000fe4000f8e00ff */
[----:B------:R-:W-:Y:S02]  /*17b90*/  IMAD.U32 R18, RZ, RZ, UR5 ;  /* 0x00000005ff127e24 */ /* 0x000fe4000f8e00ff */
[----:B------:R-:W-:-:S07]  /*17ba0*/  IMAD.U32 R19, RZ, RZ, UR6 ;  /* 0x00000006ff137e24 */ /* 0x000fce000f8e00ff */
.L_x_6091:
        /* <DEDUP_REMOVED lines=12> */
.L_x_6080:
[----:B------:R-:W-:Y:S02]  /*17c70*/  ULDC UR4, c[0x0][0xc3c] ;  /* 0x00030f0000047ab9 */ /* 0x000fe40000000800 */
[----:B--2---:R-:W-:-:S13]  /*17c80*/  ISETP.GE.AND P0, PT, R19, UR4, PT ;  /* 0x0000000413007c0c */ /* 0x004fda000bf06270 */
[----:B------:R-:W-:Y:S05]  /*17c90*/  @!P0 BRA `(.L_x_6092) ;  /* 0xffffffa400788947 */ /* 0x000fea000383ffff */
[----:B------:R-:W-:Y:S05]  /*17ca0*/  BSYNC B8 ;  /* 0x0000000000087941 */ /* 0x000fea0003800000 */
.L_x_5986:
[----:B0-----:R-:W2:Y:S01]  /*17cb0*/  LDL.LU R0, [R1+0x48] ;  /* 0x0000480001007983 */ /* 0x001ea20000300800 */
[----:B------:R-:W-:Y:S01]  /*17cc0*/  BSSY B0, `(.L_x_6093) ;  /* 0x000000b000007945 */ /* 0x000fe20003800000 */
[----:B------:R-:W0:Y:S01]  /*17cd0*/  S2R R5, SR_CgaCtaId ;  /* 0x0000000000057919 */ /* 0x000e220000008800 */
[----:B--2---:R-:W-:-:S05]  /*17ce0*/  VIADD R0, R0, 0x1 ;  /* 0x0000000100007836 */ /* 0x004fca0000000000 */
[----:B---3--:R-:W-:-:S04]  /*17cf0*/  LEA.HI R2, R0, R0, RZ, 0x1 ;  /* 0x0000000000027211 */ /* 0x008fc800078f08ff */
[----:B------:R-:W-:-:S05]  /*17d00*/  LOP3.LUT R3, R2, 0xfffffffe, RZ, 0xc0, !PT ;  /* 0xfffffffe02037812 */ /* 0x000fca00078ec0ff */
[----:B------:R-:W-:Y:S01]  /*17d10*/  IMAD.IADD R3, R0, 0x1, -R3 ;  /* 0x0000000100037824 */ /* 0x000fe200078e0a03 */
[----:B------:R-:W-:-:S04]  /*17d20*/  MOV R0, 0x400 ;  /* 0x0000040000007802 */ /* 0x000fc80000000f00 */
[----:B0-----:R-:W-:Y:S02]  /*17d30*/  LEA R0, R5, R0, 0x18 ;  /* 0x0000000005007211 */ /* 0x001fe400078ec0ff */
[----:B------:R-:W-:-:S04]  /*17d40*/  SHF.L.U32 R3, R3, 0x1f, RZ ;  /* 0x0000001f03037819 */ /* 0x000fc800000006ff */
[----:B------:R-:W0:Y:S02]  /*17d50*/  SYNCS.PHASECHK.TRANS64.TRYWAIT P0, [R0+URZ+0x36820], R3 ;  /* 0x03682003000075a7 */ /* 0x000e24000800017f */
[----:B0-----:R-:W-:Y:S05]  /*17d60*/  @!P0 BRA `(.L_x_6094) ;  /* 0x0000001c00e88947 */ /* 0x001fea0003800000 */
.L_x_6163:
[----:B------:R-:W-:Y:S05]  /*17d70*/  BSYNC B0 ;  /* 0x0000000000007941 */ /* 0x000fea0003800000 */
.L_x_6093:
[----:B------:R-:W-:-:S03]  /*17d80*/  UMOV UR4, 0xffffffff ;  /* 0xffffffff00047882 */ /* 0x000fc60000000000 */
[----:B------:R-:W-:Y:S05]  /*17d90*/  BRA.DIV UR4, `(.L_x_6095) ;  /* 0x0000001e04f07947 */ /* 0x000fea000b800000 */
[----:B------:R-:W2:Y:S02]  /*17da0*/  S2R R2, SR_TID.X ;  /* 0x0000000000027919 */ /* 0x000ea40000002100 */
[----:B--2---:R-:W-:-:S04]  /*17db0*/  SHF.R.U32.HI R2, RZ, 0x5, R2 ;  /* 0x00000005ff027819 */ /* 0x004fc80000011602 */
[----:B------:R-:W-:-:S05]  /*17dc0*/  LOP3.LUT R2, R2, 0x3, RZ, 0xc0, !PT ;  /* 0x0000000302027812 */ /* 0x000fca00078ec0ff */
[----:B------:R2:W3:Y:S02]  /*17dd0*/  SHFL.IDX PT, R14, R2, RZ, 0x1f ;  /* 0x00001fff020e7589 */ /* 0x0004e400000e0000 */
.L_x_6166:
[----:B---3--:R-:W-:Y:S01]  /*17de0*/  ISETP.NE.AND P0, PT, R14, RZ, PT ;  /* 0x000000ff0e00720c */ /* 0x008fe20003f05270 */
[----:B------:R-:W-:-:S12]  /*17df0*/  BSSY B0, `(.L_x_6096) ;  /* 0x0000029000007945 */ /* 0x000fd80003800000 */
[----:B------:R-:W-:Y:S05]  /*17e00*/  @P0 BRA `(.L_x_6097) ;  /* 0x00000000009c0947 */ /* 0x000fea0003800000 */
[----:B------:R-:W-:-:S03]  /*17e10*/  UMOV UR4, 0xffffffff ;  /* 0xffffffff00047882 */ /* 0x000fc60000000000 */
[----:B------:R-:W-:Y:S05]  /*17e20*/  BRA.DIV UR4, `(.L_x_6098) ;  /* 0x0000002204007947 */ /* 0x000fea000b800000 */
[----:B------:R-:W-:-:S13]  /*17e30*/  ELECT P6, URZ, PT ;  /* 0x00000000003f782f */ /* 0x000fda00038c0000 */
.L_x_6169:
        /* <DEDUP_REMOVED lines=8> */
.L_x_6099:
[----:B0-----:R-:W2:Y:S04]  /*17ec0*/  LDL R3, [R1+0x8] ;  /* 0x0000080001037983 */ /* 0x001ea80000100800 */
[----:B----4-:R-:W3:Y:S01]  /*17ed0*/  LDL.LU R7, [R1+0x14] ;  /* 0x0000140001077983 */ /* 0x010ee20000300800 */
        /* <DEDUP_REMOVED lines=12> */
.L_x_6170:
[----:B------:R-:W2:Y:S02]  /*17fa0*/  SYNCS.PHASECHK.TRANS64.TRYWAIT P0, [R7+URZ], R2 ;  /* 0x00000002070075a7 */ /* 0x000ea4000800017f */
[----:B--2---:R-:W-:Y:S05]  /*17fb0*/  @!P0 BRA `(.L_x_6101) ;  /* 0x0000001c00d08947 */ /* 0x004fea0003800000 */
.L_x_6171:
[----:B------:R-:W-:Y:S05]  /*17fc0*/  @!P2 BRA `(.L_x_6102) ;  /* 0x000000000004a947 */ /* 0x000fea0003800000 */
[----:B------:R-:W-:Y:S01]  /*17fd0*/  BPT.TRAP 0x1 ;  /* 0x000000040000795c */ /* 0x000fe20000300000 */
.L_x_6102:
[----:B------:R-:W3:Y:S01]  /*17fe0*/  LDL.LU R4, [R1+0x8] ;  /* 0x0000080001047983 */ /* 0x000ee20000300800 */
[----:B------:R-:W-:-:S04]  /*17ff0*/  VIADD R0, R0, 0x36860 ;  /* 0x0003686000007836 */ /* 0x000fc80000000000 */
[----:B---3--:R-:W-:-:S04]  /*18000*/  IMAD R4, R4, 0x8, R0 ;  /* 0x0000000804047824 */ /* 0x008fc800078e0200 */
[----:B------:R-:W3:Y:S02]  /*18010*/  SYNCS.PHASECHK.TRANS64.TRYWAIT P0, [R4+URZ], R5 ;  /* 0x00000005040075a7 */ /* 0x000ee4000800017f */
[----:B---3--:R-:W-:Y:S05]  /*18020*/  @!P0 BRA `(.L_x_6103) ;  /* 0x0000001c00c88947 */ /* 0x008fea0003800000 */
.L_x_6172:
[----:B------:R-:W-:-:S07]  /*18030*/  IMAD R3, R3, 0x8, R0 ;  /* 0x0000000803037824 */ /* 0x000fce00078e0200 */
.L_x_6104:
[----:B----4-:R4:W0:Y:S02]  /*18040*/  SYNCS.PHASECHK.TRANS64.TRYWAIT P0, [R3+URZ], R2 ;  /* 0x00000002030075a7 */ /* 0x010824000800017f */
[----:B0-----:R-:W-:Y:S05]  /*18050*/  @!P0 NANOSLEEP.SYNCS 0x989680 ;  /* 0x009896800000895d */ /* 0x001fea0003900000 */
[----:B------:R-:W0:Y:S02]  /*18060*/  @!P0 SYNCS.PHASECHK.TRANS64 P0, [R3+URZ], R2 ;  /* 0x00000002030085a7 */ /* 0x000e24000800007f */
[----:B0-----:R-:W-:Y:S05]  /*18070*/  @!P0 BRA `(.L_x_6104) ;  /* 0xfffffffc00f08947 */ /* 0x001fea000383ffff */
.L_x_6097:
[----:B------:R-:W-:Y:S05]  /*18080*/  BSYNC B0 ;  /* 0x0000000000007941 */ /* 0x000fea0003800000 */
.L_x_6096:
[----:B------:R-:W-:Y:S05]  /*18090*/  EXIT ;  /* 0x000000000000794d */ /* 0x000fea0003800000 */
.L_x_5928:
[----:B0-----:R-:W-:-:S04]  /*180a0*/  IMAD.U32 R3, RZ, RZ, UR60 ;  /* 0x0000003cff037e24 */ /* 0x001fc8000f8e00ff */
[----:B------:R0:W1:Y:S03]  /*180b0*/  SYNCS.PHASECHK.TRANS64.TRYWAIT P1, [R3+URZ+0x36800], R0 ;  /* 0x03680000030075a7 */ /* 0x000066000802017f */
[----:B-1----:R-:W-:Y:S05]  /*180c0*/  @!P1 NANOSLEEP.SYNCS 0x989680 ;  /* 0x009896800000995d */ /* 0x002fea0003900000 */
[----:B------:R-:W1:Y:S02]  /*180d0*/  @!P1 SYNCS.PHASECHK.TRANS64 P1, [R3+URZ+0x36800], R0 ;  /* 0x03680000030095a7 */ /* 0x000e64000802007f */
[----:B-1----:R-:W-:Y:S05]  /*180e0*/  @!P1 BRA `(.L_x_5928) ;  /* 0xfffffffc00ec9947 */ /* 0x002fea000383ffff */
[----:B------:R-:W-:Y:S05]  /*180f0*/  BRA `(.L_x_6105) ;  /* 0xfffffe98008c7947 */ /* 0x000fea000383ffff */
.L_x_5932:
[----:B-1----:R1:W2:Y:S02]  /*18100*/  SYNCS.PHASECHK.TRANS64.TRYWAIT P2, [R2+URZ+0x36830], R3 ;  /* 0x03683003020075a7 */ /* 0x0022a4000804017f */
[----:B--2---:R-:W-:Y:S05]  /*18110*/  @!P2 NANOSLEEP.SYNCS 0x989680 ;  /* 0x009896800000a95d */ /* 0x004fea0003900000 */
[----:B------:R-:W2:Y:S02]  /*18120*/  @!P2 SYNCS.PHASECHK.TRANS64 P2, [R2+URZ+0x36830], R3 ;  /* 0x036830030200a5a7 */ /* 0x000ea4000804007f */
[----:B--2---:R-:W-:Y:S05]  /*18130*/  @!P2 BRA `(.L_x_5932) ;  /* 0xfffffffc00f0a947 */ /* 0x004fea000383ffff */
[----:B------:R-:W-:Y:S05]  /*18140*/  BRA `(.L_x_5931) ;  /* 0xfffffe9800b07947 */ /* 0x000fea000383ffff */
.L_x_5937:
[----:B-1----:R-:W-:-:S04]  /*18150*/  IMAD.U32 R5, RZ, RZ, UR39 ;  /* 0x00000027ff057e24 */ /* 0x002fc8000f8e00ff */
[----:B------:R1:W2:Y:S03]  /*18160*/  SYNCS.PHASECHK.TRANS64.TRYWAIT P3, [R5+URZ+0x36830], R0 ;  /* 0x03683000050075a7 */ /* 0x0002a6000806017f */
[----:B--2---:R-:W-:Y:S05]  /*18170*/  @!P3 NANOSLEEP.SYNCS 0x989680 ;  /* 0x009896800000b95d */ /* 0x004fea0003900000 */
[----:B------:R-:W2:Y:S02]  /*18180*/  @!P3 SYNCS.PHASECHK.TRANS64 P3, [R5+URZ+0x36830], R0 ;  /* 0x036830000500b5a7 */ /* 0x000ea4000806007f */
[----:B--2---:R-:W-:Y:S05]  /*18190*/  @!P3 BRA `(.L_x_5937) ;  /* 0xfffffffc00ecb947 */ /* 0x004fea000383ffff */
[----:B------:R-:W-:Y:S05]  /*181a0*/  BRA `(.L_x_5936) ;  /* 0xfffffed800587947 */ /* 0x000fea000383ffff */
.L_x_5941:
[----:B-1----:R-:W-:-:S04]  /*181b0*/  IMAD.U32 R3, RZ, RZ, UR10 ;  /* 0x0000000aff037e24 */ /* 0x002fc8000f8e00ff */
[----:B------:R1:W2:Y:S03]  /*181c0*/  SYNCS.PHASECHK.TRANS64.TRYWAIT P3, [R3+URZ+0x36850], R0 ;  /* 0x03685000030075a7 */ /* 0x0002a6000806017f */
[----:B--2---:R-:W-:Y:S05]  /*181d0*/  @!P3 NANOSLEEP.SYNCS 0x989680 ;  /* 0x009896800000b95d */ /* 0x004fea0003900000 */
[----:B------:R-:W2:Y:S02]  /*181e0*/  @!P3 SYNCS.PHASECHK.TRANS64 P3, [R3+URZ+0x36850], R0 ;  /* 0x036850000300b5a7 */ /* 0x000ea4000806007f */
[----:B--2---:R-:W-:Y:S05]  /*181f0*/  @!P3 BRA `(.L_x_5941) ;  /* 0xfffffffc00ecb947 */ /* 0x004fea000383ffff */
[----:B------:R-:W-:Y:S05]  /*18200*/  BRA `(.L_x_5940) ;  /* 0xfffffefc00d07947 */ /* 0x000fea000383ffff */
.L_x_5947:
[----:B-1----:R-:W-:-:S04]  /*18210*/  IMAD.U32 R5, RZ, RZ, UR6 ;  /* 0x00000006ff057e24 */ /* 0x002fc8000f8e00ff */
[----:B------:R1:W2:Y:S03]  /*18220*/  SYNCS.PHASECHK.TRANS64.TRYWAIT P2, [R5+URZ+0x36830], R0 ;  /* 0x03683000050075a7 */ /* 0x0002a6000804017f */
[----:B--2---:R-:W-:Y:S05]  /*18230*/  @!P2 NANOSLEEP.SYNCS 0x989680 ;  /* 0x009896800000a95d */ /* 0x004fea0003900000 */
[----:B------:R-:W2:Y:S02]  /*18240*/  @!P2 SYNCS.PHASECHK.TRANS64 P2, [R5+URZ+0x36830], R0 ;  /* 0x036830000500a5a7 */ /* 0x000ea4000804007f */
[----:B--2---:R-:W-:Y:S05]  /*18250*/  @!P2 BRA `(.L_x_5947) ;  /* 0xfffffffc00eca947 */ /* 0x004fea000383ffff */
[----:B------:R-:W-:Y:S05]  /*18260*/  BRA `(.L_x_5946) ;  /* 0xffffff1c00487947 */ /* 0x000fea000383ffff */
.L_x_5951:
[----:B-1----:R-:W-:-:S04]  /*18270*/  IMAD.U32 R3, RZ, RZ, UR11 ;  /* 0x0000000bff037e24 */ /* 0x002fc8000f8e00ff */
[----:B------:R1:W2:Y:S03]  /*18280*/  SYNCS.PHASECHK.TRANS64.TRYWAIT P2, [R3+URZ+0x36850], R0 ;  /* 0x03685000030075a7 */ /* 0x0002a6000804017f */
[----:B--2---:R-:W-:Y:S05]  /*18290*/  @!P2 NANOSLEEP.SYNCS 0x989680 ;  /* 0x009896800000a95d */ /* 0x004fea0003900000 */
[----:B------:R-:W2:Y:S02]  /*182a0*/  @!P2 SYNCS.PHASECHK.TRANS64 P2, [R3+URZ+0x36850], R0 ;  /* 0x036850000300a5a7 */ /* 0x000ea4000804007f */
[----:B--2---:R-:W-:Y:S05]  /*182b0*/  @!P2 BRA `(.L_x_5951) ;  /* 0xfffffffc00eca947 */ /* 0x004fea000383ffff */
[----:B------:R-:W-:Y:S05]  /*182c0*/  BRA `(.L_x_5950) ;  /* 0xffffff4000bc7947 */ /* 0x000fea000383ffff */
.L_x_5956:
[----:B-1----:R-:W-:-:S04]  /*182d0*/  IMAD.U32 R3, RZ, RZ, UR5 ;  /* 0x00000005ff037e24 */ /* 0x002fc8000f8e00ff */
[----:B------:R1:W2:Y:S03]  /*182e0*/  SYNCS.PHASECHK.TRANS64.TRYWAIT P0, [R3+URZ+0x36850], R2 ;  /* 0x03685002030075a7 */ /* 0x0002a6000800017f */
[----:B--2---:R-:W-:Y:S05]  /*182f0*/  @!P0 NANOSLEEP.SYNCS 0x989680 ;  /* 0x009896800000895d */ /* 0x004fea0003900000 */
[----:B------:R-:W2:Y:S02]  /*18300*/  @!P0 SYNCS.PHASECHK.TRANS64 P0, [R3+URZ+0x36850], R2 ;  /* 0x03685002030085a7 */ /* 0x000ea4000800007f */
[----:B--2---:R-:W-:Y:S05]  /*18310*/  @!P0 BRA `(.L_x_5956) ;  /* 0xfffffffc00ec8947 */ /* 0x004fea000383ffff */
[----:B------:R-:W-:Y:S05]  /*18320*/  BRA `(.L_x_5955) ;  /* 0xffffff5c006c7947 */ /* 0x000fea000383ffff */
.L_x_5998:
        /* <DEDUP_REMOVED lines=8> */
[----:B01----:R-:W-:Y:S05]  /*183b0*/  WARPSYNC.COLLECTIVE R15, `(.L_x_6107) ;  /* 0x000000000f087348 */ /* 0x003fea0003c00000 */
[----:B------:R2:W3:Y:S02]  /*183c0*/  SHFL.IDX P6, R14, R13, R12, R11 ;  /* 0x0000000c0d0e7389 */ /* 0x0004e400000c000b */
[----:B0123--:R-:W-:Y:S01]  /*183d0*/  ENDCOLLECTIVE ;  /* 0x000000000000791b */ /* 0x00ffe20003800000 */
.L_x_6107:
[----:B------:R-:W-:Y:S05]  /*183e0*/  BSYNC B0 ;  /* 0x0000000000007941 */ /* 0x000fea0003800000 */
.L_x_6106:
[----:B------:R-:W-:Y:S05]  /*183f0*/  BRA `(.L_x_6108) ;  /* 0xffffffa800d87947 */ /* 0x000fea000383ffff */
.L_x_6000:
[----:B------:R-:W-:Y:S01]  /*18400*/  BSSY B0, `(.L_x_6109) ;  /* 0x0000006000007945 */ /* 0x000fe20003800000 */
[----:B------:R-:W-:-:S07]  /*18410*/  IMAD.MOV.U32 R15, RZ, RZ, -0x1 ;  /* 0xffffffffff0f7424 */ /* 0x000fce00078e00ff */
[----:B0123--:R-:W-:Y:S05]  /*18420*/  WARPSYNC.COLLECTIVE R15, `(.L_x_6110) ;  /* 0x000000000f0c7348 */ /* 0x00ffea0003c00000 */
[----:B------:R-:W-:Y:S02]  /*18430*/  ELECT P6, UR62, PT ;  /* 0x00000000003e782f */ /* 0x000fe400038c0000 */
[----:B------:R-:W-:Y:S01]  /*18440*/  MOV R14, UR62 ;  /* 0x0000003e000e7c02 */ /* 0x000fe20008000f00 */
[----:B0123--:R-:W-:Y:S10]  /*18450*/  ENDCOLLECTIVE ;  /* 0x000000000000791b */ /* 0x00fff40003800000 */
.L_x_6110:
[----:B------:R-:W-:Y:S05]  /*18460*/  BSYNC B0 ;  /* 0x0000000000007941 */ /* 0x000fea0003800000 */
.L_x_6109:
[----:B------:R-:W-:Y:S05]  /*18470*/  BRA `(.L_x_6111) ;  /* 0xffffffa800e07947 */ /* 0x000fea000383ffff */
.L_x_6002:
[----:B---3--:R3:W4:Y:S02]  /*18480*/  SYNCS.PHASECHK.TRANS64.TRYWAIT P0, [R0+URZ+0x36840], R2 ;  /* 0x03684002000075a7 */ /* 0x008724000800017f */
[----:B----4-:R-:W-:Y:S05]  /*18490*/  @!P0 NANOSLEEP.SYNCS 0x989680 ;  /* 0x009896800000895d */ /* 0x010fea0003900000 */
[----:B------:R-:W4:Y:S02]  /*184a0*/  @!P0 SYNCS.PHASECHK.TRANS64 P0, [R0+URZ+0x36840], R2 ;  /* 0x03684002000085a7 */ /* 0x000f24000800007f */
[----:B----4-:R-:W-:Y:S05]  /*184b0*/  @!P0 BRA `(.L_x_6002) ;  /* 0xfffffffc00f08947 */ /* 0x010fea000383ffff */
[----:B------:R-:W-:Y:S05]  /*184c0*/  BRA `(.L_x_6112) ;  /* 0xffffffac00507947 */ /* 0x000fea000383ffff */
.L_x_6006:
[----:B------:R-:W2:Y:S01]  /*184d0*/  LDL.LU R11, [R1+0x34] ;  /* 0x00003400010b7983 */ /* 0x000ea20000300800 */
[----:B------:R-:W-:Y:S01]  /*184e0*/  IMAD.MOV.U32 R13, RZ, RZ, R0 ;  /* 0x000000ffff0d7224 */ /* 0x000fe200078e0000 */
[----:B------:R-:W-:Y:S01]  /*184f0*/  LOP3.LUT R8, R8, 0x7f, RZ, 0xc0, !PT ;  /* 0x0000007f08087812 */ /* 0x000fe200078ec0ff */
[----:B------:R-:W-:Y:S02]  /*18500*/  IMAD.MOV.U32 R12, RZ, RZ, RZ ;  /* 0x000000ffff0c7224 */ /* 0x000fe400078e00ff */
[----:B------:R-:W-:Y:S01]  /*18510*/  IMAD.MOV.U32 R15, RZ, RZ, -0x1 ;  /* 0xffffffffff0f7424 */ /* 0x000fe200078e00ff */
[----:B------:R-:W-:-:S05]  /*18520*/  SHF.R.U32.HI R6, RZ, 0x3, R8 ;  /* 0x00000003ff067819 */ /* 0x000fca0000011608 */
[----:B------:R-:W-:Y:S02]  /*18530*/  IMAD R17, R17, 0x80, R6 ;  /* 0x0000008011117824 */ /* 0x000fe400078e0206 */
[----:B--2---:R-:W-:Y:S02]  /*18540*/  IMAD R2, R11, R7, RZ ;  /* 0x000000070b027224 */ /* 0x004fe400078e02ff */
[----:B------:R-:W-:-:S03]  /*18550*/  IMAD.MOV.U32 R11, RZ, RZ, 0x181f ;  /* 0x0000181fff0b7424 */ /* 0x000fc600078e00ff */
[----:B------:R-:W-:-:S13]  /*18560*/  ISETP.GE.AND P3, PT, R17, R2, PT ;  /* 0x000000021100720c */ /* 0x000fda0003f66270 */
[----:B-----5:R-:W-:Y:S05]  /*18570*/  WARPSYNC.COLLECTIVE R15, `(.L_x_6113) ;  /* 0x000000000f087348 */ /* 0x020fea0003c00000 */
[----:B------:R0:W1:Y:S02]  /*18580*/  SHFL.IDX P6, R14, R13, R12, R11 ;  /* 0x0000000c0d0e7389 */ /* 0x00006400000c000b */
[----:B01---5:R-:W-:Y:S01]  /*18590*/  ENDCOLLECTIVE ;  /* 0x000000000000791b */ /* 0x023fe20003800000 */
.L_x_6113:
[----:B------:R-:W-:Y:S02]  /*185a0*/  IMAD.MOV.U32 R13, RZ, RZ, R3 ;  /* 0x000000ffff0d7224 */ /* 0x000fe400078e0003 */
[----:B------:R-:W-:-:S07]  /*185b0*/  IMAD.MOV.U32 R4, RZ, RZ, R14 ;  /* 0x000000ffff047224 */ /* 0x000fce00078e000e */
[----:B------:R-:W-:Y:S05]  /*185c0*/  WARPSYNC.COLLECTIVE R15, `(.L_x_6114) ;  /* 0x000000000f087348 */ /* 0x000fea0003c00000 */
[----:B------:R0:W1:Y:S02]  /*185d0*/  SHFL.IDX P6, R14, R13, R12, R11 ;  /* 0x0000000c0d0e7389 */ /* 0x00006400000c000b */
[----:B01----:R-:W-:Y:S01]  /*185e0*/  ENDCOLLECTIVE ;  /* 0x000000000000791b */ /* 0x003fe20003800000 */
.L_x_6114:
        /* <DEDUP_REMOVED lines=18> */
.L_x_6115:
[----:B------:R-:W-:-:S05]  /*18710*/  VIADD R4, R17, 0x10 ;  /* 0x0000001011047836 */ /* 0x000fca0000000000 */
[----:B------:R-:W-:Y:S01]  /*18720*/  ISETP.GE.AND P3, PT, R4, R2, PT ;  /* 0x000000020400720c */ /* 0x000fe20003f66270 */
[----:B------:R-:W-:Y:S02]  /*18730*/  IMAD.MOV.U32 R13, RZ, RZ, R3 ;  /* 0x000000ffff0d7224 */ /* 0x000fe400078e0003 */
[----:B------:R-:W-:-:S10]  /*18740*/  IMAD.MOV.U32 R8, RZ, RZ, R14 ;  /* 0x000000ffff087224 */ /* 0x000fd400078e000e */
[----:B------:R-:W-:Y:S05]  /*18750*/  WARPSYNC.COLLECTIVE R15, `(.L_x_6116) ;  /* 0x000000000f087348 */ /* 0x000fea0003c00000 */
[----:B------:R0:W1:Y:S02]  /*18760*/  SHFL.IDX P6, R14, R13, R12, R11 ;  /* 0x0000000c0d0e7389 */ /* 0x00006400000c000b */
[----:B01----:R-:W-:Y:S01]  /*18770*/  ENDCOLLECTIVE ;  /* 0x000000000000791b */ /* 0x003fe20003800000 */
.L_x_6116:
[----:B------:R-:W-:Y:S01]  /*18780*/  ULDC.64 UR4, c[0x0][0x208] ;  /* 0x0000820000047ab9 */ /* 0x000fe20000000a00 */
[----:B------:R-:W-:Y:S02]  /*18790*/  IMAD.MOV.U32 R13, RZ, RZ, R0 ;  /* 0x000000ffff0d7224 */ /* 0x000fe400078e0000 */
[----:B------:R-:W-:Y:S02]  /*187a0*/  IMAD.MOV.U32 R12, RZ, RZ, 0x2 ;  /* 0x00000002ff0c7424 */ /* 0x000fe400078e00ff */
[----:B------:R-:W-:-:S05]  /*187b0*/  IMAD.MOV.U32 R6, RZ, RZ, R14 ;  /* 0x000000ffff067224 */ /* 0x000fca00078e000e */
[----:B------:R-:W-:-:S05]  /*187c0*/  @!P3 LEA R7, P5, R10, R6, 0x1 ;  /* 0x000000060a07b211 */ /* 0x000fca00078a08ff */
[----:B------:R-:W-:Y:S02]  /*187d0*/  @!P3 IMAD.X R6, RZ, RZ, R8, P5 ;  /* 0x000000ffff06b224 */ /* 0x000fe400028e0608 */
        /* <DEDUP_REMOVED lines=11> */
.L_x_6117:
[----:B------:R-:W-:-:S05]  /*18890*/  VIADD R4, R17, 0x20 ;  /* 0x0000002011047836 */ /* 0x000fca0000000000 */
[----:B------:R-:W-:Y:S01]  /*188a0*/  ISETP.GE.AND P3, PT, R4, R2, PT ;  /* 0x000000020400720c */ /* 0x000fe20003f66270 */
[----:B------:R-:W-:Y:S02]  /*188b0*/  IMAD.MOV.U32 R13, RZ, RZ, R3 ;  /* 0x000000ffff0d7224 */ /* 0x000fe400078e0003 */
[----:B------:R-:W-:-:S10]  /*188c0*/  IMAD.MOV.U32 R6, RZ, RZ, R14 ;  /* 0x000000ffff067224 */ /* 0x000fd400078e000e */
[----:B------:R-:W-:Y:S05]  /*188d0*/  WARPSYNC.COLLECTIVE R15, `(.L_x_6118) ;  /* 0x000000000f087348 */ /* 0x000fea0003c00000 */
[----:B------:R0:W1:Y:S02]  /*188e0*/  SHFL.IDX P6, R14, R13, R12, R11 ;  /* 0x0000000c0d0e7389 */ /* 0x00006400000c000b */
[----:B01----:R-:W-:Y:S01]  /*188f0*/  ENDCOLLECTIVE ;  /* 0x000000000000791b */ /* 0x003fe20003800000 */
.L_x_6118:
        /* <DEDUP_REMOVED lines=18> */
.L_x_6119:
[----:B------:R-:W-:-:S05]  /*18a20*/  VIADD R4, R17, 0x30 ;  /* 0x0000003011047836 */ /* 0x000fca0000000000 */
[----:B------:R-:W-:Y:S01]  /*18a30*/  ISETP.GE.AND P3, PT, R4, R2, PT ;  /* 0x000000020400720c */ /* 0x000fe20003f66270 */
[----:B------:R-:W-:Y:S02]  /*18a40*/  IMAD.MOV.U32 R13, RZ, RZ, R3 ;  /* 0x000000ffff0d7224 */ /* 0x000fe400078e0003 */
[----:B------:R-:W-:-:S10]  /*18a50*/  IMAD.MOV.U32 R4, RZ, RZ, R14 ;  /* 0x000000ffff047224 */ /* 0x000fd400078e000e */
[----:B------:R-:W-:Y:S05]  /*18a60*/  WARPSYNC.COLLECTIVE R15, `(.L_x_6120) ;  /* 0x000000000f087348 */ /* 0x000fea0003c00000 */
[----:B------:R0:W1:Y:S02]  /*18a70*/  SHFL.IDX P6, R14, R13, R12, R11 ;  /* 0x0000000c0d0e7389 */ /* 0x00006400000c000b */
[----:B01----:R-:W-:Y:S01]  /*18a80*/  ENDCOLLECTIVE ;  /* 0x000000000000791b */ /* 0x003fe20003800000 */
.L_x_6120:
        /* <DEDUP_REMOVED lines=18> */
.L_x_6121:
[----:B------:R-:W-:-:S05]  /*18bb0*/  VIADD R4, R17, 0x40 ;  /* 0x0000004011047836 */ /* 0x000fca0000000000 */
[----:B------:R-:W-:Y:S01]  /*18bc0*/  ISETP.GE.AND P3, PT, R4, R2, PT ;  /* 0x000000020400720c */ /* 0x000fe20003f66270 */
[----:B------:R-:W-:Y:S02]  /*18bd0*/  IMAD.MOV.U32 R13, RZ, RZ, R3 ;  /* 0x000000ffff0d7224 */ /* 0x000fe400078e0003 */
[----:B------:R-:W-:-:S10]  /*18be0*/  IMAD.MOV.U32 R4, RZ, RZ, R14 ;  /* 0x000000ffff047224 */ /* 0x000fd400078e000e */
[----:B------:R-:W-:Y:S05]  /*18bf0*/  WARPSYNC.COLLECTIVE R15, `(.L_x_6122) ;  /* 0x000000000f087348 */ /* 0x000fea0003c00000 */
[----:B------:R0:W1:Y:S02]  /*18c00*/  SHFL.IDX P6, R14, R13, R12, R11 ;  /* 0x0000000c0d0e7389 */ /* 0x00006400000c000b */
[----:B01----:R-:W-:Y:S01]  /*18c10*/  ENDCOLLECTIVE ;  /* 0x000000000000791b */ /* 0x003fe20003800000 */
.L_x_6122:
        /* <DEDUP_REMOVED lines=18> */
.L_x_6123:
[----:B------:R-:W-:-:S05]  /*18d40*/  VIADD R4, R17, 0x50 ;  /* 0x0000005011047836 */ /* 0x000fca0000000000 */
[----:B------:R-:W-:Y:S01]  /*18d50*/  ISETP.GE.AND P3, PT, R4, R2, PT ;  /* 0x000000020400720c */ /* 0x000fe20003f66270 */
[----:B------:R-:W-:Y:S02]  /*18d60*/  IMAD.MOV.U32 R13, RZ, RZ, R3 ;  /* 0x000000ffff0d7224 */ /* 0x000fe400078e0003 */
[----:B------:R-:W-:-:S10]  /*18d70*/  IMAD.MOV.U32 R4, RZ, RZ, R14 ;  /* 0x000000ffff047224 */ /* 0x000fd400078e000e */
[----:B------:R-:W-:Y:S05]  /*18d80*/  WARPSYNC.COLLECTIVE R15, `(.L_x_6124) ;  /* 0x000000000f087348 */ /* 0x000fea0003c00000 */
[----:B------:R0:W1:Y:S02]  /*18d90*/  SHFL.IDX P6, R14, R13, R12, R11 ;  /* 0x0000000c0d0e7389 */ /* 0x00006400000c000b */
[----:B01----:R-:W-:Y:S01]  /*18da0*/  ENDCOLLECTIVE ;  /* 0x000000000000791b */ /* 0x003fe20003800000 */
.L_x_6124:
[----:B------:R-:W-:Y:S01]  /*18db0*/  ULDC.64 UR4, c[0x0][0x208] ;  /* 0x0000820000047ab9 */ /* 0x000fe20000000a00 */
[----:B------:R-:W-:Y:S02]  /*18dc0*/  IMAD.MOV.U32 R13, RZ, RZ, R0 ;  /* 0x000000ffff0d7224 */ /* 0x000fe400078e0000 */
[----:B------:R-:W-:Y:S02]  /*18dd0*/  IMAD.MOV.U32 R12, RZ, RZ, 0x6 ;  /* 0x00000006ff0c7424 */ /* 0x000fe400078e00ff */
[----:B------:R-:W-:-:S05]  /*18de0*/  IMAD.MOV.U32 R5, RZ, RZ, R14 ;  /* 0x000000ffff057224 */ /* 0x000fca00078e000e */
[----:B------:R-:W-:-:S05]  /*18df0*/  @!P3 LEA R5, P4, R10, R5, 0x1 ;  /* 0x000000050a05b211 */ /* 0x000fca00078808ff */
[----:B------:R-:W-:Y:S01]  /*18e00*/  @!P3 IMAD.X R4, RZ, RZ, R4, P4 ;  /* 0x000000ffff04b224 */ /* 0x000fe200020e0604 */
[----:B------:R-:W-:-:S04]  /*18e10*/  ISETP.GE.AND P4, PT, R7, R2, PT ;  /* 0x000000020700720c */ /* 0x000fc80003f86270 */
        /* <DEDUP_REMOVED lines=12> */
.L_x_6125:
[----:B------:R-:W-:Y:S02]  /*18ee0*/  IMAD.MOV.U32 R13, RZ, RZ, R3 ;  /* 0x000000ffff0d7224 */ /* 0x000fe400078e0003 */
[----:B------:R-:W-:-:S07]  /*18ef0*/  IMAD.MOV.U32 R4, RZ, RZ, R14 ;  /* 0x000000ffff047224 */ /* 0x000fce00078e000e */
[----:B------:R-:W-:Y:S05]  /*18f00*/  WARPSYNC.COLLECTIVE R15, `(.L_x_6126) ;  /* 0x000000000f087348 */ /* 0x000fea0003c00000 */
[----:B------:R0:W1:Y:S02]  /*18f10*/  SHFL.IDX P6, R14, R13, R12, R11 ;  /* 0x0000000c0d0e7389 */ /* 0x00006400000c000b */
[----:B01----:R-:W-:Y:S01]  /*18f20*/  ENDCOLLECTIVE ;  /* 0x000000000000791b */ /* 0x003fe20003800000 */
.L_x_6126:
        /* <DEDUP_REMOVED lines=18> */
.L_x_6127:
[----:B------:R-:W-:Y:S02]  /*19050*/  IMAD.MOV.U32 R13, RZ, RZ, R3 ;  /* 0x000000ffff0d7224 */ /* 0x000fe400078e0003 */
[----:B------:R-:W-:-:S07]  /*19060*/  IMAD.MOV.U32 R0, RZ, RZ, R14 ;  /* 0x000000ffff007224 */ /* 0x000fce00078e000e */
[----:B------:R-:W-:Y:S05]  /*19070*/  WARPSYNC.COLLECTIVE R15, `(.L_x_6128) ;  /* 0x000000000f087348 */ /* 0x000fea0003c00000 */
[----:B------:R0:W1:Y:S02]  /*19080*/  SHFL.IDX P6, R14, R13, R12, R11 ;  /* 0x0000000c0d0e7389 */ /* 0x00006400000c000b */
[----:B01----:R-:W-:Y:S01]  /*19090*/  ENDCOLLECTIVE ;  /* 0x000000000000791b */ /* 0x003fe20003800000 */
.L_x_6128:
[----:B------:R-:W-:Y:S01]  /*190a0*/  IMAD.MOV.U32 R3, RZ, RZ, R14 ;  /* 0x000000ffff037224 */ /* 0x000fe200078e000e */
[----:B------:R-:W-:Y:S06]  /*190b0*/  BRA `(.L_x_6129) ;  /* 0xffffffb000207947 */ /* 0x000fec000383ffff */
.L_x_6011:
[----:B0-----:R-:W2:Y:S02]  /*190c0*/  LDL R2, [R1+0x4] ;  /* 0x0000040001027983 */ /* 0x001ea40000100800 */
[----:B--2---:R0:W1:Y:S02]  /*190d0*/  SYNCS.PHASECHK.TRANS64.TRYWAIT P0, [R2+URZ+0x36820], R0 ;  /* 0x03682000020075a7 */ /* 0x004064000800017f */
[----:B-1----:R-:W-:Y:S05]  /*190e0*/  @!P0 NANOSLEEP.SYNCS 0x989680 ;  /* 0x009896800000895d */ /* 0x002fea0003900000 */
[----:B------:R-:W1:Y:S02]  /*190f0*/  @!P0 SYNCS.PHASECHK.TRANS64 P0, [R2+URZ+0x36820], R0 ;  /* 0x03682000020085a7 */ /* 0x000e64000800007f */
[----:B-1----:R-:W-:Y:S05]  /*19100*/  @!P0 BRA `(.L_x_6011) ;  /* 0xfffffffc00ec8947 */ /* 0x002fea000383ffff */
[----:B------:R-:W-:Y:S05]  /*19110*/  BRA `(.L_x_6130) ;  /* 0xffffffb0009c7947 */ /* 0x000fea000383ffff */
.L_x_6020:
[----:B-1----:R1:W2:Y:S02]  /*19120*/  SYNCS.PHASECHK.TRANS64.TRYWAIT P0, [R2+URZ+0x36840], R0 ;  /* 0x03684000020075a7 */ /* 0x0022a4000800017f */
[----:B--2---:R-:W-:Y:S05]  /*19130*/  @!P0 NANOSLEEP.SYNCS 0x989680 ;  /* 0x009896800000895d */ /* 0x004fea0003900000 */
[----:B------:R-:W2:Y:S02]  /*19140*/  @!P0 SYNCS.PHASECHK.TRANS64 P0, [R2+URZ+0x36840], R0 ;  /* 0x03684000020085a7 */ /* 0x000ea4000800007f */
[----:B--2---:R-:W-:Y:S05]  /*19150*/  @!P0 BRA `(.L_x_6020) ;  /* 0xfffffffc00f08947 */ /* 0x004fea000383ffff */
[----:B------:R-:W-:Y:S05]  /*19160*/  BRA `(.L_x_6131) ;  /* 0xffffffb400647947 */ /* 0x000fea000383ffff */
.L_x_6027:
[----:B0-----:R0:W1:Y:S02]  /*19170*/  SYNCS.PHASECHK.TRANS64.TRYWAIT P0, [R2+URZ+0x60], R0 ;  /* 0x00006000020075a7 */ /* 0x001064000800017f */
[----:B-1----:R-:W-:Y:S05]  /*19180*/  @!P0 NANOSLEEP.SYNCS 0x989680 ;  /* 0x009896800000895d */ /* 0x002fea0003900000 */
[----:B------:R-:W1:Y:S02]  /*19190*/  @!P0 SYNCS.PHASECHK.TRANS64 P0, [R2+URZ+0x60], R0 ;  /* 0x00006000020085a7 */ /* 0x000e64000800007f */
[----:B-1----:R-:W-:Y:S05]  /*191a0*/  @!P0 BRA `(.L_x_6027) ;  /* 0xfffffffc00f08947 */ /* 0x002fea000383ffff */
[----:B------:R-:W-:Y:S05]  /*191b0*/  BRA `(.L_x_6132) ;  /* 0xffffffb800807947 */ /* 0x000fea000383ffff */
.L_x_6037:
[----:B---3--:R3:W4:Y:S02]  /*191c0*/  SYNCS.PHASECHK.TRANS64.TRYWAIT P0, [R3+URZ+0x36840], R2 ;  /* 0x03684002030075a7 */ /* 0x008724000800017f */
[----:B----4-:R-:W-:Y:S05]  /*191d0*/  @!P0 NANOSLEEP.SYNCS 0x989680 ;  /* 0x009896800000895d */ /* 0x010fea0003900000 */
[----:B------:R-:W4:Y:S02]  /*191e0*/  @!P0 SYNCS.PHASECHK.TRANS64 P0, [R3+URZ+0x36840], R2 ;  /* 0x03684002030085a7 */ /* 0x000f24000800007f */
[----:B----4-:R-:W-:Y:S05]  /*191f0*/  @!P0 BRA `(.L_x_6037) ;  /* 0xfffffffc00f08947 */ /* 0x010fea000383ffff */
[----:B------:R-:W-:Y:S05]  /*19200*/  BRA `(.L_x_6133) ;  /* 0xffffffc000687947 */ /* 0x000fea000383ffff */
.L_x_6044:
[----:B--2---:R2:W3:Y:S02]  /*19210*/  SYNCS.PHASECHK.TRANS64.TRYWAIT P0, [R2+URZ+0x60], R3 ;  /* 0x00006003020075a7 */ /* 0x0044e4000800017f */
[----:B---3--:R-:W-:Y:S05]  /*19220*/  @!P0 NANOSLEEP.SYNCS 0x989680 ;  /* 0x009896800000895d */ /* 0x008fea0003900000 */
[----:B------:R-:W3:Y:S02]  /*19230*/  @!P0 SYNCS.PHASECHK.TRANS64 P0, [R2+URZ+0x60], R3 ;  /* 0x00006003020085a7 */ /* 0x000ee4000800007f */
[----:B---3--:R-:W-:Y:S05]  /*19240*/  @!P0 BRA `(.L_x_6044) ;  /* 0xfffffffc00f08947 */ /* 0x008fea000383ffff */
[----:B------:R-:W-:Y:S05]  /*19250*/  BRA `(.L_x_6134) ;  /* 0xffffffc400847947 */ /* 0x000fea000383ffff */
.L_x_6054:
[----:B----4-:R4:W0:Y:S02]  /*19260*/  SYNCS.PHASECHK.TRANS64.TRYWAIT P0, [R2+URZ+0x36840], R3 ;  /* 0x03684003020075a7 */ /* 0x010824000800017f */
[----:B0-----:R-:W-:Y:S05]  /*19270*/  @!P0 NANOSLEEP.SYNCS 0x989680 ;  /* 0x009896800000895d */ /* 0x001fea0003900000 */
[----:B------:R-:W0:Y:S02]  /*19280*/  @!P0 SYNCS.PHASECHK.TRANS64 P0, [R2+URZ+0x36840], R3 ;  /* 0x03684003020085a7 */ /* 0x000e24000800007f */
[----:B0-----:R-:W-:Y:S05]  /*19290*/  @!P0 BRA `(.L_x_6054) ;  /* 0xfffffffc00f08947 */ /* 0x001fea000383ffff */
[----:B------:R-:W-:Y:S05]  /*192a0*/  BRA `(.L_x_6135) ;  /* 0xffffffcc003c7947 */ /* 0x000fea000383ffff */
.L_x_6061:
[----:B--2---:R2:W3:Y:S02]  /*192b0*/  SYNCS.PHASECHK.TRANS64.TRYWAIT P0, [R2+URZ+0x60], R5 ;  /* 0x00006005020075a7 */ /* 0x0044e4000800017f */
[----:B---3--:R-:W-:Y:S05]  /*192c0*/  @!P0 NANOSLEEP.SYNCS 0x989680 ;  /* 0x009896800000895d */ /* 0x008fea0003900000 */
[----:B------:R-:W3:Y:S02]  /*192d0*/  @!P0 SYNCS.PHASECHK.TRANS64 P0, [R2+URZ+0x60], R5 ;  /* 0x00006005020085a7 */ /* 0x000ee4000800007f */
[----:B---3--:R-:W-:Y:S05]  /*192e0*/  @!P0 BRA `(.L_x_6061) ;  /* 0xfffffffc00f08947 */ /* 0x008fea000383ffff */
[----:B------:R-:W-:Y:S05]  /*192f0*/  BRA `(.L_x_6136) ;  /* 0xffffffd000587947 */ /* 0x000fea000383ffff */
.L_x_6073:
[----:B0-----:R0:W2:Y:S02]  /*19300*/  SYNCS.PHASECHK.TRANS64.TRYWAIT P0, [R0+URZ+0x36860], R2 ;  /* 0x03686002000075a7 */ /* 0x0010a4000800017f */
[----:B--2---:R-:W-:Y:S05]  /*19310*/  @!P0 NANOSLEEP.SYNCS 0x989680 ;  /* 0x009896800000895d */ /* 0x004fea0003900000 */
[----:B------:R-:W2:Y:S02]  /*19320*/  @!P0 SYNCS.PHASECHK.TRANS64 P0, [R0+URZ+0x36860], R2 ;  /* 0x03686002000085a7 */ /* 0x000ea4000800007f */
[----:B--2---:R-:W-:Y:S05]  /*19330*/  @!P0 BRA `(.L_x_6073) ;  /* 0xfffffffc00f08947 */ /* 0x004fea000383ffff */
[----:B------:R-:W-:Y:S05]  /*19340*/  BRA `(.L_x_6137) ;  /* 0xffffffd400f47947 */ /* 0x000fea000383ffff */
.L_x_6081:
[----:B------:R-:W-:Y:S01]  /*19350*/  BSSY B0, `(.L_x_6138) ;  /* 0x0000008000007945 */ /* 0x000fe20003800000 */
[----:B------:R-:W-:Y:S02]  /*19360*/  IMAD.MOV.U32 R13, RZ, RZ, R16 ;  /* 0x000000ffff0d7224 */ /* 0x000fe400078e0010 */
[----:B------:R-:W-:Y:S02]  /*19370*/  IMAD.MOV.U32 R12, RZ, RZ, RZ ;  /* 0x000000ffff0c7224 */ /* 0x000fe400078e00ff */
[----:B------:R-:W-:Y:S02]  /*19380*/  IMAD.MOV.U32 R11, RZ, RZ, 0x1f ;  /* 0x0000001fff0b7424 */ /* 0x000fe400078e00ff */
[----:B------:R-:W-:-:S07]  /*19390*/  IMAD.MOV.U32 R15, RZ, RZ, -0x1 ;  /* 0xffffffffff0f7424 */ /* 0x000fce00078e00ff */
[----:B-1--45:R-:W-:Y:S05]  /*193a0*/  WARPSYNC.COLLECTIVE R15, `(.L_x_6139) ;  /* 0x000000000f087348 */ /* 0x032fea0003c00000 */
[----:B------:R0:W2:Y:S02]  /*193b0*/  SHFL.IDX P6, R14, R13, R12, R11 ;  /* 0x0000000c0d0e7389 */ /* 0x0000a400000c000b */
[----:B012-45:R-:W-:Y:S01]  /*193c0*/  ENDCOLLECTIVE ;  /* 0x000000000000791b */ /* 0x037fe20003800000 */
.L_x_6139:
[----:B------:R-:W-:Y:S05]  /*193d0*/  BSYNC B0 ;  /* 0x0000000000007941 */ /* 0x000fea0003800000 */
.L_x_6138:
        /* <DEDUP_REMOVED lines=9> */
.L_x_6140:
        /* <DEDUP_REMOVED lines=19> */
.L_x_6141:
[----:B------:R-:W-:Y:S01]  /*195a0*/  IMAD.MOV.U32 R12, RZ, RZ, 0x2 ;  /* 0x00000002ff0c7424 */ /* 0x000fe200078e00ff */
[----:B------:R-:W-:-:S05]  /*195b0*/  SEL R7, R14, RZ, P1 ;  /* 0x000000ff0e077207 */ /* 0x000fca0000800000 */
[----:B------:R-:W-:-:S04]  /*195c0*/  IMAD.IADD R3, R2, 0x1, R7 ;  /* 0x0000000102037824 */ /* 0x000fc800078e0207 */
[----:B------:R-:W-:-:S07]  /*195d0*/  IMAD.MOV.U32 R13, RZ, RZ, R3 ;  /* 0x000000ffff0d7224 */ /* 0x000fce00078e0003 */
[----:B------:R-:W-:Y:S05]  /*195e0*/  WARPSYNC.COLLECTIVE R15, `(.L_x_6142) ;  /* 0x000000000f087348 */ /* 0x000fea0003c00000 */
[----:B------:R0:W1:Y:S02]  /*195f0*/  SHFL.UP P6, R14, R13, R12, R11 ;  /* 0x0400000c0d0e7389 */ /* 0x00006400000c000b */
[----:B01----:R-:W-:Y:S01]  /*19600*/  ENDCOLLECTIVE ;  /* 0x000000000000791b */ /* 0x003fe20003800000 */
.L_x_6142:
        /* <DEDUP_REMOVED lines=8> */
.L_x_6143:
        /* <DEDUP_REMOVED lines=8> */
.L_x_6144:
        /* <DEDUP_REMOVED lines=8> */
.L_x_6145:
        /* <DEDUP_REMOVED lines=9> */
.L_x_6146:
[----:B------:R-:W-:Y:S01]  /*19820*/  IMAD.MOV.U32 R16, RZ, RZ, R14 ;  /* 0x000000ffff107224 */ /* 0x000fe200078e000e */
[----:B------:R-:W-:Y:S06]  /*19830*/  BRA `(.L_x_6147) ;  /* 0xffffffd800bc7947 */ /* 0x000fec000383ffff */
.L_x_6086:
        /* <DEDUP_REMOVED lines=8> */
.L_x_6149:
[----:B------:R-:W-:Y:S05]  /*198c0*/  BSYNC B0 ;  /* 0x0000000000007941 */ /* 0x000fea0003800000 */
.L_x_6148:
        /* <DEDUP_REMOVED lines=9> */
.L_x_6150:
[----:B------:R-:W-:Y:S01]  /*19960*/  IMAD.MOV.U32 R12, RZ, RZ, 0x4 ;  /* 0x00000004ff0c7424 */ /* 0x000fe200078e00ff */
[----:B------:R-:W-:-:S05]  /*19970*/  SEL R14, R14, RZ, P2 ;  /* 0x000000ff0e0e7207 */ /* 0x000fca0001000000 */
[----:B------:R-:W-:-:S04]  /*19980*/  IMAD.IADD R3, R3, 0x1, R14 ;  /* 0x0000000103037824 */ /* 0x000fc800078e020e */
[----:B------:R-:W-:-:S07]  /*19990*/  IMAD.MOV.U32 R13, RZ, RZ, R3 ;  /* 0x000000ffff0d7224 */ /* 0x000fce00078e0003 */
[----:B------:R-:W-:Y:S05]  /*199a0*/  WARPSYNC.COLLECTIVE R15, `(.L_x_6151) ;  /* 0x000000000f087348 */ /* 0x000fea0003c00000 */
[----:B------:R0:W1:Y:S02]  /*199b0*/  SHFL.UP P6, R14, R13, R12, R11 ;  /* 0x0400000c0d0e7389 */ /* 0x00006400000c000b */
[----:B01----:R-:W-:Y:S01]  /*199c0*/  ENDCOLLECTIVE ;  /* 0x000000000000791b */ /* 0x003fe20003800000 */
.L_x_6151:
[----:B------:R-:W-:Y:S01]  /*199d0*/  IMAD.MOV.U32 R12, RZ, RZ, 0x8 ;  /* 0x00000008ff0c7424 */ /* 0x000fe200078e00ff */
[----:B------:R-:W-:-:S05]  /*199e0*/  SEL R14, R14, RZ, P3 ;  /* 0x000000ff0e0e7207 */ /* 0x000fca0001800000 */
[----:B------:R-:W-:-:S04]  /*199f0*/  IMAD.IADD R3, R3, 0x1, R14 ;  /* 0x0000000103037824 */ /* 0x000fc800078e020e */
[----:B------:R-:W-:-:S07]  /*19a00*/  IMAD.MOV.U32 R13, RZ, RZ, R3 ;  /* 0x000000ffff0d7224 */ /* 0x000fce00078e0003 */
[----:B------:R-:W-:Y:S05]  /*19a10*/  WARPSYNC.COLLECTIVE R15, `(.L_x_6152) ;  /* 0x000000000f087348 */ /* 0x000fea0003c00000 */
[----:B------:R0:W1:Y:S02]  /*19a20*/  SHFL.UP P6, R14, R13, R12, R11 ;  /* 0x0400000c0d0e7389 */ /* 0x00006400000c000b */
[----:B01----:R-:W-:Y:S01]  /*19a30*/  ENDCOLLECTIVE ;  /* 0x000000000000791b */ /* 0x003fe20003800000 */
.L_x_6152:
[----:B------:R-:W-:Y:S01]  /*19a40*/  IMAD.MOV.U32 R12, RZ, RZ, 0x10 ;  /* 0x00000010ff0c7424 */ /* 0x000fe200078e00ff */
[----:B------:R-:W-:-:S05]  /*19a50*/  SEL R14, R14, RZ, P4 ;  /* 0x000000ff0e0e7207 */ /* 0x000fca0002000000 */
[----:B------:R-:W-:-:S04]  /*19a60*/  IMAD.IADD R3, R3, 0x1, R14 ;  /* 0x0000000103037824 */ /* 0x000fc800078e020e */
[----:B------:R-:W-:-:S07]  /*19a70*/  IMAD.MOV.U32 R13, RZ, RZ, R3 ;  /* 0x000000ffff0d7224 */ /* 0x000fce00078e0003 */
[----:B------:R-:W-:Y:S05]  /*19a80*/  WARPSYNC.COLLECTIVE R15, `(.L_x_6153) ;  /* 0x000000000f087348 */ /* 0x000fea0003c00000 */
[----:B------:R0:W1:Y:S02]  /*19a90*/  SHFL.UP P6, R14, R13, R12, R11 ;  /* 0x0400000c0d0e7389 */ /* 0x00006400000c000b */
[----:B01----:R-:W-:Y:S01]  /*19aa0*/  ENDCOLLECTIVE ;  /* 0x000000000000791b */ /* 0x003fe20003800000 */
.L_x_6153:
        /* <DEDUP_REMOVED lines=8> */
.L_x_6154:
[----:B------:R-:W-:Y:S01]  /*19b30*/  IMAD.MOV.U32 R16, RZ, RZ, R14 ;  /* 0x000000ffff107224 */ /* 0x000fe200078e000e */
[----:B------:R-:W-:Y:S06]  /*19b40*/  BRA `(.L_x_6155) ;  /* 0xffffffd800987947 */ /* 0x000fec000383ffff */
.L_x_6088:
[----:B------:R-:W-:Y:S01]  /*19b50*/  BSSY B0, `(.L_x_6156) ;  /* 0x0000006000007945 */ /* 0x000fe20003800000 */
[----:B------:R-:W-:Y:S01]  /*19b60*/  PLOP3.LUT P6, PT, P6, PT, PT, 0x8, 0x0 ;  /* 0x000000000000781c */ /* 0x000fe200037ce170 */
[----:B------:R-:W-:-:S12]  /*19b70*/  IMAD.MOV.U32 R15, RZ, RZ, -0x1 ;  /* 0xffffffffff0f7424 */ /* 0x000fd800078e00ff */
[----:B01--45:R-:W-:Y:S05]  /*19b80*/  WARPSYNC.COLLECTIVE R15, `(.L_x_6157) ;  /* 0x000000000f087348 */ /* 0x033fea0003c00000 */
[----:B------:R-:W-:Y:S01]  /*19b90*/  VOTE.ANY R14, PT, P6 ;  /* 0x00000000000e7806 */ /* 0x000fe200030e0100 */
[----:B01--45:R-:W-:Y:S06]  /*19ba0*/  ENDCOLLECTIVE ;  /* 0x000000000000791b */ /* 0x033fec0003800000 */
.L_x_6157:
[----:B------:R-:W-:Y:S05]  /*19bb0*/  BSYNC B0 ;  /* 0x0000000000007941 */ /* 0x000fea0003800000 */
.L_x_6156:
        /* <DEDUP_REMOVED lines=9> */
.L_x_6158:
[----:B------:R-:W-:Y:S01]  /*19c50*/  IMAD.MOV.U32 R17, RZ, RZ, R14 ;  /* 0x000000ffff117224 */ /* 0x000fe200078e000e */
[----:B------:R-:W-:Y:S06]  /*19c60*/  BRA `(.L_x_6159) ;  /* 0xffffffd800887947 */ /* 0x000fec000383ffff */
.L_x_6090:
[----:B------:R-:W-:Y:S01]  /*19c70*/  BSSY B0, `(.L_x_6160) ;  /* 0x0000007000007945 */ /* 0x000fe20003800000 */
[----:B------:R-:W-:Y:S02]  /*19c80*/  IMAD.MOV.U32 R13, RZ, RZ, R3 ;  /* 0x000000ffff0d7224 */ /* 0x000fe400078e0003 */
[----:B------:R-:W-:Y:S02]  /*19c90*/  IMAD.MOV.U32 R11, RZ, RZ, 0x1f ;  /* 0x0000001fff0b7424 */ /* 0x000fe400078e00ff */
[----:B------:R-:W-:-:S07]  /*19ca0*/  IMAD.MOV.U32 R15, RZ, RZ, -0x1 ;  /* 0xffffffffff0f7424 */ /* 0x000fce00078e00ff */
[----:B012345:R-:W-:Y:S05]  /*19cb0*/  WARPSYNC.COLLECTIVE R15, `(.L_x_6161) ;  /* 0x000000000f087348 */ /* 0x03ffea0003c00000 */
[----:B------:R0:W0:Y:S02]  /*19cc0*/  SHFL.IDX P6, R14, R13, R12, R11 ;  /* 0x0000000c0d0e7389 */ /* 0x00002400000c000b */
[----:B012345:R-:W-:Y:S01]  /*19cd0*/  ENDCOLLECTIVE ;  /* 0x000000000000791b */ /* 0x03ffe20003800000 */
.L_x_6161:
[----:B------:R-:W-:Y:S05]  /*19ce0*/  BSYNC B0 ;  /* 0x0000000000007941 */ /* 0x000fea0003800000 */
.L_x_6160:
[----:B------:R-:W-:Y:S01]  /*19cf0*/  IMAD.MOV.U32 R3, RZ, RZ, R14 ;  /* 0x000000ffff037224 */ /* 0x000fe200078e000e */
[----:B------:R-:W-:Y:S06]  /*19d00*/  BRA `(.L_x_6162) ;  /* 0xffffffd8007c7947 */ /* 0x000fec000383ffff */
.L_x_6094:
[----:B0-----:R0:W2:Y:S02]  /*19d10*/  SYNCS.PHASECHK.TRANS64.TRYWAIT P0, [R0+URZ+0x36820], R3 ;  /* 0x03682003000075a7 */ /* 0x0010a4000800017f */
[----:B--2---:R-:W-:Y:S05]  /*19d20*/  @!P0 NANOSLEEP.SYNCS 0x989680 ;  /* 0x009896800000895d */ /* 0x004fea0003900000 */
[----:B------:R-:W2:Y:S02]  /*19d30*/  @!P0 SYNCS.PHASECHK.TRANS64 P0, [R0+URZ+0x36820], R3 ;  /* 0x03682003000085a7 */ /* 0x000ea4000800007f */
[----:B--2---:R-:W-:Y:S05]  /*19d40*/  @!P0 BRA `(.L_x_6094) ;  /* 0xfffffffc00f08947 */ /* 0x004fea000383ffff */
[----:B------:R-:W-:Y:S05]  /*19d50*/  BRA `(.L_x_6163) ;  /* 0xffffffe000047947 */ /* 0x000fea000383ffff */
.L_x_6095:
        /* <DEDUP_REMOVED lines=11> */
.L_x_6165:
[----:B------:R-:W-:Y:S05]  /*19e10*/  BSYNC B0 ;  /* 0x0000000000007941 */ /* 0x000fea0003800000 */
.L_x_6164:
[----:B------:R-:W-:Y:S05]  /*19e20*/  BRA `(.L_x_6166) ;  /* 0xffffffdc00ec7947 */ /* 0x000fea000383ffff */
.L_x_6098:
[----:B------:R-:W-:Y:S01]  /*19e30*/  BSSY B1, `(.L_x_6167) ;  /* 0x0000006000017945 */ /* 0x000fe20003800000 */
[----:B------:R-:W-:-:S07]  /*19e40*/  IMAD.MOV.U32 R15, RZ, RZ, -0x1 ;  /* 0xffffffffff0f7424 */ /* 0x000fce00078e00ff */
[----:B012-45:R-:W-:Y:S05]  /*19e50*/  WARPSYNC.COLLECTIVE R15, `(.L_x_6168) ;  /* 0x000000000f0c7348 */ /* 0x037fea0003c00000 */
[----:B------:R-:W-:Y:S02]  /*19e60*/  ELECT P6, UR62, PT ;  /* 0x00000000003e782f */ /* 0x000fe400038c0000 */
[----:B------:R-:W-:Y:S01]  /*19e70*/  MOV R14, UR62 ;  /* 0x0000003e000e7c02 */ /* 0x000fe20008000f00 */
[----:B012-45:R-:W-:Y:S10]  /*19e80*/  ENDCOLLECTIVE ;  /* 0x000000000000791b */ /* 0x037ff40003800000 */
.L_x_6168:
[----:B------:R-:W-:Y:S05]  /*19e90*/  BSYNC B1 ;  /* 0x0000000000017941 */ /* 0x000fea0003800000 */
.L_x_6167:
[----:B------:R-:W-:Y:S05]  /*19ea0*/  BRA `(.L_x_6169) ;  /* 0xffffffdc00e47947 */ /* 0x000fea000383ffff */
.L_x_6100:
[----:B0-----:R0:W2:Y:S02]  /*19eb0*/  SYNCS.PHASECHK.TRANS64.TRYWAIT P0, [R6+URZ], R5 ;  /* 0x00000005060075a7 */ /* 0x0010a4000800017f */
[----:B--2---:R-:W-:Y:S05]  /*19ec0*/  @!P0 NANOSLEEP.SYNCS 0x989680 ;  /* 0x009896800000895d */ /* 0x004fea0003900000 */
[----:B------:R-:W2:Y:S02]  /*19ed0*/  @!P0 SYNCS.PHASECHK.TRANS64 P0, [R6+URZ], R5 ;  /* 0x00000005060085a7 */ /* 0x000ea4000800007f */
[----:B--2---:R-:W-:Y:S05]  /*19ee0*/  @!P0 BRA `(.L_x_6100) ;  /* 0xfffffffc00f08947 */ /* 0x004fea000383ffff */
[----:B------:R-:W-:Y:S05]  /*19ef0*/  BRA `(.L_x_6170) ;  /* 0xffffffe000287947 */ /* 0x000fea000383ffff */
.L_x_6101:
[----:B--2---:R2:W3:Y:S02]  /*19f00*/  SYNCS.PHASECHK.TRANS64.TRYWAIT P0, [R7+URZ], R2 ;  /* 0x00000002070075a7 */ /* 0x0044e4000800017f */
[----:B---3--:R-:W-:Y:S05]  /*19f10*/  @!P0 NANOSLEEP.SYNCS 0x989680 ;  /* 0x009896800000895d */ /* 0x008fea0003900000 */
[----:B------:R-:W3:Y:S02]  /*19f20*/  @!P0 SYNCS.PHASECHK.TRANS64 P0, [R7+URZ], R2 ;  /* 0x00000002070085a7 */ /* 0x000ee4000800007f */
[----:B---3--:R-:W-:Y:S05]  /*19f30*/  @!P0 BRA `(.L_x_6101) ;  /* 0xfffffffc00f08947 */ /* 0x008fea000383ffff */
[----:B------:R-:W-:Y:S05]  /*19f40*/  BRA `(.L_x_6171) ;  /* 0xffffffe0001c7947 */ /* 0x000fea000383ffff */
.L_x_6103:
[----:B---3--:R3:W4:Y:S02]  /*19f50*/  SYNCS.PHASECHK.TRANS64.TRYWAIT P0, [R4+URZ], R5 ;  /* 0x00000005040075a7 */ /* 0x008724000800017f */
[----:B----4-:R-:W-:Y:S05]  /*19f60*/  @!P0 NANOSLEEP.SYNCS 0x989680 ;  /* 0x009896800000895d */ /* 0x010fea0003900000 */
[----:B------:R-:W4:Y:S02]  /*19f70*/  @!P0 SYNCS.PHASECHK.TRANS64 P0, [R4+URZ], R5 ;  /* 0x00000005040085a7 */ /* 0x000f24000800007f */
[----:B----4-:R-:W-:Y:S05]  /*19f80*/  @!P0 BRA `(.L_x_6103) ;  /* 0xfffffffc00f08947 */ /* 0x010fea000383ffff */
[----:B------:R-:W-:Y:S05]  /*19f90*/  BRA `(.L_x_6172) ;  /* 0xffffffe000247947 */ /* 0x000fea000383ffff */
.L_x_6173:
        /* <DEDUP_REMOVED lines=14> */
.L_x_15311:


//--------------------- .text._ZN7cutlass13device_kernelIN5flash11enable_sm90INS1_16FlashAttnFwdSm90INS1_25CollectiveMainloopFwdSm90ILi2EN4cute5tupleIJNS5_1CILi1EEES8_S8_EEENS6_IJNS7_ILi128EEENS7_ILi112EEENS7_ILi192EEEEEELi192ENS_10bfloat16_tEfNS_4arch4Sm90ELb1ELb0ELb0ELb1ELb0ELb1ELb0ELb1ELb1ELb1ELb0ELb0EEENS1_21CollectiveEpilogueFwdINS6_IJSA_SC_SB_EEES9_SE_SG_Li256ELb1ELb1ELb0ELb0EEENS1_36VarlenDynamicPersistentTileSchedulerILi128ELi112ELi256ELi128ELb0ELb1ELb1ELb1ELb1ELb1EEEEEEEEEvNT_6ParamsE --------------------------
	.section	.text._ZN7cutlass13device_kernelIN5flash11enable_sm90INS1_16FlashAttnFwdSm90INS1_25CollectiveMainloopFwdSm90ILi2EN4cute5tupleIJNS5_1CILi1EEES8_S8_EEENS6_IJNS7_ILi128EEENS7_ILi112EEENS7_ILi192EEEEEELi192ENS_10bfloat16_tEfNS_4arch4Sm90ELb1ELb0ELb0ELb1ELb0ELb1ELb0ELb1ELb1ELb1ELb0ELb0EEENS1_21CollectiveEpilogueFwdINS6_IJSA_SC_SB_EEES9_SE_SG_Li256ELb1ELb1ELb0ELb0EEENS1_36VarlenDynamicPersistentTileSchedulerILi128ELi112ELi256ELi128ELb0ELb1ELb1ELb1ELb1ELb1EEEEEEEEEvNT_6ParamsE,"ax",@progbits
	.align	128
.text._ZN7cutlass13device_kernelIN5flash11enable_sm90INS1_16FlashAttnFwdSm90INS1_25CollectiveMainloopFwdSm90ILi2EN4cute5tupleIJNS5_1CILi1EEES8_S8_EEENS6_IJNS7_ILi128EEENS7_ILi112EEENS7_ILi192EEEEEELi192ENS_10bfloat16_tEfNS_4arch4Sm90ELb1ELb0ELb0ELb1ELb0ELb1ELb0ELb1ELb1ELb1ELb0ELb0EEENS1_21CollectiveEpilogueFwdINS6_IJSA_SC_SB_EEES9_SE_SG_Li256ELb1ELb1ELb0ELb0EEENS1_36VarlenDynamicPersistentTileSchedulerILi128ELi112ELi256ELi128ELb0ELb1ELb1ELb1ELb1ELb1EEEEEEEEEvNT_6ParamsE:
        .type           _ZN7cutlass13device_kernelIN5flash11enable_sm90INS1_16FlashAttnFwdSm90INS1_25CollectiveMainloopFwdSm90ILi2EN4cute5tupleIJNS5_1CILi1EEES8_S8_EEENS6_IJNS7_ILi128EEENS7_ILi112EEENS7_ILi192EEEEEELi192ENS_10bfloat16_tEfNS_4arch4Sm90ELb1ELb0ELb0ELb1ELb0ELb1ELb0ELb1ELb1ELb1ELb0ELb0EEENS1_21CollectiveEpilogueFwdINS6_IJSA_SC_SB_EEES9_SE_SG_Li256ELb1ELb1ELb0ELb0EEENS1_36VarlenDynamicPersistentTileSchedulerILi128ELi112ELi256ELi128ELb0ELb1ELb1ELb1ELb1ELb1EEEEEEEEEvNT_6ParamsE,@function
        .size           _ZN7cutlass13device_kernelIN5flash11enable_sm90INS1_16FlashAttnFwdSm90INS1_25CollectiveMainloopFwdSm90ILi2EN4cute5tupleIJNS5_1CILi1EEES8_S8_EEENS6_IJNS7_ILi128EEENS7_ILi112EEENS7_ILi192EEEEEELi192ENS_10bfloat16_tEfNS_4arch4Sm90ELb1ELb0ELb0ELb1ELb0ELb1ELb0ELb1ELb1ELb1ELb0ELb0EEENS1_21CollectiveEpilogueFwdINS6_IJSA_SC_SB_EEES9_SE_SG_Li256ELb1ELb1ELb0ELb0EEENS1_36VarlenDynamicPersistentTileSchedulerILi128ELi112ELi256ELi128ELb0ELb1ELb1ELb1ELb1ELb1EEEEEEEEEvNT_6ParamsE,(.L_x_15312 - _ZN7cutlass13device_kernelIN5flash11enable_sm90INS1_16FlashAttnFwdSm90INS1_25CollectiveMainloopFwdSm90ILi2EN4cute5tupleIJNS5_1CILi1EEES8_S8_EEENS6_IJNS7_ILi128EEENS7_ILi112EEENS7_ILi192EEEEEELi192ENS_10bfloat16_tEfNS_4arch4Sm90ELb1ELb0ELb0ELb1ELb0ELb1ELb0ELb1ELb1ELb1ELb0ELb0EEENS1_21CollectiveEpilogueFwdINS6_IJSA_SC_SB_EEES9_SE_SG_Li256ELb1ELb1ELb0ELb0EEENS1_36VarlenDynamicPersistentTileSchedulerILi128ELi112ELi256ELi128ELb0ELb1ELb1ELb1ELb1ELb1EEEEEEEEEvNT_6ParamsE)
        .other          _ZN7cutlass13device_kernelIN5flash11enable_sm90INS1_16FlashAttnFwdSm90INS1_25CollectiveMainloopFwdSm90ILi2EN4cute5tupleIJNS5_1CILi1EEES8_S8_EEENS6_IJNS7_ILi128EEENS7_ILi112EEENS7_ILi192EEEEEELi192ENS_10bfloat16_tEfNS_4arch4Sm90ELb1ELb0ELb0ELb1ELb0ELb1ELb0ELb1ELb1ELb1ELb0ELb0EEENS1_21CollectiveEpilogueFwdINS6_IJSA_SC_SB_EEES9_SE_SG_Li256ELb1ELb1ELb0ELb0EEENS1_36VarlenDynamicPersistentTileSchedulerILi128ELi112ELi256ELi128ELb0ELb1ELb1ELb1ELb1ELb1EEEEEEEEEvNT_6ParamsE,@"STO_CUDA_ENTRY STV_DEFAULT"
_ZN7cutlass13device_kernelIN5flash11enable_sm90INS1_16FlashAttnFwdSm90INS1_25CollectiveMainloopFwdSm90ILi2EN4cute5tupleIJNS5_1CILi1EEES8_S8_EEENS6_IJNS7_ILi128EEENS7_ILi112EEENS7_ILi192EEEEEELi192ENS_10bfloat16_tEfNS_4arch4Sm90ELb1ELb0ELb0ELb1ELb0ELb1ELb0ELb1ELb1ELb1ELb0ELb0EEENS1_21CollectiveEpilogueFwdINS6_IJSA_SC_SB_EEES9_SE_SG_Li256ELb1ELb1ELb0ELb0EEENS1_36VarlenDynamicPersistentTileSchedulerILi128ELi112ELi256ELi128ELb0ELb1ELb1ELb1ELb1ELb1EEEEEEEEEvNT_6ParamsE:
        /* <DEDUP_REMOVED lines=24> */
.L_x_6175:
[----:B------:R-:W-:Y:S05]  /*0180*/  BSYNC B0 ;  /* 0x0000000000007941 */ /* 0x000fea0003800000 */
.L_x_6174:
        /* <DEDUP_REMOVED lines=41> */
.L_x_6176:
        /* <DEDUP_REMOVED lines=22> */
.L_x_6177:
        /* <DEDUP_REMOVED lines=18> */
.L_x_6178:
        /* <DEDUP_REMOVED lines=22> */
.L_x_6179:
        /* <DEDUP_REMOVED lines=22> */
.L_x_6180:
        /* <DEDUP_REMOVED lines=10> */
.L_x_6183:
        /* <DEDUP_REMOVED lines=20> */
[----:B------:R-:W-:Y:S02]  /*0b40*/  IMAD.MOV.U32 R17, RZ, RZ, RZ ;  /* 0x000000ffff117224 */ /* 0x000fe400078e00ff */
[----:B------:R-:W-:-:S08]  /*0b50*/  IMAD.MOV.U32 R205, RZ, RZ, RZ ;  /* 0x000000ffffcd7224 */ /* 0x000fd000078e00ff */
[----:B------:R-:W-:Y:S01]  /*0b60*/  UIADD3 UR4, UR4, 0x15400, URZ ;  /* 0x0001540004047890 */ /* 0x000fe2000fffe03f */
[----:B--2---:R-:W-:Y:S02]  /*0b70*/  R2UR UR5, R0 ;  /* 0x00000000000572ca */ /* 0x004fe400000e0000 */
[----:B------:R-:W-:-:S04]  /*0b80*/  SHF.R.S32.HI R0, RZ, 0x1f, R18 ;  /* 0x0000001fff007819 */ /* 0x000fc80000011412 */
[----:B0-----:R-:W-:-:S04]  /*0b90*/  LEA.HI R2, R0, R18, RZ, 0x7 ;  /* 0x0000001200027211 */ /* 0x001fc800078f38ff */
[----:B------:R-:W-:Y:S02]  /*0ba0*/  LOP3.LUT R3, R2, 0xffffff80, RZ, 0xc0, !PT ;  /* 0xffffff8002037812 */ /* 0x000fe400078ec0ff */
[----:B------:R-:W-:Y:S01]  /*0bb0*/  SHF.R.S32.HI R11, RZ, 0x7, R2 ;  /* 0x00000007ff0b7819 */ /* 0x000fe20000011402 */
[----:B------:R-:W-:Y:S02]  /*0bc0*/  ULOP3.LUT UR5, UR5, 0x1, URZ, 0xfc, !UPT ;  /* 0x0000000105057892 */ /* 0x000fe4000f8efc3f */
[----:B------:R-:W-:Y:S01]  /*0bd0*/  IMAD.IADD R15, R18, 0x1, -R3 ;  /* 0x00000001120f7824 */ /* 0x000fe200078e0a03 */
[----:B------:R-:W-:Y:S02]  /*0be0*/  LEA.HI R3, R0, R18, RZ, 0x4 ;  /* 0x0000001200037211 */ /* 0x000fe400078f20ff */
[----:B------:R-:W-:Y:S02]  /*0bf0*/  LEA.HI R2, R2, R11, RZ, 0x1 ;  /* 0x0000000b02027211 */ /* 0x000fe400078f08ff */
[----:B------:R-:W-:-:S02]  /*0c00*/  SHF.R.S32.HI R7, RZ, 0x1f, R15 ;  /* 0x0000001fff077819 */ /* 0x000fc4000001140f */
[----:B------:R-:W-:Y:S02]  /*0c10*/  SHF.R.S32.HI R6, RZ, 0x4, R3 ;  /* 0x00000004ff067819 */ /* 0x000fe40000011403 */
[----:B------:R-:W-:Y:S02]  /*0c20*/  LEA.HI R8, R7, R15, RZ, 0x2 ;  /* 0x0000000f07087211 */ /* 0x000fe400078f10ff */
[----:B------:R-:W-:Y:S02]  /*0c30*/  LEA.HI R4, R3, R6, RZ, 0x1 ;  /* 0x0000000603047211 */ /* 0x000fe400078f08ff */
[--C-:B------:R-:W-:Y:S02]  /*0c40*/  SHF.R.S32.HI R9, RZ, 0x2, R8.reuse ;  /* 0x00000002ff097819 */ /* 0x100fe40000011408 */
[----:B------:R-:W-:Y:S02]  /*0c50*/  SHF.R.S32.HI R10, RZ, 0x1f, R8 ;  /* 0x0000001fff0a7819 */ /* 0x000fe40000011408 */
[----:B------:R-:W-:-:S02]  /*0c60*/  LOP3.LUT R5, R4, 0x1ffffffe, RZ, 0xc0, !PT ;  /* 0x1ffffffe04057812 */ /* 0x000fc400078ec0ff */
[----:B------:R-:W-:Y:S02]  /*0c70*/  LEA.HI R10, R10, R9, RZ, 0x3 ;  /* 0x000000090a0a7211 */ /* 0x000fe400078f18ff */
[----:B------:R-:W-:Y:S01]  /*0c80*/  LEA.HI R7, R7, R15, RZ, 0x5 ;  /* 0x0000000f07077211 */ /* 0x000fe200078f28ff */
[----:B------:R-:W-:Y:S01]  /*0c90*/  IMAD.IADD R5, R6, 0x1, -R5 ;  /* 0x0000000106057824 */ /* 0x000fe200078e0a05 */
[----:B------:R-:W-:Y:S02]  /*0ca0*/  LOP3.LUT R10, R10, 0xfffffff8, RZ, 0xc0, !PT ;  /* 0xfffffff80a0a7812 */ /* 0x000fe400078ec0ff */
[----:B------:R-:W-:Y:S02]  /*0cb0*/  LEA.HI R4, R0, R18, RZ, 0x5 ;  /* 0x0000001200047211 */ /* 0x000fe400078f28ff */
[----:B------:R-:W-:Y:S01]  /*0cc0*/  LOP3.LUT R3, R3, 0x3fffff0, RZ, 0xc0, !PT ;  /* 0x03fffff003037812 */ /* 0x000fe200078ec0ff */
[----:B------:R-:W-:Y:S01]  /*0cd0*/  IMAD.IADD R10, R9, 0x1, -R10 ;  /* 0x00000001090a7824 */ /* 0x000fe200078e0a0a */
[----:B------:R-:W-:-:S02]  /*0ce0*/  SHF.R.S32.HI R7, RZ, 0x5, R7 ;  /* 0x00000005ff077819 */ /* 0x000fc40000011407 */
[----:B------:R-:W-:Y:S01]  /*0cf0*/  SHF.R.S32.HI R4, RZ, 0x5, R4 ;  /* 0x00000005ff047819 */ /* 0x000fe20000011404 */
[----:B------:R-:W-:Y:S01]  /*0d00*/  IMAD.IADD R3, R18, 0x1, -R3 ;  /* 0x0000000112037824 */ /* 0x000fe200078e0a03 */
[----:B------:R-:W-:Y:S01]  /*0d10*/  LEA.HI R6, R0, R18, RZ, 0x2 ;  /* 0x0000001200067211 */ /* 0x000fe200078f10ff */
[----:B------:R-:W-:Y:S01]  /*0d20*/  IMAD R7, R7, 0x10, R10 ;  /* 0x0000001007077824 */ /* 0x000fe200078e020a */
[----:B------:R-:W-:Y:S01]  /*0d30*/  LOP3.LUT R2, R2, 0x3fffffe, RZ, 0xc0, !PT ;  /* 0x03fffffe02027812 */ /* 0x000fe200078ec0ff */
[C---:B------:R-:W-:Y:S01]  /*0d40*/  IMAD R10, R4.reuse, 0x10, R3 ;  /* 0x00000010040a7824 */ /* 0x040fe200078e0203 */
[--C-:B------:R-:W-:Y:S01]  /*0d50*/  SHF.R.S32.HI R204, RZ, 0x2, R6.reuse ;  /* 0x00000002ffcc7819 */ /* 0x100fe20000011406 */
[----:B------:R-:W-:Y:S01]  /*0d60*/  IMAD.SHL.U32 R218, R4, 0x200, RZ ;  /* 0x0000020004da7824 */ /* 0x000fe200078e00ff */
[----:B------:R-:W-:Y:S01]  /*0d70*/  SHF.R.S32.HI R3, RZ, 0x1f, R6 ;  /* 0x0000001fff037819 */ /* 0x000fe20000011406 */
[----:B------:R-:W-:Y:S01]  /*0d80*/  IMAD.IADD R2, R11, 0x1, -R2 ;  /* 0x000000010b027824 */ /* 0x000fe200078e0a02 */
[----:B------:R-:W-:Y:S01]  /*0d90*/  LOP3.LUT R6, R6, 0xfffffffc, RZ, 0xc0, !PT ;  /* 0xfffffffc06067812 */ /* 0x000fe200078ec0ff */
[----:B------:R-:W-:Y:S01]  /*0da0*/  VIADD R237, R204, 0x40 ;  /* 0x00000040cced7836 */ /* 0x000fe20000000000 */
[----:B------:R-:W-:Y:S01]  /*0db0*/  LEA.HI R3, R3, R204, RZ, 0x3 ;  /* 0x000000cc03037211 */ /* 0x000fe200078f18ff */
[----:B------:R-:W-:Y:S01]  /*0dc0*/  IMAD R13, R2, 0x40, R7 ;  /* 0x00000040020d7824 */ /* 0x000fe200078e0207 */
[----:B------:R-:W-:Y:S01]  /*0dd0*/  LEA.HI R0, R0, R18, RZ, 0x3 ;  /* 0x0000001200007211 */ /* 0x000fe200078f18ff */
[----:B------:R-:W-:Y:S01]  /*0de0*/  IMAD.IADD R20, R18, 0x1, -R6 ;  /* 0x0000000112147824 */ /* 0x000fe200078e0a06 */
[----:B------:R-:W-:Y:S01]  /*0df0*/  SHF.R.S32.HI R2, RZ, 0x1f, R237 ;  /* 0x0000001fff027819 */ /* 0x000fe200000114ed */
[----:B------:R-:W-:Y:S01]  /*0e00*/  IMAD.SHL.U32 R215, R237, 0x40, RZ ;  /* 0x00000040edd77824 */ /* 0x000fe200078e00ff */
[----:B------:R-:W-:Y:S01]  /*0e10*/  LOP3.LUT R3, R3, 0xfffffff8, RZ, 0xc0, !PT ;  /* 0xfffffff803037812 */ /* 0x000fe200078ec0ff */
[----:B------:R-:W-:Y:S01]  /*0e20*/  IMAD.SHL.U32 R22, R20, 0x4, RZ ;  /* 0x0000000414167824 */ /* 0x000fe200078e00ff */
[----:B------:R-:W-:Y:S01]  /*0e30*/  LEA.HI R2, R2, R237, RZ, 0x3 ;  /* 0x000000ed02027211 */ /* 0x000fe200078f18ff */
[----:B------:R-:W-:Y:S01]  /*0e40*/  IMAD R12, R10, 0x8, R5 ;  /* 0x000000080a0c7824 */ /* 0x000fe200078e0205 */
[----:B------:R-:W-:Y:S01]  /*0e50*/  LOP3.LUT R215, R215, 0x1c0, RZ, 0xc0, !PT ;  /* 0x000001c0d7d77812 */ /* 0x000fe200078ec0ff */
[----:B------:R-:W-:Y:S01]  /*0e60*/  VIADD R211, R22, 0x20 ;  /* 0x0000002016d37836 */ /* 0x000fe20000000000 */
[----:B------:R-:W-:Y:S01]  /*0e70*/  LOP3.LUT R231, R0, 0xfffffff8, RZ, 0xc0, !PT ;  /* 0xfffffff800e77812 */ /* 0x000fe200078ec0ff */
[C---:B------:R-:W-:Y:S01]  /*0e80*/  VIADD R210, R22.reuse, 0x40 ;  /* 0x0000004016d27836 */ /* 0x040fe20000000000 */
[----:B------:R-:W-:Y:S01]  /*0e90*/  SHF.R.U32.HI R14, RZ, 0x3, R215 ;  /* 0x00000003ff0e7819 */ /* 0x000fe200000116d7 */
[----:B------:R-:W-:Y:S01]  /*0ea0*/  IMAD.IADD R206, R22, 0x1, R211 ;  /* 0x0000000116ce7824 */ /* 0x000fe200078e02d3 */
[----:B------:R-:W-:Y:S01]  /*0eb0*/  STL [R1+0x8c], R13 ;  /* 0x00008c0d01007387 */ /* 0x000fe20000100800 */
[----:B------:R-:W-:Y:S01]  /*0ec0*/  IMAD.IADD R226, R204, 0x1, -R3 ;  /* 0x00000001cce27824 */ /* 0x000fe200078e0a03 */
[----:B------:R-:W-:Y:S01]  /*0ed0*/  LOP3.LUT R227, R8, 0x7ffffffc, RZ, 0xc0, !PT ;  /* 0x7ffffffc08e37812 */ /* 0x000fe200078ec0ff */
[----:B------:R-:W-:Y:S01]  /*0ee0*/  IMAD.SHL.U32 R2, R2, 0x40, RZ ;  /* 0x0000004002027824 */ /* 0x000fe200078e00ff */
[----:B------:R-:W-:Y:S01]  /*0ef0*/  SHF.R.S32.HI R3, RZ, 0x1f, R206 ;  /* 0x0000001fff037819 */ /* 0x000fe200000114ce */
[----:B------:R-:W-:-:S02]  /*0f00*/  IMAD.IADD R207, R22, 0x1, R210 ;  /* 0x0000000116cf7824 */ /* 0x000fc400078e02d2 */
[----:B------:R-:W-:Y:S01]  /*0f10*/  IMAD.SHL.U32 R216, R226, 0x40, RZ ;  /* 0x00000040e2d87824 */ /* 0x000fe200078e00ff */
[----:B------:R-:W-:Y:S01]  /*0f20*/  LOP3.LUT R220, R2, 0xfffffe00, RZ, 0xc0, !PT ;  /* 0xfffffe0002dc7812 */ /* 0x000fe200078ec0ff */
[----:B------:R-:W-:Y:S01]  /*0f30*/  IMAD.IADD R231, R18, 0x1, -R231 ;  /* 0x0000000112e77824 */ /* 0x000fe200078e0ae7 */
[----:B------:R-:W-:Y:S01]  /*0f40*/  SHF.R.S32.HI R2, RZ, 0x1f, R207 ;  /* 0x0000001fff027819 */ /* 0x000fe200000114cf */
[----:B------:R-:W-:Y:S01]  /*0f50*/  VIADD R213, R22, 0x10 ;  /* 0x0000001016d57836 */ /* 0x000fe20000000000 */
[-C--:B------:R-:W-:Y:S01]  /*0f60*/  LEA.HI R5, R3, R206.reuse, RZ, 0x6 ;  /* 0x000000ce03057211 */ /* 0x080fe200078f30ff */
[----:B------:R-:W-:Y:S01]  /*0f70*/  IMAD.SHL.U32 R223, R231, 0x8, RZ ;  /* 0x00000008e7df7824 */ /* 0x000fe200078e00ff */
[----:B------:R-:W-:Y:S01]  /*0f80*/  LOP3.LUT R216, R216, 0x1c0, RZ, 0xc0, !PT ;  /* 0x000001c0d8d87812 */ /* 0x000fe200078ec0ff */
[----:B------:R-:W-:Y:S01]  /*0f90*/  VIADD R212, R22, 0x30 ;  /* 0x0000003016d47836 */ /* 0x000fe20000000000 */
[----:B------:R-:W-:Y:S01]  /*0fa0*/  LEA.HI R4, R3, R206, RZ, 0x3 ;  /* 0x000000ce03047211 */ /* 0x000fe200078f18ff */
[----:B------:R-:W-:Y:S01]  /*0fb0*/  IMAD.SHL.U32 R5, R5, 0x80, RZ ;  /* 0x0000008005057824 */ /* 0x000fe200078e00ff */
[CC--:B------:R-:W-:Y:S01]  /*0fc0*/  LEA.HI R6, R2.reuse, R207.reuse, RZ, 0x6 ;  /* 0x000000cf02067211 */ /* 0x0c0fe200078f30ff */
[C---:B------:R-:W-:Y:S01]  /*0fd0*/  VIADD R229, R223.reuse, 0x40 ;  /* 0x00000040dfe57836 */ /* 0x040fe20000000000 */
[----:B------:R-:W-:Y:S01]  /*0fe0*/  LEA.HI R3, R2, R207, RZ, 0x3 ;  /* 0x000000cf02037211 */ /* 0x000fe200078f18ff */
[----:B------:R-:W-:Y:S01]  /*0ff0*/  VIADD R230, R223, 0x80 ;  /* 0x00000080dfe67836 */ /* 0x000fe20000000000 */
[----:B------:R-:W-:Y:S01]  /*1000*/  SHF.R.U32.HI R217, RZ, 0x3, R216 ;  /* 0x00000003ffd97819 */ /* 0x000fe200000116d8 */
[----:B------:R-:W-:Y:S01]  /*1010*/  IMAD.SHL.U32 R7, R6, 0x80, RZ ;  /* 0x0000008006077824 */ /* 0x000fe200078e00ff */
[--C-:B------:R-:W-:Y:S01]  /*1020*/  LOP3.LUT R2, R216, 0x38, R4.reuse, 0xf8, !PT ;  /* 0x00000038d8027812 */ /* 0x100fe200078ef804 */
[----:B------:R-:W-:Y:S01]  /*1030*/  VIADD R214, R22, 0x50 ;  /* 0x0000005016d67836 */ /* 0x000fe20000000000 */
[----:B------:R-:W-:Y:S01]  /*1040*/  LOP3.LUT R9, R215, 0x38, R4, 0xf8, !PT ;  /* 0x00000038d7097812 */ /* 0x000fe200078ef804 */
[----:B------:R-:W-:Y:S01]  /*1050*/  IMAD.SHL.U32 R18, R20, 0x8, RZ ;  /* 0x0000000814127824 */ /* 0x000fe200078e00ff */
[----:B------:R-:W-:Y:S01]  /*1060*/  LOP3.LUT R6, R216, 0x38, R3, 0xf8, !PT ;  /* 0x00000038d8067812 */ /* 0x000fe200078ef803 */
[----:B------:R-:W-:Y:S01]  /*1070*/  IMAD.IADD R227, R15, 0x1, -R227 ;  /* 0x000000010fe37824 */ /* 0x000fe200078e0ae3 */
[----:B------:R-:W-:-:S02]  /*1080*/  LOP3.LUT R5, R5, 0xffffe000, RZ, 0xc0, !PT ;  /* 0xffffe00005057812 */ /* 0x000fc400078ec0ff */
[-C--:B------:R-:W-:Y:S02]  /*1090*/  LOP3.LUT R2, R2, R217.reuse, RZ, 0x3c, !PT ;  /* 0x000000d902027212 */ /* 0x080fe400078e3cff */
[----:B------:R-:W-:Y:S02]  /*10a0*/  LOP3.LUT R10, R9, R14, RZ, 0x3c, !PT ;  /* 0x0000000e090a7212 */ /* 0x000fe400078e3cff */
[----:B------:R-:W-:Y:S02]  /*10b0*/  LOP3.LUT R9, R6, R217, RZ, 0x3c, !PT ;  /* 0x000000d906097212 */ /* 0x000fe400078e3cff */
[-C--:B------:R-:W-:Y:S01]  /*10c0*/  IADD3 R6, R2, R5.reuse, R218 ;  /* 0x0000000502067210 */ /* 0x080fe20007ffe0da */
[----:B------:R-:W-:Y:S01]  /*10d0*/  IMAD.U32 R2, RZ, RZ, UR5 ;  /* 0x00000005ff027e24 */ /* 0x000fe2000f8e00ff */
[----:B------:R-:W-:Y:S02]  /*10e0*/  IADD3 R10, R10, R5, R220 ;  /* 0x000000050a0a7210 */ /* 0x000fe40007ffe0dc */
[----:B------:R-:W-:-:S02]  /*10f0*/  LOP3.LUT R11, R215, 0x38, R3, 0xf8, !PT ;  /* 0x00000038d70b7812 */ /* 0x000fc400078ef803 */
[----:B------:R-:W-:Y:S01]  /*1100*/  SHF.R.S32.HI R5, RZ, 0x3, R0 ;  /* 0x00000003ff057819 */ /* 0x000fe20000011400 */
[----:B------:R-:W-:Y:S01]  /*1110*/  IMAD.U32 R0, RZ, RZ, UR4 ;  /* 0x00000004ff007e24 */ /* 0x000fe2000f8e00ff */
[----:B------:R-:W-:Y:S01]  /*1120*/  LOP3.LUT R7, R7, 0xffffe000, RZ, 0xc0, !PT ;  /* 0xffffe00007077812 */ /* 0x000fe200078ec0ff */
[----:B------:R-:W-:Y:S01]  /*1130*/  STL [R1+0x4c], R2 ;  /* 0x00004c0201007387 */ /* 0x000fe20000100800 */
[----:B------:R-:W-:Y:S02]  /*1140*/  LOP3.LUT R11, R11, R14, RZ, 0x3c, !PT ;  /* 0x0000000e0b0b7212 */ /* 0x000fe400078e3cff */
[-C--:B------:R-:W-:Y:S01]  /*1150*/  IADD3 R9, R9, R7.reuse, R218 ;  /* 0x0000000709097210 */ /* 0x080fe20007ffe0da */
[----:B------:R0:W-:Y:S01]  /*1160*/  STL [R1+0x88], R0 ;  /* 0x0000880001007387 */ /* 0x0001e20000100800 */
[----:B------:R-:W-:Y:S02]  /*1170*/  IADD3 R11, R11, R7, R220 ;  /* 0x000000070b0b7210 */ /* 0x000fe40007ffe0dc */
[----:B------:R-:W-:-:S02]  /*1180*/  SHF.R.S32.HI R7, RZ, 0x1f, R211 ;  /* 0x0000001fff077819 */ /* 0x000fc400000114d3 */
[----:B------:R-:W-:Y:S02]  /*1190*/  SHF.R.S32.HI R8, RZ, 0x1f, R229 ;  /* 0x0000001fff087819 */ /* 0x000fe400000114e5 */
[----:B------:R-:W-:Y:S02]  /*11a0*/  SHF.R.S32.HI R8, RZ, 0x1f, R212 ;  /* 0x0000001fff087819 */ /* 0x000fe400000114d4 */
[----:B------:R-:W-:Y:S02]  /*11b0*/  LOP3.LUT R5, R215, 0x38, R18, 0xf8, !PT ;  /* 0x00000038d7057812 */ /* 0x000fe400078ef812 */
[----:B0-----:R-:W-:Y:S02]  /*11c0*/  SHF.R.S32.HI R0, RZ, 0x1f, R223 ;  /* 0x0000001fff007819 */ /* 0x001fe400000114df */
[----:B------:R-:W-:Y:S02]  /*11d0*/  SHF.R.S32.HI R0, RZ, 0x1f, R213 ;  /* 0x0000001fff007819 */ /* 0x000fe400000114d5 */
[----:B------:R-:W-:-:S02]  /*11e0*/  LOP3.LUT R5, R220, R5, R14, 0xf6, !PT ;  /* 0x00000005dc057212 */ /* 0x000fc400078ef60e */
[----:B------:R-:W-:Y:S01]  /*11f0*/  LEA.HI R2, R20, R20, RZ, 0x1 ;  /* 0x0000001414027211 */ /* 0x000fe200078f08ff */
[----:B------:R0:W-:Y:S03]  /*1200*/  STL [R1+0x70], R0 ;  /* 0x0000700001007387 */ /* 0x0001e60000100800 */
[----:B------:R-:W-:Y:S01]  /*1210*/  LOP3.LUT R2, R2, 0x1ffffffe, RZ, 0xc0, !PT ;  /* 0x1ffffffe02027812 */ /* 0x000fe200078ec0ff */
[----:B------:R1:W-:Y:S04]  /*1220*/  STL [R1+0x6c], R7 ;  /* 0x00006c0701007387 */ /* 0x0003e80000100800 */
[----:B------:R-:W-:Y:S01]  /*1230*/  STL [R1+0x68], R8 ;  /* 0x0000680801007387 */ /* 0x000fe20000100800 */
[----:B------:R-:W-:Y:S01]  /*1240*/  IMAD.IADD R2, R20, 0x1, -R2 ;  /* 0x0000000114027824 */ /* 0x000fe200078e0a02 */
[----:B0-----:R-:W-:-:S02]  /*1250*/  SHF.R.S32.HI R0, RZ, 0x1f, R230 ;  /* 0x0000001fff007819 */ /* 0x001fc400000114e6 */
[----:B------:R-:W-:Y:S01]  /*1260*/  SHF.R.S32.HI R0, RZ, 0x1f, R214 ;  /* 0x0000001fff007819 */ /* 0x000fe200000114d6 */
[----:B------:R-:W-:Y:S01]  /*1270*/  IMAD R228, R2, 0x8, R13 ;  /* 0x0000000802e47824 */ /* 0x000fe200078e020d */
[----:B-1----:R-:W-:-:S05]  /*1280*/  SHF.R.S32.HI R7, RZ, 0x1f, R210 ;  /* 0x0000001fff077819 */ /* 0x002fca00000114d2 */
[----:B------:R0:W-:Y:S04]  /*1290*/  STL [R1+0x64], R7 ;  /* 0x0000640701007387 */ /* 0x0001e80000100800 */
[----:B------:R1:W-:Y:S01]  /*12a0*/  STL [R1+0x60], R0 ;  /* 0x0000600001007387 */ /* 0x0003e20000100800 */
[----:B0-----:R-:W-:Y:S01]  /*12b0*/  IMAD.SHL.U32 R7, R12, 0x8, RZ ;  /* 0x000000080c077824 */ /* 0x001fe200078e00ff */
[----:B-1----:R-:W-:-:S04]  /*12c0*/  SHF.R.S32.HI R0, RZ, 0x3, R4 ;  /* 0x00000003ff007819 */ /* 0x002fc80000011404 */
[----:B------:R-:W-:Y:S01]  /*12d0*/  STL [R1+0x90], R7 ;  /* 0x0000900701007387 */ /* 0x000fe20000100800 */
[----:B------:R-:W-:Y:S02]  /*12e0*/  SHF.R.S32.HI R4, RZ, 0x3, R3 ;  /* 0x00000003ff047819 */ /* 0x000fe40000011403 */
[----:B------:R-:W-:Y:S01]  /*12f0*/  LEA R3, R5, UR4, 0x1 ;  /* 0x0000000405037c11 */ /* 0x000fe2000f8e08ff */
[----:B------:R0:W-:Y:S04]  /*1300*/  STL [R1+0x58], R0 ;  /* 0x0000580001007387 */ /* 0x0001e80000100800 */
[----:B------:R1:W-:Y:S04]  /*1310*/  STL [R1+0x5c], R4 ;  /* 0x00005c0401007387 */ /* 0x0003e80000100800 */
[----:B------:R2:W-:Y:S01]  /*1320*/  STL [R1+0x80], R3 ;  /* 0x0000800301007387 */ /* 0x0005e20000100800 */
[----:B0-----:R-:W-:-:S02]  /*1330*/  LEA R0, R6, UR4, 0x1 ;  /* 0x0000000406007c11 */ /* 0x001fc4000f8e08ff */
[----:B-1----:R-:W-:-:S03]  /*1340*/  LEA R4, R10, UR4, 0x1 ;  /* 0x000000040a047c11 */ /* 0x002fc6000f8e08ff */
[----:B------:R0:W-:Y:S01]  /*1350*/  STL [R1+0x84], R0 ;  /* 0x0000840001007387 */ /* 0x0001e20000100800 */
[----:B--2---:R-:W-:-:S03]  /*1360*/  LEA R3, R9, UR4, 0x1 ;  /* 0x0000000409037c11 */ /* 0x004fc6000f8e08ff */
[----:B------:R1:W-:Y:S04]  /*1370*/  STL [R1+0x78], R4 ;  /* 0x0000780401007387 */ /* 0x0003e80000100800 */
[----:B------:R1:W-:Y:S01]  /*1380*/  STL [R1+0x7c], R3 ;  /* 0x00007c0301007387 */ /* 0x0003e20000100800 */
[----:B0-----:R-:W-:-:S05]  /*1390*/  LEA R0, R11, UR4, 0x1 ;  /* 0x000000040b007c11 */ /* 0x001fca000f8e08ff */
[----:B------:R1:W-:Y:S02]  /*13a0*/  STL [R1+0x74], R0 ;  /* 0x0000740001007387 */ /* 0x0003e40000100800 */
.L_x_6408:
        /* <DEDUP_REMOVED lines=8> */
[----:B------:R-:W-:Y:S02]  /*1430*/  ISETP.NE.U32.AND P1, PT, RZ, UR8, PT ;  /* 0x00000008ff007c0c */ /* 0x000fe4000bf25070 */
[----:B------:R-:W-:Y:S02]  /*1440*/  ISETP.NE.AND.EX P2, PT, RZ, UR5, PT, P2 ;  /* 0x00000005ff007c0c */ /* 0x000fe4000bf45320 */
[----:B------:R-:W-:Y:S02]  /*1450*/  ISETP.NE.AND.EX P1, PT, RZ, UR9, PT, P1 ;  /* 0x00000009ff007c0c */ /* 0x000fe4000bf25310 */
[----:B------:R-:W-:-:S04]  /*1460*/  ISETP.NE.U32.AND P0, PT, RZ, UR6, PT ;  /* 0x00000006ff007c0c */ /* 0x000fc8000bf05070 */
[----:B------:R-:W-:Y:S02]  /*1470*/  ISETP.NE.AND.EX P0, PT, RZ, UR7, PT, P0 ;  /* 0x00000007ff007c0c */ /* 0x000fe4000bf05300 */
[----:B--2---:R-:W-:Y:S01]  /*1480*/  SHF.R.S32.HI R0, RZ, 0x1f, R235 ;  /* 0x0000001fff007819 */ /* 0x004fe200000114eb */
[C---:B------:R-:W-:Y:S02]  /*1490*/  IMAD.SHL.U32 R233, R235.reuse, 0x4, RZ ;  /* 0x00000004ebe97824 */ /* 0x040fe400078e00ff */
[C---:B------:R-:W-:Y:S02]  /*14a0*/  @P2 LEA R2, P3, R235.reuse, UR4, 0x2 ;  /* 0x00000004eb022c11 */ /* 0x040fe4000f8610ff */
[C-C-:B------:R-:W-:Y:S01]  /*14b0*/  SHF.L.U64.HI R234, R235.reuse, 0x2, R0.reuse ;  /* 0x00000002ebea7819 */ /* 0x140fe20000010200 */
[----:B------:R0:W-:Y:S01]  /*14c0*/  STL [R1+0x54], R0 ;  /* 0x0000540001007387 */ /* 0x0001e20000100800 */
[----:B------:R-:W-:Y:S01]  /*14d0*/  @P2 LEA.HI.X R3, R235, UR5, R0, 0x2, P3 ;  /* 0x00000005eb032c11 */ /* 0x000fe200098f1400 */
[----:B------:R-:W-:Y:S01]  /*14e0*/  ULDC UR4, c[0x0][0x288] ;  /* 0x0000a20000047ab9 */ /* 0x000fe20000000800 */
[----:B---3--:R-:W-:Y:S01]  /*14f0*/  IADD3 R6, P4, R233, UR6, RZ ;  /* 0x00000006e9067c10 */ /* 0x008fe2000ff9e0ff */
[----:B0-----:R-:W-:-:S03]  /*1500*/  IMAD.MOV.U32 R0, RZ, RZ, RZ ;  /* 0x000000ffff007224 */ /* 0x001fc600078e00ff */
[----:B------:R-:W-:Y:S01]  /*1510*/  IADD3.X R7, R234, UR7, RZ, P4, !PT ;  /* 0x00000007ea077c10 */ /* 0x000fe2000a7fe4ff */
[----:B------:R-:W-:Y:S01]  /*1520*/  IMAD.U32 R224, RZ, RZ, UR4 ;  /* 0x00000004ffe07e24 */ /* 0x000fe2000f8e00ff */
[----:B------:R-:W-:Y:S01]  /*1530*/  ULDC.64 UR4, c[0x0][0x418] ;  /* 0x0001060000047ab9 */ /* 0x000fe20000000a00 */
[----:B------:R0:W5:Y:S01]  /*1540*/  @P2 LDG.E R0, desc[UR60][R2.64] ;  /* 0x0000003c02002981 */ /* 0x000162000c1e1900 */
[----:B------:R-:W-:-:S03]  /*1550*/  @P1 IADD3 R4, P2, R233, UR8, RZ ;  /* 0x00000008e9041c10 */ /* 0x000fc6000ff5e0ff */
[----:B------:R0:W5:Y:S01]  /*1560*/  @P0 LDG.E R28, desc[UR60][R6.64] ;  /* 0x0000003c061c0981 */ /* 0x000162000c1e1900 */
[----:B------:R-:W-:Y:S01]  /*1570*/  @P1 IADD3.X R5, R234, UR9, RZ, P2, !PT ;  /* 0x00000009ea051c10 */ /* 0x000fe200097fe4ff */
[----:B------:R-:W-:Y:S01]  /*1580*/  UISETP.NE.U32.AND UP0, UPT, UR4, URZ, UPT ;  /* 0x0000003f0400728c */ /* 0x000fe2000bf05070 */
[----:B------:R-:W-:Y:S02]  /*1590*/  ULDC.64 UR8, c[0x0][0xa20] ;  /* 0x0002880000087ab9 */ /* 0x000fe40000000a00 */
[----:B------:R-:W-:Y:S01]  /*15a0*/  ULDC UR4, c[0x0][0x424] ;  /* 0x0001090000047ab9 */ /* 0x000fe20000000800 */
[----:B------:R0:W5:Y:S01]  /*15b0*/  @P1 LDG.E R224, desc[UR60][R4.64] ;  /* 0x0000003c04e01981 */ /* 0x000162000c1e1900 */
[----:B------:R-:W-:Y:S01]  /*15c0*/  UISETP.NE.AND.EX UP0, UPT, UR5, URZ, UPT, UP0 ;  /* 0x0000003f0500728c */ /* 0x000fe2000bf05300 */
[----:B------:R-:W-:Y:S01]  /*15d0*/  ISETP.NE.U32.AND P2, PT, RZ, UR8, PT ;  /* 0x00000008ff007c0c */ /* 0x000fe2000bf45070 */
[----:B------:R-:W-:Y:S01]  /*15e0*/  IMAD.MOV.U32 R232, RZ, RZ, R26 ;  /* 0x000000ffffe87224 */ /* 0x000fe200078e001a */
[----:B------:R-:W-:Y:S01]  /*15f0*/  ULDC UR5, c[0x0][0x2f0] ;  /* 0x0000bc0000057ab9 */ /* 0x000fe20000000800 */
[----:B------:R-:W-:Y:S01]  /*1600*/  USEL UR4, UR4, 0x1, UP0 ;  /* 0x0000000104047887 */ /* 0x000fe20008000000 */
[----:B------:R-:W-:Y:S01]  /*1610*/  ISETP.NE.AND.EX P2, PT, RZ, UR9, PT, P2 ;  /* 0x00000009ff007c0c */ /* 0x000fe2000bf45320 */
[----:B------:R-:W-:-:S02]  /*1620*/  IMAD.MOV.U32 R29, RZ, RZ, R235 ;  /* 0x000000ffff1d7224 */ /* 0x000fc400078e00eb */
[----:B------:R-:W-:-:S03]  /*1630*/  UIMAD UR4, UR4, UR5, URZ ;  /* 0x00000005040472a4 */ /* 0x000fc6000f8e023f */
[----:B------:R-:W-:Y:S01]  /*1640*/  ULDC UR5, c[0x0][0x348] ;  /* 0x0000d20000057ab9 */ /* 0x000fe20000000800 */
[----:B0-----:R-:W-:Y:S08]  /*1650*/  @P1 BRA `(.L_x_6185) ;  /* 0x0000000000241947 */ /* 0x001ff00003800000 */
        /* <DEDUP_REMOVED lines=9> */
.L_x_6185:
[----:B------:R-:W-:Y:S02]  /*16f0*/  IMAD.U32 R2, RZ, RZ, UR5 ;  /* 0x00000005ff027e24 */ /* 0x000fe4000f8e00ff */
[----:B------:R-:W-:Y:S01]  /*1700*/  IMAD.U32 R27, RZ, RZ, UR4 ;  /* 0x00000004ff1b7e24 */ /* 0x000fe2000f8e00ff */
[----:B------:R-:W-:Y:S06]  /*1710*/  @!P2 BRA `(.L_x_6186) ;  /* 0x000000000010a947 */ /* 0x000fec0003800000 */
[----:B------:R-:W-:-:S04]  /*1720*/  IADD3 R4, P0, R233, UR8, RZ ;  /* 0x00000008e9047c10 */ /* 0x000fc8000ff1e0ff */
[----:B------:R-:W-:-:S05]  /*1730*/  IADD3.X R5, R234, UR9, RZ, P0, !PT ;  /* 0x00000009ea057c10 */ /* 0x000fca00087fe4ff */
[----:B------:R0:W5:Y:S01]  /*1740*/  LDG.E R27, desc[UR60][R4.64] ;  /* 0x0000003c041b7981 */ /* 0x000162000c1e1900 */
[----:B------:R-:W-:Y:S05]  /*1750*/  BRA `(.L_x_6187) ;  /* 0x0000000000107947 */ /* 0x000fea0003800000 */
.L_x_6186:
[----:B------:R-:W-:Y:S05]  /*1760*/  @!P0 BRA `(.L_x_6187) ;  /* 0x00000000000c8947 */ /* 0x000fea0003800000 */
[----:B------:R-:W2:Y:S04]  /*1770*/  LDG.E R4, desc[UR60][R6.64] ;  /* 0x0000003c06047981 */ /* 0x000ea8000c1e1900 */
[----:B------:R-:W2:Y:S02]  /*1780*/  LDG.E R27, desc[UR60][R6.64+0x4] ;  /* 0x0000043c061b7981 */ /* 0x000ea4000c1e1900 */
[----:B--2---:R-:W-:-:S07]  /*1790*/  IMAD.IADD R27, R27, 0x1, -R4 ;  /* 0x000000011b1b7824 */ /* 0x004fce00078e0a04 */
.L_x_6187:
[----:B------:R-:W-:Y:S01]  /*17a0*/  ULDC.64 UR4, c[0x0][0xa10] ;  /* 0x0002840000047ab9 */ /* 0x000fe20000000a00 */
[----:B------:R-:W1:Y:S01]  /*17b0*/  LDC R9, c[0x0][0x448] ;  /* 0x00011200ff097b82 */ /* 0x000e620000000800 */
[----:B------:R-:W-:-:S04]  /*17c0*/  ISETP.NE.U32.AND P0, PT, RZ, UR4, PT ;  /* 0x00000004ff007c0c */ /* 0x000fc8000bf05070 */
        /* <DEDUP_REMOVED lines=14> */
[----:B------:R-:W-:-:S03]  /*18b0*/  PLOP3.LUT P2, PT, PT, PT, PT, 0x80, 0x0 ;  /* 0x000000000000781c */ /* 0x000fc60003f4f070 */
[----:B0-----:R-:W-:Y:S02]  /*18c0*/  VIADD R4, R222, 0x7f ;  /* 0x0000007fde047836 */ /* 0x001fe40000000000 */
[----:B---3--:R-:W-:-:S06]  /*18d0*/  IMAD.MOV.U32 R6, RZ, RZ, RZ ;  /* 0x000000ffff067224 */ /* 0x008fcc00078e00ff */
[----:B------:R-:W0:Y:S08]  /*18e0*/  @P1 LDC R9, c[0x0][0x44c] ;  /* 0x00011300ff091b82 */ /* 0x000e300000000800 */
[----:B------:R-:W1:Y:S01]  /*18f0*/  @P1 LDC R5, c[0x0][0x450] ;  /* 0x00011400ff051b82 */ /* 0x000e620000000800 */
[----:B--2---:R-:W-:Y:S02]  /*1900*/  @P0 IMAD.IADD R2, R8, 0x1, -R3 ;  /* 0x0000000108020824 */ /* 0x004fe400078e0a03 */
[----:B------:R-:W-:-:S02]  /*1910*/  IMAD.IADD R8, R27, 0x1, -R0 ;  /* 0x000000011b087824 */ /* 0x000fc400078e0a00 */
[----:B0-----:R-:W-:-:S04]  /*1920*/  @P1 IMAD.HI.U32 R0, R4, R9, RZ ;  /* 0x0000000904001227 */ /* 0x001fc800078e00ff */
[----:B------:R-:W-:Y:S01]  /*1930*/  IMAD.IADD R225, R8, 0x1, R2 ;  /* 0x0000000108e17824 */ /* 0x000fe200078e0202 */
[----:B-1----:R-:W-:Y:S01]  /*1940*/  @P1 SHF.R.U32.HI R4, RZ, R5, R0 ;  /* 0x00000005ff041219 */ /* 0x002fe20000011600 */
[----:B------:R-:W-:Y:S02]  /*1950*/  IMAD.MOV R0, RZ, RZ, -R8 ;  /* 0x000000ffff007224 */ /* 0x000fe400078e0a08 */
[C---:B------:R-:W-:Y:S01]  /*1960*/  VIADD R5, R225.reuse, 0x6f ;  /* 0x0000006fe1057836 */ /* 0x040fe20000000000 */
[----:B------:R-:W-:Y:S02]  /*1970*/  IADD3 R149, R225, 0x70, -R224 ;  /* 0x00000070e1957810 */ /* 0x000fe40007ffe8e0 */
[----:B------:R-:W-:-:S03]  /*1980*/  VIMNMX R0, RZ, R0, !PT ;  /* 0x00000000ff007248 */ /* 0x000fc60007fe0100 */
[----:B------:R-:W-:Y:S01]  /*1990*/  IMAD.IADD R7, R149, 0x1, R4 ;  /* 0x0000000195077824 */ /* 0x000fe200078e0204 */
[----:B------:R-:W-:Y:S01]  /*19a0*/  SHF.R.U32.HI R124, RZ, 0x4, R0 ;  /* 0x00000004ff7c7819 */ /* 0x000fe20000011600 */
[----:B------:R-:W-:Y:S02]  /*19b0*/  IMAD.MOV.U32 R4, RZ, RZ, RZ ;  /* 0x000000ffff047224 */ /* 0x000fe400078e00ff */
[----:B------:R-:W-:-:S04]  /*19c0*/  IMAD.HI R6, R7, -0x6db6db6d, R6 ;  /* 0x9249249307067827 */ /* 0x000fc800078e0206 */
[----:B------:R-:W-:Y:S01]  /*19d0*/  IMAD.HI R4, R5, -0x6db6db6d, R4 ;  /* 0x9249249305047827 */ /* 0x000fe200078e0204 */
[----:B------:R-:W-:-:S03]  /*19e0*/  SHF.R.U32.HI R5, RZ, 0x1f, R6 ;  /* 0x0000001fff057819 */ /* 0x000fc60000011606 */
[----:B------:R-:W-:Y:S01]  /*19f0*/  IMAD.WIDE.U32 R124, R124, 0x24924925, RZ ;  /* 0x249249257c7c7825 */ /* 0x000fe200078e00ff */
[----:B------:R-:W-:Y:S02]  /*1a00*/  SHF.R.U32.HI R3, RZ, 0x1f, R4 ;  /* 0x0000001fff037819 */ /* 0x000fe40000011604 */
[----:B------:R-:W-:Y:S01]  /*1a10*/  LEA.HI.SX32 R5, R6, R5, 0x1a ;  /* 0x0000000506057211 */ /* 0x000fe200078fd2ff */
[----:B------:R-:W-:Y:S01]  /*1a20*/  IMAD.MOV.U32 R24, RZ, RZ, R125 ;  /* 0x000000ffff187224 */ /* 0x000fe200078e007d */
[----:B------:R-:W-:-:S04]  /*1a30*/  LEA.HI.SX32 R150, R4, R3, 0x1a ;  /* 0x0000000304967211 */ /* 0x000fc800078fd2ff */
[----:B------:R-:W-:-:S05]  /*1a40*/  VIMNMX R5, R150, R5, PT ;  /* 0x0000000596057248 */ /* 0x000fca0003fe0100 */
[----:B------:R-:W-:-:S05]  /*1a50*/  IMAD R5, R5, 0x70, -R8 ;  /* 0x0000007005057824 */ /* 0x000fca00078e0a08 */
[----:B------:R-:W-:-:S04]  /*1a60*/  VIMNMX R5, R5, R2, PT ;  /* 0x0000000205057248 */ /* 0x000fc80003fe0100 */
[----:B------:R-:W-:-:S13]  /*1a70*/  ISETP.GT.AND P0, PT, R5, R0, PT ;  /* 0x000000000500720c */ /* 0x000fda0003f04270 */
[----:B------:R-:W-:Y:S02]  /*1a80*/  @P0 VIADD R5, R5, 0x6f ;  /* 0x0000006f05050836 */ /* 0x000fe40000000000 */
        /* <DEDUP_REMOVED lines=26> */
.L_x_6190:
[----:B------:R-:W-:Y:S05]  /*1c30*/  BSYNC B6 ;  /* 0x0000000000067941 */ /* 0x000fea0003800000 */
.L_x_6189:
        /* <DEDUP_REMOVED lines=20> */
.L_x_6192:
[----:B------:R-:W-:Y:S05]  /*1d80*/  BSYNC B6 ;  /* 0x0000000000067941 */ /* 0x000fea0003800000 */
.L_x_6191:
[----:B------:R-:W-:Y:S01]  /*1d90*/  ULDC.64 UR4, c[0x0][0x9f8] ;  /* 0x00027e0000047ab9 */ /* 0x000fe20000000a00 */
[----:B------:R-:W2:Y:S01]  /*1da0*/  LDL.LU R30, [R1+0x8] ;  /* 0x00000800011e7983 */ /* 0x000ea20000300800 */
        /* <DEDUP_REMOVED lines=9> */
[----:B------:R-:W-:-:S07]  /*1e40*/  SHF.R.S32.HI R147, RZ, 0x1f, R204 ;  /* 0x0000001fff937819 */ /* 0x000fce00000114cc */
[----:B------:R-:W3:Y:S03]  /*1e50*/  LDC.64 R98, c[0x0][0x3f8] ;  /* 0x0000fe00ff627b82 */ /* 0x000ee60000000a00 */
[----:B------:R-:W-:-:S04]  /*1e60*/  @P0 IADD3 R4, P1, R233, UR4, RZ ;  /* 0x00000004e9040c10 */ /* 0x000fc8000ff3e0ff */
[----:B------:R-:W-:Y:S01]  /*1e70*/  @P0 IADD3.X R5, R234, UR5, RZ, P1, !PT ;  /* 0x00000005ea050c10 */ /* 0x000fe20008ffe4ff */
[----:B------:R-:W-:Y:S01]  /*1e80*/  ULDC.64 UR4, c[0x0][0x330] ;  /* 0x0000cc0000047ab9 */ /* 0x000fe20000000a00 */
[----:B------:R-:W4:Y:S03]  /*1e90*/  LDC R33, c[0x0][0x3f4] ;  /* 0x0000fd00ff217b82 */ /* 0x000f260000000800 */
[----:B------:R0:W2:Y:S01]  /*1ea0*/  @P0 LDG.E R29, desc[UR60][R4.64] ;  /* 0x0000003c041d0981 */ /* 0x0000a2000c1e1900 */
[----:B------:R-:W-:Y:S01]  /*1eb0*/  ISETP.GE.AND P1, PT, R206, UR6, PT ;  /* 0x00000006ce007c0c */ /* 0x000fe2000bf26270 */
[----:B------:R-:W-:Y:S01]  /*1ec0*/  IMAD R3, R9, UR4, RZ ;  /* 0x0000000409037c24 */ /* 0x000fe2000f8e02ff */
[----:B------:R-:W-:Y:S01]  /*1ed0*/  ISETP.GE.AND P0, PT, R18, UR6, PT ;  /* 0x0000000612007c0c */ /* 0x000fe2000bf06270 */
[C---:B------:R-:W-:Y:S01]  /*1ee0*/  IMAD.WIDE.U32 R112, R26.reuse, UR4, R18 ;  /* 0x000000041a707c25 */ /* 0x040fe2000f8e0012 */
[----:B------:R-:W-:Y:S01]  /*1ef0*/  SEL R0, RZ, 0xffffffff, P1 ;  /* 0xffffffffff007807 */ /* 0x000fe20000800000 */
[----:B------:R-:W3:Y:S01]  /*1f00*/  S2R R151, SR_TID.X ;  /* 0x0000000000977919 */ /* 0x000ee20000002100 */
[----:B------:R-:W-:Y:S01]  /*1f10*/  SHF.R.S32.HI R12, RZ, 0x1f, R121 ;  /* 0x0000001fff0c7819 */ /* 0x000fe20000011479 */
[----:B------:R-:W-:Y:S01]  /*1f20*/  IMAD R3, R26, UR5, R3 ;  /* 0x000000051a037c24 */ /* 0x000fe2000f8e0203 */
[----:B------:R-:W-:Y:S01]  /*1f30*/  ULDC.64 UR4, c[0x0][0x308] ;  /* 0x0000c20000047ab9 */ /* 0x000fe20000000a00 */
[----:B0-----:R-:W-:Y:S01]  /*1f40*/  IMAD.SHL.U32 R5, R0, 0x2, RZ ;  /* 0x0000000200057824 */ /* 0x001fe200078e00ff */
[----:B------:R-:W-:Y:S01]  /*1f50*/  SEL R4, RZ, 0x1, P0 ;  /* 0x00000001ff047807 */ /* 0x000fe20000000000 */
[C---:B------:R-:W-:Y:S01]  /*1f60*/  VIADD R0, R18.reuse, 0x60 ;  /* 0x0000006012007836 */ /* 0x040fe20000000000 */
[----:B------:R-:W-:Y:S01]  /*1f70*/  ISETP.GE.AND P0, PT, R207, UR6, PT ;  /* 0x00000006cf007c0c */ /* 0x000fe2000bf06270 */
[----:B------:R-:W-:Y:S01]  /*1f80*/  IMAD.IADD R113, R113, 0x1, R3 ;  /* 0x0000000171717824 */ /* 0x000fe200078e0203 */
[----:B------:R-:W-:Y:S01]  /*1f90*/  LOP3.LUT R6, R5, 0x2, R4, 0xe2, !PT ;  /* 0x0000000205067812 */ /* 0x000fe200078ee204 */
[----:B------:R-:W-:Y:S01]  /*1fa0*/  VIADD R3, R18, 0x80 ;  /* 0x0000008012037836 */ /* 0x000fe20000000000 */
[----:B------:R-:W-:Y:S01]  /*1fb0*/  ISETP.GE.AND P1, PT, R0, UR6, PT ;  /* 0x0000000600007c0c */ /* 0x000fe2000bf26270 */
[-C--:B------:R-:W-:Y:S01]  /*1fc0*/  IMAD R10, R12, R110.reuse, RZ ;  /* 0x0000006e0c0a7224 */ /* 0x080fe200078e02ff */
        /* <DEDUP_REMOVED lines=17> */
[-C--:B----4-:R-:W-:Y:S01]  /*20e0*/  ISETP.GE.AND P1, PT, R206, R33.reuse, PT ;  /* 0x00000021ce00720c */ /* 0x090fe20003f26270 */
[----:B-1----:R-:W-:Y:S01]  /*20f0*/  IMAD.WIDE.U32 R106, R204, R104, R18 ;  /* 0x00000068cc6a7225 */ /* 0x002fe200078e0012 */
[----:B------:R-:W-:-:S02]  /*2100*/  ISETP.GE.AND P3, PT, R207, R33, PT ;  /* 0x00000021cf00720c */ /* 0x000fc40003f66270 */
[----:B------:R-:W-:Y:S01]  /*2110*/  SHF.R.U32.HI R25, RZ, 0x3, R215 ;  /* 0x00000003ff197819 */ /* 0x000fe200000116d7 */
[----:B------:R-:W-:Y:S01]  /*2120*/  IMAD.WIDE.U32 R108, R204, R104, R22 ;  /* 0x00000068cc6c7225 */ /* 0x000fe200078e0016 */
[----:B------:R-:W-:Y:S02]  /*2130*/  LOP3.LUT P2, RZ, R226, 0x4, RZ, 0xc0, !PT ;  /* 0x00000004e2ff7812 */ /* 0x000fe4000784c0ff */
[----:B------:R-:W-:Y:S01]  /*2140*/  SHF.L.U64.HI R135, R110, 0x6, R111 ;  /* 0x000000066e877819 */ /* 0x000fe2000001026f */
[CC--:B---3--:R-:W-:Y:S01]  /*2150*/  IMAD.WIDE.U32 R102, R204.reuse, R98.reuse, R22 ;  /* 0x00000062cc667225 */ /* 0x0c8fe200078e0016 */
[----:B------:R-:W-:Y:S02]  /*2160*/  SHF.R.S32.HI R148, RZ, 0x1f, R237 ;  /* 0x0000001fff947819 */ /* 0x000fe400000114ed */
[----:B------:R-:W-:Y:S01]  /*2170*/  LEA.HI R151, R151, 0x8, RZ, 0x19 ;  /* 0x0000000897977811 */ /* 0x000fe200078fc8ff */
[----:B------:R-:W-:-:S04]  /*2180*/  IMAD.WIDE.U32 R100, R204, R98, R18 ;  /* 0x00000062cc647225 */ /* 0x000fc800078e0012 */
[----:B------:R-:W-:Y:S02]  /*2190*/  IMAD.SHL.U32 R136, R110, 0x40, RZ ;  /* 0x000000406e887824 */ /* 0x000fe400078e00ff */
[----:B------:R-:W-:Y:S02]  /*21a0*/  IMAD R15, R105, 0x70, RZ ;  /* 0x00000070690f7824 */ /* 0x000fe400078e02ff */
[----:B------:R-:W-:Y:S02]  /*21b0*/  IMAD R133, R99, 0x70, RZ ;  /* 0x0000007063857824 */ /* 0x000fe400078e02ff */
[----:B------:R-:W-:Y:S01]  /*21c0*/  IMAD.SHL.U32 R124, R33, 0x2, RZ ;  /* 0x00000002217c7824 */ /* 0x000fe200078e00ff */
        /* <DEDUP_REMOVED lines=11> */
[C---:B------:R-:W-:Y:S02]  /*2280*/  IMAD R9, R204.reuse, R105, R6 ;  /* 0x00000069cc097224 */ /* 0x040fe400078e0206 */
        /* <DEDUP_REMOVED lines=34> */
[CC--:B------:R-:W-:Y:S01]  /*24b0*/  IMAD.WIDE.U32 R102, R144.reuse, R98.reuse, R102 ;  /* 0x0000006290667225 */ /* 0x0c0fe200078e0066 */
[----:B------:R-:W-:Y:S02]  /*24c0*/  SHF.R.S32.HI R7, RZ, 0x6, R7 ;  /* 0x00000006ff077819 */ /* 0x000fe40000011407 */
[----:B------:R-:W-:Y:S01]  /*24d0*/  SHF.R.S32.HI R9, RZ, 0x6, R8 ;  /* 0x00000006ff097819 */ /* 0x000fe20000011408 */
[----:B------:R-:W-:Y:S01]  /*24e0*/  IMAD.WIDE.U32 R100, R144, R98, R100 ;  /* 0x0000006290647225 */ /* 0x000fe200078e0064 */
[----:B------:R-:W-:-:S02]  /*24f0*/  LOP3.LUT R10, R216, 0x38, R21, 0xf8, !PT ;  /* 0x00000038d80a7812 */ /* 0x000fc400078ef815 */
[-C--:B------:R-:W-:Y:S01]  /*2500*/  LEA.HI R29, R26, R13.reuse, RZ, 0x3 ;  /* 0x0000000d1a1d7211 */ /* 0x080fe200078f18ff */
[C---:B------:R-:W-:Y:S01]  /*2510*/  IMAD R143, R7.reuse, 0x1c00, R218 ;  /* 0x00001c00078f7824 */ /* 0x040fe200078e02da */
[----:B------:R-:W-:Y:S01]  /*2520*/  LOP3.LUT R8, R216, 0x38, R20, 0xf8, !PT ;  /* 0x00000038d8087812 */ /* 0x000fe200078ef814 */
[----:B------:R-:W-:Y:S01]  /*2530*/  IMAD R141, R7, 0x1c00, R220 ;  /* 0x00001c00078d7824 */ /* 0x000fe200078e02dc */
[----:B------:R-:W-:Y:S01]  /*2540*/  LOP3.LUT R11, R215, 0x38, R20, 0xf8, !PT ;  /* 0x00000038d70b7812 */ /* 0x000fe200078ef814 */
[C---:B------:R-:W-:Y:S01]  /*2550*/  IMAD R142, R9.reuse, 0x1c00, R218 ;  /* 0x00001c00098e7824 */ /* 0x040fe200078e02da */
[----:B------:R-:W-:Y:S01]  /*2560*/  LEA.HI R13, R26, R13, RZ, 0x6 ;  /* 0x0000000d1a0d7211 */ /* 0x000fe200078f30ff */
[----:B------:R-:W-:Y:S01]  /*2570*/  IMAD R139, R9, 0x1c00, R220 ;  /* 0x00001c00098b7824 */ /* 0x000fe200078e02dc */
[-C--:B------:R-:W-:Y:S01]  /*2580*/  LOP3.LUT R7, R10, R217.reuse, RZ, 0x3c, !PT ;  /* 0x000000d90a077212 */ /* 0x080fe200078e3cff */
[----:B------:R-:W-:Y:S01]  /*2590*/  IMAD.X R121, R12, 0x1, R147, P3 ;  /* 0x000000010c797824 */ /* 0x000fe200018e0693 */
[----:B------:R-:W-:Y:S01]  /*25a0*/  LOP3.LUT R8, R8, R217, RZ, 0x3c, !PT ;  /* 0x000000d908087212 */ /* 0x000fe200078e3cff */
[----:B------:R-:W-:Y:S01]  /*25b0*/  IMAD.IADD R36, R113, 0x1, R37 ;  /* 0x0000000171247824 */ /* 0x000fe200078e0225 */
[-C--:B------:R-:W-:Y:S01]  /*25c0*/  LOP3.LUT R14, R11, R25.reuse, RZ, 0x3c, !PT ;  /* 0x000000190b0e7212 */ /* 0x080fe200078e3cff */
[----:B------:R-:W-:Y:S01]  /*25d0*/  IMAD.IADD R142, R142, 0x1, R7 ;  /* 0x000000018e8e7824 */ /* 0x000fe200078e0207 */
[----:B------:R-:W-:Y:S01]  /*25e0*/  SHF.R.S32.HI R13, RZ, 0x6, R13 ;  /* 0x00000006ff0d7819 */ /* 0x000fe2000001140d */
[----:B------:R-:W-:Y:S01]  /*25f0*/  IMAD.IADD R143, R143, 0x1, R8 ;  /* 0x000000018f8f7824 */ /* 0x000fe200078e0208 */
[----:B------:R-:W-:Y:S01]  /*2600*/  LOP3.LUT R11, R215, 0x38, R29, 0xf8, !PT ;  /* 0x00000038d70b7812 */ /* 0x000fe200078ef81d */
[----:B------:R-:W-:Y:S01]  /*2610*/  IMAD.IADD R141, R141, 0x1, R14 ;  /* 0x000000018d8d7824 */ /* 0x000fe200078e020e */
[----:B------:R-:W-:Y:S01]  /*2620*/  LOP3.LUT R7, R215, 0x38, R21, 0xf8, !PT ;  /* 0x00000038d7077812 */ /* 0x000fe200078ef815 */
[----:B------:R-:W-:Y:S01]  /*2630*/  IMAD R138, R13, 0x1c00, R220 ;  /* 0x00001c000d8a7824 */ /* 0x000fe200078e02dc */
[-C--:B------:R-:W-:Y:S01]  /*2640*/  LOP3.LUT R11, R11, R25.reuse, RZ, 0x3c, !PT ;  /* 0x000000190b0b7212 */ /* 0x080fe200078e3cff */
[----:B------:R-:W-:Y:S01]  /*2650*/  IMAD R140, R13, 0x1c00, R218 ;  /* 0x00001c000d8c7824 */ /* 0x000fe200078e02da */
[----:B------:R-:W-:Y:S01]  /*2660*/  LOP3.LUT R8, R216, 0x38, R29, 0xf8, !PT ;  /* 0x00000038d8087812 */ /* 0x000fe200078ef81d */
[----:B------:R-:W-:Y:S01]  /*2670*/  IMAD R13, R111, 0x70, RZ ;  /* 0x000000706f0d7824 */ /* 0x000fe200078e02ff */
[----:B------:R-:W-:Y:S01]  /*2680*/  LOP3.LUT R10, R7, R25, RZ, 0x3c, !PT ;  /* 0x00000019070a7212 */ /* 0x000fe200078e3cff */
[----:B------:R-:W-:Y:S01]  /*2690*/  IMAD.IADD R138, R138, 0x1, R11 ;  /* 0x000000018a8a7824 */ /* 0x000fe200078e020b */
[-C--:B------:R-:W-:Y:S01]  /*26a0*/  LOP3.LUT R7, R8, R217.reuse, RZ, 0x3c, !PT ;  /* 0x000000d908077212 */ /* 0x080fe200078e3cff */
[----:B------:R-:W-:Y:S01]  /*26b0*/  VIADD R11, R18, 0xa0 ;  /* 0x000000a0120b7836 */ /* 0x000fe20000000000 */
[----:B------:R-:W-:Y:S01]  /*26c0*/  SHF.R.S32.HI R9, RZ, 0x1f, R144 ;  /* 0x0000001fff097819 */ /* 0x000fe20000011490 */
[----:B------:R-:W-:Y:S01]  /*26d0*/  IMAD.SHL.U32 R8, R104, 0x40, RZ ;  /* 0x0000004068087824 */ /* 0x000fe200078e00ff */
[----:B------:R-:W-:Y:S01]  /*26e0*/  LOP3.LUT R14, R216, 0x18, R18, 0xf8, !PT ;  /* 0x00000018d80e7812 */ /* 0x000fe200078ef812 */
[----:B------:R-:W-:Y:S01]  /*26f0*/  IMAD.IADD R140, R140, 0x1, R7 ;  /* 0x000000018c8c7824 */ /* 0x000fe200078e0207 */
[----:B------:R-:W-:Y:S01]  /*2700*/  ISETP.GE.AND P2, PT, R11, UR6, PT ;  /* 0x000000060b007c0c */ /* 0x000fe2000bf46270 */
[C---:B------:R-:W-:Y:S01]  /*2710*/  IMAD R7, R9.reuse, R104, RZ ;  /* 0x0000006809077224 */ /* 0x040fe200078e02ff */
[----:B------:R-:W-:Y:S01]  /*2720*/  LOP3.LUT R137, R14, R217, RZ, 0x3c, !PT ;  /* 0x000000d90e897212 */ /* 0x000fe200078e3cff */
[----:B------:R-:W-:Y:S01]  /*2730*/  IMAD R9, R9, R98, RZ ;  /* 0x0000006209097224 */ /* 0x000fe200078e02ff */
[----:B------:R-:W-:Y:S01]  /*2740*/  SEL R28, RZ, 0x20, P2 ;  /* 0x00000020ff1c7807 */ /* 0x000fe20001000000 */
[----:B------:R-:W-:Y:S01]  /*2750*/  IMAD R31, R144, R105, R7 ;  /* 0x00000069901f7224 */ /* 0x000fe200078e0207 */
[----:B------:R-:W-:Y:S01]  /*2760*/  SHF.L.U64.HI R7, R104, 0x6, R105 ;  /* 0x0000000668077819 */ /* 0x000fe20000010269 */
[----:B------:R-:W-:Y:S01]  /*2770*/  IMAD.WIDE.U32 R110, R110, 0x70, RZ ;  /* 0x000000706e6e7825 */ /* 0x000fe200078e00ff */
[----:B------:R-:W-:-:S02]  /*2780*/  SHF.R.S32.HI R117, RZ, 0x3, R20 ;  /* 0x00000003ff757819 */ /* 0x000fc40000011414 */
[----:B------:R-:W-:Y:S01]  /*2790*/  SHF.R.S32.HI R116, RZ, 0x3, R21 ;  /* 0x00000003ff747819 */ /* 0x000fe20000011415 */
[----:B------:R-:W-:Y:S01]  /*27a0*/  IMAD.WIDE.U32 R104, R104, 0x70, RZ ;  /* 0x0000007068687825 */ /* 0x000fe200078e00ff */
[----:B------:R-:W-:Y:S02]  /*27b0*/  LOP3.LUT R35, R27, R28, RZ, 0xfc, !PT ;  /* 0x0000001c1b237212 */ /* 0x000fe400078efcff */
[----:B------:R-:W-:Y:S01]  /*27c0*/  LOP3.LUT R20, R20, 0xfffffff8, RZ, 0xc0, !PT ;  /* 0xfffffff814147812 */ /* 0x000fe200078ec0ff */
[----:B------:R-:W-:Y:S01]  /*27d0*/  IMAD.IADD R139, R139, 0x1, R10 ;  /* 0x000000018b8b7824 */ /* 0x000fe200078e020a */
[----:B------:R-:W-:Y:S01]  /*27e0*/  LOP3.LUT R21, R21, 0xfffffff8, RZ, 0xc0, !PT ;  /* 0xfffffff815157812 */ /* 0x000fe200078ec0ff */
[----:B------:R-:W-:Y:S01]  /*27f0*/  IMAD R25, R144, R99, R9 ;  /* 0x0000006390197224 */ /* 0x000fe200078e0209 */
[C---:B------:R-:W-:Y:S01]  /*2800*/  SHF.L.U64.HI R9, R98.reuse, 0x6, R99 ;  /* 0x0000000662097819 */ /* 0x040fe20000010263 */
[C---:B------:R-:W-:Y:S01]  /*2810*/  IMAD.SHL.U32 R10, R98.reuse, 0x40, RZ ;  /* 0x00000040620a7824 */ /* 0x040fe200078e00ff */
[----:B------:R-:W-:Y:S01]  /*2820*/  LOP3.LUT R26, R29, 0xfffffff8, RZ, 0xc0, !PT ;  /* 0xfffffff81d1a7812 */ /* 0x000fe200078ec0ff */
[----:B------:R-:W-:Y:S01]  /*2830*/  IMAD.WIDE.U32 R98, R98, 0x70, RZ ;  /* 0x0000007062627825 */ /* 0x000fe200078e00ff */
[----:B------:R-:W-:-:S02]  /*2840*/  LOP3.LUT R32, R35, 0x4, RZ, 0xc0, !PT ;  /* 0x0000000423207812 */ /* 0x000fc400078ec0ff */
        /* <DEDUP_REMOVED lines=8> */
[----:B------:R-:W-:Y:S01]  /*28d0*/  LOP3.LUT R31, R35, 0x2, RZ, 0xc0, !PT ;  /* 0x00000002231f7812 */ /* 0x000fe200078ec0ff */
[----:B------:R-:W-:Y:S01]  /*28e0*/  IMAD.IADD R14, R103, 0x1, R25 ;  /* 0x00000001670e7824 */ /* 0x000fe200078e0219 */
[----:B0-----:R-:W-:Y:S01]  /*28f0*/  SHF.R.S32.HI R30, RZ, 0x1f, R26 ;  /* 0x0000001fff1e7819 */ /* 0x001fe2000001141a */
[----:B------:R-:W-:Y:S01]  /*2900*/  IMAD.IADD R15, R25, 0x1, R101 ;  /* 0x00000001190f7824 */ /* 0x000fe200078e0265 */
[----:B------:R-:W-:Y:S01]  /*2910*/  SHF.R.S32.HI R25, RZ, 0x3, R29 ;  /* 0x00000003ff197819 */ /* 0x000fe2000001141d */
[----:B------:R-:W-:Y:S01]  /*2920*/  IMAD.IADD R137, R218, 0x1, R137 ;  /* 0x00000001da897824 */ /* 0x000fe200078e0289 */
[----:B------:R-:W-:Y:S01]  /*2930*/  SHF.R.S32.HI R29, RZ, 0x1f, R21 ;  /* 0x0000001fff1d7819 */ /* 0x000fe20000011415 */
[----:B------:R-:W-:Y:S01]  /*2940*/  IMAD.IADD R133, R99, 0x1, R133 ;  /* 0x0000000163857824 */ /* 0x000fe200078e0285 */
[----:B------:R-:W-:-:S07]  /*2950*/  LOP3.LUT R35, R35, 0x20, RZ, 0xc0, !PT ;  /* 0x0000002023237812 */ /* 0x000fce00078ec0ff */
.L_x_6292:
[----:B-12---:R-:W2:Y:S01]  /*2960*/  LDL.LU R41, [R1+0x8] ;  /* 0x0000080001297983 */ /* 0x006ea20000300800 */
[----:B-----5:R-:W-:Y:S01]  /*2970*/  VIADD R49, R24, 0xffffffff ;  /* 0xffffffff18317836 */ /* 0x020fe20000000000 */
        /* <DEDUP_REMOVED lines=28> */
[----:B------:R0:W-:Y:S01]  /*2b40*/  STL [R1+0x8], R41 ;  /* 0x0000082901007387 */ /* 0x0001e20000100800 */
[----:B------:R-:W-:Y:S05]  /*2b50*/  @!P2 BRA `(.L_x_6194) ;  /* 0x000000740070a947 */ /* 0x000fea0003800000 */
[----:B------:R-:W-:Y:S01]  /*2b60*/  ULDC.U8 UR4, c[0x0][0x410] ;  /* 0x0001040000047ab9 */ /* 0x000fe20000000000 */
[-C--:B------:R-:W-:Y:S01]  /*2b70*/  IMAD R39, R133, R49.reuse, RZ ;  /* 0x0000003185277224 */ /* 0x080fe200078e02ff */
[----:B------:R-:W-:Y:S01]  /*2b80*/  ISETP.NE.AND P2, PT, RZ, UR4, PT ;  /* 0x00000004ff007c0c */ /* 0x000fe2000bf45270 */
[-C--:B------:R-:W-:Y:S02]  /*2b90*/  IMAD R43, R134, R49.reuse, RZ ;  /* 0x00000031862b7224 */ /* 0x080fe400078e02ff */
[----:B0-----:R-:W-:Y:S02]  /*2ba0*/  IMAD R41, R42, R98, R39 ;  /* 0x000000622a297224 */ /* 0x001fe400078e0227 */
        /* <DEDUP_REMOVED lines=64> */
.L_x_6197:
[----:B------:R-:W-:Y:S05]  /*2fb0*/  BSYNC B1 ;  /* 0x0000000000017941 */ /* 0x000fea0003800000 */
.L_x_6196:
        /* <DEDUP_REMOVED lines=56> */
.L_x_6199:
[----:B------:R-:W-:Y:S05]  /*3340*/  BSYNC B1 ;  /* 0x0000000000017941 */ /* 0x000fea0003800000 */
.L_x_6198:
[----:B01----:R-:W2:Y:S01]  /*3350*/  LDL R40, [R1+0x4c] ;  /* 0x00004c0001287983 */ /* 0x003ea20000100800 */
        /* <DEDUP_REMOVED lines=79> */
[----:B------:R-:W-:Y:S01]  /*3850*/  IMAD.MOV.U32 R40, RZ, RZ, R70 ;  /* 0x000000ffff287224 */ /* 0x000fe200078e0046 */
[----:B------:R-:W-:Y:S01]  /*3860*/  PRMT R156, R43, 0x7610, R156 ;  /* 0x000076102b9c7816 */ /* 0x000fe2000000009c */
[----:B------:R-:W-:Y:S01]  /*3870*/  IMAD.MOV.U32 R41, RZ, RZ, R71 ;  /* 0x000000ffff297224 */ /* 0x000fe200078e0047 */
[----:B------:R-:W-:-:S04]  /*3880*/  PRMT R157, R157, 0x5410, R42 ;  /* 0x000054109d9d7816 */ /* 0x000fc8000000002a */
[----:B------:R-:W-:Y:S01]  /*3890*/  PRMT R160, R40, 0x5410, R41 ;  /* 0x0000541028a07816 */ /* 0x000fe20000000029 */
[----:B------:R-:W-:Y:S06]  /*38a0*/  @!P2 BRA `(.L_x_6200) ;  /* 0x000000000004a947 */ /* 0x000fec0003800000 */
[----:B------:R-:W-:Y:S01]  /*38b0*/  BPT.TRAP 0x1 ;  /* 0x000000040000795c */ /* 0x000fe20000300000 */
.L_x_6200:
[----:B------:R-:W-:Y:S01]  /*38c0*/  IMAD R96, R17, 0x8, R16 ;  /* 0x0000000811607824 */ /* 0x000fe200078e0210 */
[----:B------:R-:W-:Y:S01]  /*38d0*/  SHF.L.U32 R97, R209, 0x1f, RZ ;  /* 0x0000001fd1617819 */ /* 0x000fe200000006ff */
[----:B------:R-:W-:Y:S03]  /*38e0*/  BSSY B1, `(.L_x_6201) ;  /* 0x0000003000017945 */ /* 0x000fe60003800000 */
[----:B------:R-:W0:Y:S02]  /*38f0*/  SYNCS.PHASECHK.TRANS64.TRYWAIT P5, [R96+URZ+0x36890], R97 ;  /* 0x03689061600075a7 */ /* 0x000e2400080a017f */
[----:B0-----:R-:W-:Y:S05]  /*3900*/  @!P5 BRA `(.L_x_6202) ;  /* 0x000002a000d4d947 */ /* 0x001fea0003800000 */
.L_x_6579:
[----:B------:R-:W-:Y:S05]  /*3910*/  BSYNC B1 ;  /* 0x0000000000017941 */ /* 0x000fea0003800000 */
.L_x_6201:
        /* <DEDUP_REMOVED lines=56> */
.L_x_6208:
[----:B------:R-:W-:Y:S05]  /*3ca0*/  BSYNC B3 ;  /* 0x0000000000037941 */ /* 0x000fea0003800000 */
.L_x_6207:
[----:B--2---:R1:W-:Y:S02]  /*3cb0*/  STG.E.128 desc[UR60][R46.64], R40 ;  /* 0x000000282e007986 */ /* 0x0043e4000c101d3c */
.L_x_6206:
[----:B------:R-:W-:Y:S05]  /*3cc0*/  BSYNC B2 ;  /* 0x0000000000027941 */ /* 0x000fea0003800000 */
.L_x_6205:
        /* <DEDUP_REMOVED lines=12> */
[----:B------:R-:W-:Y:S02]  /*3d90*/  LOP3.LUT R92, R41, 0xffff0000, RZ, 0xc0, !PT ;  /* 0xffff0000295c7812 */ /* 0x000fe400078ec0ff */
        /* <DEDUP_REMOVED lines=22> */
[----:B------:R-:W-:Y:S01]  /*3f00*/  LOP3.LUT R40, R40, 0xffff0000, RZ, 0xc0, !PT ;  /* 0xffff000028287812 */ /* 0x000fe200078ec0ff */
[----:B------:R-:W-:-:S02]  /*3f10*/  IMAD.U32 R43, R43, 0x10000, RZ ;  /* 0x000100002b2b7824 */ /* 0x000fc400078e00ff */
        /* <DEDUP_REMOVED lines=14> */
[----:B------:R-:W-:Y:S02]  /*4000*/  IMAD.MOV.U32 R42, RZ, RZ, R41 ;  /* 0x000000ffff2a7224 */ /* 0x000fe400078e0029 */
[----:B------:R-:W-:Y:S02]  /*4010*/  IMAD.MOV.U32 R43, RZ, RZ, R122 ;  /* 0x000000ffff2b7224 */ /* 0x000fe400078e007a */
[----:B------:R-:W-:-:S07]  /*4020*/  IMAD.MOV.U32 R41, RZ, RZ, R93 ;  /* 0x000000ffff297224 */ /* 0x000fce00078e005d */
.L_x_6212:
[----:B------:R-:W-:Y:S05]  /*4030*/  BSYNC B3 ;  /* 0x0000000000037941 */ /* 0x000fea0003800000 */
.L_x_6211:
[----:B--2---:R2:W-:Y:S02]  /*4040*/  STG.E.128 desc[UR60][R46.64+0x40], R40 ;  /* 0x000040282e007986 */ /* 0x0045e4000c101d3c */
.L_x_6210:
[----:B------:R-:W-:Y:S05]  /*4050*/  BSYNC B2 ;  /* 0x0000000000027941 */ /* 0x000fea0003800000 */
.L_x_6209:
        /* <DEDUP_REMOVED lines=53> */
.L_x_6216:
[----:B------:R-:W-:Y:S05]  /*43b0*/  BSYNC B3 ;  /* 0x0000000000037941 */ /* 0x000fea0003800000 */
.L_x_6215:
[----:B--2---:R3:W-:Y:S02]  /*43c0*/  STG.E.128 desc[UR60][R46.64+0x80], R40 ;  /* 0x000080282e007986 */ /* 0x0047e4000c101d3c */
.L_x_6214:
[----:B------:R-:W-:Y:S05]  /*43d0*/  BSYNC B2 ;  /* 0x0000000000027941 */ /* 0x000fea0003800000 */
.L_x_6213:
        /* <DEDUP_REMOVED lines=53> */
.L_x_6220:
[----:B------:R-:W-:Y:S05]  /*4730*/  BSYNC B3 ;  /* 0x0000000000037941 */ /* 0x000fea0003800000 */
.L_x_6219:
[----:B--2---:R4:W-:Y:S02]  /*4740*/  STG.E.128 desc[UR60][R46.64+0xc0], R40 ;  /* 0x0000c0282e007986 */ /* 0x0049e4000c101d3c */
.L_x_6218:
[----:B------:R-:W-:Y:S05]  /*4750*/  BSYNC B2 ;  /* 0x0000000000027941 */ /* 0x000fea0003800000 */
.L_x_6217:
        /* <DEDUP_REMOVED lines=53> */
.L_x_6224:
[----:B------:R-:W-:Y:S05]  /*4ab0*/  BSYNC B3 ;  /* 0x0000000000037941 */ /* 0x000fea0003800000 */
.L_x_6223:
[----:B--2---:R1:W-:Y:S02]  /*4ac0*/  STG.E.128 desc[UR60][R46.64+0x100], R40 ;  /* 0x000100282e007986 */ /* 0x0043e4000c101d3c */
.L_x_6222:
[----:B------:R-:W-:Y:S05]  /*4ad0*/  BSYNC B2 ;  /* 0x0000000000027941 */ /* 0x000fea0003800000 */
.L_x_6221:
[----:B------:R-:W-:-:S13]  /*4ae0*/  ISETP.NE.AND P3, PT, R35, RZ, PT ;  /* 0x000000ff2300720c */ /* 0x000fda0003f65270 */
        /* <DEDUP_REMOVED lines=26> */
[C---:B------:R-:W-:Y:S01]  /*4c90*/  FFMA.FTZ R77, R78.reuse, R77, -R83 ;  /* 0x0000004d4e4d7223 */ /* 0x040fe20000010853 */
[----:B------:R-:W-:Y:S01]  /*4ca0*/  FMUL.FTZ R85, R73, R76 ;  /* 0x0000004c49557220 */ /* 0x000fe20000410000 */
[----:B------:R-:W-:Y:S01]  /*4cb0*/  LOP3.LUT R159, R159, 0xffff0000, RZ, 0xc0, !PT ;  /* 0xffff00009f9f7812 */ /* 0x000fe200078ec0ff */
        /* <DEDUP_REMOVED lines=8> */
[----:B------:R-:W-:Y:S01]  /*4d40*/  FMUL.FTZ R80, R42, R158 ;  /* 0x0000009e2a507220 */ /* 0x000fe20000410000 */
[C---:B------:R-:W-:Y:S01]  /*4d50*/  FMUL.FTZ R42, R40.reuse, R75 ;  /* 0x0000004b282a7220 */ /* 0x040fe20000410000 */
[----:B------:R-:W-:Y:S02]  /*4d60*/  IMAD.U32 R43, R43, 0x10000, RZ ;  /* 0x000100002b2b7824 */ /* 0x000fe400078e00ff */
[-C--:B------:R-:W-:Y:S01]  /*4d70*/  FMUL.FTZ R40, R40, R74.reuse ;  /* 0x0000004a28287220 */ /* 0x080fe20000410000 */
[----:B------:R-:W-:Y:S01]  /*4d80*/  F2FP.BF16.F32.PACK_AB R77, R78, R77 ;  /* 0x0000004d4e4d723e */ /* 0x000fe200000010ff */
[----:B------:R-:W-:Y:S01]  /*4d90*/  FFMA.FTZ R42, R41, R74, -R42 ;  /* 0x0000004a292a7223 */ /* 0x000fe2000001082a */
[----:B------:R-:W-:Y:S01]  /*4da0*/  FFMA.FTZ R76, R43, R158, -R76 ;  /* 0x0000009e2b4c7223 */ /* 0x000fe2000001084c */
[----:B------:R-:W-:Y:S01]  /*4db0*/  FFMA.FTZ R41, R41, R75, R40 ;  /* 0x0000004b29297223 */ /* 0x000fe20000010028 */
[----:B------:R-:W-:Y:S01]  /*4dc0*/  FFMA.FTZ R43, R43, R159, R80 ;  /* 0x0000009f2b2b7223 */ /* 0x000fe20000010050 */
[----:B------:R-:W-:-:S03]  /*4dd0*/  F2FP.BF16.F32.PACK_AB R72, R72, R73 ;  /* 0x000000494848723e */ /* 0x000fc600000010ff */
[----:B------:R-:W-:Y:S01]  /*4de0*/  F2FP.BF16.F32.PACK_AB R40, R41, R42 ;  /* 0x0000002a2928723e */ /* 0x000fe200000010ff */
[----:B------:R-:W-:Y:S01]  /*4df0*/  IMAD.MOV.U32 R41, RZ, RZ, R77 ;  /* 0x000000ffff297224 */ /* 0x000fe200078e004d */
[----:B------:R-:W-:Y:S01]  /*4e00*/  F2FP.BF16.F32.PACK_AB R43, R43, R76 ;  /* 0x0000004c2b2b723e */ /* 0x000fe200000010ff */
[----:B------:R-:W-:-:S07]  /*4e10*/  IMAD.MOV.U32 R42, RZ, RZ, R72 ;  /* 0x000000ffff2a7224 */ /* 0x000fce00078e0048 */
.L_x_6226:
[----:B------:R-:W-:Y:S05]  /*4e20*/  BSYNC B2 ;  /* 0x0000000000027941 */ /* 0x000fea0003800000 */
.L_x_6225:
[----:B--2---:R1:W-:Y:S02]  /*4e30*/  STG.E.128 desc[UR60][R46.64+0x140], R40 ;  /* 0x000140282e007986 */ /* 0x0043e4000c101d3c */
.L_x_6204:
[----:B------:R-:W-:Y:S05]  /*4e40*/  BSYNC B1 ;  /* 0x0000000000017941 */ /* 0x000fea0003800000 */
.L_x_6203:
        /* <DEDUP_REMOVED lines=11> */
[--C-:B------:R-:W-:Y:S01]  /*4f00*/  SHF.R.U64 R69, R70, 0x10, R71.reuse ;  /* 0x0000001046457819 */ /* 0x100fe20000001247 */
[----:B------:R-:W-:Y:S01]  /*4f10*/  IMAD.U32 R70, R41, 0x10000, RZ ;  /* 0x0001000029467824 */ /* 0x000fe200078e00ff */
[----:B------:R-:W-:Y:S02]  /*4f20*/  SHF.R.U32.HI R71, RZ, 0x10, R71 ;  /* 0x00000010ff477819 */ /* 0x000fe40000011647 */
[----:B------:R-:W-:Y:S02]  /*4f30*/  PRMT R74, R160, 0x5410, R69 ;  /* 0x00005410a04a7816 */ /* 0x000fe40000000045 */
[----:B------:R-:W-:-:S02]  /*4f40*/  PRMT R47, R156, 0x5432, R47 ;  /* 0x000054329c2f7816 */ /* 0x000fc4000000002f */
[----:B------:R-:W-:Y:S01]  /*4f50*/  LOP3.LUT R69, R41, 0xffff0000, RZ, 0xc0, !PT ;  /* 0xffff000029457812 */ /* 0x000fe200078ec0ff */
[----:B------:R-:W-:Y:S01]  /*4f60*/  IMAD.U32 R41, R40, 0x10000, RZ ;  /* 0x0001000028297824 */ /* 0x000fe200078e00ff */
[C---:B------:R-:W-:Y:S01]  /*4f70*/  LOP3.LUT R75, R74.reuse, 0xffff0000, RZ, 0xc0, !PT ;  /* 0xffff00004a4b7812 */ /* 0x040fe200078ec0ff */
[----:B------:R-:W-:Y:S01]  /*4f80*/  IMAD.U32 R74, R74, 0x10000, RZ ;  /* 0x000100004a4a7824 */ /* 0x000fe200078e00ff */
[----:B------:R-:W-:Y:S02]  /*4f90*/  PRMT R72, R157, 0x5410, R72 ;  /* 0x000054109d487816 */ /* 0x000fe40000000048 */
[----:B------:R-:W-:Y:S01]  /*4fa0*/  PRMT R160, R160, 0x5432, R71 ;  /* 0x00005432a0a07816 */ /* 0x000fe20000000047 */
[----:B------:R-:W-:Y:S01]  /*4fb0*/  FMUL.FTZ R79, R69, R75 ;  /* 0x0000004b454f7220 */ /* 0x000fe20000410000 */
[----:B------:R-:W-:Y:S01]  /*4fc0*/  LOP3.LUT R71, R47, 0xffff0000, RZ, 0xc0, !PT ;  /* 0xffff00002f477812 */ /* 0x000fe200078ec0ff */
[----:B------:R-:W-:Y:S01]  /*4fd0*/  IMAD.U32 R73, R72, 0x10000, RZ ;  /* 0x0001000048497824 */ /* 0x000fe200078e00ff */
[----:B------:R-:W-:Y:S01]  /*4fe0*/  LOP3.LUT R68, R42, 0xffff0000, RZ, 0xc0, !PT ;  /* 0xffff00002a447812 */ /* 0x000fe200078ec0ff */
[----:B------:R-:W-:Y:S01]  /*4ff0*/  IMAD.U32 R77, R160, 0x10000, RZ ;  /* 0x00010000a04d7824 */ /* 0x000fe200078e00ff */
[----:B------:R-:W-:Y:S01]  /*5000*/  LOP3.LUT R42, R43, 0xffff0000, RZ, 0xc0, !PT ;  /* 0xffff00002b2a7812 */ /* 0x000fe200078ec0ff */
[-C--:B------:R-:W-:Y:S01]  /*5010*/  FMUL.FTZ R76, R69, R71.reuse ;  /* 0x00000047454c7220 */ /* 0x080fe20000410000 */
[----:B------:R-:W-:Y:S01]  /*5020*/  LOP3.LUT R69, R40, 0xffff0000, RZ, 0xc0, !PT ;  /* 0xffff000028457812 */ /* 0x000fe200078ec0ff */
[----:B------:R-:W-:Y:S01]  /*5030*/  FFMA.FTZ R40, R70, R71, -R79 ;  /* 0x0000004746287223 */ /* 0x000fe2000001084f */
[----:B------:R-:W-:Y:S01]  /*5040*/  LOP3.LUT R160, R160, 0xffff0000, RZ, 0xc0, !PT ;  /* 0xffff0000a0a07812 */ /* 0x000fe200078ec0ff */
[----:B------:R-:W-:Y:S01]  /*5050*/  FMUL.FTZ R81, R68, R77 ;  /* 0x0000004d44517220 */ /* 0x000fe20000410000 */
[----:B------:R-:W-:Y:S01]  /*5060*/  LOP3.LUT R72, R72, 0xffff0000, RZ, 0xc0, !PT ;  /* 0xffff000048487812 */ /* 0x000fe200078ec0ff */
[----:B------:R-:W-:Y:S01]  /*5070*/  FMUL.FTZ R71, R68, R73 ;  /* 0x0000004944477220 */ /* 0x000fe20000410000 */
[----:B------:R-:W-:-:S02]  /*5080*/  IMAD.U32 R68, R47, 0x10000, RZ ;  /* 0x000100002f447824 */ /* 0x000fc400078e00ff */
[----:B------:R-:W-:Y:S01]  /*5090*/  FFMA.FTZ R75, R70, R75, R76 ;  /* 0x0000004b464b7223 */ /* 0x000fe2000001004c */
[C---:B------:R-:W-:Y:S01]  /*50a0*/  FMUL.FTZ R70, R42.reuse, R160 ;  /* 0x000000a02a467220 */ /* 0x040fe20000410000 */
[----:B------:R-:W-:Y:S01]  /*50b0*/  FMUL.FTZ R47, R42, R72 ;  /* 0x000000482a2f7220 */ /* 0x000fe20000410000 */
[C---:B------:R-:W-:Y:S01]  /*50c0*/  FFMA.FTZ R81, R46.reuse, R73, -R81 ;  /* 0x000000492e517223 */ /* 0x040fe20000010851 */
[C---:B------:R-:W-:Y:S01]  /*50d0*/  FMUL.FTZ R42, R69.reuse, R74 ;  /* 0x0000004a452a7220 */ /* 0x040fe20000410000 */
[----:B------:R-:W-:Y:S01]  /*50e0*/  FFMA.FTZ R46, R46, R77, R71 ;  /* 0x0000004d2e2e7223 */ /* 0x000fe20000010047 */
[-C--:B------:R-:W-:Y:S01]  /*50f0*/  FMUL.FTZ R69, R69, R68.reuse ;  /* 0x0000004445457220 */ /* 0x080fe20000410000 */
[----:B------:R-:W-:Y:S02]  /*5100*/  IMAD.U32 R43, R43, 0x10000, RZ ;  /* 0x000100002b2b7824 */ /* 0x000fe400078e00ff */
        /* <DEDUP_REMOVED lines=9> */
.L_x_6231:
[----:B------:R-:W-:Y:S05]  /*51a0*/  BSYNC B2 ;  /* 0x0000000000027941 */ /* 0x000fea0003800000 */
.L_x_6230:
[----:B--2---:R1:W-:Y:S02]  /*51b0*/  STG.E.128 desc[UR60][R44.64], R40 ;  /* 0x000000282c007986 */ /* 0x0043e4000c101d3c */
.L_x_6229:
[----:B------:R-:W-:Y:S05]  /*51c0*/  BSYNC B1 ;  /* 0x0000000000017941 */ /* 0x000fea0003800000 */
.L_x_6228:
        /* <DEDUP_REMOVED lines=9> */
[----:B------:R-:W-:Y:S02]  /*5260*/  SHF.R.U32.HI R68, RZ, 0x10, R67 ;  /* 0x00000010ff447819 */ /* 0x000fe40000011643 */
[----:B------:R-:W-:Y:S02]  /*5270*/  SHF.R.U32.HI R70, RZ, 0x10, R65 ;  /* 0x00000010ff467819 */ /* 0x000fe40000011641 */
[----:B------:R-:W-:Y:S02]  /*5280*/  SHF.R.U64 R47, R66, 0x10, R67 ;  /* 0x00000010422f7819 */ /* 0x000fe40000001243 */
[----:B------:R-:W-:Y:S02]  /*5290*/  PRMT R66, R155, 0x5410, R72 ;  /* 0x000054109b427816 */ /* 0x000fe40000000048 */
[----:B------:R-:W-:-:S02]  /*52a0*/  PRMT R157, R157, 0x5432, R68 ;  /* 0x000054329d9d7816 */ /* 0x000fc40000000044 */
[----:B------:R-:W-:Y:S02]  /*52b0*/  PRMT R155, R155, 0x5432, R70 ;  /* 0x000054329b9b7816 */ /* 0x000fe40000000046 */
[----:B------:R-:W-:Y:S01]  /*52c0*/  PRMT R156, R156, 0x5410, R47 ;  /* 0x000054109c9c7816 */ /* 0x000fe2000000002f */
[----:B------:R-:W-:Y:S01]  /*52d0*/  IMAD.U32 R69, R157, 0x10000, RZ ;  /* 0x000100009d457824 */ /* 0x000fe200078e00ff */
[----:B------:R-:W-:Y:S01]  /*52e0*/  LOP3.LUT R65, R42, 0xffff0000, RZ, 0xc0, !PT ;  /* 0xffff00002a417812 */ /* 0x000fe200078ec0ff */
[----:B------:R-:W-:Y:S01]  /*52f0*/  IMAD.U32 R67, R155, 0x10000, RZ ;  /* 0x000100009b437824 */ /* 0x000fe200078e00ff */
[----:B------:R-:W-:Y:S01]  /*5300*/  LOP3.LUT R47, R41, 0xffff0000, RZ, 0xc0, !PT ;  /* 0xffff0000292f7812 */ /* 0x000fe200078ec0ff */
[----:B------:R-:W-:Y:S01]  /*5310*/  IMAD.U32 R42, R43, 0x10000, RZ ;  /* 0x000100002b2a7824 */ /* 0x000fe200078e00ff */
[----:B------:R-:W-:Y:S01]  /*5320*/  LOP3.LUT R70, R156, 0xffff0000, RZ, 0xc0, !PT ;  /* 0xffff00009c467812 */ /* 0x000fe200078ec0ff */
[----:B------:R-:W-:Y:S01]  /*5330*/  FMUL.FTZ R71, R65, R69 ;  /* 0x0000004541477220 */ /* 0x000fe20000410000 */
[----:B------:R-:W-:Y:S01]  /*5340*/  LOP3.LUT R46, R43, 0xffff0000, RZ, 0xc0, !PT ;  /* 0xffff00002b2e7812 */ /* 0x000fe200078ec0ff */
[----:B------:R-:W-:Y:S01]  /*5350*/  IMAD.U32 R43, R41, 0x10000, RZ ;  /* 0x00010000292b7824 */ /* 0x000fe200078e00ff */
[----:B------:R-:W-:Y:S01]  /*5360*/  LOP3.LUT R68, R66, 0xffff0000, RZ, 0xc0, !PT ;  /* 0xffff000042447812 */ /* 0x000fe200078ec0ff */
[----:B------:R-:W-:Y:S01]  /*5370*/  FMUL.FTZ R72, R47, R70 ;  /* 0x000000462f487220 */ /* 0x000fe20000410000 */
[-C--:B------:R-:W-:Y:S01]  /*5380*/  FMUL.FTZ R65, R65, R67.reuse ;  /* 0x0000004341417220 */ /* 0x080fe20000410000 */
[----:B------:R-:W-:Y:S01]  /*5390*/  LOP3.LUT R157, R157, 0xffff0000, RZ, 0xc0, !PT ;  /* 0xffff00009d9d7812 */ /* 0x000fe200078ec0ff */
[----:B------:R-:W-:Y:S01]  /*53a0*/  IMAD.U32 R41, R40, 0x10000, RZ ;  /* 0x0001000028297824 */ /* 0x000fe200078e00ff */
[----:B------:R-:W-:Y:S01]  /*53b0*/  LOP3.LUT R155, R155, 0xffff0000, RZ, 0xc0, !PT ;  /* 0xffff00009b9b7812 */ /* 0x000fe200078ec0ff */
[----:B------:R-:W-:Y:S01]  /*53c0*/  FFMA.FTZ R71, R64, R67, -R71 ;  /* 0x0000004340477223 */ /* 0x000fe20000010847 */
[-C--:B------:R-:W-:Y:S01]  /*53d0*/  FMUL.FTZ R47, R47, R68.reuse ;  /* 0x000000442f2f7220 */ /* 0x080fe20000410000 */
[----:B------:R-:W-:Y:S01]  /*53e0*/  LOP3.LUT R40, R40, 0xffff0000, RZ, 0xc0, !PT ;  /* 0xffff000028287812 */ /* 0x000fe200078ec0ff */
[----:B------:R-:W-:Y:S01]  /*53f0*/  FFMA.FTZ R72, R43, R68, -R72 ;  /* 0x000000442b487223 */ /* 0x000fe20000010848 */
[----:B------:R-:W-:Y:S01]  /*5400*/  FFMA.FTZ R64, R64, R69, R65 ;  /* 0x0000004540407223 */ /* 0x000fe20000010041 */
[----:B------:R-:W-:-:S02]  /*5410*/  IMAD.U32 R156, R156, 0x10000, RZ ;  /* 0x000100009c9c7824 */ /* 0x000fc400078e00ff */
[----:B------:R-:W-:Y:S01]  /*5420*/  FMUL.FTZ R65, R46, R157 ;  /* 0x0000009d2e417220 */ /* 0x000fe20000410000 */
        /* <DEDUP_REMOVED lines=13> */
[----:B------:R-:W-:-:S07]  /*5500*/  IMAD.MOV.U32 R43, RZ, RZ, R65 ;  /* 0x000000ffff2b7224 */ /* 0x000fce00078e0041 */
.L_x_6235:
[----:B------:R-:W-:Y:S05]  /*5510*/  BSYNC B2 ;  /* 0x0000000000027941 */ /* 0x000fea0003800000 */
.L_x_6234:
[----:B--2---:R1:W-:Y:S02]  /*5520*/  STG.E.128 desc[UR60][R44.64+0x40], R40 ;  /* 0x000040282c007986 */ /* 0x0043e4000c101d3c */
.L_x_6233:
[----:B------:R-:W-:Y:S05]  /*5530*/  BSYNC B1 ;  /* 0x0000000000017941 */ /* 0x000fea0003800000 */
.L_x_6232:
        /* <DEDUP_REMOVED lines=53> */
.L_x_6239:
[----:B------:R-:W-:Y:S05]  /*5890*/  BSYNC B2 ;  /* 0x0000000000027941 */ /* 0x000fea0003800000 */
.L_x_6238:
[----:B--2---:R1:W-:Y:S02]  /*58a0*/  STG.E.128 desc[UR60][R44.64+0x80], R40 ;  /* 0x000080282c007986 */ /* 0x0043e4000c101d3c */
.L_x_6237:
[----:B------:R-:W-:Y:S05]  /*58b0*/  BSYNC B1 ;  /* 0x0000000000017941 */ /* 0x000fea0003800000 */
.L_x_6236:
        /* <DEDUP_REMOVED lines=53> */
.L_x_6243:
[----:B------:R-:W-:Y:S05]  /*5c10*/  BSYNC B2 ;  /* 0x0000000000027941 */ /* 0x000fea0003800000 */
.L_x_6242:
[----:B--2---:R1:W-:Y:S02]  /*5c20*/  STG.E.128 desc[UR60][R44.64+0xc0], R40 ;  /* 0x0000c0282c007986 */ /* 0x0043e4000c101d3c */
.L_x_6241:
[----:B------:R-:W-:Y:S05]  /*5c30*/  BSYNC B1 ;  /* 0x0000000000017941 */ /* 0x000fea0003800000 */
.L_x_6240:
        /* <DEDUP_REMOVED lines=53> */
.L_x_6247:
[----:B------:R-:W-:Y:S05]  /*5f90*/  BSYNC B2 ;  /* 0x0000000000027941 */ /* 0x000fea0003800000 */
.L_x_6246:
[----:B--2---:R1:W-:Y:S02]  /*5fa0*/  STG.E.128 desc[UR60][R44.64+0x100], R40 ;  /* 0x000100282c007986 */ /* 0x0043e4000c101d3c */
.L_x_6245:
[----:B------:R-:W-:Y:S05]  /*5fb0*/  BSYNC B1 ;  /* 0x0000000000017941 */ /* 0x000fea0003800000 */
.L_x_6244:
        /* <DEDUP_REMOVED lines=52> */
.L_x_6249:
[----:B------:R-:W-:Y:S05]  /*6300*/  BSYNC B1 ;  /* 0x0000000000017941 */ /* 0x000fea0003800000 */
.L_x_6248:
[----:B--2---:R1:W-:Y:S01]  /*6310*/  STG.E.128 desc[UR60][R44.64+0x140], R40 ;  /* 0x000140282c007986 */ /* 0x0043e2000c101d3c */
[----:B------:R-:W-:Y:S05]  /*6320*/  BRA `(.L_x_6227) ;  /* 0x00000040005c7947 */ /* 0x000fea0003800000 */
.L_x_6195:
        /* <DEDUP_REMOVED lines=47> */
.L_x_6251:
[----:B------:R-:W-:Y:S05]  /*6620*/  BSYNC B1 ;  /* 0x0000000000017941 */ /* 0x000fea0003800000 */
.L_x_6250:
        /* <DEDUP_REMOVED lines=47> */
.L_x_6253:
[----:B------:R-:W-:Y:S05]  /*6920*/  BSYNC B1 ;  /* 0x0000000000017941 */ /* 0x000fea0003800000 */
.L_x_6252:
[----:B0-----:R-:W2:Y:S01]  /*6930*/  LDL R88, [R1+0x4c] ;  /* 0x00004c0001587983 */ /* 0x001ea20000100800 */
[----:B------:R-:W-:Y:S01]  /*6940*/  IMAD.MOV.U32 R89, RZ, RZ, R41 ;  /* 0x000000ffff597224 */ /* 0x000fe200078e0029 */
        /* <DEDUP_REMOVED lines=14> */
[----:B--2---:R-:W-:Y:S01]  /*6a30*/  R2UR UR4, R88 ;  /* 0x00000000580472ca */ /* 0x004fe200000e0000 */
[----:B------:R-:W-:-:S05]  /*6a40*/  IMAD.MOV.U32 R88, RZ, RZ, R40 ;  /* 0x000000ffff587224 */ /* 0x000fca00078e0028 */
[----:B------:R-:W-:Y:S01]  /*6a50*/  PRMT R172, R88, 0x5410, R89 ;  /* 0x0000541058ac7816 */ /* 0x000fe20000000059 */
[----:B------:R-:W-:Y:S02]  /*6a60*/  IMAD.MOV.U32 R88, RZ, RZ, R46 ;  /* 0x000000ffff587224 */ /* 0x000fe400078e002e */
[----:B------:R-:W-:-:S03]  /*6a70*/  IMAD.MOV.U32 R89, RZ, RZ, R47 ;  /* 0x000000ffff597224 */ /* 0x000fc600078e002f */
[----:B------:R-:W-:Y:S01]  /*6a80*/  PRMT R175, R175, 0x5410, R88 ;  /* 0x00005410afaf7816 */ /* 0x000fe20000000058 */
[----:B------:R-:W-:Y:S01]  /*6a90*/  IMAD.MOV.U32 R88, RZ, RZ, R50 ;  /* 0x000000ffff587224 */ /* 0x000fe200078e0032 */
[----:B------:R-:W-:Y:S01]  /*6aa0*/  PRMT R176, R176, 0x5410, R89 ;  /* 0x00005410b0b07816 */ /* 0x000fe20000000059 */
[----:B------:R-:W-:Y:S01]  /*6ab0*/  IMAD.MOV.U32 R89, RZ, RZ, R51 ;  /* 0x000000ffff597224 */ /* 0x000fe200078e0033 */
[----:B------:R-:W-:Y:S02]  /*6ac0*/  UISETP.NE.AND UP0, UPT, UR4, 0x3, UPT ;  /* 0x000000030400788c */ /* 0x000fe4000bf05270 */
[----:B------:R-:W-:Y:S01]  /*6ad0*/  PRMT R176, R91, 0x7610, R176 ;  /* 0x000076105bb07816 */ /* 0x000fe200000000b0 */
[----:B------:R-:W-:Y:S01]  /*6ae0*/  IMAD.MOV.U32 R91, RZ, RZ, R61 ;  /* 0x000000ffff5b7224 */ /* 0x000fe200078e003d */
[----:B------:R-:W-:Y:S01]  /*6af0*/  PRMT R164, R89, 0x5410, R88 ;  /* 0x0000541059a47816 */ /* 0x000fe20000000058 */
[----:B------:R-:W-:Y:S01]  /*6b00*/  IMAD.MOV.U32 R88, RZ, RZ, R54 ;  /* 0x000000ffff587224 */ /* 0x000fe200078e0036 */
[----:B------:R-:W-:Y:S01]  /*6b10*/  PLOP3.LUT P2, PT, PT, PT, UP0, 0x80, 0x0 ;  /* 0x000000000000781c */ /* 0x000fe20003f4f008 */
        /* <DEDUP_REMOVED lines=51> */
.L_x_6254:
        /* <DEDUP_REMOVED lines=8> */
.L_x_6580:
[----:B------:R-:W-:Y:S05]  /*6ed0*/  BSYNC B1 ;  /* 0x0000000000017941 */ /* 0x000fea0003800000 */
.L_x_6255:
        /* <DEDUP_REMOVED lines=33> */
[--C-:B------:R-:W-:Y:S02]  /*70f0*/  SHF.R.U64 R49, R60, 0x10, R61.reuse ;  /* 0x000000103c317819 */ /* 0x100fe4000000123d */
[----:B------:R-:W-:Y:S02]  /*7100*/  SHF.R.U32.HI R60, RZ, 0x10, R61 ;  /* 0x00000010ff3c7819 */ /* 0x000fe4000001163d */
[--C-:B------:R-:W-:Y:S02]  /*7110*/  SHF.R.U64 R50, R50, 0x10, R51.reuse ;  /* 0x0000001032327819 */ /* 0x100fe40000001233 */
[----:B------:R-:W-:-:S02]  /*7120*/  SHF.R.U32.HI R163, RZ, 0x10, R51 ;  /* 0x00000010ffa37819 */ /* 0x000fc40000011633 */
[--C-:B------:R-:W-:Y:S02]  /*7130*/  SHF.R.U64 R61, R62, 0x10, R63.reuse ;  /* 0x000000103e3d7819 */ /* 0x100fe4000000123f */
[----:B------:R-:W-:Y:S02]  /*7140*/  SHF.R.U32.HI R51, RZ, 0x10, R63 ;  /* 0x00000010ff337819 */ /* 0x000fe4000001163f */
[----:B------:R-:W-:Y:S02]  /*7150*/  PRMT R60, R167, 0x5432, R60 ;  /* 0x00005432a73c7816 */ /* 0x000fe4000000003c */
[C---:B------:R-:W-:Y:S02]  /*7160*/  PRMT R63, R166.reuse, 0x5432, R48 ;  /* 0x00005432a63f7816 */ /* 0x040fe40000000030 */
[----:B------:R-:W-:Y:S01]  /*7170*/  PRMT R165, R166, 0x5410, R165 ;  /* 0x00005410a6a57816 */ /* 0x000fe200000000a5 */
[----:B0-----:R-:W-:Y:S01]  /*7180*/  IMAD.U32 R166, R93, 0x10000, RZ ;  /* 0x000100005da67824 */ /* 0x001fe200078e00ff */
[----:B------:R-:W-:Y:S01]  /*7190*/  PRMT R62, R164, 0x5432, R50 ;  /* 0x00005432a43e7816 */ /* 0x000fe20000000032 */
[----:B------:R-:W-:Y:S01]  /*71a0*/  IMAD.U32 R50, R60, 0x10000, RZ ;  /* 0x000100003c327824 */ /* 0x000fe200078e00ff */
[----:B------:R-:W-:Y:S01]  /*71b0*/  PRMT R48, R164, 0x5410, R163 ;  /* 0x00005410a4307816 */ /* 0x000fe200000000a3 */
[----:B------:R-:W-:Y:S01]  /*71c0*/  IMAD.U32 R164, R63, 0x10000, RZ ;  /* 0x000100003fa47824 */ /* 0x000fe200078e00ff */
[----:B------:R-:W-:Y:S01]  /*71d0*/  PRMT R49, R167, 0x5410, R49 ;  /* 0x00005410a7317816 */ /* 0x000fe20000000031 */
[----:B--2---:R-:W-:-:S02]  /*71e0*/  IMAD.U32 R163, R89, 0x10000, RZ ;  /* 0x0001000059a37824 */ /* 0x004fc400078e00ff */
[C---:B------:R-:W-:Y:S01]  /*71f0*/  FMUL.FTZ R167, R166.reuse, R50 ;  /* 0x00000032a6a77220 */ /* 0x040fe20000410000 */
[-C--:B------:R-:W-:Y:S01]  /*7200*/  FMUL.FTZ R166, R166, R164.reuse ;  /* 0x000000a4a6a67220 */ /* 0x080fe20000410000 */
[----:B------:R-:W-:Y:S02]  /*7210*/  LOP3.LUT R93, R93, 0xffff0000, RZ, 0xc0, !PT ;  /* 0xffff00005d5d7812 */ /* 0x000fe400078ec0ff */
[C---:B------:R-:W-:Y:S01]  /*7220*/  FFMA.FTZ R164, R163.reuse, R164, -R167 ;  /* 0x000000a4a3a47223 */ /* 0x040fe200000108a7 */
[----:B------:R-:W-:Y:S01]  /*7230*/  FFMA.FTZ R163, R163, R50, R166 ;  /* 0x00000032a3a37223 */ /* 0x000fe200000100a6 */
[----:B------:R-:W-:Y:S01]  /*7240*/  LOP3.LUT R166, R63, 0xffff0000, RZ, 0xc0, !PT ;  /* 0xffff00003fa67812 */ /* 0x000fe200078ec0ff */
[----:B------:R-:W-:Y:S01]  /*7250*/  IMAD.U32 R167, R95, 0x10000, RZ ;  /* 0x000100005fa77824 */ /* 0x000fe200078e00ff */
[----:B------:R-:W-:Y:S02]  /*7260*/  LOP3.LUT R63, R60, 0xffff0000, RZ, 0xc0, !PT ;  /* 0xffff00003c3f7812 */ /* 0x000fe400078ec0ff */
[----:B------:R-:W-:Y:S01]  /*7270*/  LOP3.LUT R50, R89, 0xffff0000, RZ, 0xc0, !PT ;  /* 0xffff000059327812 */ /* 0x000fe200078ec0ff */
[----:B------:R-:W-:Y:S01]  /*7280*/  FMUL.FTZ R89, R93, R166 ;  /* 0x000000a65d597220 */ /* 0x000fe20000410000 */
[----:B------:R-:W-:Y:S01]  /*7290*/  PRMT R51, R181, 0x5410, R51 ;  /* 0x00005410b5337816 */ /* 0x000fe20000000033 */
[----:B------:R-:W-:Y:S01]  /*72a0*/  FMUL.FTZ R60, R93, R63 ;  /* 0x0000003f5d3c7220 */ /* 0x000fe20000410000 */
[----:B------:R-:W-:Y:S01]  /*72b0*/  IMAD.U32 R93, R91, 0x10000, RZ ;  /* 0x000100005b5d7824 */ /* 0x000fe200078e00ff */
[----:B------:R-:W-:-:S02]  /*72c0*/  LOP3.LUT R95, R95, 0xffff0000, RZ, 0xc0, !PT ;  /* 0xffff00005f5f7812 */ /* 0x000fc400078ec0ff */
[C---:B------:R-:W-:Y:S01]  /*72d0*/  FFMA.FTZ R60, R50.reuse, R166, -R60 ;  /* 0x000000a6323c7223 */ /* 0x040fe2000001083c */
[----:B------:R-:W-:Y:S02]  /*72e0*/  IMAD.U32 R166, R51, 0x10000, RZ ;  /* 0x0001000033a67824 */ /* 0x000fe400078e00ff */
[----:B------:R-:W-:Y:S01]  /*72f0*/  FFMA.FTZ R50, R50, R63, R89 ;  /* 0x0000003f32327223 */ /* 0x000fe20000010059 */
[C---:B------:R-:W-:Y:S01]  /*7300*/  IMAD.U32 R63, R48.reuse, 0x10000, RZ ;  /* 0x00010000303f7824 */ /* 0x040fe200078e00ff */
[----:B------:R-:W-:Y:S01]  /*7310*/  LOP3.LUT R48, R48, 0xffff0000, RZ, 0xc0, !PT ;  /* 0xffff000030307812 */ /* 0x000fe200078ec0ff */
[----:B------:R-:W-:Y:S01]  /*7320*/  FMUL.FTZ R89, R167, R166 ;  /* 0x000000a6a7597220 */ /* 0x000fe20000410000 */
[----:B------:R-:W-:Y:S02]  /*7330*/  LOP3.LUT R91, R91, 0xffff0000, RZ, 0xc0, !PT ;  /* 0xffff00005b5b7812 */ /* 0x000fe400078ec0ff */
[----:B------:R-:W-:Y:S01]  /*7340*/  PRMT R61, R180, 0x5410, R61 ;  /* 0x00005410b43d7816 */ /* 0x000fe2000000003d */
[-C--:B------:R-:W-:Y:S01]  /*7350*/  FFMA.FTZ R89, R93, R63.reuse, -R89 ;  /* 0x0000003f5d597223 */ /* 0x080fe20000010859 */
[----:B------:R-:W-:Y:S01]  /*7360*/  FMUL.FTZ R63, R167, R63 ;  /* 0x0000003fa73f7220 */ /* 0x000fe20000410000 */
[----:B------:R-:W-:-:S02]  /*7370*/  F2FP.BF16.F32.PACK_AB R60, R60, R164 ;  /* 0x000000a43c3c723e */ /* 0x000fc400000010ff */
[----:B------:R-:W-:Y:S01]  /*7380*/  F2FP.BF16.F32.PACK_AB R50, R50, R163 ;  /* 0x000000a33232723e */ /* 0x000fe200000010ff */
[----:B------:R-:W-:Y:S01]  /*7390*/  FFMA.FTZ R63, R93, R166, R63 ;  /* 0x000000a65d3f7223 */ /* 0x000fe2000001003f */
[----:B------:R-:W-:Y:S01]  /*73a0*/  LOP3.LUT R93, R51, 0xffff0000, RZ, 0xc0, !PT ;  /* 0xffff0000335d7812 */ /* 0x000fe200078ec0ff */
[----:B------:R-:W-:-:S04]  /*73b0*/  IMAD.U32 R166, R165, 0x10000, RZ ;  /* 0x00010000a5a67824 */ /* 0x000fc800078e00ff */
[----:B------:R-:W-:-:S04]  /*73c0*/  FMUL.FTZ R51, R95, R93 ;  /* 0x0000005d5f337220 */ /* 0x000fc80000410000 */
[-C--:B------:R-:W-:Y:S01]  /*73d0*/  FFMA.FTZ R51, R91, R48.reuse, -R51 ;  /* 0x000000305b337223 */ /* 0x080fe20000010833 */
[----:B------:R-:W-:Y:S01]  /*73e0*/  FMUL.FTZ R48, R95, R48 ;  /* 0x000000305f307220 */ /* 0x000fe20000410000 */
[C---:B------:R-:W-:Y:S01]  /*73f0*/  IMAD.U32 R95, R92.reuse, 0x10000, RZ ;  /* 0x000100005c5f7824 */ /* 0x040fe200078e00ff */
[----:B------:R-:W-:Y:S02]  /*7400*/  LOP3.LUT R92, R92, 0xffff0000, RZ, 0xc0, !PT ;  /* 0xffff00005c5c7812 */ /* 0x000fe400078ec0ff */
[----:B------:R-:W-:Y:S01]  /*7410*/  FFMA.FTZ R48, R91, R93, R48 ;  /* 0x0000005d5b307223 */ /* 0x000fe20000010030 */
        /* <DEDUP_REMOVED lines=10> */
[----:B------:R-:W-:Y:S02]  /*74c0*/  LOP3.LUT R91, R49, 0xffff0000, RZ, 0xc0, !PT ;  /* 0xffff0000315b7812 */ /* 0x000fe400078ec0ff */
[----:B------:R-:W-:Y:S01]  /*74d0*/  LOP3.LUT R49, R165, 0xffff0000, RZ, 0xc0, !PT ;  /* 0xffff0000a5317812 */ /* 0x000fe200078ec0ff */
[C---:B------:R-:W-:Y:S01]  /*74e0*/  IMAD.U32 R165, R62.reuse, 0x10000, RZ ;  /* 0x000100003ea57824 */ /* 0x040fe200078e00ff */
        /* <DEDUP_REMOVED lines=8> */
[C---:B------:R-:W-:Y:S01]  /*7570*/  IMAD.U32 R91, R90.reuse, 0x10000, RZ ;  /* 0x000100005a5b7824 */ /* 0x040fe200078e00ff */
        /* <DEDUP_REMOVED lines=8> */
[----:B------:R-:W-:-:S02]  /*7600*/  F2FP.BF16.F32.PACK_AB R95, R88, R95 ;  /* 0x0000005f585f723e */ /* 0x000fc400000010ff */
        /* <DEDUP_REMOVED lines=9> */
[----:B------:R-:W-:Y:S02]  /*76a0*/  IMAD.MOV.U32 R93, RZ, RZ, R50 ;  /* 0x000000ffff5d7224 */ /* 0x000fe400078e0032 */
[----:B------:R-:W-:-:S07]  /*76b0*/  IMAD.MOV.U32 R91, RZ, RZ, R51 ;  /* 0x000000ffff5b7224 */ /* 0x000fce00078e0033 */
.L_x_6262:
[----:B------:R-:W-:Y:S05]  /*76c0*/  BSYNC B3 ;  /* 0x0000000000037941 */ /* 0x000fea0003800000 */
.L_x_6261:
        /* <DEDUP_REMOVED lines=12> */
.L_x_6260:
[----:B------:R-:W-:Y:S05]  /*7790*/  BSYNC B2 ;  /* 0x0000000000027941 */ /* 0x000fea0003800000 */
.L_x_6259:
        /* <DEDUP_REMOVED lines=37> */
[-C--:B------:R-:W-:Y:S01]  /*79f0*/  FMUL.FTZ R163, R161, R95.reuse ;  /* 0x0000005fa1a37220 */ /* 0x080fe20000410000 */
[----:B------:R-:W-:Y:S01]  /*7a00*/  LOP3.LUT R56, R63, 0xffff0000, RZ, 0xc0, !PT ;  /* 0xffff00003f387812 */ /* 0x000fe200078ec0ff */
[-C--:B------:R-:W-:Y:S01]  /*7a10*/  FMUL.FTZ R161, R161, R94.reuse ;  /* 0x0000005ea1a17220 */ /* 0x080fe20000410000 */
[----:B------:R-:W-:Y:S01]  /*7a20*/  SHF.R.U64 R45, R44, 0x10, R45 ;  /* 0x000000102c2d7819 */ /* 0x000fe2000000122d */
[----:B------:R-:W-:Y:S01]  /*7a30*/  FFMA.FTZ R94, R93, R94, -R163 ;  /* 0x0000005e5d5e7223 */ /* 0x000fe200000108a3 */
[----:B------:R-:W-:Y:S01]  /*7a40*/  LOP3.LUT R44, R51, 0xffff0000, RZ, 0xc0, !PT ;  /* 0xffff0000332c7812 */ /* 0x000fe200078ec0ff */
[----:B------:R-:W-:Y:S01]  /*7a50*/  FFMA.FTZ R93, R93, R95, R161 ;  /* 0x0000005f5d5d7223 */ /* 0x000fe200000100a1 */
[----:B------:R-:W-:Y:S01]  /*7a60*/  LOP3.LUT R95, R92, 0xffff0000, RZ, 0xc0, !PT ;  /* 0xffff00005c5f7812 */ /* 0x000fe200078ec0ff */
[----:B------:R-:W-:Y:S01]  /*7a70*/  IMAD.U32 R163, R63, 0x10000, RZ ;  /* 0x000100003fa37824 */ /* 0x000fe200078e00ff */
[----:B------:R-:W-:-:S02]  /*7a80*/  LOP3.LUT R92, R91, 0xffff0000, RZ, 0xc0, !PT ;  /* 0xffff00005b5c7812 */ /* 0x000fc400078ec0ff */
[----:B------:R-:W-:Y:S02]  /*7a90*/  SHF.R.U64 R46, R46, 0x10, R47 ;  /* 0x000000102e2e7819 */ /* 0x000fe4000000122f */
[----:B------:R-:W-:Y:S01]  /*7aa0*/  SHF.R.U64 R58, R58, 0x10, R59 ;  /* 0x000000103a3a7819 */ /* 0x000fe2000000123b */
[CC--:B------:R-:W-:Y:S01]  /*7ab0*/  FMUL.FTZ R91, R61.reuse, R92.reuse ;  /* 0x0000005c3d5b7220 */ /* 0x0c0fe20000410000 */
[-C--:B------:R-:W-:Y:S01]  /*7ac0*/  FMUL.FTZ R61, R61, R95.reuse ;  /* 0x0000005f3d3d7220 */ /* 0x080fe20000410000 */
[----:B------:R-:W-:Y:S02]  /*7ad0*/  PRMT R46, R175, 0x5432, R46 ;  /* 0x00005432af2e7816 */ /* 0x000fe4000000002e */
[C---:B------:R-:W-:Y:S01]  /*7ae0*/  FFMA.FTZ R91, R49.reuse, R95, -R91 ;  /* 0x0000005f315b7223 */ /* 0x040fe2000001085b */
[----:B------:R-:W-:Y:S01]  /*7af0*/  FFMA.FTZ R49, R49, R92, R61 ;  /* 0x0000005c31317223 */ /* 0x000fe2000001003d */
[----:B------:R-:W-:Y:S01]  /*7b00*/  SHF.R.U32.HI R61, RZ, 0x10, R59 ;  /* 0x00000010ff3d7819 */ /* 0x000fe2000001163b */
[----:B------:R-:W-:Y:S01]  /*7b10*/  IMAD.U32 R95, R51, 0x10000, RZ ;  /* 0x00010000335f7824 */ /* 0x000fe200078e00ff */
[----:B------:R-:W-:-:S02]  /*7b20*/  SHF.R.U32.HI R92, RZ, 0x10, R47 ;  /* 0x00000010ff5c7819 */ /* 0x000fc4000001162f */
[----:B------:R-:W-:Y:S02]  /*7b30*/  PRMT R61, R178, 0x5410, R61 ;  /* 0x00005410b23d7816 */ /* 0x000fe4000000003d */
[----:B------:R-:W-:Y:S02]  /*7b40*/  PRMT R92, R176, 0x5432, R92 ;  /* 0x00005432b05c7816 */ /* 0x000fe4000000005c */
[----:B------:R-:W-:Y:S01]  /*7b50*/  PRMT R58, R175, 0x5410, R58 ;  /* 0x00005410af3a7816 */ /* 0x000fe2000000003a */
[C---:B------:R-:W-:Y:S01]  /*7b60*/  IMAD.U32 R161, R61.reuse, 0x10000, RZ ;  /* 0x000100003da17824 */ /* 0x040fe200078e00ff */
[----:B------:R-:W-:Y:S01]  /*7b70*/  LOP3.LUT R61, R61, 0xffff0000, RZ, 0xc0, !PT ;  /* 0xffff00003d3d7812 */ /* 0x000fe200078ec0ff */
[C---:B------:R-:W-:Y:S01]  /*7b80*/  IMAD.U32 R164, R92.reuse, 0x10000, RZ ;  /* 0x000100005ca47824 */ /* 0x040fe200078e00ff */
[----:B------:R-:W-:Y:S01]  /*7b90*/  LOP3.LUT R92, R92, 0xffff0000, RZ, 0xc0, !PT ;  /* 0xffff00005c5c7812 */ /* 0x000fe200078ec0ff */
[----:B------:R-:W-:Y:S01]  /*7ba0*/  FMUL.FTZ R165, R163, R161 ;  /* 0x000000a1a3a57220 */ /* 0x000fe20000410000 */
[----:B------:R-:W-:Y:S01]  /*7bb0*/  F2FP.BF16.F32.PACK_AB R91, R91, R94 ;  /* 0x0000005e5b5b723e */ /* 0x000fe200000010ff */
[C---:B------:R-:W-:Y:S01]  /*7bc0*/  FMUL.FTZ R51, R56.reuse, R61 ;  /* 0x0000003d38337220 */ /* 0x040fe20000410000 */
[----:B------:R-:W-:Y:S01]  /*7bd0*/  FMUL.FTZ R163, R163, R164 ;  /* 0x000000a4a3a37220 */ /* 0x000fe20000410000 */
[----:B------:R-:W-:Y:S01]  /*7be0*/  FMUL.FTZ R56, R56, R92 ;  /* 0x0000005c38387220 */ /* 0x000fe20000410000 */
[C---:B------:R-:W-:Y:S01]  /*7bf0*/  FFMA.FTZ R164, R95.reuse, R164, -R165 ;  /* 0x000000a45fa47223 */ /* 0x040fe200000108a5 */
[C---:B------:R-:W-:Y:S01]  /*7c00*/  FFMA.FTZ R51, R44.reuse, R92, -R51 ;  /* 0x0000005c2c337223 */ /* 0x040fe20000010833 */
[----:B------:R-:W-:Y:S01]  /*7c10*/  FFMA.FTZ R163, R95, R161, R163 ;  /* 0x000000a15fa37223 */ /* 0x000fe200000100a3 */
[----:B------:R-:W-:Y:S01]  /*7c20*/  FFMA.FTZ R44, R44, R61, R56 ;  /* 0x0000003d2c2c7223 */ /* 0x000fe20000010038 */
[----:B------:R-:W-:Y:S01]  /*7c30*/  PRMT R56, R177, 0x5410, R45 ;  /* 0x00005410b1387816 */ /* 0x000fe2000000002d */
[----:B------:R-:W-:Y:S01]  /*7c40*/  IMAD.U32 R95, R60, 0x10000, RZ ;  /* 0x000100003c5f7824 */ /* 0x000fe200078e00ff */
[----:B------:R-:W-:Y:S01]  /*7c50*/  PRMT R45, R176, 0x5410, R57 ;  /* 0x00005410b02d7816 */ /* 0x000fe20000000039 */
[----:B------:R-:W-:Y:S01]  /*7c60*/  IMAD.U32 R57, R48, 0x10000, RZ ;  /* 0x0001000030397824 */ /* 0x000fe200078e00ff */
[----:B------:R-:W-:Y:S01]  /*7c70*/  LOP3.LUT R60, R60, 0xffff0000, RZ, 0xc0, !PT ;  /* 0xffff00003c3c7812 */ /* 0x000fe200078ec0ff */
[C---:B------:R-:W-:Y:S01]  /*7c80*/  IMAD.U32 R63, R56.reuse, 0x10000, RZ ;  /* 0x00010000383f7824 */ /* 0x040fe200078e00ff */
        /* <DEDUP_REMOVED lines=21> */
[----:B------:R-:W-:Y:S01]  /*7de0*/  LOP3.LUT R50, R50, 0xffff0000, RZ, 0xc0, !PT ;  /* 0xffff000032327812 */ /* 0x000fe200078ec0ff */
[C---:B------:R-:W-:Y:S02]  /*7df0*/  FFMA.FTZ R59, R48.reuse, R57, -R59 ;  /* 0x00000039303b7223 */ /* 0x040fe4000001083b */
[----:B------:R-:W-:Y:S01]  /*7e00*/  FFMA.FTZ R60, R48, R56, R60 ;  /* 0x00000038303c7223 */ /* 0x000fe2000001003c */
[C---:B------:R-:W-:Y:S01]  /*7e10*/  FMUL.FTZ R48, R62.reuse, R58 ;  /* 0x0000003a3e307220 */ /* 0x040fe20000410000 */
[-C--:B------:R-:W-:Y:S01]  /*7e20*/  FMUL.FTZ R62, R62, R46.reuse ;  /* 0x0000002e3e3e7220 */ /* 0x080fe20000410000 */
[----:B------:R-:W-:Y:S01]  /*7e30*/  F2FP.BF16.F32.PACK_AB R93, R49, R93 ;  /* 0x0000005d315d723e */ /* 0x000fe200000010ff */
[----:B------:R-:W-:Y:S02]  /*7e40*/  IMAD.MOV.U32 R49, RZ, RZ, R91 ;  /* 0x000000ffff317224 */ /* 0x000fe400078e005b */
[C---:B------:R-:W-:Y:S01]  /*7e50*/  FFMA.FTZ R48, R50.reuse, R46, -R48 ;  /* 0x0000002e32307223 */ /* 0x040fe20000010830 */
[----:B------:R-:W-:Y:S01]  /*7e60*/  FFMA.FTZ R62, R50, R58, R62 ;  /* 0x0000003a323e7223 */ /* 0x000fe2000001003e */
[----:B------:R-:W-:Y:S01]  /*7e70*/  F2FP.BF16.F32.PACK_AB R44, R44, R163 ;  /* 0x000000a32c2c723e */ /* 0x000fe200000010ff */
[----:B------:R-:W-:Y:S01]  /*7e80*/  IMAD.MOV.U32 R61, RZ, RZ, R93 ;  /* 0x000000ffff3d7224 */ /* 0x000fe200078e005d */
        /* <DEDUP_REMOVED lines=9> */
.L_x_6266:
[----:B------:R-:W-:Y:S05]  /*7f20*/  BSYNC B3 ;  /* 0x0000000000037941 */ /* 0x000fea0003800000 */
.L_x_6265:
        /* <DEDUP_REMOVED lines=10> */
.L_x_6264:
[----:B------:R-:W-:Y:S05]  /*7fd0*/  BSYNC B2 ;  /* 0x0000000000027941 */ /* 0x000fea0003800000 */
.L_x_6263:
[----:B------:R-:W-:-:S13]  /*7fe0*/  ISETP.NE.AND P4, PT, R32, RZ, PT ;  /* 0x000000ff2000720c */ /* 0x000fda0003f85270 */
[----:B------:R-:W-:Y:S05]  /*7ff0*/  @!P4 BRA `(.L_x_6258) ;  /* 0x000000080004c947 */ /* 0x000fea0003800000 */
[----:B0-----:R-:W3:Y:S01]  /*8000*/  LDL R44, [R1+0x8] ;  /* 0x00000800012c7983 */ /* 0x001ee20000100800 */
        /* <DEDUP_REMOVED lines=38> */
[C---:B------:R-:W-:Y:S01]  /*8270*/  IMAD.U32 R91, R52.reuse, 0x10000, RZ ;  /* 0x00010000345b7824 */ /* 0x040fe200078e00ff */
[----:B------:R-:W-:Y:S01]  /*8280*/  SHF.R.U32.HI R54, RZ, 0x10, R55 ;  /* 0x00000010ff367819 */ /* 0x000fe20000011637 */
        /* <DEDUP_REMOVED lines=14> */
[----:B------:R-:W-:Y:S01]  /*8370*/  FMUL.FTZ R62, R62, R41 ;  /* 0x000000293e3e7220 */ /* 0x000fe20000410000 */
        /* <DEDUP_REMOVED lines=62> */
.L_x_6268:
[----:B------:R-:W-:Y:S05]  /*8760*/  BSYNC B2 ;  /* 0x0000000000027941 */ /* 0x000fea0003800000 */
.L_x_6267:
        /* <DEDUP_REMOVED lines=10> */
.L_x_6258:
[----:B------:R-:W-:Y:S05]  /*8810*/  BSYNC B1 ;  /* 0x0000000000017941 */ /* 0x000fea0003800000 */
.L_x_6257:
        /* <DEDUP_REMOVED lines=52> */
[----:B------:R-:W-:Y:S01]  /*8b60*/  SHF.R.U64 R56, R86, 0x10, R87 ;  /* 0x0000001056387819 */ /* 0x000fe20000001257 */
[----:B------:R-:W-:Y:S01]  /*8b70*/  IMAD.U32 R90, R72, 0x10000, RZ ;  /* 0x00010000485a7824 */ /* 0x000fe200078e00ff */
[----:B------:R-:W-:Y:S01]  /*8b80*/  SHF.R.U64 R54, R74, 0x10, R75 ;  /* 0x000000104a367819 */ /* 0x000fe2000000124b */
[----:B------:R-:W-:Y:S01]  /*8b90*/  IMAD.U32 R88, R84, 0x10000, RZ ;  /* 0x0001000054587824 */ /* 0x000fe200078e00ff */
[----:B------:R-:W-:-:S02]  /*8ba0*/  SHF.R.U32.HI R86, RZ, 0x10, R87 ;  /* 0x00000010ff567819 */ /* 0x000fc40000011657 */
[----:B------:R-:W-:Y:S01]  /*8bb0*/  SHF.R.U32.HI R74, RZ, 0x10, R75 ;  /* 0x00000010ff4a7819 */ /* 0x000fe2000001164b */
[----:B------:R-:W-:Y:S01]  /*8bc0*/  FMUL.FTZ R92, R59, R88 ;  /* 0x000000583b5c7220 */ /* 0x000fe20000410000 */
[----:B------:R-:W-:Y:S02]  /*8bd0*/  PRMT R170, R170, 0x5410, R55 ;  /* 0x00005410aaaa7816 */ /* 0x000fe40000000037 */
[----:B------:R-:W-:Y:S01]  /*8be0*/  LOP3.LUT R60, R45, 0xffff0000, RZ, 0xc0, !PT ;  /* 0xffff00002d3c7812 */ /* 0x000fe200078ec0ff */
[-C--:B------:R-:W-:Y:S01]  /*8bf0*/  FFMA.FTZ R92, R57, R90.reuse, -R92 ;  /* 0x0000005a395c7223 */ /* 0x080fe2000001085c */
[----:B------:R-:W-:Y:S01]  /*8c00*/  LOP3.LUT R55, R84, 0xffff0000, RZ, 0xc0, !PT ;  /* 0xffff000054377812 */ /* 0x000fe200078ec0ff */
[----:B------:R-:W-:Y:S01]  /*8c10*/  FMUL.FTZ R84, R59, R90 ;  /* 0x0000005a3b547220 */ /* 0x000fe20000410000 */
[----:B------:R-:W-:Y:S01]  /*8c20*/  PRMT R86, R169, 0x5432, R86 ;  /* 0x00005432a9567816 */ /* 0x000fe20000000056 */
[----:B------:R-:W-:Y:S01]  /*8c30*/  IMAD.U32 R45, R44, 0x10000, RZ ;  /* 0x000100002c2d7824 */ /* 0x000fe200078e00ff */
[----:B------:R-:W-:Y:S01]  /*8c40*/  PRMT R74, R162, 0x5432, R74 ;  /* 0x00005432a24a7816 */ /* 0x000fe2000000004a */
[----:B------:R-:W-:Y:S01]  /*8c50*/  FMUL.FTZ R85, R60, R55 ;  /* 0x000000373c557220 */ /* 0x000fe20000410000 */
[----:B------:R-:W-:Y:S01]  /*8c60*/  LOP3.LUT R58, R41, 0xffff0000, RZ, 0xc0, !PT ;  /* 0xffff0000293a7812 */ /* 0x000fe200078ec0ff */
[----:B------:R-:W-:Y:S01]  /*8c70*/  IMAD.U32 R59, R86, 0x10000, RZ ;  /* 0x00010000563b7824 */ /* 0x000fe200078e00ff */
[----:B------:R-:W-:Y:S01]  /*8c80*/  LOP3.LUT R75, R72, 0xffff0000, RZ, 0xc0, !PT ;  /* 0xffff0000484b7812 */ /* 0x000fe200078ec0ff */
[----:B------:R-:W-:-:S02]  /*8c90*/  IMAD.U32 R72, R74, 0x10000, RZ ;  /* 0x000100004a487824 */ /* 0x000fc400078e00ff */
[----:B------:R-:W-:Y:S01]  /*8ca0*/  FFMA.FTZ R84, R57, R88, R84 ;  /* 0x0000005839547223 */ /* 0x000fe20000010054 */
[----:B------:R-:W-:Y:S01]  /*8cb0*/  LOP3.LUT R47, R47, 0xffff0000, RZ, 0xc0, !PT ;  /* 0xffff00002f2f7812 */ /* 0x000fe200078ec0ff */
[----:B------:R-:W-:Y:S02]  /*8cc0*/  IMAD.U32 R41, R40, 0x10000, RZ ;  /* 0x0001000028297824 */ /* 0x000fe400078e00ff */
[-C--:B------:R-:W-:Y:S01]  /*8cd0*/  FMUL.FTZ R87, R60, R75.reuse ;  /* 0x0000004b3c577220 */ /* 0x080fe20000410000 */
[----:B------:R-:W-:Y:S01]  /*8ce0*/  FFMA.FTZ R57, R58, R75, -R85 ;  /* 0x0000004b3a397223 */ /* 0x000fe20000010855 */
[C---:B------:R-:W-:Y:S01]  /*8cf0*/  FMUL.FTZ R75, R63.reuse, R59 ;  /* 0x0000003b3f4b7220 */ /* 0x040fe20000410000 */
[----:B------:R-:W-:Y:S01]  /*8d00*/  LOP3.LUT R86, R86, 0xffff0000, RZ, 0xc0, !PT ;  /* 0xffff000056567812 */ /* 0x000fe200078ec0ff */
[-C--:B------:R-:W-:Y:S01]  /*8d10*/  FMUL.FTZ R60, R63, R72.reuse ;  /* 0x000000483f3c7220 */ /* 0x080fe20000410000 */
[----:B------:R-:W-:Y:S01]  /*8d20*/  PRMT R53, R168, 0x5410, R53 ;  /* 0x00005410a8357816 */ /* 0x000fe20000000035 */
[----:B------:R-:W-:Y:S01]  /*8d30*/  FFMA.FTZ R55, R58, R55, R87 ;  /* 0x000000373a377223 */ /* 0x000fe20000010057 */
[----:B------:R-:W-:Y:S01]  /*8d40*/  LOP3.LUT R74, R74, 0xffff0000, RZ, 0xc0, !PT ;  /* 0xffff00004a4a7812 */ /* 0x000fe200078ec0ff */
[C---:B------:R-:W-:Y:S01]  /*8d50*/  FFMA.FTZ R58, R62.reuse, R72, -R75 ;  /* 0x000000483e3a7223 */ /* 0x040fe2000001084b */
[----:B------:R-:W-:Y:S01]  /*8d60*/  LOP3.LUT R43, R43, 0xffff0000, RZ, 0xc0, !PT ;  /* 0xffff00002b2b7812 */ /* 0x000fe200078ec0ff */
[----:B------:R-:W-:Y:S01]  /*8d70*/  FFMA.FTZ R59, R62, R59, R60 ;  /* 0x0000003b3e3b7223 */ /* 0x000fe2000001003c */
[----:B------:R-:W-:Y:S01]  /*8d80*/  FMUL.FTZ R72, R47, R86 ;  /* 0x000000562f487220 */ /* 0x000fe20000410000 */
[----:B------:R-:W-:Y:S01]  /*8d90*/  IMAD.U32 R60, R170, 0x10000, RZ ;  /* 0x00010000aa3c7824 */ /* 0x000fe200078e00ff */
[----:B------:R-:W-:Y:S01]  /*8da0*/  LOP3.LUT R44, R44, 0xffff0000, RZ, 0xc0, !PT ;  /* 0xffff00002c2c7812 */ /* 0x000fe200078ec0ff */
[----:B------:R-:W-:-:S02]  /*8db0*/  IMAD.U32 R62, R53, 0x10000, RZ ;  /* 0x00010000353e7824 */ /* 0x000fc400078e00ff */
[-C--:B------:R-:W-:Y:S01]  /*8dc0*/  FMUL.FTZ R88, R47, R74.reuse ;  /* 0x0000004a2f587220 */ /* 0x080fe20000410000 */
[----:B------:R-:W-:Y:S01]  /*8dd0*/  LOP3.LUT R63, R170, 0xffff0000, RZ, 0xc0, !PT ;  /* 0xffff0000aa3f7812 */ /* 0x000fe200078ec0ff */
[----:B------:R-:W-:Y:S01]  /*8de0*/  FFMA.FTZ R47, R43, R74, -R72 ;  /* 0x0000004a2b2f7223 */ /* 0x000fe20000010848 */
[C---:B------:R-:W-:Y:S01]  /*8df0*/  FMUL.FTZ R72, R45.reuse, R60 ;  /* 0x0000003c2d487220 */ /* 0x040fe20000410000 */
[----:B------:R-:W-:Y:S01]  /*8e00*/  LOP3.LUT R40, R40, 0xffff0000, RZ, 0xc0, !PT ;  /* 0xffff000028287812 */ /* 0x000fe200078ec0ff */
[----:B------:R-:W-:Y:S01]  /*8e10*/  FMUL.FTZ R45, R45, R62 ;  /* 0x0000003e2d2d7220 */ /* 0x000fe20000410000 */
[----:B------:R-:W-:Y:S01]  /*8e20*/  LOP3.LUT R53, R53, 0xffff0000, RZ, 0xc0, !PT ;  /* 0xffff000035357812 */ /* 0x000fe200078ec0ff */
[----:B------:R-:W-:Y:S01]  /*8e30*/  FFMA.FTZ R86, R43, R86, R88 ;  /* 0x000000562b567223 */ /* 0x000fe20000010058 */
[----:B------:R-:W-:Y:S01]  /*8e40*/  PRMT R56, R169, 0x5410, R56 ;  /* 0x00005410a9387816 */ /* 0x000fe20000000038 */
[----:B------:R-:W-:Y:S01]  /*8e50*/  FMUL.FTZ R43, R44, R63 ;  /* 0x0000003f2c2b7220 */ /* 0x000fe20000410000 */
[----:B------:R-:W-:Y:S01]  /*8e60*/  PRMT R54, R162, 0x5410, R54 ;  /* 0x00005410a2367816 */ /* 0x000fe20000000036 */
[C---:B------:R-:W-:Y:S01]  /*8e70*/  FFMA.FTZ R62, R41.reuse, R62, -R72 ;  /* 0x0000003e293e7223 */ /* 0x040fe20000010848 */
[----:B------:R-:W-:Y:S01]  /*8e80*/  FFMA.FTZ R41, R41, R60, R45 ;  /* 0x0000003c29297223 */ /* 0x000fe2000001002d */
[----:B------:R-:W-:Y:S01]  /*8e90*/  LOP3.LUT R46, R46, 0xffff0000, RZ, 0xc0, !PT ;  /* 0xffff00002e2e7812 */ /* 0x000fe200078ec0ff */
[-C--:B------:R-:W-:Y:S01]  /*8ea0*/  FMUL.FTZ R75, R44, R53.reuse ;  /* 0x000000352c4b7220 */ /* 0x080fe20000410000 */
[----:B------:R-:W-:Y:S01]  /*8eb0*/  FFMA.FTZ R43, R40, R53, -R43 ;  /* 0x00000035282b7223 */ /* 0x000fe2000001082b */
[C---:B------:R-:W-:Y:S01]  /*8ec0*/  LOP3.LUT R45, R56.reuse, 0xffff0000, RZ, 0xc0, !PT ;  /* 0xffff0000382d7812 */ /* 0x040fe200078ec0ff */
[----:B------:R-:W-:Y:S01]  /*8ed0*/  IMAD.U32 R60, R56, 0x10000, RZ ;  /* 0x00010000383c7824 */ /* 0x000fe200078e00ff */
[C---:B------:R-:W-:Y:S01]  /*8ee0*/  LOP3.LUT R53, R54.reuse, 0xffff0000, RZ, 0xc0, !PT ;  /* 0xffff000036357812 */ /* 0x040fe200078ec0ff */
[----:B------:R-:W-:-:S02]  /*8ef0*/  IMAD.U32 R44, R54, 0x10000, RZ ;  /* 0x00010000362c7824 */ /* 0x000fc400078e00ff */
[----:B------:R-:W-:Y:S01]  /*8f00*/  FFMA.FTZ R40, R40, R63, R75 ;  /* 0x0000003f28287223 */ /* 0x000fe2000001004b */
[----:B------:R-:W-:Y:S01]  /*8f10*/  LOP3.LUT R42, R42, 0xffff0000, RZ, 0xc0, !PT ;  /* 0xffff00002a2a7812 */ /* 0x000fe200078ec0ff */
[C---:B------:R-:W-:Y:S01]  /*8f20*/  FMUL.FTZ R54, R73.reuse, R60 ;  /* 0x0000003c49367220 */ /* 0x040fe20000410000 */
[C---:B------:R-:W-:Y:S01]  /*8f30*/  FMUL.FTZ R63, R46.reuse, R45 ;  /* 0x0000002d2e3f7220 */ /* 0x040fe20000410000 */
[----:B------:R-:W-:Y:S01]  /*8f40*/  FMUL.FTZ R73, R73, R44 ;  /* 0x0000002c49497220 */ /* 0x000fe20000410000 */
[-C--:B------:R-:W-:Y:S01]  /*8f50*/  FMUL.FTZ R46, R46, R53.reuse ;  /* 0x000000352e2e7220 */ /* 0x080fe20000410000 */
[----:B------:R-:W-:Y:S01]  /*8f60*/  F2FP.BF16.F32.PACK_AB R47, R47, R58 ;  /* 0x0000003a2f2f723e */ /* 0x000fe200000010ff */
        /* <DEDUP_REMOVED lines=15> */
.L_x_6272:
[----:B------:R-:W-:Y:S05]  /*9060*/  BSYNC B2 ;  /* 0x0000000000027941 */ /* 0x000fea0003800000 */
.L_x_6271:
[----:B0-----:R3:W-:Y:S04]  /*9070*/  STG.E.128 desc[UR60][R48.64], R40 ;  /* 0x0000002830007986 */ /* 0x0017e8000c101d3c */
[----:B--2---:R3:W-:Y:S02]  /*9080*/  @!P3 STG.E.128 desc[UR60][R50.64], R44 ;  /* 0x0000002c3200b986 */ /* 0x0047e4000c101d3c */
.L_x_6270:
[----:B------:R-:W-:Y:S05]  /*9090*/  BSYNC B1 ;  /* 0x0000000000017941 */ /* 0x000fea0003800000 */
.L_x_6269:
        /* <DEDUP_REMOVED lines=39> */
[--C-:B------:R-:W-:Y:S01]  /*9310*/  SHF.R.U32.HI R69, RZ, 0x10, R81.reuse ;  /* 0x00000010ff457819 */ /* 0x100fe20000011651 */
[----:B------:R-:W-:Y:S01]  /*9320*/  IMAD.U32 R63, R47, 0x10000, RZ ;  /* 0x000100002f3f7824 */ /* 0x000fe200078e00ff */
[----:B------:R-:W-:Y:S01]  /*9330*/  PRMT R54, R157, 0x5432, R54 ;  /* 0x000054329d367816 */ /* 0x000fe20000000036 */
[----:B------:R-:W-:Y:S01]  /*9340*/  IMAD.U32 R60, R43, 0x10000, RZ ;  /* 0x000100002b3c7824 */ /* 0x000fe200078e00ff */
[----:B------:R-:W-:Y:S01]  /*9350*/  SHF.R.U64 R57, R80, 0x10, R81 ;  /* 0x0000001050397819 */ /* 0x000fe20000001251 */
[----:B------:R-:W-:Y:S01]  /*9360*/  IMAD.U32 R55, R42, 0x10000, RZ ;  /* 0x000100002a377824 */ /* 0x000fe200078e00ff */
[----:B------:R-:W-:-:S02]  /*9370*/  PRMT R157, R157, 0x5410, R72 ;  /* 0x000054109d9d7816 */ /* 0x000fc40000000048 */
[----:B------:R-:W-:Y:S02]  /*9380*/  PRMT R69, R160, 0x5432, R69 ;  /* 0x00005432a0457816 */ /* 0x000fe40000000045 */
[--C-:B------:R-:W-:Y:S02]  /*9390*/  SHF.R.U64 R59, R70, 0x10, R71.reuse ;  /* 0x00000010463b7819 */ /* 0x100fe40000001247 */
[----:B------:R-:W-:Y:S01]  /*93a0*/  SHF.R.U32.HI R71, RZ, 0x10, R71 ;  /* 0x00000010ff477819 */ /* 0x000fe20000011647 */
[----:B------:R-:W-:Y:S01]  /*93b0*/  IMAD.U32 R73, R69, 0x10000, RZ ;  /* 0x0001000045497824 */ /* 0x000fe200078e00ff */
[----:B------:R-:W-:Y:S01]  /*93c0*/  PRMT R160, R160, 0x5410, R57 ;  /* 0x00005410a0a07816 */ /* 0x000fe20000000039 */
[----:B------:R-:W-:Y:S01]  /*93d0*/  IMAD.U32 R57, R157, 0x10000, RZ ;  /* 0x000100009d397824 */ /* 0x000fe200078e00ff */
[--C-:B------:R-:W-:Y:S02]  /*93e0*/  SHF.R.U64 R62, R82, 0x10, R83.reuse ;  /* 0x00000010523e7819 */ /* 0x100fe40000001253 */
[----:B------:R-:W-:-:S02]  /*93f0*/  SHF.R.U32.HI R82, RZ, 0x10, R83 ;  /* 0x00000010ff527819 */ /* 0x000fc40000011653 */
[C---:B------:R-:W-:Y:S02]  /*9400*/  PRMT R59, R158.reuse, 0x5432, R59 ;  /* 0x000054329e3b7816 */ /* 0x040fe4000000003b */
[----:B------:R-:W-:Y:S01]  /*9410*/  PRMT R158, R158, 0x5410, R71 ;  /* 0x000054109e9e7816 */ /* 0x000fe20000000047 */
[C---:B------:R-:W-:Y:S01]  /*9420*/  FMUL.FTZ R71, R68.reuse, R73 ;  /* 0x0000004944477220 */ /* 0x040fe20000410000 */
[----:B------:R-:W-:Y:S01]  /*9430*/  LOP3.LUT R70, R69, 0xffff0000, RZ, 0xc0, !PT ;  /* 0xffff000045467812 */ /* 0x000fe200078ec0ff */
[-C--:B------:R-:W-:Y:S01]  /*9440*/  FMUL.FTZ R69, R68, R57.reuse ;  /* 0x0000003944457220 */ /* 0x080fe20000410000 */
[----:B------:R-:W-:Y:S01]  /*9450*/  LOP3.LUT R61, R45, 0xffff0000, RZ, 0xc0, !PT ;  /* 0xffff00002d3d7812 */ /* 0x000fe200078ec0ff */
        /* <DEDUP_REMOVED lines=8> */
[----:B------:R-:W-:Y:S01]  /*94e0*/  FMUL.FTZ R74, R61, R68 ;  /* 0x000000443d4a7220 */ /* 0x000fe20000410000 */
        /* <DEDUP_REMOVED lines=8> */
[----:B------:R-:W-:Y:S01]  /*9570*/  IMAD.U32 R45, R44, 0x10000, RZ ;  /* 0x000100002c2d7824 */ /* 0x000fe200078e00ff */
[----:B------:R-:W-:Y:S01]  /*9580*/  LOP3.LUT R43, R43, 0xffff0000, RZ, 0xc0, !PT ;  /* 0xffff00002b2b7812 */ /* 0x000fe200078ec0ff */
[----:B------:R-:W-:Y:S01]  /*9590*/  FFMA.FTZ R60, R60, R71, R72 ;  /* 0x000000473c3c7223 */ /* 0x000fe20000010048 */
[----:B------:R-:W-:Y:S01]  /*95a0*/  IMAD.U32 R74, R160, 0x10000, RZ ;  /* 0x00010000a04a7824 */ /* 0x000fe200078e00ff */
[----:B------:R-:W-:Y:S01]  /*95b0*/  LOP3.LUT R44, R44, 0xffff0000, RZ, 0xc0, !PT ;  /* 0xffff00002c2c7812 */ /* 0x000fe200078ec0ff */
[----:B------:R-:W-:Y:S01]  /*95c0*/  FMUL.FTZ R80, R47, R82 ;  /* 0x000000522f507220 */ /* 0x000fe20000410000 */
[----:B------:R-:W-:-:S02]  /*95d0*/  IMAD.U32 R72, R54, 0x10000, RZ ;  /* 0x0001000036487824 */ /* 0x000fc400078e00ff */
[----:B------:R-:W-:Y:S01]  /*95e0*/  FMUL.FTZ R84, R47, R70 ;  /* 0x000000462f547220 */ /* 0x000fe20000410000 */
[----:B------:R-:W-:Y:S01]  /*95f0*/  LOP3.LUT R63, R160, 0xffff0000, RZ, 0xc0, !PT ;  /* 0xffff0000a03f7812 */ /* 0x000fe200078ec0ff */
[----:B------:R-:W-:Y:S01]  /*9600*/  IMAD.U32 R41, R40, 0x10000, RZ ;  /* 0x0001000028297824 */ /* 0x000fe200078e00ff */
[----:B------:R-:W-:Y:S01]  /*9610*/  LOP3.LUT R47, R54, 0xffff0000, RZ, 0xc0, !PT ;  /* 0xffff0000362f7812 */ /* 0x000fe200078ec0ff */
[----:B------:R-:W-:Y:S01]  /*9620*/  FMUL.FTZ R54, R45, R74 ;  /* 0x0000004a2d367220 */ /* 0x000fe20000410000 */
[----:B------:R-:W-:Y:S01]  /*9630*/  LOP3.LUT R40, R40, 0xffff0000, RZ, 0xc0, !PT ;  /* 0xffff000028287812 */ /* 0x000fe200078ec0ff */
[----:B------:R-:W-:Y:S01]  /*9640*/  FFMA.FTZ R70, R43, R70, -R80 ;  /* 0x000000462b467223 */ /* 0x000fe20000010850 */
[----:B------:R-:W-:Y:S01]  /*9650*/  FMUL.FTZ R45, R45, R72 ;  /* 0x000000482d2d7220 */ /* 0x000fe20000410000 */
[----:B------:R-:W-:Y:S01]  /*9660*/  FFMA.FTZ R71, R43, R82, R84 ;  /* 0x000000522b477223 */ /* 0x000fe20000010054 */
[----:B------:R-:W-:Y:S01]  /*9670*/  PRMT R62, R159, 0x5410, R62 ;  /* 0x000054109f3e7816 */ /* 0x000fe2000000003e */
[----:B------:R-:W-:Y:S01]  /*9680*/  FMUL.FTZ R43, R44, R63 ;  /* 0x0000003f2c2b7220 */ /* 0x000fe20000410000 */
[----:B------:R-:W-:Y:S01]  /*9690*/  LOP3.LUT R56, R42, 0xffff0000, RZ, 0xc0, !PT ;  /* 0xffff00002a387812 */ /* 0x000fe200078ec0ff */
[----:B------:R-:W-:-:S02]  /*96a0*/  IMAD.U32 R42, R46, 0x10000, RZ ;  /* 0x000100002e2a7824 */ /* 0x000fc400078e00ff */
[C---:B------:R-:W-:Y:S01]  /*96b0*/  FFMA.FTZ R54, R41.reuse, R72, -R54 ;  /* 0x0000004829367223 */ /* 0x040fe20000010836 */
[----:B------:R-:W-:Y:S01]  /*96c0*/  FFMA.FTZ R74, R41, R74, R45 ;  /* 0x0000004a294a7223 */ /* 0x000fe2000001002d */
[-C--:B------:R-:W-:Y:S01]  /*96d0*/  FMUL.FTZ R69, R44, R47.reuse ;  /* 0x0000002f2c457220 */ /* 0x080fe20000410000 */
[----:B------:R-:W-:Y:S01]  /*96e0*/  LOP3.LUT R46, R46, 0xffff0000, RZ, 0xc0, !PT ;  /* 0xffff00002e2e7812 */ /* 0x000fe200078ec0ff */
[----:B------:R-:W-:Y:S01]  /*96f0*/  FFMA.FTZ R47, R40, R47, -R43 ;  /* 0x0000002f282f7223 */ /* 0x000fe2000001082b */
[C---:B------:R-:W-:Y:S01]  /*9700*/  IMAD.U32 R41, R59.reuse, 0x10000, RZ ;  /* 0x000100003b297824 */ /* 0x040fe200078e00ff */
[C---:B------:R-:W-:Y:S01]  /*9710*/  LOP3.LUT R45, R62.reuse, 0xffff0000, RZ, 0xc0, !PT ;  /* 0xffff00003e2d7812 */ /* 0x040fe200078ec0ff */
[----:B------:R-:W-:Y:S01]  /*9720*/  IMAD.U32 R43, R62, 0x10000, RZ ;  /* 0x000100003e2b7824 */ /* 0x000fe200078e00ff */
[----:B------:R-:W-:Y:S01]  /*9730*/  LOP3.LUT R59, R59, 0xffff0000, RZ, 0xc0, !PT ;  /* 0xffff00003b3b7812 */ /* 0x000fe200078ec0ff */
[----:B------:R-:W-:Y:S01]  /*9740*/  FFMA.FTZ R69, R40, R63, R69 ;  /* 0x0000003f28457223 */ /* 0x000fe20000010045 */
[----:B------:R-:W-:Y:S01]  /*9750*/  F2FP.BF16.F32.PACK_AB R53, R53, R58 ;  /* 0x0000003a3535723e */ /* 0x000fe200000010ff */
        /* <DEDUP_REMOVED lines=20> */
.L_x_6276:
[----:B------:R-:W-:Y:S05]  /*98a0*/  BSYNC B2 ;  /* 0x0000000000027941 */ /* 0x000fea0003800000 */
.L_x_6275:
[----:B0-----:R4:W-:Y:S04]  /*98b0*/  STG.E.128 desc[UR60][R48.64], R40 ;  /* 0x0000002830007986 */ /* 0x0019e8000c101d3c */
[----:B--2---:R4:W-:Y:S02]  /*98c0*/  @!P3 STG.E.128 desc[UR60][R50.64], R44 ;  /* 0x0000002c3200b986 */ /* 0x0049e4000c101d3c */
.L_x_6274:
[----:B------:R-:W-:Y:S05]  /*98d0*/  BSYNC B1 ;  /* 0x0000000000017941 */ /* 0x000fea0003800000 */
.L_x_6273:
[----:B------:R-:W-:-:S13]  /*98e0*/  ISETP.NE.AND P3, PT, R32, RZ, PT ;  /* 0x000000ff2000720c */ /* 0x000fda0003f65270 */
[----:B------:R-:W-:Y:S05]  /*98f0*/  @!P3 BRA `(.L_x_6227) ;  /* 0x0000000800e8b947 */ /* 0x000fea0003800000 */
[----:B---34-:R-:W2:Y:S01]  /*9900*/  LDL R40, [R1+0x8] ;  /* 0x0000080001287983 */ /* 0x018ea20000100800 */
        /* <DEDUP_REMOVED lines=39> */
[----:B------:R-:W-:-:S02]  /*9b80*/  SHF.R.U32.HI R66, RZ, 0x10, R67 ;  /* 0x00000010ff427819 */ /* 0x000fc40000011643 */
[----:B------:R-:W-:Y:S02]  /*9b90*/  PRMT R47, R156, 0x5410, R65 ;  /* 0x000054109c2f7816 */ /* 0x000fe40000000041 */
[----:B------:R-:W-:Y:S02]  /*9ba0*/  SHF.R.U64 R67, R78, 0x10, R79 ;  /* 0x000000104e437819 */ /* 0x000fe4000000124f */
[----:B------:R-:W-:Y:S02]  /*9bb0*/  PRMT R156, R156, 0x5432, R77 ;  /* 0x000054329c9c7816 */ /* 0x000fe4000000004d */
[----:B------:R-:W-:Y:S02]  /*9bc0*/  SHF.R.U32.HI R78, RZ, 0x10, R79 ;  /* 0x00000010ff4e7819 */ /* 0x000fe4000001164f */
[----:B------:R-:W-:Y:S01]  /*9bd0*/  PRMT R63, R154, 0x5432, R63 ;  /* 0x000054329a3f7816 */ /* 0x000fe2000000003f */
[----:B------:R-:W-:Y:S01]  /*9be0*/  IMAD.U32 R65, R156, 0x10000, RZ ;  /* 0x000100009c417824 */ /* 0x000fe200078e00ff */
[----:B------:R-:W-:-:S02]  /*9bf0*/  PRMT R64, R153, 0x5410, R64 ;  /* 0x0000541099407816 */ /* 0x000fc40000000040 */
[----:B------:R-:W-:Y:S01]  /*9c00*/  LOP3.LUT R59, R45, 0xffff0000, RZ, 0xc0, !PT ;  /* 0xffff00002d3b7812 */ /* 0x000fe200078ec0ff */
[----:B------:R-:W-:Y:S01]  /*9c10*/  IMAD.U32 R45, R63, 0x10000, RZ ;  /* 0x000100003f2d7824 */ /* 0x000fe200078e00ff */
[----:B------:R-:W-:Y:S02]  /*9c20*/  PRMT R62, R155, 0x5410, R62 ;  /* 0x000054109b3e7816 */ /* 0x000fe4000000003e */
[----:B------:R-:W-:Y:S01]  /*9c30*/  PRMT R153, R153, 0x5432, R78 ;  /* 0x0000543299997816 */ /* 0x000fe2000000004e */
[----:B------:R-:W-:Y:S01]  /*9c40*/  FMUL.FTZ R69, R58, R45 ;  /* 0x0000002d3a457220 */ /* 0x000fe20000410000 */
[----:B------:R-:W-:Y:S02]  /*9c50*/  PRMT R155, R155, 0x5432, R66 ;  /* 0x000054329b9b7816 */ /* 0x000fe40000000042 */
[----:B------:R-:W-:Y:S01]  /*9c60*/  PRMT R154, R154, 0x5410, R67 ;  /* 0x000054109a9a7816 */ /* 0x000fe20000000043 */
[----:B------:R-:W-:Y:S01]  /*9c70*/  FMUL.FTZ R67, R58, R65 ;  /* 0x000000413a437220 */ /* 0x000fe20000410000 */
[----:B------:R-:W-:Y:S01]  /*9c80*/  IMAD.U32 R66, R153, 0x10000, RZ ;  /* 0x0001000099427824 */ /* 0x000fe200078e00ff */
[----:B------:R-:W-:Y:S01]  /*9c90*/  LOP3.LUT R156, R156, 0xffff0000, RZ, 0xc0, !PT ;  /* 0xffff00009c9c7812 */ /* 0x000fe200078ec0ff */
[----:B------:R-:W-:Y:S01]  /*9ca0*/  IMAD.U32 R58, R155, 0x10000, RZ ;  /* 0x000100009b3a7824 */ /* 0x000fe200078e00ff */
[----:B------:R-:W-:Y:S01]  /*9cb0*/  LOP3.LUT R63, R63, 0xffff0000, RZ, 0xc0, !PT ;  /* 0xffff00003f3f7812 */ /* 0x000fe200078ec0ff */
[C---:B------:R-:W-:Y:S01]  /*9cc0*/  FFMA.FTZ R45, R54.reuse, R45, -R67 ;  /* 0x0000002d362d7223 */ /* 0x040fe20000010843 */
[----:B------:R-:W-:Y:S01]  /*9cd0*/  FFMA.FTZ R54, R54, R65, R69 ;  /* 0x0000004136367223 */ /* 0x000fe20000010045 */
[C---:B------:R-:W-:Y:S01]  /*9ce0*/  FMUL.FTZ R72, R60.reuse, R66 ;  /* 0x000000423c487220 */ /* 0x040fe20000410000 */
[----:B------:R-:W-:Y:S01]  /*9cf0*/  LOP3.LUT R56, R41, 0xffff0000, RZ, 0xc0, !PT ;  /* 0xffff000029387812 */ /* 0x000fe200078ec0ff */
[----:B------:R-:W-:Y:S01]  /*9d00*/  FMUL.FTZ R65, R60, R58 ;  /* 0x0000003a3c417220 */ /* 0x000fe20000410000 */
[----:B------:R-:W-:Y:S01]  /*9d10*/  LOP3.LUT R68, R153, 0xffff0000, RZ, 0xc0, !PT ;  /* 0xffff000099447812 */ /* 0x000fe200078ec0ff */
[C---:B------:R-:W-:Y:S01]  /*9d20*/  FMUL.FTZ R67, R59.reuse, R156 ;  /* 0x0000009c3b437220 */ /* 0x040fe20000410000 */
[-C--:B------:R-:W-:Y:S01]  /*9d30*/  FMUL.FTZ R59, R59, R63.reuse ;  /* 0x0000003f3b3b7220 */ /* 0x080fe20000410000 */
[----:B------:R-:W-:Y:S01]  /*9d40*/  FFMA.FTZ R72, R57, R58, -R72 ;  /* 0x0000003a39487223 */ /* 0x000fe20000010848 */
[----:B------:R-:W-:Y:S01]  /*9d50*/  LOP3.LUT R55, R43, 0xffff0000, RZ, 0xc0, !PT ;  /* 0xffff00002b377812 */ /* 0x000fe200078ec0ff */
[----:B------:R-:W-:Y:S01]  /*9d60*/  FFMA.FTZ R65, R57, R66, R65 ;  /* 0x0000004239417223 */ /* 0x000fe20000010041 */
[----:B------:R-:W-:Y:S01]  /*9d70*/  LOP3.LUT R58, R155, 0xffff0000, RZ, 0xc0, !PT ;  /* 0xffff00009b3a7812 */ /* 0x000fe200078ec0ff */
[C---:B------:R-:W-:Y:S01]  /*9d80*/  FFMA.FTZ R70, R56.reuse, R63, -R67 ;  /* 0x0000003f38467223 */ /* 0x040fe20000010843 */
[----:B------:R-:W-:Y:S01]  /*9d90*/  FMUL.FTZ R66, R61, R68 ;  /* 0x000000443d427220 */ /* 0x000fe20000410000 */
[----:B------:R-:W-:Y:S01]  /*9da0*/  FFMA.FTZ R63, R56, R156, R59 ;  /* 0x0000009c383f7223 */ /* 0x000fe2000001003b */
[----:B------:R-:W-:-:S02]  /*9db0*/  IMAD.U32 R60, R64, 0x10000, RZ ;  /* 0x00010000403c7824 */ /* 0x000fc400078e00ff */
[-C--:B------:R-:W-:Y:S01]  /*9dc0*/  FMUL.FTZ R74, R61, R58.reuse ;  /* 0x0000003a3d4a7220 */ /* 0x080fe20000410000 */
[----:B------:R-:W-:Y:S02]  /*9dd0*/  IMAD.U32 R56, R62, 0x10000, RZ ;  /* 0x000100003e387824 */ /* 0x000fe400078e00ff */
[----:B------:R-:W-:Y:S01]  /*9de0*/  FFMA.FTZ R67, R55, R58, -R66 ;  /* 0x0000003a37437223 */ /* 0x000fe20000010842 */
[C---:B------:R-:W-:Y:S01]  /*9df0*/  FMUL.FTZ R58, R53.reuse, R60 ;  /* 0x0000003c353a7220 */ /* 0x040fe20000410000 */
[----:B------:R-:W-:Y:S01]  /*9e00*/  LOP3.LUT R44, R44, 0xffff0000, RZ, 0xc0, !PT ;  /* 0xffff00002c2c7812 */ /* 0x000fe200078ec0ff */
[-C--:B------:R-:W-:Y:S01]  /*9e10*/  FMUL.FTZ R53, R53, R56.reuse ;  /* 0x0000003835357220 */ /* 0x080fe20000410000 */
[----:B------:R-:W-:Y:S01]  /*9e20*/  LOP3.LUT R59, R64, 0xffff0000, RZ, 0xc0, !PT ;  /* 0xffff0000403b7812 */ /* 0x000fe200078ec0ff */
[----:B------:R-:W-:Y:S01]  /*9e30*/  IMAD.U32 R41, R42, 0x10000, RZ ;  /* 0x000100002a297824 */ /* 0x000fe200078e00ff */
[----:B------:R-:W-:Y:S01]  /*9e40*/  LOP3.LUT R57, R62, 0xffff0000, RZ, 0xc0, !PT ;  /* 0xffff00003e397812 */ /* 0x000fe200078ec0ff */
[C---:B------:R-:W-:Y:S01]  /*9e50*/  FFMA.FTZ R58, R51.reuse, R56, -R58 ;  /* 0x00000038333a7223 */ /* 0x040fe2000001083a */
[----:B------:R-:W-:Y:S01]  /*9e60*/  LOP3.LUT R43, R42, 0xffff0000, RZ, 0xc0, !PT ;  /* 0xffff00002a2b7812 */ /* 0x000fe200078ec0ff */
[----:B------:R-:W-:Y:S01]  /*9e70*/  FFMA.FTZ R53, R51, R60, R53 ;  /* 0x0000003c33357223 */ /* 0x000fe20000010035 */
[C---:B------:R-:W-:Y:S01]  /*9e80*/  IMAD.U32 R42, R46.reuse, 0x10000, RZ ;  /* 0x000100002e2a7824 */ /* 0x040fe200078e00ff */
[----:B------:R-:W-:Y:S01]  /*9e90*/  LOP3.LUT R46, R46, 0xffff0000, RZ, 0xc0, !PT ;  /* 0xffff00002e2e7812 */ /* 0x000fe200078ec0ff */
[----:B------:R-:W-:-:S02]  /*9ea0*/  IMAD.U32 R51, R154, 0x10000, RZ ;  /* 0x000100009a337824 */ /* 0x000fc400078e00ff */
[----:B------:R-:W-:Y:S01]  /*9eb0*/  FFMA.FTZ R74, R55, R68, R74 ;  /* 0x00000044374a7223 */ /* 0x000fe2000001004a */
[----:B------:R-:W-:Y:S01]  /*9ec0*/  LOP3.LUT R154, R154, 0xffff0000, RZ, 0xc0, !PT ;  /* 0xffff00009a9a7812 */ /* 0x000fe200078ec0ff */
[C---:B------:R-:W-:Y:S01]  /*9ed0*/  FMUL.FTZ R55, R44.reuse, R59 ;  /* 0x0000003b2c377220 */ /* 0x040fe20000410000 */
[----:B------:R-:W-:Y:S01]  /*9ee0*/  FMUL.FTZ R61, R44, R57 ;  /* 0x000000392c3d7220 */ /* 0x000fe20000410000 */
[----:B------:R-:W-:Y:S01]  /*9ef0*/  LOP3.LUT R40, R40, 0xffff0000, RZ, 0xc0, !PT ;  /* 0xffff000028287812 */ /* 0x000fe200078ec0ff */
[C---:B------:R-:W-:Y:S01]  /*9f00*/  IMAD.U32 R44, R47.reuse, 0x10000, RZ ;  /* 0x000100002f2c7824 */ /* 0x040fe200078e00ff */
[----:B------:R-:W-:Y:S01]  /*9f10*/  LOP3.LUT R47, R47, 0xffff0000, RZ, 0xc0, !PT ;  /* 0xffff00002f2f7812 */ /* 0x000fe200078ec0ff */
        /* <DEDUP_REMOVED lines=14> */
[----:B------:R-:W-:Y:S02]  /*a000*/  F2FP.BF16.F32.PACK_AB R41, R70, R45 ;  /* 0x0000002d4629723e */ /* 0x000fe400000010ff */
[----:B------:R-:W-:Y:S01]  /*a010*/  F2FP.BF16.F32.PACK_AB R44, R40, R53 ;  /* 0x00000035282c723e */ /* 0x000fe200000010ff */
[----:B------:R-:W-:Y:S01]  /*a020*/  IMAD.MOV.U32 R40, RZ, RZ, R58 ;  /* 0x000000ffff287224 */ /* 0x000fe200078e003a */
[----:B------:R-:W-:Y:S01]  /*a030*/  F2FP.BF16.F32.PACK_AB R46, R57, R42 ;  /* 0x0000002a392e723e */ /* 0x000fe200000010ff */
[----:B------:R-:W-:Y:S01]  /*a040*/  IMAD.MOV.U32 R42, RZ, RZ, R56 ;  /* 0x000000ffff2a7224 */ /* 0x000fe200078e0038 */
[----:B------:R-:W-:-:S02]  /*a050*/  F2FP.BF16.F32.PACK_AB R43, R67, R72 ;  /* 0x00000048432b723e */ /* 0x000fc400000010ff */
[----:B------:R-:W-:-:S07]  /*a060*/  F2FP.BF16.F32.PACK_AB R45, R63, R54 ;  /* 0x000000363f2d723e */ /* 0x000fce00000010ff */
.L_x_6278:
[----:B------:R-:W-:Y:S05]  /*a070*/  BSYNC B1 ;  /* 0x0000000000017941 */ /* 0x000fea0003800000 */
.L_x_6277:
        /* <DEDUP_REMOVED lines=10> */
.L_x_6194:
[----:B------:R-:W2:Y:S02]  /*a120*/  LDL R40, [R1+0x4c] ;  /* 0x00004c0001287983 */ /* 0x000ea40000100800 */
[----:B--2---:R-:W-:-:S13]  /*a130*/  R2UR UR4, R40 ;  /* 0x00000000280472ca */ /* 0x004fda00000e0000 */
[----:B------:R-:W-:-:S06]  /*a140*/  UISETP.NE.AND UP0, UPT, UR4, 0x3, UPT ;  /* 0x000000030400788c */ /* 0x000fcc000bf05270 */
[----:B------:R-:W-:-:S13]  /*a150*/  PLOP3.LUT P2, PT, PT, PT, UP0, 0x80, 0x0 ;  /* 0x000000000000781c */ /* 0x000fda0003f4f008 */
[----:B------:R-:W-:Y:S05]  /*a160*/  @!P2 BRA `(.L_x_6279) ;  /* 0x000000000004a947 */ /* 0x000fea0003800000 */
[----:B------:R-:W-:Y:S01]  /*a170*/  BPT.TRAP 0x1 ;  /* 0x000000040000795c */ /* 0x000fe20000300000 */
.L_x_6279:
[----:B------:R-:W-:Y:S01]  /*a180*/  IMAD R96, R17, 0x8, R16 ;  /* 0x0000000811607824 */ /* 0x000fe200078e0210 */
[----:B------:R-:W-:Y:S01]  /*a190*/  SHF.L.U32 R97, R209, 0x1f, RZ ;  /* 0x0000001fd1617819 */ /* 0x000fe200000006ff */
[----:B------:R-:W-:Y:S01]  /*a1a0*/  IMAD R39, R24, -0x70, R2 ;  /* 0xffffff9018277824 */ /* 0x000fe200078e0202 */
[----:B------:R-:W-:Y:S02]  /*a1b0*/  BSSY B1, `(.L_x_6280) ;  /* 0x0000004000017945 */ /* 0x000fe40003800000 */
[----:B------:R-:W1:Y:S02]  /*a1c0*/  SYNCS.PHASECHK.TRANS64.TRYWAIT P3, [R96+URZ+0x36890], R97 ;  /* 0x03689061600075a7 */ /* 0x000e64000806017f */
[----:B------:R-:W-:Y:S01]  /*a1d0*/  VIMNMX R39, R39, 0x70, PT ;  /* 0x0000007027277848 */ /* 0x000fe20003fe0100 */
[----:B-1----:R-:W-:Y:S06]  /*a1e0*/  @!P3 BRA `(.L_x_6281) ;  /* 0x0000023800c4b947 */ /* 0x002fec0003800000 */
.L_x_6581:
[----:B------:R-:W-:Y:S05]  /*a1f0*/  BSYNC B1 ;  /* 0x0000000000017941 */ /* 0x000fea0003800000 */
.L_x_6280:
        /* <DEDUP_REMOVED lines=21> */
.L_x_6283:
[----:B------:R-:W-:Y:S05]  /*a350*/  BSYNC B1 ;  /* 0x0000000000017941 */ /* 0x000fea0003800000 */
.L_x_6282:
        /* <DEDUP_REMOVED lines=20> */
.L_x_6227:
[----:B------:R-:W-:Y:S05]  /*a4a0*/  BSYNC B0 ;  /* 0x0000000000007941 */ /* 0x000fea0003800000 */
.L_x_6193:
        /* <DEDUP_REMOVED lines=17> */
.L_x_6285:
[----:B------:R-:W-:Y:S05]  /*a5c0*/  BSYNC B0 ;  /* 0x0000000000007941 */ /* 0x000fea0003800000 */
.L_x_6284:
        /* <DEDUP_REMOVED lines=13> */
.L_x_6582:
[----:B------:R-:W-:Y:S05]  /*a6a0*/  BSYNC B0 ;  /* 0x0000000000007941 */ /* 0x000fea0003800000 */
.L_x_6286:
        /* <DEDUP_REMOVED lines=39> */
.L_x_6289:
[----:B------:R-:W-:Y:S05]  /*a920*/  BSYNC B0 ;  /* 0x0000000000007941 */ /* 0x000fea0003800000 */
.L_x_6288:
        /* <DEDUP_REMOVED lines=36> */
.L_x_6291:
[----:B------:R-:W-:Y:S05]  /*ab70*/  BSYNC B0 ;  /* 0x0000000000007941 */ /* 0x000fea0003800000 */
.L_x_6290:
        /* <DEDUP_REMOVED lines=14> */
[----:B------:R-:W-:Y:S02]  /*ac60*/  SEL R38, RZ, 0x1, P3 ;  /* 0x00000001ff267807 */ /* 0x000fe40001800000 */
[----:B------:R-:W-:Y:S02]  /*ac70*/  SEL R17, R17, RZ, P3 ;  /* 0x000000ff11117207 */ /* 0x000fe40001800000 */
[----:B------:R-:W-:Y:S02]  /*ac80*/  LOP3.LUT R209, R209, R38, RZ, 0x3c, !PT ;  /* 0x00000026d1d17212 */ /* 0x000fe400078e3cff */
[----:B---3--:R-:W-:-:S13]  /*ac90*/  LOP3.LUT P4, RZ, R37, 0x2, RZ, 0xc0, !PT ;  /* 0x0000000225ff7812 */ /* 0x008fda000788c0ff */
[----:B0-----:R-:W-:Y:S05]  /*aca0*/  @P4 BRA `(.L_x_6292) ;  /* 0xffffff7c002c4947 */ /* 0x001fea000383ffff */
.L_x_6188:
        /* <DEDUP_REMOVED lines=17> */
[----:B------:R-:W-:Y:S01]  /*adc0*/  CS2R R96, SRZ ;  /* 0x0000000000607805 */ /* 0x000fe2000001ff00 */
[----:B------:R-:W-:Y:S01]  /*add0*/  IMAD.MOV.U32 R95, RZ, RZ, RZ ;  /* 0x000000ffff5f7224 */ /* 0x000fe200078e00ff */
[----:B------:R-:W-:Y:S02]  /*ade0*/  CS2R R90, SRZ ;  /* 0x00000000005a7805 */ /* 0x000fe4000001ff00 */
[----:B------:R-:W-:Y:S02]  /*adf0*/  CS2R R92, SRZ ;  /* 0x00000000005c7805 */ /* 0x000fe4000001ff00 */
[----:B------:R-:W-:Y:S01]  /*ae00*/  CS2R R88, SRZ ;  /* 0x0000000000587805 */ /* 0x000fe2000001ff00 */
[----:B------:R-:W-:Y:S01]  /*ae10*/  IMAD.MOV.U32 R87, RZ, RZ, RZ ;  /* 0x000000ffff577224 */ /* 0x000fe200078e00ff */
[----:B------:R-:W-:Y:S02]  /*ae20*/  CS2R R82, SRZ ;  /* 0x0000000000527805 */ /* 0x000fe4000001ff00 */
[----:B0-----:R-:W-:-:S02]  /*ae30*/  ISETP.NE.AND P0, PT, R0, 0x1, PT ;  /* 0x000000010000780c */ /* 0x001fc40003f05270 */
        /* <DEDUP_REMOVED lines=18> */
[----:B-----5:R-:W-:Y:S02]  /*af60*/  CS2R R48, SRZ ;  /* 0x0000000000307805 */ /* 0x020fe4000001ff00 */
[----:B------:R-:W-:Y:S01]  /*af70*/  CS2R R122, SRZ ;  /* 0x00000000007a7805 */ /* 0x000fe2000001ff00 */
[----:B------:R-:W3:Y:S01]  /*af80*/  @P0 LDC R0, c[0x0][0x450] ;  /* 0x00011400ff000b82 */ /* 0x000ee20000000800 */
[----:B--2---:R-:W-:-:S02]  /*af90*/  CS2R R44, SRZ ;  /* 0x00000000002c7805 */ /* 0x004fc4000001ff00 */
[----:B------:R-:W-:Y:S02]  /*afa0*/  CS2R R134, SRZ ;  /* 0x0000000000867805 */ /* 0x000fe4000001ff00 */
[----:B-1----:R-:W-:Y:S02]  /*afb0*/  CS2R R40, SRZ ;  /* 0x0000000000287805 */ /* 0x002fe4000001ff00 */
[----:B------:R-:W-:Y:S02]  /*afc0*/  CS2R R124, SRZ ;  /* 0x00000000007c7805 */ /* 0x000fe4000001ff00 */
[----:B------:R-:W-:Y:S02]  /*afd0*/  CS2R R36, SRZ ;  /* 0x0000000000247805 */ /* 0x000fe4000001ff00 */
[----:B------:R-:W-:Y:S02]  /*afe0*/  CS2R R136, SRZ ;  /* 0x0000000000887805 */ /* 0x000fe4000001ff00 */
[----:B------:R-:W-:-:S02]  /*aff0*/  CS2R R32, SRZ ;  /* 0x0000000000207805 */ /* 0x000fc4000001ff00 */
[----:B------:R-:W-:Y:S02]  /*b000*/  CS2R R10, SRZ ;  /* 0x00000000000a7805 */ /* 0x000fe4000001ff00 */
[----:B------:R-:W-:Y:S01]  /*b010*/  CS2R R28, SRZ ;  /* 0x00000000001c7805 */ /* 0x000fe2000001ff00 */
[----:B------:R-:W-:Y:S02]  /*b020*/  IMAD.MOV.U32 R138, RZ, RZ, RZ ;  /* 0x000000ffff8a7224 */ /* 0x000fe400078e00ff */
[----:B0-----:R-:W-:-:S05]  /*b030*/  @P0 IMAD.HI.U32 R3, R2, R3, RZ ;  /* 0x0000000302030227 */ /* 0x001fca00078e00ff */
[----:B---3--:R-:W-:Y:S02]  /*b040*/  @P0 SHF.R.U32.HI R2, RZ, R0, R3 ;  /* 0x00000000ff020219 */ /* 0x008fe40000011603 */
[----:B------:R-:W-:-:S03]  /*b050*/  PLOP3.LUT P0, PT, PT, PT, PT, 0x80, 0x0 ;  /* 0x000000000000781c */ /* 0x000fc60003f0f070 */
[----:B------:R-:W-:Y:S02]  /*b060*/  IMAD.IADD R3, R149, 0x1, R2 ;  /* 0x0000000195037824 */ /* 0x000fe400078e0202 */
[----:B------:R-:W-:-:S04]  /*b070*/  IMAD.MOV.U32 R2, RZ, RZ, RZ ;  /* 0x000000ffff027224 */ /* 0x000fc800078e00ff */
[----:B------:R-:W-:-:S05]  /*b080*/  IMAD.HI R2, R3, -0x6db6db6d, R2 ;  /* 0x9249249303027827 */ /* 0x000fca00078e0202 */
[----:B------:R-:W-:-:S04]  /*b090*/  SHF.R.U32.HI R3, RZ, 0x1f, R2 ;  /* 0x0000001fff037819 */ /* 0x000fc80000011602 */
[----:B------:R-:W-:Y:S01]  /*b0a0*/  LEA.HI.SX32 R5, R2, R3, 0x1a ;  /* 0x0000000302057211 */ /* 0x000fe200078fd2ff */
[----:B------:R-:W-:-:S03]  /*b0b0*/  IMAD.MOV.U32 R3, RZ, RZ, RZ ;  /* 0x000000ffff037224 */ /* 0x000fc600078e00ff */
[----:B------:R-:W-:-:S04]  /*b0c0*/  VIMNMX R2, R150, R5, PT ;  /* 0x0000000596027248 */ /* 0x000fc80003fe0100 */
[----:B------:R-:W-:Y:S01]  /*b0d0*/  ISETP.GE.AND P1, PT, R2, 0x1, PT ;  /* 0x000000010200780c */ /* 0x000fe20003f26270 */
[----:B------:R-:W-:-:S12]  /*b0e0*/  @P2 BRA `(.L_x_6294) ;  /* 0x0000000000082947 */ /* 0x000fd80003800000 */
[----:B------:R-:W0:Y:S02]  /*b0f0*/  FENCE.VIEW.ASYNC.G ;  /* 0x00000000000073c6 */ /* 0x000e240000000100 */
[----:B0-----:R-:W-:Y:S06]  /*b100*/  BAR.ARV 0xc, 0x180 ;  /* 0x0306000000007b1d */ /* 0x001fec0000002000 */
.L_x_6294:
[----:B------:R-:W-:Y:S05]  /*b110*/  BSYNC B0 ;  /* 0x0000000000007941 */ /* 0x000fea0003800000 */
.L_x_6293:
[----:B------:R-:W-:Y:S02]  /*b120*/  IMAD.MOV.U32 R4, RZ, RZ, RZ ;  /* 0x000000ffff047224 */ /* 0x000fe400078e00ff */
[----:B------:R-:W-:Y:S01]  /*b130*/  IMAD.MOV.U32 R0, RZ, RZ, RZ ;  /* 0x000000ffff007224 */ /* 0x000fe200078e00ff */
        /* <DEDUP_REMOVED lines=34> */
.L_x_6296:
        /* <DEDUP_REMOVED lines=12> */
.L_x_6300:
[----:B-1----:R1:W2:Y:S02]  /*b420*/  SYNCS.PHASECHK.TRANS64.TRYWAIT P0, [R16+URZ+0x36800], R3 ;  /* 0x03680003100075a7 */ /* 0x0022a4000800017f */
[----:B--2---:R-:W-:Y:S05]  /*b430*/  @!P0 NANOSLEEP.SYNCS 0x989680 ;  /* 0x009896800000895d */ /* 0x004fea0003900000 */
[----:B------:R-:W2:Y:S02]  /*b440*/  @!P0 SYNCS.PHASECHK.TRANS64 P0, [R16+URZ+0x36800], R3 ;  /* 0x03680003100085a7 */ /* 0x000ea4000800007f */
[----:B--2---:R-:W-:Y:S05]  /*b450*/  @!P0 BRA `(.L_x_6300) ;  /* 0xfffffffc00f08947 */ /* 0x004fea000383ffff */
.L_x_6299:
[----:B------:R-:W-:Y:S05]  /*b460*/  BSYNC B0 ;  /* 0x0000000000007941 */ /* 0x000fea0003800000 */
.L_x_6298:
[----:B------:R-:W-:Y:S05]  /*b470*/  BRA `(.L_x_6301) ;  /* 0x0000007400c87947 */ /* 0x000fea0003800000 */
.L_x_6297:
[----:B------:R-:W2:Y:S01]  /*b480*/  LDL R0, [R1+0x88] ;  /* 0x0000880001007983 */ /* 0x000ea20000100800 */
[----:B------:R-:W-:Y:S01]  /*b490*/  ULDC.64 UR6, c[0x0][0x408] ;  /* 0x0001020000067ab9 */ /* 0x000fe20000000a00 */
[----:B--2---:R-:W-:Y:S02]  /*b4a0*/  R2UR UR4, R0 ;  /* 0x00000000000472ca */ /* 0x004fe400000e0000 */
[----:B------:R-:W-:-:S05]  /*b4b0*/  SHF.R.S32.HI R0, RZ, 0x1f, R144 ;  /* 0x0000001fff007819 */ /* 0x000fca0000011490 */
[----:B------:R-:W-:-:S04]  /*b4c0*/  IMAD R5, R0, UR6, RZ ;  /* 0x0000000600057c24 */ /* 0x000fc8000f8e02ff */
[----:B------:R-:W-:Y:S02]  /*b4d0*/  IMAD R5, R144, UR7, R5 ;  /* 0x0000000790057c24 */ /* 0x000fe4000f8e0205 */
[----:B------:R-:W-:-:S03]  /*b4e0*/  ULOP3.LUT UP0, URZ, UR4, 0x3ff, URZ, 0xc0, !UPT ;  /* 0x000003ff043f7892 */ /* 0x000fc6000f80c03f */
[----:B------:R-:W-:Y:S02]  /*b4f0*/  ULDC.64 UR4, c[0x0][0x3f8] ;  /* 0x0000fe0000047ab9 */ /* 0x000fe40000000a00 */
[----:B------:R-:W-:Y:S01]  /*b500*/  IMAD R3, R0, UR4, RZ ;  /* 0x0000000400037c24 */ /* 0x000fe2000f8e02ff */
[----:B------:R-:W-:Y:S01]  /*b510*/  PLOP3.LUT P0, PT, PT, PT, UP0, 0x80, 0x0 ;  /* 0x000000000000781c */ /* 0x000fe20003f0f008 */
[----:B------:R-:W-:-:S04]  /*b520*/  IMAD.WIDE.U32 R24, R144, UR4, RZ ;  /* 0x0000000490187c25 */ /* 0x000fc8000f8e00ff */
        /* <DEDUP_REMOVED lines=21> */
.L_x_6302:
[----:B------:R-:W-:Y:S01]  /*b680*/  ULDC.U8 UR4, c[0x0][0x410] ;  /* 0x0001040000047ab9 */ /* 0x000fe20000000000 */
[----:B------:R-:W-:Y:S01]  /*b690*/  BSSY B0, `(.L_x_6303) ;  /* 0x0000748000007945 */ /* 0x000fe20003800000 */
[----:B------:R-:W-:Y:S01]  /*b6a0*/  ISETP.NE.AND P0, PT, RZ, UR4, PT ;  /* 0x00000004ff007c0c */ /* 0x000fe2000bf05270 */
[----:B------:R-:W-:-:S12]  /*b6b0*/  IMAD.IADD R10, R204, 0x1, R222 ;  /* 0x00000001cc0a7824 */ /* 0x000fd800078e02de */
[----:B------:R-:W-:Y:S05]  /*b6c0*/  @!P0 BRA `(.L_x_6304) ;  /* 0x0000003800b08947 */ /* 0x000fea0003800000 */
[----:B------:R-:W0:Y:S01]  /*b6d0*/  LDC R63, c[0x0][0x448] ;  /* 0x00011200ff3f7b82 */ /* 0x000e220000000800 */
[----:B------:R-:W1:Y:S01]  /*b6e0*/  S2R R21, SR_TID.X ;  /* 0x0000000000157919 */ /* 0x000e620000002100 */
[----:B------:R-:W-:Y:S01]  /*b6f0*/  ULDC.64 UR4, c[0x0][0x3f8] ;  /* 0x0000fe0000047ab9 */ /* 0x000fe20000000a00 */
[----:B------:R-:W-:Y:S01]  /*b700*/  ULDC.64 UR6, c[0x0][0x408] ;  /* 0x0001020000067ab9 */ /* 0x000fe20000000a00 */
[----:B------:R-:W-:Y:S02]  /*b710*/  IMAD.MOV.U32 R8, RZ, RZ, R24 ;  /* 0x000000ffff087224 */ /* 0x000fe400078e0018 */
[----:B------:R-:W-:Y:S02]  /*b720*/  IMAD.MOV.U32 R9, RZ, RZ, R27 ;  /* 0x000000ffff097224 */ /* 0x000fe400078e001b */
[----:B------:R-:W-:Y:S02]  /*b730*/  IMAD.MOV.U32 R12, RZ, RZ, R144 ;  /* 0x000000ffff0c7224 */ /* 0x000fe400078e0090 */
[----:B------:R-:W-:Y:S01]  /*b740*/  IMAD.MOV.U32 R13, RZ, RZ, R29 ;  /* 0x000000ffff0d7224 */ /* 0x000fe200078e001d */
[----:B0-----:R-:W-:Y:S01]  /*b750*/  ISETP.NE.AND P0, PT, R63, 0x1, PT ;  /* 0x000000013f00780c */ /* 0x001fe20003f05270 */
[----:B-1----:R-:W-:-:S12]  /*b760*/  VIADD R21, R21, 0xffffff80 ;  /* 0xffffff8015157836 */ /* 0x002fd80000000000 */
[----:B------:R-:W0:Y:S01]  /*b770*/  @P0 LDC R0, c[0x0][0x44c] ;  /* 0x00011300ff000b82 */ /* 0x000e220000000800 */
[----:B------:R-:W-:-:S04]  /*b780*/  SHF.R.S32.HI R20, RZ, 0x1f, R21 ;  /* 0x0000001fff147819 */ /* 0x000fc80000011415 */
[----:B------:R-:W-:-:S03]  /*b790*/  LEA.HI R20, R20, R21, RZ, 0x2 ;  /* 0x0000001514147211 */ /* 0x000fc600078f10ff */
[----:B------:R-:W1:Y:S01]  /*b7a0*/  @P0 LDC R5, c[0x0][0x450] ;  /* 0x00011400ff050b82 */ /* 0x000e620000000800 */
[----:B------:R-:W-:-:S05]  /*b7b0*/  LOP3.LUT R20, R20, 0xfffffffc, RZ, 0xc0, !PT ;  /* 0xfffffffc14147812 */ /* 0x000fca00078ec0ff */
[----:B------:R-:W-:-:S04]  /*b7c0*/  IMAD.IADD R20, R21, 0x1, -R20 ;  /* 0x0000000115147824 */ /* 0x000fc800078e0a14 */
[----:B------:R-:W-:-:S04]  /*b7d0*/  IMAD R3, R20, 0x40, R10 ;  /* 0x0000004014037824 */ /* 0x000fc800078e020a */
        /* <DEDUP_REMOVED lines=23> */
.L_x_6588:
        /* <DEDUP_REMOVED lines=16> */
[----:B------:R-:W3:Y:S01]  /*ba50*/  LDL R15, [R1+0x70] ;  /* 0x00007000010f7983 */ /* 0x000ee20000100800 */
[----:B------:R-:W-:-:S03]  /*ba60*/  ULDC UR4, c[0x0][0x3f4] ;  /* 0x0000fd0000047ab9 */ /* 0x000fc60000000800 */
[----:B------:R-:W3:Y:S04]  /*ba70*/  LDL R12, [R1+0x6c] ;  /* 0x00006c00010c7983 */ /* 0x000ee80000100800 */
[----:B------:R-:W3:Y:S04]  /*ba80*/  LDL R13, [R1+0x68] ;  /* 0x00006800010d7983 */ /* 0x000ee80000100800 */
[----:B------:R-:W3:Y:S04]  /*ba90*/  LDL R11, [R1+0x64] ;  /* 0x00006400010b7983 */ /* 0x000ee80000100800 */
[----:B------:R-:W3:Y:S01]  /*baa0*/  LDL R9, [R1+0x60] ;  /* 0x0000600001097983 */ /* 0x000ee20000100800 */
[----:B------:R-:W-:-:S02]  /*bab0*/  ISETP.GE.AND P3, PT, R213, UR4, PT ;  /* 0x00000004d5007c0c */ /* 0x000fc4000bf66270 */
[----:B------:R-:W-:Y:S02]  /*bac0*/  CS2R R58, SRZ ;  /* 0x00000000003a7805 */ /* 0x000fe4000001ff00 */
[----:B------:R-:W-:Y:S02]  /*bad0*/  ISETP.GE.AND P2, PT, R211, UR4, PT ;  /* 0x00000004d3007c0c */ /* 0x000fe4000bf46270 */
[----:B------:R-:W-:Y:S02]  /*bae0*/  CS2R R60, SRZ ;  /* 0x00000000003c7805 */ /* 0x000fe4000001ff00 */
[----:B------:R-:W-:Y:S02]  /*baf0*/  ISETP.GE.AND P1, PT, R212, UR4, PT ;  /* 0x00000004d4007c0c */ /* 0x000fe4000bf26270 */
[----:B------:R-:W-:Y:S02]  /*bb00*/  ISETP.GE.AND P0, PT, R210, UR4, PT ;  /* 0x00000004d2007c0c */ /* 0x000fe4000bf06270 */
[----:B------:R-:W-:Y:S01]  /*bb10*/  ISETP.GE.AND P4, PT, R22, UR4, PT ;  /* 0x0000000416007c0c */ /* 0x000fe2000bf86270 */
[----:B------:R-:W-:-:S04]  /*bb20*/  @!P3 IMAD.SHL.U32 R27, R213, 0x2, RZ ;  /* 0x00000002d51bb824 */ /* 0x000fc800078e00ff */
[----:B------:R-:W-:-:S04]  /*bb30*/  @!P2 IMAD.SHL.U32 R31, R211, 0x2, RZ ;  /* 0x00000002d31fa824 */ /* 0x000fc800078e00ff */
[----:B------:R-:W-:Y:S01]  /*bb40*/  @!P1 IMAD.SHL.U32 R39, R212, 0x2, RZ ;  /* 0x00000002d4279824 */ /* 0x000fe200078e00ff */
[-C--:B--2---:R-:W-:Y:S01]  /*bb50*/  @!P3 IADD3 R24, P6, R0, R27.reuse, RZ ;  /* 0x0000001b0018b210 */ /* 0x084fe20007fde0ff */
[----:B------:R-:W-:Y:S01]  /*bb60*/  @!P0 IMAD.SHL.U32 R65, R210, 0x2, RZ ;  /* 0x00000002d2418824 */ /* 0x000fe200078e00ff */
[----:B----4-:R-:W-:Y:S02]  /*bb70*/  @!P3 IADD3 R26, P5, R14, R27, RZ ;  /* 0x0000001b0e1ab210 */ /* 0x010fe40007fbe0ff */
        /* <DEDUP_REMOVED lines=8> */
[----:B---3--:R-:W-:Y:S01]  /*bc00*/  @!P3 SHF.L.U64.HI R20, R213, 0x1, R15 ;  /* 0x00000001d514b819 */ /* 0x008fe2000001020f */
[----:B------:R-:W-:Y:S01]  /*bc10*/  @!P4 IMAD.MOV.U32 R15, RZ, RZ, R5 ;  /* 0x000000ffff0fc224 */ /* 0x000fe200078e0005 */
[----:B------:R-:W-:-:S03]  /*bc20*/  @!P2 SHF.L.U64.HI R12, R211, 0x1, R12 ;  /* 0x00000001d30ca819 */ /* 0x000fc6000001020c */
[--C-:B-1----:R-:W-:Y:S01]  /*bc30*/  @!P3 IMAD.X R25, R3, 0x1, R20.reuse, P6 ;  /* 0x000000010319b824 */ /* 0x102fe200030e0614 */
[-C--:B------:R-:W-:Y:S01]  /*bc40*/  @!P2 IADD3 R28, P6, R0, R31.reuse, RZ ;  /* 0x0000001f001ca210 */ /* 0x080fe20007fde0ff */
[----:B------:R-:W-:Y:S01]  /*bc50*/  @!P3 IMAD.X R27, R5, 0x1, R20, P5 ;  /* 0x00000001051bb824 */ /* 0x000fe200028e0614 */
[----:B------:R-:W-:Y:S02]  /*bc60*/  @!P2 IADD3 R30, P5, R14, R31, RZ ;  /* 0x0000001f0e1ea210 */ /* 0x000fe40007fbe0ff */
[----:B------:R-:W-:Y:S01]  /*bc70*/  @!P1 SHF.L.U64.HI R20, R212, 0x1, R13 ;  /* 0x00000001d4149819 */ /* 0x000fe2000001020d */
[--C-:B------:R-:W-:Y:S01]  /*bc80*/  @!P2 IMAD.X R29, R3, 0x1, R12.reuse, P6 ;  /* 0x00000001031da824 */ /* 0x100fe200030e060c */
[-C--:B------:R-:W-:Y:S01]  /*bc90*/  @!P1 IADD3 R32, P6, R0, R39.reuse, RZ ;  /* 0x0000002700209210 */ /* 0x080fe20007fde0ff */
[----:B------:R-:W-:Y:S01]  /*bca0*/  @!P2 IMAD.X R31, R5, 0x1, R12, P5 ;  /* 0x00000001051fa824 */ /* 0x000fe200028e060c */
[----:B------:R-:W-:Y:S01]  /*bcb0*/  ISETP.GE.AND P5, PT, R214, UR4, PT ;  /* 0x00000004d6007c0c */ /* 0x000fe2000bfa6270 */
[----:B------:R-:W-:Y:S01]  /*bcc0*/  @!P4 IMAD.MOV.U32 R12, RZ, RZ, R0 ;  /* 0x000000ffff0cc224 */ /* 0x000fe200078e0000 */
[----:B------:R-:W-:Y:S01]  /*bcd0*/  @!P0 SHF.L.U64.HI R36, R210, 0x1, R11 ;  /* 0x00000001d2248819 */ /* 0x000fe2000001020b */
[--C-:B------:R-:W-:Y:S01]  /*bce0*/  @!P1 IMAD.X R33, R3, 0x1, R20.reuse, P6 ;  /* 0x0000000103219824 */ /* 0x100fe200030e0614 */
[----:B------:R-:W-:Y:S01]  /*bcf0*/  @!P1 IADD3 R38, P6, R14, R39, RZ ;  /* 0x000000270e269210 */ /* 0x000fe20007fde0ff */
[----:B------:R-:W-:Y:S01]  /*bd00*/  @!P4 IMAD.MOV.U32 R13, RZ, RZ, R3 ;  /* 0x000000ffff0dc224 */ /* 0x000fe200078e0003 */
[----:B------:R1:W5:Y:S03]  /*bd10*/  @!P3 LD.E.64 R56, desc[UR60][R24.64] ;  /* 0x0000003c1838b980 */ /* 0x000366000c101b00 */
[----:B------:R-:W-:Y:S01]  /*bd20*/  @!P1 IMAD.X R39, R5, 0x1, R20, P6 ;  /* 0x0000000105279824 */ /* 0x000fe200030e0614 */
[-C--:B------:R-:W-:Y:S01]  /*bd30*/  @!P0 IADD3 R40, P6, R0, R65.reuse, RZ ;  /* 0x0000004100288210 */ /* 0x080fe20007fde0ff */
[----:B------:R-:W-:Y:S01]  /*bd40*/  @!P4 IMAD.WIDE R12, R22, 0x2, R12 ;  /* 0x00000002160cc825 */ /* 0x000fe200078e020c */
[----:B------:R1:W5:Y:S03]  /*bd50*/  @!P3 LD.E.64 R54, desc[UR60][R26.64] ;  /* 0x0000003c1a36b980 */ /* 0x000366000c101b00 */
[----:B------:R-:W-:Y:S01]  /*bd60*/  @!P0 IMAD.X R41, R3, 0x1, R36, P6 ;  /* 0x0000000103298824 */ /* 0x000fe200030e0624 */
[----:B------:R-:W-:Y:S01]  /*bd70*/  @!P0 IADD3 R64, P6, R14, R65, RZ ;  /* 0x000000410e408210 */ /* 0x000fe20007fde0ff */
[----:B------:R-:W-:Y:S01]  /*bd80*/  @!P4 IMAD.WIDE R20, R22, 0x2, R14 ;  /* 0x000000021614c825 */ /* 0x000fe200078e020e */
[----:B------:R1:W5:Y:S03]  /*bd90*/  @!P4 LD.E.64 R58, desc[UR60][R12.64] ;  /* 0x0000003c0c3ac980 */ /* 0x000366000c101b00 */
[C---:B------:R-:W-:Y:S01]  /*bda0*/  @!P5 IMAD.SHL.U32 R15, R214.reuse, 0x2, RZ ;  /* 0x00000002d60fd824 */ /* 0x040fe200078e00ff */
[----:B------:R1:W5:Y:S01]  /*bdb0*/  @!P4 LD.E.64 R60, desc[UR60][R20.64] ;  /* 0x0000003c143cc980 */ /* 0x000362000c101b00 */
[----:B------:R-:W-:Y:S01]  /*bdc0*/  @!P0 IMAD.X R65, R5, 0x1, R36, P6 ;  /* 0x0000000105418824 */ /* 0x000fe200030e0624 */
[----:B------:R-:W-:-:S02]  /*bdd0*/  @!P5 SHF.L.U64.HI R34, R214, 0x1, R9 ;  /* 0x00000001d622d819 */ /* 0x000fc40000010209 */
[-C--:B------:R-:W-:Y:S01]  /*bde0*/  @!P5 IADD3 R66, P4, R0, R15.reuse, RZ ;  /* 0x0000000f0042d210 */ /* 0x080fe20007f9e0ff */
[----:B------:R1:W5:Y:S01]  /*bdf0*/  @!P2 LD.E.64 R52, desc[UR60][R28.64] ;  /* 0x0000003c1c34a980 */ /* 0x000362000c101b00 */
[----:B------:R-:W-:Y:S02]  /*be00*/  @!P5 IADD3 R14, P6, R14, R15, RZ ;  /* 0x0000000f0e0ed210 */ /* 0x000fe40007fde0ff */
[----:B------:R-:W-:Y:S01]  /*be10*/  CS2R R36, SRZ ;  /* 0x0000000000247805 */ /* 0x000fe2000001ff00 */
[--C-:B------:R-:W-:Y:S01]  /*be20*/  @!P5 IMAD.X R67, R3, 0x1, R34.reuse, P4 ;  /* 0x000000010343d824 */ /* 0x100fe200020e0622 */
[----:B------:R1:W5:Y:S01]  /*be30*/  @!P2 LD.E.64 R50, desc[UR60][R30.64] ;  /* 0x0000003c1e32a980 */ /* 0x000362000c101b00 */
[----:B------:R-:W-:Y:S01]  /*be40*/  @!P5 IMAD.X R15, R5, 0x1, R34, P6 ;  /* 0x00000001050fd824 */ /* 0x000fe200030e0622 */
[----:B------:R-:W-:Y:S02]  /*be50*/  CS2R R34, SRZ ;  /* 0x0000000000227805 */ /* 0x000fe4000001ff00 */
[----:B------:R1:W5:Y:S04]  /*be60*/  @!P1 LD.E.64 R46, desc[UR60][R32.64] ;  /* 0x0000003c202e9980 */ /* 0x000368000c101b00 */
[----:B------:R1:W5:Y:S04]  /*be70*/  @!P1 LD.E.64 R48, desc[UR60][R38.64] ;  /* 0x0000003c26309980 */ /* 0x000368000c101b00 */
[----:B------:R1:W5:Y:S04]  /*be80*/  @!P0 LD.E.64 R42, desc[UR60][R40.64] ;  /* 0x0000003c282a8980 */ /* 0x000368000c101b00 */
[----:B------:R1:W5:Y:S04]  /*be90*/  @!P0 LD.E.64 R44, desc[UR60][R64.64] ;  /* 0x0000003c402c8980 */ /* 0x000368000c101b00 */
[----:B------:R1:W5:Y:S04]  /*bea0*/  @!P5 LD.E.64 R36, desc[UR60][R66.64] ;  /* 0x0000003c4224d980 */ /* 0x000368000c101b00 */
[----:B------:R1:W5:Y:S02]  /*beb0*/  @!P5 LD.E.64 R34, desc[UR60][R14.64] ;  /* 0x0000003c0e22d980 */ /* 0x000364000c101b00 */
.L_x_6307:
[----:B------:R-:W-:Y:S05]  /*bec0*/  BSYNC B1 ;  /* 0x0000000000017941 */ /* 0x000fea0003800000 */
.L_x_6306:
        /* <DEDUP_REMOVED lines=55> */
.L_x_6594:
[----:B------:R-:W-:Y:S01]  /*c240*/  VIADD R10, R10, 0x40 ;  /* 0x000000400a0a7836 */ /* 0x000fe20000000000 */
[----:B-1----:R-:W-:Y:S01]  /*c250*/  LOP3.LUT R6, R216, 0x18, R18, 0xf8, !PT ;  /* 0x00000018d8067812 */ /* 0x002fe200078ef812 */
        /* <DEDUP_REMOVED lines=18> */
[----:B------:R-:W4:Y:S01]  /*c380*/  LDL R70, [R1+0x70] ;  /* 0x0000700001467983 */ /* 0x000f220000100800 */
[----:B------:R-:W-:-:S03]  /*c390*/  ULDC UR4, c[0x0][0x3f4] ;  /* 0x0000fd0000047ab9 */ /* 0x000fc60000000800 */
[----:B------:R-:W2:Y:S04]  /*c3a0*/  LDL R67, [R1+0x6c] ;  /* 0x00006c0001437983 */ /* 0x000ea80000100800 */
[----:B------:R-:W2:Y:S04]  /*c3b0*/  LDL R65, [R1+0x68] ;  /* 0x0000680001417983 */ /* 0x000ea80000100800 */
[----:B------:R-:W2:Y:S04]  /*c3c0*/  LDL R64, [R1+0x64] ;  /* 0x0000640001407983 */ /* 0x000ea80000100800 */
[----:B------:R-:W2:Y:S01]  /*c3d0*/  LDL R66, [R1+0x60] ;  /* 0x0000600001427983 */ /* 0x000ea20000100800 */
[----:B------:R-:W-:-:S02]  /*c3e0*/  ISETP.GE.AND P4, PT, R213, UR4, PT ;  /* 0x00000004d5007c0c */ /* 0x000fc4000bf86270 */
[----:B------:R-:W-:Y:S02]  /*c3f0*/  ISETP.GE.AND P3, PT, R211, UR4, PT ;  /* 0x00000004d3007c0c */ /* 0x000fe4000bf66270 */
[----:B------:R-:W-:Y:S02]  /*c400*/  ISETP.GE.AND P2, PT, R212, UR4, PT ;  /* 0x00000004d4007c0c */ /* 0x000fe4000bf46270 */
[----:B------:R-:W-:-:S07]  /*c410*/  ISETP.GE.AND P1, PT, R210, UR4, PT ;  /* 0x00000004d2007c0c */ /* 0x000fce000bf26270 */
[----:B------:R-:W-:Y:S02]  /*c420*/  @!P4 IMAD.SHL.U32 R9, R213, 0x2, RZ ;  /* 0x00000002d509c824 */ /* 0x000fe400078e00ff */
[----:B------:R-:W-:-:S03]  /*c430*/  @!P3 IMAD.SHL.U32 R73, R211, 0x2, RZ ;  /* 0x00000002d349b824 */ /* 0x000fc600078e00ff */
[-C--:B---3--:R-:W-:Y:S02]  /*c440*/  @!P4 IADD3 R10, P5, R0, R9.reuse, RZ ;  /* 0x00000009000ac210 */ /* 0x088fe40007fbe0ff */
[----:B0-----:R-:W-:Y:S01]  /*c450*/  @!P4 IADD3 R8, P6, R4, R9, RZ ;  /* 0x000000090408c210 */ /* 0x001fe20007fde0ff */
[----:B------:R-:W-:Y:S01]  /*c460*/  @!P1 IMAD.SHL.U32 R7, R210, 0x2, RZ ;  /* 0x00000002d2079824 */ /* 0x000fe200078e00ff */
[----:B------:R-:W-:Y:S02]  /*c470*/  CS2R R38, SRZ ;  /* 0x0000000000267805 */ /* 0x000fe4000001ff00 */
[----:B------:R-:W-:Y:S02]  /*c480*/  CS2R R40, SRZ ;  /* 0x0000000000287805 */ /* 0x000fe4000001ff00 */
[----:B------:R-:W-:Y:S02]  /*c490*/  CS2R R26, SRZ ;  /* 0x00000000001a7805 */ /* 0x000fe4000001ff00 */
[----:B------:R-:W-:-:S02]  /*c4a0*/  CS2R R32, SRZ ;  /* 0x0000000000207805 */ /* 0x000fc4000001ff00 */
[----:B------:R-:W-:Y:S02]  /*c4b0*/  CS2R R30, SRZ ;  /* 0x00000000001e7805 */ /* 0x000fe4000001ff00 */
[----:B------:R-:W-:Y:S02]  /*c4c0*/  CS2R R28, SRZ ;  /* 0x00000000001c7805 */ /* 0x000fe4000001ff00 */
[----:B------:R-:W-:Y:S02]  /*c4d0*/  CS2R R24, SRZ ;  /* 0x0000000000187805 */ /* 0x000fe4000001ff00 */
[----:B----4-:R-:W-:Y:S02]  /*c4e0*/  @!P4 SHF.L.U64.HI R6, R213, 0x1, R70 ;  /* 0x00000001d506c819 */ /* 0x010fe40000010246 */
[----:B--2---:R-:W-:-:S03]  /*c4f0*/  @!P3 SHF.L.U64.HI R12, R211, 0x1, R67 ;  /* 0x00000001d30cb819 */ /* 0x004fc60000010243 */
[--C-:B------:R-:W-:Y:S01]  /*c500*/  @!P4 IMAD.X R11, R3, 0x1, R6.reuse, P5 ;  /* 0x00000001030bc824 */ /* 0x100fe200028e0606 */
[----:B------:R-:W-:Y:S01]  /*c510*/  @!P3 IADD3 R76, P5, R0, R73, RZ ;  /* 0x00000049004cb210 */ /* 0x000fe20007fbe0ff */
[C---:B------:R-:W-:Y:S01]  /*c520*/  @!P2 IMAD.SHL.U32 R67, R212.reuse, 0x2, RZ ;  /* 0x00000002d443a824 */ /* 0x040fe200078e00ff */
[----:B------:R-:W-:Y:S01]  /*c530*/  @!P2 SHF.L.U64.HI R14, R212, 0x1, R65 ;  /* 0x00000001d40ea819 */ /* 0x000fe20000010241 */
[----:B------:R-:W-:Y:S01]  /*c540*/  @!P4 IMAD.X R9, R5, 0x1, R6, P6 ;  /* 0x000000010509c824 */ /* 0x000fe200030e0606 */
[----:B------:R0:W5:Y:S01]  /*c550*/  @!P4 LD.E.64 R26, desc[UR60][R10.64] ;  /* 0x0000003c0a1ac980 */ /* 0x000162000c101b00 */
[C---:B------:R-:W-:Y:S01]  /*c560*/  @!P3 IMAD.X R77, R3.reuse, 0x1, R12, P5 ;  /* 0x00000001034db824 */ /* 0x040fe200028e060c */
[----:B------:R-:W-:Y:S02]  /*c570*/  @!P2 IADD3 R70, P5, R0, R67, RZ ;  /* 0x000000430046a210 */ /* 0x000fe40007fbe0ff */
[----:B------:R-:W-:Y:S01]  /*c580*/  @!P3 IADD3 R72, P6, R4, R73, RZ ;  /* 0x000000490448b210 */ /* 0x000fe20007fde0ff */
[----:B------:R1:W5:Y:S01]  /*c590*/  @!P4 LD.E.64 R32, desc[UR60][R8.64] ;  /* 0x0000003c0820c980 */ /* 0x000362000c101b00 */
[----:B------:R-:W-:Y:S01]  /*c5a0*/  @!P1 SHF.L.U64.HI R20, R210, 0x1, R64 ;  /* 0x00000001d2149819 */ /* 0x000fe20000010240 */
[----:B------:R-:W-:Y:S01]  /*c5b0*/  @!P2 IMAD.X R71, R3, 0x1, R14, P5 ;  /* 0x000000010347a824 */ /* 0x000fe200028e060e */
[----:B------:R-:W-:Y:S01]  /*c5c0*/  @!P1 IADD3 R64, P5, R0, R7, RZ ;  /* 0x0000000700409210 */ /* 0x000fe20007fbe0ff */
[----:B------:R-:W-:Y:S01]  /*c5d0*/  IMAD.MOV.U32 R74, RZ, RZ, R66 ;  /* 0x000000ffff4a7224 */ /* 0x000fe200078e0042 */
[----:B0-----:R-:W-:Y:S01]  /*c5e0*/  CS2R R10, SRZ ;  /* 0x00000000000a7805 */ /* 0x001fe2000001ff00 */
[----:B------:R-:W-:Y:S01]  /*c5f0*/  @!P3 IMAD.X R73, R5, 0x1, R12, P6 ;  /* 0x000000010549b824 */ /* 0x000fe200030e060c */
[C---:B------:R-:W-:Y:S01]  /*c600*/  @!P2 IADD3 R66, P6, R4.reuse, R67, RZ ;  /* 0x000000430442a210 */ /* 0x040fe20007fde0ff */
[----:B------:R-:W-:Y:S01]  /*c610*/  @!P1 IMAD.X R65, R3, 0x1, R20, P5 ;  /* 0x0000000103419824 */ /* 0x000fe200028e0614 */
[----:B------:R-:W-:-:S02]  /*c620*/  @!P1 IADD3 R6, P5, R4, R7, RZ ;  /* 0x0000000704069210 */ /* 0x000fc40007fbe0ff */
[----:B-1----:R-:W-:Y:S01]  /*c630*/  CS2R R8, SRZ ;  /* 0x0000000000087805 */ /* 0x002fe2000001ff00 */
[----:B------:R-:W5:Y:S01]  /*c640*/  @!P3 LD.E.64 R30, desc[UR60][R76.64] ;  /* 0x0000003c4c1eb980 */ /* 0x000f62000c101b00 */
[C---:B------:R-:W-:Y:S01]  /*c650*/  @!P2 IMAD.X R67, R5.reuse, 0x1, R14, P6 ;  /* 0x000000010543a824 */ /* 0x040fe200030e060e */
[----:B------:R-:W-:Y:S01]  /*c660*/  ISETP.GE.AND P6, PT, R22, UR4, PT ;  /* 0x0000000416007c0c */ /* 0x000fe2000bfc6270 */
[----:B------:R-:W-:Y:S01]  /*c670*/  @!P1 IMAD.X R7, R5, 0x1, R20, P5 ;  /* 0x0000000105079824 */ /* 0x000fe200028e0614 */
[----:B------:R-:W-:Y:S01]  /*c680*/  ISETP.GE.AND P5, PT, R214, UR4, PT ;  /* 0x00000004d6007c0c */ /* 0x000fe2000bfa6270 */
[----:B------:R-:W5:Y:S04]  /*c690*/  @!P3 LD.E.64 R28, desc[UR60][R72.64] ;  /* 0x0000003c481cb980 */ /* 0x000f68000c101b00 */
[----:B------:R-:W5:Y:S06]  /*c6a0*/  @!P2 LD.E.64 R24, desc[UR60][R70.64] ;  /* 0x0000003c4618a980 */ /* 0x000f6c000c101b00 */
[----:B------:R-:W-:-:S02]  /*c6b0*/  @!P6 IMAD.MOV.U32 R12, RZ, RZ, R0 ;  /* 0x000000ffff0ce224 */ /* 0x000fc400078e0000 */
[----:B------:R-:W-:Y:S02]  /*c6c0*/  @!P6 IMAD.MOV.U32 R13, RZ, RZ, R3 ;  /* 0x000000ffff0de224 */ /* 0x000fe400078e0003 */
[----:B------:R-:W-:-:S04]  /*c6d0*/  @!P6 IMAD.WIDE R14, R22, 0x2, R4 ;  /* 0x00000002160ee825 */ /* 0x000fc800078e0204 */
[----:B------:R-:W-:Y:S01]  /*c6e0*/  @!P6 IMAD.WIDE R12, R22, 0x2, R12 ;  /* 0x00000002160ce825 */ /* 0x000fe200078e020c */
[----:B------:R0:W5:Y:S03]  /*c6f0*/  @!P6 LD.E.64 R40, desc[UR60][R14.64] ;  /* 0x0000003c0e28e980 */ /* 0x000166000c101b00 */
[C---:B------:R-:W-:Y:S01]  /*c700*/  @!P5 IMAD.SHL.U32 R21, R214.reuse, 0x2, RZ ;  /* 0x00000002d615d824 */ /* 0x040fe200078e00ff */
[----:B------:R1:W5:Y:S01]  /*c710*/  @!P6 LD.E.64 R38, desc[UR60][R12.64] ;  /* 0x0000003c0c26e980 */ /* 0x000362000c101b00 */
[----:B------:R-:W-:-:S03]  /*c720*/  @!P5 SHF.L.U64.HI R20, R214, 0x1, R74 ;  /* 0x00000001d614d819 */ /* 0x000fc6000001024a */
[----:B------:R-:W-:-:S05]  /*c730*/  @!P5 IADD3 R74, P6, R0, R21, RZ ;  /* 0x00000015004ad210 */ /* 0x000fca0007fde0ff */
[--C-:B------:R-:W-:Y:S01]  /*c740*/  @!P5 IMAD.X R75, R3, 0x1, R20.reuse, P6 ;  /* 0x00000001034bd824 */ /* 0x100fe200030e0614 */
[----:B------:R-:W-:Y:S02]  /*c750*/  @!P5 IADD3 R4, P6, R4, R21, RZ ;  /* 0x000000150404d210 */ /* 0x000fe40007fde0ff */
[----:B0-----:R-:W-:Y:S02]  /*c760*/  CS2R R14, SRZ ;  /* 0x00000000000e7805 */ /* 0x001fe4000001ff00 */
[----:B-1----:R-:W-:Y:S01]  /*c770*/  CS2R R12, SRZ ;  /* 0x00000000000c7805 */ /* 0x002fe2000001ff00 */
[----:B------:R1:W5:Y:S01]  /*c780*/  @!P5 LD.E.64 R10, desc[UR60][R74.64] ;  /* 0x0000003c4a0ad980 */ /* 0x000362000c101b00 */
[----:B------:R-:W-:Y:S01]  /*c790*/  @!P5 IMAD.X R5, R5, 0x1, R20, P6 ;  /* 0x000000010505d824 */ /* 0x000fe200030e0614 */
[----:B------:R-:W-:Y:S02]  /*c7a0*/  CS2R R20, SRZ ;  /* 0x0000000000147805 */ /* 0x000fe4000001ff00 */
[----:B------:R1:W5:Y:S04]  /*c7b0*/  @!P1 LD.E.64 R14, desc[UR60][R64.64] ;  /* 0x0000003c400e9980 */ /* 0x000368000c101b00 */
[----:B------:R1:W5:Y:S04]  /*c7c0*/  @!P2 LD.E.64 R20, desc[UR60][R66.64] ;  /* 0x0000003c4214a980 */ /* 0x000368000c101b00 */
[----:B------:R1:W5:Y:S04]  /*c7d0*/  @!P1 LD.E.64 R12, desc[UR60][R6.64] ;  /* 0x0000003c060c9980 */ /* 0x000368000c101b00 */
[----:B------:R1:W5:Y:S02]  /*c7e0*/  @!P5 LD.E.64 R8, desc[UR60][R4.64] ;  /* 0x0000003c0408d980 */ /* 0x000364000c101b00 */
.L_x_6310:
[----:B------:R-:W-:Y:S05]  /*c7f0*/  BSYNC B1 ;  /* 0x0000000000017941 */ /* 0x000fea0003800000 */
.L_x_6309:
[----:B--2---:R-:W-:Y:S01]  /*c800*/  LEA.HI R3, R236, R236, RZ, 0x1 ;  /* 0x000000ecec037211 */ /* 0x004fe200078f08ff */
[C---:B-1----:R-:W-:Y:S01]  /*c810*/  VIADD R5, R62.reuse, 0x15400 ;  /* 0x000154003e057836 */ /* 0x042fe20000000000 */
[----:B------:R-:W-:Y:S01]  /*c820*/  VIADDMNMX R63, R63, -R222, 0x80, PT ;  /* 0x000000803f3f7446 */ /* 0x000fe200038009de */
[----:B---3--:R-:W-:Y:S01]  /*c830*/  VIADD R0, R62, 0x15440 ;  /* 0x000154403e007836 */ /* 0x008fe20000000000 */
[----:B------:R-:W-:Y:S01]  /*c840*/  LOP3.LUT R3, R3, 0xfffffffe, RZ, 0xc0, !PT ;  /* 0xfffffffe03037812 */ /* 0x000fe200078ec0ff */
[----:B------:R-:W-:Y:S01]  /*c850*/  @P0 VIADD R0, R5, 0xffffffc0 ;  /* 0xffffffc005000836 */ /* 0x000fe20000000000 */
[----:B------:R-:W-:Y:S01]  /*c860*/  BSSY B1, `(.L_x_6311) ;  /* 0x0000034000017945 */ /* 0x000fe20003800000 */
[----:B-----5:R-:W-:Y:S01]  /*c870*/  IMAD.MOV.U32 R5, RZ, RZ, R38 ;  /* 0x000000ffff057224 */ /* 0x020fe200078e0026 */
[----:B------:R-:W-:Y:S01]  /*c880*/  ISETP.GE.AND P1, PT, R204, R63, PT ;  /* 0x0000003fcc00720c */ /* 0x000fe20003f26270 */
[----:B------:R-:W-:Y:S02]  /*c890*/  IMAD.IADD R3, R236, 0x1, -R3 ;  /* 0x00000001ec037824 */ /* 0x000fe400078e0a03 */
[----:B0-----:R-:W-:Y:S01]  /*c8a0*/  IMAD.MOV.U32 R4, RZ, RZ, R26 ;  /* 0x000000ffff047224 */ /* 0x001fe200078e001a */
        /* <DEDUP_REMOVED lines=46> */
[----:B0-----:R-:W-:Y:S06]  /*cb90*/  @!P0 BRA `(.L_x_6312) ;  /* 0x0000021400648947 */ /* 0x001fec0003800000 */
.L_x_6595:
[----:B------:R-:W-:Y:S05]  /*cba0*/  BSYNC B1 ;  /* 0x0000000000017941 */ /* 0x000fea0003800000 */
.L_x_6311:
        /* <DEDUP_REMOVED lines=14> */
[--C-:B------:R-:W-:Y:S02]  /*cc90*/  SHF.R.U64 R113, R58, 0x10, R59.reuse ;  /* 0x000000103a717819 */ /* 0x100fe4000000123b */
[----:B------:R-:W-:Y:S02]  /*cca0*/  SHF.R.U32.HI R58, RZ, 0x10, R59 ;  /* 0x00000010ff3a7819 */ /* 0x000fe4000001163b */
[--C-:B------:R-:W-:Y:S02]  /*ccb0*/  SHF.R.U64 R59, R60, 0x10, R61.reuse ;  /* 0x000000103c3b7819 */ /* 0x100fe4000000123d */
[----:B------:R-:W-:Y:S02]  /*ccc0*/  SHF.R.U32.HI R60, RZ, 0x10, R61 ;  /* 0x00000010ff3c7819 */ /* 0x000fe4000001163d */
[----:B------:R-:W-:Y:S02]  /*ccd0*/  PRMT R109, R109, 0x5410, R58 ;  /* 0x000054106d6d7816 */ /* 0x000fe4000000003a */
[----:B------:R-:W-:-:S02]  /*cce0*/  PRMT R111, R111, 0x5410, R60 ;  /* 0x000054106f6f7816 */ /* 0x000fc4000000003c */
[----:B------:R-:W-:Y:S02]  /*ccf0*/  PRMT R108, R108, 0x5410, R113 ;  /* 0x000054106c6c7816 */ /* 0x000fe40000000071 */
[----:B------:R-:W-:Y:S01]  /*cd00*/  PRMT R112, R110, 0x5410, R59 ;  /* 0x000054106e707816 */ /* 0x000fe2000000003b */
[C---:B------:R-:W-:Y:S01]  /*cd10*/  IMAD.U32 R113, R111.reuse, 0x10000, RZ ;  /* 0x000100006f717824 */ /* 0x040fe200078e00ff */
[----:B------:R-:W-:Y:S01]  /*cd20*/  LOP3.LUT R111, R111, 0xffff0000, RZ, 0xc0, !PT ;  /* 0xffff00006f6f7812 */ /* 0x000fe200078ec0ff */
[C---:B------:R-:W-:Y:S01]  /*cd30*/  IMAD.U32 R110, R109.reuse, 0x10000, RZ ;  /* 0x000100006d6e7824 */ /* 0x040fe200078e00ff */
        /* <DEDUP_REMOVED lines=34> */
.L_x_6316:
[----:B------:R-:W-:Y:S05]  /*cf60*/  BSYNC B2 ;  /* 0x0000000000027941 */ /* 0x000fea0003800000 */
.L_x_6315:
        /* <DEDUP_REMOVED lines=48> */
.L_x_6318:
[----:B------:R-:W-:Y:S05]  /*d270*/  BSYNC B2 ;  /* 0x0000000000027941 */ /* 0x000fea0003800000 */
.L_x_6317:
        /* <DEDUP_REMOVED lines=48> */
.L_x_6320:
[----:B------:R-:W-:Y:S05]  /*d580*/  BSYNC B2 ;  /* 0x0000000000027941 */ /* 0x000fea0003800000 */
.L_x_6319:
        /* <DEDUP_REMOVED lines=48> */
.L_x_6322:
[----:B------:R-:W-:Y:S05]  /*d890*/  BSYNC B2 ;  /* 0x0000000000027941 */ /* 0x000fea0003800000 */
.L_x_6321:
        /* <DEDUP_REMOVED lines=48> */
.L_x_6324:
[----:B------:R-:W-:Y:S05]  /*dba0*/  BSYNC B2 ;  /* 0x0000000000027941 */ /* 0x000fea0003800000 */
.L_x_6323:
        /* <DEDUP_REMOVED lines=47> */
.L_x_6314:
[----:B------:R-:W-:Y:S05]  /*dea0*/  BSYNC B1 ;  /* 0x0000000000017941 */ /* 0x000fea0003800000 */
.L_x_6313:
        /* <DEDUP_REMOVED lines=57> */
.L_x_6327:
[----:B------:R-:W-:Y:S05]  /*e240*/  BSYNC B1 ;  /* 0x0000000000017941 */ /* 0x000fea0003800000 */
.L_x_6326:
[----:B------:R-:W-:Y:S04]  /*e250*/  BSSY B1, `(.L_x_6328) ;  /* 0x0000030000017945 */ /* 0x000fe80003800000 */
[----:B------:R-:W-:Y:S05]  /*e260*/  @P1 BRA `(.L_x_6329) ;  /* 0x0000000000b81947 */ /* 0x000fea0003800000 */
[----:B0-----:R-:W0:Y:S01]  /*e270*/  LDS.128 R4, [R0+0x2000] ;  /* 0x0020000000047984 */ /* 0x001e220000000c00 */
        /* <DEDUP_REMOVED lines=45> */
.L_x_6329:
[----:B------:R-:W-:Y:S05]  /*e550*/  BSYNC B1 ;  /* 0x0000000000017941 */ /* 0x000fea0003800000 */
.L_x_6328:
        /* <DEDUP_REMOVED lines=48> */
.L_x_6331:
[----:B------:R-:W-:Y:S05]  /*e860*/  BSYNC B1 ;  /* 0x0000000000017941 */ /* 0x000fea0003800000 */
.L_x_6330:
        /* <DEDUP_REMOVED lines=48> */
.L_x_6333:
[----:B------:R-:W-:Y:S05]  /*eb70*/  BSYNC B1 ;  /* 0x0000000000017941 */ /* 0x000fea0003800000 */
.L_x_6332:
        /* <DEDUP_REMOVED lines=48> */
.L_x_6335:
[----:B------:R-:W-:Y:S05]  /*ee80*/  BSYNC B1 ;  /* 0x0000000000017941 */ /* 0x000fea0003800000 */
.L_x_6334:
        /* <DEDUP_REMOVED lines=48> */
.L_x_6304:
[----:B------:R-:W0:Y:S01]  /*f190*/  S2R R0, SR_TID.X ;  /* 0x0000000000007919 */ /* 0x000e220000002100 */
[----:B------:R-:W1:Y:S01]  /*f1a0*/  LDC R71, c[0x0][0x448] ;  /* 0x00011200ff477b82 */ /* 0x000e620000000800 */
[----:B------:R-:W-:Y:S01]  /*f1b0*/  ULDC.64 UR4, c[0x0][0x3f8] ;  /* 0x0000fe0000047ab9 */ /* 0x000fe20000000a00 */
[----:B------:R-:W-:Y:S01]  /*f1c0*/  ULDC.64 UR6, c[0x0][0x408] ;  /* 0x0001020000067ab9 */ /* 0x000fe20000000a00 */
[----:B------:R-:W-:Y:S02]  /*f1d0*/  IMAD.MOV.U32 R8, RZ, RZ, R24 ;  /* 0x000000ffff087224 */ /* 0x000fe400078e0018 */
[----:B------:R-:W-:Y:S02]  /*f1e0*/  IMAD.MOV.U32 R9, RZ, RZ, R27 ;  /* 0x000000ffff097224 */ /* 0x000fe400078e001b */
[----:B------:R-:W-:Y:S01]  /*f1f0*/  IMAD.MOV.U32 R4, RZ, RZ, R144 ;  /* 0x000000ffff047224 */ /* 0x000fe200078e0090 */
[----:B-1----:R-:W-:Y:S01]  /*f200*/  ISETP.NE.AND P0, PT, R71, 0x1, PT ;  /* 0x000000014700780c */ /* 0x002fe20003f05270 */
[----:B0-----:R-:W-:-:S05]  /*f210*/  VIADD R0, R0, 0xffffff80 ;  /* 0xffffff8000007836 */ /* 0x001fca0000000000 */
[----:B------:R-:W-:-:S07]  /*f220*/  SHF.R.S32.HI R3, RZ, 0x1f, R0 ;  /* 0x0000001fff037819 */ /* 0x000fce0000011400 */
[----:B------:R-:W0:Y:S01]  /*f230*/  @P0 LDC R5, c[0x0][0x450] ;  /* 0x00011400ff050b82 */ /* 0x000e220000000800 */
[----:B------:R-:W-:-:S04]  /*f240*/  LEA.HI R3, R3, R0, RZ, 0x2 ;  /* 0x0000000003037211 */ /* 0x000fc800078f10ff */
[----:B------:R-:W-:-:S05]  /*f250*/  LOP3.LUT R3, R3, 0xfffffffc, RZ, 0xc0, !PT ;  /* 0xfffffffc03037812 */ /* 0x000fca00078ec0ff */
[----:B------:R-:W-:Y:S02]  /*f260*/  IMAD.IADD R3, R0, 0x1, -R3 ;  /* 0x0000000100037824 */ /* 0x000fe400078e0a03 */
[----:B------:R-:W1:Y:S02]  /*f270*/  @P0 LDC R0, c[0x0][0x44c] ;  /* 0x00011300ff000b82 */ /* 0x000e640000000800 */
[----:B------:R-:W-:-:S04]  /*f280*/  IMAD R3, R3, 0x40, R10 ;  /* 0x0000004003037824 */ /* 0x000fc800078e020a */
[----:B-1----:R-:W-:-:S05]  /*f290*/  @P0 IMAD.HI.U32 R0, R3, R0, RZ ;  /* 0x0000000003000227 */ /* 0x002fca00078e00ff */
[----:B0-----:R-:W-:Y:S01]  /*f2a0*/  @P0 SHF.R.U32.HI R3, RZ, R5, R0 ;  /* 0x00000005ff030219 */ /* 0x001fe20000011600 */
        /* <DEDUP_REMOVED lines=24> */
.L_x_6601:
        /* <DEDUP_REMOVED lines=18> */
[----:B------:R-:W2:Y:S01]  /*f550*/  LDL R3, [R1+0x58] ;  /* 0x0000580001037983 */ /* 0x000ea20000100800 */
[----:B------:R-:W-:-:S03]  /*f560*/  ULDC UR4, c[0x0][0x3f4] ;  /* 0x0000fd0000047ab9 */ /* 0x000fc60000000800 */
[----:B------:R-:W3:Y:S01]  /*f570*/  LDL R0, [R1+0x5c] ;  /* 0x00005c0001007983 */ /* 0x000ee20000100800 */
[----:B------:R-:W-:Y:S02]  /*f580*/  ISETP.GE.AND P0, PT, R18, UR4, PT ;  /* 0x0000000412007c0c */ /* 0x000fe4000bf06270 */
[----:B------:R-:W-:Y:S02]  /*f590*/  CS2R R32, SRZ ;  /* 0x0000000000207805 */ /* 0x000fe4000001ff00 */
[----:B------:R-:W-:Y:S02]  /*f5a0*/  ISETP.GE.AND P1, PT, R206, UR4, PT ;  /* 0x00000004ce007c0c */ /* 0x000fe4000bf26270 */
[----:B------:R-:W-:Y:S02]  /*f5b0*/  CS2R R34, SRZ ;  /* 0x0000000000227805 */ /* 0x000fe4000001ff00 */
[----:B------:R-:W-:Y:S02]  /*f5c0*/  ISETP.GE.AND P2, PT, R207, UR4, PT ;  /* 0x00000004cf007c0c */ /* 0x000fe4000bf46270 */
[----:B------:R-:W-:-:S02]  /*f5d0*/  CS2R R44, SRZ ;  /* 0x00000000002c7805 */ /* 0x000fc4000001ff00 */
[----:B------:R-:W-:Y:S02]  /*f5e0*/  CS2R R46, SRZ ;  /* 0x00000000002e7805 */ /* 0x000fe4000001ff00 */
[----:B------:R-:W-:Y:S02]  /*f5f0*/  CS2R R28, SRZ ;  /* 0x00000000001c7805 */ /* 0x000fe4000001ff00 */
[----:B------:R-:W-:Y:S01]  /*f600*/  CS2R R30, SRZ ;  /* 0x00000000001e7805 */ /* 0x000fe2000001ff00 */
[----:B------:R-:W-:Y:S01]  /*f610*/  @!P0 IMAD.WIDE R4, R18, 0x2, R20 ;  /* 0x0000000212048825 */ /* 0x000fe200078e0214 */
[----:B------:R-:W-:Y:S02]  /*f620*/  CS2R R40, SRZ ;  /* 0x0000000000287805 */ /* 0x000fe4000001ff00 */
[----:B------:R-:W-:Y:S02]  /*f630*/  CS2R R42, SRZ ;  /* 0x00000000002a7805 */ /* 0x000fe4000001ff00 */
[----:B------:R-:W-:-:S02]  /*f640*/  CS2R R24, SRZ ;  /* 0x0000000000187805 */ /* 0x000fc4000001ff00 */
[----:B------:R-:W-:Y:S01]  /*f650*/  CS2R R26, SRZ ;  /* 0x00000000001a7805 */ /* 0x000fe2000001ff00 */
[----:B------:R0:W5:Y:S01]  /*f660*/  @!P0 LD.E.128 R32, desc[UR60][R4.64] ;  /* 0x0000003c04208980 */ /* 0x000162000c101d00 */
[----:B------:R-:W-:Y:S02]  /*f670*/  CS2R R36, SRZ ;  /* 0x0000000000247805 */ /* 0x000fe4000001ff00 */
[----:B------:R-:W-:Y:S01]  /*f680*/  CS2R R38, SRZ ;  /* 0x0000000000267805 */ /* 0x000fe2000001ff00 */
[----:B0-----:R-:W-:-:S05]  /*f690*/  @!P0 IMAD.WIDE R4, R18, 0x2, R50 ;  /* 0x0000000212048825 */ /* 0x001fca00078e0232 */
[----:B------:R0:W5:Y:S01]  /*f6a0*/  @!P0 LD.E.128 R44, desc[UR60][R4.64] ;  /* 0x0000003c042c8980 */ /* 0x000162000c101d00 */
[----:B--2---:R-:W-:Y:S02]  /*f6b0*/  @!P1 IMAD.SHL.U32 R15, R3, 0x8, RZ ;  /* 0x00000008030f9824 */ /* 0x004fe400078e00ff */
[----:B---3--:R-:W-:Y:S02]  /*f6c0*/  @!P2 IMAD.SHL.U32 R49, R0, 0x8, RZ ;  /* 0x000000080031a824 */ /* 0x008fe400078e00ff */
[----:B------:R-:W-:-:S04]  /*f6d0*/  @!P1 IMAD.WIDE R12, R15, 0x2, R20 ;  /* 0x000000020f0c9825 */ /* 0x000fc800078e0214 */
[----:B------:R-:W-:Y:S01]  /*f6e0*/  @!P2 IMAD.WIDE R20, R49, 0x2, R20 ;  /* 0x000000023114a825 */ /* 0x000fe200078e0214 */
[----:B------:R0:W5:Y:S03]  /*f6f0*/  @!P1 LD.E.128 R28, desc[UR60][R12.64] ;  /* 0x0000003c0c1c9980 */ /* 0x000166000c101d00 */
[--C-:B------:R-:W-:Y:S01]  /*f700*/  @!P1 IMAD.WIDE R14, R15, 0x2, R50.reuse ;  /* 0x000000020f0e9825 */ /* 0x100fe200078e0232 */
[----:B------:R0:W5:Y:S03]  /*f710*/  @!P2 LD.E.128 R24, desc[UR60][R20.64] ;  /* 0x0000003c1418a980 */ /* 0x000166000c101d00 */
[----:B------:R-:W-:Y:S01]  /*f720*/  @!P2 IMAD.WIDE R48, R49, 0x2, R50 ;  /* 0x000000023130a825 */ /* 0x000fe200078e0232 */
[----:B------:R0:W5:Y:S04]  /*f730*/  @!P1 LD.E.128 R40, desc[UR60][R14.64] ;  /* 0x0000003c0e289980 */ /* 0x000168000c101d00 */
[----:B------:R0:W5:Y:S02]  /*f740*/  @!P2 LD.E.128 R36, desc[UR60][R48.64] ;  /* 0x0000003c3024a980 */ /* 0x000164000c101d00 */
.L_x_6338:
[----:B------:R-:W-:Y:S05]  /*f750*/  BSYNC B1 ;  /* 0x0000000000017941 */ /* 0x000fea0003800000 */
.L_x_6337:
[----:B0----5:R-:W-:Y:S01]  /*f760*/  IMAD.MOV.U32 R4, RZ, RZ, R46 ;  /* 0x000000ffff047224 */ /* 0x021fe200078e002e */
        /* <DEDUP_REMOVED lines=56> */
.L_x_6607:
        /* <DEDUP_REMOVED lines=27> */
[----:B------:R-:W-:Y:S01]  /*fca0*/  CS2R R52, SRZ ;  /* 0x0000000000347805 */ /* 0x000fe2000001ff00 */
[----:B------:R-:W-:Y:S01]  /*fcb0*/  @!P0 IMAD.WIDE R12, R18, 0x2, R20 ;  /* 0x00000002120c8825 */ /* 0x000fe200078e0214 */
[----:B------:R-:W-:Y:S02]  /*fcc0*/  CS2R R54, SRZ ;  /* 0x0000000000367805 */ /* 0x000fe4000001ff00 */
[----:B------:R-:W-:Y:S02]  /*fcd0*/  CS2R R8, SRZ ;  /* 0x0000000000087805 */ /* 0x000fe4000001ff00 */
[----:B------:R-:W-:Y:S02]  /*fce0*/  CS2R R10, SRZ ;  /* 0x00000000000a7805 */ /* 0x000fe4000001ff00 */
[----:B------:R-:W-:Y:S01]  /*fcf0*/  CS2R R56, SRZ ;  /* 0x0000000000387805 */ /* 0x000fe2000001ff00 */
[----:B------:R0:W5:Y:S01]  /*fd00*/  @!P0 LD.E.128 R48, desc[UR60][R12.64] ;  /* 0x0000003c0c308980 */ /* 0x000162000c101d00 */
[----:B------:R-:W-:-:S02]  /*fd10*/  CS2R R58, SRZ ;  /* 0x00000000003a7805 */ /* 0x000fc4000001ff00 */
[----:B------:R-:W-:Y:S02]  /*fd20*/  CS2R R14, SRZ ;  /* 0x00000000000e7805 */ /* 0x000fe4000001ff00 */
[----:B0-----:R-:W-:Y:S01]  /*fd30*/  CS2R R12, SRZ ;  /* 0x00000000000c7805 */ /* 0x001fe2000001ff00 */
[----:B--2---:R-:W-:Y:S02]  /*fd40*/  @!P1 IMAD.SHL.U32 R65, R3, 0x8, RZ ;  /* 0x0000000803419824 */ /* 0x004fe400078e00ff */
[----:B---3--:R-:W-:Y:S02]  /*fd50*/  @!P2 IMAD.SHL.U32 R67, R0, 0x8, RZ ;  /* 0x000000080043a824 */ /* 0x008fe400078e00ff */
[----:B------:R-:W-:-:S04]  /*fd60*/  @!P1 IMAD.WIDE R62, R65, 0x2, R20 ;  /* 0x00000002413e9825 */ /* 0x000fc800078e0214 */
[----:B------:R-:W-:Y:S01]  /*fd70*/  @!P2 IMAD.WIDE R20, R67, 0x2, R20 ;  /* 0x000000024314a825 */ /* 0x000fe200078e0214 */
[----:B------:R0:W5:Y:S03]  /*fd80*/  @!P1 LD.E.128 R52, desc[UR60][R62.64] ;  /* 0x0000003c3e349980 */ /* 0x000166000c101d00 */
[--C-:B------:R-:W-:Y:S01]  /*fd90*/  @!P1 IMAD.WIDE R64, R65, 0x2, R60.reuse ;  /* 0x0000000241409825 */ /* 0x100fe200078e023c */
[----:B------:R0:W5:Y:S03]  /*fda0*/  @!P2 LD.E.128 R56, desc[UR60][R20.64] ;  /* 0x0000003c1438a980 */ /* 0x000166000c101d00 */
[--C-:B------:R-:W-:Y:S01]  /*fdb0*/  @!P2 IMAD.WIDE R66, R67, 0x2, R60.reuse ;  /* 0x000000024342a825 */ /* 0x100fe200078e023c */
[----:B------:R0:W5:Y:S03]  /*fdc0*/  @!P1 LD.E.128 R8, desc[UR60][R64.64] ;  /* 0x0000003c40089980 */ /* 0x000166000c101d00 */
[----:B------:R-:W-:Y:S01]  /*fdd0*/  @!P0 IMAD.WIDE R60, R18, 0x2, R60 ;  /* 0x00000002123c8825 */ /* 0x000fe200078e023c */
[----:B------:R0:W5:Y:S04]  /*fde0*/  @!P2 LD.E.128 R12, desc[UR60][R66.64] ;  /* 0x0000003c420ca980 */ /* 0x000168000c101d00 */
[----:B------:R0:W5:Y:S02]  /*fdf0*/  @!P0 LD.E.128 R4, desc[UR60][R60.64] ;  /* 0x0000003c3c048980 */ /* 0x000164000c101d00 */
.L_x_6341:
[----:B------:R-:W-:Y:S05]  /*fe00*/  BSYNC B1 ;  /* 0x0000000000017941 */ /* 0x000fea0003800000 */
.L_x_6340:
[----:B-----5:R-:W-:Y:S01]  /*fe10*/  IMAD.MOV.U32 R3, RZ, RZ, R4 ;  /* 0x000000ffff037224 */ /* 0x020fe200078e0004 */
[----:B------:R-:W-:Y:S01]  /*fe20*/  LEA.HI R0, R236, R236, RZ, 0x1 ;  /* 0x000000ecec007211 */ /* 0x000fe200078f08ff */
[----:B0-----:R-:W-:Y:S01]  /*fe30*/  IMAD.MOV.U32 R60, RZ, RZ, R7 ;  /* 0x000000ffff3c7224 */ /* 0x001fe200078e0007 */
[----:B------:R-:W-:Y:S01]  /*fe40*/  BSSY B1, `(.L_x_6342) ;  /* 0x0000031000017945 */ /* 0x000fe20003800000 */
[----:B------:R-:W-:Y:S01]  /*fe50*/  IMAD.MOV.U32 R62, RZ, RZ, R49 ;  /* 0x000000ffff3e7224 */ /* 0x000fe200078e0031 */
[----:B------:R-:W-:Y:S01]  /*fe60*/  PRMT R91, R3, 0x7610, R91 ;  /* 0x00007610035b7816 */ /* 0x000fe2000000005b */
[----:B------:R-:W-:Y:S01]  /*fe70*/  IMAD.MOV.U32 R63, RZ, RZ, R50 ;  /* 0x000000ffff3f7224 */ /* 0x000fe200078e0032 */
        /* <DEDUP_REMOVED lines=42> */
[----:B------:R-:W-:-:S02]  /*10120*/  PRMT R70, R63, 0x7610, R70 ;  /* 0x000076103f467816 */ /* 0x000fc40000000046 */
[----:B------:R-:W-:Y:S01]  /*10130*/  PRMT R71, R64, 0x7610, R71 ;  /* 0x0000761040477816 */ /* 0x000fe20000000047 */
[----:B0-----:R-:W-:Y:S08]  /*10140*/  @!P0 BRA `(.L_x_6343) ;  /* 0x000001e000fc8947 */ /* 0x001ff00003800000 */
.L_x_6608:
[----:B------:R-:W-:Y:S05]  /*10150*/  BSYNC B1 ;  /* 0x0000000000017941 */ /* 0x000fea0003800000 */
.L_x_6342:
        /* <DEDUP_REMOVED lines=10> */
[----:B------:R-:W1:Y:S01]  /*10200*/  S2R R64, SR_TID.X ;  /* 0x0000000000407919 */ /* 0x000e620000002100 */
[----:B------:R-:W-:Y:S02]  /*10210*/  LOP3.LUT R60, R216, 0x38, R18, 0xf8, !PT ;  /* 0x00000038d83c7812 */ /* 0x000fe400078ef812 */
[----:B------:R-:W-:Y:S02]  /*10220*/  SHF.R.U64 R44, R44, 0x10, R45 ;  /* 0x000000102c2c7819 */ /* 0x000fe4000000122d */
[----:B0-----:R-:W-:Y:S02]  /*10230*/  LOP3.LUT R61, R60, R217, RZ, 0x3c, !PT ;  /* 0x000000d93c3d7212 */ /* 0x001fe400078e3cff */
[--C-:B------:R-:W-:Y:S02]  /*10240*/  SHF.R.U64 R114, R32, 0x10, R33.reuse ;  /* 0x0000001020727819 */ /* 0x100fe40000001221 */
[----:B------:R-:W-:Y:S01]  /*10250*/  SHF.R.U32.HI R113, RZ, 0x10, R33 ;  /* 0x00000010ff717819 */ /* 0x000fe20000011621 */
[----:B------:R-:W-:Y:S01]  /*10260*/  IMAD.IADD R61, R218, 0x1, R61 ;  /* 0x00000001da3d7824 */ /* 0x000fe200078e023d */
[----:B------:R-:W-:-:S02]  /*10270*/  SHF.R.U32.HI R119, RZ, 0x10, R45 ;  /* 0x00000010ff777819 */ /* 0x000fc4000001162d */
[----:B------:R-:W-:Y:S01]  /*10280*/  PRMT R117, R109, 0x5410, R44 ;  /* 0x000054106d757816 */ /* 0x000fe2000000002c */
[----:B------:R-:W-:Y:S01]  /*10290*/  IMAD R107, R61, 0x2, R16 ;  /* 0x000000023d6b7824 */ /* 0x000fe200078e0210 */
[--C-:B------:R-:W-:Y:S02]  /*102a0*/  SHF.R.U64 R33, R34, 0x10, R35.reuse ;  /* 0x0000001022217819 */ /* 0x100fe40000001223 */
[----:B------:R-:W-:Y:S01]  /*102b0*/  SHF.R.U32.HI R32, RZ, 0x10, R35 ;  /* 0x00000010ff207819 */ /* 0x000fe20000011623 */
[----:B------:R-:W-:Y:S01]  /*102c0*/  IMAD.U32 R120, R117, 0x10000, RZ ;  /* 0x0001000075787824 */ /* 0x000fe200078e00ff */
[----:B------:R-:W-:Y:S02]  /*102d0*/  PRMT R115, R111, 0x5410, R114 ;  /* 0x000054106f737816 */ /* 0x000fe40000000072 */
[--C-:B------:R-:W-:Y:S02]  /*102e0*/  SHF.R.U32.HI R35, RZ, 0x10, R47.reuse ;  /* 0x00000010ff237819 */ /* 0x100fe4000001162f */
[----:B------:R-:W-:-:S02]  /*102f0*/  SHF.R.U64 R34, R46, 0x10, R47 ;  /* 0x000000102e227819 */ /* 0x000fc4000000122f */
[----:B------:R-:W-:Y:S02]  /*10300*/  PRMT R119, R110, 0x5410, R119 ;  /* 0x000054106e777816 */ /* 0x000fe40000000077 */
[----:B------:R-:W-:Y:S02]  /*10310*/  PRMT R35, R70, 0x5432, R35 ;  /* 0x0000543246237816 */ /* 0x000fe40000000023 */
[----:B------:R-:W-:Y:S01]  /*10320*/  PRMT R45, R69, 0x5432, R34 ;  /* 0x00005432452d7816 */ /* 0x000fe20000000022 */
[----:B------:R-:W-:Y:S01]  /*10330*/  IMAD.U32 R122, R119, 0x10000, RZ ;  /* 0x00010000777a7824 */ /* 0x000fe200078e00ff */
[----:B------:R-:W-:Y:S01]  /*10340*/  PRMT R116, R112, 0x5410, R113 ;  /* 0x0000541070747816 */ /* 0x000fe20000000071 */
[----:B-1----:R-:W-:Y:S01]  /*10350*/  VIADD R64, R64, 0xffffff80 ;  /* 0xffffff8040407836 */ /* 0x002fe20000000000 */
[----:B------:R-:W-:Y:S01]  /*10360*/  PRMT R32, R73, 0x5432, R32 ;  /* 0x0000543249207816 */ /* 0x000fe20000000020 */
[----:B------:R-:W-:Y:S01]  /*10370*/  IMAD.U32 R121, R35, 0x10000, RZ ;  /* 0x0001000023797824 */ /* 0x000fe200078e00ff */
[----:B------:R-:W-:-:S02]  /*10380*/  LOP3.LUT R117, R117, 0xffff0000, RZ, 0xc0, !PT ;  /* 0xffff000075757812 */ /* 0x000fc400078ec0ff */
[----:B------:R-:W-:Y:S02]  /*10390*/  SHF.R.S32.HI R63, RZ, 0x1f, R64 ;  /* 0x0000001fff3f7819 */ /* 0x000fe40000011440 */
[----:B------:R-:W-:Y:S02]  /*103a0*/  LOP3.LUT R119, R119, 0xffff0000, RZ, 0xc0, !PT ;  /* 0xffff000077777812 */ /* 0x000fe400078ec0ff */
[----:B------:R-:W-:Y:S02]  /*103b0*/  LEA.HI R63, R63, R64, RZ, 0x2 ;  /* 0x000000403f3f7211 */ /* 0x000fe400078f10ff */
[----:B------:R-:W-:Y:S02]  /*103c0*/  PRMT R33, R72, 0x5432, R33 ;  /* 0x0000543248217816 */ /* 0x000fe40000000021 */
[----:B------:R-:W-:-:S05]  /*103d0*/  LOP3.LUT R63, R63, 0xfffffffc, RZ, 0xc0, !PT ;  /* 0xfffffffc3f3f7812 */ /* 0x000fca00078ec0ff */
[----:B------:R-:W-:-:S05]  /*103e0*/  IMAD.IADD R63, R64, 0x1, -R63 ;  /* 0x00000001403f7824 */ /* 0x000fca00078e0a3f */
[----:B------:R-:W-:-:S04]  /*103f0*/  LEA.HI R62, R75, R63, RZ, 0x1d ;  /* 0x0000003f4b3e7211 */ /* 0x000fc800078fe8ff */
        /* <DEDUP_REMOVED lines=8> */
[----:B------:R-:W0:Y:S03]  /*10480*/  LDS.128 R60, [R107+0x15400] ;  /* 0x015400006b3c7984 */ /* 0x000e260000000c00 */
[----:B------:R-:W-:-:S05]  /*10490*/  IMAD R108, R65, 0x2, R16 ;  /* 0x00000002416c7824 */ /* 0x000fca00078e0210 */
[----:B------:R-:W1:Y:S01]  /*104a0*/  LDS.128 R64, [R108+0x15400] ;  /* 0x015400006c407984 */ /* 0x000e620000000c00 */
[C---:B0-----:R-:W-:Y:S01]  /*104b0*/  IMAD.U32 R109, R60.reuse, 0x10000, RZ ;  /* 0x000100003c6d7824 */ /* 0x041fe200078e00ff */
[----:B------:R-:W-:Y:S01]  /*104c0*/  LOP3.LUT R110, R60, 0xffff0000, RZ, 0xc0, !PT ;  /* 0xffff00003c6e7812 */ /* 0x000fe200078ec0ff */
[----:B------:R-:W-:Y:S01]  /*104d0*/  IMAD.U32 R60, R115, 0x10000, RZ ;  /* 0x00010000733c7824 */ /* 0x000fe200078e00ff */
[C---:B------:R-:W-:Y:S01]  /*104e0*/  LOP3.LUT R34, R62.reuse, 0xffff0000, RZ, 0xc0, !PT ;  /* 0xffff00003e227812 */ /* 0x040fe200078ec0ff */
[----:B------:R-:W-:Y:S01]  /*104f0*/  IMAD.U32 R44, R62, 0x10000, RZ ;  /* 0x000100003e2c7824 */ /* 0x000fe200078e00ff */
[C---:B------:R-:W-:Y:S01]  /*10500*/  LOP3.LUT R62, R63.reuse, 0xffff0000, RZ, 0xc0, !PT ;  /* 0xffff00003f3e7812 */ /* 0x040fe200078ec0ff */
[----:B------:R-:W-:Y:S01]  /*10510*/  IMAD.U32 R112, R63, 0x10000, RZ ;  /* 0x000100003f707824 */ /* 0x000fe200078e00ff */
[----:B------:R-:W-:Y:S01]  /*10520*/  LOP3.LUT R115, R115, 0xffff0000, RZ, 0xc0, !PT ;  /* 0xffff000073737812 */ /* 0x000fe200078ec0ff */
[C---:B-1----:R-:W-:Y:S01]  /*10530*/  IMAD.U32 R47, R64.reuse, 0x10000, RZ ;  /* 0x00010000402f7824 */ /* 0x042fe200078e00ff */
[----:B------:R-:W-:Y:S01]  /*10540*/  LOP3.LUT R63, R64, 0xffff0000, RZ, 0xc0, !PT ;  /* 0xffff0000403f7812 */ /* 0x000fe200078ec0ff */
[C---:B------:R-:W-:Y:S01]  /*10550*/  IMAD.U32 R113, R65.reuse, 0x10000, RZ ;  /* 0x0001000041717824 */ /* 0x040fe200078e00ff */
[----:B------:R-:W-:Y:S01]  /*10560*/  LOP3.LUT R64, R65, 0xffff0000, RZ, 0xc0, !PT ;  /* 0xffff000041407812 */ /* 0x000fe200078ec0ff */
[C---:B------:R-:W-:Y:S01]  /*10570*/  FMUL.FTZ R118, R47.reuse, R120 ;  /* 0x000000782f767220 */ /* 0x040fe20000410000 */
[----:B------:R-:W-:Y:S01]  /*10580*/  FMUL.FTZ R124, R47, R60 ;  /* 0x0000003c2f7c7220 */ /* 0x000fe20000410000 */
[----:B------:R-:W-:Y:S01]  /*10590*/  IMAD.U32 R114, R67, 0x10000, RZ ;  /* 0x0001000043727824 */ /* 0x000fe200078e00ff */
[C---:B------:R-:W-:Y:S01]  /*105a0*/  LOP3.LUT R46, R66.reuse, 0xffff0000, RZ, 0xc0, !PT ;  /* 0xffff0000422e7812 */ /* 0x040fe200078ec0ff */
[----:B------:R-:W-:-:S02]  /*105b0*/  IMAD.U32 R65, R66, 0x10000, RZ ;  /* 0x0001000042417824 */ /* 0x000fc400078e00ff */
[----:B------:R-:W-:Y:S01]  /*105c0*/  FFMA.FTZ R47, R109, R60, -R118 ;  /* 0x0000003c6d2f7223 */ /* 0x000fe20000010876 */
[----:B------:R-:W-:Y:S01]  /*105d0*/  IMAD.U32 R111, R61, 0x10000, RZ ;  /* 0x000100003d6f7824 */ /* 0x000fe200078e00ff */
[----:B------:R-:W-:Y:S01]  /*105e0*/  LOP3.LUT R66, R67, 0xffff0000, RZ, 0xc0, !PT ;  /* 0xffff000043427812 */ /* 0x000fe200078ec0ff */
[----:B------:R-:W-:Y:S02]  /*105f0*/  IMAD.U32 R118, R116, 0x10000, RZ ;  /* 0x0001000074767824 */ /* 0x000fe400078e00ff */
[----:B------:R-:W-:Y:S01]  /*10600*/  FMUL.FTZ R126, R113, R122 ;  /* 0x0000007a717e7220 */ /* 0x000fe20000410000 */
[----:B------:R-:W-:Y:S01]  /*10610*/  FFMA.FTZ R60, R109, R120, R124 ;  /* 0x000000786d3c7223 */ /* 0x000fe2000001007c */
[----:B------:R-:W-:Y:S02]  /*10620*/  IMAD.U32 R67, R32, 0x10000, RZ ;  /* 0x0001000020437824 */ /* 0x000fe400078e00ff */
[C---:B------:R-:W-:Y:S01]  /*10630*/  FMUL.FTZ R109, R114.reuse, R121 ;  /* 0x00000079726d7220 */ /* 0x040fe20000410000 */
[-C--:B------:R-:W-:Y:S01]  /*10640*/  FMUL.FTZ R120, R113, R118.reuse ;  /* 0x0000007671787220 */ /* 0x080fe20000410000 */
[----:B------:R-:W-:Y:S01]  /*10650*/  FFMA.FTZ R126, R111, R118, -R126 ;  /* 0x000000766f7e7223 */ /* 0x000fe2000001087e */
[-C--:B------:R-:W-:Y:S01]  /*10660*/  FMUL.FTZ R114, R114, R67.reuse ;  /* 0x0000004372727220 */ /* 0x080fe20000410000 */
[----:B------:R-:W-:Y:S01]  /*10670*/  FFMA.FTZ R118, R112, R67, -R109 ;  /* 0x0000004370767223 */ /* 0x000fe2000001086d */
[----:B------:R-:W-:Y:S01]  /*10680*/  FMUL.FTZ R67, R63, R117 ;  /* 0x000000753f437220 */ /* 0x000fe20000410000 */
[----:B------:R-:W-:Y:S01]  /*10690*/  LOP3.LUT R116, R116, 0xffff0000, RZ, 0xc0, !PT ;  /* 0xffff000074747812 */ /* 0x000fe200078ec0ff */
[----:B------:R-:W-:Y:S01]  /*106a0*/  FFMA.FTZ R121, R112, R121, R114 ;  /* 0x0000007970797223 */ /* 0x000fe20000010072 */
[----:B------:R-:W-:Y:S01]  /*106b0*/  LOP3.LUT R61, R61, 0xffff0000, RZ, 0xc0, !PT ;  /* 0xffff00003d3d7812 */ /* 0x000fe200078ec0ff */
[----:B------:R-:W-:Y:S01]  /*106c0*/  FFMA.FTZ R112, R110, R115, -R67 ;  /* 0x000000736e707223 */ /* 0x000fe20000010843 */
[----:B------:R-:W-:Y:S01]  /*106d0*/  FMUL.FTZ R114, R64, R119 ;  /* 0x0000007740727220 */ /* 0x000fe20000410000 */
[----:B------:R-:W-:Y:S01]  /*106e0*/  FMUL.FTZ R109, R63, R115 ;  /* 0x000000733f6d7220 */ /* 0x000fe20000410000 */
[----:B------:R-:W-:-:S02]  /*106f0*/  IMAD.U32 R67, R45, 0x10000, RZ ;  /* 0x000100002d437824 */ /* 0x000fc400078e00ff */
[----:B------:R-:W-:Y:S01]  /*10700*/  FMUL.FTZ R64, R64, R116 ;  /* 0x0000007440407220 */ /* 0x000fe20000410000 */
[----:B------:R-:W-:Y:S02]  /*10710*/  IMAD.U32 R63, R33, 0x10000, RZ ;  /* 0x00010000213f7824 */ /* 0x000fe400078e00ff */
[----:B------:R-:W-:Y:S01]  /*10720*/  FFMA.FTZ R120, R111, R122, R120 ;  /* 0x0000007a6f787223 */ /* 0x000fe20000010078 */
[----:B------:R-:W-:Y:S01]  /*10730*/  FMUL.FTZ R113, R65, R67 ;  /* 0x0000004341717220 */ /* 0x000fe20000410000 */
[C---:B------:R-:W-:Y:S01]  /*10740*/  FFMA.FTZ R111, R61.reuse, R116, -R114 ;  /* 0x000000743d6f7223 */ /* 0x040fe20000010872 */
[----:B------:R-:W-:Y:S01]  /*10750*/  FFMA.FTZ R119, R61, R119, R64 ;  /* 0x000000773d777223 */ /* 0x000fe20000010040 */
        /* <DEDUP_REMOVED lines=9> */
[----:B------:R-:W-:Y:S01]  /*107f0*/  FFMA.FTZ R109, R110, R117, R109 ;  /* 0x000000756e6d7223 */ /* 0x000fe2000001006d */
        /* <DEDUP_REMOVED lines=16> */
.L_x_6347:
[----:B------:R-:W-:Y:S05]  /*10900*/  BSYNC B2 ;  /* 0x0000000000027941 */ /* 0x000fea0003800000 */
.L_x_6346:
[----:B------:R-:W-:Y:S04]  /*10910*/  BSSY B2, `(.L_x_6348) ;  /* 0x000006a000027945 */ /* 0x000fe80003800000 */
        /* <DEDUP_REMOVED lines=13> */
[----:B------:R-:W-:Y:S01]  /*109f0*/  SHF.R.U32.HI R43, RZ, 0x10, R43 ;  /* 0x00000010ff2b7819 */ /* 0x000fe2000001162b */
[----:B------:R-:W-:Y:S01]  /*10a00*/  IMAD.U32 R63, R99, 0x10000, RZ ;  /* 0x00010000633f7824 */ /* 0x000fe200078e00ff */
[----:B------:R-:W-:Y:S02]  /*10a10*/  PRMT R106, R106, 0x5410, R31 ;  /* 0x000054106a6a7816 */ /* 0x000fe4000000001f */
[----:B------:R-:W-:Y:S02]  /*10a20*/  PRMT R103, R103, 0x5410, R64 ;  /* 0x0000541067677816 */ /* 0x000fe40000000040 */
[----:B------:R-:W-:Y:S02]  /*10a30*/  PRMT R100, R100, 0x5410, R41 ;  /* 0x0000541064647816 */ /* 0x000fe40000000029 */
[----:B------:R-:W-:Y:S02]  /*10a40*/  PRMT R102, R102, 0x5410, R43 ;  /* 0x0000541066667816 */ /* 0x000fe4000000002b */
[----:B------:R-:W-:Y:S01]  /*10a50*/  PRMT R105, R105, 0x5410, R62 ;  /* 0x0000541069697816 */ /* 0x000fe2000000003e */
[----:B------:R-:W-:Y:S01]  /*10a60*/  IMAD.U32 R62, R103, 0x10000, RZ ;  /* 0x00010000673e7824 */ /* 0x000fe200078e00ff */
        /* <DEDUP_REMOVED lines=24> */
[C---:B------:R-:W-:Y:S01]  /*10bf0*/  IMAD.U32 R43, R46.reuse, 0x10000, RZ ;  /* 0x000100002e2b7824 */ /* 0x040fe200078e00ff */
[----:B------:R-:W-:Y:S01]  /*10c00*/  LOP3.LUT R45, R46, 0xffff0000, RZ, 0xc0, !PT ;  /* 0xffff00002e2d7812 */ /* 0x000fe200078ec0ff */
[C---:B0-----:R-:W-:Y:S01]  /*10c10*/  IMAD.U32 R61, R47.reuse, 0x10000, RZ ;  /* 0x000100002f3d7824 */ /* 0x041fe200078e00ff */
[----:B------:R-:W-:Y:S01]  /*10c20*/  LOP3.LUT R46, R47, 0xffff0000, RZ, 0xc0, !PT ;  /* 0xffff00002f2e7812 */ /* 0x000fe200078ec0ff */
[----:B------:R-:W-:Y:S01]  /*10c30*/  FMUL.FTZ R65, R35, R63 ;  /* 0x0000003f23417220 */ /* 0x000fe20000410000 */
[----:B------:R-:W-:-:S02]  /*10c40*/  IMAD.U32 R47, R100, 0x10000, RZ ;  /* 0x00010000642f7824 */ /* 0x000fc400078e00ff */
[-C--:B------:R-:W-:Y:S01]  /*10c50*/  FMUL.FTZ R67, R35, R62.reuse ;  /* 0x0000003e23437220 */ /* 0x080fe20000410000 */
[----:B------:R-:W-:Y:S02]  /*10c60*/  IMAD.U32 R35, R104, 0x10000, RZ ;  /* 0x0001000068237824 */ /* 0x000fe400078e00ff */
[----:B------:R-:W-:Y:S01]  /*10c70*/  FFMA.FTZ R65, R28, R62, -R65 ;  /* 0x0000003e1c417223 */ /* 0x000fe20000010841 */
[----:B------:R-:W-:Y:S01]  /*10c80*/  FMUL.FTZ R107, R42, R47 ;  /* 0x0000002f2a6b7220 */ /* 0x000fe20000410000 */
[----:B------:R-:W-:Y:S02]  /*10c90*/  IMAD.U32 R62, R102, 0x10000, RZ ;  /* 0x00010000663e7824 */ /* 0x000fe400078e00ff */
[----:B------:R-:W-:Y:S01]  /*10ca0*/  FFMA.FTZ R67, R28, R63, R67 ;  /* 0x0000003f1c437223 */ /* 0x000fe20000010043 */
[----:B------:R-:W-:Y:S02]  /*10cb0*/  IMAD.U32 R28, R106, 0x10000, RZ ;  /* 0x000100006a1c7824 */ /* 0x000fe400078e00ff */
[-C--:B------:R-:W-:Y:S01]  /*10cc0*/  FMUL.FTZ R63, R42, R35.reuse ;  /* 0x000000232a3f7220 */ /* 0x080fe20000410000 */
[C---:B------:R-:W-:Y:S01]  /*10cd0*/  FFMA.FTZ R107, R30.reuse, R35, -R107 ;  /* 0x000000231e6b7223 */ /* 0x040fe2000001086b */
[----:B------:R-:W-:Y:S01]  /*10ce0*/  FMUL.FTZ R35, R61, R62 ;  /* 0x0000003e3d237220 */ /* 0x000fe20000410000 */
[----:B------:R-:W-:Y:S01]  /*10cf0*/  LOP3.LUT R42, R99, 0xffff0000, RZ, 0xc0, !PT ;  /* 0xffff0000632a7812 */ /* 0x000fe200078ec0ff */
[-C--:B------:R-:W-:Y:S01]  /*10d00*/  FMUL.FTZ R99, R61, R28.reuse ;  /* 0x0000001c3d637220 */ /* 0x080fe20000410000 */
[----:B------:R-:W-:Y:S01]  /*10d10*/  FFMA.FTZ R63, R30, R47, R63 ;  /* 0x0000002f1e3f7223 */ /* 0x000fe2000001003f */
[----:B------:R-:W-:Y:S01]  /*10d20*/  FFMA.FTZ R61, R40, R28, -R35 ;  /* 0x0000001c283d7223 */ /* 0x000fe20000010823 */
[----:B------:R-:W-:Y:S01]  /*10d30*/  LOP3.LUT R28, R103, 0xffff0000, RZ, 0xc0, !PT ;  /* 0xffff0000671c7812 */ /* 0x000fe200078ec0ff */
[----:B------:R-:W-:Y:S01]  /*10d40*/  FMUL.FTZ R30, R41, R42 ;  /* 0x0000002a291e7220 */ /* 0x000fe20000410000 */
[----:B------:R-:W-:Y:S01]  /*10d50*/  LOP3.LUT R47, R100, 0xffff0000, RZ, 0xc0, !PT ;  /* 0xffff0000642f7812 */ /* 0x000fe200078ec0ff */
[----:B------:R-:W-:Y:S01]  /*10d60*/  FFMA.FTZ R99, R40, R62, R99 ;  /* 0x0000003e28637223 */ /* 0x000fe20000010063 */
[----:B------:R-:W-:Y:S01]  /*10d70*/  LOP3.LUT R35, R104, 0xffff0000, RZ, 0xc0, !PT ;  /* 0xffff000068237812 */ /* 0x000fe200078ec0ff */
[-C--:B------:R-:W-:Y:S01]  /*10d80*/  FFMA.FTZ R40, R29, R28.reuse, -R30 ;  /* 0x0000001c1d287223 */ /* 0x080fe2000001081e */
[----:B------:R-:W-:Y:S01]  /*10d90*/  FMUL.FTZ R62, R41, R28 ;  /* 0x0000001c293e7220 */ /* 0x000fe20000410000 */
[----:B------:R-:W-:-:S02]  /*10da0*/  IMAD.U32 R30, R101, 0x10000, RZ ;  /* 0x00010000651e7824 */ /* 0x000fc400078e00ff */
[C---:B------:R-:W-:Y:S01]  /*10db0*/  FMUL.FTZ R41, R44.reuse, R47 ;  /* 0x0000002f2c297220 */ /* 0x040fe20000410000 */
[-C--:B------:R-:W-:Y:S01]  /*10dc0*/  FMUL.FTZ R44, R44, R35.reuse ;  /* 0x000000232c2c7220 */ /* 0x080fe20000410000 */
[----:B------:R-:W-:Y:S02]  /*10dd0*/  IMAD.U32 R28, R105, 0x10000, RZ ;  /* 0x00010000691c7824 */ /* 0x000fe400078e00ff */
[----:B------:R-:W-:Y:S01]  /*10de0*/  FMUL.FTZ R64, R43, R30 ;  /* 0x0000001e2b407220 */ /* 0x000fe20000410000 */
[----:B------:R-:W-:Y:S01]  /*10df0*/  FFMA.FTZ R62, R29, R42, R62 ;  /* 0x0000002a1d3e7223 */ /* 0x000fe2000001003e */
        /* <DEDUP_REMOVED lines=10> */
[----:B------:R-:W-:-:S02]  /*10ea0*/  FMUL.FTZ R41, R46, R35 ;  /* 0x000000232e297220 */ /* 0x000fc40000410000 */
[-C--:B------:R-:W-:Y:S01]  /*10eb0*/  FMUL.FTZ R45, R45, R28.reuse ;  /* 0x0000001c2d2d7220 */ /* 0x080fe20000410000 */
[C---:B------:R-:W-:Y:S01]  /*10ec0*/  FFMA.FTZ R31, R33.reuse, R28, -R30 ;  /* 0x0000001c211f7223 */ /* 0x040fe2000001081e */
[-C--:B------:R-:W-:Y:S01]  /*10ed0*/  FMUL.FTZ R100, R46, R29.reuse ;  /* 0x0000001d2e647220 */ /* 0x080fe20000410000 */
[----:B------:R-:W-:Y:S01]  /*10ee0*/  FFMA.FTZ R46, R34, R29, -R41 ;  /* 0x0000001d222e7223 */ /* 0x000fe20000010829 */
[----:B------:R-:W-:Y:S01]  /*10ef0*/  FFMA.FTZ R45, R33, R32, R45 ;  /* 0x00000020212d7223 */ /* 0x000fe2000001002d */
[----:B------:R-:W-:Y:S01]  /*10f00*/  F2FP.BF16.F32.PACK_AB R28, R40, R65 ;  /* 0x00000041281c723e */ /* 0x000fe200000010ff */
[----:B------:R-:W-:Y:S01]  /*10f10*/  FFMA.FTZ R100, R34, R35, R100 ;  /* 0x0000002322647223 */ /* 0x000fe20000010064 */
        /* <DEDUP_REMOVED lines=9> */
.L_x_6349:
[----:B------:R-:W-:Y:S05]  /*10fb0*/  BSYNC B2 ;  /* 0x0000000000027941 */ /* 0x000fea0003800000 */
.L_x_6348:
        /* <DEDUP_REMOVED lines=105> */
.L_x_6345:
[----:B------:R-:W-:Y:S05]  /*11650*/  BSYNC B1 ;  /* 0x0000000000017941 */ /* 0x000fea0003800000 */
.L_x_6344:
        /* <DEDUP_REMOVED lines=10> */
[----:B---3--:R-:W1:Y:S02]  /*11700*/  S2R R25, SR_TID.X ;  /* 0x0000000000197919 */ /* 0x008e640000002100 */
[----:B-1----:R-:W-:-:S05]  /*11710*/  VIADD R25, R25, 0xffffff80 ;  /* 0xffffff8019197836 */ /* 0x002fca0000000000 */
[----:B------:R-:W-:-:S04]  /*11720*/  SHF.R.S32.HI R24, RZ, 0x1f, R25 ;  /* 0x0000001fff187819 */ /* 0x000fc80000011419 */
[----:B------:R-:W-:-:S04]  /*11730*/  LEA.HI R24, R24, R25, RZ, 0x2 ;  /* 0x0000001918187211 */ /* 0x000fc800078f10ff */
        /* <DEDUP_REMOVED lines=10> */
[----:B------:R-:W-:-:S05]  /*117e0*/  IADD3 R29, R25, R24, R220 ;  /* 0x00000018191d7210 */ /* 0x000fca0007ffe0dc */
[----:B------:R-:W-:-:S05]  /*117f0*/  IMAD R0, R29, 0x2, R16 ;  /* 0x000000021d007824 */ /* 0x000fca00078e0210 */
[----:B------:R-:W1:Y:S01]  /*11800*/  LDS.128 R28, [R0+0x15400] ;  /* 0x01540000001c7984 */ /* 0x000e620000000c00 */
[--C-:B------:R-:W-:Y:S02]  /*11810*/  SHF.R.U64 R32, R4, 0x10, R5.reuse ;  /* 0x0000001004207819 */ /* 0x100fe40000001205 */
[----:B------:R-:W-:Y:S02]  /*11820*/  SHF.R.U32.HI R5, RZ, 0x10, R5 ;  /* 0x00000010ff057819 */ /* 0x000fe40000011605 */
[----:B------:R-:W-:Y:S02]  /*11830*/  SHF.R.U64 R4, R6, 0x10, R7 ;  /* 0x0000001006047819 */ /* 0x000fe40000001207 */
[----:B------:R-:W-:Y:S02]  /*11840*/  SHF.R.U64 R36, R48, 0x10, R49 ;  /* 0x0000001030247819 */ /* 0x000fe40000001231 */
[----:B------:R-:W-:Y:S02]  /*11850*/  SHF.R.U32.HI R7, RZ, 0x10, R7 ;  /* 0x00000010ff077819 */ /* 0x000fe40000011607 */
[----:B------:R-:W-:-:S02]  /*11860*/  PRMT R91, R91, 0x5410, R32 ;  /* 0x000054105b5b7816 */ /* 0x000fc40000000020 */
[----:B------:R-:W-:Y:S02]  /*11870*/  PRMT R92, R92, 0x5410, R5 ;  /* 0x000054105c5c7816 */ /* 0x000fe40000000005 */
[----:B------:R-:W-:Y:S02]  /*11880*/  PRMT R93, R93, 0x5410, R4 ;  /* 0x000054105d5d7816 */ /* 0x000fe40000000004 */
[----:B------:R-:W-:Y:S02]  /*11890*/  PRMT R95, R95, 0x5410, R36 ;  /* 0x000054105f5f7816 */ /* 0x000fe40000000024 */
[----:B------:R-:W-:Y:S02]  /*118a0*/  PRMT R94, R94, 0x5410, R7 ;  /* 0x000054105e5e7816 */ /* 0x000fe40000000007 */
[----:B------:R-:W-:Y:S01]  /*118b0*/  SHF.R.U32.HI R49, RZ, 0x10, R49 ;  /* 0x00000010ff317819 */ /* 0x000fe20000011631 */
[----:B------:R-:W-:Y:S01]  /*118c0*/  IMAD.U32 R38, R91, 0x10000, RZ ;  /* 0x000100005b267824 */ /* 0x000fe200078e00ff */
[--C-:B------:R-:W-:Y:S01]  /*118d0*/  SHF.R.U64 R34, R50, 0x10, R51.reuse ;  /* 0x0000001032227819 */ /* 0x100fe20000001233 */
[----:B------:R-:W-:Y:S01]  /*118e0*/  IMAD.U32 R37, R95, 0x10000, RZ ;  /* 0x000100005f257824 */ /* 0x000fe200078e00ff */
[----:B------:R-:W-:-:S02]  /*118f0*/  SHF.R.U32.HI R51, RZ, 0x10, R51 ;  /* 0x00000010ff337819 */ /* 0x000fc40000011633 */
[----:B------:R-:W-:Y:S01]  /*11900*/  PRMT R96, R96, 0x5410, R49 ;  /* 0x0000541060607816 */ /* 0x000fe20000000031 */
[----:B------:R-:W-:Y:S01]  /*11910*/  IMAD.U32 R39, R92, 0x10000, RZ ;  /* 0x000100005c277824 */ /* 0x000fe200078e00ff */
[----:B------:R-:W-:Y:S02]  /*11920*/  PRMT R97, R97, 0x5410, R34 ;  /* 0x0000541061617816 */ /* 0x000fe40000000022 */
[----:B------:R-:W-:Y:S02]  /*11930*/  PRMT R98, R98, 0x5410, R51 ;  /* 0x0000541062627816 */ /* 0x000fe40000000033 */
[----:B------:R-:W-:Y:S01]  /*11940*/  LOP3.LUT R91, R91, 0xffff0000, RZ, 0xc0, !PT ;  /* 0xffff00005b5b7812 */ /* 0x000fe200078ec0ff */
[----:B-1----:R-:W-:Y:S02]  /*11950*/  IMAD.U32 R34, R29, 0x10000, RZ ;  /* 0x000100001d227824 */ /* 0x002fe400078e00ff */
[----:B------:R-:W-:Y:S02]  /*11960*/  IMAD.U32 R36, R31, 0x10000, RZ ;  /* 0x000100001f247824 */ /* 0x000fe400078e00ff */
[----:B------:R-:W-:Y:S01]  /*11970*/  FMUL.FTZ R45, R34, R39 ;  /* 0x00000027222d7220 */ /* 0x000fe20000410000 */
[----:B------:R-:W-:-:S02]  /*11980*/  LOP3.LUT R29, R29, 0xffff0000, RZ, 0xc0, !PT ;  /* 0xffff00001d1d7812 */ /* 0x000fc400078ec0ff */
[----:B------:R-:W-:Y:S02]  /*11990*/  LOP3.LUT R95, R95, 0xffff0000, RZ, 0xc0, !PT ;  /* 0xffff00005f5f7812 */ /* 0x000fe400078ec0ff */
[----:B------:R-:W-:Y:S01]  /*119a0*/  LOP3.LUT R92, R92, 0xffff0000, RZ, 0xc0, !PT ;  /* 0xffff00005c5c7812 */ /* 0x000fe200078ec0ff */
[C---:B------:R-:W-:Y:S01]  /*119b0*/  IMAD.U32 R35, R30.reuse, 0x10000, RZ ;  /* 0x000100001e237824 */ /* 0x040fe200078e00ff */
[----:B------:R-:W-:Y:S02]  /*119c0*/  LOP3.LUT R30, R30, 0xffff0000, RZ, 0xc0, !PT ;  /* 0xffff00001e1e7812 */ /* 0x000fe400078ec0ff */
        /* <DEDUP_REMOVED lines=10> */
[----:B------:R-:W-:-:S04]  /*11a70*/  IMAD.U32 R27, R28, 0x10000, RZ ;  /* 0x000100001c1b7824 */ /* 0x000fc800078e00ff */
[CC--:B------:R-:W-:Y:S01]  /*11a80*/  FMUL.FTZ R41, R27.reuse, R38.reuse ;  /* 0x000000261b297220 */ /* 0x0c0fe20000410000 */
[-C--:B------:R-:W-:Y:S01]  /*11a90*/  FMUL.FTZ R43, R27, R37.reuse ;  /* 0x000000251b2b7220 */ /* 0x080fe20000410000 */
[----:B------:R-:W-:Y:S02]  /*11aa0*/  IMAD.U32 R27, R96, 0x10000, RZ ;  /* 0x00010000601b7824 */ /* 0x000fe400078e00ff */
[----:B------:R-:W-:Y:S01]  /*11ab0*/  FFMA.FTZ R40, R4, R37, -R41 ;  /* 0x0000002504287223 */ /* 0x000fe20000010829 */
[----:B------:R-:W-:Y:S01]  /*11ac0*/  IMAD.U32 R41, R94, 0x10000, RZ ;  /* 0x000100005e297824 */ /* 0x000fe200078e00ff */
[----:B------:R-:W-:Y:S01]  /*11ad0*/  LOP3.LUT R28, R28, 0xffff0000, RZ, 0xc0, !PT ;  /* 0xffff00001c1c7812 */ /* 0x000fe200078ec0ff */
[----:B------:R-:W-:Y:S02]  /*11ae0*/  IMAD.U32 R37, R98, 0x10000, RZ ;  /* 0x0001000062257824 */ /* 0x000fe400078e00ff */
[-C--:B------:R-:W-:Y:S01]  /*11af0*/  FMUL.FTZ R47, R34, R27.reuse ;  /* 0x0000001b222f7220 */ /* 0x080fe20000410000 */
[----:B------:R-:W-:Y:S01]  /*11b00*/  FFMA.FTZ R45, R6, R27, -R45 ;  /* 0x0000001b062d7223 */ /* 0x000fe2000001082d */
[----:B------:R-:W-:Y:S01]  /*11b10*/  FMUL.FTZ R27, R36, R41 ;  /* 0x00000029241b7220 */ /* 0x000fe20000410000 */
[----:B------:R-:W-:Y:S01]  /*11b20*/  FFMA.FTZ R43, R4, R38, R43 ;  /* 0x00000026042b7223 */ /* 0x000fe2000001002b */
[----:B------:R-:W-:Y:S01]  /*11b30*/  LOP3.LUT R96, R96, 0xffff0000, RZ, 0xc0, !PT ;  /* 0xffff000060607812 */ /* 0x000fe200078ec0ff */
[----:B------:R-:W-:Y:S01]  /*11b40*/  FMUL.FTZ R36, R36, R37 ;  /* 0x0000002524247220 */ /* 0x000fe20000410000 */
[----:B------:R-:W-:Y:S01]  /*11b50*/  FFMA.FTZ R47, R6, R39, R47 ;  /* 0x00000027062f7223 */ /* 0x000fe2000001002f */
[----:B------:R-:W-:Y:S01]  /*11b60*/  FMUL.FTZ R4, R28, R91 ;  /* 0x0000005b1c047220 */ /* 0x000fe20000410000 */
[----:B------:R-:W-:-:S02]  /*11b70*/  IMAD.U32 R6, R93, 0x10000, RZ ;  /* 0x000100005d067824 */ /* 0x000fc400078e00ff */
[----:B------:R-:W-:Y:S01]  /*11b80*/  FFMA.FTZ R37, R32, R37, -R27 ;  /* 0x0000002520257223 */ /* 0x000fe2000001081b */
[----:B------:R-:W-:Y:S01]  /*11b90*/  FMUL.FTZ R28, R28, R95 ;  /* 0x0000005f1c1c7220 */ /* 0x000fe20000410000 */
[----:B------:R-:W-:Y:S01]  /*11ba0*/  FMUL.FTZ R27, R29, R92 ;  /* 0x0000005c1d1b7220 */ /* 0x000fe20000410000 */
[----:B------:R-:W-:Y:S01]  /*11bb0*/  FFMA.FTZ R36, R32, R41, R36 ;  /* 0x0000002920247223 */ /* 0x000fe20000010024 */
[----:B------:R-:W-:Y:S01]  /*11bc0*/  FFMA.FTZ R95, R5, R95, -R4 ;  /* 0x0000005f055f7223 */ /* 0x000fe20000010804 */
[----:B------:R-:W-:Y:S01]  /*11bd0*/  FMUL.FTZ R29, R29, R96 ;  /* 0x000000601d1d7220 */ /* 0x000fe20000410000 */
[----:B------:R-:W-:Y:S02]  /*11be0*/  IMAD.U32 R4, R97, 0x10000, RZ ;  /* 0x0001000061047824 */ /* 0x000fe400078e00ff */
[----:B------:R-:W-:Y:S01]  /*11bf0*/  FMUL.FTZ R32, R35, R6 ;  /* 0x0000000623207220 */ /* 0x000fe20000410000 */
[----:B------:R-:W-:Y:S02]  /*11c00*/  LOP3.LUT R93, R93, 0xffff0000, RZ, 0xc0, !PT ;  /* 0xffff00005d5d7812 */ /* 0x000fe400078ec0ff */
[----:B------:R-:W-:Y:S01]  /*11c10*/  LOP3.LUT R97, R97, 0xffff0000, RZ, 0xc0, !PT ;  /* 0xffff000061617812 */ /* 0x000fe200078ec0ff */
[----:B------:R-:W-:Y:S01]  /*11c20*/  FFMA.FTZ R96, R24, R96, -R27 ;  /* 0x0000006018607223 */ /* 0x000fe2000001081b */
[----:B------:R-:W-:Y:S01]  /*11c30*/  LOP3.LUT R94, R94, 0xffff0000, RZ, 0xc0, !PT ;  /* 0xffff00005e5e7812 */ /* 0x000fe200078ec0ff */
[----:B------:R-:W-:Y:S01]  /*11c40*/  FFMA.FTZ R92, R24, R92, R29 ;  /* 0x0000005c185c7223 */ /* 0x000fe2000001001d */
[----:B------:R-:W-:Y:S01]  /*11c50*/  LOP3.LUT R98, R98, 0xffff0000, RZ, 0xc0, !PT ;  /* 0xffff000062627812 */ /* 0x000fe200078ec0ff */
[-C--:B------:R-:W-:Y:S01]  /*11c60*/  FMUL.FTZ R24, R35, R4.reuse ;  /* 0x0000000423187220 */ /* 0x080fe20000410000 */
[----:B------:R-:W-:Y:S01]  /*11c70*/  FFMA.FTZ R32, R7, R4, -R32 ;  /* 0x0000000407207223 */ /* 0x000fe20000010820 */
[C---:B------:R-:W-:Y:S01]  /*11c80*/  FMUL.FTZ R4, R30.reuse, R93 ;  /* 0x0000005d1e047220 */ /* 0x040fe20000410000 */
[----:B------:R-:W-:Y:S01]  /*11c90*/  FFMA.FTZ R28, R5, R91, R28 ;  /* 0x0000005b051c7223 */ /* 0x000fe2000001001c */
[----:B------:R-:W-:Y:S01]  /*11ca0*/  FMUL.FTZ R30, R30, R97 ;  /* 0x000000611e1e7220 */ /* 0x000fe20000410000 */
[C---:B------:R-:W-:Y:S01]  /*11cb0*/  FMUL.FTZ R5, R31.reuse, R94 ;  /* 0x0000005e1f057220 */ /* 0x040fe20000410000 */
[----:B------:R-:W-:Y:S01]  /*11cc0*/  FMUL.FTZ R31, R31, R98 ;  /* 0x000000621f1f7220 */ /* 0x000fe20000410000 */
[----:B------:R-:W-:Y:S01]  /*11cd0*/  FFMA.FTZ R7, R7, R6, R24 ;  /* 0x0000000607077223 */ /* 0x000fe20000010018 */
        /* <DEDUP_REMOVED lines=12> */
[----:B------:R1:W-:Y:S04]  /*11da0*/  STS.128 [R44], R4 ;  /* 0x000000042c007388 */ /* 0x0003e80000000c00 */
[----:B------:R1:W-:Y:S02]  /*11db0*/  STS.128 [R0+0x15400], R24 ;  /* 0x0154001800007388 */ /* 0x0003e40000000c00 */
.L_x_6351:
[----:B------:R-:W-:Y:S05]  /*11dc0*/  BSYNC B1 ;  /* 0x0000000000017941 */ /* 0x000fea0003800000 */
.L_x_6350:
[----:B------:R-:W-:Y:S04]  /*11dd0*/  BSSY B1, `(.L_x_6352) ;  /* 0x000006a000017945 */ /* 0x000fe80003800000 */
[----:B------:R-:W-:Y:S05]  /*11de0*/  @P1 BRA `(.L_x_6353) ;  /* 0x0000000400a01947 */ /* 0x000fea0003800000 */
[----:B-1----:R-:W2:Y:S04]  /*11df0*/  LDL R0, [R1+0x58] ;  /* 0x0000580001007983 */ /* 0x002ea80000100800 */
[----:B---3--:R-:W3:Y:S01]  /*11e00*/  LDL R40, [R1+0x78] ;  /* 0x0000780001287983 */ /* 0x008ee20000100800 */
[----:B------:R-:W-:Y:S02]  /*11e10*/  SHF.R.U64 R30, R52, 0x10, R53 ;  /* 0x00000010341e7819 */ /* 0x000fe40000001235 */
[--C-:B------:R-:W-:Y:S02]  /*11e20*/  SHF.R.U64 R29, R8, 0x10, R9.reuse ;  /* 0x00000010081d7819 */ /* 0x100fe40000001209 */
[----:B------:R-:W-:Y:S02]  /*11e30*/  SHF.R.U32.HI R9, RZ, 0x10, R9 ;  /* 0x00000010ff097819 */ /* 0x000fe40000011609 */
[----:B------:R-:W-:-:S02]  /*11e40*/  SHF.R.U64 R28, R54, 0x10, R55 ;  /* 0x00000010361c7819 */ /* 0x000fc40000001237 */
[----:B------:R-:W-:Y:S02]  /*11e50*/  PRMT R79, R79, 0x5410, R30 ;  /* 0x000054104f4f7816 */ /* 0x000fe4000000001e */
[----:B------:R-:W-:Y:S02]  /*11e60*/  PRMT R74, R74, 0x5410, R29 ;  /* 0x000054104a4a7816 */ /* 0x000fe4000000001d */
[----:B------:R-:W-:Y:S01]  /*11e70*/  SHF.R.U32.HI R53, RZ, 0x10, R53 ;  /* 0x00000010ff357819 */ /* 0x000fe20000011635 */
[----:B------:R-:W-:Y:S01]  /*11e80*/  IMAD.U32 R35, R79, 0x10000, RZ ;  /* 0x000100004f237824 */ /* 0x000fe200078e00ff */
[----:B------:R-:W-:Y:S01]  /*11e90*/  SHF.R.U64 R8, R10, 0x10, R11 ;  /* 0x000000100a087819 */ /* 0x000fe2000000120b */
[----:B------:R-:W-:Y:S01]  /*11ea0*/  IMAD.U32 R37, R74, 0x10000, RZ ;  /* 0x000100004a257824 */ /* 0x000fe200078e00ff */
[----:B------:R-:W-:Y:S02]  /*11eb0*/  PRMT R76, R76, 0x5410, R9 ;  /* 0x000054104c4c7816 */ /* 0x000fe40000000009 */
[----:B------:R-:W-:-:S02]  /*11ec0*/  SHF.R.U32.HI R11, RZ, 0x10, R11 ;  /* 0x00000010ff0b7819 */ /* 0x000fc4000001160b */
[----:B------:R-:W-:Y:S01]  /*11ed0*/  PRMT R81, R81, 0x5410, R28 ;  /* 0x0000541051517816 */ /* 0x000fe2000000001c */
[----:B------:R-:W-:Y:S01]  /*11ee0*/  IMAD.U32 R32, R76, 0x10000, RZ ;  /* 0x000100004c207824 */ /* 0x000fe200078e00ff */
[----:B------:R-:W-:Y:S02]  /*11ef0*/  SHF.R.U32.HI R55, RZ, 0x10, R55 ;  /* 0x00000010ff377819 */ /* 0x000fe40000011637 */
[----:B------:R-:W-:Y:S02]  /*11f00*/  PRMT R80, R80, 0x5410, R53 ;  /* 0x0000541050507816 */ /* 0x000fe40000000035 */
[----:B------:R-:W-:Y:S02]  /*11f10*/  PRMT R77, R77, 0x5410, R8 ;  /* 0x000054104d4d7816 */ /* 0x000fe40000000008 */
[----:B------:R-:W-:Y:S02]  /*11f20*/  PRMT R78, R78, 0x5410, R11 ;  /* 0x000054104e4e7816 */ /* 0x000fe4000000000b */
[----:B------:R-:W-:-:S02]  /*11f30*/  PRMT R82, R82, 0x5410, R55 ;  /* 0x0000541052527816 */ /* 0x000fc40000000037 */
[----:B------:R-:W-:Y:S01]  /*11f40*/  LOP3.LUT R79, R79, 0xffff0000, RZ, 0xc0, !PT ;  /* 0xffff00004f4f7812 */ /* 0x000fe200078ec0ff */
[----:B------:R-:W-:Y:S01]  /*11f50*/  IMAD.U32 R34, R78, 0x10000, RZ ;  /* 0x000100004e227824 */ /* 0x000fe200078e00ff */
        /* <DEDUP_REMOVED lines=30> */
[----:B------:R-:W-:Y:S02]  /*12140*/  IMAD.U32 R31, R27, 0x10000, RZ ;  /* 0x000100001b1f7824 */ /* 0x000fe400078e00ff */
[C---:B------:R-:W-:Y:S01]  /*12150*/  FFMA.FTZ R39, R8.reuse, R35, -R39 ;  /* 0x0000002308277223 */ /* 0x040fe20000010827 */
[----:B------:R-:W-:Y:S01]  /*12160*/  FFMA.FTZ R41, R8, R37, R41 ;  /* 0x0000002508297223 */ /* 0x000fe20000010029 */
[----:B------:R-:W-:Y:S02]  /*12170*/  IMAD.U32 R8, R82, 0x10000, RZ ;  /* 0x0001000052087824 */ /* 0x000fe400078e00ff */
[-C--:B------:R-:W-:Y:S01]  /*12180*/  FMUL.FTZ R38, R29, R28.reuse ;  /* 0x0000001c1d267220 */ /* 0x080fe20000410000 */
[----:B------:R-:W-:Y:S01]  /*12190*/  LOP3.LUT R29, R74, 0xffff0000, RZ, 0xc0, !PT ;  /* 0xffff00004a1d7812 */ /* 0x000fe200078ec0ff */
[----:B------:R-:W-:Y:S01]  /*121a0*/  FFMA.FTZ R36, R9, R28, -R36 ;  /* 0x0000001c09247223 */ /* 0x000fe20000010824 */
[C---:B------:R-:W-:Y:S01]  /*121b0*/  FMUL.FTZ R28, R31.reuse, R34 ;  /* 0x000000221f1c7220 */ /* 0x040fe20000410000 */
[----:B------:R-:W-:Y:S01]  /*121c0*/  FMUL.FTZ R31, R31, R8 ;  /* 0x000000081f1f7220 */ /* 0x000fe20000410000 */
[----:B------:R-:W-:Y:S01]  /*121d0*/  FFMA.FTZ R38, R9, R32, R38 ;  /* 0x0000002009267223 */ /* 0x000fe20000010026 */
[----:B------:R-:W-:Y:S01]  /*121e0*/  LOP3.LUT R80, R80, 0xffff0000, RZ, 0xc0, !PT ;  /* 0xffff000050507812 */ /* 0x000fe200078ec0ff */
[C---:B------:R-:W-:Y:S01]  /*121f0*/  FMUL.FTZ R9, R24.reuse, R29 ;  /* 0x0000001d18097220 */ /* 0x040fe20000410000 */
[C---:B------:R-:W-:Y:S01]  /*12200*/  FFMA.FTZ R34, R11.reuse, R34, R31 ;  /* 0x000000220b227223 */ /* 0x040fe2000001001f */
[----:B------:R-:W-:Y:S01]  /*12210*/  FFMA.FTZ R32, R11, R8, -R28 ;  /* 0x000000080b207223 */ /* 0x000fe2000001081c */
[----:B------:R-:W-:Y:S01]  /*12220*/  FMUL.FTZ R31, R24, R79 ;  /* 0x0000004f181f7220 */ /* 0x000fe20000410000 */
[----:B------:R-:W-:-:S02]  /*12230*/  IMAD.U32 R30, R26, 0x10000, RZ ;  /* 0x000100001a1e7824 */ /* 0x000fc400078e00ff */
[C---:B------:R-:W-:Y:S01]  /*12240*/  FFMA.FTZ R8, R4.reuse, R79, -R9 ;  /* 0x0000004f04087223 */ /* 0x040fe20000010809 */
[----:B------:R-:W-:Y:S02]  /*12250*/  IMAD.U32 R11, R77, 0x10000, RZ ;  /* 0x000100004d0b7824 */ /* 0x000fe400078e00ff */
[C---:B------:R-:W-:Y:S01]  /*12260*/  FMUL.FTZ R28, R25.reuse, R76 ;  /* 0x0000004c191c7220 */ /* 0x040fe20000410000 */
[-C--:B------:R-:W-:Y:S01]  /*12270*/  FMUL.FTZ R35, R25, R80.reuse ;  /* 0x0000005019237220 */ /* 0x080fe20000410000 */
[----:B------:R-:W-:Y:S02]  /*12280*/  IMAD.U32 R9, R81, 0x10000, RZ ;  /* 0x0001000051097824 */ /* 0x000fe400078e00ff */
[----:B------:R-:W-:Y:S01]  /*12290*/  FFMA.FTZ R24, R4, R29, R31 ;  /* 0x0000001d04187223 */ /* 0x000fe2000001001f */
[----:B------:R-:W-:Y:S01]  /*122a0*/  FMUL.FTZ R29, R30, R11 ;  /* 0x0000000b1e1d7220 */ /* 0x000fe20000410000 */
[C---:B------:R-:W-:Y:S01]  /*122b0*/  FFMA.FTZ R25, R5.reuse, R80, -R28 ;  /* 0x0000005005197223 */ /* 0x040fe2000001081c */
[----:B------:R-:W-:Y:S01]  /*122c0*/  FFMA.FTZ R35, R5, R76, R35 ;  /* 0x0000004c05237223 */ /* 0x000fe20000010023 */
        /* <DEDUP_REMOVED lines=10> */
[----:B------:R-:W-:Y:S01]  /*12370*/  F2FP.BF16.F32.PACK_AB R9, R35, R38 ;  /* 0x000000262309723e */ /* 0x000fe200000010ff */
[----:B------:R-:W-:-:S02]  /*12380*/  FMUL.FTZ R4, R26, R81 ;  /* 0x000000511a047220 */ /* 0x000fc40000410000 */
[-C--:B------:R-:W-:Y:S01]  /*12390*/  FMUL.FTZ R27, R27, R82.reuse ;  /* 0x000000521b1b7220 */ /* 0x080fe20000410000 */
[C---:B------:R-:W-:Y:S01]  /*123a0*/  FFMA.FTZ R26, R6.reuse, R81, -R5 ;  /* 0x00000051061a7223 */ /* 0x040fe20000010805 */
[C---:B------:R-:W-:Y:S01]  /*123b0*/  FFMA.FTZ R11, R7.reuse, R82, -R28 ;  /* 0x00000052070b7223 */ /* 0x040fe2000001081c */
        /* <DEDUP_REMOVED lines=9> */
[----:B------:R-:W-:-:S05]  /*12450*/  F2FP.BF16.F32.PACK_AB R11, R27, R34 ;  /* 0x000000221b0b723e */ /* 0x000fca00000010ff */
[----:B------:R2:W-:Y:S02]  /*12460*/  STS.128 [R0+0x15400], R8 ;  /* 0x0154000800007388 */ /* 0x0005e40000000c00 */
.L_x_6353:
[----:B------:R-:W-:Y:S05]  /*12470*/  BSYNC B1 ;  /* 0x0000000000017941 */ /* 0x000fea0003800000 */
.L_x_6352:
[----:B------:R-:W-:Y:S05]  /*12480*/  @P2 BRA `(.L_x_6325) ;  /* 0x0000000400a02947 */ /* 0x000fea0003800000 */
[----:B-12---:R-:W2:Y:S04]  /*12490*/  LDL R0, [R1+0x5c] ;  /* 0x00005c0001007983 */ /* 0x006ea80000100800 */
[----:B------:R-:W4:Y:S01]  /*124a0*/  LDL R36, [R1+0x74] ;  /* 0x0000740001247983 */ /* 0x000f220000100800 */
[----:B---3--:R-:W-:Y:S02]  /*124b0*/  SHF.R.U64 R25, R58, 0x10, R59 ;  /* 0x000000103a197819 */ /* 0x008fe4000000123b */
[----:B------:R-:W-:Y:S02]  /*124c0*/  SHF.R.U64 R29, R56, 0x10, R57 ;  /* 0x00000010381d7819 */ /* 0x000fe40000001239 */
[--C-:B------:R-:W-:Y:S02]  /*124d0*/  SHF.R.U64 R12, R12, 0x10, R13.reuse ;  /* 0x000000100c0c7819 */ /* 0x100fe4000000120d */
[----:B------:R-:W-:-:S02]  /*124e0*/  SHF.R.U32.HI R27, RZ, 0x10, R13 ;  /* 0x00000010ff1b7819 */ /* 0x000fc4000001160d */
[----:B------:R-:W-:Y:S02]  /*124f0*/  PRMT R72, R72, 0x5410, R25 ;  /* 0x0000541048487816 */ /* 0x000fe40000000019 */
[----:B------:R-:W-:Y:S02]  /*12500*/  PRMT R70, R70, 0x5410, R29 ;  /* 0x0000541046467816 */ /* 0x000fe4000000001d */
[----:B------:R-:W-:Y:S02]  /*12510*/  PRMT R25, R3, 0x5410, R12 ;  /* 0x0000541003197816 */ /* 0x000fe4000000000c */
[----:B------:R-:W-:Y:S01]  /*12520*/  SHF.R.U32.HI R56, RZ, 0x10, R57 ;  /* 0x00000010ff387819 */ /* 0x000fe20000011639 */
[----:B------:R-:W-:Y:S01]  /*12530*/  IMAD.U32 R26, R70, 0x10000, RZ ;  /* 0x00010000461a7824 */ /* 0x000fe200078e00ff */
[----:B------:R-:W-:Y:S01]  /*12540*/  SHF.R.U64 R30, R14, 0x10, R15 ;  /* 0x000000100e1e7819 */ /* 0x000fe2000000120f */
[----:B------:R-:W-:Y:S01]  /*12550*/  IMAD.U32 R28, R25, 0x10000, RZ ;  /* 0x00010000191c7824 */ /* 0x000fe200078e00ff */
[----:B------:R-:W-:-:S02]  /*12560*/  PRMT R27, R20, 0x5410, R27 ;  /* 0x00005410141b7816 */ /* 0x000fc4000000001b */
[----:B------:R-:W-:Y:S02]  /*12570*/  SHF.R.U32.HI R14, RZ, 0x10, R15 ;  /* 0x00000010ff0e7819 */ /* 0x000fe4000001160f */
[----:B------:R-:W-:Y:S01]  /*12580*/  SHF.R.U32.HI R58, RZ, 0x10, R59 ;  /* 0x00000010ff3a7819 */ /* 0x000fe2000001163b */
[----:B------:R-:W-:Y:S01]  /*12590*/  IMAD.U32 R29, R27, 0x10000, RZ ;  /* 0x000100001b1d7824 */ /* 0x000fe200078e00ff */
[----:B------:R-:W-:Y:S02]  /*125a0*/  PRMT R71, R71, 0x5410, R56 ;  /* 0x0000541047477816 */ /* 0x000fe40000000038 */
[----:B------:R-:W-:Y:S02]  /*125b0*/  PRMT R69, R69, 0x5410, R14 ;  /* 0x0000541045457816 */ /* 0x000fe4000000000e */
[----:B------:R-:W-:Y:S02]  /*125c0*/  PRMT R73, R73, 0x5410, R58 ;  /* 0x0000541049497816 */ /* 0x000fe4000000003a */
[----:B------:R-:W-:Y:S01]  /*125d0*/  LOP3.LUT R25, R25, 0xffff0000, RZ, 0xc0, !PT ;  /* 0xffff000019197812 */ /* 0x000fe200078ec0ff */
[----:B------:R-:W-:Y:S01]  /*125e0*/  IMAD.U32 R31, R69, 0x10000, RZ ;  /* 0x00010000451f7824 */ /* 0x000fe200078e00ff */
[----:B------:R-:W-:-:S02]  /*125f0*/  PRMT R30, R21, 0x5410, R30 ;  /* 0x00005410151e7816 */ /* 0x000fc4000000001e */
        /* <DEDUP_REMOVED lines=9> */
[----:B----4-:R-:W1:Y:S03]  /*12690*/  LDS.128 R4, [R36] ;  /* 0x0000000024047984 */ /* 0x010e660000000c00 */
        /* <DEDUP_REMOVED lines=17> */
[C---:B------:R-:W-:Y:S01]  /*127b0*/  FMUL.FTZ R33, R20.reuse, R29 ;  /* 0x0000001d14217220 */ /* 0x040fe20000410000 */
[----:B------:R-:W-:Y:S02]  /*127c0*/  IMAD.U32 R24, R11, 0x10000, RZ ;  /* 0x000100000b187824 */ /* 0x000fe400078e00ff */
[C---:B------:R-:W-:Y:S01]  /*127d0*/  FFMA.FTZ R32, R3.reuse, R26, -R32 ;  /* 0x0000001a03207223 */ /* 0x040fe20000010820 */
[----:B------:R-:W-:Y:S01]  /*127e0*/  FFMA.FTZ R34, R3, R28, R34 ;  /* 0x0000001c03227223 */ /* 0x000fe20000010022 */
[----:B------:R-:W-:Y:S02]  /*127f0*/  IMAD.U32 R3, R73, 0x10000, RZ ;  /* 0x0001000049037824 */ /* 0x000fe400078e00ff */
[-C--:B------:R-:W-:Y:S01]  /*12800*/  FMUL.FTZ R35, R20, R15.reuse ;  /* 0x0000000f14237220 */ /* 0x080fe20000410000 */
[----:B------:R-:W-:Y:S01]  /*12810*/  FFMA.FTZ R33, R12, R15, -R33 ;  /* 0x0000000f0c217223 */ /* 0x000fe20000010821 */
[C---:B------:R-:W-:Y:S01]  /*12820*/  FMUL.FTZ R15, R24.reuse, R31 ;  /* 0x0000001f180f7220 */ /* 0x040fe20000410000 */
[----:B------:R-:W-:Y:S01]  /*12830*/  FMUL.FTZ R24, R24, R3 ;  /* 0x0000000318187220 */ /* 0x000fe20000410000 */
[----:B------:R-:W-:Y:S01]  /*12840*/  FFMA.FTZ R35, R12, R29, R35 ;  /* 0x0000001d0c237223 */ /* 0x000fe20000010023 */
[----:B------:R-:W-:Y:S01]  /*12850*/  LOP3.LUT R12, R71, 0xffff0000, RZ, 0xc0, !PT ;  /* 0xffff0000470c7812 */ /* 0x000fe200078ec0ff */
[----:B------:R-:W-:Y:S01]  /*12860*/  FFMA.FTZ R28, R14, R3, -R15 ;  /* 0x000000030e1c7223 */ /* 0x000fe2000001080f */
[----:B------:R-:W-:Y:S01]  /*12870*/  LOP3.LUT R3, R70, 0xffff0000, RZ, 0xc0, !PT ;  /* 0xffff000046037812 */ /* 0x000fe200078ec0ff */
[----:B------:R-:W-:Y:S01]  /*12880*/  FFMA.FTZ R31, R14, R31, R24 ;  /* 0x0000001f0e1f7223 */ /* 0x000fe20000010018 */
[----:B------:R-:W-:Y:S01]  /*12890*/  LOP3.LUT R14, R27, 0xffff0000, RZ, 0xc0, !PT ;  /* 0xffff00001b0e7812 */ /* 0x000fe200078ec0ff */
[----:B------:R-:W-:Y:S01]  /*128a0*/  FMUL.FTZ R15, R8, R25 ;  /* 0x00000019080f7220 */ /* 0x000fe20000410000 */
[----:B------:R-:W-:-:S02]  /*128b0*/  IMAD.U32 R21, R10, 0x10000, RZ ;  /* 0x000100000a157824 */ /* 0x000fc400078e00ff */
[-C--:B------:R-:W-:Y:S01]  /*128c0*/  FMUL.FTZ R27, R8, R3.reuse ;  /* 0x00000003081b7220 */ /* 0x080fe20000410000 */
[----:B------:R-:W-:Y:S02]  /*128d0*/  IMAD.U32 R20, R30, 0x10000, RZ ;  /* 0x000100001e147824 */ /* 0x000fe400078e00ff */
[C---:B------:R-:W-:Y:S01]  /*128e0*/  FMUL.FTZ R24, R9.reuse, R14 ;  /* 0x0000000e09187220 */ /* 0x040fe20000410000 */
[C---:B------:R-:W-:Y:S01]  /*128f0*/  FFMA.FTZ R15, R4.reuse, R3, -R15 ;  /* 0x00000003040f7223 */ /* 0x040fe2000001080f */
[----:B------:R-:W-:Y:S01]  /*12900*/  FMUL.FTZ R9, R9, R12 ;  /* 0x0000000c09097220 */ /* 0x000fe20000410000 */
[----:B------:R-:W-:Y:S01]  /*12910*/  FFMA.FTZ R27, R4, R25, R27 ;  /* 0x00000019041b7223 */ /* 0x000fe2000001001b */
[----:B------:R-:W-:Y:S02]  /*12920*/  IMAD.U32 R8, R72, 0x10000, RZ ;  /* 0x0001000048087824 */ /* 0x000fe400078e00ff */
[----:B------:R-:W-:Y:S01]  /*12930*/  FMUL.FTZ R4, R21, R20 ;  /* 0x0000001415047220 */ /* 0x000fe20000410000 */
[C---:B------:R-:W-:Y:S01]  /*12940*/  FFMA.FTZ R24, R5.reuse, R12, -R24 ;  /* 0x0000000c05187223 */ /* 0x040fe20000010818 */
[----:B------:R-:W-:Y:S01]  /*12950*/  FFMA.FTZ R14, R5, R14, R9 ;  /* 0x0000000e050e7223 */ /* 0x000fe20000010009 */
[----:B------:R-:W-:Y:S01]  /*12960*/  LOP3.LUT R10, R10, 0xffff0000, RZ, 0xc0, !PT ;  /* 0xffff00000a0a7812 */ /* 0x000fe200078ec0ff */
[-C--:B------:R-:W-:Y:S01]  /*12970*/  FMUL.FTZ R26, R21, R8.reuse ;  /* 0x00000008151a7220 */ /* 0x080fe20000410000 */
[----:B------:R-:W-:Y:S01]  /*12980*/  FFMA.FTZ R12, R13, R8, -R4 ;  /* 0x000000080d0c7223 */ /* 0x000fe20000010804 */
[----:B------:R-:W-:-:S02]  /*12990*/  LOP3.LUT R5, R30, 0xffff0000, RZ, 0xc0, !PT ;  /* 0xffff00001e057812 */ /* 0x000fc400078ec0ff */
[----:B------:R-:W-:Y:S01]  /*129a0*/  LOP3.LUT R11, R11, 0xffff0000, RZ, 0xc0, !PT ;  /* 0xffff00000b0b7812 */ /* 0x000fe200078ec0ff */
[----:B------:R-:W-:Y:S01]  /*129b0*/  FFMA.FTZ R26, R13, R20, R26 ;  /* 0x000000140d1a7223 */ /* 0x000fe2000001001a */
[----:B------:R-:W-:Y:S01]  /*129c0*/  LOP3.LUT R3, R72, 0xffff0000, RZ, 0xc0, !PT ;  /* 0xffff000048037812 */ /* 0x000fe200078ec0ff */
[C---:B------:R-:W-:Y:S01]  /*129d0*/  FMUL.FTZ R9, R10.reuse, R5 ;  /* 0x000000050a097220 */ /* 0x040fe20000410000 */
[----:B------:R-:W-:Y:S02]  /*129e0*/  LOP3.LUT R8, R69, 0xffff0000, RZ, 0xc0, !PT ;  /* 0xffff000045087812 */ /* 0x000fe400078ec0ff */
        /* <DEDUP_REMOVED lines=18> */
.L_x_6325:
[----:B------:R-:W-:Y:S05]  /*12b10*/  BSYNC B0 ;  /* 0x0000000000007941 */ /* 0x000fea0003800000 */
.L_x_6303:
        /* <DEDUP_REMOVED lines=8> */
.L_x_6301:
[----:B01234-:R-:W2:Y:S02]  /*12ba0*/  LDL R0, [R1+0x4c] ;  /* 0x00004c0001007983 */ /* 0x01fea40000100800 */
[----:B--2---:R-:W-:-:S13]  /*12bb0*/  R2UR UR4, R0 ;  /* 0x00000000000472ca */ /* 0x004fda00000e0000 */
[----:B------:R-:W-:-:S05]  /*12bc0*/  IMAD.U32 R0, RZ, RZ, UR4 ;  /* 0x00000004ff007e24 */ /* 0x000fca000f8e00ff */
[----:B------:R-:W-:-:S13]  /*12bd0*/  ISETP.NE.AND P0, PT, R0, 0x3, PT ;  /* 0x000000030000780c */ /* 0x000fda0003f05270 */
[----:B------:R-:W-:Y:S05]  /*12be0*/  @!P0 BRA `(.L_x_6354) ;  /* 0x0000000000048947 */ /* 0x000fea0003800000 */
[----:B------:R-:W-:Y:S01]  /*12bf0*/  BPT.TRAP 0x1 ;  /* 0x000000040000795c */ /* 0x000fe20000300000 */
.L_x_6354:
[----:B------:R-:W-:Y:S01]  /*12c00*/  IMAD R3, R205, 0x8, R16 ;  /* 0x00000008cd037824 */ /* 0x000fe200078e0210 */
[----:B------:R-:W-:-:S04]  /*12c10*/  SHF.L.U32 R0, R208, 0x1f, RZ ;  /* 0x0000001fd0007819 */ /* 0x000fc800000006ff */
[----:B------:R0:W1:Y:S01]  /*12c20*/  SYNCS.PHASECHK.TRANS64.TRYWAIT P2, [R3+URZ+0x36830], R0 ;  /* 0x03683000030075a7 */ /* 0x000062000804017f */
[----:B------:R-:W-:Y:S05]  /*12c30*/  @!P0 BRA `(.L_x_6355) ;  /* 0x0000000000048947 */ /* 0x000fea0003800000 */
[----:B------:R-:W-:Y:S01]  /*12c40*/  BPT.TRAP 0x1 ;  /* 0x000000040000795c */ /* 0x000fe20000300000 */
.L_x_6355:
[----:B------:R-:W2:Y:S02]  /*12c50*/  S2R R4, SR_TID.X ;  /* 0x0000000000047919 */ /* 0x000ea40000002100 */
[----:B--2---:R-:W-:-:S04]  /*12c60*/  LOP3.LUT R4, R4, 0x7f, RZ, 0xc0, !PT ;  /* 0x0000007f04047812 */ /* 0x004fc800078ec0ff */
[----:B------:R-:W-:Y:S01]  /*12c70*/  ISETP.NE.AND P1, PT, R4, RZ, PT ;  /* 0x000000ff0400720c */ /* 0x000fe20003f25270 */
[----:B-1----:R-:W-:-:S12]  /*12c80*/  @P2 BRA `(.L_x_6356) ;  /* 0x0000000000082947 */ /* 0x002fd80003800000 */
[----:B------:R-:W1:Y:S02]  /*12c90*/  SYNCS.PHASECHK.TRANS64.TRYWAIT P2, [R3+URZ+0x36830], R0 ;  /* 0x03683000030075a7 */ /* 0x000e64000804017f */
[----:B-1----:R-:W-:Y:S05]  /*12ca0*/  @!P2 BRA `(.L_x_6357) ;  /* 0x000001b80038a947 */ /* 0x002fea0003800000 */
.L_x_6356:
        /* <DEDUP_REMOVED lines=11> */
[----:B------:R-:W-:Y:S01]  /*12d60*/  UMOV UR5, UR17 ;  /* 0x0000001100057c82 */ /* 0x000fe20008000000 */
[----:B------:R-:W-:Y:S01]  /*12d70*/  R2UR UR7, R7 ;  /* 0x00000000070772ca */ /* 0x000fe200000e0000 */
[----:B------:R-:W-:Y:S01]  /*12d80*/  IMAD.MOV.U32 R7, RZ, RZ, 0x40000040 ;  /* 0x40000040ff077424 */ /* 0x000fe200078e00ff */
[----:B------:R-:W-:Y:S01]  /*12d90*/  LOP3.LUT R219, R0, 0x10000, RZ, 0xfc, !PT ;  /* 0x0001000000db7812 */ /* 0x000fe200078efcff */
[----:B------:R-:W-:Y:S01]  /*12da0*/  ULOP3.LUT UR20, UR20, 0x10000, URZ, 0xfc, !UPT ;  /* 0x0001000014147892 */ /* 0x000fe2000f8efc3f */
[----:B------:R-:W-:Y:S01]  /*12db0*/  IMAD.U32 R15, RZ, RZ, UR9 ;  /* 0x00000009ff0f7e24 */ /* 0x000fe2000f8e00ff */
[----:B------:R-:W-:Y:S01]  /*12dc0*/  UMOV UR13, UR17 ;  /* 0x00000011000d7c82 */ /* 0x000fe20008000000 */
[----:B------:R-:W-:Y:S01]  /*12dd0*/  IMAD.MOV.U32 R9, RZ, RZ, 0x40000040 ;  /* 0x40000040ff097424 */ /* 0x000fe200078e00ff */
[----:B------:R-:W-:Y:S01]  /*12de0*/  UMOV UR25, 0x40000040 ;  /* 0x4000004000197882 */ /* 0x000fe20000000000 */
[----:B------:R-:W-:Y:S01]  /*12df0*/  IMAD R4, R205, 0xa80, R219 ;  /* 0x00000a80cd047824 */ /* 0x000fe200078e02db */
[----:B------:R-:W-:Y:S01]  /*12e00*/  UMOV UR23, UR25 ;  /* 0x0000001900177c82 */ /* 0x000fe20008000000 */
[----:B------:R-:W-:Y:S01]  /*12e10*/  UMOV UR8, UR20 ;  /* 0x0000001400087c82 */ /* 0x000fe20008000000 */
[----:B------:R-:W-:Y:S01]  /*12e20*/  R2UR UR15, R9 ;  /* 0x00000000090f72ca */ /* 0x000fe200000e0000 */
[C---:B------:R-:W-:Y:S01]  /*12e30*/  VIADD R6, R4.reuse, 0x80 ;  /* 0x0000008004067836 */ /* 0x040fe20000000000 */
[----:B------:R-:W-:Y:S01]  /*12e40*/  R2UR UR10, R4 ;  /* 0x00000000040a72ca */ /* 0x000fe200000e0000 */
[----:B------:R-:W-:Y:S01]  /*12e50*/  UMOV UR16, UR8 ;  /* 0x0000000800107c82 */ /* 0x000fe20008000000 */
[----:B------:R-:W-:Y:S01]  /*12e60*/  IMAD.U32 R14, RZ, RZ, UR8 ;  /* 0x00000008ff0e7e24 */ /* 0x000fe2000f8e00ff */
[----:B------:R-:W-:Y:S01]  /*12e70*/  UMOV UR4, UR16 ;  /* 0x0000001000047c82 */ /* 0x000fe20008000000 */
[----:B------:R-:W-:Y:S01]  /*12e80*/  R2UR UR6, R6 ;  /* 0x00000000060672ca */ /* 0x000fe200000e0000 */
[C---:B------:R-:W-:Y:S01]  /*12e90*/  VIADD R6, R4.reuse, 0x100 ;  /* 0x0000010004067836 */ /* 0x040fe20000000000 */
[----:B------:R-:W-:Y:S01]  /*12ea0*/  UMOV UR12, UR16 ;  /* 0x00000010000c7c82 */ /* 0x000fe20008000000 */
[C---:B------:R-:W-:Y:S01]  /*12eb0*/  VIADD R8, R4.reuse, 0x200 ;  /* 0x0000020004087836 */ /* 0x040fe20000000000 */
[----:B------:R0:W-:Y:S01]  /*12ec0*/  STL.64 [R1+0x38], R14 ;  /* 0x0000380e01007387 */ /* 0x0001e20000100a00 */
[----:B------:R-:W-:Y:S01]  /*12ed0*/  IMAD.MOV.U32 R9, RZ, RZ, 0x40000040 ;  /* 0x40000040ff097424 */ /* 0x000fe200078e00ff */
[----:B------:R-:W-:Y:S01]  /*12ee0*/  UIADD3 UR52, UR20, 0x406, URZ ;  /* 0x0000040614347890 */ /* 0x000fe2000fffe03f */
[----:B------:R-:W-:Y:S01]  /*12ef0*/  VIADD R10, R4, 0xa04 ;  /* 0x00000a04040a7836 */ /* 0x000fe20000000000 */
[----:B------:R-:W-:Y:S01]  /*12f00*/  R2UR UR14, R8 ;  /* 0x00000000080e72ca */ /* 0x000fe200000e0000 */
[----:B------:R-:W-:Y:S01]  /*12f10*/  HGMMA.64x16x16.F32.BF16 R72, gdesc[UR8], RZ, !UPT, gsb0 ;  /* 0x00200000084879f0 */ /* 0x000fe2000c0018ff */
[----:B------:R-:W-:Y:S01]  /*12f20*/  UMOV UR8, UR16 ;  /* 0x0000001000087c82 */ /* 0x000fe20008000000 */
[----:B------:R-:W-:Y:S01]  /*12f30*/  UMOV UR9, UR17 ;  /* 0x0000001100097c82 */ /* 0x000fe20008000000 */
[----:B------:R-:W-:Y:S01]  /*12f40*/  VIADD R8, R4, 0x300 ;  /* 0x0000030004087836 */ /* 0x000fe20000000000 */
[----:B------:R-:W-:Y:S01]  /*12f50*/  R2UR UR19, R9 ;  /* 0x00000000091372ca */ /* 0x000fe200000e0000 */
[----:B------:R-:W-:Y:S01]  /*12f60*/  IMAD.MOV.U32 R9, RZ, RZ, 0x40000040 ;  /* 0x40000040ff097424 */ /* 0x000fe200078e00ff */
[----:B------:R-:W-:Y:S01]  /*12f70*/  UMOV UR53, 0x40000040 ;  /* 0x4000004000357882 */ /* 0x000fe20000000000 */
[----:B0-----:R-:W-:Y:S01]  /*12f80*/  IMAD.U32 R15, RZ, RZ, UR25 ;  /* 0x00000019ff0f7e24 */ /* 0x001fe2000f8e00ff */
[----:B------:R-:W-:Y:S01]  /*12f90*/  R2UR UR18, R8 ;  /* 0x00000000081272ca */ /* 0x000fe200000e0000 */
[C---:B------:R-:W-:Y:S01]  /*12fa0*/  VIADD R8, R4.reuse, 0x202 ;  /* 0x0000020204087836 */ /* 0x040fe20000000000 */
[----:B------:R-:W-:Y:S01]  /*12fb0*/  UIADD3 UR48, UR20, 0x800, URZ ;  /* 0x0000080014307890 */ /* 0x000fe2000fffe03f */
[----:B------:R-:W-:Y:S01]  /*12fc0*/  IMAD.MOV.U32 R11, RZ, RZ, 0x40000040 ;  /* 0x40000040ff0b7424 */ /* 0x000fe200078e00ff */
[----:B------:R-:W-:Y:S01]  /*12fd0*/  UMOV UR49, 0x40000040 ;  /* 0x4000004000317882 */ /* 0x000fe20000000000 */
[----:B------:R-:W-:Y:S01]  /*12fe0*/  UIADD3 UR44, UR20, 0x802, URZ ;  /* 0x00000802142c7890 */ /* 0x000fe2000fffe03f */
[----:B------:R-:W0:Y:S01]  /*12ff0*/  LDC R0, c[0x0][0x448] ;  /* 0x00011200ff007b82 */ /* 0x000e220000000800 */
[----:B------:R-:W-:Y:S01]  /*13000*/  UMOV UR45, 0x40000040 ;  /* 0x40000040002d7882 */ /* 0x000fe20000000000 */
[----:B------:R-:W-:Y:S01]  /*13010*/  UIADD3 UR40, UR20, 0x804, URZ ;  /* 0x0000080414287890 */ /* 0x000fe2000fffe03f */
[----:B------:R-:W-:Y:S01]  /*13020*/  VIADD R12, R4, 0x986 ;  /* 0x00000986040c7836 */ /* 0x000fe20000000000 */
[----:B------:R-:W-:Y:S01]  /*13030*/  UMOV UR41, 0x40000040 ;  /* 0x4000004000297882 */ /* 0x000fe20000000000 */
[----:B------:R-:W-:Y:S01]  /*13040*/  UIADD3 UR36, UR20, 0x806, URZ ;  /* 0x0000080614247890 */ /* 0x000fe2000fffe03f */
[----:B------:R-:W-:Y:S01]  /*13050*/  IMAD.MOV.U32 R13, RZ, RZ, 0x40000040 ;  /* 0x40000040ff0d7424 */ /* 0x000fe200078e00ff */
[----:B------:R-:W-:Y:S01]  /*13060*/  UMOV UR37, 0x40000040 ;  /* 0x4000004000257882 */ /* 0x000fe20000000000 */
[----:B------:R-:W-:Y:S01]  /*13070*/  @!P1 VIADD R3, R3, 0x36840 ;  /* 0x0003684003039836 */ /* 0x000fe20000000000 */
[----:B------:R-:W-:Y:S01]  /*13080*/  BSSY B0, `(.L_x_6358) ;  /* 0x0000a05000007945 */ /* 0x000fe20003800000 */
        /* <DEDUP_REMOVED lines=11> */
[----:B0-----:R-:W-:Y:S01]  /*13140*/  ISETP.NE.AND P2, PT, R0, 0x1, PT ;  /* 0x000000010000780c */ /* 0x001fe20003f45270 */
[----:B------:R-:W-:-:S12]  /*13150*/  IMAD.IADD R0, R228, 0x1, R222 ;  /* 0x00000001e4007824 */ /* 0x000fd800078e02de */
[----:B------:R-:W0:Y:S01]  /*13160*/  @P2 LDC R5, c[0x0][0x44c] ;  /* 0x00011300ff052b82 */ /* 0x000e220000000800 */
        /* <DEDUP_REMOVED lines=12> */
[----:B------:R-:W-:Y:S02]  /*13230*/  IMAD.MOV.U32 R7, RZ, RZ, 0x40000040 ;  /* 0x40000040ff077424 */ /* 0x000fe400078e00ff */
[----:B0-----:R-:W-:Y:S01]  /*13240*/  @P2 IMAD.HI.U32 R5, R0, R5, RZ ;  /* 0x0000000500052227 */ /* 0x001fe200078e00ff */
        /* <DEDUP_REMOVED lines=16> */
[----:B------:R-:W-:Y:S02]  /*13350*/  UMOV UR9, UR23 ;  /* 0x0000001700097c82 */ /* 0x000fe40008000000 */
[----:B------:R-:W-:Y:S02]  /*13360*/  WARPGROUP.DEPBAR.LE gsb0, 0x0 ;  /* 0x00008000000079c5 */ /* 0x000fe40000010000 */
[----:B------:R-:W-:-:S06]  /*13370*/  WARPGROUP.ARRIVE ;  /* 0x00000000000079c5 */ /* 0x000fcc0000000000 */
[----:B------:R-:W-:Y:S01]  /*13380*/  HGMMA.64x16x16.F32.BF16 R40, gdesc[UR12], RZ, !UPT, gsb0 ;  /* 0x002000000c2879f0 */ /* 0x000fe2000c0018ff */
[----:B------:R-:W-:Y:S02]  /*13390*/  UMOV UR13, UR23 ;  /* 0x00000017000d7c82 */ /* 0x000fe40008000000 */
[----:B------:R-:W-:Y:S02]  /*133a0*/  WARPGROUP.DEPBAR.LE gsb0, 0x0 ;  /* 0x00008000000079c5 */ /* 0x000fe40000010000 */
[----:B------:R-:W-:-:S06]  /*133b0*/  WARPGROUP.ARRIVE ;  /* 0x00000000000079c5 */ /* 0x000fcc0000000000 */
[----:B------:R-:W-:Y:S01]  /*133c0*/  HGMMA.64x16x16.F32.BF16 R32, gdesc[UR4], RZ, !UPT, gsb0 ;  /* 0x00200000042079f0 */ /* 0x000fe2000c0018ff */
        /* <DEDUP_REMOVED lines=8> */
[----:B------:R-:W-:Y:S01]  /*13450*/  R2UR UR10, R6 ;  /* 0x00000000060a72ca */ /* 0x000fe200000e0000 */
[----:B------:R-:W-:Y:S01]  /*13460*/  UMOV UR4, UR22 ;  /* 0x0000001600047c82 */ /* 0x000fe20008000000 */
[----:B------:R-:W-:Y:S01]  /*13470*/  R2UR UR11, R7 ;  /* 0x00000000070b72ca */ /* 0x000fe200000e0000 */
[----:B------:R-:W-:Y:S01]  /*13480*/  UMOV UR8, UR22 ;  /* 0x0000001600087c82 */ /* 0x000fe20008000000 */
[----:B------:R-:W-:Y:S01]  /*13490*/  VIADD R6, R4, 0x182 ;  /* 0x0000018204067836 */ /* 0x000fe20000000000 */
[----:B------:R-:W-:Y:S01]  /*134a0*/  UMOV UR12, UR22 ;  /* 0x00000016000c7c82 */ /* 0x000fe20008000000 */
[----:B------:R-:W-:-:S02]  /*134b0*/  IMAD.MOV.U32 R7, RZ, RZ, 0x40000040 ;  /* 0x40000040ff077424 */ /* 0x000fc400078e00ff */
[----:B------:R-:W-:Y:S01]  /*134c0*/  IMAD.U32 R14, RZ, RZ, UR24 ;  /* 0x00000018ff0e7e24 */ /* 0x000fe2000f8e00ff */
[----:B------:R-:W-:Y:S01]  /*134d0*/  R2UR UR14, R6 ;  /* 0x00000000060e72ca */ /* 0x000fe200000e0000 */
[----:B------:R-:W-:Y:S01]  /*134e0*/  VIADD R6, R4, 0x282 ;  /* 0x0000028204067836 */ /* 0x000fe20000000000 */
[----:B------:R-:W-:Y:S01]  /*134f0*/  R2UR UR15, R7 ;  /* 0x00000000070f72ca */ /* 0x000fe200000e0000 */
[----:B------:R-:W-:Y:S01]  /*13500*/  IMAD.MOV.U32 R7, RZ, RZ, 0x40000040 ;  /* 0x40000040ff077424 */ /* 0x000fe200078e00ff */
        /* <DEDUP_REMOVED lines=106> */
[----:B------:R-:W-:Y:S03]  /*13bb0*/  HGMMA.64x16x16.F32.BF16 R48, gdesc[UR16], R48, gsb0 ;  /* 0x00200000103079f0 */ /* 0x000fe60008001830 */
        /* <DEDUP_REMOVED lines=25> */
[----:B------:R-:W-:Y:S01]  /*13d50*/  UMOV UR12, UR24 ;  /* 0x00000018000c7c82 */ /* 0x000fe20008000000 */
[----:B------:R-:W-:Y:S01]  /*13d60*/  UMOV UR13, UR25 ;  /* 0x00000019000d7c82 */ /* 0x000fe20008000000 */
[----:B------:R-:W-:Y:S01]  /*13d70*/  UMOV UR4, UR12 ;  /* 0x0000000c00047c82 */ /* 0x000fe20008000000 */
[----:B------:R-:W-:Y:S01]  /*13d80*/  UMOV UR5, UR13 ;  /* 0x0000000d00057c82 */ /* 0x000fe20008000000 */
[----:B------:R-:W-:Y:S01]  /*13d90*/  UMOV UR8, UR12 ;  /* 0x0000000c00087c82 */ /* 0x000fe20008000000 */
[----:B------:R-:W-:Y:S01]  /*13da0*/  UMOV UR9, UR13 ;  /* 0x0000000d00097c82 */ /* 0x000fe20008000000 */
        /* <DEDUP_REMOVED lines=180> */
[----:B------:R-:W-:Y:S01]  /*148f0*/  STL.64 [R1], R14 ;  /* 0x0000000e01007387 */ /* 0x000fe20000100a00 */
        /* <DEDUP_REMOVED lines=282> */
[----:B------:R-:W-:Y:S02]  /*15aa0*/  R2UR UR38, R6 ;  /* 0x00000000062672ca */ /* 0x000fe400000e0000 */
[----:B------:R-:W-:Y:S01]  /*15ab0*/  R2UR UR39, R7 ;  /* 0x00000000072772ca */ /* 0x000fe200000e0000 */
[----:B------:R-:W0:Y:S01]  /*15ac0*/  @P2 LDC R6, c[0x0][0x450] ;  /* 0x00011400ff062b82 */ /* 0x000e220000000800 */
[----:B------:R-:W-:Y:S01]  /*15ad0*/  IMAD.MOV.U32 R7, RZ, RZ, -0x70 ;  /* 0xffffff90ff077424 */ /* 0x000fe200078e00ff */
[----:B0-----:R-:W-:Y:S01]  /*15ae0*/  @P2 SHF.R.U32.HI R0, RZ, R6, R5 ;  /* 0x00000006ff002219 */ /* 0x001fe20000011605 */
[----:B------:R-:W-:Y:S01]  /*15af0*/  VIADD R6, R4, 0x886 ;  /* 0x0000088604067836 */ /* 0x000fe20000000000 */
[----:B------:R-:W-:Y:S02]  /*15b00*/  WARPGROUP.DEPBAR.LE gsb0, 0x0 ;  /* 0x00008000000079c5 */ /* 0x000fe40000010000 */
[----:B------:R-:W-:Y:S01]  /*15b10*/  WARPGROUP.ARRIVE ;  /* 0x00000000000079c5 */ /* 0x000fe20000000000 */
[----:B------:R-:W-:-:S05]  /*15b20*/  IMAD R5, R2, -0x70, R225 ;  /* 0xffffff9002057824 */ /* 0x000fca00078e02e1 */
        /* <DEDUP_REMOVED lines=40> */
[----:B------:R-:W-:Y:S01]  /*15db0*/  IMAD R8, R2, R7, 0x71 ;  /* 0x0000007102087424 */ /* 0x000fe200078e0207 */
[----:B------:R-:W0:Y:S01]  /*15dc0*/  SHFL.IDX PT, R9, R0, 0x1, 0x1c1f ;  /* 0x003c1f0000097f89 */ /* 0x000e2200000e0000 */
[----:B------:R-:W-:Y:S02]  /*15dd0*/  IMAD.MOV.U32 R7, RZ, RZ, 0x40000040 ;  /* 0x40000040ff077424 */ /* 0x000fe400078e00ff */
[----:B------:R-:W-:-:S05]  /*15de0*/  IMAD R8, R227, -0x2, R8 ;  /* 0xfffffffee3087824 */ /* 0x000fca00078e0208 */
[----:B------:R-:W-:Y:S01]  /*15df0*/  IADD3 R81, -R224, R8, R225 ;  /* 0x00000008e0517210 */ /* 0x000fe20007ffe1e1 */
        /* <DEDUP_REMOVED lines=8> */
[----:B------:R-:W-:Y:S02]  /*15e80*/  IMAD.MOV.U32 R5, RZ, RZ, 0x40000040 ;  /* 0x40000040ff057424 */ /* 0x000fe400078e00ff */
[----:B------:R-:W-:-:S05]  /*15e90*/  IMAD R6, R227, -0x2, R6 ;  /* 0xfffffffee3067824 */ /* 0x000fca00078e0206 */
[----:B0-----:R-:W-:-:S04]  /*15ea0*/  VIADDMNMX R8, R9, R81, R6, PT ;  /* 0x0000005109087246 */ /* 0x001fc80003800106 */
        /* <DEDUP_REMOVED lines=16> */
[----:B------:R-:W-:Y:S01]  /*15fb0*/  FMNMX.FTZ R10, R93, R10, !PT ;  /* 0x0000000a5d0a7209 */ /* 0x000fe20007810000 */
[----:B------:R-:W-:Y:S02]  /*15fc0*/  WARPGROUP.DEPBAR.LE gsb0, 0x0 ;  /* 0x00008000000079c5 */ /* 0x000fe40000010000 */
[----:B------:R-:W-:Y:S01]  /*15fd0*/  WARPGROUP.ARRIVE ;  /* 0x00000000000079c5 */ /* 0x000fe20000000000 */
[----:B------:R-:W-:-:S02]  /*15fe0*/  ISETP.GT.AND P3, PT, R8, 0x19, PT ;  /* 0x000000190800780c */ /* 0x000fc40003f64270 */
[----:B------:R-:W-:Y:S02]  /*15ff0*/  FSEL R87, R70, -INF , P4 ;  /* 0xff80000046577808 */ /* 0x000fe40002000000 */
[----:B------:R-:W-:Y:S01]  /*16000*/  FMNMX.FTZ R10, R95, R10, !PT ;  /* 0x0000000a5f0a7209 */ /* 0x000fe20007810000 */
[----:B------:R-:W-:Y:S01]  /*16010*/  HGMMA.64x16x16.F32.BF16 R48, gdesc[UR4], R48, gsb0 ;  /* 0x00200000043079f0 */ /* 0x000fe20008001830 */
[----:B------:R-:W-:Y:S01]  /*16020*/  R2UR UR6, R12 ;  /* 0x000000000c0672ca */ /* 0x000fe200000e0000 */
[----:B------:R-:W-:Y:S01]  /*16030*/  UMOV UR4, UR36 ;  /* 0x0000002400047c82 */ /* 0x000fe20008000000 */
[----:B------:R-:W-:Y:S01]  /*16040*/  R2UR UR7, R13 ;  /* 0x000000000d0772ca */ /* 0x000fe200000e0000 */
[----:B------:R-:W-:Y:S01]  /*16050*/  UMOV UR5, UR37 ;  /* 0x0000002500057c82 */ /* 0x000fe20008000000 */
[----:B------:R-:W-:Y:S02]  /*16060*/  ISETP.GT.AND P4, PT, R8, 0x20, PT ;  /* 0x000000200800780c */ /* 0x000fe40003f84270 */
[----:B------:R-:W-:-:S02]  /*16070*/  FSEL R79, R71, -INF , P3 ;  /* 0xff800000474f7808 */ /* 0x000fc40001800000 */
        /* <DEDUP_REMOVED lines=20> */
[----:B------:R-:W-:Y:S01]  /*161c0*/  HGMMA.64x16x16.F32.BF16 R40, gdesc[UR8], R40, gsb0 ;  /* 0x00200000082879f0 */ /* 0x000fe20008001828 */
[----:B------:R-:W-:Y:S02]  /*161d0*/  FMNMX.FTZ R10, R7, R10, !PT ;  /* 0x0000000a070a7209 */ /* 0x000fe40007810000 */
[C---:B------:R-:W-:Y:S02]  /*161e0*/  ISETP.GT.AND P3, PT, R8.reuse, 0x39, PT ;  /* 0x000000390800780c */ /* 0x040fe40003f64270 */
[----:B------:R-:W-:Y:S02]  /*161f0*/  FMNMX.FTZ R10, R51, R10, !PT ;  /* 0x0000000a330a7209 */ /* 0x000fe40007810000 */
[----:B------:R-:W-:Y:S02]  /*16200*/  FSEL R55, R55, -INF , P3 ;  /* 0xff80000037377808 */ /* 0x000fe40001800000 */
[----:B------:R-:W-:Y:S01]  /*16210*/  ISETP.GT.AND P3, PT, R8, 0x41, PT ;  /* 0x000000410800780c */ /* 0x000fe20003f64270 */
[----:B------:R-:W-:-:S02]  /*16220*/  WARPGROUP.DEPBAR.LE gsb0, 0x0 ;  /* 0x00008000000079c5 */ /* 0x000fc40000010000 */
[----:B------:R-:W-:Y:S01]  /*16230*/  WARPGROUP.ARRIVE ;  /* 0x00000000000079c5 */ /* 0x000fe20000000000 */
[----:B------:R-:W-:Y:S02]  /*16240*/  FSEL R43, R43, -INF , P3 ;  /* 0xff8000002b2b7808 */ /* 0x000fe40001800000 */
[----:B------:R-:W-:-:S03]  /*16250*/  ISETP.GT.AND P3, PT, R8, 0x49, PT ;  /* 0x000000490800780c */ /* 0x000fc60003f64270 */
[----:B------:R-:W-:Y:S01]  /*16260*/  HGMMA.64x16x16.F32.BF16 R32, gdesc[UR4], R32, gsb0 ;  /* 0x00200000042079f0 */ /* 0x000fe20008001820 */
[----:B------:R-:W-:Y:S01]  /*16270*/  R2UR UR6, R4 ;  /* 0x00000000040672ca */ /* 0x000fe200000e0000 */
[----:B------:R-:W-:Y:S01]  /*16280*/  UMOV UR4, UR36 ;  /* 0x0000002400047c82 */ /* 0x000fe20008000000 */
[----:B------:R-:W-:Y:S01]  /*16290*/  R2UR UR7, R5 ;  /* 0x00000000050772ca */ /* 0x000fe200000e0000 */
[----:B------:R-:W-:Y:S01]  /*162a0*/  UMOV UR5, UR37 ;  /* 0x0000002500057c82 */ /* 0x000fe20008000000 */
[----:B------:R-:W-:Y:S02]  /*162b0*/  FSEL R5, R54, -INF , P4 ;  /* 0xff80000036057808 */ /* 0x000fe40002000000 */
[----:B------:R-:W-:Y:S02]  /*162c0*/  ISETP.GT.AND P4, PT, R8, 0x40, PT ;  /* 0x000000400800780c */ /* 0x000fe40003f84270 */
[----:B------:R-:W-:Y:S02]  /*162d0*/  FMNMX.FTZ R10, R5, R10, !PT ;  /* 0x0000000a050a7209 */ /* 0x000fe40007810000 */
[----:B------:R-:W-:-:S02]  /*162e0*/  FSEL R9, R42, -INF , P4 ;  /* 0xff8000002a097808 */ /* 0x000fc40002000000 */
[----:B------:R-:W-:Y:S02]  /*162f0*/  FMNMX.FTZ R10, R55, R10, !PT ;  /* 0x0000000a370a7209 */ /* 0x000fe40007810000 */
[----:B------:R-:W-:Y:S02]  /*16300*/  ISETP.GT.AND P4, PT, R8, 0x48, PT ;  /* 0x000000480800780c */ /* 0x000fe40003f84270 */
[----:B------:R-:W-:Y:S02]  /*16310*/  FMNMX.FTZ R10, R9, R10, !PT ;  /* 0x0000000a090a7209 */ /* 0x000fe40007810000 */
[----:B------:R-:W-:Y:S02]  /*16320*/  FSEL R11, R46, -INF , P4 ;  /* 0xff8000002e0b7808 */ /* 0x000fe40002000000 */
[----:B------:R-:W-:Y:S02]  /*16330*/  FMNMX.FTZ R10, R43, R10, !PT ;  /* 0x0000000a2b0a7209 */ /* 0x000fe40007810000 */
[----:B------:R-:W-:-:S02]  /*16340*/  ISETP.GT.AND P4, PT, R8, 0x50, PT ;  /* 0x000000500800780c */ /* 0x000fc40003f84270 */
        /* <DEDUP_REMOVED lines=21> */
[----:B------:R-:W-:-:S02]  /*164a0*/  FSEL R21, R26, -INF , P4 ;  /* 0xff8000001a157808 */ /* 0x000fc40002000000 */
[C---:B------:R-:W-:Y:S02]  /*164b0*/  ISETP.GT.AND P4, PT, R8.reuse, 0x68, PT ;  /* 0x000000680800780c */ /* 0x040fe40003f84270 */
[----:B------:R-:W-:Y:S02]  /*164c0*/  FSEL R27, R27, -INF , P3 ;  /* 0xff8000001b1b7808 */ /* 0x000fe40001800000 */
[----:B------:R-:W-:Y:S02]  /*164d0*/  FMNMX.FTZ R10, R21, R10, !PT ;  /* 0x0000000a150a7209 */ /* 0x000fe40007810000 */
[----:B------:R-:W-:Y:S02]  /*164e0*/  ISETP.GT.AND P3, PT, R8, 0x69, PT ;  /* 0x000000690800780c */ /* 0x000fe40003f64270 */
[----:B------:R-:W-:Y:S01]  /*164f0*/  FSEL R67, R30, -INF , P4 ;  /* 0xff8000001e437808 */ /* 0x000fe20002000000 */
[----:B------:R0:W1:Y:S01]  /*16500*/  SHFL.IDX PT, R8, R0, RZ, 0x1c1f ;  /* 0x001c1fff00087589 */ /* 0x00006200000e0000 */
[----:B------:R-:W-:-:S02]  /*16510*/  FMNMX.FTZ R10, R27, R10, !PT ;  /* 0x0000000a1b0a7209 */ /* 0x000fc40007810000 */
[----:B------:R-:W-:Y:S02]  /*16520*/  FSEL R31, R31, -INF , P3 ;  /* 0xff8000001f1f7808 */ /* 0x000fe40001800000 */
[----:B------:R-:W-:Y:S01]  /*16530*/  FMNMX.FTZ R10, R67, R10, !PT ;  /* 0x0000000a430a7209 */ /* 0x000fe20007810000 */
[----:B0-----:R-:W-:-:S03]  /*16540*/  IMAD.U32 R0, RZ, RZ, UR4 ;  /* 0x00000004ff007e24 */ /* 0x001fc6000f8e00ff */
[----:B------:R-:W-:-:S05]  /*16550*/  FMNMX.FTZ R10, R31, R10, !PT ;  /* 0x0000000a1f0a7209 */ /* 0x000fca0007810000 */
[----:B------:R-:W0:Y:S01]  /*16560*/  SHFL.BFLY PT, R97, R10, 0x2, 0x1f ;  /* 0x0c401f000a617f89 */ /* 0x000e2200000e0000 */
[----:B-1----:R-:W-:-:S04]  /*16570*/  VIADDMNMX R34, R8, R81, R6, PT ;  /* 0x0000005108227246 */ /* 0x002fc80003800106 */
[C---:B------:R-:W-:Y:S02]  /*16580*/  ISETP.GT.AND P4, PT, R34.reuse, 0x1, PT ;  /* 0x000000012200780c */ /* 0x040fe40003f84270 */
[----:B------:R-:W-:Y:S02]  /*16590*/  ISETP.GT.AND P5, PT, R34, 0x8, PT ;  /* 0x000000082200780c */ /* 0x000fe40003fa4270 */
[----:B------:R-:W-:Y:S02]  /*165a0*/  FSEL R6, R73, -INF , P4 ;  /* 0xff80000049067808 */ /* 0x000fe40002000000 */
[----:B------:R-:W-:Y:S02]  /*165b0*/  FSEL R73, R76, -INF , P5 ;  /* 0xff8000004c497808 */ /* 0x000fe40002800000 */
[----:B------:R-:W-:Y:S02]  /*165c0*/  ISETP.GT.AND P4, PT, R34, 0x11, PT ;  /* 0x000000112200780c */ /* 0x000fe40003f84270 */
[----:B0-----:R-:W-:-:S02]  /*165d0*/  FMNMX.FTZ R97, R10, R97, !PT ;  /* 0x000000610a617209 */ /* 0x001fc40007810000 */
[----:B------:R-:W-:Y:S02]  /*165e0*/  FSEL R65, R65, -INF , P4 ;  /* 0xff80000041417808 */ /* 0x000fe40002000000 */
[C---:B------:R-:W-:Y:S01]  /*165f0*/  ISETP.GT.AND P4, PT, R34.reuse, 0x19, PT ;  /* 0x000000192200780c */ /* 0x040fe20003f84270 */
[----:B------:R-:W0:Y:S03]  /*16600*/  SHFL.BFLY PT, R4, R97, 0x1, 0x1f ;  /* 0x0c201f0061047f89 */ /* 0x000e2600000e0000 */
        /* <DEDUP_REMOVED lines=9> */
[----:B------:R-:W-:Y:S02]  /*166a0*/  CS2R R96, SRZ ;  /* 0x0000000000607805 */ /* 0x000fe4000001ff00 */
[----:B------:R-:W-:Y:S02]  /*166b0*/  FSEL R53, R53, -INF , P4 ;  /* 0xff80000035357808 */ /* 0x000fe40002000000 */
[C---:B------:R-:W-:Y:S01]  /*166c0*/  FSETP.NEU.FTZ.AND P3, PT, R4.reuse, -INF , PT ;  /* 0xff8000000400780b */ /* 0x040fe20003f7d000 */
[----:B------:R-:W-:Y:S01]  /*166d0*/  FMUL.FTZ R30, R4, R0 ;  /* 0x00000000041e7220 */ /* 0x000fe20000410000 */
[----:B------:R-:W-:-:S04]  /*166e0*/  ISETP.GT.AND P4, PT, R34, 0x41, PT ;  /* 0x000000412200780c */ /* 0x000fc80003f84270 */
[----:B------:R-:W-:Y:S02]  /*166f0*/  FSEL R30, R30, RZ, P3 ;  /* 0x000000ff1e1e7208 */ /* 0x000fe40001800000 */
[----:B------:R-:W-:-:S03]  /*16700*/  ISETP.GT.AND P3, PT, R34, RZ, PT ;  /* 0x000000ff2200720c */ /* 0x000fc60003f64270 */
[-CC-:B------:R-:W-:Y:S01]  /*16710*/  FFMA.FTZ R201, R83, R0.reuse, -R30.reuse ;  /* 0x0000000053c97223 */ /* 0x180fe2000001081e */
[----:B------:R-:W-:Y:S01]  /*16720*/  FSEL R81, R72, -INF , P3 ;  /* 0xff80000048517808 */ /* 0x000fe20001800000 */
[-CC-:B------:R-:W-:Y:S01]  /*16730*/  FFMA.FTZ R8, R85, R0.reuse, -R30.reuse ;  /* 0x0000000055087223 */ /* 0x180fe2000001081e */
[C---:B------:R-:W-:Y:S01]  /*16740*/  ISETP.GT.AND P3, PT, R34.reuse, 0x9, PT ;  /* 0x000000092200780c */ /* 0x040fe20003f64270 */
[--C-:B------:R-:W-:Y:S01]  /*16750*/  FFMA.FTZ R203, R89, R0, -R30.reuse ;  /* 0x0000000059cb7223 */ /* 0x100fe2000001081e */
[----:B------:R-:W-:Y:S01]  /*16760*/  FMNMX.FTZ R10, R81, R6, !PT ;  /* 0x00000006510a7209 */ /* 0x000fe20007810000 */
[-CC-:B------:R-:W-:Y:S01]  /*16770*/  FFMA.FTZ R91, R91, R0.reuse, -R30.reuse ;  /* 0x000000005b5b7223 */ /* 0x180fe2000001081e */
[----:B------:R-:W-:Y:S01]  /*16780*/  FSEL R77, R77, -INF , P3 ;  /* 0xff8000004d4d7808 */ /* 0x000fe20001800000 */
[-CC-:B------:R-:W-:Y:S01]  /*16790*/  FFMA.FTZ R197, R93, R0.reuse, -R30.reuse ;  /* 0x000000005dc57223 */ /* 0x180fe2000001081e */
[----:B------:R-:W-:Y:S01]  /*167a0*/  ISETP.GT.AND P3, PT, R34, 0x10, PT ;  /* 0x000000102200780c */ /* 0x000fe20003f64270 */
[--C-:B------:R-:W-:Y:S01]  /*167b0*/  FFMA.FTZ R199, R87, R0, -R30.reuse ;  /* 0x0000000057c77223 */ /* 0x100fe2000001081e */
[----:B------:R-:W-:Y:S01]  /*167c0*/  FMNMX.FTZ R10, R73, R10, !PT ;  /* 0x0000000a490a7209 */ /* 0x000fe20007810000 */
[-CC-:B------:R-:W-:Y:S01]  /*167d0*/  FFMA.FTZ R26, R79, R0.reuse, -R30.reuse ;  /* 0x000000004f1a7223 */ /* 0x180fe2000001081e */
[----:B------:R-:W-:Y:S01]  /*167e0*/  FSEL R83, R64, -INF , P3 ;  /* 0xff80000040537808 */ /* 0x000fe20001800000 */
[--C-:B------:R-:W-:Y:S01]  /*167f0*/  FFMA.FTZ R193, R75, R0, -R30.reuse ;  /* 0x000000004bc17223 */ /* 0x100fe2000001081e */
[----:B------:R-:W-:Y:S01]  /*16800*/  FMNMX.FTZ R10, R77, R10, !PT ;  /* 0x0000000a4d0a7209 */ /* 0x000fe20007810000 */
        /* <DEDUP_REMOVED lines=8> */
[--C-:B------:R-:W-:Y:S01]  /*16890*/  FFMA.FTZ R189, R7, R0, -R30.reuse ;  /* 0x0000000007bd7223 */ /* 0x100fe2000001081e */
[----:B------:R-:W-:Y:S01]  /*168a0*/  ISETP.GT.AND P3, PT, R34, 0x20, PT ;  /* 0x000000202200780c */ /* 0x000fe20003f64270 */
[----:B------:R0:W-:Y:S01]  /*168b0*/  MUFU.EX2 R10, R91 ;  /* 0x0000005b000a7308 */ /* 0x0001e20000000800 */
[----:B------:R-:W-:Y:S01]  /*168c0*/  FMNMX.FTZ R12, R85, R12, !PT ;  /* 0x0000000c550c7209 */ /* 0x000fe20007810000 */
[-CC-:B------:R-:W-:Y:S01]  /*168d0*/  FFMA.FTZ R185, R9, R0.reuse, -R30.reuse ;  /* 0x0000000009b97223 */ /* 0x180fe2000001081e */
[----:B------:R-:W-:Y:S01]  /*168e0*/  FSEL R89, R56, -INF , P3 ;  /* 0xff80000038597808 */ /* 0x000fe20001800000 */
[--C-:B------:R-:W-:Y:S01]  /*168f0*/  FFMA.FTZ R187, R11, R0, -R30.reuse ;  /* 0x000000000bbb7223 */ /* 0x100fe2000001081e */
[----:B------:R-:W-:Y:S01]  /*16900*/  FMNMX.FTZ R12, R69, R12, !PT ;  /* 0x0000000c450c7209 */ /* 0x000fe20007810000 */
[--C-:B------:R-:W-:Y:S01]  /*16910*/  FFMA.FTZ R181, R13, R0, -R30.reuse ;  /* 0x000000000db57223 */ /* 0x100fe2000001081e */
[----:B------:R-:W-:Y:S01]  /*16920*/  ISETP.GT.AND P3, PT, R34, 0x28, PT ;  /* 0x000000282200780c */ /* 0x000fe20003f64270 */
[----:B------:R-:W-:Y:S01]  /*16930*/  MUFU.EX2 R201, R201 ;  /* 0x000000c900c97308 */ /* 0x000fe20000000800 */
[----:B------:R-:W-:Y:S01]  /*16940*/  FMNMX.FTZ R12, R89, R12, !PT ;  /* 0x0000000c590c7209 */ /* 0x000fe20007810000 */
[-CC-:B------:R-:W-:Y:S01]  /*16950*/  FFMA.FTZ R183, R15, R0.reuse, -R30.reuse ;  /* 0x000000000fb77223 */ /* 0x180fe2000001081e */
[----:B0-----:R-:W-:Y:S01]  /*16960*/  FSEL R91, R60, -INF , P3 ;  /* 0xff8000003c5b7808 */ /* 0x001fe20001800000 */
[--C-:B------:R-:W-:Y:S01]  /*16970*/  FFMA.FTZ R177, R21, R0, -R30.reuse ;  /* 0x0000000015b17223 */ /* 0x100fe2000001081e */
[----:B------:R-:W-:Y:S01]  /*16980*/  FMNMX.FTZ R14, R57, R12, !PT ;  /* 0x0000000c390e7209 */ /* 0x000fe20007810000 */
[--C-:B------:R-:W-:Y:S01]  /*16990*/  FFMA.FTZ R27, R27, R0, -R30.reuse ;  /* 0x000000001b1b7223 */ /* 0x100fe2000001081e */
[----:B------:R-:W-:Y:S01]  /*169a0*/  ISETP.GT.AND P3, PT, R34, 0x30, PT ;  /* 0x000000302200780c */ /* 0x000fe20003f64270 */
[----:B------:R-:W-:Y:S01]  /*169b0*/  MUFU.EX2 R12, R95 ;  /* 0x0000005f000c7308 */ /* 0x000fe20000000800 */
[----:B------:R-:W-:Y:S01]  /*169c0*/  FMNMX.FTZ R14, R91, R14, !PT ;  /* 0x0000000e5b0e7209 */ /* 0x000fe20007810000 */
[----:B------:R-:W-:Y:S01]  /*169d0*/  FFMA.FTZ R179, R67, R0, -R30 ;  /* 0x0000000043b37223 */ /* 0x000fe2000001081e */
[----:B------:R-:W-:-:S02]  /*169e0*/  FSEL R93, R48, -INF , P3 ;  /* 0xff800000305d7808 */ /* 0x000fc40001800000 */
[----:B------:R-:W-:Y:S02]  /*169f0*/  CS2R R66, SRZ ;  /* 0x0000000000427805 */ /* 0x000fe4000001ff00 */
[----:B------:R-:W-:Y:S02]  /*16a00*/  FMNMX.FTZ R14, R61, R14, !PT ;  /* 0x0000000e3d0e7209 */ /* 0x000fe40007810000 */
[----:B------:R-:W-:Y:S01]  /*16a10*/  ISETP.GT.AND P3, PT, R34, 0x38, PT ;  /* 0x000000382200780c */ /* 0x000fe20003f64270 */
[----:B------:R-:W0:Y:S01]  /*16a20*/  MUFU.EX2 R8, R8 ;  /* 0x0000000800087308 */ /* 0x000e220000000800 */
[----:B------:R-:W-:Y:S02]  /*16a30*/  FMNMX.FTZ R14, R93, R14, !PT ;  /* 0x0000000e5d0e7209 */ /* 0x000fe40007810000 */
[----:B------:R-:W-:Y:S02]  /*16a40*/  FSEL R87, R52, -INF , P3 ;  /* 0xff80000034577808 */ /* 0x000fe40001800000 */
[----:B------:R-:W-:-:S02]  /*16a50*/  FMNMX.FTZ R20, R49, R14, !PT ;  /* 0x0000000e31147209 */ /* 0x000fc40007810000 */
[----:B------:R-:W-:Y:S01]  /*16a60*/  ISETP.GT.AND P3, PT, R34, 0x40, PT ;  /* 0x000000402200780c */ /* 0x000fe20003f64270 */
[----:B------:R1:W-:Y:S01]  /*16a70*/  MUFU.EX2 R14, R26 ;  /* 0x0000001a000e7308 */ /* 0x0003e20000000800 */
[----:B------:R-:W-:Y:S02]  /*16a80*/  FMNMX.FTZ R20, R87, R20, !PT ;  /* 0x0000001457147209 */ /* 0x000fe40007810000 */
[----:B------:R-:W-:Y:S02]  /*16a90*/  FSEL R79, R40, -INF , P3 ;  /* 0xff800000284f7808 */ /* 0x000fe40001800000 */
[----:B------:R-:W-:Y:S02]  /*16aa0*/  FMNMX.FTZ R20, R53, R20, !PT ;  /* 0x0000001435147209 */ /* 0x000fe40007810000 */
[----:B------:R-:W-:Y:S01]  /*16ab0*/  ISETP.GT.AND P3, PT, R34, 0x48, PT ;  /* 0x000000482200780c */ /* 0x000fe20003f64270 */
[----:B------:R-:W2:Y:S01]  /*16ac0*/  MUFU.EX2 R203, R203 ;  /* 0x000000cb00cb7308 */ /* 0x000ea20000000800 */
[----:B------:R-:W-:-:S02]  /*16ad0*/  FSEL R75, R41, -INF , P4 ;  /* 0xff800000294b7808 */ /* 0x000fc40002000000 */
[----:B------:R-:W-:Y:S02]  /*16ae0*/  FMNMX.FTZ R20, R79, R20, !PT ;  /* 0x000000144f147209 */ /* 0x000fe40007810000 */
[----:B------:R-:W-:Y:S02]  /*16af0*/  ISETP.GT.AND P4, PT, R34, 0x49, PT ;  /* 0x000000492200780c */ /* 0x000fe40003f84270 */
[----:B------:R-:W-:Y:S01]  /*16b00*/  FSEL R41, R44, -INF , P3 ;  /* 0xff8000002c297808 */ /* 0x000fe20001800000 */
[----:B------:R-:W3:Y:S01]  /*16b10*/  MUFU.EX2 R197, R197 ;  /* 0x000000c500c57308 */ /* 0x000ee20000000800 */
[----:B-1----:R-:W-:Y:S01]  /*16b20*/  FMNMX.FTZ R26, R75, R20, !PT ;  /* 0x000000144b1a7209 */ /* 0x002fe20007810000 */
[----:B------:R-:W1:Y:S01]  /*16b30*/  @P2 LDC R44, c[0x0][0x450] ;  /* 0x00011400ff2c2b82 */ /* 0x000e620000000800 */
[----:B------:R-:W-:Y:S02]  /*16b40*/  FSEL R45, R45, -INF , P4 ;  /* 0xff8000002d2d7808 */ /* 0x000fe40002000000 */
[----:B------:R-:W-:-:S02]  /*16b50*/  ISETP.GT.AND P3, PT, R34, 0x50, PT ;  /* 0x000000502200780c */ /* 0x000fc40003f64270 */
[----:B------:R-:W-:Y:S01]  /*16b60*/  FMNMX.FTZ R26, R41, R26, !PT ;  /* 0x0000001a291a7209 */ /* 0x000fe20007810000 */
[----:B------:R4:W-:Y:S01]  /*16b70*/  MUFU.EX2 R20, R38 ;  /* 0x0000002600147308 */ /* 0x0009e20000000800 */
[----:B------:R-:W-:Y:S02]  /*16b80*/  ISETP.GT.AND P4, PT, R34, 0x51, PT ;  /* 0x000000512200780c */ /* 0x000fe40003f84270 */
[----:B------:R-:W-:Y:S02]  /*16b90*/  FSEL R71, R32, -INF , P3 ;  /* 0xff80000020477808 */ /* 0x000fe40001800000 */
[----:B------:R-:W-:Y:S02]  /*16ba0*/  FMNMX.FTZ R26, R45, R26, !PT ;  /* 0x0000001a2d1a7209 */ /* 0x000fe40007810000 */
[C---:B------:R-:W-:Y:S01]  /*16bb0*/  ISETP.GT.AND P3, PT, R34.reuse, 0x58, PT ;  /* 0x000000582200780c */ /* 0x040fe20003f64270 */
[----:B------:R-:W5:Y:S01]  /*16bc0*/  MUFU.EX2 R199, R199 ;  /* 0x000000c700c77308 */ /* 0x000f620000000800 */
[----:B------:R-:W-:Y:S01]  /*16bd0*/  FSEL R33, R33, -INF , P4 ;  /* 0xff80000021217808 */ /* 0x000fe20002000000 */
[----:B----4-:R-:W-:Y:S01]  /*16be0*/  FFMA.FTZ R38, R39, R0, -R30 ;  /* 0x0000000027267223 */ /* 0x010fe2000001081e */
[----:B------:R-:W-:Y:S01]  /*16bf0*/  FMNMX.FTZ R26, R71, R26, !PT ;  /* 0x0000001a471a7209 */ /* 0x000fe20007810000 */
[----:B------:R-:W4:Y:S01]  /*16c00*/  @P2 LDC R39, c[0x0][0x44c] ;  /* 0x00011300ff272b82 */ /* 0x000f220000000800 */
[----:B------:R-:W-:-:S02]  /*16c10*/  ISETP.GT.AND P4, PT, R34, 0x59, PT ;  /* 0x000000592200780c */ /* 0x000fc40003f84270 */
[----:B------:R-:W-:Y:S01]  /*16c20*/  FSEL R59, R36, -INF , P3 ;  /* 0xff800000243b7808 */ /* 0x000fe20001800000 */
[--C-:B------:R-:W-:Y:S01]  /*16c30*/  FFMA.FTZ R36, R63, R0, -R30.reuse ;  /* 0x000000003f247223 */ /* 0x100fe2000001081e */
[----:B------:R-:W-:Y:S01]  /*16c40*/  FMNMX.FTZ R32, R33, R26, !PT ;  /* 0x0000001a21207209 */ /* 0x000fe20007810000 */
[----:B------:R-:W-:Y:S01]  /*16c50*/  MUFU.EX2 R193, R193 ;  /* 0x000000c100c17308 */ /* 0x000fe20000000800 */
[----:B------:R-:W-:Y:S02]  /*16c60*/  FSEL R37, R37, -INF , P4 ;  /* 0xff80000025257808 */ /* 0x000fe40002000000 */
[C---:B------:R-:W-:Y:S02]  /*16c70*/  ISETP.GT.AND P3, PT, R34.reuse, 0x60, PT ;  /* 0x000000602200780c */ /* 0x040fe40003f64270 */
[----:B------:R-:W-:Y:S02]  /*16c80*/  FMNMX.FTZ R32, R59, R32, !PT ;  /* 0x000000203b207209 */ /* 0x000fe40007810000 */
[----:B------:R-:W-:Y:S01]  /*16c90*/  ISETP.GT.AND P4, PT, R34, 0x61, PT ;  /* 0x000000612200780c */ /* 0x000fe20003f84270 */
[----:B------:R0:W-:Y:S01]  /*16ca0*/  MUFU.EX2 R26, R36 ;  /* 0x00000024001a7308 */ /* 0x0001e20000000800 */
[----:B------:R-:W-:Y:S01]  /*16cb0*/  FSEL R63, R24, -INF , P3 ;  /* 0xff800000183f7808 */ /* 0x000fe20001800000 */
[----:B------:R-:W-:Y:S01]  /*16cc0*/  FFMA.FTZ R24, R51, R0, -R30 ;  /* 0x0000000033187223 */ /* 0x000fe2000001081e */
[----:B------:R-:W-:-:S02]  /*16cd0*/  FMNMX.FTZ R32, R37, R32, !PT ;  /* 0x0000002025207209 */ /* 0x000fc40007810000 */
[----:B------:R-:W-:Y:S02]  /*16ce0*/  CS2R R50, SRZ ;  /* 0x0000000000327805 */ /* 0x000fe4000001ff00 */
[----:B------:R-:W-:Y:S02]  /*16cf0*/  ISETP.GT.AND P3, PT, R34, 0x68, PT ;  /* 0x000000682200780c */ /* 0x000fe40003f64270 */
[----:B------:R-:W-:Y:S01]  /*16d00*/  FSEL R25, R25, -INF , P4 ;  /* 0xff80000019197808 */ /* 0x000fe20002000000 */
[----:B------:R-:W-:Y:S01]  /*16d10*/  MUFU.EX2 R195, R195 ;  /* 0x000000c300c37308 */ /* 0x000fe20000000800 */
[----:B------:R-:W-:Y:S01]  /*16d20*/  FMNMX.FTZ R32, R63, R32, !PT ;  /* 0x000000203f207209 */ /* 0x000fe20007810000 */
[----:B----4-:R-:W-:Y:S01]  /*16d30*/  @P2 IMAD.HI.U32 R39, R222, R39, RZ ;  /* 0x00000027de272227 */ /* 0x010fe200078e00ff */
[----:B------:R-:W-:-:S03]  /*16d40*/  ISETP.GT.AND P4, PT, R34, 0x69, PT ;  /* 0x000000692200780c */ /* 0x000fc60003f84270 */
[----:B------:R-:W-:Y:S01]  /*16d50*/  FFMA.FTZ R34, R47, R0, -R30 ;  /* 0x000000002f227223 */ /* 0x000fe2000001081e */
[----:B------:R-:W-:Y:S01]  /*16d60*/  FSEL R95, R28, -INF , P3 ;  /* 0xff8000001c5f7808 */ /* 0x000fe20001800000 */
[----:B------:R-:W-:Y:S01]  /*16d70*/  IMAD.MOV.U32 R47, RZ, RZ, R222 ;  /* 0x000000ffff2f7224 */ /* 0x000fe200078e00de */
[----:B------:R-:W-:Y:S01]  /*16d80*/  FMNMX.FTZ R32, R25, R32, !PT ;  /* 0x0000002019207209 */ /* 0x000fe20007810000 */
[----:B------:R-:W-:Y:S01]  /*16d90*/  MUFU.EX2 R189, R189 ;  /* 0x000000bd00bd7308 */ /* 0x000fe20000000800 */
[----:B------:R-:W-:Y:S01]  /*16da0*/  FSEL R29, R29, -INF , P4 ;  /* 0xff8000001d1d7808 */ /* 0x000fe20002000000 */
[----:B------:R-:W-:Y:S01]  /*16db0*/  FFMA.FTZ R28, R55, R0, -R30 ;  /* 0x00000000371c7223 */ /* 0x000fe2000001081e */
[----:B------:R-:W-:Y:S02]  /*16dc0*/  FMNMX.FTZ R32, R95, R32, !PT ;  /* 0x000000205f207209 */ /* 0x000fe40007810000 */
[----:B------:R-:W-:Y:S02]  /*16dd0*/  CS2R R54, SRZ ;  /* 0x0000000000367805 */ /* 0x000fe4000001ff00 */
[----:B-1----:R-:W-:-:S02]  /*16de0*/  @P2 SHF.R.U32.HI R47, RZ, R44, R39 ;  /* 0x0000002cff2f2219 */ /* 0x002fc40000011627 */
[----:B------:R-:W-:Y:S01]  /*16df0*/  FMNMX.FTZ R5, R29, R32, !PT ;  /* 0x000000201d057209 */ /* 0x000fe20007810000 */
[--C-:B------:R-:W-:Y:S01]  /*16e00*/  FFMA.FTZ R32, R43, R0, -R30.reuse ;  /* 0x000000002b207223 */ /* 0x100fe2000001081e */
[----:B------:R-:W-:Y:S03]  /*16e10*/  MUFU.EX2 R24, R24 ;  /* 0x0000001800187308 */ /* 0x000fe60000000800 */
[----:B0-----:R-:W0:Y:S05]  /*16e20*/  SHFL.BFLY PT, R36, R5, 0x2, 0x1f ;  /* 0x0c401f0005247f89 */ /* 0x001e2a00000e0000 */
[----:B------:R-:W-:Y:S08]  /*16e30*/  MUFU.EX2 R191, R191 ;  /* 0x000000bf00bf7308 */ /* 0x000ff00000000800 */
[----:B------:R-:W-:Y:S08]  /*16e40*/  MUFU.EX2 R28, R28 ;  /* 0x0000001c001c7308 */ /* 0x000ff00000000800 */
[----:B------:R-:W-:Y:S01]  /*16e50*/  MUFU.EX2 R185, R185 ;  /* 0x000000b900b97308 */ /* 0x000fe20000000800 */
[----:B0-----:R-:W-:Y:S01]  /*16e60*/  FMNMX.FTZ R7, R5, R36, !PT ;  /* 0x0000002405077209 */ /* 0x001fe20007810000 */
[-CC-:B------:R-:W-:Y:S01]  /*16e70*/  FFMA.FTZ R36, R35, R0.reuse, -R30.reuse ;  /* 0x0000000023247223 */ /* 0x180fe2000001081e */
[----:B------:R-:W-:-:S03]  /*16e80*/  FFMA.FTZ R30, R31, R0, -R30 ;  /* 0x000000001f1e7223 */ /* 0x000fc6000001081e */
[----:B------:R-:W0:Y:S02]  /*16e90*/  SHFL.BFLY PT, R40, R7, 0x1, 0x1f ;  /* 0x0c201f0007287f89 */ /* 0x000e2400000e0000 */
[----:B------:R-:W-:Y:S08]  /*16ea0*/  MUFU.EX2 R32, R32 ;  /* 0x0000002000207308 */ /* 0x000ff00000000800 */
[----:B------:R-:W-:Y:S08]  /*16eb0*/  MUFU.EX2 R187, R187 ;  /* 0x000000bb00bb7308 */ /* 0x000ff00000000800 */
[----:B------:R-:W-:Y:S01]  /*16ec0*/  MUFU.EX2 R34, R34 ;  /* 0x0000002200227308 */ /* 0x000fe20000000800 */
[----:B0-----:R-:W-:-:S07]  /*16ed0*/  FMNMX.FTZ R5, R7, R40, !PT ;  /* 0x0000002807057209 */ /* 0x001fce0007810000 */
[----:B------:R-:W-:Y:S01]  /*16ee0*/  MUFU.EX2 R181, R181 ;  /* 0x000000b500b57308 */ /* 0x000fe20000000800 */
[C---:B------:R-:W-:Y:S01]  /*16ef0*/  FSETP.NEU.FTZ.AND P3, PT, R5.reuse, -INF , PT ;  /* 0xff8000000500780b */ /* 0x040fe20003f7d000 */
[----:B------:R-:W-:-:S06]  /*16f00*/  FMUL.FTZ R7, R5, R0 ;  /* 0x0000000005077220 */ /* 0x000fcc0000410000 */
[----:B------:R0:W-:Y:S01]  /*16f10*/  MUFU.EX2 R40, R27 ;  /* 0x0000001b00287308 */ /* 0x0001e20000000800 */
[----:B------:R-:W-:-:S05]  /*16f20*/  FSEL R42, R7, RZ, P3 ;  /* 0x000000ff072a7208 */ /* 0x000fca0001800000 */
[-CC-:B------:R-:W-:Y:S01]  /*16f30*/  FFMA.FTZ R200, R81, R0.reuse, -R42.reuse ;  /* 0x0000000051c87223 */ /* 0x180fe2000001082a */
[-CC-:B------:R-:W-:Y:S01]  /*16f40*/  FFMA.FTZ R9, R6, R0.reuse, -R42.reuse ;  /* 0x0000000006097223 */ /* 0x180fe2000001082a */
[-C--:B------:R-:W-:Y:S01]  /*16f50*/  FFMA.FTZ R202, R73, R0.reuse, -R42 ;  /* 0x0000000049ca7223 */ /* 0x080fe2000001082a */
[----:B------:R-:W-:Y:S01]  /*16f60*/  FADD.FTZ R6, R201, R8 ;  /* 0x00000008c9067221 */ /* 0x000fe20000010000 */
[-CC-:B------:R-:W-:Y:S01]  /*16f70*/  FFMA.FTZ R11, R77, R0.reuse, -R42.reuse ;  /* 0x000000004d0b7223 */ /* 0x180fe2000001082a */
[-C--:B------:R-:W-:Y:S01]  /*16f80*/  FFMA.FTZ R196, R83, R0.reuse, -R42 ;  /* 0x0000000053c47223 */ /* 0x080fe2000001082a */
[----:B------:R-:W-:Y:S01]  /*16f90*/  MUFU.EX2 R200, R200 ;  /* 0x000000c800c87308 */ /* 0x000fe20000000800 */
[----:B--2---:R-:W-:Y:S01]  /*16fa0*/  FADD.FTZ R7, R203, R6 ;  /* 0x00000006cb077221 */ /* 0x004fe20000010000 */
[-CC-:B------:R-:W-:Y:S01]  /*16fb0*/  FFMA.FTZ R13, R65, R0.reuse, -R42.reuse ;  /* 0x00000000410d7223 */ /* 0x180fe2000001082a */
[-CC-:B------:R-:W-:Y:S01]  /*16fc0*/  FFMA.FTZ R198, R85, R0.reuse, -R42.reuse ;  /* 0x0000000055c67223 */ /* 0x180fe2000001082a */
[-CC-:B------:R-:W-:Y:S01]  /*16fd0*/  FFMA.FTZ R15, R69, R0.reuse, -R42.reuse ;  /* 0x00000000450f7223 */ /* 0x180fe2000001082a */
[----:B------:R-:W-:Y:S01]  /*16fe0*/  FADD.FTZ R6, R10, R7 ;  /* 0x000000070a067221 */ /* 0x000fe20000010000 */
[-CC-:B------:R-:W-:Y:S01]  /*16ff0*/  FFMA.FTZ R192, R89, R0.reuse, -R42.reuse ;  /* 0x0000000059c07223 */ /* 0x180fe2000001082a */
[-C--:B------:R-:W-:Y:S01]  /*17000*/  FFMA.FTZ R21, R57, R0.reuse, -R42 ;  /* 0x0000000039157223 */ /* 0x080fe2000001082a */
[----:B------:R-:W1:Y:S01]  /*17010*/  MUFU.EX2 R9, R9 ;  /* 0x0000000900097308 */ /* 0x000e620000000800 */
[----:B---3--:R-:W-:Y:S01]  /*17020*/  FADD.FTZ R7, R197, R6 ;  /* 0x00000006c5077221 */ /* 0x008fe20000010000 */
[-CC-:B------:R-:W-:Y:S01]  /*17030*/  FFMA.FTZ R194, R91, R0.reuse, -R42.reuse ;  /* 0x000000005bc27223 */ /* 0x180fe2000001082a */
[-CC-:B0-----:R-:W-:Y:S01]  /*17040*/  FFMA.FTZ R27, R61, R0.reuse, -R42.reuse ;  /* 0x000000003d1b7223 */ /* 0x181fe2000001082a */
[-CC-:B------:R-:W-:Y:S01]  /*17050*/  FFMA.FTZ R188, R93, R0.reuse, -R42.reuse ;  /* 0x000000005dbc7223 */ /* 0x180fe2000001082a */
[----:B------:R-:W-:Y:S01]  /*17060*/  FADD.FTZ R6, R12, R7 ;  /* 0x000000070c067221 */ /* 0x000fe20000010000 */
[-CC-:B------:R-:W-:Y:S01]  /*17070*/  FFMA.FTZ R31, R49, R0.reuse, -R42.reuse ;  /* 0x00000000311f7223 */ /* 0x180fe2000001082a */
[-C--:B------:R-:W-:Y:S01]  /*17080*/  FFMA.FTZ R190, R87, R0.reuse, -R42 ;  /* 0x0000000057be7223 */ /* 0x080fe2000001082a */
[----:B------:R-:W0:Y:S01]  /*17090*/  MUFU.EX2 R202, R202 ;  /* 0x000000ca00ca7308 */ /* 0x000e220000000800 */
[----:B-----5:R-:W-:Y:S01]  /*170a0*/  FADD.FTZ R39, R199, R6 ;  /* 0x00000006c7277221 */ /* 0x020fe20000010000 */
[----:B------:R-:W-:Y:S01]  /*170b0*/  @!P1 PRMT R6, RZ, 0x654, R3 ;  /* 0x00000654ff069816 */ /* 0x000fe20000000003 */
[-CC-:B------:R-:W-:Y:S01]  /*170c0*/  FFMA.FTZ R35, R53, R0.reuse, -R42.reuse ;  /* 0x0000000035237223 */ /* 0x180fe2000001082a */
[-CC-:B------:R-:W-:Y:S01]  /*170d0*/  FFMA.FTZ R184, R79, R0.reuse, -R42.reuse ;  /* 0x000000004fb87223 */ /* 0x180fe2000001082a */
[----:B------:R-:W-:Y:S01]  /*170e0*/  FADD.FTZ R46, R14, R39 ;  /* 0x000000270e2e7221 */ /* 0x000fe20000010000 */
[----:B------:R2:W-:Y:S01]  /*170f0*/  @!P1 SYNCS.ARRIVE.TRANS64.RED.A1T0 RZ, [R6+URZ], RZ ;  /* 0x000000ff06ff99a7 */ /* 0x0005e2000810043f */
[-C--:B------:R-:W-:Y:S01]  /*17100*/  FFMA.FTZ R75, R75, R0.reuse, -R42 ;  /* 0x000000004b4b7223 */ /* 0x080fe2000001082a */
[----:B------:R-:W3:Y:S01]  /*17110*/  MUFU.EX2 R11, R11 ;  /* 0x0000000b000b7308 */ /* 0x000ee20000000800 */
[----:B-1----:R-:W-:Y:S01]  /*17120*/  FADD.FTZ R7, R200, R9 ;  /* 0x00000009c8077221 */ /* 0x002fe20000010000 */
[----:B------:R-:W-:Y:S01]  /*17130*/  FADD.FTZ R43, R193, R46 ;  /* 0x0000002ec12b7221 */ /* 0x000fe20000010000 */
[-CC-:B------:R-:W-:Y:S01]  /*17140*/  FFMA.FTZ R41, R41, R0.reuse, -R42.reuse ;  /* 0x0000000029297223 */ /* 0x180fe2000001082a */
[-CC-:B------:R-:W-:Y:S01]  /*17150*/  FFMA.FTZ R45, R45, R0.reuse, -R42.reuse ;  /* 0x000000002d2d7223 */ /* 0x180fe2000001082a */
[-C--:B------:R-:W-:Y:S01]  /*17160*/  FFMA.FTZ R71, R71, R0.reuse, -R42 ;  /* 0x0000000047477223 */ /* 0x080fe2000001082a */
[----:B------:R-:W-:Y:S01]  /*17170*/  FADD.FTZ R46, R20, R43 ;  /* 0x0000002b142e7221 */ /* 0x000fe20000010000 */
[----:B--2---:R-:W-:Y:S01]  /*17180*/  IMAD.MOV.U32 R6, RZ, RZ, RZ ;  /* 0x000000ffff067224 */ /* 0x004fe200078e00ff */
[----:B------:R-:W1:Y:S01]  /*17190*/  MUFU.EX2 R196, R196 ;  /* 0x000000c400c47308 */ /* 0x000e620000000800 */
[----:B0-----:R-:W-:Y:S01]  /*171a0*/  FADD.FTZ R44, R202, R7 ;  /* 0x00000007ca2c7221 */ /* 0x001fe20000010000 */
[----:B------:R-:W-:Y:S01]  /*171b0*/  IADD3 R7, R47, R225, -R224 ;  /* 0x000000e12f077210 */ /* 0x000fe20007ffe8e0 */
[----:B------:R-:W-:Y:S01]  /*171c0*/  FADD.FTZ R43, R195, R46 ;  /* 0x0000002ec32b7221 */ /* 0x000fe20000010000 */
[-CC-:B------:R-:W-:Y:S01]  /*171d0*/  FFMA.FTZ R33, R33, R0.reuse, -R42.reuse ;  /* 0x0000000021217223 */ /* 0x180fe2000001082a */
[-CC-:B------:R-:W-:Y:S01]  /*171e0*/  FFMA.FTZ R59, R59, R0.reuse, -R42.reuse ;  /* 0x000000003b3b7223 */ /* 0x180fe2000001082a */
[-C--:B------:R-:W-:Y:S01]  /*171f0*/  FFMA.FTZ R37, R37, R0.reuse, -R42 ;  /* 0x0000000025257223 */ /* 0x080fe2000001082a */
[----:B------:R-:W-:Y:S01]  /*17200*/  IMAD.HI R221, R7, -0x6db6db6d, R6 ;  /* 0x9249249307dd7827 */ /* 0x000fe200078e0206 */
[----:B------:R-:W0:Y:S03]  /*17210*/  MUFU.EX2 R13, R13 ;  /* 0x0000000d000d7308 */ /* 0x000e260000000800 */
[----:B---3--:R-:W-:Y:S01]  /*17220*/  FADD.FTZ R39, R11, R44 ;  /* 0x0000002c0b277221 */ /* 0x008fe20000010000 */
[----:B------:R-:W-:Y:S01]  /*17230*/  FADD.FTZ R46, R26, R43 ;  /* 0x0000002b1a2e7221 */ /* 0x000fe20000010000 */
[-CC-:B------:R-:W-:Y:S01]  /*17240*/  FFMA.FTZ R63, R63, R0.reuse, -R42.reuse ;  /* 0x000000003f3f7223 */ /* 0x180fe2000001082a */
[-CC-:B------:R-:W-:Y:S01]  /*17250*/  FFMA.FTZ R25, R25, R0.reuse, -R42.reuse ;  /* 0x0000000019197223 */ /* 0x180fe2000001082a */
[-CC-:B------:R-:W-:Y:S01]  /*17260*/  FFMA.FTZ R95, R95, R0.reuse, -R42.reuse ;  /* 0x000000005f5f7223 */ /* 0x180fe2000001082a */
[----:B------:R-:W-:Y:S01]  /*17270*/  FFMA.FTZ R29, R29, R0, -R42 ;  /* 0x000000001d1d7223 */ /* 0x000fe2000001082a */
[----:B------:R-:W-:Y:S01]  /*17280*/  F2FP.BF16.F32.PACK_AB R201, R8, R201 ;  /* 0x000000c908c9723e */ /* 0x000fe200000010ff */
[----:B------:R-:W2:Y:S01]  /*17290*/  MUFU.EX2 R198, R198 ;  /* 0x000000c600c67308 */ /* 0x000ea20000000800 */
[----:B-1----:R-:W-:Y:S01]  /*172a0*/  FADD.FTZ R44, R196, R39 ;  /* 0x00000027c42c7221 */ /* 0x002fe20000010000 */
[----:B------:R-:W-:Y:S01]  /*172b0*/  F2FP.BF16.F32.PACK_AB R203, R10, R203 ;  /* 0x000000cb0acb723e */ /* 0x000fe200000010ff */
[----:B------:R-:W-:Y:S01]  /*172c0*/  VIADD R10, R2, 0xfffffffe ;  /* 0xfffffffe020a7836 */ /* 0x000fe20000000000 */
[----:B------:R-:W-:Y:S01]  /*172d0*/  F2FP.BF16.F32.PACK_AB R195, R26, R195 ;  /* 0x000000c31ac3723e */ /* 0x000fe200000010ff */
[----:B------:R-:W-:Y:S01]  /*172e0*/  IMAD.MOV.U32 R2, RZ, RZ, 0x3f800000 ;  /* 0x3f800000ff027424 */ /* 0x000fe200078e00ff */
[----:B------:R-:W-:-:S02]  /*172f0*/  F2FP.BF16.F32.PACK_AB R197, R12, R197 ;  /* 0x000000c50cc5723e */ /* 0x000fc400000010ff */
[----:B------:R-:W-:Y:S01]  /*17300*/  CS2R R92, SRZ ;  /* 0x00000000005c7805 */ /* 0x000fe2000001ff00 */
[----:B------:R-:W1:Y:S01]  /*17310*/  MUFU.EX2 R15, R15 ;  /* 0x0000000f000f7308 */ /* 0x000e620000000800 */
[----:B0-----:R-:W-:Y:S01]  /*17320*/  FADD.FTZ R39, R13, R44 ;  /* 0x0000002c0d277221 */ /* 0x001fe20000010000 */
[----:B------:R-:W-:Y:S02]  /*17330*/  F2FP.BF16.F32.PACK_AB R199, R14, R199 ;  /* 0x000000c70ec7723e */ /* 0x000fe400000010ff */
[----:B------:R-:W-:Y:S02]  /*17340*/  CS2R R90, SRZ ;  /* 0x00000000005a7805 */ /* 0x000fe4000001ff00 */
[----:B------:R-:W-:Y:S02]  /*17350*/  F2FP.BF16.F32.PACK_AB R193, R20, R193 ;  /* 0x000000c114c1723e */ /* 0x000fe400000010ff */
[----:B------:R-:W-:Y:S02]  /*17360*/  CS2R R88, SRZ ;  /* 0x0000000000587805 */ /* 0x000fe4000001ff00 */
[----:B------:R-:W-:-:S02]  /*17370*/  F2FP.BF16.F32.PACK_AB R200, R9, R200 ;  /* 0x000000c809c8723e */ /* 0x000fc400000010ff */
[----:B------:R-:W-:Y:S01]  /*17380*/  CS2R R86, SRZ ;  /* 0x0000000000567805 */ /* 0x000fe2000001ff00 */
[----:B------:R-:W0:Y:S01]  /*17390*/  MUFU.EX2 R192, R192 ;  /* 0x000000c000c07308 */ /* 0x000e220000000800 */
[----:B--2---:R-:W-:Y:S01]  /*173a0*/  FADD.FTZ R44, R198, R39 ;  /* 0x00000027c62c7221 */ /* 0x004fe20000010000 */
[----:B------:R-:W-:Y:S01]  /*173b0*/  FADD.FTZ R39, R189, R46 ;  /* 0x0000002ebd277221 */ /* 0x000fe20000010000 */
[----:B------:R-:W-:Y:S02]  /*173c0*/  F2FP.BF16.F32.PACK_AB R189, R24, R189 ;  /* 0x000000bd18bd723e */ /* 0x000fe400000010ff */
[----:B------:R-:W-:Y:S02]  /*173d0*/  CS2R R84, SRZ ;  /* 0x0000000000547805 */ /* 0x000fe4000001ff00 */
[----:B------:R-:W-:Y:S02]  /*173e0*/  F2FP.BF16.F32.PACK_AB R202, R11, R202 ;  /* 0x000000ca0bca723e */ /* 0x000fe400000010ff */
[----:B------:R-:W-:-:S02]  /*173f0*/  CS2R R82, SRZ ;  /* 0x0000000000527805 */ /* 0x000fc4000001ff00 */
[----:B------:R-:W-:Y:S01]  /*17400*/  F2FP.BF16.F32.PACK_AB R196, R13, R196 ;  /* 0x000000c40dc4723e */ /* 0x000fe200000010ff */
[----:B------:R-:W2:Y:S01]  /*17410*/  MUFU.EX2 R21, R21 ;  /* 0x0000001500157308 */ /* 0x000ea20000000800 */
[C---:B-1----:R-:W-:Y:S01]  /*17420*/  FADD.FTZ R7, R15.reuse, R44 ;  /* 0x0000002c0f077221 */ /* 0x042fe20000010000 */
[----:B------:R-:W-:Y:S01]  /*17430*/  FADD.FTZ R44, R24, R39 ;  /* 0x00000027182c7221 */ /* 0x000fe20000010000 */
[----:B------:R-:W-:Y:S02]  /*17440*/  F2FP.BF16.F32.PACK_AB R198, R15, R198 ;  /* 0x000000c60fc6723e */ /* 0x000fe400000010ff */
[----:B------:R-:W-:Y:S02]  /*17450*/  CS2R R80, SRZ ;  /* 0x0000000000507805 */ /* 0x000fe4000001ff00 */
[----:B------:R-:W-:Y:S01]  /*17460*/  CS2R R78, SRZ ;  /* 0x00000000004e7805 */ /* 0x000fe2000001ff00 */
[----:B------:R-:W-:Y:S01]  /*17470*/  FADD.FTZ R39, R191, R44 ;  /* 0x0000002cbf277221 */ /* 0x000fe20000010000 */
[----:B------:R-:W-:Y:S01]  /*17480*/  F2FP.BF16.F32.PACK_AB R191, R28, R191 ;  /* 0x000000bf1cbf723e */ /* 0x000fe200000010ff */
[----:B------:R-:W1:Y:S01]  /*17490*/  MUFU.EX2 R194, R194 ;  /* 0x000000c200c27308 */ /* 0x000e620000000800 */
[----:B0-----:R-:W-:Y:S01]  /*174a0*/  FADD.FTZ R6, R192, R7 ;  /* 0x00000007c0067221 */ /* 0x001fe20000010000 */
[----:B------:R-:W-:Y:S01]  /*174b0*/  FADD.FTZ R44, R28, R39 ;  /* 0x000000271c2c7221 */ /* 0x000fe20000010000 */
[----:B------:R-:W-:-:S02]  /*174c0*/  CS2R R76, SRZ ;  /* 0x00000000004c7805 */ /* 0x000fc4000001ff00 */
[----:B------:R-:W-:Y:S02]  /*174d0*/  CS2R R72, SRZ ;  /* 0x0000000000487805 */ /* 0x000fe4000001ff00 */
[----:B------:R-:W-:Y:S01]  /*174e0*/  CS2R R68, SRZ ;  /* 0x0000000000447805 */ /* 0x000fe2000001ff00 */
[----:B------:R-:W-:Y:S01]  /*174f0*/  FADD.FTZ R39, R185, R44 ;  /* 0x0000002cb9277221 */ /* 0x000fe20000010000 */
[----:B------:R-:W-:Y:S01]  /*17500*/  SHF.R.U32.HI R44, RZ, 0x1f, R221 ;  /* 0x0000001fff2c7819 */ /* 0x000fe200000116dd */
[----:B------:R-:W0:Y:S01]  /*17510*/  MUFU.EX2 R27, R27 ;  /* 0x0000001b001b7308 */ /* 0x000e220000000800 */
[----:B--2---:R-:W-:Y:S01]  /*17520*/  FADD.FTZ R7, R21, R6 ;  /* 0x0000000615077221 */ /* 0x004fe20000010000 */
[----:B------:R-:W-:Y:S01]  /*17530*/  FADD.FTZ R42, R32, R39 ;  /* 0x00000027202a7221 */ /* 0x000fe20000010000 */
[----:B------:R-:W-:Y:S02]  /*17540*/  LEA.HI.SX32 R221, R221, R44, 0x1a ;  /* 0x0000002cdddd7211 */ /* 0x000fe400078fd2ff */
[----:B------:R-:W-:-:S02]  /*17550*/  CS2R R64, SRZ ;  /* 0x0000000000407805 */ /* 0x000fc4000001ff00 */
[----:B------:R-:W-:Y:S01]  /*17560*/  F2FP.BF16.F32.PACK_AB R185, R32, R185 ;  /* 0x000000b920b9723e */ /* 0x000fe200000010ff */
[----:B------:R-:W-:Y:S01]  /*17570*/  FADD.FTZ R39, R187, R42 ;  /* 0x0000002abb277221 */ /* 0x000fe20000010000 */
[----:B------:R-:W-:Y:S01]  /*17580*/  VIMNMX R221, RZ, R221, !PT ;  /* 0x000000ddffdd7248 */ /* 0x000fe20007fe0100 */
[----:B------:R-:W2:Y:S01]  /*17590*/  MUFU.EX2 R188, R188 ;  /* 0x000000bc00bc7308 */ /* 0x000ea20000000800 */
[----:B-1----:R-:W-:Y:S01]  /*175a0*/  FADD.FTZ R6, R194, R7 ;  /* 0x00000007c2067221 */ /* 0x002fe20000010000 */
[----:B------:R-:W-:Y:S01]  /*175b0*/  FADD.FTZ R8, R34, R39 ;  /* 0x0000002722087221 */ /* 0x000fe20000010000 */
[----:B------:R-:W-:Y:S02]  /*175c0*/  ISETP.GE.AND P3, PT, R10, R221, PT ;  /* 0x000000dd0a00720c */ /* 0x000fe40003f66270 */
[----:B------:R-:W-:Y:S02]  /*175d0*/  CS2R R60, SRZ ;  /* 0x00000000003c7805 */ /* 0x000fe4000001ff00 */
[----:B------:R-:W-:-:S02]  /*175e0*/  F2FP.BF16.F32.PACK_AB R187, R34, R187 ;  /* 0x000000bb22bb723e */ /* 0x000fc400000010ff */
[----:B------:R-:W-:Y:S02]  /*175f0*/  CS2R R56, SRZ ;  /* 0x0000000000387805 */ /* 0x000fe4000001ff00 */
[----:B------:R-:W-:Y:S01]  /*17600*/  F2FP.BF16.F32.PACK_AB R192, R21, R192 ;  /* 0x000000c015c0723e */ /* 0x000fe200000010ff */
[----:B------:R-:W1:Y:S01]  /*17610*/  MUFU.EX2 R31, R31 ;  /* 0x0000001f001f7308 */ /* 0x000e620000000800 */
[C---:B0-----:R-:W-:Y:S01]  /*17620*/  FADD.FTZ R7, R27.reuse, R6 ;  /* 0x000000061b077221 */ /* 0x041fe20000010000 */
[----:B------:R-:W-:Y:S02]  /*17630*/  F2FP.BF16.F32.PACK_AB R194, R27, R194 ;  /* 0x000000c21bc2723e */ /* 0x000fe400000010ff */
[----:B------:R-:W-:Y:S02]  /*17640*/  CS2R R52, SRZ ;  /* 0x0000000000347805 */ /* 0x000fe4000001ff00 */
[----:B------:R-:W-:Y:S02]  /*17650*/  CS2R R48, SRZ ;  /* 0x0000000000307805 */ /* 0x000fe4000001ff00 */
[----:B------:R-:W-:-:S02]  /*17660*/  CS2R R46, SRZ ;  /* 0x00000000002e7805 */ /* 0x000fc4000001ff00 */
[----:B------:R-:W-:Y:S02]  /*17670*/  CS2R R42, SRZ ;  /* 0x00000000002a7805 */ /* 0x000fe4000001ff00 */
[----:B------:R-:W-:Y:S01]  /*17680*/  CS2R R26, SRZ ;  /* 0x00000000001a7805 */ /* 0x000fe2000001ff00 */
[----:B------:R-:W0:Y:S01]  /*17690*/  MUFU.EX2 R190, R190 ;  /* 0x000000be00be7308 */ /* 0x000e220000000800 */
[----:B--2---:R-:W-:-:S07]  /*176a0*/  FADD.FTZ R6, R188, R7 ;  /* 0x00000007bc067221 */ /* 0x004fce0000010000 */
[----:B------:R-:W2:Y:S01]  /*176b0*/  MUFU.EX2 R35, R35 ;  /* 0x0000002300237308 */ /* 0x000ea20000000800 */
[C---:B-1----:R-:W-:Y:S01]  /*176c0*/  FADD.FTZ R7, R31.reuse, R6 ;  /* 0x000000061f077221 */ /* 0x042fe20000010000 */
[----:B------:R-:W-:-:S06]  /*176d0*/  F2FP.BF16.F32.PACK_AB R188, R31, R188 ;  /* 0x000000bc1fbc723e */ /* 0x000fcc00000010ff */
[----:B------:R-:W1:Y:S01]  /*176e0*/  MUFU.EX2 R184, R184 ;  /* 0x000000b800b87308 */ /* 0x000e620000000800 */
[----:B0-----:R-:W-:-:S07]  /*176f0*/  FADD.FTZ R6, R190, R7 ;  /* 0x00000007be067221 */ /* 0x001fce0000010000 */
[----:B------:R0:W3:Y:S01]  /*17700*/  MUFU.EX2 R3, R75 ;  /* 0x0000004b00037308 */ /* 0x0000e20000000800 */
[C---:B--2---:R-:W-:Y:S01]  /*17710*/  FADD.FTZ R7, R35.reuse, R6 ;  /* 0x0000000623077221 */ /* 0x044fe20000010000 */
[----:B------:R-:W-:Y:S02]  /*17720*/  F2FP.BF16.F32.PACK_AB R190, R35, R190 ;  /* 0x000000be23be723e */ /* 0x000fe400000010ff */
[----:B------:R-:W-:-:S04]  /*17730*/  CS2R R34, SRZ ;  /* 0x0000000000227805 */ /* 0x000fc8000001ff00 */
[----:B------:R-:W-:Y:S01]  /*17740*/  MUFU.EX2 R36, R36 ;  /* 0x0000002400247308 */ /* 0x000fe20000000800 */
[----:B-1----:R-:W-:Y:S01]  /*17750*/  FADD.FTZ R6, R184, R7 ;  /* 0x00000007b8067221 */ /* 0x002fe20000010000 */
[----:B0-----:R-:W-:-:S06]  /*17760*/  CS2R R74, SRZ ;  /* 0x00000000004a7805 */ /* 0x001fcc000001ff00 */
[----:B------:R-:W0:Y:S01]  /*17770*/  MUFU.EX2 R41, R41 ;  /* 0x0000002900297308 */ /* 0x000e220000000800 */
[C---:B---3--:R-:W-:Y:S01]  /*17780*/  FADD.FTZ R6, R3.reuse, R6 ;  /* 0x0000000603067221 */ /* 0x048fe20000010000 */
[----:B------:R-:W-:Y:S01]  /*17790*/  F2FP.BF16.F32.PACK_AB R184, R3, R184 ;  /* 0x000000b803b8723e */ /* 0x000fe200000010ff */
[----:B------:R-:W-:-:S05]  /*177a0*/  IMAD.MOV.U32 R3, RZ, RZ, 0x3f800000 ;  /* 0x3f800000ff037424 */ /* 0x000fca00078e00ff */
[----:B------:R-:W-:Y:S08]  /*177b0*/  MUFU.EX2 R183, R183 ;  /* 0x000000b700b77308 */ /* 0x000ff00000000800 */
[----:B------:R1:W2:Y:S01]  /*177c0*/  MUFU.EX2 R186, R45 ;  /* 0x0000002d00ba7308 */ /* 0x0002a20000000800 */
[----:B0-----:R-:W-:-:S07]  /*177d0*/  FADD.FTZ R7, R41, R6 ;  /* 0x0000000629077221 */ /* 0x001fce0000010000 */
[----:B------:R-:W-:Y:S01]  /*177e0*/  MUFU.EX2 R38, R38 ;  /* 0x0000002600267308 */ /* 0x000fe20000000800 */
[----:B-1----:R-:W-:-:S07]  /*177f0*/  CS2R R44, SRZ ;  /* 0x00000000002c7805 */ /* 0x002fce000001ff00 */
[----:B------:R-:W0:Y:S01]  /*17800*/  MUFU.EX2 R71, R71 ;  /* 0x0000004700477308 */ /* 0x000e220000000800 */
[C---:B--2---:R-:W-:Y:S01]  /*17810*/  FADD.FTZ R6, R186.reuse, R7 ;  /* 0x00000007ba067221 */ /* 0x044fe20000010000 */
[----:B------:R-:W-:-:S06]  /*17820*/  F2FP.BF16.F32.PACK_AB R186, R186, R41 ;  /* 0x00000029baba723e */ /* 0x000fcc00000010ff */
[----:B------:R-:W-:Y:S08]  /*17830*/  MUFU.EX2 R177, R177 ;  /* 0x000000b100b17308 */ /* 0x000ff00000000800 */
[----:B------:R1:W2:Y:S01]  /*17840*/  MUFU.EX2 R180, R33 ;  /* 0x0000002100b47308 */ /* 0x0002a20000000800 */
[----:B0-----:R-:W-:-:S07]  /*17850*/  FADD.FTZ R7, R71, R6 ;  /* 0x0000000647077221 */ /* 0x001fce0000010000 */
[----:B------:R-:W0:Y:S01]  /*17860*/  MUFU.EX2 R59, R59 ;  /* 0x0000003b003b7308 */ /* 0x000e220000000800 */
[----:B-1----:R-:W-:Y:S01]  /*17870*/  FADD.FTZ R33, R181, R8 ;  /* 0x00000008b5217221 */ /* 0x002fe20000010000 */
[----:B------:R-:W-:-:S03]  /*17880*/  F2FP.BF16.F32.PACK_AB R181, R36, R181 ;  /* 0x000000b524b5723e */ /* 0x000fc600000010ff */
[----:B------:R-:W-:-:S03]  /*17890*/  FADD.FTZ R8, R36, R33 ;  /* 0x0000002124087221 */ /* 0x000fc60000010000 */
[----:B------:R-:W1:Y:S01]  /*178a0*/  MUFU.EX2 R179, R179 ;  /* 0x000000b300b37308 */ /* 0x000e620000000800 */
[----:B------:R-:W-:Y:S01]  /*178b0*/  FADD.FTZ R33, R183, R8 ;  /* 0x00000008b7217221 */ /* 0x000fe20000010000 */
[----:B--2---:R-:W-:Y:S01]  /*178c0*/  FADD.FTZ R6, R180, R7 ;  /* 0x00000007b4067221 */ /* 0x004fe20000010000 */
[C---:B------:R-:W-:Y:S02]  /*178d0*/  F2FP.BF16.F32.PACK_AB R183, R38.reuse, R183 ;  /* 0x000000b726b7723e */ /* 0x040fe400000010ff */
[----:B------:R-:W-:Y:S01]  /*178e0*/  FADD.FTZ R8, R38, R33 ;  /* 0x0000002126087221 */ /* 0x000fe20000010000 */
[----:B------:R-:W-:Y:S02]  /*178f0*/  F2FP.BF16.F32.PACK_AB R180, R180, R71 ;  /* 0x00000047b4b4723e */ /* 0x000fe400000010ff */
[----:B------:R-:W-:Y:S01]  /*17900*/  CS2R R70, SRZ ;  /* 0x0000000000467805 */ /* 0x000fe2000001ff00 */
[----:B------:R2:W3:Y:S01]  /*17910*/  MUFU.EX2 R182, R37 ;  /* 0x0000002500b67308 */ /* 0x0004e20000000800 */
[----:B------:R-:W-:Y:S01]  /*17920*/  FADD.FTZ R33, R177, R8 ;  /* 0x00000008b1217221 */ /* 0x000fe20000010000 */
[----:B0-----:R-:W-:Y:S01]  /*17930*/  FADD.FTZ R7, R59, R6 ;  /* 0x000000063b077221 */ /* 0x001fe20000010000 */
[----:B------:R-:W-:-:S02]  /*17940*/  F2FP.BF16.F32.PACK_AB R177, R40, R177 ;  /* 0x000000b128b1723e */ /* 0x000fc400000010ff */
[----:B------:R-:W-:Y:S01]  /*17950*/  CS2R R38, SRZ ;  /* 0x0000000000267805 */ /* 0x000fe2000001ff00 */
[----:B------:R-:W-:Y:S01]  /*17960*/  FADD.FTZ R8, R40, R33 ;  /* 0x0000002128087221 */ /* 0x000fe20000010000 */
[----:B------:R-:W-:Y:S01]  /*17970*/  CS2R R40, SRZ ;  /* 0x0000000000287805 */ /* 0x000fe2000001ff00 */
[----:B------:R-:W0:Y:S02]  /*17980*/  MUFU.EX2 R63, R63 ;  /* 0x0000003f003f7308 */ /* 0x000e240000000800 */
[----:B-1----:R-:W-:Y:S01]  /*17990*/  FADD.FTZ R33, R179, R8 ;  /* 0x00000008b3217221 */ /* 0x002fe20000010000 */
[----:B--2---:R-:W-:-:S05]  /*179a0*/  CS2R R36, SRZ ;  /* 0x0000000000247805 */ /* 0x004fca000001ff00 */
[----:B------:R1:W2:Y:S01]  /*179b0*/  MUFU.EX2 R176, R25 ;  /* 0x0000001900b07308 */ /* 0x0002a20000000800 */
[C---:B---3--:R-:W-:Y:S01]  /*179c0*/  FADD.FTZ R8, R182.reuse, R7 ;  /* 0x00000007b6087221 */ /* 0x048fe20000010000 */
[----:B------:R-:W-:Y:S02]  /*179d0*/  F2FP.BF16.F32.PACK_AB R182, R182, R59 ;  /* 0x0000003bb6b6723e */ /* 0x000fe400000010ff */
[----:B------:R-:W-:-:S04]  /*179e0*/  CS2R R58, SRZ ;  /* 0x00000000003a7805 */ /* 0x000fc8000001ff00 */
[----:B------:R-:W3:Y:S01]  /*179f0*/  MUFU.EX2 R95, R95 ;  /* 0x0000005f005f7308 */ /* 0x000ee20000000800 */
[----:B0-----:R-:W-:Y:S01]  /*17a00*/  FADD.FTZ R7, R63, R8 ;  /* 0x000000083f077221 */ /* 0x001fe20000010000 */
[----:B-1----:R-:W-:-:S06]  /*17a10*/  CS2R R24, SRZ ;  /* 0x0000000000187805 */ /* 0x002fcc000001ff00 */
[----:B------:R0:W1:Y:S01]  /*17a20*/  MUFU.EX2 R178, R29 ;  /* 0x0000001d00b27308 */ /* 0x0000620000000800 */
[C---:B--2---:R-:W-:Y:S01]  /*17a30*/  FADD.FTZ R8, R176.reuse, R7 ;  /* 0x00000007b0087221 */ /* 0x044fe20000010000 */
[----:B------:R-:W-:Y:S02]  /*17a40*/  F2FP.BF16.F32.PACK_AB R176, R176, R63 ;  /* 0x0000003fb0b0723e */ /* 0x000fe400000010ff */
[----:B------:R-:W-:-:S04]  /*17a50*/  CS2R R62, SRZ ;  /* 0x00000000003e7805 */ /* 0x000fc8000001ff00 */
[----:B------:R-:W2:Y:S01]  /*17a60*/  MUFU.EX2 R30, R30 ;  /* 0x0000001e001e7308 */ /* 0x000ea20000000800 */
[----:B---3--:R-:W-:Y:S01]  /*17a70*/  FADD.FTZ R7, R95, R8 ;  /* 0x000000085f077221 */ /* 0x008fe20000010000 */
[----:B0-----:R-:W-:-:S03]  /*17a80*/  CS2R R28, SRZ ;  /* 0x00000000001c7805 */ /* 0x001fc6000001ff00 */
[C---:B-1----:R-:W-:Y:S01]  /*17a90*/  FADD.FTZ R7, R178.reuse, R7 ;  /* 0x00000007b2077221 */ /* 0x042fe20000010000 */
[----:B------:R-:W-:Y:S02]  /*17aa0*/  F2FP.BF16.F32.PACK_AB R178, R178, R95 ;  /* 0x0000005fb2b2723e */ /* 0x000fe400000010ff */
[----:B------:R-:W-:Y:S01]  /*17ab0*/  CS2R R94, SRZ ;  /* 0x00000000005e7805 */ /* 0x000fe2000001ff00 */
[C---:B--2---:R-:W-:Y:S01]  /*17ac0*/  FADD.FTZ R6, R30.reuse, R33 ;  /* 0x000000211e067221 */ /* 0x044fe20000010000 */
[----:B------:R-:W-:Y:S02]  /*17ad0*/  F2FP.BF16.F32.PACK_AB R179, R30, R179 ;  /* 0x000000b31eb3723e */ /* 0x000fe400000010ff */
[----:B------:R-:W-:Y:S02]  /*17ae0*/  CS2R R32, SRZ ;  /* 0x0000000000207805 */ /* 0x000fe4000001ff00 */
        /* <DEDUP_REMOVED lines=9> */
.L_x_6370:
[----:B------:R-:W-:-:S05]  /*17b80*/  VIADD R0, R12, 0x1 ;  /* 0x000000010c007836 */ /* 0x000fca0000000000 */
[----:B------:R-:W-:-:S04]  /*17b90*/  ISETP.NE.AND P3, PT, R0, 0x2, PT ;  /* 0x000000020000780c */ /* 0x000fc80003f65270 */
[----:B------:R-:W-:Y:S02]  /*17ba0*/  SEL R208, RZ, 0x1, P3 ;  /* 0x00000001ffd07807 */ /* 0x000fe40001800000 */
[----:B------:R-:W-:Y:S02]  /*17bb0*/  SEL R205, R0, RZ, P3 ;  /* 0x000000ff00cd7207 */ /* 0x000fe40001800000 */
[----:B------:R-:W-:Y:S01]  /*17bc0*/  LOP3.LUT R208, R11, R208, RZ, 0x3c, !PT ;  /* 0x000000d00bd07212 */ /* 0x000fe200078e3cff */
[----:B------:R-:W-:Y:S06]  /*17bd0*/  @!P0 BRA `(.L_x_6360) ;  /* 0x0000000000048947 */ /* 0x000fec0003800000 */
[----:B------:R-:W-:Y:S01]  /*17be0*/  BPT.TRAP 0x1 ;  /* 0x000000040000795c */ /* 0x000fe20000300000 */
.L_x_6360:
[----:B------:R-:W-:Y:S01]  /*17bf0*/  IMAD R13, R205, 0x8, R16 ;  /* 0x00000008cd0d7824 */ /* 0x000fe200078e0210 */
[----:B------:R-:W-:-:S04]  /*17c00*/  SHF.L.U32 R4, R208, 0x1f, RZ ;  /* 0x0000001fd0047819 */ /* 0x000fc800000006ff */
[----:B------:R0:W1:Y:S01]  /*17c10*/  SYNCS.PHASECHK.TRANS64.TRYWAIT P3, [R13+URZ+0x36830], R4 ;  /* 0x036830040d0075a7 */ /* 0x000062000806017f */
[----:B------:R-:W-:Y:S05]  /*17c20*/  @!P0 BRA `(.L_x_6361) ;  /* 0x0000000000048947 */ /* 0x000fea0003800000 */
[----:B------:R-:W-:Y:S01]  /*17c30*/  BPT.TRAP 0x1 ;  /* 0x000000040000795c */ /* 0x000fe20000300000 */
.L_x_6361:
[----:B------:R-:W-:Y:S01]  /*17c40*/  IMAD R0, R205, 0xa80, R219 ;  /* 0x00000a80cd007824 */ /* 0x000fe200078e02db */
[----:B------:R-:W-:Y:S03]  /*17c50*/  BSSY B2, `(.L_x_6362) ;  /* 0x0000006000027945 */ /* 0x000fe60003800000 */
[C---:B------:R-:W-:Y:S02]  /*17c60*/  VIADD R20, R0.reuse, 0x80 ;  /* 0x0000008000147836 */ /* 0x040fe40000000000 */
[----:B------:R-:W-:Y:S01]  /*17c70*/  VIADD R120, R0, 0x100 ;  /* 0x0000010000787836 */ /* 0x000fe20000000000 */
[----:B-1----:R-:W-:Y:S06]  /*17c80*/  @P3 BRA `(.L_x_6363) ;  /* 0x0000000000083947 */ /* 0x002fec0003800000 */
[----:B------:R-:W1:Y:S02]  /*17c90*/  SYNCS.PHASECHK.TRANS64.TRYWAIT P3, [R13+URZ+0x36830], R4 ;  /* 0x036830040d0075a7 */ /* 0x000e64000806017f */
[----:B-1----:R-:W-:Y:S05]  /*17ca0*/  @!P3 BRA `(.L_x_6364) ;  /* 0x00000168004cb947 */ /* 0x002fea0003800000 */
.L_x_6363:
[----:B------:R-:W-:Y:S05]  /*17cb0*/  BSYNC B2 ;  /* 0x0000000000027941 */ /* 0x000fea0003800000 */
.L_x_6362:
[----:B------:R-:W2:Y:S04]  /*17cc0*/  LDL.64 R14, [R1+0x30] ;  /* 0x00003000010e7983 */ /* 0x000ea80000100a00 */
[----:B------:R-:W3:Y:S01]  /*17cd0*/  LDL.64 R122, [R1+0x38] ;  /* 0x00003800017a7983 */ /* 0x000ee20000100a00 */
        /* <DEDUP_REMOVED lines=864> */
.L_x_6365:
[----:B------:R-:W-:Y:S01]  /*1b2e0*/  SHF.L.U32 R0, R11, 0x1f, RZ ;  /* 0x0000001f0b007819 */ /* 0x000fe200000006ff */
[----:B------:R-:W-:-:S04]  /*1b2f0*/  IMAD R11, R12, 0x8, R16 ;  /* 0x000000080c0b7824 */ /* 0x000fc800078e0210 */
[----:B------:R0:W1:Y:S01]  /*1b300*/  SYNCS.PHASECHK.TRANS64.TRYWAIT P3, [R11+URZ+0x36850], R0 ;  /* 0x036850000b0075a7 */ /* 0x000062000806017f */
[----:B------:R-:W-:Y:S05]  /*1b310*/  @!P0 BRA `(.L_x_6366) ;  /* 0x0000000000048947 */ /* 0x000fea0003800000 */
[----:B------:R-:W-:Y:S01]  /*1b320*/  BPT.TRAP 0x1 ;  /* 0x000000040000795c */ /* 0x000fe20000300000 */
.L_x_6366:
[----:B------:R-:W-:Y:S04]  /*1b330*/  BSSY B2, `(.L_x_6367) ;  /* 0x0000004000027945 */ /* 0x000fe80003800000 */
[----:B-1----:R-:W-:Y:S05]  /*1b340*/  @P3 BRA `(.L_x_6368) ;  /* 0x0000000000083947 */ /* 0x002fea0003800000 */
[----:B------:R-:W1:Y:S02]  /*1b350*/  SYNCS.PHASECHK.TRANS64.TRYWAIT P3, [R11+URZ+0x36850], R0 ;  /* 0x036850000b0075a7 */ /* 0x000e64000806017f */
[----:B-1----:R-:W-:Y:S05]  /*1b360*/  @!P3 BRA `(.L_x_6369) ;  /* 0x0000013000b0b947 */ /* 0x002fea0003800000 */
.L_x_6368:
[----:B------:R-:W-:Y:S05]  /*1b370*/  BSYNC B2 ;  /* 0x0000000000027941 */ /* 0x000fea0003800000 */
.L_x_6367:
        /* <DEDUP_REMOVED lines=34> */
[----:B------:R-:W-:Y:S01]  /*1b5a0*/  IMAD.IADD R4, R228, 0x1, R222 ;  /* 0x00000001e4047824 */ /* 0x000fe200078e02de */
[----:B------:R-:W-:-:S03]  /*1b5b0*/  R2UR UR7, R5 ;  /* 0x00000000050772ca */ /* 0x000fc600000e0000 */
[----:B-1----:R-:W-:-:S04]  /*1b5c0*/  @P2 IMAD.HI.U32 R5, R4, R0, RZ ;  /* 0x0000000004052227 */ /* 0x002fc800078e00ff */
[----:B------:R-:W-:Y:S01]  /*1b5d0*/  IMAD.MOV.U32 R0, RZ, RZ, R4 ;  /* 0x000000ffff007224 */ /* 0x000fe200078e0004 */
[----:B0-----:R-:W-:Y:S01]  /*1b5e0*/  @P2 SHF.R.U32.HI R0, RZ, R3, R5 ;  /* 0x00000003ff002219 */ /* 0x001fe20000011605 */
[----:B------:R-:W-:Y:S02]  /*1b5f0*/  VIADD R4, R2, 0x200 ;  /* 0x0000020002047836 */ /* 0x000fe40000000000 */
[----:B------:R-:W-:Y:S02]  /*1b600*/  IMAD.MOV.U32 R3, RZ, RZ, -0x70 ;  /* 0xffffff90ff037424 */ /* 0x000fe400078e00ff */
[----:B------:R-:W-:Y:S02]  /*1b610*/  IMAD.MOV.U32 R5, RZ, RZ, 0x40000040 ;  /* 0x40000040ff057424 */ /* 0x000fe400078e00ff */
[----:B------:R-:W-:-:S04]  /*1b620*/  IMAD R3, R10, R3, 0x1 ;  /* 0x000000010a037424 */ /* 0x000fc800078e0203 */
[----:B------:R-:W-:-:S05]  /*1b630*/  IMAD R3, R227, -0x2, R3 ;  /* 0xfffffffee3037824 */ /* 0x000fca00078e0203 */
[----:B------:R-:W-:Y:S01]  /*1b640*/  IADD3 R3, -R224, R3, R225 ;  /* 0x00000003e0037210 */ /* 0x000fe20007ffe1e1 */
[----:B------:R-:W-:Y:S02]  /*1b650*/  WARPGROUP.DEPBAR.LE gsb0, 0x0 ;  /* 0x00008000000079c5 */ /* 0x000fe40000010000 */
[----:B------:R-:W-:-:S06]  /*1b660*/  WARPGROUP.ARRIVE ;  /* 0x00000000000079c5 */ /* 0x000fcc0000000000 */
[----:B------:R-:W-:Y:S01]  /*1b670*/  HGMMA.64x192x16.F32.BF16 R24, R188, gdesc[UR4].tnspB, R24, gsb0 ;  /* 0x42e00004bc187df0 */ /* 0x000fe20008001818 */
[----:B------:R-:W-:Y:S02]  /*1b680*/  R2UR UR6, R4 ;  /* 0x00000000040672ca */ /* 0x000fe400000e0000 */
[----:B------:R-:W0:Y:S01]  /*1b690*/  SHFL.IDX PT, R4, R0, RZ, 0x1c1f ;  /* 0x001c1fff00047589 */ /* 0x000e2200000e0000 */
[----:B------:R-:W-:Y:S01]  /*1b6a0*/  R2UR UR7, R5 ;  /* 0x00000000050772ca */ /* 0x000fe200000e0000 */
[----:B0-----:R-:W-:-:S05]  /*1b6b0*/  IMAD.IADD R4, R3, 0x1, R4 ;  /* 0x0000000103047824 */ /* 0x001fca00078e0204 */
        /* <DEDUP_REMOVED lines=78> */
[----:B------:R-:W-:Y:S02]  /*1bba0*/  FSEL R124, R124, -INF , P6 ;  /* 0xff8000007c7c7808 */ /* 0x000fe40003000000 */
[----:B------:R-:W-:Y:S02]  /*1bbb0*/  FMNMX.FTZ R5, R121, R5, !PT ;  /* 0x0000000579057209 */ /* 0x000fe40007810000 */
[----:B------:R-:W-:Y:S01]  /*1bbc0*/  ISETP.GT.AND P5, PT, R4, 0x69, PT ;  /* 0x000000690400780c */ /* 0x000fe20003fa4270 */
[----:B------:R-:W-:Y:S01]  /*1bbd0*/  VIADD R4, R2, 0x280 ;  /* 0x0000028002047836 */ /* 0x000fe20000000000 */
[----:B------:R-:W-:Y:S02]  /*1bbe0*/  FMNMX.FTZ R5, R124, R5, !PT ;  /* 0x000000057c057209 */ /* 0x000fe40007810000 */
[----:B------:R-:W-:-:S04]  /*1bbf0*/  FSEL R125, R125, -INF , P5 ;  /* 0xff8000007d7d7808 */ /* 0x000fc80002800000 */
[----:B------:R-:W-:Y:S02]  /*1bc00*/  FMNMX.FTZ R12, R125, R5, !PT ;  /* 0x000000057d0c7209 */ /* 0x000fe40007810000 */
[----:B------:R-:W0:Y:S01]  /*1bc10*/  SHFL.IDX PT, R5, R0, 0x1, 0x1c1f ;  /* 0x003c1f0000057f89 */ /* 0x000e2200000e0000 */
[----:B------:R-:W-:Y:S02]  /*1bc20*/  WARPGROUP.DEPBAR.LE gsb0, 0x0 ;  /* 0x00008000000079c5 */ /* 0x000fe40000010000 */
[----:B------:R-:W-:Y:S01]  /*1bc30*/  WARPGROUP.ARRIVE ;  /* 0x00000000000079c5 */ /* 0x000fe20000000000 */
[----:B------:R-:W1:Y:S05]  /*1bc40*/  SHFL.BFLY PT, R0, R12, 0x2, 0x1f ;  /* 0x0c401f000c007f89 */ /* 0x000e6a00000e0000 */
[----:B------:R-:W-:Y:S01]  /*1bc50*/  HGMMA.64x192x16.F32.BF16 R24, R184, gdesc[UR4].tnspB, R24, gsb0 ;  /* 0x42e00004b8187df0 */ /* 0x000fe20008001818 */
[----:B------:R-:W-:Y:S01]  /*1bc60*/  R2UR UR6, R4 ;  /* 0x00000000040672ca */ /* 0x000fe200000e0000 */
[----:B0-----:R-:W-:-:S02]  /*1bc70*/  IMAD.IADD R3, R3, 0x1, R5 ;  /* 0x0000000103037824 */ /* 0x001fc400078e0205 */
[----:B------:R-:W-:-:S03]  /*1bc80*/  IMAD.MOV.U32 R5, RZ, RZ, 0x40000040 ;  /* 0x40000040ff057424 */ /* 0x000fc600078e00ff */
[C---:B------:R-:W-:Y:S02]  /*1bc90*/  ISETP.GT.AND P6, PT, R3.reuse, 0x9, PT ;  /* 0x000000090300780c */ /* 0x040fe40003fc4270 */
[----:B------:R-:W-:Y:S02]  /*1bca0*/  ISETP.GT.AND P4, PT, R3, 0x1, PT ;  /* 0x000000010300780c */ /* 0x000fe40003f84270 */
[----:B------:R-:W-:Y:S02]  /*1bcb0*/  FSEL R175, R175, -INF , P6 ;  /* 0xff800000afaf7808 */ /* 0x000fe40003000000 */
[C---:B------:R-:W-:Y:S02]  /*1bcc0*/  ISETP.GT.AND P6, PT, R3.reuse, 0x19, PT ;  /* 0x000000190300780c */ /* 0x040fe40003fc4270 */
[----:B------:R-:W-:Y:S02]  /*1bcd0*/  ISETP.GT.AND P5, PT, R3, 0x8, PT ;  /* 0x000000080300780c */ /* 0x000fe40003fa4270 */
[----:B------:R-:W-:-:S02]  /*1bce0*/  FSEL R167, R167, -INF , P6 ;  /* 0xff800000a7a77808 */ /* 0x000fc40003000000 */
[----:B------:R-:W-:Y:S02]  /*1bcf0*/  ISETP.GT.AND P6, PT, R3, 0x29, PT ;  /* 0x000000290300780c */ /* 0x000fe40003fc4270 */
[----:B------:R-:W-:Y:S02]  /*1bd00*/  FSEL R171, R171, -INF , P4 ;  /* 0xff800000abab7808 */ /* 0x000fe40002000000 */
[----:B------:R-:W-:Y:S02]  /*1bd10*/  FSEL R174, R174, -INF , P5 ;  /* 0xff800000aeae7808 */ /* 0x000fe40002800000 */
[----:B------:R-:W-:Y:S02]  /*1bd20*/  FSEL R159, R159, -INF , P6 ;  /* 0xff8000009f9f7808 */ /* 0x000fe40003000000 */
[C---:B------:R-:W-:Y:S02]  /*1bd30*/  ISETP.GT.AND P4, PT, R3.reuse, 0x11, PT ;  /* 0x000000110300780c */ /* 0x040fe40003f84270 */
[----:B------:R-:W-:-:S02]  /*1bd40*/  ISETP.GT.AND P5, PT, R3, 0x18, PT ;  /* 0x000000180300780c */ /* 0x000fc40003fa4270 */
[----:B------:R-:W-:Y:S02]  /*1bd50*/  ISETP.GT.AND P6, PT, R3, 0x39, PT ;  /* 0x000000390300780c */ /* 0x000fe40003fc4270 */
[----:B------:R-:W-:Y:S02]  /*1bd60*/  FSEL R163, R163, -INF , P4 ;  /* 0xff800000a3a37808 */ /* 0x000fe40002000000 */
[----:B------:R-:W-:Y:S02]  /*1bd70*/  FSEL R166, R166, -INF , P5 ;  /* 0xff800000a6a67808 */ /* 0x000fe40002800000 */
[----:B------:R-:W-:Y:S02]  /*1bd80*/  FSEL R151, R151, -INF , P6 ;  /* 0xff80000097977808 */ /* 0x000fe40003000000 */
[C---:B------:R-:W-:Y:S02]  /*1bd90*/  ISETP.GT.AND P3, PT, R3.reuse, RZ, PT ;  /* 0x000000ff0300720c */ /* 0x040fe40003f64270 */
[----:B------:R-:W-:-:S02]  /*1bda0*/  ISETP.GT.AND P4, PT, R3, 0x21, PT ;  /* 0x000000210300780c */ /* 0x000fc40003f84270 */
[C---:B------:R-:W-:Y:S02]  /*1bdb0*/  ISETP.GT.AND P5, PT, R3.reuse, 0x28, PT ;  /* 0x000000280300780c */ /* 0x040fe40003fa4270 */
[----:B------:R-:W-:Y:S02]  /*1bdc0*/  ISETP.GT.AND P6, PT, R3, 0x49, PT ;  /* 0x000000490300780c */ /* 0x000fe40003fc4270 */
[----:B------:R-:W-:Y:S02]  /*1bdd0*/  FSEL R170, R170, -INF , P3 ;  /* 0xff800000aaaa7808 */ /* 0x000fe40001800000 */
[----:B------:R-:W-:Y:S02]  /*1bde0*/  FSEL R155, R155, -INF , P4 ;  /* 0xff8000009b9b7808 */ /* 0x000fe40002000000 */
[----:B------:R-:W-:Y:S02]  /*1bdf0*/  FSEL R158, R158, -INF , P5 ;  /* 0xff8000009e9e7808 */ /* 0x000fe40002800000 */
[----:B------:R-:W-:-:S02]  /*1be00*/  FSEL R143, R143, -INF , P6 ;  /* 0xff8000008f8f7808 */ /* 0x000fc40003000000 */
[C---:B------:R-:W-:Y:S02]  /*1be10*/  ISETP.GT.AND P3, PT, R3.reuse, 0x10, PT ;  /* 0x000000100300780c */ /* 0x040fe40003f64270 */
[C---:B------:R-:W-:Y:S02]  /*1be20*/  ISETP.GT.AND P4, PT, R3.reuse, 0x31, PT ;  /* 0x000000310300780c */ /* 0x040fe40003f84270 */
[C---:B------:R-:W-:Y:S02]  /*1be30*/  ISETP.GT.AND P5, PT, R3.reuse, 0x38, PT ;  /* 0x000000380300780c */ /* 0x040fe40003fa4270 */
[----:B------:R-:W-:Y:S02]  /*1be40*/  ISETP.GT.AND P6, PT, R3, 0x50, PT ;  /* 0x000000500300780c */ /* 0x000fe40003fc4270 */
[----:B------:R-:W-:Y:S02]  /*1be50*/  FSEL R162, R162, -INF , P3 ;  /* 0xff800000a2a27808 */ /* 0x000fe40001800000 */
[----:B------:R-:W-:-:S02]  /*1be60*/  FSEL R147, R147, -INF , P4 ;  /* 0xff80000093937808 */ /* 0x000fc40002000000 */
[----:B------:R-:W-:Y:S02]  /*1be70*/  FSEL R150, R150, -INF , P5 ;  /* 0xff80000096967808 */ /* 0x000fe40002800000 */
[----:B------:R-:W-:Y:S02]  /*1be80*/  FSEL R130, R130, -INF , P6 ;  /* 0xff80000082827808 */ /* 0x000fe40003000000 */
[C---:B------:R-:W-:Y:S02]  /*1be90*/  ISETP.GT.AND P3, PT, R3.reuse, 0x20, PT ;  /* 0x000000200300780c */ /* 0x040fe40003f64270 */
[C---:B------:R-:W-:Y:S02]  /*1bea0*/  ISETP.GT.AND P4, PT, R3.reuse, 0x41, PT ;  /* 0x000000410300780c */ /* 0x040fe40003f84270 */
[C---:B------:R-:W-:Y:S02]  /*1beb0*/  ISETP.GT.AND P5, PT, R3.reuse, 0x48, PT ;  /* 0x000000480300780c */ /* 0x040fe40003fa4270 */
[----:B------:R-:W-:-:S02]  /*1bec0*/  ISETP.GT.AND P6, PT, R3, 0x59, PT ;  /* 0x000000590300780c */ /* 0x000fc40003fc4270 */
[----:B------:R-:W-:Y:S02]  /*1bed0*/  FSEL R154, R154, -INF , P3 ;  /* 0xff8000009a9a7808 */ /* 0x000fe40001800000 */
[----:B------:R-:W-:Y:S02]  /*1bee0*/  FSEL R139, R139, -INF , P4 ;  /* 0xff8000008b8b7808 */ /* 0x000fe40002000000 */
[----:B------:R-:W-:Y:S02]  /*1bef0*/  FSEL R142, R142, -INF , P5 ;  /* 0xff8000008e8e7808 */ /* 0x000fe40002800000 */
[----:B------:R-:W-:Y:S02]  /*1bf00*/  FSEL R135, R135, -INF , P6 ;  /* 0xff80000087877808 */ /* 0x000fe40003000000 */
[C---:B------:R-:W-:Y:S02]  /*1bf10*/  ISETP.GT.AND P3, PT, R3.reuse, 0x30, PT ;  /* 0x000000300300780c */ /* 0x040fe40003f64270 */
        /* <DEDUP_REMOVED lines=11> */
[----:B------:R-:W-:Y:S02]  /*1bfd0*/  FMNMX.FTZ R3, R170, R8, !PT ;  /* 0x00000008aa037209 */ /* 0x000fe40007810000 */
[----:B------:R-:W-:-:S02]  /*1bfe0*/  R2UR UR7, R5 ;  /* 0x00000000050772ca */ /* 0x000fc400000e0000 */
[----:B------:R-:W-:Y:S02]  /*1bff0*/  FMNMX.FTZ R3, R171, R3, !PT ;  /* 0x00000003ab037209 */ /* 0x000fe40007810000 */
[----:B-1----:R-:W-:Y:S02]  /*1c000*/  FMNMX.FTZ R5, R12, R0, !PT ;  /* 0x000000000c057209 */ /* 0x002fe40007810000 */
[----:B------:R-:W-:Y:S02]  /*1c010*/  FMNMX.FTZ R3, R174, R3, !PT ;  /* 0x00000003ae037209 */ /* 0x000fe40007810000 */
[----:B------:R-:W-:Y:S01]  /*1c020*/  FSEL R138, R138, -INF , P3 ;  /* 0xff8000008a8a7808 */ /* 0x000fe20001800000 */
[----:B------:R-:W0:Y:S01]  /*1c030*/  SHFL.BFLY PT, R0, R5, 0x1, 0x1f ;  /* 0x0c201f0005007f89 */ /* 0x000e2200000e0000 */
[----:B------:R-:W-:-:S04]  /*1c040*/  FMNMX.FTZ R3, R175, R3, !PT ;  /* 0x00000003af037209 */ /* 0x000fc80007810000 */
[----:B------:R-:W-:-:S04]  /*1c050*/  FMNMX.FTZ R3, R162, R3, !PT ;  /* 0x00000003a2037209 */ /* 0x000fc80007810000 */
[----:B------:R-:W-:-:S04]  /*1c060*/  FMNMX.FTZ R3, R163, R3, !PT ;  /* 0x00000003a3037209 */ /* 0x000fc80007810000 */
[----:B------:R-:W-:-:S04]  /*1c070*/  FMNMX.FTZ R3, R166, R3, !PT ;  /* 0x00000003a6037209 */ /* 0x000fc80007810000 */
[----:B------:R-:W-:-:S04]  /*1c080*/  FMNMX.FTZ R3, R167, R3, !PT ;  /* 0x00000003a7037209 */ /* 0x000fc80007810000 */
[----:B------:R-:W-:Y:S02]  /*1c090*/  FMNMX.FTZ R3, R154, R3, !PT ;  /* 0x000000039a037209 */ /* 0x000fe40007810000 */
[----:B0-----:R-:W-:Y:S01]  /*1c0a0*/  FMNMX.FTZ R5, R5, R0, !PT ;  /* 0x0000000005057209 */ /* 0x001fe20007810000 */
[----:B------:R-:W-:Y:S01]  /*1c0b0*/  IMAD.U32 R0, RZ, RZ, UR4 ;  /* 0x00000004ff007e24 */ /* 0x000fe2000f8e00ff */
[----:B------:R-:W-:Y:S02]  /*1c0c0*/  FMNMX.FTZ R3, R155, R3, !PT ;  /* 0x000000039b037209 */ /* 0x000fe40007810000 */
[C---:B------:R-:W-:Y:S01]  /*1c0d0*/  FSETP.NEU.FTZ.AND P3, PT, R5.reuse, -INF , PT ;  /* 0xff8000000500780b */ /* 0x040fe20003f7d000 */
[----:B------:R-:W-:Y:S01]  /*1c0e0*/  FMUL.FTZ R15, R5, R0 ;  /* 0x00000000050f7220 */ /* 0x000fe20000410000 */
[----:B------:R-:W-:-:S04]  /*1c0f0*/  FMNMX.FTZ R3, R158, R3, !PT ;  /* 0x000000039e037209 */ /* 0x000fc80007810000 */
        /* <DEDUP_REMOVED lines=34> */
[----:B------:R-:W-:Y:S01]  /*1c320*/  FFMA.FTZ R124, R124, R0, -R15 ;  /* 0x000000007c7c7223 */ /* 0x000fe2000001080f */
[----:B------:R-:W-:Y:S01]  /*1c330*/  MUFU.EX2 R200, R200 ;  /* 0x000000c800c87308 */ /* 0x000fe20000000800 */
[----:B------:R-:W-:-:S02]  /*1c340*/  WARPGROUP.DEPBAR.LE gsb0, 0x0 ;  /* 0x00008000000079c5 */ /* 0x000fc40000010000 */
[----:B------:R-:W-:Y:S01]  /*1c350*/  WARPGROUP.ARRIVE ;  /* 0x00000000000079c5 */ /* 0x000fe20000000000 */
[----:B------:R-:W-:Y:S01]  /*1c360*/  FMNMX.FTZ R3, R131, R3, !PT ;  /* 0x0000000383037209 */ /* 0x000fe20007810000 */
[-CC-:B------:R-:W-:Y:S01]  /*1c370*/  FFMA.FTZ R184, R136, R0.reuse, -R15.reuse ;  /* 0x0000000088b87223 */ /* 0x180fe2000001080f */
[----:B------:R-:W-:Y:S02]  /*1c380*/  FFMA.FTZ R186, R140, R0, -R15 ;  /* 0x000000008cba7223 */ /* 0x000fe4000001080f */
[----:B------:R-:W-:Y:S01]  /*1c390*/  FMNMX.FTZ R3, R134, R3, !PT ;  /* 0x0000000386037209 */ /* 0x000fe20007810000 */
[----:B------:R-:W-:Y:S01]  /*1c3a0*/  HGMMA.64x192x16.F32.BF16 R24, R180, gdesc[UR4].tnspB, R24, gsb0 ;  /* 0x42e00004b4187df0 */ /* 0x000fe20008001818 */
        /* <DEDUP_REMOVED lines=20> */
[----:B------:R-:W-:Y:S02]  /*1c4f0*/  FMUL.FTZ R3, R4, R0 ;  /* 0x0000000004037220 */ /* 0x000fe40000410000 */
        /* <DEDUP_REMOVED lines=14> */
[----:B------:R-:W-:Y:S01]  /*1c5e0*/  FFMA.FTZ R133, R121, R0, -R15 ;  /* 0x0000000079857223 */ /* 0x000fe2000001080f */
[----:B------:R-:W-:Y:S02]  /*1c5f0*/  FSEL R121, R4, RZ, P4 ;  /* 0x000000ff04797208 */ /* 0x000fe40002000000 */
[----:B------:R0:W-:Y:S01]  /*1c600*/  MUFU.EX2 R180, R128 ;  /* 0x0000008000b47308 */ /* 0x0001e20000000800 */
[----:B------:R-:W-:Y:S02]  /*1c610*/  WARPGROUP.ARRIVE ;  /* 0x00000000000079c5 */ /* 0x000fe40000000000 */
[----:B------:R-:W-:Y:S01]  /*1c620*/  FADD.FTZ R8, -R121, R8 ;  /* 0x0000000879087221 */ /* 0x000fe20000010100 */
[----:B------:R-:W-:-:S03]  /*1c630*/  IMAD.MOV.U32 R121, RZ, RZ, 0x40000040 ;  /* 0x40000040ff797424 */ /* 0x000fc600078e00ff */
[-C--:B------:R-:W-:Y:S01]  /*1c640*/  FMUL.FTZ R8, R8, R0.reuse ;  /* 0x0000000008087220 */ /* 0x080fe20000410000 */
[-CC-:B0-----:R-:W-:Y:S01]  /*1c650*/  FFMA.FTZ R128, R120, R0.reuse, -R15.reuse ;  /* 0x0000000078807223 */ /* 0x181fe2000001080f */
[----:B------:R-:W-:Y:S01]  /*1c660*/  VIADD R120, R2, 0x300 ;  /* 0x0000030002787836 */ /* 0x000fe20000000000 */
[----:B------:R-:W-:Y:S01]  /*1c670*/  R2UR UR7, R121 ;  /* 0x00000000790772ca */ /* 0x000fe200000e0000 */
[-C--:B------:R-:W-:Y:S01]  /*1c680*/  FFMA.FTZ R15, R125, R0.reuse, -R15 ;  /* 0x000000007d0f7223 */ /* 0x080fe2000001080f */
[----:B------:R-:W-:Y:S01]  /*1c690*/  FSEL R125, R3, RZ, P4 ;  /* 0x000000ff037d7208 */ /* 0x000fe20002000000 */
[----:B------:R-:W-:Y:S01]  /*1c6a0*/  MUFU.EX2 R182, R182 ;  /* 0x000000b600b67308 */ /* 0x000fe20000000800 */
[----:B------:R-:W-:Y:S02]  /*1c6b0*/  R2UR UR6, R120 ;  /* 0x00000000780672ca */ /* 0x000fe400000e0000 */
        /* <DEDUP_REMOVED lines=8> */
[-CC-:B------:R-:W-:Y:S01]  /*1c740*/  FFMA.FTZ R148, R163, R0.reuse, -R125.reuse ;  /* 0x00000000a3947223 */ /* 0x180fe2000001087d */
[-C--:B------:R-:W-:Y:S01]  /*1c750*/  FMUL.FTZ R3, R3, R0.reuse ;  /* 0x0000000003037220 */ /* 0x080fe20000410000 */
[-CC-:B------:R-:W-:Y:S01]  /*1c760*/  FFMA.FTZ R199, R166, R0.reuse, -R125.reuse ;  /* 0x00000000a6c77223 */ /* 0x180fe2000001087d */
[----:B------:R-:W-:Y:S01]  /*1c770*/  HGMMA.64x192x16.F32.BF16 R24, R176, gdesc[UR4].tnspB, R24, gsb0 ;  /* 0x42e00004b0187df0 */ /* 0x000fe20008001818 */
        /* <DEDUP_REMOVED lines=11> */
[----:B------:R1:W2:Y:S01]  /*1c830*/  MUFU.EX2 R3, R8 ;  /* 0x0000000800037308 */ /* 0x0002a20000000800 */
[-CC-:B------:R-:W-:Y:S01]  /*1c840*/  FFMA.FTZ R187, R142, R0.reuse, -R125.reuse ;  /* 0x000000008ebb7223 */ /* 0x180fe2000001087d */
[-CC-:B------:R-:W-:Y:S01]  /*1c850*/  FFMA.FTZ R181, R130, R0.reuse, -R125.reuse ;  /* 0x0000000082b57223 */ /* 0x180fe2000001087d */
[-CC-:B------:R-:W-:Y:S01]  /*1c860*/  FFMA.FTZ R183, R134, R0.reuse, -R125.reuse ;  /* 0x0000000086b77223 */ /* 0x180fe2000001087d */
[-CC-:B------:R-:W-:Y:S01]  /*1c870*/  FFMA.FTZ R135, R135, R0.reuse, -R125.reuse ;  /* 0x0000000087877223 */ /* 0x180fe2000001087d */
[-CC-:B------:R-:W-:Y:S01]  /*1c880*/  FFMA.FTZ R122, R122, R0.reuse, -R125.reuse ;  /* 0x000000007a7a7223 */ /* 0x180fe2000001087d */
[-CC-:B------:R-:W-:Y:S01]  /*1c890*/  FFMA.FTZ R153, R153, R0.reuse, -R125.reuse ;  /* 0x0000000099997223 */ /* 0x180fe2000001087d */
[-CC-:B------:R-:W-:Y:S01]  /*1c8a0*/  FFMA.FTZ R145, R145, R0.reuse, -R125.reuse ;  /* 0x0000000091917223 */ /* 0x180fe2000001087d */
[----:B------:R-:W3:Y:S01]  /*1c8b0*/  MUFU.EX2 R136, R136 ;  /* 0x0000008800887308 */ /* 0x000ee20000000800 */
[----:B0-----:R-:W-:Y:S01]  /*1c8c0*/  FFMA.FTZ R7, R2, R7, R200 ;  /* 0x0000000702077223 */ /* 0x001fe200000100c8 */
[----:B-1----:R-:W-:Y:S01]  /*1c8d0*/  FFMA.FTZ R8, R151, R0, -R125 ;  /* 0x0000000097087223 */ /* 0x002fe2000001087d */
[----:B------:R-:W-:-:S02]  /*1c8e0*/  F2FP.BF16.F32.PACK_AB R200, R14, R200 ;  /* 0x000000c80ec8723e */ /* 0x000fc400000010ff */
[----:B------:R-:W-:Y:S01]  /*1c8f0*/  FADD.FTZ R7, R14, R7 ;  /* 0x000000070e077221 */ /* 0x000fe20000010000 */
[C---:B------:R-:W-:Y:S01]  /*1c900*/  ISETP.GT.AND P3, PT, R10.reuse, R221, PT ;  /* 0x000000dd0a00720c */ /* 0x040fe20003f64270 */
[----:B------:R-:W-:Y:S01]  /*1c910*/  VIADD R10, R10, 0xffffffff ;  /* 0xffffffff0a0a7836 */ /* 0x000fe20000000000 */
[----:B------:R-:W0:Y:S01]  /*1c920*/  MUFU.EX2 R203, R203 ;  /* 0x000000cb00cb7308 */ /* 0x000e220000000800 */
[----:B--2---:R-:W-:Y:S01]  /*1c930*/  FFMA.FTZ R6, R3, R6, R201 ;  /* 0x0000000603067223 */ /* 0x004fe200000100c9 */
[----:B------:R-:W-:Y:S01]  /*1c940*/  FADD.FTZ R7, R202, R7 ;  /* 0x00000007ca077221 */ /* 0x000fe20000010000 */
[----:B------:R-:W-:-:S03]  /*1c950*/  F2FP.BF16.F32.PACK_AB R202, R168, R202 ;  /* 0x000000caa8ca723e */ /* 0x000fc600000010ff */
[----:B------:R-:W-:Y:S02]  /*1c960*/  FADD.FTZ R7, R168, R7 ;  /* 0x00000007a8077221 */ /* 0x000fe40000010000 */
[----:B------:R-:W1:Y:S01]  /*1c970*/  MUFU.EX2 R137, R137 ;  /* 0x0000008900897308 */ /* 0x000e620000000800 */
[C---:B---3--:R-:W-:Y:S01]  /*1c980*/  FADD.FTZ R6, R136.reuse, R6 ;  /* 0x0000000688067221 */ /* 0x048fe20000010000 */
        /* <DEDUP_REMOVED lines=21> */
[----:B------:R-:W2:Y:S01]  /*1cae0*/  MUFU.EX2 R133, R133 ;  /* 0x0000008500857308 */ /* 0x000ea20000000800 */
[----:B------:R-:W-:-:S02]  /*1caf0*/  WARPGROUP.DEPBAR.LE gsb0, 0x0 ;  /* 0x00008000000079c5 */ /* 0x000fc40000010000 */
[----:B------:R0:W-:Y:S05]  /*1cb00*/  @!P1 SYNCS.ARRIVE.TRANS64.RED.A1T0 RZ, [R13+URZ], RZ ;  /* 0x000000ff0dff99a7 */ /* 0x0001ea000810043f */
[----:B------:R-:W-:Y:S01]  /*1cb10*/  MUFU.EX2 R153, R153 ;  /* 0x0000009900997308 */ /* 0x000fe20000000800 */
[----:B0-----:R-:W-:Y:S01]  /*1cb20*/  FADD.FTZ R13, R203, R6 ;  /* 0x00000006cb0d7221 */ /* 0x001fe20000010000 */
[----:B------:R0:W-:Y:S01]  /*1cb30*/  @!P1 SYNCS.ARRIVE.TRANS64.RED.A1T0 RZ, [R11+URZ], RZ ;  /* 0x000000ff0bff99a7 */ /* 0x0001e2000810043f */
[C---:B-1----:R-:W-:Y:S02]  /*1cb40*/  F2FP.BF16.F32.PACK_AB R203, R137.reuse, R203 ;  /* 0x000000cb89cb723e */ /* 0x042fe400000010ff */
[----:B------:R-:W-:-:S03]  /*1cb50*/  FADD.FTZ R13, R137, R13 ;  /* 0x0000000d890d7221 */ /* 0x000fc60000010000 */
[----:B------:R-:W1:Y:S01]  /*1cb60*/  MUFU.EX2 R6, R139 ;  /* 0x0000008b00067308 */ /* 0x000e620000000800 */
[----:B--2---:R-:W-:Y:S01]  /*1cb70*/  F2FP.BF16.F32.PACK_AB R176, R133, R128 ;  /* 0x0000008085b0723e */ /* 0x004fe200000010ff */
[----:B------:R-:W-:Y:S01]  /*1cb80*/  FADD.FTZ R13, R197, R13 ;  /* 0x0000000dc50d7221 */ /* 0x000fe20000010000 */
[----:B0-----:R-:W-:Y:S01]  /*1cb90*/  FADD.FTZ R11, R196, R7 ;  /* 0x00000007c40b7221 */ /* 0x001fe20000010000 */
[----:B------:R-:W-:Y:S01]  /*1cba0*/  FFMA.FTZ R7, R143, R0, -R125 ;  /* 0x000000008f077223 */ /* 0x000fe2000001087d */
[----:B------:R-:W-:Y:S01]  /*1cbb0*/  F2FP.BF16.F32.PACK_AB R196, R20, R196 ;  /* 0x000000c414c4723e */ /* 0x000fe200000010ff */
[----:B------:R-:W-:Y:S01]  /*1cbc0*/  FADD.FTZ R13, R148, R13 ;  /* 0x0000000d940d7221 */ /* 0x000fe20000010000 */
[----:B------:R-:W-:Y:S01]  /*1cbd0*/  FADD.FTZ R11, R20, R11 ;  /* 0x0000000b140b7221 */ /* 0x000fe20000010000 */
[----:B------:R-:W-:Y:S01]  /*1cbe0*/  MUFU.EX2 R145, R145 ;  /* 0x0000009100917308 */ /* 0x000fe20000000800 */
[----:B------:R-:W-:Y:S01]  /*1cbf0*/  F2FP.BF16.F32.PACK_AB R197, R148, R197 ;  /* 0x000000c594c5723e */ /* 0x000fe200000010ff */
[----:B------:R-:W-:Y:S01]  /*1cc00*/  FADD.FTZ R13, R199, R13 ;  /* 0x0000000dc70d7221 */ /* 0x000fe20000010000 */
[----:B------:R-:W-:Y:S01]  /*1cc10*/  FADD.FTZ R120, R198, R11 ;  /* 0x0000000bc6787221 */ /* 0x000fe20000010000 */
[----:B------:R-:W-:Y:S01]  /*1cc20*/  FFMA.FTZ R11, R131, R0, -R125 ;  /* 0x00000000830b7223 */ /* 0x000fe2000001087d */
[----:B------:R-:W-:Y:S01]  /*1cc30*/  F2FP.BF16.F32.PACK_AB R198, R12, R198 ;  /* 0x000000c60cc6723e */ /* 0x000fe200000010ff */
[----:B------:R-:W-:Y:S01]  /*1cc40*/  FADD.FTZ R13, R140, R13 ;  /* 0x0000000d8c0d7221 */ /* 0x000fe20000010000 */
[----:B------:R-:W-:Y:S01]  /*1cc50*/  FADD.FTZ R120, R12, R120 ;  /* 0x000000780c787221 */ /* 0x000fe20000010000 */
[----:B------:R-:W0:Y:S01]  /*1cc60*/  MUFU.EX2 R7, R7 ;  /* 0x0000000700077308 */ /* 0x000e220000000800 */
[----:B------:R-:W-:Y:S01]  /*1cc70*/  FFMA.FTZ R125, R156, R0, -R125 ;  /* 0x000000009c7d7223 */ /* 0x000fe2000001087d */
[----:B------:R-:W-:Y:S01]  /*1cc80*/  FADD.FTZ R13, R193, R13 ;  /* 0x0000000dc10d7221 */ /* 0x000fe20000010000 */
[----:B------:R-:W-:Y:S01]  /*1cc90*/  FADD.FTZ R120, R192, R120 ;  /* 0x00000078c0787221 */ /* 0x000fe20000010000 */
[----:B------:R-:W-:-:S02]  /*1cca0*/  F2FP.BF16.F32.PACK_AB R199, R140, R199 ;  /* 0x000000c78cc7723e */ /* 0x000fc400000010ff */
[----:B------:R-:W-:Y:S01]  /*1ccb0*/  FADD.FTZ R13, R141, R13 ;  /* 0x0000000d8d0d7221 */ /* 0x000fe20000010000 */
[C---:B------:R-:W-:Y:S01]  /*1ccc0*/  FADD.FTZ R120, R152.reuse, R120 ;  /* 0x0000007898787221 */ /* 0x040fe20000010000 */
[----:B------:R-:W2:Y:S01]  /*1ccd0*/  MUFU.EX2 R11, R11 ;  /* 0x0000000b000b7308 */ /* 0x000ea20000000800 */
[----:B------:R-:W-:Y:S01]  /*1cce0*/  F2FP.BF16.F32.PACK_AB R192, R152, R192 ;  /* 0x000000c098c0723e */ /* 0x000fe200000010ff */
[----:B------:R-:W-:Y:S01]  /*1ccf0*/  FADD.FTZ R13, R195, R13 ;  /* 0x0000000dc30d7221 */ /* 0x000fe20000010000 */
[----:B------:R-:W-:Y:S01]  /*1cd00*/  FADD.FTZ R120, R194, R120 ;  /* 0x00000078c2787221 */ /* 0x000fe20000010000 */
[----:B------:R-:W-:Y:S02]  /*1cd10*/  F2FP.BF16.F32.PACK_AB R193, R141, R193 ;  /* 0x000000c18dc1723e */ /* 0x000fe400000010ff */
[----:B------:R-:W-:Y:S01]  /*1cd20*/  FADD.FTZ R13, R149, R13 ;  /* 0x0000000d950d7221 */ /* 0x000fe20000010000 */
[C---:B------:R-:W-:Y:S01]  /*1cd30*/  FADD.FTZ R120, R21.reuse, R120 ;  /* 0x0000007815787221 */ /* 0x040fe20000010000 */
[----:B------:R-:W-:Y:S01]  /*1cd40*/  MUFU.EX2 R15, R15 ;  /* 0x0000000f000f7308 */ /* 0x000fe20000000800 */
        /* <DEDUP_REMOVED lines=12> */
[----:B------:R-:W3:Y:S01]  /*1ce10*/  MUFU.EX2 R8, R125 ;  /* 0x0000007d00087308 */ /* 0x000ee20000000800 */
[----:B------:R-:W-:Y:S01]  /*1ce20*/  F2FP.BF16.F32.PACK_AB R188, R123, R188 ;  /* 0x000000bc7bbc723e */ /* 0x000fe200000010ff */
        /* <DEDUP_REMOVED lines=8> */
[C---:B0-----:R-:W-:Y:S02]  /*1ceb0*/  F2FP.BF16.F32.PACK_AB R187, R7.reuse, R187 ;  /* 0x000000bb07bb723e */ /* 0x041fe400000010ff */
[----:B------:R-:W-:Y:S01]  /*1cec0*/  FADD.FTZ R12, R7, R12 ;  /* 0x0000000c070c7221 */ /* 0x000fe20000010000 */
[----:B------:R-:W-:Y:S01]  /*1ced0*/  FADD.FTZ R13, R126, R120 ;  /* 0x000000787e0d7221 */ /* 0x000fe20000010000 */
[----:B------:R-:W-:-:S02]  /*1cee0*/  F2FP.BF16.F32.PACK_AB R184, R127, R184 ;  /* 0x000000b87fb8723e */ /* 0x000fc400000010ff */
[----:B------:R-:W-:Y:S01]  /*1cef0*/  FADD.FTZ R12, R181, R12 ;  /* 0x0000000cb50c7221 */ /* 0x000fe20000010000 */
[----:B------:R-:W-:Y:S01]  /*1cf00*/  FADD.FTZ R14, R180, R13 ;  /* 0x0000000db40e7221 */ /* 0x000fe20000010000 */
[C---:B--2---:R-:W-:Y:S02]  /*1cf10*/  F2FP.BF16.F32.PACK_AB R181, R11.reuse, R181 ;  /* 0x000000b50bb5723e */ /* 0x044fe400000010ff */
[----:B------:R-:W-:Y:S01]  /*1cf20*/  FADD.FTZ R12, R11, R12 ;  /* 0x0000000c0b0c7221 */ /* 0x000fe20000010000 */
[----:B------:R-:W-:Y:S01]  /*1cf30*/  FADD.FTZ R9, R129, R14 ;  /* 0x0000000e81097221 */ /* 0x000fe20000010000 */
[----:B---3--:R-:W-:Y:S01]  /*1cf40*/  F2FP.BF16.F32.PACK_AB R179, R8, R145 ;  /* 0x0000009108b3723e */ /* 0x008fe200000010ff */
[----:B------:R-:W-:Y:S02]  /*1cf50*/  IMAD.MOV.U32 R11, RZ, RZ, R208 ;  /* 0x000000ffff0b7224 */ /* 0x000fe400078e00d0 */
        /* <DEDUP_REMOVED lines=14> */
[----:B------:R-:W-:Y:S01]  /*1d040*/  F2FP.BF16.F32.PACK_AB R177, R153, R122 ;  /* 0x0000007a99b1723e */ /* 0x000fe200000010ff */
[----:B------:R-:W-:Y:S01]  /*1d050*/  IMAD.MOV.U32 R12, RZ, RZ, R205 ;  /* 0x000000ffff0c7224 */ /* 0x000fe200078e00cd */
[C---:B------:R-:W-:Y:S01]  /*1d060*/  F2FP.BF16.F32.PACK_AB R178, R15.reuse, R124 ;  /* 0x0000007c0fb2723e */ /* 0x040fe200000010ff */
[----:B------:R-:W-:Y:S01]  /*1d070*/  FADD.FTZ R7, R15, R6 ;  /* 0x000000060f077221 */ /* 0x000fe20000010000 */
[----:B------:R-:W-:Y:S01]  /*1d080*/  FADD.FTZ R6, R8, R9 ;  /* 0x0000000908067221 */ /* 0x000fe20000010000 */
[----:B------:R-:W-:Y:S02]  /*1d090*/  IMAD.MOV.U32 R8, RZ, RZ, R4 ;  /* 0x000000ffff087224 */ /* 0x000fe400078e0004 */
[----:B------:R-:W-:Y:S01]  /*1d0a0*/  IMAD.MOV.U32 R9, RZ, RZ, R5 ;  /* 0x000000ffff097224 */ /* 0x000fe200078e0005 */
[----:B------:R-:W-:Y:S06]  /*1d0b0*/  @P3 BRA `(.L_x_6370) ;  /* 0xffffffa800b03947 */ /* 0x000fec000383ffff */
[----:B------:R-:W-:Y:S05]  /*1d0c0*/  BSYNC B1 ;  /* 0x0000000000017941 */ /* 0x000fea0003800000 */
.L_x_6359:
[----:B------:R-:W-:Y:S05]  /*1d0d0*/  BSYNC B0 ;  /* 0x0000000000007941 */ /* 0x000fea0003800000 */
.L_x_6358:
[----:B------:R-:W-:Y:S01]  /*1d0e0*/  ISETP.GE.AND P2, PT, R10, RZ, PT ;  /* 0x000000ff0a00720c */ /* 0x000fe20003f46270 */
[----:B------:R-:W-:-:S12]  /*1d0f0*/  BSSY B0, `(.L_x_6371) ;  /* 0x00004d8000007945 */ /* 0x000fd80003800000 */
[----:B------:R-:W-:Y:S05]  /*1d100*/  @!P2 BRA `(.L_x_6372) ;  /* 0x0000004c0058a947 */ /* 0x000fea0003800000 */
[----:B------:R-:W-:Y:S02]  /*1d110*/  IMAD.MOV.U32 R8, RZ, RZ, R4 ;  /* 0x000000ffff087224 */ /* 0x000fe400078e0004 */
[----:B------:R-:W-:Y:S02]  /*1d120*/  IMAD.MOV.U32 R9, RZ, RZ, R5 ;  /* 0x000000ffff097224 */ /* 0x000fe400078e0005 */
[----:B------:R-:W-:Y:S02]  /*1d130*/  IMAD.MOV.U32 R11, RZ, RZ, R208 ;  /* 0x000000ffff0b7224 */ /* 0x000fe400078e00d0 */
[----:B------:R-:W-:-:S07]  /*1d140*/  IMAD.MOV.U32 R12, RZ, RZ, R205 ;  /* 0x000000ffff0c7224 */ /* 0x000fce00078e00cd */
.L_x_6383:
        /* <DEDUP_REMOVED lines=8> */
.L_x_6373:
[----:B------:R-:W-:Y:S01]  /*1d1d0*/  IMAD R4, R205, 0x8, R16 ;  /* 0x00000008cd047824 */ /* 0x000fe200078e0210 */
[----:B------:R-:W-:-:S04]  /*1d1e0*/  SHF.L.U32 R5, R208, 0x1f, RZ ;  /* 0x0000001fd0057819 */ /* 0x000fc800000006ff */
[----:B------:R0:W1:Y:S01]  /*1d1f0*/  SYNCS.PHASECHK.TRANS64.TRYWAIT P2, [R4+URZ+0x36830], R5 ;  /* 0x03683005040075a7 */ /* 0x000062000804017f */
[----:B------:R-:W-:Y:S05]  /*1d200*/  @!P0 BRA `(.L_x_6374) ;  /* 0x0000000000048947 */ /* 0x000fea0003800000 */
[----:B------:R-:W-:Y:S01]  /*1d210*/  BPT.TRAP 0x1 ;  /* 0x000000040000795c */ /* 0x000fe20000300000 */
.L_x_6374:
[----:B------:R-:W-:Y:S01]  /*1d220*/  IMAD R0, R205, 0xa80, R219 ;  /* 0x00000a80cd007824 */ /* 0x000fe200078e02db */
[----:B------:R-:W-:Y:S03]  /*1d230*/  BSSY B1, `(.L_x_6375) ;  /* 0x0000006000017945 */ /* 0x000fe60003800000 */
[C---:B------:R-:W-:Y:S02]  /*1d240*/  VIADD R20, R0.reuse, 0x80 ;  /* 0x0000008000147836 */ /* 0x040fe40000000000 */
[----:B------:R-:W-:Y:S01]  /*1d250*/  VIADD R120, R0, 0x100 ;  /* 0x0000010000787836 */ /* 0x000fe20000000000 */
[----:B-1----:R-:W-:Y:S06]  /*1d260*/  @P2 BRA `(.L_x_6376) ;  /* 0x0000000000082947 */ /* 0x002fec0003800000 */
[----:B------:R-:W1:Y:S02]  /*1d270*/  SYNCS.PHASECHK.TRANS64.TRYWAIT P2, [R4+URZ+0x36830], R5 ;  /* 0x03683005040075a7 */ /* 0x000e64000804017f */
[----:B-1----:R-:W-:Y:S05]  /*1d280*/  @!P2 BRA `(.L_x_6377) ;  /* 0x0000011000fca947 */ /* 0x002fea0003800000 */
.L_x_6376:
[----:B------:R-:W-:Y:S05]  /*1d290*/  BSYNC B1 ;  /* 0x0000000000017941 */ /* 0x000fea0003800000 */
.L_x_6375:
[----:B------:R-:W2:Y:S04]  /*1d2a0*/  LDL.64 R14, [R1+0x30] ;  /* 0x00003000010e7983 */ /* 0x000ea80000100a00 */
[----:B------:R-:W3:Y:S01]  /*1d2b0*/  LDL.64 R122, [R1+0x38] ;  /* 0x00003800017a7983 */ /* 0x000ee20000100a00 */
[----:B------:R-:W-:Y:S01]  /*1d2c0*/  WARPGROUP.ARRIVE ;  /* 0x00000000000079c5 */ /* 0x000fe20000000000 */
[----:B------:R-:W-:Y:S01]  /*1d2d0*/  IMAD.MOV.U32 R21, RZ, RZ, 0x40000040 ;  /* 0x40000040ff157424 */ /* 0x000fe200078e00ff */
[----:B------:R-:W-:Y:S01]  /*1d2e0*/  R2UR UR6, R20 ;  /* 0x00000000140672ca */ /* 0x000fe200000e0000 */
[----:B------:R-:W-:Y:S01]  /*1d2f0*/  IMAD.MOV.U32 R121, RZ, RZ, 0x40000040 ;  /* 0x40000040ff797424 */ /* 0x000fe200078e00ff */
[----:B01----:R-:W-:Y:S01]  /*1d300*/  MOV R5, UR45 ;  /* 0x0000002d00057c02 */ /* 0x003fe20008000f00 */
[----:B------:R-:W4:Y:S01]  /*1d310*/  LDL.64 R224, [R1+0x18] ;  /* 0x0000180001e07983 */ /* 0x000f220000100a00 */
        /* <DEDUP_REMOVED lines=118> */
[----:B------:R-:W-:Y:S01]  /*1da80*/  UMOV UR45, UR43 ;  /* 0x0000002b002d7c82 */ /* 0x000fe20008000000 */
        /* <DEDUP_REMOVED lines=137> */
[----:B----4-:R-:W-:Y:S02]  /*1e320*/  R2UR UR38, R224 ;  /* 0x00000000e02672ca */ /* 0x010fe400000e0000 */
        /* <DEDUP_REMOVED lines=601> */
.L_x_6378:
[----:B------:R-:W-:Y:S01]  /*208c0*/  SHF.L.U32 R0, R11, 0x1f, RZ ;  /* 0x0000001f0b007819 */ /* 0x000fe200000006ff */
[----:B------:R-:W-:-:S04]  /*208d0*/  IMAD R11, R12, 0x8, R16 ;  /* 0x000000080c0b7824 */ /* 0x000fc800078e0210 */
[----:B------:R0:W1:Y:S01]  /*208e0*/  SYNCS.PHASECHK.TRANS64.TRYWAIT P2, [R11+URZ+0x36850], R0 ;  /* 0x036850000b0075a7 */ /* 0x000062000804017f */
[----:B------:R-:W-:Y:S05]  /*208f0*/  @!P0 BRA `(.L_x_6379) ;  /* 0x0000000000048947 */ /* 0x000fea0003800000 */
[----:B------:R-:W-:Y:S01]  /*20900*/  BPT.TRAP 0x1 ;  /* 0x000000040000795c */ /* 0x000fe20000300000 */
.L_x_6379:
[----:B------:R-:W-:Y:S04]  /*20910*/  BSSY B1, `(.L_x_6380) ;  /* 0x0000004000017945 */ /* 0x000fe80003800000 */
[----:B-1----:R-:W-:Y:S05]  /*20920*/  @P2 BRA `(.L_x_6381) ;  /* 0x0000000000082947 */ /* 0x002fea0003800000 */
[----:B------:R-:W1:Y:S02]  /*20930*/  SYNCS.PHASECHK.TRANS64.TRYWAIT P2, [R11+URZ+0x36850], R0 ;  /* 0x036850000b0075a7 */ /* 0x000e64000804017f */
[----:B-1----:R-:W-:Y:S05]  /*20940*/  @!P2 BRA `(.L_x_6382) ;  /* 0x000000dc0060a947 */ /* 0x002fea0003800000 */
.L_x_6381:
[----:B------:R-:W-:Y:S05]  /*20950*/  BSYNC B1 ;  /* 0x0000000000017941 */ /* 0x000fea0003800000 */
.L_x_6380:
        /* <DEDUP_REMOVED lines=56> */
[----:B------:R-:W-:-:S04]  /*20ce0*/  FADD.FTZ R4, -R5, R9 ;  /* 0x0000000905047221 */ /* 0x000fc80000010100 */
[----:B------:R-:W-:Y:S01]  /*20cf0*/  FMUL.FTZ R4, R4, R0 ;  /* 0x0000000004047220 */ /* 0x000fe20000410000 */
[----:B------:R-:W-:Y:S02]  /*20d00*/  WARPGROUP.DEPBAR.LE gsb0, 0x0 ;  /* 0x00008000000079c5 */ /* 0x000fe40000010000 */
[----:B------:R-:W-:-:S06]  /*20d10*/  WARPGROUP.ARRIVE ;  /* 0x00000000000079c5 */ /* 0x000fcc0000000000 */
        /* <DEDUP_REMOVED lines=23> */
[----:B------:R0:W-:Y:S01]  /*20e90*/  MUFU.EX2 R2, R4 ;  /* 0x0000000400027308 */ /* 0x0001e20000000800 */
[----:B------:R-:W-:Y:S01]  /*20ea0*/  R2UR UR7, R3 ;  /* 0x00000000030772ca */ /* 0x000fe200000e0000 */
[----:B------:R-:W-:-:S04]  /*20eb0*/  FMUL.FTZ R3, R5, R0 ;  /* 0x0000000005037220 */ /* 0x000fc80000410000 */
[-CC-:B------:R-:W-:Y:S01]  /*20ec0*/  FFMA.FTZ R12, R145, R0.reuse, -R3.reuse ;  /* 0x00000000910c7223 */ /* 0x180fe20000010803 */
[-CC-:B------:R-:W-:Y:S01]  /*20ed0*/  FFMA.FTZ R200, R168, R0.reuse, -R3.reuse ;  /* 0x00000000a8c87223 */ /* 0x180fe20000010803 */
[--C-:B------:R-:W-:Y:S01]  /*20ee0*/  FFMA.FTZ R192, R152, R0, -R3.reuse ;  /* 0x0000000098c07223 */ /* 0x100fe20000010803 */
[----:B0-----:R-:W-:Y:S01]  /*20ef0*/  FMNMX.FTZ R4, R170, R8, !PT ;  /* 0x00000008aa047209 */ /* 0x001fe20007810000 */
        /* <DEDUP_REMOVED lines=21> */
[----:B------:R-:W0:Y:S02]  /*21050*/  MUFU.EX2 R200, R200 ;  /* 0x000000c800c87308 */ /* 0x000e240000000800 */
[----:B------:R-:W-:-:S04]  /*21060*/  FMNMX.FTZ R4, R166, R4, !PT ;  /* 0x00000004a6047209 */ /* 0x000fc80007810000 */
[----:B------:R-:W-:Y:S02]  /*21070*/  FMNMX.FTZ R4, R167, R4, !PT ;  /* 0x00000004a7047209 */ /* 0x000fe40007810000 */
[----:B------:R-:W1:Y:S02]  /*21080*/  MUFU.EX2 R15, R15 ;  /* 0x0000000f000f7308 */ /* 0x000e640000000800 */
[----:B------:R-:W-:-:S04]  /*21090*/  FMNMX.FTZ R4, R154, R4, !PT ;  /* 0x000000049a047209 */ /* 0x000fc80007810000 */
[----:B------:R-:W-:Y:S02]  /*210a0*/  FMNMX.FTZ R4, R155, R4, !PT ;  /* 0x000000049b047209 */ /* 0x000fe40007810000 */
[----:B------:R-:W2:Y:S01]  /*210b0*/  MUFU.EX2 R202, R202 ;  /* 0x000000ca00ca7308 */ /* 0x000ea20000000800 */
[----:B0-----:R-:W-:Y:S01]  /*210c0*/  FFMA.FTZ R7, R2, R7, R200 ;  /* 0x0000000702077223 */ /* 0x001fe200000100c8 */
[----:B------:R-:W-:-:S04]  /*210d0*/  FMNMX.FTZ R4, R158, R4, !PT ;  /* 0x000000049e047209 */ /* 0x000fc80007810000 */
[----:B------:R-:W-:Y:S02]  /*210e0*/  FMNMX.FTZ R4, R159, R4, !PT ;  /* 0x000000049f047209 */ /* 0x000fe40007810000 */
[----:B------:R-:W0:Y:S01]  /*210f0*/  MUFU.EX2 R168, R168 ;  /* 0x000000a800a87308 */ /* 0x000e220000000800 */
[C---:B-1----:R-:W-:Y:S01]  /*21100*/  FADD.FTZ R7, R15.reuse, R7 ;  /* 0x000000070f077221 */ /* 0x042fe20000010000 */
[----:B------:R-:W-:Y:S02]  /*21110*/  FMNMX.FTZ R4, R146, R4, !PT ;  /* 0x0000000492047209 */ /* 0x000fe40007810000 */
[----:B------:R-:W-:Y:S02]  /*21120*/  F2FP.BF16.F32.PACK_AB R200, R15, R200 ;  /* 0x000000c80fc8723e */ /* 0x000fe400000010ff */
[----:B------:R-:W-:Y:S02]  /*21130*/  FMNMX.FTZ R4, R147, R4, !PT ;  /* 0x0000000493047209 */ /* 0x000fe40007810000 */
[----:B------:R-:W-:Y:S01]  /*21140*/  MUFU.EX2 R196, R196 ;  /* 0x000000c400c47308 */ /* 0x000fe20000000800 */
[----:B--2---:R-:W-:Y:S01]  /*21150*/  FADD.FTZ R7, R202, R7 ;  /* 0x00000007ca077221 */ /* 0x004fe20000010000 */
[----:B------:R-:W-:-:S04]  /*21160*/  FMNMX.FTZ R4, R150, R4, !PT ;  /* 0x0000000496047209 */ /* 0x000fc80007810000 */
[----:B------:R-:W-:Y:S02]  /*21170*/  FMNMX.FTZ R4, R151, R4, !PT ;  /* 0x0000000497047209 */ /* 0x000fe40007810000 */
[----:B------:R-:W-:Y:S01]  /*21180*/  MUFU.EX2 R20, R20 ;  /* 0x0000001400147308 */ /* 0x000fe20000000800 */
[----:B0-----:R-:W-:Y:S01]  /*21190*/  FADD.FTZ R7, R168, R7 ;  /* 0x00000007a8077221 */ /* 0x001fe20000010000 */
        /* <DEDUP_REMOVED lines=23> */
[----:B0-----:R-:W-:-:S07]  /*21310*/  FMNMX.FTZ R4, R4, R145, !PT ;  /* 0x0000009104047209 */ /* 0x001fce0007810000 */
        /* <DEDUP_REMOVED lines=8> */
[----:B------:R-:W0:Y:S01]  /*213a0*/  SHFL.BFLY PT, R140, R4, 0x1, 0x1f ;  /* 0x0c201f00048c7f89 */ /* 0x000e2200000e0000 */
[----:B------:R-:W-:Y:S02]  /*213b0*/  FFMA.FTZ R136, R141, R0, -R3 ;  /* 0x000000008d887223 */ /* 0x000fe40000010803 */
[----:B------:R-:W-:Y:S01]  /*213c0*/  HGMMA.64x192x16.F32.BF16 R24, R180, gdesc[UR4].tnspB, R24, gsb0 ;  /* 0x42e00004b4187df0 */ /* 0x000fe20008001818 */
[----:B------:R-:W-:Y:S08]  /*213d0*/  MUFU.EX2 R186, R186 ;  /* 0x000000ba00ba7308 */ /* 0x000ff00000000800 */
[----:B------:R-:W-:Y:S08]  /*213e0*/  MUFU.EX2 R184, R184 ;  /* 0x000000b800b87308 */ /* 0x000ff00000000800 */
[----:B------:R-:W-:Y:S01]  /*213f0*/  MUFU.EX2 R136, R136 ;  /* 0x0000008800887308 */ /* 0x000fe20000000800 */
[----:B0-----:R-:W-:Y:S01]  /*21400*/  FMNMX.FTZ R4, R4, R140, !PT ;  /* 0x0000008c04047209 */ /* 0x001fe20007810000 */
[----:B------:R-:W-:-:S02]  /*21410*/  WARPGROUP.DEPBAR.LE gsb0, 0x0 ;  /* 0x00008000000079c5 */ /* 0x000fc40000010000 */
[-CC-:B------:R-:W-:Y:S01]  /*21420*/  FFMA.FTZ R182, R132, R0.reuse, -R3.reuse ;  /* 0x0000000084b67223 */ /* 0x180fe20000010803 */
[-CC-:B------:R-:W-:Y:S01]  /*21430*/  FFMA.FTZ R180, R128, R0.reuse, -R3.reuse ;  /* 0x0000000080b47223 */ /* 0x180fe20000010803 */
[-CC-:B------:R-:W-:Y:S01]  /*21440*/  FFMA.FTZ R132, R124, R0.reuse, -R3.reuse ;  /* 0x000000007c847223 */ /* 0x180fe20000010803 */
[-CC-:B------:R-:W-:Y:S01]  /*21450*/  FFMA.FTZ R128, R129, R0.reuse, -R3.reuse ;  /* 0x0000000081807223 */ /* 0x180fe20000010803 */
[----:B------:R-:W-:Y:S01]  /*21460*/  FADD.FTZ R124, -R4, R8 ;  /* 0x00000008047c7221 */ /* 0x000fe20000010100 */
[-CC-:B------:R-:W-:Y:S01]  /*21470*/  FFMA.FTZ R129, R133, R0.reuse, -R3.reuse ;  /* 0x0000000085817223 */ /* 0x180fe20000010803 */
[-C--:B------:R-:W-:Y:S01]  /*21480*/  FFMA.FTZ R3, R125, R0.reuse, -R3 ;  /* 0x000000007d037223 */ /* 0x080fe20000010803 */
[----:B------:R-:W-:Y:S02]  /*21490*/  IMAD.MOV.U32 R125, RZ, RZ, 0x40000040 ;  /* 0x40000040ff7d7424 */ /* 0x000fe400078e00ff */
[-C--:B------:R-:W-:Y:S01]  /*214a0*/  FMUL.FTZ R124, R124, R0.reuse ;  /* 0x000000007c7c7220 */ /* 0x080fe20000410000 */
[----:B------:R-:W-:Y:S01]  /*214b0*/  WARPGROUP.ARRIVE ;  /* 0x00000000000079c5 */ /* 0x000fe20000000000 */
[----:B------:R-:W-:Y:S01]  /*214c0*/  MUFU.EX2 R8, R3 ;  /* 0x0000000300087308 */ /* 0x000fe20000000800 */
[----:B------:R-:W-:Y:S01]  /*214d0*/  FMUL.FTZ R133, R4, R0 ;  /* 0x0000000004857220 */ /* 0x000fe20000410000 */
[----:B------:R-:W-:-:S03]  /*214e0*/  R2UR UR7, R125 ;  /* 0x000000007d0772ca */ /* 0x000fc600000e0000 */
        /* <DEDUP_REMOVED lines=12> */
[----:B0-----:R-:W-:-:S02]  /*215b0*/  VIADD R124, R14, 0x300 ;  /* 0x000003000e7c7836 */ /* 0x001fc40000000000 */
[-CC-:B------:R-:W-:Y:S01]  /*215c0*/  FFMA.FTZ R195, R158, R0.reuse, -R133.reuse ;  /* 0x000000009ec37223 */ /* 0x180fe20000010885 */
[-CC-:B------:R-:W-:Y:S01]  /*215d0*/  FFMA.FTZ R153, R159, R0.reuse, -R133.reuse ;  /* 0x000000009f997223 */ /* 0x180fe20000010885 */
[-CC-:B------:R-:W-:Y:S01]  /*215e0*/  FFMA.FTZ R189, R146, R0.reuse, -R133.reuse ;  /* 0x0000000092bd7223 */ /* 0x180fe20000010885 */
[-CC-:B------:R-:W-:Y:S01]  /*215f0*/  FFMA.FTZ R14, R147, R0.reuse, -R133.reuse ;  /* 0x00000000930e7223 */ /* 0x180fe20000010885 */
[----:B------:R-:W-:Y:S01]  /*21600*/  R2UR UR6, R124 ;  /* 0x000000007c0672ca */ /* 0x000fe200000e0000 */
[-C--:B------:R-:W-:Y:S01]  /*21610*/  FFMA.FTZ R191, R150, R0.reuse, -R133 ;  /* 0x0000000096bf7223 */ /* 0x080fe20000010885 */
[----:B------:R-:W0:Y:S01]  /*21620*/  MUFU.EX2 R140, R140 ;  /* 0x0000008c008c7308 */ /* 0x000e220000000800 */
[----:B------:R-:W-:Y:S01]  /*21630*/  @!P1 PRMT R124, RZ, 0x654, R13 ;  /* 0x00000654ff7c9816 */ /* 0x000fe2000000000d */
[-CC-:B------:R-:W-:Y:S01]  /*21640*/  FFMA.FTZ R151, R151, R0.reuse, -R133.reuse ;  /* 0x0000000097977223 */ /* 0x180fe20000010885 */
[-CC-:B------:R-:W-:Y:S01]  /*21650*/  FFMA.FTZ R185, R138, R0.reuse, -R133.reuse ;  /* 0x000000008ab97223 */ /* 0x180fe20000010885 */
[-CC-:B------:R-:W-:Y:S01]  /*21660*/  FFMA.FTZ R139, R139, R0.reuse, -R133.reuse ;  /* 0x000000008b8b7223 */ /* 0x180fe20000010885 */
[-CC-:B------:R-:W-:Y:S01]  /*21670*/  FFMA.FTZ R187, R142, R0.reuse, -R133.reuse ;  /* 0x000000008ebb7223 */ /* 0x180fe20000010885 */
[-CC-:B------:R-:W-:Y:S01]  /*21680*/  FFMA.FTZ R181, R130, R0.reuse, -R133.reuse ;  /* 0x0000000082b57223 */ /* 0x180fe20000010885 */
[----:B------:R-:W-:Y:S01]  /*21690*/  FFMA.FTZ R183, R134, R0, -R133 ;  /* 0x0000000086b77223 */ /* 0x000fe20000010885 */
[----:B------:R-:W-:Y:S01]  /*216a0*/  MUFU.EX2 R203, R203 ;  /* 0x000000cb00cb7308 */ /* 0x000fe20000000800 */
[----:B-1----:R-:W-:Y:S01]  /*216b0*/  FFMA.FTZ R6, R3, R6, R201 ;  /* 0x0000000603067223 */ /* 0x002fe200000100c9 */
[-CC-:B------:R-:W-:Y:S01]  /*216c0*/  FFMA.FTZ R135, R135, R0.reuse, -R133.reuse ;  /* 0x0000000087877223 */ /* 0x180fe20000010885 */
[----:B------:R-:W-:Y:S01]  /*216d0*/  HGMMA.64x192x16.F32.BF16 R24, R176, gdesc[UR4].tnspB, R24, gsb0 ;  /* 0x42e00004b0187df0 */ /* 0x000fe20008001818 */
[-CC-:B------:R-:W-:Y:S01]  /*216e0*/  FFMA.FTZ R122, R122, R0.reuse, -R133.reuse ;  /* 0x000000007a7a7223 */ /* 0x180fe20000010885 */
[-CC-:B------:R-:W-:Y:S01]  /*216f0*/  FFMA.FTZ R123, R123, R0.reuse, -R133.reuse ;  /* 0x000000007b7b7223 */ /* 0x180fe20000010885 */
[-CC-:B------:R-:W-:Y:S01]  /*21700*/  FFMA.FTZ R126, R126, R0.reuse, -R133.reuse ;  /* 0x000000007e7e7223 */ /* 0x180fe20000010885 */
[----:B------:R-:W-:Y:S01]  /*21710*/  FFMA.FTZ R127, R127, R0, -R133 ;  /* 0x000000007f7f7223 */ /* 0x000fe20000010885 */
        /* <DEDUP_REMOVED lines=26> */
[----:B------:R-:W1:Y:S08]  /*218c0*/  MUFU.EX2 R132, R132 ;  /* 0x0000008400847308 */ /* 0x000e700000000800 */
[----:B------:R-:W-:Y:S01]  /*218d0*/  MUFU.EX2 R126, R126 ;  /* 0x0000007e007e7308 */ /* 0x000fe20000000800 */
[----:B------:R-:W-:-:S02]  /*218e0*/  WARPGROUP.DEPBAR.LE gsb0, 0x0 ;  /* 0x00008000000079c5 */ /* 0x000fc40000010000 */
[----:B------:R2:W-:Y:S01]  /*218f0*/  @!P1 SYNCS.ARRIVE.TRANS64.RED.A1T0 RZ, [R124+URZ], RZ ;  /* 0x000000ff7cff99a7 */ /* 0x0005e2000810043f */
[----:B------:R-:W-:Y:S02]  /*21900*/  F2FP.BF16.F32.PACK_AB R176, R121, R120 ;  /* 0x0000007879b0723e */ /* 0x000fe400000010ff */
[----:B0-----:R-:W-:Y:S02]  /*21910*/  F2FP.BF16.F32.PACK_AB R177, R123, R122 ;  /* 0x0000007a7bb1723e */ /* 0x001fe400000010ff */
[----:B------:R-:W-:Y:S01]  /*21920*/  MUFU.EX2 R127, R127 ;  /* 0x0000007f007f7308 */ /* 0x000fe20000000800 */
[----:B-1----:R-:W-:Y:S01]  /*21930*/  F2FP.BF16.F32.PACK_AB R178, R8, R132 ;  /* 0x0000008408b2723e */ /* 0x002fe200000010ff */
[----:B--2---:R-:W-:Y:S01]  /*21940*/  FADD.FTZ R124, R203, R6 ;  /* 0x00000006cb7c7221 */ /* 0x004fe20000010000 */
[----:B------:R0:W-:Y:S01]  /*21950*/  @!P1 SYNCS.ARRIVE.TRANS64.RED.A1T0 RZ, [R11+URZ], RZ ;  /* 0x000000ff0bff99a7 */ /* 0x0001e2000810043f */
[C---:B------:R-:W-:Y:S02]  /*21960*/  F2FP.BF16.F32.PACK_AB R203, R141.reuse, R203 ;  /* 0x000000cb8dcb723e */ /* 0x040fe400000010ff */
[----:B------:R-:W-:-:S02]  /*21970*/  FADD.FTZ R124, R141, R124 ;  /* 0x0000007c8d7c7221 */ /* 0x000fc40000010000 */
[----:B------:R-:W1:Y:S02]  /*21980*/  MUFU.EX2 R6, R139 ;  /* 0x0000008b00067308 */ /* 0x000e640000000800 */
[----:B------:R-:W-:Y:S01]  /*21990*/  FADD.FTZ R124, R197, R124 ;  /* 0x0000007cc57c7221 */ /* 0x000fe20000010000 */
[----:B0-----:R-:W-:Y:S01]  /*219a0*/  FADD.FTZ R11, R196, R7 ;  /* 0x00000007c40b7221 */ /* 0x001fe20000010000 */
[----:B------:R-:W-:Y:S01]  /*219b0*/  FFMA.FTZ R7, R143, R0, -R133 ;  /* 0x000000008f077223 */ /* 0x000fe20000010885 */
[C---:B------:R-:W-:Y:S01]  /*219c0*/  F2FP.BF16.F32.PACK_AB R196, R20.reuse, R196 ;  /* 0x000000c414c4723e */ /* 0x040fe200000010ff */
[C---:B------:R-:W-:Y:S01]  /*219d0*/  FADD.FTZ R124, R149.reuse, R124 ;  /* 0x0000007c957c7221 */ /* 0x040fe20000010000 */
[----:B------:R-:W-:Y:S01]  /*219e0*/  FADD.FTZ R11, R20, R11 ;  /* 0x0000000b140b7221 */ /* 0x000fe20000010000 */
[----:B------:R-:W-:Y:S02]  /*219f0*/  F2FP.BF16.F32.PACK_AB R197, R149, R197 ;  /* 0x000000c595c5723e */ /* 0x000fe400000010ff */
[----:B------:R-:W-:Y:S01]  /*21a00*/  FADD.FTZ R124, R199, R124 ;  /* 0x0000007cc77c7221 */ /* 0x000fe20000010000 */
[----:B------:R-:W-:Y:S01]  /*21a10*/  FADD.FTZ R125, R198, R11 ;  /* 0x0000000bc67d7221 */ /* 0x000fe20000010000 */
[----:B------:R-:W0:Y:S01]  /*21a20*/  MUFU.EX2 R7, R7 ;  /* 0x0000000700077308 */ /* 0x000e220000000800 */
[----:B------:R-:W-:Y:S01]  /*21a30*/  FFMA.FTZ R11, R131, R0, -R133 ;  /* 0x00000000830b7223 */ /* 0x000fe20000010885 */
[----:B------:R-:W-:Y:S01]  /*21a40*/  FADD.FTZ R124, R145, R124 ;  /* 0x0000007c917c7221 */ /* 0x000fe20000010000 */
[C---:B------:R-:W-:Y:S01]  /*21a50*/  FADD.FTZ R125, R9.reuse, R125 ;  /* 0x0000007d097d7221 */ /* 0x040fe20000010000 */
[----:B------:R-:W-:-:S02]  /*21a60*/  F2FP.BF16.F32.PACK_AB R198, R9, R198 ;  /* 0x000000c609c6723e */ /* 0x000fc400000010ff */
[----:B------:R-:W-:Y:S01]  /*21a70*/  FADD.FTZ R124, R193, R124 ;  /* 0x0000007cc17c7221 */ /* 0x000fe20000010000 */
[----:B------:R-:W-:Y:S01]  /*21a80*/  FADD.FTZ R125, R192, R125 ;  /* 0x0000007dc07d7221 */ /* 0x000fe20000010000 */
[----:B------:R-:W2:Y:S01]  /*21a90*/  MUFU.EX2 R11, R11 ;  /* 0x0000000b000b7308 */ /* 0x000ea20000000800 */
[----:B------:R-:W-:Y:S01]  /*21aa0*/  F2FP.BF16.F32.PACK_AB R199, R145, R199 ;  /* 0x000000c791c7723e */ /* 0x000fe200000010ff */
        /* <DEDUP_REMOVED lines=19> */
[C---:B------:R-:W-:Y:S01]  /*21be0*/  FADD.FTZ R125, R144.reuse, R125 ;  /* 0x0000007d907d7221 */ /* 0x040fe20000010000 */
[----:B------:R-:W-:Y:S02]  /*21bf0*/  F2FP.BF16.F32.PACK_AB R190, R144, R190 ;  /* 0x000000be90be723e */ /* 0x000fe400000010ff */
        /* <DEDUP_REMOVED lines=34> */
[----:B------:R-:W-:Y:S02]  /*21e20*/  IMAD.MOV.U32 R9, RZ, RZ, R5 ;  /* 0x000000ffff097224 */ /* 0x000fe400078e0005 */
[----:B------:R-:W-:Y:S01]  /*21e30*/  FADD.FTZ R6, R127, R6 ;  /* 0x000000067f067221 */ /* 0x000fe20000010000 */
[----:B------:R-:W-:Y:S01]  /*21e40*/  FADD.FTZ R7, R8, R7 ;  /* 0x0000000708077221 */ /* 0x000fe20000010000 */
[----:B------:R-:W-:Y:S01]  /*21e50*/  IMAD.MOV.U32 R8, RZ, RZ, R4 ;  /* 0x000000ffff087224 */ /* 0x000fe200078e0004 */
[----:B------:R-:W-:Y:S06]  /*21e60*/  @P2 BRA `(.L_x_6383) ;  /* 0xffffffb000b82947 */ /* 0x000fec000383ffff */
.L_x_6372:
[----:B------:R-:W-:Y:S05]  /*21e70*/  BSYNC B0 ;  /* 0x0000000000007941 */ /* 0x000fea0003800000 */
.L_x_6371:
        /* <DEDUP_REMOVED lines=99> */
.L_x_6384:
[----:B------:R-:W-:Y:S01]  /*224b0*/  IMAD R8, R205, 0x8, R16 ;  /* 0x00000008cd087824 */ /* 0x000fe200078e0210 */
[----:B------:R-:W-:-:S04]  /*224c0*/  SHF.L.U32 R3, R208, 0x1f, RZ ;  /* 0x0000001fd0037819 */ /* 0x000fc800000006ff */
[----:B------:R0:W1:Y:S01]  /*224d0*/  SYNCS.PHASECHK.TRANS64.TRYWAIT P2, [R8+URZ+0x36850], R3 ;  /* 0x03685003080075a7 */ /* 0x000062000804017f */
[----:B------:R-:W-:Y:S05]  /*224e0*/  @!P0 BRA `(.L_x_6385) ;  /* 0x0000000000048947 */ /* 0x000fea0003800000 */
[----:B------:R-:W-:Y:S01]  /*224f0*/  BPT.TRAP 0x1 ;  /* 0x000000040000795c */ /* 0x000fe20000300000 */
.L_x_6385:
        /* <DEDUP_REMOVED lines=9> */
.L_x_6387:
[----:B------:R-:W-:Y:S05]  /*22590*/  BSYNC B0 ;  /* 0x0000000000007941 */ /* 0x000fea0003800000 */
.L_x_6386:
        /* <DEDUP_REMOVED lines=9> */
[----:B------:R-:W-:-:S02]  /*22630*/  VIADD R205, R205, 0x1 ;  /* 0x00000001cdcd7836 */ /* 0x000fc40000000000 */
[----:B------:R-:W-:-:S03]  /*22640*/  VIADD R236, R236, 0x1 ;  /* 0x00000001ecec7836 */ /* 0x000fc60000000000 */
[----:B------:R-:W-:-:S04]  /*22650*/  ISETP.NE.AND P2, PT, R205, 0x2, PT ;  /* 0x00000002cd00780c */ /* 0x000fc80003f45270 */
[----:B------:R-:W-:Y:S01]  /*22660*/  SEL R205, R205, RZ, P2 ;  /* 0x000000ffcdcd7207 */ /* 0x000fe20001000000 */
        /* <DEDUP_REMOVED lines=41> */
[----:B------:R-:W-:-:S02]  /*22900*/  IMAD.MOV.U32 R7, RZ, RZ, RZ ;  /* 0x000000ffff077224 */ /* 0x000fc400078e00ff */
[----:B-1----:R-:W-:Y:S01]  /*22910*/  FADD.FTZ R9, R3, R6 ;  /* 0x0000000603097221 */ /* 0x002fe20000010000 */
[----:B------:R-:W-:Y:S01]  /*22920*/  IMAD.MOV.U32 R6, RZ, RZ, -0x800000 ;  /* 0xff800000ff067424 */ /* 0x000fe200078e00ff */
[----:B------:R-:W0:Y:S04]  /*22930*/  SHFL.BFLY PT, R3, R2, 0x1, 0x1f ;  /* 0x0c201f0002037f89 */ /* 0x000e2800000e0000 */
[----:B------:R-:W1:Y:S01]  /*22940*/  SHFL.BFLY PT, R10, R9, 0x1, 0x1f ;  /* 0x0c201f00090a7f89 */ /* 0x000e6200000e0000 */
[----:B0-----:R-:W-:Y:S01]  /*22950*/  FADD.FTZ R13, R2, R3 ;  /* 0x00000003020d7221 */ /* 0x001fe20000010000 */
[----:B------:R-:W-:Y:S01]  /*22960*/  IMAD.MOV.U32 R2, RZ, RZ, RZ ;  /* 0x000000ffff027224 */ /* 0x000fe200078e00ff */
[----:B------:R-:W-:Y:S01]  /*22970*/  SEL R3, RZ, 0x1, P2 ;  /* 0x00000001ff037807 */ /* 0x000fe20001000000 */
[----:B-1----:R-:W-:-:S02]  /*22980*/  FADD.FTZ R14, R9, R10 ;  /* 0x0000000a090e7221 */ /* 0x002fc40000010000 */
[----:B------:R-:W-:Y:S02]  /*22990*/  FSETP.NE.FTZ.AND P0, PT, R13, RZ, PT ;  /* 0x000000ff0d00720b */ /* 0x000fe40003f15000 */
        /* <DEDUP_REMOVED lines=115> */
.L_x_6295:
        /* <DEDUP_REMOVED lines=53> */
[C---:B------:R-:W-:Y:S02]  /*23420*/  IADD3 R139, P2, R8.reuse, 0x20, RZ ;  /* 0x00000020088b7810 */ /* 0x040fe40007f5e0ff */
[C---:B------:R-:W-:Y:S02]  /*23430*/  IADD3 R141, P1, R8.reuse, 0x40, RZ ;  /* 0x00000040088d7810 */ /* 0x040fe40007f3e0ff */
[----:B------:R-:W-:Y:S01]  /*23440*/  LOP3.LUT R14, R139, 0x380, RZ, 0xc0, !PT ;  /* 0x000003808b0e7812 */ /* 0x000fe200078ec0ff */
[--C-:B------:R-:W-:Y:S01]  /*23450*/  IMAD.X R15, RZ, RZ, R9.reuse, P2 ;  /* 0x000000ffff0f7224 */ /* 0x100fe200010e0609 */
[----:B------:R-:W-:Y:S01]  /*23460*/  IADD3 R145, P5, R8, 0x4000, RZ ;  /* 0x0000400008917810 */ /* 0x000fe20007fbe0ff */
[--C-:B------:R-:W-:Y:S01]  /*23470*/  IMAD.X R21, RZ, RZ, R9.reuse, P1 ;  /* 0x000000ffff157224 */ /* 0x100fe200008e0609 */
[----:B------:R-:W-:Y:S02]  /*23480*/  SHF.R.U64 R14, R14, 0x3, RZ ;  /* 0x000000030e0e7819 */ /* 0x000fe400000012ff */
[C---:B------:R-:W-:Y:S01]  /*23490*/  IADD3 R38, P0, R8.reuse, 0x4020, RZ ;  /* 0x0000402008267810 */ /* 0x040fe20007f1e0ff */
[----:B------:R-:W-:Y:S01]  /*234a0*/  IMAD.X R35, RZ, RZ, R9, P5 ;  /* 0x000000ffff237224 */ /* 0x000fe200028e0609 */
[----:B------:R-:W-:-:S02]  /*234b0*/  LOP3.LUT R5, R8, 0x380, RZ, 0xc0, !PT ;  /* 0x0000038008057812 */ /* 0x000fc400078ec0ff */
[----:B------:R-:W-:Y:S01]  /*234c0*/  IADD3 R143, P6, R8, 0x60, RZ ;  /* 0x00000060088f7810 */ /* 0x000fe20007fde0ff */
[--C-:B------:R-:W-:Y:S01]  /*234d0*/  IMAD.X R39, RZ, RZ, R9.reuse, P0 ;  /* 0x000000ffff277224 */ /* 0x100fe200000e0609 */
[----:B------:R-:W-:Y:S02]  /*234e0*/  LOP3.LUT R20, R141, 0x380, RZ, 0xc0, !PT ;  /* 0x000003808d147812 */ /* 0x000fe400078ec0ff */
[----:B------:R-:W-:Y:S01]  /*234f0*/  LOP3.LUT R14, R14, R139, RZ, 0x3c, !PT ;  /* 0x0000008b0e0e7212 */ /* 0x000fe200078e3cff */
[----:B------:R-:W-:Y:S01]  /*23500*/  IMAD.X R31, RZ, RZ, R9, P6 ;  /* 0x000000ffff1f7224 */ /* 0x000fe200030e0609 */
[----:B------:R-:W-:Y:S02]  /*23510*/  LOP3.LUT R34, R145, 0x380, RZ, 0xc0, !PT ;  /* 0x0000038091227812 */ /* 0x000fe400078ec0ff */
[----:B------:R-:W-:Y:S02]  /*23520*/  LOP3.LUT R139, R38, 0x380, RZ, 0xc0, !PT ;  /* 0x00000380268b7812 */ /* 0x000fe400078ec0ff */
[----:B------:R-:W-:-:S02]  /*23530*/  SHF.R.U64 R5, R5, 0x3, RZ ;  /* 0x0000000305057819 */ /* 0x000fc400000012ff */
[----:B------:R-:W-:Y:S02]  /*23540*/  SHF.R.U64 R20, R20, 0x3, RZ ;  /* 0x0000000314147819 */ /* 0x000fe400000012ff */
[----:B------:R-:W-:Y:S02]  /*23550*/  IADD3 R42, P4, R8, 0x4040, RZ ;  /* 0x00004040082a7810 */ /* 0x000fe40007f9e0ff */
[----:B------:R-:W-:Y:S02]  /*23560*/  SHF.R.U64 R34, R34, 0x3, RZ ;  /* 0x0000000322227819 */ /* 0x000fe400000012ff */
[----:B------:R-:W-:Y:S01]  /*23570*/  SHF.R.U64 R139, R139, 0x3, RZ ;  /* 0x000000038b8b7819 */ /* 0x000fe200000012ff */
[----:B------:R-:W-:Y:S01]  /*23580*/  IMAD.X R43, RZ, RZ, R9, P4 ;  /* 0x000000ffff2b7224 */ /* 0x000fe200020e0609 */
[C---:B------:R-:W-:Y:S02]  /*23590*/  IADD3 R46, P3, R8.reuse, 0x4060, RZ ;  /* 0x00004060082e7810 */ /* 0x040fe40007f7e0ff */
[----:B------:R-:W-:-:S02]  /*235a0*/  IADD3 R50, P2, R8, 0x8000, RZ ;  /* 0x0000800008327810 */ /* 0x000fc40007f5e0ff */
[C---:B------:R-:W-:Y:S01]  /*235b0*/  IADD3 R2, P1, R8.reuse, 0x8020, RZ ;  /* 0x0000802008027810 */ /* 0x040fe20007f3e0ff */
[--C-:B------:R-:W-:Y:S01]  /*235c0*/  IMAD.X R47, RZ, RZ, R9.reuse, P3 ;  /* 0x000000ffff2f7224 */ /* 0x100fe200018e0609 */
[C---:B-1----:R-:W-:Y:S01]  /*235d0*/  IADD3 R24, P6, R8.reuse, 0x8040, RZ ;  /* 0x0000804008187810 */ /* 0x042fe20007fde0ff */
[--C-:B------:R-:W-:Y:S01]  /*235e0*/  IMAD.X R51, RZ, RZ, R9.reuse, P2 ;  /* 0x000000ffff337224 */ /* 0x100fe200010e0609 */
[----:B------:R-:W-:Y:S01]  /*235f0*/  IADD3 R86, P5, R8, 0x8060, RZ ;  /* 0x0000806008567810 */ /* 0x000fe20007fbe0ff */
[--C-:B------:R-:W-:Y:S01]  /*23600*/  IMAD.X R55, RZ, RZ, R9.reuse, P1 ;  /* 0x000000ffff377224 */ /* 0x100fe200008e0609 */
[----:B------:R-:W-:Y:S01]  /*23610*/  LOP3.LUT R30, R143, 0x380, RZ, 0xc0, !PT ;  /* 0x000003808f1e7812 */ /* 0x000fe200078ec0ff */
[--C-:B------:R-:W-:Y:S01]  /*23620*/  IMAD.X R59, RZ, RZ, R9.reuse, P6 ;  /* 0x000000ffff3b7224 */ /* 0x100fe200030e0609 */
[----:B------:R-:W-:Y:S01]  /*23630*/  LOP3.LUT R8, R5, R8, RZ, 0x3c, !PT ;  /* 0x0000000805087212 */ /* 0x000fe200078e3cff */
[----:B------:R-:W-:Y:S01]  /*23640*/  IMAD.X R5, RZ, RZ, R9, P5 ;  /* 0x000000ffff057224 */ /* 0x000fe200028e0609 */
[----:B------:R-:W-:-:S02]  /*23650*/  LOP3.LUT R20, R20, R141, RZ, 0x3c, !PT ;  /* 0x0000008d14147212 */ /* 0x000fc400078e3cff */
[----:B------:R-:W-:Y:S02]  /*23660*/  LOP3.LUT R34, R34, R145, RZ, 0x3c, !PT ;  /* 0x0000009122227212 */ /* 0x000fe400078e3cff */
[----:B------:R-:W-:Y:S02]  /*23670*/  LOP3.LUT R141, R42, 0x380, RZ, 0xc0, !PT ;  /* 0x000003802a8d7812 */ /* 0x000fe400078ec0ff */
[----:B------:R-:W-:Y:S02]  /*23680*/  LOP3.LUT R38, R139, R38, RZ, 0x3c, !PT ;  /* 0x000000268b267212 */ /* 0x000fe400078e3cff */
[----:B------:R-:W-:Y:S02]  /*23690*/  SHF.R.U64 R30, R30, 0x3, RZ ;  /* 0x000000031e1e7819 */ /* 0x000fe400000012ff */
[----:B------:R-:W-:Y:S02]  /*236a0*/  LOP3.LUT R145, R50, 0x380, RZ, 0xc0, !PT ;  /* 0x0000038032917812 */ /* 0x000fe400078ec0ff */
[----:B------:R-:W-:-:S02]  /*236b0*/  LOP3.LUT R139, R24, 0x380, RZ, 0xc0, !PT ;  /* 0x00000380188b7812 */ /* 0x000fc400078ec0ff */
[----:B------:R-:W-:Y:S02]  /*236c0*/  MOV R94, R8 ;  /* 0x00000008005e7202 */ /* 0x000fe40000000f00 */
[----:B------:R-:W-:Y:S02]  /*236d0*/  F2FP.BF16.F32.PACK_AB R8, R4, R0 ;  /* 0x000000000408723e */ /* 0x000fe400000010ff */
[----:B------:R-:W-:Y:S02]  /*236e0*/  SHF.R.U64 R141, R141, 0x3, RZ ;  /* 0x000000038d8d7819 */ /* 0x000fe400000012ff */
[----:B------:R-:W-:Y:S02]  /*236f0*/  LOP3.LUT R0, R2, 0x380, RZ, 0xc0, !PT ;  /* 0x0000038002007812 */ /* 0x000fe400078ec0ff */
[----:B------:R-:W-:Y:S02]  /*23700*/  LOP3.LUT R30, R30, R143, RZ, 0x3c, !PT ;  /* 0x0000008f1e1e7212 */ /* 0x000fe400078e3cff */
[----:B------:R-:W-:-:S02]  /*23710*/  SHF.R.U64 R145, R145, 0x3, RZ ;  /* 0x0000000391917819 */ /* 0x000fc400000012ff */
[----:B------:R-:W-:Y:S02]  /*23720*/  SHF.R.U64 R139, R139, 0x3, RZ ;  /* 0x000000038b8b7819 */ /* 0x000fe400000012ff */
[----:B------:R-:W-:Y:S02]  /*23730*/  LOP3.LUT R143, R46, 0x380, RZ, 0xc0, !PT ;  /* 0x000003802e8f7812 */ /* 0x000fe400078ec0ff */
[----:B------:R-:W-:Y:S02]  /*23740*/  F2FP.BF16.F32.PACK_AB R9, R138, R10 ;  /* 0x0000000a8a09723e */ /* 0x000fe400000010ff */
[----:B------:R-:W-:Y:S02]  /*23750*/  F2FP.BF16.F32.PACK_AB R10, R29, R28 ;  /* 0x0000001c1d0a723e */ /* 0x000fe400000010ff */
[----:B------:R-:W-:Y:S02]  /*23760*/  LOP3.LUT R42, R141, R42, RZ, 0x3c, !PT ;  /* 0x0000002a8d2a7212 */ /* 0x000fe400078e3cff */
[----:B------:R-:W-:Y:S01]  /*23770*/  SHF.R.U64 R29, R0, 0x3, RZ ;  /* 0x00000003001d7819 */ /* 0x000fe200000012ff */
[----:B------:R-:W-:Y:S01]  /*23780*/  STSM.16.M88.4 [R94], R8 ;  /* 0x000000085e007844 */ /* 0x000fe20000000200 */
[----:B------:R-:W-:-:S02]  /*23790*/  LOP3.LUT R50, R145, R50, RZ, 0x3c, !PT ;  /* 0x0000003291327212 */ /* 0x000fc400078e3cff */
[----:B------:R-:W-:Y:S02]  /*237a0*/  LOP3.LUT R58, R139, R24, RZ, 0x3c, !PT ;  /* 0x000000188b3a7212 */ /* 0x000fe400078e3cff */
[----:B------:R-:W-:Y:S02]  /*237b0*/  SHF.R.U64 R143, R143, 0x3, RZ ;  /* 0x000000038f8f7819 */ /* 0x000fe400000012ff */
[----:B------:R-:W-:Y:S02]  /*237c0*/  LOP3.LUT R141, R86, 0x380, RZ, 0xc0, !PT ;  /* 0x00000380568d7812 */ /* 0x000fe400078ec0ff */
[----:B------:R-:W-:Y:S02]  /*237d0*/  MOV R24, R14 ;  /* 0x0000000e00187202 */ /* 0x000fe40000000f00 */
[----:B------:R-:W-:Y:S02]  /*237e0*/  MOV R15, R34 ;  /* 0x00000022000f7202 */ /* 0x000fe40000000f00 */
[----:B------:R-:W-:-:S02]  /*237f0*/  LOP3.LUT R54, R29, R2, RZ, 0x3c, !PT ;  /* 0x000000021d367212 */ /* 0x000fc400078e3cff */
[----:B------:R-:W-:Y:S02]  /*23800*/  MOV R14, R42 ;  /* 0x0000002a000e7202 */ /* 0x000fe40000000f00 */
[----:B------:R-:W-:Y:S02]  /*23810*/  F2FP.BF16.F32.PACK_AB R34, R37, R36 ;  /* 0x000000242522723e */ /* 0x000fe400000010ff */
[----:B------:R-:W-:Y:S02]  /*23820*/  F2FP.BF16.F32.PACK_AB R35, R135, R124 ;  /* 0x0000007c8723723e */ /* 0x000fe400000010ff */
[----:B------:R-:W-:Y:S02]  /*23830*/  MOV R20, R20 ;  /* 0x0000001400147202 */ /* 0x000fe40000000f00 */
        /* <DEDUP_REMOVED lines=18> */
[----:B-1----:R-:W-:Y:S01]  /*23960*/  IMAD.MOV.U32 R20, RZ, RZ, RZ ;  /* 0x000000ffff147224 */ /* 0x002fe200078e00ff */
[----:B------:R-:W-:Y:S01]  /*23970*/  ISETP.NE.U32.AND P0, PT, RZ, UR4, PT ;  /* 0x00000004ff007c0c */ /* 0x000fe2000bf05070 */
[----:B------:R-:W-:Y:S01]  /*23980*/  STSM.16.M88.4 [R38], R64 ;  /* 0x0000004026007844 */ /* 0x000fe20000000200 */
[----:B------:R-:W-:-:S02]  /*23990*/  IADD3 R8, P1, R233, UR4, RZ ;  /* 0x00000004e9087c10 */ /* 0x000fc4000ff3e0ff */
[----:B------:R-:W-:Y:S01]  /*239a0*/  MOV R54, R54 ;  /* 0x0000003600367202 */ /* 0x000fe20000000f00 */
[----:B------:R-:W-:Y:S01]  /*239b0*/  STSM.16.M88.4 [R14], R72 ;  /* 0x000000480e007844 */ /* 0x000fe20000000200 */
[----:B------:R-:W-:Y:S02]  /*239c0*/  MOV R10, R4 ;  /* 0x00000004000a7202 */ /* 0x000fe40000000f00 */
[----:B------:R-:W-:Y:S01]  /*239d0*/  ISETP.NE.AND.EX P0, PT, RZ, UR5, PT, P0 ;  /* 0x00000005ff007c0c */ /* 0x000fe2000bf05300 */
[----:B------:R-:W-:Y:S01]  /*239e0*/  STSM.16.M88.4 [R46], R80 ;  /* 0x000000502e007844 */ /* 0x000fe20000000200 */
[----:B------:R-:W-:Y:S01]  /*239f0*/  IADD3.X R9, R234, UR5, RZ, P1, !PT ;  /* 0x00000005ea097c10 */ /* 0x000fe20008ffe4ff */
[----:B------:R-:W-:Y:S02]  /*23a00*/  ULDC.64 UR4, c[0x0][0xc08] ;  /* 0x0003020000047ab9 */ /* 0x000fe40000000a00 */
[----:B------:R1:W-:Y:S01]  /*23a10*/  STSM.16.M88.4 [R2], R88 ;  /* 0x0000005802007844 */ /* 0x0003e20000000200 */
[----:B------:R-:W-:-:S03]  /*23a20*/  ISETP.NE.U32.AND P2, PT, RZ, UR4, PT ;  /* 0x00000004ff007c0c */ /* 0x000fc6000bf45070 */
[----:B------:R2:W-:Y:S04]  /*23a30*/  STSM.16.M88.4 [R54], R96 ;  /* 0x0000006036007844 */ /* 0x0005e80000000200 */
[----:B------:R2:W-:Y:S01]  /*23a40*/  STSM.16.M88.4 [R0], R104 ;  /* 0x0000006800007844 */ /* 0x0005e20000000200 */
[----:B------:R-:W-:-:S03]  /*23a50*/  ISETP.NE.AND.EX P2, PT, RZ, UR5, PT, P2 ;  /* 0x00000005ff007c0c */ /* 0x000fc6000bf45320 */
[----:B------:R2:W-:Y:S01]  /*23a60*/  STSM.16.M88.4 [R10], R112 ;  /* 0x000000700a007844 */ /* 0x0005e20000000200 */
[----:B------:R-:W-:Y:S09]  /*23a70*/  BAR.SYNC.DEFER_BLOCKING 0x1, 0x100 ;  /* 0x0044000000007b1d */ /* 0x000ff20000010000 */
[----:B------:R-:W-:Y:S01]  /*23a80*/  @P2 IADD3 R4, P3, R233, UR4, RZ ;  /* 0x00000004e9042c10 */ /* 0x000fe2000ff7e0ff */
[----:B------:R-:W-:Y:S01]  /*23a90*/  ULDC UR4, c[0x0][0xa88] ;  /* 0x0002a20000047ab9 */ /* 0x000fe20000000800 */
[----:B-1----:R-:W1:Y:S01]  /*23aa0*/  LDC R2, c[0x0][0xbe8] ;  /* 0x0002fa00ff027b82 */ /* 0x002e620000000800 */
[----:B------:R-:W-:Y:S01]  /*23ab0*/  IMAD.U32 R7, RZ, RZ, UR4 ;  /* 0x00000004ff077e24 */ /* 0x000fe2000f8e00ff */
[----:B------:R-:W-:Y:S01]  /*23ac0*/  @P2 IADD3.X R5, R234, UR5, RZ, P3, !PT ;  /* 0x00000005ea052c10 */ /* 0x000fe20009ffe4ff */
[----:B------:R2:W5:Y:S04]  /*23ad0*/  @P0 LDG.E R20, desc[UR60][R8.64] ;  /* 0x0000003c08140981 */ /* 0x000568000c1e1900 */
[----:B------:R2:W5:Y:S01]  /*23ae0*/  @P2 LDG.E R7, desc[UR60][R4.64] ;  /* 0x0000003c04072981 */ /* 0x000562000c1e1900 */
[----:B-1----:R-:W-:-:S13]  /*23af0*/  ISETP.NE.AND P1, PT, R2, 0x1, PT ;  /* 0x000000010200780c */ /* 0x002fda0003f25270 */
[----:B------:R-:W1:Y:S08]  /*23b00*/  @P1 LDC R11, c[0x0][0xbec] ;  /* 0x0002fb00ff0b1b82 */ /* 0x000e700000000800 */
[----:B------:R-:W3:Y:S01]  /*23b10*/  @P1 LDC R29, c[0x0][0xbf0] ;  /* 0x0002fc00ff1d1b82 */ /* 0x000ee20000000800 */
[----:B--2---:R-:W-:Y:S05]  /*23b20*/  @P2 BRA `(.L_x_6391) ;  /* 0x0000000000102947 */ /* 0x004fea0003800000 */
[----:B------:R-:W-:Y:S05]  /*23b30*/  @!P0 BRA `(.L_x_6391) ;  /* 0x00000000000c8947 */ /* 0x000fea0003800000 */
[----:B------:R-:W2:Y:S04]  /*23b40*/  LDG.E R0, desc[UR60][R8.64] ;  /* 0x0000003c08007981 */ /* 0x000ea8000c1e1900 */
[----:B-----5:R-:W2:Y:S02]  /*23b50*/  LDG.E R7, desc[UR60][R8.64+0x4] ;  /* 0x0000043c08077981 */ /* 0x020ea4000c1e1900 */
[----:B--2---:R-:W-:-:S07]  /*23b60*/  IMAD.IADD R7, R7, 0x1, -R0 ;  /* 0x0000000107077824 */ /* 0x004fce00078e0a00 */
.L_x_6391:
[----:B------:R-:W2:Y:S01]  /*23b70*/  LDL.LU R8, [R1+0x54] ;  /* 0x0000540001087983 */ /* 0x000ea20000300800 */
[----:B------:R-:W-:Y:S01]  /*23b80*/  SHF.R.S32.HI R24, RZ, 0x1f, R232 ;  /* 0x0000001fff187819 */ /* 0x000fe200000114e8 */
[----:B------:R-:W-:Y:S01]  /*23b90*/  IMAD.IADD R10, R228, 0x1, R222 ;  /* 0x00000001e40a7824 */ /* 0x000fe200078e02de */
[----:B------:R-:W-:Y:S01]  /*23ba0*/  ULDC.64 UR4, c[0x0][0xb90] ;  /* 0x0002e40000047ab9 */ /* 0x000fe20000000a00 */
[----:B------:R-:W4:Y:S01]  /*23bb0*/  LDL R31, [R1+0x8c] ;  /* 0x00008c00011f7983 */ /* 0x000f220000100800 */
[----:B-----5:R-:W-:Y:S01]  /*23bc0*/  SHF.R.S32.HI R21, RZ, 0x1f, R20 ;  /* 0x0000001fff157819 */ /* 0x020fe20000011414 */
[----:B------:R-:W-:Y:S01]  /*23bd0*/  IMAD R5, R24, UR4, RZ ;  /* 0x0000000418057c24 */ /* 0x000fe2000f8e02ff */
[----:B------:R-:W0:Y:S01]  /*23be0*/  S2R R35, SR_TID.X ;  /* 0x0000000000237919 */ /* 0x000e220000002100 */
[----:B-1----:R-:W-:Y:S01]  /*23bf0*/  @P1 IMAD.HI.U32 R0, R10, R11, RZ ;  /* 0x0000000b0a001227 */ /* 0x002fe200078e00ff */
[----:B------:R-:W-:Y:S01]  /*23c00*/  SEL R235, R235, RZ, !P0 ;  /* 0x000000ffebeb7207 */ /* 0x000fe20004000000 */
[----:B------:R-:W1:Y:S02]  /*23c10*/  @P1 LDC R67, c[0x0][0xbec] ;  /* 0x0002fb00ff431b82 */ /* 0x000e640000000800 */
[----:B------:R-:W-:Y:S01]  /*23c20*/  IMAD.MOV.U32 R9, RZ, RZ, R10 ;  /* 0x000000ffff097224 */ /* 0x000fe200078e000a */
[----:B---3--:R-:W-:Y:S01]  /*23c30*/  @P1 SHF.R.U32.HI R9, RZ, R29, R0 ;  /* 0x0000001dff091219 */ /* 0x008fe20000011600 */
[----:B------:R-:W-:-:S02]  /*23c40*/  IMAD R15, R232, UR5, R5 ;  /* 0x00000005e80f7c24 */ /* 0x000fc4000f8e0205 */
[----:B------:R-:W-:Y:S01]  /*23c50*/  IMAD.WIDE.U32 R4, R232, UR4, R20 ;  /* 0x00000004e8047c25 */ /* 0x000fe2000f8e0014 */
[----:B------:R-:W-:Y:S01]  /*23c60*/  ULDC.64 UR4, c[0x0][0xb98] ;  /* 0x0002e60000047ab9 */ /* 0x000fe20000000a00 */
[----:B------:R-:W3:Y:S02]  /*23c70*/  @P1 LDC R69, c[0x0][0xbf0] ;  /* 0x0002fc00ff451b82 */ /* 0x000ee40000000800 */
[----:B------:R-:W-:Y:S02]  /*23c80*/  IMAD.IADD R5, R5, 0x1, R15 ;  /* 0x0000000105057824 */ /* 0x000fe400078e020f */
[----:B0-----:R-:W-:-:S05]  /*23c90*/  VIADD R35, R35, 0xffffff80 ;  /* 0xffffff8023237836 */ /* 0x001fca0000000000 */
[----:B------:R-:W-:-:S04]  /*23ca0*/  SHF.R.S32.HI R68, RZ, 0x1f, R35 ;  /* 0x0000001fff447819 */ /* 0x000fc80000011423 */
[----:B------:R-:W-:-:S04]  /*23cb0*/  LEA.HI R68, R68, R35, RZ, 0x3 ;  /* 0x0000002344447211 */ /* 0x000fc800078f18ff */
[----:B------:R-:W-:Y:S01]  /*23cc0*/  SHF.R.S32.HI R68, RZ, 0x3, R68 ;  /* 0x00000003ff447819 */ /* 0x000fe20000011444 */
[----:B------:R-:W-:-:S04]  /*23cd0*/  IMAD.MOV R15, RZ, RZ, -R9 ;  /* 0x000000ffff0f7224 */ /* 0x000fc800078e0a09 */
[----:B------:R-:W-:Y:S02]  /*23ce0*/  IMAD R11, R68, 0x40, R223 ;  /* 0x00000040440b7824 */ /* 0x000fe400078e02df */
[----:B------:R-:W-:-:S04]  /*23cf0*/  IMAD.WIDE.U32 R4, R235, UR4, R4 ;  /* 0x00000004eb047c25 */ /* 0x000fc8000f8e0004 */
[----:B------:R-:W-:-:S04]  /*23d00*/  IMAD.WIDE R12, R11, 0x2, R12 ;  /* 0x000000020b0c7825 */ /* 0x000fc800078e020c */
[----:B------:R-:W-:Y:S01]  /*23d10*/  IMAD R11, R2, R15, R10 ;  /* 0x0000000f020b7224 */ /* 0x000fe200078e020a */
[----:B------:R-:W-:Y:S02]  /*23d20*/  SHF.R.S32.HI R15, RZ, 0x1f, R9 ;  /* 0x0000001fff0f7819 */ /* 0x000fe40000011409 */
[----:B------:R-:W-:-:S04]  /*23d30*/  SHF.R.S32.HI R34, RZ, 0x1f, R35 ;  /* 0x0000001fff227819 */ /* 0x000fc80000011423 */
[----:B------:R-:W-:-:S04]  /*23d40*/  LEA.HI R34, R34, R35, RZ, 0x7 ;  /* 0x0000002322227211 */ /* 0x000fc800078f38ff */
[----:B------:R-:W-:Y:S01]  /*23d50*/  LOP3.LUT R34, R34, 0xffffff80, RZ, 0xc0, !PT ;  /* 0xffffff8022227812 */ /* 0x000fe200078ec0ff */
[----:B------:R-:W-:-:S04]  /*23d60*/  IMAD R64, R7, R2, RZ ;  /* 0x0000000207407224 */ /* 0x000fc800078e02ff */
[----:B------:R-:W-:Y:S01]  /*23d70*/  IMAD.IADD R34, R35, 0x1, -R34 ;  /* 0x0000000123227824 */ /* 0x000fe200078e0a22 */
        /* <DEDUP_REMOVED lines=14> */
[----:B------:R-:W-:Y:S01]  /*23e60*/  IMAD.X R57, RZ, RZ, R13, P4 ;  /* 0x000000ffff397224 */ /* 0x000fe200020e060d */
[----:B------:R-:W-:Y:S01]  /*23e70*/  BSSY B1, `(.L_x_6392) ;  /* 0x0000099000017945 */ /* 0x000fe20003800000 */
[----:B------:R-:W-:Y:S02]  /*23e80*/  SHF.R.S32.HI R70, RZ, 0x1f, R229 ;  /* 0x0000001fff467819 */ /* 0x000fe400000114e5 */
[----:B------:R-:W-:Y:S02]  /*23e90*/  SHF.R.S32.HI R71, RZ, 0x1f, R223 ;  /* 0x0000001fff477819 */ /* 0x000fe400000114df */
[----:B--2---:R-:W-:-:S05]  /*23ea0*/  SEL R0, R8, RZ, !P0 ;  /* 0x000000ff08007207 */ /* 0x004fca0004000000 */
[----:B------:R-:W-:Y:S01]  /*23eb0*/  IMAD R8, R0, UR4, RZ ;  /* 0x0000000400087c24 */ /* 0x000fe2000f8e02ff */
[----:B------:R-:W-:-:S03]  /*23ec0*/  IADD3 R4, P0, R9, R4, RZ ;  /* 0x0000000409047210 */ /* 0x000fc60007f1e0ff */
[----:B------:R-:W-:Y:S01]  /*23ed0*/  IMAD R10, R235, UR5, R8 ;  /* 0x00000005eb0a7c24 */ /* 0x000fe2000f8e0208 */
[----:B------:R-:W-:Y:S01]  /*23ee0*/  SHF.R.S32.HI R8, RZ, 0x1f, R11 ;  /* 0x0000001fff087819 */ /* 0x000fe2000001140b */
[----:B------:R-:W-:-:S03]  /*23ef0*/  ULDC.64 UR4, c[0x0][0xb88] ;  /* 0x0002e20000047ab9 */ /* 0x000fc60000000a00 */
[----:B------:R-:W-:Y:S01]  /*23f00*/  IADD3.X R5, R15, R5, R10, P0, !PT ;  /* 0x000000050f057210 */ /* 0x000fe200007fe40a */
[----:B------:R-:W-:Y:S01]  /*23f10*/  IMAD R10, R8, UR4, RZ ;  /* 0x00000004080a7c24 */ /* 0x000fe2000f8e02ff */
[----:B------:R-:W-:-:S03]  /*23f20*/  IADD3 R9, P2, R12, 0x1000, RZ ;  /* 0x000010000c097810 */ /* 0x000fc60007f5e0ff */
[C---:B------:R-:W-:Y:S02]  /*23f30*/  IMAD R29, R11.reuse, UR5, R10 ;  /* 0x000000050b1d7c24 */ /* 0x040fe4000f8e020a */
[----:B------:R-:W-:Y:S01]  /*23f40*/  IMAD.WIDE.U32 R4, R11, UR4, R4 ;  /* 0x000000040b047c25 */ /* 0x000fe2000f8e0004 */
        /* <DEDUP_REMOVED lines=8> */
[----:B----4-:R-:W-:Y:S01]  /*23fd0*/  IMAD.IADD R31, R31, 0x1, R222 ;  /* 0x000000011f1f7824 */ /* 0x010fe200078e02de */
[----:B------:R-:W-:Y:S01]  /*23fe0*/  LOP3.LUT R8, R8, R9, RZ, 0x3c, !PT ;  /* 0x0000000908087212 */ /* 0x000fe200078e3cff */
[----:B------:R-:W-:Y:S01]  /*23ff0*/  IMAD.X R9, RZ, RZ, R13, P2 ;  /* 0x000000ffff097224 */ /* 0x000fe200010e060d */
[----:B------:R-:W-:Y:S01]  /*24000*/  LOP3.LUT R36, R37, 0x380, RZ, 0xc0, !PT ;  /* 0x0000038025247812 */ /* 0x000fe200078ec0ff */
[----:B------:R-:W-:Y:S01]  /*24010*/  SHFL.IDX PT, R58, R30, 0x1, 0x1c1f ;  /* 0x003c1f001e3a7f89 */ /* 0x000fe200000e0000 */
[----:B------:R-:W-:Y:S01]  /*24020*/  IADD3 R45, P2, R12, 0x7000, RZ ;  /* 0x000070000c2d7810 */ /* 0x000fe20007f5e0ff */
[----:B------:R-:W-:Y:S01]  /*24030*/  ULDC.64 UR4, c[0x0][0xaa0] ;  /* 0x0002a80000047ab9 */ /* 0x000fe20000000a00 */
[----:B------:R-:W-:Y:S01]  /*24040*/  SHF.R.U64 R36, R36, 0x3, RZ ;  /* 0x0000000324247819 */ /* 0x000fe200000012ff */
[----:B------:R-:W0:Y:S01]  /*24050*/  SHFL.IDX PT, R55, R4, RZ, 0x1c1f ;  /* 0x001c1fff04377589 */ /* 0x000e2200000e0000 */
[----:B------:R-:W-:-:S03]  /*24060*/  LOP3.LUT R44, R45, 0x380, RZ, 0xc0, !PT ;  /* 0x000003802d2c7812 */ /* 0x000fc600078ec0ff */
[----:B------:R-:W2:Y:S01]  /*24070*/  SHFL.IDX PT, R59, R4, 0x1, 0x1c1f ;  /* 0x003c1f00043b7f89 */ /* 0x000ea200000e0000 */
[----:B------:R-:W-:Y:S01]  /*24080*/  LOP3.LUT R36, R36, R37, RZ, 0x3c, !PT ;  /* 0x0000002524247212 */ /* 0x000fe200078e3cff */
[--C-:B------:R-:W-:Y:S01]  /*24090*/  IMAD.X R37, RZ, RZ, R13.reuse, P0 ;  /* 0x000000ffff257224 */ /* 0x100fe200000e060d */
[----:B------:R-:W-:Y:S01]  /*240a0*/  SHF.R.U64 R44, R44, 0x3, RZ ;  /* 0x000000032c2c7819 */ /* 0x000fe200000012ff */
[C---:B------:R-:W-:Y:S01]  /*240b0*/  VIADD R5, R31.reuse, 0x8 ;  /* 0x000000081f057836 */ /* 0x040fe20000000000 */
[----:B------:R-:W-:Y:S02]  /*240c0*/  LOP3.LUT P0, RZ, R34, 0x3, RZ, 0xc0, !PT ;  /* 0x0000000322ff7812 */ /* 0x000fe4000780c0ff */
[----:B------:R-:W-:Y:S01]  /*240d0*/  LOP3.LUT R44, R44, R45, RZ, 0x3c, !PT ;  /* 0x0000002d2c2c7212 */ /* 0x000fe200078e3cff */
[----:B------:R-:W-:Y:S01]  /*240e0*/  IMAD.X R45, RZ, RZ, R13, P2 ;  /* 0x000000ffff2d7224 */ /* 0x000fe200010e060d */
[-C--:B------:R-:W-:Y:S02]  /*240f0*/  ISETP.GE.OR P2, PT, R31, R64.reuse, P0 ;  /* 0x000000401f00720c */ /* 0x080fe40000746670 */
[----:B------:R-:W-:-:S02]  /*24100*/  ISETP.GE.OR P0, PT, R5, R64, P0 ;  /* 0x000000400500720c */ /* 0x000fc40000706670 */
[C---:B------:R-:W-:Y:S02]  /*24110*/  IADD3 R15, P6, R12.reuse, 0x2000, RZ ;  /* 0x000020000c0f7810 */ /* 0x040fe40007fde0ff */
[----:B------:R-:W-:-:S07]  /*24120*/  IADD3 R29, P5, R12, 0x3000, RZ ;  /* 0x000030000c1d7810 */ /* 0x000fce0007fbe0ff */
[----:B0-----:R-:W-:Y:S04]  /*24130*/  @!P2 ST.E desc[UR60][R54.64], R6 ;  /* 0x000000063600a985 */ /* 0x001fe8000c10193c */
[----:B--2---:R0:W-:Y:S01]  /*24140*/  @!P0 ST.E desc[UR60][R58.64], R3 ;  /* 0x000000033a008985 */ /* 0x0041e2000c10193c */
[----:B------:R-:W-:Y:S02]  /*24150*/  LOP3.LUT R14, R15, 0x380, RZ, 0xc0, !PT ;  /* 0x000003800f0e7812 */ /* 0x000fe400078ec0ff */
[----:B------:R-:W-:Y:S02]  /*24160*/  LOP3.LUT R28, R29, 0x380, RZ, 0xc0, !PT ;  /* 0x000003801d1c7812 */ /* 0x000fe400078ec0ff */
[C---:B------:R-:W-:Y:S02]  /*24170*/  IADD3 R10, P3, R12.reuse, 0xb000, RZ ;  /* 0x0000b0000c0a7810 */ /* 0x040fe40007f7e0ff */
[----:B------:R-:W-:Y:S01]  /*24180*/  LOP3.LUT R11, R12, 0x380, RZ, 0xc0, !PT ;  /* 0x000003800c0b7812 */ /* 0x000fe200078ec0ff */
[----:B------:R-:W-:-:S02]  /*24190*/  IMAD.MOV.U32 R5, RZ, RZ, R13 ;  /* 0x000000ffff057224 */ /* 0x000fc400078e000d */
[----:B0-----:R-:W-:Y:S01]  /*241a0*/  IMAD R3, R21, UR4, RZ ;  /* 0x0000000415037c24 */ /* 0x001fe2000f8e02ff */
[----:B------:R-:W5:Y:S03]  /*241b0*/  LD.E.128 R32, desc[UR60][R32.64] ;  /* 0x0000003c20207980 */ /* 0x000f66000c101d00 */
[C---:B------:R-:W-:Y:S01]  /*241c0*/  IMAD R3, R20.reuse, UR5, R3 ;  /* 0x0000000514037c24 */ /* 0x040fe2000f8e0203 */
[----:B------:R-:W5:Y:S01]  /*241d0*/  LD.E.128 R36, desc[UR60][R36.64] ;  /* 0x0000003c24247980 */ /* 0x000f62000c101d00 */
[----:B------:R-:W-:Y:S01]  /*241e0*/  IMAD.WIDE.U32 R20, R20, UR4, RZ ;  /* 0x0000000414147c25 */ /* 0x000fe2000f8e00ff */
[----:B------:R-:W-:Y:S01]  /*241f0*/  SHF.R.U64 R14, R14, 0x3, RZ ;  /* 0x000000030e0e7819 */ /* 0x000fe200000012ff */
[----:B------:R-:W-:Y:S01]  /*24200*/  ULDC.64 UR4, c[0x0][0xae8] ;  /* 0x0002ba0000047ab9 */ /* 0x000fe20000000a00 */
[----:B------:R-:W-:Y:S01]  /*24210*/  SHF.R.U64 R28, R28, 0x3, RZ ;  /* 0x000000031c1c7819 */ /* 0x000fe200000012ff */
[----:B------:R-:W-:Y:S01]  /*24220*/  IMAD.IADD R21, R21, 0x1, R3 ;  /* 0x0000000115157824 */ /* 0x000fe200078e0203 */
[----:B------:R-:W5:Y:S01]  /*24230*/  LD.E.128 R40, desc[UR60][R40.64] ;  /* 0x0000003c28287980 */ /* 0x000f62000c101d00 */
[----:B------:R-:W-:Y:S01]  /*24240*/  IMAD R3, R231, 0x20, R68 ;  /* 0x00000020e7037824 */ /* 0x000fe200078e0244 */
[----:B------:R-:W-:Y:S01]  /*24250*/  LOP3.LUT R14, R14, R15, RZ, 0x3c, !PT ;  /* 0x0000000f0e0e7212 */ /* 0x000fe200078e3cff */
[--C-:B------:R-:W-:Y:S01]  /*24260*/  IMAD.X R15, RZ, RZ, R13.reuse, P6 ;  /* 0x000000ffff0f7224 */ /* 0x100fe200030e060d */
[----:B------:R-:W-:Y:S01]  /*24270*/  LOP3.LUT R28, R28, R29, RZ, 0x3c, !PT ;  /* 0x0000001d1c1c7212 */ /* 0x000fe200078e3cff */
[----:B------:R-:W-:Y:S01]  /*24280*/  IMAD.X R29, RZ, RZ, R13, P5 ;  /* 0x000000ffff1d7224 */ /* 0x000fe200028e060d */
[----:B------:R-:W-:Y:S01]  /*24290*/  IADD3 R49, P6, R12, 0x8000, RZ ;  /* 0x000080000c317810 */ /* 0x000fe20007fde0ff */
[----:B------:R-:W-:Y:S01]  /*242a0*/  IMAD.IADD R66, R222, 0x1, R3 ;  /* 0x00000001de427824 */ /* 0x000fe200078e0203 */
[----:B------:R-:W-:Y:S01]  /*242b0*/  IADD3 R53, P5, R12, 0x9000, RZ ;  /* 0x000090000c357810 */ /* 0x000fe20007fbe0ff */
[----:B------:R-:W-:Y:S01]  /*242c0*/  IMAD R65, R24, UR4, RZ ;  /* 0x0000000418417c24 */ /* 0x000fe2000f8e02ff */
[----:B------:R-:W-:Y:S01]  /*242d0*/  LOP3.LUT R48, R49, 0x380, RZ, 0xc0, !PT ;  /* 0x0000038031307812 */ /* 0x000fe200078ec0ff */
[----:B-1----:R-:W-:Y:S01]  /*242e0*/  @P1 IMAD.HI.U32 R24, R66, R67, RZ ;  /* 0x0000004342181227 */ /* 0x002fe200078e00ff */
[----:B------:R-:W-:Y:S01]  /*242f0*/  LOP3.LUT R52, R53, 0x380, RZ, 0xc0, !PT ;  /* 0x0000038035347812 */ /* 0x000fe200078ec0ff */
[----:B------:R-:W5:Y:S01]  /*24300*/  LD.E.128 R28, desc[UR60][R28.64] ;  /* 0x0000003c1c1c7980 */ /* 0x000f62000c101d00 */
[----:B------:R-:W-:Y:S01]  /*24310*/  LOP3.LUT R7, R10, 0x380, RZ, 0xc0, !PT ;  /* 0x000003800a077812 */ /* 0x000fe200078ec0ff */
[----:B------:R-:W-:-:S02]  /*24320*/  IMAD R65, R232, UR5, R65 ;  /* 0x00000005e8417c24 */ /* 0x000fc4000f8e0241 */
[----:B------:R-:W-:Y:S01]  /*24330*/  IMAD.WIDE.U32 R20, R232, UR4, R20 ;  /* 0x00000004e8147c25 */ /* 0x000fe2000f8e0014 */
[----:B------:R-:W-:Y:S01]  /*24340*/  ULDC.64 UR4, c[0x0][0xaf0] ;  /* 0x0002bc0000047ab9 */ /* 0x000fe20000000a00 */
[----:B------:R-:W-:Y:S01]  /*24350*/  SHF.R.U64 R48, R48, 0x3, RZ ;  /* 0x0000000330307819 */ /* 0x000fe200000012ff */
[----:B------:R-:W5:Y:S01]  /*24360*/  LD.E.128 R44, desc[UR60][R44.64] ;  /* 0x0000003c2c2c7980 */ /* 0x000f62000c101d00 */
[----:B------:R-:W-:Y:S01]  /*24370*/  IMAD.MOV.U32 R3, RZ, RZ, R66 ;  /* 0x000000ffff037224 */ /* 0x000fe200078e0042 */
[----:B------:R-:W-:Y:S01]  /*24380*/  SHF.R.U64 R52, R52, 0x3, RZ ;  /* 0x0000000334347819 */ /* 0x000fe200000012ff */
[----:B------:R-:W-:Y:S01]  /*24390*/  IMAD R0, R0, UR4, RZ ;  /* 0x0000000400007c24 */ /* 0x000fe2000f8e02ff */
[----:B---3--:R-:W-:Y:S01]  /*243a0*/  @P1 SHF.R.U32.HI R3, RZ, R69, R24 ;  /* 0x00000045ff031219 */ /* 0x008fe20000011618 */
[----:B------:R-:W-:Y:S01]  /*243b0*/  IMAD.IADD R21, R21, 0x1, R65 ;  /* 0x0000000115157824 */ /* 0x000fe200078e0241 */
        /* <DEDUP_REMOVED lines=8> */
[----:B------:R-:W-:Y:S01]  /*24440*/  SHF.R.S32.HI R0, RZ, 0x1f, R3 ;  /* 0x0000001fff007819 */ /* 0x000fe20000011403 */
[--C-:B------:R-:W-:Y:S01]  /*24450*/  IMAD.X R49, RZ, RZ, R13.reuse, P6 ;  /* 0x000000ffff317224 */ /* 0x100fe200030e060d */
[----:B------:R-:W-:Y:S01]  /*24460*/  LOP3.LUT R4, R11, R12, RZ, 0x3c, !PT ;  /* 0x0000000c0b047212 */ /* 0x000fe200078e3cff */
[--C-:B------:R-:W-:Y:S01]  /*24470*/  IMAD.X R53, RZ, RZ, R13.reuse, P5 ;  /* 0x000000ffff357224 */ /* 0x100fe200028e060d */
[----:B------:R-:W-:Y:S01]  /*24480*/  LOP3.LUT R60, R7, R10, RZ, 0x3c, !PT ;  /* 0x0000000a073c7212 */ /* 0x000fe200078e3cff */
[----:B------:R-:W-:Y:S01]  /*24490*/  IMAD.X R61, RZ, RZ, R13, P3 ;  /* 0x000000ffff3d7224 */ /* 0x000fe200018e060d */
[----:B------:R-:W5:Y:S01]  /*244a0*/  LD.E.128 R8, desc[UR60][R8.64] ;  /* 0x0000003c08087980 */ /* 0x000f62000c101d00 */
[----:B------:R-:W-:-:S02]  /*244b0*/  IMAD.MOV R67, RZ, RZ, -R3 ;  /* 0x000000ffff437224 */ /* 0x000fc400078e0a03 */
        /* <DEDUP_REMOVED lines=8> */
[----:B------:R-:W5:Y:S04]  /*24540*/  LD.E.128 R52, desc[UR60][R52.64] ;  /* 0x0000003c34347980 */ /* 0x000f68000c101d00 */
[----:B------:R-:W5:Y:S01]  /*24550*/  LD.E.128 R60, desc[UR60][R60.64] ;  /* 0x0000003c3c3c7980 */ /* 0x000f62000c101d00 */
[----:B------:R-:W-:Y:S01]  /*24560*/  IMAD.WIDE.U32 R2, R3, UR4, R20 ;  /* 0x0000000403027c25 */ /* 0x000fe2000f8e0014 */
[----:B------:R-:W-:Y:S01]  /*24570*/  ULDC.64 UR4, c[0x0][0xad8] ;  /* 0x0002b60000047ab9 */ /* 0x000fe20000000a00 */
        /* <DEDUP_REMOVED lines=8> */
[----:B------:R-:W-:Y:S02]  /*24600*/  IMAD.IADD R69, R68, 0x1, R222 ;  /* 0x0000000144457824 */ /* 0x000fe400078e02de */
        /* <DEDUP_REMOVED lines=14> */
[----:B------:R-:W-:Y:S02]  /*246f0*/  SHF.R.S32.HI R68, RZ, 0x1f, R230 ;  /* 0x0000001fff447819 */ /* 0x000fe400000114e6 */
        /* <DEDUP_REMOVED lines=16> */
.L_x_6393:
[----:B------:R-:W-:Y:S05]  /*24800*/  BSYNC B1 ;  /* 0x0000000000017941 */ /* 0x000fea0003800000 */
.L_x_6392:
        /* <DEDUP_REMOVED lines=17> */
.L_x_6395:
[----:B------:R-:W-:Y:S05]  /*24920*/  BSYNC B1 ;  /* 0x0000000000017941 */ /* 0x000fea0003800000 */
.L_x_6394:
        /* <DEDUP_REMOVED lines=17> */
.L_x_6397:
[----:B------:R-:W-:Y:S05]  /*24a40*/  BSYNC B1 ;  /* 0x0000000000017941 */ /* 0x000fea0003800000 */
.L_x_6396:
[----:B0-----:R-:W-:Y:S01]  /*24a50*/  VIADD R3, R69, 0x60 ;  /* 0x0000006045037836 */ /* 0x001fe20000000000 */
[----:B------:R0:W0:Y:S04]  /*24a60*/  SHFL.IDX PT, R0, R65, 0x3, 0x181f ;  /* 0x00781f0041007f89 */ /* 0x00002800000e0000 */
[----:B------:R-:W-:Y:S01]  /*24a70*/  ISETP.GE.AND P0, PT, R3, R64, PT ;  /* 0x000000400300720c */ /* 0x000fe20003f06270 */
[----:B-1--4-:R-:W1:-:S12]  /*24a80*/  SHFL.IDX PT, R24, R24, 0x3, 0x181f ;  /* 0x00781f0018187f89 */ /* 0x012e5800000e0000 */
        /* <DEDUP_REMOVED lines=16> */
.L_x_6390:
        /* <DEDUP_REMOVED lines=27> */
.L_x_6399:
[----:B------:R-:W2:Y:S01]  /*24d40*/  LDL.LU R2, [R1+0x54] ;  /* 0x0000540001027983 */ /* 0x000ea20000300800 */
[----:B------:R-:W-:Y:S01]  /*24d50*/  BSSY B1, `(.L_x_6400) ;  /* 0x000002d000017945 */ /* 0x000fe20003800000 */
[----:B------:R-:W-:Y:S02]  /*24d60*/  SHF.R.S32.HI R10, RZ, 0x1f, R232 ;  /* 0x0000001fff0a7819 */ /* 0x000fe400000114e8 */
[----:B------:R-:W-:Y:S02]  /*24d70*/  SEL R235, R235, RZ, !P0 ;  /* 0x000000ffebeb7207 */ /* 0x000fe40004000000 */
[----:B-----5:R-:W-:Y:S02]  /*24d80*/  SHF.R.S32.HI R11, RZ, 0x1f, R6 ;  /* 0x0000001fff0b7819 */ /* 0x020fe40000011406 */
[----:B--2---:R-:W-:Y:S01]  /*24d90*/  SEL R12, R2, RZ, !P0 ;  /* 0x000000ff020c7207 */ /* 0x004fe20004000000 */
[----:B------:R-:W-:Y:S06]  /*24da0*/  @P3 BRA `(.L_x_6401) ;  /* 0x00000000009c3947 */ /* 0x000fec0003800000 */
[----:B------:R-:W2:Y:S01]  /*24db0*/  S2R R3, SR_TID.X ;  /* 0x0000000000037919 */ /* 0x000ea20000002100 */
[----:B------:R-:W3:Y:S02]  /*24dc0*/  LDC R9, c[0x0][0xbe8] ;  /* 0x0002fa00ff097b82 */ /* 0x000ee40000000800 */
[----:B---3--:R-:W-:Y:S01]  /*24dd0*/  IMAD R2, R0, R9, RZ ;  /* 0x0000000900027224 */ /* 0x008fe200078e02ff */
[----:B--2---:R-:W-:-:S04]  /*24de0*/  IADD3 R8, R222, -0x80, R3 ;  /* 0xffffff80de087810 */ /* 0x004fc80007ffe003 */
        /* <DEDUP_REMOVED lines=35> */
.L_x_6401:
[----:B------:R-:W-:Y:S05]  /*25020*/  BSYNC B1 ;  /* 0x0000000000017941 */ /* 0x000fea0003800000 */
.L_x_6400:
[----:B------:R-:W-:Y:S01]  /*25030*/  SHF.R.S32.HI R8, RZ, 0x1f, R20 ;  /* 0x0000001fff087819 */ /* 0x000fe20000011414 */
[----:B------:R-:W-:Y:S01]  /*25040*/  ULDC.64 UR4, c[0x0][0xaa0] ;  /* 0x0002a80000047ab9 */ /* 0x000fe20000000a00 */
[----:B------:R-:W-:Y:S01]  /*25050*/  BSSY B1, `(.L_x_6402) ;  /* 0x0000041000017945 */ /* 0x000fe20003800000 */
[----:B--2---:R-:W-:Y:S01]  /*25060*/  IMAD R3, R11, UR4, RZ ;  /* 0x000000040b037c24 */ /* 0x004fe2000f8e02ff */
[----:B------:R-:W-:Y:S02]  /*25070*/  LEA.HI R8, R8, R20, RZ, 0x3 ;  /* 0x0000001408087211 */ /* 0x000fe400078f18ff */
[----:B------:R-:W-:Y:S01]  /*25080*/  SHF.R.S32.HI R13, RZ, 0x1f, R230 ;  /* 0x0000001fff0d7819 */ /* 0x000fe200000114e6 */
[C---:B------:R-:W-:Y:S01]  /*25090*/  IMAD R5, R6.reuse, UR5, R3 ;  /* 0x0000000506057c24 */ /* 0x040fe2000f8e0203 */
[----:B------:R-:W-:Y:S01]  /*250a0*/  SHF.R.S32.HI R8, RZ, 0x3, R8 ;  /* 0x00000003ff087819 */ /* 0x000fe20000011408 */
[----:B------:R-:W-:Y:S01]  /*250b0*/  IMAD.WIDE.U32 R2, R6, UR4, RZ ;  /* 0x0000000406027c25 */ /* 0x000fe2000f8e00ff */
[----:B------:R-:W-:Y:S01]  /*250c0*/  ULDC.64 UR4, c[0x0][0xae8] ;  /* 0x0002ba0000047ab9 */ /* 0x000fe20000000a00 */
[----:B------:R-:W-:-:S02]  /*250d0*/  SHF.R.S32.HI R15, RZ, 0x1f, R229 ;  /* 0x0000001fff0f7819 */ /* 0x000fc400000114e5 */
[----:B------:R-:W-:Y:S01]  /*250e0*/  IMAD R7, R231, 0x20, R8 ;  /* 0x00000020e7077824 */ /* 0x000fe200078e0208 */
[----:B------:R-:W-:Y:S01]  /*250f0*/  SHF.R.S32.HI R20, RZ, 0x1f, R223 ;  /* 0x0000001fff147819 */ /* 0x000fe200000114df */
[----:B------:R-:W-:Y:S02]  /*25100*/  IMAD.IADD R3, R3, 0x1, R5 ;  /* 0x0000000103037824 */ /* 0x000fe400078e0205 */
        /* <DEDUP_REMOVED lines=53> */
.L_x_6403:
[----:B------:R-:W-:Y:S05]  /*25460*/  BSYNC B1 ;  /* 0x0000000000017941 */ /* 0x000fea0003800000 */
.L_x_6402:
        /* <DEDUP_REMOVED lines=17> */
.L_x_6405:
[----:B------:R-:W-:Y:S05]  /*25580*/  BSYNC B1 ;  /* 0x0000000000017941 */ /* 0x000fea0003800000 */
.L_x_6404:
        /* <DEDUP_REMOVED lines=17> */
.L_x_6407:
[----:B------:R-:W-:Y:S05]  /*256a0*/  BSYNC B1 ;  /* 0x0000000000017941 */ /* 0x000fea0003800000 */
.L_x_6406:
        /* <DEDUP_REMOVED lines=18> */
.L_x_6398:
[----:B------:R-:W-:Y:S05]  /*257d0*/  BSYNC B0 ;  /* 0x0000000000007941 */ /* 0x000fea0003800000 */
.L_x_6389:
[----:B------:R-:W-:Y:S02]  /*257e0*/  ULDC UR4, c[0x0][0xc3c] ;  /* 0x00030f0000047ab9 */ /* 0x000fe40000000800 */
[----:B-1----:R-:W-:-:S13]  /*257f0*/  ISETP.GE.AND P0, PT, R27, UR4, PT ;  /* 0x000000041b007c0c */ /* 0x002fda000bf06270 */
[----:B------:R-:W-:Y:S05]  /*25800*/  @!P0 BRA `(.L_x_6408) ;  /* 0xfffffdb800e88947 */ /* 0x000fea000383ffff */
[----:B------:R-:W-:Y:S05]  /*25810*/  BRA `(.L_x_6184) ;  /* 0x0000008400087947 */ /* 0x000fea0003800000 */
.L_x_6182:
        /* <DEDUP_REMOVED lines=18> */
.L_x_6409:
        /* <DEDUP_REMOVED lines=41> */
.L_x_6415:
        /* <DEDUP_REMOVED lines=12> */
.L_x_6414:
[----:B------:R-:W-:Y:S05]  /*25c90*/  BSYNC B0 ;  /* 0x0000000000007941 */ /* 0x000fea0003800000 */
.L_x_6413:
        /* <DEDUP_REMOVED lines=21> */
.L_x_6411:
        /* <DEDUP_REMOVED lines=20> */
.L_x_6416:
        /* <DEDUP_REMOVED lines=56> */
.L_x_6412:
[----:B------:R-:W-:Y:S02]  /*262b0*/  IMAD.MOV.U32 R17, RZ, RZ, RZ ;  /* 0x000000ffff117224 */ /* 0x000fe400078e00ff */
[----:B------:R-:W-:Y:S02]  /*262c0*/  IMAD.U32 R16, RZ, RZ, UR6 ;  /* 0x00000006ff107e24 */ /* 0x000fe4000f8e00ff */
[----:B------:R-:W-:-:S07]  /*262d0*/  IMAD.MOV.U32 R18, RZ, RZ, RZ ;  /* 0x000000ffff127224 */ /* 0x000fce00078e00ff */
.L_x_6417:
[----:B------:R-:W-:-:S13]  /*262e0*/  ISETP.NE.AND P0, PT, R0, RZ, PT ;  /* 0x000000ff0000720c */ /* 0x000fda0003f05270 */
[----:B------:R-:W1:Y:S01]  /*262f0*/  @!P0 S2R R3, SR_CgaCtaId ;  /* 0x0000000000038919 */ /* 0x000e620000008800 */
[----:B------:R-:W-:-:S04]  /*26300*/  @!P0 MOV R0, 0x400 ;  /* 0x0000040000008802 */ /* 0x000fc80000000f00 */
[----:B-1----:R-:W-:-:S05]  /*26310*/  @!P0 LEA R0, R3, R0, 0x18 ;  /* 0x0000000003008211 */ /* 0x002fca00078ec0ff */
[----:B------:R1:W-:Y:S01]  /*26320*/  @!P0 STS.128 [R0+0x368d0], R16 ;  /* 0x0368d01000008388 */ /* 0x0003e20000000c00 */
[----:B------:R-:W-:Y:S06]  /*26330*/  BAR.ARV 0x5, 0x180 ;  /* 0x0146000000007b1d */ /* 0x000fec0000002000 */
.L_x_6410:
        /* <DEDUP_REMOVED lines=51> */
.L_x_6568:
        /* <DEDUP_REMOVED lines=17> */
[----:B------:R0:W-:Y:S01]  /*26780*/  STL [R1+0x34], R4 ;  /* 0x0000340401007387 */ /* 0x0001e20000100800 */
[C-C-:B------:R-:W-:Y:S02]  /*26790*/  SHF.L.U64.HI R14, R4.reuse, 0x2, R5.reuse ;  /* 0x00000002040e7819 */ /* 0x140fe40000010205 */
[----:B------:R-:W-:Y:S01]  /*267a0*/  @P0 LEA.HI.X R3, R4, UR5, R5, 0x2, P1 ;  /* 0x0000000504030c11 */ /* 0x000fe200088f1405 */
[----:B------:R-:W-:Y:S01]  /*267b0*/  ULDC.64 UR4, c[0x0][0xa00] ;  /* 0x0002800000047ab9 */ /* 0x000fe20000000a00 */
[C---:B---3-5:R-:W-:Y:S01]  /*267c0*/  @P3 IADD3 R8, P1, R15.reuse, UR10, RZ ;  /* 0x0000000a0f083c10 */ /* 0x068fe2000ff3e0ff */
        /* <DEDUP_REMOVED lines=39> */
[----:B------:R-:W2:Y:S04]  /*26a40*/  LDG.E R12, desc[UR60][R2.64] ;  /* 0x0000003c020c7981 */ /* 0x000ea8000c1e1900 */
[----:B------:R-:W2:Y:S02]  /*26a50*/  LDG.E R2, desc[UR60][R2.64+0x4] ;  /* 0x0000043c02027981 */ /* 0x000ea4000c1e1900 */
[----:B--2--5:R-:W-:-:S05]  /*26a60*/  IMAD.IADD R13, R2, 0x1, -R12 ;  /* 0x00000001020d7824 */ /* 0x024fca00078e0a0c */
[----:B------:R0:W-:Y:S02]  /*26a70*/  STL [R1+0x40], R13 ;  /* 0x0000400d01007387 */ /* 0x0001e40000100800 */
.L_x_6419:
        /* <DEDUP_REMOVED lines=8> */
[----:B-1----:R-:W-:-:S04]  /*26b00*/  IADD3 R2, P1, R15, UR4, RZ ;  /* 0x000000040f027c10 */ /* 0x002fc8000ff3e0ff */
[----:B------:R-:W-:-:S05]  /*26b10*/  IADD3.X R3, R14, UR5, RZ, P1, !PT ;  /* 0x000000050e037c10 */ /* 0x000fca0008ffe4ff */
[----:B------:R1:W5:Y:S01]  /*26b20*/  LDG.E R9, desc[UR60][R2.64] ;  /* 0x0000003c02097981 */ /* 0x000362000c1e1900 */
[----:B------:R-:W-:Y:S05]  /*26b30*/  BRA `(.L_x_6421) ;  /* 0x0000000000107947 */ /* 0x000fea0003800000 */
.L_x_6420:
[----:B------:R-:W-:Y:S05]  /*26b40*/  @!P2 BRA `(.L_x_6421) ;  /* 0x00000000000ca947 */ /* 0x000fea0003800000 */
[----:B------:R-:W2:Y:S04]  /*26b50*/  LDG.E R9, desc[UR60][R6.64] ;  /* 0x0000003c06097981 */ /* 0x000ea8000c1e1900 */
[----:B------:R-:W2:Y:S02]  /*26b60*/  LDG.E R6, desc[UR60][R6.64+0x4] ;  /* 0x0000043c06067981 */ /* 0x000ea4000c1e1900 */
[----:B--2---:R-:W-:-:S07]  /*26b70*/  IMAD.IADD R9, R6, 0x1, -R9 ;  /* 0x0000000106097824 */ /* 0x004fce00078e0a09 */
.L_x_6421:
[----:B-1----:R-:W2:Y:S01]  /*26b80*/  @P0 LDG.E R2, desc[UR60][R4.64] ;  /* 0x0000003c04020981 */ /* 0x002ea2000c1e1900 */
[----:B------:R-:W1:Y:S03]  /*26b90*/  LDC R3, c[0x0][0x448] ;  /* 0x00011200ff037b82 */ /* 0x000e660000000800 */
[----:B------:R-:W2:Y:S01]  /*26ba0*/  @P0 LDG.E R4, desc[UR60][R4.64+0x4] ;  /* 0x0000043c04040981 */ /* 0x000ea2000c1e1900 */
[----:B-----5:R-:W-:Y:S01]  /*26bb0*/  IMAD.IADD R0, R9, 0x1, -R0 ;  /* 0x0000000109007824 */ /* 0x020fe200078e0a00 */
[----:B------:R-:W-:Y:S01]  /*26bc0*/  BSSY B0, `(.L_x_6422) ;  /* 0x0000176000007945 */ /* 0x000fe20003800000 */
[----:B------:R-:W-:Y:S02]  /*26bd0*/  PLOP3.LUT P5, PT, PT, PT, PT, 0x80, 0x0 ;  /* 0x000000000000781c */ /* 0x000fe40003faf070 */
[----:B-1----:R-:W-:-:S13]  /*26be0*/  ISETP.NE.AND P1, PT, R3, 0x1, PT ;  /* 0x000000010300780c */ /* 0x002fda0003f25270 */
[----:B------:R-:W1:Y:S01]  /*26bf0*/  @P1 LDC R3, c[0x0][0x44c] ;  /* 0x00011300ff031b82 */ /* 0x000e620000000800 */
[----:B--2---:R-:W-:-:S07]  /*26c00*/  @P0 IMAD.IADD R8, R4, 0x1, -R2 ;  /* 0x0000000104080824 */ /* 0x004fce00078e0a02 */
[----:B------:R-:W2:Y:S01]  /*26c10*/  @P1 LDC R4, c[0x0][0x450] ;  /* 0x00011400ff041b82 */ /* 0x000ea20000000800 */
[----:B------:R-:W-:-:S04]  /*26c20*/  IMAD.SHL.U32 R2, R17, 0x80, RZ ;  /* 0x0000008011027824 */ /* 0x000fc800078e00ff */
[----:B------:R-:W-:-:S04]  /*26c30*/  VIADD R2, R2, 0x7f ;  /* 0x0000007f02027836 */ /* 0x000fc80000000000 */
[----:B-1----:R-:W-:-:S04]  /*26c40*/  @P1 IMAD.HI.U32 R3, R2, R3, RZ ;  /* 0x0000000302031227 */ /* 0x002fc800078e00ff */
[----:B------:R-:W-:Y:S02]  /*26c50*/  IMAD.MOV.U32 R5, RZ, RZ, R2 ;  /* 0x000000ffff057224 */ /* 0x000fe400078e0002 */
[----:B------:R-:W-:Y:S01]  /*26c60*/  IMAD.MOV.U32 R2, RZ, RZ, RZ ;  /* 0x000000ffff027224 */ /* 0x000fe200078e00ff */
[----:B--2---:R-:W-:Y:S01]  /*26c70*/  @P1 SHF.R.U32.HI R5, RZ, R4, R3 ;  /* 0x00000004ff051219 */ /* 0x004fe20000011603 */
[----:B------:R-:W-:-:S04]  /*26c80*/  IMAD.IADD R4, R0, 0x1, R8 ;  /* 0x0000000100047824 */ /* 0x000fc800078e0208 */
[C---:B------:R-:W-:Y:S01]  /*26c90*/  VIADD R3, R4.reuse, 0x6f ;  /* 0x0000006f04037836 */ /* 0x040fe20000000000 */
[----:B------:R-:W-:-:S03]  /*26ca0*/  IADD3 R21, R4, 0x70, -R13 ;  /* 0x0000007004157810 */ /* 0x000fc60007ffe80d */
[----:B------:R-:W-:-:S04]  /*26cb0*/  IMAD.HI R6, R3, -0x6db6db6d, R2 ;  /* 0x9249249303067827 */ /* 0x000fc800078e0202 */
[----:B------:R-:W-:Y:S01]  /*26cc0*/  IMAD.IADD R3, R21, 0x1, R5 ;  /* 0x0000000115037824 */ /* 0x000fe200078e0205 */
[----:B------:R-:W-:-:S03]  /*26cd0*/  SHF.R.U32.HI R20, RZ, 0x1f, R6 ;  /* 0x0000001fff147819 */ /* 0x000fc60000011606 */
[----:B------:R-:W-:Y:S01]  /*26ce0*/  IMAD.HI R2, R3, -0x6db6db6d, R2 ;  /* 0x9249249303027827 */ /* 0x000fe200078e0202 */
        /* <DEDUP_REMOVED lines=8> */
[----:B------:R-:W-:Y:S02]  /*26d70*/  ISETP.GT.AND P1, PT, R2, R0, PT ;  /* 0x000000000200720c */ /* 0x000fe40003f24270 */
[----:B------:R-:W-:-:S05]  /*26d80*/  SHF.R.U32.HI R4, RZ, 0x4, R0 ;  /* 0x00000004ff047819 */ /* 0x000fca0000011600 */
[----:B------:R-:W-:-:S04]  /*26d90*/  IMAD.WIDE.U32 R4, R4, 0x24924925, RZ ;  /* 0x2492492504047825 */ /* 0x000fc800078e00ff */
[----:B------:R-:W-:Y:S02]  /*26da0*/  IMAD.MOV.U32 R9, RZ, RZ, R5 ;  /* 0x000000ffff097224 */ /* 0x000fe400078e0005 */
[----:B------:R-:W-:Y:S02]  /*26db0*/  @P1 VIADD R3, R2, 0x6f ;  /* 0x0000006f02031836 */ /* 0x000fe40000000000 */
[----:B------:R-:W-:Y:S02]  /*26dc0*/  @P1 IMAD.MOV.U32 R2, RZ, RZ, RZ ;  /* 0x000000ffff021224 */ /* 0x000fe400078e00ff */
[----:B------:R-:W-:Y:S02]  /*26dd0*/  IMAD.MOV.U32 R7, RZ, RZ, R9 ;  /* 0x000000ffff077224 */ /* 0x000fe400078e0009 */
[----:B------:R-:W-:-:S05]  /*26de0*/  @P1 IMAD.HI R2, R3, -0x6db6db6d, R2 ;  /* 0x9249249303021827 */ /* 0x000fca00078e0202 */
        /* <DEDUP_REMOVED lines=11> */
.L_x_6611:
[----:B--2---:R-:W-:Y:S02]  /*26ea0*/  ISETP.NE.AND P0, PT, R14, RZ, PT ;  /* 0x000000ff0e00720c */ /* 0x004fe40003f05270 */
[----:B------:R-:W-:-:S11]  /*26eb0*/  PLOP3.LUT P2, PT, PT, PT, PT, 0x8, 0x0 ;  /* 0x000000000000781c */ /* 0x000fd60003f4e170 */
[----:B------:R-:W-:Y:S05]  /*26ec0*/  @P0 BRA `(.L_x_6425) ;  /* 0x00000000000c0947 */ /* 0x000fea0003800000 */
[----:B------:R-:W-:-:S03]  /*26ed0*/  UMOV UR4, 0xffffffff ;  /* 0xffffffff00047882 */ /* 0x000fc60000000000 */
[----:B------:R-:W-:Y:S05]  /*26ee0*/  BRA.DIV UR4, `(.L_x_6426) ;  /* 0x0000007a04547947 */ /* 0x000fea000b800000 */
[----:B------:R-:W-:-:S13]  /*26ef0*/  ELECT P2, URZ, PT ;  /* 0x00000000003f782f */ /* 0x000fda0003840000 */
.L_x_6425:
        /* <DEDUP_REMOVED lines=10> */
.L_x_6614:
[----:B------:R-:W-:Y:S05]  /*26fa0*/  BSYNC B1 ;  /* 0x0000000000017941 */ /* 0x000fea0003800000 */
.L_x_6427:
        /* <DEDUP_REMOVED lines=13> */
.L_x_6615:
[----:B------:R-:W-:Y:S05]  /*27080*/  BSYNC B2 ;  /* 0x0000000000027941 */ /* 0x000fea0003800000 */
.L_x_6431:
        /* <DEDUP_REMOVED lines=8> */
.L_x_6434:
[----:B------:R-:W-:Y:S05]  /*27110*/  BSYNC B2 ;  /* 0x0000000000027941 */ /* 0x000fea0003800000 */
.L_x_6433:
        /* <DEDUP_REMOVED lines=14> */
.L_x_6435:
        /* <DEDUP_REMOVED lines=16> */
.L_x_6436:
        /* <DEDUP_REMOVED lines=16> */
.L_x_6437:
        /* <DEDUP_REMOVED lines=13> */
.L_x_6616:
[----:B------:R-:W-:Y:S05]  /*274d0*/  BSYNC B2 ;  /* 0x0000000000027941 */ /* 0x000fea0003800000 */
.L_x_6438:
        /* <DEDUP_REMOVED lines=10> */
.L_x_6441:
[----:B------:R-:W-:Y:S05]  /*27580*/  BSYNC B2 ;  /* 0x0000000000027941 */ /* 0x000fea0003800000 */
.L_x_6440:
        /* <DEDUP_REMOVED lines=8> */
.L_x_6442:
        /* <DEDUP_REMOVED lines=15> */
.L_x_6443:
        /* <DEDUP_REMOVED lines=15> */
.L_x_6444:
        /* <DEDUP_REMOVED lines=10> */
.L_x_6430:
[----:B------:R-:W-:Y:S05]  /*27890*/  BSYNC B1 ;  /* 0x0000000000017941 */ /* 0x000fea0003800000 */
.L_x_6429:
        /* <DEDUP_REMOVED lines=13> */
.L_x_6461:
        /* <DEDUP_REMOVED lines=14> */
.L_x_6617:
[----:B------:R-:W-:Y:S05]  /*27a50*/  BSYNC B2 ;  /* 0x0000000000027941 */ /* 0x000fea0003800000 */
.L_x_6447:
        /* <DEDUP_REMOVED lines=8> */
.L_x_6450:
[----:B------:R-:W-:Y:S05]  /*27ae0*/  BSYNC B2 ;  /* 0x0000000000027941 */ /* 0x000fea0003800000 */
.L_x_6449:
        /* <DEDUP_REMOVED lines=13> */
.L_x_6451:
        /* <DEDUP_REMOVED lines=16> */
.L_x_6452:
        /* <DEDUP_REMOVED lines=16> */
.L_x_6453:
        /* <DEDUP_REMOVED lines=13> */
.L_x_6618:
[----:B------:R-:W-:Y:S05]  /*27e90*/  BSYNC B2 ;  /* 0x0000000000027941 */ /* 0x000fea0003800000 */
.L_x_6454:
        /* <DEDUP_REMOVED lines=10> */
.L_x_6457:
[----:B------:R-:W-:Y:S05]  /*27f40*/  BSYNC B2 ;  /* 0x0000000000027941 */ /* 0x000fea0003800000 */
.L_x_6456:
        /* <DEDUP_REMOVED lines=8> */
.L_x_6458:
        /* <DEDUP_REMOVED lines=15> */
.L_x_6459:
        /* <DEDUP_REMOVED lines=15> */
.L_x_6460:
        /* <DEDUP_REMOVED lines=10> */
.L_x_6446:
[----:B------:R-:W-:Y:S05]  /*28250*/  BSYNC B1 ;  /* 0x0000000000017941 */ /* 0x000fea0003800000 */
.L_x_6445:
        /* <DEDUP_REMOVED lines=12> */
.L_x_6423:
[----:B------:R-:W-:Y:S05]  /*28320*/  BSYNC B0 ;  /* 0x0000000000007941 */ /* 0x000fea0003800000 */
.L_x_6422:
        /* <DEDUP_REMOVED lines=9> */
[----:B-1----:R-:W-:Y:S01]  /*283c0*/  @P0 SHF.R.U32.HI R0, RZ, R3, R2 ;  /* 0x00000003ff000219 */ /* 0x002fe20000011602 */
[----:B------:R-:W-:-:S04]  /*283d0*/  IMAD.MOV.U32 R2, RZ, RZ, RZ ;  /* 0x000000ffff027224 */ /* 0x000fc800078e00ff */
[----:B------:R-:W-:-:S04]  /*283e0*/  IMAD.IADD R3, R21, 0x1, R0 ;  /* 0x0000000115037824 */ /* 0x000fc800078e0200 */
[----:B------:R-:W-:-:S05]  /*283f0*/  IMAD.HI R2, R3, -0x6db6db6d, R2 ;  /* 0x9249249303027827 */ /* 0x000fca00078e0202 */
        /* <DEDUP_REMOVED lines=23> */
.L_x_6463:
        /* <DEDUP_REMOVED lines=21> */
.L_x_6466:
[----:B------:R-:W-:Y:S05]  /*286c0*/  BSYNC B6 ;  /* 0x0000000000067941 */ /* 0x000fea0003800000 */
.L_x_6465:
        /* <DEDUP_REMOVED lines=21> */
.L_x_6469:
        /* <DEDUP_REMOVED lines=16> */
.L_x_6468:
[----:B------:R-:W-:Y:S05]  /*28920*/  BSYNC B6 ;  /* 0x0000000000067941 */ /* 0x000fea0003800000 */
.L_x_6467:
[----:B------:R-:W2:Y:S01]  /*28930*/  LDL.LU R2, [R1] ;  /* 0x0000000001027983 */ /* 0x000ea20000300800 */
[----:B------:R-:W-:-:S03]  /*28940*/  ULDC.64 UR4, c[0x0][0x9f8] ;  /* 0x00027e0000047ab9 */ /* 0x000fc60000000a00 */
[----:B------:R-:W3:Y:S04]  /*28950*/  LDL.LU R4, [R1+0x10] ;  /* 0x0000100001047983 */ /* 0x000ee80000300800 */
[----:B------:R-:W4:Y:S01]  /*28960*/  LDL R7, [R1+0x14] ;  /* 0x0000140001077983 */ /* 0x000f220000100800 */
[----:B------:R-:W-:-:S03]  /*28970*/  ISETP.NE.U32.AND P0, PT, RZ, UR4, PT ;  /* 0x00000004ff007c0c */ /* 0x000fc6000bf05070 */
        /* <DEDUP_REMOVED lines=20> */
.L_x_6621:
        /* <DEDUP_REMOVED lines=12> */
.L_x_6624:
        /* <DEDUP_REMOVED lines=25> */
.L_x_6473:
[----:B------:R-:W3:Y:S04]  /*28d10*/  LDL R7, [R1+0x4] ;  /* 0x0000040001077983 */ /* 0x000ee80000100800 */
[----:B-12---:R-:W3:Y:S04]  /*28d20*/  LDL R0, [R1+0xc] ;  /* 0x00000c0001007983 */ /* 0x006ee80000100800 */
[----:B------:R-:W2:Y:S01]  /*28d30*/  LDL R2, [R1+0x18] ;  /* 0x0000180001027983 */ /* 0x000ea20000100800 */
[----:B---3--:R-:W-:Y:S01]  /*28d40*/  IMAD R0, R0, 0x8, R7 ;  /* 0x0000000800007824 */ /* 0x008fe200078e0207 */
[----:B--2---:R-:W-:-:S04]  /*28d50*/  SHF.L.U32 R2, R2, 0x1f, RZ ;  /* 0x0000001f02027819 */ /* 0x004fc800000006ff */
[----:B------:R-:W1:Y:S02]  /*28d60*/  SYNCS.PHASECHK.TRANS64.TRYWAIT P0, [R0+URZ+0x36840], R2 ;  /* 0x03684002000075a7 */ /* 0x000e64000800017f */
[----:B-1----:R-:W-:Y:S05]  /*28d70*/  @!P0 BRA `(.L_x_6474) ;  /* 0x0000005c00908947 */ /* 0x002fea0003800000 */
.L_x_6625:
        /* <DEDUP_REMOVED lines=10> */
.L_x_6475:
        /* <DEDUP_REMOVED lines=37> */
.L_x_6471:
        /* <DEDUP_REMOVED lines=43> */
.L_x_6477:
[----:B------:R-:W-:Y:S05]  /*29320*/  BSYNC B6 ;  /* 0x0000000000067941 */ /* 0x000fea0003800000 */
.L_x_6476:
        /* <DEDUP_REMOVED lines=16> */
[----:B------:R-:W-:Y:S02]  /*29430*/  LOP3.LUT R8, R8, 0x38, RZ, 0xc0, !PT ;  /* 0x0000003808087812 */ /* 0x000fe400078ec0ff */
[----:B------:R-:W-:Y:S02]  /*29440*/  LOP3.LUT R9, R9, 0x80, RZ, 0xfc, !PT ;  /* 0x0000008009097812 */ /* 0x000fe400078efcff */
[----:B------:R-:W-:Y:S01]  /*29450*/  SHF.R.U32.HI R10, RZ, 0x3, R10 ;  /* 0x00000003ff0a7819 */ /* 0x000fe2000001160a */
[----:B---3--:R-:W-:-:S02]  /*29460*/  IMAD.MOV.U32 R3, RZ, RZ, R6 ;  /* 0x000000ffff037224 */ /* 0x008fc400078e0006 */
        /* <DEDUP_REMOVED lines=46> */
[----:B------:R-:W-:-:S03]  /*29750*/  IMAD R17, R17, 0x80, R10 ;  /* 0x0000008011117824 */ /* 0x000fc600078e020a */
[----:B------:R-:W-:Y:S04]  /*29760*/  SHFL.IDX PT, R4, R2, RZ, 0x181f ;  /* 0x00181fff02047589 */ /* 0x000fe800000e0000 */
[----:B------:R-:W-:Y:S01]  /*29770*/  SHFL.IDX PT, R6, R2, 0x1, 0x181f ;  /* 0x00381f0002067f89 */ /* 0x000fe200000e0000 */
[----:B--2---:R-:W-:-:S03]  /*29780*/  IMAD R0, R5, R7, RZ ;  /* 0x0000000705007224 */ /* 0x004fc600078e02ff */
[----:B------:R-:W0:Y:S02]  /*29790*/  SHFL.IDX PT, R5, R3, RZ, 0x181f ;  /* 0x00181fff03057589 */ /* 0x000e2400000e0000 */
[----:B------:R-:W-:-:S13]  /*297a0*/  ISETP.GE.AND P2, PT, R17, R0, PT ;  /* 0x000000001100720c */ /* 0x000fda0003f46270 */
[----:B0-----:R-:W-:-:S05]  /*297b0*/  @!P2 LEA R5, P4, R8, R5, 0x1 ;  /* 0x000000050805a211 */ /* 0x001fca00078808ff */
[----:B------:R-:W-:-:S05]  /*297c0*/  @!P2 IMAD.X R4, RZ, RZ, R4, P4 ;  /* 0x000000ffff04a224 */ /* 0x000fca00020e0604 */
[----:B------:R-:W-:-:S04]  /*297d0*/  @!P2 LOP3.LUT R5, R5, R4, RZ, 0x3c, !PT ;  /* 0x000000040505a212 */ /* 0x000fc800078e3cff */
[----:B------:R-:W-:-:S04]  /*297e0*/  @!P2 LOP3.LUT R4, R5, R4, RZ, 0x3c, !PT ;  /* 0x000000040504a212 */ /* 0x000fc800078e3cff */
[----:B------:R-:W-:-:S05]  /*297f0*/  @!P2 LOP3.LUT R5, R5, R4, RZ, 0x3c, !PT ;  /* 0x000000040505a212 */ /* 0x000fca00078e3cff */
[----:B---3--:R-:W-:Y:S04]  /*29800*/  @!P2 LDGSTS.E.BYPASS.LTC128B.128 [R9+0x15400], desc[UR60][R4.64], !P3 ;  /* 0x154000000409afae */ /* 0x008fe8000d901d7c */
[----:B------:R-:W-:Y:S04]  /*29810*/  @!P2 LDGSTS.E.BYPASS.LTC128B.128 [R9+0x19400], desc[UR60][R4.64+0x80], !P0 ;  /* 0x194000800409afae */ /* 0x000fe8000c101d7c */
[----:B------:R0:W-:Y:S02]  /*29820*/  @!P2 LDGSTS.E.BYPASS.LTC128B.128 [R9+0x1d400], desc[UR60][R4.64+0x100], !P1 ;  /* 0x1d4001000409afae */ /* 0x0001e4000c901d7c */
[----:B0-----:R-:W-:-:S05]  /*29830*/  VIADD R4, R17, 0x10 ;  /* 0x0000001011047836 */ /* 0x001fca0000000000 */
[----:B------:R-:W-:Y:S02]  /*29840*/  ISETP.GE.AND P2, PT, R4, R0, PT ;  /* 0x000000000400720c */ /* 0x000fe40003f46270 */
[----:B------:R-:W0:Y:S11]  /*29850*/  SHFL.IDX PT, R4, R3, 0x1, 0x181f ;  /* 0x00381f0003047f89 */ /* 0x000e3600000e0000 */
        /* <DEDUP_REMOVED lines=59> */
[----:B------:R-:W0:Y:S04]  /*29c10*/  SHFL.IDX PT, R4, R3, 0x6, 0x181f ;  /* 0x00d81f0003047f89 */ /* 0x000e2800000e0000 */
[----:B------:R-:W1:Y:S07]  /*29c20*/  SHFL.IDX PT, R3, R3, 0x7, 0x181f ;  /* 0x00f81f0003037f89 */ /* 0x000e6e00000e0000 */
[----:B0-----:R-:W-:-:S05]  /*29c30*/  @!P2 LEA R5, P4, R8, R4, 0x1 ;  /* 0x000000040805a211 */ /* 0x001fca00078808ff */
[----:B------:R-:W-:-:S05]  /*29c40*/  @!P2 IMAD.X R4, RZ, RZ, R6, P4 ;  /* 0x000000ffff04a224 */ /* 0x000fca00020e0606 */
[----:B------:R-:W-:-:S04]  /*29c50*/  @!P2 LOP3.LUT R5, R5, R4, RZ, 0x3c, !PT ;  /* 0x000000040505a212 */ /* 0x000fc800078e3cff */
[----:B------:R-:W-:-:S04]  /*29c60*/  @!P2 LOP3.LUT R4, R5, R4, RZ, 0x3c, !PT ;  /* 0x000000040504a212 */ /* 0x000fc800078e3cff */
[----:B------:R-:W-:-:S05]  /*29c70*/  @!P2 LOP3.LUT R5, R5, R4, RZ, 0x3c, !PT ;  /* 0x000000040505a212 */ /* 0x000fca00078e3cff */
[----:B------:R-:W-:Y:S04]  /*29c80*/  @!P2 LDGSTS.E.BYPASS.LTC128B.128 [R9+0x18400], desc[UR60][R4.64], !P3 ;  /* 0x184000000409afae */ /* 0x000fe8000d901d7c */
[----:B------:R-:W-:Y:S04]  /*29c90*/  @!P2 LDGSTS.E.BYPASS.LTC128B.128 [R9+0x1c400], desc[UR60][R4.64+0x80], !P0 ;  /* 0x1c4000800409afae */ /* 0x000fe8000c101d7c */
[----:B------:R0:W-:Y:S04]  /*29ca0*/  @!P2 LDGSTS.E.BYPASS.LTC128B.128 [R9+0x20400], desc[UR60][R4.64+0x100], !P1 ;  /* 0x204001000409afae */ /* 0x0001e8000c901d7c */
[----:B01----:R0:W2:Y:S02]  /*29cb0*/  SHFL.IDX PT, R4, R2, 0x7, 0x181f ;  /* 0x00f81f0002047f89 */ /* 0x0030a400000e0000 */
.L_x_6642:
[----:B------:R-:W-:Y:S01]  /*29cc0*/  VIADD R17, R17, 0x70 ;  /* 0x0000007011117836 */ /* 0x000fe20000000000 */
[----:B------:R-:W-:Y:S04]  /*29cd0*/  BSSY B0, `(.L_x_6479) ;  /* 0x000000c000007945 */ /* 0x000fe80003800000 */
[----:B------:R-:W-:-:S13]  /*29ce0*/  ISETP.GE.AND P2, PT, R17, R0, PT ;  /* 0x000000001100720c */ /* 0x000fda0003f46270 */
[----:B------:R-:W-:Y:S05]  /*29cf0*/  @P2 BRA `(.L_x_6480) ;  /* 0x0000000000242947 */ /* 0x000fea0003800000 */
[----:B------:R-:W3:Y:S01]  /*29d00*/  LDL R5, [R1+0x30] ;  /* 0x0000300001057983 */ /* 0x000ee20000100800 */
[----:B0-----:R-:W-:-:S05]  /*29d10*/  LEA R2, P2, R8, R3, 0x1 ;  /* 0x0000000308027211 */ /* 0x001fca00078408ff */
[----:B--2---:R-:W-:-:S05]  /*29d20*/  IMAD.X R3, RZ, RZ, R4, P2 ;  /* 0x000000ffff037224 */ /* 0x004fca00010e0604 */
[----:B------:R-:W-:Y:S01]  /*29d30*/  @!PT LDS RZ, [RZ] ;  /* 0x00000000fffff984 */ /* 0x000fe20000000800 */
[----:B------:R-:W-:Y:S01]  /*29d40*/  @!PT LDS RZ, [RZ] ;  /* 0x00000000fffff984 */ /* 0x000fe20000000800 */
[----:B------:R-:W-:Y:S01]  /*29d50*/  @!PT LDS RZ, [RZ] ;  /* 0x00000000fffff984 */ /* 0x000fe20000000800 */
[----:B---3--:R1:W-:Y:S04]  /*29d60*/  LDGSTS.E.BYPASS.LTC128B.128 [R5+0x18c00], desc[UR60][R2.64], !P3 ;  /* 0x18c0000002057fae */ /* 0x0083e8000d901d7c */
[----:B------:R1:W-:Y:S04]  /*29d70*/  LDGSTS.E.BYPASS.LTC128B.128 [R5+0x1cc00], desc[UR60][R2.64+0x80], !P0 ;  /* 0x1cc0008002057fae */ /* 0x0003e8000c101d7c */
[----:B------:R1:W-:Y:S02]  /*29d80*/  LDGSTS.E.BYPASS.LTC128B.128 [R5+0x20c00], desc[UR60][R2.64+0x100], !P1 ;  /* 0x20c0010002057fae */ /* 0x0003e4000c901d7c */
.L_x_6480:
[----:B------:R-:W-:Y:S05]  /*29d90*/  BSYNC B0 ;  /* 0x0000000000007941 */ /* 0x000fea0003800000 */
.L_x_6479:
[----:B------:R3:W5:Y:S01]  /*29da0*/  LDL R8, [R1+0x4] ;  /* 0x0000040001087983 */ /* 0x0007620000100800 */
[----:B------:R-:W-:Y:S01]  /*29db0*/  PLOP3.LUT P0, PT, PT, PT, PT, 0x80, 0x0 ;  /* 0x000000000000781c */ /* 0x000fe20003f0f070 */
[----:B------:R-:W-:-:S12]  /*29dc0*/  NOP ;  /* 0x0000000000007918 */ /* 0x000fd80000000000 */
.L_x_6481:
[----:B01----:R-:W4:Y:S01]  /*29dd0*/  LDL R2, [R1+0x4] ;  /* 0x0000040001027983 */ /* 0x003f220000100800 */
[----:B------:R-:W-:Y:S02]  /*29de0*/  PLOP3.LUT P1, PT, P1, P0, PT, 0xa2, 0x0 ;  /* 0x000000000000781c */ /* 0x000fe40000f21472 */
[----:B----4-:R-:W-:-:S08]  /*29df0*/  @P0 R2UR P1, UR4, R2 ;  /* 0x00000000020402ca */ /* 0x010fd00000020000 */
[----:B------:R-:W-:-:S05]  /*29e00*/  @P0 PLOP3.LUT P0, PT, P1, PT, PT, 0x80, 0x0 ;  /* 0x000000000000081c */ /* 0x000fca0000f0f070 */
[----:B------:R-:W-:Y:S01]  /*29e10*/  @!P1 SYNCS.ARRIVE.TRANS64.RED.A0T1 RZ, [UR4+0x36800], RZ ;  /* 0x036800ffffff99a7 */ /* 0x000fe20008200404 */
[----:B------:R-:W-:Y:S07]  /*29e20*/  @!P1 ARRIVES.LDGSTSBAR.64.TRANSCNT [UR4+0x36800] ;  /* 0x03680000ff0099b0 */ /* 0x000fee0008000a84 */
[----:B------:R-:W-:Y:S05]  /*29e30*/  @P0 BRA.U.ANY `(.L_x_6481) ;  /* 0xfffffffd00e40947 */ /* 0x000fea000393ffff */
[----:B------:R-:W4:Y:S02]  /*29e40*/  LDL.LU R3, [R1+0x50] ;  /* 0x0000500001037983 */ /* 0x000f240000300800 */
[----:B----4-:R-:W-:-:S05]  /*29e50*/  VIADD R3, R3, 0x1 ;  /* 0x0000000103037836 */ /* 0x010fca0000000000 */
        /* <DEDUP_REMOVED lines=10> */
.L_x_6643:
[----:B------:R-:W-:Y:S05]  /*29f00*/  BSYNC B0 ;  /* 0x0000000000007941 */ /* 0x000fea0003800000 */
.L_x_6482:
[----:B0-----:R-:W4:Y:S01]  /*29f10*/  LDL R2, [R1+0x38] ;  /* 0x0000380001027983 */ /* 0x001f220000100800 */
[----:B------:R-:W-:Y:S01]  /*29f20*/  BSSY B0, `(.L_x_6484) ;  /* 0x000025b000007945 */ /* 0x000fe20003800000 */
[----:B----4-:R-:W-:-:S13]  /*29f30*/  ISETP.GE.AND P0, PT, R2, 0x2, PT ;  /* 0x000000020200780c */ /* 0x010fda0003f06270 */
[----:B------:R-:W-:Y:S05]  /*29f40*/  @!P0 BRA `(.L_x_6485) ;  /* 0x0000002400608947 */ /* 0x000fea0003800000 */
[C---:B------:R-:W-:Y:S01]  /*29f50*/  LOP3.LUT R0, R2.reuse, 0x1, RZ, 0xc0, !PT ;  /* 0x0000000102007812 */ /* 0x040fe200078ec0ff */
[----:B------:R-:W-:Y:S01]  /*29f60*/  VIADD R2, R2, 0xfffffffe ;  /* 0xfffffffe02027836 */ /* 0x000fe20000000000 */
[----:B------:R-:W-:Y:S02]  /*29f70*/  BSSY B2, `(.L_x_6486) ;  /* 0x00000cc000027945 */ /* 0x000fe40003800000 */
[----:B------:R-:W-:Y:S01]  /*29f80*/  ISETP.NE.U32.AND P0, PT, R0, 0x1, PT ;  /* 0x000000010000780c */ /* 0x000fe20003f05070 */
[----:B------:R-:W-:-:S12]  /*29f90*/  IMAD.MOV.U32 R0, RZ, RZ, R2 ;  /* 0x000000ffff007224 */ /* 0x000fd800078e0002 */
[----:B------:R-:W-:Y:S05]  /*29fa0*/  @!P0 BRA `(.L_x_6487) ;  /* 0x0000000c00208947 */ /* 0x000fea0003800000 */
[----:B------:R-:W4:Y:S04]  /*29fb0*/  LDL R5, [R1+0x8] ;  /* 0x0000080001057983 */ /* 0x000f280000100800 */
[----:B--2---:R-:W2:Y:S04]  /*29fc0*/  LDL R4, [R1+0xc] ;  /* 0x00000c0001047983 */ /* 0x004ea80000100800 */
[----:B------:R-:W3:Y:S01]  /*29fd0*/  LDL R3, [R1+0x18] ;  /* 0x0000180001037983 */ /* 0x000ee20000100800 */
[----:B------:R-:W-:Y:S01]  /*29fe0*/  BSSY B1, `(.L_x_6488) ;  /* 0x00000c0000017945 */ /* 0x000fe20003800000 */
[----:B----4-:R-:W-:Y:S01]  /*29ff0*/  LOP3.LUT P1, RZ, R5, 0x4, RZ, 0xc0, !PT ;  /* 0x0000000405ff7812 */ /* 0x010fe2000782c0ff */
[----:B--2--5:R-:W-:-:S05]  /*2a000*/  VIADD R8, R4, 0x1 ;  /* 0x0000000104087836 */ /* 0x024fca0000000000 */
[----:B------:R-:W-:-:S04]  /*2a010*/  ISETP.NE.AND P0, PT, R8, 0x2, PT ;  /* 0x000000020800780c */ /* 0x000fc80003f05270 */
[----:B------:R-:W-:Y:S02]  /*2a020*/  SEL R9, RZ, 0x1, P0 ;  /* 0x00000001ff097807 */ /* 0x000fe40000000000 */
[----:B------:R-:W-:Y:S02]  /*2a030*/  SEL R8, R8, RZ, P0 ;  /* 0x000000ff08087207 */ /* 0x000fe40000000000 */
[----:B---3--:R-:W-:Y:S01]  /*2a040*/  LOP3.LUT R9, R3, R9, RZ, 0x3c, !PT ;  /* 0x0000000903097212 */ /* 0x008fe200078e3cff */
        /* <DEDUP_REMOVED lines=27> */
.L_x_6490:
[----:B------:R-:W2:Y:S01]  /*2a200*/  LDL R0, [R1+0x4] ;  /* 0x0000040001007983 */ /* 0x000ea20000100800 */
[----:B------:R-:W-:Y:S01]  /*2a210*/  BSSY B3, `(.L_x_6491) ;  /* 0x0000005000037945 */ /* 0x000fe20003800000 */
[----:B--2---:R-:W-:Y:S01]  /*2a220*/  IMAD R3, R8, 0x8, R0 ;  /* 0x0000000808037824 */ /* 0x004fe200078e0200 */
[----:B------:R-:W-:-:S04]  /*2a230*/  SHF.L.U32 R0, R9, 0x1f, RZ ;  /* 0x0000001f09007819 */ /* 0x000fc800000006ff */
[----:B------:R-:W1:Y:S02]  /*2a240*/  SYNCS.PHASECHK.TRANS64.TRYWAIT P0, [R3+URZ+0x36840], R0 ;  /* 0x03684000030075a7 */ /* 0x000e64000800017f */
[----:B-1----:R-:W-:Y:S05]  /*2a250*/  @!P0 BRA `(.L_x_6492) ;  /* 0x0000005400688947 */ /* 0x002fea0003800000 */
.L_x_6644:
[----:B------:R-:W-:Y:S05]  /*2a260*/  BSYNC B3 ;  /* 0x0000000000037941 */ /* 0x000fea0003800000 */
.L_x_6491:
        /* <DEDUP_REMOVED lines=11> */
.L_x_6494:
[----:B------:R-:W-:Y:S05]  /*2a320*/  BSYNC B3 ;  /* 0x0000000000037941 */ /* 0x000fea0003800000 */
.L_x_6493:
        /* <DEDUP_REMOVED lines=13> */
.L_x_6495:
        /* <DEDUP_REMOVED lines=16> */
.L_x_6496:
        /* <DEDUP_REMOVED lines=16> */
.L_x_6497:
        /* <DEDUP_REMOVED lines=18> */
.L_x_6645:
[----:B------:R-:W-:Y:S05]  /*2a720*/  BSYNC B3 ;  /* 0x0000000000037941 */ /* 0x000fea0003800000 */
.L_x_6498:
        /* <DEDUP_REMOVED lines=10> */
.L_x_6500:
[----:B------:R-:W2:Y:S01]  /*2a7d0*/  LDL R3, [R1+0x8] ;  /* 0x0000080001037983 */ /* 0x000ea20000100800 */
[----:B------:R-:W-:Y:S01]  /*2a7e0*/  BSSY B3, `(.L_x_6501) ;  /* 0x0000004000037945 */ /* 0x000fe20003800000 */
[----:B--2---:R-:W-:-:S13]  /*2a7f0*/  LOP3.LUT P0, RZ, R3, 0x8, RZ, 0xc0, !PT ;  /* 0x0000000803ff7812 */ /* 0x004fda000780c0ff */
[----:B------:R-:W-:Y:S05]  /*2a800*/  @P0 BRA `(.L_x_6502) ;  /* 0x0000000000040947 */ /* 0x000fea0003800000 */
[----:B------:R-:W-:Y:S01]  /*2a810*/  BPT.TRAP 0x1 ;  /* 0x000000040000795c */ /* 0x000fe20000300000 */
.L_x_6502:
[----:B------:R-:W-:Y:S05]  /*2a820*/  BSYNC B3 ;  /* 0x0000000000037941 */ /* 0x000fea0003800000 */
.L_x_6501:
        /* <DEDUP_REMOVED lines=14> */
.L_x_6503:
        /* <DEDUP_REMOVED lines=16> */
.L_x_6504:
        /* <DEDUP_REMOVED lines=16> */
.L_x_6505:
        /* <DEDUP_REMOVED lines=13> */
.L_x_6489:
[----:B------:R-:W-:Y:S05]  /*2abe0*/  BSYNC B1 ;  /* 0x0000000000017941 */ /* 0x000fea0003800000 */
.L_x_6488:
[----:B------:R-:W2:Y:S04]  /*2abf0*/  LDL.LU R0, [R1+0x38] ;  /* 0x0000380001007983 */ /* 0x000ea80000300800 */
[----:B------:R1:W-:Y:S04]  /*2ac00*/  STL [R1+0x18], R9 ;  /* 0x0000180901007387 */ /* 0x0003e80000100800 */
[----:B------:R1:W-:Y:S02]  /*2ac10*/  STL [R1+0xc], R8 ;  /* 0x00000c0801007387 */ /* 0x0003e40000100800 */
[----:B-12---:R-:W-:-:S07]  /*2ac20*/  VIADD R0, R0, 0xfffffffd ;  /* 0xfffffffd00007836 */ /* 0x006fce0000000000 */
.L_x_6487:
[----:B------:R-:W-:Y:S05]  /*2ac30*/  BSYNC B2 ;  /* 0x0000000000027941 */ /* 0x000fea0003800000 */
.L_x_6486:
[----:B------:R-:W-:-:S13]  /*2ac40*/  ISETP.NE.AND P0, PT, R2, RZ, PT ;  /* 0x000000ff0200720c */ /* 0x000fda0003f05270 */
[----:B------:R-:W-:Y:S05]  /*2ac50*/  @!P0 BRA `(.L_x_6485) ;  /* 0x00000018001c8947 */ /* 0x000fea0003800000 */
[----:B-----5:R1:W5:Y:S02]  /*2ac60*/  LDL R8, [R1] ;  /* 0x0000000001087983 */ /* 0x0203640000100800 */
.L_x_6542:
[----:B0-2---:R-:W2:Y:S04]  /*2ac70*/  LDL R4, [R1+0x8] ;  /* 0x0000080001047983 */ /* 0x005ea80000100800 */
[----:B------:R-:W4:Y:S04]  /*2ac80*/  LDL R3, [R1+0xc] ;  /* 0x00000c0001037983 */ /* 0x000f280000100800 */
[----:B---3--:R-:W3:Y:S01]  /*2ac90*/  LDL R2, [R1+0x18] ;  /* 0x0000180001027983 */ /* 0x008ee20000100800 */
[----:B------:R-:W-:Y:S05]  /*2aca0*/  YIELD ;  /* 0x0000000000007946 */ /* 0x000fea0003800000 */
[----:B------:R-:W-:Y:S01]  /*2acb0*/  BSSY B1, `(.L_x_6506) ;  /* 0x00000be000017945 */ /* 0x000fe20003800000 */
[----:B--2---:R-:W-:Y:S01]  /*2acc0*/  LOP3.LUT P1, RZ, R4, 0x4, RZ, 0xc0, !PT ;  /* 0x0000000404ff7812 */ /* 0x004fe2000782c0ff */
[----:B----4-:R-:W-:-:S05]  /*2acd0*/  VIADD R4, R3, 0x1 ;  /* 0x0000000103047836 */ /* 0x010fca0000000000 */
        /* <DEDUP_REMOVED lines=29> */
.L_x_6508:
[----:B------:R-:W2:Y:S01]  /*2aeb0*/  LDL R2, [R1+0x4] ;  /* 0x0000040001027983 */ /* 0x000ea20000100800 */
[----:B------:R-:W-:Y:S01]  /*2aec0*/  BSSY B2, `(.L_x_6509) ;  /* 0x0000005000027945 */ /* 0x000fe20003800000 */
[----:B--2---:R-:W-:Y:S01]  /*2aed0*/  IMAD R3, R4, 0x8, R2 ;  /* 0x0000000804037824 */ /* 0x004fe200078e0202 */
[----:B------:R-:W-:-:S04]  /*2aee0*/  SHF.L.U32 R2, R5, 0x1f, RZ ;  /* 0x0000001f05027819 */ /* 0x000fc800000006ff */
[----:B------:R-:W2:Y:S02]  /*2aef0*/  SYNCS.PHASECHK.TRANS64.TRYWAIT P0, [R3+URZ+0x36840], R2 ;  /* 0x03684002030075a7 */ /* 0x000ea4000800017f */
[----:B--2---:R-:W-:Y:S05]  /*2af00*/  @!P0 BRA `(.L_x_6510) ;  /* 0x0000004800648947 */ /* 0x004fea0003800000 */
.L_x_6646:
[----:B------:R-:W-:Y:S05]  /*2af10*/  BSYNC B2 ;  /* 0x0000000000027941 */ /* 0x000fea0003800000 */
.L_x_6509:
        /* <DEDUP_REMOVED lines=11> */
.L_x_6512:
[----:B------:R-:W-:Y:S05]  /*2afd0*/  BSYNC B2 ;  /* 0x0000000000027941 */ /* 0x000fea0003800000 */
.L_x_6511:
        /* <DEDUP_REMOVED lines=13> */
.L_x_6513:
        /* <DEDUP_REMOVED lines=16> */
.L_x_6514:
        /* <DEDUP_REMOVED lines=16> */
.L_x_6515:
        /* <DEDUP_REMOVED lines=18> */
.L_x_6647:
[----:B------:R-:W-:Y:S05]  /*2b3d0*/  BSYNC B2 ;  /* 0x0000000000027941 */ /* 0x000fea0003800000 */
.L_x_6516:
        /* <DEDUP_REMOVED lines=10> */
.L_x_6518:
[----:B------:R-:W2:Y:S01]  /*2b480*/  LDL R3, [R1+0x8] ;  /* 0x0000080001037983 */ /* 0x000ea20000100800 */
[----:B------:R-:W-:Y:S01]  /*2b490*/  BSSY B2, `(.L_x_6519) ;  /* 0x0000004000027945 */ /* 0x000fe20003800000 */
[----:B--2---:R-:W-:-:S13]  /*2b4a0*/  LOP3.LUT P0, RZ, R3, 0x8, RZ, 0xc0, !PT ;  /* 0x0000000803ff7812 */ /* 0x004fda000780c0ff */
[----:B------:R-:W-:Y:S05]  /*2b4b0*/  @P0 BRA `(.L_x_6520) ;  /* 0x0000000000040947 */ /* 0x000fea0003800000 */
[----:B------:R-:W-:Y:S01]  /*2b4c0*/  BPT.TRAP 0x1 ;  /* 0x000000040000795c */ /* 0x000fe20000300000 */
.L_x_6520:
[----:B------:R-:W-:Y:S05]  /*2b4d0*/  BSYNC B2 ;  /* 0x0000000000027941 */ /* 0x000fea0003800000 */
.L_x_6519:
        /* <DEDUP_REMOVED lines=14> */
.L_x_6521:
        /* <DEDUP_REMOVED lines=16> */
.L_x_6522:
        /* <DEDUP_REMOVED lines=16> */
.L_x_6523:
        /* <DEDUP_REMOVED lines=13> */
.L_x_6507:
[----:B------:R-:W-:Y:S05]  /*2b890*/  BSYNC B1 ;  /* 0x0000000000017941 */ /* 0x000fea0003800000 */
.L_x_6506:
        /* <DEDUP_REMOVED lines=35> */
.L_x_6526:
[----:B------:R-:W3:Y:S01]  /*2bad0*/  LDL R2, [R1+0x4] ;  /* 0x0000040001027983 */ /* 0x000ee20000100800 */
[----:B------:R-:W-:Y:S01]  /*2bae0*/  BSSY B2, `(.L_x_6527) ;  /* 0x0000005000027945 */ /* 0x000fe20003800000 */
[----:B---3--:R-:W-:Y:S01]  /*2baf0*/  IMAD R3, R11, 0x8, R2 ;  /* 0x000000080b037824 */ /* 0x008fe200078e0202 */
[----:B------:R-:W-:-:S04]  /*2bb00*/  SHF.L.U32 R2, R10, 0x1f, RZ ;  /* 0x0000001f0a027819 */ /* 0x000fc800000006ff */
[----:B------:R-:W3:Y:S02]  /*2bb10*/  SYNCS.PHASECHK.TRANS64.TRYWAIT P0, [R3+URZ+0x36840], R2 ;  /* 0x03684002030075a7 */ /* 0x000ee4000800017f */
[----:B---3--:R-:W-:Y:S05]  /*2bb20*/  @!P0 BRA `(.L_x_6528) ;  /* 0x0000003c00848947 */ /* 0x008fea0003800000 */
.L_x_6648:
[----:B------:R-:W-:Y:S05]  /*2bb30*/  BSYNC B2 ;  /* 0x0000000000027941 */ /* 0x000fea0003800000 */
.L_x_6527:
        /* <DEDUP_REMOVED lines=11> */
.L_x_6530:
[----:B------:R-:W-:Y:S05]  /*2bbf0*/  BSYNC B2 ;  /* 0x0000000000027941 */ /* 0x000fea0003800000 */
.L_x_6529:
        /* <DEDUP_REMOVED lines=14> */
.L_x_6531:
        /* <DEDUP_REMOVED lines=16> */
.L_x_6532:
        /* <DEDUP_REMOVED lines=16> */
.L_x_6533:
        /* <DEDUP_REMOVED lines=16> */
.L_x_6649:
[----:B------:R-:W-:Y:S05]  /*2bfe0*/  BSYNC B2 ;  /* 0x0000000000027941 */ /* 0x000fea0003800000 */
.L_x_6534:
        /* <DEDUP_REMOVED lines=10> */
.L_x_6536:
[----:B------:R-:W2:Y:S01]  /*2c090*/  LDL R3, [R1+0x8] ;  /* 0x0000080001037983 */ /* 0x000ea20000100800 */
[----:B------:R-:W-:Y:S01]  /*2c0a0*/  BSSY B2, `(.L_x_6537) ;  /* 0x0000004000027945 */ /* 0x000fe20003800000 */
[----:B--2---:R-:W-:-:S13]  /*2c0b0*/  LOP3.LUT P0, RZ, R3, 0x8, RZ, 0xc0, !PT ;  /* 0x0000000803ff7812 */ /* 0x004fda000780c0ff */
[----:B------:R-:W-:Y:S05]  /*2c0c0*/  @P0 BRA `(.L_x_6538) ;  /* 0x0000000000040947 */ /* 0x000fea0003800000 */
[----:B------:R-:W-:Y:S01]  /*2c0d0*/  BPT.TRAP 0x1 ;  /* 0x000000040000795c */ /* 0x000fe20000300000 */
.L_x_6538:
[----:B------:R-:W-:Y:S05]  /*2c0e0*/  BSYNC B2 ;  /* 0x0000000000027941 */ /* 0x000fea0003800000 */
.L_x_6537:
        /* <DEDUP_REMOVED lines=13> */
.L_x_6539:
        /* <DEDUP_REMOVED lines=16> */
.L_x_6540:
        /* <DEDUP_REMOVED lines=16> */
.L_x_6541:
        /* <DEDUP_REMOVED lines=13> */
.L_x_6525:
[----:B------:R-:W-:Y:S05]  /*2c490*/  BSYNC B1 ;  /* 0x0000000000017941 */ /* 0x000fea0003800000 */
.L_x_6524:
[C---:B------:R-:W-:Y:S01]  /*2c4a0*/  ISETP.GT.AND P0, PT, R0.reuse, 0x1, PT ;  /* 0x000000010000780c */ /* 0x040fe20003f04270 */
[----:B------:R-:W-:-:S12]  /*2c4b0*/  VIADD R0, R0, 0xfffffffe ;  /* 0xfffffffe00007836 */ /* 0x000fd80000000000 */
[----:B------:R-:W-:Y:S05]  /*2c4c0*/  @P0 BRA `(.L_x_6542) ;  /* 0xffffffe400e80947 */ /* 0x000fea000383ffff */
.L_x_6485:
[----:B------:R-:W-:Y:S05]  /*2c4d0*/  BSYNC B0 ;  /* 0x0000000000007941 */ /* 0x000fea0003800000 */
.L_x_6484:
[----:B------:R-:W4:Y:S01]  /*2c4e0*/  S2R R2, SR_TID.X ;  /* 0x0000000000027919 */ /* 0x000f220000002100 */
[----:B------:R-:W-:Y:S01]  /*2c4f0*/  BSSY B0, `(.L_x_6543) ;  /* 0x0000010000007945 */ /* 0x000fe20003800000 */
[----:B----4-:R-:W-:-:S04]  /*2c500*/  LOP3.LUT R2, R2, 0x7f, RZ, 0xc0, !PT ;  /* 0x0000007f02027812 */ /* 0x010fc800078ec0ff */
[----:B------:R-:W-:-:S13]  /*2c510*/  ISETP.NE.AND P0, PT, R2, RZ, PT ;  /* 0x000000ff0200720c */ /* 0x000fda0003f05270 */
[----:B------:R-:W-:Y:S05]  /*2c520*/  @P0 BRA `(.L_x_6544) ;  /* 0x0000000000300947 */ /* 0x000fea0003800000 */
[----:B------:R-:W4:Y:S01]  /*2c530*/  S2R R2, SR_LANEID ;  /* 0x0000000000027919 */ /* 0x000f220000000000 */
[----:B------:R-:W-:Y:S01]  /*2c540*/  VOTEU.ANY UR4, UPT, PT ;  /* 0x0000000000047886 */ /* 0x000fe200038e0100 */
[----:B0-2---:R-:W0:Y:S01]  /*2c550*/  LDC.64 R4, c[0x0][0xc60] ;  /* 0x00031800ff047b82 */ /* 0x005e220000000a00 */
[----:B------:R-:W4:Y:S02]  /*2c560*/  FLO.U32 R0, UR4 ;  /* 0x0000000400007d00 */ /* 0x000f2400080e0000 */
[----:B----4-:R-:W-:-:S06]  /*2c570*/  ISETP.EQ.U32.AND P0, PT, R0, R2, PT ;  /* 0x000000020000720c */ /* 0x010fcc0003f02070 */
[----:B------:R-:W0:Y:S07]  /*2c580*/  POPC R2, UR4 ;  /* 0x0000000400027d09 */ /* 0x000e2e0008000000 */
[----:B0-----:R-:W2:Y:S04]  /*2c590*/  @P0 ATOMG.E.ADD.STRONG.GPU PT, R2, desc[UR60][R4.64], R2 ;  /* 0x00000002040209a8 */ /* 0x001ea800081ee1fc */
[----:B--2---:R0:W2:Y:S02]  /*2c5a0*/  SHFL.IDX PT, R2, R2, R0, 0x1f ;  /* 0x00001f0002027589 */ /* 0x0040a400000e0000 */
[----:B0-----:R-:W0:Y:S02]  /*2c5b0*/  S2R R0, SR_LTMASK ;  /* 0x0000000000007919 */ /* 0x001e240000003900 */
[----:B0-----:R-:W-:-:S06]  /*2c5c0*/  LOP3.LUT R0, R0, UR4, RZ, 0xc0, !PT ;  /* 0x0000000400007c12 */ /* 0x001fcc000f8ec0ff */
[----:B------:R-:W2:Y:S02]  /*2c5d0*/  POPC R0, R0 ;  /* 0x0000000000007309 */ /* 0x000ea40000000000 */
[----:B--2---:R-:W-:-:S07]  /*2c5e0*/  IADD3 R16, R2, UR39, R0 ;  /* 0x0000002702107c10 */ /* 0x004fce000fffe000 */
.L_x_6544:
[----:B------:R-:W-:Y:S05]  /*2c5f0*/  BSYNC B0 ;  /* 0x0000000000007941 */ /* 0x000fea0003800000 */
.L_x_6543:
        /* <DEDUP_REMOVED lines=12> */
.L_x_6650:
[----:B------:R-:W-:Y:S05]  /*2c6c0*/  BSYNC B1 ;  /* 0x0000000000017941 */ /* 0x000fea0003800000 */
.L_x_6547:
        /* <DEDUP_REMOVED lines=10> */
.L_x_6549:
[----:B------:R-:W2:Y:S01]  /*2c770*/  LDL R2, [R1+0x8] ;  /* 0x0000080001027983 */ /* 0x000ea20000100800 */
[----:B------:R-:W-:Y:S01]  /*2c780*/  BSSY B1, `(.L_x_6550) ;  /* 0x0000004000017945 */ /* 0x000fe20003800000 */
[----:B--2---:R-:W-:-:S13]  /*2c790*/  LOP3.LUT P0, RZ, R2, 0x8, RZ, 0xc0, !PT ;  /* 0x0000000802ff7812 */ /* 0x004fda000780c0ff */
[----:B------:R-:W-:Y:S05]  /*2c7a0*/  @P0 BRA `(.L_x_6551) ;  /* 0x0000000000040947 */ /* 0x000fea0003800000 */
[----:B------:R-:W-:Y:S01]  /*2c7b0*/  BPT.TRAP 0x1 ;  /* 0x000000040000795c */ /* 0x000fe20000300000 */
.L_x_6551:
[----:B------:R-:W-:Y:S05]  /*2c7c0*/  BSYNC B1 ;  /* 0x0000000000017941 */ /* 0x000fea0003800000 */
.L_x_6550:
        /* <DEDUP_REMOVED lines=14> */
.L_x_6552:
        /* <DEDUP_REMOVED lines=16> */
.L_x_6553:
        /* <DEDUP_REMOVED lines=16> */
.L_x_6554:
        /* <DEDUP_REMOVED lines=11> */
.L_x_6546:
[----:B------:R-:W-:Y:S05]  /*2cb60*/  BSYNC B0 ;  /* 0x0000000000007941 */ /* 0x000fea0003800000 */
.L_x_6545:
[----:B------:R-:W4:Y:S04]  /*2cb70*/  LDL.LU R5, [R1+0xc] ;  /* 0x00000c0001057983 */ /* 0x000f280000300800 */
[----:B0-2---:R-:W2:Y:S01]  /*2cb80*/  LDL.LU R4, [R1+0x18] ;  /* 0x0000180001047983 */ /* 0x005ea20000300800 */
[----:B----4-:R-:W-:-:S05]  /*2cb90*/  VIADD R0, R5, 0x1 ;  /* 0x0000000105007836 */ /* 0x010fca0000000000 */
[----:B------:R-:W-:-:S04]  /*2cba0*/  ISETP.NE.AND P0, PT, R0, 0x2, PT ;  /* 0x000000020000780c */ /* 0x000fc80003f05270 */
[----:B------:R-:W-:Y:S02]  /*2cbb0*/  SEL R2, RZ, 0x1, P0 ;  /* 0x00000001ff027807 */ /* 0x000fe40000000000 */
[----:B------:R-:W-:Y:S02]  /*2cbc0*/  SEL R0, R0, RZ, P0 ;  /* 0x000000ff00007207 */ /* 0x000fe40000000000 */
[----:B--2---:R-:W-:-:S03]  /*2cbd0*/  LOP3.LUT R4, R4, R2, RZ, 0x3c, !PT ;  /* 0x0000000204047212 */ /* 0x004fc600078e3cff */
[----:B------:R0:W-:Y:S04]  /*2cbe0*/  STL [R1+0xc], R0 ;  /* 0x00000c0001007387 */ /* 0x0001e80000100800 */
[----:B------:R0:W-:Y:S02]  /*2cbf0*/  STL [R1+0x18], R4 ;  /* 0x0000180401007387 */ /* 0x0001e40000100800 */
.L_x_6464:
[----:B------:R-:W-:Y:S05]  /*2cc00*/  BSYNC B7 ;  /* 0x0000000000077941 */ /* 0x000fea0003800000 */
.L_x_6462:
[----:B------:R-:W2:Y:S02]  /*2cc10*/  LDL R7, [R1+0x8] ;  /* 0x0000080001077983 */ /* 0x000ea40000100800 */
[----:B--2---:R-:W-:-:S13]  /*2cc20*/  LOP3.LUT P0, RZ, R7, 0x10, RZ, 0xc0, !PT ;  /* 0x0000001007ff7812 */ /* 0x004fda000780c0ff */
[----:B------:R-:W-:Y:S05]  /*2cc30*/  @!P0 BRA `(.L_x_6555) ;  /* 0x0000000000288947 */ /* 0x000fea0003800000 */
[----:B------:R-:W-:Y:S05]  /*2cc40*/  WARPSYNC.ALL ;  /* 0x0000000000007948 */ /* 0x000fea0003800000 */
[----:B------:R-:W2:Y:S08]  /*2cc50*/  S2UR UR5, SR_CgaCtaId ;  /* 0x00000000000579c3 */ /* 0x000eb00000008800 */
[----:B------:R-:W-:Y:S06]  /*2cc60*/  BAR.SYNC.DEFER_BLOCKING 0x5, 0x180 ;  /* 0x0146000000007b1d */ /* 0x000fec0000010000 */
[----:B------:R-:W-:-:S02]  /*2cc70*/  UMOV UR4, 0x400 ;  /* 0x0000040000047882 */ /* 0x000fc40000000000 */
[----:B--2---:R-:W-:-:S06]  /*2cc80*/  ULEA UR4, UR5, UR4, 0x18 ;  /* 0x0000000405047291 */ /* 0x004fcc000f8ec03f */
[----:B0-----:R-:W-:-:S05]  /*2cc90*/  IMAD.U32 R0, RZ, RZ, UR4 ;  /* 0x00000004ff007e24 */ /* 0x001fca000f8e00ff */
[----:B------:R2:W4:Y:S04]  /*2cca0*/  LDS.128 R16, [R0+0x368d0] ;  /* 0x0368d00000107984 */ /* 0x0005280000000c00 */
[----:B------:R2:W-:Y:S01]  /*2ccb0*/  STL [R1+0x4], R0 ;  /* 0x0000040001007387 */ /* 0x0005e20000100800 */
[----:B------:R-:W-:Y:S06]  /*2ccc0*/  BAR.ARV 0x4, 0x180 ;  /* 0x0106000000007b1d */ /* 0x000fec0000002000 */
[----:B------:R-:W-:Y:S05]  /*2ccd0*/  BRA `(.L_x_6556) ;  /* 0x0000000800d87947 */ /* 0x000fea0003800000 */
.L_x_6555:
[----:B---3--:R-:W2:Y:S01]  /*2cce0*/  LDL R6, [R1+0x2c] ;  /* 0x00002c0001067983 */ /* 0x008ea20000100800 */
[----:B------:R-:W-:Y:S01]  /*2ccf0*/  UMOV UR4, 0xffffffff ;  /* 0xffffffff00047882 */ /* 0x000fe20000000000 */
[----:B--2---:R-:W-:Y:S02]  /*2cd00*/  ISETP.NE.AND P5, PT, R6, 0x1f, PT ;  /* 0x0000001f0600780c */ /* 0x004fe40003fa5270 */
[----:B------:R-:W-:Y:S11]  /*2cd10*/  BRA.DIV UR4, `(.L_x_6557) ;  /* 0x0000002e04447947 */ /* 0x000ff6000b800000 */
[----:B0-----:R-:W-:Y:S01]  /*2cd20*/  IMAD.IADD R0, R19, 0x1, R6 ;  /* 0x0000000113007824 */ /* 0x001fe200078e0206 */
        /* <DEDUP_REMOVED lines=30> */
.L_x_6660:
[----:B------:R-:W-:Y:S02]  /*2cf10*/  ULDC UR4, c[0x0][0xc38] ;  /* 0x00030e0000047ab9 */ /* 0x000fe40000000800 */
[----:B------:R-:W-:-:S04]  /*2cf20*/  IMAD.U32 R4, RZ, RZ, UR4 ;  /* 0x00000004ff047e24 */ /* 0x000fc8000f8e00ff */
[----:B--2---:R-:W-:-:S04]  /*2cf30*/  IMAD R16, R16, R4, RZ ;  /* 0x0000000410107224 */ /* 0x004fc800078e02ff */
[----:B------:R-:W-:-:S05]  /*2cf40*/  IMAD.IADD R5, R5, 0x1, R16 ;  /* 0x0000000105057824 */ /* 0x000fca00078e0210 */
[----:B------:R-:W-:-:S13]  /*2cf50*/  ISETP.GT.AND P4, PT, R5, R0, PT ;  /* 0x000000000500720c */ /* 0x000fda0003f84270 */
[----:B------:R-:W-:Y:S05]  /*2cf60*/  @P4 BRA `(.L_x_6558) ;  /* 0x0000000000a04947 */ /* 0x000fea0003800000 */
.L_x_6563:
        /* <DEDUP_REMOVED lines=13> */
.L_x_6561:
[----:B------:R-:W-:Y:S05]  /*2d040*/  BSYNC B0 ;  /* 0x0000000000007941 */ /* 0x000fea0003800000 */
.L_x_6560:
        /* <DEDUP_REMOVED lines=20> */
.L_x_6668:
[----:B------:R-:W-:Y:S02]  /*2d190*/  ULDC UR4, c[0x0][0xc38] ;  /* 0x00030e0000047ab9 */ /* 0x000fe40000000800 */
[----:B------:R-:W-:-:S04]  /*2d1a0*/  IMAD.U32 R4, RZ, RZ, UR4 ;  /* 0x00000004ff047e24 */ /* 0x000fc8000f8e00ff */
[----:B--2---:R-:W-:-:S04]  /*2d1b0*/  IMAD R16, R16, R4, RZ ;  /* 0x0000000410107224 */ /* 0x004fc800078e02ff */
[----:B------:R-:W-:-:S05]  /*2d1c0*/  IMAD.IADD R5, R16, 0x1, R5 ;  /* 0x0000000110057824 */ /* 0x000fca00078e0205 */
[----:B------:R-:W-:-:S13]  /*2d1d0*/  ISETP.GT.AND P4, PT, R5, R0, PT ;  /* 0x000000000500720c */ /* 0x000fda0003f84270 */
[----:B------:R-:W-:Y:S05]  /*2d1e0*/  @!P4 BRA `(.L_x_6563) ;  /* 0xfffffffc0060c947 */ /* 0x000fea000383ffff */
.L_x_6558:
        /* <DEDUP_REMOVED lines=8> */
.L_x_6672:
[----:B------:R-:W-:Y:S01]  /*2d270*/  ISETP.NE.AND P0, PT, R5, RZ, PT ;  /* 0x000000ff0500720c */ /* 0x000fe20003f05270 */
[----:B------:R-:W-:-:S12]  /*2d280*/  IMAD.MOV.U32 R5, RZ, RZ, RZ ;  /* 0x000000ffff057224 */ /* 0x000fd800078e00ff */
[----:B------:R-:W-:Y:S05]  /*2d290*/  @!P0 BRA `(.L_x_6565) ;  /* 0x0000000000148947 */ /* 0x000fea0003800000 */
[----:B------:R-:W-:Y:S01]  /*2d2a0*/  UMOV UR4, 0xffffffff ;  /* 0xffffffff00047882 */ /* 0x000fe20000000000 */
[----:B------:R-:W-:Y:S02]  /*2d2b0*/  VIADD R12, R6, 0xffffffff ;  /* 0xffffffff060c7836 */ /* 0x000fe40000000000 */
[----:B------:R-:W-:Y:S05]  /*2d2c0*/  BRA.DIV UR4, `(.L_x_6566) ;  /* 0x00000032043c7947 */ /* 0x000fea000b800000 */
[----:B0-----:R0:W4:Y:S02]  /*2d2d0*/  SHFL.IDX PT, R2, R2, R12, 0x1f ;  /* 0x00001f0c02027589 */ /* 0x00112400000e0000 */
.L_x_6675:
[----:B----4-:R-:W-:-:S07]  /*2d2e0*/  IMAD.MOV.U32 R5, RZ, RZ, R2 ;  /* 0x000000ffff057224 */ /* 0x010fce00078e0002 */
.L_x_6565:
[----:B0-2---:R-:W0:Y:S01]  /*2d2f0*/  LDC.64 R2, c[0x0][0xc90] ;  /* 0x00032400ff027b82 */ /* 0x005e220000000a00 */
[----:B------:R-:W-:-:S04]  /*2d300*/  IMAD.IADD R19, R6, 0x1, R19 ;  /* 0x0000000106137824 */ /* 0x000fc800078e0213 */
[----:B0-----:R-:W-:-:S05]  /*2d310*/  IMAD.WIDE R2, R19, 0x4, R2 ;  /* 0x0000000413027825 */ /* 0x001fca00078e0202 */
[----:B------:R-:W3:Y:S01]  /*2d320*/  LDG.E R7, desc[UR60][R2.64] ;  /* 0x0000003c02077981 */ /* 0x000ee2000c1e1900 */
        /* <DEDUP_REMOVED lines=63> */
.L_x_6559:
[----:B------:R-:W-:Y:S01]  /*2d720*/  UMOV UR4, URZ ;  /* 0x0000003f00047c82 */ /* 0x000fe20008000000 */
[----:B------:R-:W-:Y:S01]  /*2d730*/  UMOV UR5, URZ ;  /* 0x0000003f00057c82 */ /* 0x000fe20008000000 */
[----:B------:R-:W-:Y:S01]  /*2d740*/  ULDC UR6, c[0x0][0xc3c] ;  /* 0x00030f0000067ab9 */ /* 0x000fe20000000800 */
[----:B------:R-:W-:Y:S02]  /*2d750*/  IMAD.MOV.U32 R16, RZ, RZ, R0 ;  /* 0x000000ffff107224 */ /* 0x000fe400078e0000 */
[----:B------:R-:W-:Y:S02]  /*2d760*/  IMAD.U32 R17, RZ, RZ, UR4 ;  /* 0x00000004ff117e24 */ /* 0x000fe4000f8e00ff */
[----:B------:R-:W-:Y:S02]  /*2d770*/  IMAD.U32 R18, RZ, RZ, UR5 ;  /* 0x00000005ff127e24 */ /* 0x000fe4000f8e00ff */
[----:B------:R-:W-:-:S07]  /*2d780*/  IMAD.U32 R19, RZ, RZ, UR6 ;  /* 0x00000006ff137e24 */ /* 0x000fce000f8e00ff */
.L_x_6567:
        /* <DEDUP_REMOVED lines=11> */
.L_x_6556:
[----:B------:R-:W-:Y:S02]  /*2d840*/  ULDC UR4, c[0x0][0xc3c] ;  /* 0x00030f0000047ab9 */ /* 0x000fe40000000800 */
[----:B----4-:R-:W-:-:S13]  /*2d850*/  ISETP.GE.AND P0, PT, R19, UR4, PT ;  /* 0x0000000413007c0c */ /* 0x010fda000bf06270 */
[----:B------:R-:W-:Y:S05]  /*2d860*/  @!P0 BRA `(.L_x_6568) ;  /* 0xffffff8c00808947 */ /* 0x000fea000383ffff */
[----:B------:R-:W-:Y:S05]  /*2d870*/  BSYNC B8 ;  /* 0x0000000000087941 */ /* 0x000fea0003800000 */
.L_x_6418:
[----:B--2---:R-:W2:Y:S01]  /*2d880*/  LDL.LU R0, [R1+0x50] ;  /* 0x0000500001007983 */ /* 0x004ea20000300800 */
[----:B------:R-:W-:Y:S01]  /*2d890*/  BSSY B0, `(.L_x_6569) ;  /* 0x000000b000007945 */ /* 0x000fe20003800000 */
[----:B------:R-:W4:Y:S01]  /*2d8a0*/  S2R R5, SR_CgaCtaId ;  /* 0x0000000000057919 */ /* 0x000f220000008800 */
[----:B--2---:R-:W-:-:S05]  /*2d8b0*/  VIADD R0, R0, 0x1 ;  /* 0x0000000100007836 */ /* 0x004fca0000000000 */
        /* <DEDUP_REMOVED lines=8> */
.L_x_6676:
[----:B------:R-:W-:Y:S05]  /*2d940*/  BSYNC B0 ;  /* 0x0000000000007941 */ /* 0x000fea0003800000 */
.L_x_6569:
[----:B------:R-:W-:-:S03]  /*2d950*/  UMOV UR4, 0xffffffff ;  /* 0xffffffff00047882 */ /* 0x000fc60000000000 */
[----:B------:R-:W-:Y:S05]  /*2d960*/  BRA.DIV UR4, `(.L_x_6571) ;  /* 0x0000002a04d07947 */ /* 0x000fea000b800000 */
[----:B------:R-:W2:Y:S02]  /*2d970*/  S2R R2, SR_TID.X ;  /* 0x0000000000027919 */ /* 0x000ea40000002100 */
[----:B--2---:R-:W-:-:S04]  /*2d980*/  SHF.R.U32.HI R2, RZ, 0x5, R2 ;  /* 0x00000005ff027819 */ /* 0x004fc80000011602 */
[----:B------:R-:W-:-:S05]  /*2d990*/  LOP3.LUT R2, R2, 0x3, RZ, 0xc0, !PT ;  /* 0x0000000302027812 */ /* 0x000fca00078ec0ff */
[----:B------:R2:W4:Y:S02]  /*2d9a0*/  SHFL.IDX PT, R14, R2, RZ, 0x1f ;  /* 0x00001fff020e7589 */ /* 0x00052400000e0000 */
.L_x_6679:
[----:B----4-:R-:W-:-:S13]  /*2d9b0*/  ISETP.NE.AND P0, PT, R14, RZ, PT ;  /* 0x000000ff0e00720c */ /* 0x010fda0003f05270 */
[----:B------:R-:W-:Y:S05]  /*2d9c0*/  @P0 BRA `(.L_x_6184) ;  /* 0x00000000009c0947 */ /* 0x000fea0003800000 */
[----:B------:R-:W-:-:S03]  /*2d9d0*/  UMOV UR4, 0xffffffff ;  /* 0xffffffff00047882 */ /* 0x000fc60000000000 */
[----:B------:R-:W-:Y:S05]  /*2d9e0*/  BRA.DIV UR4, `(.L_x_6572) ;  /* 0x0000002a04e47947 */ /* 0x000fea000b800000 */
[----:B------:R-:W-:-:S13]  /*2d9f0*/  ELECT P6, URZ, PT ;  /* 0x00000000003f782f */ /* 0x000fda00038c0000 */
.L_x_6682:
        /* <DEDUP_REMOVED lines=8> */
.L_x_6573:
[----:B0-----:R-:W3:Y:S04]  /*2da80*/  LDL R3, [R1+0xc] ;  /* 0x00000c0001037983 */ /* 0x001ee80000100800 */
[----:B------:R-:W2:Y:S01]  /*2da90*/  LDL.LU R7, [R1+0x18] ;  /* 0x0000180001077983 */ /* 0x000ea20000300800 */
        /* <DEDUP_REMOVED lines=12> */
.L_x_6683:
[----:B------:R-:W2:Y:S02]  /*2db60*/  SYNCS.PHASECHK.TRANS64.TRYWAIT P0, [R7+URZ], R2 ;  /* 0x00000002070075a7 */ /* 0x000ea4000800017f */
[----:B--2---:R-:W-:Y:S05]  /*2db70*/  @!P0 BRA `(.L_x_6575) ;  /* 0x0000002800b48947 */ /* 0x004fea0003800000 */
.L_x_6684:
[----:B------:R-:W-:Y:S05]  /*2db80*/  @!P2 BRA `(.L_x_6576) ;  /* 0x000000000004a947 */ /* 0x000fea0003800000 */
[----:B------:R-:W-:Y:S01]  /*2db90*/  BPT.TRAP 0x1 ;  /* 0x000000040000795c */ /* 0x000fe20000300000 */
.L_x_6576:
[----:B------:R-:W3:Y:S01]  /*2dba0*/  LDL.LU R4, [R1+0xc] ;  /* 0x00000c0001047983 */ /* 0x000ee20000300800 */
[----:B------:R-:W-:-:S04]  /*2dbb0*/  VIADD R0, R0, 0x36860 ;  /* 0x0003686000007836 */ /* 0x000fc80000000000 */
[----:B---3--:R-:W-:-:S04]  /*2dbc0*/  IMAD R4, R4, 0x8, R0 ;  /* 0x0000000804047824 */ /* 0x008fc800078e0200 */
[----:B------:R-:W3:Y:S02]  /*2dbd0*/  SYNCS.PHASECHK.TRANS64.TRYWAIT P0, [R4+URZ], R5 ;  /* 0x00000005040075a7 */ /* 0x000ee4000800017f */
[----:B---3--:R-:W-:Y:S05]  /*2dbe0*/  @!P0 BRA `(.L_x_6577) ;  /* 0x0000002800ac8947 */ /* 0x008fea0003800000 */
.L_x_6685:
[----:B------:R-:W-:-:S07]  /*2dbf0*/  IMAD R3, R3, 0x8, R0 ;  /* 0x0000000803037824 */ /* 0x000fce00078e0200 */
.L_x_6578:
[----:B----4-:R4:W0:Y:S02]  /*2dc00*/  SYNCS.PHASECHK.TRANS64.TRYWAIT P0, [R3+URZ], R2 ;  /* 0x00000002030075a7 */ /* 0x010824000800017f */
[----:B0-----:R-:W-:Y:S05]  /*2dc10*/  @!P0 NANOSLEEP.SYNCS 0x989680 ;  /* 0x009896800000895d */ /* 0x001fea0003900000 */
[----:B------:R-:W0:Y:S02]  /*2dc20*/  @!P0 SYNCS.PHASECHK.TRANS64 P0, [R3+URZ], R2 ;  /* 0x00000002030085a7 */ /* 0x000e24000800007f */
[----:B0-----:R-:W-:Y:S05]  /*2dc30*/  @!P0 BRA `(.L_x_6578) ;  /* 0xfffffffc00f08947 */ /* 0x001fea000383ffff */
.L_x_6184:
[----:B------:R-:W-:Y:S05]  /*2dc40*/  BSYNC B9 ;  /* 0x0000000000097941 */ /* 0x000fea0003800000 */
.L_x_6181:
[----:B------:R-:W-:Y:S05]  /*2dc50*/  EXIT ;  /* 0x000000000000794d */ /* 0x000fea0003800000 */
.L_x_6202:
[----:B0-----:R0:W1:Y:S02]  /*2dc60*/  SYNCS.PHASECHK.TRANS64.TRYWAIT P5, [R96+URZ+0x36890], R97 ;  /* 0x03689061600075a7 */ /* 0x00106400080a017f */
[----:B-1----:R-:W-:Y:S05]  /*2dc70*/  @!P5 NANOSLEEP.SYNCS 0x989680 ;  /* 0x009896800000d95d */ /* 0x002fea0003900000 */
[----:B------:R-:W1:Y:S02]  /*2dc80*/  @!P5 SYNCS.PHASECHK.TRANS64 P5, [R96+URZ+0x36890], R97 ;  /* 0x036890616000d5a7 */ /* 0x000e6400080a007f */
[----:B-1----:R-:W-:Y:S05]  /*2dc90*/  @!P5 BRA `(.L_x_6202) ;  /* 0xfffffffc00f0d947 */ /* 0x002fea000383ffff */
[----:B------:R-:W-:Y:S05]  /*2dca0*/  BRA `(.L_x_6579) ;  /* 0xfffffd5c00187947 */ /* 0x000fea000383ffff */
.L_x_6256:
[----:B-1----:R1:W3:Y:S02]  /*2dcb0*/  SYNCS.PHASECHK.TRANS64.TRYWAIT P5, [R96+URZ+0x36890], R97 ;  /* 0x03689061600075a7 */ /* 0x0022e400080a017f */
[----:B---3--:R-:W-:Y:S05]  /*2dcc0*/  @!P5 NANOSLEEP.SYNCS 0x989680 ;  /* 0x009896800000d95d */ /* 0x008fea0003900000 */
[----:B------:R-:W3:Y:S02]  /*2dcd0*/  @!P5 SYNCS.PHASECHK.TRANS64 P5, [R96+URZ+0x36890], R97 ;  /* 0x036890616000d5a7 */ /* 0x000ee400080a007f */
[----:B---3--:R-:W-:Y:S05]  /*2dce0*/  @!P5 BRA `(.L_x_6256) ;  /* 0xfffffffc00f0d947 */ /* 0x008fea000383ffff */
[----:B------:R-:W-:Y:S05]  /*2dcf0*/  BRA `(.L_x_6580) ;  /* 0xfffffd9000747947 */ /* 0x000fea000383ffff */
.L_x_6281:
[----:B-1----:R1:W2:Y:S02]  /*2dd00*/  SYNCS.PHASECHK.TRANS64.TRYWAIT P3, [R96+URZ+0x36890], R97 ;  /* 0x03689061600075a7 */ /* 0x0022a4000806017f */
[----:B--2---:R-:W-:Y:S05]  /*2dd10*/  @!P3 NANOSLEEP.SYNCS 0x989680 ;  /* 0x009896800000b95d */ /* 0x004fea0003900000 */
[----:B------:R-:W2:Y:S02]  /*2dd20*/  @!P3 SYNCS.PHASECHK.TRANS64 P3, [R96+URZ+0x36890], R97 ;  /* 0x036890616000b5a7 */ /* 0x000ea4000806007f */
[----:B--2---:R-:W-:Y:S05]  /*2dd30*/  @!P3 BRA `(.L_x_6281) ;  /* 0xfffffffc00f0b947 */ /* 0x004fea000383ffff */
[----:B------:R-:W-:Y:S05]  /*2dd40*/  BRA `(.L_x_6581) ;  /* 0xfffffdc400287947 */ /* 0x000fea000383ffff */
.L_x_6287:
[----:B0-----:R0:W1:Y:S02]  /*2dd50*/  SYNCS.PHASECHK.TRANS64.TRYWAIT P2, [R96+URZ+0x368b0], R97 ;  /* 0x0368b061600075a7 */ /* 0x001064000804017f */
[----:B-1----:R-:W-:Y:S05]  /*2dd60*/  @!P2 NANOSLEEP.SYNCS 0x989680 ;  /* 0x009896800000a95d */ /* 0x002fea0003900000 */
[----:B------:R-:W1:Y:S02]  /*2dd70*/  @!P2 SYNCS.PHASECHK.TRANS64 P2, [R96+URZ+0x368b0], R97 ;  /* 0x0368b0616000a5a7 */ /* 0x000e64000804007f */
[----:B-1----:R-:W-:Y:S05]  /*2dd80*/  @!P2 BRA `(.L_x_6287) ;  /* 0xfffffffc00f0a947 */ /* 0x002fea000383ffff */
[----:B------:R-:W-:Y:S05]  /*2dd90*/  BRA `(.L_x_6582) ;  /* 0xfffffdc800407947 */ /* 0x000fea000383ffff */
.L_x_6305:
        /* <DEDUP_REMOVED lines=8> */
.L_x_6584:
[----:B------:R-:W-:Y:S05]  /*2de20*/  BSYNC B1 ;  /* 0x0000000000017941 */ /* 0x000fea0003800000 */
.L_x_6583:
        /* <DEDUP_REMOVED lines=8> */
.L_x_6585:
[----:B------:R-:W-:Y:S02]  /*2deb0*/  IMAD.MOV.U32 R13, RZ, RZ, R8 ;  /* 0x000000ffff0d7224 */ /* 0x000fe400078e0008 */
[----:B------:R-:W-:-:S07]  /*2dec0*/  IMAD.MOV.U32 R0, RZ, RZ, R14 ;  /* 0x000000ffff007224 */ /* 0x000fce00078e000e */
[----:B------:R-:W-:Y:S05]  /*2ded0*/  WARPSYNC.COLLECTIVE R15, `(.L_x_6586) ;  /* 0x000000000f087348 */ /* 0x000fea0003c00000 */
[----:B------:R0:W1:Y:S02]  /*2dee0*/  SHFL.IDX P6, R14, R13, R12, R11 ;  /* 0x0000000c0d0e7389 */ /* 0x00006400000c000b */
[----:B01----:R-:W-:Y:S01]  /*2def0*/  ENDCOLLECTIVE ;  /* 0x000000000000791b */ /* 0x003fe20003800000 */
.L_x_6586:
[----:B------:R-:W-:Y:S02]  /*2df00*/  IMAD.MOV.U32 R13, RZ, RZ, R4 ;  /* 0x000000ffff0d7224 */ /* 0x000fe400078e0004 */
[----:B------:R-:W-:-:S07]  /*2df10*/  IMAD.MOV.U32 R5, RZ, RZ, R14 ;  /* 0x000000ffff057224 */ /* 0x000fce00078e000e */
[----:B------:R-:W-:Y:S05]  /*2df20*/  WARPSYNC.COLLECTIVE R15, `(.L_x_6587) ;  /* 0x000000000f087348 */ /* 0x000fea0003c00000 */
[----:B------:R0:W1:Y:S02]  /*2df30*/  SHFL.IDX P6, R14, R13, R12, R11 ;  /* 0x0000000c0d0e7389 */ /* 0x00006400000c000b */
[----:B01----:R-:W-:Y:S01]  /*2df40*/  ENDCOLLECTIVE ;  /* 0x000000000000791b */ /* 0x003fe20003800000 */
.L_x_6587:
[----:B------:R-:W-:Y:S05]  /*2df50*/  BRA `(.L_x_6588) ;  /* 0xfffffdd8007c7947 */ /* 0x000fea000383ffff */
.L_x_6308:
        /* <DEDUP_REMOVED lines=8> */
.L_x_6590:
[----:B------:R-:W-:Y:S05]  /*2dfe0*/  BSYNC B1 ;  /* 0x0000000000017941 */ /* 0x000fea0003800000 */
.L_x_6589:
        /* <DEDUP_REMOVED lines=8> */
.L_x_6591:
[----:B------:R-:W-:Y:S02]  /*2e070*/  IMAD.MOV.U32 R13, RZ, RZ, R8 ;  /* 0x000000ffff0d7224 */ /* 0x000fe400078e0008 */
[----:B------:R-:W-:-:S07]  /*2e080*/  IMAD.MOV.U32 R0, RZ, RZ, R14 ;  /* 0x000000ffff007224 */ /* 0x000fce00078e000e */
[----:B------:R-:W-:Y:S05]  /*2e090*/  WARPSYNC.COLLECTIVE R15, `(.L_x_6592) ;  /* 0x000000000f087348 */ /* 0x000fea0003c00000 */
[----:B------:R0:W1:Y:S02]  /*2e0a0*/  SHFL.IDX P6, R14, R13, R12, R11 ;  /* 0x0000000c0d0e7389 */ /* 0x00006400000c000b */
[----:B01----:R-:W-:Y:S01]  /*2e0b0*/  ENDCOLLECTIVE ;  /* 0x000000000000791b */ /* 0x003fe20003800000 */
.L_x_6592:
[----:B------:R-:W-:Y:S02]  /*2e0c0*/  IMAD.MOV.U32 R13, RZ, RZ, R4 ;  /* 0x000000ffff0d7224 */ /* 0x000fe400078e0004 */
[----:B------:R-:W-:-:S07]  /*2e0d0*/  IMAD.MOV.U32 R5, RZ, RZ, R14 ;  /* 0x000000ffff057224 */ /* 0x000fce00078e000e */
[----:B------:R-:W-:Y:S05]  /*2e0e0*/  WARPSYNC.COLLECTIVE R15, `(.L_x_6593) ;  /* 0x000000000f087348 */ /* 0x000fea0003c00000 */
[----:B------:R0:W1:Y:S02]  /*2e0f0*/  SHFL.IDX P6, R14, R13, R12, R11 ;  /* 0x0000000c0d0e7389 */ /* 0x00006400000c000b */
[----:B01----:R-:W-:Y:S01]  /*2e100*/  ENDCOLLECTIVE ;  /* 0x000000000000791b */ /* 0x003fe20003800000 */
.L_x_6593:
[----:B------:R-:W-:Y:S01]  /*2e110*/  IMAD.MOV.U32 R4, RZ, RZ, R14 ;  /* 0x000000ffff047224 */ /* 0x000fe200078e000e */
[----:B------:R-:W-:Y:S06]  /*2e120*/  BRA `(.L_x_6594) ;  /* 0xfffffde000447947 */ /* 0x000fec000383ffff */
.L_x_6312:
[----:B0-----:R0:W1:Y:S02]  /*2e130*/  SYNCS.PHASECHK.TRANS64.TRYWAIT P0, [R16+URZ+0x36800], R5 ;  /* 0x03680005100075a7 */ /* 0x001064000800017f */
[----:B-1----:R-:W-:Y:S05]  /*2e140*/  @!P0 NANOSLEEP.SYNCS 0x989680 ;  /* 0x009896800000895d */ /* 0x002fea0003900000 */
[----:B------:R-:W1:Y:S02]  /*2e150*/  @!P0 SYNCS.PHASECHK.TRANS64 P0, [R16+URZ+0x36800], R5 ;  /* 0x03680005100085a7 */ /* 0x000e64000800007f */
[----:B-1----:R-:W-:Y:S05]  /*2e160*/  @!P0 BRA `(.L_x_6312) ;  /* 0xfffffffc00f08947 */ /* 0x002fea000383ffff */
[----:B------:R-:W-:Y:S05]  /*2e170*/  BRA `(.L_x_6595) ;  /* 0xfffffde800887947 */ /* 0x000fea000383ffff */
.L_x_6336:
        /* <DEDUP_REMOVED lines=8> */
.L_x_6597:
[----:B------:R-:W-:Y:S05]  /*2e200*/  BSYNC B1 ;  /* 0x0000000000017941 */ /* 0x000fea0003800000 */
.L_x_6596:
        /* <DEDUP_REMOVED lines=8> */
.L_x_6598:
[----:B------:R-:W-:Y:S02]  /*2e290*/  IMAD.MOV.U32 R21, RZ, RZ, R3 ;  /* 0x000000ffff157224 */ /* 0x000fe400078e0003 */
[----:B------:R-:W-:Y:S02]  /*2e2a0*/  IMAD.MOV.U32 R13, RZ, RZ, R7 ;  /* 0x000000ffff0d7224 */ /* 0x000fe400078e0007 */
[----:B------:R-:W-:-:S07]  /*2e2b0*/  IMAD.MOV.U32 R0, RZ, RZ, R14 ;  /* 0x000000ffff007224 */ /* 0x000fce00078e000e */
[----:B------:R-:W-:Y:S05]  /*2e2c0*/  WARPSYNC.COLLECTIVE R15, `(.L_x_6599) ;  /* 0x000000000f087348 */ /* 0x000fea0003c00000 */
[----:B------:R0:W1:Y:S02]  /*2e2d0*/  SHFL.IDX P6, R14, R13, R12, R11 ;  /* 0x0000000c0d0e7389 */ /* 0x00006400000c000b */
[----:B01----:R-:W-:Y:S01]  /*2e2e0*/  ENDCOLLECTIVE ;  /* 0x000000000000791b */ /* 0x003fe20003800000 */
.L_x_6599:
[----:B------:R-:W-:Y:S02]  /*2e2f0*/  IMAD.MOV.U32 R20, RZ, RZ, R0 ;  /* 0x000000ffff147224 */ /* 0x000fe400078e0000 */
[----:B------:R-:W-:Y:S02]  /*2e300*/  IMAD.MOV.U32 R13, RZ, RZ, R9 ;  /* 0x000000ffff0d7224 */ /* 0x000fe400078e0009 */
[----:B------:R-:W-:-:S07]  /*2e310*/  IMAD.MOV.U32 R5, RZ, RZ, R14 ;  /* 0x000000ffff057224 */ /* 0x000fce00078e000e */
[----:B------:R-:W-:Y:S05]  /*2e320*/  WARPSYNC.COLLECTIVE R15, `(.L_x_6600) ;  /* 0x000000000f087348 */ /* 0x000fea0003c00000 */
[----:B------:R0:W1:Y:S02]  /*2e330*/  SHFL.IDX P6, R14, R13, R12, R11 ;  /* 0x0000000c0d0e7389 */ /* 0x00006400000c000b */
[----:B01----:R-:W-:Y:S01]  /*2e340*/  ENDCOLLECTIVE ;  /* 0x000000000000791b */ /* 0x003fe20003800000 */
.L_x_6600:
[----:B------:R-:W-:Y:S05]  /*2e350*/  BRA `(.L_x_6601) ;  /* 0xfffffe1000347947 */ /* 0x000fea000383ffff */
.L_x_6339:
        /* <DEDUP_REMOVED lines=8> */
.L_x_6603:
[----:B------:R-:W-:Y:S05]  /*2e3e0*/  BSYNC B1 ;  /* 0x0000000000017941 */ /* 0x000fea0003800000 */
.L_x_6602:
        /* <DEDUP_REMOVED lines=8> */
.L_x_6604:
[----:B------:R-:W-:Y:S02]  /*2e470*/  IMAD.MOV.U32 R21, RZ, RZ, R3 ;  /* 0x000000ffff157224 */ /* 0x000fe400078e0003 */
[----:B------:R-:W-:Y:S02]  /*2e480*/  IMAD.MOV.U32 R13, RZ, RZ, R7 ;  /* 0x000000ffff0d7224 */ /* 0x000fe400078e0007 */
[----:B------:R-:W-:-:S07]  /*2e490*/  IMAD.MOV.U32 R0, RZ, RZ, R14 ;  /* 0x000000ffff007224 */ /* 0x000fce00078e000e */
[----:B------:R-:W-:Y:S05]  /*2e4a0*/  WARPSYNC.COLLECTIVE R15, `(.L_x_6605) ;  /* 0x000000000f087348 */ /* 0x000fea0003c00000 */
[----:B------:R0:W1:Y:S02]  /*2e4b0*/  SHFL.IDX P6, R14, R13, R12, R11 ;  /* 0x0000000c0d0e7389 */ /* 0x00006400000c000b */
[----:B01----:R-:W-:Y:S01]  /*2e4c0*/  ENDCOLLECTIVE ;  /* 0x000000000000791b */ /* 0x003fe20003800000 */
.L_x_6605:
[----:B------:R-:W-:Y:S02]  /*2e4d0*/  IMAD.MOV.U32 R20, RZ, RZ, R0 ;  /* 0x000000ffff147224 */ /* 0x000fe400078e0000 */
[----:B------:R-:W-:Y:S02]  /*2e4e0*/  IMAD.MOV.U32 R13, RZ, RZ, R9 ;  /* 0x000000ffff0d7224 */ /* 0x000fe400078e0009 */
[----:B------:R-:W-:-:S07]  /*2e4f0*/  IMAD.MOV.U32 R7, RZ, RZ, R14 ;  /* 0x000000ffff077224 */ /* 0x000fce00078e000e */
[----:B------:R-:W-:Y:S05]  /*2e500*/  WARPSYNC.COLLECTIVE R15, `(.L_x_6606) ;  /* 0x000000000f087348 */ /* 0x000fea0003c00000 */
[----:B------:R0:W1:Y:S02]  /*2e510*/  SHFL.IDX P6, R14, R13, R12, R11 ;  /* 0x0000000c0d0e7389 */ /* 0x00006400000c000b */
[----:B01----:R-:W-:Y:S01]  /*2e520*/  ENDCOLLECTIVE ;  /* 0x000000000000791b */ /* 0x003fe20003800000 */
.L_x_6606:
[----:B------:R-:W-:Y:S05]  /*2e530*/  BRA `(.L_x_6607) ;  /* 0xfffffe14006c7947 */ /* 0x000fea000383ffff */
.L_x_6343:
[----:B0-----:R0:W1:Y:S02]  /*2e540*/  SYNCS.PHASECHK.TRANS64.TRYWAIT P0, [R16+URZ+0x36800], R61 ;  /* 0x0368003d100075a7 */ /* 0x001064000800017f */
[----:B-1----:R-:W-:Y:S05]  /*2e550*/  @!P0 NANOSLEEP.SYNCS 0x989680 ;  /* 0x009896800000895d */ /* 0x002fea0003900000 */
[----:B------:R-:W1:Y:S02]  /*2e560*/  @!P0 SYNCS.PHASECHK.TRANS64 P0, [R16+URZ+0x36800], R61 ;  /* 0x0368003d100085a7 */ /* 0x000e64000800007f */
[----:B-1----:R-:W-:Y:S05]  /*2e570*/  @!P0 BRA `(.L_x_6343) ;  /* 0xfffffffc00f08947 */ /* 0x002fea000383ffff */
[----:B------:R-:W-:Y:S05]  /*2e580*/  BRA `(.L_x_6608) ;  /* 0xfffffe1800f07947 */ /* 0x000fea000383ffff */
.L_x_6357:
[----:B-1----:R1:W2:Y:S02]  /*2e590*/  SYNCS.PHASECHK.TRANS64.TRYWAIT P2, [R3+URZ+0x36830], R0 ;  /* 0x03683000030075a7 */ /* 0x0022a4000804017f */
[----:B--2---:R-:W-:Y:S05]  /*2e5a0*/  @!P2 NANOSLEEP.SYNCS 0x989680 ;  /* 0x009896800000a95d */ /* 0x004fea0003900000 */
[----:B------:R-:W2:Y:S02]  /*2e5b0*/  @!P2 SYNCS.PHASECHK.TRANS64 P2, [R3+URZ+0x36830], R0 ;  /* 0x036830000300a5a7 */ /* 0x000ea4000804007f */
[----:B--2---:R-:W-:Y:S05]  /*2e5c0*/  @!P2 BRA `(.L_x_6357) ;  /* 0xfffffffc00f0a947 */ /* 0x004fea000383ffff */
[----:B------:R-:W-:Y:S05]  /*2e5d0*/  BRA `(.L_x_6356) ;  /* 0xfffffe4400b47947 */ /* 0x000fea000383ffff */
.L_x_6364:
[----:B-1----:R1:W2:Y:S02]  /*2e5e0*/  SYNCS.PHASECHK.TRANS64.TRYWAIT P3, [R13+URZ+0x36830], R4 ;  /* 0x036830040d0075a7 */ /* 0x0022a4000806017f */
[----:B--2---:R-:W-:Y:S05]  /*2e5f0*/  @!P3 NANOSLEEP.SYNCS 0x989680 ;  /* 0x009896800000b95d */ /* 0x004fea0003900000 */
[----:B------:R-:W2:Y:S02]  /*2e600*/  @!P3 SYNCS.PHASECHK.TRANS64 P3, [R13+URZ+0x36830], R4 ;  /* 0x036830040d00b5a7 */ /* 0x000ea4000806007f */
[----:B--2---:R-:W-:Y:S05]  /*2e610*/  @!P3 BRA `(.L_x_6364) ;  /* 0xfffffffc00f0b947 */ /* 0x004fea000383ffff */
[----:B------:R-:W-:Y:S05]  /*2e620*/  BRA `(.L_x_6363) ;  /* 0xfffffe9400a07947 */ /* 0x000fea000383ffff */
.L_x_6369:
[----:B-1----:R1:W2:Y:S02]  /*2e630*/  SYNCS.PHASECHK.TRANS64.TRYWAIT P3, [R11+URZ+0x36850], R0 ;  /* 0x036850000b0075a7 */ /* 0x0022a4000806017f */
[----:B--2---:R-:W-:Y:S05]  /*2e640*/  @!P3 NANOSLEEP.SYNCS 0x989680 ;  /* 0x009896800000b95d */ /* 0x004fea0003900000 */
[----:B------:R-:W2:Y:S02]  /*2e650*/  @!P3 SYNCS.PHASECHK.TRANS64 P3, [R11+URZ+0x36850], R0 ;  /* 0x036850000b00b5a7 */ /* 0x000ea4000806007f */
[----:B--2---:R-:W-:Y:S05]  /*2e660*/  @!P3 BRA `(.L_x_6369) ;  /* 0xfffffffc00f0b947 */ /* 0x004fea000383ffff */
[----:B------:R-:W-:Y:S05]  /*2e670*/  BRA `(.L_x_6368) ;  /* 0xfffffecc003c7947 */ /* 0x000fea000383ffff */
.L_x_6377:
[----:B-1----:R1:W2:Y:S02]  /*2e680*/  SYNCS.PHASECHK.TRANS64.TRYWAIT P2, [R4+URZ+0x36830], R5 ;  /* 0x03683005040075a7 */ /* 0x0022a4000804017f */
[----:B--2---:R-:W-:Y:S05]  /*2e690*/  @!P2 NANOSLEEP.SYNCS 0x989680 ;  /* 0x009896800000a95d */ /* 0x004fea0003900000 */
[----:B------:R-:W2:Y:S02]  /*2e6a0*/  @!P2 SYNCS.PHASECHK.TRANS64 P2, [R4+URZ+0x36830], R5 ;  /* 0x036830050400a5a7 */ /* 0x000ea4000804007f */
[----:B--2---:R-:W-:Y:S05]  /*2e6b0*/  @!P2 BRA `(.L_x_6377) ;  /* 0xfffffffc00f0a947 */ /* 0x004fea000383ffff */
[----:B------:R-:W-:Y:S05]  /*2e6c0*/  BRA `(.L_x_6376) ;  /* 0xfffffee800f07947 */ /* 0x000fea000383ffff */
.L_x_6382:
[----:B-1----:R1:W2:Y:S02]  /*2e6d0*/  SYNCS.PHASECHK.TRANS64.TRYWAIT P2, [R11+URZ+0x36850], R0 ;  /* 0x036850000b0075a7 */ /* 0x0022a4000804017f */
[----:B--2---:R-:W-:Y:S05]  /*2e6e0*/  @!P2 NANOSLEEP.SYNCS 0x989680 ;  /* 0x009896800000a95d */ /* 0x004fea0003900000 */
[----:B------:R-:W2:Y:S02]  /*2e6f0*/  @!P2 SYNCS.PHASECHK.TRANS64 P2, [R11+URZ+0x36850], R0 ;  /* 0x036850000b00a5a7 */ /* 0x000ea4000804007f */
[----:B--2---:R-:W-:Y:S05]  /*2e700*/  @!P2 BRA `(.L_x_6382) ;  /* 0xfffffffc00f0a947 */ /* 0x004fea000383ffff */
[----:B------:R-:W-:Y:S05]  /*2e710*/  BRA `(.L_x_6381) ;  /* 0xffffff20008c7947 */ /* 0x000fea000383ffff */
.L_x_6388:
[----:B-1----:R1:W2:Y:S02]  /*2e720*/  SYNCS.PHASECHK.TRANS64.TRYWAIT P0, [R8+URZ+0x36850], R3 ;  /* 0x03685003080075a7 */ /* 0x0022a4000800017f */
[----:B--2---:R-:W-:Y:S05]  /*2e730*/  @!P0 NANOSLEEP.SYNCS 0x989680 ;  /* 0x009896800000895d */ /* 0x004fea0003900000 */
[----:B------:R-:W2:Y:S02]  /*2e740*/  @!P0 SYNCS.PHASECHK.TRANS64 P0, [R8+URZ+0x36850], R3 ;  /* 0x03685003080085a7 */ /* 0x000ea4000800007f */
[----:B--2---:R-:W-:Y:S05]  /*2e750*/  @!P0 BRA `(.L_x_6388) ;  /* 0xfffffffc00f08947 */ /* 0x004fea000383ffff */
[----:B------:R-:W-:Y:S05]  /*2e760*/  BRA `(.L_x_6387) ;  /* 0xffffff3c00887947 */ /* 0x000fea000383ffff */
.L_x_6424:
[----:B------:R-:W1:Y:S01]  /*2e770*/  S2R R11, SR_TID.X ;  /* 0x00000000000b7919 */ /* 0x000e620000002100 */
[----:B------:R-:W-:Y:S01]  /*2e780*/  BSSY B1, `(.L_x_6609) ;  /* 0x000000a000017945 */ /* 0x000fe20003800000 */
[----:B------:R-:W-:Y:S02]  /*2e790*/  IMAD.MOV.U32 R12, RZ, RZ, RZ ;  /* 0x000000ffff0c7224 */ /* 0x000fe400078e00ff */
[----:B------:R-:W-:Y:S01]  /*2e7a0*/  IMAD.MOV.U32 R15, RZ, RZ, -0x1 ;  /* 0xffffffffff0f7424 */ /* 0x000fe200078e00ff */
[----:B-1----:R-:W-:-:S04]  /*2e7b0*/  SHF.R.U32.HI R11, RZ, 0x5, R11 ;  /* 0x00000005ff0b7819 */ /* 0x002fc8000001160b */
[----:B------:R-:W-:-:S05]  /*2e7c0*/  LOP3.LUT R11, R11, 0x3, RZ, 0xc0, !PT ;  /* 0x000000030b0b7812 */ /* 0x000fca00078ec0ff */
[----:B0-----:R-:W-:Y:S02]  /*2e7d0*/  IMAD.MOV.U32 R13, RZ, RZ, R11 ;  /* 0x000000ffff0d7224 */ /* 0x001fe400078e000b */
[----:B------:R-:W-:-:S07]  /*2e7e0*/  IMAD.MOV.U32 R11, RZ, RZ, 0x1f ;  /* 0x0000001fff0b7424 */ /* 0x000fce00078e00ff */
[----:B------:R-:W-:Y:S05]  /*2e7f0*/  WARPSYNC.COLLECTIVE R15, `(.L_x_6610) ;  /* 0x000000000f087348 */ /* 0x000fea0003c00000 */
[----:B------:R0:W1:Y:S02]  /*2e800*/  SHFL.IDX P6, R14, R13, R12, R11 ;  /* 0x0000000c0d0e7389 */ /* 0x00006400000c000b */
[----:B01----:R-:W-:Y:S01]  /*2e810*/  ENDCOLLECTIVE ;  /* 0x000000000000791b */ /* 0x003fe20003800000 */
.L_x_6610:
[----:B------:R-:W-:Y:S05]  /*2e820*/  BSYNC B1 ;  /* 0x0000000000017941 */ /* 0x000fea0003800000 */
.L_x_6609:
[----:B------:R-:W-:Y:S05]  /*2e830*/  BRA `(.L_x_6611) ;  /* 0xffffff8400987947 */ /* 0x000fea000383ffff */
.L_x_6426:
[----:B------:R-:W-:Y:S01]  /*2e840*/  BSSY B1, `(.L_x_6612) ;  /* 0x0000006000017945 */ /* 0x000fe20003800000 */
[----:B------:R-:W-:-:S07]  /*2e850*/  IMAD.MOV.U32 R15, RZ, RZ, -0x1 ;  /* 0xffffffffff0f7424 */ /* 0x000fce00078e00ff */
[----:B01----:R-:W-:Y:S05]  /*2e860*/  WARPSYNC.COLLECTIVE R15, `(.L_x_6613) ;  /* 0x000000000f0c7348 */ /* 0x003fea0003c00000 */
[----:B------:R-:W-:Y:S02]  /*2e870*/  ELECT P6, UR62, PT ;  /* 0x00000000003e782f */ /* 0x000fe400038c0000 */
[----:B------:R-:W-:Y:S01]  /*2e880*/  MOV R14, UR62 ;  /* 0x0000003e000e7c02 */ /* 0x000fe20008000f00 */
[----:B01----:R-:W-:Y:S10]  /*2e890*/  ENDCOLLECTIVE ;  /* 0x000000000000791b */ /* 0x003ff40003800000 */
.L_x_6613:
[----:B------:R-:W-:Y:S05]  /*2e8a0*/  BSYNC B1 ;  /* 0x0000000000017941 */ /* 0x000fea0003800000 */
.L_x_6612:
[----:B------:R-:W-:Y:S01]  /*2e8b0*/  PLOP3.LUT P2, PT, P6, PT, PT, 0x80, 0x0 ;  /* 0x000000000000781c */ /* 0x000fe2000374f070 */
[----:B------:R-:W-:-:S12]  /*2e8c0*/  BRA `(.L_x_6425) ;  /* 0xffffff84008c7947 */ /* 0x000fd8000383ffff */
.L_x_6428:
[----:B-1----:R-:W2:Y:S02]  /*2e8d0*/  LDL R3, [R1+0x4] ;  /* 0x0000040001037983 */ /* 0x002ea40000100800 */
[----:B--2---:R1:W2:Y:S02]  /*2e8e0*/  SYNCS.PHASECHK.TRANS64.TRYWAIT P0, [R3+URZ+0x36820], R2 ;  /* 0x03682002030075a7 */ /* 0x0042a4000800017f */
[----:B--2---:R-:W-:Y:S05]  /*2e8f0*/  @!P0 NANOSLEEP.SYNCS 0x989680 ;  /* 0x009896800000895d */ /* 0x004fea0003900000 */
[----:B------:R-:W2:Y:S02]  /*2e900*/  @!P0 SYNCS.PHASECHK.TRANS64 P0, [R3+URZ+0x36820], R2 ;  /* 0x03682002030085a7 */ /* 0x000ea4000800007f */
[----:B--2---:R-:W-:Y:S05]  /*2e910*/  @!P0 BRA `(.L_x_6428) ;  /* 0xfffffffc00ec8947 */ /* 0x004fea000383ffff */
[----:B------:R-:W-:Y:S05]  /*2e920*/  BRA `(.L_x_6614) ;  /* 0xffffff84009c7947 */ /* 0x000fea000383ffff */
.L_x_6432:
[----:B-1----:R1:W2:Y:S02]  /*2e930*/  SYNCS.PHASECHK.TRANS64.TRYWAIT P0, [R4+URZ+0x368a0], R8 ;  /* 0x0368a008040075a7 */ /* 0x0022a4000800017f */
[----:B--2---:R-:W-:Y:S05]  /*2e940*/  @!P0 NANOSLEEP.SYNCS 0x989680 ;  /* 0x009896800000895d */ /* 0x004fea0003900000 */
[----:B------:R-:W2:Y:S02]  /*2e950*/  @!P0 SYNCS.PHASECHK.TRANS64 P0, [R4+URZ+0x368a0], R8 ;  /* 0x0368a008040085a7 */ /* 0x000ea4000800007f */
[----:B--2---:R-:W-:Y:S05]  /*2e960*/  @!P0 BRA `(.L_x_6432) ;  /* 0xfffffffc00f08947 */ /* 0x004fea000383ffff */
[----:B------:R-:W-:Y:S05]  /*2e970*/  BRA `(.L_x_6615) ;  /* 0xffffff8400c07947 */ /* 0x000fea000383ffff */
.L_x_6439:
[----:B--2---:R2:W3:Y:S02]  /*2e980*/  SYNCS.PHASECHK.TRANS64.TRYWAIT P0, [R4+URZ+0x368c0], R8 ;  /* 0x0368c008040075a7 */ /* 0x0044e4000800017f */
[----:B---3--:R-:W-:Y:S05]  /*2e990*/  @!P0 NANOSLEEP.SYNCS 0x989680 ;  /* 0x009896800000895d */ /* 0x008fea0003900000 */
[----:B------:R-:W3:Y:S02]  /*2e9a0*/  @!P0 SYNCS.PHASECHK.TRANS64 P0, [R4+URZ+0x368c0], R8 ;  /* 0x0368c008040085a7 */ /* 0x000ee4000800007f */
[----:B---3--:R-:W-:Y:S05]  /*2e9b0*/  @!P0 BRA `(.L_x_6439) ;  /* 0xfffffffc00f08947 */ /* 0x008fea000383ffff */
[----:B------:R-:W-:Y:S05]  /*2e9c0*/  BRA `(.L_x_6616) ;  /* 0xffffff8800c07947 */ /* 0x000fea000383ffff */
.L_x_6448:
[----:B-1----:R1:W2:Y:S02]  /*2e9d0*/  SYNCS.PHASECHK.TRANS64.TRYWAIT P0, [R6+URZ+0x368a0], R5 ;  /* 0x0368a005060075a7 */ /* 0x0022a4000800017f */
[----:B--2---:R-:W-:Y:S05]  /*2e9e0*/  @!P0 NANOSLEEP.SYNCS 0x989680 ;  /* 0x009896800000895d */ /* 0x004fea0003900000 */
[----:B------:R-:W2:Y:S02]  /*2e9f0*/  @!P0 SYNCS.PHASECHK.TRANS64 P0, [R6+URZ+0x368a0], R5 ;  /* 0x0368a005060085a7 */ /* 0x000ea4000800007f */
[----:B--2---:R-:W-:Y:S05]  /*2ea00*/  @!P0 BRA `(.L_x_6448) ;  /* 0xfffffffc00f08947 */ /* 0x004fea000383ffff */
[----:B------:R-:W-:Y:S05]  /*2ea10*/  BRA `(.L_x_6617) ;  /* 0xffffff90000c7947 */ /* 0x000fea000383ffff */
.L_x_6455:
[----:B--2---:R2:W3:Y:S02]  /*2ea20*/  SYNCS.PHASECHK.TRANS64.TRYWAIT P0, [R6+URZ+0x368c0], R5 ;  /* 0x0368c005060075a7 */ /* 0x0044e4000800017f */
[----:B---3--:R-:W-:Y:S05]  /*2ea30*/  @!P0 NANOSLEEP.SYNCS 0x989680 ;  /* 0x009896800000895d */ /* 0x008fea0003900000 */
[----:B------:R-:W3:Y:S02]  /*2ea40*/  @!P0 SYNCS.PHASECHK.TRANS64 P0, [R6+URZ+0x368c0], R5 ;  /* 0x0368c005060085a7 */ /* 0x000ee4000800007f */
[----:B---3--:R-:W-:Y:S05]  /*2ea50*/  @!P0 BRA `(.L_x_6455) ;  /* 0xfffffffc00f08947 */ /* 0x008fea000383ffff */
[----:B------:R-:W-:Y:S05]  /*2ea60*/  BRA `(.L_x_6618) ;  /* 0xffffff9400087947 */ /* 0x000fea000383ffff */
.L_x_6470:
        /* <DEDUP_REMOVED lines=11> */
.L_x_6620:
[----:B------:R-:W-:Y:S05]  /*2eb20*/  BSYNC B0 ;  /* 0x0000000000007941 */ /* 0x000fea0003800000 */
.L_x_6619:
[----:B------:R-:W-:Y:S05]  /*2eb30*/  BRA `(.L_x_6621) ;  /* 0xffffff9c00e07947 */ /* 0x000fea000383ffff */
.L_x_6472:
[----:B------:R-:W-:Y:S01]  /*2eb40*/  BSSY B0, `(.L_x_6622) ;  /* 0x0000006000007945 */ /* 0x000fe20003800000 */
[----:B------:R-:W-:-:S07]  /*2eb50*/  IMAD.MOV.U32 R15, RZ, RZ, -0x1 ;  /* 0xffffffffff0f7424 */ /* 0x000fce00078e00ff */
[----:B01----:R-:W-:Y:S05]  /*2eb60*/  WARPSYNC.COLLECTIVE R15, `(.L_x_6623) ;  /* 0x000000000f0c7348 */ /* 0x003fea0003c00000 */
[----:B------:R-:W-:Y:S02]  /*2eb70*/  ELECT P6, UR62, PT ;  /* 0x00000000003e782f */ /* 0x000fe400038c0000 */
[----:B------:R-:W-:Y:S01]  /*2eb80*/  MOV R14, UR62 ;  /* 0x0000003e000e7c02 */ /* 0x000fe20008000f00 */
[----:B01----:R-:W-:Y:S10]  /*2eb90*/  ENDCOLLECTIVE ;  /* 0x000000000000791b */ /* 0x003ff40003800000 */
.L_x_6623:
[----:B------:R-:W-:Y:S05]  /*2eba0*/  BSYNC B0 ;  /* 0x0000000000007941 */ /* 0x000fea0003800000 */
.L_x_6622:
[----:B------:R-:W-:Y:S05]  /*2ebb0*/  BRA `(.L_x_6624) ;  /* 0xffffff9c00f07947 */ /* 0x000fea000383ffff */
.L_x_6474:
[----:B-1----:R1:W2:Y:S02]  /*2ebc0*/  SYNCS.PHASECHK.TRANS64.TRYWAIT P0, [R0+URZ+0x36840], R2 ;  /* 0x03684002000075a7 */ /* 0x0022a4000800017f */
[----:B--2---:R-:W-:Y:S05]  /*2ebd0*/  @!P0 NANOSLEEP.SYNCS 0x989680 ;  /* 0x009896800000895d */ /* 0x004fea0003900000 */
[----:B------:R-:W2:Y:S02]  /*2ebe0*/  @!P0 SYNCS.PHASECHK.TRANS64 P0, [R0+URZ+0x36840], R2 ;  /* 0x03684002000085a7 */ /* 0x000ea4000800007f */
[----:B--2---:R-:W-:Y:S05]  /*2ebf0*/  @!P0 BRA `(.L_x_6474) ;  /* 0xfffffffc00f08947 */ /* 0x004fea000383ffff */
[----:B------:R-:W-:Y:S05]  /*2ec00*/  BRA `(.L_x_6625) ;  /* 0xffffffa0005c7947 */ /* 0x000fea000383ffff */
.L_x_6478:
        /* <DEDUP_REMOVED lines=8> */
.L_x_6626:
[----:B------:R-:W-:Y:S02]  /*2ec90*/  IMAD.MOV.U32 R13, RZ, RZ, R3 ;  /* 0x000000ffff0d7224 */ /* 0x000fe400078e0003 */
[----:B------:R-:W-:-:S07]  /*2eca0*/  IMAD.MOV.U32 R4, RZ, RZ, R14 ;  /* 0x000000ffff047224 */ /* 0x000fce00078e000e */
[----:B------:R-:W-:Y:S05]  /*2ecb0*/  WARPSYNC.COLLECTIVE R15, `(.L_x_6627) ;  /* 0x000000000f087348 */ /* 0x000fea0003c00000 */
[----:B------:R0:W1:Y:S02]  /*2ecc0*/  SHFL.IDX P6, R14, R13, R12, R11 ;  /* 0x0000000c0d0e7389 */ /* 0x00006400000c000b */
[----:B01----:R-:W-:Y:S01]  /*2ecd0*/  ENDCOLLECTIVE ;  /* 0x000000000000791b */ /* 0x003fe20003800000 */
.L_x_6627:
[----:B------:R-:W-:Y:S02]  /*2ece0*/  IMAD R17, R17, 0x80, R10 ;  /* 0x0000008011117824 */ /* 0x000fe400078e020a */
[----:B------:R-:W-:Y:S02]  /*2ecf0*/  IMAD R0, R9, R7, RZ ;  /* 0x0000000709007224 */ /* 0x000fe400078e02ff */
[----:B------:R0:W5:Y:S01]  /*2ed00*/  LDL R9, [R1+0x30] ;  /* 0x0000300001097983 */ /* 0x0001620000100800 */
[----:B------:R-:W-:Y:S02]  /*2ed10*/  IMAD.MOV.U32 R13, RZ, RZ, R2 ;  /* 0x000000ffff0d7224 */ /* 0x000fe400078e0002 */
[----:B------:R-:W-:Y:S01]  /*2ed20*/  IMAD.MOV.U32 R12, RZ, RZ, 0x1 ;  /* 0x00000001ff0c7424 */ /* 0x000fe200078e00ff */
[C---:B------:R-:W-:Y:S01]  /*2ed30*/  ISETP.GE.AND P2, PT, R17.reuse, R0, PT ;  /* 0x000000001100720c */ /* 0x040fe20003f46270 */
[----:B------:R-:W-:Y:S02]  /*2ed40*/  IMAD.MOV.U32 R5, RZ, RZ, R14 ;  /* 0x000000ffff057224 */ /* 0x000fe400078e000e */
[----:B------:R-:W-:-:S10]  /*2ed50*/  VIADD R7, R17, 0x10 ;  /* 0x0000001011077836 */ /* 0x000fd40000000000 */
[----:B0----5:R-:W-:Y:S05]  /*2ed60*/  WARPSYNC.COLLECTIVE R15, `(.L_x_6628) ;  /* 0x000000000f087348 */ /* 0x021fea0003c00000 */
[----:B------:R1:W2:Y:S02]  /*2ed70*/  SHFL.IDX P6, R14, R13, R12, R11 ;  /* 0x0000000c0d0e7389 */ /* 0x0002a400000c000b */
[----:B012--5:R-:W-:Y:S01]  /*2ed80*/  ENDCOLLECTIVE ;  /* 0x000000000000791b */ /* 0x027fe20003800000 */
.L_x_6628:
[----:B------:R-:W-:Y:S01]  /*2ed90*/  @!P2 LEA R5, P4, R8, R5, 0x1 ;  /* 0x000000050805a211 */ /* 0x000fe200078808ff */
[----:B------:R-:W-:-:S04]  /*2eda0*/  IMAD.MOV.U32 R13, RZ, RZ, R3 ;  /* 0x000000ffff0d7224 */ /* 0x000fc800078e0003 */
[----:B------:R-:W-:-:S05]  /*2edb0*/  @!P2 IMAD.X R4, RZ, RZ, R4, P4 ;  /* 0x000000ffff04a224 */ /* 0x000fca00020e0604 */
[----:B------:R-:W-:Y:S01]  /*2edc0*/  @!P2 LOP3.LUT R5, R5, R4, RZ, 0x3c, !PT ;  /* 0x000000040505a212 */ /* 0x000fe200078e3cff */
[----:B------:R-:W-:-:S03]  /*2edd0*/  IMAD.MOV.U32 R6, RZ, RZ, R14 ;  /* 0x000000ffff067224 */ /* 0x000fc600078e000e */
[----:B------:R-:W-:-:S07]  /*2ede0*/  @!P2 LOP3.LUT R4, R5, R4, RZ, 0x3c, !PT ;  /* 0x000000040504a212 */ /* 0x000fce00078e3cff */
[----:B------:R-:W-:Y:S05]  /*2edf0*/  WARPSYNC.COLLECTIVE R15, `(.L_x_6629) ;  /* 0x000000000f087348 */ /* 0x000fea0003c00000 */
[----:B------:R0:W1:Y:S02]  /*2ee00*/  SHFL.IDX P6, R14, R13, R12, R11 ;  /* 0x0000000c0d0e7389 */ /* 0x00006400000c000b */
[----:B01----:R-:W-:Y:S01]  /*2ee10*/  ENDCOLLECTIVE ;  /* 0x000000000000791b */ /* 0x003fe20003800000 */
.L_x_6629:
[----:B------:R-:W-:Y:S01]  /*2ee20*/  @!P2 LOP3.LUT R5, R5, R4, RZ, 0x3c, !PT ;  /* 0x000000040505a212 */ /* 0x000fe200078e3cff */
[----:B------:R-:W-:Y:S02]  /*2ee30*/  IMAD.MOV.U32 R13, RZ, RZ, R2 ;  /* 0x000000ffff0d7224 */ /* 0x000fe400078e0002 */
[----:B------:R-:W-:Y:S02]  /*2ee40*/  IMAD.MOV.U32 R12, RZ, RZ, 0x2 ;  /* 0x00000002ff0c7424 */ /* 0x000fe400078e00ff */
        /* <DEDUP_REMOVED lines=11> */
.L_x_6630:
[----:B------:R-:W-:-:S05]  /*2ef00*/  @!P2 LEA R5, P4, R8, R4, 0x1 ;  /* 0x000000040805a211 */ /* 0x000fca00078808ff */
[----:B------:R-:W-:-:S05]  /*2ef10*/  @!P2 IMAD.X R4, RZ, RZ, R6, P4 ;  /* 0x000000ffff04a224 */ /* 0x000fca00020e0606 */
[----:B------:R-:W-:Y:S01]  /*2ef20*/  @!P2 LOP3.LUT R5, R5, R4, RZ, 0x3c, !PT ;  /* 0x000000040505a212 */ /* 0x000fe200078e3cff */
[----:B------:R-:W-:-:S03]  /*2ef30*/  IMAD.MOV.U32 R13, RZ, RZ, R3 ;  /* 0x000000ffff0d7224 */ /* 0x000fc600078e0003 */
[----:B------:R-:W-:-:S04]  /*2ef40*/  @!P2 LOP3.LUT R4, R5, R4, RZ, 0x3c, !PT ;  /* 0x000000040504a212 */ /* 0x000fc800078e3cff */
[----:B------:R-:W-:Y:S01]  /*2ef50*/  @!P2 LOP3.LUT R5, R5, R4, RZ, 0x3c, !PT ;  /* 0x000000040505a212 */ /* 0x000fe200078e3cff */
[----:B------:R-:W-:-:S07]  /*2ef60*/  IMAD.MOV.U32 R6, RZ, RZ, R14 ;  /* 0x000000ffff067224 */ /* 0x000fce00078e000e */
[----:B------:R-:W-:Y:S05]  /*2ef70*/  WARPSYNC.COLLECTIVE R15, `(.L_x_6631) ;  /* 0x000000000f087348 */ /* 0x000fea0003c00000 */
[----:B------:R0:W1:Y:S02]  /*2ef80*/  SHFL.IDX P6, R14, R13, R12, R11 ;  /* 0x0000000c0d0e7389 */ /* 0x00006400000c000b */
[----:B01----:R-:W-:Y:S01]  /*2ef90*/  ENDCOLLECTIVE ;  /* 0x000000000000791b */ /* 0x003fe20003800000 */
.L_x_6631:
[----:B------:R-:W-:Y:S01]  /*2efa0*/  @!PT LDS RZ, [RZ] ;  /* 0x00000000fffff984 */ /* 0x000fe20000000800 */
[----:B------:R-:W-:Y:S01]  /*2efb0*/  @!PT LDS RZ, [RZ] ;  /* 0x00000000fffff984 */ /* 0x000fe20000000800 */
[----:B------:R-:W-:Y:S01]  /*2efc0*/  @!PT LDS RZ, [RZ] ;  /* 0x00000000fffff984 */ /* 0x000fe20000000800 */
[----:B------:R-:W-:Y:S04]  /*2efd0*/  @!P2 LDGSTS.E.BYPASS.LTC128B.128 [R9+0x15c00], desc[UR60][R4.64], !P3 ;  /* 0x15c000000409afae */ /* 0x000fe8000d901d7c */
[----:B------:R-:W-:Y:S04]  /*2efe0*/  @!P2 LDGSTS.E.BYPASS.LTC128B.128 [R9+0x19c00], desc[UR60][R4.64+0x80], !P0 ;  /* 0x19c000800409afae */ /* 0x000fe8000c101d7c */
[----:B------:R0:W-:Y:S01]  /*2eff0*/  @!P2 LDGSTS.E.BYPASS.LTC128B.128 [R9+0x1dc00], desc[UR60][R4.64+0x100], !P1 ;  /* 0x1dc001000409afae */ /* 0x0001e2000c901d7c */
[----:B------:R-:W-:Y:S02]  /*2f000*/  IMAD.MOV.U32 R13, RZ, RZ, R2 ;  /* 0x000000ffff0d7224 */ /* 0x000fe400078e0002 */
[----:B------:R-:W-:-:S02]  /*2f010*/  IMAD.MOV.U32 R12, RZ, RZ, 0x3 ;  /* 0x00000003ff0c7424 */ /* 0x000fc400078e00ff */
[----:B0-----:R-:W-:-:S05]  /*2f020*/  VIADD R4, R17, 0x20 ;  /* 0x0000002011047836 */ /* 0x001fca0000000000 */
[----:B------:R-:W-:Y:S01]  /*2f030*/  ISETP.GE.AND P2, PT, R4, R0, PT ;  /* 0x000000000400720c */ /* 0x000fe20003f46270 */
[----:B------:R-:W-:-:S12]  /*2f040*/  IMAD.MOV.U32 R4, RZ, RZ, R14 ;  /* 0x000000ffff047224 */ /* 0x000fd800078e000e */
[----:B------:R-:W-:Y:S05]  /*2f050*/  WARPSYNC.COLLECTIVE R15, `(.L_x_6632) ;  /* 0x000000000f087348 */ /* 0x000fea0003c00000 */
[----:B------:R0:W1:Y:S02]  /*2f060*/  SHFL.IDX P6, R14, R13, R12, R11 ;  /* 0x0000000c0d0e7389 */ /* 0x00006400000c000b */
[----:B01----:R-:W-:Y:S01]  /*2f070*/  ENDCOLLECTIVE ;  /* 0x000000000000791b */ /* 0x003fe20003800000 */
.L_x_6632:
        /* <DEDUP_REMOVED lines=9> */
.L_x_6633:
[----:B------:R-:W-:-:S05]  /*2f110*/  @!P2 LOP3.LUT R5, R5, R4, RZ, 0x3c, !PT ;  /* 0x000000040505a212 */ /* 0x000fca00078e3cff */
[----:B------:R-:W-:Y:S01]  /*2f120*/  @!PT LDS RZ, [RZ] ;  /* 0x00000000fffff984 */ /* 0x000fe20000000800 */
[----:B------:R-:W-:Y:S01]  /*2f130*/  @!PT LDS RZ, [RZ] ;  /* 0x00000000fffff984 */ /* 0x000fe20000000800 */
[----:B------:R-:W-:Y:S01]  /*2f140*/  @!PT LDS RZ, [RZ] ;  /* 0x00000000fffff984 */ /* 0x000fe20000000800 */
[----:B------:R-:W-:Y:S04]  /*2f150*/  @!P2 LDGSTS.E.BYPASS.LTC128B.128 [R9+0x16400], desc[UR60][R4.64], !P3 ;  /* 0x164000000409afae */ /* 0x000fe8000d901d7c */
[----:B------:R-:W-:Y:S01]  /*2f160*/  @!P2 LDGSTS.E.BYPASS.LTC128B.128 [R9+0x1a400], desc[UR60][R4.64+0x80], !P0 ;  /* 0x1a4000800409afae */ /* 0x000fe2000c101d7c */
[----:B------:R-:W-:-:S03]  /*2f170*/  IMAD.MOV.U32 R13, RZ, RZ, R2 ;  /* 0x000000ffff0d7224 */ /* 0x000fc600078e0002 */
[----:B------:R0:W-:Y:S01]  /*2f180*/  @!P2 LDGSTS.E.BYPASS.LTC128B.128 [R9+0x1e400], desc[UR60][R4.64+0x100], !P1 ;  /* 0x1e4001000409afae */ /* 0x0001e2000c901d7c */
[----:B------:R-:W-:Y:S02]  /*2f190*/  IMAD.MOV.U32 R12, RZ, RZ, 0x4 ;  /* 0x00000004ff0c7424 */ /* 0x000fe400078e00ff */
[----:B0-----:R-:W-:-:S05]  /*2f1a0*/  VIADD R4, R17, 0x30 ;  /* 0x0000003011047836 */ /* 0x001fca0000000000 */
[----:B------:R-:W-:Y:S01]  /*2f1b0*/  ISETP.GE.AND P2, PT, R4, R0, PT ;  /* 0x000000000400720c */ /* 0x000fe20003f46270 */
[----:B------:R-:W-:-:S12]  /*2f1c0*/  IMAD.MOV.U32 R4, RZ, RZ, R14 ;  /* 0x000000ffff047224 */ /* 0x000fd800078e000e */
[----:B------:R-:W-:Y:S05]  /*2f1d0*/  WARPSYNC.COLLECTIVE R15, `(.L_x_6634) ;  /* 0x000000000f087348 */ /* 0x000fea0003c00000 */
[----:B------:R0:W1:Y:S02]  /*2f1e0*/  SHFL.IDX P6, R14, R13, R12, R11 ;  /* 0x0000000c0d0e7389 */ /* 0x00006400000c000b */
[----:B01----:R-:W-:Y:S01]  /*2f1f0*/  ENDCOLLECTIVE ;  /* 0x000000000000791b */ /* 0x003fe20003800000 */
.L_x_6634:
        /* <DEDUP_REMOVED lines=9> */
.L_x_6635:
        /* <DEDUP_REMOVED lines=15> */
.L_x_6636:
        /* <DEDUP_REMOVED lines=9> */
.L_x_6637:
        /* <DEDUP_REMOVED lines=15> */
.L_x_6638:
        /* <DEDUP_REMOVED lines=9> */
.L_x_6639:
        /* <DEDUP_REMOVED lines=15> */
.L_x_6640:
[----:B------:R-:W-:Y:S01]  /*2f680*/  @!P2 LEA R5, P4, R8, R4, 0x1 ;  /* 0x000000040805a211 */ /* 0x000fe200078808ff */
[----:B------:R-:W-:-:S04]  /*2f690*/  IMAD.MOV.U32 R13, RZ, RZ, R3 ;  /* 0x000000ffff0d7224 */ /* 0x000fc800078e0003 */
[----:B------:R-:W-:-:S05]  /*2f6a0*/  @!P2 IMAD.X R4, RZ, RZ, R6, P4 ;  /* 0x000000ffff04a224 */ /* 0x000fca00020e0606 */
        /* <DEDUP_REMOVED lines=13> */
.L_x_6641:
[----:B------:R-:W-:Y:S01]  /*2f780*/  IMAD.MOV.U32 R3, RZ, RZ, R14 ;  /* 0x000000ffff037224 */ /* 0x000fe200078e000e */
[----:B------:R-:W-:Y:S06]  /*2f790*/  BRA `(.L_x_6642) ;  /* 0xffffffa400487947 */ /* 0x000fec000383ffff */
.L_x_6483:
[----:B0-----:R-:W4:Y:S02]  /*2f7a0*/  LDL R2, [R1+0x4] ;  /* 0x0000040001027983 */ /* 0x001f240000100800 */
[----:B----4-:R0:W1:Y:S02]  /*2f7b0*/  SYNCS.PHASECHK.TRANS64.TRYWAIT P0, [R2+URZ+0x36820], R0 ;  /* 0x03682000020075a7 */ /* 0x010064000800017f */
[----:B-1----:R-:W-:Y:S05]  /*2f7c0*/  @!P0 NANOSLEEP.SYNCS 0x989680 ;  /* 0x009896800000895d */ /* 0x002fea0003900000 */
[----:B------:R-:W1:Y:S02]  /*2f7d0*/  @!P0 SYNCS.PHASECHK.TRANS64 P0, [R2+URZ+0x36820], R0 ;  /* 0x03682000020085a7 */ /* 0x000e64000800007f */
[----:B-1----:R-:W-:Y:S05]  /*2f7e0*/  @!P0 BRA `(.L_x_6483) ;  /* 0xfffffffc00ec8947 */ /* 0x002fea000383ffff */
[----:B------:R-:W-:Y:S05]  /*2f7f0*/  BRA `(.L_x_6643) ;  /* 0xffffffa400c07947 */ /* 0x000fea000383ffff */
.L_x_6492:
[----:B-1----:R1:W2:Y:S02]  /*2f800*/  SYNCS.PHASECHK.TRANS64.TRYWAIT P0, [R3+URZ+0x36840], R0 ;  /* 0x03684000030075a7 */ /* 0x0022a4000800017f */
[----:B--2---:R-:W-:Y:S05]  /*2f810*/  @!P0 NANOSLEEP.SYNCS 0x989680 ;  /* 0x009896800000895d */ /* 0x004fea0003900000 */
[----:B------:R-:W2:Y:S02]  /*2f820*/  @!P0 SYNCS.PHASECHK.TRANS64 P0, [R3+URZ+0x36840], R0 ;  /* 0x03684000030085a7 */ /* 0x000ea4000800007f */
[----:B--2---:R-:W-:Y:S05]  /*2f830*/  @!P0 BRA `(.L_x_6492) ;  /* 0xfffffffc00f08947 */ /* 0x004fea000383ffff */
[----:B------:R-:W-:Y:S05]  /*2f840*/  BRA `(.L_x_6644) ;  /* 0xffffffa800847947 */ /* 0x000fea000383ffff */
.L_x_6499:
[----:B0-----:R0:W1:Y:S02]  /*2f850*/  SYNCS.PHASECHK.TRANS64.TRYWAIT P0, [R0+URZ+0x36860], R3 ;  /* 0x03686003000075a7 */ /* 0x001064000800017f */
[----:B-1----:R-:W-:Y:S05]  /*2f860*/  @!P0 NANOSLEEP.SYNCS 0x989680 ;  /* 0x009896800000895d */ /* 0x002fea0003900000 */
[----:B------:R-:W1:Y:S02]  /*2f870*/  @!P0 SYNCS.PHASECHK.TRANS64 P0, [R0+URZ+0x36860], R3 ;  /* 0x03686003000085a7 */ /* 0x000e64000800007f */
[----:B-1----:R-:W-:Y:S05]  /*2f880*/  @!P0 BRA `(.L_x_6499) ;  /* 0xfffffffc00f08947 */ /* 0x002fea000383ffff */
[----:B------:R-:W-:Y:S05]  /*2f890*/  BRA `(.L_x_6645) ;  /* 0xffffffac00a07947 */ /* 0x000fea000383ffff */
.L_x_6510:
[----:B--2---:R2:W3:Y:S02]  /*2f8a0*/  SYNCS.PHASECHK.TRANS64.TRYWAIT P0, [R3+URZ+0x36840], R2 ;  /* 0x03684002030075a7 */ /* 0x0044e4000800017f */
[----:B---3--:R-:W-:Y:S05]  /*2f8b0*/  @!P0 NANOSLEEP.SYNCS 0x989680 ;  /* 0x009896800000895d */ /* 0x008fea0003900000 */
[----:B------:R-:W3:Y:S02]  /*2f8c0*/  @!P0 SYNCS.PHASECHK.TRANS64 P0, [R3+URZ+0x36840], R2 ;  /* 0x03684002030085a7 */ /* 0x000ee4000800007f */
[----:B---3--:R-:W-:Y:S05]  /*2f8d0*/  @!P0 BRA `(.L_x_6510) ;  /* 0xfffffffc00f08947 */ /* 0x008fea000383ffff */
[----:B------:R-:W-:Y:S05]  /*2f8e0*/  BRA `(.L_x_6646) ;  /* 0xffffffb400887947 */ /* 0x000fea000383ffff */
.L_x_6517:
[----:B0-----:R0:W2:Y:S02]  /*2f8f0*/  SYNCS.PHASECHK.TRANS64.TRYWAIT P0, [R2+URZ+0x36860], R3 ;  /* 0x03686003020075a7 */ /* 0x0010a4000800017f */
[----:B--2---:R-:W-:Y:S05]  /*2f900*/  @!P0 NANOSLEEP.SYNCS 0x989680 ;  /* 0x009896800000895d */ /* 0x004fea0003900000 */
[----:B------:R-:W2:Y:S02]  /*2f910*/  @!P0 SYNCS.PHASECHK.TRANS64 P0, [R2+URZ+0x36860], R3 ;  /* 0x03686003020085a7 */ /* 0x000ea4000800007f */
[----:B--2---:R-:W-:Y:S05]  /*2f920*/  @!P0 BRA `(.L_x_6517) ;  /* 0xfffffffc00f08947 */ /* 0x004fea000383ffff */
[----:B------:R-:W-:Y:S05]  /*2f930*/  BRA `(.L_x_6647) ;  /* 0xffffffb800a47947 */ /* 0x000fea000383ffff */
.L_x_6528:
[----:B---3--:R3:W4:Y:S02]  /*2f940*/  SYNCS.PHASECHK.TRANS64.TRYWAIT P0, [R3+URZ+0x36840], R2 ;  /* 0x03684002030075a7 */ /* 0x008724000800017f */
[----:B----4-:R-:W-:Y:S05]  /*2f950*/  @!P0 NANOSLEEP.SYNCS 0x989680 ;  /* 0x009896800000895d */ /* 0x010fea0003900000 */
[----:B------:R-:W4:Y:S02]  /*2f960*/  @!P0 SYNCS.PHASECHK.TRANS64 P0, [R3+URZ+0x36840], R2 ;  /* 0x03684002030085a7 */ /* 0x000f24000800007f */
[----:B----4-:R-:W-:Y:S05]  /*2f970*/  @!P0 BRA `(.L_x_6528) ;  /* 0xfffffffc00f08947 */ /* 0x010fea000383ffff */
[----:B------:R-:W-:Y:S05]  /*2f980*/  BRA `(.L_x_6648) ;  /* 0xffffffc000687947 */ /* 0x000fea000383ffff */
.L_x_6535:
[----:B0-----:R0:W2:Y:S02]  /*2f990*/  SYNCS.PHASECHK.TRANS64.TRYWAIT P0, [R2+URZ+0x36860], R5 ;  /* 0x03686005020075a7 */ /* 0x0010a4000800017f */
[----:B--2---:R-:W-:Y:S05]  /*2f9a0*/  @!P0 NANOSLEEP.SYNCS 0x989680 ;  /* 0x009896800000895d */ /* 0x004fea0003900000 */
[----:B------:R-:W2:Y:S02]  /*2f9b0*/  @!P0 SYNCS.PHASECHK.TRANS64 P0, [R2+URZ+0x36860], R5 ;  /* 0x03686005020085a7 */ /* 0x000ea4000800007f */
[----:B--2---:R-:W-:Y:S05]  /*2f9c0*/  @!P0 BRA `(.L_x_6535) ;  /* 0xfffffffc00f08947 */ /* 0x004fea000383ffff */
[----:B------:R-:W-:Y:S05]  /*2f9d0*/  BRA `(.L_x_6649) ;  /* 0xffffffc400807947 */ /* 0x000fea000383ffff */
.L_x_6548:
[----:B--2---:R2:W4:Y:S02]  /*2f9e0*/  SYNCS.PHASECHK.TRANS64.TRYWAIT P0, [R0+URZ+0x36860], R2 ;  /* 0x03686002000075a7 */ /* 0x004524000800017f */
[----:B----4-:R-:W-:Y:S05]  /*2f9f0*/  @!P0 NANOSLEEP.SYNCS 0x989680 ;  /* 0x009896800000895d */ /* 0x010fea0003900000 */
[----:B------:R-:W4:Y:S02]  /*2fa00*/  @!P0 SYNCS.PHASECHK.TRANS64 P0, [R0+URZ+0x36860], R2 ;  /* 0x03686002000085a7 */ /* 0x000f24000800007f */
[----:B----4-:R-:W-:Y:S05]  /*2fa10*/  @!P0 BRA `(.L_x_6548) ;  /* 0xfffffffc00f08947 */ /* 0x010fea000383ffff */
[----:B------:R-:W-:Y:S05]  /*2fa20*/  BRA `(.L_x_6650) ;  /* 0xffffffcc00247947 */ /* 0x000fea000383ffff */
.L_x_6557:
[----:B------:R-:W-:Y:S01]  /*2fa30*/  BSSY B0, `(.L_x_6651) ;  /* 0x0000008000007945 */ /* 0x000fe20003800000 */
[----:B0-----:R-:W-:Y:S02]  /*2fa40*/  IMAD.MOV.U32 R13, RZ, RZ, R16 ;  /* 0x000000ffff0d7224 */ /* 0x001fe400078e0010 */
[----:B------:R-:W-:Y:S02]  /*2fa50*/  IMAD.MOV.U32 R12, RZ, RZ, RZ ;  /* 0x000000ffff0c7224 */ /* 0x000fe400078e00ff */
[----:B------:R-:W-:Y:S02]  /*2fa60*/  IMAD.MOV.U32 R11, RZ, RZ, 0x1f ;  /* 0x0000001fff0b7424 */ /* 0x000fe400078e00ff */
[----:B------:R-:W-:-:S07]  /*2fa70*/  IMAD.MOV.U32 R15, RZ, RZ, -0x1 ;  /* 0xffffffffff0f7424 */ /* 0x000fce00078e00ff */
[----:B-1---5:R-:W-:Y:S05]  /*2fa80*/  WARPSYNC.COLLECTIVE R15, `(.L_x_6652) ;  /* 0x000000000f087348 */ /* 0x022fea0003c00000 */
[----:B------:R0:W2:Y:S02]  /*2fa90*/  SHFL.IDX P6, R14, R13, R12, R11 ;  /* 0x0000000c0d0e7389 */ /* 0x0000a400000c000b */
[----:B012--5:R-:W-:Y:S01]  /*2faa0*/  ENDCOLLECTIVE ;  /* 0x000000000000791b */ /* 0x027fe20003800000 */
.L_x_6652:
[----:B------:R-:W-:Y:S05]  /*2fab0*/  BSYNC B0 ;  /* 0x0000000000007941 */ /* 0x000fea0003800000 */
.L_x_6651:
        /* <DEDUP_REMOVED lines=10> */
.L_x_6653:
        /* <DEDUP_REMOVED lines=16> */
.L_x_6654:
        /* <DEDUP_REMOVED lines=9> */
.L_x_6655:
        /* <DEDUP_REMOVED lines=8> */
.L_x_6656:
        /* <DEDUP_REMOVED lines=8> */
.L_x_6657:
        /* <DEDUP_REMOVED lines=8> */
.L_x_6658:
        /* <DEDUP_REMOVED lines=9> */
.L_x_6659:
[----:B------:R-:W-:Y:S01]  /*2ff00*/  IMAD.MOV.U32 R16, RZ, RZ, R14 ;  /* 0x000000ffff107224 */ /* 0x000fe200078e000e */
[----:B------:R-:W-:Y:S06]  /*2ff10*/  BRA `(.L_x_6660) ;  /* 0xffffffcc00fc7947 */ /* 0x000fec000383ffff */
.L_x_6562:
        /* <DEDUP_REMOVED lines=8> */
.L_x_6662:
[----:B------:R-:W-:Y:S05]  /*2ffa0*/  BSYNC B0 ;  /* 0x0000000000007941 */ /* 0x000fea0003800000 */
.L_x_6661:
        /* <DEDUP_REMOVED lines=12> */
.L_x_6663:
        /* <DEDUP_REMOVED lines=8> */
.L_x_6664:
        /* <DEDUP_REMOVED lines=8> */
.L_x_6665:
        /* <DEDUP_REMOVED lines=8> */
.L_x_6666:
        /* <DEDUP_REMOVED lines=9> */
.L_x_6667:
[----:B------:R-:W-:Y:S01]  /*30280*/  IMAD.MOV.U32 R16, RZ, RZ, R14 ;  /* 0x000000ffff107224 */ /* 0x000fe200078e000e */
[----:B------:R-:W-:Y:S06]  /*30290*/  BRA `(.L_x_6668) ;  /* 0xffffffcc00bc7947 */ /* 0x000fec000383ffff */
.L_x_6564:
[----:B------:R-:W-:Y:S01]  /*302a0*/  BSSY B0, `(.L_x_6669) ;  /* 0x0000006000007945 */ /* 0x000fe20003800000 */
[----:B------:R-:W-:Y:S01]  /*302b0*/  PLOP3.LUT P6, PT, P6, PT, PT, 0x8, 0x0 ;  /* 0x000000000000781c */ /* 0x000fe200037ce170 */
[----:B------:R-:W-:-:S12]  /*302c0*/  IMAD.MOV.U32 R15, RZ, RZ, -0x1 ;  /* 0xffffffffff0f7424 */ /* 0x000fd800078e00ff */
[----:B01---5:R-:W-:Y:S05]  /*302d0*/  WARPSYNC.COLLECTIVE R15, `(.L_x_6670) ;  /* 0x000000000f087348 */ /* 0x023fea0003c00000 */
[----:B------:R-:W-:Y:S01]  /*302e0*/  VOTE.ANY R14, PT, P6 ;  /* 0x00000000000e7806 */ /* 0x000fe200030e0100 */
[----:B01---5:R-:W-:Y:S06]  /*302f0*/  ENDCOLLECTIVE ;  /* 0x000000000000791b */ /* 0x023fec0003800000 */
.L_x_6670:
[----:B------:R-:W-:Y:S05]  /*30300*/  BSYNC B0 ;  /* 0x0000000000007941 */ /* 0x000fea0003800000 */
.L_x_6669:
        /* <DEDUP_REMOVED lines=9> */
.L_x_6671:
[----:B------:R-:W-:Y:S01]  /*303a0*/  IMAD.MOV.U32 R17, RZ, RZ, R14 ;  /* 0x000000ffff117224 */ /* 0x000fe200078e000e */
[----:B------:R-:W-:Y:S06]  /*303b0*/  BRA `(.L_x_6672) ;  /* 0xffffffcc00ac7947 */ /* 0x000fec000383ffff */
.L_x_6566:
[----:B------:R-:W-:Y:S01]  /*303c0*/  BSSY B0, `(.L_x_6673) ;  /* 0x0000007000007945 */ /* 0x000fe20003800000 */
[----:B------:R-:W-:Y:S02]  /*303d0*/  IMAD.MOV.U32 R13, RZ, RZ, R2 ;  /* 0x000000ffff0d7224 */ /* 0x000fe400078e0002 */
[----:B------:R-:W-:Y:S02]  /*303e0*/  IMAD.MOV.U32 R11, RZ, RZ, 0x1f ;  /* 0x0000001fff0b7424 */ /* 0x000fe400078e00ff */
[----:B------:R-:W-:-:S07]  /*303f0*/  IMAD.MOV.U32 R15, RZ, RZ, -0x1 ;  /* 0xffffffffff0f7424 */ /* 0x000fce00078e00ff */
[----:B0123-5:R-:W-:Y:S05]  /*30400*/  WARPSYNC.COLLECTIVE R15, `(.L_x_6674) ;  /* 0x000000000f087348 */ /* 0x02ffea0003c00000 */
[----:B------:R4:W0:Y:S02]  /*30410*/  SHFL.IDX P6, R14, R13, R12, R11 ;  /* 0x0000000c0d0e7389 */ /* 0x00082400000c000b */
[----:B012345:R-:W-:Y:S01]  /*30420*/  ENDCOLLECTIVE ;  /* 0x000000000000791b */ /* 0x03ffe20003800000 */
.L_x_6674:
[----:B------:R-:W-:Y:S05]  /*30430*/  BSYNC B0 ;  /* 0x0000000000007941 */ /* 0x000fea0003800000 */
.L_x_6673:
[----:B------:R-:W-:Y:S01]  /*30440*/  IMAD.MOV.U32 R2, RZ, RZ, R14 ;  /* 0x000000ffff027224 */ /* 0x000fe200078e000e */
[----:B------:R-:W-:Y:S06]  /*30450*/  BRA `(.L_x_6675) ;  /* 0xffffffcc00a07947 */ /* 0x000fec000383ffff */
.L_x_6570:
[----:B0-----:R0:W2:Y:S02]  /*30460*/  SYNCS.PHASECHK.TRANS64.TRYWAIT P0, [R0+URZ+0x36820], R3 ;  /* 0x03682003000075a7 */ /* 0x0010a4000800017f */
[----:B--2---:R-:W-:Y:S05]  /*30470*/  @!P0 NANOSLEEP.SYNCS 0x989680 ;  /* 0x009896800000895d */ /* 0x004fea0003900000 */
[----:B------:R-:W2:Y:S02]  /*30480*/  @!P0 SYNCS.PHASECHK.TRANS64 P0, [R0+URZ+0x36820], R3 ;  /* 0x03682003000085a7 */ /* 0x000ea4000800007f */
[----:B--2---:R-:W-:Y:S05]  /*30490*/  @!P0 BRA `(.L_x_6570) ;  /* 0xfffffffc00f08947 */ /* 0x004fea000383ffff */
[----:B------:R-:W-:Y:S05]  /*304a0*/  BRA `(.L_x_6676) ;  /* 0xffffffd400247947 */ /* 0x000fea000383ffff */
.L_x_6571:
        /* <DEDUP_REMOVED lines=8> */
[----:B01-3-5:R-:W-:Y:S05]  /*30530*/  WARPSYNC.COLLECTIVE R15, `(.L_x_6678) ;  /* 0x000000000f087348 */ /* 0x02bfea0003c00000 */
[----:B------:R2:W4:Y:S02]  /*30540*/  SHFL.IDX P6, R14, R13, R12, R11 ;  /* 0x0000000c0d0e7389 */ /* 0x00052400000c000b */
[----:B012345:R-:W-:Y:S01]  /*30550*/  ENDCOLLECTIVE ;  /* 0x000000000000791b */ /* 0x03ffe20003800000 */
.L_x_6678:
[----:B------:R-:W-:Y:S05]  /*30560*/  BSYNC B0 ;  /* 0x0000000000007941 */ /* 0x000fea0003800000 */
.L_x_6677:
[----:B------:R-:W-:Y:S05]  /*30570*/  BRA `(.L_x_6679) ;  /* 0xffffffd4000c7947 */ /* 0x000fea000383ffff */
.L_x_6572:
[----:B------:R-:W-:Y:S01]  /*30580*/  BSSY B0, `(.L_x_6680) ;  /* 0x0000006000007945 */ /* 0x000fe20003800000 */
[----:B------:R-:W-:-:S07]  /*30590*/  IMAD.MOV.U32 R15, RZ, RZ, -0x1 ;  /* 0xffffffffff0f7424 */ /* 0x000fce00078e00ff */
[----:B0123-5:R-:W-:Y:S05]  /*305a0*/  WARPSYNC.COLLECTIVE R15, `(.L_x_6681) ;  /* 0x000000000f0c7348 */ /* 0x02ffea0003c00000 */
[----:B------:R-:W-:Y:S02]  /*305b0*/  ELECT P6, UR62, PT ;  /* 0x00000000003e782f */ /* 0x000fe400038c0000 */
[----:B------:R-:W-:Y:S01]  /*305c0*/  MOV R14, UR62 ;  /* 0x0000003e000e7c02 */ /* 0x000fe20008000f00 */
[----:B0123-5:R-:W-:Y:S10]  /*305d0*/  ENDCOLLECTIVE ;  /* 0x000000000000791b */ /* 0x02fff40003800000 */
.L_x_6681:
[----:B------:R-:W-:Y:S05]  /*305e0*/  BSYNC B0 ;  /* 0x0000000000007941 */ /* 0x000fea0003800000 */
.L_x_6680:
[----:B------:R-:W-:Y:S05]  /*305f0*/  BRA `(.L_x_6682) ;  /* 0xffffffd400007947 */ /* 0x000fea000383ffff */
.L_x_6574:
[----:B0-----:R0:W2:Y:S02]  /*30600*/  SYNCS.PHASECHK.TRANS64.TRYWAIT P0, [R6+URZ], R5 ;  /* 0x00000005060075a7 */ /* 0x0010a4000800017f */
[----:B--2---:R-:W-:Y:S05]  /*30610*/  @!P0 NANOSLEEP.SYNCS 0x989680 ;  /* 0x009896800000895d */ /* 0x004fea0003900000 */
[----:B------:R-:W2:Y:S02]  /*30620*/  @!P0 SYNCS.PHASECHK.TRANS64 P0, [R6+URZ], R5 ;  /* 0x00000005060085a7 */ /* 0x000ea4000800007f */
[----:B--2---:R-:W-:Y:S05]  /*30630*/  @!P0 BRA `(.L_x_6574) ;  /* 0xfffffffc00f08947 */ /* 0x004fea000383ffff */
[----:B------:R-:W-:Y:S05]  /*30640*/  BRA `(.L_x_6683) ;  /* 0xffffffd400447947 */ /* 0x000fea000383ffff */
.L_x_6575:
[----:B--2---:R2:W3:Y:S02]  /*30650*/  SYNCS.PHASECHK.TRANS64.TRYWAIT P0, [R7+URZ], R2 ;  /* 0x00000002070075a7 */ /* 0x0044e4000800017f */
[----:B---3--:R-:W-:Y:S05]  /*30660*/  @!P0 NANOSLEEP.SYNCS 0x989680 ;  /* 0x009896800000895d */ /* 0x008fea0003900000 */
[----:B------:R-:W3:Y:S02]  /*30670*/  @!P0 SYNCS.PHASECHK.TRANS64 P0, [R7+URZ], R2 ;  /* 0x00000002070085a7 */ /* 0x000ee4000800007f */
[----:B---3--:R-:W-:Y:S05]  /*30680*/  @!P0 BRA `(.L_x_6575) ;  /* 0xfffffffc00f08947 */ /* 0x008fea000383ffff */
[----:B------:R-:W-:Y:S05]  /*30690*/  BRA `(.L_x_6684) ;  /* 0xffffffd400387947 */ /* 0x000fea000383ffff */
.L_x_6577:
[----:B---3--:R3:W4:Y:S02]  /*306a0*/  SYNCS.PHASECHK.TRANS64.TRYWAIT P0, [R4+URZ], R5 ;  /* 0x00000005040075a7 */ /* 0x008724000800017f */
[----:B----4-:R-:W-:Y:S05]  /*306b0*/  @!P0 NANOSLEEP.SYNCS 0x989680 ;  /* 0x009896800000895d */ /* 0x010fea0003900000 */
[----:B------:R-:W4:Y:S02]  /*306c0*/  @!P0 SYNCS.PHASECHK.TRANS64 P0, [R4+URZ], R5 ;  /* 0x00000005040085a7 */ /* 0x000f24000800007f */
[----:B----4-:R-:W-:Y:S05]  /*306d0*/  @!P0 BRA `(.L_x_6577) ;  /* 0xfffffffc00f08947 */ /* 0x010fea000383ffff */
[----:B------:R-:W-:Y:S05]  /*306e0*/  BRA `(.L_x_6685) ;  /* 0xffffffd400407947 */ /* 0x000fea000383ffff */
.L_x_6686:
        /* <DEDUP_REMOVED lines=9> */
.L_x_15312:


//--------------------- .text._ZN7cutlass13device_kernelIN5flash11enable_sm90INS1_16FlashAttnFwdSm90INS1_25CollectiveMainloopFwdSm90ILi2EN4cute5tupleIJNS5_1CILi1EEES8_S8_EEENS6_IJNS7_ILi128EEENS7_ILi176EEESA_EEELi128ENS_10bfloat16_tEfNS_4arch4Sm90ELb0ELb0ELb0ELb0ELb0ELb0ELb0ELb1ELb1ELb1ELb0ELb0EEENS1_21CollectiveEpilogueFwdINS6_IJSA_SA_SB_EEES9_SD_SF_Li256ELb0ELb1ELb0ELb0EEENS1_29StaticPersistentTileSchedulerILb0EEEEEEEEEvNT_6ParamsE --------------------------
	.section	.text._ZN7cutlass13device_kernelIN5flash11enable_sm90INS1_16FlashAttnFwdSm90INS1_25CollectiveMainloopFwdSm90ILi2EN4cute5tupleIJNS5_1CILi1EEES8_S8_EEENS6_IJNS7_ILi128EEENS7_ILi176EEESA_EEELi128ENS_10bfloat16_tEfNS_4arch4Sm90ELb0ELb0ELb0ELb0ELb0ELb0ELb0ELb1ELb1ELb1ELb0ELb0EEENS1_21CollectiveEpilogueFwdINS6_IJSA_SA_SB_EEES9_SD_SF_Li256ELb0ELb1ELb0ELb0EEENS1_29StaticPersistentTileSchedulerILb0EEEEEEEEEvNT_6ParamsE,"ax",@progbits
	.align	128
.text._ZN7cutlass13device_kernelIN5flash11enable_sm90INS1_16FlashAttnFwdSm90INS1_25CollectiveMainloopFwdSm90ILi2EN4cute5tupleIJNS5_1CILi1EEES8_S8_EEENS6_IJNS7_ILi128EEENS7_ILi176EEESA_EEELi128ENS_10bfloat16_tEfNS_4arch4Sm90ELb0ELb0ELb0ELb0ELb0ELb0ELb0ELb1ELb1ELb1ELb0ELb0EEENS1_21CollectiveEpilogueFwdINS6_IJSA_SA_SB_EEES9_SD_SF_Li256ELb0ELb1ELb0ELb0EEENS1_29StaticPersistentTileSchedulerILb0EEEEEEEEEvNT_6ParamsE:
        .type           _ZN7cutlass13device_kernelIN5flash11enable_sm90INS1_16FlashAttnFwdSm90INS1_25CollectiveMainloopFwdSm90ILi2EN4cute5tupleIJNS5_1CILi1EEES8_S8_EEENS6_IJNS7_ILi128EEENS7_ILi176EEESA_EEELi128ENS_10bfloat16_tEfNS_4arch4Sm90ELb0ELb0ELb0ELb0ELb0ELb0ELb0ELb1ELb1ELb1ELb0ELb0EEENS1_21CollectiveEpilogueFwdINS6_IJSA_SA_SB_EEES9_SD_SF_Li256ELb0ELb1ELb0ELb0EEENS1_29StaticPersistentTileSchedulerILb0EEEEEEEEEvNT_6ParamsE,@function
        .size           _ZN7cutlass13device_kernelIN5flash11enable_sm90INS1_16FlashAttnFwdSm90INS1_25CollectiveMainloopFwdSm90ILi2EN4cute5tupleIJNS5_1CILi1EEES8_S8_EEENS6_IJNS7_ILi128EEENS7_ILi176EEESA_EEELi128ENS_10bfloat16_tEfNS_4arch4Sm90ELb0ELb0ELb0ELb0ELb0ELb0ELb0ELb1ELb1ELb1ELb0ELb0EEENS1_21CollectiveEpilogueFwdINS6_IJSA_SA_SB_EEES9_SD_SF_Li256ELb0ELb1ELb0ELb0EEENS1_29StaticPersistentTileSchedulerILb0EEEEEEEEEvNT_6ParamsE,(.L_x_15313 - _ZN7cutlass13device_kernelIN5flash11enable_sm90INS1_16FlashAttnFwdSm90INS1_25CollectiveMainloopFwdSm90ILi2EN4cute5tupleIJNS5_1CILi1EEES8_S8_EEENS6_IJNS7_ILi128EEENS7_ILi176EEESA_EEELi128ENS_10bfloat16_tEfNS_4arch4Sm90ELb0ELb0ELb0ELb0ELb0ELb0ELb0ELb1ELb1ELb1ELb0ELb0EEENS1_21CollectiveEpilogueFwdINS6_IJSA_SA_SB_EEES9_SD_SF_Li256ELb0ELb1ELb0ELb0EEENS1_29StaticPersistentTileSchedulerILb0EEEEEEEEEvNT_6ParamsE)
        .other          _ZN7cutlass13device_kernelIN5flash11enable_sm90INS1_16FlashAttnFwdSm90INS1_25CollectiveMainloopFwdSm90ILi2EN4cute5tupleIJNS5_1CILi1EEES8_S8_EEENS6_IJNS7_ILi128EEENS7_ILi176EEESA_EEELi128ENS_10bfloat16_tEfNS_4arch4Sm90ELb0ELb0ELb0ELb0ELb0ELb0ELb0ELb1ELb1ELb1ELb0ELb0EEENS1_21CollectiveEpilogueFwdINS6_IJSA_SA_SB_EEES9_SD_SF_Li256ELb0ELb1ELb0ELb0EEENS1_29StaticPersistentTileSchedulerILb0EEEEEEEEEvNT_6ParamsE,@"STO_CUDA_ENTRY STV_DEFAULT"
_ZN7cutlass13device_kernelIN5flash11enable_sm90INS1_16FlashAttnFwdSm90INS1_25CollectiveMainloopFwdSm90ILi2EN4cute5tupleIJNS5_1CILi1EEES8_S8_EEENS6_IJNS7_ILi128EEENS7_ILi176EEESA_EEELi128ENS_10bfloat16_tEfNS_4arch4Sm90ELb0ELb0ELb0ELb0ELb0ELb0ELb0ELb1ELb1ELb1ELb0ELb0EEENS1_21CollectiveEpilogueFwdINS6_IJSA_SA_SB_EEES9_SD_SF_Li256ELb0ELb1ELb0ELb0EEENS1_29StaticPersistentTileSchedulerILb0EEEEEEEEEvNT_6ParamsE:
        /* <DEDUP_REMOVED lines=17> */
.L_x_6688:
[----:B------:R-:W-:Y:S05]  /*0110*/  BSYNC B0 ;  /* 0x0000000000007941 */ /* 0x000fea0003800000 */
.L_x_6687:
        /* <DEDUP_REMOVED lines=11> */
[----:B0-----:R-:W-:Y:S02]  /*01d0*/  ISETP.NE.AND P1, PT, R3, RZ, PT ;  /* 0x000000ff0300720c */ /* 0x001fe40003f25270 */
[----:B------:R0:W2:Y:S01]  /*01e0*/  SHFL.IDX PT, R3, R4, RZ, 0x1f ;  /* 0x00001fff04037589 */ /* 0x0000a200000e0000 */
[----:B-1----:R-:W-:Y:S02]  /*01f0*/  @UP0 ULEA UR8, UR8, UR6, 0x18 ;  /* 0x0000000608080291 */ /* 0x002fe4000f8ec03f */
[----:B------:R-:W-:-:S04]  /*0200*/  @UP0 UIADD3 UR6, -UR7, 0x100000, URZ ;  /* 0x0010000007060890 */ /* 0x000fc8000fffe13f */
[----:B------:R-:W-:Y:S02]  /*0210*/  @UP0 USHF.L.U32 UR7, UR6, 0xb, URZ ;  /* 0x0000000b06070899 */ /* 0x000fe4000800063f */
[----:B------:R-:W-:Y:S01]  /*0220*/  @UP0 USHF.L.U32 UR6, UR6, 0x1, URZ ;  /* 0x0000000106060899 */ /* 0x000fe2000800063f */
[----:B------:R-:W-:Y:S01]  /*0230*/  VOTEU.ANY UP0, P0 ;  /* 0x00000000003f7886 */ /* 0x000fe20000000100 */
[----:B------:R-:W1:Y:S04]  /*0240*/  FENCE.VIEW.ASYNC.S ;  /* 0x00000000000073c6 */ /* 0x000e680000000000 */
[----:B-1----:R0:W1:Y:S06]  /*0250*/  @UP0 SYNCS.EXCH.64 URZ, [UR8+0x34800], UR4 ;  /* 0x03480004083f05b2 */ /* 0x00206c0008000100 */
[----:B------:R0:W3:Y:S02]  /*0260*/  @UP1 SYNCS.EXCH.64 URZ, [UR8+0x34820], UR6 ;  /* 0x03482006083f15b2 */ /* 0x0000e40008000100 */
[----:B0-----:R-:W-:Y:S05]  /*0270*/  @P1 BRA `(.L_x_6689) ;  /* 0x0000000000481947 */ /* 0x001fea0003800000 */
        /* <DEDUP_REMOVED lines=16> */
[----:B------:R0:W0:Y:S01]  /*0380*/  SYNCS.EXCH.64 URZ, [UR8+0x34848], UR6 ;  /* 0x03484806083f75b2 */ /* 0x0000220008000100 */
[----:B------:R-:W-:Y:S01]  /*0390*/  NOP ;  /* 0x0000000000007918 */ /* 0x000fe20000000000 */
.L_x_6689:
[----:B------:R-:W5:Y:S01]  /*03a0*/  SHFL.IDX PT, R4, R2, RZ, 0x1f ;  /* 0x00001fff02047589 */ /* 0x000f6200000e0000 */
[----:B------:R-:W-:Y:S01]  /*03b0*/  NOP ;  /* 0x0000000000007918 */ /* 0x000fe20000000000 */
[----:B-----5:R-:W-:-:S13]  /*03c0*/  ISETP.NE.AND P0, PT, R4, RZ, PT ;  /* 0x000000ff0400720c */ /* 0x020fda0003f05270 */
        /* <DEDUP_REMOVED lines=19> */
.L_x_6690:
[----:B------:R-:W5:Y:S01]  /*0500*/  SHFL.IDX PT, R4, R2, RZ, 0x1f ;  /* 0x00001fff02047589 */ /* 0x000f6200000e0000 */
[----:B------:R-:W-:Y:S01]  /*0510*/  NOP ;  /* 0x0000000000007918 */ /* 0x000fe20000000000 */
[----:B-----5:R-:W-:-:S13]  /*0520*/  ISETP.NE.AND P0, PT, R4, RZ, PT ;  /* 0x000000ff0400720c */ /* 0x020fda0003f05270 */
        /* <DEDUP_REMOVED lines=13> */
[----:B------:R0:W0:Y:S01]  /*0600*/  SYNCS.EXCH.64 URZ, [UR6+0x34888], UR4 ;  /* 0x03488804063f75b2 */ /* 0x0000220008000100 */
[----:B------:R-:W-:Y:S01]  /*0610*/  NOP ;  /* 0x0000000000007918 */ /* 0x000fe20000000000 */
.L_x_6691:
        /* <DEDUP_REMOVED lines=22> */
.L_x_6692:
        /* <DEDUP_REMOVED lines=22> */
.L_x_6693:
[----:B--2---:R-:W-:Y:S01]  /*08e0*/  ISETP.NE.AND P0, PT, R3, RZ, PT ;  /* 0x000000ff0300720c */ /* 0x004fe20003f05270 */
[----:B------:R-:W-:Y:S01]  /*08f0*/  IMAD.MOV.U32 R3, RZ, RZ, 0x1 ;  /* 0x00000001ff037424 */ /* 0x000fe200078e00ff */
[----:B------:R-:W-:-:S04]  /*0900*/  NOP ;  /* 0x0000000000007918 */ /* 0x000fc80000000000 */
[----:B------:R-:W-:-:S05]  /*0910*/  SEL R3, R3, 0x2, !P0 ;  /* 0x0000000203037807 */ /* 0x000fca0004000000 */
[----:B------:R2:W-:Y:S01]  /*0920*/  STL [R1+0x30], R3 ;  /* 0x0000300301007387 */ /* 0x0005e20000100800 */
[----:B01-34-:R-:W-:Y:S06]  /*0930*/  BAR.SYNC.DEFER_BLOCKING 0x0 ;  /* 0x0000000000007b1d */ /* 0x01bfec0000010000 */
[----:B------:R-:W-:Y:S05]  /*0940*/  @!P0 BRA `(.L_x_6694) ;  /* 0x000000c000dc8947 */ /* 0x000fea0003800000 */
.L_x_6695:
[----:B------:R-:W-:-:S08]  /*0950*/  NOP ;  /* 0x0000000000007918 */ /* 0x000fd00000000000 */
[----:B------:R-:W0:Y:S02]  /*0960*/  USETMAXREG.TRY_ALLOC.CTAPOOL UP0, 0xf0 ;  /* 0x000000f0000079c8 */ /* 0x000e240008000600 */
[----:B0-----:R-:W-:-:S13]  /*0970*/  PLOP3.LUT P0, PT, PT, PT, UP0, 0x80, 0x0 ;  /* 0x000000000000781c */ /* 0x001fda0003f0f008 */
[----:B------:R-:W-:Y:S05]  /*0980*/  @!P0 BRA `(.L_x_6695) ;  /* 0xfffffffc00f08947 */ /* 0x000fea000383ffff */
[----:B------:R-:W-:Y:S01]  /*0990*/  LOP3.LUT R2, R0, 0xffffff80, RZ, 0xc0, !PT ;  /* 0xffffff8000027812 */ /* 0x000fe200078ec0ff */
[----:B------:R-:W0:Y:S08]  /*09a0*/  S2UR UR4, SR_CTAID.X ;  /* 0x00000000000479c3 */ /* 0x000e300000002500 */
[----:B------:R-:W-:Y:S06]  /*09b0*/  BAR.ARV 0x8, 0x180 ;  /* 0x0206000000007b1d */ /* 0x000fec0000002000 */
[----:B------:R-:W-:-:S02]  /*09c0*/  ISETP.NE.AND P0, PT, R2, 0x80, PT ;  /* 0x000000800200780c */ /* 0x000fc40003f05270 */
[----:B------:R-:W0:Y:S11]  /*09d0*/  LDC R2, c[0x0][0xc34] ;  /* 0x00030d00ff027b82 */ /* 0x000e360000000800 */
[----:B------:R-:W-:Y:S06]  /*09e0*/  @!P0 BAR.ARV 0x9, 0x100 ;  /* 0x0244000000008b1d */ /* 0x000fec0000002000 */
[----:B0-----:R-:W-:-:S13]  /*09f0*/  ISETP.LE.AND P0, PT, R2, UR4, PT ;  /* 0x0000000402007c0c */ /* 0x001fda000bf03270 */
[----:B------:R-:W-:Y:S05]  /*0a00*/  @P0 EXIT ;  /* 0x000000000000094d */ /* 0x000fea0003800000 */
[----:B------:R-:W3:Y:S01]  /*0a10*/  LDL.LU R10, [R1+0x30] ;  /* 0x00003000010a7983 */ /* 0x000ee20000300800 */
[----:B------:R-:W-:Y:S01]  /*0a20*/  VIADD R0, R0, 0xffffff80 ;  /* 0xffffff8000007836 */ /* 0x000fe20000000000 */
[----:B------:R-:W-:Y:S01]  /*0a30*/  UMOV UR60, URZ ;  /* 0x0000003f003c7c82 */ /* 0x000fe20008000000 */
[----:B------:R-:W-:Y:S02]  /*0a40*/  IMAD.MOV.U32 R230, RZ, RZ, -0x2 ;  /* 0xfffffffeffe67424 */ /* 0x000fe400078e00ff */
[----:B------:R-:W-:Y:S01]  /*0a50*/  IMAD.U32 R23, RZ, RZ, UR4 ;  /* 0x00000004ff177e24 */ /* 0x000fe2000f8e00ff */
[----:B--2---:R-:W-:Y:S01]  /*0a60*/  SHF.R.S32.HI R3, RZ, 0x1f, R0 ;  /* 0x0000001fff037819 */ /* 0x004fe20000011400 */
[----:B------:R-:W-:Y:S01]  /*0a70*/  UMOV UR4, URZ ;  /* 0x0000003f00047c82 */ /* 0x000fe20008000000 */
[----:B------:R-:W-:Y:S02]  /*0a80*/  IMAD.MOV.U32 R220, RZ, RZ, RZ ;  /* 0x000000ffffdc7224 */ /* 0x000fe400078e00ff */
[----:B------:R-:W-:-:S02]  /*0a90*/  LEA.HI R5, R3, R0, RZ, 0x7 ;  /* 0x0000000003057211 */ /* 0x000fc400078f38ff */
[-C--:B------:R-:W-:Y:S02]  /*0aa0*/  LEA.HI R2, R3, R0.reuse, RZ, 0x5 ;  /* 0x0000000003027211 */ /* 0x080fe400078f28ff */
[----:B------:R-:W-:Y:S02]  /*0ab0*/  LOP3.LUT R7, R5, 0xffffff80, RZ, 0xc0, !PT ;  /* 0xffffff8005077812 */ /* 0x000fe400078ec0ff */
[CC--:B------:R-:W-:Y:S01]  /*0ac0*/  LEA.HI R4, R3.reuse, R0.reuse, RZ, 0x4 ;  /* 0x0000000003047211 */ /* 0x0c0fe200078f20ff */
[----:B------:R-:W-:Y:S01]  /*0ad0*/  IMAD.SHL.U32 R2, R2, 0x20, RZ ;  /* 0x0000002002027824 */ /* 0x000fe200078e00ff */
[----:B------:R-:W-:Y:S01]  /*0ae0*/  LEA.HI R8, R3, R0, RZ, 0x2 ;  /* 0x0000000003087211 */ /* 0x000fe200078f10ff */
[----:B------:R-:W-:Y:S01]  /*0af0*/  IMAD.IADD R222, R0, 0x1, -R7 ;  /* 0x0000000100de7824 */ /* 0x000fe200078e0a07 */
[----:B------:R-:W-:Y:S02]  /*0b00*/  LOP3.LUT R9, R4, 0x3fffff0, RZ, 0xc0, !PT ;  /* 0x03fffff004097812 */ /* 0x000fe400078ec0ff */
[----:B------:R-:W-:-:S02]  /*0b10*/  LOP3.LUT R6, R2, 0xfffffc00, RZ, 0xc0, !PT ;  /* 0xfffffc0002067812 */ /* 0x000fc400078ec0ff */
[----:B------:R-:W-:Y:S01]  /*0b20*/  SHF.R.S32.HI R7, RZ, 0x1f, R222 ;  /* 0x0000001fff077819 */ /* 0x000fe200000114de */
[----:B------:R-:W-:Y:S01]  /*0b30*/  IMAD.IADD R9, R0, 0x1, -R9 ;  /* 0x0000000100097824 */ /* 0x000fe200078e0a09 */
[----:B------:R-:W-:Y:S02]  /*0b40*/  SHF.R.S32.HI R11, RZ, 0x4, R4 ;  /* 0x00000004ff0b7819 */ /* 0x000fe40000011404 */
[----:B------:R-:W-:Y:S01]  /*0b50*/  LEA.HI R2, R7, R222, RZ, 0x2 ;  /* 0x000000de07027211 */ /* 0x000fe200078f10ff */
[----:B------:R-:W-:Y:S01]  /*0b60*/  IMAD R9, R9, 0x40, R6 ;  /* 0x0000004009097824 */ /* 0x000fe200078e0206 */
[----:B------:R-:W-:Y:S02]  /*0b70*/  LEA.HI R221, R3, R0, RZ, 0x3 ;  /* 0x0000000003dd7211 */ /* 0x000fe400078f18ff */
[--C-:B------:R-:W-:Y:S02]  /*0b80*/  SHF.R.S32.HI R6, RZ, 0x2, R2.reuse ;  /* 0x00000002ff067819 */ /* 0x100fe40000011402 */
[----:B------:R-:W-:-:S02]  /*0b90*/  SHF.R.S32.HI R13, RZ, 0x1f, R2 ;  /* 0x0000001fff0d7819 */ /* 0x000fc40000011402 */
[----:B------:R-:W-:Y:S02]  /*0ba0*/  LEA.HI R4, R4, R11, RZ, 0x1 ;  /* 0x0000000b04047211 */ /* 0x000fe400078f08ff */
[----:B------:R-:W-:Y:S02]  /*0bb0*/  LOP3.LUT R3, R8, 0xfffffffc, RZ, 0xc0, !PT ;  /* 0xfffffffc08037812 */ /* 0x000fe400078ec0ff */
[----:B------:R-:W-:Y:S02]  /*0bc0*/  LEA.HI R13, R13, R6, RZ, 0x3 ;  /* 0x000000060d0d7211 */ /* 0x000fe400078f18ff */
[----:B------:R-:W-:Y:S01]  /*0bd0*/  SHF.R.S32.HI R226, RZ, 0x7, R5 ;  /* 0x00000007ffe27819 */ /* 0x000fe20000011405 */
[----:B------:R-:W-:Y:S01]  /*0be0*/  IMAD.IADD R8, R0, 0x1, -R3 ;  /* 0x0000000100087824 */ /* 0x000fe200078e0a03 */
[----:B------:R-:W-:Y:S02]  /*0bf0*/  LOP3.LUT R4, R4, 0x1ffffffe, RZ, 0xc0, !PT ;  /* 0x1ffffffe04047812 */ /* 0x000fe400078ec0ff */
[----:B------:R-:W-:-:S02]  /*0c00*/  LOP3.LUT R15, R221, 0xfffffff8, RZ, 0xc0, !PT ;  /* 0xfffffff8dd0f7812 */ /* 0x000fc400078ec0ff */
[----:B------:R-:W-:Y:S01]  /*0c10*/  LOP3.LUT R13, R13, 0xfffffff8, RZ, 0xc0, !PT ;  /* 0xfffffff80d0d7812 */ /* 0x000fe200078ec0ff */
[----:B------:R-:W-:Y:S01]  /*0c20*/  IMAD.IADD R4, R11, 0x1, -R4 ;  /* 0x000000010b047824 */ /* 0x000fe200078e0a04 */
[----:B------:R-:W-:Y:S01]  /*0c30*/  LEA.HI R7, R7, R222, RZ, 0x5 ;  /* 0x000000de07077211 */ /* 0x000fe200078f28ff */
[----:B------:R-:W-:Y:S01]  /*0c40*/  IMAD.IADD R22, R0, 0x1, -R15 ;  /* 0x0000000100167824 */ /* 0x000fe200078e0a0f */
[----:B------:R-:W-:Y:S01]  /*0c50*/  LEA.HI R5, R5, R226, RZ, 0x1 ;  /* 0x000000e205057211 */ /* 0x000fe200078f08ff */
[----:B------:R-:W-:Y:S01]  /*0c60*/  IMAD.IADD R6, R6, 0x1, -R13 ;  /* 0x0000000106067824 */ /* 0x000fe200078e0a0d */
[----:B------:R-:W-:Y:S01]  /*0c70*/  LEA.HI R0, R8, R8, RZ, 0x1 ;  /* 0x0000000808007211 */ /* 0x000fe200078f08ff */
[----:B------:R-:W-:Y:S01]  /*0c80*/  IMAD R229, R4, 0x8, R9 ;  /* 0x0000000804e57824 */ /* 0x000fe200078e0209 */
[----:B------:R-:W-:Y:S01]  /*0c90*/  SHF.R.S32.HI R7, RZ, 0x5, R7 ;  /* 0x00000005ff077819 */ /* 0x000fe20000011407 */
[----:B------:R-:W-:Y:S01]  /*0ca0*/  IMAD.SHL.U32 R18, R22, 0x8, RZ ;  /* 0x0000000816127824 */ /* 0x000fe200078e00ff */
[----:B------:R-:W-:-:S02]  /*0cb0*/  LOP3.LUT R5, R5, 0x3fffffe, RZ, 0xc0, !PT ;  /* 0x03fffffe05057812 */ /* 0x000fc400078ec0ff */
[----:B------:R-:W-:Y:S01]  /*0cc0*/  LOP3.LUT R3, R2, 0x7ffffffc, RZ, 0xc0, !PT ;  /* 0x7ffffffc02037812 */ /* 0x000fe200078ec0ff */
[----:B------:R-:W-:Y:S01]  /*0cd0*/  IMAD R6, R7, 0x10, R6 ;  /* 0x0000001007067824 */ /* 0x000fe200078e0206 */
[----:B------:R-:W-:Y:S01]  /*0ce0*/  LOP3.LUT R9, R0, 0x1ffffffe, RZ, 0xc0, !PT ;  /* 0x1ffffffe00097812 */ /* 0x000fe200078ec0ff */
[----:B------:R-:W-:Y:S01]  /*0cf0*/  IMAD.IADD R5, R226, 0x1, -R5 ;  /* 0x00000001e2057824 */ /* 0x000fe200078e0a05 */
[----:B------:R-:W-:Y:S01]  /*0d00*/  SHF.R.S32.HI R221, RZ, 0x3, R221 ;  /* 0x00000003ffdd7819 */ /* 0x000fe200000114dd */
[----:B------:R-:W-:Y:S02]  /*0d10*/  VIADD R19, R18, 0x40 ;  /* 0x0000004012137836 */ /* 0x000fe40000000000 */
[----:B------:R-:W-:Y:S02]  /*0d20*/  IMAD.IADD R3, R222, 0x1, -R3 ;  /* 0x00000001de037824 */ /* 0x000fe400078e0a03 */
[----:B------:R-:W-:Y:S01]  /*0d30*/  IMAD.IADD R228, R8, 0x1, -R9 ;  /* 0x0000000108e47824 */ /* 0x000fe200078e0a09 */
[----:B------:R-:W-:Y:S01]  /*0d40*/  SHF.R.S32.HI R231, RZ, 0x1f, R19 ;  /* 0x0000001fffe77819 */ /* 0x000fe20000011413 */
[----:B------:R-:W-:-:S02]  /*0d50*/  IMAD R227, R5, 0x40, R6 ;  /* 0x0000004005e37824 */ /* 0x000fc400078e0206 */
[----:B------:R-:W-:Y:S02]  /*0d60*/  IMAD R230, R3, R230, 0xb0 ;  /* 0x000000b003e67424 */ /* 0x000fe400078e02e6 */
[----:B------:R-:W-:Y:S02]  /*0d70*/  IMAD R228, R228, 0x8, R227 ;  /* 0x00000008e4e47824 */ /* 0x000fe400078e02e3 */
[----:B------:R-:W-:Y:S01]  /*0d80*/  IMAD.U32 R2, RZ, RZ, UR4 ;  /* 0x00000004ff027e24 */ /* 0x000fe2000f8e00ff */
[----:B---3--:R-:W-:-:S07]  /*0d90*/  LOP3.LUT R17, R10, 0x1, RZ, 0xfc, !PT ;  /* 0x000000010a117812 */ /* 0x008fce00078efcff */
.L_x_6724:
[----:B0-----:R-:W0:Y:S01]  /*0da0*/  SHFL.IDX PT, R0, R226, RZ, 0x1f ;  /* 0x00001fffe2007589 */ /* 0x001e2200000e0000 */
[----:B-1----:R-:W1:Y:S01]  /*0db0*/  S2UR UR4, SR_CgaCtaId ;  /* 0x00000000000479c3 */ /* 0x002e620000008800 */
[----:B------:R-:W-:Y:S01]  /*0dc0*/  ULDC UR5, c[0x0][0xc38] ;  /* 0x00030e0000057ab9 */ /* 0x000fe20000000800 */
[----:B------:R-:W-:Y:S01]  /*0dd0*/  R2UR UR12, R23 ;  /* 0x00000000170c72ca */ /* 0x000fe200000e0000 */
[----:B------:R-:W-:Y:S01]  /*0de0*/  UISETP.NE.AND UP1, UPT, UR5, 0x1, UPT ;  /* 0x000000010500788c */ /* 0x000fe2000bf25270 */
[----:B------:R-:W-:Y:S01]  /*0df0*/  ULDC.64 UR6, c[0x0][0x418] ;  /* 0x0001060000067ab9 */ /* 0x000fe20000000a00 */
[----:B------:R-:W-:Y:S01]  /*0e00*/  UMOV UR61, 0x400 ;  /* 0x00000400003d7882 */ /* 0x000fe20000000000 */
[----:B------:R-:W-:Y:S02]  /*0e10*/  UISETP.NE.U32.AND UP0, UPT, UR6, URZ, UPT ;  /* 0x0000003f0600728c */ /* 0x000fe4000bf05070 */
        /* <DEDUP_REMOVED lines=20> */
[----:B------:R-:W-:Y:S01]  /*0f60*/  UIMAD.WIDE.U32 UR4, UR13, UR8, URZ ;  /* 0x000000080d0472a5 */ /* 0x000fe2000f8e003f */
[----:B------:R-:W-:Y:S01]  /*0f70*/  IMAD.U32 R16, RZ, RZ, UR14 ;  /* 0x0000000eff107e24 */ /* 0x000fe2000f8e00ff */
[----:B------:R-:W-:Y:S01]  /*0f80*/  ULOP3.LUT UR7, UR7, 0x1e, URZ, 0xc0, !UPT ;  /* 0x0000001e07077892 */ /* 0x000fe2000f8ec03f */
[----:B------:R-:W-:Y:S01]  /*0f90*/  IMAD.HI R0, R0, 0x2e8ba2e9, RZ ;  /* 0x2e8ba2e900007827 */ /* 0x000fe200078e02ff */
[----:B------:R-:W-:Y:S01]  /*0fa0*/  UMOV UR6, UR13 ;  /* 0x0000000d00067c82 */ /* 0x000fe20008000000 */
[----:B------:R-:W-:-:S02]  /*0fb0*/  @UP2 USHF.R.U32.HI UR6, URZ, UR9, UR5 ;  /* 0x000000093f062299 */ /* 0x000fc40008011605 */
[----:B------:R-:W-:Y:S01]  /*0fc0*/  UIADD3 UR7, UR14, -UR7, URZ ;  /* 0x800000070e077290 */ /* 0x000fe2000fffe03f */
[----:B------:R-:W-:Y:S01]  /*0fd0*/  SHF.R.U32.HI R3, RZ, 0x1f, R0 ;  /* 0x0000001fff037819 */ /* 0x000fe20000011600 */
[----:B------:R-:W-:Y:S01]  /*0fe0*/  UMOV UR4, UR12 ;  /* 0x0000000c00047c82 */ /* 0x000fe20008000000 */
[----:B------:R-:W-:Y:S01]  /*0ff0*/  IMAD.U32 R225, RZ, RZ, UR13 ;  /* 0x0000000dffe17e24 */ /* 0x000fe2000f8e00ff */
        /* <DEDUP_REMOVED lines=23> */
.L_x_6696:
[----:B------:R-:W-:Y:S02]  /*1170*/  LOP3.LUT R0, R220, 0x1, RZ, 0xc0, !PT ;  /* 0x00000001dc007812 */ /* 0x000fe400078ec0ff */
[----:B------:R-:W-:Y:S02]  /*1180*/  ISETP.NE.AND P0, PT, R17, 0x3, PT ;  /* 0x000000031100780c */ /* 0x000fe40003f05270 */
[----:B------:R-:W-:-:S04]  /*1190*/  SHF.L.U32 R0, R0, 0x1f, RZ ;  /* 0x0000001f00007819 */ /* 0x000fc800000006ff */
[----:B------:R-:W0:Y:S02]  /*11a0*/  SYNCS.PHASECHK.TRANS64.TRYWAIT P1, [UR61+0x34800], R0 ;  /* 0x03480000ff0075a7 */ /* 0x000e24000802017d */
[----:B0-----:R-:W-:Y:S05]  /*11b0*/  @!P1 BRA `(.L_x_6697) ;  /* 0x000000f800749947 */ /* 0x001fea0003800000 */
.L_x_6811:
[----:B------:R-:W-:Y:S05]  /*11c0*/  @!P0 BRA `(.L_x_6698) ;  /* 0x0000000000048947 */ /* 0x000fea0003800000 */
[----:B------:R-:W-:Y:S01]  /*11d0*/  BPT.TRAP 0x1 ;  /* 0x000000040000795c */ /* 0x000fe20000300000 */
.L_x_6698:
[----:B------:R-:W-:Y:S01]  /*11e0*/  R2UR UR4, R2 ;  /* 0x00000000020472ca */ /* 0x000fe200000e0000 */
[----:B------:R-:W-:-:S05]  /*11f0*/  IMAD.U32 R11, RZ, RZ, UR60 ;  /* 0x0000003cff0b7e24 */ /* 0x000fca000f8e00ff */
[----:B------:R-:W-:-:S07]  /*1200*/  LEA R11, R11, UR61, 0x3 ;  /* 0x0000003d0b0b7c11 */ /* 0x000fce000f8e18ff */
[----:B0-----:R-:W-:-:S05]  /*1210*/  IMAD.U32 R0, RZ, RZ, UR4 ;  /* 0x00000004ff007e24 */ /* 0x001fca000f8e00ff */
[----:B------:R-:W-:-:S04]  /*1220*/  SHF.L.U32 R0, R0, 0x1f, RZ ;  /* 0x0000001f00007819 */ /* 0x000fc800000006ff */
[----:B------:R0:W1:Y:S01]  /*1230*/  SYNCS.PHASECHK.TRANS64.TRYWAIT P2, [R11+URZ+0x34830], R0 ;  /* 0x034830000b0075a7 */ /* 0x000062000804017f */
[----:B------:R-:W-:Y:S05]  /*1240*/  @!P0 BRA `(.L_x_6699) ;  /* 0x0000000000048947 */ /* 0x000fea0003800000 */
[----:B------:R-:W-:Y:S01]  /*1250*/  BPT.TRAP 0x1 ;  /* 0x000000040000795c */ /* 0x000fe20000300000 */
.L_x_6699:
[----:B------:R-:W2:Y:S01]  /*1260*/  S2R R3, SR_TID.X ;  /* 0x0000000000037919 */ /* 0x000ea20000002100 */
[----:B------:R-:W-:Y:S01]  /*1270*/  IMAD.MOV.U32 R87, RZ, RZ, RZ ;  /* 0x000000ffff577224 */ /* 0x000fe200078e00ff */
[----:B--2---:R-:W-:-:S04]  /*1280*/  LOP3.LUT R3, R3, 0x7f, RZ, 0xc0, !PT ;  /* 0x0000007f03037812 */ /* 0x004fc800078ec0ff */
[----:B------:R-:W-:Y:S01]  /*1290*/  ISETP.NE.AND P1, PT, R3, RZ, PT ;  /* 0x000000ff0300720c */ /* 0x000fe20003f25270 */
[----:B-1----:R-:W-:-:S12]  /*12a0*/  @P2 BRA `(.L_x_6700) ;  /* 0x0000000000082947 */ /* 0x002fd80003800000 */
[----:B------:R-:W1:Y:S02]  /*12b0*/  SYNCS.PHASECHK.TRANS64.TRYWAIT P2, [R11+URZ+0x34830], R0 ;  /* 0x034830000b0075a7 */ /* 0x000e64000804017f */
[----:B-1----:R-:W-:Y:S05]  /*12c0*/  @!P2 BRA `(.L_x_6701) ;  /* 0x000000f80048a947 */ /* 0x002fea0003800000 */
.L_x_6700:
[----:B------:R-:W-:Y:S05]  /*12d0*/  WARPSYNC.ALL ;  /* 0x0000000000007948 */ /* 0x000fea0003800000 */
[----:B------:R-:W-:Y:S01]  /*12e0*/  UIADD3 UR4, UR61, 0x1e400, URZ ;  /* 0x0001e4003d047890 */ /* 0x000fe2000fffe03f */
[----:B------:R-:W-:Y:S01]  /*12f0*/  WARPGROUP.ARRIVE ;  /* 0x00000000000079c5 */ /* 0x000fe20000000000 */
[----:B------:R-:W-:Y:S01]  /*1300*/  ULOP3.LUT UR25, UR36, 0x10000, URZ, 0xfc, !UPT ;  /* 0x0001000024197892 */ /* 0x000fe2000f8efc3f */
[----:B------:R-:W-:Y:S01]  /*1310*/  IMAD.IADD R13, R230, 0x1, R81 ;  /* 0x00000001e60d7824 */ /* 0x000fe200078e0251 */
[----:B------:R-:W-:Y:S01]  /*1320*/  USHF.R.U32.HI UR4, URZ, 0x4, UR4 ;  /* 0x000000043f047899 */ /* 0x000fe20008011604 */
[----:B------:R-:W-:Y:S01]  /*1330*/  P2R R21, PR, RZ, 0x2 ;  /* 0x00000002ff157803 */ /* 0x000fe20000000000 */
[----:B------:R-:W-:Y:S01]  /*1340*/  UMOV UR7, 0x40000040 ;  /* 0x4000004000077882 */ /* 0x000fe20000000000 */
[----:B------:R-:W-:Y:S01]  /*1350*/  UMOV UR15, 0x40000040 ;  /* 0x40000040000f7882 */ /* 0x000fe20000000000 */
[----:B------:R-:W-:Y:S01]  /*1360*/  ULOP3.LUT UR4, UR4, 0x3fff, URZ, 0xc0, !UPT ;  /* 0x00003fff04047892 */ /* 0x000fe2000f8ec03f */
[----:B------:R-:W-:Y:S01]  /*1370*/  IMAD R13, R120, -0xb0, R13 ;  /* 0xffffff50780d7824 */ /* 0x000fe200078e020d */
[----:B------:R-:W-:Y:S01]  /*1380*/  UMOV UR11, 0x40000040 ;  /* 0x40000040000b7882 */ /* 0x000fe20000000000 */
[----:B------:R-:W-:Y:S01]  /*1390*/  UMOV UR19, 0x40000040 ;  /* 0x4000004000137882 */ /* 0x000fe20000000000 */
[----:B------:R-:W-:Y:S01]  /*13a0*/  ULOP3.LUT UR5, UR4, 0x10000, URZ, 0xfc, !UPT ;  /* 0x0001000004057892 */ /* 0x000fe2000f8efc3f */
[----:B------:R-:W-:Y:S01]  /*13b0*/  P2R R15, PR, RZ, 0x1 ;  /* 0x00000001ff0f7803 */ /* 0x000fe20000000000 */
[----:B------:R-:W-:Y:S01]  /*13c0*/  UMOV UR23, 0x40000040 ;  /* 0x4000004000177882 */ /* 0x000fe20000000000 */
[----:B------:R-:W-:Y:S01]  /*13d0*/  UMOV UR4, UR25 ;  /* 0x0000001900047c82 */ /* 0x000fe20008000000 */
[----:B------:R-:W-:Y:S01]  /*13e0*/  UIMAD UR24, UR60, 0xb00, UR5 ;  /* 0x00000b003c1878a4 */ /* 0x000fe2000f8e0205 */
[----:B------:R-:W-:Y:S01]  /*13f0*/  IMAD.U32 R8, RZ, RZ, UR4 ;  /* 0x00000004ff087e24 */ /* 0x000fe2000f8e00ff */
[----:B------:R-:W-:Y:S01]  /*1400*/  UMOV UR40, UR4 ;  /* 0x0000000400287c82 */ /* 0x000fe20008000000 */
[----:B01----:R-:W-:Y:S01]  /*1410*/  IMAD.U32 R0, RZ, RZ, UR5 ;  /* 0x00000005ff007e24 */ /* 0x003fe2000f8e00ff */
[----:B------:R-:W-:Y:S01]  /*1420*/  UMOV UR5, 0x40000040 ;  /* 0x4000004000057882 */ /* 0x000fe20000000000 */
[----:B------:R-:W-:Y:S01]  /*1430*/  UIADD3 UR14, UR24, 0x80, URZ ;  /* 0x00000080180e7890 */ /* 0x000fe2000fffe03f */
[----:B------:R-:W-:Y:S01]  /*1440*/  IMAD.U32 R9, RZ, RZ, UR5 ;  /* 0x00000005ff097e24 */ /* 0x000fe2000f8e00ff */
[----:B------:R-:W-:Y:S01]  /*1450*/  UMOV UR6, UR24 ;  /* 0x0000001800067c82 */ /* 0x000fe20008000000 */
[----:B------:R-:W-:Y:S01]  /*1460*/  UMOV UR41, UR5 ;  /* 0x0000000500297c82 */ /* 0x000fe20008000000 */
[----:B------:R-:W-:Y:S01]  /*1470*/  HGMMA.64x16x16.F32.BF16 R112, gdesc[UR4], RZ, !UPT, gsb0 ;  /* 0x00200000047079f0 */ /* 0x000fe2000c0018ff */
[----:B------:R-:W-:Y:S01]  /*1480*/  UMOV UR12, UR40 ;  /* 0x00000028000c7c82 */ /* 0x000fe20008000000 */
[----:B------:R-:W-:Y:S01]  /*1490*/  UMOV UR13, UR41 ;  /* 0x00000029000d7c82 */ /* 0x000fe20008000000 */
[----:B------:R-:W-:Y:S01]  /*14a0*/  UIADD3 UR6, UR24, 0x100, URZ ;  /* 0x0000010018067890 */ /* 0x000fe2000fffe03f */
[C---:B------:R-:W-:Y:S01]  /*14b0*/  ISETP.GT.AND P2, PT, R13.reuse, RZ, PT ;  /* 0x000000ff0d00720c */ /* 0x040fe20003f44270 */
[----:B------:R-:W-:Y:S01]  /*14c0*/  UMOV UR4, UR40 ;  /* 0x0000002800047c82 */ /* 0x000fe20008000000 */
[----:B------:R-:W-:Y:S01]  /*14d0*/  UMOV UR5, UR41 ;  /* 0x0000002900057c82 */ /* 0x000fe20008000000 */
[----:B------:R-:W-:Y:S01]  /*14e0*/  UMOV UR7, 0x40000040 ;  /* 0x4000004000077882 */ /* 0x000fe20000000000 */
[----:B------:R-:W-:Y:S01]  /*14f0*/  UIADD3 UR10, UR24, 0x180, URZ ;  /* 0x00000180180a7890 */ /* 0x000fe2000fffe03f */
[C---:B------:R-:W-:Y:S01]  /*1500*/  ISETP.GT.AND P3, PT, R13.reuse, 0x1, PT ;  /* 0x000000010d00780c */ /* 0x040fe20003f64270 */
[----:B------:R-:W-:Y:S01]  /*1510*/  UMOV UR8, UR40 ;  /* 0x0000002800087c82 */ /* 0x000fe20008000000 */
[----:B------:R-:W-:Y:S01]  /*1520*/  UMOV UR9, UR41 ;  /* 0x0000002900097c82 */ /* 0x000fe20008000000 */
        /* <DEDUP_REMOVED lines=19> */
[----:B------:R-:W-:Y:S01]  /*1660*/  ISETP.GT.AND P0, PT, R13, 0x90, PT ;  /* 0x000000900d00780c */ /* 0x000fe20003f04270 */
[----:B------:R-:W-:Y:S01]  /*1670*/  UMOV UR36, UR40 ;  /* 0x0000002800247c82 */ /* 0x000fe20008000000 */
[----:B------:R-:W-:Y:S01]  /*1680*/  UMOV UR37, UR41 ;  /* 0x0000002900257c82 */ /* 0x000fe20008000000 */
[----:B------:R-:W-:Y:S01]  /*1690*/  UMOV UR39, 0x40000040 ;  /* 0x4000004000277882 */ /* 0x000fe20000000000 */
[----:B------:R-:W-:Y:S01]  /*16a0*/  UIADD3 UR26, UR25, 0x2, URZ ;  /* 0x00000002191a7890 */ /* 0x000fe2000fffe03f */
[--C-:B------:R-:W-:Y:S01]  /*16b0*/  IMAD.MOV.U32 R85, RZ, RZ, R87.reuse ;  /* 0x000000ffff557224 */ /* 0x100fe200078e0057 */
[----:B------:R-:W-:Y:S01]  /*16c0*/  UIADD3 UR42, UR24, 0xa00, URZ ;  /* 0x00000a00182a7890 */ /* 0x000fe2000fffe03f */
[----:B------:R-:W-:Y:S01]  /*16d0*/  IMAD.MOV.U32 R83, RZ, RZ, R87 ;  /* 0x000000ffff537224 */ /* 0x000fe200078e0057 */
        /* <DEDUP_REMOVED lines=34> */
[----:B------:R-:W-:Y:S01]  /*1900*/  IMAD.U32 R6, RZ, RZ, UR12 ;  /* 0x0000000cff067e24 */ /* 0x000fe2000f8e00ff */
[----:B------:R-:W-:Y:S01]  /*1910*/  UMOV UR8, UR40 ;  /* 0x0000002800087c82 */ /* 0x000fe20008000000 */
        /* <DEDUP_REMOVED lines=476> */
[----:B------:R-:W-:Y:S01]  /*36e0*/  FSEL R116, R116, -INF , P4 ;  /* 0xff80000074747808 */ /* 0x000fe20002000000 */
[----:B------:R-:W-:Y:S01]  /*36f0*/  HGMMA.64x16x16.F32.BF16 R104, gdesc[UR20], R104, gsb0 ;  /* 0x00200000146879f0 */ /* 0x000fe20008001868 */
[----:B------:R-:W-:Y:S01]  /*3700*/  UIADD3 UR22, UR24, 0x686, URZ ;  /* 0x0000068618167890 */ /* 0x000fe2000fffe03f */
[----:B------:R-:W-:Y:S01]  /*3710*/  FMNMX.FTZ R3, R112, R113, !PT ;  /* 0x0000007170037209 */ /* 0x000fe20007810000 */
[----:B------:R-:W-:Y:S01]  /*3720*/  UMOV UR23, 0x40000040 ;  /* 0x4000004000177882 */ /* 0x000fe20000000000 */
[----:B------:R-:W-:-:S02]  /*3730*/  FSEL R114, R114, -INF , P2 ;  /* 0xff80000072727808 */ /* 0x000fc40001000000 */
[----:B------:R-:W-:Y:S02]  /*3740*/  FSEL R122, R117, -INF , P5 ;  /* 0xff800000757a7808 */ /* 0x000fe40002800000 */
[----:B------:R-:W-:Y:S02]  /*3750*/  ISETP.GT.AND P2, PT, R13, 0x10, PT ;  /* 0x000000100d00780c */ /* 0x000fe40003f44270 */
[----:B------:R-:W-:Y:S02]  /*3760*/  FMNMX.FTZ R3, R116, R3, !PT ;  /* 0x0000000374037209 */ /* 0x000fe40007810000 */
[----:B------:R-:W-:Y:S02]  /*3770*/  FSEL R115, R115, -INF , P3 ;  /* 0xff80000073737808 */ /* 0x000fe40001800000 */
[----:B------:R-:W-:Y:S02]  /*3780*/  ISETP.GT.AND P3, PT, R13, 0x11, PT ;  /* 0x000000110d00780c */ /* 0x000fe40003f64270 */
[----:B------:R-:W-:-:S02]  /*3790*/  FMNMX.FTZ R3, R122, R3, !PT ;  /* 0x000000037a037209 */ /* 0x000fc40007810000 */
[----:B------:R-:W-:Y:S02]  /*37a0*/  FSEL R118, R118, -INF , P4 ;  /* 0xff80000076767808 */ /* 0x000fe40002000000 */
[----:B------:R-:W-:Y:S02]  /*37b0*/  ISETP.GT.AND P4, PT, R13, 0x18, PT ;  /* 0x000000180d00780c */ /* 0x000fe40003f84270 */
        /* <DEDUP_REMOVED lines=8> */
[----:B------:R-:W-:Y:S01]  /*3840*/  UIADD3 UR22, UR24, 0x706, URZ ;  /* 0x0000070618167890 */ /* 0x000fe2000fffe03f */
[----:B------:R-:W-:Y:S01]  /*3850*/  FSEL R108, R108, -INF , P4 ;  /* 0xff8000006c6c7808 */ /* 0x000fe20002000000 */
[----:B------:R-:W-:Y:S01]  /*3860*/  UMOV UR23, 0x40000040 ;  /* 0x4000004000177882 */ /* 0x000fe20000000000 */
[----:B------:R-:W-:Y:S02]  /*3870*/  FMNMX.FTZ R3, R124, R3, !PT ;  /* 0x000000037c037209 */ /* 0x000fe40007810000 */
[----:B------:R-:W-:Y:S02]  /*3880*/  FSEL R106, R106, -INF , P2 ;  /* 0xff8000006a6a7808 */ /* 0x000fe40001000000 */
[----:B------:R-:W-:-:S02]  /*3890*/  FSEL R126, R109, -INF , P5 ;  /* 0xff8000006d7e7808 */ /* 0x000fc40002800000 */
[----:B------:R-:W-:Y:S02]  /*38a0*/  ISETP.GT.AND P2, PT, R13, 0x20, PT ;  /* 0x000000200d00780c */ /* 0x000fe40003f44270 */
[----:B------:R-:W-:Y:S02]  /*38b0*/  FMNMX.FTZ R3, R108, R3, !PT ;  /* 0x000000036c037209 */ /* 0x000fe40007810000 */
[----:B------:R-:W-:Y:S02]  /*38c0*/  FSEL R14, R107, -INF , P3 ;  /* 0xff8000006b0e7808 */ /* 0x000fe40001800000 */
        /* <DEDUP_REMOVED lines=15> */
[----:B------:R-:W-:Y:S02]  /*39c0*/  FMNMX.FTZ R3, R130, R3, !PT ;  /* 0x0000000382037209 */ /* 0x000fe40007810000 */
[----:B------:R-:W-:Y:S02]  /*39d0*/  FSEL R98, R98, -INF , P2 ;  /* 0xff80000062627808 */ /* 0x000fe40001000000 */
[----:B------:R-:W-:Y:S02]  /*39e0*/  FSEL R96, R101, -INF , P5 ;  /* 0xff80000065607808 */ /* 0x000fe40002800000 */
[----:B------:R-:W-:-:S02]  /*39f0*/  ISETP.GT.AND P2, PT, R13, 0x30, PT ;  /* 0x000000300d00780c */ /* 0x000fc40003f44270 */
[----:B------:R-:W-:Y:S02]  /*3a00*/  FMNMX.FTZ R3, R100, R3, !PT ;  /* 0x0000000364037209 */ /* 0x000fe40007810000 */
[----:B------:R-:W-:Y:S02]  /*3a10*/  FSEL R80, R99, -INF , P3 ;  /* 0xff80000063507808 */ /* 0x000fe40001800000 */
[C---:B------:R-:W-:Y:S02]  /*3a20*/  ISETP.GT.AND P3, PT, R13.reuse, 0x31, PT ;  /* 0x000000310d00780c */ /* 0x040fe40003f64270 */
[----:B------:R-:W-:Y:S02]  /*3a30*/  FMNMX.FTZ R3, R96, R3, !PT ;  /* 0x0000000360037209 */ /* 0x000fe40007810000 */
        /* <DEDUP_REMOVED lines=13> */
[----:B------:R-:W-:-:S02]  /*3b10*/  FMNMX.FTZ R3, R136, R3, !PT ;  /* 0x0000000388037209 */ /* 0x000fc40007810000 */
[----:B------:R-:W-:Y:S02]  /*3b20*/  FSEL R90, R90, -INF , P2 ;  /* 0xff8000005a5a7808 */ /* 0x000fe40001000000 */
[----:B------:R-:W-:Y:S02]  /*3b30*/  FSEL R92, R93, -INF , P5 ;  /* 0xff8000005d5c7808 */ /* 0x000fe40002800000 */
[----:B------:R-:W-:Y:S02]  /*3b40*/  ISETP.GT.AND P2, PT, R13, 0x40, PT ;  /* 0x000000400d00780c */ /* 0x000fe40003f44270 */
[----:B------:R-:W-:Y:S02]  /*3b50*/  FMNMX.FTZ R3, R134, R3, !PT ;  /* 0x0000000386037209 */ /* 0x000fe40007810000 */
[----:B------:R-:W-:Y:S02]  /*3b60*/  FSEL R84, R91, -INF , P3 ;  /* 0xff8000005b547808 */ /* 0x000fe40001800000 */
[----:B------:R-:W-:-:S02]  /*3b70*/  ISETP.GT.AND P3, PT, R13, 0x41, PT ;  /* 0x000000410d00780c */ /* 0x000fc40003f64270 */
[----:B------:R-:W-:Y:S02]  /*3b80*/  FMNMX.FTZ R3, R92, R3, !PT ;  /* 0x000000035c037209 */ /* 0x000fe40007810000 */
[----:B------:R-:W-:Y:S02]  /*3b90*/  FSEL R94, R94, -INF , P4 ;  /* 0xff8000005e5e7808 */ /* 0x000fe40002000000 */
[----:B------:R-:W-:Y:S02]  /*3ba0*/  ISETP.GT.AND P4, PT, R13, 0x48, PT ;  /* 0x000000480d00780c */ /* 0x000fe40003f84270 */
[----:B------:R-:W-:Y:S02]  /*3bb0*/  FSEL R86, R95, -INF , P5 ;  /* 0xff8000005f567808 */ /* 0x000fe40002800000 */
[----:B------:R-:W-:Y:S01]  /*3bc0*/  ISETP.GT.AND P5, PT, R13, 0x49, PT ;  /* 0x000000490d00780c */ /* 0x000fe20003fa4270 */
[----:B------:R-:W-:Y:S02]  /*3bd0*/  WARPGROUP.DEPBAR.LE gsb0, 0x0 ;  /* 0x00008000000079c5 */ /* 0x000fe40000010000 */
[----:B------:R-:W-:Y:S01]  /*3be0*/  WARPGROUP.ARRIVE ;  /* 0x00000000000079c5 */ /* 0x000fe20000000000 */
[----:B------:R-:W-:-:S02]  /*3bf0*/  FSEL R158, R72, -INF , P2 ;  /* 0xff800000489e7808 */ /* 0x000fc40001000000 */
[----:B------:R-:W-:Y:S01]  /*3c00*/  FSEL R150, R73, -INF , P3 ;  /* 0xff80000049967808 */ /* 0x000fe20001800000 */
[--C-:B------:R-:W-:Y:S01]  /*3c10*/  IMAD.MOV.U32 R73, RZ, RZ, R87.reuse ;  /* 0x000000ffff497224 */ /* 0x100fe200078e0057 */
[----:B------:R-:W-:Y:S01]  /*3c20*/  FMNMX.FTZ R3, R158, R3, !PT ;  /* 0x000000039e037209 */ /* 0x000fe20007810000 */
[----:B------:R-:W-:Y:S01]  /*3c30*/  HGMMA.64x16x16.F32.BF16 R64, gdesc[UR20], R64, gsb0 ;  /* 0x00200000144079f0 */ /* 0x000fe20008001840 */
[----:B------:R-:W-:Y:S01]  /*3c40*/  UIADD3 UR22, UR24, 0x886, URZ ;  /* 0x0000088618167890 */ /* 0x000fe2000fffe03f */
[----:B------:R-:W-:Y:S01]  /*3c50*/  FSEL R156, R76, -INF , P4 ;  /* 0xff8000004c9c7808 */ /* 0x000fe20002000000 */
[----:B------:R-:W-:Y:S01]  /*3c60*/  UMOV UR23, 0x40000040 ;  /* 0x4000004000177882 */ /* 0x000fe20000000000 */
[----:B------:R-:W-:Y:S02]  /*3c70*/  FMNMX.FTZ R3, R150, R3, !PT ;  /* 0x0000000396037209 */ /* 0x000fe40007810000 */
[----:B------:R-:W-:Y:S02]  /*3c80*/  FSEL R74, R74, -INF , P2 ;  /* 0xff8000004a4a7808 */ /* 0x000fe40001000000 */
[----:B------:R-:W-:Y:S01]  /*3c90*/  FSEL R144, R77, -INF , P5 ;  /* 0xff8000004d907808 */ /* 0x000fe20002800000 */
[----:B------:R-:W-:Y:S01]  /*3ca0*/  IMAD.MOV.U32 R77, RZ, RZ, R87 ;  /* 0x000000ffff4d7224 */ /* 0x000fe200078e0057 */
[----:B------:R-:W-:-:S02]  /*3cb0*/  ISETP.GT.AND P2, PT, R13, 0x50, PT ;  /* 0x000000500d00780c */ /* 0x000fc40003f44270 */
[----:B------:R-:W-:Y:S02]  /*3cc0*/  FMNMX.FTZ R3, R156, R3, !PT ;  /* 0x000000039c037209 */ /* 0x000fe40007810000 */
[----:B------:R-:W-:Y:S01]  /*3cd0*/  FSEL R72, R75, -INF , P3 ;  /* 0xff8000004b487808 */ /* 0x000fe20001800000 */
[----:B------:R-:W-:Y:S01]  /*3ce0*/  IMAD.MOV.U32 R75, RZ, RZ, R87 ;  /* 0x000000ffff4b7224 */ /* 0x000fe200078e0057 */
[C---:B------:R-:W-:Y:S02]  /*3cf0*/  ISETP.GT.AND P3, PT, R13.reuse, 0x51, PT ;  /* 0x000000510d00780c */ /* 0x040fe40003f64270 */
[----:B------:R-:W-:Y:S02]  /*3d00*/  FMNMX.FTZ R3, R144, R3, !PT ;  /* 0x0000000390037209 */ /* 0x000fe40007810000 */
[----:B------:R-:W-:Y:S02]  /*3d10*/  FSEL R78, R78, -INF , P4 ;  /* 0xff8000004e4e7808 */ /* 0x000fe40002000000 */
[----:B------:R-:W-:-:S02]  /*3d20*/  ISETP.GT.AND P4, PT, R13, 0x58, PT ;  /* 0x000000580d00780c */ /* 0x000fc40003f84270 */
[----:B------:R-:W-:Y:S01]  /*3d30*/  FSEL R76, R79, -INF , P5 ;  /* 0xff8000004f4c7808 */ /* 0x000fe20002800000 */
[----:B------:R-:W-:Y:S01]  /*3d40*/  IMAD.MOV.U32 R79, RZ, RZ, R87 ;  /* 0x000000ffff4f7224 */ /* 0x000fe200078e0057 */
        /* <DEDUP_REMOVED lines=12> */
[----:B------:R-:W-:Y:S01]  /*3e10*/  FSEL R160, R69, -INF , P5 ;  /* 0xff80000045a07808 */ /* 0x000fe20002800000 */
[--C-:B------:R-:W-:Y:S01]  /*3e20*/  IMAD.MOV.U32 R69, RZ, RZ, R87.reuse ;  /* 0x000000ffff457224 */ /* 0x100fe200078e0057 */
[----:B------:R-:W-:Y:S02]  /*3e30*/  ISETP.GT.AND P2, PT, R13, 0x60, PT ;  /* 0x000000600d00780c */ /* 0x000fe40003f44270 */
[----:B------:R-:W-:Y:S02]  /*3e40*/  FMNMX.FTZ R3, R164, R3, !PT ;  /* 0x00000003a4037209 */ /* 0x000fe40007810000 */
[----:B------:R-:W-:Y:S01]  /*3e50*/  FSEL R68, R71, -INF , P5 ;  /* 0xff80000047447808 */ /* 0x000fe20002800000 */
[----:B------:R-:W-:Y:S01]  /*3e60*/  IMAD.MOV.U32 R71, RZ, RZ, R87 ;  /* 0x000000ffff477224 */ /* 0x000fe200078e0057 */
[----:B------:R-:W-:-:S02]  /*3e70*/  FMNMX.FTZ R3, R160, R3, !PT ;  /* 0x00000003a0037209 */ /* 0x000fc40007810000 */
[C---:B------:R-:W-:Y:S02]  /*3e80*/  ISETP.GT.AND P5, PT, R13.reuse, 0x68, PT ;  /* 0x000000680d00780c */ /* 0x040fe40003fa4270 */
        /* <DEDUP_REMOVED lines=15> */
[----:B------:R-:W-:-:S02]  /*3f80*/  FMNMX.FTZ R3, R148, R3, !PT ;  /* 0x0000000394037209 */ /* 0x000fc40007810000 */
[----:B------:R-:W-:Y:S02]  /*3f90*/  FSEL R58, R58, -INF , P2 ;  /* 0xff8000003a3a7808 */ /* 0x000fe40001000000 */
[C---:B------:R-:W-:Y:S02]  /*3fa0*/  ISETP.GT.AND P2, PT, R13.reuse, 0x71, PT ;  /* 0x000000710d00780c */ /* 0x040fe40003f44270 */
[----:B------:R-:W-:Y:S02]  /*3fb0*/  FMNMX.FTZ R3, R142, R3, !PT ;  /* 0x000000038e037209 */ /* 0x000fe40007810000 */
[----:B------:R-:W-:Y:S02]  /*3fc0*/  FSEL R62, R62, -INF , P5 ;  /* 0xff8000003e3e7808 */ /* 0x000fe40002800000 */
[----:B------:R-:W-:Y:S01]  /*3fd0*/  ISETP.GT.AND P5, PT, R13, 0x79, PT ;  /* 0x000000790d00780c */ /* 0x000fe20003fa4270 */
[----:B------:R-:W-:Y:S02]  /*3fe0*/  WARPGROUP.DEPBAR.LE gsb0, 0x0 ;  /* 0x00008000000079c5 */ /* 0x000fe40000010000 */
[----:B------:R-:W-:Y:S01]  /*3ff0*/  WARPGROUP.ARRIVE ;  /* 0x00000000000079c5 */ /* 0x000fe20000000000 */
[----:B------:R-:W-:-:S02]  /*4000*/  FSEL R88, R48, -INF , P3 ;  /* 0xff80000030587808 */ /* 0x000fc40001800000 */
[----:B------:R-:W-:Y:S02]  /*4010*/  FSEL R48, R59, -INF , P6 ;  /* 0xff8000003b307808 */ /* 0x000fe40003000000 */
[----:B------:R-:W-:Y:S01]  /*4020*/  ISETP.GT.AND P6, PT, R13, 0x78, PT ;  /* 0x000000780d00780c */ /* 0x000fe20003fc4270 */
[----:B------:R-:W-:Y:S01]  /*4030*/  HGMMA.64x16x16.F32.BF16 R40, gdesc[UR20], R40, gsb0 ;  /* 0x00200000142879f0 */ /* 0x000fe20008001828 */
[----:B------:R-:W-:Y:S01]  /*4040*/  UMOV UR22, UR6 ;  /* 0x0000000600167c82 */ /* 0x000fe20008000000 */
[----:B------:R-:W-:Y:S01]  /*4050*/  UMOV UR23, 0x40000040 ;  /* 0x4000004000177882 */ /* 0x000fe20000000000 */
[----:B------:R-:W-:Y:S01]  /*4060*/  FSEL R56, R49, -INF , P2 ;  /* 0xff80000031387808 */ /* 0x000fe20001000000 */
[----:B------:R-:W-:Y:S01]  /*4070*/  ULDC UR6, c[0x0][0x988] ;  /* 0x0002620000067ab9 */ /* 0x000fe20000000800 */
[----:B------:R-:W-:Y:S02]  /*4080*/  FMNMX.FTZ R3, R88, R3, !PT ;  /* 0x0000000358037209 */ /* 0x000fe40007810000 */
[----:B------:R-:W-:-:S02]  /*4090*/  FSEL R60, R52, -INF , P6 ;  /* 0xff800000343c7808 */ /* 0x000fc40003000000 */
[----:B------:R-:W-:Y:S02]  /*40a0*/  FMNMX.FTZ R3, R56, R3, !PT ;  /* 0x0000000338037209 */ /* 0x000fe40007810000 */
[----:B------:R-:W-:Y:S02]  /*40b0*/  FSEL R52, R63, -INF , P4 ;  /* 0xff8000003f347808 */ /* 0x000fe40002000000 */
[----:B------:R-:W-:Y:S02]  /*40c0*/  ISETP.GT.AND P4, PT, R13, 0x80, PT ;  /* 0x000000800d00780c */ /* 0x000fe40003f84270 */
[----:B------:R-:W-:Y:S02]  /*40d0*/  FSEL R132, R53, -INF , P5 ;  /* 0xff80000035847808 */ /* 0x000fe40002800000 */
[----:B------:R-:W-:Y:S02]  /*40e0*/  FMNMX.FTZ R3, R60, R3, !PT ;  /* 0x000000033c037209 */ /* 0x000fe40007810000 */
[----:B------:R-:W-:-:S02]  /*40f0*/  FSEL R50, R50, -INF , P3 ;  /* 0xff80000032327808 */ /* 0x000fc40001800000 */
        /* <DEDUP_REMOVED lines=17> */
[----:B------:R-:W-:Y:S02]  /*4210*/  FMNMX.FTZ R3, R152, R3, !PT ;  /* 0x0000000398037209 */ /* 0x000fe40007810000 */
[C---:B------:R-:W-:Y:S02]  /*4220*/  ISETP.GT.AND P1, PT, R13.reuse, 0x91, PT ;  /* 0x000000910d00780c */ /* 0x040fe40003f24270 */
[----:B------:R-:W-:Y:S02]  /*4230*/  FMNMX.FTZ R3, R168, R3, !PT ;  /* 0x00000003a8037209 */ /* 0x000fe40007810000 */
[----:B------:R-:W-:Y:S02]  /*4240*/  FSEL R46, R46, -INF , P2 ;  /* 0xff8000002e2e7808 */ /* 0x000fe40001000000 */
[----:B------:R-:W-:-:S02]  /*4250*/  ISETP.GT.AND P2, PT, R13, 0x99, PT ;  /* 0x000000990d00780c */ /* 0x000fc40003f44270 */
[----:B------:R-:W-:Y:S02]  /*4260*/  FSEL R42, R42, -INF , P4 ;  /* 0xff8000002a2a7808 */ /* 0x000fe40002000000 */
[----:B------:R-:W-:Y:S02]  /*4270*/  ISETP.GT.AND P4, PT, R13, 0xa1, PT ;  /* 0x000000a10d00780c */ /* 0x000fe40003f84270 */
[----:B------:R-:W-:Y:S02]  /*4280*/  FSEL R44, R55, -INF , P5 ;  /* 0xff800000372c7808 */ /* 0x000fe40002800000 */
[----:B------:R-:W-:Y:S01]  /*4290*/  ISETP.GT.AND P5, PT, R13, 0xa8, PT ;  /* 0x000000a80d00780c */ /* 0x000fe20003fa4270 */
[----:B------:R-:W-:Y:S02]  /*42a0*/  WARPGROUP.DEPBAR.LE gsb0, 0x0 ;  /* 0x00008000000079c5 */ /* 0x000fe40000010000 */
[----:B------:R-:W-:Y:S01]  /*42b0*/  WARPGROUP.ARRIVE ;  /* 0x00000000000079c5 */ /* 0x000fe20000000000 */
[----:B------:R-:W-:-:S02]  /*42c0*/  FSEL R172, R32, -INF , P0 ;  /* 0xff80000020ac7808 */ /* 0x000fc40000000000 */
[----:B------:R-:W-:Y:S02]  /*42d0*/  ISETP.GT.AND P0, PT, R13, 0x98, PT ;  /* 0x000000980d00780c */ /* 0x000fe40003f04270 */
[----:B------:R-:W-:Y:S01]  /*42e0*/  FSEL R174, R33, -INF , P1 ;  /* 0xff80000021ae7808 */ /* 0x000fe20000800000 */
[----:B------:R-:W-:Y:S01]  /*42f0*/  HGMMA.64x16x16.F32.BF16 R24, gdesc[UR20], R24, gsb0 ;  /* 0x00200000141879f0 */ /* 0x000fe20008001818 */
[----:B------:R-:W-:Y:S02]  /*4300*/  FMNMX.FTZ R3, R172, R3, !PT ;  /* 0x00000003ac037209 */ /* 0x000fe40007810000 */
[----:B------:R-:W-:Y:S02]  /*4310*/  FSEL R36, R36, -INF , P0 ;  /* 0xff80000024247808 */ /* 0x000fe40000000000 */
[----:B------:R-:W-:Y:S02]  /*4320*/  FMNMX.FTZ R3, R174, R3, !PT ;  /* 0x00000003ae037209 */ /* 0x000fe40007810000 */
[----:B------:R-:W-:-:S02]  /*4330*/  FSEL R32, R43, -INF , P3 ;  /* 0xff8000002b207808 */ /* 0x000fc40001800000 */
[----:B------:R-:W-:Y:S02]  /*4340*/  FSEL R190, R37, -INF , P2 ;  /* 0xff80000025be7808 */ /* 0x000fe40001000000 */
[----:B------:R-:W-:Y:S02]  /*4350*/  FMNMX.FTZ R3, R36, R3, !PT ;  /* 0x0000000324037209 */ /* 0x000fe40007810000 */
[----:B------:R-:W-:Y:S02]  /*4360*/  ISETP.GT.AND P3, PT, R13, 0xa0, PT ;  /* 0x000000a00d00780c */ /* 0x000fe40003f64270 */
[----:B------:R-:W-:Y:S02]  /*4370*/  FMNMX.FTZ R3, R190, R3, !PT ;  /* 0x00000003be037209 */ /* 0x000fe40007810000 */
[----:B------:R-:W-:Y:S02]  /*4380*/  P2R R33, PR, RZ, 0x4 ;  /* 0x00000004ff217803 */ /* 0x000fe40000000000 */
[----:B------:R-:W-:-:S02]  /*4390*/  P2R R43, PR, RZ, 0x2 ;  /* 0x00000002ff2b7803 */ /* 0x000fc40000000000 */
[----:B------:R-:W-:Y:S02]  /*43a0*/  ISETP.GT.AND P1, PT, R13, 0x90, PT ;  /* 0x000000900d00780c */ /* 0x000fe40003f24270 */
[----:B------:R-:W-:Y:S02]  /*43b0*/  P2R R41, PR, RZ, 0x1 ;  /* 0x00000001ff297803 */ /* 0x000fe40000000000 */
[----:B------:R-:W-:Y:S02]  /*43c0*/  FSEL R34, R34, -INF , P1 ;  /* 0xff80000022227808 */ /* 0x000fe40000800000 */
[----:B------:R-:W-:Y:S02]  /*43d0*/  ISETP.NE.AND P1, PT, R43, RZ, PT ;  /* 0x000000ff2b00720c */ /* 0x000fe40003f25270 */
[----:B------:R-:W-:Y:S01]  /*43e0*/  ISETP.GT.AND P0, PT, R13, 0x89, PT ;  /* 0x000000890d00780c */ /* 0x000fe20003f04270 */
[----:B------:R-:W-:Y:S02]  /*43f0*/  WARPGROUP.DEPBAR.LE gsb0, 0x0 ;  /* 0x00008000000079c5 */ /* 0x000fe40000010000 */
[----:B------:R-:W-:-:S02]  /*4400*/  FSEL R192, R24, -INF , P3 ;  /* 0xff80000018c07808 */ /* 0x000fc40001800000 */
[----:B------:R-:W-:Y:S02]  /*4410*/  FSEL R196, R25, -INF , P4 ;  /* 0xff80000019c47808 */ /* 0x000fe40002000000 */
[----:B------:R-:W-:Y:S02]  /*4420*/  FMNMX.FTZ R3, R192, R3, !PT ;  /* 0x00000003c0037209 */ /* 0x000fe40007810000 */
[----:B------:R-:W-:Y:S02]  /*4430*/  FSEL R194, R28, -INF , P5 ;  /* 0xff8000001cc27808 */ /* 0x000fe40002800000 */
[----:B------:R-:W-:Y:S02]  /*4440*/  FMNMX.FTZ R3, R196, R3, !PT ;  /* 0x00000003c4037209 */ /* 0x000fe40007810000 */
[----:B------:R-:W-:Y:S02]  /*4450*/  FSEL R198, R29, -INF , P6 ;  /* 0xff8000001dc67808 */ /* 0x000fe40003000000 */
[----:B------:R-:W-:-:S02]  /*4460*/  FMNMX.FTZ R3, R194, R3, !PT ;  /* 0x00000003c2037209 */ /* 0x000fc40007810000 */
[----:B------:R-:W-:Y:S02]  /*4470*/  FSEL R28, R35, -INF , P1 ;  /* 0xff800000231c7808 */ /* 0x000fe40000800000 */
[----:B------:R-:W-:Y:S01]  /*4480*/  FMNMX.FTZ R25, R198, R3, !PT ;  /* 0x00000003c6197209 */ /* 0x000fe20007810000 */
[----:B------:R-:W-:Y:S01]  /*4490*/  IMAD.U32 R3, RZ, RZ, UR6 ;  /* 0x00000006ff037e24 */ /* 0x000fe2000f8e00ff */
[----:B------:R-:W-:Y:S02]  /*44a0*/  FSEL R24, R47, -INF , P0 ;  /* 0xff8000002f187808 */ /* 0x000fe40000000000 */
[----:B------:R-:W-:Y:S01]  /*44b0*/  ISETP.NE.AND P0, PT, R41, RZ, PT ;  /* 0x000000ff2900720c */ /* 0x000fe20003f05270 */
[----:B------:R-:W0:Y:S01]  /*44c0*/  SHFL.BFLY PT, R10, R25, 0x2, 0x1f ;  /* 0x0c401f00190a7f89 */ /* 0x000e2200000e0000 */
[----:B------:R-:W-:Y:S02]  /*44d0*/  FSEL R26, R26, -INF , P3 ;  /* 0xff8000001a1a7808 */ /* 0x000fe40001800000 */
[----:B------:R-:W-:-:S02]  /*44e0*/  FSEL R38, R38, -INF , P0 ;  /* 0xff80000026267808 */ /* 0x000fc40000000000 */
[----:B------:R-:W-:Y:S02]  /*44f0*/  FSEL R30, R30, -INF , P5 ;  /* 0xff8000001e1e7808 */ /* 0x000fe40002800000 */
[----:B------:R-:W-:Y:S02]  /*4500*/  ISETP.NE.AND P0, PT, R15, RZ, PT ;  /* 0x000000ff0f00720c */ /* 0x000fe40003f05270 */
[----:B------:R-:W-:-:S13]  /*4510*/  ISETP.NE.AND P1, PT, R21, RZ, PT ;  /* 0x000000ff1500720c */ /* 0x000fda0003f25270 */
[----:B------:R-:W-:Y:S01]  /*4520*/  @!P1 VIADD R11, R11, 0x34840 ;  /* 0x000348400b0b9836 */ /* 0x000fe20000000000 */
[----:B0-----:R-:W-:-:S04]  /*4530*/  FMNMX.FTZ R29, R25, R10, !PT ;  /* 0x0000000a191d7209 */ /* 0x001fc80007810000 */
[----:B------:R-:W-:Y:S01]  /*4540*/  @!P1 PRMT R11, RZ, 0x654, R11 ;  /* 0x00000654ff0b9816 */ /* 0x000fe2000000000b */
[----:B------:R-:W0:Y:S03]  /*4550*/  SHFL.BFLY PT, R10, R29, 0x1, 0x1f ;  /* 0x0c201f001d0a7f89 */ /* 0x000e2600000e0000 */
[----:B------:R1:W-:Y:S01]  /*4560*/  @!P1 SYNCS.ARRIVE.TRANS64.RED.A1T0 RZ, [R11+URZ], RZ ;  /* 0x000000ff0bff99a7 */ /* 0x0003e2000810043f */
[----:B0-----:R-:W-:-:S04]  /*4570*/  FMNMX.FTZ R10, R29, R10, !PT ;  /* 0x0000000a1d0a7209 */ /* 0x001fc80007810000 */
[C---:B------:R-:W-:Y:S01]  /*4580*/  FSETP.NEU.FTZ.AND P2, PT, R10.reuse, -INF , PT ;  /* 0xff8000000a00780b */ /* 0x040fe20003f5d000 */
[----:B------:R-:W-:-:S05]  /*4590*/  FMUL.FTZ R37, R10, R3 ;  /* 0x000000030a257220 */ /* 0x000fca0000410000 */
[----:B------:R-:W-:Y:S02]  /*45a0*/  FSEL R37, R37, RZ, P2 ;  /* 0x000000ff25257208 */ /* 0x000fe40001000000 */
[----:B------:R-:W-:Y:S02]  /*45b0*/  ISETP.NE.AND P2, PT, R33, RZ, PT ;  /* 0x000000ff2100720c */ /* 0x000fe40003f45270 */
        /* <DEDUP_REMOVED lines=36> */
[----:B------:R-:W-:Y:S01]  /*4800*/  FMNMX.FTZ R41, R102, R41, !PT ;  /* 0x0000002966297209 */ /* 0x000fe20007810000 */
[----:B0-----:R-:W-:Y:S01]  /*4810*/  FADD.FTZ R65, R176, R13 ;  /* 0x0000000db0417221 */ /* 0x001fe20000010000 */
        /* <DEDUP_REMOVED lines=25> */
[----:B------:R-:W-:Y:S01]  /*49b0*/  F2FP.BF16.F32.PACK_AB R176, R13, R176 ;  /* 0x000000b00db0723e */ /* 0x000fe200000010ff */
[--C-:B------:R-:W-:Y:S01]  /*49c0*/  FFMA.FTZ R59, R190, R3, -R37.reuse ;  /* 0x00000003be3b7223 */ /* 0x100fe20000010825 */
[----:B------:R-:W-:Y:S01]  /*49d0*/  FMNMX.FTZ R45, R72, R45, !PT ;  /* 0x0000002d482d7209 */ /* 0x000fe20007810000 */
[-CC-:B------:R-:W-:Y:S01]  /*49e0*/  FFMA.FTZ R216, R192, R3.reuse, -R37.reuse ;  /* 0x00000003c0d87223 */ /* 0x180fe20000010825 */
[----:B------:R-:W-:Y:S01]  /*49f0*/  MUFU.EX2 R25, R25 ;  /* 0x0000001900197308 */ /* 0x000fe20000000800 */
[--C-:B------:R-:W-:Y:S01]  /*4a00*/  FFMA.FTZ R196, R196, R3, -R37.reuse ;  /* 0x00000003c4c47223 */ /* 0x100fe20000010825 */
[----:B------:R-:W-:Y:S01]  /*4a10*/  FMNMX.FTZ R45, R78, R45, !PT ;  /* 0x0000002d4e2d7209 */ /* 0x000fe20007810000 */
[----:B------:R-:W-:-:S03]  /*4a20*/  FFMA.FTZ R218, R194, R3, -R37 ;  /* 0x00000003c2da7223 */ /* 0x000fc60000010825 */
        /* <DEDUP_REMOVED lines=10> */
[----:B------:R0:W-:Y:S02]  /*4ad0*/  MUFU.EX2 R33, R96 ;  /* 0x0000006000217308 */ /* 0x0001e40000000800 */
[----:B------:R-:W-:-:S04]  /*4ae0*/  FMNMX.FTZ R49, R62, R49, !PT ;  /* 0x000000313e317209 */ /* 0x000fc80007810000 */
[----:B------:R-:W-:Y:S02]  /*4af0*/  FMNMX.FTZ R51, R52, R49, !PT ;  /* 0x0000003134337209 */ /* 0x000fe40007810000 */
[----:B------:R-:W-:Y:S01]  /*4b00*/  MUFU.EX2 R188, R188 ;  /* 0x000000bc00bc7308 */ /* 0x000fe20000000800 */
[----:B0-----:R-:W-:Y:S01]  /*4b10*/  FFMA.FTZ R96, R150, R3, -R37 ;  /* 0x0000000396607223 */ /* 0x001fe20000010825 */
        /* <DEDUP_REMOVED lines=8> */
[----:B------:R-:W0:Y:S02]  /*4ba0*/  MUFU.EX2 R92, R92 ;  /* 0x0000005c005c7308 */ /* 0x000e240000000800 */
[----:B------:R-:W-:-:S04]  /*4bb0*/  FMNMX.FTZ R53, R46, R53, !PT ;  /* 0x000000352e357209 */ /* 0x000fc80007810000 */
[----:B------:R-:W-:Y:S02]  /*4bc0*/  FMNMX.FTZ R53, R24, R53, !PT ;  /* 0x0000003518357209 */ /* 0x000fe40007810000 */
[----:B------:R-:W-:Y:S02]  /*4bd0*/  MUFU.EX2 R43, R158 ;  /* 0x0000009e002b7308 */ /* 0x000fe40000000800 */
[----:B------:R-:W-:-:S04]  /*4be0*/  FMNMX.FTZ R53, R34, R53, !PT ;  /* 0x0000003522357209 */ /* 0x000fc80007810000 */
[----:B------:R-:W-:Y:S02]  /*4bf0*/  FMNMX.FTZ R53, R28, R53, !PT ;  /* 0x000000351c357209 */ /* 0x000fe40007810000 */
[----:B------:R-:W2:Y:S01]  /*4c00*/  MUFU.EX2 R96, R96 ;  /* 0x0000006000607308 */ /* 0x000ea20000000800 */
[----:B0-----:R-:W-:Y:S02]  /*4c10*/  F2FP.BF16.F32.PACK_AB R190, R92, R41 ;  /* 0x000000295cbe723e */ /* 0x001fe400000010ff */
[----:B------:R-:W-:-:S04]  /*4c20*/  FMNMX.FTZ R53, R38, R53, !PT ;  /* 0x0000003526357209 */ /* 0x000fc80007810000 */
[----:B------:R-:W-:Y:S01]  /*4c30*/  FMNMX.FTZ R53, R112, R53, !PT ;  /* 0x0000003570357209 */ /* 0x000fe20007810000 */
[----:B------:R-:W-:Y:S03]  /*4c40*/  MUFU.EX2 R45, R156 ;  /* 0x0000009c002d7308 */ /* 0x000fe60000000800 */
[----:B------:R-:W-:-:S04]  /*4c50*/  FMNMX.FTZ R53, R26, R53, !PT ;  /* 0x000000351a357209 */ /* 0x000fc80007810000 */
[----:B------:R-:W-:Y:S01]  /*4c60*/  FMNMX.FTZ R53, R116, R53, !PT ;  /* 0x0000003574357209 */ /* 0x000fe20007810000 */
[----:B------:R-:W0:Y:S01]  /*4c70*/  MUFU.EX2 R100, R100 ;  /* 0x0000006400647308 */ /* 0x000e220000000800 */
[----:B--2---:R-:W-:Y:S02]  /*4c80*/  F2FP.BF16.F32.PACK_AB R192, R96, R43 ;  /* 0x0000002b60c0723e */ /* 0x004fe400000010ff */
[----:B------:R-:W-:-:S04]  /*4c90*/  FMNMX.FTZ R53, R30, R53, !PT ;  /* 0x000000351e357209 */ /* 0x000fc80007810000 */
[----:B------:R-:W-:Y:S01]  /*4ca0*/  FMNMX.FTZ R57, R56, R53, !PT ;  /* 0x0000003538397209 */ /* 0x000fe20007810000 */
[----:B------:R-:W-:Y:S01]  /*4cb0*/  MUFU.EX2 R47, R170 ;  /* 0x000000aa002f7308 */ /* 0x000fe20000000800 */
[----:B------:R-:W-:-:S03]  /*4cc0*/  FFMA.FTZ R53, R146, R3, -R37 ;  /* 0x0000000392357223 */ /* 0x000fc60000010825 */
[----:B------:R-:W2:Y:S04]  /*4cd0*/  SHFL.BFLY PT, R60, R57, 0x2, 0x1f ;  /* 0x0c401f00393c7f89 */ /* 0x000ea800000e0000 */
[----:B------:R-:W-:Y:S01]  /*4ce0*/  MUFU.EX2 R104, R104 ;  /* 0x0000006800687308 */ /* 0x000fe20000000800 */
[----:B0-----:R-:W-:-:S07]  /*4cf0*/  F2FP.BF16.F32.PACK_AB R194, R100, R45 ;  /* 0x0000002d64c2723e */ /* 0x001fce00000010ff */
[----:B------:R-:W-:Y:S08]  /*4d00*/  MUFU.EX2 R49, R164 ;  /* 0x000000a400317308 */ /* 0x000ff00000000800 */
[----:B------:R-:W0:Y:S01]  /*4d10*/  MUFU.EX2 R108, R108 ;  /* 0x0000006c006c7308 */ /* 0x000e220000000800 */
[----:B--2---:R-:W-:Y:S01]  /*4d20*/  FMNMX.FTZ R60, R57, R60, !PT ;  /* 0x0000003c393c7209 */ /* 0x004fe20007810000 */
[-CC-:B------:R-:W-:Y:S01]  /*4d30*/  FFMA.FTZ R57, R174, R3.reuse, -R37.reuse ;  /* 0x00000003ae397223 */ /* 0x180fe20000010825 */
[----:B------:R-:W-:-:S05]  /*4d40*/  FFMA.FTZ R37, R198, R3, -R37 ;  /* 0x00000003c6257223 */ /* 0x000fca0000010825 */
[----:B------:R-:W-:Y:S01]  /*4d50*/  MUFU.EX2 R200, R200 ;  /* 0x000000c800c87308 */ /* 0x000fe20000000800 */
[----:B------:R-:W2:Y:S07]  /*4d60*/  SHFL.BFLY PT, R61, R60, 0x1, 0x1f ;  /* 0x0c201f003c3d7f89 */ /* 0x000eae00000e0000 */
[----:B------:R-:W-:Y:S01]  /*4d70*/  MUFU.EX2 R51, R154 ;  /* 0x0000009a00337308 */ /* 0x000fe20000000800 */
[----:B0-----:R-:W-:-:S07]  /*4d80*/  F2FP.BF16.F32.PACK_AB R198, R108, R49 ;  /* 0x000000316cc6723e */ /* 0x001fce00000010ff */
[----:B------:R-:W-:Y:S08]  /*4d90*/  MUFU.EX2 R202, R202 ;  /* 0x000000ca00ca7308 */ /* 0x000ff00000000800 */
[----:B------:R-:W-:Y:S01]  /*4da0*/  MUFU.EX2 R39, R142 ;  /* 0x0000008e00277308 */ /* 0x000fe20000000800 */
[----:B--2---:R-:W-:-:S04]  /*4db0*/  FMNMX.FTZ R88, R60, R61, !PT ;  /* 0x0000003d3c587209 */ /* 0x004fc80007810000 */
[C---:B------:R-:W-:Y:S01]  /*4dc0*/  FSETP.NEU.FTZ.AND P2, PT, R88.reuse, -INF , PT ;  /* 0xff8000005800780b */ /* 0x040fe20003f5d000 */
[-C--:B------:R-:W-:Y:S02]  /*4dd0*/  FMUL.FTZ R63, R88, R3.reuse ;  /* 0x00000003583f7220 */ /* 0x080fe40000410000 */
[----:B------:R-:W-:Y:S03]  /*4de0*/  MUFU.EX2 R204, R204 ;  /* 0x000000cc00cc7308 */ /* 0x000fe60000000800 */
[----:B------:R-:W-:Y:S02]  /*4df0*/  FSEL R63, R63, RZ, P2 ;  /* 0x000000ff3f3f7208 */ /* 0x000fe40001000000 */
[----:B------:R-:W-:Y:S01]  /*4e00*/  ISETP.GE.AND P2, PT, R81, 0xb1, PT ;  /* 0x000000b15100780c */ /* 0x000fe20003f46270 */
[----:B------:R-:W-:Y:S02]  /*4e10*/  IMAD.MOV.U32 R81, RZ, RZ, R87 ;  /* 0x000000ffff517224 */ /* 0x000fe400078e0057 */
[-C--:B------:R-:W-:Y:S01]  /*4e20*/  FFMA.FTZ R60, R12, R3.reuse, -R63 ;  /* 0x000000030c3c7223 */ /* 0x080fe2000001083f */
[----:B------:R-:W-:Y:S01]  /*4e30*/  FADD.FTZ R12, R178, R65 ;  /* 0x00000041b20c7221 */ /* 0x000fe20000010000 */
[-CC-:B------:R-:W-:Y:S01]  /*4e40*/  FFMA.FTZ R177, R114, R3.reuse, -R63.reuse ;  /* 0x0000000372b17223 */ /* 0x180fe2000001083f */
[-CC-:B------:R-:W-:Y:S01]  /*4e50*/  FFMA.FTZ R36, R115, R3.reuse, -R63.reuse ;  /* 0x0000000373247223 */ /* 0x180fe2000001083f */
[-CC-:B------:R-:W-:Y:S01]  /*4e60*/  FFMA.FTZ R179, R118, R3.reuse, -R63.reuse ;  /* 0x0000000376b37223 */ /* 0x180fe2000001083f */
[----:B------:R-:W-:Y:S01]  /*4e70*/  FADD.FTZ R65, R15, R12 ;  /* 0x0000000c0f417221 */ /* 0x000fe20000010000 */
[-CC-:B------:R-:W-:Y:S01]  /*4e80*/  FFMA.FTZ R181, R106, R3.reuse, -R63.reuse ;  /* 0x000000036ab57223 */ /* 0x180fe2000001083f */
[----:B------:R-:W-:Y:S01]  /*4e90*/  MUFU.EX2 R60, R60 ;  /* 0x0000003c003c7308 */ /* 0x000fe20000000800 */
        /* <DEDUP_REMOVED lines=24> */
[-C--:B------:R-:W-:Y:S01]  /*5020*/  FFMA.FTZ R195, R78, R3.reuse, -R63 ;  /* 0x000000034ec37223 */ /* 0x080fe2000001083f */
[----:B------:R-:W-:Y:S01]  /*5030*/  FADD.FTZ R58, R186, R67 ;  /* 0x00000043ba3a7221 */ /* 0x000fe20000010000 */
[-CC-:B------:R-:W-:Y:S01]  /*5040*/  FFMA.FTZ R74, R76, R3.reuse, -R63.reuse ;  /* 0x000000034c4a7223 */ /* 0x180fe2000001083f */
[-CC-:B------:R-:W-:Y:S01]  /*5050*/  FFMA.FTZ R197, R66, R3.reuse, -R63.reuse ;  /* 0x0000000342c57223 */ /* 0x180fe2000001083f */
[-CC-:B------:R-:W-:Y:S01]  /*5060*/  FFMA.FTZ R64, R64, R3.reuse, -R63.reuse ;  /* 0x0000000340407223 */ /* 0x180fe2000001083f */
[----:B------:R-:W-:Y:S01]  /*5070*/  FADD.FTZ R67, R33, R58 ;  /* 0x0000003a21437221 */ /* 0x000fe20000010000 */
[-C--:B------:R-:W-:Y:S01]  /*5080*/  FFMA.FTZ R199, R70, R3.reuse, -R63 ;  /* 0x0000000346c77223 */ /* 0x080fe2000001083f */
[----:B------:R-:W3:Y:S01]  /*5090*/  MUFU.EX2 R181, R181 ;  /* 0x000000b500b57308 */ /* 0x000ee20000000800 */
[----:B0-----:R-:W-:Y:S01]  /*50a0*/  FADD.FTZ R12, R177, R36 ;  /* 0x00000024b10c7221 */ /* 0x001fe20000010000 */
[----:B------:R-:W-:Y:S01]  /*50b0*/  FADD.FTZ R58, R188, R67 ;  /* 0x00000043bc3a7221 */ /* 0x000fe20000010000 */
[-CC-:B------:R-:W-:Y:S01]  /*50c0*/  FFMA.FTZ R66, R68, R3.reuse, -R63.reuse ;  /* 0x0000000344427223 */ /* 0x180fe2000001083f */
[-CC-:B------:R-:W-:Y:S01]  /*50d0*/  FFMA.FTZ R48, R48, R3.reuse, -R63.reuse ;  /* 0x0000000330307223 */ /* 0x180fe2000001083f */
[-CC-:B------:R-:W-:Y:S01]  /*50e0*/  FFMA.FTZ R203, R62, R3.reuse, -R63.reuse ;  /* 0x000000033ecb7223 */ /* 0x180fe2000001083f */
[----:B------:R-:W-:Y:S01]  /*50f0*/  FADD.FTZ R58, R35, R58 ;  /* 0x0000003a233a7221 */ /* 0x000fe20000010000 */
[-CC-:B------:R-:W-:Y:S01]  /*5100*/  FFMA.FTZ R52, R52, R3.reuse, -R63.reuse ;  /* 0x0000000334347223 */ /* 0x180fe2000001083f */
[----:B------:R-:W0:Y:S01]  /*5110*/  MUFU.EX2 R14, R14 ;  /* 0x0000000e000e7308 */ /* 0x000e220000000800 */
[----:B--2---:R-:W-:Y:S01]  /*5120*/  FADD.FTZ R65, R179, R12 ;  /* 0x0000000cb3417221 */ /* 0x004fe20000010000 */
[----:B------:R-:W-:Y:S01]  /*5130*/  FADD.FTZ R67, R41, R58 ;  /* 0x0000003a29437221 */ /* 0x000fe20000010000 */
[-CC-:B------:R-:W-:Y:S01]  /*5140*/  FFMA.FTZ R40, R40, R3.reuse, -R63.reuse ;  /* 0x0000000328287223 */ /* 0x180fe2000001083f */
[-C--:B------:R-:W-:Y:S01]  /*5150*/  FFMA.FTZ R207, R54, R3.reuse, -R63 ;  /* 0x0000000336cf7223 */ /* 0x080fe2000001083f */
[----:B------:R-:W-:Y:S01]  /*5160*/  FADD.FTZ R12, R60, R65 ;  /* 0x000000413c0c7221 */ /* 0x000fe20000010000 */
[----:B------:R-:W-:Y:S01]  /*5170*/  FADD.FTZ R58, R92, R67 ;  /* 0x000000435c3a7221 */ /* 0x000fe20000010000 */
[-CC-:B------:R-:W-:Y:S01]  /*5180*/  FFMA.FTZ R44, R44, R3.reuse, -R63.reuse ;  /* 0x000000032c2c7223 */ /* 0x180fe2000001083f */
[----:B------:R-:W2:Y:S01]  /*5190*/  MUFU.EX2 R183, R183 ;  /* 0x000000b700b77308 */ /* 0x000ea20000000800 */
[----:B---3--:R-:W-:Y:S01]  /*51a0*/  FADD.FTZ R65, R181, R12 ;  /* 0x0000000cb5417221 */ /* 0x008fe20000010000 */
[----:B------:R-:W-:Y:S01]  /*51b0*/  FADD.FTZ R67, R43, R58 ;  /* 0x0000003a2b437221 */ /* 0x000fe20000010000 */
[-CC-:B------:R-:W-:Y:S01]  /*51c0*/  FFMA.FTZ R42, R42, R3.reuse, -R63.reuse ;  /* 0x000000032a2a7223 */ /* 0x180fe2000001083f */
[-CC-:B------:R-:W-:Y:S01]  /*51d0*/  FFMA.FTZ R32, R32, R3.reuse, -R63.reuse ;  /* 0x0000000320207223 */ /* 0x180fe2000001083f */
[-C--:B------:R-:W-:Y:S01]  /*51e0*/  FFMA.FTZ R46, R46, R3.reuse, -R63 ;  /* 0x000000032e2e7223 */ /* 0x080fe2000001083f */
[----:B------:R-:W-:Y:S01]  /*51f0*/  FADD.FTZ R50, R96, R67 ;  /* 0x0000004360327221 */ /* 0x000fe20000010000 */
[-C--:B------:R-:W-:Y:S01]  /*5200*/  FFMA.FTZ R24, R24, R3.reuse, -R63 ;  /* 0x0000000318187223 */ /* 0x080fe2000001083f */
[----:B------:R-:W3:Y:S01]  /*5210*/  MUFU.EX2 R20, R20 ;  /* 0x0000001400147308 */ /* 0x000ee20000000800 */
[----:B0-----:R-:W-:Y:S01]  /*5220*/  FADD.FTZ R12, R14, R65 ;  /* 0x000000410e0c7221 */ /* 0x001fe20000010000 */
[----:B------:R-:W-:Y:S01]  /*5230*/  FADD.FTZ R67, R45, R50 ;  /* 0x000000322d437221 */ /* 0x000fe20000010000 */
[-CC-:B------:R-:W-:Y:S01]  /*5240*/  FFMA.FTZ R34, R34, R3.reuse, -R63.reuse ;  /* 0x0000000322227223 */ /* 0x180fe2000001083f */
[-CC-:B------:R-:W-:Y:S01]  /*5250*/  FFMA.FTZ R28, R28, R3.reuse, -R63.reuse ;  /* 0x000000031c1c7223 */ /* 0x180fe2000001083f */
[-C--:B------:R-:W-:Y:S01]  /*5260*/  FFMA.FTZ R38, R38, R3.reuse, -R63 ;  /* 0x0000000326267223 */ /* 0x080fe2000001083f */
[----:B------:R-:W-:Y:S01]  /*5270*/  FADD.FTZ R50, R100, R67 ;  /* 0x0000004364327221 */ /* 0x000fe20000010000 */
[-CC-:B------:R-:W-:Y:S01]  /*5280*/  FFMA.FTZ R112, R112, R3.reuse, -R63.reuse ;  /* 0x0000000370707223 */ /* 0x180fe2000001083f */
[----:B------:R-:W0:Y:S01]  /*5290*/  MUFU.EX2 R185, R185 ;  /* 0x000000b900b97308 */ /* 0x000e220000000800 */
[----:B--2---:R-:W-:Y:S01]  /*52a0*/  FADD.FTZ R65, R183, R12 ;  /* 0x0000000cb7417221 */ /* 0x004fe20000010000 */
[-CC-:B------:R-:W-:Y:S01]  /*52b0*/  FFMA.FTZ R26, R26, R3.reuse, -R63.reuse ;  /* 0x000000031a1a7223 */ /* 0x180fe2000001083f */
[-CC-:B------:R-:W-:Y:S01]  /*52c0*/  FFMA.FTZ R116, R116, R3.reuse, -R63.reuse ;  /* 0x0000000374747223 */ /* 0x180fe2000001083f */
[-CC-:B------:R-:W-:Y:S01]  /*52d0*/  FFMA.FTZ R30, R30, R3.reuse, -R63.reuse ;  /* 0x000000031e1e7223 */ /* 0x180fe2000001083f */
[----:B------:R-:W-:Y:S01]  /*52e0*/  FFMA.FTZ R56, R56, R3, -R63 ;  /* 0x0000000338387223 */ /* 0x000fe2000001083f */
[----:B------:R-:W-:Y:S01]  /*52f0*/  F2FP.BF16.F32.PACK_AB R181, R14, R181 ;  /* 0x000000b50eb5723e */ /* 0x000fe200000010ff */
[----:B------:R-:W-:Y:S01]  /*5300*/  IMAD.MOV.U32 R78, RZ, RZ, R87 ;  /* 0x000000ffff4e7224 */ /* 0x000fe200078e0057 */
[----:B------:R-:W2:Y:S01]  /*5310*/  MUFU.EX2 R80, R80 ;  /* 0x0000005000507308 */ /* 0x000ea20000000800 */
[----:B---3--:R-:W-:Y:S01]  /*5320*/  FADD.FTZ R12, R20, R65 ;  /* 0x00000041140c7221 */ /* 0x008fe20000010000 */
[----:B------:R-:W-:Y:S01]  /*5330*/  F2FP.BF16.F32.PACK_AB R182, R25, R182 ;  /* 0x000000b619b6723e */ /* 0x000fe200000010ff */
[--C-:B------:R-:W-:Y:S01]  /*5340*/  IMAD.MOV.U32 R76, RZ, RZ, R87.reuse ;  /* 0x000000ffff4c7224 */ /* 0x100fe200078e0057 */
[----:B------:R-:W-:Y:S01]  /*5350*/  F2FP.BF16.F32.PACK_AB R184, R29, R184 ;  /* 0x000000b81db8723e */ /* 0x000fe200000010ff */
[--C-:B------:R-:W-:Y:S01]  /*5360*/  IMAD.MOV.U32 R70, RZ, RZ, R87.reuse ;  /* 0x000000ffff467224 */ /* 0x100fe200078e0057 */
[----:B------:R-:W-:Y:S01]  /*5370*/  F2FP.BF16.F32.PACK_AB R186, R33, R186 ;  /* 0x000000ba21ba723e */ /* 0x000fe200000010ff */
[--C-:B------:R-:W-:Y:S01]  /*5380*/  IMAD.MOV.U32 R68, RZ, RZ, R87.reuse ;  /* 0x000000ffff447224 */ /* 0x100fe200078e0057 */
[----:B------:R-:W3:Y:S01]  /*5390*/  MUFU.EX2 R187, R187 ;  /* 0x000000bb00bb7308 */ /* 0x000ee20000000800 */
[----:B0-----:R-:W-:Y:S01]  /*53a0*/  FADD.FTZ R65, R185, R12 ;  /* 0x0000000cb9417221 */ /* 0x001fe20000010000 */
[----:B------:R-:W-:Y:S01]  /*53b0*/  F2FP.BF16.F32.PACK_AB R188, R35, R188 ;  /* 0x000000bc23bc723e */ /* 0x000fe200000010ff */
[--C-:B------:R-:W-:Y:S01]  /*53c0*/  IMAD.MOV.U32 R67, RZ, RZ, R87.reuse ;  /* 0x000000ffff437224 */ /* 0x100fe200078e0057 */
[----:B------:R-:W-:Y:S01]  /*53d0*/  F2FP.BF16.F32.PACK_AB R177, R36, R177 ;  /* 0x000000b124b1723e */ /* 0x000fe200000010ff */
[--C-:B------:R-:W-:Y:S01]  /*53e0*/  IMAD.MOV.U32 R62, RZ, RZ, R87.reuse ;  /* 0x000000ffff3e7224 */ /* 0x100fe200078e0057 */
[----:B------:R-:W-:Y:S01]  /*53f0*/  F2FP.BF16.F32.PACK_AB R179, R60, R179 ;  /* 0x000000b33cb3723e */ /* 0x000fe200000010ff */
[----:B------:R-:W-:Y:S01]  /*5400*/  IMAD.MOV.U32 R60, RZ, RZ, R87 ;  /* 0x000000ffff3c7224 */ /* 0x000fe200078e0057 */
[----:B------:R-:W0:Y:S01]  /*5410*/  MUFU.EX2 R82, R82 ;  /* 0x0000005200527308 */ /* 0x000e220000000800 */
[C---:B--2---:R-:W-:Y:S01]  /*5420*/  FADD.FTZ R12, R80.reuse, R65 ;  /* 0x00000041500c7221 */ /* 0x044fe20000010000 */
[----:B------:R-:W-:Y:S01]  /*5430*/  F2FP.BF16.F32.PACK_AB R185, R80, R185 ;  /* 0x000000b950b9723e */ /* 0x000fe200000010ff */
[--C-:B------:R-:W-:Y:S01]  /*5440*/  IMAD.MOV.U32 R80, RZ, RZ, R87.reuse ;  /* 0x000000ffff507224 */ /* 0x100fe200078e0057 */
[----:B------:R-:W-:Y:S01]  /*5450*/  F2FP.BF16.F32.PACK_AB R178, R15, R178 ;  /* 0x000000b20fb2723e */ /* 0x000fe200000010ff */
[--C-:B------:R-:W-:Y:S01]  /*5460*/  IMAD.MOV.U32 R58, RZ, RZ, R87.reuse ;  /* 0x000000ffff3a7224 */ /* 0x100fe200078e0057 */
[----:B------:R-:W-:Y:S01]  /*5470*/  F2FP.BF16.F32.PACK_AB R180, R21, R180 ;  /* 0x000000b415b4723e */ /* 0x000fe200000010ff */
[--C-:B------:R-:W-:Y:S01]  /*5480*/  IMAD.MOV.U32 R54, RZ, RZ, R87.reuse ;  /* 0x000000ffff367224 */ /* 0x100fe200078e0057 */
[----:B------:R-:W1:Y:S01]  /*5490*/  MUFU.EX2 R189, R189 ;  /* 0x000000bd00bd7308 */ /* 0x000e620000000800 */
[----:B---3--:R-:W-:Y:S01]  /*54a0*/  FADD.FTZ R65, R187, R12 ;  /* 0x0000000cbb417221 */ /* 0x008fe20000010000 */
[----:B------:R-:W-:Y:S01]  /*54b0*/  F2FP.BF16.F32.PACK_AB R183, R20, R183 ;  /* 0x000000b714b7723e */ /* 0x000fe200000010ff */
[----:B------:R-:W-:-:S02]  /*54c0*/  IMAD.MOV.U32 R45, RZ, RZ, R87 ;  /* 0x000000ffff2d7224 */ /* 0x000fc400078e0057 */
[--C-:B------:R-:W-:Y:S02]  /*54d0*/  IMAD.MOV.U32 R43, RZ, RZ, R87.reuse ;  /* 0x000000ffff2b7224 */ /* 0x100fe400078e0057 */
[----:B------:R-:W-:Y:S01]  /*54e0*/  IMAD.MOV.U32 R41, RZ, RZ, R87 ;  /* 0x000000ffff297224 */ /* 0x000fe200078e0057 */
[----:B------:R-:W2:Y:S01]  /*54f0*/  MUFU.EX2 R84, R84 ;  /* 0x0000005400547308 */ /* 0x000ea20000000800 */
[C---:B0-----:R-:W-:Y:S01]  /*5500*/  FADD.FTZ R12, R82.reuse, R65 ;  /* 0x00000041520c7221 */ /* 0x041fe20000010000 */
[----:B------:R-:W-:Y:S01]  /*5510*/  FADD.FTZ R65, R47, R50 ;  /* 0x000000322f417221 */ /* 0x000fe20000010000 */
[----:B------:R-:W-:Y:S01]  /*5520*/  F2FP.BF16.F32.PACK_AB R187, R82, R187 ;  /* 0x000000bb52bb723e */ /* 0x000fe200000010ff */
[----:B------:R-:W-:Y:S02]  /*5530*/  IMAD.MOV.U32 R82, RZ, RZ, R87 ;  /* 0x000000ffff527224 */ /* 0x000fe400078e0057 */
[----:B------:R-:W-:Y:S01]  /*5540*/  FADD.FTZ R50, R104, R65 ;  /* 0x0000004168327221 */ /* 0x000fe20000010000 */
[--C-:B------:R-:W-:Y:S01]  /*5550*/  IMAD.MOV.U32 R36, RZ, RZ, R87.reuse ;  /* 0x000000ffff247224 */ /* 0x100fe200078e0057 */
[----:B------:R-:W0:Y:S01]  /*5560*/  MUFU.EX2 R191, R191 ;  /* 0x000000bf00bf7308 */ /* 0x000e220000000800 */
[----:B-1----:R-:W-:Y:S01]  /*5570*/  FADD.FTZ R11, R189, R12 ;  /* 0x0000000cbd0b7221 */ /* 0x002fe20000010000 */
[----:B------:R-:W-:Y:S01]  /*5580*/  FADD.FTZ R65, R49, R50 ;  /* 0x0000003231417221 */ /* 0x000fe20000010000 */
[----:B------:R-:W-:-:S02]  /*5590*/  IMAD.MOV.U32 R49, RZ, RZ, R87 ;  /* 0x000000ffff317224 */ /* 0x000fc400078e0057 */
[----:B------:R-:W-:Y:S02]  /*55a0*/  IMAD.MOV.U32 R35, RZ, RZ, R87 ;  /* 0x000000ffff237224 */ /* 0x000fe400078e0057 */
[----:B------:R-:W-:Y:S01]  /*55b0*/  FADD.FTZ R65, R108, R65 ;  /* 0x000000416c417221 */ /* 0x000fe20000010000 */
[----:B------:R-:W-:Y:S01]  /*55c0*/  IMAD.MOV.U32 R33, RZ, RZ, R87 ;  /* 0x000000ffff217224 */ /* 0x000fe200078e0057 */
[----:B------:R-:W1:Y:S01]  /*55d0*/  MUFU.EX2 R86, R86 ;  /* 0x0000005600567308 */ /* 0x000e620000000800 */
[----:B--2---:R-:W-:Y:S01]  /*55e0*/  FADD.FTZ R12, R84, R11 ;  /* 0x0000000b540c7221 */ /* 0x004fe20000010000 */
[----:B------:R-:W-:Y:S01]  /*55f0*/  FADD.FTZ R50, R200, R65 ;  /* 0x00000041c8327221 */ /* 0x000fe20000010000 */
[C---:B------:R-:W-:Y:S01]  /*5600*/  F2FP.BF16.F32.PACK_AB R200, R51.reuse, R200 ;  /* 0x000000c833c8723e */ /* 0x040fe200000010ff */
[--C-:B------:R-:W-:Y:S01]  /*5610*/  IMAD.MOV.U32 R29, RZ, RZ, R87.reuse ;  /* 0x000000ffff1d7224 */ /* 0x100fe200078e0057 */
[----:B------:R-:W-:Y:S01]  /*5620*/  F2FP.BF16.F32.PACK_AB R189, R84, R189 ;  /* 0x000000bd54bd723e */ /* 0x000fe200000010ff */
[----:B------:R-:W-:Y:S01]  /*5630*/  FADD.FTZ R65, R51, R50 ;  /* 0x0000003233417221 */ /* 0x000fe20000010000 */
[----:B------:R-:W-:Y:S01]  /*5640*/  IMAD.MOV.U32 R84, RZ, RZ, R87 ;  /* 0x000000ffff547224 */ /* 0x000fe200078e0057 */
[----:B------:R-:W2:Y:S01]  /*5650*/  MUFU.EX2 R193, R193 ;  /* 0x000000c100c17308 */ /* 0x000ea20000000800 */
[----:B0-----:R-:W-:Y:S01]  /*5660*/  FADD.FTZ R11, R191, R12 ;  /* 0x0000000cbf0b7221 */ /* 0x001fe20000010000 */
[----:B------:R-:W-:Y:S01]  /*5670*/  FADD.FTZ R50, R202, R65 ;  /* 0x00000041ca327221 */ /* 0x000fe20000010000 */
[----:B------:R-:W-:Y:S01]  /*5680*/  F2FP.BF16.F32.PACK_AB R202, R39, R202 ;  /* 0x000000ca27ca723e */ /* 0x000fe200000010ff */
[----:B------:R-:W-:-:S02]  /*5690*/  IMAD.MOV.U32 R51, RZ, RZ, R87 ;  /* 0x000000ffff337224 */ /* 0x000fc400078e0057 */
[----:B------:R-:W-:Y:S01]  /*56a0*/  FADD.FTZ R65, R39, R50 ;  /* 0x0000003227417221 */ /* 0x000fe20000010000 */
[----:B------:R-:W-:Y:S01]  /*56b0*/  IMAD.MOV.U32 R39, RZ, RZ, R87 ;  /* 0x000000ffff277224 */ /* 0x000fe200078e0057 */
[----:B------:R-:W0:Y:S01]  /*56c0*/  MUFU.EX2 R72, R72 ;  /* 0x0000004800487308 */ /* 0x000e220000000800 */
[----:B-1----:R-:W-:Y:S01]  /*56d0*/  FADD.FTZ R12, R86, R11 ;  /* 0x0000000b560c7221 */ /* 0x002fe20000010000 */
[----:B------:R-:W-:Y:S01]  /*56e0*/  FADD.FTZ R50, R204, R65 ;  /* 0x00000041cc327221 */ /* 0x000fe20000010000 */
[----:B------:R-:W-:Y:S01]  /*56f0*/  F2FP.BF16.F32.PACK_AB R191, R86, R191 ;  /* 0x000000bf56bf723e */ /* 0x000fe200000010ff */
[--C-:B------:R-:W-:Y:S02]  /*5700*/  IMAD.MOV.U32 R86, RZ, RZ, R87.reuse ;  /* 0x000000ffff567224 */ /* 0x100fe400078e0057 */
[--C-:B------:R-:W-:Y:S02]  /*5710*/  IMAD.MOV.U32 R65, RZ, RZ, R87.reuse ;  /* 0x000000ffff417224 */ /* 0x100fe400078e0057 */
[----:B------:R-:W1:Y:S01]  /*5720*/  MUFU.EX2 R195, R195 ;  /* 0x000000c300c37308 */ /* 0x000e620000000800 */
[----:B--2---:R-:W-:Y:S01]  /*5730*/  FADD.FTZ R11, R193, R12 ;  /* 0x0000000cc10b7221 */ /* 0x004fe20000010000 */
[----:B------:R-:W-:-:S06]  /*5740*/  IMAD.MOV.U32 R25, RZ, RZ, R87 ;  /* 0x000000ffff197224 */ /* 0x000fcc00078e0057 */
        /* <DEDUP_REMOVED lines=12> */
[----:B------:R-:W0:Y:S01]  /*5810*/  MUFU.EX2 R199, R199 ;  /* 0x000000c700c77308 */ /* 0x000e220000000800 */
[C---:B-1----:R-:W-:Y:S01]  /*5820*/  FADD.FTZ R12, R64.reuse, R11 ;  /* 0x0000000b400c7221 */ /* 0x042fe20000010000 */
[----:B------:R-:W-:Y:S01]  /*5830*/  F2FP.BF16.F32.PACK_AB R197, R64, R197 ;  /* 0x000000c540c5723e */ /* 0x000fe200000010ff */
[----:B------:R-:W-:-:S05]  /*5840*/  IMAD.MOV.U32 R64, RZ, RZ, R87 ;  /* 0x000000ffff407224 */ /* 0x000fca00078e0057 */
[----:B------:R-:W-:Y:S01]  /*5850*/  MUFU.EX2 R206, R206 ;  /* 0x000000ce00ce7308 */ /* 0x000fe20000000800 */
[C---:B--2---:R-:W-:Y:S01]  /*5860*/  FADD.FTZ R63, R27.reuse, R50 ;  /* 0x000000321b3f7221 */ /* 0x044fe20000010000 */
[----:B------:R-:W-:Y:S01]  /*5870*/  F2FP.BF16.F32.PACK_AB R204, R27, R204 ;  /* 0x000000cc1bcc723e */ /* 0x000fe200000010ff */
[--C-:B------:R-:W-:Y:S02]  /*5880*/  IMAD.MOV.U32 R50, RZ, RZ, R87.reuse ;  /* 0x000000ffff327224 */ /* 0x100fe400078e0057 */
[----:B------:R-:W-:-:S03]  /*5890*/  IMAD.MOV.U32 R27, RZ, RZ, R87 ;  /* 0x000000ffff1b7224 */ /* 0x000fc600078e0057 */
[----:B------:R-:W1:Y:S01]  /*58a0*/  MUFU.EX2 R66, R66 ;  /* 0x0000004200427308 */ /* 0x000e620000000800 */
[----:B0-----:R-:W-:-:S07]  /*58b0*/  FADD.FTZ R11, R199, R12 ;  /* 0x0000000cc70b7221 */ /* 0x001fce0000010000 */
[----:B------:R-:W-:Y:S08]  /*58c0*/  MUFU.EX2 R31, R31 ;  /* 0x0000001f001f7308 */ /* 0x000ff00000000800 */
[----:B------:R-:W0:Y:S01]  /*58d0*/  MUFU.EX2 R201, R201 ;  /* 0x000000c900c97308 */ /* 0x000e220000000800 */
[C---:B-1----:R-:W-:Y:S01]  /*58e0*/  FADD.FTZ R12, R66.reuse, R11 ;  /* 0x0000000b420c7221 */ /* 0x042fe20000010000 */
[----:B------:R-:W-:Y:S01]  /*58f0*/  F2FP.BF16.F32.PACK_AB R199, R66, R199 ;  /* 0x000000c742c7723e */ /* 0x000fe200000010ff */
[----:B------:R-:W-:-:S05]  /*5900*/  IMAD.MOV.U32 R66, RZ, RZ, R87 ;  /* 0x000000ffff427224 */ /* 0x000fca00078e0057 */
[----:B------:R-:W-:Y:S08]  /*5910*/  MUFU.EX2 R208, R208 ;  /* 0x000000d000d07308 */ /* 0x000ff00000000800 */
        /* <DEDUP_REMOVED lines=8> */
[----:B------:R1:W-:Y:S01]  /*59a0*/  MUFU.EX2 R209, R32 ;  /* 0x0000002000d17308 */ /* 0x0003e20000000800 */
[----:B0-----:R-:W-:-:S07]  /*59b0*/  FADD.FTZ R11, R203, R12 ;  /* 0x0000000ccb0b7221 */ /* 0x001fce0000010000 */
[----:B------:R-:W0:Y:S01]  /*59c0*/  MUFU.EX2 R52, R52 ;  /* 0x0000003400347308 */ /* 0x000e220000000800 */
[----:B-1----:R-:W-:Y:S01]  /*59d0*/  FADD.FTZ R32, R206, R63 ;  /* 0x0000003fce207221 */ /* 0x002fe20000010000 */
[C---:B------:R-:W-:Y:S01]  /*59e0*/  F2FP.BF16.F32.PACK_AB R206, R31.reuse, R206 ;  /* 0x000000ce1fce723e */ /* 0x040fe200000010ff */
[--C-:B------:R-:W-:Y:S02]  /*59f0*/  IMAD.MOV.U32 R63, RZ, RZ, R87.reuse ;  /* 0x000000ffff3f7224 */ /* 0x100fe400078e0057 */
[----:B------:R-:W-:Y:S01]  /*5a00*/  FADD.FTZ R13, R31, R32 ;  /* 0x000000201f0d7221 */ /* 0x000fe20000010000 */
[----:B------:R-:W-:Y:S02]  /*5a10*/  IMAD.MOV.U32 R31, RZ, RZ, R87 ;  /* 0x000000ffff1f7224 */ /* 0x000fe400078e0057 */
[----:B------:R-:W-:Y:S01]  /*5a20*/  MUFU.EX2 R55, R55 ;  /* 0x0000003700377308 */ /* 0x000fe20000000800 */
[----:B------:R-:W-:Y:S01]  /*5a30*/  FADD.FTZ R32, R208, R13 ;  /* 0x0000000dd0207221 */ /* 0x000fe20000010000 */
[----:B------:R-:W-:-:S03]  /*5a40*/  F2FP.BF16.F32.PACK_AB R208, R53, R208 ;  /* 0x000000d035d0723e */ /* 0x000fc600000010ff */
[----:B------:R-:W-:Y:S01]  /*5a50*/  FADD.FTZ R13, R53, R32 ;  /* 0x00000020350d7221 */ /* 0x000fe20000010000 */
[----:B------:R-:W-:Y:S02]  /*5a60*/  IMAD.MOV.U32 R53, RZ, RZ, R87 ;  /* 0x000000ffff357224 */ /* 0x000fe400078e0057 */
[----:B------:R-:W1:Y:S01]  /*5a70*/  MUFU.EX2 R205, R205 ;  /* 0x000000cd00cd7308 */ /* 0x000e620000000800 */
[C---:B0-----:R-:W-:Y:S01]  /*5a80*/  FADD.FTZ R12, R52.reuse, R11 ;  /* 0x0000000b340c7221 */ /* 0x041fe20000010000 */
[----:B------:R-:W-:Y:S01]  /*5a90*/  F2FP.BF16.F32.PACK_AB R203, R52, R203 ;  /* 0x000000cb34cb723e */ /* 0x000fe200000010ff */
[--C-:B------:R-:W-:Y:S02]  /*5aa0*/  IMAD.MOV.U32 R52, RZ, RZ, R87.reuse ;  /* 0x000000ffff347224 */ /* 0x100fe400078e0057 */
[----:B------:R-:W-:-:S03]  /*5ab0*/  IMAD.MOV.U32 R32, RZ, RZ, R87 ;  /* 0x000000ffff207224 */ /* 0x000fc600078e0057 */
[----:B------:R-:W-:Y:S08]  /*5ac0*/  MUFU.EX2 R212, R212 ;  /* 0x000000d400d47308 */ /* 0x000ff00000000800 */
[----:B------:R-:W0:Y:S01]  /*5ad0*/  MUFU.EX2 R40, R40 ;  /* 0x0000002800287308 */ /* 0x000e220000000800 */
[----:B-1----:R-:W-:-:S07]  /*5ae0*/  FADD.FTZ R11, R205, R12 ;  /* 0x0000000ccd0b7221 */ /* 0x002fce0000010000 */
[----:B------:R-:W-:Y:S08]  /*5af0*/  MUFU.EX2 R57, R57 ;  /* 0x0000003900397308 */ /* 0x000ff00000000800 */
[----:B------:R-:W1:Y:S01]  /*5b00*/  MUFU.EX2 R207, R207 ;  /* 0x000000cf00cf7308 */ /* 0x000e620000000800 */
[C---:B0-----:R-:W-:Y:S01]  /*5b10*/  FADD.FTZ R12, R40.reuse, R11 ;  /* 0x0000000b280c7221 */ /* 0x041fe20000010000 */
[----:B------:R-:W-:Y:S01]  /*5b20*/  F2FP.BF16.F32.PACK_AB R205, R40, R205 ;  /* 0x000000cd28cd723e */ /* 0x000fe200000010ff */
[----:B------:R-:W-:-:S05]  /*5b30*/  IMAD.MOV.U32 R40, RZ, RZ, R87 ;  /* 0x000000ffff287224 */ /* 0x000fca00078e0057 */
[----:B------:R-:W0:Y:S08]  /*5b40*/  MUFU.EX2 R214, R214 ;  /* 0x000000d600d67308 */ /* 0x000e300000000800 */
[----:B------:R2:W-:Y:S01]  /*5b50*/  MUFU.EX2 R211, R24 ;  /* 0x0000001800d37308 */ /* 0x0005e20000000800 */
[----:B-1----:R-:W-:-:S07]  /*5b60*/  FADD.FTZ R11, R207, R12 ;  /* 0x0000000ccf0b7221 */ /* 0x002fce0000010000 */
[----:B------:R-:W1:Y:S01]  /*5b70*/  MUFU.EX2 R44, R44 ;  /* 0x0000002c002c7308 */ /* 0x000e620000000800 */
[----:B--2---:R-:W-:Y:S01]  /*5b80*/  FADD.FTZ R24, R210, R13 ;  /* 0x0000000dd2187221 */ /* 0x004fe20000010000 */
[----:B------:R-:W-:-:S03]  /*5b90*/  F2FP.BF16.F32.PACK_AB R210, R55, R210 ;  /* 0x000000d237d2723e */ /* 0x000fc600000010ff */
[----:B------:R-:W-:Y:S01]  /*5ba0*/  FADD.FTZ R13, R55, R24 ;  /* 0x00000018370d7221 */ /* 0x000fe20000010000 */
[----:B------:R-:W-:Y:S02]  /*5bb0*/  IMAD.MOV.U32 R55, RZ, RZ, R87 ;  /* 0x000000ffff377224 */ /* 0x000fe400078e0057 */
[----:B------:R-:W2:Y:S01]  /*5bc0*/  MUFU.EX2 R59, R59 ;  /* 0x0000003b003b7308 */ /* 0x000ea20000000800 */
[----:B------:R-:W-:Y:S01]  /*5bd0*/  FADD.FTZ R24, R212, R13 ;  /* 0x0000000dd4187221 */ /* 0x000fe20000010000 */
[----:B------:R-:W-:-:S03]  /*5be0*/  F2FP.BF16.F32.PACK_AB R212, R57, R212 ;  /* 0x000000d439d4723e */ /* 0x000fc600000010ff */
[----:B------:R-:W-:Y:S01]  /*5bf0*/  FADD.FTZ R13, R57, R24 ;  /* 0x00000018390d7221 */ /* 0x000fe20000010000 */
[----:B------:R-:W-:Y:S02]  /*5c00*/  IMAD.MOV.U32 R57, RZ, RZ, R87 ;  /* 0x000000ffff397224 */ /* 0x000fe400078e0057 */
[----:B------:R-:W3:Y:S01]  /*5c10*/  MUFU.EX2 R42, R42 ;  /* 0x0000002a002a7308 */ /* 0x000ee20000000800 */
[----:B0-----:R-:W-:Y:S01]  /*5c20*/  FADD.FTZ R12, R214, R13 ;  /* 0x0000000dd60c7221 */ /* 0x001fe20000010000 */
[C---:B-1----:R-:W-:Y:S01]  /*5c30*/  FADD.FTZ R11, R44.reuse, R11 ;  /* 0x0000000b2c0b7221 */ /* 0x042fe20000010000 */
[----:B------:R-:W-:Y:S01]  /*5c40*/  F2FP.BF16.F32.PACK_AB R207, R44, R207 ;  /* 0x000000cf2ccf723e */ /* 0x000fe200000010ff */
[----:B------:R-:W-:-:S04]  /*5c50*/  IMAD.MOV.U32 R44, RZ, RZ, R87 ;  /* 0x000000ffff2c7224 */ /* 0x000fc800078e0057 */
[----:B------:R-:W0:Y:S01]  /*5c60*/  MUFU.EX2 R216, R216 ;  /* 0x000000d800d87308 */ /* 0x000e220000000800 */
[C---:B--2---:R-:W-:Y:S01]  /*5c70*/  FADD.FTZ R13, R59.reuse, R12 ;  /* 0x0000000c3b0d7221 */ /* 0x044fe20000010000 */
[----:B------:R-:W-:Y:S01]  /*5c80*/  F2FP.BF16.F32.PACK_AB R214, R59, R214 ;  /* 0x000000d63bd6723e */ /* 0x000fe200000010ff */
[----:B------:R-:W-:-:S05]  /*5c90*/  IMAD.MOV.U32 R59, RZ, RZ, R87 ;  /* 0x000000ffff3b7224 */ /* 0x000fca00078e0057 */
[----:B------:R1:W2:Y:S01]  /*5ca0*/  MUFU.EX2 R61, R196 ;  /* 0x000000c4003d7308 */ /* 0x0002a20000000800 */
[----:B---3--:R-:W-:-:S04]  /*5cb0*/  FADD.FTZ R12, R42, R11 ;  /* 0x0000000b2a0c7221 */ /* 0x008fc80000010000 */
[C---:B------:R-:W-:Y:S01]  /*5cc0*/  FADD.FTZ R11, R209.reuse, R12 ;  /* 0x0000000cd10b7221 */ /* 0x040fe20000010000 */
[----:B------:R-:W-:Y:S01]  /*5cd0*/  F2FP.BF16.F32.PACK_AB R209, R209, R42 ;  /* 0x0000002ad1d1723e */ /* 0x000fe200000010ff */
[----:B------:R-:W-:Y:S01]  /*5ce0*/  IMAD.MOV.U32 R42, RZ, RZ, R87 ;  /* 0x000000ffff2a7224 */ /* 0x000fe200078e0057 */
[----:B------:R-:W3:Y:S01]  /*5cf0*/  MUFU.EX2 R46, R46 ;  /* 0x0000002e002e7308 */ /* 0x000ee20000000800 */
[----:B0-----:R-:W-:Y:S01]  /*5d00*/  FADD.FTZ R24, R216, R13 ;  /* 0x0000000dd8187221 */ /* 0x001fe20000010000 */
[----:B-1----:R-:W-:Y:S01]  /*5d10*/  F2FP.BF16.F32.PACK_AB R196, R104, R47 ;  /* 0x0000002f68c4723e */ /* 0x002fe200000010ff */
[----:B------:R-:W-:-:S05]  /*5d20*/  IMAD.MOV.U32 R47, RZ, RZ, R87 ;  /* 0x000000ffff2f7224 */ /* 0x000fca00078e0057 */
[----:B------:R-:W0:Y:S01]  /*5d30*/  MUFU.EX2 R218, R218 ;  /* 0x000000da00da7308 */ /* 0x000e220000000800 */
[C---:B--2---:R-:W-:Y:S01]  /*5d40*/  FADD.FTZ R13, R61.reuse, R24 ;  /* 0x000000183d0d7221 */ /* 0x044fe20000010000 */
[----:B------:R-:W-:Y:S01]  /*5d50*/  F2FP.BF16.F32.PACK_AB R216, R61, R216 ;  /* 0x000000d83dd8723e */ /* 0x000fe200000010ff */
[----:B------:R-:W-:-:S05]  /*5d60*/  IMAD.MOV.U32 R61, RZ, RZ, R87 ;  /* 0x000000ffff3d7224 */ /* 0x000fca00078e0057 */
[----:B------:R-:W1:Y:S01]  /*5d70*/  MUFU.EX2 R37, R37 ;  /* 0x0000002500257308 */ /* 0x000e620000000800 */
[----:B---3--:R-:W-:-:S04]  /*5d80*/  FADD.FTZ R12, R46, R11 ;  /* 0x0000000b2e0c7221 */ /* 0x008fc80000010000 */
[C---:B------:R-:W-:Y:S01]  /*5d90*/  FADD.FTZ R11, R211.reuse, R12 ;  /* 0x0000000cd30b7221 */ /* 0x040fe20000010000 */
[----:B------:R-:W-:Y:S01]  /*5da0*/  F2FP.BF16.F32.PACK_AB R211, R211, R46 ;  /* 0x0000002ed3d3723e */ /* 0x000fe200000010ff */
[----:B------:R-:W-:Y:S01]  /*5db0*/  IMAD.MOV.U32 R46, RZ, RZ, R87 ;  /* 0x000000ffff2e7224 */ /* 0x000fe200078e0057 */
[----:B------:R-:W2:Y:S01]  /*5dc0*/  MUFU.EX2 R34, R34 ;  /* 0x0000002200227308 */ /* 0x000ea20000000800 */
[----:B0-----:R-:W-:-:S07]  /*5dd0*/  FADD.FTZ R24, R218, R13 ;  /* 0x0000000dda187221 */ /* 0x001fce0000010000 */
[----:B------:R0:W3:Y:S01]  /*5de0*/  MUFU.EX2 R213, R28 ;  /* 0x0000001c00d57308 */ /* 0x0000e20000000800 */
[C---:B-1----:R-:W-:Y:S01]  /*5df0*/  FADD.FTZ R12, R37.reuse, R24 ;  /* 0x00000018250c7221 */ /* 0x042fe20000010000 */
[----:B------:R-:W-:Y:S01]  /*5e00*/  F2FP.BF16.F32.PACK_AB R218, R37, R218 ;  /* 0x000000da25da723e */ /* 0x000fe200000010ff */
[----:B------:R-:W-:-:S05]  /*5e10*/  IMAD.MOV.U32 R37, RZ, RZ, R87 ;  /* 0x000000ffff257224 */ /* 0x000fca00078e0057 */
[----:B------:R-:W1:Y:S01]  /*5e20*/  MUFU.EX2 R38, R38 ;  /* 0x0000002600267308 */ /* 0x000e620000000800 */
[----:B--2---:R-:W-:Y:S01]  /*5e30*/  FADD.FTZ R24, R34, R11 ;  /* 0x0000000b22187221 */ /* 0x004fe20000010000 */
[----:B0-----:R-:W-:-:S06]  /*5e40*/  IMAD.MOV.U32 R28, RZ, RZ, R87 ;  /* 0x000000ffff1c7224 */ /* 0x001fcc00078e0057 */
[----:B------:R-:W0:Y:S01]  /*5e50*/  MUFU.EX2 R215, R112 ;  /* 0x0000007000d77308 */ /* 0x000e220000000800 */
[C---:B---3--:R-:W-:Y:S01]  /*5e60*/  FADD.FTZ R11, R213.reuse, R24 ;  /* 0x00000018d50b7221 */ /* 0x048fe20000010000 */
[----:B------:R-:W-:Y:S01]  /*5e70*/  F2FP.BF16.F32.PACK_AB R213, R213, R34 ;  /* 0x00000022d5d5723e */ /* 0x000fe200000010ff */
[--C-:B------:R-:W-:Y:S02]  /*5e80*/  IMAD.MOV.U32 R34, RZ, RZ, R87.reuse ;  /* 0x000000ffff227224 */ /* 0x100fe400078e0057 */
[----:B------:R-:W-:-:S03]  /*5e90*/  IMAD.MOV.U32 R24, RZ, RZ, R87 ;  /* 0x000000ffff187224 */ /* 0x000fc600078e0057 */
        /* <DEDUP_REMOVED lines=8> */
[----:B------:R2:W3:Y:S01]  /*5f20*/  MUFU.EX2 R219, R56 ;  /* 0x0000003800db7308 */ /* 0x0004e20000000800 */
[C---:B-1----:R-:W-:Y:S01]  /*5f30*/  FADD.FTZ R11, R217.reuse, R14 ;  /* 0x0000000ed90b7221 */ /* 0x042fe20000010000 */
[----:B------:R-:W-:Y:S01]  /*5f40*/  F2FP.BF16.F32.PACK_AB R217, R217, R26 ;  /* 0x0000001ad9d9723e */ /* 0x000fe200000010ff */
[----:B------:R-:W-:Y:S02]  /*5f50*/  IMAD.MOV.U32 R26, RZ, RZ, R87 ;  /* 0x000000ffff1a7224 */ /* 0x000fe400078e0057 */
[----:B0-----:R-:W-:Y:S01]  /*5f60*/  FADD.FTZ R14, R30, R11 ;  /* 0x0000000b1e0e7221 */ /* 0x001fe20000010000 */
[----:B--2---:R-:W-:-:S03]  /*5f70*/  IMAD.MOV.U32 R56, RZ, RZ, R87 ;  /* 0x000000ffff387224 */ /* 0x004fc600078e0057 */
[C---:B---3--:R-:W-:Y:S01]  /*5f80*/  FADD.FTZ R11, R219.reuse, R14 ;  /* 0x0000000edb0b7221 */ /* 0x048fe20000010000 */
[----:B------:R-:W-:Y:S01]  /*5f90*/  F2FP.BF16.F32.PACK_AB R219, R219, R30 ;  /* 0x0000001edbdb723e */ /* 0x000fe200000010ff */
        /* <DEDUP_REMOVED lines=38> */
[----:B------:R-:W-:Y:S01]  /*6200*/  IMAD.U32 R20, RZ, RZ, UR6 ;  /* 0x00000006ff147e24 */ /* 0x000fe2000f8e00ff */
[----:B------:R-:W-:-:S06]  /*6210*/  UMOV UR7, UR60 ;  /* 0x0000003c00077c82 */ /* 0x000fcc0008000000 */
.L_x_6711:
[----:B------:R-:W-:Y:S01]  /*6220*/  R2UR UR11, R16 ;  /* 0x00000000100b72ca */ /* 0x000fe200000e0000 */
[----:B------:R-:W-:Y:S01]  /*6230*/  UIADD3 UR60, UR7, 0x1, URZ ;  /* 0x00000001073c7890 */ /* 0x000fe2000fffe03f */
[----:B------:R-:W-:-:S03]  /*6240*/  R2UR UR10, R20 ;  /* 0x00000000140a72ca */ /* 0x000fc600000e0000 */
[----:B------:R-:W-:-:S04]  /*6250*/  UISETP.NE.AND UP0, UPT, UR60, 0x2, UPT ;  /* 0x000000023c00788c */ /* 0x000fc8000bf05270 */
[----:B------:R-:W-:Y:S02]  /*6260*/  USEL UR6, URZ, 0x1, UP0 ;  /* 0x000000013f067887 */ /* 0x000fe40008000000 */
[----:B------:R-:W-:Y:S02]  /*6270*/  USEL UR60, UR60, URZ, UP0 ;  /* 0x0000003f3c3c7287 */ /* 0x000fe40008000000 */
[----:B------:R-:W-:Y:S02]  /*6280*/  ISETP.NE.AND P3, PT, RZ, UR11, PT ;  /* 0x0000000bff007c0c */ /* 0x000fe4000bf65270 */
[----:B------:R-:W-:-:S06]  /*6290*/  ULOP3.LUT UR6, UR10, UR6, URZ, 0x3c, !UPT ;  /* 0x000000060a067292 */ /* 0x000fcc000f8e3c3f */
[----:B------:R-:W-:-:S05]  /*62a0*/  IMAD.U32 R2, RZ, RZ, UR6 ;  /* 0x00000006ff027e24 */ /* 0x000fca000f8e00ff */
[----:B------:R-:W-:Y:S05]  /*62b0*/  @P3 BRA `(.L_x_6703) ;  /* 0x0000000000303947 */ /* 0x000fea0003800000 */
[----:B------:R-:W-:Y:S05]  /*62c0*/  @!P0 BRA `(.L_x_6704) ;  /* 0x0000000000048947 */ /* 0x000fea0003800000 */
[----:B------:R-:W-:Y:S01]  /*62d0*/  BPT.TRAP 0x1 ;  /* 0x000000040000795c */ /* 0x000fe20000300000 */
.L_x_6704:
[----:B------:R-:W-:Y:S01]  /*62e0*/  R2UR UR10, R2 ;  /* 0x00000000020a72ca */ /* 0x000fe200000e0000 */
[----:B------:R-:W-:-:S12]  /*62f0*/  ULEA UR6, UR60, UR61, 0x3 ;  /* 0x0000003d3c067291 */ /* 0x000fd8000f8e183f */
[----:B------:R-:W-:-:S05]  /*6300*/  IMAD.U32 R3, RZ, RZ, UR10 ;  /* 0x0000000aff037e24 */ /* 0x000fca000f8e00ff */
[----:B------:R-:W-:-:S04]  /*6310*/  SHF.L.U32 R3, R3, 0x1f, RZ ;  /* 0x0000001f03037819 */ /* 0x000fc800000006ff */
[----:B------:R0:W1:Y:S01]  /*6320*/  SYNCS.PHASECHK.TRANS64.TRYWAIT P2, [UR6+0x34830], R3 ;  /* 0x03483003ff0075a7 */ /* 0x0000620008040146 */
[----:B------:R-:W-:Y:S05]  /*6330*/  @!P0 BRA `(.L_x_6705) ;  /* 0x0000000000048947 */ /* 0x000fea0003800000 */
[----:B------:R-:W-:Y:S01]  /*6340*/  BPT.TRAP 0x1 ;  /* 0x000000040000795c */ /* 0x000fe20000300000 */
.L_x_6705:
[----:B-1----:R-:W-:Y:S05]  /*6350*/  @P2 BRA `(.L_x_6703) ;  /* 0x0000000000082947 */ /* 0x002fea0003800000 */
[----:B------:R-:W1:Y:S02]  /*6360*/  SYNCS.PHASECHK.TRANS64.TRYWAIT P2, [UR6+0x34830], R3 ;  /* 0x03483003ff0075a7 */ /* 0x000e640008040146 */
[----:B-1----:R-:W-:Y:S05]  /*6370*/  @!P2 BRA `(.L_x_6706) ;  /* 0x000000a80030a947 */ /* 0x002fea0003800000 */
.L_x_6703:
[----:B-1----:R-:W1:Y:S01]  /*6380*/  S2R R10, SR_TID.X ;  /* 0x00000000000a7919 */ /* 0x002e620000002100 */
[----:B------:R-:W-:Y:S01]  /*6390*/  R2UR UR6, R0 ;  /* 0x00000000000672ca */ /* 0x000fe200000e0000 */
[----:B------:R-:W-:Y:S01]  /*63a0*/  UMOV UR59, 0x40000040 ;  /* 0x40000040003b7882 */ /* 0x000fe20000000000 */
        /* <DEDUP_REMOVED lines=10> */
[----:B------:R-:W-:Y:S01]  /*6450*/  R2UR UR18, R6 ;  /* 0x00000000061272ca */ /* 0x000fe200000e0000 */
[----:B------:R-:W-:Y:S01]  /*6460*/  UIMAD UR6, UR60, 0xb00, UR6 ;  /* 0x00000b003c0678a4 */ /* 0x000fe2000f8e0206 */
[----:B------:R-:W-:Y:S01]  /*6470*/  R2UR UR19, R7 ;  /* 0x00000000071372ca */ /* 0x000fe200000e0000 */
[----:B------:R-:W-:Y:S01]  /*6480*/  UMOV UR56, UR14 ;  /* 0x0000000e00387c82 */ /* 0x000fe20008000000 */
[----:B------:R-:W-:Y:S01]  /*6490*/  UMOV UR24, UR14 ;  /* 0x0000000e00187c82 */ /* 0x000fe20008000000 */
[----:B------:R-:W-:Y:S01]  /*64a0*/  UMOV UR57, UR15 ;  /* 0x0000000f00397c82 */ /* 0x000fe20008000000 */
[----:B------:R-:W-:-:S02]  /*64b0*/  UIADD3 UR26, UR6, 0x80, URZ ;  /* 0x00000080061a7890 */ /* 0x000fc4000fffe03f */
[----:B------:R-:W-:Y:S01]  /*64c0*/  UMOV UR58, UR6 ;  /* 0x00000006003a7c82 */ /* 0x000fe20008000000 */
[----:B------:R-:W-:Y:S01]  /*64d0*/  UMOV UR25, UR15 ;  /* 0x0000000f00197c82 */ /* 0x000fe20008000000 */
[----:B------:R-:W-:Y:S01]  /*64e0*/  UIADD3 UR30, UR6, 0x100, URZ ;  /* 0x00000100061e7890 */ /* 0x000fe2000fffe03f */
[----:B------:R-:W-:Y:S01]  /*64f0*/  UMOV UR28, UR14 ;  /* 0x0000000e001c7c82 */ /* 0x000fe20008000000 */
[----:B------:R-:W-:Y:S01]  /*6500*/  UMOV UR29, UR15 ;  /* 0x0000000f001d7c82 */ /* 0x000fe20008000000 */
[----:B------:R-:W-:Y:S01]  /*6510*/  UIADD3 UR34, UR6, 0x180, URZ ;  /* 0x0000018006227890 */ /* 0x000fe2000fffe03f */
[----:B------:R-:W-:Y:S01]  /*6520*/  UMOV UR32, UR14 ;  /* 0x0000000e00207c82 */ /* 0x000fe20008000000 */
[----:B------:R-:W-:Y:S01]  /*6530*/  UMOV UR33, UR15 ;  /* 0x0000000f00217c82 */ /* 0x000fe20008000000 */
[----:B------:R-:W-:Y:S01]  /*6540*/  UIADD3 UR38, UR6, 0x200, URZ ;  /* 0x0000020006267890 */ /* 0x000fe2000fffe03f */
[----:B-1----:R-:W-:Y:S01]  /*6550*/  SHF.R.U32.HI R10, RZ, 0x7, R10 ;  /* 0x00000007ff0a7819 */ /* 0x002fe2000001160a */
[----:B------:R-:W-:Y:S01]  /*6560*/  UMOV UR36, UR14 ;  /* 0x0000000e00247c82 */ /* 0x000fe20008000000 */
[----:B------:R-:W-:Y:S01]  /*6570*/  UMOV UR37, UR15 ;  /* 0x0000000f00257c82 */ /* 0x000fe20008000000 */
[----:B------:R-:W-:-:S02]  /*6580*/  UIADD3 UR42, UR6, 0x280, URZ ;  /* 0x00000280062a7890 */ /* 0x000fc4000fffe03f */
[----:B0-----:R-:W-:Y:S01]  /*6590*/  VIADD R3, R10, 0x8 ;  /* 0x000000080a037836 */ /* 0x001fe20000000000 */
[----:B------:R-:W-:Y:S01]  /*65a0*/  UMOV UR40, UR14 ;  /* 0x0000000e00287c82 */ /* 0x000fe20008000000 */
[----:B------:R-:W-:Y:S01]  /*65b0*/  UMOV UR41, UR15 ;  /* 0x0000000f00297c82 */ /* 0x000fe20008000000 */
[----:B------:R-:W-:Y:S02]  /*65c0*/  UIADD3 UR46, UR6, 0x300, URZ ;  /* 0x00000300062e7890 */ /* 0x000fe4000fffe03f */
[----:B------:R0:W-:Y:S01]  /*65d0*/  BAR.SYNC.DEFER_BLOCKING R3, 0x100 ;  /* 0x000400030000751d */ /* 0x0001e20000010000 */
        /* <DEDUP_REMOVED lines=9> */
[----:B------:R-:W-:Y:S01]  /*6670*/  UMOV UR11, 0x40000040 ;  /* 0x40000040000b7882 */ /* 0x000fe20000000000 */
[----:B------:R-:W-:Y:S01]  /*6680*/  UIADD3 UR22, UR6, 0x586, URZ ;  /* 0x0000058606167890 */ /* 0x000fe2000fffe03f */
[----:B------:R-:W-:Y:S01]  /*6690*/  UMOV UR23, 0x40000040 ;  /* 0x4000004000177882 */ /* 0x000fe20000000000 */
        /* <DEDUP_REMOVED lines=70> */
[----:B------:R-:W-:Y:S02]  /*6b00*/  R2UR UR14, R4 ;  /* 0x00000000040e72ca */ /* 0x000fe400000e0000 */
[----:B------:R-:W-:Y:S01]  /*6b10*/  R2UR UR15, R5 ;  /* 0x00000000050f72ca */ /* 0x000fe200000e0000 */
        /* <DEDUP_REMOVED lines=490> */
[----:B0-----:R-:W-:Y:S05]  /*89c0*/  @P3 BRA `(.L_x_6707) ;  /* 0x0000000000303947 */ /* 0x001fea0003800000 */
[----:B------:R-:W-:Y:S05]  /*89d0*/  @!P0 BRA `(.L_x_6708) ;  /* 0x0000000000048947 */ /* 0x000fea0003800000 */
[----:B------:R-:W-:Y:S01]  /*89e0*/  BPT.TRAP 0x1 ;  /* 0x000000040000795c */ /* 0x000fe20000300000 */
.L_x_6708:
[----:B------:R-:W-:Y:S01]  /*89f0*/  R2UR UR10, R20 ;  /* 0x00000000140a72ca */ /* 0x000fe200000e0000 */
[----:B------:R-:W-:-:S12]  /*8a00*/  ULEA UR6, UR7, UR61, 0x3 ;  /* 0x0000003d07067291 */ /* 0x000fd8000f8e183f */
[----:B------:R-:W-:-:S05]  /*8a10*/  IMAD.U32 R3, RZ, RZ, UR10 ;  /* 0x0000000aff037e24 */ /* 0x000fca000f8e00ff */
[----:B------:R-:W-:-:S04]  /*8a20*/  SHF.L.U32 R3, R3, 0x1f, RZ ;  /* 0x0000001f03037819 */ /* 0x000fc800000006ff */
[----:B------:R0:W1:Y:S01]  /*8a30*/  SYNCS.PHASECHK.TRANS64.TRYWAIT P2, [UR6+0x34850], R3 ;  /* 0x03485003ff0075a7 */ /* 0x0000620008040146 */
[----:B------:R-:W-:Y:S05]  /*8a40*/  @!P0 BRA `(.L_x_6709) ;  /* 0x0000000000048947 */ /* 0x000fea0003800000 */
[----:B------:R-:W-:Y:S01]  /*8a50*/  BPT.TRAP 0x1 ;  /* 0x000000040000795c */ /* 0x000fe20000300000 */
.L_x_6709:
[----:B-1----:R-:W-:Y:S05]  /*8a60*/  @P2 BRA `(.L_x_6707) ;  /* 0x0000000000082947 */ /* 0x002fea0003800000 */
[----:B------:R-:W1:Y:S02]  /*8a70*/  SYNCS.PHASECHK.TRANS64.TRYWAIT P2, [UR6+0x34850], R3 ;  /* 0x03485003ff0075a7 */ /* 0x000e640008040146 */
[----:B-1----:R-:W-:Y:S05]  /*8a80*/  @!P2 BRA `(.L_x_6710) ;  /* 0x000000800084a947 */ /* 0x002fea0003800000 */
.L_x_6707:
[----:B------:R-:W-:Y:S01]  /*8a90*/  UIADD3 UR6, UR61, 0x400, URZ ;  /* 0x000004003d067890 */ /* 0x000fe2000fffe03f */
[----:B------:R-:W-:Y:S01]  /*8aa0*/  WARPGROUP.ARRIVE ;  /* 0x00000000000079c5 */ /* 0x000fe20000000000 */
[----:B------:R-:W-:Y:S01]  /*8ab0*/  UMOV UR11, 0x40000040 ;  /* 0x40000040000b7882 */ /* 0x000fe20000000000 */
[----:B-1----:R-:W-:Y:S01]  /*8ac0*/  FMNMX.FTZ R10, R168, R15, !PT ;  /* 0x0000000fa80a7209 */ /* 0x002fe20007810000 */
[----:B------:R-:W-:-:S03]  /*8ad0*/  USHF.R.U32.HI UR6, URZ, 0x4, UR6 ;  /* 0x000000043f067899 */ /* 0x000fc60008011606 */
[----:B------:R-:W1:Y:S01]  /*8ae0*/  S2R R232, SR_TID.X ;  /* 0x0000000000e87919 */ /* 0x000e620000002100 */
[C---:B------:R-:W-:Y:S01]  /*8af0*/  ISETP.GT.AND P2, PT, R14.reuse, RZ, PT ;  /* 0x000000ff0e00720c */ /* 0x040fe20003f44270 */
[----:B------:R-:W-:Y:S01]  /*8b00*/  VIADD R14, R14, 0xffffffff ;  /* 0xffffffff0e0e7836 */ /* 0x000fe20000000000 */
[----:B------:R-:W-:Y:S01]  /*8b10*/  ULOP3.LUT UR6, UR6, 0x3fff, URZ, 0xc0, !UPT ;  /* 0x00003fff06067892 */ /* 0x000fe2000f8ec03f */
[----:B0-----:R-:W-:-:S03]  /*8b20*/  FMNMX.FTZ R3, R169, R10, !PT ;  /* 0x0000000aa9037209 */ /* 0x001fc60007810000 */
[----:B------:R-:W-:Y:S01]  /*8b30*/  ULOP3.LUT UR6, UR6, 0x5800000, URZ, 0xfc, !UPT ;  /* 0x0580000006067892 */ /* 0x000fe2000f8efc3f */
[----:B------:R-:W-:-:S03]  /*8b40*/  FMNMX.FTZ R10, R172, R3, !PT ;  /* 0x00000003ac0a7209 */ /* 0x000fc60007810000 */
[----:B------:R-:W-:Y:S01]  /*8b50*/  UIMAD UR6, UR7, 0xb00, UR6 ;  /* 0x00000b00070678a4 */ /* 0x000fe2000f8e0206 */
[----:B------:R-:W-:-:S04]  /*8b60*/  FMNMX.FTZ R3, R173, R10, !PT ;  /* 0x0000000aad037209 */ /* 0x000fc80007810000 */
[----:B------:R-:W-:Y:S02]  /*8b70*/  FMNMX.FTZ R10, R160, R3, !PT ;  /* 0x00000003a00a7209 */ /* 0x000fe40007810000 */
[----:B------:R-:W-:Y:S02]  /*8b80*/  UMOV UR10, UR6 ;  /* 0x00000006000a7c82 */ /* 0x000fe40008000000 */
[----:B------:R-:W-:Y:S01]  /*8b90*/  HGMMA.64x128x16.F32.BF16 R24, R176, gdesc[UR8].tnspB, R24, gsb0 ;  /* 0x41e00008b0187df0 */ /* 0x000fe20008001818 */
[----:B------:R-:W-:Y:S01]  /*8ba0*/  UIADD3 UR10, UR6, 0x80, URZ ;  /* 0x00000080060a7890 */ /* 0x000fe2000fffe03f */
[----:B------:R-:W-:Y:S01]  /*8bb0*/  FMNMX.FTZ R3, R161, R10, !PT ;  /* 0x0000000aa1037209 */ /* 0x000fe20007810000 */
[----:B------:R-:W-:-:S03]  /*8bc0*/  UMOV UR11, 0x40000040 ;  /* 0x40000040000b7882 */ /* 0x000fc60000000000 */
[----:B------:R-:W-:-:S04]  /*8bd0*/  FMNMX.FTZ R10, R164, R3, !PT ;  /* 0x00000003a40a7209 */ /* 0x000fc80007810000 */
[----:B------:R-:W-:Y:S02]  /*8be0*/  FMNMX.FTZ R3, R165, R10, !PT ;  /* 0x0000000aa5037209 */ /* 0x000fe40007810000 */
[----:B-1----:R-:W-:Y:S02]  /*8bf0*/  SHF.R.U32.HI R232, RZ, 0x7, R232 ;  /* 0x00000007ffe87819 */ /* 0x002fe400000116e8 */
        /* <DEDUP_REMOVED lines=36> */
[----:B------:R-:W-:Y:S01]  /*8e40*/  HGMMA.64x128x16.F32.BF16 R24, R180, gdesc[UR8].tnspB, R24, gsb0 ;  /* 0x41e00008b4187df0 */ /* 0x000fe20008001818 */
[----:B------:R-:W-:Y:S01]  /*8e50*/  UIADD3 UR10, UR6, 0x100, URZ ;  /* 0x00000100060a7890 */ /* 0x000fe2000fffe03f */
[----:B------:R-:W-:Y:S01]  /*8e60*/  UMOV UR11, 0x40000040 ;  /* 0x40000040000b7882 */ /* 0x000fe20000000000 */
[----:B------:R-:W-:Y:S02]  /*8e70*/  FMNMX.FTZ R10, R92, R3, !PT ;  /* 0x000000035c0a7209 */ /* 0x000fe40007810000 */
[----:B------:R-:W0:Y:S02]  /*8e80*/  LDC R3, c[0x0][0x988] ;  /* 0x00026200ff037b82 */ /* 0x000e240000000800 */
[----:B------:R-:W-:-:S05]  /*8e90*/  FMNMX.FTZ R21, R93, R10, !PT ;  /* 0x0000000a5d157209 */ /* 0x000fca0007810000 */
[----:B------:R-:W1:Y:S02]  /*8ea0*/  SHFL.BFLY PT, R10, R21, 0x2, 0x1f ;  /* 0x0c401f00150a7f89 */ /* 0x000e6400000e0000 */
[----:B-1----:R-:W-:-:S05]  /*8eb0*/  FMNMX.FTZ R177, R21, R10, !PT ;  /* 0x0000000a15b17209 */ /* 0x002fca0007810000 */
[----:B------:R-:W1:Y:S02]  /*8ec0*/  SHFL.BFLY PT, R10, R177, 0x1, 0x1f ;  /* 0x0c201f00b10a7f89 */ /* 0x000e6400000e0000 */
[----:B-1----:R-:W-:-:S05]  /*8ed0*/  FMNMX.FTZ R10, R177, R10, !PT ;  /* 0x0000000ab10a7209 */ /* 0x002fca0007810000 */
[----:B------:R-:W-:-:S04]  /*8ee0*/  FADD.FTZ R20, -R10, R15 ;  /* 0x0000000f0a147221 */ /* 0x000fc80000010100 */
[-C--:B0-----:R-:W-:Y:S01]  /*8ef0*/  FMUL.FTZ R15, R20, R3.reuse ;  /* 0x00000003140f7220 */ /* 0x081fe20000410000 */
[----:B------:R-:W-:-:S04]  /*8f00*/  FMUL.FTZ R20, R10, R3 ;  /* 0x000000030a147220 */ /* 0x000fc80000410000 */
        /* <DEDUP_REMOVED lines=25> */
[----:B------:R-:W0:Y:S08]  /*90a0*/  MUFU.EX2 R176, R176 ;  /* 0x000000b000b07308 */ /* 0x000e300000000800 */
[----:B------:R-:W1:Y:S08]  /*90b0*/  MUFU.EX2 R21, R21 ;  /* 0x0000001500157308 */ /* 0x000e700000000800 */
[----:B------:R-:W-:Y:S01]  /*90c0*/  MUFU.EX2 R178, R178 ;  /* 0x000000b200b27308 */ /* 0x000fe20000000800 */
[----:B0-----:R-:W-:-:S07]  /*90d0*/  FFMA.FTZ R12, R15, R12, R176 ;  /* 0x0000000c0f0c7223 */ /* 0x001fce00000100b0 */
[----:B------:R-:W-:Y:S01]  /*90e0*/  MUFU.EX2 R169, R169 ;  /* 0x000000a900a97308 */ /* 0x000fe20000000800 */
[----:B-1----:R-:W-:Y:S01]  /*90f0*/  F2FP.BF16.F32.PACK_AB R176, R21, R176 ;  /* 0x000000b015b0723e */ /* 0x002fe200000010ff */
[----:B------:R-:W-:Y:S02]  /*9100*/  WARPGROUP.DEPBAR.LE gsb0, 0x0 ;  /* 0x00008000000079c5 */ /* 0x000fe40000010000 */
[----:B------:R-:W-:Y:S01]  /*9110*/  WARPGROUP.ARRIVE ;  /* 0x00000000000079c5 */ /* 0x000fe20000000000 */
[-CC-:B------:R-:W-:Y:S01]  /*9120*/  FFMA.FTZ R180, R160, R3.reuse, -R20.reuse ;  /* 0x00000003a0b47223 */ /* 0x180fe20000010814 */
[----:B------:R-:W-:Y:S02]  /*9130*/  FFMA.FTZ R182, R164, R3, -R20 ;  /* 0x00000003a4b67223 */ /* 0x000fe40000010814 */
[----:B------:R-:W-:Y:S02]  /*9140*/  MUFU.EX2 R173, R173 ;  /* 0x000000ad00ad7308 */ /* 0x000fe40000000800 */
[----:B------:R-:W-:Y:S01]  /*9150*/  HGMMA.64x128x16.F32.BF16 R24, R184, gdesc[UR8].tnspB, R24, gsb0 ;  /* 0x41e00008b8187df0 */ /* 0x000fe20008001818 */
[----:B------:R-:W-:Y:S01]  /*9160*/  UIADD3 UR10, UR6, 0x180, URZ ;  /* 0x00000180060a7890 */ /* 0x000fe2000fffe03f */
[----:B------:R-:W-:-:S04]  /*9170*/  UMOV UR11, 0x40000040 ;  /* 0x40000040000b7882 */ /* 0x000fc80000000000 */
        /* <DEDUP_REMOVED lines=20> */
[--C-:B------:R-:W-:Y:S01]  /*92c0*/  FFMA.FTZ R184, R152, R3, -R20.reuse ;  /* 0x0000000398b87223 */ /* 0x100fe20000010814 */
[----:B------:R-:W-:Y:S01]  /*92d0*/  FMNMX.FTZ R152, R170, R13, !PT ;  /* 0x0000000daa987209 */ /* 0x000fe20007810000 */
[----:B------:R-:W-:Y:S02]  /*92e0*/  FFMA.FTZ R186, R156, R3, -R20 ;  /* 0x000000039cba7223 */ /* 0x000fe40000010814 */
[----:B------:R-:W-:Y:S01]  /*92f0*/  MUFU.EX2 R89, R89 ;  /* 0x0000005900597308 */ /* 0x000fe20000000800 */
[----:B------:R-:W-:Y:S01]  /*9300*/  HGMMA.64x128x16.F32.BF16 R24, R188, gdesc[UR8].tnspB, R24, gsb0 ;  /* 0x41e00008bc187df0 */ /* 0x000fe20008001818 */
[----:B------:R-:W-:Y:S01]  /*9310*/  UIADD3 UR10, UR6, 0x200, URZ ;  /* 0x00000200060a7890 */ /* 0x000fe2000fffe03f */
[----:B------:R-:W-:Y:S01]  /*9320*/  FMNMX.FTZ R153, R171, R152, !PT ;  /* 0x00000098ab997209 */ /* 0x000fe20007810000 */
[----:B------:R-:W-:-:S03]  /*9330*/  UMOV UR11, 0x40000040 ;  /* 0x40000040000b7882 */ /* 0x000fc60000000000 */
[----:B------:R-:W-:Y:S01]  /*9340*/  FMNMX.FTZ R152, R174, R153, !PT ;  /* 0x00000099ae987209 */ /* 0x000fe20007810000 */
[----:B------:R-:W-:Y:S01]  /*9350*/  FFMA.FTZ R153, R157, R3, -R20 ;  /* 0x000000039d997223 */ /* 0x000fe20000010814 */
[----:B------:R-:W-:Y:S02]  /*9360*/  MUFU.EX2 R184, R184 ;  /* 0x000000b800b87308 */ /* 0x000fe40000000800 */
[----:B------:R-:W-:-:S04]  /*9370*/  FMNMX.FTZ R157, R175, R152, !PT ;  /* 0x00000098af9d7209 */ /* 0x000fc80007810000 */
[----:B------:R-:W-:Y:S02]  /*9380*/  FMNMX.FTZ R152, R162, R157, !PT ;  /* 0x0000009da2987209 */ /* 0x000fe40007810000 */
[----:B------:R-:W-:Y:S02]  /*9390*/  MUFU.EX2 R186, R186 ;  /* 0x000000ba00ba7308 */ /* 0x000fe40000000800 */
[----:B------:R-:W-:-:S06]  /*93a0*/  FMNMX.FTZ R157, R163, R152, !PT ;  /* 0x00000098a39d7209 */ /* 0x000fcc0007810000 */
[----:B------:R-:W-:Y:S08]  /*93b0*/  MUFU.EX2 R153, R153 ;  /* 0x0000009900997308 */ /* 0x000ff00000000800 */
[----:B------:R-:W-:Y:S01]  /*93c0*/  MUFU.EX2 R92, R92 ;  /* 0x0000005c005c7308 */ /* 0x000fe20000000800 */
[----:B------:R-:W-:Y:S02]  /*93d0*/  WARPGROUP.DEPBAR.LE gsb0, 0x0 ;  /* 0x00008000000079c5 */ /* 0x000fe40000010000 */
[----:B------:R-:W-:Y:S01]  /*93e0*/  WARPGROUP.ARRIVE ;  /* 0x00000000000079c5 */ /* 0x000fe20000000000 */
[--C-:B------:R-:W-:Y:S01]  /*93f0*/  FFMA.FTZ R188, R144, R3, -R20.reuse ;  /* 0x0000000390bc7223 */ /* 0x100fe20000010814 */
[----:B------:R-:W-:Y:S01]  /*9400*/  FMNMX.FTZ R144, R166, R157, !PT ;  /* 0x0000009da6907209 */ /* 0x000fe20007810000 */
[----:B------:R-:W-:-:S03]  /*9410*/  FFMA.FTZ R190, R148, R3, -R20 ;  /* 0x0000000394be7223 */ /* 0x000fc60000010814 */
[----:B------:R-:W-:Y:S01]  /*9420*/  HGMMA.64x128x16.F32.BF16 R24, R192, gdesc[UR8].tnspB, R24, gsb0 ;  /* 0x41e00008c0187df0 */ /* 0x000fe20008001818 */
[----:B------:R-:W-:Y:S01]  /*9430*/  UIADD3 UR10, UR6, 0x280, URZ ;  /* 0x00000280060a7890 */ /* 0x000fe2000fffe03f */
[----:B------:R-:W-:Y:S01]  /*9440*/  FMNMX.FTZ R157, R167, R144, !PT ;  /* 0x00000090a79d7209 */ /* 0x000fe20007810000 */
[----:B------:R-:W-:Y:S01]  /*9450*/  UMOV UR11, 0x40000040 ;  /* 0x40000040000b7882 */ /* 0x000fe20000000000 */
[----:B------:R-:W-:Y:S02]  /*9460*/  MUFU.EX2 R188, R188 ;  /* 0x000000bc00bc7308 */ /* 0x000fe40000000800 */
[----:B------:R-:W-:-:S04]  /*9470*/  FMNMX.FTZ R144, R154, R157, !PT ;  /* 0x0000009d9a907209 */ /* 0x000fc80007810000 */
[----:B------:R-:W-:Y:S02]  /*9480*/  FMNMX.FTZ R157, R155, R144, !PT ;  /* 0x000000909b9d7209 */ /* 0x000fe40007810000 */
[----:B------:R-:W-:Y:S02]  /*9490*/  MUFU.EX2 R190, R190 ;  /* 0x000000be00be7308 */ /* 0x000fe40000000800 */
[----:B------:R-:W-:-:S04]  /*94a0*/  FMNMX.FTZ R144, R158, R157, !PT ;  /* 0x0000009d9e907209 */ /* 0x000fc80007810000 */
[----:B------:R-:W-:-:S04]  /*94b0*/  FMNMX.FTZ R157, R159, R144, !PT ;  /* 0x000000909f9d7209 */ /* 0x000fc80007810000 */
[----:B------:R-:W-:-:S04]  /*94c0*/  FMNMX.FTZ R144, R146, R157, !PT ;  /* 0x0000009d92907209 */ /* 0x000fc80007810000 */
[----:B------:R-:W-:Y:S01]  /*94d0*/  FMNMX.FTZ R157, R147, R144, !PT ;  /* 0x00000090939d7209 */ /* 0x000fe20007810000 */
        /* <DEDUP_REMOVED lines=21> */
[-CC-:B------:R-:W-:Y:S01]  /*9630*/  FFMA.FTZ R157, R129, R3.reuse, -R20.reuse ;  /* 0x00000003819d7223 */ /* 0x180fe20000010814 */
[----:B------:R-:W-:Y:S02]  /*9640*/  FFMA.FTZ R198, R132, R3, -R20 ;  /* 0x0000000384c67223 */ /* 0x000fe40000010814 */
        /* <DEDUP_REMOVED lines=8> */
[----:B------:R-:W-:Y:S01]  /*96d0*/  FMNMX.FTZ R128, R126, R129, !PT ;  /* 0x000000817e807209 */ /* 0x000fe20007810000 */
[----:B------:R-:W-:-:S03]  /*96e0*/  FFMA.FTZ R129, R133, R3, -R20 ;  /* 0x0000000385817223 */ /* 0x000fc60000010814 */
[----:B------:R-:W-:Y:S02]  /*96f0*/  FMNMX.FTZ R133, R127, R128, !PT ;  /* 0x000000807f857209 */ /* 0x000fe40007810000 */
[----:B------:R-:W-:Y:S02]  /*9700*/  MUFU.EX2 R198, R198 ;  /* 0x000000c600c67308 */ /* 0x000fe40000000800 */
[----:B------:R-:W-:-:S04]  /*9710*/  FMNMX.FTZ R128, R114, R133, !PT ;  /* 0x0000008572807209 */ /* 0x000fc80007810000 */
[----:B------:R-:W-:Y:S02]  /*9720*/  FMNMX.FTZ R133, R115, R128, !PT ;  /* 0x0000008073857209 */ /* 0x000fe40007810000 */
        /* <DEDUP_REMOVED lines=27> */
[----:B------:R-:W-:Y:S01]  /*98e0*/  UIADD3 UR6, UR6, 0x500, URZ ;  /* 0x0000050006067890 */ /* 0x000fe2000fffe03f */
[----:B------:R-:W-:Y:S01]  /*98f0*/  MUFU.EX2 R204, R204 ;  /* 0x000000cc00cc7308 */ /* 0x000fe20000000800 */
[----:B------:R-:W-:-:S04]  /*9900*/  FMNMX.FTZ R112, R90, R133, !PT ;  /* 0x000000855a707209 */ /* 0x000fc80007810000 */
[----:B------:R-:W-:-:S03]  /*9910*/  FMNMX.FTZ R133, R91, R112, !PT ;  /* 0x000000705b857209 */ /* 0x000fc60007810000 */
[----:B------:R-:W-:Y:S01]  /*9920*/  MUFU.EX2 R206, R206 ;  /* 0x000000ce00ce7308 */ /* 0x000fe20000000800 */
[----:B------:R-:W-:-:S04]  /*9930*/  FMNMX.FTZ R112, R94, R133, !PT ;  /* 0x000000855e707209 */ /* 0x000fc80007810000 */
[----:B------:R-:W-:-:S05]  /*9940*/  FMNMX.FTZ R112, R95, R112, !PT ;  /* 0x000000705f707209 */ /* 0x000fca0007810000 */
[----:B------:R-:W0:Y:S02]  /*9950*/  SHFL.BFLY PT, R133, R112, 0x2, 0x1f ;  /* 0x0c401f0070857f89 */ /* 0x000e2400000e0000 */
[----:B0-----:R-:W-:Y:S01]  /*9960*/  FMNMX.FTZ R133, R112, R133, !PT ;  /* 0x0000008570857209 */ /* 0x001fe20007810000 */
[----:B------:R-:W-:Y:S02]  /*9970*/  WARPGROUP.DEPBAR.LE gsb0, 0x0 ;  /* 0x00008000000079c5 */ /* 0x000fe40000010000 */
[----:B------:R-:W-:Y:S01]  /*9980*/  WARPGROUP.ARRIVE ;  /* 0x00000000000079c5 */ /* 0x000fe20000000000 */
[-CC-:B------:R-:W-:Y:S01]  /*9990*/  FFMA.FTZ R210, R108, R3.reuse, -R20.reuse ;  /* 0x000000036cd27223 */ /* 0x180fe20000010814 */
[-CC-:B------:R-:W-:Y:S01]  /*99a0*/  FFMA.FTZ R208, R104, R3.reuse, -R20.reuse ;  /* 0x0000000368d07223 */ /* 0x180fe20000010814 */
[----:B------:R-:W0:Y:S01]  /*99b0*/  SHFL.BFLY PT, R108, R133, 0x1, 0x1f ;  /* 0x0c201f00856c7f89 */ /* 0x000e2200000e0000 */
[----:B------:R-:W-:Y:S02]  /*99c0*/  FFMA.FTZ R104, R88, R3, -R20 ;  /* 0x0000000358687223 */ /* 0x000fe40000010814 */
[----:B------:R-:W-:Y:S01]  /*99d0*/  HGMMA.64x128x16.F32.BF16 R24, R212, gdesc[UR8].tnspB, R24, gsb0 ;  /* 0x41e00008d4187df0 */ /* 0x000fe20008001818 */
[----:B------:R-:W-:Y:S01]  /*99e0*/  UMOV UR10, UR6 ;  /* 0x00000006000a7c82 */ /* 0x000fe20008000000 */
[----:B------:R-:W-:Y:S01]  /*99f0*/  UMOV UR11, 0x40000040 ;  /* 0x40000040000b7882 */ /* 0x000fe20000000000 */
[----:B------:R-:W-:Y:S01]  /*9a00*/  MUFU.EX2 R208, R208 ;  /* 0x000000d000d07308 */ /* 0x000fe20000000800 */
[----:B------:R-:W-:-:S07]  /*9a10*/  R2UR UR6, R2 ;  /* 0x00000000020672ca */ /* 0x000fce00000e0000 */
[----:B------:R-:W-:Y:S08]  /*9a20*/  MUFU.EX2 R210, R210 ;  /* 0x000000d200d27308 */ /* 0x000ff00000000800 */
[----:B------:R-:W-:Y:S01]  /*9a30*/  MUFU.EX2 R104, R104 ;  /* 0x0000006800687308 */ /* 0x000fe20000000800 */
[----:B0-----:R-:W-:Y:S01]  /*9a40*/  FMNMX.FTZ R88, R133, R108, !PT ;  /* 0x0000006c85587209 */ /* 0x001fe20007810000 */
[----:B------:R-:W-:Y:S01]  /*9a50*/  IMAD.U32 R133, RZ, RZ, UR7 ;  /* 0x00000007ff857e24 */ /* 0x000fe2000f8e00ff */
[----:B------:R-:W-:-:S03]  /*9a60*/  UMOV UR7, UR60 ;  /* 0x0000003c00077c82 */ /* 0x000fc60008000000 */
[C---:B------:R-:W-:Y:S01]  /*9a70*/  FADD.FTZ R20, -R88.reuse, R13 ;  /* 0x0000000d58147221 */ /* 0x040fe20000010100 */
[-C--:B------:R-:W-:Y:S01]  /*9a80*/  FMUL.FTZ R112, R88, R3.reuse ;  /* 0x0000000358707220 */ /* 0x080fe20000410000 */
[----:B------:R0:W-:Y:S01]  /*9a90*/  MUFU.EX2 R13, R93 ;  /* 0x0000005d000d7308 */ /* 0x0001e20000000800 */
[----:B------:R-:W-:Y:S01]  /*9aa0*/  @!P1 LEA R133, R133, UR61, 0x3 ;  /* 0x0000003d85859c11 */ /* 0x000fe2000f8e18ff */
[-C--:B------:R-:W-:Y:S01]  /*9ab0*/  FMUL.FTZ R20, R20, R3.reuse ;  /* 0x0000000314147220 */ /* 0x080fe20000410000 */
[-CC-:B------:R-:W-:Y:S01]  /*9ac0*/  FFMA.FTZ R177, R170, R3.reuse, -R112.reuse ;  /* 0x00000003aab17223 */ /* 0x180fe20000010870 */
[-CC-:B------:R-:W-:Y:S01]  /*9ad0*/  FFMA.FTZ R108, R171, R3.reuse, -R112.reuse ;  /* 0x00000003ab6c7223 */ /* 0x180fe20000010870 */
[-CC-:B------:R-:W-:Y:S01]  /*9ae0*/  FFMA.FTZ R197, R130, R3.reuse, -R112.reuse ;  /* 0x0000000382c57223 */ /* 0x180fe20000010870 */
[----:B------:R-:W-:Y:S02]  /*9af0*/  IMAD.U32 R130, RZ, RZ, UR60 ;  /* 0x0000003cff827e24 */ /* 0x000fe4000f8e00ff */
[-CC-:B------:R-:W-:Y:S01]  /*9b00*/  FFMA.FTZ R179, R174, R3.reuse, -R112.reuse ;  /* 0x00000003aeb37223 */ /* 0x180fe20000010870 */
[----:B------:R-:W-:Y:S01]  /*9b10*/  MUFU.EX2 R20, R20 ;  /* 0x0000001400147308 */ /* 0x000fe20000000800 */
[-CC-:B------:R-:W-:Y:S01]  /*9b20*/  FFMA.FTZ R148, R175, R3.reuse, -R112.reuse ;  /* 0x00000003af947223 */ /* 0x180fe20000010870 */
[-CC-:B------:R-:W-:Y:S01]  /*9b30*/  FFMA.FTZ R181, R162, R3.reuse, -R112.reuse ;  /* 0x00000003a2b57223 */ /* 0x180fe20000010870 */
[----:B------:R-:W-:Y:S01]  /*9b40*/  @!P1 LEA R130, R130, UR61, 0x3 ;  /* 0x0000003d82829c11 */ /* 0x000fe2000f8e18ff */
[-CC-:B------:R-:W-:Y:S01]  /*9b50*/  FFMA.FTZ R144, R163, R3.reuse, -R112.reuse ;  /* 0x00000003a3907223 */ /* 0x180fe20000010870 */
[----:B0-----:R-:W-:Y:S01]  /*9b60*/  IADD3 R93, -R232, 0xb, RZ ;  /* 0x0000000be85d7810 */ /* 0x001fe20007ffe1ff */
[-CC-:B------:R-:W-:Y:S01]  /*9b70*/  FFMA.FTZ R128, R131, R3.reuse, -R112.reuse ;  /* 0x0000000383807223 */ /* 0x180fe20000010870 */
[----:B------:R-:W-:Y:S01]  /*9b80*/  FFMA.FTZ R183, R166, R3, -R112 ;  /* 0x00000003a6b77223 */ /* 0x000fe20000010870 */
[----:B------:R-:W0:Y:S01]  /*9b90*/  MUFU.EX2 R177, R177 ;  /* 0x000000b100b17308 */ /* 0x000e220000000800 */
[----:B------:R-:W-:-:S02]  /*9ba0*/  @!P1 VIADD R130, R130, 0x34840 ;  /* 0x0003484082829836 */ /* 0x000fc40000000000 */
[-CC-:B------:R-:W-:Y:S01]  /*9bb0*/  FFMA.FTZ R201, R122, R3.reuse, -R112.reuse ;  /* 0x000000037ac97223 */ /* 0x180fe20000010870 */
[-CC-:B------:R-:W-:Y:S01]  /*9bc0*/  FFMA.FTZ R152, R167, R3.reuse, -R112.reuse ;  /* 0x00000003a7987223 */ /* 0x180fe20000010870 */
[-CC-:B------:R-:W-:Y:S01]  /*9bd0*/  FFMA.FTZ R199, R134, R3.reuse, -R112.reuse ;  /* 0x0000000386c77223 */ /* 0x180fe20000010870 */
[-C--:B------:R-:W-:Y:S01]  /*9be0*/  FFMA.FTZ R185, R154, R3.reuse, -R112 ;  /* 0x000000039ab97223 */ /* 0x080fe20000010870 */
        /* <DEDUP_REMOVED lines=14> */
[-CC-:B------:R-:W-:Y:S01]  /*9cd0*/  FFMA.FTZ R211, R110, R3.reuse, -R112.reuse ;  /* 0x000000036ed37223 */ /* 0x180fe20000010870 */
[-CC-:B------:R-:W-:Y:S01]  /*9ce0*/  FFMA.FTZ R193, R138, R3.reuse, -R112.reuse ;  /* 0x000000038ac17223 */ /* 0x180fe20000010870 */
[-CC-:B------:R-:W-:Y:S01]  /*9cf0*/  FFMA.FTZ R124, R139, R3.reuse, -R112.reuse ;  /* 0x000000038b7c7223 */ /* 0x180fe20000010870 */
[-CC-:B------:R-:W-:Y:S01]  /*9d00*/  FFMA.FTZ R195, R142, R3.reuse, -R112.reuse ;  /* 0x000000038ec37223 */ /* 0x180fe20000010870 */
[----:B------:R-:W0:Y:S01]  /*9d10*/  MUFU.EX2 R148, R148 ;  /* 0x0000009400947308 */ /* 0x000e220000000800 */
[----:B-1----:R-:W-:Y:S01]  /*9d20*/  FADD.FTZ R122, R108, R11 ;  /* 0x0000000b6c7a7221 */ /* 0x002fe20000010000 */
        /* <DEDUP_REMOVED lines=11> */
[-CC-:B------:R-:W-:Y:S01]  /*9de0*/  FFMA.FTZ R102, R102, R3.reuse, -R112.reuse ;  /* 0x0000000366667223 */ /* 0x180fe20000010870 */
[-CC-:B------:R-:W-:Y:S01]  /*9df0*/  FFMA.FTZ R103, R103, R3.reuse, -R112.reuse ;  /* 0x0000000367677223 */ /* 0x180fe20000010870 */
[-CC-:B------:R-:W-:Y:S01]  /*9e00*/  FFMA.FTZ R90, R90, R3.reuse, -R112.reuse ;  /* 0x000000035a5a7223 */ /* 0x180fe20000010870 */
[----:B------:R-:W2:Y:S01]  /*9e10*/  MUFU.EX2 R144, R144 ;  /* 0x0000009000907308 */ /* 0x000ea20000000800 */
[----:B0-----:R-:W-:Y:S01]  /*9e20*/  FADD.FTZ R122, R148, R11 ;  /* 0x0000000b947a7221 */ /* 0x001fe20000010000 */
[-CC-:B------:R-:W-:Y:S01]  /*9e30*/  FFMA.FTZ R91, R91, R3.reuse, -R112.reuse ;  /* 0x000000035b5b7223 */ /* 0x180fe20000010870 */
[-CC-:B------:R-:W-:Y:S01]  /*9e40*/  FFMA.FTZ R94, R94, R3.reuse, -R112.reuse ;  /* 0x000000035e5e7223 */ /* 0x180fe20000010870 */
[----:B------:R-:W-:Y:S01]  /*9e50*/  FFMA.FTZ R95, R95, R3, -R112 ;  /* 0x000000035f5f7223 */ /* 0x000fe20000010870 */
[----:B------:R-:W-:-:S02]  /*9e60*/  F2FP.BF16.F32.PACK_AB R177, R108, R177 ;  /* 0x000000b16cb1723e */ /* 0x000fc400000010ff */
        /* <DEDUP_REMOVED lines=14> */
[----:B0-----:R-:W-:Y:S01]  /*9f50*/  FADD.FTZ R106, R140, R11 ;  /* 0x0000000b8c6a7221 */ /* 0x001fe20000010000 */
[----:B------:R-:W-:Y:S01]  /*9f60*/  FFMA.FTZ R11, R98, R3, -R112 ;  /* 0x00000003620b7223 */ /* 0x000fe20000010870 */
[----:B------:R-:W-:-:S05]  /*9f70*/  F2FP.BF16.F32.PACK_AB R185, R140, R185 ;  /* 0x000000b98cb9723e */ /* 0x000fca00000010ff */
[----:B------:R-:W0:Y:S01]  /*9f80*/  MUFU.EX2 R189, R189 ;  /* 0x000000bd00bd7308 */ /* 0x000e220000000800 */
[----:B------:R-:W-:Y:S02]  /*9f90*/  WARPGROUP.DEPBAR.LE gsb0, 0x0 ;  /* 0x00008000000079c5 */ /* 0x000fe40000010000 */
[----:B------:R-:W-:Y:S01]  /*9fa0*/  WARPGROUP.ARRIVE ;  /* 0x00000000000079c5 */ /* 0x000fe20000000000 */
[----:B------:R-:W-:Y:S02]  /*9fb0*/  F2FP.BF16.F32.PACK_AB R212, R97, R96 ;  /* 0x0000006061d4723e */ /* 0x000fe400000010ff */
[----:B------:R-:W-:Y:S02]  /*9fc0*/  F2FP.BF16.F32.PACK_AB R214, R101, R100 ;  /* 0x0000006465d6723e */ /* 0x000fe400000010ff */
[----:B------:R-:W3:Y:S01]  /*9fd0*/  MUFU.EX2 R136, R136 ;  /* 0x0000008800887308 */ /* 0x000ee20000000800 */
[----:B------:R-:W-:Y:S07]  /*9fe0*/  HGMMA.64x128x16.F32.BF16 R24, R216, gdesc[UR8].tnspB, R24, gsb0 ;  /* 0x41e00008d8187df0 */ /* 0x000fee0008001818 */
[----:B------:R-:W4:Y:S08]  /*9ff0*/  MUFU.EX2 R191, R191 ;  /* 0x000000bf00bf7308 */ /* 0x000f300000000800 */
[----:B------:R-:W5:Y:S08]  /*a000*/  MUFU.EX2 R120, R120 ;  /* 0x0000007800787308 */ /* 0x000f700000000800 */
[----:B------:R-:W5:Y:S08]  /*a010*/  MUFU.EX2 R193, R193 ;  /* 0x000000c100c17308 */ /* 0x000f700000000800 */
[----:B------:R-:W5:Y:S08]  /*a020*/  MUFU.EX2 R124, R124 ;  /* 0x0000007c007c7308 */ /* 0x000f700000000800 */
[----:B------:R-:W5:Y:S08]  /*a030*/  MUFU.EX2 R195, R195 ;  /* 0x000000c300c37308 */ /* 0x000f700000000800 */
[----:B------:R5:W-:Y:S08]  /*a040*/  MUFU.EX2 R98, R115 ;  /* 0x0000007300627308 */ /* 0x000bf00000000800 */
        /* <DEDUP_REMOVED lines=10> */
[----:B------:R-:W-:Y:S01]  /*a0f0*/  MUFU.EX2 R118, R11 ;  /* 0x0000000b00767308 */ /* 0x000fe20000000800 */
[----:B------:R-:W-:-:S02]  /*a100*/  WARPGROUP.DEPBAR.LE gsb0, 0x0 ;  /* 0x00008000000079c5 */ /* 0x000fc40000010000 */
[----:B------:R1:W-:Y:S06]  /*a110*/  BAR.ARV R93, 0x100 ;  /* 0x0004005d0000751d */ /* 0x0003ec0000002000 */
[----:B------:R2:W-:Y:S01]  /*a120*/  @!P1 SYNCS.ARRIVE.TRANS64.RED.A1T0 RZ, [R131+URZ], RZ ;  /* 0x000000ff83ff99a7 */ /* 0x0005e2000810043f */
[----:B------:R-:W-:Y:S01]  /*a130*/  MUFU.EX2 R108, R107 ;  /* 0x0000006b006c7308 */ /* 0x000fe20000000800 */
[----:B-1----:R-:W-:Y:S02]  /*a140*/  @!P1 VIADD R93, R133, 0x34860 ;  /* 0x00034860855d9836 */ /* 0x002fe40000000000 */
[-C--:B------:R-:W-:Y:S01]  /*a150*/  FMUL.FTZ R26, R26, R20.reuse ;  /* 0x000000141a1a7220 */ /* 0x080fe20000410000 */
[-C--:B------:R-:W-:Y:S01]  /*a160*/  FMUL.FTZ R27, R27, R20.reuse ;  /* 0x000000141b1b7220 */ /* 0x080fe20000410000 */
[-C--:B------:R-:W-:Y:S01]  /*a170*/  FMUL.FTZ R30, R30, R20.reuse ;  /* 0x000000141e1e7220 */ /* 0x080fe20000410000 */
[-C--:B------:R-:W-:Y:S01]  /*a180*/  FMUL.FTZ R31, R31, R20.reuse ;  /* 0x000000141f1f7220 */ /* 0x080fe20000410000 */
[-C--:B------:R-:W-:Y:S01]  /*a190*/  FMUL.FTZ R34, R34, R20.reuse ;  /* 0x0000001422227220 */ /* 0x080fe20000410000 */
[----:B--2---:R-:W-:Y:S01]  /*a1a0*/  FADD.FTZ R131, R21, R12 ;  /* 0x0000000c15837221 */ /* 0x004fe20000010000 */
[----:B------:R-:W-:Y:S01]  /*a1b0*/  FFMA.FTZ R12, R123, R3, -R112 ;  /* 0x000000037b0c7223 */ /* 0x000fe20000010870 */
[----:B------:R-:W-:Y:S01]  /*a1c0*/  @!P1 PRMT R123, RZ, 0x654, R93 ;  /* 0x00000654ff7b9816 */ /* 0x000fe2000000005d */
[----:B------:R-:W-:Y:S01]  /*a1d0*/  MUFU.EX2 R211, R211 ;  /* 0x000000d300d37308 */ /* 0x000fe20000000800 */
[----:B------:R-:W-:Y:S01]  /*a1e0*/  FADD.FTZ R134, R178, R131 ;  /* 0x00000083b2867221 */ /* 0x000fe20000010000 */
[-C--:B------:R-:W-:Y:S01]  /*a1f0*/  FMUL.FTZ R35, R35, R20.reuse ;  /* 0x0000001423237220 */ /* 0x080fe20000410000 */
[----:B------:R1:W-:Y:S01]  /*a200*/  @!P1 SYNCS.ARRIVE.TRANS64.RED.A1T0 RZ, [R123+URZ], RZ ;  /* 0x000000ff7bff99a7 */ /* 0x0003e2000810043f */
[-C--:B------:R-:W-:Y:S01]  /*a210*/  FMUL.FTZ R38, R38, R20.reuse ;  /* 0x0000001426267220 */ /* 0x080fe20000410000 */
[----:B------:R-:W-:Y:S01]  /*a220*/  FADD.FTZ R93, R169, R134 ;  /* 0x00000086a95d7221 */ /* 0x000fe20000010000 */
[-C--:B------:R-:W-:Y:S01]  /*a230*/  FMUL.FTZ R39, R39, R20.reuse ;  /* 0x0000001427277220 */ /* 0x080fe20000410000 */
[-C--:B------:R-:W-:Y:S01]  /*a240*/  FMUL.FTZ R42, R42, R20.reuse ;  /* 0x000000142a2a7220 */ /* 0x080fe20000410000 */
[----:B------:R-:W2:Y:S01]  /*a250*/  MUFU.EX2 R12, R12 ;  /* 0x0000000c000c7308 */ /* 0x000ea20000000800 */
[----:B------:R-:W-:Y:S01]  /*a260*/  FADD.FTZ R134, R180, R93 ;  /* 0x0000005db4867221 */ /* 0x000fe20000010000 */
[-C--:B------:R-:W-:Y:S01]  /*a270*/  FMUL.FTZ R43, R43, R20.reuse ;  /* 0x000000142b2b7220 */ /* 0x080fe20000410000 */
[-C--:B------:R-:W-:Y:S01]  /*a280*/  FMUL.FTZ R46, R46, R20.reuse ;  /* 0x000000142e2e7220 */ /* 0x080fe20000410000 */
[-C--:B------:R-:W-:Y:S01]  /*a290*/  FMUL.FTZ R47, R47, R20.reuse ;  /* 0x000000142f2f7220 */ /* 0x080fe20000410000 */
[----:B------:R-:W-:Y:S01]  /*a2a0*/  FADD.FTZ R93, R173, R134 ;  /* 0x00000086ad5d7221 */ /* 0x000fe20000010000 */
[-C--:B------:R-:W-:Y:S01]  /*a2b0*/  FMUL.FTZ R50, R50, R20.reuse ;  /* 0x0000001432327220 */ /* 0x080fe20000410000 */
[-C--:B------:R-:W-:Y:S01]  /*a2c0*/  FMUL.FTZ R51, R51, R20.reuse ;  /* 0x0000001433337220 */ /* 0x080fe20000410000 */
[----:B------:R-:W-:Y:S01]  /*a2d0*/  MUFU.EX2 R99, R99 ;  /* 0x0000006300637308 */ /* 0x000fe20000000800 */
[----:B------:R-:W-:Y:S01]  /*a2e0*/  FADD.FTZ R114, R182, R93 ;  /* 0x0000005db6727221 */ /* 0x000fe20000010000 */
[-C--:B------:R-:W-:Y:S01]  /*a2f0*/  FMUL.FTZ R54, R54, R20.reuse ;  /* 0x0000001436367220 */ /* 0x080fe20000410000 */
[-C--:B------:R-:W-:Y:S01]  /*a300*/  FMUL.FTZ R55, R55, R20.reuse ;  /* 0x0000001437377220 */ /* 0x080fe20000410000 */
        /* <DEDUP_REMOVED lines=14> */
[----:B------:R-:W-:Y:S01]  /*a3f0*/  FADD.FTZ R93, R187, R106 ;  /* 0x0000006abb5d7221 */ /* 0x000fe20000010000 */
[----:B------:R-:W-:Y:S01]  /*a400*/  F2FP.BF16.F32.PACK_AB R187, R116, R187 ;  /* 0x000000bb74bb723e */ /* 0x000fe200000010ff */
[-C--:B------:R-:W-:Y:S01]  /*a410*/  FMUL.FTZ R74, R74, R20.reuse ;  /* 0x000000144a4a7220 */ /* 0x080fe20000410000 */
[----:B-1----:R-:W-:Y:S01]  /*a420*/  FADD.FTZ R123, R153, R110 ;  /* 0x0000006e997b7221 */ /* 0x002fe20000010000 */
[----:B------:R-:W-:Y:S01]  /*a430*/  FADD.FTZ R106, R116, R93 ;  /* 0x0000005d746a7221 */ /* 0x000fe20000010000 */
[-C--:B------:R-:W-:Y:S01]  /*a440*/  FMUL.FTZ R75, R75, R20.reuse ;  /* 0x000000144b4b7220 */ /* 0x080fe20000410000 */
[----:B------:R-:W-:Y:S01]  /*a450*/  MUFU.EX2 R90, R90 ;  /* 0x0000005a005a7308 */ /* 0x000fe20000000800 */
[----:B------:R-:W-:Y:S01]  /*a460*/  FADD.FTZ R110, R188, R123 ;  /* 0x0000007bbc6e7221 */ /* 0x000fe20000010000 */
[----:B0-----:R-:W-:Y:S01]  /*a470*/  FADD.FTZ R93, R189, R106 ;  /* 0x0000006abd5d7221 */ /* 0x001fe20000010000 */
[-C--:B------:R-:W-:Y:S01]  /*a480*/  FMUL.FTZ R78, R78, R20.reuse ;  /* 0x000000144e4e7220 */ /* 0x080fe20000410000 */
[-C--:B------:R-:W-:Y:S01]  /*a490*/  FMUL.FTZ R79, R79, R20.reuse ;  /* 0x000000144f4f7220 */ /* 0x080fe20000410000 */
[----:B------:R-:W-:Y:S01]  /*a4a0*/  FADD.FTZ R123, R145, R110 ;  /* 0x0000006e917b7221 */ /* 0x000fe20000010000 */
[----:B---3--:R-:W-:Y:S01]  /*a4b0*/  FADD.FTZ R106, R136, R93 ;  /* 0x0000005d886a7221 */ /* 0x008fe20000010000 */
[-C--:B------:R-:W-:Y:S01]  /*a4c0*/  FMUL.FTZ R82, R82, R20.reuse ;  /* 0x0000001452527220 */ /* 0x080fe20000410000 */
[----:B------:R-:W-:Y:S01]  /*a4d0*/  MUFU.EX2 R91, R91 ;  /* 0x0000005b005b7308 */ /* 0x000fe20000000800 */
[----:B------:R-:W-:Y:S01]  /*a4e0*/  FADD.FTZ R110, R190, R123 ;  /* 0x0000007bbe6e7221 */ /* 0x000fe20000010000 */
[----:B----4-:R-:W-:Y:S01]  /*a4f0*/  FADD.FTZ R93, R191, R106 ;  /* 0x0000006abf5d7221 */ /* 0x010fe20000010000 */
[C---:B-----5:R-:W-:Y:S01]  /*a500*/  F2FP.BF16.F32.PACK_AB R191, R120.reuse, R191 ;  /* 0x000000bf78bf723e */ /* 0x060fe200000010ff */
[-C--:B------:R-:W-:Y:S01]  /*a510*/  FMUL.FTZ R83, R83, R20.reuse ;  /* 0x0000001453537220 */ /* 0x080fe20000410000 */
[----:B------:R-:W-:Y:S01]  /*a520*/  FADD.FTZ R115, R149, R110 ;  /* 0x0000006e95737221 */ /* 0x000fe20000010000 */
[----:B------:R-:W-:Y:S01]  /*a530*/  FADD.FTZ R110, R120, R93 ;  /* 0x0000005d786e7221 */ /* 0x000fe20000010000 */
[-C--:B------:R-:W-:Y:S01]  /*a540*/  FMUL.FTZ R86, R86, R20.reuse ;  /* 0x0000001456567220 */ /* 0x080fe20000410000 */
[----:B------:R-:W0:Y:S01]  /*a550*/  MUFU.EX2 R106, R119 ;  /* 0x00000077006a7308 */ /* 0x000e220000000800 */
[----:B------:R-:W-:Y:S01]  /*a560*/  FADD.FTZ R112, R192, R115 ;  /* 0x00000073c0707221 */ /* 0x000fe20000010000 */
[----:B------:R-:W-:Y:S01]  /*a570*/  FADD.FTZ R21, R193, R110 ;  /* 0x0000006ec1157221 */ /* 0x000fe20000010000 */
[----:B------:R-:W-:Y:S01]  /*a580*/  FMUL.FTZ R87, R87, R20 ;  /* 0x0000001457577220 */ /* 0x000fe20000410000 */
[----:B------:R-:W-:-:S02]  /*a590*/  IMAD.U32 R20, RZ, RZ, UR6 ;  /* 0x00000006ff147e24 */ /* 0x000fc4000f8e00ff */
[----:B------:R-:W-:Y:S01]  /*a5a0*/  FADD.FTZ R93, R137, R112 ;  /* 0x00000070895d7221 */ /* 0x000fe20000010000 */
[----:B------:R-:W-:Y:S01]  /*a5b0*/  FADD.FTZ R110, R124, R21 ;  /* 0x000000157c6e7221 */ /* 0x000fe20000010000 */
[----:B------:R-:W-:Y:S01]  /*a5c0*/  F2FP.BF16.F32.PACK_AB R218, R13, R92 ;  /* 0x0000005c0dda723e */ /* 0x000fe200000010ff */
[----:B------:R1:W-:Y:S01]  /*a5d0*/  MUFU.EX2 R120, R102 ;  /* 0x0000006600787308 */ /* 0x0003e20000000800 */
[----:B------:R-:W-:Y:S01]  /*a5e0*/  FADD.FTZ R112, R194, R93 ;  /* 0x0000005dc2707221 */ /* 0x000fe20000010000 */
[----:B------:R-:W-:Y:S01]  /*a5f0*/  FADD.FTZ R21, R195, R110 ;  /* 0x0000006ec3157221 */ /* 0x000fe20000010000 */
[-C--:B------:R-:W-:Y:S01]  /*a600*/  FMUL.FTZ R24, R24, R15.reuse ;  /* 0x0000000f18187220 */ /* 0x080fe20000410000 */
[-C--:B------:R-:W-:Y:S01]  /*a610*/  FMUL.FTZ R25, R25, R15.reuse ;  /* 0x0000000f19197220 */ /* 0x080fe20000410000 */
[----:B------:R-:W-:Y:S01]  /*a620*/  FADD.FTZ R93, R141, R112 ;  /* 0x000000708d5d7221 */ /* 0x000fe20000010000 */
[----:B------:R-:W-:Y:S01]  /*a630*/  FADD.FTZ R110, R132, R21 ;  /* 0x00000015846e7221 */ /* 0x000fe20000010000 */
[-C--:B------:R-:W-:Y:S01]  /*a640*/  FMUL.FTZ R28, R28, R15.reuse ;  /* 0x0000000f1c1c7220 */ /* 0x080fe20000410000 */
[----:B------:R-:W-:Y:S01]  /*a650*/  MUFU.EX2 R94, R94 ;  /* 0x0000005e005e7308 */ /* 0x000fe20000000800 */
        /* <DEDUP_REMOVED lines=14> */
[----:B------:R-:W-:Y:S01]  /*a740*/  FMUL.FTZ R40, R40, R15 ;  /* 0x0000000f28287220 */ /* 0x000fe20000410000 */
[----:B------:R-:W3:Y:S01]  /*a750*/  MUFU.EX2 R110, R111 ;  /* 0x0000006f006e7308 */ /* 0x000ee20000000800 */
[----:B------:R-:W-:Y:S01]  /*a760*/  FADD.FTZ R116, R200, R93 ;  /* 0x0000005dc8747221 */ /* 0x000fe20000010000 */
[----:B------:R-:W-:Y:S01]  /*a770*/  FADD.FTZ R21, R201, R112 ;  /* 0x00000070c9157221 */ /* 0x000fe20000010000 */
[C---:B--2---:R-:W-:Y:S01]  /*a780*/  F2FP.BF16.F32.PACK_AB R201, R12.reuse, R201 ;  /* 0x000000c90cc9723e */ /* 0x044fe200000010ff */
[-C--:B------:R-:W-:Y:S01]  /*a790*/  FMUL.FTZ R41, R41, R15.reuse ;  /* 0x0000000f29297220 */ /* 0x080fe20000410000 */
[----:B------:R-:W-:Y:S01]  /*a7a0*/  FADD.FTZ R93, R121, R116 ;  /* 0x00000074795d7221 */ /* 0x000fe20000010000 */
[----:B------:R-:W-:Y:S01]  /*a7b0*/  FADD.FTZ R112, R12, R21 ;  /* 0x000000150c707221 */ /* 0x000fe20000010000 */
[-C--:B------:R-:W-:Y:S01]  /*a7c0*/  FMUL.FTZ R44, R44, R15.reuse ;  /* 0x0000000f2c2c7220 */ /* 0x080fe20000410000 */
        /* <DEDUP_REMOVED lines=22> */
[----:B0-----:R-:W-:Y:S01]  /*a930*/  FADD.FTZ R112, R106, R11 ;  /* 0x0000000b6a707221 */ /* 0x001fe20000010000 */
[-C--:B------:R-:W-:Y:S01]  /*a940*/  FMUL.FTZ R68, R68, R15.reuse ;  /* 0x0000000f44447220 */ /* 0x080fe20000410000 */
[-C--:B------:R-:W-:Y:S01]  /*a950*/  FMUL.FTZ R69, R69, R15.reuse ;  /* 0x0000000f45457220 */ /* 0x080fe20000410000 */
[----:B-1----:R-:W-:Y:S01]  /*a960*/  FADD.FTZ R102, R208, R21 ;  /* 0x00000015d0667221 */ /* 0x002fe20000010000 */
        /* <DEDUP_REMOVED lines=12> */
[----:B---3--:R-:W-:Y:S01]  /*aa30*/  FADD.FTZ R11, R110, R11 ;  /* 0x0000000b6e0b7221 */ /* 0x008fe20000010000 */
[-C--:B------:R-:W-:Y:S01]  /*aa40*/  FMUL.FTZ R84, R84, R15.reuse ;  /* 0x0000000f54547220 */ /* 0x080fe20000410000 */
[----:B------:R-:W-:Y:S01]  /*aa50*/  FMUL.FTZ R85, R85, R15 ;  /* 0x0000000f55557220 */ /* 0x000fe20000410000 */
[----:B------:R-:W-:Y:S01]  /*aa60*/  FADD.FTZ R12, R96, R21 ;  /* 0x00000015600c7221 */ /* 0x000fe20000010000 */
[----:B------:R-:W-:Y:S01]  /*aa70*/  FADD.FTZ R11, R118, R11 ;  /* 0x0000000b760b7221 */ /* 0x000fe20000010000 */
[----:B------:R-:W-:Y:S01]  /*aa80*/  F2FP.BF16.F32.PACK_AB R178, R169, R178 ;  /* 0x000000b2a9b2723e */ /* 0x000fe200000010ff */
[----:B------:R-:W-:-:S02]  /*aa90*/  IMAD.MOV.U32 R15, RZ, RZ, R10 ;  /* 0x000000ffff0f7224 */ /* 0x000fc400078e000a */
        /* <DEDUP_REMOVED lines=19> */
[----:B------:R-:W-:Y:S01]  /*abd0*/  F2FP.BF16.F32.PACK_AB R190, R149, R190 ;  /* 0x000000be95be723e */ /* 0x000fe200000010ff */
[----:B------:R-:W-:Y:S01]  /*abe0*/  FADD.FTZ R11, R95, R11 ;  /* 0x0000000b5f0b7221 */ /* 0x000fe20000010000 */
[----:B------:R-:W-:Y:S01]  /*abf0*/  F2FP.BF16.F32.PACK_AB R192, R137, R192 ;  /* 0x000000c089c0723e */ /* 0x000fe200000010ff */
[----:B------:R-:W-:Y:S01]  /*ac00*/  IMAD.MOV.U32 R13, RZ, RZ, R88 ;  /* 0x000000ffff0d7224 */ /* 0x000fe200078e0058 */
        /* <DEDUP_REMOVED lines=23> */
[----:B------:R-:W-:Y:S06]  /*ad80*/  @P2 BRA `(.L_x_6711) ;  /* 0xffffffb400242947 */ /* 0x000fec000383ffff */
.L_x_6702:
[----:B------:R-:W-:Y:S06]  /*ad90*/  BAR.ARV 0x8, 0x180 ;  /* 0x0206000000007b1d */ /* 0x000fec0000002000 */
[----:B------:R-:W-:Y:S05]  /*ada0*/  @!P0 BRA `(.L_x_6712) ;  /* 0x0000000000048947 */ /* 0x000fea0003800000 */
[----:B------:R-:W-:Y:S01]  /*adb0*/  BPT.TRAP 0x1 ;  /* 0x000000040000795c */ /* 0x000fe20000300000 */
.L_x_6712:
[----:B------:R-:W-:Y:S01]  /*adc0*/  R2UR UR4, R2 ;  /* 0x00000000020472ca */ /* 0x000fe200000e0000 */
[----:B------:R-:W-:-:S12]  /*add0*/  ULEA UR8, UR60, UR61, 0x3 ;  /* 0x0000003d3c087291 */ /* 0x000fd8000f8e183f */
[----:B------:R-:W-:-:S05]  /*ade0*/  IMAD.U32 R0, RZ, RZ, UR4 ;  /* 0x00000004ff007e24 */ /* 0x000fca000f8e00ff */
[----:B------:R-:W-:-:S04]  /*adf0*/  SHF.L.U32 R0, R0, 0x1f, RZ ;  /* 0x0000001f00007819 */ /* 0x000fc800000006ff */
[----:B------:R0:W1:Y:S01]  /*ae00*/  SYNCS.PHASECHK.TRANS64.TRYWAIT P2, [UR8+0x34850], R0 ;  /* 0x03485000ff0075a7 */ /* 0x0000620008040148 */
[----:B------:R-:W-:Y:S05]  /*ae10*/  @!P0 BRA `(.L_x_6713) ;  /* 0x0000000000048947 */ /* 0x000fea0003800000 */
[----:B------:R-:W-:Y:S01]  /*ae20*/  BPT.TRAP 0x1 ;  /* 0x000000040000795c */ /* 0x000fe20000300000 */
.L_x_6713:
[----:B-1----:R-:W-:Y:S05]  /*ae30*/  @P2 BRA `(.L_x_6714) ;  /* 0x0000000000082947 */ /* 0x002fea0003800000 */
[----:B------:R-:W1:Y:S02]  /*ae40*/  SYNCS.PHASECHK.TRANS64.TRYWAIT P0, [UR8+0x34850], R0 ;  /* 0x03485000ff0075a7 */ /* 0x000e640008000148 */
[----:B-1----:R-:W-:Y:S05]  /*ae50*/  @!P0 BRA `(.L_x_6715) ;  /* 0x0000005c00a88947 */ /* 0x002fea0003800000 */
.L_x_6714:
[----:B------:R-:W-:Y:S01]  /*ae60*/  UIADD3 UR4, UR61, 0x400, URZ ;  /* 0x000004003d047890 */ /* 0x000fe2000fffe03f */
[----:B------:R-:W-:Y:S01]  /*ae70*/  WARPGROUP.ARRIVE ;  /* 0x00000000000079c5 */ /* 0x000fe20000000000 */
[----:B------:R-:W-:Y:S01]  /*ae80*/  UMOV UR7, 0x40000040 ;  /* 0x4000004000077882 */ /* 0x000fe20000000000 */
[----:B------:R-:W-:Y:S01]  /*ae90*/  UMOV UR11, 0x40000040 ;  /* 0x40000040000b7882 */ /* 0x000fe20000000000 */
[----:B------:R-:W-:Y:S01]  /*aea0*/  USHF.R.U32.HI UR4, URZ, 0x4, UR4 ;  /* 0x000000043f047899 */ /* 0x000fe20008011604 */
[----:B01----:R-:W0:Y:S01]  /*aeb0*/  SHFL.BFLY PT, R0, R11, 0x2, 0x1f ;  /* 0x0c401f000b007f89 */ /* 0x003e2200000e0000 */
[----:B------:R-:W-:Y:S01]  /*aec0*/  IMAD.MOV.U32 R94, RZ, RZ, -0x800000 ;  /* 0xff800000ff5e7424 */ /* 0x000fe200078e00ff */
[----:B------:R-:W-:Y:S01]  /*aed0*/  CS2R R98, SRZ ;  /* 0x0000000000627805 */ /* 0x000fe2000001ff00 */
[----:B------:R-:W-:Y:S01]  /*aee0*/  ULOP3.LUT UR4, UR4, 0x3fff, URZ, 0xc0, !UPT ;  /* 0x00003fff04047892 */ /* 0x000fe2000f8ec03f */
[----:B------:R-:W1:Y:S01]  /*aef0*/  SHFL.BFLY PT, R5, R12, 0x2, 0x1f ;  /* 0x0c401f000c057f89 */ /* 0x000e6200000e0000 */
[----:B------:R-:W-:Y:S01]  /*af00*/  IMAD.MOV.U32 R95, RZ, RZ, -0x800000 ;  /* 0xff800000ff5f7424 */ /* 0x000fe200078e00ff */
[----:B------:R-:W2:Y:S01]  /*af10*/  LDC R115, c[0x0][0xc38] ;  /* 0x00030e00ff737b82 */ /* 0x000ea20000000800 */
[----:B------:R-:W-:Y:S01]  /*af20*/  ULOP3.LUT UR4, UR4, 0x5800000, URZ, 0xfc, !UPT ;  /* 0x0580000004047892 */ /* 0x000fe2000f8efc3f */
[----:B------:R-:W-:Y:S01]  /*af30*/  R2UR UR12, R224 ;  /* 0x00000000e00c72ca */ /* 0x000fe200000e0000 */
[----:B------:R-:W-:Y:S01]  /*af40*/  ULDC.64 UR14, c[0x0][0x208] ;  /* 0x00008200000e7ab9 */ /* 0x000fe20000000a00 */
[----:B------:R-:W-:Y:S01]  /*af50*/  R2UR UR13, R225 ;  /* 0x00000000e10d72ca */ /* 0x000fe200000e0000 */
[----:B------:R-:W-:Y:S01]  /*af60*/  UIMAD UR6, UR60, 0xb00, UR4 ;  /* 0x00000b003c0678a4 */ /* 0x000fe2000f8e0204 */
[----:B------:R-:W-:-:S03]  /*af70*/  R2UR UR9, R223 ;  /* 0x00000000df0972ca */ /* 0x000fc600000e0000 */
[----:B------:R-:W-:-:S09]  /*af80*/  UIADD3 UR4, UR6, 0x80, URZ ;  /* 0x0000008006047890 */ /* 0x000fd2000fffe03f */
[----:B------:R-:W-:Y:S03]  /*af90*/  HGMMA.64x128x16.F32.BF16 R24, R176, gdesc[UR4].tnspB, R24, gsb0 ;  /* 0x41e00004b0187df0 */ /* 0x000fe60008001818 */
[----:B------:R-:W3:Y:S01]  /*afa0*/  S2UR UR7, SR_SWINHI ;  /* 0x00000000000779c3 */ /* 0x000ee20000002f00 */
[----:B------:R-:W-:Y:S01]  /*afb0*/  UMOV UR10, UR4 ;  /* 0x00000004000a7c82 */ /* 0x000fe20008000000 */
[----:B------:R-:W-:Y:S01]  /*afc0*/  UIADD3 UR4, UR6, 0x100, URZ ;  /* 0x0000010006047890 */ /* 0x000fe2000fffe03f */
[----:B0-----:R-:W-:Y:S01]  /*afd0*/  FADD.FTZ R4, R0, R11 ;  /* 0x0000000b00047221 */ /* 0x001fe20000010000 */
[----:B------:R-:W-:Y:S02]  /*afe0*/  IMAD R16, RZ, RZ, -UR13 ;  /* 0x8000000dff107e24 */ /* 0x000fe4000f8e02ff */
[----:B-1----:R-:W-:Y:S02]  /*aff0*/  FADD.FTZ R5, R5, R12 ;  /* 0x0000000c05057221 */ /* 0x002fe40000010000 */
[----:B------:R-:W0:Y:S01]  /*b000*/  SHFL.BFLY PT, R7, R4, 0x1, 0x1f ;  /* 0x0c201f0004077f89 */ /* 0x000e2200000e0000 */
[----:B--2---:R-:W-:-:S03]  /*b010*/  IMAD R16, R115, R16, UR9 ;  /* 0x0000000973107e24 */ /* 0x004fc6000f8e0210 */
[----:B------:R-:W1:Y:S01]  /*b020*/  SHFL.BFLY PT, R0, R5, 0x1, 0x1f ;  /* 0x0c201f0005007f89 */ /* 0x000e6200000e0000 */
[----:B0-----:R-:W-:Y:S01]  /*b030*/  FADD.FTZ R12, R4, R7 ;  /* 0x00000007040c7221 */ /* 0x001fe20000010000 */
[----:B------:R-:W-:Y:S02]  /*b040*/  IMAD R7, R221, 0x40, R18 ;  /* 0x00000040dd077824 */ /* 0x000fe400078e0212 */
[----:B-1----:R-:W-:Y:S02]  /*b050*/  FADD.FTZ R8, R5, R0 ;  /* 0x0000000005087221 */ /* 0x002fe40000010000 */
[----:B------:R-:W-:-:S03]  /*b060*/  FSETP.NE.FTZ.AND P2, PT, R12, RZ, PT ;  /* 0x000000ff0c00720b */ /* 0x000fc60003f55000 */
[----:B------:R-:W-:-:S10]  /*b070*/  FSETP.NE.FTZ.AND P0, PT, R8, RZ, PT ;  /* 0x000000ff0800720b */ /* 0x000fd40003f15000 */
[----:B------:R-:W-:Y:S01]  /*b080*/  @P2 MUFU.LG2 R6, R12 ;  /* 0x0000000c00062308 */ /* 0x000fe20000000c00 */
[----:B------:R-:W-:-:S07]  /*b090*/  @P2 FMUL.FTZ R14, R3, 0.69314718246459960938 ;  /* 0x3f317218030e2820 */ /* 0x000fce0000410000 */
[----:B------:R-:W0:Y:S08]  /*b0a0*/  @P0 MUFU.LG2 R0, R8 ;  /* 0x0000000800000308 */ /* 0x000e300000000c00 */
[----:B------:R1:W2:Y:S08]  /*b0b0*/  @P0 MUFU.RCP R99, R8 ;  /* 0x0000000800630308 */ /* 0x0002b00000001000 */
[----:B------:R4:W2:Y:S01]  /*b0c0*/  @P2 MUFU.RCP R98, R12 ;  /* 0x0000000c00622308 */ /* 0x0008a20000001000 */
[----:B0-----:R-:W-:Y:S01]  /*b0d0*/  @P0 FMUL.FTZ R0, R0, 0.69314718246459960938 ;  /* 0x3f31721800000820 */ /* 0x001fe20000410000 */
[----:B------:R-:W-:-:S02]  /*b0e0*/  WARPGROUP.DEPBAR.LE gsb0, 0x0 ;  /* 0x00008000000079c5 */ /* 0x000fc40000010000 */
[----:B------:R-:W-:-:S06]  /*b0f0*/  WARPGROUP.ARRIVE ;  /* 0x00000000000079c5 */ /* 0x000fcc0000000000 */
[----:B------:R-:W-:Y:S01]  /*b100*/  HGMMA.64x128x16.F32.BF16 R24, R180, gdesc[UR8].tnspB, R24, gsb0 ;  /* 0x41e00008b4187df0 */ /* 0x000fe20008001818 */
[----:B------:R-:W-:Y:S01]  /*b110*/  UMOV UR10, UR4 ;  /* 0x00000004000a7c82 */ /* 0x000fe20008000000 */
[----:B------:R-:W-:Y:S01]  /*b120*/  UMOV UR11, 0x40000040 ;  /* 0x40000040000b7882 */ /* 0x000fe20000000000 */
[----:B------:R-:W-:Y:S01]  /*b130*/  UIADD3 UR4, UR6, 0x180, URZ ;  /* 0x0000018006047890 */ /* 0x000fe2000fffe03f */
[----:B------:R-:W-:Y:S02]  /*b140*/  WARPGROUP.DEPBAR.LE gsb0, 0x0 ;  /* 0x00008000000079c5 */ /* 0x000fe40000010000 */
        /* <DEDUP_REMOVED lines=34> */
[----:B------:R-:W-:Y:S02]  /*b370*/  UIADD3 UR4, UR6, 0x480, URZ ;  /* 0x0000048006047890 */ /* 0x000fe4000fffe03f */
[----:B------:R-:W-:Y:S01]  /*b380*/  UIADD3 UR6, UR6, 0x500, URZ ;  /* 0x0000050006067890 */ /* 0x000fe2000fffe03f */
[----:B------:R-:W-:Y:S02]  /*b390*/  WARPGROUP.DEPBAR.LE gsb0, 0x0 ;  /* 0x00008000000079c5 */ /* 0x000fe40000010000 */
[----:B------:R-:W-:-:S06]  /*b3a0*/  WARPGROUP.ARRIVE ;  /* 0x00000000000079c5 */ /* 0x000fcc0000000000 */
[----:B------:R-:W-:Y:S01]  /*b3b0*/  HGMMA.64x128x16.F32.BF16 R24, R208, gdesc[UR8].tnspB, R24, gsb0 ;  /* 0x41e00008d0187df0 */ /* 0x000fe20008001818 */
[----:B------:R-:W-:Y:S01]  /*b3c0*/  UMOV UR10, UR4 ;  /* 0x00000004000a7c82 */ /* 0x000fe20008000000 */
[----:B------:R-:W-:Y:S01]  /*b3d0*/  UMOV UR11, 0x40000040 ;  /* 0x40000040000b7882 */ /* 0x000fe20000000000 */
[----:B------:R-:W-:Y:S01]  /*b3e0*/  UMOV UR4, UR61 ;  /* 0x0000003d00047c82 */ /* 0x000fe20008000000 */
[----:B---3--:R-:W-:Y:S01]  /*b3f0*/  UMOV UR5, UR7 ;  /* 0x0000000700057c82 */ /* 0x008fe20008000000 */
[----:B------:R-:W-:Y:S01]  /*b400*/  UMOV UR7, 0x40000040 ;  /* 0x4000004000077882 */ /* 0x000fe20000000000 */
[----:B------:R-:W-:Y:S01]  /*b410*/  IMAD.U32 R96, RZ, RZ, UR4 ;  /* 0x00000004ff607e24 */ /* 0x000fe2000f8e00ff */
[----:B------:R-:W-:Y:S01]  /*b420*/  UIADD3 UR4, -UR12, URZ, URZ ;  /* 0x0000003f0c047290 */ /* 0x000fe2000fffe13f */
[----:B------:R-:W-:Y:S02]  /*b430*/  IMAD.U32 R97, RZ, RZ, UR5 ;  /* 0x00000005ff617e24 */ /* 0x000fe4000f8e00ff */
[----:B------:R-:W-:-:S04]  /*b440*/  IMAD.WIDE R4, R229, 0x2, R96 ;  /* 0x00000002e5047825 */ /* 0x000fc800078e0260 */
[----:B------:R-:W-:-:S04]  /*b450*/  IMAD.WIDE R96, R7, 0x2, R96 ;  /* 0x0000000207607825 */ /* 0x000fc800078e0260 */
[----:B------:R-:W-:Y:S01]  /*b460*/  @P0 FMUL.FTZ R7, R3, 0.69314718246459960938 ;  /* 0x3f31721803070820 */ /* 0x000fe20000410000 */
[----:B------:R-:W-:Y:S01]  /*b470*/  @P2 FMUL.FTZ R3, R6, 0.69314718246459960938 ;  /* 0x3f31721806032820 */ /* 0x000fe20000410000 */
[----:B------:R-:W-:Y:S02]  /*b480*/  IADD3 R109, P6, R4, 0x4060, RZ ;  /* 0x00004060046d7810 */ /* 0x000fe40007fde0ff */
[----:B------:R-:W-:Y:S01]  /*b490*/  @P0 FFMA.FTZ R95, R7, R10, R0 ;  /* 0x0000000a075f0223 */ /* 0x000fe20000010000 */
[----:B------:R-:W-:Y:S01]  /*b4a0*/  @P2 FFMA.FTZ R94, R14, R88, R3 ;  /* 0x000000580e5e2223 */ /* 0x000fe20000010003 */
[C---:B------:R-:W-:Y:S02]  /*b4b0*/  IADD3 R3, P5, R4.reuse, 0x4040, RZ ;  /* 0x0000404004037810 */ /* 0x040fe40007fbe0ff */
[----:B------:R-:W-:Y:S02]  /*b4c0*/  LOP3.LUT R108, R109, 0x380, RZ, 0xc0, !PT ;  /* 0x000003806d6c7812 */ /* 0x000fe400078ec0ff */
[----:B------:R-:W-:Y:S01]  /*b4d0*/  LOP3.LUT R0, R3, 0x380, RZ, 0xc0, !PT ;  /* 0x0000038003007812 */ /* 0x000fe200078ec0ff */
[----:B------:R-:W-:Y:S01]  /*b4e0*/  IMAD.X R111, RZ, RZ, R5, P5 ;  /* 0x000000ffff6f7224 */ /* 0x000fe200028e0605 */
[----:B------:R-:W-:-:S02]  /*b4f0*/  LOP3.LUT R113, R4, 0x380, RZ, 0xc0, !PT ;  /* 0x0000038004717812 */ /* 0x000fc400078ec0ff */
[----:B------:R-:W-:Y:S02]  /*b500*/  SHF.R.U64 R0, R0, 0x3, RZ ;  /* 0x0000000300007819 */ /* 0x000fe400000012ff */
[----:B------:R-:W-:Y:S02]  /*b510*/  SHF.R.U64 R108, R108, 0x3, RZ ;  /* 0x000000036c6c7819 */ /* 0x000fe400000012ff */
[----:B------:R-:W-:Y:S02]  /*b520*/  LOP3.LUT R110, R0, R3, RZ, 0x3c, !PT ;  /* 0x00000003006e7212 */ /* 0x000fe400078e3cff */
[----:B------:R-:W0:Y:S01]  /*b530*/  LDC R0, c[0x0][0xbe8] ;  /* 0x0002fa00ff007b82 */ /* 0x000e220000000800 */
[----:B------:R-:W-:Y:S02]  /*b540*/  SHF.R.U64 R113, R113, 0x3, RZ ;  /* 0x0000000371717819 */ /* 0x000fe400000012ff */
[----:B------:R-:W-:Y:S01]  /*b550*/  LOP3.LUT R108, R108, R109, RZ, 0x3c, !PT ;  /* 0x0000006d6c6c7212 */ /* 0x000fe200078e3cff */
[----:B------:R-:W-:Y:S01]  /*b560*/  IMAD.X R109, RZ, RZ, R5, P6 ;  /* 0x000000ffff6d7224 */ /* 0x000fe200030e0605 */
[----:B------:R-:W-:-:S02]  /*b570*/  IADD3 R9, P3, R4, 0x4000, RZ ;  /* 0x0000400004097810 */ /* 0x000fc40007f7e0ff */
[C---:B-1----:R-:W-:Y:S02]  /*b580*/  IADD3 R8, P6, R4.reuse, 0x40, RZ ;  /* 0x0000004004087810 */ /* 0x042fe40007fde0ff */
        /* <DEDUP_REMOVED lines=13> */
[----:B------:R-:W-:Y:S02]  /*b660*/  IADD3 R21, P6, R96, 0x1000, RZ ;  /* 0x0000100060157810 */ /* 0x000fe40007fde0ff */
[----:B0-----:R-:W-:Y:S02]  /*b670*/  ISETP.NE.AND P2, PT, R0, 0x1, PT ;  /* 0x000000010000780c */ /* 0x001fe40003f45270 */
[----:B------:R-:W-:Y:S02]  /*b680*/  SHF.R.U64 R3, R3, 0x3, RZ ;  /* 0x0000000303037819 */ /* 0x000fe400000012ff */
[----:B------:R-:W-:Y:S02]  /*b690*/  LOP3.LUT R106, R4, R9, RZ, 0x3c, !PT ;  /* 0x00000009046a7212 */ /* 0x000fe400078e3cff */
[----:B------:R-:W-:Y:S02]  /*b6a0*/  LOP3.LUT R20, R21, 0x380, RZ, 0xc0, !PT ;  /* 0x0000038015147812 */ /* 0x000fe400078ec0ff */
[----:B------:R-:W-:-:S02]  /*b6b0*/  LOP3.LUT R4, R7, 0x380, RZ, 0xc0, !PT ;  /* 0x0000038007047812 */ /* 0x000fc400078ec0ff */
[----:B------:R-:W-:Y:S02]  /*b6c0*/  IADD3 R15, P0, R96, 0x2000, RZ ;  /* 0x00002000600f7810 */ /* 0x000fe40007f1e0ff */
[----:B------:R-:W-:Y:S01]  /*b6d0*/  LOP3.LUT R102, R3, R6, RZ, 0x3c, !PT ;  /* 0x0000000603667212 */ /* 0x000fe200078e3cff */
[----:B------:R-:W0:Y:S01]  /*b6e0*/  @P2 LDC R114, c[0x0][0xbec] ;  /* 0x0002fb00ff722b82 */ /* 0x000e220000000800 */
[----:B------:R-:W-:Y:S02]  /*b6f0*/  SHF.R.U64 R20, R20, 0x3, RZ ;  /* 0x0000000314147819 */ /* 0x000fe400000012ff */
[----:B------:R-:W-:Y:S02]  /*b700*/  LOP3.LUT R5, R10, 0x380, RZ, 0xc0, !PT ;  /* 0x000003800a057812 */ /* 0x000fe400078ec0ff */
[----:B------:R-:W-:Y:S02]  /*b710*/  LOP3.LUT R3, R8, 0x380, RZ, 0xc0, !PT ;  /* 0x0000038008037812 */ /* 0x000fe400078ec0ff */
[----:B------:R-:W-:-:S02]  /*b720*/  SHF.R.U64 R4, R4, 0x3, RZ ;  /* 0x0000000304047819 */ /* 0x000fc400000012ff */
[----:B------:R-:W-:Y:S02]  /*b730*/  LOP3.LUT R14, R15, 0x380, RZ, 0xc0, !PT ;  /* 0x000003800f0e7812 */ /* 0x000fe400078ec0ff */
[----:B------:R-:W-:Y:S01]  /*b740*/  LOP3.LUT R20, R20, R21, RZ, 0x3c, !PT ;  /* 0x0000001514147212 */ /* 0x000fe200078e3cff */
[----:B------:R-:W-:Y:S01]  /*b750*/  IMAD.X R21, RZ, RZ, R97, P6 ;  /* 0x000000ffff157224 */ /* 0x000fe200030e0661 */
[----:B------:R-:W-:Y:S02]  /*b760*/  SHF.R.U64 R5, R5, 0x3, RZ ;  /* 0x0000000305057819 */ /* 0x000fe400000012ff */
[----:B------:R-:W-:Y:S02]  /*b770*/  SHF.R.U64 R3, R3, 0x3, RZ ;  /* 0x0000000303037819 */ /* 0x000fe400000012ff */
[----:B------:R-:W-:Y:S02]  /*b780*/  LOP3.LUT R100, R4, R7, RZ, 0x3c, !PT ;  /* 0x0000000704647212 */ /* 0x000fe400078e3cff */
[----:B------:R-:W-:-:S02]  /*b790*/  IADD3 R13, P3, R96, 0x3000, RZ ;  /* 0x00003000600d7810 */ /* 0x000fc40007f7e0ff */
[C---:B------:R-:W-:Y:S02]  /*b7a0*/  IADD3 R11, P4, R96.reuse, 0x4000, RZ ;  /* 0x00004000600b7810 */ /* 0x040fe40007f9e0ff */
[C---:B------:R-:W-:Y:S02]  /*b7b0*/  IADD3 R9, P5, R96.reuse, 0x5000, RZ ;  /* 0x0000500060097810 */ /* 0x040fe40007fbe0ff */
[----:B------:R-:W-:Y:S02]  /*b7c0*/  IADD3 R7, P6, R96, 0x6000, RZ ;  /* 0x0000600060077810 */ /* 0x000fe40007fde0ff */
[----:B------:R-:W-:Y:S02]  /*b7d0*/  SHF.R.U64 R14, R14, 0x3, RZ ;  /* 0x000000030e0e7819 */ /* 0x000fe400000012ff */
[----:B------:R-:W-:Y:S02]  /*b7e0*/  LOP3.LUT R104, R5, R10, RZ, 0x3c, !PT ;  /* 0x0000000a05687212 */ /* 0x000fe400078e3cff */
[----:B------:R-:W-:-:S02]  /*b7f0*/  LOP3.LUT R92, R3, R8, RZ, 0x3c, !PT ;  /* 0x00000008035c7212 */ /* 0x000fc400078e3cff */
[----:B----4-:R-:W-:Y:S02]  /*b800*/  LOP3.LUT R12, R13, 0x380, RZ, 0xc0, !PT ;  /* 0x000003800d0c7812 */ /* 0x010fe400078ec0ff */
[----:B------:R-:W-:Y:S02]  /*b810*/  LOP3.LUT R10, R11, 0x380, RZ, 0xc0, !PT ;  /* 0x000003800b0a7812 */ /* 0x000fe400078ec0ff */
[----:B------:R-:W-:Y:S02]  /*b820*/  LOP3.LUT R8, R9, 0x380, RZ, 0xc0, !PT ;  /* 0x0000038009087812 */ /* 0x000fe400078ec0ff */
[----:B------:R-:W-:Y:S02]  /*b830*/  LOP3.LUT R6, R7, 0x380, RZ, 0xc0, !PT ;  /* 0x0000038007067812 */ /* 0x000fe400078ec0ff */
[----:B------:R-:W-:Y:S02]  /*b840*/  LOP3.LUT R89, R96, 0x380, RZ, 0xc0, !PT ;  /* 0x0000038060597812 */ /* 0x000fe400078ec0ff */
[----:B------:R-:W-:Y:S01]  /*b850*/  LOP3.LUT R14, R14, R15, RZ, 0x3c, !PT ;  /* 0x0000000f0e0e7212 */ /* 0x000fe200078e3cff */
[----:B------:R-:W-:Y:S01]  /*b860*/  IMAD.X R15, RZ, RZ, R97, P0 ;  /* 0x000000ffff0f7224 */ /* 0x000fe200000e0661 */
[----:B------:R-:W-:-:S02]  /*b870*/  MOV R112, R112 ;  /* 0x0000007000707202 */ /* 0x000fc40000000f00 */
[----:B------:R-:W-:Y:S01]  /*b880*/  IADD3 R4, P0, R96, 0x7000, RZ ;  /* 0x0000700060047810 */ /* 0x000fe20007f1e0ff */
[----:B------:R-:W1:Y:S01]  /*b890*/  @P2 LDC R113, c[0x0][0xbf0] ;  /* 0x0002fc00ff712b82 */ /* 0x000e620000000800 */
[----:B------:R-:W-:Y:S02]  /*b8a0*/  SHF.R.U64 R12, R12, 0x3, RZ ;  /* 0x000000030c0c7819 */ /* 0x000fe400000012ff */
[----:B------:R-:W-:Y:S01]  /*b8b0*/  SHF.R.U64 R10, R10, 0x3, RZ ;  /* 0x000000030a0a7819 */ /* 0x000fe200000012ff */
[----:B------:R-:W-:Y:S01]  /*b8c0*/  IMAD.X R5, RZ, RZ, R97, P0 ;  /* 0x000000ffff057224 */ /* 0x000fe200000e0661 */
[----:B------:R-:W-:Y:S02]  /*b8d0*/  SHF.R.U64 R8, R8, 0x3, RZ ;  /* 0x0000000308087819 */ /* 0x000fe400000012ff */
[----:B------:R-:W-:Y:S02]  /*b8e0*/  SHF.R.U64 R6, R6, 0x3, RZ ;  /* 0x0000000306067819 */ /* 0x000fe400000012ff */
[----:B------:R-:W-:-:S02]  /*b8f0*/  SHF.R.U64 R89, R89, 0x3, RZ ;  /* 0x0000000359597819 */ /* 0x000fc400000012ff */
[----:B------:R-:W-:Y:S02]  /*b900*/  LOP3.LUT R3, R4, 0x380, RZ, 0xc0, !PT ;  /* 0x0000038004037812 */ /* 0x000fe400078ec0ff */
[----:B------:R-:W-:Y:S01]  /*b910*/  LOP3.LUT R12, R12, R13, RZ, 0x3c, !PT ;  /* 0x0000000d0c0c7212 */ /* 0x000fe200078e3cff */
[--C-:B------:R-:W-:Y:S01]  /*b920*/  IMAD.X R13, RZ, RZ, R97.reuse, P3 ;  /* 0x000000ffff0d7224 */ /* 0x100fe200018e0661 */
[----:B------:R-:W-:Y:S01]  /*b930*/  LOP3.LUT R10, R10, R11, RZ, 0x3c, !PT ;  /* 0x0000000b0a0a7212 */ /* 0x000fe200078e3cff */
[--C-:B------:R-:W-:Y:S01]  /*b940*/  IMAD.X R11, RZ, RZ, R97.reuse, P4 ;  /* 0x000000ffff0b7224 */ /* 0x100fe200020e0661 */
[----:B------:R-:W-:Y:S01]  /*b950*/  LOP3.LUT R8, R8, R9, RZ, 0x3c, !PT ;  /* 0x0000000908087212 */ /* 0x000fe200078e3cff */
[--C-:B------:R-:W-:Y:S01]  /*b960*/  IMAD.X R9, RZ, RZ, R97.reuse, P5 ;  /* 0x000000ffff097224 */ /* 0x100fe200028e0661 */
[----:B------:R-:W-:Y:S01]  /*b970*/  LOP3.LUT R6, R6, R7, RZ, 0x3c, !PT ;  /* 0x0000000706067212 */ /* 0x000fe200078e3cff */
[----:B------:R-:W-:Y:S02]  /*b980*/  WARPGROUP.DEPBAR.LE gsb0, 0x0 ;  /* 0x00008000000079c5 */ /* 0x000fe40000010000 */
[----:B------:R-:W-:Y:S01]  /*b990*/  WARPGROUP.ARRIVE ;  /* 0x00000000000079c5 */ /* 0x000fe20000000000 */
[----:B------:R-:W-:Y:S01]  /*b9a0*/  LOP3.LUT R88, R89, R96, RZ, 0x3c, !PT ;  /* 0x0000006059587212 */ /* 0x000fe200078e3cff */
[--C-:B------:R-:W-:Y:S01]  /*b9b0*/  IMAD.X R7, RZ, RZ, R97.reuse, P6 ;  /* 0x000000ffff077224 */ /* 0x100fe200030e0661 */
[----:B------:R-:W-:Y:S01]  /*b9c0*/  SHF.R.U64 R3, R3, 0x3, RZ ;  /* 0x0000000303037819 */ /* 0x000fe200000012ff */
[----:B------:R-:W-:Y:S01]  /*b9d0*/  IMAD.MOV.U32 R89, RZ, RZ, R97 ;  /* 0x000000ffff597224 */ /* 0x000fe200078e0061 */
[----:B------:R-:W-:Y:S01]  /*b9e0*/  MOV R97, R104 ;  /* 0x0000006800617202 */ /* 0x000fe20000000f00 */
[----:B------:R-:W-:Y:S01]  /*b9f0*/  HGMMA.64x128x16.F32.BF16 R24, R212, gdesc[UR8].tnspB, R24, gsb0 ;  /* 0x41e00008d4187df0 */ /* 0x000fe20008001818 */
[----:B------:R-:W-:Y:S01]  /*ba00*/  ULDC UR10, c[0x0][0xc44] ;  /* 0x00031100000a7ab9 */ /* 0x000fe20000000800 */
[----:B------:R-:W-:Y:S01]  /*ba10*/  MOV R105, R102 ;  /* 0x0000006600697202 */ /* 0x000fe20000000f00 */
[----:B------:R-:W-:Y:S01]  /*ba20*/  UIMAD UR10, UR10, UR4, UR13 ;  /* 0x000000040a0a72a4 */ /* 0x000fe2000f8e020d */
[----:B------:R-:W-:-:S02]  /*ba30*/  MOV R103, R92 ;  /* 0x0000005c00677202 */ /* 0x000fc40000000f00 */
[----:B------:R-:W3:Y:S01]  /*ba40*/  LDC.64 R92, c[0x0][0xb98] ;  /* 0x0002e600ff5c7b82 */ /* 0x000ee20000000a00 */
[----:B------:R-:W-:Y:S01]  /*ba50*/  USHF.R.S32.HI UR11, URZ, 0x1f, UR10 ;  /* 0x0000001f3f0b7899 */ /* 0x000fe2000801140a */
[----:B------:R-:W-:Y:S02]  /*ba60*/  LOP3.LUT R4, R3, R4, RZ, 0x3c, !PT ;  /* 0x0000000403047212 */ /* 0x000fe400078e3cff */
[----:B------:R-:W-:Y:S01]  /*ba70*/  MOV R3, R108 ;  /* 0x0000006c00037202 */ /* 0x000fe20000000f00 */
[----:B------:R-:W-:Y:S01]  /*ba80*/  IMAD.U32 R108, RZ, RZ, UR8 ;  /* 0x00000008ff6c7e24 */ /* 0x000fe2000f8e00ff */
[----:B------:R-:W-:Y:S01]  /*ba90*/  MOV R106, R106 ;  /* 0x0000006a006a7202 */ /* 0x000fe20000000f00 */
[----:B------:R-:W-:Y:S01]  /*baa0*/  IMAD R107, R16, 0x80, R228 ;  /* 0x00000080106b7824 */ /* 0x000fe200078e02e4 */
[----:B------:R-:W-:Y:S01]  /*bab0*/  MOV R100, R100 ;  /* 0x0000006400647202 */ /* 0x000fe20000000f00 */
[----:B------:R-:W-:Y:S01]  /*bac0*/  @!P1 VIADD R104, R108, 0x34860 ;  /* 0x000348606c689836 */ /* 0x000fe20000000000 */
[----:B------:R-:W-:Y:S01]  /*bad0*/  MOV R96, R110 ;  /* 0x0000006e00607202 */ /* 0x000fe20000000f00 */
[----:B0-----:R-:W-:Y:S01]  /*bae0*/  @P2 IMAD.HI.U32 R102, R107, R114, RZ ;  /* 0x000000726b662227 */ /* 0x001fe200078e00ff */
[----:B------:R-:W-:-:S02]  /*baf0*/  ULDC.64 UR8, c[0x0][0xae8] ;  /* 0x0002ba0000087ab9 */ /* 0x000fc40000000a00 */
[----:B------:R-:W-:Y:S01]  /*bb00*/  @!P1 PRMT R104, RZ, 0x654, R104 ;  /* 0x00000654ff689816 */ /* 0x000fe20000000068 */
[----:B------:R-:W-:Y:S01]  /*bb10*/  IMAD.MOV.U32 R101, RZ, RZ, R107 ;  /* 0x000000ffff657224 */ /* 0x000fe200078e006b */
[----:B-1----:R-:W-:Y:S01]  /*bb20*/  @P2 SHF.R.U32.HI R101, RZ, R113, R102 ;  /* 0x00000071ff652219 */ /* 0x002fe20000011666 */
[----:B------:R-:W-:Y:S02]  /*bb30*/  WARPGROUP.DEPBAR.LE gsb0, 0x0 ;  /* 0x00008000000079c5 */ /* 0x000fe40000010000 */
[----:B------:R-:W-:-:S06]  /*bb40*/  WARPGROUP.ARRIVE ;  /* 0x00000000000079c5 */ /* 0x000fcc0000000000 */
[----:B------:R-:W-:Y:S01]  /*bb50*/  HGMMA.64x128x16.F32.BF16 R24, R216, gdesc[UR4].tnspB, R24, gsb0 ;  /* 0x41e00004d8187df0 */ /* 0x000fe20008001818 */
[----:B------:R-:W-:Y:S02]  /*bb60*/  ULDC.64 UR6, c[0x0][0xb90] ;  /* 0x0002e40000067ab9 */ /* 0x000fe40000000a00 */
[----:B------:R-:W-:Y:S02]  /*bb70*/  UIMAD.WIDE.U32 UR4, UR10, UR6, URZ ;  /* 0x000000060a0472a5 */ /* 0x000fe4000f8e003f */
[----:B------:R-:W-:-:S04]  /*bb80*/  UIMAD UR6, UR11, UR6, URZ ;  /* 0x000000060b0672a4 */ /* 0x000fc8000f8e023f */
[----:B------:R-:W-:Y:S01]  /*bb90*/  UIMAD UR6, UR10, UR7, UR6 ;  /* 0x000000070a0672a4 */ /* 0x000fe2000f8e0206 */
[----:B------:R-:W-:Y:S01]  /*bba0*/  IMAD.U32 R90, RZ, RZ, UR4 ;  /* 0x00000004ff5a7e24 */ /* 0x000fe2000f8e00ff */
[----:B------:R-:W-:Y:S01]  /*bbb0*/  USHF.R.S32.HI UR7, URZ, 0x1f, UR12 ;  /* 0x0000001f3f077899 */ /* 0x000fe2000801140c */
[----:B------:R-:W-:Y:S01]  /*bbc0*/  IMAD.U32 R91, RZ, RZ, UR5 ;  /* 0x00000005ff5b7e24 */ /* 0x000fe2000f8e00ff */
[----:B------:R-:W-:-:S06]  /*bbd0*/  UIADD3 UR4, UR5, UR6, URZ ;  /* 0x0000000605047290 */ /* 0x000fcc000fffe03f */
[----:B------:R-:W-:Y:S01]  /*bbe0*/  IMAD.U32 R91, RZ, RZ, UR4 ;  /* 0x00000004ff5b7e24 */ /* 0x000fe2000f8e00ff */
[----:B------:R-:W-:Y:S01]  /*bbf0*/  ULDC.64 UR4, c[0x0][0xb88] ;  /* 0x0002e20000047ab9 */ /* 0x000fe20000000a00 */
[----:B---3--:R-:W-:Y:S01]  /*bc00*/  IMAD.WIDE.U32 R90, R92, UR12, R90 ;  /* 0x0000000c5c5a7c25 */ /* 0x008fe2000f8e005a */
[----:B------:R-:W-:-:S04]  /*bc10*/  UIMAD UR6, UR11, UR8, URZ ;  /* 0x000000080b0672a4 */ /* 0x000fc8000f8e023f */
[----:B------:R-:W-:Y:S02]  /*bc20*/  UIMAD UR6, UR10, UR9, UR6 ;  /* 0x000000090a0672a4 */ /* 0x000fe4000f8e0206 */
[----:B------:R-:W-:Y:S02]  /*bc30*/  UIADD3 UR60, UR60, 0x1, URZ ;  /* 0x000000013c3c7890 */ /* 0x000fe4000fffe03f */
[----:B------:R-:W-:Y:S02]  /*bc40*/  UIADD3 UR61, UR61, 0x34820, URZ ;  /* 0x000348203d3d7890 */ /* 0x000fe4000fffe03f */
[----:B------:R-:W-:Y:S01]  /*bc50*/  UISETP.NE.AND UP0, UPT, UR60, 0x2, UPT ;  /* 0x000000023c00788c */ /* 0x000fe2000bf05270 */
        /* <DEDUP_REMOVED lines=34> */
[----:B------:R-:W-:-:S02]  /*be80*/  IMAD.MOV R99, RZ, RZ, -R101 ;  /* 0x000000ffff637224 */ /* 0x000fc400078e0a65 */
[-C--:B------:R-:W-:Y:S01]  /*be90*/  FMUL.FTZ R27, R27, R98.reuse ;  /* 0x000000621b1b7220 */ /* 0x080fe20000410000 */
[----:B------:R-:W-:Y:S01]  /*bea0*/  FMUL.FTZ R26, R26, R98 ;  /* 0x000000621a1a7220 */ /* 0x000fe20000410000 */
[----:B------:R-:W-:Y:S01]  /*beb0*/  IMAD R36, R92, UR7, RZ ;  /* 0x000000075c247c24 */ /* 0x000fe2000f8e02ff */
[----:B------:R-:W-:Y:S01]  /*bec0*/  F2FP.BF16.F32.PACK_AB R24, R25, R24 ;  /* 0x000000181918723e */ /* 0x000fe200000010ff */
[----:B------:R-:W-:Y:S02]  /*bed0*/  IMAD R99, R0, R99, R107 ;  /* 0x0000006300637224 */ /* 0x000fe400078e026b */
[----:B------:R-:W-:Y:S01]  /*bee0*/  FMUL.FTZ R31, R31, R98 ;  /* 0x000000621f1f7220 */ /* 0x000fe20000410000 */
[----:B------:R-:W-:Y:S01]  /*bef0*/  F2FP.BF16.F32.PACK_AB R25, R27, R26 ;  /* 0x0000001a1b19723e */ /* 0x000fe200000010ff */
[----:B------:R-:W-:Y:S01]  /*bf00*/  FMUL.FTZ R30, R30, R98 ;  /* 0x000000621e1e7220 */ /* 0x000fe20000410000 */
[----:B------:R-:W-:Y:S01]  /*bf10*/  F2FP.BF16.F32.PACK_AB R26, R29, R28 ;  /* 0x0000001c1d1a723e */ /* 0x000fe200000010ff */
[----:B------:R-:W-:Y:S01]  /*bf20*/  IMAD R93, R93, UR12, R36 ;  /* 0x0000000c5d5d7c24 */ /* 0x000fe2000f8e0224 */
[----:B------:R-:W-:Y:S01]  /*bf30*/  F2FP.BF16.F32.PACK_AB R28, R33, R32 ;  /* 0x00000020211c723e */ /* 0x000fe200000010ff */
[-C--:B------:R-:W-:Y:S01]  /*bf40*/  FMUL.FTZ R39, R39, R98.reuse ;  /* 0x0000006227277220 */ /* 0x080fe20000410000 */
[----:B------:R-:W-:Y:S01]  /*bf50*/  SHF.R.S32.HI R32, RZ, 0x1f, R99 ;  /* 0x0000001fff207819 */ /* 0x000fe20000011463 */
[-C--:B------:R-:W-:Y:S01]  /*bf60*/  FMUL.FTZ R38, R38, R98.reuse ;  /* 0x0000006226267220 */ /* 0x080fe20000410000 */
[----:B------:R-:W-:Y:S01]  /*bf70*/  SHF.R.S32.HI R33, RZ, 0x1f, R101 ;  /* 0x0000001fff217819 */ /* 0x000fe20000011465 */
[----:B------:R-:W-:Y:S01]  /*bf80*/  FMUL.FTZ R35, R35, R98 ;  /* 0x0000006223237220 */ /* 0x000fe20000410000 */
[----:B------:R-:W-:Y:S01]  /*bf90*/  IADD3 R36, P0, R101, R90, RZ ;  /* 0x0000005a65247210 */ /* 0x000fe20007f1e0ff */
[----:B------:R-:W-:Y:S01]  /*bfa0*/  IMAD R32, R32, UR4, RZ ;  /* 0x0000000420207c24 */ /* 0x000fe2000f8e02ff */
[----:B------:R-:W-:Y:S01]  /*bfb0*/  F2FP.BF16.F32.PACK_AB R27, R31, R30 ;  /* 0x0000001e1f1b723e */ /* 0x000fe200000010ff */
[----:B------:R-:W-:Y:S01]  /*bfc0*/  BAR.SYNC.DEFER_BLOCKING 0x1, 0x100 ;  /* 0x0044000000007b1d */ /* 0x000fe20000010000 */
[----:B------:R-:W-:Y:S01]  /*bfd0*/  F2FP.BF16.F32.PACK_AB R30, R37, R102 ;  /* 0x00000066251e723e */ /* 0x000fe200000010ff */
[-C--:B------:R-:W-:Y:S01]  /*bfe0*/  FMUL.FTZ R34, R34, R98.reuse ;  /* 0x0000006222227220 */ /* 0x080fe20000410000 */
[----:B------:R-:W-:Y:S01]  /*bff0*/  IADD3.X R37, R33, R91, R93, P0, !PT ;  /* 0x0000005b21257210 */ /* 0x000fe200007fe45d */
[----:B------:R-:W-:Y:S01]  /*c000*/  FMUL.FTZ R43, R43, R98 ;  /* 0x000000622b2b7220 */ /* 0x000fe20000410000 */
[----:B------:R-:W-:Y:S01]  /*c010*/  F2FP.BF16.F32.PACK_AB R31, R39, R38 ;  /* 0x00000026271f723e */ /* 0x000fe200000010ff */
[----:B------:R-:W-:Y:S01]  /*c020*/  IMAD R39, R99, UR5, R32 ;  /* 0x0000000563277c24 */ /* 0x000fe2000f8e0220 */
[----:B------:R-:W-:Y:S01]  /*c030*/  F2FP.BF16.F32.PACK_AB R32, R41, R40 ;  /* 0x000000282920723e */ /* 0x000fe200000010ff */
[----:B------:R-:W-:Y:S01]  /*c040*/  IMAD.WIDE.U32 R36, R99, UR4, R36 ;  /* 0x0000000463247c25 */ /* 0x000fe2000f8e0024 */
[----:B------:R-:W-:-:S03]  /*c050*/  ULDC UR4, c[0x0][0xa88] ;  /* 0x0002a20000047ab9 */ /* 0x000fc60000000800 */
[-C--:B------:R-:W-:Y:S01]  /*c060*/  FMUL.FTZ R42, R42, R98.reuse ;  /* 0x000000622a2a7220 */ /* 0x080fe20000410000 */
[-C--:B------:R-:W-:Y:S01]  /*c070*/  FMUL.FTZ R47, R47, R98.reuse ;  /* 0x000000622f2f7220 */ /* 0x080fe20000410000 */
[----:B------:R-:W-:Y:S02]  /*c080*/  IMAD R41, R16, 0x80, R227 ;  /* 0x0000008010297824 */ /* 0x000fe400078e02e3 */
[-C--:B------:R-:W-:Y:S01]  /*c090*/  FMUL.FTZ R46, R46, R98.reuse ;  /* 0x000000622e2e7220 */ /* 0x080fe20000410000 */
[----:B------:R-:W-:Y:S01]  /*c0a0*/  IMAD R92, R0, UR4, RZ ;  /* 0x00000004005c7c24 */ /* 0x000fe2000f8e02ff */
[----:B------:R-:W-:Y:S01]  /*c0b0*/  ULDC.64 UR4, c[0x0][0xb50] ;  /* 0x0002d40000047ab9 */ /* 0x000fe20000000a00 */
[----:B------:R-:W-:Y:S01]  /*c0c0*/  LOP3.LUT P0, RZ, R222, 0x3, RZ, 0xc0, !PT ;  /* 0x00000003deff7812 */ /* 0x000fe2000780c0ff */
[-C--:B------:R-:W-:Y:S01]  /*c0d0*/  FMUL.FTZ R51, R51, R98.reuse ;  /* 0x0000006233337220 */ /* 0x080fe20000410000 */
[-C--:B------:R-:W-:Y:S01]  /*c0e0*/  FMUL.FTZ R50, R50, R98.reuse ;  /* 0x0000006232327220 */ /* 0x080fe20000410000 */
[-C--:B------:R-:W-:Y:S01]  /*c0f0*/  FMUL.FTZ R55, R55, R98.reuse ;  /* 0x0000006237377220 */ /* 0x080fe20000410000 */
[----:B------:R-:W-:Y:S01]  /*c100*/  FMUL.FTZ R54, R54, R98 ;  /* 0x0000006236367220 */ /* 0x000fe20000410000 */
[----:B------:R-:W-:Y:S01]  /*c110*/  F2FP.BF16.F32.PACK_AB R29, R35, R34 ;  /* 0x00000022231d723e */ /* 0x000fe200000010ff */
[-C--:B------:R-:W-:Y:S01]  /*c120*/  FMUL.FTZ R59, R59, R98.reuse ;  /* 0x000000623b3b7220 */ /* 0x080fe20000410000 */
[-C--:B------:R-:W-:Y:S01]  /*c130*/  FMUL.FTZ R58, R58, R98.reuse ;  /* 0x000000623a3a7220 */ /* 0x080fe20000410000 */
[----:B------:R1:W-:Y:S01]  /*c140*/  STSM.16.M88.4 [R112], R24 ;  /* 0x0000001870007844 */ /* 0x0003e20000000200 */
[-C--:B------:R-:W-:Y:S01]  /*c150*/  FMUL.FTZ R63, R63, R98.reuse ;  /* 0x000000623f3f7220 */ /* 0x080fe20000410000 */
[----:B------:R-:W-:Y:S01]  /*c160*/  FMUL.FTZ R62, R62, R98 ;  /* 0x000000623e3e7220 */ /* 0x000fe20000410000 */
[----:B------:R-:W-:Y:S01]  /*c170*/  F2FP.BF16.F32.PACK_AB R33, R43, R42 ;  /* 0x0000002a2b21723e */ /* 0x000fe200000010ff */
[----:B------:R-:W-:Y:S01]  /*c180*/  FMUL.FTZ R67, R67, R98 ;  /* 0x0000006243437220 */ /* 0x000fe20000410000 */
[----:B------:R-:W-:Y:S01]  /*c190*/  F2FP.BF16.F32.PACK_AB R34, R45, R44 ;  /* 0x0000002c2d22723e */ /* 0x000fe200000010ff */
[----:B------:R-:W-:Y:S01]  /*c1a0*/  FMUL.FTZ R66, R66, R98 ;  /* 0x0000006242427220 */ /* 0x000fe20000410000 */
[----:B------:R-:W-:Y:S01]  /*c1b0*/  F2FP.BF16.F32.PACK_AB R35, R47, R46 ;  /* 0x0000002e2f23723e */ /* 0x000fe200000010ff */
        /* <DEDUP_REMOVED lines=8> */
[C---:B-1----:R-:W-:Y:S01]  /*c240*/  VIADD R25, R41.reuse, 0x8 ;  /* 0x0000000829197836 */ /* 0x042fe20000000000 */
[----:B------:R-:W-:Y:S01]  /*c250*/  ISETP.GE.OR P1, PT, R41, R92, P0 ;  /* 0x0000005c2900720c */ /* 0x000fe20000726670 */
[----:B------:R-:W-:Y:S01]  /*c260*/  IMAD.IADD R27, R37, 0x1, R39 ;  /* 0x00000001251b7824 */ /* 0x000fe200078e0227 */
[----:B------:R-:W-:Y:S01]  /*c270*/  LEA R37, P3, R36, UR4, 0x2 ;  /* 0x0000000424257c11 */ /* 0x000fe2000f8610ff */
[-C--:B------:R-:W-:Y:S01]  /*c280*/  FMUL.FTZ R87, R87, R98.reuse ;  /* 0x0000006257577220 */ /* 0x080fe20000410000 */
[----:B------:R-:W-:Y:S01]  /*c290*/  FMUL.FTZ R86, R86, R98 ;  /* 0x0000006256567220 */ /* 0x000fe20000410000 */
[----:B------:R-:W-:Y:S01]  /*c2a0*/  ISETP.GE.OR P0, PT, R25, R92, P0 ;  /* 0x0000005c1900720c */ /* 0x000fe20000706670 */
[----:B------:R1:W-:Y:S01]  /*c2b0*/  STSM.16.M88.4 [R105], R28 ;  /* 0x0000001c69007844 */ /* 0x0003e20000000200 */
[----:B------:R-:W-:-:S02]  /*c2c0*/  LEA.HI.X R36, R36, UR5, R27, 0x2, P3 ;  /* 0x0000000524247c11 */ /* 0x000fc400098f141b */
[----:B------:R-:W-:Y:S01]  /*c2d0*/  F2FP.BF16.F32.PACK_AB R24, R49, R48 ;  /* 0x000000303118723e */ /* 0x000fe200000010ff */
[----:B------:R2:W-:Y:S01]  /*c2e0*/  STSM.16.M88.4 [R103], R32 ;  /* 0x0000002067007844 */ /* 0x0005e20000000200 */
[----:B------:R-:W-:Y:S02]  /*c2f0*/  F2FP.BF16.F32.PACK_AB R25, R51, R50 ;  /* 0x000000323319723e */ /* 0x000fe400000010ff */
[----:B------:R-:W-:Y:S02]  /*c300*/  F2FP.BF16.F32.PACK_AB R26, R53, R52 ;  /* 0x00000034351a723e */ /* 0x000fe400000010ff */
[----:B------:R-:W-:Y:S01]  /*c310*/  F2FP.BF16.F32.PACK_AB R27, R55, R54 ;  /* 0x00000036371b723e */ /* 0x000fe200000010ff */
[----:B------:R-:W-:Y:S01]  /*c320*/  SHFL.IDX PT, R52, R37, RZ, 0x1c1f ;  /* 0x001c1fff25347589 */ /* 0x000fe200000e0000 */
[----:B------:R-:W-:Y:S02]  /*c330*/  F2FP.BF16.F32.PACK_AB R72, R73, R72 ;  /* 0x000000484948723e */ /* 0x000fe400000010ff */
[----:B------:R-:W-:Y:S01]  /*c340*/  F2FP.BF16.F32.PACK_AB R73, R75, R74 ;  /* 0x0000004a4b49723e */ /* 0x000fe200000010ff */
[----:B------:R-:W-:Y:S01]  /*c350*/  STSM.16.M88.4 [R100], R24 ;  /* 0x0000001864007844 */ /* 0x000fe20000000200 */
[----:B------:R-:W-:-:S02]  /*c360*/  F2FP.BF16.F32.PACK_AB R80, R81, R80 ;  /* 0x000000505150723e */ /* 0x000fc400000010ff */
[----:B-1----:R-:W-:Y:S01]  /*c370*/  F2FP.BF16.F32.PACK_AB R28, R57, R56 ;  /* 0x00000038391c723e */ /* 0x002fe200000010ff */
[----:B------:R-:W1:Y:S01]  /*c380*/  SHFL.IDX PT, R53, R36, RZ, 0x1c1f ;  /* 0x001c1fff24357589 */ /* 0x000e6200000e0000 */
[----:B------:R-:W-:Y:S01]  /*c390*/  F2FP.BF16.F32.PACK_AB R29, R59, R58 ;  /* 0x0000003a3b1d723e */ /* 0x000fe200000010ff */
[----:B------:R-:W3:Y:S01]  /*c3a0*/  @P2 LDC R57, c[0x0][0xbec] ;  /* 0x0002fb00ff392b82 */ /* 0x000ee20000000800 */
[----:B------:R-:W-:Y:S01]  /*c3b0*/  F2FP.BF16.F32.PACK_AB R30, R61, R60 ;  /* 0x0000003c3d1e723e */ /* 0x000fe200000010ff */
[----:B------:R-:W-:Y:S01]  /*c3c0*/  SHFL.IDX PT, R54, R37, 0x1, 0x1c1f ;  /* 0x003c1f0025367f89 */ /* 0x000fe200000e0000 */
[----:B------:R-:W-:Y:S02]  /*c3d0*/  F2FP.BF16.F32.PACK_AB R31, R63, R62 ;  /* 0x0000003e3f1f723e */ /* 0x000fe400000010ff */
[----:B--2---:R-:W-:Y:S01]  /*c3e0*/  F2FP.BF16.F32.PACK_AB R32, R65, R64 ;  /* 0x000000404120723e */ /* 0x004fe200000010ff */
[----:B------:R-:W2:Y:S01]  /*c3f0*/  SHFL.IDX PT, R55, R36, 0x1, 0x1c1f ;  /* 0x003c1f0024377f89 */ /* 0x000ea200000e0000 */
[----:B------:R-:W-:Y:S01]  /*c400*/  F2FP.BF16.F32.PACK_AB R33, R67, R66 ;  /* 0x000000424321723e */ /* 0x000fe200000010ff */
[----:B------:R-:W4:Y:S01]  /*c410*/  @P2 LDC R59, c[0x0][0xbf0] ;  /* 0x0002fc00ff3b2b82 */ /* 0x000f220000000800 */
[----:B------:R-:W-:Y:S01]  /*c420*/  F2FP.BF16.F32.PACK_AB R34, R69, R68 ;  /* 0x000000444522723e */ /* 0x000fe200000010ff */
[----:B------:R-:W-:Y:S01]  /*c430*/  STSM.16.M88.4 [R106], R28 ;  /* 0x0000001c6a007844 */ /* 0x000fe20000000200 */
[----:B------:R-:W-:-:S02]  /*c440*/  F2FP.BF16.F32.PACK_AB R35, R71, R70 ;  /* 0x000000464723723e */ /* 0x000fc400000010ff */
[----:B------:R-:W-:Y:S02]  /*c450*/  F2FP.BF16.F32.PACK_AB R74, R77, R76 ;  /* 0x0000004c4d4a723e */ /* 0x000fe400000010ff */
[----:B------:R-:W-:Y:S01]  /*c460*/  F2FP.BF16.F32.PACK_AB R75, R79, R78 ;  /* 0x0000004e4f4b723e */ /* 0x000fe200000010ff */
[----:B------:R-:W-:Y:S01]  /*c470*/  STSM.16.M88.4 [R97], R32 ;  /* 0x0000002061007844 */ /* 0x000fe20000000200 */
[----:B------:R-:W-:Y:S02]  /*c480*/  F2FP.BF16.F32.PACK_AB R81, R83, R82 ;  /* 0x000000525351723e */ /* 0x000fe400000010ff */
[----:B------:R-:W-:Y:S01]  /*c490*/  F2FP.BF16.F32.PACK_AB R82, R85, R84 ;  /* 0x000000545552723e */ /* 0x000fe200000010ff */
[----:B------:R-:W-:Y:S01]  /*c4a0*/  STSM.16.M88.4 [R96], R72 ;  /* 0x0000004860007844 */ /* 0x000fe20000000200 */
[----:B------:R-:W-:-:S05]  /*c4b0*/  F2FP.BF16.F32.PACK_AB R83, R87, R86 ;  /* 0x000000565753723e */ /* 0x000fca00000010ff */
[----:B------:R0:W-:Y:S01]  /*c4c0*/  STSM.16.M88.4 [R3], R80 ;  /* 0x0000005003007844 */ /* 0x0001e20000000200 */
[----:B------:R-:W-:Y:S01]  /*c4d0*/  BAR.SYNC.DEFER_BLOCKING 0x1, 0x100 ;  /* 0x0044000000007b1d */ /* 0x000fe20000010000 */
[----:B------:R-:W-:Y:S01]  /*c4e0*/  UIMAD.WIDE.U32 UR4, UR10, UR8, URZ ;  /* 0x000000080a0472a5 */ /* 0x000fe2000f8e003f */
[----:B0-----:R-:W-:-:S04]  /*c4f0*/  IMAD R3, R22, 0x20, R221 ;  /* 0x0000002016037824 */ /* 0x001fc800078e02dd */
[----:B------:R-:W-:Y:S01]  /*c500*/  ULDC.64 UR8, c[0x0][0xaf0] ;  /* 0x0002bc0000087ab9 */ /* 0x000fe20000000a00 */
[----:B-1----:R0:W-:Y:S04]  /*c510*/  @!P1 ST.E desc[UR14][R52.64], R95 ;  /* 0x0000005f34009985 */ /* 0x0021e8000c10190e */
[----:B--2---:R1:W-:Y:S04]  /*c520*/  @!P0 ST.E desc[UR14][R54.64], R94 ;  /* 0x0000005e36008985 */ /* 0x0043e8000c10190e */
[----:B------:R2:W5:Y:S01]  /*c530*/  LD.E.128 R24, desc[UR14][R12.64] ;  /* 0x0000000e0c187980 */ /* 0x000562000c101d00 */
[----:B0-----:R-:W0:Y:S03]  /*c540*/  LDC.64 R52, c[0x0][0xae0] ;  /* 0x0002b800ff347b82 */ /* 0x001e260000000a00 */
[----:B------:R3:W5:Y:S01]  /*c550*/  LD.E.128 R28, desc[UR14][R4.64] ;  /* 0x0000000e041c7980 */ /* 0x000762000c101d00 */
[----:B------:R-:W-:-:S03]  /*c560*/  UIADD3 UR5, UR5, UR6, URZ ;  /* 0x0000000605057290 */ /* 0x000fc6000fffe03f */
[----:B------:R1:W5:Y:S01]  /*c570*/  LD.E.128 R32, desc[UR14][R6.64] ;  /* 0x0000000e06207980 */ /* 0x000362000c101d00 */
[----:B--2---:R-:W-:-:S03]  /*c580*/  IMAD R12, R16, 0x80, R3 ;  /* 0x00000080100c7824 */ /* 0x004fc600078e0203 */
[----:B------:R-:W5:Y:S01]  /*c590*/  LD.E.128 R88, desc[UR14][R88.64] ;  /* 0x0000000e58587980 */ /* 0x000f62000c101d00 */
[----:B---3--:R-:W-:Y:S01]  /*c5a0*/  @P2 IMAD.HI.U32 R4, R12, R57, RZ ;  /* 0x000000390c042227 */ /* 0x008fe200078e00ff */
[----:B------:R-:W-:Y:S02]  /*c5b0*/  UIMAD UR6, UR7, UR8, URZ ;  /* 0x00000008070672a4 */ /* 0x000fe4000f8e023f */
[----:B------:R-:W5:Y:S01]  /*c5c0*/  LD.E.128 R40, desc[UR14][R20.64] ;  /* 0x0000000e14287980 */ /* 0x000f62000c101d00 */
[----:B------:R-:W-:Y:S01]  /*c5d0*/  IMAD.MOV.U32 R3, RZ, RZ, R12 ;  /* 0x000000ffff037224 */ /* 0x000fe200078e000c */
[----:B----4-:R-:W-:Y:S01]  /*c5e0*/  @P2 SHF.R.U32.HI R3, RZ, R59, R4 ;  /* 0x0000003bff032219 */ /* 0x010fe20000011604 */
[----:B------:R-:W-:Y:S01]  /*c5f0*/  UIMAD UR6, UR12, UR9, UR6 ;  /* 0x000000090c0672a4 */ /* 0x000fe2000f8e0206 */
[----:B------:R-:W5:Y:S02]  /*c600*/  LD.E.128 R36, desc[UR14][R14.64] ;  /* 0x0000000e0e247980 */ /* 0x000f64000c101d00 */
[--C-:B------:R-:W-:Y:S01]  /*c610*/  SHF.R.S32.HI R5, RZ, 0x1f, R3.reuse ;  /* 0x0000001fff057819 */ /* 0x100fe20000011403 */
[----:B------:R-:W-:Y:S01]  /*c620*/  UIMAD.WIDE.U32 UR4, UR12, UR8, UR4 ;  /* 0x000000080c0472a5 */ /* 0x000fe2000f8e0004 */
[----:B-1----:R-:W-:Y:S01]  /*c630*/  IMAD.MOV R7, RZ, RZ, -R3 ;  /* 0x000000ffff077224 */ /* 0x002fe200078e0a03 */
[----:B------:R-:W-:Y:S01]  /*c640*/  R2UR UR9, R2 ;  /* 0x00000000020972ca */ /* 0x000fe200000e0000 */
[----:B------:R1:W5:Y:S01]  /*c650*/  LD.E.128 R48, desc[UR14][R10.64] ;  /* 0x0000000e0a307980 */ /* 0x000362000c101d00 */
[-C--:B0-----:R-:W-:Y:S01]  /*c660*/  IMAD R2, R5, R52.reuse, RZ ;  /* 0x0000003405027224 */ /* 0x081fe200078e02ff */
[----:B------:R-:W-:Y:S01]  /*c670*/  UIADD3 UR5, UR5, UR6, URZ ;  /* 0x0000000605057290 */ /* 0x000fe2000fffe03f */
[----:B------:R-:W-:Y:S01]  /*c680*/  IMAD R5, R0, R7, R12 ;  /* 0x0000000700057224 */ /* 0x000fe200078e020c */
[----:B------:R0:W5:Y:S01]  /*c690*/  LD.E.128 R44, desc[UR14][R8.64] ;  /* 0x0000000e082c7980 */ /* 0x000162000c101d00 */
[----:B------:R-:W-:Y:S01]  /*c6a0*/  IMAD R7, R3, R53, R2 ;  /* 0x0000003503077224 */ /* 0x000fe200078e0202 */
[----:B------:R-:W-:Y:S01]  /*c6b0*/  R2UR UR10, R23 ;  /* 0x00000000170a72ca */ /* 0x000fe200000e0000 */
[----:B------:R-:W-:Y:S01]  /*c6c0*/  ULDC.64 UR6, c[0x0][0xa80] ;  /* 0x0002a00000067ab9 */ /* 0x000fe20000000a00 */
[----:B------:R-:W-:Y:S01]  /*c6d0*/  @!PT LDS RZ, [RZ] ;  /* 0x00000000fffff984 */ /* 0x000fe20000000800 */
[----:B------:R-:W-:Y:S01]  /*c6e0*/  @!PT LDS RZ, [RZ] ;  /* 0x00000000fffff984 */ /* 0x000fe20000000800 */
[----:B------:R-:W-:Y:S01]  /*c6f0*/  @!PT LDS RZ, [RZ] ;  /* 0x00000000fffff984 */ /* 0x000fe20000000800 */
[----:B------:R-:W-:Y:S01]  /*c700*/  @!PT LDS RZ, [RZ] ;  /* 0x00000000fffff984 */ /* 0x000fe20000000800 */
[----:B------:R2:W-:Y:S06]  /*c710*/  MEMBAR.ALL.CTA ;  /* 0x0000000000007992 */ /* 0x0005ec0000008000 */
[----:B--2---:R-:W0:Y:S01]  /*c720*/  FENCE.VIEW.ASYNC.S ;  /* 0x00000000000073c6 */ /* 0x004e220000000000 */
[----:B------:R-:W-:Y:S01]  /*c730*/  SHF.R.S32.HI R0, RZ, 0x1f, R5 ;  /* 0x0000001fff007819 */ /* 0x000fe20000011405 */
[----:B------:R-:W-:Y:S01]  /*c740*/  IMAD.WIDE.U32 R2, R3, R52, UR4 ;  /* 0x0000000403027e25 */ /* 0x000fe2000f8e0034 */
[----:B------:R-:W-:-:S03]  /*c750*/  ULDC.64 UR4, c[0x0][0xad8] ;  /* 0x0002b60000047ab9 */ /* 0x000fc60000000a00 */
[----:B------:R-:W-:Y:S02]  /*c760*/  IMAD.IADD R3, R3, 0x1, R7 ;  /* 0x0000000103037824 */ /* 0x000fe400078e0207 */
[----:B------:R-:W-:Y:S02]  /*c770*/  IMAD R0, R0, UR4, RZ ;  /* 0x0000000400007c24 */ /* 0x000fe4000f8e02ff */
[----:B-1----:R-:W-:Y:S02]  /*c780*/  IMAD R11, R16, 0x80, R221 ;  /* 0x00000080100b7824 */ /* 0x002fe400078e02dd */
[C---:B------:R-:W-:Y:S02]  /*c790*/  IMAD R7, R5.reuse, UR5, R0 ;  /* 0x0000000505077c24 */ /* 0x040fe4000f8e0200 */
[----:B------:R-:W-:Y:S01]  /*c7a0*/  IMAD.WIDE.U32 R2, R5, UR4, R2 ;  /* 0x0000000405027c25 */ /* 0x000fe2000f8e0002 */
[----:B------:R-:W-:Y:S01]  /*c7b0*/  ISETP.GE.AND P1, PT, R11, R92, PT ;  /* 0x0000005c0b00720c */ /* 0x000fe20003f26270 */
[----:B------:R-:W-:-:S02]  /*c7c0*/  USEL UR5, URZ, 0x1, UP0 ;  /* 0x000000013f057887 */ /* 0x000fc40008000000 */
[----:B------:R-:W-:Y:S01]  /*c7d0*/  IMAD.IADD R3, R3, 0x1, R7 ;  /* 0x0000000103037824 */ /* 0x000fe200078e0207 */
[----:B------:R-:W-:Y:S01]  /*c7e0*/  UPRMT UR61, URZ, 0x654, UR61 ;  /* 0x000006543f3d7896 */ /* 0x000fe2000800003d */
[C---:B------:R-:W-:Y:S01]  /*c7f0*/  LEA R0, P2, R2.reuse, UR6, 0x1 ;  /* 0x0000000602007c11 */ /* 0x040fe2000f8408ff */
[----:B------:R-:W-:Y:S01]  /*c800*/  VIADD R5, R11, 0x20 ;  /* 0x000000200b057836 */ /* 0x000fe20000000000 */
[----:B------:R-:W-:Y:S01]  /*c810*/  ULDC UR4, c[0x0][0xc] ;  /* 0x0000030000047ab9 */ /* 0x000fe20000000800 */
[----:B------:R-:W-:Y:S01]  /*c820*/  ULOP3.LUT UR9, UR9, UR5, URZ, 0x3c, !UPT ;  /* 0x0000000509097292 */ /* 0x000fe2000f8e3c3f */
[----:B------:R-:W-:Y:S01]  /*c830*/  LEA.HI.X R10, R2, UR7, R3, 0x1, P2 ;  /* 0x00000007020a7c11 */ /* 0x000fe200090f0c03 */
[----:B------:R-:W-:Y:S01]  /*c840*/  UIADD3 UR10, UR4, UR10, URZ ;  /* 0x0000000a040a7290 */ /* 0x000fe2000fffe03f */
[-C--:B------:R-:W-:Y:S01]  /*c850*/  ISETP.GE.AND P3, PT, R5, R92.reuse, PT ;  /* 0x0000005c0500720c */ /* 0x080fe20003f66270 */
[----:B------:R-:W-:Y:S01]  /*c860*/  VIADD R5, R11, 0x40 ;  /* 0x000000400b057836 */ /* 0x000fe20000000000 */
[----:B------:R-:W-:Y:S01]  /*c870*/  USEL UR60, UR60, URZ, UP0 ;  /* 0x0000003f3c3c7287 */ /* 0x000fe20008000000 */
[----:B0-----:R0:W1:Y:S01]  /*c880*/  SHFL.IDX PT, R8, R0, RZ, 0x181f ;  /* 0x00181fff00087589 */ /* 0x00106200000e0000 */
[----:B------:R-:W-:Y:S01]  /*c890*/  IMAD.U32 R2, RZ, RZ, UR9 ;  /* 0x00000009ff027e24 */ /* 0x000fe2000f8e00ff */
[----:B------:R-:W-:Y:S01]  /*c8a0*/  SYNCS.ARRIVE.TRANS64.RED.A1T0 RZ, [UR61], RZ ;  /* 0x000000ffffff79a7 */ /* 0x000fe2000810043d */
[----:B------:R-:W-:Y:S01]  /*c8b0*/  IMAD.U32 R23, RZ, RZ, UR10 ;  /* 0x0000000aff177e24 */ /* 0x000fe2000f8e00ff */
[----:B------:R0:W2:Y:S01]  /*c8c0*/  SHFL.IDX PT, R9, R10, RZ, 0x181f ;  /* 0x00181fff0a097589 */ /* 0x0000a200000e0000 */
[----:B------:R-:W-:Y:S01]  /*c8d0*/  BSSY B0, `(.L_x_6716) ;  /* 0x000000c000007945 */ /* 0x000fe20003800000 */
[----:B------:R-:W-:-:S03]  /*c8e0*/  ISETP.GE.AND P0, PT, R5, R92, PT ;  /* 0x0000005c0500720c */ /* 0x000fc60003f06270 */
[----:B------:R-:W-:Y:S10]  /*c8f0*/  @P1 BRA `(.L_x_6717) ;  /* 0x0000000000241947 */ /* 0x000ff40003800000 */
[----:B------:R-:W-:Y:S01]  /*c900*/  ULDC UR4, c[0x0][0xac8] ;  /* 0x0002b20000047ab9 */ /* 0x000fe20000000800 */
[----:B------:R-:W-:Y:S01]  /*c910*/  ULDC.64 UR6, c[0x0][0x208] ;  /* 0x0000820000067ab9 */ /* 0x000fe20000000a00 */
[----:B------:R-:W-:Y:S02]  /*c920*/  ISETP.GE.AND P2, PT, R19, UR4, PT ;  /* 0x0000000413007c0c */ /* 0x000fe4000bf46270 */
[----:B------:R-:W-:-:S11]  /*c930*/  ISETP.GE.AND P1, PT, R18, UR4, PT ;  /* 0x0000000412007c0c */ /* 0x000fd6000bf26270 */
[C---:B-1----:R-:W-:Y:S02]  /*c940*/  @!P2 LEA R6, P4, R19.reuse, R8, 0x1 ;  /* 0x000000081306a211 */ /* 0x042fe400078808ff */
[----:B--2---:R-:W-:Y:S02]  /*c950*/  @!P1 IMAD.WIDE R4, R18, 0x2, R8 ;  /* 0x0000000212049825 */ /* 0x004fe400078e0208 */
[----:B------:R-:W-:-:S03]  /*c960*/  @!P2 LEA.HI.X R7, R19, R9, R231, 0x1, P4 ;  /* 0x000000091307a211 */ /* 0x000fc600020f0ce7 */
[----:B-----5:R3:W-:Y:S04]  /*c970*/  @!P1 ST.E.128 desc[UR6][R4.64], R88 ;  /* 0x0000005804009985 */ /* 0x0207e8000c101d06 */
[----:B------:R3:W-:Y:S02]  /*c980*/  @!P2 ST.E.128 desc[UR6][R6.64], R48 ;  /* 0x000000300600a985 */ /* 0x0007e4000c101d06 */
.L_x_6717:
[----:B------:R-:W-:Y:S05]  /*c990*/  BSYNC B0 ;  /* 0x0000000000007941 */ /* 0x000fea0003800000 */
.L_x_6716:
[----:B--2---:R2:W4:Y:S01]  /*c9a0*/  SHFL.IDX PT, R9, R10, 0x1, 0x181f ;  /* 0x00381f000a097f89 */ /* 0x00452200000e0000 */
[----:B------:R-:W-:Y:S03]  /*c9b0*/  BSSY B0, `(.L_x_6718) ;  /* 0x000000c000007945 */ /* 0x000fe60003800000 */
[----:B-1----:R2:W1:Y:S01]  /*c9c0*/  SHFL.IDX PT, R8, R0, 0x1, 0x181f ;  /* 0x00381f0000087f89 */ /* 0x00246200000e0000 */
[----:B------:R-:W-:Y:S05]  /*c9d0*/  @P3 BRA `(.L_x_6719) ;  /* 0x0000000000243947 */ /* 0x000fea0003800000 */
[----:B------:R-:W-:Y:S01]  /*c9e0*/  ULDC UR4, c[0x0][0xac8] ;  /* 0x0002b20000047ab9 */ /* 0x000fe20000000800 */
[----:B------:R-:W-:Y:S01]  /*c9f0*/  ULDC.64 UR6, c[0x0][0x208] ;  /* 0x0000820000067ab9 */ /* 0x000fe20000000a00 */
[----:B------:R-:W-:Y:S02]  /*ca00*/  ISETP.GE.AND P3, PT, R19, UR4, PT ;  /* 0x0000000413007c0c */ /* 0x000fe4000bf66270 */
[----:B------:R-:W-:-:S11]  /*ca10*/  ISETP.GE.AND P2, PT, R18, UR4, PT ;  /* 0x0000000412007c0c */ /* 0x000fd6000bf46270 */
[C---:B-1-3--:R-:W-:Y:S02]  /*ca20*/  @!P3 LEA R6, P1, R19.reuse, R8, 0x1 ;  /* 0x000000081306b211 */ /* 0x04afe400078208ff */
[----:B----4-:R-:W-:Y:S02]  /*ca30*/  @!P2 IMAD.WIDE R4, R18, 0x2, R8 ;  /* 0x000000021204a825 */ /* 0x010fe400078e0208 */
[----:B------:R-:W-:-:S03]  /*ca40*/  @!P3 LEA.HI.X R7, R19, R9, R231, 0x1, P1 ;  /* 0x000000091307b211 */ /* 0x000fc600008f0ce7 */
[----:B-----5:R1:W-:Y:S04]  /*ca50*/  @!P2 ST.E.128 desc[UR6][R4.64], R40 ;  /* 0x000000280400a985 */ /* 0x0203e8000c101d06 */
[----:B------:R1:W-:Y:S02]  /*ca60*/  @!P3 ST.E.128 desc[UR6][R6.64], R44 ;  /* 0x0000002c0600b985 */ /* 0x0003e4000c101d06 */
.L_x_6719:
[----:B------:R-:W-:Y:S05]  /*ca70*/  BSYNC B0 ;  /* 0x0000000000007941 */ /* 0x000fea0003800000 */
.L_x_6718:
[----:B----4-:R4:W0:Y:S01]  /*ca80*/  SHFL.IDX PT, R9, R10, 0x2, 0x181f ;  /* 0x00581f000a097f89 */ /* 0x01082200000e0000 */
        /* <DEDUP_REMOVED lines=8> */
[----:B0-----:R-:W-:Y:S02]  /*cb10*/  @!P1 IMAD.WIDE R4, R18, 0x2, R8 ;  /* 0x0000000212049825 */ /* 0x001fe400078e0208 */
[----:B------:R-:W-:-:S03]  /*cb20*/  @!P2 LEA.HI.X R7, R19, R9, R231, 0x1, P0 ;  /* 0x000000091307a211 */ /* 0x000fc600000f0ce7 */
[----:B-----5:R0:W-:Y:S04]  /*cb30*/  @!P1 ST.E.128 desc[UR6][R4.64], R36 ;  /* 0x0000002404009985 */ /* 0x0201e8000c101d06 */
[----:B------:R0:W-:Y:S02]  /*cb40*/  @!P2 ST.E.128 desc[UR6][R6.64], R32 ;  /* 0x000000200600a985 */ /* 0x0001e4000c101d06 */
.L_x_6721:
[----:B------:R-:W-:Y:S05]  /*cb50*/  BSYNC B0 ;  /* 0x0000000000007941 */ /* 0x000fea0003800000 */
.L_x_6720:
[----:B------:R-:W-:Y:S01]  /*cb60*/  VIADD R3, R11, 0x60 ;  /* 0x000000600b037836 */ /* 0x000fe20000000000 */
[----:B0-----:R0:W0:Y:S01]  /*cb70*/  SHFL.IDX PT, R9, R10, 0x3, 0x181f ;  /* 0x00781f000a097f89 */ /* 0x00102200000e0000 */
[----:B------:R-:W-:Y:S01]  /*cb80*/  BSSY B0, `(.L_x_6722) ;  /* 0x000000e000007945 */ /* 0x000fe20003800000 */
[----:B------:R-:W-:Y:S02]  /*cb90*/  VIADD R220, R220, 0x1 ;  /* 0x00000001dcdc7836 */ /* 0x000fe40000000000 */
[----:B------:R-:W-:Y:S01]  /*cba0*/  ISETP.GE.AND P0, PT, R3, R92, PT ;  /* 0x0000005c0300720c */ /* 0x000fe20003f06270 */
[----:B-1----:R1:W0:-:S12]  /*cbb0*/  SHFL.IDX PT, R8, R0, 0x3, 0x181f ;  /* 0x00781f0000087f89 */ /* 0x00221800000e0000 */
[----:B-1----:R-:W-:Y:S05]  /*cbc0*/  @P0 BRA `(.L_x_6723) ;  /* 0x0000000000240947 */ /* 0x002fea0003800000 */
[----:B------:R-:W-:Y:S01]  /*cbd0*/  ULDC UR4, c[0x0][0xac8] ;  /* 0x0002b20000047ab9 */ /* 0x000fe20000000800 */
[----:B------:R-:W-:Y:S01]  /*cbe0*/  ULDC.64 UR6, c[0x0][0x208] ;  /* 0x0000820000067ab9 */ /* 0x000fe20000000a00 */
[----:B------:R-:W-:Y:S02]  /*cbf0*/  ISETP.GE.AND P2, PT, R19, UR4, PT ;  /* 0x0000000413007c0c */ /* 0x000fe4000bf46270 */
[----:B------:R-:W-:-:S11]  /*cc00*/  ISETP.GE.AND P1, PT, R18, UR4, PT ;  /* 0x0000000412007c0c */ /* 0x000fd6000bf26270 */
[C---:B0--3--:R-:W-:Y:S02]  /*cc10*/  @!P2 LEA R6, P0, R19.reuse, R8, 0x1 ;  /* 0x000000081306a211 */ /* 0x049fe400078008ff */
[----:B------:R-:W-:Y:S02]  /*cc20*/  @!P1 IMAD.WIDE R4, R18, 0x2, R8 ;  /* 0x0000000212049825 */ /* 0x000fe400078e0208 */
[----:B------:R-:W-:-:S03]  /*cc30*/  @!P2 LEA.HI.X R7, R19, R9, R231, 0x1, P0 ;  /* 0x000000091307a211 */ /* 0x000fc600000f0ce7 */
[----:B-----5:R1:W-:Y:S04]  /*cc40*/  @!P1 ST.E.128 desc[UR6][R4.64], R24 ;  /* 0x0000001804009985 */ /* 0x0203e8000c101d06 */
[----:B------:R1:W-:Y:S02]  /*cc50*/  @!P2 ST.E.128 desc[UR6][R6.64], R28 ;  /* 0x0000001c0600a985 */ /* 0x0003e4000c101d06 */
.L_x_6723:
[----:B------:R-:W-:Y:S05]  /*cc60*/  BSYNC B0 ;  /* 0x0000000000007941 */ /* 0x000fea0003800000 */
.L_x_6722:
[----:B--2-4-:R-:W2:Y:S01]  /*cc70*/  LDC R0, c[0x0][0xc34] ;  /* 0x00030d00ff007b82 */ /* 0x014ea20000000800 */
[----:B------:R-:W-:-:S13]  /*cc80*/  R2UR UR4, R23 ;  /* 0x00000000170472ca */ /* 0x000fda00000e0000 */
[----:B--2---:R-:W-:-:S13]  /*cc90*/  ISETP.LE.AND P0, PT, R0, UR4, PT ;  /* 0x0000000400007c0c */ /* 0x004fda000bf03270 */
[----:B------:R-:W-:Y:S05]  /*cca0*/  @!P0 BRA `(.L_x_6724) ;  /* 0xffffff40003c8947 */ /* 0x000fea000383ffff */
[----:B------:R-:W-:Y:S05]  /*ccb0*/  EXIT ;  /* 0x000000000000794d */ /* 0x000fea0003800000 */
.L_x_6694:
[----:B------:R-:W-:-:S08]  /*ccc0*/  NOP ;  /* 0x0000000000007918 */ /* 0x000fd00000000000 */
[----:B--2---:R-:W0:-:S00]  /*ccd0*/  USETMAXREG.DEALLOC.CTAPOOL 0x18 ;  /* 0x00000018000079c8 */ /* 0x004e0000080e0500 */
        /* <DEDUP_REMOVED lines=28> */
[----:B------:R-:W-:Y:S04]  /*cea0*/  STL [R1+0x24], R3 ;  /* 0x0000240301007387 */ /* 0x000fe80000100800 */
[----:B------:R0:W-:Y:S04]  /*ceb0*/  STL [R1+0x4], R0 ;  /* 0x0000040001007387 */ /* 0x0001e80000100800 */
[----:B------:R1:W-:Y:S01]  /*cec0*/  STL [R1+0x2c], RZ ;  /* 0x00002cff01007387 */ /* 0x0003e20000100800 */
[----:B0-----:R-:W-:-:S07]  /*ced0*/  LOP3.LUT R0, R2, 0x40, RZ, 0xfc, !PT ;  /* 0x0000004002007812 */ /* 0x001fce00078efcff */
.L_x_6798:
[----:B------:R-:W2:Y:S01]  /*cee0*/  LDL R2, [R1+0x24] ;  /* 0x0000240001027983 */ /* 0x000ea20000100800 */
[----:B0-----:R-:W0:Y:S01]  /*cef0*/  LDC R0, c[0x0][0xc38] ;  /* 0x00030e00ff007b82 */ /* 0x001e220000000800 */
[----:B------:R-:W-:Y:S05]  /*cf00*/  YIELD ;  /* 0x0000000000007946 */ /* 0x000fea0003800000 */
[----:B------:R-:W-:Y:S02]  /*cf10*/  ULDC.64 UR4, c[0x0][0x418] ;  /* 0x0001060000047ab9 */ /* 0x000fe40000000a00 */
[----:B------:R-:W3:Y:S01]  /*cf20*/  LDC R16, c[0x0][0xc44] ;  /* 0x00031100ff107b82 */ /* 0x000ee20000000800 */
[----:B------:R-:W-:-:S03]  /*cf30*/  UISETP.NE.U32.AND UP0, UPT, UR4, URZ, UPT ;  /* 0x0000003f0400728c */ /* 0x000fc6000bf05070 */
[----:B------:R-:W-:Y:S01]  /*cf40*/  ULDC UR4, c[0x0][0x424] ;  /* 0x0001090000047ab9 */ /* 0x000fe20000000800 */
[----:B------:R-:W-:-:S04]  /*cf50*/  UISETP.NE.AND.EX UP0, UPT, UR5, URZ, UPT, UP0 ;  /* 0x0000003f0500728c */ /* 0x000fc8000bf05300 */
[----:B------:R-:W-:Y:S01]  /*cf60*/  USEL UR4, UR4, 0x1, UP0 ;  /* 0x0000000104047887 */ /* 0x000fe20008000000 */
[----:B0-----:R-:W-:Y:S02]  /*cf70*/  ISETP.NE.AND P0, PT, R0, 0x1, PT ;  /* 0x000000010000780c */ /* 0x001fe40003f05270 */
[----:B---3--:R-:W-:-:S11]  /*cf80*/  ISETP.NE.AND P1, PT, R16, 0x1, PT ;  /* 0x000000011000780c */ /* 0x008fd60003f25270 */
        /* <DEDUP_REMOVED lines=11> */
[----:B---3--:R-:W-:Y:S01]  /*d040*/  IMAD R2, R0, UR4, RZ ;  /* 0x0000000400027c24 */ /* 0x008fe2000f8e02ff */
[----:B------:R-:W-:-:S03]  /*d050*/  UIADD3 UR4, UR36, 0x1e400, URZ ;  /* 0x0001e40024047890 */ /* 0x000fc6000fffe03f */
[----:B------:R-:W-:Y:S01]  /*d060*/  IMAD.MOV R3, RZ, RZ, -R5 ;  /* 0x000000ffff037224 */ /* 0x000fe200078e0a05 */
[----:B------:R2:W-:Y:S01]  /*d070*/  STL [R1+0x14], R5 ;  /* 0x0000140501007387 */ /* 0x0005e20000100800 */
[----:B------:R-:W-:Y:S01]  /*d080*/  VIADD R0, R2, 0xaf ;  /* 0x000000af02007836 */ /* 0x000fe20000000000 */
[----:B------:R-:W-:Y:S01]  /*d090*/  ULOP3.LUT UP0, URZ, UR4, 0x3ff, URZ, 0xc0, !UPT ;  /* 0x000003ff043f7892 */ /* 0x000fe2000f80c03f */
[----:B------:R-:W-:Y:S01]  /*d0a0*/  IMAD R16, R16, R3, R4 ;  /* 0x0000000310107224 */ /* 0x000fe200078e0204 */
[----:B------:R2:W-:Y:S01]  /*d0b0*/  STL [R1+0x28], R2 ;  /* 0x0000280201007387 */ /* 0x0005e20000100800 */
[----:B------:R-:W-:-:S03]  /*d0c0*/  IMAD.HI R0, R0, 0x2e8ba2e9, RZ ;  /* 0x2e8ba2e900007827 */ /* 0x000fc600078e02ff */
[----:B------:R-:W-:Y:S02]  /*d0d0*/  PLOP3.LUT P0, PT, PT, PT, UP0, 0x80, 0x0 ;  /* 0x000000000000781c */ /* 0x000fe40003f0f008 */
[----:B------:R-:W-:-:S04]  /*d0e0*/  SHF.R.U32.HI R3, RZ, 0x1f, R0 ;  /* 0x0000001fff037819 */ /* 0x000fc80000011600 */
[----:B------:R-:W-:-:S05]  /*d0f0*/  LEA.HI.SX32 R0, R0, R3, 0x1b ;  /* 0x0000000300007211 */ /* 0x000fca00078fdaff */
[----:B------:R2:W-:Y:S02]  /*d100*/  STL [R1+0x20], R0 ;  /* 0x0000200001007387 */ /* 0x0005e40000100800 */
[----:B-1----:R-:W-:Y:S05]  /*d110*/  @!P0 BRA `(.L_x_6726) ;  /* 0x0000000000408947 */ /* 0x002fea0003800000 */
        /* <DEDUP_REMOVED lines=16> */
.L_x_6726:
        /* <DEDUP_REMOVED lines=8> */
[----:B--2---:R0:W2:Y:S01]  /*d2a0*/  LDC.64 R2, c[0x4][R17] ;  /* 0x0100000011027b82 */ /* 0x0040a20000000a00 */
        /* <DEDUP_REMOVED lines=10> */
[----:B-12---:R-:W-:Y:S05]  /*d350*/  CALL.ABS.NOINC R2 ;  /* 0x0000000002007343 */ /* 0x006fea0003c00000 */
.L_x_6728:
        /* <DEDUP_REMOVED lines=15> */
.L_x_6727:
[----:B--2---:R-:W2:Y:S01]  /*d450*/  LDL R2, [R1+0x20] ;  /* 0x0000200001027983 */ /* 0x004ea20000100800 */
[----:B------:R-:W-:-:S03]  /*d460*/  ULDC.64 UR4, c[0x0][0x9f8] ;  /* 0x00027e0000047ab9 */ /* 0x000fc60000000a00 */
[----:B------:R-:W3:Y:S01]  /*d470*/  LDL R0, [R1+0x14] ;  /* 0x0000140001007983 */ /* 0x000ee20000100800 */
[----:B------:R-:W-:Y:S01]  /*d480*/  ISETP.NE.U32.AND P0, PT, RZ, UR4, PT ;  /* 0x00000004ff007c0c */ /* 0x000fe2000bf05070 */
[----:B------:R-:W-:-:S03]  /*d490*/  ULDC.64 UR6, c[0x0][0x208] ;  /* 0x0000820000067ab9 */ /* 0x000fc60000000a00 */
[----:B------:R-:W-:Y:S01]  /*d4a0*/  ISETP.NE.AND.EX P0, PT, RZ, UR5, PT, P0 ;  /* 0x00000005ff007c0c */ /* 0x000fe2000bf05300 */
[----:B--2---:R-:W-:-:S12]  /*d4b0*/  IMAD.MOV.U32 R17, RZ, RZ, R2 ;  /* 0x000000ffff117224 */ /* 0x004fd800078e0002 */
[----:B------:R-:W0:Y:S01]  /*d4c0*/  @P0 LDC.64 R2, c[0x0][0x9f8] ;  /* 0x00027e00ff020b82 */ /* 0x000e220000000a00 */
[----:B---3--:R-:W-:Y:S02]  /*d4d0*/  IMAD.MOV.U32 R7, RZ, RZ, R0 ;  /* 0x000000ffff077224 */ /* 0x008fe400078e0000 */
[----:B0-----:R-:W-:-:S05]  /*d4e0*/  @P0 IMAD.WIDE R2, R0, 0x4, R2 ;  /* 0x0000000400020825 */ /* 0x001fca00078e0202 */
[----:B------:R0:W2:Y:S01]  /*d4f0*/  @P0 LDG.E R7, desc[UR6][R2.64] ;  /* 0x0000000602070981 */ /* 0x0000a2000c1e1900 */
[----:B------:R-:W-:Y:S01]  /*d500*/  VIADD R9, R17, 0xffffffff ;  /* 0xffffffff11097836 */ /* 0x000fe20000000000 */
[----:B------:R-:W-:Y:S01]  /*d510*/  UMOV UR4, 0xffffffff ;  /* 0xffffffff00047882 */ /* 0x000fe20000000000 */
[----:B------:R-:W-:Y:S01]  /*d520*/  LOP3.LUT R19, R19, 0xfffffffe, RZ, 0xc0, !PT ;  /* 0xfffffffe13137812 */ /* 0x000fe200078ec0ff */
[----:B0-----:R-:W0:Y:S02]  /*d530*/  LDC.64 R2, c[0x0][0x418] ;  /* 0x00010600ff027b82 */ /* 0x001e240000000a00 */
[----:B0-----:R-:W-:-:S04]  /*d540*/  ISETP.NE.U32.AND P0, PT, R2, RZ, PT ;  /* 0x000000ff0200720c */ /* 0x001fc80003f05070 */
[----:B------:R-:W-:-:S13]  /*d550*/  ISETP.NE.AND.EX P1, PT, R3, RZ, PT, P0 ;  /* 0x000000ff0300720c */ /* 0x000fda0003f25300 */
[----:B------:R-:W-:Y:S02]  /*d560*/  @P1 LOP3.LUT R19, R19, 0x1, RZ, 0xfc, !PT ;  /* 0x0000000113131812 */ /* 0x000fe400078efcff */
[----:B--2---:R-:W-:Y:S01]  /*d570*/  SHF.R.S32.HI R8, RZ, 0x1f, R7 ;  /* 0x0000001fff087819 */ /* 0x004fe20000011407 */
[----:B------:R0:W-:Y:S01]  /*d580*/  STL [R1], R7 ;  /* 0x0000000701007387 */ /* 0x0001e20000100800 */
[----:B------:R-:W-:-:S03]  /*d590*/  SEL R17, R7, RZ, !P1 ;  /* 0x000000ff07117207 */ /* 0x000fc60004800000 */
[----:B------:R0:W-:Y:S04]  /*d5a0*/  STL [R1+0x18], R9 ;  /* 0x0000180901007387 */ /* 0x0001e80000100800 */
[----:B------:R0:W-:Y:S01]  /*d5b0*/  STL [R1+0xc], R8 ;  /* 0x00000c0801007387 */ /* 0x0001e20000100800 */
[----:B------:R-:W-:Y:S05]  /*d5c0*/  BRA.DIV UR4, `(.L_x_6729) ;  /* 0x0000003604e47947 */ /* 0x000fea000b800000 */
[----:B------:R-:W2:Y:S02]  /*d5d0*/  S2R R0, SR_TID.X ;  /* 0x0000000000007919 */ /* 0x000ea40000002100 */
[----:B--2---:R-:W-:-:S04]  /*d5e0*/  SHF.R.U32.HI R0, RZ, 0x5, R0 ;  /* 0x00000005ff007819 */ /* 0x004fc80000011600 */
[----:B------:R-:W-:-:S05]  /*d5f0*/  LOP3.LUT R0, R0, 0x3, RZ, 0xc0, !PT ;  /* 0x0000000300007812 */ /* 0x000fca00078ec0ff */
[----:B------:R2:W3:Y:S02]  /*d600*/  SHFL.IDX PT, R14, R0, RZ, 0x1f ;  /* 0x00001fff000e7589 */ /* 0x0004e400000e0000 */
.L_x_6814:
        /* <DEDUP_REMOVED lines=8> */
.L_x_6817:
[----:B------:R-:W-:Y:S05]  /*d690*/  @!P6 BRA `(.L_x_6730) ;  /* 0x000000040000e947 */ /* 0x000fea0003800000 */
[----:B------:R3:W-:Y:S01]  /*d6a0*/  STL [R1+0x8], R9 ;  /* 0x0000080901007387 */ /* 0x0007e20000100800 */
[----:B------:R-:W-:Y:S01]  /*d6b0*/  IMAD.MOV.U32 R17, RZ, RZ, R7 ;  /* 0x000000ffff117224 */ /* 0x000fe200078e0007 */
[----:B------:R-:W-:Y:S06]  /*d6c0*/  @!P1 BRA `(.L_x_6732) ;  /* 0x0000000000509947 */ /* 0x000fec0003800000 */
[----:B------:R-:W4:Y:S01]  /*d6d0*/  LDC R6, c[0x0][0x43c] ;  /* 0x00010f00ff067b82 */ /* 0x000f220000000800 */
[----:B--2---:R-:W-:Y:S01]  /*d6e0*/  IMAD.MOV.U32 R0, RZ, RZ, R9 ;  /* 0x000000ffff007224 */ /* 0x004fe200078e0009 */
[----:B------:R-:W-:Y:S01]  /*d6f0*/  ULDC.64 UR4, c[0x0][0x428] ;  /* 0x00010a0000047ab9 */ /* 0x000fe20000000a00 */
[----:B------:R-:W-:Y:S01]  /*d700*/  ULDC.64 UR6, c[0x0][0x208] ;  /* 0x0000820000067ab9 */ /* 0x000fe20000000a00 */
[----:B----4-:R-:W-:-:S13]  /*d710*/  ISETP.NE.AND P0, PT, R6, 0x1, PT ;  /* 0x000000010600780c */ /* 0x010fda0003f05270 */
[----:B------:R-:W2:Y:S02]  /*d720*/  @P0 LDC.64 R4, c[0x0][0x440] ;  /* 0x00011000ff040b82 */ /* 0x000ea40000000a00 */
        /* <DEDUP_REMOVED lines=13> */
[----:B------:R4:W5:Y:S02]  /*d800*/  LDG.E R17, desc[UR6][R2.64] ;  /* 0x0000000602117981 */ /* 0x000964000c1e1900 */
.L_x_6732:
[----:B----4-:R-:W4:Y:S01]  /*d810*/  LDL R2, [R1+0x4] ;  /* 0x0000040001027983 */ /* 0x010f220000100800 */
[----:B--2---:R-:W-:Y:S02]  /*d820*/  LEA R0, R18, UR36, 0x3 ;  /* 0x0000002412007c11 */ /* 0x004fe4000f8e18ff */
[----:B----4-:R-:W-:-:S04]  /*d830*/  SHF.L.U32 R2, R2, 0x1f, RZ ;  /* 0x0000001f02027819 */ /* 0x010fc800000006ff */
[----:B------:R-:W2:Y:S02]  /*d840*/  SYNCS.PHASECHK.TRANS64.TRYWAIT P0, [R0+URZ+0x34840], R2 ;  /* 0x03484002000075a7 */ /* 0x000ea4000800017f */
[----:B--2---:R-:W-:Y:S05]  /*d850*/  @!P0 BRA `(.L_x_6733) ;  /* 0x0000003400948947 */ /* 0x004fea0003800000 */
.L_x_6818:
[----:B------:R-:W4:Y:S02]  /*d860*/  S2R R3, SR_TID.X ;  /* 0x0000000000037919 */ /* 0x000f240000002100 */
[----:B----4-:R-:W-:-:S04]  /*d870*/  LOP3.LUT R3, R3, 0x7f, RZ, 0xc0, !PT ;  /* 0x0000007f03037812 */ /* 0x010fc800078ec0ff */
[----:B------:R-:W-:-:S13]  /*d880*/  ISETP.NE.AND P0, PT, R3, RZ, PT ;  /* 0x000000ff0300720c */ /* 0x000fda0003f05270 */
        /* <DEDUP_REMOVED lines=8> */
.L_x_6734:
[----:B--2---:R-:W2:Y:S01]  /*d910*/  LDL R2, [R1+0x8] ;  /* 0x0000080001027983 */ /* 0x004ea20000100800 */
        /* <DEDUP_REMOVED lines=9> */
[----:B------:R-:W-:-:S02]  /*d9b0*/  PLOP3.LUT P0, PT, PT, PT, PT, 0x80, 0x0 ;  /* 0x000000000000781c */ /* 0x000fc40003f0f070 */
[----:B------:R-:W-:Y:S02]  /*d9c0*/  LOP3.LUT R19, R19, 0xfffffffd, RZ, 0xc0, !PT ;  /* 0xfffffffd13137812 */ /* 0x000fe400078ec0ff */
[----:B------:R-:W-:Y:S02]  /*d9d0*/  UIMAD UR6, UR6, 0xb000, UR36 ;  /* 0x0000b000060678a4 */ /* 0x000fe4000f8e0224 */
[----:B------:R-:W-:Y:S02]  /*d9e0*/  UIADD3 UR9, UR9, 0x34830, URZ ;  /* 0x0003483009097890 */ /* 0x000fe4000fffe03f */
[----:B------:R-:W-:Y:S02]  /*d9f0*/  UIADD3 UR8, UR6, 0x1e400, URZ ;  /* 0x0001e40006087890 */ /* 0x000fe4000fffe03f */
[----:B------:R-:W-:-:S03]  /*da00*/  UIADD3 UR14, UR6, 0x23c00, URZ ;  /* 0x00023c00060e7890 */ /* 0x000fc6000fffe03f */
[----:B------:R-:W-:Y:S01]  /*da10*/  UMOV UR6, 0x0 ;  /* 0x0000000000067882 */ /* 0x000fe20000000000 */
[----:B------:R-:W-:Y:S02]  /*da20*/  @P0 LOP3.LUT R19, R19, 0x2, RZ, 0xfc, !PT ;  /* 0x0000000213130812 */ /* 0x000fe400078efcff */
[----:B--2---:R-:W-:-:S13]  /*da30*/  R2UR UR11, R2 ;  /* 0x00000000020b72ca */ /* 0x004fda00000e0000 */
[----:B------:R-:W-:-:S09]  /*da40*/  UIMAD UR11, UR11, 0xb0, URZ ;  /* 0x000000b00b0b78a4 */ /* 0x000fd2000f8e023f */
[----:B------:R2:W-:Y:S02]  /*da50*/  UTMALDG.4D [UR8], [UR4], desc[UR6] ;  /* 0x00000608040075b4 */ /* 0x0005e40008019000 */
[----:B--2---:R-:W-:Y:S01]  /*da60*/  UMOV UR8, UR14 ;  /* 0x0000000e00087c82 */ /* 0x004fe20008000000 */
[----:B------:R-:W-:Y:S02]  /*da70*/  UMOV UR10, UR15 ;  /* 0x0000000f000a7c82 */ /* 0x000fe40008000000 */
[----:B------:R4:W-:Y:S02]  /*da80*/  UTMALDG.4D [UR8], [UR4], desc[UR6] ;  /* 0x00000608040075b4 */ /* 0x0009e40008019000 */
[----:B----4-:R-:W-:Y:S01]  /*da90*/  NOP ;  /* 0x0000000000007918 */ /* 0x010fe20000000000 */
.L_x_6730:
        /* <DEDUP_REMOVED lines=22> */
.L_x_6735:
[----:B------:R-:W4:Y:S01]  /*dc00*/  LDL.LU R5, [R1+0x14] ;  /* 0x0000140001057983 */ /* 0x000f220000300800 */
[----:B--2---:R-:W-:Y:S01]  /*dc10*/  SHF.R.S32.HI R0, RZ, 0x1f, R16 ;  /* 0x0000001fff007819 */ /* 0x004fe20000011410 */
        /* <DEDUP_REMOVED lines=48> */
[----:B------:R-:W-:Y:S01]  /*df20*/  IMAD R5, R5, UR4, RZ ;  /* 0x0000000405057c24 */ /* 0x000fe2000f8e02ff */
[----:B------:R-:W-:Y:S01]  /*df30*/  LOP3.LUT R9, R9, 0x40, RZ, 0xfc, !PT ;  /* 0x0000004009097812 */ /* 0x000fe200078efcff */
[----:B------:R-:W-:Y:S01]  /*df40*/  IMAD.WIDE.U32 R2, R0, UR4, R2 ;  /* 0x0000000400027c25 */ /* 0x000fe2000f8e0002 */
[----:B------:R-:W-:-:S02]  /*df50*/  ULDC UR4, c[0x0][0x2b8] ;  /* 0x0000ae0000047ab9 */ /* 0x000fc40000000800 */
[----:B------:R-:W-:Y:S01]  /*df60*/  ISETP.GE.AND P1, PT, R9, UR4, PT ;  /* 0x0000000409007c0c */ /* 0x000fe2000bf26270 */
[----:B------:R-:W-:Y:S01]  /*df70*/  IMAD R5, R0, UR5, R5 ;  /* 0x0000000500057c24 */ /* 0x000fe2000f8e0205 */
[----:B------:R0:W5:Y:S01]  /*df80*/  LDL R9, [R1+0x10] ;  /* 0x0000100001097983 */ /* 0x0001620000100800 */
[----:B------:R-:W-:Y:S02]  /*df90*/  LEA R0, P2, R2, UR6, 0x1 ;  /* 0x0000000602007c11 */ /* 0x000fe4000f8408ff */
[----:B------:R-:W-:Y:S01]  /*dfa0*/  IMAD.IADD R5, R3, 0x1, R5 ;  /* 0x0000000103057824 */ /* 0x000fe200078e0205 */
[----:B------:R-:W-:Y:S01]  /*dfb0*/  ISETP.GE.AND P0, PT, R10, UR4, PT ;  /* 0x000000040a007c0c */ /* 0x000fe2000bf06270 */
[----:B------:R-:W-:-:S03]  /*dfc0*/  UMOV UR4, 0xffffffff ;  /* 0xffffffff00047882 */ /* 0x000fc60000000000 */
[----:B------:R-:W-:Y:S01]  /*dfd0*/  LEA.HI.X R2, R2, UR7, R5, 0x1, P2 ;  /* 0x0000000702027c11 */ /* 0x000fe200090f0c05 */
[----:B0-----:R-:W-:Y:S08]  /*dfe0*/  BRA.DIV UR4, `(.L_x_6736) ;  /* 0x0000002e04c47947 */ /* 0x001ff0000b800000 */
[----:B------:R-:W0:Y:S01]  /*dff0*/  S2R R6, SR_TID.X ;  /* 0x0000000000067919 */ /* 0x000e220000002100 */
[----:B------:R-:W-:Y:S01]  /*e000*/  ULDC UR4, c[0x0][0x288] ;  /* 0x0000a20000047ab9 */ /* 0x000fe20000000800 */
[----:B------:R-:W-:Y:S01]  /*e010*/  ULDC.64 UR6, c[0x0][0x208] ;  /* 0x0000820000067ab9 */ /* 0x000fe20000000a00 */
[----:B------:R-:W-:Y:S01]  /*e020*/  IMAD R3, R8, UR4, RZ ;  /* 0x0000000408037c24 */ /* 0x000fe2000f8e02ff */
[----:B------:R-:W-:Y:S04]  /*e030*/  SHFL.IDX PT, R7, R2, RZ, 0x181f ;  /* 0x00181fff02077589 */ /* 0x000fe800000e0000 */
[----:B------:R-:W-:Y:S01]  /*e040*/  SHFL.IDX PT, R8, R2, 0x1, 0x181f ;  /* 0x00381f0002087f89 */ /* 0x000fe200000e0000 */
[----:B0-----:R-:W-:-:S04]  /*e050*/  LOP3.LUT R6, R6, 0x7f, RZ, 0xc0, !PT ;  /* 0x0000007f06067812 */ /* 0x001fc800078ec0ff */
[----:B------:R-:W-:-:S05]  /*e060*/  SHF.R.U32.HI R6, RZ, 0x3, R6 ;  /* 0x00000003ff067819 */ /* 0x000fca0000011606 */
[----:B------:R-:W-:Y:S02]  /*e070*/  IMAD.IADD R4, R6, 0x1, R4 ;  /* 0x0000000106047824 */ /* 0x000fe400078e0204 */
[----:B------:R-:W0:Y:S02]  /*e080*/  SHFL.IDX PT, R6, R0, RZ, 0x181f ;  /* 0x00181fff00067589 */ /* 0x000e2400000e0000 */
[C---:B------:R-:W-:Y:S01]  /*e090*/  VIADD R5, R4.reuse, 0x10 ;  /* 0x0000001004057836 */ /* 0x040fe20000000000 */
[----:B------:R-:W-:-:S04]  /*e0a0*/  ISETP.GE.AND P4, PT, R4, R3, PT ;  /* 0x000000030400720c */ /* 0x000fc80003f86270 */
[----:B------:R-:W-:Y:S02]  /*e0b0*/  ISETP.GE.AND P2, PT, R5, R3, PT ;  /* 0x000000030500720c */ /* 0x000fe40003f46270 */
[----:B------:R-:W1:Y:S07]  /*e0c0*/  SHFL.IDX PT, R5, R0, 0x1, 0x181f ;  /* 0x00381f0000057f89 */ /* 0x000e6e00000e0000 */
[----:B0-----:R-:W-:-:S05]  /*e0d0*/  @!P4 LEA R6, P3, R10, R6, 0x1 ;  /* 0x000000060a06c211 */ /* 0x001fca00078608ff */
[----:B------:R-:W-:Y:S01]  /*e0e0*/  @!P4 IMAD.X R7, RZ, RZ, R7, P3 ;  /* 0x000000ffff07c224 */ /* 0x000fe200018e0607 */
[----:B-1----:R-:W-:-:S04]  /*e0f0*/  @!P2 LEA R5, P3, R10, R5, 0x1 ;  /* 0x000000050a05a211 */ /* 0x002fc800078608ff */
[----:B-----5:R-:W-:Y:S04]  /*e100*/  @!P4 LDGSTS.E.BYPASS.LTC128B.128 [R9+0x16400], desc[UR6][R6.64], !P0 ;  /* 0x164000000609cfae */ /* 0x020fe8000c101d46 */
[----:B------:R0:W-:Y:S02]  /*e110*/  @!P4 LDGSTS.E.BYPASS.LTC128B.128 [R9+0x1a400], desc[UR6][R6.64+0x80], !P1 ;  /* 0x1a4000800609cfae */ /* 0x0001e4000c901d46 */
[----:B0-----:R-:W-:-:S04]  /*e120*/  @!P2 IMAD.X R6, RZ, RZ, R8, P3 ;  /* 0x000000ffff06a224 */ /* 0x001fc800018e0608 */
[----:B------:R-:W-:Y:S02]  /*e130*/  @!P2 IMAD.MOV.U32 R7, RZ, RZ, R6 ;  /* 0x000000ffff07a224 */ /* 0x000fe400078e0006 */
[----:B------:R-:W-:Y:S02]  /*e140*/  @!P2 IMAD.MOV.U32 R6, RZ, RZ, R5 ;  /* 0x000000ffff06a224 */ /* 0x000fe400078e0005 */
[----:B------:R-:W-:-:S03]  /*e150*/  VIADD R5, R4, 0x20 ;  /* 0x0000002004057836 */ /* 0x000fc60000000000 */
        /* <DEDUP_REMOVED lines=40> */
[----:B0-----:R-:W0:Y:S04]  /*e3e0*/  SHFL.IDX PT, R6, R0, 0x6, 0x181f ;  /* 0x00d81f0000067f89 */ /* 0x001e2800000e0000 */
[----:B------:R-:W1:Y:S02]  /*e3f0*/  SHFL.IDX PT, R0, R0, 0x7, 0x181f ;  /* 0x00f81f0000007f89 */ /* 0x000e6400000e0000 */
[----:B0-----:R-:W-:-:S05]  /*e400*/  @!P2 LEA R6, P3, R10, R6, 0x1 ;  /* 0x000000060a06a211 */ /* 0x001fca00078608ff */
[----:B------:R-:W-:-:S04]  /*e410*/  @!P2 IMAD.X R5, RZ, RZ, R5, P3 ;  /* 0x000000ffff05a224 */ /* 0x000fc800018e0605 */
[----:B------:R-:W-:Y:S02]  /*e420*/  @!P2 IMAD.MOV.U32 R7, RZ, RZ, R5 ;  /* 0x000000ffff07a224 */ /* 0x000fe400078e0005 */
[----:B------:R0:W2:Y:S04]  /*e430*/  SHFL.IDX PT, R5, R2, 0x7, 0x181f ;  /* 0x00f81f0002057f89 */ /* 0x0000a800000e0000 */
[----:B------:R0:W-:Y:S04]  /*e440*/  @!P2 LDGSTS.E.BYPASS.LTC128B.128 [R9+0x19400], desc[UR6][R6.64], !P0 ;  /* 0x194000000609afae */ /* 0x0001e8000c101d46 */
[----:B-1----:R0:W-:Y:S02]  /*e450*/  @!P2 LDGSTS.E.BYPASS.LTC128B.128 [R9+0x1d400], desc[UR6][R6.64+0x80], !P1 ;  /* 0x1d4000800609afae */ /* 0x0021e4000c901d46 */
.L_x_6835:
[----:B------:R-:W-:Y:S01]  /*e460*/  VIADD R4, R4, 0x70 ;  /* 0x0000007004047836 */ /* 0x000fe20000000000 */
[----:B------:R-:W-:Y:S04]  /*e470*/  BSSY B0, `(.L_x_6737) ;  /* 0x000000b000007945 */ /* 0x000fe80003800000 */
[----:B------:R-:W-:-:S13]  /*e480*/  ISETP.GE.AND P2, PT, R4, R3, PT ;  /* 0x000000030400720c */ /* 0x000fda0003f46270 */
[----:B------:R-:W-:Y:S05]  /*e490*/  @P2 BRA `(.L_x_6738) ;  /* 0x0000000000202947 */ /* 0x000fea0003800000 */
[----:B0-----:R-:W-:Y:S01]  /*e4a0*/  LEA R2, P2, R10, R0, 0x1 ;  /* 0x000000000a027211 */ /* 0x001fe200078408ff */
[----:B------:R-:W-:-:S04]  /*e4b0*/  ULDC.64 UR4, c[0x0][0x208] ;  /* 0x0000820000047ab9 */ /* 0x000fc80000000a00 */
[----:B--2---:R-:W-:-:S05]  /*e4c0*/  IMAD.X R3, RZ, RZ, R5, P2 ;  /* 0x000000ffff037224 */ /* 0x004fca00010e0605 */
[----:B------:R-:W-:Y:S01]  /*e4d0*/  @!PT LDS RZ, [RZ] ;  /* 0x00000000fffff984 */ /* 0x000fe20000000800 */
[----:B------:R-:W-:Y:S01]  /*e4e0*/  @!PT LDS RZ, [RZ] ;  /* 0x00000000fffff984 */ /* 0x000fe20000000800 */
[----:B------:R-:W-:Y:S01]  /*e4f0*/  @!PT LDS RZ, [RZ] ;  /* 0x00000000fffff984 */ /* 0x000fe20000000800 */
[----:B------:R1:W-:Y:S04]  /*e500*/  LDGSTS.E.BYPASS.LTC128B.128 [R9+0x19c00], desc[UR4][R2.64], !P0 ;  /* 0x19c0000002097fae */ /* 0x0003e8000c101d44 */
[----:B------:R1:W-:Y:S02]  /*e510*/  LDGSTS.E.BYPASS.LTC128B.128 [R9+0x1dc00], desc[UR4][R2.64+0x80], !P1 ;  /* 0x1dc0008002097fae */ /* 0x0003e4000c901d44 */
.L_x_6738:
[----:B------:R-:W-:Y:S05]  /*e520*/  BSYNC B0 ;  /* 0x0000000000007941 */ /* 0x000fea0003800000 */
.L_x_6737:
[----:B01----:R-:W3:Y:S01]  /*e530*/  LDL R2, [R1+0x2c] ;  /* 0x00002c0001027983 */ /* 0x003ee20000100800 */
        /* <DEDUP_REMOVED lines=10> */
[----:B------:R-:W0:Y:S01]  /*e5e0*/  SYNCS.PHASECHK.TRANS64.TRYWAIT P0, [UR36+0x34820], R0 ;  /* 0x03482000ff0075a7 */ /* 0x000e220008000164 */
[----:B---3--:R-:W-:Y:S01]  /*e5f0*/  ISETP.GE.AND P1, PT, R2, 0xb1, PT ;  /* 0x000000b10200780c */ /* 0x008fe20003f26270 */
[----:B0-----:R-:W-:-:S12]  /*e600*/  @!P0 BRA `(.L_x_6740) ;  /* 0x0000003000f08947 */ /* 0x001fd80003800000 */
.L_x_6836:
[----:B------:R-:W-:Y:S05]  /*e610*/  BSYNC B0 ;  /* 0x0000000000007941 */ /* 0x000fea0003800000 */
.L_x_6739:
[----:B------:R-:W-:Y:S01]  /*e620*/  VIADD R9, R11, 0x34800 ;  /* 0x000348000b097836 */ /* 0x000fe20000000000 */
[----:B------:R-:W-:Y:S06]  /*e630*/  @!P1 BRA `(.L_x_6741) ;  /* 0x0000001c00489947 */ /* 0x000fec0003800000 */
[----:B------:R-:W3:Y:S01]  /*e640*/  LDL R2, [R1+0x20] ;  /* 0x0000200001027983 */ /* 0x000ee20000100800 */
[----:B0-----:R-:W-:Y:S02]  /*e650*/  IMAD.MOV.U32 R0, RZ, RZ, 0x1 ;  /* 0x00000001ff007424 */ /* 0x001fe400078e00ff */
[----:B---3--:R-:W-:-:S05]  /*e660*/  IMAD.MOV R10, RZ, RZ, -R2 ;  /* 0x000000ffff0a7224 */ /* 0x008fca00078e0a02 */
[----:B------:R-:W-:-:S05]  /*e670*/  VIADDMNMX R10, R10, R0, 0xffffffff, !PT ;  /* 0xffffffff0a0a7446 */ /* 0x000fca0007800100 */
[----:B------:R-:W-:-:S05]  /*e680*/  IMAD.IADD R0, R2, 0x1, R10 ;  /* 0x0000000102007824 */ /* 0x000fca00078e020a */
[----:B------:R-:W-:-:S04]  /*e690*/  LOP3.LUT R0, R0, 0x1, RZ, 0xc0, !PT ;  /* 0x0000000100007812 */ /* 0x000fc800078ec0ff */
[----:B------:R-:W-:Y:S01]  /*e6a0*/  ISETP.NE.U32.AND P0, PT, R0, 0x1, PT ;  /* 0x000000010000780c */ /* 0x000fe20003f05070 */
[----:B------:R-:W-:-:S12]  /*e6b0*/  VIADD R0, R2, 0xfffffffe ;  /* 0xfffffffe02007836 */ /* 0x000fd80000000000 */
[----:B------:R-:W-:Y:S05]  /*e6c0*/  @P0 BRA `(.L_x_6742) ;  /* 0x0000000800640947 */ /* 0x000fea0003800000 */
[----:B------:R-:W3:Y:S01]  /*e6d0*/  LDL R2, [R1+0x4] ;  /* 0x0000040001027983 */ /* 0x000ee20000100800 */
[----:B------:R-:W-:Y:S01]  /*e6e0*/  LOP3.LUT P2, RZ, R19, 0x2, RZ, 0xc0, !PT ;  /* 0x0000000213ff7812 */ /* 0x000fe2000784c0ff */
[----:B------:R-:W-:Y:S01]  /*e6f0*/  VIADD R4, R18, 0x1 ;  /* 0x0000000112047836 */ /* 0x000fe20000000000 */
        /* <DEDUP_REMOVED lines=12> */
[----:B------:R-:W4:Y:S01]  /*e7c0*/  LDL R7, [R1] ;  /* 0x0000000001077983 */ /* 0x000f220000100800 */
[----:B------:R-:W-:Y:S01]  /*e7d0*/  ULDC.64 UR6, c[0x0][0x208] ;  /* 0x0000820000067ab9 */ /* 0x000fe20000000a00 */
[----:B0-----:R-:W-:-:S13]  /*e7e0*/  ISETP.NE.AND P0, PT, R6, 0x1, PT ;  /* 0x000000010600780c */ /* 0x001fda0003f05270 */
[----:B------:R-:W2:Y:S02]  /*e7f0*/  @P0 LDC.64 R2, c[0x0][0x440] ;  /* 0x00011000ff020b82 */ /* 0x000ea40000000a00 */
[----:B--2---:R-:W-:-:S04]  /*e800*/  @P0 IMAD.HI.U32 R5, R0, R2, RZ ;  /* 0x0000000200050227 */ /* 0x004fc800078e00ff */
        /* <DEDUP_REMOVED lines=13> */
.L_x_6745:
[----:B------:R-:W-:Y:S01]  /*e8e0*/  LEA R3, R4, UR36, 0x3 ;  /* 0x0000002404037c11 */ /* 0x000fe2000f8e18ff */
[----:B------:R-:W-:Y:S01]  /*e8f0*/  BSSY B1, `(.L_x_6746) ;  /* 0x0000004000017945 */ /* 0x000fe20003800000 */
[----:B------:R-:W-:-:S04]  /*e900*/  SHF.L.U32 R2, R8, 0x1f, RZ ;  /* 0x0000001f08027819 */ /* 0x000fc800000006ff */
[----:B------:R-:W1:Y:S02]  /*e910*/  SYNCS.PHASECHK.TRANS64.TRYWAIT P0, [R3+URZ+0x34840], R2 ;  /* 0x03484002030075a7 */ /* 0x000e64000800017f */
[----:B-1----:R-:W-:Y:S05]  /*e920*/  @!P0 BRA `(.L_x_6747) ;  /* 0x00000030003c8947 */ /* 0x002fea0003800000 */
.L_x_6837:
[----:B------:R-:W-:Y:S05]  /*e930*/  BSYNC B1 ;  /* 0x0000000000017941 */ /* 0x000fea0003800000 */
.L_x_6746:
[----:B--2---:R-:W2:Y:S01]  /*e940*/  S2R R5, SR_TID.X ;  /* 0x0000000000057919 */ /* 0x004ea20000002100 */
        /* <DEDUP_REMOVED lines=11> */
.L_x_6749:
[----:B------:R-:W-:Y:S05]  /*ea00*/  BSYNC B1 ;  /* 0x0000000000017941 */ /* 0x000fea0003800000 */
.L_x_6748:
[----:B------:R-:W-:Y:S01]  /*ea10*/  IMAD.MOV.U32 R14, RZ, RZ, RZ ;  /* 0x000000ffff0e7224 */ /* 0x000fe200078e00ff */
[----:B------:R-:W-:Y:S01]  /*ea20*/  UIADD3 UR4, UP0, UR38, 0x370, URZ ;  /* 0x0000037026047890 */ /* 0x000fe2000ff1e03f */
[----:B-1----:R-:W-:Y:S01]  /*ea30*/  IMAD R2, R4, 0xb000, R11 ;  /* 0x0000b00004027824 */ /* 0x002fe200078e020b */
[----:B------:R-:W-:Y:S01]  /*ea40*/  PLOP3.LUT P0, PT, PT, PT, PT, 0x80, 0x0 ;  /* 0x000000000000781c */ /* 0x000fe20003f0f070 */
[----:B------:R-:W-:Y:S01]  /*ea50*/  VIADD R3, R3, 0x34830 ;  /* 0x0003483003037836 */ /* 0x000fe20000000000 */
[----:B------:R-:W-:Y:S01]  /*ea60*/  R2UR UR10, R14 ;  /* 0x000000000e0a72ca */ /* 0x000fe200000e0000 */
[----:B------:R-:W-:Y:S01]  /*ea70*/  IMAD R5, R0, 0xb0, RZ ;  /* 0x000000b000057824 */ /* 0x000fe200078e02ff */
[----:B------:R-:W-:Y:S01]  /*ea80*/  UIADD3.X UR5, URZ, UR39, URZ, UP0, !UPT ;  /* 0x000000273f057290 */ /* 0x000fe200087fe43f */
[----:B0-----:R-:W-:Y:S01]  /*ea90*/  VIADD R7, R2, 0x1e400 ;  /* 0x0001e40002077836 */ /* 0x001fe20000000000 */
[----:B------:R-:W-:Y:S01]  /*eaa0*/  UMOV UR6, 0x0 ;  /* 0x0000000000067882 */ /* 0x000fe20000000000 */
[----:B------:R-:W-:-:S10]  /*eab0*/  UMOV UR7, 0x14f00000 ;  /* 0x14f0000000077882 */ /* 0x000fd40000000000 */
.L_x_6750:
        /* <DEDUP_REMOVED lines=16> */
.L_x_6751:
        /* <DEDUP_REMOVED lines=16> */
.L_x_6838:
[----:B------:R-:W-:Y:S05]  /*ecc0*/  BSYNC B1 ;  /* 0x0000000000017941 */ /* 0x000fea0003800000 */
.L_x_6752:
        /* <DEDUP_REMOVED lines=12> */
.L_x_6755:
[----:B------:R-:W-:Y:S05]  /*ed90*/  BSYNC B1 ;  /* 0x0000000000017941 */ /* 0x000fea0003800000 */
.L_x_6754:
        /* <DEDUP_REMOVED lines=12> */
.L_x_6756:
        /* <DEDUP_REMOVED lines=15> */
.L_x_6757:
        /* <DEDUP_REMOVED lines=12> */
.L_x_6744:
[----:B------:R-:W-:Y:S05]  /*f010*/  BSYNC B0 ;  /* 0x0000000000007941 */ /* 0x000fea0003800000 */
.L_x_6743:
[----:B0-----:R-:W3:Y:S01]  /*f020*/  LDL.LU R0, [R1+0x20] ;  /* 0x0000200001007983 */ /* 0x001ee20000300800 */
[----:B------:R-:W-:-:S03]  /*f030*/  IMAD.MOV.U32 R18, RZ, RZ, R4 ;  /* 0x000000ffff127224 */ /* 0x000fc600078e0004 */
[----:B------:R0:W-:Y:S02]  /*f040*/  STL [R1+0x4], R8 ;  /* 0x0000040801007387 */ /* 0x0001e40000100800 */
[----:B0--3--:R-:W-:-:S07]  /*f050*/  VIADD R0, R0, 0xfffffffd ;  /* 0xfffffffd00007836 */ /* 0x009fce0000000000 */
.L_x_6742:
[----:B------:R-:W3:Y:S01]  /*f060*/  LDL.LU R2, [R1+0x18] ;  /* 0x0000180001027983 */ /* 0x000ee20000300800 */
[----:B------:R-:W-:Y:S01]  /*f070*/  IMAD.MOV R10, RZ, RZ, -R10 ;  /* 0x000000ffff0a7224 */ /* 0x000fe200078e0a0a */
[----:B------:R-:W-:Y:S04]  /*f080*/  BSSY B0, `(.L_x_6741) ;  /* 0x000012d000007945 */ /* 0x000fe80003800000 */
[----:B---3--:R-:W-:-:S13]  /*f090*/  ISETP.NE.AND P0, PT, R2, R10, PT ;  /* 0x0000000a0200720c */ /* 0x008fda0003f05270 */
[----:B------:R-:W-:Y:S05]  /*f0a0*/  @!P0 BRA `(.L_x_6758) ;  /* 0x0000001000a88947 */ /* 0x000fea0003800000 */
[----:B------:R-:W-:-:S07]  /*f0b0*/  IMAD.MOV.U32 R6, RZ, RZ, R17 ;  /* 0x000000ffff067224 */ /* 0x000fce00078e0011 */
.L_x_6789:
[----:B------:R-:W3:Y:S01]  /*f0c0*/  LDL R2, [R1+0x4] ;  /* 0x0000040001027983 */ /* 0x000ee20000100800 */
[----:B------:R-:W-:Y:S01]  /*f0d0*/  LOP3.LUT P1, RZ, R19, 0x2, RZ, 0xc0, !PT ;  /* 0x0000000213ff7812 */ /* 0x000fe2000782c0ff */
[----:B------:R-:W-:Y:S01]  /*f0e0*/  VIADD R4, R18, 0x1 ;  /* 0x0000000112047836 */ /* 0x000fe20000000000 */
[----:B------:R-:W-:Y:S04]  /*f0f0*/  BSSY B1, `(.L_x_6759) ;  /* 0x000008f000017945 */ /* 0x000fe80003800000 */
[----:B------:R-:W-:-:S04]  /*f100*/  ISETP.NE.AND P0, PT, R4, 0x2, PT ;  /* 0x000000020400780c */ /* 0x000fc80003f05270 */
[----:B--2---:R-:W-:Y:S02]  /*f110*/  SEL R5, RZ, 0x1, P0 ;  /* 0x00000001ff057807 */ /* 0x004fe40000000000 */
[----:B------:R-:W-:Y:S02]  /*f120*/  SEL R4, R4, RZ, P0 ;  /* 0x000000ff04047207 */ /* 0x000fe40000000000 */
[----:B---3--:R-:W-:Y:S01]  /*f130*/  LOP3.LUT R5, R2, R5, RZ, 0x3c, !PT ;  /* 0x0000000502057212 */ /* 0x008fe200078e3cff */
        /* <DEDUP_REMOVED lines=25> */
.L_x_6761:
[----:B------:R-:W-:Y:S01]  /*f2d0*/  LEA R3, R4, UR36, 0x3 ;  /* 0x0000002404037c11 */ /* 0x000fe2000f8e18ff */
[----:B------:R-:W-:Y:S01]  /*f2e0*/  BSSY B2, `(.L_x_6762) ;  /* 0x0000004000027945 */ /* 0x000fe20003800000 */
[----:B------:R-:W-:-:S04]  /*f2f0*/  SHF.L.U32 R2, R5, 0x1f, RZ ;  /* 0x0000001f05027819 */ /* 0x000fc800000006ff */
[----:B------:R-:W1:Y:S02]  /*f300*/  SYNCS.PHASECHK.TRANS64.TRYWAIT P0, [R3+URZ+0x34840], R2 ;  /* 0x03484002030075a7 */ /* 0x000e64000800017f */
[----:B-1----:R-:W-:Y:S05]  /*f310*/  @!P0 BRA `(.L_x_6763) ;  /* 0x0000002400e88947 */ /* 0x002fea0003800000 */
.L_x_6839:
[----:B------:R-:W-:Y:S05]  /*f320*/  BSYNC B2 ;  /* 0x0000000000027941 */ /* 0x000fea0003800000 */
.L_x_6762:
        /* <DEDUP_REMOVED lines=12> */
.L_x_6765:
[----:B------:R-:W-:Y:S05]  /*f3f0*/  BSYNC B2 ;  /* 0x0000000000027941 */ /* 0x000fea0003800000 */
.L_x_6764:
        /* <DEDUP_REMOVED lines=8> */
[----:B------:R-:W-:Y:S01]  /*f480*/  VIADD R10, R2, 0x1e400 ;  /* 0x0001e400020a7836 */ /* 0x000fe20000000000 */
[----:B------:R-:W-:Y:S01]  /*f490*/  UMOV UR6, 0x0 ;  /* 0x0000000000067882 */ /* 0x000fe20000000000 */
[----:B------:R-:W-:-:S10]  /*f4a0*/  UMOV UR7, 0x14f00000 ;  /* 0x14f0000000077882 */ /* 0x000fd40000000000 */
.L_x_6766:
        /* <DEDUP_REMOVED lines=16> */
.L_x_6767:
        /* <DEDUP_REMOVED lines=16> */
.L_x_6840:
[----:B------:R-:W-:Y:S05]  /*f6b0*/  BSYNC B2 ;  /* 0x0000000000027941 */ /* 0x000fea0003800000 */
.L_x_6768:
        /* <DEDUP_REMOVED lines=11> */
.L_x_6771:
[----:B------:R-:W-:Y:S05]  /*f770*/  BSYNC B2 ;  /* 0x0000000000027941 */ /* 0x000fea0003800000 */
.L_x_6770:
        /* <DEDUP_REMOVED lines=11> */
.L_x_6772:
        /* <DEDUP_REMOVED lines=15> */
.L_x_6773:
        /* <DEDUP_REMOVED lines=12> */
.L_x_6760:
[----:B------:R-:W-:Y:S05]  /*f9e0*/  BSYNC B1 ;  /* 0x0000000000017941 */ /* 0x000fea0003800000 */
.L_x_6759:
        /* <DEDUP_REMOVED lines=33> */
.L_x_6776:
[----:B------:R-:W-:Y:S01]  /*fc00*/  LEA R2, R18, UR36, 0x3 ;  /* 0x0000002412027c11 */ /* 0x000fe2000f8e18ff */
[----:B------:R-:W-:Y:S01]  /*fc10*/  BSSY B2, `(.L_x_6777) ;  /* 0x0000004000027945 */ /* 0x000fe20003800000 */
[----:B------:R-:W-:-:S04]  /*fc20*/  SHF.L.U32 R3, R10, 0x1f, RZ ;  /* 0x0000001f0a037819 */ /* 0x000fc800000006ff */
[----:B------:R-:W2:Y:S02]  /*fc30*/  SYNCS.PHASECHK.TRANS64.TRYWAIT P0, [R2+URZ+0x34840], R3 ;  /* 0x03484003020075a7 */ /* 0x000ea4000800017f */
[----:B--2---:R-:W-:Y:S05]  /*fc40*/  @!P0 BRA `(.L_x_6778) ;  /* 0x0000001c00c48947 */ /* 0x004fea0003800000 */
.L_x_6841:
[----:B------:R-:W-:Y:S05]  /*fc50*/  BSYNC B2 ;  /* 0x0000000000027941 */ /* 0x000fea0003800000 */
.L_x_6777:
        /* <DEDUP_REMOVED lines=12> */
.L_x_6780:
[----:B------:R-:W-:Y:S05]  /*fd20*/  BSYNC B2 ;  /* 0x0000000000027941 */ /* 0x000fea0003800000 */
.L_x_6779:
        /* <DEDUP_REMOVED lines=12> */
.L_x_6781:
        /* <DEDUP_REMOVED lines=16> */
.L_x_6782:
        /* <DEDUP_REMOVED lines=15> */
.L_x_6842:
[----:B------:R-:W-:Y:S05]  /*ffe0*/  BSYNC B2 ;  /* 0x0000000000027941 */ /* 0x000fea0003800000 */
.L_x_6783:
        /* <DEDUP_REMOVED lines=11> */
.L_x_6786:
[----:B------:R-:W-:Y:S05]  /*100a0*/  BSYNC B2 ;  /* 0x0000000000027941 */ /* 0x000fea0003800000 */
.L_x_6785:
        /* <DEDUP_REMOVED lines=11> */
.L_x_6787:
        /* <DEDUP_REMOVED lines=15> */
.L_x_6788:
        /* <DEDUP_REMOVED lines=12> */
.L_x_6775:
[----:B------:R-:W-:Y:S05]  /*10310*/  BSYNC B1 ;  /* 0x0000000000017941 */ /* 0x000fea0003800000 */
.L_x_6774:
[C---:B------:R-:W-:Y:S01]  /*10320*/  ISETP.GT.AND P0, PT, R0.reuse, 0x1, PT ;  /* 0x000000010000780c */ /* 0x040fe20003f04270 */
[----:B------:R-:W-:-:S12]  /*10330*/  VIADD R0, R0, 0xfffffffe ;  /* 0xfffffffe00007836 */ /* 0x000fd80000000000 */
[----:B------:R-:W-:Y:S05]  /*10340*/  @P0 BRA `(.L_x_6789) ;  /* 0xffffffec005c0947 */ /* 0x000fea000383ffff */
.L_x_6758:
[----:B------:R-:W-:Y:S05]  /*10350*/  BSYNC B0 ;  /* 0x0000000000007941 */ /* 0x000fea0003800000 */
.L_x_6741:
[----:B------:R-:W-:Y:S01]  /*10360*/  LOP3.LUT P0, RZ, R19, 0x2, RZ, 0xc0, !PT ;  /* 0x0000000213ff7812 */ /* 0x000fe2000780c0ff */
[----:B------:R-:W-:-:S12]  /*10370*/  BSSY B0, `(.L_x_6790) ;  /* 0x000003a000007945 */ /* 0x000fd80003800000 */
[----:B------:R-:W-:Y:S05]  /*10380*/  @!P0 BRA `(.L_x_6791) ;  /* 0x0000000000e08947 */ /* 0x000fea0003800000 */
[----:B------:R-:W3:Y:S01]  /*10390*/  LDL R3, [R1+0x4] ;  /* 0x0000040001037983 */ /* 0x000ee20000100800 */
[----:B0-----:R-:W-:Y:S01]  /*103a0*/  LEA R0, R18, UR36, 0x3 ;  /* 0x0000002412007c11 */ /* 0x001fe2000f8e18ff */
[----:B------:R-:W-:Y:S01]  /*103b0*/  BSSY B1, `(.L_x_6792) ;  /* 0x0000007000017945 */ /* 0x000fe20003800000 */
[----:B------:R-:W0:Y:S02]  /*103c0*/  S2R R2, SR_TID.X ;  /* 0x0000000000027919 */ /* 0x000e240000002100 */
[----:B0-----:R-:W-:-:S04]  /*103d0*/  LOP3.LUT R2, R2, 0x7f, RZ, 0xc0, !PT ;  /* 0x0000007f02027812 */ /* 0x001fc800078ec0ff */
[----:B------:R-:W-:Y:S02]  /*103e0*/  ISETP.NE.AND P1, PT, R2, RZ, PT ;  /* 0x000000ff0200720c */ /* 0x000fe40003f25270 */
[----:B---3--:R-:W-:-:S04]  /*103f0*/  SHF.L.U32 R3, R3, 0x1f, RZ ;  /* 0x0000001f03037819 */ /* 0x008fc800000006ff */
[----:B------:R-:W0:Y:S02]  /*10400*/  SYNCS.PHASECHK.TRANS64.TRYWAIT P0, [R0+URZ+0x34860], R3 ;  /* 0x03486003000075a7 */ /* 0x000e24000800017f */
[----:B0-----:R-:W-:Y:S05]  /*10410*/  @!P0 BRA `(.L_x_6793) ;  /* 0x0000001400f88947 */ /* 0x001fea0003800000 */
.L_x_6843:
[----:B------:R-:W-:Y:S05]  /*10420*/  BSYNC B1 ;  /* 0x0000000000017941 */ /* 0x000fea0003800000 */
.L_x_6792:
        /* <DEDUP_REMOVED lines=9> */
.L_x_6795:
[----:B------:R-:W-:Y:S05]  /*104c0*/  BSYNC B1 ;  /* 0x0000000000017941 */ /* 0x000fea0003800000 */
.L_x_6794:
[----:B------:R-:W3:Y:S01]  /*104d0*/  LDL R2, [R1+0x8] ;  /* 0x0000080001027983 */ /* 0x000ee20000100800 */
        /* <DEDUP_REMOVED lines=9> */
[----:B---3--:R-:W-:-:S09]  /*10570*/  IMAD R2, R2, 0xb0, RZ ;  /* 0x000000b002027824 */ /* 0x008fd200078e02ff */
.L_x_6796:
        /* <DEDUP_REMOVED lines=15> */
.L_x_6797:
        /* <DEDUP_REMOVED lines=10> */
.L_x_6791:
[----:B------:R-:W-:Y:S05]  /*10710*/  BSYNC B0 ;  /* 0x0000000000007941 */ /* 0x000fea0003800000 */
.L_x_6790:
[----:B--2---:R-:W2:Y:S01]  /*10720*/  LDL.LU R5, [R1+0x24] ;  /* 0x0000240001057983 */ /* 0x004ea20000300800 */
[----:B------:R-:W-:Y:S01]  /*10730*/  VIADD R18, R18, 0x1 ;  /* 0x0000000112127836 */ /* 0x000fe20000000000 */
[----:B------:R-:W-:Y:S02]  /*10740*/  ULDC UR4, c[0x0][0xc34] ;  /* 0x00030d0000047ab9 */ /* 0x000fe40000000800 */
[----:B------:R-:W3:Y:S04]  /*10750*/  LDL.LU R4, [R1+0x4] ;  /* 0x0000040001047983 */ /* 0x000ee80000300800 */
[----:B------:R-:W4:Y:S01]  /*10760*/  LDL.LU R3, [R1+0x2c] ;  /* 0x00002c0001037983 */ /* 0x000f220000300800 */
[----:B------:R-:W-:-:S04]  /*10770*/  ISETP.NE.AND P0, PT, R18, 0x2, PT ;  /* 0x000000021200780c */ /* 0x000fc80003f05270 */
[----:B0-----:R-:W-:Y:S02]  /*10780*/  SEL R0, RZ, 0x1, P0 ;  /* 0x00000001ff007807 */ /* 0x001fe40000000000 */
[----:B------:R-:W-:Y:S01]  /*10790*/  SEL R18, R18, RZ, P0 ;  /* 0x000000ff12127207 */ /* 0x000fe20000000000 */
[----:B--2---:R-:W-:Y:S01]  /*107a0*/  VIADD R5, R5, UR37 ;  /* 0x0000002505057c36 */ /* 0x004fe20008000000 */
[----:B---3--:R-:W-:-:S04]  /*107b0*/  LOP3.LUT R4, R4, R0, RZ, 0x3c, !PT ;  /* 0x0000000004047212 */ /* 0x008fc800078e3cff */
[----:B------:R0:W-:Y:S01]  /*107c0*/  STL [R1+0x24], R5 ;  /* 0x0000240501007387 */ /* 0x0001e20000100800 */
[----:B------:R-:W-:Y:S01]  /*107d0*/  ISETP.GE.AND P1, PT, R5, UR4, PT ;  /* 0x0000000405007c0c */ /* 0x000fe2000bf26270 */
[----:B----4-:R-:W-:-:S05]  /*107e0*/  VIADD R3, R3, 0x1 ;  /* 0x0000000103037836 */ /* 0x010fca0000000000 */
[----:B------:R0:W-:Y:S04]  /*107f0*/  STL [R1+0x2c], R3 ;  /* 0x00002c0301007387 */ /* 0x0001e80000100800 */
[----:B------:R0:W-:Y:S03]  /*10800*/  STL [R1+0x4], R4 ;  /* 0x0000040401007387 */ /* 0x0001e60000100800 */
[----:B------:R-:W-:Y:S05]  /*10810*/  @!P1 BRA `(.L_x_6798) ;  /* 0xffffffc400b09947 */ /* 0x000fea000383ffff */
[----:B------:R-:W-:-:S07]  /*10820*/  LOP3.LUT R2, R3, 0x1, RZ, 0xc, !PT ;  /* 0x0000000103027812 */ /* 0x000fce00078e0cff */
.L_x_6725:
[----:B0-----:R-:W0:Y:S01]  /*10830*/  S2R R3, SR_CgaCtaId ;  /* 0x0000000000037919 */ /* 0x001e220000008800 */
[----:B------:R-:W-:Y:S01]  /*10840*/  MOV R0, 0x400 ;  /* 0x0000040000007802 */ /* 0x000fe20000000f00 */
[----:B------:R-:W-:Y:S03]  /*10850*/  BSSY B0, `(.L_x_6799) ;  /* 0x0000005000007945 */ /* 0x000fe60003800000 */
[----:B0-----:R-:W-:Y:S02]  /*10860*/  LEA R0, R3, R0, 0x18 ;  /* 0x0000000003007211 */ /* 0x001fe400078ec0ff */
[----:B------:R-:W-:-:S04]  /*10870*/  SHF.L.U32 R3, R2, 0x1f, RZ ;  /* 0x0000001f02037819 */ /* 0x000fc800000006ff */
[----:B------:R-:W0:Y:S02]  /*10880*/  SYNCS.PHASECHK.TRANS64.TRYWAIT P0, [R0+URZ+0x34820], R3 ;  /* 0x03482003000075a7 */ /* 0x000e24000800017f */
[----:B0-----:R-:W-:Y:S05]  /*10890*/  @!P0 BRA `(.L_x_6800) ;  /* 0x0000001000ec8947 */ /* 0x001fea0003800000 */
.L_x_6844:
[----:B------:R-:W-:Y:S05]  /*108a0*/  BSYNC B0 ;  /* 0x0000000000007941 */ /* 0x000fea0003800000 */
.L_x_6799:
[----:B------:R-:W-:-:S03]  /*108b0*/  UMOV UR4, 0xffffffff ;  /* 0xffffffff00047882 */ /* 0x000fc60000000000 */
[----:B------:R-:W-:Y:S05]  /*108c0*/  BRA.DIV UR4, `(.L_x_6801) ;  /* 0x0000001204f47947 */ /* 0x000fea000b800000 */
[----:B------:R-:W2:Y:S02]  /*108d0*/  S2R R2, SR_TID.X ;  /* 0x0000000000027919 */ /* 0x000ea40000002100 */
[----:B--2---:R-:W-:-:S04]  /*108e0*/  SHF.R.U32.HI R2, RZ, 0x5, R2 ;  /* 0x00000005ff027819 */ /* 0x004fc80000011602 */
[----:B------:R-:W-:-:S05]  /*108f0*/  LOP3.LUT R2, R2, 0x3, RZ, 0xc0, !PT ;  /* 0x0000000302027812 */ /* 0x000fca00078ec0ff */
[----:B------:R2:W3:Y:S02]  /*10900*/  SHFL.IDX PT, R14, R2, RZ, 0x1f ;  /* 0x00001fff020e7589 */ /* 0x0004e400000e0000 */
.L_x_6847:
[----:B---3--:R-:W-:Y:S01]  /*10910*/  ISETP.NE.AND P0, PT, R14, RZ, PT ;  /* 0x000000ff0e00720c */ /* 0x008fe20003f05270 */
[----:B------:R-:W-:-:S12]  /*10920*/  BSSY B0, `(.L_x_6802) ;  /* 0x0000025000007945 */ /* 0x000fd80003800000 */
[----:B------:R-:W-:Y:S05]  /*10930*/  @P0 BRA `(.L_x_6803) ;  /* 0x00000000008c0947 */ /* 0x000fea0003800000 */
[----:B------:R-:W-:-:S03]  /*10940*/  UMOV UR4, 0xffffffff ;  /* 0xffffffff00047882 */ /* 0x000fc60000000000 */
[----:B------:R-:W-:Y:S05]  /*10950*/  BRA.DIV UR4, `(.L_x_6804) ;  /* 0x0000001604047947 */ /* 0x000fea000b800000 */
[----:B------:R-:W-:-:S13]  /*10960*/  ELECT P6, URZ, PT ;  /* 0x00000000003f782f */ /* 0x000fda00038c0000 */
.L_x_6850:
[----:B------:R-:W-:Y:S05]  /*10970*/  @!P6 BRA `(.L_x_6803) ;  /* 0x00000000007ce947 */ /* 0x000fea0003800000 */
[----:B--2---:R-:W2:Y:S02]  /*10980*/  LDL.LU R2, [R1+0x30] ;  /* 0x0000300001027983 */ /* 0x004ea40000300800 */
[----:B--2---:R-:W-:-:S04]  /*10990*/  LOP3.LUT R2, R2, 0x2, RZ, 0xfc, !PT ;  /* 0x0000000202027812 */ /* 0x004fc800078efcff */
[----:B------:R-:W-:-:S13]  /*109a0*/  ISETP.NE.AND P2, PT, R2, 0x3, PT ;  /* 0x000000030200780c */ /* 0x000fda0003f45270 */
[----:B------:R-:W-:Y:S05]  /*109b0*/  @!P2 BRA `(.L_x_6805) ;  /* 0x000000000004a947 */ /* 0x000fea0003800000 */
[----:B------:R-:W-:Y:S01]  /*109c0*/  BPT.TRAP 0x1 ;  /* 0x000000040000795c */ /* 0x000fe20000300000 */
.L_x_6805:
        /* <DEDUP_REMOVED lines=13> */
.L_x_6851:
[----:B------:R-:W2:Y:S02]  /*10aa0*/  SYNCS.PHASECHK.TRANS64.TRYWAIT P0, [R3+URZ], R2 ;  /* 0x00000002030075a7 */ /* 0x000ea4000800017f */
[----:B--2---:R-:W-:Y:S05]  /*10ab0*/  @!P0 BRA `(.L_x_6807) ;  /* 0x0000001000e08947 */ /* 0x004fea0003800000 */
.L_x_6852:
[----:B------:R-:W-:Y:S05]  /*10ac0*/  @!P2 BRA `(.L_x_6808) ;  /* 0x000000000004a947 */ /* 0x000fea0003800000 */
[----:B------:R-:W-:Y:S01]  /*10ad0*/  BPT.TRAP 0x1 ;  /* 0x000000040000795c */ /* 0x000fe20000300000 */
.L_x_6808:
[----:B--2---:R-:W-:-:S04]  /*10ae0*/  VIADD R3, R0, 0x34860 ;  /* 0x0003486000037836 */ /* 0x004fc80000000000 */
[----:B------:R-:W-:-:S04]  /*10af0*/  IMAD R18, R18, 0x8, R3 ;  /* 0x0000000812127824 */ /* 0x000fc800078e0203 */
[----:B------:R-:W2:Y:S02]  /*10b00*/  SYNCS.PHASECHK.TRANS64.TRYWAIT P0, [R18+URZ], R5 ;  /* 0x00000005120075a7 */ /* 0x000ea4000800017f */
[----:B--2---:R-:W-:Y:S05]  /*10b10*/  @!P0 BRA `(.L_x_6809) ;  /* 0x0000001000dc8947 */ /* 0x004fea0003800000 */
.L_x_6853:
[----:B------:R-:W-:-:S07]  /*10b20*/  IMAD R3, R4, 0x8, R3 ;  /* 0x0000000804037824 */ /* 0x000fce00078e0203 */
.L_x_6810:
[----:B---3--:R3:W4:Y:S02]  /*10b30*/  SYNCS.PHASECHK.TRANS64.TRYWAIT P0, [R3+URZ], R2 ;  /* 0x00000002030075a7 */ /* 0x008724000800017f */
[----:B----4-:R-:W-:Y:S05]  /*10b40*/  @!P0 NANOSLEEP.SYNCS 0x989680 ;  /* 0x009896800000895d */ /* 0x010fea0003900000 */
[----:B------:R-:W4:Y:S02]  /*10b50*/  @!P0 SYNCS.PHASECHK.TRANS64 P0, [R3+URZ], R2 ;  /* 0x00000002030085a7 */ /* 0x000f24000800007f */
[----:B----4-:R-:W-:Y:S05]  /*10b60*/  @!P0 BRA `(.L_x_6810) ;  /* 0xfffffffc00f08947 */ /* 0x010fea000383ffff */
.L_x_6803:
[----:B------:R-:W-:Y:S05]  /*10b70*/  BSYNC B0 ;  /* 0x0000000000007941 */ /* 0x000fea0003800000 */
.L_x_6802:
[----:B------:R-:W-:Y:S05]  /*10b80*/  EXIT ;  /* 0x000000000000794d */ /* 0x000fea0003800000 */
.L_x_6697:
[----:B0-----:R-:W-:-:S04]  /*10b90*/  IMAD.U32 R3, RZ, RZ, UR61 ;  /* 0x0000003dff037e24 */ /* 0x001fc8000f8e00ff */
[----:B------:R0:W1:Y:S03]  /*10ba0*/  SYNCS.PHASECHK.TRANS64.TRYWAIT P1, [R3+URZ+0x34800], R0 ;  /* 0x03480000030075a7 */ /* 0x000066000802017f */
[----:B-1----:R-:W-:Y:S05]  /*10bb0*/  @!P1 NANOSLEEP.SYNCS 0x989680 ;  /* 0x009896800000995d */ /* 0x002fea0003900000 */
[----:B------:R-:W1:Y:S02]  /*10bc0*/  @!P1 SYNCS.PHASECHK.TRANS64 P1, [R3+URZ+0x34800], R0 ;  /* 0x03480000030095a7 */ /* 0x000e64000802007f */
[----:B-1----:R-:W-:Y:S05]  /*10bd0*/  @!P1 BRA `(.L_x_6697) ;  /* 0xfffffffc00ec9947 */ /* 0x002fea000383ffff */
[----:B------:R-:W-:Y:S05]  /*10be0*/  BRA `(.L_x_6811) ;  /* 0xffffff0400747947 */ /* 0x000fea000383ffff */
.L_x_6701:
[----:B-1----:R1:W2:Y:S02]  /*10bf0*/  SYNCS.PHASECHK.TRANS64.TRYWAIT P2, [R11+URZ+0x34830], R0 ;  /* 0x034830000b0075a7 */ /* 0x0022a4000804017f */
[----:B--2---:R-:W-:Y:S05]  /*10c00*/  @!P2 NANOSLEEP.SYNCS 0x989680 ;  /* 0x009896800000a95d */ /* 0x004fea0003900000 */
[----:B------:R-:W2:Y:S02]  /*10c10*/  @!P2 SYNCS.PHASECHK.TRANS64 P2, [R11+URZ+0x34830], R0 ;  /* 0x034830000b00a5a7 */ /* 0x000ea4000804007f */
[----:B--2---:R-:W-:Y:S05]  /*10c20*/  @!P2 BRA `(.L_x_6701) ;  /* 0xfffffffc00f0a947 */ /* 0x004fea000383ffff */
[----:B------:R-:W-:Y:S05]  /*10c30*/  BRA `(.L_x_6700) ;  /* 0xffffff0400a47947 */ /* 0x000fea000383ffff */
.L_x_6706:
[----:B-1----:R-:W-:-:S04]  /*10c40*/  IMAD.U32 R10, RZ, RZ, UR6 ;  /* 0x00000006ff0a7e24 */ /* 0x002fc8000f8e00ff */
[----:B------:R1:W2:Y:S03]  /*10c50*/  SYNCS.PHASECHK.TRANS64.TRYWAIT P2, [R10+URZ+0x34830], R3 ;  /* 0x034830030a0075a7 */ /* 0x0002a6000804017f */
[----:B--2---:R-:W-:Y:S05]  /*10c60*/  @!P2 NANOSLEEP.SYNCS 0x989680 ;  /* 0x009896800000a95d */ /* 0x004fea0003900000 */
[----:B------:R-:W2:Y:S02]  /*10c70*/  @!P2 SYNCS.PHASECHK.TRANS64 P2, [R10+URZ+0x34830], R3 ;  /* 0x034830030a00a5a7 */ /* 0x000ea4000804007f */
[----:B--2---:R-:W-:Y:S05]  /*10c80*/  @!P2 BRA `(.L_x_6706) ;  /* 0xfffffffc00eca947 */ /* 0x004fea000383ffff */
[----:B------:R-:W-:Y:S05]  /*10c90*/  BRA `(.L_x_6703) ;  /* 0xffffff5400b87947 */ /* 0x000fea000383ffff */
.L_x_6710:
[----:B-1----:R-:W-:-:S04]  /*10ca0*/  IMAD.U32 R10, RZ, RZ, UR6 ;  /* 0x00000006ff0a7e24 */ /* 0x002fc8000f8e00ff */
[----:B------:R1:W2:Y:S03]  /*10cb0*/  SYNCS.PHASECHK.TRANS64.TRYWAIT P2, [R10+URZ+0x34850], R3 ;  /* 0x034850030a0075a7 */ /* 0x0002a6000804017f */
[----:B--2---:R-:W-:Y:S05]  /*10cc0*/  @!P2 NANOSLEEP.SYNCS 0x989680 ;  /* 0x009896800000a95d */ /* 0x004fea0003900000 */
[----:B------:R-:W2:Y:S02]  /*10cd0*/  @!P2 SYNCS.PHASECHK.TRANS64 P2, [R10+URZ+0x34850], R3 ;  /* 0x034850030a00a5a7 */ /* 0x000ea4000804007f */
[----:B--2---:R-:W-:Y:S05]  /*10ce0*/  @!P2 BRA `(.L_x_6710) ;  /* 0xfffffffc00eca947 */ /* 0x004fea000383ffff */
[----:B------:R-:W-:Y:S05]  /*10cf0*/  BRA `(.L_x_6707) ;  /* 0xffffff7c00647947 */ /* 0x000fea000383ffff */
.L_x_6715:
[----:B-1----:R-:W-:-:S04]  /*10d00*/  IMAD.U32 R5, RZ, RZ, UR8 ;  /* 0x00000008ff057e24 */ /* 0x002fc8000f8e00ff */
[----:B------:R1:W2:Y:S03]  /*10d10*/  SYNCS.PHASECHK.TRANS64.TRYWAIT P0, [R5+URZ+0x34850], R0 ;  /* 0x03485000050075a7 */ /* 0x0002a6000800017f */
[----:B--2---:R-:W-:Y:S05]  /*10d20*/  @!P0 NANOSLEEP.SYNCS 0x989680 ;  /* 0x009896800000895d */ /* 0x004fea0003900000 */
[----:B------:R-:W2:Y:S02]  /*10d30*/  @!P0 SYNCS.PHASECHK.TRANS64 P0, [R5+URZ+0x34850], R0 ;  /* 0x03485000050085a7 */ /* 0x000ea4000800007f */
[----:B--2---:R-:W-:Y:S05]  /*10d40*/  @!P0 BRA `(.L_x_6715) ;  /* 0xfffffffc00ec8947 */ /* 0x004fea000383ffff */
[----:B------:R-:W-:Y:S05]  /*10d50*/  BRA `(.L_x_6714) ;  /* 0xffffffa000407947 */ /* 0x000fea000383ffff */
.L_x_6729:
        /* <DEDUP_REMOVED lines=11> */
.L_x_6813:
[----:B------:R-:W-:Y:S05]  /*10e10*/  BSYNC B0 ;  /* 0x0000000000007941 */ /* 0x000fea0003800000 */
.L_x_6812:
[----:B------:R-:W-:Y:S05]  /*10e20*/  BRA `(.L_x_6814) ;  /* 0xffffffc400f87947 */ /* 0x000fea000383ffff */
.L_x_6731:
[----:B------:R-:W-:Y:S01]  /*10e30*/  BSSY B0, `(.L_x_6815) ;  /* 0x0000006000007945 */ /* 0x000fe20003800000 */
[----:B------:R-:W-:-:S07]  /*10e40*/  IMAD.MOV.U32 R15, RZ, RZ, -0x1 ;  /* 0xffffffffff0f7424 */ /* 0x000fce00078e00ff */
[----:B012---:R-:W-:Y:S05]  /*10e50*/  WARPSYNC.COLLECTIVE R15, `(.L_x_6816) ;  /* 0x000000000f0c7348 */ /* 0x007fea0003c00000 */
[----:B------:R-:W-:Y:S02]  /*10e60*/  ELECT P6, UR62, PT ;  /* 0x00000000003e782f */ /* 0x000fe400038c0000 */
[----:B------:R-:W-:Y:S01]  /*10e70*/  MOV R14, UR62 ;  /* 0x0000003e000e7c02 */ /* 0x000fe20008000f00 */
[----:B012---:R-:W-:Y:S10]  /*10e80*/  ENDCOLLECTIVE ;  /* 0x000000000000791b */ /* 0x007ff40003800000 */
.L_x_6816:
[----:B------:R-:W-:Y:S05]  /*10e90*/  BSYNC B0 ;  /* 0x0000000000007941 */ /* 0x000fea0003800000 */
.L_x_6815:
[----:B------:R-:W-:Y:S05]  /*10ea0*/  BRA `(.L_x_6817) ;  /* 0xffffffc400f87947 */ /* 0x000fea000383ffff */
.L_x_6733:
[----:B--2---:R2:W4:Y:S02]  /*10eb0*/  SYNCS.PHASECHK.TRANS64.TRYWAIT P0, [R0+URZ+0x34840], R2 ;  /* 0x03484002000075a7 */ /* 0x004524000800017f */
[----:B----4-:R-:W-:Y:S05]  /*10ec0*/  @!P0 NANOSLEEP.SYNCS 0x989680 ;  /* 0x009896800000895d */ /* 0x010fea0003900000 */
[----:B------:R-:W4:Y:S02]  /*10ed0*/  @!P0 SYNCS.PHASECHK.TRANS64 P0, [R0+URZ+0x34840], R2 ;  /* 0x03484002000085a7 */ /* 0x000f24000800007f */
[----:B----4-:R-:W-:Y:S05]  /*10ee0*/  @!P0 BRA `(.L_x_6733) ;  /* 0xfffffffc00f08947 */ /* 0x010fea000383ffff */
[----:B------:R-:W-:Y:S05]  /*10ef0*/  BRA `(.L_x_6818) ;  /* 0xffffffc800587947 */ /* 0x000fea000383ffff */
.L_x_6736:
        /* <DEDUP_REMOVED lines=8> */
.L_x_6819:
[----:B------:R-:W-:Y:S01]  /*10f80*/  IMAD.MOV.U32 R13, RZ, RZ, R0 ;  /* 0x000000ffff0d7224 */ /* 0x000fe200078e0000 */
[----:B------:R-:W-:Y:S01]  /*10f90*/  LOP3.LUT R6, R6, 0x7f, RZ, 0xc0, !PT ;  /* 0x0000007f06067812 */ /* 0x000fe200078ec0ff */
[----:B------:R-:W-:-:S07]  /*10fa0*/  IMAD.MOV.U32 R7, RZ, RZ, R14 ;  /* 0x000000ffff077224 */ /* 0x000fce00078e000e */
[----:B------:R-:W-:Y:S05]  /*10fb0*/  WARPSYNC.COLLECTIVE R15, `(.L_x_6820) ;  /* 0x000000000f087348 */ /* 0x000fea0003c00000 */
[----:B------:R0:W1:Y:S02]  /*10fc0*/  SHFL.IDX P6, R14, R13, R12, R11 ;  /* 0x0000000c0d0e7389 */ /* 0x00006400000c000b */
[----:B01----:R-:W-:Y:S01]  /*10fd0*/  ENDCOLLECTIVE ;  /* 0x000000000000791b */ /* 0x003fe20003800000 */
.L_x_6820:
        /* <DEDUP_REMOVED lines=16> */
[----:B------:R0:W-:Y:S01]  /*110e0*/  @!P2 LDGSTS.E.BYPASS.LTC128B.128 [R9+0x1a400], desc[UR6][R6.64+0x80], !P1 ;  /* 0x1a4000800609afae */ /* 0x0001e2000c901d46 */
[----:B------:R-:W-:-:S13]  /*110f0*/  ISETP.GE.AND P2, PT, R5, R3, PT ;  /* 0x000000030500720c */ /* 0x000fda0003f46270 */
[----:B0-----:R-:W-:Y:S05]  /*11100*/  WARPSYNC.COLLECTIVE R15, `(.L_x_6821) ;  /* 0x000000000f087348 */ /* 0x001fea0003c00000 */
[----:B------:R1:W2:Y:S02]  /*11110*/  SHFL.IDX P6, R14, R13, R12, R11 ;  /* 0x0000000c0d0e7389 */ /* 0x0002a400000c000b */
[----:B012---:R-:W-:Y:S01]  /*11120*/  ENDCOLLECTIVE ;  /* 0x000000000000791b */ /* 0x007fe20003800000 */
.L_x_6821:
[----:B------:R-:W-:Y:S02]  /*11130*/  IMAD.MOV.U32 R13, RZ, RZ, R0 ;  /* 0x000000ffff0d7224 */ /* 0x000fe400078e0000 */
[----:B------:R-:W-:-:S07]  /*11140*/  IMAD.MOV.U32 R8, RZ, RZ, R14 ;  /* 0x000000ffff087224 */ /* 0x000fce00078e000e */
[----:B------:R-:W-:Y:S05]  /*11150*/  WARPSYNC.COLLECTIVE R15, `(.L_x_6822) ;  /* 0x000000000f087348 */ /* 0x000fea0003c00000 */
[----:B------:R0:W1:Y:S02]  /*11160*/  SHFL.IDX P6, R14, R13, R12, R11 ;  /* 0x0000000c0d0e7389 */ /* 0x00006400000c000b */
[----:B01----:R-:W-:Y:S01]  /*11170*/  ENDCOLLECTIVE ;  /* 0x000000000000791b */ /* 0x003fe20003800000 */
.L_x_6822:
[----:B------:R-:W-:Y:S01]  /*11180*/  ULDC.64 UR4, c[0x0][0x208] ;  /* 0x0000820000047ab9 */ /* 0x000fe20000000a00 */
[----:B------:R-:W-:Y:S02]  /*11190*/  IMAD.MOV.U32 R13, RZ, RZ, R2 ;  /* 0x000000ffff0d7224 */ /* 0x000fe400078e0002 */
[----:B------:R-:W-:Y:S02]  /*111a0*/  IMAD.MOV.U32 R12, RZ, RZ, 0x2 ;  /* 0x00000002ff0c7424 */ /* 0x000fe400078e00ff */
[----:B------:R-:W-:-:S05]  /*111b0*/  IMAD.MOV.U32 R5, RZ, RZ, R14 ;  /* 0x000000ffff057224 */ /* 0x000fca00078e000e */
[----:B------:R-:W-:-:S05]  /*111c0*/  @!P2 LEA R5, P3, R10, R5, 0x1 ;  /* 0x000000050a05a211 */ /* 0x000fca00078608ff */
[----:B------:R-:W-:Y:S02]  /*111d0*/  @!P2 IMAD.X R6, RZ, RZ, R8, P3 ;  /* 0x000000ffff06a224 */ /* 0x000fe400018e0608 */
[C---:B------:R-:W-:Y:S02]  /*111e0*/  VIADD R8, R4.reuse, 0x60 ;  /* 0x0000006004087836 */ /* 0x040fe40000000000 */
[----:B------:R-:W-:Y:S02]  /*111f0*/  @!P2 IMAD.MOV.U32 R7, RZ, RZ, R6 ;  /* 0x000000ffff07a224 */ /* 0x000fe400078e0006 */
[----:B------:R-:W-:Y:S02]  /*11200*/  @!P2 IMAD.MOV.U32 R6, RZ, RZ, R5 ;  /* 0x000000ffff06a224 */ /* 0x000fe400078e0005 */
[----:B------:R-:W-:-:S03]  /*11210*/  VIADD R5, R4, 0x20 ;  /* 0x0000002004057836 */ /* 0x000fc60000000000 */
        /* <DEDUP_REMOVED lines=9> */
.L_x_6823:
[----:B------:R-:W-:Y:S02]  /*112b0*/  IMAD.MOV.U32 R13, RZ, RZ, R0 ;  /* 0x000000ffff0d7224 */ /* 0x000fe400078e0000 */
[----:B------:R-:W-:-:S07]  /*112c0*/  IMAD.MOV.U32 R5, RZ, RZ, R14 ;  /* 0x000000ffff057224 */ /* 0x000fce00078e000e */
[----:B------:R-:W-:Y:S05]  /*112d0*/  WARPSYNC.COLLECTIVE R15, `(.L_x_6824) ;  /* 0x000000000f087348 */ /* 0x000fea0003c00000 */
[----:B------:R0:W1:Y:S02]  /*112e0*/  SHFL.IDX P6, R14, R13, R12, R11 ;  /* 0x0000000c0d0e7389 */ /* 0x00006400000c000b */
[----:B01----:R-:W-:Y:S01]  /*112f0*/  ENDCOLLECTIVE ;  /* 0x000000000000791b */ /* 0x003fe20003800000 */
.L_x_6824:
        /* <DEDUP_REMOVED lines=17> */
.L_x_6825:
[----:B------:R-:W-:Y:S02]  /*11410*/  IMAD.MOV.U32 R13, RZ, RZ, R0 ;  /* 0x000000ffff0d7224 */ /* 0x000fe400078e0000 */
[----:B------:R-:W-:-:S07]  /*11420*/  IMAD.MOV.U32 R5, RZ, RZ, R14 ;  /* 0x000000ffff057224 */ /* 0x000fce00078e000e */
[----:B------:R-:W-:Y:S05]  /*11430*/  WARPSYNC.COLLECTIVE R15, `(.L_x_6826) ;  /* 0x000000000f087348 */ /* 0x000fea0003c00000 */
[----:B------:R0:W1:Y:S02]  /*11440*/  SHFL.IDX P6, R14, R13, R12, R11 ;  /* 0x0000000c0d0e7389 */ /* 0x00006400000c000b */
[----:B01----:R-:W-:Y:S01]  /*11450*/  ENDCOLLECTIVE ;  /* 0x000000000000791b */ /* 0x003fe20003800000 */
.L_x_6826:
        /* <DEDUP_REMOVED lines=17> */
.L_x_6827:
[----:B------:R-:W-:Y:S02]  /*11570*/  IMAD.MOV.U32 R13, RZ, RZ, R0 ;  /* 0x000000ffff0d7224 */ /* 0x000fe400078e0000 */
[----:B------:R-:W-:-:S07]  /*11580*/  IMAD.MOV.U32 R5, RZ, RZ, R14 ;  /* 0x000000ffff057224 */ /* 0x000fce00078e000e */
[----:B------:R-:W-:Y:S05]  /*11590*/  WARPSYNC.COLLECTIVE R15, `(.L_x_6828) ;  /* 0x000000000f087348 */ /* 0x000fea0003c00000 */
[----:B------:R0:W1:Y:S02]  /*115a0*/  SHFL.IDX P6, R14, R13, R12, R11 ;  /* 0x0000000c0d0e7389 */ /* 0x00006400000c000b */
[----:B01----:R-:W-:Y:S01]  /*115b0*/  ENDCOLLECTIVE ;  /* 0x000000000000791b */ /* 0x003fe20003800000 */
.L_x_6828:
        /* <DEDUP_REMOVED lines=17> */
.L_x_6829:
[----:B------:R-:W-:Y:S02]  /*116d0*/  IMAD.MOV.U32 R13, RZ, RZ, R0 ;  /* 0x000000ffff0d7224 */ /* 0x000fe400078e0000 */
[----:B------:R-:W-:-:S07]  /*116e0*/  IMAD.MOV.U32 R5, RZ, RZ, R14 ;  /* 0x000000ffff057224 */ /* 0x000fce00078e000e */
[----:B------:R-:W-:Y:S05]  /*116f0*/  WARPSYNC.COLLECTIVE R15, `(.L_x_6830) ;  /* 0x000000000f087348 */ /* 0x000fea0003c00000 */
[----:B------:R0:W1:Y:S02]  /*11700*/  SHFL.IDX P6, R14, R13, R12, R11 ;  /* 0x0000000c0d0e7389 */ /* 0x00006400000c000b */
[----:B01----:R-:W-:Y:S01]  /*11710*/  ENDCOLLECTIVE ;  /* 0x000000000000791b */ /* 0x003fe20003800000 */
.L_x_6830:
        /* <DEDUP_REMOVED lines=16> */
.L_x_6831:
[----:B------:R-:W-:Y:S02]  /*11820*/  IMAD.MOV.U32 R13, RZ, RZ, R0 ;  /* 0x000000ffff0d7224 */ /* 0x000fe400078e0000 */
[----:B------:R-:W-:-:S07]  /*11830*/  IMAD.MOV.U32 R5, RZ, RZ, R14 ;  /* 0x000000ffff057224 */ /* 0x000fce00078e000e */
[----:B------:R-:W-:Y:S05]  /*11840*/  WARPSYNC.COLLECTIVE R15, `(.L_x_6832) ;  /* 0x000000000f087348 */ /* 0x000fea0003c00000 */
[----:B------:R0:W1:Y:S02]  /*11850*/  SHFL.IDX P6, R14, R13, R12, R11 ;  /* 0x0000000c0d0e7389 */ /* 0x00006400000c000b */
[----:B01----:R-:W-:Y:S01]  /*11860*/  ENDCOLLECTIVE ;  /* 0x000000000000791b */ /* 0x003fe20003800000 */
.L_x_6832:
        /* <DEDUP_REMOVED lines=11> */
[----:B------:R0:W-:Y:S02]  /*11920*/  @!P2 LDGSTS.E.BYPASS.LTC128B.128 [R9+0x1d400], desc[UR4][R6.64+0x80], !P1 ;  /* 0x1d4000800609afae */ /* 0x0001e4000c901d44 */
[----:B0-----:R-:W-:Y:S05]  /*11930*/  WARPSYNC.COLLECTIVE R15, `(.L_x_6833) ;  /* 0x000000000f087348 */ /* 0x001fea0003c00000 */
[----:B------:R1:W2:Y:S02]  /*11940*/  SHFL.IDX P6, R14, R13, R12, R11 ;  /* 0x0000000c0d0e7389 */ /* 0x0002a400000c000b */
[----:B012---:R-:W-:Y:S01]  /*11950*/  ENDCOLLECTIVE ;  /* 0x000000000000791b */ /* 0x007fe20003800000 */
.L_x_6833:
[----:B------:R-:W-:Y:S02]  /*11960*/  IMAD.MOV.U32 R13, RZ, RZ, R0 ;  /* 0x000000ffff0d7224 */ /* 0x000fe400078e0000 */
[----:B------:R-:W-:-:S07]  /*11970*/  IMAD.MOV.U32 R5, RZ, RZ, R14 ;  /* 0x000000ffff057224 */ /* 0x000fce00078e000e */
[----:B------:R-:W-:Y:S05]  /*11980*/  WARPSYNC.COLLECTIVE R15, `(.L_x_6834) ;  /* 0x000000000f087348 */ /* 0x000fea0003c00000 */
[----:B------:R0:W1:Y:S02]  /*11990*/  SHFL.IDX P6, R14, R13, R12, R11 ;  /* 0x0000000c0d0e7389 */ /* 0x00006400000c000b */
[----:B01----:R-:W-:Y:S01]  /*119a0*/  ENDCOLLECTIVE ;  /* 0x000000000000791b */ /* 0x003fe20003800000 */
.L_x_6834:
[----:B------:R-:W-:Y:S01]  /*119b0*/  IMAD.MOV.U32 R0, RZ, RZ, R14 ;  /* 0x000000ffff007224 */ /* 0x000fe200078e000e */
[----:B------:R-:W-:Y:S06]  /*119c0*/  BRA `(.L_x_6835) ;  /* 0xffffffc800a47947 */ /* 0x000fec000383ffff */
.L_x_6740:
[----:B0-----:R0:W1:Y:S02]  /*119d0*/  SYNCS.PHASECHK.TRANS64.TRYWAIT P0, [R11+URZ+0x34820], R0 ;  /* 0x034820000b0075a7 */ /* 0x001064000800017f */
[----:B-1----:R-:W-:Y:S05]  /*119e0*/  @!P0 NANOSLEEP.SYNCS 0x989680 ;  /* 0x009896800000895d */ /* 0x002fea0003900000 */
[----:B------:R-:W1:Y:S02]  /*119f0*/  @!P0 SYNCS.PHASECHK.TRANS64 P0, [R11+URZ+0x34820], R0 ;  /* 0x034820000b0085a7 */ /* 0x000e64000800007f */
[----:B-1----:R-:W-:Y:S05]  /*11a00*/  @!P0 BRA `(.L_x_6740) ;  /* 0xfffffffc00f08947 */ /* 0x002fea000383ffff */
[----:B------:R-:W-:Y:S05]  /*11a10*/  BRA `(.L_x_6836) ;  /* 0xffffffc800fc7947 */ /* 0x000fea000383ffff */
.L_x_6747:
[----:B-1----:R1:W3:Y:S02]  /*11a20*/  SYNCS.PHASECHK.TRANS64.TRYWAIT P0, [R3+URZ+0x34840], R2 ;  /* 0x03484002030075a7 */ /* 0x0022e4000800017f */
[----:B---3--:R-:W-:Y:S05]  /*11a30*/  @!P0 NANOSLEEP.SYNCS 0x989680 ;  /* 0x009896800000895d */ /* 0x008fea0003900000 */
[----:B------:R-:W3:Y:S02]  /*11a40*/  @!P0 SYNCS.PHASECHK.TRANS64 P0, [R3+URZ+0x34840], R2 ;  /* 0x03484002030085a7 */ /* 0x000ee4000800007f */
[----:B---3--:R-:W-:Y:S05]  /*11a50*/  @!P0 BRA `(.L_x_6747) ;  /* 0xfffffffc00f08947 */ /* 0x008fea000383ffff */
[----:B------:R-:W-:Y:S05]  /*11a60*/  BRA `(.L_x_6837) ;  /* 0xffffffcc00b07947 */ /* 0x000fea000383ffff */
.L_x_6753:
[----:B0-----:R0:W1:Y:S02]  /*11a70*/  SYNCS.PHASECHK.TRANS64.TRYWAIT P0, [R3+URZ+0x60], R2 ;  /* 0x00006002030075a7 */ /* 0x001064000800017f */
[----:B-1----:R-:W-:Y:S05]  /*11a80*/  @!P0 NANOSLEEP.SYNCS 0x989680 ;  /* 0x009896800000895d */ /* 0x002fea0003900000 */
[----:B------:R-:W1:Y:S02]  /*11a90*/  @!P0 SYNCS.PHASECHK.TRANS64 P0, [R3+URZ+0x60], R2 ;  /* 0x00006002030085a7 */ /* 0x000e64000800007f */
[----:B-1----:R-:W-:Y:S05]  /*11aa0*/  @!P0 BRA `(.L_x_6753) ;  /* 0xfffffffc00f08947 */ /* 0x002fea000383ffff */
[----:B------:R-:W-:Y:S05]  /*11ab0*/  BRA `(.L_x_6838) ;  /* 0xffffffd000807947 */ /* 0x000fea000383ffff */
.L_x_6763:
[----:B-1----:R1:W2:Y:S02]  /*11ac0*/  SYNCS.PHASECHK.TRANS64.TRYWAIT P0, [R3+URZ+0x34840], R2 ;  /* 0x03484002030075a7 */ /* 0x0022a4000800017f */
[----:B--2---:R-:W-:Y:S05]  /*11ad0*/  @!P0 NANOSLEEP.SYNCS 0x989680 ;  /* 0x009896800000895d */ /* 0x004fea0003900000 */
[----:B------:R-:W2:Y:S02]  /*11ae0*/  @!P0 SYNCS.PHASECHK.TRANS64 P0, [R3+URZ+0x34840], R2 ;  /* 0x03484002030085a7 */ /* 0x000ea4000800007f */
[----:B--2---:R-:W-:Y:S05]  /*11af0*/  @!P0 BRA `(.L_x_6763) ;  /* 0xfffffffc00f08947 */ /* 0x004fea000383ffff */
[----:B------:R-:W-:Y:S05]  /*11b00*/  BRA `(.L_x_6839) ;  /* 0xffffffd800047947 */ /* 0x000fea000383ffff */
.L_x_6769:
[----:B0-----:R0:W1:Y:S02]  /*11b10*/  SYNCS.PHASECHK.TRANS64.TRYWAIT P0, [R2+URZ+0x60], R3 ;  /* 0x00006003020075a7 */ /* 0x001064000800017f */
[----:B-1----:R-:W-:Y:S05]  /*11b20*/  @!P0 NANOSLEEP.SYNCS 0x989680 ;  /* 0x009896800000895d */ /* 0x002fea0003900000 */
[----:B------:R-:W1:Y:S02]  /*11b30*/  @!P0 SYNCS.PHASECHK.TRANS64 P0, [R2+URZ+0x60], R3 ;  /* 0x00006003020085a7 */ /* 0x000e64000800007f */
[----:B-1----:R-:W-:Y:S05]  /*11b40*/  @!P0 BRA `(.L_x_6769) ;  /* 0xfffffffc00f08947 */ /* 0x002fea000383ffff */
[----:B------:R-:W-:Y:S05]  /*11b50*/  BRA `(.L_x_6840) ;  /* 0xffffffd800d47947 */ /* 0x000fea000383ffff */
.L_x_6778:
[----:B--2---:R2:W3:Y:S02]  /*11b60*/  SYNCS.PHASECHK.TRANS64.TRYWAIT P0, [R2+URZ+0x34840], R3 ;  /* 0x03484003020075a7 */ /* 0x0044e4000800017f */
[----:B---3--:R-:W-:Y:S05]  /*11b70*/  @!P0 NANOSLEEP.SYNCS 0x989680 ;  /* 0x009896800000895d */ /* 0x008fea0003900000 */
[----:B------:R-:W3:Y:S02]  /*11b80*/  @!P0 SYNCS.PHASECHK.TRANS64 P0, [R2+URZ+0x34840], R3 ;  /* 0x03484003020085a7 */ /* 0x000ee4000800007f */
[----:B---3--:R-:W-:Y:S05]  /*11b90*/  @!P0 BRA `(.L_x_6778) ;  /* 0xfffffffc00f08947 */ /* 0x008fea000383ffff */
[----:B------:R-:W-:Y:S05]  /*11ba0*/  BRA `(.L_x_6841) ;  /* 0xffffffe000287947 */ /* 0x000fea000383ffff */
.L_x_6784:
[----:B0-----:R0:W1:Y:S02]  /*11bb0*/  SYNCS.PHASECHK.TRANS64.TRYWAIT P0, [R2+URZ+0x60], R5 ;  /* 0x00006005020075a7 */ /* 0x001064000800017f */
[----:B-1----:R-:W-:Y:S05]  /*11bc0*/  @!P0 NANOSLEEP.SYNCS 0x989680 ;  /* 0x009896800000895d */ /* 0x002fea0003900000 */
[----:B------:R-:W1:Y:S02]  /*11bd0*/  @!P0 SYNCS.PHASECHK.TRANS64 P0, [R2+URZ+0x60], R5 ;  /* 0x00006005020085a7 */ /* 0x000e64000800007f */
[----:B-1----:R-:W-:Y:S05]  /*11be0*/  @!P0 BRA `(.L_x_6784) ;  /* 0xfffffffc00f08947 */ /* 0x002fea000383ffff */
[----:B------:R-:W-:Y:S05]  /*11bf0*/  BRA `(.L_x_6842) ;  /* 0xffffffe000f87947 */ /* 0x000fea000383ffff */
.L_x_6793:
[----:B0-----:R0:W3:Y:S02]  /*11c00*/  SYNCS.PHASECHK.TRANS64.TRYWAIT P0, [R0+URZ+0x34860], R3 ;  /* 0x03486003000075a7 */ /* 0x0010e4000800017f */
[----:B---3--:R-:W-:Y:S05]  /*11c10*/  @!P0 NANOSLEEP.SYNCS 0x989680 ;  /* 0x009896800000895d */ /* 0x008fea0003900000 */
[----:B------:R-:W3:Y:S02]  /*11c20*/  @!P0 SYNCS.PHASECHK.TRANS64 P0, [R0+URZ+0x34860], R3 ;  /* 0x03486003000085a7 */ /* 0x000ee4000800007f */
[----:B---3--:R-:W-:Y:S05]  /*11c30*/  @!P0 BRA `(.L_x_6793) ;  /* 0xfffffffc00f08947 */ /* 0x008fea000383ffff */
[----:B------:R-:W-:Y:S05]  /*11c40*/  BRA `(.L_x_6843) ;  /* 0xffffffe400f47947 */ /* 0x000fea000383ffff */
.L_x_6800:
[----:B0-----:R0:W2:Y:S02]  /*11c50*/  SYNCS.PHASECHK.TRANS64.TRYWAIT P0, [R0+URZ+0x34820], R3 ;  /* 0x03482003000075a7 */ /* 0x0010a4000800017f */
[----:B--2---:R-:W-:Y:S05]  /*11c60*/  @!P0 NANOSLEEP.SYNCS 0x989680 ;  /* 0x009896800000895d */ /* 0x004fea0003900000 */
[----:B------:R-:W2:Y:S02]  /*11c70*/  @!P0 SYNCS.PHASECHK.TRANS64 P0, [R0+URZ+0x34820], R3 ;  /* 0x03482003000085a7 */ /* 0x000ea4000800007f */
[----:B--2---:R-:W-:Y:S05]  /*11c80*/  @!P0 BRA `(.L_x_6800) ;  /* 0xfffffffc00f08947 */ /* 0x004fea000383ffff */
[----:B------:R-:W-:Y:S05]  /*11c90*/  BRA `(.L_x_6844) ;  /* 0xffffffec00007947 */ /* 0x000fea000383ffff */
.L_x_6801:
        /* <DEDUP_REMOVED lines=11> */
.L_x_6846:
[----:B------:R-:W-:Y:S05]  /*11d50*/  BSYNC B0 ;  /* 0x0000000000007941 */ /* 0x000fea0003800000 */
.L_x_6845:
[----:B------:R-:W-:Y:S05]  /*11d60*/  BRA `(.L_x_6847) ;  /* 0xffffffe800e87947 */ /* 0x000fea000383ffff */
.L_x_6804:
[----:B------:R-:W-:Y:S01]  /*11d70*/  BSSY B1, `(.L_x_6848) ;  /* 0x0000006000017945 */ /* 0x000fe20003800000 */
[----:B------:R-:W-:-:S07]  /*11d80*/  IMAD.MOV.U32 R15, RZ, RZ, -0x1 ;  /* 0xffffffffff0f7424 */ /* 0x000fce00078e00ff */
[----:B012---:R-:W-:Y:S05]  /*11d90*/  WARPSYNC.COLLECTIVE R15, `(.L_x_6849) ;  /* 0x000000000f0c7348 */ /* 0x007fea0003c00000 */
[----:B------:R-:W-:Y:S02]  /*11da0*/  ELECT P6, UR62, PT ;  /* 0x00000000003e782f */ /* 0x000fe400038c0000 */
[----:B------:R-:W-:Y:S01]  /*11db0*/  MOV R14, UR62 ;  /* 0x0000003e000e7c02 */ /* 0x000fe20008000f00 */
[----:B012---:R-:W-:Y:S10]  /*11dc0*/  ENDCOLLECTIVE ;  /* 0x000000000000791b */ /* 0x007ff40003800000 */
.L_x_6849:
[----:B------:R-:W-:Y:S05]  /*11dd0*/  BSYNC B1 ;  /* 0x0000000000017941 */ /* 0x000fea0003800000 */
.L_x_6848:
[----:B------:R-:W-:Y:S05]  /*11de0*/  BRA `(.L_x_6850) ;  /* 0xffffffe800e07947 */ /* 0x000fea000383ffff */
.L_x_6806:
[----:B0-----:R0:W2:Y:S02]  /*11df0*/  SYNCS.PHASECHK.TRANS64.TRYWAIT P0, [R6+URZ], R5 ;  /* 0x00000005060075a7 */ /* 0x0010a4000800017f */
[----:B--2---:R-:W-:Y:S05]  /*11e00*/  @!P0 NANOSLEEP.SYNCS 0x989680 ;  /* 0x009896800000895d */ /* 0x004fea0003900000 */
[----:B------:R-:W2:Y:S02]  /*11e10*/  @!P0 SYNCS.PHASECHK.TRANS64 P0, [R6+URZ], R5 ;  /* 0x00000005060085a7 */ /* 0x000ea4000800007f */
[----:B--2---:R-:W-:Y:S05]  /*11e20*/  @!P0 BRA `(.L_x_6806) ;  /* 0xfffffffc00f08947 */ /* 0x004fea000383ffff */
[----:B------:R-:W-:Y:S05]  /*11e30*/  BRA `(.L_x_6851) ;  /* 0xffffffec00187947 */ /* 0x000fea000383ffff */
.L_x_6807:
[----:B--2---:R2:W3:Y:S02]  /*11e40*/  SYNCS.PHASECHK.TRANS64.TRYWAIT P0, [R3+URZ], R2 ;  /* 0x00000002030075a7 */ /* 0x0044e4000800017f */
[----:B---3--:R-:W-:Y:S05]  /*11e50*/  @!P0 NANOSLEEP.SYNCS 0x989680 ;  /* 0x009896800000895d */ /* 0x008fea0003900000 */
[----:B------:R-:W3:Y:S02]  /*11e60*/  @!P0 SYNCS.PHASECHK.TRANS64 P0, [R3+URZ], R2 ;  /* 0x00000002030085a7 */ /* 0x000ee4000800007f */
[----:B---3--:R-:W-:Y:S05]  /*11e70*/  @!P0 BRA `(.L_x_6807) ;  /* 0xfffffffc00f08947 */ /* 0x008fea000383ffff */
[----:B------:R-:W-:Y:S05]  /*11e80*/  BRA `(.L_x_6852) ;  /* 0xffffffec000c7947 */ /* 0x000fea000383ffff */
.L_x_6809:
[----:B--2---:R2:W3:Y:S02]  /*11e90*/  SYNCS.PHASECHK.TRANS64.TRYWAIT P0, [R18+URZ], R5 ;  /* 0x00000005120075a7 */ /* 0x0044e4000800017f */
[----:B---3--:R-:W-:Y:S05]  /*11ea0*/  @!P0 NANOSLEEP.SYNCS 0x989680 ;  /* 0x009896800000895d */ /* 0x008fea0003900000 */
[----:B------:R-:W3:Y:S02]  /*11eb0*/  @!P0 SYNCS.PHASECHK.TRANS64 P0, [R18+URZ], R5 ;  /* 0x00000005120085a7 */ /* 0x000ee4000800007f */
[----:B---3--:R-:W-:Y:S05]  /*11ec0*/  @!P0 BRA `(.L_x_6809) ;  /* 0xfffffffc00f08947 */ /* 0x008fea000383ffff */
[----:B------:R-:W-:Y:S05]  /*11ed0*/  BRA `(.L_x_6853) ;  /* 0xffffffec00107947 */ /* 0x000fea000383ffff */
.L_x_6854:
        /* <DEDUP_REMOVED lines=10> */
.L_x_15313:


//--------------------- .text._ZN7cutlass13device_kernelIN5flash11enable_sm90INS1_16FlashAttnFwdSm90INS1_25CollectiveMainloopFwdSm90ILi2EN4cute5tupleIJNS5_1CILi2EEENS7_ILi1EEES9_EEENS6_IJNS7_ILi128EEENS7_ILi176EEESB_EEELi128ENS_10bfloat16_tEfNS_4arch4Sm90ELb0ELb0ELb0ELb0ELb0ELb0ELb0ELb1ELb1ELb1ELb0ELb0EEENS1_21CollectiveEpilogueFwdINS6_IJSB_SB_SC_EEESA_SE_SG_Li256ELb0ELb1ELb0ELb0EEENS1_29StaticPersistentTileSchedulerILb0EEEEEEEEEvNT_6ParamsE --------------------------
	.section	.text._ZN7cutlass13device_kernelIN5flash11enable_sm90INS1_16FlashAttnFwdSm90INS1_25CollectiveMainloopFwdSm90ILi2EN4cute5tupleIJNS5_1CILi2EEENS7_ILi1EEES9_EEENS6_IJNS7_ILi128EEENS7_ILi176EEESB_EEELi128ENS_10bfloat16_tEfNS_4arch4Sm90ELb0ELb0ELb0ELb0ELb0ELb0ELb0ELb1ELb1ELb1ELb0ELb0EEENS1_21CollectiveEpilogueFwdINS6_IJSB_SB_SC_EEESA_SE_SG_Li256ELb0ELb1ELb0ELb0EEENS1_29StaticPersistentTileSchedulerILb0EEEEEEEEEvNT_6ParamsE,"ax",@progbits
	.align	128
.text._ZN7cutlass13device_kernelIN5flash11enable_sm90INS1_16FlashAttnFwdSm90INS1_25CollectiveMainloopFwdSm90ILi2EN4cute5tupleIJNS5_1CILi2EEENS7_ILi1EEES9_EEENS6_IJNS7_ILi128EEENS7_ILi176EEESB_EEELi128ENS_10bfloat16_tEfNS_4arch4Sm90ELb0ELb0ELb0ELb0ELb0ELb0ELb0ELb1ELb1ELb1ELb0ELb0EEENS1_21CollectiveEpilogueFwdINS6_IJSB_SB_SC_EEESA_SE_SG_Li256ELb0ELb1ELb0ELb0EEENS1_29StaticPersistentTileSchedulerILb0EEEEEEEEEvNT_6ParamsE:
        .type           _ZN7cutlass13device_kernelIN5flash11enable_sm90INS1_16FlashAttnFwdSm90INS1_25CollectiveMainloopFwdSm90ILi2EN4cute5tupleIJNS5_1CILi2EEENS7_ILi1EEES9_EEENS6_IJNS7_ILi128EEENS7_ILi176EEESB_EEELi128ENS_10bfloat16_tEfNS_4arch4Sm90ELb0ELb0ELb0ELb0ELb0ELb0ELb0ELb1ELb1ELb1ELb0ELb0EEENS1_21CollectiveEpilogueFwdINS6_IJSB_SB_SC_EEESA_SE_SG_Li256ELb0ELb1ELb0ELb0EEENS1_29StaticPersistentTileSchedulerILb0EEEEEEEEEvNT_6ParamsE,@function
        .size           _ZN7cutlass13device_kernelIN5flash11enable_sm90INS1_16FlashAttnFwdSm90INS1_25CollectiveMainloopFwdSm90ILi2EN4cute5tupleIJNS5_1CILi2EEENS7_ILi1EEES9_EEENS6_IJNS7_ILi128EEENS7_ILi176EEESB_EEELi128ENS_10bfloat16_tEfNS_4arch4Sm90ELb0ELb0ELb0ELb0ELb0ELb0ELb0ELb1ELb1ELb1ELb0ELb0EEENS1_21CollectiveEpilogueFwdINS6_IJSB_SB_SC_EEESA_SE_SG_Li256ELb0ELb1ELb0ELb0EEENS1_29StaticPersistentTileSchedulerILb0EEEEEEEEEvNT_6ParamsE,(.L_x_15314 - _ZN7cutlass13device_kernelIN5flash11enable_sm90INS1_16FlashAttnFwdSm90INS1_25CollectiveMainloopFwdSm90ILi2EN4cute5tupleIJNS5_1CILi2EEENS7_ILi1EEES9_EEENS6_IJNS7_ILi128EEENS7_ILi176EEESB_EEELi128ENS_10bfloat16_tEfNS_4arch4Sm90ELb0ELb0ELb0ELb0ELb0ELb0ELb0ELb1ELb1ELb1ELb0ELb0EEENS1_21CollectiveEpilogueFwdINS6_IJSB_SB_SC_EEESA_SE_SG_Li256ELb0ELb1ELb0ELb0EEENS1_29StaticPersistentTileSchedulerILb0EEEEEEEEEvNT_6ParamsE)
        .other          _ZN7cutlass13device_kernelIN5flash11enable_sm90INS1_16FlashAttnFwdSm90INS1_25CollectiveMainloopFwdSm90ILi2EN4cute5tupleIJNS5_1CILi2EEENS7_ILi1EEES9_EEENS6_IJNS7_ILi128EEENS7_ILi176EEESB_EEELi128ENS_10bfloat16_tEfNS_4arch4Sm90ELb0ELb0ELb0ELb0ELb0ELb0ELb0ELb1ELb1ELb1ELb0ELb0EEENS1_21CollectiveEpilogueFwdINS6_IJSB_SB_SC_EEESA_SE_SG_Li256ELb0ELb1ELb0ELb0EEENS1_29StaticPersistentTileSchedulerILb0EEEEEEEEEvNT_6ParamsE,@"STO_CUDA_ENTRY STV_DEFAULT"
_ZN7cutlass13device_kernelIN5flash11enable_sm90INS1_16FlashAttnFwdSm90INS1_25CollectiveMainloopFwdSm90ILi2EN4cute5tupleIJNS5_1CILi2EEENS7_ILi1EEES9_EEENS6_IJNS7_ILi128EEENS7_ILi176EEESB_EEELi128ENS_10bfloat16_tEfNS_4arch4Sm90ELb0ELb0ELb0ELb0ELb0ELb0ELb0ELb1ELb1ELb1ELb0ELb0EEENS1_21CollectiveEpilogueFwdINS6_IJSB_SB_SC_EEESA_SE_SG_Li256ELb0ELb1ELb0ELb0EEENS1_29StaticPersistentTileSchedulerILb0EEEEEEEEEvNT_6ParamsE:
        /* <DEDUP_REMOVED lines=17> */
.L_x_6856:
[----:B------:R-:W-:Y:S05]  /*0110*/  BSYNC B0 ;  /* 0x0000000000007941 */ /* 0x000fea0003800000 */
.L_x_6855:
        /* <DEDUP_REMOVED lines=11> */
[----:B------:R2:W3:Y:S01]  /*01d0*/  SHFL.IDX PT, R13, R4, RZ, 0x1f ;  /* 0x00001fff040d7589 */ /* 0x0004e200000e0000 */
[----:B0-----:R-:W-:Y:S01]  /*01e0*/  ISETP.NE.AND P1, PT, R3, RZ, PT ;  /* 0x000000ff0300720c */ /* 0x001fe20003f25270 */
[----:B-1----:R-:W-:Y:S02]  /*01f0*/  @UP0 ULEA UR8, UR8, UR6, 0x18 ;  /* 0x0000000608080291 */ /* 0x002fe4000f8ec03f */
[----:B------:R-:W-:-:S04]  /*0200*/  @UP0 UIADD3 UR6, -UR7, 0x100000, URZ ;  /* 0x0010000007060890 */ /* 0x000fc8000fffe13f */
[----:B------:R-:W-:Y:S02]  /*0210*/  @UP0 USHF.L.U32 UR7, UR6, 0xb, URZ ;  /* 0x0000000b06070899 */ /* 0x000fe4000800063f */
[----:B------:R-:W-:Y:S01]  /*0220*/  @UP0 USHF.L.U32 UR6, UR6, 0x1, URZ ;  /* 0x0000000106060899 */ /* 0x000fe2000800063f */
[----:B------:R-:W-:Y:S01]  /*0230*/  VOTEU.ANY UP0, P0 ;  /* 0x00000000003f7886 */ /* 0x000fe20000000100 */
[----:B------:R-:W0:Y:S04]  /*0240*/  FENCE.VIEW.ASYNC.S ;  /* 0x00000000000073c6 */ /* 0x000e280000000000 */
[----:B0-----:R2:W0:Y:S06]  /*0250*/  @UP0 SYNCS.EXCH.64 URZ, [UR8+0x34800], UR4 ;  /* 0x03480004083f05b2 */ /* 0x00142c0008000100 */
[----:B------:R2:W1:Y:S02]  /*0260*/  @UP1 SYNCS.EXCH.64 URZ, [UR8+0x34820], UR6 ;  /* 0x03482006083f15b2 */ /* 0x0004640008000100 */
[----:B--23--:R-:W-:Y:S05]  /*0270*/  @P1 BRA `(.L_x_6857) ;  /* 0x0000000000481947 */ /* 0x00cfea0003800000 */
[----:B------:R-:W2:Y:S01]  /*0280*/  S2UR UR5, SR_CgaCtaId ;  /* 0x00000000000579c3 */ /* 0x000ea20000008800 */
[----:B------:R-:W-:Y:S01]  /*0290*/  UMOV UR4, 0x400 ;  /* 0x0000040000047882 */ /* 0x000fe20000000000 */
[----:B------:R-:W-:Y:S01]  /*02a0*/  UMOV UR6, 0x1 ;  /* 0x0000000100067882 */ /* 0x000fe20000000000 */
[----:B------:R-:W-:Y:S01]  /*02b0*/  UMOV UR7, 0x4 ;  /* 0x0000000400077882 */ /* 0x000fe20000000000 */
[----:B------:R-:W-:Y:S01]  /*02c0*/  ELECT P0, URZ, PT ;  /* 0x00000000003f782f */ /* 0x000fe20003800000 */
[----:B--2---:R-:W-:Y:S02]  /*02d0*/  ULEA UR8, UR5, UR4, 0x18 ;  /* 0x0000000405087291 */ /* 0x004fe4000f8ec03f */
[----:B------:R-:W-:-:S04]  /*02e0*/  UIADD3 UR4, -UR6, 0x100000, URZ ;  /* 0x0010000006047890 */ /* 0x000fc8000fffe13f */
[----:B------:R-:W-:Y:S02]  /*02f0*/  USHF.L.U32 UR5, UR4, 0xb, URZ ;  /* 0x0000000b04057899 */ /* 0x000fe4000800063f */
[----:B------:R-:W-:Y:S02]  /*0300*/  USHF.L.U32 UR4, UR4, 0x1, URZ ;  /* 0x0000000104047899 */ /* 0x000fe4000800063f */
[----:B------:R-:W-:-:S04]  /*0310*/  UIADD3 UR6, -UR7, 0x100000, URZ ;  /* 0x0010000007067890 */ /* 0x000fc8000fffe13f */
[----:B------:R-:W-:Y:S02]  /*0320*/  USHF.L.U32 UR7, UR6, 0xb, URZ ;  /* 0x0000000b06077899 */ /* 0x000fe4000800063f */
[----:B------:R-:W-:Y:S01]  /*0330*/  USHF.L.U32 UR6, UR6, 0x1, URZ ;  /* 0x0000000106067899 */ /* 0x000fe2000800063f */
[----:B------:R-:W2:Y:S03]  /*0340*/  FENCE.VIEW.ASYNC.S ;  /* 0x00000000000073c6 */ /* 0x000ea60000000000 */
[----:B--2---:R2:W3:Y:S08]  /*0350*/  SYNCS.EXCH.64 URZ, [UR8+0x34830], UR4 ;  /* 0x03483004083f75b2 */ /* 0x0044f00008000100 */
[----:B------:R2:W4:Y:S01]  /*0360*/  SYNCS.EXCH.64 URZ, [UR8+0x34840], UR6 ;  /* 0x03484006083f75b2 */ /* 0x0005220008000100 */
[----:B------:R2:W0:Y:S01]  /*0370*/  SYNCS.EXCH.64 URZ, [UR8+0x34838], UR4 ;  /* 0x03483804083f75b2 */ /* 0x0004220008000100 */
[----:B------:R2:W0:Y:S01]  /*0380*/  SYNCS.EXCH.64 URZ, [UR8+0x34848], UR6 ;  /* 0x03484806083f75b2 */ /* 0x0004220008000100 */
[----:B------:R-:W-:Y:S01]  /*0390*/  NOP ;  /* 0x0000000000007918 */ /* 0x000fe20000000000 */
.L_x_6857:
[----:B--2---:R-:W2:Y:S01]  /*03a0*/  S2UR UR4, SR_CTAID.Y ;  /* 0x00000000000479c3 */ /* 0x004ea20000002600 */
[----:B------:R-:W5:Y:S01]  /*03b0*/  SHFL.IDX PT, R8, R2, RZ, 0x1f ;  /* 0x00001fff02087589 */ /* 0x000f6200000e0000 */
[----:B------:R-:W-:Y:S01]  /*03c0*/  ULDC UR5, c[0x0][0x154] ;  /* 0x0000550000057ab9 */ /* 0x000fe20000000800 */
[----:B------:R-:W-:Y:S01]  /*03d0*/  SHF.R.S32.HI R5, RZ, 0x1f, R0 ;  /* 0x0000001fff057819 */ /* 0x000fe20000011400 */
[----:B------:R-:W-:-:S03]  /*03e0*/  NOP ;  /* 0x0000000000007918 */ /* 0x000fc60000000000 */
[----:B------:R-:W-:Y:S01]  /*03f0*/  LEA.HI R5, R5, R0, RZ, 0x7 ;  /* 0x0000000005057211 */ /* 0x000fe200078f38ff */
[----:B------:R-:W3:Y:S08]  /*0400*/  S2UR UR6, SR_CTAID.X ;  /* 0x00000000000679c3 */ /* 0x000ef00000002500 */
[----:B------:R-:W1:Y:S01]  /*0410*/  LDC R7, c[0x0][0x148] ;  /* 0x00005200ff077b82 */ /* 0x000e620000000800 */
[----:B--2---:R-:W-:-:S02]  /*0420*/  I2FP.F32.U32 R4, UR4 ;  /* 0x0000000400047c45 */ /* 0x004fc40008201000 */
[----:B-----5:R-:W-:-:S03]  /*0430*/  ISETP.NE.AND P0, PT, R8, RZ, PT ;  /* 0x000000ff0800720c */ /* 0x020fc60003f05270 */
[----:B------:R-:W-:Y:S01]  /*0440*/  FMUL R6, R4, UR5 ;  /* 0x0000000504067c20 */ /* 0x000fe20008400000 */
[----:B---3--:R-:W-:-:S05]  /*0450*/  I2FP.F32.U32 R4, UR6 ;  /* 0x0000000600047c45 */ /* 0x008fca0008201000 */
[----:B------:R-:W2:Y:S02]  /*0460*/  F2I.U32.TRUNC.NTZ R6, R6 ;  /* 0x0000000600067305 */ /* 0x000ea4000020f000 */
[----:B--2---:R-:W-:-:S04]  /*0470*/  IMAD.MOV R12, RZ, RZ, -R6 ;  /* 0x000000ffff0c7224 */ /* 0x004fc800078e0a06 */
[----:B-1----:R-:W-:Y:S01]  /*0480*/  IMAD R12, R7, R12, UR4 ;  /* 0x00000004070c7e24 */ /* 0x002fe2000f8e020c */
[----:B------:R-:W-:Y:S02]  /*0490*/  ULDC UR4, c[0x0][0x150] ;  /* 0x0000540000047ab9 */ /* 0x000fe40000000800 */
[----:B------:R-:W-:Y:S01]  /*04a0*/  FMUL R10, R4, UR4 ;  /* 0x00000004040a7c20 */ /* 0x000fe20008400000 */
[----:B------:R-:W-:Y:S06]  /*04b0*/  @P0 BRA `(.L_x_6858) ;  /* 0x0000000000480947 */ /* 0x000fec0003800000 */
[----:B------:R-:W1:Y:S01]  /*04c0*/  S2UR UR5, SR_CgaCtaId ;  /* 0x00000000000579c3 */ /* 0x000e620000008800 */
        /* <DEDUP_REMOVED lines=12> */
[----:B-1----:R1:W2:Y:S08]  /*0590*/  SYNCS.EXCH.64 URZ, [UR8+0x34850], UR4 ;  /* 0x03485004083f75b2 */ /* 0x0022b00008000100 */
[----:B------:R1:W3:Y:S01]  /*05a0*/  SYNCS.EXCH.64 URZ, [UR8+0x34860], UR6 ;  /* 0x03486006083f75b2 */ /* 0x0002e20008000100 */
[----:B------:R1:W0:Y:S01]  /*05b0*/  SYNCS.EXCH.64 URZ, [UR8+0x34858], UR4 ;  /* 0x03485804083f75b2 */ /* 0x0002220008000100 */
[----:B------:R1:W0:Y:S01]  /*05c0*/  SYNCS.EXCH.64 URZ, [UR8+0x34868], UR6 ;  /* 0x03486806083f75b2 */ /* 0x0002220008000100 */
[----:B------:R-:W-:Y:S01]  /*05d0*/  NOP ;  /* 0x0000000000007918 */ /* 0x000fe20000000000 */
.L_x_6858:
[----:B------:R-:W5:Y:S01]  /*05e0*/  SHFL.IDX PT, R9, R2, RZ, 0x1f ;  /* 0x00001fff02097589 */ /* 0x000f6200000e0000 */
[----:B------:R-:W-:Y:S01]  /*05f0*/  LOP3.LUT R5, R5, 0xffffff80, RZ, 0xc0, !PT ;  /* 0xffffff8005057812 */ /* 0x000fe200078ec0ff */
[----:B------:R-:W0:Y:S01]  /*0600*/  LDC R11, c[0x0][0x144] ;  /* 0x00005100ff0b7b82 */ /* 0x000e220000000800 */
[----:B------:R-:W0:Y:S01]  /*0610*/  F2I.U32.TRUNC.NTZ R10, R10 ;  /* 0x0000000a000a7305 */ /* 0x000e22000020f000 */
[----:B------:R-:W-:Y:S02]  /*0620*/  NOP ;  /* 0x0000000000007918 */ /* 0x000fe40000000000 */
[----:B------:R-:W-:-:S05]  /*0630*/  IMAD.IADD R5, R0, 0x1, -R5 ;  /* 0x0000000100057824 */ /* 0x000fca00078e0a05 */
[----:B------:R-:W-:-:S04]  /*0640*/  SHF.R.S32.HI R4, RZ, 0x1f, R5 ;  /* 0x0000001fff047819 */ /* 0x000fc80000011405 */
[----:B------:R-:W-:-:S04]  /*0650*/  LEA.HI R4, R4, R5, RZ, 0x3 ;  /* 0x0000000504047211 */ /* 0x000fc800078f18ff */
[--C-:B------:R-:W-:Y:S02]  /*0660*/  SHF.R.S32.HI R6, RZ, 0x3, R4.reuse ;  /* 0x00000003ff067819 */ /* 0x100fe40000011404 */
[----:B------:R-:W-:Y:S02]  /*0670*/  SHF.R.S32.HI R7, RZ, 0x1f, R4 ;  /* 0x0000001fff077819 */ /* 0x000fe40000011404 */
[----:B------:R-:W-:Y:S02]  /*0680*/  SHF.R.S32.HI R4, RZ, 0x1f, R3 ;  /* 0x0000001fff047819 */ /* 0x000fe40000011403 */
[----:B-----5:R-:W-:Y:S02]  /*0690*/  ISETP.NE.AND P0, PT, R9, RZ, PT ;  /* 0x000000ff0900720c */ /* 0x020fe40003f05270 */
[----:B------:R-:W-:Y:S02]  /*06a0*/  LEA.HI R7, R7, R6, RZ, 0x2 ;  /* 0x0000000607077211 */ /* 0x000fe400078f10ff */
[----:B------:R-:W-:-:S02]  /*06b0*/  LEA.HI R4, R4, R3, RZ, 0x2 ;  /* 0x0000000304047211 */ /* 0x000fc400078f10ff */
[----:B------:R-:W-:Y:S02]  /*06c0*/  LOP3.LUT R7, R7, 0xfffffffc, RZ, 0xc0, !PT ;  /* 0xfffffffc07077812 */ /* 0x000fe400078ec0ff */
[----:B------:R-:W-:-:S05]  /*06d0*/  SHF.R.S32.HI R9, RZ, 0x1f, R8 ;  /* 0x0000001fff097819 */ /* 0x000fca0000011408 */
[----:B------:R-:W-:Y:S05]  /*06e0*/  @P0 BRA `(.L_x_6859) ;  /* 0x0000000000480947 */ /* 0x000fea0003800000 */
[----:B-1----:R-:W1:Y:S01]  /*06f0*/  S2UR UR5, SR_CgaCtaId ;  /* 0x00000000000579c3 */ /* 0x002e620000008800 */
[----:B------:R-:W-:Y:S01]  /*0700*/  UMOV UR4, 0x400 ;  /* 0x0000040000047882 */ /* 0x000fe20000000000 */
[----:B------:R-:W-:Y:S01]  /*0710*/  UMOV UR6, 0x1 ;  /* 0x0000000100067882 */ /* 0x000fe20000000000 */
[----:B------:R-:W-:Y:S01]  /*0720*/  UMOV UR9, 0x2 ;  /* 0x0000000200097882 */ /* 0x000fe20000000000 */
[----:B------:R-:W-:-:S04]  /*0730*/  UIADD3 UR6, -UR6, 0x100000, URZ ;  /* 0x0010000006067890 */ /* 0x000fc8000fffe13f */
[----:B------:R-:W-:Y:S02]  /*0740*/  USHF.L.U32 UR7, UR6, 0xb, URZ ;  /* 0x0000000b06077899 */ /* 0x000fe4000800063f */
[----:B------:R-:W-:Y:S01]  /*0750*/  USHF.L.U32 UR6, UR6, 0x1, URZ ;  /* 0x0000000106067899 */ /* 0x000fe2000800063f */
[----:B------:R-:W-:Y:S01]  /*0760*/  ELECT P0, URZ, PT ;  /* 0x00000000003f782f */ /* 0x000fe20003800000 */
[----:B-1----:R-:W-:Y:S02]  /*0770*/  ULEA UR8, UR5, UR4, 0x18 ;  /* 0x0000000405087291 */ /* 0x002fe4000f8ec03f */
[----:B------:R-:W-:-:S04]  /*0780*/  UIADD3 UR4, -UR9, 0x100000, URZ ;  /* 0x0010000009047890 */ /* 0x000fc8000fffe13f */
[----:B------:R-:W-:Y:S02]  /*0790*/  USHF.L.U32 UR5, UR4, 0xb, URZ ;  /* 0x0000000b04057899 */ /* 0x000fe4000800063f */
[----:B------:R-:W-:Y:S01]  /*07a0*/  USHF.L.U32 UR4, UR4, 0x1, URZ ;  /* 0x0000000104047899 */ /* 0x000fe2000800063f */
[----:B------:R-:W1:Y:S03]  /*07b0*/  FENCE.VIEW.ASYNC.S ;  /* 0x00000000000073c6 */ /* 0x000e660000000000 */
[----:B-1----:R1:W0:Y:S08]  /*07c0*/  SYNCS.EXCH.64 URZ, [UR8+0x34870], UR6 ;  /* 0x03487006083f75b2 */ /* 0x0022300008000100 */
[----:B------:R1:W0:Y:S01]  /*07d0*/  SYNCS.EXCH.64 URZ, [UR8+0x34880], UR4 ;  /* 0x03488004083f75b2 */ /* 0x0002220008000100 */
[----:B------:R1:W0:Y:S01]  /*07e0*/  SYNCS.EXCH.64 URZ, [UR8+0x34878], UR6 ;  /* 0x03487806083f75b2 */ /* 0x0002220008000100 */
[----:B------:R1:W0:Y:S01]  /*07f0*/  SYNCS.EXCH.64 URZ, [UR8+0x34888], UR4 ;  /* 0x03488804083f75b2 */ /* 0x0002220008000100 */
[----:B------:R-:W-:Y:S01]  /*0800*/  NOP ;  /* 0x0000000000007918 */ /* 0x000fe20000000000 */
.L_x_6859:
[----:B------:R-:W5:Y:S01]  /*0810*/  SHFL.IDX PT, R14, R2, RZ, 0x1f ;  /* 0x00001fff020e7589 */ /* 0x000f6200000e0000 */
[----:B-1----:R-:W1:Y:S01]  /*0820*/  S2UR UR4, SR_CTAID.X ;  /* 0x00000000000479c3 */ /* 0x002e620000002500 */
[----:B------:R-:W-:Y:S01]  /*0830*/  LOP3.LUT R4, R4, 0x3ffffffc, RZ, 0xc0, !PT ;  /* 0x3ffffffc04047812 */ /* 0x000fe200078ec0ff */
[----:B------:R-:W-:Y:S01]  /*0840*/  IMAD.IADD R7, R6, 0x1, -R7 ;  /* 0x0000000106077824 */ /* 0x000fe200078e0a07 */
[----:B------:R-:W-:Y:S01]  /*0850*/  LEA.HI R9, R9, R8, RZ, 0x2 ;  /* 0x0000000809097211 */ /* 0x000fe200078f10ff */
[----:B0-----:R-:W-:Y:S01]  /*0860*/  IMAD.MOV R10, RZ, RZ, -R10 ;  /* 0x000000ffff0a7224 */ /* 0x001fe200078e0a0a */
[----:B------:R-:W-:Y:S01]  /*0870*/  NOP ;  /* 0x0000000000007918 */ /* 0x000fe20000000000 */
[----:B------:R-:W-:Y:S01]  /*0880*/  IMAD.IADD R4, R3, 0x1, -R4 ;  /* 0x0000000103047824 */ /* 0x000fe200078e0a04 */
[----:B------:R-:W-:-:S03]  /*0890*/  LOP3.LUT R9, R9, 0x3ffffffc, RZ, 0xc0, !PT ;  /* 0x3ffffffc09097812 */ /* 0x000fc600078ec0ff */
[----:B------:R-:W-:Y:S02]  /*08a0*/  IMAD R4, R4, 0x4, R7 ;  /* 0x0000000404047824 */ /* 0x000fe400078e0207 */
[----:B------:R-:W-:Y:S02]  /*08b0*/  IMAD.IADD R8, R8, 0x1, -R9 ;  /* 0x0000000108087824 */ /* 0x000fe400078e0a09 */
[----:B------:R-:W0:Y:S01]  /*08c0*/  LDC R9, c[0x0][0x140] ;  /* 0x00005000ff097b82 */ /* 0x000e220000000800 */
[----:B------:R-:W-:Y:S01]  /*08d0*/  LEA.HI R3, R4, R4, RZ, 0x1 ;  /* 0x0000000404037211 */ /* 0x000fe200078f08ff */
[----:B------:R-:W-:-:S03]  /*08e0*/  IMAD R8, R8, 0x4, R7 ;  /* 0x0000000408087824 */ /* 0x000fc600078e0207 */
[----:B------:R-:W-:Y:S02]  /*08f0*/  LOP3.LUT R3, R3, 0xfffffffe, RZ, 0xc0, !PT ;  /* 0xfffffffe03037812 */ /* 0x000fe400078ec0ff */
[----:B------:R-:W-:Y:S02]  /*0900*/  LEA.HI R6, R8, R8, RZ, 0x1 ;  /* 0x0000000808067211 */ /* 0x000fe400078f08ff */
[----:B-----5:R-:W-:Y:S01]  /*0910*/  ISETP.NE.AND P0, PT, R14, RZ, PT ;  /* 0x000000ff0e00720c */ /* 0x020fe20003f05270 */
[----:B-1----:R-:W-:Y:S02]  /*0920*/  IMAD R10, R11, R10, UR4 ;  /* 0x000000040b0a7e24 */ /* 0x002fe4000f8e020a */
[----:B------:R-:W-:-:S05]  /*0930*/  IMAD.IADD R3, R4, 0x1, -R3 ;  /* 0x0000000104037824 */ /* 0x000fca00078e0a03 */
[----:B------:R-:W-:Y:S02]  /*0940*/  ISETP.NE.AND P4, PT, R3, R10, PT ;  /* 0x0000000a0300720c */ /* 0x000fe40003f85270 */
[----:B------:R-:W-:-:S05]  /*0950*/  LOP3.LUT R3, R6, 0xfffffffe, RZ, 0xc0, !PT ;  /* 0xfffffffe06037812 */ /* 0x000fca00078ec0ff */
[----:B------:R-:W-:Y:S01]  /*0960*/  IMAD.IADD R3, R8, 0x1, -R3 ;  /* 0x0000000108037824 */ /* 0x000fe200078e0a03 */
        /* <DEDUP_REMOVED lines=19> */
.L_x_6860:
        /* <DEDUP_REMOVED lines=18> */
[----:B------:R-:W-:Y:S02]  /*0bc0*/  @P3 ISETP.NE.AND P4, PT, R4, R12, PT ;  /* 0x0000000c0400320c */ /* 0x000fe40003f85270 */
[----:B------:R-:W-:Y:S02]  /*0bd0*/  SEL R4, RZ, 0x1, !P6 ;  /* 0x00000001ff047807 */ /* 0x000fe40007000000 */
[----:B------:R-:W-:Y:S02]  /*0be0*/  ISETP.LT.U32.AND P0, PT, R22, 0x2, !P0 ;  /* 0x000000021600780c */ /* 0x000fe40004701070 */
[----:B0-----:R-:W-:Y:S02]  /*0bf0*/  ISETP.EQ.U32.AND P1, PT, R9, 0x1, PT ;  /* 0x000000010900780c */ /* 0x001fe40003f22070 */
[----:B------:R-:W-:-:S02]  /*0c00*/  ISETP.NE.AND P2, PT, R13, RZ, PT ;  /* 0x000000ff0d00720c */ /* 0x000fc40003f45270 */
[----:B------:R-:W-:Y:S02]  /*0c10*/  LOP3.LUT R19, R19, R4, RZ, 0xc0, !PT ;  /* 0x0000000413137212 */ /* 0x000fe400078ec0ff */
[----:B------:R-:W-:Y:S02]  /*0c20*/  SEL R3, RZ, 0x1, !P0 ;  /* 0x00000001ff037807 */ /* 0x000fe40004000000 */
[----:B------:R-:W-:Y:S01]  /*0c30*/  @P3 SEL R18, RZ, 0x1, P4 ;  /* 0x00000001ff123807 */ /* 0x000fe20002000000 */
[----:B------:R-:W-:Y:S06]  /*0c40*/  @P5 BRA `(.L_x_6861) ;  /* 0x0000000000485947 */ /* 0x000fec0003800000 */
[----:B-1----:R-:W0:Y:S01]  /*0c50*/  S2UR UR5, SR_CgaCtaId ;  /* 0x00000000000579c3 */ /* 0x002e220000008800 */
        /* <DEDUP_REMOVED lines=13> */
[----:B------:R0:W0:Y:S01]  /*0d30*/  SYNCS.EXCH.64 URZ, [UR8+0x348c0], UR6 ;  /* 0x0348c006083f75b2 */ /* 0x0000220008000100 */
[----:B------:R0:W0:Y:S01]  /*0d40*/  SYNCS.EXCH.64 URZ, [UR8+0x348b8], UR4 ;  /* 0x0348b804083f75b2 */ /* 0x0000220008000100 */
[----:B------:R0:W0:Y:S01]  /*0d50*/  SYNCS.EXCH.64 URZ, [UR8+0x348c8], UR6 ;  /* 0x0348c806083f75b2 */ /* 0x0000220008000100 */
[----:B------:R-:W-:Y:S01]  /*0d60*/  NOP ;  /* 0x0000000000007918 */ /* 0x000fe20000000000 */
.L_x_6861:
[----:B------:R-:W-:Y:S01]  /*0d70*/  LOP3.LUT R18, R18, R3, RZ, 0xc0, !PT ;  /* 0x0000000312127212 */ /* 0x000fe200078ec0ff */
[----:B------:R-:W-:Y:S01]  /*0d80*/  NOP ;  /* 0x0000000000007918 */ /* 0x000fe20000000000 */
[----:B------:R-:W-:Y:S05]  /*0d90*/  @!P1 BRA `(.L_x_6862) ;  /* 0x0000000000089947 */ /* 0x000fea0003800000 */
[----:B01234-:R-:W-:Y:S01]  /*0da0*/  UCGABAR_ARV ;  /* 0x00000000000079c7 */ /* 0x01ffe20008000000 */
[----:B------:R-:W-:Y:S05]  /*0db0*/  BRA `(.L_x_6863) ;  /* 0x0000000000047947 */ /* 0x000fea0003800000 */
.L_x_6862:
[----:B01234-:R-:W-:Y:S01]  /*0dc0*/  NOP ;  /* 0x0000000000007918 */ /* 0x01ffe20000000000 */
.L_x_6863:
[----:B------:R-:W-:Y:S05]  /*0dd0*/  @!P1 BRA `(.L_x_6864) ;  /* 0x00000000000c9947 */ /* 0x000fea0003800000 */
[----:B------:R-:W-:Y:S01]  /*0de0*/  UCGABAR_WAIT ;  /* 0x0000000000007dc7 */ /* 0x000fe20008000000 */
[----:B------:R-:W-:Y:S01]  /*0df0*/  CCTL.IVALL ;  /* 0x00000000ff00798f */ /* 0x000fe20002000000 */
[----:B------:R-:W-:Y:S05]  /*0e00*/  BRA `(.L_x_6865) ;  /* 0x0000000000047947 */ /* 0x000fea0003800000 */
.L_x_6864:
[----:B------:R-:W-:Y:S06]  /*0e10*/  BAR.SYNC.DEFER_BLOCKING 0x0 ;  /* 0x0000000000007b1d */ /* 0x000fec0000010000 */
.L_x_6865:
[----:B------:R-:W-:-:S05]  /*0e20*/  IMAD.MOV.U32 R3, RZ, RZ, 0x1 ;  /* 0x00000001ff037424 */ /* 0x000fca00078e00ff */
[----:B------:R-:W-:-:S05]  /*0e30*/  SEL R3, R3, 0x2, !P2 ;  /* 0x0000000203037807 */ /* 0x000fca0005000000 */
[----:B------:R0:W-:Y:S01]  /*0e40*/  STL [R1+0x2c], R3 ;  /* 0x00002c0301007387 */ /* 0x0001e20000100800 */
[----:B------:R-:W-:Y:S05]  /*0e50*/  @!P2 BRA `(.L_x_6866) ;  /* 0x000000c00060a947 */ /* 0x000fea0003800000 */
.L_x_6867:
[----:B------:R-:W-:-:S08]  /*0e60*/  NOP ;  /* 0x0000000000007918 */ /* 0x000fd00000000000 */
[----:B------:R-:W1:Y:S02]  /*0e70*/  USETMAXREG.TRY_ALLOC.CTAPOOL UP0, 0xf0 ;  /* 0x000000f0000079c8 */ /* 0x000e640008000600 */
[----:B-1----:R-:W-:-:S13]  /*0e80*/  PLOP3.LUT P0, PT, PT, PT, UP0, 0x80, 0x0 ;  /* 0x000000000000781c */ /* 0x002fda0003f0f008 */
[----:B------:R-:W-:Y:S05]  /*0e90*/  @!P0 BRA `(.L_x_6867) ;  /* 0xfffffffc00f08947 */ /* 0x000fea000383ffff */
[----:B------:R-:W-:Y:S01]  /*0ea0*/  LOP3.LUT R2, R0, 0xffffff80, RZ, 0xc0, !PT ;  /* 0xffffff8000027812 */ /* 0x000fe200078ec0ff */
[----:B------:R-:W1:Y:S08]  /*0eb0*/  S2UR UR4, SR_CTAID.X ;  /* 0x00000000000479c3 */ /* 0x000e700000002500 */
[----:B------:R-:W-:Y:S06]  /*0ec0*/  BAR.ARV 0x8, 0x180 ;  /* 0x0206000000007b1d */ /* 0x000fec0000002000 */
[----:B------:R-:W-:-:S02]  /*0ed0*/  ISETP.NE.AND P0, PT, R2, 0x80, PT ;  /* 0x000000800200780c */ /* 0x000fc40003f05270 */
[----:B------:R-:W1:Y:S11]  /*0ee0*/  LDC R2, c[0x0][0xc34] ;  /* 0x00030d00ff027b82 */ /* 0x000e760000000800 */
[----:B------:R-:W-:Y:S06]  /*0ef0*/  @!P0 BAR.ARV 0x9, 0x100 ;  /* 0x0244000000008b1d */ /* 0x000fec0000002000 */
[----:B-1----:R-:W-:-:S13]  /*0f00*/  ISETP.LE.AND P0, PT, R2, UR4, PT ;  /* 0x0000000402007c0c */ /* 0x002fda000bf03270 */
[----:B------:R-:W-:Y:S05]  /*0f10*/  @P0 EXIT ;  /* 0x000000000000094d */ /* 0x000fea0003800000 */
[----:B------:R-:W2:Y:S01]  /*0f20*/  LDL.LU R10, [R1+0x2c] ;  /* 0x00002c00010a7983 */ /* 0x000ea20000300800 */
[----:B------:R-:W-:Y:S01]  /*0f30*/  VIADD R0, R0, 0xffffff80 ;  /* 0xffffff8000007836 */ /* 0x000fe20000000000 */
[----:B------:R-:W-:Y:S01]  /*0f40*/  UMOV UR60, URZ ;  /* 0x0000003f003c7c82 */ /* 0x000fe20008000000 */
[----:B------:R-:W-:Y:S02]  /*0f50*/  IMAD.MOV.U32 R234, RZ, RZ, -0x2 ;  /* 0xfffffffeffea7424 */ /* 0x000fe400078e00ff */
[----:B------:R-:W-:Y:S01]  /*0f60*/  IMAD.U32 R223, RZ, RZ, UR4 ;  /* 0x00000004ffdf7e24 */ /* 0x000fe2000f8e00ff */
[----:B0-----:R-:W-:Y:S01]  /*0f70*/  SHF.R.S32.HI R3, RZ, 0x1f, R0 ;  /* 0x0000001fff037819 */ /* 0x001fe20000011400 */
        /* <DEDUP_REMOVED lines=50> */
[----:B--2---:R-:W-:-:S07]  /*12a0*/  LOP3.LUT R16, R10, 0x1, RZ, 0xfc, !PT ;  /* 0x000000010a107812 */ /* 0x004fce00078efcff */
.L_x_6900:
[----:B------:R-:W0:Y:S01]  /*12b0*/  SHFL.IDX PT, R0, R230, RZ, 0x1f ;  /* 0x00001fffe6007589 */ /* 0x000e2200000e0000 */
        /* <DEDUP_REMOVED lines=60> */
.L_x_6868:
[----:B------:R-:W-:Y:S02]  /*1680*/  LOP3.LUT R0, R224, 0x1, RZ, 0xc0, !PT ;  /* 0x00000001e0007812 */ /* 0x000fe400078ec0ff */
[----:B------:R-:W-:Y:S02]  /*1690*/  ISETP.NE.AND P0, PT, R16, 0x3, PT ;  /* 0x000000031000780c */ /* 0x000fe40003f05270 */
[----:B------:R-:W-:-:S04]  /*16a0*/  SHF.L.U32 R0, R0, 0x1f, RZ ;  /* 0x0000001f00007819 */ /* 0x000fc800000006ff */
[----:B------:R-:W0:Y:S02]  /*16b0*/  SYNCS.PHASECHK.TRANS64.TRYWAIT P1, [UR61+0x34800], R0 ;  /* 0x03480000ff0075a7 */ /* 0x000e24000802017d */
[----:B0-----:R-:W-:Y:S05]  /*16c0*/  @!P1 BRA `(.L_x_6869) ;  /* 0x000000fc00749947 */ /* 0x001fea0003800000 */
.L_x_6995:
[----:B------:R-:W-:Y:S05]  /*16d0*/  @!P0 BRA `(.L_x_6870) ;  /* 0x0000000000048947 */ /* 0x000fea0003800000 */
[----:B------:R-:W-:Y:S01]  /*16e0*/  BPT.TRAP 0x1 ;  /* 0x000000040000795c */ /* 0x000fe20000300000 */
.L_x_6870:
        /* <DEDUP_REMOVED lines=8> */
.L_x_6871:
[----:B-1----:R-:W-:Y:S05]  /*1770*/  @P1 BRA `(.L_x_6872) ;  /* 0x0000000000081947 */ /* 0x002fea0003800000 */
[----:B------:R-:W1:Y:S02]  /*1780*/  SYNCS.PHASECHK.TRANS64.TRYWAIT P1, [R12+URZ+0x34830], R3 ;  /* 0x034830030c0075a7 */ /* 0x000e64000802017f */
[----:B-1----:R-:W-:Y:S05]  /*1790*/  @!P1 BRA `(.L_x_6873) ;  /* 0x000000fc00589947 */ /* 0x002fea0003800000 */
.L_x_6872:
        /* <DEDUP_REMOVED lines=14> */
[----:B------:R-:W-:Y:S01]  /*1880*/  UMOV UR8, UR36 ;  /* 0x0000002400087c82 */ /* 0x000fe20008000000 */
[----:B------:R-:W-:Y:S02]  /*1890*/  UIMAD UR44, UR60, 0xb00, UR7 ;  /* 0x00000b003c2c78a4 */ /* 0x000fe4000f8e0207 */
[----:B------:R-:W-:Y:S01]  /*18a0*/  IMAD.U32 R0, RZ, RZ, UR7 ;  /* 0x00000007ff007e24 */ /* 0x000fe2000f8e00ff */
[----:B------:R-:W-:Y:S01]  /*18b0*/  UMOV UR7, 0x40000040 ;  /* 0x4000004000077882 */ /* 0x000fe20000000000 */
[----:B------:R-:W-:-:S02]  /*18c0*/  UIADD3 UR6, UR44, 0x80, URZ ;  /* 0x000000802c067890 */ /* 0x000fc4000fffe03f */
[----:B------:R-:W-:Y:S02]  /*18d0*/  UIADD3 UR10, UR44, 0x100, URZ ;  /* 0x000001002c0a7890 */ /* 0x000fe4000fffe03f */
[----:B------:R-:W-:Y:S01]  /*18e0*/  UMOV UR38, UR44 ;  /* 0x0000002c00267c82 */ /* 0x000fe20008000000 */
[----:B------:R-:W-:Y:S01]  /*18f0*/  UMOV UR9, UR37 ;  /* 0x0000002500097c82 */ /* 0x000fe20008000000 */
[----:B------:R-:W-:Y:S01]  /*1900*/  HGMMA.64x16x16.F32.BF16 R104, gdesc[UR36], RZ, !UPT, gsb0 ;  /* 0x00200000246879f0 */ /* 0x000fe2000c0018ff */
[----:B------:R-:W-:Y:S01]  /*1910*/  UMOV UR11, 0x40000040 ;  /* 0x40000040000b7882 */ /* 0x000fe20000000000 */
[----:B------:R-:W-:Y:S01]  /*1920*/  UIADD3 UR14, UR44, 0x180, URZ ;  /* 0x000001802c0e7890 */ /* 0x000fe2000fffe03f */
[----:B------:R-:W-:Y:S01]  /*1930*/  UMOV UR12, UR36 ;  /* 0x00000024000c7c82 */ /* 0x000fe20008000000 */
[----:B------:R-:W-:Y:S01]  /*1940*/  UMOV UR13, UR37 ;  /* 0x00000025000d7c82 */ /* 0x000fe20008000000 */
        /* <DEDUP_REMOVED lines=78> */
[----:B------:R-:W-:Y:S02]  /*1e30*/  UMOV UR37, 0x40000040 ;  /* 0x4000004000257882 */ /* 0x000fe40000000000 */
[----:B------:R-:W-:Y:S01]  /*1e40*/  UMOV UR9, UR37 ;  /* 0x0000002500097c82 */ /* 0x000fe20008000000 */
[----:B------:R-:W-:Y:S01]  /*1e50*/  UMOV UR13, UR37 ;  /* 0x00000025000d7c82 */ /* 0x000fe20008000000 */
[----:B------:R-:W-:Y:S01]  /*1e60*/  UMOV UR17, UR37 ;  /* 0x0000002500117c82 */ /* 0x000fe20008000000 */
[----:B------:R-:W-:Y:S01]  /*1e70*/  UMOV UR21, UR37 ;  /* 0x0000002500157c82 */ /* 0x000fe20008000000 */
[----:B------:R-:W-:Y:S01]  /*1e80*/  UMOV UR25, UR37 ;  /* 0x0000002500197c82 */ /* 0x000fe20008000000 */
[----:B------:R-:W-:Y:S01]  /*1e90*/  UMOV UR29, UR37 ;  /* 0x00000025001d7c82 */ /* 0x000fe20008000000 */
[----:B------:R-:W-:Y:S01]  /*1ea0*/  UMOV UR33, UR37 ;  /* 0x0000002500217c82 */ /* 0x000fe20008000000 */
[----:B------:R-:W-:Y:S01]  /*1eb0*/  IMAD.U32 R7, RZ, RZ, UR37 ;  /* 0x00000025ff077e24 */ /* 0x000fe2000f8e00ff */
[----:B------:R-:W-:-:S02]  /*1ec0*/  WARPGROUP.DEPBAR.LE gsb0, 0x0 ;  /* 0x00008000000079c5 */ /* 0x000fc40000010000 */
[----:B------:R-:W-:-:S06]  /*1ed0*/  WARPGROUP.ARRIVE ;  /* 0x00000000000079c5 */ /* 0x000fcc0000000000 */
[----:B------:R-:W-:Y:S01]  /*1ee0*/  HGMMA.64x16x16.F32.BF16 R24, gdesc[UR4], RZ, !UPT, gsb0 ;  /* 0x00200000041879f0 */ /* 0x000fe2000c0018ff */
[----:B------:R-:W-:Y:S02]  /*1ef0*/  UIADD3 UR4, UR45, 0x2, URZ ;  /* 0x000000022d047890 */ /* 0x000fe4000fffe03f */
[----:B------:R-:W-:Y:S01]  /*1f00*/  UIADD3 UR6, UR44, 0x2, URZ ;  /* 0x000000022c067890 */ /* 0x000fe2000fffe03f */
[----:B------:R-:W-:Y:S01]  /*1f10*/  UMOV UR5, UR37 ;  /* 0x0000002500057c82 */ /* 0x000fe20008000000 */
[----:B------:R-:W-:-:S03]  /*1f20*/  UMOV UR7, 0x40000040 ;  /* 0x4000004000077882 */ /* 0x000fc60000000000 */
[----:B------:R-:W-:Y:S02]  /*1f30*/  UMOV UR36, UR4 ;  /* 0x0000000400247c82 */ /* 0x000fe40008000000 */
        /* <DEDUP_REMOVED lines=15> */
[----:B------:R-:W-:Y:S01]  /*2030*/  HGMMA.64x16x16.F32.BF16 R104, gdesc[UR36], R104, gsb0 ;  /* 0x00200000246879f0 */ /* 0x000fe20008001868 */
[----:B------:R-:W-:Y:S02]  /*2040*/  UMOV UR39, 0x40000040 ;  /* 0x4000004000277882 */ /* 0x000fe40000000000 */
[----:B------:R-:W-:Y:S02]  /*2050*/  WARPGROUP.DEPBAR.LE gsb0, 0x0 ;  /* 0x00008000000079c5 */ /* 0x000fe40000010000 */
[----:B------:R-:W-:-:S06]  /*2060*/  WARPGROUP.ARRIVE ;  /* 0x00000000000079c5 */ /* 0x000fcc0000000000 */
[----:B------:R-:W-:Y:S01]  /*2070*/  HGMMA.64x16x16.F32.BF16 R96, gdesc[UR4], R96, gsb0 ;  /* 0x00200000046079f0 */ /* 0x000fe20008001860 */
[----:B------:R-:W-:Y:S02]  /*2080*/  UIADD3 UR4, UR44, 0x202, URZ ;  /* 0x000002022c047890 */ /* 0x000fe4000fffe03f */
[----:B------:R-:W-:Y:S01]  /*2090*/  UIADD3 UR6, UR44, 0x482, URZ ;  /* 0x000004822c067890 */ /* 0x000fe2000fffe03f */
[----:B------:R-:W-:Y:S01]  /*20a0*/  UMOV UR5, UR37 ;  /* 0x0000002500057c82 */ /* 0x000fe20008000000 */
[----:B------:R-:W-:-:S03]  /*20b0*/  UMOV UR7, 0x40000040 ;  /* 0x4000004000077882 */ /* 0x000fc60000000000 */
[----:B------:R-:W-:Y:S01]  /*20c0*/  UMOV UR18, UR4 ;  /* 0x0000000400127c82 */ /* 0x000fe20008000000 */
[----:B------:R-:W-:Y:S01]  /*20d0*/  UMOV UR4, UR36 ;  /* 0x0000002400047c82 */ /* 0x000fe20008000000 */
        /* <DEDUP_REMOVED lines=156> */
[----:B------:R-:W-:Y:S01]  /*2aa0*/  UMOV UR10, UR14 ;  /* 0x0000000e000a7c82 */ /* 0x000fe20008000000 */
[----:B------:R-:W-:Y:S01]  /*2ab0*/  UMOV UR14, UR18 ;  /* 0x00000012000e7c82 */ /* 0x000fe20008000000 */
[----:B------:R-:W-:Y:S02]  /*2ac0*/  WARPGROUP.DEPBAR.LE gsb0, 0x0 ;  /* 0x00008000000079c5 */ /* 0x000fe40000010000 */
[----:B------:R-:W-:-:S06]  /*2ad0*/  WARPGROUP.ARRIVE ;  /* 0x00000000000079c5 */ /* 0x000fcc0000000000 */
[----:B------:R-:W-:Y:S01]  /*2ae0*/  HGMMA.64x16x16.F32.BF16 R96, gdesc[UR4], R96, gsb0 ;  /* 0x00200000046079f0 */ /* 0x000fe20008001860 */
[----:B------:R-:W-:Y:S01]  /*2af0*/  UIADD3 UR6, UR44, 0x206, URZ ;  /* 0x000002062c067890 */ /* 0x000fe2000fffe03f */
[----:B------:R-:W-:-:S06]  /*2b00*/  UMOV UR7, 0x40000040 ;  /* 0x4000004000077882 */ /* 0x000fcc0000000000 */
        /* <DEDUP_REMOVED lines=9> */
[----:B------:R-:W-:Y:S01]  /*2ba0*/  UMOV UR37, UR9 ;  /* 0x0000000900257c82 */ /* 0x000fe20008000000 */
[----:B------:R-:W-:Y:S02]  /*2bb0*/  WARPGROUP.DEPBAR.LE gsb0, 0x0 ;  /* 0x00008000000079c5 */ /* 0x000fe40000010000 */
[----:B------:R-:W-:-:S06]  /*2bc0*/  WARPGROUP.ARRIVE ;  /* 0x00000000000079c5 */ /* 0x000fcc0000000000 */
[----:B------:R-:W-:Y:S01]  /*2bd0*/  HGMMA.64x16x16.F32.BF16 R80, gdesc[UR12], R80, gsb0 ;  /* 0x002000000c5079f0 */ /* 0x000fe20008001850 */
[----:B------:R-:W-:Y:S01]  /*2be0*/  UIADD3 UR14, UR44, 0x680, URZ ;  /* 0x000006802c0e7890 */ /* 0x000fe2000fffe03f */
[----:B------:R-:W-:Y:S01]  /*2bf0*/  UMOV UR13, UR9 ;  /* 0x00000009000d7c82 */ /* 0x000fe20008000000 */
[----:B------:R-:W-:Y:S01]  /*2c00*/  UMOV UR15, 0x40000040 ;  /* 0x40000040000f7882 */ /* 0x000fe20000000000 */
        /* <DEDUP_REMOVED lines=302> */
.L_x_6874:
[----:B01----:R-:W-:Y:S01]  /*3ef0*/  IMAD.IADD R3, R234, 0x1, R113 ;  /* 0x00000001ea037824 */ /* 0x003fe200078e0271 */
        /* <DEDUP_REMOVED lines=34> */
[C---:B------:R-:W-:Y:S02]  /*4120*/  ISETP.GT.AND P6, PT, R20.reuse, 0x28, PT ;  /* 0x000000281400780c */ /* 0x040fe40003fc4270 */
        /* <DEDUP_REMOVED lines=117> */
[----:B------:R-:W-:-:S02]  /*4880*/  FSEL R181, R37, -INF , P2 ;  /* 0xff80000025b57808 */ /* 0x000fc40001000000 */
[----:B------:R-:W-:Y:S02]  /*4890*/  FMNMX.FTZ R10, R179, R10, !PT ;  /* 0x0000000ab30a7209 */ /* 0x000fe40007810000 */
[----:B------:R-:W-:Y:S02]  /*48a0*/  ISETP.GT.AND P3, PT, R20, 0xa0, PT ;  /* 0x000000a01400780c */ /* 0x000fe40003f64270 */
[----:B------:R-:W-:Y:S02]  /*48b0*/  FSEL R41, R54, -INF , P4 ;  /* 0xff80000036297808 */ /* 0x000fe40002000000 */
[----:B------:R-:W-:Y:S02]  /*48c0*/  FSEL R183, R24, -INF , P3 ;  /* 0xff80000018b77808 */ /* 0x000fe40001800000 */
[----:B------:R-:W-:Y:S02]  /*48d0*/  FMNMX.FTZ R10, R181, R10, !PT ;  /* 0x0000000ab50a7209 */ /* 0x000fe40007810000 */
[----:B------:R-:W-:-:S02]  /*48e0*/  ISETP.GT.AND P4, PT, R20, 0xa1, PT ;  /* 0x000000a11400780c */ /* 0x000fc40003f84270 */
[----:B------:R-:W-:Y:S02]  /*48f0*/  FMNMX.FTZ R10, R183, R10, !PT ;  /* 0x0000000ab70a7209 */ /* 0x000fe40007810000 */
[----:B------:R-:W-:Y:S02]  /*4900*/  FSEL R187, R25, -INF , P4 ;  /* 0xff80000019bb7808 */ /* 0x000fe40002000000 */
[----:B------:R-:W-:Y:S02]  /*4910*/  ISETP.GT.AND P5, PT, R20, 0xa8, PT ;  /* 0x000000a81400780c */ /* 0x000fe40003fa4270 */
[----:B------:R-:W-:Y:S02]  /*4920*/  FMNMX.FTZ R10, R187, R10, !PT ;  /* 0x0000000abb0a7209 */ /* 0x000fe40007810000 */
[----:B------:R-:W-:Y:S02]  /*4930*/  FSEL R185, R28, -INF , P5 ;  /* 0xff8000001cb97808 */ /* 0x000fe40002800000 */
[----:B------:R-:W-:-:S02]  /*4940*/  ISETP.GT.AND P6, PT, R20, 0xa9, PT ;  /* 0x000000a91400780c */ /* 0x000fc40003fc4270 */
[----:B------:R-:W-:Y:S02]  /*4950*/  FMNMX.FTZ R10, R185, R10, !PT ;  /* 0x0000000ab90a7209 */ /* 0x000fe40007810000 */
[----:B------:R-:W-:Y:S02]  /*4960*/  FSEL R189, R29, -INF , P6 ;  /* 0xff8000001dbd7808 */ /* 0x000fe40003000000 */
[----:B------:R-:W-:Y:S02]  /*4970*/  P2R R32, PR, RZ, 0x8 ;  /* 0x00000008ff207803 */ /* 0x000fe40000000000 */
[----:B------:R-:W-:Y:S01]  /*4980*/  FMNMX.FTZ R24, R189, R10, !PT ;  /* 0x0000000abd187209 */ /* 0x000fe20007810000 */
[----:B------:R-:W-:Y:S01]  /*4990*/  IMAD.U32 R10, RZ, RZ, UR6 ;  /* 0x00000006ff0a7e24 */ /* 0x000fe2000f8e00ff */
[----:B------:R-:W-:Y:S02]  /*49a0*/  P2R R40, PR, RZ, 0x1 ;  /* 0x00000001ff287803 */ /* 0x000fe40000000000 */
[----:B------:R-:W-:Y:S01]  /*49b0*/  P2R R36, PR, RZ, 0x2 ;  /* 0x00000002ff247803 */ /* 0x000fe20000000000 */
[----:B------:R-:W0:Y:S01]  /*49c0*/  SHFL.BFLY PT, R3, R24, 0x2, 0x1f ;  /* 0x0c401f0018037f89 */ /* 0x000e2200000e0000 */
[----:B------:R-:W-:-:S02]  /*49d0*/  P2R R33, PR, RZ, 0x4 ;  /* 0x00000004ff217803 */ /* 0x000fc40000000000 */
[C---:B------:R-:W-:Y:S02]  /*49e0*/  ISETP.GT.AND P2, PT, R20.reuse, 0x88, PT ;  /* 0x000000881400780c */ /* 0x040fe40003f44270 */
[C---:B------:R-:W-:Y:S02]  /*49f0*/  ISETP.GT.AND P1, PT, R20.reuse, 0x89, PT ;  /* 0x000000891400780c */ /* 0x040fe40003f24270 */
[----:B------:R-:W-:Y:S02]  /*4a00*/  ISETP.GT.AND P0, PT, R20, 0x90, PT ;  /* 0x000000901400780c */ /* 0x000fe40003f04270 */
[----:B------:R-:W-:Y:S02]  /*4a10*/  FSEL R47, R47, -INF , P1 ;  /* 0xff8000002f2f7808 */ /* 0x000fe40000800000 */
[----:B------:R-:W-:Y:S02]  /*4a20*/  FSEL R29, R34, -INF , P0 ;  /* 0xff800000221d7808 */ /* 0x000fe40000000000 */
[----:B------:R-:W-:-:S02]  /*4a30*/  ISETP.NE.AND P0, PT, R40, RZ, PT ;  /* 0x000000ff2800720c */ /* 0x000fc40003f05270 */
[----:B------:R-:W-:Y:S02]  /*4a40*/  ISETP.NE.AND P1, PT, R36, RZ, PT ;  /* 0x000000ff2400720c */ /* 0x000fe40003f25270 */
[----:B------:R-:W-:Y:S02]  /*4a50*/  FSEL R35, R35, -INF , P0 ;  /* 0xff80000023237808 */ /* 0x000fe40000000000 */
[----:B------:R-:W-:Y:S02]  /*4a60*/  ISETP.NE.AND P0, PT, R114, RZ, PT ;  /* 0x000000ff7200720c */ /* 0x000fe40003f05270 */
[----:B0-----:R-:W-:-:S05]  /*4a70*/  FMNMX.FTZ R28, R24, R3, !PT ;  /* 0x00000003181c7209 */ /* 0x001fca0007810000 */
[----:B------:R-:W0:Y:S02]  /*4a80*/  SHFL.BFLY PT, R3, R28, 0x1, 0x1f ;  /* 0x0c201f001c037f89 */ /* 0x000e2400000e0000 */
[----:B0-----:R-:W-:-:S04]  /*4a90*/  FMNMX.FTZ R3, R28, R3, !PT ;  /* 0x000000031c037209 */ /* 0x001fc80007810000 */
[C---:B------:R-:W-:Y:S01]  /*4aa0*/  FSETP.NEU.FTZ.AND P3, PT, R3.reuse, -INF , PT ;  /* 0xff8000000300780b */ /* 0x040fe20003f7d000 */
[----:B------:R-:W-:-:S05]  /*4ab0*/  FMUL.FTZ R25, R3, R10 ;  /* 0x0000000a03197220 */ /* 0x000fca0000410000 */
[----:B------:R-:W-:Y:S02]  /*4ac0*/  FSEL R20, R25, RZ, P3 ;  /* 0x000000ff19147208 */ /* 0x000fe40001800000 */
[----:B------:R-:W-:Y:S02]  /*4ad0*/  FSEL R25, R46, -INF , P2 ;  /* 0xff8000002e197808 */ /* 0x000fe40001000000 */
[----:B------:R-:W-:Y:S01]  /*4ae0*/  ISETP.NE.AND P2, PT, R33, RZ, PT ;  /* 0x000000ff2100720c */ /* 0x000fe20003f45270 */
[-CC-:B------:R-:W-:Y:S01]  /*4af0*/  FFMA.FTZ R33, R14, R10.reuse, -R20.reuse ;  /* 0x0000000a0e217223 */ /* 0x180fe20000010814 */
[----:B------:R-:W-:Y:S01]  /*4b00*/  FMNMX.FTZ R14, R13, R107, !PT ;  /* 0x0000006b0d0e7209 */ /* 0x000fe20007810000 */
[-CC-:B------:R-:W-:Y:S01]  /*4b10*/  FFMA.FTZ R37, R109, R10.reuse, -R20.reuse ;  /* 0x0000000a6d257223 */ /* 0x180fe20000010814 */
[-CC-:B------:R-:W-:Y:S01]  /*4b20*/  FFMA.FTZ R109, R133, R10.reuse, -R20.reuse ;  /* 0x0000000a856d7223 */ /* 0x180fe20000010814 */
[--C-:B------:R-:W-:Y:S01]  /*4b30*/  FFMA.FTZ R133, R135, R10, -R20.reuse ;  /* 0x0000000a87857223 */ /* 0x100fe20000010814 */
[----:B------:R-:W-:Y:S01]  /*4b40*/  FMNMX.FTZ R14, R15, R14, !PT ;  /* 0x0000000e0f0e7209 */ /* 0x000fe20007810000 */
[-CC-:B------:R-:W-:Y:S01]  /*4b50*/  FFMA.FTZ R135, R139, R10.reuse, -R20.reuse ;  /* 0x0000000a8b877223 */ /* 0x180fe20000010814 */
[----:B------:R-:W-:Y:S01]  /*4b60*/  FSEL R139, R38, -INF , P1 ;  /* 0xff800000268b7808 */ /* 0x000fe20000800000 */
[--C-:B------:R-:W-:Y:S01]  /*4b70*/  FFMA.FTZ R176, R11, R10, -R20.reuse ;  /* 0x0000000a0bb07223 */ /* 0x100fe20000010814 */
[----:B------:R-:W-:Y:S01]  /*4b80*/  FMNMX.FTZ R14, R111, R14, !PT ;  /* 0x0000000e6f0e7209 */ /* 0x000fe20007810000 */
[-CC-:B------:R-:W-:Y:S01]  /*4b90*/  FFMA.FTZ R11, R127, R10.reuse, -R20.reuse ;  /* 0x0000000a7f0b7223 */ /* 0x180fe20000010814 */
        /* <DEDUP_REMOVED lines=19> */
[----:B------:R0:W-:Y:S01]  /*4cd0*/  MUFU.EX2 R39, R11 ;  /* 0x0000000b00277308 */ /* 0x0001e20000000800 */
[----:B------:R-:W-:Y:S01]  /*4ce0*/  FSEL R147, R31, -INF , P6 ;  /* 0xff8000001f937808 */ /* 0x000fe20003000000 */
        /* <DEDUP_REMOVED lines=38> */
[----:B------:R-:W4:Y:S01]  /*4f50*/  MUFU.EX2 R180, R180 ;  /* 0x000000b400b47308 */ /* 0x000f220000000800 */
[-CC-:B------:R-:W-:Y:S01]  /*4f60*/  FFMA.FTZ R216, R183, R10.reuse, -R20.reuse ;  /* 0x0000000ab7d87223 */ /* 0x180fe20000010814 */
[--C-:B------:R-:W-:Y:S01]  /*4f70*/  FFMA.FTZ R149, R187, R10, -R20.reuse ;  /* 0x0000000abb957223 */ /* 0x100fe20000010814 */
[----:B------:R-:W-:Y:S01]  /*4f80*/  FMNMX.FTZ R14, R79, R14, !PT ;  /* 0x0000000e4f0e7209 */ /* 0x000fe20007810000 */
[-CC-:B------:R-:W-:Y:S01]  /*4f90*/  FFMA.FTZ R218, R185, R10.reuse, -R20.reuse ;  /* 0x0000000ab9da7223 */ /* 0x180fe20000010814 */
[----:B------:R-:W-:Y:S01]  /*4fa0*/  FFMA.FTZ R151, R189, R10, -R20 ;  /* 0x0000000abd977223 */ /* 0x000fe20000010814 */
[----:B------:R-:W-:-:S02]  /*4fb0*/  ISETP.GE.AND P2, PT, R113, 0xb1, PT ;  /* 0x000000b17100780c */ /* 0x000fc40003f46270 */
[----:B------:R-:W-:Y:S01]  /*4fc0*/  FMNMX.FTZ R14, R69, R14, !PT ;  /* 0x0000000e450e7209 */ /* 0x000fe20007810000 */
[----:B------:R-:W5:Y:S03]  /*4fd0*/  MUFU.EX2 R97, R97 ;  /* 0x0000006100617308 */ /* 0x000f660000000800 */
[----:B------:R-:W-:-:S04]  /*4fe0*/  FMNMX.FTZ R14, R67, R14, !PT ;  /* 0x0000000e430e7209 */ /* 0x000fc80007810000 */
        /* <DEDUP_REMOVED lines=32> */
[----:B------:R-:W-:-:S05]  /*51f0*/  FMNMX.FTZ R14, R147, R14, !PT ;  /* 0x0000000e930e7209 */ /* 0x000fca0007810000 */
[----:B0-----:R-:W0:Y:S01]  /*5200*/  SHFL.BFLY PT, R11, R14, 0x2, 0x1f ;  /* 0x0c401f000e0b7f89 */ /* 0x001e2200000e0000 */
        /* <DEDUP_REMOVED lines=13> */
[----:B------:R-:W-:Y:S02]  /*52e0*/  FSEL R40, R40, RZ, P1 ;  /* 0x000000ff28287208 */ /* 0x000fe40000800000 */
[----:B------:R-:W-:-:S03]  /*52f0*/  ISETP.NE.AND P1, PT, R19, RZ, PT ;  /* 0x000000ff1300720c */ /* 0x000fc60003f25270 */
[----:B------:R-:W-:Y:S01]  /*5300*/  MUFU.EX2 R137, R137 ;  /* 0x0000008900897308 */ /* 0x000fe20000000800 */
[-CC-:B------:R-:W-:Y:S01]  /*5310*/  FFMA.FTZ R177, R13, R10.reuse, -R40.reuse ;  /* 0x0000000a0db17223 */ /* 0x180fe20000010828 */
[----:B-1----:R-:W-:Y:S01]  /*5320*/  FADD.FTZ R13, R176, R33 ;  /* 0x00000021b00d7221 */ /* 0x002fe20000010000 */
[-CC-:B------:R-:W-:Y:S01]  /*5330*/  FFMA.FTZ R14, R107, R10.reuse, -R40.reuse ;  /* 0x0000000a6b0e7223 */ /* 0x180fe20000010828 */
[-CC-:B------:R-:W-:Y:S01]  /*5340*/  FFMA.FTZ R179, R15, R10.reuse, -R40.reuse ;  /* 0x0000000a0fb37223 */ /* 0x180fe20000010828 */
[-CC-:B------:R-:W-:Y:S01]  /*5350*/  FFMA.FTZ R20, R111, R10.reuse, -R40.reuse ;  /* 0x0000000a6f147223 */ /* 0x180fe20000010828 */
[----:B--2---:R-:W-:Y:S01]  /*5360*/  FADD.FTZ R44, R178, R13 ;  /* 0x0000000db22c7221 */ /* 0x004fe20000010000 */
[-CC-:B------:R-:W-:Y:S01]  /*5370*/  FFMA.FTZ R181, R21, R10.reuse, -R40.reuse ;  /* 0x0000000a15b57223 */ /* 0x180fe20000010828 */
[----:B------:R-:W-:Y:S01]  /*5380*/  MUFU.EX2 R177, R177 ;  /* 0x000000b100b17308 */ /* 0x000fe20000000800 */
[-C--:B------:R-:W-:Y:S01]  /*5390*/  FFMA.FTZ R24, R99, R10.reuse, -R40 ;  /* 0x0000000a63187223 */ /* 0x080fe20000010828 */
[----:B---3--:R-:W-:Y:S01]  /*53a0*/  FADD.FTZ R13, R37, R44 ;  /* 0x0000002c250d7221 */ /* 0x008fe20000010000 */
[-CC-:B------:R-:W-:Y:S01]  /*53b0*/  FFMA.FTZ R183, R89, R10.reuse, -R40.reuse ;  /* 0x0000000a59b77223 */ /* 0x180fe20000010828 */
[-CC-:B------:R-:W-:Y:S01]  /*53c0*/  FFMA.FTZ R26, R103, R10.reuse, -R40.reuse ;  /* 0x0000000a671a7223 */ /* 0x180fe20000010828 */
[-CC-:B------:R-:W-:Y:S01]  /*53d0*/  FFMA.FTZ R185, R93, R10.reuse, -R40.reuse ;  /* 0x0000000a5db97223 */ /* 0x180fe20000010828 */
[----:B----4-:R-:W-:Y:S01]  /*53e0*/  FADD.FTZ R44, R180, R13 ;  /* 0x0000000db42c7221 */ /* 0x010fe20000010000 */
[-CC-:B------:R-:W-:Y:S01]  /*53f0*/  FFMA.FTZ R28, R91, R10.reuse, -R40.reuse ;  /* 0x0000000a5b1c7223 */ /* 0x180fe20000010828 */
[----:B------:R-:W0:Y:S01]  /*5400*/  MUFU.EX2 R14, R14 ;  /* 0x0000000e000e7308 */ /* 0x000e220000000800 */
[-C--:B------:R-:W-:Y:S01]  /*5410*/  FFMA.FTZ R187, R81, R10.reuse, -R40 ;  /* 0x0000000a51bb7223 */ /* 0x080fe20000010828 */
[----:B-----5:R-:W-:Y:S01]  /*5420*/  FADD.FTZ R13, R97, R44 ;  /* 0x0000002c610d7221 */ /* 0x020fe20000010000 */
[-CC-:B------:R-:W-:Y:S01]  /*5430*/  FFMA.FTZ R30, R95, R10.reuse, -R40.reuse ;  /* 0x0000000a5f1e7223 */ /* 0x180fe20000010828 */
[-CC-:B------:R-:W-:Y:S01]  /*5440*/  FFMA.FTZ R189, R85, R10.reuse, -R40.reuse ;  /* 0x0000000a55bd7223 */ /* 0x180fe20000010828 */
[-CC-:B------:R-:W-:Y:S01]  /*5450*/  FFMA.FTZ R32, R83, R10.reuse, -R40.reuse ;  /* 0x0000000a53207223 */ /* 0x180fe20000010828 */
[----:B------:R-:W-:Y:S01]  /*5460*/  FADD.FTZ R46, R182, R13 ;  /* 0x0000000db62e7221 */ /* 0x000fe20000010000 */
[-CC-:B------:R-:W-:Y:S01]  /*5470*/  FFMA.FTZ R191, R73, R10.reuse, -R40.reuse ;  /* 0x0000000a49bf7223 */ /* 0x180fe20000010828 */
[----:B------:R-:W1:Y:S01]  /*5480*/  MUFU.EX2 R179, R179 ;  /* 0x000000b300b37308 */ /* 0x000e620000000800 */
[----:B------:R-:W-:Y:S01]  /*5490*/  FFMA.FTZ R34, R87, R10, -R40 ;  /* 0x0000000a57227223 */ /* 0x000fe20000010828 */
[----:B------:R-:W-:Y:S01]  /*54a0*/  FADD.FTZ R13, R101, R46 ;  /* 0x0000002e650d7221 */ /* 0x000fe20000010000 */
[----:B------:R-:W-:-:S02]  /*54b0*/  @P1 VIADD R12, R12, 0x34840 ;  /* 0x000348400c0c1836 */ /* 0x000fc40000000000 */
[-CC-:B------:R-:W-:Y:S01]  /*54c0*/  FFMA.FTZ R193, R77, R10.reuse, -R40.reuse ;  /* 0x0000000a4dc17223 */ /* 0x180fe20000010828 */
[-CC-:B------:R-:W-:Y:S01]  /*54d0*/  FFMA.FTZ R36, R75, R10.reuse, -R40.reuse ;  /* 0x0000000a4b247223 */ /* 0x180fe20000010828 */
[----:B------:R-:W-:Y:S01]  /*54e0*/  FADD.FTZ R46, R184, R13 ;  /* 0x0000000db82e7221 */ /* 0x000fe20000010000 */
[-C--:B------:R-:W-:Y:S01]  /*54f0*/  FFMA.FTZ R195, R65, R10.reuse, -R40 ;  /* 0x0000000a41c37223 */ /* 0x080fe20000010828 */
[----:B------:R-:W2:Y:S01]  /*5500*/  MUFU.EX2 R20, R20 ;  /* 0x0000001400147308 */ /* 0x000ea20000000800 */
[----:B0-----:R-:W-:Y:S01]  /*5510*/  FADD.FTZ R48, R177, R14 ;  /* 0x0000000eb1307221 */ /* 0x001fe20000010000 */
[----:B------:R-:W-:Y:S01]  /*5520*/  FADD.FTZ R15, R105, R46 ;  /* 0x0000002e690f7221 */ /* 0x000fe20000010000 */
[-CC-:B------:R-:W-:Y:S01]  /*5530*/  FFMA.FTZ R38, R79, R10.reuse, -R40.reuse ;  /* 0x0000000a4f267223 */ /* 0x180fe20000010828 */
[-CC-:B------:R-:W-:Y:S01]  /*5540*/  FFMA.FTZ R197, R69, R10.reuse, -R40.reuse ;  /* 0x0000000a45c57223 */ /* 0x180fe20000010828 */
[-CC-:B------:R-:W-:Y:S01]  /*5550*/  FFMA.FTZ R42, R67, R10.reuse, -R40.reuse ;  /* 0x0000000a432a7223 */ /* 0x180fe20000010828 */
[----:B------:R-:W-:Y:S01]  /*5560*/  FADD.FTZ R50, R186, R15 ;  /* 0x0000000fba327221 */ /* 0x000fe20000010000 */
[-C--:B------:R-:W-:Y:S01]  /*5570*/  FFMA.FTZ R199, R57, R10.reuse, -R40 ;  /* 0x0000000a39c77223 */ /* 0x080fe20000010828 */
[----:B------:R-:W0:Y:S01]  /*5580*/  MUFU.EX2 R181, R181 ;  /* 0x000000b500b57308 */ /* 0x000e220000000800 */
[----:B-1----:R-:W-:Y:S01]  /*5590*/  FADD.FTZ R13, R179, R48 ;  /* 0x00000030b30d7221 */ /* 0x002fe20000010000 */
[----:B------:R-:W-:Y:S01]  /*55a0*/  FADD.FTZ R15, R109, R50 ;  /* 0x000000326d0f7221 */ /* 0x000fe20000010000 */
[-CC-:B------:R-:W-:Y:S01]  /*55b0*/  FFMA.FTZ R44, R71, R10.reuse, -R40.reuse ;  /* 0x0000000a472c7223 */ /* 0x180fe20000010828 */
[-CC-:B------:R-:W-:Y:S01]  /*55c0*/  FFMA.FTZ R201, R61, R10.reuse, -R40.reuse ;  /* 0x0000000a3dc97223 */ /* 0x180fe20000010828 */
[-CC-:B------:R-:W-:Y:S01]  /*55d0*/  FFMA.FTZ R46, R59, R10.reuse, -R40.reuse ;  /* 0x0000000a3b2e7223 */ /* 0x180fe20000010828 */
[-CC-:B------:R-:W-:Y:S01]  /*55e0*/  FFMA.FTZ R203, R49, R10.reuse, -R40.reuse ;  /* 0x0000000a31cb7223 */ /* 0x180fe20000010828 */
[-CC-:B------:R-:W-:Y:S01]  /*55f0*/  FFMA.FTZ R205, R53, R10.reuse, -R40.reuse ;  /* 0x0000000a35cd7223 */ /* 0x180fe20000010828 */
[----:B------:R-:W1:Y:S01]  /*5600*/  MUFU.EX2 R24, R24 ;  /* 0x0000001800187308 */ /* 0x000e620000000800 */
[----:B--2---:R-:W-:Y:S01]  /*5610*/  FADD.FTZ R48, R20, R13 ;  /* 0x0000000d14307221 */ /* 0x004fe20000010000 */
[-CC-:B------:R-:W-:Y:S01]  /*5620*/  FFMA.FTZ R51, R51, R10.reuse, -R40.reuse ;  /* 0x0000000a33337223 */ /* 0x180fe20000010828 */
[-CC-:B------:R-:W-:Y:S01]  /*5630*/  FFMA.FTZ R207, R41, R10.reuse, -R40.reuse ;  /* 0x0000000a29cf7223 */ /* 0x180fe20000010828 */
[-CC-:B------:R-:W-:Y:S01]  /*5640*/  FFMA.FTZ R55, R55, R10.reuse, -R40.reuse ;  /* 0x0000000a37377223 */ /* 0x180fe20000010828 */
[-CC-:B------:R-:W-:Y:S01]  /*5650*/  FFMA.FTZ R45, R45, R10.reuse, -R40.reuse ;  /* 0x0000000a2d2d7223 */ /* 0x180fe20000010828 */
[-CC-:B------:R-:W-:Y:S01]  /*5660*/  FFMA.FTZ R43, R43, R10.reuse, -R40.reuse ;  /* 0x0000000a2b2b7223 */ /* 0x180fe20000010828 */
[-C--:B------:R-:W-:Y:S01]  /*5670*/  FFMA.FTZ R25, R25, R10.reuse, -R40 ;  /* 0x0000000a19197223 */ /* 0x080fe20000010828 */
[----:B------:R-:W2:Y:S01]  /*5680*/  MUFU.EX2 R183, R183 ;  /* 0x000000b700b77308 */ /* 0x000ea20000000800 */
        /* <DEDUP_REMOVED lines=8> */
[----:B-1----:R-:W-:Y:S01]  /*5710*/  FADD.FTZ R50, R24, R13 ;  /* 0x0000000d18327221 */ /* 0x002fe20000010000 */
[----:B------:R-:W-:Y:S01]  /*5720*/  FADD.FTZ R52, R190, R15 ;  /* 0x0000000fbe347221 */ /* 0x000fe20000010000 */
[-CC-:B------:R-:W-:Y:S01]  /*5730*/  FFMA.FTZ R139, R139, R10.reuse, -R40.reuse ;  /* 0x0000000a8b8b7223 */ /* 0x180fe20000010828 */
[-CC-:B------:R-:W-:Y:S01]  /*5740*/  FFMA.FTZ R127, R127, R10.reuse, -R40.reuse ;  /* 0x0000000a7f7f7223 */ /* 0x180fe20000010828 */
[-C--:B------:R-:W-:Y:S01]  /*5750*/  FFMA.FTZ R141, R141, R10.reuse, -R40 ;  /* 0x0000000a8d8d7223 */ /* 0x080fe20000010828 */
[----:B------:R-:W-:Y:S01]  /*5760*/  FADD.FTZ R15, R117, R52 ;  /* 0x00000034750f7221 */ /* 0x000fe20000010000 */
[-C--:B------:R-:W-:Y:S01]  /*5770*/  FFMA.FTZ R121, R121, R10.reuse, -R40 ;  /* 0x0000000a79797223 */ /* 0x080fe20000010828 */
[----:B------:R-:W1:Y:S01]  /*5780*/  MUFU.EX2 R185, R185 ;  /* 0x000000b900b97308 */ /* 0x000e620000000800 */
[----:B--2---:R-:W-:Y:S01]  /*5790*/  FADD.FTZ R13, R183, R50 ;  /* 0x00000032b70d7221 */ /* 0x004fe20000010000 */
[----:B------:R-:W-:Y:S01]  /*57a0*/  FADD.FTZ R52, R192, R15 ;  /* 0x0000000fc0347221 */ /* 0x000fe20000010000 */
[-CC-:B------:R-:W-:Y:S01]  /*57b0*/  FFMA.FTZ R143, R143, R10.reuse, -R40.reuse ;  /* 0x0000000a8f8f7223 */ /* 0x180fe20000010828 */
[----:B------:R-:W-:Y:S01]  /*57c0*/  FFMA.FTZ R147, R147, R10, -R40 ;  /* 0x0000000a93937223 */ /* 0x000fe20000010828 */
[----:B------:R-:W-:-:S02]  /*57d0*/  F2FP.BF16.F32.PACK_AB R177, R14, R177 ;  /* 0x000000b10eb1723e */ /* 0x000fc400000010ff */
[----:B------:R-:W-:Y:S02]  /*57e0*/  CS2R R86, SRZ ;  /* 0x0000000000567805 */ /* 0x000fe4000001ff00 */
[----:B------:R-:W-:Y:S01]  /*57f0*/  F2FP.BF16.F32.PACK_AB R179, R20, R179 ;  /* 0x000000b314b3723e */ /* 0x000fe200000010ff */
[----:B------:R-:W2:Y:S01]  /*5800*/  MUFU.EX2 R28, R28 ;  /* 0x0000001c001c7308 */ /* 0x000ea20000000800 */
[----:B0-----:R-:W-:Y:S01]  /*5810*/  FADD.FTZ R50, R26, R13 ;  /* 0x0000000d1a327221 */ /* 0x001fe20000010000 */
[----:B------:R-:W-:Y:S02]  /*5820*/  F2FP.BF16.F32.PACK_AB R176, R33, R176 ;  /* 0x000000b021b0723e */ /* 0x000fe400000010ff */
[----:B------:R-:W-:Y:S02]  /*5830*/  CS2R R84, SRZ ;  /* 0x0000000000547805 */ /* 0x000fe4000001ff00 */
[----:B------:R-:W-:Y:S02]  /*5840*/  F2FP.BF16.F32.PACK_AB R178, R37, R178 ;  /* 0x000000b225b2723e */ /* 0x000fe400000010ff */
[----:B------:R-:W-:-:S02]  /*5850*/  CS2R R82, SRZ ;  /* 0x0000000000527805 */ /* 0x000fc4000001ff00 */
[----:B------:R-:W-:Y:S02]  /*5860*/  F2FP.BF16.F32.PACK_AB R181, R24, R181 ;  /* 0x000000b518b5723e */ /* 0x000fe400000010ff */
[----:B------:R-:W-:Y:S01]  /*5870*/  CS2R R80, SRZ ;  /* 0x0000000000507805 */ /* 0x000fe2000001ff00 */
[----:B------:R-:W0:Y:S01]  /*5880*/  MUFU.EX2 R187, R187 ;  /* 0x000000bb00bb7308 */ /* 0x000e220000000800 */
[----:B-1----:R-:W-:Y:S01]  /*5890*/  FADD.FTZ R13, R185, R50 ;  /* 0x00000032b90d7221 */ /* 0x002fe20000010000 */
[----:B------:R-:W-:Y:S02]  /*58a0*/  F2FP.BF16.F32.PACK_AB R183, R26, R183 ;  /* 0x000000b71ab7723e */ /* 0x000fe400000010ff */
[----:B------:R-:W-:Y:S02]  /*58b0*/  CS2R R78, SRZ ;  /* 0x00000000004e7805 */ /* 0x000fe4000001ff00 */
[----:B------:R-:W-:Y:S02]  /*58c0*/  F2FP.BF16.F32.PACK_AB R180, R97, R180 ;  /* 0x000000b461b4723e */ /* 0x000fe400000010ff */
[----:B------:R-:W-:-:S02]  /*58d0*/  CS2R R76, SRZ ;  /* 0x00000000004c7805 */ /* 0x000fc4000001ff00 */
[----:B------:R-:W-:Y:S02]  /*58e0*/  F2FP.BF16.F32.PACK_AB R182, R101, R182 ;  /* 0x000000b665b6723e */ /* 0x000fe400000010ff */
[----:B------:R-:W-:Y:S01]  /*58f0*/  CS2R R74, SRZ ;  /* 0x00000000004a7805 */ /* 0x000fe2000001ff00 */
[----:B------:R-:W1:Y:S01]  /*5900*/  MUFU.EX2 R30, R30 ;  /* 0x0000001e001e7308 */ /* 0x000e620000000800 */
[C---:B--2---:R-:W-:Y:S01]  /*5910*/  FADD.FTZ R50, R28.reuse, R13 ;  /* 0x0000000d1c327221 */ /* 0x044fe20000010000 */
[----:B------:R-:W-:Y:S01]  /*5920*/  FADD.FTZ R13, R125, R52 ;  /* 0x000000347d0d7221 */ /* 0x000fe20000010000 */
[----:B------:R-:W-:Y:S02]  /*5930*/  F2FP.BF16.F32.PACK_AB R185, R28, R185 ;  /* 0x000000b91cb9723e */ /* 0x000fe400000010ff */
[----:B------:R-:W-:Y:S02]  /*5940*/  CS2R R72, SRZ ;  /* 0x0000000000487805 */ /* 0x000fe4000001ff00 */
[----:B------:R-:W-:Y:S01]  /*5950*/  F2FP.BF16.F32.PACK_AB R184, R105, R184 ;  /* 0x000000b869b8723e */ /* 0x000fe200000010ff */
[----:B------:R-:W-:Y:S01]  /*5960*/  FADD.FTZ R52, R194, R13 ;  /* 0x0000000dc2347221 */ /* 0x000fe20000010000 */
[----:B------:R-:W-:Y:S01]  /*5970*/  @P1 PRMT R13, R23, 0x654, R12 ;  /* 0x00000654170d1816 */ /* 0x000fe2000000000c */
[----:B------:R-:W2:Y:S01]  /*5980*/  MUFU.EX2 R189, R189 ;  /* 0x000000bd00bd7308 */ /* 0x000ea20000000800 */
[----:B0-----:R-:W-:Y:S01]  /*5990*/  FADD.FTZ R15, R187, R50 ;  /* 0x00000032bb0f7221 */ /* 0x001fe20000010000 */
[----:B------:R-:W-:Y:S01]  /*59a0*/  F2FP.BF16.F32.PACK_AB R186, R109, R186 ;  /* 0x000000ba6dba723e */ /* 0x000fe200000010ff */
[----:B------:R2:W-:Y:S01]  /*59b0*/  @P1 SYNCS.ARRIVE.TRANS64.RED.A1T0 RZ, [R13+URZ], RZ ;  /* 0x000000ff0dff19a7 */ /* 0x0005e2000810043f */
[----:B------:R-:W-:-:S02]  /*59c0*/  F2FP.BF16.F32.PACK_AB R188, R115, R188 ;  /* 0x000000bc73bc723e */ /* 0x000fc400000010ff */
[----:B------:R-:W-:Y:S02]  /*59d0*/  CS2R R70, SRZ ;  /* 0x0000000000467805 */ /* 0x000fe4000001ff00 */
[----:B------:R-:W-:Y:S02]  /*59e0*/  F2FP.BF16.F32.PACK_AB R190, R117, R190 ;  /* 0x000000be75be723e */ /* 0x000fe400000010ff */
[----:B------:R-:W-:Y:S01]  /*59f0*/  CS2R R68, SRZ ;  /* 0x0000000000447805 */ /* 0x000fe2000001ff00 */
[----:B------:R-:W0:Y:S01]  /*5a00*/  MUFU.EX2 R32, R32 ;  /* 0x0000002000207308 */ /* 0x000e220000000800 */
[C---:B-1----:R-:W-:Y:S01]  /*5a10*/  FADD.FTZ R50, R30.reuse, R15 ;  /* 0x0000000f1e327221 */ /* 0x042fe20000010000 */
[----:B------:R-:W-:Y:S01]  /*5a20*/  FADD.FTZ R15, R131, R52 ;  /* 0x00000034830f7221 */ /* 0x000fe20000010000 */
[----:B------:R-:W-:Y:S02]  /*5a30*/  F2FP.BF16.F32.PACK_AB R187, R30, R187 ;  /* 0x000000bb1ebb723e */ /* 0x000fe400000010ff */
[----:B------:R-:W-:-:S02]  /*5a40*/  CS2R R66, SRZ ;  /* 0x0000000000427805 */ /* 0x000fc4000001ff00 */
[----:B------:R-:W-:Y:S01]  /*5a50*/  F2FP.BF16.F32.PACK_AB R192, R125, R192 ;  /* 0x000000c07dc0723e */ /* 0x000fe200000010ff */
[----:B------:R-:W-:Y:S01]  /*5a60*/  FADD.FTZ R52, R196, R15 ;  /* 0x0000000fc4347221 */ /* 0x000fe20000010000 */
[----:B------:R-:W-:Y:S01]  /*5a70*/  F2FP.BF16.F32.PACK_AB R194, R131, R194 ;  /* 0x000000c283c2723e */ /* 0x000fe200000010ff */
[----:B------:R-:W1:Y:S01]  /*5a80*/  MUFU.EX2 R191, R191 ;  /* 0x000000bf00bf7308 */ /* 0x000e620000000800 */
[----:B--2---:R-:W-:Y:S01]  /*5a90*/  FADD.FTZ R13, R189, R50 ;  /* 0x00000032bd0d7221 */ /* 0x004fe20000010000 */
[C---:B------:R-:W-:Y:S01]  /*5aa0*/  FADD.FTZ R15, R133.reuse, R52 ;  /* 0x00000034850f7221 */ /* 0x040fe20000010000 */
[----:B------:R-:W-:Y:S02]  /*5ab0*/  F2FP.BF16.F32.PACK_AB R196, R133, R196 ;  /* 0x000000c485c4723e */ /* 0x000fe400000010ff */
[----:B------:R-:W-:Y:S01]  /*5ac0*/  CS2R R64, SRZ ;  /* 0x0000000000407805 */ /* 0x000fe2000001ff00 */
[----:B------:R-:W-:Y:S01]  /*5ad0*/  FADD.FTZ R54, R198, R15 ;  /* 0x0000000fc6367221 */ /* 0x000fe20000010000 */
[C---:B------:R-:W-:Y:S01]  /*5ae0*/  F2FP.BF16.F32.PACK_AB R198, R135.reuse, R198 ;  /* 0x000000c687c6723e */ /* 0x040fe200000010ff */
[----:B------:R-:W2:Y:S01]  /*5af0*/  MUFU.EX2 R34, R34 ;  /* 0x0000002200227308 */ /* 0x000ea20000000800 */
[C---:B0-----:R-:W-:Y:S01]  /*5b00*/  FADD.FTZ R50, R32.reuse, R13 ;  /* 0x0000000d20327221 */ /* 0x041fe20000010000 */
[----:B------:R-:W-:Y:S01]  /*5b10*/  FADD.FTZ R15, R135, R54 ;  /* 0x00000036870f7221 */ /* 0x000fe20000010000 */
[----:B------:R-:W-:-:S02]  /*5b20*/  F2FP.BF16.F32.PACK_AB R189, R32, R189 ;  /* 0x000000bd20bd723e */ /* 0x000fc400000010ff */
[----:B------:R-:W-:Y:S01]  /*5b30*/  CS2R R32, SRZ ;  /* 0x0000000000207805 */ /* 0x000fe2000001ff00 */
[----:B------:R-:W-:Y:S01]  /*5b40*/  FADD.FTZ R54, R200, R15 ;  /* 0x0000000fc8367221 */ /* 0x000fe20000010000 */
[----:B------:R-:W-:Y:S01]  /*5b50*/  F2FP.BF16.F32.PACK_AB R200, R137, R200 ;  /* 0x000000c889c8723e */ /* 0x000fe200000010ff */
[----:B------:R-:W0:Y:S01]  /*5b60*/  MUFU.EX2 R193, R193 ;  /* 0x000000c100c17308 */ /* 0x000e220000000800 */
[----:B-1----:R-:W-:Y:S01]  /*5b70*/  FADD.FTZ R13, R191, R50 ;  /* 0x00000032bf0d7221 */ /* 0x002fe20000010000 */
[----:B------:R-:W-:-:S06]  /*5b80*/  FADD.FTZ R15, R137, R54 ;  /* 0x00000036890f7221 */ /* 0x000fcc0000010000 */
[----:B------:R-:W1:Y:S01]  /*5b90*/  MUFU.EX2 R36, R36 ;  /* 0x0000002400247308 */ /* 0x000e620000000800 */
[C---:B--2---:R-:W-:Y:S01]  /*5ba0*/  FADD.FTZ R52, R34.reuse, R13 ;  /* 0x0000000d22347221 */ /* 0x044fe20000010000 */
[----:B------:R-:W-:-:S06]  /*5bb0*/  F2FP.BF16.F32.PACK_AB R191, R34, R191 ;  /* 0x000000bf22bf723e */ /* 0x000fcc00000010ff */
        /* <DEDUP_REMOVED lines=14> */
[----:B------:R-:W-:Y:S01]  /*5ca0*/  FADD.FTZ R15, R39, R56 ;  /* 0x00000038270f7221 */ /* 0x000fe20000010000 */
[----:B------:R-:W-:Y:S02]  /*5cb0*/  CS2R R38, SRZ ;  /* 0x0000000000267805 */ /* 0x000fe4000001ff00 */
        /* <DEDUP_REMOVED lines=22> */
[----:B------:R-:W-:Y:S02]  /*5e20*/  F2FP.BF16.F32.PACK_AB R206, R31, R206 ;  /* 0x000000ce1fce723e */ /* 0x000fe400000010ff */
[----:B------:R-:W-:-:S04]  /*5e30*/  CS2R R30, SRZ ;  /* 0x00000000001e7805 */ /* 0x000fc8000001ff00 */
        /* <DEDUP_REMOVED lines=33> */
[----:B------:R-:W-:Y:S02]  /*6050*/  F2FP.BF16.F32.PACK_AB R207, R50, R207 ;  /* 0x000000cf32cf723e */ /* 0x000fe400000010ff */
        /* <DEDUP_REMOVED lines=8> */
[----:B0-----:R-:W-:-:S04]  /*60e0*/  CS2R R42, SRZ ;  /* 0x00000000002a7805 */ /* 0x001fc8000001ff00 */
[----:B------:R-:W0:Y:S01]  /*60f0*/  MUFU.EX2 R25, R25 ;  /* 0x0000001900197308 */ /* 0x000e220000000800 */
[C---:B---3--:R-:W-:Y:S01]  /*6100*/  FADD.FTZ R58, R52.reuse, R13 ;  /* 0x0000000d343a7221 */ /* 0x048fe20000010000 */
[----:B------:R-:W-:Y:S02]  /*6110*/  F2FP.BF16.F32.PACK_AB R209, R52, R45 ;  /* 0x0000002d34d1723e */ /* 0x000fe400000010ff */
[----:B------:R-:W-:Y:S02]  /*6120*/  CS2R R52, SRZ ;  /* 0x0000000000347805 */ /* 0x000fe4000001ff00 */
[----:B------:R-:W-:Y:S02]  /*6130*/  CS2R R44, SRZ ;  /* 0x00000000002c7805 */ /* 0x000fe4000001ff00 */
[----:B------:R-:W2:Y:S01]  /*6140*/  MUFU.EX2 R149, R149 ;  /* 0x0000009500957308 */ /* 0x000ea20000000800 */
[----:B-1----:R-:W-:-:S07]  /*6150*/  FADD.FTZ R60, R216, R15 ;  /* 0x0000000fd83c7221 */ /* 0x002fce0000010000 */
[----:B------:R1:W3:Y:S01]  /*6160*/  MUFU.EX2 R40, R47 ;  /* 0x0000002f00287308 */ /* 0x0002e20000000800 */
[----:B0-----:R-:W-:-:S07]  /*6170*/  FADD.FTZ R13, R25, R58 ;  /* 0x0000003a190d7221 */ /* 0x001fce0000010000 */
[----:B------:R-:W0:Y:S01]  /*6180*/  MUFU.EX2 R218, R218 ;  /* 0x000000da00da7308 */ /* 0x000e220000000800 */
[C---:B--2---:R-:W-:Y:S01]  /*6190*/  FADD.FTZ R15, R149.reuse, R60 ;  /* 0x0000003c950f7221 */ /* 0x044fe20000010000 */
[----:B------:R-:W-:Y:S02]  /*61a0*/  F2FP.BF16.F32.PACK_AB R216, R149, R216 ;  /* 0x000000d895d8723e */ /* 0x000fe400000010ff */
[----:B-1----:R-:W-:-:S04]  /*61b0*/  CS2R R46, SRZ ;  /* 0x00000000002e7805 */ /* 0x002fc8000001ff00 */
[----:B------:R-:W1:Y:S01]  /*61c0*/  MUFU.EX2 R29, R29 ;  /* 0x0000001d001d7308 */ /* 0x000e620000000800 */
[C---:B---3--:R-:W-:Y:S01]  /*61d0*/  FADD.FTZ R60, R40.reuse, R13 ;  /* 0x0000000d283c7221 */ /* 0x048fe20000010000 */
[----:B------:R-:W-:Y:S02]  /*61e0*/  F2FP.BF16.F32.PACK_AB R211, R40, R25 ;  /* 0x0000001928d3723e */ /* 0x000fe400000010ff */
[----:B------:R-:W-:Y:S02]  /*61f0*/  CS2R R40, SRZ ;  /* 0x0000000000287805 */ /* 0x000fe4000001ff00 */
[----:B------:R-:W-:Y:S02]  /*6200*/  CS2R R24, SRZ ;  /* 0x0000000000187805 */ /* 0x000fe4000001ff00 */
[----:B------:R2:W3:Y:S01]  /*6210*/  MUFU.EX2 R54, R35 ;  /* 0x0000002300367308 */ /* 0x0004e20000000800 */
[----:B0-----:R-:W-:-:S07]  /*6220*/  FADD.FTZ R62, R218, R15 ;  /* 0x0000000fda3e7221 */ /* 0x001fce0000010000 */
[----:B------:R-:W0:Y:S01]  /*6230*/  MUFU.EX2 R139, R139 ;  /* 0x0000008b008b7308 */ /* 0x000e220000000800 */
[----:B-1----:R-:W-:Y:S01]  /*6240*/  FADD.FTZ R15, R29, R60 ;  /* 0x0000003c1d0f7221 */ /* 0x002fe20000010000 */
[----:B------:R-:W-:Y:S02]  /*6250*/  CS2R R60, SRZ ;  /* 0x00000000003c7805 */ /* 0x000fe4000001ff00 */
[----:B--2---:R-:W-:-:S04]  /*6260*/  CS2R R34, SRZ ;  /* 0x0000000000227805 */ /* 0x004fc8000001ff00 */
[----:B------:R-:W1:Y:S01]  /*6270*/  MUFU.EX2 R56, R127 ;  /* 0x0000007f00387308 */ /* 0x000e620000000800 */
[C---:B---3--:R-:W-:Y:S01]  /*6280*/  FADD.FTZ R14, R54.reuse, R15 ;  /* 0x0000000f360e7221 */ /* 0x048fe20000010000 */
[----:B------:R-:W-:Y:S02]  /*6290*/  F2FP.BF16.F32.PACK_AB R213, R54, R29 ;  /* 0x0000001d36d5723e */ /* 0x000fe400000010ff */
[----:B------:R-:W-:Y:S02]  /*62a0*/  CS2R R54, SRZ ;  /* 0x0000000000367805 */ /* 0x000fe4000001ff00 */
[----:B------:R-:W-:Y:S02]  /*62b0*/  CS2R R28, SRZ ;  /* 0x00000000001c7805 */ /* 0x000fe4000001ff00 */
        /* <DEDUP_REMOVED lines=13> */
[----:B-1----:R-:W-:Y:S01]  /*6390*/  FADD.FTZ R15, R143, R12 ;  /* 0x0000000c8f0f7221 */ /* 0x002fe20000010000 */
[C---:B--2---:R-:W-:Y:S01]  /*63a0*/  FADD.FTZ R13, R151.reuse, R62 ;  /* 0x0000003e970d7221 */ /* 0x044fe20000010000 */
[----:B------:R-:W-:Y:S02]  /*63b0*/  F2FP.BF16.F32.PACK_AB R218, R151, R218 ;  /* 0x000000da97da723e */ /* 0x000fe400000010ff */
[----:B------:R-:W-:Y:S01]  /*63c0*/  CS2R R62, SRZ ;  /* 0x00000000003e7805 */ /* 0x000fe2000001ff00 */
[C---:B0-----:R-:W-:Y:S01]  /*63d0*/  FADD.FTZ R12, R14.reuse, R15 ;  /* 0x0000000f0e0c7221 */ /* 0x041fe20000010000 */
[----:B------:R-:W-:Y:S01]  /*63e0*/  F2FP.BF16.F32.PACK_AB R219, R14, R143 ;  /* 0x0000008f0edb723e */ /* 0x000fe200000010ff */
[----:B------:R-:W-:Y:S06]  /*63f0*/  @!P2 BRA `(.L_x_6875) ;  /* 0x0000004c0010a947 */ /* 0x000fec0003800000 */
[----:B------:R-:W-:Y:S01]  /*6400*/  R2UR UR6, R2 ;  /* 0x00000000020672ca */ /* 0x000fe200000e0000 */
[----:B------:R-:W-:Y:S01]  /*6410*/  VIADD R20, R112, 0xfffffffe ;  /* 0xfffffffe70147836 */ /* 0x000fe20000000000 */
[----:B------:R-:W-:Y:S01]  /*6420*/  UMOV UR7, UR60 ;  /* 0x0000003c00077c82 */ /* 0x000fe20008000000 */
[----:B------:R-:W-:Y:S02]  /*6430*/  IMAD.MOV.U32 R15, RZ, RZ, R11 ;  /* 0x000000ffff0f7224 */ /* 0x000fe400078e000b */
[----:B------:R-:W-:Y:S02]  /*6440*/  IMAD.MOV.U32 R14, RZ, RZ, R3 ;  /* 0x000000ffff0e7224 */ /* 0x000fe400078e0003 */
[----:B------:R-:W-:-:S06]  /*6450*/  IMAD.MOV.U32 R87, RZ, RZ, RZ ;  /* 0x000000ffff577224 */ /* 0x000fcc00078e00ff */
[----:B------:R-:W-:-:S07]  /*6460*/  IMAD.U32 R21, RZ, RZ, UR6 ;  /* 0x00000006ff157e24 */ /* 0x000fce000f8e00ff */
.L_x_6886:
        /* <DEDUP_REMOVED lines=12> */
.L_x_6877:
[----:B------:R-:W-:Y:S01]  /*6530*/  R2UR UR10, R2 ;  /* 0x00000000020a72ca */ /* 0x000fe200000e0000 */
[----:B------:R-:W-:-:S12]  /*6540*/  ULEA UR6, UR60, UR61, 0x3 ;  /* 0x0000003d3c067291 */ /* 0x000fd8000f8e183f */
[----:B------:R-:W-:-:S05]  /*6550*/  IMAD.U32 R3, RZ, RZ, UR10 ;  /* 0x0000000aff037e24 */ /* 0x000fca000f8e00ff */
[----:B------:R-:W-:-:S04]  /*6560*/  SHF.L.U32 R3, R3, 0x1f, RZ ;  /* 0x0000001f03037819 */ /* 0x000fc800000006ff */
[----:B------:R0:W1:Y:S01]  /*6570*/  SYNCS.PHASECHK.TRANS64.TRYWAIT P1, [UR6+0x34830], R3 ;  /* 0x03483003ff0075a7 */ /* 0x0000620008020146 */
[----:B------:R-:W-:Y:S05]  /*6580*/  @!P0 BRA `(.L_x_6878) ;  /* 0x0000000000048947 */ /* 0x000fea0003800000 */
[----:B------:R-:W-:Y:S01]  /*6590*/  BPT.TRAP 0x1 ;  /* 0x000000040000795c */ /* 0x000fe20000300000 */
.L_x_6878:
[----:B-1----:R-:W-:Y:S05]  /*65a0*/  @P1 BRA `(.L_x_6876) ;  /* 0x0000000000081947 */ /* 0x002fea0003800000 */
[----:B------:R-:W1:Y:S02]  /*65b0*/  SYNCS.PHASECHK.TRANS64.TRYWAIT P1, [UR6+0x34830], R3 ;  /* 0x03483003ff0075a7 */ /* 0x000e640008020146 */
[----:B-1----:R-:W-:Y:S05]  /*65c0*/  @!P1 BRA `(.L_x_6879) ;  /* 0x000000ac00e09947 */ /* 0x002fea0003800000 */
.L_x_6876:
        /* <DEDUP_REMOVED lines=615> */
.L_x_6881:
[----:B------:R-:W-:Y:S01]  /*8c40*/  R2UR UR10, R21 ;  /* 0x00000000150a72ca */ /* 0x000fe200000e0000 */
[----:B------:R-:W-:-:S12]  /*8c50*/  ULEA UR6, UR7, UR61, 0x3 ;  /* 0x0000003d07067291 */ /* 0x000fd8000f8e183f */
[----:B------:R-:W-:-:S05]  /*8c60*/  IMAD.U32 R3, RZ, RZ, UR10 ;  /* 0x0000000aff037e24 */ /* 0x000fca000f8e00ff */
[----:B------:R-:W-:-:S04]  /*8c70*/  SHF.L.U32 R3, R3, 0x1f, RZ ;  /* 0x0000001f03037819 */ /* 0x000fc800000006ff */
[----:B------:R0:W1:Y:S01]  /*8c80*/  SYNCS.PHASECHK.TRANS64.TRYWAIT P1, [UR6+0x34850], R3 ;  /* 0x03485003ff0075a7 */ /* 0x0000620008020146 */
[----:B------:R-:W-:Y:S05]  /*8c90*/  @!P0 BRA `(.L_x_6882) ;  /* 0x0000000000048947 */ /* 0x000fea0003800000 */
[----:B------:R-:W-:Y:S01]  /*8ca0*/  BPT.TRAP 0x1 ;  /* 0x000000040000795c */ /* 0x000fe20000300000 */
.L_x_6882:
[----:B-1----:R-:W-:Y:S05]  /*8cb0*/  @P1 BRA `(.L_x_6880) ;  /* 0x0000000000081947 */ /* 0x002fea0003800000 */
[----:B------:R-:W1:Y:S02]  /*8cc0*/  SYNCS.PHASECHK.TRANS64.TRYWAIT P1, [UR6+0x34850], R3 ;  /* 0x03485003ff0075a7 */ /* 0x000e640008020146 */
[----:B-1----:R-:W-:Y:S05]  /*8cd0*/  @!P1 BRA `(.L_x_6883) ;  /* 0x0000008800349947 */ /* 0x002fea0003800000 */
.L_x_6880:
[----:B------:R-:W-:Y:S01]  /*8ce0*/  UIADD3 UR6, UR61, 0x400, URZ ;  /* 0x000004003d067890 */ /* 0x000fe2000fffe03f */
[----:B------:R-:W-:Y:S01]  /*8cf0*/  WARPGROUP.ARRIVE ;  /* 0x00000000000079c5 */ /* 0x000fe20000000000 */
[----:B------:R-:W-:-:S05]  /*8d00*/  UMOV UR11, 0x40000040 ;  /* 0x40000040000b7882 */ /* 0x000fca0000000000 */
[----:B-1----:R-:W1:Y:S01]  /*8d10*/  S2R R10, SR_TID.X ;  /* 0x00000000000a7919 */ /* 0x002e620000002100 */
[----:B------:R-:W-:-:S04]  /*8d20*/  USHF.R.U32.HI UR6, URZ, 0x4, UR6 ;  /* 0x000000043f067899 */ /* 0x000fc80008011606 */
[----:B------:R-:W-:-:S04]  /*8d30*/  ULOP3.LUT UR6, UR6, 0x3fff, URZ, 0xc0, !UPT ;  /* 0x00003fff06067892 */ /* 0x000fc8000f8ec03f */
[----:B------:R-:W-:-:S04]  /*8d40*/  ULOP3.LUT UR6, UR6, 0x5800000, URZ, 0xfc, !UPT ;  /* 0x0580000006067892 */ /* 0x000fc8000f8efc3f */
[----:B------:R-:W-:-:S07]  /*8d50*/  UIMAD UR6, UR7, 0xb00, UR6 ;  /* 0x00000b00070678a4 */ /* 0x000fce000f8e0206 */
[----:B------:R-:W-:Y:S02]  /*8d60*/  UMOV UR10, UR6 ;  /* 0x00000006000a7c82 */ /* 0x000fe40008000000 */
[----:B------:R-:W-:Y:S01]  /*8d70*/  HGMMA.64x128x16.F32.BF16 R24, R176, gdesc[UR8].tnspB, R24, gsb0 ;  /* 0x41e00008b0187df0 */ /* 0x000fe20008001818 */
[----:B------:R-:W-:Y:S01]  /*8d80*/  UIADD3 UR10, UR6, 0x80, URZ ;  /* 0x00000080060a7890 */ /* 0x000fe2000fffe03f */
[----:B------:R-:W-:Y:S01]  /*8d90*/  UMOV UR11, 0x40000040 ;  /* 0x40000040000b7882 */ /* 0x000fe20000000000 */
[----:B-1----:R-:W-:-:S04]  /*8da0*/  SHF.R.U32.HI R10, RZ, 0x7, R10 ;  /* 0x00000007ff0a7819 */ /* 0x002fc8000001160a */
[----:B0-----:R-:W-:Y:S01]  /*8db0*/  IADD3 R3, -R10, 0xb, RZ ;  /* 0x0000000b0a037810 */ /* 0x001fe20007ffe1ff */
[----:B------:R-:W-:Y:S02]  /*8dc0*/  WARPGROUP.DEPBAR.LE gsb0, 0x0 ;  /* 0x00008000000079c5 */ /* 0x000fe40000010000 */
[----:B------:R-:W-:-:S06]  /*8dd0*/  WARPGROUP.ARRIVE ;  /* 0x00000000000079c5 */ /* 0x000fcc0000000000 */
[----:B------:R-:W-:Y:S01]  /*8de0*/  HGMMA.64x128x16.F32.BF16 R24, R180, gdesc[UR8].tnspB, R24, gsb0 ;  /* 0x41e00008b4187df0 */ /* 0x000fe20008001818 */
[----:B------:R-:W-:Y:S01]  /*8df0*/  UIADD3 UR10, UR6, 0x100, URZ ;  /* 0x00000100060a7890 */ /* 0x000fe2000fffe03f */
[----:B------:R-:W-:Y:S01]  /*8e00*/  UMOV UR11, 0x40000040 ;  /* 0x40000040000b7882 */ /* 0x000fe20000000000 */
[----:B------:R-:W-:Y:S02]  /*8e10*/  WARPGROUP.DEPBAR.LE gsb0, 0x0 ;  /* 0x00008000000079c5 */ /* 0x000fe40000010000 */
[----:B------:R-:W-:-:S07]  /*8e20*/  WARPGROUP.ARRIVE ;  /* 0x00000000000079c5 */ /* 0x000fce0000000000 */
        /* <DEDUP_REMOVED lines=33> */
[----:B------:R-:W-:Y:S01]  /*9040*/  UIADD3 UR6, UR6, 0x500, URZ ;  /* 0x0000050006067890 */ /* 0x000fe2000fffe03f */
[----:B------:R-:W-:Y:S02]  /*9050*/  WARPGROUP.DEPBAR.LE gsb0, 0x0 ;  /* 0x00008000000079c5 */ /* 0x000fe40000010000 */
[----:B------:R-:W-:-:S06]  /*9060*/  WARPGROUP.ARRIVE ;  /* 0x00000000000079c5 */ /* 0x000fcc0000000000 */
[----:B------:R-:W-:Y:S01]  /*9070*/  HGMMA.64x128x16.F32.BF16 R24, R212, gdesc[UR8].tnspB, R24, gsb0 ;  /* 0x41e00008d4187df0 */ /* 0x000fe20008001818 */
[----:B------:R-:W-:Y:S01]  /*9080*/  UMOV UR10, UR6 ;  /* 0x00000006000a7c82 */ /* 0x000fe20008000000 */
[----:B------:R-:W-:Y:S01]  /*9090*/  UMOV UR11, 0x40000040 ;  /* 0x40000040000b7882 */ /* 0x000fe20000000000 */
[----:B------:R-:W-:Y:S02]  /*90a0*/  WARPGROUP.DEPBAR.LE gsb0, 0x0 ;  /* 0x00008000000079c5 */ /* 0x000fe40000010000 */
[----:B------:R-:W-:-:S07]  /*90b0*/  WARPGROUP.ARRIVE ;  /* 0x00000000000079c5 */ /* 0x000fce0000000000 */
[----:B------:R-:W-:Y:S03]  /*90c0*/  HGMMA.64x128x16.F32.BF16 R24, R216, gdesc[UR8].tnspB, R24, gsb0 ;  /* 0x41e00008d8187df0 */ /* 0x000fe60008001818 */
[----:B------:R-:W-:Y:S02]  /*90d0*/  WARPGROUP.DEPBAR.LE gsb0, 0x0 ;  /* 0x00008000000079c5 */ /* 0x000fe40000010000 */
[----:B------:R0:W-:Y:S06]  /*90e0*/  BAR.ARV R3, 0x100 ;  /* 0x000400030000751d */ /* 0x0001ec0000002000 */
[----:B------:R-:W-:Y:S05]  /*90f0*/  @!P0 BRA `(.L_x_6884) ;  /* 0x0000000000048947 */ /* 0x000fea0003800000 */
[----:B------:R-:W-:Y:S01]  /*9100*/  BPT.TRAP 0x1 ;  /* 0x000000040000795c */ /* 0x000fe20000300000 */
.L_x_6884:
[----:B------:R-:W-:Y:S02]  /*9110*/  FMNMX.FTZ R10, R168, R14, !PT ;  /* 0x0000000ea80a7209 */ /* 0x000fe40007810000 */
[----:B------:R-:W-:Y:S02]  /*9120*/  FMNMX.FTZ R176, R170, R15, !PT ;  /* 0x0000000faab07209 */ /* 0x000fe40007810000 */
[----:B0-----:R-:W-:Y:S02]  /*9130*/  FMNMX.FTZ R3, R169, R10, !PT ;  /* 0x0000000aa9037209 */ /* 0x001fe40007810000 */
        /* <DEDUP_REMOVED lines=85> */
[----:B------:R-:W-:Y:S01]  /*9690*/  ISETP.NE.AND P1, PT, R19, RZ, PT ;  /* 0x000000ff1300720c */ /* 0x000fe20003f25270 */
[----:B------:R-:W0:Y:S04]  /*96a0*/  SHFL.BFLY PT, R10, R21, 0x2, 0x1f ;  /* 0x0c401f00150a7f89 */ /* 0x000e2800000e0000 */
[----:B------:R-:W1:Y:S01]  /*96b0*/  SHFL.BFLY PT, R3, R176, 0x2, 0x1f ;  /* 0x0c401f00b0037f89 */ /* 0x000e6200000e0000 */
[----:B0-----:R-:W-:-:S02]  /*96c0*/  FMNMX.FTZ R178, R21, R10, !PT ;  /* 0x0000000a15b27209 */ /* 0x001fc40007810000 */
[----:B------:R-:W0:Y:S01]  /*96d0*/  LDC R10, c[0x0][0x988] ;  /* 0x00026200ff0a7b82 */ /* 0x000e220000000800 */
[----:B-1----:R-:W-:Y:S02]  /*96e0*/  FMNMX.FTZ R179, R176, R3, !PT ;  /* 0x00000003b0b37209 */ /* 0x002fe40007810000 */
[----:B------:R-:W1:Y:S04]  /*96f0*/  SHFL.BFLY PT, R3, R178, 0x1, 0x1f ;  /* 0x0c201f00b2037f89 */ /* 0x000e6800000e0000 */
[----:B------:R-:W2:Y:S01]  /*9700*/  SHFL.BFLY PT, R180, R179, 0x1, 0x1f ;  /* 0x0c201f00b3b47f89 */ /* 0x000ea200000e0000 */
[----:B-1----:R-:W-:Y:S02]  /*9710*/  FMNMX.FTZ R3, R178, R3, !PT ;  /* 0x00000003b2037209 */ /* 0x002fe40007810000 */
[----:B--2---:R-:W-:-:S03]  /*9720*/  FMNMX.FTZ R11, R179, R180, !PT ;  /* 0x000000b4b30b7209 */ /* 0x004fc60007810000 */
[----:B------:R-:W-:-:S04]  /*9730*/  FADD.FTZ R177, -R3, R14 ;  /* 0x0000000e03b17221 */ /* 0x000fc80000010100 */
[-C--:B0-----:R-:W-:Y:S01]  /*9740*/  FMUL.FTZ R14, R177, R10.reuse ;  /* 0x0000000ab10e7220 */ /* 0x081fe20000410000 */
[----:B------:R-:W-:Y:S01]  /*9750*/  FMUL.FTZ R177, R3, R10 ;  /* 0x0000000a03b17220 */ /* 0x000fe20000410000 */
[----:B------:R-:W-:-:S03]  /*9760*/  FADD.FTZ R15, -R11, R15 ;  /* 0x0000000f0b0f7221 */ /* 0x000fc60000010100 */
        /* <DEDUP_REMOVED lines=12> */
[-C--:B------:R-:W-:Y:S01]  /*9830*/  FMUL.FTZ R93, R11, R10.reuse ;  /* 0x0000000a0b5d7220 */ /* 0x080fe20000410000 */
[-CC-:B------:R-:W-:Y:S01]  /*9840*/  FFMA.FTZ R21, R168, R10.reuse, -R177.reuse ;  /* 0x0000000aa8157223 */ /* 0x180fe200000108b1 */
[-C--:B------:R-:W-:Y:S01]  /*9850*/  FFMA.FTZ R216, R88, R10.reuse, -R177 ;  /* 0x0000000a58d87223 */ /* 0x080fe200000108b1 */
[-C--:B------:R-:W-:Y:S01]  /*9860*/  FMUL.FTZ R15, R15, R10.reuse ;  /* 0x0000000a0f0f7220 */ /* 0x080fe20000410000 */
[-C--:B------:R-:W-:Y:S01]  /*9870*/  FFMA.FTZ R88, R170, R10.reuse, -R93 ;  /* 0x0000000aaa587223 */ /* 0x080fe2000001085d */
        /* <DEDUP_REMOVED lines=69> */
[----:B------:R-:W-:-:S02]  /*9cd0*/  FFMA.FTZ R219, R94, R10, -R93 ;  /* 0x0000000a5edb7223 */ /* 0x000fc4000001085d */
        /* <DEDUP_REMOVED lines=20> */
[----:B------:R-:W-:-:S06]  /*9e20*/  FFMA.FTZ R126, R127, R10, -R93 ;  /* 0x0000000a7f7e7223 */ /* 0x000fcc000001085d */
        /* <DEDUP_REMOVED lines=16> */
[----:B------:R-:W-:-:S06]  /*9f30*/  FFMA.FTZ R114, R115, R10, -R93 ;  /* 0x0000000a73727223 */ /* 0x000fcc000001085d */
        /* <DEDUP_REMOVED lines=15> */
[----:B0-----:R-:W-:Y:S01]  /*a030*/  FADD.FTZ R115, R153, R118 ;  /* 0x0000007699737221 */ /* 0x001fe20000010000 */
[----:B------:R-:W-:-:S06]  /*a040*/  FFMA.FTZ R118, R119, R10, -R93 ;  /* 0x0000000a77767223 */ /* 0x000fcc000001085d */
        /* <DEDUP_REMOVED lines=88> */
[----:B0-----:R-:W-:Y:S01]  /*a5d0*/  FADD.FTZ R132, R210, R99 ;  /* 0x00000063d2847221 */ /* 0x001fe20000010000 */
[----:B------:R-:W-:-:S05]  /*a5e0*/  IMAD.U32 R99, RZ, RZ, UR60 ;  /* 0x0000003cff637e24 */ /* 0x000fca000f8e00ff */
[----:B------:R-:W-:Y:S01]  /*a5f0*/  @P1 LEA R99, R99, UR61, 0x3 ;  /* 0x0000003d63631c11 */ /* 0x000fe2000f8e18ff */
        /* <DEDUP_REMOVED lines=13> */
[----:B0-----:R-:W-:Y:S01]  /*a6d0*/  FADD.FTZ R91, R105, R94 ;  /* 0x0000005e695b7221 */ /* 0x001fe20000010000 */
[----:B------:R-:W-:Y:S01]  /*a6e0*/  FFMA.FTZ R94, R95, R10, -R93 ;  /* 0x0000000a5f5e7223 */ /* 0x000fe2000001085d */
        /* <DEDUP_REMOVED lines=27> */
.L_x_6885:
[----:B------:R-:W-:Y:S01]  /*a8a0*/  ISETP.NE.AND P1, PT, R18, RZ, PT ;  /* 0x000000ff1200720c */ /* 0x000fe20003f25270 */
[----:B------:R-:W-:Y:S01]  /*a8b0*/  IMAD.U32 R91, RZ, RZ, UR7 ;  /* 0x00000007ff5b7e24 */ /* 0x000fe2000f8e00ff */
[----:B------:R-:W-:Y:S01]  /*a8c0*/  R2UR UR6, R2 ;  /* 0x00000000020672ca */ /* 0x000fe200000e0000 */
[----:B------:R-:W-:Y:S01]  /*a8d0*/  UMOV UR7, UR60 ;  /* 0x0000003c00077c82 */ /* 0x000fe20008000000 */
        /* <DEDUP_REMOVED lines=9> */
[----:B------:R-:W-:Y:S01]  /*a970*/  @P1 LEA R91, R91, UR61, 0x3 ;  /* 0x0000003d5b5b1c11 */ /* 0x000fe2000f8e18ff */
[----:B------:R-:W-:Y:S01]  /*a980*/  FMUL.FTZ R40, R40, R14 ;  /* 0x0000000e28287220 */ /* 0x000fe20000410000 */
[----:B------:R-:W-:-:S02]  /*a990*/  IMAD.U32 R21, RZ, RZ, UR6 ;  /* 0x00000006ff157e24 */ /* 0x000fc4000f8e00ff */
[-C--:B------:R-:W-:Y:S01]  /*a9a0*/  FMUL.FTZ R41, R41, R14.reuse ;  /* 0x0000000e29297220 */ /* 0x080fe20000410000 */
[-C--:B------:R-:W-:Y:S01]  /*a9b0*/  FMUL.FTZ R44, R44, R14.reuse ;  /* 0x0000000e2c2c7220 */ /* 0x080fe20000410000 */
[----:B------:R-:W-:Y:S02]  /*a9c0*/  @P1 VIADD R91, R91, 0x34860 ;  /* 0x000348605b5b1836 */ /* 0x000fe40000000000 */
[-C--:B------:R-:W-:Y:S01]  /*a9d0*/  FMUL.FTZ R45, R45, R14.reuse ;  /* 0x0000000e2d2d7220 */ /* 0x080fe20000410000 */
[-C--:B------:R-:W-:Y:S01]  /*a9e0*/  FMUL.FTZ R48, R48, R14.reuse ;  /* 0x0000000e30307220 */ /* 0x080fe20000410000 */
[-C--:B------:R-:W-:Y:S01]  /*a9f0*/  FMUL.FTZ R49, R49, R14.reuse ;  /* 0x0000000e31317220 */ /* 0x080fe20000410000 */
[-C--:B------:R-:W-:Y:S01]  /*aa00*/  FMUL.FTZ R52, R52, R14.reuse ;  /* 0x0000000e34347220 */ /* 0x080fe20000410000 */
[----:B------:R-:W-:Y:S01]  /*aa10*/  @P1 PRMT R91, R22, 0x654, R91 ;  /* 0x00000654165b1816 */ /* 0x000fe2000000005b */
[-C--:B------:R-:W-:Y:S01]  /*aa20*/  FMUL.FTZ R53, R53, R14.reuse ;  /* 0x0000000e35357220 */ /* 0x080fe20000410000 */
[-C--:B------:R-:W-:Y:S01]  /*aa30*/  FMUL.FTZ R56, R56, R14.reuse ;  /* 0x0000000e38387220 */ /* 0x080fe20000410000 */
[-C--:B------:R-:W-:Y:S01]  /*aa40*/  FMUL.FTZ R57, R57, R14.reuse ;  /* 0x0000000e39397220 */ /* 0x080fe20000410000 */
[----:B------:R0:W-:Y:S01]  /*aa50*/  @P1 SYNCS.ARRIVE.TRANS64.RED.A1T0 RZ, [R91+URZ], RZ ;  /* 0x000000ff5bff19a7 */ /* 0x0001e2000810043f */
[----:B------:R-:W-:Y:S01]  /*aa60*/  ISETP.GT.AND P1, PT, R20, RZ, PT ;  /* 0x000000ff1400720c */ /* 0x000fe20003f24270 */
        /* <DEDUP_REMOVED lines=47> */
[----:B------:R-:W-:Y:S01]  /*ad60*/  VIADD R20, R20, 0xffffffff ;  /* 0xffffffff14147836 */ /* 0x000fe20000000000 */
[----:B------:R-:W-:Y:S01]  /*ad70*/  F2FP.BF16.F32.PACK_AB R178, R173, R178 ;  /* 0x000000b2adb2723e */ /* 0x000fe200000010ff */
[----:B------:R-:W-:Y:S01]  /*ad80*/  IMAD.MOV.U32 R15, RZ, RZ, R11 ;  /* 0x000000ffff0f7224 */ /* 0x000fe200078e000b */
[----:B------:R-:W-:Y:S01]  /*ad90*/  F2FP.BF16.F32.PACK_AB R179, R92, R179 ;  /* 0x000000b35cb3723e */ /* 0x000fe200000010ff */
[----:B------:R-:W-:Y:S01]  /*ada0*/  IMAD.MOV.U32 R14, RZ, RZ, R3 ;  /* 0x000000ffff0e7224 */ /* 0x000fe200078e0003 */
        /* <DEDUP_REMOVED lines=40> */
[----:B0-----:R-:W-:Y:S06]  /*b030*/  @P1 BRA `(.L_x_6886) ;  /* 0xffffffb4000c1947 */ /* 0x001fec000383ffff */
.L_x_6875:
[----:B------:R-:W-:Y:S06]  /*b040*/  BAR.ARV 0x8, 0x180 ;  /* 0x0206000000007b1d */ /* 0x000fec0000002000 */
[----:B------:R-:W-:Y:S05]  /*b050*/  @!P0 BRA `(.L_x_6887) ;  /* 0x0000000000048947 */ /* 0x000fea0003800000 */
[----:B------:R-:W-:Y:S01]  /*b060*/  BPT.TRAP 0x1 ;  /* 0x000000040000795c */ /* 0x000fe20000300000 */
.L_x_6887:
[----:B------:R-:W-:Y:S01]  /*b070*/  R2UR UR4, R2 ;  /* 0x00000000020472ca */ /* 0x000fe200000e0000 */
[----:B------:R-:W-:-:S12]  /*b080*/  ULEA UR7, UR60, UR61, 0x3 ;  /* 0x0000003d3c077291 */ /* 0x000fd8000f8e183f */
[----:B------:R-:W-:-:S05]  /*b090*/  IMAD.U32 R0, RZ, RZ, UR4 ;  /* 0x00000004ff007e24 */ /* 0x000fca000f8e00ff */
[----:B------:R-:W-:-:S04]  /*b0a0*/  SHF.L.U32 R0, R0, 0x1f, RZ ;  /* 0x0000001f00007819 */ /* 0x000fc800000006ff */
[----:B------:R0:W1:Y:S01]  /*b0b0*/  SYNCS.PHASECHK.TRANS64.TRYWAIT P1, [UR7+0x34850], R0 ;  /* 0x03485000ff0075a7 */ /* 0x0000620008020147 */
[----:B------:R-:W-:Y:S05]  /*b0c0*/  @!P0 BRA `(.L_x_6888) ;  /* 0x0000000000048947 */ /* 0x000fea0003800000 */
[----:B------:R-:W-:Y:S01]  /*b0d0*/  BPT.TRAP 0x1 ;  /* 0x000000040000795c */ /* 0x000fe20000300000 */
.L_x_6888:
[----:B-1----:R-:W-:Y:S05]  /*b0e0*/  @P1 BRA `(.L_x_6889) ;  /* 0x0000000000081947 */ /* 0x002fea0003800000 */
[----:B------:R-:W1:Y:S02]  /*b0f0*/  SYNCS.PHASECHK.TRANS64.TRYWAIT P1, [UR7+0x34850], R0 ;  /* 0x03485000ff0075a7 */ /* 0x000e640008020147 */
[----:B-1----:R-:W-:Y:S05]  /*b100*/  @!P1 BRA `(.L_x_6890) ;  /* 0x0000006400409947 */ /* 0x002fea0003800000 */
.L_x_6889:
[----:B------:R-:W-:Y:S01]  /*b110*/  UIADD3 UR4, UR61, 0x400, URZ ;  /* 0x000004003d047890 */ /* 0x000fe2000fffe03f */
[----:B------:R-:W-:Y:S01]  /*b120*/  WARPGROUP.ARRIVE ;  /* 0x00000000000079c5 */ /* 0x000fe20000000000 */
[----:B------:R-:W-:Y:S01]  /*b130*/  UMOV UR11, 0x40000040 ;  /* 0x40000040000b7882 */ /* 0x000fe20000000000 */
[----:B01----:R-:W0:Y:S01]  /*b140*/  SHFL.BFLY PT, R0, R13, 0x2, 0x1f ;  /* 0x0c401f000d007f89 */ /* 0x003e2200000e0000 */
[----:B------:R-:W-:Y:S01]  /*b150*/  USHF.R.U32.HI UR4, URZ, 0x4, UR4 ;  /* 0x000000043f047899 */ /* 0x000fe20008011604 */
[----:B------:R-:W-:Y:S02]  /*b160*/  IMAD.MOV.U32 R8, RZ, RZ, RZ ;  /* 0x000000ffff087224 */ /* 0x000fe400078e00ff */
[----:B------:R-:W1:Y:S01]  /*b170*/  SHFL.BFLY PT, R5, R12, 0x2, 0x1f ;  /* 0x0c401f000c057f89 */ /* 0x000e6200000e0000 */
[----:B------:R-:W-:Y:S01]  /*b180*/  ULOP3.LUT UR4, UR4, 0x3fff, URZ, 0xc0, !UPT ;  /* 0x00003fff04047892 */ /* 0x000fe2000f8ec03f */
[----:B------:R-:W-:-:S03]  /*b190*/  IMAD.MOV.U32 R17, RZ, RZ, -0x800000 ;  /* 0xff800000ff117424 */ /* 0x000fc600078e00ff */
[----:B------:R-:W-:-:S04]  /*b1a0*/  ULOP3.LUT UR4, UR4, 0x5800000, URZ, 0xfc, !UPT ;  /* 0x0580000004047892 */ /* 0x000fc8000f8efc3f */
[----:B------:R-:W-:-:S04]  /*b1b0*/  UIMAD UR4, UR60, 0xb00, UR4 ;  /* 0x00000b003c0478a4 */ /* 0x000fc8000f8e0204 */
[----:B------:R-:W-:-:S03]  /*b1c0*/  UIADD3 UR6, UR4, 0x80, URZ ;  /* 0x0000008004067890 */ /* 0x000fc6000fffe03f */
[----:B------:R-:W-:Y:S02]  /*b1d0*/  UMOV UR10, UR4 ;  /* 0x00000004000a7c82 */ /* 0x000fe40008000000 */
[----:B------:R-:W-:Y:S01]  /*b1e0*/  HGMMA.64x128x16.F32.BF16 R24, R176, gdesc[UR8].tnspB, R24, gsb0 ;  /* 0x41e00008b0187df0 */ /* 0x000fe20008001818 */
[----:B------:R-:W-:Y:S01]  /*b1f0*/  UMOV UR11, 0x40000040 ;  /* 0x40000040000b7882 */ /* 0x000fe20000000000 */
[----:B------:R-:W-:Y:S01]  /*b200*/  UMOV UR10, UR6 ;  /* 0x00000006000a7c82 */ /* 0x000fe20008000000 */
[----:B------:R-:W-:Y:S01]  /*b210*/  UIADD3 UR6, UR4, 0x100, URZ ;  /* 0x0000010004067890 */ /* 0x000fe2000fffe03f */
[----:B0-----:R-:W-:Y:S01]  /*b220*/  FADD.FTZ R0, R0, R13 ;  /* 0x0000000d00007221 */ /* 0x001fe20000010000 */
[----:B-1----:R-:W-:-:S04]  /*b230*/  FADD.FTZ R4, R5, R12 ;  /* 0x0000000c05047221 */ /* 0x002fc80000010000 */
[----:B------:R-:W0:Y:S04]  /*b240*/  SHFL.BFLY PT, R5, R0, 0x1, 0x1f ;  /* 0x0c201f0000057f89 */ /* 0x000e2800000e0000 */
[----:B------:R-:W1:Y:S01]  /*b250*/  SHFL.BFLY PT, R7, R4, 0x1, 0x1f ;  /* 0x0c201f0004077f89 */ /* 0x000e6200000e0000 */
[----:B0-----:R-:W-:Y:S01]  /*b260*/  FADD.FTZ R14, R0, R5 ;  /* 0x00000005000e7221 */ /* 0x001fe20000010000 */
[----:B------:R-:W-:Y:S02]  /*b270*/  IMAD.MOV.U32 R5, RZ, RZ, RZ ;  /* 0x000000ffff057224 */ /* 0x000fe400078e00ff */
        /* <DEDUP_REMOVED lines=64> */
[----:B------:R-:W-:Y:S01]  /*b680*/  HGMMA.64x128x16.F32.BF16 R24, R212, gdesc[UR8].tnspB, R24, gsb0 ;  /* 0x41e00008d4187df0 */ /* 0x000fe20008001818 */
[----:B------:R-:W-:Y:S01]  /*b690*/  UMOV UR10, UR4 ;  /* 0x00000004000a7c82 */ /* 0x000fe20008000000 */
[----:B------:R-:W-:Y:S01]  /*b6a0*/  UMOV UR11, 0x40000040 ;  /* 0x40000040000b7882 */ /* 0x000fe20000000000 */
[----:B------:R-:W-:Y:S02]  /*b6b0*/  WARPGROUP.DEPBAR.LE gsb0, 0x0 ;  /* 0x00008000000079c5 */ /* 0x000fe40000010000 */
[----:B------:R-:W-:-:S07]  /*b6c0*/  WARPGROUP.ARRIVE ;  /* 0x00000000000079c5 */ /* 0x000fce0000000000 */
[----:B------:R-:W-:Y:S03]  /*b6d0*/  HGMMA.64x128x16.F32.BF16 R24, R216, gdesc[UR8].tnspB, R24, gsb0 ;  /* 0x41e00008d8187df0 */ /* 0x000fe60008001818 */
[----:B------:R-:W-:Y:S02]  /*b6e0*/  WARPGROUP.DEPBAR.LE gsb0, 0x0 ;  /* 0x00008000000079c5 */ /* 0x000fe40000010000 */
[----:B0-23--:R-:W-:Y:S05]  /*b6f0*/  @!P0 BRA `(.L_x_6891) ;  /* 0x0000000000048947 */ /* 0x00dfea0003800000 */
[----:B------:R-:W-:Y:S01]  /*b700*/  BPT.TRAP 0x1 ;  /* 0x000000040000795c */ /* 0x000fe20000300000 */
.L_x_6891:
        /* <DEDUP_REMOVED lines=40> */
[----:B------:R-:W-:Y:S01]  /*b990*/  IMAD.WIDE R4, R233, 0x2, R36 ;  /* 0x00000002e9047825 */ /* 0x000fe200078e0224 */
[----:B------:R-:W-:-:S03]  /*b9a0*/  @P1 PRMT R3, R22, 0x654, R3 ;  /* 0x0000065416031816 */ /* 0x000fc60000000003 */
[-C--:B------:R-:W-:Y:S01]  /*b9b0*/  FMUL.FTZ R27, R27, R8.reuse ;  /* 0x000000081b1b7220 */ /* 0x080fe20000410000 */
[-C--:B------:R-:W-:Y:S01]  /*b9c0*/  FMUL.FTZ R100, R26, R8.reuse ;  /* 0x000000081a647220 */ /* 0x080fe20000410000 */
[----:B------:R-:W-:Y:S01]  /*b9d0*/  IMAD R9, R225, 0x40, R220 ;  /* 0x00000040e1097824 */ /* 0x000fe200078e02dc */
[----:B------:R0:W-:Y:S01]  /*b9e0*/  @P1 SYNCS.ARRIVE.TRANS64.RED.A1T0 RZ, [R3+URZ], RZ ;  /* 0x000000ff03ff19a7 */ /* 0x0001e2000810043f */
[----:B------:R-:W-:Y:S01]  /*b9f0*/  IADD3 R10, P1, R4, 0x4040, RZ ;  /* 0x00004040040a7810 */ /* 0x000fe20007f3e0ff */
[----:B------:R-:W-:Y:S01]  /*ba00*/  FMUL.FTZ R31, R31, R8 ;  /* 0x000000081f1f7220 */ /* 0x000fe20000410000 */
[----:B------:R-:W-:-:S04]  /*ba10*/  IMAD.WIDE R36, R9, 0x2, R36 ;  /* 0x0000000209247825 */ /* 0x000fc800078e0224 */
[-C--:B------:R-:W-:Y:S01]  /*ba20*/  FMUL.FTZ R104, R30, R8.reuse ;  /* 0x000000081e687220 */ /* 0x080fe20000410000 */
[----:B------:R-:W-:Y:S01]  /*ba30*/  LOP3.LUT R9, R10, 0x380, RZ, 0xc0, !PT ;  /* 0x000003800a097812 */ /* 0x000fe200078ec0ff */
[-C--:B------:R-:W-:Y:S01]  /*ba40*/  FMUL.FTZ R103, R35, R8.reuse ;  /* 0x0000000823677220 */ /* 0x080fe20000410000 */
[-C--:B------:R-:W-:Y:S01]  /*ba50*/  FMUL.FTZ R106, R34, R8.reuse ;  /* 0x00000008226a7220 */ /* 0x080fe20000410000 */
[----:B0-----:R-:W-:Y:S01]  /*ba60*/  LOP3.LUT R3, R4, 0x380, RZ, 0xc0, !PT ;  /* 0x0000038004037812 */ /* 0x001fe200078ec0ff */
[-C--:B------:R-:W-:Y:S01]  /*ba70*/  FMUL.FTZ R99, R39, R8.reuse ;  /* 0x0000000827637220 */ /* 0x080fe20000410000 */
[-C--:B------:R-:W-:Y:S01]  /*ba80*/  FMUL.FTZ R102, R38, R8.reuse ;  /* 0x0000000826667220 */ /* 0x080fe20000410000 */
[-C--:B------:R-:W-:Y:S01]  /*ba90*/  FMUL.FTZ R96, R43, R8.reuse ;  /* 0x000000082b607220 */ /* 0x080fe20000410000 */
[----:B------:R-:W-:Y:S01]  /*baa0*/  SHF.R.U64 R3, R3, 0x3, RZ ;  /* 0x0000000303037819 */ /* 0x000fe200000012ff */
        /* <DEDUP_REMOVED lines=23> */
[C---:B------:R-:W-:Y:S01]  /*bc20*/  IADD3 R45, P0, R4.reuse, 0x4060, RZ ;  /* 0x00004060042d7810 */ /* 0x040fe20007f1e0ff */
[--C-:B------:R-:W-:Y:S01]  /*bc30*/  IMAD.X R43, RZ, RZ, R5.reuse, P1 ;  /* 0x000000ffff2b7224 */ /* 0x100fe200008e0605 */
[C---:B------:R-:W-:Y:S01]  /*bc40*/  IADD3 R29, P2, R4.reuse, 0x4020, RZ ;  /* 0x00004020041d7810 */ /* 0x040fe20007f5e0ff */
[----:B------:R-:W0:Y:S01]  /*bc50*/  LDC R101, c[0x0][0xc38] ;  /* 0x00030e00ff657b82 */ /* 0x000e220000000800 */
[C---:B------:R-:W-:Y:S01]  /*bc60*/  IADD3 R21, P3, R4.reuse, 0x4000, RZ ;  /* 0x0000400004157810 */ /* 0x040fe20007f7e0ff */
[----:B------:R-:W-:Y:S01]  /*bc70*/  ULDC UR7, c[0x0][0xc44] ;  /* 0x0003110000077ab9 */ /* 0x000fe20000000800 */
        /* <DEDUP_REMOVED lines=10> */
[----:B------:R-:W-:Y:S01]  /*bd20*/  LOP3.LUT R14, R29, 0x380, RZ, 0xc0, !PT ;  /* 0x000003801d0e7812 */ /* 0x000fe200078ec0ff */
[----:B------:R-:W-:Y:S01]  /*bd30*/  ULDC.64 UR8, c[0x0][0xb90] ;  /* 0x0002e40000087ab9 */ /* 0x000fe20000000a00 */
[----:B------:R-:W-:-:S02]  /*bd40*/  LOP3.LUT R42, R3, R10, RZ, 0x3c, !PT ;  /* 0x0000000a032a7212 */ /* 0x000fc400078e3cff */
[----:B------:R-:W-:Y:S02]  /*bd50*/  LOP3.LUT R3, R8, 0x380, RZ, 0xc0, !PT ;  /* 0x0000038008037812 */ /* 0x000fe400078ec0ff */
[----:B------:R-:W-:Y:S02]  /*bd60*/  SHF.R.U64 R14, R14, 0x3, RZ ;  /* 0x000000030e0e7819 */ /* 0x000fe400000012ff */
[----:B------:R-:W-:Y:S02]  /*bd70*/  SHF.R.U64 R3, R3, 0x3, RZ ;  /* 0x0000000303037819 */ /* 0x000fe400000012ff */
[----:B------:R-:W-:Y:S02]  /*bd80*/  LOP3.LUT R40, R14, R29, RZ, 0x3c, !PT ;  /* 0x0000001d0e287212 */ /* 0x000fe400078e3cff */
[----:B------:R-:W-:Y:S02]  /*bd90*/  LOP3.LUT R10, R21, 0x380, RZ, 0xc0, !PT ;  /* 0x00000380150a7812 */ /* 0x000fe400078ec0ff */
[----:B------:R-:W-:-:S02]  /*bda0*/  LOP3.LUT R14, R3, R8, RZ, 0x3c, !PT ;  /* 0x00000008030e7212 */ /* 0x000fc400078e3cff */
[----:B------:R-:W-:Y:S02]  /*bdb0*/  LOP3.LUT R8, R13, 0x380, RZ, 0xc0, !PT ;  /* 0x000003800d087812 */ /* 0x000fe400078ec0ff */
[----:B------:R-:W-:Y:S02]  /*bdc0*/  LOP3.LUT R3, R12, 0x380, RZ, 0xc0, !PT ;  /* 0x000003800c037812 */ /* 0x000fe400078ec0ff */
[----:B------:R-:W-:Y:S02]  /*bdd0*/  SHF.R.U64 R10, R10, 0x3, RZ ;  /* 0x000000030a0a7819 */ /* 0x000fe400000012ff */
[----:B------:R-:W-:Y:S02]  /*bde0*/  SHF.R.U64 R8, R8, 0x3, RZ ;  /* 0x0000000308087819 */ /* 0x000fe400000012ff */
[----:B------:R-:W-:Y:S02]  /*bdf0*/  SHF.R.U64 R3, R3, 0x3, RZ ;  /* 0x0000000303037819 */ /* 0x000fe400000012ff */
[----:B------:R-:W-:-:S02]  /*be00*/  LOP3.LUT R38, R10, R21, RZ, 0x3c, !PT ;  /* 0x000000150a267212 */ /* 0x000fc400078e3cff */
[----:B------:R-:W-:Y:S02]  /*be10*/  LOP3.LUT R10, R8, R13, RZ, 0x3c, !PT ;  /* 0x0000000d080a7212 */ /* 0x000fe400078e3cff */
[----:B------:R-:W-:Y:S02]  /*be20*/  LOP3.LUT R8, R3, R12, RZ, 0x3c, !PT ;  /* 0x0000000c03087212 */ /* 0x000fe400078e3cff */
[----:B------:R-:W1:Y:S01]  /*be30*/  LDC R3, c[0x0][0xbe8] ;  /* 0x0002fa00ff037b82 */ /* 0x000e620000000800 */
[----:B------:R-:W-:Y:S02]  /*be40*/  R2UR UR13, R228 ;  /* 0x00000000e40d72ca */ /* 0x000fe400000e0000 */
[----:B------:R-:W-:Y:S02]  /*be50*/  R2UR UR12, R229 ;  /* 0x00000000e50c72ca */ /* 0x000fe400000e0000 */
[----:B------:R-:W-:Y:S02]  /*be60*/  R2UR UR11, R227 ;  /* 0x00000000e30b72ca */ /* 0x000fe400000e0000 */
[----:B------:R-:W-:-:S02]  /*be70*/  LOP3.LUT R44, R45, 0x380, RZ, 0xc0, !PT ;  /* 0x000003802d2c7812 */ /* 0x000fc400078ec0ff */
[----:B------:R-:W-:Y:S02]  /*be80*/  MOV R109, R4 ;  /* 0x00000004006d7202 */ /* 0x000fe40000000f00 */
[----:B------:R-:W-:Y:S02]  /*be90*/  SHF.R.U64 R44, R44, 0x3, RZ ;  /* 0x000000032c2c7819 */ /* 0x000fe400000012ff */
[----:B------:R-:W-:Y:S01]  /*bea0*/  F2FP.BF16.F32.PACK_AB R6, R6, R7 ;  /* 0x000000070606723e */ /* 0x000fe200000010ff */
[----:B------:R-:W-:Y:S01]  /*beb0*/  UIADD3 UR4, -UR13, URZ, URZ ;  /* 0x0000003f0d047290 */ /* 0x000fe2000fffe13f */
[----:B------:R-:W-:Y:S01]  /*bec0*/  LOP3.LUT R44, R44, R45, RZ, 0x3c, !PT ;  /* 0x0000002d2c2c7212 */ /* 0x000fe200078e3cff */
[----:B------:R-:W-:Y:S01]  /*bed0*/  IMAD R98, RZ, RZ, -UR12 ;  /* 0x8000000cff627e24 */ /* 0x000fe2000f8e02ff */
[----:B------:R-:W-:Y:S01]  /*bee0*/  F2FP.BF16.F32.PACK_AB R7, R31, R104 ;  /* 0x000000681f07723e */ /* 0x000fe200000010ff */
[----:B------:R-:W-:Y:S01]  /*bef0*/  IMAD.X R45, RZ, RZ, R5, P0 ;  /* 0x000000ffff2d7224 */ /* 0x000fe200000e0605 */
[----:B------:R-:W-:Y:S01]  /*bf00*/  UIMAD UR7, UR7, UR4, UR12 ;  /* 0x00000004070772a4 */ /* 0x000fe2000f8e020c */
[----:B0-----:R-:W-:Y:S01]  /*bf10*/  IMAD R98, R101, R98, UR11 ;  /* 0x0000000b65627e24 */ /* 0x001fe2000f8e0262 */
[----:B------:R-:W-:Y:S01]  /*bf20*/  F2FP.BF16.F32.PACK_AB R5, R27, R100 ;  /* 0x000000641b05723e */ /* 0x000fe200000010ff */
[----:B------:R-:W-:Y:S01]  /*bf30*/  USHF.R.S32.HI UR11, URZ, 0x1f, UR13 ;  /* 0x0000001f3f0b7899 */ /* 0x000fe2000801140d */
[----:B------:R-:W0:Y:S01]  /*bf40*/  LDC.64 R100, c[0x0][0xb98] ;  /* 0x0002e600ff647b82 */ /* 0x000e220000000a00 */
[----:B-1----:R-:W-:Y:S01]  /*bf50*/  ISETP.NE.AND P1, PT, R3, 0x1, PT ;  /* 0x000000010300780c */ /* 0x002fe20003f25270 */
[----:B------:R-:W-:Y:S01]  /*bf60*/  USHF.R.S32.HI UR10, URZ, 0x1f, UR7 ;  /* 0x0000001f3f0a7899 */ /* 0x000fe20008011407 */
[----:B------:R-:W-:Y:S01]  /*bf70*/  IMAD R110, R98, 0x80, R232 ;  /* 0x00000080626e7824 */ /* 0x000fe200078e02e8 */
[----:B------:R-:W-:Y:S01]  /*bf80*/  MOV R104, R44 ;  /* 0x0000002c00687202 */ /* 0x000fe20000000f00 */
[----:B------:R-:W-:Y:S01]  /*bf90*/  UIMAD.WIDE.U32 UR4, UR7, UR8, URZ ;  /* 0x00000008070472a5 */ /* 0x000fe2000f8e003f */
[----:B------:R-:W-:Y:S01]  /*bfa0*/  IADD3 R21, P6, R36, 0x1000, RZ ;  /* 0x0000100024157810 */ /* 0x000fe20007fde0ff */
[----:B------:R-:W-:Y:S01]  /*bfb0*/  UIMAD UR6, UR10, UR8, URZ ;  /* 0x000000080a0672a4 */ /* 0x000fe2000f8e023f */
[----:B------:R-:W-:Y:S01]  /*bfc0*/  IMAD.MOV.U32 R45, RZ, RZ, R110 ;  /* 0x000000ffff2d7224 */ /* 0x000fe200078e006e */
[----:B------:R-:W-:Y:S01]  /*bfd0*/  F2FP.BF16.F32.PACK_AB R4, R25, R20 ;  /* 0x000000141904723e */ /* 0x000fe200000010ff */
[----:B------:R-:W-:Y:S01]  /*bfe0*/  BAR.SYNC.DEFER_BLOCKING 0x1, 0x100 ;  /* 0x0044000000007b1d */ /* 0x000fe20000010000 */
[----:B------:R-:W-:Y:S01]  /*bff0*/  UIMAD UR6, UR7, UR9, UR6 ;  /* 0x00000009070672a4 */ /* 0x000fe2000f8e0206 */
[----:B------:R-:W-:Y:S01]  /*c000*/  LOP3.LUT R34, R21, 0x380, RZ, 0xc0, !PT ;  /* 0x0000038015227812 */ /* 0x000fe200078ec0ff */
[----:B------:R-:W-:Y:S01]  /*c010*/  IMAD.U32 R13, RZ, RZ, UR5 ;  /* 0x00000005ff0d7e24 */ /* 0x000fe2000f8e00ff */
[----:B------:R-:W-:Y:S01]  /*c020*/  MOV R108, R38 ;  /* 0x00000026006c7202 */ /* 0x000fe20000000f00 */
[----:B------:R-:W-:-:S03]  /*c030*/  UIADD3 UR6, UR5, UR6, URZ ;  /* 0x0000000605067290 */ /* 0x000fc6000fffe03f */
[----:B------:R-:W1:Y:S01]  /*c040*/  @P1 LDC R107, c[0x0][0xbec] ;  /* 0x0002fb00ff6b1b82 */ /* 0x000e620000000800 */
[----:B------:R-:W-:Y:S01]  /*c050*/  SHF.R.U64 R34, R34, 0x3, RZ ;  /* 0x0000000322227819 */ /* 0x000fe200000012ff */
[----:B------:R-:W-:Y:S01]  /*c060*/  IMAD.U32 R12, RZ, RZ, UR4 ;  /* 0x00000004ff0c7e24 */ /* 0x000fe2000f8e00ff */
[----:B------:R-:W-:Y:S01]  /*c070*/  IADD3 R35, P4, R36, 0x3000, RZ ;  /* 0x0000300024237810 */ /* 0x000fe20007f9e0ff */
[----:B------:R-:W-:Y:S01]  /*c080*/  ULDC.64 UR4, c[0x0][0xb88] ;  /* 0x0002e20000047ab9 */ /* 0x000fe20000000a00 */
[----:B------:R-:W-:Y:S01]  /*c090*/  IMAD.U32 R13, RZ, RZ, UR6 ;  /* 0x00000006ff0d7e24 */ /* 0x000fe2000f8e00ff */
[----:B------:R-:W-:Y:S01]  /*c0a0*/  LOP3.LUT R34, R34, R21, RZ, 0x3c, !PT ;  /* 0x0000001522227212 */ /* 0x000fe200078e3cff */
[----:B------:R-:W-:Y:S01]  /*c0b0*/  ULDC UR6, c[0x0][0xa88] ;  /* 0x0002a20000067ab9 */ /* 0x000fe20000000800 */
[----:B------:R-:W2:Y:S01]  /*c0c0*/  @P1 LDC R111, c[0x0][0xbf0] ;  /* 0x0002fc00ff6f1b82 */ /* 0x000ea20000000800 */
[----:B------:R-:W-:Y:S01]  /*c0d0*/  IADD3 R21, P0, R36, 0x6000, RZ ;  /* 0x0000600024157810 */ /* 0x000fe20007f1e0ff */
[----:B0-----:R-:W-:Y:S01]  /*c0e0*/  IMAD.WIDE.U32 R12, R100, UR13, R12 ;  /* 0x0000000d640c7c25 */ /* 0x001fe2000f8e000c */
[C---:B------:R-:W-:Y:S01]  /*c0f0*/  IADD3 R33, P5, R36.reuse, 0x2000, RZ ;  /* 0x0000200024217810 */ /* 0x040fe20007fbe0ff */
[----:B------:R-:W-:Y:S01]  /*c100*/  ULDC.64 UR8, c[0x0][0x208] ;  /* 0x0000820000087ab9 */ /* 0x000fe20000000a00 */
[----:B------:R-:W-:Y:S01]  /*c110*/  LOP3.LUT R30, R35, 0x380, RZ, 0xc0, !PT ;  /* 0x00000380231e7812 */ /* 0x000fe200078ec0ff */
[--C-:B------:R-:W-:Y:S01]  /*c120*/  IMAD.X R25, RZ, RZ, R37.reuse, P0 ;  /* 0x000000ffff197224 */ /* 0x100fe200000e0625 */
[----:B------:R-:W-:Y:S01]  /*c130*/  LOP3.LUT R32, R33, 0x380, RZ, 0xc0, !PT ;  /* 0x0000038021207812 */ /* 0x000fe200078ec0ff */
[----:B------:R-:W-:Y:S01]  /*c140*/  IMAD.X R31, RZ, RZ, R37, P4 ;  /* 0x000000ffff1f7224 */ /* 0x000fe200020e0625 */
[----:B------:R-:W-:Y:S01]  /*c150*/  IADD3 R29, P2, R36, 0x5000, RZ ;  /* 0x00005000241d7810 */ /* 0x000fe20007f5e0ff */
[----:B------:R0:W-:Y:S01]  /*c160*/  STSM.16.M88.4 [R109], R4 ;  /* 0x000000046d007844 */ /* 0x0001e20000000200 */
[----:B------:R-:W-:-:S02]  /*c170*/  SHF.R.U64 R30, R30, 0x3, RZ ;  /* 0x000000031e1e7819 */ /* 0x000fc400000012ff */
[----:B------:R-:W-:Y:S01]  /*c180*/  SHF.R.U64 R32, R32, 0x3, RZ ;  /* 0x0000000320207819 */ /* 0x000fe200000012ff */
[--C-:B------:R-:W-:Y:S01]  /*c190*/  IMAD.X R27, RZ, RZ, R37.reuse, P2 ;  /* 0x000000ffff1b7224 */ /* 0x100fe200010e0625 */
[----:B------:R-:W-:Y:S01]  /*c1a0*/  LOP3.LUT R26, R29, 0x380, RZ, 0xc0, !PT ;  /* 0x000003801d1a7812 */ /* 0x000fe200078ec0ff */
[----:B-1----:R-:W-:Y:S01]  /*c1b0*/  @P1 IMAD.HI.U32 R44, R110, R107, RZ ;  /* 0x0000006b6e2c1227 */ /* 0x002fe200078e00ff */
[----:B------:R-:W-:Y:S02]  /*c1c0*/  LOP3.LUT R30, R30, R35, RZ, 0x3c, !PT ;  /* 0x000000231e1e7212 */ /* 0x000fe400078e3cff */
[----:B------:R-:W-:Y:S01]  /*c1d0*/  LOP3.LUT R32, R32, R33, RZ, 0x3c, !PT ;  /* 0x0000002120207212 */ /* 0x000fe200078e3cff */
[----:B------:R-:W-:Y:S01]  /*c1e0*/  IMAD.X R35, RZ, RZ, R37, P6 ;  /* 0x000000ffff237224 */ /* 0x000fe200030e0625 */
[----:B------:R-:W-:Y:S02]  /*c1f0*/  MOV R15, R14 ;  /* 0x0000000e000f7202 */ /* 0x000fe40000000f00 */
[----:B------:R-:W-:-:S02]  /*c200*/  IADD3 R33, P3, R36, 0x4000, RZ ;  /* 0x0000400024217810 */ /* 0x000fc40007f7e0ff */
[----:B--2---:R-:W-:Y:S01]  /*c210*/  @P1 SHF.R.U32.HI R45, RZ, R111, R44 ;  /* 0x0000006fff2d1219 */ /* 0x004fe2000001162c */
[----:B0-----:R-:W-:Y:S01]  /*c220*/  IMAD R4, R100, UR11, RZ ;  /* 0x0000000b64047c24 */ /* 0x001fe2000f8e02ff */
[----:B------:R-:W-:Y:S02]  /*c230*/  MOV R109, R10 ;  /* 0x0000000a006d7202 */ /* 0x000fe40000000f00 */
[--C-:B------:R-:W-:Y:S01]  /*c240*/  SHF.R.S32.HI R39, RZ, 0x1f, R45.reuse ;  /* 0x0000001fff277819 */ /* 0x100fe2000001142d */
[----:B------:R-:W-:Y:S01]  /*c250*/  IMAD.MOV R38, RZ, RZ, -R45 ;  /* 0x000000ffff267224 */ /* 0x000fe200078e0a2d */
[----:B------:R-:W-:Y:S01]  /*c260*/  IADD3 R12, P0, R45, R12, RZ ;  /* 0x0000000c2d0c7210 */ /* 0x000fe20007f1e0ff */
[----:B------:R-:W-:Y:S01]  /*c270*/  IMAD R101, R101, UR13, R4 ;  /* 0x0000000d65657c24 */ /* 0x000fe2000f8e0204 */
[----:B------:R-:W-:Y:S01]  /*c280*/  F2FP.BF16.F32.PACK_AB R4, R94, R95 ;  /* 0x0000005f5e04723e */ /* 0x000fe200000010ff */
[----:B------:R-:W-:Y:S01]  /*c290*/  IMAD R11, R3, R38, R110 ;  /* 0x00000026030b7224 */ /* 0x000fe200078e026e */
[----:B------:R-:W-:-:S02]  /*c2a0*/  F2FP.BF16.F32.PACK_AB R5, R103, R106 ;  /* 0x0000006a6705723e */ /* 0x000fc400000010ff */
[----:B------:R-:W-:Y:S02]  /*c2b0*/  IADD3.X R13, R39, R13, R101, P0, !PT ;  /* 0x0000000d270d7210 */ /* 0x000fe400007fe465 */
[----:B------:R-:W-:Y:S02]  /*c2c0*/  SHF.R.S32.HI R10, RZ, 0x1f, R11 ;  /* 0x0000001fff0a7819 */ /* 0x000fe4000001140b */
[----:B------:R-:W-:Y:S01]  /*c2d0*/  F2FP.BF16.F32.PACK_AB R6, R92, R93 ;  /* 0x0000005d5c06723e */ /* 0x000fe200000010ff */
[----:B------:R-:W-:Y:S01]  /*c2e0*/  IMAD.WIDE.U32 R12, R11, UR4, R12 ;  /* 0x000000040b0c7c25 */ /* 0x000fe2000f8e000c */
[----:B------:R-:W-:Y:S02]  /*c2f0*/  F2FP.BF16.F32.PACK_AB R7, R99, R102 ;  /* 0x000000666307723e */ /* 0x000fe400000010ff */
[----:B------:R-:W-:Y:S01]  /*c300*/  SHF.R.U64 R26, R26, 0x3, RZ ;  /* 0x000000031a1a7819 */ /* 0x000fe200000012ff */
[----:B------:R-:W-:Y:S01]  /*c310*/  IMAD R10, R10, UR4, RZ ;  /* 0x000000040a0a7c24 */ /* 0x000fe2000f8e02ff */
[----:B------:R-:W-:Y:S01]  /*c320*/  IADD3 R105, P6, R36, 0x7000, RZ ;  /* 0x0000700024697810 */ /* 0x000fe20007fde0ff */
[----:B------:R0:W-:Y:S01]  /*c330*/  STSM.16.M88.4 [R15], R4 ;  /* 0x000000040f007844 */ /* 0x0001e20000000200 */
[----:B------:R-:W-:Y:S01]  /*c340*/  MOV R107, R40 ;  /* 0x00000028006b7202 */ /* 0x000fe20000000f00 */
[----:B------:R-:W-:Y:S01]  /*c350*/  IMAD R39, R11, UR5, R10 ;  /* 0x000000050b277c24 */ /* 0x000fe2000f8e020a */
[----:B------:R-:W-:Y:S01]  /*c360*/  LOP3.LUT R26, R26, R29, RZ, 0x3c, !PT ;  /* 0x0000001d1a1a7212 */ /* 0x000fe200078e3cff */
[----:B------:R-:W-:Y:S01]  /*c370*/  IMAD R41, R98, 0x80, R231 ;  /* 0x0000008062297824 */ /* 0x000fe200078e02e7 */
[----:B------:R-:W-:Y:S01]  /*c380*/  LOP3.LUT R20, R105, 0x380, RZ, 0xc0, !PT ;  /* 0x0000038069147812 */ /* 0x000fe200078ec0ff */
[----:B------:R-:W-:Y:S01]  /*c390*/  ULDC.64 UR4, c[0x0][0xb50] ;  /* 0x0002d40000047ab9 */ /* 0x000fe20000000a00 */
[----:B------:R-:W-:Y:S01]  /*c3a0*/  IMAD R92, R3, UR6, RZ ;  /* 0x00000006035c7c24 */ /* 0x000fe2000f8e02ff */
[----:B------:R-:W-:Y:S01]  /*c3b0*/  MOV R14, R8 ;  /* 0x00000008000e7202 */ /* 0x000fe20000000f00 */
[----:B------:R-:W-:Y:S01]  /*c3c0*/  IMAD.X R29, RZ, RZ, R37, P3 ;  /* 0x000000ffff1d7224 */ /* 0x000fe200018e0625 */
[----:B------:R-:W-:-:S02]  /*c3d0*/  LOP3.LUT P0, RZ, R226, 0x3, RZ, 0xc0, !PT ;  /* 0x00000003e2ff7812 */ /* 0x000fc4000780c0ff */
[----:B------:R-:W-:Y:S02]  /*c3e0*/  F2FP.BF16.F32.PACK_AB R8, R88, R91 ;  /* 0x0000005b5808723e */ /* 0x000fe400000010ff */
[----:B------:R-:W-:Y:S01]  /*c3f0*/  F2FP.BF16.F32.PACK_AB R9, R96, R97 ;  /* 0x000000616009723e */ /* 0x000fe200000010ff */
[----:B0-----:R-:W-:Y:S01]  /*c400*/  VIADD R5, R41, 0x8 ;  /* 0x0000000829057836 */ /* 0x001fe20000000000 */
[----:B------:R-:W-:Y:S01]  /*c410*/  F2FP.BF16.F32.PACK_AB R10, R89, R90 ;  /* 0x0000005a590a723e */ /* 0x000fe200000010ff */
[----:B------:R-:W-:Y:S01]  /*c420*/  IMAD.IADD R7, R13, 0x1, R39 ;  /* 0x000000010d077824 */ /* 0x000fe200078e0227 */
[----:B------:R-:W-:Y:S02]  /*c430*/  F2FP.BF16.F32.PACK_AB R11, R47, R46 ;  /* 0x0000002e2f0b723e */ /* 0x000fe400000010ff */
[----:B------:R-:W-:Y:S02]  /*c440*/  LEA R38, P3, R12, UR4, 0x2 ;  /* 0x000000040c267c11 */ /* 0x000fe4000f8610ff */
[----:B------:R-:W-:Y:S01]  /*c450*/  SHF.R.U64 R20, R20, 0x3, RZ ;  /* 0x0000000314147819 */ /* 0x000fe200000012ff */
[----:B------:R0:W-:Y:S01]  /*c460*/  STSM.16.M88.4 [R14], R8 ;  /* 0x000000080e007844 */ /* 0x0001e20000000200 */
[----:B------:R-:W-:-:S02]  /*c470*/  ISETP.GE.OR P2, PT, R41, R92, P0 ;  /* 0x0000005c2900720c */ /* 0x000fc40000746670 */
[----:B------:R-:W-:Y:S01]  /*c480*/  ISETP.GE.OR P0, PT, R5, R92, P0 ;  /* 0x0000005c0500720c */ /* 0x000fe20000706670 */
[----:B------:R-:W-:Y:S01]  /*c490*/  SHFL.IDX PT, R88, R38, RZ, 0x1c1f ;  /* 0x001c1fff26587589 */ /* 0x000fe200000e0000 */
[----:B------:R-:W-:Y:S02]  /*c4a0*/  LEA.HI.X R39, R12, UR5, R7, 0x2, P3 ;  /* 0x000000050c277c11 */ /* 0x000fe400098f1407 */
[----:B------:R-:W-:Y:S01]  /*c4b0*/  F2FP.BF16.F32.PACK_AB R4, R49, R48 ;  /* 0x000000303104723e */ /* 0x000fe200000010ff */
[----:B------:R-:W-:Y:S01]  /*c4c0*/  SHFL.IDX PT, R90, R38, 0x1, 0x1c1f ;  /* 0x003c1f00265a7f89 */ /* 0x000fe200000e0000 */
[----:B------:R-:W-:Y:S02]  /*c4d0*/  F2FP.BF16.F32.PACK_AB R5, R51, R50 ;  /* 0x000000323305723e */ /* 0x000fe400000010ff */
[----:B------:R-:W-:Y:S01]  /*c4e0*/  F2FP.BF16.F32.PACK_AB R6, R53, R52 ;  /* 0x000000343506723e */ /* 0x000fe200000010ff */
[----:B------:R-:W1:Y:S01]  /*c4f0*/  SHFL.IDX PT, R89, R39, RZ, 0x1c1f ;  /* 0x001c1fff27597589 */ /* 0x000e6200000e0000 */
[----:B------:R-:W-:-:S02]  /*c500*/  F2FP.BF16.F32.PACK_AB R7, R55, R54 ;  /* 0x000000363707723e */ /* 0x000fc400000010ff */
[----:B------:R-:W-:Y:S01]  /*c510*/  LOP3.LUT R20, R20, R105, RZ, 0x3c, !PT ;  /* 0x0000006914147212 */ /* 0x000fe200078e3cff */
[----:B------:R-:W2:Y:S01]  /*c520*/  SHFL.IDX PT, R91, R39, 0x1, 0x1c1f ;  /* 0x003c1f00275b7f89 */ /* 0x000ea200000e0000 */
[----:B------:R-:W-:Y:S02]  /*c530*/  F2FP.BF16.F32.PACK_AB R12, R57, R56 ;  /* 0x00000038390c723e */ /* 0x000fe400000010ff */
[----:B------:R-:W-:Y:S01]  /*c540*/  F2FP.BF16.F32.PACK_AB R13, R59, R58 ;  /* 0x0000003a3b0d723e */ /* 0x000fe200000010ff */
[----:B------:R-:W-:Y:S01]  /*c550*/  STSM.16.M88.4 [R109], R4 ;  /* 0x000000046d007844 */ /* 0x000fe20000000200 */
[----:B0-----:R-:W-:Y:S02]  /*c560*/  F2FP.BF16.F32.PACK_AB R14, R61, R60 ;  /* 0x0000003c3d0e723e */ /* 0x001fe400000010ff */
[----:B------:R-:W-:Y:S02]  /*c570*/  F2FP.BF16.F32.PACK_AB R15, R63, R62 ;  /* 0x0000003e3f0f723e */ /* 0x000fe400000010ff */
[----:B------:R-:W-:-:S02]  /*c580*/  MOV R105, R42 ;  /* 0x0000002a00697202 */ /* 0x000fc40000000f00 */
[----:B------:R-:W-:Y:S01]  /*c590*/  F2FP.BF16.F32.PACK_AB R8, R65, R64 ;  /* 0x000000404108723e */ /* 0x000fe200000010ff */
[----:B------:R-:W-:Y:S01]  /*c5a0*/  STSM.16.M88.4 [R108], R12 ;  /* 0x0000000c6c007844 */ /* 0x000fe20000000200 */
        /* <DEDUP_REMOVED lines=9> */
[----:B------:R-:W-:Y:S02]  /*c640*/  F2FP.BF16.F32.PACK_AB R81, R83, R82 ;  /* 0x000000525351723e */ /* 0x000fe400000010ff */
[----:B------:R-:W-:Y:S01]  /*c650*/  F2FP.BF16.F32.PACK_AB R82, R85, R84 ;  /* 0x000000545552723e */ /* 0x000fe200000010ff */
[----:B------:R0:W-:Y:S01]  /*c660*/  STSM.16.M88.4 [R105], R40 ;  /* 0x0000002869007844 */ /* 0x0001e20000000200 */
[----:B------:R-:W-:Y:S02]  /*c670*/  F2FP.BF16.F32.PACK_AB R83, R87, R86 ;  /* 0x000000565753723e */ /* 0x000fe400000010ff */
[----:B------:R-:W-:-:S02]  /*c680*/  LOP3.LUT R24, R21, 0x380, RZ, 0xc0, !PT ;  /* 0x0000038015187812 */ /* 0x000fc400078ec0ff */
[----:B------:R-:W-:Y:S01]  /*c690*/  LOP3.LUT R28, R33, 0x380, RZ, 0xc0, !PT ;  /* 0x00000380211c7812 */ /* 0x000fe200078ec0ff */
[----:B------:R-:W-:Y:S01]  /*c6a0*/  STSM.16.M88.4 [R104], R80 ;  /* 0x0000005068007844 */ /* 0x000fe20000000200 */
[----:B------:R-:W-:Y:S02]  /*c6b0*/  SHF.R.U64 R24, R24, 0x3, RZ ;  /* 0x0000000318187819 */ /* 0x000fe400000012ff */
[----:B------:R-:W-:Y:S01]  /*c6c0*/  SHF.R.U64 R28, R28, 0x3, RZ ;  /* 0x000000031c1c7819 */ /* 0x000fe200000012ff */
[----:B------:R-:W-:Y:S01]  /*c6d0*/  BAR.SYNC.DEFER_BLOCKING 0x1, 0x100 ;  /* 0x0044000000007b1d */ /* 0x000fe20000010000 */
[----:B------:R-:W-:Y:S02]  /*c6e0*/  LOP3.LUT R24, R24, R21, RZ, 0x3c, !PT ;  /* 0x0000001518187212 */ /* 0x000fe400078e3cff */
[----:B------:R-:W-:Y:S02]  /*c6f0*/  LOP3.LUT R21, R36, 0x380, RZ, 0xc0, !PT ;  /* 0x0000038024157812 */ /* 0x000fe400078ec0ff */
[----:B------:R-:W-:-:S03]  /*c700*/  LOP3.LUT R28, R28, R33, RZ, 0x3c, !PT ;  /* 0x000000211c1c7212 */ /* 0x000fc600078e3cff */
[----:B0-----:R-:W0:Y:S01]  /*c710*/  @P1 LDC R41, c[0x0][0xbec] ;  /* 0x0002fb00ff291b82 */ /* 0x001e220000000800 */
[----:B------:R-:W-:Y:S01]  /*c720*/  SHF.R.U64 R21, R21, 0x3, RZ ;  /* 0x0000000315157819 */ /* 0x000fe200000012ff */
[----:B------:R-:W-:-:S03]  /*c730*/  IMAD.X R33, RZ, RZ, R37, P5 ;  /* 0x000000ffff217224 */ /* 0x000fc600028e0625 */
[----:B------:R-:W-:Y:S01]  /*c740*/  LOP3.LUT R36, R21, R36, RZ, 0x3c, !PT ;  /* 0x0000002415247212 */ /* 0x000fe200078e3cff */
[----:B------:R-:W-:Y:S02]  /*c750*/  IMAD.X R21, RZ, RZ, R37, P6 ;  /* 0x000000ffff157224 */ /* 0x000fe400030e0625 */
[----:B------:R-:W3:Y:S01]  /*c760*/  @P1 LDC R40, c[0x0][0xbf0] ;  /* 0x0002fc00ff281b82 */ /* 0x000ee20000000800 */
[----:B-1----:R-:W-:Y:S04]  /*c770*/  @!P2 ST.E desc[UR8][R88.64], R0 ;  /* 0x000000005800a985 */ /* 0x002fe8000c101908 */
[----:B--2---:R1:W-:Y:S04]  /*c780*/  @!P0 ST.E desc[UR8][R90.64], R17 ;  /* 0x000000115a008985 */ /* 0x0043e8000c101908 */
[----:B------:R2:W5:Y:S04]  /*c790*/  LD.E.128 R48, desc[UR8][R34.64] ;  /* 0x0000000822307980 */ /* 0x000568000c101d00 */
[----:B------:R-:W5:Y:S04]  /*c7a0*/  LD.E.128 R36, desc[UR8][R36.64] ;  /* 0x0000000824247980 */ /* 0x000f68000c101d00 */
[----:B------:R-:W5:Y:S01]  /*c7b0*/  LD.E.128 R44, desc[UR8][R32.64] ;  /* 0x00000008202c7980 */ /* 0x000f62000c101d00 */
[----:B--2---:R-:W2:Y:S01]  /*c7c0*/  LDC.64 R34, c[0x0][0xae0] ;  /* 0x0002b800ff227b82 */ /* 0x004ea20000000a00 */
[----:B-1----:R-:W-:-:S02]  /*c7d0*/  IMAD R17, R222, 0x20, R225 ;  /* 0x00000020de117824 */ /* 0x002fc400078e02e1 */
[----:B------:R-:W5:Y:S04]  /*c7e0*/  LD.E.128 R4, desc[UR8][R30.64] ;  /* 0x000000081e047980 */ /* 0x000f68000c101d00 */
[----:B------:R1:W5:Y:S04]  /*c7f0*/  LD.E.128 R56, desc[UR8][R28.64] ;  /* 0x000000081c387980 */ /* 0x000368000c101d00 */
[----:B------:R-:W5:Y:S04]  /*c800*/  LD.E.128 R52, desc[UR8][R26.64] ;  /* 0x000000081a347980 */ /* 0x000f68000c101d00 */
[----:B------:R-:W5:Y:S04]  /*c810*/  LD.E.128 R12, desc[UR8][R24.64] ;  /* 0x00000008180c7980 */ /* 0x000f68000c101d00 */
[----:B------:R4:W5:Y:S01]  /*c820*/  LD.E.128 R8, desc[UR8][R20.64] ;  /* 0x0000000814087980 */ /* 0x000962000c101d00 */
[----:B------:R-:W-:Y:S01]  /*c830*/  ULDC.64 UR8, c[0x0][0xae8] ;  /* 0x0002ba0000087ab9 */ /* 0x000fe20000000a00 */
[----:B-1----:R-:W-:Y:S01]  /*c840*/  IMAD R28, R98, 0x80, R17 ;  /* 0x00000080621c7824 */ /* 0x002fe200078e0211 */
[----:B------:R-:W-:Y:S01]  /*c850*/  UIMAD UR6, UR10, UR8, URZ ;  /* 0x000000080a0672a4 */ /* 0x000fe2000f8e023f */
[----:B------:R-:W-:Y:S01]  /*c860*/  R2UR UR12, R223 ;  /* 0x00000000df0c72ca */ /* 0x000fe200000e0000 */
[----:B------:R-:W-:Y:S01]  /*c870*/  UIMAD.WIDE.U32 UR4, UR7, UR8, URZ ;  /* 0x00000008070472a5 */ /* 0x000fe2000f8e003f */
[----:B0-----:R-:W-:Y:S01]  /*c880*/  @P1 IMAD.HI.U32 R17, R28, R41, RZ ;  /* 0x000000291c111227 */ /* 0x001fe200078e00ff */
[----:B------:R-:W-:Y:S01]  /*c890*/  UIMAD UR6, UR7, UR9, UR6 ;  /* 0x00000009070672a4 */ /* 0x000fe2000f8e0206 */
[----:B------:R-:W-:Y:S01]  /*c8a0*/  @!PT LDS RZ, [RZ] ;  /* 0x00000000fffff984 */ /* 0x000fe20000000800 */
[----:B------:R-:W-:Y:S01]  /*c8b0*/  @!PT LDS RZ, [RZ] ;  /* 0x00000000fffff984 */ /* 0x000fe20000000800 */
[----:B------:R-:W-:Y:S01]  /*c8c0*/  @!PT LDS RZ, [RZ] ;  /* 0x00000000fffff984 */ /* 0x000fe20000000800 */
[----:B------:R-:W-:Y:S01]  /*c8d0*/  @!PT LDS RZ, [RZ] ;  /* 0x00000000fffff984 */ /* 0x000fe20000000800 */
[----:B------:R0:W-:Y:S06]  /*c8e0*/  MEMBAR.ALL.CTA ;  /* 0x0000000000007992 */ /* 0x0001ec0000008000 */
[----:B0-----:R-:W0:Y:S01]  /*c8f0*/  FENCE.VIEW.ASYNC.S ;  /* 0x00000000000073c6 */ /* 0x001e220000000000 */
[----:B------:R-:W-:Y:S01]  /*c900*/  ULDC.64 UR8, c[0x0][0xaf0] ;  /* 0x0002bc0000087ab9 */ /* 0x000fe20000000a00 */
[----:B------:R-:W-:Y:S01]  /*c910*/  UIADD3 UR5, UR5, UR6, URZ ;  /* 0x0000000605057290 */ /* 0x000fe2000fffe03f */
[----:B------:R-:W-:Y:S01]  /*c920*/  IMAD.MOV.U32 R0, RZ, RZ, R28 ;  /* 0x000000ffff007224 */ /* 0x000fe200078e001c */
[----:B------:R-:W-:Y:S01]  /*c930*/  UIMAD UR6, UR11, UR8, URZ ;  /* 0x000000080b0672a4 */ /* 0x000fe2000f8e023f */
[----:B---3--:R-:W-:Y:S01]  /*c940*/  @P1 SHF.R.U32.HI R0, RZ, R40, R17 ;  /* 0x00000028ff001219 */ /* 0x008fe20000011611 */
[----:B------:R-:W-:Y:S01]  /*c950*/  UIMAD.WIDE.U32 UR4, UR13, UR8, UR4 ;  /* 0x000000080d0472a5 */ /* 0x000fe2000f8e0004 */
[----:B------:R-:W-:Y:S01]  /*c960*/  R2UR UR10, R2 ;  /* 0x00000000020a72ca */ /* 0x000fe200000e0000 */
[----:B------:R-:W-:Y:S01]  /*c970*/  UIMAD UR6, UR13, UR9, UR6 ;  /* 0x000000090d0672a4 */ /* 0x000fe2000f8e0206 */
[--C-:B------:R-:W-:Y:S01]  /*c980*/  SHF.R.S32.HI R17, RZ, 0x1f, R0.reuse ;  /* 0x0000001fff117819 */ /* 0x100fe20000011400 */
[----:B------:R-:W-:Y:S01]  /*c990*/  IMAD.MOV R2, RZ, RZ, -R0 ;  /* 0x000000ffff027224 */ /* 0x000fe200078e0a00 */
[----:B------:R-:W-:-:S02]  /*c9a0*/  UIADD3 UR60, UR60, 0x1, URZ ;  /* 0x000000013c3c7890 */ /* 0x000fc4000fffe03f */
[----:B------:R-:W-:Y:S01]  /*c9b0*/  UIADD3 UR5, UR5, UR6, URZ ;  /* 0x0000000605057290 */ /* 0x000fe2000fffe03f */
[----:B--2---:R-:W-:Y:S01]  /*c9c0*/  IMAD R17, R17, R34, RZ ;  /* 0x0000002211117224 */ /* 0x004fe200078e02ff */
[----:B------:R-:W-:Y:S01]  /*c9d0*/  UIADD3 UR61, UR61, 0x34820, URZ ;  /* 0x000348203d3d7890 */ /* 0x000fe2000fffe03f */
[----:B------:R-:W-:Y:S01]  /*c9e0*/  IMAD R3, R3, R2, R28 ;  /* 0x0000000203037224 */ /* 0x000fe200078e021c */
[----:B------:R-:W-:Y:S01]  /*c9f0*/  ULDC.64 UR6, c[0x0][0xad8] ;  /* 0x0002b60000067ab9 */ /* 0x000fe20000000a00 */
[C---:B------:R-:W-:Y:S01]  /*ca00*/  IMAD R17, R0.reuse, R35, R17 ;  /* 0x0000002300117224 */ /* 0x040fe200078e0211 */
[----:B------:R-:W-:Y:S01]  /*ca10*/  ULDC.64 UR8, c[0x0][0xa80] ;  /* 0x0002a00000087ab9 */ /* 0x000fe20000000a00 */
[----:B----4-:R-:W-:Y:S01]  /*ca20*/  IMAD.WIDE.U32 R20, R0, R34, UR4 ;  /* 0x0000000400147e25 */ /* 0x010fe2000f8e0022 */
        /* <DEDUP_REMOVED lines=10> */
[C---:B------:R-:W-:Y:S01]  /*cad0*/  ISETP.GE.AND P1, PT, R29.reuse, R92, PT ;  /* 0x0000005c1d00720c */ /* 0x040fe20003f26270 */
[----:B------:R-:W-:Y:S01]  /*cae0*/  UPRMT UR4, URZ, 0x654, UR61 ;  /* 0x000006543f047896 */ /* 0x000fe2000800003d */
[----:B------:R-:W-:Y:S01]  /*caf0*/  VIADD R17, R29, 0x20 ;  /* 0x000000201d117836 */ /* 0x000fe20000000000 */
[----:B------:R-:W-:Y:S01]  /*cb00*/  UPRMT UR61, UR5, 0x654, UR61 ;  /* 0x00000654053d7896 */ /* 0x000fe2000800003d */
[----:B------:R-:W-:Y:S01]  /*cb10*/  IMAD.IADD R21, R3, 0x1, R25 ;  /* 0x0000000103157824 */ /* 0x000fe200078e0219 */
[----:B------:R-:W-:Y:S01]  /*cb20*/  USEL UR5, URZ, 0x1, UP0 ;  /* 0x000000013f057887 */ /* 0x000fe20008000000 */
[----:B------:R-:W-:-:S02]  /*cb30*/  LEA R0, P0, R2, UR8, 0x1 ;  /* 0x0000000802007c11 */ /* 0x000fc4000f8008ff */
[-C--:B------:R-:W-:Y:S01]  /*cb40*/  ISETP.GE.AND P3, PT, R17, R92.reuse, PT ;  /* 0x0000005c1100720c */ /* 0x080fe20003f66270 */
[----:B------:R-:W-:Y:S01]  /*cb50*/  ULOP3.LUT UR10, UR10, UR5, URZ, 0x3c, !UPT ;  /* 0x000000050a0a7292 */ /* 0x000fe2000f8e3c3f */
[----:B------:R-:W-:Y:S01]  /*cb60*/  LEA.HI.X R17, R2, UR9, R21, 0x1, P0 ;  /* 0x0000000902117c11 */ /* 0x000fe200080f0c15 */
[----:B------:R-:W-:Y:S01]  /*cb70*/  VIADD R3, R29, 0x40 ;  /* 0x000000401d037836 */ /* 0x000fe20000000000 */
[----:B0-----:R-:W-:Y:S01]  /*cb80*/  SYNCS.ARRIVE.TRANS64.RED.A1T0 RZ, [UR4], RZ ;  /* 0x000000ffffff79a7 */ /* 0x001fe20008100404 */
        /* <DEDUP_REMOVED lines=18> */
.L_x_6893:
[----:B------:R-:W-:Y:S05]  /*ccb0*/  BSYNC B0 ;  /* 0x0000000000007941 */ /* 0x000fea0003800000 */
.L_x_6892:
        /* <DEDUP_REMOVED lines=13> */
.L_x_6895:
[----:B------:R-:W-:Y:S05]  /*cd90*/  BSYNC B0 ;  /* 0x0000000000007941 */ /* 0x000fea0003800000 */
.L_x_6894:
        /* <DEDUP_REMOVED lines=13> */
.L_x_6897:
[----:B------:R-:W-:Y:S05]  /*ce70*/  BSYNC B0 ;  /* 0x0000000000007941 */ /* 0x000fea0003800000 */
.L_x_6896:
[----:B------:R-:W-:Y:S01]  /*ce80*/  VIADD R3, R29, 0x60 ;  /* 0x000000601d037836 */ /* 0x000fe20000000000 */
[----:B0--3--:R0:W3:Y:S01]  /*ce90*/  SHFL.IDX PT, R21, R17, 0x3, 0x181f ;  /* 0x00781f0011157f89 */ /* 0x0090e200000e0000 */
        /* <DEDUP_REMOVED lines=8> */
[----:B------:R-:W-:-:S11]  /*cf20*/  ISETP.GE.AND P1, PT, R220, UR4, PT ;  /* 0x00000004dc007c0c */ /* 0x000fd6000bf26270 */
[C---:B0----5:R-:W-:Y:S02]  /*cf30*/  @!P2 LEA R14, P0, R221.reuse, R20, 0x1 ;  /* 0x00000014dd0ea211 */ /* 0x061fe400078008ff */
[----:B---3--:R-:W-:Y:S02]  /*cf40*/  @!P1 IMAD.WIDE R12, R220, 0x2, R20 ;  /* 0x00000002dc0c9825 */ /* 0x008fe400078e0214 */
[----:B------:R-:W-:-:S03]  /*cf50*/  @!P2 LEA.HI.X R15, R221, R21, R235, 0x1, P0 ;  /* 0x00000015dd0fa211 */ /* 0x000fc600000f0ceb */
[----:B------:R0:W-:Y:S04]  /*cf60*/  @!P1 ST.E.128 desc[UR6][R12.64], R4 ;  /* 0x000000040c009985 */ /* 0x0001e8000c101d06 */
[----:B------:R0:W-:Y:S02]  /*cf70*/  @!P2 ST.E.128 desc[UR6][R14.64], R8 ;  /* 0x000000080e00a985 */ /* 0x0001e4000c101d06 */
.L_x_6899:
[----:B------:R-:W-:Y:S05]  /*cf80*/  BSYNC B0 ;  /* 0x0000000000007941 */ /* 0x000fea0003800000 */
.L_x_6898:
[----:B0-2-4-:R-:W0:Y:S01]  /*cf90*/  LDC R0, c[0x0][0xc34] ;  /* 0x00030d00ff007b82 */ /* 0x015e220000000800 */
[----:B------:R-:W-:-:S13]  /*cfa0*/  R2UR UR4, R223 ;  /* 0x00000000df0472ca */ /* 0x000fda00000e0000 */
[----:B0-----:R-:W-:-:S13]  /*cfb0*/  ISETP.LE.AND P0, PT, R0, UR4, PT ;  /* 0x0000000400007c0c */ /* 0x001fda000bf03270 */
[----:B------:R-:W-:Y:S05]  /*cfc0*/  @!P0 BRA `(.L_x_6900) ;  /* 0xffffff4000b88947 */ /* 0x000fea000383ffff */
[----:B------:R-:W-:Y:S05]  /*cfd0*/  EXIT ;  /* 0x000000000000794d */ /* 0x000fea0003800000 */
.L_x_6866:
        /* <DEDUP_REMOVED lines=41> */
[----:B------:R-:W-:Y:S04]  /*d270*/  STL [R1+0x18], R3 ;  /* 0x0000180301007387 */ /* 0x000fe80000100800 */
[----:B------:R-:W-:Y:S04]  /*d280*/  STL [R1+0x34], RZ ;  /* 0x000034ff01007387 */ /* 0x000fe80000100800 */
[----:B------:R0:W-:Y:S02]  /*d290*/  STL [R1], R0 ;  /* 0x0000000001007387 */ /* 0x0001e40000100800 */
[----:B0-----:R-:W-:-:S07]  /*d2a0*/  LOP3.LUT R0, R2, 0x40, RZ, 0xfc, !PT ;  /* 0x0000004002007812 */ /* 0x001fce00078efcff */
.L_x_6982:
        /* <DEDUP_REMOVED lines=52> */
.L_x_6902:
        /* <DEDUP_REMOVED lines=20> */
.L_x_6904:
        /* <DEDUP_REMOVED lines=15> */
.L_x_6903:
        /* <DEDUP_REMOVED lines=27> */
.L_x_6998:
        /* <DEDUP_REMOVED lines=8> */
.L_x_7001:
        /* <DEDUP_REMOVED lines=22> */
.L_x_6908:
[----:B---3--:R-:W3:Y:S01]  /*dbb0*/  LDL R3, [R1] ;  /* 0x0000000001037983 */ /* 0x008ee20000100800 */
[----:B------:R-:W-:Y:S02]  /*dbc0*/  LEA R2, R19, UR36, 0x3 ;  /* 0x0000002413027c11 */ /* 0x000fe4000f8e18ff */
[----:B---3--:R-:W-:-:S04]  /*dbd0*/  SHF.L.U32 R3, R3, 0x1f, RZ ;  /* 0x0000001f03037819 */ /* 0x008fc800000006ff */
[----:B------:R-:W3:Y:S02]  /*dbe0*/  SYNCS.PHASECHK.TRANS64.TRYWAIT P0, [R2+URZ+0x34840], R3 ;  /* 0x03484003020075a7 */ /* 0x000ee4000800017f */
[----:B---3--:R-:W-:Y:S05]  /*dbf0*/  @!P0 BRA `(.L_x_6909) ;  /* 0x0000003800f08947 */ /* 0x008fea0003800000 */
.L_x_7002:
        /* <DEDUP_REMOVED lines=10> */
.L_x_6910:
[----:B------:R-:W-:-:S13]  /*dca0*/  LOP3.LUT P0, RZ, R18, 0x2, RZ, 0xc0, !PT ;  /* 0x0000000212ff7812 */ /* 0x000fda000780c0ff */
[----:B------:R-:W-:Y:S05]  /*dcb0*/  @P0 BRA `(.L_x_6911) ;  /* 0x0000000000040947 */ /* 0x000fea0003800000 */
[----:B------:R-:W-:Y:S01]  /*dcc0*/  BPT.TRAP 0x1 ;  /* 0x000000040000795c */ /* 0x000fe20000300000 */
.L_x_6911:
        /* <DEDUP_REMOVED lines=10> */
[----:B------:R-:W-:Y:S01]  /*dd70*/  PLOP3.LUT P0, PT, PT, PT, PT, 0x80, 0x0 ;  /* 0x000000000000781c */ /* 0x000fe20003f0f070 */
[----:B------:R-:W-:Y:S01]  /*dd80*/  IMAD.MOV.U32 R17, RZ, RZ, R0 ;  /* 0x000000ffff117224 */ /* 0x000fe200078e0000 */
[----:B------:R-:W-:-:S02]  /*dd90*/  LOP3.LUT R18, R18, 0xfffffff7, RZ, 0xc0, !PT ;  /* 0xfffffff712127812 */ /* 0x000fc400078ec0ff */
[----:B------:R-:W-:-:S09]  /*dda0*/  UIADD3 UR9, UR9, 0x34830, URZ ;  /* 0x0003483009097890 */ /* 0x000fd2000fffe03f */
        /* <DEDUP_REMOVED lines=11> */
[----:B------:R-:W-:-:S03]  /*de60*/  UIADD3 UR14, UR6, 0x23c00, URZ ;  /* 0x00023c00060e7890 */ /* 0x000fc6000fffe03f */
[----:B------:R-:W-:Y:S01]  /*de70*/  UMOV UR6, 0x0 ;  /* 0x0000000000067882 */ /* 0x000fe20000000000 */
[----:B---3--:R-:W-:-:S13]  /*de80*/  R2UR UR11, R4 ;  /* 0x00000000040b72ca */ /* 0x008fda00000e0000 */
[----:B------:R-:W-:-:S03]  /*de90*/  UIMAD UR11, UR11, 0xb0, UR7 ;  /* 0x000000b00b0b78a4 */ /* 0x000fc6000f8e0207 */
[----:B------:R-:W-:-:S06]  /*dea0*/  UMOV UR7, 0x14f00000 ;  /* 0x14f0000000077882 */ /* 0x000fcc0000000000 */
[----:B------:R0:W-:Y:S02]  /*deb0*/  UTMALDG.4D.MULTICAST [UR8], [UR4], UR16, desc[UR6] ;  /* 0x00000608040073b4 */ /* 0x0001e40008019810 */
[----:B0-----:R-:W-:Y:S01]  /*dec0*/  UMOV UR8, UR14 ;  /* 0x0000000e00087c82 */ /* 0x001fe20008000000 */
[----:B------:R-:W-:Y:S02]  /*ded0*/  UMOV UR10, UR15 ;  /* 0x0000000f000a7c82 */ /* 0x000fe40008000000 */
[----:B------:R3:W-:Y:S02]  /*dee0*/  UTMALDG.4D.MULTICAST [UR8], [UR4], UR16, desc[UR6] ;  /* 0x00000608040073b4 */ /* 0x0007e40008019810 */
[----:B---3--:R-:W-:Y:S01]  /*def0*/  NOP ;  /* 0x0000000000007918 */ /* 0x008fe20000000000 */
.L_x_6906:
        /* <DEDUP_REMOVED lines=22> */
.L_x_6912:
[----:B0-----:R-:W3:Y:S01]  /*e060*/  LDL.LU R4, [R1+0x14] ;  /* 0x0000140001047983 */ /* 0x001ee20000300800 */
[----:B-1----:R-:W-:Y:S01]  /*e070*/  SHF.R.S32.HI R0, RZ, 0x1f, R16 ;  /* 0x0000001fff007819 */ /* 0x002fe20000011410 */
[----:B------:R-:W-:Y:S01]  /*e080*/  ULDC.64 UR4, c[0x0][0x2d8] ;  /* 0x0000b60000047ab9 */ /* 0x000fe20000000a00 */
[----:B------:R-:W0:Y:S01]  /*e090*/  LDC R8, c[0x0][0x448] ;  /* 0x00011200ff087b82 */ /* 0x000e220000000800 */
[----:B------:R-:W4:Y:S01]  /*e0a0*/  LDL.LU R7, [R1+0x1c] ;  /* 0x00001c0001077983 */ /* 0x000f220000300800 */
[----:B------:R-:W-:-:S03]  /*e0b0*/  ULDC.64 UR6, c[0x0][0x280] ;  /* 0x0000a00000067ab9 */ /* 0x000fc60000000a00 */
        /* <DEDUP_REMOVED lines=44> */
[----:B------:R-:W-:Y:S01]  /*e380*/  LOP3.LUT R9, R9, 0x40, RZ, 0xfc, !PT ;  /* 0x0000004009097812 */ /* 0x000fe200078efcff */
        /* <DEDUP_REMOVED lines=91> */
[----:B------:R0:W-:Y:S02]  /*e940*/  @!P2 LDGSTS.E.BYPASS.LTC128B.128 [R9+0x1d400], desc[UR6][R6.64+0x80], !P1 ;  /* 0x1d4000800609afae */ /* 0x0001e4000c901d46 */
.L_x_7019:
        /* <DEDUP_REMOVED lines=11> */
[----:B------:R2:W-:Y:S02]  /*ea00*/  LDGSTS.E.BYPASS.LTC128B.128 [R9+0x1dc00], desc[UR4][R2.64+0x80], !P1 ;  /* 0x1dc0008002097fae */ /* 0x0005e4000c901d44 */
.L_x_6915:
[----:B------:R-:W-:Y:S05]  /*ea10*/  BSYNC B0 ;  /* 0x0000000000007941 */ /* 0x000fea0003800000 */
.L_x_6914:
        /* <DEDUP_REMOVED lines=13> */
.L_x_7020:
[----:B------:R-:W-:Y:S05]  /*eaf0*/  BSYNC B0 ;  /* 0x0000000000007941 */ /* 0x000fea0003800000 */
.L_x_6916:
[----:B------:R-:W-:Y:S05]  /*eb00*/  @!P1 BRA `(.L_x_6918) ;  /* 0x00000020002c9947 */ /* 0x000fea0003800000 */
[----:B------:R-:W2:Y:S01]  /*eb10*/  LDL R2, [R1+0x24] ;  /* 0x0000240001027983 */ /* 0x000ea20000100800 */
[----:B0-----:R-:W-:Y:S02]  /*eb20*/  IMAD.MOV.U32 R0, RZ, RZ, 0x1 ;  /* 0x00000001ff007424 */ /* 0x001fe400078e00ff */
        /* <DEDUP_REMOVED lines=40> */
.L_x_6922:
[----:B------:R-:W-:Y:S01]  /*edb0*/  LEA R3, R6, UR36, 0x3 ;  /* 0x0000002406037c11 */ /* 0x000fe2000f8e18ff */
[----:B------:R-:W-:Y:S01]  /*edc0*/  BSSY B1, `(.L_x_6923) ;  /* 0x0000004000017945 */ /* 0x000fe20003800000 */
[----:B------:R-:W-:-:S04]  /*edd0*/  SHF.L.U32 R2, R8, 0x1f, RZ ;  /* 0x0000001f08027819 */ /* 0x000fc800000006ff */
[----:B------:R-:W2:Y:S02]  /*ede0*/  SYNCS.PHASECHK.TRANS64.TRYWAIT P0, [R3+URZ+0x34840], R2 ;  /* 0x03484002030075a7 */ /* 0x000ea4000800017f */
[----:B--2---:R-:W-:Y:S05]  /*edf0*/  @!P0 BRA `(.L_x_6924) ;  /* 0x0000003400708947 */ /* 0x004fea0003800000 */
.L_x_7021:
[----:B------:R-:W-:Y:S05]  /*ee00*/  BSYNC B1 ;  /* 0x0000000000017941 */ /* 0x000fea0003800000 */
.L_x_6923:
        /* <DEDUP_REMOVED lines=10> */
.L_x_6925:
[----:B------:R-:W-:Y:S01]  /*eeb0*/  LOP3.LUT P0, RZ, R18, 0x2, RZ, 0xc0, !PT ;  /* 0x0000000212ff7812 */ /* 0x000fe2000780c0ff */
[----:B------:R-:W-:-:S12]  /*eec0*/  BSSY B1, `(.L_x_6926) ;  /* 0x0000003000017945 */ /* 0x000fd80003800000 */
[----:B------:R-:W-:Y:S05]  /*eed0*/  @P0 BRA `(.L_x_6927) ;  /* 0x0000000000040947 */ /* 0x000fea0003800000 */
[----:B------:R-:W-:Y:S01]  /*eee0*/  BPT.TRAP 0x1 ;  /* 0x000000040000795c */ /* 0x000fe20000300000 */
.L_x_6927:
[----:B------:R-:W-:Y:S05]  /*eef0*/  BSYNC B1 ;  /* 0x0000000000017941 */ /* 0x000fea0003800000 */
.L_x_6926:
        /* <DEDUP_REMOVED lines=19> */
.L_x_6928:
        /* <DEDUP_REMOVED lines=17> */
.L_x_6929:
        /* <DEDUP_REMOVED lines=16> */
.L_x_7022:
[----:B------:R-:W-:Y:S05]  /*f240*/  BSYNC B1 ;  /* 0x0000000000017941 */ /* 0x000fea0003800000 */
.L_x_6930:
[----:B------:R-:W1:Y:S02]  /*f250*/  S2R R5, SR_TID.X ;  /* 0x0000000000057919 */ /* 0x000e640000002100 */
[----:B-1----:R-:W-:-:S04]  /*f260*/  LOP3.LUT R5, R5, 0x7f, RZ, 0xc0, !PT ;  /* 0x0000007f05057812 */ /* 0x002fc800078ec0ff */
[----:B------:R-:W-:-:S13]  /*f270*/  ISETP.NE.AND P0, PT, R5, RZ, PT ;  /* 0x000000ff0500720c */ /* 0x000fda0003f05270 */
[----:B0-----:R-:W-:-:S04]  /*f280*/  @!P0 IMAD.MOV.U32 R3, RZ, RZ, 0xb000 ;  /* 0x0000b000ff038424 */ /* 0x001fc800078e00ff */
[----:B------:R0:W-:Y:S01]  /*f290*/  @!P0 SYNCS.ARRIVE.TRANS64 RZ, [R2+URZ+0x34850], R3 ;  /* 0x0348500302ff89a7 */ /* 0x0001e2000800003f */
[----:B------:R-:W-:Y:S05]  /*f2a0*/  @P1 BRA `(.L_x_6932) ;  /* 0x0000000000041947 */ /* 0x000fea0003800000 */
[----:B------:R-:W-:Y:S01]  /*f2b0*/  BPT.TRAP 0x1 ;  /* 0x000000040000795c */ /* 0x000fe20000300000 */
.L_x_6932:
[----:B------:R-:W-:Y:S01]  /*f2c0*/  LOP3.LUT P0, RZ, R18, 0x2, RZ, 0xc0, !PT ;  /* 0x0000000212ff7812 */ /* 0x000fe2000780c0ff */
[----:B------:R-:W-:-:S12]  /*f2d0*/  BSSY B1, `(.L_x_6933) ;  /* 0x0000003000017945 */ /* 0x000fd80003800000 */
[----:B------:R-:W-:Y:S05]  /*f2e0*/  @P0 BRA `(.L_x_6934) ;  /* 0x0000000000040947 */ /* 0x000fea0003800000 */
[----:B------:R-:W-:Y:S01]  /*f2f0*/  BPT.TRAP 0x1 ;  /* 0x000000040000795c */ /* 0x000fe20000300000 */
.L_x_6934:
[----:B------:R-:W-:Y:S05]  /*f300*/  BSYNC B1 ;  /* 0x0000000000017941 */ /* 0x000fea0003800000 */
.L_x_6933:
        /* <DEDUP_REMOVED lines=19> */
.L_x_6935:
        /* <DEDUP_REMOVED lines=16> */
.L_x_6936:
        /* <DEDUP_REMOVED lines=12> */
.L_x_6921:
[----:B------:R-:W-:Y:S05]  /*f600*/  BSYNC B0 ;  /* 0x0000000000007941 */ /* 0x000fea0003800000 */
.L_x_6920:
[----:B0-----:R-:W2:Y:S01]  /*f610*/  LDL.LU R0, [R1+0x24] ;  /* 0x0000240001007983 */ /* 0x001ea20000300800 */
[----:B------:R-:W-:-:S03]  /*f620*/  IMAD.MOV.U32 R19, RZ, RZ, R6 ;  /* 0x000000ffff137224 */ /* 0x000fc600078e0006 */
[----:B------:R0:W-:Y:S02]  /*f630*/  STL [R1], R8 ;  /* 0x0000000801007387 */ /* 0x0001e40000100800 */
[----:B0-2---:R-:W-:-:S07]  /*f640*/  VIADD R0, R0, 0xfffffffd ;  /* 0xfffffffd00007836 */ /* 0x005fce0000000000 */
.L_x_6919:
[----:B------:R-:W2:Y:S01]  /*f650*/  LDL.LU R2, [R1+0x20] ;  /* 0x0000200001027983 */ /* 0x000ea20000300800 */
[----:B------:R-:W-:Y:S01]  /*f660*/  IMAD.MOV R9, RZ, RZ, -R9 ;  /* 0x000000ffff097224 */ /* 0x000fe200078e0a09 */
[----:B------:R-:W-:Y:S04]  /*f670*/  BSSY B0, `(.L_x_6918) ;  /* 0x0000154000007945 */ /* 0x000fe80003800000 */
[----:B--2---:R-:W-:-:S13]  /*f680*/  ISETP.NE.AND P0, PT, R2, R9, PT ;  /* 0x000000090200720c */ /* 0x004fda0003f05270 */
[----:B------:R-:W-:Y:S05]  /*f690*/  @!P0 BRA `(.L_x_6937) ;  /* 0x0000001400448947 */ /* 0x000fea0003800000 */
[----:B------:R-:W-:-:S07]  /*f6a0*/  IMAD.MOV.U32 R6, RZ, RZ, R17 ;  /* 0x000000ffff067224 */ /* 0x000fce00078e0011 */
.L_x_6972:
        /* <DEDUP_REMOVED lines=33> */
.L_x_6940:
[----:B------:R-:W-:Y:S01]  /*f8c0*/  LEA R3, R4, UR36, 0x3 ;  /* 0x0000002404037c11 */ /* 0x000fe2000f8e18ff */
[----:B------:R-:W-:Y:S01]  /*f8d0*/  BSSY B2, `(.L_x_6941) ;  /* 0x0000004000027945 */ /* 0x000fe20003800000 */
[----:B------:R-:W-:-:S04]  /*f8e0*/  SHF.L.U32 R2, R5, 0x1f, RZ ;  /* 0x0000001f05027819 */ /* 0x000fc800000006ff */
[----:B------:R-:W1:Y:S02]  /*f8f0*/  SYNCS.PHASECHK.TRANS64.TRYWAIT P0, [R3+URZ+0x34840], R2 ;  /* 0x03484002030075a7 */ /* 0x000e64000800017f */
[----:B-1----:R-:W-:Y:S05]  /*f900*/  @!P0 BRA `(.L_x_6942) ;  /* 0x0000002800d48947 */ /* 0x002fea0003800000 */
.L_x_7023:
[----:B------:R-:W-:Y:S05]  /*f910*/  BSYNC B2 ;  /* 0x0000000000027941 */ /* 0x000fea0003800000 */
.L_x_6941:
        /* <DEDUP_REMOVED lines=10> */
.L_x_6943:
[----:B------:R-:W-:Y:S01]  /*f9c0*/  LOP3.LUT P0, RZ, R18, 0x2, RZ, 0xc0, !PT ;  /* 0x0000000212ff7812 */ /* 0x000fe2000780c0ff */
[----:B------:R-:W-:-:S12]  /*f9d0*/  BSSY B2, `(.L_x_6944) ;  /* 0x0000003000027945 */ /* 0x000fd80003800000 */
[----:B------:R-:W-:Y:S05]  /*f9e0*/  @P0 BRA `(.L_x_6945) ;  /* 0x0000000000040947 */ /* 0x000fea0003800000 */
[----:B------:R-:W-:Y:S01]  /*f9f0*/  BPT.TRAP 0x1 ;  /* 0x000000040000795c */ /* 0x000fe20000300000 */
.L_x_6945:
[----:B------:R-:W-:Y:S05]  /*fa00*/  BSYNC B2 ;  /* 0x0000000000027941 */ /* 0x000fea0003800000 */
.L_x_6944:
[----:B------:R-:W0:Y:S01]  /*fa10*/  S2R R2, SR_CgaCtaId ;  /* 0x0000000000027919 */ /* 0x000e220000008800 */
[----:B------:R-:W-:Y:S01]  /*fa20*/  IMAD.MOV.U32 R10, RZ, RZ, RZ ;  /* 0x000000ffff0a7224 */ /* 0x000fe200078e00ff */
[----:B------:R-:W-:Y:S01]  /*fa30*/  UIADD3 UR4, UP0, UR38, 0x370, URZ ;  /* 0x0000037026047890 */ /* 0x000fe2000ff1e03f */
[----:B------:R-:W-:Y:S01]  /*fa40*/  PLOP3.LUT P0, PT, PT, PT, PT, 0x80, 0x0 ;  /* 0x000000000000781c */ /* 0x000fe20003f0f070 */
[----:B------:R-:W1:Y:S01]  /*fa50*/  S2R R7, SR_CgaCtaId ;  /* 0x0000000000077919 */ /* 0x000e620000008800 */
[----:B------:R-:W-:Y:S01]  /*fa60*/  VIADD R3, R3, 0x34830 ;  /* 0x0003483003037836 */ /* 0x000fe20000000000 */
[----:B------:R-:W-:Y:S01]  /*fa70*/  R2UR UR10, R10 ;  /* 0x000000000a0a72ca */ /* 0x000fe200000e0000 */
[----:B------:R-:W-:Y:S01]  /*fa80*/  UIADD3.X UR5, URZ, UR39, URZ, UP0, !UPT ;  /* 0x000000273f057290 */ /* 0x000fe200087fe43f */
[----:B------:R-:W-:Y:S01]  /*fa90*/  UMOV UR6, 0x30000 ;  /* 0x0003000000067882 */ /* 0x000fe20000000000 */
[----:B------:R-:W-:Y:S01]  /*faa0*/  UMOV UR14, 0x0 ;  /* 0x00000000000e7882 */ /* 0x000fe20000000000 */
[----:B------:R-:W-:Y:S01]  /*fab0*/  UMOV UR15, 0x14f00000 ;  /* 0x14f00000000f7882 */ /* 0x000fe20000000000 */
[----:B0-----:R-:W-:-:S02]  /*fac0*/  LOP3.LUT R2, R2, 0x1, RZ, 0xc0, !PT ;  /* 0x0000000102027812 */ /* 0x001fc400078ec0ff */
[----:B-1----:R-:W-:-:S03]  /*fad0*/  LOP3.LUT R7, R7, 0x1, RZ, 0xc0, !PT ;  /* 0x0000000107077812 */ /* 0x002fc600078ec0ff */
[----:B------:R-:W-:-:S04]  /*fae0*/  IMAD R2, R2, 0x1600, RZ ;  /* 0x0000160002027824 */ /* 0x000fc800078e02ff */
[----:B------:R-:W-:Y:S02]  /*faf0*/  IMAD R2, R4, 0x5800, R2 ;  /* 0x0000580004027824 */ /* 0x000fe400078e0202 */
[----:B------:R-:W-:-:S03]  /*fb00*/  IMAD R7, R7, 0x58, RZ ;  /* 0x0000005807077824 */ /* 0x000fc600078e02ff */
[----:B------:R-:W-:Y:S01]  /*fb10*/  LEA R2, R2, UR36, 0x1 ;  /* 0x0000002402027c11 */ /* 0x000fe2000f8e08ff */
[----:B------:R-:W-:-:S04]  /*fb20*/  IMAD R7, R8, 0xb0, R7 ;  /* 0x000000b008077824 */ /* 0x000fc800078e0207 */
[----:B------:R-:W-:-:S07]  /*fb30*/  VIADD R9, R2, 0x1e400 ;  /* 0x0001e40002097836 */ /* 0x000fce0000000000 */
.L_x_6946:
        /* <DEDUP_REMOVED lines=17> */
.L_x_6947:
        /* <DEDUP_REMOVED lines=16> */
.L_x_7024:
[----:B------:R-:W-:Y:S05]  /*fd50*/  BSYNC B2 ;  /* 0x0000000000027941 */ /* 0x000fea0003800000 */
.L_x_6948:
[----:B------:R-:W1:Y:S02]  /*fd60*/  S2R R7, SR_TID.X ;  /* 0x0000000000077919 */ /* 0x000e640000002100 */
[----:B-1----:R-:W-:-:S04]  /*fd70*/  LOP3.LUT R7, R7, 0x7f, RZ, 0xc0, !PT ;  /* 0x0000007f07077812 */ /* 0x002fc800078ec0ff */
[----:B------:R-:W-:-:S13]  /*fd80*/  ISETP.NE.AND P0, PT, R7, RZ, PT ;  /* 0x000000ff0700720c */ /* 0x000fda0003f05270 */
[----:B0-----:R-:W-:-:S04]  /*fd90*/  @!P0 IMAD.MOV.U32 R3, RZ, RZ, 0xb000 ;  /* 0x0000b000ff038424 */ /* 0x001fc800078e00ff */
[----:B------:R0:W-:Y:S01]  /*fda0*/  @!P0 SYNCS.ARRIVE.TRANS64 RZ, [R2+URZ+0x34850], R3 ;  /* 0x0348500302ff89a7 */ /* 0x0001e2000800003f */
[----:B------:R-:W-:Y:S05]  /*fdb0*/  @P1 BRA `(.L_x_6950) ;  /* 0x0000000000041947 */ /* 0x000fea0003800000 */
[----:B------:R-:W-:Y:S01]  /*fdc0*/  BPT.TRAP 0x1 ;  /* 0x000000040000795c */ /* 0x000fe20000300000 */
.L_x_6950:
[----:B------:R-:W-:Y:S01]  /*fdd0*/  LOP3.LUT P0, RZ, R18, 0x2, RZ, 0xc0, !PT ;  /* 0x0000000212ff7812 */ /* 0x000fe2000780c0ff */
[----:B------:R-:W-:-:S12]  /*fde0*/  BSSY B2, `(.L_x_6951) ;  /* 0x0000003000027945 */ /* 0x000fd80003800000 */
[----:B------:R-:W-:Y:S05]  /*fdf0*/  @P0 BRA `(.L_x_6952) ;  /* 0x0000000000040947 */ /* 0x000fea0003800000 */
[----:B------:R-:W-:Y:S01]  /*fe00*/  BPT.TRAP 0x1 ;  /* 0x000000040000795c */ /* 0x000fe20000300000 */
.L_x_6952:
[----:B------:R-:W-:Y:S05]  /*fe10*/  BSYNC B2 ;  /* 0x0000000000027941 */ /* 0x000fea0003800000 */
.L_x_6951:
        /* <DEDUP_REMOVED lines=19> */
.L_x_6953:
        /* <DEDUP_REMOVED lines=16> */
.L_x_6954:
        /* <DEDUP_REMOVED lines=12> */
.L_x_6939:
[----:B------:R-:W-:Y:S05]  /*10110*/  BSYNC B1 ;  /* 0x0000000000017941 */ /* 0x000fea0003800000 */
.L_x_6938:
        /* <DEDUP_REMOVED lines=33> */
.L_x_6957:
[----:B------:R-:W-:Y:S01]  /*10330*/  LEA R3, R19, UR36, 0x3 ;  /* 0x0000002413037c11 */ /* 0x000fe2000f8e18ff */
[----:B------:R-:W-:Y:S01]  /*10340*/  BSSY B2, `(.L_x_6958) ;  /* 0x0000004000027945 */ /* 0x000fe20003800000 */
[----:B------:R-:W-:-:S04]  /*10350*/  SHF.L.U32 R2, R9, 0x1f, RZ ;  /* 0x0000001f09027819 */ /* 0x000fc800000006ff */
[----:B------:R-:W2:Y:S02]  /*10360*/  SYNCS.PHASECHK.TRANS64.TRYWAIT P0, [R3+URZ+0x34840], R2 ;  /* 0x03484002030075a7 */ /* 0x000ea4000800017f */
[----:B--2---:R-:W-:Y:S05]  /*10370*/  @!P0 BRA `(.L_x_6959) ;  /* 0x0000002000608947 */ /* 0x004fea0003800000 */
.L_x_7025:
[----:B------:R-:W-:Y:S05]  /*10380*/  BSYNC B2 ;  /* 0x0000000000027941 */ /* 0x000fea0003800000 */
.L_x_6958:
        /* <DEDUP_REMOVED lines=10> */
.L_x_6960:
[----:B------:R-:W-:Y:S01]  /*10430*/  LOP3.LUT P0, RZ, R18, 0x2, RZ, 0xc0, !PT ;  /* 0x0000000212ff7812 */ /* 0x000fe2000780c0ff */
[----:B------:R-:W-:-:S12]  /*10440*/  BSSY B2, `(.L_x_6961) ;  /* 0x0000003000027945 */ /* 0x000fd80003800000 */
[----:B------:R-:W-:Y:S05]  /*10450*/  @P0 BRA `(.L_x_6962) ;  /* 0x0000000000040947 */ /* 0x000fea0003800000 */
[----:B------:R-:W-:Y:S01]  /*10460*/  BPT.TRAP 0x1 ;  /* 0x000000040000795c */ /* 0x000fe20000300000 */
.L_x_6962:
[----:B------:R-:W-:Y:S05]  /*10470*/  BSYNC B2 ;  /* 0x0000000000027941 */ /* 0x000fea0003800000 */
.L_x_6961:
        /* <DEDUP_REMOVED lines=19> */
.L_x_6963:
        /* <DEDUP_REMOVED lines=17> */
.L_x_6964:
        /* <DEDUP_REMOVED lines=15> */
.L_x_7026:
[----:B------:R-:W-:Y:S05]  /*107b0*/  BSYNC B2 ;  /* 0x0000000000027941 */ /* 0x000fea0003800000 */
.L_x_6965:
[----:B------:R-:W1:Y:S02]  /*107c0*/  S2R R3, SR_TID.X ;  /* 0x0000000000037919 */ /* 0x000e640000002100 */
[----:B-1----:R-:W-:-:S04]  /*107d0*/  LOP3.LUT R3, R3, 0x7f, RZ, 0xc0, !PT ;  /* 0x0000007f03037812 */ /* 0x002fc800078ec0ff */
[----:B------:R-:W-:-:S13]  /*107e0*/  ISETP.NE.AND P0, PT, R3, RZ, PT ;  /* 0x000000ff0300720c */ /* 0x000fda0003f05270 */
[----:B------:R-:W-:-:S04]  /*107f0*/  @!P0 IMAD.MOV.U32 R3, RZ, RZ, 0xb000 ;  /* 0x0000b000ff038424 */ /* 0x000fc800078e00ff */
[----:B------:R1:W-:Y:S01]  /*10800*/  @!P0 SYNCS.ARRIVE.TRANS64 RZ, [R2+URZ+0x34850], R3 ;  /* 0x0348500302ff89a7 */ /* 0x0003e2000800003f */
[----:B------:R-:W-:Y:S05]  /*10810*/  @P1 BRA `(.L_x_6967) ;  /* 0x0000000000041947 */ /* 0x000fea0003800000 */
[----:B------:R-:W-:Y:S01]  /*10820*/  BPT.TRAP 0x1 ;  /* 0x000000040000795c */ /* 0x000fe20000300000 */
.L_x_6967:
[----:B------:R-:W-:Y:S01]  /*10830*/  LOP3.LUT P0, RZ, R18, 0x2, RZ, 0xc0, !PT ;  /* 0x0000000212ff7812 */ /* 0x000fe2000780c0ff */
[----:B------:R-:W-:-:S12]  /*10840*/  BSSY B2, `(.L_x_6968) ;  /* 0x0000003000027945 */ /* 0x000fd80003800000 */
[----:B------:R-:W-:Y:S05]  /*10850*/  @P0 BRA `(.L_x_6969) ;  /* 0x0000000000040947 */ /* 0x000fea0003800000 */
[----:B------:R-:W-:Y:S01]  /*10860*/  BPT.TRAP 0x1 ;  /* 0x000000040000795c */ /* 0x000fe20000300000 */
.L_x_6969:
[----:B------:R-:W-:Y:S05]  /*10870*/  BSYNC B2 ;  /* 0x0000000000027941 */ /* 0x000fea0003800000 */
.L_x_6968:
        /* <DEDUP_REMOVED lines=19> */
.L_x_6970:
        /* <DEDUP_REMOVED lines=16> */
.L_x_6971:
        /* <DEDUP_REMOVED lines=12> */
.L_x_6956:
[----:B------:R-:W-:Y:S05]  /*10b70*/  BSYNC B1 ;  /* 0x0000000000017941 */ /* 0x000fea0003800000 */
.L_x_6955:
[C---:B------:R-:W-:Y:S01]  /*10b80*/  ISETP.GT.AND P0, PT, R0.reuse, 0x1, PT ;  /* 0x000000010000780c */ /* 0x040fe20003f04270 */
[----:B------:R-:W-:-:S12]  /*10b90*/  VIADD R0, R0, 0xfffffffe ;  /* 0xfffffffe00007836 */ /* 0x000fd80000000000 */
[----:B------:R-:W-:Y:S05]  /*10ba0*/  @P0 BRA `(.L_x_6972) ;  /* 0xffffffe800c00947 */ /* 0x000fea000383ffff */
.L_x_6937:
[----:B------:R-:W-:Y:S05]  /*10bb0*/  BSYNC B0 ;  /* 0x0000000000007941 */ /* 0x000fea0003800000 */
.L_x_6918:
[----:B------:R-:W-:Y:S01]  /*10bc0*/  LOP3.LUT P0, RZ, R18, 0x8, RZ, 0xc0, !PT ;  /* 0x0000000812ff7812 */ /* 0x000fe2000780c0ff */
[----:B------:R-:W-:-:S12]  /*10bd0*/  BSSY B0, `(.L_x_6973) ;  /* 0x0000045000007945 */ /* 0x000fd80003800000 */
[----:B------:R-:W-:Y:S05]  /*10be0*/  @!P0 BRA `(.L_x_6974) ;  /* 0x00000004000c8947 */ /* 0x000fea0003800000 */
[----:B------:R-:W3:Y:S01]  /*10bf0*/  LDL R2, [R1] ;  /* 0x0000000001027983 */ /* 0x000ee20000100800 */
[----:B0-----:R-:W-:Y:S01]  /*10c00*/  LEA R0, R19, UR36, 0x3 ;  /* 0x0000002413007c11 */ /* 0x001fe2000f8e18ff */
[----:B------:R-:W-:Y:S01]  /*10c10*/  BSSY B1, `(.L_x_6975) ;  /* 0x0000004000017945 */ /* 0x000fe20003800000 */
[----:B---3--:R-:W-:-:S04]  /*10c20*/  SHF.L.U32 R3, R2, 0x1f, RZ ;  /* 0x0000001f02037819 */ /* 0x008fc800000006ff */
[----:B------:R-:W0:Y:S02]  /*10c30*/  SYNCS.PHASECHK.TRANS64.TRYWAIT P0, [R0+URZ+0x34860], R3 ;  /* 0x03486003000075a7 */ /* 0x000e24000800017f */
[----:B0-----:R-:W-:Y:S05]  /*10c40*/  @!P0 BRA `(.L_x_6976) ;  /* 0x0000001800548947 */ /* 0x001fea0003800000 */
.L_x_7027:
[----:B------:R-:W-:Y:S05]  /*10c50*/  BSYNC B1 ;  /* 0x0000000000017941 */ /* 0x000fea0003800000 */
.L_x_6975:
[----:B------:R-:W3:Y:S01]  /*10c60*/  LDL R2, [R1+0x18] ;  /* 0x0000180001027983 */ /* 0x000ee20000100800 */
[----:B------:R-:W4:Y:S02]  /*10c70*/  S2R R4, SR_TID.X ;  /* 0x0000000000047919 */ /* 0x000f240000002100 */
[----:B----4-:R-:W-:-:S04]  /*10c80*/  LOP3.LUT R4, R4, 0x7f, RZ, 0xc0, !PT ;  /* 0x0000007f04047812 */ /* 0x010fc800078ec0ff */
[----:B------:R-:W-:-:S13]  /*10c90*/  ISETP.NE.AND P0, PT, R4, RZ, PT ;  /* 0x000000ff0400720c */ /* 0x000fda0003f05270 */
[----:B0-----:R-:W-:-:S04]  /*10ca0*/  @!P0 IMAD.MOV.U32 R3, RZ, RZ, 0xb000 ;  /* 0x0000b000ff038424 */ /* 0x001fc800078e00ff */
[----:B------:R0:W-:Y:S01]  /*10cb0*/  @!P0 SYNCS.ARRIVE.TRANS64 RZ, [R0+URZ+0x34850], R3 ;  /* 0x0348500300ff89a7 */ /* 0x0001e2000800003f */
[----:B---3--:R-:W-:-:S04]  /*10cc0*/  PRMT R2, R2, 0x9910, RZ ;  /* 0x0000991002027816 */ /* 0x008fc800000000ff */
[----:B------:R-:W-:-:S13]  /*10cd0*/  ISETP.NE.AND P0, PT, R2, 0x2, PT ;  /* 0x000000020200780c */ /* 0x000fda0003f05270 */
[----:B0-----:R-:W-:Y:S05]  /*10ce0*/  @P0 BRA `(.L_x_6977) ;  /* 0x0000000000040947 */ /* 0x001fea0003800000 */
[----:B------:R-:W-:Y:S01]  /*10cf0*/  BPT.TRAP 0x1 ;  /* 0x000000040000795c */ /* 0x000fe20000300000 */
.L_x_6977:
[----:B------:R-:W-:Y:S01]  /*10d00*/  LOP3.LUT P0, RZ, R18, 0x2, RZ, 0xc0, !PT ;  /* 0x0000000212ff7812 */ /* 0x000fe2000780c0ff */
[----:B------:R-:W-:-:S12]  /*10d10*/  BSSY B1, `(.L_x_6978) ;  /* 0x0000003000017945 */ /* 0x000fd80003800000 */
[----:B------:R-:W-:Y:S05]  /*10d20*/  @P0 BRA `(.L_x_6979) ;  /* 0x0000000000040947 */ /* 0x000fea0003800000 */
[----:B------:R-:W-:Y:S01]  /*10d30*/  BPT.TRAP 0x1 ;  /* 0x000000040000795c */ /* 0x000fe20000300000 */
.L_x_6979:
[----:B------:R-:W-:Y:S05]  /*10d40*/  BSYNC B1 ;  /* 0x0000000000017941 */ /* 0x000fea0003800000 */
.L_x_6978:
        /* <DEDUP_REMOVED lines=19> */
.L_x_6980:
        /* <DEDUP_REMOVED lines=16> */
.L_x_6981:
        /* <DEDUP_REMOVED lines=10> */
.L_x_6974:
[----:B------:R-:W-:Y:S05]  /*11020*/  BSYNC B0 ;  /* 0x0000000000007941 */ /* 0x000fea0003800000 */
.L_x_6973:
        /* <DEDUP_REMOVED lines=17> */
.L_x_6901:
[----:B0-----:R-:W0:Y:S01]  /*11140*/  S2R R3, SR_CgaCtaId ;  /* 0x0000000000037919 */ /* 0x001e220000008800 */
[----:B------:R-:W-:Y:S01]  /*11150*/  MOV R0, 0x400 ;  /* 0x0000040000007802 */ /* 0x000fe20000000f00 */
[----:B------:R-:W-:Y:S03]  /*11160*/  BSSY B0, `(.L_x_6983) ;  /* 0x0000005000007945 */ /* 0x000fe60003800000 */
[----:B0-----:R-:W-:Y:S02]  /*11170*/  LEA R0, R3, R0, 0x18 ;  /* 0x0000000003007211 */ /* 0x001fe400078ec0ff */
[----:B------:R-:W-:-:S04]  /*11180*/  SHF.L.U32 R3, R2, 0x1f, RZ ;  /* 0x0000001f02037819 */ /* 0x000fc800000006ff */
[----:B------:R-:W0:Y:S02]  /*11190*/  SYNCS.PHASECHK.TRANS64.TRYWAIT P0, [R0+URZ+0x34820], R3 ;  /* 0x03482003000075a7 */ /* 0x000e24000800017f */
[----:B0-----:R-:W-:Y:S05]  /*111a0*/  @!P0 BRA `(.L_x_6984) ;  /* 0x0000001400108947 */ /* 0x001fea0003800000 */
.L_x_7028:
[----:B------:R-:W-:Y:S05]  /*111b0*/  BSYNC B0 ;  /* 0x0000000000007941 */ /* 0x000fea0003800000 */
.L_x_6983:
[----:B------:R-:W-:-:S03]  /*111c0*/  UMOV UR4, 0xffffffff ;  /* 0xffffffff00047882 */ /* 0x000fc60000000000 */
[----:B------:R-:W-:Y:S05]  /*111d0*/  BRA.DIV UR4, `(.L_x_6985) ;  /* 0x0000001604187947 */ /* 0x000fea000b800000 */
[----:B------:R-:W1:Y:S02]  /*111e0*/  S2R R2, SR_TID.X ;  /* 0x0000000000027919 */ /* 0x000e640000002100 */
[----:B-1----:R-:W-:-:S04]  /*111f0*/  SHF.R.U32.HI R2, RZ, 0x5, R2 ;  /* 0x00000005ff027819 */ /* 0x002fc80000011602 */
[----:B------:R-:W-:-:S05]  /*11200*/  LOP3.LUT R2, R2, 0x3, RZ, 0xc0, !PT ;  /* 0x0000000302027812 */ /* 0x000fca00078ec0ff */
[----:B------:R1:W3:Y:S02]  /*11210*/  SHFL.IDX PT, R14, R2, RZ, 0x1f ;  /* 0x00001fff020e7589 */ /* 0x0002e400000e0000 */
.L_x_7031:
[----:B---3--:R-:W-:Y:S01]  /*11220*/  ISETP.NE.AND P0, PT, R14, RZ, PT ;  /* 0x000000ff0e00720c */ /* 0x008fe20003f05270 */
[----:B------:R-:W-:-:S12]  /*11230*/  BSSY B0, `(.L_x_6986) ;  /* 0x0000025000007945 */ /* 0x000fd80003800000 */
[----:B------:R-:W-:Y:S05]  /*11240*/  @P0 BRA `(.L_x_6987) ;  /* 0x00000000008c0947 */ /* 0x000fea0003800000 */
[----:B------:R-:W-:-:S03]  /*11250*/  UMOV UR4, 0xffffffff ;  /* 0xffffffff00047882 */ /* 0x000fc60000000000 */
[----:B------:R-:W-:Y:S05]  /*11260*/  BRA.DIV UR4, `(.L_x_6988) ;  /* 0x0000001604287947 */ /* 0x000fea000b800000 */
[----:B------:R-:W-:-:S13]  /*11270*/  ELECT P6, URZ, PT ;  /* 0x00000000003f782f */ /* 0x000fda00038c0000 */
.L_x_7034:
[----:B------:R-:W-:Y:S05]  /*11280*/  @!P6 BRA `(.L_x_6987) ;  /* 0x00000000007ce947 */ /* 0x000fea0003800000 */
[----:B-1----:R-:W3:Y:S02]  /*11290*/  LDL.LU R2, [R1+0x2c] ;  /* 0x00002c0001027983 */ /* 0x002ee40000300800 */
[----:B---3--:R-:W-:-:S04]  /*112a0*/  LOP3.LUT R2, R2, 0x2, RZ, 0xfc, !PT ;  /* 0x0000000202027812 */ /* 0x008fc800078efcff */
[----:B------:R-:W-:-:S13]  /*112b0*/  ISETP.NE.AND P2, PT, R2, 0x3, PT ;  /* 0x000000030200780c */ /* 0x000fda0003f45270 */
[----:B------:R-:W-:Y:S05]  /*112c0*/  @!P2 BRA `(.L_x_6989) ;  /* 0x000000000004a947 */ /* 0x000fea0003800000 */
[----:B------:R-:W-:Y:S01]  /*112d0*/  BPT.TRAP 0x1 ;  /* 0x000000040000795c */ /* 0x000fe20000300000 */
.L_x_6989:
        /* <DEDUP_REMOVED lines=13> */
.L_x_7035:
[----:B------:R-:W1:Y:S02]  /*113b0*/  SYNCS.PHASECHK.TRANS64.TRYWAIT P0, [R7+URZ], R2 ;  /* 0x00000002070075a7 */ /* 0x000e64000800017f */
[----:B-1----:R-:W-:Y:S05]  /*113c0*/  @!P0 BRA `(.L_x_6991) ;  /* 0x0000001400048947 */ /* 0x002fea0003800000 */
.L_x_7036:
[----:B------:R-:W-:Y:S05]  /*113d0*/  @!P2 BRA `(.L_x_6992) ;  /* 0x000000000004a947 */ /* 0x000fea0003800000 */
[----:B------:R-:W-:Y:S01]  /*113e0*/  BPT.TRAP 0x1 ;  /* 0x000000040000795c */ /* 0x000fe20000300000 */
.L_x_6992:
[----:B------:R-:W-:-:S04]  /*113f0*/  VIADD R0, R0, 0x34860 ;  /* 0x0003486000007836 */ /* 0x000fc80000000000 */
[----:B------:R-:W-:-:S04]  /*11400*/  IMAD R4, R19, 0x8, R0 ;  /* 0x0000000813047824 */ /* 0x000fc800078e0200 */
[----:B------:R-:W3:Y:S02]  /*11410*/  SYNCS.PHASECHK.TRANS64.TRYWAIT P0, [R4+URZ], R5 ;  /* 0x00000005040075a7 */ /* 0x000ee4000800017f */
[----:B---3--:R-:W-:Y:S05]  /*11420*/  @!P0 BRA `(.L_x_6993) ;  /* 0x0000001400008947 */ /* 0x008fea0003800000 */
.L_x_7037:
[----:B------:R-:W-:-:S07]  /*11430*/  IMAD R3, R3, 0x8, R0 ;  /* 0x0000000803037824 */ /* 0x000fce00078e0200 */
.L_x_6994:
[----:B----4-:R4:W0:Y:S02]  /*11440*/  SYNCS.PHASECHK.TRANS64.TRYWAIT P0, [R3+URZ], R2 ;  /* 0x00000002030075a7 */ /* 0x010824000800017f */
[----:B0-----:R-:W-:Y:S05]  /*11450*/  @!P0 NANOSLEEP.SYNCS 0x989680 ;  /* 0x009896800000895d */ /* 0x001fea0003900000 */
[----:B------:R-:W0:Y:S02]  /*11460*/  @!P0 SYNCS.PHASECHK.TRANS64 P0, [R3+URZ], R2 ;  /* 0x00000002030085a7 */ /* 0x000e24000800007f */
[----:B0-----:R-:W-:Y:S05]  /*11470*/  @!P0 BRA `(.L_x_6994) ;  /* 0xfffffffc00f08947 */ /* 0x001fea000383ffff */
.L_x_6987:
[----:B------:R-:W-:Y:S05]  /*11480*/  BSYNC B0 ;  /* 0x0000000000007941 */ /* 0x000fea0003800000 */
.L_x_6986:
[----:B------:R-:W-:Y:S05]  /*11490*/  EXIT ;  /* 0x000000000000794d */ /* 0x000fea0003800000 */
.L_x_6869:
[----:B0-----:R-:W-:-:S04]  /*114a0*/  IMAD.U32 R3, RZ, RZ, UR61 ;  /* 0x0000003dff037e24 */ /* 0x001fc8000f8e00ff */
[----:B------:R0:W1:Y:S03]  /*114b0*/  SYNCS.PHASECHK.TRANS64.TRYWAIT P1, [R3+URZ+0x34800], R0 ;  /* 0x03480000030075a7 */ /* 0x000066000802017f */
[----:B-1----:R-:W-:Y:S05]  /*114c0*/  @!P1 NANOSLEEP.SYNCS 0x989680 ;  /* 0x009896800000995d */ /* 0x002fea0003900000 */
[----:B------:R-:W1:Y:S02]  /*114d0*/  @!P1 SYNCS.PHASECHK.TRANS64 P1, [R3+URZ+0x34800], R0 ;  /* 0x03480000030095a7 */ /* 0x000e64000802007f */
[----:B-1----:R-:W-:Y:S05]  /*114e0*/  @!P1 BRA `(.L_x_6869) ;  /* 0xfffffffc00ec9947 */ /* 0x002fea000383ffff */
[----:B------:R-:W-:Y:S05]  /*114f0*/  BRA `(.L_x_6995) ;  /* 0xffffff0000747947 */ /* 0x000fea000383ffff */
.L_x_6873:
[----:B-1----:R1:W2:Y:S02]  /*11500*/  SYNCS.PHASECHK.TRANS64.TRYWAIT P1, [R12+URZ+0x34830], R3 ;  /* 0x034830030c0075a7 */ /* 0x0022a4000802017f */
[----:B--2---:R-:W-:Y:S05]  /*11510*/  @!P1 NANOSLEEP.SYNCS 0x989680 ;  /* 0x009896800000995d */ /* 0x004fea0003900000 */
[----:B------:R-:W2:Y:S02]  /*11520*/  @!P1 SYNCS.PHASECHK.TRANS64 P1, [R12+URZ+0x34830], R3 ;  /* 0x034830030c0095a7 */ /* 0x000ea4000802007f */
[----:B--2---:R-:W-:Y:S05]  /*11530*/  @!P1 BRA `(.L_x_6873) ;  /* 0xfffffffc00f09947 */ /* 0x004fea000383ffff */
[----:B------:R-:W-:Y:S05]  /*11540*/  BRA `(.L_x_6872) ;  /* 0xffffff0000947947 */ /* 0x000fea000383ffff */
.L_x_6879:
[----:B-1----:R-:W-:-:S04]  /*11550*/  IMAD.U32 R10, RZ, RZ, UR6 ;  /* 0x00000006ff0a7e24 */ /* 0x002fc8000f8e00ff */
[----:B------:R1:W2:Y:S03]  /*11560*/  SYNCS.PHASECHK.TRANS64.TRYWAIT P1, [R10+URZ+0x34830], R3 ;  /* 0x034830030a0075a7 */ /* 0x0002a6000802017f */
[----:B--2---:R-:W-:Y:S05]  /*11570*/  @!P1 NANOSLEEP.SYNCS 0x989680 ;  /* 0x009896800000995d */ /* 0x004fea0003900000 */
[----:B------:R-:W2:Y:S02]  /*11580*/  @!P1 SYNCS.PHASECHK.TRANS64 P1, [R10+URZ+0x34830], R3 ;  /* 0x034830030a0095a7 */ /* 0x000ea4000802007f */
[----:B--2---:R-:W-:Y:S05]  /*11590*/  @!P1 BRA `(.L_x_6879) ;  /* 0xfffffffc00ec9947 */ /* 0x004fea000383ffff */
[----:B------:R-:W-:Y:S05]  /*115a0*/  BRA `(.L_x_6876) ;  /* 0xffffff5000087947 */ /* 0x000fea000383ffff */
.L_x_6883:
[----:B-1----:R-:W-:-:S04]  /*115b0*/  IMAD.U32 R10, RZ, RZ, UR6 ;  /* 0x00000006ff0a7e24 */ /* 0x002fc8000f8e00ff */
[----:B------:R1:W2:Y:S03]  /*115c0*/  SYNCS.PHASECHK.TRANS64.TRYWAIT P1, [R10+URZ+0x34850], R3 ;  /* 0x034850030a0075a7 */ /* 0x0002a6000802017f */
[----:B--2---:R-:W-:Y:S05]  /*115d0*/  @!P1 NANOSLEEP.SYNCS 0x989680 ;  /* 0x009896800000995d */ /* 0x004fea0003900000 */
[----:B------:R-:W2:Y:S02]  /*115e0*/  @!P1 SYNCS.PHASECHK.TRANS64 P1, [R10+URZ+0x34850], R3 ;  /* 0x034850030a0095a7 */ /* 0x000ea4000802007f */
[----:B--2---:R-:W-:Y:S05]  /*115f0*/  @!P1 BRA `(.L_x_6883) ;  /* 0xfffffffc00ec9947 */ /* 0x004fea000383ffff */
[----:B------:R-:W-:Y:S05]  /*11600*/  BRA `(.L_x_6880) ;  /* 0xffffff7400b47947 */ /* 0x000fea000383ffff */
.L_x_6890:
[----:B-1----:R-:W-:-:S04]  /*11610*/  IMAD.U32 R5, RZ, RZ, UR7 ;  /* 0x00000007ff057e24 */ /* 0x002fc8000f8e00ff */
[----:B------:R1:W2:Y:S03]  /*11620*/  SYNCS.PHASECHK.TRANS64.TRYWAIT P1, [R5+URZ+0x34850], R0 ;  /* 0x03485000050075a7 */ /* 0x0002a6000802017f */
[----:B--2---:R-:W-:Y:S05]  /*11630*/  @!P1 NANOSLEEP.SYNCS 0x989680 ;  /* 0x009896800000995d */ /* 0x004fea0003900000 */
[----:B------:R-:W2:Y:S02]  /*11640*/  @!P1 SYNCS.PHASECHK.TRANS64 P1, [R5+URZ+0x34850], R0 ;  /* 0x03485000050095a7 */ /* 0x000ea4000802007f */
[----:B--2---:R-:W-:Y:S05]  /*11650*/  @!P1 BRA `(.L_x_6890) ;  /* 0xfffffffc00ec9947 */ /* 0x004fea000383ffff */
[----:B------:R-:W-:Y:S05]  /*11660*/  BRA `(.L_x_6889) ;  /* 0xffffff9800a87947 */ /* 0x000fea000383ffff */
.L_x_6905:
        /* <DEDUP_REMOVED lines=11> */
.L_x_6997:
[----:B------:R-:W-:Y:S05]  /*11720*/  BSYNC B0 ;  /* 0x0000000000007941 */ /* 0x000fea0003800000 */
.L_x_6996:
[----:B------:R-:W-:Y:S05]  /*11730*/  BRA `(.L_x_6998) ;  /* 0xffffffc000a47947 */ /* 0x000fea000383ffff */
.L_x_6907:
[----:B------:R-:W-:Y:S01]  /*11740*/  BSSY B0, `(.L_x_6999) ;  /* 0x0000006000007945 */ /* 0x000fe20003800000 */
[----:B------:R-:W-:-:S07]  /*11750*/  IMAD.MOV.U32 R15, RZ, RZ, -0x1 ;  /* 0xffffffffff0f7424 */ /* 0x000fce00078e00ff */
[----:B01----:R-:W-:Y:S05]  /*11760*/  WARPSYNC.COLLECTIVE R15, `(.L_x_7000) ;  /* 0x000000000f0c7348 */ /* 0x003fea0003c00000 */
[----:B------:R-:W-:Y:S02]  /*11770*/  ELECT P6, UR62, PT ;  /* 0x00000000003e782f */ /* 0x000fe400038c0000 */
[----:B------:R-:W-:Y:S01]  /*11780*/  MOV R14, UR62 ;  /* 0x0000003e000e7c02 */ /* 0x000fe20008000f00 */
[----:B01----:R-:W-:Y:S10]  /*11790*/  ENDCOLLECTIVE ;  /* 0x000000000000791b */ /* 0x003ff40003800000 */
.L_x_7000:
[----:B------:R-:W-:Y:S05]  /*117a0*/  BSYNC B0 ;  /* 0x0000000000007941 */ /* 0x000fea0003800000 */
.L_x_6999:
[----:B------:R-:W-:Y:S05]  /*117b0*/  BRA `(.L_x_7001) ;  /* 0xffffffc000a47947 */ /* 0x000fea000383ffff */
.L_x_6909:
[----:B---3--:R3:W4:Y:S02]  /*117c0*/  SYNCS.PHASECHK.TRANS64.TRYWAIT P0, [R2+URZ+0x34840], R3 ;  /* 0x03484003020075a7 */ /* 0x008724000800017f */
[----:B----4-:R-:W-:Y:S05]  /*117d0*/  @!P0 NANOSLEEP.SYNCS 0x989680 ;  /* 0x009896800000895d */ /* 0x010fea0003900000 */
[----:B------:R-:W4:Y:S02]  /*117e0*/  @!P0 SYNCS.PHASECHK.TRANS64 P0, [R2+URZ+0x34840], R3 ;  /* 0x03484003020085a7 */ /* 0x000f24000800007f */
[----:B----4-:R-:W-:Y:S05]  /*117f0*/  @!P0 BRA `(.L_x_6909) ;  /* 0xfffffffc00f08947 */ /* 0x010fea000383ffff */
[----:B------:R-:W-:Y:S05]  /*11800*/  BRA `(.L_x_7002) ;  /* 0xffffffc000fc7947 */ /* 0x000fea000383ffff */
.L_x_6913:
        /* <DEDUP_REMOVED lines=8> */
.L_x_7003:
[----:B------:R-:W-:Y:S01]  /*11890*/  IMAD.MOV.U32 R13, RZ, RZ, R0 ;  /* 0x000000ffff0d7224 */ /* 0x000fe200078e0000 */
[----:B------:R-:W-:Y:S01]  /*118a0*/  LOP3.LUT R7, R7, 0x7f, RZ, 0xc0, !PT ;  /* 0x0000007f07077812 */ /* 0x000fe200078ec0ff */
[----:B------:R-:W-:-:S07]  /*118b0*/  IMAD.MOV.U32 R6, RZ, RZ, R14 ;  /* 0x000000ffff067224 */ /* 0x000fce00078e000e */
[----:B------:R-:W-:Y:S05]  /*118c0*/  WARPSYNC.COLLECTIVE R15, `(.L_x_7004) ;  /* 0x000000000f087348 */ /* 0x000fea0003c00000 */
[----:B------:R0:W1:Y:S02]  /*118d0*/  SHFL.IDX P6, R14, R13, R12, R11 ;  /* 0x0000000c0d0e7389 */ /* 0x00006400000c000b */
[----:B01----:R-:W-:Y:S01]  /*118e0*/  ENDCOLLECTIVE ;  /* 0x000000000000791b */ /* 0x003fe20003800000 */
.L_x_7004:
        /* <DEDUP_REMOVED lines=24> */
.L_x_7005:
[----:B------:R-:W-:Y:S02]  /*11a70*/  IMAD.MOV.U32 R13, RZ, RZ, R0 ;  /* 0x000000ffff0d7224 */ /* 0x000fe400078e0000 */
[----:B------:R-:W-:-:S07]  /*11a80*/  IMAD.MOV.U32 R6, RZ, RZ, R14 ;  /* 0x000000ffff067224 */ /* 0x000fce00078e000e */
[----:B------:R-:W-:Y:S05]  /*11a90*/  WARPSYNC.COLLECTIVE R15, `(.L_x_7006) ;  /* 0x000000000f087348 */ /* 0x000fea0003c00000 */
[----:B------:R0:W1:Y:S02]  /*11aa0*/  SHFL.IDX P6, R14, R13, R12, R11 ;  /* 0x0000000c0d0e7389 */ /* 0x00006400000c000b */
[----:B01----:R-:W-:Y:S01]  /*11ab0*/  ENDCOLLECTIVE ;  /* 0x000000000000791b */ /* 0x003fe20003800000 */
.L_x_7006:
        /* <DEDUP_REMOVED lines=18> */
.L_x_7007:
[----:B------:R-:W-:Y:S02]  /*11be0*/  IMAD.MOV.U32 R13, RZ, RZ, R0 ;  /* 0x000000ffff0d7224 */ /* 0x000fe400078e0000 */
[----:B------:R-:W-:-:S07]  /*11bf0*/  IMAD.MOV.U32 R6, RZ, RZ, R14 ;  /* 0x000000ffff067224 */ /* 0x000fce00078e000e */
[----:B------:R-:W-:Y:S05]  /*11c00*/  WARPSYNC.COLLECTIVE R15, `(.L_x_7008) ;  /* 0x000000000f087348 */ /* 0x000fea0003c00000 */
[----:B------:R0:W1:Y:S02]  /*11c10*/  SHFL.IDX P6, R14, R13, R12, R11 ;  /* 0x0000000c0d0e7389 */ /* 0x00006400000c000b */
[----:B01----:R-:W-:Y:S01]  /*11c20*/  ENDCOLLECTIVE ;  /* 0x000000000000791b */ /* 0x003fe20003800000 */
.L_x_7008:
        /* <DEDUP_REMOVED lines=18> */
.L_x_7009:
[----:B------:R-:W-:Y:S02]  /*11d50*/  IMAD.MOV.U32 R13, RZ, RZ, R0 ;  /* 0x000000ffff0d7224 */ /* 0x000fe400078e0000 */
[----:B------:R-:W-:-:S07]  /*11d60*/  IMAD.MOV.U32 R6, RZ, RZ, R14 ;  /* 0x000000ffff067224 */ /* 0x000fce00078e000e */
[----:B------:R-:W-:Y:S05]  /*11d70*/  WARPSYNC.COLLECTIVE R15, `(.L_x_7010) ;  /* 0x000000000f087348 */ /* 0x000fea0003c00000 */
[----:B------:R0:W1:Y:S02]  /*11d80*/  SHFL.IDX P6, R14, R13, R12, R11 ;  /* 0x0000000c0d0e7389 */ /* 0x00006400000c000b */
[----:B01----:R-:W-:Y:S01]  /*11d90*/  ENDCOLLECTIVE ;  /* 0x000000000000791b */ /* 0x003fe20003800000 */
.L_x_7010:
        /* <DEDUP_REMOVED lines=18> */
.L_x_7011:
[----:B------:R-:W-:Y:S02]  /*11ec0*/  IMAD.MOV.U32 R13, RZ, RZ, R0 ;  /* 0x000000ffff0d7224 */ /* 0x000fe400078e0000 */
[----:B------:R-:W-:-:S07]  /*11ed0*/  IMAD.MOV.U32 R6, RZ, RZ, R14 ;  /* 0x000000ffff067224 */ /* 0x000fce00078e000e */
[----:B------:R-:W-:Y:S05]  /*11ee0*/  WARPSYNC.COLLECTIVE R15, `(.L_x_7012) ;  /* 0x000000000f087348 */ /* 0x000fea0003c00000 */
[----:B------:R0:W1:Y:S02]  /*11ef0*/  SHFL.IDX P6, R14, R13, R12, R11 ;  /* 0x0000000c0d0e7389 */ /* 0x00006400000c000b */
[----:B01----:R-:W-:Y:S01]  /*11f00*/  ENDCOLLECTIVE ;  /* 0x000000000000791b */ /* 0x003fe20003800000 */
.L_x_7012:
        /* <DEDUP_REMOVED lines=18> */
.L_x_7013:
[----:B------:R-:W-:Y:S02]  /*12030*/  IMAD.MOV.U32 R13, RZ, RZ, R0 ;  /* 0x000000ffff0d7224 */ /* 0x000fe400078e0000 */
[----:B------:R-:W-:-:S07]  /*12040*/  IMAD.MOV.U32 R6, RZ, RZ, R14 ;  /* 0x000000ffff067224 */ /* 0x000fce00078e000e */
[----:B------:R-:W-:Y:S05]  /*12050*/  WARPSYNC.COLLECTIVE R15, `(.L_x_7014) ;  /* 0x000000000f087348 */ /* 0x000fea0003c00000 */
[----:B------:R0:W1:Y:S02]  /*12060*/  SHFL.IDX P6, R14, R13, R12, R11 ;  /* 0x0000000c0d0e7389 */ /* 0x00006400000c000b */
[----:B01----:R-:W-:Y:S01]  /*12070*/  ENDCOLLECTIVE ;  /* 0x000000000000791b */ /* 0x003fe20003800000 */
.L_x_7014:
        /* <DEDUP_REMOVED lines=18> */
.L_x_7015:
[----:B------:R-:W-:Y:S02]  /*121a0*/  IMAD.MOV.U32 R13, RZ, RZ, R0 ;  /* 0x000000ffff0d7224 */ /* 0x000fe400078e0000 */
[----:B------:R-:W-:-:S07]  /*121b0*/  IMAD.MOV.U32 R6, RZ, RZ, R14 ;  /* 0x000000ffff067224 */ /* 0x000fce00078e000e */
[----:B------:R-:W-:Y:S05]  /*121c0*/  WARPSYNC.COLLECTIVE R15, `(.L_x_7016) ;  /* 0x000000000f087348 */ /* 0x000fea0003c00000 */
[----:B------:R0:W1:Y:S02]  /*121d0*/  SHFL.IDX P6, R14, R13, R12, R11 ;  /* 0x0000000c0d0e7389 */ /* 0x00006400000c000b */
[----:B01----:R-:W-:Y:S01]  /*121e0*/  ENDCOLLECTIVE ;  /* 0x000000000000791b */ /* 0x003fe20003800000 */
.L_x_7016:
        /* <DEDUP_REMOVED lines=16> */
.L_x_7017:
[----:B------:R-:W-:Y:S02]  /*122f0*/  IMAD.MOV.U32 R13, RZ, RZ, R0 ;  /* 0x000000ffff0d7224 */ /* 0x000fe400078e0000 */
[----:B------:R-:W-:-:S07]  /*12300*/  IMAD.MOV.U32 R5, RZ, RZ, R14 ;  /* 0x000000ffff057224 */ /* 0x000fce00078e000e */
[----:B------:R-:W-:Y:S05]  /*12310*/  WARPSYNC.COLLECTIVE R15, `(.L_x_7018) ;  /* 0x000000000f087348 */ /* 0x000fea0003c00000 */
[----:B------:R0:W1:Y:S02]  /*12320*/  SHFL.IDX P6, R14, R13, R12, R11 ;  /* 0x0000000c0d0e7389 */ /* 0x00006400000c000b */
[----:B01----:R-:W-:Y:S01]  /*12330*/  ENDCOLLECTIVE ;  /* 0x000000000000791b */ /* 0x003fe20003800000 */
.L_x_7018:
[----:B------:R-:W-:Y:S01]  /*12340*/  IMAD.MOV.U32 R0, RZ, RZ, R14 ;  /* 0x000000ffff007224 */ /* 0x000fe200078e000e */
[----:B------:R-:W-:Y:S06]  /*12350*/  BRA `(.L_x_7019) ;  /* 0xffffffc4007c7947 */ /* 0x000fec000383ffff */
.L_x_6917:
[----:B0-----:R-:W-:-:S04]  /*12360*/  IMAD.U32 R3, RZ, RZ, UR36 ;  /* 0x00000024ff037e24 */ /* 0x001fc8000f8e00ff */
[----:B------:R0:W2:Y:S03]  /*12370*/  SYNCS.PHASECHK.TRANS64.TRYWAIT P0, [R3+URZ+0x34820], R0 ;  /* 0x03482000030075a7 */ /* 0x0000a6000800017f */
[----:B--2---:R-:W-:Y:S05]  /*12380*/  @!P0 NANOSLEEP.SYNCS 0x989680 ;  /* 0x009896800000895d */ /* 0x004fea0003900000 */
[----:B------:R-:W2:Y:S02]  /*12390*/  @!P0 SYNCS.PHASECHK.TRANS64 P0, [R3+URZ+0x34820], R0 ;  /* 0x03482000030085a7 */ /* 0x000ea4000800007f */
[----:B--2---:R-:W-:Y:S05]  /*123a0*/  @!P0 BRA `(.L_x_6917) ;  /* 0xfffffffc00ec8947 */ /* 0x004fea000383ffff */
[----:B------:R-:W-:Y:S05]  /*123b0*/  BRA `(.L_x_7020) ;  /* 0xffffffc400cc7947 */ /* 0x000fea000383ffff */
.L_x_6924:
[----:B--2---:R2:W3:Y:S02]  /*123c0*/  SYNCS.PHASECHK.TRANS64.TRYWAIT P0, [R3+URZ+0x34840], R2 ;  /* 0x03484002030075a7 */ /* 0x0044e4000800017f */
[----:B---3--:R-:W-:Y:S05]  /*123d0*/  @!P0 NANOSLEEP.SYNCS 0x989680 ;  /* 0x009896800000895d */ /* 0x008fea0003900000 */
[----:B------:R-:W3:Y:S02]  /*123e0*/  @!P0 SYNCS.PHASECHK.TRANS64 P0, [R3+URZ+0x34840], R2 ;  /* 0x03484002030085a7 */ /* 0x000ee4000800007f */
[----:B---3--:R-:W-:Y:S05]  /*123f0*/  @!P0 BRA `(.L_x_6924) ;  /* 0xfffffffc00f08947 */ /* 0x008fea000383ffff */
[----:B------:R-:W-:Y:S05]  /*12400*/  BRA `(.L_x_7021) ;  /* 0xffffffc8007c7947 */ /* 0x000fea000383ffff */
.L_x_6931:
[----:B0-----:R0:W1:Y:S02]  /*12410*/  SYNCS.PHASECHK.TRANS64.TRYWAIT P0, [R2+URZ+0x34860], R3 ;  /* 0x03486003020075a7 */ /* 0x001064000800017f */
[----:B-1----:R-:W-:Y:S05]  /*12420*/  @!P0 NANOSLEEP.SYNCS 0x989680 ;  /* 0x009896800000895d */ /* 0x002fea0003900000 */
[----:B------:R-:W1:Y:S02]  /*12430*/  @!P0 SYNCS.PHASECHK.TRANS64 P0, [R2+URZ+0x34860], R3 ;  /* 0x03486003020085a7 */ /* 0x000e64000800007f */
[----:B-1----:R-:W-:Y:S05]  /*12440*/  @!P0 BRA `(.L_x_6931) ;  /* 0xfffffffc00f08947 */ /* 0x002fea000383ffff */
[----:B------:R-:W-:Y:S05]  /*12450*/  BRA `(.L_x_7022) ;  /* 0xffffffcc00787947 */ /* 0x000fea000383ffff */
.L_x_6942:
[----:B-1----:R1:W2:Y:S02]  /*12460*/  SYNCS.PHASECHK.TRANS64.TRYWAIT P0, [R3+URZ+0x34840], R2 ;  /* 0x03484002030075a7 */ /* 0x0022a4000800017f */
[----:B--2---:R-:W-:Y:S05]  /*12470*/  @!P0 NANOSLEEP.SYNCS 0x989680 ;  /* 0x009896800000895d */ /* 0x004fea0003900000 */
[----:B------:R-:W2:Y:S02]  /*12480*/  @!P0 SYNCS.PHASECHK.TRANS64 P0, [R3+URZ+0x34840], R2 ;  /* 0x03484002030085a7 */ /* 0x000ea4000800007f */
[----:B--2---:R-:W-:Y:S05]  /*12490*/  @!P0 BRA `(.L_x_6942) ;  /* 0xfffffffc00f08947 */ /* 0x004fea000383ffff */
[----:B------:R-:W-:Y:S05]  /*124a0*/  BRA `(.L_x_7023) ;  /* 0xffffffd400187947 */ /* 0x000fea000383ffff */
.L_x_6949:
[----:B0-----:R0:W1:Y:S02]  /*124b0*/  SYNCS.PHASECHK.TRANS64.TRYWAIT P0, [R2+URZ+0x34860], R3 ;  /* 0x03486003020075a7 */ /* 0x001064000800017f */
[----:B-1----:R-:W-:Y:S05]  /*124c0*/  @!P0 NANOSLEEP.SYNCS 0x989680 ;  /* 0x009896800000895d */ /* 0x002fea0003900000 */
[----:B------:R-:W1:Y:S02]  /*124d0*/  @!P0 SYNCS.PHASECHK.TRANS64 P0, [R2+URZ+0x34860], R3 ;  /* 0x03486003020085a7 */ /* 0x000e64000800007f */
[----:B-1----:R-:W-:Y:S05]  /*124e0*/  @!P0 BRA `(.L_x_6949) ;  /* 0xfffffffc00f08947 */ /* 0x002fea000383ffff */
[----:B------:R-:W-:Y:S05]  /*124f0*/  BRA `(.L_x_7024) ;  /* 0xffffffd800147947 */ /* 0x000fea000383ffff */
.L_x_6959:
[----:B--2---:R2:W3:Y:S02]  /*12500*/  SYNCS.PHASECHK.TRANS64.TRYWAIT P0, [R3+URZ+0x34840], R2 ;  /* 0x03484002030075a7 */ /* 0x0044e4000800017f */
[----:B---3--:R-:W-:Y:S05]  /*12510*/  @!P0 NANOSLEEP.SYNCS 0x989680 ;  /* 0x009896800000895d */ /* 0x008fea0003900000 */
[----:B------:R-:W3:Y:S02]  /*12520*/  @!P0 SYNCS.PHASECHK.TRANS64 P0, [R3+URZ+0x34840], R2 ;  /* 0x03484002030085a7 */ /* 0x000ee4000800007f */
[----:B---3--:R-:W-:Y:S05]  /*12530*/  @!P0 BRA `(.L_x_6959) ;  /* 0xfffffffc00f08947 */ /* 0x008fea000383ffff */
[----:B------:R-:W-:Y:S05]  /*12540*/  BRA `(.L_x_7025) ;  /* 0xffffffdc008c7947 */ /* 0x000fea000383ffff */
.L_x_6966:
[----:B0-----:R0:W1:Y:S02]  /*12550*/  SYNCS.PHASECHK.TRANS64.TRYWAIT P0, [R2+URZ+0x34860], R5 ;  /* 0x03486005020075a7 */ /* 0x001064000800017f */
[----:B-1----:R-:W-:Y:S05]  /*12560*/  @!P0 NANOSLEEP.SYNCS 0x989680 ;  /* 0x009896800000895d */ /* 0x002fea0003900000 */
[----:B------:R-:W1:Y:S02]  /*12570*/  @!P0 SYNCS.PHASECHK.TRANS64 P0, [R2+URZ+0x34860], R5 ;  /* 0x03486005020085a7 */ /* 0x000e64000800007f */
[----:B-1----:R-:W-:Y:S05]  /*12580*/  @!P0 BRA `(.L_x_6966) ;  /* 0xfffffffc00f08947 */ /* 0x002fea000383ffff */
[----:B------:R-:W-:Y:S05]  /*12590*/  BRA `(.L_x_7026) ;  /* 0xffffffe000847947 */ /* 0x000fea000383ffff */
.L_x_6976:
[----:B0-----:R0:W3:Y:S02]  /*125a0*/  SYNCS.PHASECHK.TRANS64.TRYWAIT P0, [R0+URZ+0x34860], R3 ;  /* 0x03486003000075a7 */ /* 0x0010e4000800017f */
[----:B---3--:R-:W-:Y:S05]  /*125b0*/  @!P0 NANOSLEEP.SYNCS 0x989680 ;  /* 0x009896800000895d */ /* 0x008fea0003900000 */
[----:B------:R-:W3:Y:S02]  /*125c0*/  @!P0 SYNCS.PHASECHK.TRANS64 P0, [R0+URZ+0x34860], R3 ;  /* 0x03486003000085a7 */ /* 0x000ee4000800007f */
[----:B---3--:R-:W-:Y:S05]  /*125d0*/  @!P0 BRA `(.L_x_6976) ;  /* 0xfffffffc00f08947 */ /* 0x008fea000383ffff */
[----:B------:R-:W-:Y:S05]  /*125e0*/  BRA `(.L_x_7027) ;  /* 0xffffffe400987947 */ /* 0x000fea000383ffff */
.L_x_6984:
[----:B0-----:R0:W1:Y:S02]  /*125f0*/  SYNCS.PHASECHK.TRANS64.TRYWAIT P0, [R0+URZ+0x34820], R3 ;  /* 0x03482003000075a7 */ /* 0x001064000800017f */
[----:B-1----:R-:W-:Y:S05]  /*12600*/  @!P0 NANOSLEEP.SYNCS 0x989680 ;  /* 0x009896800000895d */ /* 0x002fea0003900000 */
[----:B------:R-:W1:Y:S02]  /*12610*/  @!P0 SYNCS.PHASECHK.TRANS64 P0, [R0+URZ+0x34820], R3 ;  /* 0x03482003000085a7 */ /* 0x000e64000800007f */
[----:B-1----:R-:W-:Y:S05]  /*12620*/  @!P0 BRA `(.L_x_6984) ;  /* 0xfffffffc00f08947 */ /* 0x002fea000383ffff */
[----:B------:R-:W-:Y:S05]  /*12630*/  BRA `(.L_x_7028) ;  /* 0xffffffe800dc7947 */ /* 0x000fea000383ffff */
.L_x_6985:
        /* <DEDUP_REMOVED lines=11> */
.L_x_7030:
[----:B------:R-:W-:Y:S05]  /*126f0*/  BSYNC B0 ;  /* 0x0000000000007941 */ /* 0x000fea0003800000 */
.L_x_7029:
[----:B------:R-:W-:Y:S05]  /*12700*/  BRA `(.L_x_7031) ;  /* 0xffffffe800c47947 */ /* 0x000fea000383ffff */
.L_x_6988:
[----:B------:R-:W-:Y:S01]  /*12710*/  BSSY B1, `(.L_x_7032) ;  /* 0x0000006000017945 */ /* 0x000fe20003800000 */
[----:B------:R-:W-:-:S07]  /*12720*/  IMAD.MOV.U32 R15, RZ, RZ, -0x1 ;  /* 0xffffffffff0f7424 */ /* 0x000fce00078e00ff */
[----:B012---:R-:W-:Y:S05]  /*12730*/  WARPSYNC.COLLECTIVE R15, `(.L_x_7033) ;  /* 0x000000000f0c7348 */ /* 0x007fea0003c00000 */
[----:B------:R-:W-:Y:S02]  /*12740*/  ELECT P6, UR62, PT ;  /* 0x00000000003e782f */ /* 0x000fe400038c0000 */
[----:B------:R-:W-:Y:S01]  /*12750*/  MOV R14, UR62 ;  /* 0x0000003e000e7c02 */ /* 0x000fe20008000f00 */
[----:B012---:R-:W-:Y:S10]  /*12760*/  ENDCOLLECTIVE ;  /* 0x000000000000791b */ /* 0x007ff40003800000 */
.L_x_7033:
[----:B------:R-:W-:Y:S05]  /*12770*/  BSYNC B1 ;  /* 0x0000000000017941 */ /* 0x000fea0003800000 */
.L_x_7032:
[----:B------:R-:W-:Y:S05]  /*12780*/  BRA `(.L_x_7034) ;  /* 0xffffffe800bc7947 */ /* 0x000fea000383ffff */
.L_x_6990:
[----:B0-----:R0:W1:Y:S02]  /*12790*/  SYNCS.PHASECHK.TRANS64.TRYWAIT P0, [R6+URZ], R5 ;  /* 0x00000005060075a7 */ /* 0x001064000800017f */
[----:B-1----:R-:W-:Y:S05]  /*127a0*/  @!P0 NANOSLEEP.SYNCS 0x989680 ;  /* 0x009896800000895d */ /* 0x002fea0003900000 */
[----:B------:R-:W1:Y:S02]  /*127b0*/  @!P0 SYNCS.PHASECHK.TRANS64 P0, [R6+URZ], R5 ;  /* 0x00000005060085a7 */ /* 0x000e64000800007f */
[----:B-1----:R-:W-:Y:S05]  /*127c0*/  @!P0 BRA `(.L_x_6990) ;  /* 0xfffffffc00f08947 */ /* 0x002fea000383ffff */
[----:B------:R-:W-:Y:S05]  /*127d0*/  BRA `(.L_x_7035) ;  /* 0xffffffe800f47947 */ /* 0x000fea000383ffff */
.L_x_6991:
[----:B-1----:R1:W3:Y:S02]  /*127e0*/  SYNCS.PHASECHK.TRANS64.TRYWAIT P0, [R7+URZ], R2 ;  /* 0x00000002070075a7 */ /* 0x0022e4000800017f */
[----:B---3--:R-:W-:Y:S05]  /*127f0*/  @!P0 NANOSLEEP.SYNCS 0x989680 ;  /* 0x009896800000895d */ /* 0x008fea0003900000 */
[----:B------:R-:W3:Y:S02]  /*12800*/  @!P0 SYNCS.PHASECHK.TRANS64 P0, [R7+URZ], R2 ;  /* 0x00000002070085a7 */ /* 0x000ee4000800007f */
[----:B---3--:R-:W-:Y:S05]  /*12810*/  @!P0 BRA `(.L_x_6991) ;  /* 0xfffffffc00f08947 */ /* 0x008fea000383ffff */
[----:B------:R-:W-:Y:S05]  /*12820*/  BRA `(.L_x_7036) ;  /* 0xffffffe800e87947 */ /* 0x000fea000383ffff */
.L_x_6993:
[----:B---3--:R3:W4:Y:S02]  /*12830*/  SYNCS.PHASECHK.TRANS64.TRYWAIT P0, [R4+URZ], R5 ;  /* 0x00000005040075a7 */ /* 0x008724000800017f */
[----:B----4-:R-:W-:Y:S05]  /*12840*/  @!P0 NANOSLEEP.SYNCS 0x989680 ;  /* 0x009896800000895d */ /* 0x010fea0003900000 */
[----:B------:R-:W4:Y:S02]  /*12850*/  @!P0 SYNCS.PHASECHK.TRANS64 P0, [R4+URZ], R5 ;  /* 0x00000005040085a7 */ /* 0x000f24000800007f */
[----:B----4-:R-:W-:Y:S05]  /*12860*/  @!P0 BRA `(.L_x_6993) ;  /* 0xfffffffc00f08947 */ /* 0x010fea000383ffff */
[----:B------:R-:W-:Y:S05]  /*12870*/  BRA `(.L_x_7037) ;  /* 0xffffffe800ec7947 */ /* 0x000fea000383ffff */
.L_x_7038:
        /* <DEDUP_REMOVED lines=16> */
.L_x_15314:


//--------------------- .text._ZN7cutlass13device_kernelIN5flash11enable_sm90INS1_16FlashAttnFwdSm90INS1_25CollectiveMainloopFwdSm90ILi2EN4cute5tupleIJNS5_1CILi1EEES8_S8_EEENS6_IJNS7_ILi128EEENS7_ILi176EEESA_EEELi128ENS_10bfloat16_tEfNS_4arch4Sm90ELb0ELb0ELb0ELb1ELb0ELb0ELb0ELb1ELb1ELb1ELb0ELb0EEENS1_21CollectiveEpilogueFwdINS6_IJSA_SA_SB_EEES9_SD_SF_Li256ELb1ELb1ELb0ELb0EEENS1_36VarlenDynamicPersistentTileSchedulerILi128ELi176ELi256ELi128ELb0ELb1ELb1ELb0ELb1ELb1EEEEEEEEEvNT_6ParamsE --------------------------
	.section	.text._ZN7cutlass13device_kernelIN5flash11enable_sm90INS1_16FlashAttnFwdSm90INS1_25CollectiveMainloopFwdSm90ILi2EN4cute5tupleIJNS5_1CILi1EEES8_S8_EEENS6_IJNS7_ILi128EEENS7_ILi176EEESA_EEELi128ENS_10bfloat16_tEfNS_4arch4Sm90ELb0ELb0ELb0ELb1ELb0ELb0ELb0ELb1ELb1ELb1ELb0ELb0EEENS1_21CollectiveEpilogueFwdINS6_IJSA_SA_SB_EEES9_SD_SF_Li256ELb1ELb1ELb0ELb0EEENS1_36VarlenDynamicPersistentTileSchedulerILi128ELi176ELi256ELi128ELb0ELb1ELb1ELb0ELb1ELb1EEEEEEEEEvNT_6ParamsE,"ax",@progbits
	.align	128
.text._ZN7cutlass13device_kernelIN5flash11enable_sm90INS1_16FlashAttnFwdSm90INS1_25CollectiveMainloopFwdSm90ILi2EN4cute5tupleIJNS5_1CILi1EEES8_S8_EEENS6_IJNS7_ILi128EEENS7_ILi176EEESA_EEELi128ENS_10bfloat16_tEfNS_4arch4Sm90ELb0ELb0ELb0ELb1ELb0ELb0ELb0ELb1ELb1ELb1ELb0ELb0EEENS1_21CollectiveEpilogueFwdINS6_IJSA_SA_SB_EEES9_SD_SF_Li256ELb1ELb1ELb0ELb0EEENS1_36VarlenDynamicPersistentTileSchedulerILi128ELi176ELi256ELi128ELb0ELb1ELb1ELb0ELb1ELb1EEEEEEEEEvNT_6ParamsE:
        .type           _ZN7cutlass13device_kernelIN5flash11enable_sm90INS1_16FlashAttnFwdSm90INS1_25CollectiveMainloopFwdSm90ILi2EN4cute5tupleIJNS5_1CILi1EEES8_S8_EEENS6_IJNS7_ILi128EEENS7_ILi176EEESA_EEELi128ENS_10bfloat16_tEfNS_4arch4Sm90ELb0ELb0ELb0ELb1ELb0ELb0ELb0ELb1ELb1ELb1ELb0ELb0EEENS1_21CollectiveEpilogueFwdINS6_IJSA_SA_SB_EEES9_SD_SF_Li256ELb1ELb1ELb0ELb0EEENS1_36VarlenDynamicPersistentTileSchedulerILi128ELi176ELi256ELi128ELb0ELb1ELb1ELb0ELb1ELb1EEEEEEEEEvNT_6ParamsE,@function
        .size           _ZN7cutlass13device_kernelIN5flash11enable_sm90INS1_16FlashAttnFwdSm90INS1_25CollectiveMainloopFwdSm90ILi2EN4cute5tupleIJNS5_1CILi1EEES8_S8_EEENS6_IJNS7_ILi128EEENS7_ILi176EEESA_EEELi128ENS_10bfloat16_tEfNS_4arch4Sm90ELb0ELb0ELb0ELb1ELb0ELb0ELb0ELb1ELb1ELb1ELb0ELb0EEENS1_21CollectiveEpilogueFwdINS6_IJSA_SA_SB_EEES9_SD_SF_Li256ELb1ELb1ELb0ELb0EEENS1_36VarlenDynamicPersistentTileSchedulerILi128ELi176ELi256ELi128ELb0ELb1ELb1ELb0ELb1ELb1EEEEEEEEEvNT_6ParamsE,(.L_x_15315 - _ZN7cutlass13device_kernelIN5flash11enable_sm90INS1_16FlashAttnFwdSm90INS1_25CollectiveMainloopFwdSm90ILi2EN4cute5tupleIJNS5_1CILi1EEES8_S8_EEENS6_IJNS7_ILi128EEENS7_ILi176EEESA_EEELi128ENS_10bfloat16_tEfNS_4arch4Sm90ELb0ELb0ELb0ELb1ELb0ELb0ELb0ELb1ELb1ELb1ELb0ELb0EEENS1_21CollectiveEpilogueFwdINS6_IJSA_SA_SB_EEES9_SD_SF_Li256ELb1ELb1ELb0ELb0EEENS1_36VarlenDynamicPersistentTileSchedulerILi128ELi176ELi256ELi128ELb0ELb1ELb1ELb0ELb1ELb1EEEEEEEEEvNT_6ParamsE)
        .other          _ZN7cutlass13device_kernelIN5flash11enable_sm90INS1_16FlashAttnFwdSm90INS1_25CollectiveMainloopFwdSm90ILi2EN4cute5tupleIJNS5_1CILi1EEES8_S8_EEENS6_IJNS7_ILi128EEENS7_ILi176EEESA_EEELi128ENS_10bfloat16_tEfNS_4arch4Sm90ELb0ELb0ELb0ELb1ELb0ELb0ELb0ELb1ELb1ELb1ELb0ELb0EEENS1_21CollectiveEpilogueFwdINS6_IJSA_SA_SB_EEES9_SD_SF_Li256ELb1ELb1ELb0ELb0EEENS1_36VarlenDynamicPersistentTileSchedulerILi128ELi176ELi256ELi128ELb0ELb1ELb1ELb0ELb1ELb1EEEEEEEEEvNT_6ParamsE,@"STO_CUDA_ENTRY STV_DEFAULT"
_ZN7cutlass13device_kernelIN5flash11enable_sm90INS1_16FlashAttnFwdSm90INS1_25CollectiveMainloopFwdSm90ILi2EN4cute5tupleIJNS5_1CILi1EEES8_S8_EEENS6_IJNS7_ILi128EEENS7_ILi176EEESA_EEELi128ENS_10bfloat16_tEfNS_4arch4Sm90ELb0ELb0ELb0ELb1ELb0ELb0ELb0ELb1ELb1ELb1ELb0ELb0EEENS1_21CollectiveEpilogueFwdINS6_IJSA_SA_SB_EEES9_SD_SF_Li256ELb1ELb1ELb0ELb0EEENS1_36VarlenDynamicPersistentTileSchedulerILi128ELi176ELi256ELi128ELb0ELb1ELb1ELb0ELb1ELb1EEEEEEEEEvNT_6ParamsE:
        /* <DEDUP_REMOVED lines=17> */
.L_x_7040:
[----:B------:R-:W-:Y:S05]  /*0110*/  BSYNC B0 ;  /* 0x0000000000007941 */ /* 0x000fea0003800000 */
.L_x_7039:
        /* <DEDUP_REMOVED lines=40> */
.L_x_7041:
        /* <DEDUP_REMOVED lines=22> */
.L_x_7042:
        /* <DEDUP_REMOVED lines=18> */
.L_x_7043:
        /* <DEDUP_REMOVED lines=22> */
.L_x_7044:
        /* <DEDUP_REMOVED lines=22> */
.L_x_7045:
[----:B--2---:R-:W-:Y:S01]  /*08e0*/  ISETP.NE.AND P0, PT, R2, RZ, PT ;  /* 0x000000ff0200720c */ /* 0x004fe20003f05270 */
[----:B------:R-:W-:Y:S01]  /*08f0*/  IMAD.MOV.U32 R2, RZ, RZ, 0x1 ;  /* 0x00000001ff027424 */ /* 0x000fe200078e00ff */
[----:B------:R-:W-:Y:S01]  /*0900*/  NOP ;  /* 0x0000000000007918 */ /* 0x000fe20000000000 */
[----:B------:R-:W-:-:S03]  /*0910*/  ULDC.64 UR60, c[0x0][0x208] ;  /* 0x00008200003c7ab9 */ /* 0x000fc60000000a00 */
[----:B------:R-:W-:-:S05]  /*0920*/  SEL R2, R2, 0x2, !P0 ;  /* 0x0000000202027807 */ /* 0x000fca0004000000 */
[----:B------:R2:W-:Y:S01]  /*0930*/  STL [R1+0x58], R2 ;  /* 0x0000580201007387 */ /* 0x0005e20000100800 */
[----:B01-34-:R-:W-:Y:S06]  /*0940*/  BAR.SYNC.DEFER_BLOCKING 0x0 ;  /* 0x0000000000007b1d */ /* 0x01bfec0000010000 */
[----:B------:R-:W-:Y:S05]  /*0950*/  @!P0 BRA `(.L_x_7046) ;  /* 0x000000d000fc8947 */ /* 0x000fea0003800000 */
.L_x_7047:
[----:B------:R-:W-:-:S08]  /*0960*/  NOP ;  /* 0x0000000000007918 */ /* 0x000fd00000000000 */
[----:B------:R-:W0:Y:S02]  /*0970*/  USETMAXREG.TRY_ALLOC.CTAPOOL UP0, 0xf0 ;  /* 0x000000f0000079c8 */ /* 0x000e240008000600 */
[----:B0-----:R-:W-:-:S13]  /*0980*/  PLOP3.LUT P0, PT, PT, PT, UP0, 0x80, 0x0 ;  /* 0x000000000000781c */ /* 0x001fda0003f0f008 */
[----:B------:R-:W-:Y:S05]  /*0990*/  @!P0 BRA `(.L_x_7047) ;  /* 0xfffffffc00f08947 */ /* 0x000fea000383ffff */
[----:B--2---:R-:W0:Y:S01]  /*09a0*/  S2R R2, SR_TID.X ;  /* 0x0000000000027919 */ /* 0x004e220000002100 */
[----:B------:R-:W1:Y:S01]  /*09b0*/  S2UR UR5, SR_CgaCtaId ;  /* 0x00000000000579c3 */ /* 0x000e620000008800 */
[----:B------:R-:W-:-:S07]  /*09c0*/  UMOV UR4, 0x400 ;  /* 0x0000040000047882 */ /* 0x000fce0000000000 */
[----:B------:R-:W-:Y:S06]  /*09d0*/  BAR.ARV 0x8, 0x180 ;  /* 0x0206000000007b1d */ /* 0x000fec0000002000 */
[----:B-1----:R-:W-:Y:S01]  /*09e0*/  ULEA UR4, UR5, UR4, 0x18 ;  /* 0x0000000405047291 */ /* 0x002fe2000f8ec03f */
[----:B0-----:R-:W-:-:S04]  /*09f0*/  LOP3.LUT R0, R2, 0xffffff80, RZ, 0xc0, !PT ;  /* 0xffffff8002007812 */ /* 0x001fc800078ec0ff */
[----:B------:R-:W-:-:S13]  /*0a00*/  ISETP.NE.AND P0, PT, R0, 0x80, PT ;  /* 0x000000800000780c */ /* 0x000fda0003f05270 */
[----:B------:R-:W-:Y:S08]  /*0a10*/  @!P0 BAR.ARV 0x9, 0x100 ;  /* 0x0244000000008b1d */ /* 0x000ff00000002000 */
[----:B------:R-:W-:Y:S06]  /*0a20*/  BAR.SYNC.DEFER_BLOCKING 0x5, 0x180 ;  /* 0x0146000000007b1d */ /* 0x000fec0000010000 */
[----:B------:R-:W0:Y:S01]  /*0a30*/  LDS.128 R44, [UR4+0x348d0] ;  /* 0x0348d004ff2c7984 */ /* 0x000e220008000c00 */
[----:B------:R-:W-:Y:S01]  /*0a40*/  ULDC UR4, c[0x0][0xc3c] ;  /* 0x00030f0000047ab9 */ /* 0x000fe20000000800 */
[----:B------:R-:W-:Y:S06]  /*0a50*/  BAR.ARV 0x4, 0x180 ;  /* 0x0106000000007b1d */ /* 0x000fec0000002000 */
[----:B0-----:R-:W-:-:S13]  /*0a60*/  ISETP.GE.AND P0, PT, R47, UR4, PT ;  /* 0x000000042f007c0c */ /* 0x001fda000bf06270 */
[----:B------:R-:W-:Y:S05]  /*0a70*/  @P0 EXIT ;  /* 0x000000000000094d */ /* 0x000fea0003800000 */
[----:B------:R-:W2:Y:S01]  /*0a80*/  LDL.LU R10, [R1+0x58] ;  /* 0x00005800010a7983 */ /* 0x000ea20000300800 */
[----:B------:R-:W-:-:S05]  /*0a90*/  VIADD R234, R2, 0xffffff80 ;  /* 0xffffff8002ea7836 */ /* 0x000fca0000000000 */
[----:B------:R-:W-:-:S04]  /*0aa0*/  SHF.R.S32.HI R3, RZ, 0x1f, R234 ;  /* 0x0000001fff037819 */ /* 0x000fc800000114ea */
[CC--:B------:R-:W-:Y:S02]  /*0ab0*/  LEA.HI R0, R3.reuse, R234.reuse, RZ, 0x7 ;  /* 0x000000ea03007211 */ /* 0x0c0fe400078f38ff */
[CC--:B------:R-:W-:Y:S02]  /*0ac0*/  LEA.HI R2, R3.reuse, R234.reuse, RZ, 0x4 ;  /* 0x000000ea03027211 */ /* 0x0c0fe400078f20ff */
[----:B------:R-:W-:Y:S02]  /*0ad0*/  LOP3.LUT R5, R0, 0xffffff80, RZ, 0xc0, !PT ;  /* 0xffffff8000057812 */ /* 0x000fe400078ec0ff */
[----:B------:R-:W-:Y:S02]  /*0ae0*/  LEA.HI R4, R3, R234, RZ, 0x5 ;  /* 0x000000ea03047211 */ /* 0x000fe400078f28ff */
[----:B------:R-:W-:Y:S01]  /*0af0*/  SHF.R.S32.HI R7, RZ, 0x4, R2 ;  /* 0x00000004ff077819 */ /* 0x000fe20000011402 */
[----:B------:R-:W-:Y:S01]  /*0b00*/  IMAD.IADD R226, R234, 0x1, -R5 ;  /* 0x00000001eae27824 */ /* 0x000fe200078e0a05 */
[----:B------:R-:W-:Y:S01]  /*0b10*/  LOP3.LUT R5, R2, 0x3fffff0, RZ, 0xc0, !PT ;  /* 0x03fffff002057812 */ /* 0x000fe200078ec0ff */
[----:B------:R-:W-:Y:S01]  /*0b20*/  IMAD.SHL.U32 R4, R4, 0x20, RZ ;  /* 0x0000002004047824 */ /* 0x000fe200078e00ff */
[----:B------:R-:W-:-:S02]  /*0b30*/  LEA.HI R2, R2, R7, RZ, 0x1 ;  /* 0x0000000702027211 */ /* 0x000fc400078f08ff */
[----:B------:R-:W-:Y:S01]  /*0b40*/  SHF.R.S32.HI R9, RZ, 0x1f, R226 ;  /* 0x0000001fff097819 */ /* 0x000fe200000114e2 */
[----:B------:R-:W-:Y:S01]  /*0b50*/  IMAD.IADD R5, R234, 0x1, -R5 ;  /* 0x00000001ea057824 */ /* 0x000fe200078e0a05 */
[----:B------:R-:W-:Y:S02]  /*0b60*/  LOP3.LUT R4, R4, 0xfffffc00, RZ, 0xc0, !PT ;  /* 0xfffffc0004047812 */ /* 0x000fe400078ec0ff */
[----:B------:R-:W-:Y:S02]  /*0b70*/  LOP3.LUT R2, R2, 0x1ffffffe, RZ, 0xc0, !PT ;  /* 0x1ffffffe02027812 */ /* 0x000fe400078ec0ff */
[----:B------:R-:W-:Y:S01]  /*0b80*/  LEA.HI R6, R9, R226, RZ, 0x2 ;  /* 0x000000e209067211 */ /* 0x000fe200078f10ff */
[----:B------:R-:W-:Y:S02]  /*0b90*/  IMAD R5, R5, 0x40, R4 ;  /* 0x0000004005057824 */ /* 0x000fe400078e0204 */
[----:B------:R-:W-:Y:S01]  /*0ba0*/  IMAD.IADD R2, R7, 0x1, -R2 ;  /* 0x0000000107027824 */ /* 0x000fe200078e0a02 */
[----:B------:R-:W-:-:S02]  /*0bb0*/  LEA.HI R4, R3, R234, RZ, 0x2 ;  /* 0x000000ea03047211 */ /* 0x000fc400078f10ff */
[--C-:B------:R-:W-:Y:S01]  /*0bc0*/  SHF.R.S32.HI R8, RZ, 0x2, R6.reuse ;  /* 0x00000002ff087819 */ /* 0x100fe20000011406 */
[----:B------:R-:W-:Y:S01]  /*0bd0*/  IMAD R231, R2, 0x8, R5 ;  /* 0x0000000802e77824 */ /* 0x000fe200078e0205 */
[----:B------:R-:W-:Y:S02]  /*0be0*/  SHF.R.S32.HI R11, RZ, 0x1f, R6 ;  /* 0x0000001fff0b7819 */ /* 0x000fe40000011406 */
[----:B------:R-:W-:Y:S02]  /*0bf0*/  LOP3.LUT R5, R6, 0x7ffffffc, RZ, 0xc0, !PT ;  /* 0x7ffffffc06057812 */ /* 0x000fe400078ec0ff */
[----:B------:R-:W-:Y:S02]  /*0c00*/  LOP3.LUT R7, R4, 0xfffffffc, RZ, 0xc0, !PT ;  /* 0xfffffffc04077812 */ /* 0x000fe400078ec0ff */
[----:B------:R-:W-:Y:S02]  /*0c10*/  LEA.HI R3, R3, R234, RZ, 0x3 ;  /* 0x000000ea03037211 */ /* 0x000fe400078f18ff */
[----:B------:R-:W-:-:S02]  /*0c20*/  LEA.HI R11, R11, R8, RZ, 0x3 ;  /* 0x000000080b0b7211 */ /* 0x000fc400078f18ff */
[----:B------:R-:W-:Y:S01]  /*0c30*/  SHF.R.S32.HI R227, RZ, 0x7, R0 ;  /* 0x00000007ffe37819 */ /* 0x000fe20000011400 */
[----:B------:R-:W-:Y:S01]  /*0c40*/  IMAD.IADD R229, R226, 0x1, -R5 ;  /* 0x00000001e2e57824 */ /* 0x000fe200078e0a05 */
[----:B------:R-:W-:Y:S01]  /*0c50*/  LOP3.LUT R5, R3, 0xfffffff8, RZ, 0xc0, !PT ;  /* 0xfffffff803057812 */ /* 0x000fe200078ec0ff */
[----:B------:R-:W-:Y:S01]  /*0c60*/  IMAD.IADD R7, R234, 0x1, -R7 ;  /* 0x00000001ea077824 */ /* 0x000fe200078e0a07 */
[----:B------:R-:W-:Y:S02]  /*0c70*/  LOP3.LUT R11, R11, 0xfffffff8, RZ, 0xc0, !PT ;  /* 0xfffffff80b0b7812 */ /* 0x000fe400078ec0ff */
[----:B------:R-:W-:Y:S02]  /*0c80*/  LEA.HI R9, R9, R226, RZ, 0x5 ;  /* 0x000000e209097211 */ /* 0x000fe400078f28ff */
[----:B------:R-:W-:Y:S01]  /*0c90*/  LEA.HI R0, R0, R227, RZ, 0x1 ;  /* 0x000000e300007211 */ /* 0x000fe200078f08ff */
[----:B------:R-:W-:Y:S01]  /*0ca0*/  IMAD.IADD R220, R234, 0x1, -R5 ;  /* 0x00000001eadc7824 */ /* 0x000fe200078e0a05 */
[----:B------:R-:W-:Y:S01]  /*0cb0*/  LEA.HI R2, R7, R7, RZ, 0x1 ;  /* 0x0000000707027211 */ /* 0x000fe200078f08ff */
[----:B------:R-:W-:Y:S01]  /*0cc0*/  IMAD.IADD R8, R8, 0x1, -R11 ;  /* 0x0000000108087824 */ /* 0x000fe200078e0a0b */
[----:B------:R-:W-:-:S02]  /*0cd0*/  SHF.R.S32.HI R9, RZ, 0x5, R9 ;  /* 0x00000005ff097819 */ /* 0x000fc40000011409 */
[----:B------:R-:W-:Y:S01]  /*0ce0*/  LOP3.LUT R0, R0, 0x3fffffe, RZ, 0xc0, !PT ;  /* 0x03fffffe00007812 */ /* 0x000fe200078ec0ff */
[----:B------:R-:W-:Y:S01]  /*0cf0*/  IMAD.SHL.U32 R17, R220, 0x8, RZ ;  /* 0x00000008dc117824 */ /* 0x000fe200078e00ff */
[----:B------:R-:W-:Y:S01]  /*0d00*/  LOP3.LUT R2, R2, 0x1ffffffe, RZ, 0xc0, !PT ;  /* 0x1ffffffe02027812 */ /* 0x000fe200078ec0ff */
[----:B------:R-:W-:Y:S02]  /*0d10*/  IMAD R9, R9, 0x10, R8 ;  /* 0x0000001009097824 */ /* 0x000fe400078e0208 */
[----:B------:R-:W-:Y:S02]  /*0d20*/  IMAD.IADD R0, R227, 0x1, -R0 ;  /* 0x00000001e3007824 */ /* 0x000fe400078e0a00 */
[----:B------:R-:W-:Y:S02]  /*0d30*/  VIADD R22, R17, 0x40 ;  /* 0x0000004011167836 */ /* 0x000fe40000000000 */
[----:B------:R-:W-:Y:S02]  /*0d40*/  IMAD.MOV.U32 R4, RZ, RZ, -0x2 ;  /* 0xfffffffeff047424 */ /* 0x000fe400078e00ff */
[----:B------:R-:W-:-:S02]  /*0d50*/  IMAD.IADD R7, R7, 0x1, -R2 ;  /* 0x0000000107077824 */ /* 0x000fc400078e0a02 */
[----:B------:R-:W-:Y:S01]  /*0d60*/  IMAD R228, R0, 0x40, R9 ;  /* 0x0000004000e47824 */ /* 0x000fe200078e0209 */
[----:B------:R-:W-:Y:S01]  /*0d70*/  SHF.R.S32.HI R224, RZ, 0x3, R3 ;  /* 0x00000003ffe07819 */ /* 0x000fe20000011403 */
[----:B------:R-:W-:Y:S01]  /*0d80*/  IMAD R229, R229, R4, 0xb0 ;  /* 0x000000b0e5e57424 */ /* 0x000fe200078e0204 */
[----:B------:R-:W-:Y:S01]  /*0d90*/  SHF.R.S32.HI R233, RZ, 0x1f, R17 ;  /* 0x0000001fffe97819 */ /* 0x000fe20000011411 */
[----:B------:R-:W-:Y:S01]  /*0da0*/  IMAD.MOV.U32 R225, RZ, RZ, RZ ;  /* 0x000000ffffe17224 */ /* 0x000fe200078e00ff */
[----:B------:R-:W-:Y:S01]  /*0db0*/  SHF.R.S32.HI R232, RZ, 0x1f, R22 ;  /* 0x0000001fffe87819 */ /* 0x000fe20000011416 */
[----:B------:R-:W-:Y:S02]  /*0dc0*/  IMAD.MOV.U32 R16, RZ, RZ, RZ ;  /* 0x000000ffff107224 */ /* 0x000fe400078e00ff */
[----:B------:R-:W-:Y:S02]  /*0dd0*/  IMAD.MOV.U32 R2, RZ, RZ, RZ ;  /* 0x000000ffff027224 */ /* 0x000fe400078e00ff */
[----:B------:R-:W-:Y:S01]  /*0de0*/  IMAD R230, R7, 0x8, R228 ;  /* 0x0000000807e67824 */ /* 0x000fe200078e02e4 */
[----:B--2---:R-:W-:-:S07]  /*0df0*/  LOP3.LUT R19, R10, 0x1, RZ, 0xfc, !PT ;  /* 0x000000010a137812 */ /* 0x004fce00078efcff */
.L_x_7090:
        /* <DEDUP_REMOVED lines=35> */
.L_x_7048:
[----:B-----5:R-:W-:Y:S01]  /*1030*/  IMAD.IADD R80, R80, 0x1, -R3 ;  /* 0x0000000150507824 */ /* 0x020fe200078e0a03 */
[----:B------:R-:W-:Y:S01]  /*1040*/  PLOP3.LUT P0, PT, PT, PT, PT, 0x80, 0x0 ;  /* 0x000000000000781c */ /* 0x000fe20003f0f070 */
[----:B------:R-:W-:Y:S01]  /*1050*/  IMAD.MOV.U32 R222, RZ, RZ, R45 ;  /* 0x000000ffffde7224 */ /* 0x000fe200078e002d */
[----:B------:R-:W-:Y:S01]  /*1060*/  CS2R R34, SRZ ;  /* 0x0000000000227805 */ /* 0x000fe2000001ff00 */
[C---:B------:R-:W-:Y:S01]  /*1070*/  VIADD R0, R80.reuse, 0xaf ;  /* 0x000000af50007836 */ /* 0x040fe20000000000 */
[----:B------:R-:W-:Y:S01]  /*1080*/  ISETP.GE.AND P1, PT, R80, 0x1, PT ;  /* 0x000000015000780c */ /* 0x000fe20003f26270 */
[----:B------:R-:W-:Y:S01]  /*1090*/  IMAD.MOV.U32 R221, RZ, RZ, R46 ;  /* 0x000000ffffdd7224 */ /* 0x000fe200078e002e */
[----:B------:R-:W-:Y:S01]  /*10a0*/  CS2R R36, SRZ ;  /* 0x0000000000247805 */ /* 0x000fe2000001ff00 */
[----:B------:R-:W-:Y:S01]  /*10b0*/  IMAD.HI R0, R0, 0x2e8ba2e9, RZ ;  /* 0x2e8ba2e900007827 */ /* 0x000fe200078e02ff */
[----:B------:R-:W-:Y:S02]  /*10c0*/  CS2R R38, SRZ ;  /* 0x0000000000267805 */ /* 0x000fe4000001ff00 */
[----:B------:R-:W-:-:S02]  /*10d0*/  CS2R R40, SRZ ;  /* 0x0000000000287805 */ /* 0x000fc4000001ff00 */
[----:B------:R-:W-:Y:S01]  /*10e0*/  CS2R R42, SRZ ;  /* 0x00000000002a7805 */ /* 0x000fe2000001ff00 */
[----:B------:R-:W-:Y:S01]  /*10f0*/  IMAD.MOV.U32 R87, RZ, RZ, RZ ;  /* 0x000000ffff577224 */ /* 0x000fe200078e00ff */
[----:B------:R-:W-:Y:S02]  /*1100*/  SHF.R.U32.HI R3, RZ, 0x1f, R0 ;  /* 0x0000001fff037819 */ /* 0x000fe40000011600 */
[----:B------:R-:W-:Y:S02]  /*1110*/  CS2R R48, SRZ ;  /* 0x0000000000307805 */ /* 0x000fe4000001ff00 */
[----:B------:R-:W-:Y:S02]  /*1120*/  CS2R R50, SRZ ;  /* 0x0000000000327805 */ /* 0x000fe4000001ff00 */
[----:B------:R-:W-:Y:S02]  /*1130*/  CS2R R52, SRZ ;  /* 0x0000000000347805 */ /* 0x000fe4000001ff00 */
[----:B------:R-:W-:Y:S01]  /*1140*/  LEA.HI.SX32 R120, R0, R3, 0x1b ;  /* 0x0000000300787211 */ /* 0x000fe200078fdaff */
[----:B------:R-:W-:Y:S01]  /*1150*/  IMAD.MOV.U32 R3, RZ, RZ, RZ ;  /* 0x000000ffff037224 */ /* 0x000fe200078e00ff */
        /* <DEDUP_REMOVED lines=21> */
[----:B------:R-:W-:-:S02]  /*12b0*/  CS2R R104, SRZ ;  /* 0x0000000000687805 */ /* 0x000fc4000001ff00 */
[----:B0-----:R-:W-:Y:S01]  /*12c0*/  CS2R R6, SRZ ;  /* 0x0000000000067805 */ /* 0x001fe2000001ff00 */
[----:B------:R-:W-:Y:S02]  /*12d0*/  IMAD.MOV.U32 R8, RZ, RZ, RZ ;  /* 0x000000ffff087224 */ /* 0x000fe400078e00ff */
[----:B------:R-:W-:Y:S02]  /*12e0*/  IMAD.MOV.U32 R10, RZ, RZ, RZ ;  /* 0x000000ffff0a7224 */ /* 0x000fe400078e00ff */
        /* <DEDUP_REMOVED lines=11> */
[----:B------:R-:W-:Y:S01]  /*13a0*/  IMAD.U32 R18, RZ, RZ, UR7 ;  /* 0x00000007ff127e24 */ /* 0x000fe2000f8e00ff */
[----:B------:R-:W-:Y:S01]  /*13b0*/  PLOP3.LUT P0, PT, PT, PT, UP0, 0x80, 0x0 ;  /* 0x000000000000781c */ /* 0x000fe20003f0f008 */
        /* <DEDUP_REMOVED lines=22> */
.L_x_7050:
        /* <DEDUP_REMOVED lines=12> */
.L_x_7212:
[----:B------:R-:W-:Y:S05]  /*15e0*/  BSYNC B0 ;  /* 0x0000000000007941 */ /* 0x000fea0003800000 */
.L_x_7051:
[----:B------:R-:W-:Y:S05]  /*15f0*/  @!P0 BRA `(.L_x_7053) ;  /* 0x0000000000048947 */ /* 0x000fea0003800000 */
[----:B------:R-:W-:Y:S01]  /*1600*/  BPT.TRAP 0x1 ;  /* 0x000000040000795c */ /* 0x000fe20000300000 */
.L_x_7053:
[----:B------:R-:W-:Y:S01]  /*1610*/  IMAD R12, R2, 0x8, R0 ;  /* 0x00000008020c7824 */ /* 0x000fe200078e0200 */
[----:B0-----:R-:W-:-:S04]  /*1620*/  SHF.L.U32 R3, R16, 0x1f, RZ ;  /* 0x0000001f10037819 */ /* 0x001fc800000006ff */
[----:B------:R0:W1:Y:S01]  /*1630*/  SYNCS.PHASECHK.TRANS64.TRYWAIT P2, [R12+URZ+0x34830], R3 ;  /* 0x034830030c0075a7 */ /* 0x000062000804017f */
[----:B------:R-:W-:Y:S05]  /*1640*/  @!P0 BRA `(.L_x_7054) ;  /* 0x0000000000048947 */ /* 0x000fea0003800000 */
[----:B------:R-:W-:Y:S01]  /*1650*/  BPT.TRAP 0x1 ;  /* 0x000000040000795c */ /* 0x000fe20000300000 */
.L_x_7054:
[----:B------:R-:W2:Y:S01]  /*1660*/  S2R R4, SR_TID.X ;  /* 0x0000000000047919 */ /* 0x000ea20000002100 */
[----:B------:R-:W-:Y:S01]  /*1670*/  IMAD.MOV.U32 R87, RZ, RZ, RZ ;  /* 0x000000ffff577224 */ /* 0x000fe200078e00ff */
[----:B--2---:R-:W-:Y:S01]  /*1680*/  LOP3.LUT P1, RZ, R4, 0x7f, RZ, 0xc0, !PT ;  /* 0x0000007f04ff7812 */ /* 0x004fe2000782c0ff */
[----:B-1----:R-:W-:-:S12]  /*1690*/  @P2 BRA `(.L_x_7055) ;  /* 0x0000000000082947 */ /* 0x002fd80003800000 */
[----:B------:R-:W1:Y:S02]  /*16a0*/  SYNCS.PHASECHK.TRANS64.TRYWAIT P2, [R12+URZ+0x34830], R3 ;  /* 0x034830030c0075a7 */ /* 0x000e64000804017f */
[----:B-1----:R-:W-:Y:S05]  /*16b0*/  @!P2 BRA `(.L_x_7056) ;  /* 0x000001240000a947 */ /* 0x002fea0003800000 */
.L_x_7055:
[----:B------:R-:W-:Y:S05]  /*16c0*/  WARPSYNC.ALL ;  /* 0x0000000000007948 */ /* 0x000fea0003800000 */
[----:B01----:R-:W-:Y:S01]  /*16d0*/  VIADD R3, R0, 0x1e400 ;  /* 0x0001e40000037836 */ /* 0x003fe20000000000 */
        /* <DEDUP_REMOVED lines=11> */
[----:B------:R-:W-:Y:S01]  /*1790*/  UMOV UR12, UR40 ;  /* 0x00000028000c7c82 */ /* 0x000fe20008000000 */
[----:B------:R-:W-:Y:S01]  /*17a0*/  LOP3.LUT R3, R3, 0x10000, RZ, 0xfc, !PT ;  /* 0x0001000003037812 */ /* 0x000fe200078efcff */
[----:B------:R-:W-:Y:S01]  /*17b0*/  IMAD.U32 R8, RZ, RZ, UR4 ;  /* 0x00000004ff087e24 */ /* 0x000fe2000f8e00ff */
[----:B------:R-:W-:Y:S01]  /*17c0*/  UMOV UR8, UR40 ;  /* 0x0000002800087c82 */ /* 0x000fe20008000000 */
[----:B------:R-:W-:Y:S01]  /*17d0*/  IMAD.U32 R9, RZ, RZ, UR5 ;  /* 0x00000005ff097e24 */ /* 0x000fe2000f8e00ff */
[----:B------:R-:W-:Y:S01]  /*17e0*/  UMOV UR9, UR41 ;  /* 0x0000002900097c82 */ /* 0x000fe20008000000 */
[----:B------:R-:W-:Y:S01]  /*17f0*/  IMAD R4, R2, 0xb00, R3 ;  /* 0x00000b0002047824 */ /* 0x000fe200078e0203 */
[----:B------:R-:W-:Y:S01]  /*1800*/  UMOV UR11, 0x40000040 ;  /* 0x40000040000b7882 */ /* 0x000fe20000000000 */
[----:B------:R-:W-:Y:S01]  /*1810*/  UMOV UR36, UR40 ;  /* 0x0000002800247c82 */ /* 0x000fe20008000000 */
[----:B------:R-:W-:Y:S01]  /*1820*/  UMOV UR37, UR41 ;  /* 0x0000002900257c82 */ /* 0x000fe20008000000 */
[----:B------:R-:W-:Y:S01]  /*1830*/  UMOV UR39, 0x40000040 ;  /* 0x4000004000277882 */ /* 0x000fe20000000000 */
[----:B------:R-:W-:Y:S01]  /*1840*/  R2UR UR24, R4 ;  /* 0x00000000041872ca */ /* 0x000fe200000e0000 */
[----:B------:R-:W-:Y:S01]  /*1850*/  UMOV UR32, UR40 ;  /* 0x0000002800207c82 */ /* 0x000fe20008000000 */
[----:B------:R-:W-:Y:S01]  /*1860*/  UMOV UR33, UR41 ;  /* 0x0000002900217c82 */ /* 0x000fe20008000000 */
[----:B------:R-:W-:Y:S01]  /*1870*/  UMOV UR35, 0x40000040 ;  /* 0x4000004000237882 */ /* 0x000fe20000000000 */
        /* <DEDUP_REMOVED lines=10> */
[----:B------:R-:W-:Y:S01]  /*1920*/  UIADD3 UR14, UR24, 0x80, URZ ;  /* 0x00000080180e7890 */ /* 0x000fe2000fffe03f */
[----:B------:R-:W-:Y:S01]  /*1930*/  HGMMA.64x16x16.F32.BF16 R112, gdesc[UR4], RZ, !UPT, gsb0 ;  /* 0x00200000047079f0 */ /* 0x000fe2000c0018ff */
[----:B------:R-:W-:Y:S01]  /*1940*/  UIADD3 UR6, UR24, 0x100, URZ ;  /* 0x0000010018067890 */ /* 0x000fe2000fffe03f */
[----:B------:R-:W-:Y:S01]  /*1950*/  IMAD.IADD R13, R229, 0x1, R80 ;  /* 0x00000001e50d7824 */ /* 0x000fe200078e0250 */
[----:B------:R-:W-:Y:S01]  /*1960*/  UMOV UR4, UR40 ;  /* 0x0000002800047c82 */ /* 0x000fe20008000000 */
[----:B------:R-:W-:Y:S01]  /*1970*/  UMOV UR5, UR41 ;  /* 0x0000002900057c82 */ /* 0x000fe20008000000 */
[----:B------:R-:W-:Y:S01]  /*1980*/  UMOV UR7, 0x40000040 ;  /* 0x4000004000077882 */ /* 0x000fe20000000000 */
[----:B------:R-:W-:Y:S01]  /*1990*/  UIADD3 UR10, UR24, 0x180, URZ ;  /* 0x00000180180a7890 */ /* 0x000fe2000fffe03f */
[----:B------:R-:W-:Y:S01]  /*19a0*/  IMAD R13, R120, -0xb0, R13 ;  /* 0xffffff50780d7824 */ /* 0x000fe200078e020d */
[----:B------:R-:W-:Y:S01]  /*19b0*/  UIADD3 UR38, UR24, 0x200, URZ ;  /* 0x0000020018267890 */ /* 0x000fe2000fffe03f */
[----:B------:R-:W-:Y:S01]  /*19c0*/  P2R R21, PR, RZ, 0x2 ;  /* 0x00000002ff157803 */ /* 0x000fe20000000000 */
[----:B------:R-:W-:Y:S01]  /*19d0*/  UIADD3 UR34, UR24, 0x280, URZ ;  /* 0x0000028018227890 */ /* 0x000fe2000fffe03f */
[----:B------:R-:W-:Y:S01]  /*19e0*/  P2R R15, PR, RZ, 0x1 ;  /* 0x00000001ff0f7803 */ /* 0x000fe20000000000 */
        /* <DEDUP_REMOVED lines=10> */
[----:B------:R-:W-:Y:S01]  /*1a90*/  UMOV UR43, 0x40000040 ;  /* 0x40000040002b7882 */ /* 0x000fe20000000000 */
[----:B------:R-:W-:Y:S01]  /*1aa0*/  UIADD3 UR46, UR24, 0xa02, URZ ;  /* 0x00000a02182e7890 */ /* 0x000fe2000fffe03f */
[C---:B------:R-:W-:Y:S01]  /*1ab0*/  ISETP.GT.AND P1, PT, R13.reuse, 0x89, PT ;  /* 0x000000890d00780c */ /* 0x040fe20003f24270 */
[----:B------:R-:W-:Y:S01]  /*1ac0*/  UMOV UR47, 0x40000040 ;  /* 0x40000040002f7882 */ /* 0x000fe20000000000 */
[----:B------:R-:W-:Y:S01]  /*1ad0*/  UIADD3 UR50, UR24, 0x684, URZ ;  /* 0x0000068418327890 */ /* 0x000fe2000fffe03f */
[----:B------:R-:W-:Y:S01]  /*1ae0*/  ISETP.GT.AND P0, PT, R13, 0x90, PT ;  /* 0x000000900d00780c */ /* 0x000fe20003f04270 */
[----:B------:R-:W-:Y:S01]  /*1af0*/  UMOV UR51, 0x40000040 ;  /* 0x4000004000337882 */ /* 0x000fe20000000000 */
        /* <DEDUP_REMOVED lines=699> */
[----:B------:R-:W-:Y:S02]  /*46b0*/  ISETP.GT.AND P5, PT, R13, 0xa8, PT ;  /* 0x000000a80d00780c */ /* 0x000fe40003fa4270 */
[----:B------:R-:W-:Y:S01]  /*46c0*/  P2R R45, PR, RZ, 0x2 ;  /* 0x00000002ff2d7803 */ /* 0x000fe20000000000 */
        /* <DEDUP_REMOVED lines=12> */
[C---:B------:R-:W-:Y:S02]  /*4790*/  ISETP.GT.AND P3, PT, R13.reuse, 0xa0, PT ;  /* 0x000000a00d00780c */ /* 0x040fe40003f64270 */
[----:B------:R-:W-:Y:S02]  /*47a0*/  FMNMX.FTZ R11, R194, R11, !PT ;  /* 0x0000000bc20b7209 */ /* 0x000fe40007810000 */
[----:B------:R-:W-:Y:S02]  /*47b0*/  P2R R33, PR, RZ, 0x4 ;  /* 0x00000004ff217803 */ /* 0x000fe40000000000 */
[----:B------:R-:W-:-:S02]  /*47c0*/  ISETP.GT.AND P1, PT, R13, 0x90, PT ;  /* 0x000000900d00780c */ /* 0x000fc40003f24270 */
[----:B------:R-:W-:Y:S02]  /*47d0*/  P2R R43, PR, RZ, 0x1 ;  /* 0x00000001ff2b7803 */ /* 0x000fe40000000000 */
[----:B------:R-:W-:Y:S02]  /*47e0*/  FSEL R34, R34, -INF , P1 ;  /* 0xff80000022227808 */ /* 0x000fe40000800000 */
[----:B------:R-:W-:Y:S02]  /*47f0*/  ISETP.NE.AND P1, PT, R45, RZ, PT ;  /* 0x000000ff2d00720c */ /* 0x000fe40003f25270 */
[----:B------:R-:W-:Y:S01]  /*4800*/  ISETP.GT.AND P0, PT, R13, 0x89, PT ;  /* 0x000000890d00780c */ /* 0x000fe20003f04270 */
[----:B------:R-:W-:Y:S02]  /*4810*/  WARPGROUP.DEPBAR.LE gsb0, 0x0 ;  /* 0x00008000000079c5 */ /* 0x000fe40000010000 */
[----:B------:R-:W-:Y:S02]  /*4820*/  FSEL R196, R24, -INF , P3 ;  /* 0xff80000018c47808 */ /* 0x000fe40001800000 */
[----:B------:R-:W-:-:S02]  /*4830*/  FSEL R200, R25, -INF , P4 ;  /* 0xff80000019c87808 */ /* 0x000fc40002000000 */
[----:B------:R-:W-:Y:S02]  /*4840*/  FMNMX.FTZ R11, R196, R11, !PT ;  /* 0x0000000bc40b7209 */ /* 0x000fe40007810000 */
[----:B------:R-:W-:Y:S02]  /*4850*/  FSEL R198, R28, -INF , P5 ;  /* 0xff8000001cc67808 */ /* 0x000fe40002800000 */
[----:B------:R-:W-:Y:S02]  /*4860*/  FMNMX.FTZ R11, R200, R11, !PT ;  /* 0x0000000bc80b7209 */ /* 0x000fe40007810000 */
[----:B------:R-:W-:Y:S02]  /*4870*/  FSEL R202, R29, -INF , P6 ;  /* 0xff8000001dca7808 */ /* 0x000fe40003000000 */
[----:B------:R-:W-:Y:S02]  /*4880*/  FMNMX.FTZ R11, R198, R11, !PT ;  /* 0x0000000bc60b7209 */ /* 0x000fe40007810000 */
[----:B------:R-:W-:-:S02]  /*4890*/  FSEL R28, R35, -INF , P1 ;  /* 0xff800000231c7808 */ /* 0x000fc40000800000 */
[----:B------:R-:W-:Y:S01]  /*48a0*/  FMNMX.FTZ R25, R202, R11, !PT ;  /* 0x0000000bca197209 */ /* 0x000fe20007810000 */
[----:B------:R-:W-:Y:S01]  /*48b0*/  IMAD.U32 R11, RZ, RZ, UR6 ;  /* 0x00000006ff0b7e24 */ /* 0x000fe2000f8e00ff */
[----:B------:R-:W-:Y:S02]  /*48c0*/  FSEL R24, R47, -INF , P0 ;  /* 0xff8000002f187808 */ /* 0x000fe40000000000 */
[----:B------:R-:W-:Y:S01]  /*48d0*/  ISETP.NE.AND P0, PT, R43, RZ, PT ;  /* 0x000000ff2b00720c */ /* 0x000fe20003f05270 */
[----:B------:R-:W0:Y:S01]  /*48e0*/  SHFL.BFLY PT, R10, R25, 0x2, 0x1f ;  /* 0x0c401f00190a7f89 */ /* 0x000e2200000e0000 */
[----:B------:R-:W-:Y:S02]  /*48f0*/  FSEL R26, R26, -INF , P3 ;  /* 0xff8000001a1a7808 */ /* 0x000fe40001800000 */
[----:B------:R-:W-:Y:S02]  /*4900*/  FSEL R38, R38, -INF , P0 ;  /* 0xff80000026267808 */ /* 0x000fe40000000000 */
[----:B------:R-:W-:-:S02]  /*4910*/  FSEL R30, R30, -INF , P5 ;  /* 0xff8000001e1e7808 */ /* 0x000fc40002800000 */
[----:B------:R-:W-:Y:S02]  /*4920*/  ISETP.NE.AND P0, PT, R15, RZ, PT ;  /* 0x000000ff0f00720c */ /* 0x000fe40003f05270 */
[----:B------:R-:W-:-:S13]  /*4930*/  ISETP.NE.AND P1, PT, R21, RZ, PT ;  /* 0x000000ff1500720c */ /* 0x000fda0003f25270 */
[----:B------:R-:W-:Y:S01]  /*4940*/  @!P1 VIADD R12, R12, 0x34840 ;  /* 0x000348400c0c9836 */ /* 0x000fe20000000000 */
[----:B0-----:R-:W-:-:S05]  /*4950*/  FMNMX.FTZ R29, R25, R10, !PT ;  /* 0x0000000a191d7209 */ /* 0x001fca0007810000 */
[----:B------:R-:W0:Y:S02]  /*4960*/  SHFL.BFLY PT, R10, R29, 0x1, 0x1f ;  /* 0x0c201f001d0a7f89 */ /* 0x000e2400000e0000 */
        /* <DEDUP_REMOVED lines=28> */
[----:B------:R0:W-:Y:S01]  /*4b30*/  MUFU.EX2 R33, R100 ;  /* 0x0000006400217308 */ /* 0x0001e20000000800 */
        /* <DEDUP_REMOVED lines=9> */
[-CC-:B0-----:R-:W-:Y:S01]  /*4bd0*/  FFMA.FTZ R100, R92, R11.reuse, -R41.reuse ;  /* 0x0000000b5c647223 */ /* 0x181fe20000010829 */
        /* <DEDUP_REMOVED lines=15> */
[----:B-1----:R-:W-:Y:S01]  /*4cd0*/  FADD.FTZ R65, R176, R13 ;  /* 0x0000000db0417221 */ /* 0x002fe20000010000 */
        /* <DEDUP_REMOVED lines=11> */
[--C-:B------:R-:W-:Y:S01]  /*4d90*/  FFMA.FTZ R210, R170, R11, -R41.reuse ;  /* 0x0000000baad27223 */ /* 0x100fe20000010829 */
[----:B------:R-:W-:Y:S01]  /*4da0*/  F2FP.BF16.F32.PACK_AB R176, R13, R176 ;  /* 0x000000b00db0723e */ /* 0x000fe200000010ff */
        /* <DEDUP_REMOVED lines=39> */
[----:B------:R-:W-:Y:S02]  /*5020*/  FMNMX.FTZ R55, R126, R55, !PT ;  /* 0x000000377e377209 */ /* 0x000fe40007810000 */
[----:B0-----:R-:W-:Y:S02]  /*5030*/  F2FP.BF16.F32.PACK_AB R190, R100, R37 ;  /* 0x0000002564be723e */ /* 0x001fe400000010ff */
[----:B------:R-:W-:-:S03]  /*5040*/  FMNMX.FTZ R55, R26, R55, !PT ;  /* 0x000000371a377209 */ /* 0x000fc60007810000 */
[----:B------:R-:W-:Y:S01]  /*5050*/  MUFU.EX2 R45, R156 ;  /* 0x0000009c002d7308 */ /* 0x000fe20000000800 */
[----:B------:R-:W-:-:S04]  /*5060*/  FMNMX.FTZ R55, R60, R55, !PT ;  /* 0x000000373c377209 */ /* 0x000fc80007810000 */
[----:B------:R-:W-:-:S03]  /*5070*/  FMNMX.FTZ R55, R30, R55, !PT ;  /* 0x000000371e377209 */ /* 0x000fc60007810000 */
[----:B------:R-:W0:Y:S01]  /*5080*/  MUFU.EX2 R108, R108 ;  /* 0x0000006c006c7308 */ /* 0x000e220000000800 */
[----:B------:R-:W-:Y:S01]  /*5090*/  FMNMX.FTZ R57, R56, R55, !PT ;  /* 0x0000003738397209 */ /* 0x000fe20007810000 */
[----:B------:R-:W-:-:S04]  /*50a0*/  FFMA.FTZ R55, R174, R11, -R41 ;  /* 0x0000000bae377223 */ /* 0x000fc80000010829 */
[----:B------:R-:W1:Y:S02]  /*50b0*/  SHFL.BFLY PT, R92, R57, 0x2, 0x1f ;  /* 0x0c401f00395c7f89 */ /* 0x000e6400000e0000 */
[----:B------:R-:W-:Y:S08]  /*50c0*/  MUFU.EX2 R47, R172 ;  /* 0x000000ac002f7308 */ /* 0x000ff00000000800 */
[----:B------:R-:W2:Y:S01]  /*50d0*/  MUFU.EX2 R112, R112 ;  /* 0x0000007000707308 */ /* 0x000ea20000000800 */
[----:B0-----:R-:W-:-:S07]  /*50e0*/  F2FP.BF16.F32.PACK_AB R194, R108, R45 ;  /* 0x0000002d6cc2723e */ /* 0x001fce00000010ff */
[----:B------:R-:W-:Y:S01]  /*50f0*/  MUFU.EX2 R49, R166 ;  /* 0x000000a600317308 */ /* 0x000fe20000000800 */
[----:B-1----:R-:W-:Y:S01]  /*5100*/  FMNMX.FTZ R61, R57, R92, !PT ;  /* 0x0000005c393d7209 */ /* 0x002fe20007810000 */
[----:B------:R-:W-:-:S06]  /*5110*/  FFMA.FTZ R57, R192, R11, -R41 ;  /* 0x0000000bc0397223 */ /* 0x000fcc0000010829 */
[----:B------:R-:W0:Y:S01]  /*5120*/  MUFU.EX2 R116, R116 ;  /* 0x0000007400747308 */ /* 0x000e220000000800 */
[----:B------:R-:W-:Y:S01]  /*5130*/  FFMA.FTZ R41, R202, R11, -R41 ;  /* 0x0000000bca297223 */ /* 0x000fe20000010829 */
[----:B------:R-:W-:Y:S01]  /*5140*/  F2FP.BF16.F32.PACK_AB R192, R104, R43 ;  /* 0x0000002b68c0723e */ /* 0x000fe200000010ff */
[----:B------:R-:W1:Y:S01]  /*5150*/  SHFL.BFLY PT, R92, R61, 0x1, 0x1f ;  /* 0x0c201f003d5c7f89 */ /* 0x000e6200000e0000 */
[----:B--2---:R-:W-:-:S04]  /*5160*/  F2FP.BF16.F32.PACK_AB R196, R112, R47 ;  /* 0x0000002f70c4723e */ /* 0x004fc800000010ff */
[----:B------:R-:W-:Y:S08]  /*5170*/  MUFU.EX2 R51, R164 ;  /* 0x000000a400337308 */ /* 0x000ff00000000800 */
[----:B------:R-:W-:Y:S01]  /*5180*/  MUFU.EX2 R122, R122 ;  /* 0x0000007a007a7308 */ /* 0x000fe20000000800 */
[----:B0-----:R-:W-:-:S07]  /*5190*/  F2FP.BF16.F32.PACK_AB R198, R116, R49 ;  /* 0x0000003174c6723e */ /* 0x001fce00000010ff */
[----:B------:R-:W-:Y:S01]  /*51a0*/  MUFU.EX2 R53, R148 ;  /* 0x0000009400357308 */ /* 0x000fe20000000800 */
[----:B-1----:R-:W-:-:S04]  /*51b0*/  FMNMX.FTZ R92, R61, R92, !PT ;  /* 0x0000005c3d5c7209 */ /* 0x002fc80007810000 */
[C---:B------:R-:W-:Y:S01]  /*51c0*/  FSETP.NEU.FTZ.AND P2, PT, R92.reuse, -INF , PT ;  /* 0xff8000005c00780b */ /* 0x040fe20003f5d000 */
[-C--:B------:R-:W-:Y:S02]  /*51d0*/  FMUL.FTZ R63, R92, R11.reuse ;  /* 0x0000000b5c3f7220 */ /* 0x080fe40000410000 */
[----:B------:R-:W-:Y:S03]  /*51e0*/  MUFU.EX2 R124, R124 ;  /* 0x0000007c007c7308 */ /* 0x000fe60000000800 */
[----:B------:R-:W-:Y:S02]  /*51f0*/  FSEL R63, R63, RZ, P2 ;  /* 0x000000ff3f3f7208 */ /* 0x000fe40001000000 */
[----:B------:R-:W-:Y:S01]  /*5200*/  ISETP.GE.AND P2, PT, R80, 0xb1, PT ;  /* 0x000000b15000780c */ /* 0x000fe20003f46270 */
[----:B------:R-:W-:Y:S02]  /*5210*/  IMAD.MOV.U32 R80, RZ, RZ, R87 ;  /* 0x000000ffff507224 */ /* 0x000fe400078e0057 */
        /* <DEDUP_REMOVED lines=8> */
[-C--:B------:R-:W-:Y:S01]  /*52a0*/  FFMA.FTZ R181, R106, R11.reuse, -R63 ;  /* 0x0000000b6ab57223 */ /* 0x080fe2000001083f */
        /* <DEDUP_REMOVED lines=19> */
[-CC-:B------:R-:W-:Y:S01]  /*53e0*/  FFMA.FTZ R88, R88, R11.reuse, -R63.reuse ;  /* 0x0000000b58587223 */ /* 0x180fe2000001083f */
[-CC-:B------:R-:W-:Y:S01]  /*53f0*/  FFMA.FTZ R191, R94, R11.reuse, -R63.reuse ;  /* 0x0000000b5ebf7223 */ /* 0x180fe2000001083f */
[----:B------:R-:W-:Y:S01]  /*5400*/  FADD.FTZ R67, R29, R68 ;  /* 0x000000441d437221 */ /* 0x000fe20000010000 */
        /* <DEDUP_REMOVED lines=9> */
[----:B------:R-:W-:Y:S01]  /*54a0*/  @!P1 PRMT R40, RZ, 0x654, R12 ;  /* 0x00000654ff289816 */ /* 0x000fe2000000000c */
[----:B------:R-:W0:Y:S01]  /*54b0*/  MUFU.EX2 R181, R181 ;  /* 0x000000b500b57308 */ /* 0x000e220000000800 */
[----:B-1----:R-:W-:Y:S01]  /*54c0*/  FADD.FTZ R65, R179, R58 ;  /* 0x0000003ab3417221 */ /* 0x002fe20000010000 */
[----:B------:R-:W-:Y:S01]  /*54d0*/  FADD.FTZ R62, R188, R67 ;  /* 0x00000043bc3e7221 */ /* 0x000fe20000010000 */
[-CC-:B------:R-:W-:Y:S01]  /*54e0*/  FFMA.FTZ R195, R78, R11.reuse, -R63.reuse ;  /* 0x0000000b4ec37223 */ /* 0x180fe2000001083f */
[----:B------:R1:W-:Y:S01]  /*54f0*/  @!P1 SYNCS.ARRIVE.TRANS64.RED.A1T0 RZ, [R40+URZ], RZ ;  /* 0x000000ff28ff99a7 */ /* 0x0003e2000810043f */
[-CC-:B------:R-:W-:Y:S01]  /*5500*/  FFMA.FTZ R74, R76, R11.reuse, -R63.reuse ;  /* 0x0000000b4c4a7223 */ /* 0x180fe2000001083f */
[----:B------:R-:W-:Y:S01]  /*5510*/  FADD.FTZ R62, R35, R62 ;  /* 0x0000003e233e7221 */ /* 0x000fe20000010000 */
[-C--:B------:R-:W-:Y:S01]  /*5520*/  FFMA.FTZ R207, R54, R11.reuse, -R63 ;  /* 0x0000000b36cf7223 */ /* 0x080fe2000001083f */
[----:B------:R-:W3:Y:S01]  /*5530*/  MUFU.EX2 R20, R20 ;  /* 0x0000001400147308 */ /* 0x000ee20000000800 */
[----:B--2---:R-:W-:Y:S01]  /*5540*/  FADD.FTZ R58, R14, R65 ;  /* 0x000000410e3a7221 */ /* 0x004fe20000010000 */
[----:B------:R-:W-:Y:S01]  /*5550*/  FADD.FTZ R67, R37, R62 ;  /* 0x0000003e25437221 */ /* 0x000fe20000010000 */
[-CC-:B------:R-:W-:Y:S01]  /*5560*/  FFMA.FTZ R64, R64, R11.reuse, -R63.reuse ;  /* 0x0000000b40407223 */ /* 0x180fe2000001083f */
[-CC-:B------:R-:W-:Y:S01]  /*5570*/  FFMA.FTZ R199, R70, R11.reuse, -R63.reuse ;  /* 0x0000000b46c77223 */ /* 0x180fe2000001083f */
[-C--:B------:R-:W-:Y:S01]  /*5580*/  FFMA.FTZ R48, R48, R11.reuse, -R63 ;  /* 0x0000000b30307223 */ /* 0x080fe2000001083f */
[----:B------:R-:W-:Y:S01]  /*5590*/  FADD.FTZ R62, R100, R67 ;  /* 0x00000043643e7221 */ /* 0x000fe20000010000 */
[-CC-:B------:R-:W-:Y:S01]  /*55a0*/  FFMA.FTZ R52, R52, R11.reuse, -R63.reuse ;  /* 0x0000000b34347223 */ /* 0x180fe2000001083f */
[----:B------:R-:W2:Y:S01]  /*55b0*/  MUFU.EX2 R183, R183 ;  /* 0x000000b700b77308 */ /* 0x000ea20000000800 */
[----:B0-----:R-:W-:Y:S01]  /*55c0*/  FADD.FTZ R65, R181, R58 ;  /* 0x0000003ab5417221 */ /* 0x001fe20000010000 */
[----:B------:R-:W-:Y:S01]  /*55d0*/  FADD.FTZ R67, R43, R62 ;  /* 0x0000003e2b437221 */ /* 0x000fe20000010000 */
[-CC-:B------:R-:W-:Y:S01]  /*55e0*/  FFMA.FTZ R44, R44, R11.reuse, -R63.reuse ;  /* 0x0000000b2c2c7223 */ /* 0x180fe2000001083f */
[-CC-:B------:R-:W-:Y:S01]  /*55f0*/  FFMA.FTZ R42, R42, R11.reuse, -R63.reuse ;  /* 0x0000000b2a2a7223 */ /* 0x180fe2000001083f */
[-C--:B------:R-:W-:Y:S01]  /*5600*/  FFMA.FTZ R32, R32, R11.reuse, -R63 ;  /* 0x0000000b20207223 */ /* 0x080fe2000001083f */
[----:B------:R-:W-:Y:S01]  /*5610*/  FADD.FTZ R62, R104, R67 ;  /* 0x00000043683e7221 */ /* 0x000fe20000010000 */
[-C--:B------:R-:W-:Y:S01]  /*5620*/  FFMA.FTZ R46, R46, R11.reuse, -R63 ;  /* 0x0000000b2e2e7223 */ /* 0x080fe2000001083f */
[----:B------:R-:W0:Y:S01]  /*5630*/  MUFU.EX2 R82, R82 ;  /* 0x0000005200527308 */ /* 0x000e220000000800 */
[----:B---3--:R-:W-:Y:S01]  /*5640*/  FADD.FTZ R58, R20, R65 ;  /* 0x00000041143a7221 */ /* 0x008fe20000010000 */
[----:B------:R-:W-:Y:S01]  /*5650*/  FADD.FTZ R67, R45, R62 ;  /* 0x0000003e2d437221 */ /* 0x000fe20000010000 */
[-CC-:B------:R-:W-:Y:S01]  /*5660*/  FFMA.FTZ R24, R24, R11.reuse, -R63.reuse ;  /* 0x0000000b18187223 */ /* 0x180fe2000001083f */
[-CC-:B------:R-:W-:Y:S01]  /*5670*/  FFMA.FTZ R34, R34, R11.reuse, -R63.reuse ;  /* 0x0000000b22227223 */ /* 0x180fe2000001083f */
[-C--:B------:R-:W-:Y:S01]  /*5680*/  FFMA.FTZ R28, R28, R11.reuse, -R63 ;  /* 0x0000000b1c1c7223 */ /* 0x080fe2000001083f */
[----:B------:R-:W-:Y:S01]  /*5690*/  FADD.FTZ R62, R108, R67 ;  /* 0x000000436c3e7221 */ /* 0x000fe20000010000 */
[-CC-:B------:R-:W-:Y:S01]  /*56a0*/  FFMA.FTZ R38, R38, R11.reuse, -R63.reuse ;  /* 0x0000000b26267223 */ /* 0x180fe2000001083f */
[----:B------:R-:W3:Y:S01]  /*56b0*/  MUFU.EX2 R185, R185 ;  /* 0x000000b900b97308 */ /* 0x000ee20000000800 */
[----:B--2---:R-:W-:Y:S01]  /*56c0*/  FADD.FTZ R65, R183, R58 ;  /* 0x0000003ab7417221 */ /* 0x004fe20000010000 */
[----:B------:R-:W-:Y:S01]  /*56d0*/  FADD.FTZ R67, R47, R62 ;  /* 0x0000003e2f437221 */ /* 0x000fe20000010000 */
[-CC-:B------:R-:W-:Y:S01]  /*56e0*/  FFMA.FTZ R126, R126, R11.reuse, -R63.reuse ;  /* 0x0000000b7e7e7223 */ /* 0x180fe2000001083f */
[-CC-:B------:R-:W-:Y:S01]  /*56f0*/  FFMA.FTZ R26, R26, R11.reuse, -R63.reuse ;  /* 0x0000000b1a1a7223 */ /* 0x180fe2000001083f */
[-C--:B------:R-:W-:Y:S01]  /*5700*/  FFMA.FTZ R60, R60, R11.reuse, -R63 ;  /* 0x0000000b3c3c7223 */ /* 0x080fe2000001083f */
[----:B------:R-:W-:Y:S01]  /*5710*/  FADD.FTZ R54, R112, R67 ;  /* 0x0000004370367221 */ /* 0x000fe20000010000 */
[-C--:B------:R-:W-:Y:S01]  /*5720*/  FFMA.FTZ R30, R30, R11.reuse, -R63 ;  /* 0x0000000b1e1e7223 */ /* 0x080fe2000001083f */
[----:B------:R-:W2:Y:S01]  /*5730*/  MUFU.EX2 R84, R84 ;  /* 0x0000005400547308 */ /* 0x000ea20000000800 */
[----:B0-----:R-:W-:Y:S01]  /*5740*/  FADD.FTZ R58, R82, R65 ;  /* 0x00000041523a7221 */ /* 0x001fe20000010000 */
[----:B------:R-:W-:Y:S01]  /*5750*/  FADD.FTZ R67, R49, R54 ;  /* 0x0000003631437221 */ /* 0x000fe20000010000 */
[----:B------:R-:W-:Y:S01]  /*5760*/  FFMA.FTZ R56, R56, R11, -R63 ;  /* 0x0000000b38387223 */ /* 0x000fe2000001083f */
[----:B------:R-:W-:Y:S01]  /*5770*/  F2FP.BF16.F32.PACK_AB R178, R15, R178 ;  /* 0x000000b20fb2723e */ /* 0x000fe200000010ff */
[--C-:B------:R-:W-:Y:S01]  /*5780*/  IMAD.MOV.U32 R78, RZ, RZ, R87.reuse ;  /* 0x000000ffff4e7224 */ /* 0x100fe200078e0057 */
[----:B------:R-:W-:Y:S01]  /*5790*/  F2FP.BF16.F32.PACK_AB R179, R14, R179 ;  /* 0x000000b30eb3723e */ /* 0x000fe200000010ff */
[--C-:B------:R-:W-:Y:S01]  /*57a0*/  IMAD.MOV.U32 R76, RZ, RZ, R87.reuse ;  /* 0x000000ffff4c7224 */ /* 0x100fe200078e0057 */
[----:B------:R-:W0:Y:S01]  /*57b0*/  MUFU.EX2 R187, R187 ;  /* 0x000000bb00bb7308 */ /* 0x000e220000000800 */
[----:B---3--:R-:W-:Y:S01]  /*57c0*/  FADD.FTZ R65, R185, R58 ;  /* 0x0000003ab9417221 */ /* 0x008fe20000010000 */
[----:B------:R-:W-:Y:S01]  /*57d0*/  F2FP.BF16.F32.PACK_AB R182, R25, R182 ;  /* 0x000000b619b6723e */ /* 0x000fe200000010ff */
[--C-:B------:R-:W-:Y:S01]  /*57e0*/  IMAD.MOV.U32 R70, RZ, RZ, R87.reuse ;  /* 0x000000ffff467224 */ /* 0x100fe200078e0057 */
[----:B------:R-:W-:Y:S01]  /*57f0*/  F2FP.BF16.F32.PACK_AB R184, R29, R184 ;  /* 0x000000b81db8723e */ /* 0x000fe200000010ff */
[--C-:B------:R-:W-:Y:S01]  /*5800*/  IMAD.MOV.U32 R68, RZ, RZ, R87.reuse ;  /* 0x000000ffff447224 */ /* 0x100fe200078e0057 */
[----:B------:R-:W-:Y:S01]  /*5810*/  F2FP.BF16.F32.PACK_AB R186, R33, R186 ;  /* 0x000000ba21ba723e */ /* 0x000fe200000010ff */
[----:B------:R-:W-:Y:S01]  /*5820*/  IMAD.MOV.U32 R62, RZ, RZ, R87 ;  /* 0x000000ffff3e7224 */ /* 0x000fe200078e0057 */
[----:B------:R-:W3:Y:S01]  /*5830*/  MUFU.EX2 R86, R86 ;  /* 0x0000005600567308 */ /* 0x000ee20000000800 */
[----:B--2---:R-:W-:Y:S01]  /*5840*/  FADD.FTZ R58, R84, R65 ;  /* 0x00000041543a7221 */ /* 0x004fe20000010000 */
[----:B------:R-:W-:Y:S01]  /*5850*/  F2FP.BF16.F32.PACK_AB R188, R35, R188 ;  /* 0x000000bc23bc723e */ /* 0x000fe200000010ff */
[--C-:B------:R-:W-:Y:S01]  /*5860*/  IMAD.MOV.U32 R54, RZ, RZ, R87.reuse ;  /* 0x000000ffff367224 */ /* 0x100fe200078e0057 */
[----:B------:R-:W-:Y:S01]  /*5870*/  F2FP.BF16.F32.PACK_AB R202, R124, R53 ;  /* 0x000000357cca723e */ /* 0x000fe200000010ff */
[--C-:B------:R-:W-:Y:S01]  /*5880*/  IMAD.MOV.U32 R49, RZ, RZ, R87.reuse ;  /* 0x000000ffff317224 */ /* 0x100fe200078e0057 */
[----:B------:R-:W-:Y:S01]  /*5890*/  F2FP.BF16.F32.PACK_AB R177, R36, R177 ;  /* 0x000000b124b1723e */ /* 0x000fe200000010ff */
[--C-:B------:R-:W-:Y:S01]  /*58a0*/  IMAD.MOV.U32 R47, RZ, RZ, R87.reuse ;  /* 0x000000ffff2f7224 */ /* 0x100fe200078e0057 */
[----:B------:R-:W2:Y:S01]  /*58b0*/  MUFU.EX2 R189, R189 ;  /* 0x000000bd00bd7308 */ /* 0x000ea20000000800 */
[----:B0-----:R-:W-:Y:S01]  /*58c0*/  FADD.FTZ R65, R187, R58 ;  /* 0x0000003abb417221 */ /* 0x001fe20000010000 */
[----:B------:R-:W-:Y:S01]  /*58d0*/  F2FP.BF16.F32.PACK_AB R183, R82, R183 ;  /* 0x000000b752b7723e */ /* 0x000fe200000010ff */
[--C-:B------:R-:W-:Y:S01]  /*58e0*/  IMAD.MOV.U32 R82, RZ, RZ, R87.reuse ;  /* 0x000000ffff527224 */ /* 0x100fe200078e0057 */
[----:B------:R-:W-:Y:S01]  /*58f0*/  F2FP.BF16.F32.PACK_AB R185, R84, R185 ;  /* 0x000000b954b9723e */ /* 0x000fe200000010ff */
[--C-:B------:R-:W-:Y:S01]  /*5900*/  IMAD.MOV.U32 R84, RZ, RZ, R87.reuse ;  /* 0x000000ffff547224 */ /* 0x100fe200078e0057 */
[----:B------:R-:W-:Y:S01]  /*5910*/  F2FP.BF16.F32.PACK_AB R180, R21, R180 ;  /* 0x000000b415b4723e */ /* 0x000fe200000010ff */
[----:B------:R-:W-:Y:S01]  /*5920*/  IMAD.MOV.U32 R45, RZ, RZ, R87 ;  /* 0x000000ffff2d7224 */ /* 0x000fe200078e0057 */
[----:B------:R-:W1:Y:S01]  /*5930*/  MUFU.EX2 R88, R88 ;  /* 0x0000005800587308 */ /* 0x000e620000000800 */
[C---:B---3--:R-:W-:Y:S01]  /*5940*/  FADD.FTZ R58, R86.reuse, R65 ;  /* 0x00000041563a7221 */ /* 0x048fe20000010000 */
[----:B------:R-:W-:Y:S01]  /*5950*/  F2FP.BF16.F32.PACK_AB R187, R86, R187 ;  /* 0x000000bb56bb723e */ /* 0x000fe200000010ff */
[--C-:B------:R-:W-:Y:S01]  /*5960*/  IMAD.MOV.U32 R86, RZ, RZ, R87.reuse ;  /* 0x000000ffff567224 */ /* 0x100fe200078e0057 */
[----:B------:R-:W-:Y:S01]  /*5970*/  F2FP.BF16.F32.PACK_AB R181, R20, R181 ;  /* 0x000000b514b5723e */ /* 0x000fe200000010ff */
[----:B------:R-:W-:-:S02]  /*5980*/  IMAD.MOV.U32 R43, RZ, RZ, R87 ;  /* 0x000000ffff2b7224 */ /* 0x000fc400078e0057 */
[--C-:B------:R-:W-:Y:S01]  /*5990*/  IMAD.MOV.U32 R37, RZ, RZ, R87.reuse ;  /* 0x000000ffff257224 */ /* 0x100fe200078e0057 */
[----:B------:R-:W0:Y:S01]  /*59a0*/  MUFU.EX2 R191, R191 ;  /* 0x000000bf00bf7308 */ /* 0x000e220000000800 */
[----:B--2---:R-:W-:Y:S01]  /*59b0*/  FADD.FTZ R65, R189, R58 ;  /* 0x0000003abd417221 */ /* 0x004fe20000010000 */
[--C-:B------:R-:W-:Y:S02]  /*59c0*/  IMAD.MOV.U32 R58, RZ, RZ, R87.reuse ;  /* 0x000000ffff3a7224 */ /* 0x100fe400078e0057 */
[--C-:B------:R-:W-:Y:S02]  /*59d0*/  IMAD.MOV.U32 R36, RZ, RZ, R87.reuse ;  /* 0x000000ffff247224 */ /* 0x100fe400078e0057 */
[----:B------:R-:W-:Y:S02]  /*59e0*/  IMAD.MOV.U32 R35, RZ, RZ, R87 ;  /* 0x000000ffff237224 */ /* 0x000fe400078e0057 */
[----:B------:R-:W2:Y:S01]  /*59f0*/  MUFU.EX2 R90, R90 ;  /* 0x0000005a005a7308 */ /* 0x000ea20000000800 */
[C---:B-1----:R-:W-:Y:S01]  /*5a00*/  FADD.FTZ R40, R88.reuse, R65 ;  /* 0x0000004158287221 */ /* 0x042fe20000010000 */
[----:B------:R-:W-:Y:S01]  /*5a10*/  F2FP.BF16.F32.PACK_AB R189, R88, R189 ;  /* 0x000000bd58bd723e */ /* 0x000fe200000010ff */
[----:B------:R-:W-:-:S02]  /*5a20*/  IMAD.MOV.U32 R33, RZ, RZ, R87 ;  /* 0x000000ffff217224 */ /* 0x000fc400078e0057 */
[--C-:B------:R-:W-:Y:S02]  /*5a30*/  IMAD.MOV.U32 R29, RZ, RZ, R87.reuse ;  /* 0x000000ffff1d7224 */ /* 0x100fe400078e0057 */
[----:B------:R-:W-:Y:S01]  /*5a40*/  IMAD.MOV.U32 R25, RZ, RZ, R87 ;  /* 0x000000ffff197224 */ /* 0x000fe200078e0057 */
        /* <DEDUP_REMOVED lines=11> */
[----:B------:R0:W-:Y:S01]  /*5b00*/  MUFU.EX2 R12, R50 ;  /* 0x00000032000c7308 */ /* 0x0001e20000000800 */
[----:B--2---:R-:W-:-:S07]  /*5b10*/  FADD.FTZ R65, R195, R40 ;  /* 0x00000028c3417221 */ /* 0x004fce0000010000 */
[----:B------:R-:W2:Y:S01]  /*5b20*/  MUFU.EX2 R197, R197 ;  /* 0x000000c500c57308 */ /* 0x000ea20000000800 */
[----:B0-----:R-:W-:Y:S01]  /*5b30*/  FADD.FTZ R50, R116, R67 ;  /* 0x0000004374327221 */ /* 0x001fe20000010000 */
[C---:B-1----:R-:W-:Y:S01]  /*5b40*/  FADD.FTZ R40, R74.reuse, R65 ;  /* 0x000000414a287221 */ /* 0x042fe20000010000 */
[----:B------:R-:W-:Y:S01]  /*5b50*/  F2FP.BF16.F32.PACK_AB R195, R74, R195 ;  /* 0x000000c34ac3723e */ /* 0x000fe200000010ff */
[----:B------:R-:W-:Y:S02]  /*5b60*/  IMAD.MOV.U32 R74, RZ, RZ, R87 ;  /* 0x000000ffff4a7224 */ /* 0x000fe400078e0057 */
[----:B------:R-:W-:Y:S02]  /*5b70*/  FADD.FTZ R67, R51, R50 ;  /* 0x0000003233437221 */ /* 0x000fe40000010000 */
[----:B------:R-:W0:Y:S02]  /*5b80*/  MUFU.EX2 R64, R64 ;  /* 0x0000004000407308 */ /* 0x000e240000000800 */
[----:B------:R-:W-:-:S04]  /*5b90*/  FADD.FTZ R50, R122, R67 ;  /* 0x000000437a327221 */ /* 0x000fc80000010000 */
[----:B------:R-:W-:Y:S01]  /*5ba0*/  FADD.FTZ R67, R53, R50 ;  /* 0x0000003235437221 */ /* 0x000fe20000010000 */
[----:B------:R-:W-:Y:S01]  /*5bb0*/  IMAD.MOV.U32 R53, RZ, RZ, R87 ;  /* 0x000000ffff357224 */ /* 0x000fe200078e0057 */
[----:B------:R-:W1:Y:S02]  /*5bc0*/  MUFU.EX2 R27, R27 ;  /* 0x0000001b001b7308 */ /* 0x000e640000000800 */
[----:B------:R-:W-:Y:S01]  /*5bd0*/  FADD.FTZ R67, R124, R67 ;  /* 0x000000437c437221 */ /* 0x000fe20000010000 */
[----:B--2---:R-:W-:-:S03]  /*5be0*/  FADD.FTZ R65, R197, R40 ;  /* 0x00000028c5417221 */ /* 0x004fc60000010000 */
[----:B------:R-:W-:Y:S01]  /*5bf0*/  FADD.FTZ R50, R204, R67 ;  /* 0x00000043cc327221 */ /* 0x000fe20000010000 */
[----:B------:R-:W-:Y:S01]  /*5c00*/  IMAD.MOV.U32 R67, RZ, RZ, R87 ;  /* 0x000000ffff437224 */ /* 0x000fe200078e0057 */
        /* <DEDUP_REMOVED lines=14> */
[----:B------:R-:W-:-:S06]  /*5cf0*/  IMAD.MOV.U32 R63, RZ, RZ, R87 ;  /* 0x000000ffff3f7224 */ /* 0x000fcc00078e0057 */
[----:B------:R-:W-:Y:S01]  /*5d00*/  MUFU.EX2 R201, R201 ;  /* 0x000000c900c97308 */ /* 0x000fe20000000800 */
[----:B-1----:R-:W-:-:S07]  /*5d10*/  F2FP.BF16.F32.PACK_AB R199, R66, R199 ;  /* 0x000000c742c7723e */ /* 0x002fce00000010ff */
[----:B------:R-:W0:Y:S01]  /*5d20*/  MUFU.EX2 R208, R208 ;  /* 0x000000d000d07308 */ /* 0x000e220000000800 */
[C---:B--2---:R-:W-:Y:S01]  /*5d30*/  FADD.FTZ R15, R31.reuse, R40 ;  /* 0x000000281f0f7221 */ /* 0x044fe20000010000 */
[----:B------:R-:W-:Y:S01]  /*5d40*/  F2FP.BF16.F32.PACK_AB R206, R31, R206 ;  /* 0x000000ce1fce723e */ /* 0x000fe200000010ff */
[----:B------:R-:W-:-:S05]  /*5d50*/  IMAD.MOV.U32 R31, RZ, RZ, R87 ;  /* 0x000000ffff1f7224 */ /* 0x000fca00078e0057 */
[----:B------:R-:W-:Y:S08]  /*5d60*/  MUFU.EX2 R48, R48 ;  /* 0x0000003000307308 */ /* 0x000ff00000000800 */
[----:B------:R-:W1:Y:S01]  /*5d70*/  MUFU.EX2 R39, R39 ;  /* 0x0000002700277308 */ /* 0x000e620000000800 */
[----:B0-----:R-:W-:-:S07]  /*5d80*/  FADD.FTZ R40, R208, R15 ;  /* 0x0000000fd0287221 */ /* 0x001fce0000010000 */
[----:B------:R-:W0:Y:S08]  /*5d90*/  MUFU.EX2 R203, R203 ;  /* 0x000000cb00cb7308 */ /* 0x000e300000000800 */
[----:B------:R-:W2:Y:S01]  /*5da0*/  MUFU.EX2 R210, R210 ;  /* 0x000000d200d27308 */ /* 0x000ea20000000800 */
[C---:B-1----:R-:W-:Y:S01]  /*5db0*/  FADD.FTZ R15, R39.reuse, R40 ;  /* 0x00000028270f7221 */ /* 0x042fe20000010000 */
[----:B------:R-:W-:Y:S01]  /*5dc0*/  F2FP.BF16.F32.PACK_AB R208, R39, R208 ;  /* 0x000000d027d0723e */ /* 0x000fe200000010ff */
[----:B------:R-:W-:-:S02]  /*5dd0*/  IMAD.MOV.U32 R40, RZ, RZ, R87 ;  /* 0x000000ffff287224 */ /* 0x000fc400078e0057 */
[----:B------:R-:W-:-:S03]  /*5de0*/  IMAD.MOV.U32 R39, RZ, RZ, R87 ;  /* 0x000000ffff277224 */ /* 0x000fc600078e0057 */
[----:B------:R-:W1:Y:S08]  /*5df0*/  MUFU.EX2 R52, R52 ;  /* 0x0000003400347308 */ /* 0x000e700000000800 */
[----:B------:R3:W-:Y:S08]  /*5e00*/  MUFU.EX2 R209, R32 ;  /* 0x0000002000d17308 */ /* 0x0007f00000000800 */
[----:B------:R-:W4:Y:S01]  /*5e10*/  MUFU.EX2 R55, R55 ;  /* 0x0000003700377308 */ /* 0x000f220000000800 */
[----:B---3--:R-:W-:Y:S01]  /*5e20*/  FADD.FTZ R32, R66, R13 ;  /* 0x0000000d42207221 */ /* 0x008fe20000010000 */
[----:B------:R-:W-:-:S03]  /*5e30*/  IMAD.MOV.U32 R66, RZ, RZ, R87 ;  /* 0x000000ffff427224 */ /* 0x000fc600078e0057 */
[----:B------:R-:W-:Y:S01]  /*5e40*/  FADD.FTZ R13, R201, R32 ;  /* 0x00000020c90d7221 */ /* 0x000fe20000010000 */
[C---:B------:R-:W-:Y:S02]  /*5e50*/  F2FP.BF16.F32.PACK_AB R201, R48.reuse, R201 ;  /* 0x000000c930c9723e */ /* 0x040fe400000010ff */
[----:B------:R-:W-:Y:S01]  /*5e60*/  MUFU.EX2 R205, R205 ;  /* 0x000000cd00cd7308 */ /* 0x000fe20000000800 */
[----:B------:R-:W-:Y:S01]  /*5e70*/  FADD.FTZ R32, R48, R13 ;  /* 0x0000000d30207221 */ /* 0x000fe20000010000 */
[----:B------:R-:W-:-:S03]  /*5e80*/  IMAD.MOV.U32 R48, RZ, RZ, R87 ;  /* 0x000000ffff307224 */ /* 0x000fc600078e0057 */
[----:B0-----:R-:W-:Y:S01]  /*5e90*/  FADD.FTZ R13, R203, R32 ;  /* 0x00000020cb0d7221 */ /* 0x001fe20000010000 */
[----:B--2---:R-:W-:Y:S01]  /*5ea0*/  FADD.FTZ R32, R210, R15 ;  /* 0x0000000fd2207221 */ /* 0x004fe20000010000 */
[----:B-1----:R-:W-:Y:S01]  /*5eb0*/  F2FP.BF16.F32.PACK_AB R203, R52, R203 ;  /* 0x000000cb34cb723e */ /* 0x002fe200000010ff */
[----:B------:R-:W0:Y:S01]  /*5ec0*/  MUFU.EX2 R212, R212 ;  /* 0x000000d400d47308 */ /* 0x000e220000000800 */
[C---:B----4-:R-:W-:Y:S01]  /*5ed0*/  F2FP.BF16.F32.PACK_AB R210, R55.reuse, R210 ;  /* 0x000000d237d2723e */ /* 0x050fe200000010ff */
[----:B------:R-:W-:Y:S01]  /*5ee0*/  FADD.FTZ R15, R55, R32 ;  /* 0x00000020370f7221 */ /* 0x000fe20000010000 */
[----:B------:R-:W-:-:S05]  /*5ef0*/  IMAD.MOV.U32 R55, RZ, RZ, R87 ;  /* 0x000000ffff377224 */ /* 0x000fca00078e0057 */
[----:B------:R-:W1:Y:S08]  /*5f00*/  MUFU.EX2 R57, R57 ;  /* 0x0000003900397308 */ /* 0x000e700000000800 */
[----:B------:R-:W2:Y:S01]  /*5f10*/  MUFU.EX2 R207, R207 ;  /* 0x000000cf00cf7308 */ /* 0x000ea20000000800 */
[----:B0-----:R-:W-:-:S07]  /*5f20*/  FADD.FTZ R32, R212, R15 ;  /* 0x0000000fd4207221 */ /* 0x001fce0000010000 */
[----:B------:R-:W0:Y:S01]  /*5f30*/  MUFU.EX2 R214, R214 ;  /* 0x000000d600d67308 */ /* 0x000e220000000800 */
[C---:B-1----:R-:W-:Y:S01]  /*5f40*/  FADD.FTZ R15, R57.reuse, R32 ;  /* 0x00000020390f7221 */ /* 0x042fe20000010000 */
[----:B------:R-:W-:Y:S01]  /*5f50*/  F2FP.BF16.F32.PACK_AB R212, R57, R212 ;  /* 0x000000d439d4723e */ /* 0x000fe200000010ff */
[--C-:B------:R-:W-:Y:S02]  /*5f60*/  IMAD.MOV.U32 R57, RZ, RZ, R87.reuse ;  /* 0x000000ffff397224 */ /* 0x100fe400078e0057 */
        /* <DEDUP_REMOVED lines=8> */
[----:B------:R-:W3:Y:S01]  /*5ff0*/  MUFU.EX2 R42, R42 ;  /* 0x0000002a002a7308 */ /* 0x000ee20000000800 */
[----:B------:R-:W-:-:S04]  /*6000*/  FADD.FTZ R24, R12, R13 ;  /* 0x0000000d0c187221 */ /* 0x000fc80000010000 */
[----:B--2---:R-:W-:Y:S01]  /*6010*/  FADD.FTZ R13, R207, R24 ;  /* 0x00000018cf0d7221 */ /* 0x004fe20000010000 */
[----:B0-----:R-:W-:Y:S01]  /*6020*/  FADD.FTZ R24, R214, R15 ;  /* 0x0000000fd6187221 */ /* 0x001fe20000010000 */
[C---:B-1----:R-:W-:Y:S01]  /*6030*/  F2FP.BF16.F32.PACK_AB R207, R44.reuse, R207 ;  /* 0x000000cf2ccf723e */ /* 0x042fe200000010ff */
[----:B------:R-:W-:Y:S01]  /*6040*/  MUFU.EX2 R216, R216 ;  /* 0x000000d800d87308 */ /* 0x000fe20000000800 */
[----:B------:R-:W-:Y:S01]  /*6050*/  FADD.FTZ R13, R44, R13 ;  /* 0x0000000d2c0d7221 */ /* 0x000fe20000010000 */
[C---:B----4-:R-:W-:Y:S01]  /*6060*/  FADD.FTZ R15, R59.reuse, R24 ;  /* 0x000000183b0f7221 */ /* 0x050fe20000010000 */
[----:B------:R-:W-:Y:S01]  /*6070*/  F2FP.BF16.F32.PACK_AB R214, R59, R214 ;  /* 0x000000d63bd6723e */ /* 0x000fe200000010ff */
[--C-:B------:R-:W-:Y:S02]  /*6080*/  IMAD.MOV.U32 R59, RZ, RZ, R87.reuse ;  /* 0x000000ffff3b7224 */ /* 0x100fe400078e0057 */
[----:B------:R-:W-:Y:S02]  /*6090*/  IMAD.MOV.U32 R44, RZ, RZ, R87 ;  /* 0x000000ffff2c7224 */ /* 0x000fe400078e0057 */
[----:B------:R0:W-:Y:S01]  /*60a0*/  MUFU.EX2 R61, R200 ;  /* 0x000000c8003d7308 */ /* 0x0001e20000000800 */
[----:B---3--:R-:W-:-:S04]  /*60b0*/  FADD.FTZ R24, R42, R13 ;  /* 0x0000000d2a187221 */ /* 0x008fc80000010000 */
[C---:B------:R-:W-:Y:S01]  /*60c0*/  FADD.FTZ R13, R209.reuse, R24 ;  /* 0x00000018d10d7221 */ /* 0x040fe20000010000 */
[----:B------:R-:W-:Y:S01]  /*60d0*/  F2FP.BF16.F32.PACK_AB R209, R209, R42 ;  /* 0x0000002ad1d1723e */ /* 0x000fe200000010ff */
[--C-:B------:R-:W-:Y:S01]  /*60e0*/  IMAD.MOV.U32 R42, RZ, RZ, R87.reuse ;  /* 0x000000ffff2a7224 */ /* 0x100fe200078e0057 */
[----:B------:R-:W1:Y:S01]  /*60f0*/  MUFU.EX2 R46, R46 ;  /* 0x0000002e002e7308 */ /* 0x000e620000000800 */
[----:B0-----:R-:W-:Y:S01]  /*6100*/  F2FP.BF16.F32.PACK_AB R200, R122, R51 ;  /* 0x000000337ac8723e */ /* 0x001fe200000010ff */
[----:B------:R-:W-:-:S06]  /*6110*/  IMAD.MOV.U32 R51, RZ, RZ, R87 ;  /* 0x000000ffff337224 */ /* 0x000fcc00078e0057 */
[----:B------:R-:W0:Y:S08]  /*6120*/  MUFU.EX2 R218, R218 ;  /* 0x000000da00da7308 */ /* 0x000e300000000800 */
[----:B------:R-:W2:Y:S01]  /*6130*/  MUFU.EX2 R34, R34 ;  /* 0x0000002200227308 */ /* 0x000ea20000000800 */
[----:B-1----:R-:W-:-:S07]  /*6140*/  FADD.FTZ R24, R46, R13 ;  /* 0x0000000d2e187221 */ /* 0x002fce0000010000 */
[----:B------:R1:W3:Y:S08]  /*6150*/  MUFU.EX2 R213, R28 ;  /* 0x0000001c00d57308 */ /* 0x0002f00000000800 */
[----:B------:R-:W4:Y:S01]  /*6160*/  MUFU.EX2 R38, R38 ;  /* 0x0000002600267308 */ /* 0x000f220000000800 */
[----:B-1----:R-:W-:Y:S01]  /*6170*/  FADD.FTZ R28, R216, R15 ;  /* 0x0000000fd81c7221 */ /* 0x002fe20000010000 */
[----:B------:R-:W-:-:S03]  /*6180*/  F2FP.BF16.F32.PACK_AB R216, R61, R216 ;  /* 0x000000d83dd8723e */ /* 0x000fc600000010ff */
[----:B------:R-:W-:Y:S01]  /*6190*/  FADD.FTZ R15, R61, R28 ;  /* 0x0000001c3d0f7221 */ /* 0x000fe20000010000 */
[----:B------:R-:W-:Y:S02]  /*61a0*/  IMAD.MOV.U32 R61, RZ, RZ, R87 ;  /* 0x000000ffff3d7224 */ /* 0x000fe400078e0057 */
[----:B------:R-:W1:Y:S01]  /*61b0*/  MUFU.EX2 R215, R126 ;  /* 0x0000007e00d77308 */ /* 0x000e620000000800 */
[----:B0-----:R-:W-:Y:S01]  /*61c0*/  FADD.FTZ R28, R218, R15 ;  /* 0x0000000fda1c7221 */ /* 0x001fe20000010000 */
[C---:B------:R-:W-:Y:S01]  /*61d0*/  FADD.FTZ R15, R211.reuse, R24 ;  /* 0x00000018d30f7221 */ /* 0x040fe20000010000 */
[----:B------:R-:W-:Y:S01]  /*61e0*/  F2FP.BF16.F32.PACK_AB R211, R211, R46 ;  /* 0x0000002ed3d3723e */ /* 0x000fe200000010ff */
[----:B------:R-:W-:Y:S02]  /*61f0*/  IMAD.MOV.U32 R46, RZ, RZ, R87 ;  /* 0x000000ffff2e7224 */ /* 0x000fe400078e0057 */
[----:B--2---:R-:W-:Y:S01]  /*6200*/  FADD.FTZ R14, R34, R15 ;  /* 0x0000000f220e7221 */ /* 0x004fe20000010000 */
[--C-:B------:R-:W-:Y:S01]  /*6210*/  IMAD.MOV.U32 R24, RZ, RZ, R87.reuse ;  /* 0x000000ffff187224 */ /* 0x100fe200078e0057 */
[----:B------:R-:W0:Y:S02]  /*6220*/  MUFU.EX2 R26, R26 ;  /* 0x0000001a001a7308 */ /* 0x000e240000000800 */
[C---:B---3--:R-:W-:Y:S01]  /*6230*/  FADD.FTZ R15, R213.reuse, R14 ;  /* 0x0000000ed50f7221 */ /* 0x048fe20000010000 */
[----:B------:R-:W-:Y:S01]  /*6240*/  F2FP.BF16.F32.PACK_AB R213, R213, R34 ;  /* 0x00000022d5d5723e */ /* 0x000fe200000010ff */
[----:B------:R-:W-:-:S02]  /*6250*/  IMAD.MOV.U32 R34, RZ, RZ, R87 ;  /* 0x000000ffff227224 */ /* 0x000fc400078e0057 */
[----:B----4-:R-:W-:Y:S02]  /*6260*/  FADD.FTZ R14, R38, R15 ;  /* 0x0000000f260e7221 */ /* 0x010fe40000010000 */
[----:B------:R2:W3:Y:S02]  /*6270*/  MUFU.EX2 R217, R60 ;  /* 0x0000003c00d97308 */ /* 0x0004e40000000800 */
[C---:B-1----:R-:W-:Y:S01]  /*6280*/  FADD.FTZ R15, R215.reuse, R14 ;  /* 0x0000000ed70f7221 */ /* 0x042fe20000010000 */
[----:B------:R-:W-:Y:S01]  /*6290*/  F2FP.BF16.F32.PACK_AB R215, R215, R38 ;  /* 0x00000026d7d7723e */ /* 0x000fe200000010ff */
[----:B------:R-:W-:-:S04]  /*62a0*/  IMAD.MOV.U32 R38, RZ, RZ, R87 ;  /* 0x000000ffff267224 */ /* 0x000fc800078e0057 */
[----:B------:R-:W1:Y:S01]  /*62b0*/  MUFU.EX2 R30, R30 ;  /* 0x0000001e001e7308 */ /* 0x000e620000000800 */
[----:B0-----:R-:W-:Y:S01]  /*62c0*/  FADD.FTZ R14, R26, R15 ;  /* 0x0000000f1a0e7221 */ /* 0x001fe20000010000 */
[----:B--2---:R-:W-:-:S06]  /*62d0*/  IMAD.MOV.U32 R60, RZ, RZ, R87 ;  /* 0x000000ffff3c7224 */ /* 0x004fcc00078e0057 */
[----:B------:R0:W2:Y:S01]  /*62e0*/  MUFU.EX2 R219, R56 ;  /* 0x0000003800db7308 */ /* 0x0000a20000000800 */
[C---:B---3--:R-:W-:Y:S01]  /*62f0*/  FADD.FTZ R15, R217.reuse, R14 ;  /* 0x0000000ed90f7221 */ /* 0x048fe20000010000 */
[----:B------:R-:W-:Y:S01]  /*6300*/  F2FP.BF16.F32.PACK_AB R217, R217, R26 ;  /* 0x0000001ad9d9723e */ /* 0x000fe200000010ff */
[----:B------:R-:W-:-:S05]  /*6310*/  IMAD.MOV.U32 R26, RZ, RZ, R87 ;  /* 0x000000ffff1a7224 */ /* 0x000fca00078e0057 */
[----:B------:R-:W3:Y:S01]  /*6320*/  MUFU.EX2 R41, R41 ;  /* 0x0000002900297308 */ /* 0x000ee20000000800 */
[----:B-1----:R-:W-:Y:S01]  /*6330*/  FADD.FTZ R12, R30, R15 ;  /* 0x0000000f1e0c7221 */ /* 0x002fe20000010000 */
[----:B0-----:R-:W-:-:S03]  /*6340*/  IMAD.MOV.U32 R56, RZ, RZ, R87 ;  /* 0x000000ffff387224 */ /* 0x001fc600078e0057 */
[C---:B--2---:R-:W-:Y:S01]  /*6350*/  FADD.FTZ R12, R219.reuse, R12 ;  /* 0x0000000cdb0c7221 */ /* 0x044fe20000010000 */
[----:B------:R-:W-:Y:S01]  /*6360*/  F2FP.BF16.F32.PACK_AB R219, R219, R30 ;  /* 0x0000001edbdb723e */ /* 0x000fe200000010ff */
[--C-:B------:R-:W-:Y:S02]  /*6370*/  IMAD.MOV.U32 R30, RZ, RZ, R87.reuse ;  /* 0x000000ffff1e7224 */ /* 0x100fe400078e0057 */
[C---:B---3--:R-:W-:Y:S01]  /*6380*/  FADD.FTZ R13, R41.reuse, R28 ;  /* 0x0000001c290d7221 */ /* 0x048fe20000010000 */
[----:B------:R-:W-:Y:S01]  /*6390*/  F2FP.BF16.F32.PACK_AB R218, R41, R218 ;  /* 0x000000da29da723e */ /* 0x000fe200000010ff */
[--C-:B------:R-:W-:Y:S02]  /*63a0*/  IMAD.MOV.U32 R41, RZ, RZ, R87.reuse ;  /* 0x000000ffff297224 */ /* 0x100fe400078e0057 */
        /* <DEDUP_REMOVED lines=38> */
[----:B------:R-:W-:-:S07]  /*6610*/  CS2R R24, SRZ ;  /* 0x0000000000187805 */ /* 0x000fce000001ff00 */
.L_x_7066:
[----:B------:R-:W-:Y:S01]  /*6620*/  R2UR UR11, R18 ;  /* 0x00000000120b72ca */ /* 0x000fe200000e0000 */
[----:B------:R-:W-:-:S04]  /*6630*/  UIADD3 UR6, UR7, 0x1, URZ ;  /* 0x0000000107067890 */ /* 0x000fc8000fffe03f */
[----:B------:R-:W-:-:S04]  /*6640*/  UISETP.NE.AND UP0, UPT, UR6, 0x2, UPT ;  /* 0x000000020600788c */ /* 0x000fc8000bf05270 */
[----:B------:R-:W-:Y:S02]  /*6650*/  USEL UR10, URZ, 0x1, UP0 ;  /* 0x000000013f0a7887 */ /* 0x000fe40008000000 */
[----:B------:R-:W-:Y:S02]  /*6660*/  USEL UR6, UR6, URZ, UP0 ;  /* 0x0000003f06067287 */ /* 0x000fe40008000000 */
[----:B------:R-:W-:Y:S02]  /*6670*/  ISETP.NE.AND P3, PT, RZ, UR11, PT ;  /* 0x0000000bff007c0c */ /* 0x000fe4000bf65270 */
[----:B------:R-:W-:Y:S02]  /*6680*/  LOP3.LUT R16, R20, UR10, RZ, 0x3c, !PT ;  /* 0x0000000a14107c12 */ /* 0x000fe4000f8e3cff */
[----:B------:R-:W-:-:S09]  /*6690*/  IMAD.U32 R2, RZ, RZ, UR6 ;  /* 0x00000006ff027e24 */ /* 0x000fd2000f8e00ff */
[----:B------:R-:W-:Y:S05]  /*66a0*/  @P3 BRA `(.L_x_7058) ;  /* 0x0000000000343947 */ /* 0x000fea0003800000 */
[----:B------:R-:W-:Y:S05]  /*66b0*/  @!P0 BRA `(.L_x_7059) ;  /* 0x0000000000048947 */ /* 0x000fea0003800000 */
[----:B------:R-:W-:Y:S01]  /*66c0*/  BPT.TRAP 0x1 ;  /* 0x000000040000795c */ /* 0x000fe20000300000 */
.L_x_7059:
[----:B------:R-:W0:Y:S01]  /*66d0*/  S2UR UR10, SR_CgaCtaId ;  /* 0x00000000000a79c3 */ /* 0x000e220000008800 */
[----:B------:R-:W-:Y:S01]  /*66e0*/  UMOV UR6, 0x400 ;  /* 0x0000040000067882 */ /* 0x000fe20000000000 */
[----:B------:R-:W-:Y:S01]  /*66f0*/  SHF.L.U32 R11, R16, 0x1f, RZ ;  /* 0x0000001f100b7819 */ /* 0x000fe200000006ff */
[----:B0-----:R-:W-:-:S06]  /*6700*/  ULEA UR6, UR10, UR6, 0x18 ;  /* 0x000000060a067291 */ /* 0x001fcc000f8ec03f */
[----:B------:R-:W-:-:S04]  /*6710*/  LEA R0, R2, UR6, 0x3 ;  /* 0x0000000602007c11 */ /* 0x000fc8000f8e18ff */
[----:B------:R0:W1:Y:S01]  /*6720*/  SYNCS.PHASECHK.TRANS64.TRYWAIT P2, [R0+URZ+0x34830], R11 ;  /* 0x0348300b000075a7 */ /* 0x000062000804017f */
[----:B------:R-:W-:Y:S05]  /*6730*/  @!P0 BRA `(.L_x_7060) ;  /* 0x0000000000048947 */ /* 0x000fea0003800000 */
[----:B------:R-:W-:Y:S01]  /*6740*/  BPT.TRAP 0x1 ;  /* 0x000000040000795c */ /* 0x000fe20000300000 */
.L_x_7060:
[----:B-1----:R-:W-:Y:S05]  /*6750*/  @P2 BRA `(.L_x_7058) ;  /* 0x0000000000082947 */ /* 0x002fea0003800000 */
[----:B------:R-:W1:Y:S02]  /*6760*/  SYNCS.PHASECHK.TRANS64.TRYWAIT P2, [R0+URZ+0x34830], R11 ;  /* 0x0348300b000075a7 */ /* 0x000e64000804017f */
[----:B-1----:R-:W-:Y:S05]  /*6770*/  @!P2 BRA `(.L_x_7061) ;  /* 0x000000d000e4a947 */ /* 0x002fea0003800000 */
.L_x_7058:
[----:B------:R-:W2:Y:S01]  /*6780*/  S2R R10, SR_TID.X ;  /* 0x00000000000a7919 */ /* 0x000ea20000002100 */
[----:B01----:R-:W-:Y:S01]  /*6790*/  IMAD R0, R2, 0xb00, R3 ;  /* 0x00000b0002007824 */ /* 0x003fe200078e0203 */
        /* <DEDUP_REMOVED lines=8> */
[----:B------:R-:W-:Y:S01]  /*6820*/  R2UR UR18, R6 ;  /* 0x00000000061272ca */ /* 0x000fe200000e0000 */
[----:B------:R-:W-:Y:S01]  /*6830*/  UMOV UR59, 0x40000040 ;  /* 0x40000040003b7882 */ /* 0x000fe20000000000 */
[----:B------:R-:W-:Y:S01]  /*6840*/  R2UR UR19, R7 ;  /* 0x00000000071372ca */ /* 0x000fe200000e0000 */
        /* <DEDUP_REMOVED lines=8> */
[----:B------:R-:W-:Y:S01]  /*68d0*/  R2UR UR14, R4 ;  /* 0x00000000040e72ca */ /* 0x000fe200000e0000 */
[----:B------:R-:W-:Y:S01]  /*68e0*/  UIADD3 UR26, UR6, 0x100, URZ ;  /* 0x00000100061a7890 */ /* 0x000fe2000fffe03f */
[----:B------:R-:W-:Y:S01]  /*68f0*/  R2UR UR15, R5 ;  /* 0x00000000050f72ca */ /* 0x000fe200000e0000 */
[----:B------:R-:W-:Y:S01]  /*6900*/  UMOV UR24, UR10 ;  /* 0x0000000a00187c82 */ /* 0x000fe20008000000 */
[----:B------:R-:W-:Y:S01]  /*6910*/  UMOV UR25, UR11 ;  /* 0x0000000b00197c82 */ /* 0x000fe20008000000 */
[----:B------:R-:W-:Y:S01]  /*6920*/  UIADD3 UR30, UR6, 0x180, URZ ;  /* 0x00000180061e7890 */ /* 0x000fe2000fffe03f */
[----:B------:R-:W-:Y:S01]  /*6930*/  UMOV UR28, UR10 ;  /* 0x0000000a001c7c82 */ /* 0x000fe20008000000 */
[----:B------:R-:W-:Y:S01]  /*6940*/  UMOV UR29, UR11 ;  /* 0x0000000b001d7c82 */ /* 0x000fe20008000000 */
[----:B------:R-:W-:Y:S01]  /*6950*/  UIADD3 UR34, UR6, 0x200, URZ ;  /* 0x0000020006227890 */ /* 0x000fe2000fffe03f */
[----:B--2---:R-:W-:Y:S01]  /*6960*/  SHF.R.U32.HI R10, RZ, 0x7, R10 ;  /* 0x00000007ff0a7819 */ /* 0x004fe2000001160a */
[----:B------:R-:W-:Y:S01]  /*6970*/  UMOV UR32, UR10 ;  /* 0x0000000a00207c82 */ /* 0x000fe20008000000 */
[----:B------:R-:W-:Y:S01]  /*6980*/  UMOV UR33, UR11 ;  /* 0x0000000b00217c82 */ /* 0x000fe20008000000 */
[----:B------:R-:W-:-:S02]  /*6990*/  UIADD3 UR58, UR6, 0x2, URZ ;  /* 0x00000002063a7890 */ /* 0x000fc4000fffe03f */
[----:B------:R-:W-:Y:S01]  /*69a0*/  VIADD R0, R10, 0x8 ;  /* 0x000000080a007836 */ /* 0x000fe20000000000 */
        /* <DEDUP_REMOVED lines=579> */
.L_x_7063:
[----:B------:R-:W0:Y:S01]  /*8de0*/  S2UR UR10, SR_CgaCtaId ;  /* 0x00000000000a79c3 */ /* 0x000e220000008800 */
[----:B------:R-:W-:Y:S01]  /*8df0*/  UMOV UR6, 0x400 ;  /* 0x0000040000067882 */ /* 0x000fe20000000000 */
[----:B------:R-:W-:Y:S01]  /*8e00*/  SHF.L.U32 R0, R20, 0x1f, RZ ;  /* 0x0000001f14007819 */ /* 0x000fe200000006ff */
[----:B0-----:R-:W-:-:S04]  /*8e10*/  ULEA UR6, UR10, UR6, 0x18 ;  /* 0x000000060a067291 */ /* 0x001fc8000f8ec03f */
[----:B------:R-:W-:-:S09]  /*8e20*/  ULEA UR6, UR7, UR6, 0x3 ;  /* 0x0000000607067291 */ /* 0x000fd2000f8e183f */
[----:B------:R0:W1:Y:S01]  /*8e30*/  SYNCS.PHASECHK.TRANS64.TRYWAIT P2, [UR6+0x34850], R0 ;  /* 0x03485000ff0075a7 */ /* 0x0000620008040146 */
[----:B------:R-:W-:Y:S05]  /*8e40*/  @!P0 BRA `(.L_x_7064) ;  /* 0x0000000000048947 */ /* 0x000fea0003800000 */
[----:B------:R-:W-:Y:S01]  /*8e50*/  BPT.TRAP 0x1 ;  /* 0x000000040000795c */ /* 0x000fe20000300000 */
.L_x_7064:
[----:B-1----:R-:W-:Y:S05]  /*8e60*/  @P2 BRA `(.L_x_7062) ;  /* 0x0000000000082947 */ /* 0x002fea0003800000 */
[----:B------:R-:W1:Y:S02]  /*8e70*/  SYNCS.PHASECHK.TRANS64.TRYWAIT P2, [UR6+0x34850], R0 ;  /* 0x03485000ff0075a7 */ /* 0x000e640008040146 */
[----:B-1----:R-:W-:Y:S05]  /*8e80*/  @!P2 BRA `(.L_x_7065) ;  /* 0x000000ac0034a947 */ /* 0x002fea0003800000 */
.L_x_7062:
[----:B------:R-:W2:Y:S01]  /*8e90*/  S2UR UR10, SR_CgaCtaId ;  /* 0x00000000000a79c3 */ /* 0x000ea20000008800 */
[----:B------:R-:W-:Y:S01]  /*8ea0*/  UMOV UR6, 0x400 ;  /* 0x0000040000067882 */ /* 0x000fe20000000000 */
[----:B------:R-:W-:Y:S01]  /*8eb0*/  WARPGROUP.ARRIVE ;  /* 0x00000000000079c5 */ /* 0x000fe20000000000 */
[----:B------:R-:W-:Y:S01]  /*8ec0*/  UMOV UR11, 0x40000040 ;  /* 0x40000040000b7882 */ /* 0x000fe20000000000 */
[----:B------:R-:W-:-:S04]  /*8ed0*/  FMNMX.FTZ R10, R168, R21, !PT ;  /* 0x00000015a80a7209 */ /* 0x000fc80007810000 */
[----:B------:R-:W3:Y:S01]  /*8ee0*/  S2R R235, SR_TID.X ;  /* 0x0000000000eb7919 */ /* 0x000ee20000002100 */
[C---:B------:R-:W-:Y:S01]  /*8ef0*/  ISETP.GT.AND P2, PT, R14.reuse, RZ, PT ;  /* 0x000000ff0e00720c */ /* 0x040fe20003f44270 */
[----:B------:R-:W-:Y:S01]  /*8f00*/  VIADD R14, R14, 0xffffffff ;  /* 0xffffffff0e0e7836 */ /* 0x000fe20000000000 */
[----:B-1----:R-:W-:-:S04]  /*8f10*/  FMNMX.FTZ R11, R169, R10, !PT ;  /* 0x0000000aa90b7209 */ /* 0x002fc80007810000 */
[----:B------:R-:W-:-:S04]  /*8f20*/  FMNMX.FTZ R10, R172, R11, !PT ;  /* 0x0000000bac0a7209 */ /* 0x000fc80007810000 */
[----:B------:R-:W-:-:S04]  /*8f30*/  FMNMX.FTZ R11, R173, R10, !PT ;  /* 0x0000000aad0b7209 */ /* 0x000fc80007810000 */
[----:B------:R-:W-:Y:S01]  /*8f40*/  FMNMX.FTZ R10, R160, R11, !PT ;  /* 0x0000000ba00a7209 */ /* 0x000fe20007810000 */
[----:B--2---:R-:W-:-:S03]  /*8f50*/  ULEA UR6, UR10, UR6, 0x18 ;  /* 0x000000060a067291 */ /* 0x004fc6000f8ec03f */
[----:B------:R-:W-:-:S04]  /*8f60*/  FMNMX.FTZ R11, R161, R10, !PT ;  /* 0x0000000aa10b7209 */ /* 0x000fc80007810000 */
[----:B------:R-:W-:Y:S01]  /*8f70*/  FMNMX.FTZ R10, R164, R11, !PT ;  /* 0x0000000ba40a7209 */ /* 0x000fe20007810000 */
[----:B0-----:R-:W-:-:S03]  /*8f80*/  IMAD.U32 R0, RZ, RZ, UR6 ;  /* 0x00000006ff007e24 */ /* 0x001fc6000f8e00ff */
[----:B------:R-:W-:Y:S02]  /*8f90*/  FMNMX.FTZ R11, R165, R10, !PT ;  /* 0x0000000aa50b7209 */ /* 0x000fe40007810000 */
[----:B------:R-:W-:Y:S02]  /*8fa0*/  R2UR UR6, R0 ;  /* 0x00000000000672ca */ /* 0x000fe400000e0000 */
[----:B------:R-:W-:Y:S02]  /*8fb0*/  FMNMX.FTZ R10, R152, R11, !PT ;  /* 0x0000000b980a7209 */ /* 0x000fe40007810000 */
[----:B---3--:R-:W-:Y:S02]  /*8fc0*/  SHF.R.U32.HI R235, RZ, 0x7, R235 ;  /* 0x00000007ffeb7819 */ /* 0x008fe400000116eb */
[----:B------:R-:W-:-:S04]  /*8fd0*/  FMNMX.FTZ R11, R153, R10, !PT ;  /* 0x0000000a990b7209 */ /* 0x000fc80007810000 */
[----:B------:R-:W-:-:S03]  /*8fe0*/  FMNMX.FTZ R10, R156, R11, !PT ;  /* 0x0000000b9c0a7209 */ /* 0x000fc60007810000 */
[----:B------:R-:W-:Y:S01]  /*8ff0*/  UIADD3 UR6, UR6, 0x400, URZ ;  /* 0x0000040006067890 */ /* 0x000fe2000fffe03f */
[----:B------:R-:W-:-:S03]  /*9000*/  FMNMX.FTZ R11, R157, R10, !PT ;  /* 0x0000000a9d0b7209 */ /* 0x000fc60007810000 */
[----:B------:R-:W-:Y:S01]  /*9010*/  USHF.R.U32.HI UR6, URZ, 0x4, UR6 ;  /* 0x000000043f067899 */ /* 0x000fe20008011606 */
[----:B------:R-:W-:-:S03]  /*9020*/  FMNMX.FTZ R10, R144, R11, !PT ;  /* 0x0000000b900a7209 */ /* 0x000fc60007810000 */
[----:B------:R-:W-:Y:S01]  /*9030*/  ULOP3.LUT UR6, UR6, 0x3fff, URZ, 0xc0, !UPT ;  /* 0x00003fff06067892 */ /* 0x000fe2000f8ec03f */
[----:B------:R-:W-:-:S03]  /*9040*/  FMNMX.FTZ R11, R145, R10, !PT ;  /* 0x0000000a910b7209 */ /* 0x000fc60007810000 */
        /* <DEDUP_REMOVED lines=35> */
[----:B------:R-:W0:Y:S01]  /*9280*/  LDC R11, c[0x0][0x988] ;  /* 0x00026200ff0b7b82 */ /* 0x000e220000000800 */
[----:B------:R-:W-:Y:S02]  /*9290*/  WARPGROUP.DEPBAR.LE gsb0, 0x0 ;  /* 0x00008000000079c5 */ /* 0x000fe40000010000 */
[----:B------:R-:W-:Y:S01]  /*92a0*/  WARPGROUP.ARRIVE ;  /* 0x00000000000079c5 */ /* 0x000fe20000000000 */
[----:B------:R-:W-:-:S05]  /*92b0*/  FMNMX.FTZ R177, R93, R10, !PT ;  /* 0x0000000a5db17209 */ /* 0x000fca0007810000 */
[----:B------:R-:W-:Y:S01]  /*92c0*/  HGMMA.64x128x16.F32.BF16 R24, R180, gdesc[UR8].tnspB, R24, gsb0 ;  /* 0x41e00008b4187df0 */ /* 0x000fe20008001818 */
[----:B------:R-:W-:Y:S01]  /*92d0*/  UIADD3 UR10, UR6, 0x100, URZ ;  /* 0x00000100060a7890 */ /* 0x000fe2000fffe03f */
[----:B------:R-:W1:Y:S01]  /*92e0*/  SHFL.BFLY PT, R10, R177, 0x2, 0x1f ;  /* 0x0c401f00b10a7f89 */ /* 0x000e6200000e0000 */
[----:B------:R-:W-:Y:S01]  /*92f0*/  UMOV UR11, 0x40000040 ;  /* 0x40000040000b7882 */ /* 0x000fe20000000000 */
[----:B-1----:R-:W-:-:S05]  /*9300*/  FMNMX.FTZ R178, R177, R10, !PT ;  /* 0x0000000ab1b27209 */ /* 0x002fca0007810000 */
[----:B------:R-:W1:Y:S02]  /*9310*/  SHFL.BFLY PT, R179, R178, 0x1, 0x1f ;  /* 0x0c201f00b2b37f89 */ /* 0x000e6400000e0000 */
[----:B-1----:R-:W-:-:S05]  /*9320*/  FMNMX.FTZ R10, R178, R179, !PT ;  /* 0x000000b3b20a7209 */ /* 0x002fca0007810000 */
[C---:B0-----:R-:W-:Y:S01]  /*9330*/  FMUL.FTZ R176, R10.reuse, R11 ;  /* 0x0000000b0ab07220 */ /* 0x041fe20000410000 */
        /* <DEDUP_REMOVED lines=24> */
[----:B------:R-:W-:Y:S01]  /*94c0*/  FMUL.FTZ R20, R20, R11 ;  /* 0x0000000b14147220 */ /* 0x000fe20000410000 */
[----:B------:R-:W-:Y:S08]  /*94d0*/  MUFU.EX2 R21, R21 ;  /* 0x0000001500157308 */ /* 0x000ff00000000800 */
[----:B------:R-:W0:Y:S08]  /*94e0*/  MUFU.EX2 R20, R20 ;  /* 0x0000001400147308 */ /* 0x000e300000000800 */
[----:B------:R-:W1:Y:S08]  /*94f0*/  MUFU.EX2 R168, R168 ;  /* 0x000000a800a87308 */ /* 0x000e700000000800 */
[----:B------:R-:W2:Y:S01]  /*9500*/  MUFU.EX2 R178, R178 ;  /* 0x000000b200b27308 */ /* 0x000ea20000000800 */
[----:B0-----:R-:W-:-:S07]  /*9510*/  FFMA.FTZ R13, R20, R13, R21 ;  /* 0x0000000d140d7223 */ /* 0x001fce0000010015 */
[----:B------:R-:W-:Y:S01]  /*9520*/  MUFU.EX2 R169, R169 ;  /* 0x000000a900a97308 */ /* 0x000fe20000000800 */
[----:B-1----:R-:W-:-:S07]  /*9530*/  FADD.FTZ R13, R168, R13 ;  /* 0x0000000da80d7221 */ /* 0x002fce0000010000 */
[----:B------:R-:W-:Y:S08]  /*9540*/  MUFU.EX2 R173, R173 ;  /* 0x000000ad00ad7308 */ /* 0x000ff00000000800 */
[----:B------:R-:W-:Y:S01]  /*9550*/  MUFU.EX2 R161, R161 ;  /* 0x000000a100a17308 */ /* 0x000fe20000000800 */
[----:B------:R-:W-:Y:S02]  /*9560*/  WARPGROUP.DEPBAR.LE gsb0, 0x0 ;  /* 0x00008000000079c5 */ /* 0x000fe40000010000 */
[----:B------:R-:W-:Y:S01]  /*9570*/  WARPGROUP.ARRIVE ;  /* 0x00000000000079c5 */ /* 0x000fe20000000000 */
[-CC-:B------:R-:W-:Y:S01]  /*9580*/  FFMA.FTZ R180, R160, R11.reuse, -R176.reuse ;  /* 0x0000000ba0b47223 */ /* 0x180fe200000108b0 */
[----:B------:R-:W-:-:S03]  /*9590*/  FFMA.FTZ R182, R164, R11, -R176 ;  /* 0x0000000ba4b67223 */ /* 0x000fc600000108b0 */
[----:B------:R-:W-:Y:S01]  /*95a0*/  MUFU.EX2 R165, R165 ;  /* 0x000000a500a57308 */ /* 0x000fe20000000800 */
[----:B------:R-:W-:Y:S01]  /*95b0*/  HGMMA.64x128x16.F32.BF16 R24, R184, gdesc[UR8].tnspB, R24, gsb0 ;  /* 0x41e00008b8187df0 */ /* 0x000fe20008001818 */
[----:B------:R-:W-:Y:S01]  /*95c0*/  UIADD3 UR10, UR6, 0x180, URZ ;  /* 0x00000180060a7890 */ /* 0x000fe2000fffe03f */
[----:B------:R-:W-:-:S05]  /*95d0*/  UMOV UR11, 0x40000040 ;  /* 0x40000040000b7882 */ /* 0x000fca0000000000 */
        /* <DEDUP_REMOVED lines=114> */
[----:B------:R-:W-:Y:S01]  /*9d00*/  FMNMX.FTZ R133, R103, R112, !PT ;  /* 0x0000007067857209 */ /* 0x000fe20007810000 */
[----:B------:R-:W-:Y:S01]  /*9d10*/  UIADD3 UR10, UR6, 0x480, URZ ;  /* 0x00000480060a7890 */ /* 0x000fe2000fffe03f */
[----:B------:R-:W-:Y:S01]  /*9d20*/  MUFU.EX2 R204, R204 ;  /* 0x000000cc00cc7308 */ /* 0x000fe20000000800 */
[----:B------:R-:W-:Y:S01]  /*9d30*/  UMOV UR11, 0x40000040 ;  /* 0x40000040000b7882 */ /* 0x000fe20000000000 */
[----:B------:R-:W-:Y:S01]  /*9d40*/  FMNMX.FTZ R112, R90, R133, !PT ;  /* 0x000000855a707209 */ /* 0x000fe20007810000 */
[----:B------:R-:W-:-:S03]  /*9d50*/  UIADD3 UR6, UR6, 0x500, URZ ;  /* 0x0000050006067890 */ /* 0x000fc6000fffe03f */
[----:B------:R-:W-:Y:S02]  /*9d60*/  FMNMX.FTZ R133, R91, R112, !PT ;  /* 0x000000705b857209 */ /* 0x000fe40007810000 */
[----:B------:R-:W-:Y:S02]  /*9d70*/  MUFU.EX2 R206, R206 ;  /* 0x000000ce00ce7308 */ /* 0x000fe40000000800 */
        /* <DEDUP_REMOVED lines=13> */
[----:B------:R-:W-:Y:S08]  /*9e50*/  MUFU.EX2 R208, R208 ;  /* 0x000000d000d07308 */ /* 0x000ff00000000800 */
[----:B------:R-:W-:Y:S01]  /*9e60*/  MUFU.EX2 R210, R210 ;  /* 0x000000d200d27308 */ /* 0x000fe20000000800 */
[----:B0-----:R-:W-:Y:S01]  /*9e70*/  FMNMX.FTZ R92, R133, R104, !PT ;  /* 0x00000068855c7209 */ /* 0x001fe20007810000 */
[----:B------:R-:W-:-:S06]  /*9e80*/  @!P1 IMAD R133, R2, 0x8, R0 ;  /* 0x0000000802859824 */ /* 0x000fcc00078e0200 */
[----:B------:R0:W-:Y:S01]  /*9e90*/  MUFU.EX2 R104, R116 ;  /* 0x0000007400687308 */ /* 0x0001e20000000800 */
[C---:B------:R-:W-:Y:S01]  /*9ea0*/  FADD.FTZ R108, -R92.reuse, R15 ;  /* 0x0000000f5c6c7221 */ /* 0x040fe20000010100 */
[-C--:B------:R-:W-:Y:S01]  /*9eb0*/  FMUL.FTZ R112, R92, R11.reuse ;  /* 0x0000000b5c707220 */ /* 0x080fe20000410000 */
[----:B------:R-:W-:Y:S02]  /*9ec0*/  @!P1 VIADD R133, R133, 0x34840 ;  /* 0x0003484085859836 */ /* 0x000fe40000000000 */
[-C--:B------:R-:W-:Y:S01]  /*9ed0*/  FMUL.FTZ R93, R108, R11.reuse ;  /* 0x0000000b6c5d7220 */ /* 0x080fe20000410000 */
[-CC-:B------:R-:W-:Y:S01]  /*9ee0*/  FFMA.FTZ R108, R170, R11.reuse, -R112.reuse ;  /* 0x0000000baa6c7223 */ /* 0x180fe20000010870 */
[-CC-:B------:R-:W-:Y:S01]  /*9ef0*/  FFMA.FTZ R177, R171, R11.reuse, -R112.reuse ;  /* 0x0000000babb17223 */ /* 0x180fe20000010870 */
[-CC-:B------:R-:W-:Y:S01]  /*9f00*/  FFMA.FTZ R179, R174, R11.reuse, -R112.reuse ;  /* 0x0000000baeb37223 */ /* 0x180fe20000010870 */
[-CC-:B0-----:R-:W-:Y:S01]  /*9f10*/  FFMA.FTZ R116, R175, R11.reuse, -R112.reuse ;  /* 0x0000000baf747223 */ /* 0x181fe20000010870 */
[-CC-:B------:R-:W-:Y:S01]  /*9f20*/  FFMA.FTZ R181, R162, R11.reuse, -R112.reuse ;  /* 0x0000000ba2b57223 */ /* 0x180fe20000010870 */
[----:B------:R-:W-:Y:S01]  /*9f30*/  MUFU.EX2 R93, R93 ;  /* 0x0000005d005d7308 */ /* 0x000fe20000000800 */
[-CC-:B------:R-:W-:Y:S01]  /*9f40*/  FFMA.FTZ R120, R163, R11.reuse, -R112.reuse ;  /* 0x0000000ba3787223 */ /* 0x180fe20000010870 */
[-CC-:B------:R-:W-:Y:S01]  /*9f50*/  FFMA.FTZ R183, R166, R11.reuse, -R112.reuse ;  /* 0x0000000ba6b77223 */ /* 0x180fe20000010870 */
[-CC-:B------:R-:W-:Y:S01]  /*9f60*/  FFMA.FTZ R201, R122, R11.reuse, -R112.reuse ;  /* 0x0000000b7ac97223 */ /* 0x180fe20000010870 */
[-CC-:B------:R-:W-:Y:S01]  /*9f70*/  FFMA.FTZ R144, R167, R11.reuse, -R112.reuse ;  /* 0x0000000ba7907223 */ /* 0x180fe20000010870 */
[-CC-:B------:R-:W-:Y:S01]  /*9f80*/  FFMA.FTZ R195, R142, R11.reuse, -R112.reuse ;  /* 0x0000000b8ec37223 */ /* 0x180fe20000010870 */
[----:B--2---:R-:W-:Y:S01]  /*9f90*/  FADD.FTZ R142, R178, R13 ;  /* 0x0000000db28e7221 */ /* 0x004fe20000010000 */
        /* <DEDUP_REMOVED lines=23> */
[-CC-:B------:R-:W-:Y:S01]  /*a110*/  FFMA.FTZ R199, R135, R11.reuse, -R112.reuse ;  /* 0x0000000b87c77223 */ /* 0x180fe20000010870 */
[-C--:B------:R-:W-:Y:S01]  /*a120*/  FFMA.FTZ R203, R126, R11.reuse, -R112 ;  /* 0x0000000b7ecb7223 */ /* 0x080fe20000010870 */
[----:B------:R-:W0:Y:S01]  /*a130*/  MUFU.EX2 R116, R116 ;  /* 0x0000007400747308 */ /* 0x000e220000000800 */
[----:B-1----:R-:W-:Y:S01]  /*a140*/  FADD.FTZ R122, R177, R12 ;  /* 0x0000000cb17a7221 */ /* 0x002fe20000010000 */
[-C--:B------:R-:W-:Y:S01]  /*a150*/  FFMA.FTZ R12, R123, R11.reuse, -R112 ;  /* 0x0000000b7b0c7223 */ /* 0x080fe20000010870 */
[----:B------:R-:W-:Y:S01]  /*a160*/  FADD.FTZ R123, R169, R142 ;  /* 0x0000008ea97b7221 */ /* 0x000fe20000010000 */
[-CC-:B------:R-:W-:Y:S01]  /*a170*/  FFMA.FTZ R119, R119, R11.reuse, -R112.reuse ;  /* 0x0000000b77777223 */ /* 0x180fe20000010870 */
[-CC-:B------:R-:W-:Y:S01]  /*a180*/  FFMA.FTZ R107, R107, R11.reuse, -R112.reuse ;  /* 0x0000000b6b6b7223 */ /* 0x180fe20000010870 */
[-C--:B------:R-:W-:Y:S01]  /*a190*/  FFMA.FTZ R110, R110, R11.reuse, -R112 ;  /* 0x0000000b6e6e7223 */ /* 0x080fe20000010870 */
[----:B------:R-:W-:Y:S01]  /*a1a0*/  FADD.FTZ R142, R180, R123 ;  /* 0x0000007bb48e7221 */ /* 0x000fe20000010000 */
[----:B------:R-:W1:Y:S01]  /*a1b0*/  MUFU.EX2 R181, R181 ;  /* 0x000000b500b57308 */ /* 0x000e620000000800 */
[----:B--2---:R-:W-:Y:S01]  /*a1c0*/  FADD.FTZ R13, R179, R122 ;  /* 0x0000007ab30d7221 */ /* 0x004fe20000010000 */
[-C--:B------:R-:W-:Y:S01]  /*a1d0*/  FFMA.FTZ R111, R111, R11.reuse, -R112 ;  /* 0x0000000b6f6f7223 */ /* 0x080fe20000010870 */
[----:B------:R-:W-:Y:S01]  /*a1e0*/  FADD.FTZ R123, R173, R142 ;  /* 0x0000008ead7b7221 */ /* 0x000fe20000010000 */
[-CC-:B------:R-:W-:Y:S01]  /*a1f0*/  FFMA.FTZ R99, R99, R11.reuse, -R112.reuse ;  /* 0x0000000b63637223 */ /* 0x180fe20000010870 */
[-CC-:B------:R-:W-:Y:S01]  /*a200*/  FFMA.FTZ R102, R102, R11.reuse, -R112.reuse ;  /* 0x0000000b66667223 */ /* 0x180fe20000010870 */
[-CC-:B------:R-:W-:Y:S01]  /*a210*/  FFMA.FTZ R103, R103, R11.reuse, -R112.reuse ;  /* 0x0000000b67677223 */ /* 0x180fe20000010870 */
[----:B------:R-:W-:Y:S01]  /*a220*/  FADD.FTZ R114, R182, R123 ;  /* 0x0000007bb6727221 */ /* 0x000fe20000010000 */
[----:B------:R-:W2:Y:S01]  /*a230*/  MUFU.EX2 R120, R120 ;  /* 0x0000007800787308 */ /* 0x000ea20000000800 */
[----:B0-----:R-:W-:Y:S01]  /*a240*/  FADD.FTZ R122, R116, R13 ;  /* 0x0000000d747a7221 */ /* 0x001fe20000010000 */
[-C--:B------:R-:W-:Y:S01]  /*a250*/  FFMA.FTZ R90, R90, R11.reuse, -R112 ;  /* 0x0000000b5a5a7223 */ /* 0x080fe20000010870 */
[----:B------:R-:W-:Y:S01]  /*a260*/  FADD.FTZ R123, R161, R114 ;  /* 0x00000072a17b7221 */ /* 0x000fe20000010000 */
[-CC-:B------:R-:W-:Y:S01]  /*a270*/  FFMA.FTZ R91, R91, R11.reuse, -R112.reuse ;  /* 0x0000000b5b5b7223 */ /* 0x180fe20000010870 */
[-CC-:B------:R-:W-:Y:S01]  /*a280*/  FFMA.FTZ R94, R94, R11.reuse, -R112.reuse ;  /* 0x0000000b5e5e7223 */ /* 0x180fe20000010870 */
[----:B------:R-:W-:Y:S01]  /*a290*/  FFMA.FTZ R95, R95, R11, -R112 ;  /* 0x0000000b5f5f7223 */ /* 0x000fe20000010870 */
[----:B------:R-:W-:Y:S01]  /*a2a0*/  F2FP.BF16.F32.PACK_AB R179, R116, R179 ;  /* 0x000000b374b3723e */ /* 0x000fe200000010ff */
[----:B------:R-:W0:Y:S01]  /*a2b0*/  MUFU.EX2 R183, R183 ;  /* 0x000000b700b77308 */ /* 0x000e220000000800 */
[----:B-1----:R-:W-:Y:S01]  /*a2c0*/  FADD.FTZ R13, R181, R122 ;  /* 0x0000007ab50d7221 */ /* 0x002fe20000010000 */
[----:B------:R-:W-:-:S02]  /*a2d0*/  F2FP.BF16.F32.PACK_AB R177, R177, R108 ;  /* 0x0000006cb1b1723e */ /* 0x000fc400000010ff */
[----:B------:R-:W-:Y:S02]  /*a2e0*/  IADD3 R131, -R235, 0xb, RZ ;  /* 0x0000000beb837810 */ /* 0x000fe40007ffe1ff */
[----:B------:R-:W-:Y:S02]  /*a2f0*/  @!P1 PRMT R133, RZ, 0x654, R133 ;  /* 0x00000654ff859816 */ /* 0x000fe40000000085 */
[----:B------:R-:W1:Y:S01]  /*a300*/  MUFU.EX2 R144, R144 ;  /* 0x0000009000907308 */ /* 0x000e620000000800 */
[C---:B--2---:R-:W-:Y:S01]  /*a310*/  FADD.FTZ R122, R120.reuse, R13 ;  /* 0x0000000d787a7221 */ /* 0x044fe20000010000 */
[----:B------:R-:W-:Y:S02]  /*a320*/  F2FP.BF16.F32.PACK_AB R178, R169, R178 ;  /* 0x000000b2a9b2723e */ /* 0x000fe400000010ff */
[----:B------:R-:W-:Y:S02]  /*a330*/  F2FP.BF16.F32.PACK_AB R180, R173, R180 ;  /* 0x000000b4adb4723e */ /* 0x000fe400000010ff */
[----:B------:R-:W-:-:S02]  /*a340*/  F2FP.BF16.F32.PACK_AB R181, R120, R181 ;  /* 0x000000b578b5723e */ /* 0x000fc400000010ff */
[----:B------:R-:W2:Y:S01]  /*a350*/  MUFU.EX2 R185, R185 ;  /* 0x000000b900b97308 */ /* 0x000ea20000000800 */
[----:B0-----:R-:W-:Y:S01]  /*a360*/  FADD.FTZ R13, R183, R122 ;  /* 0x0000007ab70d7221 */ /* 0x001fe20000010000 */
[----:B------:R-:W-:Y:S01]  /*a370*/  FADD.FTZ R122, R184, R123 ;  /* 0x0000007bb87a7221 */ /* 0x000fe20000010000 */
[----:B------:R-:W-:Y:S02]  /*a380*/  F2FP.BF16.F32.PACK_AB R182, R161, R182 ;  /* 0x000000b6a1b6723e */ /* 0x000fe400000010ff */
[C---:B------:R-:W-:Y:S01]  /*a390*/  F2FP.BF16.F32.PACK_AB R184, R165.reuse, R184 ;  /* 0x000000b8a5b8723e */ /* 0x040fe200000010ff */
[----:B------:R-:W-:Y:S02]  /*a3a0*/  FADD.FTZ R123, R165, R122 ;  /* 0x0000007aa57b7221 */ /* 0x000fe40000010000 */
[----:B------:R-:W0:Y:S01]  /*a3b0*/  MUFU.EX2 R124, R124 ;  /* 0x0000007c007c7308 */ /* 0x000e220000000800 */
[C---:B-1----:R-:W-:Y:S01]  /*a3c0*/  FADD.FTZ R118, R144.reuse, R13 ;  /* 0x0000000d90767221 */ /* 0x042fe20000010000 */
[----:B------:R-:W-:-:S06]  /*a3d0*/  F2FP.BF16.F32.PACK_AB R183, R144, R183 ;  /* 0x000000b790b7723e */ /* 0x000fcc00000010ff */
[----:B------:R-:W1:Y:S01]  /*a3e0*/  MUFU.EX2 R187, R187 ;  /* 0x000000bb00bb7308 */ /* 0x000e620000000800 */
[----:B--2---:R-:W-:Y:S01]  /*a3f0*/  FADD.FTZ R13, R185, R118 ;  /* 0x00000076b90d7221 */ /* 0x004fe20000010000 */
[----:B------:R-:W-:Y:S01]  /*a400*/  FADD.FTZ R118, R186, R123 ;  /* 0x0000007bba767221 */ /* 0x000fe20000010000 */
[----:B------:R-:W-:-:S05]  /*a410*/  F2FP.BF16.F32.PACK_AB R186, R153, R186 ;  /* 0x000000ba99ba723e */ /* 0x000fca00000010ff */
[----:B------:R-:W2:Y:S01]  /*a420*/  MUFU.EX2 R128, R128 ;  /* 0x0000008000807308 */ /* 0x000ea20000000800 */
[----:B0-----:R-:W-:Y:S01]  /*a430*/  FADD.FTZ R106, R124, R13 ;  /* 0x0000000d7c6a7221 */ /* 0x001fe20000010000 */
[----:B------:R-:W-:Y:S01]  /*a440*/  FFMA.FTZ R13, R98, R11, -R112 ;  /* 0x0000000b620d7223 */ /* 0x000fe20000010870 */
[----:B------:R-:W-:-:S05]  /*a450*/  F2FP.BF16.F32.PACK_AB R185, R124, R185 ;  /* 0x000000b97cb9723e */ /* 0x000fca00000010ff */
[----:B------:R-:W0:Y:S01]  /*a460*/  MUFU.EX2 R189, R189 ;  /* 0x000000bd00bd7308 */ /* 0x000e220000000800 */
[----:B-1----:R-:W-:Y:S01]  /*a470*/  FADD.FTZ R123, R187, R106 ;  /* 0x0000006abb7b7221 */ /* 0x002fe20000010000 */
[----:B------:R-:W-:Y:S02]  /*a480*/  WARPGROUP.DEPBAR.LE gsb0, 0x0 ;  /* 0x00008000000079c5 */ /* 0x000fe40000010000 */
[----:B------:R-:W-:Y:S01]  /*a490*/  WARPGROUP.ARRIVE ;  /* 0x00000000000079c5 */ /* 0x000fe20000000000 */
[----:B------:R-:W-:Y:S02]  /*a4a0*/  F2FP.BF16.F32.PACK_AB R212, R97, R96 ;  /* 0x0000006061d4723e */ /* 0x000fe400000010ff */
[----:B------:R-:W-:Y:S01]  /*a4b0*/  F2FP.BF16.F32.PACK_AB R214, R101, R100 ;  /* 0x0000006465d6723e */ /* 0x000fe200000010ff */
[----:B------:R-:W1:Y:S01]  /*a4c0*/  MUFU.EX2 R140, R140 ;  /* 0x0000008c008c7308 */ /* 0x000e620000000800 */
[C---:B--2---:R-:W-:Y:S01]  /*a4d0*/  FADD.FTZ R106, R128.reuse, R123 ;  /* 0x0000007b806a7221 */ /* 0x044fe20000010000 */
[----:B------:R-:W-:Y:S01]  /*a4e0*/  HGMMA.64x128x16.F32.BF16 R24, R216, gdesc[UR8].tnspB, R24, gsb0 ;  /* 0x41e00008d8187df0 */ /* 0x000fe20008001818 */
[----:B------:R-:W-:-:S05]  /*a4f0*/  F2FP.BF16.F32.PACK_AB R187, R128, R187 ;  /* 0x000000bb80bb723e */ /* 0x000fca00000010ff */
[----:B------:R-:W2:Y:S01]  /*a500*/  MUFU.EX2 R191, R191 ;  /* 0x000000bf00bf7308 */ /* 0x000ea20000000800 */
[----:B0-----:R-:W-:-:S07]  /*a510*/  FADD.FTZ R123, R189, R106 ;  /* 0x0000006abd7b7221 */ /* 0x001fce0000010000 */
[----:B------:R0:W-:Y:S01]  /*a520*/  MUFU.EX2 R114, R127 ;  /* 0x0000007f00727308 */ /* 0x0001e20000000800 */
[C---:B-1----:R-:W-:Y:S01]  /*a530*/  FADD.FTZ R106, R140.reuse, R123 ;  /* 0x0000007b8c6a7221 */ /* 0x042fe20000010000 */
[----:B------:R-:W-:-:S06]  /*a540*/  F2FP.BF16.F32.PACK_AB R189, R140, R189 ;  /* 0x000000bd8cbd723e */ /* 0x000fcc00000010ff */
[----:B------:R-:W1:Y:S01]  /*a550*/  MUFU.EX2 R132, R132 ;  /* 0x0000008400847308 */ /* 0x000e620000000800 */
[----:B0-----:R-:W-:-:S04]  /*a560*/  FADD.FTZ R127, R153, R118 ;  /* 0x00000076997f7221 */ /* 0x001fc80000010000 */
[----:B------:R-:W-:Y:S01]  /*a570*/  FADD.FTZ R118, R188, R127 ;  /* 0x0000007fbc767221 */ /* 0x000fe20000010000 */
[C---:B------:R-:W-:Y:S02]  /*a580*/  F2FP.BF16.F32.PACK_AB R188, R145.reuse, R188 ;  /* 0x000000bc91bc723e */ /* 0x040fe400000010ff */
[----:B------:R-:W0:Y:S01]  /*a590*/  MUFU.EX2 R193, R193 ;  /* 0x000000c100c17308 */ /* 0x000e220000000800 */
[----:B------:R-:W-:-:S04]  /*a5a0*/  FADD.FTZ R127, R145, R118 ;  /* 0x00000076917f7221 */ /* 0x000fc80000010000 */
[----:B------:R-:W-:Y:S01]  /*a5b0*/  FADD.FTZ R118, R190, R127 ;  /* 0x0000007fbe767221 */ /* 0x000fe20000010000 */
[C---:B------:R-:W-:Y:S02]  /*a5c0*/  F2FP.BF16.F32.PACK_AB R190, R149.reuse, R190 ;  /* 0x000000be95be723e */ /* 0x040fe400000010ff */
[----:B------:R-:W3:Y:S01]  /*a5d0*/  MUFU.EX2 R136, R136 ;  /* 0x0000008800887308 */ /* 0x000ee20000000800 */
[----:B------:R-:W-:-:S04]  /*a5e0*/  FADD.FTZ R123, R149, R118 ;  /* 0x00000076957b7221 */ /* 0x000fc80000010000 */
[----:B------:R-:W-:Y:S01]  /*a5f0*/  FADD.FTZ R112, R192, R123 ;  /* 0x0000007bc0707221 */ /* 0x000fe20000010000 */
[----:B------:R-:W-:Y:S02]  /*a600*/  F2FP.BF16.F32.PACK_AB R192, R137, R192 ;  /* 0x000000c089c0723e */ /* 0x000fe400000010ff */
[----:B------:R-:W4:Y:S08]  /*a610*/  MUFU.EX2 R195, R195 ;  /* 0x000000c300c37308 */ /* 0x000f300000000800 */
[----:B------:R2:W-:Y:S08]  /*a620*/  MUFU.EX2 R98, R115 ;  /* 0x0000007300627308 */ /* 0x0005f00000000800 */
[----:B------:R-:W5:Y:S01]  /*a630*/  MUFU.EX2 R138, R138 ;  /* 0x0000008a008a7308 */ /* 0x000f620000000800 */
[----:B--2---:R-:W-:Y:S01]  /*a640*/  FADD.FTZ R115, R191, R106 ;  /* 0x0000006abf737221 */ /* 0x004fe20000010000 */
[----:B-1----:R-:W-:-:S03]  /*a650*/  F2FP.BF16.F32.PACK_AB R191, R132, R191 ;  /* 0x000000bf84bf723e */ /* 0x002fc600000010ff */
[----:B------:R-:W-:Y:S01]  /*a660*/  FADD.FTZ R118, R132, R115 ;  /* 0x0000007384767221 */ /* 0x000fe20000010000 */
[----:B------:R-:W-:Y:S02]  /*a670*/  FADD.FTZ R115, R137, R112 ;  /* 0x0000007089737221 */ /* 0x000fe40000010000 */
[----:B------:R1:W-:Y:S08]  /*a680*/  MUFU.EX2 R15, R176 ;  /* 0x000000b0000f7308 */ /* 0x0003f00000000800 */
[----:B------:R-:W2:Y:S01]  /*a690*/  MUFU.EX2 R197, R197 ;  /* 0x000000c500c57308 */ /* 0x000ea20000000800 */
[----:B-1----:R-:W-:Y:S01]  /*a6a0*/  F2FP.BF16.F32.PACK_AB R176, R168, R21 ;  /* 0x00000015a8b0723e */ /* 0x002fe200000010ff */
[----:B0-----:R-:W-:Y:S01]  /*a6b0*/  FADD.FTZ R21, R193, R118 ;  /* 0x00000076c1157221 */ /* 0x001fe20000010000 */
[----:B------:R-:W-:Y:S01]  /*a6c0*/  FADD.FTZ R118, R194, R115 ;  /* 0x00000073c2767221 */ /* 0x000fe20000010000 */
[----:B---3--:R-:W-:-:S02]  /*a6d0*/  F2FP.BF16.F32.PACK_AB R193, R136, R193 ;  /* 0x000000c188c1723e */ /* 0x008fc400000010ff */
[----:B------:R-:W-:Y:S01]  /*a6e0*/  FADD.FTZ R112, R136, R21 ;  /* 0x0000001588707221 */ /* 0x000fe20000010000 */
[C---:B------:R-:W-:Y:S01]  /*a6f0*/  FADD.FTZ R115, R141.reuse, R118 ;  /* 0x000000768d737221 */ /* 0x040fe20000010000 */
[----:B------:R-:W0:Y:S01]  /*a700*/  MUFU.EX2 R130, R130 ;  /* 0x0000008200827308 */ /* 0x000e220000000800 */
[----:B------:R-:W-:Y:S01]  /*a710*/  F2FP.BF16.F32.PACK_AB R194, R141, R194 ;  /* 0x000000c28dc2723e */ /* 0x000fe200000010ff */
[----:B----4-:R-:W-:Y:S01]  /*a720*/  FADD.FTZ R21, R195, R112 ;  /* 0x00000070c3157221 */ /* 0x010fe20000010000 */
[----:B------:R-:W-:Y:S01]  /*a730*/  FADD.FTZ R116, R196, R115 ;  /* 0x00000073c4747221 */ /* 0x000fe20000010000 */
[C---:B-----5:R-:W-:Y:S02]  /*a740*/  F2FP.BF16.F32.PACK_AB R195, R138.reuse, R195 ;  /* 0x000000c38ac3723e */ /* 0x060fe400000010ff */
[----:B------:R-:W-:Y:S01]  /*a750*/  FADD.FTZ R112, R138, R21 ;  /* 0x000000158a707221 */ /* 0x000fe20000010000 */
[C---:B------:R-:W-:Y:S01]  /*a760*/  FADD.FTZ R115, R157.reuse, R116 ;  /* 0x000000749d737221 */ /* 0x040fe20000010000 */
[----:B------:R-:W1:Y:S01]  /*a770*/  MUFU.EX2 R134, R134 ;  /* 0x0000008600867308 */ /* 0x000e620000000800 */
[----:B------:R-:W-:Y:S01]  /*a780*/  F2FP.BF16.F32.PACK_AB R196, R157, R196 ;  /* 0x000000c49dc4723e */ /* 0x000fe200000010ff */
[----:B--2---:R-:W-:Y:S01]  /*a790*/  FADD.FTZ R21, R197, R112 ;  /* 0x00000070c5157221 */ /* 0x004fe20000010000 */
[----:B------:R-:W-:Y:S01]  /*a7a0*/  FADD.FTZ R112, R198, R115 ;  /* 0x00000073c6707221 */ /* 0x000fe20000010000 */
[----:B------:R-:W-:-:S04]  /*a7b0*/  F2FP.BF16.F32.PACK_AB R198, R129, R198 ;  /* 0x000000c681c6723e */ /* 0x000fc800000010ff */
[----:B------:R-:W2:Y:S01]  /*a7c0*/  MUFU.EX2 R199, R199 ;  /* 0x000000c700c77308 */ /* 0x000ea20000000800 */
[C---:B0-----:R-:W-:Y:S01]  /*a7d0*/  FADD.FTZ R21, R130.reuse, R21 ;  /* 0x0000001582157221 */ /* 0x041fe20000010000 */
[----:B------:R-:W-:-:S06]  /*a7e0*/  F2FP.BF16.F32.PACK_AB R197, R130, R197 ;  /* 0x000000c582c5723e */ /* 0x000fcc00000010ff */
[----:B------:R-:W0:Y:S01]  /*a7f0*/  MUFU.EX2 R201, R201 ;  /* 0x000000c900c97308 */ /* 0x000e220000000800 */
[----:B-1----:R-:W-:Y:S01]  /*a800*/  FADD.FTZ R116, R134, R21 ;  /* 0x0000001586747221 */ /* 0x002fe20000010000 */
[----:B------:R-:W-:-:S04]  /*a810*/  FADD.FTZ R21, R129, R112 ;  /* 0x0000007081157221 */ /* 0x000fc80000010000 */
[----:B------:R-:W-:Y:S01]  /*a820*/  FADD.FTZ R112, R200, R21 ;  /* 0x00000015c8707221 */ /* 0x000fe20000010000 */
[----:B------:R-:W-:Y:S01]  /*a830*/  F2FP.BF16.F32.PACK_AB R200, R121, R200 ;  /* 0x000000c879c8723e */ /* 0x000fe200000010ff */
[----:B------:R-:W1:Y:S01]  /*a840*/  MUFU.EX2 R12, R12 ;  /* 0x0000000c000c7308 */ /* 0x000e620000000800 */
[C---:B--2---:R-:W-:Y:S01]  /*a850*/  FADD.FTZ R116, R199.reuse, R116 ;  /* 0x00000074c7747221 */ /* 0x044fe20000010000 */
[----:B------:R-:W-:-:S06]  /*a860*/  F2FP.BF16.F32.PACK_AB R199, R199, R134 ;  /* 0x00000086c7c7723e */ /* 0x000fcc00000010ff */
[----:B------:R-:W2:Y:S01]  /*a870*/  MUFU.EX2 R203, R203 ;  /* 0x000000cb00cb7308 */ /* 0x000ea20000000800 */
[----:B0-----:R-:W-:-:S07]  /*a880*/  FADD.FTZ R21, R201, R116 ;  /* 0x00000074c9157221 */ /* 0x001fce0000010000 */
[----:B------:R-:W0:Y:S01]  /*a890*/  MUFU.EX2 R205, R205 ;  /* 0x000000cd00cd7308 */ /* 0x000e220000000800 */
[----:B-1----:R-:W-:-:S07]  /*a8a0*/  F2FP.BF16.F32.PACK_AB R201, R12, R201 ;  /* 0x000000c90cc9723e */ /* 0x002fce00000010ff */
[----:B------:R1:W-:Y:S01]  /*a8b0*/  MUFU.EX2 R108, R107 ;  /* 0x0000006b006c7308 */ /* 0x0003e20000000800 */
[----:B------:R-:W-:Y:S02]  /*a8c0*/  WARPGROUP.DEPBAR.LE gsb0, 0x0 ;  /* 0x00008000000079c5 */ /* 0x000fe40000010000 */
[----:B------:R3:W-:Y:S06]  /*a8d0*/  BAR.ARV R131, 0x100 ;  /* 0x000400830000751d */ /* 0x0007ec0000002000 */
[----:B-1----:R-:W-:Y:S01]  /*a8e0*/  FADD.FTZ R107, R121, R112 ;  /* 0x00000070796b7221 */ /* 0x002fe20000010000 */
[----:B------:R-:W-:Y:S01]  /*a8f0*/  FADD.FTZ R112, R12, R21 ;  /* 0x000000150c707221 */ /* 0x000fe20000010000 */
[----:B------:R-:W1:Y:S01]  /*a900*/  MUFU.EX2 R207, R207 ;  /* 0x000000cf00cf7308 */ /* 0x000e620000000800 */
[----:B------:R4:W-:Y:S01]  /*a910*/  @!P1 SYNCS.ARRIVE.TRANS64.RED.A1T0 RZ, [R133+URZ], RZ ;  /* 0x000000ff85ff99a7 */ /* 0x0009e2000810043f */
[----:B------:R-:W-:Y:S01]  /*a920*/  FADD.FTZ R116, R202, R107 ;  /* 0x0000006bca747221 */ /* 0x000fe20000010000 */
[----:B--2---:R-:W-:Y:S01]  /*a930*/  FADD.FTZ R21, R203, R112 ;  /* 0x00000070cb157221 */ /* 0x004fe20000010000 */
[----:B------:R-:W-:Y:S01]  /*a940*/  F2FP.BF16.F32.PACK_AB R218, R15, R104 ;  /* 0x000000680fda723e */ /* 0x000fe200000010ff */
[----:B------:R-:W-:Y:S01]  /*a950*/  FMUL.FTZ R24, R24, R20 ;  /* 0x0000001418187220 */ /* 0x000fe20000410000 */
[----:B------:R-:W-:Y:S01]  /*a960*/  FADD.FTZ R107, R125, R116 ;  /* 0x000000747d6b7221 */ /* 0x000fe20000010000 */
[----:B------:R-:W-:Y:S01]  /*a970*/  FADD.FTZ R112, R114, R21 ;  /* 0x0000001572707221 */ /* 0x000fe20000010000 */
[----:B------:R-:W2:Y:S01]  /*a980*/  MUFU.EX2 R106, R119 ;  /* 0x00000077006a7308 */ /* 0x000ea20000000800 */
[----:B----4-:R-:W-:-:S02]  /*a990*/  IMAD.U32 R133, RZ, RZ, UR7 ;  /* 0x00000007ff857e24 */ /* 0x010fc4000f8e00ff */
[----:B------:R-:W-:Y:S01]  /*a9a0*/  FADD.FTZ R116, R204, R107 ;  /* 0x0000006bcc747221 */ /* 0x000fe20000010000 */
[----:B0-----:R-:W-:Y:S01]  /*a9b0*/  FADD.FTZ R21, R205, R112 ;  /* 0x00000070cd157221 */ /* 0x001fe20000010000 */
[----:B------:R-:W-:Y:S01]  /*a9c0*/  R2UR UR7, R2 ;  /* 0x00000000020772ca */ /* 0x000fe200000e0000 */
[----:B------:R-:W-:Y:S02]  /*a9d0*/  @!P1 IMAD R133, R133, 0x8, R0 ;  /* 0x0000000885859824 */ /* 0x000fe400078e0200 */
[----:B------:R-:W-:Y:S01]  /*a9e0*/  FADD.FTZ R107, R113, R116 ;  /* 0x00000074716b7221 */ /* 0x000fe20000010000 */
[----:B------:R-:W-:Y:S01]  /*a9f0*/  FADD.FTZ R112, R98, R21 ;  /* 0x0000001562707221 */ /* 0x000fe20000010000 */
[----:B------:R-:W0:Y:S01]  /*aa00*/  MUFU.EX2 R209, R209 ;  /* 0x000000d100d17308 */ /* 0x000e220000000800 */
[----:B---3--:R-:W-:Y:S02]  /*aa10*/  @!P1 VIADD R131, R133, 0x34860 ;  /* 0x0003486085839836 */ /* 0x008fe40000000000 */
[----:B------:R-:W-:Y:S01]  /*aa20*/  FADD.FTZ R116, R206, R107 ;  /* 0x0000006bce747221 */ /* 0x000fe20000010000 */
[----:B-1----:R-:W-:Y:S01]  /*aa30*/  FADD.FTZ R21, R207, R112 ;  /* 0x00000070cf157221 */ /* 0x002fe20000010000 */
[-C--:B------:R-:W-:Y:S01]  /*aa40*/  FMUL.FTZ R25, R25, R20.reuse ;  /* 0x0000001419197220 */ /* 0x080fe20000410000 */
[-C--:B------:R-:W-:Y:S01]  /*aa50*/  FMUL.FTZ R28, R28, R20.reuse ;  /* 0x000000141c1c7220 */ /* 0x080fe20000410000 */
[----:B------:R-:W-:Y:S01]  /*aa60*/  @!P1 PRMT R131, RZ, 0x654, R131 ;  /* 0x00000654ff839816 */ /* 0x000fe20000000083 */
[-C--:B------:R-:W-:Y:S01]  /*aa70*/  FMUL.FTZ R29, R29, R20.reuse ;  /* 0x000000141d1d7220 */ /* 0x080fe20000410000 */
[----:B------:R-:W1:Y:S01]  /*aa80*/  MUFU.EX2 R110, R110 ;  /* 0x0000006e006e7308 */ /* 0x000e620000000800 */
[----:B--2---:R-:W-:Y:S01]  /*aa90*/  FADD.FTZ R112, R106, R21 ;  /* 0x000000156a707221 */ /* 0x004fe20000010000 */
[----:B------:R2:W-:Y:S01]  /*aaa0*/  @!P1 SYNCS.ARRIVE.TRANS64.RED.A1T0 RZ, [R131+URZ], RZ ;  /* 0x000000ff83ff99a7 */ /* 0x0005e2000810043f */
[-C--:B------:R-:W-:Y:S01]  /*aab0*/  FMUL.FTZ R32, R32, R20.reuse ;  /* 0x0000001420207220 */ /* 0x080fe20000410000 */
[-C--:B------:R-:W-:Y:S01]  /*aac0*/  FMUL.FTZ R33, R33, R20.reuse ;  /* 0x0000001421217220 */ /* 0x080fe20000410000 */
[-C--:B------:R-:W-:Y:S01]  /*aad0*/  FMUL.FTZ R36, R36, R20.reuse ;  /* 0x0000001424247220 */ /* 0x080fe20000410000 */
[-C--:B------:R-:W-:Y:S01]  /*aae0*/  FMUL.FTZ R37, R37, R20.reuse ;  /* 0x0000001425257220 */ /* 0x080fe20000410000 */
[-C--:B------:R-:W-:Y:S01]  /*aaf0*/  FMUL.FTZ R40, R40, R20.reuse ;  /* 0x0000001428287220 */ /* 0x080fe20000410000 */
[----:B------:R3:W-:Y:S01]  /*ab00*/  MUFU.EX2 R213, R99 ;  /* 0x0000006300d57308 */ /* 0x0007e20000000800 */
[----:B0-----:R-:W-:Y:S01]  /*ab10*/  FADD.FTZ R21, R209, R112 ;  /* 0x00000070d1157221 */ /* 0x001fe20000010000 */
[-C--:B------:R-:W-:Y:S01]  /*ab20*/  FMUL.FTZ R41, R41, R20.reuse ;  /* 0x0000001429297220 */ /* 0x080fe20000410000 */
[-C--:B------:R-:W-:Y:S01]  /*ab30*/  FMUL.FTZ R44, R44, R20.reuse ;  /* 0x000000142c2c7220 */ /* 0x080fe20000410000 */
[-C--:B------:R-:W-:Y:S01]  /*ab40*/  FMUL.FTZ R45, R45, R20.reuse ;  /* 0x000000142d2d7220 */ /* 0x080fe20000410000 */
[----:B------:R-:W-:Y:S01]  /*ab50*/  FADD.FTZ R21, R108, R21 ;  /* 0x000000156c157221 */ /* 0x000fe20000010000 */
[-C--:B------:R-:W-:Y:S01]  /*ab60*/  FMUL.FTZ R48, R48, R20.reuse ;  /* 0x0000001430307220 */ /* 0x080fe20000410000 */
[-C--:B------:R-:W-:Y:S01]  /*ab70*/  FMUL.FTZ R49, R49, R20.reuse ;  /* 0x0000001431317220 */ /* 0x080fe20000410000 */
[----:B------:R-:W0:Y:S01]  /*ab80*/  MUFU.EX2 R111, R111 ;  /* 0x0000006f006f7308 */ /* 0x000e220000000800 */
[----:B---3--:R-:W-:Y:S01]  /*ab90*/  FADD.FTZ R99, R117, R116 ;  /* 0x0000007475637221 */ /* 0x008fe20000010000 */
[-C--:B------:R-:W-:Y:S01]  /*aba0*/  FMUL.FTZ R52, R52, R20.reuse ;  /* 0x0000001434347220 */ /* 0x080fe20000410000 */
[-C--:B------:R-:W-:Y:S01]  /*abb0*/  FMUL.FTZ R53, R53, R20.reuse ;  /* 0x0000001435357220 */ /* 0x080fe20000410000 */
[-C--:B------:R-:W-:Y:S01]  /*abc0*/  FMUL.FTZ R56, R56, R20.reuse ;  /* 0x0000001438387220 */ /* 0x080fe20000410000 */
[-C--:B------:R-:W-:Y:S01]  /*abd0*/  FMUL.FTZ R57, R57, R20.reuse ;  /* 0x0000001439397220 */ /* 0x080fe20000410000 */
[-C--:B------:R-:W-:Y:S01]  /*abe0*/  FMUL.FTZ R60, R60, R20.reuse ;  /* 0x000000143c3c7220 */ /* 0x080fe20000410000 */
[-C--:B------:R-:W-:Y:S01]  /*abf0*/  FMUL.FTZ R61, R61, R20.reuse ;  /* 0x000000143d3d7220 */ /* 0x080fe20000410000 */
[----:B------:R3:W-:Y:S01]  /*ac00*/  MUFU.EX2 R215, R102 ;  /* 0x0000006600d77308 */ /* 0x0007e20000000800 */
[-C--:B------:R-:W-:Y:S01]  /*ac10*/  FMUL.FTZ R64, R64, R20.reuse ;  /* 0x0000001440407220 */ /* 0x080fe20000410000 */
[-C--:B------:R-:W-:Y:S01]  /*ac20*/  FMUL.FTZ R65, R65, R20.reuse ;  /* 0x0000001441417220 */ /* 0x080fe20000410000 */
[-C--:B------:R-:W-:Y:S01]  /*ac30*/  FMUL.FTZ R68, R68, R20.reuse ;  /* 0x0000001444447220 */ /* 0x080fe20000410000 */
[-C--:B------:R-:W-:Y:S01]  /*ac40*/  FMUL.FTZ R69, R69, R20.reuse ;  /* 0x0000001445457220 */ /* 0x080fe20000410000 */
[-C--:B------:R-:W-:Y:S01]  /*ac50*/  FMUL.FTZ R72, R72, R20.reuse ;  /* 0x0000001448487220 */ /* 0x080fe20000410000 */
[-C--:B------:R-:W-:Y:S01]  /*ac60*/  FMUL.FTZ R73, R73, R20.reuse ;  /* 0x0000001449497220 */ /* 0x080fe20000410000 */
[-C--:B------:R-:W-:Y:S01]  /*ac70*/  FMUL.FTZ R76, R76, R20.reuse ;  /* 0x000000144c4c7220 */ /* 0x080fe20000410000 */
[----:B------:R-:W4:Y:S01]  /*ac80*/  MUFU.EX2 R13, R13 ;  /* 0x0000000d000d7308 */ /* 0x000f220000000800 */
[----:B---3--:R-:W-:Y:S01]  /*ac90*/  FADD.FTZ R102, R208, R99 ;  /* 0x00000063d0667221 */ /* 0x008fe20000010000 */
[-C--:B------:R-:W-:Y:S01]  /*aca0*/  FMUL.FTZ R77, R77, R20.reuse ;  /* 0x000000144d4d7220 */ /* 0x080fe20000410000 */
[-C--:B------:R-:W-:Y:S01]  /*acb0*/  FMUL.FTZ R80, R80, R20.reuse ;  /* 0x0000001450507220 */ /* 0x080fe20000410000 */
[-C--:B------:R-:W-:Y:S01]  /*acc0*/  FMUL.FTZ R81, R81, R20.reuse ;  /* 0x0000001451517220 */ /* 0x080fe20000410000 */
[----:B------:R-:W-:Y:S01]  /*acd0*/  FADD.FTZ R99, R105, R102 ;  /* 0x0000006669637221 */ /* 0x000fe20000010000 */
[----:B-1----:R-:W-:Y:S01]  /*ace0*/  FADD.FTZ R102, R110, R21 ;  /* 0x000000156e667221 */ /* 0x002fe20000010000 */
[-C--:B------:R-:W-:Y:S01]  /*acf0*/  FMUL.FTZ R84, R84, R20.reuse ;  /* 0x0000001454547220 */ /* 0x080fe20000410000 */
[----:B------:R-:W1:Y:S01]  /*ad00*/  MUFU.EX2 R103, R103 ;  /* 0x0000006700677308 */ /* 0x000e620000000800 */
[----:B------:R-:W-:Y:S01]  /*ad10*/  FADD.FTZ R12, R210, R99 ;  /* 0x00000063d20c7221 */ /* 0x000fe20000010000 */
[----:B0-----:R-:W-:Y:S01]  /*ad20*/  FADD.FTZ R102, R111, R102 ;  /* 0x000000666f667221 */ /* 0x001fe20000010000 */
[----:B------:R-:W-:Y:S01]  /*ad30*/  FMUL.FTZ R85, R85, R20 ;  /* 0x0000001455557220 */ /* 0x000fe20000410000 */
[----:B------:R-:W-:Y:S01]  /*ad40*/  F2FP.BF16.F32.PACK_AB R202, R125, R202 ;  /* 0x000000ca7dca723e */ /* 0x000fe200000010ff */
[----:B------:R-:W-:Y:S01]  /*ad50*/  FADD.FTZ R21, R109, R12 ;  /* 0x0000000c6d157221 */ /* 0x000fe20000010000 */
[----:B------:R-:W-:Y:S01]  /*ad60*/  F2FP.BF16.F32.PACK_AB R203, R114, R203 ;  /* 0x000000cb72cb723e */ /* 0x000fe200000010ff */
[-C--:B------:R-:W-:Y:S01]  /*ad70*/  FMUL.FTZ R26, R26, R93.reuse ;  /* 0x0000005d1a1a7220 */ /* 0x080fe20000410000 */
[----:B------:R-:W0:Y:S01]  /*ad80*/  MUFU.EX2 R217, R90 ;  /* 0x0000005a00d97308 */ /* 0x000e220000000800 */
[----:B------:R-:W-:Y:S01]  /*ad90*/  FADD.FTZ R12, R96, R21 ;  /* 0x00000015600c7221 */ /* 0x000fe20000010000 */
[----:B----4-:R-:W-:Y:S01]  /*ada0*/  FADD.FTZ R102, R13, R102 ;  /* 0x000000660d667221 */ /* 0x010fe20000010000 */
[----:B------:R-:W-:Y:S01]  /*adb0*/  F2FP.BF16.F32.PACK_AB R204, R113, R204 ;  /* 0x000000cc71cc723e */ /* 0x000fe200000010ff */
[----:B------:R-:W-:Y:S01]  /*adc0*/  FMUL.FTZ R27, R27, R93 ;  /* 0x0000005d1b1b7220 */ /* 0x000fe20000410000 */
[----:B------:R-:W-:Y:S01]  /*add0*/  FADD.FTZ R21, R97, R12 ;  /* 0x0000000c61157221 */ /* 0x000fe20000010000 */
[C---:B------:R-:W-:Y:S01]  /*ade0*/  FADD.FTZ R102, R213.reuse, R102 ;  /* 0x00000066d5667221 */ /* 0x040fe20000010000 */
[----:B------:R-:W-:Y:S01]  /*adf0*/  F2FP.BF16.F32.PACK_AB R213, R213, R13 ;  /* 0x0000000dd5d5723e */ /* 0x000fe200000010ff */
[----:B------:R-:W3:Y:S01]  /*ae00*/  MUFU.EX2 R91, R91 ;  /* 0x0000005b005b7308 */ /* 0x000ee20000000800 */
[----:B------:R-:W-:Y:S01]  /*ae10*/  FADD.FTZ R12, R100, R21 ;  /* 0x00000015640c7221 */ /* 0x000fe20000010000 */
[----:B------:R-:W-:Y:S01]  /*ae20*/  FADD.FTZ R102, R215, R102 ;  /* 0x00000066d7667221 */ /* 0x000fe20000010000 */
[----:B------:R-:W-:Y:S01]  /*ae30*/  F2FP.BF16.F32.PACK_AB R205, R98, R205 ;  /* 0x000000cd62cd723e */ /* 0x000fe200000010ff */
[----:B------:R-:W-:Y:S01]  /*ae40*/  FMUL.FTZ R30, R30, R93 ;  /* 0x0000005d1e1e7220 */ /* 0x000fe20000410000 */
[----:B------:R-:W-:Y:S01]  /*ae50*/  FADD.FTZ R21, R101, R12 ;  /* 0x0000000c65157221 */ /* 0x000fe20000010000 */
[----:B-1----:R-:W-:Y:S01]  /*ae60*/  FADD.FTZ R102, R103, R102 ;  /* 0x0000006667667221 */ /* 0x002fe20000010000 */
[----:B------:R-:W-:Y:S01]  /*ae70*/  F2FP.BF16.F32.PACK_AB R206, R117, R206 ;  /* 0x000000ce75ce723e */ /* 0x000fe200000010ff */
[----:B------:R-:W1:Y:S01]  /*ae80*/  MUFU.EX2 R219, R94 ;  /* 0x0000005e00db7308 */ /* 0x000e620000000800 */
[----:B------:R-:W-:Y:S01]  /*ae90*/  FADD.FTZ R12, R88, R21 ;  /* 0x00000015580c7221 */ /* 0x000fe20000010000 */
[----:B0-----:R-:W-:Y:S01]  /*aea0*/  FADD.FTZ R102, R217, R102 ;  /* 0x00000066d9667221 */ /* 0x001fe20000010000 */
[----:B------:R-:W-:Y:S01]  /*aeb0*/  F2FP.BF16.F32.PACK_AB R207, R106, R207 ;  /* 0x000000cf6acf723e */ /* 0x000fe200000010ff */
[-C--:B------:R-:W-:Y:S01]  /*aec0*/  FMUL.FTZ R31, R31, R93.reuse ;  /* 0x0000005d1f1f7220 */ /* 0x080fe20000410000 */
[----:B------:R-:W-:Y:S01]  /*aed0*/  FADD.FTZ R13, R89, R12 ;  /* 0x0000000c590d7221 */ /* 0x000fe20000010000 */
[----:B------:R-:W-:Y:S01]  /*aee0*/  F2FP.BF16.F32.PACK_AB R208, R105, R208 ;  /* 0x000000d069d0723e */ /* 0x000fe200000010ff */
[----:B------:R-:W-:Y:S01]  /*aef0*/  FMUL.FTZ R34, R34, R93 ;  /* 0x0000005d22227220 */ /* 0x000fe20000410000 */
[----:B------:R-:W0:Y:S01]  /*af00*/  MUFU.EX2 R95, R95 ;  /* 0x0000005f005f7308 */ /* 0x000e220000000800 */
[----:B---3--:R-:W-:Y:S01]  /*af10*/  FADD.FTZ R102, R91, R102 ;  /* 0x000000665b667221 */ /* 0x008fe20000010000 */
[----:B------:R-:W-:Y:S01]  /*af20*/  FADD.FTZ R12, R104, R13 ;  /* 0x0000000d680c7221 */ /* 0x000fe20000010000 */
[----:B------:R-:W-:Y:S01]  /*af30*/  F2FP.BF16.F32.PACK_AB R209, R108, R209 ;  /* 0x000000d16cd1723e */ /* 0x000fe200000010ff */
[-C--:B------:R-:W-:Y:S01]  /*af40*/  FMUL.FTZ R35, R35, R93.reuse ;  /* 0x0000005d23237220 */ /* 0x080fe20000410000 */
[----:B------:R-:W-:Y:S01]  /*af50*/  F2FP.BF16.F32.PACK_AB R210, R109, R210 ;  /* 0x000000d26dd2723e */ /* 0x000fe200000010ff */
[----:B------:R-:W-:Y:S01]  /*af60*/  FADD.FTZ R13, R15, R12 ;  /* 0x0000000c0f0d7221 */ /* 0x000fe20000010000 */
[----:B------:R-:W-:Y:S01]  /*af70*/  F2FP.BF16.F32.PACK_AB R211, R111, R110 ;  /* 0x0000006e6fd3723e */ /* 0x000fe200000010ff */
[----:B------:R-:W-:Y:S01]  /*af80*/  FMUL.FTZ R38, R38, R93 ;  /* 0x0000005d26267220 */ /* 0x000fe20000410000 */
[----:B-1----:R-:W-:Y:S01]  /*af90*/  FADD.FTZ R102, R219, R102 ;  /* 0x00000066db667221 */ /* 0x002fe20000010000 */
[----:B------:R-:W-:Y:S01]  /*afa0*/  F2FP.BF16.F32.PACK_AB R215, R103, R215 ;  /* 0x000000d767d7723e */ /* 0x000fe200000010ff */
[-C--:B------:R-:W-:Y:S01]  /*afb0*/  FMUL.FTZ R39, R39, R93.reuse ;  /* 0x0000005d27277220 */ /* 0x080fe20000410000 */
[----:B------:R-:W-:Y:S01]  /*afc0*/  F2FP.BF16.F32.PACK_AB R216, R89, R88 ;  /* 0x0000005859d8723e */ /* 0x000fe200000010ff */
[----:B------:R-:W-:Y:S01]  /*afd0*/  FMUL.FTZ R42, R42, R93 ;  /* 0x0000005d2a2a7220 */ /* 0x000fe20000410000 */
[----:B------:R-:W-:Y:S01]  /*afe0*/  F2FP.BF16.F32.PACK_AB R217, R91, R217 ;  /* 0x000000d95bd9723e */ /* 0x000fe200000010ff */
[-C--:B------:R-:W-:Y:S01]  /*aff0*/  FMUL.FTZ R43, R43, R93.reuse ;  /* 0x0000005d2b2b7220 */ /* 0x080fe20000410000 */
[----:B------:R-:W-:Y:S01]  /*b000*/  FMUL.FTZ R46, R46, R93 ;  /* 0x0000005d2e2e7220 */ /* 0x000fe20000410000 */
[C---:B0-----:R-:W-:Y:S01]  /*b010*/  FADD.FTZ R12, R95.reuse, R102 ;  /* 0x000000665f0c7221 */ /* 0x041fe20000010000 */
        /* <DEDUP_REMOVED lines=23> */
[----:B------:R-:W-:Y:S02]  /*b190*/  IMAD.MOV.U32 R15, RZ, RZ, R92 ;  /* 0x000000ffff0f7224 */ /* 0x000fe400078e005c */
[----:B------:R-:W-:Y:S01]  /*b1a0*/  IMAD.MOV.U32 R21, RZ, RZ, R10 ;  /* 0x000000ffff157224 */ /* 0x000fe200078e000a */
[----:B--2---:R-:W-:Y:S06]  /*b1b0*/  @P2 BRA `(.L_x_7066) ;  /* 0xffffffb400182947 */ /* 0x004fec000383ffff */
.L_x_7057:
[----:B------:R-:W-:Y:S06]  /*b1c0*/  BAR.ARV 0x8, 0x180 ;  /* 0x0206000000007b1d */ /* 0x000fec0000002000 */
[----:B------:R-:W-:Y:S05]  /*b1d0*/  @!P0 BRA `(.L_x_7067) ;  /* 0x0000000000048947 */ /* 0x000fea0003800000 */
[----:B------:R-:W-:Y:S01]  /*b1e0*/  BPT.TRAP 0x1 ;  /* 0x000000040000795c */ /* 0x000fe20000300000 */
.L_x_7067:
[----:B------:R-:W-:Y:S01]  /*b1f0*/  IMAD R8, R2, 0x8, R0 ;  /* 0x0000000802087824 */ /* 0x000fe200078e0200 */
[----:B------:R-:W-:-:S04]  /*b200*/  SHF.L.U32 R3, R16, 0x1f, RZ ;  /* 0x0000001f10037819 */ /* 0x000fc800000006ff */
[----:B------:R0:W1:Y:S01]  /*b210*/  SYNCS.PHASECHK.TRANS64.TRYWAIT P2, [R8+URZ+0x34850], R3 ;  /* 0x03485003080075a7 */ /* 0x000062000804017f */
[----:B------:R-:W-:Y:S05]  /*b220*/  @!P0 BRA `(.L_x_7068) ;  /* 0x0000000000048947 */ /* 0x000fea0003800000 */
[----:B------:R-:W-:Y:S01]  /*b230*/  BPT.TRAP 0x1 ;  /* 0x000000040000795c */ /* 0x000fe20000300000 */
.L_x_7068:
[----:B-1----:R-:W-:Y:S05]  /*b240*/  @P2 BRA `(.L_x_7069) ;  /* 0x0000000000082947 */ /* 0x002fea0003800000 */
[----:B------:R-:W1:Y:S02]  /*b250*/  SYNCS.PHASECHK.TRANS64.TRYWAIT P0, [R8+URZ+0x34850], R3 ;  /* 0x03485003080075a7 */ /* 0x000e64000800017f */
[----:B-1----:R-:W-:Y:S05]  /*b260*/  @!P0 BRA `(.L_x_7070) ;  /* 0x0000008800548947 */ /* 0x002fea0003800000 */
.L_x_7069:
[----:B------:R-:W-:Y:S05]  /*b270*/  WARPSYNC.ALL ;  /* 0x0000000000007948 */ /* 0x000fea0003800000 */
[----:B------:R-:W-:Y:S01]  /*b280*/  VIADD R0, R0, 0x400 ;  /* 0x0000040000007836 */ /* 0x000fe20000000000 */
[----:B------:R-:W-:Y:S01]  /*b290*/  WARPGROUP.ARRIVE ;  /* 0x00000000000079c5 */ /* 0x000fe20000000000 */
[----:B------:R-:W-:Y:S01]  /*b2a0*/  IMAD.MOV.U32 R7, RZ, RZ, 0x40000040 ;  /* 0x40000040ff077424 */ /* 0x000fe200078e00ff */
[----:B01----:R-:W-:Y:S01]  /*b2b0*/  SHFL.BFLY PT, R3, R12, 0x2, 0x1f ;  /* 0x0c401f000c037f89 */ /* 0x003fe200000e0000 */
[----:B------:R-:W-:Y:S01]  /*b2c0*/  VIADD R9, R2, 0x1 ;  /* 0x0000000102097836 */ /* 0x000fe20000000000 */
[----:B------:R-:W-:Y:S01]  /*b2d0*/  SHF.R.U32.HI R0, RZ, 0x4, R0 ;  /* 0x00000004ff007819 */ /* 0x000fe20000011600 */
[----:B------:R-:W-:-:S02]  /*b2e0*/  @!P1 VIADD R8, R8, 0x34860 ;  /* 0x0003486008089836 */ /* 0x000fc40000000000 */
[----:B------:R-:W-:Y:S01]  /*b2f0*/  VIADD R225, R225, 0x1 ;  /* 0x00000001e1e17836 */ /* 0x000fe20000000000 */
[----:B------:R-:W-:Y:S02]  /*b300*/  LOP3.LUT R0, R0, 0x3fff, RZ, 0xc0, !PT ;  /* 0x00003fff00007812 */ /* 0x000fe400078ec0ff */
[----:B------:R-:W-:Y:S02]  /*b310*/  ISETP.NE.AND P2, PT, R9, 0x2, PT ;  /* 0x000000020900780c */ /* 0x000fe40003f45270 */
[----:B------:R-:W-:Y:S02]  /*b320*/  LOP3.LUT R5, R0, 0x5800000, RZ, 0xfc, !PT ;  /* 0x0580000000057812 */ /* 0x000fe400078efcff */
[----:B------:R-:W0:Y:S01]  /*b330*/  SHFL.BFLY PT, R0, R13, 0x2, 0x1f ;  /* 0x0c401f000d007f89 */ /* 0x000e2200000e0000 */
[----:B------:R-:W-:Y:S02]  /*b340*/  @!P1 PRMT R8, RZ, 0x654, R8 ;  /* 0x00000654ff089816 */ /* 0x000fe40000000008 */
[----:B------:R-:W-:-:S02]  /*b350*/  IMAD R4, R2, 0xb00, R5 ;  /* 0x00000b0002047824 */ /* 0x000fc400078e0205 */
[----:B------:R-:W-:Y:S02]  /*b360*/  IMAD.MOV.U32 R5, RZ, RZ, 0x40000040 ;  /* 0x40000040ff057424 */ /* 0x000fe400078e00ff */
[C---:B------:R-:W-:Y:S01]  /*b370*/  VIADD R6, R4.reuse, 0x80 ;  /* 0x0000008004067836 */ /* 0x040fe20000000000 */
[----:B------:R-:W-:Y:S01]  /*b380*/  R2UR UR6, R4 ;  /* 0x00000000040672ca */ /* 0x000fe200000e0000 */
[----:B------:R-:W-:Y:S01]  /*b390*/  IMAD.MOV.U32 R2, RZ, RZ, RZ ;  /* 0x000000ffff027224 */ /* 0x000fe200078e00ff */
[----:B------:R-:W-:Y:S01]  /*b3a0*/  R2UR UR7, R5 ;  /* 0x00000000050772ca */ /* 0x000fe200000e0000 */
[----:B------:R-:W-:-:S12]  /*b3b0*/  IMAD.MOV.U32 R5, RZ, RZ, 0x40000040 ;  /* 0x40000040ff057424 */ /* 0x000fd800078e00ff */
[----:B------:R-:W-:Y:S01]  /*b3c0*/  HGMMA.64x128x16.F32.BF16 R24, R176, gdesc[UR4].tnspB, R24, gsb0 ;  /* 0x41e00004b0187df0 */ /* 0x000fe20008001818 */
[----:B------:R-:W-:Y:S01]  /*b3d0*/  R2UR UR6, R6 ;  /* 0x00000000060672ca */ /* 0x000fe200000e0000 */
[----:B------:R-:W-:Y:S01]  /*b3e0*/  VIADD R6, R4, 0x100 ;  /* 0x0000010004067836 */ /* 0x000fe20000000000 */
[----:B------:R-:W-:Y:S01]  /*b3f0*/  R2UR UR7, R7 ;  /* 0x00000000070772ca */ /* 0x000fe200000e0000 */
[----:B------:R-:W-:Y:S02]  /*b400*/  IMAD.MOV.U32 R7, RZ, RZ, 0x40000040 ;  /* 0x40000040ff077424 */ /* 0x000fe400078e00ff */
[----:B0-----:R-:W-:Y:S01]  /*b410*/  FADD.FTZ R0, R0, R13 ;  /* 0x0000000d00007221 */ /* 0x001fe20000010000 */
[----:B------:R-:W-:Y:S02]  /*b420*/  WARPGROUP.DEPBAR.LE gsb0, 0x0 ;  /* 0x00008000000079c5 */ /* 0x000fe40000010000 */
[----:B------:R-:W-:-:S07]  /*b430*/  WARPGROUP.ARRIVE ;  /* 0x00000000000079c5 */ /* 0x000fce0000000000 */
[----:B------:R-:W-:Y:S01]  /*b440*/  HGMMA.64x128x16.F32.BF16 R24, R180, gdesc[UR4].tnspB, R24, gsb0 ;  /* 0x41e00004b4187df0 */ /* 0x000fe20008001818 */
[----:B------:R-:W-:Y:S01]  /*b450*/  R2UR UR6, R6 ;  /* 0x00000000060672ca */ /* 0x000fe200000e0000 */
[----:B------:R-:W-:Y:S01]  /*b460*/  VIADD R6, R4, 0x180 ;  /* 0x0000018004067836 */ /* 0x000fe20000000000 */
[----:B------:R-:W-:Y:S01]  /*b470*/  R2UR UR7, R7 ;  /* 0x00000000070772ca */ /* 0x000fe200000e0000 */
[----:B------:R-:W-:Y:S01]  /*b480*/  IMAD.MOV.U32 R7, RZ, RZ, 0x40000040 ;  /* 0x40000040ff077424 */ /* 0x000fe200078e00ff */
[----:B------:R-:W-:Y:S02]  /*b490*/  WARPGROUP.DEPBAR.LE gsb0, 0x0 ;  /* 0x00008000000079c5 */ /* 0x000fe40000010000 */
[----:B------:R-:W-:-:S09]  /*b4a0*/  WARPGROUP.ARRIVE ;  /* 0x00000000000079c5 */ /* 0x000fd20000000000 */
        /* <DEDUP_REMOVED lines=37> */
[C---:B------:R-:W-:Y:S01]  /*b700*/  VIADD R6, R4.reuse, 0x480 ;  /* 0x0000048004067836 */ /* 0x040fe20000000000 */
[----:B------:R-:W-:Y:S01]  /*b710*/  R2UR UR7, R7 ;  /* 0x00000000070772ca */ /* 0x000fe200000e0000 */
[----:B------:R-:W-:Y:S02]  /*b720*/  IMAD.MOV.U32 R7, RZ, RZ, 0x40000040 ;  /* 0x40000040ff077424 */ /* 0x000fe400078e00ff */
[----:B------:R-:W-:Y:S01]  /*b730*/  VIADD R4, R4, 0x500 ;  /* 0x0000050004047836 */ /* 0x000fe20000000000 */
[----:B------:R-:W-:Y:S02]  /*b740*/  WARPGROUP.DEPBAR.LE gsb0, 0x0 ;  /* 0x00008000000079c5 */ /* 0x000fe40000010000 */
[----:B------:R-:W-:-:S07]  /*b750*/  WARPGROUP.ARRIVE ;  /* 0x00000000000079c5 */ /* 0x000fce0000000000 */
[----:B------:R-:W-:Y:S01]  /*b760*/  HGMMA.64x128x16.F32.BF16 R24, R208, gdesc[UR4].tnspB, R24, gsb0 ;  /* 0x41e00004d0187df0 */ /* 0x000fe20008001818 */
[----:B------:R-:W-:Y:S02]  /*b770*/  R2UR UR6, R6 ;  /* 0x00000000060672ca */ /* 0x000fe400000e0000 */
[----:B------:R-:W-:Y:S01]  /*b780*/  R2UR UR7, R7 ;  /* 0x00000000070772ca */ /* 0x000fe200000e0000 */
[----:B------:R-:W-:Y:S02]  /*b790*/  WARPGROUP.DEPBAR.LE gsb0, 0x0 ;  /* 0x00008000000079c5 */ /* 0x000fe40000010000 */
[----:B------:R-:W-:-:S10]  /*b7a0*/  WARPGROUP.ARRIVE ;  /* 0x00000000000079c5 */ /* 0x000fd40000000000 */
[----:B------:R-:W-:Y:S01]  /*b7b0*/  HGMMA.64x128x16.F32.BF16 R24, R212, gdesc[UR4].tnspB, R24, gsb0 ;  /* 0x41e00004d4187df0 */ /* 0x000fe20008001818 */
[----:B------:R-:W-:Y:S01]  /*b7c0*/  R2UR UR6, R4 ;  /* 0x00000000040672ca */ /* 0x000fe200000e0000 */
[----:B------:R-:W-:Y:S01]  /*b7d0*/  FADD.FTZ R4, R3, R12 ;  /* 0x0000000c03047221 */ /* 0x000fe20000010000 */
[----:B------:R-:W-:Y:S01]  /*b7e0*/  R2UR UR7, R5 ;  /* 0x00000000050772ca */ /* 0x000fe200000e0000 */
[----:B------:R-:W0:Y:S04]  /*b7f0*/  SHFL.BFLY PT, R3, R0, 0x1, 0x1f ;  /* 0x0c201f0000037f89 */ /* 0x000e2800000e0000 */
[----:B------:R-:W1:Y:S01]  /*b800*/  SHFL.BFLY PT, R5, R4, 0x1, 0x1f ;  /* 0x0c201f0004057f89 */ /* 0x000e6200000e0000 */
[----:B0-----:R-:W-:Y:S01]  /*b810*/  FADD.FTZ R14, R0, R3 ;  /* 0x00000003000e7221 */ /* 0x001fe20000010000 */
[----:B------:R-:W-:Y:S01]  /*b820*/  SEL R3, RZ, 0x1, P2 ;  /* 0x00000001ff037807 */ /* 0x000fe20001000000 */
[----:B------:R-:W-:-:S02]  /*b830*/  IMAD.MOV.U32 R0, RZ, RZ, -0x800000 ;  /* 0xff800000ff007424 */ /* 0x000fc400078e00ff */
        /* <DEDUP_REMOVED lines=19> */
[----:B------:R-:W-:Y:S03]  /*b970*/  HGMMA.64x128x16.F32.BF16 R24, R216, gdesc[UR4].tnspB, R24, gsb0 ;  /* 0x41e00004d8187df0 */ /* 0x000fe60008001818 */
[----:B------:R-:W-:Y:S02]  /*b980*/  WARPGROUP.DEPBAR.LE gsb0, 0x0 ;  /* 0x00008000000079c5 */ /* 0x000fe40000010000 */
        /* <DEDUP_REMOVED lines=65> */
[----:B------:R-:W-:-:S07]  /*bda0*/  SEL R2, R9, RZ, P2 ;  /* 0x000000ff09027207 */ /* 0x000fce0001000000 */
.L_x_7049:
        /* <DEDUP_REMOVED lines=13> */
[----:B------:R-:W-:Y:S02]  /*be80*/  F2FP.BF16.F32.PACK_AB R52, R52, R53 ;  /* 0x000000353434723e */ /* 0x000fe400000010ff */
[----:B------:R-:W-:Y:S02]  /*be90*/  F2FP.BF16.F32.PACK_AB R53, R43, R50 ;  /* 0x000000322b35723e */ /* 0x000fe400000010ff */
[----:B------:R-:W-:Y:S01]  /*bea0*/  F2FP.BF16.F32.PACK_AB R54, R48, R49 ;  /* 0x000000313036723e */ /* 0x000fe200000010ff */
[----:B------:R-:W-:Y:S01]  /*beb0*/  IMAD.MOV.U32 R48, RZ, RZ, RZ ;  /* 0x000000ffff307224 */ /* 0x000fe200078e00ff */
[----:B------:R-:W-:-:S02]  /*bec0*/  F2FP.BF16.F32.PACK_AB R40, R40, R41 ;  /* 0x000000292828723e */ /* 0x000fc400000010ff */
[----:B------:R-:W-:Y:S02]  /*bed0*/  F2FP.BF16.F32.PACK_AB R41, R35, R38 ;  /* 0x000000262329723e */ /* 0x000fe400000010ff */
[----:B------:R-:W-:Y:S02]  /*bee0*/  F2FP.BF16.F32.PACK_AB R43, R87, R34 ;  /* 0x00000022572b723e */ /* 0x000fe400000010ff */
[----:B------:R-:W-:Y:S02]  /*bef0*/  MOV R20, R18 ;  /* 0x0000001200147202 */ /* 0x000fe40000000f00 */
[----:B--2---:R-:W-:-:S03]  /*bf00*/  MOV R21, R5 ;  /* 0x0000000500157202 */ /* 0x004fc60000000f00 */
[----:B------:R-:W-:-:S03]  /*bf10*/  IMAD.WIDE R4, R231, 0x2, R20 ;  /* 0x00000002e7047825 */ /* 0x000fc600078e0214 */
[C---:B------:R-:W-:Y:S02]  /*bf20*/  IADD3 R63, P6, R4.reuse, 0x20, RZ ;  /* 0x00000020043f7810 */ /* 0x040fe40007fde0ff */
[C---:B------:R-:W-:Y:S02]  /*bf30*/  IADD3 R67, P5, R4.reuse, 0x40, RZ ;  /* 0x0000004004437810 */ /* 0x040fe40007fbe0ff */
[----:B------:R-:W-:Y:S01]  /*bf40*/  IADD3 R71, P4, R4, 0x60, RZ ;  /* 0x0000006004477810 */ /* 0x000fe20007f9e0ff */
[--C-:B------:R-:W-:Y:S01]  /*bf50*/  IMAD.X R29, RZ, RZ, R5.reuse, P6 ;  /* 0x000000ffff1d7224 */ /* 0x100fe200030e0605 */
[----:B------:R-:W-:Y:S01]  /*bf60*/  LOP3.LUT R14, R63, 0x380, RZ, 0xc0, !PT ;  /* 0x000003803f0e7812 */ /* 0x000fe200078ec0ff */
[--C-:B------:R-:W-:Y:S01]  /*bf70*/  IMAD.X R27, RZ, RZ, R5.reuse, P5 ;  /* 0x000000ffff1b7224 */ /* 0x100fe200028e0605 */
[----:B------:R-:W-:Y:S01]  /*bf80*/  LOP3.LUT R24, R67, 0x380, RZ, 0xc0, !PT ;  /* 0x0000038043187812 */ /* 0x000fe200078ec0ff */
[----:B------:R-:W-:Y:S01]  /*bf90*/  IMAD.X R25, RZ, RZ, R5, P4 ;  /* 0x000000ffff197224 */ /* 0x000fe200020e0605 */
[----:B-1----:R-:W-:-:S02]  /*bfa0*/  LOP3.LUT R44, R71, 0x380, RZ, 0xc0, !PT ;  /* 0x00000380472c7812 */ /* 0x002fc400078ec0ff */
[----:B------:R-:W-:Y:S02]  /*bfb0*/  SHF.R.U64 R14, R14, 0x3, RZ ;  /* 0x000000030e0e7819 */ /* 0x000fe400000012ff */
[----:B------:R-:W-:Y:S02]  /*bfc0*/  SHF.R.U64 R24, R24, 0x3, RZ ;  /* 0x0000000318187819 */ /* 0x000fe400000012ff */
[----:B------:R-:W-:Y:S02]  /*bfd0*/  SHF.R.U64 R44, R44, 0x3, RZ ;  /* 0x000000032c2c7819 */ /* 0x000fe400000012ff */
[----:B------:R-:W-:Y:S02]  /*bfe0*/  LOP3.LUT R28, R14, R63, RZ, 0x3c, !PT ;  /* 0x0000003f0e1c7212 */ /* 0x000fe400078e3cff */
[----:B------:R-:W-:Y:S02]  /*bff0*/  LOP3.LUT R26, R24, R67, RZ, 0x3c, !PT ;  /* 0x00000043181a7212 */ /* 0x000fe400078e3cff */
[----:B------:R-:W-:-:S02]  /*c000*/  LOP3.LUT R9, R4, 0x380, RZ, 0xc0, !PT ;  /* 0x0000038004097812 */ /* 0x000fc400078ec0ff */
[----:B------:R-:W-:Y:S02]  /*c010*/  LOP3.LUT R24, R44, R71, RZ, 0x3c, !PT ;  /* 0x000000472c187212 */ /* 0x000fe400078e3cff */
[----:B------:R-:W-:Y:S02]  /*c020*/  MOV R71, R28 ;  /* 0x0000001c00477202 */ /* 0x000fe40000000f00 */
[----:B------:R-:W-:Y:S01]  /*c030*/  IADD3 R75, P3, R4, 0x4000, RZ ;  /* 0x00004000044b7810 */ /* 0x000fe20007f7e0ff */
[----:B------:R-:W1:Y:S01]  /*c040*/  LDC.64 R28, c[0x0][0xc00] ;  /* 0x00030000ff1c7b82 */ /* 0x000e620000000a00 */
[----:B------:R-:W-:Y:S02]  /*c050*/  SHF.R.U64 R9, R9, 0x3, RZ ;  /* 0x0000000309097819 */ /* 0x000fe400000012ff */
[----:B------:R-:W-:Y:S01]  /*c060*/  LOP3.LUT R62, R75, 0x380, RZ, 0xc0, !PT ;  /* 0x000003804b3e7812 */ /* 0x000fe200078ec0ff */
[----:B------:R-:W-:-:S04]  /*c070*/  IMAD.X R15, RZ, RZ, R5, P3 ;  /* 0x000000ffff0f7224 */ /* 0x000fc800018e0605 */
[----:B------:R-:W-:Y:S01]  /*c080*/  BAR.SYNC.DEFER_BLOCKING 0x1, 0x100 ;  /* 0x0044000000007b1d */ /* 0x000fe20000010000 */
[C---:B------:R-:W-:Y:S02]  /*c090*/  IADD3 R79, P2, R4.reuse, 0x4020, RZ ;  /* 0x00004020044f7810 */ /* 0x040fe40007f5e0ff */
[C---:B------:R-:W-:Y:S02]  /*c0a0*/  IADD3 R83, P1, R4.reuse, 0x4040, RZ ;  /* 0x0000404004537810 */ /* 0x040fe40007f3e0ff */
[----:B------:R-:W-:Y:S01]  /*c0b0*/  IADD3 R109, P0, R4, 0x4060, RZ ;  /* 0x00004060046d7810 */ /* 0x000fe20007f1e0ff */
[--C-:B------:R-:W-:Y:S01]  /*c0c0*/  IMAD.X R13, RZ, RZ, R5.reuse, P2 ;  /* 0x000000ffff0d7224 */ /* 0x100fe200010e0605 */
[----:B------:R-:W-:Y:S01]  /*c0d0*/  LOP3.LUT R4, R9, R4, RZ, 0x3c, !PT ;  /* 0x0000000409047212 */ /* 0x000fe200078e3cff */
[--C-:B------:R-:W-:Y:S01]  /*c0e0*/  IMAD.X R11, RZ, RZ, R5.reuse, P1 ;  /* 0x000000ffff0b7224 */ /* 0x100fe200008e0605 */
[----:B------:R-:W-:Y:S01]  /*c0f0*/  SHF.R.U64 R62, R62, 0x3, RZ ;  /* 0x000000033e3e7819 */ /* 0x000fe200000012ff */
[----:B------:R-:W-:Y:S01]  /*c100*/  IMAD.X R9, RZ, RZ, R5, P0 ;  /* 0x000000ffff097224 */ /* 0x000fe200000e0605 */
[----:B------:R-:W-:-:S02]  /*c110*/  MOV R74, R4 ;  /* 0x00000004004a7202 */ /* 0x000fc40000000f00 */
[----:B------:R-:W-:Y:S02]  /*c120*/  F2FP.BF16.F32.PACK_AB R5, R10, R85 ;  /* 0x000000550a05723e */ /* 0x000fe400000010ff */
[----:B------:R-:W-:Y:S02]  /*c130*/  LOP3.LUT R14, R62, R75, RZ, 0x3c, !PT ;  /* 0x0000004b3e0e7212 */ /* 0x000fe400078e3cff */
[----:B------:R-:W-:Y:S02]  /*c140*/  LOP3.LUT R10, R79, 0x380, RZ, 0xc0, !PT ;  /* 0x000003804f0a7812 */ /* 0x000fe400078ec0ff */
[----:B------:R-:W-:Y:S02]  /*c150*/  LOP3.LUT R44, R83, 0x380, RZ, 0xc0, !PT ;  /* 0x00000380532c7812 */ /* 0x000fe400078ec0ff */
[----:B------:R-:W-:Y:S02]  /*c160*/  LOP3.LUT R62, R109, 0x380, RZ, 0xc0, !PT ;  /* 0x000003806d3e7812 */ /* 0x000fe400078ec0ff */
[----:B------:R-:W-:-:S02]  /*c170*/  SHF.R.U64 R10, R10, 0x3, RZ ;  /* 0x000000030a0a7819 */ /* 0x000fc400000012ff */
[----:B------:R-:W-:Y:S02]  /*c180*/  SHF.R.U64 R44, R44, 0x3, RZ ;  /* 0x000000032c2c7819 */ /* 0x000fe400000012ff */
[----:B------:R-:W-:Y:S02]  /*c190*/  SHF.R.U64 R62, R62, 0x3, RZ ;  /* 0x000000033e3e7819 */ /* 0x000fe400000012ff */
[----:B------:R-:W-:Y:S02]  /*c1a0*/  F2FP.BF16.F32.PACK_AB R4, R12, R107 ;  /* 0x0000006b0c04723e */ /* 0x000fe400000010ff */
[----:B------:R-:W-:Y:S02]  /*c1b0*/  LOP3.LUT R12, R10, R79, RZ, 0x3c, !PT ;  /* 0x0000004f0a0c7212 */ /* 0x000fe400078e3cff */
[----:B------:R-:W-:Y:S01]  /*c1c0*/  LOP3.LUT R10, R44, R83, RZ, 0x3c, !PT ;  /* 0x000000532c0a7212 */ /* 0x000fe200078e3cff */
[----:B------:R2:W-:Y:S01]  /*c1d0*/  STSM.16.M88.4 [R74], R4 ;  /* 0x000000044a007844 */ /* 0x0005e20000000200 */
[----:B------:R-:W-:-:S02]  /*c1e0*/  LOP3.LUT R8, R62, R109, RZ, 0x3c, !PT ;  /* 0x0000006d3e087212 */ /* 0x000fc400078e3cff */
[----:B-1----:R-:W-:Y:S02]  /*c1f0*/  ISETP.NE.U32.AND P0, PT, R28, RZ, PT ;  /* 0x000000ff1c00720c */ /* 0x002fe40003f05070 */
[----:B------:R-:W-:Y:S02]  /*c200*/  MOV R62, R10 ;  /* 0x0000000a003e7202 */ /* 0x000fe40000000f00 */
[----:B------:R-:W-:Y:S02]  /*c210*/  MOV R44, R8 ;  /* 0x00000008002c7202 */ /* 0x000fe40000000f00 */
[----:B------:R-:W-:Y:S02]  /*c220*/  F2FP.BF16.F32.PACK_AB R8, R103, R104 ;  /* 0x000000686708723e */ /* 0x000fe400000010ff */
[----:B------:R-:W-:Y:S02]  /*c230*/  F2FP.BF16.F32.PACK_AB R9, R81, R102 ;  /* 0x000000665109723e */ /* 0x000fe400000010ff */
[----:B------:R-:W-:-:S02]  /*c240*/  F2FP.BF16.F32.PACK_AB R10, R100, R101 ;  /* 0x00000065640a723e */ /* 0x000fc400000010ff */
[----:B------:R-:W-:Y:S02]  /*c250*/  F2FP.BF16.F32.PACK_AB R11, R77, R84 ;  /* 0x000000544d0b723e */ /* 0x000fe400000010ff */
[----:B------:R-:W-:Y:S02]  /*c260*/  MOV R70, R26 ;  /* 0x0000001a00467202 */ /* 0x000fe40000000f00 */
[----:B------:R-:W-:Y:S01]  /*c270*/  MOV R66, R14 ;  /* 0x0000000e00427202 */ /* 0x000fe20000000f00 */
[----:B------:R-:W-:Y:S01]  /*c280*/  STSM.16.M88.4 [R71], R8 ;  /* 0x0000000847007844 */ /* 0x000fe20000000200 */
[----:B------:R-:W-:Y:S02]  /*c290*/  MOV R63, R12 ;  /* 0x0000000c003f7202 */ /* 0x000fe40000000f00 */
[----:B--2---:R-:W-:Y:S02]  /*c2a0*/  F2FP.BF16.F32.PACK_AB R4, R98, R99 ;  /* 0x000000636204723e */ /* 0x004fe400000010ff */
        /* <DEDUP_REMOVED lines=9> */
[----:B------:R-:W-:Y:S01]  /*c340*/  ISETP.NE.AND.EX P0, PT, R29, RZ, PT, P0 ;  /* 0x000000ff1d00720c */ /* 0x000fe20003f05300 */
[----:B------:R-:W2:Y:S01]  /*c350*/  LDC.64 R32, c[0x0][0xc00] ;  /* 0x00030000ff207b82 */ /* 0x000ea20000000a00 */
[----:B------:R-:W-:Y:S01]  /*c360*/  F2FP.BF16.F32.PACK_AB R24, R90, R91 ;  /* 0x0000005b5a18723e */ /* 0x000fe200000010ff */
[----:B------:R3:W-:Y:S01]  /*c370*/  STSM.16.M88.4 [R67], R12 ;  /* 0x0000000c43007844 */ /* 0x0007e20000000200 */
[----:B------:R-:W-:Y:S02]  /*c380*/  F2FP.BF16.F32.PACK_AB R25, R59, R64 ;  /* 0x000000403b19723e */ /* 0x000fe400000010ff */
[----:B------:R-:W-:Y:S02]  /*c390*/  F2FP.BF16.F32.PACK_AB R26, R88, R89 ;  /* 0x00000059581a723e */ /* 0x000fe400000010ff */
[----:B------:R-:W-:-:S02]  /*c3a0*/  F2FP.BF16.F32.PACK_AB R27, R55, R58 ;  /* 0x0000003a371b723e */ /* 0x000fc400000010ff */
[----:B------:R-:W-:Y:S02]  /*c3b0*/  F2FP.BF16.F32.PACK_AB R29, R30, R51 ;  /* 0x000000331e1d723e */ /* 0x000fe400000010ff */
[----:B------:R-:W-:Y:S01]  /*c3c0*/  F2FP.BF16.F32.PACK_AB R28, R60, R61 ;  /* 0x0000003d3c1c723e */ /* 0x000fe200000010ff */
[----:B------:R3:W-:Y:S01]  /*c3d0*/  STSM.16.M88.4 [R66], R24 ;  /* 0x0000001842007844 */ /* 0x0007e20000000200 */
[----:B------:R-:W-:Y:S02]  /*c3e0*/  F2FP.BF16.F32.PACK_AB R30, R56, R57 ;  /* 0x00000039381e723e */ /* 0x000fe400000010ff */
[----:B------:R-:W-:Y:S01]  /*c3f0*/  F2FP.BF16.F32.PACK_AB R55, R39, R42 ;  /* 0x0000002a2737723e */ /* 0x000fe200000010ff */
[----:B------:R-:W4:Y:S01]  /*c400*/  LDC R56, c[0x0][0xbe8] ;  /* 0x0002fa00ff387b82 */ /* 0x000f220000000800 */
[----:B------:R-:W-:Y:S01]  /*c410*/  F2FP.BF16.F32.PACK_AB R42, R36, R37 ;  /* 0x00000025242a723e */ /* 0x000fe200000010ff */
[----:B------:R3:W-:Y:S01]  /*c420*/  STSM.16.M88.4 [R63], R28 ;  /* 0x0000001c3f007844 */ /* 0x0007e20000000200 */
[----:B------:R-:W-:-:S03]  /*c430*/  ISETP.NE.U32.AND P2, PT, RZ, UR4, PT ;  /* 0x00000004ff007c0c */ /* 0x000fc6000bf45070 */
[----:B------:R3:W-:Y:S01]  /*c440*/  STSM.16.M88.4 [R62], R52 ;  /* 0x000000343e007844 */ /* 0x0007e20000000200 */
[----:B------:R-:W-:Y:S01]  /*c450*/  ISETP.NE.AND.EX P2, PT, RZ, UR5, PT, P2 ;  /* 0x00000005ff007c0c */ /* 0x000fe2000bf45320 */
[C---:B--2---:R-:W-:Y:S02]  /*c460*/  IMAD.WIDE R32, R23.reuse, 0x4, R32 ;  /* 0x0000000417207825 */ /* 0x044fe400078e0220 */
[----:B------:R3:W-:Y:S01]  /*c470*/  STSM.16.M88.4 [R44], R40 ;  /* 0x000000282c007844 */ /* 0x0007e20000000200 */
[----:B------:R-:W-:Y:S09]  /*c480*/  BAR.SYNC.DEFER_BLOCKING 0x1, 0x100 ;  /* 0x0044000000007b1d */ /* 0x000ff20000010000 */
[----:B-1----:R-:W-:Y:S01]  /*c490*/  @P2 LEA R4, P3, R23, UR4, 0x2 ;  /* 0x0000000417042c11 */ /* 0x002fe2000f8610ff */
[----:B------:R-:W-:-:S02]  /*c4a0*/  ULDC UR4, c[0x0][0xa88] ;  /* 0x0002a20000047ab9 */ /* 0x000fc40000000800 */
[----:B------:R-:W-:Y:S01]  /*c4b0*/  IMAD.U32 R7, RZ, RZ, UR4 ;  /* 0x00000004ff077e24 */ /* 0x000fe2000f8e00ff */
[----:B------:R-:W-:Y:S01]  /*c4c0*/  @P2 LEA.HI.X R5, R23, UR5, R223, 0x2, P3 ;  /* 0x0000000517052c11 */ /* 0x000fe200098f14df */
[----:B------:R3:W5:Y:S01]  /*c4d0*/  @P0 LDG.E R48, desc[UR60][R32.64] ;  /* 0x0000003c20300981 */ /* 0x000762000c1e1900 */
[----:B----4-:R-:W-:-:S03]  /*c4e0*/  ISETP.NE.AND P1, PT, R56, 0x1, PT ;  /* 0x000000013800780c */ /* 0x010fc60003f25270 */
[----:B------:R3:W5:Y:S10]  /*c4f0*/  @P2 LDG.E R7, desc[UR60][R4.64] ;  /* 0x0000003c04072981 */ /* 0x000774000c1e1900 */
[----:B------:R-:W1:Y:S08]  /*c500*/  @P1 LDC R6, c[0x0][0xbec] ;  /* 0x0002fb00ff061b82 */ /* 0x000e700000000800 */
[----:B------:R-:W2:Y:S01]  /*c510*/  @P1 LDC R11, c[0x0][0xbf0] ;  /* 0x0002fc00ff0b1b82 */ /* 0x000ea20000000800 */
[----:B---3--:R-:W-:Y:S05]  /*c520*/  @P2 BRA `(.L_x_7073) ;  /* 0x0000000000102947 */ /* 0x008fea0003800000 */
[----:B------:R-:W-:Y:S05]  /*c530*/  @!P0 BRA `(.L_x_7073) ;  /* 0x00000000000c8947 */ /* 0x000fea0003800000 */
[----:B------:R-:W3:Y:S04]  /*c540*/  LDG.E R4, desc[UR60][R32.64] ;  /* 0x0000003c20047981 */ /* 0x000ee8000c1e1900 */
[----:B-----5:R-:W3:Y:S02]  /*c550*/  LDG.E R7, desc[UR60][R32.64+0x4] ;  /* 0x0000043c20077981 */ /* 0x020ee4000c1e1900 */
[----:B---3--:R-:W-:-:S07]  /*c560*/  IMAD.IADD R7, R7, 0x1, -R4 ;  /* 0x0000000107077824 */ /* 0x008fce00078e0a04 */
.L_x_7073:
        /* <DEDUP_REMOVED lines=8> */
[----:B-1----:R-:W-:Y:S01]  /*c5f0*/  @P1 IMAD.HI.U32 R6, R15, R6, RZ ;  /* 0x000000060f061227 */ /* 0x002fe200078e00ff */
[----:B------:R-:W1:Y:S03]  /*c600*/  @P1 LDC R23, c[0x0][0xbec] ;  /* 0x0002fb00ff171b82 */ /* 0x000e660000000800 */
[----:B------:R-:W-:Y:S01]  /*c610*/  IMAD.MOV.U32 R9, RZ, RZ, R15 ;  /* 0x000000ffff097224 */ /* 0x000fe200078e000f */
[----:B--2---:R-:W-:Y:S01]  /*c620*/  @P1 SHF.R.U32.HI R9, RZ, R11, R6 ;  /* 0x0000000bff091219 */ /* 0x004fe20000011606 */
[----:B------:R-:W-:-:S02]  /*c630*/  IMAD R13, R221, UR5, R4 ;  /* 0x00000005dd0d7c24 */ /* 0x000fc4000f8e0204 */
[----:B------:R-:W-:Y:S01]  /*c640*/  IMAD.WIDE.U32 R4, R221, UR4, R48 ;  /* 0x00000004dd047c25 */ /* 0x000fe2000f8e0030 */
[----:B------:R-:W-:-:S03]  /*c650*/  ULDC.64 UR4, c[0x0][0xb98] ;  /* 0x0002e60000047ab9 */ /* 0x000fc60000000a00 */
[----:B------:R-:W-:Y:S02]  /*c660*/  IMAD R11, R224, 0x40, R17 ;  /* 0x00000040e00b7824 */ /* 0x000fe400078e0211 */
[----:B------:R-:W-:Y:S02]  /*c670*/  IMAD.IADD R5, R5, 0x1, R13 ;  /* 0x0000000105057824 */ /* 0x000fe400078e020d */
[----:B------:R-:W-:Y:S02]  /*c680*/  IMAD.MOV R13, RZ, RZ, -R9 ;  /* 0x000000ffff0d7224 */ /* 0x000fe400078e0a09 */
[----:B------:R-:W-:-:S04]  /*c690*/  IMAD.WIDE R20, R11, 0x2, R20 ;  /* 0x000000020b147825 */ /* 0x000fc800078e0214 */
[----:B------:R-:W-:Y:S01]  /*c6a0*/  IMAD R6, R223, UR4, RZ ;  /* 0x00000004df067c24 */ /* 0x000fe2000f8e02ff */
[C---:B------:R-:W-:Y:S01]  /*c6b0*/  IADD3 R41, P6, R20.reuse, 0x4000, RZ ;  /* 0x0000400014297810 */ /* 0x040fe20007fde0ff */
[----:B------:R-:W-:Y:S01]  /*c6c0*/  IMAD.WIDE.U32 R4, R55, UR4, R4 ;  /* 0x0000000437047c25 */ /* 0x000fe2000f8e0004 */
[----:B------:R-:W-:Y:S02]  /*c6d0*/  IADD3 R37, P5, R20, 0x5000, RZ ;  /* 0x0000500014257810 */ /* 0x000fe40007fbe0ff */
[----:B------:R-:W-:Y:S01]  /*c6e0*/  LOP3.LUT R40, R41, 0x380, RZ, 0xc0, !PT ;  /* 0x0000038029287812 */ /* 0x000fe200078ec0ff */
[----:B------:R-:W-:Y:S01]  /*c6f0*/  IMAD R11, R56, R13, R15 ;  /* 0x0000000d380b7224 */ /* 0x000fe200078e020f */
[----:B------:R-:W-:Y:S01]  /*c700*/  SHF.R.S32.HI R13, RZ, 0x1f, R9 ;  /* 0x0000001fff0d7819 */ /* 0x000fe20000011409 */
[----:B------:R-:W-:Y:S01]  /*c710*/  IMAD R8, R55, UR5, R6 ;  /* 0x0000000537087c24 */ /* 0x000fe2000f8e0206 */
[----:B------:R-:W-:Y:S01]  /*c720*/  IADD3 R4, P2, R9, R4, RZ ;  /* 0x0000000409047210 */ /* 0x000fe20007f5e0ff */
[----:B------:R-:W-:Y:S01]  /*c730*/  ULDC.64 UR4, c[0x0][0xb88] ;  /* 0x0002e20000047ab9 */ /* 0x000fe20000000a00 */
[----:B------:R-:W-:Y:S01]  /*c740*/  SHF.R.S32.HI R6, RZ, 0x1f, R11 ;  /* 0x0000001fff067819 */ /* 0x000fe2000001140b */
[----:B------:R-:W-:Y:S01]  /*c750*/  IMAD R57, R7, R56, RZ ;  /* 0x0000003807397224 */ /* 0x000fe200078e02ff */
[----:B------:R-:W-:-:S02]  /*c760*/  IADD3.X R5, R13, R5, R8, P2, !PT ;  /* 0x000000050d057210 */ /* 0x000fc400017fe408 */
        /* <DEDUP_REMOVED lines=18> */
[----:B------:R-:W-:Y:S01]  /*c890*/  LOP3.LUT R8, R9, 0x380, RZ, 0xc0, !PT ;  /* 0x0000038009087812 */ /* 0x000fe200078ec0ff */
[----:B------:R-:W-:Y:S01]  /*c8a0*/  SHFL.IDX PT, R52, R10, 0x1, 0x1c1f ;  /* 0x003c1f000a347f89 */ /* 0x000fe200000e0000 */
[----:B------:R-:W-:Y:S01]  /*c8b0*/  LOP3.LUT P0, RZ, R226, 0x3, RZ, 0xc0, !PT ;  /* 0x00000003e2ff7812 */ /* 0x000fe2000780c0ff */
[----:B------:R-:W-:Y:S01]  /*c8c0*/  ULDC.64 UR4, c[0x0][0xaa0] ;  /* 0x0002a80000047ab9 */ /* 0x000fe20000000a00 */
[----:B------:R-:W-:Y:S01]  /*c8d0*/  SHF.R.U64 R8, R8, 0x3, RZ ;  /* 0x0000000308087819 */ /* 0x000fe200000012ff */
[----:B------:R-:W2:Y:S01]  /*c8e0*/  SHFL.IDX PT, R51, R14, RZ, 0x1c1f ;  /* 0x001c1fff0e337589 */ /* 0x000ea200000e0000 */
[----:B------:R-:W-:-:S02]  /*c8f0*/  IADD3 R33, P4, R20, 0x6000, RZ ;  /* 0x0000600014217810 */ /* 0x000fc40007f9e0ff */
[----:B------:R-:W-:Y:S01]  /*c900*/  LOP3.LUT R8, R8, R9, RZ, 0x3c, !PT ;  /* 0x0000000908087212 */ /* 0x000fe200078e3cff */
[----:B------:R-:W3:Y:S01]  /*c910*/  SHFL.IDX PT, R53, R14, 0x1, 0x1c1f ;  /* 0x003c1f000e357f89 */ /* 0x000ee200000e0000 */
[----:B------:R-:W-:Y:S01]  /*c920*/  IMAD.X R9, RZ, RZ, R21, P2 ;  /* 0x000000ffff097224 */ /* 0x000fe200010e0615 */
[-C--:B------:R-:W-:Y:S02]  /*c930*/  ISETP.GE.OR P2, PT, R24, R57.reuse, P0 ;  /* 0x000000391800720c */ /* 0x080fe40000746670 */
[----:B------:R-:W-:Y:S02]  /*c940*/  ISETP.GE.OR P0, PT, R4, R57, P0 ;  /* 0x000000390400720c */ /* 0x000fe40000706670 */
[----:B------:R-:W-:Y:S02]  /*c950*/  LOP3.LUT R11, R20, 0x380, RZ, 0xc0, !PT ;  /* 0x00000380140b7812 */ /* 0x000fe400078ec0ff */
[----:B------:R-:W-:Y:S02]  /*c960*/  LOP3.LUT R32, R33, 0x380, RZ, 0xc0, !PT ;  /* 0x0000038021207812 */ /* 0x000fe400078ec0ff */
[----:B------:R-:W-:-:S02]  /*c970*/  SHF.R.U64 R11, R11, 0x3, RZ ;  /* 0x000000030b0b7819 */ /* 0x000fc400000012ff */
[----:B------:R-:W-:Y:S02]  /*c980*/  IADD3 R5, P3, R20, 0x7000, RZ ;  /* 0x0000700014057810 */ /* 0x000fe40007f7e0ff */
[----:B------:R-:W-:Y:S02]  /*c990*/  SHF.R.U64 R40, R40, 0x3, RZ ;  /* 0x0000000328287819 */ /* 0x000fe400000012ff */
[----:B------:R-:W-:Y:S01]  /*c9a0*/  SHF.R.U64 R36, R36, 0x3, RZ ;  /* 0x0000000324247819 */ /* 0x000fe200000012ff */
[--C-:B------:R-:W-:Y:S01]  /*c9b0*/  IMAD.X R29, RZ, RZ, R21.reuse, P3 ;  /* 0x000000ffff1d7224 */ /* 0x100fe200018e0615 */
[----:B------:R-:W-:Y:S01]  /*c9c0*/  SHF.R.U64 R32, R32, 0x3, RZ ;  /* 0x0000000320207819 */ /* 0x000fe200000012ff */
[----:B--2---:R-:W-:Y:S01]  /*c9d0*/  @!P2 ST.E desc[UR60][R50.64], R0 ;  /* 0x000000003200a985 */ /* 0x004fe2000c10193c */
[----:B------:R-:W-:Y:S02]  /*c9e0*/  LOP3.LUT R20, R11, R20, RZ, 0x3c, !PT ;  /* 0x000000140b147212 */ /* 0x000fe400078e3cff */
[----:B------:R-:W-:Y:S01]  /*c9f0*/  LOP3.LUT R40, R40, R41, RZ, 0x3c, !PT ;  /* 0x0000002928287212 */ /* 0x000fe200078e3cff */
[----:B---3--:R2:W-:Y:S01]  /*ca00*/  @!P0 ST.E desc[UR60][R52.64], R3 ;  /* 0x0000000334008985 */ /* 0x0085e2000c10193c */
[----:B------:R-:W-:Y:S01]  /*ca10*/  LOP3.LUT R36, R36, R37, RZ, 0x3c, !PT ;  /* 0x0000002524247212 */ /* 0x000fe200078e3cff */
[--C-:B------:R-:W-:Y:S01]  /*ca20*/  IMAD.X R41, RZ, RZ, R21.reuse, P6 ;  /* 0x000000ffff297224 */ /* 0x100fe200030e0615 */
[----:B------:R-:W-:Y:S01]  /*ca30*/  LOP3.LUT R32, R32, R33, RZ, 0x3c, !PT ;  /* 0x0000002120207212 */ /* 0x000fe200078e3cff */
[--C-:B------:R-:W-:Y:S01]  /*ca40*/  IMAD.X R37, RZ, RZ, R21.reuse, P5 ;  /* 0x000000ffff257224 */ /* 0x100fe200028e0615 */
[----:B------:R3:W5:Y:S01]  /*ca50*/  LD.E.128 R24, desc[UR60][R20.64] ;  /* 0x0000003c14187980 */ /* 0x000762000c101d00 */
[----:B------:R-:W-:Y:S01]  /*ca60*/  IMAD.X R33, RZ, RZ, R21, P4 ;  /* 0x000000ffff217224 */ /* 0x000fe200020e0615 */
[----:B------:R-:W-:-:S02]  /*ca70*/  LOP3.LUT R12, R15, 0x380, RZ, 0xc0, !PT ;  /* 0x000003800f0c7812 */ /* 0x000fc400078ec0ff */
[----:B------:R-:W-:Y:S01]  /*ca80*/  LOP3.LUT R4, R5, 0x380, RZ, 0xc0, !PT ;  /* 0x0000038005047812 */ /* 0x000fe200078ec0ff */
[----:B------:R-:W5:Y:S01]  /*ca90*/  LD.E.128 R8, desc[UR60][R8.64] ;  /* 0x0000003c08087980 */ /* 0x000f62000c101d00 */
[----:B------:R-:W-:Y:S01]  /*caa0*/  SHF.R.U64 R12, R12, 0x3, RZ ;  /* 0x000000030c0c7819 */ /* 0x000fe200000012ff */
[----:B--2---:R-:W-:Y:S01]  /*cab0*/  IMAD R3, R49, UR4, RZ ;  /* 0x0000000431037c24 */ /* 0x004fe2000f8e02ff */
[----:B------:R-:W-:Y:S01]  /*cac0*/  SHF.R.U64 R4, R4, 0x3, RZ ;  /* 0x0000000304047819 */ /* 0x000fe200000012ff */
[----:B------:R-:W2:Y:S01]  /*cad0*/  @P1 LDC R49, c[0x0][0xbf0] ;  /* 0x0002fc00ff311b82 */ /* 0x000ea20000000800 */
[----:B---3--:R-:W-:Y:S01]  /*cae0*/  IMAD.WIDE.U32 R20, R48, UR4, RZ ;  /* 0x0000000430147c25 */ /* 0x008fe2000f8e00ff */
[----:B------:R-:W-:Y:S01]  /*caf0*/  LOP3.LUT R12, R12, R15, RZ, 0x3c, !PT ;  /* 0x0000000f0c0c7212 */ /* 0x000fe200078e3cff */
[----:B------:R-:W5:Y:S01]  /*cb00*/  LD.E.128 R40, desc[UR60][R40.64] ;  /* 0x0000003c28287980 */ /* 0x000f62000c101d00 */
[----:B------:R-:W-:Y:S01]  /*cb10*/  LOP3.LUT R28, R4, R5, RZ, 0x3c, !PT ;  /* 0x00000005041c7212 */ /* 0x000fe200078e3cff */
[----:B------:R-:W-:Y:S01]  /*cb20*/  IMAD R3, R48, UR5, R3 ;  /* 0x0000000530037c24 */ /* 0x000fe2000f8e0203 */
[----:B------:R-:W-:Y:S01]  /*cb30*/  ULDC.64 UR4, c[0x0][0xae8] ;  /* 0x0002ba0000047ab9 */ /* 0x000fe20000000a00 */
[----:B------:R-:W5:Y:S02]  /*cb40*/  LD.E.128 R4, desc[UR60][R6.64] ;  /* 0x0000003c06047980 */ /* 0x000f64000c101d00 */
[----:B------:R-:W-:-:S02]  /*cb50*/  IMAD.IADD R21, R21, 0x1, R3 ;  /* 0x0000000115157824 */ /* 0x000fc400078e0203 */
[----:B------:R-:W-:Y:S01]  /*cb60*/  IMAD R3, R220, 0x20, R224 ;  /* 0x00000020dc037824 */ /* 0x000fe200078e02e0 */
[----:B------:R-:W5:Y:S01]  /*cb70*/  LD.E.128 R12, desc[UR60][R12.64] ;  /* 0x0000003c0c0c7980 */ /* 0x000f62000c101d00 */
[----:B------:R-:W-:Y:S02]  /*cb80*/  IMAD R0, R44, UR4, RZ ;  /* 0x000000042c007c24 */ /* 0x000fe4000f8e02ff */
[----:B------:R-:W-:Y:S01]  /*cb90*/  IMAD R44, R222, 0x80, R3 ;  /* 0x00000080de2c7824 */ /* 0x000fe200078e0203 */
[----:B------:R-:W5:Y:S01]  /*cba0*/  LD.E.128 R36, desc[UR60][R36.64] ;  /* 0x0000003c24247980 */ /* 0x000f62000c101d00 */
[C---:B------:R-:W-:Y:S02]  /*cbb0*/  IMAD R3, R221.reuse, UR5, R0 ;  /* 0x00000005dd037c24 */ /* 0x040fe4000f8e0200 */
[----:B------:R-:W-:Y:S01]  /*cbc0*/  IMAD.WIDE.U32 R20, R221, UR4, R20 ;  /* 0x00000004dd147c25 */ /* 0x000fe2000f8e0014 */
[----:B------:R-:W-:Y:S01]  /*cbd0*/  ULDC.64 UR4, c[0x0][0xaf0] ;  /* 0x0002bc0000047ab9 */ /* 0x000fe20000000a00 */
[----:B------:R-:W5:Y:S02]  /*cbe0*/  LD.E.128 R32, desc[UR60][R32.64] ;  /* 0x0000003c20207980 */ /* 0x000f64000c101d00 */
[----:B-1----:R-:W-:-:S02]  /*cbf0*/  @P1 IMAD.HI.U32 R0, R44, R23, RZ ;  /* 0x000000172c001227 */ /* 0x002fc400078e00ff */
[----:B------:R-:W5:Y:S02]  /*cc00*/  LD.E.128 R28, desc[UR60][R28.64] ;  /* 0x0000003c1c1c7980 */ /* 0x000f64000c101d00 */
[----:B------:R-:W-:Y:S02]  /*cc10*/  IMAD.IADD R21, R21, 0x1, R3 ;  /* 0x0000000115157824 */ /* 0x000fe400078e0203 */
[----:B------:R-:W-:Y:S01]  /*cc20*/  IMAD.MOV.U32 R3, RZ, RZ, R44 ;  /* 0x000000ffff037224 */ /* 0x000fe200078e002c */
[----:B--2---:R-:W-:Y:S01]  /*cc30*/  @P1 SHF.R.U32.HI R3, RZ, R49, R0 ;  /* 0x00000031ff031219 */ /* 0x004fe20000011600 */
[----:B------:R-:W-:Y:S01]  /*cc40*/  IMAD R23, R223, UR4, RZ ;  /* 0x00000004df177c24 */ /* 0x000fe2000f8e02ff */
[----:B------:R-:W-:Y:S01]  /*cc50*/  @!PT LDS RZ, [RZ] ;  /* 0x00000000fffff984 */ /* 0x000fe20000000800 */
[----:B------:R-:W-:Y:S01]  /*cc60*/  @!PT LDS RZ, [RZ] ;  /* 0x00000000fffff984 */ /* 0x000fe20000000800 */
[----:B------:R-:W-:Y:S01]  /*cc70*/  @!PT LDS RZ, [RZ] ;  /* 0x00000000fffff984 */ /* 0x000fe20000000800 */
[----:B------:R-:W-:Y:S01]  /*cc80*/  @!PT LDS RZ, [RZ] ;  /* 0x00000000fffff984 */ /* 0x000fe20000000800 */
[----:B------:R1:W-:Y:S06]  /*cc90*/  MEMBAR.ALL.CTA ;  /* 0x0000000000007992 */ /* 0x0003ec0000008000 */
[----:B-1----:R-:W1:Y:S01]  /*cca0*/  FENCE.VIEW.ASYNC.S ;  /* 0x00000000000073c6 */ /* 0x002e620000000000 */
[----:B------:R-:W-:Y:S01]  /*ccb0*/  IMAD.WIDE.U32 R20, R55, UR4, R20 ;  /* 0x0000000437147c25 */ /* 0x000fe2000f8e0014 */
[----:B------:R-:W-:-:S03]  /*ccc0*/  SHF.R.S32.HI R0, RZ, 0x1f, R3 ;  /* 0x0000001fff007819 */ /* 0x000fc60000011403 */
[----:B------:R-:W-:Y:S01]  /*ccd0*/  IMAD R23, R55, UR5, R23 ;  /* 0x0000000537177c24 */ /* 0x000fe2000f8e0217 */
[----:B------:R-:W-:Y:S01]  /*cce0*/  ULDC.64 UR4, c[0x0][0xae0] ;  /* 0x0002b80000047ab9 */ /* 0x000fe20000000a00 */
[----:B------:R-:W-:Y:S02]  /*ccf0*/  IMAD.MOV R49, RZ, RZ, -R3 ;  /* 0x000000ffff317224 */ /* 0x000fe400078e0a03 */
[----:B------:R-:W-:Y:S02]  /*cd00*/  IMAD.IADD R21, R21, 0x1, R23 ;  /* 0x0000000115157824 */ /* 0x000fe400078e0217 */
[----:B------:R-:W-:Y:S02]  /*cd10*/  IMAD R0, R0, UR4, RZ ;  /* 0x0000000400007c24 */ /* 0x000fe4000f8e02ff */
[----:B------:R-:W-:Y:S02]  /*cd20*/  IMAD R23, R56, R49, R44 ;  /* 0x0000003138177224 */ /* 0x000fe400078e022c */
[----:B------:R-:W-:-:S02]  /*cd30*/  IMAD R49, R3, UR5, R0 ;  /* 0x0000000503317c24 */ /* 0x000fc4000f8e0200 */
[----:B------:R-:W-:Y:S01]  /*cd40*/  IMAD.WIDE.U32 R20, R3, UR4, R20 ;  /* 0x0000000403147c25 */ /* 0x000fe2000f8e0014 */
[----:B------:R-:W-:Y:S01]  /*cd50*/  SHF.R.S32.HI R0, RZ, 0x1f, R23 ;  /* 0x0000001fff007819 */ /* 0x000fe20000011417 */
[----:B------:R-:W-:Y:S02]  /*cd60*/  ULDC.64 UR4, c[0x0][0xad8] ;  /* 0x0002b60000047ab9 */ /* 0x000fe40000000a00 */
[----:B------:R-:W-:Y:S02]  /*cd70*/  IMAD.IADD R21, R21, 0x1, R49 ;  /* 0x0000000115157824 */ /* 0x000fe400078e0231 */
[----:B------:R-:W-:Y:S02]  /*cd80*/  IMAD R44, R0, UR4, RZ ;  /* 0x00000004002c7c24 */ /* 0x000fe4000f8e02ff */
[----:B------:R-:W-:Y:S02]  /*cd90*/  IMAD R50, R222, 0x80, R224 ;  /* 0x00000080de327824 */ /* 0x000fe400078e02e0 */
[----:B------:R-:W-:-:S02]  /*cda0*/  IMAD R3, R23, UR5, R44 ;  /* 0x0000000517037c24 */ /* 0x000fc4000f8e022c */
[----:B------:R-:W-:Y:S01]  /*cdb0*/  IMAD.WIDE.U32 R20, R23, UR4, R20 ;  /* 0x0000000417147c25 */ /* 0x000fe2000f8e0014 */
[CC--:B------:R-:W-:Y:S01]  /*cdc0*/  ISETP.GE.AND P2, PT, R50.reuse, R57.reuse, PT ;  /* 0x000000393200720c */ /* 0x0c0fe20003f46270 */
[----:B------:R-:W-:Y:S02]  /*cdd0*/  ULDC.64 UR4, c[0x0][0xa80] ;  /* 0x0002a00000047ab9 */ /* 0x000fe40000000a00 */
[----:B------:R-:W-:Y:S01]  /*cde0*/  VIADD R0, R50, 0x20 ;  /* 0x0000002032007836 */ /* 0x000fe20000000000 */
[----:B------:R-:W-:Y:S01]  /*cdf0*/  LEA R23, P3, R20, UR4, 0x1 ;  /* 0x0000000414177c11 */ /* 0x000fe2000f8608ff */
[----:B------:R-:W-:Y:S02]  /*ce00*/  IMAD.IADD R3, R21, 0x1, R3 ;  /* 0x0000000115037824 */ /* 0x000fe400078e0203 */
[----:B0-----:R-:W-:Y:S01]  /*ce10*/  VIADD R18, R18, 0x34820 ;  /* 0x0003482012127836 */ /* 0x001fe20000000000 */
[----:B------:R-:W-:Y:S01]  /*ce20*/  ISETP.GE.AND P0, PT, R0, R57, PT ;  /* 0x000000390000720c */ /* 0x000fe20003f06270 */
[----:B------:R-:W-:Y:S01]  /*ce30*/  VIADD R0, R50, 0x40 ;  /* 0x0000004032007836 */ /* 0x000fe20000000000 */
[----:B------:R-:W-:-:S02]  /*ce40*/  LEA.HI.X R3, R20, UR5, R3, 0x1, P3 ;  /* 0x0000000514037c11 */ /* 0x000fc400098f0c03 */
        /* <DEDUP_REMOVED lines=9> */
[----:B------:R-:W-:-:S11]  /*cee0*/  ISETP.GE.AND P3, PT, R22, UR4, PT ;  /* 0x0000000416007c0c */ /* 0x000fd6000bf66270 */
[CC--:B-1----:R-:W-:Y:S02]  /*cef0*/  @!P2 LEA R20, P4, R17.reuse, R48.reuse, 0x1 ;  /* 0x000000301114a211 */ /* 0x0c2fe400078808ff */
[C---:B------:R-:W-:Y:S02]  /*cf00*/  @!P3 LEA R48, P5, R22.reuse, R48, 0x1 ;  /* 0x000000301630b211 */ /* 0x040fe400078a08ff */
[-C--:B--2---:R-:W-:Y:S02]  /*cf10*/  @!P2 LEA.HI.X R21, R17, R0.reuse, R233, 0x1, P4 ;  /* 0x000000001115a211 */ /* 0x084fe400020f0ce9 */
[----:B------:R-:W-:-:S03]  /*cf20*/  @!P3 LEA.HI.X R49, R22, R0, R232, 0x1, P5 ;  /* 0x000000001631b211 */ /* 0x000fc600028f0ce8 */
[----:B-----5:R3:W-:Y:S04]  /*cf30*/  @!P2 ST.E.128 desc[UR60][R20.64], R24 ;  /* 0x000000181400a985 */ /* 0x0207e8000c101d3c */
[----:B------:R3:W-:Y:S02]  /*cf40*/  @!P3 ST.E.128 desc[UR60][R48.64], R40 ;  /* 0x000000283000b985 */ /* 0x0007e4000c101d3c */
.L_x_7075:
[----:B------:R-:W-:Y:S05]  /*cf50*/  BSYNC B1 ;  /* 0x0000000000017941 */ /* 0x000fea0003800000 */
.L_x_7074:
[----:B--2---:R2:W4:Y:S01]  /*cf60*/  SHFL.IDX PT, R0, R3, 0x1, 0x181f ;  /* 0x00381f0003007f89 */ /* 0x00452200000e0000 */
[----:B------:R-:W-:Y:S03]  /*cf70*/  BSSY B1, `(.L_x_7076) ;  /* 0x000000c000017945 */ /* 0x000fe60003800000 */
[----:B---3-5:R2:W3:Y:S01]  /*cf80*/  SHFL.IDX PT, R24, R23, 0x1, 0x181f ;  /* 0x00381f0017187f89 */ /* 0x0284e200000e0000 */
[----:B------:R-:W-:Y:S05]  /*cf90*/  @P0 BRA `(.L_x_7077) ;  /* 0x0000000000240947 */ /* 0x000fea0003800000 */
[----:B------:R-:W-:Y:S02]  /*cfa0*/  ULDC UR4, c[0x0][0xac8] ;  /* 0x0002b20000047ab9 */ /* 0x000fe40000000800 */
[----:B------:R-:W-:Y:S02]  /*cfb0*/  ISETP.GE.AND P3, PT, R17, UR4, PT ;  /* 0x0000000411007c0c */ /* 0x000fe4000bf66270 */
[----:B------:R-:W-:-:S11]  /*cfc0*/  ISETP.GE.AND P4, PT, R22, UR4, PT ;  /* 0x0000000416007c0c */ /* 0x000fd6000bf86270 */
[CC--:B---3--:R-:W-:Y:S02]  /*cfd0*/  @!P3 LEA R20, P0, R17.reuse, R24.reuse, 0x1 ;  /* 0x000000181114b211 */ /* 0x0c8fe400078008ff */
[C---:B------:R-:W-:Y:S02]  /*cfe0*/  @!P4 LEA R24, P2, R22.reuse, R24, 0x1 ;  /* 0x000000181618c211 */ /* 0x040fe400078408ff */
[-C--:B----4-:R-:W-:Y:S02]  /*cff0*/  @!P3 LEA.HI.X R21, R17, R0.reuse, R233, 0x1, P0 ;  /* 0x000000001115b211 */ /* 0x090fe400000f0ce9 */
[----:B------:R-:W-:-:S03]  /*d000*/  @!P4 LEA.HI.X R25, R22, R0, R232, 0x1, P2 ;  /* 0x000000001619c211 */ /* 0x000fc600010f0ce8 */
[----:B------:R3:W-:Y:S04]  /*d010*/  @!P3 ST.E.128 desc[UR60][R20.64], R12 ;  /* 0x0000000c1400b985 */ /* 0x0007e8000c101d3c */
[----:B------:R3:W-:Y:S02]  /*d020*/  @!P4 ST.E.128 desc[UR60][R24.64], R36 ;  /* 0x000000241800c985 */ /* 0x0007e4000c101d3c */
.L_x_7077:
[----:B------:R-:W-:Y:S05]  /*d030*/  BSYNC B1 ;  /* 0x0000000000017941 */ /* 0x000fea0003800000 */
.L_x_7076:
[----:B----4-:R4:W0:Y:S01]  /*d040*/  SHFL.IDX PT, R0, R3, 0x2, 0x181f ;  /* 0x00581f0003007f89 */ /* 0x01082200000e0000 */
[----:B------:R-:W-:Y:S03]  /*d050*/  BSSY B1, `(.L_x_7078) ;  /* 0x000000c000017945 */ /* 0x000fe60003800000 */
[----:B---3--:R4:W3:Y:S01]  /*d060*/  SHFL.IDX PT, R14, R23, 0x2, 0x181f ;  /* 0x00581f00170e7f89 */ /* 0x0088e200000e0000 */
[----:B------:R-:W-:Y:S05]  /*d070*/  @P1 BRA `(.L_x_7079) ;  /* 0x0000000000241947 */ /* 0x000fea0003800000 */
[----:B------:R-:W-:Y:S02]  /*d080*/  ULDC UR4, c[0x0][0xac8] ;  /* 0x0002b20000047ab9 */ /* 0x000fe40000000800 */
[----:B------:R-:W-:Y:S02]  /*d090*/  ISETP.GE.AND P2, PT, R17, UR4, PT ;  /* 0x0000000411007c0c */ /* 0x000fe4000bf46270 */
[----:B------:R-:W-:-:S11]  /*d0a0*/  ISETP.GE.AND P3, PT, R22, UR4, PT ;  /* 0x0000000416007c0c */ /* 0x000fd6000bf66270 */
[CC--:B---3--:R-:W-:Y:S02]  /*d0b0*/  @!P2 LEA R12, P0, R17.reuse, R14.reuse, 0x1 ;  /* 0x0000000e110ca211 */ /* 0x0c8fe400078008ff */
[C---:B------:R-:W-:Y:S02]  /*d0c0*/  @!P3 LEA R14, P1, R22.reuse, R14, 0x1 ;  /* 0x0000000e160eb211 */ /* 0x040fe400078208ff */
[-C--:B0-----:R-:W-:Y:S02]  /*d0d0*/  @!P2 LEA.HI.X R13, R17, R0.reuse, R233, 0x1, P0 ;  /* 0x00000000110da211 */ /* 0x081fe400000f0ce9 */
[----:B------:R-:W-:-:S03]  /*d0e0*/  @!P3 LEA.HI.X R15, R22, R0, R232, 0x1, P1 ;  /* 0x00000000160fb211 */ /* 0x000fc600008f0ce8 */
[----:B------:R0:W-:Y:S04]  /*d0f0*/  @!P2 ST.E.128 desc[UR60][R12.64], R4 ;  /* 0x000000040c00a985 */ /* 0x0001e8000c101d3c */
[----:B------:R0:W-:Y:S02]  /*d100*/  @!P3 ST.E.128 desc[UR60][R14.64], R32 ;  /* 0x000000200e00b985 */ /* 0x0001e4000c101d3c */
.L_x_7079:
[----:B------:R-:W-:Y:S05]  /*d110*/  BSYNC B1 ;  /* 0x0000000000017941 */ /* 0x000fea0003800000 */
.L_x_7078:
[----:B0-----:R-:W-:Y:S01]  /*d120*/  VIADD R0, R50, 0x60 ;  /* 0x0000006032007836 */ /* 0x001fe20000000000 */
[----:B--2-4-:R-:W0:Y:S04]  /*d130*/  SHFL.IDX PT, R3, R3, 0x3, 0x181f ;  /* 0x00781f0003037f89 */ /* 0x014e2800000e0000 */
[----:B------:R-:W-:Y:S01]  /*d140*/  ISETP.GE.AND P0, PT, R0, R57, PT ;  /* 0x000000390000720c */ /* 0x000fe20003f06270 */
[----:B------:R-:W2:-:S12]  /*d150*/  SHFL.IDX PT, R23, R23, 0x3, 0x181f ;  /* 0x00781f0017177f89 */ /* 0x000e9800000e0000 */
[----:B------:R-:W-:Y:S05]  /*d160*/  @P0 BRA `(.L_x_7080) ;  /* 0x0000000800e40947 */ /* 0x000fea0003800000 */
[----:B------:R-:W-:Y:S02]  /*d170*/  ULDC UR4, c[0x0][0xac8] ;  /* 0x0002b20000047ab9 */ /* 0x000fe40000000800 */
[----:B------:R-:W-:-:S13]  /*d180*/  ISETP.GE.AND P1, PT, R17, UR4, PT ;  /* 0x0000000411007c0c */ /* 0x000fda000bf26270 */
[----:B--2---:R-:W-:-:S04]  /*d190*/  @!P1 LEA R4, P0, R17, R23, 0x1 ;  /* 0x0000001711049211 */ /* 0x004fc800078008ff */
[----:B0-----:R-:W-:Y:S02]  /*d1a0*/  @!P1 LEA.HI.X R5, R17, R3, R233, 0x1, P0 ;  /* 0x0000000311059211 */ /* 0x001fe400000f0ce9 */
[----:B------:R-:W-:-:S03]  /*d1b0*/  ISETP.GE.AND P0, PT, R22, UR4, PT ;  /* 0x0000000416007c0c */ /* 0x000fc6000bf06270 */
[----:B------:R4:W-:Y:S10]  /*d1c0*/  @!P1 ST.E.128 desc[UR60][R4.64], R8 ;  /* 0x0000000804009985 */ /* 0x0009f4000c101d3c */
[----:B------:R-:W-:Y:S05]  /*d1d0*/  @P0 BRA `(.L_x_7080) ;  /* 0x0000000800c80947 */ /* 0x000fea0003800000 */
[----:B----4-:R-:W-:-:S04]  /*d1e0*/  LEA R4, P0, R22, R23, 0x1 ;  /* 0x0000001716047211 */ /* 0x010fc800078008ff */
[----:B------:R-:W-:-:S05]  /*d1f0*/  LEA.HI.X R5, R22, R3, R232, 0x1, P0 ;  /* 0x0000000316057211 */ /* 0x000fca00000f0ce8 */
[----:B------:R0:W-:Y:S01]  /*d200*/  ST.E.128 desc[UR60][R4.64], R28 ;  /* 0x0000001c04007985 */ /* 0x0001e2000c101d3c */
[----:B------:R-:W-:Y:S05]  /*d210*/  BRA `(.L_x_7080) ;  /* 0x0000000800b87947 */ /* 0x000fea0003800000 */
.L_x_7072:
        /* <DEDUP_REMOVED lines=27> */
.L_x_7081:
        /* <DEDUP_REMOVED lines=46> */
.L_x_7083:
[----:B------:R-:W-:Y:S05]  /*d6b0*/  BSYNC B1 ;  /* 0x0000000000017941 */ /* 0x000fea0003800000 */
.L_x_7082:
[----:B------:R-:W-:Y:S01]  /*d6c0*/  ULDC.64 UR4, c[0x0][0xaa0] ;  /* 0x0002a80000047ab9 */ /* 0x000fe20000000a00 */
[----:B------:R-:W-:Y:S01]  /*d6d0*/  BSSY B1, `(.L_x_7084) ;  /* 0x0000038000017945 */ /* 0x000fe20003800000 */
[----:B------:R-:W-:-:S04]  /*d6e0*/  IMAD R4, R10, UR4, RZ ;  /* 0x000000040a047c24 */ /* 0x000fc8000f8e02ff */
[C---:B--2---:R-:W-:Y:S02]  /*d6f0*/  IMAD R7, R3.reuse, UR5, R4 ;  /* 0x0000000503077c24 */ /* 0x044fe4000f8e0204 */
[----:B------:R-:W-:Y:S01]  /*d700*/  IMAD.WIDE.U32 R4, R3, UR4, RZ ;  /* 0x0000000403047c25 */ /* 0x000fe2000f8e00ff */
[----:B------:R-:W-:-:S03]  /*d710*/  ULDC.64 UR4, c[0x0][0xae8] ;  /* 0x0002ba0000047ab9 */ /* 0x000fc60000000a00 */
[----:B------:R-:W-:Y:S02]  /*d720*/  IMAD R3, R220, 0x20, R224 ;  /* 0x00000020dc037824 */ /* 0x000fe400078e02e0 */
[----:B------:R-:W-:Y:S02]  /*d730*/  IMAD.IADD R5, R5, 0x1, R7 ;  /* 0x0000000105057824 */ /* 0x000fe400078e0207 */
[----:B------:R-:W-:Y:S02]  /*d740*/  IMAD R9, R222, 0x80, R3 ;  /* 0x00000080de097824 */ /* 0x000fe400078e0203 */
        /* <DEDUP_REMOVED lines=41> */
[----:B------:R-:W-:-:S11]  /*d9e0*/  ISETP.GE.AND P5, PT, R22, UR4, PT ;  /* 0x0000000416007c0c */ /* 0x000fd6000bfa6270 */
[CC--:B---3--:R-:W-:Y:S02]  /*d9f0*/  @!P4 LEA R10, P2, R17.reuse, R4.reuse, 0x1 ;  /* 0x00000004110ac211 */ /* 0x0c8fe400078408ff */
[C---:B------:R-:W-:Y:S02]  /*da00*/  @!P5 LEA R4, P3, R22.reuse, R4, 0x1 ;  /* 0x000000041604d211 */ /* 0x040fe400078608ff */
[-C--:B----4-:R-:W-:Y:S02]  /*da10*/  @!P4 LEA.HI.X R11, R17, R0.reuse, R233, 0x1, P2 ;  /* 0x00000000110bc211 */ /* 0x090fe400010f0ce9 */
[----:B------:R-:W-:-:S03]  /*da20*/  @!P5 LEA.HI.X R5, R22, R0, R232, 0x1, P3 ;  /* 0x000000001605d211 */ /* 0x000fc600018f0ce8 */
[----:B------:R3:W-:Y:S04]  /*da30*/  @!P4 ST.E.128 desc[UR60][R10.64], RZ ;  /* 0x000000ff0a00c985 */ /* 0x0007e8000c101d3c */
[----:B------:R3:W-:Y:S02]  /*da40*/  @!P5 ST.E.128 desc[UR60][R4.64], RZ ;  /* 0x000000ff0400d985 */ /* 0x0007e4000c101d3c */
.L_x_7085:
[----:B------:R-:W-:Y:S05]  /*da50*/  BSYNC B1 ;  /* 0x0000000000017941 */ /* 0x000fea0003800000 */
.L_x_7084:
        /* <DEDUP_REMOVED lines=11> */
[----:B------:R0:W-:Y:S04]  /*db10*/  @!P3 ST.E.128 desc[UR60][R10.64], RZ ;  /* 0x000000ff0a00b985 */ /* 0x0001e8000c101d3c */
[----:B------:R0:W-:Y:S02]  /*db20*/  @!P4 ST.E.128 desc[UR60][R4.64], RZ ;  /* 0x000000ff0400c985 */ /* 0x0001e4000c101d3c */
.L_x_7087:
[----:B------:R-:W-:Y:S05]  /*db30*/  BSYNC B1 ;  /* 0x0000000000017941 */ /* 0x000fea0003800000 */
.L_x_7086:
[----:B0-----:R0:W0:Y:S01]  /*db40*/  SHFL.IDX PT, R0, R3, 0x2, 0x181f ;  /* 0x00581f0003007f89 */ /* 0x00102200000e0000 */
[----:B------:R-:W-:Y:S03]  /*db50*/  BSSY B1, `(.L_x_7088) ;  /* 0x000000c000017945 */ /* 0x000fe60003800000 */
[----:B---3--:R3:W0:Y:S01]  /*db60*/  SHFL.IDX PT, R4, R6, 0x2, 0x181f ;  /* 0x00581f0006047f89 */ /* 0x00862200000e0000 */
[----:B------:R-:W-:Y:S05]  /*db70*/  @P0 BRA `(.L_x_7089) ;  /* 0x0000000000240947 */ /* 0x000fea0003800000 */
[----:B------:R-:W-:Y:S02]  /*db80*/  ULDC UR4, c[0x0][0xac8] ;  /* 0x0002b20000047ab9 */ /* 0x000fe40000000800 */
[----:B------:R-:W-:Y:S02]  /*db90*/  ISETP.GE.AND P2, PT, R17, UR4, PT ;  /* 0x0000000411007c0c */ /* 0x000fe4000bf46270 */
[----:B------:R-:W-:-:S11]  /*dba0*/  ISETP.GE.AND P3, PT, R22, UR4, PT ;  /* 0x0000000416007c0c */ /* 0x000fd6000bf66270 */
[CC--:B0-----:R-:W-:Y:S02]  /*dbb0*/  @!P2 LEA R10, P0, R17.reuse, R4.reuse, 0x1 ;  /* 0x00000004110aa211 */ /* 0x0c1fe400078008ff */
[C---:B------:R-:W-:Y:S02]  /*dbc0*/  @!P3 LEA R4, P1, R22.reuse, R4, 0x1 ;  /* 0x000000041604b211 */ /* 0x040fe400078208ff */
[-C--:B------:R-:W-:Y:S02]  /*dbd0*/  @!P2 LEA.HI.X R11, R17, R0.reuse, R233, 0x1, P0 ;  /* 0x00000000110ba211 */ /* 0x080fe400000f0ce9 */
[----:B------:R-:W-:-:S03]  /*dbe0*/  @!P3 LEA.HI.X R5, R22, R0, R232, 0x1, P1 ;  /* 0x000000001605b211 */ /* 0x000fc600008f0ce8 */
[----:B------:R0:W-:Y:S04]  /*dbf0*/  @!P2 ST.E.128 desc[UR60][R10.64], RZ ;  /* 0x000000ff0a00a985 */ /* 0x0001e8000c101d3c */
[----:B------:R0:W-:Y:S02]  /*dc00*/  @!P3 ST.E.128 desc[UR60][R4.64], RZ ;  /* 0x000000ff0400b985 */ /* 0x0001e4000c101d3c */
.L_x_7089:
[----:B------:R-:W-:Y:S05]  /*dc10*/  BSYNC B1 ;  /* 0x0000000000017941 */ /* 0x000fea0003800000 */
.L_x_7088:
[----:B0-----:R-:W-:Y:S01]  /*dc20*/  VIADD R0, R8, 0x60 ;  /* 0x0000006008007836 */ /* 0x001fe20000000000 */
[----:B--2-4-:R-:W0:Y:S04]  /*dc30*/  SHFL.IDX PT, R3, R3, 0x3, 0x181f ;  /* 0x00781f0003037f89 */ /* 0x014e2800000e0000 */
[----:B------:R-:W-:Y:S01]  /*dc40*/  ISETP.GE.AND P0, PT, R0, R21, PT ;  /* 0x000000150000720c */ /* 0x000fe20003f06270 */
[----:B------:R2:W4:-:S12]  /*dc50*/  SHFL.IDX PT, R4, R6, 0x3, 0x181f ;  /* 0x00781f0006047f89 */ /* 0x00051800000e0000 */
[----:B--2---:R-:W-:Y:S05]  /*dc60*/  @P0 BRA `(.L_x_7080) ;  /* 0x0000000000240947 */ /* 0x004fea0003800000 */
[----:B------:R-:W-:Y:S02]  /*dc70*/  ULDC UR4, c[0x0][0xac8] ;  /* 0x0002b20000047ab9 */ /* 0x000fe40000000800 */
[----:B------:R-:W-:Y:S02]  /*dc80*/  ISETP.GE.AND P2, PT, R17, UR4, PT ;  /* 0x0000000411007c0c */ /* 0x000fe4000bf46270 */
[----:B------:R-:W-:-:S11]  /*dc90*/  ISETP.GE.AND P3, PT, R22, UR4, PT ;  /* 0x0000000416007c0c */ /* 0x000fd6000bf66270 */
[CC--:B---34-:R-:W-:Y:S02]  /*dca0*/  @!P2 LEA R6, P0, R17.reuse, R4.reuse, 0x1 ;  /* 0x000000041106a211 */ /* 0x0d8fe400078008ff */
[C---:B------:R-:W-:Y:S02]  /*dcb0*/  @!P3 LEA R4, P1, R22.reuse, R4, 0x1 ;  /* 0x000000041604b211 */ /* 0x040fe400078208ff */
[-C--:B0-----:R-:W-:Y:S02]  /*dcc0*/  @!P2 LEA.HI.X R7, R17, R3.reuse, R233, 0x1, P0 ;  /* 0x000000031107a211 */ /* 0x081fe400000f0ce9 */
[----:B------:R-:W-:-:S03]  /*dcd0*/  @!P3 LEA.HI.X R5, R22, R3, R232, 0x1, P1 ;  /* 0x000000031605b211 */ /* 0x000fc600008f0ce8 */
[----:B------:R0:W-:Y:S04]  /*dce0*/  @!P2 ST.E.128 desc[UR60][R6.64], RZ ;  /* 0x000000ff0600a985 */ /* 0x0001e8000c101d3c */
[----:B------:R0:W-:Y:S02]  /*dcf0*/  @!P3 ST.E.128 desc[UR60][R4.64], RZ ;  /* 0x000000ff0400b985 */ /* 0x0001e4000c101d3c */
.L_x_7080:
[----:B------:R-:W-:Y:S05]  /*dd00*/  BSYNC B0 ;  /* 0x0000000000007941 */ /* 0x000fea0003800000 */
.L_x_7071:
[----:B------:R-:W-:Y:S02]  /*dd10*/  ULDC UR4, c[0x0][0xc3c] ;  /* 0x00030f0000047ab9 */ /* 0x000fe40000000800 */
[----:B-1----:R-:W-:-:S13]  /*dd20*/  ISETP.GE.AND P0, PT, R47, UR4, PT ;  /* 0x000000042f007c0c */ /* 0x002fda000bf06270 */
[----:B------:R-:W-:Y:S05]  /*dd30*/  @!P0 BRA `(.L_x_7090) ;  /* 0xffffff3000308947 */ /* 0x000fea000383ffff */
[----:B------:R-:W-:Y:S05]  /*dd40*/  EXIT ;  /* 0x000000000000794d */ /* 0x000fea0003800000 */
.L_x_7046:
[----:B------:R-:W-:-:S08]  /*dd50*/  NOP ;  /* 0x0000000000007918 */ /* 0x000fd00000000000 */
[----:B--2---:R-:W0:-:S00]  /*dd60*/  USETMAXREG.DEALLOC.CTAPOOL 0x18 ;  /* 0x00000018000079c8 */ /* 0x004e0000080e0500 */
        /* <DEDUP_REMOVED lines=16> */
.L_x_7091:
        /* <DEDUP_REMOVED lines=42> */
.L_x_7097:
        /* <DEDUP_REMOVED lines=12> */
.L_x_7096:
[----:B------:R-:W-:Y:S05]  /*e1d0*/  BSYNC B0 ;  /* 0x0000000000007941 */ /* 0x000fea0003800000 */
.L_x_7095:
        /* <DEDUP_REMOVED lines=22> */
.L_x_7093:
        /* <DEDUP_REMOVED lines=16> */
.L_x_7098:
        /* <DEDUP_REMOVED lines=25> */
.L_x_7094:
[----:B------:R-:W-:Y:S02]  /*e5d0*/  IMAD.MOV.U32 R17, RZ, RZ, RZ ;  /* 0x000000ffff117224 */ /* 0x000fe400078e00ff */
[----:B------:R-:W-:Y:S02]  /*e5e0*/  IMAD.U32 R16, RZ, RZ, UR6 ;  /* 0x00000006ff107e24 */ /* 0x000fe4000f8e00ff */
[----:B------:R-:W-:-:S07]  /*e5f0*/  IMAD.MOV.U32 R18, RZ, RZ, RZ ;  /* 0x000000ffff127224 */ /* 0x000fce00078e00ff */
.L_x_7099:
[----:B------:R-:W-:-:S13]  /*e600*/  ISETP.NE.AND P0, PT, R5, RZ, PT ;  /* 0x000000ff0500720c */ /* 0x000fda0003f05270 */
[----:B------:R-:W0:Y:S01]  /*e610*/  @!P0 S2R R3, SR_CgaCtaId ;  /* 0x0000000000038919 */ /* 0x000e220000008800 */
[----:B------:R-:W-:-:S04]  /*e620*/  @!P0 MOV R0, 0x400 ;  /* 0x0000040000008802 */ /* 0x000fc80000000f00 */
[----:B0-----:R-:W-:-:S05]  /*e630*/  @!P0 LEA R0, R3, R0, 0x18 ;  /* 0x0000000003008211 */ /* 0x001fca00078ec0ff */
[----:B------:R0:W-:Y:S01]  /*e640*/  @!P0 STS.128 [R0+0x348d0], R16 ;  /* 0x0348d01000008388 */ /* 0x0001e20000000c00 */
[----:B------:R-:W-:Y:S06]  /*e650*/  BAR.ARV 0x5, 0x180 ;  /* 0x0146000000007b1d */ /* 0x000fec0000002000 */
.L_x_7092:
        /* <DEDUP_REMOVED lines=19> */
[----:B------:R-:W-:Y:S01]  /*e790*/  IMAD.SHL.U32 R2, R4, 0x8, RZ ;  /* 0x0000000804027824 */ /* 0x000fe200078e00ff */
[----:B------:R-:W-:-:S04]  /*e7a0*/  LOP3.LUT R0, R0, 0x40, RZ, 0xfc, !PT ;  /* 0x0000004000007812 */ /* 0x000fc800078efcff */
[----:B------:R-:W-:Y:S01]  /*e7b0*/  LOP3.LUT R3, R3, 0x200, R2, 0xf8, !PT ;  /* 0x0000020003037812 */ /* 0x000fe200078ef802 */
[----:B------:R-:W-:Y:S01]  /*e7c0*/  IMAD.SHL.U32 R2, R5, 0x10, RZ ;  /* 0x0000001005027824 */ /* 0x000fe200078e00ff */
[----:B------:R-:W-:Y:S01]  /*e7d0*/  SHF.R.U32.HI R5, RZ, 0x3, R4 ;  /* 0x00000003ff057819 */ /* 0x000fe20000011604 */
[----:B------:R-:W-:-:S03]  /*e7e0*/  IMAD.U32 R4, RZ, RZ, UR4 ;  /* 0x00000004ff047e24 */ /* 0x000fc6000f8e00ff */
[----:B------:R-:W-:Y:S01]  /*e7f0*/  LOP3.LUT R2, R5, 0x70, R2, 0xf8, !PT ;  /* 0x0000007005027812 */ /* 0x000fe200078ef802 */
[----:B------:R-:W-:Y:S01]  /*e800*/  IMAD R3, R3, 0x2, R4 ;  /* 0x0000000203037824 */ /* 0x000fe200078e0204 */
[----:B------:R0:W-:Y:S01]  /*e810*/  STL [R1+0x4], R4 ;  /* 0x0000040401007387 */ /* 0x0001e20000100800 */
[----:B------:R-:W-:-:S03]  /*e820*/  IMAD.MOV.U32 R2, RZ, RZ, 0x1 ;  /* 0x00000001ff027424 */ /* 0x000fc600078e00ff */
[----:B------:R0:W-:Y:S04]  /*e830*/  STL [R1+0x24], R3 ;  /* 0x0000240301007387 */ /* 0x0001e80000100800 */
[----:B------:R0:W-:Y:S04]  /*e840*/  STL [R1+0x8], RZ ;  /* 0x000008ff01007387 */ /* 0x0001e80000100800 */
[----:B------:R0:W-:Y:S04]  /*e850*/  STL [R1+0x10], R2 ;  /* 0x0000100201007387 */ /* 0x0001e80000100800 */
[----:B------:R0:W-:Y:S02]  /*e860*/  STL [R1+0x50], RZ ;  /* 0x000050ff01007387 */ /* 0x0001e40000100800 */
.L_x_7199:
[----:B01----:R-:W0:Y:S02]  /*e870*/  LDC.64 R2, c[0x0][0xc88] ;  /* 0x00032200ff027b82 */ /* 0x003e240000000a00 */
[----:B0-----:R-:W-:-:S05]  /*e880*/  IMAD.WIDE R2, R19, 0x4, R2 ;  /* 0x0000000413027825 */ /* 0x001fca00078e0202 */
[----:B--23--:R-:W2:Y:S01]  /*e890*/  LDG.E R11, desc[UR60][R2.64] ;  /* 0x0000003c020b7981 */ /* 0x00cea2000c1e1900 */
        /* <DEDUP_REMOVED lines=53> */
.L_x_7101:
        /* <DEDUP_REMOVED lines=12> */
.L_x_7102:
[----:B------:R-:W-:Y:S05]  /*ecb0*/  @!P0 BRA `(.L_x_7103) ;  /* 0x00000000000c8947 */ /* 0x000fea0003800000 */
[----:B------:R-:W2:Y:S04]  /*ecc0*/  LDG.E R6, desc[UR60][R4.64] ;  /* 0x0000003c04067981 */ /* 0x000ea8000c1e1900 */
[----:B------:R-:W2:Y:S02]  /*ecd0*/  LDG.E R4, desc[UR60][R4.64+0x4] ;  /* 0x0000043c04047981 */ /* 0x000ea4000c1e1900 */
[----:B--2---:R-:W-:-:S07]  /*ece0*/  IMAD.IADD R6, R4, 0x1, -R6 ;  /* 0x0000000104067824 */ /* 0x004fce00078e0a06 */
.L_x_7103:
[----:B-----5:R-:W-:Y:S01]  /*ecf0*/  IMAD.IADD R2, R6, 0x1, -R0 ;  /* 0x0000000106027824 */ /* 0x020fe200078e0a00 */
[----:B------:R-:W-:Y:S03]  /*ed00*/  BSSY B7, `(.L_x_7104) ;  /* 0x00003f6000077945 */ /* 0x000fe60003800000 */
[C---:B------:R-:W-:Y:S01]  /*ed10*/  VIADD R0, R2.reuse, 0xaf ;  /* 0x000000af02007836 */ /* 0x040fe20000000000 */
[----:B------:R2:W-:Y:S01]  /*ed20*/  STL [R1+0x3c], R2 ;  /* 0x00003c0201007387 */ /* 0x0005e20000100800 */
[----:B------:R-:W-:Y:S02]  /*ed30*/  ISETP.GT.AND P0, PT, R2, RZ, PT ;  /* 0x000000ff0200720c */ /* 0x000fe40003f04270 */
[----:B------:R-:W-:-:S05]  /*ed40*/  IMAD.HI R0, R0, 0x2e8ba2e9, RZ ;  /* 0x2e8ba2e900007827 */ /* 0x000fca00078e02ff */
        /* <DEDUP_REMOVED lines=21> */
.L_x_7105:
        /* <DEDUP_REMOVED lines=21> */
.L_x_7108:
[----:B------:R-:W-:Y:S05]  /*eff0*/  BSYNC B6 ;  /* 0x0000000000067941 */ /* 0x000fea0003800000 */
.L_x_7107:
        /* <DEDUP_REMOVED lines=21> */
.L_x_7111:
        /* <DEDUP_REMOVED lines=16> */
.L_x_7110:
[----:B------:R-:W-:Y:S05]  /*f250*/  BSYNC B6 ;  /* 0x0000000000067941 */ /* 0x000fea0003800000 */
.L_x_7109:
        /* <DEDUP_REMOVED lines=26> */
.L_x_7215:
        /* <DEDUP_REMOVED lines=11> */
.L_x_7218:
        /* <DEDUP_REMOVED lines=25> */
.L_x_7115:
[----:B------:R-:W3:Y:S04]  /*f640*/  LDL R7, [R1+0x4] ;  /* 0x0000040001077983 */ /* 0x000ee80000100800 */
[----:B-12---:R-:W3:Y:S04]  /*f650*/  LDL R0, [R1+0x8] ;  /* 0x0000080001007983 */ /* 0x006ee80000100800 */
[----:B------:R-:W2:Y:S01]  /*f660*/  LDL R2, [R1+0x10] ;  /* 0x0000100001027983 */ /* 0x000ea20000100800 */
[----:B---3--:R-:W-:Y:S01]  /*f670*/  IMAD R0, R0, 0x8, R7 ;  /* 0x0000000800007824 */ /* 0x008fe200078e0207 */
[----:B--2---:R-:W-:-:S04]  /*f680*/  SHF.L.U32 R2, R2, 0x1f, RZ ;  /* 0x0000001f02027819 */ /* 0x004fc800000006ff */
[----:B------:R-:W1:Y:S02]  /*f690*/  SYNCS.PHASECHK.TRANS64.TRYWAIT P0, [R0+URZ+0x34840], R2 ;  /* 0x03484002000075a7 */ /* 0x000e64000800017f */
[----:B-1----:R-:W-:Y:S05]  /*f6a0*/  @!P0 BRA `(.L_x_7116) ;  /* 0x0000004400ac8947 */ /* 0x002fea0003800000 */
.L_x_7219:
        /* <DEDUP_REMOVED lines=11> */
.L_x_7117:
        /* <DEDUP_REMOVED lines=8> */
[----:B------:R-:W-:Y:S01]  /*f7e0*/  PLOP3.LUT P0, PT, PT, PT, PT, 0x80, 0x0 ;  /* 0x000000000000781c */ /* 0x000fe20003f0f070 */
[----:B------:R-:W-:Y:S01]  /*f7f0*/  UMOV UR10, URZ ;  /* 0x0000003f000a7c82 */ /* 0x000fe20008000000 */
[----:B------:R-:W-:Y:S01]  /*f800*/  R2UR UR12, R18 ;  /* 0x00000000120c72ca */ /* 0x000fe200000e0000 */
[----:B------:R-:W-:Y:S01]  /*f810*/  UMOV UR7, 0x14f00000 ;  /* 0x14f0000000077882 */ /* 0x000fe20000000000 */
[----:B------:R-:W-:-:S07]  /*f820*/  UMOV UR15, 0x40 ;  /* 0x00000040000f7882 */ /* 0x000fce0000000000 */
        /* <DEDUP_REMOVED lines=12> */
[----:B------:R2:W-:Y:S02]  /*f8f0*/  STL [R1+0x1c], R2 ;  /* 0x00001c0201007387 */ /* 0x0005e40000100800 */
[----:B------:R-:W-:-:S04]  /*f900*/  UMOV UR6, 0x0 ;  /* 0x0000000000067882 */ /* 0x000fc80000000000 */
[----:B------:R1:W-:Y:S02]  /*f910*/  UTMALDG.4D [UR8], [UR4], desc[UR6] ;  /* 0x00000608040075b4 */ /* 0x0003e40008019000 */
[----:B-1----:R-:W-:Y:S01]  /*f920*/  UMOV UR8, UR14 ;  /* 0x0000000e00087c82 */ /* 0x002fe20008000000 */
[----:B------:R-:W-:Y:S02]  /*f930*/  UMOV UR10, UR15 ;  /* 0x0000000f000a7c82 */ /* 0x000fe40008000000 */
[----:B------:R2:W-:Y:S02]  /*f940*/  UTMALDG.4D [UR8], [UR4], desc[UR6] ;  /* 0x00000608040075b4 */ /* 0x0005e40008019000 */
[----:B--2---:R-:W-:Y:S01]  /*f950*/  NOP ;  /* 0x0000000000007918 */ /* 0x004fe20000000000 */
.L_x_7113:
        /* <DEDUP_REMOVED lines=43> */
.L_x_7119:
[----:B------:R-:W-:Y:S05]  /*fc10*/  BSYNC B6 ;  /* 0x0000000000067941 */ /* 0x000fea0003800000 */
.L_x_7118:
        /* <DEDUP_REMOVED lines=10> */
[----:B------:R-:W0:Y:S01]  /*fcc0*/  S2R R8, SR_TID.X ;  /* 0x0000000000087919 */ /* 0x000e220000002100 */
[----:B-1----:R-:W-:Y:S01]  /*fcd0*/  ISETP.NE.AND P0, PT, R7, 0x1, PT ;  /* 0x000000010700780c */ /* 0x002fe20003f05270 */
[----:B0-----:R-:W-:-:S02]  /*fce0*/  IMAD.SHL.U32 R9, R9, 0x8, RZ ;  /* 0x0000000809097824 */ /* 0x001fc400078e00ff */
[----:B------:R-:W-:-:S03]  /*fcf0*/  IMAD.SHL.U32 R10, R8, 0x8, RZ ;  /* 0x00000008080a7824 */ /* 0x000fc600078e00ff */
[----:B------:R-:W-:-:S04]  /*fd00*/  LOP3.LUT R9, R9, 0x38, RZ, 0xc0, !PT ;  /* 0x0000003809097812 */ /* 0x000fc800078ec0ff */
[----:B------:R-:W-:Y:S02]  /*fd10*/  LOP3.LUT R9, R9, 0x40, RZ, 0xfc, !PT ;  /* 0x0000004009097812 */ /* 0x000fe400078efcff */
        /* <DEDUP_REMOVED lines=44> */
[----:B------:R-:W0:Y:S02]  /*ffe0*/  S2R R5, SR_TID.X ;  /* 0x0000000000057919 */ /* 0x000e240000002100 */
[----:B0-----:R-:W-:-:S04]  /*fff0*/  LOP3.LUT R5, R5, 0x7f, RZ, 0xc0, !PT ;  /* 0x0000007f05057812 */ /* 0x001fc800078ec0ff */
[----:B------:R-:W-:Y:S02]  /*10000*/  SHF.R.U32.HI R6, RZ, 0x3, R5 ;  /* 0x00000003ff067819 */ /* 0x000fe40000011605 */
[----:B------:R-:W2:Y:S03]  /*10010*/  LDL.LU R5, [R1+0x40] ;  /* 0x0000400001057983 */ /* 0x000ea60000300800 */
[----:B------:R-:W-:Y:S01]  /*10020*/  IMAD.IADD R2, R6, 0x1, R17 ;  /* 0x0000000106027824 */ /* 0x000fe200078e0211 */
[----:B------:R-:W-:Y:S04]  /*10030*/  SHFL.IDX PT, R8, R0, 0x1, 0x181f ;  /* 0x00381f0000087f89 */ /* 0x000fe800000e0000 */
[----:B------:R-:W-:Y:S01]  /*10040*/  SHFL.IDX PT, R6, R0, RZ, 0x181f ;  /* 0x00181fff00067589 */ /* 0x000fe200000e0000 */
[----:B--2---:R-:W-:-:S03]  /*10050*/  IMAD R3, R5, R7, RZ ;  /* 0x0000000705037224 */ /* 0x004fc600078e02ff */
[----:B------:R-:W0:Y:S01]  /*10060*/  SHFL.IDX PT, R7, R4, RZ, 0x181f ;  /* 0x00181fff04077589 */ /* 0x000e2200000e0000 */
[C---:B------:R-:W-:Y:S01]  /*10070*/  VIADD R5, R2.reuse, 0x10 ;  /* 0x0000001002057836 */ /* 0x040fe20000000000 */
[----:B------:R-:W-:-:S04]  /*10080*/  ISETP.GE.AND P4, PT, R2, R3, PT ;  /* 0x000000030200720c */ /* 0x000fc80003f86270 */
[----:B------:R-:W-:Y:S02]  /*10090*/  ISETP.GE.AND P2, PT, R5, R3, PT ;  /* 0x000000030500720c */ /* 0x000fe40003f46270 */
[----:B------:R-:W1:Y:S07]  /*100a0*/  SHFL.IDX PT, R5, R4, 0x1, 0x181f ;  /* 0x00381f0004057f89 */ /* 0x000e6e00000e0000 */
[----:B0-----:R-:W-:-:S05]  /*100b0*/  @!P4 LEA R7, P3, R10, R7, 0x1 ;  /* 0x000000070a07c211 */ /* 0x001fca00078608ff */
[----:B------:R-:W-:-:S05]  /*100c0*/  @!P4 IMAD.X R6, RZ, RZ, R6, P3 ;  /* 0x000000ffff06c224 */ /* 0x000fca00018e0606 */
[----:B------:R-:W-:-:S04]  /*100d0*/  @!P4 LOP3.LUT R7, R7, R6, RZ, 0x3c, !PT ;  /* 0x000000060707c212 */ /* 0x000fc800078e3cff */
[----:B------:R-:W-:-:S04]  /*100e0*/  @!P4 LOP3.LUT R6, R7, R6, RZ, 0x3c, !PT ;  /* 0x000000060706c212 */ /* 0x000fc800078e3cff */
[----:B------:R-:W-:-:S05]  /*100f0*/  @!P4 LOP3.LUT R7, R7, R6, RZ, 0x3c, !PT ;  /* 0x000000060707c212 */ /* 0x000fca00078e3cff */
[----:B-----5:R-:W-:Y:S04]  /*10100*/  @!P4 LDGSTS.E.BYPASS.LTC128B.128 [R9+0x16400], desc[UR60][R6.64], !P0 ;  /* 0x164000000609cfae */ /* 0x020fe8000c101d7c */
[----:B------:R1:W-:Y:S02]  /*10110*/  @!P4 LDGSTS.E.BYPASS.LTC128B.128 [R9+0x1a400], desc[UR60][R6.64+0x80], !P1 ;  /* 0x1a4000800609cfae */ /* 0x0003e4000c901d7c */
[----:B-1----:R-:W-:Y:S01]  /*10120*/  @!P2 LEA R7, P3, R10, R5, 0x1 ;  /* 0x000000050a07a211 */ /* 0x002fe200078608ff */
[----:B------:R-:W-:-:S04]  /*10130*/  VIADD R5, R2, 0x20 ;  /* 0x0000002002057836 */ /* 0x000fc80000000000 */
[----:B------:R-:W-:-:S05]  /*10140*/  @!P2 IMAD.X R6, RZ, RZ, R8, P3 ;  /* 0x000000ffff06a224 */ /* 0x000fca00018e0608 */
[----:B------:R-:W-:-:S04]  /*10150*/  @!P2 LOP3.LUT R7, R7, R6, RZ, 0x3c, !PT ;  /* 0x000000060707a212 */ /* 0x000fc800078e3cff */
[----:B------:R-:W-:-:S04]  /*10160*/  @!P2 LOP3.LUT R6, R7, R6, RZ, 0x3c, !PT ;  /* 0x000000060706a212 */ /* 0x000fc800078e3cff */
[----:B------:R-:W-:-:S05]  /*10170*/  @!P2 LOP3.LUT R7, R7, R6, RZ, 0x3c, !PT ;  /* 0x000000060707a212 */ /* 0x000fca00078e3cff */
        /* <DEDUP_REMOVED lines=45> */
[----:B0-----:R-:W0:Y:S04]  /*10450*/  SHFL.IDX PT, R6, R0, 0x6, 0x181f ;  /* 0x00d81f0000067f89 */ /* 0x001e2800000e0000 */
[----:B------:R-:W2:Y:S01]  /*10460*/  SHFL.IDX PT, R0, R0, 0x7, 0x181f ;  /* 0x00f81f0000007f89 */ /* 0x000ea200000e0000 */
[----:B-1----:R-:W-:-:S05]  /*10470*/  @!P2 LEA R5, P3, R10, R5, 0x1 ;  /* 0x000000050a05a211 */ /* 0x002fca00078608ff */
[----:B0-----:R-:W-:-:S04]  /*10480*/  @!P2 IMAD.X R6, RZ, RZ, R6, P3 ;  /* 0x000000ffff06a224 */ /* 0x001fc800018e0606 */
[----:B------:R-:W-:Y:S02]  /*10490*/  @!P2 IMAD.MOV.U32 R7, RZ, RZ, R6 ;  /* 0x000000ffff07a224 */ /* 0x000fe400078e0006 */
[----:B------:R-:W-:-:S05]  /*104a0*/  @!P2 IMAD.MOV.U32 R6, RZ, RZ, R5 ;  /* 0x000000ffff06a224 */ /* 0x000fca00078e0005 */
[----:B------:R0:W-:Y:S04]  /*104b0*/  @!P2 LDGSTS.E.BYPASS.LTC128B.128 [R9+0x19400], desc[UR60][R6.64], !P0 ;  /* 0x194000000609afae */ /* 0x0001e8000c101d7c */
[----:B--2---:R0:W-:Y:S02]  /*104c0*/  @!P2 LDGSTS.E.BYPASS.LTC128B.128 [R9+0x1d400], desc[UR60][R6.64+0x80], !P1 ;  /* 0x1d4000800609afae */ /* 0x0041e4000c901d7c */
.L_x_7236:
[----:B------:R-:W-:Y:S01]  /*104d0*/  VIADD R2, R2, 0x70 ;  /* 0x0000007002027836 */ /* 0x000fe20000000000 */
[----:B------:R-:W-:Y:S04]  /*104e0*/  BSSY B0, `(.L_x_7121) ;  /* 0x000000a000007945 */ /* 0x000fe80003800000 */
[----:B------:R-:W-:-:S13]  /*104f0*/  ISETP.GE.AND P2, PT, R2, R3, PT ;  /* 0x000000030200720c */ /* 0x000fda0003f46270 */
[----:B------:R-:W-:Y:S05]  /*10500*/  @P2 BRA `(.L_x_7122) ;  /* 0x00000000001c2947 */ /* 0x000fea0003800000 */
[----:B------:R-:W-:-:S05]  /*10510*/  LEA R2, P2, R10, R4, 0x1 ;  /* 0x000000040a027211 */ /* 0x000fca00078408ff */
[----:B------:R-:W-:-:S05]  /*10520*/  IMAD.X R3, RZ, RZ, R0, P2 ;  /* 0x000000ffff037224 */ /* 0x000fca00010e0600 */
[----:B------:R-:W-:Y:S01]  /*10530*/  @!PT LDS RZ, [RZ] ;  /* 0x00000000fffff984 */ /* 0x000fe20000000800 */
[----:B------:R-:W-:Y:S01]  /*10540*/  @!PT LDS RZ, [RZ] ;  /* 0x00000000fffff984 */ /* 0x000fe20000000800 */
[----:B------:R-:W-:Y:S01]  /*10550*/  @!PT LDS RZ, [RZ] ;  /* 0x00000000fffff984 */ /* 0x000fe20000000800 */
[----:B------:R1:W-:Y:S04]  /*10560*/  LDGSTS.E.BYPASS.LTC128B.128 [R9+0x19c00], desc[UR60][R2.64], !P0 ;  /* 0x19c0000002097fae */ /* 0x0003e8000c101d7c */
[----:B------:R1:W-:Y:S02]  /*10570*/  LDGSTS.E.BYPASS.LTC128B.128 [R9+0x1dc00], desc[UR60][R2.64+0x80], !P1 ;  /* 0x1dc0008002097fae */ /* 0x0003e4000c901d7c */
.L_x_7122:
[----:B------:R-:W-:Y:S05]  /*10580*/  BSYNC B0 ;  /* 0x0000000000007941 */ /* 0x000fea0003800000 */
.L_x_7121:
[----:B01----:R-:W2:Y:S01]  /*10590*/  LDL R9, [R1+0x4] ;  /* 0x0000040001097983 */ /* 0x003ea20000100800 */
[----:B------:R-:W-:Y:S01]  /*105a0*/  PLOP3.LUT P0, PT, PT, PT, PT, 0x80, 0x0 ;  /* 0x000000000000781c */ /* 0x000fe20003f0f070 */
[----:B------:R-:W-:Y:S01]  /*105b0*/  NOP ;  /* 0x0000000000007918 */ /* 0x000fe20000000000 */
[----:B--2---:R-:W-:-:S11]  /*105c0*/  VIADD R6, R9, 0x34800 ;  /* 0x0003480009067836 */ /* 0x004fd60000000000 */
.L_x_7123:
        /* <DEDUP_REMOVED lines=19> */
.L_x_7237:
[----:B------:R-:W-:Y:S05]  /*10700*/  BSYNC B0 ;  /* 0x0000000000007941 */ /* 0x000fea0003800000 */
.L_x_7124:
        /* <DEDUP_REMOVED lines=49> */
.L_x_7132:
[----:B------:R-:W2:Y:S01]  /*10a20*/  LDL R2, [R1+0x4] ;  /* 0x0000040001027983 */ /* 0x000ea20000100800 */
[----:B------:R-:W-:Y:S01]  /*10a30*/  BSSY B3, `(.L_x_7133) ;  /* 0x0000005000037945 */ /* 0x000fe20003800000 */
[----:B--2---:R-:W-:Y:S01]  /*10a40*/  IMAD R3, R7, 0x8, R2 ;  /* 0x0000000807037824 */ /* 0x004fe200078e0202 */
[----:B------:R-:W-:-:S04]  /*10a50*/  SHF.L.U32 R2, R10, 0x1f, RZ ;  /* 0x0000001f0a027819 */ /* 0x000fc800000006ff */
[----:B------:R-:W1:Y:S02]  /*10a60*/  SYNCS.PHASECHK.TRANS64.TRYWAIT P0, [R3+URZ+0x34840], R2 ;  /* 0x03484002030075a7 */ /* 0x000e64000800017f */
[----:B-1----:R-:W-:Y:S05]  /*10a70*/  @!P0 BRA `(.L_x_7134) ;  /* 0x0000003c009c8947 */ /* 0x002fea0003800000 */
.L_x_7238:
[----:B------:R-:W-:Y:S05]  /*10a80*/  BSYNC B3 ;  /* 0x0000000000037941 */ /* 0x000fea0003800000 */
.L_x_7133:
        /* <DEDUP_REMOVED lines=12> */
.L_x_7136:
[----:B------:R-:W-:Y:S05]  /*10b50*/  BSYNC B3 ;  /* 0x0000000000037941 */ /* 0x000fea0003800000 */
.L_x_7135:
        /* <DEDUP_REMOVED lines=13> */
.L_x_7137:
        /* <DEDUP_REMOVED lines=16> */
.L_x_7138:
        /* <DEDUP_REMOVED lines=17> */
.L_x_7239:
[----:B------:R-:W-:Y:S05]  /*10e40*/  BSYNC B3 ;  /* 0x0000000000037941 */ /* 0x000fea0003800000 */
.L_x_7139:
[----:B------:R1:W5:Y:S04]  /*10e50*/  LDL R17, [R1+0x4] ;  /* 0x0000040001117983 */ /* 0x0003680000100800 */
[----:B------:R1:W5:Y:S01]  /*10e60*/  LDL R15, [R1+0x8] ;  /* 0x00000800010f7983 */ /* 0x0003620000100800 */
[----:B------:R-:W-:Y:S01]  /*10e70*/  BSSY B3, `(.L_x_7141) ;  /* 0x000000c000037945 */ /* 0x000fe20003800000 */
[----:B------:R-:W-:Y:S02]  /*10e80*/  IMAD.MOV.U32 R12, RZ, RZ, 0x0 ;  /* 0x00000000ff0c7424 */ /* 0x000fe400078e00ff */
[----:B------:R-:W-:Y:S01]  /*10e90*/  IMAD.MOV.U32 R13, RZ, RZ, 0x14f00000 ;  /* 0x14f00000ff0d7424 */ /* 0x000fe200078e00ff */
[----:B------:R-:W-:Y:S06]  /*10ea0*/  @P1 BRA `(.L_x_7142) ;  /* 0x0000000000201947 */ /* 0x000fec0003800000 */
[----:B------:R-:W2:Y:S01]  /*10eb0*/  S2R R5, SR_TID.X ;  /* 0x0000000000057919 */ /* 0x000ea20000002100 */
[----:B0----5:R-:W-:Y:S02]  /*10ec0*/  IMAD R2, R15, 0x8, R17 ;  /* 0x000000080f027824 */ /* 0x021fe400078e0211 */
[----:B------:R-:W-:-:S04]  /*10ed0*/  IMAD.MOV.U32 R3, RZ, RZ, 0xb000 ;  /* 0x0000b000ff037424 */ /* 0x000fc800078e00ff */
[----:B------:R3:W-:Y:S01]  /*10ee0*/  SYNCS.ARRIVE.TRANS64 RZ, [R2+URZ+0x34850], R3 ;  /* 0x0348500302ff79a7 */ /* 0x0007e2000800003f */
[----:B--2---:R-:W-:-:S04]  /*10ef0*/  LOP3.LUT R5, R5, 0x1f, RZ, 0xc0, !PT ;  /* 0x0000001f05057812 */ /* 0x004fc800078ec0ff */
[----:B------:R-:W-:-:S13]  /*10f00*/  ISETP.NE.AND P0, PT, R5, RZ, PT ;  /* 0x000000ff0500720c */ /* 0x000fda0003f05270 */
[----:B---3--:R-:W-:Y:S05]  /*10f10*/  @!P0 BRA `(.L_x_7142) ;  /* 0x0000000000048947 */ /* 0x008fea0003800000 */
[----:B------:R-:W-:Y:S01]  /*10f20*/  BPT.TRAP 0x1 ;  /* 0x000000040000795c */ /* 0x000fe20000300000 */
.L_x_7142:
[----:B------:R-:W-:Y:S05]  /*10f30*/  BSYNC B3 ;  /* 0x0000000000037941 */ /* 0x000fea0003800000 */
.L_x_7141:
[----:B------:R-:W2:Y:S04]  /*10f40*/  LDL R8, [R1+0x18] ;  /* 0x0000180001087983 */ /* 0x000ea80000100800 */
[----:B0-----:R-:W2:Y:S01]  /*10f50*/  LDL.LU R3, [R1+0x14] ;  /* 0x0000140001037983 */ /* 0x001ea20000300800 */
[----:B------:R-:W-:Y:S01]  /*10f60*/  R2UR UR10, R11 ;  /* 0x000000000b0a72ca */ /* 0x000fe200000e0000 */
[C-C-:B-----5:R-:W-:Y:S01]  /*10f70*/  IMAD R5, R15.reuse, 0x8, R17.reuse ;  /* 0x000000080f057824 */ /* 0x160fe200078e0211 */
[----:B------:R-:W-:Y:S01]  /*10f80*/  R2UR UR6, R12 ;  /* 0x000000000c0672ca */ /* 0x000fe200000e0000 */
[----:B------:R-:W-:Y:S01]  /*10f90*/  IMAD R2, R15, 0xb000, R17 ;  /* 0x0000b0000f027824 */ /* 0x000fe200078e0211 */
[----:B------:R-:W-:Y:S01]  /*10fa0*/  R2UR UR7, R13 ;  /* 0x000000000d0772ca */ /* 0x000fe200000e0000 */
[----:B------:R-:W-:Y:S01]  /*10fb0*/  UIADD3 UR4, UP0, UR36, 0x470, URZ ;  /* 0x0000047024047890 */ /* 0x000fe2000ff1e03f */
[----:B------:R-:W-:Y:S01]  /*10fc0*/  PLOP3.LUT P0, PT, PT, PT, PT, 0x80, 0x0 ;  /* 0x000000000000781c */ /* 0x000fe20003f0f070 */
[----:B------:R-:W-:-:S02]  /*10fd0*/  VIADD R5, R5, 0x34850 ;  /* 0x0003485005057836 */ /* 0x000fc40000000000 */
[----:B------:R-:W-:Y:S01]  /*10fe0*/  UIADD3.X UR5, URZ, UR37, URZ, UP0, !UPT ;  /* 0x000000253f057290 */ /* 0x000fe200087fe43f */
[----:B--2---:R-:W-:Y:S02]  /*10ff0*/  IMAD R3, R3, 0xb0, R8 ;  /* 0x000000b003037824 */ /* 0x004fe400078e0208 */
[----:B------:R-:W-:-:S09]  /*11000*/  VIADD R8, R2, 0x400 ;  /* 0x0000040002087836 */ /* 0x000fd20000000000 */
.L_x_7143:
        /* <DEDUP_REMOVED lines=16> */
.L_x_7144:
        /* <DEDUP_REMOVED lines=13> */
.L_x_7131:
[----:B------:R-:W-:Y:S05]  /*111e0*/  BSYNC B1 ;  /* 0x0000000000017941 */ /* 0x000fea0003800000 */
.L_x_7130:
[----:B0-----:R-:W2:Y:S04]  /*111f0*/  LDL.LU R0, [R1+0x30] ;  /* 0x0000300001007983 */ /* 0x001ea80000300800 */
[----:B------:R0:W-:Y:S04]  /*11200*/  STL [R1+0x8], R7 ;  /* 0x0000080701007387 */ /* 0x0001e80000100800 */
[----:B------:R0:W-:Y:S02]  /*11210*/  STL [R1+0x10], R10 ;  /* 0x0000100a01007387 */ /* 0x0001e40000100800 */
[----:B0-2---:R-:W-:-:S07]  /*11220*/  VIADD R0, R0, 0xfffffffd ;  /* 0xfffffffd00007836 */ /* 0x005fce0000000000 */
.L_x_7129:
[----:B------:R-:W-:Y:S05]  /*11230*/  BSYNC B2 ;  /* 0x0000000000027941 */ /* 0x000fea0003800000 */
.L_x_7128:
[----:B------:R-:W2:Y:S01]  /*11240*/  LDL.LU R2, [R1+0x2c] ;  /* 0x00002c0001027983 */ /* 0x000ea20000300800 */
[----:B------:R-:W-:-:S05]  /*11250*/  IMAD.MOV R9, RZ, RZ, -R9 ;  /* 0x000000ffff097224 */ /* 0x000fca00078e0a09 */
[----:B--2---:R-:W-:-:S13]  /*11260*/  ISETP.NE.AND P0, PT, R2, R9, PT ;  /* 0x000000090200720c */ /* 0x004fda0003f05270 */
[----:B------:R-:W-:Y:S05]  /*11270*/  @!P0 BRA `(.L_x_7127) ;  /* 0x0000001400008947 */ /* 0x000fea0003800000 */
[----:B------:R0:W5:Y:S02]  /*11280*/  LDL R8, [R1] ;  /* 0x0000000001087983 */ /* 0x0001640000100800 */
.L_x_7175:
        /* <DEDUP_REMOVED lines=36> */
.L_x_7147:
[----:B------:R-:W3:Y:S01]  /*114d0*/  LDL R2, [R1+0x4] ;  /* 0x0000040001027983 */ /* 0x000ee20000100800 */
[----:B------:R-:W-:Y:S01]  /*114e0*/  BSSY B2, `(.L_x_7148) ;  /* 0x0000005000027945 */ /* 0x000fe20003800000 */
[----:B---3--:R-:W-:Y:S01]  /*114f0*/  IMAD R3, R4, 0x8, R2 ;  /* 0x0000000804037824 */ /* 0x008fe200078e0202 */
[----:B------:R-:W-:-:S04]  /*11500*/  SHF.L.U32 R2, R5, 0x1f, RZ ;  /* 0x0000001f05027819 */ /* 0x000fc800000006ff */
[----:B------:R-:W3:Y:S02]  /*11510*/  SYNCS.PHASECHK.TRANS64.TRYWAIT P0, [R3+URZ+0x34840], R2 ;  /* 0x03484002030075a7 */ /* 0x000ee4000800017f */
[----:B---3--:R-:W-:Y:S05]  /*11520*/  @!P0 BRA `(.L_x_7149) ;  /* 0x0000003400188947 */ /* 0x008fea0003800000 */
.L_x_7240:
[----:B------:R-:W-:Y:S05]  /*11530*/  BSYNC B2 ;  /* 0x0000000000027941 */ /* 0x000fea0003800000 */
.L_x_7148:
        /* <DEDUP_REMOVED lines=12> */
.L_x_7151:
[----:B------:R-:W-:Y:S05]  /*11600*/  BSYNC B2 ;  /* 0x0000000000027941 */ /* 0x000fea0003800000 */
.L_x_7150:
[----:B---3--:R-:W2:Y:S04]  /*11610*/  LDL R2, [R1+0x4] ;  /* 0x0000040001027983 */ /* 0x008ea80000100800 */
[----:B------:R-:W3:Y:S01]  /*11620*/  LDL R9, [R1+0x18] ;  /* 0x0000180001097983 */ /* 0x000ee20000100800 */
        /* <DEDUP_REMOVED lines=11> */
.L_x_7152:
        /* <DEDUP_REMOVED lines=16> */
.L_x_7153:
        /* <DEDUP_REMOVED lines=17> */
.L_x_7241:
[----:B------:R-:W-:Y:S05]  /*118f0*/  BSYNC B2 ;  /* 0x0000000000027941 */ /* 0x000fea0003800000 */
.L_x_7154:
        /* <DEDUP_REMOVED lines=11> */
.L_x_7157:
[----:B------:R-:W-:Y:S05]  /*119b0*/  BSYNC B2 ;  /* 0x0000000000027941 */ /* 0x000fea0003800000 */
.L_x_7156:
        /* <DEDUP_REMOVED lines=14> */
.L_x_7158:
        /* <DEDUP_REMOVED lines=16> */
.L_x_7159:
        /* <DEDUP_REMOVED lines=13> */
.L_x_7146:
[----:B------:R-:W-:Y:S05]  /*11c70*/  BSYNC B1 ;  /* 0x0000000000017941 */ /* 0x000fea0003800000 */
.L_x_7145:
        /* <DEDUP_REMOVED lines=35> */
.L_x_7162:
[----:B------:R-:W4:Y:S01]  /*11eb0*/  LDL R2, [R1+0x4] ;  /* 0x0000040001027983 */ /* 0x000f220000100800 */
[----:B------:R-:W-:Y:S01]  /*11ec0*/  SHF.L.U32 R3, R10, 0x1f, RZ ;  /* 0x0000001f0a037819 */ /* 0x000fe200000006ff */
[----:B------:R-:W-:Y:S01]  /*11ed0*/  BSSY B2, `(.L_x_7163) ;  /* 0x0000004000027945 */ /* 0x000fe20003800000 */
[----:B----4-:R-:W-:-:S04]  /*11ee0*/  IMAD R2, R11, 0x8, R2 ;  /* 0x000000080b027824 */ /* 0x010fc800078e0202 */
[----:B------:R-:W4:Y:S02]  /*11ef0*/  SYNCS.PHASECHK.TRANS64.TRYWAIT P0, [R2+URZ+0x34840], R3 ;  /* 0x03484003020075a7 */ /* 0x000f24000800017f */
[----:B----4-:R-:W-:Y:S05]  /*11f00*/  @!P0 BRA `(.L_x_7164) ;  /* 0x0000002800c88947 */ /* 0x010fea0003800000 */
.L_x_7242:
[----:B------:R-:W-:Y:S05]  /*11f10*/  BSYNC B2 ;  /* 0x0000000000027941 */ /* 0x000fea0003800000 */
.L_x_7163:
        /* <DEDUP_REMOVED lines=12> */
.L_x_7166:
[----:B------:R-:W-:Y:S05]  /*11fe0*/  BSYNC B2 ;  /* 0x0000000000027941 */ /* 0x000fea0003800000 */
.L_x_7165:
[----:B----4-:R-:W2:Y:S04]  /*11ff0*/  LDL R2, [R1+0x8] ;  /* 0x0000080001027983 */ /* 0x010ea80000100800 */
[----:B---3--:R-:W3:Y:S04]  /*12000*/  LDL R10, [R1+0x4] ;  /* 0x00000400010a7983 */ /* 0x008ee80000100800 */
[----:B------:R-:W4:Y:S01]  /*12010*/  LDL R9, [R1+0x18] ;  /* 0x0000180001097983 */ /* 0x000f220000100800 */
        /* <DEDUP_REMOVED lines=12> */
.L_x_7167:
        /* <DEDUP_REMOVED lines=16> */
.L_x_7168:
        /* <DEDUP_REMOVED lines=15> */
.L_x_7243:
[----:B------:R-:W-:Y:S05]  /*122d0*/  BSYNC B2 ;  /* 0x0000000000027941 */ /* 0x000fea0003800000 */
.L_x_7169:
        /* <DEDUP_REMOVED lines=11> */
.L_x_7172:
[----:B------:R-:W-:Y:S05]  /*12390*/  BSYNC B2 ;  /* 0x0000000000027941 */ /* 0x000fea0003800000 */
.L_x_7171:
        /* <DEDUP_REMOVED lines=13> */
.L_x_7173:
        /* <DEDUP_REMOVED lines=16> */
.L_x_7174:
        /* <DEDUP_REMOVED lines=13> */
.L_x_7161:
[----:B------:R-:W-:Y:S05]  /*12640*/  BSYNC B1 ;  /* 0x0000000000017941 */ /* 0x000fea0003800000 */
.L_x_7160:
[C---:B------:R-:W-:Y:S01]  /*12650*/  ISETP.GT.AND P0, PT, R0.reuse, 0x1, PT ;  /* 0x000000010000780c */ /* 0x040fe20003f04270 */
[----:B------:R-:W-:-:S12]  /*12660*/  VIADD R0, R0, 0xfffffffe ;  /* 0xfffffffe00007836 */ /* 0x000fd80000000000 */
[----:B------:R-:W-:Y:S05]  /*12670*/  @P0 BRA `(.L_x_7175) ;  /* 0xffffffec00040947 */ /* 0x000fea000383ffff */
.L_x_7127:
[----:B------:R-:W-:Y:S05]  /*12680*/  BSYNC B0 ;  /* 0x0000000000007941 */ /* 0x000fea0003800000 */
.L_x_7126:
[----:B------:R-:W2:Y:S01]  /*12690*/  S2R R2, SR_TID.X ;  /* 0x0000000000027919 */ /* 0x000ea20000002100 */
[----:B------:R-:W-:Y:S01]  /*126a0*/  BSSY B0, `(.L_x_7176) ;  /* 0x0000010000007945 */ /* 0x000fe20003800000 */
[----:B--2-4-:R-:W-:-:S04]  /*126b0*/  LOP3.LUT R7, R2, 0x7f, RZ, 0xc0, !PT ;  /* 0x0000007f02077812 */ /* 0x014fc800078ec0ff */
[----:B------:R-:W-:-:S13]  /*126c0*/  ISETP.NE.AND P0, PT, R7, RZ, PT ;  /* 0x000000ff0700720c */ /* 0x000fda0003f05270 */
[----:B------:R-:W-:Y:S05]  /*126d0*/  @P0 BRA `(.L_x_7177) ;  /* 0x0000000000300947 */ /* 0x000fea0003800000 */
[----:B------:R-:W2:Y:S01]  /*126e0*/  S2R R3, SR_LANEID ;  /* 0x0000000000037919 */ /* 0x000ea20000000000 */
[----:B------:R-:W-:Y:S01]  /*126f0*/  VOTEU.ANY UR4, UPT, PT ;  /* 0x0000000000047886 */ /* 0x000fe200038e0100 */
[----:B------:R-:W4:Y:S01]  /*12700*/  LDC.64 R4, c[0x0][0xc60] ;  /* 0x00031800ff047b82 */ /* 0x000f220000000a00 */
[----:B------:R-:W2:Y:S08]  /*12710*/  FLO.U32 R0, UR4 ;  /* 0x0000000400007d00 */ /* 0x000eb000080e0000 */
[----:B------:R-:W4:Y:S01]  /*12720*/  POPC R2, UR4 ;  /* 0x0000000400027d09 */ /* 0x000f220008000000 */
[----:B--2---:R-:W-:-:S13]  /*12730*/  ISETP.EQ.U32.AND P0, PT, R0, R3, PT ;  /* 0x000000030000720c */ /* 0x004fda0003f02070 */
[----:B----4-:R-:W2:Y:S01]  /*12740*/  @P0 ATOMG.E.ADD.STRONG.GPU PT, R5, desc[UR60][R4.64], R2 ;  /* 0x00000002040509a8 */ /* 0x010ea200081ee1fc */
[----:B------:R-:W4:Y:S02]  /*12750*/  S2R R3, SR_LTMASK ;  /* 0x0000000000037919 */ /* 0x000f240000003900 */
[----:B----4-:R-:W-:-:S06]  /*12760*/  LOP3.LUT R3, R3, UR4, RZ, 0xc0, !PT ;  /* 0x0000000403037c12 */ /* 0x010fcc000f8ec0ff */
[----:B------:R-:W4:Y:S01]  /*12770*/  POPC R3, R3 ;  /* 0x0000000300037309 */ /* 0x000f220000000000 */
[----:B--2---:R-:W4:Y:S02]  /*12780*/  SHFL.IDX PT, R0, R5, R0, 0x1f ;  /* 0x00001f0005007589 */ /* 0x004f2400000e0000 */
[----:B----4-:R-:W-:-:S07]  /*12790*/  IADD3 R16, R0, UR38, R3 ;  /* 0x0000002600107c10 */ /* 0x010fce000fffe003 */
.L_x_7177:
[----:B------:R-:W-:Y:S05]  /*127a0*/  BSYNC B0 ;  /* 0x0000000000007941 */ /* 0x000fea0003800000 */
.L_x_7176:
[----:B------:R-:W2:Y:S01]  /*127b0*/  LDL R0, [R1+0x1c] ;  /* 0x00001c0001007983 */ /* 0x000ea20000100800 */
[----:B------:R-:W-:Y:S01]  /*127c0*/  BSSY B0, `(.L_x_7178) ;  /* 0x0000040000007945 */ /* 0x000fe20003800000 */
[----:B--2---:R-:W-:-:S13]  /*127d0*/  LOP3.LUT P0, RZ, R0, 0x1, RZ, 0xc0, !PT ;  /* 0x0000000100ff7812 */ /* 0x004fda000780c0ff */
[----:B------:R-:W-:Y:S05]  /*127e0*/  @!P0 BRA `(.L_x_7179) ;  /* 0x0000000000f48947 */ /* 0x000fea0003800000 */
[----:B------:R-:W2:Y:S04]  /*127f0*/  LDL R3, [R1+0x4] ;  /* 0x0000040001037983 */ /* 0x000ea80000100800 */
[----:B------:R-:W2:Y:S04]  /*12800*/  LDL R2, [R1+0x8] ;  /* 0x0000080001027983 */ /* 0x000ea80000100800 */
[----:B------:R-:W4:Y:S01]  /*12810*/  LDL R0, [R1+0x10] ;  /* 0x0000100001007983 */ /* 0x000f220000100800 */
[----:B------:R-:W-:Y:S01]  /*12820*/  BSSY B1, `(.L_x_7180) ;  /* 0x0000006000017945 */ /* 0x000fe20003800000 */
[----:B------:R-:W-:Y:S01]  /*12830*/  ISETP.NE.AND P1, PT, R7, RZ, PT ;  /* 0x000000ff0700720c */ /* 0x000fe20003f25270 */
[----:B--2---:R-:W-:Y:S01]  /*12840*/  IMAD R2, R2, 0x8, R3 ;  /* 0x0000000802027824 */ /* 0x004fe200078e0203 */
[----:B----4-:R-:W-:-:S04]  /*12850*/  SHF.L.U32 R0, R0, 0x1f, RZ ;  /* 0x0000001f00007819 */ /* 0x010fc800000006ff */
[----:B------:R-:W2:Y:S02]  /*12860*/  SYNCS.PHASECHK.TRANS64.TRYWAIT P0, [R2+URZ+0x34860], R0 ;  /* 0x03486000020075a7 */ /* 0x000ea4000800017f */
[----:B--2---:R-:W-:Y:S05]  /*12870*/  @!P0 BRA `(.L_x_7181) ;  /* 0x0000002000948947 */ /* 0x004fea0003800000 */
.L_x_7244:
[----:B------:R-:W-:Y:S05]  /*12880*/  BSYNC B1 ;  /* 0x0000000000017941 */ /* 0x000fea0003800000 */
.L_x_7180:
        /* <DEDUP_REMOVED lines=9> */
.L_x_7183:
[----:B------:R-:W-:Y:S05]  /*12920*/  BSYNC B1 ;  /* 0x0000000000017941 */ /* 0x000fea0003800000 */
.L_x_7182:
[----:B------:R-:W4:Y:S04]  /*12930*/  LDL R5, [R1+0x4] ;  /* 0x0000040001057983 */ /* 0x000f280000100800 */
        /* <DEDUP_REMOVED lines=13> */
.L_x_7184:
        /* <DEDUP_REMOVED lines=11> */
[----:B------:R-:W-:Y:S01]  /*12ac0*/  PLOP3.LUT P0, PT, PT, PT, PT, 0x80, 0x0 ;  /* 0x000000000000781c */ /* 0x000fe20003f0f070 */
[----:B------:R-:W-:Y:S01]  /*12ad0*/  VIADD R0, R0, 0x5c00 ;  /* 0x00005c0000007836 */ /* 0x000fe20000000000 */
[----:B------:R-:W-:Y:S01]  /*12ae0*/  UMOV UR6, 0x0 ;  /* 0x0000000000067882 */ /* 0x000fe20000000000 */
[----:B------:R-:W-:Y:S01]  /*12af0*/  UMOV UR7, 0x14f00000 ;  /* 0x14f0000000077882 */ /* 0x000fe20000000000 */
[----:B------:R-:W-:-:S09]  /*12b00*/  UMOV UR10, 0x40 ;  /* 0x00000040000a7882 */ /* 0x000fd20000000000 */
.L_x_7185:
        /* <DEDUP_REMOVED lines=11> */
.L_x_7179:
[----:B------:R-:W-:Y:S05]  /*12bc0*/  BSYNC B0 ;  /* 0x0000000000007941 */ /* 0x000fea0003800000 */
.L_x_7178:
[----:B------:R-:W2:Y:S04]  /*12bd0*/  LDL.LU R5, [R1+0x8] ;  /* 0x0000080001057983 */ /* 0x000ea80000300800 */
[----:B------:R-:W4:Y:S01]  /*12be0*/  LDL.LU R4, [R1+0x10] ;  /* 0x0000100001047983 */ /* 0x000f220000300800 */
[----:B--2---:R-:W-:-:S05]  /*12bf0*/  VIADD R0, R5, 0x1 ;  /* 0x0000000105007836 */ /* 0x004fca0000000000 */
[----:B------:R-:W-:-:S04]  /*12c00*/  ISETP.NE.AND P0, PT, R0, 0x2, PT ;  /* 0x000000020000780c */ /* 0x000fc80003f05270 */
[----:B------:R-:W-:Y:S02]  /*12c10*/  SEL R2, RZ, 0x1, P0 ;  /* 0x00000001ff027807 */ /* 0x000fe40000000000 */
[----:B------:R-:W-:Y:S02]  /*12c20*/  SEL R0, R0, RZ, P0 ;  /* 0x000000ff00007207 */ /* 0x000fe40000000000 */
[----:B----4-:R-:W-:-:S03]  /*12c30*/  LOP3.LUT R4, R4, R2, RZ, 0x3c, !PT ;  /* 0x0000000204047212 */ /* 0x010fc600078e3cff */
[----:B------:R2:W-:Y:S04]  /*12c40*/  STL [R1+0x8], R0 ;  /* 0x0000080001007387 */ /* 0x0005e80000100800 */
[----:B------:R2:W-:Y:S02]  /*12c50*/  STL [R1+0x10], R4 ;  /* 0x0000100401007387 */ /* 0x0005e40000100800 */
.L_x_7106:
[----:B------:R-:W-:Y:S05]  /*12c60*/  BSYNC B7 ;  /* 0x0000000000077941 */ /* 0x000fea0003800000 */
.L_x_7104:
[----:B--2---:R-:W2:Y:S02]  /*12c70*/  LDL R0, [R1+0x1c] ;  /* 0x00001c0001007983 */ /* 0x004ea40000100800 */
[----:B--2---:R-:W-:-:S13]  /*12c80*/  LOP3.LUT P0, RZ, R0, 0x2, RZ, 0xc0, !PT ;  /* 0x0000000200ff7812 */ /* 0x004fda000780c0ff */
[----:B------:R-:W-:Y:S05]  /*12c90*/  @!P0 BRA `(.L_x_7186) ;  /* 0x0000000000288947 */ /* 0x000fea0003800000 */
[----:B------:R-:W-:Y:S05]  /*12ca0*/  WARPSYNC.ALL ;  /* 0x0000000000007948 */ /* 0x000fea0003800000 */
[----:B------:R-:W2:Y:S08]  /*12cb0*/  S2UR UR5, SR_CgaCtaId ;  /* 0x00000000000579c3 */ /* 0x000eb00000008800 */
[----:B------:R-:W-:Y:S06]  /*12cc0*/  BAR.SYNC.DEFER_BLOCKING 0x5, 0x180 ;  /* 0x0146000000007b1d */ /* 0x000fec0000010000 */
[----:B------:R-:W-:-:S02]  /*12cd0*/  UMOV UR4, 0x400 ;  /* 0x0000040000047882 */ /* 0x000fc40000000000 */
[----:B--2---:R-:W-:-:S06]  /*12ce0*/  ULEA UR4, UR5, UR4, 0x18 ;  /* 0x0000000405047291 */ /* 0x004fcc000f8ec03f */
[----:B------:R-:W-:-:S05]  /*12cf0*/  IMAD.U32 R0, RZ, RZ, UR4 ;  /* 0x00000004ff007e24 */ /* 0x000fca000f8e00ff */
[----:B------:R2:W4:Y:S04]  /*12d00*/  LDS.128 R16, [R0+0x348d0] ;  /* 0x0348d00000107984 */ /* 0x0005280000000c00 */
[----:B------:R2:W-:Y:S01]  /*12d10*/  STL [R1+0x4], R0 ;  /* 0x0000040001007387 */ /* 0x0005e20000100800 */
[----:B------:R-:W-:Y:S06]  /*12d20*/  BAR.ARV 0x4, 0x180 ;  /* 0x0106000000007b1d */ /* 0x000fec0000002000 */
[----:B------:R-:W-:Y:S05]  /*12d30*/  BRA `(.L_x_7187) ;  /* 0x0000000800487947 */ /* 0x000fea0003800000 */
.L_x_7186:
[----:B------:R-:W1:Y:S01]  /*12d40*/  S2R R0, SR_TID.X ;  /* 0x0000000000007919 */ /* 0x000e620000002100 */
[----:B------:R-:W-:Y:S01]  /*12d50*/  UMOV UR4, 0xffffffff ;  /* 0xffffffff00047882 */ /* 0x000fe20000000000 */
[----:B-1----:R-:W-:-:S04]  /*12d60*/  LOP3.LUT R7, R0, 0x1f, RZ, 0xc0, !PT ;  /* 0x0000001f00077812 */ /* 0x002fc800078ec0ff */
[----:B------:R-:W-:Y:S01]  /*12d70*/  ISETP.NE.AND P0, PT, R7, 0x1f, PT ;  /* 0x0000001f0700780c */ /* 0x000fe20003f05270 */
[----:B------:R-:W-:-:S12]  /*12d80*/  BRA.DIV UR4, `(.L_x_7188) ;  /* 0x0000001e04647947 */ /* 0x000fd8000b800000 */
[----:B------:R-:W-:Y:S01]  /*12d90*/  IMAD.IADD R5, R19, 0x1, R7 ;  /* 0x0000000113057824 */ /* 0x000fe200078e0207 */
[----:B------:R-:W-:-:S04]  /*12da0*/  ULDC UR4, c[0x0][0xc3c] ;  /* 0x00030f0000047ab9 */ /* 0x000fc80000000800 */
[----:B------:R-:W-:-:S13]  /*12db0*/  ISETP.GE.OR P1, PT, R5, UR4, !P0 ;  /* 0x0000000405007c0c */ /* 0x000fda000c726670 */
[----:B------:R-:W1:Y:S02]  /*12dc0*/  @!P1 LDC.64 R2, c[0x0][0xc80] ;  /* 0x00032000ff029b82 */ /* 0x000e640000000a00 */
[----:B-1----:R-:W-:-:S06]  /*12dd0*/  @!P1 IMAD.WIDE R2, R5, 0x4, R2 ;  /* 0x0000000405029825 */ /* 0x002fcc00078e0202 */
[----:B------:R1:W2:Y:S01]  /*12de0*/  @!P1 LDG.E R3, desc[UR60][R2.64] ;  /* 0x0000003c02039981 */ /* 0x0002a2000c1e1900 */
[C---:B------:R-:W-:Y:S02]  /*12df0*/  ISETP.GE.U32.AND P2, PT, R7.reuse, 0x2, PT ;  /* 0x000000020700780c */ /* 0x040fe40003f46070 */
[C---:B------:R-:W-:Y:S01]  /*12e00*/  ISETP.GE.U32.AND P3, PT, R7.reuse, 0x4, PT ;  /* 0x000000040700780c */ /* 0x040fe20003f66070 */
[----:B------:R-:W-:Y:S01]  /*12e10*/  SHFL.IDX PT, R4, R16, 0x1, 0x1f ;  /* 0x00201f0010047f89 */ /* 0x000fe200000e0000 */
[C---:B------:R-:W-:Y:S02]  /*12e20*/  ISETP.GE.U32.AND P4, PT, R7.reuse, 0x8, PT ;  /* 0x000000080700780c */ /* 0x040fe40003f86070 */
[C---:B------:R-:W-:Y:S01]  /*12e30*/  ISETP.GE.U32.AND P5, PT, R7.reuse, 0x10, PT ;  /* 0x000000100700780c */ /* 0x040fe20003fa6070 */
        /* <DEDUP_REMOVED lines=17> */
[----:B------:R-:W-:Y:S02]  /*12f50*/  IMAD.IADD R3, R3, 0x1, R0 ;  /* 0x0000000103037824 */ /* 0x000fe400078e0200 */
[----:B------:R1:W2:Y:S04]  /*12f60*/  SHFL.IDX PT, R0, R16, RZ, 0x1f ;  /* 0x00001fff10007589 */ /* 0x0002a800000e0000 */
[----:B------:R1:W4:Y:S02]  /*12f70*/  SHFL.IDX PT, R6, R3, 0x1f, 0x1f ;  /* 0x03e01f0003067f89 */ /* 0x00032400000e0000 */
.L_x_7254:
[----:B------:R-:W-:Y:S02]  /*12f80*/  ULDC UR4, c[0x0][0xc38] ;  /* 0x00030e0000047ab9 */ /* 0x000fe40000000800 */
[----:B-1----:R-:W-:-:S04]  /*12f90*/  IMAD.U32 R16, RZ, RZ, UR4 ;  /* 0x00000004ff107e24 */ /* 0x002fc8000f8e00ff */
[----:B----4-:R-:W-:-:S04]  /*12fa0*/  IMAD R6, R6, R16, RZ ;  /* 0x0000001006067224 */ /* 0x010fc800078e02ff */
[----:B------:R-:W-:-:S05]  /*12fb0*/  IMAD.IADD R4, R4, 0x1, R6 ;  /* 0x0000000104047824 */ /* 0x000fca00078e0206 */
[----:B--2---:R-:W-:-:S13]  /*12fc0*/  ISETP.GT.AND P6, PT, R4, R0, PT ;  /* 0x000000000400720c */ /* 0x004fda0003fc4270 */
[----:B------:R-:W-:Y:S05]  /*12fd0*/  @P6 BRA `(.L_x_7189) ;  /* 0x00000000009c6947 */ /* 0x000fea0003800000 */
.L_x_7194:
[----:B-1----:R-:W1:Y:S01]  /*12fe0*/  LDC R2, c[0x0][0xc3c] ;  /* 0x00030f00ff027b82 */ /* 0x002e620000000800 */
[----:B------:R-:W-:-:S05]  /*12ff0*/  VIADD R19, R19, 0x1f ;  /* 0x0000001f13137836 */ /* 0x000fca0000000000 */
[----:B-1----:R-:W-:-:S13]  /*13000*/  ISETP.GE.AND P6, PT, R19, R2, PT ;  /* 0x000000021300720c */ /* 0x002fda0003fc6270 */
[----:B------:R-:W-:Y:S05]  /*13010*/  @P6 BRA `(.L_x_7190) ;  /* 0x0000000400446947 */ /* 0x000fea0003800000 */
[----:B------:R-:W1:Y:S01]  /*13020*/  S2R R3, SR_TID.X ;  /* 0x0000000000037919 */ /* 0x000e620000002100 */
[----:B------:R-:W-:Y:S01]  /*13030*/  BSSY B0, `(.L_x_7191) ;  /* 0x0000009000007945 */ /* 0x000fe20003800000 */
[----:B-1----:R-:W-:-:S05]  /*13040*/  LOP3.LUT R3, R3, 0x1f, RZ, 0xc0, !PT ;  /* 0x0000001f03037812 */ /* 0x002fca00078ec0ff */
[----:B------:R-:W-:-:S05]  /*13050*/  IMAD.IADD R5, R19, 0x1, R3 ;  /* 0x0000000113057824 */ /* 0x000fca00078e0203 */
[----:B------:R-:W-:Y:S01]  /*13060*/  ISETP.GE.OR P6, PT, R5, R2, !P0 ;  /* 0x000000020500720c */ /* 0x000fe200047c6670 */
[----:B------:R-:W-:-:S12]  /*13070*/  IMAD.MOV.U32 R2, RZ, RZ, RZ ;  /* 0x000000ffff027224 */ /* 0x000fd800078e00ff */
[----:B------:R-:W-:Y:S05]  /*13080*/  @P6 BRA `(.L_x_7192) ;  /* 0x00000000000c6947 */ /* 0x000fea0003800000 */
[----:B------:R-:W1:Y:S02]  /*13090*/  LDC.64 R2, c[0x0][0xc80] ;  /* 0x00032000ff027b82 */ /* 0x000e640000000a00 */
[----:B-1----:R-:W-:-:S06]  /*130a0*/  IMAD.WIDE R2, R5, 0x4, R2 ;  /* 0x0000000405027825 */ /* 0x002fcc00078e0202 */
[----:B------:R1:W5:Y:S02]  /*130b0*/  LDG.E R2, desc[UR60][R2.64] ;  /* 0x0000003c02027981 */ /* 0x000364000c1e1900 */
.L_x_7192:
[----:B------:R-:W-:Y:S05]  /*130c0*/  BSYNC B0 ;  /* 0x0000000000007941 */ /* 0x000fea0003800000 */
.L_x_7191:
[----:B------:R-:W-:-:S03]  /*130d0*/  UMOV UR4, 0xffffffff ;  /* 0xffffffff00047882 */ /* 0x000fc60000000000 */
[----:B------:R-:W-:Y:S05]  /*130e0*/  BRA.DIV UR4, `(.L_x_7193) ;  /* 0x0000001e04c47947 */ /* 0x000fea000b800000 */
[----:B-----5:R-:W1:Y:S02]  /*130f0*/  SHFL.UP PT, R14, R2, 0x1, RZ ;  /* 0x04200000020e7989 */ /* 0x020e6400000e00ff */
        /* <DEDUP_REMOVED lines=15> */
.L_x_7262:
[----:B------:R-:W-:Y:S02]  /*131f0*/  ULDC UR4, c[0x0][0xc38] ;  /* 0x00030e0000047ab9 */ /* 0x000fe40000000800 */
[----:B------:R-:W-:-:S04]  /*13200*/  IMAD.U32 R16, RZ, RZ, UR4 ;  /* 0x00000004ff107e24 */ /* 0x000fc8000f8e00ff */
[----:B--2---:R-:W-:-:S04]  /*13210*/  IMAD R6, R6, R16, RZ ;  /* 0x0000001006067224 */ /* 0x004fc800078e02ff */
[----:B------:R-:W-:-:S05]  /*13220*/  IMAD.IADD R4, R6, 0x1, R4 ;  /* 0x0000000106047824 */ /* 0x000fca00078e0204 */
[----:B------:R-:W-:-:S13]  /*13230*/  ISETP.GT.AND P6, PT, R4, R0, PT ;  /* 0x000000000400720c */ /* 0x000fda0003fc4270 */
[----:B------:R-:W-:Y:S05]  /*13240*/  @!P6 BRA `(.L_x_7194) ;  /* 0xfffffffc0064e947 */ /* 0x000fea000383ffff */
.L_x_7189:
[----:B------:R-:W-:Y:S01]  /*13250*/  IMAD.IADD R6, R4, 0x1, -R6 ;  /* 0x0000000104067824 */ /* 0x000fe200078e0a06 */
[----:B------:R-:W-:-:S03]  /*13260*/  UMOV UR4, 0xffffffff ;  /* 0xffffffff00047882 */ /* 0x000fc60000000000 */
[----:B------:R-:W-:-:S05]  /*13270*/  IMAD R4, R3, R16, R6 ;  /* 0x0000001003047224 */ /* 0x000fca00078e0206 */
[----:B------:R-:W-:Y:S01]  /*13280*/  ISETP.GT.AND P6, PT, R4, R0, PT ;  /* 0x000000000400720c */ /* 0x000fe20003fc4270 */
[----:B------:R-:W-:-:S12]  /*13290*/  BRA.DIV UR4, `(.L_x_7195) ;  /* 0x00000022041c7947 */ /* 0x000fd8000b800000 */
[----:B------:R-:W-:-:S04]  /*132a0*/  VOTE.ANY R5, PT, !P6 ;  /* 0x0000000000057806 */ /* 0x000fc800070e0100 */
[----:B------:R-:W2:Y:S02]  /*132b0*/  POPC R4, R5 ;  /* 0x0000000500047309 */ /* 0x000ea40000000000 */
[----:B--2---:R2:W4:Y:S02]  /*132c0*/  SHFL.IDX PT, R17, R2, R4, 0x1f ;  /* 0x00001f0402117589 */ /* 0x00452400000e0000 */
.L_x_7266:
[----:B------:R-:W-:Y:S01]  /*132d0*/  ISETP.NE.AND P0, PT, R5, RZ, PT ;  /* 0x000000ff0500720c */ /* 0x000fe20003f05270 */
[----:B--2---:R-:W-:-:S12]  /*132e0*/  IMAD.MOV.U32 R2, RZ, RZ, RZ ;  /* 0x000000ffff027224 */ /* 0x004fd800078e00ff */
[----:B------:R-:W-:Y:S05]  /*132f0*/  @!P0 BRA `(.L_x_7196) ;  /* 0x0000000000108947 */ /* 0x000fea0003800000 */
[----:B------:R-:W-:Y:S01]  /*13300*/  UMOV UR4, 0xffffffff ;  /* 0xffffffff00047882 */ /* 0x000fe20000000000 */
[----:B0-----:R-:W-:Y:S02]  /*13310*/  VIADD R12, R4, 0xffffffff ;  /* 0xffffffff040c7836 */ /* 0x001fe40000000000 */
[----:B------:R-:W-:Y:S05]  /*13320*/  BRA.DIV UR4, `(.L_x_7197) ;  /* 0x0000002204407947 */ /* 0x000fea000b800000 */
[----:B------:R2:W0:Y:S02]  /*13330*/  SHFL.IDX PT, R2, R3, R12, 0x1f ;  /* 0x00001f0c03027589 */ /* 0x00042400000e0000 */
.L_x_7196:
[----:B----4-:R-:W-:Y:S01]  /*13340*/  IABS R5, R17 ;  /* 0x0000001100057213 */ /* 0x010fe20000000000 */
[----:B0-----:R-:W-:Y:S02]  /*13350*/  IMAD R16, R2, R16, R6 ;  /* 0x0000001002107224 */ /* 0x001fe400078e0206 */
[----:B------:R-:W-:Y:S01]  /*13360*/  IMAD.IADD R19, R4, 0x1, R19 ;  /* 0x0000000104137824 */ /* 0x000fe200078e0213 */
[----:B------:R-:W0:Y:S01]  /*13370*/  I2F.RP R2, R5 ;  /* 0x0000000500027306 */ /* 0x000e220000209400 */
[----:B------:R-:W-:-:S07]  /*13380*/  IMAD.IADD R0, R0, 0x1, -R16 ;  /* 0x0000000100007824 */ /* 0x000fce00078e0a10 */
[----:B0-----:R-:W0:Y:S02]  /*13390*/  MUFU.RCP R2, R2 ;  /* 0x0000000200027308 */ /* 0x001e240000001000 */
[----:B0-----:R-:W-:-:S06]  /*133a0*/  VIADD R2, R2, 0xffffffe ;  /* 0x0ffffffe02027836 */ /* 0x001fcc0000000000 */
[----:B-12---:R-:W0:Y:S02]  /*133b0*/  F2I.FTZ.U32.TRUNC.NTZ R3, R2 ;  /* 0x0000000200037305 */ /* 0x006e24000021f000 */
        /* <DEDUP_REMOVED lines=23> */
.L_x_7190:
[----:B------:R-:W-:Y:S01]  /*13530*/  UMOV UR4, URZ ;  /* 0x0000003f00047c82 */ /* 0x000fe20008000000 */
[----:B------:R-:W-:Y:S01]  /*13540*/  UMOV UR5, URZ ;  /* 0x0000003f00057c82 */ /* 0x000fe20008000000 */
[----:B------:R-:W-:Y:S01]  /*13550*/  ULDC UR6, c[0x0][0xc3c] ;  /* 0x00030f0000067ab9 */ /* 0x000fe20000000800 */
[----:B------:R-:W-:Y:S02]  /*13560*/  IMAD.MOV.U32 R16, RZ, RZ, R0 ;  /* 0x000000ffff107224 */ /* 0x000fe400078e0000 */
[----:B------:R-:W-:Y:S02]  /*13570*/  IMAD.U32 R17, RZ, RZ, UR4 ;  /* 0x00000004ff117e24 */ /* 0x000fe4000f8e00ff */
[----:B------:R-:W-:Y:S02]  /*13580*/  IMAD.U32 R18, RZ, RZ, UR5 ;  /* 0x00000005ff127e24 */ /* 0x000fe4000f8e00ff */
[----:B------:R-:W-:-:S07]  /*13590*/  IMAD.U32 R19, RZ, RZ, UR6 ;  /* 0x00000006ff137e24 */ /* 0x000fce000f8e00ff */
.L_x_7198:
[----:B------:R1:W2:Y:S01]  /*135a0*/  LDL R2, [R1+0x4] ;  /* 0x0000040001027983 */ /* 0x0002a20000100800 */
[----:B------:R-:W4:Y:S01]  /*135b0*/  S2R R0, SR_TID.X ;  /* 0x0000000000007919 */ /* 0x000f220000002100 */
[----:B------:R-:W-:Y:S05]  /*135c0*/  WARPSYNC.ALL ;  /* 0x0000000000007948 */ /* 0x000fea0003800000 */
[----:B----4-:R-:W-:Y:S01]  /*135d0*/  LOP3.LUT R0, R0, 0x1f, RZ, 0xc0, !PT ;  /* 0x0000001f00007812 */ /* 0x010fe200078ec0ff */
        /* <DEDUP_REMOVED lines=8> */
.L_x_7187:
[----:B------:R-:W-:Y:S02]  /*13660*/  ULDC UR4, c[0x0][0xc3c] ;  /* 0x00030f0000047ab9 */ /* 0x000fe40000000800 */
[----:B----4-:R-:W-:-:S13]  /*13670*/  ISETP.GE.AND P0, PT, R19, UR4, PT ;  /* 0x0000000413007c0c */ /* 0x010fda000bf06270 */
[----:B------:R-:W-:Y:S05]  /*13680*/  @!P0 BRA `(.L_x_7199) ;  /* 0xffffffb000788947 */ /* 0x000fea000383ffff */
[----:B------:R-:W-:Y:S05]  /*13690*/  BSYNC B8 ;  /* 0x0000000000087941 */ /* 0x000fea0003800000 */
.L_x_7100:
[----:B--2---:R-:W2:Y:S01]  /*136a0*/  LDL.LU R0, [R1+0x50] ;  /* 0x0000500001007983 */ /* 0x004ea20000300800 */
[----:B------:R-:W-:Y:S01]  /*136b0*/  BSSY B0, `(.L_x_7200) ;  /* 0x000000b000007945 */ /* 0x000fe20003800000 */
[----:B------:R-:W4:Y:S01]  /*136c0*/  S2R R5, SR_CgaCtaId ;  /* 0x0000000000057919 */ /* 0x000f220000008800 */
[----:B--2---:R-:W-:-:S05]  /*136d0*/  VIADD R0, R0, 0x1 ;  /* 0x0000000100007836 */ /* 0x004fca0000000000 */
[----:B-1----:R-:W-:-:S04]  /*136e0*/  LEA.HI R2, R0, R0, RZ, 0x1 ;  /* 0x0000000000027211 */ /* 0x002fc800078f08ff */
[----:B------:R-:W-:-:S05]  /*136f0*/  LOP3.LUT R3, R2, 0xfffffffe, RZ, 0xc0, !PT ;  /* 0xfffffffe02037812 */ /* 0x000fca00078ec0ff */
[----:B------:R-:W-:Y:S01]  /*13700*/  IMAD.IADD R3, R0, 0x1, -R3 ;  /* 0x0000000100037824 */ /* 0x000fe200078e0a03 */
[----:B------:R-:W-:-:S04]  /*13710*/  MOV R0, 0x400 ;  /* 0x0000040000007802 */ /* 0x000fc80000000f00 */
[----:B----4-:R-:W-:Y:S02]  /*13720*/  LEA R0, R5, R0, 0x18 ;  /* 0x0000000005007211 */ /* 0x010fe400078ec0ff */
[----:B------:R-:W-:-:S04]  /*13730*/  SHF.L.U32 R3, R3, 0x1f, RZ ;  /* 0x0000001f03037819 */ /* 0x000fc800000006ff */
[----:B------:R-:W1:Y:S02]  /*13740*/  SYNCS.PHASECHK.TRANS64.TRYWAIT P0, [R0+URZ+0x34820], R3 ;  /* 0x03482003000075a7 */ /* 0x000e64000800017f */
[----:B-1----:R-:W-:Y:S05]  /*13750*/  @!P0 BRA `(.L_x_7201) ;  /* 0x0000001c005c8947 */ /* 0x002fea0003800000 */
.L_x_7269:
[----:B------:R-:W-:Y:S05]  /*13760*/  BSYNC B0 ;  /* 0x0000000000007941 */ /* 0x000fea0003800000 */
.L_x_7200:
[----:B------:R-:W-:-:S03]  /*13770*/  UMOV UR4, 0xffffffff ;  /* 0xffffffff00047882 */ /* 0x000fc60000000000 */
[----:B------:R-:W-:Y:S05]  /*13780*/  BRA.DIV UR4, `(.L_x_7202) ;  /* 0x0000001e04647947 */ /* 0x000fea000b800000 */
[----:B------:R-:W2:Y:S02]  /*13790*/  S2R R2, SR_TID.X ;  /* 0x0000000000027919 */ /* 0x000ea40000002100 */
[----:B--2---:R-:W-:-:S04]  /*137a0*/  SHF.R.U32.HI R2, RZ, 0x5, R2 ;  /* 0x00000005ff027819 */ /* 0x004fc80000011602 */
[----:B------:R-:W-:-:S05]  /*137b0*/  LOP3.LUT R2, R2, 0x3, RZ, 0xc0, !PT ;  /* 0x0000000302027812 */ /* 0x000fca00078ec0ff */
[----:B------:R2:W4:Y:S02]  /*137c0*/  SHFL.IDX PT, R14, R2, RZ, 0x1f ;  /* 0x00001fff020e7589 */ /* 0x00052400000e0000 */
.L_x_7272:
[----:B----4-:R-:W-:Y:S01]  /*137d0*/  ISETP.NE.AND P0, PT, R14, RZ, PT ;  /* 0x000000ff0e00720c */ /* 0x010fe20003f05270 */
[----:B------:R-:W-:-:S12]  /*137e0*/  BSSY B0, `(.L_x_7203) ;  /* 0x0000027000007945 */ /* 0x000fd80003800000 */
[----:B------:R-:W-:Y:S05]  /*137f0*/  @P0 BRA `(.L_x_7204) ;  /* 0x0000000000940947 */ /* 0x000fea0003800000 */
[----:B------:R-:W-:-:S03]  /*13800*/  UMOV UR4, 0xffffffff ;  /* 0xffffffff00047882 */ /* 0x000fc60000000000 */
[----:B------:R-:W-:Y:S05]  /*13810*/  BRA.DIV UR4, `(.L_x_7205) ;  /* 0x0000001e04747947 */ /* 0x000fea000b800000 */
[----:B------:R-:W-:-:S13]  /*13820*/  ELECT P6, URZ, PT ;  /* 0x00000000003f782f */ /* 0x000fda00038c0000 */
.L_x_7275:
[----:B------:R-:W-:Y:S05]  /*13830*/  @!P6 BRA `(.L_x_7204) ;  /* 0x000000000084e947 */ /* 0x000fea0003800000 */
[----:B--2---:R-:W2:Y:S02]  /*13840*/  LDL.LU R2, [R1+0x58] ;  /* 0x0000580001027983 */ /* 0x004ea40000300800 */
[----:B--2---:R-:W-:-:S04]  /*13850*/  LOP3.LUT R2, R2, 0x2, RZ, 0xfc, !PT ;  /* 0x0000000202027812 */ /* 0x004fc800078efcff */
[----:B------:R-:W-:-:S13]  /*13860*/  ISETP.NE.AND P2, PT, R2, 0x3, PT ;  /* 0x000000030200780c */ /* 0x000fda0003f45270 */
[----:B------:R-:W-:Y:S05]  /*13870*/  @!P2 BRA `(.L_x_7206) ;  /* 0x000000000004a947 */ /* 0x000fea0003800000 */
[----:B------:R-:W-:Y:S01]  /*13880*/  BPT.TRAP 0x1 ;  /* 0x000000040000795c */ /* 0x000fe20000300000 */
.L_x_7206:
[----:B-1----:R-:W2:Y:S04]  /*13890*/  LDL R3, [R1+0x8] ;  /* 0x0000080001037983 */ /* 0x002ea80000100800 */
[----:B------:R-:W4:Y:S01]  /*138a0*/  LDL.LU R7, [R1+0x10] ;  /* 0x0000100001077983 */ /* 0x000f220000300800 */
[----:B------:R-:W-:-:S04]  /*138b0*/  VIADD R2, R0, 0x34840 ;  /* 0x0003484000027836 */ /* 0x000fc80000000000 */
[C---:B--2---:R-:W-:Y:S02]  /*138c0*/  IMAD R6, R3.reuse, 0x8, R2 ;  /* 0x0000000803067824 */ /* 0x044fe400078e0202 */
[----:B------:R-:W-:Y:S01]  /*138d0*/  VIADD R3, R3, 0x1 ;  /* 0x0000000103037836 */ /* 0x000fe20000000000 */
[----:B----4-:R-:W-:-:S04]  /*138e0*/  SHF.L.U32 R5, R7, 0x1f, RZ ;  /* 0x0000001f07057819 */ /* 0x010fc800000006ff */
        /* <DEDUP_REMOVED lines=8> */
.L_x_7276:
[----:B------:R-:W2:Y:S02]  /*13970*/  SYNCS.PHASECHK.TRANS64.TRYWAIT P0, [R7+URZ], R2 ;  /* 0x00000002070075a7 */ /* 0x000ea4000800017f */
[----:B--2---:R-:W-:Y:S05]  /*13980*/  @!P0 BRA `(.L_x_7208) ;  /* 0x0000001c004c8947 */ /* 0x004fea0003800000 */
.L_x_7277:
[----:B------:R-:W-:Y:S05]  /*13990*/  @!P2 BRA `(.L_x_7209) ;  /* 0x000000000004a947 */ /* 0x000fea0003800000 */
[----:B------:R-:W-:Y:S01]  /*139a0*/  BPT.TRAP 0x1 ;  /* 0x000000040000795c */ /* 0x000fe20000300000 */
.L_x_7209:
[----:B------:R-:W4:Y:S01]  /*139b0*/  LDL.LU R4, [R1+0x8] ;  /* 0x0000080001047983 */ /* 0x000f220000300800 */
[----:B------:R-:W-:-:S04]  /*139c0*/  VIADD R0, R0, 0x34860 ;  /* 0x0003486000007836 */ /* 0x000fc80000000000 */
[----:B----4-:R-:W-:-:S04]  /*139d0*/  IMAD R4, R4, 0x8, R0 ;  /* 0x0000000804047824 */ /* 0x010fc800078e0200 */
[----:B------:R-:W4:Y:S02]  /*139e0*/  SYNCS.PHASECHK.TRANS64.TRYWAIT P0, [R4+URZ], R5 ;  /* 0x00000005040075a7 */ /* 0x000f24000800017f */
[----:B----4-:R-:W-:Y:S05]  /*139f0*/  @!P0 BRA `(.L_x_7210) ;  /* 0x0000001c00448947 */ /* 0x010fea0003800000 */
.L_x_7278:
[----:B------:R-:W-:-:S07]  /*13a00*/  IMAD R3, R3, 0x8, R0 ;  /* 0x0000000803037824 */ /* 0x000fce00078e0200 */
.L_x_7211:
[----:B------:R0:W0:Y:S02]  /*13a10*/  SYNCS.PHASECHK.TRANS64.TRYWAIT P0, [R3+URZ], R2 ;  /* 0x00000002030075a7 */ /* 0x000024000800017f */
[----:B0-----:R-:W-:Y:S05]  /*13a20*/  @!P0 NANOSLEEP.SYNCS 0x989680 ;  /* 0x009896800000895d */ /* 0x001fea0003900000 */
[----:B------:R-:W0:Y:S02]  /*13a30*/  @!P0 SYNCS.PHASECHK.TRANS64 P0, [R3+URZ], R2 ;  /* 0x00000002030085a7 */ /* 0x000e24000800007f */
[----:B0-----:R-:W-:Y:S05]  /*13a40*/  @!P0 BRA `(.L_x_7211) ;  /* 0xfffffffc00f08947 */ /* 0x001fea000383ffff */
.L_x_7204:
[----:B------:R-:W-:Y:S05]  /*13a50*/  BSYNC B0 ;  /* 0x0000000000007941 */ /* 0x000fea0003800000 */
.L_x_7203:
[----:B------:R-:W-:Y:S05]  /*13a60*/  EXIT ;  /* 0x000000000000794d */ /* 0x000fea0003800000 */
.L_x_7052:
[----:B0-----:R0:W1:Y:S02]  /*13a70*/  SYNCS.PHASECHK.TRANS64.TRYWAIT P1, [R0+URZ+0x34800], R3 ;  /* 0x03480003000075a7 */ /* 0x001064000802017f */
[----:B-1----:R-:W-:Y:S05]  /*13a80*/  @!P1 NANOSLEEP.SYNCS 0x989680 ;  /* 0x009896800000995d */ /* 0x002fea0003900000 */
[----:B------:R-:W1:Y:S02]  /*13a90*/  @!P1 SYNCS.PHASECHK.TRANS64 P1, [R0+URZ+0x34800], R3 ;  /* 0x03480003000095a7 */ /* 0x000e64000802007f */
[----:B-1----:R-:W-:Y:S05]  /*13aa0*/  @!P1 BRA `(.L_x_7052) ;  /* 0xfffffffc00f09947 */ /* 0x002fea000383ffff */
[----:B------:R-:W-:Y:S05]  /*13ab0*/  BRA `(.L_x_7212) ;  /* 0xfffffed800c87947 */ /* 0x000fea000383ffff */
.L_x_7056:
[----:B-1----:R1:W2:Y:S02]  /*13ac0*/  SYNCS.PHASECHK.TRANS64.TRYWAIT P2, [R12+URZ+0x34830], R3 ;  /* 0x034830030c0075a7 */ /* 0x0022a4000804017f */
[----:B--2---:R-:W-:Y:S05]  /*13ad0*/  @!P2 NANOSLEEP.SYNCS 0x989680 ;  /* 0x009896800000a95d */ /* 0x004fea0003900000 */
[----:B------:R-:W2:Y:S02]  /*13ae0*/  @!P2 SYNCS.PHASECHK.TRANS64 P2, [R12+URZ+0x34830], R3 ;  /* 0x034830030c00a5a7 */ /* 0x000ea4000804007f */
[----:B--2---:R-:W-:Y:S05]  /*13af0*/  @!P2 BRA `(.L_x_7056) ;  /* 0xfffffffc00f0a947 */ /* 0x004fea000383ffff */
[----:B------:R-:W-:Y:S05]  /*13b00*/  BRA `(.L_x_7055) ;  /* 0xfffffed800ec7947 */ /* 0x000fea000383ffff */
.L_x_7061:
[----:B-1----:R1:W2:Y:S02]  /*13b10*/  SYNCS.PHASECHK.TRANS64.TRYWAIT P2, [R0+URZ+0x34830], R11 ;  /* 0x0348300b000075a7 */ /* 0x0022a4000804017f */
[----:B--2---:R-:W-:Y:S05]  /*13b20*/  @!P2 NANOSLEEP.SYNCS 0x989680 ;  /* 0x009896800000a95d */ /* 0x004fea0003900000 */
[----:B------:R-:W2:Y:S02]  /*13b30*/  @!P2 SYNCS.PHASECHK.TRANS64 P2, [R0+URZ+0x34830], R11 ;  /* 0x0348300b0000a5a7 */ /* 0x000ea4000804007f */
[----:B--2---:R-:W-:Y:S05]  /*13b40*/  @!P2 BRA `(.L_x_7061) ;  /* 0xfffffffc00f0a947 */ /* 0x004fea000383ffff */
[----:B------:R-:W-:Y:S05]  /*13b50*/  BRA `(.L_x_7058) ;  /* 0xffffff2c00087947 */ /* 0x000fea000383ffff */
.L_x_7065:
[----:B-1----:R-:W-:-:S04]  /*13b60*/  IMAD.U32 R11, RZ, RZ, UR6 ;  /* 0x00000006ff0b7e24 */ /* 0x002fc8000f8e00ff */
[----:B------:R1:W2:Y:S03]  /*13b70*/  SYNCS.PHASECHK.TRANS64.TRYWAIT P2, [R11+URZ+0x34850], R0 ;  /* 0x034850000b0075a7 */ /* 0x0002a6000804017f */
[----:B--2---:R-:W-:Y:S05]  /*13b80*/  @!P2 NANOSLEEP.SYNCS 0x989680 ;  /* 0x009896800000a95d */ /* 0x004fea0003900000 */
[----:B------:R-:W2:Y:S02]  /*13b90*/  @!P2 SYNCS.PHASECHK.TRANS64 P2, [R11+URZ+0x34850], R0 ;  /* 0x034850000b00a5a7 */ /* 0x000ea4000804007f */
[----:B--2---:R-:W-:Y:S05]  /*13ba0*/  @!P2 BRA `(.L_x_7065) ;  /* 0xfffffffc00eca947 */ /* 0x004fea000383ffff */
[----:B------:R-:W-:Y:S05]  /*13bb0*/  BRA `(.L_x_7062) ;  /* 0xffffff5000b47947 */ /* 0x000fea000383ffff */
.L_x_7070:
[----:B-1----:R1:W2:Y:S02]  /*13bc0*/  SYNCS.PHASECHK.TRANS64.TRYWAIT P0, [R8+URZ+0x34850], R3 ;  /* 0x03485003080075a7 */ /* 0x0022a4000800017f */
[----:B--2---:R-:W-:Y:S05]  /*13bd0*/  @!P0 NANOSLEEP.SYNCS 0x989680 ;  /* 0x009896800000895d */ /* 0x004fea0003900000 */
[----:B------:R-:W2:Y:S02]  /*13be0*/  @!P0 SYNCS.PHASECHK.TRANS64 P0, [R8+URZ+0x34850], R3 ;  /* 0x03485003080085a7 */ /* 0x000ea4000800007f */
[----:B--2---:R-:W-:Y:S05]  /*13bf0*/  @!P0 BRA `(.L_x_7070) ;  /* 0xfffffffc00f08947 */ /* 0x004fea000383ffff */
[----:B------:R-:W-:Y:S05]  /*13c00*/  BRA `(.L_x_7069) ;  /* 0xffffff7400987947 */ /* 0x000fea000383ffff */
.L_x_7112:
        /* <DEDUP_REMOVED lines=11> */
.L_x_7214:
[----:B------:R-:W-:Y:S05]  /*13cc0*/  BSYNC B0 ;  /* 0x0000000000007941 */ /* 0x000fea0003800000 */
.L_x_7213:
[----:B------:R-:W-:Y:S05]  /*13cd0*/  BRA `(.L_x_7215) ;  /* 0xffffffb400c87947 */ /* 0x000fea000383ffff */
.L_x_7114:
[----:B------:R-:W-:Y:S01]  /*13ce0*/  BSSY B0, `(.L_x_7216) ;  /* 0x0000006000007945 */ /* 0x000fe20003800000 */
[----:B------:R-:W-:-:S07]  /*13cf0*/  IMAD.MOV.U32 R15, RZ, RZ, -0x1 ;  /* 0xffffffffff0f7424 */ /* 0x000fce00078e00ff */
[----:B01----:R-:W-:Y:S05]  /*13d00*/  WARPSYNC.COLLECTIVE R15, `(.L_x_7217) ;  /* 0x000000000f0c7348 */ /* 0x003fea0003c00000 */
[----:B------:R-:W-:Y:S02]  /*13d10*/  ELECT P6, UR62, PT ;  /* 0x00000000003e782f */ /* 0x000fe400038c0000 */
[----:B------:R-:W-:Y:S01]  /*13d20*/  MOV R14, UR62 ;  /* 0x0000003e000e7c02 */ /* 0x000fe20008000f00 */
[----:B01----:R-:W-:Y:S10]  /*13d30*/  ENDCOLLECTIVE ;  /* 0x000000000000791b */ /* 0x003ff40003800000 */
.L_x_7217:
[----:B------:R-:W-:Y:S05]  /*13d40*/  BSYNC B0 ;  /* 0x0000000000007941 */ /* 0x000fea0003800000 */
.L_x_7216:
[----:B------:R-:W-:Y:S05]  /*13d50*/  BRA `(.L_x_7218) ;  /* 0xffffffb400d47947 */ /* 0x000fea000383ffff */
.L_x_7116:
[----:B-1----:R1:W2:Y:S02]  /*13d60*/  SYNCS.PHASECHK.TRANS64.TRYWAIT P0, [R0+URZ+0x34840], R2 ;  /* 0x03484002000075a7 */ /* 0x0022a4000800017f */
[----:B--2---:R-:W-:Y:S05]  /*13d70*/  @!P0 NANOSLEEP.SYNCS 0x989680 ;  /* 0x009896800000895d */ /* 0x004fea0003900000 */
[----:B------:R-:W2:Y:S02]  /*13d80*/  @!P0 SYNCS.PHASECHK.TRANS64 P0, [R0+URZ+0x34840], R2 ;  /* 0x03484002000085a7 */ /* 0x000ea4000800007f */
[----:B--2---:R-:W-:Y:S05]  /*13d90*/  @!P0 BRA `(.L_x_7116) ;  /* 0xfffffffc00f08947 */ /* 0x004fea000383ffff */
[----:B------:R-:W-:Y:S05]  /*13da0*/  BRA `(.L_x_7219) ;  /* 0xffffffb800407947 */ /* 0x000fea000383ffff */
.L_x_7120:
        /* <DEDUP_REMOVED lines=14> */
.L_x_7220:
[----:B------:R-:W-:Y:S02]  /*13e90*/  IMAD.MOV.U32 R13, RZ, RZ, R4 ;  /* 0x000000ffff0d7224 */ /* 0x000fe400078e0004 */
[----:B------:R-:W-:-:S07]  /*13ea0*/  IMAD.MOV.U32 R6, RZ, RZ, R14 ;  /* 0x000000ffff067224 */ /* 0x000fce00078e000e */
[----:B------:R-:W-:Y:S05]  /*13eb0*/  WARPSYNC.COLLECTIVE R15, `(.L_x_7221) ;  /* 0x000000000f087348 */ /* 0x000fea0003c00000 */
[----:B------:R0:W1:Y:S02]  /*13ec0*/  SHFL.IDX P6, R14, R13, R12, R11 ;  /* 0x0000000c0d0e7389 */ /* 0x00006400000c000b */
[----:B01----:R-:W-:Y:S01]  /*13ed0*/  ENDCOLLECTIVE ;  /* 0x000000000000791b */ /* 0x003fe20003800000 */
.L_x_7221:
[----:B------:R-:W-:Y:S02]  /*13ee0*/  IMAD.MOV.U32 R13, RZ, RZ, R0 ;  /* 0x000000ffff0d7224 */ /* 0x000fe400078e0000 */
[----:B------:R-:W-:Y:S02]  /*13ef0*/  IMAD.MOV.U32 R12, RZ, RZ, 0x1 ;  /* 0x00000001ff0c7424 */ /* 0x000fe400078e00ff */
[----:B------:R-:W-:-:S07]  /*13f00*/  IMAD.MOV.U32 R7, RZ, RZ, R14 ;  /* 0x000000ffff077224 */ /* 0x000fce00078e000e */
[----:B------:R-:W-:Y:S05]  /*13f10*/  WARPSYNC.COLLECTIVE R15, `(.L_x_7222) ;  /* 0x000000000f087348 */ /* 0x000fea0003c00000 */
[----:B------:R0:W1:Y:S02]  /*13f20*/  SHFL.IDX P6, R14, R13, R12, R11 ;  /* 0x0000000c0d0e7389 */ /* 0x00006400000c000b */
[----:B01----:R-:W-:Y:S01]  /*13f30*/  ENDCOLLECTIVE ;  /* 0x000000000000791b */ /* 0x003fe20003800000 */
.L_x_7222:
        /* <DEDUP_REMOVED lines=10> */
.L_x_7223:
[----:B------:R-:W-:Y:S01]  /*13fe0*/  @!PT LDS RZ, [RZ] ;  /* 0x00000000fffff984 */ /* 0x000fe20000000800 */
[----:B------:R-:W-:Y:S01]  /*13ff0*/  @!PT LDS RZ, [RZ] ;  /* 0x00000000fffff984 */ /* 0x000fe20000000800 */
[----:B------:R-:W-:Y:S01]  /*14000*/  @!PT LDS RZ, [RZ] ;  /* 0x00000000fffff984 */ /* 0x000fe20000000800 */
[----:B------:R0:W-:Y:S04]  /*14010*/  @!P2 LDGSTS.E.BYPASS.LTC128B.128 [R9+0x16400], desc[UR60][R6.64], !P0 ;  /* 0x164000000609afae */ /* 0x0001e8000c101d7c */
[----:B------:R0:W-:Y:S01]  /*14020*/  @!P2 LDGSTS.E.BYPASS.LTC128B.128 [R9+0x1a400], desc[UR60][R6.64+0x80], !P1 ;  /* 0x1a4000800609afae */ /* 0x0001e2000c901d7c */
[----:B------:R-:W-:Y:S01]  /*14030*/  ISETP.GE.AND P2, PT, R5, R3, PT ;  /* 0x000000030500720c */ /* 0x000fe20003f46270 */
[----:B------:R-:W-:Y:S02]  /*14040*/  IMAD.MOV.U32 R13, RZ, RZ, R0 ;  /* 0x000000ffff0d7224 */ /* 0x000fe400078e0000 */
[----:B------:R-:W-:Y:S02]  /*14050*/  IMAD.MOV.U32 R12, RZ, RZ, 0x2 ;  /* 0x00000002ff0c7424 */ /* 0x000fe400078e00ff */
[----:B------:R-:W-:-:S08]  /*14060*/  IMAD.MOV.U32 R5, RZ, RZ, R14 ;  /* 0x000000ffff057224 */ /* 0x000fd000078e000e */
[----:B0-----:R-:W-:Y:S05]  /*14070*/  WARPSYNC.COLLECTIVE R15, `(.L_x_7224) ;  /* 0x000000000f087348 */ /* 0x001fea0003c00000 */
[----:B------:R1:W2:Y:S02]  /*14080*/  SHFL.IDX P6, R14, R13, R12, R11 ;  /* 0x0000000c0d0e7389 */ /* 0x0002a400000c000b */
[----:B012---:R-:W-:Y:S01]  /*14090*/  ENDCOLLECTIVE ;  /* 0x000000000000791b */ /* 0x007fe20003800000 */
.L_x_7224:
[----:B------:R-:W-:Y:S01]  /*140a0*/  @!P2 LEA R7, P3, R10, R5, 0x1 ;  /* 0x000000050a07a211 */ /* 0x000fe200078608ff */
[----:B------:R-:W-:-:S04]  /*140b0*/  VIADD R5, R2, 0x20 ;  /* 0x0000002002057836 */ /* 0x000fc80000000000 */
[----:B------:R-:W-:Y:S02]  /*140c0*/  @!P2 IMAD.X R6, RZ, RZ, R8, P3 ;  /* 0x000000ffff06a224 */ /* 0x000fe400018e0608 */
[----:B------:R-:W-:-:S03]  /*140d0*/  VIADD R8, R2, 0x60 ;  /* 0x0000006002087836 */ /* 0x000fc60000000000 */
[----:B------:R-:W-:Y:S01]  /*140e0*/  @!P2 LOP3.LUT R7, R7, R6, RZ, 0x3c, !PT ;  /* 0x000000060707a212 */ /* 0x000fe200078e3cff */
[----:B------:R-:W-:-:S03]  /*140f0*/  IMAD.MOV.U32 R13, RZ, RZ, R4 ;  /* 0x000000ffff0d7224 */ /* 0x000fc600078e0004 */
[----:B------:R-:W-:-:S04]  /*14100*/  @!P2 LOP3.LUT R6, R7, R6, RZ, 0x3c, !PT ;  /* 0x000000060706a212 */ /* 0x000fc800078e3cff */
[----:B------:R-:W-:-:S05]  /*14110*/  @!P2 LOP3.LUT R7, R7, R6, RZ, 0x3c, !PT ;  /* 0x000000060707a212 */ /* 0x000fca00078e3cff */
[----:B------:R-:W-:Y:S01]  /*14120*/  @!PT LDS RZ, [RZ] ;  /* 0x00000000fffff984 */ /* 0x000fe20000000800 */
[----:B------:R-:W-:Y:S01]  /*14130*/  @!PT LDS RZ, [RZ] ;  /* 0x00000000fffff984 */ /* 0x000fe20000000800 */
[----:B------:R-:W-:Y:S01]  /*14140*/  @!PT LDS RZ, [RZ] ;  /* 0x00000000fffff984 */ /* 0x000fe20000000800 */
[----:B------:R-:W-:Y:S04]  /*14150*/  @!P2 LDGSTS.E.BYPASS.LTC128B.128 [R9+0x16c00], desc[UR60][R6.64], !P0 ;  /* 0x16c000000609afae */ /* 0x000fe8000c101d7c */
[----:B------:R0:W-:Y:S01]  /*14160*/  @!P2 LDGSTS.E.BYPASS.LTC128B.128 [R9+0x1ac00], desc[UR60][R6.64+0x80], !P1 ;  /* 0x1ac000800609afae */ /* 0x0001e2000c901d7c */
[----:B------:R-:W-:Y:S01]  /*14170*/  ISETP.GE.AND P2, PT, R5, R3, PT ;  /* 0x000000030500720c */ /* 0x000fe20003f46270 */
[----:B0-----:R-:W-:-:S12]  /*14180*/  IMAD.MOV.U32 R6, RZ, RZ, R14 ;  /* 0x000000ffff067224 */ /* 0x001fd800078e000e */
[----:B------:R-:W-:Y:S05]  /*14190*/  WARPSYNC.COLLECTIVE R15, `(.L_x_7225) ;  /* 0x000000000f087348 */ /* 0x000fea0003c00000 */
[----:B------:R0:W1:Y:S02]  /*141a0*/  SHFL.IDX P6, R14, R13, R12, R11 ;  /* 0x0000000c0d0e7389 */ /* 0x00006400000c000b */
[----:B01----:R-:W-:Y:S01]  /*141b0*/  ENDCOLLECTIVE ;  /* 0x000000000000791b */ /* 0x003fe20003800000 */
.L_x_7225:
[----:B------:R-:W-:Y:S02]  /*141c0*/  IMAD.MOV.U32 R13, RZ, RZ, R0 ;  /* 0x000000ffff0d7224 */ /* 0x000fe400078e0000 */
[----:B------:R-:W-:Y:S02]  /*141d0*/  IMAD.MOV.U32 R12, RZ, RZ, 0x3 ;  /* 0x00000003ff0c7424 */ /* 0x000fe400078e00ff */
[----:B------:R-:W-:-:S07]  /*141e0*/  IMAD.MOV.U32 R5, RZ, RZ, R14 ;  /* 0x000000ffff057224 */ /* 0x000fce00078e000e */
[----:B------:R-:W-:Y:S05]  /*141f0*/  WARPSYNC.COLLECTIVE R15, `(.L_x_7226) ;  /* 0x000000000f087348 */ /* 0x000fea0003c00000 */
[----:B------:R0:W1:Y:S02]  /*14200*/  SHFL.IDX P6, R14, R13, R12, R11 ;  /* 0x0000000c0d0e7389 */ /* 0x00006400000c000b */
[----:B01----:R-:W-:Y:S01]  /*14210*/  ENDCOLLECTIVE ;  /* 0x000000000000791b */ /* 0x003fe20003800000 */
.L_x_7226:
        /* <DEDUP_REMOVED lines=16> */
.L_x_7227:
[----:B------:R-:W-:Y:S02]  /*14320*/  IMAD.MOV.U32 R13, RZ, RZ, R0 ;  /* 0x000000ffff0d7224 */ /* 0x000fe400078e0000 */
[----:B------:R-:W-:Y:S02]  /*14330*/  IMAD.MOV.U32 R12, RZ, RZ, 0x4 ;  /* 0x00000004ff0c7424 */ /* 0x000fe400078e00ff */
[----:B------:R-:W-:-:S07]  /*14340*/  IMAD.MOV.U32 R5, RZ, RZ, R14 ;  /* 0x000000ffff057224 */ /* 0x000fce00078e000e */
[----:B------:R-:W-:Y:S05]  /*14350*/  WARPSYNC.COLLECTIVE R15, `(.L_x_7228) ;  /* 0x000000000f087348 */ /* 0x000fea0003c00000 */
[----:B------:R0:W1:Y:S02]  /*14360*/  SHFL.IDX P6, R14, R13, R12, R11 ;  /* 0x0000000c0d0e7389 */ /* 0x00006400000c000b */
[----:B01----:R-:W-:Y:S01]  /*14370*/  ENDCOLLECTIVE ;  /* 0x000000000000791b */ /* 0x003fe20003800000 */
.L_x_7228:
        /* <DEDUP_REMOVED lines=16> */
.L_x_7229:
[----:B------:R-:W-:Y:S02]  /*14480*/  IMAD.MOV.U32 R13, RZ, RZ, R0 ;  /* 0x000000ffff0d7224 */ /* 0x000fe400078e0000 */
[----:B------:R-:W-:Y:S02]  /*14490*/  IMAD.MOV.U32 R12, RZ, RZ, 0x5 ;  /* 0x00000005ff0c7424 */ /* 0x000fe400078e00ff */
[----:B------:R-:W-:-:S07]  /*144a0*/  IMAD.MOV.U32 R5, RZ, RZ, R14 ;  /* 0x000000ffff057224 */ /* 0x000fce00078e000e */
[----:B------:R-:W-:Y:S05]  /*144b0*/  WARPSYNC.COLLECTIVE R15, `(.L_x_7230) ;  /* 0x000000000f087348 */ /* 0x000fea0003c00000 */
[----:B------:R0:W1:Y:S02]  /*144c0*/  SHFL.IDX P6, R14, R13, R12, R11 ;  /* 0x0000000c0d0e7389 */ /* 0x00006400000c000b */
[----:B01----:R-:W-:Y:S01]  /*144d0*/  ENDCOLLECTIVE ;  /* 0x000000000000791b */ /* 0x003fe20003800000 */
.L_x_7230:
        /* <DEDUP_REMOVED lines=16> */
.L_x_7231:
[----:B------:R-:W-:Y:S02]  /*145e0*/  IMAD.MOV.U32 R13, RZ, RZ, R0 ;  /* 0x000000ffff0d7224 */ /* 0x000fe400078e0000 */
[----:B------:R-:W-:Y:S02]  /*145f0*/  IMAD.MOV.U32 R12, RZ, RZ, 0x6 ;  /* 0x00000006ff0c7424 */ /* 0x000fe400078e00ff */
[----:B------:R-:W-:-:S07]  /*14600*/  IMAD.MOV.U32 R5, RZ, RZ, R14 ;  /* 0x000000ffff057224 */ /* 0x000fce00078e000e */
[----:B------:R-:W-:Y:S05]  /*14610*/  WARPSYNC.COLLECTIVE R15, `(.L_x_7232) ;  /* 0x000000000f087348 */ /* 0x000fea0003c00000 */
[----:B------:R0:W1:Y:S02]  /*14620*/  SHFL.IDX P6, R14, R13, R12, R11 ;  /* 0x0000000c0d0e7389 */ /* 0x00006400000c000b */
[----:B01----:R-:W-:Y:S01]  /*14630*/  ENDCOLLECTIVE ;  /* 0x000000000000791b */ /* 0x003fe20003800000 */
.L_x_7232:
[----:B------:R-:W-:-:S05]  /*14640*/  @!P2 LEA R5, P3, R10, R5, 0x1 ;  /* 0x000000050a05a211 */ /* 0x000fca00078608ff */
[----:B------:R-:W-:-:S04]  /*14650*/  @!P2 IMAD.X R6, RZ, RZ, R6, P3 ;  /* 0x000000ffff06a224 */ /* 0x000fc800018e0606 */
[----:B------:R-:W-:Y:S02]  /*14660*/  @!P2 IMAD.MOV.U32 R7, RZ, RZ, R6 ;  /* 0x000000ffff07a224 */ /* 0x000fe400078e0006 */
[----:B------:R-:W-:Y:S02]  /*14670*/  @!P2 IMAD.MOV.U32 R6, RZ, RZ, R5 ;  /* 0x000000ffff06a224 */ /* 0x000fe400078e0005 */
[----:B------:R-:W-:-:S03]  /*14680*/  IMAD.MOV.U32 R13, RZ, RZ, R4 ;  /* 0x000000ffff0d7224 */ /* 0x000fc600078e0004 */
        /* <DEDUP_REMOVED lines=10> */
.L_x_7233:
[----:B------:R-:W-:Y:S02]  /*14730*/  IMAD.MOV.U32 R13, RZ, RZ, R0 ;  /* 0x000000ffff0d7224 */ /* 0x000fe400078e0000 */
[----:B------:R-:W-:Y:S02]  /*14740*/  IMAD.MOV.U32 R12, RZ, RZ, 0x7 ;  /* 0x00000007ff0c7424 */ /* 0x000fe400078e00ff */
[----:B------:R-:W-:-:S07]  /*14750*/  IMAD.MOV.U32 R5, RZ, RZ, R14 ;  /* 0x000000ffff057224 */ /* 0x000fce00078e000e */
[----:B------:R-:W-:Y:S05]  /*14760*/  WARPSYNC.COLLECTIVE R15, `(.L_x_7234) ;  /* 0x000000000f087348 */ /* 0x000fea0003c00000 */
[----:B------:R0:W1:Y:S02]  /*14770*/  SHFL.IDX P6, R14, R13, R12, R11 ;  /* 0x0000000c0d0e7389 */ /* 0x00006400000c000b */
[----:B01----:R-:W-:Y:S01]  /*14780*/  ENDCOLLECTIVE ;  /* 0x000000000000791b */ /* 0x003fe20003800000 */
.L_x_7234:
        /* <DEDUP_REMOVED lines=14> */
.L_x_7235:
[----:B------:R-:W-:Y:S01]  /*14870*/  IMAD.MOV.U32 R4, RZ, RZ, R14 ;  /* 0x000000ffff047224 */ /* 0x000fe200078e000e */
[----:B------:R-:W-:Y:S06]  /*14880*/  BRA `(.L_x_7236) ;  /* 0xffffffbc00107947 */ /* 0x000fec000383ffff */
.L_x_7125:
[----:B0-----:R-:W2:Y:S02]  /*14890*/  LDL R2, [R1+0x4] ;  /* 0x0000040001027983 */ /* 0x001ea40000100800 */
[----:B--2---:R0:W1:Y:S02]  /*148a0*/  SYNCS.PHASECHK.TRANS64.TRYWAIT P0, [R2+URZ+0x34820], R0 ;  /* 0x03482000020075a7 */ /* 0x004064000800017f */
[----:B-1----:R-:W-:Y:S05]  /*148b0*/  @!P0 NANOSLEEP.SYNCS 0x989680 ;  /* 0x009896800000895d */ /* 0x002fea0003900000 */
[----:B------:R-:W1:Y:S02]  /*148c0*/  @!P0 SYNCS.PHASECHK.TRANS64 P0, [R2+URZ+0x34820], R0 ;  /* 0x03482000020085a7 */ /* 0x000e64000800007f */
[----:B-1----:R-:W-:Y:S05]  /*148d0*/  @!P0 BRA `(.L_x_7125) ;  /* 0xfffffffc00ec8947 */ /* 0x002fea000383ffff */
[----:B------:R-:W-:Y:S05]  /*148e0*/  BRA `(.L_x_7237) ;  /* 0xffffffbc00847947 */ /* 0x000fea000383ffff */
.L_x_7134:
[----:B-1----:R1:W2:Y:S02]  /*148f0*/  SYNCS.PHASECHK.TRANS64.TRYWAIT P0, [R3+URZ+0x34840], R2 ;  /* 0x03484002030075a7 */ /* 0x0022a4000800017f */
[----:B--2---:R-:W-:Y:S05]  /*14900*/  @!P0 NANOSLEEP.SYNCS 0x989680 ;  /* 0x009896800000895d */ /* 0x004fea0003900000 */
[----:B------:R-:W2:Y:S02]  /*14910*/  @!P0 SYNCS.PHASECHK.TRANS64 P0, [R3+URZ+0x34840], R2 ;  /* 0x03484002030085a7 */ /* 0x000ea4000800007f */
[----:B--2---:R-:W-:Y:S05]  /*14920*/  @!P0 BRA `(.L_x_7134) ;  /* 0xfffffffc00f08947 */ /* 0x004fea000383ffff */
[----:B------:R-:W-:Y:S05]  /*14930*/  BRA `(.L_x_7238) ;  /* 0xffffffc000507947 */ /* 0x000fea000383ffff */
.L_x_7140:
[----:B0-----:R0:W1:Y:S02]  /*14940*/  SYNCS.PHASECHK.TRANS64.TRYWAIT P0, [R3+URZ+0x60], R2 ;  /* 0x00006002030075a7 */ /* 0x001064000800017f */
[----:B-1----:R-:W-:Y:S05]  /*14950*/  @!P0 NANOSLEEP.SYNCS 0x989680 ;  /* 0x009896800000895d */ /* 0x002fea0003900000 */
[----:B------:R-:W1:Y:S02]  /*14960*/  @!P0 SYNCS.PHASECHK.TRANS64 P0, [R3+URZ+0x60], R2 ;  /* 0x00006002030085a7 */ /* 0x000e64000800007f */
[----:B-1----:R-:W-:Y:S05]  /*14970*/  @!P0 BRA `(.L_x_7140) ;  /* 0xfffffffc00f08947 */ /* 0x002fea000383ffff */
[----:B------:R-:W-:Y:S05]  /*14980*/  BRA `(.L_x_7239) ;  /* 0xffffffc4002c7947 */ /* 0x000fea000383ffff */
.L_x_7149:
[----:B---3--:R3:W4:Y:S02]  /*14990*/  SYNCS.PHASECHK.TRANS64.TRYWAIT P0, [R3+URZ+0x34840], R2 ;  /* 0x03484002030075a7 */ /* 0x008724000800017f */
[----:B----4-:R-:W-:Y:S05]  /*149a0*/  @!P0 NANOSLEEP.SYNCS 0x989680 ;  /* 0x009896800000895d */ /* 0x010fea0003900000 */
[----:B------:R-:W4:Y:S02]  /*149b0*/  @!P0 SYNCS.PHASECHK.TRANS64 P0, [R3+URZ+0x34840], R2 ;  /* 0x03484002030085a7 */ /* 0x000f24000800007f */
[----:B----4-:R-:W-:Y:S05]  /*149c0*/  @!P0 BRA `(.L_x_7149) ;  /* 0xfffffffc00f08947 */ /* 0x010fea000383ffff */
[----:B------:R-:W-:Y:S05]  /*149d0*/  BRA `(.L_x_7240) ;  /* 0xffffffc800d47947 */ /* 0x000fea000383ffff */
.L_x_7155:
[----:B--2---:R2:W3:Y:S02]  /*149e0*/  SYNCS.PHASECHK.TRANS64.TRYWAIT P0, [R2+URZ+0x60], R3 ;  /* 0x00006003020075a7 */ /* 0x0044e4000800017f */
[----:B---3--:R-:W-:Y:S05]  /*149f0*/  @!P0 NANOSLEEP.SYNCS 0x989680 ;  /* 0x009896800000895d */ /* 0x008fea0003900000 */
[----:B------:R-:W3:Y:S02]  /*14a00*/  @!P0 SYNCS.PHASECHK.TRANS64 P0, [R2+URZ+0x60], R3 ;  /* 0x00006003020085a7 */ /* 0x000ee4000800007f */
[----:B---3--:R-:W-:Y:S05]  /*14a10*/  @!P0 BRA `(.L_x_7155) ;  /* 0xfffffffc00f08947 */ /* 0x008fea000383ffff */
[----:B------:R-:W-:Y:S05]  /*14a20*/  BRA `(.L_x_7241) ;  /* 0xffffffcc00b07947 */ /* 0x000fea000383ffff */
.L_x_7164:
[----:B----4-:R4:W0:Y:S02]  /*14a30*/  SYNCS.PHASECHK.TRANS64.TRYWAIT P0, [R2+URZ+0x34840], R3 ;  /* 0x03484003020075a7 */ /* 0x010824000800017f */
[----:B0-----:R-:W-:Y:S05]  /*14a40*/  @!P0 NANOSLEEP.SYNCS 0x989680 ;  /* 0x009896800000895d */ /* 0x001fea0003900000 */
[----:B------:R-:W0:Y:S02]  /*14a50*/  @!P0 SYNCS.PHASECHK.TRANS64 P0, [R2+URZ+0x34840], R3 ;  /* 0x03484003020085a7 */ /* 0x000e24000800007f */
[----:B0-----:R-:W-:Y:S05]  /*14a60*/  @!P0 BRA `(.L_x_7164) ;  /* 0xfffffffc00f08947 */ /* 0x001fea000383ffff */
[----:B------:R-:W-:Y:S05]  /*14a70*/  BRA `(.L_x_7242) ;  /* 0xffffffd400247947 */ /* 0x000fea000383ffff */
.L_x_7170:
[----:B--2---:R2:W3:Y:S02]  /*14a80*/  SYNCS.PHASECHK.TRANS64.TRYWAIT P0, [R2+URZ+0x60], R5 ;  /* 0x00006005020075a7 */ /* 0x0044e4000800017f */
[----:B---3--:R-:W-:Y:S05]  /*14a90*/  @!P0 NANOSLEEP.SYNCS 0x989680 ;  /* 0x009896800000895d */ /* 0x008fea0003900000 */
[----:B------:R-:W3:Y:S02]  /*14aa0*/  @!P0 SYNCS.PHASECHK.TRANS64 P0, [R2+URZ+0x60], R5 ;  /* 0x00006005020085a7 */ /* 0x000ee4000800007f */
[----:B---3--:R-:W-:Y:S05]  /*14ab0*/  @!P0 BRA `(.L_x_7170) ;  /* 0xfffffffc00f08947 */ /* 0x008fea000383ffff */
[----:B------:R-:W-:Y:S05]  /*14ac0*/  BRA `(.L_x_7243) ;  /* 0xffffffd800007947 */ /* 0x000fea000383ffff */
.L_x_7181:
[----:B--2---:R2:W4:Y:S02]  /*14ad0*/  SYNCS.PHASECHK.TRANS64.TRYWAIT P0, [R2+URZ+0x34860], R0 ;  /* 0x03486000020075a7 */ /* 0x004524000800017f */
[----:B----4-:R-:W-:Y:S05]  /*14ae0*/  @!P0 NANOSLEEP.SYNCS 0x989680 ;  /* 0x009896800000895d */ /* 0x010fea0003900000 */
[----:B------:R-:W4:Y:S02]  /*14af0*/  @!P0 SYNCS.PHASECHK.TRANS64 P0, [R2+URZ+0x34860], R0 ;  /* 0x03486000020085a7 */ /* 0x000f24000800007f */
[----:B----4-:R-:W-:Y:S05]  /*14b00*/  @!P0 BRA `(.L_x_7181) ;  /* 0xfffffffc00f08947 */ /* 0x010fea000383ffff */
[----:B------:R-:W-:Y:S05]  /*14b10*/  BRA `(.L_x_7244) ;  /* 0xffffffdc00587947 */ /* 0x000fea000383ffff */
.L_x_7188:
[----:B------:R-:W-:Y:S01]  /*14b20*/  BSSY B0, `(.L_x_7245) ;  /* 0x0000008000007945 */ /* 0x000fe20003800000 */
[----:B------:R-:W-:Y:S02]  /*14b30*/  IMAD.MOV.U32 R13, RZ, RZ, R16 ;  /* 0x000000ffff0d7224 */ /* 0x000fe400078e0010 */
[----:B0-----:R-:W-:Y:S02]  /*14b40*/  IMAD.MOV.U32 R12, RZ, RZ, RZ ;  /* 0x000000ffff0c7224 */ /* 0x001fe400078e00ff */
[----:B---3--:R-:W-:Y:S02]  /*14b50*/  IMAD.MOV.U32 R11, RZ, RZ, 0x1f ;  /* 0x0000001fff0b7424 */ /* 0x008fe400078e00ff */
[----:B------:R-:W-:-:S07]  /*14b60*/  IMAD.MOV.U32 R15, RZ, RZ, -0x1 ;  /* 0xffffffffff0f7424 */ /* 0x000fce00078e00ff */
[----:B-----5:R-:W-:Y:S05]  /*14b70*/  WARPSYNC.COLLECTIVE R15, `(.L_x_7246) ;  /* 0x000000000f087348 */ /* 0x020fea0003c00000 */
[----:B------:R0:W1:Y:S02]  /*14b80*/  SHFL.IDX P6, R14, R13, R12, R11 ;  /* 0x0000000c0d0e7389 */ /* 0x00006400000c000b */
[----:B01---5:R-:W-:Y:S01]  /*14b90*/  ENDCOLLECTIVE ;  /* 0x000000000000791b */ /* 0x023fe20003800000 */
.L_x_7246:
[----:B------:R-:W-:Y:S05]  /*14ba0*/  BSYNC B0 ;  /* 0x0000000000007941 */ /* 0x000fea0003800000 */
.L_x_7245:
        /* <DEDUP_REMOVED lines=9> */
.L_x_7247:
        /* <DEDUP_REMOVED lines=18> */
.L_x_7248:
[----:B------:R-:W-:Y:S01]  /*14d60*/  IMAD.MOV.U32 R12, RZ, RZ, 0x2 ;  /* 0x00000002ff0c7424 */ /* 0x000fe200078e00ff */
[----:B------:R-:W-:-:S05]  /*14d70*/  SEL R5, R14, RZ, P1 ;  /* 0x000000ff0e057207 */ /* 0x000fca0000800000 */
[----:B------:R-:W-:-:S04]  /*14d80*/  IMAD.IADD R3, R2, 0x1, R5 ;  /* 0x0000000102037824 */ /* 0x000fc800078e0205 */
[----:B------:R-:W-:-:S07]  /*14d90*/  IMAD.MOV.U32 R13, RZ, RZ, R3 ;  /* 0x000000ffff0d7224 */ /* 0x000fce00078e0003 */
[----:B------:R-:W-:Y:S05]  /*14da0*/  WARPSYNC.COLLECTIVE R15, `(.L_x_7249) ;  /* 0x000000000f087348 */ /* 0x000fea0003c00000 */
[----:B------:R0:W1:Y:S02]  /*14db0*/  SHFL.UP P6, R14, R13, R12, R11 ;  /* 0x0400000c0d0e7389 */ /* 0x00006400000c000b */
[----:B01----:R-:W-:Y:S01]  /*14dc0*/  ENDCOLLECTIVE ;  /* 0x000000000000791b */ /* 0x003fe20003800000 */
.L_x_7249:
        /* <DEDUP_REMOVED lines=8> */
.L_x_7250:
        /* <DEDUP_REMOVED lines=8> */
.L_x_7251:
        /* <DEDUP_REMOVED lines=8> */
.L_x_7252:
        /* <DEDUP_REMOVED lines=9> */
.L_x_7253:
[----:B------:R-:W-:Y:S01]  /*14fe0*/  IMAD.MOV.U32 R6, RZ, RZ, R14 ;  /* 0x000000ffff067224 */ /* 0x000fe200078e000e */
[----:B------:R-:W-:Y:S06]  /*14ff0*/  BRA `(.L_x_7254) ;  /* 0xffffffdc00e07947 */ /* 0x000fec000383ffff */
.L_x_7193:
[----:B------:R-:W-:Y:S01]  /*15000*/  BSSY B0, `(.L_x_7255) ;  /* 0x0000008000007945 */ /* 0x000fe20003800000 */
[----:B-----5:R-:W-:Y:S02]  /*15010*/  IMAD.MOV.U32 R13, RZ, RZ, R2 ;  /* 0x000000ffff0d7224 */ /* 0x020fe400078e0002 */
[----:B0-----:R-:W-:Y:S02]  /*15020*/  IMAD.MOV.U32 R12, RZ, RZ, 0x1 ;  /* 0x00000001ff0c7424 */ /* 0x001fe400078e00ff */
[----:B---3--:R-:W-:Y:S02]  /*15030*/  IMAD.MOV.U32 R11, RZ, RZ, RZ ;  /* 0x000000ffff0b7224 */ /* 0x008fe400078e00ff */
[----:B------:R-:W-:-:S07]  /*15040*/  IMAD.MOV.U32 R15, RZ, RZ, -0x1 ;  /* 0xffffffffff0f7424 */ /* 0x000fce00078e00ff */
[----:B-1----:R-:W-:Y:S05]  /*15050*/  WARPSYNC.COLLECTIVE R15, `(.L_x_7256) ;  /* 0x000000000f087348 */ /* 0x002fea0003c00000 */
[----:B------:R0:W2:Y:S02]  /*15060*/  SHFL.UP P6, R14, R13, R12, R11 ;  /* 0x0400000c0d0e7389 */ /* 0x0000a400000c000b */
[----:B012---:R-:W-:Y:S01]  /*15070*/  ENDCOLLECTIVE ;  /* 0x000000000000791b */ /* 0x007fe20003800000 */
.L_x_7256:
[----:B------:R-:W-:Y:S05]  /*15080*/  BSYNC B0 ;  /* 0x0000000000007941 */ /* 0x000fea0003800000 */
.L_x_7255:
        /* <DEDUP_REMOVED lines=9> */
.L_x_7257:
[----:B------:R-:W-:Y:S01]  /*15120*/  IMAD.MOV.U32 R12, RZ, RZ, 0x4 ;  /* 0x00000004ff0c7424 */ /* 0x000fe200078e00ff */
[----:B------:R-:W-:-:S05]  /*15130*/  SEL R14, R14, RZ, P2 ;  /* 0x000000ff0e0e7207 */ /* 0x000fca0001000000 */
[----:B------:R-:W-:-:S04]  /*15140*/  IMAD.IADD R3, R3, 0x1, R14 ;  /* 0x0000000103037824 */ /* 0x000fc800078e020e */
[----:B------:R-:W-:-:S07]  /*15150*/  IMAD.MOV.U32 R13, RZ, RZ, R3 ;  /* 0x000000ffff0d7224 */ /* 0x000fce00078e0003 */
[----:B------:R-:W-:Y:S05]  /*15160*/  WARPSYNC.COLLECTIVE R15, `(.L_x_7258) ;  /* 0x000000000f087348 */ /* 0x000fea0003c00000 */
[----:B------:R0:W1:Y:S02]  /*15170*/  SHFL.UP P6, R14, R13, R12, R11 ;  /* 0x0400000c0d0e7389 */ /* 0x00006400000c000b */
[----:B01----:R-:W-:Y:S01]  /*15180*/  ENDCOLLECTIVE ;  /* 0x000000000000791b */ /* 0x003fe20003800000 */
.L_x_7258:
[----:B------:R-:W-:Y:S01]  /*15190*/  IMAD.MOV.U32 R12, RZ, RZ, 0x8 ;  /* 0x00000008ff0c7424 */ /* 0x000fe200078e00ff */
[----:B------:R-:W-:-:S05]  /*151a0*/  SEL R14, R14, RZ, P3 ;  /* 0x000000ff0e0e7207 */ /* 0x000fca0001800000 */
[----:B------:R-:W-:-:S04]  /*151b0*/  IMAD.IADD R3, R3, 0x1, R14 ;  /* 0x0000000103037824 */ /* 0x000fc800078e020e */
[----:B------:R-:W-:-:S07]  /*151c0*/  IMAD.MOV.U32 R13, RZ, RZ, R3 ;  /* 0x000000ffff0d7224 */ /* 0x000fce00078e0003 */
[----:B------:R-:W-:Y:S05]  /*151d0*/  WARPSYNC.COLLECTIVE R15, `(.L_x_7259) ;  /* 0x000000000f087348 */ /* 0x000fea0003c00000 */
[----:B------:R0:W1:Y:S02]  /*151e0*/  SHFL.UP P6, R14, R13, R12, R11 ;  /* 0x0400000c0d0e7389 */ /* 0x00006400000c000b */
[----:B01----:R-:W-:Y:S01]  /*151f0*/  ENDCOLLECTIVE ;  /* 0x000000000000791b */ /* 0x003fe20003800000 */
.L_x_7259:
[----:B------:R-:W-:Y:S01]  /*15200*/  IMAD.MOV.U32 R12, RZ, RZ, 0x10 ;  /* 0x00000010ff0c7424 */ /* 0x000fe200078e00ff */
[----:B------:R-:W-:-:S05]  /*15210*/  SEL R14, R14, RZ, P4 ;  /* 0x000000ff0e0e7207 */ /* 0x000fca0002000000 */
[----:B------:R-:W-:-:S04]  /*15220*/  IMAD.IADD R3, R3, 0x1, R14 ;  /* 0x0000000103037824 */ /* 0x000fc800078e020e */
[----:B------:R-:W-:-:S07]  /*15230*/  IMAD.MOV.U32 R13, RZ, RZ, R3 ;  /* 0x000000ffff0d7224 */ /* 0x000fce00078e0003 */
[----:B------:R-:W-:Y:S05]  /*15240*/  WARPSYNC.COLLECTIVE R15, `(.L_x_7260) ;  /* 0x000000000f087348 */ /* 0x000fea0003c00000 */
[----:B------:R0:W1:Y:S02]  /*15250*/  SHFL.UP P6, R14, R13, R12, R11 ;  /* 0x0400000c0d0e7389 */ /* 0x00006400000c000b */
[----:B01----:R-:W-:Y:S01]  /*15260*/  ENDCOLLECTIVE ;  /* 0x000000000000791b */ /* 0x003fe20003800000 */
.L_x_7260:
        /* <DEDUP_REMOVED lines=8> */
.L_x_7261:
[----:B------:R-:W-:Y:S01]  /*152f0*/  IMAD.MOV.U32 R6, RZ, RZ, R14 ;  /* 0x000000ffff067224 */ /* 0x000fe200078e000e */
[----:B------:R-:W-:Y:S06]  /*15300*/  BRA `(.L_x_7262) ;  /* 0xffffffdc00b87947 */ /* 0x000fec000383ffff */
.L_x_7195:
[----:B------:R-:W-:Y:S01]  /*15310*/  BSSY B0, `(.L_x_7263) ;  /* 0x0000006000007945 */ /* 0x000fe20003800000 */
[----:B------:R-:W-:Y:S01]  /*15320*/  PLOP3.LUT P6, PT, P6, PT, PT, 0x8, 0x0 ;  /* 0x000000000000781c */ /* 0x000fe200037ce170 */
[----:B------:R-:W-:-:S12]  /*15330*/  IMAD.MOV.U32 R15, RZ, RZ, -0x1 ;  /* 0xffffffffff0f7424 */ /* 0x000fd800078e00ff */
[----:B01-3-5:R-:W-:Y:S05]  /*15340*/  WARPSYNC.COLLECTIVE R15, `(.L_x_7264) ;  /* 0x000000000f087348 */ /* 0x02bfea0003c00000 */
[----:B------:R-:W-:Y:S01]  /*15350*/  VOTE.ANY R14, PT, P6 ;  /* 0x00000000000e7806 */ /* 0x000fe200030e0100 */
[----:B01-3-5:R-:W-:Y:S06]  /*15360*/  ENDCOLLECTIVE ;  /* 0x000000000000791b */ /* 0x02bfec0003800000 */
.L_x_7264:
[----:B------:R-:W-:Y:S05]  /*15370*/  BSYNC B0 ;  /* 0x0000000000007941 */ /* 0x000fea0003800000 */
.L_x_7263:
        /* <DEDUP_REMOVED lines=9> */
.L_x_7265:
[----:B------:R-:W-:Y:S01]  /*15410*/  IMAD.MOV.U32 R17, RZ, RZ, R14 ;  /* 0x000000ffff117224 */ /* 0x000fe200078e000e */
[----:B------:R-:W-:Y:S06]  /*15420*/  BRA `(.L_x_7266) ;  /* 0xffffffdc00a87947 */ /* 0x000fec000383ffff */
.L_x_7197:
[----:B------:R-:W-:Y:S01]  /*15430*/  BSSY B0, `(.L_x_7267) ;  /* 0x0000007000007945 */ /* 0x000fe20003800000 */
[----:B------:R-:W-:Y:S02]  /*15440*/  IMAD.MOV.U32 R13, RZ, RZ, R3 ;  /* 0x000000ffff0d7224 */ /* 0x000fe400078e0003 */
[----:B---3--:R-:W-:Y:S02]  /*15450*/  IMAD.MOV.U32 R11, RZ, RZ, 0x1f ;  /* 0x0000001fff0b7424 */ /* 0x008fe400078e00ff */
[----:B------:R-:W-:-:S07]  /*15460*/  IMAD.MOV.U32 R15, RZ, RZ, -0x1 ;  /* 0xffffffffff0f7424 */ /* 0x000fce00078e00ff */
[----:B-1--45:R-:W-:Y:S05]  /*15470*/  WARPSYNC.COLLECTIVE R15, `(.L_x_7268) ;  /* 0x000000000f087348 */ /* 0x032fea0003c00000 */
[----:B------:R0:W2:Y:S02]  /*15480*/  SHFL.IDX P6, R14, R13, R12, R11 ;  /* 0x0000000c0d0e7389 */ /* 0x0000a400000c000b */
[----:B012-45:R-:W-:Y:S01]  /*15490*/  ENDCOLLECTIVE ;  /* 0x000000000000791b */ /* 0x037fe20003800000 */
.L_x_7268:
[----:B------:R-:W-:Y:S05]  /*154a0*/  BSYNC B0 ;  /* 0x0000000000007941 */ /* 0x000fea0003800000 */
.L_x_7267:
[----:B------:R-:W-:Y:S01]  /*154b0*/  IMAD.MOV.U32 R2, RZ, RZ, R14 ;  /* 0x000000ffff027224 */ /* 0x000fe200078e000e */
[----:B------:R-:W-:Y:S06]  /*154c0*/  BRA `(.L_x_7196) ;  /* 0xffffffdc009c7947 */ /* 0x000fec000383ffff */
.L_x_7201:
[----:B-1----:R1:W2:Y:S02]  /*154d0*/  SYNCS.PHASECHK.TRANS64.TRYWAIT P0, [R0+URZ+0x34820], R3 ;  /* 0x03482003000075a7 */ /* 0x0022a4000800017f */
[----:B--2---:R-:W-:Y:S05]  /*154e0*/  @!P0 NANOSLEEP.SYNCS 0x989680 ;  /* 0x009896800000895d */ /* 0x004fea0003900000 */
[----:B------:R-:W2:Y:S02]  /*154f0*/  @!P0 SYNCS.PHASECHK.TRANS64 P0, [R0+URZ+0x34820], R3 ;  /* 0x03482003000085a7 */ /* 0x000ea4000800007f */
[----:B--2---:R-:W-:Y:S05]  /*15500*/  @!P0 BRA `(.L_x_7201) ;  /* 0xfffffffc00f08947 */ /* 0x004fea000383ffff */
[----:B------:R-:W-:Y:S05]  /*15510*/  BRA `(.L_x_7269) ;  /* 0xffffffe000907947 */ /* 0x000fea000383ffff */
.L_x_7202:
[----:B------:R-:W2:Y:S01]  /*15520*/  S2R R2, SR_TID.X ;  /* 0x0000000000027919 */ /* 0x000ea20000002100 */
[----:B------:R-:W-:Y:S01]  /*15530*/  BSSY B0, `(.L_x_7270) ;  /* 0x000000a000007945 */ /* 0x000fe20003800000 */
[----:B0-----:R-:W-:Y:S02]  /*15540*/  IMAD.MOV.U32 R12, RZ, RZ, RZ ;  /* 0x000000ffff0c7224 */ /* 0x001fe400078e00ff */
[----:B---3--:R-:W-:Y:S02]  /*15550*/  IMAD.MOV.U32 R11, RZ, RZ, 0x1f ;  /* 0x0000001fff0b7424 */ /* 0x008fe400078e00ff */
[----:B------:R-:W-:Y:S01]  /*15560*/  IMAD.MOV.U32 R15, RZ, RZ, -0x1 ;  /* 0xffffffffff0f7424 */ /* 0x000fe200078e00ff */
[----:B--2---:R-:W-:-:S04]  /*15570*/  SHF.R.U32.HI R2, RZ, 0x5, R2 ;  /* 0x00000005ff027819 */ /* 0x004fc80000011602 */
[----:B------:R-:W-:-:S05]  /*15580*/  LOP3.LUT R2, R2, 0x3, RZ, 0xc0, !PT ;  /* 0x0000000302027812 */ /* 0x000fca00078ec0ff */
[----:B------:R-:W-:-:S07]  /*15590*/  IMAD.MOV.U32 R13, RZ, RZ, R2 ;  /* 0x000000ffff0d7224 */ /* 0x000fce00078e0002 */
[----:B-1---5:R-:W-:Y:S05]  /*155a0*/  WARPSYNC.COLLECTIVE R15, `(.L_x_7271) ;  /* 0x000000000f087348 */ /* 0x022fea0003c00000 */
[----:B------:R0:W2:Y:S02]  /*155b0*/  SHFL.IDX P6, R14, R13, R12, R11 ;  /* 0x0000000c0d0e7389 */ /* 0x0000a400000c000b */
[----:B012--5:R-:W-:Y:S01]  /*155c0*/  ENDCOLLECTIVE ;  /* 0x000000000000791b */ /* 0x027fe20003800000 */
.L_x_7271:
[----:B------:R-:W-:Y:S05]  /*155d0*/  BSYNC B0 ;  /* 0x0000000000007941 */ /* 0x000fea0003800000 */
.L_x_7270:
[----:B------:R-:W-:Y:S05]  /*155e0*/  BRA `(.L_x_7272) ;  /* 0xffffffe000787947 */ /* 0x000fea000383ffff */
.L_x_7205:
[----:B------:R-:W-:Y:S01]  /*155f0*/  BSSY B1, `(.L_x_7273) ;  /* 0x0000006000017945 */ /* 0x000fe20003800000 */
[----:B------:R-:W-:-:S07]  /*15600*/  IMAD.MOV.U32 R15, RZ, RZ, -0x1 ;  /* 0xffffffffff0f7424 */ /* 0x000fce00078e00ff */
[----:B0123-5:R-:W-:Y:S05]  /*15610*/  WARPSYNC.COLLECTIVE R15, `(.L_x_7274) ;  /* 0x000000000f0c7348 */ /* 0x02ffea0003c00000 */
[----:B------:R-:W-:Y:S02]  /*15620*/  ELECT P6, UR62, PT ;  /* 0x00000000003e782f */ /* 0x000fe400038c0000 */
[----:B------:R-:W-:Y:S01]  /*15630*/  MOV R14, UR62 ;  /* 0x0000003e000e7c02 */ /* 0x000fe20008000f00 */
[----:B0123-5:R-:W-:Y:S10]  /*15640*/  ENDCOLLECTIVE ;  /* 0x000000000000791b */ /* 0x02fff40003800000 */
.L_x_7274:
[----:B------:R-:W-:Y:S05]  /*15650*/  BSYNC B1 ;  /* 0x0000000000017941 */ /* 0x000fea0003800000 */
.L_x_7273:
[----:B------:R-:W-:Y:S05]  /*15660*/  BRA `(.L_x_7275) ;  /* 0xffffffe000707947 */ /* 0x000fea000383ffff */
.L_x_7207:
[----:B-1----:R1:W2:Y:S02]  /*15670*/  SYNCS.PHASECHK.TRANS64.TRYWAIT P0, [R6+URZ], R5 ;  /* 0x00000005060075a7 */ /* 0x0022a4000800017f */
[----:B--2---:R-:W-:Y:S05]  /*15680*/  @!P0 NANOSLEEP.SYNCS 0x989680 ;  /* 0x009896800000895d */ /* 0x004fea0003900000 */
[----:B------:R-:W2:Y:S02]  /*15690*/  @!P0 SYNCS.PHASECHK.TRANS64 P0, [R6+URZ], R5 ;  /* 0x00000005060085a7 */ /* 0x000ea4000800007f */
[----:B--2---:R-:W-:Y:S05]  /*156a0*/  @!P0 BRA `(.L_x_7207) ;  /* 0xfffffffc00f08947 */ /* 0x004fea000383ffff */
[----:B------:R-:W-:Y:S05]  /*156b0*/  BRA `(.L_x_7276) ;  /* 0xffffffe000ac7947 */ /* 0x000fea000383ffff */
.L_x_7208:
[----:B--2---:R2:W4:Y:S02]  /*156c0*/  SYNCS.PHASECHK.TRANS64.TRYWAIT P0, [R7+URZ], R2 ;  /* 0x00000002070075a7 */ /* 0x004524000800017f */
[----:B----4-:R-:W-:Y:S05]  /*156d0*/  @!P0 NANOSLEEP.SYNCS 0x989680 ;  /* 0x009896800000895d */ /* 0x010fea0003900000 */
[----:B------:R-:W4:Y:S02]  /*156e0*/  @!P0 SYNCS.PHASECHK.TRANS64 P0, [R7+URZ], R2 ;  /* 0x00000002070085a7 */ /* 0x000f24000800007f */
[----:B----4-:R-:W-:Y:S05]  /*156f0*/  @!P0 BRA `(.L_x_7208) ;  /* 0xfffffffc00f08947 */ /* 0x010fea000383ffff */
[----:B------:R-:W-:Y:S05]  /*15700*/  BRA `(.L_x_7277) ;  /* 0xffffffe000a07947 */ /* 0x000fea000383ffff */
.L_x_7210:
[----:B----4-:R4:W0:Y:S02]  /*15710*/  SYNCS.PHASECHK.TRANS64.TRYWAIT P0, [R4+URZ], R5 ;  /* 0x00000005040075a7 */ /* 0x010824000800017f */
[----:B0-----:R-:W-:Y:S05]  /*15720*/  @!P0 NANOSLEEP.SYNCS 0x989680 ;  /* 0x009896800000895d */ /* 0x001fea0003900000 */
[----:B------:R-:W0:Y:S02]  /*15730*/  @!P0 SYNCS.PHASECHK.TRANS64 P0, [R4+URZ], R5 ;  /* 0x00000005040085a7 */ /* 0x000e24000800007f */
[----:B0-----:R-:W-:Y:S05]  /*15740*/  @!P0 BRA `(.L_x_7210) ;  /* 0xfffffffc00f08947 */ /* 0x001fea000383ffff */
[----:B------:R-:W-:Y:S05]  /*15750*/  BRA `(.L_x_7278) ;  /* 0xffffffe000a87947 */ /* 0x000fea000383ffff */
.L_x_7279:
        /* <DEDUP_REMOVED lines=10> */
.L_x_15315:


//--------------------- .text._ZN7cutlass13device_kernelIN5flash11enable_sm90INS1_16FlashAttnFwdSm90INS1_25CollectiveMainloopFwdSm90ILi2EN4cute5tupleIJNS5_1CILi1EEES8_S8_EEENS6_IJNS7_ILi128EEENS7_ILi176EEESA_EEELi128ENS_10bfloat16_tEfNS_4arch4Sm90ELb0ELb0ELb0ELb1ELb0ELb1ELb0ELb1ELb1ELb1ELb0ELb0EEENS1_21CollectiveEpilogueFwdINS6_IJSA_SA_SB_EEES9_SD_SF_Li256ELb1ELb1ELb0ELb0EEENS1_36VarlenDynamicPersistentTileSchedulerILi128ELi176ELi256ELi128ELb0ELb1ELb1ELb0ELb1ELb1EEEEEEEEEvNT_6ParamsE --------------------------
	.section	.text._ZN7cutlass13device_kernelIN5flash11enable_sm90INS1_16FlashAttnFwdSm90INS1_25CollectiveMainloopFwdSm90ILi2EN4cute5tupleIJNS5_1CILi1EEES8_S8_EEENS6_IJNS7_ILi128EEENS7_ILi176EEESA_EEELi128ENS_10bfloat16_tEfNS_4arch4Sm90ELb0ELb0ELb0ELb1ELb0ELb1ELb0ELb1ELb1ELb1ELb0ELb0EEENS1_21CollectiveEpilogueFwdINS6_IJSA_SA_SB_EEES9_SD_SF_Li256ELb1ELb1ELb0ELb0EEENS1_36VarlenDynamicPersistentTileSchedulerILi128ELi176ELi256ELi128ELb0ELb1ELb1ELb0ELb1ELb1EEEEEEEEEvNT_6ParamsE,"ax",@progbits
	.align	128
.text._ZN7cutlass13device_kernelIN5flash11enable_sm90INS1_16FlashAttnFwdSm90INS1_25CollectiveMainloopFwdSm90ILi2EN4cute5tupleIJNS5_1CILi1EEES8_S8_EEENS6_IJNS7_ILi128EEENS7_ILi176EEESA_EEELi128ENS_10bfloat16_tEfNS_4arch4Sm90ELb0ELb0ELb0ELb1ELb0ELb1ELb0ELb1ELb1ELb1ELb0ELb0EEENS1_21CollectiveEpilogueFwdINS6_IJSA_SA_SB_EEES9_SD_SF_Li256ELb1ELb1ELb0ELb0EEENS1_36VarlenDynamicPersistentTileSchedulerILi128ELi176ELi256ELi128ELb0ELb1ELb1ELb0ELb1ELb1EEEEEEEEEvNT_6ParamsE:
        .type           _ZN7cutlass13device_kernelIN5flash11enable_sm90INS1_16FlashAttnFwdSm90INS1_25CollectiveMainloopFwdSm90ILi2EN4cute5tupleIJNS5_1CILi1EEES8_S8_EEENS6_IJNS7_ILi128EEENS7_ILi176EEESA_EEELi128ENS_10bfloat16_tEfNS_4arch4Sm90ELb0ELb0ELb0ELb1ELb0ELb1ELb0ELb1ELb1ELb1ELb0ELb0EEENS1_21CollectiveEpilogueFwdINS6_IJSA_SA_SB_EEES9_SD_SF_Li256ELb1ELb1ELb0ELb0EEENS1_36VarlenDynamicPersistentTileSchedulerILi128ELi176ELi256ELi128ELb0ELb1ELb1ELb0ELb1ELb1EEEEEEEEEvNT_6ParamsE,@function
        .size           _ZN7cutlass13device_kernelIN5flash11enable_sm90INS1_16FlashAttnFwdSm90INS1_25CollectiveMainloopFwdSm90ILi2EN4cute5tupleIJNS5_1CILi1EEES8_S8_EEENS6_IJNS7_ILi128EEENS7_ILi176EEESA_EEELi128ENS_10bfloat16_tEfNS_4arch4Sm90ELb0ELb0ELb0ELb1ELb0ELb1ELb0ELb1ELb1ELb1ELb0ELb0EEENS1_21CollectiveEpilogueFwdINS6_IJSA_SA_SB_EEES9_SD_SF_Li256ELb1ELb1ELb0ELb0EEENS1_36VarlenDynamicPersistentTileSchedulerILi128ELi176ELi256ELi128ELb0ELb1ELb1ELb0ELb1ELb1EEEEEEEEEvNT_6ParamsE,(.L_x_15316 - _ZN7cutlass13device_kernelIN5flash11enable_sm90INS1_16FlashAttnFwdSm90INS1_25CollectiveMainloopFwdSm90ILi2EN4cute5tupleIJNS5_1CILi1EEES8_S8_EEENS6_IJNS7_ILi128EEENS7_ILi176EEESA_EEELi128ENS_10bfloat16_tEfNS_4arch4Sm90ELb0ELb0ELb0ELb1ELb0ELb1ELb0ELb1ELb1ELb1ELb0ELb0EEENS1_21CollectiveEpilogueFwdINS6_IJSA_SA_SB_EEES9_SD_SF_Li256ELb1ELb1ELb0ELb0EEENS1_36VarlenDynamicPersistentTileSchedulerILi128ELi176ELi256ELi128ELb0ELb1ELb1ELb0ELb1ELb1EEEEEEEEEvNT_6ParamsE)
        .other          _ZN7cutlass13device_kernelIN5flash11enable_sm90INS1_16FlashAttnFwdSm90INS1_25CollectiveMainloopFwdSm90ILi2EN4cute5tupleIJNS5_1CILi1EEES8_S8_EEENS6_IJNS7_ILi128EEENS7_ILi176EEESA_EEELi128ENS_10bfloat16_tEfNS_4arch4Sm90ELb0ELb0ELb0ELb1ELb0ELb1ELb0ELb1ELb1ELb1ELb0ELb0EEENS1_21CollectiveEpilogueFwdINS6_IJSA_SA_SB_EEES9_SD_SF_Li256ELb1ELb1ELb0ELb0EEENS1_36VarlenDynamicPersistentTileSchedulerILi128ELi176ELi256ELi128ELb0ELb1ELb1ELb0ELb1ELb1EEEEEEEEEvNT_6ParamsE,@"STO_CUDA_ENTRY STV_DEFAULT"
_ZN7cutlass13device_kernelIN5flash11enable_sm90INS1_16FlashAttnFwdSm90INS1_25CollectiveMainloopFwdSm90ILi2EN4cute5tupleIJNS5_1CILi1EEES8_S8_EEENS6_IJNS7_ILi128EEENS7_ILi176EEESA_EEELi128ENS_10bfloat16_tEfNS_4arch4Sm90ELb0ELb0ELb0ELb1ELb0ELb1ELb0ELb1ELb1ELb1ELb0ELb0EEENS1_21CollectiveEpilogueFwdINS6_IJSA_SA_SB_EEES9_SD_SF_Li256ELb1ELb1ELb0ELb0EEENS1_36VarlenDynamicPersistentTileSchedulerILi128ELi176ELi256ELi128ELb0ELb1ELb1ELb0ELb1ELb1EEEEEEEEEvNT_6ParamsE:
        /* <DEDUP_REMOVED lines=24> */
.L_x_7281:
[----:B------:R-:W-:Y:S05]  /*0180*/  BSYNC B0 ;  /* 0x0000000000007941 */ /* 0x000fea0003800000 */
.L_x_7280:
        /* <DEDUP_REMOVED lines=41> */
.L_x_7282:
        /* <DEDUP_REMOVED lines=22> */
.L_x_7283:
        /* <DEDUP_REMOVED lines=18> */
.L_x_7284:
        /* <DEDUP_REMOVED lines=22> */
.L_x_7285:
        /* <DEDUP_REMOVED lines=22> */
.L_x_7286:
[----:B------:R-:W-:Y:S01]  /*0960*/  PLOP3.LUT P0, PT, PT, PT, UP0, 0x80, 0x0 ;  /* 0x000000000000781c */ /* 0x000fe20003f0f008 */
[----:B------:R-:W-:Y:S01]  /*0970*/  UMOV UR60, 0x1 ;  /* 0x00000001003c7882 */ /* 0x000fe20000000000 */
[----:B------:R-:W-:Y:S01]  /*0980*/  NOP ;  /* 0x0000000000007918 */ /* 0x000fe20000000000 */
[----:B------:R-:W-:Y:S01]  /*0990*/  USEL UR60, UR60, 0x2, !UP0 ;  /* 0x000000023c3c7887 */ /* 0x000fe2000c000000 */
[----:B------:R-:W-:Y:S01]  /*09a0*/  BSSY B9, `(.L_x_7287) ;  /* 0x00025b9000097945 */ /* 0x000fe20003800000 */
[----:B012-4-:R-:W-:Y:S08]  /*09b0*/  BAR.SYNC.DEFER_BLOCKING 0x0 ;  /* 0x0000000000007b1d */ /* 0x017ff00000010000 */
[----:B------:R-:W-:Y:S05]  /*09c0*/  @!P0 BRA `(.L_x_7288) ;  /* 0x000001e800308947 */ /* 0x000fea0003800000 */
.L_x_7289:
[----:B------:R-:W-:-:S08]  /*09d0*/  NOP ;  /* 0x0000000000007918 */ /* 0x000fd00000000000 */
[----:B------:R-:W0:Y:S02]  /*09e0*/  USETMAXREG.TRY_ALLOC.CTAPOOL UP0, 0xf0 ;  /* 0x000000f0000079c8 */ /* 0x000e240008000600 */
[----:B0-----:R-:W-:-:S13]  /*09f0*/  PLOP3.LUT P0, PT, PT, PT, UP0, 0x80, 0x0 ;  /* 0x000000000000781c */ /* 0x001fda0003f0f008 */
[----:B------:R-:W-:Y:S05]  /*0a00*/  @!P0 BRA `(.L_x_7289) ;  /* 0xfffffffc00f08947 */ /* 0x000fea000383ffff */
[----:B------:R-:W2:Y:S01]  /*0a10*/  LDL.LU R3, [R1+0x4] ;  /* 0x0000040001037983 */ /* 0x000ea20000300800 */
[----:B------:R-:W-:Y:S01]  /*0a20*/  SHF.R.U32.HI R2, RZ, 0x7, R0 ;  /* 0x00000007ff027819 */ /* 0x000fe20000011600 */
[----:B------:R-:W0:Y:S01]  /*0a30*/  S2UR UR5, SR_CgaCtaId ;  /* 0x00000000000579c3 */ /* 0x000e220000008800 */
[----:B------:R-:W-:-:S07]  /*0a40*/  UMOV UR4, 0x400 ;  /* 0x0000040000047882 */ /* 0x000fce0000000000 */
[----:B------:R-:W-:Y:S06]  /*0a50*/  BAR.ARV 0x8, 0x180 ;  /* 0x0206000000007b1d */ /* 0x000fec0000002000 */
[----:B------:R-:W-:-:S13]  /*0a60*/  ISETP.NE.AND P0, PT, R2, 0x1, PT ;  /* 0x000000010200780c */ /* 0x000fda0003f05270 */
[----:B------:R-:W-:Y:S06]  /*0a70*/  @!P0 BAR.ARV 0x9, 0x100 ;  /* 0x0244000000008b1d */ /* 0x000fec0000002000 */
[----:B0-----:R-:W-:Y:S02]  /*0a80*/  ULEA UR4, UR5, UR4, 0x18 ;  /* 0x0000000405047291 */ /* 0x001fe4000f8ec03f */
[----:B------:R-:W-:Y:S04]  /*0a90*/  BAR.SYNC.DEFER_BLOCKING 0x5, 0x180 ;  /* 0x0146000000007b1d */ /* 0x000fe80000010000 */
[----:B------:R-:W-:-:S02]  /*0aa0*/  IMAD.U32 R2, RZ, RZ, UR4 ;  /* 0x00000004ff027e24 */ /* 0x000fc4000f8e00ff */
[----:B------:R-:W-:-:S03]  /*0ab0*/  ULDC UR4, c[0x0][0xc3c] ;  /* 0x00030f0000047ab9 */ /* 0x000fc60000000800 */
[----:B------:R-:W0:Y:S01]  /*0ac0*/  LDS.128 R28, [R2+0x348d0] ;  /* 0x0348d000021c7984 */ /* 0x000e220000000c00 */
[----:B------:R-:W-:Y:S06]  /*0ad0*/  BAR.ARV 0x4, 0x180 ;  /* 0x0106000000007b1d */ /* 0x000fec0000002000 */
[----:B--2---:R-:W-:-:S04]  /*0ae0*/  LOP3.LUT R3, R3, 0xffffffdf, RZ, 0xc0, !PT ;  /* 0xffffffdf03037812 */ /* 0x004fc800078ec0ff */
[----:B------:R-:W-:Y:S02]  /*0af0*/  @P0 LOP3.LUT R3, R3, 0x20, RZ, 0xfc, !PT ;  /* 0x0000002003030812 */ /* 0x000fe400078efcff */
[----:B0-----:R-:W-:-:S03]  /*0b00*/  ISETP.GE.AND P0, PT, R31, UR4, PT ;  /* 0x000000041f007c0c */ /* 0x001fc6000bf06270 */
[----:B------:R0:W-:Y:S10]  /*0b10*/  STL [R1+0x4], R3 ;  /* 0x0000040301007387 */ /* 0x0001f40000100800 */
[----:B0-----:R-:W-:Y:S05]  /*0b20*/  @P0 BRA `(.L_x_7290) ;  /* 0x0000025800800947 */ /* 0x001fea0003800000 */
[----:B------:R-:W-:Y:S01]  /*0b30*/  VIADD R13, R0, 0xffffff80 ;  /* 0xffffff80000d7836 */ /* 0x000fe20000000000 */
[----:B------:R-:W-:Y:S01]  /*0b40*/  R2UR UR4, R2 ;  /* 0x00000000020472ca */ /* 0x000fe200000e0000 */
[----:B------:R-:W-:Y:S01]  /*0b50*/  ULOP3.LUT UR5, UR60, 0x1, URZ, 0xfc, !UPT ;  /* 0x000000013c057892 */ /* 0x000fe2000f8efc3f */
[----:B------:R-:W-:Y:S01]  /*0b60*/  IMAD.MOV.U32 R23, RZ, RZ, RZ ;  /* 0x000000ffff177224 */ /* 0x000fe200078e00ff */
[----:B------:R-:W-:Y:S02]  /*0b70*/  CS2R R222, SRZ ;  /* 0x0000000000de7805 */ /* 0x000fe4000001ff00 */
[----:B------:R-:W-:Y:S01]  /*0b80*/  SHF.R.S32.HI R0, RZ, 0x1f, R13 ;  /* 0x0000001fff007819 */ /* 0x000fe2000001140d */
[----:B------:R-:W-:-:S03]  /*0b90*/  IMAD.MOV.U32 R229, RZ, RZ, RZ ;  /* 0x000000ffffe57224 */ /* 0x000fc600078e00ff */
[CC--:B------:R-:W-:Y:S02]  /*0ba0*/  LEA.HI R3, R0.reuse, R13.reuse, RZ, 0x7 ;  /* 0x0000000d00037211 */ /* 0x0c0fe400078f38ff */
[CC--:B------:R-:W-:Y:S02]  /*0bb0*/  LEA.HI R5, R0.reuse, R13.reuse, RZ, 0x5 ;  /* 0x0000000d00057211 */ /* 0x0c0fe400078f28ff */
[----:B------:R-:W-:Y:S01]  /*0bc0*/  LOP3.LUT R4, R3, 0xffffff80, RZ, 0xc0, !PT ;  /* 0xffffff8003047812 */ /* 0x000fe200078ec0ff */
[----:B------:R-:W-:Y:S01]  /*0bd0*/  UIADD3 UR4, UR4, 0x16400, URZ ;  /* 0x0001640004047890 */ /* 0x000fe2000fffe03f */
[----:B------:R-:W-:Y:S01]  /*0be0*/  SHF.R.S32.HI R14, RZ, 0x7, R3 ;  /* 0x00000007ff0e7819 */ /* 0x000fe20000011403 */
[----:B------:R-:W-:Y:S01]  /*0bf0*/  IMAD.SHL.U32 R6, R5, 0x20, RZ ;  /* 0x0000002005067824 */ /* 0x000fe200078e00ff */
[CC--:B------:R-:W-:Y:S01]  /*0c00*/  LEA.HI R12, R0.reuse, R13.reuse, RZ, 0x2 ;  /* 0x0000000d000c7211 */ /* 0x0c0fe200078f10ff */
[----:B------:R-:W-:Y:S01]  /*0c10*/  IMAD.IADD R15, R13, 0x1, -R4 ;  /* 0x000000010d0f7824 */ /* 0x000fe200078e0a04 */
[----:B------:R-:W-:-:S02]  /*0c20*/  LEA.HI R4, R0, R13, RZ, 0x4 ;  /* 0x0000000d00047211 */ /* 0x000fc400078f20ff */
[----:B------:R-:W-:Y:S02]  /*0c30*/  LEA.HI R3, R3, R14, RZ, 0x1 ;  /* 0x0000000e03037211 */ /* 0x000fe400078f08ff */
[----:B------:R-:W-:Y:S02]  /*0c40*/  SHF.R.S32.HI R8, RZ, 0x1f, R15 ;  /* 0x0000001fff087819 */ /* 0x000fe4000001140f */
[----:B------:R-:W-:Y:S02]  /*0c50*/  SHF.R.S32.HI R7, RZ, 0x4, R4 ;  /* 0x00000004ff077819 */ /* 0x000fe40000011404 */
[----:B------:R-:W-:Y:S02]  /*0c60*/  LEA.HI R9, R8, R15, RZ, 0x2 ;  /* 0x0000000f08097211 */ /* 0x000fe400078f10ff */
[----:B------:R-:W-:Y:S02]  /*0c70*/  LOP3.LUT R5, R4, 0x3fffff0, RZ, 0xc0, !PT ;  /* 0x03fffff004057812 */ /* 0x000fe400078ec0ff */
[----:B------:R-:W-:-:S02]  /*0c80*/  SHF.R.S32.HI R10, RZ, 0x2, R9 ;  /* 0x00000002ff0a7819 */ /* 0x000fc40000011409 */
[----:B------:R-:W-:Y:S01]  /*0c90*/  SHF.R.S32.HI R11, RZ, 0x1f, R9 ;  /* 0x0000001fff0b7819 */ /* 0x000fe20000011409 */
[----:B------:R-:W-:Y:S01]  /*0ca0*/  IMAD.IADD R5, R13, 0x1, -R5 ;  /* 0x000000010d057824 */ /* 0x000fe200078e0a05 */
[----:B------:R-:W-:Y:S02]  /*0cb0*/  LEA.HI R4, R4, R7, RZ, 0x1 ;  /* 0x0000000704047211 */ /* 0x000fe400078f08ff */
[----:B------:R-:W-:Y:S02]  /*0cc0*/  LEA.HI R11, R11, R10, RZ, 0x3 ;  /* 0x0000000a0b0b7211 */ /* 0x000fe400078f18ff */
[----:B------:R-:W-:Y:S02]  /*0cd0*/  LEA.HI R8, R8, R15, RZ, 0x5 ;  /* 0x0000000f08087211 */ /* 0x000fe400078f28ff */
[----:B------:R-:W-:Y:S02]  /*0ce0*/  LOP3.LUT R11, R11, 0xfffffff8, RZ, 0xc0, !PT ;  /* 0xfffffff80b0b7812 */ /* 0x000fe400078ec0ff */
[----:B------:R-:W-:-:S02]  /*0cf0*/  LOP3.LUT R6, R6, 0xfffffc00, RZ, 0xc0, !PT ;  /* 0xfffffc0006067812 */ /* 0x000fc400078ec0ff */
[----:B------:R-:W-:Y:S01]  /*0d00*/  LOP3.LUT R4, R4, 0x1ffffffe, RZ, 0xc0, !PT ;  /* 0x1ffffffe04047812 */ /* 0x000fe200078ec0ff */
[----:B------:R-:W-:Y:S01]  /*0d10*/  IMAD.IADD R11, R10, 0x1, -R11 ;  /* 0x000000010a0b7824 */ /* 0x000fe200078e0a0b */
[----:B------:R-:W-:Y:S01]  /*0d20*/  LOP3.LUT R9, R9, 0x7ffffffc, RZ, 0xc0, !PT ;  /* 0x7ffffffc09097812 */ /* 0x000fe200078ec0ff */
[----:B------:R-:W-:Y:S01]  /*0d30*/  IMAD R5, R5, 0x40, R6 ;  /* 0x0000004005057824 */ /* 0x000fe200078e0206 */
[----:B------:R-:W-:Y:S01]  /*0d40*/  SHF.R.S32.HI R8, RZ, 0x5, R8 ;  /* 0x00000005ff087819 */ /* 0x000fe20000011408 */
[----:B------:R-:W-:Y:S01]  /*0d50*/  IMAD.IADD R4, R7, 0x1, -R4 ;  /* 0x0000000107047824 */ /* 0x000fe200078e0a04 */
[----:B------:R-:W-:Y:S01]  /*0d60*/  LOP3.LUT R3, R3, 0x3fffffe, RZ, 0xc0, !PT ;  /* 0x03fffffe03037812 */ /* 0x000fe200078ec0ff */
[----:B------:R-:W-:Y:S01]  /*0d70*/  IMAD.MOV.U32 R10, RZ, RZ, -0x2 ;  /* 0xfffffffeff0a7424 */ /* 0x000fe200078e00ff */
[----:B------:R-:W-:Y:S01]  /*0d80*/  LOP3.LUT R12, R12, 0xfffffffc, RZ, 0xc0, !PT ;  /* 0xfffffffc0c0c7812 */ /* 0x000fe200078ec0ff */
[----:B------:R-:W-:Y:S02]  /*0d90*/  IMAD.IADD R9, R15, 0x1, -R9 ;  /* 0x000000010f097824 */ /* 0x000fe400078e0a09 */
[----:B------:R-:W-:-:S02]  /*0da0*/  IMAD R8, R8, 0x10, R11 ;  /* 0x0000001008087824 */ /* 0x000fc400078e020b */
[----:B------:R-:W-:Y:S02]  /*0db0*/  IMAD.IADD R3, R14, 0x1, -R3 ;  /* 0x000000010e037824 */ /* 0x000fe400078e0a03 */
[----:B------:R-:W-:Y:S02]  /*0dc0*/  IMAD R5, R4, 0x8, R5 ;  /* 0x0000000804057824 */ /* 0x000fe400078e0205 */
[----:B------:R-:W-:Y:S02]  /*0dd0*/  IMAD R4, R9, R10, 0xb0 ;  /* 0x000000b009047424 */ /* 0x000fe400078e020a */
[----:B------:R-:W-:Y:S01]  /*0de0*/  IMAD R14, R3, 0x40, R8 ;  /* 0x00000040030e7824 */ /* 0x000fe200078e0208 */
[CC--:B------:R-:W-:Y:S01]  /*0df0*/  LEA.HI R3, R0.reuse, R13.reuse, RZ, 0x6 ;  /* 0x0000000d00037211 */ /* 0x0c0fe200078f30ff */
[----:B------:R-:W-:Y:S01]  /*0e00*/  STL [R1+0x8c], R5 ;  /* 0x00008c0501007387 */ /* 0x000fe20000100800 */
[----:B------:R-:W-:Y:S01]  /*0e10*/  LEA.HI R0, R0, R13, RZ, 0x3 ;  /* 0x0000000d00007211 */ /* 0x000fe200078f18ff */
[----:B------:R-:W-:-:S02]  /*0e20*/  IMAD.IADD R12, R13, 0x1, -R12 ;  /* 0x000000010d0c7824 */ /* 0x000fc400078e0a0c */
[----:B------:R0:W-:Y:S01]  /*0e30*/  STL [R1+0x84], R4 ;  /* 0x0000840401007387 */ /* 0x0001e20000100800 */
[----:B------:R-:W-:Y:S02]  /*0e40*/  SHF.R.S32.HI R22, RZ, 0x3, R0 ;  /* 0x00000003ff167819 */ /* 0x000fe40000011400 */
[----:B------:R-:W-:Y:S01]  /*0e50*/  LEA.HI R6, R12, R12, RZ, 0x1 ;  /* 0x0000000c0c067211 */ /* 0x000fe200078f08ff */
[----:B------:R-:W-:Y:S02]  /*0e60*/  STL [R1+0x80], R14 ;  /* 0x0000800e01007387 */ /* 0x000fe40000100800 */
[----:B------:R-:W-:Y:S01]  /*0e70*/  VIADD R27, R22, 0x20 ;  /* 0x00000020161b7836 */ /* 0x000fe20000000000 */
[----:B------:R-:W-:Y:S01]  /*0e80*/  LOP3.LUT R7, R6, 0x1ffffffe, RZ, 0xc0, !PT ;  /* 0x1ffffffe06077812 */ /* 0x000fe200078ec0ff */
[----:B------:R-:W-:Y:S01]  /*0e90*/  VIADD R26, R22, 0x40 ;  /* 0x00000040161a7836 */ /* 0x000fe20000000000 */
[----:B------:R-:W-:Y:S01]  /*0ea0*/  STL [R1+0x60], RZ ;  /* 0x000060ff01007387 */ /* 0x000fe20000100800 */
[----:B0-----:R-:W-:-:S02]  /*0eb0*/  IMAD.U32 R4, RZ, RZ, UR5 ;  /* 0x00000005ff047e24 */ /* 0x001fc4000f8e00ff */
[----:B------:R-:W-:Y:S01]  /*0ec0*/  IMAD.SHL.U32 R4, R3, 0x8, RZ ;  /* 0x0000000803047824 */ /* 0x000fe200078e00ff */
[----:B------:R-:W-:Y:S01]  /*0ed0*/  LOP3.LUT R3, R0, 0xfffffff8, RZ, 0xc0, !PT ;  /* 0xfffffff800037812 */ /* 0x000fe200078ec0ff */
[C---:B------:R-:W-:Y:S01]  /*0ee0*/  IMAD.SHL.U32 R0, R22.reuse, 0x40, RZ ;  /* 0x0000004016007824 */ /* 0x040fe200078e00ff */
[----:B------:R-:W-:Y:S01]  /*0ef0*/  SHF.R.S32.HI R6, RZ, 0x1f, R26 ;  /* 0x0000001fff067819 */ /* 0x000fe2000001141a */
[----:B------:R-:W-:Y:S01]  /*0f00*/  VIADD R25, R22, 0x60 ;  /* 0x0000006016197836 */ /* 0x000fe20000000000 */
[----:B------:R-:W-:Y:S01]  /*0f10*/  LOP3.LUT R15, R4, 0xfffffe00, RZ, 0xc0, !PT ;  /* 0xfffffe00040f7812 */ /* 0x000fe200078ec0ff */
[----:B------:R-:W-:Y:S01]  /*0f20*/  IMAD.IADD R18, R13, 0x1, -R3 ;  /* 0x000000010d127824 */ /* 0x000fe200078e0a03 */
[----:B------:R-:W-:Y:S01]  /*0f30*/  SHF.R.S32.HI R4, RZ, 0x1f, R27 ;  /* 0x0000001fff047819 */ /* 0x000fe2000001141b */
[----:B------:R-:W-:Y:S01]  /*0f40*/  IMAD.U32 R3, RZ, RZ, UR4 ;  /* 0x00000004ff037e24 */ /* 0x000fe2000f8e00ff */
[----:B------:R-:W-:Y:S01]  /*0f50*/  SHF.R.S32.HI R9, RZ, 0x1f, R25 ;  /* 0x0000001fff097819 */ /* 0x000fe20000011419 */
[----:B------:R-:W-:Y:S01]  /*0f60*/  VIADD R24, R22, 0x80 ;  /* 0x0000008016187836 */ /* 0x000fe20000000000 */
[----:B------:R-:W-:Y:S01]  /*0f70*/  LEA.HI R4, R4, R27, RZ, 0x3 ;  /* 0x0000001b04047211 */ /* 0x000fe200078f18ff */
[----:B------:R-:W-:Y:S01]  /*0f80*/  VIADD R21, R22, 0xa0 ;  /* 0x000000a016157836 */ /* 0x000fe20000000000 */
[----:B------:R0:W-:Y:S01]  /*0f90*/  STL [R1+0x6c], R3 ;  /* 0x00006c0301007387 */ /* 0x0001e20000100800 */
[----:B------:R-:W-:Y:S01]  /*0fa0*/  IMAD.SHL.U32 R16, R18, 0x8, RZ ;  /* 0x0000000812107824 */ /* 0x000fe200078e00ff */
[----:B------:R-:W-:Y:S01]  /*0fb0*/  SHF.R.S32.HI R11, RZ, 0x1f, R24 ;  /* 0x0000001fff0b7819 */ /* 0x000fe20000011418 */
[----:B------:R-:W-:Y:S01]  /*0fc0*/  IMAD.SHL.U32 R5, R26, 0x40, RZ ;  /* 0x000000401a057824 */ /* 0x000fe200078e00ff */
[----:B------:R-:W-:Y:S01]  /*0fd0*/  SHF.R.S32.HI R13, RZ, 0x1f, R21 ;  /* 0x0000001fff0d7819 */ /* 0x000fe20000011415 */
[----:B------:R-:W-:Y:S01]  /*0fe0*/  IMAD.SHL.U32 R8, R25, 0x40, RZ ;  /* 0x0000004019087824 */ /* 0x000fe200078e00ff */
[----:B------:R-:W-:Y:S01]  /*0ff0*/  LEA.HI R6, R6, R26, RZ, 0x3 ;  /* 0x0000001a06067211 */ /* 0x000fe200078f18ff */
[----:B------:R-:W-:Y:S01]  /*1000*/  IMAD.SHL.U32 R18, R18, 0x4, RZ ;  /* 0x0000000412127824 */ /* 0x000fe200078e00ff */
[----:B------:R-:W-:Y:S01]  /*1010*/  LEA.HI R9, R9, R25, RZ, 0x3 ;  /* 0x0000001909097211 */ /* 0x000fe200078f18ff */
[----:B------:R-:W-:Y:S01]  /*1020*/  IMAD.IADD R7, R12, 0x1, -R7 ;  /* 0x000000010c077824 */ /* 0x000fe200078e0a07 */
[----:B0-----:R-:W-:Y:S01]  /*1030*/  SHF.R.S32.HI R3, RZ, 0x1f, R22 ;  /* 0x0000001fff037819 */ /* 0x001fe20000011416 */
[----:B------:R-:W-:Y:S01]  /*1040*/  IMAD.SHL.U32 R10, R24, 0x40, RZ ;  /* 0x00000040180a7824 */ /* 0x000fe200078e00ff */
[----:B------:R-:W-:Y:S01]  /*1050*/  LOP3.LUT R3, R0, 0x1c0, RZ, 0xc0, !PT ;  /* 0x000001c000037812 */ /* 0x000fe200078ec0ff */
[----:B------:R-:W-:Y:S01]  /*1060*/  IMAD.SHL.U32 R0, R27, 0x40, RZ ;  /* 0x000000401b007824 */ /* 0x000fe200078e00ff */
[----:B------:R-:W-:Y:S01]  /*1070*/  LEA.HI R11, R11, R24, RZ, 0x3 ;  /* 0x000000180b0b7211 */ /* 0x000fe200078f18ff */
[----:B------:R-:W-:Y:S01]  /*1080*/  IMAD.SHL.U32 R4, R4, 0x40, RZ ;  /* 0x0000004004047824 */ /* 0x000fe200078e00ff */
[----:B------:R-:W-:Y:S01]  /*1090*/  SHF.R.U32.HI R20, RZ, 0x3, R3 ;  /* 0x00000003ff147819 */ /* 0x000fe20000011603 */
[----:B------:R-:W-:Y:S01]  /*10a0*/  IMAD.SHL.U32 R12, R21, 0x40, RZ ;  /* 0x00000040150c7824 */ /* 0x000fe200078e00ff */
[----:B------:R-:W-:Y:S01]  /*10b0*/  LOP3.LUT R3, R3, 0x38, R16, 0xf8, !PT ;  /* 0x0000003803037812 */ /* 0x000fe200078ef810 */
[----:B------:R-:W-:Y:S01]  /*10c0*/  IMAD.SHL.U32 R6, R6, 0x40, RZ ;  /* 0x0000004006067824 */ /* 0x000fe200078e00ff */
[----:B------:R-:W-:Y:S01]  /*10d0*/  LEA.HI R13, R13, R21, RZ, 0x3 ;  /* 0x000000150d0d7211 */ /* 0x000fe200078f18ff */
[----:B------:R-:W-:Y:S01]  /*10e0*/  VIADD R220, R18, 0x20 ;  /* 0x0000002012dc7836 */ /* 0x000fe20000000000 */
[----:B------:R-:W-:Y:S01]  /*10f0*/  LOP3.LUT R0, R0, 0x1c0, RZ, 0xc0, !PT ;  /* 0x000001c000007812 */ /* 0x000fe200078ec0ff */
[----:B------:R-:W-:Y:S01]  /*1100*/  IMAD.SHL.U32 R9, R9, 0x40, RZ ;  /* 0x0000004009097824 */ /* 0x000fe200078e00ff */
[----:B------:R-:W-:Y:S01]  /*1110*/  LOP3.LUT R3, R15, R3, R20, 0xf6, !PT ;  /* 0x000000030f037212 */ /* 0x000fe200078ef614 */
[----:B------:R-:W-:Y:S01]  /*1120*/  IMAD.SHL.U32 R11, R11, 0x40, RZ ;  /* 0x000000400b0b7824 */ /* 0x000fe200078e00ff */
[----:B------:R-:W-:Y:S01]  /*1130*/  LOP3.LUT R5, R5, 0x1c0, RZ, 0xc0, !PT ;  /* 0x000001c005057812 */ /* 0x000fe200078ec0ff */
[----:B------:R-:W-:Y:S01]  /*1140*/  IMAD.SHL.U32 R13, R13, 0x40, RZ ;  /* 0x000000400d0d7824 */ /* 0x000fe200078e00ff */
[----:B------:R-:W-:Y:S01]  /*1150*/  LOP3.LUT R8, R8, 0x1c0, RZ, 0xc0, !PT ;  /* 0x000001c008087812 */ /* 0x000fe200078ec0ff */
[----:B------:R0:W-:Y:S01]  /*1160*/  STL [R1+0x30], R3 ;  /* 0x0000300301007387 */ /* 0x0001e20000100800 */
[----:B------:R-:W-:Y:S01]  /*1170*/  SHF.R.U32.HI R20, RZ, 0x3, R0 ;  /* 0x00000003ff147819 */ /* 0x000fe20000011600 */
[----:B------:R-:W-:Y:S01]  /*1180*/  VIADD R221, R16, 0x40 ;  /* 0x0000004010dd7836 */ /* 0x000fe20000000000 */
[----:B------:R-:W-:-:S02]  /*1190*/  LOP3.LUT R21, R10, 0x1c0, RZ, 0xc0, !PT ;  /* 0x000001c00a157812 */ /* 0x000fc400078ec0ff */
[--C-:B------:R-:W-:Y:S02]  /*11a0*/  LOP3.LUT R0, R0, 0x38, R16.reuse, 0xf8, !PT ;  /* 0x0000003800007812 */ /* 0x100fe400078ef810 */
[----:B------:R-:W-:Y:S02]  /*11b0*/  LOP3.LUT R4, R4, 0xfffffe00, RZ, 0xc0, !PT ;  /* 0xfffffe0004047812 */ /* 0x000fe400078ec0ff */
[----:B------:R-:W-:Y:S02]  /*11c0*/  LOP3.LUT R10, R12, 0x1c0, RZ, 0xc0, !PT ;  /* 0x000001c00c0a7812 */ /* 0x000fe400078ec0ff */
[----:B------:R-:W-:Y:S01]  /*11d0*/  LOP3.LUT R6, R6, 0xfffffe00, RZ, 0xc0, !PT ;  /* 0xfffffe0006067812 */ /* 0x000fe200078ec0ff */
[----:B------:R-:W-:Y:S01]  /*11e0*/  STL [R1+0x3c], R4 ;  /* 0x00003c0401007387 */ /* 0x000fe20000100800 */
[----:B------:R-:W-:Y:S02]  /*11f0*/  SHF.R.U32.HI R12, RZ, 0x3, R5 ;  /* 0x00000003ff0c7819 */ /* 0x000fe40000011605 */
[----:B0-----:R-:W-:Y:S01]  /*1200*/  LOP3.LUT R3, R5, 0x38, R16, 0xf8, !PT ;  /* 0x0000003805037812 */ /* 0x001fe200078ef810 */
[----:B------:R0:W-:Y:S01]  /*1210*/  STL [R1+0x38], R6 ;  /* 0x0000380601007387 */ /* 0x0001e20000100800 */
[----:B------:R-:W-:-:S02]  /*1220*/  SHF.R.U32.HI R10, RZ, 0x3, R8 ;  /* 0x00000003ff0a7819 */ /* 0x000fc40000011608 */
[----:B------:R-:W-:Y:S02]  /*1230*/  LOP3.LUT R5, R8, 0x38, R16, 0xf8, !PT ;  /* 0x0000003808057812 */ /* 0x000fe400078ef810 */
[----:B------:R-:W-:Y:S02]  /*1240*/  SHF.R.S32.HI R15, RZ, 0x1f, R220 ;  /* 0x0000001fff0f7819 */ /* 0x000fe400000114dc */
[----:B------:R-:W-:Y:S02]  /*1250*/  LOP3.LUT R8, R9, 0xfffffe00, RZ, 0xc0, !PT ;  /* 0xfffffe0009087812 */ /* 0x000fe400078ec0ff */
[----:B------:R-:W-:Y:S02]  /*1260*/  LOP3.LUT R11, R11, 0xfffffe00, RZ, 0xc0, !PT ;  /* 0xfffffe000b0b7812 */ /* 0x000fe400078ec0ff */
[----:B------:R-:W-:Y:S02]  /*1270*/  LOP3.LUT R0, R4, R0, R20, 0xf6, !PT ;  /* 0x0000000004007212 */ /* 0x000fe400078ef614 */
[----:B------:R-:W-:Y:S01]  /*1280*/  LOP3.LUT R9, R13, 0xfffffe00, RZ, 0xc0, !PT ;  /* 0xfffffe000d097812 */ /* 0x000fe200078ec0ff */
[----:B------:R-:W-:Y:S01]  /*1290*/  STL [R1+0x4c], R11 ;  /* 0x00004c0b01007387 */ /* 0x000fe20000100800 */
[----:B------:R-:W-:-:S02]  /*12a0*/  LOP3.LUT R3, R6, R3, R12, 0xf6, !PT ;  /* 0x0000000306037212 */ /* 0x000fc400078ef60c */
[----:B0-----:R-:W-:Y:S01]  /*12b0*/  SHF.L.U64.HI R6, R220, 0x1, R15 ;  /* 0x00000001dc067819 */ /* 0x001fe2000001020f */
[----:B------:R-:W-:Y:S01]  /*12c0*/  STL [R1+0x48], R9 ;  /* 0x0000480901007387 */ /* 0x000fe20000100800 */
[----:B------:R-:W-:Y:S02]  /*12d0*/  LEA R0, R0, UR4, 0x1 ;  /* 0x0000000400007c11 */ /* 0x000fe4000f8e08ff */
[----:B------:R-:W-:Y:S01]  /*12e0*/  LOP3.LUT R5, R8, R5, R10, 0xf6, !PT ;  /* 0x0000000508057212 */ /* 0x000fe200078ef60a */
[----:B------:R-:W-:Y:S01]  /*12f0*/  STL [R1+0x34], R8 ;  /* 0x0000340801007387 */ /* 0x000fe20000100800 */
[----:B------:R-:W-:Y:S02]  /*1300*/  LEA R4, R3, UR4, 0x1 ;  /* 0x0000000403047c11 */ /* 0x000fe4000f8e08ff */
[----:B------:R-:W-:Y:S01]  /*1310*/  LEA R3, R5, UR4, 0x1 ;  /* 0x0000000405037c11 */ /* 0x000fe2000f8e08ff */
[----:B------:R-:W-:Y:S01]  /*1320*/  STL [R1+0x70], R6 ;  /* 0x0000700601007387 */ /* 0x000fe20000100800 */
[----:B------:R-:W-:-:S02]  /*1330*/  SHF.R.S32.HI R17, RZ, 0x1f, R16 ;  /* 0x0000001fff117819 */ /* 0x000fc40000011410 */
[----:B------:R-:W-:Y:S01]  /*1340*/  SHF.R.S32.HI R19, RZ, 0x1f, R18 ;  /* 0x0000001fff137819 */ /* 0x000fe20000011412 */
[----:B------:R0:W-:Y:S04]  /*1350*/  STL [R1+0x7c], R0 ;  /* 0x00007c0001007387 */ /* 0x0001e80000100800 */
[----:B------:R1:W-:Y:S01]  /*1360*/  STL [R1+0x78], R4 ;  /* 0x0000780401007387 */ /* 0x0003e20000100800 */
[----:B0-----:R-:W-:-:S05]  /*1370*/  IMAD R0, R7, 0x8, R14 ;  /* 0x0000000807007824 */ /* 0x001fca00078e020e */
[----:B------:R1:W-:Y:S04]  /*1380*/  STL [R1+0x88], R0 ;  /* 0x0000880001007387 */ /* 0x0003e80000100800 */
[----:B------:R1:W-:Y:S02]  /*1390*/  STL [R1+0x74], R3 ;  /* 0x0000740301007387 */ /* 0x0003e40000100800 */
.L_x_7508:
        /* <DEDUP_REMOVED lines=9> */
[----:B------:R-:W-:Y:S01]  /*1430*/  ULDC.64 UR10, c[0x0][0x208] ;  /* 0x00008200000a7ab9 */ /* 0x000fe20000000a00 */
[----:B------:R-:W-:Y:S01]  /*1440*/  ISETP.NE.U32.AND P0, PT, RZ, UR6, PT ;  /* 0x00000006ff007c0c */ /* 0x000fe2000bf05070 */
[----:B------:R-:W-:Y:S01]  /*1450*/  IMAD.MOV.U32 R31, RZ, RZ, RZ ;  /* 0x000000ffff1f7224 */ /* 0x000fe200078e00ff */
[----:B------:R-:W-:-:S02]  /*1460*/  ISETP.NE.AND.EX P1, PT, RZ, UR5, PT, P1 ;  /* 0x00000005ff007c0c */ /* 0x000fc4000bf25310 */
[----:B------:R-:W-:Y:S02]  /*1470*/  ISETP.NE.AND.EX P0, PT, RZ, UR7, PT, P0 ;  /* 0x00000007ff007c0c */ /* 0x000fe4000bf05300 */
[----:B--2---:R-:W-:Y:S01]  /*1480*/  SHF.R.S32.HI R3, RZ, 0x1f, R0 ;  /* 0x0000001fff037819 */ /* 0x004fe20000011400 */
[----:B------:R-:W-:-:S08]  /*1490*/  IMAD.SHL.U32 R32, R0, 0x4, RZ ;  /* 0x0000000400207824 */ /* 0x000fd000078e00ff */
[C---:B------:R-:W-:Y:S01]  /*14a0*/  @P1 LEA R6, P2, R0.reuse, UR4, 0x2 ;  /* 0x0000000400061c11 */ /* 0x040fe2000f8410ff */
[----:B------:R-:W-:Y:S01]  /*14b0*/  STL [R1+0x5c], R0 ;  /* 0x00005c0001007387 */ /* 0x000fe20000100800 */
[C-C-:B---3--:R-:W-:Y:S02]  /*14c0*/  SHF.L.U64.HI R28, R0.reuse, 0x2, R3.reuse ;  /* 0x00000002001c7819 */ /* 0x148fe40000010203 */
[----:B----4-:R-:W-:Y:S01]  /*14d0*/  @P1 LEA.HI.X R7, R0, UR5, R3, 0x2, P2 ;  /* 0x0000000500071c11 */ /* 0x010fe200090f1403 */
[----:B------:R-:W-:Y:S01]  /*14e0*/  ULDC UR4, c[0x0][0x288] ;  /* 0x0000a20000047ab9 */ /* 0x000fe20000000800 */
[----:B------:R-:W-:Y:S01]  /*14f0*/  ISETP.NE.U32.AND P2, PT, RZ, UR8, PT ;  /* 0x00000008ff007c0c */ /* 0x000fe2000bf45070 */
[----:B------:R-:W-:Y:S01]  /*1500*/  IMAD.U32 R160, RZ, RZ, UR4 ;  /* 0x00000004ffa07e24 */ /* 0x000fe2000f8e00ff */
[----:B------:R-:W-:Y:S01]  /*1510*/  ULDC.64 UR4, c[0x0][0x418] ;  /* 0x0001060000047ab9 */ /* 0x000fe20000000a00 */
[----:B------:R0:W-:Y:S01]  /*1520*/  STL [R1+0x68], R3 ;  /* 0x0000680301007387 */ /* 0x0001e20000100800 */
[----:B------:R-:W-:Y:S01]  /*1530*/  ISETP.NE.AND.EX P2, PT, RZ, UR9, PT, P2 ;  /* 0x00000009ff007c0c */ /* 0x000fe2000bf45320 */
[----:B------:R-:W-:Y:S01]  /*1540*/  UISETP.NE.U32.AND UP0, UPT, UR4, URZ, UPT ;  /* 0x0000003f0400728c */ /* 0x000fe2000bf05070 */
[----:B------:R-:W-:Y:S01]  /*1550*/  IADD3 R8, P3, R32, UR6, RZ ;  /* 0x0000000620087c10 */ /* 0x000fe2000ff7e0ff */
[----:B------:R1:W-:Y:S01]  /*1560*/  STL [R1+0x58], R32 ;  /* 0x0000582001007387 */ /* 0x0003e20000100800 */
[----:B------:R-:W-:Y:S01]  /*1570*/  ULDC UR4, c[0x0][0x424] ;  /* 0x0001090000047ab9 */ /* 0x000fe20000000800 */
[----:B------:R-:W-:Y:S01]  /*1580*/  UISETP.NE.AND.EX UP0, UPT, UR5, URZ, UPT, UP0 ;  /* 0x0000003f0500728c */ /* 0x000fe2000bf05300 */
[----:B------:R-:W-:-:S02]  /*1590*/  IADD3.X R9, R28, UR7, RZ, P3, !PT ;  /* 0x000000071c097c10 */ /* 0x000fc40009ffe4ff */
[----:B------:R-:W-:Y:S01]  /*15a0*/  ULDC UR5, c[0x0][0x2f0] ;  /* 0x0000bc0000057ab9 */ /* 0x000fe20000000800 */
[----:B0-----:R-:W-:Y:S01]  /*15b0*/  IMAD.MOV.U32 R3, RZ, RZ, RZ ;  /* 0x000000ffff037224 */ /* 0x001fe200078e00ff */
[----:B------:R-:W-:Y:S01]  /*15c0*/  USEL UR4, UR4, 0x1, UP0 ;  /* 0x0000000104047887 */ /* 0x000fe20008000000 */
[----:B------:R1:W5:Y:S04]  /*15d0*/  @P0 LDG.E R31, desc[UR10][R8.64] ;  /* 0x0000000a081f0981 */ /* 0x000368000c1e1900 */
[----:B------:R1:W5:Y:S01]  /*15e0*/  @P1 LDG.E R3, desc[UR10][R6.64] ;  /* 0x0000000a06031981 */ /* 0x000362000c1e1900 */
[----:B------:R-:W-:Y:S01]  /*15f0*/  @P2 IADD3 R4, P1, R32, UR8, RZ ;  /* 0x0000000820042c10 */ /* 0x000fe2000ff3e0ff */
[----:B------:R-:W-:-:S03]  /*1600*/  UIMAD UR4, UR4, UR5, URZ ;  /* 0x00000005040472a4 */ /* 0x000fc6000f8e023f */
[----:B------:R-:W-:Y:S01]  /*1610*/  @P2 IADD3.X R5, R28, UR9, RZ, P1, !PT ;  /* 0x000000091c052c10 */ /* 0x000fe20008ffe4ff */
[----:B------:R-:W-:Y:S02]  /*1620*/  ULDC UR5, c[0x0][0x348] ;  /* 0x0000d20000057ab9 */ /* 0x000fe40000000800 */
[----:B------:R-:W-:Y:S02]  /*1630*/  IMAD.U32 R25, RZ, RZ, UR5 ;  /* 0x00000005ff197e24 */ /* 0x000fe4000f8e00ff */
[----:B------:R1:W5:Y:S01]  /*1640*/  @P2 LDG.E R160, desc[UR10][R4.64] ;  /* 0x0000000a04a02981 */ /* 0x000362000c1e1900 */
[----:B------:R-:W-:Y:S02]  /*1650*/  IMAD.U32 R26, RZ, RZ, UR4 ;  /* 0x00000004ff1a7e24 */ /* 0x000fe4000f8e00ff */
[----:B------:R-:W-:Y:S01]  /*1660*/  IMAD.MOV.U32 R27, RZ, RZ, R0 ;  /* 0x000000ffff1b7224 */ /* 0x000fe200078e0000 */
[----:B------:R-:W-:Y:S06]  /*1670*/  @P2 BRA `(.L_x_7291) ;  /* 0x0000000000282947 */ /* 0x000fec0003800000 */
[----:B------:R-:W-:Y:S02]  /*1680*/  ULDC.64 UR4, c[0x0][0xa00] ;  /* 0x0002800000047ab9 */ /* 0x000fe40000000a00 */
[----:B------:R-:W-:-:S04]  /*1690*/  ISETP.NE.U32.AND P1, PT, RZ, UR4, PT ;  /* 0x00000004ff007c0c */ /* 0x000fc8000bf25070 */
[----:B------:R-:W-:-:S13]  /*16a0*/  ISETP.NE.AND.EX P1, PT, RZ, UR5, PT, P1 ;  /* 0x00000005ff007c0c */ /* 0x000fda000bf25310 */
[----:B------:R-:W-:Y:S05]  /*16b0*/  @!P1 BRA `(.L_x_7291) ;  /* 0x0000000000189947 */ /* 0x000fea0003800000 */
[----:B-1----:R-:W0:Y:S01]  /*16c0*/  LDC.64 R4, c[0x0][0xa00] ;  /* 0x00028000ff047b82 */ /* 0x002e220000000a00 */
[----:B------:R-:W-:Y:S01]  /*16d0*/  ULDC.64 UR4, c[0x0][0x208] ;  /* 0x0000820000047ab9 */ /* 0x000fe20000000a00 */
[----:B0-----:R-:W-:-:S05]  /*16e0*/  IMAD.WIDE R4, R27, 0x4, R4 ;  /* 0x000000041b047825 */ /* 0x001fca00078e0204 */
[----:B-----5:R-:W2:Y:S04]  /*16f0*/  LDG.E R160, desc[UR4][R4.64] ;  /* 0x0000000404a07981 */ /* 0x020ea8000c1e1900 */
[----:B------:R-:W2:Y:S02]  /*1700*/  LDG.E R7, desc[UR4][R4.64+0x4] ;  /* 0x0000040404077981 */ /* 0x000ea4000c1e1900 */
[----:B--2---:R-:W-:-:S07]  /*1710*/  IMAD.IADD R160, R7, 0x1, -R160 ;  /* 0x0000000107a07824 */ /* 0x004fce00078e0aa0 */
.L_x_7291:
[----:B------:R-:W-:Y:S01]  /*1720*/  ULDC.64 UR4, c[0x0][0xa20] ;  /* 0x0002880000047ab9 */ /* 0x000fe20000000a00 */
[----:B------:R0:W-:Y:S01]  /*1730*/  STL [R1+0x64], R29 ;  /* 0x0000641d01007387 */ /* 0x0001e20000100800 */
[----:B------:R-:W-:-:S03]  /*1740*/  ISETP.NE.U32.AND P1, PT, RZ, UR4, PT ;  /* 0x00000004ff007c0c */ /* 0x000fc6000bf25070 */
[----:B------:R0:W-:Y:S01]  /*1750*/  STL [R1+0x50], R30 ;  /* 0x0000501e01007387 */ /* 0x0001e20000100800 */
[----:B------:R-:W-:-:S13]  /*1760*/  ISETP.NE.AND.EX P1, PT, RZ, UR5, PT, P1 ;  /* 0x00000005ff007c0c */ /* 0x000fda000bf25310 */
[----:B0-----:R-:W-:Y:S05]  /*1770*/  @!P1 BRA `(.L_x_7292) ;  /* 0x0000000000149947 */ /* 0x001fea0003800000 */
[----:B-1----:R-:W-:Y:S01]  /*1780*/  IADD3 R4, P0, R32, UR4, RZ ;  /* 0x0000000420047c10 */ /* 0x002fe2000ff1e0ff */
[----:B------:R-:W-:-:S03]  /*1790*/  ULDC.64 UR6, c[0x0][0x208] ;  /* 0x0000820000067ab9 */ /* 0x000fc60000000a00 */
[----:B------:R-:W-:-:S05]  /*17a0*/  IADD3.X R5, R28, UR5, RZ, P0, !PT ;  /* 0x000000051c057c10 */ /* 0x000fca00087fe4ff */
[----:B------:R0:W5:Y:S01]  /*17b0*/  LDG.E R26, desc[UR6][R4.64] ;  /* 0x00000006041a7981 */ /* 0x000162000c1e1900 */
[----:B------:R-:W-:Y:S05]  /*17c0*/  BRA `(.L_x_7293) ;  /* 0x0000000000147947 */ /* 0x000fea0003800000 */
.L_x_7292:
[----:B------:R-:W-:Y:S05]  /*17d0*/  @!P0 BRA `(.L_x_7293) ;  /* 0x0000000000108947 */ /* 0x000fea0003800000 */
[----:B------:R-:W-:Y:S02]  /*17e0*/  ULDC.64 UR4, c[0x0][0x208] ;  /* 0x0000820000047ab9 */ /* 0x000fe40000000a00 */
[----:B-1----:R-:W2:Y:S04]  /*17f0*/  LDG.E R5, desc[UR4][R8.64] ;  /* 0x0000000408057981 */ /* 0x002ea8000c1e1900 */
[----:B------:R-:W2:Y:S02]  /*1800*/  LDG.E R26, desc[UR4][R8.64+0x4] ;  /* 0x00000404081a7981 */ /* 0x000ea4000c1e1900 */
[----:B--2---:R-:W-:-:S07]  /*1810*/  IMAD.IADD R26, R26, 0x1, -R5 ;  /* 0x000000011a1a7824 */ /* 0x004fce00078e0a05 */
.L_x_7293:
[----:B------:R-:W-:Y:S01]  /*1820*/  ULDC.64 UR4, c[0x0][0xa10] ;  /* 0x0002840000047ab9 */ /* 0x000fe20000000a00 */
[----:B------:R-:W-:Y:S01]  /*1830*/  ULDC.64 UR6, c[0x0][0x208] ;  /* 0x0000820000067ab9 */ /* 0x000fe20000000a00 */
[----:B------:R-:W-:-:S04]  /*1840*/  ISETP.NE.U32.AND P0, PT, RZ, UR4, PT ;  /* 0x00000004ff007c0c */ /* 0x000fc8000bf05070 */
[----:B------:R-:W-:Y:S01]  /*1850*/  ISETP.NE.AND.EX P0, PT, RZ, UR5, PT, P0 ;  /* 0x00000005ff007c0c */ /* 0x000fe2000bf05300 */
[----:B-1---5:R-:W-:Y:S01]  /*1860*/  IMAD.IADD R8, R26, 0x1, -R3 ;  /* 0x000000011a087824 */ /* 0x022fe200078e0a03 */
        /* <DEDUP_REMOVED lines=11> */
[----:B------:R-:W-:-:S05]  /*1920*/  @P1 IADD3.X R7, R28, UR5, RZ, P2, !PT ;  /* 0x000000051c071c10 */ /* 0x000fca00097fe4ff */
        /* <DEDUP_REMOVED lines=16> */
[----:B------:R-:W-:Y:S02]  /*1a30*/  @P0 LEA.HI.SX32 R24, R0, R3, 0x1b ;  /* 0x0000000300180211 */ /* 0x000fe400078fdaff */
[----:B------:R-:W-:Y:S02]  /*1a40*/  PLOP3.LUT P0, PT, PT, PT, PT, 0x80, 0x0 ;  /* 0x000000000000781c */ /* 0x000fe40003f0f070 */
        /* <DEDUP_REMOVED lines=22> */
.L_x_7296:
[----:B------:R-:W-:Y:S05]  /*1bb0*/  BSYNC B6 ;  /* 0x0000000000067941 */ /* 0x000fea0003800000 */
.L_x_7295:
        /* <DEDUP_REMOVED lines=20> */
.L_x_7298:
[----:B------:R-:W-:Y:S05]  /*1d00*/  BSYNC B6 ;  /* 0x0000000000067941 */ /* 0x000fea0003800000 */
.L_x_7297:
[----:B------:R-:W-:Y:S01]  /*1d10*/  ULDC.64 UR4, c[0x0][0x9f8] ;  /* 0x00027e0000047ab9 */ /* 0x000fe20000000a00 */
[----:B------:R-:W-:Y:S01]  /*1d20*/  ULDC.64 UR6, c[0x0][0x208] ;  /* 0x0000820000067ab9 */ /* 0x000fe20000000a00 */
[----:B------:R-:W-:Y:S01]  /*1d30*/  ISETP.NE.U32.AND P0, PT, RZ, UR4, PT ;  /* 0x00000004ff007c0c */ /* 0x000fe2000bf05070 */
[----:B------:R-:W2:Y:S01]  /*1d40*/  LDL.LU R9, [R1+0x4] ;  /* 0x0000040001097983 */ /* 0x000ea20000300800 */
[----:B------:R-:W0:Y:S02]  /*1d50*/  LDC.64 R42, c[0x0][0x300] ;  /* 0x0000c000ff2a7b82 */ /* 0x000e240000000a00 */
[----:B------:R-:W-:Y:S01]  /*1d60*/  ISETP.NE.AND.EX P0, PT, RZ, UR5, PT, P0 ;  /* 0x00000005ff007c0c */ /* 0x000fe2000bf05300 */
[----:B------:R-:W1:Y:S01]  /*1d70*/  S2R R20, SR_TID.X ;  /* 0x0000000000147919 */ /* 0x000e620000002100 */
[----:B------:R-:W-:Y:S01]  /*1d80*/  IMAD.IADD R119, R31, 0x1, R26 ;  /* 0x000000011f777824 */ /* 0x000fe200078e021a */
[----:B------:R-:W-:Y:S01]  /*1d90*/  SHF.R.S32.HI R8, RZ, 0x1f, R30 ;  /* 0x0000001fff087819 */ /* 0x000fe2000001141e */
[----:B------:R-:W3:Y:S02]  /*1da0*/  LDL R26, [R1+0x38] ;  /* 0x00003800011a7983 */ /* 0x000ee40000100800 */
[----:B------:R-:W4:Y:S02]  /*1db0*/  LDC R13, c[0x0][0x3f4] ;  /* 0x0000fd00ff0d7b82 */ /* 0x000f240000000800 */
[----:B------:R-:W3:Y:S05]  /*1dc0*/  LDL R21, [R1+0x34] ;  /* 0x0000340001157983 */ /* 0x000eea0000100800 */
[----:B------:R-:W-:Y:S01]  /*1dd0*/  @P0 IADD3 R4, P1, R32, UR4, RZ ;  /* 0x0000000420040c10 */ /* 0x000fe2000ff3e0ff */
[----:B------:R-:W2:Y:S03]  /*1de0*/  LDC.64 R108, c[0x0][0x3f8] ;  /* 0x0000fe00ff6c7b82 */ /* 0x000ea60000000a00 */
[----:B------:R-:W-:Y:S01]  /*1df0*/  @P0 IADD3.X R5, R28, UR5, RZ, P1, !PT ;  /* 0x000000051c050c10 */ /* 0x000fe20008ffe4ff */
[----:B------:R-:W-:-:S04]  /*1e00*/  ULDC.64 UR4, c[0x0][0x308] ;  /* 0x0000c20000047ab9 */ /* 0x000fc80000000a00 */
[----:B------:R4:W3:Y:S01]  /*1e10*/  @P0 LDG.E R27, desc[UR6][R4.64] ;  /* 0x00000006041b0981 */ /* 0x0008e2000c1e1900 */
[----:B------:R-:W-:Y:S01]  /*1e20*/  SHF.R.S32.HI R15, RZ, 0x1f, R119 ;  /* 0x0000001fff0f7819 */ /* 0x000fe20000011477 */
[----:B------:R-:W-:Y:S01]  /*1e30*/  ULDC.64 UR6, c[0x0][0xa08] ;  /* 0x0002820000067ab9 */ /* 0x000fe20000000a00 */
[----:B------:R-:W3:Y:S03]  /*1e40*/  LDC.64 R114, c[0x0][0x408] ;  /* 0x00010200ff727b82 */ /* 0x000ee60000000a00 */
[-C--:B0-----:R-:W-:Y:S01]  /*1e50*/  IMAD R0, R15, R42.reuse, RZ ;  /* 0x0000002a0f007224 */ /* 0x081fe200078e02ff */
[----:B------:R-:W-:Y:S01]  /*1e60*/  ISETP.NE.U32.AND P0, PT, RZ, UR6, PT ;  /* 0x00000006ff007c0c */ /* 0x000fe2000bf05070 */
[----:B------:R-:W-:-:S04]  /*1e70*/  IMAD.WIDE.U32 R6, R119, R42, RZ ;  /* 0x0000002a77067225 */ /* 0x000fc800078e00ff */
[----:B------:R-:W-:Y:S01]  /*1e80*/  IMAD R3, R119, R43, R0 ;  /* 0x0000002b77037224 */ /* 0x000fe200078e0200 */
[----:B-1----:R-:W-:Y:S02]  /*1e90*/  SHF.R.U32.HI R20, RZ, 0x7, R20 ;  /* 0x00000007ff147819 */ /* 0x002fe40000011614 */
[----:B----4-:R-:W-:Y:S01]  /*1ea0*/  ISETP.GE.AND P2, PT, R16, R13, PT ;  /* 0x0000000d1000720c */ /* 0x010fe20003f46270 */
[----:B------:R-:W-:Y:S01]  /*1eb0*/  IMAD.IADD R7, R7, 0x1, R3 ;  /* 0x0000000107077824 */ /* 0x000fe200078e0203 */
[----:B------:R-:W-:Y:S01]  /*1ec0*/  ISETP.NE.AND.EX P0, PT, RZ, UR7, PT, P0 ;  /* 0x00000007ff007c0c */ /* 0x000fe2000bf05300 */
[----:B------:R-:W-:Y:S01]  /*1ed0*/  IMAD R3, R8, UR4, RZ ;  /* 0x0000000408037c24 */ /* 0x000fe2000f8e02ff */
[----:B------:R-:W-:Y:S01]  /*1ee0*/  ISETP.NE.AND P6, PT, R20, 0x1, PT ;  /* 0x000000011400780c */ /* 0x000fe20003fc5270 */
[----:B------:R-:W-:-:S04]  /*1ef0*/  IMAD.WIDE.U32 R4, R30, UR4, R6 ;  /* 0x000000041e047c25 */ /* 0x000fc8000f8e0006 */
[----:B------:R-:W-:Y:S01]  /*1f00*/  IMAD R3, R30, UR5, R3 ;  /* 0x000000051e037c24 */ /* 0x000fe2000f8e0203 */
[----:B------:R-:W-:-:S03]  /*1f10*/  ULDC.64 UR4, c[0x0][0x310] ;  /* 0x0000c40000047ab9 */ /* 0x000fc60000000a00 */
[----:B------:R-:W-:Y:S01]  /*1f20*/  IMAD.IADD R5, R5, 0x1, R3 ;  /* 0x0000000105057824 */ /* 0x000fe200078e0203 */
[----:B------:R-:W-:Y:S02]  /*1f30*/  SHF.R.S32.HI R12, RZ, 0x1f, R22 ;  /* 0x0000001fff0c7819 */ /* 0x000fe40000011416 */
[----:B--2---:R-:W-:-:S04]  /*1f40*/  LOP3.LUT R9, R9, 0xfffffffe, RZ, 0xc0, !PT ;  /* 0xfffffffe09097812 */ /* 0x004fc800078ec0ff */
[----:B------:R-:W-:Y:S02]  /*1f50*/  @P2 LOP3.LUT R9, R9, 0x1, RZ, 0xfc, !PT ;  /* 0x0000000109092812 */ /* 0x000fe400078efcff */
[----:B---3--:R-:W-:-:S04]  /*1f60*/  SHF.R.S32.HI R0, RZ, 0x1f, R27 ;  /* 0x0000001fff007819 */ /* 0x008fc8000001141b */
[----:B------:R-:W-:Y:S02]  /*1f70*/  SEL R6, R0, RZ, !P0 ;  /* 0x000000ff00067207 */ /* 0x000fe40004000000 */
[----:B------:R-:W-:Y:S02]  /*1f80*/  SEL R103, R27, RZ, !P0 ;  /* 0x000000ff1b677207 */ /* 0x000fe40004000000 */
[----:B------:R-:W2:Y:S01]  /*1f90*/  LDL R27, [R1+0x3c] ;  /* 0x00003c00011b7983 */ /* 0x000ea20000100800 */
[----:B------:R-:W-:Y:S02]  /*1fa0*/  IMAD R0, R6, UR4, RZ ;  /* 0x0000000406007c24 */ /* 0x000fe4000f8e02ff */
[----:B------:R-:W-:-:S04]  /*1fb0*/  IMAD.WIDE.U32 R100, R103, UR4, R4 ;  /* 0x0000000467647c25 */ /* 0x000fc8000f8e0004 */
[----:B------:R-:W-:Y:S01]  /*1fc0*/  IMAD R11, R103, UR5, R0 ;  /* 0x00000005670b7c24 */ /* 0x000fe2000f8e0200 */
[----:B------:R-:W-:Y:S05]  /*1fd0*/  @!P6 WARPSYNC.ALL ;  /* 0x000000000000e948 */ /* 0x000fea0003800000 */
[----:B------:R-:W-:Y:S01]  /*1fe0*/  ULDC.64 UR4, c[0x0][0x330] ;  /* 0x0000cc0000047ab9 */ /* 0x000fe20000000a00 */
[----:B------:R0:W-:Y:S01]  /*1ff0*/  STL [R1+0x4], R9 ;  /* 0x0000040901007387 */ /* 0x0001e20000100800 */
[----:B------:R-:W-:-:S03]  /*2000*/  IMAD R3, R8, UR4, RZ ;  /* 0x0000000408037c24 */ /* 0x000fc6000f8e02ff */
[----:B------:R-:W3:Y:S04]  /*2010*/  LDL R8, [R1+0x4c] ;  /* 0x00004c0001087983 */ /* 0x000ee80000100800 */
[----:B------:R-:W4:Y:S01]  /*2020*/  LDL R14, [R1+0x48] ;  /* 0x00004800010e7983 */ /* 0x000f220000100800 */
[C---:B------:R-:W-:Y:S02]  /*2030*/  IMAD R3, R30.reuse, UR5, R3 ;  /* 0x000000051e037c24 */ /* 0x040fe4000f8e0203 */
[----:B------:R-:W-:Y:S01]  /*2040*/  IMAD.WIDE.U32 R4, R30, UR4, R16 ;  /* 0x000000041e047c25 */ /* 0x000fe2000f8e0010 */
[----:B------:R-:W-:-:S03]  /*2050*/  ULDC.64 UR4, c[0x0][0x338] ;  /* 0x0000ce0000047ab9 */ /* 0x000fc60000000a00 */
[----:B------:R-:W-:Y:S01]  /*2060*/  IMAD.IADD R5, R5, 0x1, R3 ;  /* 0x0000000105057824 */ /* 0x000fe200078e0203 */
[----:B------:R-:W-:Y:S01]  /*2070*/  SEL R3, R13, RZ, P2 ;  /* 0x000000ff0d037207 */ /* 0x000fe20001000000 */
[----:B------:R-:W-:Y:S02]  /*2080*/  IMAD R0, R12, R108, RZ ;  /* 0x0000006c0c007224 */ /* 0x000fe400078e02ff */
[C---:B------:R-:W-:Y:S02]  /*2090*/  VIADD R32, R22.reuse, 0x20 ;  /* 0x0000002016207836 */ /* 0x040fe40000000000 */
[----:B------:R-:W-:Y:S02]  /*20a0*/  IMAD R7, R22, R109, R0 ;  /* 0x0000006d16077224 */ /* 0x000fe400078e0200 */
[----:B------:R-:W-:Y:S02]  /*20b0*/  IMAD R0, R6, UR4, RZ ;  /* 0x0000000406007c24 */ /* 0x000fe4000f8e02ff */
[----:B------:R-:W-:-:S02]  /*20c0*/  IMAD.IADD R3, R16, 0x1, R3 ;  /* 0x0000000110037824 */ /* 0x000fc400078e0203 */
[----:B------:R-:W-:Y:S02]  /*20d0*/  IMAD R45, R103, UR5, R0 ;  /* 0x00000005672d7c24 */ /* 0x000fe4000f8e0200 */
[----:B------:R-:W-:Y:S01]  /*20e0*/  IMAD.SHL.U32 R32, R32, 0x40, RZ ;  /* 0x0000004020207824 */ /* 0x000fe200078e00ff */
[----:B------:R-:W-:-:S04]  /*20f0*/  SHF.R.S32.HI R0, RZ, 0x1f, R3 ;  /* 0x0000001fff007819 */ /* 0x000fc80000011403 */
[CC--:B------:R-:W-:Y:S02]  /*2100*/  LEA.HI R10, R0.reuse, R3.reuse, RZ, 0x3 ;  /* 0x00000003000a7211 */ /* 0x0c0fe400078f18ff */
[----:B------:R-:W-:Y:S02]  /*2110*/  LEA.HI R0, R0, R3, RZ, 0x6 ;  /* 0x0000000300007211 */ /* 0x000fe400078f30ff */
[----:B------:R-:W-:Y:S02]  /*2120*/  LOP3.LUT R32, R32, 0x1c0, RZ, 0xc0, !PT ;  /* 0x000001c020207812 */ /* 0x000fe400078ec0ff */
[----:B------:R-:W-:Y:S02]  /*2130*/  SHF.R.S32.HI R3, RZ, 0x6, R0 ;  /* 0x00000006ff037819 */ /* 0x000fe40000011400 */
[----:B------:R-:W-:Y:S02]  /*2140*/  LOP3.LUT R0, R32, 0x38, R10, 0xf8, !PT ;  /* 0x0000003820007812 */ /* 0x000fe400078ef80a */
[----:B------:R-:W1:Y:S01]  /*2150*/  S2R R32, SR_TID.X ;  /* 0x0000000000207919 */ /* 0x000e620000002100 */
[----:B0-----:R-:W-:-:S04]  /*2160*/  VIADD R9, R22, 0x40 ;  /* 0x0000004016097836 */ /* 0x001fc80000000000 */
[----:B------:R-:W-:Y:S02]  /*2170*/  IMAD.SHL.U32 R9, R9, 0x40, RZ ;  /* 0x0000004009097824 */ /* 0x000fe400078e00ff */
[----:B------:R-:W-:-:S04]  /*2180*/  IMAD.WIDE.U32 R102, R103, UR4, R4 ;  /* 0x0000000467667c25 */ /* 0x000fc8000f8e0004 */
[----:B------:R-:W-:Y:S01]  /*2190*/  VIADD R28, R22, 0x20 ;  /* 0x00000020161c7836 */ /* 0x000fe20000000000 */
[----:B------:R-:W-:Y:S01]  /*21a0*/  LOP3.LUT R9, R9, 0x1c0, RZ, 0xc0, !PT ;  /* 0x000001c009097812 */ /* 0x000fe200078ec0ff */
[-C--:B------:R-:W-:Y:S02]  /*21b0*/  IMAD R4, R12, R114.reuse, RZ ;  /* 0x000000720c047224 */ /* 0x080fe400078e02ff */
[----:B------:R-:W-:-:S04]  /*21c0*/  IMAD.WIDE.U32 R110, R22, R114, R18 ;  /* 0x00000072166e7225 */ /* 0x000fc800078e0012 */
[----:B------:R-:W-:Y:S01]  /*21d0*/  IMAD.WIDE.U32 R112, R22, R114, R16 ;  /* 0x0000007216707225 */ /* 0x000fe200078e0010 */
[----:B------:R-:W-:Y:S01]  /*21e0*/  SHF.L.U64.HI R117, R42, 0x5, R43 ;  /* 0x000000052a757819 */ /* 0x000fe2000001022b */
[----:B------:R-:W-:Y:S02]  /*21f0*/  ULDC UR4, c[0x0][0x2f4] ;  /* 0x0000bd0000047ab9 */ /* 0x000fe40000000800 */
[C---:B------:R-:W-:Y:S01]  /*2200*/  IMAD R5, R22.reuse, R115, R4 ;  /* 0x0000007316057224 */ /* 0x040fe200078e0204 */
[----:B------:R-:W-:Y:S01]  /*2210*/  LOP3.LUT R4, R9, 0x38, R10, 0xf8, !PT ;  /* 0x0000003809047812 */ /* 0x000fe200078ef80a */
[----:B------:R-:W-:Y:S02]  /*2220*/  IMAD R145, R3, 0x2c00, R26 ;  /* 0x00002c0003917824 */ /* 0x000fe400078e021a */
[C---:B------:R-:W-:Y:S02]  /*2230*/  VIADD R9, R22.reuse, 0x40 ;  /* 0x0000004016097836 */ /* 0x040fe40000000000 */
[----:B------:R-:W-:-:S02]  /*2240*/  VIADD R26, R22, 0x80 ;  /* 0x00000080161a7836 */ /* 0x000fc40000000000 */
[----:B------:R-:W-:Y:S02]  /*2250*/  IMAD.SHL.U32 R9, R9, 0x40, RZ ;  /* 0x0000004009097824 */ /* 0x000fe400078e00ff */
[----:B------:R-:W-:Y:S02]  /*2260*/  IMAD.SHL.U32 R26, R26, 0x40, RZ ;  /* 0x000000401a1a7824 */ /* 0x000fe400078e00ff */
[----:B------:R-:W-:Y:S01]  /*2270*/  IMAD.SHL.U32 R28, R28, 0x40, RZ ;  /* 0x000000401c1c7824 */ /* 0x000fe200078e00ff */
[----:B------:R-:W-:Y:S01]  /*2280*/  LOP3.LUT R9, R9, 0x1c0, RZ, 0xc0, !PT ;  /* 0x000001c009097812 */ /* 0x000fe200078ec0ff */
[----:B-1----:R-:W-:Y:S01]  /*2290*/  VIADD R32, R32, 0xffffff80 ;  /* 0xffffff8020207836 */ /* 0x002fe20000000000 */
[----:B------:R-:W-:Y:S02]  /*22a0*/  LOP3.LUT R26, R26, 0x1c0, RZ, 0xc0, !PT ;  /* 0x000001c01a1a7812 */ /* 0x000fe400078ec0ff */
[----:B------:R-:W-:Y:S02]  /*22b0*/  SHF.R.U32.HI R9, RZ, 0x3, R9 ;  /* 0x00000003ff097819 */ /* 0x000fe40000011609 */
[----:B------:R-:W-:-:S02]  /*22c0*/  SHF.R.U32.HI R165, RZ, 0x3, R26 ;  /* 0x00000003ffa57819 */ /* 0x000fc4000001161a */
[----:B------:R-:W-:Y:S02]  /*22d0*/  LOP3.LUT R6, R26, 0x38, R10, 0xf8, !PT ;  /* 0x000000381a067812 */ /* 0x000fe400078ef80a */
[----:B------:R-:W-:Y:S02]  /*22e0*/  LOP3.LUT R28, R28, 0x1c0, RZ, 0xc0, !PT ;  /* 0x000001c01c1c7812 */ /* 0x000fe400078ec0ff */
[----:B------:R-:W-:Y:S02]  /*22f0*/  SHF.R.S32.HI R26, RZ, 0x1f, R32 ;  /* 0x0000001fff1a7819 */ /* 0x000fe40000011420 */
[----:B------:R-:W-:Y:S02]  /*2300*/  LOP3.LUT R4, R4, R9, RZ, 0x3c, !PT ;  /* 0x0000000904047212 */ /* 0x000fe400078e3cff */
[----:B------:R-:W-:Y:S02]  /*2310*/  SHF.R.U32.HI R28, RZ, 0x3, R28 ;  /* 0x00000003ff1c7819 */ /* 0x000fe4000001161c */
[----:B------:R-:W-:Y:S01]  /*2320*/  LEA.HI R26, R26, R32, RZ, 0x6 ;  /* 0x000000201a1a7211 */ /* 0x000fe200078f30ff */
[----:B------:R-:W-:-:S02]  /*2330*/  IMAD.IADD R111, R111, 0x1, R5 ;  /* 0x000000016f6f7824 */ /* 0x000fc400078e0205 */
[----:B------:R-:W-:Y:S01]  /*2340*/  IMAD.IADD R113, R5, 0x1, R113 ;  /* 0x0000000105717824 */ /* 0x000fe200078e0271 */
[----:B------:R-:W-:Y:S01]  /*2350*/  LOP3.LUT R5, R0, R28, RZ, 0x3c, !PT ;  /* 0x0000001c00057212 */ /* 0x000fe200078e3cff */
[----:B------:R-:W-:Y:S01]  /*2360*/  IMAD.IADD R145, R145, 0x1, R4 ;  /* 0x0000000191917824 */ /* 0x000fe200078e0204 */
[----:B------:R-:W-:Y:S01]  /*2370*/  LOP3.LUT R0, R10, 0x38, RZ, 0xc0, !PT ;  /* 0x000000380a007812 */ /* 0x000fe200078ec0ff */
[----:B------:R-:W-:Y:S02]  /*2380*/  IMAD.SHL.U32 R26, R26, 0x8, RZ ;  /* 0x000000081a1a7824 */ /* 0x000fe400078e00ff */
[----:B------:R-:W-:-:S03]  /*2390*/  IMAD.SHL.U32 R28, R22, 0x40, RZ ;  /* 0x00000040161c7824 */ /* 0x000fc600078e00ff */
[----:B------:R-:W-:Y:S02]  /*23a0*/  LOP3.LUT R26, R26, 0xfffffe00, RZ, 0xc0, !PT ;  /* 0xfffffe001a1a7812 */ /* 0x000fe400078ec0ff */
[----:B------:R-:W-:Y:S02]  /*23b0*/  LOP3.LUT R0, R0, 0x1c0, R28, 0xf8, !PT ;  /* 0x000001c000007812 */ /* 0x000fe400078ef81c */
[----:B-----5:R-:W-:Y:S01]  /*23c0*/  SHF.R.S32.HI R9, RZ, 0x1f, R148 ;  /* 0x0000001fff097819 */ /* 0x020fe20000011494 */
[----:B------:R-:W-:Y:S02]  /*23d0*/  IMAD R147, R3, 0x2c00, R26 ;  /* 0x00002c0003937824 */ /* 0x000fe400078e021a */
[----:B------:R-:W-:Y:S01]  /*23e0*/  IMAD.SHL.U32 R116, R42, 0x20, RZ ;  /* 0x000000202a747824 */ /* 0x000fe200078e00ff */
[----:B------:R-:W-:-:S03]  /*23f0*/  IADD3 R118, P0, R22, R119, RZ ;  /* 0x0000007716767210 */ /* 0x000fc60007f1e0ff */
[----:B------:R-:W-:-:S03]  /*2400*/  IMAD.WIDE.U32 R158, R22, R42, R116 ;  /* 0x0000002a169e7225 */ /* 0x000fc600078e0074 */
[----:B------:R-:W-:Y:S01]  /*2410*/  IADD3 R126, P1, R116, R158, RZ ;  /* 0x0000009e747e7210 */ /* 0x000fe20007f3e0ff */
[----:B------:R-:W-:Y:S02]  /*2420*/  VIADD R30, R22, 0xa0 ;  /* 0x000000a0161e7836 */ /* 0x000fe40000000000 */
[----:B------:R-:W-:Y:S01]  /*2430*/  IMAD.X R119, R12, 0x1, R15, P0 ;  /* 0x000000010c777824 */ /* 0x000fe200000e060f */
[----:B------:R-:W-:Y:S01]  /*2440*/  IADD3 R128, P0, R126, R116, RZ ;  /* 0x000000747e807210 */ /* 0x000fe20007f1e0ff */
[----:B------:R-:W-:Y:S02]  /*2450*/  IMAD.SHL.U32 R30, R30, 0x40, RZ ;  /* 0x000000401e1e7824 */ /* 0x000fe400078e00ff */
[----:B------:R-:W-:-:S03]  /*2460*/  IMAD.WIDE.U32 R104, R22, R108, R18 ;  /* 0x0000006c16687225 */ /* 0x000fc600078e0012 */
[----:B------:R-:W-:Y:S01]  /*2470*/  LOP3.LUT R30, R30, 0x1c0, RZ, 0xc0, !PT ;  /* 0x000001c01e1e7812 */ /* 0x000fe200078ec0ff */
[----:B------:R-:W-:-:S04]  /*2480*/  IMAD.WIDE.U32 R106, R22, R108, R16 ;  /* 0x0000006c166a7225 */ /* 0x000fc800078e0010 */
[----:B------:R-:W-:Y:S01]  /*2490*/  IMAD.WIDE.U32 R120, R22, R42, R16 ;  /* 0x0000002a16787225 */ /* 0x000fe200078e0010 */
[----:B------:R-:W-:-:S03]  /*24a0*/  SHF.R.U32.HI R164, RZ, 0x3, R30 ;  /* 0x00000003ffa47819 */ /* 0x000fc6000001161e */
[----:B------:R-:W-:Y:S02]  /*24b0*/  IMAD.IADD R105, R105, 0x1, R7 ;  /* 0x0000000169697824 */ /* 0x000fe400078e0207 */
[----:B------:R-:W-:Y:S01]  /*24c0*/  IMAD.IADD R107, R7, 0x1, R107 ;  /* 0x00000001076b7824 */ /* 0x000fe200078e026b */
[----:B------:R-:W-:Y:S01]  /*24d0*/  LOP3.LUT R7, R30, 0x38, R10, 0xf8, !PT ;  /* 0x000000381e077812 */ /* 0x000fe200078ef80a */
[----:B------:R-:W-:Y:S01]  /*24e0*/  IMAD R144, R3, 0x2c00, R21 ;  /* 0x00002c0003907824 */ /* 0x000fe200078e0215 */
[----:B------:R-:W-:Y:S01]  /*24f0*/  LOP3.LUT R6, R6, R165, RZ, 0x3c, !PT ;  /* 0x000000a506067212 */ /* 0x000fe200078e3cff */
[----:B------:R-:W-:Y:S01]  /*2500*/  IMAD.SHL.U32 R122, R13, 0x2, RZ ;  /* 0x000000020d7a7824 */ /* 0x000fe200078e00ff */
[----:B------:R-:W-:Y:S01]  /*2510*/  LOP3.LUT R7, R7, R164, RZ, 0x3c, !PT ;  /* 0x000000a407077212 */ /* 0x000fe200078e3cff */
[C---:B------:R-:W-:Y:S01]  /*2520*/  IMAD.SHL.U32 R38, R108.reuse, 0x20, RZ ;  /* 0x000000206c267824 */ /* 0x040fe200078e00ff */
[C-C-:B------:R-:W-:Y:S01]  /*2530*/  SHF.L.U64.HI R41, R108.reuse, 0x5, R109.reuse ;  /* 0x000000056c297819 */ /* 0x140fe2000001026d */
[C---:B------:R-:W-:Y:S01]  /*2540*/  IMAD.SHL.U32 R37, R108.reuse, 0x40, RZ ;  /* 0x000000406c257824 */ /* 0x040fe200078e00ff */
[C-C-:B------:R-:W-:Y:S01]  /*2550*/  SHF.L.U64.HI R40, R108.reuse, 0x6, R109.reuse ;  /* 0x000000066c287819 */ /* 0x140fe2000001026d */
[C---:B------:R-:W-:Y:S01]  /*2560*/  IMAD.SHL.U32 R36, R108.reuse, 0x80, RZ ;  /* 0x000000806c247824 */ /* 0x040fe200078e00ff */
[----:B------:R-:W-:Y:S01]  /*2570*/  SHF.L.U64.HI R39, R108, 0x7, R109 ;  /* 0x000000076c277819 */ /* 0x000fe2000001026d */
[----:B------:R-:W-:Y:S01]  /*2580*/  IMAD.WIDE.U32 R104, R148, R108, R104 ;  /* 0x0000006c94687225 */ /* 0x000fe200078e0068 */
[----:B------:R-:W-:-:S02]  /*2590*/  SHF.L.U64.HI R35, R114, 0x5, R115 ;  /* 0x0000000572237819 */ /* 0x000fc40000010273 */
[----:B------:R-:W-:Y:S01]  /*25a0*/  SHF.L.U64.HI R34, R114, 0x6, R115 ;  /* 0x0000000672227819 */ /* 0x000fe20000010273 */
[----:B------:R-:W-:Y:S01]  /*25b0*/  IMAD.WIDE.U32 R106, R148, R108, R106 ;  /* 0x0000006c946a7225 */ /* 0x000fe200078e006a */
[----:B------:R-:W-:Y:S02]  /*25c0*/  SHF.L.U64.HI R33, R114, 0x7, R115 ;  /* 0x0000000772217819 */ /* 0x000fe40000010273 */
[----:B------:R-:W-:Y:S01]  /*25d0*/  IADD3 R13, P3, R100, 0x40, RZ ;  /* 0x00000040640d7810 */ /* 0x000fe20007f7e0ff */
[----:B------:R-:W-:Y:S02]  /*25e0*/  IMAD R135, R115, 0xb0, RZ ;  /* 0x000000b073877824 */ /* 0x000fe400078e02ff */
[C---:B------:R-:W-:Y:S02]  /*25f0*/  IMAD.SHL.U32 R32, R114.reuse, 0x20, RZ ;  /* 0x0000002072207824 */ /* 0x040fe400078e00ff */
[C---:B------:R-:W-:Y:S02]  /*2600*/  IMAD.SHL.U32 R31, R114.reuse, 0x40, RZ ;  /* 0x00000040721f7824 */ /* 0x040fe400078e00ff */
[----:B------:R-:W-:-:S02]  /*2610*/  IMAD.SHL.U32 R30, R114, 0x80, RZ ;  /* 0x00000080721e7824 */ /* 0x000fc400078e00ff */
[----:B------:R-:W-:-:S04]  /*2620*/  IMAD.WIDE.U32 R110, R148, R114, R110 ;  /* 0x00000072946e7225 */ /* 0x000fc800078e006e */
[----:B------:R-:W-:-:S04]  /*2630*/  IMAD.WIDE.U32 R112, R148, R114, R112 ;  /* 0x0000007294707225 */ /* 0x000fc800078e0070 */
[----:B------:R-:W-:Y:S01]  /*2640*/  VIADD R162, R20, 0x8 ;  /* 0x0000000814a27836 */ /* 0x000fe20000000000 */
[----:B------:R-:W-:Y:S01]  /*2650*/  LOP3.LUT R20, R10, 0xfffffff8, RZ, 0xc0, !PT ;  /* 0xfffffff80a147812 */ /* 0x000fe200078ec0ff */
[C---:B------:R-:W-:Y:S01]  /*2660*/  IMAD.WIDE.U32 R156, R42.reuse, 0xb0, RZ ;  /* 0x000000b02a9c7825 */ /* 0x040fe200078e00ff */
[C-C-:B------:R-:W-:Y:S02]  /*2670*/  SHF.L.U64.HI R141, R42.reuse, 0x6, R43.reuse ;  /* 0x000000062a8d7819 */ /* 0x140fe4000001022b */
[----:B------:R-:W-:Y:S01]  /*2680*/  SHF.L.U64.HI R132, R42, 0x7, R43 ;  /* 0x000000072a847819 */ /* 0x000fe2000001022b */
[----:B--2---:R-:W-:Y:S02]  /*2690*/  IMAD R146, R3, 0x2c00, R27 ;  /* 0x00002c0003927824 */ /* 0x004fe400078e021b */
[----:B------:R-:W-:-:S04]  /*26a0*/  VIADD R27, R22, 0x60 ;  /* 0x00000060161b7836 */ /* 0x000fc80000000000 */
[----:B------:R-:W-:-:S05]  /*26b0*/  IMAD.SHL.U32 R27, R27, 0x40, RZ ;  /* 0x000000401b1b7824 */ /* 0x000fca00078e00ff */
[----:B------:R-:W-:Y:S01]  /*26c0*/  LOP3.LUT R27, R27, 0x1c0, RZ, 0xc0, !PT ;  /* 0x000001c01b1b7812 */ /* 0x000fe200078ec0ff */
[----:B---3--:R-:W-:Y:S02]  /*26d0*/  IMAD R143, R3, 0x2c00, R8 ;  /* 0x00002c00038f7824 */ /* 0x008fe400078e0208 */
[C---:B------:R-:W-:Y:S01]  /*26e0*/  IMAD.SHL.U32 R8, R22.reuse, 0x40, RZ ;  /* 0x0000004016087824 */ /* 0x040fe200078e00ff */
[----:B------:R-:W-:Y:S01]  /*26f0*/  LOP3.LUT R4, R27, 0x38, R10, 0xf8, !PT ;  /* 0x000000381b047812 */ /* 0x000fe200078ef80a */
[----:B------:R-:W-:-:S03]  /*2700*/  VIADD R27, R22, 0x60 ;  /* 0x00000060161b7836 */ /* 0x000fc60000000000 */
[----:B------:R-:W-:Y:S01]  /*2710*/  LOP3.LUT R8, R8, 0x1c0, RZ, 0xc0, !PT ;  /* 0x000001c008087812 */ /* 0x000fe200078ec0ff */
[----:B------:R-:W-:-:S03]  /*2720*/  IMAD.SHL.U32 R27, R27, 0x40, RZ ;  /* 0x000000401b1b7824 */ /* 0x000fc600078e00ff */
[----:B------:R-:W-:Y:S02]  /*2730*/  SHF.R.U32.HI R8, RZ, 0x3, R8 ;  /* 0x00000003ff087819 */ /* 0x000fe40000011608 */
[----:B------:R-:W-:Y:S02]  /*2740*/  LOP3.LUT R27, R27, 0x1c0, RZ, 0xc0, !PT ;  /* 0x000001c01b1b7812 */ /* 0x000fe400078ec0ff */
[----:B------:R-:W-:Y:S02]  /*2750*/  LOP3.LUT R0, R0, R8, RZ, 0x3c, !PT ;  /* 0x0000000800007212 */ /* 0x000fe400078e3cff */
[----:B------:R-:W-:-:S03]  /*2760*/  SHF.R.U32.HI R27, RZ, 0x3, R27 ;  /* 0x00000003ff1b7819 */ /* 0x000fc6000001161b */
[----:B------:R-:W-:Y:S02]  /*2770*/  IMAD.IADD R147, R147, 0x1, R0 ;  /* 0x0000000193937824 */ /* 0x000fe400078e0200 */
[----:B------:R-:W-:Y:S02]  /*2780*/  IMAD R0, R9, R108, RZ ;  /* 0x0000006c09007224 */ /* 0x000fe400078e02ff */
[----:B------:R-:W-:Y:S01]  /*2790*/  IMAD.IADD R146, R146, 0x1, R5 ;  /* 0x0000000192927824 */ /* 0x000fe200078e0205 */
[----:B------:R-:W-:Y:S01]  /*27a0*/  LOP3.LUT R5, R4, R27, RZ, 0x3c, !PT ;  /* 0x0000001b04057212 */ /* 0x000fe200078e3cff */
[----:B------:R-:W-:Y:S02]  /*27b0*/  IMAD R27, R148, R109, R0 ;  /* 0x0000006d941b7224 */ /* 0x000fe400078e0200 */
[----:B------:R-:W-:-:S04]  /*27c0*/  IMAD R0, R12, R42, RZ ;  /* 0x0000002a0c007224 */ /* 0x000fc800078e02ff */
[----:B------:R-:W-:-:S04]  /*27d0*/  IMAD R123, R22, R43, R0 ;  /* 0x0000002b167b7224 */ /* 0x000fc800078e0200 */
[----:B------:R-:W-:-:S04]  /*27e0*/  IMAD.IADD R124, R123, 0x1, R159 ;  /* 0x000000017b7c7824 */ /* 0x000fc800078e029f */
[--C-:B------:R-:W-:Y:S02]  /*27f0*/  IMAD.X R125, R124, 0x1, R117.reuse, P1 ;  /* 0x000000017c7d7824 */ /* 0x100fe400008e0675 */
[----:B----4-:R-:W-:Y:S02]  /*2800*/  IMAD R142, R3, 0x2c00, R14 ;  /* 0x00002c00038e7824 */ /* 0x010fe400078e020e */
[--C-:B------:R-:W-:Y:S01]  /*2810*/  IMAD.X R127, R125, 0x1, R117.reuse, P0 ;  /* 0x000000017d7f7824 */ /* 0x100fe200000e0675 */
[----:B------:R-:W-:Y:S01]  /*2820*/  IADD3 R130, P0, R128, R116, RZ ;  /* 0x0000007480827210 */ /* 0x000fe20007f1e0ff */
[C---:B------:R-:W-:Y:S02]  /*2830*/  VIADD R14, R22.reuse, 0x40 ;  /* 0x00000040160e7836 */ /* 0x040fe40000000000 */
[C---:B------:R-:W-:Y:S02]  /*2840*/  VIADD R4, R22.reuse, 0x20 ;  /* 0x0000002016047836 */ /* 0x040fe40000000000 */
[----:B------:R-:W-:Y:S01]  /*2850*/  VIADD R3, R22, 0xa0 ;  /* 0x000000a016037836 */ /* 0x000fe20000000000 */
[----:B------:R-:W-:Y:S01]  /*2860*/  SHF.R.S32.HI R154, RZ, 0x1f, R14 ;  /* 0x0000001fff9a7819 */ /* 0x000fe2000001140e */
[----:B------:R-:W-:Y:S01]  /*2870*/  IMAD.X R129, R127, 0x1, R117, P0 ;  /* 0x000000017f817824 */ /* 0x000fe200000e0675 */
[----:B------:R-:W-:Y:S01]  /*2880*/  IADD3 R15, P0, R100, R120, RZ ;  /* 0x00000078640f7210 */ /* 0x000fe20007f1e0ff */
[----:B------:R-:W-:-:S02]  /*2890*/  IMAD R9, R9, R114, RZ ;  /* 0x0000007209097224 */ /* 0x000fc400078e02ff */
[----:B------:R-:W-:Y:S02]  /*28a0*/  IMAD.IADD R123, R121, 0x1, R123 ;  /* 0x00000001797b7824 */ /* 0x000fe400078e027b */
[----:B------:R-:W-:Y:S01]  /*28b0*/  IMAD.IADD R14, R101, 0x1, R11 ;  /* 0x00000001650e7824 */ /* 0x000fe200078e020b */
[----:B------:R-:W-:Y:S01]  /*28c0*/  SHF.R.S32.HI R155, RZ, 0x1f, R4 ;  /* 0x0000001fff9b7819 */ /* 0x000fe20000011404 */
[----:B------:R-:W-:Y:S01]  /*28d0*/  IMAD.IADD R144, R144, 0x1, R5 ;  /* 0x0000000190907824 */ /* 0x000fe200078e0205 */
[----:B------:R-:W-:Y:S01]  /*28e0*/  SHF.R.S32.HI R149, RZ, 0x1f, R3 ;  /* 0x0000001fff957819 */ /* 0x000fe20000011403 */
[----:B------:R-:W-:Y:S01]  /*28f0*/  VIADD R8, R22, 0x60 ;  /* 0x0000006016087836 */ /* 0x000fe20000000000 */
[----:B------:R-:W-:Y:S01]  /*2900*/  IADD3 R134, P2, R130, R116, RZ ;  /* 0x0000007482867210 */ /* 0x000fe20007f5e0ff */
[----:B------:R-:W-:Y:S01]  /*2910*/  IMAD R5, R109, 0xb0, RZ ;  /* 0x000000b06d057824 */ /* 0x000fe200078e02ff */
[----:B------:R-:W-:Y:S01]  /*2920*/  IADD3 R12, P4, R15, 0x40, RZ ;  /* 0x000000400f0c7810 */ /* 0x000fe20007f9e0ff */
[----:B------:R-:W-:-:S02]  /*2930*/  IMAD R9, R148, R115, R9 ;  /* 0x0000007394097224 */ /* 0x000fc400078e0209 */
[----:B------:R-:W-:Y:S02]  /*2940*/  VIADD R4, R22, 0x80 ;  /* 0x0000008016047836 */ /* 0x000fe40000000000 */
[----:B------:R-:W-:Y:S01]  /*2950*/  IMAD.WIDE.U32 R108, R108, 0xb0, RZ ;  /* 0x000000b06c6c7825 */ /* 0x000fe200078e00ff */
[----:B------:R-:W-:-:S03]  /*2960*/  SHF.R.S32.HI R153, RZ, 0x1f, R8 ;  /* 0x0000001fff997819 */ /* 0x000fc60000011408 */
[----:B------:R-:W-:-:S04]  /*2970*/  IMAD.WIDE.U32 R114, R114, 0xb0, RZ ;  /* 0x000000b072727825 */ /* 0x000fc800078e00ff */
[----:B------:R-:W-:Y:S02]  /*2980*/  IMAD R3, R43, 0xb0, RZ ;  /* 0x000000b02b037824 */ /* 0x000fe400078e02ff */
[----:B------:R-:W-:Y:S01]  /*2990*/  IMAD.X R11, R123, 0x1, R14, P0 ;  /* 0x000000017b0b7824 */ /* 0x000fe200000e060e */
[----:B------:R-:W-:Y:S01]  /*29a0*/  SHF.R.S32.HI R152, RZ, 0x1f, R4 ;  /* 0x0000001fff987819 */ /* 0x000fe20000011404 */
[----:B------:R-:W-:Y:S01]  /*29b0*/  IMAD.IADD R143, R143, 0x1, R6 ;  /* 0x000000018f8f7824 */ /* 0x000fe200078e0206 */
[----:B------:R-:W-:Y:S01]  /*29c0*/  ISETP.GE.AND P0, PT, R16, UR4, PT ;  /* 0x0000000410007c0c */ /* 0x000fe2000bf06270 */
[----:B------:R-:W-:Y:S01]  /*29d0*/  IMAD.IADD R142, R142, 0x1, R7 ;  /* 0x000000018e8e7824 */ /* 0x000fe200078e0207 */
[----:B------:R-:W-:Y:S01]  /*29e0*/  ISETP.GE.AND P1, PT, R221, UR4, PT ;  /* 0x00000004dd007c0c */ /* 0x000fe2000bf26270 */
[----:B------:R-:W-:Y:S01]  /*29f0*/  IMAD.IADD R28, R105, 0x1, R27 ;  /* 0x00000001691c7824 */ /* 0x000fe200078e021b */
[----:B------:R-:W-:Y:S01]  /*2a00*/  SHF.R.S32.HI R10, RZ, 0x3, R10 ;  /* 0x00000003ff0a7819 */ /* 0x000fe2000001140a */
[----:B------:R-:W-:-:S02]  /*2a10*/  IMAD.IADD R26, R111, 0x1, R9 ;  /* 0x000000016f1a7824 */ /* 0x000fc400078e0209 */
[----:B------:R-:W-:Y:S01]  /*2a20*/  IMAD.IADD R21, R9, 0x1, R113 ;  /* 0x0000000109157824 */ /* 0x000fe200078e0271 */
[----:B------:R-:W-:Y:S01]  /*2a30*/  SHF.R.S32.HI R9, RZ, 0x1f, R20 ;  /* 0x0000001fff097819 */ /* 0x000fe20000011414 */
[----:B------:R-:W-:Y:S02]  /*2a40*/  IMAD.IADD R43, R157, 0x1, R3 ;  /* 0x000000019d2b7824 */ /* 0x000fe400078e0203 */
[----:B------:R-:W-:Y:S02]  /*2a50*/  IMAD.IADD R140, R109, 0x1, R5 ;  /* 0x000000016d8c7824 */ /* 0x000fe400078e0205 */
[----:B------:R-:W-:Y:S02]  /*2a60*/  IMAD.IADD R135, R115, 0x1, R135 ;  /* 0x0000000173877824 */ /* 0x000fe400078e0287 */
[----:B------:R-:W-:Y:S02]  /*2a70*/  IMAD.IADD R27, R27, 0x1, R107 ;  /* 0x000000011b1b7824 */ /* 0x000fe400078e026b */
[----:B------:R-:W-:-:S02]  /*2a80*/  IMAD.X R133, R129, 0x1, R117, P2 ;  /* 0x0000000181857824 */ /* 0x000fc400010e0675 */
[----:B------:R-:W-:Y:S02]  /*2a90*/  IMAD.X R8, RZ, RZ, R14, P3 ;  /* 0x000000ffff087224 */ /* 0x000fe400018e060e */
[----:B------:R-:W-:Y:S02]  /*2aa0*/  IMAD.X R7, RZ, RZ, R11, P4 ;  /* 0x000000ffff077224 */ /* 0x000fe400020e060b */
[----:B------:R-:W-:Y:S01]  /*2ab0*/  IMAD.IADD R6, R103, 0x1, R45 ;  /* 0x0000000167067824 */ /* 0x000fe200078e022d */
[----:B------:R-:W-:Y:S06]  /*2ac0*/  @!P6 BAR.SYNC.DEFER_BLOCKING 0x9, 0x100 ;  /* 0x024400000000eb1d */ /* 0x000fec0000010000 */
.L_x_7422:
[----:B--2---:R-:W2:Y:S01]  /*2ad0*/  LDL R0, [R1+0x30] ;  /* 0x0000300001007983 */ /* 0x004ea20000100800 */
[----:B0-----:R-:W0:Y:S03]  /*2ae0*/  LDC R84, c[0x0][0x3f4] ;  /* 0x0000fd00ff547b82 */ /* 0x001e260000000800 */
[----:B---34-:R-:W3:Y:S01]  /*2af0*/  LDL.LU R51, [R1+0x4] ;  /* 0x0000040001337983 */ /* 0x018ee20000300800 */
[----:B------:R-:W-:Y:S01]  /*2b00*/  VIADD R24, R24, 0xffffffff ;  /* 0xffffffff18187836 */ /* 0x000fe20000000000 */
[----:B------:R-:W-:Y:S05]  /*2b10*/  YIELD ;  /* 0x0000000000007946 */ /* 0x000fea0003800000 */
[----:B------:R-:W-:Y:S01]  /*2b20*/  ISETP.GT.AND P3, PT, R24, R131, PT ;  /* 0x000000831800720c */ /* 0x000fe20003f64270 */
[----:B------:R-:W-:Y:S01]  /*2b30*/  BSSY B0, `(.L_x_7299) ;  /* 0x0000929000007945 */ /* 0x000fe20003800000 */
[----:B0-----:R-:W-:Y:S01]  /*2b40*/  ISETP.GE.AND P2, PT, R84, 0x1, PT ;  /* 0x000000015400780c */ /* 0x001fe20003f46270 */
[----:B--2---:R-:W-:Y:S01]  /*2b50*/  IMAD R5, R23, 0x5800, R0 ;  /* 0x0000580017057824 */ /* 0x004fe200078e0200 */
[----:B---3--:R-:W-:-:S03]  /*2b60*/  LOP3.LUT R51, R51, 0xffffffef, RZ, 0xc0, !PT ;  /* 0xffffffef33337812 */ /* 0x008fc600078ec0ff */
[----:B------:R-:W-:-:S06]  /*2b70*/  IMAD R5, R5, 0x2, R2 ;  /* 0x0000000205057824 */ /* 0x000fcc00078e0202 */
[----:B------:R-:W-:-:S05]  /*2b80*/  @P3 LOP3.LUT R51, R51, 0x10, RZ, 0xfc, !PT ;  /* 0x0000001033333812 */ /* 0x000fca00078efcff */
[----:B------:R0:W-:Y:S01]  /*2b90*/  STL [R1+0x4], R51 ;  /* 0x0000043301007387 */ /* 0x0001e20000100800 */
[----:B------:R-:W-:Y:S05]  /*2ba0*/  @!P2 BRA `(.L_x_7300) ;  /* 0x000000880024a947 */ /* 0x000fea0003800000 */
[----:B------:R-:W-:Y:S01]  /*2bb0*/  ULDC.U8 UR4, c[0x0][0x410] ;  /* 0x0001040000047ab9 */ /* 0x000fe20000000000 */
[----:B------:R-:W-:Y:S01]  /*2bc0*/  SHF.R.S32.HI R3, RZ, 0x1f, R24 ;  /* 0x0000001fff037819 */ /* 0x000fe20000011418 */
[-C--:B------:R-:W-:Y:S01]  /*2bd0*/  IMAD R4, R140, R24.reuse, RZ ;  /* 0x000000188c047224 */ /* 0x080fe200078e02ff */
[----:B------:R-:W-:Y:S01]  /*2be0*/  ISETP.NE.AND P2, PT, RZ, UR4, PT ;  /* 0x00000004ff007c0c */ /* 0x000fe2000bf45270 */
[-C--:B------:R-:W-:Y:S02]  /*2bf0*/  IMAD R0, R43, R24.reuse, RZ ;  /* 0x000000182b007224 */ /* 0x080fe400078e02ff */
[----:B------:R-:W-:Y:S02]  /*2c00*/  IMAD R44, R135, R24, RZ ;  /* 0x00000018872c7224 */ /* 0x000fe400078e02ff */
[----:B------:R-:W-:Y:S02]  /*2c10*/  IMAD R47, R3, R108, R4 ;  /* 0x0000006c032f7224 */ /* 0x000fe400078e0204 */
[----:B------:R-:W-:-:S02]  /*2c20*/  IMAD R4, R24, -0xb0, R25 ;  /* 0xffffff5018047824 */ /* 0x000fc400078e0219 */
[C---:B------:R-:W-:Y:S02]  /*2c30*/  IMAD R45, R3.reuse, R156, R0 ;  /* 0x0000009c032d7224 */ /* 0x040fe400078e0200 */
[----:B------:R-:W-:Y:S01]  /*2c40*/  IMAD R49, R3, R114, R44 ;  /* 0x0000007203317224 */ /* 0x000fe200078e022c */
[----:B------:R-:W-:Y:S01]  /*2c50*/  VIMNMX R4, R4, 0xb0, PT ;  /* 0x000000b004047848 */ /* 0x000fe20003fe0100 */
[----:B------:R-:W-:-:S04]  /*2c60*/  IMAD.WIDE.U32 R136, R156, R24, RZ ;  /* 0x000000189c887225 */ /* 0x000fc800078e00ff */
[----:B------:R-:W-:-:S04]  /*2c70*/  IMAD.WIDE.U32 R96, R108, R24, RZ ;  /* 0x000000186c607225 */ /* 0x000fc800078e00ff */
[----:B------:R-:W-:-:S04]  /*2c80*/  IMAD.WIDE.U32 R94, R114, R24, RZ ;  /* 0x00000018725e7225 */ /* 0x000fc800078e00ff */
[----:B------:R-:W-:Y:S02]  /*2c90*/  IMAD.IADD R92, R137, 0x1, R45 ;  /* 0x00000001895c7824 */ /* 0x000fe400078e022d */
        /* <DEDUP_REMOVED lines=9> */
[----:B------:R-:W-:-:S03]  /*2d30*/  CS2R R150, SRZ ;  /* 0x0000000000967805 */ /* 0x000fc6000001ff00 */
[----:B------:R-:W-:Y:S05]  /*2d40*/  @P3 BRA `(.L_x_7303) ;  /* 0x0000000000543947 */ /* 0x000fea0003800000 */
[----:B------:R-:W-:Y:S01]  /*2d50*/  IADD3 R45, P2, R104, R96, RZ ;  /* 0x00000060682d7210 */ /* 0x000fe20007f5e0ff */
[----:B------:R-:W-:Y:S01]  /*2d60*/  ULDC.64 UR4, c[0x0][0x3e8] ;  /* 0x0000fa0000047ab9 */ /* 0x000fe20000000a00 */
[----:B------:R-:W-:Y:S02]  /*2d70*/  CS2R R138, SRZ ;  /* 0x00000000008a7805 */ /* 0x000fe4000001ff00 */
[----:B------:R-:W-:Y:S01]  /*2d80*/  CS2R R150, SRZ ;  /* 0x0000000000967805 */ /* 0x000fe2000001ff00 */
[----:B------:R-:W-:Y:S01]  /*2d90*/  ULDC.64 UR6, c[0x0][0x208] ;  /* 0x0000820000067ab9 */ /* 0x000fe20000000a00 */
        /* <DEDUP_REMOVED lines=16> */
.L_x_7303:
[----:B------:R-:W-:Y:S05]  /*2ea0*/  BSYNC B1 ;  /* 0x0000000000017941 */ /* 0x000fea0003800000 */
.L_x_7302:
[----:B-1----:R-:W-:Y:S01]  /*2eb0*/  VIADD R47, R22, 0x20 ;  /* 0x00000020162f7836 */ /* 0x002fe20000000000 */
[----:B------:R-:W-:Y:S01]  /*2ec0*/  BSSY B1, `(.L_x_7304) ;  /* 0x0000029000017945 */ /* 0x000fe20003800000 */
[----:B-----5:R-:W-:Y:S01]  /*2ed0*/  IMAD.MOV.U32 R44, RZ, RZ, R90 ;  /* 0x000000ffff2c7224 */ /* 0x020fe200078e005a */
[----:B------:R-:W-:Y:S01]  /*2ee0*/  CS2R R86, SRZ ;  /* 0x0000000000567805 */ /* 0x000fe2000001ff00 */
        /* <DEDUP_REMOVED lines=11> */
[----:B------:R-:W-:Y:S01]  /*2fa0*/  PRMT R202, R45, 0x7610, R202 ;  /* 0x000076102dca7816 */ /* 0x000fe200000000ca */
[----:B------:R-:W-:Y:S01]  /*2fb0*/  IMAD.MOV.U32 R49, RZ, RZ, R150 ;  /* 0x000000ffff317224 */ /* 0x000fe200078e0096 */
[----:B------:R-:W-:Y:S01]  /*2fc0*/  PRMT R171, R171, 0x5410, R46 ;  /* 0x00005410abab7816 */ /* 0x000fe2000000002e */
[----:B------:R-:W-:Y:S01]  /*2fd0*/  IMAD.MOV.U32 R50, RZ, RZ, R151 ;  /* 0x000000ffff327224 */ /* 0x000fe200078e0097 */
[----:B------:R-:W-:Y:S01]  /*2fe0*/  CS2R R88, SRZ ;  /* 0x0000000000587805 */ /* 0x000fe2000001ff00 */
[----:B------:R-:W-:Y:S06]  /*2ff0*/  @P4 BRA `(.L_x_7305) ;  /* 0x0000000000544947 */ /* 0x000fec0003800000 */
[----:B------:R-:W-:Y:S01]  /*3000*/  IADD3 R45, P2, P5, R104, R96, R38 ;  /* 0x00000060682d7210 */ /* 0x000fe20007d5e026 */
[----:B------:R-:W-:Y:S01]  /*3010*/  ULDC.64 UR4, c[0x0][0x3e8] ;  /* 0x0000fa0000047ab9 */ /* 0x000fe20000000a00 */
[----:B------:R-:W-:Y:S02]  /*3020*/  CS2R R86, SRZ ;  /* 0x0000000000567805 */ /* 0x000fe4000001ff00 */
[----:B------:R-:W-:Y:S02]  /*3030*/  CS2R R88, SRZ ;  /* 0x0000000000587805 */ /* 0x000fe4000001ff00 */
[----:B------:R-:W-:Y:S01]  /*3040*/  IADD3.X R46, R28, R3, R41, P2, P5 ;  /* 0x000000031c2e7210 */ /* 0x000fe200017ea429 */
[----:B------:R-:W-:Y:S01]  /*3050*/  ULDC.64 UR6, c[0x0][0x208] ;  /* 0x0000820000067ab9 */ /* 0x000fe20000000a00 */
        /* <DEDUP_REMOVED lines=15> */
.L_x_7305:
[----:B------:R-:W-:Y:S05]  /*3150*/  BSYNC B1 ;  /* 0x0000000000017941 */ /* 0x000fea0003800000 */
.L_x_7304:
[----:B------:R-:W-:Y:S01]  /*3160*/  VIADD R48, R22, 0x40 ;  /* 0x0000004016307836 */ /* 0x000fe20000000000 */
[----:B0-----:R-:W-:Y:S01]  /*3170*/  LOP3.LUT R51, R51, 0xfffffffb, RZ, 0xc0, !PT ;  /* 0xfffffffb33337812 */ /* 0x001fe200078ec0ff */
[----:B-1---5:R-:W-:Y:S01]  /*3180*/  IMAD.MOV.U32 R44, RZ, RZ, R80 ;  /* 0x000000ffff2c7224 */ /* 0x022fe200078e0050 */
[----:B------:R-:W-:Y:S01]  /*3190*/  BSSY B1, `(.L_x_7306) ;  /* 0x000002e000017945 */ /* 0x000fe20003800000 */
        /* <DEDUP_REMOVED lines=15> */
[----:B------:R-:W-:-:S02]  /*3290*/  @P2 LOP3.LUT R51, R51, 0x4, RZ, 0xfc, !PT ;  /* 0x0000000433332812 */ /* 0x000fc400078efcff */
[----:B------:R-:W-:Y:S02]  /*32a0*/  CS2R R74, SRZ ;  /* 0x00000000004a7805 */ /* 0x000fe4000001ff00 */
[----:B------:R-:W-:Y:S02]  /*32b0*/  PRMT R85, R85, 0x5410, R46 ;  /* 0x0000541055557816 */ /* 0x000fe4000000002e */
[----:B------:R-:W-:Y:S02]  /*32c0*/  CS2R R78, SRZ ;  /* 0x00000000004e7805 */ /* 0x000fe4000001ff00 */
[----:B------:R-:W-:Y:S01]  /*32d0*/  PRMT R186, R47, 0x7610, R186 ;  /* 0x000076102fba7816 */ /* 0x000fe200000000ba */
[----:B------:R0:W-:Y:S01]  /*32e0*/  STL [R1+0x4], R51 ;  /* 0x0000043301007387 */ /* 0x0001e20000100800 */
[----:B------:R-:W-:Y:S02]  /*32f0*/  IMAD.MOV.U32 R49, RZ, RZ, R88 ;  /* 0x000000ffff317224 */ /* 0x000fe400078e0058 */
[----:B------:R-:W-:Y:S01]  /*3300*/  IMAD.MOV.U32 R50, RZ, RZ, R89 ;  /* 0x000000ffff327224 */ /* 0x000fe200078e0059 */
        /* <DEDUP_REMOVED lines=22> */
.L_x_7307:
[----:B------:R-:W-:Y:S05]  /*3470*/  BSYNC B1 ;  /* 0x0000000000017941 */ /* 0x000fea0003800000 */
.L_x_7306:
[----:B------:R-:W-:Y:S01]  /*3480*/  VIADD R174, R22, 0x60 ;  /* 0x0000006016ae7836 */ /* 0x000fe20000000000 */
[----:B------:R-:W-:Y:S01]  /*3490*/  BSSY B1, `(.L_x_7308) ;  /* 0x000003f000017945 */ /* 0x000fe20003800000 */
[----:B------:R-:W-:Y:S01]  /*34a0*/  IMAD.MOV.U32 R173, RZ, RZ, R51 ;  /* 0x000000ffffad7224 */ /* 0x000fe200078e0033 */
[----:B------:R-:W-:Y:S01]  /*34b0*/  PRMT R203, R49, 0x7610, R203 ;  /* 0x0000761031cb7816 */ /* 0x000fe200000000cb */
[----:B-1---5:R-:W-:Y:S01]  /*34c0*/  IMAD.MOV.U32 R44, RZ, RZ, R72 ;  /* 0x000000ffff2c7224 */ /* 0x022fe200078e0048 */
[----:B------:R-:W-:Y:S01]  /*34d0*/  ISETP.GE.AND P2, PT, R174, R4, PT ;  /* 0x00000004ae00720c */ /* 0x000fe20003f46270 */
[----:B------:R-:W-:Y:S01]  /*34e0*/  IMAD.MOV.U32 R45, RZ, RZ, R73 ;  /* 0x000000ffff2d7224 */ /* 0x000fe200078e0049 */
[----:B------:R-:W-:Y:S01]  /*34f0*/  LOP3.LUT R173, R173, 0xfffffff7, RZ, 0xc0, !PT ;  /* 0xfffffff7adad7812 */ /* 0x000fe200078ec0ff */
        /* <DEDUP_REMOVED lines=11> */
[----:B------:R-:W-:Y:S02]  /*35b0*/  @P2 LOP3.LUT R173, R173, 0x8, RZ, 0xfc, !PT ;  /* 0x00000008adad2812 */ /* 0x000fe400078efcff */
[----:B------:R-:W-:Y:S02]  /*35c0*/  CS2R R70, SRZ ;  /* 0x0000000000467805 */ /* 0x000fe4000001ff00 */
[----:B------:R-:W-:-:S02]  /*35d0*/  PRMT R166, R46, 0x7610, R166 ;  /* 0x000076102ea67816 */ /* 0x000fc400000000a6 */
[----:B------:R-:W-:Y:S02]  /*35e0*/  CS2R R48, SRZ ;  /* 0x0000000000307805 */ /* 0x000fe4000001ff00 */
[----:B------:R-:W-:Y:S01]  /*35f0*/  PRMT R167, R47, 0x7610, R167 ;  /* 0x000076102fa77816 */ /* 0x000fe200000000a7 */
[----:B------:R1:W-:Y:S01]  /*3600*/  STL [R1+0x4], R173 ;  /* 0x000004ad01007387 */ /* 0x0003e20000100800 */
[----:B------:R-:W-:Y:S02]  /*3610*/  CS2R R56, SRZ ;  /* 0x0000000000387805 */ /* 0x000fe4000001ff00 */
[----:B------:R-:W-:Y:S02]  /*3620*/  CS2R R60, SRZ ;  /* 0x00000000003c7805 */ /* 0x000fe4000001ff00 */
[----:B------:R-:W-:Y:S02]  /*3630*/  CS2R R58, SRZ ;  /* 0x00000000003a7805 */ /* 0x000fe4000001ff00 */
[----:B------:R-:W-:-:S02]  /*3640*/  CS2R R62, SRZ ;  /* 0x00000000003e7805 */ /* 0x000fc4000001ff00 */
[----:B------:R-:W-:Y:S02]  /*3650*/  CS2R R52, SRZ ;  /* 0x0000000000347805 */ /* 0x000fe4000001ff00 */
[----:B0-----:R-:W-:Y:S02]  /*3660*/  CS2R R50, SRZ ;  /* 0x0000000000327805 */ /* 0x001fe4000001ff00 */
[----:B------:R-:W-:Y:S01]  /*3670*/  CS2R R54, SRZ ;  /* 0x0000000000367805 */ /* 0x000fe2000001ff00 */
[----:B-1----:R-:W-:Y:S06]  /*3680*/  @P2 BRA `(.L_x_7309) ;  /* 0x00000000007c2947 */ /* 0x002fec0003800000 */
[----:B------:R-:W0:Y:S01]  /*3690*/  LDC.64 R44, c[0x0][0x3f8] ;  /* 0x0000fe00ff2c7b82 */ /* 0x000e220000000a00 */
[----:B------:R-:W-:Y:S01]  /*36a0*/  IMAD.MOV.U32 R46, RZ, RZ, R96 ;  /* 0x000000ffff2e7224 */ /* 0x000fe200078e0060 */
[----:B------:R-:W-:Y:S01]  /*36b0*/  ULDC.64 UR4, c[0x0][0x3e8] ;  /* 0x0000fa0000047ab9 */ /* 0x000fe20000000a00 */
[----:B------:R-:W-:Y:S01]  /*36c0*/  IMAD.MOV.U32 R47, RZ, RZ, R3 ;  /* 0x000000ffff2f7224 */ /* 0x000fe200078e0003 */
[----:B------:R-:W-:Y:S02]  /*36d0*/  CS2R R68, SRZ ;  /* 0x0000000000447805 */ /* 0x000fe4000001ff00 */
[----:B------:R-:W-:Y:S01]  /*36e0*/  CS2R R70, SRZ ;  /* 0x0000000000467805 */ /* 0x000fe2000001ff00 */
[----:B------:R-:W-:Y:S01]  /*36f0*/  ULDC.64 UR6, c[0x0][0x208] ;  /* 0x0000820000067ab9 */ /* 0x000fe20000000a00 */
[----:B0-----:R-:W-:-:S04]  /*3700*/  IMAD.WIDE.U32 R46, R44, 0x60, R46 ;  /* 0x000000602c2e7825 */ /* 0x001fc800078e002e */
[----:B------:R-:W-:Y:S01]  /*3710*/  IMAD R45, R45, 0x60, RZ ;  /* 0x000000602d2d7824 */ /* 0x000fe200078e02ff */
[----:B------:R-:W-:Y:S01]  /*3720*/  IADD3 R64, P2, R104, R46, RZ ;  /* 0x0000002e68407210 */ /* 0x000fe20007f5e0ff */
[----:B------:R-:W-:-:S03]  /*3730*/  IMAD.MOV.U32 R46, RZ, RZ, R94 ;  /* 0x000000ffff2e7224 */ /* 0x000fc600078e005e */
[----:B------:R-:W-:Y:S01]  /*3740*/  IADD3.X R65, R28, R47, R45, P2, !PT ;  /* 0x0000002f1c417210 */ /* 0x000fe200017fe42d */
[----:B------:R-:W-:Y:S01]  /*3750*/  IMAD.MOV.U32 R47, RZ, RZ, R0 ;  /* 0x000000ffff2f7224 */ /* 0x000fe200078e0000 */
[----:B------:R-:W0:Y:S02]  /*3760*/  LDC.64 R44, c[0x0][0x408] ;  /* 0x00010200ff2c7b82 */ /* 0x000e240000000a00 */
[----:B0-----:R-:W-:-:S04]  /*3770*/  IMAD.WIDE.U32 R46, R44, 0x60, R46 ;  /* 0x000000602c2e7825 */ /* 0x001fc800078e002e */
[----:B------:R-:W-:Y:S01]  /*3780*/  IMAD R67, R45, 0x60, RZ ;  /* 0x000000602d437824 */ /* 0x000fe200078e02ff */
[----:B------:R-:W-:-:S04]  /*3790*/  IADD3 R45, P2, R110, R46, RZ ;  /* 0x0000002e6e2d7210 */ /* 0x000fc80007f5e0ff */
[----:B------:R-:W-:Y:S02]  /*37a0*/  IADD3.X R66, R26, R47, R67, P2, !PT ;  /* 0x0000002f1a427210 */ /* 0x000fe400017fe443 */
        /* <DEDUP_REMOVED lines=13> */
.L_x_7309:
[----:B------:R-:W-:Y:S05]  /*3880*/  BSYNC B1 ;  /* 0x0000000000017941 */ /* 0x000fea0003800000 */
.L_x_7308:
[----:B0-----:R-:W-:Y:S01]  /*3890*/  VIADD R45, R22, 0x80 ;  /* 0x00000080162d7836 */ /* 0x001fe20000000000 */
[----:B------:R-:W-:Y:S01]  /*38a0*/  BSSY B1, `(.L_x_7310) ;  /* 0x000001c000017945 */ /* 0x000fe20003800000 */
[----:B------:R-:W-:-:S03]  /*38b0*/  IMAD.MOV.U32 R44, RZ, RZ, R173 ;  /* 0x000000ffff2c7224 */ /* 0x000fc600078e00ad */
[----:B------:R-:W-:Y:S02]  /*38c0*/  ISETP.GE.AND P2, PT, R45, R4, PT ;  /* 0x000000042d00720c */ /* 0x000fe40003f46270 */
[----:B------:R-:W-:-:S11]  /*38d0*/  LOP3.LUT R44, R44, 0xfffffffd, RZ, 0xc0, !PT ;  /* 0xfffffffd2c2c7812 */ /* 0x000fd600078ec0ff */
[----:B------:R-:W-:-:S05]  /*38e0*/  @P2 LOP3.LUT R44, R44, 0x2, RZ, 0xfc, !PT ;  /* 0x000000022c2c2812 */ /* 0x000fca00078efcff */
[----:B------:R0:W-:Y:S01]  /*38f0*/  STL [R1+0x4], R44 ;  /* 0x0000042c01007387 */ /* 0x0001e20000100800 */
[----:B------:R-:W-:Y:S05]  /*3900*/  @P2 BRA `(.L_x_7311) ;  /* 0x0000000000542947 */ /* 0x000fea0003800000 */
[----:B0-----:R-:W-:Y:S01]  /*3910*/  IADD3 R44, P2, P5, R104, R36, R96 ;  /* 0x00000024682c7210 */ /* 0x001fe20007d5e060 */
        /* <DEDUP_REMOVED lines=20> */
.L_x_7311:
[----:B------:R-:W-:Y:S05]  /*3a60*/  BSYNC B1 ;  /* 0x0000000000017941 */ /* 0x000fea0003800000 */
.L_x_7310:
[----:B01----:R-:W-:Y:S01]  /*3a70*/  VIADD R44, R22, 0xa0 ;  /* 0x000000a0162c7836 */ /* 0x003fe20000000000 */
[----:B------:R-:W-:Y:S04]  /*3a80*/  BSSY B1, `(.L_x_7312) ;  /* 0x0000020000017945 */ /* 0x000fe80003800000 */
[----:B------:R-:W-:-:S13]  /*3a90*/  ISETP.GE.AND P5, PT, R44, R4, PT ;  /* 0x000000042c00720c */ /* 0x000fda0003fa6270 */
[----:B------:R-:W-:Y:S05]  /*3aa0*/  @P5 BRA `(.L_x_7313) ;  /* 0x0000000000745947 */ /* 0x000fea0003800000 */
        /* <DEDUP_REMOVED lines=9> */
[----:B------:R-:W-:-:S04]  /*3b40*/  IADD3 R3, P2, R104, R96, RZ ;  /* 0x0000006068037210 */ /* 0x000fc80007f5e0ff */
[----:B------:R-:W-:Y:S02]  /*3b50*/  IADD3.X R96, R28, R97, R45, P2, !PT ;  /* 0x000000611c607210 */ /* 0x000fe400017fe42d */
        /* <DEDUP_REMOVED lines=18> */
.L_x_7313:
[----:B------:R-:W-:Y:S05]  /*3c80*/  BSYNC B1 ;  /* 0x0000000000017941 */ /* 0x000fea0003800000 */
.L_x_7312:
[----:B------:R-:W-:Y:S01]  /*3c90*/  IMAD.MOV.U32 R0, RZ, RZ, R78 ;  /* 0x000000ffff007224 */ /* 0x000fe200078e004e */
[----:B------:R-:W-:Y:S01]  /*3ca0*/  ULOP3.LUT UR4, UR60, 0x1, URZ, 0xfc, !UPT ;  /* 0x000000013c047892 */ /* 0x000fe2000f8efc3f */
[----:B------:R-:W-:Y:S02]  /*3cb0*/  IMAD.MOV.U32 R3, RZ, RZ, R79 ;  /* 0x000000ffff037224 */ /* 0x000fe400078e004f */
[----:B0----5:R-:W-:Y:S01]  /*3cc0*/  IMAD.MOV.U32 R44, RZ, RZ, R64 ;  /* 0x000000ffff2c7224 */ /* 0x021fe200078e0040 */
        /* <DEDUP_REMOVED lines=40> */
[----:B------:R-:W-:Y:S01]  /*3f50*/  PRMT R175, R0, 0x7610, R175 ;  /* 0x0000761000af7816 */ /* 0x000fe200000000af */
[----:B------:R-:W-:Y:S01]  /*3f60*/  IMAD.MOV.U32 R0, RZ, RZ, R51 ;  /* 0x000000ffff007224 */ /* 0x000fe200078e0033 */
[----:B------:R-:W-:Y:S01]  /*3f70*/  PRMT R176, R3, 0x7610, R176 ;  /* 0x0000761003b07816 */ /* 0x000fe200000000b0 */
[----:B------:R-:W-:Y:S01]  /*3f80*/  IMAD.MOV.U32 R3, RZ, RZ, R50 ;  /* 0x000000ffff037224 */ /* 0x000fe200078e0032 */
[----:B------:R-:W-:Y:S02]  /*3f90*/  PRMT R199, R44, 0x7610, R199 ;  /* 0x000076102cc77816 */ /* 0x000fe400000000c7 */
[----:B------:R-:W-:Y:S01]  /*3fa0*/  PRMT R171, R0, 0x7610, R171 ;  /* 0x0000761000ab7816 */ /* 0x000fe200000000ab */
[----:B------:R-:W-:Y:S01]  /*3fb0*/  IMAD.MOV.U32 R0, RZ, RZ, R55 ;  /* 0x000000ffff007224 */ /* 0x000fe200078e0037 */
[----:B------:R-:W-:Y:S01]  /*3fc0*/  PRMT R170, R3, 0x7610, R170 ;  /* 0x0000761003aa7816 */ /* 0x000fe200000000aa */
[----:B------:R-:W-:-:S03]  /*3fd0*/  IMAD.MOV.U32 R3, RZ, RZ, R54 ;  /* 0x000000ffff037224 */ /* 0x000fc600078e0036 */
[----:B------:R-:W-:Y:S02]  /*3fe0*/  PRMT R173, R0, 0x7610, R173 ;  /* 0x0000761000ad7816 */ /* 0x000fe400000000ad */
[----:B------:R-:W-:Y:S01]  /*3ff0*/  PRMT R174, R3, 0x7610, R174 ;  /* 0x0000761003ae7816 */ /* 0x000fe200000000ae */
[----:B------:R-:W-:Y:S06]  /*4000*/  @!P2 BRA `(.L_x_7314) ;  /* 0x000000000004a947 */ /* 0x000fec0003800000 */
[----:B------:R-:W-:Y:S01]  /*4010*/  BPT.TRAP 0x1 ;  /* 0x000000040000795c */ /* 0x000fe20000300000 */
.L_x_7314:
[----:B------:R-:W-:Y:S01]  /*4020*/  IMAD R3, R23, 0x8, R2 ;  /* 0x0000000817037824 */ /* 0x000fe200078e0202 */
[----:B------:R-:W-:Y:S01]  /*4030*/  SHF.L.U32 R0, R223, 0x1f, RZ ;  /* 0x0000001fdf007819 */ /* 0x000fe200000006ff */
[----:B------:R-:W-:Y:S03]  /*4040*/  BSSY B1, `(.L_x_7315) ;  /* 0x0000003000017945 */ /* 0x000fe60003800000 */
[----:B------:R-:W0:Y:S02]  /*4050*/  SYNCS.PHASECHK.TRANS64.TRYWAIT P6, [R3+URZ+0x34890], R0 ;  /* 0x03489000030075a7 */ /* 0x000e2400080c017f */
[----:B0-----:R-:W-:Y:S05]  /*4060*/  @!P6 BRA `(.L_x_7316) ;  /* 0x000002240038e947 */ /* 0x001fea0003800000 */
.L_x_7668:
[----:B------:R-:W-:Y:S05]  /*4070*/  BSYNC B1 ;  /* 0x0000000000017941 */ /* 0x000fea0003800000 */
.L_x_7315:
[----:B------:R-:W-:Y:S04]  /*4080*/  BSSY B1, `(.L_x_7317) ;  /* 0x000007a000017945 */ /* 0x000fe80003800000 */
[----:B------:R-:W-:Y:S05]  /*4090*/  @P3 BRA `(.L_x_7318) ;  /* 0x0000000400e03947 */ /* 0x000fea0003800000 */
[----:B------:R-:W-:Y:S01]  /*40a0*/  IADD3 R180, P3, R120, R136, RZ ;  /* 0x0000008878b47210 */ /* 0x000fe20007f7e0ff */
[----:B------:R-:W-:Y:S04]  /*40b0*/  BSSY B2, `(.L_x_7319) ;  /* 0x000003c000027945 */ /* 0x000fe80003800000 */
[----:B------:R-:W-:Y:S01]  /*40c0*/  IMAD.X R181, R92, 0x1, R123, P3 ;  /* 0x000000015cb57824 */ /* 0x000fe200018e067b */
[----:B------:R-:W-:Y:S07]  /*40d0*/  @P0 BRA `(.L_x_7320) ;  /* 0x0000000000e40947 */ /* 0x000fee0003800000 */
[----:B------:R1:W2:Y:S01]  /*40e0*/  LDS.128 R44, [R5+0x1e400] ;  /* 0x01e40000052c7984 */ /* 0x0002a20000000c00 */
[----:B------:R-:W-:Y:S01]  /*40f0*/  ISETP.GE.AND P3, PT, R18, R84, PT ;  /* 0x000000541200720c */ /* 0x000fe20003f66270 */
[----:B------:R-:W-:-:S12]  /*4100*/  BSSY B3, `(.L_x_7321) ;  /* 0x000002f000037945 */ /* 0x000fd80003800000 */
[----:B-1----:R-:W-:Y:S05]  /*4110*/  @P3 BRA `(.L_x_7322) ;  /* 0x0000000000b43947 */ /* 0x002fea0003800000 */
[--C-:B------:R-:W-:Y:S02]  /*4120*/  SHF.R.U64 R94, R138, 0x10, R139.reuse ;  /* 0x000000108a5e7819 */ /* 0x100fe4000000128b */
[----:B------:R-:W-:Y:S02]  /*4130*/  SHF.R.U32.HI R138, RZ, 0x10, R139 ;  /* 0x00000010ff8a7819 */ /* 0x000fe4000001168b */
[----:B------:R-:W-:Y:S02]  /*4140*/  SHF.R.U64 R139, R150, 0x10, R151 ;  /* 0x00000010968b7819 */ /* 0x000fe40000001297 */
[----:B------:R-:W-:Y:S02]  /*4150*/  PRMT R94, R169, 0x5432, R94 ;  /* 0x00005432a95e7816 */ /* 0x000fe4000000005e */
[----:B------:R-:W-:Y:S01]  /*4160*/  PRMT R139, R182, 0x5410, R139 ;  /* 0x00005410b68b7816 */ /* 0x000fe2000000008b */
[----:B--2---:R-:W-:Y:S01]  /*4170*/  IMAD.U32 R182, R45, 0x10000, RZ ;  /* 0x000100002db67824 */ /* 0x004fe200078e00ff */
[----:B------:R-:W-:-:S02]  /*4180*/  SHF.R.U32.HI R95, RZ, 0x10, R151 ;  /* 0x00000010ff5f7819 */ /* 0x000fc40000011697 */
[----:B------:R-:W-:Y:S02]  /*4190*/  LOP3.LUT R188, R45, 0xffff0000, RZ, 0xc0, !PT ;  /* 0xffff00002dbc7812 */ /* 0x000fe400078ec0ff */
[----:B------:R-:W-:Y:S02]  /*41a0*/  LOP3.LUT R151, R139, 0xffff0000, RZ, 0xc0, !PT ;  /* 0xffff00008b977812 */ /* 0x000fe400078ec0ff */
[C---:B------:R-:W-:Y:S01]  /*41b0*/  LOP3.LUT R45, R94.reuse, 0xffff0000, RZ, 0xc0, !PT ;  /* 0xffff00005e2d7812 */ /* 0x040fe200078ec0ff */
[----:B------:R-:W-:Y:S01]  /*41c0*/  IMAD.U32 R94, R94, 0x10000, RZ ;  /* 0x000100005e5e7824 */ /* 0x000fe200078e00ff */
[----:B------:R-:W-:Y:S01]  /*41d0*/  PRMT R95, R183, 0x5410, R95 ;  /* 0x00005410b75f7816 */ /* 0x000fe2000000005f */
[----:B------:R-:W-:Y:S01]  /*41e0*/  FMUL.FTZ R183, R188, R151 ;  /* 0x00000097bcb77220 */ /* 0x000fe20000410000 */
[----:B------:R-:W-:Y:S01]  /*41f0*/  PRMT R150, R170, 0x5432, R138 ;  /* 0x00005432aa967816 */ /* 0x000fe2000000008a */
[-C--:B------:R-:W-:Y:S02]  /*4200*/  FMUL.FTZ R188, R188, R45.reuse ;  /* 0x0000002dbcbc7220 */ /* 0x080fe40000410000 */
[----:B------:R-:W-:-:S02]  /*4210*/  FFMA.FTZ R138, R182, R45, -R183 ;  /* 0x0000002db68a7223 */ /* 0x000fc400000108b7 */
[----:B------:R-:W-:Y:S01]  /*4220*/  FFMA.FTZ R45, R182, R151, R188 ;  /* 0x00000097b62d7223 */ /* 0x000fe200000100bc */
[----:B------:R-:W-:Y:S01]  /*4230*/  LOP3.LUT R182, R46, 0xffff0000, RZ, 0xc0, !PT ;  /* 0xffff00002eb67812 */ /* 0x000fe200078ec0ff */
[C---:B------:R-:W-:Y:S01]  /*4240*/  IMAD.U32 R151, R95.reuse, 0x10000, RZ ;  /* 0x000100005f977824 */ /* 0x040fe200078e00ff */
[----:B------:R-:W-:Y:S01]  /*4250*/  LOP3.LUT R95, R95, 0xffff0000, RZ, 0xc0, !PT ;  /* 0xffff00005f5f7812 */ /* 0x000fe200078ec0ff */
[----:B------:R-:W-:Y:S01]  /*4260*/  IMAD.U32 R183, R150, 0x10000, RZ ;  /* 0x0001000096b77824 */ /* 0x000fe200078e00ff */
[----:B------:R-:W-:Y:S01]  /*4270*/  F2FP.BF16.F32.PACK_AB R45, R45, R138 ;  /* 0x0000008a2d2d723e */ /* 0x000fe200000010ff */
[----:B------:R-:W-:Y:S01]  /*4280*/  FMUL.FTZ R185, R182, R151 ;  /* 0x00000097b6b97220 */ /* 0x000fe20000410000 */
[----:B------:R-:W-:Y:S02]  /*4290*/  IMAD.U32 R46, R46, 0x10000, RZ ;  /* 0x000100002e2e7824 */ /* 0x000fe400078e00ff */
[----:B------:R-:W-:Y:S01]  /*42a0*/  FMUL.FTZ R182, R182, R183 ;  /* 0x000000b7b6b67220 */ /* 0x000fe20000410000 */
[----:B------:R-:W-:-:S02]  /*42b0*/  IMAD.U32 R188, R47, 0x10000, RZ ;  /* 0x000100002fbc7824 */ /* 0x000fc400078e00ff */
[C---:B------:R-:W-:Y:S01]  /*42c0*/  FFMA.FTZ R185, R46.reuse, R183, -R185 ;  /* 0x000000b72eb97223 */ /* 0x040fe200000108b9 */
[----:B------:R-:W-:Y:S01]  /*42d0*/  FFMA.FTZ R182, R46, R151, R182 ;  /* 0x000000972eb67223 */ /* 0x000fe200000100b6 */
[----:B------:R-:W-:Y:S02]  /*42e0*/  LOP3.LUT R46, R47, 0xffff0000, RZ, 0xc0, !PT ;  /* 0xffff00002f2e7812 */ /* 0x000fe400078ec0ff */
[----:B------:R-:W-:Y:S01]  /*42f0*/  LOP3.LUT R47, R150, 0xffff0000, RZ, 0xc0, !PT ;  /* 0xffff0000962f7812 */ /* 0x000fe200078ec0ff */
[----:B------:R-:W-:Y:S02]  /*4300*/  IMAD.U32 R150, R139, 0x10000, RZ ;  /* 0x000100008b967824 */ /* 0x000fe400078e00ff */
[C---:B------:R-:W-:Y:S02]  /*4310*/  FMUL.FTZ R151, R46.reuse, R95 ;  /* 0x0000005f2e977220 */ /* 0x040fe40000410000 */
[-C--:B------:R-:W-:Y:S02]  /*4320*/  FMUL.FTZ R46, R46, R47.reuse ;  /* 0x0000002f2e2e7220 */ /* 0x080fe40000410000 */
[----:B------:R-:W-:Y:S01]  /*4330*/  FFMA.FTZ R151, R188, R47, -R151 ;  /* 0x0000002fbc977223 */ /* 0x000fe20000010897 */
[----:B------:R-:W-:Y:S01]  /*4340*/  LOP3.LUT R47, R44, 0xffff0000, RZ, 0xc0, !PT ;  /* 0xffff00002c2f7812 */ /* 0x000fe200078ec0ff */
[----:B------:R-:W-:Y:S01]  /*4350*/  FFMA.FTZ R46, R188, R95, R46 ;  /* 0x0000005fbc2e7223 */ /* 0x000fe2000001002e */
[----:B------:R-:W-:-:S03]  /*4360*/  IMAD.U32 R95, R44, 0x10000, RZ ;  /* 0x000100002c5f7824 */ /* 0x000fc600078e00ff */
[C---:B------:R-:W-:Y:S01]  /*4370*/  FMUL.FTZ R44, R47.reuse, R150 ;  /* 0x000000962f2c7220 */ /* 0x040fe20000410000 */
[-C--:B------:R-:W-:Y:S01]  /*4380*/  FMUL.FTZ R47, R47, R94.reuse ;  /* 0x0000005e2f2f7220 */ /* 0x080fe20000410000 */
[----:B------:R-:W-:Y:S02]  /*4390*/  F2FP.BF16.F32.PACK_AB R151, R46, R151 ;  /* 0x000000972e97723e */ /* 0x000fe400000010ff */
[C---:B------:R-:W-:Y:S01]  /*43a0*/  FFMA.FTZ R44, R95.reuse, R94, -R44 ;  /* 0x0000005e5f2c7223 */ /* 0x040fe2000001082c */
[----:B------:R-:W-:Y:S01]  /*43b0*/  FFMA.FTZ R47, R95, R150, R47 ;  /* 0x000000965f2f7223 */ /* 0x000fe2000001002f */
[----:B------:R-:W-:-:S04]  /*43c0*/  F2FP.BF16.F32.PACK_AB R46, R182, R185 ;  /* 0x000000b9b62e723e */ /* 0x000fc800000010ff */
[----:B------:R-:W-:Y:S01]  /*43d0*/  F2FP.BF16.F32.PACK_AB R44, R47, R44 ;  /* 0x0000002c2f2c723e */ /* 0x000fe200000010ff */
[----:B------:R-:W-:-:S07]  /*43e0*/  IMAD.MOV.U32 R47, RZ, RZ, R151 ;  /* 0x000000ffff2f7224 */ /* 0x000fce00078e0097 */
.L_x_7322:
[----:B------:R-:W-:Y:S05]  /*43f0*/  BSYNC B3 ;  /* 0x0000000000037941 */ /* 0x000fea0003800000 */
.L_x_7321:
[----:B------:R-:W-:Y:S01]  /*4400*/  IADD3 R95, P3, R180, R100, RZ ;  /* 0x00000064b45f7210 */ /* 0x000fe20007f7e0ff */
[----:B------:R-:W-:Y:S01]  /*4410*/  ULDC.64 UR4, c[0x0][0x2e8] ;  /* 0x0000ba0000047ab9 */ /* 0x000fe20000000a00 */
[----:B------:R-:W-:-:S03]  /*4420*/  ULDC.64 UR6, c[0x0][0x208] ;  /* 0x0000820000067ab9 */ /* 0x000fc60000000a00 */
[----:B------:R-:W-:Y:S01]  /*4430*/  IMAD.X R138, R181, 0x1, R14, P3 ;  /* 0x00000001b58a7824 */ /* 0x000fe200018e060e */
[----:B------:R-:W-:-:S04]  /*4440*/  LEA R94, P3, R95, UR4, 0x1 ;  /* 0x000000045f5e7c11 */ /* 0x000fc8000f8608ff */
[----:B------:R-:W-:-:S05]  /*4450*/  LEA.HI.X R95, R95, UR5, R138, 0x1, P3 ;  /* 0x000000055f5f7c11 */ /* 0x000fca00098f0c8a */
[----:B--2---:R1:W-:Y:S04]  /*4460*/  STG.E.128 desc[UR6][R94.64], R44 ;  /* 0x0000002c5e007986 */ /* 0x0043e8000c101d06 */
.L_x_7320:
[----:B------:R-:W-:Y:S05]  /*4470*/  BSYNC B2 ;  /* 0x0000000000027941 */ /* 0x000fea0003800000 */
.L_x_7319:
[----:B------:R-:W-:Y:S05]  /*4480*/  @P1 BRA `(.L_x_7318) ;  /* 0x0000000000e41947 */ /* 0x000fea0003800000 */
[----:B-1----:R1:W2:Y:S01]  /*4490*/  LDS.128 R44, [R5+0x23c00] ;  /* 0x023c0000052c7984 */ /* 0x0022a20000000c00 */
[----:B------:R-:W-:Y:S01]  /*44a0*/  IADD3 R180, P3, R180, R13, RZ ;  /* 0x0000000db4b47210 */ /* 0x000fe20007f7e0ff */
[----:B------:R-:W-:Y:S04]  /*44b0*/  BSSY B2, `(.L_x_7323) ;  /* 0x0000031000027945 */ /* 0x000fe80003800000 */
[----:B------:R-:W-:Y:S01]  /*44c0*/  IMAD.X R181, R181, 0x1, R8, P3 ;  /* 0x00000001b5b57824 */ /* 0x000fe200018e0608 */
[----:B------:R-:W-:-:S13]  /*44d0*/  ISETP.GE.AND P3, PT, R220, R84, PT ;  /* 0x00000054dc00720c */ /* 0x000fda0003f66270 */
[----:B-1----:R-:W-:Y:S05]  /*44e0*/  @P3 BRA `(.L_x_7324) ;  /* 0x0000000000b43947 */ /* 0x002fea0003800000 */
[----:B------:R-:W-:Y:S02]  /*44f0*/  SHF.R.U64 R95, R98, 0x10, R99 ;  /* 0x00000010625f7819 */ /* 0x000fe40000001263 */
[----:B------:R-:W-:Y:S02]  /*4500*/  SHF.R.U64 R90, R90, 0x10, R91 ;  /* 0x000000105a5a7819 */ /* 0x000fe4000000125b */
[----:B------:R-:W-:Y:S02]  /*4510*/  PRMT R95, R202, 0x5410, R95 ;  /* 0x00005410ca5f7816 */ /* 0x000fe4000000005f */
[----:B------:R-:W-:Y:S02]  /*4520*/  PRMT R90, R167, 0x5432, R90 ;  /* 0x00005432a75a7816 */ /* 0x000fe4000000005a */
[----:B------:R-:W-:Y:S02]  /*4530*/  SHF.R.U32.HI R98, RZ, 0x10, R99 ;  /* 0x00000010ff627819 */ /* 0x000fe40000011663 */
[----:B--2---:R-:W-:-:S02]  /*4540*/  LOP3.LUT R99, R45, 0xffff0000, RZ, 0xc0, !PT ;  /* 0xffff00002d637812 */ /* 0x004fc400078ec0ff */
[----:B------:R-:W-:Y:S02]  /*4550*/  LOP3.LUT R150, R95, 0xffff0000, RZ, 0xc0, !PT ;  /* 0xffff00005f967812 */ /* 0x000fe400078ec0ff */
[C---:B------:R-:W-:Y:S01]  /*4560*/  LOP3.LUT R94, R90.reuse, 0xffff0000, RZ, 0xc0, !PT ;  /* 0xffff00005a5e7812 */ /* 0x040fe200078ec0ff */
[----:B------:R-:W-:Y:S01]  /*4570*/  IMAD.U32 R90, R90, 0x10000, RZ ;  /* 0x000100005a5a7824 */ /* 0x000fe200078e00ff */
[----:B------:R-:W-:Y:S01]  /*4580*/  SHF.R.U32.HI R138, RZ, 0x10, R91 ;  /* 0x00000010ff8a7819 */ /* 0x000fe2000001165b */
[----:B------:R-:W-:Y:S02]  /*4590*/  IMAD.U32 R91, R45, 0x10000, RZ ;  /* 0x000100002d5b7824 */ /* 0x000fe400078e00ff */
[C---:B------:R-:W-:Y:S01]  /*45a0*/  FMUL.FTZ R182, R99.reuse, R150 ;  /* 0x0000009663b67220 */ /* 0x040fe20000410000 */
[-C--:B------:R-:W-:Y:S01]  /*45b0*/  FMUL.FTZ R45, R99, R94.reuse ;  /* 0x0000005e632d7220 */ /* 0x080fe20000410000 */
[----:B------:R-:W-:Y:S02]  /*45c0*/  PRMT R98, R171, 0x5432, R98 ;  /* 0x00005432ab627816 */ /* 0x000fe40000000062 */
[C---:B------:R-:W-:Y:S01]  /*45d0*/  FFMA.FTZ R94, R91.reuse, R94, -R182 ;  /* 0x0000005e5b5e7223 */ /* 0x040fe200000108b6 */
[----:B------:R-:W-:Y:S01]  /*45e0*/  FFMA.FTZ R91, R91, R150, R45 ;  /* 0x000000965b5b7223 */ /* 0x000fe2000001002d */
[----:B------:R-:W-:Y:S01]  /*45f0*/  PRMT R45, R168, 0x5432, R138 ;  /* 0x00005432a82d7816 */ /* 0x000fe2000000008a */
[----:B------:R-:W-:Y:S01]  /*4600*/  IMAD.U32 R99, R98, 0x10000, RZ ;  /* 0x0001000062637824 */ /* 0x000fe200078e00ff */
[C---:B------:R-:W-:Y:S01]  /*4610*/  LOP3.LUT R138, R46.reuse, 0xffff0000, RZ, 0xc0, !PT ;  /* 0xffff00002e8a7812 */ /* 0x040fe200078ec0ff */
[----:B------:R-:W-:Y:S01]  /*4620*/  IMAD.U32 R46, R46, 0x10000, RZ ;  /* 0x000100002e2e7824 */ /* 0x000fe200078e00ff */
[----:B------:R-:W-:Y:S01]  /*4630*/  F2FP.BF16.F32.PACK_AB R91, R91, R94 ;  /* 0x0000005e5b5b723e */ /* 0x000fe200000010ff */
[C---:B------:R-:W-:Y:S01]  /*4640*/  IMAD.U32 R139, R45.reuse, 0x10000, RZ ;  /* 0x000100002d8b7824 */ /* 0x040fe200078e00ff */
[----:B------:R-:W-:Y:S01]  /*4650*/  LOP3.LUT R45, R45, 0xffff0000, RZ, 0xc0, !PT ;  /* 0xffff00002d2d7812 */ /* 0x000fe200078ec0ff */
[----:B------:R-:W-:-:S02]  /*4660*/  FMUL.FTZ R151, R138, R99 ;  /* 0x000000638a977220 */ /* 0x000fc40000410000 */
[-C--:B------:R-:W-:Y:S02]  /*4670*/  FMUL.FTZ R138, R138, R139.reuse ;  /* 0x0000008b8a8a7220 */ /* 0x080fe40000410000 */
[C---:B------:R-:W-:Y:S02]  /*4680*/  FFMA.FTZ R151, R46.reuse, R139, -R151 ;  /* 0x0000008b2e977223 */ /* 0x040fe40000010897 */
[----:B------:R-:W-:Y:S01]  /*4690*/  FFMA.FTZ R138, R46, R99, R138 ;  /* 0x000000632e8a7223 */ /* 0x000fe2000001008a */
[----:B------:R-:W-:Y:S01]  /*46a0*/  LOP3.LUT R99, R98, 0xffff0000, RZ, 0xc0, !PT ;  /* 0xffff000062637812 */ /* 0x000fe200078ec0ff */
[C---:B------:R-:W-:Y:S01]  /*46b0*/  IMAD.U32 R98, R47.reuse, 0x10000, RZ ;  /* 0x000100002f627824 */ /* 0x040fe200078e00ff */
[----:B------:R-:W-:-:S05]  /*46c0*/  LOP3.LUT R46, R47, 0xffff0000, RZ, 0xc0, !PT ;  /* 0xffff00002f2e7812 */ /* 0x000fca00078ec0ff */
[C---:B------:R-:W-:Y:S01]  /*46d0*/  FMUL.FTZ R47, R46.reuse, R99 ;  /* 0x000000632e2f7220 */ /* 0x040fe20000410000 */
[----:B------:R-:W-:-:S03]  /*46e0*/  FMUL.FTZ R46, R46, R45 ;  /* 0x0000002d2e2e7220 */ /* 0x000fc60000410000 */
[C---:B------:R-:W-:Y:S01]  /*46f0*/  FFMA.FTZ R47, R98.reuse, R45, -R47 ;  /* 0x0000002d622f7223 */ /* 0x040fe2000001082f */
[----:B------:R-:W-:Y:S01]  /*4700*/  FFMA.FTZ R46, R98, R99, R46 ;  /* 0x00000063622e7223 */ /* 0x000fe2000001002e */
[C---:B------:R-:W-:Y:S01]  /*4710*/  LOP3.LUT R45, R44.reuse, 0xffff0000, RZ, 0xc0, !PT ;  /* 0xffff00002c2d7812 */ /* 0x040fe200078ec0ff */
[----:B------:R-:W-:Y:S02]  /*4720*/  IMAD.U32 R98, R95, 0x10000, RZ ;  /* 0x000100005f627824 */ /* 0x000fe400078e00ff */
[----:B------:R-:W-:Y:S01]  /*4730*/  IMAD.U32 R95, R44, 0x10000, RZ ;  /* 0x000100002c5f7824 */ /* 0x000fe200078e00ff */
[----:B------:R-:W-:Y:S01]  /*4740*/  F2FP.BF16.F32.PACK_AB R47, R46, R47 ;  /* 0x0000002f2e2f723e */ /* 0x000fe200000010ff */
[C---:B------:R-:W-:Y:S01]  /*4750*/  FMUL.FTZ R44, R45.reuse, R98 ;  /* 0x000000622d2c7220 */ /* 0x040fe20000410000 */
[-C--:B------:R-:W-:Y:S01]  /*4760*/  FMUL.FTZ R45, R45, R90.reuse ;  /* 0x0000005a2d2d7220 */ /* 0x080fe20000410000 */
[----:B------:R-:W-:Y:S02]  /*4770*/  F2FP.BF16.F32.PACK_AB R46, R138, R151 ;  /* 0x000000978a2e723e */ /* 0x000fe400000010ff */
[C---:B------:R-:W-:Y:S01]  /*4780*/  FFMA.FTZ R44, R95.reuse, R90, -R44 ;  /* 0x0000005a5f2c7223 */ /* 0x040fe2000001082c */
[----:B------:R-:W-:-:S05]  /*4790*/  FFMA.FTZ R45, R95, R98, R45 ;  /* 0x000000625f2d7223 */ /* 0x000fca000001002d */
[----:B------:R-:W-:Y:S01]  /*47a0*/  F2FP.BF16.F32.PACK_AB R44, R45, R44 ;  /* 0x0000002c2d2c723e */ /* 0x000fe200000010ff */
[----:B------:R-:W-:-:S07]  /*47b0*/  IMAD.MOV.U32 R45, RZ, RZ, R91 ;  /* 0x000000ffff2d7224 */ /* 0x000fce00078e005b */
.L_x_7324:
[----:B------:R-:W-:Y:S05]  /*47c0*/  BSYNC B2 ;  /* 0x0000000000027941 */ /* 0x000fea0003800000 */
.L_x_7323:
[----:B------:R-:W-:Y:S01]  /*47d0*/  ULDC.64 UR4, c[0x0][0x2e8] ;  /* 0x0000ba0000047ab9 */ /* 0x000fe20000000a00 */
[----:B------:R-:W-:Y:S01]  /*47e0*/  ULDC.64 UR6, c[0x0][0x208] ;  /* 0x0000820000067ab9 */ /* 0x000fe20000000a00 */
[----:B------:R-:W-:-:S04]  /*47f0*/  LEA R90, P3, R180, UR4, 0x1 ;  /* 0x00000004b45a7c11 */ /* 0x000fc8000f8608ff */
[----:B------:R-:W-:-:S05]  /*4800*/  LEA.HI.X R91, R180, UR5, R181, 0x1, P3 ;  /* 0x00000005b45b7c11 */ /* 0x000fca00098f0cb5 */
[----:B--2---:R2:W-:Y:S04]  /*4810*/  STG.E.128 desc[UR6][R90.64], R44 ;  /* 0x0000002c5a007986 */ /* 0x0045e8000c101d06 */
.L_x_7318:
[----:B------:R-:W-:Y:S05]  /*4820*/  BSYNC B1 ;  /* 0x0000000000017941 */ /* 0x000fea0003800000 */
.L_x_7317:
[----:B------:R-:W-:Y:S04]  /*4830*/  BSSY B1, `(.L_x_7325) ;  /* 0x000007a000017945 */ /* 0x000fe80003800000 */
[----:B------:R-:W-:Y:S05]  /*4840*/  @P4 BRA `(.L_x_7326) ;  /* 0x0000000400e04947 */ /* 0x000fea0003800000 */
[----:B--2---:R-:W-:Y:S01]  /*4850*/  IADD3 R90, P3, P4, R158, R136, R16 ;  /* 0x000000889e5a7210 */ /* 0x004fe20007c7e010 */
[----:B------:R-:W-:Y:S03]  /*4860*/  BSSY B2, `(.L_x_7327) ;  /* 0x000003c000027945 */ /* 0x000fe60003800000 */
[----:B------:R-:W-:Y:S01]  /*4870*/  IADD3.X R91, R124, R92, R17, P3, P4 ;  /* 0x0000005c7c5b7210 */ /* 0x000fe20001fe8411 */
[----:B------:R-:W-:Y:S08]  /*4880*/  @P0 BRA `(.L_x_7328) ;  /* 0x0000000000e40947 */ /* 0x000ff00003800000 */
[----:B-1----:R1:W2:Y:S01]  /*4890*/  LDS.128 R44, [R5+0x1f400] ;  /* 0x01f40000052c7984 */ /* 0x0022a20000000c00 */
[----:B------:R-:W-:Y:S01]  /*48a0*/  IADD3 R94, P3, R90, R100, RZ ;  /* 0x000000645a5e7210 */ /* 0x000fe20007f7e0ff */
[----:B------:R-:W-:Y:S04]  /*48b0*/  BSSY B3, `(.L_x_7329) ;  /* 0x0000031000037945 */ /* 0x000fe80003800000 */
[----:B------:R-:W-:Y:S01]  /*48c0*/  IMAD.X R95, R91, 0x1, R14, P3 ;  /* 0x000000015b5f7824 */ /* 0x000fe200018e060e */
[----:B------:R-:W-:-:S13]  /*48d0*/  ISETP.GE.AND P3, PT, R18, R84, PT ;  /* 0x000000541200720c */ /* 0x000fda0003f66270 */
[----:B-1----:R-:W-:Y:S05]  /*48e0*/  @P3 BRA `(.L_x_7330) ;  /* 0x0000000000b43947 */ /* 0x002fea0003800000 */
[--C-:B------:R-:W-:Y:S02]  /*48f0*/  SHF.R.U64 R86, R86, 0x10, R87.reuse ;  /* 0x0000001056567819 */ /* 0x100fe40000001257 */
[----:B------:R-:W-:Y:S02]  /*4900*/  SHF.R.U32.HI R98, RZ, 0x10, R87 ;  /* 0x00000010ff627819 */ /* 0x000fe40000011657 */
[--C-:B------:R-:W-:Y:S02]  /*4910*/  SHF.R.U64 R87, R88, 0x10, R89.reuse ;  /* 0x0000001058577819 */ /* 0x100fe40000001259 */
[----:B------:R-:W-:Y:S02]  /*4920*/  SHF.R.U32.HI R99, RZ, 0x10, R89 ;  /* 0x00000010ff637819 */ /* 0x000fe40000011659 */
[----:B------:R-:W-:Y:S01]  /*4930*/  PRMT R89, R203, 0x5410, R87 ;  /* 0x00005410cb597816 */ /* 0x000fe20000000057 */
[----:B--2---:R-:W-:Y:S01]  /*4940*/  IMAD.U32 R87, R45, 0x10000, RZ ;  /* 0x000100002d577824 */ /* 0x004fe200078e00ff */
[----:B------:R-:W-:-:S02]  /*4950*/  PRMT R86, R172, 0x5432, R86 ;  /* 0x00005432ac567816 */ /* 0x000fc40000000056 */
[----:B------:R-:W-:Y:S02]  /*4960*/  LOP3.LUT R139, R45, 0xffff0000, RZ, 0xc0, !PT ;  /* 0xffff00002d8b7812 */ /* 0x000fe400078ec0ff */
[----:B------:R-:W-:Y:S02]  /*4970*/  LOP3.LUT R138, R89, 0xffff0000, RZ, 0xc0, !PT ;  /* 0xffff0000598a7812 */ /* 0x000fe400078ec0ff */
[C---:B------:R-:W-:Y:S01]  /*4980*/  LOP3.LUT R88, R86.reuse, 0xffff0000, RZ, 0xc0, !PT ;  /* 0xffff000056587812 */ /* 0x040fe200078ec0ff */
[----:B------:R-:W-:Y:S02]  /*4990*/  IMAD.U32 R86, R86, 0x10000, RZ ;  /* 0x0001000056567824 */ /* 0x000fe400078e00ff */
[C---:B------:R-:W-:Y:S02]  /*49a0*/  FMUL.FTZ R150, R139.reuse, R138 ;  /* 0x0000008a8b967220 */ /* 0x040fe40000410000 */
[-C--:B------:R-:W-:Y:S02]  /*49b0*/  FMUL.FTZ R45, R139, R88.reuse ;  /* 0x000000588b2d7220 */ /* 0x080fe40000410000 */
[----:B------:R-:W-:-:S02]  /*49c0*/  FFMA.FTZ R88, R87, R88, -R150 ;  /* 0x0000005857587223 */ /* 0x000fc40000010896 */
[----:B------:R-:W-:Y:S01]  /*49d0*/  FFMA.FTZ R87, R87, R138, R45 ;  /* 0x0000008a57577223 */ /* 0x000fe2000001002d */
[----:B------:R-:W-:Y:S02]  /*49e0*/  PRMT R45, R166, 0x5432, R98 ;  /* 0x00005432a62d7816 */ /* 0x000fe40000000062 */
[----:B------:R-:W-:Y:S02]  /*49f0*/  PRMT R98, R204, 0x5410, R99 ;  /* 0x00005410cc627816 */ /* 0x000fe40000000063 */
[----:B------:R-:W-:Y:S01]  /*4a00*/  LOP3.LUT R138, R46, 0xffff0000, RZ, 0xc0, !PT ;  /* 0xffff00002e8a7812 */ /* 0x000fe200078ec0ff */
[C---:B------:R-:W-:Y:S01]  /*4a10*/  IMAD.U32 R139, R45.reuse, 0x10000, RZ ;  /* 0x000100002d8b7824 */ /* 0x040fe200078e00ff */
[----:B------:R-:W-:Y:S01]  /*4a20*/  LOP3.LUT R45, R45, 0xffff0000, RZ, 0xc0, !PT ;  /* 0xffff00002d2d7812 */ /* 0x000fe200078ec0ff */
[----:B------:R-:W-:Y:S01]  /*4a30*/  IMAD.U32 R99, R98, 0x10000, RZ ;  /* 0x0001000062637824 */ /* 0x000fe200078e00ff */
[----:B------:R-:W-:Y:S01]  /*4a40*/  F2FP.BF16.F32.PACK_AB R87, R87, R88 ;  /* 0x000000585757723e */ /* 0x000fe200000010ff */
[----:B------:R-:W-:-:S02]  /*4a50*/  IMAD.U32 R46, R46, 0x10000, RZ ;  /* 0x000100002e2e7824 */ /* 0x000fc400078e00ff */
[C---:B------:R-:W-:Y:S01]  /*4a60*/  FMUL.FTZ R151, R138.reuse, R99 ;  /* 0x000000638a977220 */ /* 0x040fe20000410000 */
[----:B------:R-:W-:-:S03]  /*4a70*/  FMUL.FTZ R138, R138, R139 ;  /* 0x0000008b8a8a7220 */ /* 0x000fc60000410000 */
[C---:B------:R-:W-:Y:S01]  /*4a80*/  FFMA.FTZ R151, R46.reuse, R139, -R151 ;  /* 0x0000008b2e977223 */ /* 0x040fe20000010897 */
        /* <DEDUP_REMOVED lines=19> */
.L_x_7330:
[----:B------:R-:W-:Y:S05]  /*4bc0*/  BSYNC B3 ;  /* 0x0000000000037941 */ /* 0x000fea0003800000 */
.L_x_7329:
[----:B------:R-:W-:Y:S01]  /*4bd0*/  ULDC.64 UR4, c[0x0][0x2e8] ;  /* 0x0000ba0000047ab9 */ /* 0x000fe20000000a00 */
[----:B------:R-:W-:Y:S01]  /*4be0*/  ULDC.64 UR6, c[0x0][0x208] ;  /* 0x0000820000067ab9 */ /* 0x000fe20000000a00 */
[----:B------:R-:W-:-:S04]  /*4bf0*/  LEA R86, P3, R94, UR4, 0x1 ;  /* 0x000000045e567c11 */ /* 0x000fc8000f8608ff */
[----:B------:R-:W-:-:S05]  /*4c00*/  LEA.HI.X R87, R94, UR5, R95, 0x1, P3 ;  /* 0x000000055e577c11 */ /* 0x000fca00098f0c5f */
[----:B--2---:R2:W-:Y:S04]  /*4c10*/  STG.E.128 desc[UR6][R86.64], R44 ;  /* 0x0000002c56007986 */ /* 0x0045e8000c101d06 */
.L_x_7328:
[----:B------:R-:W-:Y:S05]  /*4c20*/  BSYNC B2 ;  /* 0x0000000000027941 */ /* 0x000fea0003800000 */
.L_x_7327:
[----:B------:R-:W-:Y:S05]  /*4c30*/  @P1 BRA `(.L_x_7326) ;  /* 0x0000000000e41947 */ /* 0x000fea0003800000 */
[----:B-12---:R1:W2:Y:S01]  /*4c40*/  LDS.128 R44, [R5+0x24c00] ;  /* 0x024c0000052c7984 */ /* 0x0062a20000000c00 */
        /* <DEDUP_REMOVED lines=9> */
[C---:B--2---:R-:W-:Y:S01]  /*4ce0*/  LOP3.LUT R80, R45.reuse, 0xffff0000, RZ, 0xc0, !PT ;  /* 0xffff00002d507812 */ /* 0x044fe200078ec0ff */
[----:B------:R-:W-:Y:S01]  /*4cf0*/  IMAD.U32 R45, R45, 0x10000, RZ ;  /* 0x000100002d2d7824 */ /* 0x000fe200078e00ff */
[C---:B------:R-:W-:Y:S01]  /*4d00*/  LOP3.LUT R89, R82.reuse, 0xffff0000, RZ, 0xc0, !PT ;  /* 0xffff000052597812 */ /* 0x040fe200078ec0ff */
[----:B------:R-:W-:Y:S01]  /*4d10*/  IMAD.U32 R82, R82, 0x10000, RZ ;  /* 0x0001000052527824 */ /* 0x000fe200078e00ff */
[C---:B------:R-:W-:Y:S01]  /*4d20*/  LOP3.LUT R87, R86.reuse, 0xffff0000, RZ, 0xc0, !PT ;  /* 0xffff000056577812 */ /* 0x040fe200078ec0ff */
[----:B------:R-:W-:Y:S01]  /*4d30*/  IMAD.U32 R86, R86, 0x10000, RZ ;  /* 0x0001000056567824 */ /* 0x000fe200078e00ff */
[----:B------:R-:W-:Y:S01]  /*4d40*/  SHF.R.U32.HI R83, RZ, 0x10, R83 ;  /* 0x00000010ff537819 */ /* 0x000fe20000011653 */
[C---:B------:R-:W-:Y:S01]  /*4d50*/  FMUL.FTZ R88, R80.reuse, R89 ;  /* 0x0000005950587220 */ /* 0x040fe20000410000 */
[----:B------:R-:W-:Y:S01]  /*4d60*/  SHF.R.U32.HI R81, RZ, 0x10, R81 ;  /* 0x00000010ff517819 */ /* 0x000fe20000011651 */
[-C--:B------:R-:W-:Y:S01]  /*4d70*/  FMUL.FTZ R80, R80, R87.reuse ;  /* 0x0000005750507220 */ /* 0x080fe20000410000 */
[----:B------:R-:W-:Y:S01]  /*4d80*/  PRMT R186, R186, 0x5410, R83 ;  /* 0x00005410baba7816 */ /* 0x000fe20000000053 */
[C---:B------:R-:W-:Y:S01]  /*4d90*/  FFMA.FTZ R88, R45.reuse, R87, -R88 ;  /* 0x000000572d587223 */ /* 0x040fe20000010858 */
[----:B------:R-:W-:Y:S01]  /*4da0*/  PRMT R172, R172, 0x5410, R81 ;  /* 0x00005410acac7816 */ /* 0x000fe20000000051 */
[----:B------:R-:W-:Y:S01]  /*4db0*/  FFMA.FTZ R45, R45, R89, R80 ;  /* 0x000000592d2d7223 */ /* 0x000fe20000010050 */
[----:B------:R-:W-:Y:S01]  /*4dc0*/  LOP3.LUT R80, R46, 0xffff0000, RZ, 0xc0, !PT ;  /* 0xffff00002e507812 */ /* 0x000fe200078ec0ff */
[C---:B------:R-:W-:Y:S01]  /*4dd0*/  IMAD.U32 R83, R186.reuse, 0x10000, RZ ;  /* 0x00010000ba537824 */ /* 0x040fe200078e00ff */
[----:B------:R-:W-:Y:S01]  /*4de0*/  LOP3.LUT R186, R186, 0xffff0000, RZ, 0xc0, !PT ;  /* 0xffff0000baba7812 */ /* 0x000fe200078ec0ff */
[C---:B------:R-:W-:Y:S01]  /*4df0*/  IMAD.U32 R81, R172.reuse, 0x10000, RZ ;  /* 0x00010000ac517824 */ /* 0x040fe200078e00ff */
[----:B------:R-:W-:Y:S01]  /*4e00*/  LOP3.LUT R172, R172, 0xffff0000, RZ, 0xc0, !PT ;  /* 0xffff0000acac7812 */ /* 0x000fe200078ec0ff */
[----:B------:R-:W-:Y:S01]  /*4e10*/  IMAD.U32 R87, R46, 0x10000, RZ ;  /* 0x000100002e577824 */ /* 0x000fe200078e00ff */
[C---:B------:R-:W-:Y:S01]  /*4e20*/  LOP3.LUT R46, R47.reuse, 0xffff0000, RZ, 0xc0, !PT ;  /* 0xffff00002f2e7812 */ /* 0x040fe200078ec0ff */
[----:B------:R-:W-:-:S02]  /*4e30*/  IMAD.U32 R89, R47, 0x10000, RZ ;  /* 0x000100002f597824 */ /* 0x000fc400078e00ff */
[----:B------:R-:W-:Y:S01]  /*4e40*/  FMUL.FTZ R94, R80, R83 ;  /* 0x00000053505e7220 */ /* 0x000fe20000410000 */
[----:B------:R-:W-:Y:S02]  /*4e50*/  IMAD.U32 R47, R44, 0x10000, RZ ;  /* 0x000100002c2f7824 */ /* 0x000fe400078e00ff */
[-C--:B------:R-:W-:Y:S01]  /*4e60*/  FMUL.FTZ R80, R80, R81.reuse ;  /* 0x0000005150507220 */ /* 0x080fe20000410000 */
[----:B------:R-:W-:Y:S01]  /*4e70*/  LOP3.LUT R44, R44, 0xffff0000, RZ, 0xc0, !PT ;  /* 0xffff00002c2c7812 */ /* 0x000fe200078ec0ff */
[C---:B------:R-:W-:Y:S01]  /*4e80*/  FFMA.FTZ R94, R87.reuse, R81, -R94 ;  /* 0x00000051575e7223 */ /* 0x040fe2000001085e */
[C---:B------:R-:W-:Y:S01]  /*4e90*/  FMUL.FTZ R81, R46.reuse, R172 ;  /* 0x000000ac2e517220 */ /* 0x040fe20000410000 */
[----:B------:R-:W-:Y:S01]  /*4ea0*/  FFMA.FTZ R83, R87, R83, R80 ;  /* 0x0000005357537223 */ /* 0x000fe20000010050 */
[----:B------:R-:W-:Y:S01]  /*4eb0*/  FMUL.FTZ R80, R46, R186 ;  /* 0x000000ba2e507220 */ /* 0x000fe20000410000 */
[C---:B------:R-:W-:Y:S01]  /*4ec0*/  FMUL.FTZ R46, R44.reuse, R82 ;  /* 0x000000522c2e7220 */ /* 0x040fe20000410000 */
[----:B------:R-:W-:Y:S01]  /*4ed0*/  FMUL.FTZ R87, R44, R86 ;  /* 0x000000562c577220 */ /* 0x000fe20000410000 */
[C---:B------:R-:W-:Y:S01]  /*4ee0*/  FFMA.FTZ R81, R89.reuse, R186, R81 ;  /* 0x000000ba59517223 */ /* 0x040fe20000010051 */
[----:B------:R-:W-:Y:S01]  /*4ef0*/  FFMA.FTZ R80, R89, R172, -R80 ;  /* 0x000000ac59507223 */ /* 0x000fe20000010850 */
[C---:B------:R-:W-:Y:S01]  /*4f00*/  FFMA.FTZ R46, R47.reuse, R86, -R46 ;  /* 0x000000562f2e7223 */ /* 0x040fe2000001082e */
[----:B------:R-:W-:Y:S01]  /*4f10*/  FFMA.FTZ R87, R47, R82, R87 ;  /* 0x000000522f577223 */ /* 0x000fe20000010057 */
[----:B------:R-:W-:-:S02]  /*4f20*/  F2FP.BF16.F32.PACK_AB R94, R83, R94 ;  /* 0x0000005e535e723e */ /* 0x000fc400000010ff */
[----:B------:R-:W-:Y:S02]  /*4f30*/  F2FP.BF16.F32.PACK_AB R45, R45, R88 ;  /* 0x000000582d2d723e */ /* 0x000fe400000010ff */
[----:B------:R-:W-:Y:S01]  /*4f40*/  F2FP.BF16.F32.PACK_AB R44, R87, R46 ;  /* 0x0000002e572c723e */ /* 0x000fe200000010ff */
[----:B------:R-:W-:Y:S01]  /*4f50*/  IMAD.MOV.U32 R46, RZ, RZ, R94 ;  /* 0x000000ffff2e7224 */ /* 0x000fe200078e005e */
[----:B------:R-:W-:-:S07]  /*4f60*/  F2FP.BF16.F32.PACK_AB R47, R81, R80 ;  /* 0x00000050512f723e */ /* 0x000fce00000010ff */
.L_x_7332:
[----:B------:R-:W-:Y:S05]  /*4f70*/  BSYNC B2 ;  /* 0x0000000000027941 */ /* 0x000fea0003800000 */
.L_x_7331:
[----:B------:R-:W-:Y:S01]  /*4f80*/  ULDC.64 UR4, c[0x0][0x2e8] ;  /* 0x0000ba0000047ab9 */ /* 0x000fe20000000a00 */
[----:B------:R-:W-:Y:S01]  /*4f90*/  ULDC.64 UR6, c[0x0][0x208] ;  /* 0x0000820000067ab9 */ /* 0x000fe20000000a00 */
[----:B------:R-:W-:-:S04]  /*4fa0*/  LEA R80, P3, R90, UR4, 0x1 ;  /* 0x000000045a507c11 */ /* 0x000fc8000f8608ff */
[----:B------:R-:W-:-:S05]  /*4fb0*/  LEA.HI.X R81, R90, UR5, R91, 0x1, P3 ;  /* 0x000000055a517c11 */ /* 0x000fca00098f0c5b */
[----:B--2---:R3:W-:Y:S04]  /*4fc0*/  STG.E.128 desc[UR6][R80.64], R44 ;  /* 0x0000002c50007986 */ /* 0x0047e8000c101d06 */
.L_x_7326:
[----:B------:R-:W-:Y:S05]  /*4fd0*/  BSYNC B1 ;  /* 0x0000000000017941 */ /* 0x000fea0003800000 */
.L_x_7325:
[----:B--2---:R-:W2:Y:S01]  /*4fe0*/  LDL R91, [R1+0x4] ;  /* 0x00000400015b7983 */ /* 0x004ea20000100800 */
[----:B------:R-:W-:Y:S01]  /*4ff0*/  BSSY B1, `(.L_x_7333) ;  /* 0x000007a000017945 */ /* 0x000fe20003800000 */
[----:B--2---:R-:W-:-:S13]  /*5000*/  LOP3.LUT P3, RZ, R91, 0x4, RZ, 0xc0, !PT ;  /* 0x000000045bff7812 */ /* 0x004fda000786c0ff */
[----:B------:R-:W-:Y:S05]  /*5010*/  @P3 BRA `(.L_x_7334) ;  /* 0x0000000400dc3947 */ /* 0x000fea0003800000 */
[----:B---3--:R-:W-:Y:S01]  /*5020*/  IADD3 R80, P3, P4, R126, R136, R16 ;  /* 0x000000887e507210 */ /* 0x008fe20007c7e010 */
        /* <DEDUP_REMOVED lines=9> */
[----:B------:R-:W-:Y:S01]  /*50c0*/  SHF.R.U64 R87, R78, 0x10, R79 ;  /* 0x000000104e577819 */ /* 0x000fe2000000124f */
[----:B--2---:R-:W-:Y:S01]  /*50d0*/  IMAD.U32 R88, R45, 0x10000, RZ ;  /* 0x000100002d587824 */ /* 0x004fe200078e00ff */
[----:B------:R-:W-:Y:S02]  /*50e0*/  SHF.R.U64 R86, R76, 0x10, R77 ;  /* 0x000000104c567819 */ /* 0x000fe4000000124d */
[----:B------:R-:W-:Y:S02]  /*50f0*/  SHF.R.U32.HI R78, RZ, 0x10, R79 ;  /* 0x00000010ff4e7819 */ /* 0x000fe4000001164f */
[----:B------:R-:W-:Y:S01]  /*5100*/  SHF.R.U32.HI R89, RZ, 0x10, R77 ;  /* 0x00000010ff597819 */ /* 0x000fe2000001164d */
[----:B------:R-:W-:Y:S01]  /*5110*/  IMAD.U32 R77, R46, 0x10000, RZ ;  /* 0x000100002e4d7824 */ /* 0x000fe200078e00ff */
[----:B------:R-:W-:Y:S02]  /*5120*/  PRMT R200, R200, 0x5410, R87 ;  /* 0x00005410c8c87816 */ /* 0x000fe40000000057 */
[----:B------:R-:W-:-:S02]  /*5130*/  PRMT R169, R169, 0x5410, R86 ;  /* 0x00005410a9a97816 */ /* 0x000fc40000000056 */
[----:B------:R-:W-:Y:S01]  /*5140*/  PRMT R201, R201, 0x5410, R78 ;  /* 0x00005410c9c97816 */ /* 0x000fe2000000004e */
[----:B------:R-:W-:Y:S01]  /*5150*/  IMAD.U32 R78, R44, 0x10000, RZ ;  /* 0x000100002c4e7824 */ /* 0x000fe200078e00ff */
[----:B------:R-:W-:Y:S02]  /*5160*/  PRMT R168, R168, 0x5410, R89 ;  /* 0x00005410a8a87816 */ /* 0x000fe40000000059 */
[----:B------:R-:W-:Y:S01]  /*5170*/  LOP3.LUT R45, R45, 0xffff0000, RZ, 0xc0, !PT ;  /* 0xffff00002d2d7812 */ /* 0x000fe200078ec0ff */
[----:B------:R-:W-:Y:S01]  /*5180*/  IMAD.U32 R79, R201, 0x10000, RZ ;  /* 0x00010000c94f7824 */ /* 0x000fe200078e00ff */
[----:B------:R-:W-:Y:S01]  /*5190*/  LOP3.LUT R90, R200, 0xffff0000, RZ, 0xc0, !PT ;  /* 0xffff0000c85a7812 */ /* 0x000fe200078ec0ff */
[----:B------:R-:W-:Y:S01]  /*51a0*/  IMAD.U32 R86, R168, 0x10000, RZ ;  /* 0x00010000a8567824 */ /* 0x000fe200078e00ff */
[C---:B------:R-:W-:Y:S01]  /*51b0*/  LOP3.LUT R87, R169.reuse, 0xffff0000, RZ, 0xc0, !PT ;  /* 0xffff0000a9577812 */ /* 0x040fe200078ec0ff */
[----:B------:R-:W-:Y:S01]  /*51c0*/  IMAD.U32 R169, R169, 0x10000, RZ ;  /* 0x00010000a9a97824 */ /* 0x000fe200078e00ff */
[----:B------:R-:W-:Y:S01]  /*51d0*/  LOP3.LUT R46, R46, 0xffff0000, RZ, 0xc0, !PT ;  /* 0xffff00002e2e7812 */ /* 0x000fe200078ec0ff */
[----:B------:R-:W-:Y:S01]  /*51e0*/  FMUL.FTZ R89, R45, R90 ;  /* 0x0000005a2d597220 */ /* 0x000fe20000410000 */
[----:B------:R-:W-:Y:S01]  /*51f0*/  LOP3.LUT R76, R47, 0xffff0000, RZ, 0xc0, !PT ;  /* 0xffff00002f4c7812 */ /* 0x000fe200078ec0ff */
[----:B------:R-:W-:Y:S01]  /*5200*/  FMUL.FTZ R45, R45, R87 ;  /* 0x000000572d2d7220 */ /* 0x000fe20000410000 */
[----:B------:R-:W-:Y:S01]  /*5210*/  LOP3.LUT R201, R201, 0xffff0000, RZ, 0xc0, !PT ;  /* 0xffff0000c9c97812 */ /* 0x000fe200078ec0ff */
[----:B------:R-:W-:Y:S01]  /*5220*/  FMUL.FTZ R94, R46, R79 ;  /* 0x0000004f2e5e7220 */ /* 0x000fe20000410000 */
[----:B------:R-:W-:Y:S01]  /*5230*/  FFMA.FTZ R89, R88, R87, -R89 ;  /* 0x0000005758597223 */ /* 0x000fe20000010859 */
[----:B------:R-:W-:Y:S01]  /*5240*/  FMUL.FTZ R46, R46, R86 ;  /* 0x000000562e2e7220 */ /* 0x000fe20000410000 */
[----:B------:R-:W-:Y:S01]  /*5250*/  LOP3.LUT R44, R44, 0xffff0000, RZ, 0xc0, !PT ;  /* 0xffff00002c2c7812 */ /* 0x000fe200078ec0ff */
[----:B------:R-:W-:Y:S01]  /*5260*/  FFMA.FTZ R88, R88, R90, R45 ;  /* 0x0000005a58587223 */ /* 0x000fe2000001002d */
[----:B------:R-:W-:Y:S01]  /*5270*/  LOP3.LUT R168, R168, 0xffff0000, RZ, 0xc0, !PT ;  /* 0xffff0000a8a87812 */ /* 0x000fe200078ec0ff */
[----:B------:R-:W-:-:S02]  /*5280*/  IMAD.U32 R45, R200, 0x10000, RZ ;  /* 0x00010000c82d7824 */ /* 0x000fc400078e00ff */
[C---:B------:R-:W-:Y:S01]  /*5290*/  FFMA.FTZ R94, R77.reuse, R86, -R94 ;  /* 0x000000564d5e7223 */ /* 0x040fe2000001085e */
[----:B------:R-:W-:Y:S01]  /*52a0*/  FFMA.FTZ R77, R77, R79, R46 ;  /* 0x0000004f4d4d7223 */ /* 0x000fe2000001002e */
[----:B------:R-:W-:Y:S02]  /*52b0*/  IMAD.U32 R47, R47, 0x10000, RZ ;  /* 0x000100002f2f7824 */ /* 0x000fe400078e00ff */
        /* <DEDUP_REMOVED lines=12> */
.L_x_7338:
[----:B------:R-:W-:Y:S05]  /*5380*/  BSYNC B3 ;  /* 0x0000000000037941 */ /* 0x000fea0003800000 */
.L_x_7337:
[----:B------:R-:W-:Y:S01]  /*5390*/  ULDC.64 UR4, c[0x0][0x2e8] ;  /* 0x0000ba0000047ab9 */ /* 0x000fe20000000a00 */
[----:B------:R-:W-:Y:S01]  /*53a0*/  ULDC.64 UR6, c[0x0][0x208] ;  /* 0x0000820000067ab9 */ /* 0x000fe20000000a00 */
[----:B------:R-:W-:-:S04]  /*53b0*/  LEA R76, P3, R82, UR4, 0x1 ;  /* 0x00000004524c7c11 */ /* 0x000fc8000f8608ff */
[----:B------:R-:W-:-:S05]  /*53c0*/  LEA.HI.X R77, R82, UR5, R83, 0x1, P3 ;  /* 0x00000005524d7c11 */ /* 0x000fca00098f0c53 */
[----:B--2---:R2:W-:Y:S04]  /*53d0*/  STG.E.128 desc[UR6][R76.64], R44 ;  /* 0x0000002c4c007986 */ /* 0x0045e8000c101d06 */
.L_x_7336:
[----:B------:R-:W-:Y:S05]  /*53e0*/  BSYNC B2 ;  /* 0x0000000000027941 */ /* 0x000fea0003800000 */
.L_x_7335:
[----:B------:R-:W-:Y:S05]  /*53f0*/  @P1 BRA `(.L_x_7334) ;  /* 0x0000000000e41947 */ /* 0x000fea0003800000 */
[----:B-12---:R1:W2:Y:S01]  /*5400*/  LDS.128 R44, [R5+0x25c00] ;  /* 0x025c0000052c7984 */ /* 0x0062a20000000c00 */
[----:B------:R-:W-:Y:S01]  /*5410*/  IADD3 R80, P3, R80, R13, RZ ;  /* 0x0000000d50507210 */ /* 0x000fe20007f7e0ff */
[----:B------:R-:W-:Y:S04]  /*5420*/  BSSY B2, `(.L_x_7339) ;  /* 0x0000031000027945 */ /* 0x000fe80003800000 */
[----:B------:R-:W-:Y:S01]  /*5430*/  IMAD.X R81, R81, 0x1, R8, P3 ;  /* 0x0000000151517824 */ /* 0x000fe200018e0608 */
[----:B------:R-:W-:-:S13]  /*5440*/  ISETP.GE.AND P3, PT, R220, R84, PT ;  /* 0x00000054dc00720c */ /* 0x000fda0003f66270 */
        /* <DEDUP_REMOVED lines=30> */
[----:B------:R-:W-:Y:S02]  /*5630*/  IMAD.U32 R74, R93, 0x10000, RZ ;  /* 0x000100005d4a7824 */ /* 0x000fe400078e00ff */
        /* <DEDUP_REMOVED lines=15> */
.L_x_7340:
[----:B------:R-:W-:Y:S05]  /*5730*/  BSYNC B2 ;  /* 0x0000000000027941 */ /* 0x000fea0003800000 */
.L_x_7339:
[----:B------:R-:W-:Y:S01]  /*5740*/  ULDC.64 UR4, c[0x0][0x2e8] ;  /* 0x0000ba0000047ab9 */ /* 0x000fe20000000a00 */
[----:B------:R-:W-:Y:S01]  /*5750*/  ULDC.64 UR6, c[0x0][0x208] ;  /* 0x0000820000067ab9 */ /* 0x000fe20000000a00 */
[----:B------:R-:W-:-:S04]  /*5760*/  LEA R72, P3, R80, UR4, 0x1 ;  /* 0x0000000450487c11 */ /* 0x000fc8000f8608ff */
[----:B------:R-:W-:-:S05]  /*5770*/  LEA.HI.X R73, R80, UR5, R81, 0x1, P3 ;  /* 0x0000000550497c11 */ /* 0x000fca00098f0c51 */
[----:B--2---:R4:W-:Y:S04]  /*5780*/  STG.E.128 desc[UR6][R72.64], R44 ;  /* 0x0000002c48007986 */ /* 0x0049e8000c101d06 */
.L_x_7334:
[----:B------:R-:W-:Y:S05]  /*5790*/  BSYNC B1 ;  /* 0x0000000000017941 */ /* 0x000fea0003800000 */
.L_x_7333:
[----:B------:R-:W-:Y:S01]  /*57a0*/  LOP3.LUT P3, RZ, R91, 0x8, RZ, 0xc0, !PT ;  /* 0x000000085bff7812 */ /* 0x000fe2000786c0ff */
[----:B------:R-:W-:-:S12]  /*57b0*/  BSSY B1, `(.L_x_7341) ;  /* 0x000007b000017945 */ /* 0x000fd80003800000 */
[----:B------:R-:W-:Y:S05]  /*57c0*/  @P3 BRA `(.L_x_7342) ;  /* 0x0000000400e43947 */ /* 0x000fea0003800000 */
[----:B----4-:R-:W-:Y:S01]  /*57d0*/  IADD3 R72, P3, P4, R128, R136, R16 ;  /* 0x0000008880487210 */ /* 0x010fe20007c7e010 */
[----:B------:R-:W-:Y:S03]  /*57e0*/  BSSY B2, `(.L_x_7343) ;  /* 0x000003c000027945 */ /* 0x000fe60003800000 */
[----:B------:R-:W-:Y:S01]  /*57f0*/  IADD3.X R73, R127, R92, R17, P3, P4 ;  /* 0x0000005c7f497210 */ /* 0x000fe20001fe8411 */
[----:B------:R-:W-:Y:S08]  /*5800*/  @P0 BRA `(.L_x_7344) ;  /* 0x0000000000e40947 */ /* 0x000ff00003800000 */
[----:B-123--:R1:W2:Y:S01]  /*5810*/  LDS.128 R44, [R5+0x21400] ;  /* 0x02140000052c7984 */ /* 0x00e2a20000000c00 */
        /* <DEDUP_REMOVED lines=50> */
.L_x_7346:
[----:B------:R-:W-:Y:S05]  /*5b40*/  BSYNC B3 ;  /* 0x0000000000037941 */ /* 0x000fea0003800000 */
.L_x_7345:
[----:B------:R-:W-:Y:S01]  /*5b50*/  ULDC.64 UR4, c[0x0][0x2e8] ;  /* 0x0000ba0000047ab9 */ /* 0x000fe20000000a00 */
[----:B------:R-:W-:Y:S01]  /*5b60*/  ULDC.64 UR6, c[0x0][0x208] ;  /* 0x0000820000067ab9 */ /* 0x000fe20000000a00 */
[----:B------:R-:W-:-:S04]  /*5b70*/  LEA R68, P3, R74, UR4, 0x1 ;  /* 0x000000044a447c11 */ /* 0x000fc8000f8608ff */
[----:B------:R-:W-:-:S05]  /*5b80*/  LEA.HI.X R69, R74, UR5, R75, 0x1, P3 ;  /* 0x000000054a457c11 */ /* 0x000fca00098f0c4b */
[----:B--2---:R4:W-:Y:S04]  /*5b90*/  STG.E.128 desc[UR6][R68.64], R44 ;  /* 0x0000002c44007986 */ /* 0x0049e8000c101d06 */
.L_x_7344:
[----:B------:R-:W-:Y:S05]  /*5ba0*/  BSYNC B2 ;  /* 0x0000000000027941 */ /* 0x000fea0003800000 */
.L_x_7343:
[----:B------:R-:W-:Y:S05]  /*5bb0*/  @P1 BRA `(.L_x_7342) ;  /* 0x0000000000e81947 */ /* 0x000fea0003800000 */
[----:B-1234-:R1:W2:Y:S01]  /*5bc0*/  LDS.128 R44, [R5+0x26c00] ;  /* 0x026c0000052c7984 */ /* 0x01e2a20000000c00 */
[----:B------:R-:W-:Y:S01]  /*5bd0*/  IADD3 R72, P3, R72, R13, RZ ;  /* 0x0000000d48487210 */ /* 0x000fe20007f7e0ff */
[----:B------:R-:W-:Y:S04]  /*5be0*/  BSSY B2, `(.L_x_7347) ;  /* 0x0000032000027945 */ /* 0x000fe80003800000 */
[----:B------:R-:W-:Y:S01]  /*5bf0*/  IMAD.X R73, R73, 0x1, R8, P3 ;  /* 0x0000000149497824 */ /* 0x000fe200018e0608 */
[----:B------:R-:W-:-:S13]  /*5c00*/  ISETP.GE.AND P3, PT, R220, R84, PT ;  /* 0x00000054dc00720c */ /* 0x000fda0003f66270 */
        /* <DEDUP_REMOVED lines=47> */
.L_x_7348:
[----:B------:R-:W-:Y:S05]  /*5f00*/  BSYNC B2 ;  /* 0x0000000000027941 */ /* 0x000fea0003800000 */
.L_x_7347:
[----:B------:R-:W-:Y:S01]  /*5f10*/  ULDC.64 UR4, c[0x0][0x2e8] ;  /* 0x0000ba0000047ab9 */ /* 0x000fe20000000a00 */
[----:B------:R-:W-:Y:S01]  /*5f20*/  ULDC.64 UR6, c[0x0][0x208] ;  /* 0x0000820000067ab9 */ /* 0x000fe20000000a00 */
[----:B------:R-:W-:-:S04]  /*5f30*/  LEA R64, P3, R72, UR4, 0x1 ;  /* 0x0000000448407c11 */ /* 0x000fc8000f8608ff */
[----:B------:R-:W-:-:S05]  /*5f40*/  LEA.HI.X R65, R72, UR5, R73, 0x1, P3 ;  /* 0x0000000548417c11 */ /* 0x000fca00098f0c49 */
[----:B--2---:R1:W-:Y:S04]  /*5f50*/  STG.E.128 desc[UR6][R64.64], R44 ;  /* 0x0000002c40007986 */ /* 0x0043e8000c101d06 */
.L_x_7342:
[----:B------:R-:W-:Y:S05]  /*5f60*/  BSYNC B1 ;  /* 0x0000000000017941 */ /* 0x000fea0003800000 */
.L_x_7341:
[----:B------:R-:W-:Y:S01]  /*5f70*/  LOP3.LUT P3, RZ, R91, 0x2, RZ, 0xc0, !PT ;  /* 0x000000025bff7812 */ /* 0x000fe2000786c0ff */
[----:B------:R-:W-:-:S12]  /*5f80*/  BSSY B1, `(.L_x_7349) ;  /* 0x000007c000017945 */ /* 0x000fd80003800000 */
[----:B------:R-:W-:Y:S05]  /*5f90*/  @P3 BRA `(.L_x_7350) ;  /* 0x0000000400e83947 */ /* 0x000fea0003800000 */
[----:B-1----:R-:W-:Y:S01]  /*5fa0*/  IADD3 R64, P3, P4, R130, R136, R16 ;  /* 0x0000008882407210 */ /* 0x002fe20007c7e010 */
[----:B------:R-:W-:Y:S03]  /*5fb0*/  BSSY B2, `(.L_x_7351) ;  /* 0x000003d000027945 */ /* 0x000fe60003800000 */
[----:B------:R-:W-:Y:S01]  /*5fc0*/  IADD3.X R65, R129, R92, R17, P3, P4 ;  /* 0x0000005c81417210 */ /* 0x000fe20001fe8411 */
[----:B------:R-:W-:Y:S08]  /*5fd0*/  @P0 BRA `(.L_x_7352) ;  /* 0x0000000000e80947 */ /* 0x000ff00003800000 */
[----:B--234-:R1:W2:Y:S01]  /*5fe0*/  LDS.128 R44, [R5+0x22400] ;  /* 0x02240000052c7984 */ /* 0x01c2a20000000c00 */
        /* <DEDUP_REMOVED lines=9> */
[----:B------:R-:W-:Y:S02]  /*6080*/  PRMT R191, R191, 0x5410, R68 ;  /* 0x00005410bfbf7816 */ /* 0x000fe40000000044 */
[----:B------:R-:W-:Y:S01]  /*6090*/  SHF.R.U64 R72, R60, 0x10, R61 ;  /* 0x000000103c487819 */ /* 0x000fe2000000123d */
[----:B------:R-:W-:Y:S01]  /*60a0*/  IMAD.U32 R60, R46, 0x10000, RZ ;  /* 0x000100002e3c7824 */ /* 0x000fe200078e00ff */
        /* <DEDUP_REMOVED lines=39> */
.L_x_7354:
[----:B------:R-:W-:Y:S05]  /*6320*/  BSYNC B3 ;  /* 0x0000000000037941 */ /* 0x000fea0003800000 */
.L_x_7353:
[----:B------:R-:W-:Y:S01]  /*6330*/  ULDC.64 UR4, c[0x0][0x2e8] ;  /* 0x0000ba0000047ab9 */ /* 0x000fe20000000a00 */
[----:B------:R-:W-:Y:S01]  /*6340*/  ULDC.64 UR6, c[0x0][0x208] ;  /* 0x0000820000067ab9 */ /* 0x000fe20000000a00 */
[----:B------:R-:W-:-:S04]  /*6350*/  LEA R60, P3, R66, UR4, 0x1 ;  /* 0x00000004423c7c11 */ /* 0x000fc8000f8608ff */
[----:B------:R-:W-:-:S05]  /*6360*/  LEA.HI.X R61, R66, UR5, R67, 0x1, P3 ;  /* 0x00000005423d7c11 */ /* 0x000fca00098f0c43 */
[----:B--2---:R1:W-:Y:S04]  /*6370*/  STG.E.128 desc[UR6][R60.64], R44 ;  /* 0x0000002c3c007986 */ /* 0x0043e8000c101d06 */
.L_x_7352:
[----:B------:R-:W-:Y:S05]  /*6380*/  BSYNC B2 ;  /* 0x0000000000027941 */ /* 0x000fea0003800000 */
.L_x_7351:
[----:B------:R-:W-:Y:S05]  /*6390*/  @P1 BRA `(.L_x_7350) ;  /* 0x0000000000e81947 */ /* 0x000fea0003800000 */
[----:B-1234-:R1:W2:Y:S01]  /*63a0*/  LDS.128 R44, [R5+0x27c00] ;  /* 0x027c0000052c7984 */ /* 0x01e2a20000000c00 */
[----:B------:R-:W-:Y:S01]  /*63b0*/  IADD3 R64, P3, R64, R13, RZ ;  /* 0x0000000d40407210 */ /* 0x000fe20007f7e0ff */
[----:B------:R-:W-:Y:S04]  /*63c0*/  BSSY B2, `(.L_x_7355) ;  /* 0x0000032000027945 */ /* 0x000fe80003800000 */
[----:B------:R-:W-:Y:S01]  /*63d0*/  IMAD.X R69, R65, 0x1, R8, P3 ;  /* 0x0000000141457824 */ /* 0x000fe200018e0608 */
[----:B------:R-:W-:-:S13]  /*63e0*/  ISETP.GE.AND P3, PT, R220, R84, PT ;  /* 0x00000054dc00720c */ /* 0x000fda0003f66270 */
        /* <DEDUP_REMOVED lines=47> */
.L_x_7356:
[----:B------:R-:W-:Y:S05]  /*66e0*/  BSYNC B2 ;  /* 0x0000000000027941 */ /* 0x000fea0003800000 */
.L_x_7355:
[----:B------:R-:W-:Y:S01]  /*66f0*/  ULDC.64 UR4, c[0x0][0x2e8] ;  /* 0x0000ba0000047ab9 */ /* 0x000fe20000000a00 */
[----:B------:R-:W-:Y:S01]  /*6700*/  ULDC.64 UR6, c[0x0][0x208] ;  /* 0x0000820000067ab9 */ /* 0x000fe20000000a00 */
[----:B------:R-:W-:-:S04]  /*6710*/  LEA R56, P3, R64, UR4, 0x1 ;  /* 0x0000000440387c11 */ /* 0x000fc8000f8608ff */
[----:B------:R-:W-:-:S05]  /*6720*/  LEA.HI.X R57, R64, UR5, R69, 0x1, P3 ;  /* 0x0000000540397c11 */ /* 0x000fca00098f0c45 */
[----:B--2---:R1:W-:Y:S04]  /*6730*/  STG.E.128 desc[UR6][R56.64], R44 ;  /* 0x0000002c38007986 */ /* 0x0043e8000c101d06 */
.L_x_7350:
[----:B------:R-:W-:Y:S05]  /*6740*/  BSYNC B1 ;  /* 0x0000000000017941 */ /* 0x000fea0003800000 */
.L_x_7349:
[----:B------:R-:W-:Y:S05]  /*6750*/  @P5 BRA `(.L_x_7357) ;  /* 0x0000005400985947 */ /* 0x000fea0003800000 */
[----:B------:R-:W-:Y:S01]  /*6760*/  IADD3 R136, P3, P4, R134, R136, R16 ;  /* 0x0000008886887210 */ /* 0x000fe20007c7e010 */
[----:B------:R-:W-:Y:S03]  /*6770*/  BSSY B1, `(.L_x_7358) ;  /* 0x000003d000017945 */ /* 0x000fe60003800000 */
[----:B-1----:R-:W-:Y:S01]  /*6780*/  IADD3.X R57, R133, R92, R17, P3, P4 ;  /* 0x0000005c85397210 */ /* 0x002fe20001fe8411 */
[----:B------:R-:W-:Y:S08]  /*6790*/  @P0 BRA `(.L_x_7359) ;  /* 0x0000000000e80947 */ /* 0x000ff00003800000 */
[----:B--234-:R1:W2:Y:S01]  /*67a0*/  LDS.128 R44, [R5+0x23400] ;  /* 0x02340000052c7984 */ /* 0x01c2a20000000c00 */
[----:B------:R-:W-:Y:S01]  /*67b0*/  ISETP.GE.AND P4, PT, R18, R84, PT ;  /* 0x000000541200720c */ /* 0x000fe20003f86270 */
[----:B------:R-:W-:Y:S01]  /*67c0*/  BSSY B2, `(.L_x_7360) ;  /* 0x0000031000027945 */ /* 0x000fe20003800000 */
[----:B------:R-:W-:-:S11]  /*67d0*/  IADD3 R63, P3, R136, R100, RZ ;  /* 0x00000064883f7210 */ /* 0x000fd60007f7e0ff */
        /* <DEDUP_REMOVED lines=15> */
[C---:B------:R-:W-:Y:S01]  /*68d0*/  LOP3.LUT R59, R174.reuse, 0xffff0000, RZ, 0xc0, !PT ;  /* 0xffff0000ae3b7812 */ /* 0x040fe200078ec0ff */
[----:B------:R-:W-:Y:S01]  /*68e0*/  IMAD.U32 R174, R174, 0x10000, RZ ;  /* 0x00010000aeae7824 */ /* 0x000fe200078e00ff */
[C---:B------:R-:W-:Y:S01]  /*68f0*/  LOP3.LUT R56, R176.reuse, 0xffff0000, RZ, 0xc0, !PT ;  /* 0xffff0000b0387812 */ /* 0x040fe200078ec0ff */
[----:B------:R-:W-:Y:S01]  /*6900*/  IMAD.U32 R176, R176, 0x10000, RZ ;  /* 0x00010000b0b07824 */ /* 0x000fe200078e00ff */
[----:B------:R-:W-:Y:S01]  /*6910*/  LOP3.LUT R53, R46, 0xffff0000, RZ, 0xc0, !PT ;  /* 0xffff00002e357812 */ /* 0x000fe200078ec0ff */
[----:B------:R-:W-:Y:S01]  /*6920*/  FMUL.FTZ R61, R47, R59 ;  /* 0x0000003b2f3d7220 */ /* 0x000fe20000410000 */
[----:B------:R-:W-:-:S02]  /*6930*/  IMAD.U32 R46, R45, 0x10000, RZ ;  /* 0x000100002d2e7824 */ /* 0x000fc400078e00ff */
[----:B------:R-:W-:Y:S01]  /*6940*/  FMUL.FTZ R62, R47, R56 ;  /* 0x000000382f3e7220 */ /* 0x000fe20000410000 */
[----:B------:R-:W-:Y:S01]  /*6950*/  LOP3.LUT R173, R173, 0xffff0000, RZ, 0xc0, !PT ;  /* 0xffff0000adad7812 */ /* 0x000fe200078ec0ff */
[C---:B------:R-:W-:Y:S01]  /*6960*/  FMUL.FTZ R47, R53.reuse, R60 ;  /* 0x0000003c352f7220 */ /* 0x040fe20000410000 */
[-C--:B------:R-:W-:Y:S01]  /*6970*/  FMUL.FTZ R53, R53, R58.reuse ;  /* 0x0000003a35357220 */ /* 0x080fe20000410000 */
[----:B------:R-:W-:Y:S01]  /*6980*/  LOP3.LUT R175, R175, 0xffff0000, RZ, 0xc0, !PT ;  /* 0xffff0000afaf7812 */ /* 0x000fe200078ec0ff */
[C---:B------:R-:W-:Y:S01]  /*6990*/  IMAD.U32 R45, R44.reuse, 0x10000, RZ ;  /* 0x000100002c2d7824 */ /* 0x040fe200078e00ff */
[----:B------:R-:W-:Y:S01]  /*69a0*/  LOP3.LUT R44, R44, 0xffff0000, RZ, 0xc0, !PT ;  /* 0xffff00002c2c7812 */ /* 0x000fe200078ec0ff */
[----:B------:R-:W-:Y:S01]  /*69b0*/  FFMA.FTZ R62, R46, R59, R62 ;  /* 0x0000003b2e3e7223 */ /* 0x000fe2000001003e */
[C---:B------:R-:W-:Y:S01]  /*69c0*/  FFMA.FTZ R58, R52.reuse, R58, -R47 ;  /* 0x0000003a343a7223 */ /* 0x040fe2000001082f */
[----:B------:R-:W-:Y:S01]  /*69d0*/  FFMA.FTZ R53, R52, R60, R53 ;  /* 0x0000003c34357223 */ /* 0x000fe20000010035 */
[C---:B------:R-:W-:Y:S01]  /*69e0*/  FMUL.FTZ R59, R55.reuse, R173 ;  /* 0x000000ad373b7220 */ /* 0x040fe20000410000 */
[-C--:B------:R-:W-:Y:S01]  /*69f0*/  FMUL.FTZ R52, R55, R175.reuse ;  /* 0x000000af37347220 */ /* 0x080fe20000410000 */
[----:B------:R-:W-:Y:S01]  /*6a00*/  FFMA.FTZ R61, R46, R56, -R61 ;  /* 0x000000382e3d7223 */ /* 0x000fe2000001083d */
        /* <DEDUP_REMOVED lines=12> */
.L_x_7361:
[----:B------:R-:W-:Y:S05]  /*6ad0*/  BSYNC B2 ;  /* 0x0000000000027941 */ /* 0x000fea0003800000 */
.L_x_7360:
[----:B------:R-:W-:Y:S01]  /*6ae0*/  ULDC.64 UR4, c[0x0][0x2e8] ;  /* 0x0000ba0000047ab9 */ /* 0x000fe20000000a00 */
[----:B------:R-:W-:Y:S01]  /*6af0*/  IMAD.X R54, R57, 0x1, R14, P3 ;  /* 0x0000000139367824 */ /* 0x000fe200018e060e */
[----:B------:R-:W-:Y:S01]  /*6b00*/  LEA R52, P3, R63, UR4, 0x1 ;  /* 0x000000043f347c11 */ /* 0x000fe2000f8608ff */
[----:B------:R-:W-:-:S03]  /*6b10*/  ULDC.64 UR6, c[0x0][0x208] ;  /* 0x0000820000067ab9 */ /* 0x000fc60000000a00 */
[----:B------:R-:W-:-:S05]  /*6b20*/  LEA.HI.X R53, R63, UR5, R54, 0x1, P3 ;  /* 0x000000053f357c11 */ /* 0x000fca00098f0c36 */
[----:B--2---:R1:W-:Y:S04]  /*6b30*/  STG.E.128 desc[UR6][R52.64], R44 ;  /* 0x0000002c34007986 */ /* 0x0043e8000c101d06 */
.L_x_7359:
[----:B------:R-:W-:Y:S05]  /*6b40*/  BSYNC B1 ;  /* 0x0000000000017941 */ /* 0x000fea0003800000 */
.L_x_7358:
[----:B------:R-:W-:Y:S05]  /*6b50*/  @P1 BRA `(.L_x_7357) ;  /* 0x0000005000981947 */ /* 0x000fea0003800000 */
[----:B-1234-:R1:W2:Y:S01]  /*6b60*/  LDS.128 R44, [R5+0x28c00] ;  /* 0x028c0000052c7984 */ /* 0x01e2a20000000c00 */
[----:B------:R-:W-:Y:S01]  /*6b70*/  ISETP.GE.AND P4, PT, R220, R84, PT ;  /* 0x00000054dc00720c */ /* 0x000fe20003f86270 */
[----:B------:R-:W-:Y:S01]  /*6b80*/  BSSY B1, `(.L_x_7362) ;  /* 0x0000031000017945 */ /* 0x000fe20003800000 */
[----:B------:R-:W-:-:S11]  /*6b90*/  IADD3 R56, P3, R136, R13, RZ ;  /* 0x0000000d88387210 */ /* 0x000fd60007f7e0ff */
        /* <DEDUP_REMOVED lines=47> */
.L_x_7363:
[----:B------:R-:W-:Y:S05]  /*6e90*/  BSYNC B1 ;  /* 0x0000000000017941 */ /* 0x000fea0003800000 */
.L_x_7362:
[----:B------:R-:W-:Y:S01]  /*6ea0*/  ULDC.64 UR4, c[0x0][0x2e8] ;  /* 0x0000ba0000047ab9 */ /* 0x000fe20000000a00 */
[----:B------:R-:W-:Y:S01]  /*6eb0*/  IMAD.X R57, R57, 0x1, R8, P3 ;  /* 0x0000000139397824 */ /* 0x000fe200018e0608 */
[----:B------:R-:W-:Y:S01]  /*6ec0*/  LEA R48, P3, R56, UR4, 0x1 ;  /* 0x0000000438307c11 */ /* 0x000fe2000f8608ff */
[----:B------:R-:W-:-:S03]  /*6ed0*/  ULDC.64 UR6, c[0x0][0x208] ;  /* 0x0000820000067ab9 */ /* 0x000fc60000000a00 */
[----:B------:R-:W-:-:S05]  /*6ee0*/  LEA.HI.X R49, R56, UR5, R57, 0x1, P3 ;  /* 0x0000000538317c11 */ /* 0x000fca00098f0c39 */
[----:B--2---:R1:W-:Y:S01]  /*6ef0*/  STG.E.128 desc[UR6][R48.64], R44 ;  /* 0x0000002c30007986 */ /* 0x0043e2000c101d06 */
[----:B------:R-:W-:Y:S05]  /*6f00*/  BRA `(.L_x_7357) ;  /* 0x0000004c00ac7947 */ /* 0x000fea0003800000 */
.L_x_7301:
[C---:B------:R-:W-:Y:S01]  /*6f10*/  VIADD R44, R22.reuse, 0x20 ;  /* 0x00000020162c7836 */ /* 0x040fe20000000000 */
[----:B------:R-:W-:Y:S01]  /*6f20*/  ULDC.64 UR4, c[0x0][0x208] ;  /* 0x0000820000047ab9 */ /* 0x000fe20000000a00 */
[----:B------:R-:W-:-:S03]  /*6f30*/  VIADD R52, R22, 0x80 ;  /* 0x0000008016347836 */ /* 0x000fc60000000000 */
[----:B------:R-:W-:Y:S01]  /*6f40*/  ISETP.GE.AND P4, PT, R44, R4, PT ;  /* 0x000000042c00720c */ /* 0x000fe20003f86270 */
[----:B------:R-:W-:-:S03]  /*6f50*/  VIADD R44, R22, 0x40 ;  /* 0x00000040162c7836 */ /* 0x000fc60000000000 */
[----:B------:R-:W-:-:S13]  /*6f60*/  ISETP.GE.OR P4, PT, R16, R84, P4 ;  /* 0x000000541000720c */ /* 0x000fda0002786670 */
[----:B------:R-:W-:Y:S01]  /*6f70*/  @!P4 IADD3 R50, P2, P3, R106, R96, R38 ;  /* 0x000000606a32c210 */ /* 0x000fe20007b5e026 */
[----:B------:R-:W1:Y:S03]  /*6f80*/  @!P4 LDC.64 R60, c[0x0][0x3e8] ;  /* 0x0000fa00ff3ccb82 */ /* 0x000e660000000a00 */
[----:B0-----:R-:W-:Y:S02]  /*6f90*/  @!P4 IADD3.X R51, R27, R3, R41, P2, P3 ;  /* 0x000000031b33c210 */ /* 0x001fe400017e6429 */
[----:B------:R-:W-:-:S03]  /*6fa0*/  @!P4 IADD3 R48, P2, P3, R112, R94, R32 ;  /* 0x0000005e7030c210 */ /* 0x000fc60007b5e020 */
[----:B------:R-:W0:Y:S01]  /*6fb0*/  @!P4 LDC.64 R62, c[0x0][0x400] ;  /* 0x00010000ff3ecb82 */ /* 0x000e220000000a00 */
[----:B------:R-:W-:Y:S02]  /*6fc0*/  @!P4 IADD3.X R49, R21, R0, R35, P2, P3 ;  /* 0x000000001531c210 */ /* 0x000fe400017e6423 */
[----:B------:R-:W-:-:S04]  /*6fd0*/  ISETP.GE.AND P3, PT, R44, R4, PT ;  /* 0x000000042c00720c */ /* 0x000fc80003f66270 */
[----:B------:R-:W-:-:S13]  /*6fe0*/  ISETP.GE.OR P3, PT, R16, R84, P3 ;  /* 0x000000541000720c */ /* 0x000fda0001f66670 */
[----:B------:R-:W-:Y:S01]  /*6ff0*/  @!P3 IADD3 R46, P2, P5, R106, R37, R96 ;  /* 0x000000256a2eb210 */ /* 0x000fe20007d5e060 */
[----:B------:R-:W2:Y:S03]  /*7000*/  @!P3 LDC.64 R68, c[0x0][0x3e8] ;  /* 0x0000fa00ff44bb82 */ /* 0x000ea60000000a00 */
[----:B------:R-:W-:Y:S02]  /*7010*/  @!P3 IADD3.X R47, R27, R40, R3, P2, P5 ;  /* 0x000000281b2fb210 */ /* 0x000fe400017ea403 */
[----:B------:R-:W-:-:S03]  /*7020*/  @!P3 IADD3 R44, P2, P5, R112, R31, R94 ;  /* 0x0000001f702cb210 */ /* 0x000fc60007d5e05e */
[----:B------:R-:W3:Y:S01]  /*7030*/  @!P3 LDC.64 R70, c[0x0][0x400] ;  /* 0x00010000ff46bb82 */ /* 0x000ee20000000a00 */
[----:B------:R-:W-:Y:S02]  /*7040*/  @!P3 IADD3.X R45, R21, R34, R0, P2, P5 ;  /* 0x00000022152db210 */ /* 0x000fe400017ea400 */
[----:B------:R-:W-:-:S04]  /*7050*/  ISETP.GE.AND P2, PT, R52, R4, PT ;  /* 0x000000043400720c */ /* 0x000fc80003f46270 */
[----:B------:R-:W-:-:S13]  /*7060*/  ISETP.GE.OR P2, PT, R16, R84, P2 ;  /* 0x000000541000720c */ /* 0x000fda0001746670 */
[----:B------:R-:W-:Y:S01]  /*7070*/  @!P2 IADD3 R74, P5, P6, R106, R36, R96 ;  /* 0x000000246a4aa210 */ /* 0x000fe20007ebe060 */
[----:B------:R-:W4:Y:S03]  /*7080*/  @!P2 LDC.64 R76, c[0x0][0x3e8] ;  /* 0x0000fa00ff4cab82 */ /* 0x000f260000000a00 */
[----:B------:R-:W-:Y:S02]  /*7090*/  @!P2 IADD3.X R75, R27, R39, R3, P5, P6 ;  /* 0x000000271b4ba210 */ /* 0x000fe40002fec403 */
[----:B------:R-:W-:-:S03]  /*70a0*/  @!P2 IADD3 R72, P5, P6, R112, R30, R94 ;  /* 0x0000001e7048a210 */ /* 0x000fc60007ebe05e */
[----:B------:R-:W4:Y:S01]  /*70b0*/  @!P2 LDC.64 R78, c[0x0][0x400] ;  /* 0x00010000ff4eab82 */ /* 0x000f220000000a00 */
[----:B------:R-:W-:Y:S02]  /*70c0*/  @!P2 IADD3.X R73, R21, R33, R0, P5, P6 ;  /* 0x000000211549a210 */ /* 0x000fe40002fec400 */
[----:B------:R-:W-:-:S04]  /*70d0*/  ISETP.GE.AND P5, PT, R22, R4, PT ;  /* 0x000000041600720c */ /* 0x000fc80003fa6270 */
[----:B------:R-:W-:-:S13]  /*70e0*/  ISETP.GE.OR P5, PT, R16, R84, P5 ;  /* 0x000000541000720c */ /* 0x000fda0002fa6670 */
[----:B------:R-:W1:Y:S01]  /*70f0*/  @!P5 LDC.64 R52, c[0x0][0x3e8] ;  /* 0x0000fa00ff34db82 */ /* 0x000e620000000a00 */
[----:B------:R-:W-:-:S05]  /*7100*/  @!P5 IADD3 R54, P6, R106, R96, RZ ;  /* 0x000000606a36d210 */ /* 0x000fca0007fde0ff */
[----:B------:R-:W-:Y:S01]  /*7110*/  @!P5 IMAD.X R55, R3, 0x1, R27, P6 ;  /* 0x000000010337d824 */ /* 0x000fe200030e061b */
[----:B-1----:R-:W-:-:S04]  /*7120*/  @!P5 LEA R52, P6, R54, R52, 0x1 ;  /* 0x000000343634d211 */ /* 0x002fc800078c08ff */
[----:B------:R-:W-:Y:S02]  /*7130*/  @!P5 LEA.HI.X R53, R54, R53, R55, 0x1, P6 ;  /* 0x000000353635d211 */ /* 0x000fe400030f0c37 */
[----:B------:R-:W1:Y:S01]  /*7140*/  @!P5 LDC.64 R54, c[0x0][0x400] ;  /* 0x00010000ff36db82 */ /* 0x000e620000000a00 */
[----:B------:R-:W-:-:S05]  /*7150*/  @!P5 IADD3 R56, P6, R112, R94, RZ ;  /* 0x0000005e7038d210 */ /* 0x000fca0007fde0ff */
[----:B------:R-:W-:Y:S01]  /*7160*/  @!P5 IMAD.X R57, R0, 0x1, R21, P6 ;  /* 0x000000010039d824 */ /* 0x000fe200030e0615 */
[----:B-1----:R-:W-:-:S04]  /*7170*/  @!P5 LEA R54, P6, R56, R54, 0x1 ;  /* 0x000000363836d211 */ /* 0x002fc800078c08ff */
[----:B------:R-:W-:Y:S02]  /*7180*/  @!P5 LEA.HI.X R55, R56, R55, R57, 0x1, P6 ;  /* 0x000000373837d211 */ /* 0x000fe400030f0c39 */
[----:B------:R-:W-:-:S04]  /*7190*/  @!P4 LEA R60, P6, R50, R60, 0x1 ;  /* 0x0000003c323cc211 */ /* 0x000fc800078c08ff */
[----:B------:R-:W-:Y:S02]  /*71a0*/  @!P4 LEA.HI.X R61, R50, R61, R51, 0x1, P6 ;  /* 0x0000003d323dc211 */ /* 0x000fe400030f0c33 */
[----:B------:R-:W-:Y:S02]  /*71b0*/  CS2R R50, SRZ ;  /* 0x0000000000327805 */ /* 0x000fe4000001ff00 */
[----:B0-----:R-:W-:-:S04]  /*71c0*/  @!P4 LEA R62, P6, R48, R62, 0x1 ;  /* 0x0000003e303ec211 */ /* 0x001fc800078c08ff */
[----:B------:R-:W-:Y:S02]  /*71d0*/  @!P4 LEA.HI.X R63, R48, R63, R49, 0x1, P6 ;  /* 0x0000003f303fc211 */ /* 0x000fe400030f0c31 */
[----:B------:R-:W-:Y:S02]  /*71e0*/  CS2R R48, SRZ ;  /* 0x0000000000307805 */ /* 0x000fe4000001ff00 */
[----:B--2---:R-:W-:-:S04]  /*71f0*/  @!P3 LEA R68, P6, R46, R68, 0x1 ;  /* 0x000000442e44b211 */ /* 0x004fc800078c08ff */
[----:B------:R-:W-:Y:S02]  /*7200*/  @!P3 LEA.HI.X R69, R46, R69, R47, 0x1, P6 ;  /* 0x000000452e45b211 */ /* 0x000fe400030f0c2f */
[----:B------:R-:W-:Y:S02]  /*7210*/  CS2R R46, SRZ ;  /* 0x00000000002e7805 */ /* 0x000fe4000001ff00 */
[C---:B---3--:R-:W-:Y:S01]  /*7220*/  @!P3 LEA R70, P6, R44.reuse, R70, 0x1 ;  /* 0x000000462c46b211 */ /* 0x048fe200078c08ff */
[----:B------:R0:W5:Y:S03]  /*7230*/  @!P5 LDG.E.128 R48, desc[UR4][R54.64] ;  /* 0x000000043630d981 */ /* 0x000166000c1e1d00 */
[----:B------:R-:W-:Y:S02]  /*7240*/  @!P3 LEA.HI.X R71, R44, R71, R45, 0x1, P6 ;  /* 0x000000472c47b211 */ /* 0x000fe400030f0c2d */
[----:B------:R-:W-:-:S02]  /*7250*/  CS2R R44, SRZ ;  /* 0x00000000002c7805 */ /* 0x000fc4000001ff00 */
[----:B------:R-:W-:Y:S02]  /*7260*/  CS2R R58, SRZ ;  /* 0x00000000003a7805 */ /* 0x000fe4000001ff00 */
[----:B------:R-:W-:Y:S02]  /*7270*/  CS2R R56, SRZ ;  /* 0x0000000000387805 */ /* 0x000fe4000001ff00 */
[----:B------:R1:W5:Y:S01]  /*7280*/  @!P5 LDG.E.128 R44, desc[UR4][R52.64] ;  /* 0x00000004342cd981 */ /* 0x000362000c1e1d00 */
[----:B0-----:R-:W-:Y:S02]  /*7290*/  CS2R R54, SRZ ;  /* 0x0000000000367805 */ /* 0x001fe4000001ff00 */
[----:B------:R-:W-:Y:S02]  /*72a0*/  CS2R R66, SRZ ;  /* 0x0000000000427805 */ /* 0x000fe4000001ff00 */
[----:B------:R-:W-:Y:S01]  /*72b0*/  CS2R R64, SRZ ;  /* 0x0000000000407805 */ /* 0x000fe2000001ff00 */
[----:B------:R0:W5:Y:S05]  /*72c0*/  @!P4 LDG.E.128 R56, desc[UR4][R62.64] ;  /* 0x000000043e38c981 */ /* 0x00016a000c1e1d00 */
[----:B------:R-:W5:Y:S01]  /*72d0*/  @!P3 LDG.E.128 R64, desc[UR4][R70.64] ;  /* 0x000000044640b981 */ /* 0x000f62000c1e1d00 */
[----:B-1----:R-:W-:-:S02]  /*72e0*/  CS2R R52, SRZ ;  /* 0x0000000000347805 */ /* 0x002fc4000001ff00 */
[----:B0-----:R-:W-:-:S04]  /*72f0*/  CS2R R62, SRZ ;  /* 0x00000000003e7805 */ /* 0x001fc8000001ff00 */
[----:B------:R0:W5:Y:S02]  /*7300*/  @!P4 LDG.E.128 R52, desc[UR4][R60.64] ;  /* 0x000000043c34c981 */ /* 0x000164000c1e1d00 */
[----:B0-----:R-:W-:-:S06]  /*7310*/  CS2R R60, SRZ ;  /* 0x00000000003c7805 */ /* 0x001fcc000001ff00 */
[----:B------:R0:W5:Y:S01]  /*7320*/  @!P3 LDG.E.128 R60, desc[UR4][R68.64] ;  /* 0x00000004443cb981 */ /* 0x000162000c1e1d00 */
[----:B----4-:R-:W-:Y:S01]  /*7330*/  @!P2 LEA R76, P3, R74, R76, 0x1 ;  /* 0x0000004c4a4ca211 */ /* 0x010fe200078608ff */
[----:B------:R-:W-:-:S03]  /*7340*/  VIADD R81, R22, 0x60 ;  /* 0x0000006016517836 */ /* 0x000fc60000000000 */
[----:B------:R-:W-:Y:S02]  /*7350*/  @!P2 LEA.HI.X R77, R74, R77, R75, 0x1, P3 ;  /* 0x0000004d4a4da211 */ /* 0x000fe400018f0c4b */
[----:B------:R-:W-:-:S04]  /*7360*/  @!P2 LEA R78, P3, R72, R78, 0x1 ;  /* 0x0000004e484ea211 */ /* 0x000fc800078608ff */
[----:B------:R-:W-:Y:S02]  /*7370*/  @!P2 LEA.HI.X R79, R72, R79, R73, 0x1, P3 ;  /* 0x0000004f484fa211 */ /* 0x000fe400018f0c49 */
[----:B------:R-:W-:-:S04]  /*7380*/  ISETP.GE.AND P3, PT, R81, R4, PT ;  /* 0x000000045100720c */ /* 0x000fc80003f66270 */
[----:B------:R-:W-:Y:S02]  /*7390*/  ISETP.GE.OR P3, PT, R16, R84, P3 ;  /* 0x000000541000720c */ /* 0x000fe40001f66670 */
[----:B------:R-:W-:Y:S02]  /*73a0*/  CS2R R70, SRZ ;  /* 0x0000000000467805 */ /* 0x000fe4000001ff00 */
[----:B0-----:R-:W-:Y:S02]  /*73b0*/  CS2R R68, SRZ ;  /* 0x0000000000447805 */ /* 0x001fe4000001ff00 */
[----:B------:R-:W-:Y:S02]  /*73c0*/  CS2R R74, SRZ ;  /* 0x00000000004a7805 */ /* 0x000fe4000001ff00 */
[----:B------:R-:W-:Y:S01]  /*73d0*/  CS2R R72, SRZ ;  /* 0x0000000000487805 */ /* 0x000fe2000001ff00 */
[----:B------:R-:W-:Y:S01]  /*73e0*/  VIADD R80, R22, 0xa0 ;  /* 0x000000a016507836 */ /* 0x000fe20000000000 */
[----:B------:R-:W-:Y:S01]  /*73f0*/  BSSY B1, `(.L_x_7364) ;  /* 0x0000021000017945 */ /* 0x000fe20003800000 */
[----:B------:R0:W5:Y:S04]  /*7400*/  @!P2 LDG.E.128 R68, desc[UR4][R76.64] ;  /* 0x000000044c44a981 */ /* 0x000168000c1e1d00 */
[----:B------:R1:W5:Y:S01]  /*7410*/  @!P2 LDG.E.128 R72, desc[UR4][R78.64] ;  /* 0x000000044e48a981 */ /* 0x000362000c1e1d00 */
[----:B------:R-:W-:-:S02]  /*7420*/  ISETP.GE.AND P2, PT, R80, R4, PT ;  /* 0x000000045000720c */ /* 0x000fc40003f46270 */
[----:B------:R-:W-:Y:S02]  /*7430*/  CS2R R82, SRZ ;  /* 0x0000000000527805 */ /* 0x000fe4000001ff00 */
[----:B------:R-:W-:Y:S02]  /*7440*/  CS2R R80, SRZ ;  /* 0x0000000000507805 */ /* 0x000fe4000001ff00 */
[----:B------:R-:W-:Y:S02]  /*7450*/  ISETP.GE.OR P2, PT, R16, R84, P2 ;  /* 0x000000541000720c */ /* 0x000fe40001746670 */
[----:B0-----:R-:W-:Y:S02]  /*7460*/  CS2R R76, SRZ ;  /* 0x00000000004c7805 */ /* 0x001fe4000001ff00 */
[----:B-1----:R-:W-:Y:S01]  /*7470*/  CS2R R78, SRZ ;  /* 0x00000000004e7805 */ /* 0x002fe2000001ff00 */
[----:B------:R-:W-:Y:S08]  /*7480*/  @P3 BRA `(.L_x_7365) ;  /* 0x00000000005c3947 */ /* 0x000ff00003800000 */
[----:B------:R-:W0:Y:S01]  /*7490*/  LDC.64 R80, c[0x0][0x3f8] ;  /* 0x0000fe00ff507b82 */ /* 0x000e220000000a00 */
[----:B------:R-:W-:Y:S01]  /*74a0*/  IMAD.MOV.U32 R78, RZ, RZ, R96 ;  /* 0x000000ffff4e7224 */ /* 0x000fe200078e0060 */
[----:B------:R-:W-:Y:S01]  /*74b0*/  ULDC.64 UR4, c[0x0][0x3e8] ;  /* 0x0000fa0000047ab9 */ /* 0x000fe20000000a00 */
[----:B------:R-:W-:Y:S01]  /*74c0*/  IMAD.MOV.U32 R79, RZ, RZ, R3 ;  /* 0x000000ffff4f7224 */ /* 0x000fe200078e0003 */
[----:B------:R-:W-:Y:S01]  /*74d0*/  ULDC.64 UR6, c[0x0][0x400] ;  /* 0x0001000000067ab9 */ /* 0x000fe20000000a00 */
[----:B------:R-:W-:Y:S01]  /*74e0*/  IMAD.MOV.U32 R82, RZ, RZ, R94 ;  /* 0x000000ffff527224 */ /* 0x000fe200078e005e */
[----:B------:R-:W-:Y:S01]  /*74f0*/  ULDC.64 UR8, c[0x0][0x208] ;  /* 0x0000820000087ab9 */ /* 0x000fe20000000a00 */
[----:B------:R-:W-:Y:S01]  /*7500*/  IMAD.MOV.U32 R83, RZ, RZ, R0 ;  /* 0x000000ffff537224 */ /* 0x000fe200078e0000 */
[----:B------:R-:W1:Y:S01]  /*7510*/  LDC.64 R76, c[0x0][0x408] ;  /* 0x00010200ff4c7b82 */ /* 0x000e620000000a00 */
[----:B0-----:R-:W-:-:S04]  /*7520*/  IMAD.WIDE.U32 R78, R80, 0x60, R78 ;  /* 0x00000060504e7825 */ /* 0x001fc800078e004e */
[----:B------:R-:W-:Y:S01]  /*7530*/  IMAD R81, R81, 0x60, RZ ;  /* 0x0000006051517824 */ /* 0x000fe200078e02ff */
[----:B------:R-:W-:Y:S01]  /*7540*/  IADD3 R80, P3, R106, R78, RZ ;  /* 0x0000004e6a507210 */ /* 0x000fe20007f7e0ff */
[----:B-1----:R-:W-:-:S03]  /*7550*/  IMAD.WIDE.U32 R82, R76, 0x60, R82 ;  /* 0x000000604c527825 */ /* 0x002fc600078e0052 */
[----:B------:R-:W-:Y:S01]  /*7560*/  IADD3.X R79, R27, R79, R81, P3, !PT ;  /* 0x0000004f1b4f7210 */ /* 0x000fe20001ffe451 */
[----:B------:R-:W-:Y:S01]  /*7570*/  IMAD R77, R77, 0x60, RZ ;  /* 0x000000604d4d7824 */ /* 0x000fe200078e02ff */
[----:B------:R-:W-:-:S04]  /*7580*/  IADD3 R78, P3, R112, R82, RZ ;  /* 0x00000052704e7210 */ /* 0x000fc80007f7e0ff */
[----:B------:R-:W-:Y:S02]  /*7590*/  IADD3.X R83, R21, R83, R77, P3, !PT ;  /* 0x0000005315537210 */ /* 0x000fe40001ffe44d */
[----:B------:R-:W-:-:S04]  /*75a0*/  LEA R76, P3, R80, UR4, 0x1 ;  /* 0x00000004504c7c11 */ /* 0x000fc8000f8608ff */
[----:B------:R-:W-:Y:S02]  /*75b0*/  LEA.HI.X R77, R80, UR5, R79, 0x1, P3 ;  /* 0x00000005504d7c11 */ /* 0x000fe400098f0c4f */
[----:B------:R-:W-:-:S04]  /*75c0*/  LEA R80, P3, R78, UR6, 0x1 ;  /* 0x000000064e507c11 */ /* 0x000fc8000f8608ff */
[----:B------:R-:W-:Y:S02]  /*75d0*/  LEA.HI.X R81, R78, UR7, R83, 0x1, P3 ;  /* 0x000000074e517c11 */ /* 0x000fe400098f0c53 */
[----:B------:R-:W5:Y:S04]  /*75e0*/  LDG.E.128 R76, desc[UR8][R76.64] ;  /* 0x000000084c4c7981 */ /* 0x000f68000c1e1d00 */
[----:B------:R-:W5:Y:S03]  /*75f0*/  LDG.E.128 R80, desc[UR8][R80.64] ;  /* 0x0000000850507981 */ /* 0x000f66000c1e1d00 */
.L_x_7365:
[----:B------:R-:W-:Y:S05]  /*7600*/  BSYNC B1 ;  /* 0x0000000000017941 */ /* 0x000fea0003800000 */
.L_x_7364:
[----:B------:R-:W-:Y:S01]  /*7610*/  BSSY B1, `(.L_x_7366) ;  /* 0x000001c000017945 */ /* 0x000fe20003800000 */
[----:B------:R-:W-:Y:S02]  /*7620*/  ISETP.GE.AND P3, PT, R16, R84, PT ;  /* 0x000000541000720c */ /* 0x000fe40003f66270 */
[----:B------:R-:W-:Y:S02]  /*7630*/  CS2R R86, SRZ ;  /* 0x0000000000567805 */ /* 0x000fe4000001ff00 */
[----:B------:R-:W-:Y:S02]  /*7640*/  CS2R R84, SRZ ;  /* 0x0000000000547805 */ /* 0x000fe4000001ff00 */
[----:B------:R-:W-:Y:S02]  /*7650*/  CS2R R90, SRZ ;  /* 0x00000000005a7805 */ /* 0x000fe4000001ff00 */
[----:B------:R-:W-:Y:S01]  /*7660*/  CS2R R88, SRZ ;  /* 0x0000000000587805 */ /* 0x000fe2000001ff00 */
[----:B------:R-:W-:Y:S06]  /*7670*/  @P2 BRA `(.L_x_7367) ;  /* 0x0000000000542947 */ /* 0x000fec0003800000 */
[----:B------:R-:W0:Y:S01]  /*7680*/  LDC.64 R84, c[0x0][0x3f8] ;  /* 0x0000fe00ff547b82 */ /* 0x000e220000000a00 */
[----:B------:R-:W-:Y:S01]  /*7690*/  IMAD.MOV.U32 R97, RZ, RZ, R3 ;  /* 0x000000ffff617224 */ /* 0x000fe200078e0003 */
[----:B------:R-:W-:Y:S01]  /*76a0*/  ULDC.64 UR4, c[0x0][0x3e8] ;  /* 0x0000fa0000047ab9 */ /* 0x000fe20000000a00 */
[----:B------:R-:W-:Y:S01]  /*76b0*/  IMAD.MOV.U32 R95, RZ, RZ, R0 ;  /* 0x000000ffff5f7224 */ /* 0x000fe200078e0000 */
[----:B------:R-:W-:Y:S01]  /*76c0*/  ULDC.64 UR6, c[0x0][0x400] ;  /* 0x0001000000067ab9 */ /* 0x000fe20000000a00 */
[----:B------:R-:W-:-:S03]  /*76d0*/  ULDC.64 UR8, c[0x0][0x208] ;  /* 0x0000820000087ab9 */ /* 0x000fc60000000a00 */
        /* <DEDUP_REMOVED lines=12> */
[----:B------:R-:W-:Y:S01]  /*77a0*/  LEA.HI.X R89, R0, UR7, R95, 0x1, P2 ;  /* 0x0000000700597c11 */ /* 0x000fe200090f0c5f */
[----:B------:R-:W5:Y:S05]  /*77b0*/  LDG.E.128 R84, desc[UR8][R84.64] ;  /* 0x0000000854547981 */ /* 0x000f6a000c1e1d00 */
[----:B------:R-:W5:Y:S03]  /*77c0*/  LDG.E.128 R88, desc[UR8][R88.64] ;  /* 0x0000000858587981 */ /* 0x000f66000c1e1d00 */
.L_x_7367:
[----:B------:R-:W-:Y:S05]  /*77d0*/  BSYNC B1 ;  /* 0x0000000000017941 */ /* 0x000fea0003800000 */
.L_x_7366:
[----:B-----5:R-:W-:Y:S01]  /*77e0*/  IMAD.MOV.U32 R0, RZ, RZ, R78 ;  /* 0x000000ffff007224 */ /* 0x020fe200078e004e */
[----:B------:R-:W-:Y:S01]  /*77f0*/  ULOP3.LUT UR4, UR60, 0x1, URZ, 0xfc, !UPT ;  /* 0x000000013c047892 */ /* 0x000fe2000f8efc3f */
[----:B------:R-:W-:Y:S02]  /*7800*/  IMAD.MOV.U32 R3, RZ, RZ, R79 ;  /* 0x000000ffff037224 */ /* 0x000fe400078e004f */
[----:B------:R-:W-:Y:S01]  /*7810*/  IMAD.MOV.U32 R93, RZ, RZ, R76 ;  /* 0x000000ffff5d7224 */ /* 0x000fe200078e004c */
[----:B------:R-:W-:Y:S01]  /*7820*/  UISETP.NE.AND UP0, UPT, UR4, 0x3, UPT ;  /* 0x000000030400788c */ /* 0x000fe2000bf05270 */
[----:B------:R-:W-:Y:S01]  /*7830*/  IMAD.MOV.U32 R94, RZ, RZ, R77 ;  /* 0x000000ffff5e7224 */ /* 0x000fe200078e004d */
[----:B------:R-:W-:Y:S01]  /*7840*/  PRMT R175, R0, 0x5410, R3 ;  /* 0x0000541000af7816 */ /* 0x000fe20000000003 */
[----:B------:R-:W-:Y:S02]  /*7850*/  IMAD.MOV.U32 R0, RZ, RZ, R82 ;  /* 0x000000ffff007224 */ /* 0x000fe400078e0052 */
[----:B------:R-:W-:Y:S01]  /*7860*/  IMAD.MOV.U32 R3, RZ, RZ, R83 ;  /* 0x000000ffff037224 */ /* 0x000fe200078e0053 */
[----:B------:R-:W-:Y:S01]  /*7870*/  PRMT R176, R93, 0x5410, R94 ;  /* 0x000054105db07816 */ /* 0x000fe2000000005e */
[----:B------:R-:W-:Y:S01]  /*7880*/  IMAD.MOV.U32 R93, RZ, RZ, R80 ;  /* 0x000000ffff5d7224 */ /* 0x000fe200078e0050 */
[----:B------:R-:W-:Y:S01]  /*7890*/  PLOP3.LUT P2, PT, PT, PT, UP0, 0x80, 0x0 ;  /* 0x000000000000781c */ /* 0x000fe20003f4f008 */
        /* <DEDUP_REMOVED lines=71> */
.L_x_7368:
        /* <DEDUP_REMOVED lines=8> */
.L_x_7669:
[----:B------:R-:W-:Y:S05]  /*7d90*/  BSYNC B1 ;  /* 0x0000000000017941 */ /* 0x000fea0003800000 */
.L_x_7369:
[----:B------:R-:W-:Y:S01]  /*7da0*/  ISETP.GE.OR P4, PT, R22, R4, P0 ;  /* 0x000000041600720c */ /* 0x000fe20000786670 */
[----:B------:R-:W-:Y:S01]  /*7db0*/  BSSY B1, `(.L_x_7371) ;  /* 0x0000095000017945 */ /* 0x000fe20003800000 */
[----:B0-----:R-:W-:-:S11]  /*7dc0*/  IMAD.IADD R151, R150, 0x1, -R122 ;  /* 0x0000000196977824 */ /* 0x001fd600078e0a7a */
[----:B------:R-:W-:Y:S05]  /*7dd0*/  @P4 BRA `(.L_x_7372) ;  /* 0x0000000800484947 */ /* 0x000fea0003800000 */
[----:B------:R-:W3:Y:S01]  /*7de0*/  LDL R92, [R1+0x4] ;  /* 0x00000400015c7983 */ /* 0x000ee20000100800 */
[----:B------:R-:W-:Y:S01]  /*7df0*/  IMAD.SHL.U32 R94, R22, 0x40, RZ ;  /* 0x00000040165e7824 */ /* 0x000fe200078e00ff */
[----:B------:R-:W-:Y:S01]  /*7e00*/  BSSY B2, `(.L_x_7373) ;  /* 0x000007c000027945 */ /* 0x000fe20003800000 */
[----:B------:R-:W0:Y:S03]  /*7e10*/  S2R R96, SR_TID.X ;  /* 0x0000000000607919 */ /* 0x000e260000002100 */
[----:B------:R-:W-:-:S04]  /*7e20*/  LOP3.LUT R94, R94, 0x1c0, RZ, 0xc0, !PT ;  /* 0x000001c05e5e7812 */ /* 0x000fc800078ec0ff */
[----:B------:R-:W-:Y:S01]  /*7e30*/  SHF.R.U32.HI R94, RZ, 0x3, R94 ;  /* 0x00000003ff5e7819 */ /* 0x000fe2000001165e */
[----:B0-----:R-:W-:-:S05]  /*7e40*/  VIADD R96, R96, 0xffffff80 ;  /* 0xffffff8060607836 */ /* 0x001fca0000000000 */
[----:B------:R-:W-:-:S04]  /*7e50*/  SHF.R.S32.HI R95, RZ, 0x1f, R96 ;  /* 0x0000001fff5f7819 */ /* 0x000fc80000011460 */
[----:B------:R-:W-:Y:S01]  /*7e60*/  LEA.HI R95, R95, R96, RZ, 0x6 ;  /* 0x000000605f5f7211 */ /* 0x000fe200078f30ff */
[----:B------:R-:W-:-:S04]  /*7e70*/  IMAD.SHL.U32 R96, R22, 0x40, RZ ;  /* 0x0000004016607824 */ /* 0x000fc800078e00ff */
[----:B------:R-:W-:-:S05]  /*7e80*/  IMAD.SHL.U32 R95, R95, 0x8, RZ ;  /* 0x000000085f5f7824 */ /* 0x000fca00078e00ff */
[----:B------:R-:W-:Y:S02]  /*7e90*/  LOP3.LUT R95, R95, 0xfffffe00, RZ, 0xc0, !PT ;  /* 0xfffffe005f5f7812 */ /* 0x000fe400078ec0ff */
        /* <DEDUP_REMOVED lines=8> */
[----:B------:R-:W-:Y:S02]  /*7f20*/  LOP3.LUT R93, R174, 0x38, RZ, 0xc0, !PT ;  /* 0x00000038ae5d7812 */ /* 0x000fe400078ec0ff */
        /* <DEDUP_REMOVED lines=10> */
[----:B------:R-:W3:Y:S01]  /*7fd0*/  LDS.128 R92, [R92+0x1e400] ;  /* 0x01e400005c5c7984 */ /* 0x000ee20000000c00 */
        /* <DEDUP_REMOVED lines=8> */
[----:B------:R-:W-:Y:S02]  /*8060*/  SHF.R.U64 R49, R50, 0x10, R51 ;  /* 0x0000001032317819 */ /* 0x000fe40000001233 */
[----:B------:R-:W-:Y:S02]  /*8070*/  PRMT R50, R179, 0x5432, R46 ;  /* 0x00005432b3327816 */ /* 0x000fe4000000002e */
[----:B------:R-:W-:Y:S02]  /*8080*/  SHF.R.U32.HI R47, RZ, 0x10, R47 ;  /* 0x00000010ff2f7819 */ /* 0x000fe4000001162f */
[----:B------:R-:W-:Y:S01]  /*8090*/  PRMT R46, R180, 0x5410, R177 ;  /* 0x00005410b42e7816 */ /* 0x000fe200000000b1 */
[----:B------:R-:W-:Y:S01]  /*80a0*/  IMAD.U32 R177, R45, 0x10000, RZ ;  /* 0x000100002db17824 */ /* 0x000fe200078e00ff */
[----:B------:R-:W-:-:S02]  /*80b0*/  SHF.R.U32.HI R51, RZ, 0x10, R51 ;  /* 0x00000010ff337819 */ /* 0x000fc40000011633 */
[----:B------:R-:W-:Y:S01]  /*80c0*/  PRMT R47, R181, 0x5410, R47 ;  /* 0x00005410b52f7816 */ /* 0x000fe2000000002f */
[----:B0-----:R-:W-:Y:S01]  /*80d0*/  IMAD.U32 R181, R97, 0x10000, RZ ;  /* 0x0001000061b57824 */ /* 0x001fe200078e00ff */
[----:B------:R-:W-:Y:S01]  /*80e0*/  PRMT R48, R178, 0x5432, R48 ;  /* 0x00005432b2307816 */ /* 0x000fe20000000030 */
[----:B------:R-:W-:Y:S01]  /*80f0*/  IMAD.U32 R180, R46, 0x10000, RZ ;  /* 0x000100002eb47824 */ /* 0x000fe200078e00ff */
[----:B------:R-:W-:Y:S01]  /*8100*/  PRMT R49, R179, 0x5410, R49 ;  /* 0x00005410b3317816 */ /* 0x000fe20000000031 */
[----:B---3--:R-:W-:Y:S01]  /*8110*/  IMAD.U32 R179, R93, 0x10000, RZ ;  /* 0x000100005db37824 */ /* 0x008fe200078e00ff */
[----:B------:R-:W-:Y:S01]  /*8120*/  PRMT R51, R178, 0x5410, R51 ;  /* 0x00005410b2337816 */ /* 0x000fe20000000033 */
[-C--:B------:R-:W-:Y:S01]  /*8130*/  FMUL.FTZ R178, R181, R180.reuse ;  /* 0x000000b4b5b27220 */ /* 0x080fe20000410000 */
        /* <DEDUP_REMOVED lines=72> */
.L_x_7374:
[----:B------:R-:W-:Y:S05]  /*85c0*/  BSYNC B2 ;  /* 0x0000000000027941 */ /* 0x000fea0003800000 */
.L_x_7373:
[----:B------:R-:W-:Y:S01]  /*85d0*/  SHF.R.S32.HI R44, RZ, 0x1f, R22 ;  /* 0x0000001fff2c7819 */ /* 0x000fe20000011416 */
[----:B------:R-:W-:Y:S01]  /*85e0*/  ULDC.64 UR4, c[0x0][0x2e8] ;  /* 0x0000ba0000047ab9 */ /* 0x000fe20000000a00 */
[----:B------:R-:W-:Y:S01]  /*85f0*/  ISETP.GE.AND P4, PT, R174, R150, PT ;  /* 0x00000096ae00720c */ /* 0x000fe20003f86270 */
[----:B------:R-:W-:Y:S02]  /*8600*/  ULDC.64 UR6, c[0x0][0x208] ;  /* 0x0000820000067ab9 */ /* 0x000fe40000000a00 */
[-C--:B--2---:R-:W-:Y:S02]  /*8610*/  IMAD R46, R44, R138.reuse, RZ ;  /* 0x0000008a2c2e7224 */ /* 0x084fe400078e02ff */
[----:B------:R-:W-:-:S04]  /*8620*/  IMAD.WIDE.U32 R44, R22, R138, R136 ;  /* 0x0000008a162c7225 */ /* 0x000fc800078e0088 */
[----:B------:R-:W-:-:S04]  /*8630*/  IMAD R46, R22, R139, R46 ;  /* 0x0000008b162e7224 */ /* 0x000fc800078e022e */
[----:B------:R-:W-:Y:S01]  /*8640*/  IMAD.IADD R45, R46, 0x1, R45 ;  /* 0x000000012e2d7824 */ /* 0x000fe200078e022d */
[--C-:B------:R-:W-:Y:S02]  /*8650*/  @!P4 SHF.R.S32.HI R47, RZ, 0x1f, R174.reuse ;  /* 0x0000001fff2fc819 */ /* 0x100fe400000114ae */
[----:B------:R-:W-:-:S04]  /*8660*/  @!P4 IADD3 R174, P5, P6, R100, R44, R174 ;  /* 0x0000002c64aec210 */ /* 0x000fc80007ebe0ae */
[----:B------:R-:W-:Y:S02]  /*8670*/  @!P4 IADD3.X R47, R14, R45, R47, P5, P6 ;  /* 0x0000002d0e2fc210 */ /* 0x000fe40002fec42f */
[----:B------:R-:W-:-:S04]  /*8680*/  IADD3 R46, P5, P6, R100, R44, R20 ;  /* 0x0000002c642e7210 */ /* 0x000fc80007ebe014 */
[----:B------:R-:W-:Y:S02]  /*8690*/  IADD3.X R45, R14, R45, R9, P5, P6 ;  /* 0x0000002d0e2d7210 */ /* 0x000fe40002fec409 */
[----:B------:R-:W-:-:S04]  /*86a0*/  LEA R44, P5, R46, UR4, 0x1 ;  /* 0x000000042e2c7c11 */ /* 0x000fc8000f8a08ff */
[----:B------:R-:W-:Y:S02]  /*86b0*/  LEA.HI.X R45, R46, UR5, R45, 0x1, P5 ;  /* 0x000000052e2d7c11 */ /* 0x000fe4000a8f0c2d */
[----:B------:R-:W-:-:S03]  /*86c0*/  @!P4 LEA R46, P5, R174, UR4, 0x1 ;  /* 0x00000004ae2ecc11 */ /* 0x000fc6000f8a08ff */
[----:B---3--:R3:W-:Y:S01]  /*86d0*/  STG.E.128 desc[UR6][R44.64], R92 ;  /* 0x0000005c2c007986 */ /* 0x0087e2000c101d06 */
[----:B------:R-:W-:-:S05]  /*86e0*/  @!P4 LEA.HI.X R47, R174, UR5, R47, 0x1, P5 ;  /* 0x00000005ae2fcc11 */ /* 0x000fca000a8f0c2f */
[----:B0-----:R3:W-:Y:S04]  /*86f0*/  @!P4 STG.E.128 desc[UR6][R46.64], R96 ;  /* 0x000000602e00c986 */ /* 0x0017e8000c101d06 */
.L_x_7372:
[----:B------:R-:W-:Y:S05]  /*8700*/  BSYNC B1 ;  /* 0x0000000000017941 */ /* 0x000fea0003800000 */
.L_x_7371:
[----:B---3--:R-:W-:Y:S01]  /*8710*/  VIADD R46, R22, 0x20 ;  /* 0x00000020162e7836 */ /* 0x008fe20000000000 */
[----:B------:R-:W-:Y:S04]  /*8720*/  BSSY B1, `(.L_x_7375) ;  /* 0x0000090000017945 */ /* 0x000fe80003800000 */
[----:B------:R-:W-:-:S13]  /*8730*/  ISETP.GE.OR P4, PT, R46, R4, P0 ;  /* 0x000000042e00720c */ /* 0x000fda0000786670 */
[----:B------:R-:W-:Y:S05]  /*8740*/  @P4 BRA `(.L_x_7376) ;  /* 0x0000000800344947 */ /* 0x000fea0003800000 */
[----:B------:R-:W3:Y:S04]  /*8750*/  LDL R44, [R1+0x4] ;  /* 0x00000400012c7983 */ /* 0x000ee80000100800 */
[----:B------:R-:W4:Y:S01]  /*8760*/  LDL R47, [R1+0x3c] ;  /* 0x00003c00012f7983 */ /* 0x000f220000100800 */
[----:B--2---:R-:W-:Y:S01]  /*8770*/  IMAD.WIDE.U32 R92, R46, R138, R136 ;  /* 0x0000008a2e5c7225 */ /* 0x004fe200078e0088 */
[----:B------:R-:W-:Y:S03]  /*8780*/  BSSY B2, `(.L_x_7377) ;  /* 0x000007d000027945 */ /* 0x000fe60003800000 */
[----:B------:R-:W-:Y:S01]  /*8790*/  VIADD R48, R22, 0x20 ;  /* 0x0000002016307836 */ /* 0x000fe20000000000 */
[----:B------:R-:W-:-:S03]  /*87a0*/  IADD3 R94, P4, P5, R100, R92, R20 ;  /* 0x0000005c645e7210 */ /* 0x000fc60007d9e014 */
[----:B------:R-:W-:-:S05]  /*87b0*/  IMAD.SHL.U32 R48, R48, 0x40, RZ ;  /* 0x0000004030307824 */ /* 0x000fca00078e00ff */
[----:B------:R-:W-:Y:S02]  /*87c0*/  LOP3.LUT R48, R48, 0x1c0, RZ, 0xc0, !PT ;  /* 0x000001c030307812 */ /* 0x000fe400078ec0ff */
[----:B---3--:R-:W-:Y:S01]  /*87d0*/  LOP3.LUT P6, RZ, R44, 0x1, RZ, 0xc0, !PT ;  /* 0x000000012cff7812 */ /* 0x008fe200078cc0ff */
[----:B------:R-:W-:-:S04]  /*87e0*/  IMAD R44, R155, R138, RZ ;  /* 0x0000008a9b2c7224 */ /* 0x000fc800078e02ff */
[----:B------:R-:W-:Y:S01]  /*87f0*/  IMAD R45, R46, R139, R44 ;  /* 0x0000008b2e2d7224 */ /* 0x000fe200078e022c */
[----:B------:R-:W-:Y:S01]  /*8800*/  SEL R44, R122, R151, !P6 ;  /* 0x000000977a2c7207 */ /* 0x000fe20007000000 */
[----:B------:R-:W-:Y:S02]  /*8810*/  VIADD R46, R22, 0x20 ;  /* 0x00000020162e7836 */ /* 0x000fe40000000000 */
[----:B------:R-:W-:Y:S01]  /*8820*/  IMAD.IADD R96, R93, 0x1, R45 ;  /* 0x000000015d607824 */ /* 0x000fe200078e022d */
[----:B------:R-:W-:Y:S01]  /*8830*/  SHF.R.S32.HI R45, RZ, 0x1f, R44 ;  /* 0x0000001fff2d7819 */ /* 0x000fe2000001142c */
[----:B------:R-:W-:-:S03]  /*8840*/  IMAD.SHL.U32 R46, R46, 0x40, RZ ;  /* 0x000000402e2e7824 */ /* 0x000fc600078e00ff */
[----:B------:R-:W-:Y:S02]  /*8850*/  LEA.HI R45, R45, R44, RZ, 0x4 ;  /* 0x0000002c2d2d7211 */ /* 0x000fe400078f20ff */
[----:B------:R-:W-:Y:S02]  /*8860*/  LOP3.LUT R46, R46, 0x1c0, RZ, 0xc0, !PT ;  /* 0x000001c02e2e7812 */ /* 0x000fe400078ec0ff */
[----:B------:R-:W-:Y:S02]  /*8870*/  LEA.HI.SX32 R97, R45, R10, 0x1c ;  /* 0x0000000a2d617211 */ /* 0x000fe400078fe2ff */
[----:B------:R-:W-:Y:S02]  /*8880*/  SHF.R.U32.HI R46, RZ, 0x3, R46 ;  /* 0x00000003ff2e7819 */ /* 0x000fe4000001162e */
[----:B------:R-:W-:Y:S02]  /*8890*/  SHF.R.S32.HI R45, RZ, 0x1f, R97 ;  /* 0x0000001fff2d7819 */ /* 0x000fe40000011461 */
[----:B------:R-:W-:-:S02]  /*88a0*/  IADD3.X R95, R14, R96, R9, P4, P5 ;  /* 0x000000600e5f7210 */ /* 0x000fc400027ea409 */
[----:B------:R-:W-:Y:S01]  /*88b0*/  LEA.HI R45, R45, R97, RZ, 0x3 ;  /* 0x000000612d2d7211 */ /* 0x000fe200078f18ff */
[----:B------:R-:W-:-:S03]  /*88c0*/  IMAD.SHL.U32 R97, R97, 0x8, RZ ;  /* 0x0000000861617824 */ /* 0x000fc600078e00ff */
[----:B------:R-:W-:Y:S02]  /*88d0*/  SHF.R.S32.HI R45, RZ, 0x3, R45 ;  /* 0x00000003ff2d7819 */ /* 0x000fe4000001142d */
[----:B------:R-:W-:-:S03]  /*88e0*/  LOP3.LUT R44, R48, 0x38, R97, 0xf8, !PT ;  /* 0x00000038302c7812 */ /* 0x000fc600078ef861 */
[----:B----4-:R-:W-:Y:S01]  /*88f0*/  IMAD R45, R45, 0x2c00, R47 ;  /* 0x00002c002d2d7824 */ /* 0x010fe200078e022f */
        /* <DEDUP_REMOVED lines=10> */
[----:B0-----:R-:W-:Y:S01]  /*89a0*/  IMAD.U32 R177, R49, 0x10000, RZ ;  /* 0x0001000031b17824 */ /* 0x001fe200078e00ff */
[----:B------:R-:W-:Y:S02]  /*89b0*/  SHF.R.U32.HI R52, RZ, 0x10, R53 ;  /* 0x00000010ff347819 */ /* 0x000fe40000011635 */
[----:B------:R-:W-:Y:S02]  /*89c0*/  SHF.R.U64 R53, R54, 0x10, R55 ;  /* 0x0000001036357819 */ /* 0x000fe40000001237 */
[--C-:B------:R-:W-:Y:S02]  /*89d0*/  SHF.R.U64 R54, R56, 0x10, R57.reuse ;  /* 0x0000001038367819 */ /* 0x100fe40000001239 */
[----:B------:R-:W-:Y:S02]  /*89e0*/  SHF.R.U32.HI R57, RZ, 0x10, R57 ;  /* 0x00000010ff397819 */ /* 0x000fe40000011639 */
[----:B------:R-:W-:-:S02]  /*89f0*/  SHF.R.U32.HI R99, RZ, 0x10, R55 ;  /* 0x00000010ff637819 */ /* 0x000fc40000011637 */
[----:B------:R-:W-:Y:S02]  /*8a00*/  PRMT R55, R188, 0x5410, R53 ;  /* 0x00005410bc377816 */ /* 0x000fe40000000035 */
[----:B------:R-:W-:Y:S01]  /*8a10*/  PRMT R53, R190, 0x5410, R57 ;  /* 0x00005410be357816 */ /* 0x000fe20000000039 */
[----:B--2---:R-:W-:Y:S01]  /*8a20*/  IMAD.U32 R57, R45, 0x10000, RZ ;  /* 0x000100002d397824 */ /* 0x004fe200078e00ff */
[----:B------:R-:W-:Y:S02]  /*8a30*/  PRMT R52, R189, 0x5432, R52 ;  /* 0x00005432bd347816 */ /* 0x000fe40000000034 */
[--C-:B------:R-:W-:Y:S01]  /*8a40*/  SHF.R.U64 R56, R58, 0x10, R59.reuse ;  /* 0x000000103a387819 */ /* 0x100fe2000000123b */
[----:B------:R-:W-:Y:S01]  /*8a50*/  IMAD.U32 R174, R53, 0x10000, RZ ;  /* 0x0001000035ae7824 */ /* 0x000fe200078e00ff */
[----:B------:R-:W-:Y:S01]  /*8a60*/  SHF.R.U32.HI R58, RZ, 0x10, R59 ;  /* 0x00000010ff3a7819 */ /* 0x000fe2000001163b */
[----:B------:R-:W-:Y:S01]  /*8a70*/  IMAD.U32 R59, R52, 0x10000, RZ ;  /* 0x00010000343b7824 */ /* 0x000fe200078e00ff */
[----:B------:R-:W-:Y:S01]  /*8a80*/  LOP3.LUT R49, R49, 0xffff0000, RZ, 0xc0, !PT ;  /* 0xffff000031317812 */ /* 0x000fe200078ec0ff */
[----:B------:R-:W-:Y:S01]  /*8a90*/  FMUL.FTZ R178, R177, R174 ;  /* 0x000000aeb1b27220 */ /* 0x000fe20000410000 */
[----:B------:R-:W-:Y:S01]  /*8aa0*/  PRMT R99, R189, 0x5410, R99 ;  /* 0x00005410bd637816 */ /* 0x000fe20000000063 */
[-C--:B------:R-:W-:Y:S01]  /*8ab0*/  FMUL.FTZ R177, R177, R59.reuse ;  /* 0x0000003bb1b17220 */ /* 0x080fe20000410000 */
[----:B------:R-:W-:Y:S01]  /*8ac0*/  PRMT R98, R188, 0x5432, R98 ;  /* 0x00005432bc627816 */ /* 0x000fe20000000062 */
[----:B------:R-:W-:-:S02]  /*8ad0*/  FFMA.FTZ R59, R57, R59, -R178 ;  /* 0x0000003b393b7223 */ /* 0x000fc400000108b2 */
[----:B------:R-:W-:Y:S01]  /*8ae0*/  FFMA.FTZ R57, R57, R174, R177 ;  /* 0x000000ae39397223 */ /* 0x000fe200000100b1 */
[----:B------:R-:W-:Y:S02]  /*8af0*/  LOP3.LUT R174, R53, 0xffff0000, RZ, 0xc0, !PT ;  /* 0xffff000035ae7812 */ /* 0x000fe400078ec0ff */
[----:B------:R-:W-:Y:S02]  /*8b00*/  LOP3.LUT R177, R52, 0xffff0000, RZ, 0xc0, !PT ;  /* 0xffff000034b17812 */ /* 0x000fe400078ec0ff */
[----:B------:R-:W-:Y:S01]  /*8b10*/  LOP3.LUT R52, R45, 0xffff0000, RZ, 0xc0, !PT ;  /* 0xffff00002d347812 */ /* 0x000fe200078ec0ff */
[C---:B------:R-:W-:Y:S02]  /*8b20*/  FMUL.FTZ R53, R49.reuse, R174 ;  /* 0x000000ae31357220 */ /* 0x040fe40000410000 */
[-C--:B------:R-:W-:Y:S01]  /*8b30*/  FMUL.FTZ R45, R49, R177.reuse ;  /* 0x000000b1312d7220 */ /* 0x080fe20000410000 */
[----:B------:R-:W-:Y:S01]  /*8b40*/  PRMT R49, R192, 0x5432, R54 ;  /* 0x00005432c0317816 */ /* 0x000fe20000000036 */
[----:B------:R-:W-:Y:S01]  /*8b50*/  FFMA.FTZ R53, R52, R177, -R53 ;  /* 0x000000b134357223 */ /* 0x000fe20000010835 */
[----:B------:R-:W-:-:S02]  /*8b60*/  IMAD.U32 R177, R51, 0x10000, RZ ;  /* 0x0001000033b17824 */ /* 0x000fc400078e00ff */
[----:B------:R-:W-:Y:S01]  /*8b70*/  FFMA.FTZ R52, R52, R174, R45 ;  /* 0x000000ae34347223 */ /* 0x000fe2000001002d */
[----:B------:R-:W-:Y:S01]  /*8b80*/  PRMT R45, R191, 0x5432, R58 ;  /* 0x00005432bf2d7816 */ /* 0x000fe2000000003a */
[----:B------:R-:W-:Y:S01]  /*8b90*/  IMAD.U32 R58, R99, 0x10000, RZ ;  /* 0x00010000633a7824 */ /* 0x000fe200078e00ff */
[----:B------:R-:W-:Y:S01]  /*8ba0*/  PRMT R54, R190, 0x5432, R56 ;  /* 0x00005432be367816 */ /* 0x000fe20000000038 */
[----:B------:R-:W-:Y:S01]  /*8bb0*/  IMAD.U32 R56, R47, 0x10000, RZ ;  /* 0x000100002f387824 */ /* 0x000fe200078e00ff */
[----:B------:R-:W-:Y:S01]  /*8bc0*/  LOP3.LUT R51, R51, 0xffff0000, RZ, 0xc0, !PT ;  /* 0xffff000033337812 */ /* 0x000fe200078ec0ff */
[----:B------:R-:W-:Y:S01]  /*8bd0*/  IMAD.U32 R174, R45, 0x10000, RZ ;  /* 0x000100002dae7824 */ /* 0x000fe200078e00ff */
[----:B------:R-:W-:Y:S02]  /*8be0*/  F2FP.BF16.F32.PACK_AB R53, R53, R59 ;  /* 0x0000003b3535723e */ /* 0x000fe400000010ff */
[----:B------:R-:W-:Y:S01]  /*8bf0*/  F2FP.BF16.F32.PACK_AB R52, R52, R57 ;  /* 0x000000393434723e */ /* 0x000fe200000010ff */
[C---:B------:R-:W-:Y:S01]  /*8c00*/  FMUL.FTZ R178, R177.reuse, R174 ;  /* 0x000000aeb1b27220 */ /* 0x040fe20000410000 */
[----:B------:R-:W-:-:S03]  /*8c10*/  FMUL.FTZ R177, R177, R58 ;  /* 0x0000003ab1b17220 */ /* 0x000fc60000410000 */
[C---:B------:R-:W-:Y:S01]  /*8c20*/  FFMA.FTZ R58, R56.reuse, R58, -R178 ;  /* 0x0000003a383a7223 */ /* 0x040fe200000108b2 */
[----:B------:R-:W-:Y:S01]  /*8c30*/  FFMA.FTZ R56, R56, R174, R177 ;  /* 0x000000ae38387223 */ /* 0x000fe200000100b1 */
[----:B------:R-:W-:Y:S01]  /*8c40*/  LOP3.LUT R174, R99, 0xffff0000, RZ, 0xc0, !PT ;  /* 0xffff000063ae7812 */ /* 0x000fe200078ec0ff */
[C---:B------:R-:W-:Y:S01]  /*8c50*/  IMAD.U32 R177, R98.reuse, 0x10000, RZ ;  /* 0x0001000062b17824 */ /* 0x040fe200078e00ff */
[----:B------:R-:W-:Y:S02]  /*8c60*/  LOP3.LUT R99, R45, 0xffff0000, RZ, 0xc0, !PT ;  /* 0xffff00002d637812 */ /* 0x000fe400078ec0ff */
[----:B------:R-:W-:Y:S02]  /*8c70*/  LOP3.LUT R45, R47, 0xffff0000, RZ, 0xc0, !PT ;  /* 0xffff00002f2d7812 */ /* 0x000fe400078ec0ff */
[----:B------:R-:W-:Y:S01]  /*8c80*/  LOP3.LUT R98, R98, 0xffff0000, RZ, 0xc0, !PT ;  /* 0xffff000062627812 */ /* 0x000fe200078ec0ff */
        /* <DEDUP_REMOVED lines=8> */
[----:B------:R-:W-:Y:S01]  /*8d10*/  IMAD.U32 R51, R44, 0x10000, RZ ;  /* 0x000100002c337824 */ /* 0x000fe200078e00ff */
[----:B------:R-:W-:Y:S01]  /*8d20*/  F2FP.BF16.F32.PACK_AB R56, R45, R56 ;  /* 0x000000382d38723e */ /* 0x000fe200000010ff */
[C---:B------:R-:W-:Y:S01]  /*8d30*/  FMUL.FTZ R178, R174.reuse, R99 ;  /* 0x00000063aeb27220 */ /* 0x040fe20000410000 */
[----:B------:R-:W-:Y:S01]  /*8d40*/  FMUL.FTZ R174, R174, R177 ;  /* 0x000000b1aeae7220 */ /* 0x000fe20000410000 */
[----:B------:R-:W-:Y:S01]  /*8d50*/  F2FP.BF16.F32.PACK_AB R47, R47, R58 ;  /* 0x0000003a2f2f723e */ /* 0x000fe200000010ff */
[----:B------:R-:W-:-:S02]  /*8d60*/  IMAD.MOV.U32 R45, RZ, RZ, R53 ;  /* 0x000000ffff2d7224 */ /* 0x000fc400078e0035 */
[C---:B------:R-:W-:Y:S01]  /*8d70*/  FFMA.FTZ R178, R51.reuse, R177, -R178 ;  /* 0x000000b133b27223 */ /* 0x040fe200000108b2 */
[----:B------:R-:W-:Y:S01]  /*8d80*/  FFMA.FTZ R174, R51, R99, R174 ;  /* 0x0000006333ae7223 */ /* 0x000fe200000100ae */
[----:B------:R-:W-:Y:S01]  /*8d90*/  LOP3.LUT R51, R44, 0xffff0000, RZ, 0xc0, !PT ;  /* 0xffff00002c337812 */ /* 0x000fe200078ec0ff */
[CC--:B------:R-:W-:Y:S01]  /*8da0*/  FMUL.FTZ R44, R48.reuse, R49.reuse ;  /* 0x00000031302c7220 */ /* 0x0c0fe20000410000 */
[-C--:B------:R-:W-:Y:S01]  /*8db0*/  FMUL.FTZ R48, R48, R98.reuse ;  /* 0x0000006230307220 */ /* 0x080fe20000410000 */
[C---:B------:R-:W-:Y:S01]  /*8dc0*/  IMAD.U32 R177, R50.reuse, 0x10000, RZ ;  /* 0x0001000032b17824 */ /* 0x040fe200078e00ff */
[----:B------:R-:W-:Y:S01]  /*8dd0*/  LOP3.LUT R50, R50, 0xffff0000, RZ, 0xc0, !PT ;  /* 0xffff000032327812 */ /* 0x000fe200078ec0ff */
[C---:B------:R-:W-:Y:S01]  /*8de0*/  FFMA.FTZ R44, R51.reuse, R98, -R44 ;  /* 0x00000062332c7223 */ /* 0x040fe2000001082c */
        /* <DEDUP_REMOVED lines=17> */
[----:B------:R-:W-:-:S03]  /*8f00*/  F2FP.BF16.F32.PACK_AB R48, R48, R174 ;  /* 0x000000ae3030723e */ /* 0x000fc600000010ff */
[----:B------:R-:W-:Y:S01]  /*8f10*/  F2FP.BF16.F32.PACK_AB R99, R49, R99 ;  /* 0x000000633163723e */ /* 0x000fe200000010ff */
[----:B------:R-:W-:Y:S01]  /*8f20*/  IMAD.MOV.U32 R49, RZ, RZ, R52 ;  /* 0x000000ffff317224 */ /* 0x000fe200078e0034 */
[----:B------:R-:W-:-:S03]  /*8f30*/  F2FP.BF16.F32.PACK_AB R50, R50, R177 ;  /* 0x000000b13232723e */ /* 0x000fc600000010ff */
[----:B------:R-:W-:-:S07]  /*8f40*/  IMAD.MOV.U32 R46, RZ, RZ, R99 ;  /* 0x000000ffff2e7224 */ /* 0x000fce00078e0063 */
.L_x_7378:
[----:B------:R-:W-:Y:S05]  /*8f50*/  BSYNC B2 ;  /* 0x0000000000027941 */ /* 0x000fea0003800000 */
.L_x_7377:
[----:B------:R-:W-:Y:S01]  /*8f60*/  ISETP.GE.AND P4, PT, R97, R150, PT ;  /* 0x000000966100720c */ /* 0x000fe20003f86270 */
[----:B------:R-:W-:Y:S01]  /*8f70*/  ULDC.64 UR4, c[0x0][0x2e8] ;  /* 0x0000ba0000047ab9 */ /* 0x000fe20000000a00 */
[----:B------:R-:W-:-:S11]  /*8f80*/  ULDC.64 UR6, c[0x0][0x208] ;  /* 0x0000820000067ab9 */ /* 0x000fd60000000a00 */
[--C-:B------:R-:W-:Y:S02]  /*8f90*/  @!P4 SHF.R.S32.HI R52, RZ, 0x1f, R97.reuse ;  /* 0x0000001fff34c819 */ /* 0x100fe40000011461 */
[----:B------:R-:W-:-:S04]  /*8fa0*/  @!P4 IADD3 R92, P5, P6, R100, R92, R97 ;  /* 0x0000005c645cc210 */ /* 0x000fc80007ebe061 */
[----:B------:R-:W-:Y:S02]  /*8fb0*/  @!P4 IADD3.X R96, R14, R96, R52, P5, P6 ;  /* 0x000000600e60c210 */ /* 0x000fe40002fec434 */
[----:B------:R-:W-:-:S04]  /*8fc0*/  LEA R52, P5, R94, UR4, 0x1 ;  /* 0x000000045e347c11 */ /* 0x000fc8000f8a08ff */
[----:B------:R-:W-:Y:S02]  /*8fd0*/  LEA.HI.X R53, R94, UR5, R95, 0x1, P5 ;  /* 0x000000055e357c11 */ /* 0x000fe4000a8f0c5f */
[----:B------:R-:W-:-:S03]  /*8fe0*/  @!P4 LEA R54, P5, R92, UR4, 0x1 ;  /* 0x000000045c36cc11 */ /* 0x000fc6000f8a08ff */
[----:B--2---:R3:W-:Y:S01]  /*8ff0*/  STG.E.128 desc[UR6][R52.64], R44 ;  /* 0x0000002c34007986 */ /* 0x0047e2000c101d06 */
[----:B------:R-:W-:-:S05]  /*9000*/  @!P4 LEA.HI.X R55, R92, UR5, R96, 0x1, P5 ;  /* 0x000000055c37cc11 */ /* 0x000fca000a8f0c60 */
[----:B0-----:R3:W-:Y:S04]  /*9010*/  @!P4 STG.E.128 desc[UR6][R54.64], R48 ;  /* 0x000000303600c986 */ /* 0x0017e8000c101d06 */
.L_x_7376:
[----:B------:R-:W-:Y:S05]  /*9020*/  BSYNC B1 ;  /* 0x0000000000017941 */ /* 0x000fea0003800000 */
.L_x_7375:
        /* <DEDUP_REMOVED lines=9> */
[----:B------:R-:W-:Y:S01]  /*90c0*/  IADD3 R54, P4, P5, R100, R52, R20 ;  /* 0x0000003464367210 */ /* 0x000fe20007d9e014 */
[----:B------:R-:W-:-:S02]  /*90d0*/  VIADD R48, R22, 0x40 ;  /* 0x0000004016307836 */ /* 0x000fc40000000000 */
[----:B------:R-:W-:Y:S02]  /*90e0*/  IMAD.SHL.U32 R46, R46, 0x40, RZ ;  /* 0x000000402e2e7824 */ /* 0x000fe400078e00ff */
[----:B------:R-:W-:-:S03]  /*90f0*/  IMAD.SHL.U32 R48, R48, 0x40, RZ ;  /* 0x0000004030307824 */ /* 0x000fc600078e00ff */
[----:B------:R-:W-:Y:S02]  /*9100*/  LOP3.LUT R46, R46, 0x1c0, RZ, 0xc0, !PT ;  /* 0x000001c02e2e7812 */ /* 0x000fe400078ec0ff */
[----:B------:R-:W-:Y:S02]  /*9110*/  LOP3.LUT R48, R48, 0x1c0, RZ, 0xc0, !PT ;  /* 0x000001c030307812 */ /* 0x000fe400078ec0ff */
[----:B------:R-:W-:Y:S02]  /*9120*/  SHF.R.U32.HI R46, RZ, 0x3, R46 ;  /* 0x00000003ff2e7819 */ /* 0x000fe4000001162e */
[----:B---3--:R-:W-:Y:S01]  /*9130*/  LOP3.LUT P6, RZ, R44, 0x1, RZ, 0xc0, !PT ;  /* 0x000000012cff7812 */ /* 0x008fe200078cc0ff */
[----:B------:R-:W-:-:S04]  /*9140*/  IMAD R44, R154, R138, RZ ;  /* 0x0000008a9a2c7224 */ /* 0x000fc800078e02ff */
[----:B------:R-:W-:Y:S01]  /*9150*/  IMAD R45, R45, R139, R44 ;  /* 0x0000008b2d2d7224 */ /* 0x000fe200078e022c */
[----:B------:R-:W-:-:S03]  /*9160*/  SEL R44, R122, R151, !P6 ;  /* 0x000000977a2c7207 */ /* 0x000fc60007000000 */
[----:B------:R-:W-:Y:S01]  /*9170*/  IMAD.IADD R56, R53, 0x1, R45 ;  /* 0x0000000135387824 */ /* 0x000fe200078e022d */
[----:B------:R-:W-:-:S04]  /*9180*/  SHF.R.S32.HI R45, RZ, 0x1f, R44 ;  /* 0x0000001fff2d7819 */ /* 0x000fc8000001142c */
[----:B------:R-:W-:Y:S02]  /*9190*/  LEA.HI R45, R45, R44, RZ, 0x4 ;  /* 0x0000002c2d2d7211 */ /* 0x000fe400078f20ff */
[----:B------:R-:W-:Y:S02]  /*91a0*/  IADD3.X R55, R14, R56, R9, P4, P5 ;  /* 0x000000380e377210 */ /* 0x000fe400027ea409 */
[----:B------:R-:W-:-:S04]  /*91b0*/  LEA.HI.SX32 R45, R45, R10, 0x1c ;  /* 0x0000000a2d2d7211 */ /* 0x000fc800078fe2ff */
[----:B------:R-:W-:Y:S01]  /*91c0*/  SHF.R.S32.HI R44, RZ, 0x1f, R45 ;  /* 0x0000001fff2c7819 */ /* 0x000fe2000001142d */
[----:B------:R-:W-:-:S03]  /*91d0*/  IMAD.SHL.U32 R57, R45, 0x8, RZ ;  /* 0x000000082d397824 */ /* 0x000fc600078e00ff */
[----:B------:R-:W-:-:S04]  /*91e0*/  LEA.HI R44, R44, R45, RZ, 0x3 ;  /* 0x0000002d2c2c7211 */ /* 0x000fc800078f18ff */
[----:B------:R-:W-:Y:S02]  /*91f0*/  SHF.R.S32.HI R45, RZ, 0x3, R44 ;  /* 0x00000003ff2d7819 */ /* 0x000fe4000001142c */
[----:B------:R-:W-:-:S03]  /*9200*/  LOP3.LUT R44, R48, 0x38, R57, 0xf8, !PT ;  /* 0x00000038302c7812 */ /* 0x000fc600078ef839 */
[----:B----4-:R-:W-:Y:S01]  /*9210*/  IMAD R45, R45, 0x2c00, R47 ;  /* 0x00002c002d2d7824 */ /* 0x010fe200078e022f */
        /* <DEDUP_REMOVED lines=13> */
[----:B------:R-:W-:Y:S01]  /*92f0*/  PRMT R58, R187, 0x5432, R58 ;  /* 0x00005432bb3a7816 */ /* 0x000fe2000000003a */
[----:B------:R-:W-:Y:S01]  /*9300*/  IMAD.U32 R98, R51, 0x10000, RZ ;  /* 0x0001000033627824 */ /* 0x000fe200078e00ff */
[----:B------:R-:W-:Y:S02]  /*9310*/  PRMT R187, R187, 0x5410, R59 ;  /* 0x00005410bbbb7816 */ /* 0x000fe4000000003b */
[----:B------:R-:W-:Y:S01]  /*9320*/  LOP3.LUT R49, R49, 0xffff0000, RZ, 0xc0, !PT ;  /* 0xffff000031317812 */ /* 0x000fe200078ec0ff */
[C---:B------:R-:W-:Y:S01]  /*9330*/  IMAD.U32 R93, R58.reuse, 0x10000, RZ ;  /* 0x000100003a5d7824 */ /* 0x040fe200078e00ff */
[----:B------:R-:W-:Y:S01]  /*9340*/  LOP3.LUT R58, R58, 0xffff0000, RZ, 0xc0, !PT ;  /* 0xffff00003a3a7812 */ /* 0x000fe200078ec0ff */
[----:B------:R-:W-:Y:S01]  /*9350*/  IMAD.U32 R59, R187, 0x10000, RZ ;  /* 0x00010000bb3b7824 */ /* 0x000fe200078e00ff */
[----:B------:R-:W-:-:S02]  /*9360*/  LOP3.LUT R45, R45, 0xffff0000, RZ, 0xc0, !PT ;  /* 0xffff00002d2d7812 */ /* 0x000fc400078ec0ff */
[----:B------:R-:W-:Y:S01]  /*9370*/  SHF.R.U64 R60, R60, 0x10, R61 ;  /* 0x000000103c3c7819 */ /* 0x000fe2000000123d */
[C---:B------:R-:W-:Y:S01]  /*9380*/  FMUL.FTZ R95, R94.reuse, R59 ;  /* 0x0000003b5e5f7220 */ /* 0x040fe20000410000 */
[-C--:B------:R-:W-:Y:S01]  /*9390*/  FMUL.FTZ R94, R94, R93.reuse ;  /* 0x0000005d5e5e7220 */ /* 0x080fe20000410000 */
[----:B------:R-:W-:Y:S02]  /*93a0*/  LOP3.LUT R61, R51, 0xffff0000, RZ, 0xc0, !PT ;  /* 0xffff0000333d7812 */ /* 0x000fe400078ec0ff */
[C---:B------:R-:W-:Y:S01]  /*93b0*/  FFMA.FTZ R93, R92.reuse, R93, -R95 ;  /* 0x0000005d5c5d7223 */ /* 0x040fe2000001085f */
[----:B------:R-:W-:Y:S01]  /*93c0*/  FFMA.FTZ R92, R92, R59, R94 ;  /* 0x0000003b5c5c7223 */ /* 0x000fe2000001005e */
        /* <DEDUP_REMOVED lines=9> */
[C---:B------:R-:W-:Y:S01]  /*9460*/  IMAD.U32 R94, R47.reuse, 0x10000, RZ ;  /* 0x000100002f5e7824 */ /* 0x040fe200078e00ff */
[----:B------:R-:W-:Y:S02]  /*9470*/  SHF.R.U32.HI R59, RZ, 0x10, R63 ;  /* 0x00000010ff3b7819 */ /* 0x000fe4000001163f */
[C---:B------:R-:W-:Y:S02]  /*9480*/  PRMT R49, R186.reuse, 0x5410, R49 ;  /* 0x00005410ba317816 */ /* 0x040fe40000000031 */
[----:B------:R-:W-:Y:S02]  /*9490*/  PRMT R59, R186, 0x5432, R59 ;  /* 0x00005432ba3b7816 */ /* 0x000fe4000000003b */
[----:B------:R-:W-:Y:S01]  /*94a0*/  LOP3.LUT R47, R47, 0xffff0000, RZ, 0xc0, !PT ;  /* 0xffff00002f2f7812 */ /* 0x000fe200078ec0ff */
[C---:B------:R-:W-:Y:S01]  /*94b0*/  IMAD.U32 R95, R49.reuse, 0x10000, RZ ;  /* 0x00010000315f7824 */ /* 0x040fe200078e00ff */
[----:B------:R-:W-:Y:S01]  /*94c0*/  LOP3.LUT R49, R49, 0xffff0000, RZ, 0xc0, !PT ;  /* 0xffff000031317812 */ /* 0x000fe200078ec0ff */
[C---:B------:R-:W-:Y:S01]  /*94d0*/  IMAD.U32 R96, R59.reuse, 0x10000, RZ ;  /* 0x000100003b607824 */ /* 0x040fe200078e00ff */
[----:B------:R-:W-:Y:S01]  /*94e0*/  LOP3.LUT R59, R59, 0xffff0000, RZ, 0xc0, !PT ;  /* 0xffff00003b3b7812 */ /* 0x000fe200078ec0ff */
[----:B------:R-:W-:Y:S01]  /*94f0*/  FMUL.FTZ R97, R98, R95 ;  /* 0x0000005f62617220 */ /* 0x000fe20000410000 */
[----:B------:R-:W-:Y:S01]  /*9500*/  SHF.R.U64 R66, R66, 0x10, R67 ;  /* 0x0000001042427819 */ /* 0x000fe20000001243 */
[C---:B------:R-:W-:Y:S01]  /*9510*/  FMUL.FTZ R51, R61.reuse, R49 ;  /* 0x000000313d337220 */ /* 0x040fe20000410000 */
[-C--:B------:R-:W-:Y:S01]  /*9520*/  FMUL.FTZ R98, R98, R96.reuse ;  /* 0x0000006062627220 */ /* 0x080fe20000410000 */
[-C--:B------:R-:W-:Y:S01]  /*9530*/  FMUL.FTZ R61, R61, R59.reuse ;  /* 0x0000003b3d3d7220 */ /* 0x080fe20000410000 */
        /* <DEDUP_REMOVED lines=16> */
[----:B------:R-:W-:Y:S01]  /*9640*/  FMUL.FTZ R47, R48, R64 ;  /* 0x00000040302f7220 */ /* 0x000fe20000410000 */
[----:B------:R-:W-:Y:S01]  /*9650*/  SHF.R.U64 R63, R62, 0x10, R63 ;  /* 0x000000103e3f7819 */ /* 0x000fe2000000123f */
[-C--:B------:R-:W-:Y:S01]  /*9660*/  FMUL.FTZ R48, R48, R60.reuse ;  /* 0x0000003c30307220 */ /* 0x080fe20000410000 */
[----:B------:R-:W-:Y:S01]  /*9670*/  PRMT R185, R185, 0x5410, R66 ;  /* 0x00005410b9b97816 */ /* 0x000fe20000000042 */
[----:B------:R-:W-:Y:S01]  /*9680*/  FFMA.FTZ R47, R44, R60, -R47 ;  /* 0x0000003c2c2f7223 */ /* 0x000fe2000001082f */
[----:B------:R-:W-:Y:S01]  /*9690*/  PRMT R184, R184, 0x5410, R63 ;  /* 0x00005410b8b87816 */ /* 0x000fe2000000003f */
[----:B------:R-:W-:Y:S01]  /*96a0*/  FFMA.FTZ R49, R44, R64, R48 ;  /* 0x000000402c317223 */ /* 0x000fe20000010030 */
[C---:B------:R-:W-:Y:S01]  /*96b0*/  IMAD.U32 R48, R50.reuse, 0x10000, RZ ;  /* 0x0001000032307824 */ /* 0x040fe200078e00ff */
[----:B------:R-:W-:Y:S01]  /*96c0*/  LOP3.LUT R50, R50, 0xffff0000, RZ, 0xc0, !PT ;  /* 0xffff000032327812 */ /* 0x000fe200078ec0ff */
[C---:B------:R-:W-:Y:S01]  /*96d0*/  IMAD.U32 R59, R185.reuse, 0x10000, RZ ;  /* 0x00010000b93b7824 */ /* 0x040fe200078e00ff */
[----:B------:R-:W-:Y:S01]  /*96e0*/  LOP3.LUT R63, R185, 0xffff0000, RZ, 0xc0, !PT ;  /* 0xffff0000b93f7812 */ /* 0x000fe200078ec0ff */
[C---:B------:R-:W-:Y:S01]  /*96f0*/  IMAD.U32 R67, R184.reuse, 0x10000, RZ ;  /* 0x00010000b8437824 */ /* 0x040fe200078e00ff */
[----:B------:R-:W-:Y:S01]  /*9700*/  LOP3.LUT R95, R184, 0xffff0000, RZ, 0xc0, !PT ;  /* 0xffff0000b85f7812 */ /* 0x000fe200078ec0ff */
[----:B------:R-:W-:-:S02]  /*9710*/  IMAD.U32 R44, R46, 0x10000, RZ ;  /* 0x000100002e2c7824 */ /* 0x000fc400078e00ff */
[C---:B------:R-:W-:Y:S01]  /*9720*/  FMUL.FTZ R99, R48.reuse, R59 ;  /* 0x0000003b30637220 */ /* 0x040fe20000410000 */
[-C--:B------:R-:W-:Y:S01]  /*9730*/  FMUL.FTZ R48, R48, R67.reuse ;  /* 0x0000004330307220 */ /* 0x080fe20000410000 */
[----:B------:R-:W-:Y:S02]  /*9740*/  LOP3.LUT R46, R46, 0xffff0000, RZ, 0xc0, !PT ;  /* 0xffff00002e2e7812 */ /* 0x000fe400078ec0ff */
        /* <DEDUP_REMOVED lines=20> */
.L_x_7382:
[----:B------:R-:W-:Y:S05]  /*9890*/  BSYNC B2 ;  /* 0x0000000000027941 */ /* 0x000fea0003800000 */
.L_x_7381:
        /* <DEDUP_REMOVED lines=9> */
[----:B0-----:R0:W-:Y:S01]  /*9930*/  STG.E.128 desc[UR6][R52.64], R44 ;  /* 0x0000002c34007986 */ /* 0x0011e2000c101d06 */
[----:B------:R-:W-:-:S05]  /*9940*/  @!P4 LEA.HI.X R55, R57, UR5, R56, 0x1, P5 ;  /* 0x000000053937cc11 */ /* 0x000fca000a8f0c38 */
[----:B--2---:R0:W-:Y:S04]  /*9950*/  @!P4 STG.E.128 desc[UR6][R54.64], R48 ;  /* 0x000000303600c986 */ /* 0x0041e8000c101d06 */
.L_x_7380:
[----:B------:R-:W-:Y:S05]  /*9960*/  BSYNC B1 ;  /* 0x0000000000017941 */ /* 0x000fea0003800000 */
.L_x_7379:
[----:B0-----:R-:W-:Y:S01]  /*9970*/  VIADD R45, R22, 0x60 ;  /* 0x00000060162d7836 */ /* 0x001fe20000000000 */
        /* <DEDUP_REMOVED lines=49> */
[--C-:B------:R-:W-:Y:S01]  /*9c90*/  SHF.R.U64 R63, R82, 0x10, R83.reuse ;  /* 0x00000010523f7819 */ /* 0x100fe20000001253 */
[----:B------:R-:W-:Y:S01]  /*9ca0*/  IMAD.U32 R81, R80, 0x10000, RZ ;  /* 0x0001000050517824 */ /* 0x000fe200078e00ff */
[----:B------:R-:W-:Y:S01]  /*9cb0*/  SHF.R.U32.HI R83, RZ, 0x10, R83 ;  /* 0x00000010ff537819 */ /* 0x000fe20000011653 */
[----:B------:R-:W-:Y:S01]  /*9cc0*/  IMAD.U32 R93, R77, 0x10000, RZ ;  /* 0x000100004d5d7824 */ /* 0x000fe200078e00ff */
[--C-:B------:R-:W-:Y:S01]  /*9cd0*/  SHF.R.U64 R56, R78, 0x10, R79.reuse ;  /* 0x000000104e387819 */ /* 0x100fe2000000124f */
[C---:B------:R-:W-:Y:S01]  /*9ce0*/  FMUL.FTZ R95, R64.reuse, R81 ;  /* 0x00000051405f7220 */ /* 0x040fe20000410000 */
[----:B------:R-:W-:Y:S01]  /*9cf0*/  SHF.R.U32.HI R78, RZ, 0x10, R79 ;  /* 0x00000010ff4e7819 */ /* 0x000fe2000001164f */
[----:B------:R-:W-:Y:S01]  /*9d00*/  FMUL.FTZ R97, R64, R93 ;  /* 0x0000005d40617220 */ /* 0x000fe20000410000 */
[----:B------:R-:W-:Y:S01]  /*9d10*/  PRMT R83, R182, 0x5432, R83 ;  /* 0x00005432b6537816 */ /* 0x000fe20000000053 */
[----:B------:R-:W-:Y:S01]  /*9d20*/  IMAD.U32 R79, R51, 0x10000, RZ ;  /* 0x00010000334f7824 */ /* 0x000fe200078e00ff */
[----:B------:R-:W-:Y:S01]  /*9d30*/  LOP3.LUT R65, R49, 0xffff0000, RZ, 0xc0, !PT ;  /* 0xffff000031417812 */ /* 0x000fe200078ec0ff */
[----:B------:R-:W-:Y:S01]  /*9d40*/  IMAD.U32 R49, R48, 0x10000, RZ ;  /* 0x0001000030317824 */ /* 0x000fe200078e00ff */
[----:B------:R-:W-:Y:S01]  /*9d50*/  PRMT R78, R175, 0x5432, R78 ;  /* 0x00005432af4e7816 */ /* 0x000fe2000000004e */
[----:B------:R-:W-:Y:S01]  /*9d60*/  IMAD.U32 R92, R83, 0x10000, RZ ;  /* 0x00010000535c7824 */ /* 0x000fe200078e00ff */
[----:B------:R-:W-:-:S02]  /*9d70*/  LOP3.LUT R82, R80, 0xffff0000, RZ, 0xc0, !PT ;  /* 0xffff000050527812 */ /* 0x000fc400078ec0ff */
[----:B------:R-:W-:Y:S01]  /*9d80*/  LOP3.LUT R77, R77, 0xffff0000, RZ, 0xc0, !PT ;  /* 0xffff00004d4d7812 */ /* 0x000fe200078ec0ff */
[----:B------:R-:W-:Y:S01]  /*9d90*/  IMAD.U32 R80, R78, 0x10000, RZ ;  /* 0x000100004e507824 */ /* 0x000fe200078e00ff */
[----:B------:R-:W-:Y:S01]  /*9da0*/  PRMT R183, R183, 0x5410, R58 ;  /* 0x00005410b7b77816 */ /* 0x000fe2000000003a */
[C---:B------:R-:W-:Y:S01]  /*9db0*/  FFMA.FTZ R58, R60.reuse, R93, -R95 ;  /* 0x0000005d3c3a7223 */ /* 0x040fe2000001085f */
[----:B------:R-:W-:Y:S01]  /*9dc0*/  LOP3.LUT R62, R45, 0xffff0000, RZ, 0xc0, !PT ;  /* 0xffff00002d3e7812 */ /* 0x000fe200078ec0ff */
[C---:B------:R-:W-:Y:S01]  /*9dd0*/  FMUL.FTZ R93, R65.reuse, R82 ;  /* 0x00000052415d7220 */ /* 0x040fe20000410000 */
[----:B------:R-:W-:Y:S01]  /*9de0*/  FFMA.FTZ R60, R60, R81, R97 ;  /* 0x000000513c3c7223 */ /* 0x000fe20000010061 */
[-C--:B------:R-:W-:Y:S01]  /*9df0*/  FMUL.FTZ R81, R65, R77.reuse ;  /* 0x0000004d41517220 */ /* 0x080fe20000410000 */
[----:B------:R-:W-:Y:S01]  /*9e00*/  FMUL.FTZ R94, R79, R92 ;  /* 0x0000005c4f5e7220 */ /* 0x000fe20000410000 */
[----:B------:R-:W-:Y:S01]  /*9e10*/  LOP3.LUT R51, R51, 0xffff0000, RZ, 0xc0, !PT ;  /* 0xffff000033337812 */ /* 0x000fe200078ec0ff */
[----:B------:R-:W-:Y:S01]  /*9e20*/  FFMA.FTZ R65, R62, R77, -R93 ;  /* 0x0000004d3e417223 */ /* 0x000fe2000001085d */
[----:B------:R-:W-:Y:S01]  /*9e30*/  PRMT R61, R176, 0x5410, R61 ;  /* 0x00005410b03d7816 */ /* 0x000fe2000000003d */
[----:B------:R-:W-:Y:S01]  /*9e40*/  FMUL.FTZ R79, R79, R80 ;  /* 0x000000504f4f7220 */ /* 0x000fe20000410000 */
[----:B------:R-:W-:Y:S01]  /*9e50*/  LOP3.LUT R64, R83, 0xffff0000, RZ, 0xc0, !PT ;  /* 0xffff000053407812 */ /* 0x000fe200078ec0ff */
[----:B------:R-:W-:Y:S01]  /*9e60*/  FFMA.FTZ R77, R62, R82, R81 ;  /* 0x000000523e4d7223 */ /* 0x000fe20000010051 */
[----:B------:R-:W-:Y:S01]  /*9e70*/  FFMA.FTZ R62, R67, R80, -R94 ;  /* 0x00000050433e7223 */ /* 0x000fe2000001085e */
[----:B------:R-:W-:Y:S01]  /*9e80*/  IMAD.U32 R82, R183, 0x10000, RZ ;  /* 0x00010000b7527824 */ /* 0x000fe200078e00ff */
[----:B------:R-:W-:Y:S01]  /*9e90*/  LOP3.LUT R48, R48, 0xffff0000, RZ, 0xc0, !PT ;  /* 0xffff000030307812 */ /* 0x000fe200078ec0ff */
[----:B------:R-:W-:Y:S01]  /*9ea0*/  FFMA.FTZ R67, R67, R92, R79 ;  /* 0x0000005c43437223 */ /* 0x000fe2000001004f */
[----:B------:R-:W-:Y:S01]  /*9eb0*/  LOP3.LUT R80, R78, 0xffff0000, RZ, 0xc0, !PT ;  /* 0xffff00004e507812 */ /* 0x000fe200078ec0ff */
[----:B------:R-:W-:Y:S01]  /*9ec0*/  FMUL.FTZ R92, R51, R64 ;  /* 0x00000040335c7220 */ /* 0x000fe20000410000 */
[----:B------:R-:W-:Y:S01]  /*9ed0*/  LOP3.LUT R183, R183, 0xffff0000, RZ, 0xc0, !PT ;  /* 0xffff0000b7b77812 */ /* 0x000fe200078ec0ff */
[----:B------:R-:W-:Y:S01]  /*9ee0*/  IMAD.U32 R78, R61, 0x10000, RZ ;  /* 0x000100003d4e7824 */ /* 0x000fe200078e00ff */
[----:B------:R-:W-:Y:S01]  /*9ef0*/  LOP3.LUT R47, R47, 0xffff0000, RZ, 0xc0, !PT ;  /* 0xffff00002f2f7812 */ /* 0x000fe200078ec0ff */
[C---:B------:R-:W-:Y:S01]  /*9f00*/  IMAD.U32 R45, R44.reuse, 0x10000, RZ ;  /* 0x000100002c2d7824 */ /* 0x040fe200078e00ff */
[----:B------:R-:W-:Y:S01]  /*9f10*/  LOP3.LUT R61, R61, 0xffff0000, RZ, 0xc0, !PT ;  /* 0xffff00003d3d7812 */ /* 0x000fe200078ec0ff */
[-C--:B------:R-:W-:Y:S01]  /*9f20*/  FMUL.FTZ R94, R51, R80.reuse ;  /* 0x00000050335e7220 */ /* 0x080fe20000410000 */
[----:B------:R-:W-:Y:S01]  /*9f30*/  LOP3.LUT R44, R44, 0xffff0000, RZ, 0xc0, !PT ;  /* 0xffff00002c2c7812 */ /* 0x000fe200078ec0ff */
[----:B------:R-:W-:Y:S01]  /*9f40*/  FMUL.FTZ R79, R48, R183 ;  /* 0x000000b7304f7220 */ /* 0x000fe20000410000 */
[----:B------:R-:W-:Y:S01]  /*9f50*/  PRMT R63, R182, 0x5410, R63 ;  /* 0x00005410b63f7816 */ /* 0x000fe2000000003f */
[----:B------:R-:W-:Y:S01]  /*9f60*/  FFMA.FTZ R51, R47, R80, -R92 ;  /* 0x000000502f337223 */ /* 0x000fe2000001085c */
[----:B------:R-:W-:Y:S01]  /*9f70*/  FMUL.FTZ R80, R49, R82 ;  /* 0x0000005231507220 */ /* 0x000fe20000410000 */
[----:B------:R-:W-:Y:S01]  /*9f80*/  PRMT R56, R175, 0x5410, R56 ;  /* 0x00005410af387816 */ /* 0x000fe20000000038 */
[----:B------:R-:W-:Y:S01]  /*9f90*/  FMUL.FTZ R49, R49, R78 ;  /* 0x0000004e31317220 */ /* 0x000fe20000410000 */
[-C--:B------:R-:W-:Y:S01]  /*9fa0*/  FMUL.FTZ R81, R48, R61.reuse ;  /* 0x0000003d30517220 */ /* 0x080fe20000410000 */
[----:B------:R-:W-:Y:S01]  /*9fb0*/  LOP3.LUT R76, R46, 0xffff0000, RZ, 0xc0, !PT ;  /* 0xffff00002e4c7812 */ /* 0x000fe200078ec0ff */
[----:B------:R-:W-:Y:S01]  /*9fc0*/  FFMA.FTZ R48, R44, R61, -R79 ;  /* 0x0000003d2c307223 */ /* 0x000fe2000001084f */
[----:B------:R-:W-:-:S02]  /*9fd0*/  IMAD.U32 R46, R50, 0x10000, RZ ;  /* 0x00010000322e7824 */ /* 0x000fc400078e00ff */
[----:B------:R-:W-:Y:S01]  /*9fe0*/  FFMA.FTZ R64, R47, R64, R94 ;  /* 0x000000402f407223 */ /* 0x000fe2000001005e */
[----:B------:R-:W-:Y:S01]  /*9ff0*/  IMAD.U32 R79, R63, 0x10000, RZ ;  /* 0x000100003f4f7824 */ /* 0x000fe200078e00ff */
[----:B------:R-:W-:Y:S01]  /*a000*/  LOP3.LUT R50, R50, 0xffff0000, RZ, 0xc0, !PT ;  /* 0xffff000032327812 */ /* 0x000fe200078ec0ff */
[----:B------:R-:W-:Y:S01]  /*a010*/  FFMA.FTZ R47, R45, R78, -R80 ;  /* 0x0000004e2d2f7223 */ /* 0x000fe20000010850 */
[----:B------:R-:W-:Y:S01]  /*a020*/  LOP3.LUT R63, R63, 0xffff0000, RZ, 0xc0, !PT ;  /* 0xffff00003f3f7812 */ /* 0x000fe200078ec0ff */
[----:B------:R-:W-:Y:S01]  /*a030*/  FFMA.FTZ R45, R45, R82, R49 ;  /* 0x000000522d2d7223 */ /* 0x000fe20000010031 */
[C---:B------:R-:W-:Y:S01]  /*a040*/  LOP3.LUT R61, R56.reuse, 0xffff0000, RZ, 0xc0, !PT ;  /* 0xffff0000383d7812 */ /* 0x040fe200078ec0ff */
[----:B------:R-:W-:Y:S02]  /*a050*/  IMAD.U32 R49, R56, 0x10000, RZ ;  /* 0x0001000038317824 */ /* 0x000fe400078e00ff */
        /* <DEDUP_REMOVED lines=23> */
.L_x_7386:
[----:B------:R-:W-:Y:S05]  /*a1d0*/  BSYNC B2 ;  /* 0x0000000000027941 */ /* 0x000fea0003800000 */
.L_x_7385:
        /* <DEDUP_REMOVED lines=12> */
.L_x_7384:
[----:B------:R-:W-:Y:S05]  /*a2a0*/  BSYNC B1 ;  /* 0x0000000000017941 */ /* 0x000fea0003800000 */
.L_x_7383:
        /* <DEDUP_REMOVED lines=38> */
[----:B------:R-:W-:Y:S01]  /*a510*/  SHF.R.U32.HI R72, RZ, 0x10, R73 ;  /* 0x00000010ff487819 */ /* 0x000fe20000011649 */
[----:B------:R-:W-:Y:S01]  /*a520*/  IMAD.U32 R67, R47, 0x10000, RZ ;  /* 0x000100002f437824 */ /* 0x000fe200078e00ff */
[--C-:B------:R-:W-:Y:S01]  /*a530*/  SHF.R.U64 R66, R68, 0x10, R69.reuse ;  /* 0x0000001044427819 */ /* 0x100fe20000001245 */
[----:B--2---:R-:W-:Y:S01]  /*a540*/  IMAD.U32 R68, R51, 0x10000, RZ ;  /* 0x0001000033447824 */ /* 0x004fe200078e00ff */
[----:B------:R-:W-:Y:S01]  /*a550*/  SHF.R.U32.HI R76, RZ, 0x10, R69 ;  /* 0x00000010ff4c7819 */ /* 0x000fe20000011645 */
[----:B------:R-:W-:Y:S01]  /*a560*/  IMAD.U32 R69, R49, 0x10000, RZ ;  /* 0x0001000031457824 */ /* 0x000fe200078e00ff */
[----:B------:R-:W-:Y:S01]  /*a570*/  LOP3.LUT R65, R51, 0xffff0000, RZ, 0xc0, !PT ;  /* 0xffff000033417812 */ /* 0x000fe200078ec0ff */
[----:B------:R-:W-:Y:S01]  /*a580*/  IMAD.U32 R58, R48, 0x10000, RZ ;  /* 0x00010000303a7824 */ /* 0x000fe200078e00ff */
[----:B------:R-:W-:Y:S01]  /*a590*/  PRMT R51, R173, 0x5432, R72 ;  /* 0x00005432ad337816 */ /* 0x000fe20000000048 */
[----:B------:R-:W-:Y:S01]  /*a5a0*/  IMAD.U32 R56, R44, 0x10000, RZ ;  /* 0x000100002c387824 */ /* 0x000fe200078e00ff */
[----:B------:R-:W-:-:S02]  /*a5b0*/  PRMT R66, R171, 0x5410, R66 ;  /* 0x00005410ab427816 */ /* 0x000fc40000000042 */
[--C-:B------:R-:W-:Y:S01]  /*a5c0*/  SHF.R.U64 R79, R70, 0x10, R71.reuse ;  /* 0x00000010464f7819 */ /* 0x100fe20000001247 */
[----:B------:R-:W-:Y:S01]  /*a5d0*/  IMAD.U32 R72, R51, 0x10000, RZ ;  /* 0x0001000033487824 */ /* 0x000fe200078e00ff */
[----:B------:R-:W-:Y:S02]  /*a5e0*/  SHF.R.U32.HI R77, RZ, 0x10, R71 ;  /* 0x00000010ff4d7819 */ /* 0x000fe40000011647 */
[----:B------:R-:W-:Y:S02]  /*a5f0*/  PRMT R171, R171, 0x5432, R76 ;  /* 0x00005432abab7816 */ /* 0x000fe4000000004c */
[--C-:B------:R-:W-:Y:S01]  /*a600*/  SHF.R.U64 R71, R74, 0x10, R75.reuse ;  /* 0x000000104a477819 */ /* 0x100fe2000000124b */
[----:B------:R-:W-:Y:S01]  /*a610*/  FMUL.FTZ R74, R69, R72 ;  /* 0x00000048454a7220 */ /* 0x000fe20000410000 */
[----:B------:R-:W-:Y:S01]  /*a620*/  SHF.R.U32.HI R75, RZ, 0x10, R75 ;  /* 0x00000010ff4b7819 */ /* 0x000fe2000001164b */
[----:B------:R-:W-:Y:S01]  /*a630*/  IMAD.U32 R70, R171, 0x10000, RZ ;  /* 0x00010000ab467824 */ /* 0x000fe200078e00ff */
[----:B------:R-:W-:-:S02]  /*a640*/  PRMT R173, R173, 0x5410, R62 ;  /* 0x00005410adad7816 */ /* 0x000fc4000000003e */
[----:B------:R-:W-:Y:S01]  /*a650*/  PRMT R62, R172, 0x5410, R71 ;  /* 0x00005410ac3e7816 */ /* 0x000fe20000000047 */
[-C--:B------:R-:W-:Y:S01]  /*a660*/  FMUL.FTZ R76, R69, R70.reuse ;  /* 0x00000046454c7220 */ /* 0x080fe20000410000 */
[----:B------:R-:W-:Y:S02]  /*a670*/  LOP3.LUT R64, R49, 0xffff0000, RZ, 0xc0, !PT ;  /* 0xffff000031407812 */ /* 0x000fe400078ec0ff */
[----:B------:R-:W-:Y:S01]  /*a680*/  LOP3.LUT R71, R51, 0xffff0000, RZ, 0xc0, !PT ;  /* 0xffff000033477812 */ /* 0x000fe200078ec0ff */
[C---:B------:R-:W-:Y:S01]  /*a690*/  FFMA.FTZ R51, R61.reuse, R70, -R74 ;  /* 0x000000463d337223 */ /* 0x040fe2000001084a */
[----:B------:R-:W-:Y:S01]  /*a6a0*/  PRMT R49, R170, 0x5410, R79 ;  /* 0x00005410aa317816 */ /* 0x000fe2000000004f */
[----:B------:R-:W-:Y:S01]  /*a6b0*/  FFMA.FTZ R61, R61, R72, R76 ;  /* 0x000000483d3d7223 */ /* 0x000fe2000001004c */
[----:B------:R-:W-:Y:S01]  /*a6c0*/  PRMT R172, R172, 0x5432, R75 ;  /* 0x00005432acac7816 */ /* 0x000fe2000000004b */
[----:B------:R-:W-:Y:S01]  /*a6d0*/  FMUL.FTZ R74, R64, R71 ;  /* 0x00000047404a7220 */ /* 0x000fe20000410000 */
[----:B------:R-:W-:-:S02]  /*a6e0*/  PRMT R170, R170, 0x5432, R77 ;  /* 0x00005432aaaa7816 */ /* 0x000fc4000000004d */
[----:B------:R-:W-:Y:S01]  /*a6f0*/  LOP3.LUT R171, R171, 0xffff0000, RZ, 0xc0, !PT ;  /* 0xffff0000abab7812 */ /* 0x000fe200078ec0ff */
[----:B------:R-:W-:Y:S01]  /*a700*/  IMAD.U32 R70, R172, 0x10000, RZ ;  /* 0x00010000ac467824 */ /* 0x000fe200078e00ff */
[----:B------:R-:W-:Y:S01]  /*a710*/  LOP3.LUT R63, R45, 0xffff0000, RZ, 0xc0, !PT ;  /* 0xffff00002d3f7812 */ /* 0x000fe200078ec0ff */
[----:B------:R-:W-:Y:S01]  /*a720*/  IMAD.U32 R69, R170, 0x10000, RZ ;  /* 0x00010000aa457824 */ /* 0x000fe200078e00ff */
[----:B------:R-:W-:Y:S01]  /*a730*/  LOP3.LUT R172, R172, 0xffff0000, RZ, 0xc0, !PT ;  /* 0xffff0000acac7812 */ /* 0x000fe200078ec0ff */
[-C--:B------:R-:W-:Y:S01]  /*a740*/  FMUL.FTZ R72, R64, R171.reuse ;  /* 0x000000ab40487220 */ /* 0x080fe20000410000 */
[----:B------:R-:W-:Y:S01]  /*a750*/  LOP3.LUT R60, R47, 0xffff0000, RZ, 0xc0, !PT ;  /* 0xffff00002f3c7812 */ /* 0x000fe200078ec0ff */
[C---:B------:R-:W-:Y:S01]  /*a760*/  FFMA.FTZ R64, R63.reuse, R171, -R74 ;  /* 0x000000ab3f407223 */ /* 0x040fe2000001084a */
[CC--:B------:R-:W-:Y:S01]  /*a770*/  FMUL.FTZ R74, R68.reuse, R70.reuse ;  /* 0x00000046444a7220 */ /* 0x0c0fe20000410000 */
[----:B------:R-:W-:Y:S01]  /*a780*/  FMUL.FTZ R73, R68, R69 ;  /* 0x0000004544497220 */ /* 0x000fe20000410000 */
[----:B------:R-:W-:Y:S01]  /*a790*/  LOP3.LUT R170, R170, 0xffff0000, RZ, 0xc0, !PT ;  /* 0xffff0000aaaa7812 */ /* 0x000fe200078ec0ff */
[----:B------:R-:W-:Y:S01]  /*a7a0*/  FFMA.FTZ R68, R63, R71, R72 ;  /* 0x000000473f447223 */ /* 0x000fe20000010048 */
[C---:B------:R-:W-:Y:S01]  /*a7b0*/  FFMA.FTZ R74, R67.reuse, R69, -R74 ;  /* 0x00000045434a7223 */ /* 0x040fe2000001084a */
[----:B------:R-:W-:Y:S01]  /*a7c0*/  FFMA.FTZ R73, R67, R70, R73 ;  /* 0x0000004643497223 */ /* 0x000fe20000010049 */
[----:B------:R-:W-:Y:S01]  /*a7d0*/  FMUL.FTZ R69, R65, R172 ;  /* 0x000000ac41457220 */ /* 0x000fe20000410000 */
[----:B------:R-:W-:-:S02]  /*a7e0*/  IMAD.U32 R67, R173, 0x10000, RZ ;  /* 0x00010000ad437824 */ /* 0x000fc400078e00ff */
[-C--:B------:R-:W-:Y:S01]  /*a7f0*/  FMUL.FTZ R71, R65, R170.reuse ;  /* 0x000000aa41477220 */ /* 0x080fe20000410000 */
[----:B------:R-:W-:Y:S02]  /*a800*/  IMAD.U32 R63, R66, 0x10000, RZ ;  /* 0x00010000423f7824 */ /* 0x000fe400078e00ff */
[----:B------:R-:W-:Y:S01]  /*a810*/  FFMA.FTZ R75, R60, R170, -R69 ;  /* 0x000000aa3c4b7223 */ /* 0x000fe20000010845 */
[----:B------:R-:W-:Y:S01]  /*a820*/  FMUL.FTZ R69, R58, R67 ;  /* 0x000000433a457220 */ /* 0x000fe20000410000 */
[----:B------:R-:W-:Y:S01]  /*a830*/  LOP3.LUT R48, R48, 0xffff0000, RZ, 0xc0, !PT ;  /* 0xffff000030307812 */ /* 0x000fe200078ec0ff */
[-C--:B------:R-:W-:Y:S01]  /*a840*/  FMUL.FTZ R58, R58, R63.reuse ;  /* 0x0000003f3a3a7220 */ /* 0x080fe20000410000 */
[----:B------:R-:W-:Y:S01]  /*a850*/  LOP3.LUT R173, R173, 0xffff0000, RZ, 0xc0, !PT ;  /* 0xffff0000adad7812 */ /* 0x000fe200078ec0ff */
[----:B------:R-:W-:Y:S01]  /*a860*/  IMAD.U32 R45, R46, 0x10000, RZ ;  /* 0x000100002e2d7824 */ /* 0x000fe200078e00ff */
[----:B------:R-:W-:Y:S01]  /*a870*/  LOP3.LUT R65, R66, 0xffff0000, RZ, 0xc0, !PT ;  /* 0xffff000042417812 */ /* 0x000fe200078ec0ff */
[----:B------:R-:W-:Y:S01]  /*a880*/  FFMA.FTZ R172, R60, R172, R71 ;  /* 0x000000ac3cac7223 */ /* 0x000fe20000010047 */
[----:B------:R-:W-:Y:S01]  /*a890*/  LOP3.LUT R44, R44, 0xffff0000, RZ, 0xc0, !PT ;  /* 0xffff00002c2c7812 */ /* 0x000fe200078ec0ff */
[----:B------:R-:W-:Y:S01]  /*a8a0*/  FFMA.FTZ R69, R56, R63, -R69 ;  /* 0x0000003f38457223 */ /* 0x000fe20000010845 */
[----:B------:R-:W-:Y:S01]  /*a8b0*/  LOP3.LUT R47, R46, 0xffff0000, RZ, 0xc0, !PT ;  /* 0xffff00002e2f7812 */ /* 0x000fe200078ec0ff */
[----:B------:R-:W-:Y:S01]  /*a8c0*/  FFMA.FTZ R58, R56, R67, R58 ;  /* 0x00000043383a7223 */ /* 0x000fe2000001003a */
[----:B------:R-:W-:-:S02]  /*a8d0*/  IMAD.U32 R46, R50, 0x10000, RZ ;  /* 0x00010000322e7824 */ /* 0x000fc400078e00ff */
[C---:B------:R-:W-:Y:S01]  /*a8e0*/  FMUL.FTZ R71, R48.reuse, R173 ;  /* 0x000000ad30477220 */ /* 0x040fe20000410000 */
[-C--:B------:R-:W-:Y:S01]  /*a8f0*/  FMUL.FTZ R63, R48, R65.reuse ;  /* 0x00000041303f7220 */ /* 0x080fe20000410000 */
[----:B------:R-:W-:Y:S01]  /*a900*/  IMAD.U32 R56, R62, 0x10000, RZ ;  /* 0x000100003e387824 */ /* 0x000fe200078e00ff */
        /* <DEDUP_REMOVED lines=24> */
.L_x_7390:
[----:B------:R-:W-:Y:S05]  /*aa90*/  BSYNC B2 ;  /* 0x0000000000027941 */ /* 0x000fea0003800000 */
.L_x_7389:
        /* <DEDUP_REMOVED lines=12> */
.L_x_7388:
[----:B------:R-:W-:Y:S05]  /*ab60*/  BSYNC B1 ;  /* 0x0000000000017941 */ /* 0x000fea0003800000 */
.L_x_7387:
[----:B0-----:R-:W-:Y:S02]  /*ab70*/  VIADD R45, R22, 0xa0 ;  /* 0x000000a0162d7836 */ /* 0x001fe40000000000 */
[-C--:B--2---:R-:W-:Y:S02]  /*ab80*/  IMAD R44, R149, R138.reuse, RZ ;  /* 0x0000008a952c7224 */ /* 0x084fe400078e02ff */
[C---:B------:R-:W-:Y:S01]  /*ab90*/  IMAD.WIDE.U32 R136, R45.reuse, R138, R136 ;  /* 0x0000008a2d887225 */ /* 0x040fe200078e0088 */
[----:B------:R-:W-:-:S03]  /*aba0*/  ISETP.GE.OR P4, PT, R45, R4, P0 ;  /* 0x000000042d00720c */ /* 0x000fc60000786670 */
[----:B------:R-:W-:-:S10]  /*abb0*/  IMAD R57, R45, R139, R44 ;  /* 0x0000008b2d397224 */ /* 0x000fd400078e022c */
[----:B------:R-:W-:Y:S05]  /*abc0*/  @P4 BRA `(.L_x_7357) ;  /* 0x00000010007c4947 */ /* 0x000fea0003800000 */
[----:B------:R-:W2:Y:S01]  /*abd0*/  LDL R45, [R1+0x4] ;  /* 0x00000400012d7983 */ /* 0x000ea20000100800 */
[----:B------:R-:W0:Y:S03]  /*abe0*/  LDC.64 R52, c[0x0][0x2e8] ;  /* 0x0000ba00ff347b82 */ /* 0x000e260000000a00 */
[----:B------:R-:W3:Y:S01]  /*abf0*/  LDL R46, [R1+0x48] ;  /* 0x00004800012e7983 */ /* 0x000ee20000100800 */
[----:B------:R-:W-:Y:S01]  /*ac00*/  IMAD.IADD R57, R137, 0x1, R57 ;  /* 0x0000000189397824 */ /* 0x000fe200078e0239 */
[----:B------:R-:W-:Y:S01]  /*ac10*/  IADD3 R44, P4, P5, R100, R136, R20 ;  /* 0x00000088642c7210 */ /* 0x000fe20007d9e014 */
[----:B------:R-:W-:Y:S01]  /*ac20*/  VIADD R47, R22, 0xa0 ;  /* 0x000000a0162f7836 */ /* 0x000fe20000000000 */
[----:B------:R-:W-:Y:S03]  /*ac30*/  BSSY B1, `(.L_x_7391) ;  /* 0x0000074000017945 */ /* 0x000fe60003800000 */
[----:B------:R-:W-:-:S05]  /*ac40*/  IMAD.SHL.U32 R47, R47, 0x40, RZ ;  /* 0x000000402f2f7824 */ /* 0x000fca00078e00ff */
[----:B------:R-:W-:Y:S02]  /*ac50*/  LOP3.LUT R47, R47, 0x1c0, RZ, 0xc0, !PT ;  /* 0x000001c02f2f7812 */ /* 0x000fe400078ec0ff */
[----:B--2---:R-:W-:Y:S02]  /*ac60*/  LOP3.LUT P6, RZ, R45, 0x1, RZ, 0xc0, !PT ;  /* 0x000000012dff7812 */ /* 0x004fe400078cc0ff */
[----:B------:R-:W-:Y:S02]  /*ac70*/  IADD3.X R45, R14, R57, R9, P4, P5 ;  /* 0x000000390e2d7210 */ /* 0x000fe400027ea409 */
[----:B0-----:R-:W-:Y:S02]  /*ac80*/  LEA R54, P4, R44, R52, 0x1 ;  /* 0x000000342c367211 */ /* 0x001fe400078808ff */
[----:B------:R-:W-:Y:S02]  /*ac90*/  SEL R151, R122, R151, !P6 ;  /* 0x000000977a977207 */ /* 0x000fe40007000000 */
[----:B------:R-:W-:-:S02]  /*aca0*/  LEA.HI.X R55, R44, R53, R45, 0x1, P4 ;  /* 0x000000352c377211 */ /* 0x000fc400020f0c2d */
        /* <DEDUP_REMOVED lines=9> */
[----:B---3--:R-:W-:-:S04]  /*ad40*/  IMAD R44, R44, 0x2c00, R46 ;  /* 0x00002c002c2c7824 */ /* 0x008fc800078e022e */
        /* <DEDUP_REMOVED lines=23> */
[----:B------:R-:W-:Y:S02]  /*aec0*/  SHF.R.U64 R68, R86, 0x10, R87 ;  /* 0x0000001056447819 */ /* 0x000fe40000001257 */
[----:B------:R-:W-:Y:S01]  /*aed0*/  PRMT R166, R166, 0x5432, R67 ;  /* 0x00005432a6a67816 */ /* 0x000fe20000000043 */
[----:B------:R-:W-:Y:S01]  /*aee0*/  IMAD.U32 R67, R168, 0x10000, RZ ;  /* 0x00010000a8437824 */ /* 0x000fe200078e00ff */
[----:B------:R-:W-:Y:S01]  /*aef0*/  SHF.R.U32.HI R86, RZ, 0x10, R87 ;  /* 0x00000010ff567819 */ /* 0x000fe20000011657 */
[-C--:B------:R-:W-:Y:S01]  /*af00*/  FMUL.FTZ R73, R63, R70.reuse ;  /* 0x000000463f497220 */ /* 0x080fe20000410000 */
[----:B------:R-:W-:Y:S01]  /*af10*/  PRMT R71, R167, 0x5432, R72 ;  /* 0x00005432a7477816 */ /* 0x000fe20000000048 */
[-C--:B------:R-:W-:Y:S01]  /*af20*/  FMUL.FTZ R75, R63, R67.reuse ;  /* 0x000000433f4b7220 */ /* 0x080fe20000410000 */
[----:B------:R-:W-:Y:S01]  /*af30*/  PRMT R167, R167, 0x5410, R90 ;  /* 0x00005410a7a77816 */ /* 0x000fe2000000005a */
[C---:B------:R-:W-:Y:S01]  /*af40*/  FFMA.FTZ R73, R58.reuse, R67, -R73 ;  /* 0x000000433a497223 */ /* 0x040fe20000010849 */
[C---:B------:R-:W-:Y:S01]  /*af50*/  PRMT R68, R169.reuse, 0x5432, R68 ;  /* 0x00005432a9447816 */ /* 0x040fe20000000044 */
[----:B------:R-:W-:Y:S01]  /*af60*/  FFMA.FTZ R75, R58, R70, R75 ;  /* 0x000000463a4b7223 */ /* 0x000fe2000001004b */
        /* <DEDUP_REMOVED lines=10> */
[-C--:B------:R-:W-:Y:S01]  /*b010*/  FMUL.FTZ R65, R65, R58.reuse ;  /* 0x0000003a41417220 */ /* 0x080fe20000410000 */
[-C--:B------:R-:W-:Y:S01]  /*b020*/  FMUL.FTZ R77, R64, R63.reuse ;  /* 0x0000003f404d7220 */ /* 0x080fe20000410000 */
[----:B------:R-:W-:Y:S01]  /*b030*/  FFMA.FTZ R76, R49, R58, -R76 ;  /* 0x0000003a314c7223 */ /* 0x000fe2000001084c */
[----:B------:R-:W-:Y:S01]  /*b040*/  LOP3.LUT R51, R51, 0xffff0000, RZ, 0xc0, !PT ;  /* 0xffff000033337812 */ /* 0x000fe200078ec0ff */
[----:B------:R-:W-:Y:S01]  /*b050*/  FFMA.FTZ R70, R60, R63, -R67 ;  /* 0x0000003f3c467223 */ /* 0x000fe20000010843 */
[----:B------:R-:W-:Y:S01]  /*b060*/  LOP3.LUT R64, R167, 0xffff0000, RZ, 0xc0, !PT ;  /* 0xffff0000a7407812 */ /* 0x000fe200078ec0ff */
[----:B------:R-:W-:Y:S01]  /*b070*/  FFMA.FTZ R65, R49, R72, R65 ;  /* 0x0000004831417223 */ /* 0x000fe20000010041 */
[----:B------:R-:W-:Y:S01]  /*b080*/  LOP3.LUT R58, R169, 0xffff0000, RZ, 0xc0, !PT ;  /* 0xffff0000a93a7812 */ /* 0x000fe200078ec0ff */
[----:B------:R-:W-:-:S02]  /*b090*/  IMAD.U32 R63, R166, 0x10000, RZ ;  /* 0x00010000a63f7824 */ /* 0x000fc400078e00ff */
[----:B------:R-:W-:Y:S01]  /*b0a0*/  FFMA.FTZ R74, R60, R69, R77 ;  /* 0x000000453c4a7223 */ /* 0x000fe2000001004d */
        /* <DEDUP_REMOVED lines=9> */
[----:B------:R-:W-:Y:S01]  /*b140*/  FFMA.FTZ R67, R61, R58, -R60 ;  /* 0x0000003a3d437223 */ /* 0x000fe2000001083c */
[----:B------:R-:W-:Y:S01]  /*b150*/  LOP3.LUT R45, R44, 0xffff0000, RZ, 0xc0, !PT ;  /* 0xffff00002c2d7812 */ /* 0x000fe200078ec0ff */
[----:B------:R-:W-:Y:S01]  /*b160*/  FMUL.FTZ R60, R48, R166 ;  /* 0x000000a6303c7220 */ /* 0x000fe20000410000 */
[C---:B------:R-:W-:Y:S01]  /*b170*/  FFMA.FTZ R58, R56.reuse, R49, -R51 ;  /* 0x00000031383a7223 */ /* 0x040fe20000010833 */
[----:B------:R-:W-:Y:S01]  /*b180*/  FFMA.FTZ R62, R56, R63, R62 ;  /* 0x0000003f383e7223 */ /* 0x000fe2000001003e */
[----:B------:R-:W-:-:S02]  /*b190*/  IMAD.U32 R47, R50, 0x10000, RZ ;  /* 0x00010000322f7824 */ /* 0x000fc400078e00ff */
[----:B------:R-:W-:Y:S01]  /*b1a0*/  FMUL.FTZ R56, R48, R66 ;  /* 0x0000004230387220 */ /* 0x000fe20000410000 */
[C---:B------:R-:W-:Y:S01]  /*b1b0*/  IMAD.U32 R51, R71.reuse, 0x10000, RZ ;  /* 0x0001000047337824 */ /* 0x040fe200078e00ff */
[----:B------:R-:W-:Y:S01]  /*b1c0*/  LOP3.LUT R50, R50, 0xffff0000, RZ, 0xc0, !PT ;  /* 0xffff000032327812 */ /* 0x000fe200078ec0ff */
[C---:B------:R-:W-:Y:S01]  /*b1d0*/  IMAD.U32 R48, R68.reuse, 0x10000, RZ ;  /* 0x0001000044307824 */ /* 0x040fe200078e00ff */
[----:B------:R-:W-:Y:S01]  /*b1e0*/  LOP3.LUT R71, R71, 0xffff0000, RZ, 0xc0, !PT ;  /* 0xffff000047477812 */ /* 0x000fe200078ec0ff */
[----:B------:R-:W-:Y:S01]  /*b1f0*/  FFMA.FTZ R72, R61, R64, R72 ;  /* 0x000000403d487223 */ /* 0x000fe20000010048 */
[----:B------:R-:W-:Y:S01]  /*b200*/  LOP3.LUT R49, R68, 0xffff0000, RZ, 0xc0, !PT ;  /* 0xffff000044317812 */ /* 0x000fe200078ec0ff */
[C---:B------:R-:W-:Y:S01]  /*b210*/  FFMA.FTZ R61, R45.reuse, R66, -R60 ;  /* 0x000000422d3d7223 */ /* 0x040fe2000001083c */
        /* <DEDUP_REMOVED lines=21> */
.L_x_7392:
[----:B------:R-:W-:Y:S05]  /*b370*/  BSYNC B1 ;  /* 0x0000000000017941 */ /* 0x000fea0003800000 */
.L_x_7391:
[----:B------:R-:W-:Y:S01]  /*b380*/  ISETP.GE.AND P3, PT, R59, R150, PT ;  /* 0x000000963b00720c */ /* 0x000fe20003f66270 */
[----:B------:R-:W-:Y:S02]  /*b390*/  ULDC.64 UR4, c[0x0][0x208] ;  /* 0x0000820000047ab9 */ /* 0x000fe40000000a00 */
[----:B0-----:R3:W-:Y:S10]  /*b3a0*/  STG.E.128 desc[UR4][R54.64], R44 ;  /* 0x0000002c36007986 */ /* 0x0017f4000c101d04 */
[----:B------:R-:W-:Y:S05]  /*b3b0*/  @P3 BRA `(.L_x_7357) ;  /* 0x0000000800803947 */ /* 0x000fea0003800000 */
[--C-:B---3--:R-:W-:Y:S01]  /*b3c0*/  SHF.R.S32.HI R44, RZ, 0x1f, R59.reuse ;  /* 0x0000001fff2c7819 */ /* 0x108fe2000001143b */
[----:B------:R-:W-:Y:S01]  /*b3d0*/  ULDC.64 UR4, c[0x0][0x208] ;  /* 0x0000820000047ab9 */ /* 0x000fe20000000a00 */
[----:B------:R-:W-:-:S04]  /*b3e0*/  IADD3 R59, P3, P4, R100, R136, R59 ;  /* 0x00000088643b7210 */ /* 0x000fc80007c7e03b */
[----:B------:R-:W-:Y:S02]  /*b3f0*/  IADD3.X R44, R14, R57, R44, P3, P4 ;  /* 0x000000390e2c7210 */ /* 0x000fe40001fe842c */
[----:B------:R-:W-:-:S04]  /*b400*/  LEA R52, P3, R59, R52, 0x1 ;  /* 0x000000343b347211 */ /* 0x000fc800078608ff */
[----:B------:R-:W-:-:S05]  /*b410*/  LEA.HI.X R53, R59, R53, R44, 0x1, P3 ;  /* 0x000000353b357211 */ /* 0x000fca00018f0c2c */
[----:B--2---:R4:W-:Y:S01]  /*b420*/  STG.E.128 desc[UR4][R52.64], R48 ;  /* 0x0000003034007986 */ /* 0x0049e2000c101d04 */
[----:B------:R-:W-:Y:S05]  /*b430*/  BRA `(.L_x_7357) ;  /* 0x0000000800607947 */ /* 0x000fea0003800000 */
.L_x_7300:
[----:B------:R-:W-:-:S04]  /*b440*/  ULOP3.LUT UR4, UR60, 0x1, URZ, 0xfc, !UPT ;  /* 0x000000013c047892 */ /* 0x000fc8000f8efc3f */
[----:B------:R-:W-:-:S06]  /*b450*/  UISETP.NE.AND UP0, UPT, UR4, 0x3, UPT ;  /* 0x000000030400788c */ /* 0x000fcc000bf05270 */
[----:B------:R-:W-:-:S13]  /*b460*/  PLOP3.LUT P2, PT, PT, PT, UP0, 0x80, 0x0 ;  /* 0x000000000000781c */ /* 0x000fda0003f4f008 */
[----:B------:R-:W-:Y:S05]  /*b470*/  @!P2 BRA `(.L_x_7393) ;  /* 0x000000000004a947 */ /* 0x000fea0003800000 */
[----:B------:R-:W-:Y:S01]  /*b480*/  BPT.TRAP 0x1 ;  /* 0x000000040000795c */ /* 0x000fe20000300000 */
.L_x_7393:
[----:B------:R-:W-:Y:S01]  /*b490*/  IMAD R3, R23, 0x8, R2 ;  /* 0x0000000817037824 */ /* 0x000fe200078e0202 */
[----:B------:R-:W-:Y:S01]  /*b4a0*/  SHF.L.U32 R0, R223, 0x1f, RZ ;  /* 0x0000001fdf007819 */ /* 0x000fe200000006ff */
[----:B------:R-:W-:Y:S01]  /*b4b0*/  IMAD R4, R24, -0xb0, R25 ;  /* 0xffffff5018047824 */ /* 0x000fe200078e0219 */
[----:B------:R-:W-:Y:S01]  /*b4c0*/  BSSY B1, `(.L_x_7394) ;  /* 0x0000006000017945 */ /* 0x000fe20003800000 */
[----:B------:R-:W-:Y:S01]  /*b4d0*/  SHF.R.S32.HI R45, RZ, 0x1f, R24 ;  /* 0x0000001fff2d7819 */ /* 0x000fe20000011418 */
[----:B------:R-:W1:Y:S01]  /*b4e0*/  SYNCS.PHASECHK.TRANS64.TRYWAIT P3, [R3+URZ+0x34890], R0 ;  /* 0x03489000030075a7 */ /* 0x000e62000806017f */
[----:B------:R-:W-:Y:S01]  /*b4f0*/  IMAD R44, R43, R24, RZ ;  /* 0x000000182b2c7224 */ /* 0x000fe200078e02ff */
[----:B------:R-:W-:Y:S01]  /*b500*/  VIMNMX R4, R4, 0xb0, PT ;  /* 0x000000b004047848 */ /* 0x000fe20003fe0100 */
[----:B-1----:R-:W-:Y:S06]  /*b510*/  @!P3 BRA `(.L_x_7395) ;  /* 0x000001b00034b947 */ /* 0x002fec0003800000 */
.L_x_7670:
[----:B------:R-:W-:Y:S05]  /*b520*/  BSYNC B1 ;  /* 0x0000000000017941 */ /* 0x000fea0003800000 */
.L_x_7394:
[----:B------:R-:W-:Y:S01]  /*b530*/  ISETP.GE.AND P3, PT, R22, R4, PT ;  /* 0x000000041600720c */ /* 0x000fe20003f66270 */
[----:B------:R-:W-:Y:S01]  /*b540*/  IMAD R45, R45, R156, R44 ;  /* 0x0000009c2d2d7224 */ /* 0x000fe200078e022c */
[----:B------:R-:W-:Y:S01]  /*b550*/  BSSY B1, `(.L_x_7396) ;  /* 0x0000013000017945 */ /* 0x000fe20003800000 */
[----:B------:R-:W-:-:S04]  /*b560*/  IMAD.WIDE.U32 R52, R156, R24, RZ ;  /* 0x000000189c347225 */ /* 0x000fc800078e00ff */
[----:B------:R-:W-:-:S06]  /*b570*/  IMAD.IADD R62, R45, 0x1, R53 ;  /* 0x000000012d3e7824 */ /* 0x000fcc00078e0235 */
[----:B------:R-:W-:Y:S05]  /*b580*/  @P3 BRA `(.L_x_7397) ;  /* 0x00000000003c3947 */ /* 0x000fea0003800000 */
[----:B------:R-:W2:Y:S01]  /*b590*/  @!P0 LDC.64 R54, c[0x0][0x2e8] ;  /* 0x0000ba00ff368b82 */ /* 0x000ea20000000a00 */
[----:B------:R-:W3:Y:S01]  /*b5a0*/  @!P0 LDS.128 R44, [R5+0x1e400] ;  /* 0x01e40000052c8984 */ /* 0x000ee20000000c00 */
[----:B------:R-:W-:Y:S01]  /*b5b0*/  @!P0 IADD3 R58, P3, R15, R52, RZ ;  /* 0x000000340f3a8210 */ /* 0x000fe20007f7e0ff */
[----:B------:R-:W-:Y:S02]  /*b5c0*/  ULDC.64 UR4, c[0x0][0x208] ;  /* 0x0000820000047ab9 */ /* 0x000fe40000000a00 */
[----:B0-----:R-:W0:Y:S02]  /*b5d0*/  @!P1 LDS.128 R48, [R5+0x23c00] ;  /* 0x023c000005309984 */ /* 0x001e240000000c00 */
[----:B------:R-:W-:Y:S01]  /*b5e0*/  @!P0 IMAD.X R59, R62, 0x1, R11, P3 ;  /* 0x000000013e3b8824 */ /* 0x000fe200018e060b */
[----:B------:R-:W4:Y:S01]  /*b5f0*/  @!P1 LDC.64 R56, c[0x0][0x2e8] ;  /* 0x0000ba00ff389b82 */ /* 0x000f220000000a00 */
[----:B--2---:R-:W-:-:S04]  /*b600*/  @!P0 LEA R54, P3, R58, R54, 0x1 ;  /* 0x000000363a368211 */ /* 0x004fc800078608ff */
[----:B------:R-:W-:Y:S02]  /*b610*/  @!P0 LEA.HI.X R55, R58, R55, R59, 0x1, P3 ;  /* 0x000000373a378211 */ /* 0x000fe400018f0c3b */
[----:B------:R-:W-:-:S05]  /*b620*/  @!P1 IADD3 R58, P3, R12, R52, RZ ;  /* 0x000000340c3a9210 */ /* 0x000fca0007f7e0ff */
[----:B------:R-:W-:Y:S01]  /*b630*/  @!P1 IMAD.X R59, R62, 0x1, R7, P3 ;  /* 0x000000013e3b9824 */ /* 0x000fe200018e0607 */
[----:B----4-:R-:W-:-:S04]  /*b640*/  @!P1 LEA R56, P3, R58, R56, 0x1 ;  /* 0x000000383a389211 */ /* 0x010fc800078608ff */
[----:B------:R-:W-:Y:S01]  /*b650*/  @!P1 LEA.HI.X R57, R58, R57, R59, 0x1, P3 ;  /* 0x000000393a399211 */ /* 0x000fe200018f0c3b */
[----:B---3--:R2:W-:Y:S04]  /*b660*/  @!P0 STG.E.128 desc[UR4][R54.64], R44 ;  /* 0x0000002c36008986 */ /* 0x0085e8000c101d04 */
[----:B0-----:R2:W-:Y:S04]  /*b670*/  @!P1 STG.E.128 desc[UR4][R56.64], R48 ;  /* 0x0000003038009986 */ /* 0x0015e8000c101d04 */
.L_x_7397:
[----:B------:R-:W-:Y:S05]  /*b680*/  BSYNC B1 ;  /* 0x0000000000017941 */ /* 0x000fea0003800000 */
.L_x_7396:
[----:B--2---:R-:W-:Y:S01]  /*b690*/  VIADD R44, R22, 0x20 ;  /* 0x00000020162c7836 */ /* 0x004fe20000000000 */
[----:B------:R-:W-:Y:S04]  /*b6a0*/  BSSY B1, `(.L_x_7398) ;  /* 0x0000014000017945 */ /* 0x000fe80003800000 */
[----:B------:R-:W-:-:S13]  /*b6b0*/  ISETP.GE.AND P3, PT, R44, R4, PT ;  /* 0x000000042c00720c */ /* 0x000fda0003f66270 */
[----:B------:R-:W-:Y:S05]  /*b6c0*/  @P3 BRA `(.L_x_7399) ;  /* 0x0000000000443947 */ /* 0x000fea0003800000 */
[----:B------:R-:W2:Y:S01]  /*b6d0*/  @!P0 LDC.64 R54, c[0x0][0x2e8] ;  /* 0x0000ba00ff368b82 */ /* 0x000ea20000000a00 */
[----:B------:R-:W3:Y:S01]  /*b6e0*/  @!P0 LDS.128 R44, [R5+0x1f400] ;  /* 0x01f40000052c8984 */ /* 0x000ee20000000c00 */
[----:B------:R-:W-:Y:S01]  /*b6f0*/  IADD3 R60, P3, R116, R52, RZ ;  /* 0x00000034743c7210 */ /* 0x000fe20007f7e0ff */
[----:B------:R-:W-:Y:S02]  /*b700*/  ULDC.64 UR4, c[0x0][0x208] ;  /* 0x0000820000047ab9 */ /* 0x000fe40000000a00 */
[----:B0-----:R-:W0:Y:S02]  /*b710*/  @!P1 LDS.128 R48, [R5+0x24c00] ;  /* 0x024c000005309984 */ /* 0x001e240000000c00 */
[----:B------:R-:W-:Y:S01]  /*b720*/  IMAD.X R64, R62, 0x1, R117, P3 ;  /* 0x000000013e407824 */ /* 0x000fe200018e0675 */
[----:B------:R-:W4:Y:S01]  /*b730*/  @!P1 LDC.64 R56, c[0x0][0x2e8] ;  /* 0x0000ba00ff389b82 */ /* 0x000f220000000a00 */
[----:B------:R-:W-:-:S05]  /*b740*/  @!P0 IADD3 R58, P3, R60, R15, RZ ;  /* 0x0000000f3c3a8210 */ /* 0x000fca0007f7e0ff */
[----:B------:R-:W-:Y:S01]  /*b750*/  @!P0 IMAD.X R59, R64, 0x1, R11, P3 ;  /* 0x00000001403b8824 */ /* 0x000fe200018e060b */
        /* <DEDUP_REMOVED lines=8> */
.L_x_7399:
[----:B------:R-:W-:Y:S05]  /*b7e0*/  BSYNC B1 ;  /* 0x0000000000017941 */ /* 0x000fea0003800000 */
.L_x_7398:
[----:B--2---:R-:W-:Y:S01]  /*b7f0*/  VIADD R44, R22, 0x40 ;  /* 0x00000040162c7836 */ /* 0x004fe20000000000 */
[----:B------:R-:W-:Y:S04]  /*b800*/  BSSY B1, `(.L_x_7400) ;  /* 0x0000014000017945 */ /* 0x000fe80003800000 */
[----:B------:R-:W-:-:S13]  /*b810*/  ISETP.GE.AND P3, PT, R44, R4, PT ;  /* 0x000000042c00720c */ /* 0x000fda0003f66270 */
[----:B------:R-:W-:Y:S05]  /*b820*/  @P3 BRA `(.L_x_7401) ;  /* 0x0000000000443947 */ /* 0x000fea0003800000 */
[----:B------:R-:W2:Y:S01]  /*b830*/  @!P0 LDC.64 R54, c[0x0][0x2e8] ;  /* 0x0000ba00ff368b82 */ /* 0x000ea20000000a00 */
[----:B------:R-:W3:Y:S01]  /*b840*/  @!P0 LDS.128 R44, [R5+0x20400] ;  /* 0x02040000052c8984 */ /* 0x000ee20000000c00 */
[----:B------:R-:W-:Y:S01]  /*b850*/  LEA R60, P3, R42, R52, 0x6 ;  /* 0x000000342a3c7211 */ /* 0x000fe200078630ff */
        /* <DEDUP_REMOVED lines=14> */
.L_x_7401:
[----:B------:R-:W-:Y:S05]  /*b940*/  BSYNC B1 ;  /* 0x0000000000017941 */ /* 0x000fea0003800000 */
.L_x_7400:
[----:B--2---:R-:W-:Y:S01]  /*b950*/  VIADD R44, R22, 0x60 ;  /* 0x00000060162c7836 */ /* 0x004fe20000000000 */
[----:B------:R-:W-:Y:S04]  /*b960*/  BSSY B1, `(.L_x_7402) ;  /* 0x0000018000017945 */ /* 0x000fe80003800000 */
[----:B------:R-:W-:-:S13]  /*b970*/  ISETP.GE.AND P3, PT, R44, R4, PT ;  /* 0x000000042c00720c */ /* 0x000fda0003f66270 */
[----:B------:R-:W-:Y:S05]  /*b980*/  @P3 BRA `(.L_x_7403) ;  /* 0x0000000000543947 */ /* 0x000fea0003800000 */
[----:B------:R-:W2:Y:S01]  /*b990*/  LDC.64 R58, c[0x0][0x300] ;  /* 0x0000c000ff3a7b82 */ /* 0x000ea20000000a00 */
[----:B------:R-:W3:Y:S01]  /*b9a0*/  @!P0 LDS.128 R44, [R5+0x21400] ;  /* 0x02140000052c8984 */ /* 0x000ee20000000c00 */
[----:B------:R-:W-:Y:S01]  /*b9b0*/  IMAD.MOV.U32 R60, RZ, RZ, R52 ;  /* 0x000000ffff3c7224 */ /* 0x000fe200078e0034 */
[----:B------:R-:W-:Y:S01]  /*b9c0*/  ULDC.64 UR4, c[0x0][0x208] ;  /* 0x0000820000047ab9 */ /* 0x000fe20000000a00 */
[----:B------:R-:W-:Y:S01]  /*b9d0*/  IMAD.MOV.U32 R61, RZ, RZ, R62 ;  /* 0x000000ffff3d7224 */ /* 0x000fe200078e003e */
[----:B0-----:R-:W0:Y:S03]  /*b9e0*/  @!P1 LDS.128 R48, [R5+0x26c00] ;  /* 0x026c000005309984 */ /* 0x001e260000000c00 */
[----:B------:R-:W4:Y:S08]  /*b9f0*/  @!P0 LDC.64 R54, c[0x0][0x2e8] ;  /* 0x0000ba00ff368b82 */ /* 0x000f300000000a00 */
[----:B------:R-:W5:Y:S01]  /*ba00*/  @!P1 LDC.64 R56, c[0x0][0x2e8] ;  /* 0x0000ba00ff389b82 */ /* 0x000f620000000a00 */
[----:B--2---:R-:W-:-:S04]  /*ba10*/  IMAD.WIDE.U32 R60, R58, 0x60, R60 ;  /* 0x000000603a3c7825 */ /* 0x004fc800078e003c */
[----:B------:R-:W-:Y:S01]  /*ba20*/  IMAD R59, R59, 0x60, RZ ;  /* 0x000000603b3b7824 */ /* 0x000fe200078e02ff */
[----:B------:R-:W-:-:S03]  /*ba30*/  @!P0 IADD3 R58, P3, R15, R60, RZ ;  /* 0x0000003c0f3a8210 */ /* 0x000fc60007f7e0ff */
[----:B------:R-:W-:-:S04]  /*ba40*/  IMAD.IADD R64, R61, 0x1, R59 ;  /* 0x000000013d407824 */ /* 0x000fc800078e023b */
[----:B------:R-:W-:Y:S01]  /*ba50*/  @!P0 IMAD.X R59, R64, 0x1, R11, P3 ;  /* 0x00000001403b8824 */ /* 0x000fe200018e060b */
[----:B----4-:R-:W-:-:S04]  /*ba60*/  @!P0 LEA R54, P3, R58, R54, 0x1 ;  /* 0x000000363a368211 */ /* 0x010fc800078608ff */
[----:B------:R-:W-:Y:S02]  /*ba70*/  @!P0 LEA.HI.X R55, R58, R55, R59, 0x1, P3 ;  /* 0x000000373a378211 */ /* 0x000fe400018f0c3b */
[----:B------:R-:W-:-:S03]  /*ba80*/  @!P1 IADD3 R60, P3, R12, R60, RZ ;  /* 0x0000003c0c3c9210 */ /* 0x000fc60007f7e0ff */
[----:B---3--:R2:W-:Y:S02]  /*ba90*/  @!P0 STG.E.128 desc[UR4][R54.64], R44 ;  /* 0x0000002c36008986 */ /* 0x0085e4000c101d04 */
[----:B------:R-:W-:Y:S01]  /*baa0*/  @!P1 IMAD.X R58, R64, 0x1, R7, P3 ;  /* 0x00000001403a9824 */ /* 0x000fe200018e0607 */
[----:B-----5:R-:W-:-:S04]  /*bab0*/  @!P1 LEA R56, P3, R60, R56, 0x1 ;  /* 0x000000383c389211 */ /* 0x020fc800078608ff */
[----:B------:R-:W-:-:S05]  /*bac0*/  @!P1 LEA.HI.X R57, R60, R57, R58, 0x1, P3 ;  /* 0x000000393c399211 */ /* 0x000fca00018f0c3a */
[----:B0-----:R2:W-:Y:S04]  /*bad0*/  @!P1 STG.E.128 desc[UR4][R56.64], R48 ;  /* 0x0000003038009986 */ /* 0x0015e8000c101d04 */
.L_x_7403:
[----:B------:R-:W-:Y:S05]  /*bae0*/  BSYNC B1 ;  /* 0x0000000000017941 */ /* 0x000fea0003800000 */
.L_x_7402:
        /* <DEDUP_REMOVED lines=21> */
.L_x_7405:
[----:B------:R-:W-:Y:S05]  /*bc40*/  BSYNC B1 ;  /* 0x0000000000017941 */ /* 0x000fea0003800000 */
.L_x_7404:
[----:B--2---:R-:W-:-:S05]  /*bc50*/  VIADD R44, R22, 0xa0 ;  /* 0x000000a0162c7836 */ /* 0x004fca0000000000 */
[----:B------:R-:W-:-:S13]  /*bc60*/  ISETP.GE.AND P3, PT, R44, R4, PT ;  /* 0x000000042c00720c */ /* 0x000fda0003f66270 */
[----:B------:R-:W-:Y:S05]  /*bc70*/  @P3 BRA `(.L_x_7357) ;  /* 0x0000000000503947 */ /* 0x000fea0003800000 */
[----:B------:R-:W2:Y:S01]  /*bc80*/  LDC.64 R58, c[0x0][0x300] ;  /* 0x0000c000ff3a7b82 */ /* 0x000ea20000000a00 */
[----:B------:R-:W3:Y:S01]  /*bc90*/  @!P0 LDS.128 R44, [R5+0x23400] ;  /* 0x02340000052c8984 */ /* 0x000ee20000000c00 */
[----:B------:R-:W-:Y:S01]  /*bca0*/  IMAD.MOV.U32 R53, RZ, RZ, R62 ;  /* 0x000000ffff357224 */ /* 0x000fe200078e003e */
[----:B------:R-:W-:Y:S02]  /*bcb0*/  ULDC.64 UR4, c[0x0][0x208] ;  /* 0x0000820000047ab9 */ /* 0x000fe40000000a00 */
[----:B0-----:R-:W0:Y:S03]  /*bcc0*/  @!P1 LDS.128 R48, [R5+0x28c00] ;  /* 0x028c000005309984 */ /* 0x001e260000000c00 */
[----:B------:R-:W4:Y:S08]  /*bcd0*/  @!P0 LDC.64 R54, c[0x0][0x2e8] ;  /* 0x0000ba00ff368b82 */ /* 0x000f300000000a00 */
[----:B------:R-:W5:Y:S01]  /*bce0*/  @!P1 LDC.64 R56, c[0x0][0x2e8] ;  /* 0x0000ba00ff389b82 */ /* 0x000f620000000a00 */
[----:B--2---:R-:W-:-:S04]  /*bcf0*/  IMAD.WIDE.U32 R52, R58, 0xa0, R52 ;  /* 0x000000a03a347825 */ /* 0x004fc800078e0034 */
[----:B------:R-:W-:-:S04]  /*bd00*/  IMAD R59, R59, 0xa0, RZ ;  /* 0x000000a03b3b7824 */ /* 0x000fc800078e02ff */
[----:B------:R-:W-:Y:S01]  /*bd10*/  IMAD.IADD R60, R53, 0x1, R59 ;  /* 0x00000001353c7824 */ /* 0x000fe200078e023b */
[----:B------:R-:W-:-:S05]  /*bd20*/  @!P0 IADD3 R53, P3, R15, R52, RZ ;  /* 0x000000340f358210 */ /* 0x000fca0007f7e0ff */
        /* <DEDUP_REMOVED lines=9> */
.L_x_7357:
[----:B------:R-:W-:Y:S05]  /*bdc0*/  BSYNC B0 ;  /* 0x0000000000007941 */ /* 0x000fea0003800000 */
.L_x_7299:
        /* <DEDUP_REMOVED lines=17> */
.L_x_7407:
[----:B------:R-:W-:Y:S05]  /*bee0*/  BSYNC B0 ;  /* 0x0000000000007941 */ /* 0x000fea0003800000 */
.L_x_7406:
[----:B------:R-:W2:Y:S01]  /*bef0*/  SYNCS.PHASECHK.TRANS64.TRYWAIT P2, [R3+URZ+0x348b0], R0 ;  /* 0x0348b000030075a7 */ /* 0x000ea2000804017f */
[----:B------:R-:W-:Y:S01]  /*bf00*/  ULDC UR61, c[0x0][0x2f4] ;  /* 0x0000bd00003d7ab9 */ /* 0x000fe20000000800 */
[----:B------:R-:W-:Y:S01]  /*bf10*/  ULDC.64 UR38, c[0x0][0x328] ;  /* 0x0000ca0000267ab9 */ /* 0x000fe20000000a00 */
[----:B------:R-:W-:Y:S01]  /*bf20*/  ULDC.64 UR36, c[0x0][0x318] ;  /* 0x0000c60000247ab9 */ /* 0x000fe20000000a00 */
[----:B------:R-:W-:Y:S04]  /*bf30*/  BSSY B0, `(.L_x_7408) ;  /* 0x0000002000007945 */ /* 0x000fe80003800000 */
[----:B--2---:R-:W-:Y:S05]  /*bf40*/  @!P2 BRA `(.L_x_7409) ;  /* 0x000001a400bca947 */ /* 0x004fea0003800000 */
.L_x_7671:
[----:B------:R-:W-:Y:S05]  /*bf50*/  BSYNC B0 ;  /* 0x0000000000007941 */ /* 0x000fea0003800000 */
.L_x_7408:
[----:B------:R-:W-:Y:S01]  /*bf60*/  ISETP.GE.AND P2, PT, R22, R4, PT ;  /* 0x000000041600720c */ /* 0x000fe20003f46270 */
[----:B------:R-:W-:Y:S01]  /*bf70*/  BSSY B0, `(.L_x_7410) ;  /* 0x0000012000007945 */ /* 0x000fe20003800000 */
[----:B------:R-:W-:-:S11]  /*bf80*/  IMAD.WIDE R48, R24, 0xb0, R118 ;  /* 0x000000b018307825 */ /* 0x000fd600078e0276 */
[----:B------:R-:W-:Y:S05]  /*bf90*/  @P2 BRA `(.L_x_7411) ;  /* 0x00000000003c2947 */ /* 0x000fea0003800000 */
[----:B------:R-:W-:Y:S01]  /*bfa0*/  IMAD R47, R49, UR38, RZ ;  /* 0x00000026312f7c24 */ /* 0x000fe2000f8e02ff */
[----:B------:R-:W-:Y:S01]  /*bfb0*/  ULDC.64 UR4, c[0x0][0x208] ;  /* 0x0000820000047ab9 */ /* 0x000fe20000000a00 */
[----:B-1----:R-:W-:Y:S02]  /*bfc0*/  IMAD.MOV.U32 R44, RZ, RZ, R102 ;  /* 0x000000ffff2c7224 */ /* 0x002fe400078e0066 */
[----:B------:R-:W-:Y:S02]  /*bfd0*/  IMAD.MOV.U32 R45, RZ, RZ, R6 ;  /* 0x000000ffff2d7224 */ /* 0x000fe400078e0006 */
[C---:B------:R-:W-:Y:S02]  /*bfe0*/  IMAD R47, R48.reuse, UR39, R47 ;  /* 0x00000027302f7c24 */ /* 0x040fe4000f8e022f */
[----:B------:R-:W-:-:S04]  /*bff0*/  IMAD.WIDE.U32 R44, R48, UR38, R44 ;  /* 0x00000026302c7c25 */ /* 0x000fc8000f8e002c */
[----:B------:R-:W-:Y:S01]  /*c000*/  IMAD.IADD R45, R45, 0x1, R47 ;  /* 0x000000012d2d7824 */ /* 0x000fe200078e022f */
[----:B------:R-:W-:-:S04]  /*c010*/  LEA R50, P2, R44, UR36, 0x1 ;  /* 0x000000242c327c11 */ /* 0x000fc8000f8408ff */
[----:B0-----:R-:W-:Y:S02]  /*c020*/  LEA.HI.X R51, R44, UR37, R45, 0x1, P2 ;  /* 0x000000252c337c11 */ /* 0x001fe400090f0c2d */
[----:B------:R-:W-:-:S13]  /*c030*/  ISETP.GE.AND P2, PT, R16, UR61, PT ;  /* 0x0000003d10007c0c */ /* 0x000fda000bf46270 */
[----:B------:R-:W0:Y:S04]  /*c040*/  @!P2 LDS.128 R44, [R5+0x400] ;  /* 0x00040000052ca984 */ /* 0x000e280000000c00 */
[----:B0-----:R-:W-:Y:S01]  /*c050*/  @!P2 STG.E.128 desc[UR4][R50.64], R44 ;  /* 0x0000002c3200a986 */ /* 0x001fe2000c101d04 */
[----:B------:R-:W-:-:S13]  /*c060*/  ISETP.GE.AND P2, PT, R221, UR61, PT ;  /* 0x0000003ddd007c0c */ /* 0x000fda000bf46270 */
[----:B------:R-:W0:Y:S04]  /*c070*/  @!P2 LDS.128 R44, [R5+0x5c00] ;  /* 0x005c0000052ca984 */ /* 0x000e280000000c00 */
[----:B0-----:R3:W-:Y:S02]  /*c080*/  @!P2 STG.E.128 desc[UR4][R50.64+0x80], R44 ;  /* 0x0000802c3200a986 */ /* 0x0017e4000c101d04 */
.L_x_7411:
[----:B------:R-:W-:Y:S05]  /*c090*/  BSYNC B0 ;  /* 0x0000000000007941 */ /* 0x000fea0003800000 */
.L_x_7410:
[----:B0-2---:R-:W-:Y:S01]  /*c0a0*/  VIADD R0, R22, 0x20 ;  /* 0x0000002016007836 */ /* 0x005fe20000000000 */
[----:B------:R-:W-:Y:S04]  /*c0b0*/  BSSY B0, `(.L_x_7412) ;  /* 0x0000014000007945 */ /* 0x000fe80003800000 */
[----:B------:R-:W-:-:S13]  /*c0c0*/  ISETP.GE.AND P2, PT, R0, R4, PT ;  /* 0x000000040000720c */ /* 0x000fda0003f46270 */
[----:B------:R-:W-:Y:S05]  /*c0d0*/  @P2 BRA `(.L_x_7413) ;  /* 0x0000000000442947 */ /* 0x000fea0003800000 */
[----:B---3--:R-:W-:Y:S01]  /*c0e0*/  IADD3 R47, P2, R48, 0x20, RZ ;  /* 0x00000020302f7810 */ /* 0x008fe20007f5e0ff */
[----:B-1----:R-:W-:Y:S01]  /*c0f0*/  IMAD.MOV.U32 R44, RZ, RZ, R102 ;  /* 0x000000ffff2c7224 */ /* 0x002fe200078e0066 */
[----:B------:R-:W-:Y:S01]  /*c100*/  ULDC.64 UR4, c[0x0][0x208] ;  /* 0x0000820000047ab9 */ /* 0x000fe20000000a00 */
[----:B------:R-:W-:Y:S02]  /*c110*/  IMAD.MOV.U32 R45, RZ, RZ, R6 ;  /* 0x000000ffff2d7224 */ /* 0x000fe400078e0006 */
[----:B------:R-:W-:Y:S02]  /*c120*/  IMAD.X R0, RZ, RZ, R49, P2 ;  /* 0x000000ffff007224 */ /* 0x000fe400010e0631 */
[----:B------:R-:W-:-:S04]  /*c130*/  IMAD.WIDE.U32 R44, R47, UR38, R44 ;  /* 0x000000262f2c7c25 */ /* 0x000fc8000f8e002c */
[----:B------:R-:W-:Y:S01]  /*c140*/  IMAD R0, R0, UR38, RZ ;  /* 0x0000002600007c24 */ /* 0x000fe2000f8e02ff */
[----:B------:R-:W-:-:S03]  /*c150*/  LEA R50, P2, R44, UR36, 0x1 ;  /* 0x000000242c327c11 */ /* 0x000fc6000f8408ff */
[----:B------:R-:W-:-:S04]  /*c160*/  IMAD R47, R47, UR39, R0 ;  /* 0x000000272f2f7c24 */ /* 0x000fc8000f8e0200 */
[----:B------:R-:W-:-:S05]  /*c170*/  IMAD.IADD R45, R45, 0x1, R47 ;  /* 0x000000012d2d7824 */ /* 0x000fca00078e022f */
[----:B------:R-:W-:Y:S02]  /*c180*/  LEA.HI.X R51, R44, UR37, R45, 0x1, P2 ;  /* 0x000000252c337c11 */ /* 0x000fe400090f0c2d */
[----:B------:R-:W-:-:S13]  /*c190*/  ISETP.GE.AND P2, PT, R16, UR61, PT ;  /* 0x0000003d10007c0c */ /* 0x000fda000bf46270 */
[----:B------:R-:W0:Y:S04]  /*c1a0*/  @!P2 LDS.128 R44, [R5+0x1400] ;  /* 0x00140000052ca984 */ /* 0x000e280000000c00 */
[----:B0-----:R-:W-:Y:S01]  /*c1b0*/  @!P2 STG.E.128 desc[UR4][R50.64], R44 ;  /* 0x0000002c3200a986 */ /* 0x001fe2000c101d04 */
[----:B------:R-:W-:-:S13]  /*c1c0*/  ISETP.GE.AND P2, PT, R221, UR61, PT ;  /* 0x0000003ddd007c0c */ /* 0x000fda000bf46270 */
[----:B------:R-:W0:Y:S04]  /*c1d0*/  @!P2 LDS.128 R44, [R5+0x6c00] ;  /* 0x006c0000052ca984 */ /* 0x000e280000000c00 */
[----:B0-----:R0:W-:Y:S02]  /*c1e0*/  @!P2 STG.E.128 desc[UR4][R50.64+0x80], R44 ;  /* 0x0000802c3200a986 */ /* 0x0011e4000c101d04 */
.L_x_7413:
[----:B------:R-:W-:Y:S05]  /*c1f0*/  BSYNC B0 ;  /* 0x0000000000007941 */ /* 0x000fea0003800000 */
.L_x_7412:
[----:B------:R-:W-:Y:S01]  /*c200*/  VIADD R0, R22, 0x40 ;  /* 0x0000004016007836 */ /* 0x000fe20000000000 */
[----:B------:R-:W-:Y:S04]  /*c210*/  BSSY B0, `(.L_x_7414) ;  /* 0x0000014000007945 */ /* 0x000fe80003800000 */
[----:B------:R-:W-:-:S13]  /*c220*/  ISETP.GE.AND P2, PT, R0, R4, PT ;  /* 0x000000040000720c */ /* 0x000fda0003f46270 */
[----:B------:R-:W-:Y:S05]  /*c230*/  @P2 BRA `(.L_x_7415) ;  /* 0x0000000000442947 */ /* 0x000fea0003800000 */
[----:B0--3--:R-:W-:Y:S01]  /*c240*/  IADD3 R47, P2, R48, 0x40, RZ ;  /* 0x00000040302f7810 */ /* 0x009fe20007f5e0ff */
        /* <DEDUP_REMOVED lines=16> */
.L_x_7415:
[----:B------:R-:W-:Y:S05]  /*c350*/  BSYNC B0 ;  /* 0x0000000000007941 */ /* 0x000fea0003800000 */
.L_x_7414:
[----:B------:R-:W-:Y:S01]  /*c360*/  VIADD R0, R22, 0x60 ;  /* 0x0000006016007836 */ /* 0x000fe20000000000 */
[----:B------:R-:W-:Y:S04]  /*c370*/  BSSY B0, `(.L_x_7416) ;  /* 0x0000014000007945 */ /* 0x000fe80003800000 */
[----:B------:R-:W-:-:S13]  /*c380*/  ISETP.GE.AND P2, PT, R0, R4, PT ;  /* 0x000000040000720c */ /* 0x000fda0003f46270 */
[----:B------:R-:W-:Y:S05]  /*c390*/  @P2 BRA `(.L_x_7417) ;  /* 0x0000000000442947 */ /* 0x000fea0003800000 */
[----:B0-23--:R-:W-:Y:S01]  /*c3a0*/  IADD3 R47, P2, R48, 0x60, RZ ;  /* 0x00000060302f7810 */ /* 0x00dfe20007f5e0ff */
        /* <DEDUP_REMOVED lines=16> */
.L_x_7417:
[----:B------:R-:W-:Y:S05]  /*c4b0*/  BSYNC B0 ;  /* 0x0000000000007941 */ /* 0x000fea0003800000 */
.L_x_7416:
[----:B------:R-:W-:Y:S01]  /*c4c0*/  VIADD R0, R22, 0x80 ;  /* 0x0000008016007836 */ /* 0x000fe20000000000 */
[----:B------:R-:W-:Y:S04]  /*c4d0*/  BSSY B0, `(.L_x_7418) ;  /* 0x0000014000007945 */ /* 0x000fe80003800000 */
[----:B------:R-:W-:-:S13]  /*c4e0*/  ISETP.GE.AND P2, PT, R0, R4, PT ;  /* 0x000000040000720c */ /* 0x000fda0003f46270 */
[----:B------:R-:W-:Y:S05]  /*c4f0*/  @P2 BRA `(.L_x_7419) ;  /* 0x0000000000442947 */ /* 0x000fea0003800000 */
[----:B0-234-:R-:W-:Y:S01]  /*c500*/  IADD3 R47, P2, R48, 0x80, RZ ;  /* 0x00000080302f7810 */ /* 0x01dfe20007f5e0ff */
        /* <DEDUP_REMOVED lines=16> */
.L_x_7419:
[----:B------:R-:W-:Y:S05]  /*c610*/  BSYNC B0 ;  /* 0x0000000000007941 */ /* 0x000fea0003800000 */
.L_x_7418:
        /* <DEDUP_REMOVED lines=21> */
.L_x_7421:
[----:B------:R-:W-:Y:S05]  /*c770*/  BSYNC B0 ;  /* 0x0000000000007941 */ /* 0x000fea0003800000 */
.L_x_7420:
[----:B------:R-:W5:Y:S01]  /*c780*/  LDL R0, [R1+0x4] ;  /* 0x0000040001007983 */ /* 0x000f620000100800 */
[----:B------:R-:W-:Y:S02]  /*c790*/  VIADD R23, R23, 0x1 ;  /* 0x0000000117177836 */ /* 0x000fe40000000000 */
[----:B------:R-:W-:Y:S01]  /*c7a0*/  @!P3 VIADD R3, R3, 0x348c0 ;  /* 0x000348c00303b836 */ /* 0x000fe20000000000 */
[----:B------:R-:W-:Y:S01]  /*c7b0*/  @!PT LDS RZ, [RZ] ;  /* 0x00000000fffff984 */ /* 0x000fe20000000800 */
[----:B------:R-:W-:Y:S01]  /*c7c0*/  @!PT LDS RZ, [RZ] ;  /* 0x00000000fffff984 */ /* 0x000fe20000000800 */
[----:B------:R-:W-:Y:S01]  /*c7d0*/  @!PT LDS RZ, [RZ] ;  /* 0x00000000fffff984 */ /* 0x000fe20000000800 */
[----:B------:R-:W-:Y:S01]  /*c7e0*/  @!PT LDS RZ, [RZ] ;  /* 0x00000000fffff984 */ /* 0x000fe20000000800 */
[----:B------:R1:W-:Y:S06]  /*c7f0*/  MEMBAR.ALL.CTA ;  /* 0x0000000000007992 */ /* 0x0003ec0000008000 */
[----:B-1----:R-:W1:Y:S02]  /*c800*/  FENCE.VIEW.ASYNC.S ;  /* 0x00000000000073c6 */ /* 0x002e640000000000 */
[----:B-1----:R1:W-:Y:S01]  /*c810*/  BAR.SYNC.DEFER_BLOCKING R162, 0x80 ;  /* 0x000200a20000751d */ /* 0x0023e20000010000 */
[----:B------:R-:W-:-:S02]  /*c820*/  ISETP.NE.AND P2, PT, R23, 0x2, PT ;  /* 0x000000021700780c */ /* 0x000fc40003f45270 */
[----:B------:R-:W-:Y:S02]  /*c830*/  @!P3 PRMT R3, RZ, 0x654, R3 ;  /* 0x00000654ff03b816 */ /* 0x000fe40000000003 */
[----:B------:R-:W-:Y:S02]  /*c840*/  SEL R23, R23, RZ, P2 ;  /* 0x000000ff17177207 */ /* 0x000fe40001000000 */
[----:B------:R1:W-:Y:S01]  /*c850*/  @!P3 SYNCS.ARRIVE.TRANS64.RED.A1T0 RZ, [R3+URZ], RZ ;  /* 0x000000ff03ffb9a7 */ /* 0x0003e2000810043f */
[----:B-----5:R-:W-:Y:S02]  /*c860*/  LOP3.LUT P4, RZ, R0, 0x10, RZ, 0xc0, !PT ;  /* 0x0000001000ff7812 */ /* 0x020fe4000788c0ff */
[----:B------:R-:W-:-:S04]  /*c870*/  SEL R0, RZ, 0x1, P2 ;  /* 0x00000001ff007807 */ /* 0x000fc80001000000 */
[----:B------:R-:W-:-:S07]  /*c880*/  LOP3.LUT R223, R223, R0, RZ, 0x3c, !PT ;  /* 0x00000000dfdf7212 */ /* 0x000fce00078e3cff */
[----:B-1----:R-:W-:Y:S05]  /*c890*/  @P4 BRA `(.L_x_7422) ;  /* 0xffffff60008c4947 */ /* 0x002fea000383ffff */
[----:B------:R-:W1:Y:S01]  /*c8a0*/  S2R R4, SR_TID.X ;  /* 0x0000000000047919 */ /* 0x000e620000002100 */
[----:B------:R-:W-:Y:S02]  /*c8b0*/  PLOP3.LUT P0, PT, PT, PT, PT, 0x8, 0x0 ;  /* 0x000000000000781c */ /* 0x000fe40003f0e170 */
[----:B-1----:R-:W-:-:S04]  /*c8c0*/  SHF.R.U32.HI R4, RZ, 0x7, R4 ;  /* 0x00000007ff047819 */ /* 0x002fc80000011604 */
[----:B------:R-:W-:-:S13]  /*c8d0*/  ISETP.NE.AND P4, PT, R4, 0x1, PT ;  /* 0x000000010400780c */ /* 0x000fda0003f85270 */
[----:B------:R-:W-:Y:S06]  /*c8e0*/  @!P4 BAR.ARV 0x9, 0x100 ;  /* 0x024400000000cb1d */ /* 0x000fec0000002000 */
.L_x_7294:
[----:B------:R-:W-:Y:S01]  /*c8f0*/  ISETP.GE.AND P2, PT, R161, 0x1, PT ;  /* 0x00000001a100780c */ /* 0x000fe20003f46270 */
[----:B------:R-:W-:Y:S01]  /*c900*/  IMAD.MOV.U32 R0, RZ, RZ, RZ ;  /* 0x000000ffff007224 */ /* 0x000fe200078e00ff */
[----:B------:R-:W-:Y:S01]  /*c910*/  PLOP3.LUT P1, PT, PT, PT, PT, 0x80, 0x0 ;  /* 0x000000000000781c */ /* 0x000fe20003f2f070 */
[----:B------:R-:W-:Y:S01]  /*c920*/  IMAD.MOV.U32 R3, RZ, RZ, RZ ;  /* 0x000000ffff037224 */ /* 0x000fe200078e00ff */
[----:B------:R-:W-:Y:S01]  /*c930*/  CS2R R42, SRZ ;  /* 0x00000000002a7805 */ /* 0x000fe2000001ff00 */
[----:B------:R-:W-:Y:S01]  /*c940*/  IMAD.MOV.U32 R87, RZ, RZ, RZ ;  /* 0x000000ffff577224 */ /* 0x000fe200078e00ff */
[----:B------:R-:W-:Y:S02]  /*c950*/  CS2R R40, SRZ ;  /* 0x0000000000287805 */ /* 0x000fe4000001ff00 */
[----:B0-234-:R-:W-:Y:S02]  /*c960*/  CS2R R46, SRZ ;  /* 0x00000000002e7805 */ /* 0x01dfe4000001ff00 */
        /* <DEDUP_REMOVED lines=26> */
[----:B------:R-:W-:-:S02]  /*cb10*/  IMAD.MOV.U32 R105, RZ, RZ, RZ ;  /* 0x000000ffff697224 */ /* 0x000fc400078e00ff */
[----:B------:R-:W-:Y:S02]  /*cb20*/  IMAD.MOV.U32 R108, RZ, RZ, RZ ;  /* 0x000000ffff6c7224 */ /* 0x000fe400078e00ff */
[----:B------:R-:W-:Y:S02]  /*cb30*/  IMAD.MOV.U32 R10, RZ, RZ, RZ ;  /* 0x000000ffff0a7224 */ /* 0x000fe400078e00ff */
[----:B------:R-:W-:Y:S01]  /*cb40*/  IMAD.MOV.U32 R110, RZ, RZ, RZ ;  /* 0x000000ffff6e7224 */ /* 0x000fe200078e00ff */
[----:B------:R-:W-:Y:S06]  /*cb50*/  @P0 BRA `(.L_x_7423) ;  /* 0x00000000000c0947 */ /* 0x000fec0003800000 */
[----:B------:R-:W0:Y:S01]  /*cb60*/  FENCE.VIEW.ASYNC.G ;  /* 0x00000000000073c6 */ /* 0x000e220000000100 */
[----:B------:R-:W-:Y:S05]  /*cb70*/  WARPSYNC.ALL ;  /* 0x0000000000007948 */ /* 0x000fea0003800000 */
[----:B0-----:R-:W-:Y:S06]  /*cb80*/  BAR.ARV 0xc, 0x180 ;  /* 0x0306000000007b1d */ /* 0x001fec0000002000 */
.L_x_7423:
[----:B------:R-:W-:Y:S02]  /*cb90*/  IMAD.MOV.U32 R104, RZ, RZ, RZ ;  /* 0x000000ffff687224 */ /* 0x000fe400078e00ff */
[----:B------:R-:W-:Y:S01]  /*cba0*/  IMAD.MOV.U32 R11, RZ, RZ, RZ ;  /* 0x000000ffff0b7224 */ /* 0x000fe200078e00ff */
[----:B------:R-:W-:Y:S06]  /*cbb0*/  @!P2 BRA `(.L_x_7424) ;  /* 0x0000010000eca947 */ /* 0x000fec0003800000 */
[----:B------:R-:W-:-:S03]  /*cbc0*/  UMOV UR4, 0xffffffff ;  /* 0xffffffff00047882 */ /* 0x000fc60000000000 */
[----:B------:R-:W-:Y:S05]  /*cbd0*/  BRA.DIV UR4, `(.L_x_7425) ;  /* 0x0000019a04ac7947 */ /* 0x000fea000b800000 */
[----:B------:R-:W0:Y:S02]  /*cbe0*/  S2R R3, SR_TID.X ;  /* 0x0000000000037919 */ /* 0x000e240000002100 */
[----:B0-----:R-:W-:-:S05]  /*cbf0*/  VIADD R3, R3, 0xffffff80 ;  /* 0xffffff8003037836 */ /* 0x001fca0000000000 */
[----:B------:R-:W-:-:S04]  /*cc00*/  SHF.R.S32.HI R0, RZ, 0x1f, R3 ;  /* 0x0000001fff007819 */ /* 0x000fc80000011403 */
[----:B------:R-:W-:-:S04]  /*cc10*/  LEA.HI R0, R0, R3, RZ, 0x7 ;  /* 0x0000000300007211 */ /* 0x000fc800078f38ff */
[----:B------:R-:W-:-:S06]  /*cc20*/  SHF.R.S32.HI R0, RZ, 0x7, R0 ;  /* 0x00000007ff007819 */ /* 0x000fcc0000011400 */
[----:B------:R-:W0:Y:S04]  /*cc30*/  SHFL.IDX PT, R0, R0, RZ, 0x1f ;  /* 0x00001fff00007589 */ /* 0x000e2800000e0000 */
[----:B0-----:R0:W-:Y:S02]  /*cc40*/  STL [R1], R0 ;  /* 0x0000000001007387 */ /* 0x0011e40000100800 */
.L_x_7674:
[----:B0-----:R-:W2:Y:S04]  /*cc50*/  LDL R0, [R1+0x6c] ;  /* 0x00006c0001007983 */ /* 0x001ea80000100800 */
[----:B------:R-:W3:Y:S01]  /*cc60*/  LDL R3, [R1] ;  /* 0x0000000001037983 */ /* 0x000ee20000100800 */
[----:B--2---:R-:W-:Y:S02]  /*cc70*/  R2UR UR4, R0 ;  /* 0x00000000000472ca */ /* 0x004fe400000e0000 */
[----:B---3--:R-:W-:-:S04]  /*cc80*/  LEA.HI R0, R3, R3, RZ, 0x1 ;  /* 0x0000000303007211 */ /* 0x008fc800078f08ff */
[----:B------:R-:W-:-:S07]  /*cc90*/  LOP3.LUT R0, R0, 0x1e, RZ, 0xc0, !PT ;  /* 0x0000001e00007812 */ /* 0x000fce00078ec0ff */
[----:B------:R-:W-:Y:S01]  /*cca0*/  ULOP3.LUT UP0, URZ, UR4, 0x9f, URZ, 0xc0, !UPT ;  /* 0x0000009f043f7892 */ /* 0x000fe2000f80c03f */
[----:B------:R-:W-:-:S05]  /*ccb0*/  IMAD.IADD R0, R3, 0x1, -R0 ;  /* 0x0000000103007824 */ /* 0x000fca00078e0a00 */
        /* <DEDUP_REMOVED lines=9> */
[----:B-1----:R0:W1:Y:S01]  /*cd50*/  LDC.64 R14, c[0x4][R0] ;  /* 0x01000000000e7b82 */ /* 0x0020620000000a00 */
        /* <DEDUP_REMOVED lines=11> */
.L_x_7426:
        /* <DEDUP_REMOVED lines=8> */
[----:B------:R0:W2:Y:S03]  /*ce90*/  SYNCS.PHASECHK.TRANS64.TRYWAIT P0, [R2+URZ+0x34800], R3 ;  /* 0x03480003020075a7 */ /* 0x0000a6000800017f */
[----:B--2---:R-:W-:Y:S05]  /*cea0*/  @!P0 NANOSLEEP.SYNCS 0x989680 ;  /* 0x009896800000895d */ /* 0x004fea0003900000 */
[----:B------:R-:W2:Y:S01]  /*ceb0*/  @!P0 SYNCS.PHASECHK.TRANS64 P0, [R2+URZ+0x34800], R3 ;  /* 0x03480003020085a7 */ /* 0x000ea2000800007f */
[----:B------:R-:W-:Y:S04]  /*cec0*/  BSSY B0, `(.L_x_7428) ;  /* 0x0000006000007945 */ /* 0x000fe80003800000 */
[----:B--2---:R-:W-:Y:S05]  /*ced0*/  @P0 BRA `(.L_x_7429) ;  /* 0x0000000000100947 */ /* 0x004fea0003800000 */
.L_x_7430:
[----:B--2---:R2:W3:Y:S02]  /*cee0*/  SYNCS.PHASECHK.TRANS64.TRYWAIT P0, [R2+URZ+0x34800], R3 ;  /* 0x03480003020075a7 */ /* 0x0044e4000800017f */
[----:B---3--:R-:W-:Y:S05]  /*cef0*/  @!P0 NANOSLEEP.SYNCS 0x989680 ;  /* 0x009896800000895d */ /* 0x008fea0003900000 */
[----:B------:R-:W3:Y:S02]  /*cf00*/  @!P0 SYNCS.PHASECHK.TRANS64 P0, [R2+URZ+0x34800], R3 ;  /* 0x03480003020085a7 */ /* 0x000ee4000800007f */
[----:B---3--:R-:W-:Y:S05]  /*cf10*/  @!P0 BRA `(.L_x_7430) ;  /* 0xfffffffc00f08947 */ /* 0x008fea000383ffff */
.L_x_7429:
[----:B------:R-:W-:Y:S05]  /*cf20*/  BSYNC B0 ;  /* 0x0000000000007941 */ /* 0x000fea0003800000 */
.L_x_7428:
[----:B------:R-:W-:Y:S05]  /*cf30*/  BRA `(.L_x_7431) ;  /* 0x0000003c00247947 */ /* 0x000fea0003800000 */
.L_x_7427:
        /* <DEDUP_REMOVED lines=38> */
.L_x_7432:
[----:B------:R-:W2:Y:S01]  /*d1a0*/  LDL R20, [R1+0x30] ;  /* 0x0000300001147983 */ /* 0x000ea20000100800 */
[----:B------:R-:W-:Y:S01]  /*d1b0*/  ULDC.U8 UR4, c[0x0][0x410] ;  /* 0x0001040000047ab9 */ /* 0x000fe20000000000 */
[----:B------:R-:W-:Y:S01]  /*d1c0*/  R2UR UR5, R30 ;  /* 0x000000001e0572ca */ /* 0x000fe200000e0000 */
[----:B------:R-:W-:Y:S01]  /*d1d0*/  BSSY B0, `(.L_x_7433) ;  /* 0x0000397000007945 */ /* 0x000fe20003800000 */
[----:B------:R-:W-:Y:S01]  /*d1e0*/  ISETP.NE.AND P0, PT, RZ, UR4, PT ;  /* 0x00000004ff007c0c */ /* 0x000fe2000bf05270 */
[----:B------:R-:W-:-:S10]  /*d1f0*/  IMAD R5, R29, 0x80, R22 ;  /* 0x000000801d057824 */ /* 0x000fd400078e0216 */
[----:B--2---:R-:W-:Y:S02]  /*d200*/  LEA R21, R20, UR5, 0x1 ;  /* 0x0000000514157c11 */ /* 0x004fe4000f8e08ff */
[----:B------:R-:W-:Y:S05]  /*d210*/  @!P0 BRA `(.L_x_7434) ;  /* 0x0000001800a48947 */ /* 0x000fea0003800000 */
[----:B------:R-:W-:-:S03]  /*d220*/  UMOV UR4, 0xffffffff ;  /* 0xffffffff00047882 */ /* 0x000fc60000000000 */
[----:B------:R-:W-:Y:S05]  /*d230*/  BRA.DIV UR4, `(.L_x_7435) ;  /* 0x0000019604547947 */ /* 0x000fea000b800000 */
[----:B------:R0:W2:Y:S04]  /*d240*/  SHFL.IDX PT, R0, R25, RZ, 0x181f ;  /* 0x00181fff19007589 */ /* 0x0000a800000e0000 */
[----:B------:R0:W3:Y:S04]  /*d250*/  SHFL.IDX PT, R3, R24, RZ, 0x181f ;  /* 0x00181fff18037589 */ /* 0x0000e800000e0000 */
[----:B------:R0:W4:Y:S04]  /*d260*/  SHFL.IDX PT, R4, R27, RZ, 0x181f ;  /* 0x00181fff1b047589 */ /* 0x00012800000e0000 */
[----:B-1----:R0:W1:Y:S02]  /*d270*/  SHFL.IDX PT, R14, R26, RZ, 0x181f ;  /* 0x00181fff1a0e7589 */ /* 0x00206400000e0000 */
.L_x_7680:
[----:B------:R-:W5:Y:S01]  /*d280*/  LDL R7, [R1+0x60] ;  /* 0x0000600001077983 */ /* 0x000f620000100800 */
[----:B------:R-:W-:Y:S01]  /*d290*/  ULDC UR4, c[0x0][0x448] ;  /* 0x0001120000047ab9 */ /* 0x000fe20000000800 */
[----:B------:R-:W-:Y:S01]  /*d2a0*/  BSSY B1, `(.L_x_7436) ;  /* 0x0000024000017945 */ /* 0x000fe20003800000 */
[----:B------:R-:W-:Y:S01]  /*d2b0*/  IMAD R160, R160, UR4, RZ ;  /* 0x00000004a0a07c24 */ /* 0x000fe2000f8e02ff */
[----:B------:R-:W-:Y:S02]  /*d2c0*/  CS2R R8, SRZ ;  /* 0x0000000000087805 */ /* 0x000fe4000001ff00 */
[----:B------:R-:W-:Y:S02]  /*d2d0*/  CS2R R10, SRZ ;  /* 0x00000000000a7805 */ /* 0x000fe4000001ff00 */
[----:B------:R-:W-:Y:S02]  /*d2e0*/  CS2R R12, SRZ ;  /* 0x00000000000c7805 */ /* 0x000fe4000001ff00 */
[----:B------:R-:W-:-:S02]  /*d2f0*/  ISETP.GE.AND P0, PT, R5, R160, PT ;  /* 0x000000a00500720c */ /* 0x000fc40003f06270 */
[----:B-----5:R-:W-:-:S04]  /*d300*/  LEA.HI R6, R7, R7, RZ, 0x1 ;  /* 0x0000000707067211 */ /* 0x020fc800078f08ff */
[----:B------:R-:W-:-:S05]  /*d310*/  LOP3.LUT R6, R6, 0xfffffffe, RZ, 0xc0, !PT ;  /* 0xfffffffe06067812 */ /* 0x000fca00078ec0ff */
[----:B------:R-:W-:Y:S01]  /*d320*/  IMAD.IADD R5, R7, 0x1, -R6 ;  /* 0x0000000107057824 */ /* 0x000fe200078e0a06 */
[----:B------:R-:W-:-:S04]  /*d330*/  CS2R R6, SRZ ;  /* 0x0000000000067805 */ /* 0x000fc8000001ff00 */
[----:B------:R-:W-:Y:S01]  /*d340*/  SHF.L.U32 R5, R5, 0x1f, RZ ;  /* 0x0000001f05057819 */ /* 0x000fe200000006ff */
[----:B------:R-:W-:Y:S06]  /*d350*/  @P0 BRA `(.L_x_7437) ;  /* 0x0000000000600947 */ /* 0x000fec0003800000 */
[----:B------:R-:W4:Y:S01]  /*d360*/  LDL R20, [R1+0x70] ;  /* 0x0000700001147983 */ /* 0x000f220000100800 */
[----:B------:R-:W-:Y:S01]  /*d370*/  ULDC UR4, c[0x0][0x3f4] ;  /* 0x0000fd0000047ab9 */ /* 0x000fe20000000800 */
[----:B------:R-:W-:Y:S01]  /*d380*/  IMAD.SHL.U32 R30, R220, 0x2, RZ ;  /* 0x00000002dc1e7824 */ /* 0x000fe200078e00ff */
[----:B------:R-:W-:Y:S02]  /*d390*/  ISETP.GE.AND P4, PT, R18, UR4, PT ;  /* 0x0000000412007c0c */ /* 0x000fe4000bf86270 */
[----:B------:R-:W-:Y:S02]  /*d3a0*/  CS2R R12, SRZ ;  /* 0x00000000000c7805 */ /* 0x000fe4000001ff00 */
[----:B------:R-:W-:Y:S02]  /*d3b0*/  ISETP.GE.AND P5, PT, R220, UR4, PT ;  /* 0x00000004dc007c0c */ /* 0x000fe4000bfa6270 */
[----:B------:R-:W-:Y:S01]  /*d3c0*/  CS2R R8, SRZ ;  /* 0x0000000000087805 */ /* 0x000fe2000001ff00 */
[----:B------:R-:W-:-:S06]  /*d3d0*/  ULDC.64 UR6, c[0x0][0x208] ;  /* 0x0000820000067ab9 */ /* 0x000fcc0000000a00 */
[----:B------:R-:W-:-:S04]  /*d3e0*/  @!P4 IMAD.SHL.U32 R15, R18, 0x2, RZ ;  /* 0x00000002120fc824 */ /* 0x000fc800078e00ff */
[CC--:B0--3--:R-:W-:Y:S02]  /*d3f0*/  @!P5 IADD3 R26, P2, R3.reuse, R30.reuse, RZ ;  /* 0x0000001e031ad210 */ /* 0x0c9fe40007f5e0ff */
[C---:B-1----:R-:W-:Y:S02]  /*d400*/  @!P5 IADD3 R30, P3, R14.reuse, R30, RZ ;  /* 0x0000001e0e1ed210 */ /* 0x042fe40007f7e0ff */
[-C--:B------:R-:W-:Y:S02]  /*d410*/  @!P4 IADD3 R24, P0, R3, R15.reuse, RZ ;  /* 0x0000000f0318c210 */ /* 0x080fe40007f1e0ff */
[----:B------:R-:W-:Y:S02]  /*d420*/  @!P4 IADD3 R14, P1, R14, R15, RZ ;  /* 0x0000000f0e0ec210 */ /* 0x000fe40007f3e0ff */
[----:B------:R-:W-:Y:S02]  /*d430*/  @!P4 SHF.L.U64.HI R3, R18, 0x1, R19 ;  /* 0x000000011203c819 */ /* 0x000fe40000010213 */
[----:B------:R-:W-:-:S02]  /*d440*/  CS2R R10, SRZ ;  /* 0x00000000000a7805 */ /* 0x000fc4000001ff00 */
[----:B------:R-:W-:Y:S01]  /*d450*/  CS2R R6, SRZ ;  /* 0x0000000000067805 */ /* 0x000fe2000001ff00 */
[--C-:B--2---:R-:W-:Y:S02]  /*d460*/  @!P4 IMAD.X R25, R0, 0x1, R3.reuse, P0 ;  /* 0x000000010019c824 */ /* 0x104fe400000e0603 */
[----:B----4-:R-:W-:-:S03]  /*d470*/  @!P4 IMAD.X R15, R4, 0x1, R3, P1 ;  /* 0x00000001040fc824 */ /* 0x010fc600008e0603 */
[----:B------:R0:W5:Y:S04]  /*d480*/  @!P4 LD.E.64 R10, desc[UR6][R24.64] ;  /* 0x00000006180ac980 */ /* 0x000168000c101b00 */
[----:B------:R0:W5:Y:S01]  /*d490*/  @!P4 LD.E.64 R6, desc[UR6][R14.64] ;  /* 0x000000060e06c980 */ /* 0x000162000c101b00 */
[--C-:B------:R-:W-:Y:S02]  /*d4a0*/  @!P5 IMAD.X R27, R0, 0x1, R20.reuse, P2 ;  /* 0x00000001001bd824 */ /* 0x100fe400010e0614 */
[----:B------:R-:W-:-:S03]  /*d4b0*/  @!P5 IMAD.X R31, R4, 0x1, R20, P3 ;  /* 0x00000001041fd824 */ /* 0x000fc600018e0614 */
[----:B------:R0:W5:Y:S04]  /*d4c0*/  @!P5 LD.E.64 R12, desc[UR6][R26.64] ;  /* 0x000000061a0cd980 */ /* 0x000168000c101b00 */
[----:B------:R0:W5:Y:S02]  /*d4d0*/  @!P5 LD.E.64 R8, desc[UR6][R30.64] ;  /* 0x000000061e08d980 */ /* 0x000164000c101b00 */
.L_x_7437:
[----:B------:R-:W-:Y:S05]  /*d4e0*/  BSYNC B1 ;  /* 0x0000000000017941 */ /* 0x000fea0003800000 */
.L_x_7436:
[----:B------:R-:W4:Y:S01]  /*d4f0*/  SYNCS.PHASECHK.TRANS64.TRYWAIT P0, [R2+URZ+0x34800], R5 ;  /* 0x03480005020075a7 */ /* 0x000f22000800017f */
[----:B--2---:R-:W-:Y:S01]  /*d500*/  IMAD R0, R29, -0x80, R160 ;  /* 0xffffff801d007824 */ /* 0x004fe200078e02a0 */
[--C-:B0----5:R-:W-:Y:S01]  /*d510*/  SHF.R.U32.HI R30, RZ, 0x10, R11.reuse ;  /* 0x00000010ff1e7819 */ /* 0x121fe2000001160b */
[----:B---3--:R-:W-:Y:S01]  /*d520*/  IMAD.MOV.U32 R3, RZ, RZ, R10 ;  /* 0x000000ffff037224 */ /* 0x008fe200078e000a */
[--C-:B------:R-:W-:Y:S01]  /*d530*/  SHF.R.U64 R10, R10, 0x10, R11.reuse ;  /* 0x000000100a0a7819 */ /* 0x100fe2000000120b */
[----:B------:R-:W-:Y:S01]  /*d540*/  IMAD.MOV.U32 R15, RZ, RZ, R11 ;  /* 0x000000ffff0f7224 */ /* 0x000fe200078e000b */
[--C-:B------:R-:W-:Y:S01]  /*d550*/  SHF.R.U64 R29, R12, 0x10, R13.reuse ;  /* 0x000000100c1d7819 */ /* 0x100fe2000000120d */
[----:B------:R-:W-:Y:S01]  /*d560*/  IMAD.MOV.U32 R20, RZ, RZ, R12 ;  /* 0x000000ffff147224 */ /* 0x000fe200078e000c */
[--C-:B------:R-:W-:Y:S01]  /*d570*/  SHF.R.U32.HI R27, RZ, 0x10, R13.reuse ;  /* 0x00000010ff1b7819 */ /* 0x100fe2000001160d */
[----:B------:R-:W-:Y:S01]  /*d580*/  IMAD.MOV.U32 R24, RZ, RZ, R13 ;  /* 0x000000ffff187224 */ /* 0x000fe200078e000d */
[----:B------:R-:W-:Y:S01]  /*d590*/  VIMNMX R11, R0, 0x80, PT ;  /* 0x00000080000b7848 */ /* 0x000fe20003fe0100 */
[----:B------:R-:W-:Y:S01]  /*d5a0*/  BSSY B1, `(.L_x_7438) ;  /* 0x000000f000017945 */ /* 0x000fe20003800000 */
[----:B------:R-:W-:Y:S01]  /*d5b0*/  IMAD.MOV.U32 R13, RZ, RZ, R6 ;  /* 0x000000ffff0d7224 */ /* 0x000fe200078e0006 */
[--C-:B------:R-:W-:Y:S01]  /*d5c0*/  SHF.R.U64 R26, R6, 0x10, R7.reuse ;  /* 0x00000010061a7819 */ /* 0x100fe20000001207 */
[--C-:B-1----:R-:W-:Y:S01]  /*d5d0*/  IMAD.MOV.U32 R14, RZ, RZ, R7.reuse ;  /* 0x000000ffff0e7224 */ /* 0x102fe200078e0007 */
[----:B------:R-:W-:Y:S01]  /*d5e0*/  SHF.R.U32.HI R25, RZ, 0x10, R7 ;  /* 0x00000010ff197819 */ /* 0x000fe20000011607 */
[--C-:B------:R-:W-:Y:S01]  /*d5f0*/  IMAD.MOV.U32 R6, RZ, RZ, R9.reuse ;  /* 0x000000ffff067224 */ /* 0x100fe200078e0009 */
[----:B------:R-:W-:Y:S01]  /*d600*/  SHF.R.U64 R7, R8, 0x10, R9 ;  /* 0x0000001008077819 */ /* 0x000fe20000001209 */
[----:B----4-:R-:W-:Y:S01]  /*d610*/  IMAD.MOV.U32 R4, RZ, RZ, R8 ;  /* 0x000000ffff047224 */ /* 0x010fe200078e0008 */
[----:B------:R-:W-:-:S02]  /*d620*/  PRMT R10, R3, 0x5410, R10 ;  /* 0x00005410030a7816 */ /* 0x000fc4000000000a */
[----:B------:R-:W-:Y:S02]  /*d630*/  ISETP.GE.AND P1, PT, R22, R11, PT ;  /* 0x0000000b1600720c */ /* 0x000fe40003f26270 */
[----:B------:R-:W-:Y:S02]  /*d640*/  SHF.R.U32.HI R9, RZ, 0x10, R9 ;  /* 0x00000010ff097819 */ /* 0x000fe40000011609 */
[----:B------:R-:W-:Y:S02]  /*d650*/  PRMT R12, R15, 0x5410, R30 ;  /* 0x000054100f0c7816 */ /* 0x000fe4000000001e */
[----:B------:R-:W-:Y:S02]  /*d660*/  PRMT R0, R20, 0x5410, R29 ;  /* 0x0000541014007816 */ /* 0x000fe4000000001d */
[----:B------:R-:W-:Y:S01]  /*d670*/  PRMT R3, R24, 0x5410, R27 ;  /* 0x0000541018037816 */ /* 0x000fe2000000001b */
[----:B------:R-:W-:Y:S06]  /*d680*/  @!P0 BRA `(.L_x_7439) ;  /* 0x0000019000b08947 */ /* 0x000fec0003800000 */
.L_x_7681:
[----:B------:R-:W-:Y:S05]  /*d690*/  BSYNC B1 ;  /* 0x0000000000017941 */ /* 0x000fea0003800000 */
.L_x_7438:
        /* <DEDUP_REMOVED lines=9> */
[----:B------:R-:W-:-:S11]  /*d730*/  ISETP.GE.AND P1, PT, R220, R5, PT ;  /* 0x00000005dc00720c */ /* 0x000fd60003f26270 */
[----:B------:R-:W-:Y:S05]  /*d740*/  @P0 BRA `(.L_x_7443) ;  /* 0x0000000000980947 */ /* 0x000fea0003800000 */
        /* <DEDUP_REMOVED lines=38> */
.L_x_7443:
[----:B------:R-:W-:Y:S05]  /*d9b0*/  BSYNC B2 ;  /* 0x0000000000027941 */ /* 0x000fea0003800000 */
.L_x_7442:
        /* <DEDUP_REMOVED lines=39> */
.L_x_7441:
[----:B------:R-:W-:Y:S05]  /*dc30*/  BSYNC B1 ;  /* 0x0000000000017941 */ /* 0x000fea0003800000 */
.L_x_7440:
[----:B01----:R-:W-:Y:S01]  /*dc40*/  VIADD R4, R22, 0x20 ;  /* 0x0000002016047836 */ /* 0x003fe20000000000 */
[----:B------:R-:W-:Y:S04]  /*dc50*/  BSSY B1, `(.L_x_7444) ;  /* 0x0000056000017945 */ /* 0x000fe80003800000 */
[----:B------:R-:W-:-:S13]  /*dc60*/  ISETP.GE.AND P0, PT, R4, R11, PT ;  /* 0x0000000b0400720c */ /* 0x000fda0003f06270 */
[----:B------:R-:W-:Y:S05]  /*dc70*/  @P0 BRA `(.L_x_7445) ;  /* 0x00000004004c0947 */ /* 0x000fea0003800000 */
[----:B------:R-:W0:Y:S01]  /*dc80*/  LDC R5, c[0x0][0x3f4] ;  /* 0x0000fd00ff057b82 */ /* 0x000e220000000800 */
[----:B------:R-:W-:Y:S01]  /*dc90*/  BSSY B2, `(.L_x_7446) ;  /* 0x000002a000027945 */ /* 0x000fe20003800000 */
[-C--:B0-----:R-:W-:Y:S02]  /*dca0*/  ISETP.GE.AND P0, PT, R18, R5.reuse, PT ;  /* 0x000000051200720c */ /* 0x081fe40003f06270 */
[----:B------:R-:W-:-:S11]  /*dcb0*/  ISETP.GE.AND P1, PT, R220, R5, PT ;  /* 0x00000005dc00720c */ /* 0x000fd60003f26270 */
[----:B------:R-:W-:Y:S05]  /*dcc0*/  @P0 BRA `(.L_x_7447) ;  /* 0x0000000000980947 */ /* 0x000fea0003800000 */
        /* <DEDUP_REMOVED lines=22> */
[C---:B------:R-:W-:Y:S01]  /*de30*/  LOP3.LUT R31, R12.reuse, 0xffff0000, RZ, 0xc0, !PT ;  /* 0xffff00000c1f7812 */ /* 0x040fe200078ec0ff */
[----:B------:R-:W-:Y:S02]  /*de40*/  IMAD.U32 R32, R12, 0x10000, RZ ;  /* 0x000100000c207824 */ /* 0x000fe400078e00ff */
[----:B------:R-:W-:Y:S01]  /*de50*/  FFMA.FTZ R20, R34, R20, R29 ;  /* 0x0000001422147223 */ /* 0x000fe2000001001d */
[-C--:B------:R-:W-:Y:S01]  /*de60*/  FMUL.FTZ R27, R36, R6.reuse ;  /* 0x00000006241b7220 */ /* 0x080fe20000410000 */
[-C--:B------:R-:W-:Y:S01]  /*de70*/  FMUL.FTZ R26, R33, R7.reuse ;  /* 0x00000007211a7220 */ /* 0x080fe20000410000 */
[C---:B------:R-:W-:Y:S01]  /*de80*/  FMUL.FTZ R29, R32.reuse, R6 ;  /* 0x00000006201d7220 */ /* 0x040fe20000410000 */
[C---:B------:R-:W-:Y:S01]  /*de90*/  FMUL.FTZ R30, R31.reuse, R7 ;  /* 0x000000071f1e7220 */ /* 0x040fe20000410000 */
[-C--:B------:R-:W-:Y:S01]  /*dea0*/  FFMA.FTZ R6, R32, R24.reuse, -R27 ;  /* 0x0000001820067223 */ /* 0x080fe2000001081b */
[-C--:B------:R-:W-:Y:S01]  /*deb0*/  FFMA.FTZ R7, R31, R25.reuse, -R26 ;  /* 0x000000191f077223 */ /* 0x080fe2000001081a */
[----:B------:R-:W-:Y:S01]  /*dec0*/  FFMA.FTZ R29, R36, R24, R29 ;  /* 0x00000018241d7223 */ /* 0x000fe2000001001d */
[----:B------:R-:W-:Y:S01]  /*ded0*/  FFMA.FTZ R30, R33, R25, R30 ;  /* 0x00000019211e7223 */ /* 0x000fe2000001001e */
[----:B------:R-:W-:-:S02]  /*dee0*/  F2FP.BF16.F32.PACK_AB R4, R15, R4 ;  /* 0x000000040f04723e */ /* 0x000fc400000010ff */
[----:B------:R-:W-:Y:S02]  /*def0*/  F2FP.BF16.F32.PACK_AB R5, R20, R5 ;  /* 0x000000051405723e */ /* 0x000fe400000010ff */
[----:B------:R-:W-:Y:S02]  /*df00*/  F2FP.BF16.F32.PACK_AB R6, R29, R6 ;  /* 0x000000061d06723e */ /* 0x000fe400000010ff */
[----:B------:R-:W-:-:S05]  /*df10*/  F2FP.BF16.F32.PACK_AB R7, R30, R7 ;  /* 0x000000071e07723e */ /* 0x000fca00000010ff */
[----:B------:R0:W-:Y:S02]  /*df20*/  STS.128 [R21+0x1000], R4 ;  /* 0x0010000415007388 */ /* 0x0001e40000000c00 */
.L_x_7447:
[----:B------:R-:W-:Y:S05]  /*df30*/  BSYNC B2 ;  /* 0x0000000000027941 */ /* 0x000fea0003800000 */
.L_x_7446:
        /* <DEDUP_REMOVED lines=39> */
.L_x_7445:
[----:B------:R-:W-:Y:S05]  /*e1b0*/  BSYNC B1 ;  /* 0x0000000000017941 */ /* 0x000fea0003800000 */
.L_x_7444:
        /* <DEDUP_REMOVED lines=47> */
.L_x_7451:
[----:B------:R-:W-:Y:S05]  /*e4b0*/  BSYNC B2 ;  /* 0x0000000000027941 */ /* 0x000fea0003800000 */
.L_x_7450:
        /* <DEDUP_REMOVED lines=39> */
.L_x_7449:
[----:B------:R-:W-:Y:S05]  /*e730*/  BSYNC B1 ;  /* 0x0000000000017941 */ /* 0x000fea0003800000 */
.L_x_7448:
[----:B01----:R-:W-:-:S05]  /*e740*/  VIADD R4, R22, 0x60 ;  /* 0x0000006016047836 */ /* 0x003fca0000000000 */
        /* <DEDUP_REMOVED lines=22> */
[----:B------:R-:W-:Y:S01]  /*e8b0*/  FFMA.FTZ R4, R25, R11, -R20 ;  /* 0x0000000b19047223 */ /* 0x000fe20000010814 */
[----:B------:R-:W-:Y:S01]  /*e8c0*/  FMUL.FTZ R20, R27, R5 ;  /* 0x000000051b147220 */ /* 0x000fe20000410000 */
[----:B------:R-:W-:Y:S01]  /*e8d0*/  FFMA.FTZ R11, R29, R11, R24 ;  /* 0x0000000b1d0b7223 */ /* 0x000fe20000010018 */
[-C--:B------:R-:W-:Y:S01]  /*e8e0*/  FFMA.FTZ R5, R27, R15.reuse, -R26 ;  /* 0x0000000f1b057223 */ /* 0x080fe2000001081a */
[----:B------:R-:W-:Y:S01]  /*e8f0*/  LOP3.LUT R7, R7, 0xffff0000, RZ, 0xc0, !PT ;  /* 0xffff000007077812 */ /* 0x000fe200078ec0ff */
[C---:B------:R-:W-:Y:S01]  /*e900*/  IMAD.U32 R26, R14.reuse, 0x10000, RZ ;  /* 0x000100000e1a7824 */ /* 0x040fe200078e00ff */
        /* <DEDUP_REMOVED lines=17> */
.L_x_7454:
[----:B------:R-:W-:Y:S05]  /*ea20*/  BSYNC B1 ;  /* 0x0000000000017941 */ /* 0x000fea0003800000 */
.L_x_7453:
        /* <DEDUP_REMOVED lines=40> */
.L_x_7434:
[----:B------:R-:W-:-:S03]  /*ecb0*/  UMOV UR4, 0xffffffff ;  /* 0xffffffff00047882 */ /* 0x000fc60000000000 */
[----:B------:R-:W-:Y:S05]  /*ecc0*/  BRA.DIV UR4, `(.L_x_7455) ;  /* 0x0000017e04347947 */ /* 0x000fea000b800000 */
[----:B------:R0:W2:Y:S04]  /*ecd0*/  SHFL.IDX PT, R0, R25, RZ, 0x181f ;  /* 0x00181fff19007589 */ /* 0x0000a800000e0000 */
[----:B------:R0:W3:Y:S04]  /*ece0*/  SHFL.IDX PT, R3, R24, RZ, 0x181f ;  /* 0x00181fff18037589 */ /* 0x0000e800000e0000 */
[----:B------:R0:W4:Y:S04]  /*ecf0*/  SHFL.IDX PT, R20, R27, RZ, 0x181f ;  /* 0x00181fff1b147589 */ /* 0x00012800000e0000 */
[----:B-1----:R0:W1:Y:S02]  /*ed00*/  SHFL.IDX PT, R14, R26, RZ, 0x181f ;  /* 0x00181fff1a0e7589 */ /* 0x00206400000e0000 */
.L_x_7687:
[----:B------:R-:W5:Y:S01]  /*ed10*/  LDL R6, [R1+0x60] ;  /* 0x0000600001067983 */ /* 0x000f620000100800 */
[----:B------:R-:W-:Y:S01]  /*ed20*/  ULDC UR4, c[0x0][0x448] ;  /* 0x0001120000047ab9 */ /* 0x000fe20000000800 */
[----:B------:R-:W0:Y:S01]  /*ed30*/  LDC R13, c[0x0][0x3f4] ;  /* 0x0000fd00ff0d7b82 */ /* 0x000e220000000800 */
[----:B------:R-:W-:Y:S01]  /*ed40*/  IMAD R160, R160, UR4, RZ ;  /* 0x00000004a0a07c24 */ /* 0x000fe2000f8e02ff */
[----:B------:R-:W-:Y:S01]  /*ed50*/  BSSY B1, `(.L_x_7456) ;  /* 0x0000018000017945 */ /* 0x000fe20003800000 */
[----:B------:R-:W-:Y:S02]  /*ed60*/  CS2R R8, SRZ ;  /* 0x0000000000087805 */ /* 0x000fe4000001ff00 */
[----:B------:R-:W-:Y:S02]  /*ed70*/  CS2R R10, SRZ ;  /* 0x00000000000a7805 */ /* 0x000fe4000001ff00 */
[----:B------:R-:W-:Y:S02]  /*ed80*/  ISETP.GE.AND P0, PT, R5, R160, PT ;  /* 0x000000a00500720c */ /* 0x000fe40003f06270 */
[----:B-----5:R-:W-:-:S04]  /*ed90*/  LEA.HI R4, R6, R6, RZ, 0x1 ;  /* 0x0000000606047211 */ /* 0x020fc800078f08ff */
[----:B------:R-:W-:-:S05]  /*eda0*/  LOP3.LUT R4, R4, 0xfffffffe, RZ, 0xc0, !PT ;  /* 0xfffffffe04047812 */ /* 0x000fca00078ec0ff */
[----:B0-----:R-:W-:Y:S01]  /*edb0*/  IMAD.IADD R27, R6, 0x1, -R4 ;  /* 0x00000001061b7824 */ /* 0x001fe200078e0a04 */
[----:B------:R-:W-:Y:S02]  /*edc0*/  CS2R R4, SRZ ;  /* 0x0000000000047805 */ /* 0x000fe4000001ff00 */
[----:B------:R-:W-:Y:S02]  /*edd0*/  CS2R R6, SRZ ;  /* 0x0000000000067805 */ /* 0x000fe4000001ff00 */
[----:B------:R-:W-:Y:S01]  /*ede0*/  SHF.L.U32 R27, R27, 0x1f, RZ ;  /* 0x0000001f1b1b7819 */ /* 0x000fe200000006ff */
[----:B------:R-:W-:Y:S06]  /*edf0*/  @P0 BRA `(.L_x_7457) ;  /* 0x0000000000340947 */ /* 0x000fec0003800000 */
[----:B------:R-:W-:Y:S01]  /*ee00*/  ULDC UR4, c[0x0][0x3f4] ;  /* 0x0000fd0000047ab9 */ /* 0x000fe20000000800 */
[C---:B------:R-:W-:Y:S01]  /*ee10*/  IMAD.SHL.U32 R15, R16.reuse, 0x2, RZ ;  /* 0x00000002100f7824 */ /* 0x040fe200078e00ff */
[C---:B------:R-:W-:Y:S02]  /*ee20*/  ISETP.GE.AND P2, PT, R16.reuse, UR4, PT ;  /* 0x0000000410007c0c */ /* 0x040fe4000bf46270 */
[----:B------:R-:W-:Y:S02]  /*ee30*/  SHF.L.U64.HI R5, R16, 0x1, R17 ;  /* 0x0000000110057819 */ /* 0x000fe40000010211 */
[-C--:B---3--:R-:W-:Y:S02]  /*ee40*/  IADD3 R24, P0, R3, R15.reuse, RZ ;  /* 0x0000000f03187210 */ /* 0x088fe40007f1e0ff */
[----:B-1----:R-:W-:-:S03]  /*ee50*/  IADD3 R14, P1, R14, R15, RZ ;  /* 0x0000000f0e0e7210 */ /* 0x002fc60007f3e0ff */
[--C-:B--2---:R-:W-:Y:S02]  /*ee60*/  IMAD.X R25, R0, 0x1, R5.reuse, P0 ;  /* 0x0000000100197824 */ /* 0x104fe400000e0605 */
[----:B----4-:R-:W-:Y:S01]  /*ee70*/  IMAD.X R15, R20, 0x1, R5, P1 ;  /* 0x00000001140f7824 */ /* 0x010fe200008e0605 */
[----:B------:R-:W-:Y:S01]  /*ee80*/  CS2R R4, SRZ ;  /* 0x0000000000047805 */ /* 0x000fe2000001ff00 */
[----:B------:R-:W-:Y:S06]  /*ee90*/  @P2 BRA `(.L_x_7457) ;  /* 0x00000000000c2947 */ /* 0x000fec0003800000 */
[----:B------:R-:W-:Y:S02]  /*eea0*/  ULDC.64 UR4, c[0x0][0x208] ;  /* 0x0000820000047ab9 */ /* 0x000fe40000000a00 */
[----:B------:R0:W5:Y:S04]  /*eeb0*/  LD.E.128 R4, desc[UR4][R24.64] ;  /* 0x0000000418047980 */ /* 0x000168000c101d00 */
[----:B------:R0:W5:Y:S02]  /*eec0*/  LD.E.128 R8, desc[UR4][R14.64] ;  /* 0x000000040e087980 */ /* 0x000164000c101d00 */
.L_x_7457:
[----:B------:R-:W-:Y:S05]  /*eed0*/  BSYNC B1 ;  /* 0x0000000000017941 */ /* 0x000fea0003800000 */
.L_x_7456:
[----:B------:R-:W4:Y:S01]  /*eee0*/  SYNCS.PHASECHK.TRANS64.TRYWAIT P4, [R2+URZ+0x34800], R27 ;  /* 0x0348001b020075a7 */ /* 0x000f22000808017f */
[----:B--2---:R-:W-:Y:S01]  /*eef0*/  IMAD R0, R29, -0x80, R160 ;  /* 0xffffff801d007824 */ /* 0x004fe200078e02a0 */
[--C-:B-----5:R-:W-:Y:S01]  /*ef00*/  SHF.R.U64 R31, R6, 0x10, R7.reuse ;  /* 0x00000010061f7819 */ /* 0x120fe20000001207 */
[----:B---3--:R-:W-:Y:S01]  /*ef10*/  IMAD.MOV.U32 R3, RZ, RZ, R4 ;  /* 0x000000ffff037224 */ /* 0x008fe200078e0004 */
[--C-:B------:R-:W-:Y:S01]  /*ef20*/  SHF.R.U32.HI R29, RZ, 0x10, R7.reuse ;  /* 0x00000010ff1d7819 */ /* 0x100fe20000011607 */
[----:B01----:R-:W-:Y:S01]  /*ef30*/  IMAD.MOV.U32 R14, RZ, RZ, R7 ;  /* 0x000000ffff0e7224 */ /* 0x003fe200078e0007 */
[----:B------:R-:W-:Y:S01]  /*ef40*/  SHF.R.U64 R26, R4, 0x10, R5 ;  /* 0x00000010041a7819 */ /* 0x000fe20000001205 */
[----:B------:R-:W-:Y:S01]  /*ef50*/  IMAD.MOV.U32 R15, RZ, RZ, R8 ;  /* 0x000000ffff0f7224 */ /* 0x000fe200078e0008 */
[----:B------:R-:W-:Y:S01]  /*ef60*/  SHF.R.U64 R8, R8, 0x10, R9 ;  /* 0x0000001008087819 */ /* 0x000fe20000001209 */
[----:B------:R-:W-:Y:S01]  /*ef70*/  IMAD.MOV.U32 R12, RZ, RZ, R5 ;  /* 0x000000ffff0c7224 */ /* 0x000fe200078e0005 */
[--C-:B------:R-:W-:Y:S01]  /*ef80*/  SHF.R.U32.HI R7, RZ, 0x10, R9.reuse ;  /* 0x00000010ff077819 */ /* 0x100fe20000011609 */
[----:B----4-:R-:W-:Y:S01]  /*ef90*/  IMAD.MOV.U32 R20, RZ, RZ, R9 ;  /* 0x000000ffff147224 */ /* 0x010fe200078e0009 */
[----:B------:R-:W-:Y:S01]  /*efa0*/  SHF.R.U32.HI R33, RZ, 0x10, R5 ;  /* 0x00000010ff217819 */ /* 0x000fe20000011605 */
[----:B------:R-:W-:Y:S01]  /*efb0*/  VIADD R34, R22, 0x20 ;  /* 0x0000002016227836 */ /* 0x000fe20000000000 */
[----:B------:R-:W-:Y:S01]  /*efc0*/  ISETP.GE.AND P0, PT, R16, R13, PT ;  /* 0x0000000d1000720c */ /* 0x000fe20003f06270 */
[----:B------:R-:W-:Y:S01]  /*efd0*/  VIADD R32, R22, 0x40 ;  /* 0x0000004016207836 */ /* 0x000fe20000000000 */
[----:B------:R-:W-:Y:S01]  /*efe0*/  VIMNMX R9, R0, 0x80, PT ;  /* 0x0000008000097848 */ /* 0x000fe20003fe0100 */
[----:B------:R-:W-:Y:S01]  /*eff0*/  IMAD.MOV.U32 R4, RZ, RZ, R6 ;  /* 0x000000ffff047224 */ /* 0x000fe200078e0006 */
[--C-:B------:R-:W-:Y:S01]  /*f000*/  SHF.R.U64 R5, R10, 0x10, R11.reuse ;  /* 0x000000100a057819 */ /* 0x100fe2000000120b */
[----:B------:R-:W-:Y:S01]  /*f010*/  IMAD.MOV.U32 R24, RZ, RZ, R10 ;  /* 0x000000ffff187224 */ /* 0x000fe200078e000a */
[--C-:B------:R-:W-:Y:S01]  /*f020*/  SHF.R.U32.HI R6, RZ, 0x10, R11.reuse ;  /* 0x00000010ff067819 */ /* 0x100fe2000001160b */
[----:B------:R-:W-:Y:S01]  /*f030*/  IMAD.MOV.U32 R25, RZ, RZ, R11 ;  /* 0x000000ffff197224 */ /* 0x000fe200078e000b */
[----:B------:R-:W-:Y:S01]  /*f040*/  BSSY B1, `(.L_x_7458) ;  /* 0x000000f000017945 */ /* 0x000fe20003800000 */
[----:B------:R-:W-:Y:S01]  /*f050*/  VIADD R30, R22, 0x60 ;  /* 0x00000060161e7836 */ /* 0x000fe20000000000 */
[----:B------:R-:W-:-:S02]  /*f060*/  PRMT R0, R3, 0x5410, R26 ;  /* 0x0000541003007816 */ /* 0x000fc4000000001a */
[-C--:B------:R-:W-:Y:S02]  /*f070*/  ISETP.GE.OR P3, PT, R22, R9.reuse, P0 ;  /* 0x000000091600720c */ /* 0x080fe40000766670 */
[-C--:B------:R-:W-:Y:S02]  /*f080*/  ISETP.GE.OR P2, PT, R34, R9.reuse, P0 ;  /* 0x000000092200720c */ /* 0x080fe40000746670 */
[-C--:B------:R-:W-:Y:S02]  /*f090*/  ISETP.GE.OR P1, PT, R32, R9.reuse, P0 ;  /* 0x000000092000720c */ /* 0x080fe40000726670 */
[----:B------:R-:W-:Y:S02]  /*f0a0*/  PRMT R3, R12, 0x5410, R33 ;  /* 0x000054100c037816 */ /* 0x000fe40000000021 */
[----:B------:R-:W-:Y:S02]  /*f0b0*/  ISETP.GE.OR P0, PT, R30, R9, P0 ;  /* 0x000000091e00720c */ /* 0x000fe40000706670 */
[----:B------:R-:W-:-:S02]  /*f0c0*/  PRMT R12, R4, 0x5410, R31 ;  /* 0x00005410040c7816 */ /* 0x000fc4000000001f */
[----:B------:R-:W-:Y:S02]  /*f0d0*/  PRMT R14, R14, 0x5410, R29 ;  /* 0x000054100e0e7816 */ /* 0x000fe4000000001d */
[----:B------:R-:W-:Y:S02]  /*f0e0*/  PRMT R15, R15, 0x5410, R8 ;  /* 0x000054100f0f7816 */ /* 0x000fe40000000008 */
[----:B------:R-:W-:Y:S02]  /*f0f0*/  PRMT R20, R20, 0x5410, R7 ;  /* 0x0000541014147816 */ /* 0x000fe40000000007 */
[----:B------:R-:W-:Y:S02]  /*f100*/  PRMT R24, R24, 0x5410, R5 ;  /* 0x0000541018187816 */ /* 0x000fe40000000005 */
[----:B------:R-:W-:Y:S01]  /*f110*/  PRMT R25, R25, 0x5410, R6 ;  /* 0x0000541019197816 */ /* 0x000fe20000000006 */
[----:B------:R-:W-:Y:S06]  /*f120*/  @!P4 BRA `(.L_x_7459) ;  /* 0x00000178008cc947 */ /* 0x000fec0003800000 */
.L_x_7688:
[----:B------:R-:W-:Y:S05]  /*f130*/  BSYNC B1 ;  /* 0x0000000000017941 */ /* 0x000fea0003800000 */
.L_x_7458:
[----:B------:R-:W-:Y:S04]  /*f140*/  BSSY B1, `(.L_x_7460) ;  /* 0x0000069000017945 */ /* 0x000fe80003800000 */
[----:B------:R-:W-:Y:S05]  /*f150*/  @P3 BRA `(.L_x_7461) ;  /* 0x00000004009c3947 */ /* 0x000fea0003800000 */
[----:B------:R-:W1:Y:S01]  /*f160*/  S2R R5, SR_TID.X ;  /* 0x0000000000057919 */ /* 0x000e620000002100 */
[----:B------:R-:W-:Y:S01]  /*f170*/  IMAD.SHL.U32 R6, R22, 0x40, RZ ;  /* 0x0000004016067824 */ /* 0x000fe200078e00ff */
[C---:B------:R-:W-:Y:S01]  /*f180*/  LOP3.LUT R39, R15.reuse, 0xffff0000, RZ, 0xc0, !PT ;  /* 0xffff00000f277812 */ /* 0x040fe200078ec0ff */
[----:B------:R-:W-:Y:S01]  /*f190*/  IMAD.U32 R38, R15, 0x10000, RZ ;  /* 0x000100000f267824 */ /* 0x000fe200078e00ff */
[----:B------:R-:W2:Y:S01]  /*f1a0*/  S2R R8, SR_TID.X ;  /* 0x0000000000087919 */ /* 0x000ea20000002100 */
[C---:B------:R-:W-:Y:S01]  /*f1b0*/  IMAD.U32 R36, R0.reuse, 0x10000, RZ ;  /* 0x0001000000247824 */ /* 0x040fe200078e00ff */
[----:B------:R-:W-:Y:S01]  /*f1c0*/  LOP3.LUT R37, R0, 0xffff0000, RZ, 0xc0, !PT ;  /* 0xffff000000257812 */ /* 0x000fe200078ec0ff */
[----:B-1----:R-:W-:Y:S02]  /*f1d0*/  VIADD R5, R5, 0xffffff80 ;  /* 0xffffff8005057836 */ /* 0x002fe40000000000 */
[----:B--2---:R-:W-:-:S03]  /*f1e0*/  VIADD R8, R8, 0xffffff80 ;  /* 0xffffff8008087836 */ /* 0x004fc60000000000 */
        /* <DEDUP_REMOVED lines=8> */
[----:B------:R-:W-:-:S03]  /*f270*/  LOP3.LUT R5, R5, 0x38, RZ, 0xc0, !PT ;  /* 0x0000003805057812 */ /* 0x000fc600078ec0ff */
[----:B------:R-:W-:Y:S01]  /*f280*/  IMAD.SHL.U32 R7, R7, 0x400, RZ ;  /* 0x0000040007077824 */ /* 0x000fe200078e00ff */
[----:B------:R-:W-:Y:S02]  /*f290*/  LOP3.LUT R5, R5, 0x1c0, R6, 0xf8, !PT ;  /* 0x000001c005057812 */ /* 0x000fe400078ef806 */
[----:B------:R-:W-:Y:S02]  /*f2a0*/  SHF.R.S32.HI R6, RZ, 0x1f, R8 ;  /* 0x0000001fff067819 */ /* 0x000fe40000011408 */
[----:B------:R-:W-:Y:S02]  /*f2b0*/  LOP3.LUT R7, R7, 0x7fffe000, RZ, 0xc0, !PT ;  /* 0x7fffe00007077812 */ /* 0x000fe400078ec0ff */
[----:B------:R-:W-:Y:S01]  /*f2c0*/  LEA.HI R6, R6, R8, RZ, 0x6 ;  /* 0x0000000806067211 */ /* 0x000fe200078f30ff */
[----:B------:R-:W-:-:S04]  /*f2d0*/  IMAD.SHL.U32 R8, R22, 0x40, RZ ;  /* 0x0000004016087824 */ /* 0x000fc800078e00ff */
[----:B------:R-:W-:Y:S01]  /*f2e0*/  IMAD.SHL.U32 R6, R6, 0x8, RZ ;  /* 0x0000000806067824 */ /* 0x000fe200078e00ff */
[----:B------:R-:W-:-:S04]  /*f2f0*/  LOP3.LUT R8, R8, 0x1c0, RZ, 0xc0, !PT ;  /* 0x000001c008087812 */ /* 0x000fc800078ec0ff */
[----:B------:R-:W-:Y:S02]  /*f300*/  SHF.R.U32.HI R8, RZ, 0x3, R8 ;  /* 0x00000003ff087819 */ /* 0x000fe40000011608 */
[----:B------:R-:W-:Y:S02]  /*f310*/  LOP3.LUT R6, R6, 0xfffffe00, RZ, 0xc0, !PT ;  /* 0xfffffe0006067812 */ /* 0x000fe400078ec0ff */
[----:B------:R-:W-:-:S04]  /*f320*/  LOP3.LUT R4, R5, R8, RZ, 0x3c, !PT ;  /* 0x0000000805047212 */ /* 0x000fc800078e3cff */
[----:B------:R-:W-:Y:S02]  /*f330*/  IADD3 R9, R4, R7, R6 ;  /* 0x0000000704097210 */ /* 0x000fe40007ffe006 */
        /* <DEDUP_REMOVED lines=19> */
[C---:B------:R-:W-:Y:S01]  /*f470*/  FFMA.FTZ R40, R27.reuse, R36, -R40 ;  /* 0x000000241b287223 */ /* 0x040fe20000010828 */
[----:B------:R-:W-:Y:S02]  /*f480*/  IMAD.U32 R36, R20, 0x10000, RZ ;  /* 0x0001000014247824 */ /* 0x000fe400078e00ff */
[----:B------:R-:W-:Y:S01]  /*f490*/  FFMA.FTZ R38, R27, R38, R32 ;  /* 0x000000261b267223 */ /* 0x000fe20000010020 */
[----:B------:R-:W-:Y:S02]  /*f4a0*/  IMAD.U32 R32, R3, 0x10000, RZ ;  /* 0x0001000003207824 */ /* 0x000fe400078e00ff */
[-C--:B------:R-:W-:Y:S01]  /*f4b0*/  FMUL.FTZ R27, R8, R37.reuse ;  /* 0x00000025081b7220 */ /* 0x080fe20000410000 */
[C---:B------:R-:W-:Y:S01]  /*f4c0*/  FMUL.FTZ R8, R33.reuse, R36 ;  /* 0x0000002421087220 */ /* 0x040fe20000410000 */
[----:B------:R-:W-:Y:S01]  /*f4d0*/  FFMA.FTZ R41, R4, R37, -R41 ;  /* 0x0000002504297223 */ /* 0x000fe20000010829 */
[----:B------:R-:W-:Y:S01]  /*f4e0*/  FMUL.FTZ R33, R33, R32 ;  /* 0x0000002021217220 */ /* 0x000fe20000410000 */
[----:B------:R-:W-:-:S02]  /*f4f0*/  IMAD.U32 R37, R24, 0x10000, RZ ;  /* 0x0001000018257824 */ /* 0x000fc400078e00ff */
[----:B------:R-:W-:Y:S01]  /*f500*/  FFMA.FTZ R39, R4, R39, R27 ;  /* 0x0000002704277223 */ /* 0x000fe2000001001b */
[----:B------:R-:W-:Y:S01]  /*f510*/  LOP3.LUT R10, R10, 0xffff0000, RZ, 0xc0, !PT ;  /* 0xffff00000a0a7812 */ /* 0x000fe200078ec0ff */
[C---:B------:R-:W-:Y:S01]  /*f520*/  FFMA.FTZ R36, R29.reuse, R36, R33 ;  /* 0x000000241d247223 */ /* 0x040fe20000010021 */
[----:B------:R-:W-:Y:S01]  /*f530*/  FFMA.FTZ R42, R29, R32, -R8 ;  /* 0x000000201d2a7223 */ /* 0x000fe20000010808 */
[----:B------:R-:W-:Y:S02]  /*f540*/  IMAD.U32 R27, R12, 0x10000, RZ ;  /* 0x000100000c1b7824 */ /* 0x000fe400078e00ff */
[----:B------:R-:W-:Y:S01]  /*f550*/  FMUL.FTZ R43, R34, R37 ;  /* 0x00000025222b7220 */ /* 0x000fe20000410000 */
[----:B------:R-:W-:Y:S01]  /*f560*/  LOP3.LUT R33, R24, 0xffff0000, RZ, 0xc0, !PT ;  /* 0xffff000018217812 */ /* 0x000fe200078ec0ff */
[----:B------:R-:W-:Y:S01]  /*f570*/  IMAD.U32 R35, R11, 0x10000, RZ ;  /* 0x000100000b237824 */ /* 0x000fe200078e00ff */
[----:B------:R-:W-:Y:S01]  /*f580*/  LOP3.LUT R29, R12, 0xffff0000, RZ, 0xc0, !PT ;  /* 0xffff00000c1d7812 */ /* 0x000fe200078ec0ff */
[----:B------:R-:W-:-:S02]  /*f590*/  IMAD.U32 R32, R25, 0x10000, RZ ;  /* 0x0001000019207824 */ /* 0x000fc400078e00ff */
[-C--:B------:R-:W-:Y:S01]  /*f5a0*/  FMUL.FTZ R45, R34, R27.reuse ;  /* 0x0000001b222d7220 */ /* 0x080fe20000410000 */
[----:B------:R-:W-:Y:S01]  /*f5b0*/  FFMA.FTZ R43, R30, R27, -R43 ;  /* 0x0000001b1e2b7223 */ /* 0x000fe2000001082b */
[----:B------:R-:W-:Y:S01]  /*f5c0*/  FMUL.FTZ R27, R10, R33 ;  /* 0x000000210a1b7220 */ /* 0x000fe20000410000 */
[----:B------:R-:W-:Y:S02]  /*f5d0*/  IMAD.U32 R4, R14, 0x10000, RZ ;  /* 0x000100000e047824 */ /* 0x000fe400078e00ff */
[-C--:B------:R-:W-:Y:S01]  /*f5e0*/  FMUL.FTZ R10, R10, R29.reuse ;  /* 0x0000001d0a0a7220 */ /* 0x080fe20000410000 */
[----:B------:R-:W-:Y:S01]  /*f5f0*/  FMUL.FTZ R8, R35, R32 ;  /* 0x0000002023087220 */ /* 0x000fe20000410000 */
[----:B------:R-:W-:Y:S01]  /*f600*/  FFMA.FTZ R34, R6, R29, -R27 ;  /* 0x0000001d06227223 */ /* 0x000fe2000001081b */
[----:B------:R-:W-:Y:S01]  /*f610*/  FFMA.FTZ R45, R30, R37, R45 ;  /* 0x000000251e2d7223 */ /* 0x000fe2000001002d */
        /* <DEDUP_REMOVED lines=27> */
.L_x_7461:
[----:B------:R-:W-:Y:S05]  /*f7d0*/  BSYNC B1 ;  /* 0x0000000000017941 */ /* 0x000fea0003800000 */
.L_x_7460:
[----:B------:R-:W-:Y:S04]  /*f7e0*/  BSSY B1, `(.L_x_7462) ;  /* 0x0000067000017945 */ /* 0x000fe80003800000 */
[----:B------:R-:W-:Y:S05]  /*f7f0*/  @P2 BRA `(.L_x_7463) ;  /* 0x0000000400942947 */ /* 0x000fea0003800000 */
[----:B-1----:R-:W2:Y:S04]  /*f800*/  LDL R6, [R1+0x3c] ;  /* 0x00003c0001067983 */ /* 0x002ea80000100800 */
[----:B------:R-:W3:Y:S01]  /*f810*/  LDL R46, [R1+0x7c] ;  /* 0x00007c00012e7983 */ /* 0x000ee20000100800 */
[----:B------:R-:W1:Y:S01]  /*f820*/  S2R R5, SR_TID.X ;  /* 0x0000000000057919 */ /* 0x000e620000002100 */
[C---:B------:R-:W-:Y:S02]  /*f830*/  VIADD R8, R22.reuse, 0x20 ;  /* 0x0000002016087836 */ /* 0x040fe40000000000 */
[----:B------:R-:W-:Y:S02]  /*f840*/  VIADD R9, R22, 0x20 ;  /* 0x0000002016097836 */ /* 0x000fe40000000000 */
[----:B-1----:R-:W-:-:S05]  /*f850*/  VIADD R5, R5, 0xffffff80 ;  /* 0xffffff8005057836 */ /* 0x002fca0000000000 */
[----:B------:R-:W-:-:S04]  /*f860*/  SHF.R.S32.HI R4, RZ, 0x1f, R5 ;  /* 0x0000001fff047819 */ /* 0x000fc80000011405 */
[----:B------:R-:W-:-:S04]  /*f870*/  LEA.HI R4, R4, R5, RZ, 0x3 ;  /* 0x0000000504047211 */ /* 0x000fc800078f18ff */
[----:B------:R-:W-:-:S05]  /*f880*/  LOP3.LUT R4, R4, 0xfffffff8, RZ, 0xc0, !PT ;  /* 0xfffffff804047812 */ /* 0x000fca00078ec0ff */
[----:B------:R-:W-:-:S05]  /*f890*/  IMAD.IADD R4, R5, 0x1, -R4 ;  /* 0x0000000105047824 */ /* 0x000fca00078e0a04 */
[----:B------:R-:W-:Y:S01]  /*f8a0*/  LEA.HI R4, R13, R4, RZ, 0x1d ;  /* 0x000000040d047211 */ /* 0x000fe200078fe8ff */
[----:B------:R-:W-:Y:S02]  /*f8b0*/  IMAD.SHL.U32 R8, R8, 0x40, RZ ;  /* 0x0000004008087824 */ /* 0x000fe400078e00ff */
[----:B------:R-:W-:Y:S01]  /*f8c0*/  IMAD.SHL.U32 R9, R9, 0x40, RZ ;  /* 0x0000004009097824 */ /* 0x000fe200078e00ff */
[----:B------:R-:W-:Y:S01]  /*f8d0*/  SHF.R.S32.HI R7, RZ, 0x1f, R4 ;  /* 0x0000001fff077819 */ /* 0x000fe20000011404 */
[----:B------:R-:W-:Y:S01]  /*f8e0*/  IMAD.SHL.U32 R5, R4, 0x8, RZ ;  /* 0x0000000804057824 */ /* 0x000fe200078e00ff */
[----:B------:R-:W-:Y:S02]  /*f8f0*/  LOP3.LUT R8, R8, 0x1c0, RZ, 0xc0, !PT ;  /* 0x000001c008087812 */ /* 0x000fe400078ec0ff */
[----:B------:R-:W-:Y:S02]  /*f900*/  LEA.HI R7, R7, R4, RZ, 0x3 ;  /* 0x0000000407077211 */ /* 0x000fe400078f18ff */
[----:B------:R-:W-:-:S02]  /*f910*/  LOP3.LUT R9, R9, 0x1c0, RZ, 0xc0, !PT ;  /* 0x000001c009097812 */ /* 0x000fc400078ec0ff */
[----:B------:R-:W-:Y:S01]  /*f920*/  SHF.R.U32.HI R8, RZ, 0x3, R8 ;  /* 0x00000003ff087819 */ /* 0x000fe20000011608 */
[----:B------:R-:W-:Y:S01]  /*f930*/  IMAD.SHL.U32 R7, R7, 0x400, RZ ;  /* 0x0000040007077824 */ /* 0x000fe200078e00ff */
[----:B------:R-:W-:-:S04]  /*f940*/  LOP3.LUT R4, R9, 0x38, R5, 0xf8, !PT ;  /* 0x0000003809047812 */ /* 0x000fc800078ef805 */
[----:B------:R-:W-:Y:S02]  /*f950*/  LOP3.LUT R4, R4, R8, RZ, 0x3c, !PT ;  /* 0x0000000804047212 */ /* 0x000fe400078e3cff */
[----:B------:R-:W-:Y:S01]  /*f960*/  LOP3.LUT R7, R7, 0x7fffe000, RZ, 0xc0, !PT ;  /* 0x7fffe00007077812 */ /* 0x000fe200078ec0ff */
[C---:B------:R-:W-:Y:S02]  /*f970*/  IMAD.U32 R38, R15.reuse, 0x10000, RZ ;  /* 0x000100000f267824 */ /* 0x040fe400078e00ff */
[----:B------:R-:W-:Y:S01]  /*f980*/  IMAD.U32 R36, R0, 0x10000, RZ ;  /* 0x0001000000247824 */ /* 0x000fe200078e00ff */
[----:B------:R-:W-:Y:S01]  /*f990*/  LOP3.LUT R40, R15, 0xffff0000, RZ, 0xc0, !PT ;  /* 0xffff00000f287812 */ /* 0x000fe200078ec0ff */
[----:B------:R-:W-:Y:S02]  /*f9a0*/  IMAD.U32 R43, R20, 0x10000, RZ ;  /* 0x00010000142b7824 */ /* 0x000fe400078e00ff */
[----:B------:R-:W-:Y:S02]  /*f9b0*/  IMAD.U32 R41, R3, 0x10000, RZ ;  /* 0x0001000003297824 */ /* 0x000fe400078e00ff */
[C---:B------:R-:W-:Y:S01]  /*f9c0*/  IMAD.U32 R45, R24.reuse, 0x10000, RZ ;  /* 0x00010000182d7824 */ /* 0x040fe200078e00ff */
[----:B------:R-:W-:Y:S01]  /*f9d0*/  LOP3.LUT R42, R24, 0xffff0000, RZ, 0xc0, !PT ;  /* 0xffff0000182a7812 */ /* 0x000fe200078ec0ff */
[----:B------:R-:W-:Y:S01]  /*f9e0*/  IMAD.U32 R44, R25, 0x10000, RZ ;  /* 0x00010000192c7824 */ /* 0x000fe200078e00ff */
[----:B--2---:R-:W-:-:S02]  /*f9f0*/  IADD3 R9, R4, R7, R6 ;  /* 0x0000000704097210 */ /* 0x004fc40007ffe006 */
[----:B---3--:R-:W1:Y:S03]  /*fa00*/  LDS.128 R4, [R46] ;  /* 0x000000002e047984 */ /* 0x008e660000000c00 */
[----:B------:R-:W-:-:S05]  /*fa10*/  IMAD R21, R9, 0x2, R2 ;  /* 0x0000000209157824 */ /* 0x000fca00078e0202 */
[----:B------:R-:W2:Y:S01]  /*fa20*/  LDS.128 R8, [R21+0x16400] ;  /* 0x0164000015087984 */ /* 0x000ea20000000c00 */
[----:B-1----:R-:W-:Y:S02]  /*fa30*/  IMAD.U32 R26, R4, 0x10000, RZ ;  /* 0x00010000041a7824 */ /* 0x002fe400078e00ff */
[C---:B--2---:R-:W-:Y:S01]  /*fa40*/  IMAD.U32 R31, R8.reuse, 0x10000, RZ ;  /* 0x00010000081f7824 */ /* 0x044fe200078e00ff */
[----:B------:R-:W-:-:S03]  /*fa50*/  LOP3.LUT R8, R8, 0xffff0000, RZ, 0xc0, !PT ;  /* 0xffff000008087812 */ /* 0x000fc600078ec0ff */
[-C--:B------:R-:W-:Y:S01]  /*fa60*/  FMUL.FTZ R35, R38, R31.reuse ;  /* 0x0000001f26237220 */ /* 0x080fe20000410000 */
[----:B------:R-:W-:-:S03]  /*fa70*/  FMUL.FTZ R31, R36, R31 ;  /* 0x0000001f241f7220 */ /* 0x000fc60000410000 */
[----:B------:R-:W-:Y:S01]  /*fa80*/  FFMA.FTZ R35, R36, R26, -R35 ;  /* 0x0000001a24237223 */ /* 0x000fe20000010823 */
[----:B------:R-:W-:Y:S01]  /*fa90*/  LOP3.LUT R36, R0, 0xffff0000, RZ, 0xc0, !PT ;  /* 0xffff000000247812 */ /* 0x000fe200078ec0ff */
[-C--:B------:R-:W-:Y:S01]  /*faa0*/  FMUL.FTZ R37, R40, R8.reuse ;  /* 0x0000000828257220 */ /* 0x080fe20000410000 */
[----:B------:R-:W-:Y:S01]  /*fab0*/  LOP3.LUT R4, R4, 0xffff0000, RZ, 0xc0, !PT ;  /* 0xffff000004047812 */ /* 0x000fe200078ec0ff */
[----:B------:R-:W-:Y:S02]  /*fac0*/  IMAD.U32 R32, R9, 0x10000, RZ ;  /* 0x0001000009207824 */ /* 0x000fe400078e00ff */
[----:B------:R-:W-:Y:S01]  /*fad0*/  FMUL.FTZ R39, R36, R8 ;  /* 0x0000000824277220 */ /* 0x000fe20000410000 */
[----:B------:R-:W-:Y:S02]  /*fae0*/  IMAD.U32 R33, R10, 0x10000, RZ ;  /* 0x000100000a217824 */ /* 0x000fe400078e00ff */
[----:B------:R-:W-:Y:S01]  /*faf0*/  FFMA.FTZ R8, R36, R4, -R37 ;  /* 0x0000000424087223 */ /* 0x000fe20000010825 */
[----:B------:R-:W-:Y:S01]  /*fb00*/  FFMA.FTZ R31, R38, R26, R31 ;  /* 0x0000001a261f7223 */ /* 0x000fe2000001001f */
[-C--:B------:R-:W-:Y:S01]  /*fb10*/  FMUL.FTZ R36, R43, R32.reuse ;  /* 0x000000202b247220 */ /* 0x080fe20000410000 */
[----:B0-----:R-:W-:Y:S01]  /*fb20*/  IMAD.U32 R27, R5, 0x10000, RZ ;  /* 0x00010000051b7824 */ /* 0x001fe200078e00ff */
[----:B------:R-:W-:Y:S01]  /*fb30*/  LOP3.LUT R10, R10, 0xffff0000, RZ, 0xc0, !PT ;  /* 0xffff00000a0a7812 */ /* 0x000fe200078ec0ff */
[----:B------:R-:W-:Y:S01]  /*fb40*/  FMUL.FTZ R32, R41, R32 ;  /* 0x0000002029207220 */ /* 0x000fe20000410000 */
[----:B------:R-:W-:Y:S01]  /*fb50*/  FFMA.FTZ R26, R40, R4, R39 ;  /* 0x00000004281a7223 */ /* 0x000fe20000010027 */
[----:B------:R-:W-:-:S02]  /*fb60*/  IMAD.U32 R37, R12, 0x10000, RZ ;  /* 0x000100000c257824 */ /* 0x000fc400078e00ff */
[----:B------:R-:W-:Y:S01]  /*fb70*/  FMUL.FTZ R4, R45, R33 ;  /* 0x000000212d047220 */ /* 0x000fe20000410000 */
[----:B------:R-:W-:Y:S01]  /*fb80*/  IMAD.U32 R29, R6, 0x10000, RZ ;  /* 0x00010000061d7824 */ /* 0x000fe200078e00ff */
[----:B------:R-:W-:Y:S01]  /*fb90*/  LOP3.LUT R40, R12, 0xffff0000, RZ, 0xc0, !PT ;  /* 0xffff00000c287812 */ /* 0x000fe200078ec0ff */
[-C--:B------:R-:W-:Y:S01]  /*fba0*/  FFMA.FTZ R36, R41, R27.reuse, -R36 ;  /* 0x0000001b29247223 */ /* 0x080fe20000010824 */
[----:B------:R-:W-:Y:S01]  /*fbb0*/  LOP3.LUT R6, R6, 0xffff0000, RZ, 0xc0, !PT ;  /* 0xffff000006067812 */ /* 0x000fe200078ec0ff */
[----:B------:R-:W-:Y:S01]  /*fbc0*/  FFMA.FTZ R32, R43, R27, R32 ;  /* 0x0000001b2b207223 */ /* 0x000fe20000010020 */
[----:B------:R-:W-:Y:S01]  /*fbd0*/  FMUL.FTZ R38, R37, R33 ;  /* 0x0000002125267220 */ /* 0x000fe20000410000 */
[----:B------:R-:W-:Y:S02]  /*fbe0*/  IMAD.U32 R34, R11, 0x10000, RZ ;  /* 0x000100000b227824 */ /* 0x000fe400078e00ff */
[----:B------:R-:W-:Y:S01]  /*fbf0*/  FFMA.FTZ R27, R37, R29, -R4 ;  /* 0x0000001d251b7223 */ /* 0x000fe20000010804 */
[----:B------:R-:W-:Y:S01]  /*fc00*/  FMUL.FTZ R33, R42, R10 ;  /* 0x0000000a2a217220 */ /* 0x000fe20000410000 */
[----:B------:R-:W-:-:S02]  /*fc10*/  IMAD.U32 R4, R14, 0x10000, RZ ;  /* 0x000100000e047824 */ /* 0x000fc400078e00ff */
[----:B------:R-:W-:Y:S01]  /*fc20*/  FMUL.FTZ R37, R40, R10 ;  /* 0x0000000a28257220 */ /* 0x000fe20000410000 */
[----:B------:R-:W-:Y:S01]  /*fc30*/  FFMA.FTZ R10, R45, R29, R38 ;  /* 0x0000001d2d0a7223 */ /* 0x000fe20000010026 */
[----:B------:R-:W-:Y:S01]  /*fc40*/  IMAD.U32 R30, R7, 0x10000, RZ ;  /* 0x00010000071e7824 */ /* 0x000fe200078e00ff */
[----:B------:R-:W-:Y:S01]  /*fc50*/  LOP3.LUT R9, R9, 0xffff0000, RZ, 0xc0, !PT ;  /* 0xffff000009097812 */ /* 0x000fe200078ec0ff */
[----:B------:R-:W-:Y:S01]  /*fc60*/  FMUL.FTZ R29, R44, R34 ;  /* 0x000000222c1d7220 */ /* 0x000fe20000410000 */
[----:B------:R-:W-:Y:S01]  /*fc70*/  FFMA.FTZ R38, R40, R6, -R33 ;  /* 0x0000000628267223 */ /* 0x000fe20000010821 */
[----:B------:R-:W-:Y:S01]  /*fc80*/  LOP3.LUT R43, R20, 0xffff0000, RZ, 0xc0, !PT ;  /* 0xffff0000142b7812 */ /* 0x000fe200078ec0ff */
[----:B------:R-:W-:Y:S01]  /*fc90*/  FMUL.FTZ R33, R4, R34 ;  /* 0x0000002204217220 */ /* 0x000fe20000410000 */
[----:B------:R-:W-:Y:S02]  /*fca0*/  LOP3.LUT R11, R11, 0xffff0000, RZ, 0xc0, !PT ;  /* 0xffff00000b0b7812 */ /* 0x000fe400078ec0ff */
[----:B------:R-:W-:-:S02]  /*fcb0*/  LOP3.LUT R39, R3, 0xffff0000, RZ, 0xc0, !PT ;  /* 0xffff000003277812 */ /* 0x000fc400078ec0ff */
[----:B------:R-:W-:Y:S02]  /*fcc0*/  LOP3.LUT R45, R25, 0xffff0000, RZ, 0xc0, !PT ;  /* 0xffff0000192d7812 */ /* 0x000fe400078ec0ff */
[----:B------:R-:W-:Y:S01]  /*fcd0*/  LOP3.LUT R41, R14, 0xffff0000, RZ, 0xc0, !PT ;  /* 0xffff00000e297812 */ /* 0x000fe200078ec0ff */
[----:B------:R-:W-:Y:S01]  /*fce0*/  FFMA.FTZ R29, R4, R30, -R29 ;  /* 0x0000001e041d7223 */ /* 0x000fe2000001081d */
        /* <DEDUP_REMOVED lines=22> */
.L_x_7463:
[----:B------:R-:W-:Y:S05]  /*fe50*/  BSYNC B1 ;  /* 0x0000000000017941 */ /* 0x000fea0003800000 */
.L_x_7462:
[----:B------:R-:W-:Y:S04]  /*fe60*/  BSSY B1, `(.L_x_7464) ;  /* 0x0000067000017945 */ /* 0x000fe80003800000 */
[----:B------:R-:W-:Y:S05]  /*fe70*/  @P1 BRA `(.L_x_7465) ;  /* 0x0000000400941947 */ /* 0x000fea0003800000 */
[----:B-12---:R-:W2:Y:S04]  /*fe80*/  LDL R6, [R1+0x38] ;  /* 0x0000380001067983 */ /* 0x006ea80000100800 */
        /* <DEDUP_REMOVED lines=100> */
.L_x_7465:
[----:B------:R-:W-:Y:S05]  /*104d0*/  BSYNC B1 ;  /* 0x0000000000017941 */ /* 0x000fea0003800000 */
.L_x_7464:
[----:B------:R-:W-:Y:S05]  /*104e0*/  @P0 BRA `(.L_x_7452) ;  /* 0x0000000400940947 */ /* 0x000fea0003800000 */
[----:B-123--:R-:W1:Y:S01]  /*104f0*/  S2R R5, SR_TID.X ;  /* 0x0000000000057919 */ /* 0x00ee620000002100 */
[----:B------:R-:W2:Y:S01]  /*10500*/  LDL R42, [R1+0x74] ;  /* 0x00007400012a7983 */ /* 0x000ea20000100800 */
[----:B-1----:R-:W-:-:S05]  /*10510*/  VIADD R5, R5, 0xffffff80 ;  /* 0xffffff8005057836 */ /* 0x002fca0000000000 */
[----:B------:R-:W-:-:S04]  /*10520*/  SHF.R.S32.HI R4, RZ, 0x1f, R5 ;  /* 0x0000001fff047819 */ /* 0x000fc80000011405 */
[----:B------:R-:W-:-:S04]  /*10530*/  LEA.HI R4, R4, R5, RZ, 0x3 ;  /* 0x0000000504047211 */ /* 0x000fc800078f18ff */
[----:B------:R-:W-:-:S05]  /*10540*/  LOP3.LUT R4, R4, 0xfffffff8, RZ, 0xc0, !PT ;  /* 0xfffffff804047812 */ /* 0x000fca00078ec0ff */
[----:B------:R-:W-:Y:S02]  /*10550*/  IMAD.IADD R4, R5, 0x1, -R4 ;  /* 0x0000000105047824 */ /* 0x000fe400078e0a04 */
[----:B------:R-:W3:Y:S01]  /*10560*/  LDL R5, [R1+0x34] ;  /* 0x0000340001057983 */ /* 0x000ee20000100800 */
[C---:B------:R-:W-:Y:S02]  /*10570*/  VIADD R7, R22.reuse, 0x60 ;  /* 0x0000006016077836 */ /* 0x040fe40000000000 */
[----:B------:R-:W-:Y:S01]  /*10580*/  LEA.HI R13, R13, R4, RZ, 0x1d ;  /* 0x000000040d0d7211 */ /* 0x000fe200078fe8ff */
[----:B------:R-:W-:Y:S02]  /*10590*/  VIADD R8, R22, 0x60 ;  /* 0x0000006016087836 */ /* 0x000fe40000000000 */
[----:B------:R-:W-:Y:S01]  /*105a0*/  IMAD.SHL.U32 R7, R7, 0x40, RZ ;  /* 0x0000004007077824 */ /* 0x000fe200078e00ff */
[----:B------:R-:W-:Y:S01]  /*105b0*/  SHF.R.S32.HI R6, RZ, 0x1f, R13 ;  /* 0x0000001fff067819 */ /* 0x000fe2000001140d */
[----:B------:R-:W-:-:S02]  /*105c0*/  IMAD.SHL.U32 R8, R8, 0x40, RZ ;  /* 0x0000004008087824 */ /* 0x000fc400078e00ff */
[----:B------:R-:W-:Y:S01]  /*105d0*/  IMAD.SHL.U32 R4, R13, 0x8, RZ ;  /* 0x000000080d047824 */ /* 0x000fe200078e00ff */
[----:B------:R-:W-:Y:S02]  /*105e0*/  LEA.HI R6, R6, R13, RZ, 0x3 ;  /* 0x0000000d06067211 */ /* 0x000fe400078f18ff */
[----:B------:R-:W-:Y:S02]  /*105f0*/  LOP3.LUT R8, R8, 0x1c0, RZ, 0xc0, !PT ;  /* 0x000001c008087812 */ /* 0x000fe400078ec0ff */
[----:B------:R-:W-:Y:S01]  /*10600*/  LOP3.LUT R7, R7, 0x1c0, RZ, 0xc0, !PT ;  /* 0x000001c007077812 */ /* 0x000fe200078ec0ff */
[----:B------:R-:W-:Y:S01]  /*10610*/  IMAD.SHL.U32 R6, R6, 0x400, RZ ;  /* 0x0000040006067824 */ /* 0x000fe200078e00ff */
[----:B------:R-:W-:Y:S02]  /*10620*/  LOP3.LUT R4, R8, 0x38, R4, 0xf8, !PT ;  /* 0x0000003808047812 */ /* 0x000fe400078ef804 */
[----:B------:R-:W-:Y:S02]  /*10630*/  SHF.R.U32.HI R7, RZ, 0x3, R7 ;  /* 0x00000003ff077819 */ /* 0x000fe40000011607 */
[----:B------:R-:W-:-:S02]  /*10640*/  LOP3.LUT R9, R6, 0x7fffe000, RZ, 0xc0, !PT ;  /* 0x7fffe00006097812 */ /* 0x000fc400078ec0ff */
[----:B------:R-:W-:Y:S01]  /*10650*/  LOP3.LUT R4, R4, R7, RZ, 0x3c, !PT ;  /* 0x0000000704047212 */ /* 0x000fe200078e3cff */
[C---:B------:R-:W-:Y:S01]  /*10660*/  IMAD.U32 R37, R15.reuse, 0x10000, RZ ;  /* 0x000100000f257824 */ /* 0x040fe200078e00ff */
[----:B------:R-:W-:Y:S01]  /*10670*/  LOP3.LUT R38, R15, 0xffff0000, RZ, 0xc0, !PT ;  /* 0xffff00000f267812 */ /* 0x000fe200078ec0ff */
[C---:B------:R-:W-:Y:S01]  /*10680*/  IMAD.U32 R35, R0.reuse, 0x10000, RZ ;  /* 0x0001000000237824 */ /* 0x040fe200078e00ff */
[----:B------:R-:W-:Y:S01]  /*10690*/  LOP3.LUT R0, R0, 0xffff0000, RZ, 0xc0, !PT ;  /* 0xffff000000007812 */ /* 0x000fe200078ec0ff */
[C---:B------:R-:W-:Y:S01]  /*106a0*/  IMAD.U32 R43, R24.reuse, 0x10000, RZ ;  /* 0x00010000182b7824 */ /* 0x040fe200078e00ff */
[----:B------:R-:W-:Y:S01]  /*106b0*/  LOP3.LUT R24, R24, 0xffff0000, RZ, 0xc0, !PT ;  /* 0xffff000018187812 */ /* 0x000fe200078ec0ff */
[----:B------:R-:W-:Y:S02]  /*106c0*/  IMAD.U32 R45, R25, 0x10000, RZ ;  /* 0x00010000192d7824 */ /* 0x000fe400078e00ff */
[----:B------:R-:W-:Y:S02]  /*106d0*/  IMAD.U32 R41, R14, 0x10000, RZ ;  /* 0x000100000e297824 */ /* 0x000fe400078e00ff */
[C---:B------:R-:W-:Y:S01]  /*106e0*/  IMAD.U32 R36, R3.reuse, 0x10000, RZ ;  /* 0x0001000003247824 */ /* 0x040fe200078e00ff */
[----:B------:R-:W-:Y:S01]  /*106f0*/  LOP3.LUT R3, R3, 0xffff0000, RZ, 0xc0, !PT ;  /* 0xffff000003037812 */ /* 0x000fe200078ec0ff */
[----:B------:R-:W-:Y:S01]  /*10700*/  IMAD.U32 R40, R20, 0x10000, RZ ;  /* 0x0001000014287824 */ /* 0x000fe200078e00ff */
[----:B---3--:R-:W-:-:S02]  /*10710*/  IADD3 R9, R4, R9, R5 ;  /* 0x0000000904097210 */ /* 0x008fc40007ffe005 */
[----:B--2---:R-:W1:Y:S03]  /*10720*/  LDS.128 R4, [R42] ;  /* 0x000000002a047984 */ /* 0x004e660000000c00 */
[----:B------:R-:W-:-:S05]  /*10730*/  IMAD R13, R9, 0x2, R2 ;  /* 0x00000002090d7824 */ /* 0x000fca00078e0202 */
[----:B------:R-:W2:Y:S01]  /*10740*/  LDS.128 R8, [R13+0x16400] ;  /* 0x016400000d087984 */ /* 0x000ea20000000c00 */
[C---:B-1----:R-:W-:Y:S01]  /*10750*/  IMAD.U32 R21, R4.reuse, 0x10000, RZ ;  /* 0x0001000004157824 */ /* 0x042fe200078e00ff */
[----:B------:R-:W-:Y:S01]  /*10760*/  LOP3.LUT R4, R4, 0xffff0000, RZ, 0xc0, !PT ;  /* 0xffff000004047812 */ /* 0x000fe200078ec0ff */
[C---:B--2---:R-:W-:Y:S01]  /*10770*/  IMAD.U32 R30, R8.reuse, 0x10000, RZ ;  /* 0x00010000081e7824 */ /* 0x044fe200078e00ff */
[----:B------:R-:W-:-:S03]  /*10780*/  LOP3.LUT R8, R8, 0xffff0000, RZ, 0xc0, !PT ;  /* 0xffff000008087812 */ /* 0x000fc600078ec0ff */
[-C--:B------:R-:W-:Y:S01]  /*10790*/  FMUL.FTZ R34, R37, R30.reuse ;  /* 0x0000001e25227220 */ /* 0x080fe20000410000 */
[C---:B------:R-:W-:Y:S01]  /*107a0*/  FMUL.FTZ R30, R35.reuse, R30 ;  /* 0x0000001e231e7220 */ /* 0x040fe20000410000 */
[-C--:B------:R-:W-:Y:S01]  /*107b0*/  FMUL.FTZ R15, R38, R8.reuse ;  /* 0x00000008260f7220 */ /* 0x080fe20000410000 */
[----:B------:R-:W-:Y:S02]  /*107c0*/  IMAD.U32 R32, R10, 0x10000, RZ ;  /* 0x000100000a207824 */ /* 0x000fe400078e00ff */
[-C--:B------:R-:W-:Y:S01]  /*107d0*/  FFMA.FTZ R34, R35, R21.reuse, -R34 ;  /* 0x0000001523227223 */ /* 0x080fe20000010822 */
[----:B------:R-:W-:Y:S01]  /*107e0*/  FFMA.FTZ R30, R37, R21, R30 ;  /* 0x00000015251e7223 */ /* 0x000fe2000001001e */
[----:B------:R-:W-:Y:S02]  /*107f0*/  IMAD.U32 R37, R12, 0x10000, RZ ;  /* 0x000100000c257824 */ /* 0x000fe400078e00ff */
[C---:B------:R-:W-:Y:S01]  /*10800*/  FMUL.FTZ R21, R0.reuse, R8 ;  /* 0x0000000800157220 */ /* 0x040fe20000410000 */
[----:B------:R-:W-:Y:S01]  /*10810*/  FFMA.FTZ R15, R0, R4, -R15 ;  /* 0x00000004000f7223 */ /* 0x000fe2000001080f */
[----:B0-----:R-:W-:Y:S01]  /*10820*/  IMAD.U32 R27, R6, 0x10000, RZ ;  /* 0x00010000061b7824 */ /* 0x001fe200078e00ff */
[----:B------:R-:W-:Y:S01]  /*10830*/  LOP3.LUT R10, R10, 0xffff0000, RZ, 0xc0, !PT ;  /* 0xffff00000a0a7812 */ /* 0x000fe200078ec0ff */
[-C--:B------:R-:W-:Y:S01]  /*10840*/  FMUL.FTZ R0, R43, R32.reuse ;  /* 0x000000202b007220 */ /* 0x080fe20000410000 */
[----:B------:R-:W-:Y:S01]  /*10850*/  LOP3.LUT R12, R12, 0xffff0000, RZ, 0xc0, !PT ;  /* 0xffff00000c0c7812 */ /* 0x000fe200078ec0ff */
[----:B------:R-:W-:Y:S01]  /*10860*/  FMUL.FTZ R32, R37, R32 ;  /* 0x0000002025207220 */ /* 0x000fe20000410000 */
[----:B------:R-:W-:-:S02]  /*10870*/  IMAD.U32 R33, R11, 0x10000, RZ ;  /* 0x000100000b217824 */ /* 0x000fc400078e00ff */
[-C--:B------:R-:W-:Y:S01]  /*10880*/  FFMA.FTZ R8, R37, R27.reuse, -R0 ;  /* 0x0000001b25087223 */ /* 0x080fe20000010800 */
[----:B------:R-:W-:Y:S01]  /*10890*/  LOP3.LUT R6, R6, 0xffff0000, RZ, 0xc0, !PT ;  /* 0xffff000006067812 */ /* 0x000fe200078ec0ff */
[-C--:B------:R-:W-:Y:S01]  /*108a0*/  FMUL.FTZ R37, R24, R10.reuse ;  /* 0x0000000a18257220 */ /* 0x080fe20000410000 */
[----:B------:R-:W-:Y:S01]  /*108b0*/  FMUL.FTZ R39, R12, R10 ;  /* 0x0000000a0c277220 */ /* 0x000fe20000410000 */
[----:B------:R-:W-:Y:S02]  /*108c0*/  IMAD.U32 R31, R9, 0x10000, RZ ;  /* 0x00010000091f7824 */ /* 0x000fe400078e00ff */
[----:B------:R-:W-:Y:S01]  /*108d0*/  FFMA.FTZ R21, R38, R4, R21 ;  /* 0x0000000426157223 */ /* 0x000fe20000010015 */
[----:B------:R-:W-:Y:S01]  /*108e0*/  FFMA.FTZ R10, R43, R27, R32 ;  /* 0x0000001b2b0a7223 */ /* 0x000fe20000010020 */
[----:B------:R-:W-:Y:S01]  /*108f0*/  IMAD.U32 R29, R7, 0x10000, RZ ;  /* 0x00010000071d7824 */ /* 0x000fe200078e00ff */
[----:B------:R-:W-:Y:S01]  /*10900*/  LOP3.LUT R9, R9, 0xffff0000, RZ, 0xc0, !PT ;  /* 0xffff000009097812 */ /* 0x000fe200078ec0ff */
[-C--:B------:R-:W-:Y:S01]  /*10910*/  FMUL.FTZ R0, R45, R33.reuse ;  /* 0x000000212d007220 */ /* 0x080fe20000410000 */
[----:B------:R-:W-:Y:S01]  /*10920*/  FMUL.FTZ R4, R41, R33 ;  /* 0x0000002129047220 */ /* 0x000fe20000410000 */
[----:B------:R-:W-:-:S02]  /*10930*/  LOP3.LUT R27, R20, 0xffff0000, RZ, 0xc0, !PT ;  /* 0xffff0000141b7812 */ /* 0x000fc400078ec0ff */
[----:B------:R-:W-:Y:S02]  /*10940*/  LOP3.LUT R11, R11, 0xffff0000, RZ, 0xc0, !PT ;  /* 0xffff00000b0b7812 */ /* 0x000fe400078ec0ff */
[----:B------:R-:W-:Y:S01]  /*10950*/  LOP3.LUT R33, R25, 0xffff0000, RZ, 0xc0, !PT ;  /* 0xffff000019217812 */ /* 0x000fe200078ec0ff */
[C---:B------:R-:W-:Y:S01]  /*10960*/  IMAD.U32 R26, R5.reuse, 0x10000, RZ ;  /* 0x00010000051a7824 */ /* 0x040fe200078e00ff */
[----:B------:R-:W-:Y:S01]  /*10970*/  LOP3.LUT R25, R14, 0xffff0000, RZ, 0xc0, !PT ;  /* 0xffff00000e197812 */ /* 0x000fe200078ec0ff */
[-C--:B------:R-:W-:Y:S01]  /*10980*/  FFMA.FTZ R39, R24, R6.reuse, R39 ;  /* 0x0000000618277223 */ /* 0x080fe20000010027 */
[----:B------:R-:W-:Y:S01]  /*10990*/  LOP3.LUT R5, R5, 0xffff0000, RZ, 0xc0, !PT ;  /* 0xffff000005057812 */ /* 0x000fe200078ec0ff */
[----:B------:R-:W-:Y:S01]  /*109a0*/  FFMA.FTZ R24, R41, R29, -R0 ;  /* 0x0000001d29187223 */ /* 0x000fe20000010800 */
[----:B------:R-:W-:Y:S01]  /*109b0*/  LOP3.LUT R7, R7, 0xffff0000, RZ, 0xc0, !PT ;  /* 0xffff000007077812 */ /* 0x000fe200078ec0ff */
[----:B------:R-:W-:Y:S01]  /*109c0*/  FFMA.FTZ R37, R12, R6, -R37 ;  /* 0x000000060c257223 */ /* 0x000fe20000010825 */
[----:B------:R-:W-:Y:S01]  /*109d0*/  FMUL.FTZ R0, R27, R9 ;  /* 0x000000091b007220 */ /* 0x000fe20000410000 */
[----:B------:R-:W-:Y:S01]  /*109e0*/  FMUL.FTZ R35, R40, R31 ;  /* 0x0000001f28237220 */ /* 0x000fe20000410000 */
[----:B------:R-:W-:Y:S01]  /*109f0*/  FFMA.FTZ R29, R45, R29, R4 ;  /* 0x0000001d2d1d7223 */ /* 0x000fe20000010004 */
[----:B------:R-:W-:Y:S01]  /*10a00*/  FMUL.FTZ R6, R33, R11 ;  /* 0x0000000b21067220 */ /* 0x000fe20000410000 */
[C---:B------:R-:W-:Y:S01]  /*10a10*/  FMUL.FTZ R31, R36.reuse, R31 ;  /* 0x0000001f241f7220 */ /* 0x040fe20000410000 */
[----:B------:R-:W-:Y:S01]  /*10a20*/  FMUL.FTZ R4, R3, R9 ;  /* 0x0000000903047220 */ /* 0x000fe20000410000 */
[----:B------:R-:W-:Y:S01]  /*10a30*/  FMUL.FTZ R14, R25, R11 ;  /* 0x0000000b190e7220 */ /* 0x000fe20000410000 */
[----:B------:R-:W-:Y:S01]  /*10a40*/  FFMA.FTZ R0, R3, R5, -R0 ;  /* 0x0000000503007223 */ /* 0x000fe20000010800 */
[-C--:B------:R-:W-:Y:S01]  /*10a50*/  FFMA.FTZ R35, R36, R26.reuse, -R35 ;  /* 0x0000001a24237223 */ /* 0x080fe20000010823 */
        /* <DEDUP_REMOVED lines=14> */
.L_x_7452:
[----:B------:R-:W-:Y:S05]  /*10b40*/  BSYNC B0 ;  /* 0x0000000000007941 */ /* 0x000fea0003800000 */
.L_x_7433:
        /* <DEDUP_REMOVED lines=8> */
.L_x_7431:
[----:B------:R-:W-:-:S06]  /*10bd0*/  ULOP3.LUT UR4, UR60, 0x1, URZ, 0xfc, !UPT ;  /* 0x000000013c047892 */ /* 0x000fcc000f8efc3f */
[----:B------:R-:W-:-:S05]  /*10be0*/  IMAD.U32 R0, RZ, RZ, UR4 ;  /* 0x00000004ff007e24 */ /* 0x000fca000f8e00ff */
[----:B------:R-:W-:-:S13]  /*10bf0*/  ISETP.NE.AND P0, PT, R0, 0x3, PT ;  /* 0x000000030000780c */ /* 0x000fda0003f05270 */
[----:B------:R-:W-:Y:S05]  /*10c00*/  @!P0 BRA `(.L_x_7466) ;  /* 0x0000000000048947 */ /* 0x000fea0003800000 */
[----:B------:R-:W-:Y:S01]  /*10c10*/  BPT.TRAP 0x1 ;  /* 0x000000040000795c */ /* 0x000fe20000300000 */
.L_x_7466:
[----:B------:R-:W-:Y:S01]  /*10c20*/  IMAD R0, R222, 0x8, R2 ;  /* 0x00000008de007824 */ /* 0x000fe200078e0202 */
[----:B0-2---:R-:W-:-:S04]  /*10c30*/  SHF.L.U32 R3, R229, 0x1f, RZ ;  /* 0x0000001fe5037819 */ /* 0x005fc800000006ff */
[----:B------:R0:W2:Y:S01]  /*10c40*/  SYNCS.PHASECHK.TRANS64.TRYWAIT P2, [R0+URZ+0x34830], R3 ;  /* 0x03483003000075a7 */ /* 0x0000a2000804017f */
[----:B------:R-:W-:Y:S05]  /*10c50*/  @!P0 BRA `(.L_x_7467) ;  /* 0x0000000000048947 */ /* 0x000fea0003800000 */
[----:B------:R-:W-:Y:S01]  /*10c60*/  BPT.TRAP 0x1 ;  /* 0x000000040000795c */ /* 0x000fe20000300000 */
.L_x_7467:
[----:B-1-34-:R-:W1:Y:S01]  /*10c70*/  S2R R4, SR_TID.X ;  /* 0x0000000000047919 */ /* 0x01ae620000002100 */
[----:B------:R-:W-:Y:S01]  /*10c80*/  IMAD.MOV.U32 R87, RZ, RZ, RZ ;  /* 0x000000ffff577224 */ /* 0x000fe200078e00ff */
[----:B-1----:R-:W-:-:S04]  /*10c90*/  LOP3.LUT R4, R4, 0x7f, RZ, 0xc0, !PT ;  /* 0x0000007f04047812 */ /* 0x002fc800078ec0ff */
[----:B------:R-:W-:Y:S01]  /*10ca0*/  ISETP.NE.AND P1, PT, R4, RZ, PT ;  /* 0x000000ff0400720c */ /* 0x000fe20003f25270 */
[----:B--2---:R-:W-:-:S12]  /*10cb0*/  @P2 BRA `(.L_x_7468) ;  /* 0x0000000000082947 */ /* 0x004fd80003800000 */
[----:B------:R-:W1:Y:S02]  /*10cc0*/  SYNCS.PHASECHK.TRANS64.TRYWAIT P2, [R0+URZ+0x34830], R3 ;  /* 0x03483003000075a7 */ /* 0x000e64000804017f */
[----:B-1----:R-:W-:Y:S05]  /*10cd0*/  @!P2 BRA `(.L_x_7469) ;  /* 0x0000015c00b4a947 */ /* 0x002fea0003800000 */
.L_x_7468:
        /* <DEDUP_REMOVED lines=9> */
[----:B------:R-:W-:Y:S01]  /*10d70*/  IMAD.MOV.U32 R21, RZ, RZ, 0x40000040 ;  /* 0x40000040ff157424 */ /* 0x000fe200078e00ff */
[----:B------:R-:W-:Y:S01]  /*10d80*/  LOP3.LUT R3, R3, 0x3fff, RZ, 0xc0, !PT ;  /* 0x00003fff03037812 */ /* 0x000fe200078ec0ff */
[----:B------:R-:W-:Y:S01]  /*10d90*/  IMAD.MOV.U32 R25, RZ, RZ, 0x40000040 ;  /* 0x40000040ff197424 */ /* 0x000fe200078e00ff */
[----:B------:R-:W-:Y:S01]  /*10da0*/  R2UR UR15, R15 ;  /* 0x000000000f0f72ca */ /* 0x000fe200000e0000 */
[----:B------:R-:W-:Y:S01]  /*10db0*/  IMAD.U32 R27, RZ, RZ, UR9 ;  /* 0x00000009ff1b7e24 */ /* 0x000fe2000f8e00ff */
[----:B------:R-:W-:Y:S01]  /*10dc0*/  LOP3.LUT R4, R3, 0x10000, RZ, 0xfc, !PT ;  /* 0x0001000003047812 */ /* 0x000fe200078efcff */
[----:B------:R-:W-:Y:S01]  /*10dd0*/  ULOP3.LUT UR56, UR56, 0x10000, URZ, 0xfc, !UPT ;  /* 0x0001000038387892 */ /* 0x000fe2000f8efc3f */
[----:B------:R-:W-:Y:S01]  /*10de0*/  MOV R10, UR37 ;  /* 0x00000025000a7c02 */ /* 0x000fe20008000f00 */
[----:B------:R-:W-:Y:S01]  /*10df0*/  UMOV UR37, UR9 ;  /* 0x0000000900257c82 */ /* 0x000fe20008000000 */
[----:B------:R-:W-:Y:S01]  /*10e00*/  MOV R11, UR36 ;  /* 0x00000024000b7c02 */ /* 0x000fe20008000f00 */
[----:B------:R0:W-:Y:S01]  /*10e10*/  STL [R1+0x18], R4 ;  /* 0x0000180401007387 */ /* 0x0001e20000100800 */
[----:B------:R-:W-:Y:S01]  /*10e20*/  UMOV UR13, UR37 ;  /* 0x00000025000d7c82 */ /* 0x000fe20008000000 */
[----:B------:R-:W-:Y:S01]  /*10e30*/  R2UR UR23, R21 ;  /* 0x00000000151772ca */ /* 0x000fe200000e0000 */
[----:B------:R-:W-:Y:S01]  /*10e40*/  UMOV UR8, UR56 ;  /* 0x0000003800087c82 */ /* 0x000fe20008000000 */
[----:B------:R-:W-:Y:S01]  /*10e50*/  UMOV UR21, UR37 ;  /* 0x0000002500157c82 */ /* 0x000fe20008000000 */
[----:B------:R-:W-:Y:S01]  /*10e60*/  UMOV UR36, UR8 ;  /* 0x0000000800247c82 */ /* 0x000fe20008000000 */
[----:B------:R-:W-:Y:S01]  /*10e70*/  R2UR UR55, R25 ;  /* 0x00000000193772ca */ /* 0x000fe200000e0000 */
[----:B------:R-:W-:Y:S01]  /*10e80*/  UMOV UR12, UR36 ;  /* 0x00000024000c7c82 */ /* 0x000fe20008000000 */
[----:B------:R-:W-:Y:S01]  /*10e90*/  UMOV UR20, UR36 ;  /* 0x0000002400147c82 */ /* 0x000fe20008000000 */
[----:B------:R-:W-:Y:S01]  /*10ea0*/  UMOV UR52, UR36 ;  /* 0x0000002400347c82 */ /* 0x000fe20008000000 */
[----:B0-----:R-:W-:Y:S01]  /*10eb0*/  IMAD R4, R222, 0xb00, R4 ;  /* 0x00000b00de047824 */ /* 0x001fe200078e0204 */
[----:B------:R-:W-:Y:S01]  /*10ec0*/  UMOV UR53, UR37 ;  /* 0x0000002500357c82 */ /* 0x000fe20008000000 */
[----:B------:R-:W-:Y:S01]  /*10ed0*/  R2UR UR35, R15 ;  /* 0x000000000f2372ca */ /* 0x000fe200000e0000 */
[----:B------:R-:W-:Y:S01]  /*10ee0*/  UMOV UR32, UR36 ;  /* 0x0000002400207c82 */ /* 0x000fe20008000000 */
[C---:B------:R-:W-:Y:S01]  /*10ef0*/  VIADD R14, R4.reuse, 0x80 ;  /* 0x00000080040e7836 */ /* 0x040fe20000000000 */
[C---:B------:R-:W-:Y:S01]  /*10f00*/  R2UR UR10, R4.reuse ;  /* 0x00000000040a72ca */ /* 0x040fe200000e0000 */
[C---:B------:R-:W-:Y:S01]  /*10f10*/  VIADD R20, R4.reuse, 0x100 ;  /* 0x0000010004147836 */ /* 0x040fe20000000000 */
[----:B------:R-:W-:Y:S01]  /*10f20*/  UMOV UR33, UR37 ;  /* 0x0000002500217c82 */ /* 0x000fe20008000000 */
[----:B------:R-:W-:Y:S01]  /*10f30*/  VIADD R24, R4, 0x180 ;  /* 0x0000018004187836 */ /* 0x000fe20000000000 */
[----:B------:R-:W-:Y:S01]  /*10f40*/  R2UR UR14, R14 ;  /* 0x000000000e0e72ca */ /* 0x000fe200000e0000 */
[----:B------:R-:W-:Y:S01]  /*10f50*/  VIADD R14, R4, 0x200 ;  /* 0x00000200040e7836 */ /* 0x000fe20000000000 */
[----:B------:R-:W-:Y:S01]  /*10f60*/  R2UR UR22, R20 ;  /* 0x00000000141672ca */ /* 0x000fe200000e0000 */
[----:B------:R-:W-:Y:S01]  /*10f70*/  VIADD R20, R4, 0x280 ;  /* 0x0000028004147836 */ /* 0x000fe20000000000 */
[----:B------:R-:W-:Y:S01]  /*10f80*/  R2UR UR54, R24 ;  /* 0x00000000183672ca */ /* 0x000fe200000e0000 */
[----:B------:R-:W-:Y:S01]  /*10f90*/  UMOV UR28, UR36 ;  /* 0x00000024001c7c82 */ /* 0x000fe20008000000 */
[----:B------:R-:W-:Y:S01]  /*10fa0*/  R2UR UR34, R14 ;  /* 0x000000000e2272ca */ /* 0x000fe200000e0000 */
[----:B------:R-:W-:Y:S01]  /*10fb0*/  UMOV UR29, UR37 ;  /* 0x00000025001d7c82 */ /* 0x000fe20008000000 */
[----:B------:R-:W-:Y:S01]  /*10fc0*/  R2UR UR30, R20 ;  /* 0x00000000141e72ca */ /* 0x000fe200000e0000 */
[----:B------:R-:W-:Y:S01]  /*10fd0*/  HGMMA.64x16x16.F32.BF16 R112, gdesc[UR8], RZ, !UPT, gsb0 ;  /* 0x00200000087079f0 */ /* 0x000fe2000c0018ff */
[----:B------:R-:W-:Y:S01]  /*10fe0*/  R2UR UR31, R21 ;  /* 0x00000000151f72ca */ /* 0x000fe200000e0000 */
[C---:B------:R-:W-:Y:S01]  /*10ff0*/  VIADD R24, R4.reuse, 0x300 ;  /* 0x0000030004187836 */ /* 0x040fe20000000000 */
[----:B------:R-:W-:Y:S01]  /*11000*/  R2UR UR47, R25 ;  /* 0x00000000192f72ca */ /* 0x000fe200000e0000 */
[----:B------:R-:W-:Y:S01]  /*11010*/  UMOV UR44, UR36 ;  /* 0x00000024002c7c82 */ /* 0x000fe20008000000 */
[----:B------:R-:W-:Y:S01]  /*11020*/  UMOV UR45, UR37 ;  /* 0x00000025002d7c82 */ /* 0x000fe20008000000 */
[----:B------:R-:W-:Y:S01]  /*11030*/  VIADD R14, R4, 0x380 ;  /* 0x00000380040e7836 */ /* 0x000fe20000000000 */
[----:B------:R-:W-:Y:S01]  /*11040*/  R2UR UR46, R24 ;  /* 0x00000000182e72ca */ /* 0x000fe200000e0000 */
[----:B------:R-:W-:Y:S01]  /*11050*/  UMOV UR24, UR36 ;  /* 0x0000002400187c82 */ /* 0x000fe20008000000 */
[----:B------:R-:W-:Y:S01]  /*11060*/  R2UR UR27, R15 ;  /* 0x000000000f1b72ca */ /* 0x000fe200000e0000 */
[----:B------:R-:W-:Y:S01]  /*11070*/  UMOV UR25, UR37 ;  /* 0x0000002500197c82 */ /* 0x000fe20008000000 */
        /* <DEDUP_REMOVED lines=13> */
[----:B------:R-:W-:Y:S01]  /*11150*/  VIADD R24, R4, 0x82 ;  /* 0x0000008204187836 */ /* 0x000fe20000000000 */
[----:B------:R-:W-:Y:S01]  /*11160*/  UMOV UR40, UR36 ;  /* 0x0000002400287c82 */ /* 0x000fe20008000000 */
[----:B------:R-:W-:Y:S01]  /*11170*/  IMAD.U32 R26, RZ, RZ, UR8 ;  /* 0x00000008ff1a7e24 */ /* 0x000fe2000f8e00ff */
[----:B------:R-:W-:Y:S01]  /*11180*/  R2UR UR42, R20 ;  /* 0x00000000142a72ca */ /* 0x000fe200000e0000 */
[----:B------:R-:W-:Y:S01]  /*11190*/  IMAD.MOV.U32 R25, RZ, RZ, 0x40000040 ;  /* 0x40000040ff197424 */ /* 0x000fe200078e00ff */
[----:B------:R-:W-:Y:S01]  /*111a0*/  R2UR UR10, R24 ;  /* 0x00000000180a72ca */ /* 0x000fe200000e0000 */
[----:B------:R-:W-:Y:S01]  /*111b0*/  UMOV UR41, UR37 ;  /* 0x0000002500297c82 */ /* 0x000fe20008000000 */
[----:B------:R0:W-:Y:S01]  /*111c0*/  STL.64 [R1+0x10], R26 ;  /* 0x0000101a01007387 */ /* 0x0001e20000100a00 */
[----:B------:R-:W-:Y:S01]  /*111d0*/  VIADD R14, R4, 0x2 ;  /* 0x00000002040e7836 */ /* 0x000fe20000000000 */
[----:B------:R-:W-:Y:S01]  /*111e0*/  R2UR UR11, R25 ;  /* 0x00000000190b72ca */ /* 0x000fe200000e0000 */
[----:B------:R-:W-:Y:S01]  /*111f0*/  IMAD.MOV.U32 R15, RZ, RZ, 0x40000040 ;  /* 0x40000040ff0f7424 */ /* 0x000fe200078e00ff */
[----:B------:R-:W-:Y:S01]  /*11200*/  MOV R7, UR39 ;  /* 0x0000002700077c02 */ /* 0x000fe20008000f00 */
[----:B------:R-:W-:Y:S01]  /*11210*/  UIADD3 UR8, UR56, 0x2, URZ ;  /* 0x0000000238087890 */ /* 0x000fe2000fffe03f */
[----:B------:R-:W-:Y:S01]  /*11220*/  MOV R9, UR38 ;  /* 0x0000002600097c02 */ /* 0x000fe20008000f00 */
[----:B------:R-:W-:Y:S01]  /*11230*/  UMOV UR37, 0x40000040 ;  /* 0x4000004000257882 */ /* 0x000fe20000000000 */
[----:B------:R-:W-:Y:S01]  /*11240*/  R2UR UR38, R14 ;  /* 0x000000000e2672ca */ /* 0x000fe200000e0000 */
[C---:B------:R-:W-:Y:S01]  /*11250*/  VIADD R20, R4.reuse, 0x102 ;  /* 0x0000010204147836 */ /* 0x040fe20000000000 */
[----:B------:R-:W-:Y:S01]  /*11260*/  R2UR UR39, R15 ;  /* 0x000000000f2772ca */ /* 0x000fe200000e0000 */
[----:B------:R-:W-:Y:S01]  /*11270*/  IMAD.MOV.U32 R21, RZ, RZ, 0x40000040 ;  /* 0x40000040ff157424 */ /* 0x000fe200078e00ff */
[----:B------:R-:W-:Y:S01]  /*11280*/  UMOV UR36, UR8 ;  /* 0x0000000800247c82 */ /* 0x000fe20008000000 */
[----:B------:R-:W-:Y:S01]  /*11290*/  VIADD R14, R4, 0x182 ;  /* 0x00000182040e7836 */ /* 0x000fe20000000000 */
[----:B------:R-:W-:Y:S01]  /*112a0*/  R2UR UR50, R20 ;  /* 0x00000000143272ca */ /* 0x000fe200000e0000 */
[----:B------:R-:W-:Y:S01]  /*112b0*/  IMAD.MOV.U32 R15, RZ, RZ, 0x40000040 ;  /* 0x40000040ff0f7424 */ /* 0x000fe200078e00ff */
[----:B------:R-:W-:Y:S01]  /*112c0*/  R2UR UR51, R21 ;  /* 0x00000000153372ca */ /* 0x000fe200000e0000 */
[----:B------:R-:W-:Y:S01]  /*112d0*/  VIADD R20, R4, 0x202 ;  /* 0x0000020204147836 */ /* 0x000fe20000000000 */
[----:B------:R-:W2:Y:S01]  /*112e0*/  LDL R3, [R1+0x84] ;  /* 0x0000840001037983 */ /* 0x000ea20000100800 */
[----:B------:R-:W-:Y:S01]  /*112f0*/  IMAD.MOV.U32 R21, RZ, RZ, 0x40000040 ;  /* 0x40000040ff157424 */ /* 0x000fe200078e00ff */
[----:B------:R-:W-:Y:S01]  /*11300*/  P2R R6, PR, RZ, 0x2 ;  /* 0x00000002ff067803 */ /* 0x000fe20000000000 */
[----:B------:R-:W-:-:S02]  /*11310*/  WARPGROUP.DEPBAR.LE gsb0, 0x0 ;  /* 0x00008000000079c5 */ /* 0x000fc40000010000 */
[----:B------:R-:W-:Y:S01]  /*11320*/  WARPGROUP.ARRIVE ;  /* 0x00000000000079c5 */ /* 0x000fe20000000000 */
[----:B------:R-:W-:Y:S01]  /*11330*/  VIADD R8, R4, 0x4 ;  /* 0x0000000404087836 */ /* 0x000fe20000000000 */
[----:B------:R-:W-:Y:S01]  /*11340*/  P2R R12, PR, RZ, 0x1 ;  /* 0x00000001ff0c7803 */ /* 0x000fe20000000000 */
[----:B------:R-:W-:Y:S02]  /*11350*/  IMAD.U32 R82, RZ, RZ, UR36 ;  /* 0x00000024ff527e24 */ /* 0x000fe4000f8e00ff */
[----:B------:R-:W-:Y:S01]  /*11360*/  IMAD.U32 R83, RZ, RZ, UR37 ;  /* 0x00000025ff537e24 */ /* 0x000fe2000f8e00ff */
[----:B------:R-:W-:Y:S01]  /*11370*/  HGMMA.64x16x16.F32.BF16 R104, gdesc[UR12], RZ, !UPT, gsb0 ;  /* 0x002000000c6879f0 */ /* 0x000fe2000c0018ff */
[----:B------:R-:W-:Y:S01]  /*11380*/  R2UR UR14, R14 ;  /* 0x000000000e0e72ca */ /* 0x000fe200000e0000 */
[----:B------:R-:W-:Y:S01]  /*11390*/  VIADD R14, R4, 0x282 ;  /* 0x00000282040e7836 */ /* 0x000fe20000000000 */
[----:B------:R-:W-:Y:S01]  /*113a0*/  R2UR UR15, R15 ;  /* 0x000000000f0f72ca */ /* 0x000fe200000e0000 */
[----:B------:R-:W-:Y:S01]  /*113b0*/  IMAD.MOV.U32 R15, RZ, RZ, 0x40000040 ;  /* 0x40000040ff0f7424 */ /* 0x000fe200078e00ff */
[----:B------:R-:W-:-:S02]  /*113c0*/  WARPGROUP.DEPBAR.LE gsb0, 0x0 ;  /* 0x00008000000079c5 */ /* 0x000fc40000010000 */
[----:B------:R-:W-:-:S06]  /*113d0*/  WARPGROUP.ARRIVE ;  /* 0x00000000000079c5 */ /* 0x000fcc0000000000 */
[----:B------:R-:W-:Y:S01]  /*113e0*/  HGMMA.64x16x16.F32.BF16 R96, gdesc[UR20], RZ, !UPT, gsb0 ;  /* 0x00200000146079f0 */ /* 0x000fe2000c0018ff */
[----:B------:R-:W-:Y:S01]  /*113f0*/  R2UR UR22, R20 ;  /* 0x00000000141672ca */ /* 0x000fe200000e0000 */
[----:B------:R-:W-:Y:S01]  /*11400*/  VIADD R20, R4, 0x302 ;  /* 0x0000030204147836 */ /* 0x000fe20000000000 */
[----:B------:R-:W-:Y:S01]  /*11410*/  R2UR UR23, R21 ;  /* 0x00000000151772ca */ /* 0x000fe200000e0000 */
[----:B------:R-:W-:Y:S01]  /*11420*/  IMAD.MOV.U32 R21, RZ, RZ, 0x40000040 ;  /* 0x40000040ff157424 */ /* 0x000fe200078e00ff */
[----:B------:R-:W-:Y:S02]  /*11430*/  WARPGROUP.DEPBAR.LE gsb0, 0x0 ;  /* 0x00008000000079c5 */ /* 0x000fe40000010000 */
[----:B------:R-:W-:-:S06]  /*11440*/  WARPGROUP.ARRIVE ;  /* 0x00000000000079c5 */ /* 0x000fcc0000000000 */
[----:B------:R-:W-:Y:S03]  /*11450*/  HGMMA.64x16x16.F32.BF16 R88, gdesc[UR52], RZ, !UPT, gsb0 ;  /* 0x00200000345879f0 */ /* 0x000fe6000c0018ff */
[----:B------:R-:W-:Y:S02]  /*11460*/  WARPGROUP.DEPBAR.LE gsb0, 0x0 ;  /* 0x00008000000079c5 */ /* 0x000fe40000010000 */
        /* <DEDUP_REMOVED lines=19> */
[----:B------:R-:W-:Y:S01]  /*115a0*/  UMOV UR44, UR36 ;  /* 0x00000024002c7c82 */ /* 0x000fe20008000000 */
[----:B------:R-:W-:Y:S01]  /*115b0*/  UMOV UR45, UR37 ;  /* 0x00000025002d7c82 */ /* 0x000fe20008000000 */
[----:B------:R-:W-:Y:S02]  /*115c0*/  R2UR UR26, R14 ;  /* 0x000000000e1a72ca */ /* 0x000fe400000e0000 */
[----:B------:R-:W-:Y:S01]  /*115d0*/  R2UR UR27, R15 ;  /* 0x000000000f1b72ca */ /* 0x000fe200000e0000 */
[----:B------:R-:W-:Y:S02]  /*115e0*/  WARPGROUP.DEPBAR.LE gsb0, 0x0 ;  /* 0x00008000000079c5 */ /* 0x000fe40000010000 */
[----:B------:R-:W-:Y:S01]  /*115f0*/  WARPGROUP.ARRIVE ;  /* 0x00000000000079c5 */ /* 0x000fe20000000000 */
[----:B------:R-:W-:Y:S01]  /*11600*/  UMOV UR8, UR44 ;  /* 0x0000002c00087c82 */ /* 0x000fe20008000000 */
[----:B------:R-:W-:Y:S01]  /*11610*/  UMOV UR9, UR45 ;  /* 0x0000002d00097c82 */ /* 0x000fe20008000000 */
[----:B------:R-:W-:Y:S01]  /*11620*/  UMOV UR48, UR44 ;  /* 0x0000002c00307c82 */ /* 0x000fe20008000000 */
[----:B------:R-:W-:Y:S01]  /*11630*/  UMOV UR49, UR45 ;  /* 0x0000002d00317c82 */ /* 0x000fe20008000000 */
[----:B------:R-:W-:Y:S01]  /*11640*/  UMOV UR12, UR44 ;  /* 0x0000002c000c7c82 */ /* 0x000fe20008000000 */
[----:B------:R-:W-:Y:S01]  /*11650*/  HGMMA.64x16x16.F32.BF16 R40, gdesc[UR16], RZ, !UPT, gsb0 ;  /* 0x00200000102879f0 */ /* 0x000fe2000c0018ff */
        /* <DEDUP_REMOVED lines=9> */
[----:B------:R-:W-:Y:S01]  /*116f0*/  R2UR UR18, R20 ;  /* 0x00000000141272ca */ /* 0x000fe200000e0000 */
[----:B------:R-:W-:Y:S01]  /*11700*/  UMOV UR16, UR44 ;  /* 0x0000002c00107c82 */ /* 0x000fe20008000000 */
[----:B------:R-:W-:Y:S01]  /*11710*/  R2UR UR19, R21 ;  /* 0x00000000151372ca */ /* 0x000fe200000e0000 */
[----:B------:R-:W-:Y:S01]  /*11720*/  UMOV UR17, UR45 ;  /* 0x0000002d00117c82 */ /* 0x000fe20008000000 */
[----:B------:R-:W-:-:S02]  /*11730*/  VIADD R14, R4, 0x482 ;  /* 0x00000482040e7836 */ /* 0x000fc40000000000 */
[----:B------:R-:W-:Y:S02]  /*11740*/  IMAD.MOV.U32 R15, RZ, RZ, 0x40000040 ;  /* 0x40000040ff0f7424 */ /* 0x000fe400078e00ff */
[----:B------:R-:W-:Y:S01]  /*11750*/  VIADD R20, R4, 0x502 ;  /* 0x0000050204147836 */ /* 0x000fe20000000000 */
[----:B------:R-:W-:Y:S02]  /*11760*/  WARPGROUP.DEPBAR.LE gsb0, 0x0 ;  /* 0x00008000000079c5 */ /* 0x000fe40000010000 */
[----:B------:R-:W-:-:S06]  /*11770*/  WARPGROUP.ARRIVE ;  /* 0x00000000000079c5 */ /* 0x000fcc0000000000 */
[----:B------:R-:W-:Y:S03]  /*11780*/  HGMMA.64x16x16.F32.BF16 R32, gdesc[UR4], RZ, !UPT, gsb0 ;  /* 0x00200000042079f0 */ /* 0x000fe6000c0018ff */
[----:B------:R-:W-:Y:S02]  /*11790*/  WARPGROUP.DEPBAR.LE gsb0, 0x0 ;  /* 0x00008000000079c5 */ /* 0x000fe40000010000 */
[----:B0-----:R-:W-:-:S06]  /*117a0*/  WARPGROUP.ARRIVE ;  /* 0x00000000000079c5 */ /* 0x001fcc0000000000 */
[----:B------:R-:W-:Y:S03]  /*117b0*/  HGMMA.64x16x16.F32.BF16 R24, gdesc[UR40], RZ, !UPT, gsb0 ;  /* 0x00200000281879f0 */ /* 0x000fe6000c0018ff */
        /* <DEDUP_REMOVED lines=34> */
[----:B------:R-:W-:Y:S01]  /*119e0*/  IMAD.MOV.U32 R21, RZ, RZ, 0x40000040 ;  /* 0x40000040ff157424 */ /* 0x000fe200078e00ff */
[----:B------:R-:W-:-:S04]  /*119f0*/  R2UR UR46, R20 ;  /* 0x00000000142e72ca */ /* 0x000fc800000e0000 */
[----:B------:R-:W-:Y:S01]  /*11a00*/  R2UR UR47, R21 ;  /* 0x00000000152f72ca */ /* 0x000fe200000e0000 */
[----:B------:R-:W-:Y:S02]  /*11a10*/  WARPGROUP.DEPBAR.LE gsb0, 0x0 ;  /* 0x00008000000079c5 */ /* 0x000fe40000010000 */
[----:B------:R-:W-:-:S10]  /*11a20*/  WARPGROUP.ARRIVE ;  /* 0x00000000000079c5 */ /* 0x000fd40000000000 */
[----:B------:R-:W-:Y:S01]  /*11a30*/  HGMMA.64x16x16.F32.BF16 R24, gdesc[UR44], R24, gsb0 ;  /* 0x002000002c1879f0 */ /* 0x000fe20008001818 */
[----:B------:R-:W-:Y:S01]  /*11a40*/  R2UR UR38, R9 ;  /* 0x00000000092672ca */ /* 0x000fe200000e0000 */
[----:B------:R-:W-:Y:S01]  /*11a50*/  IMAD.MOV.U32 R9, RZ, RZ, 0x40000040 ;  /* 0x40000040ff097424 */ /* 0x000fe200078e00ff */
[----:B------:R-:W-:-:S04]  /*11a60*/  R2UR UR54, R8 ;  /* 0x00000000083672ca */ /* 0x000fc800000e0000 */
[----:B------:R-:W-:Y:S01]  /*11a70*/  R2UR UR55, R9 ;  /* 0x00000000093772ca */ /* 0x000fe200000e0000 */
[----:B------:R-:W-:Y:S01]  /*11a80*/  UIADD3 UR4, UR56, 0x4, URZ ;  /* 0x0000000438047890 */ /* 0x000fe2000fffe03f */
[----:B------:R-:W-:-:S06]  /*11a90*/  UMOV UR53, 0x40000040 ;  /* 0x4000004000357882 */ /* 0x000fcc0000000000 */
[----:B------:R-:W-:Y:S01]  /*11aa0*/  UMOV UR52, UR4 ;  /* 0x0000000400347c82 */ /* 0x000fe20008000000 */
[----:B------:R-:W-:Y:S02]  /*11ab0*/  WARPGROUP.DEPBAR.LE gsb0, 0x0 ;  /* 0x00008000000079c5 */ /* 0x000fe40000010000 */
[----:B------:R-:W-:-:S06]  /*11ac0*/  WARPGROUP.ARRIVE ;  /* 0x00000000000079c5 */ /* 0x000fcc0000000000 */
[----:B------:R-:W-:Y:S01]  /*11ad0*/  HGMMA.64x16x16.F32.BF16 R112, gdesc[UR52], R112, gsb0 ;  /* 0x00200000347079f0 */ /* 0x000fe20008001870 */
[----:B------:R-:W-:Y:S01]  /*11ae0*/  R2UR UR37, R10 ;  /* 0x000000000a2572ca */ /* 0x000fe200000e0000 */
[----:B------:R-:W-:Y:S01]  /*11af0*/  VIADD R10, R4, 0x84 ;  /* 0x00000084040a7836 */ /* 0x000fe20000000000 */
[----:B------:R-:W-:Y:S01]  /*11b00*/  R2UR UR36, R11 ;  /* 0x000000000b2472ca */ /* 0x000fe200000e0000 */
[----:B------:R-:W-:-:S03]  /*11b10*/  IMAD.MOV.U32 R11, RZ, RZ, 0x40000040 ;  /* 0x40000040ff0b7424 */ /* 0x000fc600078e00ff */
[----:B------:R-:W-:Y:S02]  /*11b20*/  R2UR UR6, R10 ;  /* 0x000000000a0672ca */ /* 0x000fe400000e0000 */
[----:B------:R-:W-:Y:S01]  /*11b30*/  R2UR UR7, R11 ;  /* 0x000000000b0772ca */ /* 0x000fe200000e0000 */
[----:B------:R-:W-:Y:S01]  /*11b40*/  UMOV UR40, UR52 ;  /* 0x0000003400287c82 */ /* 0x000fe20008000000 */
[----:B------:R-:W-:Y:S01]  /*11b50*/  UMOV UR41, UR53 ;  /* 0x0000003500297c82 */ /* 0x000fe20008000000 */
[----:B------:R-:W-:Y:S01]  /*11b60*/  UMOV UR4, UR40 ;  /* 0x0000002800047c82 */ /* 0x000fe20008000000 */
        /* <DEDUP_REMOVED lines=87> */
[----:B------:R-:W-:Y:S01]  /*120e0*/  UIADD3 UR4, UR56, 0x6, URZ ;  /* 0x0000000638047890 */ /* 0x000fe2000fffe03f */
[----:B------:R-:W-:-:S06]  /*120f0*/  UMOV UR49, 0x40000040 ;  /* 0x4000004000317882 */ /* 0x000fcc0000000000 */
        /* <DEDUP_REMOVED lines=305> */
[----:B------:R-:W-:Y:S01]  /*13410*/  UMOV UR5, 0x40000040 ;  /* 0x4000004000057882 */ /* 0x000fe20000000000 */
        /* <DEDUP_REMOVED lines=64> */
[C---:B------:R-:W-:Y:S01]  /*13820*/  VIADD R8, R4.reuse, 0x984 ;  /* 0x0000098404087836 */ /* 0x040fe20000000000 */
[----:B------:R-:W-:Y:S01]  /*13830*/  UMOV UR8, UR4 ;  /* 0x0000000400087c82 */ /* 0x000fe20008000000 */
[----:B------:R-:W-:Y:S01]  /*13840*/  IMAD.MOV.U32 R9, RZ, RZ, 0x40000040 ;  /* 0x40000040ff097424 */ /* 0x000fe200078e00ff */
[----:B------:R-:W-:Y:S01]  /*13850*/  UMOV UR9, UR5 ;  /* 0x0000000500097c82 */ /* 0x000fe20008000000 */
[----:B------:R-:W-:Y:S01]  /*13860*/  VIADD R10, R4, 0xa04 ;  /* 0x00000a04040a7836 */ /* 0x000fe20000000000 */
[----:B------:R-:W-:Y:S01]  /*13870*/  R2UR UR10, R8 ;  /* 0x00000000080a72ca */ /* 0x000fe200000e0000 */
[----:B------:R-:W-:Y:S01]  /*13880*/  IMAD.MOV.U32 R11, RZ, RZ, 0x40000040 ;  /* 0x40000040ff0b7424 */ /* 0x000fe200078e00ff */
[----:B------:R-:W-:Y:S01]  /*13890*/  R2UR UR11, R9 ;  /* 0x00000000090b72ca */ /* 0x000fe200000e0000 */
[----:B------:R-:W-:Y:S01]  /*138a0*/  UMOV UR12, UR4 ;  /* 0x00000004000c7c82 */ /* 0x000fe20008000000 */
[----:B------:R-:W-:Y:S01]  /*138b0*/  UMOV UR13, UR5 ;  /* 0x00000005000d7c82 */ /* 0x000fe20008000000 */
[----:B------:R-:W-:Y:S01]  /*138c0*/  UMOV UR16, UR4 ;  /* 0x0000000400107c82 */ /* 0x000fe20008000000 */
[----:B------:R-:W-:Y:S01]  /*138d0*/  UMOV UR17, UR5 ;  /* 0x0000000500117c82 */ /* 0x000fe20008000000 */
[----:B------:R-:W-:Y:S01]  /*138e0*/  UIADD3 UR20, UR56, 0x406, URZ ;  /* 0x0000040638147890 */ /* 0x000fe2000fffe03f */
[----:B------:R-:W-:Y:S01]  /*138f0*/  UMOV UR21, 0x40000040 ;  /* 0x4000004000157882 */ /* 0x000fe20000000000 */
[----:B------:R-:W-:-:S02]  /*13900*/  VIADD R80, R4, 0x886 ;  /* 0x0000088604507836 */ /* 0x000fc40000000000 */
[----:B------:R-:W-:Y:S01]  /*13910*/  IMAD.MOV.U32 R81, RZ, RZ, 0x40000040 ;  /* 0x40000040ff517424 */ /* 0x000fe200078e00ff */
[----:B------:R-:W-:Y:S01]  /*13920*/  R2UR UR39, R7 ;  /* 0x00000000072772ca */ /* 0x000fe200000e0000 */
[----:B------:R0:W-:Y:S01]  /*13930*/  STL.64 [R1+0x8], R82 ;  /* 0x0000085201007387 */ /* 0x0001e20000100a00 */
[----:B------:R-:W-:Y:S01]  /*13940*/  IMAD.MOV.U32 R5, RZ, RZ, 0x40000040 ;  /* 0x40000040ff057424 */ /* 0x000fe200078e00ff */
[----:B------:R-:W-:Y:S01]  /*13950*/  ULDC UR6, c[0x0][0x988] ;  /* 0x0002620000067ab9 */ /* 0x000fe20000000800 */
        /* <DEDUP_REMOVED lines=40> */
[----:B--2---:R-:W-:Y:S01]  /*13be0*/  IMAD.IADD R8, R3, 0x1, R161 ;  /* 0x0000000103087824 */ /* 0x004fe200078e02a1 */
[----:B------:R-:W-:Y:S02]  /*13bf0*/  WARPGROUP.DEPBAR.LE gsb0, 0x0 ;  /* 0x00008000000079c5 */ /* 0x000fe40000010000 */
[----:B------:R-:W-:-:S09]  /*13c00*/  WARPGROUP.ARRIVE ;  /* 0x00000000000079c5 */ /* 0x000fd20000000000 */
[----:B------:R-:W-:Y:S01]  /*13c10*/  HGMMA.64x16x16.F32.BF16 R88, gdesc[UR20], R88, gsb0 ;  /* 0x00200000145879f0 */ /* 0x000fe20008001858 */
[----:B------:R-:W-:Y:S02]  /*13c20*/  IMAD R3, R163, -0xb0, R8 ;  /* 0xffffff50a3037824 */ /* 0x000fe400078e0208 */
        /* <DEDUP_REMOVED lines=25> */
[----:B------:R-:W-:Y:S01]  /*13dc0*/  UMOV UR8, UR20 ;  /* 0x0000001400087c82 */ /* 0x000fe20008000000 */
[----:B------:R-:W-:Y:S01]  /*13dd0*/  UMOV UR9, UR21 ;  /* 0x0000001500097c82 */ /* 0x000fe20008000000 */
[C---:B------:R-:W-:Y:S02]  /*13de0*/  ISETP.GT.AND P2, PT, R3.reuse, RZ, PT ;  /* 0x000000ff0300720c */ /* 0x040fe40003f44270 */
[----:B------:R-:W-:Y:S02]  /*13df0*/  ISETP.GT.AND P3, PT, R3, 0x1, PT ;  /* 0x000000010300780c */ /* 0x000fe40003f64270 */
[----:B------:R-:W-:Y:S02]  /*13e00*/  FSEL R7, R114, -INF , P2 ;  /* 0xff80000072077808 */ /* 0x000fe40001000000 */
[----:B------:R-:W-:Y:S02]  /*13e10*/  FSEL R11, R112, -INF , P2 ;  /* 0xff800000700b7808 */ /* 0x000fe40001000000 */
[----:B------:R-:W-:-:S02]  /*13e20*/  FSEL R115, R115, -INF , P3 ;  /* 0xff80000073737808 */ /* 0x000fc40001800000 */
[----:B------:R-:W-:Y:S01]  /*13e30*/  FSEL R113, R113, -INF , P3 ;  /* 0xff80000071717808 */ /* 0x000fe20001800000 */
[----:B------:R-:W-:Y:S02]  /*13e40*/  WARPGROUP.DEPBAR.LE gsb0, 0x0 ;  /* 0x00008000000079c5 */ /* 0x000fe40000010000 */
[----:B------:R-:W-:-:S06]  /*13e50*/  WARPGROUP.ARRIVE ;  /* 0x00000000000079c5 */ /* 0x000fcc0000000000 */
[----:B------:R-:W-:Y:S01]  /*13e60*/  HGMMA.64x16x16.F32.BF16 R48, gdesc[UR8], R48, gsb0 ;  /* 0x00200000083079f0 */ /* 0x000fe20008001830 */
[C---:B------:R-:W-:Y:S02]  /*13e70*/  ISETP.GT.AND P2, PT, R3.reuse, 0x10, PT ;  /* 0x000000100300780c */ /* 0x040fe40003f44270 */
[----:B------:R-:W-:Y:S02]  /*13e80*/  ISETP.GT.AND P3, PT, R3, 0x11, PT ;  /* 0x000000110300780c */ /* 0x000fe40003f64270 */
[----:B------:R-:W-:Y:S02]  /*13e90*/  FSEL R21, R106, -INF , P2 ;  /* 0xff8000006a157808 */ /* 0x000fe40001000000 */
[----:B------:R-:W-:Y:S02]  /*13ea0*/  FSEL R121, R104, -INF , P2 ;  /* 0xff80000068797808 */ /* 0x000fe40001000000 */
[----:B------:R-:W-:Y:S02]  /*13eb0*/  FSEL R107, R107, -INF , P3 ;  /* 0xff8000006b6b7808 */ /* 0x000fe40001800000 */
[----:B------:R-:W-:-:S02]  /*13ec0*/  FSEL R105, R105, -INF , P3 ;  /* 0xff80000069697808 */ /* 0x000fc40001800000 */
        /* <DEDUP_REMOVED lines=8> */
[----:B------:R-:W-:Y:S01]  /*13f50*/  FSEL R133, R88, -INF , P2 ;  /* 0xff80000058857808 */ /* 0x000fe20001000000 */
[----:B------:R-:W-:Y:S01]  /*13f60*/  VIADD R88, R4, 0x986 ;  /* 0x0000098604587836 */ /* 0x000fe20000000000 */
[----:B------:R-:W-:Y:S01]  /*13f70*/  FSEL R135, R89, -INF , P3 ;  /* 0xff80000059877808 */ /* 0x000fe20001800000 */
        /* <DEDUP_REMOVED lines=8> */
[C---:B------:R-:W-:Y:S02]  /*14000*/  ISETP.GT.AND P4, PT, R3.reuse, 0x8, PT ;  /* 0x000000080300780c */ /* 0x040fe40003f84270 */
[----:B------:R-:W-:Y:S02]  /*14010*/  ISETP.GT.AND P5, PT, R3, 0x9, PT ;  /* 0x000000090300780c */ /* 0x000fe40003fa4270 */
[----:B------:R-:W-:Y:S02]  /*14020*/  FSEL R15, R116, -INF , P4 ;  /* 0xff800000740f7808 */ /* 0x000fe40002000000 */
[----:B------:R-:W-:Y:S02]  /*14030*/  FMNMX.FTZ R10, R11, R113, !PT ;  /* 0x000000710b0a7209 */ /* 0x000fe40007810000 */
[----:B------:R-:W-:Y:S02]  /*14040*/  FSEL R117, R117, -INF , P5 ;  /* 0xff80000075757808 */ /* 0x000fe40002800000 */
[----:B------:R-:W-:-:S04]  /*14050*/  FMNMX.FTZ R10, R15, R10, !PT ;  /* 0x0000000a0f0a7209 */ /* 0x000fc80007810000 */
[----:B------:R-:W-:Y:S02]  /*14060*/  FMNMX.FTZ R10, R117, R10, !PT ;  /* 0x0000000a750a7209 */ /* 0x000fe40007810000 */
[----:B------:R-:W-:Y:S02]  /*14070*/  FSEL R13, R118, -INF , P4 ;  /* 0xff800000760d7808 */ /* 0x000fe40002000000 */
[----:B------:R-:W-:Y:S02]  /*14080*/  ISETP.GT.AND P4, PT, R3, 0x18, PT ;  /* 0x000000180300780c */ /* 0x000fe40003f84270 */
[----:B------:R-:W-:Y:S01]  /*14090*/  FMNMX.FTZ R10, R121, R10, !PT ;  /* 0x0000000a790a7209 */ /* 0x000fe20007810000 */
[----:B------:R-:W-:Y:S01]  /*140a0*/  VIADD R8, R4, 0xa06 ;  /* 0x00000a0604087836 */ /* 0x000fe20000000000 */
[----:B------:R-:W-:Y:S01]  /*140b0*/  FSEL R119, R119, -INF , P5 ;  /* 0xff80000077777808 */ /* 0x000fe20002800000 */
[----:B------:R-:W-:Y:S01]  /*140c0*/  IMAD.MOV.U32 R9, RZ, RZ, 0x40000040 ;  /* 0x40000040ff097424 */ /* 0x000fe200078e00ff */
[----:B------:R-:W-:-:S02]  /*140d0*/  ISETP.GT.AND P5, PT, R3, 0x19, PT ;  /* 0x000000190300780c */ /* 0x000fc40003fa4270 */
[----:B------:R-:W-:Y:S02]  /*140e0*/  FSEL R123, R108, -INF , P4 ;  /* 0xff8000006c7b7808 */ /* 0x000fe40002000000 */
[----:B------:R-:W-:Y:S02]  /*140f0*/  FMNMX.FTZ R10, R105, R10, !PT ;  /* 0x0000000a690a7209 */ /* 0x000fe40007810000 */
[----:B------:R-:W-:Y:S02]  /*14100*/  R2UR UR22, R8 ;  /* 0x00000000081672ca */ /* 0x000fe400000e0000 */
[----:B------:R-:W-:Y:S02]  /*14110*/  R2UR UR23, R9 ;  /* 0x00000000091772ca */ /* 0x000fe400000e0000 */
[----:B------:R-:W-:Y:S02]  /*14120*/  FSEL R109, R109, -INF , P5 ;  /* 0xff8000006d6d7808 */ /* 0x000fe40002800000 */
[----:B------:R-:W-:-:S04]  /*14130*/  FMNMX.FTZ R10, R123, R10, !PT ;  /* 0x0000000a7b0a7209 */ /* 0x000fc80007810000 */
[----:B------:R-:W-:Y:S02]  /*14140*/  FMNMX.FTZ R10, R109, R10, !PT ;  /* 0x0000000a6d0a7209 */ /* 0x000fe40007810000 */
[----:B0-----:R-:W-:Y:S02]  /*14150*/  FSEL R83, R110, -INF , P4 ;  /* 0xff8000006e537808 */ /* 0x001fe40002000000 */
        /* <DEDUP_REMOVED lines=10> */
[----:B------:R-:W-:-:S04]  /*14200*/  FMNMX.FTZ R10, R129, R10, !PT ;  /* 0x0000000a810a7209 */ /* 0x000fc80007810000 */
[----:B------:R-:W-:Y:S02]  /*14210*/  FMNMX.FTZ R10, R131, R10, !PT ;  /* 0x0000000a830a7209 */ /* 0x000fe40007810000 */
[----:B------:R-:W-:Y:S02]  /*14220*/  FSEL R97, R102, -INF , P4 ;  /* 0xff80000066617808 */ /* 0x000fe40002000000 */
[----:B------:R-:W-:Y:S02]  /*14230*/  ISETP.GT.AND P4, PT, R3, 0x38, PT ;  /* 0x000000380300780c */ /* 0x000fe40003f84270 */
[----:B------:R-:W-:Y:S02]  /*14240*/  FMNMX.FTZ R10, R133, R10, !PT ;  /* 0x0000000a850a7209 */ /* 0x000fe40007810000 */
[----:B------:R-:W-:Y:S02]  /*14250*/  FSEL R103, R103, -INF , P5 ;  /* 0xff80000067677808 */ /* 0x000fe40002800000 */
[----:B------:R-:W-:-:S02]  /*14260*/  ISETP.GT.AND P5, PT, R3, 0x39, PT ;  /* 0x000000390300780c */ /* 0x000fc40003fa4270 */
[----:B------:R-:W-:Y:S02]  /*14270*/  FSEL R137, R92, -INF , P4 ;  /* 0xff8000005c897808 */ /* 0x000fe40002000000 */
[----:B------:R-:W-:Y:S02]  /*14280*/  FMNMX.FTZ R10, R135, R10, !PT ;  /* 0x0000000a870a7209 */ /* 0x000fe40007810000 */
[----:B------:R-:W-:Y:S02]  /*14290*/  FSEL R81, R90, -INF , P2 ;  /* 0xff8000005a517808 */ /* 0x000fe40001000000 */
[----:B------:R-:W-:Y:S02]  /*142a0*/  FSEL R93, R93, -INF , P5 ;  /* 0xff8000005d5d7808 */ /* 0x000fe40002800000 */
[----:B------:R-:W-:Y:S02]  /*142b0*/  ISETP.GT.AND P2, PT, R3, 0x40, PT ;  /* 0x000000400300780c */ /* 0x000fe40003f44270 */
        /* <DEDUP_REMOVED lines=15> */
[----:B------:R-:W-:Y:S02]  /*143b0*/  FSEL R73, R78, -INF , P4 ;  /* 0xff8000004e497808 */ /* 0x000fe40002000000 */
[----:B------:R-:W-:Y:S02]  /*143c0*/  ISETP.GT.AND P3, PT, R3, 0x51, PT ;  /* 0x000000510300780c */ /* 0x000fe40003f64270 */
[----:B------:R-:W-:Y:S02]  /*143d0*/  FSEL R79, R79, -INF , P5 ;  /* 0xff8000004f4f7808 */ /* 0x000fe40002800000 */
[----:B------:R-:W-:-:S02]  /*143e0*/  FSEL R145, R77, -INF , P5 ;  /* 0xff8000004d917808 */ /* 0x000fc40002800000 */
[C---:B------:R-:W-:Y:S02]  /*143f0*/  ISETP.GT.AND P2, PT, R3.reuse, 0x50, PT ;  /* 0x000000500300780c */ /* 0x040fe40003f44270 */
[----:B------:R-:W-:Y:S02]  /*14400*/  ISETP.GT.AND P4, PT, R3, 0x58, PT ;  /* 0x000000580300780c */ /* 0x000fe40003f84270 */
[----:B------:R-:W-:Y:S02]  /*14410*/  FMNMX.FTZ R10, R143, R10, !PT ;  /* 0x0000000a8f0a7209 */ /* 0x000fe40007810000 */
[----:B------:R-:W-:Y:S02]  /*14420*/  ISETP.GT.AND P5, PT, R3, 0x59, PT ;  /* 0x000000590300780c */ /* 0x000fe40003fa4270 */
[----:B------:R-:W-:Y:S02]  /*14430*/  FSEL R149, R65, -INF , P3 ;  /* 0xff80000041957808 */ /* 0x000fe40001800000 */
[----:B------:R-:W-:-:S02]  /*14440*/  FSEL R77, R66, -INF , P2 ;  /* 0xff800000424d7808 */ /* 0x000fc40001000000 */
[----:B------:R-:W-:Y:S02]  /*14450*/  FSEL R147, R64, -INF , P2 ;  /* 0xff80000040937808 */ /* 0x000fe40001000000 */
[----:B------:R-:W-:Y:S02]  /*14460*/  FMNMX.FTZ R10, R145, R10, !PT ;  /* 0x0000000a910a7209 */ /* 0x000fe40007810000 */
[----:B------:R-:W-:Y:S02]  /*14470*/  FSEL R65, R70, -INF , P4 ;  /* 0xff80000046417808 */ /* 0x000fe40002000000 */
[----:B------:R-:W-:Y:S02]  /*14480*/  FSEL R151, R68, -INF , P4 ;  /* 0xff80000044977808 */ /* 0x000fe40002000000 */
[----:B------:R-:W-:Y:S02]  /*14490*/  FSEL R67, R67, -INF , P3 ;  /* 0xff80000043437808 */ /* 0x000fe40001800000 */
[----:B------:R-:W-:-:S02]  /*144a0*/  FSEL R71, R71, -INF , P5 ;  /* 0xff80000047477808 */ /* 0x000fc40002800000 */
[----:B------:R-:W-:Y:S02]  /*144b0*/  FSEL R153, R69, -INF , P5 ;  /* 0xff80000045997808 */ /* 0x000fe40002800000 */
[C---:B------:R-:W-:Y:S02]  /*144c0*/  ISETP.GT.AND P4, PT, R3.reuse, 0x61, PT ;  /* 0x000000610300780c */ /* 0x040fe40003f84270 */
[C---:B------:R-:W-:Y:S02]  /*144d0*/  ISETP.GT.AND P2, PT, R3.reuse, 0x69, PT ;  /* 0x000000690300780c */ /* 0x040fe40003f44270 */
[C---:B------:R-:W-:Y:S02]  /*144e0*/  ISETP.GT.AND P5, PT, R3.reuse, 0x60, PT ;  /* 0x000000600300780c */ /* 0x040fe40003fa4270 */
[----:B------:R-:W-:Y:S02]  /*144f0*/  ISETP.GT.AND P3, PT, R3, 0x68, PT ;  /* 0x000000680300780c */ /* 0x000fe40003f64270 */
[----:B------:R-:W-:-:S02]  /*14500*/  FMNMX.FTZ R10, R147, R10, !PT ;  /* 0x0000000a930a7209 */ /* 0x000fc40007810000 */
[----:B------:R-:W-:Y:S02]  /*14510*/  R2UR UR23, R5 ;  /* 0x00000000051772ca */ /* 0x000fe400000e0000 */
[----:B------:R-:W-:Y:S02]  /*14520*/  FSEL R159, R57, -INF , P4 ;  /* 0xff800000399f7808 */ /* 0x000fe40002000000 */
[----:B------:R-:W-:Y:S02]  /*14530*/  FSEL R59, R59, -INF , P4 ;  /* 0xff8000003b3b7808 */ /* 0x000fe40002000000 */
[----:B------:R-:W-:Y:S02]  /*14540*/  FSEL R173, R61, -INF , P2 ;  /* 0xff8000003dad7808 */ /* 0x000fe40001000000 */
[----:B------:R-:W-:Y:S02]  /*14550*/  FSEL R63, R63, -INF , P2 ;  /* 0xff8000003f3f7808 */ /* 0x000fe40001000000 */
[----:B------:R-:W-:-:S02]  /*14560*/  FSEL R165, R56, -INF , P5 ;  /* 0xff80000038a57808 */ /* 0x000fc40002800000 */
[----:B------:R-:W-:Y:S02]  /*14570*/  FSEL R5, R58, -INF , P5 ;  /* 0xff8000003a057808 */ /* 0x000fe40002800000 */
[----:B------:R-:W-:Y:S02]  /*14580*/  FSEL R171, R60, -INF , P3 ;  /* 0xff8000003cab7808 */ /* 0x000fe40001800000 */
[C---:B------:R-:W-:Y:S02]  /*14590*/  ISETP.GT.AND P4, PT, R3.reuse, 0x71, PT ;  /* 0x000000710300780c */ /* 0x040fe40003f84270 */
[----:B------:R-:W-:Y:S02]  /*145a0*/  FSEL R57, R62, -INF , P3 ;  /* 0xff8000003e397808 */ /* 0x000fe40001800000 */
[C---:B------:R-:W-:Y:S02]  /*145b0*/  ISETP.GT.AND P2, PT, R3.reuse, 0x79, PT ;  /* 0x000000790300780c */ /* 0x040fe40003f44270 */
[----:B------:R-:W-:-:S02]  /*145c0*/  ISETP.GT.AND P5, PT, R3, 0x70, PT ;  /* 0x000000700300780c */ /* 0x000fc40003fa4270 */
[----:B------:R-:W-:Y:S02]  /*145d0*/  ISETP.GT.AND P3, PT, R3, 0x78, PT ;  /* 0x000000780300780c */ /* 0x000fe40003f64270 */
[----:B------:R-:W-:Y:S02]  /*145e0*/  FMNMX.FTZ R10, R149, R10, !PT ;  /* 0x0000000a950a7209 */ /* 0x000fe40007810000 */
[C---:B------:R-:W-:Y:S01]  /*145f0*/  ISETP.GT.AND P6, PT, R3.reuse, 0x90, PT ;  /* 0x000000900300780c */ /* 0x040fe20003fc4270 */
[----:B------:R-:W-:Y:S01]  /*14600*/  VIADD R4, R4, 0xa86 ;  /* 0x00000a8604047836 */ /* 0x000fe20000000000 */
[----:B------:R-:W-:Y:S02]  /*14610*/  ISETP.GT.AND P1, PT, R3, 0x91, PT ;  /* 0x000000910300780c */ /* 0x000fe40003f24270 */
[----:B------:R-:W-:Y:S02]  /*14620*/  FSEL R157, R49, -INF , P4 ;  /* 0xff800000319d7808 */ /* 0x000fe40002000000 */
[----:B------:R-:W-:-:S02]  /*14630*/  FSEL R169, R53, -INF , P2 ;  /* 0xff80000035a97808 */ /* 0x000fc40001000000 */
[----:B------:R-:W-:Y:S02]  /*14640*/  FSEL R51, R51, -INF , P4 ;  /* 0xff80000033337808 */ /* 0x000fe40002000000 */
[----:B------:R-:W-:Y:S01]  /*14650*/  FSEL R55, R55, -INF , P2 ;  /* 0xff80000037377808 */ /* 0x000fe20001000000 */
[----:B------:R-:W-:Y:S02]  /*14660*/  WARPGROUP.DEPBAR.LE gsb0, 0x0 ;  /* 0x00008000000079c5 */ /* 0x000fe40000010000 */
[----:B------:R-:W-:Y:S02]  /*14670*/  FSEL R167, R48, -INF , P5 ;  /* 0xff80000030a77808 */ /* 0x000fe40002800000 */
[----:B------:R-:W-:Y:S02]  /*14680*/  FSEL R155, R52, -INF , P3 ;  /* 0xff800000349b7808 */ /* 0x000fe40001800000 */
[----:B------:R-:W-:Y:S02]  /*14690*/  FSEL R49, R50, -INF , P5 ;  /* 0xff80000032317808 */ /* 0x000fe40002800000 */
[----:B------:R-:W-:-:S02]  /*146a0*/  ISETP.GT.AND P4, PT, R3, 0x81, PT ;  /* 0x000000810300780c */ /* 0x000fc40003f84270 */
[----:B------:R-:W-:Y:S02]  /*146b0*/  FSEL R53, R54, -INF , P3 ;  /* 0xff80000036357808 */ /* 0x000fe40001800000 */
[----:B------:R-:W-:Y:S02]  /*146c0*/  ISETP.GT.AND P2, PT, R3, 0x89, PT ;  /* 0x000000890300780c */ /* 0x000fe40003f44270 */
[----:B------:R-:W-:Y:S02]  /*146d0*/  FMNMX.FTZ R10, R151, R10, !PT ;  /* 0x0000000a970a7209 */ /* 0x000fe40007810000 */
[C---:B------:R-:W-:Y:S02]  /*146e0*/  ISETP.GT.AND P5, PT, R3.reuse, 0x80, PT ;  /* 0x000000800300780c */ /* 0x040fe40003fa4270 */
[----:B------:R-:W-:Y:S02]  /*146f0*/  ISETP.GT.AND P3, PT, R3, 0x88, PT ;  /* 0x000000880300780c */ /* 0x000fe40003f64270 */
[----:B------:R-:W-:-:S02]  /*14700*/  FSEL R183, R32, -INF , P6 ;  /* 0xff80000020b77808 */ /* 0x000fc40003000000 */
[----:B------:R-:W-:Y:S02]  /*14710*/  FSEL R185, R33, -INF , P1 ;  /* 0xff80000021b97808 */ /* 0x000fe40000800000 */
[----:B------:R-:W-:Y:S02]  /*14720*/  P2R R32, PR, RZ, 0x2 ;  /* 0x00000002ff207803 */ /* 0x000fe40000000000 */
[----:B------:R-:W-:Y:S02]  /*14730*/  ISETP.GT.AND P1, PT, R3, 0x90, PT ;  /* 0x000000900300780c */ /* 0x000fe40003f24270 */
[----:B------:R-:W-:Y:S02]  /*14740*/  R2UR UR22, R4 ;  /* 0x00000000041672ca */ /* 0x000fe400000e0000 */
[----:B------:R-:W-:Y:S02]  /*14750*/  FSEL R177, R41, -INF , P4 ;  /* 0xff80000029b17808 */ /* 0x000fe40002000000 */
[----:B------:R-:W-:-:S02]  /*14760*/  FSEL R181, R45, -INF , P2 ;  /* 0xff8000002db57808 */ /* 0x000fc40001000000 */
[----:B------:R-:W-:Y:S02]  /*14770*/  FMNMX.FTZ R10, R153, R10, !PT ;  /* 0x0000000a990a7209 */ /* 0x000fe40007810000 */
[----:B------:R-:W-:Y:S02]  /*14780*/  FSEL R175, R40, -INF , P5 ;  /* 0xff80000028af7808 */ /* 0x000fe40002800000 */
        /* <DEDUP_REMOVED lines=8> */
[C---:B------:R-:W-:Y:S02]  /*14810*/  ISETP.GT.AND P4, PT, R3.reuse, 0xa1, PT ;  /* 0x000000a10300780c */ /* 0x040fe40003f84270 */
[----:B------:R-:W-:-:S02]  /*14820*/  ISETP.GT.AND P5, PT, R3, 0xa8, PT ;  /* 0x000000a80300780c */ /* 0x000fc40003fa4270 */
[----:B------:R-:W-:Y:S02]  /*14830*/  ISETP.GT.AND P6, PT, R3, 0xa9, PT ;  /* 0x000000a90300780c */ /* 0x000fe40003fc4270 */
[----:B------:R-:W-:Y:S02]  /*14840*/  FSEL R3, R34, -INF , P1 ;  /* 0xff80000022037808 */ /* 0x000fe40000800000 */
[----:B------:R-:W-:Y:S02]  /*14850*/  ISETP.NE.AND P1, PT, R32, RZ, PT ;  /* 0x000000ff2000720c */ /* 0x000fe40003f25270 */
[----:B------:R-:W-:Y:S01]  /*14860*/  FMNMX.FTZ R10, R165, R10, !PT ;  /* 0x0000000aa50a7209 */ /* 0x000fe20007810000 */
[----:B------:R-:W-:Y:S01]  /*14870*/  WARPGROUP.ARRIVE ;  /* 0x00000000000079c5 */ /* 0x000fe20000000000 */
[----:B------:R-:W-:Y:S02]  /*14880*/  FSEL R35, R35, -INF , P1 ;  /* 0xff80000023237808 */ /* 0x000fe40000800000 */
[----:B------:R-:W-:-:S02]  /*14890*/  FMNMX.FTZ R10, R159, R10, !PT ;  /* 0x0000000a9f0a7209 */ /* 0x000fc40007810000 */
[----:B------:R-:W-:Y:S01]  /*148a0*/  ISETP.NE.AND P1, PT, R6, RZ, PT ;  /* 0x000000ff0600720c */ /* 0x000fe20003f25270 */
[----:B------:R-:W-:Y:S01]  /*148b0*/  HGMMA.64x16x16.F32.BF16 R24, gdesc[UR20], R24, gsb0 ;  /* 0x00200000141879f0 */ /* 0x000fe20008001818 */
        /* <DEDUP_REMOVED lines=23> */
[----:B------:R-:W-:Y:S02]  /*14a30*/  FSEL R193, R36, -INF , P0 ;  /* 0xff80000024c17808 */ /* 0x000fe40000000000 */
[----:B------:R-:W-:Y:S02]  /*14a40*/  FMNMX.FTZ R10, R185, R10, !PT ;  /* 0x0000000ab90a7209 */ /* 0x000fe40007810000 */
[----:B------:R-:W-:Y:S02]  /*14a50*/  FMNMX.FTZ R6, R91, R6, !PT ;  /* 0x000000065b067209 */ /* 0x000fe40007810000 */
[----:B------:R-:W-:Y:S02]  /*14a60*/  FSEL R197, R37, -INF , P2 ;  /* 0xff80000025c57808 */ /* 0x000fe40001000000 */
[----:B------:R-:W-:Y:S02]  /*14a70*/  FMNMX.FTZ R10, R193, R10, !PT ;  /* 0x0000000ac10a7209 */ /* 0x000fe40007810000 */
[----:B------:R-:W-:Y:S01]  /*14a80*/  FMNMX.FTZ R6, R101, R6, !PT ;  /* 0x0000000665067209 */ /* 0x000fe20007810000 */
[----:B------:R-:W-:-:S02]  /*14a90*/  WARPGROUP.DEPBAR.LE gsb0, 0x0 ;  /* 0x00008000000079c5 */ /* 0x000fc40000010000 */
[----:B------:R-:W-:Y:S02]  /*14aa0*/  FSEL R191, R24, -INF , P3 ;  /* 0xff80000018bf7808 */ /* 0x000fe40001800000 */
[----:B------:R-:W-:Y:S02]  /*14ab0*/  FMNMX.FTZ R10, R197, R10, !PT ;  /* 0x0000000ac50a7209 */ /* 0x000fe40007810000 */
[----:B------:R-:W-:Y:S02]  /*14ac0*/  FMNMX.FTZ R6, R95, R6, !PT ;  /* 0x000000065f067209 */ /* 0x000fe40007810000 */
[----:B------:R-:W-:Y:S02]  /*14ad0*/  FSEL R195, R25, -INF , P4 ;  /* 0xff80000019c37808 */ /* 0x000fe40002000000 */
[----:B------:R-:W-:Y:S02]  /*14ae0*/  FMNMX.FTZ R10, R191, R10, !PT ;  /* 0x0000000abf0a7209 */ /* 0x000fe40007810000 */
[----:B------:R-:W-:-:S02]  /*14af0*/  FMNMX.FTZ R6, R89, R6, !PT ;  /* 0x0000000659067209 */ /* 0x000fc40007810000 */
[----:B------:R-:W-:Y:S02]  /*14b00*/  FSEL R189, R28, -INF , P5 ;  /* 0xff8000001cbd7808 */ /* 0x000fe40002800000 */
[----:B------:R-:W-:Y:S02]  /*14b10*/  FMNMX.FTZ R10, R195, R10, !PT ;  /* 0x0000000ac30a7209 */ /* 0x000fe40007810000 */
[----:B------:R-:W-:Y:S02]  /*14b20*/  FMNMX.FTZ R6, R75, R6, !PT ;  /* 0x000000064b067209 */ /* 0x000fe40007810000 */
[----:B------:R-:W-:Y:S02]  /*14b30*/  FSEL R187, R29, -INF , P6 ;  /* 0xff8000001dbb7808 */ /* 0x000fe40003000000 */
[----:B------:R-:W-:Y:S02]  /*14b40*/  FMNMX.FTZ R10, R189, R10, !PT ;  /* 0x0000000abd0a7209 */ /* 0x000fe40007810000 */
[----:B------:R-:W-:-:S02]  /*14b50*/  FMNMX.FTZ R6, R73, R6, !PT ;  /* 0x0000000649067209 */ /* 0x000fc40007810000 */
[----:B------:R-:W-:Y:S02]  /*14b60*/  FMNMX.FTZ R8, R187, R10, !PT ;  /* 0x0000000abb087209 */ /* 0x000fe40007810000 */
        /* <DEDUP_REMOVED lines=16> */
[----:B------:R-:W-:Y:S01]  /*14c70*/  FMNMX.FTZ R6, R41, R6, !PT ;  /* 0x0000000629067209 */ /* 0x000fe20007810000 */
[----:B------:R-:W-:Y:S01]  /*14c80*/  IMAD.U32 R10, RZ, RZ, UR6 ;  /* 0x00000006ff0a7e24 */ /* 0x000fe2000f8e00ff */
[----:B0-----:R-:W-:Y:S02]  /*14c90*/  FMNMX.FTZ R9, R14, R9, !PT ;  /* 0x000000090e097209 */ /* 0x001fe40007810000 */
[----:B------:R-:W-:Y:S02]  /*14ca0*/  FMNMX.FTZ R6, R43, R6, !PT ;  /* 0x000000062b067209 */ /* 0x000fe40007810000 */
[----:B------:R-:W-:Y:S02]  /*14cb0*/  P2R R20, PR, RZ, 0x1 ;  /* 0x00000001ff147803 */ /* 0x000fe40000000000 */
[----:B------:R-:W-:Y:S01]  /*14cc0*/  FMNMX.FTZ R6, R45, R6, !PT ;  /* 0x000000062d067209 */ /* 0x000fe20007810000 */
[C---:B------:R-:W-:Y:S01]  /*14cd0*/  FMUL.FTZ R4, R9.reuse, R10 ;  /* 0x0000000a09047220 */ /* 0x040fe20000410000 */
[----:B------:R-:W-:-:S02]  /*14ce0*/  FSETP.NEU.FTZ.AND P0, PT, R9, -INF , PT ;  /* 0xff8000000900780b */ /* 0x000fc40003f1d000 */
[----:B------:R-:W-:Y:S02]  /*14cf0*/  FMNMX.FTZ R6, R47, R6, !PT ;  /* 0x000000062f067209 */ /* 0x000fe40007810000 */
[----:B------:R-:W-:Y:S02]  /*14d00*/  FSEL R4, R4, RZ, P0 ;  /* 0x000000ff04047208 */ /* 0x000fe40000000000 */
[----:B------:R-:W-:Y:S02]  /*14d10*/  ISETP.NE.AND P0, PT, R20, RZ, PT ;  /* 0x000000ff1400720c */ /* 0x000fe40003f05270 */
[----:B------:R-:W-:Y:S02]  /*14d20*/  FMNMX.FTZ R6, R3, R6, !PT ;  /* 0x0000000603067209 */ /* 0x000fe40007810000 */
[----:B------:R-:W-:Y:S02]  /*14d30*/  FSEL R25, R38, -INF , P0 ;  /* 0xff80000026197808 */ /* 0x000fe40000000000 */
[----:B------:R-:W-:-:S02]  /*14d40*/  FMNMX.FTZ R6, R35, R6, !PT ;  /* 0x0000000623067209 */ /* 0x000fc40007810000 */
[----:B------:R-:W-:Y:S02]  /*14d50*/  FSEL R39, R39, -INF , P2 ;  /* 0xff80000027277808 */ /* 0x000fe40001000000 */
[----:B------:R-:W-:Y:S01]  /*14d60*/  FMNMX.FTZ R6, R25, R6, !PT ;  /* 0x0000000619067209 */ /* 0x000fe20007810000 */
[--C-:B------:R-:W-:Y:S01]  /*14d70*/  FFMA.FTZ R37, R127, R10, -R4.reuse ;  /* 0x0000000a7f257223 */ /* 0x100fe20000010804 */
[----:B------:R-:W-:Y:S02]  /*14d80*/  FSEL R127, R26, -INF , P3 ;  /* 0xff8000001a7f7808 */ /* 0x000fe40001800000 */
[----:B------:R-:W-:Y:S01]  /*14d90*/  FMNMX.FTZ R6, R39, R6, !PT ;  /* 0x0000000627067209 */ /* 0x000fe20007810000 */
[--C-:B------:R-:W-:Y:S01]  /*14da0*/  FFMA.FTZ R186, R129, R10, -R4.reuse ;  /* 0x0000000a81ba7223 */ /* 0x100fe20000010804 */
[----:B------:R-:W-:Y:S02]  /*14db0*/  FSEL R129, R27, -INF , P4 ;  /* 0xff8000001b817808 */ /* 0x000fe40002000000 */
[----:B------:R-:W-:Y:S01]  /*14dc0*/  FMNMX.FTZ R6, R127, R6, !PT ;  /* 0x000000067f067209 */ /* 0x000fe20007810000 */
[----:B------:R-:W-:Y:S01]  /*14dd0*/  FFMA.FTZ R188, R133, R10, -R4 ;  /* 0x0000000a85bc7223 */ /* 0x000fe20000010804 */
[----:B------:R-:W-:-:S02]  /*14de0*/  FSEL R133, R30, -INF , P5 ;  /* 0xff8000001e857808 */ /* 0x000fc40002800000 */
[----:B------:R-:W-:Y:S01]  /*14df0*/  FMNMX.FTZ R6, R129, R6, !PT ;  /* 0x0000000681067209 */ /* 0x000fe20007810000 */
[----:B------:R-:W-:Y:S01]  /*14e00*/  FFMA.FTZ R190, R137, R10, -R4 ;  /* 0x0000000a89be7223 */ /* 0x000fe20000010804 */
[----:B------:R-:W-:Y:S02]  /*14e10*/  FSEL R137, R31, -INF , P6 ;  /* 0xff8000001f897808 */ /* 0x000fe40003000000 */
[----:B------:R-:W-:-:S04]  /*14e20*/  FMNMX.FTZ R6, R133, R6, !PT ;  /* 0x0000000685067209 */ /* 0x000fc80007810000 */
[----:B------:R-:W-:Y:S01]  /*14e30*/  FMNMX.FTZ R6, R137, R6, !PT ;  /* 0x0000000689067209 */ /* 0x000fe20007810000 */
[----:B------:R-:W-:-:S04]  /*14e40*/  FFMA.FTZ R69, R135, R10, -R4 ;  /* 0x0000000a87457223 */ /* 0x000fc80000010804 */
[----:B------:R-:W0:Y:S01]  /*14e50*/  SHFL.BFLY PT, R135, R6, 0x2, 0x1f ;  /* 0x0c401f0006877f89 */ /* 0x000e2200000e0000 */
[-CC-:B------:R-:W-:Y:S01]  /*14e60*/  FFMA.FTZ R29, R105, R10.reuse, -R4.reuse ;  /* 0x0000000a691d7223 */ /* 0x180fe20000010804 */
[-CC-:B------:R-:W-:Y:S01]  /*14e70*/  FFMA.FTZ R105, R141, R10.reuse, -R4.reuse ;  /* 0x0000000a8d697223 */ /* 0x180fe20000010804 */
[----:B------:R-:W-:Y:S01]  /*14e80*/  FFMA.FTZ R176, R11, R10, -R4 ;  /* 0x0000000a0bb07223 */ /* 0x000fe20000010804 */
[----:B0-----:R-:W-:-:S05]  /*14e90*/  FMNMX.FTZ R8, R6, R135, !PT ;  /* 0x0000008706087209 */ /* 0x001fca0007810000 */
[----:B------:R-:W0:Y:S01]  /*14ea0*/  SHFL.BFLY PT, R141, R8, 0x1, 0x1f ;  /* 0x0c201f00088d7f89 */ /* 0x000e2200000e0000 */
[-CC-:B------:R-:W-:Y:S01]  /*14eb0*/  FFMA.FTZ R11, R113, R10.reuse, -R4.reuse ;  /* 0x0000000a710b7223 */ /* 0x180fe20000010804 */
[-CC-:B------:R-:W-:Y:S01]  /*14ec0*/  FFMA.FTZ R178, R15, R10.reuse, -R4.reuse ;  /* 0x0000000a0fb27223 */ /* 0x180fe20000010804 */
[----:B------:R-:W-:Y:S01]  /*14ed0*/  MUFU.EX2 R176, R176 ;  /* 0x000000b000b07308 */ /* 0x000fe20000000800 */
[-CC-:B------:R-:W-:Y:S01]  /*14ee0*/  FFMA.FTZ R15, R117, R10.reuse, -R4.reuse ;  /* 0x0000000a750f7223 */ /* 0x180fe20000010804 */
[----:B------:R-:W-:-:S06]  /*14ef0*/  FFMA.FTZ R180, R121, R10, -R4 ;  /* 0x0000000a79b47223 */ /* 0x000fcc0000010804 */
[----:B------:R-:W1:Y:S08]  /*14f00*/  MUFU.EX2 R11, R11 ;  /* 0x0000000b000b7308 */ /* 0x000e700000000800 */
[----:B------:R-:W2:Y:S01]  /*14f10*/  MUFU.EX2 R178, R178 ;  /* 0x000000b200b27308 */ /* 0x000ea20000000800 */
[----:B0-----:R-:W-:-:S07]  /*14f20*/  FMNMX.FTZ R92, R8, R141, !PT ;  /* 0x0000008d085c7209 */ /* 0x001fce0007810000 */
[----:B------:R-:W0:Y:S01]  /*14f30*/  MUFU.EX2 R15, R15 ;  /* 0x0000000f000f7308 */ /* 0x000e220000000800 */
[C---:B------:R-:W-:Y:S01]  /*14f40*/  FSETP.NEU.FTZ.AND P2, PT, R92.reuse, -INF , PT ;  /* 0xff8000005c00780b */ /* 0x040fe20003f5d000 */
[-C--:B------:R-:W-:Y:S01]  /*14f50*/  FMUL.FTZ R14, R92, R10.reuse ;  /* 0x0000000a5c0e7220 */ /* 0x080fe20000410000 */
[-CC-:B------:R-:W-:Y:S01]  /*14f60*/  FFMA.FTZ R182, R123, R10.reuse, -R4.reuse ;  /* 0x0000000a7bb67223 */ /* 0x180fe20000010804 */
[----:B------:R-:W-:-:S03]  /*14f70*/  FFMA.FTZ R184, R125, R10, -R4 ;  /* 0x0000000a7db87223 */ /* 0x000fc60000010804 */
[----:B------:R-:W-:Y:S01]  /*14f80*/  FSEL R14, R14, RZ, P2 ;  /* 0x000000ff0e0e7208 */ /* 0x000fe20001000000 */
[----:B------:R-:W3:Y:S01]  /*14f90*/  MUFU.EX2 R180, R180 ;  /* 0x000000b400b47308 */ /* 0x000ee20000000800 */
[-CC-:B------:R-:W-:Y:S01]  /*14fa0*/  FFMA.FTZ R125, R177, R10.reuse, -R4.reuse ;  /* 0x0000000ab17d7223 */ /* 0x180fe20000010804 */
[-C--:B------:R-:W-:Y:S02]  /*14fb0*/  FFMA.FTZ R33, R109, R10.reuse, -R4 ;  /* 0x0000000a6d217223 */ /* 0x080fe40000010804 */
[----:B------:R-:W-:Y:S01]  /*14fc0*/  FFMA.FTZ R177, R7, R10, -R14 ;  /* 0x0000000a07b17223 */ /* 0x000fe2000001080e */
[----:B-1----:R-:W-:-:S03]  /*14fd0*/  FADD.FTZ R7, R176, R11 ;  /* 0x0000000bb0077221 */ /* 0x002fc60000010000 */
[----:B------:R-:W1:Y:S01]  /*14fe0*/  MUFU.EX2 R29, R29 ;  /* 0x0000001d001d7308 */ /* 0x000e620000000800 */
[----:B--2---:R-:W-:Y:S01]  /*14ff0*/  FADD.FTZ R36, R178, R7 ;  /* 0x00000007b2247221 */ /* 0x004fe20000010000 */
[-CC-:B------:R-:W-:Y:S01]  /*15000*/  FFMA.FTZ R61, R131, R10.reuse, -R4.reuse ;  /* 0x0000000a833d7223 */ /* 0x180fe20000010804 */
[-CC-:B------:R-:W-:Y:S01]  /*15010*/  FFMA.FTZ R192, R139, R10.reuse, -R4.reuse ;  /* 0x0000000a8bc07223 */ /* 0x180fe20000010804 */
[-CC-:B------:R-:W-:Y:S01]  /*15020*/  FFMA.FTZ R194, R143, R10.reuse, -R4.reuse ;  /* 0x0000000a8fc27223 */ /* 0x180fe20000010804 */
[----:B------:R-:W-:-:S03]  /*15030*/  FFMA.FTZ R93, R93, R10, -R4 ;  /* 0x0000000a5d5d7223 */ /* 0x000fc60000010804 */
        /* <DEDUP_REMOVED lines=25> */
[----:B------:R-:W4:Y:S01]  /*151d0*/  MUFU.EX2 R33, R33 ;  /* 0x0000002100217308 */ /* 0x000f220000000800 */
[-C--:B------:R-:W-:Y:S01]  /*151e0*/  FFMA.FTZ R4, R115, R10.reuse, -R14 ;  /* 0x0000000a73047223 */ /* 0x080fe2000001080e */
[----:B0-----:R-:W-:Y:S01]  /*151f0*/  FADD.FTZ R7, R15, R36 ;  /* 0x000000240f077221 */ /* 0x001fe20000010000 */
[----:B------:R-:W-:-:S03]  /*15200*/  FFMA.FTZ R179, R13, R10, -R14 ;  /* 0x0000000a0db37223 */ /* 0x000fc6000001080e */
[----:B---3--:R-:W-:Y:S02]  /*15210*/  FADD.FTZ R36, R180, R7 ;  /* 0x00000007b4247221 */ /* 0x008fe40000010000 */
[----:B------:R-:W0:Y:S01]  /*15220*/  MUFU.EX2 R184, R184 ;  /* 0x000000b800b87308 */ /* 0x000e220000000800 */
[----:B------:R-:W-:Y:S01]  /*15230*/  FFMA.FTZ R6, R119, R10, -R14 ;  /* 0x0000000a77067223 */ /* 0x000fe2000001080e */
[----:B-1----:R-:W-:-:S06]  /*15240*/  FADD.FTZ R7, R29, R36 ;  /* 0x000000241d077221 */ /* 0x002fcc0000010000 */
[----:B------:R-:W-:Y:S01]  /*15250*/  MUFU.EX2 R177, R177 ;  /* 0x000000b100b17308 */ /* 0x000fe20000000800 */
[----:B------:R-:W-:-:S07]  /*15260*/  FFMA.FTZ R181, R21, R10, -R14 ;  /* 0x0000000a15b57223 */ /* 0x000fce000001080e */
[----:B------:R-:W1:Y:S01]  /*15270*/  MUFU.EX2 R4, R4 ;  /* 0x0000000400047308 */ /* 0x000e620000000800 */
[----:B--2---:R-:W-:-:S07]  /*15280*/  FADD.FTZ R38, R182, R7 ;  /* 0x00000007b6267221 */ /* 0x004fce0000010000 */
[----:B------:R-:W2:Y:S01]  /*15290*/  MUFU.EX2 R37, R37 ;  /* 0x0000002500257308 */ /* 0x000ea20000000800 */
[----:B------:R-:W-:-:S07]  /*152a0*/  FFMA.FTZ R8, R107, R10, -R14 ;  /* 0x0000000a6b087223 */ /* 0x000fce000001080e */
[----:B------:R-:W3:Y:S01]  /*152b0*/  MUFU.EX2 R179, R179 ;  /* 0x000000b300b37308 */ /* 0x000ee20000000800 */
[----:B----4-:R-:W-:-:S07]  /*152c0*/  FADD.FTZ R7, R33, R38 ;  /* 0x0000002621077221 */ /* 0x010fce0000010000 */
[----:B------:R-:W4:Y:S01]  /*152d0*/  MUFU.EX2 R186, R186 ;  /* 0x000000ba00ba7308 */ /* 0x000f220000000800 */
[----:B------:R-:W-:-:S07]  /*152e0*/  FFMA.FTZ R183, R83, R10, -R14 ;  /* 0x0000000a53b77223 */ /* 0x000fce000001080e */
[----:B------:R-:W4:Y:S01]  /*152f0*/  MUFU.EX2 R6, R6 ;  /* 0x0000000600067308 */ /* 0x000f220000000800 */
[----:B0-----:R-:W-:-:S07]  /*15300*/  FADD.FTZ R38, R184, R7 ;  /* 0x00000007b8267221 */ /* 0x001fce0000010000 */
[----:B------:R-:W0:Y:S01]  /*15310*/  MUFU.EX2 R61, R61 ;  /* 0x0000003d003d7308 */ /* 0x000e220000000800 */
[----:B------:R-:W-:Y:S01]  /*15320*/  ISETP.NE.AND P0, PT, R12, RZ, PT ;  /* 0x000000ff0c00720c */ /* 0x000fe20003f05270 */
[----:B-1----:R-:W-:-:S06]  /*15330*/  FADD.FTZ R40, R177, R4 ;  /* 0x00000004b1287221 */ /* 0x002fcc0000010000 */
[----:B------:R-:W1:Y:S01]  /*15340*/  MUFU.EX2 R181, R181 ;  /* 0x000000b500b57308 */ /* 0x000e620000000800 */
[----:B------:R-:W-:Y:S01]  /*15350*/  FFMA.FTZ R12, R111, R10, -R14 ;  /* 0x0000000a6f0c7223 */ /* 0x000fe2000001080e */
[----:B--2---:R-:W-:-:S06]  /*15360*/  FADD.FTZ R7, R37, R38 ;  /* 0x0000002625077221 */ /* 0x004fcc0000010000 */
[----:B------:R-:W2:Y:S01]  /*15370*/  MUFU.EX2 R188, R188 ;  /* 0x000000bc00bc7308 */ /* 0x000ea20000000800 */
[----:B------:R-:W-:Y:S01]  /*15380*/  FFMA.FTZ R201, R5, R10, -R14 ;  /* 0x0000000a05c97223 */ /* 0x000fe2000001080e */
[----:B---3--:R-:W-:-:S06]  /*15390*/  FADD.FTZ R5, R179, R40 ;  /* 0x00000028b3057221 */ /* 0x008fcc0000010000 */
[----:B------:R-:W3:Y:S01]  /*153a0*/  MUFU.EX2 R8, R8 ;  /* 0x0000000800087308 */ /* 0x000ee20000000800 */
[----:B------:R-:W-:Y:S01]  /*153b0*/  FFMA.FTZ R185, R85, R10, -R14 ;  /* 0x0000000a55b97223 */ /* 0x000fe2000001080e */
[----:B----4-:R-:W-:-:S06]  /*153c0*/  FADD.FTZ R42, R186, R7 ;  /* 0x00000007ba2a7221 */ /* 0x010fcc0000010000 */
[----:B------:R-:W4:Y:S01]  /*153d0*/  MUFU.EX2 R69, R69 ;  /* 0x0000004500457308 */ /* 0x000f220000000800 */
[----:B------:R-:W-:Y:S01]  /*153e0*/  FADD.FTZ R40, R6, R5 ;  /* 0x0000000506287221 */ /* 0x000fe20000010000 */
[----:B------:R-:W-:-:S06]  /*153f0*/  FFMA.FTZ R20, R99, R10, -R14 ;  /* 0x0000000a63147223 */ /* 0x000fcc000001080e */
[----:B------:R-:W4:Y:S01]  /*15400*/  MUFU.EX2 R183, R183 ;  /* 0x000000b700b77308 */ /* 0x000f220000000800 */
[----:B0-----:R-:W-:-:S07]  /*15410*/  FADD.FTZ R7, R61, R42 ;  /* 0x0000002a3d077221 */ /* 0x001fce0000010000 */
[----:B------:R-:W0:Y:S01]  /*15420*/  MUFU.EX2 R190, R190 ;  /* 0x000000be00be7308 */ /* 0x000e220000000800 */
[----:B-1----:R-:W-:Y:S01]  /*15430*/  FADD.FTZ R5, R181, R40 ;  /* 0x00000028b5057221 */ /* 0x002fe20000010000 */
[----:B------:R-:W-:-:S06]  /*15440*/  FFMA.FTZ R187, R97, R10, -R14 ;  /* 0x0000000a61bb7223 */ /* 0x000fcc000001080e */
[----:B------:R-:W1:Y:S01]  /*15450*/  MUFU.EX2 R12, R12 ;  /* 0x0000000c000c7308 */ /* 0x000e620000000800 */
[----:B--2---:R-:W-:-:S07]  /*15460*/  FADD.FTZ R40, R188, R7 ;  /* 0x00000007bc287221 */ /* 0x004fce0000010000 */
[----:B------:R-:W2:Y:S01]  /*15470*/  MUFU.EX2 R93, R93 ;  /* 0x0000005d005d7308 */ /* 0x000ea20000000800 */
[----:B---3--:R-:W-:Y:S01]  /*15480*/  FADD.FTZ R42, R8, R5 ;  /* 0x00000005082a7221 */ /* 0x008fe20000010000 */
[----:B------:R-:W-:-:S06]  /*15490*/  FFMA.FTZ R24, R103, R10, -R14 ;  /* 0x0000000a67187223 */ /* 0x000fcc000001080e */
[----:B------:R-:W3:Y:S01]  /*154a0*/  MUFU.EX2 R185, R185 ;  /* 0x000000b900b97308 */ /* 0x000ee20000000800 */
[----:B----4-:R-:W-:-:S07]  /*154b0*/  FADD.FTZ R7, R69, R40 ;  /* 0x0000002845077221 */ /* 0x010fce0000010000 */
        /* <DEDUP_REMOVED lines=14> */
[----:B----4-:R-:W-:Y:S01]  /*155a0*/  FADD.FTZ R44, R192, R7 ;  /* 0x00000007c02c7221 */ /* 0x010fe20000010000 */
[----:B------:R-:W-:-:S06]  /*155b0*/  FADD.FTZ R42, R20, R5 ;  /* 0x00000005142a7221 */ /* 0x000fcc0000010000 */
[----:B------:R-:W4:Y:S01]  /*155c0*/  MUFU.EX2 R189, R189 ;  /* 0x000000bd00bd7308 */ /* 0x000f220000000800 */
[----:B------:R-:W-:Y:S01]  /*155d0*/  FFMA.FTZ R28, R95, R10, -R14 ;  /* 0x0000000a5f1c7223 */ /* 0x000fe2000001080e */
[----:B0-----:R-:W-:Y:S01]  /*155e0*/  FADD.FTZ R5, R105, R44 ;  /* 0x0000002c69057221 */ /* 0x001fe20000010000 */
[----:B------:R-:W-:-:S05]  /*155f0*/  @!P1 VIADD R0, R0, 0x34840 ;  /* 0x0003484000009836 */ /* 0x000fca0000000000 */
[----:B------:R-:W0:Y:S01]  /*15600*/  MUFU.EX2 R26, R26 ;  /* 0x0000001a001a7308 */ /* 0x000e220000000800 */
[----:B-1----:R-:W-:Y:S01]  /*15610*/  FADD.FTZ R7, R187, R42 ;  /* 0x0000002abb077221 */ /* 0x002fe20000010000 */
[----:B------:R-:W-:Y:S01]  /*15620*/  FFMA.FTZ R193, R89, R10, -R14 ;  /* 0x0000000a59c17223 */ /* 0x000fe2000001080e */
[----:B--2---:R-:W-:Y:S01]  /*15630*/  FADD.FTZ R44, R194, R5 ;  /* 0x00000005c22c7221 */ /* 0x004fe20000010000 */
[----:B------:R-:W-:-:S04]  /*15640*/  @!P1 PRMT R5, RZ, 0x654, R0 ;  /* 0x00000654ff059816 */ /* 0x000fc80000000000 */
[----:B------:R-:W1:Y:S01]  /*15650*/  MUFU.EX2 R191, R191 ;  /* 0x000000bf00bf7308 */ /* 0x000e620000000800 */
[----:B---3--:R-:W-:Y:S01]  /*15660*/  FADD.FTZ R42, R24, R7 ;  /* 0x00000007182a7221 */ /* 0x008fe20000010000 */
[----:B------:R-:W-:Y:S01]  /*15670*/  FFMA.FTZ R30, R75, R10, -R14 ;  /* 0x0000000a4b1e7223 */ /* 0x000fe2000001080e */
[----:B------:R4:W-:Y:S05]  /*15680*/  @!P1 SYNCS.ARRIVE.TRANS64.RED.A1T0 RZ, [R5+URZ], RZ ;  /* 0x000000ff05ff99a7 */ /* 0x0009ea000810043f */
[----:B------:R-:W2:Y:S01]  /*15690*/  MUFU.EX2 R109, R109 ;  /* 0x0000006d006d7308 */ /* 0x000ea20000000800 */
[----:B----4-:R-:W-:-:S07]  /*156a0*/  FADD.FTZ R5, R189, R42 ;  /* 0x0000002abd057221 */ /* 0x010fce0000010000 */
[----:B------:R-:W3:Y:S08]  /*156b0*/  MUFU.EX2 R28, R28 ;  /* 0x0000001c001c7308 */ /* 0x000ef00000000800 */
[----:B------:R-:W4:Y:S01]  /*156c0*/  MUFU.EX2 R196, R196 ;  /* 0x000000c400c47308 */ /* 0x000f220000000800 */
[----:B0-----:R-:W-:Y:S01]  /*156d0*/  FADD.FTZ R46, R26, R5 ;  /* 0x000000051a2e7221 */ /* 0x001fe20000010000 */
[----:B------:R-:W-:-:S06]  /*156e0*/  FFMA.FTZ R32, R79, R10, -R14 ;  /* 0x0000000a4f207223 */ /* 0x000fcc000001080e */
[----:B------:R-:W0:Y:S08]  /*156f0*/  MUFU.EX2 R193, R193 ;  /* 0x000000c100c17308 */ /* 0x000e300000000800 */
[----:B------:R-:W0:Y:S08]  /*15700*/  MUFU.EX2 R113, R113 ;  /* 0x0000007100717308 */ /* 0x000e300000000800 */
[----:B------:R2:W-:Y:S01]  /*15710*/  MUFU.EX2 R141, R195 ;  /* 0x000000c3008d7308 */ /* 0x0005e20000000800 */
[----:B-1----:R-:W-:Y:S01]  /*15720*/  FADD.FTZ R5, R191, R46 ;  /* 0x0000002ebf057221 */ /* 0x002fe20000010000 */
[----:B--2---:R-:W-:-:S06]  /*15730*/  FFMA.FTZ R195, R73, R10, -R14 ;  /* 0x0000000a49c37223 */ /* 0x004fcc000001080e */
[----:B------:R-:W1:Y:S01]  /*15740*/  MUFU.EX2 R30, R30 ;  /* 0x0000001e001e7308 */ /* 0x000e620000000800 */
[----:B------:R-:W-:Y:S01]  /*15750*/  FFMA.FTZ R197, R77, R10, -R14 ;  /* 0x0000000a4dc57223 */ /* 0x000fe2000001080e */
[----:B------:R-:W-:-:S06]  /*15760*/  FADD.FTZ R7, R109, R44 ;  /* 0x0000002c6d077221 */ /* 0x000fcc0000010000 */
[----:B------:R-:W2:Y:S01]  /*15770*/  MUFU.EX2 R198, R198 ;  /* 0x000000c600c67308 */ /* 0x000ea20000000800 */
[----:B---3--:R-:W-:Y:S01]  /*15780*/  FADD.FTZ R48, R28, R5 ;  /* 0x000000051c307221 */ /* 0x008fe20000010000 */
[----:B------:R-:W-:-:S06]  /*15790*/  FFMA.FTZ R34, R67, R10, -R14 ;  /* 0x0000000a43227223 */ /* 0x000fcc000001080e */
[----:B------:R-:W3:Y:S01]  /*157a0*/  MUFU.EX2 R195, R195 ;  /* 0x000000c300c37308 */ /* 0x000ee20000000800 */
[----:B----4-:R-:W-:-:S07]  /*157b0*/  FADD.FTZ R44, R196, R7 ;  /* 0x00000007c42c7221 */ /* 0x010fce0000010000 */
[----:B------:R-:W4:Y:S01]  /*157c0*/  MUFU.EX2 R117, R117 ;  /* 0x0000007500757308 */ /* 0x000f220000000800 */
[----:B0-----:R-:W-:Y:S01]  /*157d0*/  FADD.FTZ R5, R193, R48 ;  /* 0x00000030c1057221 */ /* 0x001fe20000010000 */
[----:B------:R-:W-:-:S06]  /*157e0*/  FFMA.FTZ R199, R65, R10, -R14 ;  /* 0x0000000a41c77223 */ /* 0x000fcc000001080e */
[----:B------:R-:W0:Y:S01]  /*157f0*/  MUFU.EX2 R32, R32 ;  /* 0x0000002000207308 */ /* 0x000e220000000800 */
[----:B------:R-:W-:-:S07]  /*15800*/  FADD.FTZ R7, R113, R44 ;  /* 0x0000002c71077221 */ /* 0x000fce0000010000 */
[----:B------:R-:W0:Y:S01]  /*15810*/  MUFU.EX2 R200, R200 ;  /* 0x000000c800c87308 */ /* 0x000e220000000800 */
[----:B-1----:R-:W-:Y:S01]  /*15820*/  FADD.FTZ R48, R30, R5 ;  /* 0x000000051e307221 */ /* 0x002fe20000010000 */
[----:B------:R-:W-:-:S06]  /*15830*/  FFMA.FTZ R36, R71, R10, -R14 ;  /* 0x0000000a47247223 */ /* 0x000fcc000001080e */
[----:B------:R-:W1:Y:S01]  /*15840*/  MUFU.EX2 R197, R197 ;  /* 0x000000c500c57308 */ /* 0x000e620000000800 */
[----:B--2---:R-:W-:-:S07]  /*15850*/  FADD.FTZ R46, R198, R7 ;  /* 0x00000007c62e7221 */ /* 0x004fce0000010000 */
[----:B------:R-:W2:Y:S01]  /*15860*/  MUFU.EX2 R121, R121 ;  /* 0x0000007900797308 */ /* 0x000ea20000000800 */
[----:B---3--:R-:W-:Y:S01]  /*15870*/  FADD.FTZ R5, R195, R48 ;  /* 0x00000030c3057221 */ /* 0x008fe20000010000 */
[----:B----4-:R-:W-:-:S06]  /*15880*/  FADD.FTZ R7, R117, R46 ;  /* 0x0000002e75077221 */ /* 0x010fcc0000010000 */
[----:B------:R-:W3:Y:S08]  /*15890*/  MUFU.EX2 R34, R34 ;  /* 0x0000002200227308 */ /* 0x000ef00000000800 */
        /* <DEDUP_REMOVED lines=11> */
[-CC-:B------:R-:W-:Y:S01]  /*15950*/  FFMA.FTZ R40, R63, R10.reuse, -R14.reuse ;  /* 0x0000000a3f287223 */ /* 0x180fe2000001080e */
[-CC-:B------:R-:W-:Y:S01]  /*15960*/  FFMA.FTZ R205, R49, R10.reuse, -R14.reuse ;  /* 0x0000000a31cd7223 */ /* 0x180fe2000001080e */
[-CC-:B------:R-:W-:Y:S01]  /*15970*/  FFMA.FTZ R51, R51, R10.reuse, -R14.reuse ;  /* 0x0000000a33337223 */ /* 0x180fe2000001080e */
[----:B------:R-:W-:-:S04]  /*15980*/  FFMA.FTZ R207, R53, R10, -R14 ;  /* 0x0000000a35cf7223 */ /* 0x000fc8000001080e */
[----:B------:R-:W2:Y:S01]  /*15990*/  MUFU.EX2 R201, R201 ;  /* 0x000000c900c97308 */ /* 0x000ea20000000800 */
[-CC-:B------:R-:W-:Y:S01]  /*159a0*/  FFMA.FTZ R42, R55, R10.reuse, -R14.reuse ;  /* 0x0000000a372a7223 */ /* 0x180fe2000001080e */
        /* <DEDUP_REMOVED lines=13> */
[----:B------:R-:W-:Y:S01]  /*15a80*/  FFMA.FTZ R137, R137, R10, -R14 ;  /* 0x0000000a89897223 */ /* 0x000fe2000001080e */
[----:B---3--:R-:W-:Y:S01]  /*15a90*/  FADD.FTZ R14, R34, R5 ;  /* 0x00000005220e7221 */ /* 0x008fe20000010000 */
[----:B----4-:R-:W-:-:S05]  /*15aa0*/  FADD.FTZ R50, R202, R7 ;  /* 0x00000007ca327221 */ /* 0x010fca0000010000 */
[----:B------:R-:W3:Y:S01]  /*15ab0*/  MUFU.EX2 R206, R206 ;  /* 0x000000ce00ce7308 */ /* 0x000ee20000000800 */
[----:B0-----:R-:W-:Y:S01]  /*15ac0*/  FADD.FTZ R5, R199, R14 ;  /* 0x0000000ec7057221 */ /* 0x001fe20000010000 */
[----:B------:R-:W-:-:S06]  /*15ad0*/  FADD.FTZ R7, R123, R50 ;  /* 0x000000327b077221 */ /* 0x000fcc0000010000 */
[----:B------:R-:W0:Y:S01]  /*15ae0*/  MUFU.EX2 R203, R203 ;  /* 0x000000cb00cb7308 */ /* 0x000e220000000800 */
[----:B-1----:R-:W-:Y:S01]  /*15af0*/  FADD.FTZ R14, R36, R5 ;  /* 0x00000005240e7221 */ /* 0x002fe20000010000 */
[----:B--2---:R-:W-:-:S06]  /*15b00*/  FADD.FTZ R48, R204, R7 ;  /* 0x00000007cc307221 */ /* 0x004fcc0000010000 */
[----:B------:R-:W1:Y:S01]  /*15b10*/  MUFU.EX2 R31, R31 ;  /* 0x0000001f001f7308 */ /* 0x000e620000000800 */
[----:B------:R-:W-:Y:S01]  /*15b20*/  FADD.FTZ R5, R201, R14 ;  /* 0x0000000ec9057221 */ /* 0x000fe20000010000 */
[----:B------:R-:W-:-:S06]  /*15b30*/  FADD.FTZ R7, R27, R48 ;  /* 0x000000301b077221 */ /* 0x000fcc0000010000 */
[----:B------:R-:W2:Y:S08]  /*15b40*/  MUFU.EX2 R40, R40 ;  /* 0x0000002800287308 */ /* 0x000eb00000000800 */
[----:B------:R-:W4:Y:S01]  /*15b50*/  MUFU.EX2 R208, R208 ;  /* 0x000000d000d07308 */ /* 0x000f220000000800 */
[----:B------:R-:W-:Y:S01]  /*15b60*/  FADD.FTZ R14, R38, R5 ;  /* 0x00000005260e7221 */ /* 0x000fe20000010000 */
[----:B---3--:R-:W-:-:S06]  /*15b70*/  FADD.FTZ R48, R206, R7 ;  /* 0x00000007ce307221 */ /* 0x008fcc0000010000 */
[----:B------:R-:W3:Y:S08]  /*15b80*/  MUFU.EX2 R205, R205 ;  /* 0x000000cd00cd7308 */ /* 0x000ef00000000800 */
[----:B------:R-:W3:Y:S01]  /*15b90*/  MUFU.EX2 R125, R125 ;  /* 0x0000007d007d7308 */ /* 0x000ee20000000800 */
[----:B0-----:R-:W-:Y:S01]  /*15ba0*/  FADD.FTZ R5, R203, R14 ;  /* 0x0000000ecb057221 */ /* 0x001fe20000010000 */
[----:B-1----:R-:W-:-:S06]  /*15bb0*/  FADD.FTZ R7, R31, R48 ;  /* 0x000000301f077221 */ /* 0x002fcc0000010000 */
[----:B------:R-:W0:Y:S08]  /*15bc0*/  MUFU.EX2 R0, R51 ;  /* 0x0000003300007308 */ /* 0x000e300000000800 */
[----:B------:R-:W1:Y:S01]  /*15bd0*/  MUFU.EX2 R210, R210 ;  /* 0x000000d200d27308 */ /* 0x000e620000000800 */
[----:B--2---:R-:W-:Y:S01]  /*15be0*/  FADD.FTZ R14, R40, R5 ;  /* 0x00000005280e7221 */ /* 0x004fe20000010000 */
[----:B----4-:R-:W-:-:S06]  /*15bf0*/  FADD.FTZ R48, R208, R7 ;  /* 0x00000007d0307221 */ /* 0x010fcc0000010000 */
[----:B------:R-:W2:Y:S08]  /*15c00*/  MUFU.EX2 R207, R207 ;  /* 0x000000cf00cf7308 */ /* 0x000eb00000000800 */
[----:B------:R-:W4:Y:S01]  /*15c10*/  MUFU.EX2 R131, R131 ;  /* 0x0000008300837308 */ /* 0x000f220000000800 */
[----:B---3--:R-:W-:Y:S01]  /*15c20*/  FADD.FTZ R5, R205, R14 ;  /* 0x0000000ecd057221 */ /* 0x008fe20000010000 */
[----:B------:R-:W-:-:S06]  /*15c30*/  FADD.FTZ R7, R125, R48 ;  /* 0x000000307d077221 */ /* 0x000fcc0000010000 */
        /* <DEDUP_REMOVED lines=20> */
[----:B------:R-:W2:Y:S01]  /*15d80*/  MUFU.EX2 R3, R3 ;  /* 0x0000000300037308 */ /* 0x000ea20000000800 */
[----:B---3--:R-:W-:Y:S01]  /*15d90*/  FADD.FTZ R5, R211, R14 ;  /* 0x0000000ed3057221 */ /* 0x008fe20000010000 */
[----:B------:R-:W-:-:S06]  /*15da0*/  FADD.FTZ R7, R139, R52 ;  /* 0x000000348b077221 */ /* 0x000fcc0000010000 */
[----:B------:R-:W3:Y:S01]  /*15db0*/  MUFU.EX2 R48, R35 ;  /* 0x0000002300307308 */ /* 0x000ee20000000800 */
[----:B0-----:R-:W-:Y:S01]  /*15dc0*/  FADD.FTZ R54, R46, R5 ;  /* 0x000000052e367221 */ /* 0x001fe20000010000 */
[----:B-1----:R-:W-:-:S06]  /*15dd0*/  FADD.FTZ R52, R216, R7 ;  /* 0x00000007d8347221 */ /* 0x002fcc0000010000 */
[----:B------:R-:W0:Y:S01]  /*15de0*/  MUFU.EX2 R25, R25 ;  /* 0x0000001900197308 */ /* 0x000e220000000800 */
[----:B--2---:R-:W-:-:S07]  /*15df0*/  FADD.FTZ R5, R3, R54 ;  /* 0x0000003603057221 */ /* 0x004fce0000010000 */
[----:B------:R-:W1:Y:S01]  /*15e00*/  MUFU.EX2 R50, R39 ;  /* 0x0000002700327308 */ /* 0x000e620000000800 */
[----:B------:R-:W-:Y:S01]  /*15e10*/  FADD.FTZ R7, R141, R52 ;  /* 0x000000348d077221 */ /* 0x000fe20000010000 */
[----:B------:R-:W-:Y:S01]  /*15e20*/  F2FP.BF16.F32.PACK_AB R177, R4, R177 ;  /* 0x000000b104b1723e */ /* 0x000fe200000010ff */
[----:B---3--:R-:W-:-:S05]  /*15e30*/  FADD.FTZ R4, R48, R5 ;  /* 0x0000000530047221 */ /* 0x008fca0000010000 */
[----:B------:R-:W2:Y:S01]  /*15e40*/  MUFU.EX2 R127, R127 ;  /* 0x0000007f007f7308 */ /* 0x000ea20000000800 */
[----:B0-----:R-:W-:-:S07]  /*15e50*/  FADD.FTZ R5, R25, R4 ;  /* 0x0000000419057221 */ /* 0x001fce0000010000 */
[----:B------:R-:W0:Y:S01]  /*15e60*/  MUFU.EX2 R52, R129 ;  /* 0x0000008100347308 */ /* 0x000e220000000800 */
[----:B------:R-:W-:Y:S01]  /*15e70*/  F2FP.BF16.F32.PACK_AB R179, R6, R179 ;  /* 0x000000b306b3723e */ /* 0x000fe200000010ff */
[----:B-1----:R-:W-:-:S06]  /*15e80*/  FADD.FTZ R6, R50, R5 ;  /* 0x0000000532067221 */ /* 0x002fcc0000010000 */
[----:B------:R-:W1:Y:S01]  /*15e90*/  MUFU.EX2 R218, R218 ;  /* 0x000000da00da7308 */ /* 0x000e620000000800 */
[----:B------:R-:W-:-:S07]  /*15ea0*/  ISETP.GE.AND P2, PT, R161, 0xb1, PT ;  /* 0x000000b1a100780c */ /* 0x000fce0003f46270 */
[----:B------:R-:W3:Y:S01]  /*15eb0*/  MUFU.EX2 R133, R133 ;  /* 0x0000008500857308 */ /* 0x000ee20000000800 */
[----:B--2---:R-:W-:-:S07]  /*15ec0*/  FADD.FTZ R5, R127, R6 ;  /* 0x000000067f057221 */ /* 0x004fce0000010000 */
[----:B------:R-:W2:Y:S08]  /*15ed0*/  MUFU.EX2 R143, R143 ;  /* 0x0000008f008f7308 */ /* 0x000eb00000000800 */
[----:B------:R-:W4:Y:S01]  /*15ee0*/  MUFU.EX2 R4, R137 ;  /* 0x0000008900047308 */ /* 0x000f220000000800 */
[----:B------:R-:W-:Y:S01]  /*15ef0*/  F2FP.BF16.F32.PACK_AB R205, R0, R205 ;  /* 0x000000cd00cd723e */ /* 0x000fe200000010ff */
[----:B0-----:R-:W-:Y:S01]  /*15f00*/  FADD.FTZ R0, R52, R5 ;  /* 0x0000000534007221 */ /* 0x001fe20000010000 */
[----:B-1----:R-:W-:Y:S01]  /*15f10*/  FADD.FTZ R14, R218, R7 ;  /* 0x00000007da0e7221 */ /* 0x002fe20000010000 */
[----:B------:R-:W-:-:S02]  /*15f20*/  IMAD.U32 R236, RZ, RZ, UR52 ;  /* 0x00000034ffec7e24 */ /* 0x000fc4000f8e00ff */
[----:B---3--:R-:W-:Y:S01]  /*15f30*/  FADD.FTZ R5, R133, R0 ;  /* 0x0000000085057221 */ /* 0x008fe20000010000 */
[----:B------:R-:W-:Y:S02]  /*15f40*/  IMAD.U32 R237, RZ, RZ, UR53 ;  /* 0x00000035ffed7e24 */ /* 0x000fe4000f8e00ff */
[----:B------:R-:W-:Y:S02]  /*15f50*/  IMAD.U32 R234, RZ, RZ, UR48 ;  /* 0x00000030ffea7e24 */ /* 0x000fe4000f8e00ff */
[----:B------:R-:W-:Y:S02]  /*15f60*/  IMAD.U32 R235, RZ, RZ, UR49 ;  /* 0x00000031ffeb7e24 */ /* 0x000fe4000f8e00ff */
[----:B------:R-:W-:Y:S02]  /*15f70*/  IMAD.U32 R232, RZ, RZ, UR44 ;  /* 0x0000002cffe87e24 */ /* 0x000fe4000f8e00ff */
[----:B------:R-:W-:Y:S02]  /*15f80*/  IMAD.U32 R233, RZ, RZ, UR45 ;  /* 0x0000002dffe97e24 */ /* 0x000fe4000f8e00ff */
[----:B------:R-:W-:-:S02]  /*15f90*/  IMAD.U32 R230, RZ, RZ, UR40 ;  /* 0x00000028ffe67e24 */ /* 0x000fc4000f8e00ff */
[----:B------:R-:W-:Y:S01]  /*15fa0*/  IMAD.U32 R231, RZ, RZ, UR41 ;  /* 0x00000029ffe77e24 */ /* 0x000fe2000f8e00ff */
[----:B------:R-:W-:Y:S01]  /*15fb0*/  F2FP.BF16.F32.PACK_AB R180, R29, R180 ;  /* 0x000000b41db4723e */ /* 0x000fe200000010ff */
[----:B--2---:R-:W-:Y:S01]  /*15fc0*/  FADD.FTZ R14, R143, R14 ;  /* 0x0000000e8f0e7221 */ /* 0x004fe20000010000 */
[----:B------:R-:W-:Y:S01]  /*15fd0*/  F2FP.BF16.F32.PACK_AB R182, R33, R182 ;  /* 0x000000b621b6723e */ /* 0x000fe200000010ff */
[----:B----4-:R-:W-:Y:S01]  /*15fe0*/  FADD.FTZ R0, R4, R5 ;  /* 0x0000000504007221 */ /* 0x010fe20000010000 */
        /* <DEDUP_REMOVED lines=139> */
[----:B------:R-:W-:-:S07]  /*168a0*/  CS2R R24, SRZ ;  /* 0x0000000000187805 */ /* 0x000fce000001ff00 */
.L_x_7480:
[----:B------:R-:W2:Y:S01]  /*168b0*/  LDL R8, [R1] ;  /* 0x0000000001087983 */ /* 0x000ea20000100800 */
[----:B------:R-:W-:Y:S01]  /*168c0*/  VIADD R222, R7, 0x1 ;  /* 0x0000000107de7836 */ /* 0x000fe20000000000 */
[----:B------:R-:W-:Y:S05]  /*168d0*/  YIELD ;  /* 0x0000000000007946 */ /* 0x000fea0003800000 */
[----:B------:R-:W-:-:S04]  /*168e0*/  ISETP.NE.AND P3, PT, R222, 0x2, PT ;  /* 0x00000002de00780c */ /* 0x000fc80003f65270 */
[----:B------:R-:W-:Y:S02]  /*168f0*/  SEL R229, RZ, 0x1, P3 ;  /* 0x00000001ffe57807 */ /* 0x000fe40001800000 */
[----:B------:R-:W-:Y:S02]  /*16900*/  SEL R222, R222, RZ, P3 ;  /* 0x000000ffdede7207 */ /* 0x000fe40001800000 */
[----:B------:R-:W-:Y:S02]  /*16910*/  LOP3.LUT R229, R6, R229, RZ, 0x3c, !PT ;  /* 0x000000e506e57212 */ /* 0x000fe400078e3cff */
[----:B--2---:R-:W-:-:S13]  /*16920*/  ISETP.NE.AND P2, PT, R8, RZ, PT ;  /* 0x000000ff0800720c */ /* 0x004fda0003f45270 */
[----:B------:R-:W-:Y:S05]  /*16930*/  @P2 BRA `(.L_x_7471) ;  /* 0x0000000000302947 */ /* 0x000fea0003800000 */
[----:B------:R-:W-:Y:S05]  /*16940*/  @!P0 BRA `(.L_x_7472) ;  /* 0x0000000000048947 */ /* 0x000fea0003800000 */
[----:B------:R-:W-:Y:S01]  /*16950*/  BPT.TRAP 0x1 ;  /* 0x000000040000795c */ /* 0x000fe20000300000 */
.L_x_7472:
[----:B------:R-:W-:Y:S01]  /*16960*/  IMAD R8, R222, 0x8, R2 ;  /* 0x00000008de087824 */ /* 0x000fe200078e0202 */
[----:B------:R-:W-:-:S04]  /*16970*/  SHF.L.U32 R9, R229, 0x1f, RZ ;  /* 0x0000001fe5097819 */ /* 0x000fc800000006ff */
[----:B------:R0:W1:Y:S01]  /*16980*/  SYNCS.PHASECHK.TRANS64.TRYWAIT P3, [R8+URZ+0x34830], R9 ;  /* 0x03483009080075a7 */ /* 0x000062000806017f */
[----:B------:R-:W-:Y:S05]  /*16990*/  @!P0 BRA `(.L_x_7473) ;  /* 0x0000000000048947 */ /* 0x000fea0003800000 */
[----:B------:R-:W-:Y:S01]  /*169a0*/  BPT.TRAP 0x1 ;  /* 0x000000040000795c */ /* 0x000fe20000300000 */
.L_x_7473:
[----:B------:R-:W-:Y:S04]  /*169b0*/  BSSY B0, `(.L_x_7471) ;  /* 0x0000004000007945 */ /* 0x000fe80003800000 */
[----:B-1----:R-:W-:Y:S05]  /*169c0*/  @P3 BRA `(.L_x_7474) ;  /* 0x0000000000083947 */ /* 0x002fea0003800000 */
[----:B------:R-:W1:Y:S02]  /*169d0*/  SYNCS.PHASECHK.TRANS64.TRYWAIT P3, [R8+URZ+0x34830], R9 ;  /* 0x03483009080075a7 */ /* 0x000e64000806017f */
[----:B-1----:R-:W-:Y:S05]  /*169e0*/  @!P3 BRA `(.L_x_7475) ;  /* 0x000001000084b947 */ /* 0x002fea0003800000 */
.L_x_7474:
[----:B------:R-:W-:Y:S05]  /*169f0*/  BSYNC B0 ;  /* 0x0000000000007941 */ /* 0x000fea0003800000 */
.L_x_7471:
[----:B01----:R-:W2:Y:S04]  /*16a00*/  LDL R8, [R1+0x18] ;  /* 0x0000180001087983 */ /* 0x003ea80000100800 */
[----:B------:R-:W3:Y:S01]  /*16a10*/  LDL.64 R20, [R1+0x10] ;  /* 0x0000100001147983 */ /* 0x000ee20000100a00 */
[----:B------:R-:W0:Y:S01]  /*16a20*/  S2R R10, SR_TID.X ;  /* 0x00000000000a7919 */ /* 0x000e220000002100 */
[----:B------:R-:W-:Y:S05]  /*16a30*/  WARPSYNC.ALL ;  /* 0x0000000000007948 */ /* 0x000fea0003800000 */
[----:B------:R-:W-:Y:S01]  /*16a40*/  IMAD.MOV.U32 R11, RZ, RZ, 0x40000040 ;  /* 0x40000040ff0b7424 */ /* 0x000fe200078e00ff */
[----:B------:R-:W4:Y:S01]  /*16a50*/  LDL.64 R92, [R1+0x8] ;  /* 0x00000800015c7983 */ /* 0x000f220000100a00 */
[----:B0-----:R-:W-:-:S05]  /*16a60*/  SHF.R.U32.HI R10, RZ, 0x7, R10 ;  /* 0x00000007ff0a7819 */ /* 0x001fca000001160a */
[----:B------:R-:W-:-:S05]  /*16a70*/  VIADD R90, R10, 0x8 ;  /* 0x000000080a5a7836 */ /* 0x000fca0000000000 */
[----:B------:R0:W-:Y:S01]  /*16a80*/  BAR.SYNC.DEFER_BLOCKING R90, 0x100 ;  /* 0x0004005a0000751d */ /* 0x0001e20000010000 */
[----:B------:R-:W-:-:S05]  /*16a90*/  R2UR UR55, R11 ;  /* 0x000000000b3772ca */ /* 0x000fca00000e0000 */
[----:B------:R-:W-:Y:S01]  /*16aa0*/  WARPGROUP.ARRIVE ;  /* 0x00000000000079c5 */ /* 0x000fe20000000000 */
[----:B------:R-:W-:Y:S02]  /*16ab0*/  IMAD.MOV.U32 R13, RZ, RZ, 0x40000040 ;  /* 0x40000040ff0d7424 */ /* 0x000fe400078e00ff */
[----:B------:R-:W-:-:S03]  /*16ac0*/  IMAD.MOV.U32 R9, RZ, RZ, 0x40000040 ;  /* 0x40000040ff097424 */ /* 0x000fc600078e00ff */
[----:B------:R-:W-:Y:S02]  /*16ad0*/  R2UR UR59, R13 ;  /* 0x000000000d3b72ca */ /* 0x000fe400000e0000 */
[----:B------:R-:W-:-:S11]  /*16ae0*/  R2UR UR7, R9 ;  /* 0x00000000090772ca */ /* 0x000fd600000e0000 */
[----:B------:R-:W-:Y:S02]  /*16af0*/  MOV R11, UR59 ;  /* 0x0000003b000b7c02 */ /* 0x000fe40008000f00 */
[----:B------:R-:W-:Y:S01]  /*16b00*/  UMOV UR59, UR7 ;  /* 0x00000007003b7c82 */ /* 0x000fe20008000000 */
[----:B------:R-:W-:Y:S02]  /*16b10*/  MOV R227, UR38 ;  /* 0x0000002600e37c02 */ /* 0x000fe40008000f00 */
[C---:B------:R-:W-:Y:S02]  /*16b20*/  R2UR UR7, R9.reuse ;  /* 0x00000000090772ca */ /* 0x040fe400000e0000 */
[C---:B------:R-:W-:Y:S02]  /*16b30*/  R2UR UR19, R9.reuse ;  /* 0x00000000091372ca */ /* 0x040fe400000e0000 */
[C---:B------:R-:W-:Y:S02]  /*16b40*/  R2UR UR31, R9.reuse ;  /* 0x00000000091f72ca */ /* 0x040fe400000e0000 */
[----:B------:R-:W-:Y:S01]  /*16b50*/  R2UR UR43, R9 ;  /* 0x00000000092b72ca */ /* 0x000fe200000e0000 */
[----:B--2---:R-:W-:Y:S01]  /*16b60*/  IMAD R10, R222, 0xb00, R8 ;  /* 0x00000b00de0a7824 */ /* 0x004fe200078e0208 */
[----:B---3--:R-:W-:-:S02]  /*16b70*/  R2UR UR22, R20 ;  /* 0x00000000141672ca */ /* 0x008fc400000e0000 */
[----:B------:R-:W-:Y:S02]  /*16b80*/  R2UR UR23, R21 ;  /* 0x00000000151772ca */ /* 0x000fe400000e0000 */
[----:B------:R-:W-:-:S09]  /*16b90*/  R2UR UR54, R10 ;  /* 0x000000000a3672ca */ /* 0x000fd200000e0000 */
[----:B------:R-:W-:Y:S02]  /*16ba0*/  UMOV UR52, UR22 ;  /* 0x0000001600347c82 */ /* 0x000fe40008000000 */
[----:B------:R-:W-:Y:S02]  /*16bb0*/  UMOV UR53, UR23 ;  /* 0x0000001700357c82 */ /* 0x000fe40008000000 */
[----:B------:R-:W-:Y:S01]  /*16bc0*/  HGMMA.64x16x16.F32.BF16 R168, gdesc[UR52], RZ, !UPT, gsb0 ;  /* 0x0020000034a879f0 */ /* 0x000fe2000c0018ff */
[C---:B------:R-:W-:Y:S02]  /*16bd0*/  VIADD R12, R10.reuse, 0x100 ;  /* 0x000001000a0c7836 */ /* 0x040fe40000000000 */
[----:B------:R-:W-:-:S03]  /*16be0*/  VIADD R8, R10, 0x80 ;  /* 0x000000800a087836 */ /* 0x000fc60000000000 */
[----:B------:R-:W-:Y:S02]  /*16bf0*/  R2UR UR58, R12 ;  /* 0x000000000c3a72ca */ /* 0x000fe400000e0000 */
[----:B------:R-:W-:Y:S01]  /*16c00*/  R2UR UR6, R8 ;  /* 0x00000000080672ca */ /* 0x000fe200000e0000 */
[----:B------:R-:W-:Y:S01]  /*16c10*/  UMOV UR56, UR22 ;  /* 0x0000001600387c82 */ /* 0x000fe20008000000 */
[----:B------:R-:W-:-:S09]  /*16c20*/  UMOV UR57, UR23 ;  /* 0x0000001700397c82 */ /* 0x000fd20008000000 */
[----:B0-----:R-:W-:Y:S02]  /*16c30*/  MOV R90, UR58 ;  /* 0x0000003a005a7c02 */ /* 0x001fe40008000f00 */
[----:B------:R-:W-:Y:S01]  /*16c40*/  UMOV UR58, UR6 ;  /* 0x00000006003a7c82 */ /* 0x000fe20008000000 */
[----:B------:R-:W-:Y:S02]  /*16c50*/  WARPGROUP.DEPBAR.LE gsb0, 0x0 ;  /* 0x00008000000079c5 */ /* 0x000fe40000010000 */
[----:B------:R-:W-:-:S06]  /*16c60*/  WARPGROUP.ARRIVE ;  /* 0x00000000000079c5 */ /* 0x000fcc0000000000 */
[----:B------:R-:W-:Y:S01]  /*16c70*/  HGMMA.64x16x16.F32.BF16 R160, gdesc[UR56], RZ, !UPT, gsb0 ;  /* 0x0020000038a079f0 */ /* 0x000fe2000c0018ff */
[----:B------:R-:W-:Y:S02]  /*16c80*/  R2UR UR59, R11 ;  /* 0x000000000b3b72ca */ /* 0x000fe400000e0000 */
[----:B------:R-:W-:Y:S01]  /*16c90*/  R2UR UR58, R90 ;  /* 0x000000005a3a72ca */ /* 0x000fe200000e0000 */
[----:B------:R-:W-:Y:S01]  /*16ca0*/  UMOV UR56, UR22 ;  /* 0x0000001600387c82 */ /* 0x000fe20008000000 */
[----:B------:R-:W-:Y:S01]  /*16cb0*/  UMOV UR57, UR23 ;  /* 0x0000001700397c82 */ /* 0x000fe20008000000 */
[----:B------:R-:W-:-:S05]  /*16cc0*/  VIADD R8, R10, 0x180 ;  /* 0x000001800a087836 */ /* 0x000fca0000000000 */
[----:B------:R-:W-:Y:S01]  /*16cd0*/  R2UR UR6, R8 ;  /* 0x00000000080672ca */ /* 0x000fe200000e0000 */
[----:B------:R-:W-:-:S05]  /*16ce0*/  VIADD R8, R10, 0x300 ;  /* 0x000003000a087836 */ /* 0x000fca0000000000 */
[----:B------:R-:W-:Y:S01]  /*16cf0*/  R2UR UR18, R8 ;  /* 0x00000000081272ca */ /* 0x000fe200000e0000 */
[----:B------:R-:W-:Y:S01]  /*16d00*/  VIADD R8, R10, 0x480 ;  /* 0x000004800a087836 */ /* 0x000fe20000000000 */
[----:B------:R-:W-:Y:S02]  /*16d10*/  WARPGROUP.DEPBAR.LE gsb0, 0x0 ;  /* 0x00008000000079c5 */ /* 0x000fe40000010000 */
[----:B------:R-:W-:-:S06]  /*16d20*/  WARPGROUP.ARRIVE ;  /* 0x00000000000079c5 */ /* 0x000fcc0000000000 */
[----:B------:R-:W-:Y:S01]  /*16d30*/  HGMMA.64x16x16.F32.BF16 R152, gdesc[UR56], RZ, !UPT, gsb0 ;  /* 0x00200000389879f0 */ /* 0x000fe2000c0018ff */
[----:B------:R-:W-:Y:S01]  /*16d40*/  R2UR UR30, R8 ;  /* 0x00000000081e72ca */ /* 0x000fe200000e0000 */
[C---:B------:R-:W-:Y:S02]  /*16d50*/  VIADD R12, R10.reuse, 0x280 ;  /* 0x000002800a0c7836 */ /* 0x040fe40000000000 */
[----:B------:R-:W-:-:S03]  /*16d60*/  VIADD R8, R10, 0x2 ;  /* 0x000000020a087836 */ /* 0x000fc60000000000 */
[----:B------:R-:W-:Y:S01]  /*16d70*/  R2UR UR14, R12 ;  /* 0x000000000c0e72ca */ /* 0x000fe200000e0000 */
[----:B------:R-:W-:Y:S01]  /*16d80*/  VIADD R12, R10, 0x380 ;  /* 0x000003800a0c7836 */ /* 0x000fe20000000000 */
[----:B------:R-:W-:Y:S01]  /*16d90*/  R2UR UR42, R8 ;  /* 0x00000000082a72ca */ /* 0x000fe200000e0000 */
[----:B------:R-:W-:Y:S01]  /*16da0*/  VIADD R8, R10, 0x182 ;  /* 0x000001820a087836 */ /* 0x000fe20000000000 */
[----:B------:R-:W-:Y:S01]  /*16db0*/  R2UR UR55, R9 ;  /* 0x00000000093772ca */ /* 0x000fe200000e0000 */
[----:B------:R-:W-:Y:S01]  /*16dc0*/  IMAD.MOV.U32 R9, RZ, RZ, 0x40000040 ;  /* 0x40000040ff097424 */ /* 0x000fe200078e00ff */
[----:B------:R-:W-:Y:S01]  /*16dd0*/  R2UR UR38, R12 ;  /* 0x000000000c2672ca */ /* 0x000fe200000e0000 */
[----:B------:R-:W-:Y:S01]  /*16de0*/  VIADD R12, R10, 0x500 ;  /* 0x000005000a0c7836 */ /* 0x000fe20000000000 */
[----:B------:R-:W-:Y:S01]  /*16df0*/  R2UR UR54, R8 ;  /* 0x00000000083672ca */ /* 0x000fe200000e0000 */
[----:B------:R-:W-:Y:S01]  /*16e00*/  VIADD R8, R10, 0x282 ;  /* 0x000002820a087836 */ /* 0x000fe20000000000 */
[----:B------:R-:W-:-:S02]  /*16e10*/  R2UR UR59, R9 ;  /* 0x00000000093b72ca */ /* 0x000fc400000e0000 */
[----:B------:R-:W-:Y:S01]  /*16e20*/  R2UR UR34, R12 ;  /* 0x000000000c2272ca */ /* 0x000fe200000e0000 */
[----:B------:R-:W-:Y:S01]  /*16e30*/  VIADD R12, R10, 0x102 ;  /* 0x000001020a0c7836 */ /* 0x000fe20000000000 */
[----:B------:R-:W-:-:S04]  /*16e40*/  R2UR UR58, R8 ;  /* 0x00000000083a72ca */ /* 0x000fc800000e0000 */
[----:B------:R-:W-:Y:S01]  /*16e50*/  R2UR UR50, R12 ;  /* 0x000000000c3272ca */ /* 0x000fe200000e0000 */
[----:B------:R-:W-:Y:S01]  /*16e60*/  VIADD R12, R10, 0x202 ;  /* 0x000002020a0c7836 */ /* 0x000fe20000000000 */
[----:B------:R-:W-:Y:S01]  /*16e70*/  MOV R20, UR4 ;  /* 0x0000000400147c02 */ /* 0x000fe20008000f00 */
[----:B------:R-:W-:Y:S01]  /*16e80*/  UMOV UR56, UR22 ;  /* 0x0000001600387c82 */ /* 0x000fe20008000000 */
[----:B------:R-:W-:Y:S01]  /*16e90*/  UMOV UR57, UR23 ;  /* 0x0000001700397c82 */ /* 0x000fe20008000000 */
[----:B------:R-:W-:Y:S02]  /*16ea0*/  MOV R11, UR59 ;  /* 0x0000003b000b7c02 */ /* 0x000fe40008000f00 */
[----:B------:R-:W-:Y:S01]  /*16eb0*/  R2UR UR4, R12 ;  /* 0x000000000c0472ca */ /* 0x000fe200000e0000 */
[----:B------:R-:W-:Y:S01]  /*16ec0*/  UMOV UR59, UR7 ;  /* 0x00000007003b7c82 */ /* 0x000fe20008000000 */
[----:B------:R-:W-:Y:S01]  /*16ed0*/  MOV R12, UR58 ;  /* 0x0000003a000c7c02 */ /* 0x000fe20008000f00 */
[----:B------:R-:W-:Y:S01]  /*16ee0*/  UMOV UR58, UR6 ;  /* 0x00000006003a7c82 */ /* 0x000fe20008000000 */
[----:B------:R-:W-:-:S02]  /*16ef0*/  WARPGROUP.DEPBAR.LE gsb0, 0x0 ;  /* 0x00008000000079c5 */ /* 0x000fc40000010000 */
[----:B-----5:R-:W-:-:S06]  /*16f00*/  WARPGROUP.ARRIVE ;  /* 0x00000000000079c5 */ /* 0x020fcc0000000000 */
        /* <DEDUP_REMOVED lines=9> */
[----:B------:R-:W-:Y:S01]  /*16fa0*/  HGMMA.64x16x16.F32.BF16 R136, gdesc[UR8], RZ, !UPT, gsb0 ;  /* 0x00200000088879f0 */ /* 0x000fe2000c0018ff */
        /* <DEDUP_REMOVED lines=8> */
[----:B------:R-:W-:Y:S02]  /*17030*/  WARPGROUP.DEPBAR.LE gsb0, 0x0 ;  /* 0x00008000000079c5 */ /* 0x000fe40000010000 */
[----:B------:R-:W-:-:S06]  /*17040*/  WARPGROUP.ARRIVE ;  /* 0x00000000000079c5 */ /* 0x000fcc0000000000 */
[----:B------:R-:W-:Y:S01]  /*17050*/  HGMMA.64x16x16.F32.BF16 R120, gdesc[UR16], RZ, !UPT, gsb0 ;  /* 0x00200000107879f0 */ /* 0x000fe2000c0018ff */
[----:B------:R-:W-:Y:S02]  /*17060*/  MOV R228, UR39 ;  /* 0x0000002700e47c02 */ /* 0x000fe40008000f00 */
[----:B------:R-:W-:Y:S02]  /*17070*/  R2UR UR39, R13 ;  /* 0x000000000d2772ca */ /* 0x000fe400000e0000 */
[----:B------:R-:W-:Y:S01]  /*17080*/  MOV R226, UR37 ;  /* 0x0000002500e27c02 */ /* 0x000fe20008000f00 */
[----:B------:R-:W-:Y:S01]  /*17090*/  UMOV UR37, UR23 ;  /* 0x0000001700257c82 */ /* 0x000fe20008000000 */
[----:B------:R-:W-:Y:S01]  /*170a0*/  MOV R15, UR36 ;  /* 0x00000024000f7c02 */ /* 0x000fe20008000f00 */
[----:B------:R-:W-:Y:S01]  /*170b0*/  UMOV UR36, UR22 ;  /* 0x0000001600247c82 */ /* 0x000fe20008000000 */
[----:B------:R-:W-:Y:S02]  /*170c0*/  WARPGROUP.DEPBAR.LE gsb0, 0x0 ;  /* 0x00008000000079c5 */ /* 0x000fe40000010000 */
[----:B------:R-:W-:-:S06]  /*170d0*/  WARPGROUP.ARRIVE ;  /* 0x00000000000079c5 */ /* 0x000fcc0000000000 */
[----:B------:R-:W-:Y:S01]  /*170e0*/  HGMMA.64x16x16.F32.BF16 R112, gdesc[UR36], RZ, !UPT, gsb0 ;  /* 0x00200000247079f0 */ /* 0x000fe2000c0018ff */
[----:B------:R-:W-:Y:S01]  /*170f0*/  VIADD R88, R10, 0x400 ;  /* 0x000004000a587836 */ /* 0x000fe20000000000 */
[----:B------:R-:W-:-:S04]  /*17100*/  R2UR UR27, R89 ;  /* 0x00000000591b72ca */ /* 0x000fc800000e0000 */
        /* <DEDUP_REMOVED lines=9> */
[----:B------:R-:W-:Y:S01]  /*171a0*/  R2UR UR47, R89 ;  /* 0x00000000592f72ca */ /* 0x000fe200000e0000 */
[----:B------:R-:W-:-:S03]  /*171b0*/  IMAD.MOV.U32 R89, RZ, RZ, 0x40000040 ;  /* 0x40000040ff597424 */ /* 0x000fc600078e00ff */
[----:B------:R-:W-:Y:S01]  /*171c0*/  R2UR UR46, R88 ;  /* 0x00000000582e72ca */ /* 0x000fe200000e0000 */
[----:B------:R-:W-:Y:S01]  /*171d0*/  VIADD R88, R10, 0x302 ;  /* 0x000003020a587836 */ /* 0x000fe20000000000 */
[----:B------:R-:W-:Y:S02]  /*171e0*/  WARPGROUP.DEPBAR.LE gsb0, 0x0 ;  /* 0x00008000000079c5 */ /* 0x000fe40000010000 */
[----:B------:R-:W-:-:S06]  /*171f0*/  WARPGROUP.ARRIVE ;  /* 0x00000000000079c5 */ /* 0x000fcc0000000000 */
[----:B------:R-:W-:Y:S01]  /*17200*/  HGMMA.64x16x16.F32.BF16 R96, gdesc[UR28], RZ, !UPT, gsb0 ;  /* 0x002000001c6079f0 */ /* 0x000fe2000c0018ff */
[----:B------:R-:W-:Y:S01]  /*17210*/  R2UR UR6, R88 ;  /* 0x00000000580672ca */ /* 0x000fe200000e0000 */
[----:B------:R-:W-:Y:S01]  /*17220*/  VIADD R88, R10, 0x402 ;  /* 0x000004020a587836 */ /* 0x000fe20000000000 */
[----:B------:R-:W-:Y:S01]  /*17230*/  R2UR UR7, R89 ;  /* 0x00000000590772ca */ /* 0x000fe200000e0000 */
[----:B------:R-:W-:Y:S01]  /*17240*/  IMAD.MOV.U32 R89, RZ, RZ, 0x40000040 ;  /* 0x40000040ff597424 */ /* 0x000fe200078e00ff */
[----:B------:R-:W-:Y:S02]  /*17250*/  R2UR UR35, R13 ;  /* 0x000000000d2372ca */ /* 0x000fe400000e0000 */
[----:B------:R-:W-:Y:S01]  /*17260*/  R2UR UR14, R88 ;  /* 0x00000000580e72ca */ /* 0x000fe200000e0000 */
[----:B------:R-:W-:Y:S01]  /*17270*/  VIADD R88, R10, 0x502 ;  /* 0x000005020a587836 */ /* 0x000fe20000000000 */
[----:B------:R-:W-:Y:S01]  /*17280*/  R2UR UR15, R89 ;  /* 0x00000000590f72ca */ /* 0x000fe200000e0000 */
[----:B------:R-:W-:Y:S01]  /*17290*/  IMAD.MOV.U32 R89, RZ, RZ, 0x40000040 ;  /* 0x40000040ff597424 */ /* 0x000fe200078e00ff */
[----:B------:R-:W-:-:S02]  /*172a0*/  MOV R225, UR21 ;  /* 0x0000001500e17c02 */ /* 0x000fc40008000f00 */
[----:B------:R-:W-:Y:S02]  /*172b0*/  MOV R224, UR20 ;  /* 0x0000001400e07c02 */ /* 0x000fe40008000f00 */
[----:B----4-:R-:W-:Y:S02]  /*172c0*/  R2UR UR20, R92 ;  /* 0x000000005c1472ca */ /* 0x010fe400000e0000 */
[----:B------:R-:W-:Y:S02]  /*172d0*/  R2UR UR21, R93 ;  /* 0x000000005d1572ca */ /* 0x000fe400000e0000 */
[----:B------:R-:W-:Y:S02]  /*172e0*/  R2UR UR38, R88 ;  /* 0x00000000582672ca */ /* 0x000fe400000e0000 */
[----:B------:R-:W-:Y:S01]  /*172f0*/  R2UR UR39, R89 ;  /* 0x00000000592772ca */ /* 0x000fe200000e0000 */
[----:B------:R-:W-:Y:S01]  /*17300*/  UMOV UR32, UR22 ;  /* 0x0000001600207c82 */ /* 0x000fe20008000000 */
[----:B------:R-:W-:Y:S01]  /*17310*/  UMOV UR33, UR23 ;  /* 0x0000001700217c82 */ /* 0x000fe20008000000 */
[----:B------:R-:W-:-:S02]  /*17320*/  WARPGROUP.DEPBAR.LE gsb0, 0x0 ;  /* 0x00008000000079c5 */ /* 0x000fc40000010000 */
[----:B------:R-:W-:-:S06]  /*17330*/  WARPGROUP.ARRIVE ;  /* 0x00000000000079c5 */ /* 0x000fcc0000000000 */
[----:B------:R-:W-:Y:S01]  /*17340*/  HGMMA.64x16x16.F32.BF16 R88, gdesc[UR32], RZ, !UPT, gsb0 ;  /* 0x00200000205879f0 */ /* 0x000fe2000c0018ff */
[----:B------:R-:W-:Y:S01]  /*17350*/  UMOV UR40, UR20 ;  /* 0x0000001400287c82 */ /* 0x000fe20008000000 */
[----:B------:R-:W-:Y:S01]  /*17360*/  UMOV UR41, UR21 ;  /* 0x0000001500297c82 */ /* 0x000fe20008000000 */
        /* <DEDUP_REMOVED lines=16> */
[----:B------:R-:W-:Y:S01]  /*17470*/  IMAD.MOV.U32 R13, RZ, RZ, 0x40000040 ;  /* 0x40000040ff0d7424 */ /* 0x000fe200078e00ff */
[----:B------:R-:W-:Y:S02]  /*17480*/  WARPGROUP.DEPBAR.LE gsb0, 0x0 ;  /* 0x00008000000079c5 */ /* 0x000fe40000010000 */
[----:B------:R-:W-:-:S06]  /*17490*/  WARPGROUP.ARRIVE ;  /* 0x00000000000079c5 */ /* 0x000fcc0000000000 */
[----:B------:R-:W-:Y:S01]  /*174a0*/  HGMMA.64x16x16.F32.BF16 R144, gdesc[UR52], R144, gsb0 ;  /* 0x00200000349079f0 */ /* 0x000fe20008001890 */
[----:B------:R-:W-:Y:S02]  /*174b0*/  MOV R21, UR5 ;  /* 0x0000000500157c02 */ /* 0x000fe40008000f00 */
[----:B------:R-:W-:Y:S01]  /*174c0*/  R2UR UR5, R13 ;  /* 0x000000000d0572ca */ /* 0x000fe200000e0000 */
[----:B------:R-:W-:Y:S01]  /*174d0*/  UMOV UR58, UR4 ;  /* 0x00000004003a7c82 */ /* 0x000fe20008000000 */
[----:B------:R-:W-:Y:S01]  /*174e0*/  UMOV UR56, UR20 ;  /* 0x0000001400387c82 */ /* 0x000fe20008000000 */
[----:B------:R-:W-:-:S10]  /*174f0*/  UMOV UR57, UR21 ;  /* 0x0000001500397c82 */ /* 0x000fd40008000000 */
[----:B------:R-:W-:Y:S01]  /*17500*/  UMOV UR59, UR5 ;  /* 0x00000005003b7c82 */ /* 0x000fe20008000000 */
        /* <DEDUP_REMOVED lines=45> */
[----:B------:R-:W-:Y:S02]  /*177e0*/  R2UR UR4, R236 ;  /* 0x00000000ec0472ca */ /* 0x000fe400000e0000 */
        /* <DEDUP_REMOVED lines=89> */
[----:B------:R-:W-:-:S09]  /*17d80*/  UMOV UR9, UR5 ;  /* 0x0000000500097c82 */ /* 0x000fd20008000000 */
[----:B------:R-:W-:Y:S01]  /*17d90*/  MOV R8, UR10 ;  /* 0x0000000a00087c02 */ /* 0x000fe20008000f00 */
[----:B------:R-:W-:Y:S01]  /*17da0*/  UMOV UR10, UR6 ;  /* 0x00000006000a7c82 */ /* 0x000fe20008000000 */
[----:B------:R-:W-:Y:S01]  /*17db0*/  MOV R9, UR11 ;  /* 0x0000000b00097c02 */ /* 0x000fe20008000f00 */
        /* <DEDUP_REMOVED lines=107> */
[----:B------:R-:W-:Y:S02]  /*18470*/  VIADD R8, R10, 0x680 ;  /* 0x000006800a087836 */ /* 0x000fe40000000000 */
[----:B------:R-:W-:-:S03]  /*18480*/  IMAD.MOV.U32 R9, RZ, RZ, 0x40000040 ;  /* 0x40000040ff097424 */ /* 0x000fc600078e00ff */
[----:B------:R-:W-:Y:S01]  /*18490*/  R2UR UR10, R8 ;  /* 0x00000000080a72ca */ /* 0x000fe200000e0000 */
[----:B------:R-:W-:Y:S02]  /*184a0*/  WARPGROUP.DEPBAR.LE gsb0, 0x0 ;  /* 0x00008000000079c5 */ /* 0x000fe40000010000 */
[----:B------:R-:W-:-:S06]  /*184b0*/  WARPGROUP.ARRIVE ;  /* 0x00000000000079c5 */ /* 0x000fcc0000000000 */
[----:B------:R-:W-:Y:S01]  /*184c0*/  HGMMA.64x16x16.F32.BF16 R88, gdesc[UR20], R88, gsb0 ;  /* 0x00200000145879f0 */ /* 0x000fe20008001858 */
[----:B------:R-:W-:Y:S01]  /*184d0*/  R2UR UR11, R9 ;  /* 0x00000000090b72ca */ /* 0x000fe200000e0000 */
[----:B------:R-:W-:Y:S02]  /*184e0*/  VIADD R8, R10, 0x700 ;  /* 0x000007000a087836 */ /* 0x000fe40000000000 */
[----:B------:R-:W-:-:S03]  /*184f0*/  IMAD.MOV.U32 R9, RZ, RZ, 0x40000040 ;  /* 0x40000040ff097424 */ /* 0x000fc600078e00ff */
[----:B------:R-:W-:Y:S01]  /*18500*/  R2UR UR14, R8 ;  /* 0x00000000080e72ca */ /* 0x000fe200000e0000 */
[C---:B------:R-:W-:Y:S01]  /*18510*/  VIADD R8, R10.reuse, 0x780 ;  /* 0x000007800a087836 */ /* 0x040fe20000000000 */
[----:B------:R-:W-:Y:S01]  /*18520*/  R2UR UR15, R9 ;  /* 0x00000000090f72ca */ /* 0x000fe200000e0000 */
[----:B------:R-:W-:Y:S02]  /*18530*/  IMAD.MOV.U32 R9, RZ, RZ, 0x40000040 ;  /* 0x40000040ff097424 */ /* 0x000fe400078e00ff */
[----:B------:R-:W-:Y:S01]  /*18540*/  VIADD R12, R10, 0x580 ;  /* 0x000005800a0c7836 */ /* 0x000fe20000000000 */
[----:B------:R-:W-:Y:S01]  /*18550*/  R2UR UR18, R8 ;  /* 0x00000000081272ca */ /* 0x000fe200000e0000 */
[----:B------:R-:W-:Y:S01]  /*18560*/  IMAD.MOV.U32 R13, RZ, RZ, 0x40000040 ;  /* 0x40000040ff0d7424 */ /* 0x000fe200078e00ff */
[----:B------:R-:W-:Y:S01]  /*18570*/  R2UR UR19, R9 ;  /* 0x00000000091372ca */ /* 0x000fe200000e0000 */
[----:B------:R-:W-:Y:S01]  /*18580*/  VIADD R8, R10, 0x800 ;  /* 0x000008000a087836 */ /* 0x000fe20000000000 */
[----:B------:R-:W-:Y:S01]  /*18590*/  R2UR UR4, R232 ;  /* 0x00000000e80472ca */ /* 0x000fe200000e0000 */
[----:B------:R-:W-:Y:S01]  /*185a0*/  IMAD.MOV.U32 R9, RZ, RZ, 0x40000040 ;  /* 0x40000040ff097424 */ /* 0x000fe200078e00ff */
[----:B------:R-:W-:-:S02]  /*185b0*/  R2UR UR5, R233 ;  /* 0x00000000e90572ca */ /* 0x000fc400000e0000 */
[----:B------:R-:W-:Y:S02]  /*185c0*/  R2UR UR58, R12 ;  /* 0x000000000c3a72ca */ /* 0x000fe400000e0000 */
[----:B------:R-:W-:Y:S02]  /*185d0*/  R2UR UR59, R13 ;  /* 0x000000000d3b72ca */ /* 0x000fe400000e0000 */
        /* <DEDUP_REMOVED lines=8> */
[----:B------:R-:W-:Y:S01]  /*18660*/  UMOV UR56, UR4 ;  /* 0x0000000400387c82 */ /* 0x000fe20008000000 */
[----:B------:R-:W-:Y:S01]  /*18670*/  UMOV UR57, UR5 ;  /* 0x0000000500397c82 */ /* 0x000fe20008000000 */
[----:B------:R-:W-:Y:S01]  /*18680*/  R2UR UR30, R8 ;  /* 0x00000000081e72ca */ /* 0x000fe200000e0000 */
[----:B------:R-:W-:Y:S01]  /*18690*/  VIADD R8, R10, 0x980 ;  /* 0x000009800a087836 */ /* 0x000fe20000000000 */
[----:B------:R-:W-:Y:S01]  /*186a0*/  R2UR UR31, R9 ;  /* 0x00000000091f72ca */ /* 0x000fe200000e0000 */
[----:B------:R-:W-:Y:S01]  /*186b0*/  IMAD.MOV.U32 R9, RZ, RZ, 0x40000040 ;  /* 0x40000040ff097424 */ /* 0x000fe200078e00ff */
[----:B------:R-:W-:-:S02]  /*186c0*/  WARPGROUP.DEPBAR.LE gsb0, 0x0 ;  /* 0x00008000000079c5 */ /* 0x000fc40000010000 */
        /* <DEDUP_REMOVED lines=23> */
[C---:B------:R-:W-:Y:S01]  /*18840*/  VIADD R8, R10.reuse, 0x702 ;  /* 0x000007020a087836 */ /* 0x040fe20000000000 */
[----:B------:R-:W-:Y:S01]  /*18850*/  R2UR UR21, R9 ;  /* 0x00000000091572ca */ /* 0x000fe200000e0000 */
[----:B------:R-:W-:Y:S02]  /*18860*/  IMAD.MOV.U32 R9, RZ, RZ, 0x40000040 ;  /* 0x40000040ff097424 */ /* 0x000fe400078e00ff */
[----:B------:R-:W-:Y:S02]  /*18870*/  VIADD R12, R10, 0x600 ;  /* 0x000006000a0c7836 */ /* 0x000fe40000000000 */
[----:B------:R-:W-:Y:S01]  /*18880*/  IMAD.MOV.U32 R13, RZ, RZ, 0x40000040 ;  /* 0x40000040ff0d7424 */ /* 0x000fe200078e00ff */
[----:B------:R-:W-:Y:S02]  /*18890*/  R2UR UR58, R8 ;  /* 0x00000000083a72ca */ /* 0x000fe400000e0000 */
[----:B------:R-:W-:-:S02]  /*188a0*/  R2UR UR59, R9 ;  /* 0x00000000093b72ca */ /* 0x000fc400000e0000 */
[----:B------:R-:W-:Y:S02]  /*188b0*/  R2UR UR6, R12 ;  /* 0x000000000c0672ca */ /* 0x000fe400000e0000 */
[----:B------:R-:W-:Y:S01]  /*188c0*/  R2UR UR7, R13 ;  /* 0x000000000d0772ca */ /* 0x000fe200000e0000 */
[----:B------:R-:W-:Y:S01]  /*188d0*/  UMOV UR56, UR4 ;  /* 0x0000000400387c82 */ /* 0x000fe20008000000 */
[----:B------:R-:W-:Y:S01]  /*188e0*/  UMOV UR57, UR5 ;  /* 0x0000000500397c82 */ /* 0x000fe20008000000 */
[----:B------:R-:W-:Y:S02]  /*188f0*/  WARPGROUP.DEPBAR.LE gsb0, 0x0 ;  /* 0x00008000000079c5 */ /* 0x000fe40000010000 */
[----:B------:R-:W-:-:S04]  /*18900*/  WARPGROUP.ARRIVE ;  /* 0x00000000000079c5 */ /* 0x000fc80000000000 */
[----:B------:R-:W-:Y:S02]  /*18910*/  MOV R8, UR59 ;  /* 0x0000003b00087c02 */ /* 0x000fe40008000f00 */
[----:B------:R-:W-:Y:S01]  /*18920*/  MOV R9, UR58 ;  /* 0x0000003a00097c02 */ /* 0x000fe20008000f00 */
[----:B------:R-:W-:Y:S01]  /*18930*/  UMOV UR58, UR6 ;  /* 0x00000006003a7c82 */ /* 0x000fe20008000000 */
[----:B------:R-:W-:Y:S02]  /*18940*/  UMOV UR59, UR7 ;  /* 0x00000007003b7c82 */ /* 0x000fe40008000000 */
[----:B------:R-:W-:Y:S01]  /*18950*/  HGMMA.64x16x16.F32.BF16 R160, gdesc[UR56], R160, gsb0 ;  /* 0x0020000038a079f0 */ /* 0x000fe200080018a0 */
        /* <DEDUP_REMOVED lines=59> */
[----:B------:R-:W-:Y:S01]  /*18d10*/  UMOV UR56, UR36 ;  /* 0x0000002400387c82 */ /* 0x000fe20008000000 */
        /* <DEDUP_REMOVED lines=273> */
[----:B------:R-:W-:Y:S02]  /*19e30*/  R2UR UR38, R227 ;  /* 0x00000000e32672ca */ /* 0x000fe400000e0000 */
[----:B------:R-:W-:Y:S02]  /*19e40*/  R2UR UR37, R226 ;  /* 0x00000000e22572ca */ /* 0x000fe400000e0000 */
[----:B------:R-:W-:Y:S01]  /*19e50*/  R2UR UR36, R15 ;  /* 0x000000000f2472ca */ /* 0x000fe200000e0000 */
[----:B------:R-:W-:Y:S02]  /*19e60*/  WARPGROUP.DEPBAR.LE gsb0, 0x0 ;  /* 0x00008000000079c5 */ /* 0x000fe40000010000 */
[----:B------:R-:W-:-:S12]  /*19e70*/  @P2 BRA `(.L_x_7476) ;  /* 0x0000000000282947 */ /* 0x000fd80003800000 */
[----:B------:R-:W-:Y:S05]  /*19e80*/  @!P0 BRA `(.L_x_7477) ;  /* 0x0000000000048947 */ /* 0x000fea0003800000 */
[----:B------:R-:W-:Y:S01]  /*19e90*/  BPT.TRAP 0x1 ;  /* 0x000000040000795c */ /* 0x000fe20000300000 */
.L_x_7477:
[----:B------:R-:W-:Y:S01]  /*19ea0*/  SHF.L.U32 R6, R6, 0x1f, RZ ;  /* 0x0000001f06067819 */ /* 0x000fe200000006ff */
[----:B------:R-:W-:-:S04]  /*19eb0*/  IMAD R8, R7, 0x8, R2 ;  /* 0x0000000807087824 */ /* 0x000fc800078e0202 */
[----:B------:R0:W1:Y:S01]  /*19ec0*/  SYNCS.PHASECHK.TRANS64.TRYWAIT P2, [R8+URZ+0x34850], R6 ;  /* 0x03485006080075a7 */ /* 0x000062000804017f */
[----:B------:R-:W-:Y:S05]  /*19ed0*/  @!P0 BRA `(.L_x_7478) ;  /* 0x0000000000048947 */ /* 0x000fea0003800000 */
[----:B------:R-:W-:Y:S01]  /*19ee0*/  BPT.TRAP 0x1 ;  /* 0x000000040000795c */ /* 0x000fe20000300000 */
.L_x_7478:
[----:B-1----:R-:W-:Y:S05]  /*19ef0*/  @P2 BRA `(.L_x_7476) ;  /* 0x0000000000082947 */ /* 0x002fea0003800000 */
[----:B------:R-:W1:Y:S02]  /*19f00*/  SYNCS.PHASECHK.TRANS64.TRYWAIT P2, [R8+URZ+0x34850], R6 ;  /* 0x03485006080075a7 */ /* 0x000e64000804017f */
[----:B-1----:R-:W-:Y:S05]  /*19f10*/  @!P2 BRA `(.L_x_7479) ;  /* 0x000000cc004ca947 */ /* 0x002fea0003800000 */
.L_x_7476:
[----:B01----:R-:W-:Y:S01]  /*19f20*/  VIADD R6, R2, 0x400 ;  /* 0x0000040002067836 */ /* 0x003fe20000000000 */
[----:B------:R-:W-:Y:S05]  /*19f30*/  WARPSYNC.ALL ;  /* 0x0000000000007948 */ /* 0x000fea0003800000 */
[----:B------:R-:W-:Y:S01]  /*19f40*/  SHF.R.U32.HI R6, RZ, 0x4, R6 ;  /* 0x00000004ff067819 */ /* 0x000fe20000011606 */
[----:B------:R-:W-:Y:S01]  /*19f50*/  IMAD.MOV.U32 R9, RZ, RZ, 0x40000040 ;  /* 0x40000040ff097424 */ /* 0x000fe200078e00ff */
[----:B------:R-:W-:Y:S01]  /*19f60*/  WARPGROUP.ARRIVE ;  /* 0x00000000000079c5 */ /* 0x000fe20000000000 */
[----:B------:R-:W-:Y:S01]  /*19f70*/  IMAD.MOV.U32 R11, RZ, RZ, 0x40000040 ;  /* 0x40000040ff0b7424 */ /* 0x000fe200078e00ff */
[----:B------:R-:W-:Y:S01]  /*19f80*/  LOP3.LUT R6, R6, 0x3fff, RZ, 0xc0, !PT ;  /* 0x00003fff06067812 */ /* 0x000fe200078ec0ff */
[----:B------:R-:W-:Y:S01]  /*19f90*/  IMAD.MOV.U32 R21, RZ, RZ, 0x40000040 ;  /* 0x40000040ff157424 */ /* 0x000fe200078e00ff */
[----:B------:R-:W-:Y:S01]  /*19fa0*/  R2UR UR7, R9 ;  /* 0x00000000090772ca */ /* 0x000fe200000e0000 */
[----:B------:R-:W-:Y:S01]  /*19fb0*/  ULDC UR8, c[0x0][0x988] ;  /* 0x0002620000087ab9 */ /* 0x000fe20000000800 */
[----:B------:R-:W-:Y:S01]  /*19fc0*/  LOP3.LUT R6, R6, 0x5800000, RZ, 0xfc, !PT ;  /* 0x0580000006067812 */ /* 0x000fe200078efcff */
[----:B------:R-:W0:Y:S01]  /*19fd0*/  S2R R224, SR_TID.X ;  /* 0x0000000000e07919 */ /* 0x000e220000002100 */
[----:B------:R-:W-:-:S02]  /*19fe0*/  FMNMX.FTZ R15, R170, R4, !PT ;  /* 0x00000004aa0f7209 */ /* 0x000fc40007810000 */
[----:B------:R-:W-:Y:S01]  /*19ff0*/  ISETP.GT.AND P2, PT, R3, RZ, PT ;  /* 0x000000ff0300720c */ /* 0x000fe20003f44270 */
[C---:B------:R-:W-:Y:S01]  /*1a000*/  IMAD R8, R7.reuse, 0xb00, R6 ;  /* 0x00000b0007087824 */ /* 0x040fe200078e0206 */
[----:B------:R-:W-:Y:S01]  /*1a010*/  FMNMX.FTZ R6, R168, R5, !PT ;  /* 0x00000005a8067209 */ /* 0x000fe20007810000 */
[----:B------:R-:W-:Y:S01]  /*1a020*/  @!P1 IMAD R7, R7, 0x8, R2 ;  /* 0x0000000807079824 */ /* 0x000fe200078e0202 */
[----:B------:R-:W-:Y:S01]  /*1a030*/  FMNMX.FTZ R15, R171, R15, !PT ;  /* 0x0000000fab0f7209 */ /* 0x000fe20007810000 */
[C---:B------:R-:W-:Y:S01]  /*1a040*/  VIADD R10, R8.reuse, 0x80 ;  /* 0x00000080080a7836 */ /* 0x040fe20000000000 */
[C---:B------:R-:W-:Y:S01]  /*1a050*/  R2UR UR6, R8.reuse ;  /* 0x00000000080672ca */ /* 0x040fe200000e0000 */
[----:B------:R-:W-:Y:S01]  /*1a060*/  VIADD R20, R8, 0x300 ;  /* 0x0000030008147836 */ /* 0x000fe20000000000 */
[----:B------:R-:W-:Y:S01]  /*1a070*/  FMNMX.FTZ R6, R169, R6, !PT ;  /* 0x00000006a9067209 */ /* 0x000fe20007810000 */
[----:B------:R-:W-:Y:S01]  /*1a080*/  @!P1 VIADD R7, R7, 0x34860 ;  /* 0x0003486007079836 */ /* 0x000fe20000000000 */
[----:B------:R-:W-:Y:S01]  /*1a090*/  FMNMX.FTZ R15, R174, R15, !PT ;  /* 0x0000000fae0f7209 */ /* 0x000fe20007810000 */
[----:B------:R-:W-:Y:S01]  /*1a0a0*/  VIADD R3, R3, 0xffffffff ;  /* 0xffffffff03037836 */ /* 0x000fe20000000000 */
[----:B------:R-:W-:-:S04]  /*1a0b0*/  FMNMX.FTZ R6, R172, R6, !PT ;  /* 0x00000006ac067209 */ /* 0x000fc80007810000 */
[----:B------:R-:W-:-:S03]  /*1a0c0*/  FMNMX.FTZ R6, R173, R6, !PT ;  /* 0x00000006ad067209 */ /* 0x000fc60007810000 */
[----:B------:R-:W-:Y:S01]  /*1a0d0*/  HGMMA.64x128x16.F32.BF16 R24, R176, gdesc[UR4].tnspB, R24, gsb0 ;  /* 0x41e00004b0187df0 */ /* 0x000fe20008001818 */
[----:B------:R-:W-:Y:S01]  /*1a0e0*/  R2UR UR6, R10 ;  /* 0x000000000a0672ca */ /* 0x000fe200000e0000 */
[----:B------:R-:W-:Y:S01]  /*1a0f0*/  VIADD R10, R8, 0x100 ;  /* 0x00000100080a7836 */ /* 0x000fe20000000000 */
[----:B------:R-:W-:Y:S01]  /*1a100*/  R2UR UR7, R11 ;  /* 0x000000000b0772ca */ /* 0x000fe200000e0000 */
[----:B------:R-:W-:Y:S01]  /*1a110*/  IMAD.MOV.U32 R11, RZ, RZ, 0x40000040 ;  /* 0x40000040ff0b7424 */ /* 0x000fe200078e00ff */
[----:B------:R-:W-:-:S04]  /*1a120*/  FMNMX.FTZ R6, R160, R6, !PT ;  /* 0x00000006a0067209 */ /* 0x000fc80007810000 */
[----:B------:R-:W-:Y:S02]  /*1a130*/  FMNMX.FTZ R6, R161, R6, !PT ;  /* 0x00000006a1067209 */ /* 0x000fe40007810000 */
[----:B0-----:R-:W-:Y:S02]  /*1a140*/  SHF.R.U32.HI R224, RZ, 0x7, R224 ;  /* 0x00000007ffe07819 */ /* 0x001fe400000116e0 */
        /* <DEDUP_REMOVED lines=38> */
[----:B------:R-:W-:Y:S01]  /*1a3b0*/  R2UR UR6, R10 ;  /* 0x000000000a0672ca */ /* 0x000fe200000e0000 */
[----:B------:R-:W-:Y:S01]  /*1a3c0*/  VIADD R10, R8, 0x180 ;  /* 0x00000180080a7836 */ /* 0x000fe20000000000 */
[----:B------:R-:W-:Y:S01]  /*1a3d0*/  R2UR UR7, R11 ;  /* 0x000000000b0772ca */ /* 0x000fe200000e0000 */
[----:B------:R-:W-:Y:S01]  /*1a3e0*/  IMAD.MOV.U32 R11, RZ, RZ, 0x40000040 ;  /* 0x40000040ff0b7424 */ /* 0x000fe200078e00ff */
        /* <DEDUP_REMOVED lines=26> */
[----:B------:R-:W-:Y:S01]  /*1a590*/  IMAD.U32 R10, RZ, RZ, UR8 ;  /* 0x00000008ff0a7e24 */ /* 0x000fe2000f8e00ff */
[----:B------:R-:W-:-:S03]  /*1a5a0*/  R2UR UR7, R11 ;  /* 0x000000000b0772ca */ /* 0x000fc600000e0000 */
[-C--:B------:R-:W-:Y:S01]  /*1a5b0*/  FMUL.FTZ R11, R9, R10.reuse ;  /* 0x0000000a090b7220 */ /* 0x080fe20000410000 */
[----:B------:R-:W-:-:S03]  /*1a5c0*/  FMUL.FTZ R5, R5, R10 ;  /* 0x0000000a05057220 */ /* 0x000fc60000410000 */
        /* <DEDUP_REMOVED lines=28> */
[----:B------:R-:W2:Y:S08]  /*1a790*/  MUFU.EX2 R178, R178 ;  /* 0x000000b200b27308 */ /* 0x000eb00000000800 */
        /* <DEDUP_REMOVED lines=13> */
[----:B------:R-:W-:-:S03]  /*1a870*/  FFMA.FTZ R194, R140, R10, -R11 ;  /* 0x0000000a8cc27223 */ /* 0x000fc6000001080b */
[----:B------:R-:W-:Y:S01]  /*1a880*/  MUFU.EX2 R190, R190 ;  /* 0x000000be00be7308 */ /* 0x000fe20000000800 */
[----:B------:R-:W-:Y:S01]  /*1a890*/  HGMMA.64x128x16.F32.BF16 R24, R196, gdesc[UR4].tnspB, R24, gsb0 ;  /* 0x41e00004c4187df0 */ /* 0x000fe20008001818 */
[----:B------:R-:W-:Y:S02]  /*1a8a0*/  R2UR UR6, R20 ;  /* 0x00000000140672ca */ /* 0x000fe400000e0000 */
[----:B------:R-:W-:Y:S02]  /*1a8b0*/  R2UR UR7, R21 ;  /* 0x00000000150772ca */ /* 0x000fe400000e0000 */
        /* <DEDUP_REMOVED lines=15> */
[----:B------:R-:W-:Y:S01]  /*1a9b0*/  FMNMX.FTZ R21, R147, R20, !PT ;  /* 0x0000001493157209 */ /* 0x000fe20007810000 */
[----:B------:R-:W-:Y:S01]  /*1a9c0*/  VIADD R20, R8, 0x380 ;  /* 0x0000038008147836 */ /* 0x000fe20000000000 */
[----:B------:R-:W-:Y:S02]  /*1a9d0*/  MUFU.EX2 R96, R96 ;  /* 0x0000006000607308 */ /* 0x000fe40000000800 */
[----:B------:R-:W-:-:S04]  /*1a9e0*/  FMNMX.FTZ R21, R150, R21, !PT ;  /* 0x0000001596157209 */ /* 0x000fc80007810000 */
[----:B------:R-:W-:Y:S01]  /*1a9f0*/  FMNMX.FTZ R136, R151, R21, !PT ;  /* 0x0000001597887209 */ /* 0x000fe20007810000 */
[----:B------:R-:W-:Y:S01]  /*1aa00*/  IMAD.MOV.U32 R21, RZ, RZ, 0x40000040 ;  /* 0x40000040ff157424 */ /* 0x000fe200078e00ff */
[----:B------:R-:W-:Y:S02]  /*1aa10*/  MUFU.EX2 R97, R97 ;  /* 0x0000006100617308 */ /* 0x000fe40000000800 */
[----:B------:R-:W-:-:S04]  /*1aa20*/  FMNMX.FTZ R136, R138, R136, !PT ;  /* 0x000000888a887209 */ /* 0x000fc80007810000 */
[----:B------:R-:W-:Y:S02]  /*1aa30*/  FMNMX.FTZ R136, R139, R136, !PT ;  /* 0x000000888b887209 */ /* 0x000fe40007810000 */
[----:B------:R-:W-:Y:S02]  /*1aa40*/  MUFU.EX2 R100, R100 ;  /* 0x0000006400647308 */ /* 0x000fe40000000800 */
[----:B------:R-:W-:-:S06]  /*1aa50*/  FMNMX.FTZ R136, R142, R136, !PT ;  /* 0x000000888e887209 */ /* 0x000fcc0007810000 */
[----:B------:R-:W-:Y:S01]  /*1aa60*/  MUFU.EX2 R101, R101 ;  /* 0x0000006500657308 */ /* 0x000fe20000000800 */
[----:B------:R-:W-:Y:S02]  /*1aa70*/  WARPGROUP.DEPBAR.LE gsb0, 0x0 ;  /* 0x00008000000079c5 */ /* 0x000fe40000010000 */
[----:B------:R-:W-:Y:S01]  /*1aa80*/  WARPGROUP.ARRIVE ;  /* 0x00000000000079c5 */ /* 0x000fe20000000000 */
[-CC-:B------:R-:W-:Y:S01]  /*1aa90*/  FFMA.FTZ R196, R128, R10.reuse, -R11.reuse ;  /* 0x0000000a80c47223 */ /* 0x180fe2000001080b */
[-CC-:B------:R-:W-:Y:S01]  /*1aaa0*/  FFMA.FTZ R128, R129, R10.reuse, -R11.reuse ;  /* 0x0000000a81807223 */ /* 0x180fe2000001080b */
[----:B------:R-:W-:-:S03]  /*1aab0*/  FFMA.FTZ R198, R132, R10, -R11 ;  /* 0x0000000a84c67223 */ /* 0x000fc6000001080b */
[----:B------:R-:W-:Y:S01]  /*1aac0*/  HGMMA.64x128x16.F32.BF16 R24, R200, gdesc[UR4].tnspB, R24, gsb0 ;  /* 0x41e00004c8187df0 */ /* 0x000fe20008001818 */
[----:B------:R-:W-:Y:S01]  /*1aad0*/  R2UR UR6, R20 ;  /* 0x00000000140672ca */ /* 0x000fe200000e0000 */
[----:B------:R-:W-:Y:S01]  /*1aae0*/  MUFU.EX2 R196, R196 ;  /* 0x000000c400c47308 */ /* 0x000fe20000000800 */
[----:B------:R-:W-:Y:S02]  /*1aaf0*/  R2UR UR7, R21 ;  /* 0x00000000150772ca */ /* 0x000fe400000e0000 */
        /* <DEDUP_REMOVED lines=25> */
[-CC-:B------:R-:W-:Y:S01]  /*1ac90*/  FFMA.FTZ R200, R120, R10.reuse, -R11.reuse ;  /* 0x0000000a78c87223 */ /* 0x180fe2000001080b */
[----:B------:R-:W-:Y:S01]  /*1aca0*/  FMNMX.FTZ R120, R99, R129, !PT ;  /* 0x0000008163787209 */ /* 0x000fe20007810000 */
[-CC-:B------:R-:W-:Y:S01]  /*1acb0*/  FFMA.FTZ R202, R124, R10.reuse, -R11.reuse ;  /* 0x0000000a7cca7223 */ /* 0x180fe2000001080b */
[----:B------:R-:W-:Y:S02]  /*1acc0*/  FFMA.FTZ R124, R125, R10, -R11 ;  /* 0x0000000a7d7c7223 */ /* 0x000fe4000001080b */
[----:B------:R-:W-:Y:S01]  /*1acd0*/  HGMMA.64x128x16.F32.BF16 R24, R204, gdesc[UR4].tnspB, R24, gsb0 ;  /* 0x41e00004cc187df0 */ /* 0x000fe20008001818 */
[----:B------:R-:W-:Y:S01]  /*1ace0*/  FMNMX.FTZ R120, R102, R120, !PT ;  /* 0x0000007866787209 */ /* 0x000fe20007810000 */
[----:B------:R-:W-:Y:S03]  /*1acf0*/  MUFU.EX2 R200, R200 ;  /* 0x000000c800c87308 */ /* 0x000fe60000000800 */
[----:B------:R-:W-:-:S04]  /*1ad00*/  FMNMX.FTZ R125, R103, R120, !PT ;  /* 0x00000078677d7209 */ /* 0x000fc80007810000 */
[----:B------:R-:W-:Y:S01]  /*1ad10*/  FMNMX.FTZ R125, R90, R125, !PT ;  /* 0x0000007d5a7d7209 */ /* 0x000fe20007810000 */
[----:B------:R3:W-:Y:S03]  /*1ad20*/  MUFU.EX2 R120, R113 ;  /* 0x0000007100787308 */ /* 0x0007e60000000800 */
[----:B------:R-:W-:-:S05]  /*1ad30*/  FMNMX.FTZ R125, R91, R125, !PT ;  /* 0x0000007d5b7d7209 */ /* 0x000fca0007810000 */
[----:B------:R-:W-:Y:S01]  /*1ad40*/  MUFU.EX2 R202, R202 ;  /* 0x000000ca00ca7308 */ /* 0x000fe20000000800 */
[----:B---3--:R-:W-:-:S05]  /*1ad50*/  IMAD.MOV.U32 R113, RZ, RZ, 0x40000040 ;  /* 0x40000040ff717424 */ /* 0x008fca00078e00ff */
[----:B------:R-:W-:Y:S02]  /*1ad60*/  R2UR UR7, R113 ;  /* 0x00000000710772ca */ /* 0x000fe400000e0000 */
[----:B------:R-:W-:Y:S01]  /*1ad70*/  FMNMX.FTZ R113, R94, R125, !PT ;  /* 0x0000007d5e717209 */ /* 0x000fe20007810000 */
[----:B------:R-:W-:Y:S03]  /*1ad80*/  MUFU.EX2 R124, R124 ;  /* 0x0000007c007c7308 */ /* 0x000fe60000000800 */
[----:B------:R-:W-:Y:S01]  /*1ad90*/  FMNMX.FTZ R113, R95, R113, !PT ;  /* 0x000000715f717209 */ /* 0x000fe20007810000 */
[----:B------:R-:W-:Y:S02]  /*1ada0*/  WARPGROUP.DEPBAR.LE gsb0, 0x0 ;  /* 0x00008000000079c5 */ /* 0x000fe40000010000 */
[-CC-:B------:R-:W-:Y:S01]  /*1adb0*/  FFMA.FTZ R204, R112, R10.reuse, -R11.reuse ;  /* 0x0000000a70cc7223 */ /* 0x180fe2000001080b */
[----:B------:R-:W-:Y:S01]  /*1adc0*/  VIADD R112, R8, 0x400 ;  /* 0x0000040008707836 */ /* 0x000fe20000000000 */
[----:B------:R-:W-:Y:S01]  /*1add0*/  WARPGROUP.ARRIVE ;  /* 0x00000000000079c5 */ /* 0x000fe20000000000 */
[----:B------:R-:W-:-:S02]  /*1ade0*/  FFMA.FTZ R206, R116, R10, -R11 ;  /* 0x0000000a74ce7223 */ /* 0x000fc4000001080b */
[----:B------:R-:W3:Y:S01]  /*1adf0*/  SHFL.BFLY PT, R116, R113, 0x2, 0x1f ;  /* 0x0c401f0071747f89 */ /* 0x000ee200000e0000 */
[----:B------:R-:W-:Y:S01]  /*1ae00*/  R2UR UR6, R112 ;  /* 0x00000000700672ca */ /* 0x000fe200000e0000 */
[----:B------:R-:W-:Y:S01]  /*1ae10*/  FFMA.FTZ R112, R117, R10, -R11 ;  /* 0x0000000a75707223 */ /* 0x000fe2000001080b */
[----:B------:R-:W-:Y:S08]  /*1ae20*/  MUFU.EX2 R204, R204 ;  /* 0x000000cc00cc7308 */ /* 0x000ff00000000800 */
[----:B------:R-:W-:Y:S03]  /*1ae30*/  MUFU.EX2 R206, R206 ;  /* 0x000000ce00ce7308 */ /* 0x000fe60000000800 */
[----:B------:R-:W-:Y:S05]  /*1ae40*/  HGMMA.64x128x16.F32.BF16 R24, R208, gdesc[UR4].tnspB, R24, gsb0 ;  /* 0x41e00004d0187df0 */ /* 0x000fea0008001818 */
[----:B------:R-:W-:Y:S01]  /*1ae50*/  MUFU.EX2 R112, R112 ;  /* 0x0000007000707308 */ /* 0x000fe20000000800 */
[----:B---3--:R-:W-:-:S05]  /*1ae60*/  FMNMX.FTZ R113, R113, R116, !PT ;  /* 0x0000007471717209 */ /* 0x008fca0007810000 */
[----:B------:R-:W3:Y:S01]  /*1ae70*/  SHFL.BFLY PT, R116, R113, 0x1, 0x1f ;  /* 0x0c201f0071747f89 */ /* 0x000ee200000e0000 */
[----:B------:R-:W-:Y:S02]  /*1ae80*/  WARPGROUP.DEPBAR.LE gsb0, 0x0 ;  /* 0x00008000000079c5 */ /* 0x000fe40000010000 */
[-CC-:B------:R-:W-:Y:S01]  /*1ae90*/  FFMA.FTZ R210, R108, R10.reuse, -R11.reuse ;  /* 0x0000000a6cd27223 */ /* 0x180fe2000001080b */
[-CC-:B------:R-:W-:Y:S01]  /*1aea0*/  FFMA.FTZ R108, R88, R10.reuse, -R11.reuse ;  /* 0x0000000a586c7223 */ /* 0x180fe2000001080b */
[-CC-:B------:R-:W-:Y:S01]  /*1aeb0*/  FFMA.FTZ R88, R92, R10.reuse, -R11.reuse ;  /* 0x0000000a5c587223 */ /* 0x180fe2000001080b */
[--C-:B------:R-:W-:Y:S01]  /*1aec0*/  FFMA.FTZ R208, R104, R10, -R11.reuse ;  /* 0x0000000a68d07223 */ /* 0x100fe2000001080b */
[----:B---3--:R-:W-:Y:S01]  /*1aed0*/  FMNMX.FTZ R92, R113, R116, !PT ;  /* 0x00000074715c7209 */ /* 0x008fe20007810000 */
[-CC-:B------:R-:W-:Y:S01]  /*1aee0*/  FFMA.FTZ R104, R105, R10.reuse, -R11.reuse ;  /* 0x0000000a69687223 */ /* 0x180fe2000001080b */
[-CC-:B------:R-:W-:Y:S01]  /*1aef0*/  FFMA.FTZ R105, R109, R10.reuse, -R11.reuse ;  /* 0x0000000a6d697223 */ /* 0x180fe2000001080b */
[-CC-:B------:R-:W-:Y:S01]  /*1af00*/  FFMA.FTZ R109, R89, R10.reuse, -R11.reuse ;  /* 0x0000000a596d7223 */ /* 0x180fe2000001080b */
[----:B------:R3:W-:Y:S01]  /*1af10*/  MUFU.EX2 R113, R88 ;  /* 0x0000005800717308 */ /* 0x0007e20000000800 */
[-C--:B------:R-:W-:Y:S01]  /*1af20*/  FFMA.FTZ R11, R93, R10.reuse, -R11 ;  /* 0x0000000a5d0b7223 */ /* 0x080fe2000001080b */
[----:B------:R-:W-:Y:S01]  /*1af30*/  IMAD.MOV.U32 R89, RZ, RZ, 0x40000040 ;  /* 0x40000040ff597424 */ /* 0x000fe200078e00ff */
[----:B------:R-:W-:Y:S01]  /*1af40*/  WARPGROUP.ARRIVE ;  /* 0x00000000000079c5 */ /* 0x000fe20000000000 */
[----:B------:R-:W-:-:S03]  /*1af50*/  FMUL.FTZ R93, R92, R10 ;  /* 0x0000000a5c5d7220 */ /* 0x000fc60000410000 */
[----:B------:R-:W-:Y:S01]  /*1af60*/  R2UR UR7, R89 ;  /* 0x00000000590772ca */ /* 0x000fe200000e0000 */
[----:B------:R-:W-:Y:S02]  /*1af70*/  IMAD.MOV.U32 R89, RZ, RZ, 0x40000040 ;  /* 0x40000040ff597424 */ /* 0x000fe400078e00ff */
[----:B---3--:R-:W-:Y:S01]  /*1af80*/  FADD.FTZ R88, -R92, R4 ;  /* 0x000000045c587221 */ /* 0x008fe20000010100 */
        /* <DEDUP_REMOVED lines=9> */
[----:B------:R-:W-:Y:S01]  /*1b020*/  MUFU.EX2 R177, R177 ;  /* 0x000000b100b17308 */ /* 0x000fe20000000800 */
[----:B---3--:R-:W-:Y:S01]  /*1b030*/  FMUL.FTZ R11, R88, R10 ;  /* 0x0000000a580b7220 */ /* 0x008fe20000410000 */
[----:B------:R-:W-:-:S02]  /*1b040*/  VIADD R88, R8, 0x480 ;  /* 0x0000048008587836 */ /* 0x000fc40000000000 */
[-CC-:B------:R-:W-:Y:S01]  /*1b050*/  FFMA.FTZ R141, R167, R10.reuse, -R93.reuse ;  /* 0x0000000aa78d7223 */ /* 0x180fe2000001085d */
[-CC-:B------:R-:W-:Y:S01]  /*1b060*/  FFMA.FTZ R201, R122, R10.reuse, -R93.reuse ;  /* 0x0000000a7ac97223 */ /* 0x180fe2000001085d */
[-CC-:B------:R-:W-:Y:S01]  /*1b070*/  FFMA.FTZ R197, R130, R10.reuse, -R93.reuse ;  /* 0x0000000a82c57223 */ /* 0x180fe2000001085d */
[-CC-:B------:R-:W-:Y:S01]  /*1b080*/  FFMA.FTZ R185, R154, R10.reuse, -R93.reuse ;  /* 0x0000000a9ab97223 */ /* 0x180fe2000001085d */
[----:B------:R-:W-:Y:S01]  /*1b090*/  R2UR UR6, R88 ;  /* 0x00000000580672ca */ /* 0x000fe200000e0000 */
[----:B------:R-:W-:Y:S01]  /*1b0a0*/  VIADD R88, R8, 0x500 ;  /* 0x0000050008587836 */ /* 0x000fe20000000000 */
[----:B------:R-:W3:Y:S01]  /*1b0b0*/  MUFU.EX2 R11, R11 ;  /* 0x0000000b000b7308 */ /* 0x000ee20000000800 */
[--C-:B------:R-:W-:Y:S01]  /*1b0c0*/  FFMA.FTZ R8, R131, R10, -R93.reuse ;  /* 0x0000000a83087223 */ /* 0x100fe2000001085d */
[----:B0-----:R-:W-:Y:S01]  /*1b0d0*/  FFMA.FTZ R131, R5, R14, R176 ;  /* 0x0000000e05837223 */ /* 0x001fe200000100b0 */
[-CC-:B------:R-:W-:Y:S01]  /*1b0e0*/  FFMA.FTZ R129, R155, R10.reuse, -R93.reuse ;  /* 0x0000000a9b817223 */ /* 0x180fe2000001085d */
[-CC-:B------:R-:W-:Y:S01]  /*1b0f0*/  FFMA.FTZ R187, R158, R10.reuse, -R93.reuse ;  /* 0x0000000a9ebb7223 */ /* 0x180fe2000001085d */
[-C--:B------:R-:W-:Y:S01]  /*1b100*/  FFMA.FTZ R132, R159, R10.reuse, -R93 ;  /* 0x0000000a9f847223 */ /* 0x080fe2000001085d */
[----:B-1----:R-:W-:Y:S01]  /*1b110*/  FADD.FTZ R131, R6, R131 ;  /* 0x0000008306837221 */ /* 0x002fe20000010000 */
[-CC-:B------:R-:W-:Y:S01]  /*1b120*/  FFMA.FTZ R189, R146, R10.reuse, -R93.reuse ;  /* 0x0000000a92bd7223 */ /* 0x180fe2000001085d */
[----:B------:R-:W0:Y:S01]  /*1b130*/  MUFU.EX2 R116, R116 ;  /* 0x0000007400747308 */ /* 0x000e220000000800 */
[-C--:B------:R-:W-:Y:S01]  /*1b140*/  FFMA.FTZ R140, R147, R10.reuse, -R93 ;  /* 0x0000000a938c7223 */ /* 0x080fe2000001085d */
[----:B--2---:R-:W-:Y:S01]  /*1b150*/  FADD.FTZ R122, R178, R131 ;  /* 0x00000083b27a7221 */ /* 0x004fe20000010000 */
[----:B------:R-:W-:Y:S01]  /*1b160*/  HGMMA.64x128x16.F32.BF16 R24, R212, gdesc[UR4].tnspB, R24, gsb0 ;  /* 0x41e00004d4187df0 */ /* 0x000fe20008001818 */
[----:B------:R-:W-:Y:S01]  /*1b170*/  R2UR UR6, R88 ;  /* 0x00000000580672ca */ /* 0x000fe200000e0000 */
[----:B------:R-:W-:Y:S01]  /*1b180*/  @!P1 IMAD R88, R222, 0x8, R2 ;  /* 0x00000008de589824 */ /* 0x000fe200078e0202 */
[----:B------:R-:W-:Y:S01]  /*1b190*/  R2UR UR7, R89 ;  /* 0x00000000590772ca */ /* 0x000fe200000e0000 */
[----:B------:R-:W-:Y:S01]  /*1b1a0*/  FFMA.FTZ R191, R150, R10, -R93 ;  /* 0x0000000a96bf7223 */ /* 0x000fe2000001085d */
[----:B------:R-:W1:Y:S01]  /*1b1b0*/  MUFU.EX2 R179, R179 ;  /* 0x000000b300b37308 */ /* 0x000e620000000800 */
[----:B---3--:R-:W-:Y:S01]  /*1b1c0*/  FFMA.FTZ R139, R11, R0, R177 ;  /* 0x000000000b8b7223 */ /* 0x008fe200000100b1 */
[----:B------:R-:W-:Y:S01]  /*1b1d0*/  @!P1 VIADD R88, R88, 0x34840 ;  /* 0x0003484058589836 */ /* 0x000fe20000000000 */
[----:B------:R-:W-:Y:S01]  /*1b1e0*/  IADD3 R89, -R224, 0xb, RZ ;  /* 0x0000000be0597810 */ /* 0x000fe20007ffe1ff */
[-CC-:B------:R-:W-:Y:S01]  /*1b1f0*/  FFMA.FTZ R133, R151, R10.reuse, -R93.reuse ;  /* 0x0000000a97857223 */ /* 0x180fe2000001085d */
[-CC-:B------:R-:W-:Y:S01]  /*1b200*/  FFMA.FTZ R209, R106, R10.reuse, -R93.reuse ;  /* 0x0000000a6ad17223 */ /* 0x180fe2000001085d */
[-C--:B------:R-:W-:Y:S01]  /*1b210*/  FFMA.FTZ R193, R138, R10.reuse, -R93 ;  /* 0x0000000a8ac17223 */ /* 0x080fe2000001085d */
[----:B------:R-:W-:Y:S01]  /*1b220*/  @!P1 PRMT R130, RZ, 0x654, R88 ;  /* 0x00000654ff829816 */ /* 0x000fe20000000058 */
[----:B------:R-:W2:Y:S01]  /*1b230*/  MUFU.EX2 R117, R117 ;  /* 0x0000007500757308 */ /* 0x000ea20000000800 */
[----:B0-----:R-:W-:Y:S01]  /*1b240*/  FADD.FTZ R14, R116, R139 ;  /* 0x0000008b740e7221 */ /* 0x001fe20000010000 */
[-CC-:B------:R-:W-:Y:S01]  /*1b250*/  FFMA.FTZ R195, R142, R10.reuse, -R93.reuse ;  /* 0x0000000a8ec37223 */ /* 0x180fe2000001085d */
[-CC-:B------:R-:W-:Y:S01]  /*1b260*/  FFMA.FTZ R138, R143, R10.reuse, -R93.reuse ;  /* 0x0000000a8f8a7223 */ /* 0x180fe2000001085d */
[-CC-:B------:R-:W-:Y:S01]  /*1b270*/  FFMA.FTZ R211, R110, R10.reuse, -R93.reuse ;  /* 0x0000000a6ed37223 */ /* 0x180fe2000001085d */
[-CC-:B------:R-:W-:Y:S01]  /*1b280*/  FFMA.FTZ R199, R134, R10.reuse, -R93.reuse ;  /* 0x0000000a86c77223 */ /* 0x180fe2000001085d */
[--C-:B------:R-:W-:Y:S01]  /*1b290*/  FFMA.FTZ R135, R135, R10, -R93.reuse ;  /* 0x0000000a87877223 */ /* 0x100fe2000001085d */
[----:B------:R-:W-:Y:S01]  /*1b2a0*/  F2FP.BF16.F32.PACK_AB R178, R13, R178 ;  /* 0x000000b20db2723e */ /* 0x000fe200000010ff */
[----:B------:R-:W0:Y:S01]  /*1b2b0*/  MUFU.EX2 R181, R181 ;  /* 0x000000b500b57308 */ /* 0x000e220000000800 */
[----:B-1----:R-:W-:Y:S01]  /*1b2c0*/  FADD.FTZ R14, R179, R14 ;  /* 0x0000000eb30e7221 */ /* 0x002fe20000010000 */
[-CC-:B------:R-:W-:Y:S01]  /*1b2d0*/  FFMA.FTZ R0, R123, R10.reuse, -R93.reuse ;  /* 0x0000000a7b007223 */ /* 0x180fe2000001085d */
[-CC-:B------:R-:W-:Y:S01]  /*1b2e0*/  FFMA.FTZ R203, R126, R10.reuse, -R93.reuse ;  /* 0x0000000a7ecb7223 */ /* 0x180fe2000001085d */
[-CC-:B------:R-:W-:Y:S01]  /*1b2f0*/  FFMA.FTZ R205, R114, R10.reuse, -R93.reuse ;  /* 0x0000000a72cd7223 */ /* 0x180fe2000001085d */
[-CC-:B------:R-:W-:Y:S01]  /*1b300*/  FFMA.FTZ R207, R118, R10.reuse, -R93.reuse ;  /* 0x0000000a76cf7223 */ /* 0x180fe2000001085d */
[--C-:B------:R-:W-:Y:S01]  /*1b310*/  FFMA.FTZ R107, R107, R10, -R93.reuse ;  /* 0x0000000a6b6b7223 */ /* 0x100fe2000001085d */
[----:B------:R-:W-:Y:S01]  /*1b320*/  F2FP.BF16.F32.PACK_AB R176, R6, R176 ;  /* 0x000000b006b0723e */ /* 0x000fe200000010ff */
        /* <DEDUP_REMOVED lines=11> */
[----:B------:R-:W-:Y:S01]  /*1b3e0*/  FFMA.FTZ R94, R94, R10, -R93 ;  /* 0x0000000a5e5e7223 */ /* 0x000fe2000001085d */
[----:B------:R-:W-:-:S02]  /*1b3f0*/  F2FP.BF16.F32.PACK_AB R177, R116, R177 ;  /* 0x000000b174b1723e */ /* 0x000fc400000010ff */
[----:B------:R-:W-:Y:S02]  /*1b400*/  F2FP.BF16.F32.PACK_AB R179, R117, R179 ;  /* 0x000000b375b3723e */ /* 0x000fe400000010ff */
[----:B------:R-:W0:Y:S01]  /*1b410*/  MUFU.EX2 R141, R141 ;  /* 0x0000008d008d7308 */ /* 0x000e220000000800 */
[----:B-1----:R-:W-:-:S07]  /*1b420*/  F2FP.BF16.F32.PACK_AB R181, R125, R181 ;  /* 0x000000b57db5723e */ /* 0x002fce00000010ff */
        /* <DEDUP_REMOVED lines=9> */
[----:B------:R-:W5:Y:S08]  /*1b4c0*/  MUFU.EX2 R137, R137 ;  /* 0x0000008900897308 */ /* 0x000f700000000800 */
[----:B------:R-:W5:Y:S08]  /*1b4d0*/  MUFU.EX2 R195, R195 ;  /* 0x000000c300c37308 */ /* 0x000f700000000800 */
[----:B------:R-:W5:Y:S01]  /*1b4e0*/  MUFU.EX2 R138, R138 ;  /* 0x0000008a008a7308 */ /* 0x000f620000000800 */
[----:B------:R-:W-:-:S02]  /*1b4f0*/  WARPGROUP.DEPBAR.LE gsb0, 0x0 ;  /* 0x00008000000079c5 */ /* 0x000fc40000010000 */
[----:B------:R-:W-:Y:S01]  /*1b500*/  WARPGROUP.ARRIVE ;  /* 0x00000000000079c5 */ /* 0x000fe20000000000 */
[----:B------:R-:W-:Y:S02]  /*1b510*/  F2FP.BF16.F32.PACK_AB R212, R97, R96 ;  /* 0x0000006061d4723e */ /* 0x000fe400000010ff */
[----:B------:R-:W-:Y:S02]  /*1b520*/  F2FP.BF16.F32.PACK_AB R214, R101, R100 ;  /* 0x0000006465d6723e */ /* 0x000fe400000010ff */
[----:B------:R-:W5:Y:S01]  /*1b530*/  MUFU.EX2 R197, R197 ;  /* 0x000000c500c57308 */ /* 0x000f620000000800 */
[----:B------:R-:W-:Y:S07]  /*1b540*/  HGMMA.64x128x16.F32.BF16 R24, R216, gdesc[UR4].tnspB, R24, gsb0 ;  /* 0x41e00004d8187df0 */ /* 0x000fee0008001818 */
        /* <DEDUP_REMOVED lines=18> */
[----:B------:R2:W-:Y:S06]  /*1b670*/  BAR.ARV R89, 0x100 ;  /* 0x000400590000751d */ /* 0x0005ec0000002000 */
[----:B------:R-:W-:Y:S01]  /*1b680*/  @!P1 SYNCS.ARRIVE.TRANS64.RED.A1T0 RZ, [R130+URZ], RZ ;  /* 0x000000ff82ff99a7 */ /* 0x000fe2000810043f */
[----:B------:R-:W-:Y:S01]  /*1b690*/  MUFU.EX2 R99, R99 ;  /* 0x0000006300637308 */ /* 0x000fe20000000800 */
[----:B--2---:R-:W-:Y:S01]  /*1b6a0*/  @!P1 PRMT R89, RZ, 0x654, R7 ;  /* 0x00000654ff599816 */ /* 0x004fe20000000007 */
[----:B------:R-:W-:Y:S01]  /*1b6b0*/  FADD.FTZ R7, R13, R122 ;  /* 0x0000007a0d077221 */ /* 0x000fe20000010000 */
[----:B------:R-:W-:Y:S01]  /*1b6c0*/  FADD.FTZ R122, R125, R14 ;  /* 0x0000000e7d7a7221 */ /* 0x000fe20000010000 */
[----:B------:R-:W-:Y:S01]  /*1b6d0*/  FFMA.FTZ R14, R115, R10, -R93 ;  /* 0x0000000a730e7223 */ /* 0x000fe2000001085d */
[----:B------:R-:W-:Y:S01]  /*1b6e0*/  F2FP.BF16.F32.PACK_AB R218, R4, R113 ;  /* 0x0000007104da723e */ /* 0x000fe200000010ff */
[-C--:B------:R-:W-:Y:S01]  /*1b6f0*/  FMUL.FTZ R24, R24, R5.reuse ;  /* 0x0000000518187220 */ /* 0x080fe20000410000 */
[----:B------:R2:W-:Y:S01]  /*1b700*/  @!P1 SYNCS.ARRIVE.TRANS64.RED.A1T0 RZ, [R89+URZ], RZ ;  /* 0x000000ff59ff99a7 */ /* 0x0005e2000810043f */
[----:B------:R-:W-:Y:S01]  /*1b710*/  FADD.FTZ R122, R183, R122 ;  /* 0x0000007ab77a7221 */ /* 0x000fe20000010000 */
[----:B------:R-:W-:Y:S01]  /*1b720*/  MUFU.EX2 R102, R102 ;  /* 0x0000006600667308 */ /* 0x000fe20000000800 */
[-C--:B------:R-:W-:Y:S01]  /*1b730*/  FMUL.FTZ R25, R25, R5.reuse ;  /* 0x0000000519197220 */ /* 0x080fe20000410000 */
[-C--:B------:R-:W-:Y:S01]  /*1b740*/  FMUL.FTZ R28, R28, R5.reuse ;  /* 0x000000051c1c7220 */ /* 0x080fe20000410000 */
[----:B0-----:R-:W-:Y:S01]  /*1b750*/  FADD.FTZ R122, R141, R122 ;  /* 0x0000007a8d7a7221 */ /* 0x001fe20000010000 */
[-C--:B------:R-:W-:Y:S01]  /*1b760*/  FMUL.FTZ R29, R29, R5.reuse ;  /* 0x000000051d1d7220 */ /* 0x080fe20000410000 */
[-C--:B------:R-:W-:Y:S01]  /*1b770*/  FMUL.FTZ R32, R32, R5.reuse ;  /* 0x0000000520207220 */ /* 0x080fe20000410000 */
[----:B--2---:R-:W-:Y:S01]  /*1b780*/  FADD.FTZ R89, R180, R7 ;  /* 0x00000007b4597221 */ /* 0x004fe20000010000 */
[----:B-1----:R-:W-:Y:S01]  /*1b790*/  FADD.FTZ R122, R185, R122 ;  /* 0x0000007ab97a7221 */ /* 0x002fe20000010000 */
[C---:B------:R-:W-:Y:S01]  /*1b7a0*/  F2FP.BF16.F32.PACK_AB R180, R12.reuse, R180 ;  /* 0x000000b40cb4723e */ /* 0x040fe200000010ff */
[-C--:B------:R-:W-:Y:S01]  /*1b7b0*/  FFMA.FTZ R7, R127, R10.reuse, -R93 ;  /* 0x0000000a7f077223 */ /* 0x080fe2000001085d */
[----:B------:R-:W-:Y:S01]  /*1b7c0*/  FADD.FTZ R89, R12, R89 ;  /* 0x000000590c597221 */ /* 0x000fe20000010000 */
[----:B---3--:R-:W-:Y:S01]  /*1b7d0*/  FADD.FTZ R122, R129, R122 ;  /* 0x0000007a817a7221 */ /* 0x008fe20000010000 */
[----:B------:R-:W-:Y:S01]  /*1b7e0*/  MUFU.EX2 R14, R14 ;  /* 0x0000000e000e7308 */ /* 0x000fe20000000800 */
[-C--:B------:R-:W-:Y:S01]  /*1b7f0*/  FMUL.FTZ R33, R33, R5.reuse ;  /* 0x0000000521217220 */ /* 0x080fe20000410000 */
[----:B------:R-:W-:Y:S01]  /*1b800*/  FADD.FTZ R89, R182, R89 ;  /* 0x00000059b6597221 */ /* 0x000fe20000010000 */
[-C--:B------:R-:W-:Y:S01]  /*1b810*/  FMUL.FTZ R36, R36, R5.reuse ;  /* 0x0000000524247220 */ /* 0x080fe20000410000 */
[-C--:B------:R-:W-:Y:S01]  /*1b820*/  FMUL.FTZ R37, R37, R5.reuse ;  /* 0x0000000525257220 */ /* 0x080fe20000410000 */
[-C--:B------:R-:W-:Y:S01]  /*1b830*/  FMUL.FTZ R40, R40, R5.reuse ;  /* 0x0000000528287220 */ /* 0x080fe20000410000 */
[----:B------:R-:W-:Y:S01]  /*1b840*/  FADD.FTZ R115, R160, R89 ;  /* 0x00000059a0737221 */ /* 0x000fe20000010000 */
[-CC-:B------:R-:W-:Y:S01]  /*1b850*/  FFMA.FTZ R89, R119, R10.reuse, -R93.reuse ;  /* 0x0000000a77597223 */ /* 0x180fe2000001085d */
[----:B------:R-:W0:Y:S01]  /*1b860*/  MUFU.EX2 R7, R7 ;  /* 0x0000000700077308 */ /* 0x000e220000000800 */
[----:B------:R-:W-:Y:S01]  /*1b870*/  FFMA.FTZ R93, R95, R10, -R93 ;  /* 0x0000000a5f5d7223 */ /* 0x000fe2000001085d */
[----:B------:R-:W-:Y:S01]  /*1b880*/  FADD.FTZ R115, R184, R115 ;  /* 0x00000073b8737221 */ /* 0x000fe20000010000 */
[-C--:B------:R-:W-:Y:S01]  /*1b890*/  FMUL.FTZ R41, R41, R5.reuse ;  /* 0x0000000529297220 */ /* 0x080fe20000410000 */
[-C--:B------:R-:W-:Y:S01]  /*1b8a0*/  FMUL.FTZ R44, R44, R5.reuse ;  /* 0x000000052c2c7220 */ /* 0x080fe20000410000 */
[-C--:B------:R-:W-:Y:S01]  /*1b8b0*/  FMUL.FTZ R45, R45, R5.reuse ;  /* 0x000000052d2d7220 */ /* 0x080fe20000410000 */
[----:B------:R-:W-:Y:S01]  /*1b8c0*/  FADD.FTZ R115, R152, R115 ;  /* 0x0000007398737221 */ /* 0x000fe20000010000 */
[-C--:B------:R-:W-:Y:S01]  /*1b8d0*/  FMUL.FTZ R48, R48, R5.reuse ;  /* 0x0000000530307220 */ /* 0x080fe20000410000 */
[----:B------:R-:W1:Y:S01]  /*1b8e0*/  MUFU.EX2 R89, R89 ;  /* 0x0000005900597308 */ /* 0x000e620000000800 */
[-C--:B------:R-:W-:Y:S01]  /*1b8f0*/  FMUL.FTZ R49, R49, R5.reuse ;  /* 0x0000000531317220 */ /* 0x080fe20000410000 */
[----:B------:R-:W-:Y:S01]  /*1b900*/  FADD.FTZ R106, R186, R115 ;  /* 0x00000073ba6a7221 */ /* 0x000fe20000010000 */
[----:B----4-:R-:W-:Y:S01]  /*1b910*/  FADD.FTZ R115, R187, R122 ;  /* 0x0000007abb737221 */ /* 0x010fe20000010000 */
[C---:B------:R-:W-:Y:S01]  /*1b920*/  F2FP.BF16.F32.PACK_AB R186, R15.reuse, R186 ;  /* 0x000000ba0fba723e */ /* 0x040fe200000010ff */
[-C--:B------:R-:W-:Y:S01]  /*1b930*/  FMUL.FTZ R52, R52, R5.reuse ;  /* 0x0000000534347220 */ /* 0x080fe20000410000 */
[----:B------:R-:W-:Y:S01]  /*1b940*/  FADD.FTZ R119, R15, R106 ;  /* 0x0000006a0f777221 */ /* 0x000fe20000010000 */
[----:B-----5:R-:W-:Y:S01]  /*1b950*/  FADD.FTZ R106, R132, R115 ;  /* 0x00000073846a7221 */ /* 0x020fe20000010000 */
[----:B------:R-:W2:Y:S01]  /*1b960*/  MUFU.EX2 R103, R103 ;  /* 0x0000006700677308 */ /* 0x000ea20000000800 */
[-C--:B------:R-:W-:Y:S01]  /*1b970*/  FMUL.FTZ R53, R53, R5.reuse ;  /* 0x0000000535357220 */ /* 0x080fe20000410000 */
[----:B------:R-:W-:Y:S01]  /*1b980*/  FADD.FTZ R119, R188, R119 ;  /* 0x00000077bc777221 */ /* 0x000fe20000010000 */
[----:B------:R-:W-:Y:S01]  /*1b990*/  FADD.FTZ R115, R189, R106 ;  /* 0x0000006abd737221 */ /* 0x000fe20000010000 */
[-C--:B------:R-:W-:Y:S01]  /*1b9a0*/  FMUL.FTZ R56, R56, R5.reuse ;  /* 0x0000000538387220 */ /* 0x080fe20000410000 */
[-C--:B------:R-:W-:Y:S01]  /*1b9b0*/  FMUL.FTZ R57, R57, R5.reuse ;  /* 0x0000000539397220 */ /* 0x080fe20000410000 */
[----:B------:R-:W-:Y:S01]  /*1b9c0*/  FADD.FTZ R119, R144, R119 ;  /* 0x0000007790777221 */ /* 0x000fe20000010000 */
[----:B------:R-:W-:Y:S01]  /*1b9d0*/  FADD.FTZ R106, R140, R115 ;  /* 0x000000738c6a7221 */ /* 0x000fe20000010000 */
[----:B------:R-:W3:Y:S01]  /*1b9e0*/  MUFU.EX2 R108, R108 ;  /* 0x0000006c006c7308 */ /* 0x000ee20000000800 */
[-C--:B------:R-:W-:Y:S01]  /*1b9f0*/  FMUL.FTZ R60, R60, R5.reuse ;  /* 0x000000053c3c7220 */ /* 0x080fe20000410000 */
[----:B------:R-:W-:Y:S01]  /*1ba00*/  FADD.FTZ R110, R190, R119 ;  /* 0x00000077be6e7221 */ /* 0x000fe20000010000 */
[----:B------:R-:W-:Y:S01]  /*1ba10*/  FADD.FTZ R106, R191, R106 ;  /* 0x0000006abf6a7221 */ /* 0x000fe20000010000 */
[-C--:B------:R-:W-:Y:S01]  /*1ba20*/  FMUL.FTZ R61, R61, R5.reuse ;  /* 0x000000053d3d7220 */ /* 0x080fe20000410000 */
[-C--:B------:R-:W-:Y:S01]  /*1ba30*/  FMUL.FTZ R64, R64, R5.reuse ;  /* 0x0000000540407220 */ /* 0x080fe20000410000 */
[----:B------:R-:W-:Y:S01]  /*1ba40*/  FADD.FTZ R115, R145, R110 ;  /* 0x0000006e91737221 */ /* 0x000fe20000010000 */
[----:B------:R-:W-:Y:S01]  /*1ba50*/  FADD.FTZ R106, R133, R106 ;  /* 0x0000006a856a7221 */ /* 0x000fe20000010000 */
[----:B------:R-:W4:Y:S01]  /*1ba60*/  MUFU.EX2 R90, R90 ;  /* 0x0000005a005a7308 */ /* 0x000f220000000800 */
[-C--:B------:R-:W-:Y:S01]  /*1ba70*/  FMUL.FTZ R65, R65, R5.reuse ;  /* 0x0000000541417220 */ /* 0x080fe20000410000 */
[----:B------:R-:W-:Y:S01]  /*1ba80*/  FADD.FTZ R115, R192, R115 ;  /* 0x00000073c0737221 */ /* 0x000fe20000010000 */
[----:B------:R-:W-:Y:S01]  /*1ba90*/  FADD.FTZ R106, R193, R106 ;  /* 0x0000006ac16a7221 */ /* 0x000fe20000010000 */
[-C--:B------:R-:W-:Y:S01]  /*1baa0*/  FMUL.FTZ R68, R68, R5.reuse ;  /* 0x0000000544447220 */ /* 0x080fe20000410000 */
[-C--:B------:R-:W-:Y:S01]  /*1bab0*/  FMUL.FTZ R69, R69, R5.reuse ;  /* 0x0000000545457220 */ /* 0x080fe20000410000 */
[----:B------:R-:W-:Y:S01]  /*1bac0*/  FADD.FTZ R115, R20, R115 ;  /* 0x0000007314737221 */ /* 0x000fe20000010000 */
[----:B------:R-:W-:Y:S01]  /*1bad0*/  FADD.FTZ R106, R137, R106 ;  /* 0x0000006a896a7221 */ /* 0x000fe20000010000 */
[----:B------:R-:W5:Y:S01]  /*1bae0*/  MUFU.EX2 R109, R109 ;  /* 0x0000006d006d7308 */ /* 0x000f620000000800 */
        /* <DEDUP_REMOVED lines=8> */
[----:B------:R-:W-:Y:S01]  /*1bb70*/  FMUL.FTZ R77, R77, R5 ;  /* 0x000000054d4d7220 */ /* 0x000fe20000410000 */
[----:B------:R-:W-:Y:S01]  /*1bb80*/  FADD.FTZ R115, R196, R115 ;  /* 0x00000073c4737221 */ /* 0x000fe20000010000 */
[----:B------:R-:W-:Y:S01]  /*1bb90*/  FADD.FTZ R13, R197, R12 ;  /* 0x0000000cc50d7221 */ /* 0x000fe20000010000 */
[----:B------:R-:W-:Y:S01]  /*1bba0*/  F2FP.BF16.F32.PACK_AB R197, R8, R197 ;  /* 0x000000c508c5723e */ /* 0x000fe200000010ff */
        /* <DEDUP_REMOVED lines=8> */
[----:B------:R-:W-:Y:S01]  /*1bc30*/  FMUL.FTZ R85, R85, R5 ;  /* 0x0000000555557220 */ /* 0x000fe20000410000 */
[----:B------:R-:W-:Y:S01]  /*1bc40*/  FADD.FTZ R15, R21, R106 ;  /* 0x0000006a150f7221 */ /* 0x000fe20000010000 */
[----:B------:R-:W-:Y:S01]  /*1bc50*/  FADD.FTZ R12, R88, R13 ;  /* 0x0000000d580c7221 */ /* 0x000fe20000010000 */
[----:B------:R-:W5:Y:S01]  /*1bc60*/  MUFU.EX2 R93, R93 ;  /* 0x0000005d005d7308 */ /* 0x000f620000000800 */
[----:B------:R-:W-:Y:S01]  /*1bc70*/  F2FP.BF16.F32.PACK_AB R182, R160, R182 ;  /* 0x000000b6a0b6723e */ /* 0x000fe200000010ff */
[----:B------:R-:W-:Y:S01]  /*1bc80*/  FADD.FTZ R106, R200, R15 ;  /* 0x0000000fc86a7221 */ /* 0x000fe20000010000 */
[----:B------:R-:W-:Y:S01]  /*1bc90*/  FADD.FTZ R13, R201, R12 ;  /* 0x0000000cc90d7221 */ /* 0x000fe20000010000 */
[----:B------:R-:W-:Y:S01]  /*1bca0*/  F2FP.BF16.F32.PACK_AB R201, R0, R201 ;  /* 0x000000c900c9723e */ /* 0x000fe200000010ff */
[----:B------:R-:W-:Y:S01]  /*1bcb0*/  FMUL.FTZ R26, R26, R11 ;  /* 0x0000000b1a1a7220 */ /* 0x000fe20000410000 */
[----:B------:R-:W-:Y:S01]  /*1bcc0*/  FADD.FTZ R15, R121, R106 ;  /* 0x0000006a790f7221 */ /* 0x000fe20000010000 */
[----:B------:R-:W-:Y:S01]  /*1bcd0*/  FADD.FTZ R12, R0, R13 ;  /* 0x0000000d000c7221 */ /* 0x000fe20000010000 */
[----:B------:R-:W-:Y:S01]  /*1bce0*/  F2FP.BF16.F32.PACK_AB R183, R141, R183 ;  /* 0x000000b78db7723e */ /* 0x000fe200000010ff */
[----:B------:R-:W-:Y:S01]  /*1bcf0*/  FMUL.FTZ R27, R27, R11 ;  /* 0x0000000b1b1b7220 */ /* 0x000fe20000410000 */
[----:B------:R-:W-:Y:S01]  /*1bd00*/  FADD.FTZ R15, R202, R15 ;  /* 0x0000000fca0f7221 */ /* 0x000fe20000010000 */
[----:B------:R-:W-:Y:S01]  /*1bd10*/  FADD.FTZ R12, R203, R12 ;  /* 0x0000000ccb0c7221 */ /* 0x000fe20000010000 */
[C---:B0-----:R-:W-:Y:S01]  /*1bd20*/  F2FP.BF16.F32.PACK_AB R203, R7.reuse, R203 ;  /* 0x000000cb07cb723e */ /* 0x041fe200000010ff */
[-C--:B------:R-:W-:Y:S01]  /*1bd30*/  FMUL.FTZ R30, R30, R11.reuse ;  /* 0x0000000b1e1e7220 */ /* 0x080fe20000410000 */
        /* <DEDUP_REMOVED lines=15> */
[-C--:B------:R-:W-:Y:S01]  /*1be30*/  FMUL.FTZ R38, R38, R11.reuse ;  /* 0x0000000b26267220 */ /* 0x080fe20000410000 */
[----:B------:R-:W-:Y:S01]  /*1be40*/  FADD.FTZ R15, R112, R15 ;  /* 0x0000000f700f7221 */ /* 0x000fe20000010000 */
[----:B-1----:R-:W-:Y:S01]  /*1be50*/  FADD.FTZ R12, R89, R12 ;  /* 0x0000000c590c7221 */ /* 0x002fe20000010000 */
        /* <DEDUP_REMOVED lines=31> */
[----:B--2---:R-:W-:Y:S01]  /*1c050*/  FADD.FTZ R13, R103, R6 ;  /* 0x00000006670d7221 */ /* 0x004fe20000010000 */
[----:B------:R-:W-:Y:S01]  /*1c060*/  F2FP.BF16.F32.PACK_AB R195, R138, R195 ;  /* 0x000000c38ac3723e */ /* 0x000fe200000010ff */
[-C--:B------:R-:W-:Y:S01]  /*1c070*/  FMUL.FTZ R55, R55, R11.reuse ;  /* 0x0000000b37377220 */ /* 0x080fe20000410000 */
[----:B---3--:R-:W-:Y:S01]  /*1c080*/  FADD.FTZ R0, R108, R7 ;  /* 0x000000076c007221 */ /* 0x008fe20000010000 */
[----:B----4-:R-:W-:Y:S01]  /*1c090*/  FADD.FTZ R13, R90, R13 ;  /* 0x0000000d5a0d7221 */ /* 0x010fe20000010000 */
[----:B------:R-:W-:Y:S01]  /*1c0a0*/  F2FP.BF16.F32.PACK_AB R196, R128, R196 ;  /* 0x000000c480c4723e */ /* 0x000fe200000010ff */
[-C--:B------:R-:W-:Y:S01]  /*1c0b0*/  FMUL.FTZ R58, R58, R11.reuse ;  /* 0x0000000b3a3a7220 */ /* 0x080fe20000410000 */
[----:B-----5:R-:W-:Y:S01]  /*1c0c0*/  FADD.FTZ R0, R109, R0 ;  /* 0x000000006d007221 */ /* 0x020fe20000010000 */
        /* <DEDUP_REMOVED lines=8> */
[----:B------:R-:W-:Y:S01]  /*1c150*/  F2FP.BF16.F32.PACK_AB R200, R121, R200 ;  /* 0x000000c879c8723e */ /* 0x000fe200000010ff */
[----:B------:R-:W-:Y:S01]  /*1c160*/  FADD.FTZ R0, R93, R13 ;  /* 0x0000000d5d007221 */ /* 0x000fe20000010000 */
[----:B------:R-:W-:Y:S01]  /*1c170*/  F2FP.BF16.F32.PACK_AB R202, R124, R202 ;  /* 0x000000ca7cca723e */ /* 0x000fe200000010ff */
[-C--:B------:R-:W-:Y:S01]  /*1c180*/  FMUL.FTZ R63, R63, R11.reuse ;  /* 0x0000000b3f3f7220 */ /* 0x080fe20000410000 */
[----:B------:R-:W-:Y:S01]  /*1c190*/  F2FP.BF16.F32.PACK_AB R204, R120, R204 ;  /* 0x000000cc78cc723e */ /* 0x000fe200000010ff */
[-C--:B------:R-:W-:Y:S01]  /*1c1a0*/  FMUL.FTZ R66, R66, R11.reuse ;  /* 0x0000000b42427220 */ /* 0x080fe20000410000 */
[----:B------:R-:W-:Y:S01]  /*1c1b0*/  F2FP.BF16.F32.PACK_AB R206, R112, R206 ;  /* 0x000000ce70ce723e */ /* 0x000fe200000010ff */
[----:B------:R-:W-:Y:S01]  /*1c1c0*/  FMUL.FTZ R67, R67, R11 ;  /* 0x0000000b43437220 */ /* 0x000fe20000410000 */
        /* <DEDUP_REMOVED lines=18> */
[----:B------:R-:W-:Y:S01]  /*1c2f0*/  FMUL.FTZ R87, R87, R11 ;  /* 0x0000000b57577220 */ /* 0x000fe20000410000 */
[----:B------:R-:W-:-:S02]  /*1c300*/  IMAD.MOV.U32 R6, RZ, RZ, R229 ;  /* 0x000000ffff067224 */ /* 0x000fc400078e00e5 */
[----:B------:R-:W-:Y:S02]  /*1c310*/  IMAD.MOV.U32 R7, RZ, RZ, R222 ;  /* 0x000000ffff077224 */ /* 0x000fe400078e00de */
[----:B------:R-:W-:Y:S02]  /*1c320*/  IMAD.MOV.U32 R4, RZ, RZ, R92 ;  /* 0x000000ffff047224 */ /* 0x000fe400078e005c */
[----:B------:R-:W-:Y:S01]  /*1c330*/  IMAD.MOV.U32 R5, RZ, RZ, R9 ;  /* 0x000000ffff057224 */ /* 0x000fe200078e0009 */
[----:B------:R-:W-:Y:S06]  /*1c340*/  @P2 BRA `(.L_x_7480) ;  /* 0xffffffa400582947 */ /* 0x000fec000383ffff */
.L_x_7470:
[----:B------:R-:W-:Y:S05]  /*1c350*/  WARPSYNC.ALL ;  /* 0x0000000000007948 */ /* 0x000fea0003800000 */
[----:B------:R-:W-:Y:S06]  /*1c360*/  BAR.ARV 0x8, 0x180 ;  /* 0x0206000000007b1d */ /* 0x000fec0000002000 */
[----:B------:R-:W-:Y:S05]  /*1c370*/  @!P0 BRA `(.L_x_7481) ;  /* 0x0000000000048947 */ /* 0x000fea0003800000 */
[----:B------:R-:W-:Y:S01]  /*1c380*/  BPT.TRAP 0x1 ;  /* 0x000000040000795c */ /* 0x000fe20000300000 */
.L_x_7481:
[----:B------:R-:W-:Y:S01]  /*1c390*/  IMAD R12, R222, 0x8, R2 ;  /* 0x00000008de0c7824 */ /* 0x000fe200078e0202 */
[----:B------:R-:W-:-:S04]  /*1c3a0*/  SHF.L.U32 R3, R229, 0x1f, RZ ;  /* 0x0000001fe5037819 */ /* 0x000fc800000006ff */
[----:B------:R0:W1:Y:S01]  /*1c3b0*/  SYNCS.PHASECHK.TRANS64.TRYWAIT P2, [R12+URZ+0x34850], R3 ;  /* 0x034850030c0075a7 */ /* 0x000062000804017f */
[----:B------:R-:W-:Y:S05]  /*1c3c0*/  @!P0 BRA `(.L_x_7482) ;  /* 0x0000000000048947 */ /* 0x000fea0003800000 */
[----:B------:R-:W-:Y:S01]  /*1c3d0*/  BPT.TRAP 0x1 ;  /* 0x000000040000795c */ /* 0x000fe20000300000 */
.L_x_7482:
[----:B------:R-:W-:-:S05]  /*1c3e0*/  VIADD R2, R2, 0x400 ;  /* 0x0000040002027836 */ /* 0x000fca0000000000 */
[----:B------:R-:W-:-:S04]  /*1c3f0*/  SHF.R.U32.HI R2, RZ, 0x4, R2 ;  /* 0x00000004ff027819 */ /* 0x000fc80000011602 */
[----:B------:R-:W-:-:S04]  /*1c400*/  LOP3.LUT R2, R2, 0x3fff, RZ, 0xc0, !PT ;  /* 0x00003fff02027812 */ /* 0x000fc800078ec0ff */
[----:B------:R-:W-:Y:S01]  /*1c410*/  LOP3.LUT R5, R2, 0x5800000, RZ, 0xfc, !PT ;  /* 0x0580000002057812 */ /* 0x000fe200078efcff */
[----:B-1----:R-:W-:Y:S06]  /*1c420*/  @P2 BRA `(.L_x_7483) ;  /* 0x0000000000082947 */ /* 0x002fec0003800000 */
[----:B------:R-:W1:Y:S02]  /*1c430*/  SYNCS.PHASECHK.TRANS64.TRYWAIT P0, [R12+URZ+0x34850], R3 ;  /* 0x034850030c0075a7 */ /* 0x000e64000800017f */
[----:B-1----:R-:W-:Y:S05]  /*1c440*/  @!P0 BRA `(.L_x_7484) ;  /* 0x000000a800148947 */ /* 0x002fea0003800000 */
.L_x_7483:
[----:B------:R-:W-:Y:S01]  /*1c450*/  IMAD R2, R222, 0xb00, R5 ;  /* 0x00000b00de027824 */ /* 0x000fe200078e0205 */
[----:B------:R-:W2:Y:S01]  /*1c460*/  LDL.LU R20, [R1+0x60] ;  /* 0x0000600001147983 */ /* 0x000ea20000300800 */
[----:B01----:R-:W-:Y:S01]  /*1c470*/  IMAD.MOV.U32 R3, RZ, RZ, 0x40000040 ;  /* 0x40000040ff037424 */ /* 0x003fe200078e00ff */
[----:B------:R-:W-:Y:S05]  /*1c480*/  WARPSYNC.ALL ;  /* 0x0000000000007948 */ /* 0x000fea0003800000 */
[C---:B------:R-:W-:Y:S01]  /*1c490*/  R2UR UR6, R2.reuse ;  /* 0x00000000020672ca */ /* 0x040fe200000e0000 */
[----:B------:R-:W-:Y:S01]  /*1c4a0*/  WARPGROUP.ARRIVE ;  /* 0x00000000000079c5 */ /* 0x000fe20000000000 */
[----:B------:R-:W-:Y:S01]  /*1c4b0*/  R2UR UR7, R3 ;  /* 0x00000000030772ca */ /* 0x000fe200000e0000 */
[----:B------:R-:W-:-:S02]  /*1c4c0*/  VIADD R4, R2, 0x80 ;  /* 0x0000008002047836 */ /* 0x000fc40000000000 */
[----:B------:R-:W-:Y:S02]  /*1c4d0*/  IMAD.MOV.U32 R5, RZ, RZ, 0x40000040 ;  /* 0x40000040ff057424 */ /* 0x000fe400078e00ff */
[----:B------:R-:W-:Y:S02]  /*1c4e0*/  IMAD.MOV.U32 R3, RZ, RZ, 0x40000040 ;  /* 0x40000040ff037424 */ /* 0x000fe400078e00ff */
[----:B------:R-:W-:Y:S02]  /*1c4f0*/  IMAD.MOV.U32 R7, RZ, RZ, RZ ;  /* 0x000000ffff077224 */ /* 0x000fe400078e00ff */
[----:B------:R-:W-:Y:S02]  /*1c500*/  VIADD R222, R222, 0x1 ;  /* 0x00000001dede7836 */ /* 0x000fe40000000000 */
[----:B------:R-:W-:Y:S02]  /*1c510*/  @!P1 VIADD R12, R12, 0x34860 ;  /* 0x000348600c0c9836 */ /* 0x000fe40000000000 */
[----:B------:R-:W-:Y:S01]  /*1c520*/  HGMMA.64x128x16.F32.BF16 R24, R176, gdesc[UR4].tnspB, R24, gsb0 ;  /* 0x41e00004b0187df0 */ /* 0x000fe20008001818 */
[----:B------:R-:W-:Y:S01]  /*1c530*/  R2UR UR6, R4 ;  /* 0x00000000040672ca */ /* 0x000fe200000e0000 */
[----:B------:R-:W-:Y:S01]  /*1c540*/  VIADD R4, R2, 0x100 ;  /* 0x0000010002047836 */ /* 0x000fe20000000000 */
[----:B------:R-:W-:Y:S01]  /*1c550*/  R2UR UR7, R5 ;  /* 0x00000000050772ca */ /* 0x000fe200000e0000 */
[----:B------:R-:W-:Y:S01]  /*1c560*/  IMAD.MOV.U32 R5, RZ, RZ, 0x40000040 ;  /* 0x40000040ff057424 */ /* 0x000fe200078e00ff */
[----:B------:R-:W-:-:S02]  /*1c570*/  ISETP.NE.AND P0, PT, R222, 0x2, PT ;  /* 0x00000002de00780c */ /* 0x000fc40003f05270 */
[----:B------:R-:W-:Y:S02]  /*1c580*/  @!P1 PRMT R12, RZ, 0x654, R12 ;  /* 0x00000654ff0c9816 */ /* 0x000fe4000000000c */
[----:B------:R-:W-:Y:S01]  /*1c590*/  SEL R222, R222, RZ, P0 ;  /* 0x000000ffdede7207 */ /* 0x000fe20000000000 */
[----:B------:R-:W-:Y:S02]  /*1c5a0*/  WARPGROUP.DEPBAR.LE gsb0, 0x0 ;  /* 0x00008000000079c5 */ /* 0x000fe40000010000 */
[----:B------:R-:W-:-:S06]  /*1c5b0*/  WARPGROUP.ARRIVE ;  /* 0x00000000000079c5 */ /* 0x000fcc0000000000 */
[----:B------:R-:W-:Y:S01]  /*1c5c0*/  HGMMA.64x128x16.F32.BF16 R24, R180, gdesc[UR4].tnspB, R24, gsb0 ;  /* 0x41e00004b4187df0 */ /* 0x000fe20008001818 */
[----:B------:R-:W-:Y:S01]  /*1c5d0*/  R2UR UR6, R4 ;  /* 0x00000000040672ca */ /* 0x000fe200000e0000 */
[----:B------:R-:W-:Y:S01]  /*1c5e0*/  VIADD R4, R2, 0x180 ;  /* 0x0000018002047836 */ /* 0x000fe20000000000 */
[----:B------:R-:W-:Y:S01]  /*1c5f0*/  R2UR UR7, R5 ;  /* 0x00000000050772ca */ /* 0x000fe200000e0000 */
[----:B------:R-:W-:Y:S02]  /*1c600*/  IMAD.MOV.U32 R5, RZ, RZ, 0x40000040 ;  /* 0x40000040ff057424 */ /* 0x000fe400078e00ff */
[----:B--2---:R-:W-:-:S05]  /*1c610*/  VIADD R20, R20, 0x1 ;  /* 0x0000000114147836 */ /* 0x004fca0000000000 */
[----:B------:R-:W-:Y:S01]  /*1c620*/  STL [R1+0x60], R20 ;  /* 0x0000601401007387 */ /* 0x000fe20000100800 */
        /* <DEDUP_REMOVED lines=47> */
[----:B------:R-:W-:Y:S02]  /*1c920*/  R2UR UR7, R5 ;  /* 0x00000000050772ca */ /* 0x000fe400000e0000 */
[----:B------:R-:W0:Y:S02]  /*1c930*/  SHFL.BFLY PT, R5, R0, 0x2, 0x1f ;  /* 0x0c401f0000057f89 */ /* 0x000e2400000e0000 */
[----:B0-----:R-:W-:Y:S01]  /*1c940*/  FADD.FTZ R5, R5, R0 ;  /* 0x0000000005057221 */ /* 0x001fe20000010000 */
[----:B------:R-:W-:-:S04]  /*1c950*/  SEL R0, RZ, 0x1, P0 ;  /* 0x00000001ff007807 */ /* 0x000fc80000000000 */
[----:B------:R-:W0:Y:S01]  /*1c960*/  SHFL.BFLY PT, R4, R5, 0x1, 0x1f ;  /* 0x0c201f0005047f89 */ /* 0x000e2200000e0000 */
[----:B------:R-:W-:Y:S01]  /*1c970*/  LOP3.LUT R229, R229, R0, RZ, 0x3c, !PT ;  /* 0x00000000e5e57212 */ /* 0x000fe200078e3cff */
[----:B------:R-:W-:Y:S02]  /*1c980*/  IMAD.MOV.U32 R0, RZ, RZ, -0x800000 ;  /* 0xff800000ff007424 */ /* 0x000fe400078e00ff */
[----:B0-----:R-:W-:-:S05]  /*1c990*/  FADD.FTZ R15, R5, R4 ;  /* 0x00000004050f7221 */ /* 0x001fca0000010000 */
[----:B------:R-:W-:-:S13]  /*1c9a0*/  FSETP.NE.FTZ.AND P3, PT, R15, RZ, PT ;  /* 0x000000ff0f00720b */ /* 0x000fda0003f75000 */
[----:B------:R-:W0:Y:S08]  /*1c9b0*/  @P3 MUFU.LG2 R8, R15 ;  /* 0x0000000f00083308 */ /* 0x000e300000000c00 */
[----:B------:R-:W-:Y:S01]  /*1c9c0*/  @P3 MUFU.RCP R7, R15 ;  /* 0x0000000f00073308 */ /* 0x000fe20000001000 */
[----:B0-----:R-:W-:Y:S01]  /*1c9d0*/  @P3 FMUL.FTZ R11, R8, 0.69314718246459960938 ;  /* 0x3f317218080b3820 */ /* 0x001fe20000410000 */
[----:B------:R-:W-:-:S02]  /*1c9e0*/  WARPGROUP.DEPBAR.LE gsb0, 0x0 ;  /* 0x00008000000079c5 */ /* 0x000fc40000010000 */
[----:B------:R-:W-:-:S06]  /*1c9f0*/  WARPGROUP.ARRIVE ;  /* 0x00000000000079c5 */ /* 0x000fcc0000000000 */
[----:B------:R-:W-:Y:S01]  /*1ca00*/  HGMMA.64x128x16.F32.BF16 R24, R212, gdesc[UR4].tnspB, R24, gsb0 ;  /* 0x41e00004d4187df0 */ /* 0x000fe20008001818 */
[----:B------:R-:W-:Y:S02]  /*1ca10*/  R2UR UR6, R2 ;  /* 0x00000000020672ca */ /* 0x000fe400000e0000 */
[----:B------:R-:W-:Y:S02]  /*1ca20*/  R2UR UR7, R3 ;  /* 0x00000000030772ca */ /* 0x000fe400000e0000 */
[----:B------:R-:W0:Y:S02]  /*1ca30*/  SHFL.BFLY PT, R3, R14, 0x2, 0x1f ;  /* 0x0c401f000e037f89 */ /* 0x000e2400000e0000 */
[----:B0-----:R-:W-:-:S05]  /*1ca40*/  FADD.FTZ R3, R3, R14 ;  /* 0x0000000e03037221 */ /* 0x001fca0000010000 */
[----:B------:R-:W0:Y:S02]  /*1ca50*/  SHFL.BFLY PT, R2, R3, 0x1, 0x1f ;  /* 0x0c201f0003027f89 */ /* 0x000e2400000e0000 */
[----:B0-----:R-:W-:Y:S01]  /*1ca60*/  FADD.FTZ R13, R3, R2 ;  /* 0x00000002030d7221 */ /* 0x001fe20000010000 */
[----:B------:R-:W-:Y:S02]  /*1ca70*/  IMAD.MOV.U32 R2, RZ, RZ, RZ ;  /* 0x000000ffff027224 */ /* 0x000fe400078e00ff */
[----:B------:R-:W-:Y:S02]  /*1ca80*/  IMAD.MOV.U32 R3, RZ, RZ, -0x800000 ;  /* 0xff800000ff037424 */ /* 0x000fe400078e00ff */
[----:B------:R-:W-:-:S13]  /*1ca90*/  FSETP.NE.FTZ.AND P2, PT, R13, RZ, PT ;  /* 0x000000ff0d00720b */ /* 0x000fda0003f55000 */
[----:B------:R-:W0:Y:S01]  /*1caa0*/  @P2 MUFU.LG2 R6, R13 ;  /* 0x0000000d00062308 */ /* 0x000e220000000c00 */
[C---:B------:R-:W-:Y:S01]  /*1cab0*/  @P2 FMUL.FTZ R4, R10.reuse, 0.69314718246459960938 ;  /* 0x3f3172180a042820 */ /* 0x040fe20000410000 */
[----:B------:R-:W-:-:S04]  /*1cac0*/  @P3 FMUL.FTZ R10, R10, 0.69314718246459960938 ;  /* 0x3f3172180a0a3820 */ /* 0x000fc80000410000 */
[----:B------:R-:W-:Y:S02]  /*1cad0*/  @P3 FFMA.FTZ R0, R10, R92, R11 ;  /* 0x0000005c0a003223 */ /* 0x000fe4000001000b */
[----:B------:R-:W1:Y:S01]  /*1cae0*/  @P2 MUFU.RCP R2, R13 ;  /* 0x0000000d00022308 */ /* 0x000e620000001000 */
[----:B0-----:R-:W-:-:S04]  /*1caf0*/  @P2 FMUL.FTZ R5, R6, 0.69314718246459960938 ;  /* 0x3f31721806052820 */ /* 0x001fc80000410000 */
[----:B------:R-:W-:Y:S01]  /*1cb00*/  @P2 FFMA.FTZ R3, R4, R9, R5 ;  /* 0x0000000904032223 */ /* 0x000fe20000010005 */
[----:B------:R-:W-:Y:S02]  /*1cb10*/  WARPGROUP.DEPBAR.LE gsb0, 0x0 ;  /* 0x00008000000079c5 */ /* 0x000fe40000010000 */
[----:B------:R-:W-:-:S06]  /*1cb20*/  WARPGROUP.ARRIVE ;  /* 0x00000000000079c5 */ /* 0x000fcc0000000000 */
[----:B------:R-:W-:Y:S03]  /*1cb30*/  HGMMA.64x128x16.F32.BF16 R24, R216, gdesc[UR4].tnspB, R24, gsb0 ;  /* 0x41e00004d8187df0 */ /* 0x000fe60008001818 */
[----:B------:R-:W-:Y:S02]  /*1cb40*/  WARPGROUP.DEPBAR.LE gsb0, 0x0 ;  /* 0x00008000000079c5 */ /* 0x000fe40000010000 */
        /* <DEDUP_REMOVED lines=46> */
[----:B------:R-:W-:Y:S01]  /*1ce30*/  PLOP3.LUT P1, PT, PT, PT, PT, 0x8, 0x0 ;  /* 0x000000000000781c */ /* 0x000fe20003f2e170 */
        /* <DEDUP_REMOVED lines=19> */
.L_x_7424:
[----:B------:R-:W2:Y:S04]  /*1cf70*/  LDL R82, [R1+0x5c] ;  /* 0x00005c0001527983 */ /* 0x000ea80000100800 */
[----:B------:R-:W2:Y:S01]  /*1cf80*/  LDL R78, [R1+0x68] ;  /* 0x00006800014e7983 */ /* 0x000ea20000100800 */
[----:B------:R-:W-:Y:S05]  /*1cf90*/  WARPSYNC.ALL ;  /* 0x0000000000007948 */ /* 0x000fea0003800000 */
[----:B------:R-:W0:Y:S01]  /*1cfa0*/  S2UR UR5, SR_CgaCtaId ;  /* 0x00000000000579c3 */ /* 0x000e220000008800 */
[----:B------:R-:W-:Y:S01]  /*1cfb0*/  UMOV UR4, 0x400 ;  /* 0x0000040000047882 */ /* 0x000fe20000000000 */
[----:B------:R-:W-:Y:S01]  /*1cfc0*/  BSSY B0, `(.L_x_7485) ;  /* 0x0000228000007945 */ /* 0x000fe20003800000 */
[----:B------:R-:W-:Y:S01]  /*1cfd0*/  SHF.R.S32.HI R48, RZ, 0x1f, R221 ;  /* 0x0000001fff307819 */ /* 0x000fe200000114dd */
[----:B0-----:R-:W-:-:S06]  /*1cfe0*/  ULEA UR4, UR5, UR4, 0x18 ;  /* 0x0000000405047291 */ /* 0x001fcc000f8ec03f */
[----:B------:R-:W-:Y:S01]  /*1cff0*/  IMAD.U32 R2, RZ, RZ, UR4 ;  /* 0x00000004ff027e24 */ /* 0x000fe2000f8e00ff */
[----:B------:R-:W-:Y:S06]  /*1d000*/  BAR.SYNC.DEFER_BLOCKING 0x5, 0x180 ;  /* 0x0146000000007b1d */ /* 0x000fec0000010000 */
[----:B------:R0:W1:Y:S02]  /*1d010*/  LDS.128 R28, [R2+0x348d0] ;  /* 0x0348d000021c7984 */ /* 0x0000640000000c00 */
[----:B------:R-:W-:Y:S06]  /*1d020*/  BAR.ARV 0x4, 0x180 ;  /* 0x0106000000007b1d */ /* 0x000fec0000002000 */
[----:B--2---:R-:W-:Y:S01]  /*1d030*/  SHF.L.U64.HI R74, R82, 0x2, R78 ;  /* 0x00000002524a7819 */ /* 0x004fe2000001024e */
[----:B01----:R-:W-:Y:S06]  /*1d040*/  @P1 BRA `(.L_x_7486) ;  /* 0x00000014006c1947 */ /* 0x003fec0003800000 */
[----:B------:R-:W2:Y:S04]  /*1d050*/  LDL R4, [R1+0x8c] ;  /* 0x00008c0001047983 */ /* 0x000ea80000100800 */
[----:B------:R-:W3:Y:S04]  /*1d060*/  LDL.LU R112, [R1+0x58] ;  /* 0x0000580001707983 */ /* 0x000ee80000300800 */
[----:B------:R-:W4:Y:S04]  /*1d070*/  LDL R111, [R1+0x88] ;  /* 0x00008800016f7983 */ /* 0x000f280000100800 */
[----:B------:R-:W4:Y:S01]  /*1d080*/  LDL R86, [R1+0x64] ;  /* 0x0000640001567983 */ /* 0x000f220000100800 */
[----:B------:R-:W0:Y:S01]  /*1d090*/  S2R R5, SR_SWINHI ;  /* 0x0000000000057919 */ /* 0x000e220000002f00 */
[----:B------:R-:W-:Y:S05]  /*1d0a0*/  WARPSYNC.ALL ;  /* 0x0000000000007948 */ /* 0x000fea0003800000 */
[----:B------:R-:W-:Y:S01]  /*1d0b0*/  F2FP.BF16.F32.PACK_AB R36, R57, R36 ;  /* 0x000000243924723e */ /* 0x000fe200000010ff */
[----:B------:R-:W-:Y:S01]  /*1d0c0*/  ULDC.64 UR4, c[0x0][0xc00] ;  /* 0x0003000000047ab9 */ /* 0x000fe20000000a00 */
[----:B------:R-:W1:Y:S01]  /*1d0d0*/  LDC R57, c[0x0][0xbe8] ;  /* 0x0002fa00ff397b82 */ /* 0x000e620000000800 */
[----:B------:R-:W-:-:S02]  /*1d0e0*/  MOV R20, R2 ;  /* 0x0000000200147202 */ /* 0x000fc40000000f00 */
[----:B0-----:R-:W-:Y:S02]  /*1d0f0*/  MOV R21, R5 ;  /* 0x0000000500157202 */ /* 0x001fe40000000f00 */
[----:B------:R-:W-:Y:S02]  /*1d100*/  F2FP.BF16.F32.PACK_AB R10, R103, R10 ;  /* 0x0000000a670a723e */ /* 0x000fe400000010ff */
[----:B------:R-:W-:Y:S02]  /*1d110*/  F2FP.BF16.F32.PACK_AB R35, R35, R54 ;  /* 0x000000362323723e */ /* 0x000fe400000010ff */
[----:B------:R-:W-:Y:S01]  /*1d120*/  F2FP.BF16.F32.PACK_AB R39, R39, R50 ;  /* 0x000000322727723e */ /* 0x000fe200000010ff */
[----:B------:R-:W-:Y:S01]  /*1d130*/  IMAD.MOV.U32 R50, RZ, RZ, RZ ;  /* 0x000000ffff327224 */ /* 0x000fe200078e00ff */
[----:B------:R-:W-:Y:S01]  /*1d140*/  ULDC.64 UR6, c[0x0][0x208] ;  /* 0x0000820000067ab9 */ /* 0x000fe20000000a00 */
[----:B------:R-:W-:Y:S01]  /*1d150*/  BAR.SYNC.DEFER_BLOCKING 0x1, 0x100 ;  /* 0x0044000000007b1d */ /* 0x000fe20000010000 */
[----:B--2---:R-:W-:-:S03]  /*1d160*/  IMAD.WIDE R8, R4, 0x2, R20 ;  /* 0x0000000204087825 */ /* 0x004fc600078e0214 */
[C---:B------:R-:W-:Y:S02]  /*1d170*/  IADD3 R63, P5, R8.reuse, 0x20, RZ ;  /* 0x00000020083f7810 */ /* 0x040fe40007fbe0ff */
[----:B------:R-:W-:-:S03]  /*1d180*/  LOP3.LUT R33, R8, 0x380, RZ, 0xc0, !PT ;  /* 0x0000038008217812 */ /* 0x000fc600078ec0ff */
[----:B------:R-:W-:Y:S01]  /*1d190*/  IMAD.X R5, RZ, RZ, R9, P5 ;  /* 0x000000ffff057224 */ /* 0x000fe200028e0609 */
[C---:B------:R-:W-:Y:S02]  /*1d1a0*/  IADD3 R109, P5, R8.reuse, 0x4060, RZ ;  /* 0x00004060086d7810 */ /* 0x040fe40007fbe0ff */
[C---:B------:R-:W-:Y:S02]  /*1d1b0*/  IADD3 R67, P0, R8.reuse, 0x40, RZ ;  /* 0x0000004008437810 */ /* 0x040fe40007f1e0ff */
[----:B------:R-:W-:Y:S02]  /*1d1c0*/  LOP3.LUT R28, R109, 0x380, RZ, 0xc0, !PT ;  /* 0x000003806d1c7812 */ /* 0x000fe400078ec0ff */
[----:B------:R-:W-:Y:S02]  /*1d1d0*/  SHF.R.U64 R33, R33, 0x3, RZ ;  /* 0x0000000321217819 */ /* 0x000fe400000012ff */
[----:B------:R-:W-:Y:S02]  /*1d1e0*/  IADD3 R71, P1, R8, 0x60, RZ ;  /* 0x0000006008477810 */ /* 0x000fe40007f3e0ff */
[----:B------:R-:W-:-:S02]  /*1d1f0*/  LOP3.LUT R4, R63, 0x380, RZ, 0xc0, !PT ;  /* 0x000003803f047812 */ /* 0x000fc400078ec0ff */
[----:B------:R-:W-:Y:S02]  /*1d200*/  LOP3.LUT R6, R67, 0x380, RZ, 0xc0, !PT ;  /* 0x0000038043067812 */ /* 0x000fe400078ec0ff */
[C---:B------:R-:W-:Y:S02]  /*1d210*/  IADD3 R75, P2, R8.reuse, 0x4000, RZ ;  /* 0x00004000084b7810 */ /* 0x040fe40007f5e0ff */
[C---:B------:R-:W-:Y:S02]  /*1d220*/  IADD3 R79, P3, R8.reuse, 0x4020, RZ ;  /* 0x00004020084f7810 */ /* 0x040fe40007f7e0ff */
[----:B------:R-:W-:Y:S02]  /*1d230*/  IADD3 R83, P4, R8, 0x4040, RZ ;  /* 0x0000404008537810 */ /* 0x000fe40007f9e0ff */
[----:B------:R-:W-:Y:S02]  /*1d240*/  SHF.R.U64 R28, R28, 0x3, RZ ;  /* 0x000000031c1c7819 */ /* 0x000fe400000012ff */
[----:B------:R-:W-:-:S02]  /*1d250*/  LOP3.LUT R8, R33, R8, RZ, 0x3c, !PT ;  /* 0x0000000821087212 */ /* 0x000fc400078e3cff */
[----:B------:R-:W-:Y:S02]  /*1d260*/  LOP3.LUT R12, R71, 0x380, RZ, 0xc0, !PT ;  /* 0x00000380470c7812 */ /* 0x000fe400078ec0ff */
[----:B------:R-:W-:Y:S02]  /*1d270*/  SHF.R.U64 R4, R4, 0x3, RZ ;  /* 0x0000000304047819 */ /* 0x000fe400000012ff */
[----:B------:R-:W-:Y:S02]  /*1d280*/  SHF.R.U64 R6, R6, 0x3, RZ ;  /* 0x0000000306067819 */ /* 0x000fe400000012ff */
[----:B------:R-:W-:Y:S01]  /*1d290*/  LOP3.LUT R32, R28, R109, RZ, 0x3c, !PT ;  /* 0x0000006d1c207212 */ /* 0x000fe200078e3cff */
[--C-:B------:R-:W-:Y:S01]  /*1d2a0*/  IMAD.X R7, RZ, RZ, R9.reuse, P0 ;  /* 0x000000ffff077224 */ /* 0x100fe200000e0609 */
[----:B------:R-:W-:Y:S01]  /*1d2b0*/  MOV R28, R8 ;  /* 0x00000008001c7202 */ /* 0x000fe20000000f00 */
[--C-:B------:R-:W-:Y:S01]  /*1d2c0*/  IMAD.X R13, RZ, RZ, R9.reuse, P1 ;  /* 0x000000ffff0d7224 */ /* 0x100fe200008e0609 */
[----:B------:R-:W-:Y:S01]  /*1d2d0*/  SHF.R.U64 R12, R12, 0x3, RZ ;  /* 0x000000030c0c7819 */ /* 0x000fe200000012ff */
[--C-:B------:R-:W-:Y:S01]  /*1d2e0*/  IMAD.X R15, RZ, RZ, R9.reuse, P2 ;  /* 0x000000ffff0f7224 */ /* 0x100fe200010e0609 */
[----:B------:R-:W-:Y:S01]  /*1d2f0*/  F2FP.BF16.F32.PACK_AB R8, R104, R11 ;  /* 0x0000000b6808723e */ /* 0x000fe200000010ff */
[--C-:B------:R-:W-:Y:S01]  /*1d300*/  IMAD.X R25, RZ, RZ, R9.reuse, P3 ;  /* 0x000000ffff197224 */ /* 0x100fe200018e0609 */
[----:B------:R-:W-:Y:S01]  /*1d310*/  LOP3.LUT R4, R4, R63, RZ, 0x3c, !PT ;  /* 0x0000003f04047212 */ /* 0x000fe200078e3cff */
[--C-:B------:R-:W-:Y:S01]  /*1d320*/  IMAD.X R27, RZ, RZ, R9.reuse, P4 ;  /* 0x000000ffff1b7224 */ /* 0x100fe200020e0609 */
[----:B------:R-:W-:Y:S01]  /*1d330*/  LOP3.LUT R6, R6, R67, RZ, 0x3c, !PT ;  /* 0x0000004306067212 */ /* 0x000fe200078e3cff */
[----:B------:R-:W-:Y:S01]  /*1d340*/  IMAD.X R33, RZ, RZ, R9, P5 ;  /* 0x000000ffff217224 */ /* 0x000fe200028e0609 */
[----:B------:R-:W-:-:S02]  /*1d350*/  LOP3.LUT R14, R75, 0x380, RZ, 0xc0, !PT ;  /* 0x000003804b0e7812 */ /* 0x000fc400078ec0ff */
[----:B------:R-:W-:Y:S02]  /*1d360*/  F2FP.BF16.F32.PACK_AB R9, R107, R110 ;  /* 0x0000006e6b09723e */ /* 0x000fe400000010ff */
[----:B------:R-:W-:Y:S02]  /*1d370*/  F2FP.BF16.F32.PACK_AB R11, R105, R108 ;  /* 0x0000006c690b723e */ /* 0x000fe400000010ff */
[----:B------:R-:W-:Y:S02]  /*1d380*/  LOP3.LUT R24, R79, 0x380, RZ, 0xc0, !PT ;  /* 0x000003804f187812 */ /* 0x000fe400078ec0ff */
[----:B------:R-:W-:Y:S02]  /*1d390*/  LOP3.LUT R26, R83, 0x380, RZ, 0xc0, !PT ;  /* 0x00000380531a7812 */ /* 0x000fe400078ec0ff */
[----:B------:R-:W-:Y:S01]  /*1d3a0*/  LOP3.LUT R12, R12, R71, RZ, 0x3c, !PT ;  /* 0x000000470c0c7212 */ /* 0x000fe200078e3cff */
[----:B------:R0:W-:Y:S01]  /*1d3b0*/  STSM.16.M88.4 [R28], R8 ;  /* 0x000000081c007844 */ /* 0x0001e20000000200 */
[----:B------:R-:W-:-:S02]  /*1d3c0*/  SHF.R.U64 R14, R14, 0x3, RZ ;  /* 0x000000030e0e7819 */ /* 0x000fc400000012ff */
[----:B------:R-:W-:Y:S02]  /*1d3d0*/  MOV R71, R4 ;  /* 0x0000000400477202 */ /* 0x000fe40000000f00 */
[----:B------:R-:W-:Y:S02]  /*1d3e0*/  MOV R70, R6 ;  /* 0x0000000600467202 */ /* 0x000fe40000000f00 */
[----:B------:R-:W-:Y:S02]  /*1d3f0*/  SHF.R.U64 R24, R24, 0x3, RZ ;  /* 0x0000000318187819 */ /* 0x000fe400000012ff */
[----:B------:R-:W-:Y:S02]  /*1d400*/  SHF.R.U64 R26, R26, 0x3, RZ ;  /* 0x000000031a1a7819 */ /* 0x000fe400000012ff */
[----:B------:R-:W-:Y:S02]  /*1d410*/  F2FP.BF16.F32.PACK_AB R4, R96, R95 ;  /* 0x0000005f6004723e */ /* 0x000fe400000010ff */
[----:B------:R-:W-:-:S02]  /*1d420*/  F2FP.BF16.F32.PACK_AB R5, R85, R106 ;  /* 0x0000006a5505723e */ /* 0x000fc400000010ff */
[----:B------:R-:W-:Y:S02]  /*1d430*/  F2FP.BF16.F32.PACK_AB R6, R101, R94 ;  /* 0x0000005e6506723e */ /* 0x000fe400000010ff */
[----:B------:R-:W-:Y:S02]  /*1d440*/  F2FP.BF16.F32.PACK_AB R7, R81, R84 ;  /* 0x000000545107723e */ /* 0x000fe400000010ff */
[----:B0-----:R-:W-:Y:S02]  /*1d450*/  F2FP.BF16.F32.PACK_AB R8, R102, R93 ;  /* 0x0000005d6608723e */ /* 0x001fe400000010ff */
[----:B------:R-:W-:Y:S02]  /*1d460*/  F2FP.BF16.F32.PACK_AB R9, R77, R80 ;  /* 0x000000504d09723e */ /* 0x000fe400000010ff */
[----:B------:R-:W-:Y:S02]  /*1d470*/  F2FP.BF16.F32.PACK_AB R10, R99, R92 ;  /* 0x0000005c630a723e */ /* 0x000fe400000010ff */
[----:B------:R-:W-:-:S02]  /*1d480*/  F2FP.BF16.F32.PACK_AB R11, R73, R76 ;  /* 0x0000004c490b723e */ /* 0x000fc400000010ff */
[----:B------:R-:W-:Y:S01]  /*1d490*/  LOP3.LUT R14, R14, R75, RZ, 0x3c, !PT ;  /* 0x0000004b0e0e7212 */ /* 0x000fe200078e3cff */
[----:B------:R-:W-:Y:S01]  /*1d4a0*/  STSM.16.M88.4 [R71], R4 ;  /* 0x0000000447007844 */ /* 0x000fe20000000200 */
[----:B------:R-:W-:Y:S02]  /*1d4b0*/  LOP3.LUT R24, R24, R79, RZ, 0x3c, !PT ;  /* 0x0000004f18187212 */ /* 0x000fe400078e3cff */
[----:B------:R-:W-:Y:S01]  /*1d4c0*/  LOP3.LUT R26, R26, R83, RZ, 0x3c, !PT ;  /* 0x000000531a1a7212 */ /* 0x000fe200078e3cff */
[----:B------:R3:W-:Y:S01]  /*1d4d0*/  STSM.16.M88.4 [R70], R8 ;  /* 0x0000000846007844 */ /* 0x0007e20000000200 */
[----:B------:R-:W-:Y:S02]  /*1d4e0*/  MOV R67, R12 ;  /* 0x0000000c00437202 */ /* 0x000fe40000000f00 */
[----:B------:R-:W-:Y:S02]  /*1d4f0*/  MOV R66, R14 ;  /* 0x0000000e00427202 */ /* 0x000fe40000000f00 */
[----:B------:R-:W-:-:S02]  /*1d500*/  MOV R28, R32 ;  /* 0x00000020001c7202 */ /* 0x000fc40000000f00 */
[----:B------:R-:W-:Y:S02]  /*1d510*/  MOV R63, R24 ;  /* 0x00000018003f7202 */ /* 0x000fe40000000f00 */
[----:B------:R-:W-:Y:S02]  /*1d520*/  MOV R62, R26 ;  /* 0x0000001a003e7202 */ /* 0x000fe40000000f00 */
[----:B------:R-:W-:Y:S02]  /*1d530*/  F2FP.BF16.F32.PACK_AB R12, R100, R91 ;  /* 0x0000005b640c723e */ /* 0x000fe400000010ff */
[----:B------:R-:W-:Y:S02]  /*1d540*/  F2FP.BF16.F32.PACK_AB R13, R69, R72 ;  /* 0x00000048450d723e */ /* 0x000fe400000010ff */
[----:B------:R-:W-:Y:S02]  /*1d550*/  F2FP.BF16.F32.PACK_AB R14, R97, R90 ;  /* 0x0000005a610e723e */ /* 0x000fe400000010ff */
[----:B---3--:R-:W-:-:S02]  /*1d560*/  IADD3 R10, P1, R112, UR4, RZ ;  /* 0x00000004700a7c10 */ /* 0x008fc4000ff3e0ff */
[----:B------:R-:W-:Y:S02]  /*1d570*/  F2FP.BF16.F32.PACK_AB R15, R65, R68 ;  /* 0x00000044410f723e */ /* 0x000fe400000010ff */
[----:B------:R-:W-:Y:S02]  /*1d580*/  F2FP.BF16.F32.PACK_AB R33, R34, R51 ;  /* 0x000000332221723e */ /* 0x000fe400000010ff */
[----:B------:R-:W-:Y:S02]  /*1d590*/  F2FP.BF16.F32.PACK_AB R24, R98, R89 ;  /* 0x000000596218723e */ /* 0x000fe400000010ff */
[----:B------:R-:W-:Y:S02]  /*1d5a0*/  F2FP.BF16.F32.PACK_AB R25, R59, R64 ;  /* 0x000000403b19723e */ /* 0x000fe400000010ff */
[----:B------:R-:W-:Y:S02]  /*1d5b0*/  F2FP.BF16.F32.PACK_AB R26, R61, R88 ;  /* 0x000000583d1a723e */ /* 0x000fe400000010ff */
[----:B------:R-:W-:-:S02]  /*1d5c0*/  F2FP.BF16.F32.PACK_AB R27, R55, R58 ;  /* 0x0000003a371b723e */ /* 0x000fc400000010ff */
[----:B------:R-:W-:Y:S02]  /*1d5d0*/  F2FP.BF16.F32.PACK_AB R34, R56, R37 ;  /* 0x000000253822723e */ /* 0x000fe400000010ff */
[----:B------:R-:W-:Y:S02]  /*1d5e0*/  ISETP.NE.U32.AND P0, PT, RZ, UR4, PT ;  /* 0x00000004ff007c0c */ /* 0x000fe4000bf05070 */
[----:B------:R-:W-:Y:S02]  /*1d5f0*/  F2FP.BF16.F32.PACK_AB R32, R60, R49 ;  /* 0x000000313c20723e */ /* 0x000fe400000010ff */
[----:B------:R-:W-:Y:S02]  /*1d600*/  F2FP.BF16.F32.PACK_AB R37, R38, R47 ;  /* 0x0000002f2625723e */ /* 0x000fe400000010ff */
[----:B------:R-:W-:Y:S02]  /*1d610*/  F2FP.BF16.F32.PACK_AB R38, R52, R45 ;  /* 0x0000002d3426723e */ /* 0x000fe400000010ff */
[----:B------:R-:W-:Y:S01]  /*1d620*/  IADD3.X R11, R74, UR5, RZ, P1, !PT ;  /* 0x000000054a0b7c10 */ /* 0x000fe20008ffe4ff */
[----:B------:R0:W-:Y:S01]  /*1d630*/  STSM.16.M88.4 [R67], R12 ;  /* 0x0000000c43007844 */ /* 0x0001e20000000200 */
[----:B------:R-:W-:-:S02]  /*1d640*/  F2FP.BF16.F32.PACK_AB R4, R53, R44 ;  /* 0x0000002c3504723e */ /* 0x000fc400000010ff */
[----:B------:R-:W-:Y:S02]  /*1d650*/  F2FP.BF16.F32.PACK_AB R5, R43, R46 ;  /* 0x0000002e2b05723e */ /* 0x000fe400000010ff */
[----:B------:R-:W-:Y:S02]  /*1d660*/  F2FP.BF16.F32.PACK_AB R6, R41, R40 ;  /* 0x000000282906723e */ /* 0x000fe400000010ff */
[----:B------:R-:W-:Y:S02]  /*1d670*/  F2FP.BF16.F32.PACK_AB R7, R87, R42 ;  /* 0x0000002a5707723e */ /* 0x000fe400000010ff */
[----:B-1----:R-:W-:Y:S01]  /*1d680*/  ISETP.NE.AND P1, PT, R57, 0x1, PT ;  /* 0x000000013900780c */ /* 0x002fe20003f25270 */
[----:B------:R-:W-:Y:S01]  /*1d690*/  STSM.16.M88.4 [R66], R24 ;  /* 0x0000001842007844 */ /* 0x000fe20000000200 */
[----:B------:R-:W-:Y:S01]  /*1d6a0*/  ISETP.NE.AND.EX P0, PT, RZ, UR5, PT, P0 ;  /* 0x00000005ff007c0c */ /* 0x000fe2000bf05300 */
[----:B------:R-:W-:Y:S02]  /*1d6b0*/  ULDC.64 UR4, c[0x0][0xc08] ;  /* 0x0003020000047ab9 */ /* 0x000fe40000000a00 */
[----:B------:R-:W-:Y:S01]  /*1d6c0*/  STSM.16.M88.4 [R63], R32 ;  /* 0x000000203f007844 */ /* 0x000fe20000000200 */
[----:B------:R-:W-:-:S03]  /*1d6d0*/  ISETP.NE.U32.AND P2, PT, RZ, UR4, PT ;  /* 0x00000004ff007c0c */ /* 0x000fc6000bf45070 */
[----:B------:R-:W-:Y:S01]  /*1d6e0*/  STSM.16.M88.4 [R62], R36 ;  /* 0x000000243e007844 */ /* 0x000fe20000000200 */
[----:B------:R-:W-:-:S03]  /*1d6f0*/  ISETP.NE.AND.EX P2, PT, RZ, UR5, PT, P2 ;  /* 0x00000005ff007c0c */ /* 0x000fc6000bf45320 */
[----:B------:R1:W-:Y:S01]  /*1d700*/  STSM.16.M88.4 [R28], R4 ;  /* 0x000000041c007844 */ /* 0x0003e20000000200 */
[----:B0-----:R-:W0:Y:S08]  /*1d710*/  @P1 LDC R12, c[0x0][0xbec] ;  /* 0x0002fb00ff0c1b82 */ /* 0x001e300000000800 */
[----:B------:R-:W-:Y:S08]  /*1d720*/  BAR.SYNC.DEFER_BLOCKING 0x1, 0x100 ;  /* 0x0044000000007b1d */ /* 0x000ff00000010000 */
[----:B------:R-:W2:Y:S01]  /*1d730*/  @P1 LDC R13, c[0x0][0xbf0] ;  /* 0x0002fc00ff0d1b82 */ /* 0x000ea20000000800 */
[----:B------:R-:W-:Y:S01]  /*1d740*/  @P2 IADD3 R8, P3, R112, UR4, RZ ;  /* 0x0000000470082c10 */ /* 0x000fe2000ff7e0ff */
[----:B------:R-:W-:-:S03]  /*1d750*/  ULDC UR4, c[0x0][0xa88] ;  /* 0x0002a20000047ab9 */ /* 0x000fc60000000800 */
[----:B------:R-:W-:Y:S01]  /*1d760*/  @P2 IADD3.X R9, R74, UR5, RZ, P3, !PT ;  /* 0x000000054a092c10 */ /* 0x000fe20009ffe4ff */
[----:B-1----:R-:W-:Y:S02]  /*1d770*/  IMAD.U32 R6, RZ, RZ, UR4 ;  /* 0x00000004ff067e24 */ /* 0x002fe4000f8e00ff */
[----:B----4-:R-:W-:Y:S01]  /*1d780*/  IMAD R15, R86, 0x80, R111 ;  /* 0x00000080560f7824 */ /* 0x010fe200078e026f */
[----:B------:R1:W5:Y:S04]  /*1d790*/  @P0 LDG.E R50, desc[UR6][R10.64] ;  /* 0x000000060a320981 */ /* 0x000368000c1e1900 */
[----:B------:R1:W5:Y:S01]  /*1d7a0*/  @P2 LDG.E R6, desc[UR6][R8.64] ;  /* 0x0000000608062981 */ /* 0x000362000c1e1900 */
[----:B------:R-:W-:Y:S05]  /*1d7b0*/  @P2 BRA `(.L_x_7487) ;  /* 0x0000000000142947 */ /* 0x000fea0003800000 */
[----:B------:R-:W-:Y:S05]  /*1d7c0*/  @!P0 BRA `(.L_x_7487) ;  /* 0x0000000000108947 */ /* 0x000fea0003800000 */
[----:B------:R-:W-:Y:S02]  /*1d7d0*/  ULDC.64 UR4, c[0x0][0x208] ;  /* 0x0000820000047ab9 */ /* 0x000fe40000000a00 */
[----:B------:R-:W3:Y:S04]  /*1d7e0*/  LDG.E R5, desc[UR4][R10.64] ;  /* 0x000000040a057981 */ /* 0x000ee8000c1e1900 */
[----:B-----5:R-:W3:Y:S02]  /*1d7f0*/  LDG.E R6, desc[UR4][R10.64+0x4] ;  /* 0x000004040a067981 */ /* 0x020ee4000c1e1900 */
[----:B---3--:R-:W-:-:S07]  /*1d800*/  IMAD.IADD R6, R6, 0x1, -R5 ;  /* 0x0000000106067824 */ /* 0x008fce00078e0a05 */
.L_x_7487:
[----:B------:R-:W3:Y:S01]  /*1d810*/  LDL.LU R56, [R1+0x50] ;  /* 0x0000500001387983 */ /* 0x000ee20000300800 */
[----:B0-----:R-:W-:Y:S01]  /*1d820*/  @P1 IMAD.HI.U32 R4, R15, R12, RZ ;  /* 0x0000000c0f041227 */ /* 0x001fe200078e00ff */
[----:B------:R-:W-:Y:S01]  /*1d830*/  ULDC.64 UR4, c[0x0][0xb90] ;  /* 0x0002e40000047ab9 */ /* 0x000fe20000000a00 */
[----:B-----5:R-:W-:Y:S01]  /*1d840*/  SHF.R.S32.HI R51, RZ, 0x1f, R50 ;  /* 0x0000001fff337819 */ /* 0x020fe20000011432 */
[----:B------:R-:W4:Y:S01]  /*1d850*/  LDL R14, [R1+0x80] ;  /* 0x00008000010e7983 */ /* 0x000f220000100800 */
[----:B------:R-:W-:Y:S01]  /*1d860*/  IMAD.MOV.U32 R7, RZ, RZ, R15 ;  /* 0x000000ffff077224 */ /* 0x000fe200078e000f */
[----:B--2---:R-:W-:Y:S01]  /*1d870*/  @P1 SHF.R.U32.HI R7, RZ, R13, R4 ;  /* 0x0000000dff071219 */ /* 0x004fe20000011604 */
[----:B-1----:R-:W-:Y:S01]  /*1d880*/  IMAD.SHL.U32 R10, R22, 0x40, RZ ;  /* 0x00000040160a7824 */ /* 0x002fe200078e00ff */
[----:B------:R-:W0:Y:S01]  /*1d890*/  S2R R27, SR_TID.X ;  /* 0x00000000001b7919 */ /* 0x000e220000002100 */
[----:B------:R-:W-:Y:S02]  /*1d8a0*/  SEL R28, R78, RZ, !P0 ;  /* 0x000000ff4e1c7207 */ /* 0x000fe40004000000 */
[----:B------:R-:W-:Y:S01]  /*1d8b0*/  SEL R59, R82, RZ, !P0 ;  /* 0x000000ff523b7207 */ /* 0x000fe20004000000 */
[----:B------:R-:W-:-:S04]  /*1d8c0*/  IMAD.IADD R11, R16, 0x1, R10 ;  /* 0x00000001100b7824 */ /* 0x000fc800078e020a */
[----:B------:R-:W-:Y:S01]  /*1d8d0*/  IMAD.WIDE R20, R11, 0x2, R20 ;  /* 0x000000020b147825 */ /* 0x000fe200078e0214 */
[----:B------:R-:W-:Y:S01]  /*1d8e0*/  SHF.R.S32.HI R11, RZ, 0x1f, R7 ;  /* 0x0000001fff0b7819 */ /* 0x000fe20000011407 */
[----:B------:R-:W1:Y:S02]  /*1d8f0*/  S2R R60, SR_TID.X ;  /* 0x00000000003c7919 */ /* 0x000e640000002100 */
[----:B0-----:R-:W-:-:S05]  /*1d900*/  VIADD R27, R27, 0xffffff80 ;  /* 0xffffff801b1b7836 */ /* 0x001fca0000000000 */
[----:B------:R-:W-:-:S04]  /*1d910*/  SHF.R.S32.HI R26, RZ, 0x1f, R27 ;  /* 0x0000001fff1a7819 */ /* 0x000fc8000001141b */
[----:B------:R-:W-:-:S04]  /*1d920*/  LEA.HI R26, R26, R27, RZ, 0x7 ;  /* 0x0000001b1a1a7211 */ /* 0x000fc800078f38ff */
[----:B------:R-:W-:Y:S01]  /*1d930*/  LOP3.LUT R26, R26, 0xffffff80, RZ, 0xc0, !PT ;  /* 0xffffff801a1a7812 */ /* 0x000fe200078ec0ff */
[----:B------:R-:W-:-:S04]  /*1d940*/  IMAD R61, R6, R57, RZ ;  /* 0x00000039063d7224 */ /* 0x000fc800078e02ff */
[----:B------:R-:W-:Y:S01]  /*1d950*/  IMAD.IADD R26, R27, 0x1, -R26 ;  /* 0x000000011b1a7824 */ /* 0x000fe200078e0a1a */
[C---:B------:R-:W-:Y:S02]  /*1d960*/  IADD3 R33, P3, R20.reuse, 0x4000, RZ ;  /* 0x0000400014217810 */ /* 0x040fe40007f7e0ff */
[----:B------:R-:W-:Y:S02]  /*1d970*/  IADD3 R13, P4, R20, 0x2000, RZ ;  /* 0x00002000140d7810 */ /* 0x000fe40007f9e0ff */
[----:B------:R-:W-:Y:S01]  /*1d980*/  LOP3.LUT R32, R33, 0x380, RZ, 0xc0, !PT ;  /* 0x0000038021207812 */ /* 0x000fe200078ec0ff */
[----:B-1----:R-:W-:-:S03]  /*1d990*/  VIADD R60, R60, 0xffffff80 ;  /* 0xffffff803c3c7836 */ /* 0x002fc60000000000 */
[----:B------:R-:W-:Y:S01]  /*1d9a0*/  SHF.R.U64 R32, R32, 0x3, RZ ;  /* 0x0000000320207819 */ /* 0x000fe200000012ff */
[----:B------:R-:W-:Y:S01]  /*1d9b0*/  ULDC.64 UR6, c[0x0][0x208] ;  /* 0x0000820000067ab9 */ /* 0x000fe20000000a00 */
[----:B------:R-:W-:Y:S02]  /*1d9c0*/  SHF.R.S32.HI R58, RZ, 0x1f, R60 ;  /* 0x0000001fff3a7819 */ /* 0x000fe4000001143c */
[----:B------:R-:W-:Y:S01]  /*1d9d0*/  LOP3.LUT R32, R32, R33, RZ, 0x3c, !PT ;  /* 0x0000002120207212 */ /* 0x000fe200078e3cff */
[----:B------:R-:W-:Y:S01]  /*1d9e0*/  IMAD.X R33, RZ, RZ, R21, P3 ;  /* 0x000000ffff217224 */ /* 0x000fe200018e0615 */
[----:B------:R-:W-:Y:S02]  /*1d9f0*/  IADD3 R37, P5, R20, 0x5000, RZ ;  /* 0x0000500014257810 */ /* 0x000fe40007fbe0ff */
[----:B------:R-:W-:Y:S02]  /*1da00*/  LEA.HI R58, R58, R60, RZ, 0x3 ;  /* 0x0000003c3a3a7211 */ /* 0x000fe400078f18ff */
[----:B------:R-:W-:-:S02]  /*1da10*/  LOP3.LUT R36, R37, 0x380, RZ, 0xc0, !PT ;  /* 0x0000038025247812 */ /* 0x000fc400078ec0ff */
[----:B------:R-:W-:Y:S02]  /*1da20*/  LOP3.LUT R58, R58, 0xfffffff8, RZ, 0xc0, !PT ;  /* 0xfffffff83a3a7812 */ /* 0x000fe400078ec0ff */
[----:B------:R-:W-:-:S03]  /*1da30*/  SHF.R.U64 R36, R36, 0x3, RZ ;  /* 0x0000000324247819 */ /* 0x000fc600000012ff */
[----:B------:R-:W-:Y:S01]  /*1da40*/  IMAD.IADD R58, R60, 0x1, -R58 ;  /* 0x000000013c3a7824 */ /* 0x000fe200078e0a3a */
[----:B------:R-:W-:Y:S01]  /*1da50*/  LOP3.LUT R36, R36, R37, RZ, 0x3c, !PT ;  /* 0x0000002524247212 */ /* 0x000fe200078e3cff */
[----:B------:R-:W-:Y:S01]  /*1da60*/  IMAD.X R37, RZ, RZ, R21, P5 ;  /* 0x000000ffff257224 */ /* 0x000fe200028e0615 */
[----:B------:R-:W-:Y:S01]  /*1da70*/  BSSY B1, `(.L_x_7488) ;  /* 0x0000088000017945 */ /* 0x000fe20003800000 */
[----:B---3--:R-:W-:Y:S01]  /*1da80*/  SHF.R.S32.HI R49, RZ, 0x1f, R56 ;  /* 0x0000001fff317819 */ /* 0x008fe20000011438 */
[----:B------:R-:W-:-:S04]  /*1da90*/  IMAD.WIDE.U32 R4, R56, UR4, R50 ;  /* 0x0000000438047c25 */ /* 0x000fc8000f8e0032 */
[----:B------:R-:W-:-:S04]  /*1daa0*/  IMAD R8, R49, UR4, RZ ;  /* 0x0000000431087c24 */ /* 0x000fc8000f8e02ff */
[----:B------:R-:W-:Y:S01]  /*1dab0*/  IMAD R9, R56, UR5, R8 ;  /* 0x0000000538097c24 */ /* 0x000fe2000f8e0208 */
[----:B------:R-:W-:Y:S01]  /*1dac0*/  ULDC.64 UR4, c[0x0][0xb98] ;  /* 0x0002e60000047ab9 */ /* 0x000fe20000000a00 */
[----:B------:R-:W-:Y:S02]  /*1dad0*/  IMAD.MOV R8, RZ, RZ, -R7 ;  /* 0x000000ffff087224 */ /* 0x000fe400078e0a07 */
[----:B------:R-:W-:Y:S02]  /*1dae0*/  IMAD.IADD R5, R5, 0x1, R9 ;  /* 0x0000000105057824 */ /* 0x000fe400078e0209 */
[----:B------:R-:W-:Y:S02]  /*1daf0*/  IMAD R9, R57, R8, R15 ;  /* 0x0000000839097224 */ /* 0x000fe400078e020f */
[----:B------:R-:W-:Y:S02]  /*1db00*/  IMAD R8, R28, UR4, RZ ;  /* 0x000000041c087c24 */ /* 0x000fe4000f8e02ff */
[----:B------:R-:W-:-:S04]  /*1db10*/  IMAD.WIDE.U32 R4, R59, UR4, R4 ;  /* 0x000000043b047c25 */ /* 0x000fc8000f8e0004 */
[----:B------:R-:W-:Y:S01]  /*1db20*/  IMAD R10, R59, UR5, R8 ;  /* 0x000000053b0a7c24 */ /* 0x000fe2000f8e0208 */
[----:B------:R-:W-:Y:S01]  /*1db30*/  SHF.R.S32.HI R8, RZ, 0x1f, R9 ;  /* 0x0000001fff087819 */ /* 0x000fe20000011409 */
[----:B------:R-:W-:Y:S01]  /*1db40*/  ULDC.64 UR4, c[0x0][0xb88] ;  /* 0x0002e20000047ab9 */ /* 0x000fe20000000a00 */
[----:B------:R-:W-:-:S03]  /*1db50*/  IADD3 R4, P2, R7, R4, RZ ;  /* 0x0000000407047210 */ /* 0x000fc60007f5e0ff */
[----:B------:R-:W-:Y:S01]  /*1db60*/  IMAD R12, R8, UR4, RZ ;  /* 0x00000004080c7c24 */ /* 0x000fe2000f8e02ff */
[----:B------:R-:W-:-:S03]  /*1db70*/  IADD3.X R5, R11, R5, R10, P2, !PT ;  /* 0x000000050b057210 */ /* 0x000fc600017fe40a */
[C---:B------:R-:W-:Y:S02]  /*1db80*/  IMAD R11, R9.reuse, UR5, R12 ;  /* 0x00000005090b7c24 */ /* 0x040fe4000f8e020c */
[----:B------:R-:W-:Y:S01]  /*1db90*/  IMAD.WIDE.U32 R4, R9, UR4, R4 ;  /* 0x0000000409047c25 */ /* 0x000fe2000f8e0004 */
[----:B------:R-:W-:-:S03]  /*1dba0*/  ULDC.64 UR4, c[0x0][0xb50] ;  /* 0x0002d40000047ab9 */ /* 0x000fc60000000a00 */
[----:B------:R-:W-:Y:S01]  /*1dbb0*/  IMAD.IADD R5, R5, 0x1, R11 ;  /* 0x0000000105057824 */ /* 0x000fe200078e020b */
[----:B------:R-:W-:-:S04]  /*1dbc0*/  LEA R10, P2, R4, UR4, 0x2 ;  /* 0x00000004040a7c11 */ /* 0x000fc8000f8410ff */
[----:B------:R-:W-:Y:S01]  /*1dbd0*/  LEA.HI.X R11, R4, UR5, R5, 0x2, P2 ;  /* 0x00000005040b7c11 */ /* 0x000fe200090f1405 */
[----:B------:R-:W-:Y:S01]  /*1dbe0*/  SHFL.IDX PT, R52, R10, RZ, 0x1c1f ;  /* 0x001c1fff0a347589 */ /* 0x000fe200000e0000 */
[C---:B------:R-:W-:Y:S02]  /*1dbf0*/  IADD3 R25, P2, R20.reuse, 0x3000, RZ ;  /* 0x0000300014197810 */ /* 0x040fe40007f5e0ff */
[----:B------:R-:W-:Y:S01]  /*1dc00*/  IADD3 R7, P0, R20, 0x1000, RZ ;  /* 0x0000100014077810 */ /* 0x000fe20007f1e0ff */
[----:B------:R-:W0:Y:S01]  /*1dc10*/  SHFL.IDX PT, R53, R11, RZ, 0x1c1f ;  /* 0x001c1fff0b357589 */ /* 0x000e2200000e0000 */
[----:B------:R-:W-:Y:S01]  /*1dc20*/  LOP3.LUT R24, R25, 0x380, RZ, 0xc0, !PT ;  /* 0x0000038019187812 */ /* 0x000fe200078ec0ff */
[----:B----4-:R-:W-:Y:S01]  /*1dc30*/  IMAD R4, R86, 0x80, R14 ;  /* 0x0000008056047824 */ /* 0x010fe200078e020e */
[----:B------:R-:W-:Y:S01]  /*1dc40*/  LOP3.LUT R12, R13, 0x380, RZ, 0xc0, !PT ;  /* 0x000003800d0c7812 */ /* 0x000fe200078ec0ff */
[--C-:B------:R-:W-:Y:S01]  /*1dc50*/  IMAD.X R9, RZ, RZ, R21.reuse, P0 ;  /* 0x000000ffff097224 */ /* 0x100fe200000e0615 */
[----:B------:R-:W-:Y:S01]  /*1dc60*/  SHF.R.U64 R24, R24, 0x3, RZ ;  /* 0x0000000318187819 */ /* 0x000fe200000012ff */
[----:B------:R-:W-:Y:S01]  /*1dc70*/  SHFL.IDX PT, R54, R10, 0x1, 0x1c1f ;  /* 0x003c1f000a367f89 */ /* 0x000fe200000e0000 */
[----:B------:R-:W-:Y:S01]  /*1dc80*/  LOP3.LUT P0, RZ, R26, 0x3, RZ, 0xc0, !PT ;  /* 0x000000031aff7812 */ /* 0x000fe2000780c0ff */
[----:B------:R-:W-:Y:S01]  /*1dc90*/  ULDC.64 UR4, c[0x0][0xaa0] ;  /* 0x0002a80000047ab9 */ /* 0x000fe20000000a00 */
[----:B------:R-:W-:Y:S01]  /*1dca0*/  LOP3.LUT R24, R24, R25, RZ, 0x3c, !PT ;  /* 0x0000001918187212 */ /* 0x000fe200078e3cff */
[----:B------:R-:W-:Y:S01]  /*1dcb0*/  IMAD.X R25, RZ, RZ, R21, P2 ;  /* 0x000000ffff197224 */ /* 0x000fe200010e0615 */
[C---:B------:R-:W-:Y:S01]  /*1dcc0*/  ISETP.GE.OR P2, PT, R4.reuse, R61, P0 ;  /* 0x0000003d0400720c */ /* 0x040fe20000746670 */
[----:B------:R-:W1:Y:S01]  /*1dcd0*/  SHFL.IDX PT, R55, R11, 0x1, 0x1c1f ;  /* 0x003c1f000b377f89 */ /* 0x000e6200000e0000 */
[----:B------:R-:W-:Y:S01]  /*1dce0*/  LOP3.LUT R8, R7, 0x380, RZ, 0xc0, !PT ;  /* 0x0000038007087812 */ /* 0x000fe200078ec0ff */
[----:B------:R-:W-:Y:S01]  /*1dcf0*/  VIADD R4, R4, 0x8 ;  /* 0x0000000804047836 */ /* 0x000fe20000000000 */
[----:B------:R-:W-:-:S02]  /*1dd00*/  SHF.R.U64 R12, R12, 0x3, RZ ;  /* 0x000000030c0c7819 */ /* 0x000fc400000012ff */
[----:B------:R-:W-:Y:S02]  /*1dd10*/  SHF.R.U64 R8, R8, 0x3, RZ ;  /* 0x0000000308087819 */ /* 0x000fe400000012ff */
[----:B------:R-:W-:Y:S01]  /*1dd20*/  LOP3.LUT R12, R12, R13, RZ, 0x3c, !PT ;  /* 0x0000000d0c0c7212 */ /* 0x000fe200078e3cff */
[----:B------:R-:W-:Y:S01]  /*1dd30*/  IMAD.X R13, RZ, RZ, R21, P4 ;  /* 0x000000ffff0d7224 */ /* 0x000fe200020e0615 */
[----:B------:R-:W-:Y:S02]  /*1dd40*/  LOP3.LUT R8, R8, R7, RZ, 0x3c, !PT ;  /* 0x0000000708087212 */ /* 0x000fe400078e3cff */
[----:B------:R-:W-:Y:S01]  /*1dd50*/  IADD3 R5, P3, R20, 0x7000, RZ ;  /* 0x0000700014057810 */ /* 0x000fe20007f7e0ff */
[----:B0-----:R0:W-:Y:S01]  /*1dd60*/  @!P2 ST.E desc[UR6][R52.64], R3 ;  /* 0x000000033400a985 */ /* 0x0011e2000c101906 */
[----:B------:R-:W-:Y:S02]  /*1dd70*/  ISETP.GE.OR P0, PT, R4, R61, P0 ;  /* 0x0000003d0400720c */ /* 0x000fe40000706670 */
[----:B------:R-:W-:-:S02]  /*1dd80*/  IADD3 R41, P4, R20, 0x6000, RZ ;  /* 0x0000600014297810 */ /* 0x000fc40007f9e0ff */
[----:B------:R-:W-:Y:S02]  /*1dd90*/  LOP3.LUT R7, R20, 0x380, RZ, 0xc0, !PT ;  /* 0x0000038014077812 */ /* 0x000fe400078ec0ff */
[----:B------:R-:W-:Y:S01]  /*1dda0*/  LOP3.LUT R4, R5, 0x380, RZ, 0xc0, !PT ;  /* 0x0000038005047812 */ /* 0x000fe200078ec0ff */
[----:B0-----:R-:W0:Y:S01]  /*1ddb0*/  @P1 LDC R53, c[0x0][0xbec] ;  /* 0x0002fb00ff351b82 */ /* 0x001e220000000800 */
[----:B------:R-:W-:Y:S01]  /*1ddc0*/  LOP3.LUT R40, R41, 0x380, RZ, 0xc0, !PT ;  /* 0x0000038029287812 */ /* 0x000fe200078ec0ff */
[----:B------:R-:W-:Y:S01]  /*1ddd0*/  IMAD R3, R51, UR4, RZ ;  /* 0x0000000433037c24 */ /* 0x000fe2000f8e02ff */
[----:B------:R-:W-:Y:S02]  /*1dde0*/  SHF.R.U64 R7, R7, 0x3, RZ ;  /* 0x0000000307077819 */ /* 0x000fe400000012ff */
[----:B------:R-:W-:-:S03]  /*1ddf0*/  SHF.R.U64 R4, R4, 0x3, RZ ;  /* 0x0000000304047819 */ /* 0x000fc600000012ff */
[----:B------:R-:W2:Y:S01]  /*1de00*/  @P1 LDC R51, c[0x0][0xbf0] ;  /* 0x0002fc00ff331b82 */ /* 0x000ea20000000800 */
[----:B------:R-:W-:Y:S02]  /*1de10*/  SHF.R.U64 R40, R40, 0x3, RZ ;  /* 0x0000000328287819 */ /* 0x000fe400000012ff */
[----:B------:R-:W-:Y:S01]  /*1de20*/  LOP3.LUT R20, R7, R20, RZ, 0x3c, !PT ;  /* 0x0000001407147212 */ /* 0x000fe200078e3cff */
[----:B-1----:R1:W-:Y:S01]  /*1de30*/  @!P0 ST.E desc[UR6][R54.64], R0 ;  /* 0x0000000036008985 */ /* 0x0023e2000c101906 */
[----:B------:R-:W-:Y:S01]  /*1de40*/  LOP3.LUT R40, R40, R41, RZ, 0x3c, !PT ;  /* 0x0000002928287212 */ /* 0x000fe200078e3cff */
[--C-:B------:R-:W-:Y:S01]  /*1de50*/  IMAD.X R41, RZ, RZ, R21.reuse, P4 ;  /* 0x000000ffff297224 */ /* 0x100fe200020e0615 */
[----:B------:R-:W-:Y:S01]  /*1de60*/  LOP3.LUT R44, R4, R5, RZ, 0x3c, !PT ;  /* 0x00000005042c7212 */ /* 0x000fe200078e3cff */
[----:B------:R-:W-:Y:S01]  /*1de70*/  IMAD.X R45, RZ, RZ, R21, P3 ;  /* 0x000000ffff2d7224 */ /* 0x000fe200018e0615 */
[----:B------:R3:W5:Y:S01]  /*1de80*/  LD.E.128 R4, desc[UR6][R20.64] ;  /* 0x0000000614047980 */ /* 0x000762000c101d00 */
[----:B------:R-:W-:-:S03]  /*1de90*/  IMAD R3, R50, UR5, R3 ;  /* 0x0000000532037c24 */ /* 0x000fc6000f8e0203 */
[----:B------:R-:W5:Y:S01]  /*1dea0*/  LD.E.128 R8, desc[UR6][R8.64] ;  /* 0x0000000608087980 */ /* 0x000f62000c101d00 */
[----:B-1----:R-:W-:-:S03]  /*1deb0*/  IMAD R0, R58, 0x20, R22 ;  /* 0x000000203a007824 */ /* 0x002fc600078e0216 */
[----:B------:R-:W5:Y:S01]  /*1dec0*/  LD.E.128 R12, desc[UR6][R12.64] ;  /* 0x000000060c0c7980 */ /* 0x000f62000c101d00 */
[----:B---3--:R-:W-:Y:S01]  /*1ded0*/  IMAD.WIDE.U32 R20, R50, UR4, RZ ;  /* 0x0000000432147c25 */ /* 0x008fe2000f8e00ff */
[----:B------:R-:W-:Y:S02]  /*1dee0*/  ULDC.64 UR4, c[0x0][0xae8] ;  /* 0x0002ba0000047ab9 */ /* 0x000fe40000000a00 */
        /* <DEDUP_REMOVED lines=10> */
[----:B0-----:R-:W-:-:S03]  /*1df90*/  @P1 IMAD.HI.U32 R0, R50, R53, RZ ;  /* 0x0000003532001227 */ /* 0x001fc600078e00ff */
[----:B------:R-:W5:Y:S01]  /*1dfa0*/  LD.E.128 R44, desc[UR6][R44.64] ;  /* 0x000000062c2c7980 */ /* 0x000f62000c101d00 */
        /* <DEDUP_REMOVED lines=9> */
[----:B0-----:R-:W0:Y:S01]  /*1e040*/  FENCE.VIEW.ASYNC.S ;  /* 0x00000000000073c6 */ /* 0x001e220000000000 */
        /* <DEDUP_REMOVED lines=12> */
[----:B------:R-:W-:Y:S02]  /*1e110*/  IMAD R52, R86, 0x80, R22 ;  /* 0x0000008056347824 */ /* 0x000fe400078e0216 */
[----:B------:R-:W-:Y:S02]  /*1e120*/  IMAD.IADD R21, R21, 0x1, R51 ;  /* 0x0000000115157824 */ /* 0x000fe400078e0233 */
[----:B------:R-:W-:Y:S02]  /*1e130*/  IMAD R28, R0, UR4, RZ ;  /* 0x00000004001c7c24 */ /* 0x000fe4000f8e02ff */
[----:B------:R-:W-:-:S02]  /*1e140*/  VIADD R0, R52, 0x20 ;  /* 0x0000002034007836 */ /* 0x000fc40000000000 */
[C---:B------:R-:W-:Y:S02]  /*1e150*/  IMAD R51, R49.reuse, UR5, R28 ;  /* 0x0000000531337c24 */ /* 0x040fe4000f8e021c */
[----:B------:R-:W-:Y:S01]  /*1e160*/  IMAD.WIDE.U32 R20, R49, UR4, R20 ;  /* 0x0000000431147c25 */ /* 0x000fe2000f8e0014 */
[-C--:B------:R-:W-:Y:S01]  /*1e170*/  ISETP.GE.AND P2, PT, R52, R61.reuse, PT ;  /* 0x0000003d3400720c */ /* 0x080fe20003f46270 */
[----:B------:R-:W-:Y:S01]  /*1e180*/  ULDC.64 UR4, c[0x0][0xa80] ;  /* 0x0002a00000047ab9 */ /* 0x000fe20000000a00 */
[-C--:B------:R-:W-:Y:S01]  /*1e190*/  ISETP.GE.AND P0, PT, R0, R61.reuse, PT ;  /* 0x0000003d0000720c */ /* 0x080fe20003f06270 */
[----:B------:R-:W-:Y:S01]  /*1e1a0*/  VIADD R3, R52, 0x40 ;  /* 0x0000004034037836 */ /* 0x000fe20000000000 */
[----:B------:R-:W-:Y:S01]  /*1e1b0*/  LEA R28, P3, R20, UR4, 0x1 ;  /* 0x00000004141c7c11 */ /* 0x000fe2000f8608ff */
[----:B------:R-:W-:Y:S02]  /*1e1c0*/  IMAD.IADD R21, R21, 0x1, R51 ;  /* 0x0000000115157824 */ /* 0x000fe400078e0233 */
[----:B------:R-:W-:Y:S01]  /*1e1d0*/  VIADD R0, R2, 0x34820 ;  /* 0x0003482002007836 */ /* 0x000fe20000000000 */
[----:B------:R-:W-:-:S02]  /*1e1e0*/  ISETP.GE.AND P1, PT, R3, R61, PT ;  /* 0x0000003d0300720c */ /* 0x000fc40003f26270 */
[----:B------:R-:W-:Y:S02]  /*1e1f0*/  LEA.HI.X R3, R20, UR5, R21, 0x1, P3 ;  /* 0x0000000514037c11 */ /* 0x000fe400098f0c15 */
[----:B------:R-:W-:Y:S01]  /*1e200*/  PRMT R0, RZ, 0x654, R0 ;  /* 0x00000654ff007816 */ /* 0x000fe20000000000 */
[----:B0-----:R0:W1:Y:S03]  /*1e210*/  SHFL.IDX PT, R50, R28, RZ, 0x181f ;  /* 0x00181fff1c327589 */ /* 0x00106600000e0000 */
[----:B------:R0:W-:Y:S01]  /*1e220*/  SYNCS.ARRIVE.TRANS64.RED.A1T0 RZ, [R0+URZ], RZ ;  /* 0x000000ff00ff79a7 */ /* 0x0001e2000810043f */
[----:B------:R0:W2:Y:S01]  /*1e230*/  SHFL.IDX PT, R49, R3, RZ, 0x181f ;  /* 0x00181fff03317589 */ /* 0x0000a200000e0000 */
[----:B------:R-:W-:Y:S05]  /*1e240*/  @P2 BRA `(.L_x_7489) ;  /* 0x0000000000282947 */ /* 0x000fea0003800000 */
[----:B------:R-:W-:Y:S01]  /*1e250*/  ULDC UR4, c[0x0][0xac8] ;  /* 0x0002b20000047ab9 */ /* 0x000fe20000000800 */
[----:B------:R-:W-:Y:S01]  /*1e260*/  ULDC.64 UR6, c[0x0][0x208] ;  /* 0x0000820000067ab9 */ /* 0x000fe20000000a00 */
        /* <DEDUP_REMOVED lines=8> */
.L_x_7489:
[----:B------:R-:W-:Y:S05]  /*1e2f0*/  BSYNC B1 ;  /* 0x0000000000017941 */ /* 0x000fea0003800000 */
.L_x_7488:
[----:B---3-5:R3:W4:Y:S01]  /*1e300*/  SHFL.IDX PT, R7, R3, 0x1, 0x181f ;  /* 0x00381f0003077f89 */ /* 0x02872200000e0000 */
[----:B------:R-:W-:Y:S03]  /*1e310*/  BSSY B1, `(.L_x_7490) ;  /* 0x000000d000017945 */ /* 0x000fe60003800000 */
[----:B------:R3:W0:Y:S01]  /*1e320*/  SHFL.IDX PT, R6, R28, 0x1, 0x181f ;  /* 0x00381f001c067f89 */ /* 0x00062200000e0000 */
        /* <DEDUP_REMOVED lines=8> */
[----:B------:R-:W-:-:S03]  /*1e3b0*/  @!P4 LEA.HI.X R7, R221, R7, R48, 0x1, P2 ;  /* 0x00000007dd07c211 */ /* 0x000fc600010f0c30 */
[----:B------:R0:W-:Y:S04]  /*1e3c0*/  @!P3 ST.E.128 desc[UR6][R4.64], R8 ;  /* 0x000000080400b985 */ /* 0x0001e8000c101d06 */
[----:B------:R0:W-:Y:S02]  /*1e3d0*/  @!P4 ST.E.128 desc[UR6][R6.64], R36 ;  /* 0x000000240600c985 */ /* 0x0001e4000c101d06 */
.L_x_7491:
[----:B------:R-:W-:Y:S05]  /*1e3e0*/  BSYNC B1 ;  /* 0x0000000000017941 */ /* 0x000fea0003800000 */
.L_x_7490:
[----:B0---4-:R0:W4:Y:S01]  /*1e3f0*/  SHFL.IDX PT, R7, R3, 0x2, 0x181f ;  /* 0x00581f0003077f89 */ /* 0x01112200000e0000 */
        /* <DEDUP_REMOVED lines=13> */
.L_x_7493:
[----:B------:R-:W-:Y:S05]  /*1e4d0*/  BSYNC B1 ;  /* 0x0000000000017941 */ /* 0x000fea0003800000 */
.L_x_7492:
[----:B------:R-:W-:Y:S01]  /*1e4e0*/  VIADD R0, R52, 0x60 ;  /* 0x0000006034007836 */ /* 0x000fe20000000000 */
[----:B0--3--:R-:W0:Y:S04]  /*1e4f0*/  SHFL.IDX PT, R3, R3, 0x3, 0x181f ;  /* 0x00781f0003037f89 */ /* 0x009e2800000e0000 */
[----:B------:R-:W-:Y:S01]  /*1e500*/  ISETP.GE.AND P0, PT, R0, R61, PT ;  /* 0x0000003d0000720c */ /* 0x000fe20003f06270 */
[----:B------:R-:W3:-:S12]  /*1e510*/  SHFL.IDX PT, R28, R28, 0x3, 0x181f ;  /* 0x00781f001c1c7f89 */ /* 0x000ed800000e0000 */
[----:B------:R-:W-:Y:S05]  /*1e520*/  @P0 BRA `(.L_x_7494) ;  /* 0x0000000c00440947 */ /* 0x000fea0003800000 */
[----:B------:R-:W-:Y:S01]  /*1e530*/  ULDC UR4, c[0x0][0xac8] ;  /* 0x0002b20000047ab9 */ /* 0x000fe20000000800 */
[----:B------:R-:W-:Y:S01]  /*1e540*/  ULDC.64 UR6, c[0x0][0x208] ;  /* 0x0000820000067ab9 */ /* 0x000fe20000000a00 */
[----:B------:R-:W-:-:S13]  /*1e550*/  ISETP.GE.AND P1, PT, R16, UR4, PT ;  /* 0x0000000410007c0c */ /* 0x000fda000bf26270 */
[----:B---3--:R-:W-:-:S04]  /*1e560*/  @!P1 LEA R4, P0, R16, R28, 0x1 ;  /* 0x0000001c10049211 */ /* 0x008fc800078008ff */
[----:B0-----:R-:W-:Y:S02]  /*1e570*/  @!P1 LEA.HI.X R5, R16, R3, R17, 0x1, P0 ;  /* 0x0000000310059211 */ /* 0x001fe400000f0c11 */
[----:B------:R-:W-:-:S03]  /*1e580*/  ISETP.GE.AND P0, PT, R221, UR4, PT ;  /* 0x00000004dd007c0c */ /* 0x000fc6000bf06270 */
[----:B------:R0:W-:Y:S10]  /*1e590*/  @!P1 ST.E.128 desc[UR6][R4.64], R24 ;  /* 0x0000001804009985 */ /* 0x0001f4000c101d06 */
[----:B------:R-:W-:Y:S05]  /*1e5a0*/  @P0 BRA `(.L_x_7494) ;  /* 0x0000000c00240947 */ /* 0x000fea0003800000 */
[----:B0-----:R-:W-:Y:S01]  /*1e5b0*/  LEA R4, P0, R221, R28, 0x1 ;  /* 0x0000001cdd047211 */ /* 0x001fe200078008ff */
[----:B------:R-:W-:-:S03]  /*1e5c0*/  ULDC.64 UR4, c[0x0][0x208] ;  /* 0x0000820000047ab9 */ /* 0x000fc60000000a00 */
[----:B------:R-:W-:-:S05]  /*1e5d0*/  LEA.HI.X R5, R221, R3, R48, 0x1, P0 ;  /* 0x00000003dd057211 */ /* 0x000fca00000f0c30 */
[----:B------:R0:W-:Y:S01]  /*1e5e0*/  ST.E.128 desc[UR4][R4.64], R44 ;  /* 0x0000002c04007985 */ /* 0x0001e2000c101d04 */
[----:B------:R-:W-:Y:S05]  /*1e5f0*/  BRA `(.L_x_7494) ;  /* 0x0000000c00107947 */ /* 0x000fea0003800000 */
.L_x_7486:
[----:B------:R-:W2:Y:S01]  /*1e600*/  LDL.LU R3, [R1+0x58] ;  /* 0x0000580001037983 */ /* 0x000ea20000300800 */
[----:B------:R-:W-:Y:S01]  /*1e610*/  ULDC.64 UR4, c[0x0][0xc00] ;  /* 0x0003000000047ab9 */ /* 0x000fe20000000a00 */
[----:B------:R-:W0:Y:S01]  /*1e620*/  LDC R21, c[0x0][0xbe8] ;  /* 0x0002fa00ff157b82 */ /* 0x000e220000000800 */
[----:B------:R-:W-:Y:S01]  /*1e630*/  ISETP.NE.U32.AND P0, PT, RZ, UR4, PT ;  /* 0x00000004ff007c0c */ /* 0x000fe2000bf05070 */
[----:B------:R-:W-:Y:S01]  /*1e640*/  IMAD.MOV.U32 R0, RZ, RZ, RZ ;  /* 0x000000ffff007224 */ /* 0x000fe200078e00ff */
[----:B------:R-:W-:Y:S02]  /*1e650*/  ULDC.64 UR6, c[0x0][0x208] ;  /* 0x0000820000067ab9 */ /* 0x000fe40000000a00 */
[----:B------:R-:W-:Y:S01]  /*1e660*/  ISETP.NE.AND.EX P0, PT, RZ, UR5, PT, P0 ;  /* 0x00000005ff007c0c */ /* 0x000fe2000bf05300 */
[----:B------:R-:W1:Y:S02]  /*1e670*/  S2R R26, SR_TID.X ;  /* 0x00000000001a7919 */ /* 0x000e640000002100 */
[----:B-1----:R-:W-:-:S05]  /*1e680*/  VIADD R26, R26, 0xffffff80 ;  /* 0xffffff801a1a7836 */ /* 0x002fca0000000000 */
[----:B------:R-:W-:Y:S02]  /*1e690*/  ISETP.GE.AND P3, PT, R26, 0x80, PT ;  /* 0x000000801a00780c */ /* 0x000fe40003f66270 */
[----:B--2---:R-:W-:-:S04]  /*1e6a0*/  IADD3 R4, P1, R3, UR4, RZ ;  /* 0x0000000403047c10 */ /* 0x004fc8000ff3e0ff */
[----:B------:R-:W-:Y:S01]  /*1e6b0*/  IADD3.X R5, R74, UR5, RZ, P1, !PT ;  /* 0x000000054a057c10 */ /* 0x000fe20008ffe4ff */
[----:B------:R-:W-:Y:S02]  /*1e6c0*/  ULDC.64 UR4, c[0x0][0xc08] ;  /* 0x0003020000047ab9 */ /* 0x000fe40000000a00 */
[----:B------:R-:W-:Y:S02]  /*1e6d0*/  ISETP.NE.U32.AND P1, PT, RZ, UR4, PT ;  /* 0x00000004ff007c0c */ /* 0x000fe4000bf25070 */
[----:B------:R1:W5:Y:S02]  /*1e6e0*/  @P0 LDG.E R0, desc[UR6][R4.64] ;  /* 0x0000000604000981 */ /* 0x000364000c1e1900 */
[----:B------:R-:W-:-:S13]  /*1e6f0*/  ISETP.NE.AND.EX P1, PT, RZ, UR5, PT, P1 ;  /* 0x00000005ff007c0c */ /* 0x000fda000bf25310 */
[----:B------:R-:W-:Y:S01]  /*1e700*/  @P1 IADD3 R6, P2, R3, UR4, RZ ;  /* 0x0000000403061c10 */ /* 0x000fe2000ff5e0ff */
[----:B------:R-:W-:Y:S02]  /*1e710*/  ULDC UR4, c[0x0][0xa88] ;  /* 0x0002a20000047ab9 */ /* 0x000fe40000000800 */
[----:B------:R-:W-:Y:S01]  /*1e720*/  IMAD.U32 R8, RZ, RZ, UR4 ;  /* 0x00000004ff087e24 */ /* 0x000fe2000f8e00ff */
[----:B------:R-:W-:Y:S02]  /*1e730*/  @P1 IADD3.X R7, R74, UR5, RZ, P2, !PT ;  /* 0x000000054a071c10 */ /* 0x000fe400097fe4ff */
[----:B0-----:R-:W-:-:S03]  /*1e740*/  ISETP.NE.AND P2, PT, R21, 0x1, PT ;  /* 0x000000011500780c */ /* 0x001fc60003f45270 */
[----:B------:R1:W5:Y:S10]  /*1e750*/  @P1 LDG.E R8, desc[UR6][R6.64] ;  /* 0x0000000606081981 */ /* 0x000374000c1e1900 */
[----:B------:R-:W0:Y:S01]  /*1e760*/  @P2 LDC R25, c[0x0][0xbec] ;  /* 0x0002fb00ff192b82 */ /* 0x000e220000000800 */
[----:B-1----:R-:W-:Y:S05]  /*1e770*/  @P1 BRA `(.L_x_7495) ;  /* 0x0000000000141947 */ /* 0x002fea0003800000 */
[----:B------:R-:W-:Y:S05]  /*1e780*/  @!P0 BRA `(.L_x_7495) ;  /* 0x0000000000108947 */ /* 0x000fea0003800000 */
[----:B------:R-:W-:Y:S02]  /*1e790*/  ULDC.64 UR4, c[0x0][0x208] ;  /* 0x0000820000047ab9 */ /* 0x000fe40000000a00 */
[----:B------:R-:W2:Y:S04]  /*1e7a0*/  LDG.E R3, desc[UR4][R4.64] ;  /* 0x0000000404037981 */ /* 0x000ea8000c1e1900 */
[----:B-----5:R-:W2:Y:S02]  /*1e7b0*/  LDG.E R8, desc[UR4][R4.64+0x4] ;  /* 0x0000040404087981 */ /* 0x020ea4000c1e1900 */
[----:B--2---:R-:W-:-:S07]  /*1e7c0*/  IMAD.IADD R8, R8, 0x1, -R3 ;  /* 0x0000000108087824 */ /* 0x004fce00078e0a03 */
.L_x_7495:
[----:B------:R-:W2:Y:S04]  /*1e7d0*/  LDL R24, [R1+0x50] ;  /* 0x0000500001187983 */ /* 0x000ea80000100800 */
[----:B------:R1:W5:Y:S01]  /*1e7e0*/  LDL R20, [R1+0x64] ;  /* 0x0000640001147983 */ /* 0x0003620000100800 */
[----:B------:R-:W-:Y:S01]  /*1e7f0*/  BSSY B1, `(.L_x_7496) ;  /* 0x000002f000017945 */ /* 0x000fe20003800000 */
[----:B------:R-:W-:Y:S02]  /*1e800*/  SEL R13, R82, RZ, !P0 ;  /* 0x000000ff520d7207 */ /* 0x000fe40004000000 */
[----:B------:R-:W-:Y:S02]  /*1e810*/  SEL R12, R78, RZ, !P0 ;  /* 0x000000ff4e0c7207 */ /* 0x000fe40004000000 */
[----:B-----5:R-:W-:-:S02]  /*1e820*/  SHF.R.S32.HI R11, RZ, 0x1f, R0 ;  /* 0x0000001fff0b7819 */ /* 0x020fc40000011400 */
[----:B--2---:R-:W-:Y:S01]  /*1e830*/  SHF.R.S32.HI R10, RZ, 0x1f, R24 ;  /* 0x0000001fff0a7819 */ /* 0x004fe20000011418 */
[----:B-1----:R-:W-:Y:S06]  /*1e840*/  @P3 BRA `(.L_x_7497) ;  /* 0x0000000000a43947 */ /* 0x002fec0003800000 */
[----:B------:R-:W1:Y:S01]  /*1e850*/  S2R R3, SR_TID.X ;  /* 0x0000000000037919 */ /* 0x000e620000002100 */
[----:B------:R-:W2:Y:S02]  /*1e860*/  LDC R14, c[0x0][0xbe8] ;  /* 0x0002fa00ff0e7b82 */ /* 0x000ea40000000800 */
[----:B--2---:R-:W-:Y:S02]  /*1e870*/  IMAD R4, R8, R14, RZ ;  /* 0x0000000e08047224 */ /* 0x004fe400078e02ff */
[----:B-1----:R-:W-:-:S04]  /*1e880*/  IMAD R3, R20, 0x80, R3 ;  /* 0x0000008014037824 */ /* 0x002fc800078e0203 */
        /* <DEDUP_REMOVED lines=11> */
[----:B------:R-:W1:Y:S01]  /*1e940*/  @P0 LDC R6, c[0x0][0xbec] ;  /* 0x0002fb00ff060b82 */ /* 0x000e620000000800 */
[----:B------:R-:W-:Y:S01]  /*1e950*/  IMAD R7, R24, UR5, R7 ;  /* 0x0000000518077c24 */ /* 0x000fe2000f8e0207 */
[----:B------:R-:W-:-:S03]  /*1e960*/  ULDC.64 UR4, c[0x0][0xb98] ;  /* 0x0002e60000047ab9 */ /* 0x000fc60000000a00 */
[----:B------:R-:W-:-:S03]  /*1e970*/  IMAD.IADD R5, R5, 0x1, R7 ;  /* 0x0000000105057824 */ /* 0x000fc600078e0207 */
[----:B------:R-:W2:Y:S01]  /*1e980*/  @P0 LDC R15, c[0x0][0xbf0] ;  /* 0x0002fc00ff0f0b82 */ /* 0x000ea20000000800 */
[----:B------:R-:W-:-:S04]  /*1e990*/  IMAD.WIDE.U32 R4, R13, UR4, R4 ;  /* 0x000000040d047c25 */ /* 0x000fc8000f8e0004 */
[----:B-1----:R-:W-:-:S05]  /*1e9a0*/  @P0 IMAD.HI.U32 R6, R9, R6, RZ ;  /* 0x0000000609060227 */ /* 0x002fca00078e00ff */
[----:B--2---:R-:W-:Y:S01]  /*1e9b0*/  @P0 SHF.R.U32.HI R3, RZ, R15, R6 ;  /* 0x0000000fff030219 */ /* 0x004fe20000011606 */
        /* <DEDUP_REMOVED lines=18> */
.L_x_7497:
[----:B------:R-:W-:Y:S05]  /*1eae0*/  BSYNC B1 ;  /* 0x0000000000017941 */ /* 0x000fea0003800000 */
.L_x_7496:
[----:B-1----:R-:W-:Y:S01]  /*1eaf0*/  SHF.R.S32.HI R6, RZ, 0x1f, R26 ;  /* 0x0000001fff067819 */ /* 0x002fe2000001141a */
[----:B------:R-:W1:Y:S01]  /*1eb00*/  @P2 LDC R9, c[0x0][0xbf0] ;  /* 0x0002fc00ff092b82 */ /* 0x000e620000000800 */
[----:B------:R-:W-:Y:S02]  /*1eb10*/  ULDC.64 UR4, c[0x0][0xaa0] ;  /* 0x0002a80000047ab9 */ /* 0x000fe40000000a00 */
[----:B------:R-:W-:Y:S01]  /*1eb20*/  LEA.HI R6, R6, R26, RZ, 0x3 ;  /* 0x0000001a06067211 */ /* 0x000fe200078f18ff */
[----:B------:R-:W-:Y:S02]  /*1eb30*/  IMAD R3, R11, UR4, RZ ;  /* 0x000000040b037c24 */ /* 0x000fe4000f8e02ff */
[----:B------:R-:W-:Y:S01]  /*1eb40*/  IMAD.WIDE.U32 R4, R0, UR4, RZ ;  /* 0x0000000400047c25 */ /* 0x000fe2000f8e00ff */
[----:B------:R-:W-:-:S03]  /*1eb50*/  LOP3.LUT R6, R6, 0xfffffff8, RZ, 0xc0, !PT ;  /* 0xfffffff806067812 */ /* 0x000fc600078ec0ff */
[----:B------:R-:W-:Y:S01]  /*1eb60*/  IMAD R3, R0, UR5, R3 ;  /* 0x0000000500037c24 */ /* 0x000fe2000f8e0203 */
[----:B------:R-:W-:Y:S01]  /*1eb70*/  ULDC.64 UR4, c[0x0][0xae8] ;  /* 0x0002ba0000047ab9 */ /* 0x000fe20000000a00 */
[----:B------:R-:W-:Y:S02]  /*1eb80*/  IMAD.IADD R6, R26, 0x1, -R6 ;  /* 0x000000011a067824 */ /* 0x000fe400078e0a06 */
[----:B------:R-:W-:Y:S02]  /*1eb90*/  IMAD R0, R10, UR4, RZ ;  /* 0x000000040a007c24 */ /* 0x000fe4000f8e02ff */
[----:B------:R-:W-:Y:S02]  /*1eba0*/  IMAD R6, R6, 0x20, R22 ;  /* 0x0000002006067824 */ /* 0x000fe400078e0216 */
[----:B------:R-:W-:Y:S02]  /*1ebb0*/  IMAD R7, R24, UR5, R0 ;  /* 0x0000000518077c24 */ /* 0x000fe4000f8e0200 */
[----:B------:R-:W-:-:S02]  /*1ebc0*/  IMAD R10, R20, 0x80, R6 ;  /* 0x00000080140a7824 */ /* 0x000fc400078e0206 */
[----:B------:R-:W-:Y:S02]  /*1ebd0*/  IMAD.IADD R5, R5, 0x1, R3 ;  /* 0x0000000105057824 */ /* 0x000fe400078e0203 */
[----:B0-----:R-:W-:-:S04]  /*1ebe0*/  @P2 IMAD.HI.U32 R0, R10, R25, RZ ;  /* 0x000000190a002227 */ /* 0x001fc800078e00ff */
[----:B------:R-:W-:Y:S01]  /*1ebf0*/  IMAD.WIDE.U32 R4, R24, UR4, R4 ;  /* 0x0000000418047c25 */ /* 0x000fe2000f8e0004 */
[----:B------:R-:W-:-:S03]  /*1ec00*/  ULDC.64 UR4, c[0x0][0xaf0] ;  /* 0x0002bc0000047ab9 */ /* 0x000fc60000000a00 */
[----:B------:R-:W-:Y:S01]  /*1ec10*/  IMAD.MOV.U32 R3, RZ, RZ, R10 ;  /* 0x000000ffff037224 */ /* 0x000fe200078e000a */
[----:B-1----:R-:W-:Y:S01]  /*1ec20*/  @P2 SHF.R.U32.HI R3, RZ, R9, R0 ;  /* 0x00000009ff032219 */ /* 0x002fe20000011600 */
[----:B------:R-:W-:Y:S02]  /*1ec30*/  IMAD.IADD R5, R5, 0x1, R7 ;  /* 0x0000000105057824 */ /* 0x000fe400078e0207 */
[----:B------:R-:W-:Y:S01]  /*1ec40*/  IMAD R6, R12, UR4, RZ ;  /* 0x000000040c067c24 */ /* 0x000fe2000f8e02ff */
[--C-:B------:R-:W-:Y:S01]  /*1ec50*/  SHF.R.S32.HI R0, RZ, 0x1f, R3.reuse ;  /* 0x0000001fff007819 */ /* 0x100fe20000011403 */
[----:B------:R-:W-:Y:S02]  /*1ec60*/  IMAD.MOV R7, RZ, RZ, -R3 ;  /* 0x000000ffff077224 */ /* 0x000fe400078e0a03 */
[C---:B------:R-:W-:Y:S02]  /*1ec70*/  IMAD R9, R13.reuse, UR5, R6 ;  /* 0x000000050d097c24 */ /* 0x040fe4000f8e0206 */
[----:B------:R-:W-:Y:S01]  /*1ec80*/  IMAD.WIDE.U32 R4, R13, UR4, R4 ;  /* 0x000000040d047c25 */ /* 0x000fe2000f8e0004 */
[----:B------:R-:W-:-:S03]  /*1ec90*/  ULDC.64 UR4, c[0x0][0xae0] ;  /* 0x0002b80000047ab9 */ /* 0x000fc60000000a00 */
[----:B------:R-:W-:Y:S02]  /*1eca0*/  IMAD R7, R21, R7, R10 ;  /* 0x0000000715077224 */ /* 0x000fe400078e020a */
[----:B------:R-:W-:Y:S02]  /*1ecb0*/  IMAD R6, R0, UR4, RZ ;  /* 0x0000000400067c24 */ /* 0x000fe4000f8e02ff */
[----:B------:R-:W-:Y:S01]  /*1ecc0*/  IMAD.IADD R5, R5, 0x1, R9 ;  /* 0x0000000105057824 */ /* 0x000fe200078e0209 */
[----:B------:R-:W-:Y:S01]  /*1ecd0*/  SHF.R.S32.HI R0, RZ, 0x1f, R7 ;  /* 0x0000001fff007819 */ /* 0x000fe20000011407 */
[C---:B------:R-:W-:Y:S02]  /*1ece0*/  IMAD R9, R3.reuse, UR5, R6 ;  /* 0x0000000503097c24 */ /* 0x040fe4000f8e0206 */
[----:B------:R-:W-:Y:S01]  /*1ecf0*/  IMAD.WIDE.U32 R4, R3, UR4, R4 ;  /* 0x0000000403047c25 */ /* 0x000fe2000f8e0004 */
[----:B------:R-:W-:-:S03]  /*1ed00*/  ULDC.64 UR4, c[0x0][0xad8] ;  /* 0x0002b60000047ab9 */ /* 0x000fc60000000a00 */
[----:B------:R-:W-:Y:S02]  /*1ed10*/  IMAD R0, R0, UR4, RZ ;  /* 0x0000000400007c24 */ /* 0x000fe4000f8e02ff */
[----:B------:R-:W-:Y:S02]  /*1ed20*/  IMAD.IADD R5, R5, 0x1, R9 ;  /* 0x0000000105057824 */ /* 0x000fe400078e0209 */
[C---:B------:R-:W-:Y:S02]  /*1ed30*/  IMAD R3, R7.reuse, UR5, R0 ;  /* 0x0000000507037c24 */ /* 0x040fe4000f8e0200 */
[----:B------:R-:W-:Y:S01]  /*1ed40*/  IMAD.WIDE.U32 R4, R7, UR4, R4 ;  /* 0x0000000407047c25 */ /* 0x000fe2000f8e0004 */
[----:B------:R-:W-:-:S03]  /*1ed50*/  ULDC.64 UR4, c[0x0][0xa80] ;  /* 0x0002a00000047ab9 */ /* 0x000fc60000000a00 */
[----:B------:R-:W-:Y:S01]  /*1ed60*/  IMAD.IADD R5, R5, 0x1, R3 ;  /* 0x0000000105057824 */ /* 0x000fe200078e0203 */
[----:B------:R-:W-:Y:S01]  /*1ed70*/  LEA R3, P0, R4, UR4, 0x1 ;  /* 0x0000000404037c11 */ /* 0x000fe2000f8008ff */
[----:B------:R-:W-:Y:S01]  /*1ed80*/  UMOV UR4, 0xffffffff ;  /* 0xffffffff00047882 */ /* 0x000fe20000000000 */
[----:B------:R-:W-:Y:S02]  /*1ed90*/  IMAD R6, R20, 0x80, R22 ;  /* 0x0000008014067824 */ /* 0x000fe400078e0216 */
[----:B------:R-:W-:Y:S01]  /*1eda0*/  LEA.HI.X R4, R4, UR5, R5, 0x1, P0 ;  /* 0x0000000504047c11 */ /* 0x000fe200080f0c05 */
[----:B------:R-:W-:Y:S08]  /*1edb0*/  BRA.DIV UR4, `(.L_x_7498) ;  /* 0x0000007e04cc7947 */ /* 0x000ff0000b800000 */
[----:B------:R0:W1:Y:S04]  /*1edc0*/  SHFL.IDX PT, R0, R4, RZ, 0x181f ;  /* 0x00181fff04007589 */ /* 0x00006800000e0000 */
[----:B------:R0:W2:Y:S02]  /*1edd0*/  SHFL.IDX PT, R14, R3, RZ, 0x181f ;  /* 0x00181fff030e7589 */ /* 0x0000a400000e0000 */
.L_x_7691:
[----:B------:R-:W-:Y:S01]  /*1ede0*/  IMAD R8, R8, R21, RZ ;  /* 0x0000001508087224 */ /* 0x000fe200078e02ff */
[----:B------:R-:W-:Y:S04]  /*1edf0*/  BSSY B1, `(.L_x_7499) ;  /* 0x000000d000017945 */ /* 0x000fe80003800000 */
[----:B------:R-:W-:-:S13]  /*1ee00*/  ISETP.GE.AND P0, PT, R6, R8, PT ;  /* 0x000000080600720c */ /* 0x000fda0003f06270 */
[----:B------:R-:W-:Y:S05]  /*1ee10*/  @P0 BRA `(.L_x_7500) ;  /* 0x0000000000280947 */ /* 0x000fea0003800000 */
[----:B------:R-:W-:Y:S01]  /*1ee20*/  ULDC UR4, c[0x0][0xac8] ;  /* 0x0002b20000047ab9 */ /* 0x000fe20000000800 */
[----:B------:R-:W-:Y:S01]  /*1ee30*/  ULDC.64 UR6, c[0x0][0x208] ;  /* 0x0000820000067ab9 */ /* 0x000fe20000000a00 */
[----:B------:R-:W-:Y:S02]  /*1ee40*/  ISETP.GE.AND P2, PT, R16, UR4, PT ;  /* 0x0000000410007c0c */ /* 0x000fe4000bf46270 */
[----:B------:R-:W-:-:S11]  /*1ee50*/  ISETP.GE.AND P3, PT, R221, UR4, PT ;  /* 0x00000004dd007c0c */ /* 0x000fd6000bf66270 */
[CC--:B--2---:R-:W-:Y:S02]  /*1ee60*/  @!P2 LEA R10, P0, R16.reuse, R14.reuse, 0x1 ;  /* 0x0000000e100aa211 */ /* 0x0c4fe400078008ff */
[C---:B------:R-:W-:Y:S02]  /*1ee70*/  @!P3 LEA R14, P1, R221.reuse, R14, 0x1 ;  /* 0x0000000edd0eb211 */ /* 0x040fe400078208ff */
[-C--:B-1----:R-:W-:Y:S02]  /*1ee80*/  @!P2 LEA.HI.X R11, R16, R0.reuse, R17, 0x1, P0 ;  /* 0x00000000100ba211 */ /* 0x082fe400000f0c11 */
[----:B------:R-:W-:-:S03]  /*1ee90*/  @!P3 LEA.HI.X R15, R221, R0, R48, 0x1, P1 ;  /* 0x00000000dd0fb211 */ /* 0x000fc600008f0c30 */
[----:B------:R3:W-:Y:S04]  /*1eea0*/  @!P2 ST.E.128 desc[UR6][R10.64], RZ ;  /* 0x000000ff0a00a985 */ /* 0x0007e8000c101d06 */
[----:B------:R3:W-:Y:S02]  /*1eeb0*/  @!P3 ST.E.128 desc[UR6][R14.64], RZ ;  /* 0x000000ff0e00b985 */ /* 0x0007e4000c101d06 */
.L_x_7500:
[----:B------:R-:W-:Y:S05]  /*1eec0*/  BSYNC B1 ;  /* 0x0000000000017941 */ /* 0x000fea0003800000 */
.L_x_7499:
[----:B------:R-:W-:-:S03]  /*1eed0*/  UMOV UR4, 0xffffffff ;  /* 0xffffffff00047882 */ /* 0x000fc60000000000 */
[----:B------:R-:W-:Y:S05]  /*1eee0*/  BRA.DIV UR4, `(.L_x_7501) ;  /* 0x0000007e04b47947 */ /* 0x000fea000b800000 */
[----:B-1----:R1:W4:Y:S04]  /*1eef0*/  SHFL.IDX PT, R0, R4, 0x1, 0x181f ;  /* 0x00381f0004007f89 */ /* 0x00232800000e0000 */
[----:B--23--:R1:W2:Y:S02]  /*1ef00*/  SHFL.IDX PT, R14, R3, 0x1, 0x181f ;  /* 0x00381f00030e7f89 */ /* 0x00c2a400000e0000 */
.L_x_7695:
[----:B------:R-:W-:Y:S01]  /*1ef10*/  VIADD R5, R6, 0x20 ;  /* 0x0000002006057836 */ /* 0x000fe20000000000 */
        /* <DEDUP_REMOVED lines=9> */
[-C--:B----4-:R-:W-:Y:S02]  /*1efb0*/  @!P2 LEA.HI.X R11, R16, R0.reuse, R17, 0x1, P0 ;  /* 0x00000000100ba211 */ /* 0x090fe400000f0c11 */
[----:B------:R-:W-:-:S03]  /*1efc0*/  @!P3 LEA.HI.X R15, R221, R0, R48, 0x1, P1 ;  /* 0x00000000dd0fb211 */ /* 0x000fc600008f0c30 */
[----:B------:R3:W-:Y:S04]  /*1efd0*/  @!P2 ST.E.128 desc[UR6][R10.64], RZ ;  /* 0x000000ff0a00a985 */ /* 0x0007e8000c101d06 */
[----:B------:R3:W-:Y:S02]  /*1efe0*/  @!P3 ST.E.128 desc[UR6][R14.64], RZ ;  /* 0x000000ff0e00b985 */ /* 0x0007e4000c101d06 */
.L_x_7503:
[----:B------:R-:W-:Y:S05]  /*1eff0*/  BSYNC B1 ;  /* 0x0000000000017941 */ /* 0x000fea0003800000 */
.L_x_7502:
[----:B------:R-:W-:-:S03]  /*1f000*/  UMOV UR4, 0xffffffff ;  /* 0xffffffff00047882 */ /* 0x000fc60000000000 */
[----:B------:R-:W-:Y:S05]  /*1f010*/  BRA.DIV UR4, `(.L_x_7504) ;  /* 0x0000007e04b07947 */ /* 0x000fea000b800000 */
[----:B----4-:R4:W0:Y:S04]  /*1f020*/  SHFL.IDX PT, R0, R4, 0x2, 0x181f ;  /* 0x00581f0004007f89 */ /* 0x01082800000e0000 */
[----:B--23--:R4:W2:Y:S02]  /*1f030*/  SHFL.IDX PT, R14, R3, 0x2, 0x181f ;  /* 0x00581f00030e7f89 */ /* 0x00c8a400000e0000 */
.L_x_7699:
        /* <DEDUP_REMOVED lines=10> */
[-C--:B0-----:R-:W-:Y:S02]  /*1f0e0*/  @!P2 LEA.HI.X R11, R16, R0.reuse, R17, 0x1, P0 ;  /* 0x00000000100ba211 */ /* 0x081fe400000f0c11 */
[----:B------:R-:W-:-:S03]  /*1f0f0*/  @!P3 LEA.HI.X R15, R221, R0, R48, 0x1, P1 ;  /* 0x00000000dd0fb211 */ /* 0x000fc600008f0c30 */
[----:B------:R3:W-:Y:S04]  /*1f100*/  @!P2 ST.E.128 desc[UR6][R10.64], RZ ;  /* 0x000000ff0a00a985 */ /* 0x0007e8000c101d06 */
[----:B------:R3:W-:Y:S02]  /*1f110*/  @!P3 ST.E.128 desc[UR6][R14.64], RZ ;  /* 0x000000ff0e00b985 */ /* 0x0007e4000c101d06 */
.L_x_7506:
[----:B------:R-:W-:Y:S05]  /*1f120*/  BSYNC B1 ;  /* 0x0000000000017941 */ /* 0x000fea0003800000 */
.L_x_7505:
[----:B------:R-:W-:-:S03]  /*1f130*/  UMOV UR4, 0xffffffff ;  /* 0xffffffff00047882 */ /* 0x000fc60000000000 */
[----:B------:R-:W-:Y:S05]  /*1f140*/  BRA.DIV UR4, `(.L_x_7507) ;  /* 0x0000007e04ac7947 */ /* 0x000fea000b800000 */
[----:B0-----:R0:W0:Y:S04]  /*1f150*/  SHFL.IDX PT, R0, R4, 0x3, 0x181f ;  /* 0x00781f0004007f89 */ /* 0x00102800000e0000 */
[----:B--23--:R2:W3:Y:S02]  /*1f160*/  SHFL.IDX PT, R14, R3, 0x3, 0x181f ;  /* 0x00781f00030e7f89 */ /* 0x00c4e400000e0000 */
.L_x_7703:
[----:B-12-4-:R-:W-:-:S05]  /*1f170*/  VIADD R3, R6, 0x60 ;  /* 0x0000006006037836 */ /* 0x016fca0000000000 */
[----:B------:R-:W-:-:S13]  /*1f180*/  ISETP.GE.AND P0, PT, R3, R8, PT ;  /* 0x000000080300720c */ /* 0x000fda0003f06270 */
[----:B------:R-:W-:Y:S05]  /*1f190*/  @P0 BRA `(.L_x_7494) ;  /* 0x0000000000280947 */ /* 0x000fea0003800000 */
[----:B------:R-:W-:Y:S01]  /*1f1a0*/  ULDC UR4, c[0x0][0xac8] ;  /* 0x0002b20000047ab9 */ /* 0x000fe20000000800 */
[----:B------:R-:W-:Y:S01]  /*1f1b0*/  ULDC.64 UR6, c[0x0][0x208] ;  /* 0x0000820000067ab9 */ /* 0x000fe20000000a00 */
[----:B------:R-:W-:Y:S02]  /*1f1c0*/  ISETP.GE.AND P2, PT, R16, UR4, PT ;  /* 0x0000000410007c0c */ /* 0x000fe4000bf46270 */
[----:B------:R-:W-:-:S11]  /*1f1d0*/  ISETP.GE.AND P3, PT, R221, UR4, PT ;  /* 0x00000004dd007c0c */ /* 0x000fd6000bf66270 */
[CC--:B0--3--:R-:W-:Y:S02]  /*1f1e0*/  @!P2 LEA R4, P0, R16.reuse, R14.reuse, 0x1 ;  /* 0x0000000e1004a211 */ /* 0x0c9fe400078008ff */
[C---:B------:R-:W-:Y:S02]  /*1f1f0*/  @!P3 LEA R14, P1, R221.reuse, R14, 0x1 ;  /* 0x0000000edd0eb211 */ /* 0x040fe400078208ff */
[-C--:B------:R-:W-:Y:S02]  /*1f200*/  @!P2 LEA.HI.X R5, R16, R0.reuse, R17, 0x1, P0 ;  /* 0x000000001005a211 */ /* 0x080fe400000f0c11 */
[----:B------:R-:W-:-:S03]  /*1f210*/  @!P3 LEA.HI.X R15, R221, R0, R48, 0x1, P1 ;  /* 0x00000000dd0fb211 */ /* 0x000fc600008f0c30 */
[----:B------:R1:W-:Y:S04]  /*1f220*/  @!P2 ST.E.128 desc[UR6][R4.64], RZ ;  /* 0x000000ff0400a985 */ /* 0x0003e8000c101d06 */
[----:B------:R1:W-:Y:S02]  /*1f230*/  @!P3 ST.E.128 desc[UR6][R14.64], RZ ;  /* 0x000000ff0e00b985 */ /* 0x0003e4000c101d06 */
.L_x_7494:
[----:B------:R-:W-:Y:S05]  /*1f240*/  BSYNC B0 ;  /* 0x0000000000007941 */ /* 0x000fea0003800000 */
.L_x_7485:
[----:B------:R-:W-:Y:S02]  /*1f250*/  ULDC UR4, c[0x0][0xc3c] ;  /* 0x00030f0000047ab9 */ /* 0x000fe40000000800 */
[----:B------:R-:W-:-:S13]  /*1f260*/  ISETP.GE.AND P0, PT, R31, UR4, PT ;  /* 0x000000041f007c0c */ /* 0x000fda000bf06270 */
[----:B------:R-:W-:Y:S05]  /*1f270*/  @!P0 BRA `(.L_x_7508) ;  /* 0xfffffe2000488947 */ /* 0x000fea000383ffff */
[----:B------:R-:W-:Y:S05]  /*1f280*/  BRA `(.L_x_7290) ;  /* 0x0000007000a87947 */ /* 0x000fea0003800000 */
.L_x_7288:
        /* <DEDUP_REMOVED lines=18> */
.L_x_7509:
        /* <DEDUP_REMOVED lines=42> */
.L_x_7515:
        /* <DEDUP_REMOVED lines=13> */
.L_x_7514:
[----:B------:R-:W-:Y:S05]  /*1f720*/  BSYNC B0 ;  /* 0x0000000000007941 */ /* 0x000fea0003800000 */
.L_x_7513:
        /* <DEDUP_REMOVED lines=21> */
.L_x_7511:
        /* <DEDUP_REMOVED lines=16> */
.L_x_7516:
        /* <DEDUP_REMOVED lines=25> */
.L_x_7512:
[----:B------:R-:W-:Y:S02]  /*1fb10*/  IMAD.MOV.U32 R17, RZ, RZ, RZ ;  /* 0x000000ffff117224 */ /* 0x000fe400078e00ff */
[----:B------:R-:W-:Y:S02]  /*1fb20*/  IMAD.U32 R16, RZ, RZ, UR6 ;  /* 0x00000006ff107e24 */ /* 0x000fe4000f8e00ff */
[----:B------:R-:W-:-:S07]  /*1fb30*/  IMAD.MOV.U32 R18, RZ, RZ, RZ ;  /* 0x000000ffff127224 */ /* 0x000fce00078e00ff */
.L_x_7517:
[----:B------:R-:W-:-:S13]  /*1fb40*/  ISETP.NE.AND P0, PT, R5, RZ, PT ;  /* 0x000000ff0500720c */ /* 0x000fda0003f05270 */
[----:B------:R-:W0:Y:S01]  /*1fb50*/  @!P0 S2R R3, SR_CgaCtaId ;  /* 0x0000000000038919 */ /* 0x000e220000008800 */
[----:B------:R-:W-:-:S04]  /*1fb60*/  @!P0 MOV R2, 0x400 ;  /* 0x0000040000028802 */ /* 0x000fc80000000f00 */
[----:B0-----:R-:W-:-:S05]  /*1fb70*/  @!P0 LEA R2, R3, R2, 0x18 ;  /* 0x0000000203028211 */ /* 0x001fca00078ec0ff */
[----:B------:R2:W-:Y:S01]  /*1fb80*/  @!P0 STS.128 [R2+0x348d0], R16 ;  /* 0x0348d01002008388 */ /* 0x0005e20000000c00 */
[----:B------:R-:W-:Y:S06]  /*1fb90*/  BAR.ARV 0x5, 0x180 ;  /* 0x0146000000007b1d */ /* 0x000fec0000002000 */
.L_x_7510:
        /* <DEDUP_REMOVED lines=30> */
[----:B------:R-:W-:Y:S04]  /*1fd80*/  STL [R1+0x8], R4 ;  /* 0x0000080401007387 */ /* 0x000fe80000100800 */
[----:B------:R0:W-:Y:S04]  /*1fd90*/  STL [R1+0x30], R0 ;  /* 0x0000300001007387 */ /* 0x0001e80000100800 */
[----:B------:R-:W-:Y:S01]  /*1fda0*/  STL [R1+0x20], RZ ;  /* 0x000020ff01007387 */ /* 0x000fe20000100800 */
[----:B0-----:R-:W-:Y:S01]  /*1fdb0*/  IMAD.MOV.U32 R0, RZ, RZ, 0x1 ;  /* 0x00000001ff007424 */ /* 0x001fe200078e00ff */
        /* <DEDUP_REMOVED lines=13> */
.L_x_7657:
[----:B0-----:R-:W0:Y:S01]  /*1fe90*/  LDC.64 R2, c[0x0][0xc88] ;  /* 0x00032200ff027b82 */ /* 0x001e220000000a00 */
        /* <DEDUP_REMOVED lines=25> */
[----:B-1----:R1:W5:Y:S01]  /*20030*/  @P0 LDG.E R0, desc[UR12][R2.64] ;  /* 0x0000000c02000981 */ /* 0x002362000c1e1900 */
        /* <DEDUP_REMOVED lines=35> */
[----:B------:R-:W-:Y:S02]  /*20270*/  ULDC.64 UR4, c[0x0][0x208] ;  /* 0x0000820000047ab9 */ /* 0x000fe40000000a00 */
[----:B0-----:R-:W2:Y:S04]  /*20280*/  LDG.E R12, desc[UR4][R2.64] ;  /* 0x00000004020c7981 */ /* 0x001ea8000c1e1900 */
[----:B------:R-:W2:Y:S02]  /*20290*/  LDG.E R2, desc[UR4][R2.64+0x4] ;  /* 0x0000040402027981 */ /* 0x000ea4000c1e1900 */
[----:B--2---:R-:W-:-:S05]  /*202a0*/  IMAD.IADD R2, R2, 0x1, -R12 ;  /* 0x0000000102027824 */ /* 0x004fca00078e0a0c */
[----:B------:R1:W-:Y:S02]  /*202b0*/  STL [R1+0x58], R2 ;  /* 0x0000580201007387 */ /* 0x0003e40000100800 */
.L_x_7519:
        /* <DEDUP_REMOVED lines=13> */
.L_x_7520:
[----:B------:R-:W-:Y:S05]  /*20390*/  @!P2 BRA `(.L_x_7521) ;  /* 0x000000000010a947 */ /* 0x000fea0003800000 */
[----:B------:R-:W-:Y:S02]  /*203a0*/  ULDC.64 UR4, c[0x0][0x208] ;  /* 0x0000820000047ab9 */ /* 0x000fe40000000a00 */
[----:B------:R-:W2:Y:S04]  /*203b0*/  LDG.E R8, desc[UR4][R6.64] ;  /* 0x0000000406087981 */ /* 0x000ea8000c1e1900 */
[----:B------:R-:W2:Y:S02]  /*203c0*/  LDG.E R6, desc[UR4][R6.64+0x4] ;  /* 0x0000040406067981 */ /* 0x000ea4000c1e1900 */
[----:B--2---:R-:W-:-:S07]  /*203d0*/  IMAD.IADD R8, R6, 0x1, -R8 ;  /* 0x0000000106087824 */ /* 0x004fce00078e0a08 */
.L_x_7521:
        /* <DEDUP_REMOVED lines=35> */
.L_x_7706:
[----:B-1----:R-:W-:Y:S02]  /*20610*/  ISETP.NE.AND P0, PT, R14, RZ, PT ;  /* 0x000000ff0e00720c */ /* 0x002fe40003f05270 */
[----:B------:R-:W-:-:S11]  /*20620*/  PLOP3.LUT P1, PT, PT, PT, PT, 0x8, 0x0 ;  /* 0x000000000000781c */ /* 0x000fd60003f2e170 */
[----:B------:R-:W-:Y:S05]  /*20630*/  @P0 BRA `(.L_x_7525) ;  /* 0x00000000000c0947 */ /* 0x000fea0003800000 */
[----:B------:R-:W-:-:S03]  /*20640*/  UMOV UR4, 0xffffffff ;  /* 0xffffffff00047882 */ /* 0x000fc60000000000 */
[----:B------:R-:W-:Y:S05]  /*20650*/  BRA.DIV UR4, `(.L_x_7526) ;  /* 0x0000006a04e47947 */ /* 0x000fea000b800000 */
[----:B------:R-:W-:-:S13]  /*20660*/  ELECT P1, URZ, PT ;  /* 0x00000000003f782f */ /* 0x000fda0003820000 */
.L_x_7525:
        /* <DEDUP_REMOVED lines=10> */
.L_x_7709:
[----:B------:R-:W-:Y:S05]  /*20710*/  BSYNC B1 ;  /* 0x0000000000017941 */ /* 0x000fea0003800000 */
.L_x_7527:
        /* <DEDUP_REMOVED lines=13> */
.L_x_7710:
[----:B------:R-:W-:Y:S05]  /*207f0*/  BSYNC B2 ;  /* 0x0000000000027941 */ /* 0x000fea0003800000 */
.L_x_7531:
        /* <DEDUP_REMOVED lines=8> */
.L_x_7534:
[----:B------:R-:W-:Y:S05]  /*20880*/  BSYNC B2 ;  /* 0x0000000000027941 */ /* 0x000fea0003800000 */
.L_x_7533:
        /* <DEDUP_REMOVED lines=14> */
.L_x_7535:
        /* <DEDUP_REMOVED lines=16> */
.L_x_7536:
        /* <DEDUP_REMOVED lines=13> */
.L_x_7711:
[----:B------:R-:W-:Y:S05]  /*20b40*/  BSYNC B2 ;  /* 0x0000000000027941 */ /* 0x000fea0003800000 */
.L_x_7537:
        /* <DEDUP_REMOVED lines=10> */
.L_x_7540:
[----:B------:R-:W-:Y:S05]  /*20bf0*/  BSYNC B2 ;  /* 0x0000000000027941 */ /* 0x000fea0003800000 */
.L_x_7539:
        /* <DEDUP_REMOVED lines=8> */
.L_x_7541:
        /* <DEDUP_REMOVED lines=15> */
.L_x_7542:
        /* <DEDUP_REMOVED lines=10> */
.L_x_7530:
[----:B------:R-:W-:Y:S05]  /*20e10*/  BSYNC B1 ;  /* 0x0000000000017941 */ /* 0x000fea0003800000 */
.L_x_7529:
[----:B------:R-:W0:Y:S04]  /*20e20*/  LDL.LU R7, [R1+0x20] ;  /* 0x0000200001077983 */ /* 0x000e280000300800 */
[----:B------:R-:W2:Y:S01]  /*20e30*/  LDL.LU R4, [R1+0x24] ;  /* 0x0000240001047983 */ /* 0x000ea20000300800 */
[----:B------:R-:W-:Y:S01]  /*20e40*/  PLOP3.LUT P5, PT, PT, PT, PT, 0x8, 0x0 ;  /* 0x000000000000781c */ /* 0x000fe20003fae170 */
[----:B0-----:R-:W-:Y:S02]  /*20e50*/  VIADD R2, R7, 0x1 ;  /* 0x0000000107027836 */ /* 0x001fe40000000000 */
[----:B------:R-:W-:-:S03]  /*20e60*/  VIADD R7, R6, 0xfffffffe ;  /* 0xfffffffe06077836 */ /* 0x000fc60000000000 */
[----:B------:R-:W-:-:S04]  /*20e70*/  ISETP.NE.AND P0, PT, R2, 0x2, PT ;  /* 0x000000020200780c */ /* 0x000fc80003f05270 */
[----:B------:R-:W-:Y:S02]  /*20e80*/  SEL R3, R2, RZ, P0 ;  /* 0x000000ff02037207 */ /* 0x000fe40000000000 */
[----:B------:R-:W-:Y:S02]  /*20e90*/  SEL R2, RZ, 0x1, P0 ;  /* 0x00000001ff027807 */ /* 0x000fe40000000000 */
[----:B------:R-:W-:Y:S01]  /*20ea0*/  ISETP.GE.AND P0, PT, R7, R9, PT ;  /* 0x000000090700720c */ /* 0x000fe20003f06270 */
[----:B------:R0:W-:Y:S01]  /*20eb0*/  STL [R1+0x20], R3 ;  /* 0x0000200301007387 */ /* 0x0001e20000100800 */
[----:B--2---:R-:W-:-:S05]  /*20ec0*/  LOP3.LUT R4, R4, R2, RZ, 0x3c, !PT ;  /* 0x0000000204047212 */ /* 0x004fca00078e3cff */
[----:B------:R0:W-:Y:S06]  /*20ed0*/  STL [R1+0x24], R4 ;  /* 0x0000240401007387 */ /* 0x0001ec0000100800 */
[----:B------:R-:W-:Y:S05]  /*20ee0*/  @!P0 BRA `(.L_x_7523) ;  /* 0x0000000400f08947 */ /* 0x000fea0003800000 */
.L_x_7557:
        /* <DEDUP_REMOVED lines=14> */
.L_x_7712:
[----:B------:R-:W-:Y:S05]  /*20fd0*/  BSYNC B2 ;  /* 0x0000000000027941 */ /* 0x000fea0003800000 */
.L_x_7545:
        /* <DEDUP_REMOVED lines=8> */
.L_x_7548:
[----:B------:R-:W-:Y:S05]  /*21060*/  BSYNC B2 ;  /* 0x0000000000027941 */ /* 0x000fea0003800000 */
.L_x_7547:
        /* <DEDUP_REMOVED lines=13> */
.L_x_7549:
        /* <DEDUP_REMOVED lines=16> */
.L_x_7550:
        /* <DEDUP_REMOVED lines=13> */
.L_x_7713:
[----:B------:R-:W-:Y:S05]  /*21310*/  BSYNC B2 ;  /* 0x0000000000027941 */ /* 0x000fea0003800000 */
.L_x_7551:
        /* <DEDUP_REMOVED lines=10> */
.L_x_7554:
[----:B------:R-:W-:Y:S05]  /*213c0*/  BSYNC B2 ;  /* 0x0000000000027941 */ /* 0x000fea0003800000 */
.L_x_7553:
        /* <DEDUP_REMOVED lines=8> */
.L_x_7555:
        /* <DEDUP_REMOVED lines=15> */
.L_x_7556:
        /* <DEDUP_REMOVED lines=10> */
.L_x_7544:
[----:B------:R-:W-:Y:S05]  /*215e0*/  BSYNC B1 ;  /* 0x0000000000017941 */ /* 0x000fea0003800000 */
.L_x_7543:
        /* <DEDUP_REMOVED lines=12> */
.L_x_7523:
[----:B------:R-:W-:Y:S05]  /*216b0*/  BSYNC B0 ;  /* 0x0000000000007941 */ /* 0x000fea0003800000 */
.L_x_7522:
        /* <DEDUP_REMOVED lines=22> */
[----:B0-----:R-:W-:Y:S01]  /*21820*/  IADD3 R16, R0, UR36, R7 ;  /* 0x0000002400107c10 */ /* 0x001fe2000fffe007 */
[----:B------:R-:W-:Y:S06]  /*21830*/  BRA `(.L_x_7560) ;  /* 0x0000003c00c07947 */ /* 0x000fec0003800000 */
.L_x_7559:
        /* <DEDUP_REMOVED lines=21> */
.L_x_7562:
[----:B------:R-:W-:Y:S05]  /*21990*/  BSYNC B6 ;  /* 0x0000000000067941 */ /* 0x000fea0003800000 */
.L_x_7561:
        /* <DEDUP_REMOVED lines=21> */
.L_x_7565:
        /* <DEDUP_REMOVED lines=16> */
.L_x_7564:
[----:B------:R-:W-:Y:S05]  /*21bf0*/  BSYNC B6 ;  /* 0x0000000000067941 */ /* 0x000fea0003800000 */
.L_x_7563:
        /* <DEDUP_REMOVED lines=27> */
.L_x_7716:
        /* <DEDUP_REMOVED lines=11> */
.L_x_7719:
        /* <DEDUP_REMOVED lines=26> */
.L_x_7569:
[----:B------:R-:W2:Y:S04]  /*22000*/  LDL R7, [R1+0x8] ;  /* 0x0000080001077983 */ /* 0x000ea80000100800 */
[----:B01----:R-:W2:Y:S04]  /*22010*/  LDL R0, [R1+0xc] ;  /* 0x00000c0001007983 */ /* 0x003ea80000100800 */
[----:B------:R-:W3:Y:S01]  /*22020*/  LDL R2, [R1+0x14] ;  /* 0x0000140001027983 */ /* 0x000ee20000100800 */
[----:B--2---:R-:W-:Y:S01]  /*22030*/  IMAD R0, R0, 0x8, R7 ;  /* 0x0000000800007824 */ /* 0x004fe200078e0207 */
[----:B---3--:R-:W-:-:S04]  /*22040*/  SHF.L.U32 R2, R2, 0x1f, RZ ;  /* 0x0000001f02027819 */ /* 0x008fc800000006ff */
[----:B------:R-:W0:Y:S02]  /*22050*/  SYNCS.PHASECHK.TRANS64.TRYWAIT P0, [R0+URZ+0x34840], R2 ;  /* 0x03484002000075a7 */ /* 0x000e24000800017f */
[----:B0-----:R-:W-:Y:S05]  /*22060*/  @!P0 BRA `(.L_x_7570) ;  /* 0x0000005400408947 */ /* 0x001fea0003800000 */
.L_x_7720:
        /* <DEDUP_REMOVED lines=10> */
.L_x_7571:
[----:B------:R-:W2:Y:S04]  /*22110*/  LDL R7, [R1+0x8] ;  /* 0x0000080001077983 */ /* 0x000ea80000100800 */
[----:B------:R-:W2:Y:S04]  /*22120*/  LDL R6, [R1+0xc] ;  /* 0x00000c0001067983 */ /* 0x000ea80000100800 */
[----:B------:R-:W3:Y:S04]  /*22130*/  LDL R5, [R1+0x18] ;  /* 0x0000180001057983 */ /* 0x000ee80000100800 */
[----:B------:R-:W4:Y:S04]  /*22140*/  LDL R4, [R1+0x1c] ;  /* 0x00001c0001047983 */ /* 0x000f280000100800 */
[----:B01----:R-:W4:Y:S01]  /*22150*/  LDL R2, [R1] ;  /* 0x0000000001027983 */ /* 0x003f220000100800 */
[----:B------:R-:W-:Y:S01]  /*22160*/  R2UR UR9, R0 ;  /* 0x00000000000972ca */ /* 0x000fe200000e0000 */
[----:B------:R-:W-:Y:S01]  /*22170*/  UIADD3 UR4, UP0, UR38, 0x370, URZ ;  /* 0x0000037026047890 */ /* 0x000fe2000ff1e03f */
[----:B------:R-:W-:Y:S01]  /*22180*/  PLOP3.LUT P0, PT, PT, PT, PT, 0x80, 0x0 ;  /* 0x000000000000781c */ /* 0x000fe20003f0f070 */
[----:B------:R-:W-:Y:S01]  /*22190*/  UMOV UR10, URZ ;  /* 0x0000003f000a7c82 */ /* 0x000fe20008000000 */
[----:B------:R-:W-:Y:S01]  /*221a0*/  R2UR UR12, R18 ;  /* 0x00000000120c72ca */ /* 0x000fe200000e0000 */
[----:B------:R-:W-:Y:S01]  /*221b0*/  UMOV UR7, 0x14f00000 ;  /* 0x14f0000000077882 */ /* 0x000fe20000000000 */
[----:B-----5:R-:W-:Y:S01]  /*221c0*/  LOP3.LUT R3, R3, 0xfffffffb, RZ, 0xc0, !PT ;  /* 0xfffffffb03037812 */ /* 0x020fe200078ec0ff */
[----:B------:R-:W-:-:S06]  /*221d0*/  UMOV UR15, 0x40 ;  /* 0x00000040000f7882 */ /* 0x000fcc0000000000 */
[----:B------:R-:W-:Y:S02]  /*221e0*/  UIADD3 UR9, UR9, 0x34830, URZ ;  /* 0x0003483009097890 */ /* 0x000fe4000fffe03f */
        /* <DEDUP_REMOVED lines=10> */
[----:B------:R-:W-:-:S03]  /*22290*/  UIADD3 UR14, UR6, 0x23c00, URZ ;  /* 0x00023c00060e7890 */ /* 0x000fc6000fffe03f */
[----:B------:R-:W-:-:S04]  /*222a0*/  UMOV UR6, 0x0 ;  /* 0x0000000000067882 */ /* 0x000fc80000000000 */
[----:B------:R0:W-:Y:S02]  /*222b0*/  UTMALDG.4D [UR8], [UR4], desc[UR6] ;  /* 0x00000608040075b4 */ /* 0x0001e40008019000 */
[----:B0-----:R-:W-:Y:S01]  /*222c0*/  UMOV UR8, UR14 ;  /* 0x0000000e00087c82 */ /* 0x001fe20008000000 */
[----:B------:R-:W-:Y:S02]  /*222d0*/  UMOV UR10, UR15 ;  /* 0x0000000f000a7c82 */ /* 0x000fe40008000000 */
[----:B------:R1:W-:Y:S02]  /*222e0*/  UTMALDG.4D [UR8], [UR4], desc[UR6] ;  /* 0x00000608040075b4 */ /* 0x0003e40008019000 */
[----:B-1----:R-:W-:Y:S01]  /*222f0*/  NOP ;  /* 0x0000000000007918 */ /* 0x002fe20000000000 */
.L_x_7567:
        /* <DEDUP_REMOVED lines=43> */
.L_x_7573:
[----:B------:R-:W-:Y:S05]  /*225b0*/  BSYNC B6 ;  /* 0x0000000000067941 */ /* 0x000fea0003800000 */
.L_x_7572:
[----:B------:R-:W2:Y:S01]  /*225c0*/  LDL.LU R6, [R1+0x40] ;  /* 0x0000400001067983 */ /* 0x000ea20000300800 */
[----:B------:R-:W-:Y:S01]  /*225d0*/  ULDC.64 UR4, c[0x0][0x2d8] ;  /* 0x0000b60000047ab9 */ /* 0x000fe20000000a00 */
[----:B------:R-:W0:Y:S02]  /*225e0*/  LDC R7, c[0x0][0x448] ;  /* 0x00011200ff077b82 */ /* 0x000e240000000800 */
[----:B-1----:R-:W2:Y:S04]  /*225f0*/  LDL.LU.64 R2, [R1+0x48] ;  /* 0x0000480001027983 */ /* 0x002ea80000300a00 */
[----:B------:R-:W3:Y:S04]  /*22600*/  LDL.LU R0, [R1+0x44] ;  /* 0x0000440001007983 */ /* 0x000ee80000300800 */
[----:B------:R-:W4:Y:S04]  /*22610*/  LDL.LU R5, [R1+0x5c] ;  /* 0x00005c0001057983 */ /* 0x000f280000300800 */
[----:B------:R-:W4:Y:S01]  /*22620*/  LDL.LU R4, [R1+0x34] ;  /* 0x0000340001047983 */ /* 0x000f220000300800 */
        /* <DEDUP_REMOVED lines=9> */
[----:B------:R-:W-:Y:S02]  /*226c0*/  LOP3.LUT R8, R8, 0x40, RZ, 0xfc, !PT ;  /* 0x0000004008087812 */ /* 0x000fe400078efcff */
[----:B------:R-:W-:Y:S01]  /*226d0*/  LOP3.LUT R9, R9, 0x38, RZ, 0xc0, !PT ;  /* 0x0000003809097812 */ /* 0x000fe200078ec0ff */
[----:B--2---:R-:W-:Y:S02]  /*226e0*/  IMAD.MOV.U32 R3, RZ, RZ, R6 ;  /* 0x000000ffff037224 */ /* 0x004fe400078e0006 */
[----:B------:R-:W0:Y:S01]  /*226f0*/  @P0 LDC R6, c[0x0][0x450] ;  /* 0x00011400ff060b82 */ /* 0x000e220000000800 */
[----:B---3--:R-:W-:-:S02]  /*22700*/  IMAD R0, R0, UR4, RZ ;  /* 0x0000000400007c24 */ /* 0x008fc4000f8e02ff */
[----:B------:R-:W-:-:S04]  /*22710*/  IMAD.WIDE.U32 R2, R18, UR4, R2 ;  /* 0x0000000412027c25 */ /* 0x000fc8000f8e0002 */
[----:B------:R-:W-:Y:S01]  /*22720*/  IMAD R0, R18, UR5, R0 ;  /* 0x0000000512007c24 */ /* 0x000fe2000f8e0200 */
[----:B------:R-:W-:-:S03]  /*22730*/  ULDC.64 UR4, c[0x0][0x2e0] ;  /* 0x0000b80000047ab9 */ /* 0x000fc60000000a00 */
[----:B------:R-:W-:Y:S02]  /*22740*/  IMAD.IADD R3, R3, 0x1, R0 ;  /* 0x0000000103037824 */ /* 0x000fe400078e0200 */
[----:B----4-:R-:W-:Y:S02]  /*22750*/  IMAD R0, R5, UR4, RZ ;  /* 0x0000000405007c24 */ /* 0x010fe4000f8e02ff */
[----:B------:R-:W-:-:S04]  /*22760*/  IMAD.WIDE.U32 R2, R4, UR4, R2 ;  /* 0x0000000404027c25 */ /* 0x000fc8000f8e0002 */
        /* <DEDUP_REMOVED lines=31> */
[----:B------:R0:W5:Y:S01]  /*22960*/  LDL R8, [R1+0x30] ;  /* 0x0000300001087983 */ /* 0x0001620000100800 */
[----:B------:R-:W-:Y:S02]  /*22970*/  LEA.HI.X R3, R2, UR5, R3, 0x1, P0 ;  /* 0x0000000502037c11 */ /* 0x000fe400080f0c03 */
[----:B------:R-:W-:Y:S01]  /*22980*/  ISETP.GE.AND P0, PT, R9, UR4, PT ;  /* 0x0000000409007c0c */ /* 0x000fe2000bf06270 */
[----:B------:R-:W-:Y:S01]  /*22990*/  UMOV UR4, 0xffffffff ;  /* 0xffffffff00047882 */ /* 0x000fe20000000000 */
[----:B------:R-:W-:-:S02]  /*229a0*/  SHF.R.U32.HI R10, RZ, 0x3, R10 ;  /* 0x00000003ff0a7819 */ /* 0x000fc4000001160a */
[----:B------:R-:W-:Y:S09]  /*229b0*/  BRA.DIV UR4, `(.L_x_7574) ;  /* 0x0000004e04007947 */ /* 0x000ff2000b800000 */
[----:B------:R-:W2:Y:S01]  /*229c0*/  LDL.LU R6, [R1+0x58] ;  /* 0x0000580001067983 */ /* 0x000ea20000300800 */
[----:B------:R-:W-:Y:S01]  /*229d0*/  IMAD.IADD R0, R10, 0x1, R17 ;  /* 0x000000010a007824 */ /* 0x000fe200078e0211 */
[----:B------:R-:W-:-:S03]  /*229e0*/  ULDC.64 UR4, c[0x0][0x208] ;  /* 0x0000820000047ab9 */ /* 0x000fc60000000a00 */
[----:B------:R-:W-:Y:S02]  /*229f0*/  VIADD R5, R0, 0x10 ;  /* 0x0000001000057836 */ /* 0x000fe40000000000 */
[----:B--2---:R-:W-:Y:S02]  /*22a00*/  IMAD R2, R6, R7, RZ ;  /* 0x0000000706027224 */ /* 0x004fe400078e02ff */
[----:B------:R-:W1:Y:S03]  /*22a10*/  SHFL.IDX PT, R7, R4, RZ, 0x181f ;  /* 0x00181fff04077589 */ /* 0x000e6600000e0000 */
[----:B------:R-:W-:Y:S01]  /*22a20*/  ISETP.GE.AND P2, PT, R0, R2, PT ;  /* 0x000000020000720c */ /* 0x000fe20003f46270 */
[----:B------:R-:W2:-:S12]  /*22a30*/  SHFL.IDX PT, R6, R3, RZ, 0x181f ;  /* 0x00181fff03067589 */ /* 0x000e9800000e0000 */
[----:B-1----:R-:W-:-:S05]  /*22a40*/  @!P2 LEA R7, P3, R9, R7, 0x1 ;  /* 0x000000070907a211 */ /* 0x002fca00078608ff */
[----:B--2---:R-:W-:-:S05]  /*22a50*/  @!P2 IMAD.X R6, RZ, RZ, R6, P3 ;  /* 0x000000ffff06a224 */ /* 0x004fca00018e0606 */
[----:B------:R-:W-:-:S04]  /*22a60*/  @!P2 LOP3.LUT R7, R7, R6, RZ, 0x3c, !PT ;  /* 0x000000060707a212 */ /* 0x000fc800078e3cff */
[----:B------:R-:W-:-:S04]  /*22a70*/  @!P2 LOP3.LUT R6, R7, R6, RZ, 0x3c, !PT ;  /* 0x000000060706a212 */ /* 0x000fc800078e3cff */
[----:B------:R-:W-:-:S05]  /*22a80*/  @!P2 LOP3.LUT R7, R7, R6, RZ, 0x3c, !PT ;  /* 0x000000060707a212 */ /* 0x000fca00078e3cff */
[----:B------:R-:W-:Y:S01]  /*22a90*/  @!PT LDS RZ, [RZ] ;  /* 0x00000000fffff984 */ /* 0x000fe20000000800 */
[----:B-----5:R-:W-:Y:S04]  /*22aa0*/  @!P2 LDGSTS.E.BYPASS.LTC128B.128 [R8+0x16400], desc[UR4][R6.64], !P0 ;  /* 0x164000000608afae */ /* 0x020fe8000c101d44 */
[----:B------:R1:W-:Y:S01]  /*22ab0*/  @!P2 LDGSTS.E.BYPASS.LTC128B.128 [R8+0x1a400], desc[UR4][R6.64+0x80], !P1 ;  /* 0x1a4000800608afae */ /* 0x0003e2000c901d44 */
[----:B------:R-:W-:-:S03]  /*22ac0*/  ISETP.GE.AND P2, PT, R5, R2, PT ;  /* 0x000000020500720c */ /* 0x000fc60003f46270 */
[----:B------:R-:W2:Y:S04]  /*22ad0*/  SHFL.IDX PT, R5, R4, 0x1, 0x181f ;  /* 0x00381f0004057f89 */ /* 0x000ea800000e0000 */
[----:B-1----:R-:W1:Y:S06]  /*22ae0*/  SHFL.IDX PT, R6, R3, 0x1, 0x181f ;  /* 0x00381f0003067f89 */ /* 0x002e6c00000e0000 */
[----:B--2---:R-:W-:-:S05]  /*22af0*/  @!P2 LEA R5, P3, R9, R5, 0x1 ;  /* 0x000000050905a211 */ /* 0x004fca00078608ff */
[----:B-1----:R-:W-:-:S04]  /*22b00*/  @!P2 IMAD.X R6, RZ, RZ, R6, P3 ;  /* 0x000000ffff06a224 */ /* 0x002fc800018e0606 */
[----:B------:R-:W-:Y:S02]  /*22b10*/  @!P2 IMAD.MOV.U32 R7, RZ, RZ, R6 ;  /* 0x000000ffff07a224 */ /* 0x000fe400078e0006 */
[----:B------:R-:W-:Y:S02]  /*22b20*/  @!P2 IMAD.MOV.U32 R6, RZ, RZ, R5 ;  /* 0x000000ffff06a224 */ /* 0x000fe400078e0005 */
[----:B------:R-:W-:-:S03]  /*22b30*/  VIADD R5, R0, 0x20 ;  /* 0x0000002000057836 */ /* 0x000fc60000000000 */
[----:B------:R-:W-:Y:S04]  /*22b40*/  @!P2 LDGSTS.E.BYPASS.LTC128B.128 [R8+0x16c00], desc[UR4][R6.64], !P0 ;  /* 0x16c000000608afae */ /* 0x000fe8000c101d44 */
        /* <DEDUP_REMOVED lines=48> */
[----:B------:R1:W2:Y:S04]  /*22e50*/  SHFL.IDX PT, R5, R3, 0x7, 0x181f ;  /* 0x00f81f0003057f89 */ /* 0x0002a800000e0000 */
[----:B------:R1:W-:Y:S04]  /*22e60*/  @!P2 LDGSTS.E.BYPASS.LTC128B.128 [R8+0x19400], desc[UR4][R6.64], !P0 ;  /* 0x194000000608afae */ /* 0x0003e8000c101d44 */
[----:B------:R1:W-:Y:S04]  /*22e70*/  @!P2 LDGSTS.E.BYPASS.LTC128B.128 [R8+0x1d400], desc[UR4][R6.64+0x80], !P1 ;  /* 0x1d4000800608afae */ /* 0x0003e8000c901d44 */
[----:B------:R1:W3:Y:S02]  /*22e80*/  SHFL.IDX PT, R3, R4, 0x7, 0x181f ;  /* 0x00f81f0004037f89 */ /* 0x0002e400000e0000 */
.L_x_7737:
[----:B------:R-:W-:Y:S01]  /*22e90*/  VIADD R0, R0, 0x70 ;  /* 0x0000007000007836 */ /* 0x000fe20000000000 */
[----:B------:R-:W-:Y:S04]  /*22ea0*/  BSSY B0, `(.L_x_7575) ;  /* 0x000000b000007945 */ /* 0x000fe80003800000 */
[----:B------:R-:W-:-:S13]  /*22eb0*/  ISETP.GE.AND P2, PT, R0, R2, PT ;  /* 0x000000020000720c */ /* 0x000fda0003f46270 */
[----:B------:R-:W-:Y:S05]  /*22ec0*/  @P2 BRA `(.L_x_7576) ;  /* 0x0000000000202947 */ /* 0x000fea0003800000 */
[----:B---3--:R-:W-:Y:S01]  /*22ed0*/  LEA R2, P2, R9, R3, 0x1 ;  /* 0x0000000309027211 */ /* 0x008fe200078408ff */
[----:B------:R-:W-:-:S04]  /*22ee0*/  ULDC.64 UR4, c[0x0][0x208] ;  /* 0x0000820000047ab9 */ /* 0x000fc80000000a00 */
[----:B-12---:R-:W-:-:S05]  /*22ef0*/  IMAD.X R3, RZ, RZ, R5, P2 ;  /* 0x000000ffff037224 */ /* 0x006fca00010e0605 */
[----:B------:R-:W-:Y:S01]  /*22f00*/  @!PT LDS RZ, [RZ] ;  /* 0x00000000fffff984 */ /* 0x000fe20000000800 */
[----:B------:R-:W-:Y:S01]  /*22f10*/  @!PT LDS RZ, [RZ] ;  /* 0x00000000fffff984 */ /* 0x000fe20000000800 */
[----:B------:R-:W-:Y:S01]  /*22f20*/  @!PT LDS RZ, [RZ] ;  /* 0x00000000fffff984 */ /* 0x000fe20000000800 */
[----:B------:R4:W-:Y:S04]  /*22f30*/  LDGSTS.E.BYPASS.LTC128B.128 [R8+0x19c00], desc[UR4][R2.64], !P0 ;  /* 0x19c0000002087fae */ /* 0x0009e8000c101d44 */
[----:B------:R4:W-:Y:S02]  /*22f40*/  LDGSTS.E.BYPASS.LTC128B.128 [R8+0x1dc00], desc[UR4][R2.64+0x80], !P1 ;  /* 0x1dc0008002087fae */ /* 0x0009e4000c901d44 */
.L_x_7576:
[----:B------:R-:W-:Y:S05]  /*22f50*/  BSYNC B0 ;  /* 0x0000000000007941 */ /* 0x000fea0003800000 */
.L_x_7575:
[----:B-1--4-:R1:W5:Y:S01]  /*22f60*/  LDL R8, [R1+0x8] ;  /* 0x0000080001087983 */ /* 0x0123620000100800 */
[----:B------:R-:W-:Y:S01]  /*22f70*/  PLOP3.LUT P0, PT, PT, PT, PT, 0x80, 0x0 ;  /* 0x000000000000781c */ /* 0x000fe20003f0f070 */
[----:B------:R-:W-:-:S12]  /*22f80*/  NOP ;  /* 0x0000000000007918 */ /* 0x000fd80000000000 */
.L_x_7577:
[----:B------:R-:W4:Y:S01]  /*22f90*/  LDL R2, [R1+0x8] ;  /* 0x0000080001027983 */ /* 0x000f220000100800 */
[----:B------:R-:W-:Y:S02]  /*22fa0*/  PLOP3.LUT P1, PT, P1, P0, PT, 0xa2, 0x0 ;  /* 0x000000000000781c */ /* 0x000fe40000f21472 */
[----:B----4-:R-:W-:-:S08]  /*22fb0*/  @P0 R2UR P1, UR4, R2 ;  /* 0x00000000020402ca */ /* 0x010fd00000020000 */
        /* <DEDUP_REMOVED lines=14> */
[----:B------:R-:W4:Y:S03]  /*230a0*/  SYNCS.PHASECHK.TRANS64.TRYWAIT P0, [R2+URZ+0x34820], R0 ;  /* 0x03482000020075a7 */ /* 0x000f26000800017f */
[----:B---34-:R-:W-:Y:S05]  /*230b0*/  @!P0 BRA `(.L_x_7579) ;  /* 0x0000005000088947 */ /* 0x018fea0003800000 */
.L_x_7738:
[----:B------:R-:W-:Y:S05]  /*230c0*/  BSYNC B0 ;  /* 0x0000000000007941 */ /* 0x000fea0003800000 */
.L_x_7578:
[----:B---3--:R-:W3:Y:S01]  /*230d0*/  LDL.LU R2, [R1+0x50] ;  /* 0x0000500001027983 */ /* 0x008ee20000300800 */
[----:B------:R-:W-:Y:S01]  /*230e0*/  BSSY B0, `(.L_x_7580) ;  /* 0x0000202000007945 */ /* 0x000fe20003800000 */
[----:B---3--:R-:W-:-:S13]  /*230f0*/  ISETP.GE.AND P0, PT, R2, 0xb1, PT ;  /* 0x000000b10200780c */ /* 0x008fda0003f06270 */
[----:B------:R-:W-:Y:S05]  /*23100*/  @!P0 BRA `(.L_x_7581) ;  /* 0x0000001c00fc8947 */ /* 0x000fea0003800000 */
[----:B------:R-:W3:Y:S01]  /*23110*/  LDL R2, [R1+0x38] ;  /* 0x0000380001027983 */ /* 0x000ee20000100800 */
[----:B------:R-:W-:Y:S01]  /*23120*/  IMAD.MOV.U32 R0, RZ, RZ, 0x1 ;  /* 0x00000001ff007424 */ /* 0x000fe200078e00ff */
[----:B------:R-:W-:Y:S01]  /*23130*/  BSSY B2, `(.L_x_7582) ;  /* 0x00000af000027945 */ /* 0x000fe20003800000 */
[----:B---3-5:R-:W-:-:S05]  /*23140*/  IMAD.MOV R8, RZ, RZ, -R2 ;  /* 0x000000ffff087224 */ /* 0x028fca00078e0a02 */
[----:B------:R-:W-:-:S05]  /*23150*/  VIADDMNMX R8, R8, R0, 0xffffffff, !PT ;  /* 0xffffffff08087446 */ /* 0x000fca0007800100 */
[----:B------:R-:W-:-:S05]  /*23160*/  IMAD.IADD R0, R2, 0x1, R8 ;  /* 0x0000000102007824 */ /* 0x000fca00078e0208 */
[----:B------:R-:W-:-:S04]  /*23170*/  LOP3.LUT R0, R0, 0x1, RZ, 0xc0, !PT ;  /* 0x0000000100007812 */ /* 0x000fc800078ec0ff */
[----:B------:R-:W-:Y:S01]  /*23180*/  ISETP.NE.U32.AND P0, PT, R0, 0x1, PT ;  /* 0x000000010000780c */ /* 0x000fe20003f05070 */
[----:B------:R-:W-:-:S12]  /*23190*/  VIADD R0, R2, 0xfffffffe ;  /* 0xfffffffe02007836 */ /* 0x000fd80000000000 */
[----:B------:R-:W-:Y:S05]  /*231a0*/  @P0 BRA `(.L_x_7583) ;  /* 0x00000008009c0947 */ /* 0x000fea0003800000 */
[----:B------:R-:W3:Y:S04]  /*231b0*/  LDL R4, [R1+0x4] ;  /* 0x0000040001047983 */ /* 0x000ee80000100800 */
[----:B------:R-:W4:Y:S04]  /*231c0*/  LDL R3, [R1+0xc] ;  /* 0x00000c0001037983 */ /* 0x000f280000100800 */
[----:B------:R-:W5:Y:S01]  /*231d0*/  LDL R2, [R1+0x14] ;  /* 0x0000140001027983 */ /* 0x000f620000100800 */
[----:B------:R-:W-:Y:S01]  /*231e0*/  BSSY B1, `(.L_x_7584) ;  /* 0x000009f000017945 */ /* 0x000fe20003800000 */
[----:B---3--:R-:W-:Y:S01]  /*231f0*/  LOP3.LUT P1, RZ, R4, 0x4, RZ, 0xc0, !PT ;  /* 0x0000000404ff7812 */ /* 0x008fe2000782c0ff */
[----:B----4-:R-:W-:-:S05]  /*23200*/  VIADD R6, R3, 0x1 ;  /* 0x0000000103067836 */ /* 0x010fca0000000000 */
        /* <DEDUP_REMOVED lines=9> */
[----:B---3--:R-:W-:Y:S05]  /*232a0*/  @!P0 BRA `(.L_x_7586) ;  /* 0x0000000000508947 */ /* 0x008fea0003800000 */
[----:B------:R-:W3:Y:S01]  /*232b0*/  LDL R10, [R1+0x28] ;  /* 0x00002800010a7983 */ /* 0x000ee20000100800 */
[----:B--2---:R-:W2:Y:S01]  /*232c0*/  LDC R5, c[0x0][0x43c] ;  /* 0x00010f00ff057b82 */ /* 0x004ea20000000800 */
[----:B------:R-:W-:Y:S02]  /*232d0*/  ULDC.64 UR6, c[0x0][0x428] ;  /* 0x00010a0000067ab9 */ /* 0x000fe40000000a00 */
[----:B------:R-:W4:Y:S01]  /*232e0*/  LDL R7, [R1+0x10] ;  /* 0x0000100001077983 */ /* 0x000f220000100800 */
[----:B------:R-:W-:Y:S01]  /*232f0*/  ULDC.64 UR8, c[0x0][0x208] ;  /* 0x0000820000087ab9 */ /* 0x000fe20000000a00 */
[----:B--2---:R-:W-:-:S13]  /*23300*/  ISETP.NE.AND P0, PT, R5, 0x1, PT ;  /* 0x000000010500780c */ /* 0x004fda0003f05270 */
[----:B------:R-:W2:Y:S02]  /*23310*/  @P0 LDC.64 R2, c[0x0][0x440] ;  /* 0x00011000ff020b82 */ /* 0x000ea40000000a00 */
[----:B--2--5:R-:W-:-:S04]  /*23320*/  @P0 IMAD.HI.U32 R4, R0, R2, RZ ;  /* 0x0000000200040227 */ /* 0x024fc800078e00ff */
        /* <DEDUP_REMOVED lines=12> */
.L_x_7586:
[----:B------:R-:W4:Y:S01]  /*233f0*/  LDL R2, [R1+0x8] ;  /* 0x0000080001027983 */ /* 0x000f220000100800 */
[----:B------:R-:W-:Y:S01]  /*23400*/  BSSY B3, `(.L_x_7587) ;  /* 0x0000005000037945 */ /* 0x000fe20003800000 */
[----:B----4-:R-:W-:Y:S01]  /*23410*/  IMAD R3, R6, 0x8, R2 ;  /* 0x0000000806037824 */ /* 0x010fe200078e0202 */
[----:B------:R-:W-:-:S04]  /*23420*/  SHF.L.U32 R2, R9, 0x1f, RZ ;  /* 0x0000001f09027819 */ /* 0x000fc800000006ff */
[----:B------:R-:W4:Y:S02]  /*23430*/  SYNCS.PHASECHK.TRANS64.TRYWAIT P0, [R3+URZ+0x34840], R2 ;  /* 0x03484002030075a7 */ /* 0x000f24000800017f */
[----:B----4-:R-:W-:Y:S05]  /*23440*/  @!P0 BRA `(.L_x_7588) ;  /* 0x0000004c003c8947 */ /* 0x010fea0003800000 */
.L_x_7739:
[----:B------:R-:W-:Y:S05]  /*23450*/  BSYNC B3 ;  /* 0x0000000000037941 */ /* 0x000fea0003800000 */
.L_x_7587:
[----:B--23--:R-:W2:Y:S01]  /*23460*/  S2R R5, SR_TID.X ;  /* 0x0000000000057919 */ /* 0x00cea20000002100 */
[----:B------:R-:W-:Y:S01]  /*23470*/  BSSY B3, `(.L_x_7589) ;  /* 0x000000a000037945 */ /* 0x000fe20003800000 */
[----:B--2---:R-:W-:-:S04]  /*23480*/  LOP3.LUT R5, R5, 0x7f, RZ, 0xc0, !PT ;  /* 0x0000007f05057812 */ /* 0x004fc800078ec0ff */
[----:B------:R-:W-:-:S13]  /*23490*/  ISETP.NE.AND P0, PT, R5, RZ, PT ;  /* 0x000000ff0500720c */ /* 0x000fda0003f05270 */
[----:B------:R-:W-:Y:S05]  /*234a0*/  @P0 BRA `(.L_x_7590) ;  /* 0x0000000000180947 */ /* 0x000fea0003800000 */
[----:B------:R-:W2:Y:S01]  /*234b0*/  LDL R5, [R1+0x4] ;  /* 0x0000040001057983 */ /* 0x000ea20000100800 */
[----:B----4-:R-:W-:-:S04]  /*234c0*/  IMAD.MOV.U32 R2, RZ, RZ, 0xb000 ;  /* 0x0000b000ff027424 */ /* 0x010fc800078e00ff */
[----:B------:R3:W-:Y:S01]  /*234d0*/  SYNCS.ARRIVE.TRANS64 RZ, [R3+URZ+0x34830], R2 ;  /* 0x0348300203ff79a7 */ /* 0x0007e2000800003f */
[----:B--2---:R-:W-:-:S13]  /*234e0*/  LOP3.LUT P1, RZ, R5, 0x1, RZ, 0xc0, !PT ;  /* 0x0000000105ff7812 */ /* 0x004fda000782c0ff */
[----:B---3--:R-:W-:Y:S05]  /*234f0*/  @!P1 BRA `(.L_x_7590) ;  /* 0x0000000000049947 */ /* 0x008fea0003800000 */
[----:B------:R-:W-:Y:S01]  /*23500*/  BPT.TRAP 0x1 ;  /* 0x000000040000795c */ /* 0x000fe20000300000 */
.L_x_7590:
[----:B------:R-:W-:Y:S05]  /*23510*/  BSYNC B3 ;  /* 0x0000000000037941 */ /* 0x000fea0003800000 */
.L_x_7589:
[----:B------:R-:W2:Y:S04]  /*23520*/  LDL R5, [R1+0x8] ;  /* 0x0000080001057983 */ /* 0x000ea80000100800 */
[----:B----4-:R-:W3:Y:S01]  /*23530*/  LDL R2, [R1+0x1c] ;  /* 0x00001c0001027983 */ /* 0x010ee20000100800 */
        /* <DEDUP_REMOVED lines=11> */
.L_x_7591:
        /* <DEDUP_REMOVED lines=16> */
.L_x_7592:
        /* <DEDUP_REMOVED lines=11> */
[----:B------:R-:W3:Y:S04]  /*237a0*/  LDL R12, [R1+0x8] ;  /* 0x00000800010c7983 */ /* 0x000ee80000100800 */
[----:B------:R-:W3:Y:S01]  /*237b0*/  LDL R7, [R1+0xc] ;  /* 0x00000c0001077983 */ /* 0x000ee20000100800 */
[----:B------:R-:W-:Y:S01]  /*237c0*/  BSSY B3, `(.L_x_7593) ;  /* 0x0000005000037945 */ /* 0x000fe20003800000 */
[----:B--2---:R-:W-:Y:S01]  /*237d0*/  SHF.L.U32 R3, R13, 0x1f, RZ ;  /* 0x0000001f0d037819 */ /* 0x004fe200000006ff */
[----:B---3--:R-:W-:-:S04]  /*237e0*/  IMAD R2, R7, 0x8, R12 ;  /* 0x0000000807027824 */ /* 0x008fc800078e020c */
[----:B------:R-:W2:Y:S02]  /*237f0*/  SYNCS.PHASECHK.TRANS64.TRYWAIT P0, [R2+URZ+0x34860], R3 ;  /* 0x03486003020075a7 */ /* 0x000ea4000800017f */
[----:B--2---:R-:W-:Y:S05]  /*23800*/  @!P0 BRA `(.L_x_7594) ;  /* 0x0000004800608947 */ /* 0x004fea0003800000 */
.L_x_7740:
[----:B------:R-:W-:Y:S05]  /*23810*/  BSYNC B3 ;  /* 0x0000000000037941 */ /* 0x000fea0003800000 */
.L_x_7593:
[----:B------:R-:W3:Y:S01]  /*23820*/  S2R R5, SR_TID.X ;  /* 0x0000000000057919 */ /* 0x000ee20000002100 */
[----:B------:R-:W-:-:S04]  /*23830*/  UPRMT UR4, UR37, 0x9910, URZ ;  /* 0x0000991025047896 */ /* 0x000fc8000800003f */
[----:B------:R-:W-:Y:S01]  /*23840*/  UISETP.NE.AND UP0, UPT, UR4, 0x2, UPT ;  /* 0x000000020400788c */ /* 0x000fe2000bf05270 */
[----:B---3--:R-:W-:-:S04]  /*23850*/  LOP3.LUT R5, R5, 0x7f, RZ, 0xc0, !PT ;  /* 0x0000007f05057812 */ /* 0x008fc800078ec0ff */
[----:B------:R-:W-:-:S13]  /*23860*/  ISETP.NE.AND P0, PT, R5, RZ, PT ;  /* 0x000000ff0500720c */ /* 0x000fda0003f05270 */
[----:B--2---:R-:W-:-:S04]  /*23870*/  @!P0 IMAD.MOV.U32 R3, RZ, RZ, 0xb000 ;  /* 0x0000b000ff038424 */ /* 0x004fc800078e00ff */
[----:B------:R2:W-:Y:S01]  /*23880*/  @!P0 SYNCS.ARRIVE.TRANS64 RZ, [R2+URZ+0x34850], R3 ;  /* 0x0348500302ff89a7 */ /* 0x0005e2000800003f */
[----:B------:R-:W-:-:S13]  /*23890*/  PLOP3.LUT P0, PT, PT, PT, UP0, 0x80, 0x0 ;  /* 0x000000000000781c */ /* 0x000fda0003f0f008 */
[----:B--2---:R-:W-:Y:S05]  /*238a0*/  @P0 BRA `(.L_x_7595) ;  /* 0x0000000000040947 */ /* 0x004fea0003800000 */
[----:B------:R-:W-:Y:S01]  /*238b0*/  BPT.TRAP 0x1 ;  /* 0x000000040000795c */ /* 0x000fe20000300000 */
.L_x_7595:
[----:B------:R-:W2:Y:S01]  /*238c0*/  LDL R3, [R1+0x4] ;  /* 0x0000040001037983 */ /* 0x000ea20000100800 */
[----:B------:R-:W-:Y:S01]  /*238d0*/  BSSY B3, `(.L_x_7596) ;  /* 0x0000004000037945 */ /* 0x000fe20003800000 */
[----:B--2---:R-:W-:-:S13]  /*238e0*/  LOP3.LUT P0, RZ, R3, 0x8, RZ, 0xc0, !PT ;  /* 0x0000000803ff7812 */ /* 0x004fda000780c0ff */
[----:B------:R-:W-:Y:S05]  /*238f0*/  @P0 BRA `(.L_x_7597) ;  /* 0x0000000000040947 */ /* 0x000fea0003800000 */
[----:B------:R-:W-:Y:S01]  /*23900*/  BPT.TRAP 0x1 ;  /* 0x000000040000795c */ /* 0x000fe20000300000 */
.L_x_7597:
[----:B------:R-:W-:Y:S05]  /*23910*/  BSYNC B3 ;  /* 0x0000000000037941 */ /* 0x000fea0003800000 */
.L_x_7596:
        /* <DEDUP_REMOVED lines=14> */
.L_x_7598:
        /* <DEDUP_REMOVED lines=13> */
[----:B------:R-:W-:Y:S01]  /*23ad0*/  PLOP3.LUT P0, PT, PT, PT, PT, 0x80, 0x0 ;  /* 0x000000000000781c */ /* 0x000fe20003f0f070 */
[----:B------:R-:W-:Y:S01]  /*23ae0*/  UMOV UR6, 0x0 ;  /* 0x0000000000067882 */ /* 0x000fe20000000000 */
[----:B------:R-:W-:-:S11]  /*23af0*/  UMOV UR7, 0x14f00000 ;  /* 0x14f0000000077882 */ /* 0x000fd60000000000 */
.L_x_7599:
        /* <DEDUP_REMOVED lines=11> */
[----:B------:R3:W-:Y:S04]  /*23bb0*/  STL [R1], R4 ;  /* 0x0000000401007387 */ /* 0x0007e80000100800 */
[----:B------:R3:W-:Y:S02]  /*23bc0*/  STL [R1+0x18], R0 ;  /* 0x0000180001007387 */ /* 0x0007e40000100800 */
.L_x_7585:
[----:B------:R-:W-:Y:S05]  /*23bd0*/  BSYNC B1 ;  /* 0x0000000000017941 */ /* 0x000fea0003800000 */
.L_x_7584:
[----:B---3--:R-:W3:Y:S04]  /*23be0*/  LDL.LU R0, [R1+0x38] ;  /* 0x0000380001007983 */ /* 0x008ee80000300800 */
[----:B------:R4:W-:Y:S04]  /*23bf0*/  STL [R1+0xc], R6 ;  /* 0x00000c0601007387 */ /* 0x0009e80000100800 */
[----:B------:R4:W-:Y:S02]  /*23c00*/  STL [R1+0x14], R9 ;  /* 0x0000140901007387 */ /* 0x0009e40000100800 */
[----:B---34-:R-:W-:-:S07]  /*23c10*/  VIADD R0, R0, 0xfffffffd ;  /* 0xfffffffd00007836 */ /* 0x018fce0000000000 */
.L_x_7583:
[----:B------:R-:W-:Y:S05]  /*23c20*/  BSYNC B2 ;  /* 0x0000000000027941 */ /* 0x000fea0003800000 */
.L_x_7582:
[----:B------:R-:W3:Y:S01]  /*23c30*/  LDL.LU R2, [R1+0x3c] ;  /* 0x00003c0001027983 */ /* 0x000ee20000300800 */
[----:B------:R-:W-:-:S05]  /*23c40*/  IMAD.MOV R8, RZ, RZ, -R8 ;  /* 0x000000ffff087224 */ /* 0x000fca00078e0a08 */
[----:B---3--:R-:W-:-:S13]  /*23c50*/  ISETP.NE.AND P0, PT, R2, R8, PT ;  /* 0x000000080200720c */ /* 0x008fda0003f05270 */
[----:B------:R-:W-:Y:S05]  /*23c60*/  @!P0 BRA `(.L_x_7581) ;  /* 0x0000001400248947 */ /* 0x000fea0003800000 */
[----:B------:R3:W5:Y:S02]  /*23c70*/  LDL R8, [R1] ;  /* 0x0000000001087983 */ /* 0x0007640000100800 */
.L_x_7632:
[----:B----4-:R-:W4:Y:S04]  /*23c80*/  LDL R4, [R1+0x4] ;  /* 0x0000040001047983 */ /* 0x010f280000100800 */
[----:B--2---:R-:W2:Y:S04]  /*23c90*/  LDL R3, [R1+0xc] ;  /* 0x00000c0001037983 */ /* 0x004ea80000100800 */
[----:B---3--:R-:W3:Y:S01]  /*23ca0*/  LDL R2, [R1+0x14] ;  /* 0x0000140001027983 */ /* 0x008ee20000100800 */
[----:B------:R-:W-:Y:S05]  /*23cb0*/  YIELD ;  /* 0x0000000000007946 */ /* 0x000fea0003800000 */
[----:B------:R-:W-:Y:S01]  /*23cc0*/  BSSY B1, `(.L_x_7600) ;  /* 0x000009f000017945 */ /* 0x000fe20003800000 */
[----:B----4-:R-:W-:Y:S01]  /*23cd0*/  LOP3.LUT P1, RZ, R4, 0x4, RZ, 0xc0, !PT ;  /* 0x0000000404ff7812 */ /* 0x010fe2000782c0ff */
[----:B--2---:R-:W-:-:S05]  /*23ce0*/  VIADD R4, R3, 0x1 ;  /* 0x0000000103047836 */ /* 0x004fca0000000000 */
        /* <DEDUP_REMOVED lines=11> */
[----:B------:R-:W3:Y:S01]  /*23da0*/  LDC R7, c[0x0][0x43c] ;  /* 0x00010f00ff077b82 */ /* 0x000ee20000000800 */
        /* <DEDUP_REMOVED lines=15> */
[----:B-----5:R-:W-:-:S04]  /*23ea0*/  LEA R8, P0, R2, UR4, 0x2 ;  /* 0x0000000402087c11 */ /* 0x020fc8000f8010ff */
[----:B------:R-:W-:-:S05]  /*23eb0*/  LEA.HI.X R9, R2, UR5, R3, 0x2, P0 ;  /* 0x0000000502097c11 */ /* 0x000fca00080f1403 */
[----:B------:R2:W5:Y:S04]  /*23ec0*/  LDG.E R8, desc[UR8][R8.64] ;  /* 0x0000000808087981 */ /* 0x000568000c1e1900 */
.L_x_7602:
[----:B------:R-:W3:Y:S01]  /*23ed0*/  LDL R2, [R1+0x8] ;  /* 0x0000080001027983 */ /* 0x000ee20000100800 */
[----:B------:R-:W-:Y:S01]  /*23ee0*/  BSSY B2, `(.L_x_7603) ;  /* 0x0000005000027945 */ /* 0x000fe20003800000 */
[----:B---3--:R-:W-:Y:S01]  /*23ef0*/  IMAD R3, R4, 0x8, R2 ;  /* 0x0000000804037824 */ /* 0x008fe200078e0202 */
[----:B------:R-:W-:-:S04]  /*23f00*/  SHF.L.U32 R2, R5, 0x1f, RZ ;  /* 0x0000001f05027819 */ /* 0x000fc800000006ff */
[----:B------:R-:W3:Y:S02]  /*23f10*/  SYNCS.PHASECHK.TRANS64.TRYWAIT P0, [R3+URZ+0x34840], R2 ;  /* 0x03484002030075a7 */ /* 0x000ee4000800017f */
[----:B---3--:R-:W-:Y:S05]  /*23f20*/  @!P0 BRA `(.L_x_7604) ;  /* 0x0000004000ac8947 */ /* 0x008fea0003800000 */
.L_x_7741:
[----:B------:R-:W-:Y:S05]  /*23f30*/  BSYNC B2 ;  /* 0x0000000000027941 */ /* 0x000fea0003800000 */
.L_x_7603:
        /* <DEDUP_REMOVED lines=11> */
.L_x_7606:
[----:B------:R-:W-:Y:S05]  /*23ff0*/  BSYNC B2 ;  /* 0x0000000000027941 */ /* 0x000fea0003800000 */
.L_x_7605:
[----:B---3--:R-:W3:Y:S04]  /*24000*/  LDL R2, [R1+0x8] ;  /* 0x0000080001027983 */ /* 0x008ee80000100800 */
[----:B------:R-:W4:Y:S01]  /*24010*/  LDL R7, [R1+0x1c] ;  /* 0x00001c0001077983 */ /* 0x000f220000100800 */
        /* <DEDUP_REMOVED lines=9> */
[----:B----4-:R-:W-:Y:S02]  /*240b0*/  IMAD R7, R6, 0xb0, R7 ;  /* 0x000000b006077824 */ /* 0x010fe400078e0207 */
[----:B--2---:R-:W-:-:S08]  /*240c0*/  VIADD R9, R2, 0x1e400 ;  /* 0x0001e40002097836 */ /* 0x004fd00000000000 */
.L_x_7607:
        /* <DEDUP_REMOVED lines=16> */
.L_x_7608:
        /* <DEDUP_REMOVED lines=18> */
.L_x_7742:
[----:B------:R-:W-:Y:S05]  /*242f0*/  BSYNC B2 ;  /* 0x0000000000027941 */ /* 0x000fea0003800000 */
.L_x_7609:
        /* <DEDUP_REMOVED lines=10> */
.L_x_7611:
[----:B------:R-:W2:Y:S01]  /*243a0*/  LDL R3, [R1+0x4] ;  /* 0x0000040001037983 */ /* 0x000ea20000100800 */
[----:B------:R-:W-:Y:S01]  /*243b0*/  BSSY B2, `(.L_x_7612) ;  /* 0x0000004000027945 */ /* 0x000fe20003800000 */
[----:B--2---:R-:W-:-:S13]  /*243c0*/  LOP3.LUT P0, RZ, R3, 0x8, RZ, 0xc0, !PT ;  /* 0x0000000803ff7812 */ /* 0x004fda000780c0ff */
[----:B------:R-:W-:Y:S05]  /*243d0*/  @P0 BRA `(.L_x_7613) ;  /* 0x0000000000040947 */ /* 0x000fea0003800000 */
[----:B------:R-:W-:Y:S01]  /*243e0*/  BPT.TRAP 0x1 ;  /* 0x000000040000795c */ /* 0x000fe20000300000 */
.L_x_7613:
[----:B------:R-:W-:Y:S05]  /*243f0*/  BSYNC B2 ;  /* 0x0000000000027941 */ /* 0x000fea0003800000 */
.L_x_7612:
        /* <DEDUP_REMOVED lines=14> */
.L_x_7614:
        /* <DEDUP_REMOVED lines=16> */
.L_x_7615:
        /* <DEDUP_REMOVED lines=13> */
.L_x_7601:
[----:B------:R-:W-:Y:S05]  /*246b0*/  BSYNC B1 ;  /* 0x0000000000017941 */ /* 0x000fea0003800000 */
.L_x_7600:
        /* <DEDUP_REMOVED lines=17> */
[----:B-----5:R-:W4:Y:S01]  /*247d0*/  LDC R8, c[0x0][0x43c] ;  /* 0x00010f00ff087b82 */ /* 0x020f220000000800 */
[----:B------:R-:W-:Y:S02]  /*247e0*/  ULDC.64 UR6, c[0x0][0x428] ;  /* 0x00010a0000067ab9 */ /* 0x000fe40000000a00 */
[----:B------:R-:W3:Y:S01]  /*247f0*/  LDL R9, [R1+0x10] ;  /* 0x0000100001097983 */ /* 0x000ee20000100800 */
[----:B------:R-:W-:Y:S01]  /*24800*/  ULDC.64 UR8, c[0x0][0x208] ;  /* 0x0000820000087ab9 */ /* 0x000fe20000000a00 */
[----:B----4-:R-:W-:-:S13]  /*24810*/  ISETP.NE.AND P0, PT, R8, 0x1, PT ;  /* 0x000000010800780c */ /* 0x010fda0003f05270 */
[----:B------:R-:W4:Y:S02]  /*24820*/  @P0 LDC.64 R2, c[0x0][0x440] ;  /* 0x00011000ff020b82 */ /* 0x000f240000000a00 */
[----:B----4-:R-:W-:-:S04]  /*24830*/  @P0 IMAD.HI.U32 R7, R6, R2, RZ ;  /* 0x0000000206070227 */ /* 0x010fc800078e00ff */
        /* <DEDUP_REMOVED lines=12> */
.L_x_7618:
[----:B------:R-:W4:Y:S01]  /*24900*/  LDL R2, [R1+0x8] ;  /* 0x0000080001027983 */ /* 0x000f220000100800 */
[----:B------:R-:W-:Y:S01]  /*24910*/  BSSY B2, `(.L_x_7619) ;  /* 0x0000005000027945 */ /* 0x000fe20003800000 */
[----:B----4-:R-:W-:Y:S01]  /*24920*/  IMAD R3, R11, 0x8, R2 ;  /* 0x000000080b037824 */ /* 0x010fe200078e0202 */
[----:B------:R-:W-:-:S04]  /*24930*/  SHF.L.U32 R2, R10, 0x1f, RZ ;  /* 0x0000001f0a027819 */ /* 0x000fc800000006ff */
[----:B------:R-:W4:Y:S02]  /*24940*/  SYNCS.PHASECHK.TRANS64.TRYWAIT P0, [R3+URZ+0x34840], R2 ;  /* 0x03484002030075a7 */ /* 0x000f24000800017f */
[----:B----4-:R-:W-:Y:S05]  /*24950*/  @!P0 BRA `(.L_x_7620) ;  /* 0x0000003800488947 */ /* 0x010fea0003800000 */
.L_x_7743:
[----:B------:R-:W-:Y:S05]  /*24960*/  BSYNC B2 ;  /* 0x0000000000027941 */ /* 0x000fea0003800000 */
.L_x_7619:
[----:B------:R-:W0:Y:S01]  /*24970*/  S2R R7, SR_TID.X ;  /* 0x0000000000077919 */ /* 0x000e220000002100 */
[----:B------:R-:W-:Y:S01]  /*24980*/  BSSY B2, `(.L_x_7621) ;  /* 0x000000a000027945 */ /* 0x000fe20003800000 */
[----:B0-----:R-:W-:-:S04]  /*24990*/  LOP3.LUT R7, R7, 0x7f, RZ, 0xc0, !PT ;  /* 0x0000007f07077812 */ /* 0x001fc800078ec0ff */
[----:B------:R-:W-:-:S13]  /*249a0*/  ISETP.NE.AND P0, PT, R7, RZ, PT ;  /* 0x000000ff0700720c */ /* 0x000fda0003f05270 */
[----:B------:R-:W-:Y:S05]  /*249b0*/  @P0 BRA `(.L_x_7622) ;  /* 0x0000000000180947 */ /* 0x000fea0003800000 */
[----:B------:R-:W2:Y:S01]  /*249c0*/  LDL R7, [R1+0x4] ;  /* 0x0000040001077983 */ /* 0x000ea20000100800 */
[----:B----4-:R-:W-:-:S04]  /*249d0*/  IMAD.MOV.U32 R2, RZ, RZ, 0xb000 ;  /* 0x0000b000ff027424 */ /* 0x010fc800078e00ff */
[----:B------:R0:W-:Y:S01]  /*249e0*/  SYNCS.ARRIVE.TRANS64 RZ, [R3+URZ+0x34830], R2 ;  /* 0x0348300203ff79a7 */ /* 0x0001e2000800003f */
[----:B--2---:R-:W-:-:S13]  /*249f0*/  LOP3.LUT P1, RZ, R7, 0x1, RZ, 0xc0, !PT ;  /* 0x0000000107ff7812 */ /* 0x004fda000782c0ff */
[----:B0-----:R-:W-:Y:S05]  /*24a00*/  @!P1 BRA `(.L_x_7622) ;  /* 0x0000000000049947 */ /* 0x001fea0003800000 */
[----:B------:R-:W-:Y:S01]  /*24a10*/  BPT.TRAP 0x1 ;  /* 0x000000040000795c */ /* 0x000fe20000300000 */
.L_x_7622:
[----:B------:R-:W-:Y:S05]  /*24a20*/  BSYNC B2 ;  /* 0x0000000000027941 */ /* 0x000fea0003800000 */
.L_x_7621:
[----:B--2---:R-:W2:Y:S04]  /*24a30*/  LDL R9, [R1+0x8] ;  /* 0x0000080001097983 */ /* 0x004ea80000100800 */
[----:B----4-:R-:W2:Y:S04]  /*24a40*/  LDL R2, [R1+0xc] ;  /* 0x00000c0001027983 */ /* 0x010ea80000100800 */
[----:B------:R-:W4:Y:S01]  /*24a50*/  LDL R7, [R1+0x1c] ;  /* 0x00001c0001077983 */ /* 0x000f220000100800 */
[----:B---3--:R-:W-:Y:S01]  /*24a60*/  IMAD.MOV.U32 R10, RZ, RZ, RZ ;  /* 0x000000ffff0a7224 */ /* 0x008fe200078e00ff */
        /* <DEDUP_REMOVED lines=8> */
[----:B----4-:R-:W-:Y:S02]  /*24af0*/  IMAD R7, R6, 0xb0, R7 ;  /* 0x000000b006077824 */ /* 0x010fe400078e0207 */
[----:B------:R-:W-:-:S08]  /*24b00*/  VIADD R9, R2, 0x1e400 ;  /* 0x0001e40002097836 */ /* 0x000fd00000000000 */
.L_x_7623:
        /* <DEDUP_REMOVED lines=16> */
.L_x_7624:
        /* <DEDUP_REMOVED lines=16> */
.L_x_7744:
[----:B------:R-:W-:Y:S05]  /*24d10*/  BSYNC B2 ;  /* 0x0000000000027941 */ /* 0x000fea0003800000 */
.L_x_7625:
        /* <DEDUP_REMOVED lines=10> */
.L_x_7627:
[----:B------:R-:W2:Y:S01]  /*24dc0*/  LDL R3, [R1+0x4] ;  /* 0x0000040001037983 */ /* 0x000ea20000100800 */
[----:B------:R-:W-:Y:S01]  /*24dd0*/  BSSY B2, `(.L_x_7628) ;  /* 0x0000004000027945 */ /* 0x000fe20003800000 */
[----:B--2---:R-:W-:-:S13]  /*24de0*/  LOP3.LUT P0, RZ, R3, 0x8, RZ, 0xc0, !PT ;  /* 0x0000000803ff7812 */ /* 0x004fda000780c0ff */
[----:B------:R-:W-:Y:S05]  /*24df0*/  @P0 BRA `(.L_x_7629) ;  /* 0x0000000000040947 */ /* 0x000fea0003800000 */
[----:B------:R-:W-:Y:S01]  /*24e00*/  BPT.TRAP 0x1 ;  /* 0x000000040000795c */ /* 0x000fe20000300000 */
.L_x_7629:
[----:B------:R-:W-:Y:S05]  /*24e10*/  BSYNC B2 ;  /* 0x0000000000027941 */ /* 0x000fea0003800000 */
.L_x_7628:
        /* <DEDUP_REMOVED lines=13> */
.L_x_7630:
        /* <DEDUP_REMOVED lines=16> */
.L_x_7631:
        /* <DEDUP_REMOVED lines=13> */
.L_x_7617:
[----:B------:R-:W-:Y:S05]  /*250c0*/  BSYNC B1 ;  /* 0x0000000000017941 */ /* 0x000fea0003800000 */
.L_x_7616:
[C---:B------:R-:W-:Y:S01]  /*250d0*/  ISETP.GT.AND P0, PT, R0.reuse, 0x1, PT ;  /* 0x000000010000780c */ /* 0x040fe20003f04270 */
[----:B------:R-:W-:-:S12]  /*250e0*/  VIADD R0, R0, 0xfffffffe ;  /* 0xfffffffe00007836 */ /* 0x000fd80000000000 */
[----:B------:R-:W-:Y:S05]  /*250f0*/  @P0 BRA `(.L_x_7632) ;  /* 0xffffffe800e00947 */ /* 0x000fea000383ffff */
.L_x_7581:
[----:B------:R-:W-:Y:S05]  /*25100*/  BSYNC B0 ;  /* 0x0000000000007941 */ /* 0x000fea0003800000 */
.L_x_7580:
[----:B------:R-:W0:Y:S01]  /*25110*/  S2R R2, SR_TID.X ;  /* 0x0000000000027919 */ /* 0x000e220000002100 */
[----:B------:R-:W-:Y:S01]  /*25120*/  BSSY B0, `(.L_x_7633) ;  /* 0x0000011000007945 */ /* 0x000fe20003800000 */
[----:B0-----:R-:W-:-:S04]  /*25130*/  LOP3.LUT R2, R2, 0x7f, RZ, 0xc0, !PT ;  /* 0x0000007f02027812 */ /* 0x001fc800078ec0ff */
[----:B------:R-:W-:-:S13]  /*25140*/  ISETP.NE.AND P0, PT, R2, RZ, PT ;  /* 0x000000ff0200720c */ /* 0x000fda0003f05270 */
[----:B------:R-:W-:Y:S05]  /*25150*/  @P0 BRA `(.L_x_7634) ;  /* 0x0000000000340947 */ /* 0x000fea0003800000 */
[----:B------:R-:W0:Y:S01]  /*25160*/  S2R R2, SR_LANEID ;  /* 0x0000000000027919 */ /* 0x000e220000000000 */
[----:B------:R-:W-:Y:S01]  /*25170*/  VOTEU.ANY UR4, UPT, PT ;  /* 0x0000000000047886 */ /* 0x000fe200038e0100 */
[----:B--2---:R-:W2:Y:S01]  /*25180*/  LDC.64 R4, c[0x0][0xc60] ;  /* 0x00031800ff047b82 */ /* 0x004ea20000000a00 */
[----:B------:R-:W0:Y:S01]  /*25190*/  FLO.U32 R0, UR4 ;  /* 0x0000000400007d00 */ /* 0x000e2200080e0000 */
[----:B------:R-:W-:Y:S01]  /*251a0*/  ULDC.64 UR6, c[0x0][0x208] ;  /* 0x0000820000067ab9 */ /* 0x000fe20000000a00 */
[----:B0-----:R-:W-:-:S06]  /*251b0*/  ISETP.EQ.U32.AND P0, PT, R0, R2, PT ;  /* 0x000000020000720c */ /* 0x001fcc0003f02070 */
[----:B------:R-:W2:Y:S07]  /*251c0*/  POPC R2, UR4 ;  /* 0x0000000400027d09 */ /* 0x000eae0008000000 */
[----:B--2---:R-:W2:Y:S04]  /*251d0*/  @P0 ATOMG.E.ADD.STRONG.GPU PT, R2, desc[UR6][R4.64], R2 ;  /* 0x00000002040209a8 */ /* 0x004ea800081ee1c6 */
[----:B--2---:R0:W2:Y:S02]  /*251e0*/  SHFL.IDX PT, R2, R2, R0, 0x1f ;  /* 0x00001f0002027589 */ /* 0x0040a400000e0000 */
[----:B0-----:R-:W0:Y:S02]  /*251f0*/  S2R R0, SR_LTMASK ;  /* 0x0000000000007919 */ /* 0x001e240000003900 */
[----:B0-----:R-:W-:-:S06]  /*25200*/  LOP3.LUT R0, R0, UR4, RZ, 0xc0, !PT ;  /* 0x0000000400007c12 */ /* 0x001fcc000f8ec0ff */
[----:B------:R-:W2:Y:S02]  /*25210*/  POPC R0, R0 ;  /* 0x0000000000007309 */ /* 0x000ea40000000000 */
[----:B--2---:R-:W-:-:S07]  /*25220*/  IADD3 R16, R2, UR36, R0 ;  /* 0x0000002402107c10 */ /* 0x004fce000fffe000 */
.L_x_7634:
[----:B------:R-:W-:Y:S05]  /*25230*/  BSYNC B0 ;  /* 0x0000000000007941 */ /* 0x000fea0003800000 */
.L_x_7633:
        /* <DEDUP_REMOVED lines=12> */
.L_x_7745:
[----:B------:R-:W-:Y:S05]  /*25300*/  BSYNC B1 ;  /* 0x0000000000017941 */ /* 0x000fea0003800000 */
.L_x_7637:
        /* <DEDUP_REMOVED lines=10> */
.L_x_7639:
[----:B------:R-:W2:Y:S01]  /*253b0*/  LDL R0, [R1+0x4] ;  /* 0x0000040001007983 */ /* 0x000ea20000100800 */
[----:B------:R-:W-:Y:S01]  /*253c0*/  BSSY B1, `(.L_x_7640) ;  /* 0x0000004000017945 */ /* 0x000fe20003800000 */
[----:B--2---:R-:W-:-:S13]  /*253d0*/  LOP3.LUT P0, RZ, R0, 0x8, RZ, 0xc0, !PT ;  /* 0x0000000800ff7812 */ /* 0x004fda000780c0ff */
[----:B------:R-:W-:Y:S05]  /*253e0*/  @P0 BRA `(.L_x_7641) ;  /* 0x0000000000040947 */ /* 0x000fea0003800000 */
[----:B------:R-:W-:Y:S01]  /*253f0*/  BPT.TRAP 0x1 ;  /* 0x000000040000795c */ /* 0x000fe20000300000 */
.L_x_7641:
[----:B------:R-:W-:Y:S05]  /*25400*/  BSYNC B1 ;  /* 0x0000000000017941 */ /* 0x000fea0003800000 */
.L_x_7640:
[----:B------:R-:W2:Y:S04]  /*25410*/  LDL R5, [R1+0x8] ;  /* 0x0000080001057983 */ /* 0x000ea80000100800 */
        /* <DEDUP_REMOVED lines=13> */
.L_x_7642:
        /* <DEDUP_REMOVED lines=16> */
.L_x_7643:
        /* <DEDUP_REMOVED lines=11> */
.L_x_7636:
[----:B------:R-:W-:Y:S05]  /*256a0*/  BSYNC B0 ;  /* 0x0000000000007941 */ /* 0x000fea0003800000 */
.L_x_7635:
        /* <DEDUP_REMOVED lines=9> */
.L_x_7560:
[----:B------:R-:W-:Y:S05]  /*25740*/  BSYNC B7 ;  /* 0x0000000000077941 */ /* 0x000fea0003800000 */
.L_x_7558:
[----:B----45:R-:W2:Y:S02]  /*25750*/  LDL R8, [R1+0x4] ;  /* 0x0000040001087983 */ /* 0x030ea40000100800 */
        /* <DEDUP_REMOVED lines=8> */
[----:B------:R2:W3:Y:S04]  /*257e0*/  LDS.128 R16, [R0+0x348d0] ;  /* 0x0348d00000107984 */ /* 0x0004e80000000c00 */
[----:B------:R2:W-:Y:S01]  /*257f0*/  STL [R1+0x8], R0 ;  /* 0x0000080001007387 */ /* 0x0005e20000100800 */
[----:B------:R-:W-:Y:S06]  /*25800*/  BAR.ARV 0x4, 0x180 ;  /* 0x0106000000007b1d */ /* 0x000fec0000002000 */
[----:B------:R-:W-:Y:S05]  /*25810*/  BRA `(.L_x_7645) ;  /* 0x00000008004c7947 */ /* 0x000fea0003800000 */
.L_x_7644:
[----:B------:R-:W2:Y:S01]  /*25820*/  LDL R7, [R1+0x2c] ;  /* 0x00002c0001077983 */ /* 0x000ea20000100800 */
[----:B------:R-:W-:Y:S01]  /*25830*/  UMOV UR4, 0xffffffff ;  /* 0xffffffff00047882 */ /* 0x000fe20000000000 */
[----:B--2---:R-:W-:Y:S02]  /*25840*/  ISETP.NE.AND P5, PT, R7, 0x1f, PT ;  /* 0x0000001f0700780c */ /* 0x004fe40003fa5270 */
[----:B------:R-:W-:Y:S11]  /*25850*/  BRA.DIV UR4, `(.L_x_7646) ;  /* 0x0000002a04c47947 */ /* 0x000ff6000b800000 */
[----:B------:R-:W-:Y:S01]  /*25860*/  IMAD.IADD R5, R19, 0x1, R7 ;  /* 0x0000000113057824 */ /* 0x000fe200078e0207 */
        /* <DEDUP_REMOVED lines=29> */
[----:B------:R0:W2:Y:S04]  /*25a40*/  SHFL.IDX PT, R0, R16, RZ, 0x1f ;  /* 0x00001fff10007589 */ /* 0x0000a800000e0000 */
[----:B------:R0:W3:Y:S02]  /*25a50*/  SHFL.IDX PT, R6, R5, 0x1f, 0x1f ;  /* 0x03e01f0005067f89 */ /* 0x0000e400000e0000 */
.L_x_7755:
[----:B------:R-:W-:Y:S02]  /*25a60*/  ULDC UR4, c[0x0][0xc38] ;  /* 0x00030e0000047ab9 */ /* 0x000fe40000000800 */
[----:B0-----:R-:W-:-:S04]  /*25a70*/  IMAD.U32 R16, RZ, RZ, UR4 ;  /* 0x00000004ff107e24 */ /* 0x001fc8000f8e00ff */
[----:B---3--:R-:W-:-:S04]  /*25a80*/  IMAD R6, R6, R16, RZ ;  /* 0x0000001006067224 */ /* 0x008fc800078e02ff */
[----:B------:R-:W-:-:S05]  /*25a90*/  IMAD.IADD R4, R4, 0x1, R6 ;  /* 0x0000000104047824 */ /* 0x000fca00078e0206 */
[----:B--2---:R-:W-:-:S13]  /*25aa0*/  ISETP.GT.AND P4, PT, R4, R0, PT ;  /* 0x000000000400720c */ /* 0x004fda0003f84270 */
[----:B------:R-:W-:Y:S05]  /*25ab0*/  @P4 BRA `(.L_x_7647) ;  /* 0x0000000000a44947 */ /* 0x000fea0003800000 */
.L_x_7652:
[----:B0-----:R-:W0:Y:S01]  /*25ac0*/  LDC R2, c[0x0][0xc3c] ;  /* 0x00030f00ff027b82 */ /* 0x001e220000000800 */
[----:B------:R-:W-:-:S05]  /*25ad0*/  VIADD R19, R19, 0x1f ;  /* 0x0000001f13137836 */ /* 0x000fca0000000000 */
[----:B0-----:R-:W-:-:S13]  /*25ae0*/  ISETP.GE.AND P4, PT, R19, R2, PT ;  /* 0x000000021300720c */ /* 0x001fda0003f86270 */
[----:B------:R-:W-:Y:S05]  /*25af0*/  @P4 BRA `(.L_x_7648) ;  /* 0x00000004004c4947 */ /* 0x000fea0003800000 */
[----:B------:R-:W2:Y:S01]  /*25b00*/  LDL R3, [R1+0x2c] ;  /* 0x00002c0001037983 */ /* 0x000ea20000100800 */
[----:B------:R-:W-:Y:S01]  /*25b10*/  BSSY B0, `(.L_x_7649) ;  /* 0x0000009000007945 */ /* 0x000fe20003800000 */
[----:B--2---:R-:W-:-:S05]  /*25b20*/  IMAD.IADD R5, R19, 0x1, R3 ;  /* 0x0000000113057824 */ /* 0x004fca00078e0203 */
[----:B------:R-:W-:Y:S01]  /*25b30*/  ISETP.GE.OR P4, PT, R5, R2, !P5 ;  /* 0x000000020500720c */ /* 0x000fe20006f86670 */
[----:B------:R-:W-:-:S12]  /*25b40*/  IMAD.MOV.U32 R2, RZ, RZ, RZ ;  /* 0x000000ffff027224 */ /* 0x000fd800078e00ff */
[----:B------:R-:W-:Y:S05]  /*25b50*/  @P4 BRA `(.L_x_7650) ;  /* 0x0000000000104947 */ /* 0x000fea0003800000 */
[----:B------:R-:W0:Y:S01]  /*25b60*/  LDC.64 R2, c[0x0][0xc80] ;  /* 0x00032000ff027b82 */ /* 0x000e220000000a00 */
[----:B------:R-:W-:Y:S01]  /*25b70*/  ULDC.64 UR4, c[0x0][0x208] ;  /* 0x0000820000047ab9 */ /* 0x000fe20000000a00 */
[----:B0-----:R-:W-:-:S06]  /*25b80*/  IMAD.WIDE R2, R5, 0x4, R2 ;  /* 0x0000000405027825 */ /* 0x001fcc00078e0202 */
[----:B------:R0:W5:Y:S02]  /*25b90*/  LDG.E R2, desc[UR4][R2.64] ;  /* 0x0000000402027981 */ /* 0x000164000c1e1900 */
.L_x_7650:
[----:B------:R-:W-:Y:S05]  /*25ba0*/  BSYNC B0 ;  /* 0x0000000000007941 */ /* 0x000fea0003800000 */
.L_x_7649:
[----:B------:R-:W-:-:S03]  /*25bb0*/  UMOV UR4, 0xffffffff ;  /* 0xffffffff00047882 */ /* 0x000fc60000000000 */
[----:B------:R-:W-:Y:S05]  /*25bc0*/  BRA.DIV UR4, `(.L_x_7651) ;  /* 0x0000002e04287947 */ /* 0x000fea000b800000 */
[----:B0-----:R-:W2:Y:S04]  /*25bd0*/  LDL R3, [R1+0x4] ;  /* 0x0000040001037983 */ /* 0x001ea80000100800 */
[----:B-----5:R-:W0:Y:S01]  /*25be0*/  SHFL.UP PT, R14, R2, 0x1, RZ ;  /* 0x04200000020e7989 */ /* 0x020e2200000e00ff */
        /* <DEDUP_REMOVED lines=16> */
.L_x_7763:
[----:B------:R-:W-:Y:S02]  /*25cf0*/  ULDC UR4, c[0x0][0xc38] ;  /* 0x00030e0000047ab9 */ /* 0x000fe40000000800 */
[----:B------:R-:W-:-:S04]  /*25d00*/  IMAD.U32 R16, RZ, RZ, UR4 ;  /* 0x00000004ff107e24 */ /* 0x000fc8000f8e00ff */
[----:B--2---:R-:W-:-:S04]  /*25d10*/  IMAD R6, R6, R16, RZ ;  /* 0x0000001006067224 */ /* 0x004fc800078e02ff */
[----:B------:R-:W-:-:S05]  /*25d20*/  IMAD.IADD R4, R6, 0x1, R4 ;  /* 0x0000000106047824 */ /* 0x000fca00078e0204 */
[----:B------:R-:W-:-:S13]  /*25d30*/  ISETP.GT.AND P4, PT, R4, R0, PT ;  /* 0x000000000400720c */ /* 0x000fda0003f84270 */
[----:B------:R-:W-:Y:S05]  /*25d40*/  @!P4 BRA `(.L_x_7652) ;  /* 0xfffffffc005cc947 */ /* 0x000fea000383ffff */
.L_x_7647:
        /* <DEDUP_REMOVED lines=8> */
.L_x_7767:
[----:B------:R-:W-:Y:S01]  /*25dd0*/  ISETP.NE.AND P0, PT, R3, RZ, PT ;  /* 0x000000ff0300720c */ /* 0x000fe20003f05270 */
[----:B--2---:R-:W-:-:S12]  /*25de0*/  IMAD.MOV.U32 R2, RZ, RZ, RZ ;  /* 0x000000ffff027224 */ /* 0x004fd800078e00ff */
[----:B------:R-:W-:Y:S05]  /*25df0*/  @!P0 BRA `(.L_x_7654) ;  /* 0x0000000000108947 */ /* 0x000fea0003800000 */
[----:B------:R-:W-:Y:S01]  /*25e00*/  UMOV UR4, 0xffffffff ;  /* 0xffffffff00047882 */ /* 0x000fe20000000000 */
[----:B------:R-:W-:Y:S02]  /*25e10*/  VIADD R12, R4, 0xffffffff ;  /* 0xffffffff040c7836 */ /* 0x000fe40000000000 */
[----:B------:R-:W-:Y:S05]  /*25e20*/  BRA.DIV UR4, `(.L_x_7655) ;  /* 0x0000002e04b47947 */ /* 0x000fea000b800000 */
[----:B------:R2:W4:Y:S02]  /*25e30*/  SHFL.IDX PT, R2, R5, R12, 0x1f ;  /* 0x00001f0c05027589 */ /* 0x00052400000e0000 */
.L_x_7654:
[----:B0-23--:R-:W-:Y:S01]  /*25e40*/  IABS R5, R17 ;  /* 0x0000001100057213 */ /* 0x00dfe20000000000 */
[----:B----4-:R-:W-:Y:S02]  /*25e50*/  IMAD R16, R2, R16, R6 ;  /* 0x0000001002107224 */ /* 0x010fe400078e0206 */
        /* <DEDUP_REMOVED lines=29> */
.L_x_7648:
[----:B------:R-:W-:Y:S01]  /*26030*/  UMOV UR4, URZ ;  /* 0x0000003f00047c82 */ /* 0x000fe20008000000 */
[----:B------:R-:W-:Y:S01]  /*26040*/  UMOV UR5, URZ ;  /* 0x0000003f00057c82 */ /* 0x000fe20008000000 */
[----:B------:R-:W-:Y:S01]  /*26050*/  ULDC UR6, c[0x0][0xc3c] ;  /* 0x00030f0000067ab9 */ /* 0x000fe20000000800 */
[----:B------:R-:W-:Y:S02]  /*26060*/  IMAD.MOV.U32 R16, RZ, RZ, R0 ;  /* 0x000000ffff107224 */ /* 0x000fe400078e0000 */
[----:B------:R-:W-:Y:S02]  /*26070*/  IMAD.U32 R17, RZ, RZ, UR4 ;  /* 0x00000004ff117e24 */ /* 0x000fe4000f8e00ff */
[----:B------:R-:W-:Y:S02]  /*26080*/  IMAD.U32 R18, RZ, RZ, UR5 ;  /* 0x00000005ff127e24 */ /* 0x000fe4000f8e00ff */
[----:B------:R-:W-:-:S07]  /*26090*/  IMAD.U32 R19, RZ, RZ, UR6 ;  /* 0x00000006ff137e24 */ /* 0x000fce000f8e00ff */
.L_x_7656:
        /* <DEDUP_REMOVED lines=11> */
.L_x_7645:
[----:B------:R-:W-:Y:S02]  /*26150*/  ULDC UR4, c[0x0][0xc3c] ;  /* 0x00030f0000047ab9 */ /* 0x000fe40000000800 */
[----:B---3--:R-:W-:-:S13]  /*26160*/  ISETP.GE.AND P0, PT, R19, UR4, PT ;  /* 0x0000000413007c0c */ /* 0x008fda000bf06270 */
[----:B------:R-:W-:Y:S05]  /*26170*/  @!P0 BRA `(.L_x_7657) ;  /* 0xffffff9c00448947 */ /* 0x000fea000383ffff */
[----:B------:R-:W-:Y:S05]  /*26180*/  BSYNC B8 ;  /* 0x0000000000087941 */ /* 0x000fea0003800000 */
.L_x_7518:
[----:B--2---:R-:W2:Y:S01]  /*26190*/  LDL.LU R0, [R1+0x54] ;  /* 0x0000540001007983 */ /* 0x004ea20000300800 */
[----:B------:R-:W-:Y:S01]  /*261a0*/  BSSY B0, `(.L_x_7658) ;  /* 0x000000b000007945 */ /* 0x000fe20003800000 */
[----:B------:R-:W3:Y:S01]  /*261b0*/  S2R R5, SR_CgaCtaId ;  /* 0x0000000000057919 */ /* 0x000ee20000008800 */
[----:B--2---:R-:W-:-:S05]  /*261c0*/  VIADD R0, R0, 0x1 ;  /* 0x0000000100007836 */ /* 0x004fca0000000000 */
[----:B------:R-:W-:-:S04]  /*261d0*/  LEA.HI R2, R0, R0, RZ, 0x1 ;  /* 0x0000000000027211 */ /* 0x000fc800078f08ff */
[----:B0-----:R-:W-:-:S05]  /*261e0*/  LOP3.LUT R3, R2, 0xfffffffe, RZ, 0xc0, !PT ;  /* 0xfffffffe02037812 */ /* 0x001fca00078ec0ff */
[----:B------:R-:W-:Y:S01]  /*261f0*/  IMAD.IADD R3, R0, 0x1, -R3 ;  /* 0x0000000100037824 */ /* 0x000fe200078e0a03 */
[----:B------:R-:W-:-:S04]  /*26200*/  MOV R0, 0x400 ;  /* 0x0000040000007802 */ /* 0x000fc80000000f00 */
[----:B---3--:R-:W-:Y:S02]  /*26210*/  LEA R0, R5, R0, 0x18 ;  /* 0x0000000005007211 */ /* 0x008fe400078ec0ff */
[----:B------:R-:W-:-:S04]  /*26220*/  SHF.L.U32 R3, R3, 0x1f, RZ ;  /* 0x0000001f03037819 */ /* 0x000fc800000006ff */
[----:B------:R-:W0:Y:S02]  /*26230*/  SYNCS.PHASECHK.TRANS64.TRYWAIT P0, [R0+URZ+0x34820], R3 ;  /* 0x03482003000075a7 */ /* 0x000e24000800017f */
[----:B0-----:R-:W-:Y:S05]  /*26240*/  @!P0 BRA `(.L_x_7659) ;  /* 0x0000002800d48947 */ /* 0x001fea0003800000 */
.L_x_7770:
[----:B------:R-:W-:Y:S05]  /*26250*/  BSYNC B0 ;  /* 0x0000000000007941 */ /* 0x000fea0003800000 */
.L_x_7658:
[----:B------:R-:W-:-:S03]  /*26260*/  UMOV UR4, 0xffffffff ;  /* 0xffffffff00047882 */ /* 0x000fc60000000000 */
[----:B------:R-:W-:Y:S05]  /*26270*/  BRA.DIV UR4, `(.L_x_7660) ;  /* 0x0000002a04dc7947 */ /* 0x000fea000b800000 */
[----:B------:R-:W2:Y:S02]  /*26280*/  S2R R2, SR_TID.X ;  /* 0x0000000000027919 */ /* 0x000ea40000002100 */
[----:B--2---:R-:W-:-:S04]  /*26290*/  SHF.R.U32.HI R2, RZ, 0x5, R2 ;  /* 0x00000005ff027819 */ /* 0x004fc80000011602 */
[----:B------:R-:W-:-:S05]  /*262a0*/  LOP3.LUT R2, R2, 0x3, RZ, 0xc0, !PT ;  /* 0x0000000302027812 */ /* 0x000fca00078ec0ff */
[----:B------:R2:W3:Y:S02]  /*262b0*/  SHFL.IDX PT, R14, R2, RZ, 0x1f ;  /* 0x00001fff020e7589 */ /* 0x0004e400000e0000 */
.L_x_7773:
[----:B---3--:R-:W-:-:S13]  /*262c0*/  ISETP.NE.AND P0, PT, R14, RZ, PT ;  /* 0x000000ff0e00720c */ /* 0x008fda0003f05270 */
[----:B------:R-:W-:Y:S05]  /*262d0*/  @P0 BRA `(.L_x_7290) ;  /* 0x0000000000940947 */ /* 0x000fea0003800000 */
[----:B------:R-:W-:-:S03]  /*262e0*/  UMOV UR4, 0xffffffff ;  /* 0xffffffff00047882 */ /* 0x000fc60000000000 */
[----:B------:R-:W-:Y:S05]  /*262f0*/  BRA.DIV UR4, `(.L_x_7661) ;  /* 0x0000002a04f07947 */ /* 0x000fea000b800000 */
[----:B------:R-:W-:-:S13]  /*26300*/  ELECT P6, URZ, PT ;  /* 0x00000000003f782f */ /* 0x000fda00038c0000 */
.L_x_7776:
[----:B------:R-:W-:Y:S05]  /*26310*/  @!P6 BRA `(.L_x_7290) ;  /* 0x000000000084e947 */ /* 0x000fea0003800000 */
[----:B------:R-:W-:-:S06]  /*26320*/  ULOP3.LUT UR4, UR60, 0x2, URZ, 0xfc, !UPT ;  /* 0x000000023c047892 */ /* 0x000fcc000f8efc3f */
[----:B--2---:R-:W-:-:S05]  /*26330*/  IMAD.U32 R2, RZ, RZ, UR4 ;  /* 0x00000004ff027e24 */ /* 0x004fca000f8e00ff */
[----:B------:R-:W-:-:S13]  /*26340*/  ISETP.NE.AND P2, PT, R2, 0x3, PT ;  /* 0x000000030200780c */ /* 0x000fda0003f45270 */
[----:B------:R-:W-:Y:S05]  /*26350*/  @!P2 BRA `(.L_x_7662) ;  /* 0x000000000004a947 */ /* 0x000fea0003800000 */
[----:B------:R-:W-:Y:S01]  /*26360*/  BPT.TRAP 0x1 ;  /* 0x000000040000795c */ /* 0x000fe20000300000 */
.L_x_7662:
        /* <DEDUP_REMOVED lines=14> */
.L_x_7777:
[----:B------:R-:W2:Y:S02]  /*26450*/  SYNCS.PHASECHK.TRANS64.TRYWAIT P0, [R7+URZ], R2 ;  /* 0x00000002070075a7 */ /* 0x000ea4000800017f */
[----:B--2---:R-:W-:Y:S05]  /*26460*/  @!P0 BRA `(.L_x_7664) ;  /* 0x0000002800c88947 */ /* 0x004fea0003800000 */
.L_x_7778:
[----:B------:R-:W-:Y:S05]  /*26470*/  @!P2 BRA `(.L_x_7665) ;  /* 0x000000000004a947 */ /* 0x000fea0003800000 */
[----:B------:R-:W-:Y:S01]  /*26480*/  BPT.TRAP 0x1 ;  /* 0x000000040000795c */ /* 0x000fe20000300000 */
.L_x_7665:
[----:B------:R-:W3:Y:S01]  /*26490*/  LDL.LU R4, [R1+0xc] ;  /* 0x00000c0001047983 */ /* 0x000ee20000300800 */
[----:B------:R-:W-:-:S04]  /*264a0*/  VIADD R0, R0, 0x34860 ;  /* 0x0003486000007836 */ /* 0x000fc80000000000 */
[----:B---3--:R-:W-:-:S04]  /*264b0*/  IMAD R4, R4, 0x8, R0 ;  /* 0x0000000804047824 */ /* 0x008fc800078e0200 */
[----:B------:R-:W3:Y:S02]  /*264c0*/  SYNCS.PHASECHK.TRANS64.TRYWAIT P0, [R4+URZ], R5 ;  /* 0x00000005040075a7 */ /* 0x000ee4000800017f */
[----:B---3--:R-:W-:Y:S05]  /*264d0*/  @!P0 BRA `(.L_x_7666) ;  /* 0x0000002800c08947 */ /* 0x008fea0003800000 */
.L_x_7779:
[----:B------:R-:W-:-:S07]  /*264e0*/  IMAD R3, R3, 0x8, R0 ;  /* 0x0000000803037824 */ /* 0x000fce00078e0200 */
.L_x_7667:
[----:B----4-:R4:W0:Y:S02]  /*264f0*/  SYNCS.PHASECHK.TRANS64.TRYWAIT P0, [R3+URZ], R2 ;  /* 0x00000002030075a7 */ /* 0x010824000800017f */
[----:B0-----:R-:W-:Y:S05]  /*26500*/  @!P0 NANOSLEEP.SYNCS 0x989680 ;  /* 0x009896800000895d */ /* 0x001fea0003900000 */
[----:B------:R-:W0:Y:S02]  /*26510*/  @!P0 SYNCS.PHASECHK.TRANS64 P0, [R3+URZ], R2 ;  /* 0x00000002030085a7 */ /* 0x000e24000800007f */
[----:B0-----:R-:W-:Y:S05]  /*26520*/  @!P0 BRA `(.L_x_7667) ;  /* 0xfffffffc00f08947 */ /* 0x001fea000383ffff */
.L_x_7290:
[----:B------:R-:W-:Y:S05]  /*26530*/  BSYNC B9 ;  /* 0x0000000000097941 */ /* 0x000fea0003800000 */
.L_x_7287:
[----:B------:R-:W-:Y:S05]  /*26540*/  EXIT ;  /* 0x000000000000794d */ /* 0x000fea0003800000 */
.L_x_7316:
[----:B0-----:R0:W1:Y:S02]  /*26550*/  SYNCS.PHASECHK.TRANS64.TRYWAIT P6, [R3+URZ+0x34890], R0 ;  /* 0x03489000030075a7 */ /* 0x00106400080c017f */
[----:B-1----:R-:W-:Y:S05]  /*26560*/  @!P6 NANOSLEEP.SYNCS 0x989680 ;  /* 0x009896800000e95d */ /* 0x002fea0003900000 */
[----:B------:R-:W1:Y:S02]  /*26570*/  @!P6 SYNCS.PHASECHK.TRANS64 P6, [R3+URZ+0x34890], R0 ;  /* 0x034890000300e5a7 */ /* 0x000e6400080c007f */
[----:B-1----:R-:W-:Y:S05]  /*26580*/  @!P6 BRA `(.L_x_7316) ;  /* 0xfffffffc00f0e947 */ /* 0x002fea000383ffff */
[----:B------:R-:W-:Y:S05]  /*26590*/  BRA `(.L_x_7668) ;  /* 0xfffffdd800b47947 */ /* 0x000fea000383ffff */
.L_x_7370:
[----:B-1----:R1:W3:Y:S02]  /*265a0*/  SYNCS.PHASECHK.TRANS64.TRYWAIT P4, [R3+URZ+0x34890], R0 ;  /* 0x03489000030075a7 */ /* 0x0022e4000808017f */
[----:B---3--:R-:W-:Y:S05]  /*265b0*/  @!P4 NANOSLEEP.SYNCS 0x989680 ;  /* 0x009896800000c95d */ /* 0x008fea0003900000 */
[----:B------:R-:W3:Y:S02]  /*265c0*/  @!P4 SYNCS.PHASECHK.TRANS64 P4, [R3+URZ+0x34890], R0 ;  /* 0x034890000300c5a7 */ /* 0x000ee4000808007f */
[----:B---3--:R-:W-:Y:S05]  /*265d0*/  @!P4 BRA `(.L_x_7370) ;  /* 0xfffffffc00f0c947 */ /* 0x008fea000383ffff */
[----:B------:R-:W-:Y:S05]  /*265e0*/  BRA `(.L_x_7669) ;  /* 0xfffffe1400e87947 */ /* 0x000fea000383ffff */
.L_x_7395:
[----:B-1----:R1:W2:Y:S02]  /*265f0*/  SYNCS.PHASECHK.TRANS64.TRYWAIT P3, [R3+URZ+0x34890], R0 ;  /* 0x03489000030075a7 */ /* 0x0022a4000806017f */
[----:B--2---:R-:W-:Y:S05]  /*26600*/  @!P3 NANOSLEEP.SYNCS 0x989680 ;  /* 0x009896800000b95d */ /* 0x004fea0003900000 */
[----:B------:R-:W2:Y:S02]  /*26610*/  @!P3 SYNCS.PHASECHK.TRANS64 P3, [R3+URZ+0x34890], R0 ;  /* 0x034890000300b5a7 */ /* 0x000ea4000806007f */
[----:B--2---:R-:W-:Y:S05]  /*26620*/  @!P3 BRA `(.L_x_7395) ;  /* 0xfffffffc00f0b947 */ /* 0x004fea000383ffff */
[----:B------:R-:W-:Y:S05]  /*26630*/  BRA `(.L_x_7670) ;  /* 0xfffffe4c00b87947 */ /* 0x000fea000383ffff */
.L_x_7409:
[----:B--2---:R2:W3:Y:S02]  /*26640*/  SYNCS.PHASECHK.TRANS64.TRYWAIT P2, [R3+URZ+0x348b0], R0 ;  /* 0x0348b000030075a7 */ /* 0x0044e4000804017f */
[----:B---3--:R-:W-:Y:S05]  /*26650*/  @!P2 NANOSLEEP.SYNCS 0x989680 ;  /* 0x009896800000a95d */ /* 0x008fea0003900000 */
[----:B------:R-:W3:Y:S02]  /*26660*/  @!P2 SYNCS.PHASECHK.TRANS64 P2, [R3+URZ+0x348b0], R0 ;  /* 0x0348b0000300a5a7 */ /* 0x000ee4000804007f */
[----:B---3--:R-:W-:Y:S05]  /*26670*/  @!P2 BRA `(.L_x_7409) ;  /* 0xfffffffc00f0a947 */ /* 0x008fea000383ffff */
[----:B------:R-:W-:Y:S05]  /*26680*/  BRA `(.L_x_7671) ;  /* 0xfffffe5800307947 */ /* 0x000fea000383ffff */
.L_x_7425:
[----:B------:R-:W0:Y:S01]  /*26690*/  S2R R5, SR_TID.X ;  /* 0x0000000000057919 */ /* 0x000e220000002100 */
[----:B------:R-:W-:Y:S01]  /*266a0*/  BSSY B0, `(.L_x_7672) ;  /* 0x000000c000007945 */ /* 0x000fe20003800000 */
[----:B------:R-:W-:Y:S02]  /*266b0*/  IMAD.MOV.U32 R12, RZ, RZ, RZ ;  /* 0x000000ffff0c7224 */ /* 0x000fe400078e00ff */
[----:B------:R-:W-:Y:S02]  /*266c0*/  IMAD.MOV.U32 R11, RZ, RZ, 0x1f ;  /* 0x0000001fff0b7424 */ /* 0x000fe400078e00ff */
[----:B------:R-:W-:Y:S02]  /*266d0*/  IMAD.MOV.U32 R15, RZ, RZ, -0x1 ;  /* 0xffffffffff0f7424 */ /* 0x000fe400078e00ff */
[----:B0-----:R-:W-:-:S05]  /*266e0*/  VIADD R5, R5, 0xffffff80 ;  /* 0xffffff8005057836 */ /* 0x001fca0000000000 */
[----:B------:R-:W-:-:S04]  /*266f0*/  SHF.R.S32.HI R4, RZ, 0x1f, R5 ;  /* 0x0000001fff047819 */ /* 0x000fc80000011405 */
[----:B------:R-:W-:-:S04]  /*26700*/  LEA.HI R4, R4, R5, RZ, 0x7 ;  /* 0x0000000504047211 */ /* 0x000fc800078f38ff */
[----:B------:R-:W-:-:S05]  /*26710*/  SHF.R.S32.HI R4, RZ, 0x7, R4 ;  /* 0x00000007ff047819 */ /* 0x000fca0000011404 */
[----:B------:R-:W-:-:S07]  /*26720*/  IMAD.MOV.U32 R13, RZ, RZ, R4 ;  /* 0x000000ffff0d7224 */ /* 0x000fce00078e0004 */
[----:B-----5:R-:W-:Y:S05]  /*26730*/  WARPSYNC.COLLECTIVE R15, `(.L_x_7673) ;  /* 0x000000000f087348 */ /* 0x020fea0003c00000 */
[----:B------:R0:W1:Y:S02]  /*26740*/  SHFL.IDX P6, R14, R13, R12, R11 ;  /* 0x0000000c0d0e7389 */ /* 0x00006400000c000b */
[----:B01---5:R-:W-:Y:S01]  /*26750*/  ENDCOLLECTIVE ;  /* 0x000000000000791b */ /* 0x023fe20003800000 */
.L_x_7673:
[----:B------:R-:W-:Y:S05]  /*26760*/  BSYNC B0 ;  /* 0x0000000000007941 */ /* 0x000fea0003800000 */
.L_x_7672:
[----:B------:R1:W-:Y:S01]  /*26770*/  STL [R1], R14 ;  /* 0x0000000e01007387 */ /* 0x0003e20000100800 */
[----:B------:R-:W-:Y:S05]  /*26780*/  BRA `(.L_x_7674) ;  /* 0xfffffe6400307947 */ /* 0x000fea000383ffff */
.L_x_7435:
[----:B------:R-:W-:Y:S01]  /*26790*/  BSSY B1, `(.L_x_7675) ;  /* 0x0000008000017945 */ /* 0x000fe20003800000 */
[----:B------:R-:W-:Y:S02]  /*267a0*/  IMAD.MOV.U32 R13, RZ, RZ, R25 ;  /* 0x000000ffff0d7224 */ /* 0x000fe400078e0019 */
[----:B------:R-:W-:Y:S02]  /*267b0*/  IMAD.MOV.U32 R12, RZ, RZ, RZ ;  /* 0x000000ffff0c7224 */ /* 0x000fe400078e00ff */
[----:B------:R-:W-:Y:S02]  /*267c0*/  IMAD.MOV.U32 R11, RZ, RZ, 0x181f ;  /* 0x0000181fff0b7424 */ /* 0x000fe400078e00ff */
[----:B------:R-:W-:-:S07]  /*267d0*/  IMAD.MOV.U32 R15, RZ, RZ, -0x1 ;  /* 0xffffffffff0f7424 */ /* 0x000fce00078e00ff */
[----:B-1----:R-:W-:Y:S05]  /*267e0*/  WARPSYNC.COLLECTIVE R15, `(.L_x_7676) ;  /* 0x000000000f087348 */ /* 0x002fea0003c00000 */
[----:B-1----:R0:W1:Y:S02]  /*267f0*/  SHFL.IDX P6, R14, R13, R12, R11 ;  /* 0x0000000c0d0e7389 */ /* 0x00206400000c000b */
[----:B01----:R-:W-:Y:S01]  /*26800*/  ENDCOLLECTIVE ;  /* 0x000000000000791b */ /* 0x003fe20003800000 */
.L_x_7676:
[----:B------:R-:W-:Y:S05]  /*26810*/  BSYNC B1 ;  /* 0x0000000000017941 */ /* 0x000fea0003800000 */
.L_x_7675:
        /* <DEDUP_REMOVED lines=8> */
.L_x_7677:
[----:B------:R-:W-:Y:S02]  /*268a0*/  IMAD.MOV.U32 R13, RZ, RZ, R27 ;  /* 0x000000ffff0d7224 */ /* 0x000fe400078e001b */
[----:B------:R-:W-:-:S07]  /*268b0*/  IMAD.MOV.U32 R3, RZ, RZ, R14 ;  /* 0x000000ffff037224 */ /* 0x000fce00078e000e */
[----:B------:R-:W-:Y:S05]  /*268c0*/  WARPSYNC.COLLECTIVE R15, `(.L_x_7678) ;  /* 0x000000000f087348 */ /* 0x000fea0003c00000 */
[----:B------:R0:W1:Y:S02]  /*268d0*/  SHFL.IDX P6, R14, R13, R12, R11 ;  /* 0x0000000c0d0e7389 */ /* 0x00006400000c000b */
[----:B01----:R-:W-:Y:S01]  /*268e0*/  ENDCOLLECTIVE ;  /* 0x000000000000791b */ /* 0x003fe20003800000 */
.L_x_7678:
[----:B------:R-:W-:Y:S02]  /*268f0*/  IMAD.MOV.U32 R13, RZ, RZ, R26 ;  /* 0x000000ffff0d7224 */ /* 0x000fe400078e001a */
[----:B------:R-:W-:-:S07]  /*26900*/  IMAD.MOV.U32 R4, RZ, RZ, R14 ;  /* 0x000000ffff047224 */ /* 0x000fce00078e000e */
[----:B------:R-:W-:Y:S05]  /*26910*/  WARPSYNC.COLLECTIVE R15, `(.L_x_7679) ;  /* 0x000000000f087348 */ /* 0x000fea0003c00000 */
[----:B------:R0:W1:Y:S02]  /*26920*/  SHFL.IDX P6, R14, R13, R12, R11 ;  /* 0x0000000c0d0e7389 */ /* 0x00006400000c000b */
[----:B01----:R-:W-:Y:S01]  /*26930*/  ENDCOLLECTIVE ;  /* 0x000000000000791b */ /* 0x003fe20003800000 */
.L_x_7679:
[----:B------:R-:W-:Y:S05]  /*26940*/  BRA `(.L_x_7680) ;  /* 0xfffffe68004c7947 */ /* 0x000fea000383ffff */
.L_x_7439:
[----:B0-----:R0:W1:Y:S02]  /*26950*/  SYNCS.PHASECHK.TRANS64.TRYWAIT P0, [R2+URZ+0x34800], R5 ;  /* 0x03480005020075a7 */ /* 0x001064000800017f */
[----:B-1----:R-:W-:Y:S05]  /*26960*/  @!P0 NANOSLEEP.SYNCS 0x989680 ;  /* 0x009896800000895d */ /* 0x002fea0003900000 */
[----:B------:R-:W1:Y:S02]  /*26970*/  @!P0 SYNCS.PHASECHK.TRANS64 P0, [R2+URZ+0x34800], R5 ;  /* 0x03480005020085a7 */ /* 0x000e64000800007f */
[----:B-1----:R-:W-:Y:S05]  /*26980*/  @!P0 BRA `(.L_x_7439) ;  /* 0xfffffffc00f08947 */ /* 0x002fea000383ffff */
[----:B------:R-:W-:Y:S05]  /*26990*/  BRA `(.L_x_7681) ;  /* 0xfffffe6c003c7947 */ /* 0x000fea000383ffff */
.L_x_7455:
        /* <DEDUP_REMOVED lines=8> */
.L_x_7683:
[----:B------:R-:W-:Y:S05]  /*26a20*/  BSYNC B1 ;  /* 0x0000000000017941 */ /* 0x000fea0003800000 */
.L_x_7682:
        /* <DEDUP_REMOVED lines=8> */
.L_x_7684:
[----:B------:R-:W-:Y:S02]  /*26ab0*/  IMAD.MOV.U32 R13, RZ, RZ, R27 ;  /* 0x000000ffff0d7224 */ /* 0x000fe400078e001b */
[----:B------:R-:W-:-:S07]  /*26ac0*/  IMAD.MOV.U32 R3, RZ, RZ, R14 ;  /* 0x000000ffff037224 */ /* 0x000fce00078e000e */
[----:B------:R-:W-:Y:S05]  /*26ad0*/  WARPSYNC.COLLECTIVE R15, `(.L_x_7685) ;  /* 0x000000000f087348 */ /* 0x000fea0003c00000 */
[----:B------:R0:W1:Y:S02]  /*26ae0*/  SHFL.IDX P6, R14, R13, R12, R11 ;  /* 0x0000000c0d0e7389 */ /* 0x00006400000c000b */
[----:B01----:R-:W-:Y:S01]  /*26af0*/  ENDCOLLECTIVE ;  /* 0x000000000000791b */ /* 0x003fe20003800000 */
.L_x_7685:
[----:B------:R-:W-:Y:S02]  /*26b00*/  IMAD.MOV.U32 R13, RZ, RZ, R26 ;  /* 0x000000ffff0d7224 */ /* 0x000fe400078e001a */
[----:B------:R-:W-:-:S07]  /*26b10*/  IMAD.MOV.U32 R20, RZ, RZ, R14 ;  /* 0x000000ffff147224 */ /* 0x000fce00078e000e */
[----:B------:R-:W-:Y:S05]  /*26b20*/  WARPSYNC.COLLECTIVE R15, `(.L_x_7686) ;  /* 0x000000000f087348 */ /* 0x000fea0003c00000 */
[----:B------:R0:W1:Y:S02]  /*26b30*/  SHFL.IDX P6, R14, R13, R12, R11 ;  /* 0x0000000c0d0e7389 */ /* 0x00006400000c000b */
[----:B01----:R-:W-:Y:S01]  /*26b40*/  ENDCOLLECTIVE ;  /* 0x000000000000791b */ /* 0x003fe20003800000 */
.L_x_7686:
[----:B------:R-:W-:Y:S05]  /*26b50*/  BRA `(.L_x_7687) ;  /* 0xfffffe80006c7947 */ /* 0x000fea000383ffff */
.L_x_7459:
[----:B0-----:R0:W1:Y:S02]  /*26b60*/  SYNCS.PHASECHK.TRANS64.TRYWAIT P4, [R2+URZ+0x34800], R27 ;  /* 0x0348001b020075a7 */ /* 0x001064000808017f */
[----:B-1----:R-:W-:Y:S05]  /*26b70*/  @!P4 NANOSLEEP.SYNCS 0x989680 ;  /* 0x009896800000c95d */ /* 0x002fea0003900000 */
[----:B------:R-:W1:Y:S02]  /*26b80*/  @!P4 SYNCS.PHASECHK.TRANS64 P4, [R2+URZ+0x34800], R27 ;  /* 0x0348001b0200c5a7 */ /* 0x000e64000808007f */
[----:B-1----:R-:W-:Y:S05]  /*26b90*/  @!P4 BRA `(.L_x_7459) ;  /* 0xfffffffc00f0c947 */ /* 0x002fea000383ffff */
[----:B------:R-:W-:Y:S05]  /*26ba0*/  BRA `(.L_x_7688) ;  /* 0xfffffe8400607947 */ /* 0x000fea000383ffff */
.L_x_7469:
[----:B-1----:R1:W2:Y:S02]  /*26bb0*/  SYNCS.PHASECHK.TRANS64.TRYWAIT P2, [R0+URZ+0x34830], R3 ;  /* 0x03483003000075a7 */ /* 0x0022a4000804017f */
[----:B--2---:R-:W-:Y:S05]  /*26bc0*/  @!P2 NANOSLEEP.SYNCS 0x989680 ;  /* 0x009896800000a95d */ /* 0x004fea0003900000 */
[----:B------:R-:W2:Y:S02]  /*26bd0*/  @!P2 SYNCS.PHASECHK.TRANS64 P2, [R0+URZ+0x34830], R3 ;  /* 0x034830030000a5a7 */ /* 0x000ea4000804007f */
[----:B--2---:R-:W-:Y:S05]  /*26be0*/  @!P2 BRA `(.L_x_7469) ;  /* 0xfffffffc00f0a947 */ /* 0x004fea000383ffff */
[----:B------:R-:W-:Y:S05]  /*26bf0*/  BRA `(.L_x_7468) ;  /* 0xfffffea000387947 */ /* 0x000fea000383ffff */
.L_x_7475:
[----:B-1----:R1:W2:Y:S02]  /*26c00*/  SYNCS.PHASECHK.TRANS64.TRYWAIT P3, [R8+URZ+0x34830], R9 ;  /* 0x03483009080075a7 */ /* 0x0022a4000806017f */
[----:B--2---:R-:W-:Y:S05]  /*26c10*/  @!P3 NANOSLEEP.SYNCS 0x989680 ;  /* 0x009896800000b95d */ /* 0x004fea0003900000 */
[----:B------:R-:W2:Y:S02]  /*26c20*/  @!P3 SYNCS.PHASECHK.TRANS64 P3, [R8+URZ+0x34830], R9 ;  /* 0x034830090800b5a7 */ /* 0x000ea4000806007f */
[----:B--2---:R-:W-:Y:S05]  /*26c30*/  @!P3 BRA `(.L_x_7475) ;  /* 0xfffffffc00f0b947 */ /* 0x004fea000383ffff */
[----:B------:R-:W-:Y:S05]  /*26c40*/  BRA `(.L_x_7474) ;  /* 0xfffffefc00687947 */ /* 0x000fea000383ffff */
.L_x_7479:
[----:B-1----:R1:W2:Y:S02]  /*26c50*/  SYNCS.PHASECHK.TRANS64.TRYWAIT P2, [R8+URZ+0x34850], R6 ;  /* 0x03485006080075a7 */ /* 0x0022a4000804017f */
[----:B--2---:R-:W-:Y:S05]  /*26c60*/  @!P2 NANOSLEEP.SYNCS 0x989680 ;  /* 0x009896800000a95d */ /* 0x004fea0003900000 */
[----:B------:R-:W2:Y:S02]  /*26c70*/  @!P2 SYNCS.PHASECHK.TRANS64 P2, [R8+URZ+0x34850], R6 ;  /* 0x034850060800a5a7 */ /* 0x000ea4000804007f */
[----:B--2---:R-:W-:Y:S05]  /*26c80*/  @!P2 BRA `(.L_x_7479) ;  /* 0xfffffffc00f0a947 */ /* 0x004fea000383ffff */
[----:B------:R-:W-:Y:S05]  /*26c90*/  BRA `(.L_x_7476) ;  /* 0xffffff3000a07947 */ /* 0x000fea000383ffff */
.L_x_7484:
[----:B-1----:R1:W2:Y:S02]  /*26ca0*/  SYNCS.PHASECHK.TRANS64.TRYWAIT P0, [R12+URZ+0x34850], R3 ;  /* 0x034850030c0075a7 */ /* 0x0022a4000800017f */
[----:B--2---:R-:W-:Y:S05]  /*26cb0*/  @!P0 NANOSLEEP.SYNCS 0x989680 ;  /* 0x009896800000895d */ /* 0x004fea0003900000 */
[----:B------:R-:W2:Y:S02]  /*26cc0*/  @!P0 SYNCS.PHASECHK.TRANS64 P0, [R12+URZ+0x34850], R3 ;  /* 0x034850030c0085a7 */ /* 0x000ea4000800007f */
[----:B--2---:R-:W-:Y:S05]  /*26cd0*/  @!P0 BRA `(.L_x_7484) ;  /* 0xfffffffc00f08947 */ /* 0x004fea000383ffff */
[----:B------:R-:W-:Y:S05]  /*26ce0*/  BRA `(.L_x_7483) ;  /* 0xffffff5400d87947 */ /* 0x000fea000383ffff */
.L_x_7498:
[----:B------:R-:W-:Y:S02]  /*26cf0*/  IMAD.MOV.U32 R13, RZ, RZ, R4 ;  /* 0x000000ffff0d7224 */ /* 0x000fe400078e0004 */
[----:B------:R-:W-:Y:S02]  /*26d00*/  IMAD.MOV.U32 R12, RZ, RZ, RZ ;  /* 0x000000ffff0c7224 */ /* 0x000fe400078e00ff */
[----:B------:R-:W-:Y:S02]  /*26d10*/  IMAD.MOV.U32 R11, RZ, RZ, 0x181f ;  /* 0x0000181fff0b7424 */ /* 0x000fe400078e00ff */
[----:B------:R-:W-:-:S07]  /*26d20*/  IMAD.MOV.U32 R15, RZ, RZ, -0x1 ;  /* 0xffffffffff0f7424 */ /* 0x000fce00078e00ff */
[----:B------:R-:W-:Y:S05]  /*26d30*/  WARPSYNC.COLLECTIVE R15, `(.L_x_7689) ;  /* 0x000000000f087348 */ /* 0x000fea0003c00000 */
[----:B------:R0:W1:Y:S02]  /*26d40*/  SHFL.IDX P6, R14, R13, R12, R11 ;  /* 0x0000000c0d0e7389 */ /* 0x00006400000c000b */
[----:B01----:R-:W-:Y:S01]  /*26d50*/  ENDCOLLECTIVE ;  /* 0x000000000000791b */ /* 0x003fe20003800000 */
.L_x_7689:
[----:B------:R-:W-:Y:S02]  /*26d60*/  IMAD.MOV.U32 R13, RZ, RZ, R3 ;  /* 0x000000ffff0d7224 */ /* 0x000fe400078e0003 */
[----:B------:R-:W-:-:S07]  /*26d70*/  IMAD.MOV.U32 R0, RZ, RZ, R14 ;  /* 0x000000ffff007224 */ /* 0x000fce00078e000e */
[----:B------:R-:W-:Y:S05]  /*26d80*/  WARPSYNC.COLLECTIVE R15, `(.L_x_7690) ;  /* 0x000000000f087348 */ /* 0x000fea0003c00000 */
[----:B------:R0:W1:Y:S02]  /*26d90*/  SHFL.IDX P6, R14, R13, R12, R11 ;  /* 0x0000000c0d0e7389 */ /* 0x00006400000c000b */
[----:B01----:R-:W-:Y:S01]  /*26da0*/  ENDCOLLECTIVE ;  /* 0x000000000000791b */ /* 0x003fe20003800000 */
.L_x_7690:
[----:B------:R-:W-:Y:S05]  /*26db0*/  BRA `(.L_x_7691) ;  /* 0xffffff8000087947 */ /* 0x000fea000383ffff */
.L_x_7501:
[----:B------:R-:W-:Y:S01]  /*26dc0*/  BSSY B1, `(.L_x_7692) ;  /* 0x0000008000017945 */ /* 0x000fe20003800000 */
[----:B------:R-:W-:Y:S02]  /*26dd0*/  IMAD.MOV.U32 R13, RZ, RZ, R4 ;  /* 0x000000ffff0d7224 */ /* 0x000fe400078e0004 */
[----:B------:R-:W-:Y:S02]  /*26de0*/  IMAD.MOV.U32 R12, RZ, RZ, 0x1 ;  /* 0x00000001ff0c7424 */ /* 0x000fe400078e00ff */
[----:B---3--:R-:W-:Y:S02]  /*26df0*/  IMAD.MOV.U32 R11, RZ, RZ, 0x181f ;  /* 0x0000181fff0b7424 */ /* 0x008fe400078e00ff */
[----:B------:R-:W-:-:S07]  /*26e00*/  IMAD.MOV.U32 R15, RZ, RZ, -0x1 ;  /* 0xffffffffff0f7424 */ /* 0x000fce00078e00ff */
[----:B012---:R-:W-:Y:S05]  /*26e10*/  WARPSYNC.COLLECTIVE R15, `(.L_x_7693) ;  /* 0x000000000f087348 */ /* 0x007fea0003c00000 */
[----:B--2---:R2:W3:Y:S02]  /*26e20*/  SHFL.IDX P6, R14, R13, R12, R11 ;  /* 0x0000000c0d0e7389 */ /* 0x0044e400000c000b */
[----:B0123--:R-:W-:Y:S01]  /*26e30*/  ENDCOLLECTIVE ;  /* 0x000000000000791b */ /* 0x00ffe20003800000 */
.L_x_7693:
[----:B------:R-:W-:Y:S05]  /*26e40*/  BSYNC B1 ;  /* 0x0000000000017941 */ /* 0x000fea0003800000 */
.L_x_7692:
        /* <DEDUP_REMOVED lines=8> */
.L_x_7694:
[----:B------:R-:W-:Y:S05]  /*26ed0*/  BRA `(.L_x_7695) ;  /* 0xffffff80000c7947 */ /* 0x000fea000383ffff */
.L_x_7504:
[----:B------:R-:W-:Y:S01]  /*26ee0*/  BSSY B1, `(.L_x_7696) ;  /* 0x0000008000017945 */ /* 0x000fe20003800000 */
[----:B------:R-:W-:Y:S02]  /*26ef0*/  IMAD.MOV.U32 R13, RZ, RZ, R4 ;  /* 0x000000ffff0d7224 */ /* 0x000fe400078e0004 */
[----:B------:R-:W-:Y:S02]  /*26f00*/  IMAD.MOV.U32 R12, RZ, RZ, 0x2 ;  /* 0x00000002ff0c7424 */ /* 0x000fe400078e00ff */
[----:B---3--:R-:W-:Y:S02]  /*26f10*/  IMAD.MOV.U32 R11, RZ, RZ, 0x181f ;  /* 0x0000181fff0b7424 */ /* 0x008fe400078e00ff */
[----:B------:R-:W-:-:S07]  /*26f20*/  IMAD.MOV.U32 R15, RZ, RZ, -0x1 ;  /* 0xffffffffff0f7424 */ /* 0x000fce00078e00ff */
[----:B012-4-:R-:W-:Y:S05]  /*26f30*/  WARPSYNC.COLLECTIVE R15, `(.L_x_7697) ;  /* 0x000000000f087348 */ /* 0x017fea0003c00000 */
[----:B--2---:R2:W3:Y:S02]  /*26f40*/  SHFL.IDX P6, R14, R13, R12, R11 ;  /* 0x0000000c0d0e7389 */ /* 0x0044e400000c000b */
[----:B01234-:R-:W-:Y:S01]  /*26f50*/  ENDCOLLECTIVE ;  /* 0x000000000000791b */ /* 0x01ffe20003800000 */
.L_x_7697:
[----:B------:R-:W-:Y:S05]  /*26f60*/  BSYNC B1 ;  /* 0x0000000000017941 */ /* 0x000fea0003800000 */
.L_x_7696:
        /* <DEDUP_REMOVED lines=8> */
.L_x_7698:
[----:B------:R-:W-:Y:S05]  /*26ff0*/  BRA `(.L_x_7699) ;  /* 0xffffff8000107947 */ /* 0x000fea000383ffff */
.L_x_7507:
        /* <DEDUP_REMOVED lines=8> */
.L_x_7701:
[----:B------:R-:W-:Y:S05]  /*27080*/  BSYNC B1 ;  /* 0x0000000000017941 */ /* 0x000fea0003800000 */
.L_x_7700:
        /* <DEDUP_REMOVED lines=8> */
.L_x_7702:
[----:B------:R-:W-:Y:S05]  /*27110*/  BRA `(.L_x_7703) ;  /* 0xffffff8000147947 */ /* 0x000fea000383ffff */
.L_x_7524:
        /* <DEDUP_REMOVED lines=11> */
.L_x_7705:
[----:B------:R-:W-:Y:S05]  /*271d0*/  BSYNC B1 ;  /* 0x0000000000017941 */ /* 0x000fea0003800000 */
.L_x_7704:
[----:B------:R-:W-:Y:S05]  /*271e0*/  BRA `(.L_x_7706) ;  /* 0xffffff9400087947 */ /* 0x000fea000383ffff */
.L_x_7526:
[----:B------:R-:W-:Y:S01]  /*271f0*/  BSSY B1, `(.L_x_7707) ;  /* 0x0000006000017945 */ /* 0x000fe20003800000 */
[----:B------:R-:W-:-:S07]  /*27200*/  IMAD.MOV.U32 R15, RZ, RZ, -0x1 ;  /* 0xffffffffff0f7424 */ /* 0x000fce00078e00ff */
[----:B0-----:R-:W-:Y:S05]  /*27210*/  WARPSYNC.COLLECTIVE R15, `(.L_x_7708) ;  /* 0x000000000f0c7348 */ /* 0x001fea0003c00000 */
[----:B------:R-:W-:Y:S02]  /*27220*/  ELECT P6, UR62, PT ;  /* 0x00000000003e782f */ /* 0x000fe400038c0000 */
[----:B------:R-:W-:Y:S01]  /*27230*/  MOV R14, UR62 ;  /* 0x0000003e000e7c02 */ /* 0x000fe20008000f00 */
[----:B0-----:R-:W-:Y:S10]  /*27240*/  ENDCOLLECTIVE ;  /* 0x000000000000791b */ /* 0x001ff40003800000 */
.L_x_7708:
[----:B------:R-:W-:Y:S05]  /*27250*/  BSYNC B1 ;  /* 0x0000000000017941 */ /* 0x000fea0003800000 */
.L_x_7707:
[----:B------:R-:W-:Y:S01]  /*27260*/  PLOP3.LUT P1, PT, P6, PT, PT, 0x80, 0x0 ;  /* 0x000000000000781c */ /* 0x000fe2000372f070 */
[----:B------:R-:W-:-:S12]  /*27270*/  BRA `(.L_x_7525) ;  /* 0xffffff9000fc7947 */ /* 0x000fd8000383ffff */
.L_x_7528:
[----:B0-----:R-:W2:Y:S02]  /*27280*/  LDL R3, [R1+0x8] ;  /* 0x0000080001037983 */ /* 0x001ea40000100800 */
[----:B--2---:R0:W1:Y:S02]  /*27290*/  SYNCS.PHASECHK.TRANS64.TRYWAIT P0, [R3+URZ+0x34820], R2 ;  /* 0x03482002030075a7 */ /* 0x004064000800017f */
[----:B-1----:R-:W-:Y:S05]  /*272a0*/  @!P0 NANOSLEEP.SYNCS 0x989680 ;  /* 0x009896800000895d */ /* 0x002fea0003900000 */
[----:B------:R-:W1:Y:S02]  /*272b0*/  @!P0 SYNCS.PHASECHK.TRANS64 P0, [R3+URZ+0x34820], R2 ;  /* 0x03482002030085a7 */ /* 0x000e64000800007f */
[----:B-1----:R-:W-:Y:S05]  /*272c0*/  @!P0 BRA `(.L_x_7528) ;  /* 0xfffffffc00ec8947 */ /* 0x002fea000383ffff */
[----:B------:R-:W-:Y:S05]  /*272d0*/  BRA `(.L_x_7709) ;  /* 0xffffff94000c7947 */ /* 0x000fea000383ffff */
.L_x_7532:
[----:B0-----:R0:W1:Y:S02]  /*272e0*/  SYNCS.PHASECHK.TRANS64.TRYWAIT P0, [R5+URZ+0x348a0], R8 ;  /* 0x0348a008050075a7 */ /* 0x001064000800017f */
[----:B-1----:R-:W-:Y:S05]  /*272f0*/  @!P0 NANOSLEEP.SYNCS 0x989680 ;  /* 0x009896800000895d */ /* 0x002fea0003900000 */
[----:B------:R-:W1:Y:S02]  /*27300*/  @!P0 SYNCS.PHASECHK.TRANS64 P0, [R5+URZ+0x348a0], R8 ;  /* 0x0348a008050085a7 */ /* 0x000e64000800007f */
[----:B-1----:R-:W-:Y:S05]  /*27310*/  @!P0 BRA `(.L_x_7532) ;  /* 0xfffffffc00f08947 */ /* 0x002fea000383ffff */
[----:B------:R-:W-:Y:S05]  /*27320*/  BRA `(.L_x_7710) ;  /* 0xffffff9400307947 */ /* 0x000fea000383ffff */
.L_x_7538:
[----:B-1----:R1:W2:Y:S02]  /*27330*/  SYNCS.PHASECHK.TRANS64.TRYWAIT P0, [R5+URZ+0x348c0], R8 ;  /* 0x0348c008050075a7 */ /* 0x0022a4000800017f */
[----:B--2---:R-:W-:Y:S05]  /*27340*/  @!P0 NANOSLEEP.SYNCS 0x989680 ;  /* 0x009896800000895d */ /* 0x004fea0003900000 */
[----:B------:R-:W2:Y:S02]  /*27350*/  @!P0 SYNCS.PHASECHK.TRANS64 P0, [R5+URZ+0x348c0], R8 ;  /* 0x0348c008050085a7 */ /* 0x000ea4000800007f */
[----:B--2---:R-:W-:Y:S05]  /*27360*/  @!P0 BRA `(.L_x_7538) ;  /* 0xfffffffc00f08947 */ /* 0x004fea000383ffff */
[----:B------:R-:W-:Y:S05]  /*27370*/  BRA `(.L_x_7711) ;  /* 0xffffff9400f07947 */ /* 0x000fea000383ffff */
.L_x_7546:
[----:B0-----:R0:W1:Y:S02]  /*27380*/  SYNCS.PHASECHK.TRANS64.TRYWAIT P0, [R6+URZ+0x348a0], R5 ;  /* 0x0348a005060075a7 */ /* 0x001064000800017f */
[----:B-1----:R-:W-:Y:S05]  /*27390*/  @!P0 NANOSLEEP.SYNCS 0x989680 ;  /* 0x009896800000895d */ /* 0x002fea0003900000 */
[----:B------:R-:W1:Y:S02]  /*273a0*/  @!P0 SYNCS.PHASECHK.TRANS64 P0, [R6+URZ+0x348a0], R5 ;  /* 0x0348a005060085a7 */ /* 0x000e64000800007f */
[----:B-1----:R-:W-:Y:S05]  /*273b0*/  @!P0 BRA `(.L_x_7546) ;  /* 0xfffffffc00f08947 */ /* 0x002fea000383ffff */
[----:B------:R-:W-:Y:S05]  /*273c0*/  BRA `(.L_x_7712) ;  /* 0xffffff9c00007947 */ /* 0x000fea000383ffff */
.L_x_7552:
[----:B-1----:R1:W2:Y:S02]  /*273d0*/  SYNCS.PHASECHK.TRANS64.TRYWAIT P0, [R6+URZ+0x348c0], R5 ;  /* 0x0348c005060075a7 */ /* 0x0022a4000800017f */
[----:B--2---:R-:W-:Y:S05]  /*273e0*/  @!P0 NANOSLEEP.SYNCS 0x989680 ;  /* 0x009896800000895d */ /* 0x004fea0003900000 */
[----:B------:R-:W2:Y:S02]  /*273f0*/  @!P0 SYNCS.PHASECHK.TRANS64 P0, [R6+URZ+0x348c0], R5 ;  /* 0x0348c005060085a7 */ /* 0x000ea4000800007f */
[----:B--2---:R-:W-:Y:S05]  /*27400*/  @!P0 BRA `(.L_x_7552) ;  /* 0xfffffffc00f08947 */ /* 0x004fea000383ffff */
[----:B------:R-:W-:Y:S05]  /*27410*/  BRA `(.L_x_7713) ;  /* 0xffffff9c00bc7947 */ /* 0x000fea000383ffff */
.L_x_7566:
        /* <DEDUP_REMOVED lines=11> */
.L_x_7715:
[----:B------:R-:W-:Y:S05]  /*274d0*/  BSYNC B0 ;  /* 0x0000000000007941 */ /* 0x000fea0003800000 */
.L_x_7714:
[----:B------:R-:W-:Y:S05]  /*274e0*/  BRA `(.L_x_7716) ;  /* 0xffffffa800307947 */ /* 0x000fea000383ffff */
.L_x_7568:
[----:B------:R-:W-:Y:S01]  /*274f0*/  BSSY B0, `(.L_x_7717) ;  /* 0x0000006000007945 */ /* 0x000fe20003800000 */
[----:B------:R-:W-:-:S07]  /*27500*/  IMAD.MOV.U32 R15, RZ, RZ, -0x1 ;  /* 0xffffffffff0f7424 */ /* 0x000fce00078e00ff */
[----:B0-----:R-:W-:Y:S05]  /*27510*/  WARPSYNC.COLLECTIVE R15, `(.L_x_7718) ;  /* 0x000000000f0c7348 */ /* 0x001fea0003c00000 */
[----:B------:R-:W-:Y:S02]  /*27520*/  ELECT P6, UR62, PT ;  /* 0x00000000003e782f */ /* 0x000fe400038c0000 */
[----:B------:R-:W-:Y:S01]  /*27530*/  MOV R14, UR62 ;  /* 0x0000003e000e7c02 */ /* 0x000fe20008000f00 */
[----:B0-----:R-:W-:Y:S10]  /*27540*/  ENDCOLLECTIVE ;  /* 0x000000000000791b */ /* 0x001ff40003800000 */
.L_x_7718:
[----:B------:R-:W-:Y:S05]  /*27550*/  BSYNC B0 ;  /* 0x0000000000007941 */ /* 0x000fea0003800000 */
.L_x_7717:
[----:B------:R-:W-:Y:S05]  /*27560*/  BRA `(.L_x_7719) ;  /* 0xffffffa8003c7947 */ /* 0x000fea000383ffff */
.L_x_7570:
[----:B0-----:R0:W1:Y:S02]  /*27570*/  SYNCS.PHASECHK.TRANS64.TRYWAIT P0, [R0+URZ+0x34840], R2 ;  /* 0x03484002000075a7 */ /* 0x001064000800017f */
[----:B-1----:R-:W-:Y:S05]  /*27580*/  @!P0 NANOSLEEP.SYNCS 0x989680 ;  /* 0x009896800000895d */ /* 0x002fea0003900000 */
[----:B------:R-:W1:Y:S02]  /*27590*/  @!P0 SYNCS.PHASECHK.TRANS64 P0, [R0+URZ+0x34840], R2 ;  /* 0x03484002000085a7 */ /* 0x000e64000800007f */
[----:B-1----:R-:W-:Y:S05]  /*275a0*/  @!P0 BRA `(.L_x_7570) ;  /* 0xfffffffc00f08947 */ /* 0x002fea000383ffff */
[----:B------:R-:W-:Y:S05]  /*275b0*/  BRA `(.L_x_7720) ;  /* 0xffffffa800ac7947 */ /* 0x000fea000383ffff */
.L_x_7574:
[----:B------:R-:W2:Y:S01]  /*275c0*/  LDL.LU R11, [R1+0x58] ;  /* 0x00005800010b7983 */ /* 0x000ea20000300800 */
[----:B------:R-:W-:Y:S02]  /*275d0*/  IMAD.MOV.U32 R13, RZ, RZ, R3 ;  /* 0x000000ffff0d7224 */ /* 0x000fe400078e0003 */
[----:B------:R-:W-:Y:S02]  /*275e0*/  IMAD.MOV.U32 R12, RZ, RZ, RZ ;  /* 0x000000ffff0c7224 */ /* 0x000fe400078e00ff */
[----:B------:R-:W-:Y:S02]  /*275f0*/  IMAD.MOV.U32 R15, RZ, RZ, -0x1 ;  /* 0xffffffffff0f7424 */ /* 0x000fe400078e00ff */
[----:B------:R-:W-:-:S04]  /*27600*/  IMAD.IADD R0, R10, 0x1, R17 ;  /* 0x000000010a007824 */ /* 0x000fc800078e0211 */
[----:B------:R-:W-:Y:S02]  /*27610*/  VIADD R5, R0, 0x10 ;  /* 0x0000001000057836 */ /* 0x000fe40000000000 */
[----:B--2---:R-:W-:Y:S02]  /*27620*/  IMAD R2, R11, R7, RZ ;  /* 0x000000070b027224 */ /* 0x004fe400078e02ff */
[----:B------:R-:W-:-:S03]  /*27630*/  IMAD.MOV.U32 R11, RZ, RZ, 0x181f ;  /* 0x0000181fff0b7424 */ /* 0x000fc600078e00ff */
[----:B------:R-:W-:-:S13]  /*27640*/  ISETP.GE.AND P2, PT, R0, R2, PT ;  /* 0x000000020000720c */ /* 0x000fda0003f46270 */
[----:B0----5:R-:W-:Y:S05]  /*27650*/  WARPSYNC.COLLECTIVE R15, `(.L_x_7721) ;  /* 0x000000000f087348 */ /* 0x021fea0003c00000 */
[----:B------:R1:W2:Y:S02]  /*27660*/  SHFL.IDX P6, R14, R13, R12, R11 ;  /* 0x0000000c0d0e7389 */ /* 0x0002a400000c000b */
[----:B012--5:R-:W-:Y:S01]  /*27670*/  ENDCOLLECTIVE ;  /* 0x000000000000791b */ /* 0x027fe20003800000 */
.L_x_7721:
[----:B------:R-:W-:Y:S02]  /*27680*/  IMAD.MOV.U32 R13, RZ, RZ, R4 ;  /* 0x000000ffff0d7224 */ /* 0x000fe400078e0004 */
[----:B------:R-:W-:-:S07]  /*27690*/  IMAD.MOV.U32 R6, RZ, RZ, R14 ;  /* 0x000000ffff067224 */ /* 0x000fce00078e000e */
[----:B------:R-:W-:Y:S05]  /*276a0*/  WARPSYNC.COLLECTIVE R15, `(.L_x_7722) ;  /* 0x000000000f087348 */ /* 0x000fea0003c00000 */
[----:B------:R0:W1:Y:S02]  /*276b0*/  SHFL.IDX P6, R14, R13, R12, R11 ;  /* 0x0000000c0d0e7389 */ /* 0x00006400000c000b */
[----:B01----:R-:W-:Y:S01]  /*276c0*/  ENDCOLLECTIVE ;  /* 0x000000000000791b */ /* 0x003fe20003800000 */
.L_x_7722:
        /* <DEDUP_REMOVED lines=18> */
.L_x_7723:
[----:B------:R-:W-:Y:S02]  /*277f0*/  IMAD.MOV.U32 R13, RZ, RZ, R4 ;  /* 0x000000ffff0d7224 */ /* 0x000fe400078e0004 */
[----:B------:R-:W-:-:S07]  /*27800*/  IMAD.MOV.U32 R6, RZ, RZ, R14 ;  /* 0x000000ffff067224 */ /* 0x000fce00078e000e */
[----:B------:R-:W-:Y:S05]  /*27810*/  WARPSYNC.COLLECTIVE R15, `(.L_x_7724) ;  /* 0x000000000f087348 */ /* 0x000fea0003c00000 */
[----:B------:R0:W1:Y:S02]  /*27820*/  SHFL.IDX P6, R14, R13, R12, R11 ;  /* 0x0000000c0d0e7389 */ /* 0x00006400000c000b */
[----:B01----:R-:W-:Y:S01]  /*27830*/  ENDCOLLECTIVE ;  /* 0x000000000000791b */ /* 0x003fe20003800000 */
.L_x_7724:
        /* <DEDUP_REMOVED lines=18> */
.L_x_7725:
[----:B------:R-:W-:Y:S02]  /*27960*/  IMAD.MOV.U32 R13, RZ, RZ, R4 ;  /* 0x000000ffff0d7224 */ /* 0x000fe400078e0004 */
[----:B------:R-:W-:-:S07]  /*27970*/  IMAD.MOV.U32 R6, RZ, RZ, R14 ;  /* 0x000000ffff067224 */ /* 0x000fce00078e000e */
[----:B------:R-:W-:Y:S05]  /*27980*/  WARPSYNC.COLLECTIVE R15, `(.L_x_7726) ;  /* 0x000000000f087348 */ /* 0x000fea0003c00000 */
[----:B------:R0:W1:Y:S02]  /*27990*/  SHFL.IDX P6, R14, R13, R12, R11 ;  /* 0x0000000c0d0e7389 */ /* 0x00006400000c000b */
[----:B01----:R-:W-:Y:S01]  /*279a0*/  ENDCOLLECTIVE ;  /* 0x000000000000791b */ /* 0x003fe20003800000 */
.L_x_7726:
        /* <DEDUP_REMOVED lines=18> */
.L_x_7727:
[----:B------:R-:W-:Y:S02]  /*27ad0*/  IMAD.MOV.U32 R13, RZ, RZ, R4 ;  /* 0x000000ffff0d7224 */ /* 0x000fe400078e0004 */
[----:B------:R-:W-:-:S07]  /*27ae0*/  IMAD.MOV.U32 R6, RZ, RZ, R14 ;  /* 0x000000ffff067224 */ /* 0x000fce00078e000e */
[----:B------:R-:W-:Y:S05]  /*27af0*/  WARPSYNC.COLLECTIVE R15, `(.L_x_7728) ;  /* 0x000000000f087348 */ /* 0x000fea0003c00000 */
[----:B------:R0:W1:Y:S02]  /*27b00*/  SHFL.IDX P6, R14, R13, R12, R11 ;  /* 0x0000000c0d0e7389 */ /* 0x00006400000c000b */
[----:B01----:R-:W-:Y:S01]  /*27b10*/  ENDCOLLECTIVE ;  /* 0x000000000000791b */ /* 0x003fe20003800000 */
.L_x_7728:
        /* <DEDUP_REMOVED lines=18> */
.L_x_7729:
[----:B------:R-:W-:Y:S02]  /*27c40*/  IMAD.MOV.U32 R13, RZ, RZ, R4 ;  /* 0x000000ffff0d7224 */ /* 0x000fe400078e0004 */
[----:B------:R-:W-:-:S07]  /*27c50*/  IMAD.MOV.U32 R6, RZ, RZ, R14 ;  /* 0x000000ffff067224 */ /* 0x000fce00078e000e */
[----:B------:R-:W-:Y:S05]  /*27c60*/  WARPSYNC.COLLECTIVE R15, `(.L_x_7730) ;  /* 0x000000000f087348 */ /* 0x000fea0003c00000 */
[----:B------:R0:W1:Y:S02]  /*27c70*/  SHFL.IDX P6, R14, R13, R12, R11 ;  /* 0x0000000c0d0e7389 */ /* 0x00006400000c000b */
[----:B01----:R-:W-:Y:S01]  /*27c80*/  ENDCOLLECTIVE ;  /* 0x000000000000791b */ /* 0x003fe20003800000 */
.L_x_7730:
        /* <DEDUP_REMOVED lines=18> */
.L_x_7731:
[----:B------:R-:W-:Y:S02]  /*27db0*/  IMAD.MOV.U32 R13, RZ, RZ, R4 ;  /* 0x000000ffff0d7224 */ /* 0x000fe400078e0004 */
[----:B------:R-:W-:-:S07]  /*27dc0*/  IMAD.MOV.U32 R6, RZ, RZ, R14 ;  /* 0x000000ffff067224 */ /* 0x000fce00078e000e */
[----:B------:R-:W-:Y:S05]  /*27dd0*/  WARPSYNC.COLLECTIVE R15, `(.L_x_7732) ;  /* 0x000000000f087348 */ /* 0x000fea0003c00000 */
[----:B------:R0:W1:Y:S02]  /*27de0*/  SHFL.IDX P6, R14, R13, R12, R11 ;  /* 0x0000000c0d0e7389 */ /* 0x00006400000c000b */
[----:B01----:R-:W-:Y:S01]  /*27df0*/  ENDCOLLECTIVE ;  /* 0x000000000000791b */ /* 0x003fe20003800000 */
.L_x_7732:
        /* <DEDUP_REMOVED lines=18> */
.L_x_7733:
[----:B------:R-:W-:Y:S02]  /*27f20*/  IMAD.MOV.U32 R13, RZ, RZ, R4 ;  /* 0x000000ffff0d7224 */ /* 0x000fe400078e0004 */
[----:B------:R-:W-:-:S07]  /*27f30*/  IMAD.MOV.U32 R6, RZ, RZ, R14 ;  /* 0x000000ffff067224 */ /* 0x000fce00078e000e */
[----:B------:R-:W-:Y:S05]  /*27f40*/  WARPSYNC.COLLECTIVE R15, `(.L_x_7734) ;  /* 0x000000000f087348 */ /* 0x000fea0003c00000 */
[----:B------:R0:W1:Y:S02]  /*27f50*/  SHFL.IDX P6, R14, R13, R12, R11 ;  /* 0x0000000c0d0e7389 */ /* 0x00006400000c000b */
[----:B01----:R-:W-:Y:S01]  /*27f60*/  ENDCOLLECTIVE ;  /* 0x000000000000791b */ /* 0x003fe20003800000 */
.L_x_7734:
        /* <DEDUP_REMOVED lines=16> */
.L_x_7735:
[----:B------:R-:W-:Y:S02]  /*28070*/  IMAD.MOV.U32 R13, RZ, RZ, R4 ;  /* 0x000000ffff0d7224 */ /* 0x000fe400078e0004 */
[----:B------:R-:W-:-:S07]  /*28080*/  IMAD.MOV.U32 R5, RZ, RZ, R14 ;  /* 0x000000ffff057224 */ /* 0x000fce00078e000e */
[----:B------:R-:W-:Y:S05]  /*28090*/  WARPSYNC.COLLECTIVE R15, `(.L_x_7736) ;  /* 0x000000000f087348 */ /* 0x000fea0003c00000 */
[----:B------:R0:W1:Y:S02]  /*280a0*/  SHFL.IDX P6, R14, R13, R12, R11 ;  /* 0x0000000c0d0e7389 */ /* 0x00006400000c000b */
[----:B01----:R-:W-:Y:S01]  /*280b0*/  ENDCOLLECTIVE ;  /* 0x000000000000791b */ /* 0x003fe20003800000 */
.L_x_7736:
[----:B------:R-:W-:Y:S01]  /*280c0*/  IMAD.MOV.U32 R3, RZ, RZ, R14 ;  /* 0x000000ffff037224 */ /* 0x000fe200078e000e */
[----:B------:R-:W-:Y:S06]  /*280d0*/  BRA `(.L_x_7737) ;  /* 0xffffffac006c7947 */ /* 0x000fec000383ffff */
.L_x_7579:
[----:B---3--:R-:W3:Y:S02]  /*280e0*/  LDL R2, [R1+0x8] ;  /* 0x0000080001027983 */ /* 0x008ee40000100800 */
[----:B---3--:R3:W4:Y:S02]  /*280f0*/  SYNCS.PHASECHK.TRANS64.TRYWAIT P0, [R2+URZ+0x34820], R0 ;  /* 0x03482000020075a7 */ /* 0x008724000800017f */
[----:B----4-:R-:W-:Y:S05]  /*28100*/  @!P0 NANOSLEEP.SYNCS 0x989680 ;  /* 0x009896800000895d */ /* 0x010fea0003900000 */
[----:B------:R-:W4:Y:S02]  /*28110*/  @!P0 SYNCS.PHASECHK.TRANS64 P0, [R2+URZ+0x34820], R0 ;  /* 0x03482000020085a7 */ /* 0x000f24000800007f */
[----:B----4-:R-:W-:Y:S05]  /*28120*/  @!P0 BRA `(.L_x_7579) ;  /* 0xfffffffc00ec8947 */ /* 0x010fea000383ffff */
[----:B------:R-:W-:Y:S05]  /*28130*/  BRA `(.L_x_7738) ;  /* 0xffffffac00e07947 */ /* 0x000fea000383ffff */
.L_x_7588:
[----:B----4-:R4:W0:Y:S02]  /*28140*/  SYNCS.PHASECHK.TRANS64.TRYWAIT P0, [R3+URZ+0x34840], R2 ;  /* 0x03484002030075a7 */ /* 0x010824000800017f */
[----:B0-----:R-:W-:Y:S05]  /*28150*/  @!P0 NANOSLEEP.SYNCS 0x989680 ;  /* 0x009896800000895d */ /* 0x001fea0003900000 */
[----:B------:R-:W0:Y:S02]  /*28160*/  @!P0 SYNCS.PHASECHK.TRANS64 P0, [R3+URZ+0x34840], R2 ;  /* 0x03484002030085a7 */ /* 0x000e24000800007f */
[----:B0-----:R-:W-:Y:S05]  /*28170*/  @!P0 BRA `(.L_x_7588) ;  /* 0xfffffffc00f08947 */ /* 0x001fea000383ffff */
[----:B------:R-:W-:Y:S05]  /*28180*/  BRA `(.L_x_7739) ;  /* 0xffffffb000b07947 */ /* 0x000fea000383ffff */
.L_x_7594:
[----:B--2---:R2:W3:Y:S02]  /*28190*/  SYNCS.PHASECHK.TRANS64.TRYWAIT P0, [R2+URZ+0x34860], R3 ;  /* 0x03486003020075a7 */ /* 0x0044e4000800017f */
[----:B---3--:R-:W-:Y:S05]  /*281a0*/  @!P0 NANOSLEEP.SYNCS 0x989680 ;  /* 0x009896800000895d */ /* 0x008fea0003900000 */
[----:B------:R-:W3:Y:S02]  /*281b0*/  @!P0 SYNCS.PHASECHK.TRANS64 P0, [R2+URZ+0x34860], R3 ;  /* 0x03486003020085a7 */ /* 0x000ee4000800007f */
[----:B---3--:R-:W-:Y:S05]  /*281c0*/  @!P0 BRA `(.L_x_7594) ;  /* 0xfffffffc00f08947 */ /* 0x008fea000383ffff */
[----:B------:R-:W-:Y:S05]  /*281d0*/  BRA `(.L_x_7740) ;  /* 0xffffffb4008c7947 */ /* 0x000fea000383ffff */
.L_x_7604:
[----:B---3--:R3:W4:Y:S02]  /*281e0*/  SYNCS.PHASECHK.TRANS64.TRYWAIT P0, [R3+URZ+0x34840], R2 ;  /* 0x03484002030075a7 */ /* 0x008724000800017f */
[----:B----4-:R-:W-:Y:S05]  /*281f0*/  @!P0 NANOSLEEP.SYNCS 0x989680 ;  /* 0x009896800000895d */ /* 0x010fea0003900000 */
[----:B------:R-:W4:Y:S02]  /*28200*/  @!P0 SYNCS.PHASECHK.TRANS64 P0, [R3+URZ+0x34840], R2 ;  /* 0x03484002030085a7 */ /* 0x000f24000800007f */
[----:B----4-:R-:W-:Y:S05]  /*28210*/  @!P0 BRA `(.L_x_7604) ;  /* 0xfffffffc00f08947 */ /* 0x010fea000383ffff */
[----:B------:R-:W-:Y:S05]  /*28220*/  BRA `(.L_x_7741) ;  /* 0xffffffbc00407947 */ /* 0x000fea000383ffff */
.L_x_7610:
[----:B--2---:R2:W3:Y:S02]  /*28230*/  SYNCS.PHASECHK.TRANS64.TRYWAIT P0, [R2+URZ+0x34860], R3 ;  /* 0x03486003020075a7 */ /* 0x0044e4000800017f */
[----:B---3--:R-:W-:Y:S05]  /*28240*/  @!P0 NANOSLEEP.SYNCS 0x989680 ;  /* 0x009896800000895d */ /* 0x008fea0003900000 */
[----:B------:R-:W3:Y:S02]  /*28250*/  @!P0 SYNCS.PHASECHK.TRANS64 P0, [R2+URZ+0x34860], R3 ;  /* 0x03486003020085a7 */ /* 0x000ee4000800007f */
[----:B---3--:R-:W-:Y:S05]  /*28260*/  @!P0 BRA `(.L_x_7610) ;  /* 0xfffffffc00f08947 */ /* 0x008fea000383ffff */
[----:B------:R-:W-:Y:S05]  /*28270*/  BRA `(.L_x_7742) ;  /* 0xffffffc0001c7947 */ /* 0x000fea000383ffff */
.L_x_7620:
[----:B----4-:R4:W0:Y:S02]  /*28280*/  SYNCS.PHASECHK.TRANS64.TRYWAIT P0, [R3+URZ+0x34840], R2 ;  /* 0x03484002030075a7 */ /* 0x010824000800017f */
[----:B0-----:R-:W-:Y:S05]  /*28290*/  @!P0 NANOSLEEP.SYNCS 0x989680 ;  /* 0x009896800000895d */ /* 0x001fea0003900000 */
[----:B------:R-:W0:Y:S02]  /*282a0*/  @!P0 SYNCS.PHASECHK.TRANS64 P0, [R3+URZ+0x34840], R2 ;  /* 0x03484002030085a7 */ /* 0x000e24000800007f */
[----:B0-----:R-:W-:Y:S05]  /*282b0*/  @!P0 BRA `(.L_x_7620) ;  /* 0xfffffffc00f08947 */ /* 0x001fea000383ffff */
[----:B------:R-:W-:Y:S05]  /*282c0*/  BRA `(.L_x_7743) ;  /* 0xffffffc400a47947 */ /* 0x000fea000383ffff */
.L_x_7626:
[----:B0-----:R0:W2:Y:S02]  /*282d0*/  SYNCS.PHASECHK.TRANS64.TRYWAIT P0, [R2+URZ+0x34860], R5 ;  /* 0x03486005020075a7 */ /* 0x0010a4000800017f */
[----:B--2---:R-:W-:Y:S05]  /*282e0*/  @!P0 NANOSLEEP.SYNCS 0x989680 ;  /* 0x009896800000895d */ /* 0x004fea0003900000 */
[----:B------:R-:W2:Y:S02]  /*282f0*/  @!P0 SYNCS.PHASECHK.TRANS64 P0, [R2+URZ+0x34860], R5 ;  /* 0x03486005020085a7 */ /* 0x000ea4000800007f */
[----:B--2---:R-:W-:Y:S05]  /*28300*/  @!P0 BRA `(.L_x_7626) ;  /* 0xfffffffc00f08947 */ /* 0x004fea000383ffff */
[----:B------:R-:W-:Y:S05]  /*28310*/  BRA `(.L_x_7744) ;  /* 0xffffffc8007c7947 */ /* 0x000fea000383ffff */
.L_x_7638:
[----:B0-----:R0:W2:Y:S02]  /*28320*/  SYNCS.PHASECHK.TRANS64.TRYWAIT P0, [R2+URZ+0x34860], R0 ;  /* 0x03486000020075a7 */ /* 0x0010a4000800017f */
[----:B--2---:R-:W-:Y:S05]  /*28330*/  @!P0 NANOSLEEP.SYNCS 0x989680 ;  /* 0x009896800000895d */ /* 0x004fea0003900000 */
[----:B------:R-:W2:Y:S02]  /*28340*/  @!P0 SYNCS.PHASECHK.TRANS64 P0, [R2+URZ+0x34860], R0 ;  /* 0x03486000020085a7 */ /* 0x000ea4000800007f */
[----:B--2---:R-:W-:Y:S05]  /*28350*/  @!P0 BRA `(.L_x_7638) ;  /* 0xfffffffc00f08947 */ /* 0x004fea000383ffff */
[----:B------:R-:W-:Y:S05]  /*28360*/  BRA `(.L_x_7745) ;  /* 0xffffffcc00e47947 */ /* 0x000fea000383ffff */
.L_x_7646:
        /* <DEDUP_REMOVED lines=8> */
.L_x_7747:
[----:B------:R-:W-:Y:S05]  /*283f0*/  BSYNC B0 ;  /* 0x0000000000007941 */ /* 0x000fea0003800000 */
.L_x_7746:
        /* <DEDUP_REMOVED lines=10> */
.L_x_7748:
        /* <DEDUP_REMOVED lines=17> */
.L_x_7749:
        /* <DEDUP_REMOVED lines=9> */
.L_x_7750:
        /* <DEDUP_REMOVED lines=8> */
.L_x_7751:
        /* <DEDUP_REMOVED lines=8> */
.L_x_7752:
        /* <DEDUP_REMOVED lines=8> */
.L_x_7753:
        /* <DEDUP_REMOVED lines=9> */
.L_x_7754:
[----:B------:R-:W-:Y:S01]  /*28850*/  IMAD.MOV.U32 R6, RZ, RZ, R14 ;  /* 0x000000ffff067224 */ /* 0x000fe200078e000e */
[----:B------:R-:W-:Y:S06]  /*28860*/  BRA `(.L_x_7755) ;  /* 0xffffffd0007c7947 */ /* 0x000fec000383ffff */
.L_x_7651:
        /* <DEDUP_REMOVED lines=8> */
.L_x_7757:
[----:B------:R-:W-:Y:S05]  /*288f0*/  BSYNC B0 ;  /* 0x0000000000007941 */ /* 0x000fea0003800000 */
.L_x_7756:
[----:B------:R-:W2:Y:S01]  /*28900*/  LDL R3, [R1+0x4] ;  /* 0x0000040001037983 */ /* 0x000ea20000100800 */
[----:B------:R-:W-:Y:S02]  /*28910*/  IMAD.MOV.U32 R12, RZ, RZ, 0x2 ;  /* 0x00000002ff0c7424 */ /* 0x000fe400078e00ff */
[----:B------:R-:W-:Y:S02]  /*28920*/  IMAD.MOV.U32 R11, RZ, RZ, RZ ;  /* 0x000000ffff0b7224 */ /* 0x000fe400078e00ff */
[----:B------:R-:W-:Y:S01]  /*28930*/  IMAD.MOV.U32 R15, RZ, RZ, -0x1 ;  /* 0xffffffffff0f7424 */ /* 0x000fe200078e00ff */
[----:B--2---:R-:W-:-:S04]  /*28940*/  LOP3.LUT P4, RZ, R3, 0x1, RZ, 0xc0, !PT ;  /* 0x0000000103ff7812 */ /* 0x004fc8000788c0ff */
[----:B------:R-:W-:-:S05]  /*28950*/  SEL R3, R14, RZ, P4 ;  /* 0x000000ff0e037207 */ /* 0x000fca0002000000 */
[----:B------:R-:W-:-:S04]  /*28960*/  IMAD.IADD R3, R2, 0x1, R3 ;  /* 0x0000000102037824 */ /* 0x000fc800078e0203 */
[----:B------:R-:W-:-:S07]  /*28970*/  IMAD.MOV.U32 R13, RZ, RZ, R3 ;  /* 0x000000ffff0d7224 */ /* 0x000fce00078e0003 */
[----:B------:R-:W-:Y:S05]  /*28980*/  WARPSYNC.COLLECTIVE R15, `(.L_x_7758) ;  /* 0x000000000f087348 */ /* 0x000fea0003c00000 */
[----:B------:R0:W1:Y:S02]  /*28990*/  SHFL.UP P6, R14, R13, R12, R11 ;  /* 0x0400000c0d0e7389 */ /* 0x00006400000c000b */
[----:B01----:R-:W-:Y:S01]  /*289a0*/  ENDCOLLECTIVE ;  /* 0x000000000000791b */ /* 0x003fe20003800000 */
.L_x_7758:
        /* <DEDUP_REMOVED lines=8> */
.L_x_7759:
        /* <DEDUP_REMOVED lines=8> */
.L_x_7760:
        /* <DEDUP_REMOVED lines=8> */
.L_x_7761:
        /* <DEDUP_REMOVED lines=9> */
.L_x_7762:
[----:B------:R-:W-:Y:S01]  /*28bc0*/  IMAD.MOV.U32 R6, RZ, RZ, R14 ;  /* 0x000000ffff067224 */ /* 0x000fe200078e000e */
[----:B------:R-:W-:Y:S06]  /*28bd0*/  BRA `(.L_x_7763) ;  /* 0xffffffd000447947 */ /* 0x000fec000383ffff */
.L_x_7653:
[----:B------:R-:W-:Y:S01]  /*28be0*/  BSSY B0, `(.L_x_7764) ;  /* 0x0000006000007945 */ /* 0x000fe20003800000 */
[----:B------:R-:W-:Y:S01]  /*28bf0*/  PLOP3.LUT P6, PT, P6, PT, PT, 0x8, 0x0 ;  /* 0x000000000000781c */ /* 0x000fe200037ce170 */
[----:B------:R-:W-:-:S12]  /*28c00*/  IMAD.MOV.U32 R15, RZ, RZ, -0x1 ;  /* 0xffffffffff0f7424 */ /* 0x000fd800078e00ff */
[----:B01----:R-:W-:Y:S05]  /*28c10*/  WARPSYNC.COLLECTIVE R15, `(.L_x_7765) ;  /* 0x000000000f087348 */ /* 0x003fea0003c00000 */
[----:B------:R-:W-:Y:S01]  /*28c20*/  VOTE.ANY R14, PT, P6 ;  /* 0x00000000000e7806 */ /* 0x000fe200030e0100 */
[----:B01----:R-:W-:Y:S06]  /*28c30*/  ENDCOLLECTIVE ;  /* 0x000000000000791b */ /* 0x003fec0003800000 */
.L_x_7765:
[----:B------:R-:W-:Y:S05]  /*28c40*/  BSYNC B0 ;  /* 0x0000000000007941 */ /* 0x000fea0003800000 */
.L_x_7764:
        /* <DEDUP_REMOVED lines=9> */
.L_x_7766:
[----:B------:R-:W-:Y:S01]  /*28ce0*/  IMAD.MOV.U32 R17, RZ, RZ, R14 ;  /* 0x000000ffff117224 */ /* 0x000fe200078e000e */
[----:B------:R-:W-:Y:S06]  /*28cf0*/  BRA `(.L_x_7767) ;  /* 0xffffffd000347947 */ /* 0x000fec000383ffff */
.L_x_7655:
[----:B------:R-:W-:Y:S01]  /*28d00*/  BSSY B0, `(.L_x_7768) ;  /* 0x0000007000007945 */ /* 0x000fe20003800000 */
[----:B------:R-:W-:Y:S02]  /*28d10*/  IMAD.MOV.U32 R13, RZ, RZ, R5 ;  /* 0x000000ffff0d7224 */ /* 0x000fe400078e0005 */
[----:B------:R-:W-:Y:S02]  /*28d20*/  IMAD.MOV.U32 R11, RZ, RZ, 0x1f ;  /* 0x0000001fff0b7424 */ /* 0x000fe400078e00ff */
[----:B------:R-:W-:-:S07]  /*28d30*/  IMAD.MOV.U32 R15, RZ, RZ, -0x1 ;  /* 0xffffffffff0f7424 */ /* 0x000fce00078e00ff */
[----:B01-3--:R-:W-:Y:S05]  /*28d40*/  WARPSYNC.COLLECTIVE R15, `(.L_x_7769) ;  /* 0x000000000f087348 */ /* 0x00bfea0003c00000 */
[----:B------:R2:W4:Y:S02]  /*28d50*/  SHFL.IDX P6, R14, R13, R12, R11 ;  /* 0x0000000c0d0e7389 */ /* 0x00052400000c000b */
[----:B01234-:R-:W-:Y:S01]  /*28d60*/  ENDCOLLECTIVE ;  /* 0x000000000000791b */ /* 0x01ffe20003800000 */
.L_x_7769:
[----:B------:R-:W-:Y:S05]  /*28d70*/  BSYNC B0 ;  /* 0x0000000000007941 */ /* 0x000fea0003800000 */
.L_x_7768:
[----:B------:R-:W-:Y:S01]  /*28d80*/  IMAD.MOV.U32 R2, RZ, RZ, R14 ;  /* 0x000000ffff027224 */ /* 0x000fe200078e000e */
[----:B------:R-:W-:Y:S06]  /*28d90*/  BRA `(.L_x_7654) ;  /* 0xffffffd000287947 */ /* 0x000fec000383ffff */
.L_x_7659:
[----:B0-----:R0:W2:Y:S02]  /*28da0*/  SYNCS.PHASECHK.TRANS64.TRYWAIT P0, [R0+URZ+0x34820], R3 ;  /* 0x03482003000075a7 */ /* 0x0010a4000800017f */
[----:B--2---:R-:W-:Y:S05]  /*28db0*/  @!P0 NANOSLEEP.SYNCS 0x989680 ;  /* 0x009896800000895d */ /* 0x004fea0003900000 */
[----:B------:R-:W2:Y:S02]  /*28dc0*/  @!P0 SYNCS.PHASECHK.TRANS64 P0, [R0+URZ+0x34820], R3 ;  /* 0x03482003000085a7 */ /* 0x000ea4000800007f */
[----:B--2---:R-:W-:Y:S05]  /*28dd0*/  @!P0 BRA `(.L_x_7659) ;  /* 0xfffffffc00f08947 */ /* 0x004fea000383ffff */
[----:B------:R-:W-:Y:S05]  /*28de0*/  BRA `(.L_x_7770) ;  /* 0xffffffd400187947 */ /* 0x000fea000383ffff */
.L_x_7660:
        /* <DEDUP_REMOVED lines=11> */
.L_x_7772:
[----:B------:R-:W-:Y:S05]  /*28ea0*/  BSYNC B0 ;  /* 0x0000000000007941 */ /* 0x000fea0003800000 */
.L_x_7771:
[----:B------:R-:W-:Y:S05]  /*28eb0*/  BRA `(.L_x_7773) ;  /* 0xffffffd400007947 */ /* 0x000fea000383ffff */
.L_x_7661:
[----:B------:R-:W-:Y:S01]  /*28ec0*/  BSSY B0, `(.L_x_7774) ;  /* 0x0000006000007945 */ /* 0x000fe20003800000 */
[----:B------:R-:W-:-:S07]  /*28ed0*/  IMAD.MOV.U32 R15, RZ, RZ, -0x1 ;  /* 0xffffffffff0f7424 */ /* 0x000fce00078e00ff */
[----:B012---:R-:W-:Y:S05]  /*28ee0*/  WARPSYNC.COLLECTIVE R15, `(.L_x_7775) ;  /* 0x000000000f0c7348 */ /* 0x007fea0003c00000 */
[----:B------:R-:W-:Y:S02]  /*28ef0*/  ELECT P6, UR62, PT ;  /* 0x00000000003e782f */ /* 0x000fe400038c0000 */
[----:B------:R-:W-:Y:S01]  /*28f00*/  MOV R14, UR62 ;  /* 0x0000003e000e7c02 */ /* 0x000fe20008000f00 */
[----:B012---:R-:W-:Y:S10]  /*28f10*/  ENDCOLLECTIVE ;  /* 0x000000000000791b */ /* 0x007ff40003800000 */
.L_x_7775:
[----:B------:R-:W-:Y:S05]  /*28f20*/  BSYNC B0 ;  /* 0x0000000000007941 */ /* 0x000fea0003800000 */
.L_x_7774:
[----:B------:R-:W-:Y:S05]  /*28f30*/  BRA `(.L_x_7776) ;  /* 0xffffffd000f47947 */ /* 0x000fea000383ffff */
.L_x_7663:
[----:B0-----:R0:W2:Y:S02]  /*28f40*/  SYNCS.PHASECHK.TRANS64.TRYWAIT P0, [R6+URZ], R5 ;  /* 0x00000005060075a7 */ /* 0x0010a4000800017f */
[----:B--2---:R-:W-:Y:S05]  /*28f50*/  @!P0 NANOSLEEP.SYNCS 0x989680 ;  /* 0x009896800000895d */ /* 0x004fea0003900000 */
[----:B------:R-:W2:Y:S02]  /*28f60*/  @!P0 SYNCS.PHASECHK.TRANS64 P0, [R6+URZ], R5 ;  /* 0x00000005060085a7 */ /* 0x000ea4000800007f */
[----:B--2---:R-:W-:Y:S05]  /*28f70*/  @!P0 BRA `(.L_x_7663) ;  /* 0xfffffffc00f08947 */ /* 0x004fea000383ffff */
[----:B------:R-:W-:Y:S05]  /*28f80*/  BRA `(.L_x_7777) ;  /* 0xffffffd400307947 */ /* 0x000fea000383ffff */
.L_x_7664:
[----:B--2---:R2:W3:Y:S02]  /*28f90*/  SYNCS.PHASECHK.TRANS64.TRYWAIT P0, [R7+URZ], R2 ;  /* 0x00000002070075a7 */ /* 0x0044e4000800017f */
[----:B---3--:R-:W-:Y:S05]  /*28fa0*/  @!P0 NANOSLEEP.SYNCS 0x989680 ;  /* 0x009896800000895d */ /* 0x008fea0003900000 */
[----:B------:R-:W3:Y:S02]  /*28fb0*/  @!P0 SYNCS.PHASECHK.TRANS64 P0, [R7+URZ], R2 ;  /* 0x00000002070085a7 */ /* 0x000ee4000800007f */
[----:B---3--:R-:W-:Y:S05]  /*28fc0*/  @!P0 BRA `(.L_x_7664) ;  /* 0xfffffffc00f08947 */ /* 0x008fea000383ffff */
[----:B------:R-:W-:Y:S05]  /*28fd0*/  BRA `(.L_x_7778) ;  /* 0xffffffd400247947 */ /* 0x000fea000383ffff */
.L_x_7666:
[----:B---3--:R3:W4:Y:S02]  /*28fe0*/  SYNCS.PHASECHK.TRANS64.TRYWAIT P0, [R4+URZ], R5 ;  /* 0x00000005040075a7 */ /* 0x008724000800017f */
[----:B----4-:R-:W-:Y:S05]  /*28ff0*/  @!P0 NANOSLEEP.SYNCS 0x989680 ;  /* 0x009896800000895d */ /* 0x010fea0003900000 */
[----:B------:R-:W4:Y:S02]  /*29000*/  @!P0 SYNCS.PHASECHK.TRANS64 P0, [R4+URZ], R5 ;  /* 0x00000005040085a7 */ /* 0x000f24000800007f */
[----:B----4-:R-:W-:Y:S05]  /*29010*/  @!P0 BRA `(.L_x_7666) ;  /* 0xfffffffc00f08947 */ /* 0x010fea000383ffff */
[----:B------:R-:W-:Y:S05]  /*29020*/  BRA `(.L_x_7779) ;  /* 0xffffffd4002c7947 */ /* 0x000fea000383ffff */
.L_x_7780:
        /* <DEDUP_REMOVED lines=13> */
.L_x_15316:


//--------------------- .text._ZN7cutlass13device_kernelIN5flash11enable_sm90INS1_16FlashAttnFwdSm90INS1_25CollectiveMainloopFwdSm90ILi2EN4cute5tupleIJNS5_1CILi1EEES8_S8_EEENS6_IJNS7_ILi128EEESA_SA_EEELi128ENS_10bfloat16_tEfNS_4arch4Sm90ELb0ELb1ELb0ELb0ELb0ELb0ELb0ELb1ELb1ELb1ELb0ELb0EEENS1_21CollectiveEpilogueFwdISB_S9_SC_SE_Li256ELb0ELb1ELb0ELb0EEENS1_30DynamicPersistentTileSchedulerILi256ELi128ELb0ELb1ELb1EEEEEEEEEvNT_6ParamsE --------------------------
	.section	.text._ZN7cutlass13device_kernelIN5flash11enable_sm90INS1_16FlashAttnFwdSm90INS1_25CollectiveMainloopFwdSm90ILi2EN4cute5tupleIJNS5_1CILi1EEES8_S8_EEENS6_IJNS7_ILi128EEESA_SA_EEELi128ENS_10bfloat16_tEfNS_4arch4Sm90ELb0ELb1ELb0ELb0ELb0ELb0ELb0ELb1ELb1ELb1ELb0ELb0EEENS1_21CollectiveEpilogueFwdISB_S9_SC_SE_Li256ELb0ELb1ELb0ELb0EEENS1_30DynamicPersistentTileSchedulerILi256ELi128ELb0ELb1ELb1EEEEEEEEEvNT_6ParamsE,"ax",@progbits
	.align	128
.text._ZN7cutlass13device_kernelIN5flash11enable_sm90INS1_16FlashAttnFwdSm90INS1_25CollectiveMainloopFwdSm90ILi2EN4cute5tupleIJNS5_1CILi1EEES8_S8_EEENS6_IJNS7_ILi128EEESA_SA_EEELi128ENS_10bfloat16_tEfNS_4arch4Sm90ELb0ELb1ELb0ELb0ELb0ELb0ELb0ELb1ELb1ELb1ELb0ELb0EEENS1_21CollectiveEpilogueFwdISB_S9_SC_SE_Li256ELb0ELb1ELb0ELb0EEENS1_30DynamicPersistentTileSchedulerILi256ELi128ELb0ELb1ELb1EEEEEEEEEvNT_6ParamsE:
        .type           _ZN7cutlass13device_kernelIN5flash11enable_sm90INS1_16FlashAttnFwdSm90INS1_25CollectiveMainloopFwdSm90ILi2EN4cute5tupleIJNS5_1CILi1EEES8_S8_EEENS6_IJNS7_ILi128EEESA_SA_EEELi128ENS_10bfloat16_tEfNS_4arch4Sm90ELb0ELb1ELb0ELb0ELb0ELb0ELb0ELb1ELb1ELb1ELb0ELb0EEENS1_21CollectiveEpilogueFwdISB_S9_SC_SE_Li256ELb0ELb1ELb0ELb0EEENS1_30DynamicPersistentTileSchedulerILi256ELi128ELb0ELb1ELb1EEEEEEEEEvNT_6ParamsE,@function
        .size           _ZN7cutlass13device_kernelIN5flash11enable_sm90INS1_16FlashAttnFwdSm90INS1_25CollectiveMainloopFwdSm90ILi2EN4cute5tupleIJNS5_1CILi1EEES8_S8_EEENS6_IJNS7_ILi128EEESA_SA_EEELi128ENS_10bfloat16_tEfNS_4arch4Sm90ELb0ELb1ELb0ELb0ELb0ELb0ELb0ELb1ELb1ELb1ELb0ELb0EEENS1_21CollectiveEpilogueFwdISB_S9_SC_SE_Li256ELb0ELb1ELb0ELb0EEENS1_30DynamicPersistentTileSchedulerILi256ELi128ELb0ELb1ELb1EEEEEEEEEvNT_6ParamsE,(.L_x_15317 - _ZN7cutlass13device_kernelIN5flash11enable_sm90INS1_16FlashAttnFwdSm90INS1_25CollectiveMainloopFwdSm90ILi2EN4cute5tupleIJNS5_1CILi1EEES8_S8_EEENS6_IJNS7_ILi128EEESA_SA_EEELi128ENS_10bfloat16_tEfNS_4arch4Sm90ELb0ELb1ELb0ELb0ELb0ELb0ELb0ELb1ELb1ELb1ELb0ELb0EEENS1_21CollectiveEpilogueFwdISB_S9_SC_SE_Li256ELb0ELb1ELb0ELb0EEENS1_30DynamicPersistentTileSchedulerILi256ELi128ELb0ELb1ELb1EEEEEEEEEvNT_6ParamsE)
        .other          _ZN7cutlass13device_kernelIN5flash11enable_sm90INS1_16FlashAttnFwdSm90INS1_25CollectiveMainloopFwdSm90ILi2EN4cute5tupleIJNS5_1CILi1EEES8_S8_EEENS6_IJNS7_ILi128EEESA_SA_EEELi128ENS_10bfloat16_tEfNS_4arch4Sm90ELb0ELb1ELb0ELb0ELb0ELb0ELb0ELb1ELb1ELb1ELb0ELb0EEENS1_21CollectiveEpilogueFwdISB_S9_SC_SE_Li256ELb0ELb1ELb0ELb0EEENS1_30DynamicPersistentTileSchedulerILi256ELi128ELb0ELb1ELb1EEEEEEEEEvNT_6ParamsE,@"STO_CUDA_ENTRY STV_DEFAULT"
_ZN7cutlass13device_kernelIN5flash11enable_sm90INS1_16FlashAttnFwdSm90INS1_25CollectiveMainloopFwdSm90ILi2EN4cute5tupleIJNS5_1CILi1EEES8_S8_EEENS6_IJNS7_ILi128EEESA_SA_EEELi128ENS_10bfloat16_tEfNS_4arch4Sm90ELb0ELb1ELb0ELb0ELb0ELb0ELb0ELb1ELb1ELb1ELb0ELb0EEENS1_21CollectiveEpilogueFwdISB_S9_SC_SE_Li256ELb0ELb1ELb0ELb0EEENS1_30DynamicPersistentTileSchedulerILi256ELi128ELb0ELb1ELb1EEEEEEEEEvNT_6ParamsE:
        /* <DEDUP_REMOVED lines=18> */
.L_x_7782:
[----:B------:R-:W-:Y:S05]  /*0120*/  BSYNC B0 ;  /* 0x0000000000007941 */ /* 0x000fea0003800000 */
.L_x_7781:
        /* <DEDUP_REMOVED lines=41> */
.L_x_7783:
        /* <DEDUP_REMOVED lines=22> */
.L_x_7784:
        /* <DEDUP_REMOVED lines=18> */
.L_x_7785:
        /* <DEDUP_REMOVED lines=22> */
.L_x_7786:
        /* <DEDUP_REMOVED lines=22> */
.L_x_7787:
[----:B------:R-:W-:Y:S01]  /*0900*/  PLOP3.LUT P0, PT, PT, PT, UP0, 0x80, 0x0 ;  /* 0x000000000000781c */ /* 0x000fe20003f0f008 */
[----:B------:R-:W-:Y:S01]  /*0910*/  UMOV UR38, 0x1 ;  /* 0x0000000100267882 */ /* 0x000fe20000000000 */
[----:B------:R-:W-:Y:S01]  /*0920*/  NOP ;  /* 0x0000000000007918 */ /* 0x000fe20000000000 */
[----:B------:R-:W-:Y:S01]  /*0930*/  USEL UR38, UR38, 0x2, !UP0 ;  /* 0x0000000226267887 */ /* 0x000fe2000c000000 */
[----:B------:R-:W-:Y:S01]  /*0940*/  ULDC.64 UR50, c[0x0][0x208] ;  /* 0x0000820000327ab9 */ /* 0x000fe20000000a00 */
[----:B012-4-:R-:W-:Y:S08]  /*0950*/  BAR.SYNC.DEFER_BLOCKING 0x0 ;  /* 0x0000000000007b1d */ /* 0x017ff00000010000 */
[----:B------:R-:W-:Y:S05]  /*0960*/  @!P0 BRA `(.L_x_7788) ;  /* 0x000000ec00808947 */ /* 0x000fea0003800000 */
.L_x_7789:
[----:B------:R-:W-:-:S08]  /*0970*/  NOP ;  /* 0x0000000000007918 */ /* 0x000fd00000000000 */
[----:B------:R-:W0:Y:S02]  /*0980*/  USETMAXREG.TRY_ALLOC.CTAPOOL UP0, 0xf0 ;  /* 0x000000f0000079c8 */ /* 0x000e240008000600 */
[----:B0-----:R-:W-:-:S13]  /*0990*/  PLOP3.LUT P0, PT, PT, PT, UP0, 0x80, 0x0 ;  /* 0x000000000000781c */ /* 0x001fda0003f0f008 */
[----:B------:R-:W-:Y:S05]  /*09a0*/  @!P0 BRA `(.L_x_7789) ;  /* 0xfffffffc00f08947 */ /* 0x000fea000383ffff */
[----:B------:R-:W0:Y:S01]  /*09b0*/  S2R R2, SR_TID.X ;  /* 0x0000000000027919 */ /* 0x000e220000002100 */
[----:B------:R-:W1:Y:S08]  /*09c0*/  S2UR UR4, SR_CTAID.X ;  /* 0x00000000000479c3 */ /* 0x000e700000002500 */
[----:B------:R-:W-:Y:S08]  /*09d0*/  BAR.ARV 0x4, 0x180 ;  /* 0x0106000000007b1d */ /* 0x000ff00000002000 */
[----:B------:R-:W-:Y:S06]  /*09e0*/  BAR.ARV 0x8, 0x180 ;  /* 0x0206000000007b1d */ /* 0x000fec0000002000 */
[----:B0-----:R-:W-:-:S04]  /*09f0*/  LOP3.LUT R0, R2, 0xffffff80, RZ, 0xc0, !PT ;  /* 0xffffff8002007812 */ /* 0x001fc800078ec0ff */
[----:B------:R-:W-:Y:S02]  /*0a00*/  ISETP.NE.AND P0, PT, R0, 0x80, PT ;  /* 0x000000800000780c */ /* 0x000fe40003f05270 */
[----:B------:R-:W1:Y:S11]  /*0a10*/  LDC R0, c[0x0][0xc38] ;  /* 0x00030e00ff007b82 */ /* 0x000e760000000800 */
[----:B------:R-:W-:Y:S06]  /*0a20*/  @!P0 BAR.ARV 0x9, 0x100 ;  /* 0x0244000000008b1d */ /* 0x000fec0000002000 */
[----:B-1----:R-:W-:-:S13]  /*0a30*/  ISETP.LE.AND P0, PT, R0, UR4, PT ;  /* 0x0000000400007c0c */ /* 0x002fda000bf03270 */
[----:B------:R-:W-:Y:S05]  /*0a40*/  @P0 EXIT ;  /* 0x000000000000094d */ /* 0x000fea0003800000 */
[----:B------:R-:W-:Y:S01]  /*0a50*/  VIADD R191, R2, 0xffffff80 ;  /* 0xffffff8002bf7836 */ /* 0x000fe20000000000 */
[----:B------:R-:W-:Y:S01]  /*0a60*/  ULOP3.LUT UR47, UR38, 0x1, URZ, 0xfc, !UPT ;  /* 0x00000001262f7892 */ /* 0x000fe2000f8efc3f */
[----:B------:R-:W-:Y:S01]  /*0a70*/  UMOV UR46, URZ ;  /* 0x0000003f002e7c82 */ /* 0x000fe20008000000 */
[----:B------:R-:W-:Y:S02]  /*0a80*/  UMOV UR45, URZ ;  /* 0x0000003f002d7c82 */ /* 0x000fe40008000000 */
[----:B------:R-:W-:Y:S01]  /*0a90*/  SHF.R.S32.HI R0, RZ, 0x1f, R191 ;  /* 0x0000001fff007819 */ /* 0x000fe200000114bf */
[----:B------:R-:W-:-:S03]  /*0aa0*/  UMOV UR44, URZ ;  /* 0x0000003f002c7c82 */ /* 0x000fc60008000000 */
[CC--:B------:R-:W-:Y:S02]  /*0ab0*/  LEA.HI R3, R0.reuse, R191.reuse, RZ, 0x7 ;  /* 0x000000bf00037211 */ /* 0x0c0fe400078f38ff */
[-C--:B------:R-:W-:Y:S02]  /*0ac0*/  LEA.HI R4, R0, R191.reuse, RZ, 0x5 ;  /* 0x000000bf00047211 */ /* 0x080fe400078f28ff */
[----:B------:R-:W-:Y:S02]  /*0ad0*/  LOP3.LUT R2, R3, 0xffffff80, RZ, 0xc0, !PT ;  /* 0xffffff8003027812 */ /* 0x000fe400078ec0ff */
[----:B------:R-:W-:Y:S01]  /*0ae0*/  SHF.R.S32.HI R186, RZ, 0x7, R3 ;  /* 0x00000007ffba7819 */ /* 0x000fe20000011403 */
[----:B------:R-:W-:Y:S02]  /*0af0*/  IMAD.SHL.U32 R6, R4, 0x20, RZ ;  /* 0x0000002004067824 */ /* 0x000fe400078e00ff */
[----:B------:R-:W-:Y:S01]  /*0b00*/  IMAD.IADD R185, R191, 0x1, -R2 ;  /* 0x00000001bfb97824 */ /* 0x000fe200078e0a02 */
[----:B------:R-:W-:-:S02]  /*0b10*/  LEA.HI R2, R0, R191, RZ, 0x4 ;  /* 0x000000bf00027211 */ /* 0x000fc400078f20ff */
[----:B------:R-:W-:Y:S02]  /*0b20*/  LOP3.LUT R7, R6, 0xfffffc00, RZ, 0xc0, !PT ;  /* 0xfffffc0006077812 */ /* 0x000fe400078ec0ff */
[----:B------:R-:W-:Y:S02]  /*0b30*/  LOP3.LUT R4, R2, 0x3fffff0, RZ, 0xc0, !PT ;  /* 0x03fffff002047812 */ /* 0x000fe400078ec0ff */
[----:B------:R-:W-:Y:S02]  /*0b40*/  SHF.R.S32.HI R8, RZ, 0x1f, R185 ;  /* 0x0000001fff087819 */ /* 0x000fe400000114b9 */
[----:B------:R-:W-:Y:S01]  /*0b50*/  SHF.R.S32.HI R5, RZ, 0x4, R2 ;  /* 0x00000004ff057819 */ /* 0x000fe20000011402 */
[----:B------:R-:W-:Y:S01]  /*0b60*/  IMAD.IADD R4, R191, 0x1, -R4 ;  /* 0x00000001bf047824 */ /* 0x000fe200078e0a04 */
[----:B------:R-:W-:Y:S02]  /*0b70*/  LEA.HI R9, R8, R185, RZ, 0x2 ;  /* 0x000000b908097211 */ /* 0x000fe400078f10ff */
[----:B------:R-:W-:Y:S01]  /*0b80*/  LEA.HI R2, R2, R5, RZ, 0x1 ;  /* 0x0000000502027211 */ /* 0x000fe200078f08ff */
[----:B------:R-:W-:Y:S01]  /*0b90*/  IMAD R7, R4, 0x40, R7 ;  /* 0x0000004004077824 */ /* 0x000fe200078e0207 */
[----:B------:R-:W-:-:S02]  /*0ba0*/  LEA.HI R4, R0, R191, RZ, 0x2 ;  /* 0x000000bf00047211 */ /* 0x000fc400078f10ff */
[--C-:B------:R-:W-:Y:S02]  /*0bb0*/  SHF.R.S32.HI R6, RZ, 0x2, R9.reuse ;  /* 0x00000002ff067819 */ /* 0x100fe40000011409 */
[----:B------:R-:W-:Y:S02]  /*0bc0*/  SHF.R.S32.HI R11, RZ, 0x1f, R9 ;  /* 0x0000001fff0b7819 */ /* 0x000fe40000011409 */
[----:B------:R-:W-:Y:S02]  /*0bd0*/  LOP3.LUT R2, R2, 0x1ffffffe, RZ, 0xc0, !PT ;  /* 0x1ffffffe02027812 */ /* 0x000fe400078ec0ff */
[----:B------:R-:W-:Y:S02]  /*0be0*/  LOP3.LUT R4, R4, 0xfffffffc, RZ, 0xc0, !PT ;  /* 0xfffffffc04047812 */ /* 0x000fe400078ec0ff */
[----:B------:R-:W-:Y:S01]  /*0bf0*/  LEA.HI R0, R0, R191, RZ, 0x3 ;  /* 0x000000bf00007211 */ /* 0x000fe200078f18ff */
[----:B------:R-:W-:Y:S01]  /*0c00*/  IMAD.IADD R2, R5, 0x1, -R2 ;  /* 0x0000000105027824 */ /* 0x000fe200078e0a02 */
[----:B------:R-:W-:Y:S01]  /*0c10*/  LEA.HI R11, R11, R6, RZ, 0x3 ;  /* 0x000000060b0b7211 */ /* 0x000fe200078f18ff */
[----:B------:R-:W-:Y:S01]  /*0c20*/  IMAD.IADD R4, R191, 0x1, -R4 ;  /* 0x00000001bf047824 */ /* 0x000fe200078e0a04 */
[----:B------:R-:W-:Y:S01]  /*0c30*/  LOP3.LUT R22, R0, 0xfffffff8, RZ, 0xc0, !PT ;  /* 0xfffffff800167812 */ /* 0x000fe200078ec0ff */
[----:B------:R-:W-:Y:S01]  /*0c40*/  IMAD R188, R2, 0x8, R7 ;  /* 0x0000000802bc7824 */ /* 0x000fe200078e0207 */
[----:B------:R-:W-:-:S02]  /*0c50*/  LOP3.LUT R11, R11, 0xfffffff8, RZ, 0xc0, !PT ;  /* 0xfffffff80b0b7812 */ /* 0x000fc400078ec0ff */
[----:B------:R-:W-:Y:S01]  /*0c60*/  LEA.HI R8, R8, R185, RZ, 0x5 ;  /* 0x000000b908087211 */ /* 0x000fe200078f28ff */
[----:B------:R-:W-:Y:S01]  /*0c70*/  IMAD.IADD R22, R191, 0x1, -R22 ;  /* 0x00000001bf167824 */ /* 0x000fe200078e0a16 */
[----:B------:R-:W-:Y:S01]  /*0c80*/  LEA.HI R3, R3, R186, RZ, 0x1 ;  /* 0x000000ba03037211 */ /* 0x000fe200078f08ff */
[----:B------:R-:W-:Y:S01]  /*0c90*/  IMAD.IADD R11, R6, 0x1, -R11 ;  /* 0x00000001060b7824 */ /* 0x000fe200078e0a0b */
[----:B------:R-:W-:Y:S01]  /*0ca0*/  LEA.HI R2, R4, R4, RZ, 0x1 ;  /* 0x0000000404027211 */ /* 0x000fe200078f08ff */
[----:B------:R-:W-:Y:S01]  /*0cb0*/  IMAD.SHL.U32 R18, R22, 0x8, RZ ;  /* 0x0000000816127824 */ /* 0x000fe200078e00ff */
[----:B------:R-:W-:Y:S02]  /*0cc0*/  SHF.R.S32.HI R8, RZ, 0x5, R8 ;  /* 0x00000005ff087819 */ /* 0x000fe40000011408 */
[----:B------:R-:W-:Y:S01]  /*0cd0*/  LOP3.LUT R3, R3, 0x3fffffe, RZ, 0xc0, !PT ;  /* 0x03fffffe03037812 */ /* 0x000fe200078ec0ff */
[----:B------:R-:W-:Y:S01]  /*0ce0*/  VIADD R19, R18, 0x40 ;  /* 0x0000004012137836 */ /* 0x000fe20000000000 */
[----:B------:R-:W-:Y:S01]  /*0cf0*/  LOP3.LUT R5, R2, 0x1ffffffe, RZ, 0xc0, !PT ;  /* 0x1ffffffe02057812 */ /* 0x000fe200078ec0ff */
[----:B------:R-:W-:Y:S01]  /*0d00*/  IMAD R8, R8, 0x10, R11 ;  /* 0x0000001008087824 */ /* 0x000fe200078e020b */
[----:B------:R-:W-:Y:S01]  /*0d10*/  LOP3.LUT R16, R9, 0x7ffffffc, RZ, 0xc0, !PT ;  /* 0x7ffffffc09107812 */ /* 0x000fe200078ec0ff */
[----:B------:R-:W-:Y:S01]  /*0d20*/  IMAD.IADD R3, R186, 0x1, -R3 ;  /* 0x00000001ba037824 */ /* 0x000fe200078e0a03 */
[----:B------:R-:W-:Y:S01]  /*0d30*/  SHF.R.S32.HI R184, RZ, 0x3, R0 ;  /* 0x00000003ffb87819 */ /* 0x000fe20000011400 */
[----:B------:R-:W-:Y:S01]  /*0d40*/  IMAD.IADD R4, R4, 0x1, -R5 ;  /* 0x0000000104047824 */ /* 0x000fe200078e0a05 */
[----:B------:R-:W-:Y:S01]  /*0d50*/  SHF.R.S32.HI R190, RZ, 0x1f, R18 ;  /* 0x0000001fffbe7819 */ /* 0x000fe20000011412 */
[----:B------:R-:W-:Y:S01]  /*0d60*/  IMAD R187, R3, 0x40, R8 ;  /* 0x0000004003bb7824 */ /* 0x000fe200078e0208 */
[----:B------:R-:W-:Y:S01]  /*0d70*/  SHF.R.S32.HI R189, RZ, 0x1f, R19 ;  /* 0x0000001fffbd7819 */ /* 0x000fe20000011413 */
[----:B------:R-:W-:-:S02]  /*0d80*/  IMAD.IADD R16, R185, 0x1, -R16 ;  /* 0x00000001b9107824 */ /* 0x000fc400078e0a10 */
[----:B------:R-:W-:-:S07]  /*0d90*/  IMAD R17, R4, 0x8, R187 ;  /* 0x0000000804117824 */ /* 0x000fce00078e02bb */
.L_x_7886:
        /* <DEDUP_REMOVED lines=21> */
.L_x_7790:
[----:B------:R-:W-:Y:S01]  /*0ef0*/  ULDC UR7, c[0x0][0xc54] ;  /* 0x0003150000077ab9 */ /* 0x000fe20000000800 */
[----:B------:R-:W-:Y:S01]  /*0f00*/  UMOV UR6, UR9 ;  /* 0x0000000900067c82 */ /* 0x000fe20008000000 */
[----:B------:R-:W-:-:S11]  /*0f10*/  UISETP.NE.AND UP0, UPT, UR7, 0x1, UPT ;  /* 0x000000010700788c */ /* 0x000fd6000bf05270 */
[----:B------:R-:W-:Y:S02]  /*0f20*/  @UP0 ULDC.64 UR10, c[0x0][0xc58] ;  /* 0x00031600000a0ab9 */ /* 0x000fe40000000a00 */
[----:B------:R-:W-:-:S04]  /*0f30*/  UIMAD.WIDE.U32 UR4, UR9, UR10, URZ ;  /* 0x0000000a090472a5 */ /* 0x000fc8000f8e003f */
[----:B------:R-:W-:-:S04]  /*0f40*/  @UP0 USHF.R.U32.HI UR6, URZ, UR11, UR5 ;  /* 0x0000000b3f060299 */ /* 0x000fc80008011605 */
[----:B------:R-:W-:-:S12]  /*0f50*/  UIMAD UR4, UR6, UR7, URZ ;  /* 0x00000007060472a4 */ /* 0x000fd8000f8e023f */
.L_x_7791:
[----:B------:R-:W-:Y:S01]  /*0f60*/  ULOP3.LUT UR6, URZ, UR6, URZ, 0x33, !UPT ;  /* 0x000000063f067292 */ /* 0x000fe2000f8e333f */
[----:B------:R-:W-:Y:S01]  /*0f70*/  ULDC UR7, c[0x0][0x448] ;  /* 0x0001120000077ab9 */ /* 0x000fe20000000800 */
[----:B------:R-:W-:Y:S01]  /*0f80*/  ULDC UR5, c[0x0][0xc3c] ;  /* 0x00030f0000057ab9 */ /* 0x000fe20000000800 */
[----:B------:R-:W-:Y:S02]  /*0f90*/  UISETP.NE.AND UP1, UPT, UR7, 0x1, UPT ;  /* 0x000000010700788c */ /* 0x000fe4000bf25270 */
[----:B------:R-:W-:Y:S01]  /*0fa0*/  UIADD3 UR6, UR6, UR5, URZ ;  /* 0x0000000506067290 */ /* 0x000fe2000fffe03f */
[----:B------:R-:W-:Y:S01]  /*0fb0*/  ULDC.64 UR10, c[0x0][0x418] ;  /* 0x00010600000a7ab9 */ /* 0x000fe20000000a00 */
[----:B------:R-:W-:Y:S01]  /*0fc0*/  UIADD3 UR4, UR9, -UR4, URZ ;  /* 0x8000000409047290 */ /* 0x000fe2000fffe03f */
[----:B------:R-:W-:Y:S01]  /*0fd0*/  ULDC UR37, c[0x0][0xc48] ;  /* 0x0003120000257ab9 */ /* 0x000fe20000000800 */
[----:B------:R-:W-:Y:S02]  /*0fe0*/  UISETP.NE.U32.AND UP0, UPT, UR10, URZ, UPT ;  /* 0x0000003f0a00728c */ /* 0x000fe4000bf05070 */
[----:B------:R-:W-:-:S02]  /*0ff0*/  USHF.L.U32 UR36, UR6, 0x7, URZ ;  /* 0x0000000706247899 */ /* 0x000fc4000800063f */
[----:B------:R-:W-:Y:S01]  /*1000*/  UISETP.NE.AND UP2, UPT, UR37, 0x1, UPT ;  /* 0x000000012500788c */ /* 0x000fe2000bf45270 */
[----:B------:R-:W-:Y:S01]  /*1010*/  ULDC UR13, c[0x0][0xc54] ;  /* 0x00031500000d7ab9 */ /* 0x000fe20000000800 */
[----:B------:R-:W-:Y:S02]  /*1020*/  UISETP.NE.AND.EX UP0, UPT, UR11, URZ, UPT, UP0 ;  /* 0x0000003f0b00728c */ /* 0x000fe4000bf05300 */
[----:B------:R-:W-:Y:S02]  /*1030*/  UIADD3 UR10, UR36, 0x7f, URZ ;  /* 0x0000007f240a7890 */ /* 0x000fe4000fffe03f */
[----:B------:R-:W-:Y:S01]  /*1040*/  UIMAD UR13, UR8, UR13, UR4 ;  /* 0x0000000d080d72a4 */ /* 0x000fe2000f8e0204 */
[----:B------:R-:W-:Y:S01]  /*1050*/  ULDC UR42, c[0x0][0x424] ;  /* 0x00010900002a7ab9 */ /* 0x000fe20000000800 */
[----:B------:R-:W-:Y:S01]  /*1060*/  ULDC UR49, c[0x0][0x288] ;  /* 0x0000a20000317ab9 */ /* 0x000fe20000000800 */
[----:B------:R-:W-:Y:S01]  /*1070*/  ULDC.64 UR4, c[0x0][0x9e0] ;  /* 0x0002780000047ab9 */ /* 0x000fe20000000a00 */
[----:B------:R-:W-:Y:S01]  /*1080*/  @UP1 ULDC UR8, c[0x0][0x44c] ;  /* 0x0001130000081ab9 */ /* 0x000fe20000000800 */
[----:B------:R-:W-:-:S02]  /*1090*/  UIADD3 UR11, -UR49, 0x1, URZ ;  /* 0x00000001310b7890 */ /* 0x000fc4000fffe13f */
[----:B------:R-:W-:Y:S02]  /*10a0*/  UISETP.GE.AND UP3, UPT, UR5, 0x1, UPT ;  /* 0x000000010500788c */ /* 0x000fe4000bf66270 */
[----:B------:R-:W-:Y:S02]  /*10b0*/  USEL UR42, UR42, 0x1, UP0 ;  /* 0x000000012a2a7887 */ /* 0x000fe40008000000 */
[----:B------:R-:W-:Y:S01]  /*10c0*/  UIMAD.WIDE.U32 UR8, UR10, UR8, URZ ;  /* 0x000000080a0872a5 */ /* 0x000fe2000f8e003f */
[----:B------:R-:W-:Y:S01]  /*10d0*/  ULDC UR12, c[0x0][0x2f0] ;  /* 0x0000bc00000c7ab9 */ /* 0x000fe20000000800 */
[----:B------:R-:W-:Y:S01]  /*10e0*/  @UP1 ULDC UR15, c[0x0][0x450] ;  /* 0x00011400000f1ab9 */ /* 0x000fe20000000800 */
[----:B------:R-:W-:Y:S01]  /*10f0*/  @UP2 ULDC UR6, c[0x0][0xc4c] ;  /* 0x0003130000062ab9 */ /* 0x000fe20000000800 */
[----:B------:R-:W-:Y:S01]  /*1100*/  UIMAD UR11, UR42, UR12, UR11 ;  /* 0x0000000c2a0b72a4 */ /* 0x000fe2000f8e020b */
[----:B------:R-:W-:Y:S01]  /*1110*/  PLOP3.LUT P1, PT, PT, PT, UP3, 0x80, 0x0 ;  /* 0x000000000000781c */ /* 0x000fe20003f2f038 */
[----:B------:R-:W-:-:S02]  /*1120*/  @UP1 USHF.R.U32.HI UR10, URZ, UR15, UR9 ;  /* 0x0000000f3f0a1299 */ /* 0x000fc40008011609 */
[----:B------:R-:W-:Y:S01]  /*1130*/  UIMAD.WIDE.U32 UR6, UR13, UR6, URZ ;  /* 0x000000060d0672a5 */ /* 0x000fe2000f8e003f */
[----:B------:R-:W-:Y:S01]  /*1140*/  @UP2 ULDC UR14, c[0x0][0xc50] ;  /* 0x00031400000e2ab9 */ /* 0x000fe20000000800 */
[----:B------:R-:W-:Y:S01]  /*1150*/  UIADD3 UR10, UR11, UR10, URZ ;  /* 0x0000000a0b0a7290 */ /* 0x000fe2000fffe03f */
[----:B------:R-:W-:Y:S01]  /*1160*/  UMOV UR43, UR13 ;  /* 0x0000000d002b7c82 */ /* 0x000fe20008000000 */
[----:B------:R-:W-:Y:S02]  /*1170*/  @UP2 USHF.R.U32.HI UR43, URZ, UR14, UR7 ;  /* 0x0000000e3f2b2299 */ /* 0x000fe40008011607 */
[----:B------:R-:W-:Y:S02]  /*1180*/  UIADD3 UR4, UR10, UR4, URZ ;  /* 0x000000040a047290 */ /* 0x000fe4000fffe03f */
[----:B------:R-:W-:-:S04]  /*1190*/  UIADD3 UR6, -UR43, URZ, URZ ;  /* 0x0000003f2b067290 */ /* 0x000fc8000fffe13f */
[----:B------:R-:W-:Y:S01]  /*11a0*/  UIMAD UR37, UR37, UR6, UR13 ;  /* 0x00000006252572a4 */ /* 0x000fe2000f8e020d */
[----:B------:R-:W-:Y:S01]  /*11b0*/  IMAD.U32 R0, RZ, RZ, UR4 ;  /* 0x00000004ff007e24 */ /* 0x000fe2000f8e00ff */
[----:B------:R-:W-:Y:S10]  /*11c0*/  @!P1 BRA `(.L_x_7792) ;  /* 0x0000000000409947 */ /* 0x000ff40003800000 */
        /* <DEDUP_REMOVED lines=10> */
.L_x_7793:
[----:B------:R-:W-:-:S11]  /*1270*/  UISETP.NE.AND UP0, UPT, UR5, 0x1, UPT ;  /* 0x000000010500788c */ /* 0x000fd6000bf05270 */
[----:B------:R-:W-:Y:S02]  /*1280*/  @UP0 ULDC.64 UR8, c[0x0][0x9e8] ;  /* 0x00027a0000080ab9 */ /* 0x000fe40000000a00 */
[----:B------:R-:W-:-:S04]  /*1290*/  UIMAD.WIDE.U32 UR6, UR4, UR8, URZ ;  /* 0x00000008040672a5 */ /* 0x000fc8000f8e003f */
[----:B------:R-:W-:-:S12]  /*12a0*/  @UP0 USHF.R.U32.HI UR4, URZ, UR9, UR7 ;  /* 0x000000093f040299 */ /* 0x000fd80008011607 */
.L_x_7794:
[----:B------:R-:W-:-:S06]  /*12b0*/  UIMAD UR4, UR4, UR5, UR5 ;  /* 0x00000005040472a4 */ /* 0x000fcc000f8e0205 */
[----:B------:R-:W-:-:S07]  /*12c0*/  VIMNMX R0, R0, UR4, PT ;  /* 0x0000000400007c48 */ /* 0x000fce000bfe0100 */
.L_x_7792:
        /* <DEDUP_REMOVED lines=29> */
.L_x_7796:
[----:B------:R-:W-:-:S11]  /*14a0*/  UISETP.NE.AND UP0, UPT, UR5, 0x1, UPT ;  /* 0x000000010500788c */ /* 0x000fd6000bf05270 */
[----:B------:R-:W-:Y:S02]  /*14b0*/  @UP0 ULDC.64 UR10, c[0x0][0x9e8] ;  /* 0x00027a00000a0ab9 */ /* 0x000fe40000000a00 */
[----:B------:R-:W-:-:S04]  /*14c0*/  UIMAD.WIDE.U32 UR6, UR4, UR10, URZ ;  /* 0x0000000a040672a5 */ /* 0x000fc8000f8e003f */
[----:B------:R-:W-:-:S12]  /*14d0*/  @UP0 USHF.R.U32.HI UR4, URZ, UR11, UR7 ;  /* 0x0000000b3f040299 */ /* 0x000fd80008011607 */
.L_x_7797:
[----:B------:R-:W-:-:S04]  /*14e0*/  UIMAD UR4, UR4, UR5, URZ ;  /* 0x00000005040472a4 */ /* 0x000fc8000f8e023f */
[----:B------:R-:W-:-:S04]  /*14f0*/  UISETP.LT.AND UP0, UPT, UR9, UR4, UPT ;  /* 0x000000040900728c */ /* 0x000fc8000bf01270 */
[----:B------:R-:W-:-:S12]  /*1500*/  USEL UR9, UR9, UR4, !UP0 ;  /* 0x0000000409097287 */ /* 0x000fd8000c000000 */
.L_x_7795:
[----:B------:R-:W-:Y:S01]  /*1510*/  USHF.R.S32.HI UR4, URZ, 0x1f, UR9 ;  /* 0x0000001f3f047899 */ /* 0x000fe20008011409 */
[----:B------:R-:W-:Y:S02]  /*1520*/  PLOP3.LUT P0, PT, PT, PT, PT, 0x80, 0x0 ;  /* 0x000000000000781c */ /* 0x000fe40003f0f070 */
[----:B------:R-:W-:Y:S02]  /*1530*/  CS2R R36, SRZ ;  /* 0x0000000000247805 */ /* 0x000fe4000001ff00 */
[----:B------:R-:W-:Y:S01]  /*1540*/  CS2R R150, SRZ ;  /* 0x0000000000967805 */ /* 0x000fe2000001ff00 */
        /* <DEDUP_REMOVED lines=69> */
.L_x_7799:
[----:B------:R-:W-:Y:S01]  /*19a0*/  ULEA.HI UR4, UR46, UR46, URZ, 0x1 ;  /* 0x0000002e2e047291 */ /* 0x000fe2000f8f083f */
[----:B------:R-:W-:-:S03]  /*19b0*/  IMAD.U32 R2, RZ, RZ, UR47 ;  /* 0x0000002fff027e24 */ /* 0x000fc6000f8e00ff */
[----:B------:R-:W-:Y:S02]  /*19c0*/  ULOP3.LUT UR4, UR4, 0xfffffffe, URZ, 0xc0, !UPT ;  /* 0xfffffffe04047892 */ /* 0x000fe4000f8ec03f */
[----:B------:R-:W-:Y:S02]  /*19d0*/  ISETP.NE.AND P0, PT, R2, 0x3, PT ;  /* 0x000000030200780c */ /* 0x000fe40003f05270 */
[----:B------:R-:W-:-:S06]  /*19e0*/  UIADD3 UR4, UR46, -UR4, URZ ;  /* 0x800000042e047290 */ /* 0x000fcc000fffe03f */
[----:B------:R-:W-:-:S05]  /*19f0*/  IMAD.U32 R0, RZ, RZ, UR4 ;  /* 0x00000004ff007e24 */ /* 0x000fca000f8e00ff */
[----:B------:R-:W-:-:S04]  /*1a00*/  SHF.L.U32 R0, R0, 0x1f, RZ ;  /* 0x0000001f00007819 */ /* 0x000fc800000006ff */
[----:B------:R-:W0:Y:S02]  /*1a10*/  SYNCS.PHASECHK.TRANS64.TRYWAIT P1, [UR41+0x28800], R0 ;  /* 0x02880000ff0075a7 */ /* 0x000e240008020169 */
[----:B0-----:R-:W-:Y:S05]  /*1a20*/  @!P1 BRA `(.L_x_7800) ;  /* 0x0000012400ac9947 */ /* 0x001fea0003800000 */
.L_x_7993:
[----:B------:R-:W-:Y:S05]  /*1a30*/  @!P0 BRA `(.L_x_7801) ;  /* 0x0000000000048947 */ /* 0x000fea0003800000 */
[----:B------:R-:W-:Y:S01]  /*1a40*/  BPT.TRAP 0x1 ;  /* 0x000000040000795c */ /* 0x000fe20000300000 */
.L_x_7801:
[----:B------:R-:W-:Y:S02]  /*1a50*/  IMAD.U32 R9, RZ, RZ, UR44 ;  /* 0x0000002cff097e24 */ /* 0x000fe4000f8e00ff */
[----:B0-----:R-:W-:-:S03]  /*1a60*/  IMAD.U32 R0, RZ, RZ, UR45 ;  /* 0x0000002dff007e24 */ /* 0x001fc6000f8e00ff */
[----:B------:R-:W-:Y:S02]  /*1a70*/  LEA R9, R9, UR41, 0x3 ;  /* 0x0000002909097c11 */ /* 0x000fe4000f8e18ff */
[----:B------:R-:W-:-:S04]  /*1a80*/  SHF.L.U32 R0, R0, 0x1f, RZ ;  /* 0x0000001f00007819 */ /* 0x000fc800000006ff */
[----:B------:R0:W1:Y:S01]  /*1a90*/  SYNCS.PHASECHK.TRANS64.TRYWAIT P2, [R9+URZ+0x28830], R0 ;  /* 0x02883000090075a7 */ /* 0x000062000804017f */
[----:B------:R-:W-:Y:S05]  /*1aa0*/  @!P0 BRA `(.L_x_7802) ;  /* 0x0000000000048947 */ /* 0x000fea0003800000 */
[----:B------:R-:W-:Y:S01]  /*1ab0*/  BPT.TRAP 0x1 ;  /* 0x000000040000795c */ /* 0x000fe20000300000 */
.L_x_7802:
[----:B------:R-:W2:Y:S02]  /*1ac0*/  S2R R2, SR_TID.X ;  /* 0x0000000000027919 */ /* 0x000ea40000002100 */
[----:B--2---:R-:W-:Y:S01]  /*1ad0*/  LOP3.LUT P1, RZ, R2, 0x7f, RZ, 0xc0, !PT ;  /* 0x0000007f02ff7812 */ /* 0x004fe2000782c0ff */
[----:B-1----:R-:W-:-:S12]  /*1ae0*/  @P2 BRA `(.L_x_7803) ;  /* 0x0000000000082947 */ /* 0x002fd80003800000 */
[----:B------:R-:W1:Y:S02]  /*1af0*/  SYNCS.PHASECHK.TRANS64.TRYWAIT P2, [R9+URZ+0x28830], R0 ;  /* 0x02883000090075a7 */ /* 0x000e64000804017f */
[----:B-1----:R-:W-:Y:S05]  /*1b00*/  @!P2 BRA `(.L_x_7804) ;  /* 0x00000124008ca947 */ /* 0x002fea0003800000 */
.L_x_7803:
[----:B------:R-:W-:Y:S05]  /*1b10*/  WARPSYNC.ALL ;  /* 0x0000000000007948 */ /* 0x000fea0003800000 */
[----:B------:R-:W-:Y:S01]  /*1b20*/  UIADD3 UR4, UR41, 0x18400, URZ ;  /* 0x0001840029047890 */ /* 0x000fe2000fffe03f */
[----:B------:R-:W-:Y:S01]  /*1b30*/  WARPGROUP.ARRIVE ;  /* 0x00000000000079c5 */ /* 0x000fe20000000000 */
[----:B------:R-:W-:Y:S01]  /*1b40*/  ULOP3.LUT UR32, UR52, 0x10000, URZ, 0xfc, !UPT ;  /* 0x0001000034207892 */ /* 0x000fe2000f8efc3f */
[----:B01----:R-:W-:Y:S01]  /*1b50*/  VIADD R0, R17, UR36 ;  /* 0x0000002411007c36 */ /* 0x003fe20008000000 */
[----:B------:R-:W-:Y:S01]  /*1b60*/  USHF.R.U32.HI UR4, URZ, 0x4, UR4 ;  /* 0x000000043f047899 */ /* 0x000fe20008011604 */
[----:B------:R-:W0:Y:S01]  /*1b70*/  LDC R4, c[0x0][0x2f0] ;  /* 0x0000bc00ff047b82 */ /* 0x000e220000000800 */
[----:B------:R-:W-:Y:S01]  /*1b80*/  UMOV UR33, 0x40000040 ;  /* 0x4000004000217882 */ /* 0x000fe20000000000 */
[----:B------:R-:W-:Y:S01]  /*1b90*/  UMOV UR35, 0x40000040 ;  /* 0x4000004000237882 */ /* 0x000fe20000000000 */
[----:B------:R-:W-:Y:S01]  /*1ba0*/  ULOP3.LUT UR4, UR4, 0x3fff, URZ, 0xc0, !UPT ;  /* 0x00003fff04047892 */ /* 0x000fe2000f8ec03f */
[----:B------:R-:W-:Y:S01]  /*1bb0*/  IMAD.MOV.U32 R7, RZ, RZ, R0 ;  /* 0x000000ffff077224 */ /* 0x000fe200078e0000 */
[----:B------:R-:W-:Y:S01]  /*1bc0*/  UMOV UR5, 0x40000040 ;  /* 0x4000004000057882 */ /* 0x000fe20000000000 */
[----:B------:R-:W-:Y:S01]  /*1bd0*/  UMOV UR7, 0x40000040 ;  /* 0x4000004000077882 */ /* 0x000fe20000000000 */
[----:B------:R-:W-:Y:S01]  /*1be0*/  ULOP3.LUT UR48, UR4, 0x10000, URZ, 0xfc, !UPT ;  /* 0x0001000004307892 */ /* 0x000fe2000f8efc3f */
[----:B------:R-:W1:Y:S01]  /*1bf0*/  LDC R5, c[0x0][0x288] ;  /* 0x0000a200ff057b82 */ /* 0x000e620000000800 */
[----:B------:R-:W-:Y:S01]  /*1c00*/  UIADD3 UR4, UR32, 0x2, URZ ;  /* 0x0000000220047890 */ /* 0x000fe2000fffe03f */
[----:B------:R-:W-:Y:S01]  /*1c10*/  IMAD.MOV.U32 R3, RZ, RZ, -0x80 ;  /* 0xffffff80ff037424 */ /* 0x000fe200078e00ff */
[----:B------:R-:W-:Y:S01]  /*1c20*/  ULEA UR34, UR44, UR48, 0xb ;  /* 0x000000302c227291 */ /* 0x000fe2000f8e583f */
[C---:B------:R-:W-:Y:S01]  /*1c30*/  LEA R11, R88.reuse, 0xffffff80, 0x7 ;  /* 0xffffff80580b7811 */ /* 0x040fe200078e38ff */
[----:B------:R-:W-:Y:S01]  /*1c40*/  UIADD3 UR8, UR32, 0x4, URZ ;  /* 0x0000000420087890 */ /* 0x000fe2000fffe03f */
[----:B------:R-:W-:Y:S01]  /*1c50*/  IMAD R13, R88, R3, 0x80 ;  /* 0x00000080580d7424 */ /* 0x000fe200078e0203 */
[----:B------:R-:W-:-:S02]  /*1c60*/  UIADD3 UR6, UR34, 0x2, URZ ;  /* 0x0000000222067890 */ /* 0x000fc4000fffe03f */
[----:B------:R-:W-:Y:S01]  /*1c70*/  UIADD3 UR10, UR34, 0x4, URZ ;  /* 0x00000004220a7890 */ /* 0x000fe2000fffe03f */
[----:B------:R-:W-:Y:S01]  /*1c80*/  VIADD R3, R13, 0x1 ;  /* 0x000000010d037836 */ /* 0x000fe20000000000 */
[----:B------:R-:W-:Y:S01]  /*1c90*/  UMOV UR9, 0x40000040 ;  /* 0x4000004000097882 */ /* 0x000fe20000000000 */
[----:B------:R-:W-:Y:S01]  /*1ca0*/  HGMMA.64x128x16.F32.BF16 R24, gdesc[UR32], RZ, !UPT, gsb0 ;  /* 0x01e00000201879f0 */ /* 0x000fe2000c0018ff */
[----:B------:R-:W-:Y:S01]  /*1cb0*/  UMOV UR11, 0x40000040 ;  /* 0x40000040000b7882 */ /* 0x000fe20000000000 */
[----:B------:R-:W-:Y:S01]  /*1cc0*/  UIADD3 UR12, UR32, 0x6, URZ ;  /* 0x00000006200c7890 */ /* 0x000fe2000fffe03f */
[----:B------:R-:W-:Y:S01]  /*1cd0*/  IMAD R3, R16, -0x2, R3 ;  /* 0xfffffffe10037824 */ /* 0x000fe200078e0203 */
        /* <DEDUP_REMOVED lines=19> */
[----:B------:R-:W-:Y:S01]  /*1e10*/  ULDC UR52, c[0x0][0x9dc] ;  /* 0x0002770000347ab9 */ /* 0x000fe20000000800 */
[----:B------:R-:W-:Y:S02]  /*1e20*/  WARPGROUP.DEPBAR.LE gsb0, 0x0 ;  /* 0x00008000000079c5 */ /* 0x000fe40000010000 */
[----:B------:R-:W-:-:S06]  /*1e30*/  WARPGROUP.ARRIVE ;  /* 0x00000000000079c5 */ /* 0x000fcc0000000000 */
[----:B------:R-:W-:Y:S01]  /*1e40*/  HGMMA.64x128x16.F32.BF16 R24, gdesc[UR4], R24, gsb0 ;  /* 0x01e00000041879f0 */ /* 0x000fe20008001818 */
[----:B------:R-:W-:Y:S02]  /*1e50*/  ULDC UR6, c[0x0][0x448] ;  /* 0x0001120000067ab9 */ /* 0x000fe40000000800 */
[----:B------:R-:W-:-:S06]  /*1e60*/  UISETP.NE.AND UP0, UPT, UR6, 0x1, UPT ;  /* 0x000000010600788c */ /* 0x000fcc000bf05270 */
[----:B------:R-:W-:Y:S02]  /*1e70*/  PLOP3.LUT P2, PT, PT, PT, UP0, 0x80, 0x0 ;  /* 0x000000000000781c */ /* 0x000fe40003f4f008 */
[----:B------:R-:W-:-:S03]  /*1e80*/  PLOP3.LUT P3, PT, PT, PT, UP0, 0x80, 0x0 ;  /* 0x000000000000781c */ /* 0x000fc60003f6f008 */
[----:B------:R-:W-:-:S08]  /*1e90*/  @UP0 ULDC UR6, c[0x0][0x44c] ;  /* 0x0001130000060ab9 */ /* 0x000fd00000000800 */
[----:B------:R-:W-:Y:S01]  /*1ea0*/  @P2 IMAD.HI.U32 R2, R0, UR6, RZ ;  /* 0x0000000600022c27 */ /* 0x000fe2000f8e00ff */
[----:B------:R-:W-:-:S03]  /*1eb0*/  @UP0 ULDC UR6, c[0x0][0x450] ;  /* 0x0001140000060ab9 */ /* 0x000fc60000000800 */
[----:B------:R-:W-:Y:S01]  /*1ec0*/  @!P1 VIADD R0, R9, 0x28840 ;  /* 0x0002884009009836 */ /* 0x000fe20000000000 */
[----:B------:R-:W-:Y:S01]  /*1ed0*/  @P3 SHF.R.U32.HI R7, RZ, UR6, R2 ;  /* 0x00000006ff073c19 */ /* 0x000fe20008011602 */
[----:B------:R-:W-:Y:S02]  /*1ee0*/  ULDC.64 UR6, c[0x0][0x9e0] ;  /* 0x0002780000067ab9 */ /* 0x000fe40000000a00 */
[----:B------:R-:W-:Y:S01]  /*1ef0*/  UISETP.GE.AND UP1, UPT, UR7, 0x1, UPT ;  /* 0x000000010700788c */ /* 0x000fe2000bf26270 */
[----:B------:R-:W-:Y:S01]  /*1f00*/  @!P1 PRMT R0, RZ, 0x654, R0 ;  /* 0x00000654ff009816 */ /* 0x000fe20000000000 */
[----:B------:R-:W2:Y:S04]  /*1f10*/  SHFL.IDX PT, R2, R7, RZ, 0x1c1f ;  /* 0x001c1fff07027589 */ /* 0x000ea800000e0000 */
[----:B------:R-:W-:Y:S01]  /*1f20*/  PLOP3.LUT P2, PT, PT, PT, UP1, 0x40, 0x0 ;  /* 0x000000000000781c */ /* 0x000fe20003f4e818 */
[----:B------:R-:W-:-:S02]  /*1f30*/  WARPGROUP.DEPBAR.LE gsb0, 0x0 ;  /* 0x00008000000079c5 */ /* 0x000fc40000010000 */
[----:B------:R-:W-:-:S06]  /*1f40*/  WARPGROUP.ARRIVE ;  /* 0x00000000000079c5 */ /* 0x000fcc0000000000 */
[----:B------:R-:W-:Y:S01]  /*1f50*/  HGMMA.64x128x16.F32.BF16 R24, gdesc[UR8], R24, gsb0 ;  /* 0x01e00000081879f0 */ /* 0x000fe20008001818 */
[----:B------:R-:W-:Y:S02]  /*1f60*/  ULOP3.LUT UR10, URZ, UR52, URZ, 0x33, !UPT ;  /* 0x000000343f0a7292 */ /* 0x000fe4000f8e333f */
[----:B------:R-:W-:Y:S02]  /*1f70*/  WARPGROUP.DEPBAR.LE gsb0, 0x0 ;  /* 0x00008000000079c5 */ /* 0x000fe40000010000 */
[----:B------:R-:W-:-:S07]  /*1f80*/  WARPGROUP.ARRIVE ;  /* 0x00000000000079c5 */ /* 0x000fce0000000000 */
[----:B------:R-:W-:Y:S03]  /*1f90*/  HGMMA.64x128x16.F32.BF16 R24, gdesc[UR12], R24, gsb0 ;  /* 0x01e000000c1879f0 */ /* 0x000fe60008001818 */
        /* <DEDUP_REMOVED lines=13> */
[----:B------:R0:W-:Y:S02]  /*2070*/  @!P1 SYNCS.ARRIVE.TRANS64.RED.A1T0 RZ, [R0+URZ], RZ ;  /* 0x000000ff00ff99a7 */ /* 0x0001e4000810043f */
[C---:B0-----:R-:W-:Y:S02]  /*2080*/  IMAD R0, R4.reuse, UR42, R3 ;  /* 0x0000002a04007c24 */ /* 0x041fe4000f8e0203 */
[----:B------:R-:W-:Y:S02]  /*2090*/  IMAD R3, R4, UR42, R13 ;  /* 0x0000002a04037c24 */ /* 0x000fe4000f8e020d */
[----:B-1----:R-:W-:-:S02]  /*20a0*/  IMAD.IADD R0, R0, 0x1, -R5 ;  /* 0x0000000100007824 */ /* 0x002fc400078e0a05 */
[----:B------:R-:W-:Y:S02]  /*20b0*/  IMAD R15, R16, -0x2, R3 ;  /* 0xfffffffe100f7824 */ /* 0x000fe400078e0203 */
[C---:B------:R-:W-:Y:S02]  /*20c0*/  VIADD R20, R0.reuse, UR6 ;  /* 0x0000000600147c36 */ /* 0x040fe40008000000 */
[----:B------:R-:W-:-:S03]  /*20d0*/  VIADD R21, R0, UR10 ;  /* 0x0000000a00157c36 */ /* 0x000fc60008000000 */
[----:B--2---:R-:W-:Y:S01]  /*20e0*/  VIADDMNMX R0, R2, R20, R15, PT ;  /* 0x0000001402007246 */ /* 0x004fe2000380010f */
[----:B------:R-:W-:Y:S01]  /*20f0*/  IMAD.IADD R3, R21, 0x1, R2 ;  /* 0x0000000115037824 */ /* 0x000fe200078e0202 */
        /* <DEDUP_REMOVED lines=14> */
.L_x_7807:
[----:B------:R-:W-:-:S06]  /*21e0*/  UISETP.NE.AND UP2, UPT, UR7, 0x1, UPT ;  /* 0x000000010700788c */ /* 0x000fcc000bf45270 */
[----:B------:R-:W-:-:S05]  /*21f0*/  PLOP3.LUT P2, PT, PT, PT, UP2, 0x80, 0x0 ;  /* 0x000000000000781c */ /* 0x000fca0003f4f028 */
[----:B------:R-:W-:-:S08]  /*2200*/  @UP2 ULDC.64 UR10, c[0x0][0x9e8] ;  /* 0x00027a00000a2ab9 */ /* 0x000fd00000000a00 */
[----:B------:R-:W-:-:S05]  /*2210*/  @P2 IMAD.HI.U32 R6, R2, UR10, RZ ;  /* 0x0000000a02062c27 */ /* 0x000fca000f8e00ff */
[----:B------:R-:W-:-:S07]  /*2220*/  @P2 SHF.R.U32.HI R2, RZ, UR11, R6 ;  /* 0x0000000bff022c19 */ /* 0x000fce0008011606 */
.L_x_7808:
[----:B------:R-:W-:Y:S05]  /*2230*/  BSYNC B0 ;  /* 0x0000000000007941 */ /* 0x000fea0003800000 */
.L_x_7806:
[----:B------:R-:W-:-:S04]  /*2240*/  IMAD R9, R2, UR7, -R11 ;  /* 0x0000000702097c24 */ /* 0x000fc8000f8e0a0b */
[----:B------:R-:W-:-:S05]  /*2250*/  IMAD R9, R16, -0x2, R9 ;  /* 0xfffffffe10097824 */ /* 0x000fca00078e0209 */
[----:B------:R-:W-:Y:S02]  /*2260*/  VIMNMX R3, R3, R9, !PT ;  /* 0x0000000903037248 */ /* 0x000fe40007fe0100 */
[----:B------:R-:W-:-:S07]  /*2270*/  VIADDMNMX R0, R9, UR7, R0, PT ;  /* 0x0000000709007c46 */ /* 0x000fce000b800100 */
.L_x_7805:
        /* <DEDUP_REMOVED lines=8> */
[----:B------:R-:W-:Y:S02]  /*2300*/  P2R R25, PR, RZ, 0x20 ;  /* 0x00000020ff197803 */ /* 0x000fe40000000000 */
[----:B------:R-:W-:Y:S02]  /*2310*/  ISETP.LT.OR P3, PT, R0, 0xa, P3 ;  /* 0x0000000a0000780c */ /* 0x000fe40001f61670 */
[----:B------:R-:W-:Y:S02]  /*2320*/  ISETP.GT.AND P4, PT, R3, 0x8, !P4 ;  /* 0x000000080300780c */ /* 0x000fe40006784270 */
[----:B------:R-:W-:-:S02]  /*2330*/  ISETP.GE.AND P5, PT, R13, 0x11, PT ;  /* 0x000000110d00780c */ /* 0x000fc40003fa6270 */
[----:B------:R-:W-:Y:S02]  /*2340*/  FSEL R122, R29, -INF , !P3 ;  /* 0xff8000001d7a7808 */ /* 0x000fe40005800000 */
[----:B------:R-:W-:Y:S02]  /*2350*/  ISETP.LT.OR P4, PT, R0, 0x9, P4 ;  /* 0x000000090000780c */ /* 0x000fe40002781670 */
[----:B------:R-:W-:Y:S02]  /*2360*/  ISETP.GT.AND P3, PT, R3, 0x10, !P5 ;  /* 0x000000100300780c */ /* 0x000fe40006f64270 */
[----:B------:R-:W-:Y:S02]  /*2370*/  FSEL R182, R28, -INF , !P4 ;  /* 0xff8000001cb67808 */ /* 0x000fe40006000000 */
        /* <DEDUP_REMOVED lines=159> */
.L_x_7811:
[----:B------:R-:W-:-:S06]  /*2d70*/  UISETP.NE.AND UP2, UPT, UR7, 0x1, UPT ;  /* 0x000000010700788c */ /* 0x000fcc000bf45270 */
[----:B------:R-:W-:-:S05]  /*2d80*/  PLOP3.LUT P6, PT, PT, PT, UP2, 0x80, 0x0 ;  /* 0x000000000000781c */ /* 0x000fca0003fcf028 */
[----:B------:R-:W-:-:S08]  /*2d90*/  @UP2 ULDC.64 UR10, c[0x0][0x9e8] ;  /* 0x00027a00000a2ab9 */ /* 0x000fd00000000a00 */
[----:B------:R-:W-:Y:S01]  /*2da0*/  @P6 IMAD.HI.U32 R3, R0, UR10, RZ ;  /* 0x0000000a00036c27 */ /* 0x000fe2000f8e00ff */
[----:B------:R-:W-:-:S13]  /*2db0*/  PLOP3.LUT P6, PT, PT, PT, UP2, 0x80, 0x0 ;  /* 0x000000000000781c */ /* 0x000fda0003fcf028 */
[----:B------:R-:W-:-:S07]  /*2dc0*/  @P6 SHF.R.U32.HI R0, RZ, UR11, R3 ;  /* 0x0000000bff006c19 */ /* 0x000fce0008011603 */
.L_x_7812:
[----:B------:R-:W-:Y:S05]  /*2dd0*/  BSYNC B0 ;  /* 0x0000000000007941 */ /* 0x000fea0003800000 */
.L_x_7810:
[----:B------:R-:W-:-:S04]  /*2de0*/  IMAD R3, R0, UR7, -R11 ;  /* 0x0000000700037c24 */ /* 0x000fc8000f8e0a0b */
[----:B------:R-:W-:-:S05]  /*2df0*/  IMAD R0, R16, -0x2, R3 ;  /* 0xfffffffe10007824 */ /* 0x000fca00078e0203 */
[----:B------:R-:W-:Y:S02]  /*2e00*/  VIMNMX R33, R33, R0, !PT ;  /* 0x0000000021217248 */ /* 0x000fe40007fe0100 */
[----:B------:R-:W-:-:S07]  /*2e10*/  VIADDMNMX R29, R0, UR7, R29, PT ;  /* 0x00000007001d7c46 */ /* 0x000fce000b80011d */
.L_x_7809:
[----:B------:R-:W-:Y:S01]  /*2e20*/  ISETP.GT.AND P2, PT, R33, 0x1, !P2 ;  /* 0x000000012100780c */ /* 0x000fe20005744270 */
[----:B------:R-:W-:Y:S01]  /*2e30*/  ULDC UR10, c[0x0][0x988] ;  /* 0x00026200000a7ab9 */ /* 0x000fe20000000800 */
[----:B------:R-:W-:Y:S01]  /*2e40*/  ISETP.NE.AND P6, PT, R28, RZ, PT ;  /* 0x000000ff1c00720c */ /* 0x000fe20003fc5270 */
[----:B------:R-:W-:Y:S01]  /*2e50*/  IMAD.U32 R7, RZ, RZ, UR10 ;  /* 0x0000000aff077e24 */ /* 0x000fe2000f8e00ff */
[----:B------:R-:W-:Y:S01]  /*2e60*/  ISETP.LT.OR P2, PT, R29, 0x2, P2 ;  /* 0x000000021d00780c */ /* 0x000fe20001741670 */
[----:B------:R-:W-:Y:S01]  /*2e70*/  @UP0 ULDC UR10, c[0x0][0x44c] ;  /* 0x00011300000a0ab9 */ /* 0x000fe20000000800 */
[----:B------:R-:W-:Y:S01]  /*2e80*/  FMNMX.FTZ R0, R180, R120, !PT ;  /* 0x00000078b4007209 */ /* 0x000fe20007810000 */
[----:B------:R-:W-:Y:S01]  /*2e90*/  UIMAD.WIDE.U32 UR10, UR36, UR10, URZ ;  /* 0x0000000a240a72a5 */ /* 0x000fe2000f8e003f */
[----:B------:R-:W-:Y:S01]  /*2ea0*/  FSEL R20, R27, -INF , !P2 ;  /* 0xff8000001b147808 */ /* 0x000fe20005000000 */
[----:B------:R-:W-:Y:S01]  /*2eb0*/  @UP0 ULDC UR15, c[0x0][0x450] ;  /* 0x00011400000f0ab9 */ /* 0x000fe20000000800 */
[----:B------:R-:W-:Y:S01]  /*2ec0*/  ISETP.NE.AND P2, PT, R89, RZ, PT ;  /* 0x000000ff5900720c */ /* 0x000fe20003f45270 */
[----:B------:R-:W-:Y:S01]  /*2ed0*/  UMOV UR14, UR36 ;  /* 0x00000024000e7c82 */ /* 0x000fe20008000000 */
[----:B------:R-:W-:Y:S01]  /*2ee0*/  FMNMX.FTZ R0, R182, R0, !PT ;  /* 0x00000000b6007209 */ /* 0x000fe20007810000 */
[----:B------:R-:W-:Y:S01]  /*2ef0*/  @UP0 USHF.R.U32.HI UR14, URZ, UR15, UR11 ;  /* 0x0000000f3f0e0299 */ /* 0x000fe2000801160b */
[----:B------:R-:W-:-:S02]  /*2f00*/  ISETP.GT.AND P2, PT, R33, 0x8, !P2 ;  /* 0x000000082100780c */ /* 0x000fc40005744270 */
[----:B------:R-:W-:Y:S01]  /*2f10*/  FMNMX.FTZ R0, R122, R0, !PT ;  /* 0x000000007a007209 */ /* 0x000fe20007810000 */
[----:B------:R-:W-:Y:S01]  /*2f20*/  UIADD3 UR49, UR49, UR14, URZ ;  /* 0x0000000e31317290 */ /* 0x000fe2000fffe03f */
[----:B------:R-:W-:Y:S02]  /*2f30*/  ISETP.LT.OR P2, PT, R29, 0x9, P2 ;  /* 0x000000091d00780c */ /* 0x000fe40001741670 */
[----:B------:R-:W-:Y:S01]  /*2f40*/  FMNMX.FTZ R0, R176, R0, !PT ;  /* 0x00000000b0007209 */ /* 0x000fe20007810000 */
[----:B------:R-:W-:Y:S01]  /*2f50*/  UIADD3 UR6, UR49, UR6, URZ ;  /* 0x0000000631067290 */ /* 0x000fe2000fffe03f */
        /* <DEDUP_REMOVED lines=8> */
[----:B------:R-:W-:-:S02]  /*2fe0*/  ISETP.GT.AND P2, PT, R33, 0x10, !P6 ;  /* 0x000000102100780c */ /* 0x000fc40007744270 */
[----:B------:R-:W-:Y:S02]  /*2ff0*/  ISETP.NE.AND P6, PT, R52, RZ, PT ;  /* 0x000000ff3400720c */ /* 0x000fe40003fc5270 */
        /* <DEDUP_REMOVED lines=57> */
[----:B------:R-:W-:Y:S01]  /*3390*/  ISETP.GT.AND P3, PT, R33, 0x70, !P3 ;  /* 0x000000702100780c */ /* 0x000fe20005f64270 */
[----:B------:R-:W0:Y:S01]  /*33a0*/  SHFL.BFLY PT, R0, R3, 0x2, 0x1f ;  /* 0x0c401f0003007f89 */ /* 0x000e2200000e0000 */
[----:B------:R-:W-:-:S02]  /*33b0*/  FSEL R50, R50, -INF , !P2 ;  /* 0xff80000032327808 */ /* 0x000fc40005000000 */
[----:B------:R-:W-:Y:S02]  /*33c0*/  ISETP.NE.AND P2, PT, R48, RZ, PT ;  /* 0x000000ff3000720c */ /* 0x000fe40003f45270 */
[C---:B------:R-:W-:Y:S02]  /*33d0*/  ISETP.GT.AND P4, PT, R33.reuse, 0x71, !P4 ;  /* 0x000000712100780c */ /* 0x040fe40006784270 */
[----:B------:R-:W-:Y:S02]  /*33e0*/  ISETP.GT.AND P2, PT, R33, 0x31, !P2 ;  /* 0x000000312100780c */ /* 0x000fe40005744270 */
[C---:B------:R-:W-:Y:S02]  /*33f0*/  ISETP.LT.OR P3, PT, R29.reuse, 0x71, P3 ;  /* 0x000000711d00780c */ /* 0x040fe40001f61670 */
[----:B------:R-:W-:Y:S02]  /*3400*/  ISETP.LT.OR P2, PT, R29, 0x32, P2 ;  /* 0x000000321d00780c */ /* 0x000fe40001741670 */
[----:B------:R-:W-:-:S02]  /*3410*/  ISETP.GT.AND P5, PT, R33, 0x78, !P5 ;  /* 0x000000782100780c */ /* 0x000fc40006fa4270 */
[----:B------:R-:W-:Y:S02]  /*3420*/  FSEL R44, R51, -INF , !P2 ;  /* 0xff800000332c7808 */ /* 0x000fe40005000000 */
[----:B------:R-:W-:Y:S02]  /*3430*/  ISETP.NE.AND P2, PT, R49, RZ, PT ;  /* 0x000000ff3100720c */ /* 0x000fe40003f45270 */
[----:B------:R-:W-:Y:S02]  /*3440*/  ISETP.LT.OR P4, PT, R29, 0x72, P4 ;  /* 0x000000721d00780c */ /* 0x000fe40002781670 */
[----:B------:R-:W-:Y:S02]  /*3450*/  ISETP.GT.AND P2, PT, R33, 0x38, !P2 ;  /* 0x000000382100780c */ /* 0x000fe40005744270 */
[----:B------:R-:W-:Y:S02]  /*3460*/  FSEL R82, R82, -INF , !P3 ;  /* 0xff80000052527808 */ /* 0x000fe40005800000 */
[----:B------:R-:W-:-:S02]  /*3470*/  ISETP.LT.OR P2, PT, R29, 0x39, P2 ;  /* 0x000000391d00780c */ /* 0x000fc40001741670 */
[----:B------:R-:W-:Y:S02]  /*3480*/  ISETP.LT.OR P5, PT, R29, 0x79, P5 ;  /* 0x000000791d00780c */ /* 0x000fe40002fa1670 */
[----:B------:R-:W-:Y:S02]  /*3490*/  FSEL R54, R54, -INF , !P2 ;  /* 0xff80000036367808 */ /* 0x000fe40005000000 */
[----:B------:R-:W-:Y:S02]  /*34a0*/  ISETP.GT.AND P2, PT, R33, 0x39, !P6 ;  /* 0x000000392100780c */ /* 0x000fe40007744270 */
[----:B------:R-:W-:Y:S02]  /*34b0*/  ISETP.NE.AND P6, PT, R73, RZ, PT ;  /* 0x000000ff4900720c */ /* 0x000fe40003fc5270 */
[----:B------:R-:W-:Y:S02]  /*34c0*/  ISETP.LT.OR P2, PT, R29, 0x3a, P2 ;  /* 0x0000003a1d00780c */ /* 0x000fe40001741670 */
[----:B------:R-:W-:-:S02]  /*34d0*/  FSEL R86, R86, -INF , !P5 ;  /* 0xff80000056567808 */ /* 0x000fc40006800000 */
        /* <DEDUP_REMOVED lines=41> */
[----:B------:R-:W-:Y:S02]  /*3770*/  ISETP.GT.AND P2, PT, R33, 0x68, !P6 ;  /* 0x000000682100780c */ /* 0x000fe40007744270 */
[----:B------:R-:W-:Y:S02]  /*3780*/  ISETP.NE.AND P6, PT, R9, RZ, PT ;  /* 0x000000ff0900720c */ /* 0x000fe40003fc5270 */
[----:B0-----:R-:W-:Y:S02]  /*3790*/  FMNMX.FTZ R9, R3, R0, !PT ;  /* 0x0000000003097209 */ /* 0x001fe40007810000 */
[----:B------:R-:W-:-:S03]  /*37a0*/  ISETP.LT.OR P2, PT, R29, 0x69, P2 ;  /* 0x000000691d00780c */ /* 0x000fc60001741670 */
[----:B------:R-:W0:Y:S01]  /*37b0*/  SHFL.BFLY PT, R0, R9, 0x1, 0x1f ;  /* 0x0c201f0009007f89 */ /* 0x000e2200000e0000 */
[----:B------:R-:W-:Y:S02]  /*37c0*/  FSEL R78, R78, -INF , !P2 ;  /* 0xff8000004e4e7808 */ /* 0x000fe40005000000 */
[----:B0-----:R-:W-:-:S04]  /*37d0*/  FMNMX.FTZ R0, R9, R0, !PT ;  /* 0x0000000009007209 */ /* 0x001fc80007810000 */
[C---:B------:R-:W-:Y:S01]  /*37e0*/  FSETP.NEU.FTZ.AND P2, PT, R0.reuse, -INF , PT ;  /* 0xff8000000000780b */ /* 0x040fe20003f5d000 */
[----:B------:R-:W-:-:S05]  /*37f0*/  FMUL.FTZ R11, R0, R7 ;  /* 0x00000007000b7220 */ /* 0x000fca0000410000 */
[----:B------:R-:W-:Y:S02]  /*3800*/  FSEL R35, R11, RZ, P2 ;  /* 0x000000ff0b237208 */ /* 0x000fe40001000000 */
[----:B------:R-:W-:Y:S02]  /*3810*/  ISETP.GT.AND P2, PT, R33, RZ, !P6 ;  /* 0x000000ff2100720c */ /* 0x000fe40007744270 */
[----:B------:R-:W-:Y:S01]  /*3820*/  ISETP.NE.AND P6, PT, R13, RZ, PT ;  /* 0x000000ff0d00720c */ /* 0x000fe20003fc5270 */
[-CC-:B------:R-:W-:Y:S01]  /*3830*/  FFMA.FTZ R21, R124, R7.reuse, -R35.reuse ;  /* 0x000000077c157223 */ /* 0x180fe20000010823 */
[----:B------:R-:W-:Y:S01]  /*3840*/  ISETP.LT.OR P2, PT, R29, 0x1, P2 ;  /* 0x000000011d00780c */ /* 0x000fe20001741670 */
[-CC-:B------:R-:W-:Y:S01]  /*3850*/  FFMA.FTZ R37, R102, R7.reuse, -R35.reuse ;  /* 0x0000000766257223 */ /* 0x180fe20000010823 */
[-CC-:B------:R-:W-:Y:S01]  /*3860*/  FFMA.FTZ R164, R100, R7.reuse, -R35.reuse ;  /* 0x0000000764a47223 */ /* 0x180fe20000010823 */
[----:B------:R-:W-:Y:S01]  /*3870*/  ISETP.GT.AND P6, PT, R33, 0x79, !P6 ;  /* 0x000000792100780c */ /* 0x000fe200077c4270 */
[-CC-:B------:R-:W-:Y:S01]  /*3880*/  FFMA.FTZ R180, R180, R7.reuse, -R35.reuse ;  /* 0x00000007b4b47223 */ /* 0x180fe20000010823 */
[----:B------:R-:W-:Y:S01]  /*3890*/  FSEL R26, R26, -INF , !P2 ;  /* 0xff8000001a1a7808 */ /* 0x000fe20005000000 */
[-CC-:B------:R-:W-:Y:S01]  /*38a0*/  FFMA.FTZ R3, R120, R7.reuse, -R35.reuse ;  /* 0x0000000778037223 */ /* 0x180fe20000010823 */
[----:B------:R-:W-:Y:S01]  /*38b0*/  ISETP.NE.AND P2, PT, R95, RZ, PT ;  /* 0x000000ff5f00720c */ /* 0x000fe20003f45270 */
[-CC-:B------:R-:W-:Y:S01]  /*38c0*/  FFMA.FTZ R182, R182, R7.reuse, -R35.reuse ;  /* 0x00000007b6b67223 */ /* 0x180fe20000010823 */
[----:B------:R-:W-:Y:S01]  /*38d0*/  FMNMX.FTZ R11, R26, R20, !PT ;  /* 0x000000141a0b7209 */ /* 0x000fe20007810000 */
[----:B------:R-:W-:Y:S01]  /*38e0*/  MUFU.EX2 R180, R180 ;  /* 0x000000b400b47308 */ /* 0x000fe20000000800 */
[----:B------:R-:W-:Y:S01]  /*38f0*/  ISETP.GT.AND P2, PT, R33, 0x69, !P2 ;  /* 0x000000692100780c */ /* 0x000fe20005744270 */
[--C-:B------:R-:W-:Y:S01]  /*3900*/  FFMA.FTZ R33, R98, R7, -R35.reuse ;  /* 0x0000000762217223 */ /* 0x100fe20000010823 */
[----:B------:R-:W-:Y:S01]  /*3910*/  FMNMX.FTZ R11, R30, R11, !PT ;  /* 0x0000000b1e0b7209 */ /* 0x000fe20007810000 */
[-CC-:B------:R-:W-:Y:S01]  /*3920*/  FFMA.FTZ R9, R122, R7.reuse, -R35.reuse ;  /* 0x000000077a097223 */ /* 0x180fe20000010823 */
[----:B------:R-:W-:Y:S01]  /*3930*/  ISETP.LT.OR P2, PT, R29, 0x6a, P2 ;  /* 0x0000006a1d00780c */ /* 0x000fe20001741670 */
[--C-:B------:R-:W-:Y:S01]  /*3940*/  FFMA.FTZ R176, R176, R7, -R35.reuse ;  /* 0x00000007b0b07223 */ /* 0x100fe20000010823 */
[----:B------:R-:W-:Y:S01]  /*3950*/  FMNMX.FTZ R11, R24, R11, !PT ;  /* 0x0000000b180b7209 */ /* 0x000fe20007810000 */
[----:B------:R-:W0:Y:S01]  /*3960*/  MUFU.EX2 R3, R3 ;  /* 0x0000000300037308 */ /* 0x000e220000000800 */
[----:B------:R-:W-:Y:S01]  /*3970*/  FSEL R102, R79, -INF , !P2 ;  /* 0xff8000004f667808 */ /* 0x000fe20005000000 */
[--C-:B------:R-:W-:Y:S01]  /*3980*/  FFMA.FTZ R2, R2, R7, -R35.reuse ;  /* 0x0000000702027223 */ /* 0x100fe20000010823 */
[----:B------:R-:W-:Y:S01]  /*3990*/  FMNMX.FTZ R13, R34, R11, !PT ;  /* 0x0000000b220d7209 */ /* 0x000fe20007810000 */
[-CC-:B------:R-:W-:Y:S01]  /*39a0*/  FFMA.FTZ R178, R178, R7.reuse, -R35.reuse ;  /* 0x00000007b2b27223 */ /* 0x180fe20000010823 */
[----:B------:R-:W-:Y:S01]  /*39b0*/  FSEL R100, R83, -INF , !P4 ;  /* 0xff80000053647808 */ /* 0x000fe20006000000 */
[--C-:B------:R-:W-:Y:S01]  /*39c0*/  FFMA.FTZ R118, R118, R7, -R35.reuse ;  /* 0x0000000776767223 */ /* 0x100fe20000010823 */
[----:B------:R-:W-:Y:S01]  /*39d0*/  FMNMX.FTZ R13, R28, R13, !PT ;  /* 0x0000000d1c0d7209 */ /* 0x000fe20007810000 */
[----:B------:R1:W-:Y:S01]  /*39e0*/  MUFU.EX2 R11, R21 ;  /* 0x00000015000b7308 */ /* 0x0003e20000000800 */
[----:B------:R-:W-:Y:S01]  /*39f0*/  ISETP.LT.OR P6, PT, R29, 0x7a, P6 ;  /* 0x0000007a1d00780c */ /* 0x000fe200037c1670 */
[--C-:B------:R-:W-:Y:S01]  /*3a00*/  FFMA.FTZ R29, R94, R7, -R35.reuse ;  /* 0x000000075e1d7223 */ /* 0x100fe20000010823 */
[----:B------:R-:W-:Y:S01]  /*3a10*/  FMNMX.FTZ R13, R38, R13, !PT ;  /* 0x0000000d260d7209 */ /* 0x000fe20007810000 */
[-CC-:B------:R-:W-:Y:S01]  /*3a20*/  FFMA.FTZ R172, R116, R7.reuse, -R35.reuse ;  /* 0x0000000774ac7223 */ /* 0x180fe20000010823 */
[----:B------:R-:W-:Y:S01]  /*3a30*/  FSEL R98, R87, -INF , !P6 ;  /* 0xff80000057627808 */ /* 0x000fe20007000000 */
[----:B------:R-:W-:Y:S01]  /*3a40*/  FFMA.FTZ R114, R114, R7, -R35 ;  /* 0x0000000772727223 */ /* 0x000fe20000010823 */
[----:B------:R-:W-:Y:S01]  /*3a50*/  FMNMX.FTZ R13, R32, R13, !PT ;  /* 0x0000000d200d7209 */ /* 0x000fe20007810000 */
[----:B------:R-:W-:Y:S01]  /*3a60*/  MUFU.EX2 R182, R182 ;  /* 0x000000b600b67308 */ /* 0x000fe20000000800 */
[----:B0-----:R-:W-:Y:S01]  /*3a70*/  FADD.FTZ R47, R180, R3 ;  /* 0x00000003b42f7221 */ /* 0x001fe20000010000 */
        /* <DEDUP_REMOVED lines=17> */
[----:B-1----:R-:W-:Y:S01]  /*3b90*/  FMNMX.FTZ R21, R50, R15, !PT ;  /* 0x0000000f32157209 */ /* 0x002fe20007810000 */
[-CC-:B------:R-:W-:Y:S01]  /*3ba0*/  FFMA.FTZ R10, R10, R7.reuse, -R35.reuse ;  /* 0x000000070a0a7223 */ /* 0x180fe20000010823 */
[-CC-:B------:R-:W-:Y:S01]  /*3bb0*/  FFMA.FTZ R80, R80, R7.reuse, -R35.reuse ;  /* 0x0000000750507223 */ /* 0x180fe20000010823 */
[--C-:B------:R-:W-:Y:S01]  /*3bc0*/  FFMA.FTZ R12, R12, R7, -R35.reuse ;  /* 0x000000070c0c7223 */ /* 0x100fe20000010823 */
[----:B------:R-:W-:Y:S01]  /*3bd0*/  FMNMX.FTZ R21, R44, R21, !PT ;  /* 0x000000152c157209 */ /* 0x000fe20007810000 */
[----:B------:R-:W-:Y:S01]  /*3be0*/  MUFU.EX2 R39, R2 ;  /* 0x0000000200277308 */ /* 0x000fe20000000800 */
[-CC-:B------:R-:W-:Y:S01]  /*3bf0*/  FFMA.FTZ R84, R84, R7.reuse, -R35.reuse ;  /* 0x0000000754547223 */ /* 0x180fe20000010823 */
[----:B------:R-:W-:Y:S01]  /*3c00*/  FFMA.FTZ R14, R14, R7, -R35 ;  /* 0x000000070e0e7223 */ /* 0x000fe20000010823 */
[----:B------:R-:W-:-:S02]  /*3c10*/  FMNMX.FTZ R21, R54, R21, !PT ;  /* 0x0000001536157209 */ /* 0x000fc40007810000 */
[----:B------:R-:W-:Y:S02]  /*3c20*/  F2FP.BF16.F32.PACK_AB R180, R3, R180 ;  /* 0x000000b403b4723e */ /* 0x000fe400000010ff */
        /* <DEDUP_REMOVED lines=19> */
[----:B------:R0:W-:Y:S03]  /*3d60*/  MUFU.EX2 R37, R29 ;  /* 0x0000001d00257308 */ /* 0x0001e60000000800 */
[----:B------:R-:W-:-:S04]  /*3d70*/  FMNMX.FTZ R31, R82, R31, !PT ;  /* 0x0000001f521f7209 */ /* 0x000fc80007810000 */
[----:B------:R-:W-:Y:S01]  /*3d80*/  FMNMX.FTZ R31, R100, R31, !PT ;  /* 0x0000001f641f7209 */ /* 0x000fe20007810000 */
[----:B------:R-:W-:Y:S03]  /*3d90*/  MUFU.EX2 R21, R110 ;  /* 0x0000006e00157308 */ /* 0x000fe60000000800 */
[----:B------:R-:W-:-:S04]  /*3da0*/  FMNMX.FTZ R31, R86, R31, !PT ;  /* 0x0000001f561f7209 */ /* 0x000fc80007810000 */
[----:B------:R-:W-:Y:S01]  /*3db0*/  FMNMX.FTZ R31, R98, R31, !PT ;  /* 0x0000001f621f7209 */ /* 0x000fe20007810000 */
[----:B------:R-:W-:Y:S04]  /*3dc0*/  MUFU.EX2 R168, R168 ;  /* 0x000000a800a87308 */ /* 0x000fe80000000800 */
[----:B------:R-:W1:Y:S04]  /*3dd0*/  SHFL.BFLY PT, R94, R31, 0x2, 0x1f ;  /* 0x0c401f001f5e7f89 */ /* 0x000e6800000e0000 */
[----:B------:R-:W-:Y:S08]  /*3de0*/  MUFU.EX2 R25, R106 ;  /* 0x0000006a00197308 */ /* 0x000ff00000000800 */
[----:B------:R-:W-:Y:S08]  /*3df0*/  MUFU.EX2 R170, R170 ;  /* 0x000000aa00aa7308 */ /* 0x000ff00000000800 */
[----:B------:R-:W-:Y:S01]  /*3e00*/  MUFU.EX2 R164, R164 ;  /* 0x000000a400a47308 */ /* 0x000fe20000000800 */
[----:B-1----:R-:W-:Y:S01]  /*3e10*/  FMNMX.FTZ R94, R31, R94, !PT ;  /* 0x0000005e1f5e7209 */ /* 0x002fe20007810000 */
[----:B------:R-:W-:-:S06]  /*3e20*/  FFMA.FTZ R31, R8, R7, -R35 ;  /* 0x00000007081f7223 */ /* 0x000fcc0000010823 */
[----:B------:R-:W-:Y:S01]  /*3e30*/  MUFU.EX2 R41, R6 ;  /* 0x0000000600297308 */ /* 0x000fe20000000800 */
[----:B0-----:R-:W0:Y:S07]  /*3e40*/  SHFL.BFLY PT, R29, R94, 0x1, 0x1f ;  /* 0x0c201f005e1d7f89 */ /* 0x001e2e00000e0000 */
[----:B------:R-:W-:Y:S08]  /*3e50*/  MUFU.EX2 R33, R33 ;  /* 0x0000002100217308 */ /* 0x000ff00000000800 */
[----:B------:R-:W1:Y:S08]  /*3e60*/  MUFU.EX2 R96, R96 ;  /* 0x0000006000607308 */ /* 0x000e700000000800 */
[----:B------:R-:W-:Y:S01]  /*3e70*/  MUFU.EX2 R64, R64 ;  /* 0x0000004000407308 */ /* 0x000fe20000000800 */
[----:B0-----:R-:W-:-:S04]  /*3e80*/  FMNMX.FTZ R8, R94, R29, !PT ;  /* 0x0000001d5e087209 */ /* 0x001fc80007810000 */
[C---:B------:R-:W-:Y:S01]  /*3e90*/  FSETP.NEU.FTZ.AND P2, PT, R8.reuse, -INF , PT ;  /* 0xff8000000800780b */ /* 0x040fe20003f5d000 */
[-C--:B------:R-:W-:Y:S02]  /*3ea0*/  FMUL.FTZ R2, R8, R7.reuse ;  /* 0x0000000708027220 */ /* 0x080fe40000410000 */
[----:B------:R-:W-:Y:S01]  /*3eb0*/  MUFU.EX2 R68, R68 ;  /* 0x0000004400447308 */ /* 0x000fe20000000800 */
[----:B-1----:R-:W-:Y:S02]  /*3ec0*/  F2FP.BF16.F32.PACK_AB R166, R37, R96 ;  /* 0x0000006025a6723e */ /* 0x002fe400000010ff */
[----:B------:R-:W-:Y:S01]  /*3ed0*/  FSEL R35, R2, RZ, P2 ;  /* 0x000000ff02237208 */ /* 0x000fe20001000000 */
[----:B------:R-:W-:Y:S01]  /*3ee0*/  FADD.FTZ R2, R182, R47 ;  /* 0x0000002fb6027221 */ /* 0x000fe20000010000 */
[C---:B------:R-:W-:Y:S02]  /*3ef0*/  F2FP.BF16.F32.PACK_AB R182, R9.reuse, R182 ;  /* 0x000000b609b6723e */ /* 0x040fe400000010ff */
[----:B------:R-:W-:Y:S01]  /*3f00*/  PLOP3.LUT P2, PT, PT, PT, UP1, 0x40, 0x0 ;  /* 0x000000000000781c */ /* 0x000fe20003f4e818 */
[----:B------:R-:W-:Y:S01]  /*3f10*/  FADD.FTZ R47, R9, R2 ;  /* 0x00000002092f7221 */ /* 0x000fe20000010000 */
[-CC-:B------:R-:W-:Y:S01]  /*3f20*/  FFMA.FTZ R26, R26, R7.reuse, -R35.reuse ;  /* 0x000000071a1a7223 */ /* 0x180fe20000010823 */
[-CC-:B------:R-:W-:Y:S01]  /*3f30*/  FFMA.FTZ R20, R20, R7.reuse, -R35.reuse ;  /* 0x0000000714147223 */ /* 0x180fe20000010823 */
[-C--:B------:R-:W-:Y:S01]  /*3f40*/  FFMA.FTZ R30, R30, R7.reuse, -R35 ;  /* 0x000000071e1e7223 */ /* 0x080fe20000010823 */
[----:B------:R-:W-:Y:S01]  /*3f50*/  FADD.FTZ R2, R176, R47 ;  /* 0x0000002fb0027221 */ /* 0x000fe20000010000 */
[-CC-:B------:R-:W-:Y:S01]  /*3f60*/  FFMA.FTZ R24, R24, R7.reuse, -R35.reuse ;  /* 0x0000000718187223 */ /* 0x180fe20000010823 */
[----:B------:R-:W-:Y:S01]  /*3f70*/  MUFU.EX2 R181, R20 ;  /* 0x0000001400b57308 */ /* 0x000fe20000000800 */
[-CC-:B------:R-:W-:Y:S01]  /*3f80*/  FFMA.FTZ R34, R34, R7.reuse, -R35.reuse ;  /* 0x0000000722227223 */ /* 0x180fe20000010823 */
[----:B------:R-:W-:Y:S01]  /*3f90*/  FADD.FTZ R47, R11, R2 ;  /* 0x000000020b2f7221 */ /* 0x000fe20000010000 */
[-CC-:B------:R-:W-:Y:S01]  /*3fa0*/  FFMA.FTZ R28, R28, R7.reuse, -R35.reuse ;  /* 0x000000071c1c7223 */ /* 0x180fe20000010823 */
[-CC-:B------:R-:W-:Y:S01]  /*3fb0*/  FFMA.FTZ R38, R38, R7.reuse, -R35.reuse ;  /* 0x0000000726267223 */ /* 0x180fe20000010823 */
[-C--:B------:R-:W-:Y:S01]  /*3fc0*/  FFMA.FTZ R32, R32, R7.reuse, -R35 ;  /* 0x0000000720207223 */ /* 0x080fe20000010823 */
[----:B------:R-:W-:Y:S01]  /*3fd0*/  FADD.FTZ R2, R178, R47 ;  /* 0x0000002fb2027221 */ /* 0x000fe20000010000 */
[-CC-:B------:R-:W-:Y:S01]  /*3fe0*/  FFMA.FTZ R42, R42, R7.reuse, -R35.reuse ;  /* 0x000000072a2a7223 */ /* 0x180fe20000010823 */
[----:B------:R-:W0:Y:S01]  /*3ff0*/  MUFU.EX2 R26, R26 ;  /* 0x0000001a001a7308 */ /* 0x000e220000000800 */
[-CC-:B------:R-:W-:Y:S01]  /*4000*/  FFMA.FTZ R36, R36, R7.reuse, -R35.reuse ;  /* 0x0000000724247223 */ /* 0x180fe20000010823 */
[----:B------:R-:W-:Y:S01]  /*4010*/  FADD.FTZ R47, R13, R2 ;  /* 0x000000020d2f7221 */ /* 0x000fe20000010000 */
[-CC-:B------:R-:W-:Y:S01]  /*4020*/  FFMA.FTZ R46, R46, R7.reuse, -R35.reuse ;  /* 0x000000072e2e7223 */ /* 0x180fe20000010823 */
[-CC-:B------:R-:W-:Y:S01]  /*4030*/  FFMA.FTZ R40, R40, R7.reuse, -R35.reuse ;  /* 0x0000000728287223 */ /* 0x180fe20000010823 */
[-C--:B------:R-:W-:Y:S01]  /*4040*/  FFMA.FTZ R50, R50, R7.reuse, -R35 ;  /* 0x0000000732327223 */ /* 0x080fe20000010823 */
[----:B------:R-:W-:Y:S01]  /*4050*/  FADD.FTZ R2, R172, R47 ;  /* 0x0000002fac027221 */ /* 0x000fe20000010000 */
[-CC-:B------:R-:W-:Y:S01]  /*4060*/  FFMA.FTZ R44, R44, R7.reuse, -R35.reuse ;  /* 0x000000072c2c7223 */ /* 0x180fe20000010823 */
[----:B------:R-:W1:Y:S01]  /*4070*/  MUFU.EX2 R30, R30 ;  /* 0x0000001e001e7308 */ /* 0x000e620000000800 */
[-CC-:B------:R-:W-:Y:S01]  /*4080*/  FFMA.FTZ R54, R54, R7.reuse, -R35.reuse ;  /* 0x0000000736367223 */ /* 0x180fe20000010823 */
        /* <DEDUP_REMOVED lines=15> */
[----:B-1----:R-:W-:Y:S01]  /*4180*/  FADD.FTZ R2, R30, R47 ;  /* 0x0000002f1e027221 */ /* 0x002fe20000010000 */
[----:B------:R-:W-:Y:S01]  /*4190*/  FADD.FTZ R49, R25, R6 ;  /* 0x0000000619317221 */ /* 0x000fe20000010000 */
[-CC-:B------:R-:W-:Y:S01]  /*41a0*/  FFMA.FTZ R90, R90, R7.reuse, -R35.reuse ;  /* 0x000000075a5a7223 */ /* 0x180fe20000010823 */
[-CC-:B------:R-:W-:Y:S01]  /*41b0*/  FFMA.FTZ R74, R74, R7.reuse, -R35.reuse ;  /* 0x000000074a4a7223 */ /* 0x180fe20000010823 */
[-C--:B------:R-:W-:Y:S01]  /*41c0*/  FFMA.FTZ R92, R92, R7.reuse, -R35 ;  /* 0x000000075c5c7223 */ /* 0x080fe20000010823 */
[----:B------:R-:W-:Y:S01]  /*41d0*/  FADD.FTZ R6, R170, R49 ;  /* 0x00000031aa067221 */ /* 0x000fe20000010000 */
[-CC-:B------:R-:W-:Y:S01]  /*41e0*/  FFMA.FTZ R78, R78, R7.reuse, -R35.reuse ;  /* 0x000000074e4e7223 */ /* 0x180fe20000010823 */
[----:B------:R-:W1:Y:S01]  /*41f0*/  MUFU.EX2 R177, R28 ;  /* 0x0000001c00b17308 */ /* 0x000e620000000800 */
        /* <DEDUP_REMOVED lines=15> */
[----:B-1----:R-:W-:Y:S01]  /*42f0*/  FADD.FTZ R47, R177, R2 ;  /* 0x00000002b12f7221 */ /* 0x002fe20000010000 */
[----:B------:R-:W-:Y:S01]  /*4300*/  FADD.FTZ R49, R37, R6 ;  /* 0x0000000625317221 */ /* 0x000fe20000010000 */
[----:B------:R-:W-:Y:S02]  /*4310*/  F2FP.BF16.F32.PACK_AB R172, R15, R172 ;  /* 0x000000ac0fac723e */ /* 0x000fe400000010ff */
[----:B------:R-:W-:Y:S01]  /*4320*/  F2FP.BF16.F32.PACK_AB R174, R21, R174 ;  /* 0x000000ae15ae723e */ /* 0x000fe200000010ff */
[----:B------:R-:W-:Y:S01]  /*4330*/  FADD.FTZ R6, R64, R49 ;  /* 0x0000003140067221 */ /* 0x000fe20000010000 */
[----:B------:R-:W-:Y:S01]  /*4340*/  F2FP.BF16.F32.PACK_AB R168, R25, R168 ;  /* 0x000000a819a8723e */ /* 0x000fe200000010ff */
[----:B------:R-:W1:Y:S01]  /*4350*/  MUFU.EX2 R42, R42 ;  /* 0x0000002a002a7308 */ /* 0x000e620000000800 */
[----:B--2---:R-:W-:Y:S01]  /*4360*/  FADD.FTZ R2, R38, R47 ;  /* 0x0000002f26027221 */ /* 0x004fe20000010000 */
[----:B------:R-:W-:Y:S01]  /*4370*/  FADD.FTZ R49, R39, R6 ;  /* 0x0000000627317221 */ /* 0x000fe20000010000 */
[----:B------:R-:W-:-:S02]  /*4380*/  F2FP.BF16.F32.PACK_AB R170, R27, R170 ;  /* 0x000000aa1baa723e */ /* 0x000fc400000010ff */
[----:B------:R-:W-:Y:S01]  /*4390*/  F2FP.BF16.F32.PACK_AB R164, R33, R164 ;  /* 0x000000a421a4723e */ /* 0x000fe200000010ff */
[----:B------:R-:W-:Y:S01]  /*43a0*/  FADD.FTZ R6, R68, R49 ;  /* 0x0000003144067221 */ /* 0x000fe20000010000 */
[----:B------:R-:W-:Y:S01]  /*43b0*/  F2FP.BF16.F32.PACK_AB R160, R39, R64 ;  /* 0x0000004027a0723e */ /* 0x000fe200000010ff */
[----:B------:R-:W2:Y:S01]  /*43c0*/  MUFU.EX2 R173, R36 ;  /* 0x0000002400ad7308 */ /* 0x000ea20000000800 */
[----:B0-----:R-:W-:Y:S01]  /*43d0*/  FADD.FTZ R47, R179, R2 ;  /* 0x00000002b32f7221 */ /* 0x001fe20000010000 */
[C---:B------:R-:W-:Y:S01]  /*43e0*/  FADD.FTZ R9, R41.reuse, R6 ;  /* 0x0000000629097221 */ /* 0x040fe20000010000 */
[----:B------:R-:W-:Y:S02]  /*43f0*/  F2FP.BF16.F32.PACK_AB R162, R41, R68 ;  /* 0x0000004429a2723e */ /* 0x000fe400000010ff */
[----:B------:R-:W-:Y:S02]  /*4400*/  F2FP.BF16.F32.PACK_AB R181, R181, R26 ;  /* 0x0000001ab5b5723e */ /* 0x000fe400000010ff */
[----:B------:R-:W-:Y:S01]  /*4410*/  F2FP.BF16.F32.PACK_AB R183, R183, R30 ;  /* 0x0000001eb7b7723e */ /* 0x000fe200000010ff */
[----:B------:R-:W0:Y:S01]  /*4420*/  MUFU.EX2 R46, R46 ;  /* 0x0000002e002e7308 */ /* 0x000e220000000800 */
[----:B-1----:R-:W-:Y:S01]  /*4430*/  FADD.FTZ R2, R42, R47 ;  /* 0x0000002f2a027221 */ /* 0x002fe20000010000 */
[----:B------:R-:W-:-:S02]  /*4440*/  F2FP.BF16.F32.PACK_AB R177, R177, R34 ;  /* 0x00000022b1b1723e */ /* 0x000fc400000010ff */
[----:B------:R-:W-:-:S04]  /*4450*/  F2FP.BF16.F32.PACK_AB R179, R179, R38 ;  /* 0x00000026b3b3723e */ /* 0x000fc800000010ff */
        /* <DEDUP_REMOVED lines=72> */
[C---:B-1----:R-:W-:Y:S01]  /*48e0*/  FADD.FTZ R3, R29.reuse, R6 ;  /* 0x000000061d037221 */ /* 0x042fe20000010000 */
[----:B------:R-:W-:Y:S01]  /*48f0*/  F2FP.BF16.F32.PACK_AB R154, R29, R84 ;  /* 0x000000541d9a723e */ /* 0x000fe200000010ff */
[----:B------:R-:W-:Y:S02]  /*4900*/  VIADD R6, R88, 0xfffffffe ;  /* 0xfffffffe58067836 */ /* 0x000fe40000000000 */
        /* <DEDUP_REMOVED lines=13> */
.L_x_7814:
[----:B------:R-:W-:-:S11]  /*49e0*/  UISETP.NE.AND UP2, UPT, UR7, 0x1, UPT ;  /* 0x000000010700788c */ /* 0x000fd6000bf45270 */
[----:B------:R-:W-:Y:S02]  /*49f0*/  @UP2 ULDC.64 UR18, c[0x0][0x9e8] ;  /* 0x00027a0000122ab9 */ /* 0x000fe40000000a00 */
[----:B------:R-:W-:-:S04]  /*4a00*/  UIMAD.WIDE.U32 UR10, UR14, UR18, URZ ;  /* 0x000000120e0a72a5 */ /* 0x000fc8000f8e003f */
[----:B------:R-:W-:-:S12]  /*4a10*/  @UP2 USHF.R.U32.HI UR14, URZ, UR19, UR11 ;  /* 0x000000133f0e2299 */ /* 0x000fd8000801160b */
.L_x_7815:
[----:B------:R-:W-:-:S04]  /*4a20*/  UIMAD UR7, UR14, UR7, UR7 ;  /* 0x000000070e0772a4 */ /* 0x000fc8000f8e0207 */
[----:B------:R-:W-:-:S04]  /*4a30*/  UISETP.LT.AND UP2, UPT, UR6, UR7, UPT ;  /* 0x000000070600728c */ /* 0x000fc8000bf41270 */
[----:B------:R-:W-:-:S12]  /*4a40*/  USEL UR6, UR6, UR7, UP2 ;  /* 0x0000000706067287 */ /* 0x000fd80009000000 */
.L_x_7813:
[----:B------:R-:W-:Y:S01]  /*4a50*/  USHF.R.S32.HI UR7, URZ, 0x1f, UR6 ;  /* 0x0000001f3f077899 */ /* 0x000fe20008011406 */
[----:B------:R-:W-:Y:S02]  /*4a60*/  CS2R R150, SRZ ;  /* 0x0000000000967805 */ /* 0x000fe4000001ff00 */
        /* <DEDUP_REMOVED lines=37> */
[----:B------:R-:W-:Y:S01]  /*4cc0*/  IMAD.MOV.U32 R151, RZ, RZ, RZ ;  /* 0x000000ffff977224 */ /* 0x000fe200078e00ff */
[----:B------:R-:W-:Y:S01]  /*4cd0*/  ULDC UR49, c[0x0][0x9e4] ;  /* 0x0002790000317ab9 */ /* 0x000fe20000000800 */
[----:B------:R-:W-:Y:S01]  /*4ce0*/  ULDC UR52, c[0x0][0x9dc] ;  /* 0x0002770000347ab9 */ /* 0x000fe20000000800 */
[----:B------:R-:W-:-:S05]  /*4cf0*/  ULDC UR53, c[0x0][0x9e0] ;  /* 0x0002780000357ab9 */ /* 0x000fca0000000800 */
.L_x_7833:
[----:B------:R-:W-:Y:S01]  /*4d00*/  UIADD3 UR55, UR44, 0x1, URZ ;  /* 0x000000012c377890 */ /* 0x000fe2000fffe03f */
[----:B------:R-:W-:-:S03]  /*4d10*/  ISETP.NE.AND P3, PT, RZ, UR40, PT ;  /* 0x00000028ff007c0c */ /* 0x000fc6000bf65270 */
[----:B------:R-:W-:-:S04]  /*4d20*/  UISETP.NE.AND UP2, UPT, UR55, 0x2, UPT ;  /* 0x000000023700788c */ /* 0x000fc8000bf45270 */
[----:B------:R-:W-:Y:S02]  /*4d30*/  USEL UR54, URZ, 0x1, UP2 ;  /* 0x000000013f367887 */ /* 0x000fe40009000000 */
[----:B------:R-:W-:Y:S02]  /*4d40*/  USEL UR55, UR55, URZ, UP2 ;  /* 0x0000003f37377287 */ /* 0x000fe40009000000 */
[----:B------:R-:W-:Y:S02]  /*4d50*/  ULOP3.LUT UR54, UR45, UR54, URZ, 0x3c, !UPT ;  /* 0x000000362d367292 */ /* 0x000fe4000f8e3c3f */
[----:B------:R-:W-:Y:S10]  /*4d60*/  @P3 BRA `(.L_x_7817) ;  /* 0x00000000002c3947 */ /* 0x000ff40003800000 */
[----:B------:R-:W-:Y:S05]  /*4d70*/  @!P0 BRA `(.L_x_7818) ;  /* 0x0000000000048947 */ /* 0x000fea0003800000 */
[----:B------:R-:W-:Y:S01]  /*4d80*/  BPT.TRAP 0x1 ;  /* 0x000000040000795c */ /* 0x000fe20000300000 */
.L_x_7818:
[----:B------:R-:W-:Y:S01]  /*4d90*/  ULEA UR6, UR55, UR41, 0x3 ;  /* 0x0000002937067291 */ /* 0x000fe2000f8e183f */
[----:B------:R-:W-:-:S05]  /*4da0*/  IMAD.U32 R4, RZ, RZ, UR54 ;  /* 0x00000036ff047e24 */ /* 0x000fca000f8e00ff */
[----:B------:R-:W-:-:S04]  /*4db0*/  SHF.L.U32 R4, R4, 0x1f, RZ ;  /* 0x0000001f04047819 */ /* 0x000fc800000006ff */
[----:B------:R0:W1:Y:S01]  /*4dc0*/  SYNCS.PHASECHK.TRANS64.TRYWAIT P2, [UR6+0x28830], R4 ;  /* 0x02883004ff0075a7 */ /* 0x0000620008040146 */
[----:B------:R-:W-:Y:S05]  /*4dd0*/  @!P0 BRA `(.L_x_7819) ;  /* 0x0000000000048947 */ /* 0x000fea0003800000 */
[----:B------:R-:W-:Y:S01]  /*4de0*/  BPT.TRAP 0x1 ;  /* 0x000000040000795c */ /* 0x000fe20000300000 */
.L_x_7819:
[----:B-1----:R-:W-:Y:S05]  /*4df0*/  @P2 BRA `(.L_x_7817) ;  /* 0x0000000000082947 */ /* 0x002fea0003800000 */
[----:B------:R-:W1:Y:S02]  /*4e00*/  SYNCS.PHASECHK.TRANS64.TRYWAIT P2, [UR6+0x28830], R4 ;  /* 0x02883004ff0075a7 */ /* 0x000e640008040146 */
[----:B-1----:R-:W-:Y:S05]  /*4e10*/  @!P2 BRA `(.L_x_7820) ;  /* 0x000000f000dca947 */ /* 0x002fea0003800000 */
.L_x_7817:
[----:B01----:R-:W-:Y:S01]  /*4e20*/  VIADD R4, R23, 0x8 ;  /* 0x0000000817047836 */ /* 0x003fe20000000000 */
[----:B------:R-:W-:Y:S01]  /*4e30*/  ULEA UR34, UR55, UR48, 0xb ;  /* 0x0000003037227291 */ /* 0x000fe2000f8e583f */
[----:B------:R-:W-:Y:S01]  /*4e40*/  UMOV UR35, 0x40000040 ;  /* 0x4000004000237882 */ /* 0x000fe20000000000 */
[----:B------:R-:W-:Y:S02]  /*4e50*/  UMOV UR7, 0x40000040 ;  /* 0x4000004000077882 */ /* 0x000fe40000000000 */
[----:B------:R0:W-:Y:S01]  /*4e60*/  BAR.SYNC.DEFER_BLOCKING R4, 0x100 ;  /* 0x000400040000751d */ /* 0x0001e20000010000 */
[----:B------:R-:W-:Y:S02]  /*4e70*/  UIADD3 UR6, UR34, 0x2, URZ ;  /* 0x0000000222067890 */ /* 0x000fe4000fffe03f */
[----:B------:R-:W-:Y:S02]  /*4e80*/  UIADD3 UR10, UR34, 0x4, URZ ;  /* 0x00000004220a7890 */ /* 0x000fe4000fffe03f */
[----:B------:R-:W-:Y:S01]  /*4e90*/  UIADD3 UR14, UR34, 0x6, URZ ;  /* 0x00000006220e7890 */ /* 0x000fe2000fffe03f */
        /* <DEDUP_REMOVED lines=10> */
[----:B------:R-:W-:-:S06]  /*4f40*/  WARPGROUP.ARRIVE ;  /* 0x00000000000079c5 */ /* 0x000fcc0000000000 */
[----:B------:R-:W-:Y:S03]  /*4f50*/  HGMMA.64x128x16.F32.BF16 R24, gdesc[UR32], RZ, !UPT, gsb0 ;  /* 0x01e00000201879f0 */ /* 0x000fe6000c0018ff */
        /* <DEDUP_REMOVED lines=22> */
[----:B0-----:R-:W-:Y:S05]  /*50c0*/  @P3 BRA `(.L_x_7821) ;  /* 0x00000000002c3947 */ /* 0x001fea0003800000 */
[----:B------:R-:W-:Y:S05]  /*50d0*/  @!P0 BRA `(.L_x_7822) ;  /* 0x0000000000048947 */ /* 0x000fea0003800000 */
[----:B------:R-:W-:Y:S01]  /*50e0*/  BPT.TRAP 0x1 ;  /* 0x000000040000795c */ /* 0x000fe20000300000 */
.L_x_7822:
[----:B------:R-:W-:Y:S01]  /*50f0*/  ULEA UR6, UR44, UR41, 0x3 ;  /* 0x000000292c067291 */ /* 0x000fe2000f8e183f */
[----:B------:R-:W-:-:S05]  /*5100*/  IMAD.U32 R4, RZ, RZ, UR45 ;  /* 0x0000002dff047e24 */ /* 0x000fca000f8e00ff */
[----:B------:R-:W-:-:S04]  /*5110*/  SHF.L.U32 R4, R4, 0x1f, RZ ;  /* 0x0000001f04047819 */ /* 0x000fc800000006ff */
[----:B------:R0:W1:Y:S01]  /*5120*/  SYNCS.PHASECHK.TRANS64.TRYWAIT P2, [UR6+0x28850], R4 ;  /* 0x02885004ff0075a7 */ /* 0x0000620008040146 */
[----:B------:R-:W-:Y:S05]  /*5130*/  @!P0 BRA `(.L_x_7823) ;  /* 0x0000000000048947 */ /* 0x000fea0003800000 */
[----:B------:R-:W-:Y:S01]  /*5140*/  BPT.TRAP 0x1 ;  /* 0x000000040000795c */ /* 0x000fe20000300000 */
.L_x_7823:
[----:B-1----:R-:W-:Y:S05]  /*5150*/  @P2 BRA `(.L_x_7821) ;  /* 0x0000000000082947 */ /* 0x002fea0003800000 */
[----:B------:R-:W1:Y:S02]  /*5160*/  SYNCS.PHASECHK.TRANS64.TRYWAIT P2, [UR6+0x28850], R4 ;  /* 0x02885004ff0075a7 */ /* 0x000e640008040146 */
[----:B-1----:R-:W-:Y:S05]  /*5170*/  @!P2 BRA `(.L_x_7824) ;  /* 0x000000f0001ca947 */ /* 0x002fea0003800000 */
.L_x_7821:
[----:B------:R-:W-:Y:S01]  /*5180*/  UIADD3 UR6, UR41, 0x400, URZ ;  /* 0x0000040029067890 */ /* 0x000fe2000fffe03f */
[----:B------:R-:W-:Y:S01]  /*5190*/  WARPGROUP.ARRIVE ;  /* 0x00000000000079c5 */ /* 0x000fe20000000000 */
[----:B------:R-:W-:Y:S01]  /*51a0*/  UMOV UR7, 0x40000040 ;  /* 0x4000004000077882 */ /* 0x000fe20000000000 */
[----:B------:R-:W-:Y:S01]  /*51b0*/  PLOP3.LUT P2, PT, PT, PT, UP0, 0x80, 0x0 ;  /* 0x000000000000781c */ /* 0x000fe20003f4f008 */
[----:B------:R-:W-:Y:S01]  /*51c0*/  USHF.R.U32.HI UR6, URZ, 0x4, UR6 ;  /* 0x000000043f067899 */ /* 0x000fe20008011606 */
[----:B------:R-:W-:Y:S01]  /*51d0*/  PLOP3.LUT P3, PT, PT, PT, UP0, 0x80, 0x0 ;  /* 0x000000000000781c */ /* 0x000fe20003f6f008 */
[----:B------:R-:W-:Y:S01]  /*51e0*/  VIADD R10, R17, UR36 ;  /* 0x00000024110a7c36 */ /* 0x000fe20008000000 */
[----:B01----:R-:W0:Y:S01]  /*51f0*/  LDC R4, c[0x0][0x2f0] ;  /* 0x0000bc00ff047b82 */ /* 0x003e220000000800 */
[----:B------:R-:W-:Y:S01]  /*5200*/  ULOP3.LUT UR6, UR6, 0x3fff, URZ, 0xc0, !UPT ;  /* 0x00003fff06067892 */ /* 0x000fe2000f8ec03f */
[----:B------:R-:W-:-:S03]  /*5210*/  IMAD.U32 R9, RZ, RZ, UR55 ;  /* 0x00000037ff097e24 */ /* 0x000fc6000f8e00ff */
[----:B------:R-:W-:Y:S02]  /*5220*/  ULOP3.LUT UR6, UR6, 0x4000000, URZ, 0xfc, !UPT ;  /* 0x0400000006067892 */ /* 0x000fe4000f8efc3f */
[----:B------:R-:W-:Y:S01]  /*5230*/  @!P1 LEA R9, R9, UR41, 0x3 ;  /* 0x0000002909099c11 */ /* 0x000fe2000f8e18ff */
[----:B------:R-:W1:Y:S01]  /*5240*/  LDC R5, c[0x0][0x288] ;  /* 0x0000a200ff057b82 */ /* 0x000e620000000800 */
[----:B------:R-:W-:-:S03]  /*5250*/  ULEA UR10, UR44, UR6, 0xb ;  /* 0x000000062c0a7291 */ /* 0x000fc6000f8e583f */
[----:B------:R-:W-:-:S04]  /*5260*/  @!P1 VIADD R9, R9, 0x28840 ;  /* 0x0002884009099836 */ /* 0x000fc80000000000 */
[----:B------:R-:W-:Y:S01]  /*5270*/  UMOV UR6, UR10 ;  /* 0x0000000a00067c82 */ /* 0x000fe20008000000 */
[----:B------:R-:W-:Y:S01]  /*5280*/  @!P1 PRMT R9, RZ, 0x654, R9 ;  /* 0x00000654ff099816 */ /* 0x000fe20000000009 */
        /* <DEDUP_REMOVED lines=29> */
[----:B------:R-:W-:Y:S01]  /*5460*/  WARPGROUP.ARRIVE ;  /* 0x00000000000079c5 */ /* 0x000fe20000000000 */
[----:B------:R-:W-:-:S06]  /*5470*/  IMAD.SHL.U32 R162, R6, 0x80, RZ ;  /* 0x0000008006a27824 */ /* 0x000fcc00078e00ff */
[----:B------:R-:W-:Y:S01]  /*5480*/  HGMMA.64x128x16.F32.BF16 R88, R156, gdesc[UR4].tnspB, R88, gsb0 ;  /* 0x41e000049c587df0 */ /* 0x000fe20008001858 */
[----:B------:R-:W-:Y:S01]  /*5490*/  UIADD3 UR6, UR10, 0x380, URZ ;  /* 0x000003800a067890 */ /* 0x000fe2000fffe03f */
[----:B------:R-:W-:Y:S01]  /*54a0*/  IADD3 R11, -R162, 0x1, RZ ;  /* 0x00000001a20b7810 */ /* 0x000fe20007ffe1ff */
[----:B------:R-:W-:-:S04]  /*54b0*/  UMOV UR7, 0x40000040 ;  /* 0x4000004000077882 */ /* 0x000fc80000000000 */
[----:B------:R-:W-:-:S04]  /*54c0*/  IMAD R11, R16, -0x2, R11 ;  /* 0xfffffffe100b7824 */ /* 0x000fc800078e020b */
[----:B0-----:R-:W-:-:S04]  /*54d0*/  IMAD R12, R4, UR42, R11 ;  /* 0x0000002a040c7c24 */ /* 0x001fc8000f8e020b */
[----:B-1----:R-:W-:-:S04]  /*54e0*/  IMAD.IADD R12, R12, 0x1, -R5 ;  /* 0x000000010c0c7824 */ /* 0x002fc800078e0a05 */
[----:B------:R-:W-:Y:S01]  /*54f0*/  VIADD R13, R12, UR53 ;  /* 0x000000350c0d7c36 */ /* 0x000fe20008000000 */
[----:B------:R-:W-:Y:S02]  /*5500*/  WARPGROUP.DEPBAR.LE gsb0, 0x0 ;  /* 0x00008000000079c5 */ /* 0x000fe40000010000 */
[----:B------:R-:W-:-:S06]  /*5510*/  WARPGROUP.ARRIVE ;  /* 0x00000000000079c5 */ /* 0x000fcc0000000000 */
[----:B------:R-:W-:Y:S01]  /*5520*/  HGMMA.64x128x16.F32.BF16 R88, R152, gdesc[UR4].tnspB, R88, gsb0 ;  /* 0x41e0000498587df0 */ /* 0x000fe20008001858 */
[----:B------:R-:W-:Y:S02]  /*5530*/  @UP0 ULDC UR6, c[0x0][0x44c] ;  /* 0x0001130000060ab9 */ /* 0x000fe40000000800 */
[----:B------:R-:W-:Y:S01]  /*5540*/  @P2 IMAD.HI.U32 R7, R10, UR6, RZ ;  /* 0x000000060a072c27 */ /* 0x000fe2000f8e00ff */
[----:B------:R-:W-:Y:S01]  /*5550*/  @UP0 ULDC UR6, c[0x0][0x450] ;  /* 0x0001140000060ab9 */ /* 0x000fe20000000800 */
[----:B------:R-:W-:-:S03]  /*5560*/  PLOP3.LUT P2, PT, PT, PT, UP1, 0x40, 0x0 ;  /* 0x000000000000781c */ /* 0x000fc60003f4e818 */
[----:B------:R-:W-:Y:S01]  /*5570*/  @P3 SHF.R.U32.HI R10, RZ, UR6, R7 ;  /* 0x00000006ff0a3c19 */ /* 0x000fe20008011607 */
[----:B------:R-:W-:Y:S01]  /*5580*/  ULOP3.LUT UR6, URZ, UR52, URZ, 0x33, !UPT ;  /* 0x000000343f067292 */ /* 0x000fe2000f8e333f */
[----:B------:R-:W-:-:S03]  /*5590*/  IADD3 R7, -R23, 0xb, RZ ;  /* 0x0000000b17077810 */ /* 0x000fc60007ffe1ff */
[----:B------:R-:W0:Y:S02]  /*55a0*/  SHFL.IDX PT, R14, R10, RZ, 0x1c1f ;  /* 0x001c1fff0a0e7589 */ /* 0x000e2400000e0000 */
[----:B------:R-:W-:Y:S01]  /*55b0*/  VIADD R15, R12, UR6 ;  /* 0x000000060c0f7c36 */ /* 0x000fe20008000000 */
[----:B------:R-:W-:Y:S02]  /*55c0*/  WARPGROUP.DEPBAR.LE gsb0, 0x0 ;  /* 0x00008000000079c5 */ /* 0x000fe40000010000 */
[----:B------:R0:W-:Y:S06]  /*55d0*/  BAR.ARV R7, 0x100 ;  /* 0x000400070000751d */ /* 0x0001ec0000002000 */
[----:B------:R1:W-:Y:S01]  /*55e0*/  @!P1 SYNCS.ARRIVE.TRANS64.RED.A1T0 RZ, [R9+URZ], RZ ;  /* 0x000000ff09ff99a7 */ /* 0x0003e2000810043f */
[----:B0-----:R-:W-:-:S02]  /*55f0*/  IMAD.IADD R7, R15, 0x1, R14 ;  /* 0x000000010f077824 */ /* 0x001fc400078e020e */
[----:B-1----:R-:W-:Y:S01]  /*5600*/  IMAD.IADD R9, R13, 0x1, R14 ;  /* 0x000000010d097824 */ /* 0x002fe200078e020e */
        /* <DEDUP_REMOVED lines=14> */
.L_x_7827:
[----:B------:R-:W-:-:S05]  /*56f0*/  IMAD.U32 R14, RZ, RZ, UR49 ;  /* 0x00000031ff0e7e24 */ /* 0x000fca000f8e00ff */
[----:B------:R-:W-:-:S13]  /*5700*/  ISETP.NE.AND P2, PT, R14, 0x1, PT ;  /* 0x000000010e00780c */ /* 0x000fda0003f45270 */
[----:B------:R-:W0:Y:S02]  /*5710*/  @P2 LDC.64 R20, c[0x0][0x9e8] ;  /* 0x00027a00ff142b82 */ /* 0x000e240000000a00 */
[----:B0-----:R-:W-:-:S05]  /*5720*/  @P2 IMAD.HI.U32 R12, R11, R20, RZ ;  /* 0x000000140b0c2227 */ /* 0x001fca00078e00ff */
[----:B------:R-:W-:-:S07]  /*5730*/  @P2 SHF.R.U32.HI R11, RZ, R21, R12 ;  /* 0x00000015ff0b2219 */ /* 0x000fce000001160c */
.L_x_7828:
[----:B------:R-:W-:Y:S05]  /*5740*/  BSYNC B0 ;  /* 0x0000000000007941 */ /* 0x000fea0003800000 */
.L_x_7826:
[----:B------:R-:W-:-:S04]  /*5750*/  IMAD R11, R11, R14, -R162 ;  /* 0x0000000e0b0b7224 */ /* 0x000fc800078e0aa2 */
[----:B------:R-:W-:-:S05]  /*5760*/  IMAD R12, R16, -0x2, R11 ;  /* 0xfffffffe100c7824 */ /* 0x000fca00078e020b */
[----:B------:R-:W-:Y:S02]  /*5770*/  VIADDMNMX R9, R12, R14, R9, PT ;  /* 0x0000000e0c097246 */ /* 0x000fe40003800109 */
[----:B------:R-:W-:-:S07]  /*5780*/  VIMNMX R7, R7, R12, !PT ;  /* 0x0000000c07077248 */ /* 0x000fce0007fe0100 */
.L_x_7825:
[----:B------:R-:W-:Y:S01]  /*5790*/  ISETP.GT.AND P2, PT, R6, -0x1, PT ;  /* 0xffffffff0600780c */ /* 0x000fe20003f44270 */
[----:B------:R-:W0:Y:S03]  /*57a0*/  SHFL.IDX PT, R10, R10, 0x1, 0x1c1f ;  /* 0x003c1f000a0a7f89 */ /* 0x000e2600000e0000 */
[C---:B------:R-:W-:Y:S02]  /*57b0*/  ISETP.GT.AND P5, PT, R7.reuse, RZ, P2 ;  /* 0x000000ff0700720c */ /* 0x040fe400017a4270 */
[----:B------:R-:W-:Y:S02]  /*57c0*/  ISETP.GT.AND P4, PT, R7, 0x1, P2 ;  /* 0x000000010700780c */ /* 0x000fe40001784270 */
        /* <DEDUP_REMOVED lines=111> */
.L_x_7831:
[----:B------:R-:W-:-:S05]  /*5ec0*/  IMAD.U32 R9, RZ, RZ, UR49 ;  /* 0x00000031ff097e24 */ /* 0x000fca000f8e00ff */
[----:B------:R-:W-:-:S13]  /*5ed0*/  ISETP.NE.AND P3, PT, R9, 0x1, PT ;  /* 0x000000010900780c */ /* 0x000fda0003f65270 */
[----:B------:R-:W0:Y:S02]  /*5ee0*/  @P3 LDC.64 R10, c[0x0][0x9e8] ;  /* 0x00027a00ff0a3b82 */ /* 0x000e240000000a00 */
[----:B0-----:R-:W-:-:S05]  /*5ef0*/  @P3 IMAD.HI.U32 R10, R7, R10, RZ ;  /* 0x0000000a070a3227 */ /* 0x001fca00078e00ff */
[----:B------:R-:W-:-:S07]  /*5f00*/  @P3 SHF.R.U32.HI R7, RZ, R11, R10 ;  /* 0x0000000bff073219 */ /* 0x000fce000001160a */
.L_x_7832:
[----:B------:R-:W-:Y:S05]  /*5f10*/  BSYNC B0 ;  /* 0x0000000000007941 */ /* 0x000fea0003800000 */
.L_x_7830:
[----:B------:R-:W-:-:S04]  /*5f20*/  IMAD R7, R7, R9, -R162 ;  /* 0x0000000907077224 */ /* 0x000fc800078e0aa2 */
[----:B------:R-:W-:-:S05]  /*5f30*/  IMAD R10, R16, -0x2, R7 ;  /* 0xfffffffe100a7824 */ /* 0x000fca00078e0207 */
[----:B------:R-:W-:Y:S02]  /*5f40*/  VIADDMNMX R13, R10, R9, R13, PT ;  /* 0x000000090a0d7246 */ /* 0x000fe4000380010d */
[----:B------:R-:W-:-:S07]  /*5f50*/  VIMNMX R15, R15, R10, !PT ;  /* 0x0000000a0f0f7248 */ /* 0x000fce0007fe0100 */
.L_x_7829:
[----:B------:R-:W-:Y:S01]  /*5f60*/  FMNMX.FTZ R7, R166, R0, !PT ;  /* 0x00000000a6077209 */ /* 0x000fe20007810000 */
[----:B------:R-:W-:Y:S01]  /*5f70*/  IMAD.U32 R53, RZ, RZ, UR44 ;  /* 0x0000002cff357e24 */ /* 0x000fe2000f8e00ff */
[C---:B------:R-:W-:Y:S01]  /*5f80*/  ISETP.GT.AND P6, PT, R15.reuse, 0x8, P2 ;  /* 0x000000080f00780c */ /* 0x040fe200017c4270 */
[----:B------:R-:W-:Y:S01]  /*5f90*/  UMOV UR45, UR54 ;  /* 0x00000036002d7c82 */ /* 0x000fe20008000000 */
[----:B------:R-:W-:Y:S01]  /*5fa0*/  FMNMX.FTZ R7, R168, R7, !PT ;  /* 0x00000007a8077209 */ /* 0x000fe20007810000 */
[----:B------:R-:W-:Y:S01]  /*5fb0*/  UMOV UR44, UR55 ;  /* 0x00000037002c7c82 */ /* 0x000fe20008000000 */
        /* <DEDUP_REMOVED lines=8> */
[----:B------:R-:W-:-:S02]  /*6040*/  FSEL R164, R27, -INF , !P4 ;  /* 0xff8000001ba47808 */ /* 0x000fc40006000000 */
[----:B------:R-:W-:Y:S02]  /*6050*/  FMNMX.FTZ R7, R174, R7, !PT ;  /* 0x00000007ae077209 */ /* 0x000fe40007810000 */
[----:B------:R-:W-:Y:S02]  /*6060*/  ISETP.GT.AND P4, PT, R15, 0x11, P2 ;  /* 0x000000110f00780c */ /* 0x000fe40001784270 */
[----:B------:R-:W-:Y:S02]  /*6070*/  FMNMX.FTZ R7, R170, R7, !PT ;  /* 0x00000007aa077209 */ /* 0x000fe40007810000 */
[----:B------:R-:W-:Y:S02]  /*6080*/  ISETP.LT.OR P4, PT, R13, 0x12, P4 ;  /* 0x000000120d00780c */ /* 0x000fe40002781670 */
[----:B------:R-:W-:Y:S02]  /*6090*/  FMNMX.FTZ R7, R160, R7, !PT ;  /* 0x00000007a0077209 */ /* 0x000fe40007810000 */
[----:B------:R-:W-:-:S02]  /*60a0*/  ISETP.GT.AND P3, PT, R15, 0x9, P2 ;  /* 0x000000090f00780c */ /* 0x000fc40001764270 */
[----:B------:R-:W-:Y:S02]  /*60b0*/  FMNMX.FTZ R7, R158, R7, !PT ;  /* 0x000000079e077209 */ /* 0x000fe40007810000 */
[----:B------:R-:W-:Y:S02]  /*60c0*/  ISETP.LT.OR P3, PT, R13, 0xa, P3 ;  /* 0x0000000a0d00780c */ /* 0x000fe40001f61670 */
[----:B------:R-:W-:Y:S02]  /*60d0*/  FMNMX.FTZ R7, R156, R7, !PT ;  /* 0x000000079c077209 */ /* 0x000fe40007810000 */
[----:B------:R-:W-:Y:S02]  /*60e0*/  FSEL R162, R31, -INF , !P3 ;  /* 0xff8000001fa27808 */ /* 0x000fe40005800000 */
[----:B------:R-:W-:Y:S02]  /*60f0*/  FMNMX.FTZ R7, R154, R7, !PT ;  /* 0x000000079a077209 */ /* 0x000fe40007810000 */
[----:B------:R-:W-:-:S02]  /*6100*/  ISETP.GT.AND P5, PT, R15, 0x10, P2 ;  /* 0x000000100f00780c */ /* 0x000fc400017a4270 */
[----:B------:R-:W-:Y:S02]  /*6110*/  FMNMX.FTZ R7, R152, R7, !PT ;  /* 0x0000000798077209 */ /* 0x000fe40007810000 */
[----:B------:R-:W-:Y:S02]  /*6120*/  ISETP.LT.OR P5, PT, R13, 0x11, P5 ;  /* 0x000000110d00780c */ /* 0x000fe40002fa1670 */
[----:B------:R-:W-:Y:S02]  /*6130*/  FMNMX.FTZ R7, R48, R7, !PT ;  /* 0x0000000730077209 */ /* 0x000fe40007810000 */
[----:B------:R-:W-:Y:S02]  /*6140*/  ISETP.GT.AND P3, PT, R15, 0x18, P2 ;  /* 0x000000180f00780c */ /* 0x000fe40001764270 */
[----:B------:R-:W-:Y:S02]  /*6150*/  FMNMX.FTZ R7, R52, R7, !PT ;  /* 0x0000000734077209 */ /* 0x000fe40007810000 */
[----:B------:R-:W-:-:S02]  /*6160*/  FSEL R34, R34, -INF , !P5 ;  /* 0xff80000022227808 */ /* 0x000fc40006800000 */
[----:B------:R-:W-:Y:S02]  /*6170*/  FMNMX.FTZ R7, R44, R7, !PT ;  /* 0x000000072c077209 */ /* 0x000fe40007810000 */
[----:B------:R-:W-:Y:S02]  /*6180*/  ISETP.GT.AND P5, PT, R15, 0x19, P2 ;  /* 0x000000190f00780c */ /* 0x000fe400017a4270 */
[----:B------:R-:W-:Y:S02]  /*6190*/  FMNMX.FTZ R7, R56, R7, !PT ;  /* 0x0000000738077209 */ /* 0x000fe40007810000 */
[C---:B------:R-:W-:Y:S02]  /*61a0*/  ISETP.LT.OR P3, PT, R13.reuse, 0x19, P3 ;  /* 0x000000190d00780c */ /* 0x040fe40001f61670 */
[----:B------:R-:W-:Y:S02]  /*61b0*/  FMNMX.FTZ R7, R40, R7, !PT ;  /* 0x0000000728077209 */ /* 0x000fe40007810000 */
[----:B------:R-:W-:-:S02]  /*61c0*/  ISETP.LT.OR P5, PT, R13, 0x1a, P5 ;  /* 0x0000001a0d00780c */ /* 0x000fc40002fa1670 */
[----:B------:R-:W-:Y:S02]  /*61d0*/  FMNMX.FTZ R7, R60, R7, !PT ;  /* 0x000000073c077209 */ /* 0x000fe40007810000 */
[----:B------:R-:W-:Y:S02]  /*61e0*/  FSEL R38, R38, -INF , !P3 ;  /* 0xff80000026267808 */ /* 0x000fe40005800000 */
[----:B------:R-:W-:Y:S02]  /*61f0*/  FMNMX.FTZ R7, R20, R7, !PT ;  /* 0x0000000714077209 */ /* 0x000fe40007810000 */
[----:B------:R-:W-:Y:S02]  /*6200*/  ISETP.GT.AND P3, PT, R15, 0x21, P2 ;  /* 0x000000210f00780c */ /* 0x000fe40001764270 */
[----:B------:R-:W-:Y:S02]  /*6210*/  FMNMX.FTZ R7, R64, R7, !PT ;  /* 0x0000000740077209 */ /* 0x000fe40007810000 */
[----:B------:R-:W-:-:S02]  /*6220*/  ISETP.LT.OR P3, PT, R13, 0x22, P3 ;  /* 0x000000220d00780c */ /* 0x000fc40001f61670 */
[----:B------:R-:W-:Y:S02]  /*6230*/  FMNMX.FTZ R7, R28, R7, !PT ;  /* 0x000000071c077209 */ /* 0x000fe40007810000 */
[----:B------:R-:W-:Y:S02]  /*6240*/  @!P1 LEA R53, R53, UR41, 0x3 ;  /* 0x0000002935359c11 */ /* 0x000fe4000f8e18ff */
        /* <DEDUP_REMOVED lines=26> */
[-CC-:B------:R-:W-:Y:S01]  /*63f0*/  FFMA.FTZ R11, R192, R7.reuse, -R25.reuse ;  /* 0x00000007c00b7223 */ /* 0x180fe20000010819 */
[C---:B------:R-:W-:Y:S01]  /*6400*/  ISETP.GT.AND P5, PT, R15.reuse, 0x28, P2 ;  /* 0x000000280f00780c */ /* 0x040fe200017a4270 */
[-CC-:B------:R-:W-:Y:S01]  /*6410*/  FFMA.FTZ R35, R160, R7.reuse, -R25.reuse ;  /* 0x00000007a0237223 */ /* 0x180fe20000010819 */
[----:B------:R-:W-:Y:S01]  /*6420*/  FSEL R42, R42, -INF , !P4 ;  /* 0xff8000002a2a7808 */ /* 0x000fe20006000000 */
[-CC-:B------:R-:W-:Y:S01]  /*6430*/  FFMA.FTZ R178, R174, R7.reuse, -R25.reuse ;  /* 0x00000007aeb27223 */ /* 0x180fe20000010819 */
[----:B------:R-:W-:Y:S01]  /*6440*/  ISETP.GT.AND P4, PT, R15, RZ, P2 ;  /* 0x000000ff0f00720c */ /* 0x000fe20001784270 */
        /* <DEDUP_REMOVED lines=11> */
[----:B------:R-:W-:Y:S01]  /*6500*/  FMNMX.FTZ R21, R31, R8, !PT ;  /* 0x000000081f157209 */ /* 0x000fe20007810000 */
[-CC-:B------:R-:W-:Y:S01]  /*6510*/  FFMA.FTZ R44, R44, R7.reuse, -R25.reuse ;  /* 0x000000072c2c7223 */ /* 0x180fe20000010819 */
[----:B------:R-:W-:Y:S01]  /*6520*/  FSEL R46, R46, -INF , !P5 ;  /* 0xff8000002e2e7808 */ /* 0x000fe20006800000 */
[--C-:B------:R-:W-:Y:S01]  /*6530*/  FFMA.FTZ R40, R40, R7, -R25.reuse ;  /* 0x0000000728287223 */ /* 0x100fe20000010819 */
[----:B------:R-:W-:Y:S01]  /*6540*/  FMNMX.FTZ R21, R164, R21, !PT ;  /* 0x00000015a4157209 */ /* 0x000fe20007810000 */
[-CC-:B------:R-:W-:Y:S01]  /*6550*/  FFMA.FTZ R20, R20, R7.reuse, -R25.reuse ;  /* 0x0000000714147223 */ /* 0x180fe20000010819 */
[----:B------:R-:W-:Y:S01]  /*6560*/  ISETP.GT.AND P5, PT, R15, 0x30, P2 ;  /* 0x000000300f00780c */ /* 0x000fe200017a4270 */
[--C-:B------:R-:W-:Y:S01]  /*6570*/  FFMA.FTZ R28, R28, R7, -R25.reuse ;  /* 0x000000071c1c7223 */ /* 0x100fe20000010819 */
[----:B------:R-:W-:Y:S01]  /*6580*/  FMNMX.FTZ R21, R30, R21, !PT ;  /* 0x000000151e157209 */ /* 0x000fe20007810000 */
[-CC-:B------:R-:W-:Y:S01]  /*6590*/  FFMA.FTZ R24, R24, R7.reuse, -R25.reuse ;  /* 0x0000000718187223 */ /* 0x180fe20000010819 */
[----:B------:R-:W-:Y:S01]  /*65a0*/  ISETP.LT.OR P4, PT, R13, 0x2a, P3 ;  /* 0x0000002a0d00780c */ /* 0x000fe20001f81670 */
[--C-:B------:R-:W-:Y:S01]  /*65b0*/  FFMA.FTZ R43, R72, R7, -R25.reuse ;  /* 0x00000007482b7223 */ /* 0x100fe20000010819 */
[----:B------:R-:W-:Y:S01]  /*65c0*/  FMNMX.FTZ R27, R162, R21, !PT ;  /* 0x00000015a21b7209 */ /* 0x000fe20007810000 */
[-CC-:B------:R-:W-:Y:S01]  /*65d0*/  FFMA.FTZ R14, R14, R7.reuse, -R25.reuse ;  /* 0x000000070e0e7223 */ /* 0x180fe20000010819 */
[----:B------:R0:W-:Y:S01]  /*65e0*/  MUFU.EX2 R21, R29 ;  /* 0x0000001d00157308 */ /* 0x0001e20000000800 */
[----:B------:R-:W-:Y:S01]  /*65f0*/  ISETP.GT.AND P3, PT, R15, 0x31, P2 ;  /* 0x000000310f00780c */ /* 0x000fe20001764270 */
[--C-:B------:R-:W-:Y:S01]  /*6600*/  FFMA.FTZ R36, R36, R7, -R25.reuse ;  /* 0x0000000724247223 */ /* 0x100fe20000010819 */
[----:B------:R-:W-:Y:S01]  /*6610*/  FMNMX.FTZ R27, R34, R27, !PT ;  /* 0x0000001b221b7209 */ /* 0x000fe20007810000 */
[-CC-:B------:R-:W-:Y:S01]  /*6620*/  FFMA.FTZ R84, R84, R7.reuse, -R25.reuse ;  /* 0x0000000754547223 */ /* 0x180fe20000010819 */
[----:B------:R-:W-:Y:S01]  /*6630*/  FSEL R26, R47, -INF , !P4 ;  /* 0xff8000002f1a7808 */ /* 0x000fe20006000000 */
[----:B------:R-:W-:Y:S01]  /*6640*/  FFMA.FTZ R47, R80, R7, -R25 ;  /* 0x00000007502f7223 */ /* 0x000fe20000010819 */
[----:B------:R-:W-:Y:S01]  /*6650*/  FMNMX.FTZ R27, R166, R27, !PT ;  /* 0x0000001ba61b7209 */ /* 0x000fe20007810000 */
[----:B------:R-:W-:Y:S01]  /*6660*/  MUFU.EX2 R180, R180 ;  /* 0x000000b400b47308 */ /* 0x000fe20000000800 */
[----:B------:R-:W-:-:S02]  /*6670*/  ISETP.LT.OR P5, PT, R13, 0x31, P5 ;  /* 0x000000310d00780c */ /* 0x000fc40002fa1670 */
[----:B------:R-:W-:Y:S02]  /*6680*/  FMNMX.FTZ R27, R38, R27, !PT ;  /* 0x0000001b261b7209 */ /* 0x000fe40007810000 */
[----:B------:R-:W-:Y:S02]  /*6690*/  ISETP.GT.AND P4, PT, R15, 0x38, P2 ;  /* 0x000000380f00780c */ /* 0x000fe40001784270 */
[----:B0-----:R-:W-:Y:S01]  /*66a0*/  FMNMX.FTZ R29, R168, R27, !PT ;  /* 0x0000001ba81d7209 */ /* 0x001fe20007810000 */
[----:B------:R-:W-:Y:S01]  /*66b0*/  MUFU.EX2 R9, R9 ;  /* 0x0000000900097308 */ /* 0x000fe20000000800 */
[----:B------:R-:W-:Y:S02]  /*66c0*/  ISETP.LT.OR P3, PT, R13, 0x32, P3 ;  /* 0x000000320d00780c */ /* 0x000fe40001f61670 */
[----:B------:R-:W-:Y:S02]  /*66d0*/  FMNMX.FTZ R29, R42, R29, !PT ;  /* 0x0000001d2a1d7209 */ /* 0x000fe40007810000 */
[----:B------:R-:W-:-:S02]  /*66e0*/  FSEL R50, R50, -INF , !P5 ;  /* 0xff80000032327808 */ /* 0x000fc40006800000 */
[----:B------:R-:W-:Y:S01]  /*66f0*/  FMNMX.FTZ R33, R172, R29, !PT ;  /* 0x0000001dac217209 */ /* 0x000fe20007810000 */
[----:B------:R-:W-:Y:S01]  /*6700*/  MUFU.EX2 R27, R170 ;  /* 0x000000aa001b7308 */ /* 0x000fe20000000800 */
[----:B------:R-:W-:Y:S02]  /*6710*/  ISETP.GT.AND P5, PT, R15, 0x39, P2 ;  /* 0x000000390f00780c */ /* 0x000fe400017a4270 */
[----:B------:R-:W-:Y:S02]  /*6720*/  FMNMX.FTZ R33, R46, R33, !PT ;  /* 0x000000212e217209 */ /* 0x000fe40007810000 */
[----:B------:R-:W-:Y:S02]  /*6730*/  FSEL R192, R51, -INF , !P3 ;  /* 0xff80000033c07808 */ /* 0x000fe40005800000 */
[----:B------:R-:W-:Y:S01]  /*6740*/  FMNMX.FTZ R33, R26, R33, !PT ;  /* 0x000000211a217209 */ /* 0x000fe20007810000 */
[----:B------:R0:W-:Y:S01]  /*6750*/  MUFU.EX2 R29, R35 ;  /* 0x00000023001d7308 */ /* 0x0001e20000000800 */
[----:B------:R-:W-:-:S02]  /*6760*/  ISETP.LT.OR P4, PT, R13, 0x39, P4 ;  /* 0x000000390d00780c */ /* 0x000fc40002781670 */
[----:B------:R-:W-:Y:S02]  /*6770*/  FMNMX.FTZ R33, R50, R33, !PT ;  /* 0x0000002132217209 */ /* 0x000fe40007810000 */
[----:B------:R-:W-:Y:S02]  /*6780*/  ISETP.GT.AND P3, PT, R15, 0x40, P2 ;  /* 0x000000400f00780c */ /* 0x000fe40001764270 */
[----:B------:R-:W-:Y:S01]  /*6790*/  ISETP.LT.OR P5, PT, R13, 0x3a, P5 ;  /* 0x0000003a0d00780c */ /* 0x000fe20002fa1670 */
[----:B------:R-:W-:Y:S01]  /*67a0*/  MUFU.EX2 R182, R182 ;  /* 0x000000b600b67308 */ /* 0x000fe20000000800 */
[----:B------:R-:W-:Y:S02]  /*67b0*/  FSEL R54, R54, -INF , !P4 ;  /* 0xff80000036367808 */ /* 0x000fe40006000000 */
[----:B0-----:R-:W-:Y:S02]  /*67c0*/  FMNMX.FTZ R35, R192, R33, !PT ;  /* 0x00000021c0237209 */ /* 0x001fe40007810000 */
[----:B------:R-:W-:-:S02]  /*67d0*/  ISETP.GT.AND P4, PT, R15, 0x41, P2 ;  /* 0x000000410f00780c */ /* 0x000fc40001784270 */
[----:B------:R-:W-:Y:S01]  /*67e0*/  FSEL R174, R55, -INF , !P5 ;  /* 0xff80000037ae7808 */ /* 0x000fe20006800000 */
[----:B------:R0:W-:Y:S01]  /*67f0*/  MUFU.EX2 R33, R39 ;  /* 0x0000002700217308 */ /* 0x0001e20000000800 */
[----:B------:R-:W-:Y:S02]  /*6800*/  ISETP.LT.OR P3, PT, R13, 0x41, P3 ;  /* 0x000000410d00780c */ /* 0x000fe40001f61670 */
[----:B------:R-:W-:Y:S02]  /*6810*/  FMNMX.FTZ R35, R54, R35, !PT ;  /* 0x0000002336237209 */ /* 0x000fe40007810000 */
[----:B------:R-:W-:Y:S02]  /*6820*/  ISETP.GT.AND P5, PT, R15, 0x48, P2 ;  /* 0x000000480f00780c */ /* 0x000fe400017a4270 */
[----:B------:R-:W-:Y:S01]  /*6830*/  ISETP.LT.OR P4, PT, R13, 0x42, P4 ;  /* 0x000000420d00780c */ /* 0x000fe20002781670 */
[----:B------:R-:W-:Y:S01]  /*6840*/  MUFU.EX2 R11, R11 ;  /* 0x0000000b000b7308 */ /* 0x000fe20000000800 */
[----:B------:R-:W-:Y:S01]  /*6850*/  FSEL R58, R58, -INF , !P3 ;  /* 0xff8000003a3a7808 */ /* 0x000fe20005800000 */
[----:B0-----:R-:W-:Y:S01]  /*6860*/  FFMA.FTZ R39, R152, R7, -R25 ;  /* 0x0000000798277223 */ /* 0x001fe20000010819 */
[----:B------:R-:W-:-:S02]  /*6870*/  FMNMX.FTZ R35, R174, R35, !PT ;  /* 0x00000023ae237209 */ /* 0x000fc40007810000 */
[----:B------:R-:W-:Y:S02]  /*6880*/  ISETP.LT.OR P5, PT, R13, 0x49, P5 ;  /* 0x000000490d00780c */ /* 0x000fe40002fa1670 */
[----:B------:R-:W-:Y:S01]  /*6890*/  ISETP.GT.AND P3, PT, R15, 0x49, P2 ;  /* 0x000000490f00780c */ /* 0x000fe20001764270 */
[----:B------:R-:W-:Y:S01]  /*68a0*/  MUFU.EX2 R176, R176 ;  /* 0x000000b000b07308 */ /* 0x000fe20000000800 */
[----:B------:R-:W-:Y:S02]  /*68b0*/  FSEL R160, R59, -INF , !P4 ;  /* 0xff8000003ba07808 */ /* 0x000fe40006000000 */
[----:B------:R-:W-:Y:S02]  /*68c0*/  FMNMX.FTZ R35, R58, R35, !PT ;  /* 0x000000233a237209 */ /* 0x000fe40007810000 */
[----:B------:R-:W-:Y:S02]  /*68d0*/  FSEL R158, R62, -INF , !P5 ;  /* 0xff8000003e9e7808 */ /* 0x000fe40006800000 */
[----:B------:R-:W-:Y:S01]  /*68e0*/  ISETP.GT.AND P4, PT, R15, 0x50, P2 ;  /* 0x000000500f00780c */ /* 0x000fe20001784270 */
[----:B------:R0:W-:Y:S01]  /*68f0*/  MUFU.EX2 R62, R37 ;  /* 0x00000025003e7308 */ /* 0x0001e20000000800 */
[----:B------:R-:W-:-:S02]  /*6900*/  ISETP.LT.OR P3, PT, R13, 0x4a, P3 ;  /* 0x0000004a0d00780c */ /* 0x000fc40001f61670 */
[----:B------:R-:W-:Y:S02]  /*6910*/  ISETP.GT.AND P5, PT, R15, 0x51, P2 ;  /* 0x000000510f00780c */ /* 0x000fe400017a4270 */
[----:B------:R-:W-:Y:S02]  /*6920*/  FSEL R170, R63, -INF , !P3 ;  /* 0xff8000003faa7808 */ /* 0x000fe40005800000 */
[----:B------:R-:W-:Y:S01]  /*6930*/  ISETP.LT.OR P4, PT, R13, 0x51, P4 ;  /* 0x000000510d00780c */ /* 0x000fe20002781670 */
[----:B------:R-:W-:Y:S01]  /*6940*/  MUFU.EX2 R178, R178 ;  /* 0x000000b200b27308 */ /* 0x000fe20000000800 */
[----:B0-----:R-:W-:Y:S02]  /*6950*/  FMNMX.FTZ R37, R160, R35, !PT ;  /* 0x00000023a0257209 */ /* 0x001fe40007810000 */
[----:B------:R-:W-:Y:S02]  /*6960*/  ISETP.GT.AND P3, PT, R15, 0x58, P2 ;  /* 0x000000580f00780c */ /* 0x000fe40001764270 */
[----:B------:R-:W-:-:S02]  /*6970*/  FMNMX.FTZ R37, R158, R37, !PT ;  /* 0x000000259e257209 */ /* 0x000fc40007810000 */
[----:B------:R-:W-:Y:S01]  /*6980*/  ISETP.LT.OR P5, PT, R13, 0x52, P5 ;  /* 0x000000520d00780c */ /* 0x000fe20002fa1670 */
[----:B------:R0:W-:Y:S01]  /*6990*/  MUFU.EX2 R35, R39 ;  /* 0x0000002700237308 */ /* 0x0001e20000000800 */
[----:B------:R-:W-:Y:S01]  /*69a0*/  FSEL R156, R66, -INF , !P4 ;  /* 0xff800000429c7808 */ /* 0x000fe20006000000 */
[----:B------:R-:W-:Y:S01]  /*69b0*/  FFMA.FTZ R66, R154, R7, -R25 ;  /* 0x000000079a427223 */ /* 0x000fe20000010819 */
[----:B------:R-:W-:Y:S02]  /*69c0*/  FMNMX.FTZ R37, R170, R37, !PT ;  /* 0x00000025aa257209 */ /* 0x000fe40007810000 */
[----:B------:R-:W-:Y:S02]  /*69d0*/  ISETP.GT.AND P4, PT, R15, 0x59, P2 ;  /* 0x000000590f00780c */ /* 0x000fe40001784270 */
[----:B------:R-:W-:Y:S01]  /*69e0*/  FSEL R154, R67, -INF , !P5 ;  /* 0xff800000439a7808 */ /* 0x000fe20006800000 */
[----:B------:R-:W-:Y:S01]  /*69f0*/  MUFU.EX2 R66, R66 ;  /* 0x0000004200427308 */ /* 0x000fe20000000800 */
        /* <DEDUP_REMOVED lines=18> */
[----:B------:R-:W-:Y:S02]  /*6b20*/  ISETP.GT.AND P5, PT, R15, 0x69, P2 ;  /* 0x000000690f00780c */ /* 0x000fe400017a4270 */
[----:B------:R-:W-:Y:S01]  /*6b30*/  FSEL R52, R75, -INF , !P3 ;  /* 0xff8000004b347808 */ /* 0x000fe20005800000 */
[----:B------:R-:W-:Y:S01]  /*6b40*/  MUFU.EX2 R40, R40 ;  /* 0x0000002800287308 */ /* 0x000fe20000000800 */
[----:B------:R-:W-:Y:S02]  /*6b50*/  ISETP.LT.OR P4, PT, R13, 0x69, P4 ;  /* 0x000000690d00780c */ /* 0x000fe40002781670 */
[----:B------:R-:W-:Y:S02]  /*6b60*/  FMNMX.FTZ R39, R74, R39, !PT ;  /* 0x000000274a277209 */ /* 0x000fe40007810000 */
[----:B------:R-:W-:Y:S02]  /*6b70*/  ISETP.GT.AND P3, PT, R15, 0x70, P2 ;  /* 0x000000700f00780c */ /* 0x000fe40001764270 */
[----:B------:R-:W-:Y:S01]  /*6b80*/  ISETP.LT.OR P5, PT, R13, 0x6a, P5 ;  /* 0x0000006a0d00780c */ /* 0x000fe20002fa1670 */
[----:B------:R-:W-:Y:S01]  /*6b90*/  MUFU.EX2 R20, R20 ;  /* 0x0000001400147308 */ /* 0x000fe20000000800 */
[----:B------:R-:W-:-:S02]  /*6ba0*/  FSEL R78, R78, -INF , !P4 ;  /* 0xff8000004e4e7808 */ /* 0x000fc40006000000 */
[----:B------:R-:W-:Y:S02]  /*6bb0*/  FMNMX.FTZ R39, R52, R39, !PT ;  /* 0x0000002734277209 */ /* 0x000fe40007810000 */
[----:B------:R-:W-:Y:S02]  /*6bc0*/  ISETP.GT.AND P4, PT, R15, 0x71, P2 ;  /* 0x000000710f00780c */ /* 0x000fe40001784270 */
[----:B------:R-:W-:Y:S01]  /*6bd0*/  FSEL R194, R79, -INF , !P5 ;  /* 0xff8000004fc27808 */ /* 0x000fe20006800000 */
[----:B------:R-:W-:Y:S01]  /*6be0*/  MUFU.EX2 R28, R28 ;  /* 0x0000001c001c7308 */ /* 0x000fe20000000800 */
[----:B------:R-:W-:Y:S02]  /*6bf0*/  ISETP.LT.OR P3, PT, R13, 0x71, P3 ;  /* 0x000000710d00780c */ /* 0x000fe40001f61670 */
[----:B------:R-:W-:Y:S02]  /*6c00*/  FMNMX.FTZ R39, R78, R39, !PT ;  /* 0x000000274e277209 */ /* 0x000fe40007810000 */
[----:B------:R-:W-:-:S02]  /*6c10*/  ISETP.GT.AND P5, PT, R15, 0x78, P2 ;  /* 0x000000780f00780c */ /* 0x000fc400017a4270 */
[----:B------:R-:W-:Y:S01]  /*6c20*/  ISETP.LT.OR P4, PT, R13, 0x72, P4 ;  /* 0x000000720d00780c */ /* 0x000fe20002781670 */
[----:B------:R-:W-:Y:S01]  /*6c30*/  MUFU.EX2 R24, R24 ;  /* 0x0000001800187308 */ /* 0x000fe20000000800 */
[----:B------:R-:W-:Y:S02]  /*6c40*/  FSEL R82, R82, -INF , !P3 ;  /* 0xff80000052527808 */ /* 0x000fe40005800000 */
[----:B------:R-:W-:Y:S02]  /*6c50*/  FMNMX.FTZ R39, R194, R39, !PT ;  /* 0x00000027c2277209 */ /* 0x000fe40007810000 */
[----:B------:R-:W-:Y:S02]  /*6c60*/  ISETP.GT.AND P2, PT, R15, 0x79, P2 ;  /* 0x000000790f00780c */ /* 0x000fe40001744270 */
[----:B------:R-:W-:Y:S01]  /*6c70*/  ISETP.LT.OR P5, PT, R13, 0x79, P5 ;  /* 0x000000790d00780c */ /* 0x000fe20002fa1670 */
[----:B------:R0:W-:Y:S01]  /*6c80*/  MUFU.EX2 R15, R41 ;  /* 0x00000029000f7308 */ /* 0x0001e20000000800 */
[----:B------:R-:W-:-:S02]  /*6c90*/  FSEL R56, R83, -INF , !P4 ;  /* 0xff80000053387808 */ /* 0x000fc40006000000 */
[----:B------:R-:W-:Y:S02]  /*6ca0*/  FMNMX.FTZ R39, R82, R39, !PT ;  /* 0x0000002752277209 */ /* 0x000fe40007810000 */
[----:B------:R-:W-:Y:S01]  /*6cb0*/  ISETP.LT.OR P2, PT, R13, 0x7a, P2 ;  /* 0x0000007a0d00780c */ /* 0x000fe20001741670 */
[--C-:B------:R-:W-:Y:S01]  /*6cc0*/  FFMA.FTZ R13, R60, R7, -R25.reuse ;  /* 0x000000073c0d7223 */ /* 0x100fe20000010819 */
[----:B------:R-:W-:Y:S01]  /*6cd0*/  FSEL R86, R86, -INF , !P5 ;  /* 0xff80000056567808 */ /* 0x000fe20006800000 */
[----:B------:R-:W-:Y:S01]  /*6ce0*/  MUFU.EX2 R43, R43 ;  /* 0x0000002b002b7308 */ /* 0x000fe20000000800 */
[----:B------:R-:W-:Y:S01]  /*6cf0*/  FMNMX.FTZ R39, R56, R39, !PT ;  /* 0x0000002738277209 */ /* 0x000fe20007810000 */
[----:B0-----:R-:W-:Y:S01]  /*6d00*/  FFMA.FTZ R41, R68, R7, -R25 ;  /* 0x0000000744297223 */ /* 0x001fe20000010819 */
[----:B------:R-:W-:Y:S02]  /*6d10*/  FSEL R60, R87, -INF , !P2 ;  /* 0xff800000573c7808 */ /* 0x000fe40005000000 */
[----:B------:R-:W-:-:S02]  /*6d20*/  FMNMX.FTZ R39, R86, R39, !PT ;  /* 0x0000002756277209 */ /* 0x000fc40007810000 */
[----:B------:R-:W-:Y:S01]  /*6d30*/  FSEL R51, R10, RZ, P6 ;  /* 0x000000ff0a337208 */ /* 0x000fe20003000000 */
[----:B------:R-:W-:Y:S01]  /*6d40*/  MUFU.EX2 R13, R13 ;  /* 0x0000000d000d7308 */ /* 0x000fe20000000800 */
[----:B------:R-:W-:Y:S01]  /*6d50*/  FMNMX.FTZ R45, R60, R39, !PT ;  /* 0x000000273c2d7209 */ /* 0x000fe20007810000 */
[-CC-:B------:R-:W-:Y:S02]  /*6d60*/  FFMA.FTZ R39, R64, R7.reuse, -R25.reuse ;  /* 0x0000000740277223 */ /* 0x180fe40000010819 */
[----:B------:R-:W-:Y:S01]  /*6d70*/  FADD.FTZ R68, -R51, R0 ;  /* 0x0000000033447221 */ /* 0x000fe20000010100 */
[-CC-:B------:R-:W-:Y:S01]  /*6d80*/  FFMA.FTZ R0, R32, R7.reuse, -R25.reuse ;  /* 0x0000000720007223 */ /* 0x180fe20000010819 */
[----:B------:R-:W0:Y:S02]  /*6d90*/  SHFL.BFLY PT, R64, R45, 0x2, 0x1f ;  /* 0x0c401f002d407f89 */ /* 0x000e2400000e0000 */
[----:B------:R-:W-:Y:S08]  /*6da0*/  MUFU.EX2 R39, R39 ;  /* 0x0000002700277308 */ /* 0x000ff00000000800 */
[----:B------:R-:W-:Y:S08]  /*6db0*/  MUFU.EX2 R41, R41 ;  /* 0x0000002900297308 */ /* 0x000ff00000000800 */
[----:B------:R-:W-:Y:S01]  /*6dc0*/  MUFU.EX2 R14, R14 ;  /* 0x0000000e000e7308 */ /* 0x000fe20000000800 */
[----:B0-----:R-:W-:Y:S01]  /*6dd0*/  FMNMX.FTZ R49, R45, R64, !PT ;  /* 0x000000402d317209 */ /* 0x001fe20007810000 */
[-CC-:B------:R-:W-:Y:S01]  /*6de0*/  FFMA.FTZ R64, R12, R7.reuse, -R25.reuse ;  /* 0x000000070c407223 */ /* 0x180fe20000010819 */
[-C--:B------:R-:W-:Y:S01]  /*6df0*/  FFMA.FTZ R45, R76, R7.reuse, -R25 ;  /* 0x000000074c2d7223 */ /* 0x080fe20000010819 */
[----:B------:R-:W-:-:S04]  /*6e00*/  FMUL.FTZ R25, R68, R7 ;  /* 0x0000000744197220 */ /* 0x000fc80000410000 */
[----:B------:R-:W-:Y:S01]  /*6e10*/  MUFU.EX2 R47, R47 ;  /* 0x0000002f002f7308 */ /* 0x000fe20000000800 */
[----:B------:R-:W0:Y:S07]  /*6e20*/  SHFL.BFLY PT, R12, R49, 0x1, 0x1f ;  /* 0x0c201f00310c7f89 */ /* 0x000e2e00000e0000 */
[----:B------:R-:W1:Y:S08]  /*6e30*/  MUFU.EX2 R25, R25 ;  /* 0x0000001900197308 */ /* 0x000e700000000800 */
[----:B------:R-:W-:Y:S08]  /*6e40*/  MUFU.EX2 R64, R64 ;  /* 0x0000004000407308 */ /* 0x000ff00000000800 */
[----:B------:R-:W-:Y:S01]  /*6e50*/  MUFU.EX2 R45, R45 ;  /* 0x0000002d002d7308 */ /* 0x000fe20000000800 */
[----:B0-----:R-:W-:Y:S01]  /*6e60*/  FMNMX.FTZ R12, R49, R12, !PT ;  /* 0x0000000c310c7209 */ /* 0x001fe20007810000 */
[----:B-1----:R-:W-:Y:S01]  /*6e70*/  FFMA.FTZ R68, R25, R3, R180 ;  /* 0x0000000319447223 */ /* 0x002fe200000100b4 */
[C---:B------:R-:W-:Y:S01]  /*6e80*/  F2FP.BF16.F32.PACK_AB R180, R9.reuse, R180 ;  /* 0x000000b409b4723e */ /* 0x040fe200000010ff */
[----:B------:R-:W-:Y:S01]  /*6e90*/  FMUL.FTZ R88, R88, R25 ;  /* 0x0000001958587220 */ /* 0x000fe20000410000 */
[C---:B------:R-:W-:Y:S01]  /*6ea0*/  FSETP.NEU.FTZ.AND P2, PT, R12.reuse, -INF , PT ;  /* 0xff8000000c00780b */ /* 0x040fe20003f5d000 */
[----:B------:R-:W-:Y:S01]  /*6eb0*/  FMUL.FTZ R32, R12, R7 ;  /* 0x000000070c207220 */ /* 0x000fe20000410000 */
[----:B------:R-:W-:Y:S01]  /*6ec0*/  FADD.FTZ R3, R9, R68 ;  /* 0x0000004409037221 */ /* 0x000fe20000010000 */
[----:B------:R-:W-:Y:S01]  /*6ed0*/  MUFU.EX2 R36, R36 ;  /* 0x0000002400247308 */ /* 0x000fe20000000800 */
[-C--:B------:R-:W-:Y:S01]  /*6ee0*/  FMUL.FTZ R89, R89, R25.reuse ;  /* 0x0000001959597220 */ /* 0x080fe20000410000 */
[-C--:B------:R-:W-:Y:S01]  /*6ef0*/  FMUL.FTZ R92, R92, R25.reuse ;  /* 0x000000195c5c7220 */ /* 0x080fe20000410000 */
[----:B------:R-:W-:Y:S01]  /*6f00*/  FSEL R51, R32, RZ, P2 ;  /* 0x000000ff20337208 */ /* 0x000fe20001000000 */
[-C--:B------:R-:W-:Y:S01]  /*6f10*/  FMUL.FTZ R93, R93, R25.reuse ;  /* 0x000000195d5d7220 */ /* 0x080fe20000410000 */
[-C--:B------:R-:W-:Y:S01]  /*6f20*/  FMUL.FTZ R96, R96, R25.reuse ;  /* 0x0000001960607220 */ /* 0x080fe20000410000 */
[-C--:B------:R-:W-:Y:S01]  /*6f30*/  FMUL.FTZ R97, R97, R25.reuse ;  /* 0x0000001961617220 */ /* 0x080fe20000410000 */
[----:B------:R-:W-:Y:S01]  /*6f40*/  FMUL.FTZ R100, R100, R25 ;  /* 0x0000001964647220 */ /* 0x000fe20000410000 */
[-C--:B------:R-:W-:Y:S01]  /*6f50*/  FFMA.FTZ R175, R46, R7.reuse, -R51 ;  /* 0x000000072eaf7223 */ /* 0x080fe20000010833 */
[----:B------:R-:W-:Y:S01]  /*6f60*/  FADD.FTZ R46, R182, R3 ;  /* 0x00000003b62e7221 */ /* 0x000fe20000010000 */
[-CC-:B------:R-:W-:Y:S01]  /*6f70*/  FFMA.FTZ R169, R50, R7.reuse, -R51.reuse ;  /* 0x0000000732a97223 */ /* 0x180fe20000010833 */
[-CC-:B------:R-:W-:Y:S01]  /*6f80*/  FFMA.FTZ R181, R31, R7.reuse, -R51.reuse ;  /* 0x000000071fb57223 */ /* 0x180fe20000010833 */
[-CC-:B------:R-:W-:Y:S01]  /*6f90*/  FFMA.FTZ R171, R54, R7.reuse, -R51.reuse ;  /* 0x0000000736ab7223 */ /* 0x180fe20000010833 */
[----:B------:R-:W-:Y:S01]  /*6fa0*/  FADD.FTZ R3, R11, R46 ;  /* 0x0000002e0b037221 */ /* 0x000fe20000010000 */
[-CC-:B------:R-:W-:Y:S01]  /*6fb0*/  FFMA.FTZ R32, R164, R7.reuse, -R51.reuse ;  /* 0x00000007a4207223 */ /* 0x180fe20000010833 */
[-CC-:B------:R-:W-:Y:S01]  /*6fc0*/  FFMA.FTZ R183, R30, R7.reuse, -R51.reuse ;  /* 0x000000071eb77223 */ /* 0x180fe20000010833 */
[-C--:B------:R-:W-:Y:S01]  /*6fd0*/  FFMA.FTZ R30, R162, R7.reuse, -R51 ;  /* 0x00000007a21e7223 */ /* 0x080fe20000010833 */
[----:B------:R-:W-:Y:S01]  /*6fe0*/  FADD.FTZ R46, R176, R3 ;  /* 0x00000003b02e7221 */ /* 0x000fe20000010000 */
[----:B------:R-:W-:Y:S01]  /*6ff0*/  MUFU.EX2 R181, R181 ;  /* 0x000000b500b57308 */ /* 0x000fe20000000800 */
        /* <DEDUP_REMOVED lines=11> */
[--C-:B------:R-:W-:Y:S01]  /*70b0*/  FFMA.FTZ R46, R192, R7, -R51.reuse ;  /* 0x00000007c02e7223 */ /* 0x100fe20000010833 */
[----:B------:R-:W-:Y:S01]  /*70c0*/  F2FP.BF16.F32.PACK_AB R164, R40, R15 ;  /* 0x0000000f28a4723e */ /* 0x000fe200000010ff */
[--C-:B------:R-:W-:Y:S01]  /*70d0*/  FFMA.FTZ R165, R58, R7, -R51.reuse ;  /* 0x000000073aa57223 */ /* 0x100fe20000010833 */
[----:B------:R-:W-:Y:S01]  /*70e0*/  FADD.FTZ R3, R29, R50 ;  /* 0x000000321d037221 */ /* 0x000fe20000010000 */
[----:B------:R-:W-:Y:S01]  /*70f0*/  MUFU.EX2 R183, R183 ;  /* 0x000000b700b77308 */ /* 0x000fe20000000800 */
[----:B------:R-:W-:Y:S01]  /*7100*/  F2FP.BF16.F32.PACK_AB R166, R20, R13 ;  /* 0x0000000d14a6723e */ /* 0x000fe200000010ff */
[-C--:B------:R-:W-:Y:S01]  /*7110*/  FFMA.FTZ R154, R154, R7.reuse, -R51 ;  /* 0x000000079a9a7223 */ /* 0x080fe20000010833 */
[----:B------:R-:W-:Y:S01]  /*7120*/  FADD.FTZ R50, R62, R3 ;  /* 0x000000033e327221 */ /* 0x000fe20000010000 */
[----:B------:R-:W-:Y:S01]  /*7130*/  FSEL R3, R12, RZ, P2 ;  /* 0x000000ff0c037208 */ /* 0x000fe20001000000 */
[-CC-:B------:R-:W-:Y:S01]  /*7140*/  FFMA.FTZ R160, R160, R7.reuse, -R51.reuse ;  /* 0x00000007a0a07223 */ /* 0x180fe20000010833 */
[-CC-:B------:R-:W-:Y:S01]  /*7150*/  FFMA.FTZ R158, R158, R7.reuse, -R51.reuse ;  /* 0x000000079e9e7223 */ /* 0x180fe20000010833 */
[----:B------:R-:W-:Y:S01]  /*7160*/  FADD.FTZ R31, R33, R50 ;  /* 0x00000032211f7221 */ /* 0x000fe20000010000 */
[----:B------:R-:W-:Y:S01]  /*7170*/  MUFU.EX2 R30, R30 ;  /* 0x0000001e001e7308 */ /* 0x000fe20000000800 */
[----:B------:R-:W-:Y:S01]  /*7180*/  FADD.FTZ R8, -R3, R8 ;  /* 0x0000000803087221 */ /* 0x000fe20000010100 */
[----:B------:R-:W-:Y:S01]  /*7190*/  FFMA.FTZ R50, R174, R7, -R51 ;  /* 0x00000007ae327223 */ /* 0x000fe20000010833 */
[----:B------:R-:W-:Y:S01]  /*71a0*/  FADD.FTZ R54, R66, R31 ;  /* 0x0000001f42367221 */ /* 0x000fe20000010000 */
[----:B------:R-:W-:-:S02]  /*71b0*/  @!P1 VIADD R31, R53, 0x28860 ;  /* 0x00028860351f9836 */ /* 0x000fc40000000000 */
[-C--:B------:R-:W-:Y:S01]  /*71c0*/  FMUL.FTZ R8, R8, R7.reuse ;  /* 0x0000000708087220 */ /* 0x080fe20000410000 */
[-CC-:B------:R-:W-:Y:S01]  /*71d0*/  FFMA.FTZ R53, R52, R7.reuse, -R51.reuse ;  /* 0x0000000734357223 */ /* 0x180fe20000010833 */
[----:B------:R-:W-:Y:S01]  /*71e0*/  FADD.FTZ R3, R35, R54 ;  /* 0x0000003623037221 */ /* 0x000fe20000010000 */
[----:B------:R-:W-:Y:S01]  /*71f0*/  MUFU.EX2 R177, R177 ;  /* 0x000000b100b17308 */ /* 0x000fe20000000800 */
[-C--:B------:R-:W-:Y:S01]  /*7200*/  FFMA.FTZ R170, R170, R7.reuse, -R51 ;  /* 0x00000007aaaa7223 */ /* 0x080fe20000010833 */
[----:B------:R-:W-:Y:S01]  /*7210*/  @!P1 PRMT R31, RZ, 0x654, R31 ;  /* 0x00000654ff1f9816 */ /* 0x000fe2000000001f */
[----:B------:R-:W-:Y:S01]  /*7220*/  FADD.FTZ R54, R48, R3 ;  /* 0x0000000330367221 */ /* 0x000fe20000010000 */
[-CC-:B------:R-:W-:Y:S01]  /*7230*/  FFMA.FTZ R156, R156, R7.reuse, -R51.reuse ;  /* 0x000000079c9c7223 */ /* 0x180fe20000010833 */
[-CC-:B------:R-:W-:Y:S01]  /*7240*/  FFMA.FTZ R70, R70, R7.reuse, -R51.reuse ;  /* 0x0000000746467223 */ /* 0x180fe20000010833 */
[----:B------:R0:W-:Y:S01]  /*7250*/  @!P1 SYNCS.ARRIVE.TRANS64.RED.A1T0 RZ, [R31+URZ], RZ ;  /* 0x000000ff1fff99a7 */ /* 0x0001e2000810043f */
[----:B------:R-:W-:Y:S01]  /*7260*/  FADD.FTZ R3, R37, R54 ;  /* 0x0000003625037221 */ /* 0x000fe20000010000 */
[----:B------:R-:W1:Y:S01]  /*7270*/  MUFU.EX2 R8, R8 ;  /* 0x0000000800087308 */ /* 0x000e620000000800 */
[-CC-:B------:R-:W-:Y:S01]  /*7280*/  FFMA.FTZ R74, R74, R7.reuse, -R51.reuse ;  /* 0x000000074a4a7223 */ /* 0x180fe20000010833 */
[-C--:B------:R-:W-:Y:S01]  /*7290*/  FFMA.FTZ R78, R78, R7.reuse, -R51 ;  /* 0x000000074e4e7223 */ /* 0x080fe20000010833 */
[----:B------:R-:W-:Y:S01]  /*72a0*/  FADD.FTZ R54, R44, R3 ;  /* 0x000000032c367221 */ /* 0x000fe20000010000 */
[-CC-:B------:R-:W-:Y:S01]  /*72b0*/  FFMA.FTZ R194, R194, R7.reuse, -R51.reuse ;  /* 0x00000007c2c27223 */ /* 0x180fe20000010833 */
[-CC-:B------:R-:W-:Y:S01]  /*72c0*/  FFMA.FTZ R82, R82, R7.reuse, -R51.reuse ;  /* 0x0000000752527223 */ /* 0x180fe20000010833 */
[-CC-:B0-----:R-:W-:Y:S01]  /*72d0*/  FFMA.FTZ R31, R152, R7.reuse, -R51.reuse ;  /* 0x00000007981f7223 */ /* 0x181fe20000010833 */
[----:B------:R-:W-:Y:S01]  /*72e0*/  FADD.FTZ R3, R15, R54 ;  /* 0x000000360f037221 */ /* 0x000fe20000010000 */
[----:B------:R-:W0:Y:S01]  /*72f0*/  MUFU.EX2 R34, R34 ;  /* 0x0000002200227308 */ /* 0x000e220000000800 */
[-CC-:B------:R-:W-:Y:S01]  /*7300*/  FFMA.FTZ R56, R56, R7.reuse, -R51.reuse ;  /* 0x0000000738387223 */ /* 0x180fe20000010833 */
[-C--:B------:R-:W-:Y:S01]  /*7310*/  FFMA.FTZ R86, R86, R7.reuse, -R51 ;  /* 0x0000000756567223 */ /* 0x080fe20000010833 */
[----:B------:R-:W-:Y:S01]  /*7320*/  FADD.FTZ R54, R40, R3 ;  /* 0x0000000328367221 */ /* 0x000fe20000010000 */
[----:B------:R-:W-:Y:S01]  /*7330*/  FFMA.FTZ R51, R60, R7, -R51 ;  /* 0x000000073c337223 */ /* 0x000fe20000010833 */
[----:B------:R-:W-:Y:S01]  /*7340*/  ISETP.GT.AND P2, PT, R6, UR56, PT ;  /* 0x0000003806007c0c */ /* 0x000fe2000bf44270 */
[-C--:B------:R-:W-:Y:S01]  /*7350*/  FMUL.FTZ R101, R101, R25.reuse ;  /* 0x0000001965657220 */ /* 0x080fe20000410000 */
[----:B------:R-:W-:Y:S01]  /*7360*/  FADD.FTZ R55, R13, R54 ;  /* 0x000000360d377221 */ /* 0x000fe20000010000 */
[----:B------:R-:W2:Y:S01]  /*7370*/  MUFU.EX2 R179, R179 ;  /* 0x000000b300b37308 */ /* 0x000ea20000000800 */
[----:B-1----:R-:W-:Y:S01]  /*7380*/  FFMA.FTZ R3, R8, R2, R181 ;  /* 0x0000000208037223 */ /* 0x002fe200000100b5 */
[-C--:B------:R-:W-:Y:S01]  /*7390*/  FMUL.FTZ R90, R90, R8.reuse ;  /* 0x000000085a5a7220 */ /* 0x080fe20000410000 */
[----:B------:R-:W-:Y:S01]  /*73a0*/  FADD.FTZ R54, R20, R55 ;  /* 0x0000003714367221 */ /* 0x000fe20000010000 */
[-C--:B------:R-:W-:Y:S01]  /*73b0*/  FMUL.FTZ R91, R91, R8.reuse ;  /* 0x000000085b5b7220 */ /* 0x080fe20000410000 */
[----:B------:R-:W-:Y:S01]  /*73c0*/  FADD.FTZ R2, R32, R3 ;  /* 0x0000000320027221 */ /* 0x000fe20000010000 */
[-C--:B------:R-:W-:Y:S01]  /*73d0*/  FMUL.FTZ R94, R94, R8.reuse ;  /* 0x000000085e5e7220 */ /* 0x080fe20000410000 */
[----:B------:R-:W-:Y:S01]  /*73e0*/  FADD.FTZ R55, R39, R54 ;  /* 0x0000003627377221 */ /* 0x000fe20000010000 */
[----:B------:R-:W1:Y:S01]  /*73f0*/  MUFU.EX2 R38, R38 ;  /* 0x0000002600267308 */ /* 0x000e620000000800 */
[----:B------:R-:W-:Y:S01]  /*7400*/  FADD.FTZ R3, R183, R2 ;  /* 0x00000002b7037221 */ /* 0x000fe20000010000 */
[-C--:B------:R-:W-:Y:S01]  /*7410*/  FMUL.FTZ R95, R95, R8.reuse ;  /* 0x000000085f5f7220 */ /* 0x080fe20000410000 */
[----:B------:R-:W-:Y:S01]  /*7420*/  FADD.FTZ R54, R28, R55 ;  /* 0x000000371c367221 */ /* 0x000fe20000010000 */
[-C--:B------:R-:W-:Y:S01]  /*7430*/  FMUL.FTZ R98, R98, R8.reuse ;  /* 0x0000000862627220 */ /* 0x080fe20000410000 */
[----:B------:R-:W-:Y:S01]  /*7440*/  FADD.FTZ R2, R30, R3 ;  /* 0x000000031e027221 */ /* 0x000fe20000010000 */
[-C--:B------:R-:W-:Y:S01]  /*7450*/  FMUL.FTZ R99, R99, R8.reuse ;  /* 0x0000000863637220 */ /* 0x080fe20000410000 */
[----:B------:R-:W-:Y:S01]  /*7460*/  FADD.FTZ R9, R41, R54 ;  /* 0x0000003629097221 */ /* 0x000fe20000010000 */
[----:B------:R-:W3:Y:S01]  /*7470*/  MUFU.EX2 R173, R173 ;  /* 0x000000ad00ad7308 */ /* 0x000ee20000000800 */
[----:B------:R-:W-:Y:S01]  /*7480*/  FADD.FTZ R3, R177, R2 ;  /* 0x00000002b1037221 */ /* 0x000fe20000010000 */
[-C--:B------:R-:W-:Y:S01]  /*7490*/  FMUL.FTZ R102, R102, R8.reuse ;  /* 0x0000000866667220 */ /* 0x080fe20000410000 */
[----:B------:R-:W-:Y:S01]  /*74a0*/  FADD.FTZ R54, R24, R9 ;  /* 0x0000000918367221 */ /* 0x000fe20000010000 */
[-C--:B------:R-:W-:Y:S01]  /*74b0*/  FMUL.FTZ R103, R103, R8.reuse ;  /* 0x0000000867677220 */ /* 0x080fe20000410000 */
[----:B0-----:R-:W-:Y:S01]  /*74c0*/  FADD.FTZ R2, R34, R3 ;  /* 0x0000000322027221 */ /* 0x001fe20000010000 */
[-C--:B------:R-:W-:Y:S01]  /*74d0*/  FMUL.FTZ R106, R106, R8.reuse ;  /* 0x000000086a6a7220 */ /* 0x080fe20000410000 */
[----:B------:R-:W-:Y:S01]  /*74e0*/  FADD.FTZ R9, R43, R54 ;  /* 0x000000362b097221 */ /* 0x000fe20000010000 */
[----:B------:R-:W0:Y:S01]  /*74f0*/  MUFU.EX2 R42, R42 ;  /* 0x0000002a002a7308 */ /* 0x000e220000000800 */
[----:B--2---:R-:W-:Y:S01]  /*7500*/  FADD.FTZ R3, R179, R2 ;  /* 0x00000002b3037221 */ /* 0x004fe20000010000 */
[-C--:B------:R-:W-:Y:S01]  /*7510*/  FMUL.FTZ R107, R107, R8.reuse ;  /* 0x000000086b6b7220 */ /* 0x080fe20000410000 */
[----:B------:R-:W-:Y:S01]  /*7520*/  FADD.FTZ R54, R64, R9 ;  /* 0x0000000940367221 */ /* 0x000fe20000010000 */
[-C--:B------:R-:W-:Y:S01]  /*7530*/  FMUL.FTZ R110, R110, R8.reuse ;  /* 0x000000086e6e7220 */ /* 0x080fe20000410000 */
[----:B-1----:R-:W-:Y:S01]  /*7540*/  FADD.FTZ R2, R38, R3 ;  /* 0x0000000326027221 */ /* 0x002fe20000010000 */
[-C--:B------:R-:W-:Y:S01]  /*7550*/  FMUL.FTZ R111, R111, R8.reuse ;  /* 0x000000086f6f7220 */ /* 0x080fe20000410000 */
[----:B------:R-:W-:Y:S01]  /*7560*/  FADD.FTZ R9, R45, R54 ;  /* 0x000000362d097221 */ /* 0x000fe20000010000 */
[----:B------:R-:W1:Y:S01]  /*7570*/  MUFU.EX2 R175, R175 ;  /* 0x000000af00af7308 */ /* 0x000e620000000800 */
[----:B---3--:R-:W-:Y:S01]  /*7580*/  FADD.FTZ R3, R173, R2 ;  /* 0x00000002ad037221 */ /* 0x008fe20000010000 */
[-C--:B------:R-:W-:Y:S01]  /*7590*/  FMUL.FTZ R114, R114, R8.reuse ;  /* 0x0000000872727220 */ /* 0x080fe20000410000 */
[----:B------:R-:W-:Y:S01]  /*75a0*/  FADD.FTZ R40, R14, R9 ;  /* 0x000000090e287221 */ /* 0x000fe20000010000 */
[-C--:B------:R-:W-:Y:S01]  /*75b0*/  FMUL.FTZ R115, R115, R8.reuse ;  /* 0x0000000873737220 */ /* 0x080fe20000410000 */
[-C--:B------:R-:W-:Y:S01]  /*75c0*/  FMUL.FTZ R118, R118, R8.reuse ;  /* 0x0000000876767220 */ /* 0x080fe20000410000 */
[-C--:B------:R-:W-:Y:S01]  /*75d0*/  FMUL.FTZ R119, R119, R8.reuse ;  /* 0x0000000877777220 */ /* 0x080fe20000410000 */
[----:B------:R-:W-:Y:S01]  /*75e0*/  FADD.FTZ R9, R47, R40 ;  /* 0x000000282f097221 */ /* 0x000fe20000010000 */
[----:B------:R-:W2:Y:S01]  /*75f0*/  MUFU.EX2 R26, R26 ;  /* 0x0000001a001a7308 */ /* 0x000ea20000000800 */
[----:B0-----:R-:W-:Y:S01]  /*7600*/  FADD.FTZ R2, R42, R3 ;  /* 0x000000032a027221 */ /* 0x001fe20000010000 */
[-C--:B------:R-:W-:Y:S01]  /*7610*/  FMUL.FTZ R122, R122, R8.reuse ;  /* 0x000000087a7a7220 */ /* 0x080fe20000410000 */
[----:B------:R-:W-:Y:S01]  /*7620*/  FADD.FTZ R20, R36, R9 ;  /* 0x0000000924147221 */ /* 0x000fe20000010000 */
[-C--:B------:R-:W-:Y:S01]  /*7630*/  FMUL.FTZ R123, R123, R8.reuse ;  /* 0x000000087b7b7220 */ /* 0x080fe20000410000 */
[-C--:B------:R-:W-:Y:S01]  /*7640*/  FMUL.FTZ R126, R126, R8.reuse ;  /* 0x000000087e7e7220 */ /* 0x080fe20000410000 */
[-C--:B------:R-:W-:Y:S01]  /*7650*/  FMUL.FTZ R127, R127, R8.reuse ;  /* 0x000000087f7f7220 */ /* 0x080fe20000410000 */
[-C--:B------:R-:W-:Y:S01]  /*7660*/  FMUL.FTZ R130, R130, R8.reuse ;  /* 0x0000000882827220 */ /* 0x080fe20000410000 */
[----:B------:R-:W0:Y:S01]  /*7670*/  MUFU.EX2 R49, R84 ;  /* 0x0000005400317308 */ /* 0x000e220000000800 */
[----:B-1----:R-:W-:Y:S01]  /*7680*/  FADD.FTZ R3, R175, R2 ;  /* 0x00000002af037221 */ /* 0x002fe20000010000 */
[-C--:B------:R-:W-:Y:S01]  /*7690*/  FMUL.FTZ R131, R131, R8.reuse ;  /* 0x0000000883837220 */ /* 0x080fe20000410000 */
[-C--:B------:R-:W-:Y:S01]  /*76a0*/  FMUL.FTZ R134, R134, R8.reuse ;  /* 0x0000000886867220 */ /* 0x080fe20000410000 */
[-C--:B------:R-:W-:Y:S01]  /*76b0*/  FMUL.FTZ R135, R135, R8.reuse ;  /* 0x0000000887877220 */ /* 0x080fe20000410000 */
[-C--:B------:R-:W-:Y:S01]  /*76c0*/  FMUL.FTZ R138, R138, R8.reuse ;  /* 0x000000088a8a7220 */ /* 0x080fe20000410000 */
[-C--:B------:R-:W-:Y:S01]  /*76d0*/  FMUL.FTZ R139, R139, R8.reuse ;  /* 0x000000088b8b7220 */ /* 0x080fe20000410000 */
[-C--:B------:R-:W-:Y:S01]  /*76e0*/  FMUL.FTZ R142, R142, R8.reuse ;  /* 0x000000088e8e7220 */ /* 0x080fe20000410000 */
[----:B------:R-:W1:Y:S01]  /*76f0*/  MUFU.EX2 R169, R169 ;  /* 0x000000a900a97308 */ /* 0x000e620000000800 */
[----:B--2---:R-:W-:Y:S01]  /*7700*/  FADD.FTZ R2, R26, R3 ;  /* 0x000000031a027221 */ /* 0x004fe20000010000 */
[-C--:B------:R-:W-:Y:S01]  /*7710*/  FMUL.FTZ R143, R143, R8.reuse ;  /* 0x000000088f8f7220 */ /* 0x080fe20000410000 */
[-C--:B------:R-:W-:Y:S01]  /*7720*/  FMUL.FTZ R146, R146, R8.reuse ;  /* 0x0000000892927220 */ /* 0x080fe20000410000 */
[-C--:B------:R-:W-:Y:S01]  /*7730*/  FMUL.FTZ R147, R147, R8.reuse ;  /* 0x0000000893937220 */ /* 0x080fe20000410000 */
[-C--:B------:R-:W-:Y:S01]  /*7740*/  FMUL.FTZ R150, R150, R8.reuse ;  /* 0x0000000896967220 */ /* 0x080fe20000410000 */
[----:B------:R-:W-:Y:S01]  /*7750*/  FMUL.FTZ R151, R151, R8 ;  /* 0x0000000897977220 */ /* 0x000fe20000410000 */
[----:B------:R-:W-:Y:S01]  /*7760*/  F2FP.BF16.F32.PACK_AB R182, R11, R182 ;  /* 0x000000b60bb6723e */ /* 0x000fe200000010ff */
[----:B------:R-:W2:Y:S01]  /*7770*/  MUFU.EX2 R0, R0 ;  /* 0x0000000000007308 */ /* 0x000ea20000000800 */
[----:B0-----:R-:W-:Y:S01]  /*7780*/  FADD.FTZ R3, R49, R20 ;  /* 0x0000001431037221 */ /* 0x001fe20000010000 */
[----:B------:R-:W-:Y:S01]  /*7790*/  F2FP.BF16.F32.PACK_AB R176, R21, R176 ;  /* 0x000000b015b0723e */ /* 0x000fe200000010ff */
[-C--:B------:R-:W-:Y:S01]  /*77a0*/  FMUL.FTZ R104, R104, R25.reuse ;  /* 0x0000001968687220 */ /* 0x080fe20000410000 */
[----:B------:R-:W-:Y:S01]  /*77b0*/  F2FP.BF16.F32.PACK_AB R178, R27, R178 ;  /* 0x000000b21bb2723e */ /* 0x000fe200000010ff */
[----:B------:R-:W-:Y:S01]  /*77c0*/  FMUL.FTZ R105, R105, R25 ;  /* 0x0000001969697220 */ /* 0x000fe20000410000 */
[----:B------:R-:W-:Y:S01]  /*77d0*/  F2FP.BF16.F32.PACK_AB R172, R62, R29 ;  /* 0x0000001d3eac723e */ /* 0x000fe200000010ff */
[----:B------:R-:W-:Y:S01]  /*77e0*/  FMUL.FTZ R108, R108, R25 ;  /* 0x000000196c6c7220 */ /* 0x000fe20000410000 */
[----:B------:R-:W0:Y:S01]  /*77f0*/  MUFU.EX2 R46, R46 ;  /* 0x0000002e002e7308 */ /* 0x000e220000000800 */
[----:B-1----:R-:W-:Y:S01]  /*7800*/  FADD.FTZ R9, R169, R2 ;  /* 0x00000002a9097221 */ /* 0x002fe20000010000 */
[----:B------:R-:W-:Y:S01]  /*7810*/  F2FP.BF16.F32.PACK_AB R174, R66, R33 ;  /* 0x0000002142ae723e */ /* 0x000fe200000010ff */
[----:B------:R-:W-:Y:S01]  /*7820*/  FMUL.FTZ R109, R109, R25 ;  /* 0x000000196d6d7220 */ /* 0x000fe20000410000 */
[----:B------:R-:W-:Y:S01]  /*7830*/  F2FP.BF16.F32.PACK_AB R168, R48, R35 ;  /* 0x0000002330a8723e */ /* 0x000fe200000010ff */
[----:B------:R-:W-:Y:S01]  /*7840*/  FMUL.FTZ R112, R112, R25 ;  /* 0x0000001970707220 */ /* 0x000fe20000410000 */
[----:B------:R-:W-:Y:S01]  /*7850*/  F2FP.BF16.F32.PACK_AB R162, R24, R41 ;  /* 0x0000002918a2723e */ /* 0x000fe200000010ff */
[----:B------:R-:W-:Y:S01]  /*7860*/  FMUL.FTZ R113, R113, R25 ;  /* 0x0000001971717220 */ /* 0x000fe20000410000 */
[----:B------:R-:W1:Y:S01]  /*7870*/  MUFU.EX2 R171, R171 ;  /* 0x000000ab00ab7308 */ /* 0x000e620000000800 */
[----:B--2---:R-:W-:Y:S01]  /*7880*/  FADD.FTZ R3, R0, R3 ;  /* 0x0000000300037221 */ /* 0x004fe20000010000 */
[----:B------:R-:W-:Y:S01]  /*7890*/  F2FP.BF16.F32.PACK_AB R152, R36, R47 ;  /* 0x0000002f2498723e */ /* 0x000fe200000010ff */
[-C--:B------:R-:W-:Y:S01]  /*78a0*/  FMUL.FTZ R116, R116, R25.reuse ;  /* 0x0000001974747220 */ /* 0x080fe20000410000 */
[-C--:B------:R-:W-:Y:S01]  /*78b0*/  FMUL.FTZ R117, R117, R25.reuse ;  /* 0x0000001975757220 */ /* 0x080fe20000410000 */
[-C--:B------:R-:W-:Y:S01]  /*78c0*/  FMUL.FTZ R120, R120, R25.reuse ;  /* 0x0000001978787220 */ /* 0x080fe20000410000 */
[-C--:B------:R-:W-:Y:S01]  /*78d0*/  FMUL.FTZ R121, R121, R25.reuse ;  /* 0x0000001979797220 */ /* 0x080fe20000410000 */
[-C--:B------:R-:W-:Y:S01]  /*78e0*/  FMUL.FTZ R124, R124, R25.reuse ;  /* 0x000000197c7c7220 */ /* 0x080fe20000410000 */
[----:B------:R-:W2:Y:S01]  /*78f0*/  MUFU.EX2 R50, R50 ;  /* 0x0000003200327308 */ /* 0x000ea20000000800 */
[-C--:B------:R-:W-:Y:S01]  /*7900*/  FMUL.FTZ R125, R125, R25.reuse ;  /* 0x000000197d7d7220 */ /* 0x080fe20000410000 */
[-C--:B------:R-:W-:Y:S01]  /*7910*/  FMUL.FTZ R128, R128, R25.reuse ;  /* 0x0000001980807220 */ /* 0x080fe20000410000 */
[-C--:B------:R-:W-:Y:S01]  /*7920*/  FMUL.FTZ R129, R129, R25.reuse ;  /* 0x0000001981817220 */ /* 0x080fe20000410000 */
[-C--:B------:R-:W-:Y:S01]  /*7930*/  FMUL.FTZ R132, R132, R25.reuse ;  /* 0x0000001984847220 */ /* 0x080fe20000410000 */
[-C--:B------:R-:W-:Y:S01]  /*7940*/  FMUL.FTZ R133, R133, R25.reuse ;  /* 0x0000001985857220 */ /* 0x080fe20000410000 */
[-C--:B------:R-:W-:Y:S01]  /*7950*/  FMUL.FTZ R136, R136, R25.reuse ;  /* 0x0000001988887220 */ /* 0x080fe20000410000 */
[-C--:B------:R-:W-:Y:S01]  /*7960*/  FMUL.FTZ R137, R137, R25.reuse ;  /* 0x0000001989897220 */ /* 0x080fe20000410000 */
[----:B------:R-:W3:Y:S01]  /*7970*/  MUFU.EX2 R165, R165 ;  /* 0x000000a500a57308 */ /* 0x000ee20000000800 */
[-C--:B------:R-:W-:Y:S01]  /*7980*/  FMUL.FTZ R140, R140, R25.reuse ;  /* 0x000000198c8c7220 */ /* 0x080fe20000410000 */
[-C--:B------:R-:W-:Y:S01]  /*7990*/  FMUL.FTZ R141, R141, R25.reuse ;  /* 0x000000198d8d7220 */ /* 0x080fe20000410000 */
[-C--:B------:R-:W-:Y:S01]  /*79a0*/  FMUL.FTZ R144, R144, R25.reuse ;  /* 0x0000001990907220 */ /* 0x080fe20000410000 */
[-C--:B------:R-:W-:Y:S01]  /*79b0*/  FMUL.FTZ R145, R145, R25.reuse ;  /* 0x0000001991917220 */ /* 0x080fe20000410000 */
[-C--:B------:R-:W-:Y:S01]  /*79c0*/  FMUL.FTZ R148, R148, R25.reuse ;  /* 0x0000001994947220 */ /* 0x080fe20000410000 */
[----:B------:R-:W-:Y:S01]  /*79d0*/  FMUL.FTZ R149, R149, R25 ;  /* 0x0000001995957220 */ /* 0x000fe20000410000 */
[----:B------:R-:W-:Y:S01]  /*79e0*/  F2FP.BF16.F32.PACK_AB R181, R32, R181 ;  /* 0x000000b520b5723e */ /* 0x000fe200000010ff */
[----:B------:R4:W-:Y:S01]  /*79f0*/  MUFU.EX2 R161, R154 ;  /* 0x0000009a00a17308 */ /* 0x0009e20000000800 */
[----:B------:R-:W-:Y:S01]  /*7a00*/  F2FP.BF16.F32.PACK_AB R183, R30, R183 ;  /* 0x000000b71eb7723e */ /* 0x000fe200000010ff */
[----:B------:R-:W-:Y:S01]  /*7a10*/  VIADD R6, R6, 0xffffffff ;  /* 0xffffffff06067836 */ /* 0x000fe20000000000 */
[----:B------:R-:W-:Y:S01]  /*7a20*/  F2FP.BF16.F32.PACK_AB R177, R34, R177 ;  /* 0x000000b122b1723e */ /* 0x000fe200000010ff */
[----:B------:R-:W-:Y:S01]  /*7a30*/  IMAD.MOV.U32 R8, RZ, RZ, R12 ;  /* 0x000000ffff087224 */ /* 0x000fe200078e000c */
[----:B------:R-:W-:-:S02]  /*7a40*/  F2FP.BF16.F32.PACK_AB R179, R38, R179 ;  /* 0x000000b326b3723e */ /* 0x000fc400000010ff */
[----:B------:R-:W-:Y:S01]  /*7a50*/  F2FP.BF16.F32.PACK_AB R173, R42, R173 ;  /* 0x000000ad2aad723e */ /* 0x000fe200000010ff */
[----:B------:R5:W3:Y:S01]  /*7a60*/  MUFU.EX2 R52, R160 ;  /* 0x000000a000347308 */ /* 0x000ae20000000800 */
[----:B----4-:R-:W-:Y:S01]  /*7a70*/  F2FP.BF16.F32.PACK_AB R154, R0, R49 ;  /* 0x00000031009a723e */ /* 0x010fe200000010ff */
[----:B0-----:R-:W-:Y:S01]  /*7a80*/  FADD.FTZ R0, R46, R9 ;  /* 0x000000092e007221 */ /* 0x001fe20000010000 */
[----:B------:R-:W-:Y:S02]  /*7a90*/  F2FP.BF16.F32.PACK_AB R175, R26, R175 ;  /* 0x000000af1aaf723e */ /* 0x000fe400000010ff */
[----:B------:R-:W-:Y:S01]  /*7aa0*/  F2FP.BF16.F32.PACK_AB R169, R46, R169 ;  /* 0x000000a92ea9723e */ /* 0x000fe200000010ff */
[----:B-1----:R-:W-:Y:S01]  /*7ab0*/  FADD.FTZ R9, R171, R0 ;  /* 0x00000000ab097221 */ /* 0x002fe20000010000 */
[----:B--2---:R-:W-:Y:S01]  /*7ac0*/  F2FP.BF16.F32.PACK_AB R171, R50, R171 ;  /* 0x000000ab32ab723e */ /* 0x004fe200000010ff */
[----:B------:R0:W1:Y:S01]  /*7ad0*/  MUFU.EX2 R58, R158 ;  /* 0x0000009e003a7308 */ /* 0x0000620000000800 */
[----:B-----5:R-:W-:Y:S01]  /*7ae0*/  F2FP.BF16.F32.PACK_AB R160, R28, R39 ;  /* 0x000000271ca0723e */ /* 0x020fe200000010ff */
[----:B------:R-:W-:-:S04]  /*7af0*/  FADD.FTZ R0, R50, R9 ;  /* 0x0000000932007221 */ /* 0x000fc80000010000 */
[----:B---3--:R-:W-:Y:S01]  /*7b00*/  FADD.FTZ R9, R165, R0 ;  /* 0x00000000a5097221 */ /* 0x008fe20000010000 */
[----:B------:R-:W-:Y:S01]  /*7b10*/  IMAD.MOV.U32 R0, RZ, RZ, R10 ;  /* 0x000000ffff007224 */ /* 0x000fe200078e000a */
[----:B------:R2:W3:Y:S01]  /*7b20*/  MUFU.EX2 R167, R170 ;  /* 0x000000aa00a77308 */ /* 0x0004e20000000800 */
[----:B0-----:R-:W-:Y:S01]  /*7b30*/  F2FP.BF16.F32.PACK_AB R158, R14, R45 ;  /* 0x0000002d0e9e723e */ /* 0x001fe200000010ff */
[C---:B------:R-:W-:Y:S01]  /*7b40*/  FADD.FTZ R9, R52.reuse, R9 ;  /* 0x0000000934097221 */ /* 0x040fe20000010000 */
[----:B------:R-:W-:-:S05]  /*7b50*/  F2FP.BF16.F32.PACK_AB R165, R52, R165 ;  /* 0x000000a534a5723e */ /* 0x000fca00000010ff */
[----:B------:R0:W4:Y:S01]  /*7b60*/  MUFU.EX2 R60, R156 ;  /* 0x0000009c003c7308 */ /* 0x0001220000000800 */
[----:B-1----:R-:W-:Y:S01]  /*7b70*/  FADD.FTZ R9, R58, R9 ;  /* 0x000000093a097221 */ /* 0x002fe20000010000 */
[----:B--2---:R-:W-:-:S06]  /*7b80*/  F2FP.BF16.F32.PACK_AB R170, R44, R37 ;  /* 0x000000252caa723e */ /* 0x004fcc00000010ff */
[----:B------:R-:W1:Y:S01]  /*7b90*/  MUFU.EX2 R70, R70 ;  /* 0x0000004600467308 */ /* 0x000e620000000800 */
[C---:B---3--:R-:W-:Y:S01]  /*7ba0*/  FADD.FTZ R9, R167.reuse, R9 ;  /* 0x00000009a7097221 */ /* 0x048fe20000010000 */
[----:B0-----:R-:W-:Y:S02]  /*7bb0*/  F2FP.BF16.F32.PACK_AB R156, R64, R43 ;  /* 0x0000002b409c723e */ /* 0x001fe400000010ff */
[----:B------:R-:W-:-:S04]  /*7bc0*/  F2FP.BF16.F32.PACK_AB R167, R167, R58 ;  /* 0x0000003aa7a7723e */ /* 0x000fc800000010ff */
[----:B------:R-:W0:Y:S01]  /*7bd0*/  MUFU.EX2 R31, R31 ;  /* 0x0000001f001f7308 */ /* 0x000e220000000800 */
[----:B----4-:R-:W-:-:S04]  /*7be0*/  FADD.FTZ R9, R60, R9 ;  /* 0x000000093c097221 */ /* 0x010fc80000010000 */
[C---:B------:R-:W-:Y:S01]  /*7bf0*/  FADD.FTZ R9, R161.reuse, R9 ;  /* 0x00000009a1097221 */ /* 0x040fe20000010000 */
[----:B------:R-:W-:Y:S02]  /*7c00*/  F2FP.BF16.F32.PACK_AB R161, R161, R60 ;  /* 0x0000003ca1a1723e */ /* 0x000fe400000010ff */
        /* <DEDUP_REMOVED lines=19> */
[----:B------:R-:W-:-:S03]  /*7d40*/  F2FP.BF16.F32.PACK_AB R153, R56, R82 ;  /* 0x000000523899723e */ /* 0x000fc600000010ff */
[----:B--2---:R-:W-:-:S04]  /*7d50*/  FADD.FTZ R9, R86, R9 ;  /* 0x0000000956097221 */ /* 0x004fc80000010000 */
[C---:B-1----:R-:W-:Y:S01]  /*7d60*/  FADD.FTZ R2, R51.reuse, R9 ;  /* 0x0000000933027221 */ /* 0x042fe20000010000 */
[----:B------:R-:W-:Y:S01]  /*7d70*/  F2FP.BF16.F32.PACK_AB R155, R51, R86 ;  /* 0x00000056339b723e */ /* 0x000fe200000010ff */
[----:B------:R-:W-:Y:S06]  /*7d80*/  @P2 BRA `(.L_x_7833) ;  /* 0xffffffcc00dc2947 */ /* 0x000fec000383ffff */
[----:B------:R-:W-:Y:S01]  /*7d90*/  IMAD.MOV.U32 R8, RZ, RZ, R12 ;  /* 0x000000ffff087224 */ /* 0x000fe200078e000c */
[----:B------:R-:W-:Y:S01]  /*7da0*/  UMOV UR44, UR55 ;  /* 0x00000037002c7c82 */ /* 0x000fe20008000000 */
[----:B------:R-:W-:Y:S01]  /*7db0*/  IMAD.MOV.U32 R0, RZ, RZ, R10 ;  /* 0x000000ffff007224 */ /* 0x000fe200078e000a */
[----:B------:R-:W-:-:S06]  /*7dc0*/  UMOV UR45, UR54 ;  /* 0x00000036002d7c82 */ /* 0x000fcc0008000000 */
.L_x_7816:
        /* <DEDUP_REMOVED lines=24> */
.L_x_7835:
[----:B------:R-:W-:-:S13]  /*7f50*/  ISETP.NE.AND P2, PT, R12, 0x1, PT ;  /* 0x000000010c00780c */ /* 0x000fda0003f45270 */
[----:B------:R-:W0:Y:S02]  /*7f60*/  @P2 LDC.64 R10, c[0x0][0x9e8] ;  /* 0x00027a00ff0a2b82 */ /* 0x000e240000000a00 */
[----:B0-----:R-:W-:-:S05]  /*7f70*/  @P2 IMAD.HI.U32 R10, R5, R10, RZ ;  /* 0x0000000a050a2227 */ /* 0x001fca00078e00ff */
[----:B------:R-:W-:-:S07]  /*7f80*/  @P2 SHF.R.U32.HI R5, RZ, R11, R10 ;  /* 0x0000000bff052219 */ /* 0x000fce000001160a */
.L_x_7836:
[----:B------:R-:W-:-:S05]  /*7f90*/  IMAD R5, R5, R12, RZ ;  /* 0x0000000c05057224 */ /* 0x000fca00078e02ff */
[----:B------:R-:W-:-:S07]  /*7fa0*/  VIMNMX R4, R4, R5, !PT ;  /* 0x0000000504047248 */ /* 0x000fce0007fe0100 */
.L_x_7834:
[----:B------:R-:W-:-:S05]  /*7fb0*/  VIADD R4, R4, 0x7f ;  /* 0x0000007f04047836 */ /* 0x000fca0000000000 */
        /* <DEDUP_REMOVED lines=9> */
[----:B------:R-:W-:-:S06]  /*8050*/  UMOV UR49, UR44 ;  /* 0x0000002c00317c82 */ /* 0x000fcc0008000000 */
.L_x_7846:
        /* <DEDUP_REMOVED lines=9> */
.L_x_7839:
[----:B------:R-:W-:Y:S01]  /*80f0*/  ULEA UR6, UR44, UR41, 0x3 ;  /* 0x000000292c067291 */ /* 0x000fe2000f8e183f */
[----:B------:R-:W-:-:S05]  /*8100*/  IMAD.U32 R0, RZ, RZ, UR45 ;  /* 0x0000002dff007e24 */ /* 0x000fca000f8e00ff */
[----:B------:R-:W-:-:S04]  /*8110*/  SHF.L.U32 R0, R0, 0x1f, RZ ;  /* 0x0000001f00007819 */ /* 0x000fc800000006ff */
[----:B------:R0:W1:Y:S01]  /*8120*/  SYNCS.PHASECHK.TRANS64.TRYWAIT P3, [UR6+0x28830], R0 ;  /* 0x02883000ff0075a7 */ /* 0x0000620008060146 */
[----:B------:R-:W-:Y:S05]  /*8130*/  @!P0 BRA `(.L_x_7840) ;  /* 0x0000000000048947 */ /* 0x000fea0003800000 */
[----:B------:R-:W-:Y:S01]  /*8140*/  BPT.TRAP 0x1 ;  /* 0x000000040000795c */ /* 0x000fe20000300000 */
.L_x_7840:
[----:B-1----:R-:W-:Y:S05]  /*8150*/  @P3 BRA `(.L_x_7838) ;  /* 0x0000000000083947 */ /* 0x002fea0003800000 */
[----:B------:R-:W1:Y:S02]  /*8160*/  SYNCS.PHASECHK.TRANS64.TRYWAIT P3, [UR6+0x28830], R0 ;  /* 0x02883000ff0075a7 */ /* 0x000e640008060146 */
[----:B-1----:R-:W-:Y:S05]  /*8170*/  @!P3 BRA `(.L_x_7841) ;  /* 0x000000c00034b947 */ /* 0x002fea0003800000 */
.L_x_7838:
        /* <DEDUP_REMOVED lines=45> */
.L_x_7843:
[----:B------:R-:W-:Y:S01]  /*8450*/  ULEA UR6, UR49, UR41, 0x3 ;  /* 0x0000002931067291 */ /* 0x000fe2000f8e183f */
[----:B------:R-:W-:-:S05]  /*8460*/  IMAD.U32 R0, RZ, RZ, UR52 ;  /* 0x00000034ff007e24 */ /* 0x000fca000f8e00ff */
[----:B------:R-:W-:-:S04]  /*8470*/  SHF.L.U32 R0, R0, 0x1f, RZ ;  /* 0x0000001f00007819 */ /* 0x000fc800000006ff */
[----:B------:R0:W1:Y:S01]  /*8480*/  SYNCS.PHASECHK.TRANS64.TRYWAIT P2, [UR6+0x28850], R0 ;  /* 0x02885000ff0075a7 */ /* 0x0000620008040146 */
[----:B------:R-:W-:Y:S05]  /*8490*/  @!P0 BRA `(.L_x_7844) ;  /* 0x0000000000048947 */ /* 0x000fea0003800000 */
[----:B------:R-:W-:Y:S01]  /*84a0*/  BPT.TRAP 0x1 ;  /* 0x000000040000795c */ /* 0x000fe20000300000 */
.L_x_7844:
[----:B-1----:R-:W-:Y:S05]  /*84b0*/  @P2 BRA `(.L_x_7842) ;  /* 0x0000000000082947 */ /* 0x002fea0003800000 */
[----:B------:R-:W1:Y:S02]  /*84c0*/  SYNCS.PHASECHK.TRANS64.TRYWAIT P2, [UR6+0x28850], R0 ;  /* 0x02885000ff0075a7 */ /* 0x000e640008040146 */
[----:B-1----:R-:W-:Y:S05]  /*84d0*/  @!P2 BRA `(.L_x_7845) ;  /* 0x000000bc0074a947 */ /* 0x002fea0003800000 */
.L_x_7842:
[----:B------:R-:W-:Y:S01]  /*84e0*/  UIADD3 UR6, UR41, 0x400, URZ ;  /* 0x0000040029067890 */ /* 0x000fe2000fffe03f */
[----:B------:R-:W-:Y:S01]  /*84f0*/  WARPGROUP.ARRIVE ;  /* 0x00000000000079c5 */ /* 0x000fe20000000000 */
[----:B------:R-:W-:Y:S01]  /*8500*/  UMOV UR7, 0x40000040 ;  /* 0x4000004000077882 */ /* 0x000fe20000000000 */
[----:B01----:R-:W-:Y:S01]  /*8510*/  FMNMX.FTZ R0, R24, R11, !PT ;  /* 0x0000000b18007209 */ /* 0x003fe20007810000 */
[----:B------:R-:W-:Y:S01]  /*8520*/  USHF.R.U32.HI UR6, URZ, 0x4, UR6 ;  /* 0x000000043f067899 */ /* 0x000fe20008011606 */
[C---:B------:R-:W-:Y:S01]  /*8530*/  ISETP.GT.AND P2, PT, R6.reuse, R5, PT ;  /* 0x000000050600720c */ /* 0x040fe20003f44270 */
[----:B------:R-:W-:Y:S01]  /*8540*/  UMOV UR52, UR45 ;  /* 0x0000002d00347c82 */ /* 0x000fe20008000000 */
[----:B------:R-:W-:Y:S01]  /*8550*/  FMNMX.FTZ R7, R25, R0, !PT ;  /* 0x0000000019077209 */ /* 0x000fe20007810000 */
[----:B------:R-:W-:Y:S01]  /*8560*/  ULOP3.LUT UR6, UR6, 0x3fff, URZ, 0xc0, !UPT ;  /* 0x00003fff06067892 */ /* 0x000fe2000f8ec03f */
[----:B------:R-:W-:Y:S02]  /*8570*/  VIADD R6, R6, 0xffffffff ;  /* 0xffffffff06067836 */ /* 0x000fe40000000000 */
[----:B------:R-:W-:Y:S01]  /*8580*/  FMNMX.FTZ R0, R28, R7, !PT ;  /* 0x000000071c007209 */ /* 0x000fe20007810000 */
[----:B------:R-:W-:-:S03]  /*8590*/  ULOP3.LUT UR6, UR6, 0x4000000, URZ, 0xfc, !UPT ;  /* 0x0400000006067892 */ /* 0x000fc6000f8efc3f */
[----:B------:R-:W-:Y:S01]  /*85a0*/  FMNMX.FTZ R7, R29, R0, !PT ;  /* 0x000000001d077209 */ /* 0x000fe20007810000 */
[----:B------:R-:W-:-:S03]  /*85b0*/  ULEA UR10, UR49, UR6, 0xb ;  /* 0x00000006310a7291 */ /* 0x000fc6000f8e583f */
[----:B------:R-:W-:-:S04]  /*85c0*/  FMNMX.FTZ R0, R32, R7, !PT ;  /* 0x0000000720007209 */ /* 0x000fc80007810000 */
[----:B------:R-:W-:Y:S01]  /*85d0*/  UMOV UR6, UR10 ;  /* 0x0000000a00067c82 */ /* 0x000fe20008000000 */
[----:B------:R-:W-:Y:S01]  /*85e0*/  FMNMX.FTZ R7, R33, R0, !PT ;  /* 0x0000000021077209 */ /* 0x000fe20007810000 */
[----:B------:R-:W-:Y:S01]  /*85f0*/  HGMMA.64x128x16.F32.BF16 R88, R180, gdesc[UR4].tnspB, R88, gsb0 ;  /* 0x41e00004b4587df0 */ /* 0x000fe20008001858 */
        /* <DEDUP_REMOVED lines=30> */
[----:B------:R-:W0:Y:S01]  /*87e0*/  LDC R7, c[0x0][0x988] ;  /* 0x00026200ff077b82 */ /* 0x000e220000000800 */
[----:B------:R-:W-:Y:S02]  /*87f0*/  FMNMX.FTZ R8, R26, R9, !PT ;  /* 0x000000091a087209 */ /* 0x000fe40007810000 */
[----:B------:R-:W1:Y:S02]  /*8800*/  SHFL.BFLY PT, R13, R12, 0x1, 0x1f ;  /* 0x0c201f000c0d7f89 */ /* 0x000e6400000e0000 */
[----:B------:R-:W-:Y:S01]  /*8810*/  FMNMX.FTZ R15, R27, R8, !PT ;  /* 0x000000081b0f7209 */ /* 0x000fe20007810000 */
[----:B------:R-:W-:-:S02]  /*8820*/  WARPGROUP.DEPBAR.LE gsb0, 0x0 ;  /* 0x00008000000079c5 */ /* 0x000fc40000010000 */
[----:B------:R-:W-:Y:S01]  /*8830*/  WARPGROUP.ARRIVE ;  /* 0x00000000000079c5 */ /* 0x000fe20000000000 */
[----:B------:R-:W-:-:S04]  /*8840*/  FMNMX.FTZ R8, R30, R15, !PT ;  /* 0x0000000f1e087209 */ /* 0x000fc80007810000 */
[----:B------:R-:W-:Y:S01]  /*8850*/  FMNMX.FTZ R21, R31, R8, !PT ;  /* 0x000000081f157209 */ /* 0x000fe20007810000 */
[----:B------:R-:W-:Y:S01]  /*8860*/  HGMMA.64x128x16.F32.BF16 R88, R176, gdesc[UR4].tnspB, R88, gsb0 ;  /* 0x41e00004b0587df0 */ /* 0x000fe20008001858 */
[----:B------:R-:W-:Y:S01]  /*8870*/  UIADD3 UR6, UR10, 0x100, URZ ;  /* 0x000001000a067890 */ /* 0x000fe2000fffe03f */
[----:B------:R-:W-:Y:S01]  /*8880*/  UMOV UR7, 0x40000040 ;  /* 0x4000004000077882 */ /* 0x000fe20000000000 */
[----:B------:R-:W-:-:S04]  /*8890*/  FMNMX.FTZ R8, R34, R21, !PT ;  /* 0x0000001522087209 */ /* 0x000fc80007810000 */
[----:B------:R-:W-:Y:S02]  /*88a0*/  FMNMX.FTZ R21, R35, R8, !PT ;  /* 0x0000000823157209 */ /* 0x000fe40007810000 */
[----:B-1----:R-:W-:Y:S02]  /*88b0*/  FMNMX.FTZ R0, R12, R13, !PT ;  /* 0x0000000d0c007209 */ /* 0x002fe40007810000 */
[----:B------:R-:W-:-:S03]  /*88c0*/  FMNMX.FTZ R8, R38, R21, !PT ;  /* 0x0000001526087209 */ /* 0x000fc60007810000 */
[C---:B0-----:R-:W-:Y:S01]  /*88d0*/  FMUL.FTZ R10, R0.reuse, R7 ;  /* 0x00000007000a7220 */ /* 0x041fe20000410000 */
[----:B------:R-:W-:-:S03]  /*88e0*/  FADD.FTZ R4, -R0, R11 ;  /* 0x0000000b00047221 */ /* 0x000fc60000010100 */
        /* <DEDUP_REMOVED lines=15> */
[-C--:B------:R-:W-:Y:S01]  /*89e0*/  FFMA.FTZ R85, R85, R7.reuse, -R10 ;  /* 0x0000000755557223 */ /* 0x080fe2000001080a */
[----:B------:R-:W-:Y:S01]  /*89f0*/  FMUL.FTZ R4, R4, R7 ;  /* 0x0000000704047220 */ /* 0x000fe20000410000 */
[----:B------:R-:W-:Y:S01]  /*8a00*/  FMNMX.FTZ R29, R47, R8, !PT ;  /* 0x000000082f1d7209 */ /* 0x000fe20007810000 */
[----:B------:R-:W-:Y:S03]  /*8a10*/  MUFU.EX2 R11, R11 ;  /* 0x0000000b000b7308 */ /* 0x000fe60000000800 */
[----:B------:R-:W-:-:S04]  /*8a20*/  FMNMX.FTZ R8, R50, R29, !PT ;  /* 0x0000001d32087209 */ /* 0x000fc80007810000 */
[----:B------:R-:W-:Y:S01]  /*8a30*/  FMNMX.FTZ R29, R51, R8, !PT ;  /* 0x00000008331d7209 */ /* 0x000fe20007810000 */
[----:B------:R-:W0:Y:S03]  /*8a40*/  MUFU.EX2 R4, R4 ;  /* 0x0000000400047308 */ /* 0x000e260000000800 */
[----:B------:R-:W-:Y:S01]  /*8a50*/  FMNMX.FTZ R8, R54, R29, !PT ;  /* 0x0000001d36087209 */ /* 0x000fe20007810000 */
[----:B------:R-:W-:-:S03]  /*8a60*/  FFMA.FTZ R29, R45, R7, -R10 ;  /* 0x000000072d1d7223 */ /* 0x000fc6000001080a */
[----:B------:R-:W-:Y:S01]  /*8a70*/  FMNMX.FTZ R33, R55, R8, !PT ;  /* 0x0000000837217209 */ /* 0x000fe20007810000 */
[----:B------:R-:W1:Y:S03]  /*8a80*/  MUFU.EX2 R180, R180 ;  /* 0x000000b400b47308 */ /* 0x000e660000000800 */
[----:B------:R-:W-:-:S04]  /*8a90*/  FMNMX.FTZ R8, R58, R33, !PT ;  /* 0x000000213a087209 */ /* 0x000fc80007810000 */
[----:B------:R-:W-:Y:S01]  /*8aa0*/  FMNMX.FTZ R33, R59, R8, !PT ;  /* 0x000000083b217209 */ /* 0x000fe20007810000 */
[----:B------:R-:W2:Y:S01]  /*8ab0*/  MUFU.EX2 R182, R182 ;  /* 0x000000b600b67308 */ /* 0x000ea20000000800 */
[----:B0-----:R-:W-:Y:S02]  /*8ac0*/  FFMA.FTZ R3, R4, R3, R11 ;  /* 0x0000000304037223 */ /* 0x001fe4000001000b */
[----:B------:R-:W-:Y:S01]  /*8ad0*/  FMNMX.FTZ R8, R62, R33, !PT ;  /* 0x000000213e087209 */ /* 0x000fe20007810000 */
[-CC-:B------:R-:W-:Y:S01]  /*8ae0*/  FFMA.FTZ R33, R49, R7.reuse, -R10.reuse ;  /* 0x0000000731217223 */ /* 0x180fe2000001080a */
[-CC-:B------:R-:W-:Y:S01]  /*8af0*/  FFMA.FTZ R49, R65, R7.reuse, -R10.reuse ;  /* 0x0000000741317223 */ /* 0x180fe2000001080a */
[----:B------:R-:W-:Y:S01]  /*8b00*/  FFMA.FTZ R65, R81, R7, -R10 ;  /* 0x0000000751417223 */ /* 0x000fe2000001080a */
[----:B------:R-:W-:Y:S01]  /*8b10*/  FMNMX.FTZ R37, R63, R8, !PT ;  /* 0x000000083f257209 */ /* 0x000fe20007810000 */
[----:B------:R-:W0:Y:S01]  /*8b20*/  MUFU.EX2 R13, R13 ;  /* 0x0000000d000d7308 */ /* 0x000e220000000800 */
[C---:B-1----:R-:W-:Y:S01]  /*8b30*/  FADD.FTZ R3, R180.reuse, R3 ;  /* 0x00000003b4037221 */ /* 0x042fe20000010000 */
[----:B------:R-:W-:-:S02]  /*8b40*/  F2FP.BF16.F32.PACK_AB R180, R180, R11 ;  /* 0x0000000bb4b4723e */ /* 0x000fc400000010ff */
[----:B------:R-:W-:-:S04]  /*8b50*/  FMNMX.FTZ R8, R66, R37, !PT ;  /* 0x0000002542087209 */ /* 0x000fc80007810000 */
[----:B------:R-:W-:Y:S01]  /*8b60*/  FMNMX.FTZ R37, R67, R8, !PT ;  /* 0x0000000843257209 */ /* 0x000fe20007810000 */
[----:B------:R-:W-:Y:S03]  /*8b70*/  MUFU.EX2 R15, R15 ;  /* 0x0000000f000f7308 */ /* 0x000fe60000000800 */
[----:B------:R-:W-:Y:S01]  /*8b80*/  FMNMX.FTZ R8, R70, R37, !PT ;  /* 0x0000002546087209 */ /* 0x000fe20007810000 */
[-CC-:B------:R-:W-:Y:S01]  /*8b90*/  FFMA.FTZ R37, R53, R7.reuse, -R10.reuse ;  /* 0x0000000735257223 */ /* 0x180fe2000001080a */
[----:B------:R-:W-:Y:S02]  /*8ba0*/  FFMA.FTZ R53, R69, R7, -R10 ;  /* 0x0000000745357223 */ /* 0x000fe4000001080a */
        /* <DEDUP_REMOVED lines=8> */
[----:B------:R-:W-:Y:S03]  /*8c30*/  MUFU.EX2 R29, R29 ;  /* 0x0000001d001d7308 */ /* 0x000fe60000000800 */
[----:B------:R-:W-:-:S04]  /*8c40*/  FMNMX.FTZ R8, R82, R45, !PT ;  /* 0x0000002d52087209 */ /* 0x000fc80007810000 */
[----:B------:R-:W-:Y:S01]  /*8c50*/  FMNMX.FTZ R45, R83, R8, !PT ;  /* 0x00000008532d7209 */ /* 0x000fe20007810000 */
[----:B------:R-:W-:Y:S03]  /*8c60*/  MUFU.EX2 R33, R33 ;  /* 0x0000002100217308 */ /* 0x000fe60000000800 */
[----:B------:R-:W-:Y:S01]  /*8c70*/  FMNMX.FTZ R8, R86, R45, !PT ;  /* 0x0000002d56087209 */ /* 0x000fe20007810000 */
[-CC-:B------:R-:W-:Y:S01]  /*8c80*/  FFMA.FTZ R45, R61, R7.reuse, -R10.reuse ;  /* 0x000000073d2d7223 */ /* 0x180fe2000001080a */
[----:B------:R-:W-:Y:S02]  /*8c90*/  FFMA.FTZ R61, R77, R7, -R10 ;  /* 0x000000074d3d7223 */ /* 0x000fe4000001080a */
[----:B------:R-:W-:Y:S01]  /*8ca0*/  FMNMX.FTZ R8, R87, R8, !PT ;  /* 0x0000000857087209 */ /* 0x000fe20007810000 */
[----:B------:R-:W-:Y:S04]  /*8cb0*/  MUFU.EX2 R37, R37 ;  /* 0x0000002500257308 */ /* 0x000fe80000000800 */
[----:B------:R-:W1:Y:S04]  /*8cc0*/  SHFL.BFLY PT, R57, R8, 0x2, 0x1f ;  /* 0x0c401f0008397f89 */ /* 0x000e6800000e0000 */
[----:B------:R-:W-:Y:S08]  /*8cd0*/  MUFU.EX2 R41, R41 ;  /* 0x0000002900297308 */ /* 0x000ff00000000800 */
[----:B------:R-:W-:Y:S01]  /*8ce0*/  MUFU.EX2 R45, R45 ;  /* 0x0000002d002d7308 */ /* 0x000fe20000000800 */
[----:B------:R-:W-:-:S02]  /*8cf0*/  WARPGROUP.DEPBAR.LE gsb0, 0x0 ;  /* 0x00008000000079c5 */ /* 0x000fc40000010000 */
[----:B------:R-:W-:Y:S01]  /*8d00*/  WARPGROUP.ARRIVE ;  /* 0x00000000000079c5 */ /* 0x000fe20000000000 */
[-CC-:B------:R-:W-:Y:S01]  /*8d10*/  FFMA.FTZ R176, R32, R7.reuse, -R10.reuse ;  /* 0x0000000720b07223 */ /* 0x180fe2000001080a */
[----:B------:R-:W-:-:S03]  /*8d20*/  FFMA.FTZ R178, R36, R7, -R10 ;  /* 0x0000000724b27223 */ /* 0x000fc6000001080a */
[----:B------:R-:W-:Y:S01]  /*8d30*/  MUFU.EX2 R49, R49 ;  /* 0x0000003100317308 */ /* 0x000fe20000000800 */
[----:B-1----:R-:W-:Y:S01]  /*8d40*/  FMNMX.FTZ R24, R8, R57, !PT ;  /* 0x0000003908187209 */ /* 0x002fe20007810000 */
[----:B------:R-:W-:Y:S01]  /*8d50*/  FFMA.FTZ R57, R73, R7, -R10 ;  /* 0x0000000749397223 */ /* 0x000fe2000001080a */
[----:B------:R-:W-:Y:S01]  /*8d60*/  HGMMA.64x128x16.F32.BF16 R88, R172, gdesc[UR4].tnspB, R88, gsb0 ;  /* 0x41e00004ac587df0 */ /* 0x000fe20008001858 */
[----:B------:R-:W-:Y:S01]  /*8d70*/  UIADD3 UR6, UR10, 0x180, URZ ;  /* 0x000001800a067890 */ /* 0x000fe2000fffe03f */
[----:B------:R-:W-:Y:S01]  /*8d80*/  UMOV UR7, 0x40000040 ;  /* 0x4000004000077882 */ /* 0x000fe20000000000 */
[----:B------:R-:W1:Y:S02]  /*8d90*/  SHFL.BFLY PT, R69, R24, 0x1, 0x1f ;  /* 0x0c201f0018457f89 */ /* 0x000e6400000e0000 */
[----:B------:R-:W-:Y:S08]  /*8da0*/  MUFU.EX2 R176, R176 ;  /* 0x000000b000b07308 */ /* 0x000ff00000000800 */
[----:B------:R-:W-:Y:S08]  /*8db0*/  MUFU.EX2 R178, R178 ;  /* 0x000000b200b27308 */ /* 0x000ff00000000800 */
[----:B------:R-:W-:Y:S01]  /*8dc0*/  MUFU.EX2 R53, R53 ;  /* 0x0000003500357308 */ /* 0x000fe20000000800 */
[----:B-1----:R-:W-:-:S07]  /*8dd0*/  FMNMX.FTZ R8, R24, R69, !PT ;  /* 0x0000004518087209 */ /* 0x002fce0007810000 */
        /* <DEDUP_REMOVED lines=10> */
[-C--:B------:R-:W-:Y:S01]  /*8e80*/  FMUL.FTZ R40, R8, R7.reuse ;  /* 0x0000000708287220 */ /* 0x080fe20000410000 */
[----:B------:R-:W-:-:S03]  /*8e90*/  FFMA.FTZ R174, R44, R7, -R10 ;  /* 0x000000072cae7223 */ /* 0x000fc6000001080a */
[----:B------:R-:W-:Y:S01]  /*8ea0*/  HGMMA.64x128x16.F32.BF16 R88, R168, gdesc[UR4].tnspB, R88, gsb0 ;  /* 0x41e00004a8587df0 */ /* 0x000fe20008001858 */
[----:B------:R-:W-:Y:S01]  /*8eb0*/  UIADD3 UR6, UR10, 0x200, URZ ;  /* 0x000002000a067890 */ /* 0x000fe2000fffe03f */
[-CC-:B------:R-:W-:Y:S01]  /*8ec0*/  FFMA.FTZ R181, R27, R7.reuse, -R40.reuse ;  /* 0x000000071bb57223 */ /* 0x180fe20000010828 */
[----:B------:R-:W-:Y:S01]  /*8ed0*/  UMOV UR7, 0x40000040 ;  /* 0x4000004000077882 */ /* 0x000fe20000000000 */
[----:B------:R-:W-:Y:S02]  /*8ee0*/  IMAD.U32 R27, RZ, RZ, UR44 ;  /* 0x0000002cff1b7e24 */ /* 0x000fe4000f8e00ff */
[-CC-:B------:R-:W-:Y:S01]  /*8ef0*/  FFMA.FTZ R183, R30, R7.reuse, -R40.reuse ;  /* 0x000000071eb77223 */ /* 0x180fe20000010828 */
[-CC-:B------:R-:W-:Y:S01]  /*8f00*/  FFMA.FTZ R36, R31, R7.reuse, -R40.reuse ;  /* 0x000000071f247223 */ /* 0x180fe20000010828 */
[----:B------:R-:W-:Y:S01]  /*8f10*/  IADD3 R31, -R23, 0xb, RZ ;  /* 0x0000000b171f7810 */ /* 0x000fe20007ffe1ff */
[----:B------:R-:W-:Y:S01]  /*8f20*/  MUFU.EX2 R181, R181 ;  /* 0x000000b500b57308 */ /* 0x000fe20000000800 */
[----:B------:R-:W-:Y:S01]  /*8f30*/  @!P1 LEA R27, R27, UR41, 0x3 ;  /* 0x000000291b1b9c11 */ /* 0x000fe2000f8e18ff */
[-CC-:B------:R-:W-:Y:S01]  /*8f40*/  FFMA.FTZ R177, R34, R7.reuse, -R40.reuse ;  /* 0x0000000722b17223 */ /* 0x180fe20000010828 */
[-CC-:B------:R-:W-:Y:S01]  /*8f50*/  FFMA.FTZ R34, R35, R7.reuse, -R40.reuse ;  /* 0x0000000723227223 */ /* 0x180fe20000010828 */
[-CC-:B------:R-:W-:Y:S01]  /*8f60*/  FFMA.FTZ R179, R38, R7.reuse, -R40.reuse ;  /* 0x0000000726b37223 */ /* 0x180fe20000010828 */
[----:B------:R-:W-:Y:S01]  /*8f70*/  FFMA.FTZ R38, R39, R7, -R40 ;  /* 0x0000000727267223 */ /* 0x000fe20000010828 */
[----:B------:R-:W-:-:S02]  /*8f80*/  @!P1 VIADD R27, R27, 0x28840 ;  /* 0x000288401b1b9836 */ /* 0x000fc40000000000 */
[-CC-:B------:R-:W-:Y:S01]  /*8f90*/  FFMA.FTZ R175, R46, R7.reuse, -R40.reuse ;  /* 0x000000072eaf7223 */ /* 0x180fe20000010828 */
[----:B------:R-:W-:Y:S01]  /*8fa0*/  MUFU.EX2 R183, R183 ;  /* 0x000000b700b77308 */ /* 0x000fe20000000800 */
[----:B--2---:R-:W-:Y:S01]  /*8fb0*/  FADD.FTZ R46, R182, R3 ;  /* 0x00000003b62e7221 */ /* 0x004fe20000010000 */
[-CC-:B------:R-:W-:Y:S01]  /*8fc0*/  FFMA.FTZ R173, R42, R7.reuse, -R40.reuse ;  /* 0x000000072aad7223 */ /* 0x180fe20000010828 */
[----:B------:R-:W-:Y:S01]  /*8fd0*/  @!P1 PRMT R27, RZ, 0x654, R27 ;  /* 0x00000654ff1b9816 */ /* 0x000fe2000000001b */
        /* <DEDUP_REMOVED lines=16> */
[----:B------:R-:W-:Y:S01]  /*90e0*/  FFMA.FTZ R86, R86, R7, -R40 ;  /* 0x0000000756567223 */ /* 0x000fe20000010828 */
[----:B0-----:R-:W-:-:S03]  /*90f0*/  F2FP.BF16.F32.PACK_AB R182, R13, R182 ;  /* 0x000000b60db6723e */ /* 0x001fc600000010ff */
        /* <DEDUP_REMOVED lines=14> */
[----:B------:R-:W-:Y:S01]  /*91e0*/  WARPGROUP.ARRIVE ;  /* 0x00000000000079c5 */ /* 0x000fe20000000000 */
[-CC-:B------:R-:W-:Y:S01]  /*91f0*/  FFMA.FTZ R168, R48, R7.reuse, -R10.reuse ;  /* 0x0000000730a87223 */ /* 0x180fe2000001080a */
[-C--:B------:R-:W-:Y:S01]  /*9200*/  FFMA.FTZ R170, R52, R7.reuse, -R10 ;  /* 0x0000000734aa7223 */ /* 0x080fe2000001080a */
[-CC-:B------:R-:W-:Y:S01]  /*9210*/  FFMA.FTZ R169, R50, R7.reuse, -R40.reuse ;  /* 0x0000000732a97223 */ /* 0x180fe20000010828 */
[----:B------:R-:W-:Y:S01]  /*9220*/  FFMA.FTZ R171, R54, R7, -R40 ;  /* 0x0000000736ab7223 */ /* 0x000fe20000010828 */
        /* <DEDUP_REMOVED lines=8> */
[----:B------:R-:W1:Y:S08]  /*92b0*/  MUFU.EX2 R71, R71 ;  /* 0x0000004700477308 */ /* 0x000e700000000800 */
        /* <DEDUP_REMOVED lines=13> */
[----:B------:R-:W-:Y:S01]  /*9390*/  HGMMA.64x128x16.F32.BF16 R88, R160, gdesc[UR4].tnspB, R88, gsb0 ;  /* 0x41e00004a0587df0 */ /* 0x000fe20008001858 */
        /* <DEDUP_REMOVED lines=11> */
[----:B0-----:R-:W-:Y:S01]  /*9450*/  F2FP.BF16.F32.PACK_AB R161, R67, R66 ;  /* 0x0000004243a1723e */ /* 0x001fe200000010ff */
[----:B------:R-:W-:Y:S01]  /*9460*/  MUFU.EX2 R9, R85 ;  /* 0x0000005500097308 */ /* 0x000fe20000000800 */
[----:B------:R-:W-:Y:S01]  /*9470*/  HGMMA.64x128x16.F32.BF16 R88, R156, gdesc[UR4].tnspB, R88, gsb0 ;  /* 0x41e000049c587df0 */ /* 0x000fe20008001858 */
[----:B------:R-:W-:Y:S01]  /*9480*/  UIADD3 UR6, UR10, 0x380, URZ ;  /* 0x000003800a067890 */ /* 0x000fe2000fffe03f */
[-C--:B------:R-:W-:Y:S01]  /*9490*/  FMUL.FTZ R69, R10, R7.reuse ;  /* 0x000000070a457220 */ /* 0x080fe20000410000 */
[----:B------:R-:W-:Y:S01]  /*94a0*/  UMOV UR7, 0x40000040 ;  /* 0x4000004000077882 */ /* 0x000fe20000000000 */
[-CC-:B------:R-:W-:Y:S01]  /*94b0*/  FFMA.FTZ R10, R26, R7.reuse, -R40.reuse ;  /* 0x000000071a0a7223 */ /* 0x180fe20000010828 */
[----:B------:R-:W-:Y:S01]  /*94c0*/  FFMA.FTZ R26, R47, R7, -R40 ;  /* 0x000000072f1a7223 */ /* 0x000fe20000010828 */
[----:B-1----:R-:W-:Y:S01]  /*94d0*/  F2FP.BF16.F32.PACK_AB R163, R71, R70 ;  /* 0x0000004647a3723e */ /* 0x002fe200000010ff */
[----:B------:R-:W-:Y:S08]  /*94e0*/  MUFU.EX2 R160, R160 ;  /* 0x000000a000a07308 */ /* 0x000ff00000000800 */
[----:B------:R-:W-:Y:S08]  /*94f0*/  MUFU.EX2 R69, R69 ;  /* 0x0000004500457308 */ /* 0x000ff00000000800 */
[----:B------:R-:W0:Y:S08]  /*9500*/  MUFU.EX2 R10, R10 ;  /* 0x0000000a000a7308 */ /* 0x000e300000000800 */
[----:B------:R-:W1:Y:S08]  /*9510*/  MUFU.EX2 R26, R26 ;  /* 0x0000001a001a7308 */ /* 0x000e700000000800 */
[----:B------:R-:W-:Y:S01]  /*9520*/  MUFU.EX2 R162, R162 ;  /* 0x000000a200a27308 */ /* 0x000fe20000000800 */
[----:B0-----:R-:W-:-:S04]  /*9530*/  FFMA.FTZ R2, R69, R2, R10 ;  /* 0x0000000245027223 */ /* 0x001fc8000001000a */
[----:B------:R-:W-:Y:S01]  /*9540*/  FADD.FTZ R44, R181, R2 ;  /* 0x00000002b52c7221 */ /* 0x000fe20000010000 */
[-CC-:B------:R-:W-:Y:S01]  /*9550*/  FFMA.FTZ R2, R63, R7.reuse, -R40.reuse ;  /* 0x000000073f027223 */ /* 0x180fe20000010828 */
[----:B------:R-:W-:Y:S01]  /*9560*/  F2FP.BF16.F32.PACK_AB R181, R181, R10 ;  /* 0x0000000ab5b5723e */ /* 0x000fe200000010ff */
[----:B------:R-:W-:Y:S01]  /*9570*/  FFMA.FTZ R40, R87, R7, -R40 ;  /* 0x0000000757287223 */ /* 0x000fe20000010828 */
[----:B------:R-:W-:Y:S01]  /*9580*/  FADD.FTZ R3, R183, R44 ;  /* 0x0000002cb7037221 */ /* 0x000fe20000010000 */
[C---:B------:R-:W-:Y:S02]  /*9590*/  F2FP.BF16.F32.PACK_AB R183, R36.reuse, R183 ;  /* 0x000000b724b7723e */ /* 0x040fe400000010ff */
[----:B------:R-:W0:Y:S01]  /*95a0*/  MUFU.EX2 R2, R2 ;  /* 0x0000000200027308 */ /* 0x000e220000000800 */
        /* <DEDUP_REMOVED lines=11> */
[----:B-1----:R-:W-:-:S03]  /*9660*/  F2FP.BF16.F32.PACK_AB R175, R26, R175 ;  /* 0x000000af1aaf723e */ /* 0x002fc600000010ff */
        /* <DEDUP_REMOVED lines=20> */
[----:B------:R-:W-:Y:S01]  /*97b0*/  WARPGROUP.ARRIVE ;  /* 0x00000000000079c5 */ /* 0x000fe20000000000 */
[----:B------:R-:W-:Y:S01]  /*97c0*/  FADD.FTZ R3, R78, R3 ;  /* 0x000000034e037221 */ /* 0x000fe20000010000 */
[----:B------:R-:W-:Y:S02]  /*97d0*/  F2FP.BF16.F32.PACK_AB R156, R57, R12 ;  /* 0x0000000c399c723e */ /* 0x000fe400000010ff */
[----:B------:R-:W-:Y:S01]  /*97e0*/  F2FP.BF16.F32.PACK_AB R157, R75, R74 ;  /* 0x0000004a4b9d723e */ /* 0x000fe200000010ff */
[----:B------:R-:W-:Y:S01]  /*97f0*/  FADD.FTZ R3, R79, R3 ;  /* 0x000000034f037221 */ /* 0x000fe20000010000 */
[----:B------:R-:W-:Y:S01]  /*9800*/  HGMMA.64x128x16.F32.BF16 R88, R152, gdesc[UR4].tnspB, R88, gsb0 ;  /* 0x41e0000498587df0 */ /* 0x000fe20008001858 */
[----:B------:R-:W-:-:S02]  /*9810*/  F2FP.BF16.F32.PACK_AB R158, R61, R14 ;  /* 0x0000000e3d9e723e */ /* 0x000fc400000010ff */
[----:B------:R-:W-:Y:S01]  /*9820*/  FADD.FTZ R3, R82, R3 ;  /* 0x0000000352037221 */ /* 0x000fe20000010000 */
[----:B------:R-:W-:-:S03]  /*9830*/  F2FP.BF16.F32.PACK_AB R159, R79, R78 ;  /* 0x0000004e4f9f723e */ /* 0x000fc600000010ff */
[----:B------:R-:W-:Y:S01]  /*9840*/  FADD.FTZ R3, R83, R3 ;  /* 0x0000000353037221 */ /* 0x000fe20000010000 */
[----:B------:R-:W-:Y:S02]  /*9850*/  WARPGROUP.DEPBAR.LE gsb0, 0x0 ;  /* 0x00008000000079c5 */ /* 0x000fe40000010000 */
[----:B------:R0:W-:Y:S06]  /*9860*/  BAR.ARV R31, 0x100 ;  /* 0x0004001f0000751d */ /* 0x0001ec0000002000 */
[----:B------:R1:W-:Y:S01]  /*9870*/  @!P1 SYNCS.ARRIVE.TRANS64.RED.A1T0 RZ, [R27+URZ], RZ ;  /* 0x000000ff1bff99a7 */ /* 0x0003e2000810043f */
[----:B------:R-:W2:Y:S01]  /*9880*/  MUFU.EX2 R155, R40 ;  /* 0x00000028009b7308 */ /* 0x000ea20000000800 */
[----:B------:R-:W-:Y:S01]  /*9890*/  F2FP.BF16.F32.PACK_AB R154, R9, R24 ;  /* 0x00000018099a723e */ /* 0x000fe200000010ff */
[----:B------:R-:W-:Y:S01]  /*98a0*/  FMUL.FTZ R88, R88, R4 ;  /* 0x0000000458587220 */ /* 0x000fe20000410000 */
[----:B------:R-:W-:Y:S01]  /*98b0*/  F2FP.BF16.F32.PACK_AB R152, R65, R20 ;  /* 0x000000144198723e */ /* 0x000fe200000010ff */
[----:B------:R-:W-:Y:S01]  /*98c0*/  FMUL.FTZ R89, R89, R4 ;  /* 0x0000000459597220 */ /* 0x000fe20000410000 */
[----:B------:R-:W-:Y:S01]  /*98d0*/  F2FP.BF16.F32.PACK_AB R153, R83, R82 ;  /* 0x000000525399723e */ /* 0x000fe200000010ff */
[-C--:B------:R-:W-:Y:S01]  /*98e0*/  FMUL.FTZ R92, R92, R4.reuse ;  /* 0x000000045c5c7220 */ /* 0x080fe20000410000 */
[----:B-1----:R-:W-:Y:S01]  /*98f0*/  IMAD.U32 R27, RZ, RZ, UR49 ;  /* 0x00000031ff1b7e24 */ /* 0x002fe2000f8e00ff */
[----:B------:R-:W-:Y:S01]  /*9900*/  UMOV UR49, UR44 ;  /* 0x0000002c00317c82 */ /* 0x000fe20008000000 */
[-C--:B------:R-:W-:Y:S01]  /*9910*/  FMUL.FTZ R93, R93, R4.reuse ;  /* 0x000000045d5d7220 */ /* 0x080fe20000410000 */
[-C--:B------:R-:W-:Y:S01]  /*9920*/  FMUL.FTZ R96, R96, R4.reuse ;  /* 0x0000000460607220 */ /* 0x080fe20000410000 */
[-C--:B------:R-:W-:Y:S01]  /*9930*/  FMUL.FTZ R97, R97, R4.reuse ;  /* 0x0000000461617220 */ /* 0x080fe20000410000 */
[----:B------:R-:W-:Y:S01]  /*9940*/  @!P1 LEA R27, R27, UR41, 0x3 ;  /* 0x000000291b1b9c11 */ /* 0x000fe2000f8e18ff */
[-C--:B------:R-:W-:Y:S01]  /*9950*/  FMUL.FTZ R100, R100, R4.reuse ;  /* 0x0000000464647220 */ /* 0x080fe20000410000 */
[-C--:B------:R-:W-:Y:S01]  /*9960*/  FMUL.FTZ R101, R101, R4.reuse ;  /* 0x0000000465657220 */ /* 0x080fe20000410000 */
[-C--:B------:R-:W-:Y:S01]  /*9970*/  FMUL.FTZ R104, R104, R4.reuse ;  /* 0x0000000468687220 */ /* 0x080fe20000410000 */
[----:B------:R-:W-:Y:S01]  /*9980*/  FMUL.FTZ R105, R105, R4 ;  /* 0x0000000469697220 */ /* 0x000fe20000410000 */
[----:B------:R-:W-:-:S02]  /*9990*/  @!P1 VIADD R27, R27, 0x28860 ;  /* 0x000288601b1b9836 */ /* 0x000fc40000000000 */
[-C--:B------:R-:W-:Y:S01]  /*99a0*/  FMUL.FTZ R108, R108, R4.reuse ;  /* 0x000000046c6c7220 */ /* 0x080fe20000410000 */
[-C--:B------:R-:W-:Y:S01]  /*99b0*/  FMUL.FTZ R109, R109, R4.reuse ;  /* 0x000000046d6d7220 */ /* 0x080fe20000410000 */
[-C--:B------:R-:W-:Y:S01]  /*99c0*/  FMUL.FTZ R112, R112, R4.reuse ;  /* 0x0000000470707220 */ /* 0x080fe20000410000 */
[-C--:B------:R-:W-:Y:S01]  /*99d0*/  FMUL.FTZ R113, R113, R4.reuse ;  /* 0x0000000471717220 */ /* 0x080fe20000410000 */
[----:B0-----:R-:W-:Y:S01]  /*99e0*/  @!P1 PRMT R31, RZ, 0x654, R27 ;  /* 0x00000654ff1f9816 */ /* 0x001fe2000000001b */
[----:B------:R-:W-:Y:S01]  /*99f0*/  FADD.FTZ R27, R13, R46 ;  /* 0x0000002e0d1b7221 */ /* 0x000fe20000010000 */
[-C--:B------:R-:W-:Y:S01]  /*9a00*/  FMUL.FTZ R116, R116, R4.reuse ;  /* 0x0000000474747220 */ /* 0x080fe20000410000 */
[----:B------:R-:W-:Y:S01]  /*9a10*/  FMUL.FTZ R117, R117, R4 ;  /* 0x0000000475757220 */ /* 0x000fe20000410000 */
[----:B------:R0:W-:Y:S01]  /*9a20*/  @!P1 SYNCS.ARRIVE.TRANS64.RED.A1T0 RZ, [R31+URZ], RZ ;  /* 0x000000ff1fff99a7 */ /* 0x0001e2000810043f */
[----:B------:R-:W-:Y:S01]  /*9a30*/  FADD.FTZ R46, R176, R27 ;  /* 0x0000001bb02e7221 */ /* 0x000fe20000010000 */
[----:B------:R-:W-:Y:S01]  /*9a40*/  F2FP.BF16.F32.PACK_AB R176, R15, R176 ;  /* 0x000000b00fb0723e */ /* 0x000fe200000010ff */
[-C--:B------:R-:W-:Y:S01]  /*9a50*/  FMUL.FTZ R120, R120, R4.reuse ;  /* 0x0000000478787220 */ /* 0x080fe20000410000 */
[-C--:B------:R-:W-:Y:S01]  /*9a60*/  FMUL.FTZ R121, R121, R4.reuse ;  /* 0x0000000479797220 */ /* 0x080fe20000410000 */
[----:B------:R-:W-:Y:S01]  /*9a70*/  FADD.FTZ R27, R15, R46 ;  /* 0x0000002e0f1b7221 */ /* 0x000fe20000010000 */
[-C--:B------:R-:W-:Y:S01]  /*9a80*/  FMUL.FTZ R124, R124, R4.reuse ;  /* 0x000000047c7c7220 */ /* 0x080fe20000410000 */
[-C--:B------:R-:W-:Y:S01]  /*9a90*/  FMUL.FTZ R125, R125, R4.reuse ;  /* 0x000000047d7d7220 */ /* 0x080fe20000410000 */
[----:B------:R-:W-:Y:S01]  /*9aa0*/  FMUL.FTZ R128, R128, R4 ;  /* 0x0000000480807220 */ /* 0x000fe20000410000 */
        /* <DEDUP_REMOVED lines=18> */
[----:B------:R-:W-:Y:S01]  /*9bd0*/  FMUL.FTZ R149, R149, R4 ;  /* 0x0000000495957220 */ /* 0x000fe20000410000 */
[-C--:B------:R-:W-:Y:S01]  /*9be0*/  FMUL.FTZ R90, R90, R69.reuse ;  /* 0x000000455a5a7220 */ /* 0x080fe20000410000 */
[----:B------:R-:W-:Y:S01]  /*9bf0*/  FADD.FTZ R27, R29, R46 ;  /* 0x0000002e1d1b7221 */ /* 0x000fe20000010000 */
[-C--:B------:R-:W-:Y:S01]  /*9c00*/  FMUL.FTZ R91, R91, R69.reuse ;  /* 0x000000455b5b7220 */ /* 0x080fe20000410000 */
[-C--:B------:R-:W-:Y:S01]  /*9c10*/  FMUL.FTZ R94, R94, R69.reuse ;  /* 0x000000455e5e7220 */ /* 0x080fe20000410000 */
[-C--:B------:R-:W-:Y:S01]  /*9c20*/  FMUL.FTZ R95, R95, R69.reuse ;  /* 0x000000455f5f7220 */ /* 0x080fe20000410000 */
[----:B------:R-:W-:Y:S01]  /*9c30*/  FADD.FTZ R46, R168, R27 ;  /* 0x0000001ba82e7221 */ /* 0x000fe20000010000 */
[----:B------:R-:W-:Y:S01]  /*9c40*/  F2FP.BF16.F32.PACK_AB R168, R33, R168 ;  /* 0x000000a821a8723e */ /* 0x000fe200000010ff */
[-C--:B------:R-:W-:Y:S01]  /*9c50*/  FMUL.FTZ R98, R98, R69.reuse ;  /* 0x0000004562627220 */ /* 0x080fe20000410000 */
        /* <DEDUP_REMOVED lines=42> */
[----:B------:R-:W-:-:S03]  /*9f00*/  FMUL.FTZ R151, R151, R69 ;  /* 0x0000004597977220 */ /* 0x000fc60000410000 */
[----:B------:R-:W-:-:S04]  /*9f10*/  FADD.FTZ R10, R12, R11 ;  /* 0x0000000b0c0a7221 */ /* 0x000fc80000010000 */
[----:B------:R-:W-:Y:S01]  /*9f20*/  FADD.FTZ R11, R57, R10 ;  /* 0x0000000a390b7221 */ /* 0x000fe20000010000 */
[----:B------:R-:W-:-:S03]  /*9f30*/  FADD.FTZ R10, R86, R3 ;  /* 0x00000003560a7221 */ /* 0x000fc60000010000 */
[----:B------:R-:W-:-:S04]  /*9f40*/  FADD.FTZ R2, R14, R11 ;  /* 0x0000000b0e027221 */ /* 0x000fc80000010000 */
[----:B------:R-:W-:-:S04]  /*9f50*/  FADD.FTZ R11, R61, R2 ;  /* 0x000000023d0b7221 */ /* 0x000fc80000010000 */
[----:B------:R-:W-:-:S04]  /*9f60*/  FADD.FTZ R2, R20, R11 ;  /* 0x0000000b14027221 */ /* 0x000fc80000010000 */
[----:B------:R-:W-:-:S04]  /*9f70*/  FADD.FTZ R11, R65, R2 ;  /* 0x00000002410b7221 */ /* 0x000fc80000010000 */
[----:B------:R-:W-:Y:S01]  /*9f80*/  FADD.FTZ R2, R24, R11 ;  /* 0x0000000b18027221 */ /* 0x000fe20000010000 */
[----:B------:R-:W-:-:S03]  /*9f90*/  IMAD.MOV.U32 R11, RZ, RZ, R0 ;  /* 0x000000ffff0b7224 */ /* 0x000fc600078e0000 */
[----:B------:R-:W-:Y:S01]  /*9fa0*/  FADD.FTZ R3, R9, R2 ;  /* 0x0000000209037221 */ /* 0x000fe20000010000 */
[C---:B--2---:R-:W-:Y:S01]  /*9fb0*/  FADD.FTZ R2, R155.reuse, R10 ;  /* 0x0000000a9b027221 */ /* 0x044fe20000010000 */
[----:B------:R-:W-:Y:S01]  /*9fc0*/  F2FP.BF16.F32.PACK_AB R155, R155, R86 ;  /* 0x000000569b9b723e */ /* 0x000fe200000010ff */
[----:B------:R-:W-:Y:S01]  /*9fd0*/  IMAD.MOV.U32 R9, RZ, RZ, R8 ;  /* 0x000000ffff097224 */ /* 0x000fe200078e0008 */
[----:B0-----:R-:W-:Y:S06]  /*9fe0*/  @P2 BRA `(.L_x_7846) ;  /* 0xffffffe0001c2947 */ /* 0x001fec000383ffff */
.L_x_7837:
[----:B------:R-:W-:-:S13]  /*9ff0*/  ISETP.GE.AND P2, PT, R6, UR39, PT ;  /* 0x0000002706007c0c */ /* 0x000fda000bf46270 */
[----:B------:R-:W-:Y:S05]  /*a000*/  @!P2 BRA `(.L_x_7847) ;  /* 0x000000300030a947 */ /* 0x000fea0003800000 */
[----:B------:R-:W-:Y:S01]  /*a010*/  IMAD.MOV.U32 R5, RZ, RZ, R8 ;  /* 0x000000ffff057224 */ /* 0x000fe200078e0008 */
[----:B------:R-:W-:Y:S01]  /*a020*/  UMOV UR56, UR45 ;  /* 0x0000002d00387c82 */ /* 0x000fe20008000000 */
[----:B------:R-:W-:Y:S01]  /*a030*/  IMAD.MOV.U32 R4, RZ, RZ, R0 ;  /* 0x000000ffff047224 */ /* 0x000fe200078e0000 */
[----:B------:R-:W-:Y:S01]  /*a040*/  UMOV UR55, UR44 ;  /* 0x0000002c00377c82 */ /* 0x000fe20008000000 */
[----:B------:R-:W-:Y:S01]  /*a050*/  ULDC UR49, c[0x0][0x9e4] ;  /* 0x0002790000317ab9 */ /* 0x000fe20000000800 */
[----:B------:R-:W-:Y:S01]  /*a060*/  ULDC UR53, c[0x0][0x288] ;  /* 0x0000a20000357ab9 */ /* 0x000fe20000000800 */
[----:B------:R-:W-:Y:S01]  /*a070*/  ULDC UR54, c[0x0][0x9dc] ;  /* 0x0002770000367ab9 */ /* 0x000fe20000000800 */
[----:B------:R-:W-:-:S05]  /*a080*/  ULDC UR52, c[0x0][0x9e0] ;  /* 0x0002780000347ab9 */ /* 0x000fca0000000800 */
.L_x_7864:
        /* <DEDUP_REMOVED lines=9> */
.L_x_7849:
[----:B------:R-:W-:Y:S01]  /*a120*/  ULEA UR6, UR44, UR41, 0x3 ;  /* 0x000000292c067291 */ /* 0x000fe2000f8e183f */
[----:B------:R-:W-:-:S05]  /*a130*/  IMAD.U32 R0, RZ, RZ, UR45 ;  /* 0x0000002dff007e24 */ /* 0x000fca000f8e00ff */
[----:B------:R-:W-:-:S04]  /*a140*/  SHF.L.U32 R0, R0, 0x1f, RZ ;  /* 0x0000001f00007819 */ /* 0x000fc800000006ff */
[----:B------:R0:W1:Y:S01]  /*a150*/  SYNCS.PHASECHK.TRANS64.TRYWAIT P3, [UR6+0x28830], R0 ;  /* 0x02883000ff0075a7 */ /* 0x0000620008060146 */
[----:B------:R-:W-:Y:S05]  /*a160*/  @!P0 BRA `(.L_x_7850) ;  /* 0x0000000000048947 */ /* 0x000fea0003800000 */
[----:B------:R-:W-:Y:S01]  /*a170*/  BPT.TRAP 0x1 ;  /* 0x000000040000795c */ /* 0x000fe20000300000 */
.L_x_7850:
[----:B-1----:R-:W-:Y:S05]  /*a180*/  @P3 BRA `(.L_x_7848) ;  /* 0x0000000000083947 */ /* 0x002fea0003800000 */
[----:B------:R-:W1:Y:S02]  /*a190*/  SYNCS.PHASECHK.TRANS64.TRYWAIT P3, [UR6+0x28830], R0 ;  /* 0x02883000ff0075a7 */ /* 0x000e640008060146 */
[----:B-1----:R-:W-:Y:S05]  /*a1a0*/  @!P3 BRA `(.L_x_7851) ;  /* 0x000000a00058b947 */ /* 0x002fea0003800000 */
.L_x_7848:
        /* <DEDUP_REMOVED lines=45> */
.L_x_7853:
[----:B------:R-:W-:Y:S01]  /*a480*/  ULEA UR6, UR55, UR41, 0x3 ;  /* 0x0000002937067291 */ /* 0x000fe2000f8e183f */
[----:B------:R-:W-:-:S05]  /*a490*/  IMAD.U32 R0, RZ, RZ, UR56 ;  /* 0x00000038ff007e24 */ /* 0x000fca000f8e00ff */
[----:B------:R-:W-:-:S04]  /*a4a0*/  SHF.L.U32 R0, R0, 0x1f, RZ ;  /* 0x0000001f00007819 */ /* 0x000fc800000006ff */
[----:B------:R0:W1:Y:S01]  /*a4b0*/  SYNCS.PHASECHK.TRANS64.TRYWAIT P2, [UR6+0x28850], R0 ;  /* 0x02885000ff0075a7 */ /* 0x0000620008040146 */
[----:B------:R-:W-:Y:S05]  /*a4c0*/  @!P0 BRA `(.L_x_7854) ;  /* 0x0000000000048947 */ /* 0x000fea0003800000 */
[----:B------:R-:W-:Y:S01]  /*a4d0*/  BPT.TRAP 0x1 ;  /* 0x000000040000795c */ /* 0x000fe20000300000 */
.L_x_7854:
[----:B-1----:R-:W-:Y:S05]  /*a4e0*/  @P2 BRA `(.L_x_7852) ;  /* 0x0000000000082947 */ /* 0x002fea0003800000 */
[----:B------:R-:W1:Y:S02]  /*a4f0*/  SYNCS.PHASECHK.TRANS64.TRYWAIT P2, [UR6+0x28850], R0 ;  /* 0x02885000ff0075a7 */ /* 0x000e640008040146 */
[----:B-1----:R-:W-:Y:S05]  /*a500*/  @!P2 BRA `(.L_x_7855) ;  /* 0x0000009c0098a947 */ /* 0x002fea0003800000 */
.L_x_7852:
[----:B------:R-:W-:Y:S01]  /*a510*/  UIADD3 UR6, UR41, 0x400, URZ ;  /* 0x0000040029067890 */ /* 0x000fe2000fffe03f */
[----:B------:R-:W-:Y:S01]  /*a520*/  WARPGROUP.ARRIVE ;  /* 0x00000000000079c5 */ /* 0x000fe20000000000 */
[----:B------:R-:W-:Y:S01]  /*a530*/  UMOV UR7, 0x40000040 ;  /* 0x4000004000077882 */ /* 0x000fe20000000000 */
[----:B-1----:R-:W1:Y:S01]  /*a540*/  @P5 LDC R7, c[0x0][0x44c] ;  /* 0x00011300ff075b82 */ /* 0x002e620000000800 */
[----:B------:R-:W-:Y:S01]  /*a550*/  USHF.R.U32.HI UR6, URZ, 0x4, UR6 ;  /* 0x000000043f067899 */ /* 0x000fe20008011606 */
[----:B0-----:R-:W-:Y:S02]  /*a560*/  VIADD R0, R17, UR36 ;  /* 0x0000002411007c36 */ /* 0x001fe40008000000 */
[----:B------:R-:W-:Y:S01]  /*a570*/  IMAD.U32 R10, RZ, RZ, UR44 ;  /* 0x0000002cff0a7e24 */ /* 0x000fe2000f8e00ff */
[----:B------:R-:W-:-:S03]  /*a580*/  ULOP3.LUT UR6, UR6, 0x3fff, URZ, 0xc0, !UPT ;  /* 0x00003fff06067892 */ /* 0x000fc6000f8ec03f */
[----:B------:R-:W0:Y:S01]  /*a590*/  @P5 LDC R9, c[0x0][0x450] ;  /* 0x00011400ff095b82 */ /* 0x000e220000000800 */
[----:B------:R-:W-:-:S04]  /*a5a0*/  ULOP3.LUT UR6, UR6, 0x4000000, URZ, 0xfc, !UPT ;  /* 0x0400000006067892 */ /* 0x000fc8000f8efc3f */
[----:B------:R-:W-:-:S07]  /*a5b0*/  ULEA UR10, UR55, UR6, 0xb ;  /* 0x00000006370a7291 */ /* 0x000fce000f8e583f */
[----:B------:R-:W-:Y:S02]  /*a5c0*/  UMOV UR6, UR10 ;  /* 0x0000000a00067c82 */ /* 0x000fe40008000000 */
[----:B------:R-:W-:Y:S01]  /*a5d0*/  HGMMA.64x128x16.F32.BF16 R88, R180, gdesc[UR4].tnspB, R88, gsb0 ;  /* 0x41e00004b4587df0 */ /* 0x000fe20008001858 */
[----:B------:R-:W-:Y:S01]  /*a5e0*/  UIADD3 UR6, UR10, 0x80, URZ ;  /* 0x000000800a067890 */ /* 0x000fe2000fffe03f */
[----:B-1----:R-:W-:Y:S01]  /*a5f0*/  @P5 IMAD.HI.U32 R8, R0, R7, RZ ;  /* 0x0000000700085227 */ /* 0x002fe200078e00ff */
[----:B------:R-:W-:Y:S01]  /*a600*/  UMOV UR7, 0x40000040 ;  /* 0x4000004000077882 */ /* 0x000fe20000000000 */
[----:B------:R-:W-:Y:S02]  /*a610*/  @!P1 LEA R7, R10, UR41, 0x3 ;  /* 0x000000290a079c11 */ /* 0x000fe4000f8e18ff */
[----:B------:R-:W-:Y:S02]  /*a620*/  IADD3 R10, -R23, 0xb, RZ ;  /* 0x0000000b170a7810 */ /* 0x000fe40007ffe1ff */
[----:B0-----:R-:W-:Y:S01]  /*a630*/  @P5 SHF.R.U32.HI R0, RZ, R9, R8 ;  /* 0x00000009ff005219 */ /* 0x001fe20000011608 */
[----:B------:R-:W-:-:S05]  /*a640*/  @!P1 VIADD R8, R7, 0x28840 ;  /* 0x0002884007089836 */ /* 0x000fca0000000000 */
[----:B------:R-:W-:Y:S02]  /*a650*/  @!P1 PRMT R9, RZ, 0x654, R8 ;  /* 0x00000654ff099816 */ /* 0x000fe40000000008 */
[----:B------:R-:W0:Y:S01]  /*a660*/  SHFL.IDX PT, R8, R0, RZ, 0x1c1f ;  /* 0x001c1fff00087589 */ /* 0x000e2200000e0000 */
        /* <DEDUP_REMOVED lines=32> */
[----:B------:R-:W-:Y:S01]  /*a870*/  IMAD R7, R16, -0x2, R7 ;  /* 0xfffffffe10077824 */ /* 0x000fe200078e0207 */
[----:B------:R-:W-:Y:S02]  /*a880*/  WARPGROUP.DEPBAR.LE gsb0, 0x0 ;  /* 0x00008000000079c5 */ /* 0x000fe40000010000 */
[----:B------:R-:W-:-:S06]  /*a890*/  WARPGROUP.ARRIVE ;  /* 0x00000000000079c5 */ /* 0x000fcc0000000000 */
[----:B------:R-:W-:Y:S01]  /*a8a0*/  HGMMA.64x128x16.F32.BF16 R88, R152, gdesc[UR4].tnspB, R88, gsb0 ;  /* 0x41e0000498587df0 */ /* 0x000fe20008001858 */
[----:B------:R-:W-:Y:S02]  /*a8b0*/  ULOP3.LUT UR6, URZ, UR54, URZ, 0x33, !UPT ;  /* 0x000000363f067292 */ /* 0x000fe4000f8e333f */
[----:B------:R-:W-:Y:S02]  /*a8c0*/  WARPGROUP.DEPBAR.LE gsb0, 0x0 ;  /* 0x00008000000079c5 */ /* 0x000fe40000010000 */
[----:B------:R-:W1:Y:S08]  /*a8d0*/  LDC R153, c[0x0][0x2f0] ;  /* 0x0000bc00ff997b82 */ /* 0x000e700000000800 */
[----:B------:R2:W-:Y:S06]  /*a8e0*/  BAR.ARV R10, 0x100 ;  /* 0x0004000a0000751d */ /* 0x0005ec0000002000 */
[----:B------:R3:W-:Y:S01]  /*a8f0*/  @!P1 SYNCS.ARRIVE.TRANS64.RED.A1T0 RZ, [R9+URZ], RZ ;  /* 0x000000ff09ff99a7 */ /* 0x0007e2000810043f */
[----:B-1----:R-:W-:-:S04]  /*a900*/  IMAD R7, R153, UR42, R7 ;  /* 0x0000002a99077c24 */ /* 0x002fc8000f8e0207 */
[----:B------:R-:W-:-:S04]  /*a910*/  VIADD R7, R7, -UR53 ;  /* 0x8000003507077c36 */ /* 0x000fc80008000000 */
[C---:B------:R-:W-:Y:S02]  /*a920*/  VIADD R15, R7.reuse, UR52 ;  /* 0x00000034070f7c36 */ /* 0x040fe40008000000 */
[----:B------:R-:W-:Y:S02]  /*a930*/  VIADD R21, R7, UR6 ;  /* 0x0000000607157c36 */ /* 0x000fe40008000000 */
[--C-:B0-----:R-:W-:Y:S02]  /*a940*/  IMAD.IADD R7, R15, 0x1, R8.reuse ;  /* 0x000000010f077824 */ /* 0x101fe400078e0208 */
[----:B---3--:R-:W-:Y:S01]  /*a950*/  IMAD.IADD R9, R21, 0x1, R8 ;  /* 0x0000000115097824 */ /* 0x008fe200078e0208 */
[----:B--2---:R-:W-:Y:S06]  /*a960*/  @!P6 BRA `(.L_x_7856) ;  /* 0x00000000005ce947 */ /* 0x004fec0003800000 */
        /* <DEDUP_REMOVED lines=13> */
.L_x_7858:
[----:B------:R-:W-:-:S05]  /*aa40*/  IMAD.U32 R10, RZ, RZ, UR49 ;  /* 0x00000031ff0a7e24 */ /* 0x000fca000f8e00ff */
[----:B------:R-:W-:-:S13]  /*aa50*/  ISETP.NE.AND P2, PT, R10, 0x1, PT ;  /* 0x000000010a00780c */ /* 0x000fda0003f45270 */
[----:B------:R-:W0:Y:S02]  /*aa60*/  @P2 LDC.64 R12, c[0x0][0x9e8] ;  /* 0x00027a00ff0c2b82 */ /* 0x000e240000000a00 */
[----:B0-----:R-:W-:-:S05]  /*aa70*/  @P2 IMAD.HI.U32 R8, R11, R12, RZ ;  /* 0x0000000c0b082227 */ /* 0x001fca00078e00ff */
[----:B------:R-:W-:-:S07]  /*aa80*/  @P2 SHF.R.U32.HI R11, RZ, R13, R8 ;  /* 0x0000000dff0b2219 */ /* 0x000fce0000011608 */
.L_x_7859:
[----:B------:R-:W-:Y:S05]  /*aa90*/  BSYNC B0 ;  /* 0x0000000000007941 */ /* 0x000fea0003800000 */
.L_x_7857:
[----:B------:R-:W-:-:S04]  /*aaa0*/  IMAD R11, R11, R10, -R162 ;  /* 0x0000000a0b0b7224 */ /* 0x000fc800078e0aa2 */
[----:B------:R-:W-:-:S05]  /*aab0*/  IMAD R8, R16, -0x2, R11 ;  /* 0xfffffffe10087824 */ /* 0x000fca00078e020b */
[----:B------:R-:W-:Y:S02]  /*aac0*/  VIADDMNMX R7, R8, R10, R7, PT ;  /* 0x0000000a08077246 */ /* 0x000fe40003800107 */
[----:B------:R-:W-:-:S07]  /*aad0*/  VIMNMX R9, R9, R8, !PT ;  /* 0x0000000809097248 */ /* 0x000fce0007fe0100 */
.L_x_7856:
[----:B------:R-:W-:Y:S01]  /*aae0*/  ISETP.GT.AND P2, PT, R6, -0x1, PT ;  /* 0xffffffff0600780c */ /* 0x000fe20003f44270 */
[----:B------:R-:W0:Y:S03]  /*aaf0*/  SHFL.IDX PT, R0, R0, 0x1, 0x1c1f ;  /* 0x003c1f0000007f89 */ /* 0x000e2600000e0000 */
[C---:B------:R-:W-:Y:S02]  /*ab00*/  ISETP.GT.AND P4, PT, R9.reuse, RZ, P2 ;  /* 0x000000ff0900720c */ /* 0x040fe40001784270 */
[----:B------:R-:W-:Y:S02]  /*ab10*/  ISETP.GT.AND P3, PT, R9, 0x1, P2 ;  /* 0x000000010900780c */ /* 0x000fe40001764270 */
[C---:B------:R-:W-:Y:S02]  /*ab20*/  ISETP.LT.OR P4, PT, R7.reuse, 0x1, P4 ;  /* 0x000000010700780c */ /* 0x040fe40002781670 */
[----:B------:R-:W-:-:S02]  /*ab30*/  ISETP.LT.OR P3, PT, R7, 0x2, P3 ;  /* 0x000000020700780c */ /* 0x000fc40001f61670 */
[----:B------:R-:W-:Y:S02]  /*ab40*/  FSEL R13, R24, -INF , !P4 ;  /* 0xff800000180d7808 */ /* 0x000fe40006000000 */
[----:B------:R-:W-:Y:S02]  /*ab50*/  ISETP.GT.AND P4, PT, R9, 0x8, P2 ;  /* 0x000000080900780c */ /* 0x000fe40001784270 */
[----:B------:R-:W-:Y:S02]  /*ab60*/  FSEL R198, R25, -INF , !P3 ;  /* 0xff80000019c67808 */ /* 0x000fe40005800000 */
[----:B------:R-:W-:Y:S02]  /*ab70*/  ISETP.GT.AND P3, PT, R9, 0x9, P2 ;  /* 0x000000090900780c */ /* 0x000fe40001764270 */
[C---:B------:R-:W-:Y:S02]  /*ab80*/  ISETP.LT.OR P4, PT, R7.reuse, 0x9, P4 ;  /* 0x000000090700780c */ /* 0x040fe40002781670 */
[----:B------:R-:W-:-:S02]  /*ab90*/  ISETP.LT.OR P3, PT, R7, 0xa, P3 ;  /* 0x0000000a0700780c */ /* 0x000fc40001f61670 */
[----:B------:R-:W-:Y:S01]  /*aba0*/  FSEL R182, R28, -INF , !P4 ;  /* 0xff8000001cb67808 */ /* 0x000fe20006000000 */
[----:B0-----:R-:W-:Y:S01]  /*abb0*/  IMAD.IADD R11, R21, 0x1, R0 ;  /* 0x00000001150b7824 */ /* 0x001fe200078e0200 */
[----:B------:R-:W-:Y:S02]  /*abc0*/  ISETP.GT.AND P4, PT, R9, 0x10, P2 ;  /* 0x000000100900780c */ /* 0x000fe40001784270 */
[----:B------:R-:W-:Y:S02]  /*abd0*/  FSEL R196, R29, -INF , !P3 ;  /* 0xff8000001dc47808 */ /* 0x000fe40005800000 */
        /* <DEDUP_REMOVED lines=78> */
[----:B------:R-:W-:Y:S01]  /*b0c0*/  ISETP.GT.AND P3, PT, R9, 0x79, P2 ;  /* 0x000000790900780c */ /* 0x000fe20001764270 */
[----:B------:R-:W-:Y:S01]  /*b0d0*/  IMAD.IADD R9, R15, 0x1, R0 ;  /* 0x000000010f097824 */ /* 0x000fe200078e0200 */
        /* <DEDUP_REMOVED lines=18> */
.L_x_7862:
[----:B------:R-:W-:-:S05]  /*b200*/  IMAD.U32 R15, RZ, RZ, UR49 ;  /* 0x00000031ff0f7e24 */ /* 0x000fca000f8e00ff */
[----:B------:R-:W-:-:S13]  /*b210*/  ISETP.NE.AND P3, PT, R15, 0x1, PT ;  /* 0x000000010f00780c */ /* 0x000fda0003f65270 */
[----:B------:R-:W0:Y:S02]  /*b220*/  @P3 LDC.64 R164, c[0x0][0x9e8] ;  /* 0x00027a00ffa43b82 */ /* 0x000e240000000a00 */
[----:B0-----:R-:W-:-:S05]  /*b230*/  @P3 IMAD.HI.U32 R0, R7, R164, RZ ;  /* 0x000000a407003227 */ /* 0x001fca00078e00ff */
[----:B------:R-:W-:-:S07]  /*b240*/  @P3 SHF.R.U32.HI R7, RZ, R165, R0 ;  /* 0x000000a5ff073219 */ /* 0x000fce0000011600 */
.L_x_7863:
[----:B------:R-:W-:Y:S05]  /*b250*/  BSYNC B0 ;  /* 0x0000000000007941 */ /* 0x000fea0003800000 */
.L_x_7861:
[----:B------:R-:W-:-:S04]  /*b260*/  IMAD R7, R7, R15, -R162 ;  /* 0x0000000f07077224 */ /* 0x000fc800078e0aa2 */
[----:B------:R-:W-:-:S05]  /*b270*/  IMAD R0, R16, -0x2, R7 ;  /* 0xfffffffe10007824 */ /* 0x000fca00078e0207 */
[----:B------:R-:W-:Y:S02]  /*b280*/  VIADDMNMX R9, R0, R15, R9, PT ;  /* 0x0000000f00097246 */ /* 0x000fe40003800109 */
[----:B------:R-:W-:-:S07]  /*b290*/  VIMNMX R11, R11, R0, !PT ;  /* 0x000000000b0b7248 */ /* 0x000fce0007fe0100 */
.L_x_7860:
[----:B------:R-:W-:Y:S01]  /*b2a0*/  FMNMX.FTZ R7, R13, R4, !PT ;  /* 0x000000040d077209 */ /* 0x000fe20007810000 */
[----:B------:R-:W-:Y:S01]  /*b2b0*/  IMAD.U32 R53, RZ, RZ, UR55 ;  /* 0x00000037ff357e24 */ /* 0x000fe2000f8e00ff */
        /* <DEDUP_REMOVED lines=65> */
[C---:B------:R-:W-:Y:S01]  /*b6d0*/  ISETP.LT.OR P4, PT, R9.reuse, 0x22, P4 ;  /* 0x000000220900780c */ /* 0x040fe20002781670 */
        /* <DEDUP_REMOVED lines=11> */
[----:B------:R-:W-:Y:S02]  /*b790*/  ISETP.GT.AND P3, PT, R11, 0x41, P2 ;  /* 0x000000410b00780c */ /* 0x000fe40001764270 */
[----:B------:R-:W-:Y:S02]  /*b7a0*/  ISETP.LT.OR P4, PT, R9, 0x32, P4 ;  /* 0x000000320900780c */ /* 0x000fe40002781670 */
[----:B0-----:R-:W-:-:S02]  /*b7b0*/  FMNMX.FTZ R0, R7, R0, !PT ;  /* 0x0000000007007209 */ /* 0x001fc40007810000 */
[----:B------:R-:W0:Y:S01]  /*b7c0*/  LDC R7, c[0x0][0x988] ;  /* 0x00026200ff077b82 */ /* 0x000e220000000800 */
[----:B------:R-:W-:Y:S02]  /*b7d0*/  ISETP.LT.OR P3, PT, R9, 0x42, P3 ;  /* 0x000000420900780c */ /* 0x000fe40001f61670 */
[----:B------:R-:W1:Y:S01]  /*b7e0*/  SHFL.BFLY PT, R15, R0, 0x1, 0x1f ;  /* 0x0c201f00000f7f89 */ /* 0x000e6200000e0000 */
[----:B------:R-:W-:Y:S02]  /*b7f0*/  FSEL R46, R51, -INF , !P4 ;  /* 0xff800000332e7808 */ /* 0x000fe40006000000 */
[----:B------:R-:W-:Y:S02]  /*b800*/  ISETP.GT.AND P4, PT, R11, 0x39, P2 ;  /* 0x000000390b00780c */ /* 0x000fe40001784270 */
[----:B------:R-:W-:Y:S02]  /*b810*/  FSEL R178, R59, -INF , !P3 ;  /* 0xff8000003bb27808 */ /* 0x000fe40005800000 */
[----:B------:R-:W-:-:S02]  /*b820*/  ISETP.GT.AND P3, PT, R11, 0x48, P2 ;  /* 0x000000480b00780c */ /* 0x000fc40001764270 */
[C---:B------:R-:W-:Y:S02]  /*b830*/  ISETP.LT.OR P4, PT, R9.reuse, 0x3a, P4 ;  /* 0x0000003a0900780c */ /* 0x040fe40002781670 */
[----:B------:R-:W-:Y:S02]  /*b840*/  ISETP.LT.OR P3, PT, R9, 0x49, P3 ;  /* 0x000000490900780c */ /* 0x000fe40001f61670 */
[----:B------:R-:W-:Y:S02]  /*b850*/  FSEL R30, R55, -INF , !P4 ;  /* 0xff800000371e7808 */ /* 0x000fe40006000000 */
[----:B------:R-:W-:Y:S02]  /*b860*/  FSEL R62, R62, -INF , !P3 ;  /* 0xff8000003e3e7808 */ /* 0x000fe40005800000 */
[----:B------:R-:W-:Y:S02]  /*b870*/  ISETP.GT.AND P3, PT, R11, RZ, P2 ;  /* 0x000000ff0b00720c */ /* 0x000fe40001764270 */
[----:B------:R-:W-:-:S02]  /*b880*/  @!P1 LEA R53, R53, UR41, 0x3 ;  /* 0x0000002935359c11 */ /* 0x000fc4000f8e18ff */
[----:B------:R-:W-:Y:S02]  /*b890*/  ISETP.LT.OR P3, PT, R9, 0x1, P3 ;  /* 0x000000010900780c */ /* 0x000fe40001f61670 */
[----:B-1----:R-:W-:-:S04]  /*b8a0*/  FMNMX.FTZ R0, R0, R15, !PT ;  /* 0x0000000f00007209 */ /* 0x002fc80007810000 */
[C---:B------:R-:W-:Y:S01]  /*b8b0*/  FSETP.NEU.FTZ.AND P4, PT, R0.reuse, -INF , PT ;  /* 0xff8000000000780b */ /* 0x040fe20003f9d000 */
[----:B0-----:R-:W-:-:S03]  /*b8c0*/  FMUL.FTZ R29, R0, R7 ;  /* 0x00000007001d7220 */ /* 0x001fc60000410000 */
[----:B------:R-:W-:Y:S02]  /*b8d0*/  FSEL R49, R0, RZ, P4 ;  /* 0x000000ff00317208 */ /* 0x000fe40002000000 */
[----:B------:R-:W-:-:S05]  /*b8e0*/  FSEL R29, R29, RZ, P4 ;  /* 0x000000ff1d1d7208 */ /* 0x000fca0002000000 */
[-CC-:B------:R-:W-:Y:S01]  /*b8f0*/  FFMA.FTZ R15, R196, R7.reuse, -R29.reuse ;  /* 0x00000007c40f7223 */ /* 0x180fe2000001081d */
[----:B------:R-:W-:Y:S01]  /*b900*/  FSEL R196, R26, -INF , !P3 ;  /* 0xff8000001ac47808 */ /* 0x000fe20005800000 */
        /* <DEDUP_REMOVED lines=8> */
[--C-:B------:R-:W-:Y:S01]  /*b990*/  FFMA.FTZ R48, R48, R7, -R29.reuse ;  /* 0x0000000730307223 */ /* 0x100fe2000001081d */
[----:B------:R-:W-:Y:S01]  /*b9a0*/  FSEL R194, R63, -INF , !P3 ;  /* 0xff8000003fc27808 */ /* 0x000fe20005800000 */
[----:B------:R0:W-:Y:S01]  /*b9b0*/  MUFU.EX2 R21, R31 ;  /* 0x0000001f00157308 */ /* 0x0001e20000000800 */
        /* <DEDUP_REMOVED lines=10> */
[----:B------:R-:W-:Y:S01]  /*ba60*/  FSEL R66, R66, -INF , !P3 ;  /* 0xff80000042427808 */ /* 0x000fe20005800000 */
[--C-:B------:R-:W-:Y:S01]  /*ba70*/  FFMA.FTZ R26, R192, R7, -R29.reuse ;  /* 0x00000007c01a7223 */ /* 0x100fe2000001081d */
[----:B------:R-:W-:Y:S01]  /*ba80*/  FMNMX.FTZ R27, R172, R25, !PT ;  /* 0x00000019ac1b7209 */ /* 0x000fe20007810000 */
[--C-:B------:R-:W-:Y:S01]  /*ba90*/  FFMA.FTZ R158, R158, R7, -R29.reuse ;  /* 0x000000079e9e7223 */ /* 0x100fe2000001081d */
[----:B------:R-:W-:Y:S01]  /*baa0*/  ISETP.GT.AND P3, PT, R11, 0x51, P2 ;  /* 0x000000510b00780c */ /* 0x000fe20001764270 */
[----:B------:R1:W-:Y:S01]  /*bab0*/  MUFU.EX2 R25, R33 ;  /* 0x0000002100197308 */ /* 0x0003e20000000800 */
        /* <DEDUP_REMOVED lines=12> */
[----:B0-----:R-:W-:Y:S01]  /*bb80*/  FMNMX.FTZ R31, R168, R27, !PT ;  /* 0x0000001ba81f7209 */ /* 0x001fe20007810000 */
[--C-:B------:R-:W-:Y:S01]  /*bb90*/  FFMA.FTZ R14, R14, R7, -R29.reuse ;  /* 0x000000070e0e7223 */ /* 0x100fe2000001081d */
[----:B------:R-:W-:Y:S01]  /*bba0*/  ISETP.LT.OR P3, PT, R9, 0x59, P3 ;  /* 0x000000590900780c */ /* 0x000fe20001f61670 */
[----:B------:R0:W-:Y:S01]  /*bbb0*/  MUFU.EX2 R27, R35 ;  /* 0x00000023001b7308 */ /* 0x0001e20000000800 */
        /* <DEDUP_REMOVED lines=11> */
[----:B------:R-:W-:Y:S01]  /*bc70*/  FFMA.FTZ R84, R84, R7, -R29 ;  /* 0x0000000754547223 */ /* 0x000fe2000001081d */
[----:B-1----:R-:W-:Y:S01]  /*bc80*/  FMNMX.FTZ R33, R46, R31, !PT ;  /* 0x0000001f2e217209 */ /* 0x002fe20007810000 */
[----:B------:R-:W-:Y:S01]  /*bc90*/  MUFU.EX2 R180, R180 ;  /* 0x000000b400b47308 */ /* 0x000fe20000000800 */
[----:B------:R-:W-:-:S02]  /*bca0*/  FSEL R156, R71, -INF , !P3 ;  /* 0xff800000479c7808 */ /* 0x000fc40005800000 */
[----:B------:R-:W-:Y:S02]  /*bcb0*/  ISETP.GT.AND P3, PT, R11, 0x60, P2 ;  /* 0x000000600b00780c */ /* 0x000fe40001764270 */
[----:B------:R-:W-:Y:S02]  /*bcc0*/  FMNMX.FTZ R33, R54, R33, !PT ;  /* 0x0000002136217209 */ /* 0x000fe40007810000 */
[----:B------:R-:W-:Y:S01]  /*bcd0*/  ISETP.LT.OR P3, PT, R9, 0x61, P3 ;  /* 0x000000610900780c */ /* 0x000fe20001f61670 */
[----:B------:R1:W-:Y:S01]  /*bce0*/  MUFU.EX2 R31, R37 ;  /* 0x00000025001f7308 */ /* 0x0003e20000000800 */
[----:B------:R-:W-:Y:S02]  /*bcf0*/  FMNMX.FTZ R33, R30, R33, !PT ;  /* 0x000000211e217209 */ /* 0x000fe40007810000 */
[----:B------:R-:W-:Y:S02]  /*bd00*/  FSEL R74, R74, -INF , !P3 ;  /* 0xff8000004a4a7808 */ /* 0x000fe40005800000 */
[----:B------:R-:W-:-:S02]  /*bd10*/  ISETP.GT.AND P3, PT, R11, 0x61, P2 ;  /* 0x000000610b00780c */ /* 0x000fc40001764270 */
[----:B------:R-:W-:Y:S01]  /*bd20*/  FMNMX.FTZ R33, R58, R33, !PT ;  /* 0x000000213a217209 */ /* 0x000fe20007810000 */
[----:B------:R-:W-:Y:S01]  /*bd30*/  MUFU.EX2 R13, R13 ;  /* 0x0000000d000d7308 */ /* 0x000fe20000000800 */
[----:B------:R-:W-:Y:S02]  /*bd40*/  ISETP.LT.OR P3, PT, R9, 0x62, P3 ;  /* 0x000000620900780c */ /* 0x000fe40001f61670 */
[----:B0-----:R-:W-:Y:S02]  /*bd50*/  FMNMX.FTZ R35, R178, R33, !PT ;  /* 0x00000021b2237209 */ /* 0x001fe40007810000 */
[----:B------:R-:W-:Y:S02]  /*bd60*/  FSEL R152, R75, -INF , !P3 ;  /* 0xff8000004b987808 */ /* 0x000fe40005800000 */
[----:B------:R-:W-:Y:S01]  /*bd70*/  ISETP.GT.AND P3, PT, R11, 0x68, P2 ;  /* 0x000000680b00780c */ /* 0x000fe20001764270 */
[----:B------:R0:W-:Y:S01]  /*bd80*/  MUFU.EX2 R33, R48 ;  /* 0x0000003000217308 */ /* 0x0001e20000000800 */
[----:B------:R-:W-:-:S02]  /*bd90*/  FMNMX.FTZ R35, R62, R35, !PT ;  /* 0x000000233e237209 */ /* 0x000fc40007810000 */
[----:B------:R-:W-:Y:S02]  /*bda0*/  ISETP.LT.OR P3, PT, R9, 0x69, P3 ;  /* 0x000000690900780c */ /* 0x000fe40001f61670 */
[----:B------:R-:W-:Y:S02]  /*bdb0*/  FMNMX.FTZ R35, R194, R35, !PT ;  /* 0x00000023c2237209 */ /* 0x000fe40007810000 */
[----:B------:R-:W-:Y:S01]  /*bdc0*/  FSEL R78, R78, -INF , !P3 ;  /* 0xff8000004e4e7808 */ /* 0x000fe20005800000 */
[----:B------:R-:W-:Y:S01]  /*bdd0*/  MUFU.EX2 R182, R182 ;  /* 0x000000b600b67308 */ /* 0x000fe20000000800 */
[----:B------:R-:W-:Y:S02]  /*bde0*/  FMNMX.FTZ R35, R66, R35, !PT ;  /* 0x0000002342237209 */ /* 0x000fe40007810000 */
[----:B------:R-:W-:Y:S02]  /*bdf0*/  ISETP.GT.AND P3, PT, R11, 0x69, P2 ;  /* 0x000000690b00780c */ /* 0x000fe40001764270 */
[----:B-1----:R-:W-:-:S02]  /*be00*/  FMNMX.FTZ R37, R160, R35, !PT ;  /* 0x00000023a0257209 */ /* 0x002fc40007810000 */
[----:B------:R-:W-:Y:S01]  /*be10*/  ISETP.LT.OR P3, PT, R9, 0x6a, P3 ;  /* 0x0000006a0900780c */ /* 0x000fe20001f61670 */
[----:B------:R1:W-:Y:S01]  /*be20*/  MUFU.EX2 R35, R52 ;  /* 0x0000003400237308 */ /* 0x0003e20000000800 */
[----:B------:R-:W-:Y:S02]  /*be30*/  FMNMX.FTZ R37, R70, R37, !PT ;  /* 0x0000002546257209 */ /* 0x000fe40007810000 */
[----:B0-----:R-:W-:Y:S02]  /*be40*/  FSEL R48, R79, -INF , !P3 ;  /* 0xff8000004f307808 */ /* 0x001fe40005800000 */
[----:B------:R-:W-:Y:S02]  /*be50*/  ISETP.GT.AND P3, PT, R11, 0x70, P2 ;  /* 0x000000700b00780c */ /* 0x000fe40001764270 */
[----:B------:R-:W-:Y:S01]  /*be60*/  FMNMX.FTZ R37, R156, R37, !PT ;  /* 0x000000259c257209 */ /* 0x000fe20007810000 */
[----:B------:R-:W-:Y:S01]  /*be70*/  MUFU.EX2 R15, R15 ;  /* 0x0000000f000f7308 */ /* 0x000fe20000000800 */
[----:B------:R-:W-:-:S02]  /*be80*/  ISETP.LT.OR P3, PT, R9, 0x71, P3 ;  /* 0x000000710900780c */ /* 0x000fc40001f61670 */
[----:B------:R-:W-:Y:S02]  /*be90*/  FMNMX.FTZ R37, R74, R37, !PT ;  /* 0x000000254a257209 */ /* 0x000fe40007810000 */
[----:B------:R-:W-:Y:S02]  /*bea0*/  FSEL R82, R82, -INF , !P3 ;  /* 0xff80000052527808 */ /* 0x000fe40005800000 */
[----:B------:R-:W-:Y:S01]  /*beb0*/  ISETP.GT.AND P3, PT, R11, 0x71, P2 ;  /* 0x000000710b00780c */ /* 0x000fe20001764270 */
[----:B------:R-:W-:Y:S01]  /*bec0*/  MUFU.EX2 R26, R26 ;  /* 0x0000001a001a7308 */ /* 0x000fe20000000800 */
[----:B------:R-:W-:Y:S02]  /*bed0*/  FMNMX.FTZ R39, R152, R37, !PT ;  /* 0x0000002598277209 */ /* 0x000fe40007810000 */
[----:B------:R-:W-:Y:S02]  /*bee0*/  ISETP.LT.OR P3, PT, R9, 0x72, P3 ;  /* 0x000000720900780c */ /* 0x000fe40001f61670 */
[----:B------:R-:W-:-:S02]  /*bef0*/  FMNMX.FTZ R39, R78, R39, !PT ;  /* 0x000000274e277209 */ /* 0x000fc40007810000 */
[----:B-1----:R-:W-:Y:S01]  /*bf00*/  FSEL R52, R83, -INF , !P3 ;  /* 0xff80000053347808 */ /* 0x002fe20005800000 */
[----:B------:R0:W-:Y:S01]  /*bf10*/  MUFU.EX2 R37, R56 ;  /* 0x0000003800257308 */ /* 0x0001e20000000800 */
[C---:B------:R-:W-:Y:S02]  /*bf20*/  ISETP.GT.AND P3, PT, R11.reuse, 0x78, P2 ;  /* 0x000000780b00780c */ /* 0x040fe40001764270 */
[----:B------:R-:W-:Y:S02]  /*bf30*/  FMNMX.FTZ R39, R48, R39, !PT ;  /* 0x0000002730277209 */ /* 0x000fe40007810000 */
[----:B------:R-:W-:Y:S01]  /*bf40*/  ISETP.GT.AND P2, PT, R11, 0x79, P2 ;  /* 0x000000790b00780c */ /* 0x000fe20001744270 */
[--C-:B------:R-:W-:Y:S01]  /*bf50*/  FFMA.FTZ R11, R64, R7, -R29.reuse ;  /* 0x00000007400b7223 */ /* 0x100fe2000001081d */
[----:B------:R-:W-:Y:S01]  /*bf60*/  ISETP.LT.OR P3, PT, R9, 0x79, P3 ;  /* 0x000000790900780c */ /* 0x000fe20001f61670 */
[----:B------:R-:W-:Y:S01]  /*bf70*/  FADD.FTZ R64, -R49, R4 ;  /* 0x0000000431407221 */ /* 0x000fe20000010100 */
[----:B------:R-:W-:Y:S01]  /*bf80*/  FMNMX.FTZ R39, R82, R39, !PT ;  /* 0x0000002752277209 */ /* 0x000fe20007810000 */
[-CC-:B------:R-:W-:Y:S01]  /*bf90*/  FFMA.FTZ R4, R32, R7.reuse, -R29.reuse ;  /* 0x0000000720047223 */ /* 0x180fe2000001081d */
[----:B------:R-:W-:Y:S01]  /*bfa0*/  ISETP.LT.OR P2, PT, R9, 0x7a, P2 ;  /* 0x0000007a0900780c */ /* 0x000fe20001741670 */
[----:B------:R-:W-:Y:S01]  /*bfb0*/  FFMA.FTZ R9, R60, R7, -R29 ;  /* 0x000000073c097223 */ /* 0x000fe2000001081d */
[----:B------:R-:W-:Y:S01]  /*bfc0*/  FSEL R86, R86, -INF , !P3 ;  /* 0xff80000056567808 */ /* 0x000fe20005800000 */
[----:B------:R-:W-:Y:S01]  /*bfd0*/  MUFU.EX2 R158, R158 ;  /* 0x0000009e009e7308 */ /* 0x000fe20000000800 */
[----:B------:R-:W-:-:S02]  /*bfe0*/  FMNMX.FTZ R39, R52, R39, !PT ;  /* 0x0000002734277209 */ /* 0x000fc40007810000 */
[----:B0-----:R-:W-:Y:S02]  /*bff0*/  FSEL R56, R87, -INF , !P2 ;  /* 0xff80000057387808 */ /* 0x001fe40005000000 */
[----:B------:R-:W-:-:S03]  /*c000*/  FMNMX.FTZ R39, R86, R39, !PT ;  /* 0x0000002756277209 */ /* 0x000fc60007810000 */
[----:B------:R-:W-:Y:S01]  /*c010*/  MUFU.EX2 R154, R154 ;  /* 0x0000009a009a7308 */ /* 0x000fe20000000800 */
[----:B------:R-:W-:Y:S01]  /*c020*/  FMNMX.FTZ R43, R56, R39, !PT ;  /* 0x00000027382b7209 */ /* 0x000fe20007810000 */
[----:B------:R-:W-:-:S04]  /*c030*/  FFMA.FTZ R39, R68, R7, -R29 ;  /* 0x0000000744277223 */ /* 0x000fc8000001081d */
        /* <DEDUP_REMOVED lines=11> */
[----:B------:R-:W2:Y:S08]  /*c0f0*/  MUFU.EX2 R9, R9 ;  /* 0x0000000900097308 */ /* 0x000eb00000000800 */
[----:B------:R-:W-:Y:S01]  /*c100*/  MUFU.EX2 R10, R10 ;  /* 0x0000000a000a7308 */ /* 0x000fe20000000800 */
[----:B-1----:R-:W-:Y:S01]  /*c110*/  FFMA.FTZ R72, R29, R3, R180 ;  /* 0x000000031d487223 */ /* 0x002fe200000100b4 */
[----:B0-----:R-:W-:Y:S01]  /*c120*/  FMNMX.FTZ R8, R47, R8, !PT ;  /* 0x000000082f087209 */ /* 0x001fe20007810000 */
[----:B------:R-:W-:Y:S01]  /*c130*/  FMUL.FTZ R88, R88, R29 ;  /* 0x0000001d58587220 */ /* 0x000fe20000410000 */
[C---:B------:R-:W-:Y:S01]  /*c140*/  F2FP.BF16.F32.PACK_AB R180, R13.reuse, R180 ;  /* 0x000000b40db4723e */ /* 0x040fe200000010ff */
[----:B------:R-:W-:Y:S01]  /*c150*/  FADD.FTZ R3, R13, R72 ;  /* 0x000000480d037221 */ /* 0x000fe20000010000 */
[C---:B------:R-:W-:Y:S01]  /*c160*/  FSETP.NEU.FTZ.AND P2, PT, R8.reuse, -INF , PT ;  /* 0xff8000000800780b */ /* 0x040fe20003f5d000 */
[----:B------:R-:W-:Y:S01]  /*c170*/  FMUL.FTZ R32, R8, R7 ;  /* 0x0000000708207220 */ /* 0x000fe20000410000 */
[----:B------:R-:W-:Y:S01]  /*c180*/  MUFU.EX2 R11, R11 ;  /* 0x0000000b000b7308 */ /* 0x000fe20000000800 */
[----:B------:R-:W-:Y:S01]  /*c190*/  FADD.FTZ R72, R182, R3 ;  /* 0x00000003b6487221 */ /* 0x000fe20000010000 */
[----:B------:R-:W-:Y:S01]  /*c1a0*/  F2FP.BF16.F32.PACK_AB R182, R15, R182 ;  /* 0x000000b60fb6723e */ /* 0x000fe200000010ff */
[-C--:B------:R-:W-:Y:S01]  /*c1b0*/  FMUL.FTZ R89, R89, R29.reuse ;  /* 0x0000001d59597220 */ /* 0x080fe20000410000 */
[----:B------:R-:W-:Y:S01]  /*c1c0*/  FSEL R49, R32, RZ, P2 ;  /* 0x000000ff20317208 */ /* 0x000fe20001000000 */
[----:B------:R-:W-:Y:S01]  /*c1d0*/  FADD.FTZ R72, R15, R72 ;  /* 0x000000480f487221 */ /* 0x000fe20000010000 */
[-C--:B------:R-:W-:Y:S01]  /*c1e0*/  FMUL.FTZ R92, R92, R29.reuse ;  /* 0x0000001d5c5c7220 */ /* 0x080fe20000410000 */
[----:B------:R-:W-:Y:S01]  /*c1f0*/  FMUL.FTZ R93, R93, R29 ;  /* 0x0000001d5d5d7220 */ /* 0x000fe20000410000 */
[----:B------:R-:W-:Y:S01]  /*c200*/  MUFU.EX2 R14, R14 ;  /* 0x0000000e000e7308 */ /* 0x000fe20000000800 */
[----:B------:R-:W-:Y:S01]  /*c210*/  FADD.FTZ R3, R21, R72 ;  /* 0x0000004815037221 */ /* 0x000fe20000010000 */
[-CC-:B------:R-:W-:Y:S01]  /*c220*/  FFMA.FTZ R169, R50, R7.reuse, -R49.reuse ;  /* 0x0000000732a97223 */ /* 0x180fe20000010831 */
[-CC-:B------:R-:W-:Y:S01]  /*c230*/  FFMA.FTZ R171, R54, R7.reuse, -R49.reuse ;  /* 0x0000000736ab7223 */ /* 0x180fe20000010831 */
[-C--:B------:R-:W-:Y:S01]  /*c240*/  FFMA.FTZ R181, R196, R7.reuse, -R49 ;  /* 0x00000007c4b57223 */ /* 0x080fe20000010831 */
[----:B------:R-:W-:Y:S01]  /*c250*/  FADD.FTZ R50, R26, R3 ;  /* 0x000000031a327221 */ /* 0x000fe20000010000 */
[-CC-:B------:R-:W-:Y:S01]  /*c260*/  FFMA.FTZ R32, R176, R7.reuse, -R49.reuse ;  /* 0x00000007b0207223 */ /* 0x180fe20000010831 */
[-CC-:B------:R-:W-:Y:S01]  /*c270*/  FFMA.FTZ R183, R164, R7.reuse, -R49.reuse ;  /* 0x00000007a4b77223 */ /* 0x180fe20000010831 */
[-CC-:B------:R-:W-:Y:S01]  /*c280*/  FFMA.FTZ R64, R174, R7.reuse, -R49.reuse ;  /* 0x00000007ae407223 */ /* 0x180fe20000010831 */
[----:B------:R-:W-:Y:S01]  /*c290*/  FADD.FTZ R3, R25, R50 ;  /* 0x0000003219037221 */ /* 0x000fe20000010000 */
[----:B------:R-:W-:Y:S01]  /*c2a0*/  MUFU.EX2 R181, R181 ;  /* 0x000000b500b57308 */ /* 0x000fe20000000800 */
        /* <DEDUP_REMOVED lines=15> */
[----:B------:R-:W-:Y:S01]  /*c3a0*/  FSEL R50, R8, RZ, P2 ;  /* 0x000000ff08327208 */ /* 0x000fe20001000000 */
[----:B------:R-:W-:Y:S01]  /*c3b0*/  MUFU.EX2 R183, R183 ;  /* 0x000000b700b77308 */ /* 0x000fe20000000800 */
[----:B------:R-:W-:Y:S01]  /*c3c0*/  FFMA.FTZ R46, R46, R7, -R49 ;  /* 0x000000072e2e7223 */ /* 0x000fe20000010831 */
[----:B------:R-:W-:Y:S01]  /*c3d0*/  FADD.FTZ R54, R44, R51 ;  /* 0x000000332c367221 */ /* 0x000fe20000010000 */
[----:B------:R-:W-:-:S02]  /*c3e0*/  @!P1 VIADD R51, R53, 0x28860 ;  /* 0x0002886035339836 */ /* 0x000fc40000000000 */
[----:B------:R-:W-:Y:S01]  /*c3f0*/  FADD.FTZ R30, -R50, R5 ;  /* 0x00000005321e7221 */ /* 0x000fe20000010100 */
[-CC-:B------:R-:W-:Y:S01]  /*c400*/  FFMA.FTZ R62, R62, R7.reuse, -R49.reuse ;  /* 0x000000073e3e7223 */ /* 0x180fe20000010831 */
[----:B------:R-:W-:Y:S01]  /*c410*/  FADD.FTZ R5, R33, R54 ;  /* 0x0000003621057221 */ /* 0x000fe20000010000 */
[-C--:B------:R-:W-:Y:S01]  /*c420*/  FFMA.FTZ R194, R194, R7.reuse, -R49 ;  /* 0x00000007c2c27223 */ /* 0x080fe20000010831 */
[-C--:B------:R-:W-:Y:S01]  /*c430*/  FMUL.FTZ R30, R30, R7.reuse ;  /* 0x000000071e1e7220 */ /* 0x080fe20000410000 */
[----:B------:R0:W-:Y:S01]  /*c440*/  MUFU.EX2 R50, R3 ;  /* 0x0000000300327308 */ /* 0x0001e20000000800 */
[----:B------:R-:W-:Y:S01]  /*c450*/  FADD.FTZ R54, R40, R5 ;  /* 0x0000000528367221 */ /* 0x000fe20000010000 */
[----:B------:R-:W-:Y:S01]  /*c460*/  @!P1 PRMT R51, RZ, 0x654, R51 ;  /* 0x00000654ff339816 */ /* 0x000fe20000000033 */
[-CC-:B------:R-:W-:Y:S01]  /*c470*/  FFMA.FTZ R66, R66, R7.reuse, -R49.reuse ;  /* 0x0000000742427223 */ /* 0x180fe20000010831 */
[-CC-:B------:R-:W-:Y:S01]  /*c480*/  FFMA.FTZ R160, R160, R7.reuse, -R49.reuse ;  /* 0x00000007a0a07223 */ /* 0x180fe20000010831 */
[----:B------:R-:W-:Y:S01]  /*c490*/  FADD.FTZ R5, R35, R54 ;  /* 0x0000003623057221 */ /* 0x000fe20000010000 */
[----:B------:R1:W-:Y:S01]  /*c4a0*/  @!P1 SYNCS.ARRIVE.TRANS64.RED.A1T0 RZ, [R51+URZ], RZ ;  /* 0x000000ff33ff99a7 */ /* 0x0003e2000810043f */
[-C--:B------:R-:W-:Y:S01]  /*c4b0*/  FFMA.FTZ R54, R178, R7.reuse, -R49 ;  /* 0x00000007b2367223 */ /* 0x080fe20000010831 */
[----:B------:R-:W3:Y:S01]  /*c4c0*/  MUFU.EX2 R30, R30 ;  /* 0x0000001e001e7308 */ /* 0x000ee20000000800 */
[----:B------:R-:W-:Y:S01]  /*c4d0*/  FADD.FTZ R58, R36, R5 ;  /* 0x00000005243a7221 */ /* 0x000fe20000010000 */
[-CC-:B------:R-:W-:Y:S01]  /*c4e0*/  FFMA.FTZ R70, R70, R7.reuse, -R49.reuse ;  /* 0x0000000746467223 */ /* 0x180fe20000010831 */
[-CC-:B------:R-:W-:Y:S01]  /*c4f0*/  FFMA.FTZ R5, R156, R7.reuse, -R49.reuse ;  /* 0x000000079c057223 */ /* 0x180fe20000010831 */
[-CC-:B------:R-:W-:Y:S01]  /*c500*/  FFMA.FTZ R74, R74, R7.reuse, -R49.reuse ;  /* 0x000000074a4a7223 */ /* 0x180fe20000010831 */
[----:B0-----:R-:W-:Y:S01]  /*c510*/  FADD.FTZ R3, R37, R58 ;  /* 0x0000003a25037221 */ /* 0x001fe20000010000 */
[-CC-:B-1----:R-:W-:Y:S01]  /*c520*/  FFMA.FTZ R51, R152, R7.reuse, -R49.reuse ;  /* 0x0000000798337223 */ /* 0x182fe20000010831 */
[-C--:B------:R-:W-:Y:S01]  /*c530*/  FFMA.FTZ R78, R78, R7.reuse, -R49 ;  /* 0x000000074e4e7223 */ /* 0x080fe20000010831 */
[----:B------:R-:W0:Y:S01]  /*c540*/  MUFU.EX2 R64, R64 ;  /* 0x0000004000407308 */ /* 0x000e220000000800 */
[----:B------:R-:W-:Y:S01]  /*c550*/  FADD.FTZ R58, R28, R3 ;  /* 0x000000031c3a7221 */ /* 0x000fe20000010000 */
[-CC-:B------:R-:W-:Y:S01]  /*c560*/  FFMA.FTZ R48, R48, R7.reuse, -R49.reuse ;  /* 0x0000000730307223 */ /* 0x180fe20000010831 */
[-CC-:B------:R-:W-:Y:S01]  /*c570*/  FFMA.FTZ R82, R82, R7.reuse, -R49.reuse ;  /* 0x0000000752527223 */ /* 0x180fe20000010831 */
[-CC-:B------:R-:W-:Y:S01]  /*c580*/  FFMA.FTZ R52, R52, R7.reuse, -R49.reuse ;  /* 0x0000000734347223 */ /* 0x180fe20000010831 */
[----:B--2---:R-:W-:Y:S01]  /*c590*/  FADD.FTZ R53, R9, R58 ;  /* 0x0000003a09357221 */ /* 0x004fe20000010000 */
[-CC-:B------:R-:W-:Y:S01]  /*c5a0*/  FFMA.FTZ R86, R86, R7.reuse, -R49.reuse ;  /* 0x0000000756567223 */ /* 0x180fe20000010831 */
[----:B------:R-:W-:Y:S01]  /*c5b0*/  FFMA.FTZ R49, R56, R7, -R49 ;  /* 0x0000000738317223 */ /* 0x000fe20000010831 */
[----:B------:R-:W1:Y:S01]  /*c5c0*/  MUFU.EX2 R177, R177 ;  /* 0x000000b100b17308 */ /* 0x000e620000000800 */
[----:B---3--:R-:W-:Y:S01]  /*c5d0*/  FFMA.FTZ R3, R30, R2, R181 ;  /* 0x000000021e037223 */ /* 0x008fe200000100b5 */
[----:B------:R-:W-:Y:S01]  /*c5e0*/  FADD.FTZ R58, R10, R53 ;  /* 0x000000350a3a7221 */ /* 0x000fe20000010000 */
[----:B------:R-:W-:Y:S01]  /*c5f0*/  F2FP.BF16.F32.PACK_AB R176, R26, R21 ;  /* 0x000000151ab0723e */ /* 0x000fe200000010ff */
[----:B------:R-:W-:Y:S01]  /*c600*/  FMUL.FTZ R96, R96, R29 ;  /* 0x0000001d60607220 */ /* 0x000fe20000410000 */
[----:B------:R-:W-:Y:S01]  /*c610*/  FADD.FTZ R2, R32, R3 ;  /* 0x0000000320027221 */ /* 0x000fe20000010000 */
[----:B------:R-:W-:Y:S01]  /*c620*/  FADD.FTZ R53, R11, R58 ;  /* 0x0000003a0b357221 */ /* 0x000fe20000010000 */
[----:B------:R-:W-:Y:S01]  /*c630*/  F2FP.BF16.F32.PACK_AB R166, R10, R9 ;  /* 0x000000090aa6723e */ /* 0x000fe200000010ff */
[----:B------:R-:W2:Y:S01]  /*c640*/  MUFU.EX2 R39, R39 ;  /* 0x0000002700277308 */ /* 0x000ea20000000800 */
[----:B------:R-:W-:Y:S01]  /*c650*/  FADD.FTZ R3, R183, R2 ;  /* 0x00000002b7037221 */ /* 0x000fe20000010000 */
[----:B------:R-:W-:Y:S01]  /*c660*/  FADD.FTZ R56, R14, R53 ;  /* 0x000000350e387221 */ /* 0x000fe20000010000 */
[----:B------:R-:W-:Y:S01]  /*c670*/  ISETP.GT.AND P2, PT, R6, UR39, PT ;  /* 0x0000002706007c0c */ /* 0x000fe2000bf44270 */
[----:B------:R-:W-:Y:S01]  /*c680*/  FMUL.FTZ R97, R97, R29 ;  /* 0x0000001d61617220 */ /* 0x000fe20000410000 */
[----:B0-----:R-:W-:Y:S01]  /*c690*/  FADD.FTZ R2, R64, R3 ;  /* 0x0000000340027221 */ /* 0x001fe20000010000 */
        /* <DEDUP_REMOVED lines=13> */
[----:B------:R-:W-:Y:S01]  /*c770*/  FMUL.FTZ R108, R108, R29 ;  /* 0x0000001d6c6c7220 */ /* 0x000fe20000410000 */
[----:B------:R-:W-:Y:S01]  /*c780*/  F2FP.BF16.F32.PACK_AB R164, R28, R37 ;  /* 0x000000251ca4723e */ /* 0x000fe200000010ff */
[-C--:B------:R-:W-:Y:S01]  /*c790*/  FMUL.FTZ R109, R109, R29.reuse ;  /* 0x0000001d6d6d7220 */ /* 0x080fe20000410000 */
[-C--:B------:R-:W-:Y:S01]  /*c7a0*/  FMUL.FTZ R112, R112, R29.reuse ;  /* 0x0000001d70707220 */ /* 0x080fe20000410000 */
[-C--:B------:R-:W-:Y:S01]  /*c7b0*/  FMUL.FTZ R113, R113, R29.reuse ;  /* 0x0000001d71717220 */ /* 0x080fe20000410000 */
[----:B------:R-:W2:Y:S01]  /*c7c0*/  MUFU.EX2 R179, R179 ;  /* 0x000000b300b37308 */ /* 0x000ea20000000800 */
[----:B0-----:R-:W-:Y:S01]  /*c7d0*/  FADD.FTZ R2, R68, R3 ;  /* 0x0000000344027221 */ /* 0x001fe20000010000 */
[-C--:B------:R-:W-:Y:S01]  /*c7e0*/  FMUL.FTZ R116, R116, R29.reuse ;  /* 0x0000001d74747220 */ /* 0x080fe20000410000 */
[-C--:B------:R-:W-:Y:S01]  /*c7f0*/  FMUL.FTZ R117, R117, R29.reuse ;  /* 0x0000001d75757220 */ /* 0x080fe20000410000 */
[-C--:B------:R-:W-:Y:S01]  /*c800*/  FMUL.FTZ R120, R120, R29.reuse ;  /* 0x0000001d78787220 */ /* 0x080fe20000410000 */
[-C--:B------:R-:W-:Y:S01]  /*c810*/  FMUL.FTZ R121, R121, R29.reuse ;  /* 0x0000001d79797220 */ /* 0x080fe20000410000 */
[-C--:B------:R-:W-:Y:S01]  /*c820*/  FMUL.FTZ R124, R124, R29.reuse ;  /* 0x0000001d7c7c7220 */ /* 0x080fe20000410000 */
[----:B------:R-:W-:Y:S01]  /*c830*/  FMUL.FTZ R125, R125, R29 ;  /* 0x0000001d7d7d7220 */ /* 0x000fe20000410000 */
[----:B------:R-:W0:Y:S01]  /*c840*/  MUFU.EX2 R41, R41 ;  /* 0x0000002900297308 */ /* 0x000e220000000800 */
[C---:B-1----:R-:W-:Y:S01]  /*c850*/  FADD.FTZ R26, R12.reuse, R13 ;  /* 0x0000000d0c1a7221 */ /* 0x042fe20000010000 */
[----:B------:R-:W-:Y:S01]  /*c860*/  F2FP.BF16.F32.PACK_AB R162, R12, R39 ;  /* 0x000000270ca2723e */ /* 0x000fe200000010ff */
        /* <DEDUP_REMOVED lines=11> */
[-C--:B------:R-:W-:Y:S01]  /*c920*/  FMUL.FTZ R145, R145, R29.reuse ;  /* 0x0000001d91917220 */ /* 0x080fe20000410000 */
[-C--:B------:R-:W-:Y:S01]  /*c930*/  FMUL.FTZ R148, R148, R29.reuse ;  /* 0x0000001d94947220 */ /* 0x080fe20000410000 */
[----:B------:R-:W2:Y:S01]  /*c940*/  MUFU.EX2 R60, R60 ;  /* 0x0000003c003c7308 */ /* 0x000ea20000000800 */
[----:B0-----:R-:W-:Y:S01]  /*c950*/  FADD.FTZ R13, R41, R26 ;  /* 0x0000001a290d7221 */ /* 0x001fe20000010000 */
[----:B------:R-:W-:Y:S01]  /*c960*/  FMUL.FTZ R149, R149, R29 ;  /* 0x0000001d95957220 */ /* 0x000fe20000410000 */
[----:B------:R-:W-:Y:S01]  /*c970*/  F2FP.BF16.F32.PACK_AB R181, R32, R181 ;  /* 0x000000b520b5723e */ /* 0x000fe200000010ff */
[----:B------:R-:W-:Y:S01]  /*c980*/  VIADD R6, R6, 0xffffffff ;  /* 0xffffffff06067836 */ /* 0x000fe20000000000 */
[----:B------:R-:W-:Y:S01]  /*c990*/  F2FP.BF16.F32.PACK_AB R183, R64, R183 ;  /* 0x000000b740b7723e */ /* 0x000fe200000010ff */
[-C--:B------:R-:W-:Y:S01]  /*c9a0*/  FMUL.FTZ R90, R90, R30.reuse ;  /* 0x0000001e5a5a7220 */ /* 0x080fe20000410000 */
[----:B------:R-:W-:Y:S01]  /*c9b0*/  F2FP.BF16.F32.PACK_AB R177, R68, R177 ;  /* 0x000000b144b1723e */ /* 0x000fe200000010ff */
        /* <DEDUP_REMOVED lines=9> */
[C---:B--2---:R-:W-:Y:S01]  /*ca50*/  FADD.FTZ R26, R60.reuse, R13 ;  /* 0x0000000d3c1a7221 */ /* 0x044fe20000010000 */
[----:B------:R-:W-:Y:S01]  /*ca60*/  F2FP.BF16.F32.PACK_AB R156, R60, R41 ;  /* 0x000000293c9c723e */ /* 0x000fe200000010ff */
[-C--:B------:R-:W-:Y:S01]  /*ca70*/  FMUL.FTZ R102, R102, R30.reuse ;  /* 0x0000001e66667220 */ /* 0x080fe20000410000 */
[-C--:B------:R-:W-:Y:S01]  /*ca80*/  FMUL.FTZ R103, R103, R30.reuse ;  /* 0x0000001e67677220 */ /* 0x080fe20000410000 */
        /* <DEDUP_REMOVED lines=28> */
[C---:B0-----:R-:W-:Y:S01]  /*cc50*/  FADD.FTZ R26, R24.reuse, R13 ;  /* 0x0000000d181a7221 */ /* 0x041fe20000010000 */
[----:B------:R-:W-:Y:S01]  /*cc60*/  F2FP.BF16.F32.PACK_AB R158, R24, R43 ;  /* 0x0000002b189e723e */ /* 0x000fe200000010ff */
[-C--:B------:R-:W-:Y:S01]  /*cc70*/  FMUL.FTZ R146, R146, R30.reuse ;  /* 0x0000001e92927220 */ /* 0x080fe20000410000 */
[-C--:B------:R-:W-:Y:S01]  /*cc80*/  FMUL.FTZ R147, R147, R30.reuse ;  /* 0x0000001e93937220 */ /* 0x080fe20000410000 */
[-C--:B------:R-:W-:Y:S01]  /*cc90*/  FMUL.FTZ R150, R150, R30.reuse ;  /* 0x0000001e96967220 */ /* 0x080fe20000410000 */
[----:B------:R-:W-:-:S02]  /*cca0*/  FMUL.FTZ R151, R151, R30 ;  /* 0x0000001e97977220 */ /* 0x000fc40000410000 */
        /* <DEDUP_REMOVED lines=15> */
[----:B------:R-:W0:Y:S08]  /*cda0*/  MUFU.EX2 R54, R54 ;  /* 0x0000003600367308 */ /* 0x000e300000000800 */
[----:B------:R-:W3:Y:S08]  /*cdb0*/  MUFU.EX2 R62, R62 ;  /* 0x0000003e003e7308 */ /* 0x000ef00000000800 */
[----:B------:R1:W-:Y:S08]  /*cdc0*/  MUFU.EX2 R163, R5 ;  /* 0x0000000500a37308 */ /* 0x0003f00000000800 */
[----:B------:R-:W4:Y:S01]  /*cdd0*/  MUFU.EX2 R167, R194 ;  /* 0x000000c200a77308 */ /* 0x000f220000000800 */
[----:B-1----:R-:W-:Y:S01]  /*cde0*/  FADD.FTZ R5, R171, R2 ;  /* 0x00000002ab057221 */ /* 0x002fe20000010000 */
[----:B------:R-:W-:-:S03]  /*cdf0*/  F2FP.BF16.F32.PACK_AB R171, R50, R171 ;  /* 0x000000ab32ab723e */ /* 0x000fc600000010ff */
[----:B------:R-:W-:-:S03]  /*ce00*/  FADD.FTZ R2, R50, R5 ;  /* 0x0000000532027221 */ /* 0x000fc60000010000 */
[----:B------:R-:W1:Y:S01]  /*ce10*/  MUFU.EX2 R66, R66 ;  /* 0x0000004200427308 */ /* 0x000e620000000800 */
[----:B--2---:R-:W-:Y:S01]  /*ce20*/  FADD.FTZ R5, R165, R2 ;  /* 0x00000002a5057221 */ /* 0x004fe20000010000 */
[----:B0-----:R-:W-:-:S03]  /*ce30*/  F2FP.BF16.F32.PACK_AB R165, R54, R165 ;  /* 0x000000a536a5723e */ /* 0x001fc600000010ff */
[----:B------:R-:W-:-:S03]  /*ce40*/  FADD.FTZ R5, R54, R5 ;  /* 0x0000000536057221 */ /* 0x000fc60000010000 */
[----:B------:R0:W2:Y:S01]  /*ce50*/  MUFU.EX2 R161, R160 ;  /* 0x000000a000a17308 */ /* 0x0000a20000000800 */
[----:B---3--:R-:W-:-:S04]  /*ce60*/  FADD.FTZ R5, R62, R5 ;  /* 0x000000053e057221 */ /* 0x008fc80000010000 */
[C---:B----4-:R-:W-:Y:S01]  /*ce70*/  FADD.FTZ R5, R167.reuse, R5 ;  /* 0x00000005a7057221 */ /* 0x050fe20000010000 */
[----:B------:R-:W-:Y:S02]  /*ce80*/  F2FP.BF16.F32.PACK_AB R167, R167, R62 ;  /* 0x0000003ea7a7723e */ /* 0x000fe400000010ff */
[----:B------:R-:W3:Y:S01]  /*ce90*/  MUFU.EX2 R70, R70 ;  /* 0x0000004600467308 */ /* 0x000ee20000000800 */
[----:B-1----:R-:W-:Y:S01]  /*cea0*/  FADD.FTZ R5, R66, R5 ;  /* 0x0000000542057221 */ /* 0x002fe20000010000 */
[----:B0-----:R-:W-:-:S06]  /*ceb0*/  F2FP.BF16.F32.PACK_AB R160, R14, R11 ;  /* 0x0000000b0ea0723e */ /* 0x001fcc00000010ff */
[----:B------:R-:W0:Y:S01]  /*cec0*/  MUFU.EX2 R74, R74 ;  /* 0x0000004a004a7308 */ /* 0x000e220000000800 */
[C---:B--2---:R-:W-:Y:S01]  /*ced0*/  FADD.FTZ R5, R161.reuse, R5 ;  /* 0x00000005a1057221 */ /* 0x044fe20000010000 */
[----:B------:R-:W-:-:S06]  /*cee0*/  F2FP.BF16.F32.PACK_AB R161, R161, R66 ;  /* 0x00000042a1a1723e */ /* 0x000fcc00000010ff */
[----:B------:R-:W1:Y:S01]  /*cef0*/  MUFU.EX2 R51, R51 ;  /* 0x0000003300337308 */ /* 0x000e620000000800 */
[----:B---3--:R-:W-:-:S04]  /*cf00*/  FADD.FTZ R5, R70, R5 ;  /* 0x0000000546057221 */ /* 0x008fc80000010000 */
[C---:B------:R-:W-:Y:S01]  /*cf10*/  FADD.FTZ R5, R163.reuse, R5 ;  /* 0x00000005a3057221 */ /* 0x040fe20000010000 */
[----:B------:R-:W-:Y:S02]  /*cf20*/  F2FP.BF16.F32.PACK_AB R163, R163, R70 ;  /* 0x00000046a3a3723e */ /* 0x000fe400000010ff */
        /* <DEDUP_REMOVED lines=20> */
[----:B------:R-:W-:Y:S01]  /*d070*/  F2FP.BF16.F32.PACK_AB R154, R4, R47 ;  /* 0x0000002f049a723e */ /* 0x000fe200000010ff */
[----:B------:R-:W-:Y:S02]  /*d080*/  IMAD.MOV.U32 R4, RZ, RZ, R0 ;  /* 0x000000ffff047224 */ /* 0x000fe400078e0000 */
[C---:B0-----:R-:W-:Y:S01]  /*d090*/  FADD.FTZ R2, R49.reuse, R5 ;  /* 0x0000000531027221 */ /* 0x041fe20000010000 */
[----:B------:R-:W-:Y:S01]  /*d0a0*/  F2FP.BF16.F32.PACK_AB R155, R49, R86 ;  /* 0x00000056319b723e */ /* 0x000fe200000010ff */
[----:B------:R-:W-:Y:S01]  /*d0b0*/  IMAD.MOV.U32 R5, RZ, RZ, R8 ;  /* 0x000000ffff057224 */ /* 0x000fe200078e0008 */
[----:B------:R-:W-:Y:S06]  /*d0c0*/  @P2 BRA `(.L_x_7864) ;  /* 0xffffffcc00f02947 */ /* 0x000fec000383ffff */
.L_x_7847:
[----:B------:R-:W-:Y:S06]  /*d0d0*/  BAR.ARV 0x8, 0x180 ;  /* 0x0206000000007b1d */ /* 0x000fec0000002000 */
[----:B------:R-:W-:Y:S05]  /*d0e0*/  @!P0 BRA `(.L_x_7865) ;  /* 0x0000000000048947 */ /* 0x000fea0003800000 */
[----:B------:R-:W-:Y:S01]  /*d0f0*/  BPT.TRAP 0x1 ;  /* 0x000000040000795c */ /* 0x000fe20000300000 */
.L_x_7865:
[----:B------:R-:W-:Y:S01]  /*d100*/  ULEA UR5, UR44, UR41, 0x3 ;  /* 0x000000292c057291 */ /* 0x000fe2000f8e183f */
[----:B------:R-:W-:-:S05]  /*d110*/  IMAD.U32 R4, RZ, RZ, UR45 ;  /* 0x0000002dff047e24 */ /* 0x000fca000f8e00ff */
[----:B------:R-:W-:-:S04]  /*d120*/  SHF.L.U32 R4, R4, 0x1f, RZ ;  /* 0x0000001f04047819 */ /* 0x000fc800000006ff */
[----:B------:R0:W1:Y:S01]  /*d130*/  SYNCS.PHASECHK.TRANS64.TRYWAIT P2, [UR5+0x28850], R4 ;  /* 0x02885004ff0075a7 */ /* 0x0000620008040145 */
[----:B------:R-:W-:Y:S05]  /*d140*/  @!P0 BRA `(.L_x_7866) ;  /* 0x0000000000048947 */ /* 0x000fea0003800000 */
[----:B------:R-:W-:Y:S01]  /*d150*/  BPT.TRAP 0x1 ;  /* 0x000000040000795c */ /* 0x000fe20000300000 */
.L_x_7866:
[----:B-1----:R-:W-:Y:S05]  /*d160*/  @P2 BRA `(.L_x_7867) ;  /* 0x0000000000082947 */ /* 0x002fea0003800000 */
[----:B------:R-:W1:Y:S02]  /*d170*/  SYNCS.PHASECHK.TRANS64.TRYWAIT P0, [UR5+0x28850], R4 ;  /* 0x02885004ff0075a7 */ /* 0x000e640008000145 */
[----:B-1----:R-:W-:Y:S05]  /*d180*/  @!P0 BRA `(.L_x_7868) ;  /* 0x0000007000908947 */ /* 0x002fea0003800000 */
.L_x_7867:
[----:B------:R-:W-:Y:S01]  /*d190*/  UIADD3 UR41, UR41, 0x400, URZ ;  /* 0x0000040029297890 */ /* 0x000fe2000fffe03f */
[----:B------:R-:W-:Y:S01]  /*d1a0*/  WARPGROUP.ARRIVE ;  /* 0x00000000000079c5 */ /* 0x000fe20000000000 */
[----:B------:R-:W-:Y:S01]  /*d1b0*/  UMOV UR7, 0x40000040 ;  /* 0x4000004000077882 */ /* 0x000fe20000000000 */
[----:B01----:R-:W0:Y:S01]  /*d1c0*/  SHFL.BFLY PT, R4, R3, 0x2, 0x1f ;  /* 0x0c401f0003047f89 */ /* 0x003e2200000e0000 */
[----:B------:R-:W-:Y:S01]  /*d1d0*/  USHF.R.U32.HI UR41, URZ, 0x4, UR41 ;  /* 0x000000043f297899 */ /* 0x000fe20008011629 */
[----:B------:R-:W-:Y:S01]  /*d1e0*/  IMAD.MOV.U32 R37, RZ, RZ, -0x800000 ;  /* 0xff800000ff257424 */ /* 0x000fe200078e00ff */
[----:B------:R-:W-:Y:S01]  /*d1f0*/  UIADD3 UR46, UR46, 0x1, URZ ;  /* 0x000000012e2e7890 */ /* 0x000fe2000fffe03f */
[----:B------:R-:W1:Y:S01]  /*d200*/  SHFL.BFLY PT, R5, R2, 0x2, 0x1f ;  /* 0x0c401f0002057f89 */ /* 0x000e6200000e0000 */
[----:B------:R-:W-:Y:S01]  /*d210*/  ULOP3.LUT UR41, UR41, 0x3fff, URZ, 0xc0, !UPT ;  /* 0x00003fff29297892 */ /* 0x000fe2000f8ec03f */
[----:B------:R-:W-:-:S03]  /*d220*/  IMAD.MOV.U32 R36, RZ, RZ, -0x800000 ;  /* 0xff800000ff247424 */ /* 0x000fc600078e00ff */
[----:B------:R-:W-:-:S04]  /*d230*/  ULOP3.LUT UR4, UR41, 0x4000000, URZ, 0xfc, !UPT ;  /* 0x0400000029047892 */ /* 0x000fc8000f8efc3f */
[----:B------:R-:W-:Y:S02]  /*d240*/  ULEA UR4, UR44, UR4, 0xb ;  /* 0x000000042c047291 */ /* 0x000fe4000f8e583f */
[----:B------:R-:W-:-:S04]  /*d250*/  UIADD3 UR44, UR44, 0x1, URZ ;  /* 0x000000012c2c7890 */ /* 0x000fc8000fffe03f */
[----:B------:R-:W-:Y:S01]  /*d260*/  UISETP.NE.AND UP0, UPT, UR44, 0x2, UPT ;  /* 0x000000022c00788c */ /* 0x000fe2000bf05270 */
[----:B------:R-:W-:Y:S02]  /*d270*/  UMOV UR6, UR4 ;  /* 0x0000000400067c82 */ /* 0x000fe40008000000 */
[----:B------:R-:W-:Y:S01]  /*d280*/  HGMMA.64x128x16.F32.BF16 R88, R180, gdesc[UR4].tnspB, R88, gsb0 ;  /* 0x41e00004b4587df0 */ /* 0x000fe20008001858 */
[----:B------:R-:W-:Y:S01]  /*d290*/  UIADD3 UR6, UR4, 0x80, URZ ;  /* 0x0000008004067890 */ /* 0x000fe2000fffe03f */
[----:B0-----:R-:W-:Y:S01]  /*d2a0*/  FADD.FTZ R4, R4, R3 ;  /* 0x0000000304047221 */ /* 0x001fe20000010000 */
[----:B------:R-:W-:Y:S01]  /*d2b0*/  UMOV UR7, 0x40000040 ;  /* 0x4000004000077882 */ /* 0x000fe20000000000 */
[----:B------:R-:W-:Y:S01]  /*d2c0*/  USEL UR44, UR44, URZ, UP0 ;  /* 0x0000003f2c2c7287 */ /* 0x000fe20008000000 */
[----:B-1----:R-:W-:Y:S01]  /*d2d0*/  FADD.FTZ R6, R5, R2 ;  /* 0x0000000205067221 */ /* 0x002fe20000010000 */
[----:B------:R-:W-:Y:S01]  /*d2e0*/  IMAD.MOV.U32 R2, RZ, RZ, RZ ;  /* 0x000000ffff027224 */ /* 0x000fe200078e00ff */
[----:B------:R-:W0:Y:S04]  /*d2f0*/  SHFL.BFLY PT, R5, R4, 0x1, 0x1f ;  /* 0x0c201f0004057f89 */ /* 0x000e2800000e0000 */
[----:B------:R-:W1:Y:S01]  /*d300*/  SHFL.BFLY PT, R9, R6, 0x1, 0x1f ;  /* 0x0c201f0006097f89 */ /* 0x000e6200000e0000 */
[----:B0-----:R-:W-:Y:S01]  /*d310*/  FADD.FTZ R11, R4, R5 ;  /* 0x00000005040b7221 */ /* 0x001fe20000010000 */
[----:B-1----:R-:W-:-:S04]  /*d320*/  FADD.FTZ R12, R6, R9 ;  /* 0x00000009060c7221 */ /* 0x002fc80000010000 */
[----:B------:R-:W-:Y:S01]  /*d330*/  FSETP.NE.FTZ.AND P0, PT, R11, RZ, PT ;  /* 0x000000ff0b00720b */ /* 0x000fe20003f15000 */
[----:B------:R-:W-:Y:S02]  /*d340*/  IMAD.U32 R6, RZ, RZ, UR5 ;  /* 0x00000005ff067e24 */ /* 0x000fe4000f8e00ff */
[----:B------:R-:W-:Y:S01]  /*d350*/  IMAD.MOV.U32 R9, RZ, RZ, RZ ;  /* 0x000000ffff097224 */ /* 0x000fe200078e00ff */
[----:B------:R-:W-:Y:S01]  /*d360*/  FSETP.NE.FTZ.AND P2, PT, R12, RZ, PT ;  /* 0x000000ff0c00720b */ /* 0x000fe20003f55000 */
[----:B------:R-:W-:-:S08]  /*d370*/  @!P1 VIADD R6, R6, 0x28860 ;  /* 0x0002886006069836 */ /* 0x000fd00000000000 */
[----:B------:R-:W0:Y:S01]  /*d380*/  @P0 MUFU.LG2 R5, R11 ;  /* 0x0000000b00050308 */ /* 0x000e220000000c00 */
[----:B------:R-:W-:-:S03]  /*d390*/  @P0 FMUL.FTZ R3, R7, 0.69314718246459960938 ;  /* 0x3f31721807030820 */ /* 0x000fc60000410000 */
[----:B------:R-:W-:-:S04]  /*d3a0*/  @P2 FMUL.FTZ R14, R7, 0.69314718246459960938 ;  /* 0x3f317218070e2820 */ /* 0x000fc80000410000 */
        /* <DEDUP_REMOVED lines=40> */
[----:B------:R-:W-:-:S04]  /*d630*/  USEL UR4, URZ, 0x1, UP0 ;  /* 0x000000013f047887 */ /* 0x000fc80008000000 */
[----:B------:R-:W-:Y:S01]  /*d640*/  ULOP3.LUT UR45, UR45, UR4, URZ, 0x3c, !UPT ;  /* 0x000000042d2d7292 */ /* 0x000fe2000f8e3c3f */
[----:B------:R-:W-:Y:S02]  /*d650*/  WARPGROUP.DEPBAR.LE gsb0, 0x0 ;  /* 0x00008000000079c5 */ /* 0x000fe40000010000 */
[----:B------:R-:W-:-:S06]  /*d660*/  WARPGROUP.ARRIVE ;  /* 0x00000000000079c5 */ /* 0x000fcc0000000000 */
[----:B------:R-:W-:Y:S03]  /*d670*/  HGMMA.64x128x16.F32.BF16 R88, R152, gdesc[UR4].tnspB, R88, gsb0 ;  /* 0x41e0000498587df0 */ /* 0x000fe60008001858 */
        /* <DEDUP_REMOVED lines=66> */
.L_x_7798:
        /* <DEDUP_REMOVED lines=12> */
[----:B------:R-:W-:Y:S01]  /*db60*/  USHF.R.S32.HI UR12, URZ, 0x1f, UR37 ;  /* 0x0000001f3f0c7899 */ /* 0x000fe20008011425 */
[----:B------:R-:W-:Y:S01]  /*db70*/  F2FP.BF16.F32.PACK_AB R136, R137, R136 ;  /* 0x000000888988723e */ /* 0x000fe200000010ff */
[----:B------:R-:W-:Y:S01]  /*db80*/  ULDC.64 UR8, c[0x0][0xb90] ;  /* 0x0002e40000087ab9 */ /* 0x000fe20000000a00 */
[----:B------:R-:W-:Y:S01]  /*db90*/  USHF.R.S32.HI UR13, URZ, 0x1f, UR43 ;  /* 0x0000001f3f0d7899 */ /* 0x000fe2000801142b */
[----:B------:R-:W-:Y:S01]  /*dba0*/  F2FP.BF16.F32.PACK_AB R137, R139, R138 ;  /* 0x0000008a8b89723e */ /* 0x000fe200000010ff */
[----:B------:R-:W-:Y:S01]  /*dbb0*/  UIMAD UR5, UR12, UR8, URZ ;  /* 0x000000080c0572a4 */ /* 0x000fe2000f8e023f */
[----:B------:R-:W-:Y:S01]  /*dbc0*/  F2FP.BF16.F32.PACK_AB R144, R145, R144 ;  /* 0x000000909190723e */ /* 0x000fe200000010ff */
[----:B------:R-:W-:Y:S01]  /*dbd0*/  UIMAD.WIDE.U32 UR6, UR37, UR8, URZ ;  /* 0x00000008250672a5 */ /* 0x000fe2000f8e003f */
[----:B------:R-:W-:Y:S01]  /*dbe0*/  F2FP.BF16.F32.PACK_AB R138, R141, R140 ;  /* 0x0000008c8d8a723e */ /* 0x000fe200000010ff */
[----:B------:R-:W-:Y:S01]  /*dbf0*/  UIMAD UR5, UR37, UR9, UR5 ;  /* 0x00000009250572a4 */ /* 0x000fe2000f8e0205 */
[----:B------:R-:W-:Y:S01]  /*dc00*/  F2FP.BF16.F32.PACK_AB R139, R143, R142 ;  /* 0x0000008e8f8b723e */ /* 0x000fe200000010ff */
[----:B------:R-:W-:Y:S01]  /*dc10*/  ULDC.64 UR10, c[0x0][0xb98] ;  /* 0x0002e600000a7ab9 */ /* 0x000fe20000000a00 */
[----:B------:R-:W-:Y:S01]  /*dc20*/  F2FP.BF16.F32.PACK_AB R145, R147, R146 ;  /* 0x000000929391723e */ /* 0x000fe200000010ff */
[----:B------:R-:W-:Y:S01]  /*dc30*/  UIMAD UR8, UR13, UR10, URZ ;  /* 0x0000000a0d0872a4 */ /* 0x000fe2000f8e023f */
[----:B------:R-:W-:Y:S01]  /*dc40*/  F2FP.BF16.F32.PACK_AB R146, R149, R148 ;  /* 0x000000949592723e */ /* 0x000fe200000010ff */
[----:B------:R-:W-:Y:S01]  /*dc50*/  UIADD3 UR7, UR7, UR5, URZ ;  /* 0x0000000507077290 */ /* 0x000fe2000fffe03f */
[----:B------:R-:W-:Y:S01]  /*dc60*/  F2FP.BF16.F32.PACK_AB R147, R151, R150 ;  /* 0x000000969793723e */ /* 0x000fe200000010ff */
[----:B------:R-:W-:-:S02]  /*dc70*/  UIMAD UR8, UR43, UR11, UR8 ;  /* 0x0000000b2b0872a4 */ /* 0x000fc4000f8e0208 */
[----:B------:R-:W-:Y:S01]  /*dc80*/  UIMAD.WIDE.U32 UR6, UR43, UR10, UR6 ;  /* 0x0000000a2b0672a5 */ /* 0x000fe2000f8e0006 */
[----:B------:R-:W-:Y:S02]  /*dc90*/  ULDC UR5, c[0x0][0xa88] ;  /* 0x0002a20000057ab9 */ /* 0x000fe40000000800 */
[----:B------:R-:W-:Y:S01]  /*dca0*/  ULDC.64 UR10, c[0x0][0xaf0] ;  /* 0x0002bc00000a7ab9 */ /* 0x000fe20000000a00 */
[----:B------:R-:W-:Y:S02]  /*dcb0*/  MOV R34, R0 ;  /* 0x0000000000227202 */ /* 0x000fe40000000f00 */
[----:B0-----:R-:W-:Y:S01]  /*dcc0*/  MOV R35, R3 ;  /* 0x0000000300237202 */ /* 0x001fe20000000f00 */
[----:B------:R-:W-:Y:S02]  /*dcd0*/  IMAD R3, R184, 0x40, R18 ;  /* 0x00000040b8037824 */ /* 0x000fe400078e0212 */
[----:B------:R-:W-:-:S04]  /*dce0*/  IMAD.WIDE R4, R188, 0x2, R34 ;  /* 0x00000002bc047825 */ /* 0x000fc800078e0222 */
[----:B------:R-:W-:Y:S01]  /*dcf0*/  IMAD.WIDE R34, R3, 0x2, R34 ;  /* 0x0000000203227825 */ /* 0x000fe200078e0222 */
[C---:B------:R-:W-:Y:S02]  /*dd00*/  LOP3.LUT R3, R4.reuse, 0x380, RZ, 0xc0, !PT ;  /* 0x0000038004037812 */ /* 0x040fe400078ec0ff */
[C---:B------:R-:W-:Y:S02]  /*dd10*/  IADD3 R29, P1, R4.reuse, 0x4040, RZ ;  /* 0x00004040041d7810 */ /* 0x040fe40007f3e0ff */
[C---:B------:R-:W-:Y:S02]  /*dd20*/  IADD3 R21, P6, R4.reuse, 0x20, RZ ;  /* 0x0000002004157810 */ /* 0x040fe40007fde0ff */
[----:B------:R-:W-:Y:S01]  /*dd30*/  SHF.R.U64 R3, R3, 0x3, RZ ;  /* 0x0000000303037819 */ /* 0x000fe200000012ff */
        /* <DEDUP_REMOVED lines=8> */
[----:B------:R-:W-:Y:S02]  /*ddc0*/  IADD3 R25, P5, R4, 0x40, RZ ;  /* 0x0000004004197810 */ /* 0x000fe40007fbe0ff */
[----:B------:R-:W-:Y:S01]  /*ddd0*/  LOP3.LUT R4, R3, R4, RZ, 0x3c, !PT ;  /* 0x0000000403047212 */ /* 0x000fe200078e3cff */
[--C-:B------:R-:W-:Y:S01]  /*dde0*/  IMAD.X R11, RZ, RZ, R5.reuse, P4 ;  /* 0x000000ffff0b7224 */ /* 0x100fe200020e0605 */
[----:B------:R-:W-:Y:S01]  /*ddf0*/  LOP3.LUT R14, R29, 0x380, RZ, 0xc0, !PT ;  /* 0x000003801d0e7812 */ /* 0x000fe200078ec0ff */
[----:B------:R-:W-:Y:S01]  /*de00*/  IMAD.X R9, RZ, RZ, R5, P5 ;  /* 0x000000ffff097224 */ /* 0x000fe200028e0605 */
[----:B------:R-:W-:-:S02]  /*de10*/  LOP3.LUT R12, R27, 0x380, RZ, 0xc0, !PT ;  /* 0x000003801b0c7812 */ /* 0x000fc400078ec0ff */
[----:B------:R-:W-:Y:S02]  /*de20*/  LOP3.LUT R3, R10, 0x380, RZ, 0xc0, !PT ;  /* 0x000003800a037812 */ /* 0x000fe400078ec0ff */
[----:B------:R-:W-:Y:S02]  /*de30*/  LOP3.LUT R2, R21, 0x380, RZ, 0xc0, !PT ;  /* 0x0000038015027812 */ /* 0x000fe400078ec0ff */
[----:B------:R-:W-:Y:S02]  /*de40*/  IADD3 R33, P6, R34, 0x1000, RZ ;  /* 0x0000100022217810 */ /* 0x000fe40007fde0ff */
[----:B------:R-:W-:Y:S02]  /*de50*/  SHF.R.U64 R14, R14, 0x3, RZ ;  /* 0x000000030e0e7819 */ /* 0x000fe400000012ff */
[----:B------:R-:W-:Y:S02]  /*de60*/  SHF.R.U64 R12, R12, 0x3, RZ ;  /* 0x000000030c0c7819 */ /* 0x000fe400000012ff */
[----:B------:R-:W-:-:S02]  /*de70*/  SHF.R.U64 R3, R3, 0x3, RZ ;  /* 0x0000000303037819 */ /* 0x000fc400000012ff */
[----:B------:R-:W-:Y:S02]  /*de80*/  SHF.R.U64 R2, R2, 0x3, RZ ;  /* 0x0000000302027819 */ /* 0x000fe400000012ff */
[----:B------:R-:W-:Y:S02]  /*de90*/  LOP3.LUT R32, R33, 0x380, RZ, 0xc0, !PT ;  /* 0x0000038021207812 */ /* 0x000fe400078ec0ff */
[----:B------:R-:W-:Y:S02]  /*dea0*/  LOP3.LUT R40, R14, R29, RZ, 0x3c, !PT ;  /* 0x0000001d0e287212 */ /* 0x000fe400078e3cff */
[----:B------:R-:W-:Y:S02]  /*deb0*/  LOP3.LUT R38, R12, R27, RZ, 0x3c, !PT ;  /* 0x0000001b0c267212 */ /* 0x000fe400078e3cff */
[----:B------:R-:W-:Y:S02]  /*dec0*/  LOP3.LUT R14, R3, R10, RZ, 0x3c, !PT ;  /* 0x0000000a030e7212 */ /* 0x000fe400078e3cff */
[----:B------:R-:W-:-:S02]  /*ded0*/  LOP3.LUT R12, R2, R21, RZ, 0x3c, !PT ;  /* 0x00000015020c7212 */ /* 0x000fc400078e3cff */
[----:B------:R-:W-:Y:S02]  /*dee0*/  LOP3.LUT R3, R8, 0x380, RZ, 0xc0, !PT ;  /* 0x0000038008037812 */ /* 0x000fe400078ec0ff */
[----:B------:R-:W-:Y:S02]  /*def0*/  SHF.R.U64 R32, R32, 0x3, RZ ;  /* 0x0000000320207819 */ /* 0x000fe400000012ff */
[----:B------:R-:W-:Y:S02]  /*df00*/  LOP3.LUT R2, R25, 0x380, RZ, 0xc0, !PT ;  /* 0x0000038019027812 */ /* 0x000fe400078ec0ff */
[----:B-1----:R-:W-:Y:S02]  /*df10*/  ISETP.NE.AND P1, PT, R44, 0x1, PT ;  /* 0x000000012c00780c */ /* 0x002fe40003f25270 */
[----:B------:R-:W-:Y:S02]  /*df20*/  SHF.R.U64 R3, R3, 0x3, RZ ;  /* 0x0000000303037819 */ /* 0x000fe400000012ff */
[----:B------:R-:W-:Y:S01]  /*df30*/  LOP3.LUT R32, R32, R33, RZ, 0x3c, !PT ;  /* 0x0000002120207212 */ /* 0x000fe200078e3cff */
[----:B------:R-:W-:Y:S01]  /*df40*/  IMAD.X R33, RZ, RZ, R35, P6 ;  /* 0x000000ffff217224 */ /* 0x000fe200030e0623 */
[----:B------:R-:W-:-:S02]  /*df50*/  SHF.R.U64 R2, R2, 0x3, RZ ;  /* 0x0000000302027819 */ /* 0x000fc400000012ff */
[----:B------:R-:W-:Y:S02]  /*df60*/  IADD3 R45, P6, R34, 0x7000, RZ ;  /* 0x00007000222d7810 */ /* 0x000fe40007fde0ff */
[----:B------:R-:W-:Y:S02]  /*df70*/  LOP3.LUT R10, R3, R8, RZ, 0x3c, !PT ;  /* 0x00000008030a7212 */ /* 0x000fe400078e3cff */
[----:B------:R-:W-:Y:S01]  /*df80*/  LOP3.LUT R8, R2, R25, RZ, 0x3c, !PT ;  /* 0x0000001902087212 */ /* 0x000fe200078e3cff */
[----:B------:R-:W0:Y:S01]  /*df90*/  @P1 LDC R47, c[0x0][0xbec] ;  /* 0x0002fb00ff2f1b82 */ /* 0x000e220000000800 */
[----:B------:R-:W-:Y:S02]  /*dfa0*/  LOP3.LUT R2, R45, 0x380, RZ, 0xc0, !PT ;  /* 0x000003802d027812 */ /* 0x000fe400078ec0ff */
[----:B------:R-:W-:Y:S02]  /*dfb0*/  LOP3.LUT R42, R43, 0x380, RZ, 0xc0, !PT ;  /* 0x000003802b2a7812 */ /* 0x000fe400078ec0ff */
[----:B------:R-:W-:-:S02]  /*dfc0*/  SHF.R.U64 R2, R2, 0x3, RZ ;  /* 0x0000000302027819 */ /* 0x000fc400000012ff */
[----:B------:R-:W-:Y:S02]  /*dfd0*/  SHF.R.U64 R42, R42, 0x3, RZ ;  /* 0x000000032a2a7819 */ /* 0x000fe400000012ff */
[----:B------:R-:W-:Y:S02]  /*dfe0*/  LOP3.LUT R2, R2, R45, RZ, 0x3c, !PT ;  /* 0x0000002d02027212 */ /* 0x000fe400078e3cff */
[----:B------:R-:W-:Y:S02]  /*dff0*/  MOV R45, R4 ;  /* 0x00000004002d7202 */ /* 0x000fe40000000f00 */
[----:B------:R-:W-:Y:S02]  /*e000*/  F2FP.BF16.F32.PACK_AB R4, R46, R7 ;  /* 0x000000072e04723e */ /* 0x000fe400000010ff */
[----:B------:R-:W1:Y:S01]  /*e010*/  @P1 LDC R46, c[0x0][0xbf0] ;  /* 0x0002fc00ff2e1b82 */ /* 0x000e620000000800 */
[----:B------:R-:W-:Y:S01]  /*e020*/  LOP3.LUT R42, R42, R43, RZ, 0x3c, !PT ;  /* 0x0000002b2a2a7212 */ /* 0x000fe200078e3cff */
[----:B------:R-:W-:Y:S01]  /*e030*/  IMAD.X R43, RZ, RZ, R5, P0 ;  /* 0x000000ffff2b7224 */ /* 0x000fe200000e0605 */
[----:B------:R-:W-:-:S02]  /*e040*/  F2FP.BF16.F32.PACK_AB R5, R91, R90 ;  /* 0x0000005a5b05723e */ /* 0x000fc400000010ff */
[----:B------:R-:W-:-:S03]  /*e050*/  F2FP.BF16.F32.PACK_AB R7, R95, R94 ;  /* 0x0000005e5f07723e */ /* 0x000fc600000010ff */
[----:B------:R-:W-:Y:S01]  /*e060*/  BAR.SYNC.DEFER_BLOCKING 0x1, 0x100 ;  /* 0x0044000000007b1d */ /* 0x000fe20000010000 */
[----:B------:R-:W-:Y:S01]  /*e070*/  MOV R65, R40 ;  /* 0x0000002800417202 */ /* 0x000fe20000000f00 */
[----:B------:R-:W-:Y:S01]  /*e080*/  VIADD R40, R17, UR36 ;  /* 0x0000002411287c36 */ /* 0x000fe20008000000 */
[----:B------:R-:W-:Y:S02]  /*e090*/  IADD3 R21, P0, R34, 0x6000, RZ ;  /* 0x0000600022157810 */ /* 0x000fe40007f1e0ff */
[----:B------:R-:W-:Y:S02]  /*e0a0*/  MOV R58, R10 ;  /* 0x0000000a003a7202 */ /* 0x000fe40000000f00 */
[----:B------:R-:W-:Y:S02]  /*e0b0*/  LOP3.LUT R20, R21, 0x380, RZ, 0xc0, !PT ;  /* 0x0000038015147812 */ /* 0x000fe400078ec0ff */
[----:B------:R-:W-:Y:S02]  /*e0c0*/  MOV R57, R14 ;  /* 0x0000000e00397202 */ /* 0x000fe40000000f00 */
[----:B------:R-:W-:-:S02]  /*e0d0*/  SHF.R.U64 R20, R20, 0x3, RZ ;  /* 0x0000000314147819 */ /* 0x000fc400000012ff */
[----:B------:R-:W-:Y:S02]  /*e0e0*/  MOV R15, R12 ;  /* 0x0000000c000f7202 */ /* 0x000fe40000000f00 */
[----:B------:R-:W-:Y:S01]  /*e0f0*/  LOP3.LUT R20, R20, R21, RZ, 0x3c, !PT ;  /* 0x0000001514147212 */ /* 0x000fe200078e3cff */
[----:B------:R-:W-:Y:S01]  /*e100*/  IMAD.X R21, RZ, RZ, R35, P0 ;  /* 0x000000ffff157224 */ /* 0x000fe200000e0623 */
[C---:B------:R-:W-:Y:S02]  /*e110*/  IADD3 R27, P3, R34.reuse, 0x4000, RZ ;  /* 0x00004000221b7810 */ /* 0x040fe40007f7e0ff */
[----:B------:R-:W-:Y:S02]  /*e120*/  IADD3 R25, P2, R34, 0x5000, RZ ;  /* 0x0000500022197810 */ /* 0x000fe40007f5e0ff */
[----:B------:R-:W-:Y:S02]  /*e130*/  LOP3.LUT R26, R27, 0x380, RZ, 0xc0, !PT ;  /* 0x000003801b1a7812 */ /* 0x000fe400078ec0ff */
[----:B------:R-:W-:Y:S01]  /*e140*/  LOP3.LUT R24, R25, 0x380, RZ, 0xc0, !PT ;  /* 0x0000038019187812 */ /* 0x000fe200078ec0ff */
[----:B------:R0:W-:Y:S01]  /*e150*/  STSM.16.M88.4 [R45], R4 ;  /* 0x000000042d007844 */ /* 0x0001e20000000200 */
[----:B------:R-:W-:-:S02]  /*e160*/  SHF.R.U64 R26, R26, 0x3, RZ ;  /* 0x000000031a1a7819 */ /* 0x000fc400000012ff */
[----:B------:R-:W-:Y:S01]  /*e170*/  MOV R56, R38 ;  /* 0x0000002600387202 */ /* 0x000fe20000000f00 */
[----:B------:R-:W-:Y:S01]  /*e180*/  VIADD R38, R187, UR36 ;  /* 0x00000024bb267c36 */ /* 0x000fe20008000000 */
[----:B------:R-:W-:Y:S02]  /*e190*/  SHF.R.U64 R24, R24, 0x3, RZ ;  /* 0x0000000318187819 */ /* 0x000fe400000012ff */
[----:B------:R-:W-:Y:S01]  /*e1a0*/  LOP3.LUT R26, R26, R27, RZ, 0x3c, !PT ;  /* 0x0000001b1a1a7212 */ /* 0x000fe200078e3cff */
[----:B------:R-:W-:Y:S01]  /*e1b0*/  IMAD.X R27, RZ, RZ, R35, P3 ;  /* 0x000000ffff1b7224 */ /* 0x000fe200018e0623 */
[----:B------:R-:W-:Y:S02]  /*e1c0*/  MOV R14, R8 ;  /* 0x00000008000e7202 */ /* 0x000fe40000000f00 */
[----:B------:R-:W-:Y:S02]  /*e1d0*/  F2FP.BF16.F32.PACK_AB R8, R105, R104 ;  /* 0x000000686908723e */ /* 0x000fe400000010ff */
[----:B------:R-:W-:-:S02]  /*e1e0*/  F2FP.BF16.F32.PACK_AB R9, R107, R106 ;  /* 0x0000006a6b09723e */ /* 0x000fc400000010ff */
[----:B------:R-:W-:Y:S01]  /*e1f0*/  LOP3.LUT R24, R24, R25, RZ, 0x3c, !PT ;  /* 0x0000001918187212 */ /* 0x000fe200078e3cff */
[----:B0-----:R-:W-:Y:S01]  /*e200*/  @P1 IMAD.HI.U32 R5, R40, R47, RZ ;  /* 0x0000002f28051227 */ /* 0x001fe200078e00ff */
[----:B------:R-:W-:Y:S02]  /*e210*/  MOV R64, R42 ;  /* 0x0000002a00407202 */ /* 0x000fe40000000f00 */
[----:B------:R-:W-:Y:S01]  /*e220*/  IADD3 R29, P4, R34, 0x3000, RZ ;  /* 0x00003000221d7810 */ /* 0x000fe20007f9e0ff */
[----:B------:R-:W-:Y:S01]  /*e230*/  IMAD.MOV.U32 R4, RZ, RZ, R40 ;  /* 0x000000ffff047224 */ /* 0x000fe200078e0028 */
[----:B-1----:R-:W-:Y:S01]  /*e240*/  @P1 SHF.R.U32.HI R4, RZ, R46, R5 ;  /* 0x0000002eff041219 */ /* 0x002fe20000011605 */
[----:B------:R-:W-:Y:S01]  /*e250*/  IMAD.U32 R6, RZ, RZ, UR8 ;  /* 0x00000008ff067e24 */ /* 0x000fe2000f8e00ff */
[----:B------:R-:W-:Y:S01]  /*e260*/  LOP3.LUT R28, R29, 0x380, RZ, 0xc0, !PT ;  /* 0x000003801d1c7812 */ /* 0x000fe200078ec0ff */
[----:B------:R-:W-:Y:S01]  /*e270*/  IMAD R45, R44, UR5, RZ ;  /* 0x000000052c2d7c24 */ /* 0x000fe2000f8e02ff */
[--C-:B------:R-:W-:Y:S01]  /*e280*/  SHF.R.S32.HI R5, RZ, 0x1f, R4.reuse ;  /* 0x0000001fff057819 */ /* 0x100fe20000011404 */
[----:B------:R-:W-:Y:S01]  /*e290*/  IMAD.MOV R7, RZ, RZ, -R4 ;  /* 0x000000ffff077224 */ /* 0x000fe200078e0a04 */
[----:B------:R-:W-:Y:S01]  /*e2a0*/  IADD3 R12, P0, R4, UR6, RZ ;  /* 0x00000006040c7c10 */ /* 0x000fe2000ff1e0ff */
[----:B------:R-:W-:Y:S01]  /*e2b0*/  IMAD.X R25, RZ, RZ, R35, P2 ;  /* 0x000000ffff197224 */ /* 0x000fe200010e0623 */
[----:B------:R-:W-:Y:S01]  /*e2c0*/  F2FP.BF16.F32.PACK_AB R4, R97, R96 ;  /* 0x000000606104723e */ /* 0x000fe200000010ff */
[----:B------:R-:W-:Y:S01]  /*e2d0*/  IMAD R11, R44, R7, R40 ;  /* 0x000000072c0b7224 */ /* 0x000fe200078e0228 */
[----:B------:R-:W-:Y:S01]  /*e2e0*/  IADD3.X R13, R5, UR7, R6, P0, !PT ;  /* 0x00000007050d7c10 */ /* 0x000fe200087fe406 */
[----:B------:R-:W-:Y:S01]  /*e2f0*/  ULDC.64 UR6, c[0x0][0xb88] ;  /* 0x0002e20000067ab9 */ /* 0x000fe20000000a00 */
[----:B------:R-:W-:Y:S01]  /*e300*/  F2FP.BF16.F32.PACK_AB R5, R99, R98 ;  /* 0x000000626305723e */ /* 0x000fe200000010ff */
[----:B------:R-:W-:Y:S01]  /*e310*/  ULDC.64 UR8, c[0x0][0xae8] ;  /* 0x0002ba0000087ab9 */ /* 0x000fe20000000a00 */
[----:B------:R-:W-:Y:S01]  /*e320*/  SHF.R.S32.HI R10, RZ, 0x1f, R11 ;  /* 0x0000001fff0a7819 */ /* 0x000fe2000001140b */
[----:B------:R-:W-:Y:S01]  /*e330*/  IMAD.WIDE.U32 R12, R11, UR6, R12 ;  /* 0x000000060b0c7c25 */ /* 0x000fe2000f8e000c */
[----:B------:R-:W-:-:S02]  /*e340*/  F2FP.BF16.F32.PACK_AB R6, R101, R100 ;  /* 0x000000646506723e */ /* 0x000fc400000010ff */
[----:B------:R-:W-:Y:S01]  /*e350*/  F2FP.BF16.F32.PACK_AB R7, R103, R102 ;  /* 0x000000666707723e */ /* 0x000fe200000010ff */
[----:B------:R-:W-:Y:S01]  /*e360*/  IMAD R10, R10, UR6, RZ ;  /* 0x000000060a0a7c24 */ /* 0x000fe2000f8e02ff */
[----:B------:R-:W-:Y:S02]  /*e370*/  LOP3.LUT P0, RZ, R185, 0x3, RZ, 0xc0, !PT ;  /* 0x00000003b9ff7812 */ /* 0x000fe4000780c0ff */
[----:B------:R-:W-:Y:S01]  /*e380*/  SHF.R.U64 R28, R28, 0x3, RZ ;  /* 0x000000031c1c7819 */ /* 0x000fe200000012ff */
[----:B------:R-:W-:Y:S01]  /*e390*/  IMAD R39, R11, UR7, R10 ;  /* 0x000000070b277c24 */ /* 0x000fe2000f8e020a */
[----:B------:R0:W-:Y:S01]  /*e3a0*/  STSM.16.M88.4 [R15], R4 ;  /* 0x000000040f007844 */ /* 0x0001e20000000200 */
[----:B------:R-:W-:Y:S01]  /*e3b0*/  ULDC.64 UR6, c[0x0][0xb50] ;  /* 0x0002d40000067ab9 */ /* 0x000fe20000000a00 */
[----:B------:R-:W-:Y:S02]  /*e3c0*/  F2FP.BF16.F32.PACK_AB R10, R109, R108 ;  /* 0x0000006c6d0a723e */ /* 0x000fe400000010ff */
[----:B------:R-:W-:-:S02]  /*e3d0*/  F2FP.BF16.F32.PACK_AB R11, R111, R110 ;  /* 0x0000006e6f0b723e */ /* 0x000fc400000010ff */
[----:B------:R-:W-:Y:S02]  /*e3e0*/  LEA R40, P3, R12, UR6, 0x2 ;  /* 0x000000060c287c11 */ /* 0x000fe4000f8610ff */
[----:B------:R-:W-:Y:S01]  /*e3f0*/  ISETP.GE.OR P2, PT, R38, R45, P0 ;  /* 0x0000002d2600720c */ /* 0x000fe20000746670 */
[----:B------:R1:W-:Y:S01]  /*e400*/  STSM.16.M88.4 [R14], R8 ;  /* 0x000000080e007844 */ /* 0x0003e20000000200 */
[----:B------:R-:W-:Y:S01]  /*e410*/  LOP3.LUT R28, R28, R29, RZ, 0x3c, !PT ;  /* 0x0000001d1c1c7212 */ /* 0x000fe200078e3cff */
[----:B------:R-:W-:Y:S01]  /*e420*/  IMAD.X R29, RZ, RZ, R35, P4 ;  /* 0x000000ffff1d7224 */ /* 0x000fe200020e0623 */
[C---:B------:R-:W-:Y:S01]  /*e430*/  LOP3.LUT R3, R34.reuse, 0x380, RZ, 0xc0, !PT ;  /* 0x0000038022037812 */ /* 0x040fe200078ec0ff */
[----:B------:R-:W-:Y:S01]  /*e440*/  SHFL.IDX PT, R46, R40, 0x1, 0x1c1f ;  /* 0x003c1f00282e7f89 */ /* 0x000fe200000e0000 */
[----:B------:R-:W-:Y:S01]  /*e450*/  IADD3 R31, P5, R34, 0x2000, RZ ;  /* 0x00002000221f7810 */ /* 0x000fe20007fbe0ff */
[----:B0-----:R-:W-:Y:S01]  /*e460*/  VIADD R4, R38, 0x8 ;  /* 0x0000000826047836 */ /* 0x001fe20000000000 */
[----:B------:R-:W-:Y:S01]  /*e470*/  F2FP.BF16.F32.PACK_AB R6, R117, R116 ;  /* 0x000000747506723e */ /* 0x000fe200000010ff */
[----:B------:R-:W-:Y:S01]  /*e480*/  IMAD.IADD R5, R13, 0x1, R39 ;  /* 0x000000010d057824 */ /* 0x000fe200078e0227 */
[----:B------:R-:W-:Y:S01]  /*e490*/  F2FP.BF16.F32.PACK_AB R7, R119, R118 ;  /* 0x000000767707723e */ /* 0x000fe200000010ff */
[----:B------:R-:W-:Y:S01]  /*e4a0*/  SHFL.IDX PT, R38, R40, RZ, 0x1c1f ;  /* 0x001c1fff28267589 */ /* 0x000fe200000e0000 */
[----:B------:R-:W-:-:S02]  /*e4b0*/  ISETP.GE.OR P0, PT, R4, R45, P0 ;  /* 0x0000002d0400720c */ /* 0x000fc40000706670 */
[----:B------:R-:W-:Y:S02]  /*e4c0*/  LEA.HI.X R41, R12, UR7, R5, 0x2, P3 ;  /* 0x000000070c297c11 */ /* 0x000fe400098f1405 */
[----:B------:R-:W-:Y:S02]  /*e4d0*/  F2FP.BF16.F32.PACK_AB R4, R113, R112 ;  /* 0x000000707104723e */ /* 0x000fe400000010ff */
[----:B------:R-:W-:Y:S01]  /*e4e0*/  F2FP.BF16.F32.PACK_AB R5, R115, R114 ;  /* 0x000000727305723e */ /* 0x000fe200000010ff */
[----:B------:R-:W0:Y:S01]  /*e4f0*/  SHFL.IDX PT, R39, R41, RZ, 0x1c1f ;  /* 0x001c1fff29277589 */ /* 0x000e2200000e0000 */
[----:B------:R-:W-:Y:S02]  /*e500*/  F2FP.BF16.F32.PACK_AB R12, R121, R120 ;  /* 0x00000078790c723e */ /* 0x000fe400000010ff */
[----:B------:R-:W-:Y:S01]  /*e510*/  F2FP.BF16.F32.PACK_AB R13, R123, R122 ;  /* 0x0000007a7b0d723e */ /* 0x000fe200000010ff */
[----:B------:R-:W-:Y:S01]  /*e520*/  STSM.16.M88.4 [R58], R4 ;  /* 0x000000043a007844 */ /* 0x000fe20000000200 */
[----:B-1----:R-:W-:-:S02]  /*e530*/  F2FP.BF16.F32.PACK_AB R14, R125, R124 ;  /* 0x0000007c7d0e723e */ /* 0x002fc400000010ff */
[----:B------:R-:W-:Y:S01]  /*e540*/  F2FP.BF16.F32.PACK_AB R15, R127, R126 ;  /* 0x0000007e7f0f723e */ /* 0x000fe200000010ff */
[----:B------:R-:W1:Y:S01]  /*e550*/  SHFL.IDX PT, R47, R41, 0x1, 0x1c1f ;  /* 0x003c1f00292f7f89 */ /* 0x000e6200000e0000 */
[----:B------:R-:W-:Y:S02]  /*e560*/  F2FP.BF16.F32.PACK_AB R8, R129, R128 ;  /* 0x000000808108723e */ /* 0x000fe400000010ff */
[----:B------:R-:W-:Y:S01]  /*e570*/  F2FP.BF16.F32.PACK_AB R9, R131, R130 ;  /* 0x000000828309723e */ /* 0x000fe200000010ff */
[----:B------:R-:W-:Y:S01]  /*e580*/  STSM.16.M88.4 [R57], R12 ;  /* 0x0000000c39007844 */ /* 0x000fe20000000200 */
[----:B------:R-:W-:Y:S02]  /*e590*/  F2FP.BF16.F32.PACK_AB R10, R133, R132 ;  /* 0x00000084850a723e */ /* 0x000fe400000010ff */
[----:B------:R-:W-:Y:S02]  /*e5a0*/  F2FP.BF16.F32.PACK_AB R11, R135, R134 ;  /* 0x00000086870b723e */ /* 0x000fe400000010ff */
[----:B------:R-:W-:Y:S01]  /*e5b0*/  SHF.R.U64 R3, R3, 0x3, RZ ;  /* 0x0000000303037819 */ /* 0x000fe200000012ff */
[----:B------:R-:W-:Y:S01]  /*e5c0*/  UIMAD UR5, UR12, UR8, URZ ;  /* 0x000000080c0572a4 */ /* 0x000fe2000f8e023f */
[----:B------:R-:W-:Y:S01]  /*e5d0*/  LOP3.LUT R30, R31, 0x380, RZ, 0xc0, !PT ;  /* 0x000003801f1e7812 */ /* 0x000fe200078ec0ff */
[----:B------:R-:W-:Y:S01]  /*e5e0*/  STSM.16.M88.4 [R56], R8 ;  /* 0x0000000838007844 */ /* 0x000fe20000000200 */
[----:B------:R-:W-:Y:S01]  /*e5f0*/  LOP3.LUT R34, R3, R34, RZ, 0x3c, !PT ;  /* 0x0000002203227212 */ /* 0x000fe200078e3cff */
[----:B------:R-:W-:Y:S01]  /*e600*/  IMAD.X R3, RZ, RZ, R35, P6 ;  /* 0x000000ffff037224 */ /* 0x000fe200030e0623 */
[----:B------:R-:W-:Y:S01]  /*e610*/  UIMAD.WIDE.U32 UR6, UR37, UR8, URZ ;  /* 0x00000008250672a5 */ /* 0x000fe2000f8e003f */
[----:B------:R2:W-:Y:S01]  /*e620*/  STSM.16.M88.4 [R65], R136 ;  /* 0x0000008841007844 */ /* 0x0005e20000000200 */
[----:B------:R-:W-:Y:S01]  /*e630*/  UIMAD UR5, UR37, UR9, UR5 ;  /* 0x00000009250572a4 */ /* 0x000fe2000f8e0205 */
[----:B------:R-:W-:-:S02]  /*e640*/  SHF.R.U64 R30, R30, 0x3, RZ ;  /* 0x000000031e1e7819 */ /* 0x000fc400000012ff */
[----:B------:R-:W-:Y:S01]  /*e650*/  STSM.16.M88.4 [R64], R144 ;  /* 0x0000009040007844 */ /* 0x000fe20000000200 */
[----:B--2---:R-:W2:Y:S08]  /*e660*/  @P1 LDC R65, c[0x0][0xbec] ;  /* 0x0002fb00ff411b82 */ /* 0x004eb00000000800 */
[----:B------:R-:W-:Y:S01]  /*e670*/  BAR.SYNC.DEFER_BLOCKING 0x1, 0x100 ;  /* 0x0044000000007b1d */ /* 0x000fe20000010000 */
[----:B------:R-:W-:Y:S01]  /*e680*/  UIMAD UR8, UR13, UR10, URZ ;  /* 0x0000000a0d0872a4 */ /* 0x000fe2000f8e023f */
[----:B------:R-:W-:Y:S01]  /*e690*/  LOP3.LUT R30, R30, R31, RZ, 0x3c, !PT ;  /* 0x0000001f1e1e7212 */ /* 0x000fe200078e3cff */
[----:B------:R-:W-:Y:S01]  /*e6a0*/  UIADD3 UR7, UR7, UR5, URZ ;  /* 0x0000000507077290 */ /* 0x000fe2000fffe03f */
[----:B------:R-:W-:-:S02]  /*e6b0*/  IMAD.X R31, RZ, RZ, R35, P5 ;  /* 0x000000ffff1f7224 */ /* 0x000fc400028e0623 */
[----:B0-----:R0:W-:Y:S04]  /*e6c0*/  @!P2 ST.E desc[UR50][R38.64], R37 ;  /* 0x000000252600a985 */ /* 0x0011e8000c101932 */
[----:B-1----:R1:W-:Y:S04]  /*e6d0*/  @!P0 ST.E desc[UR50][R46.64], R36 ;  /* 0x000000242e008985 */ /* 0x0023e8000c101932 */
[----:B------:R3:W5:Y:S01]  /*e6e0*/  LD.E.128 R4, desc[UR50][R28.64] ;  /* 0x000000321c047980 */ /* 0x000762000c101d00 */
[----:B0-----:R-:W0:Y:S03]  /*e6f0*/  @P1 LDC R37, c[0x0][0xbf0] ;  /* 0x0002fc00ff251b82 */ /* 0x001e260000000800 */
[----:B------:R2:W5:Y:S01]  /*e700*/  LD.E.128 R8, desc[UR50][R2.64] ;  /* 0x0000003202087980 */ /* 0x000562000c101d00 */
[----:B------:R-:W-:-:S03]  /*e710*/  UIMAD UR5, UR43, UR11, UR8 ;  /* 0x0000000b2b0572a4 */ /* 0x000fc6000f8e0208 */
[----:B------:R4:W5:Y:S01]  /*e720*/  LD.E.128 R12, desc[UR50][R20.64] ;  /* 0x00000032140c7980 */ /* 0x000962000c101d00 */
[----:B---3--:R-:W-:Y:S01]  /*e730*/  IMAD R28, R22, 0x20, R184 ;  /* 0x00000020161c7824 */ /* 0x008fe200078e02b8 */
[----:B------:R-:W-:Y:S02]  /*e740*/  UIMAD.WIDE.U32 UR6, UR43, UR10, UR6 ;  /* 0x0000000a2b0672a5 */ /* 0x000fe4000f8e0006 */
[----:B------:R3:W5:Y:S01]  /*e750*/  LD.E.128 R56, desc[UR50][R24.64] ;  /* 0x0000003218387980 */ /* 0x000762000c101d00 */
[----:B------:R-:W-:Y:S01]  /*e760*/  VIADD R28, R28, UR36 ;  /* 0x000000241c1c7c36 */ /* 0x000fe20008000000 */
[----:B------:R-:W-:Y:S02]  /*e770*/  ULDC.64 UR8, c[0x0][0xae0] ;  /* 0x0002b80000087ab9 */ /* 0x000fe40000000a00 */
[----:B------:R-:W5:Y:S01]  /*e780*/  LD.E.128 R52, desc[UR50][R34.64] ;  /* 0x0000003222347980 */ /* 0x000f62000c101d00 */
[----:B--2---:R-:W-:-:S03]  /*e790*/  @P1 IMAD.HI.U32 R2, R28, R65, RZ ;  /* 0x000000411c021227 */ /* 0x004fc600078e00ff */
[----:B------:R-:W5:Y:S01]  /*e7a0*/  LD.E.128 R48, desc[UR50][R32.64] ;  /* 0x0000003220307980 */ /* 0x000f62000c101d00 */
[----:B----4-:R-:W-:Y:S01]  /*e7b0*/  IMAD.MOV.U32 R21, RZ, RZ, R28 ;  /* 0x000000ffff157224 */ /* 0x010fe200078e001c */
[----:B------:R-:W-:Y:S02]  /*e7c0*/  UIADD3 UR5, UR7, UR5, URZ ;  /* 0x0000000507057290 */ /* 0x000fe4000fffe03f */
[----:B------:R-:W5:Y:S01]  /*e7d0*/  LD.E.128 R40, desc[UR50][R30.64] ;  /* 0x000000321e287980 */ /* 0x000f62000c101d00 */
[----:B0-----:R-:W-:-:S03]  /*e7e0*/  @P1 SHF.R.U32.HI R21, RZ, R37, R2 ;  /* 0x00000025ff151219 */ /* 0x001fc60000011602 */
[----:B------:R0:W5:Y:S01]  /*e7f0*/  LD.E.128 R60, desc[UR50][R26.64] ;  /* 0x000000321a3c7980 */ /* 0x000162000c101d00 */
[--C-:B------:R-:W-:Y:S01]  /*e800*/  SHF.R.S32.HI R20, RZ, 0x1f, R21.reuse ;  /* 0x0000001fff147819 */ /* 0x100fe20000011415 */
[----:B---3--:R-:W-:Y:S01]  /*e810*/  IMAD.MOV R25, RZ, RZ, -R21 ;  /* 0x000000ffff197224 */ /* 0x008fe200078e0a15 */
[----:B------:R-:W-:Y:S01]  /*e820*/  @!PT LDS RZ, [RZ] ;  /* 0x00000000fffff984 */ /* 0x000fe20000000800 */
[----:B------:R-:W-:Y:S01]  /*e830*/  @!PT LDS RZ, [RZ] ;  /* 0x00000000fffff984 */ /* 0x000fe20000000800 */
[----:B------:R-:W-:Y:S01]  /*e840*/  @!PT LDS RZ, [RZ] ;  /* 0x00000000fffff984 */ /* 0x000fe20000000800 */
[----:B------:R-:W-:Y:S01]  /*e850*/  @!PT LDS RZ, [RZ] ;  /* 0x00000000fffff984 */ /* 0x000fe20000000800 */
[----:B------:R2:W-:Y:S06]  /*e860*/  MEMBAR.ALL.CTA ;  /* 0x0000000000007992 */ /* 0x0005ec0000008000 */
[----:B--2---:R-:W2:Y:S01]  /*e870*/  FENCE.VIEW.ASYNC.S ;  /* 0x00000000000073c6 */ /* 0x004ea20000000000 */
[----:B------:R-:W-:-:S02]  /*e880*/  IMAD.U32 R3, RZ, RZ, UR7 ;  /* 0x00000007ff037e24 */ /* 0x000fc4000f8e00ff */
[----:B------:R-:W-:Y:S02]  /*e890*/  IMAD R20, R20, UR8, RZ ;  /* 0x0000000814147c24 */ /* 0x000fe4000f8e02ff */
[----:B------:R-:W-:Y:S02]  /*e8a0*/  IMAD R25, R44, R25, R28 ;  /* 0x000000192c197224 */ /* 0x000fe400078e021c */
[----:B------:R-:W-:Y:S01]  /*e8b0*/  IMAD.U32 R2, RZ, RZ, UR6 ;  /* 0x00000006ff027e24 */ /* 0x000fe2000f8e00ff */
[----:B------:R-:W-:Y:S01]  /*e8c0*/  ULDC.64 UR6, c[0x0][0xad8] ;  /* 0x0002b60000067ab9 */ /* 0x000fe20000000a00 */
[----:B------:R-:W-:Y:S02]  /*e8d0*/  IMAD.U32 R3, RZ, RZ, UR5 ;  /* 0x00000005ff037e24 */ /* 0x000fe4000f8e00ff */
[C---:B0-----:R-:W-:Y:S01]  /*e8e0*/  IMAD R27, R21.reuse, UR9, R20 ;  /* 0x00000009151b7c24 */ /* 0x041fe2000f8e0214 */
        /* <DEDUP_REMOVED lines=9> */
[----:B------:R-:W-:Y:S02]  /*e980*/  VIADD R20, R26, 0x20 ;  /* 0x000000201a147836 */ /* 0x000fe40000000000 */
[----:B------:R-:W-:Y:S01]  /*e990*/  VIADD R0, R0, 0x28820 ;  /* 0x0002882000007836 */ /* 0x000fe20000000000 */
[----:B------:R-:W-:Y:S01]  /*e9a0*/  LEA R24, P3, R2, UR6, 0x1 ;  /* 0x0000000602187c11 */ /* 0x000fe2000f8608ff */
[----:B------:R-:W-:Y:S01]  /*e9b0*/  IMAD.IADD R3, R3, 0x1, R21 ;  /* 0x0000000103037824 */ /* 0x000fe200078e0215 */
[-C--:B------:R-:W-:Y:S01]  /*e9c0*/  ISETP.GE.AND P0, PT, R20, R45.reuse, PT ;  /* 0x0000002d1400720c */ /* 0x080fe20003f06270 */
[----:B------:R-:W-:Y:S01]  /*e9d0*/  VIADD R20, R26, 0x40 ;  /* 0x000000401a147836 */ /* 0x000fe20000000000 */
[----:B------:R-:W-:Y:S02]  /*e9e0*/  PRMT R0, RZ, 0x654, R0 ;  /* 0x00000654ff007816 */ /* 0x000fe40000000000 */
[----:B------:R-:W-:Y:S01]  /*e9f0*/  LEA.HI.X R25, R2, UR7, R3, 0x1, P3 ;  /* 0x0000000702197c11 */ /* 0x000fe200098f0c03 */
[----:B------:R-:W-:Y:S01]  /*ea00*/  BSSY B1, `(.L_x_7871) ;  /* 0x000000f000017945 */ /* 0x000fe20003800000 */
[----:B------:R-:W-:Y:S01]  /*ea10*/  ISETP.GE.AND P1, PT, R20, R45, PT ;  /* 0x0000002d1400720c */ /* 0x000fe20003f26270 */
[----:B--2---:R0:W-:Y:S01]  /*ea20*/  SYNCS.ARRIVE.TRANS64.RED.A1T0 RZ, [R0+URZ], RZ ;  /* 0x000000ff00ff79a7 */ /* 0x0041e2000810043f */
[----:B------:R1:W2:Y:S04]  /*ea30*/  SHFL.IDX PT, R20, R24, RZ, 0x181f ;  /* 0x00181fff18147589 */ /* 0x0002a800000e0000 */
[----:B0-----:R1:W0:Y:S01]  /*ea40*/  SHFL.IDX PT, R0, R25, RZ, 0x181f ;  /* 0x00181fff19007589 */ /* 0x00122200000e0000 */
[----:B------:R-:W-:Y:S06]  /*ea50*/  @P2 BRA `(.L_x_7872) ;  /* 0x0000000000242947 */ /* 0x000fec0003800000 */
[----:B------:R-:W-:Y:S02]  /*ea60*/  ULDC UR5, c[0x0][0xac8] ;  /* 0x0002b20000057ab9 */ /* 0x000fe40000000800 */
[----:B------:R-:W-:Y:S02]  /*ea70*/  ISETP.GE.AND P2, PT, R18, UR5, PT ;  /* 0x0000000512007c0c */ /* 0x000fe4000bf46270 */
[----:B------:R-:W-:-:S11]  /*ea80*/  ISETP.GE.AND P3, PT, R19, UR5, PT ;  /* 0x0000000513007c0c */ /* 0x000fd6000bf66270 */
[CC--:B--2---:R-:W-:Y:S02]  /*ea90*/  @!P2 LEA R2, P4, R18.reuse, R20.reuse, 0x1 ;  /* 0x000000141202a211 */ /* 0x0c4fe400078808ff */
[C---:B------:R-:W-:Y:S02]  /*eaa0*/  @!P3 LEA R20, P5, R19.reuse, R20, 0x1 ;  /* 0x000000141314b211 */ /* 0x040fe400078a08ff */
[-C--:B0-----:R-:W-:Y:S02]  /*eab0*/  @!P2 LEA.HI.X R3, R18, R0.reuse, R190, 0x1, P4 ;  /* 0x000000001203a211 */ /* 0x081fe400020f0cbe */
[----:B------:R-:W-:-:S03]  /*eac0*/  @!P3 LEA.HI.X R21, R19, R0, R189, 0x1, P5 ;  /* 0x000000001315b211 */ /* 0x000fc600028f0cbd */
[----:B-----5:R3:W-:Y:S04]  /*ead0*/  @!P2 ST.E.128 desc[UR50][R2.64], R52 ;  /* 0x000000340200a985 */ /* 0x0207e8000c101d32 */
[----:B------:R3:W-:Y:S02]  /*eae0*/  @!P3 ST.E.128 desc[UR50][R20.64], R60 ;  /* 0x0000003c1400b985 */ /* 0x0007e4000c101d32 */
.L_x_7872:
[----:B------:R-:W-:Y:S05]  /*eaf0*/  BSYNC B1 ;  /* 0x0000000000017941 */ /* 0x000fea0003800000 */
.L_x_7871:
[----:B0-----:R0:W4:Y:S01]  /*eb00*/  SHFL.IDX PT, R0, R25, 0x1, 0x181f ;  /* 0x00381f0019007f89 */ /* 0x00112200000e0000 */
[----:B------:R-:W-:Y:S03]  /*eb10*/  BSSY B1, `(.L_x_7873) ;  /* 0x000000c000017945 */ /* 0x000fe60003800000 */
[----:B--23--:R0:W2:Y:S01]  /*eb20*/  SHFL.IDX PT, R20, R24, 0x1, 0x181f ;  /* 0x00381f0018147f89 */ /* 0x00c0a200000e0000 */
[----:B------:R-:W-:Y:S05]  /*eb30*/  @P0 BRA `(.L_x_7874) ;  /* 0x0000000000240947 */ /* 0x000fea0003800000 */
[----:B------:R-:W-:Y:S02]  /*eb40*/  ULDC UR5, c[0x0][0xac8] ;  /* 0x0002b20000057ab9 */ /* 0x000fe40000000800 */
[----:B------:R-:W-:Y:S02]  /*eb50*/  ISETP.GE.AND P3, PT, R18, UR5, PT ;  /* 0x0000000512007c0c */ /* 0x000fe4000bf66270 */
[----:B------:R-:W-:-:S11]  /*eb60*/  ISETP.GE.AND P4, PT, R19, UR5, PT ;  /* 0x0000000513007c0c */ /* 0x000fd6000bf86270 */
[CC--:B--2---:R-:W-:Y:S02]  /*eb70*/  @!P3 LEA R2, P0, R18.reuse, R20.reuse, 0x1 ;  /* 0x000000141202b211 */ /* 0x0c4fe400078008ff */
[C---:B------:R-:W-:Y:S02]  /*eb80*/  @!P4 LEA R20, P2, R19.reuse, R20, 0x1 ;  /* 0x000000141314c211 */ /* 0x040fe400078408ff */
[-C--:B----4-:R-:W-:Y:S02]  /*eb90*/  @!P3 LEA.HI.X R3, R18, R0.reuse, R190, 0x1, P0 ;  /* 0x000000001203b211 */ /* 0x090fe400000f0cbe */
[----:B------:R-:W-:-:S03]  /*eba0*/  @!P4 LEA.HI.X R21, R19, R0, R189, 0x1, P2 ;  /* 0x000000001315c211 */ /* 0x000fc600010f0cbd */
[----:B-----5:R3:W-:Y:S04]  /*ebb0*/  @!P3 ST.E.128 desc[UR50][R2.64], R48 ;  /* 0x000000300200b985 */ /* 0x0207e8000c101d32 */
[----:B------:R3:W-:Y:S02]  /*ebc0*/  @!P4 ST.E.128 desc[UR50][R20.64], R56 ;  /* 0x000000381400c985 */ /* 0x0007e4000c101d32 */
.L_x_7874:
[----:B------:R-:W-:Y:S05]  /*ebd0*/  BSYNC B1 ;  /* 0x0000000000017941 */ /* 0x000fea0003800000 */
.L_x_7873:
[----:B----4-:R4:W0:Y:S01]  /*ebe0*/  SHFL.IDX PT, R0, R25, 0x2, 0x181f ;  /* 0x00581f0019007f89 */ /* 0x01082200000e0000 */
        /* <DEDUP_REMOVED lines=12> */
.L_x_7876:
[----:B------:R-:W-:Y:S05]  /*ecb0*/  BSYNC B1 ;  /* 0x0000000000017941 */ /* 0x000fea0003800000 */
.L_x_7875:
[----:B0-----:R-:W-:Y:S01]  /*ecc0*/  VIADD R0, R26, 0x60 ;  /* 0x000000601a007836 */ /* 0x001fe20000000000 */
[----:B-1--4-:R-:W0:Y:S04]  /*ecd0*/  SHFL.IDX PT, R25, R25, 0x3, 0x181f ;  /* 0x00781f0019197f89 */ /* 0x012e2800000e0000 */
[----:B------:R-:W-:Y:S01]  /*ece0*/  ISETP.GE.AND P0, PT, R0, R45, PT ;  /* 0x0000002d0000720c */ /* 0x000fe20003f06270 */
[----:B------:R-:W1:-:S12]  /*ecf0*/  SHFL.IDX PT, R24, R24, 0x3, 0x181f ;  /* 0x00781f0018187f89 */ /* 0x000e5800000e0000 */
[----:B------:R-:W-:Y:S05]  /*ed00*/  @P0 BRA `(.L_x_7877) ;  /* 0x0000000800800947 */ /* 0x000fea0003800000 */
[----:B------:R-:W-:Y:S02]  /*ed10*/  ULDC UR5, c[0x0][0xac8] ;  /* 0x0002b20000057ab9 */ /* 0x000fe40000000800 */
[----:B------:R-:W-:-:S13]  /*ed20*/  ISETP.GE.AND P1, PT, R18, UR5, PT ;  /* 0x0000000512007c0c */ /* 0x000fda000bf26270 */
[----:B-1-3--:R-:W-:-:S04]  /*ed30*/  @!P1 LEA R2, P0, R18, R24, 0x1 ;  /* 0x0000001812029211 */ /* 0x00afc800078008ff */
[----:B0-----:R-:W-:Y:S02]  /*ed40*/  @!P1 LEA.HI.X R3, R18, R25, R190, 0x1, P0 ;  /* 0x0000001912039211 */ /* 0x001fe400000f0cbe */
[----:B------:R-:W-:-:S03]  /*ed50*/  ISETP.GE.AND P0, PT, R19, UR5, PT ;  /* 0x0000000513007c0c */ /* 0x000fc6000bf06270 */
[----:B-----5:R0:W-:Y:S10]  /*ed60*/  @!P1 ST.E.128 desc[UR50][R2.64], R4 ;  /* 0x0000000402009985 */ /* 0x0201f4000c101d32 */
[----:B------:R-:W-:Y:S05]  /*ed70*/  @P0 BRA `(.L_x_7877) ;  /* 0x0000000800640947 */ /* 0x000fea0003800000 */
[----:B0-----:R-:W-:-:S04]  /*ed80*/  LEA R2, P0, R19, R24, 0x1 ;  /* 0x0000001813027211 */ /* 0x001fc800078008ff */
[----:B------:R-:W-:-:S05]  /*ed90*/  LEA.HI.X R3, R19, R25, R189, 0x1, P0 ;  /* 0x0000001913037211 */ /* 0x000fca00000f0cbd */
[----:B------:R0:W-:Y:S01]  /*eda0*/  ST.E.128 desc[UR50][R2.64], R8 ;  /* 0x0000000802007985 */ /* 0x0001e2000c101d32 */
[----:B------:R-:W-:Y:S05]  /*edb0*/  BRA `(.L_x_7877) ;  /* 0x0000000800547947 */ /* 0x000fea0003800000 */
.L_x_7870:
[----:B------:R-:W0:Y:S01]  /*edc0*/  LDC R8, c[0x0][0xbe8] ;  /* 0x0002fa00ff087b82 */ /* 0x000e220000000800 */
[----:B------:R-:W-:Y:S01]  /*edd0*/  ISETP.GE.AND P0, PT, R191, 0x80, PT ;  /* 0x00000080bf00780c */ /* 0x000fe20003f06270 */
[----:B------:R-:W-:Y:S01]  /*ede0*/  USHF.R.S32.HI UR8, URZ, 0x1f, UR37 ;  /* 0x0000001f3f087899 */ /* 0x000fe20008011425 */
[----:B------:R-:W-:Y:S01]  /*edf0*/  BSSY B1, `(.L_x_7878) ;  /* 0x000002f000017945 */ /* 0x000fe20003800000 */
[----:B------:R-:W-:Y:S01]  /*ee00*/  USHF.R.S32.HI UR9, URZ, 0x1f, UR43 ;  /* 0x0000001f3f097899 */ /* 0x000fe2000801142b */
[----:B------:R-:W-:Y:S01]  /*ee10*/  IMAD R6, R22, 0x20, R184 ;  /* 0x0000002016067824 */ /* 0x000fe200078e02b8 */
        /* <DEDUP_REMOVED lines=14> */
[----:B------:R-:W-:Y:S01]  /*ef00*/  IMAD.MOV.U32 R2, RZ, RZ, R4 ;  /* 0x000000ffff027224 */ /* 0x000fe200078e0004 */
[----:B------:R-:W-:Y:S02]  /*ef10*/  UIMAD UR5, UR8, UR10, URZ ;  /* 0x0000000a080572a4 */ /* 0x000fe4000f8e023f */
[----:B------:R-:W-:Y:S02]  /*ef20*/  UIMAD.WIDE.U32 UR6, UR37, UR10, URZ ;  /* 0x0000000a250672a5 */ /* 0x000fe4000f8e003f */
[----:B------:R-:W-:-:S03]  /*ef30*/  UIMAD UR5, UR37, UR11, UR5 ;  /* 0x0000000b250572a4 */ /* 0x000fc6000f8e0205 */
[----:B------:R-:W-:Y:S01]  /*ef40*/  ULDC.64 UR10, c[0x0][0xb98] ;  /* 0x0002e600000a7ab9 */ /* 0x000fe20000000a00 */
[----:B------:R-:W-:Y:S02]  /*ef50*/  UIADD3 UR7, UR7, UR5, URZ ;  /* 0x0000000507077290 */ /* 0x000fe4000fffe03f */
[----:B------:R-:W2:Y:S01]  /*ef60*/  @P0 LDC R5, c[0x0][0xbec] ;  /* 0x0002fb00ff050b82 */ /* 0x000ea20000000800 */
[----:B------:R-:W-:Y:S02]  /*ef70*/  UIMAD UR5, UR9, UR10, URZ ;  /* 0x0000000a090572a4 */ /* 0x000fe4000f8e023f */
[----:B------:R-:W-:Y:S02]  /*ef80*/  UIMAD.WIDE.U32 UR6, UR43, UR10, UR6 ;  /* 0x0000000a2b0672a5 */ /* 0x000fe4000f8e0006 */
[----:B------:R-:W-:-:S03]  /*ef90*/  UIMAD UR5, UR43, UR11, UR5 ;  /* 0x0000000b2b0572a4 */ /* 0x000fc6000f8e0205 */
[----:B------:R-:W3:Y:S01]  /*efa0*/  @P0 LDC R7, c[0x0][0xbf0] ;  /* 0x0002fc00ff070b82 */ /* 0x000ee20000000800 */
        /* <DEDUP_REMOVED lines=19> */
.L_x_7879:
[----:B------:R-:W-:Y:S05]  /*f0e0*/  BSYNC B1 ;  /* 0x0000000000017941 */ /* 0x000fea0003800000 */
.L_x_7878:
[----:B------:R-:W-:Y:S01]  /*f0f0*/  ULDC.64 UR10, c[0x0][0xae8] ;  /* 0x0002ba00000a7ab9 */ /* 0x000fe20000000a00 */
[----:B------:R-:W-:Y:S01]  /*f100*/  VIADD R6, R6, UR36 ;  /* 0x0000002406067c36 */ /* 0x000fe20008000000 */
[----:B------:R-:W-:Y:S01]  /*f110*/  UIMAD UR5, UR8, UR10, URZ ;  /* 0x0000000a080572a4 */ /* 0x000fe2000f8e023f */
[----:B------:R-:W-:Y:S01]  /*f120*/  BSSY B1, `(.L_x_7880) ;  /* 0x0000034000017945 */ /* 0x000fe20003800000 */
[----:B------:R-:W-:Y:S01]  /*f130*/  UIMAD.WIDE.U32 UR6, UR37, UR10, URZ ;  /* 0x0000000a250672a5 */ /* 0x000fe2000f8e003f */
[----:B0-----:R-:W-:Y:S01]  /*f140*/  @P1 IMAD.HI.U32 R0, R6, R9, RZ ;  /* 0x0000000906001227 */ /* 0x001fe200078e00ff */
[----:B------:R-:W-:-:S03]  /*f150*/  UIMAD UR5, UR37, UR11, UR5 ;  /* 0x0000000b250572a4 */ /* 0x000fc6000f8e0205 */
[----:B------:R-:W-:Y:S01]  /*f160*/  ULDC.64 UR10, c[0x0][0xaf0] ;  /* 0x0002bc00000a7ab9 */ /* 0x000fe20000000a00 */
[----:B------:R-:W-:Y:S01]  /*f170*/  UIADD3 UR7, UR7, UR5, URZ ;  /* 0x0000000507077290 */ /* 0x000fe2000fffe03f */
[----:B--2---:R-:W-:Y:S01]  /*f180*/  IMAD.MOV.U32 R5, RZ, RZ, R6 ;  /* 0x000000ffff057224 */ /* 0x004fe200078e0006 */
[----:B------:R-:W-:Y:S01]  /*f190*/  UIMAD UR5, UR9, UR10, URZ ;  /* 0x0000000a090572a4 */ /* 0x000fe2000f8e023f */
[----:B-1----:R-:W-:Y:S01]  /*f1a0*/  @P1 SHF.R.U32.HI R5, RZ, R11, R0 ;  /* 0x0000000bff051219 */ /* 0x002fe20000011600 */
        /* <DEDUP_REMOVED lines=34> */
[----:B------:R-:W-:Y:S02]  /*f3d0*/  ULDC UR5, c[0x0][0xac8] ;  /* 0x0002b20000057ab9 */ /* 0x000fe40000000800 */
[----:B------:R-:W-:Y:S02]  /*f3e0*/  ISETP.GE.AND P4, PT, R18, UR5, PT ;  /* 0x0000000512007c0c */ /* 0x000fe4000bf86270 */
[----:B------:R-:W-:-:S11]  /*f3f0*/  ISETP.GE.AND P5, PT, R19, UR5, PT ;  /* 0x0000000513007c0c */ /* 0x000fd6000bfa6270 */
[CC--:B-1----:R-:W-:Y:S02]  /*f400*/  @!P4 LEA R10, P2, R18.reuse, R2.reuse, 0x1 ;  /* 0x00000002120ac211 */ /* 0x0c2fe400078408ff */
[C---:B------:R-:W-:Y:S02]  /*f410*/  @!P5 LEA R2, P3, R19.reuse, R2, 0x1 ;  /* 0x000000021302d211 */ /* 0x040fe400078608ff */
[-C--:B--2---:R-:W-:Y:S02]  /*f420*/  @!P4 LEA.HI.X R11, R18, R0.reuse, R190, 0x1, P2 ;  /* 0x00000000120bc211 */ /* 0x084fe400010f0cbe */
[----:B------:R-:W-:-:S03]  /*f430*/  @!P5 LEA.HI.X R3, R19, R0, R189, 0x1, P3 ;  /* 0x000000001303d211 */ /* 0x000fc600018f0cbd */
[----:B------:R3:W-:Y:S04]  /*f440*/  @!P4 ST.E.128 desc[UR50][R10.64], RZ ;  /* 0x000000ff0a00c985 */ /* 0x0007e8000c101d32 */
[----:B------:R3:W-:Y:S02]  /*f450*/  @!P5 ST.E.128 desc[UR50][R2.64], RZ ;  /* 0x000000ff0200d985 */ /* 0x0007e4000c101d32 */
.L_x_7881:
[----:B------:R-:W-:Y:S05]  /*f460*/  BSYNC B1 ;  /* 0x0000000000017941 */ /* 0x000fea0003800000 */
.L_x_7880:
[----:B--2---:R2:W4:Y:S01]  /*f470*/  SHFL.IDX PT, R0, R5, 0x1, 0x181f ;  /* 0x00381f0005007f89 */ /* 0x00452200000e0000 */
[----:B------:R-:W-:Y:S03]  /*f480*/  BSSY B1, `(.L_x_7882) ;  /* 0x000000c000017945 */ /* 0x000fe60003800000 */
[----:B-1-3--:R2:W1:Y:S01]  /*f490*/  SHFL.IDX PT, R2, R4, 0x1, 0x181f ;  /* 0x00381f0004027f89 */ /* 0x00a46200000e0000 */
[----:B------:R-:W-:Y:S05]  /*f4a0*/  @P1 BRA `(.L_x_7883) ;  /* 0x0000000000241947 */ /* 0x000fea0003800000 */
[----:B------:R-:W-:Y:S02]  /*f4b0*/  ULDC UR5, c[0x0][0xac8] ;  /* 0x0002b20000057ab9 */ /* 0x000fe40000000800 */
[----:B------:R-:W-:Y:S02]  /*f4c0*/  ISETP.GE.AND P3, PT, R18, UR5, PT ;  /* 0x0000000512007c0c */ /* 0x000fe4000bf66270 */
[----:B------:R-:W-:-:S11]  /*f4d0*/  ISETP.GE.AND P4, PT, R19, UR5, PT ;  /* 0x0000000513007c0c */ /* 0x000fd6000bf86270 */
[CC--:B-1----:R-:W-:Y:S02]  /*f4e0*/  @!P3 LEA R10, P1, R18.reuse, R2.reuse, 0x1 ;  /* 0x00000002120ab211 */ /* 0x0c2fe400078208ff */
[C---:B------:R-:W-:Y:S02]  /*f4f0*/  @!P4 LEA R2, P2, R19.reuse, R2, 0x1 ;  /* 0x000000021302c211 */ /* 0x040fe400078408ff */
[-C--:B----4-:R-:W-:Y:S02]  /*f500*/  @!P3 LEA.HI.X R11, R18, R0.reuse, R190, 0x1, P1 ;  /* 0x00000000120bb211 */ /* 0x090fe400008f0cbe */
[----:B------:R-:W-:-:S03]  /*f510*/  @!P4 LEA.HI.X R3, R19, R0, R189, 0x1, P2 ;  /* 0x000000001303c211 */ /* 0x000fc600010f0cbd */
[----:B------:R3:W-:Y:S04]  /*f520*/  @!P3 ST.E.128 desc[UR50][R10.64], RZ ;  /* 0x000000ff0a00b985 */ /* 0x0007e8000c101d32 */
[----:B------:R3:W-:Y:S02]  /*f530*/  @!P4 ST.E.128 desc[UR50][R2.64], RZ ;  /* 0x000000ff0200c985 */ /* 0x0007e4000c101d32 */
.L_x_7883:
[----:B------:R-:W-:Y:S05]  /*f540*/  BSYNC B1 ;  /* 0x0000000000017941 */ /* 0x000fea0003800000 */
.L_x_7882:
[----:B----4-:R4:W0:Y:S01]  /*f550*/  SHFL.IDX PT, R0, R5, 0x2, 0x181f ;  /* 0x00581f0005007f89 */ /* 0x01082200000e0000 */
        /* <DEDUP_REMOVED lines=8> */
[-C--:B0-----:R-:W-:Y:S02]  /*f5e0*/  @!P2 LEA.HI.X R11, R18, R0.reuse, R190, 0x1, P0 ;  /* 0x00000000120ba211 */ /* 0x081fe400000f0cbe */
[----:B------:R-:W-:-:S03]  /*f5f0*/  @!P3 LEA.HI.X R3, R19, R0, R189, 0x1, P1 ;  /* 0x000000001303b211 */ /* 0x000fc600008f0cbd */
[----:B------:R3:W-:Y:S04]  /*f600*/  @!P2 ST.E.128 desc[UR50][R10.64], RZ ;  /* 0x000000ff0a00a985 */ /* 0x0007e8000c101d32 */
[----:B------:R3:W-:Y:S02]  /*f610*/  @!P3 ST.E.128 desc[UR50][R2.64], RZ ;  /* 0x000000ff0200b985 */ /* 0x0007e4000c101d32 */
.L_x_7885:
[----:B------:R-:W-:Y:S05]  /*f620*/  BSYNC B1 ;  /* 0x0000000000017941 */ /* 0x000fea0003800000 */
.L_x_7884:
[----:B---3--:R-:W-:Y:S01]  /*f630*/  VIADD R3, R6, 0x60 ;  /* 0x0000006006037836 */ /* 0x008fe20000000000 */
[----:B0-----:R0:W3:Y:S04]  /*f640*/  SHFL.IDX PT, R0, R5, 0x3, 0x181f ;  /* 0x00781f0005007f89 */ /* 0x0010e800000e0000 */
[----:B------:R-:W-:Y:S01]  /*f650*/  ISETP.GE.AND P0, PT, R3, R9, PT ;  /* 0x000000090300720c */ /* 0x000fe20003f06270 */
[----:B-1----:R0:W1:-:S12]  /*f660*/  SHFL.IDX PT, R2, R4, 0x3, 0x181f ;  /* 0x00781f0004027f89 */ /* 0x00205800000e0000 */
[----:B0-----:R-:W-:Y:S05]  /*f670*/  @P0 BRA `(.L_x_7877) ;  /* 0x0000000000240947 */ /* 0x001fea0003800000 */
[----:B------:R-:W-:Y:S02]  /*f680*/  ULDC UR5, c[0x0][0xac8] ;  /* 0x0002b20000057ab9 */ /* 0x000fe40000000800 */
[----:B------:R-:W-:Y:S02]  /*f690*/  ISETP.GE.AND P2, PT, R18, UR5, PT ;  /* 0x0000000512007c0c */ /* 0x000fe4000bf46270 */
[----:B------:R-:W-:-:S11]  /*f6a0*/  ISETP.GE.AND P3, PT, R19, UR5, PT ;  /* 0x0000000513007c0c */ /* 0x000fd6000bf66270 */
[CC--:B-12-4-:R-:W-:Y:S02]  /*f6b0*/  @!P2 LEA R4, P0, R18.reuse, R2.reuse, 0x1 ;  /* 0x000000021204a211 */ /* 0x0d6fe400078008ff */
[C---:B------:R-:W-:Y:S02]  /*f6c0*/  @!P3 LEA R2, P1, R19.reuse, R2, 0x1 ;  /* 0x000000021302b211 */ /* 0x040fe400078208ff */
[-C--:B---3--:R-:W-:Y:S02]  /*f6d0*/  @!P2 LEA.HI.X R5, R18, R0.reuse, R190, 0x1, P0 ;  /* 0x000000001205a211 */ /* 0x088fe400000f0cbe */
[----:B------:R-:W-:-:S03]  /*f6e0*/  @!P3 LEA.HI.X R3, R19, R0, R189, 0x1, P1 ;  /* 0x000000001303b211 */ /* 0x000fc600008f0cbd */
[----:B------:R0:W-:Y:S04]  /*f6f0*/  @!P2 ST.E.128 desc[UR50][R4.64], RZ ;  /* 0x000000ff0400a985 */ /* 0x0001e8000c101d32 */
[----:B------:R0:W-:Y:S02]  /*f700*/  @!P3 ST.E.128 desc[UR50][R2.64], RZ ;  /* 0x000000ff0200b985 */ /* 0x0001e4000c101d32 */
.L_x_7877:
[----:B------:R-:W-:Y:S05]  /*f710*/  BSYNC B0 ;  /* 0x0000000000007941 */ /* 0x000fea0003800000 */
.L_x_7869:
[----:B------:R-:W-:Y:S02]  /*f720*/  ULDC UR5, c[0x0][0xc38] ;  /* 0x00030e0000057ab9 */ /* 0x000fe40000000800 */
[----:B------:R-:W-:-:S06]  /*f730*/  UISETP.GE.AND UP0, UPT, UR4, UR5, UPT ;  /* 0x000000050400728c */ /* 0x000fcc000bf06270 */
[----:B------:R-:W-:-:S13]  /*f740*/  PLOP3.LUT P0, PT, PT, PT, UP0, 0x80, 0x0 ;  /* 0x000000000000781c */ /* 0x000fda0003f0f008 */
[----:B------:R-:W-:Y:S05]  /*f750*/  @!P0 BRA `(.L_x_7886) ;  /* 0xffffff1400908947 */ /* 0x000fea000383ffff */
[----:B------:R-:W-:Y:S05]  /*f760*/  EXIT ;  /* 0x000000000000794d */ /* 0x000fea0003800000 */
.L_x_7788:
[----:B------:R-:W-:-:S08]  /*f770*/  NOP ;  /* 0x0000000000007918 */ /* 0x000fd00000000000 */
[----:B------:R-:W0:-:S00]  /*f780*/  USETMAXREG.DEALLOC.CTAPOOL 0x18 ;  /* 0x00000018000079c8 */ /* 0x000e0000080e0500 */
        /* <DEDUP_REMOVED lines=27> */
[----:B------:R-:W-:Y:S01]  /*f940*/  IMAD.SHL.U32 R2, R5, 0x8, RZ ;  /* 0x0000000805027824 */ /* 0x000fe200078e00ff */
[----:B------:R-:W-:-:S04]  /*f950*/  LOP3.LUT R0, R0, 0x40, RZ, 0xfc, !PT ;  /* 0x0000004000007812 */ /* 0x000fc800078efcff */
[----:B------:R-:W-:Y:S01]  /*f960*/  LOP3.LUT R4, R3, 0x200, R2, 0xf8, !PT ;  /* 0x0000020003047812 */ /* 0x000fe200078ef802 */
[----:B------:R-:W-:Y:S01]  /*f970*/  IMAD.SHL.U32 R2, R6, 0x10, RZ ;  /* 0x0000001006027824 */ /* 0x000fe200078e00ff */
[----:B------:R-:W-:-:S03]  /*f980*/  SHF.R.U32.HI R3, RZ, 0x3, R5 ;  /* 0x00000003ff037819 */ /* 0x000fc60000011605 */
[----:B------:R-:W-:Y:S01]  /*f990*/  IMAD R4, R4, 0x2, R17 ;  /* 0x0000000204047824 */ /* 0x000fe200078e0211 */
[----:B------:R-:W-:Y:S01]  /*f9a0*/  LOP3.LUT R2, R3, 0x70, R2, 0xf8, !PT ;  /* 0x0000007003027812 */ /* 0x000fe200078ef802 */
[----:B------:R-:W-:Y:S02]  /*f9b0*/  IMAD.U32 R3, RZ, RZ, UR6 ;  /* 0x00000006ff037e24 */ /* 0x000fe4000f8e00ff */
[----:B------:R-:W-:Y:S01]  /*f9c0*/  IMAD.MOV.U32 R2, RZ, RZ, 0x1 ;  /* 0x00000001ff027424 */ /* 0x000fe200078e00ff */
[----:B------:R0:W-:Y:S04]  /*f9d0*/  STL [R1+0x10], R4 ;  /* 0x0000100401007387 */ /* 0x0001e80000100800 */
[----:B------:R0:W-:Y:S04]  /*f9e0*/  STL [R1+0x14], R3 ;  /* 0x0000140301007387 */ /* 0x0001e80000100800 */
[----:B------:R0:W-:Y:S04]  /*f9f0*/  STL [R1+0x18], RZ ;  /* 0x000018ff01007387 */ /* 0x0001e80000100800 */
[----:B------:R0:W-:Y:S02]  /*fa00*/  STL [R1+0x8], R2 ;  /* 0x0000080201007387 */ /* 0x0001e40000100800 */
.L_x_7980:
        /* <DEDUP_REMOVED lines=14> */
[----:B---34-:R-:W-:Y:S05]  /*faf0*/  @!P0 BRA `(.L_x_7888) ;  /* 0x0000000000208947 */ /* 0x018fea0003800000 */
        /* <DEDUP_REMOVED lines=8> */
.L_x_7888:
[----:B------:R-:W-:Y:S01]  /*fb80*/  ULDC UR9, c[0x0][0xc54] ;  /* 0x0003150000097ab9 */ /* 0x000fe20000000800 */
[----:B------:R-:W-:Y:S01]  /*fb90*/  UMOV UR6, UR8 ;  /* 0x0000000800067c82 */ /* 0x000fe20008000000 */
[----:B------:R-:W-:-:S11]  /*fba0*/  UISETP.NE.AND UP0, UPT, UR9, 0x1, UPT ;  /* 0x000000010900788c */ /* 0x000fd6000bf05270 */
[----:B------:R-:W-:Y:S02]  /*fbb0*/  @UP0 ULDC.64 UR10, c[0x0][0xc58] ;  /* 0x00031600000a0ab9 */ /* 0x000fe40000000a00 */
[----:B------:R-:W-:-:S04]  /*fbc0*/  UIMAD.WIDE.U32 UR4, UR8, UR10, URZ ;  /* 0x0000000a080472a5 */ /* 0x000fc8000f8e003f */
[----:B------:R-:W-:-:S04]  /*fbd0*/  @UP0 USHF.R.U32.HI UR6, URZ, UR11, UR5 ;  /* 0x0000000b3f060299 */ /* 0x000fc80008011605 */
[----:B------:R-:W-:-:S12]  /*fbe0*/  UIMAD UR4, UR6, UR9, URZ ;  /* 0x00000009060472a4 */ /* 0x000fd8000f8e023f */
.L_x_7889:
        /* <DEDUP_REMOVED lines=48> */
.L_x_7891:
[----:B------:R-:W-:-:S11]  /*fef0*/  UISETP.NE.AND UP0, UPT, UR5, 0x1, UPT ;  /* 0x000000010500788c */ /* 0x000fd6000bf05270 */
[----:B------:R-:W-:Y:S02]  /*ff00*/  @UP0 ULDC.64 UR12, c[0x0][0x9e8] ;  /* 0x00027a00000c0ab9 */ /* 0x000fe40000000a00 */
[----:B------:R-:W-:-:S04]  /*ff10*/  UIMAD.WIDE.U32 UR8, UR10, UR12, URZ ;  /* 0x0000000c0a0872a5 */ /* 0x000fc8000f8e003f */
[----:B------:R-:W-:-:S12]  /*ff20*/  @UP0 USHF.R.U32.HI UR10, URZ, UR13, UR9 ;  /* 0x0000000d3f0a0299 */ /* 0x000fd80008011609 */
.L_x_7892:
[----:B------:R-:W-:-:S04]  /*ff30*/  UIMAD UR10, UR10, UR5, UR5 ;  /* 0x000000050a0a72a4 */ /* 0x000fc8000f8e0205 */
[----:B------:R-:W-:-:S04]  /*ff40*/  UISETP.LT.AND UP0, UPT, UR4, UR10, UPT ;  /* 0x0000000a0400728c */ /* 0x000fc8000bf01270 */
[----:B------:R-:W-:-:S12]  /*ff50*/  USEL UR4, UR4, UR10, UP0 ;  /* 0x0000000a04047287 */ /* 0x000fd80008000000 */
.L_x_7890:
        /* <DEDUP_REMOVED lines=30> */
.L_x_7894:
[----:B------:R-:W-:-:S11]  /*10140*/  UISETP.NE.AND UP0, UPT, UR5, 0x1, UPT ;  /* 0x000000010500788c */ /* 0x000fd6000bf05270 */
[----:B------:R-:W-:Y:S02]  /*10150*/  @UP0 ULDC.64 UR10, c[0x0][0x9e8] ;  /* 0x00027a00000a0ab9 */ /* 0x000fe40000000a00 */
[----:B------:R-:W-:-:S04]  /*10160*/  UIMAD.WIDE.U32 UR6, UR4, UR10, URZ ;  /* 0x0000000a040672a5 */ /* 0x000fc8000f8e003f */
[----:B------:R-:W-:-:S12]  /*10170*/  @UP0 USHF.R.U32.HI UR4, URZ, UR11, UR7 ;  /* 0x0000000b3f040299 */ /* 0x000fd80008011607 */
.L_x_7895:
[----:B------:R-:W-:-:S04]  /*10180*/  UIMAD UR4, UR4, UR5, URZ ;  /* 0x00000005040472a4 */ /* 0x000fc8000f8e023f */
[----:B------:R-:W-:-:S04]  /*10190*/  UISETP.LT.AND UP0, UPT, UR8, UR4, UPT ;  /* 0x000000040800728c */ /* 0x000fc8000bf01270 */
[----:B------:R-:W-:-:S12]  /*101a0*/  USEL UR8, UR8, UR4, !UP0 ;  /* 0x0000000408087287 */ /* 0x000fd8000c000000 */
.L_x_7893:
        /* <DEDUP_REMOVED lines=9> */
[----:B------:R-:W1:Y:S02]  /*10240*/  S2R R0, SR_TID.X ;  /* 0x0000000000007919 */ /* 0x000e640000002100 */
[----:B-1----:R-:W-:-:S04]  /*10250*/  LOP3.LUT R0, R0, 0x7f, RZ, 0xc0, !PT ;  /* 0x0000007f00007812 */ /* 0x002fc800078ec0ff */
[----:B------:R-:W-:-:S13]  /*10260*/  ISETP.NE.AND P1, PT, R0, RZ, PT ;  /* 0x000000ff0000720c */ /* 0x000fda0003f25270 */
[----:B------:R-:W-:Y:S05]  /*10270*/  @P1 BRA `(.L_x_7898) ;  /* 0x0000003800381947 */ /* 0x000fea0003800000 */
[----:B------:R-:W1:Y:S01]  /*10280*/  S2R R5, SR_LANEID ;  /* 0x0000000000057919 */ /* 0x000e620000000000 */
[----:B------:R-:W-:Y:S01]  /*10290*/  VOTEU.ANY UR4, UPT, PT ;  /* 0x0000000000047886 */ /* 0x000fe200038e0100 */
[----:B0-----:R-:W0:Y:S01]  /*102a0*/  LDC.64 R2, c[0x0][0xc80] ;  /* 0x00032000ff027b82 */ /* 0x001e220000000a00 */
[----:B------:R-:W1:Y:S02]  /*102b0*/  FLO.U32 R0, UR4 ;  /* 0x0000000400007d00 */ /* 0x000e6400080e0000 */
[----:B-1----:R-:W-:-:S06]  /*102c0*/  ISETP.EQ.U32.AND P0, PT, R0, R5, PT ;  /* 0x000000050000720c */ /* 0x002fcc0003f02070 */
[----:B------:R-:W0:Y:S07]  /*102d0*/  POPC R5, UR4 ;  /* 0x0000000400057d09 */ /* 0x000e2e0008000000 */
[----:B0-----:R-:W2:Y:S01]  /*102e0*/  @P0 ATOMG.E.ADD.STRONG.GPU PT, R3, desc[UR50][R2.64], R5 ;  /* 0x00000005020309a8 */ /* 0x001ea200081ee1f2 */
[----:B------:R-:W0:Y:S02]  /*102f0*/  S2R R4, SR_LTMASK ;  /* 0x0000000000047919 */ /* 0x000e240000003900 */
[----:B0-----:R-:W-:-:S04]  /*10300*/  LOP3.LUT R4, R4, UR4, RZ, 0xc0, !PT ;  /* 0x0000000404047c12 */ /* 0x001fc8000f8ec0ff */
[----:B------:R-:W0:Y:S01]  /*10310*/  POPC R7, R4 ;  /* 0x0000000400077309 */ /* 0x000e220000000000 */
[----:B--2---:R-:W0:Y:S02]  /*10320*/  SHFL.IDX PT, R0, R3, R0, 0x1f ;  /* 0x00001f0003007589 */ /* 0x004e2400000e0000 */
[----:B0-----:R-:W-:-:S05]  /*10330*/  IADD3 R0, R0, UR42, R7 ;  /* 0x0000002a00007c10 */ /* 0x001fca000fffe007 */
[----:B------:R1:W-:Y:S01]  /*10340*/  STL [R1+0x14], R0 ;  /* 0x0000140001007387 */ /* 0x0003e20000100800 */
[----:B------:R-:W-:Y:S05]  /*10350*/  BRA `(.L_x_7898) ;  /* 0x0000003800007947 */ /* 0x000fea0003800000 */
.L_x_7897:
[----:B------:R-:W-:Y:S01]  /*10360*/  VIADD R0, R17, 0x18400 ;  /* 0x0001840011007836 */ /* 0x000fe20000000000 */
[----:B------:R-:W-:Y:S04]  /*10370*/  BSSY B6, `(.L_x_7899) ;  /* 0x0000013000067945 */ /* 0x000fe80003800000 */
[----:B------:R-:W-:-:S13]  /*10380*/  LOP3.LUT P0, RZ, R0, 0x3ff, RZ, 0xc0, !PT ;  /* 0x000003ff00ff7812 */ /* 0x000fda000780c0ff */
[----:B------:R-:W-:Y:S05]  /*10390*/  @!P0 BRA `(.L_x_7900) ;  /* 0x0000000000408947 */ /* 0x000fea0003800000 */
[----:B0-----:R-:W-:Y:S01]  /*103a0*/  MOV R2, 0x0 ;  /* 0x0000000000027802 */ /* 0x001fe20000000f00 */
        /* <DEDUP_REMOVED lines=15> */
.L_x_7900:
[----:B------:R-:W-:Y:S05]  /*104a0*/  BSYNC B6 ;  /* 0x0000000000067941 */ /* 0x000fea0003800000 */
.L_x_7899:
        /* <DEDUP_REMOVED lines=20> */
.L_x_7903:
        /* <DEDUP_REMOVED lines=15> */
.L_x_7902:
[----:B------:R-:W-:Y:S05]  /*106e0*/  BSYNC B6 ;  /* 0x0000000000067941 */ /* 0x000fea0003800000 */
.L_x_7901:
[----:B------:R-:W-:Y:S01]  /*106f0*/  ULDC.64 UR4, c[0x0][0x9f8] ;  /* 0x00027e0000047ab9 */ /* 0x000fe20000000a00 */
[----:B------:R-:W-:Y:S01]  /*10700*/  IMAD.U32 R7, RZ, RZ, UR43 ;  /* 0x0000002bff077e24 */ /* 0x000fe2000f8e00ff */
[----:B------:R-:W-:-:S04]  /*10710*/  UISETP.NE.U32.AND UP0, UPT, UR4, URZ, UPT ;  /* 0x0000003f0400728c */ /* 0x000fc8000bf05070 */
[----:B------:R-:W-:-:S06]  /*10720*/  UISETP.NE.AND.EX UP0, UPT, UR5, URZ, UPT, UP0 ;  /* 0x0000003f0500728c */ /* 0x000fcc000bf05300 */
[----:B------:R-:W-:-:S05]  /*10730*/  PLOP3.LUT P0, PT, PT, PT, UP0, 0x80, 0x0 ;  /* 0x000000000000781c */ /* 0x000fca0003f0f008 */
[----:B------:R-:W-:Y:S02]  /*10740*/  @UP0 ULDC.64 UR4, c[0x0][0x9f8] ;  /* 0x00027e0000040ab9 */ /* 0x000fe40000000a00 */
[----:B------:R-:W-:-:S06]  /*10750*/  @UP0 UIMAD.WIDE UR4, UR43, 0x4, UR4 ;  /* 0x000000042b0408a5 */ /* 0x000fcc000f8e0204 */
[----:B0-----:R-:W-:Y:S02]  /*10760*/  IMAD.U32 R2, RZ, RZ, UR4 ;  /* 0x00000004ff027e24 */ /* 0x001fe4000f8e00ff */
        /* <DEDUP_REMOVED lines=19> */
.L_x_7995:
        /* <DEDUP_REMOVED lines=9> */
.L_x_7998:
[----:B------:R-:W-:Y:S05]  /*10930*/  @!P6 BRA `(.L_x_7905) ;  /* 0x0000000000fce947 */ /* 0x000fea0003800000 */
[----:B------:R-:W-:Y:S01]  /*10940*/  IMAD.MOV.U32 R16, RZ, RZ, R7 ;  /* 0x000000ffff107224 */ /* 0x000fe200078e0007 */
[----:B------:R-:W-:Y:S06]  /*10950*/  @!P1 BRA `(.L_x_7907) ;  /* 0x00000000004c9947 */ /* 0x000fec0003800000 */
[----:B------:R-:W2:Y:S01]  /*10960*/  LDC R6, c[0x0][0x43c] ;  /* 0x00010f00ff067b82 */ /* 0x000ea20000000800 */
[----:B------:R-:W-:Y:S01]  /*10970*/  IMAD.MOV.U32 R9, RZ, RZ, R0 ;  /* 0x000000ffff097224 */ /* 0x000fe200078e0000 */
        /* <DEDUP_REMOVED lines=17> */
.L_x_7907:
[----:B------:R-:W3:Y:S01]  /*10a90*/  LDL R0, [R1+0x8] ;  /* 0x0000080001007983 */ /* 0x000ee20000100800 */
[----:B--2---:R-:W-:Y:S01]  /*10aa0*/  IMAD R3, R18, 0x8, R17 ;  /* 0x0000000812037824 */ /* 0x004fe200078e0211 */
[----:B---3--:R-:W-:-:S04]  /*10ab0*/  SHF.L.U32 R0, R0, 0x1f, RZ ;  /* 0x0000001f00007819 */ /* 0x008fc800000006ff */
[----:B------:R-:W2:Y:S02]  /*10ac0*/  SYNCS.PHASECHK.TRANS64.TRYWAIT P0, [R3+URZ+0x28840], R0 ;  /* 0x02884000030075a7 */ /* 0x000ea4000800017f */
[----:B--2---:R-:W-:Y:S05]  /*10ad0*/  @!P0 BRA `(.L_x_7908) ;  /* 0x0000003800948947 */ /* 0x004fea0003800000 */
.L_x_7999:
        /* <DEDUP_REMOVED lines=11> */
.L_x_7909:
[----:B------:R-:W3:Y:S01]  /*10b90*/  LDL R2, [R1] ;  /* 0x0000000001027983 */ /* 0x000ee20000100800 */
[----:B--2---:R-:W-:Y:S01]  /*10ba0*/  IMAD R0, R18, 0x8000, R17 ;  /* 0x0000800012007824 */ /* 0x004fe200078e0211 */
        /* <DEDUP_REMOVED lines=10> */
[----:B------:R-:W-:Y:S01]  /*10c50*/  UMOV UR12, UR36 ;  /* 0x00000024000c7c82 */ /* 0x000fe20008000000 */
[----:B------:R-:W-:-:S02]  /*10c60*/  LOP3.LUT R19, R19, 0xfffffffd, RZ, 0xc0, !PT ;  /* 0xfffffffd13137812 */ /* 0x000fc400078ec0ff */
[----:B------:R-:W-:Y:S02]  /*10c70*/  UIADD3 UR33, UR33, 0x28830, URZ ;  /* 0x0002883021217890 */ /* 0x000fe4000fffe03f */
[----:B------:R-:W-:Y:S02]  /*10c80*/  UMOV UR13, UR37 ;  /* 0x00000025000d7c82 */ /* 0x000fe40008000000 */
[----:B------:R-:W-:Y:S02]  /*10c90*/  UIADD3 UR32, UR8, 0x18400, URZ ;  /* 0x0001840008207890 */ /* 0x000fe4000fffe03f */
[----:B------:R-:W-:Y:S01]  /*10ca0*/  UIADD3 UR8, UR8, 0x1c400, URZ ;  /* 0x0001c40008087890 */ /* 0x000fe2000fffe03f */
[----:B------:R-:W-:Y:S01]  /*10cb0*/  @P0 LOP3.LUT R19, R19, 0x2, RZ, 0xfc, !PT ;  /* 0x0000000213130812 */ /* 0x000fe200078efcff */
[----:B------:R-:W-:Y:S01]  /*10cc0*/  UMOV UR9, UR33 ;  /* 0x0000002100097c82 */ /* 0x000fe20008000000 */
[----:B---3--:R-:W-:-:S13]  /*10cd0*/  R2UR UR35, R2 ;  /* 0x00000000022372ca */ /* 0x008fda00000e0000 */
[----:B------:R-:W-:-:S07]  /*10ce0*/  USHF.L.U32 UR35, UR35, 0x7, URZ ;  /* 0x0000000723237899 */ /* 0x000fce000800063f */
[----:B------:R-:W-:Y:S02]  /*10cf0*/  UMOV UR11, UR35 ;  /* 0x00000023000b7c82 */ /* 0x000fe40008000000 */
[----:B------:R2:W-:Y:S01]  /*10d00*/  UTMALDG.4D [UR32], [UR4], desc[UR6] ;  /* 0x00000620040075b4 */ /* 0x0005e20008019000 */
[----:B------:R2:W-:Y:S02]  /*10d10*/  UTMALDG.4D [UR8], [UR4], desc[UR6] ;  /* 0x00000608040075b4 */ /* 0x0005e40008019000 */
[----:B--2---:R-:W-:Y:S01]  /*10d20*/  NOP ;  /* 0x0000000000007918 */ /* 0x004fe20000000000 */
.L_x_7905:
        /* <DEDUP_REMOVED lines=22> */
.L_x_7911:
[----:B------:R-:W-:Y:S05]  /*10e90*/  BSYNC B6 ;  /* 0x0000000000067941 */ /* 0x000fea0003800000 */
.L_x_7910:
        /* <DEDUP_REMOVED lines=30> */
[----:B------:R-:W-:Y:S02]  /*11080*/  LOP3.LUT R9, R9, 0x40, RZ, 0xfc, !PT ;  /* 0x0000004009097812 */ /* 0x000fe400078efcff */
[----:B------:R-:W-:Y:S01]  /*11090*/  IMAD.MOV.U32 R6, RZ, RZ, R2 ;  /* 0x000000ffff067224 */ /* 0x000fe200078e0002 */
        /* <DEDUP_REMOVED lines=28> */
[----:B------:R-:W-:Y:S02]  /*11260*/  ULDC UR4, c[0x0][0x288] ;  /* 0x0000a20000047ab9 */ /* 0x000fe40000000800 */
[----:B------:R-:W-:Y:S01]  /*11270*/  IMAD R3, R7, UR4, RZ ;  /* 0x0000000407037c24 */ /* 0x000fe2000f8e02ff */
[----:B------:R-:W1:Y:S04]  /*11280*/  SHFL.IDX PT, R6, R0, RZ, 0x181f ;  /* 0x00181fff00067589 */ /* 0x000e6800000e0000 */
[----:B------:R-:W-:Y:S01]  /*11290*/  SHFL.IDX PT, R8, R0, 0x1, 0x181f ;  /* 0x00381f0000087f89 */ /* 0x000fe200000e0000 */
[----:B0-----:R-:W-:-:S04]  /*112a0*/  LOP3.LUT R5, R5, 0x7f, RZ, 0xc0, !PT ;  /* 0x0000007f05057812 */ /* 0x001fc800078ec0ff */
[----:B------:R-:W-:-:S05]  /*112b0*/  SHF.R.U32.HI R5, RZ, 0x3, R5 ;  /* 0x00000003ff057819 */ /* 0x000fca0000011605 */
[----:B------:R-:W-:-:S04]  /*112c0*/  VIADD R2, R5, UR41 ;  /* 0x0000002905027c36 */ /* 0x000fc80008000000 */
[C---:B------:R-:W-:Y:S01]  /*112d0*/  VIADD R5, R2.reuse, 0x10 ;  /* 0x0000001002057836 */ /* 0x040fe20000000000 */
[----:B------:R-:W-:-:S04]  /*112e0*/  ISETP.GE.AND P3, PT, R2, R3, PT ;  /* 0x000000030200720c */ /* 0x000fc80003f66270 */
[----:B------:R-:W-:Y:S02]  /*112f0*/  ISETP.GE.AND P2, PT, R5, R3, PT ;  /* 0x000000030500720c */ /* 0x000fe40003f46270 */
[----:B------:R-:W0:Y:S07]  /*11300*/  SHFL.IDX PT, R5, R4, RZ, 0x181f ;  /* 0x00181fff04057589 */ /* 0x000e2e00000e0000 */
[----:B-1----:R-:W-:-:S05]  /*11310*/  @!P3 LEA R6, P4, R10, R6, 0x1 ;  /* 0x000000060a06b211 */ /* 0x002fca00078808ff */
[----:B0-----:R-:W-:Y:S01]  /*11320*/  @!P3 IMAD.X R7, RZ, RZ, R5, P4 ;  /* 0x000000ffff07b224 */ /* 0x001fe200020e0605 */
[----:B------:R-:W-:Y:S01]  /*11330*/  @!P2 LEA R8, P4, R10, R8, 0x1 ;  /* 0x000000080a08a211 */ /* 0x000fe200078808ff */
[----:B------:R-:W0:Y:S04]  /*11340*/  SHFL.IDX PT, R5, R4, 0x1, 0x181f ;  /* 0x00381f0004057f89 */ /* 0x000e2800000e0000 */
[----:B-----5:R-:W-:Y:S04]  /*11350*/  @!P3 LDGSTS.E.BYPASS.LTC128B.128 [R9+0x10400], desc[UR50][R6.64], !P1 ;  /* 0x104000000609bfae */ /* 0x020fe8000c901d72 */
[----:B------:R1:W-:Y:S02]  /*11360*/  @!P3 LDGSTS.E.BYPASS.LTC128B.128 [R9+0x14400], desc[UR50][R6.64+0x80], !P0 ;  /* 0x144000800609bfae */ /* 0x0003e4000c101d72 */
[----:B-1----:R-:W-:-:S02]  /*11370*/  @!P2 IMAD.MOV.U32 R6, RZ, RZ, R8 ;  /* 0x000000ffff06a224 */ /* 0x002fc400078e0008 */
[----:B0-----:R-:W-:-:S04]  /*11380*/  @!P2 IMAD.X R5, RZ, RZ, R5, P4 ;  /* 0x000000ffff05a224 */ /* 0x001fc800020e0605 */
        /* <DEDUP_REMOVED lines=49> */
[----:B-1----:R0:W-:Y:S02]  /*116a0*/  @!P3 LDGSTS.E.BYPASS.LTC128B.128 [R9+0x17400], desc[UR50][R6.64+0x80], !P0 ;  /* 0x174000800609bfae */ /* 0x0021e4000c101d72 */
.L_x_8016:
        /* <DEDUP_REMOVED lines=11> */
.L_x_7914:
[----:B------:R-:W-:Y:S05]  /*11760*/  BSYNC B0 ;  /* 0x0000000000007941 */ /* 0x000fea0003800000 */
.L_x_7913:
[----:B------:R-:W-:Y:S01]  /*11770*/  NOP ;  /* 0x0000000000007918 */ /* 0x000fe20000000000 */
[----:B------:R-:W-:Y:S01]  /*11780*/  PLOP3.LUT P0, PT, PT, PT, PT, 0x80, 0x0 ;  /* 0x000000000000781c */ /* 0x000fe20003f0f070 */
[----:B0-----:R-:W-:-:S12]  /*11790*/  VIADD R6, R17, 0x28800 ;  /* 0x0002880011067836 */ /* 0x001fd80000000000 */
.L_x_7915:
        /* <DEDUP_REMOVED lines=18> */
.L_x_8017:
[----:B------:R-:W-:Y:S05]  /*118c0*/  BSYNC B0 ;  /* 0x0000000000007941 */ /* 0x000fea0003800000 */
.L_x_7916:
        /* <DEDUP_REMOVED lines=45> */
.L_x_7922:
[----:B------:R-:W-:Y:S01]  /*11ba0*/  IMAD R7, R0, 0x8, R17 ;  /* 0x0000000800077824 */ /* 0x000fe200078e0211 */
[----:B0-----:R-:W-:Y:S01]  /*11bb0*/  SHF.L.U32 R3, R10, 0x1f, RZ ;  /* 0x0000001f0a037819 */ /* 0x001fe200000006ff */
[----:B------:R-:W-:Y:S03]  /*11bc0*/  BSSY B1, `(.L_x_7923) ;  /* 0x0000003000017945 */ /* 0x000fe60003800000 */
[----:B------:R-:W0:Y:S02]  /*11bd0*/  SYNCS.PHASECHK.TRANS64.TRYWAIT P0, [R7+URZ+0x28840], R3 ;  /* 0x02884003070075a7 */ /* 0x000e24000800017f */
[----:B0-----:R-:W-:Y:S05]  /*11be0*/  @!P0 BRA `(.L_x_7924) ;  /* 0x00000034000c8947 */ /* 0x001fea0003800000 */
.L_x_8018:
[----:B------:R-:W-:Y:S05]  /*11bf0*/  BSYNC B1 ;  /* 0x0000000000017941 */ /* 0x000fea0003800000 */
.L_x_7923:
        /* <DEDUP_REMOVED lines=12> */
.L_x_7926:
[----:B------:R-:W-:Y:S05]  /*11cc0*/  BSYNC B1 ;  /* 0x0000000000017941 */ /* 0x000fea0003800000 */
.L_x_7925:
[----:B------:R-:W-:Y:S01]  /*11cd0*/  IMAD.MOV.U32 R11, RZ, RZ, RZ ;  /* 0x000000ffff0b7224 */ /* 0x000fe200078e00ff */
[----:B------:R-:W-:Y:S01]  /*11ce0*/  UIADD3 UR4, UP0, UR44, 0x370, URZ ;  /* 0x000003702c047890 */ /* 0x000fe2000ff1e03f */
[----:B0-----:R-:W-:Y:S01]  /*11cf0*/  IMAD R3, R0, 0x8000, R17 ;  /* 0x0000800000037824 */ /* 0x001fe200078e0211 */
[----:B------:R-:W-:Y:S01]  /*11d00*/  PLOP3.LUT P0, PT, PT, PT, PT, 0x80, 0x0 ;  /* 0x000000000000781c */ /* 0x000fe20003f0f070 */
[----:B------:R-:W-:Y:S01]  /*11d10*/  VIADD R7, R7, 0x28830 ;  /* 0x0002883007077836 */ /* 0x000fe20000000000 */
[----:B------:R-:W-:Y:S01]  /*11d20*/  R2UR UR10, R11 ;  /* 0x000000000b0a72ca */ /* 0x000fe200000e0000 */
[----:B------:R-:W-:Y:S01]  /*11d30*/  IMAD.SHL.U32 R8, R4, 0x80, RZ ;  /* 0x0000008004087824 */ /* 0x000fe200078e00ff */
[----:B------:R-:W-:Y:S01]  /*11d40*/  UIADD3.X UR5, URZ, UR45, URZ, UP0, !UPT ;  /* 0x0000002d3f057290 */ /* 0x000fe200087fe43f */
[----:B------:R-:W-:Y:S01]  /*11d50*/  VIADD R9, R3, 0x18400 ;  /* 0x0001840003097836 */ /* 0x000fe20000000000 */
[----:B------:R-:W-:Y:S01]  /*11d60*/  UMOV UR6, 0x0 ;  /* 0x0000000000067882 */ /* 0x000fe20000000000 */
[----:B------:R-:W-:-:S10]  /*11d70*/  UMOV UR7, 0x14f00000 ;  /* 0x14f0000000077882 */ /* 0x000fd40000000000 */
.L_x_7927:
        /* <DEDUP_REMOVED lines=16> */
.L_x_7928:
        /* <DEDUP_REMOVED lines=16> */
.L_x_8019:
[----:B------:R-:W-:Y:S05]  /*11f80*/  BSYNC B1 ;  /* 0x0000000000017941 */ /* 0x000fea0003800000 */
.L_x_7929:
        /* <DEDUP_REMOVED lines=12> */
.L_x_7932:
[----:B------:R-:W-:Y:S05]  /*12050*/  BSYNC B1 ;  /* 0x0000000000017941 */ /* 0x000fea0003800000 */
.L_x_7931:
        /* <DEDUP_REMOVED lines=12> */
.L_x_7933:
        /* <DEDUP_REMOVED lines=15> */
.L_x_7934:
        /* <DEDUP_REMOVED lines=12> */
.L_x_7921:
[----:B------:R-:W-:Y:S05]  /*122d0*/  BSYNC B0 ;  /* 0x0000000000007941 */ /* 0x000fea0003800000 */
.L_x_7920:
[----:B------:R1:W-:Y:S01]  /*122e0*/  STL [R1+0x8], R10 ;  /* 0x0000080a01007387 */ /* 0x0003e20000100800 */
[----:B------:R-:W-:Y:S01]  /*122f0*/  UIADD3 UR4, UR40, -0x3, URZ ;  /* 0xfffffffd28047890 */ /* 0x000fe2000fffe03f */
[----:B------:R-:W-:-:S05]  /*12300*/  IMAD.MOV.U32 R18, RZ, RZ, R0 ;  /* 0x000000ffff127224 */ /* 0x000fca00078e0000 */
[----:B0-----:R-:W-:-:S07]  /*12310*/  IMAD.U32 R4, RZ, RZ, UR4 ;  /* 0x00000004ff047e24 */ /* 0x001fce000f8e00ff */
.L_x_7919:
[----:B------:R-:W-:Y:S01]  /*12320*/  ULOP3.LUT UR4, URZ, UR40, URZ, 0x33, !UPT ;  /* 0x000000283f047292 */ /* 0x000fe2000f8e333f */
[----:B------:R-:W-:Y:S01]  /*12330*/  VIADD R5, R5, 0xfffffffe ;  /* 0xfffffffe05057836 */ /* 0x000fe20000000000 */
[----:B------:R-:W-:Y:S04]  /*12340*/  BSSY B0, `(.L_x_7918) ;  /* 0x000012d000007945 */ /* 0x000fe80003800000 */
[----:B------:R-:W-:-:S13]  /*12350*/  ISETP.NE.AND P0, PT, R5, UR4, PT ;  /* 0x0000000405007c0c */ /* 0x000fda000bf05270 */
[----:B------:R-:W-:Y:S05]  /*12360*/  @!P0 BRA `(.L_x_7935) ;  /* 0x0000001000a88947 */ /* 0x000fea0003800000 */
[----:B------:R-:W-:-:S07]  /*12370*/  IMAD.MOV.U32 R8, RZ, RZ, R16 ;  /* 0x000000ffff087224 */ /* 0x000fce00078e0010 */
.L_x_7966:
        /* <DEDUP_REMOVED lines=33> */
.L_x_7938:
[----:B------:R-:W-:Y:S01]  /*12590*/  IMAD R3, R0, 0x8, R17 ;  /* 0x0000000800037824 */ /* 0x000fe200078e0211 */
[----:B------:R-:W-:Y:S01]  /*125a0*/  SHF.L.U32 R2, R5, 0x1f, RZ ;  /* 0x0000001f05027819 */ /* 0x000fe200000006ff */
[----:B------:R-:W-:Y:S03]  /*125b0*/  BSSY B2, `(.L_x_7939) ;  /* 0x0000003000027945 */ /* 0x000fe60003800000 */
[----:B------:R-:W2:Y:S02]  /*125c0*/  SYNCS.PHASECHK.TRANS64.TRYWAIT P0, [R3+URZ+0x28840], R2 ;  /* 0x02884002030075a7 */ /* 0x000ea4000800017f */
[----:B--2---:R-:W-:Y:S05]  /*125d0*/  @!P0 BRA `(.L_x_7940) ;  /* 0x0000002800b88947 */ /* 0x004fea0003800000 */
.L_x_8020:
[----:B------:R-:W-:Y:S05]  /*125e0*/  BSYNC B2 ;  /* 0x0000000000027941 */ /* 0x000fea0003800000 */
.L_x_7939:
        /* <DEDUP_REMOVED lines=12> */
.L_x_7942:
[----:B------:R-:W-:Y:S05]  /*126b0*/  BSYNC B2 ;  /* 0x0000000000027941 */ /* 0x000fea0003800000 */
.L_x_7941:
[----:B------:R-:W-:Y:S01]  /*126c0*/  IMAD.MOV.U32 R12, RZ, RZ, RZ ;  /* 0x000000ffff0c7224 */ /* 0x000fe200078e00ff */
[----:B------:R-:W-:Y:S01]  /*126d0*/  UIADD3 UR4, UP0, UR44, 0x370, URZ ;  /* 0x000003702c047890 */ /* 0x000fe2000ff1e03f */
[----:B--2---:R-:W-:Y:S01]  /*126e0*/  IMAD R2, R0, 0x8000, R17 ;  /* 0x0000800000027824 */ /* 0x004fe200078e0211 */
[----:B------:R-:W-:Y:S01]  /*126f0*/  PLOP3.LUT P0, PT, PT, PT, PT, 0x80, 0x0 ;  /* 0x000000000000781c */ /* 0x000fe20003f0f070 */
[----:B------:R-:W-:Y:S01]  /*12700*/  VIADD R3, R3, 0x28830 ;  /* 0x0002883003037836 */ /* 0x000fe20000000000 */
[----:B------:R-:W-:Y:S01]  /*12710*/  R2UR UR10, R12 ;  /* 0x000000000c0a72ca */ /* 0x000fe200000e0000 */
[----:B------:R-:W-:Y:S01]  /*12720*/  IMAD.SHL.U32 R9, R7, 0x80, RZ ;  /* 0x0000008007097824 */ /* 0x000fe200078e00ff */
[----:B------:R-:W-:Y:S01]  /*12730*/  UIADD3.X UR5, URZ, UR45, URZ, UP0, !UPT ;  /* 0x0000002d3f057290 */ /* 0x000fe200087fe43f */
[----:B-1----:R-:W-:Y:S01]  /*12740*/  VIADD R10, R2, 0x18400 ;  /* 0x00018400020a7836 */ /* 0x002fe20000000000 */
[----:B------:R-:W-:Y:S01]  /*12750*/  UMOV UR6, 0x0 ;  /* 0x0000000000067882 */ /* 0x000fe20000000000 */
[----:B------:R-:W-:-:S10]  /*12760*/  UMOV UR7, 0x14f00000 ;  /* 0x14f0000000077882 */ /* 0x000fd40000000000 */
.L_x_7943:
        /* <DEDUP_REMOVED lines=16> */
.L_x_7944:
        /* <DEDUP_REMOVED lines=16> */
.L_x_8021:
[----:B------:R-:W-:Y:S05]  /*12970*/  BSYNC B2 ;  /* 0x0000000000027941 */ /* 0x000fea0003800000 */
.L_x_7945:
        /* <DEDUP_REMOVED lines=11> */
.L_x_7948:
[----:B------:R-:W-:Y:S05]  /*12a30*/  BSYNC B2 ;  /* 0x0000000000027941 */ /* 0x000fea0003800000 */
.L_x_7947:
[----:B0-----:R-:W2:Y:S01]  /*12a40*/  LDL.LU R3, [R1] ;  /* 0x0000000001037983 */ /* 0x001ea20000300800 */
        /* <DEDUP_REMOVED lines=10> */
.L_x_7949:
        /* <DEDUP_REMOVED lines=15> */
.L_x_7950:
        /* <DEDUP_REMOVED lines=12> */
.L_x_7937:
[----:B------:R-:W-:Y:S05]  /*12ca0*/  BSYNC B1 ;  /* 0x0000000000017941 */ /* 0x000fea0003800000 */
.L_x_7936:
        /* <DEDUP_REMOVED lines=33> */
.L_x_7953:
[----:B------:R-:W-:Y:S01]  /*12ec0*/  IMAD R2, R18, 0x8, R17 ;  /* 0x0000000812027824 */ /* 0x000fe200078e0211 */
[----:B------:R-:W-:Y:S01]  /*12ed0*/  SHF.L.U32 R3, R11, 0x1f, RZ ;  /* 0x0000001f0b037819 */ /* 0x000fe200000006ff */
[----:B------:R-:W-:Y:S03]  /*12ee0*/  BSSY B2, `(.L_x_7954) ;  /* 0x0000003000027945 */ /* 0x000fe60003800000 */
[----:B------:R-:W2:Y:S02]  /*12ef0*/  SYNCS.PHASECHK.TRANS64.TRYWAIT P0, [R2+URZ+0x28840], R3 ;  /* 0x02884003020075a7 */ /* 0x000ea4000800017f */
[----:B--2---:R-:W-:Y:S05]  /*12f00*/  @!P0 BRA `(.L_x_7955) ;  /* 0x0000002000948947 */ /* 0x004fea0003800000 */
.L_x_8022:
[----:B------:R-:W-:Y:S05]  /*12f10*/  BSYNC B2 ;  /* 0x0000000000027941 */ /* 0x000fea0003800000 */
.L_x_7954:
        /* <DEDUP_REMOVED lines=12> */
.L_x_7957:
[----:B------:R-:W-:Y:S05]  /*12fe0*/  BSYNC B2 ;  /* 0x0000000000027941 */ /* 0x000fea0003800000 */
.L_x_7956:
        /* <DEDUP_REMOVED lines=12> */
.L_x_7958:
        /* <DEDUP_REMOVED lines=16> */
.L_x_7959:
        /* <DEDUP_REMOVED lines=15> */
.L_x_8023:
[----:B------:R-:W-:Y:S05]  /*132a0*/  BSYNC B2 ;  /* 0x0000000000027941 */ /* 0x000fea0003800000 */
.L_x_7960:
        /* <DEDUP_REMOVED lines=11> */
.L_x_7963:
[----:B------:R-:W-:Y:S05]  /*13360*/  BSYNC B2 ;  /* 0x0000000000027941 */ /* 0x000fea0003800000 */
.L_x_7962:
        /* <DEDUP_REMOVED lines=11> */
.L_x_7964:
        /* <DEDUP_REMOVED lines=15> */
.L_x_7965:
        /* <DEDUP_REMOVED lines=12> */
.L_x_7952:
[----:B------:R-:W-:Y:S05]  /*135d0*/  BSYNC B1 ;  /* 0x0000000000017941 */ /* 0x000fea0003800000 */
.L_x_7951:
[----:B------:R-:W-:Y:S01]  /*135e0*/  ISETP.GT.AND P0, PT, R7, UR39, PT ;  /* 0x0000002707007c0c */ /* 0x000fe2000bf04270 */
[----:B------:R-:W-:-:S12]  /*135f0*/  VIADD R4, R4, 0xfffffffe ;  /* 0xfffffffe04047836 */ /* 0x000fd80000000000 */
[----:B------:R-:W-:Y:S05]  /*13600*/  @P0 BRA `(.L_x_7966) ;  /* 0xffffffec005c0947 */ /* 0x000fea000383ffff */
.L_x_7935:
[----:B------:R-:W-:Y:S05]  /*13610*/  BSYNC B0 ;  /* 0x0000000000007941 */ /* 0x000fea0003800000 */
.L_x_7918:
        /* <DEDUP_REMOVED lines=8> */
[----:B------:R-:W0:Y:S02]  /*136a0*/  FLO.U32 R0, UR4 ;  /* 0x0000000400007d00 */ /* 0x000e2400080e0000 */
[----:B0-----:R-:W-:-:S06]  /*136b0*/  ISETP.EQ.U32.AND P0, PT, R0, R5, PT ;  /* 0x000000050000720c */ /* 0x001fcc0003f02070 */
[----:B------:R-:W3:Y:S07]  /*136c0*/  POPC R5, UR4 ;  /* 0x0000000400057d09 */ /* 0x000eee0008000000 */
[----:B---3--:R-:W3:Y:S01]  /*136d0*/  @P0 ATOMG.E.ADD.STRONG.GPU PT, R3, desc[UR50][R2.64], R5 ;  /* 0x00000005020309a8 */ /* 0x008ee200081ee1f2 */
[----:B------:R-:W0:Y:S02]  /*136e0*/  S2R R4, SR_LTMASK ;  /* 0x0000000000047919 */ /* 0x000e240000003900 */
[----:B0-----:R-:W-:-:S04]  /*136f0*/  LOP3.LUT R4, R4, UR4, RZ, 0xc0, !PT ;  /* 0x0000000404047c12 */ /* 0x001fc8000f8ec0ff */
[----:B------:R-:W0:Y:S01]  /*13700*/  POPC R7, R4 ;  /* 0x0000000400077309 */ /* 0x000e220000000000 */
[----:B---3--:R-:W0:Y:S02]  /*13710*/  SHFL.IDX PT, R0, R3, R0, 0x1f ;  /* 0x00001f0003007589 */ /* 0x008e2400000e0000 */
[----:B0-----:R-:W-:-:S05]  /*13720*/  IADD3 R0, R0, UR42, R7 ;  /* 0x0000002a00007c10 */ /* 0x001fca000fffe007 */
[----:B------:R0:W-:Y:S02]  /*13730*/  STL [R1+0x14], R0 ;  /* 0x0000140001007387 */ /* 0x0001e40000100800 */
.L_x_7968:
[----:B------:R-:W-:Y:S05]  /*13740*/  BSYNC B0 ;  /* 0x0000000000007941 */ /* 0x000fea0003800000 */
.L_x_7967:
[----:B------:R-:W-:Y:S01]  /*13750*/  LOP3.LUT P0, RZ, R19, 0x2, RZ, 0xc0, !PT ;  /* 0x0000000213ff7812 */ /* 0x000fe2000780c0ff */
[----:B------:R-:W-:-:S12]  /*13760*/  BSSY B0, `(.L_x_7969) ;  /* 0x0000038000007945 */ /* 0x000fd80003800000 */
[----:B------:R-:W-:Y:S05]  /*13770*/  @!P0 BRA `(.L_x_7970) ;  /* 0x0000000000d88947 */ /* 0x000fea0003800000 */
[----:B0-----:R-:W3:Y:S01]  /*13780*/  LDL R0, [R1+0x8] ;  /* 0x0000080001007983 */ /* 0x001ee20000100800 */
[----:B------:R-:W-:Y:S01]  /*13790*/  IMAD R3, R18, 0x8, R17 ;  /* 0x0000000812037824 */ /* 0x000fe200078e0211 */
[----:B------:R-:W-:Y:S01]  /*137a0*/  BSSY B1, `(.L_x_7971) ;  /* 0x0000005000017945 */ /* 0x000fe20003800000 */
[----:B------:R-:W-:Y:S02]  /*137b0*/  ISETP.NE.AND P2, PT, R6, RZ, PT ;  /* 0x000000ff0600720c */ /* 0x000fe40003f45270 */
[----:B---3--:R-:W-:-:S04]  /*137c0*/  SHF.L.U32 R0, R0, 0x1f, RZ ;  /* 0x0000001f00007819 */ /* 0x008fc800000006ff */
[----:B------:R-:W0:Y:S02]  /*137d0*/  SYNCS.PHASECHK.TRANS64.TRYWAIT P0, [R3+URZ+0x28860], R0 ;  /* 0x02886000030075a7 */ /* 0x000e24000800017f */
[----:B0-----:R-:W-:Y:S05]  /*137e0*/  @!P0 BRA `(.L_x_7972) ;  /* 0x0000001800848947 */ /* 0x001fea0003800000 */
.L_x_8024:
[----:B------:R-:W-:Y:S05]  /*137f0*/  BSYNC B1 ;  /* 0x0000000000017941 */ /* 0x000fea0003800000 */
.L_x_7971:
        /* <DEDUP_REMOVED lines=9> */
.L_x_7974:
[----:B------:R-:W-:Y:S05]  /*13890*/  BSYNC B1 ;  /* 0x0000000000017941 */ /* 0x000fea0003800000 */
.L_x_7973:
[----:B0-----:R-:W3:Y:S01]  /*138a0*/  LDL.LU R0, [R1] ;  /* 0x0000000001007983 */ /* 0x001ee20000300800 */
[----:B------:R-:W-:Y:S01]  /*138b0*/  UIADD3 UR4, UP0, UR44, 0x470, URZ ;  /* 0x000004702c047890 */ /* 0x000fe2000ff1e03f */
[----:B------:R-:W-:Y:S01]  /*138c0*/  PLOP3.LUT P0, PT, PT, PT, PT, 0x80, 0x0 ;  /* 0x000000000000781c */ /* 0x000fe20003f0f070 */
[----:B------:R-:W-:Y:S01]  /*138d0*/  VIADD R3, R3, 0x28850 ;  /* 0x0002885003037836 */ /* 0x000fe20000000000 */
[----:B------:R-:W-:Y:S01]  /*138e0*/  UMOV UR6, 0x0 ;  /* 0x0000000000067882 */ /* 0x000fe20000000000 */
[----:B------:R-:W-:Y:S01]  /*138f0*/  UIADD3.X UR5, URZ, UR45, URZ, UP0, !UPT ;  /* 0x0000002d3f057290 */ /* 0x000fe200087fe43f */
[----:B------:R-:W-:Y:S01]  /*13900*/  UMOV UR7, 0x14f00000 ;  /* 0x14f0000000077882 */ /* 0x000fe20000000000 */
[----:B------:R-:W-:Y:S01]  /*13910*/  UMOV UR10, URZ ;  /* 0x0000003f000a7c82 */ /* 0x000fe20008000000 */
[----:B---3--:R-:W-:Y:S02]  /*13920*/  IMAD.SHL.U32 R2, R0, 0x80, RZ ;  /* 0x0000008000027824 */ /* 0x008fe400078e00ff */
[----:B------:R-:W-:-:S04]  /*13930*/  IMAD R0, R18, 0x8000, R17 ;  /* 0x0000800012007824 */ /* 0x000fc800078e0211 */
[----:B------:R-:W-:-:S07]  /*13940*/  VIADD R4, R0, 0x400 ;  /* 0x0000040000047836 */ /* 0x000fce0000000000 */
.L_x_7975:
        /* <DEDUP_REMOVED lines=15> */
.L_x_7976:
        /* <DEDUP_REMOVED lines=10> */
.L_x_7970:
[----:B------:R-:W-:Y:S05]  /*13ae0*/  BSYNC B0 ;  /* 0x0000000000007941 */ /* 0x000fea0003800000 */
.L_x_7969:
[----:B------:R-:W3:Y:S01]  /*13af0*/  LDL.LU R4, [R1+0x8] ;  /* 0x0000080001047983 */ /* 0x000ee20000300800 */
[----:B------:R-:W-:-:S05]  /*13b00*/  VIADD R18, R18, 0x1 ;  /* 0x0000000112127836 */ /* 0x000fca0000000000 */
[----:B------:R-:W-:-:S04]  /*13b10*/  ISETP.NE.AND P0, PT, R18, 0x2, PT ;  /* 0x000000021200780c */ /* 0x000fc80003f05270 */
[----:B0-----:R-:W-:Y:S02]  /*13b20*/  SEL R0, RZ, 0x1, P0 ;  /* 0x00000001ff007807 */ /* 0x001fe40000000000 */
[----:B------:R-:W-:Y:S02]  /*13b30*/  SEL R18, R18, RZ, P0 ;  /* 0x000000ff12127207 */ /* 0x000fe40000000000 */
[----:B---3--:R-:W-:-:S05]  /*13b40*/  LOP3.LUT R4, R4, R0, RZ, 0x3c, !PT ;  /* 0x0000000004047212 */ /* 0x008fca00078e3cff */
[----:B------:R3:W-:Y:S02]  /*13b50*/  STL [R1+0x8], R4 ;  /* 0x0000080401007387 */ /* 0x0007e40000100800 */
.L_x_7898:
[----:B------:R-:W-:Y:S05]  /*13b60*/  BSYNC B7 ;  /* 0x0000000000077941 */ /* 0x000fea0003800000 */
.L_x_7896:
[----:B0-----:R0:W5:Y:S01]  /*13b70*/  LDL R2, [R1+0x14] ;  /* 0x0000140001027983 */ /* 0x0011620000100800 */
[----:B------:R-:W-:-:S13]  /*13b80*/  LOP3.LUT P0, RZ, R19, 0x4, RZ, 0xc0, !PT ;  /* 0x0000000413ff7812 */ /* 0x000fda000780c0ff */
        /* <DEDUP_REMOVED lines=11> */
.L_x_7977:
[----:B------:R-:W-:-:S03]  /*13c40*/  UMOV UR4, 0xffffffff ;  /* 0xffffffff00047882 */ /* 0x000fc60000000000 */
[----:B------:R-:W-:Y:S05]  /*13c50*/  BRA.DIV UR4, `(.L_x_7979) ;  /* 0x00000016047c7947 */ /* 0x000fea000b800000 */
[----:B-----5:R0:W4:Y:S02]  /*13c60*/  SHFL.IDX PT, R14, R2, RZ, 0x1f ;  /* 0x00001fff020e7589 */ /* 0x02012400000e0000 */
.L_x_8027:
[----:B------:R-:W5:Y:S01]  /*13c70*/  @!P1 S2R R3, SR_CgaCtaId ;  /* 0x0000000000039919 */ /* 0x000f620000008800 */
[----:B------:R-:W-:Y:S05]  /*13c80*/  WARPSYNC.ALL ;  /* 0x0000000000007948 */ /* 0x000fea0003800000 */
[----:B------:R-:W-:Y:S01]  /*13c90*/  BAR.SYNC.DEFER_BLOCKING 0x4, 0x180 ;  /* 0x0106000000007b1d */ /* 0x000fe20000010000 */
[----:B-1----:R-:W-:-:S05]  /*13ca0*/  @!P1 MOV R0, 0x400 ;  /* 0x0000040000009802 */ /* 0x002fca0000000f00 */
[----:B----4-:R1:W-:Y:S01]  /*13cb0*/  STL [R1+0x14], R14 ;  /* 0x0000140e01007387 */ /* 0x0103e20000100800 */
[----:B-----5:R-:W-:-:S05]  /*13cc0*/  @!P1 LEA R17, R3, R0, 0x18 ;  /* 0x0000000003119211 */ /* 0x020fca00078ec0ff */
[----:B------:R1:W-:Y:S01]  /*13cd0*/  @!P1 STS [R17+0x288d0], R2 ;  /* 0x0288d00211009388 */ /* 0x0003e20000000800 */
[----:B------:R-:W-:Y:S06]  /*13ce0*/  BAR.ARV 0x5, 0x180 ;  /* 0x0146000000007b1d */ /* 0x000fec0000002000 */
.L_x_7978:
[----:B-1----:R-:W5:Y:S01]  /*13cf0*/  LDL R0, [R1+0x14] ;  /* 0x0000140001007983 */ /* 0x002f620000100800 */
[----:B------:R-:W-:Y:S02]  /*13d00*/  ULDC UR4, c[0x0][0xc38] ;  /* 0x00030e0000047ab9 */ /* 0x000fe40000000800 */
[----:B-----5:R-:W-:-:S13]  /*13d10*/  ISETP.GE.AND P0, PT, R0, UR4, PT ;  /* 0x0000000400007c0c */ /* 0x020fda000bf06270 */
[----:B------:R-:W-:Y:S05]  /*13d20*/  @!P0 BRA `(.L_x_7980) ;  /* 0xffffffbc00388947 */ /* 0x000fea000383ffff */
.L_x_7887:
[----:B0-----:R-:W5:Y:S01]  /*13d30*/  LDL.LU R0, [R1+0x18] ;  /* 0x0000180001007983 */ /* 0x001f620000300800 */
[----:B------:R-:W-:Y:S01]  /*13d40*/  BSSY B0, `(.L_x_7981) ;  /* 0x000000b000007945 */ /* 0x000fe20003800000 */
[----:B------:R-:W0:Y:S01]  /*13d50*/  S2R R5, SR_CgaCtaId ;  /* 0x0000000000057919 */ /* 0x000e220000008800 */
[----:B-----5:R-:W-:-:S05]  /*13d60*/  VIADD R0, R0, 0x1 ;  /* 0x0000000100007836 */ /* 0x020fca0000000000 */
        /* <DEDUP_REMOVED lines=8> */
.L_x_8028:
[----:B------:R-:W-:Y:S05]  /*13df0*/  BSYNC B0 ;  /* 0x0000000000007941 */ /* 0x000fea0003800000 */
.L_x_7981:
[----:B------:R-:W-:-:S03]  /*13e00*/  UMOV UR4, 0xffffffff ;  /* 0xffffffff00047882 */ /* 0x000fc60000000000 */
[----:B------:R-:W-:Y:S05]  /*13e10*/  BRA.DIV UR4, `(.L_x_7983) ;  /* 0x0000001604487947 */ /* 0x000fea000b800000 */
[----:B------:R-:W1:Y:S02]  /*13e20*/  S2R R2, SR_TID.X ;  /* 0x0000000000027919 */ /* 0x000e640000002100 */
[----:B-1----:R-:W-:-:S04]  /*13e30*/  SHF.R.U32.HI R2, RZ, 0x5, R2 ;  /* 0x00000005ff027819 */ /* 0x002fc80000011602 */
[----:B------:R-:W-:-:S05]  /*13e40*/  LOP3.LUT R2, R2, 0x3, RZ, 0xc0, !PT ;  /* 0x0000000302027812 */ /* 0x000fca00078ec0ff */
[----:B------:R1:W4:Y:S02]  /*13e50*/  SHFL.IDX PT, R14, R2, RZ, 0x1f ;  /* 0x00001fff020e7589 */ /* 0x00032400000e0000 */
.L_x_8031:
[----:B----4-:R-:W-:Y:S01]  /*13e60*/  ISETP.NE.AND P0, PT, R14, RZ, PT ;  /* 0x000000ff0e00720c */ /* 0x010fe20003f05270 */
[----:B------:R-:W-:-:S12]  /*13e70*/  BSSY B0, `(.L_x_7984) ;  /* 0x0000025000007945 */ /* 0x000fd80003800000 */
[----:B------:R-:W-:Y:S05]  /*13e80*/  @P0 BRA `(.L_x_7985) ;  /* 0x00000000008c0947 */ /* 0x000fea0003800000 */
[----:B------:R-:W-:-:S03]  /*13e90*/  UMOV UR4, 0xffffffff ;  /* 0xffffffff00047882 */ /* 0x000fc60000000000 */
[----:B------:R-:W-:Y:S05]  /*13ea0*/  BRA.DIV UR4, `(.L_x_7986) ;  /* 0x0000001604587947 */ /* 0x000fea000b800000 */
[----:B------:R-:W-:-:S13]  /*13eb0*/  ELECT P6, URZ, PT ;  /* 0x00000000003f782f */ /* 0x000fda00038c0000 */
.L_x_8034:
[----:B------:R-:W-:Y:S05]  /*13ec0*/  @!P6 BRA `(.L_x_7985) ;  /* 0x00000000007ce947 */ /* 0x000fea0003800000 */
[----:B------:R-:W-:-:S06]  /*13ed0*/  ULOP3.LUT UR4, UR38, 0x2, URZ, 0xfc, !UPT ;  /* 0x0000000226047892 */ /* 0x000fcc000f8efc3f */
[----:B-1----:R-:W-:-:S05]  /*13ee0*/  IMAD.U32 R2, RZ, RZ, UR4 ;  /* 0x00000004ff027e24 */ /* 0x002fca000f8e00ff */
[----:B------:R-:W-:-:S13]  /*13ef0*/  ISETP.NE.AND P2, PT, R2, 0x3, PT ;  /* 0x000000030200780c */ /* 0x000fda0003f45270 */
[----:B------:R-:W-:Y:S05]  /*13f00*/  @!P2 BRA `(.L_x_7987) ;  /* 0x000000000004a947 */ /* 0x000fea0003800000 */
[----:B------:R-:W-:Y:S01]  /*13f10*/  BPT.TRAP 0x1 ;  /* 0x000000040000795c */ /* 0x000fe20000300000 */
.L_x_7987:
[----:B------:R-:W4:Y:S01]  /*13f20*/  LDL.LU R7, [R1+0x8] ;  /* 0x0000080001077983 */ /* 0x000f220000300800 */
[----:B0-----:R-:W-:Y:S02]  /*13f30*/  VIADD R3, R0, 0x28840 ;  /* 0x0002884000037836 */ /* 0x001fe40000000000 */
[C---:B------:R-:W-:Y:S02]  /*13f40*/  VIADD R2, R18.reuse, 0x1 ;  /* 0x0000000112027836 */ /* 0x040fe40000000000 */
[----:B------:R-:W-:-:S03]  /*13f50*/  IMAD R6, R18, 0x8, R3 ;  /* 0x0000000812067824 */ /* 0x000fc600078e0203 */
[----:B------:R-:W-:-:S04]  /*13f60*/  ISETP.NE.AND P1, PT, R2, 0x2, PT ;  /* 0x000000020200780c */ /* 0x000fc80003f25270 */
[----:B---3--:R-:W-:Y:S02]  /*13f70*/  SEL R4, RZ, 0x1, P1 ;  /* 0x00000001ff047807 */ /* 0x008fe40000800000 */
[C---:B----4-:R-:W-:Y:S02]  /*13f80*/  SHF.L.U32 R5, R7.reuse, 0x1f, RZ ;  /* 0x0000001f07057819 */ /* 0x050fe400000006ff */
[----:B------:R-:W-:Y:S02]  /*13f90*/  LOP3.LUT R7, R7, R4, RZ, 0x3c, !PT ;  /* 0x0000000407077212 */ /* 0x000fe400078e3cff */
[----:B------:R-:W0:Y:S01]  /*13fa0*/  SYNCS.PHASECHK.TRANS64.TRYWAIT P0, [R6+URZ], R5 ;  /* 0x00000005060075a7 */ /* 0x000e22000800017f */
[----:B------:R-:W-:Y:S02]  /*13fb0*/  SEL R4, R2, RZ, P1 ;  /* 0x000000ff02047207 */ /* 0x000fe40000800000 */
[----:B------:R-:W-:-:S03]  /*13fc0*/  SHF.L.U32 R2, R7, 0x1f, RZ ;  /* 0x0000001f07027819 */ /* 0x000fc600000006ff */
[----:B------:R-:W-:Y:S01]  /*13fd0*/  IMAD R3, R4, 0x8, R3 ;  /* 0x0000000804037824 */ /* 0x000fe200078e0203 */
[----:B0-----:R-:W-:Y:S06]  /*13fe0*/  @!P0 BRA `(.L_x_7988) ;  /* 0x0000001400288947 */ /* 0x001fec0003800000 */
.L_x_8035:
[----:B------:R-:W1:Y:S02]  /*13ff0*/  SYNCS.PHASECHK.TRANS64.TRYWAIT P0, [R3+URZ], R2 ;  /* 0x00000002030075a7 */ /* 0x000e64000800017f */
[----:B-1----:R-:W-:Y:S05]  /*14000*/  @!P0 BRA `(.L_x_7989) ;  /* 0x0000001400348947 */ /* 0x002fea0003800000 */
.L_x_8036:
[----:B------:R-:W-:Y:S05]  /*14010*/  @!P2 BRA `(.L_x_7990) ;  /* 0x000000000004a947 */ /* 0x000fea0003800000 */
[----:B------:R-:W-:Y:S01]  /*14020*/  BPT.TRAP 0x1 ;  /* 0x000000040000795c */ /* 0x000fe20000300000 */
.L_x_7990:
[----:B-1----:R-:W-:-:S04]  /*14030*/  VIADD R3, R0, 0x28860 ;  /* 0x0002886000037836 */ /* 0x002fc80000000000 */
[----:B------:R-:W-:-:S04]  /*14040*/  IMAD R18, R18, 0x8, R3 ;  /* 0x0000000812127824 */ /* 0x000fc800078e0203 */
[----:B------:R-:W1:Y:S02]  /*14050*/  SYNCS.PHASECHK.TRANS64.TRYWAIT P0, [R18+URZ], R5 ;  /* 0x00000005120075a7 */ /* 0x000e64000800017f */
[----:B-1----:R-:W-:Y:S05]  /*14060*/  @!P0 BRA `(.L_x_7991) ;  /* 0x0000001400308947 */ /* 0x002fea0003800000 */
.L_x_8037:
[----:B------:R-:W-:-:S07]  /*14070*/  IMAD R3, R4, 0x8, R3 ;  /* 0x0000000804037824 */ /* 0x000fce00078e0203 */
.L_x_7992:
[----:B---3--:R3:W4:Y:S02]  /*14080*/  SYNCS.PHASECHK.TRANS64.TRYWAIT P0, [R3+URZ], R2 ;  /* 0x00000002030075a7 */ /* 0x008724000800017f */
[----:B----4-:R-:W-:Y:S05]  /*14090*/  @!P0 NANOSLEEP.SYNCS 0x989680 ;  /* 0x009896800000895d */ /* 0x010fea0003900000 */
[----:B------:R-:W4:Y:S02]  /*140a0*/  @!P0 SYNCS.PHASECHK.TRANS64 P0, [R3+URZ], R2 ;  /* 0x00000002030085a7 */ /* 0x000f24000800007f */
[----:B----4-:R-:W-:Y:S05]  /*140b0*/  @!P0 BRA `(.L_x_7992) ;  /* 0xfffffffc00f08947 */ /* 0x010fea000383ffff */
.L_x_7985:
[----:B------:R-:W-:Y:S05]  /*140c0*/  BSYNC B0 ;  /* 0x0000000000007941 */ /* 0x000fea0003800000 */
.L_x_7984:
[----:B------:R-:W-:Y:S05]  /*140d0*/  EXIT ;  /* 0x000000000000794d */ /* 0x000fea0003800000 */
.L_x_7800:
[----:B0-----:R-:W-:-:S04]  /*140e0*/  IMAD.U32 R3, RZ, RZ, UR41 ;  /* 0x00000029ff037e24 */ /* 0x001fc8000f8e00ff */
[----:B------:R0:W1:Y:S03]  /*140f0*/  SYNCS.PHASECHK.TRANS64.TRYWAIT P1, [R3+URZ+0x28800], R0 ;  /* 0x02880000030075a7 */ /* 0x000066000802017f */
[----:B-1----:R-:W-:Y:S05]  /*14100*/  @!P1 NANOSLEEP.SYNCS 0x989680 ;  /* 0x009896800000995d */ /* 0x002fea0003900000 */
[----:B------:R-:W1:Y:S02]  /*14110*/  @!P1 SYNCS.PHASECHK.TRANS64 P1, [R3+URZ+0x28800], R0 ;  /* 0x02880000030095a7 */ /* 0x000e64000802007f */
[----:B-1----:R-:W-:Y:S05]  /*14120*/  @!P1 BRA `(.L_x_7800) ;  /* 0xfffffffc00ec9947 */ /* 0x002fea000383ffff */
[----:B------:R-:W-:Y:S05]  /*14130*/  BRA `(.L_x_7993) ;  /* 0xfffffed8003c7947 */ /* 0x000fea000383ffff */
.L_x_7804:
[----:B-1----:R1:W2:Y:S02]  /*14140*/  SYNCS.PHASECHK.TRANS64.TRYWAIT P2, [R9+URZ+0x28830], R0 ;  /* 0x02883000090075a7 */ /* 0x0022a4000804017f */
[----:B--2---:R-:W-:Y:S05]  /*14150*/  @!P2 NANOSLEEP.SYNCS 0x989680 ;  /* 0x009896800000a95d */ /* 0x004fea0003900000 */
[----:B------:R-:W2:Y:S02]  /*14160*/  @!P2 SYNCS.PHASECHK.TRANS64 P2, [R9+URZ+0x28830], R0 ;  /* 0x028830000900a5a7 */ /* 0x000ea4000804007f */
[----:B--2---:R-:W-:Y:S05]  /*14170*/  @!P2 BRA `(.L_x_7804) ;  /* 0xfffffffc00f0a947 */ /* 0x004fea000383ffff */
[----:B------:R-:W-:Y:S05]  /*14180*/  BRA `(.L_x_7803) ;  /* 0xfffffed800607947 */ /* 0x000fea000383ffff */
.L_x_7820:
[----:B-1----:R-:W-:-:S04]  /*14190*/  IMAD.U32 R5, RZ, RZ, UR6 ;  /* 0x00000006ff057e24 */ /* 0x002fc8000f8e00ff */
[----:B------:R1:W2:Y:S03]  /*141a0*/  SYNCS.PHASECHK.TRANS64.TRYWAIT P2, [R5+URZ+0x28830], R4 ;  /* 0x02883004050075a7 */ /* 0x0002a6000804017f */
[----:B--2---:R-:W-:Y:S05]  /*141b0*/  @!P2 NANOSLEEP.SYNCS 0x989680 ;  /* 0x009896800000a95d */ /* 0x004fea0003900000 */
[----:B------:R-:W2:Y:S02]  /*141c0*/  @!P2 SYNCS.PHASECHK.TRANS64 P2, [R5+URZ+0x28830], R4 ;  /* 0x028830040500a5a7 */ /* 0x000ea4000804007f */
[----:B--2---:R-:W-:Y:S05]  /*141d0*/  @!P2 BRA `(.L_x_7820) ;  /* 0xfffffffc00eca947 */ /* 0x004fea000383ffff */
[----:B------:R-:W-:Y:S05]  /*141e0*/  BRA `(.L_x_7817) ;  /* 0xffffff0c000c7947 */ /* 0x000fea000383ffff */
.L_x_7824:
[----:B-1----:R-:W-:-:S04]  /*141f0*/  IMAD.U32 R5, RZ, RZ, UR6 ;  /* 0x00000006ff057e24 */ /* 0x002fc8000f8e00ff */
[----:B------:R1:W2:Y:S03]  /*14200*/  SYNCS.PHASECHK.TRANS64.TRYWAIT P2, [R5+URZ+0x28850], R4 ;  /* 0x02885004050075a7 */ /* 0x0002a6000804017f */
[----:B--2---:R-:W-:Y:S05]  /*14210*/  @!P2 NANOSLEEP.SYNCS 0x989680 ;  /* 0x009896800000a95d */ /* 0x004fea0003900000 */
[----:B------:R-:W2:Y:S02]  /*14220*/  @!P2 SYNCS.PHASECHK.TRANS64 P2, [R5+URZ+0x28850], R4 ;  /* 0x028850040500a5a7 */ /* 0x000ea4000804007f */
[----:B--2---:R-:W-:Y:S05]  /*14230*/  @!P2 BRA `(.L_x_7824) ;  /* 0xfffffffc00eca947 */ /* 0x004fea000383ffff */
[----:B------:R-:W-:Y:S05]  /*14240*/  BRA `(.L_x_7821) ;  /* 0xffffff0c00cc7947 */ /* 0x000fea000383ffff */
.L_x_7841:
[----:B-1----:R-:W-:-:S04]  /*14250*/  IMAD.U32 R7, RZ, RZ, UR6 ;  /* 0x00000006ff077e24 */ /* 0x002fc8000f8e00ff */
[----:B------:R1:W2:Y:S03]  /*14260*/  SYNCS.PHASECHK.TRANS64.TRYWAIT P3, [R7+URZ+0x28830], R0 ;  /* 0x02883000070075a7 */ /* 0x0002a6000806017f */
[----:B--2---:R-:W-:Y:S05]  /*14270*/  @!P3 NANOSLEEP.SYNCS 0x989680 ;  /* 0x009896800000b95d */ /* 0x004fea0003900000 */
[----:B------:R-:W2:Y:S02]  /*14280*/  @!P3 SYNCS.PHASECHK.TRANS64 P3, [R7+URZ+0x28830], R0 ;  /* 0x028830000700b5a7 */ /* 0x000ea4000806007f */
[----:B--2---:R-:W-:Y:S05]  /*14290*/  @!P3 BRA `(.L_x_7841) ;  /* 0xfffffffc00ecb947 */ /* 0x004fea000383ffff */
[----:B------:R-:W-:Y:S05]  /*142a0*/  BRA `(.L_x_7838) ;  /* 0xffffff3c00b47947 */ /* 0x000fea000383ffff */
.L_x_7845:
[----:B-1----:R-:W-:-:S04]  /*142b0*/  IMAD.U32 R7, RZ, RZ, UR6 ;  /* 0x00000006ff077e24 */ /* 0x002fc8000f8e00ff */
[----:B------:R1:W2:Y:S03]  /*142c0*/  SYNCS.PHASECHK.TRANS64.TRYWAIT P2, [R7+URZ+0x28850], R0 ;  /* 0x02885000070075a7 */ /* 0x0002a6000804017f */
[----:B--2---:R-:W-:Y:S05]  /*142d0*/  @!P2 NANOSLEEP.SYNCS 0x989680 ;  /* 0x009896800000a95d */ /* 0x004fea0003900000 */
[----:B------:R-:W2:Y:S02]  /*142e0*/  @!P2 SYNCS.PHASECHK.TRANS64 P2, [R7+URZ+0x28850], R0 ;  /* 0x028850000700a5a7 */ /* 0x000ea4000804007f */
[----:B--2---:R-:W-:Y:S05]  /*142f0*/  @!P2 BRA `(.L_x_7845) ;  /* 0xfffffffc00eca947 */ /* 0x004fea000383ffff */
[----:B------:R-:W-:Y:S05]  /*14300*/  BRA `(.L_x_7842) ;  /* 0xffffff4000747947 */ /* 0x000fea000383ffff */
.L_x_7851:
[----:B-1----:R-:W-:-:S04]  /*14310*/  IMAD.U32 R7, RZ, RZ, UR6 ;  /* 0x00000006ff077e24 */ /* 0x002fc8000f8e00ff */
[----:B------:R1:W2:Y:S03]  /*14320*/  SYNCS.PHASECHK.TRANS64.TRYWAIT P3, [R7+URZ+0x28830], R0 ;  /* 0x02883000070075a7 */ /* 0x0002a6000806017f */
[----:B--2---:R-:W-:Y:S05]  /*14330*/  @!P3 NANOSLEEP.SYNCS 0x989680 ;  /* 0x009896800000b95d */ /* 0x004fea0003900000 */
[----:B------:R-:W2:Y:S02]  /*14340*/  @!P3 SYNCS.PHASECHK.TRANS64 P3, [R7+URZ+0x28830], R0 ;  /* 0x028830000700b5a7 */ /* 0x000ea4000806007f */
[----:B--2---:R-:W-:Y:S05]  /*14350*/  @!P3 BRA `(.L_x_7851) ;  /* 0xfffffffc00ecb947 */ /* 0x004fea000383ffff */
[----:B------:R-:W-:Y:S05]  /*14360*/  BRA `(.L_x_7848) ;  /* 0xffffff5c00907947 */ /* 0x000fea000383ffff */
.L_x_7855:
[----:B-1----:R-:W-:-:S04]  /*14370*/  IMAD.U32 R7, RZ, RZ, UR6 ;  /* 0x00000006ff077e24 */ /* 0x002fc8000f8e00ff */
[----:B------:R1:W2:Y:S03]  /*14380*/  SYNCS.PHASECHK.TRANS64.TRYWAIT P2, [R7+URZ+0x28850], R0 ;  /* 0x02885000070075a7 */ /* 0x0002a6000804017f */
[----:B--2---:R-:W-:Y:S05]  /*14390*/  @!P2 NANOSLEEP.SYNCS 0x989680 ;  /* 0x009896800000a95d */ /* 0x004fea0003900000 */
[----:B------:R-:W2:Y:S02]  /*143a0*/  @!P2 SYNCS.PHASECHK.TRANS64 P2, [R7+URZ+0x28850], R0 ;  /* 0x028850000700a5a7 */ /* 0x000ea4000804007f */
[----:B--2---:R-:W-:Y:S05]  /*143b0*/  @!P2 BRA `(.L_x_7855) ;  /* 0xfffffffc00eca947 */ /* 0x004fea000383ffff */
[----:B------:R-:W-:Y:S05]  /*143c0*/  BRA `(.L_x_7852) ;  /* 0xffffff6000507947 */ /* 0x000fea000383ffff */
.L_x_7868:
[----:B-1----:R-:W-:-:S04]  /*143d0*/  IMAD.U32 R5, RZ, RZ, UR5 ;  /* 0x00000005ff057e24 */ /* 0x002fc8000f8e00ff */
[----:B------:R1:W2:Y:S03]  /*143e0*/  SYNCS.PHASECHK.TRANS64.TRYWAIT P0, [R5+URZ+0x28850], R4 ;  /* 0x02885004050075a7 */ /* 0x0002a6000800017f */
[----:B--2---:R-:W-:Y:S05]  /*143f0*/  @!P0 NANOSLEEP.SYNCS 0x989680 ;  /* 0x009896800000895d */ /* 0x004fea0003900000 */
[----:B------:R-:W2:Y:S02]  /*14400*/  @!P0 SYNCS.PHASECHK.TRANS64 P0, [R5+URZ+0x28850], R4 ;  /* 0x02885004050085a7 */ /* 0x000ea4000800007f */
[----:B--2---:R-:W-:Y:S05]  /*14410*/  @!P0 BRA `(.L_x_7868) ;  /* 0xfffffffc00ec8947 */ /* 0x004fea000383ffff */
[----:B------:R-:W-:Y:S05]  /*14420*/  BRA `(.L_x_7867) ;  /* 0xffffff8c00587947 */ /* 0x000fea000383ffff */
.L_x_7904:
[----:B------:R-:W-:Y:S02]  /*14430*/  IMAD.MOV.U32 R13, RZ, RZ, R4 ;  /* 0x000000ffff0d7224 */ /* 0x000fe400078e0004 */
[----:B------:R-:W-:Y:S02]  /*14440*/  IMAD.MOV.U32 R12, RZ, RZ, RZ ;  /* 0x000000ffff0c7224 */ /* 0x000fe400078e00ff */
[----:B------:R-:W-:Y:S02]  /*14450*/  IMAD.MOV.U32 R11, RZ, RZ, 0x1f ;  /* 0x0000001fff0b7424 */ /* 0x000fe400078e00ff */
[----:B------:R-:W-:-:S07]  /*14460*/  IMAD.MOV.U32 R15, RZ, RZ, -0x1 ;  /* 0xffffffffff0f7424 */ /* 0x000fce00078e00ff */
[----:B0-----:R-:W-:Y:S05]  /*14470*/  WARPSYNC.COLLECTIVE R15, `(.L_x_7994) ;  /* 0x000000000f087348 */ /* 0x001fea0003c00000 */
[----:B------:R1:W2:Y:S02]  /*14480*/  SHFL.IDX P6, R14, R13, R12, R11 ;  /* 0x0000000c0d0e7389 */ /* 0x0002a400000c000b */
[----:B012---:R-:W-:Y:S01]  /*14490*/  ENDCOLLECTIVE ;  /* 0x000000000000791b */ /* 0x007fe20003800000 */
.L_x_7994:
[----:B------:R-:W-:Y:S05]  /*144a0*/  BRA `(.L_x_7995) ;  /* 0xffffffc000fc7947 */ /* 0x000fea000383ffff */
.L_x_7906:
[----:B------:R-:W-:Y:S01]  /*144b0*/  BSSY B0, `(.L_x_7996) ;  /* 0x0000006000007945 */ /* 0x000fe20003800000 */
[----:B------:R-:W-:-:S07]  /*144c0*/  IMAD.MOV.U32 R15, RZ, RZ, -0x1 ;  /* 0xffffffffff0f7424 */ /* 0x000fce00078e00ff */
[----:B01----:R-:W-:Y:S05]  /*144d0*/  WARPSYNC.COLLECTIVE R15, `(.L_x_7997) ;  /* 0x000000000f0c7348 */ /* 0x003fea0003c00000 */
[----:B------:R-:W-:Y:S02]  /*144e0*/  ELECT P6, UR62, PT ;  /* 0x00000000003e782f */ /* 0x000fe400038c0000 */
[----:B------:R-:W-:Y:S01]  /*144f0*/  MOV R14, UR62 ;  /* 0x0000003e000e7c02 */ /* 0x000fe20008000f00 */
[----:B01----:R-:W-:Y:S10]  /*14500*/  ENDCOLLECTIVE ;  /* 0x000000000000791b */ /* 0x003ff40003800000 */
.L_x_7997:
[----:B------:R-:W-:Y:S05]  /*14510*/  BSYNC B0 ;  /* 0x0000000000007941 */ /* 0x000fea0003800000 */
.L_x_7996:
[----:B------:R-:W-:Y:S05]  /*14520*/  BRA `(.L_x_7998) ;  /* 0xffffffc400007947 */ /* 0x000fea000383ffff */
.L_x_7908:
[----:B--2---:R2:W3:Y:S02]  /*14530*/  SYNCS.PHASECHK.TRANS64.TRYWAIT P0, [R3+URZ+0x28840], R0 ;  /* 0x02884000030075a7 */ /* 0x0044e4000800017f */
[----:B---3--:R-:W-:Y:S05]  /*14540*/  @!P0 NANOSLEEP.SYNCS 0x989680 ;  /* 0x009896800000895d */ /* 0x008fea0003900000 */
[----:B------:R-:W3:Y:S02]  /*14550*/  @!P0 SYNCS.PHASECHK.TRANS64 P0, [R3+URZ+0x28840], R0 ;  /* 0x02884000030085a7 */ /* 0x000ee4000800007f */
[----:B---3--:R-:W-:Y:S05]  /*14560*/  @!P0 BRA `(.L_x_7908) ;  /* 0xfffffffc00f08947 */ /* 0x008fea000383ffff */
[----:B------:R-:W-:Y:S05]  /*14570*/  BRA `(.L_x_7999) ;  /* 0xffffffc400587947 */ /* 0x000fea000383ffff */
.L_x_7912:
        /* <DEDUP_REMOVED lines=10> */
.L_x_8000:
[----:B------:R-:W-:Y:S02]  /*14620*/  IMAD.MOV.U32 R13, RZ, RZ, R0 ;  /* 0x000000ffff0d7224 */ /* 0x000fe400078e0000 */
[----:B------:R-:W-:-:S07]  /*14630*/  IMAD.MOV.U32 R5, RZ, RZ, R14 ;  /* 0x000000ffff057224 */ /* 0x000fce00078e000e */
[----:B------:R-:W-:Y:S05]  /*14640*/  WARPSYNC.COLLECTIVE R15, `(.L_x_8001) ;  /* 0x000000000f087348 */ /* 0x000fea0003c00000 */
[----:B------:R0:W1:Y:S02]  /*14650*/  SHFL.IDX P6, R14, R13, R12, R11 ;  /* 0x0000000c0d0e7389 */ /* 0x00006400000c000b */
[----:B01----:R-:W-:Y:S01]  /*14660*/  ENDCOLLECTIVE ;  /* 0x000000000000791b */ /* 0x003fe20003800000 */
.L_x_8001:
[----:B------:R-:W-:Y:S02]  /*14670*/  ULDC UR4, c[0x0][0x288] ;  /* 0x0000a20000047ab9 */ /* 0x000fe40000000800 */
[----:B------:R-:W-:-:S05]  /*14680*/  IMAD R3, R7, UR4, RZ ;  /* 0x0000000407037c24 */ /* 0x000fca000f8e02ff */
[----:B------:R-:W-:Y:S01]  /*14690*/  ISETP.GE.AND P2, PT, R2, R3, PT ;  /* 0x000000030200720c */ /* 0x000fe20003f46270 */
[----:B------:R-:W-:Y:S02]  /*146a0*/  IMAD.MOV.U32 R13, RZ, RZ, R4 ;  /* 0x000000ffff0d7224 */ /* 0x000fe400078e0004 */
[----:B------:R-:W-:Y:S02]  /*146b0*/  IMAD.MOV.U32 R12, RZ, RZ, 0x1 ;  /* 0x00000001ff0c7424 */ /* 0x000fe400078e00ff */
[----:B------:R-:W-:-:S08]  /*146c0*/  IMAD.MOV.U32 R6, RZ, RZ, R14 ;  /* 0x000000ffff067224 */ /* 0x000fd000078e000e */
[----:B------:R-:W-:Y:S05]  /*146d0*/  WARPSYNC.COLLECTIVE R15, `(.L_x_8002) ;  /* 0x000000000f087348 */ /* 0x000fea0003c00000 */
[----:B------:R0:W1:Y:S02]  /*146e0*/  SHFL.IDX P6, R14, R13, R12, R11 ;  /* 0x0000000c0d0e7389 */ /* 0x00006400000c000b */
[----:B01----:R-:W-:Y:S01]  /*146f0*/  ENDCOLLECTIVE ;  /* 0x000000000000791b */ /* 0x003fe20003800000 */
.L_x_8002:
[----:B------:R-:W-:-:S05]  /*14700*/  @!P2 LEA R6, P4, R10, R6, 0x1 ;  /* 0x000000060a06a211 */ /* 0x000fca00078808ff */
[----:B------:R-:W-:Y:S02]  /*14710*/  @!P2 IMAD.X R7, RZ, RZ, R5, P4 ;  /* 0x000000ffff07a224 */ /* 0x000fe400020e0605 */
[----:B------:R-:W-:-:S03]  /*14720*/  VIADD R5, R2, 0x10 ;  /* 0x0000001002057836 */ /* 0x000fc60000000000 */
[----:B------:R-:W-:Y:S01]  /*14730*/  @!PT LDS RZ, [RZ] ;  /* 0x00000000fffff984 */ /* 0x000fe20000000800 */
[----:B------:R-:W-:Y:S01]  /*14740*/  @!PT LDS RZ, [RZ] ;  /* 0x00000000fffff984 */ /* 0x000fe20000000800 */
[----:B------:R-:W-:Y:S01]  /*14750*/  @!PT LDS RZ, [RZ] ;  /* 0x00000000fffff984 */ /* 0x000fe20000000800 */
[----:B------:R0:W-:Y:S01]  /*14760*/  @!P2 LDGSTS.E.BYPASS.LTC128B.128 [R9+0x10400], desc[UR50][R6.64], !P1 ;  /* 0x104000000609afae */ /* 0x0001e2000c901d72 */
[----:B------:R-:W-:-:S03]  /*14770*/  IMAD.MOV.U32 R13, RZ, RZ, R0 ;  /* 0x000000ffff0d7224 */ /* 0x000fc600078e0000 */
[----:B------:R0:W-:Y:S01]  /*14780*/  @!P2 LDGSTS.E.BYPASS.LTC128B.128 [R9+0x14400], desc[UR50][R6.64+0x80], !P0 ;  /* 0x144000800609afae */ /* 0x0001e2000c101d72 */
[----:B------:R-:W-:Y:S01]  /*14790*/  ISETP.GE.AND P2, PT, R5, R3, PT ;  /* 0x000000030500720c */ /* 0x000fe20003f46270 */
[----:B------:R-:W-:-:S12]  /*147a0*/  IMAD.MOV.U32 R5, RZ, RZ, R14 ;  /* 0x000000ffff057224 */ /* 0x000fd800078e000e */
[----:B0-----:R-:W-:Y:S05]  /*147b0*/  WARPSYNC.COLLECTIVE R15, `(.L_x_8003) ;  /* 0x000000000f087348 */ /* 0x001fea0003c00000 */
[----:B------:R1:W2:Y:S02]  /*147c0*/  SHFL.IDX P6, R14, R13, R12, R11 ;  /* 0x0000000c0d0e7389 */ /* 0x0002a400000c000b */
[----:B012---:R-:W-:Y:S01]  /*147d0*/  ENDCOLLECTIVE ;  /* 0x000000000000791b */ /* 0x007fe20003800000 */
.L_x_8003:
[----:B------:R-:W-:Y:S02]  /*147e0*/  IMAD.MOV.U32 R13, RZ, RZ, R4 ;  /* 0x000000ffff0d7224 */ /* 0x000fe400078e0004 */
[----:B------:R-:W-:Y:S02]  /*147f0*/  IMAD.MOV.U32 R12, RZ, RZ, 0x2 ;  /* 0x00000002ff0c7424 */ /* 0x000fe400078e00ff */
[----:B------:R-:W-:-:S07]  /*14800*/  IMAD.MOV.U32 R8, RZ, RZ, R14 ;  /* 0x000000ffff087224 */ /* 0x000fce00078e000e */
[----:B------:R-:W-:Y:S05]  /*14810*/  WARPSYNC.COLLECTIVE R15, `(.L_x_8004) ;  /* 0x000000000f087348 */ /* 0x000fea0003c00000 */
[----:B------:R0:W1:Y:S02]  /*14820*/  SHFL.IDX P6, R14, R13, R12, R11 ;  /* 0x0000000c0d0e7389 */ /* 0x00006400000c000b */
[----:B01----:R-:W-:Y:S01]  /*14830*/  ENDCOLLECTIVE ;  /* 0x000000000000791b */ /* 0x003fe20003800000 */
.L_x_8004:
[----:B------:R-:W-:-:S05]  /*14840*/  @!P2 LEA R8, P4, R10, R8, 0x1 ;  /* 0x000000080a08a211 */ /* 0x000fca00078808ff */
[----:B------:R-:W-:Y:S02]  /*14850*/  @!P2 IMAD.X R5, RZ, RZ, R5, P4 ;  /* 0x000000ffff05a224 */ /* 0x000fe400020e0605 */
[----:B------:R-:W-:Y:S02]  /*14860*/  @!P2 IMAD.MOV.U32 R6, RZ, RZ, R8 ;  /* 0x000000ffff06a224 */ /* 0x000fe400078e0008 */
[----:B------:R-:W-:Y:S02]  /*14870*/  @!P2 IMAD.MOV.U32 R7, RZ, RZ, R5 ;  /* 0x000000ffff07a224 */ /* 0x000fe400078e0005 */
[C---:B------:R-:W-:Y:S02]  /*14880*/  VIADD R5, R2.reuse, 0x20 ;  /* 0x0000002002057836 */ /* 0x040fe40000000000 */
[----:B------:R-:W-:Y:S01]  /*14890*/  IMAD.MOV.U32 R13, RZ, RZ, R0 ;  /* 0x000000ffff0d7224 */ /* 0x000fe200078e0000 */
[----:B------:R-:W-:Y:S01]  /*148a0*/  @!PT LDS RZ, [RZ] ;  /* 0x00000000fffff984 */ /* 0x000fe20000000800 */
[----:B------:R-:W-:Y:S01]  /*148b0*/  @!PT LDS RZ, [RZ] ;  /* 0x00000000fffff984 */ /* 0x000fe20000000800 */
[----:B------:R-:W-:Y:S01]  /*148c0*/  @!PT LDS RZ, [RZ] ;  /* 0x00000000fffff984 */ /* 0x000fe20000000800 */
[----:B------:R0:W-:Y:S01]  /*148d0*/  @!P2 LDGSTS.E.BYPASS.LTC128B.128 [R9+0x10c00], desc[UR50][R6.64], !P1 ;  /* 0x10c000000609afae */ /* 0x0001e2000c901d72 */
[----:B------:R-:W-:-:S03]  /*148e0*/  VIADD R8, R2, 0x60 ;  /* 0x0000006002087836 */ /* 0x000fc60000000000 */
[----:B------:R0:W-:Y:S01]  /*148f0*/  @!P2 LDGSTS.E.BYPASS.LTC128B.128 [R9+0x14c00], desc[UR50][R6.64+0x80], !P0 ;  /* 0x14c000800609afae */ /* 0x0001e2000c101d72 */
[----:B------:R-:W-:Y:S01]  /*14900*/  ISETP.GE.AND P2, PT, R5, R3, PT ;  /* 0x000000030500720c */ /* 0x000fe20003f46270 */
[----:B------:R-:W-:-:S12]  /*14910*/  IMAD.MOV.U32 R5, RZ, RZ, R14 ;  /* 0x000000ffff057224 */ /* 0x000fd800078e000e */
[----:B0-----:R-:W-:Y:S05]  /*14920*/  WARPSYNC.COLLECTIVE R15, `(.L_x_8005) ;  /* 0x000000000f087348 */ /* 0x001fea0003c00000 */
[----:B------:R1:W2:Y:S02]  /*14930*/  SHFL.IDX P6, R14, R13, R12, R11 ;  /* 0x0000000c0d0e7389 */ /* 0x0002a400000c000b */
[----:B012---:R-:W-:Y:S01]  /*14940*/  ENDCOLLECTIVE ;  /* 0x000000000000791b */ /* 0x007fe20003800000 */
.L_x_8005:
[----:B------:R-:W-:Y:S02]  /*14950*/  IMAD.MOV.U32 R13, RZ, RZ, R4 ;  /* 0x000000ffff0d7224 */ /* 0x000fe400078e0004 */
[----:B------:R-:W-:Y:S02]  /*14960*/  IMAD.MOV.U32 R12, RZ, RZ, 0x3 ;  /* 0x00000003ff0c7424 */ /* 0x000fe400078e00ff */
[----:B------:R-:W-:-:S07]  /*14970*/  IMAD.MOV.U32 R6, RZ, RZ, R14 ;  /* 0x000000ffff067224 */ /* 0x000fce00078e000e */
[----:B------:R-:W-:Y:S05]  /*14980*/  WARPSYNC.COLLECTIVE R15, `(.L_x_8006) ;  /* 0x000000000f087348 */ /* 0x000fea0003c00000 */
[----:B------:R0:W1:Y:S02]  /*14990*/  SHFL.IDX P6, R14, R13, R12, R11 ;  /* 0x0000000c0d0e7389 */ /* 0x00006400000c000b */
[----:B01----:R-:W-:Y:S01]  /*149a0*/  ENDCOLLECTIVE ;  /* 0x000000000000791b */ /* 0x003fe20003800000 */
.L_x_8006:
[----:B------:R-:W-:-:S05]  /*149b0*/  @!P2 LEA R6, P3, R10, R6, 0x1 ;  /* 0x000000060a06a211 */ /* 0x000fca00078608ff */
[----:B------:R-:W-:-:S04]  /*149c0*/  @!P2 IMAD.X R5, RZ, RZ, R5, P3 ;  /* 0x000000ffff05a224 */ /* 0x000fc800018e0605 */
[----:B------:R-:W-:Y:S02]  /*149d0*/  @!P2 IMAD.MOV.U32 R7, RZ, RZ, R5 ;  /* 0x000000ffff07a224 */ /* 0x000fe400078e0005 */
[----:B------:R-:W-:Y:S02]  /*149e0*/  VIADD R5, R2, 0x30 ;  /* 0x0000003002057836 */ /* 0x000fe40000000000 */
[----:B------:R-:W-:Y:S01]  /*149f0*/  IMAD.MOV.U32 R13, RZ, RZ, R0 ;  /* 0x000000ffff0d7224 */ /* 0x000fe200078e0000 */
[----:B------:R-:W-:Y:S01]  /*14a00*/  @!PT LDS RZ, [RZ] ;  /* 0x00000000fffff984 */ /* 0x000fe20000000800 */
[----:B------:R-:W-:Y:S01]  /*14a10*/  @!PT LDS RZ, [RZ] ;  /* 0x00000000fffff984 */ /* 0x000fe20000000800 */
[----:B------:R-:W-:Y:S01]  /*14a20*/  @!PT LDS RZ, [RZ] ;  /* 0x00000000fffff984 */ /* 0x000fe20000000800 */
[----:B------:R0:W-:Y:S04]  /*14a30*/  @!P2 LDGSTS.E.BYPASS.LTC128B.128 [R9+0x11400], desc[UR50][R6.64], !P1 ;  /* 0x114000000609afae */ /* 0x0001e8000c901d72 */
[----:B------:R0:W-:Y:S01]  /*14a40*/  @!P2 LDGSTS.E.BYPASS.LTC128B.128 [R9+0x15400], desc[UR50][R6.64+0x80], !P0 ;  /* 0x154000800609afae */ /* 0x0001e2000c101d72 */
[----:B------:R-:W-:Y:S01]  /*14a50*/  ISETP.GE.AND P2, PT, R5, R3, PT ;  /* 0x000000030500720c */ /* 0x000fe20003f46270 */
[----:B------:R-:W-:-:S12]  /*14a60*/  IMAD.MOV.U32 R5, RZ, RZ, R14 ;  /* 0x000000ffff057224 */ /* 0x000fd800078e000e */
[----:B0-----:R-:W-:Y:S05]  /*14a70*/  WARPSYNC.COLLECTIVE R15, `(.L_x_8007) ;  /* 0x000000000f087348 */ /* 0x001fea0003c00000 */
[----:B------:R1:W2:Y:S02]  /*14a80*/  SHFL.IDX P6, R14, R13, R12, R11 ;  /* 0x0000000c0d0e7389 */ /* 0x0002a400000c000b */
[----:B012---:R-:W-:Y:S01]  /*14a90*/  ENDCOLLECTIVE ;  /* 0x000000000000791b */ /* 0x007fe20003800000 */
.L_x_8007:
[----:B------:R-:W-:Y:S02]  /*14aa0*/  IMAD.MOV.U32 R13, RZ, RZ, R4 ;  /* 0x000000ffff0d7224 */ /* 0x000fe400078e0004 */
[----:B------:R-:W-:Y:S02]  /*14ab0*/  IMAD.MOV.U32 R12, RZ, RZ, 0x4 ;  /* 0x00000004ff0c7424 */ /* 0x000fe400078e00ff */
[----:B------:R-:W-:-:S07]  /*14ac0*/  IMAD.MOV.U32 R6, RZ, RZ, R14 ;  /* 0x000000ffff067224 */ /* 0x000fce00078e000e */
[----:B------:R-:W-:Y:S05]  /*14ad0*/  WARPSYNC.COLLECTIVE R15, `(.L_x_8008) ;  /* 0x000000000f087348 */ /* 0x000fea0003c00000 */
[----:B------:R0:W1:Y:S02]  /*14ae0*/  SHFL.IDX P6, R14, R13, R12, R11 ;  /* 0x0000000c0d0e7389 */ /* 0x00006400000c000b */
[----:B01----:R-:W-:Y:S01]  /*14af0*/  ENDCOLLECTIVE ;  /* 0x000000000000791b */ /* 0x003fe20003800000 */
.L_x_8008:
        /* <DEDUP_REMOVED lines=15> */
.L_x_8009:
[----:B------:R-:W-:Y:S02]  /*14bf0*/  IMAD.MOV.U32 R13, RZ, RZ, R4 ;  /* 0x000000ffff0d7224 */ /* 0x000fe400078e0004 */
[----:B------:R-:W-:Y:S02]  /*14c00*/  IMAD.MOV.U32 R12, RZ, RZ, 0x5 ;  /* 0x00000005ff0c7424 */ /* 0x000fe400078e00ff */
[----:B------:R-:W-:-:S07]  /*14c10*/  IMAD.MOV.U32 R6, RZ, RZ, R14 ;  /* 0x000000ffff067224 */ /* 0x000fce00078e000e */
[----:B------:R-:W-:Y:S05]  /*14c20*/  WARPSYNC.COLLECTIVE R15, `(.L_x_8010) ;  /* 0x000000000f087348 */ /* 0x000fea0003c00000 */
[----:B------:R0:W1:Y:S02]  /*14c30*/  SHFL.IDX P6, R14, R13, R12, R11 ;  /* 0x0000000c0d0e7389 */ /* 0x00006400000c000b */
[----:B01----:R-:W-:Y:S01]  /*14c40*/  ENDCOLLECTIVE ;  /* 0x000000000000791b */ /* 0x003fe20003800000 */
.L_x_8010:
        /* <DEDUP_REMOVED lines=15> */
.L_x_8011:
[----:B------:R-:W-:Y:S02]  /*14d40*/  IMAD.MOV.U32 R13, RZ, RZ, R4 ;  /* 0x000000ffff0d7224 */ /* 0x000fe400078e0004 */
[----:B------:R-:W-:Y:S02]  /*14d50*/  IMAD.MOV.U32 R12, RZ, RZ, 0x6 ;  /* 0x00000006ff0c7424 */ /* 0x000fe400078e00ff */
[----:B------:R-:W-:-:S07]  /*14d60*/  IMAD.MOV.U32 R6, RZ, RZ, R14 ;  /* 0x000000ffff067224 */ /* 0x000fce00078e000e */
[----:B------:R-:W-:Y:S05]  /*14d70*/  WARPSYNC.COLLECTIVE R15, `(.L_x_8012) ;  /* 0x000000000f087348 */ /* 0x000fea0003c00000 */
[----:B------:R0:W1:Y:S02]  /*14d80*/  SHFL.IDX P6, R14, R13, R12, R11 ;  /* 0x0000000c0d0e7389 */ /* 0x00006400000c000b */
[----:B01----:R-:W-:Y:S01]  /*14d90*/  ENDCOLLECTIVE ;  /* 0x000000000000791b */ /* 0x003fe20003800000 */
.L_x_8012:
[----:B------:R-:W-:-:S05]  /*14da0*/  @!P2 LEA R6, P3, R10, R6, 0x1 ;  /* 0x000000060a06a211 */ /* 0x000fca00078608ff */
[----:B------:R-:W-:Y:S01]  /*14db0*/  @!P2 IMAD.X R5, RZ, RZ, R5, P3 ;  /* 0x000000ffff05a224 */ /* 0x000fe200018e0605 */
[----:B------:R-:W-:-:S03]  /*14dc0*/  ISETP.GE.AND P3, PT, R8, R3, PT ;  /* 0x000000030800720c */ /* 0x000fc60003f66270 */
[----:B------:R-:W-:Y:S02]  /*14dd0*/  @!P2 IMAD.MOV.U32 R7, RZ, RZ, R5 ;  /* 0x000000ffff07a224 */ /* 0x000fe400078e0005 */
[----:B------:R-:W-:-:S03]  /*14de0*/  IMAD.MOV.U32 R13, RZ, RZ, R0 ;  /* 0x000000ffff0d7224 */ /* 0x000fc600078e0000 */
[----:B------:R-:W-:Y:S01]  /*14df0*/  @!PT LDS RZ, [RZ] ;  /* 0x00000000fffff984 */ /* 0x000fe20000000800 */
[----:B------:R-:W-:Y:S01]  /*14e00*/  @!PT LDS RZ, [RZ] ;  /* 0x00000000fffff984 */ /* 0x000fe20000000800 */
[----:B------:R-:W-:Y:S01]  /*14e10*/  @!PT LDS RZ, [RZ] ;  /* 0x00000000fffff984 */ /* 0x000fe20000000800 */
[----:B------:R0:W-:Y:S04]  /*14e20*/  @!P2 LDGSTS.E.BYPASS.LTC128B.128 [R9+0x12c00], desc[UR50][R6.64], !P1 ;  /* 0x12c000000609afae */ /* 0x0001e8000c901d72 */
[----:B------:R0:W-:Y:S01]  /*14e30*/  @!P2 LDGSTS.E.BYPASS.LTC128B.128 [R9+0x16c00], desc[UR50][R6.64+0x80], !P0 ;  /* 0x16c000800609afae */ /* 0x0001e2000c101d72 */
[----:B------:R-:W-:-:S07]  /*14e40*/  IMAD.MOV.U32 R5, RZ, RZ, R14 ;  /* 0x000000ffff057224 */ /* 0x000fce00078e000e */
[----:B0-----:R-:W-:Y:S05]  /*14e50*/  WARPSYNC.COLLECTIVE R15, `(.L_x_8013) ;  /* 0x000000000f087348 */ /* 0x001fea0003c00000 */
[----:B------:R1:W2:Y:S02]  /*14e60*/  SHFL.IDX P6, R14, R13, R12, R11 ;  /* 0x0000000c0d0e7389 */ /* 0x0002a400000c000b */
[----:B012---:R-:W-:Y:S01]  /*14e70*/  ENDCOLLECTIVE ;  /* 0x000000000000791b */ /* 0x007fe20003800000 */
.L_x_8013:
[----:B------:R-:W-:Y:S02]  /*14e80*/  IMAD.MOV.U32 R13, RZ, RZ, R4 ;  /* 0x000000ffff0d7224 */ /* 0x000fe400078e0004 */
[----:B------:R-:W-:Y:S02]  /*14e90*/  IMAD.MOV.U32 R12, RZ, RZ, 0x7 ;  /* 0x00000007ff0c7424 */ /* 0x000fe400078e00ff */
[----:B------:R-:W-:-:S07]  /*14ea0*/  IMAD.MOV.U32 R6, RZ, RZ, R14 ;  /* 0x000000ffff067224 */ /* 0x000fce00078e000e */
[----:B------:R-:W-:Y:S05]  /*14eb0*/  WARPSYNC.COLLECTIVE R15, `(.L_x_8014) ;  /* 0x000000000f087348 */ /* 0x000fea0003c00000 */
[----:B------:R0:W1:Y:S02]  /*14ec0*/  SHFL.IDX P6, R14, R13, R12, R11 ;  /* 0x0000000c0d0e7389 */ /* 0x00006400000c000b */
[----:B01----:R-:W-:Y:S01]  /*14ed0*/  ENDCOLLECTIVE ;  /* 0x000000000000791b */ /* 0x003fe20003800000 */
.L_x_8014:
[----:B------:R-:W-:-:S05]  /*14ee0*/  @!P3 LEA R6, P2, R10, R6, 0x1 ;  /* 0x000000060a06b211 */ /* 0x000fca00078408ff */
[----:B------:R-:W-:-:S04]  /*14ef0*/  @!P3 IMAD.X R5, RZ, RZ, R5, P2 ;  /* 0x000000ffff05b224 */ /* 0x000fc800010e0605 */
        /* <DEDUP_REMOVED lines=11> */
.L_x_8015:
[----:B------:R-:W-:Y:S01]  /*14fb0*/  IMAD.MOV.U32 R0, RZ, RZ, R14 ;  /* 0x000000ffff007224 */ /* 0x000fe200078e000e */
[----:B------:R-:W-:Y:S06]  /*14fc0*/  BRA `(.L_x_8016) ;  /* 0xffffffc400b87947 */ /* 0x000fec000383ffff */
.L_x_7917:
[----:B0-----:R0:W1:Y:S02]  /*14fd0*/  SYNCS.PHASECHK.TRANS64.TRYWAIT P0, [R17+URZ+0x28820], R0 ;  /* 0x02882000110075a7 */ /* 0x001064000800017f */
[----:B-1----:R-:W-:Y:S05]  /*14fe0*/  @!P0 NANOSLEEP.SYNCS 0x989680 ;  /* 0x009896800000895d */ /* 0x002fea0003900000 */
[----:B------:R-:W1:Y:S02]  /*14ff0*/  @!P0 SYNCS.PHASECHK.TRANS64 P0, [R17+URZ+0x28820], R0 ;  /* 0x02882000110085a7 */ /* 0x000e64000800007f */
[----:B-1----:R-:W-:Y:S05]  /*15000*/  @!P0 BRA `(.L_x_7917) ;  /* 0xfffffffc00f08947 */ /* 0x002fea000383ffff */
[----:B------:R-:W-:Y:S05]  /*15010*/  BRA `(.L_x_8017) ;  /* 0xffffffc800287947 */ /* 0x000fea000383ffff */
.L_x_7924:
[----:B0-----:R0:W1:Y:S02]  /*15020*/  SYNCS.PHASECHK.TRANS64.TRYWAIT P0, [R7+URZ+0x28840], R3 ;  /* 0x02884003070075a7 */ /* 0x001064000800017f */
[----:B-1----:R-:W-:Y:S05]  /*15030*/  @!P0 NANOSLEEP.SYNCS 0x989680 ;  /* 0x009896800000895d */ /* 0x002fea0003900000 */
[----:B------:R-:W1:Y:S02]  /*15040*/  @!P0 SYNCS.PHASECHK.TRANS64 P0, [R7+URZ+0x28840], R3 ;  /* 0x02884003070085a7 */ /* 0x000e64000800007f */
[----:B-1----:R-:W-:Y:S05]  /*15050*/  @!P0 BRA `(.L_x_7924) ;  /* 0xfffffffc00f08947 */ /* 0x002fea000383ffff */
[----:B------:R-:W-:Y:S05]  /*15060*/  BRA `(.L_x_8018) ;  /* 0xffffffc800e07947 */ /* 0x000fea000383ffff */
.L_x_7930:
[----:B0-----:R0:W1:Y:S02]  /*15070*/  SYNCS.PHASECHK.TRANS64.TRYWAIT P0, [R7+URZ+0x60], R3 ;  /* 0x00006003070075a7 */ /* 0x001064000800017f */
[----:B-1----:R-:W-:Y:S05]  /*15080*/  @!P0 NANOSLEEP.SYNCS 0x989680 ;  /* 0x009896800000895d */ /* 0x002fea0003900000 */
[----:B------:R-:W1:Y:S02]  /*15090*/  @!P0 SYNCS.PHASECHK.TRANS64 P0, [R7+URZ+0x60], R3 ;  /* 0x00006003070085a7 */ /* 0x000e64000800007f */
[----:B-1----:R-:W-:Y:S05]  /*150a0*/  @!P0 BRA `(.L_x_7930) ;  /* 0xfffffffc00f08947 */ /* 0x002fea000383ffff */
[----:B------:R-:W-:Y:S05]  /*150b0*/  BRA `(.L_x_8019) ;  /* 0xffffffcc00b07947 */ /* 0x000fea000383ffff */
.L_x_7940:
[----:B--2---:R2:W3:Y:S02]  /*150c0*/  SYNCS.PHASECHK.TRANS64.TRYWAIT P0, [R3+URZ+0x28840], R2 ;  /* 0x02884002030075a7 */ /* 0x0044e4000800017f */
[----:B---3--:R-:W-:Y:S05]  /*150d0*/  @!P0 NANOSLEEP.SYNCS 0x989680 ;  /* 0x009896800000895d */ /* 0x008fea0003900000 */
[----:B------:R-:W3:Y:S02]  /*150e0*/  @!P0 SYNCS.PHASECHK.TRANS64 P0, [R3+URZ+0x28840], R2 ;  /* 0x02884002030085a7 */ /* 0x000ee4000800007f */
[----:B---3--:R-:W-:Y:S05]  /*150f0*/  @!P0 BRA `(.L_x_7940) ;  /* 0xfffffffc00f08947 */ /* 0x008fea000383ffff */
[----:B------:R-:W-:Y:S05]  /*15100*/  BRA `(.L_x_8020) ;  /* 0xffffffd400347947 */ /* 0x000fea000383ffff */
.L_x_7946:
[----:B0-----:R0:W1:Y:S02]  /*15110*/  SYNCS.PHASECHK.TRANS64.TRYWAIT P0, [R2+URZ+0x60], R3 ;  /* 0x00006003020075a7 */ /* 0x001064000800017f */
[----:B-1----:R-:W-:Y:S05]  /*15120*/  @!P0 NANOSLEEP.SYNCS 0x989680 ;  /* 0x009896800000895d */ /* 0x002fea0003900000 */
[----:B------:R-:W1:Y:S02]  /*15130*/  @!P0 SYNCS.PHASECHK.TRANS64 P0, [R2+URZ+0x60], R3 ;  /* 0x00006003020085a7 */ /* 0x000e64000800007f */
[----:B-1----:R-:W-:Y:S05]  /*15140*/  @!P0 BRA `(.L_x_7946) ;  /* 0xfffffffc00f08947 */ /* 0x002fea000383ffff */
[----:B------:R-:W-:Y:S05]  /*15150*/  BRA `(.L_x_8021) ;  /* 0xffffffd800047947 */ /* 0x000fea000383ffff */
.L_x_7955:
[----:B--2---:R2:W3:Y:S02]  /*15160*/  SYNCS.PHASECHK.TRANS64.TRYWAIT P0, [R2+URZ+0x28840], R3 ;  /* 0x02884003020075a7 */ /* 0x0044e4000800017f */
[----:B---3--:R-:W-:Y:S05]  /*15170*/  @!P0 NANOSLEEP.SYNCS 0x989680 ;  /* 0x009896800000895d */ /* 0x008fea0003900000 */
[----:B------:R-:W3:Y:S02]  /*15180*/  @!P0 SYNCS.PHASECHK.TRANS64 P0, [R2+URZ+0x28840], R3 ;  /* 0x02884003020085a7 */ /* 0x000ee4000800007f */
[----:B---3--:R-:W-:Y:S05]  /*15190*/  @!P0 BRA `(.L_x_7955) ;  /* 0xfffffffc00f08947 */ /* 0x008fea000383ffff */
[----:B------:R-:W-:Y:S05]  /*151a0*/  BRA `(.L_x_8022) ;  /* 0xffffffdc00587947 */ /* 0x000fea000383ffff */
.L_x_7961:
[----:B0-----:R0:W1:Y:S02]  /*151b0*/  SYNCS.PHASECHK.TRANS64.TRYWAIT P0, [R2+URZ+0x60], R5 ;  /* 0x00006005020075a7 */ /* 0x001064000800017f */
[----:B-1----:R-:W-:Y:S05]  /*151c0*/  @!P0 NANOSLEEP.SYNCS 0x989680 ;  /* 0x009896800000895d */ /* 0x002fea0003900000 */
[----:B------:R-:W1:Y:S02]  /*151d0*/  @!P0 SYNCS.PHASECHK.TRANS64 P0, [R2+URZ+0x60], R5 ;  /* 0x00006005020085a7 */ /* 0x000e64000800007f */
[----:B-1----:R-:W-:Y:S05]  /*151e0*/  @!P0 BRA `(.L_x_7961) ;  /* 0xfffffffc00f08947 */ /* 0x002fea000383ffff */
[----:B------:R-:W-:Y:S05]  /*151f0*/  BRA `(.L_x_8023) ;  /* 0xffffffe000287947 */ /* 0x000fea000383ffff */
.L_x_7972:
[----:B0-----:R0:W3:Y:S02]  /*15200*/  SYNCS.PHASECHK.TRANS64.TRYWAIT P0, [R3+URZ+0x28860], R0 ;  /* 0x02886000030075a7 */ /* 0x0010e4000800017f */
[----:B---3--:R-:W-:Y:S05]  /*15210*/  @!P0 NANOSLEEP.SYNCS 0x989680 ;  /* 0x009896800000895d */ /* 0x008fea0003900000 */
[----:B------:R-:W3:Y:S02]  /*15220*/  @!P0 SYNCS.PHASECHK.TRANS64 P0, [R3+URZ+0x28860], R0 ;  /* 0x02886000030085a7 */ /* 0x000ee4000800007f */
[----:B---3--:R-:W-:Y:S05]  /*15230*/  @!P0 BRA `(.L_x_7972) ;  /* 0xfffffffc00f08947 */ /* 0x008fea000383ffff */
[----:B------:R-:W-:Y:S05]  /*15240*/  BRA `(.L_x_8024) ;  /* 0xffffffe400687947 */ /* 0x000fea000383ffff */
.L_x_7979:
[----:B------:R-:W-:Y:S01]  /*15250*/  BSSY B0, `(.L_x_8025) ;  /* 0x0000008000007945 */ /* 0x000fe20003800000 */
[----:B-----5:R-:W-:Y:S02]  /*15260*/  IMAD.MOV.U32 R13, RZ, RZ, R2 ;  /* 0x000000ffff0d7224 */ /* 0x020fe400078e0002 */
[----:B------:R-:W-:Y:S02]  /*15270*/  IMAD.MOV.U32 R12, RZ, RZ, RZ ;  /* 0x000000ffff0c7224 */ /* 0x000fe400078e00ff */
[----:B------:R-:W-:Y:S02]  /*15280*/  IMAD.MOV.U32 R11, RZ, RZ, 0x1f ;  /* 0x0000001fff0b7424 */ /* 0x000fe400078e00ff */
[----:B------:R-:W-:-:S07]  /*15290*/  IMAD.MOV.U32 R15, RZ, RZ, -0x1 ;  /* 0xffffffffff0f7424 */ /* 0x000fce00078e00ff */
[----:B-123--:R-:W-:Y:S05]  /*152a0*/  WARPSYNC.COLLECTIVE R15, `(.L_x_8026) ;  /* 0x000000000f087348 */ /* 0x00efea0003c00000 */
[----:B------:R0:W4:Y:S02]  /*152b0*/  SHFL.IDX P6, R14, R13, R12, R11 ;  /* 0x0000000c0d0e7389 */ /* 0x00012400000c000b */
[----:B01234-:R-:W-:Y:S01]  /*152c0*/  ENDCOLLECTIVE ;  /* 0x000000000000791b */ /* 0x01ffe20003800000 */
.L_x_8026:
[----:B------:R-:W-:Y:S05]  /*152d0*/  BSYNC B0 ;  /* 0x0000000000007941 */ /* 0x000fea0003800000 */
.L_x_8025:
[----:B------:R-:W-:Y:S05]  /*152e0*/  BRA `(.L_x_8027) ;  /* 0xffffffe800607947 */ /* 0x000fea000383ffff */
.L_x_7982:
[----:B0-----:R0:W1:Y:S02]  /*152f0*/  SYNCS.PHASECHK.TRANS64.TRYWAIT P0, [R0+URZ+0x28820], R3 ;  /* 0x02882003000075a7 */ /* 0x001064000800017f */
[----:B-1----:R-:W-:Y:S05]  /*15300*/  @!P0 NANOSLEEP.SYNCS 0x989680 ;  /* 0x009896800000895d */ /* 0x002fea0003900000 */
[----:B------:R-:W1:Y:S02]  /*15310*/  @!P0 SYNCS.PHASECHK.TRANS64 P0, [R0+URZ+0x28820], R3 ;  /* 0x02882003000085a7 */ /* 0x000e64000800007f */
[----:B-1----:R-:W-:Y:S05]  /*15320*/  @!P0 BRA `(.L_x_7982) ;  /* 0xfffffffc00f08947 */ /* 0x002fea000383ffff */
[----:B------:R-:W-:Y:S05]  /*15330*/  BRA `(.L_x_8028) ;  /* 0xffffffe800ac7947 */ /* 0x000fea000383ffff */
.L_x_7983:
        /* <DEDUP_REMOVED lines=8> */
[----:B0-23--:R-:W-:Y:S05]  /*153c0*/  WARPSYNC.COLLECTIVE R15, `(.L_x_8030) ;  /* 0x000000000f087348 */ /* 0x00dfea0003c00000 */
[----:B------:R1:W4:Y:S02]  /*153d0*/  SHFL.IDX P6, R14, R13, R12, R11 ;  /* 0x0000000c0d0e7389 */ /* 0x00032400000c000b */
[----:B01234-:R-:W-:Y:S01]  /*153e0*/  ENDCOLLECTIVE ;  /* 0x000000000000791b */ /* 0x01ffe20003800000 */
.L_x_8030:
[----:B------:R-:W-:Y:S05]  /*153f0*/  BSYNC B0 ;  /* 0x0000000000007941 */ /* 0x000fea0003800000 */
.L_x_8029:
[----:B------:R-:W-:Y:S05]  /*15400*/  BRA `(.L_x_8031) ;  /* 0xffffffe800947947 */ /* 0x000fea000383ffff */
.L_x_7986:
[----:B------:R-:W-:Y:S01]  /*15410*/  BSSY B1, `(.L_x_8032) ;  /* 0x0000006000017945 */ /* 0x000fe20003800000 */
[----:B------:R-:W-:-:S07]  /*15420*/  IMAD.MOV.U32 R15, RZ, RZ, -0x1 ;  /* 0xffffffffff0f7424 */ /* 0x000fce00078e00ff */
[----:B0123--:R-:W-:Y:S05]  /*15430*/  WARPSYNC.COLLECTIVE R15, `(.L_x_8033) ;  /* 0x000000000f0c7348 */ /* 0x00ffea0003c00000 */
[----:B------:R-:W-:Y:S02]  /*15440*/  ELECT P6, UR62, PT ;  /* 0x00000000003e782f */ /* 0x000fe400038c0000 */
[----:B------:R-:W-:Y:S01]  /*15450*/  MOV R14, UR62 ;  /* 0x0000003e000e7c02 */ /* 0x000fe20008000f00 */
[----:B0123--:R-:W-:Y:S10]  /*15460*/  ENDCOLLECTIVE ;  /* 0x000000000000791b */ /* 0x00fff40003800000 */
.L_x_8033:
[----:B------:R-:W-:Y:S05]  /*15470*/  BSYNC B1 ;  /* 0x0000000000017941 */ /* 0x000fea0003800000 */
.L_x_8032:
[----:B------:R-:W-:Y:S05]  /*15480*/  BRA `(.L_x_8034) ;  /* 0xffffffe8008c7947 */ /* 0x000fea000383ffff */
.L_x_7988:
[----:B0-----:R0:W1:Y:S02]  /*15490*/  SYNCS.PHASECHK.TRANS64.TRYWAIT P0, [R6+URZ], R5 ;  /* 0x00000005060075a7 */ /* 0x001064000800017f */
[----:B-1----:R-:W-:Y:S05]  /*154a0*/  @!P0 NANOSLEEP.SYNCS 0x989680 ;  /* 0x009896800000895d */ /* 0x002fea0003900000 */
[----:B------:R-:W1:Y:S02]  /*154b0*/  @!P0 SYNCS.PHASECHK.TRANS64 P0, [R6+URZ], R5 ;  /* 0x00000005060085a7 */ /* 0x000e64000800007f */
[----:B-1----:R-:W-:Y:S05]  /*154c0*/  @!P0 BRA `(.L_x_7988) ;  /* 0xfffffffc00f08947 */ /* 0x002fea000383ffff */
[----:B------:R-:W-:Y:S05]  /*154d0*/  BRA `(.L_x_8035) ;  /* 0xffffffe800c47947 */ /* 0x000fea000383ffff */
.L_x_7989:
[----:B-1----:R1:W3:Y:S02]  /*154e0*/  SYNCS.PHASECHK.TRANS64.TRYWAIT P0, [R3+URZ], R2 ;  /* 0x00000002030075a7 */ /* 0x0022e4000800017f */
[----:B---3--:R-:W-:Y:S05]  /*154f0*/  @!P0 NANOSLEEP.SYNCS 0x989680 ;  /* 0x009896800000895d */ /* 0x008fea0003900000 */
[----:B------:R-:W3:Y:S02]  /*15500*/  @!P0 SYNCS.PHASECHK.TRANS64 P0, [R3+URZ], R2 ;  /* 0x00000002030085a7 */ /* 0x000ee4000800007f */
[----:B---3--:R-:W-:Y:S05]  /*15510*/  @!P0 BRA `(.L_x_7989) ;  /* 0xfffffffc00f08947 */ /* 0x008fea000383ffff */
[----:B------:R-:W-:Y:S05]  /*15520*/  BRA `(.L_x_8036) ;  /* 0xffffffe800b87947 */ /* 0x000fea000383ffff */
.L_x_7991:
[----:B-1----:R1:W3:Y:S02]  /*15530*/  SYNCS.PHASECHK.TRANS64.TRYWAIT P0, [R18+URZ], R5 ;  /* 0x00000005120075a7 */ /* 0x0022e4000800017f */
[----:B---3--:R-:W-:Y:S05]  /*15540*/  @!P0 NANOSLEEP.SYNCS 0x989680 ;  /* 0x009896800000895d */ /* 0x008fea0003900000 */
[----:B------:R-:W3:Y:S02]  /*15550*/  @!P0 SYNCS.PHASECHK.TRANS64 P0, [R18+URZ], R5 ;  /* 0x00000005120085a7 */ /* 0x000ee4000800007f */
[----:B---3--:R-:W-:Y:S05]  /*15560*/  @!P0 BRA `(.L_x_7991) ;  /* 0xfffffffc00f08947 */ /* 0x008fea000383ffff */
[----:B------:R-:W-:Y:S05]  /*15570*/  BRA `(.L_x_8037) ;  /* 0xffffffe800bc7947 */ /* 0x000fea000383ffff */
.L_x_8038:
        /* <DEDUP_REMOVED lines=16> */
.L_x_15317:


//--------------------- .text._ZN7cutlass13device_kernelIN5flash11enable_sm90INS1_16FlashAttnFwdSm90INS1_25CollectiveMainloopFwdSm90ILi2EN4cute5tupleIJNS5_1CILi1EEES8_S8_EEENS6_IJNS7_ILi128EEESA_SA_EEELi128ENS_10bfloat16_tEfNS_4arch4Sm90ELb0ELb1ELb0ELb1ELb0ELb0ELb0ELb1ELb1ELb1ELb0ELb0EEENS1_21CollectiveEpilogueFwdISB_S9_SC_SE_Li256ELb1ELb1ELb0ELb0EEENS1_36VarlenDynamicPersistentTileSchedulerILi128ELi128ELi256ELi128ELb0ELb1ELb1ELb1ELb0ELb1EEEEEEEEEvNT_6ParamsE --------------------------
	.section	.text._ZN7cutlass13device_kernelIN5flash11enable_sm90INS1_16FlashAttnFwdSm90INS1_25CollectiveMainloopFwdSm90ILi2EN4cute5tupleIJNS5_1CILi1EEES8_S8_EEENS6_IJNS7_ILi128EEESA_SA_EEELi128ENS_10bfloat16_tEfNS_4arch4Sm90ELb0ELb1ELb0ELb1ELb0ELb0ELb0ELb1ELb1ELb1ELb0ELb0EEENS1_21CollectiveEpilogueFwdISB_S9_SC_SE_Li256ELb1ELb1ELb0ELb0EEENS1_36VarlenDynamicPersistentTileSchedulerILi128ELi128ELi256ELi128ELb0ELb1ELb1ELb1ELb0ELb1EEEEEEEEEvNT_6ParamsE,"ax",@progbits
	.align	128
.text._ZN7cutlass13device_kernelIN5flash11enable_sm90INS1_16FlashAttnFwdSm90INS1_25CollectiveMainloopFwdSm90ILi2EN4cute5tupleIJNS5_1CILi1EEES8_S8_EEENS6_IJNS7_ILi128EEESA_SA_EEELi128ENS_10bfloat16_tEfNS_4arch4Sm90ELb0ELb1ELb0ELb1ELb0ELb0ELb0ELb1ELb1ELb1ELb0ELb0EEENS1_21CollectiveEpilogueFwdISB_S9_SC_SE_Li256ELb1ELb1ELb0ELb0EEENS1_36VarlenDynamicPersistentTileSchedulerILi128ELi128ELi256ELi128ELb0ELb1ELb1ELb1ELb0ELb1EEEEEEEEEvNT_6ParamsE:
        .type           _ZN7cutlass13device_kernelIN5flash11enable_sm90INS1_16FlashAttnFwdSm90INS1_25CollectiveMainloopFwdSm90ILi2EN4cute5tupleIJNS5_1CILi1EEES8_S8_EEENS6_IJNS7_ILi128EEESA_SA_EEELi128ENS_10bfloat16_tEfNS_4arch4Sm90ELb0ELb1ELb0ELb1ELb0ELb0ELb0ELb1ELb1ELb1ELb0ELb0EEENS1_21CollectiveEpilogueFwdISB_S9_SC_SE_Li256ELb1ELb1ELb0ELb0EEENS1_36VarlenDynamicPersistentTileSchedulerILi128ELi128ELi256ELi128ELb0ELb1ELb1ELb1ELb0ELb1EEEEEEEEEvNT_6ParamsE,@function
        .size           _ZN7cutlass13device_kernelIN5flash11enable_sm90INS1_16FlashAttnFwdSm90INS1_25CollectiveMainloopFwdSm90ILi2EN4cute5tupleIJNS5_1CILi1EEES8_S8_EEENS6_IJNS7_ILi128EEESA_SA_EEELi128ENS_10bfloat16_tEfNS_4arch4Sm90ELb0ELb1ELb0ELb1ELb0ELb0ELb0ELb1ELb1ELb1ELb0ELb0EEENS1_21CollectiveEpilogueFwdISB_S9_SC_SE_Li256ELb1ELb1ELb0ELb0EEENS1_36VarlenDynamicPersistentTileSchedulerILi128ELi128ELi256ELi128ELb0ELb1ELb1ELb1ELb0ELb1EEEEEEEEEvNT_6ParamsE,(.L_x_15318 - _ZN7cutlass13device_kernelIN5flash11enable_sm90INS1_16FlashAttnFwdSm90INS1_25CollectiveMainloopFwdSm90ILi2EN4cute5tupleIJNS5_1CILi1EEES8_S8_EEENS6_IJNS7_ILi128EEESA_SA_EEELi128ENS_10bfloat16_tEfNS_4arch4Sm90ELb0ELb1ELb0ELb1ELb0ELb0ELb0ELb1ELb1ELb1ELb0ELb0EEENS1_21CollectiveEpilogueFwdISB_S9_SC_SE_Li256ELb1ELb1ELb0ELb0EEENS1_36VarlenDynamicPersistentTileSchedulerILi128ELi128ELi256ELi128ELb0ELb1ELb1ELb1ELb0ELb1EEEEEEEEEvNT_6ParamsE)
        .other          _ZN7cutlass13device_kernelIN5flash11enable_sm90INS1_16FlashAttnFwdSm90INS1_25CollectiveMainloopFwdSm90ILi2EN4cute5tupleIJNS5_1CILi1EEES8_S8_EEENS6_IJNS7_ILi128EEESA_SA_EEELi128ENS_10bfloat16_tEfNS_4arch4Sm90ELb0ELb1ELb0ELb1ELb0ELb0ELb0ELb1ELb1ELb1ELb0ELb0EEENS1_21CollectiveEpilogueFwdISB_S9_SC_SE_Li256ELb1ELb1ELb0ELb0EEENS1_36VarlenDynamicPersistentTileSchedulerILi128ELi128ELi256ELi128ELb0ELb1ELb1ELb1ELb0ELb1EEEEEEEEEvNT_6ParamsE,@"STO_CUDA_ENTRY STV_DEFAULT"
_ZN7cutlass13device_kernelIN5flash11enable_sm90INS1_16FlashAttnFwdSm90INS1_25CollectiveMainloopFwdSm90ILi2EN4cute5tupleIJNS5_1CILi1EEES8_S8_EEENS6_IJNS7_ILi128EEESA_SA_EEELi128ENS_10bfloat16_tEfNS_4arch4Sm90ELb0ELb1ELb0ELb1ELb0ELb0ELb0ELb1ELb1ELb1ELb0ELb0EEENS1_21CollectiveEpilogueFwdISB_S9_SC_SE_Li256ELb1ELb1ELb0ELb0EEENS1_36VarlenDynamicPersistentTileSchedulerILi128ELi128ELi256ELi128ELb0ELb1ELb1ELb1ELb0ELb1EEEEEEEEEvNT_6ParamsE:
        /* <DEDUP_REMOVED lines=18> */
.L_x_8040:
[----:B------:R-:W-:Y:S05]  /*0120*/  BSYNC B0 ;  /* 0x0000000000007941 */ /* 0x000fea0003800000 */
.L_x_8039:
        /* <DEDUP_REMOVED lines=41> */
.L_x_8041:
        /* <DEDUP_REMOVED lines=22> */
.L_x_8042:
        /* <DEDUP_REMOVED lines=18> */
.L_x_8043:
        /* <DEDUP_REMOVED lines=22> */
.L_x_8044:
        /* <DEDUP_REMOVED lines=22> */
.L_x_8045:
[----:B------:R-:W-:Y:S01]  /*0900*/  PLOP3.LUT P0, PT, PT, PT, UP0, 0x80, 0x0 ;  /* 0x000000000000781c */ /* 0x000fe20003f0f008 */
[----:B------:R-:W-:Y:S01]  /*0910*/  UMOV UR36, 0x1 ;  /* 0x0000000100247882 */ /* 0x000fe20000000000 */
[----:B------:R-:W-:Y:S01]  /*0920*/  NOP ;  /* 0x0000000000007918 */ /* 0x000fe20000000000 */
[----:B------:R-:W-:Y:S01]  /*0930*/  USEL UR36, UR36, 0x2, !UP0 ;  /* 0x0000000224247887 */ /* 0x000fe2000c000000 */
[----:B------:R-:W-:Y:S01]  /*0940*/  ULDC.64 UR50, c[0x0][0x208] ;  /* 0x0000820000327ab9 */ /* 0x000fe20000000a00 */
[----:B012-4-:R-:W-:Y:S08]  /*0950*/  BAR.SYNC.DEFER_BLOCKING 0x0 ;  /* 0x0000000000007b1d */ /* 0x017ff00000010000 */
[----:B------:R-:W-:Y:S05]  /*0960*/  @!P0 BRA `(.L_x_8046) ;  /* 0x000000f000fc8947 */ /* 0x000fea0003800000 */
.L_x_8047:
[----:B------:R-:W-:-:S08]  /*0970*/  NOP ;  /* 0x0000000000007918 */ /* 0x000fd00000000000 */
[----:B------:R-:W0:Y:S02]  /*0980*/  USETMAXREG.TRY_ALLOC.CTAPOOL UP0, 0xf0 ;  /* 0x000000f0000079c8 */ /* 0x000e240008000600 */
[----:B0-----:R-:W-:-:S13]  /*0990*/  PLOP3.LUT P0, PT, PT, PT, UP0, 0x80, 0x0 ;  /* 0x000000000000781c */ /* 0x001fda0003f0f008 */
[----:B------:R-:W-:Y:S05]  /*09a0*/  @!P0 BRA `(.L_x_8047) ;  /* 0xfffffffc00f08947 */ /* 0x000fea000383ffff */
[----:B------:R-:W0:Y:S01]  /*09b0*/  S2R R2, SR_TID.X ;  /* 0x0000000000027919 */ /* 0x000e220000002100 */
        /* <DEDUP_REMOVED lines=13> */
[----:B------:R-:W-:Y:S01]  /*0a90*/  VIADD R191, R2, 0xffffff80 ;  /* 0xffffff8002bf7836 */ /* 0x000fe20000000000 */
[----:B------:R-:W-:Y:S01]  /*0aa0*/  R2UR UR7, R6 ;  /* 0x00000000060772ca */ /* 0x000fe200000e0000 */
[----:B------:R-:W-:Y:S01]  /*0ab0*/  ULOP3.LUT UR48, UR36, 0x1, URZ, 0xfc, !UPT ;  /* 0x0000000124307892 */ /* 0x000fe2000f8efc3f */
[----:B------:R-:W-:Y:S01]  /*0ac0*/  R2UR UR6, R7 ;  /* 0x00000000070672ca */ /* 0x000fe200000e0000 */
[----:B------:R-:W-:Y:S01]  /*0ad0*/  UMOV UR47, URZ ;  /* 0x0000003f002f7c82 */ /* 0x000fe20008000000 */
[----:B------:R-:W-:Y:S01]  /*0ae0*/  SHF.R.S32.HI R0, RZ, 0x1f, R191 ;  /* 0x0000001fff007819 */ /* 0x000fe200000114bf */
[----:B------:R-:W-:Y:S01]  /*0af0*/  UMOV UR46, URZ ;  /* 0x0000003f002e7c82 */ /* 0x000fe20008000000 */
[----:B------:R-:W-:Y:S01]  /*0b00*/  R2UR UR5, R5 ;  /* 0x00000000050572ca */ /* 0x000fe200000e0000 */
[----:B------:R-:W-:Y:S01]  /*0b10*/  UMOV UR45, URZ ;  /* 0x0000003f002d7c82 */ /* 0x000fe20008000000 */
[CC--:B------:R-:W-:Y:S02]  /*0b20*/  LEA.HI R3, R0.reuse, R191.reuse, RZ, 0x7 ;  /* 0x000000bf00037211 */ /* 0x0c0fe400078f38ff */
[----:B------:R-:W-:-:S02]  /*0b30*/  LEA.HI R4, R0, R191, RZ, 0x5 ;  /* 0x000000bf00047211 */ /* 0x000fc400078f28ff */
[----:B------:R-:W-:Y:S02]  /*0b40*/  LOP3.LUT R2, R3, 0xffffff80, RZ, 0xc0, !PT ;  /* 0xffffff8003027812 */ /* 0x000fe400078ec0ff */
[----:B------:R-:W-:Y:S01]  /*0b50*/  SHF.R.S32.HI R186, RZ, 0x7, R3 ;  /* 0x00000007ffba7819 */ /* 0x000fe20000011403 */
[----:B------:R-:W-:Y:S02]  /*0b60*/  IMAD.SHL.U32 R6, R4, 0x20, RZ ;  /* 0x0000002004067824 */ /* 0x000fe400078e00ff */
[----:B------:R-:W-:Y:S01]  /*0b70*/  IMAD.IADD R185, R191, 0x1, -R2 ;  /* 0x00000001bfb97824 */ /* 0x000fe200078e0a02 */
[----:B------:R-:W-:Y:S02]  /*0b80*/  LEA.HI R2, R0, R191, RZ, 0x4 ;  /* 0x000000bf00027211 */ /* 0x000fe400078f20ff */
[----:B------:R-:W-:Y:S02]  /*0b90*/  LOP3.LUT R7, R6, 0xfffffc00, RZ, 0xc0, !PT ;  /* 0xfffffc0006077812 */ /* 0x000fe400078ec0ff */
[----:B------:R-:W-:-:S02]  /*0ba0*/  SHF.R.S32.HI R8, RZ, 0x1f, R185 ;  /* 0x0000001fff087819 */ /* 0x000fc400000114b9 */
[----:B------:R-:W-:Y:S02]  /*0bb0*/  LEA.HI R6, R0, R191, RZ, 0x2 ;  /* 0x000000bf00067211 */ /* 0x000fe400078f10ff */
[----:B------:R-:W-:Y:S02]  /*0bc0*/  LEA.HI R9, R8, R185, RZ, 0x2 ;  /* 0x000000b908097211 */ /* 0x000fe400078f10ff */
[----:B------:R-:W-:Y:S02]  /*0bd0*/  SHF.R.S32.HI R5, RZ, 0x4, R2 ;  /* 0x00000004ff057819 */ /* 0x000fe40000011402 */
[--C-:B------:R-:W-:Y:S02]  /*0be0*/  SHF.R.S32.HI R10, RZ, 0x2, R9.reuse ;  /* 0x00000002ff0a7819 */ /* 0x100fe40000011409 */
[----:B------:R-:W-:Y:S02]  /*0bf0*/  SHF.R.S32.HI R11, RZ, 0x1f, R9 ;  /* 0x0000001fff0b7819 */ /* 0x000fe40000011409 */
[----:B------:R-:W-:-:S02]  /*0c00*/  LOP3.LUT R4, R2, 0x3fffff0, RZ, 0xc0, !PT ;  /* 0x03fffff002047812 */ /* 0x000fc400078ec0ff */
[----:B------:R-:W-:Y:S02]  /*0c10*/  LOP3.LUT R6, R6, 0xfffffffc, RZ, 0xc0, !PT ;  /* 0xfffffffc06067812 */ /* 0x000fe400078ec0ff */
[----:B------:R-:W-:Y:S01]  /*0c20*/  LEA.HI R0, R0, R191, RZ, 0x3 ;  /* 0x000000bf00007211 */ /* 0x000fe200078f18ff */
[----:B------:R-:W-:Y:S01]  /*0c30*/  IMAD.IADD R4, R191, 0x1, -R4 ;  /* 0x00000001bf047824 */ /* 0x000fe200078e0a04 */
[----:B------:R-:W-:Y:S01]  /*0c40*/  LEA.HI R11, R11, R10, RZ, 0x3 ;  /* 0x0000000a0b0b7211 */ /* 0x000fe200078f18ff */
[----:B------:R-:W-:Y:S01]  /*0c50*/  IMAD.IADD R6, R191, 0x1, -R6 ;  /* 0x00000001bf067824 */ /* 0x000fe200078e0a06 */
        /* <DEDUP_REMOVED lines=17> */
[----:B------:R-:W-:Y:S01]  /*0d70*/  LOP3.LUT R16, R9, 0x7ffffffc, RZ, 0xc0, !PT ;  /* 0x7ffffffc09107812 */ /* 0x000fe200078ec0ff */
[----:B------:R-:W-:Y:S01]  /*0d80*/  IMAD.IADD R3, R186, 0x1, -R3 ;  /* 0x00000001ba037824 */ /* 0x000fe200078e0a03 */
        /* <DEDUP_REMOVED lines=8> */
.L_x_8147:
[----:B------:R-:W-:Y:S01]  /*0e10*/  ULDC.64 UR8, c[0x0][0xa28] ;  /* 0x00028a0000087ab9 */ /* 0x000fe20000000a00 */
[----:B------:R-:W-:Y:S01]  /*0e20*/  ULDC UR4, c[0x0][0x424] ;  /* 0x0001090000047ab9 */ /* 0x000fe20000000800 */
[----:B------:R-:W-:-:S04]  /*0e30*/  UISETP.NE.U32.AND UP0, UPT, UR8, URZ, UPT ;  /* 0x0000003f0800728c */ /* 0x000fc8000bf05070 */
        /* <DEDUP_REMOVED lines=18> */
[----:B------:R-:W-:Y:S01]  /*0f60*/  UMOV UR39, URZ ;  /* 0x0000003f00277c82 */ /* 0x000fe20008000000 */
[----:B------:R-:W-:Y:S02]  /*0f70*/  ULDC UR44, c[0x0][0x288] ;  /* 0x0000a200002c7ab9 */ /* 0x000fe40000000800 */
[----:B------:R-:W-:Y:S01]  /*0f80*/  UISETP.NE.AND.EX UP0, UPT, UR9, URZ, UPT, UP0 ;  /* 0x0000003f0900728c */ /* 0x000fe2000bf05300 */
[----:B------:R-:W-:Y:S02]  /*0f90*/  UMOV UR42, UR7 ;  /* 0x00000007002a7c82 */ /* 0x000fe40008000000 */
[----:B------:R-:W-:Y:S01]  /*0fa0*/  ULDC.64 UR8, c[0x0][0xa20] ;  /* 0x0002880000087ab9 */ /* 0x000fe20000000a00 */
[----:B------:R-:W-:Y:S01]  /*0fb0*/  USEL UR4, UR4, 0x1, UP0 ;  /* 0x0000000104047887 */ /* 0x000fe20008000000 */
[----:B------:R-:W-:Y:S01]  /*0fc0*/  ISETP.NE.U32.AND P1, PT, RZ, UR8, PT ;  /* 0x00000008ff007c0c */ /* 0x000fe2000bf25070 */
[----:B------:R-:W-:-:S02]  /*0fd0*/  ULDC UR8, c[0x0][0x2f0] ;  /* 0x0000bc0000087ab9 */ /* 0x000fc40000000800 */
        /* <DEDUP_REMOVED lines=9> */
[----:B------:R-:W-:Y:S02]  /*1070*/  ULDC.64 UR8, c[0x0][0xa00] ;  /* 0x0002800000087ab9 */ /* 0x000fe40000000a00 */
        /* <DEDUP_REMOVED lines=8> */
.L_x_8048:
[----:B------:R-:W-:Y:S01]  /*1100*/  UMOV UR37, UR6 ;  /* 0x0000000600257c82 */ /* 0x000fe20008000000 */
[----:B------:R-:W-:Y:S05]  /*1110*/  @!P1 BRA `(.L_x_8049) ;  /* 0x00000000001c9947 */ /* 0x000fea0003800000 */
[----:B------:R-:W-:Y:S02]  /*1120*/  ULDC.64 UR8, c[0x0][0xa20] ;  /* 0x0002880000087ab9 */ /* 0x000fe40000000a00 */
[----:B------:R-:W-:-:S06]  /*1130*/  UIMAD.WIDE UR6, UR6, 0x4, UR8 ;  /* 0x00000004060678a5 */ /* 0x000fcc000f8e0208 */
[----:B------:R-:W-:Y:S02]  /*1140*/  IMAD.U32 R2, RZ, RZ, UR6 ;  /* 0x00000006ff027e24 */ /* 0x000fe4000f8e00ff */
[----:B------:R-:W-:-:S05]  /*1150*/  IMAD.U32 R3, RZ, RZ, UR7 ;  /* 0x00000007ff037e24 */ /* 0x000fca000f8e00ff */
[----:B------:R-:W2:Y:S02]  /*1160*/  LDG.E R2, desc[UR50][R2.64] ;  /* 0x0000003202027981 */ /* 0x000ea4000c1e1900 */
[----:B--2---:R-:W-:Y:S01]  /*1170*/  R2UR UR4, R2 ;  /* 0x00000000020472ca */ /* 0x004fe200000e0000 */
[----:B------:R-:W-:-:S14]  /*1180*/  BRA `(.L_x_8050) ;  /* 0x0000000000347947 */ /* 0x000fdc0003800000 */
.L_x_8049:
        /* <DEDUP_REMOVED lines=13> */
.L_x_8050:
        /* <DEDUP_REMOVED lines=27> */
.L_x_8052:
[----:B------:R-:W-:-:S11]  /*1410*/  UISETP.NE.AND UP1, UPT, UR5, 0x1, UPT ;  /* 0x000000010500788c */ /* 0x000fd6000bf25270 */
[----:B------:R-:W-:Y:S02]  /*1420*/  @UP1 ULDC.64 UR8, c[0x0][0x9e8] ;  /* 0x00027a0000081ab9 */ /* 0x000fe40000000a00 */
[----:B------:R-:W-:-:S04]  /*1430*/  UIMAD.WIDE.U32 UR6, UR4, UR8, URZ ;  /* 0x00000008040672a5 */ /* 0x000fc8000f8e003f */
[----:B------:R-:W-:-:S12]  /*1440*/  @UP1 USHF.R.U32.HI UR4, URZ, UR9, UR7 ;  /* 0x000000093f041299 */ /* 0x000fd80008011607 */
.L_x_8053:
[----:B------:R-:W-:-:S06]  /*1450*/  UIMAD UR4, UR4, UR5, UR5 ;  /* 0x00000005040472a4 */ /* 0x000fcc000f8e0205 */
[----:B------:R-:W-:-:S07]  /*1460*/  VIMNMX R0, R0, UR4, PT ;  /* 0x0000000400007c48 */ /* 0x000fce000bfe0100 */
.L_x_8051:
        /* <DEDUP_REMOVED lines=29> */
.L_x_8055:
[----:B------:R-:W-:-:S11]  /*1640*/  UISETP.NE.AND UP0, UPT, UR5, 0x1, UPT ;  /* 0x000000010500788c */ /* 0x000fd6000bf05270 */
[----:B------:R-:W-:Y:S02]  /*1650*/  @UP0 ULDC.64 UR10, c[0x0][0x9e8] ;  /* 0x00027a00000a0ab9 */ /* 0x000fe40000000a00 */
[----:B------:R-:W-:-:S04]  /*1660*/  UIMAD.WIDE.U32 UR6, UR4, UR10, URZ ;  /* 0x0000000a040672a5 */ /* 0x000fc8000f8e003f */
[----:B------:R-:W-:-:S12]  /*1670*/  @UP0 USHF.R.U32.HI UR4, URZ, UR11, UR7 ;  /* 0x0000000b3f040299 */ /* 0x000fd80008011607 */
.L_x_8056:
[----:B------:R-:W-:-:S04]  /*1680*/  UIMAD UR4, UR4, UR5, URZ ;  /* 0x00000005040472a4 */ /* 0x000fc8000f8e023f */
[----:B------:R-:W-:-:S04]  /*1690*/  UISETP.LT.AND UP0, UPT, UR9, UR4, UPT ;  /* 0x000000040900728c */ /* 0x000fc8000bf01270 */
[----:B------:R-:W-:-:S12]  /*16a0*/  USEL UR9, UR9, UR4, !UP0 ;  /* 0x0000000409097287 */ /* 0x000fd8000c000000 */
.L_x_8054:
        /* <DEDUP_REMOVED lines=73> */
.L_x_8058:
        /* <DEDUP_REMOVED lines=9> */
.L_x_8277:
[----:B------:R-:W-:Y:S05]  /*1bd0*/  @!P0 BRA `(.L_x_8060) ;  /* 0x0000000000048947 */ /* 0x000fea0003800000 */
[----:B------:R-:W-:Y:S01]  /*1be0*/  BPT.TRAP 0x1 ;  /* 0x000000040000795c */ /* 0x000fe20000300000 */
.L_x_8060:
[----:B------:R-:W-:Y:S02]  /*1bf0*/  IMAD.U32 R5, RZ, RZ, UR45 ;  /* 0x0000002dff057e24 */ /* 0x000fe4000f8e00ff */
[----:B0-----:R-:W-:-:S03]  /*1c00*/  IMAD.U32 R0, RZ, RZ, UR46 ;  /* 0x0000002eff007e24 */ /* 0x001fc6000f8e00ff */
[----:B------:R-:W-:Y:S02]  /*1c10*/  LEA R5, R5, UR41, 0x3 ;  /* 0x0000002905057c11 */ /* 0x000fe4000f8e18ff */
[----:B------:R-:W-:-:S04]  /*1c20*/  SHF.L.U32 R0, R0, 0x1f, RZ ;  /* 0x0000001f00007819 */ /* 0x000fc800000006ff */
[----:B------:R0:W1:Y:S01]  /*1c30*/  SYNCS.PHASECHK.TRANS64.TRYWAIT P2, [R5+URZ+0x28830], R0 ;  /* 0x02883000050075a7 */ /* 0x000062000804017f */
[----:B------:R-:W-:Y:S05]  /*1c40*/  @!P0 BRA `(.L_x_8061) ;  /* 0x0000000000048947 */ /* 0x000fea0003800000 */
[----:B------:R-:W-:Y:S01]  /*1c50*/  BPT.TRAP 0x1 ;  /* 0x000000040000795c */ /* 0x000fe20000300000 */
.L_x_8061:
[----:B------:R-:W2:Y:S02]  /*1c60*/  S2R R2, SR_TID.X ;  /* 0x0000000000027919 */ /* 0x000ea40000002100 */
[----:B--2---:R-:W-:Y:S01]  /*1c70*/  LOP3.LUT P1, RZ, R2, 0x7f, RZ, 0xc0, !PT ;  /* 0x0000007f02ff7812 */ /* 0x004fe2000782c0ff */
[----:B-1----:R-:W-:-:S12]  /*1c80*/  @P2 BRA `(.L_x_8062) ;  /* 0x0000000000082947 */ /* 0x002fd80003800000 */
[----:B------:R-:W1:Y:S02]  /*1c90*/  SYNCS.PHASECHK.TRANS64.TRYWAIT P2, [R5+URZ+0x28830], R0 ;  /* 0x02883000050075a7 */ /* 0x000e64000804017f */
[----:B-1----:R-:W-:Y:S05]  /*1ca0*/  @!P2 BRA `(.L_x_8063) ;  /* 0x000001440040a947 */ /* 0x002fea0003800000 */
.L_x_8062:
[----:B------:R-:W-:Y:S05]  /*1cb0*/  WARPSYNC.ALL ;  /* 0x0000000000007948 */ /* 0x000fea0003800000 */
[----:B------:R-:W-:Y:S01]  /*1cc0*/  UIADD3 UR4, UR41, 0x18400, URZ ;  /* 0x0001840029047890 */ /* 0x000fe2000fffe03f */
[----:B------:R-:W-:Y:S01]  /*1cd0*/  WARPGROUP.ARRIVE ;  /* 0x00000000000079c5 */ /* 0x000fe20000000000 */
[----:B------:R-:W-:Y:S01]  /*1ce0*/  ULOP3.LUT UR32, UR53, 0x10000, URZ, 0xfc, !UPT ;  /* 0x0001000035207892 */ /* 0x000fe2000f8efc3f */
[----:B01----:R-:W-:Y:S01]  /*1cf0*/  VIADD R0, R17, UR38 ;  /* 0x0000002611007c36 */ /* 0x003fe20008000000 */
[----:B------:R-:W-:Y:S01]  /*1d00*/  USHF.R.U32.HI UR4, URZ, 0x4, UR4 ;  /* 0x000000043f047899 */ /* 0x000fe20008011604 */
[----:B------:R-:W-:Y:S01]  /*1d10*/  IMAD.MOV.U32 R3, RZ, RZ, -0x80 ;  /* 0xffffff80ff037424 */ /* 0x000fe200078e00ff */
[----:B------:R-:W-:Y:S01]  /*1d20*/  UMOV UR33, 0x40000040 ;  /* 0x4000004000217882 */ /* 0x000fe20000000000 */
[----:B------:R-:W-:Y:S01]  /*1d30*/  UMOV UR35, 0x40000040 ;  /* 0x4000004000237882 */ /* 0x000fe20000000000 */
[----:B------:R-:W-:Y:S01]  /*1d40*/  ULOP3.LUT UR4, UR4, 0x3fff, URZ, 0xc0, !UPT ;  /* 0x00003fff04047892 */ /* 0x000fe2000f8ec03f */
[----:B------:R-:W-:Y:S01]  /*1d50*/  IMAD.MOV.U32 R4, RZ, RZ, R0 ;  /* 0x000000ffff047224 */ /* 0x000fe200078e0000 */
[----:B------:R-:W-:Y:S01]  /*1d60*/  UMOV UR5, 0x40000040 ;  /* 0x4000004000057882 */ /* 0x000fe20000000000 */
[----:B------:R-:W-:Y:S01]  /*1d70*/  UMOV UR7, 0x40000040 ;  /* 0x4000004000077882 */ /* 0x000fe20000000000 */
[----:B------:R-:W-:Y:S01]  /*1d80*/  ULOP3.LUT UR49, UR4, 0x10000, URZ, 0xfc, !UPT ;  /* 0x0001000004317892 */ /* 0x000fe2000f8efc3f */
[----:B------:R-:W-:Y:S01]  /*1d90*/  IMAD R6, R88, R3, 0x80 ;  /* 0x0000008058067424 */ /* 0x000fe200078e0203 */
[----:B------:R-:W-:Y:S01]  /*1da0*/  UIADD3 UR4, UR32, 0x2, URZ ;  /* 0x0000000220047890 */ /* 0x000fe2000fffe03f */
[----:B------:R-:W-:Y:S01]  /*1db0*/  IMAD.U32 R7, RZ, RZ, UR44 ;  /* 0x0000002cff077e24 */ /* 0x000fe2000f8e00ff */
[----:B------:R-:W-:Y:S01]  /*1dc0*/  ULEA UR34, UR45, UR49, 0xb ;  /* 0x000000312d227291 */ /* 0x000fe2000f8e583f */
[----:B------:R-:W-:Y:S01]  /*1dd0*/  VIADD R3, R6, 0x1 ;  /* 0x0000000106037836 */ /* 0x000fe20000000000 */
[----:B------:R-:W-:Y:S01]  /*1de0*/  UIADD3 UR8, UR32, 0x4, URZ ;  /* 0x0000000420087890 */ /* 0x000fe2000fffe03f */
[----:B------:R-:W-:Y:S01]  /*1df0*/  LEA R11, R88, 0xffffff80, 0x7 ;  /* 0xffffff80580b7811 */ /* 0x000fe200078e38ff */
[----:B------:R-:W-:-:S02]  /*1e00*/  UIADD3 UR6, UR34, 0x2, URZ ;  /* 0x0000000222067890 */ /* 0x000fc4000fffe03f */
[----:B------:R-:W-:Y:S01]  /*1e10*/  UIADD3 UR10, UR34, 0x4, URZ ;  /* 0x00000004220a7890 */ /* 0x000fe2000fffe03f */
[----:B------:R-:W-:Y:S02]  /*1e20*/  UMOV UR9, 0x40000040 ;  /* 0x4000004000097882 */ /* 0x000fe40000000000 */
[----:B------:R-:W-:Y:S01]  /*1e30*/  HGMMA.64x128x16.F32.BF16 R24, gdesc[UR32], RZ, !UPT, gsb0 ;  /* 0x01e00000201879f0 */ /* 0x000fe2000c0018ff */
        /* <DEDUP_REMOVED lines=37> */
[----:B------:R-:W0:Y:S04]  /*2090*/  SHFL.IDX PT, R5, R4, RZ, 0x1c1f ;  /* 0x001c1fff04057589 */ /* 0x000e2800000e0000 */
        /* <DEDUP_REMOVED lines=22> */
[----:B-1----:R-:W-:Y:S02]  /*2200*/  IMAD R0, R16, -0x2, R3 ;  /* 0xfffffffe10007824 */ /* 0x002fe400078e0203 */
[----:B------:R-:W-:-:S03]  /*2210*/  VIADD R3, R6, UR39 ;  /* 0x0000002706037c36 */ /* 0x000fc60008000000 */
[----:B------:R-:W-:Y:S01]  /*2220*/  IADD3 R0, -R7, UR39, R0 ;  /* 0x0000002707007c10 */ /* 0x000fe2000fffe100 */
[----:B------:R-:W-:-:S04]  /*2230*/  IMAD R8, R16, -0x2, R3 ;  /* 0xfffffffe10087824 */ /* 0x000fc800078e0203 */
[C---:B------:R-:W-:Y:S02]  /*2240*/  VIADD R13, R0.reuse, UR6 ;  /* 0x00000006000d7c36 */ /* 0x040fe40008000000 */
[----:B------:R-:W-:-:S03]  /*2250*/  VIADD R10, R0, UR10 ;  /* 0x0000000a000a7c36 */ /* 0x000fc60008000000 */
[----:B0-----:R-:W-:Y:S01]  /*2260*/  VIADDMNMX R0, R5, R13, R8, PT ;  /* 0x0000000d05007246 */ /* 0x001fe20003800108 */
[----:B------:R-:W-:Y:S01]  /*2270*/  IMAD.IADD R2, R10, 0x1, R5 ;  /* 0x000000010a027824 */ /* 0x000fe200078e0205 */
        /* <DEDUP_REMOVED lines=14> */
.L_x_8066:
[----:B------:R-:W-:-:S06]  /*2360*/  UISETP.NE.AND UP2, UPT, UR7, 0x1, UPT ;  /* 0x000000010700788c */ /* 0x000fcc000bf45270 */
[----:B------:R-:W-:-:S05]  /*2370*/  PLOP3.LUT P2, PT, PT, PT, UP2, 0x80, 0x0 ;  /* 0x000000000000781c */ /* 0x000fca0003f4f028 */
[----:B------:R-:W-:-:S08]  /*2380*/  @UP2 ULDC.64 UR10, c[0x0][0x9e8] ;  /* 0x00027a00000a2ab9 */ /* 0x000fd00000000a00 */
[----:B------:R-:W-:-:S05]  /*2390*/  @P2 IMAD.HI.U32 R5, R3, UR10, RZ ;  /* 0x0000000a03052c27 */ /* 0x000fca000f8e00ff */
[----:B------:R-:W-:-:S07]  /*23a0*/  @P2 SHF.R.U32.HI R3, RZ, UR11, R5 ;  /* 0x0000000bff032c19 */ /* 0x000fce0008011605 */
.L_x_8067:
[----:B------:R-:W-:Y:S05]  /*23b0*/  BSYNC B0 ;  /* 0x0000000000007941 */ /* 0x000fea0003800000 */
.L_x_8065:
[----:B------:R-:W-:-:S04]  /*23c0*/  IMAD R3, R3, UR7, -R11 ;  /* 0x0000000703037c24 */ /* 0x000fc8000f8e0a0b */
[----:B------:R-:W-:-:S05]  /*23d0*/  IMAD R3, R16, -0x2, R3 ;  /* 0xfffffffe10037824 */ /* 0x000fca00078e0203 */
[----:B------:R-:W-:Y:S02]  /*23e0*/  VIMNMX R2, R2, R3, !PT ;  /* 0x0000000302027248 */ /* 0x000fe40007fe0100 */
[----:B------:R-:W-:-:S07]  /*23f0*/  VIADDMNMX R0, R3, UR7, R0, PT ;  /* 0x0000000703007c46 */ /* 0x000fce000b800100 */
.L_x_8064:
        /* <DEDUP_REMOVED lines=8> */
[----:B------:R-:W-:Y:S02]  /*2480*/  ISETP.GT.AND P3, PT, R2, 0x9, !P5 ;  /* 0x000000090200780c */ /* 0x000fe40006f64270 */
        /* <DEDUP_REMOVED lines=143> */
[----:B------:R-:W-:Y:S01]  /*2d80*/  ISETP.GE.AND P6, PT, R6, 0x7a, PT ;  /* 0x0000007a0600780c */ /* 0x000fe20003fc6270 */
[----:B0-----:R-:W-:-:S03]  /*2d90*/  IMAD.IADD R6, R10, 0x1, R15 ;  /* 0x000000010a067824 */ /* 0x001fc600078e020f */
[----:B------:R-:W-:Y:S02]  /*2da0*/  P2R R24, PR, RZ, 0x40 ;  /* 0x00000040ff187803 */ /* 0x000fe40000000000 */
[----:B------:R-:W-:Y:S02]  /*2db0*/  ISETP.GT.AND P6, PT, R2, 0x79, !P6 ;  /* 0x000000790200780c */ /* 0x000fe400077c4270 */
[----:B------:R-:W-:Y:S02]  /*2dc0*/  VIADDMNMX R2, R15, R13, R8, PT ;  /* 0x0000000d0f027246 */ /* 0x000fe40003800108 */
[----:B------:R-:W-:-:S04]  /*2dd0*/  ISETP.LT.OR P6, PT, R0, 0x7a, P6 ;  /* 0x0000007a0000780c */ /* 0x000fc800037c1670 */
        /* <DEDUP_REMOVED lines=17> */
.L_x_8070:
[----:B------:R-:W-:-:S06]  /*2ef0*/  UISETP.NE.AND UP2, UPT, UR7, 0x1, UPT ;  /* 0x000000010700788c */ /* 0x000fcc000bf45270 */
[----:B------:R-:W-:-:S05]  /*2f00*/  PLOP3.LUT P6, PT, PT, PT, UP2, 0x80, 0x0 ;  /* 0x000000000000781c */ /* 0x000fca0003fcf028 */
[----:B------:R-:W-:-:S08]  /*2f10*/  @UP2 ULDC.64 UR10, c[0x0][0x9e8] ;  /* 0x00027a00000a2ab9 */ /* 0x000fd00000000a00 */
[----:B------:R-:W-:Y:S01]  /*2f20*/  @P6 IMAD.HI.U32 R4, R0, UR10, RZ ;  /* 0x0000000a00046c27 */ /* 0x000fe2000f8e00ff */
[----:B------:R-:W-:-:S13]  /*2f30*/  PLOP3.LUT P6, PT, PT, PT, UP2, 0x80, 0x0 ;  /* 0x000000000000781c */ /* 0x000fda0003fcf028 */
[----:B------:R-:W-:-:S07]  /*2f40*/  @P6 SHF.R.U32.HI R0, RZ, UR11, R4 ;  /* 0x0000000bff006c19 */ /* 0x000fce0008011604 */
.L_x_8071:
[----:B------:R-:W-:Y:S05]  /*2f50*/  BSYNC B0 ;  /* 0x0000000000007941 */ /* 0x000fea0003800000 */
.L_x_8069:
[----:B------:R-:W-:-:S04]  /*2f60*/  IMAD R11, R0, UR7, -R11 ;  /* 0x00000007000b7c24 */ /* 0x000fc8000f8e0a0b */
[----:B------:R-:W-:-:S05]  /*2f70*/  IMAD R11, R16, -0x2, R11 ;  /* 0xfffffffe100b7824 */ /* 0x000fca00078e020b */
[----:B------:R-:W-:Y:S02]  /*2f80*/  VIMNMX R6, R6, R11, !PT ;  /* 0x0000000b06067248 */ /* 0x000fe40007fe0100 */
[----:B------:R-:W-:-:S07]  /*2f90*/  VIADDMNMX R2, R11, UR7, R2, PT ;  /* 0x000000070b027c46 */ /* 0x000fce000b800102 */
.L_x_8068:
        /* <DEDUP_REMOVED lines=99> */
[C---:B------:R-:W-:Y:S02]  /*35d0*/  ISETP.LT.OR P5, PT, R2.reuse, 0x79, P5 ;  /* 0x000000790200780c */ /* 0x040fe40002fa1670 */
[----:B------:R-:W-:-:S02]  /*35e0*/  ISETP.LT.OR P2, PT, R2, 0x39, P2 ;  /* 0x000000390200780c */ /* 0x000fc40001741670 */
[----:B------:R-:W-:Y:S02]  /*35f0*/  FSEL R83, R83, -INF , !P4 ;  /* 0xff80000053537808 */ /* 0x000fe40006000000 */
[----:B------:R-:W-:Y:S02]  /*3600*/  FSEL R33, R54, -INF , !P2 ;  /* 0xff80000036217808 */ /* 0x000fe40005000000 */
[----:B------:R-:W-:Y:S02]  /*3610*/  ISETP.GT.AND P2, PT, R6, 0x39, !P6 ;  /* 0x000000390600780c */ /* 0x000fe40007744270 */
[----:B------:R-:W-:Y:S02]  /*3620*/  ISETP.NE.AND P6, PT, R72, RZ, PT ;  /* 0x000000ff4800720c */ /* 0x000fe40003fc5270 */
        /* <DEDUP_REMOVED lines=30> */
[----:B------:R-:W-:Y:S02]  /*3810*/  ISETP.NE.AND P2, PT, R61, RZ, PT ;  /* 0x000000ff3d00720c */ /* 0x000fe40003f45270 */
[----:B------:R-:W0:Y:S02]  /*3820*/  SHFL.BFLY PT, R61, R8, 0x2, 0x1f ;  /* 0x0c401f00083d7f89 */ /* 0x000e2400000e0000 */
        /* <DEDUP_REMOVED lines=13> */
[----:B------:R-:W-:Y:S02]  /*3900*/  ISETP.GT.AND P2, PT, R6, 0x68, !P6 ;  /* 0x000000680600780c */ /* 0x000fe40007744270 */
[----:B------:R-:W-:Y:S02]  /*3910*/  ISETP.NE.AND P6, PT, R12, RZ, PT ;  /* 0x000000ff0c00720c */ /* 0x000fe40003fc5270 */
[----:B------:R-:W-:-:S04]  /*3920*/  ISETP.LT.OR P2, PT, R2, 0x69, P2 ;  /* 0x000000690200780c */ /* 0x000fc80001741670 */
        /* <DEDUP_REMOVED lines=10> */
[----:B------:R-:W-:Y:S01]  /*39d0*/  FSEL R113, R82, -INF , !P3 ;  /* 0xff80000052717808 */ /* 0x000fe20005800000 */
        /* <DEDUP_REMOVED lines=19> */
[----:B------:R-:W-:Y:S01]  /*3b10*/  ISETP.GT.AND P6, PT, R6, 0x79, !P6 ;  /* 0x000000790600780c */ /* 0x000fe200077c4270 */
[--C-:B------:R-:W-:Y:S01]  /*3b20*/  FFMA.FTZ R6, R111, R4, -R10.reuse ;  /* 0x000000046f067223 */ /* 0x100fe2000001080a */
[----:B------:R-:W-:Y:S01]  /*3b30*/  FMNMX.FTZ R8, R35, R8, !PT ;  /* 0x0000000823087209 */ /* 0x000fe20007810000 */
[----:B------:R-:W1:Y:S01]  /*3b40*/  MUFU.EX2 R182, R182 ;  /* 0x000000b600b67308 */ /* 0x000e620000000800 */
[----:B------:R-:W-:Y:S01]  /*3b50*/  ISETP.LT.OR P6, PT, R2, 0x7a, P6 ;  /* 0x0000007a0200780c */ /* 0x000fe200037c1670 */
[--C-:B------:R-:W-:Y:S01]  /*3b60*/  FFMA.FTZ R2, R107, R4, -R10.reuse ;  /* 0x000000046b027223 */ /* 0x100fe2000001080a */
[----:B------:R-:W-:Y:S01]  /*3b70*/  FMNMX.FTZ R8, R15, R8, !PT ;  /* 0x000000080f087209 */ /* 0x000fe20007810000 */
[-CC-:B------:R-:W-:Y:S01]  /*3b80*/  FFMA.FTZ R172, R121, R4.reuse, -R10.reuse ;  /* 0x0000000479ac7223 */ /* 0x180fe2000001080a */
[----:B------:R-:W-:Y:S01]  /*3b90*/  FSEL R111, R86, -INF , !P5 ;  /* 0xff800000566f7808 */ /* 0x000fe20006800000 */
[--C-:B------:R-:W-:Y:S01]  /*3ba0*/  FFMA.FTZ R93, R93, R4, -R10.reuse ;  /* 0x000000045d5d7223 */ /* 0x100fe2000001080a */
[----:B------:R-:W-:Y:S01]  /*3bb0*/  FMNMX.FTZ R8, R39, R8, !PT ;  /* 0x0000000827087209 */ /* 0x000fe20007810000 */
[----:B------:R-:W-:Y:S01]  /*3bc0*/  MUFU.EX2 R166, R2 ;  /* 0x0000000200a67308 */ /* 0x000fe20000000800 */
[----:B------:R-:W-:Y:S01]  /*3bd0*/  FSEL R87, R87, -INF , !P6 ;  /* 0xff80000057577808 */ /* 0x000fe20007000000 */
[--C-:B------:R-:W-:Y:S01]  /*3be0*/  FFMA.FTZ R174, R119, R4, -R10.reuse ;  /* 0x0000000477ae7223 */ /* 0x100fe2000001080a */
[----:B------:R-:W-:Y:S01]  /*3bf0*/  FMNMX.FTZ R8, R21, R8, !PT ;  /* 0x0000000815087209 */ /* 0x000fe20007810000 */
[-CC-:B------:R-:W-:Y:S01]  /*3c00*/  FFMA.FTZ R95, R95, R4.reuse, -R10.reuse ;  /* 0x000000045f5f7223 */ /* 0x180fe2000001080a */
[-CC-:B------:R-:W-:Y:S01]  /*3c10*/  FFMA.FTZ R168, R117, R4.reuse, -R10.reuse ;  /* 0x0000000475a87223 */ /* 0x180fe2000001080a */
[--C-:B------:R-:W-:Y:S01]  /*3c20*/  FFMA.FTZ R97, R97, R4, -R10.reuse ;  /* 0x0000000461617223 */ /* 0x100fe2000001080a */
[----:B------:R-:W-:Y:S01]  /*3c30*/  FMNMX.FTZ R8, R43, R8, !PT ;  /* 0x000000082b087209 */ /* 0x000fe20007810000 */
[----:B------:R2:W-:Y:S01]  /*3c40*/  MUFU.EX2 R115, R6 ;  /* 0x0000000600737308 */ /* 0x0005e20000000800 */
        /* <DEDUP_REMOVED lines=8> */
[-CC-:B--2---:R-:W-:Y:S01]  /*3cd0*/  FFMA.FTZ R6, R7, R4.reuse, -R10.reuse ;  /* 0x0000000407067223 */ /* 0x184fe2000001080a */
        /* <DEDUP_REMOVED lines=11> */
[----:B------:R-:W-:-:S02]  /*3d90*/  FFMA.FTZ R10, R85, R4, -R10 ;  /* 0x00000004550a7223 */ /* 0x000fc4000001080a */
[----:B------:R-:W-:Y:S01]  /*3da0*/  FMNMX.FTZ R8, R55, R8, !PT ;  /* 0x0000000837087209 */ /* 0x000fe20007810000 */
[----:B------:R-:W4:Y:S03]  /*3db0*/  MUFU.EX2 R89, R89 ;  /* 0x0000005900597308 */ /* 0x000f260000000800 */
        /* <DEDUP_REMOVED lines=39> */
[----:B------:R-:W-:-:S03]  /*4030*/  PLOP3.LUT P2, PT, PT, PT, UP1, 0x40, 0x0 ;  /* 0x000000000000781c */ /* 0x000fc60003f4e818 */
        /* <DEDUP_REMOVED lines=17> */
[----:B-1----:R-:W-:Y:S01]  /*4150*/  FADD.FTZ R30, R182, R31 ;  /* 0x0000001fb61e7221 */ /* 0x002fe20000010000 */
[-CC-:B------:R-:W-:Y:S01]  /*4160*/  FFMA.FTZ R33, R33, R4.reuse, -R2.reuse ;  /* 0x0000000421217223 */ /* 0x180fe20000010802 */
[-C--:B------:R-:W-:Y:S01]  /*4170*/  FFMA.FTZ R55, R55, R4.reuse, -R2 ;  /* 0x0000000437377223 */ /* 0x080fe20000010802 */
[----:B------:R-:W0:Y:S01]  /*4180*/  MUFU.EX2 R27, R27 ;  /* 0x0000001b001b7308 */ /* 0x000e220000000800 */
[----:B---3--:R-:W-:Y:S01]  /*4190*/  FADD.FTZ R31, R65, R30 ;  /* 0x0000001e411f7221 */ /* 0x008fe20000010000 */
[-CC-:B------:R-:W-:Y:S01]  /*41a0*/  FFMA.FTZ R37, R37, R4.reuse, -R2.reuse ;  /* 0x0000000425257223 */ /* 0x180fe20000010802 */
[-CC-:B------:R-:W-:Y:S01]  /*41b0*/  FFMA.FTZ R59, R59, R4.reuse, -R2.reuse ;  /* 0x000000043b3b7223 */ /* 0x180fe20000010802 */
[-CC-:B------:R-:W-:Y:S01]  /*41c0*/  FFMA.FTZ R41, R41, R4.reuse, -R2.reuse ;  /* 0x0000000429297223 */ /* 0x180fe20000010802 */
[----:B--2---:R-:W-:Y:S01]  /*41d0*/  FADD.FTZ R32, R176, R31 ;  /* 0x0000001fb0207221 */ /* 0x004fe20000010000 */
[-CC-:B------:R-:W-:Y:S01]  /*41e0*/  FFMA.FTZ R63, R63, R4.reuse, -R2.reuse ;  /* 0x000000043f3f7223 */ /* 0x180fe20000010802 */
[-C--:B------:R-:W-:Y:S01]  /*41f0*/  FFMA.FTZ R45, R45, R4.reuse, -R2 ;  /* 0x000000042d2d7223 */ /* 0x080fe20000010802 */
[----:B------:R-:W1:Y:S01]  /*4200*/  MUFU.EX2 R11, R11 ;  /* 0x0000000b000b7308 */ /* 0x000e620000000800 */
[----:B----4-:R-:W-:Y:S01]  /*4210*/  FADD.FTZ R31, R89, R32 ;  /* 0x00000020591f7221 */ /* 0x010fe20000010000 */
[-CC-:B------:R-:W-:Y:S01]  /*4220*/  FFMA.FTZ R67, R67, R4.reuse, -R2.reuse ;  /* 0x0000000443437223 */ /* 0x180fe20000010802 */
[-CC-:B------:R-:W-:Y:S01]  /*4230*/  FFMA.FTZ R49, R49, R4.reuse, -R2.reuse ;  /* 0x0000000431317223 */ /* 0x180fe20000010802 */
[-CC-:B------:R-:W-:Y:S01]  /*4240*/  FFMA.FTZ R71, R71, R4.reuse, -R2.reuse ;  /* 0x0000000447477223 */ /* 0x180fe20000010802 */
[----:B-----5:R-:W-:Y:S01]  /*4250*/  FADD.FTZ R32, R178, R31 ;  /* 0x0000001fb2207221 */ /* 0x020fe20000010000 */
[-CC-:B------:R-:W-:Y:S01]  /*4260*/  FFMA.FTZ R53, R53, R4.reuse, -R2.reuse ;  /* 0x0000000435357223 */ /* 0x180fe20000010802 */
[-C--:B------:R-:W-:Y:S01]  /*4270*/  FFMA.FTZ R75, R75, R4.reuse, -R2 ;  /* 0x000000044b4b7223 */ /* 0x080fe20000010802 */
[----:B------:R-:W2:Y:S01]  /*4280*/  MUFU.EX2 R13, R13 ;  /* 0x0000000d000d7308 */ /* 0x000ea20000000800 */
[----:B------:R-:W-:Y:S01]  /*4290*/  FADD.FTZ R31, R91, R32 ;  /* 0x000000205b1f7221 */ /* 0x000fe20000010000 */
[-CC-:B------:R-:W-:Y:S01]  /*42a0*/  FFMA.FTZ R57, R57, R4.reuse, -R2.reuse ;  /* 0x0000000439397223 */ /* 0x180fe20000010802 */
[-CC-:B------:R-:W-:Y:S01]  /*42b0*/  FFMA.FTZ R79, R79, R4.reuse, -R2.reuse ;  /* 0x000000044f4f7223 */ /* 0x180fe20000010802 */
[-CC-:B------:R-:W-:Y:S01]  /*42c0*/  FFMA.FTZ R113, R113, R4.reuse, -R2.reuse ;  /* 0x0000000471717223 */ /* 0x180fe20000010802 */
[----:B------:R-:W-:Y:S01]  /*42d0*/  FADD.FTZ R34, R172, R31 ;  /* 0x0000001fac227221 */ /* 0x000fe20000010000 */
[-CC-:B------:R-:W-:Y:S01]  /*42e0*/  FFMA.FTZ R83, R83, R4.reuse, -R2.reuse ;  /* 0x0000000453537223 */ /* 0x180fe20000010802 */
[-C--:B------:R-:W-:Y:S01]  /*42f0*/  FFMA.FTZ R111, R111, R4.reuse, -R2 ;  /* 0x000000046f6f7223 */ /* 0x080fe20000010802 */
[----:B------:R3:W4:Y:S01]  /*4300*/  MUFU.EX2 R12, R35 ;  /* 0x00000023000c7308 */ /* 0x0007220000000800 */
[----:B------:R-:W-:Y:S01]  /*4310*/  FADD.FTZ R31, R93, R34 ;  /* 0x000000225d1f7221 */ /* 0x000fe20000010000 */
[----:B0-----:R-:W-:Y:S01]  /*4320*/  FADD.FTZ R34, R26, R27 ;  /* 0x0000001b1a227221 */ /* 0x001fe20000010000 */
[----:B------:R-:W-:Y:S01]  /*4330*/  FFMA.FTZ R87, R87, R4, -R2 ;  /* 0x0000000457577223 */ /* 0x000fe20000010802 */
[----:B-1----:R-:W-:Y:S01]  /*4340*/  F2FP.BF16.F32.PACK_AB R183, R8, R11 ;  /* 0x0000000b08b7723e */ /* 0x002fe200000010ff */
[----:B------:R-:W-:Y:S01]  /*4350*/  FADD.FTZ R36, R174, R31 ;  /* 0x0000001fae247221 */ /* 0x000fe20000010000 */
[----:B------:R-:W-:Y:S01]  /*4360*/  FADD.FTZ R31, R11, R34 ;  /* 0x000000220b1f7221 */ /* 0x000fe20000010000 */
[----:B------:R-:W-:Y:S01]  /*4370*/  F2FP.BF16.F32.PACK_AB R180, R61, R180 ;  /* 0x000000b43db4723e */ /* 0x000fe200000010ff */
[----:B------:R-:W0:Y:S01]  /*4380*/  MUFU.EX2 R15, R15 ;  /* 0x0000000f000f7308 */ /* 0x000e220000000800 */
[----:B---3--:R-:W-:Y:S01]  /*4390*/  FADD.FTZ R35, R95, R36 ;  /* 0x000000245f237221 */ /* 0x008fe20000010000 */
[----:B------:R-:W-:Y:S01]  /*43a0*/  FADD.FTZ R36, R8, R31 ;  /* 0x0000001f08247221 */ /* 0x000fe20000010000 */
[----:B------:R-:W-:-:S02]  /*43b0*/  F2FP.BF16.F32.PACK_AB R182, R65, R182 ;  /* 0x000000b641b6723e */ /* 0x000fc400000010ff */
[----:B------:R-:W-:Y:S01]  /*43c0*/  FADD.FTZ R38, R168, R35 ;  /* 0x00000023a8267221 */ /* 0x000fe20000010000 */
[----:B--2---:R-:W-:Y:S01]  /*43d0*/  FADD.FTZ R31, R13, R36 ;  /* 0x000000240d1f7221 */ /* 0x004fe20000010000 */
[----:B------:R-:W-:Y:S01]  /*43e0*/  F2FP.BF16.F32.PACK_AB R176, R89, R176 ;  /* 0x000000b059b0723e */ /* 0x000fe200000010ff */
[----:B------:R-:W1:Y:S01]  /*43f0*/  MUFU.EX2 R14, R39 ;  /* 0x00000027000e7308 */ /* 0x000e620000000800 */
[----:B------:R-:W-:Y:S01]  /*4400*/  FADD.FTZ R35, R97, R38 ;  /* 0x0000002661237221 */ /* 0x000fe20000010000 */
[----:B----4-:R-:W-:Y:S01]  /*4410*/  FADD.FTZ R36, R12, R31 ;  /* 0x0000001f0c247221 */ /* 0x010fe20000010000 */
[----:B------:R-:W-:Y:S02]  /*4420*/  F2FP.BF16.F32.PACK_AB R178, R91, R178 ;  /* 0x000000b25bb2723e */ /* 0x000fe400000010ff */
[----:B------:R-:W-:Y:S01]  /*4430*/  FADD.FTZ R38, R170, R35 ;  /* 0x00000023aa267221 */ /* 0x000fe20000010000 */
[----:B------:R-:W-:Y:S02]  /*4440*/  F2FP.BF16.F32.PACK_AB R172, R93, R172 ;  /* 0x000000ac5dac723e */ /* 0x000fe400000010ff */
[----:B------:R-:W2:Y:S01]  /*4450*/  MUFU.EX2 R21, R21 ;  /* 0x0000001500157308 */ /* 0x000ea20000000800 */
[----:B------:R-:W-:Y:S01]  /*4460*/  FADD.FTZ R35, R99, R38 ;  /* 0x0000002663237221 */ /* 0x000fe20000010000 */
[----:B0-----:R-:W-:Y:S01]  /*4470*/  FADD.FTZ R31, R15, R36 ;  /* 0x000000240f1f7221 */ /* 0x001fe20000010000 */
[----:B------:R-:W-:-:S02]  /*4480*/  F2FP.BF16.F32.PACK_AB R174, R95, R174 ;  /* 0x000000ae5fae723e */ /* 0x000fc400000010ff */
[----:B------:R-:W-:Y:S01]  /*4490*/  FADD.FTZ R40, R164, R35 ;  /* 0x00000023a4287221 */ /* 0x000fe20000010000 */
[----:B------:R-:W-:Y:S02]  /*44a0*/  F2FP.BF16.F32.PACK_AB R168, R97, R168 ;  /* 0x000000a861a8723e */ /* 0x000fe400000010ff */
        /* <DEDUP_REMOVED lines=9> */
[C---:B------:R-:W-:Y:S01]  /*4540*/  FADD.FTZ R40, R166.reuse, R35 ;  /* 0x00000023a6287221 */ /* 0x040fe20000010000 */
        /* <DEDUP_REMOVED lines=8> */
[----:B------:R-:W-:Y:S01]  /*45d0*/  F2FP.BF16.F32.PACK_AB R173, R20, R21 ;  /* 0x0000001514ad723e */ /* 0x000fe200000010ff */
[----:B------:R-:W-:Y:S02]  /*45e0*/  FADD.FTZ R35, R101, R2 ;  /* 0x0000000265237221 */ /* 0x000fe40000010000 */
[----:B------:R-:W0:Y:S01]  /*45f0*/  MUFU.EX2 R29, R29 ;  /* 0x0000001d001d7308 */ /* 0x000e220000000800 */
[----:B-1----:R-:W-:-:S07]  /*4600*/  FADD.FTZ R31, R25, R38 ;  /* 0x00000026191f7221 */ /* 0x002fce0000010000 */
[----:B------:R-:W1:Y:S01]  /*4610*/  MUFU.EX2 R28, R51 ;  /* 0x00000033001c7308 */ /* 0x000e620000000800 */
[C---:B--2---:R-:W-:Y:S01]  /*4620*/  FADD.FTZ R40, R24.reuse, R31 ;  /* 0x0000001f18287221 */ /* 0x044fe20000010000 */
[----:B------:R-:W-:-:S06]  /*4630*/  F2FP.BF16.F32.PACK_AB R175, R24, R25 ;  /* 0x0000001918af723e */ /* 0x000fcc00000010ff */
[----:B------:R-:W2:Y:S01]  /*4640*/  MUFU.EX2 R33, R33 ;  /* 0x0000002100217308 */ /* 0x000ea20000000800 */
[----:B0-----:R-:W-:Y:S01]  /*4650*/  FADD.FTZ R31, R29, R40 ;  /* 0x000000281d1f7221 */ /* 0x001fe20000010000 */
[C---:B------:R-:W-:Y:S01]  /*4660*/  FADD.FTZ R40, R162.reuse, R35 ;  /* 0x00000023a2287221 */ /* 0x040fe20000010000 */
[----:B------:R-:W-:-:S05]  /*4670*/  F2FP.BF16.F32.PACK_AB R162, R162, R101 ;  /* 0x00000065a2a2723e */ /* 0x000fca00000010ff */
        /* <DEDUP_REMOVED lines=78> */
.L_x_8073:
[----:B------:R-:W-:-:S11]  /*4b60*/  UISETP.NE.AND UP2, UPT, UR7, 0x1, UPT ;  /* 0x000000010700788c */ /* 0x000fd6000bf45270 */
[----:B------:R-:W-:Y:S02]  /*4b70*/  @UP2 ULDC.64 UR10, c[0x0][0x9e8] ;  /* 0x00027a00000a2ab9 */ /* 0x000fe40000000a00 */
[----:B------:R-:W-:-:S04]  /*4b80*/  UIMAD.WIDE.U32 UR14, UR18, UR10, URZ ;  /* 0x0000000a120e72a5 */ /* 0x000fc8000f8e003f */
[----:B------:R-:W-:-:S12]  /*4b90*/  @UP2 USHF.R.U32.HI UR18, URZ, UR11, UR15 ;  /* 0x0000000b3f122299 */ /* 0x000fd8000801160f */
.L_x_8074:
[----:B------:R-:W-:-:S04]  /*4ba0*/  UIMAD UR7, UR18, UR7, UR7 ;  /* 0x00000007120772a4 */ /* 0x000fc8000f8e0207 */
[----:B------:R-:W-:-:S04]  /*4bb0*/  UISETP.LT.AND UP2, UPT, UR6, UR7, UPT ;  /* 0x000000070600728c */ /* 0x000fc8000bf41270 */
[----:B------:R-:W-:-:S12]  /*4bc0*/  USEL UR6, UR6, UR7, UP2 ;  /* 0x0000000706067287 */ /* 0x000fd80009000000 */
.L_x_8072:
        /* <DEDUP_REMOVED lines=43> */
.L_x_8092:
        /* <DEDUP_REMOVED lines=9> */
.L_x_8077:
[----:B------:R-:W-:Y:S01]  /*4f10*/  ULEA UR6, UR56, UR41, 0x3 ;  /* 0x0000002938067291 */ /* 0x000fe2000f8e183f */
[----:B------:R-:W-:-:S05]  /*4f20*/  IMAD.U32 R4, RZ, RZ, UR55 ;  /* 0x00000037ff047e24 */ /* 0x000fca000f8e00ff */
[----:B------:R-:W-:-:S04]  /*4f30*/  SHF.L.U32 R4, R4, 0x1f, RZ ;  /* 0x0000001f04047819 */ /* 0x000fc800000006ff */
[----:B------:R0:W1:Y:S01]  /*4f40*/  SYNCS.PHASECHK.TRANS64.TRYWAIT P2, [UR6+0x28830], R4 ;  /* 0x02883004ff0075a7 */ /* 0x0000620008040146 */
[----:B------:R-:W-:Y:S05]  /*4f50*/  @!P0 BRA `(.L_x_8078) ;  /* 0x0000000000048947 */ /* 0x000fea0003800000 */
[----:B------:R-:W-:Y:S01]  /*4f60*/  BPT.TRAP 0x1 ;  /* 0x000000040000795c */ /* 0x000fe20000300000 */
.L_x_8078:
[----:B-1----:R-:W-:Y:S05]  /*4f70*/  @P2 BRA `(.L_x_8076) ;  /* 0x0000000000082947 */ /* 0x002fea0003800000 */
[----:B------:R-:W1:Y:S02]  /*4f80*/  SYNCS.PHASECHK.TRANS64.TRYWAIT P2, [UR6+0x28830], R4 ;  /* 0x02883004ff0075a7 */ /* 0x000e640008040146 */
[----:B-1----:R-:W-:Y:S05]  /*4f90*/  @!P2 BRA `(.L_x_8079) ;  /* 0x000001100098a947 */ /* 0x002fea0003800000 */
.L_x_8076:
        /* <DEDUP_REMOVED lines=45> */
.L_x_8081:
[----:B------:R-:W-:Y:S01]  /*5270*/  ULEA UR6, UR45, UR41, 0x3 ;  /* 0x000000292d067291 */ /* 0x000fe2000f8e183f */
[----:B------:R-:W-:-:S05]  /*5280*/  IMAD.U32 R4, RZ, RZ, UR46 ;  /* 0x0000002eff047e24 */ /* 0x000fca000f8e00ff */
[----:B------:R-:W-:-:S04]  /*5290*/  SHF.L.U32 R4, R4, 0x1f, RZ ;  /* 0x0000001f04047819 */ /* 0x000fc800000006ff */
[----:B------:R0:W1:Y:S01]  /*52a0*/  SYNCS.PHASECHK.TRANS64.TRYWAIT P2, [UR6+0x28850], R4 ;  /* 0x02885004ff0075a7 */ /* 0x0000620008040146 */
[----:B------:R-:W-:Y:S05]  /*52b0*/  @!P0 BRA `(.L_x_8082) ;  /* 0x0000000000048947 */ /* 0x000fea0003800000 */
[----:B------:R-:W-:Y:S01]  /*52c0*/  BPT.TRAP 0x1 ;  /* 0x000000040000795c */ /* 0x000fe20000300000 */
.L_x_8082:
[----:B-1----:R-:W-:Y:S05]  /*52d0*/  @P2 BRA `(.L_x_8080) ;  /* 0x0000000000082947 */ /* 0x002fea0003800000 */
[----:B------:R-:W1:Y:S02]  /*52e0*/  SYNCS.PHASECHK.TRANS64.TRYWAIT P2, [UR6+0x28850], R4 ;  /* 0x02885004ff0075a7 */ /* 0x000e640008040146 */
[----:B-1----:R-:W-:Y:S05]  /*52f0*/  @!P2 BRA `(.L_x_8083) ;  /* 0x0000010c00d8a947 */ /* 0x002fea0003800000 */
.L_x_8080:
[----:B------:R-:W-:Y:S01]  /*5300*/  UIADD3 UR6, UR41, 0x400, URZ ;  /* 0x0000040029067890 */ /* 0x000fe2000fffe03f */
[----:B------:R-:W-:Y:S01]  /*5310*/  WARPGROUP.ARRIVE ;  /* 0x00000000000079c5 */ /* 0x000fe20000000000 */
[----:B------:R-:W-:Y:S01]  /*5320*/  UMOV UR7, 0x40000040 ;  /* 0x4000004000077882 */ /* 0x000fe20000000000 */
[----:B------:R-:W-:Y:S01]  /*5330*/  PLOP3.LUT P2, PT, PT, PT, UP0, 0x80, 0x0 ;  /* 0x000000000000781c */ /* 0x000fe20003f4f008 */
[----:B------:R-:W-:Y:S01]  /*5340*/  USHF.R.U32.HI UR6, URZ, 0x4, UR6 ;  /* 0x000000043f067899 */ /* 0x000fe20008011606 */
[----:B------:R-:W-:Y:S01]  /*5350*/  PLOP3.LUT P3, PT, PT, PT, UP0, 0x80, 0x0 ;  /* 0x000000000000781c */ /* 0x000fe20003f6f008 */
[----:B------:R-:W-:Y:S02]  /*5360*/  VIADD R8, R17, UR38 ;  /* 0x0000002611087c36 */ /* 0x000fe40008000000 */
[----:B------:R-:W-:Y:S01]  /*5370*/  ULOP3.LUT UR6, UR6, 0x3fff, URZ, 0xc0, !UPT ;  /* 0x00003fff06067892 */ /* 0x000fe2000f8ec03f */
[----:B------:R-:W-:Y:S02]  /*5380*/  IMAD.U32 R6, RZ, RZ, UR56 ;  /* 0x00000038ff067e24 */ /* 0x000fe4000f8e00ff */
[----:B------:R-:W-:Y:S01]  /*5390*/  IMAD.SHL.U32 R12, R5, 0x80, RZ ;  /* 0x00000080050c7824 */ /* 0x000fe200078e00ff */
[----:B------:R-:W-:-:S02]  /*53a0*/  ULOP3.LUT UR6, UR6, 0x4000000, URZ, 0xfc, !UPT ;  /* 0x0400000006067892 */ /* 0x000fc4000f8efc3f */
[----:B------:R-:W-:Y:S02]  /*53b0*/  @!P1 LEA R6, R6, UR41, 0x3 ;  /* 0x0000002906069c11 */ /* 0x000fe4000f8e18ff */
[----:B------:R-:W-:Y:S01]  /*53c0*/  ULEA UR10, UR45, UR6, 0xb ;  /* 0x000000062d0a7291 */ /* 0x000fe2000f8e583f */
[----:B-1----:R-:W-:Y:S02]  /*53d0*/  IADD3 R9, -R12, 0x1, RZ ;  /* 0x000000010c097810 */ /* 0x002fe40007ffe1ff */
[----:B------:R-:W-:-:S03]  /*53e0*/  @!P1 VIADD R6, R6, 0x28840 ;  /* 0x0002884006069836 */ /* 0x000fc60000000000 */
[----:B------:R-:W-:Y:S01]  /*53f0*/  IMAD R9, R16, -0x2, R9 ;  /* 0xfffffffe10097824 */ /* 0x000fe200078e0209 */
        /* <DEDUP_REMOVED lines=38> */
[----:B------:R-:W-:Y:S02]  /*5660*/  @UP0 ULDC UR6, c[0x0][0x44c] ;  /* 0x0001130000060ab9 */ /* 0x000fe40000000800 */
[----:B0-----:R-:W-:Y:S01]  /*5670*/  @P2 IMAD.HI.U32 R4, R8, UR6, RZ ;  /* 0x0000000608042c27 */ /* 0x001fe2000f8e00ff */
[----:B------:R-:W-:Y:S01]  /*5680*/  @UP0 ULDC UR6, c[0x0][0x450] ;  /* 0x0001140000060ab9 */ /* 0x000fe20000000800 */
[----:B------:R-:W-:-:S03]  /*5690*/  PLOP3.LUT P2, PT, PT, PT, UP1, 0x40, 0x0 ;  /* 0x000000000000781c */ /* 0x000fc60003f4e818 */
[----:B------:R-:W-:Y:S01]  /*56a0*/  @P3 SHF.R.U32.HI R8, RZ, UR6, R4 ;  /* 0x00000006ff083c19 */ /* 0x000fe20008011604 */
[----:B------:R-:W-:Y:S01]  /*56b0*/  ULOP3.LUT UR6, URZ, UR53, URZ, 0x33, !UPT ;  /* 0x000000353f067292 */ /* 0x000fe2000f8e333f */
[----:B------:R-:W-:-:S03]  /*56c0*/  IADD3 R4, -R23, 0xb, RZ ;  /* 0x0000000b17047810 */ /* 0x000fc60007ffe1ff */
[----:B------:R-:W0:Y:S01]  /*56d0*/  SHFL.IDX PT, R11, R8, RZ, 0x1c1f ;  /* 0x001c1fff080b7589 */ /* 0x000e2200000e0000 */
[----:B------:R-:W-:Y:S02]  /*56e0*/  WARPGROUP.DEPBAR.LE gsb0, 0x0 ;  /* 0x00008000000079c5 */ /* 0x000fe40000010000 */
[----:B------:R1:W-:Y:S06]  /*56f0*/  BAR.ARV R4, 0x100 ;  /* 0x000400040000751d */ /* 0x0003ec0000002000 */
[----:B------:R2:W-:Y:S02]  /*5700*/  @!P1 SYNCS.ARRIVE.TRANS64.RED.A1T0 RZ, [R6+URZ], RZ ;  /* 0x000000ff06ff99a7 */ /* 0x0005e4000810043f */
[----:B--2---:R-:W-:-:S05]  /*5710*/  IMAD.U32 R6, RZ, RZ, UR44 ;  /* 0x0000002cff067e24 */ /* 0x004fca000f8e00ff */
[----:B------:R-:W-:-:S05]  /*5720*/  IADD3 R9, -R6, UR39, R9 ;  /* 0x0000002706097c10 */ /* 0x000fca000fffe109 */
[C---:B------:R-:W-:Y:S02]  /*5730*/  VIADD R14, R9.reuse, UR54 ;  /* 0x00000036090e7c36 */ /* 0x040fe40008000000 */
[----:B------:R-:W-:Y:S02]  /*5740*/  VIADD R20, R9, UR6 ;  /* 0x0000000609147c36 */ /* 0x000fe40008000000 */
[--C-:B0-----:R-:W-:Y:S02]  /*5750*/  IMAD.IADD R6, R14, 0x1, R11.reuse ;  /* 0x000000010e067824 */ /* 0x101fe400078e020b */
[----:B-1----:R-:W-:Y:S01]  /*5760*/  IMAD.IADD R4, R20, 0x1, R11 ;  /* 0x0000000114047824 */ /* 0x002fe200078e020b */
        /* <DEDUP_REMOVED lines=14> */
.L_x_8086:
[----:B------:R-:W-:-:S05]  /*5850*/  IMAD.U32 R11, RZ, RZ, UR52 ;  /* 0x00000034ff0b7e24 */ /* 0x000fca000f8e00ff */
[----:B------:R-:W-:-:S13]  /*5860*/  ISETP.NE.AND P2, PT, R11, 0x1, PT ;  /* 0x000000010b00780c */ /* 0x000fda0003f45270 */
[----:B------:R-:W0:Y:S02]  /*5870*/  @P2 LDC.64 R152, c[0x0][0x9e8] ;  /* 0x00027a00ff982b82 */ /* 0x000e240000000a00 */
[----:B0-----:R-:W-:-:S05]  /*5880*/  @P2 IMAD.HI.U32 R10, R9, R152, RZ ;  /* 0x00000098090a2227 */ /* 0x001fca00078e00ff */
[----:B------:R-:W-:-:S07]  /*5890*/  @P2 SHF.R.U32.HI R9, RZ, R153, R10 ;  /* 0x00000099ff092219 */ /* 0x000fce000001160a */
.L_x_8087:
[----:B------:R-:W-:Y:S05]  /*58a0*/  BSYNC B0 ;  /* 0x0000000000007941 */ /* 0x000fea0003800000 */
.L_x_8085:
[----:B------:R-:W-:-:S04]  /*58b0*/  IMAD R9, R9, R11, -R12 ;  /* 0x0000000b09097224 */ /* 0x000fc800078e0a0c */
[----:B------:R-:W-:-:S05]  /*58c0*/  IMAD R9, R16, -0x2, R9 ;  /* 0xfffffffe10097824 */ /* 0x000fca00078e0209 */
[----:B------:R-:W-:Y:S02]  /*58d0*/  VIADDMNMX R6, R9, R11, R6, PT ;  /* 0x0000000b09067246 */ /* 0x000fe40003800106 */
[----:B------:R-:W-:-:S07]  /*58e0*/  VIMNMX R4, R4, R9, !PT ;  /* 0x0000000904047248 */ /* 0x000fce0007fe0100 */
.L_x_8084:
[----:B------:R-:W-:Y:S01]  /*58f0*/  ISETP.GT.AND P2, PT, R5, -0x1, PT ;  /* 0xffffffff0500780c */ /* 0x000fe20003f44270 */
[----:B------:R-:W0:Y:S03]  /*5900*/  SHFL.IDX PT, R9, R8, 0x1, 0x1c1f ;  /* 0x003c1f0008097f89 */ /* 0x000e2600000e0000 */
[C---:B------:R-:W-:Y:S02]  /*5910*/  ISETP.GT.AND P5, PT, R4.reuse, RZ, P2 ;  /* 0x000000ff0400720c */ /* 0x040fe400017a4270 */
[----:B------:R-:W-:Y:S02]  /*5920*/  ISETP.GT.AND P3, PT, R4, 0x9, P2 ;  /* 0x000000090400780c */ /* 0x000fe40001764270 */
[C---:B------:R-:W-:Y:S02]  /*5930*/  ISETP.LT.OR P5, PT, R6.reuse, 0x1, P5 ;  /* 0x000000010600780c */ /* 0x040fe40002fa1670 */
[----:B------:R-:W-:-:S02]  /*5940*/  ISETP.LT.OR P3, PT, R6, 0xa, P3 ;  /* 0x0000000a0600780c */ /* 0x000fc40001f61670 */
[----:B------:R-:W-:Y:S02]  /*5950*/  FSEL R169, R24, -INF , !P5 ;  /* 0xff80000018a97808 */ /* 0x000fe40006800000 */
[C---:B------:R-:W-:Y:S02]  /*5960*/  ISETP.GT.AND P5, PT, R4.reuse, 0x10, P2 ;  /* 0x000000100400780c */ /* 0x040fe400017a4270 */
[----:B------:R-:W-:Y:S02]  /*5970*/  ISETP.GT.AND P4, PT, R4, 0x1, P2 ;  /* 0x000000010400780c */ /* 0x000fe40001784270 */
[----:B------:R-:W-:Y:S02]  /*5980*/  ISETP.LT.OR P5, PT, R6, 0x11, P5 ;  /* 0x000000110600780c */ /* 0x000fe40002fa1670 */
[----:B------:R-:W-:Y:S02]  /*5990*/  ISETP.GT.AND P6, PT, R4, 0x8, P2 ;  /* 0x000000080400780c */ /* 0x000fe400017c4270 */
[----:B------:R-:W-:-:S02]  /*59a0*/  FSEL R193, R29, -INF , !P3 ;  /* 0xff8000001dc17808 */ /* 0x000fc40005800000 */
[----:B------:R-:W-:Y:S01]  /*59b0*/  ISETP.GT.AND P3, PT, R4, 0x19, P2 ;  /* 0x000000190400780c */ /* 0x000fe20001764270 */
[----:B0-----:R-:W-:Y:S01]  /*59c0*/  IMAD.IADD R8, R20, 0x1, R9 ;  /* 0x0000000114087824 */ /* 0x001fe200078e0209 */
[----:B------:R-:W-:Y:S02]  /*59d0*/  FSEL R181, R32, -INF , !P5 ;  /* 0xff80000020b57808 */ /* 0x000fe40006800000 */
[----:B------:R-:W-:Y:S02]  /*59e0*/  ISETP.GT.AND P5, PT, R4, 0x20, P2 ;  /* 0x000000200400780c */ /* 0x000fe400017a4270 */
[C---:B------:R-:W-:Y:S02]  /*59f0*/  ISETP.LT.OR P4, PT, R6.reuse, 0x2, P4 ;  /* 0x000000020600780c */ /* 0x040fe40002781670 */
[C---:B------:R-:W-:Y:S02]  /*5a00*/  ISETP.LT.OR P6, PT, R6.reuse, 0x9, P6 ;  /* 0x000000090600780c */ /* 0x040fe400037c1670 */
[----:B------:R-:W-:-:S02]  /*5a10*/  ISETP.LT.OR P3, PT, R6, 0x1a, P3 ;  /* 0x0000001a0600780c */ /* 0x000fc40001f61670 */
[----:B------:R-:W-:Y:S02]  /*5a20*/  ISETP.LT.OR P5, PT, R6, 0x21, P5 ;  /* 0x000000210600780c */ /* 0x000fe40002fa1670 */
[----:B------:R-:W-:Y:S02]  /*5a30*/  FSEL R171, R25, -INF , !P4 ;  /* 0xff80000019ab7808 */ /* 0x000fe40006000000 */
[----:B------:R-:W-:Y:S02]  /*5a40*/  FSEL R175, R28, -INF , !P6 ;  /* 0xff8000001caf7808 */ /* 0x000fe40007000000 */
[C---:B------:R-:W-:Y:S02]  /*5a50*/  ISETP.GT.AND P4, PT, R4.reuse, 0x11, P2 ;  /* 0x000000110400780c */ /* 0x040fe40001784270 */
[----:B------:R-:W-:Y:S02]  /*5a60*/  ISETP.GT.AND P6, PT, R4, 0x18, P2 ;  /* 0x000000180400780c */ /* 0x000fe400017c4270 */
[----:B------:R-:W-:-:S02]  /*5a70*/  FSEL R177, R37, -INF , !P3 ;  /* 0xff80000025b17808 */ /* 0x000fc40005800000 */
[----:B------:R-:W-:Y:S02]  /*5a80*/  ISETP.GT.AND P3, PT, R4, 0x29, P2 ;  /* 0x000000290400780c */ /* 0x000fe40001764270 */
        /* <DEDUP_REMOVED lines=11> */
[----:B------:R-:W-:Y:S02]  /*5b40*/  FSEL R45, R48, -INF , !P5 ;  /* 0xff800000302d7808 */ /* 0x000fe40006800000 */
[----:B------:R-:W-:Y:S02]  /*5b50*/  ISETP.GT.AND P5, PT, R4, 0x40, P2 ;  /* 0x000000400400780c */ /* 0x000fe400017a4270 */
[C---:B------:R-:W-:Y:S02]  /*5b60*/  ISETP.LT.OR P4, PT, R6.reuse, 0x22, P4 ;  /* 0x000000220600780c */ /* 0x040fe40002781670 */
[C---:B------:R-:W-:Y:S02]  /*5b70*/  ISETP.LT.OR P6, PT, R6.reuse, 0x29, P6 ;  /* 0x000000290600780c */ /* 0x040fe400037c1670 */
[----:B------:R-:W-:Y:S02]  /*5b80*/  ISETP.LT.OR P5, PT, R6, 0x41, P5 ;  /* 0x000000410600780c */ /* 0x000fe40002fa1670 */
        /* <DEDUP_REMOVED lines=73> */
.L_x_8090:
[----:B------:R-:W-:-:S05]  /*6020*/  IMAD.U32 R10, RZ, RZ, UR52 ;  /* 0x00000034ff0a7e24 */ /* 0x000fca000f8e00ff */
[----:B------:R-:W-:-:S13]  /*6030*/  ISETP.NE.AND P3, PT, R10, 0x1, PT ;  /* 0x000000010a00780c */ /* 0x000fda0003f65270 */
[----:B------:R-:W0:Y:S02]  /*6040*/  @P3 LDC.64 R158, c[0x0][0x9e8] ;  /* 0x00027a00ff9e3b82 */ /* 0x000e240000000a00 */
[----:B0-----:R-:W-:-:S05]  /*6050*/  @P3 IMAD.HI.U32 R4, R9, R158, RZ ;  /* 0x0000009e09043227 */ /* 0x001fca00078e00ff */
[----:B------:R-:W-:-:S07]  /*6060*/  @P3 SHF.R.U32.HI R9, RZ, R159, R4 ;  /* 0x0000009fff093219 */ /* 0x000fce0000011604 */
.L_x_8091:
[----:B------:R-:W-:Y:S05]  /*6070*/  BSYNC B0 ;  /* 0x0000000000007941 */ /* 0x000fea0003800000 */
.L_x_8089:
[----:B------:R-:W-:-:S04]  /*6080*/  IMAD R9, R9, R10, -R12 ;  /* 0x0000000a09097224 */ /* 0x000fc800078e0a0c */
[----:B------:R-:W-:-:S05]  /*6090*/  IMAD R9, R16, -0x2, R9 ;  /* 0xfffffffe10097824 */ /* 0x000fca00078e0209 */
[----:B------:R-:W-:Y:S02]  /*60a0*/  VIADDMNMX R6, R9, R10, R6, PT ;  /* 0x0000000a09067246 */ /* 0x000fe40003800106 */
[----:B------:R-:W-:-:S07]  /*60b0*/  VIMNMX R8, R8, R9, !PT ;  /* 0x0000000908087248 */ /* 0x000fce0007fe0100 */
.L_x_8088:
        /* <DEDUP_REMOVED lines=74> */
[----:B------:R-:W-:Y:S01]  /*6560*/  ISETP.GT.AND P3, PT, R8, 0x21, P2 ;  /* 0x000000210800780c */ /* 0x000fe20001764270 */
        /* <DEDUP_REMOVED lines=29> */
[----:B------:R-:W-:Y:S01]  /*6740*/  ISETP.GT.AND P3, PT, R8, 0x31, P2 ;  /* 0x000000310800780c */ /* 0x000fe20001764270 */
[--C-:B------:R-:W-:Y:S01]  /*6750*/  FFMA.FTZ R162, R21, R4, -R10.reuse ;  /* 0x0000000415a27223 */ /* 0x100fe2000001080a */
[----:B------:R-:W-:Y:S01]  /*6760*/  FMNMX.FTZ R12, R159, R12, !PT ;  /* 0x0000000c9f0c7209 */ /* 0x000fe20007810000 */
[-CC-:B------:R-:W-:Y:S01]  /*6770*/  FFMA.FTZ R21, R69, R4.reuse, -R10.reuse ;  /* 0x0000000445157223 */ /* 0x180fe2000001080a */
[----:B------:R-:W-:Y:S01]  /*6780*/  FSEL R47, R47, -INF , !P4 ;  /* 0xff8000002f2f7808 */ /* 0x000fe20006000000 */
[--C-:B------:R-:W-:Y:S01]  /*6790*/  FFMA.FTZ R158, R11, R4, -R10.reuse ;  /* 0x000000040b9e7223 */ /* 0x100fe2000001080a */
[----:B------:R-:W-:Y:S01]  /*67a0*/  FMNMX.FTZ R12, R169, R12, !PT ;  /* 0x0000000ca90c7209 */ /* 0x000fe20007810000 */
[----:B------:R-:W-:Y:S01]  /*67b0*/  MUFU.EX2 R180, R180 ;  /* 0x000000b400b47308 */ /* 0x000fe20000000800 */
[----:B------:R-:W-:Y:S01]  /*67c0*/  ISETP.LT.OR P5, PT, R6, 0x31, P5 ;  /* 0x000000310600780c */ /* 0x000fe20002fa1670 */
[--C-:B------:R-:W-:Y:S01]  /*67d0*/  FFMA.FTZ R156, R13, R4, -R10.reuse ;  /* 0x000000040d9c7223 */ /* 0x100fe2000001080a */
[----:B------:R-:W-:Y:S01]  /*67e0*/  FMNMX.FTZ R12, R35, R12, !PT ;  /* 0x0000000c230c7209 */ /* 0x000fe20007810000 */
[-CC-:B------:R-:W-:Y:S01]  /*67f0*/  FFMA.FTZ R13, R73, R4.reuse, -R10.reuse ;  /* 0x00000004490d7223 */ /* 0x180fe2000001080a */
[----:B------:R-:W-:Y:S01]  /*6800*/  ISETP.GT.AND P4, PT, R8, 0x38, P2 ;  /* 0x000000380800780c */ /* 0x000fe20001784270 */
[--C-:B------:R-:W-:Y:S01]  /*6810*/  FFMA.FTZ R152, R33, R4, -R10.reuse ;  /* 0x0000000421987223 */ /* 0x100fe2000001080a */
[----:B------:R-:W-:Y:S01]  /*6820*/  FMNMX.FTZ R12, R173, R12, !PT ;  /* 0x0000000cad0c7209 */ /* 0x000fe20007810000 */
[----:B------:R-:W-:Y:S01]  /*6830*/  MUFU.EX2 R27, R27 ;  /* 0x0000001b001b7308 */ /* 0x000fe20000000800 */
        /* <DEDUP_REMOVED lines=8> */
[----:B------:R-:W-:-:S02]  /*68c0*/  ISETP.GT.AND P5, PT, R8, 0x39, P2 ;  /* 0x000000390800780c */ /* 0x000fc400017a4270 */
[----:B------:R-:W-:Y:S02]  /*68d0*/  FMNMX.FTZ R12, R43, R12, !PT ;  /* 0x0000000c2b0c7209 */ /* 0x000fe40007810000 */
[----:B------:R-:W-:Y:S01]  /*68e0*/  FSEL R183, R51, -INF , !P3 ;  /* 0xff80000033b77808 */ /* 0x000fe20005800000 */
[----:B------:R-:W-:Y:S01]  /*68f0*/  FFMA.FTZ R51, R177, R4, -R10 ;  /* 0x00000004b1337223 */ /* 0x000fe2000001080a */
[----:B------:R-:W-:Y:S01]  /*6900*/  FMNMX.FTZ R12, R47, R12, !PT ;  /* 0x0000000c2f0c7209 */ /* 0x000fe20007810000 */
        /* <DEDUP_REMOVED lines=17> */
[----:B------:R-:W-:Y:S02]  /*6a20*/  FMNMX.FTZ R12, R55, R12, !PT ;  /* 0x0000000c370c7209 */ /* 0x000fe40007810000 */
[----:B------:R-:W-:-:S02]  /*6a30*/  ISETP.GT.AND P3, PT, R8, 0x49, P2 ;  /* 0x000000490800780c */ /* 0x000fc40001764270 */
[----:B------:R-:W-:Y:S01]  /*6a40*/  FSEL R167, R59, -INF , !P4 ;  /* 0xff8000003ba77808 */ /* 0x000fe20006000000 */
[----:B------:R-:W-:Y:S01]  /*6a50*/  FFMA.FTZ R59, R157, R4, -R10 ;  /* 0x000000049d3b7223 */ /* 0x000fe2000001080a */
[----:B------:R-:W-:Y:S01]  /*6a60*/  ISETP.LT.OR P5, PT, R6, 0x49, P5 ;  /* 0x000000490600780c */ /* 0x000fe20002fa1670 */
[----:B------:R-:W-:Y:S01]  /*6a70*/  MUFU.EX2 R51, R51 ;  /* 0x0000003300337308 */ /* 0x000fe20000000800 */
[----:B------:R-:W-:Y:S02]  /*6a80*/  FMNMX.FTZ R12, R177, R12, !PT ;  /* 0x0000000cb10c7209 */ /* 0x000fe40007810000 */
[----:B------:R-:W-:Y:S02]  /*6a90*/  ISETP.GT.AND P4, PT, R8, 0x50, P2 ;  /* 0x000000500800780c */ /* 0x000fe40001784270 */
[----:B------:R-:W-:Y:S02]  /*6aa0*/  ISETP.LT.OR P3, PT, R6, 0x4a, P3 ;  /* 0x0000004a0600780c */ /* 0x000fe40001f61670 */
[----:B------:R-:W-:Y:S01]  /*6ab0*/  FSEL R157, R62, -INF , !P5 ;  /* 0xff8000003e9d7808 */ /* 0x000fe20006800000 */
[----:B------:R-:W-:Y:S01]  /*6ac0*/  MUFU.EX2 R172, R172 ;  /* 0x000000ac00ac7308 */ /* 0x000fe20000000800 */
[----:B------:R-:W-:-:S02]  /*6ad0*/  FMNMX.FTZ R12, R167, R12, !PT ;  /* 0x0000000ca70c7209 */ /* 0x000fc40007810000 */
[----:B------:R-:W-:Y:S02]  /*6ae0*/  ISETP.GT.AND P5, PT, R8, 0x51, P2 ;  /* 0x000000510800780c */ /* 0x000fe400017a4270 */
[----:B------:R-:W-:Y:S02]  /*6af0*/  FSEL R63, R63, -INF , !P3 ;  /* 0xff8000003f3f7808 */ /* 0x000fe40005800000 */
[----:B------:R-:W-:Y:S01]  /*6b00*/  ISETP.LT.OR P4, PT, R6, 0x51, P4 ;  /* 0x000000510600780c */ /* 0x000fe20002781670 */
[----:B------:R-:W-:Y:S01]  /*6b10*/  MUFU.EX2 R59, R59 ;  /* 0x0000003b003b7308 */ /* 0x000fe20000000800 */
[----:B------:R-:W-:Y:S02]  /*6b20*/  FMNMX.FTZ R12, R157, R12, !PT ;  /* 0x0000000c9d0c7209 */ /* 0x000fe40007810000 */
[----:B------:R-:W-:Y:S02]  /*6b30*/  ISETP.GT.AND P3, PT, R8, 0x58, P2 ;  /* 0x000000580800780c */ /* 0x000fe40001764270 */
[----:B------:R-:W-:-:S02]  /*6b40*/  ISETP.LT.OR P5, PT, R6, 0x52, P5 ;  /* 0x000000520600780c */ /* 0x000fc40002fa1670 */
[----:B------:R-:W-:Y:S01]  /*6b50*/  FSEL R155, R66, -INF , !P4 ;  /* 0xff800000429b7808 */ /* 0x000fe20006000000 */
[----:B------:R-:W-:Y:S01]  /*6b60*/  MUFU.EX2 R174, R174 ;  /* 0x000000ae00ae7308 */ /* 0x000fe20000000800 */
[----:B------:R-:W-:Y:S02]  /*6b70*/  FMNMX.FTZ R12, R63, R12, !PT ;  /* 0x0000000c3f0c7209 */ /* 0x000fe40007810000 */
[----:B------:R-:W-:Y:S02]  /*6b80*/  ISETP.GT.AND P4, PT, R8, 0x59, P2 ;  /* 0x000000590800780c */ /* 0x000fe40001784270 */
[----:B------:R-:W-:Y:S02]  /*6b90*/  FSEL R153, R67, -INF , !P5 ;  /* 0xff80000043997808 */ /* 0x000fe40006800000 */
[----:B------:R-:W-:Y:S01]  /*6ba0*/  ISETP.LT.OR P3, PT, R6, 0x59, P3 ;  /* 0x000000590600780c */ /* 0x000fe20001f61670 */
[----:B------:R-:W-:Y:S01]  /*6bb0*/  MUFU.EX2 R67, R14 ;  /* 0x0000000e00437308 */ /* 0x000fe20000000800 */
[----:B------:R-:W-:-:S02]  /*6bc0*/  FMNMX.FTZ R12, R155, R12, !PT ;  /* 0x0000000c9b0c7209 */ /* 0x000fc40007810000 */
[----:B------:R-:W-:Y:S02]  /*6bd0*/  ISETP.GT.AND P5, PT, R8, 0x60, P2 ;  /* 0x000000600800780c */ /* 0x000fe400017a4270 */
[----:B------:R-:W-:Y:S02]  /*6be0*/  ISETP.LT.OR P4, PT, R6, 0x5a, P4 ;  /* 0x0000005a0600780c */ /* 0x000fe40002781670 */
[----:B------:R-:W-:Y:S01]  /*6bf0*/  FSEL R193, R70, -INF , !P3 ;  /* 0xff80000046c17808 */ /* 0x000fe20005800000 */
[----:B------:R-:W-:Y:S01]  /*6c00*/  MUFU.EX2 R168, R168 ;  /* 0x000000a800a87308 */ /* 0x000fe20000000800 */
[----:B------:R-:W-:Y:S02]  /*6c10*/  FMNMX.FTZ R12, R153, R12, !PT ;  /* 0x0000000c990c7209 */ /* 0x000fe40007810000 */
[----:B------:R-:W-:Y:S02]  /*6c20*/  ISETP.GT.AND P3, PT, R8, 0x61, P2 ;  /* 0x000000610800780c */ /* 0x000fe40001764270 */
[----:B------:R-:W-:-:S02]  /*6c30*/  FSEL R71, R71, -INF , !P4 ;  /* 0xff80000047477808 */ /* 0x000fc40006000000 */
        /* <DEDUP_REMOVED lines=29> */
[----:B------:R-:W-:-:S02]  /*6e10*/  ISETP.LT.OR P5, PT, R6, 0x79, P5 ;  /* 0x000000790600780c */ /* 0x000fc40002fa1670 */
[----:B------:R-:W-:Y:S01]  /*6e20*/  FSEL R83, R83, -INF , !P4 ;  /* 0xff80000053537808 */ /* 0x000fe20006000000 */
[----:B------:R-:W-:Y:S01]  /*6e30*/  MUFU.EX2 R25, R25 ;  /* 0x0000001900197308 */ /* 0x000fe20000000800 */
[----:B------:R-:W-:Y:S02]  /*6e40*/  FMNMX.FTZ R12, R195, R12, !PT ;  /* 0x0000000cc30c7209 */ /* 0x000fe40007810000 */
[----:B------:R-:W-:Y:S02]  /*6e50*/  ISETP.LT.OR P2, PT, R6, 0x7a, P2 ;  /* 0x0000007a0600780c */ /* 0x000fe40001741670 */
[----:B------:R-:W-:Y:S02]  /*6e60*/  FSEL R57, R86, -INF , !P5 ;  /* 0xff80000056397808 */ /* 0x000fe40006800000 */
[----:B------:R-:W-:Y:S01]  /*6e70*/  FMNMX.FTZ R12, R83, R12, !PT ;  /* 0x0000000c530c7209 */ /* 0x000fe20007810000 */
[----:B------:R-:W-:Y:S01]  /*6e80*/  MUFU.EX2 R160, R160 ;  /* 0x000000a000a07308 */ /* 0x000fe20000000800 */
[----:B------:R-:W-:-:S02]  /*6e90*/  FSEL R87, R87, -INF , !P2 ;  /* 0xff80000057577808 */ /* 0x000fc40005000000 */
[----:B------:R-:W-:Y:S02]  /*6ea0*/  FMNMX.FTZ R12, R57, R12, !PT ;  /* 0x0000000c390c7209 */ /* 0x000fe40007810000 */
[----:B------:R-:W-:Y:S02]  /*6eb0*/  FSEL R69, R9, RZ, P6 ;  /* 0x000000ff09457208 */ /* 0x000fe40003000000 */
[----:B------:R-:W-:Y:S01]  /*6ec0*/  FMNMX.FTZ R12, R87, R12, !PT ;  /* 0x0000000c570c7209 */ /* 0x000fe20007810000 */
[----:B------:R-:W-:Y:S02]  /*6ed0*/  MUFU.EX2 R15, R15 ;  /* 0x0000000f000f7308 */ /* 0x000fe40000000800 */
[----:B------:R-:W-:Y:S02]  /*6ee0*/  FADD.FTZ R69, -R69, R0 ;  /* 0x0000000045457221 */ /* 0x000fe40000010100 */
        /* <DEDUP_REMOVED lines=15> */
[----:B------:R-:W0:Y:S03]  /*6fe0*/  MUFU.EX2 R65, R65 ;  /* 0x0000004100417308 */ /* 0x000e260000000800 */
        /* <DEDUP_REMOVED lines=10> */
[----:B0-----:R-:W-:Y:S01]  /*7090*/  FFMA.FTZ R14, R65, R3, R180 ;  /* 0x00000003410e7223 */ /* 0x001fe200000100b4 */
[-CC-:B------:R-:W-:Y:S01]  /*70a0*/  FFMA.FTZ R10, R35, R4.reuse, -R30.reuse ;  /* 0x00000004230a7223 */ /* 0x180fe2000001081e */
[-CC-:B------:R-:W-:Y:S01]  /*70b0*/  FFMA.FTZ R35, R173, R4.reuse, -R30.reuse ;  /* 0x00000004ad237223 */ /* 0x180fe2000001081e */
[-C--:B------:R-:W-:Y:S01]  /*70c0*/  FFMA.FTZ R173, R171, R4.reuse, -R30 ;  /* 0x00000004abad7223 */ /* 0x080fe2000001081e */
[----:B------:R-:W-:Y:S01]  /*70d0*/  FADD.FTZ R3, R27, R14 ;  /* 0x0000000e1b037221 */ /* 0x000fe20000010000 */
        /* <DEDUP_REMOVED lines=29> */
[----:B------:R-:W-:Y:S01]  /*72b0*/  FFMA.FTZ R57, R57, R4, -R30 ;  /* 0x0000000439397223 */ /* 0x000fe2000001081e */
[----:B0-----:R-:W-:Y:S01]  /*72c0*/  F2FP.BF16.F32.PACK_AB R181, R0, R69 ;  /* 0x0000004500b5723e */ /* 0x001fe200000010ff */
[----:B------:R-:W-:Y:S01]  /*72d0*/  FADD.FTZ R3, R59, R24 ;  /* 0x000000183b037221 */ /* 0x000fe20000010000 */
[----:B------:R-:W-:Y:S01]  /*72e0*/  FSEL R24, R11, RZ, P2 ;  /* 0x000000ff0b187208 */ /* 0x000fe20001000000 */
[----:B------:R-:W-:Y:S01]  /*72f0*/  FMUL.FTZ R88, R88, R65 ;  /* 0x0000004158587220 */ /* 0x000fe20000410000 */
[----:B------:R-:W-:Y:S01]  /*7300*/  MUFU.EX2 R77, R77 ;  /* 0x0000004d004d7308 */ /* 0x000fe20000000800 */
[----:B------:R-:W-:Y:S01]  /*7310*/  FADD.FTZ R28, R174, R3 ;  /* 0x00000003ae1c7221 */ /* 0x000fe20000010000 */
[----:B------:R-:W-:Y:S01]  /*7320*/  ISETP.GT.AND P2, PT, R5, UR57, PT ;  /* 0x0000003905007c0c */ /* 0x000fe2000bf44270 */
[----:B------:R-:W-:Y:S01]  /*7330*/  FADD.FTZ R3, -R24, R7 ;  /* 0x0000000718037221 */ /* 0x000fe20000010100 */
[----:B------:R-:W-:Y:S01]  /*7340*/  F2FP.BF16.F32.PACK_AB R180, R27, R180 ;  /* 0x000000b41bb4723e */ /* 0x000fe200000010ff */
[----:B------:R-:W-:Y:S01]  /*7350*/  FADD.FTZ R43, R67, R28 ;  /* 0x0000001c432b7221 */ /* 0x000fe20000010000 */
[----:B------:R-:W-:-:S02]  /*7360*/  @!P1 VIADD R28, R32, 0x28860 ;  /* 0x00028860201c9836 */ /* 0x000fc40000000000 */
[----:B------:R-:W-:Y:S01]  /*7370*/  FMUL.FTZ R3, R3, R4 ;  /* 0x0000000403037220 */ /* 0x000fe20000410000 */
[----:B------:R-:W-:Y:S01]  /*7380*/  MUFU.EX2 R10, R10 ;  /* 0x0000000a000a7308 */ /* 0x000fe20000000800 */
[----:B------:R-:W-:Y:S01]  /*7390*/  FADD.FTZ R24, R168, R43 ;  /* 0x0000002ba8187221 */ /* 0x000fe20000010000 */
[----:B------:R-:W-:Y:S01]  /*73a0*/  F2FP.BF16.F32.PACK_AB R182, R31, R182 ;  /* 0x000000b61fb6723e */ /* 0x000fe200000010ff */
[-C--:B------:R-:W-:Y:S01]  /*73b0*/  FMUL.FTZ R89, R89, R65.reuse ;  /* 0x0000004159597220 */ /* 0x080fe20000410000 */
[----:B------:R-:W-:Y:S01]  /*73c0*/  @!P1 PRMT R28, RZ, 0x654, R28 ;  /* 0x00000654ff1c9816 */ /* 0x000fe2000000001c */
[----:B------:R-:W-:Y:S01]  /*73d0*/  FADD.FTZ R7, R45, R24 ;  /* 0x000000182d077221 */ /* 0x000fe20000010000 */
[----:B------:R-:W-:Y:S01]  /*73e0*/  F2FP.BF16.F32.PACK_AB R176, R39, R176 ;  /* 0x000000b027b0723e */ /* 0x000fe200000010ff */
[-C--:B------:R-:W-:Y:S01]  /*73f0*/  FMUL.FTZ R92, R92, R65.reuse ;  /* 0x000000415c5c7220 */ /* 0x080fe20000410000 */
[----:B------:R0:W1:Y:S01]  /*7400*/  MUFU.EX2 R24, R3 ;  /* 0x0000000300187308 */ /* 0x0000620000000800 */
[----:B------:R-:W-:Y:S01]  /*7410*/  FADD.FTZ R32, R170, R7 ;  /* 0x00000007aa207221 */ /* 0x000fe20000010000 */
[----:B------:R2:W-:Y:S01]  /*7420*/  @!P1 SYNCS.ARRIVE.TRANS64.RED.A1T0 RZ, [R28+URZ], RZ ;  /* 0x000000ff1cff99a7 */ /* 0x0005e2000810043f */
[----:B------:R-:W-:Y:S01]  /*7430*/  F2FP.BF16.F32.PACK_AB R178, R51, R178 ;  /* 0x000000b233b2723e */ /* 0x000fe200000010ff */
[-C--:B------:R-:W-:Y:S01]  /*7440*/  FMUL.FTZ R93, R93, R65.reuse ;  /* 0x000000415d5d7220 */ /* 0x080fe20000410000 */
[----:B------:R-:W-:Y:S01]  /*7450*/  FADD.FTZ R7, R41, R32 ;  /* 0x0000002029077221 */ /* 0x000fe20000010000 */
[----:B------:R-:W-:Y:S01]  /*7460*/  F2FP.BF16.F32.PACK_AB R172, R59, R172 ;  /* 0x000000ac3bac723e */ /* 0x000fe200000010ff */
[-C--:B------:R-:W-:Y:S01]  /*7470*/  FMUL.FTZ R96, R96, R65.reuse ;  /* 0x0000004160607220 */ /* 0x080fe20000410000 */
[----:B------:R-:W3:Y:S01]  /*7480*/  MUFU.EX2 R35, R35 ;  /* 0x0000002300237308 */ /* 0x000ee20000000800 */
[----:B------:R-:W-:Y:S01]  /*7490*/  FADD.FTZ R32, R164, R7 ;  /* 0x00000007a4207221 */ /* 0x000fe20000010000 */
[-CC-:B--2---:R-:W-:Y:S01]  /*74a0*/  FFMA.FTZ R28, R167, R4.reuse, -R30.reuse ;  /* 0x00000004a71c7223 */ /* 0x184fe2000001081e */
[----:B------:R-:W-:Y:S01]  /*74b0*/  FFMA.FTZ R30, R87, R4, -R30 ;  /* 0x00000004571e7223 */ /* 0x000fe2000001081e */
[----:B------:R-:W-:Y:S01]  /*74c0*/  F2FP.BF16.F32.PACK_AB R174, R67, R174 ;  /* 0x000000ae43ae723e */ /* 0x000fe200000010ff */
[----:B0-----:R-:W-:Y:S01]  /*74d0*/  FADD.FTZ R3, R37, R32 ;  /* 0x0000002025037221 */ /* 0x001fe20000010000 */
[----:B------:R-:W-:Y:S01]  /*74e0*/  F2FP.BF16.F32.PACK_AB R168, R45, R168 ;  /* 0x000000a82da8723e */ /* 0x000fe200000010ff */
[-C--:B------:R-:W-:Y:S01]  /*74f0*/  FMUL.FTZ R97, R97, R65.reuse ;  /* 0x0000004161617220 */ /* 0x080fe20000410000 */
[----:B------:R-:W0:Y:S01]  /*7500*/  MUFU.EX2 R173, R173 ;  /* 0x000000ad00ad7308 */ /* 0x000e220000000800 */
[----:B------:R-:W-:Y:S01]  /*7510*/  FADD.FTZ R32, R166, R3 ;  /* 0x00000003a6207221 */ /* 0x000fe20000010000 */
[----:B-1----:R-:W-:Y:S01]  /*7520*/  FFMA.FTZ R3, R24, R2, R69 ;  /* 0x0000000218037223 */ /* 0x002fe20000010045 */
[----:B------:R-:W-:Y:S01]  /*7530*/  F2FP.BF16.F32.PACK_AB R170, R41, R170 ;  /* 0x000000aa29aa723e */ /* 0x000fe200000010ff */
[-C--:B------:R-:W-:Y:S01]  /*7540*/  FMUL.FTZ R100, R100, R65.reuse ;  /* 0x0000004164647220 */ /* 0x080fe20000410000 */
[----:B------:R-:W-:Y:S01]  /*7550*/  FADD.FTZ R7, R25, R32 ;  /* 0x0000002019077221 */ /* 0x000fe20000010000 */
[----:B------:R-:W-:Y:S01]  /*7560*/  FADD.FTZ R3, R0, R3 ;  /* 0x0000000300037221 */ /* 0x000fe20000010000 */
[----:B------:R-:W-:Y:S01]  /*7570*/  F2FP.BF16.F32.PACK_AB R164, R37, R164 ;  /* 0x000000a425a4723e */ /* 0x000fe200000010ff */
[----:B------:R-:W1:Y:S01]  /*7580*/  MUFU.EX2 R12, R12 ;  /* 0x0000000c000c7308 */ /* 0x000e620000000800 */
[----:B------:R-:W-:Y:S01]  /*7590*/  FADD.FTZ R32, R160, R7 ;  /* 0x00000007a0207221 */ /* 0x000fe20000010000 */
[----:B------:R-:W-:Y:S01]  /*75a0*/  FADD.FTZ R2, R6, R3 ;  /* 0x0000000306027221 */ /* 0x000fe20000010000 */
[----:B------:R-:W-:Y:S01]  /*75b0*/  F2FP.BF16.F32.PACK_AB R166, R25, R166 ;  /* 0x000000a619a6723e */ /* 0x000fe200000010ff */
[-C--:B------:R-:W-:Y:S01]  /*75c0*/  FMUL.FTZ R101, R101, R65.reuse ;  /* 0x0000004165657220 */ /* 0x080fe20000410000 */
[----:B------:R-:W-:Y:S01]  /*75d0*/  FADD.FTZ R7, R15, R32 ;  /* 0x000000200f077221 */ /* 0x000fe20000010000 */
[----:B------:R-:W-:Y:S01]  /*75e0*/  FADD.FTZ R3, R73, R2 ;  /* 0x0000000249037221 */ /* 0x000fe20000010000 */
[----:B------:R-:W-:Y:S01]  /*75f0*/  F2FP.BF16.F32.PACK_AB R160, R15, R160 ;  /* 0x000000a00fa0723e */ /* 0x000fe200000010ff */
[----:B------:R-:W2:Y:S01]  /*7600*/  MUFU.EX2 R175, R175 ;  /* 0x000000af00af7308 */ /* 0x000ea20000000800 */
[----:B------:R-:W-:Y:S01]  /*7610*/  FADD.FTZ R32, R162, R7 ;  /* 0x00000007a2207221 */ /* 0x000fe20000010000 */
[----:B------:R-:W-:Y:S01]  /*7620*/  FADD.FTZ R2, R8, R3 ;  /* 0x0000000308027221 */ /* 0x000fe20000010000 */
[C---:B------:R-:W-:Y:S01]  /*7630*/  F2FP.BF16.F32.PACK_AB R162, R21.reuse, R162 ;  /* 0x000000a215a2723e */ /* 0x040fe200000010ff */
[-C--:B------:R-:W-:Y:S01]  /*7640*/  FMUL.FTZ R104, R104, R65.reuse ;  /* 0x0000004168687220 */ /* 0x080fe20000410000 */
[----:B------:R-:W-:Y:S01]  /*7650*/  FADD.FTZ R7, R21, R32 ;  /* 0x0000002015077221 */ /* 0x000fe20000010000 */
[----:B------:R-:W-:Y:S01]  /*7660*/  FADD.FTZ R3, R77, R2 ;  /* 0x000000024d037221 */ /* 0x000fe20000010000 */
[-C--:B------:R-:W-:Y:S01]  /*7670*/  FMUL.FTZ R105, R105, R65.reuse ;  /* 0x0000004169697220 */ /* 0x080fe20000410000 */
[----:B------:R-:W4:Y:S01]  /*7680*/  MUFU.EX2 R33, R33 ;  /* 0x0000002100217308 */ /* 0x000f220000000800 */
[----:B------:R-:W-:Y:S01]  /*7690*/  FADD.FTZ R32, R156, R7 ;  /* 0x000000079c207221 */ /* 0x000fe20000010000 */
[----:B------:R-:W-:Y:S01]  /*76a0*/  FADD.FTZ R2, R10, R3 ;  /* 0x000000030a027221 */ /* 0x000fe20000010000 */
[C---:B------:R-:W-:Y:S01]  /*76b0*/  F2FP.BF16.F32.PACK_AB R156, R13.reuse, R156 ;  /* 0x0000009c0d9c723e */ /* 0x040fe200000010ff */
[-C--:B------:R-:W-:Y:S01]  /*76c0*/  FMUL.FTZ R108, R108, R65.reuse ;  /* 0x000000416c6c7220 */ /* 0x080fe20000410000 */
[----:B------:R-:W-:Y:S01]  /*76d0*/  FADD.FTZ R3, R13, R32 ;  /* 0x000000200d037221 */ /* 0x000fe20000010000 */
[----:B---3--:R-:W-:Y:S01]  /*76e0*/  FADD.FTZ R2, R35, R2 ;  /* 0x0000000223027221 */ /* 0x008fe20000010000 */
[-C--:B------:R-:W-:Y:S01]  /*76f0*/  FMUL.FTZ R109, R109, R65.reuse ;  /* 0x000000416d6d7220 */ /* 0x080fe20000410000 */
[----:B------:R-:W3:Y:S01]  /*7700*/  MUFU.EX2 R14, R14 ;  /* 0x0000000e000e7308 */ /* 0x000ee20000000800 */
[----:B------:R-:W-:Y:S01]  /*7710*/  FADD.FTZ R32, R158, R3 ;  /* 0x000000039e207221 */ /* 0x000fe20000010000 */
[----:B0-----:R-:W-:Y:S01]  /*7720*/  FADD.FTZ R3, R173, R2 ;  /* 0x00000002ad037221 */ /* 0x001fe20000010000 */
[C---:B------:R-:W-:Y:S01]  /*7730*/  F2FP.BF16.F32.PACK_AB R158, R61.reuse, R158 ;  /* 0x0000009e3d9e723e */ /* 0x040fe200000010ff */
[-C--:B------:R-:W-:Y:S01]  /*7740*/  FMUL.FTZ R112, R112, R65.reuse ;  /* 0x0000004170707220 */ /* 0x080fe20000410000 */
[----:B------:R-:W-:Y:S01]  /*7750*/  FADD.FTZ R7, R61, R32 ;  /* 0x000000203d077221 */ /* 0x000fe20000010000 */
[----:B-1----:R-:W-:Y:S01]  /*7760*/  FADD.FTZ R2, R12, R3 ;  /* 0x000000030c027221 */ /* 0x002fe20000010000 */
[-C--:B------:R-:W-:Y:S01]  /*7770*/  FMUL.FTZ R113, R113, R65.reuse ;  /* 0x0000004171717220 */ /* 0x080fe20000410000 */
[----:B------:R-:W0:Y:S01]  /*7780*/  MUFU.EX2 R154, R154 ;  /* 0x0000009a009a7308 */ /* 0x000e220000000800 */
[----:B------:R-:W-:Y:S01]  /*7790*/  FADD.FTZ R32, R152, R7 ;  /* 0x0000000798207221 */ /* 0x000fe20000010000 */
[----:B--2---:R-:W-:Y:S01]  /*77a0*/  FADD.FTZ R3, R175, R2 ;  /* 0x00000002af037221 */ /* 0x004fe20000010000 */
[C---:B----4-:R-:W-:Y:S01]  /*77b0*/  F2FP.BF16.F32.PACK_AB R152, R33.reuse, R152 ;  /* 0x000000982198723e */ /* 0x050fe200000010ff */
[-C--:B------:R-:W-:Y:S01]  /*77c0*/  FMUL.FTZ R116, R116, R65.reuse ;  /* 0x0000004174747220 */ /* 0x080fe20000410000 */
[----:B------:R-:W-:Y:S01]  /*77d0*/  FADD.FTZ R7, R33, R32 ;  /* 0x0000002021077221 */ /* 0x000fe20000010000 */
[-C--:B------:R-:W-:Y:S01]  /*77e0*/  FMUL.FTZ R117, R117, R65.reuse ;  /* 0x0000004175757220 */ /* 0x080fe20000410000 */
[-C--:B------:R-:W-:Y:S01]  /*77f0*/  FMUL.FTZ R120, R120, R65.reuse ;  /* 0x0000004178787220 */ /* 0x080fe20000410000 */
[----:B------:R-:W1:Y:S01]  /*7800*/  MUFU.EX2 R169, R169 ;  /* 0x000000a900a97308 */ /* 0x000e620000000800 */
[----:B---3--:R-:W-:Y:S01]  /*7810*/  FADD.FTZ R2, R14, R3 ;  /* 0x000000030e027221 */ /* 0x008fe20000010000 */
        /* <DEDUP_REMOVED lines=18> */
[----:B------:R-:W-:Y:S01]  /*7940*/  FMUL.FTZ R149, R149, R65 ;  /* 0x0000004195957220 */ /* 0x000fe20000410000 */
[----:B------:R-:W-:Y:S01]  /*7950*/  F2FP.BF16.F32.PACK_AB R183, R73, R6 ;  /* 0x0000000649b7723e */ /* 0x000fe200000010ff */
[----:B------:R-:W-:Y:S01]  /*7960*/  VIADD R5, R5, 0xffffffff ;  /* 0xffffffff05057836 */ /* 0x000fe20000000000 */
[----:B------:R-:W-:Y:S01]  /*7970*/  F2FP.BF16.F32.PACK_AB R177, R77, R8 ;  /* 0x000000084db1723e */ /* 0x000fe200000010ff */
[----:B------:R-:W1:Y:S01]  /*7980*/  MUFU.EX2 R26, R26 ;  /* 0x0000001a001a7308 */ /* 0x000e620000000800 */
[----:B--2---:R-:W-:Y:S01]  /*7990*/  FADD.FTZ R2, R20, R7 ;  /* 0x0000000714027221 */ /* 0x004fe20000010000 */
[----:B------:R-:W-:Y:S01]  /*79a0*/  F2FP.BF16.F32.PACK_AB R179, R35, R10 ;  /* 0x0000000a23b3723e */ /* 0x000fe200000010ff */
[-C--:B------:R-:W-:Y:S01]  /*79b0*/  FMUL.FTZ R90, R90, R24.reuse ;  /* 0x000000185a5a7220 */ /* 0x080fe20000410000 */
[----:B------:R-:W-:Y:S01]  /*79c0*/  F2FP.BF16.F32.PACK_AB R173, R12, R173 ;  /* 0x000000ad0cad723e */ /* 0x000fe200000010ff */
[-C--:B------:R-:W-:Y:S01]  /*79d0*/  FMUL.FTZ R91, R91, R24.reuse ;  /* 0x000000185b5b7220 */ /* 0x080fe20000410000 */
[----:B------:R-:W-:Y:S01]  /*79e0*/  F2FP.BF16.F32.PACK_AB R175, R14, R175 ;  /* 0x000000af0eaf723e */ /* 0x000fe200000010ff */
[-C--:B------:R-:W-:Y:S01]  /*79f0*/  FMUL.FTZ R94, R94, R24.reuse ;  /* 0x000000185e5e7220 */ /* 0x080fe20000410000 */
[----:B------:R-:W2:Y:S01]  /*7a00*/  MUFU.EX2 R165, R165 ;  /* 0x000000a500a57308 */ /* 0x000ea20000000800 */
[----:B0-----:R-:W-:Y:S01]  /*7a10*/  FADD.FTZ R7, R171, R2 ;  /* 0x00000002ab077221 */ /* 0x001fe20000010000 */
[----:B------:R-:W-:Y:S01]  /*7a20*/  F2FP.BF16.F32.PACK_AB R169, R20, R169 ;  /* 0x000000a914a9723e */ /* 0x000fe200000010ff */
[-C--:B------:R-:W-:Y:S01]  /*7a30*/  FMUL.FTZ R95, R95, R24.reuse ;  /* 0x000000185f5f7220 */ /* 0x080fe20000410000 */
[-C--:B------:R-:W-:Y:S01]  /*7a40*/  FMUL.FTZ R98, R98, R24.reuse ;  /* 0x0000001862627220 */ /* 0x080fe20000410000 */
[-C--:B------:R-:W-:Y:S01]  /*7a50*/  FMUL.FTZ R99, R99, R24.reuse ;  /* 0x0000001863637220 */ /* 0x080fe20000410000 */
[-C--:B------:R-:W-:Y:S01]  /*7a60*/  FMUL.FTZ R102, R102, R24.reuse ;  /* 0x0000001866667220 */ /* 0x080fe20000410000 */
[-C--:B------:R-:W-:Y:S01]  /*7a70*/  FMUL.FTZ R103, R103, R24.reuse ;  /* 0x0000001867677220 */ /* 0x080fe20000410000 */
        /* <DEDUP_REMOVED lines=31> */
[----:B------:R-:W-:Y:S01]  /*7c70*/  FMUL.FTZ R147, R147, R24 ;  /* 0x0000001893937220 */ /* 0x000fe20000410000 */
[----:B------:R-:W1:Y:S01]  /*7c80*/  MUFU.EX2 R36, R155 ;  /* 0x0000009b00247308 */ /* 0x000e620000000800 */
[C---:B--2---:R-:W-:Y:S01]  /*7c90*/  FADD.FTZ R7, R63.reuse, R7 ;  /* 0x000000073f077221 */ /* 0x044fe20000010000 */
[----:B------:R-:W-:Y:S01]  /*7ca0*/  F2FP.BF16.F32.PACK_AB R167, R63, R34 ;  /* 0x000000223fa7723e */ /* 0x000fe200000010ff */
[-C--:B------:R-:W-:Y:S01]  /*7cb0*/  FMUL.FTZ R150, R150, R24.reuse ;  /* 0x0000001896967220 */ /* 0x080fe20000410000 */
[----:B------:R-:W-:Y:S01]  /*7cc0*/  FMUL.FTZ R151, R151, R24 ;  /* 0x0000001897977220 */ /* 0x000fe20000410000 */
[----:B------:R-:W-:-:S03]  /*7cd0*/  IMAD.MOV.U32 R0, RZ, RZ, R9 ;  /* 0x000000ffff007224 */ /* 0x000fc600078e0009 */
        /* <DEDUP_REMOVED lines=31> */
[----:B------:R-:W-:Y:S01]  /*7ed0*/  IMAD.MOV.U32 R7, RZ, RZ, R11 ;  /* 0x000000ffff077224 */ /* 0x000fe200078e000b */
[----:B------:R-:W-:Y:S06]  /*7ee0*/  @P2 BRA `(.L_x_8092) ;  /* 0xffffffcc00e42947 */ /* 0x000fec000383ffff */
[----:B------:R-:W-:Y:S01]  /*7ef0*/  IMAD.MOV.U32 R7, RZ, RZ, R11 ;  /* 0x000000ffff077224 */ /* 0x000fe200078e000b */
[----:B------:R-:W-:Y:S01]  /*7f00*/  UMOV UR45, UR56 ;  /* 0x00000038002d7c82 */ /* 0x000fe20008000000 */
[----:B------:R-:W-:Y:S01]  /*7f10*/  IMAD.MOV.U32 R0, RZ, RZ, R9 ;  /* 0x000000ffff007224 */ /* 0x000fe200078e0009 */
[----:B------:R-:W-:-:S06]  /*7f20*/  UMOV UR46, UR55 ;  /* 0x00000037002e7c82 */ /* 0x000fcc0008000000 */
.L_x_8075:
[----:B------:R-:W-:Y:S01]  /*7f30*/  ULDC UR6, c[0x0][0x448] ;  /* 0x0001120000067ab9 */ /* 0x000fe20000000800 */
[----:B------:R-:W-:Y:S01]  /*7f40*/  ULDC UR14, c[0x0][0x9e4] ;  /* 0x00027900000e7ab9 */ /* 0x000fe20000000800 */
[----:B------:R-:W-:Y:S02]  /*7f50*/  UISETP.NE.AND UP0, UPT, UR6, 0x1, UPT ;  /* 0x000000010600788c */ /* 0x000fe4000bf05270 */
[----:B------:R-:W-:Y:S02]  /*7f60*/  UISETP.GE.AND UP1, UPT, UR14, 0x1, UPT ;  /* 0x000000010e00788c */ /* 0x000fe4000bf26270 */
[----:B------:R-:W-:Y:S02]  /*7f70*/  UIADD3 UR10, UR38, 0x7f, URZ ;  /* 0x0000007f260a7890 */ /* 0x000fe4000fffe03f */
[----:B------:R-:W-:Y:S02]  /*7f80*/  UIADD3 UR11, UR39, 0x1, -UR44 ;  /* 0x00000001270b7890 */ /* 0x000fe4000fffe82c */
[----:B------:R-:W-:-:S03]  /*7f90*/  PLOP3.LUT P6, PT, PT, PT, UP1, 0x80, 0x0 ;  /* 0x000000000000781c */ /* 0x000fc60003fcf018 */
[----:B------:R-:W-:Y:S01]  /*7fa0*/  @UP0 ULDC UR6, c[0x0][0x44c] ;  /* 0x0001130000060ab9 */ /* 0x000fe20000000800 */
[----:B------:R-:W-:Y:S01]  /*7fb0*/  @UP0 ULDC UR15, c[0x0][0x450] ;  /* 0x00011400000f0ab9 */ /* 0x000fe20000000800 */
[----:B------:R-:W-:-:S04]  /*7fc0*/  UIMAD.WIDE.U32 UR6, UR10, UR6, URZ ;  /* 0x000000060a0672a5 */ /* 0x000fc8000f8e003f */
[----:B------:R-:W-:-:S04]  /*7fd0*/  @UP0 USHF.R.U32.HI UR10, URZ, UR15, UR7 ;  /* 0x0000000f3f0a0299 */ /* 0x000fc80008011607 */
[----:B------:R-:W-:-:S04]  /*7fe0*/  UIADD3 UR10, UR11, UR10, URZ ;  /* 0x0000000a0b0a7290 */ /* 0x000fc8000fffe03f */
        /* <DEDUP_REMOVED lines=12> */
.L_x_8094:
[----:B------:R-:W-:-:S11]  /*80b0*/  UISETP.NE.AND UP1, UPT, UR14, 0x1, UPT ;  /* 0x000000010e00788c */ /* 0x000fd6000bf25270 */
[----:B------:R-:W-:Y:S02]  /*80c0*/  @UP1 ULDC.64 UR18, c[0x0][0x9e8] ;  /* 0x00027a0000121ab9 */ /* 0x000fe40000000a00 */
[----:B------:R-:W-:-:S04]  /*80d0*/  UIMAD.WIDE.U32 UR6, UR10, UR18, URZ ;  /* 0x000000120a0672a5 */ /* 0x000fc8000f8e003f */
[----:B------:R-:W-:-:S12]  /*80e0*/  @UP1 USHF.R.U32.HI UR10, URZ, UR19, UR7 ;  /* 0x000000133f0a1299 */ /* 0x000fd80008011607 */
.L_x_8095:
[----:B------:R-:W-:-:S04]  /*80f0*/  UIMAD UR10, UR10, UR14, URZ ;  /* 0x0000000e0a0a72a4 */ /* 0x000fc8000f8e023f */
[----:B------:R-:W-:-:S04]  /*8100*/  UISETP.LT.AND UP1, UPT, UR53, UR10, UPT ;  /* 0x0000000a3500728c */ /* 0x000fc8000bf21270 */
[----:B------:R-:W-:-:S12]  /*8110*/  USEL UR53, UR53, UR10, !UP1 ;  /* 0x0000000a35357287 */ /* 0x000fd8000c800000 */
.L_x_8093:
[----:B------:R-:W-:-:S04]  /*8120*/  UIADD3 UR53, UR53, 0x7f, URZ ;  /* 0x0000007f35357890 */ /* 0x000fc8000fffe03f */
        /* <DEDUP_REMOVED lines=11> */
.L_x_8105:
        /* <DEDUP_REMOVED lines=9> */
.L_x_8098:
[----:B------:R-:W-:Y:S01]  /*8270*/  ULEA UR6, UR45, UR41, 0x3 ;  /* 0x000000292d067291 */ /* 0x000fe2000f8e183f */
[----:B------:R-:W-:-:S05]  /*8280*/  IMAD.U32 R0, RZ, RZ, UR46 ;  /* 0x0000002eff007e24 */ /* 0x000fca000f8e00ff */
[----:B------:R-:W-:-:S04]  /*8290*/  SHF.L.U32 R0, R0, 0x1f, RZ ;  /* 0x0000001f00007819 */ /* 0x000fc800000006ff */
[----:B------:R0:W1:Y:S01]  /*82a0*/  SYNCS.PHASECHK.TRANS64.TRYWAIT P2, [UR6+0x28830], R0 ;  /* 0x02883000ff0075a7 */ /* 0x0000620008040146 */
[----:B------:R-:W-:Y:S05]  /*82b0*/  @!P0 BRA `(.L_x_8099) ;  /* 0x0000000000048947 */ /* 0x000fea0003800000 */
[----:B------:R-:W-:Y:S01]  /*82c0*/  BPT.TRAP 0x1 ;  /* 0x000000040000795c */ /* 0x000fe20000300000 */
.L_x_8099:
[----:B-1----:R-:W-:Y:S05]  /*82d0*/  @P2 BRA `(.L_x_8097) ;  /* 0x0000000000082947 */ /* 0x002fea0003800000 */
[----:B------:R-:W1:Y:S02]  /*82e0*/  SYNCS.PHASECHK.TRANS64.TRYWAIT P2, [UR6+0x28830], R0 ;  /* 0x02883000ff0075a7 */ /* 0x000e640008040146 */
[----:B-1----:R-:W-:Y:S05]  /*82f0*/  @!P2 BRA `(.L_x_8100) ;  /* 0x000000dc00f0a947 */ /* 0x002fea0003800000 */
.L_x_8097:
        /* <DEDUP_REMOVED lines=45> */
.L_x_8102:
[----:B------:R-:W-:Y:S01]  /*85d0*/  ULEA UR6, UR53, UR41, 0x3 ;  /* 0x0000002935067291 */ /* 0x000fe2000f8e183f */
[----:B------:R-:W-:-:S05]  /*85e0*/  IMAD.U32 R0, RZ, RZ, UR54 ;  /* 0x00000036ff007e24 */ /* 0x000fca000f8e00ff */
[----:B------:R-:W-:-:S04]  /*85f0*/  SHF.L.U32 R0, R0, 0x1f, RZ ;  /* 0x0000001f00007819 */ /* 0x000fc800000006ff */
[----:B------:R0:W1:Y:S01]  /*8600*/  SYNCS.PHASECHK.TRANS64.TRYWAIT P2, [UR6+0x28850], R0 ;  /* 0x02885000ff0075a7 */ /* 0x0000620008040146 */
[----:B------:R-:W-:Y:S05]  /*8610*/  @!P0 BRA `(.L_x_8103) ;  /* 0x0000000000048947 */ /* 0x000fea0003800000 */
[----:B------:R-:W-:Y:S01]  /*8620*/  BPT.TRAP 0x1 ;  /* 0x000000040000795c */ /* 0x000fe20000300000 */
.L_x_8103:
[----:B-1----:R-:W-:Y:S05]  /*8630*/  @P2 BRA `(.L_x_8101) ;  /* 0x0000000000082947 */ /* 0x002fea0003800000 */
[----:B------:R-:W1:Y:S02]  /*8640*/  SYNCS.PHASECHK.TRANS64.TRYWAIT P2, [UR6+0x28850], R0 ;  /* 0x02885000ff0075a7 */ /* 0x000e640008040146 */
[----:B-1----:R-:W-:Y:S05]  /*8650*/  @!P2 BRA `(.L_x_8104) ;  /* 0x000000dc0030a947 */ /* 0x002fea0003800000 */
.L_x_8101:
[----:B------:R-:W-:Y:S01]  /*8660*/  UIADD3 UR6, UR41, 0x400, URZ ;  /* 0x0000040029067890 */ /* 0x000fe2000fffe03f */
[----:B------:R-:W-:Y:S01]  /*8670*/  WARPGROUP.ARRIVE ;  /* 0x00000000000079c5 */ /* 0x000fe20000000000 */
[----:B------:R-:W-:Y:S01]  /*8680*/  UMOV UR7, 0x40000040 ;  /* 0x4000004000077882 */ /* 0x000fe20000000000 */
[----:B01----:R-:W-:Y:S01]  /*8690*/  FMNMX.FTZ R0, R24, R9, !PT ;  /* 0x0000000918007209 */ /* 0x003fe20007810000 */
[----:B------:R-:W-:Y:S01]  /*86a0*/  USHF.R.U32.HI UR6, URZ, 0x4, UR6 ;  /* 0x000000043f067899 */ /* 0x000fe20008011606 */
[----:B------:R-:W0:Y:S01]  /*86b0*/  LDC R4, c[0x0][0x988] ;  /* 0x00026200ff047b82 */ /* 0x000e220000000800 */
[----:B------:R-:W-:Y:S01]  /*86c0*/  ISETP.GT.AND P2, PT, R5, UR52, PT ;  /* 0x0000003405007c0c */ /* 0x000fe2000bf44270 */
[----:B------:R-:W-:Y:S01]  /*86d0*/  UMOV UR54, UR46 ;  /* 0x0000002e00367c82 */ /* 0x000fe20008000000 */
[----:B------:R-:W-:Y:S01]  /*86e0*/  ULOP3.LUT UR6, UR6, 0x3fff, URZ, 0xc0, !UPT ;  /* 0x00003fff06067892 */ /* 0x000fe2000f8ec03f */
[----:B------:R-:W-:Y:S01]  /*86f0*/  FMNMX.FTZ R7, R25, R0, !PT ;  /* 0x0000000019077209 */ /* 0x000fe20007810000 */
[----:B------:R-:W-:-:S02]  /*8700*/  VIADD R5, R5, 0xffffffff ;  /* 0xffffffff05057836 */ /* 0x000fc40000000000 */
[----:B------:R-:W-:Y:S01]  /*8710*/  ULOP3.LUT UR6, UR6, 0x4000000, URZ, 0xfc, !UPT ;  /* 0x0400000006067892 */ /* 0x000fe2000f8efc3f */
[----:B------:R-:W-:-:S03]  /*8720*/  FMNMX.FTZ R0, R28, R7, !PT ;  /* 0x000000071c007209 */ /* 0x000fc60007810000 */
[----:B------:R-:W-:Y:S01]  /*8730*/  ULEA UR10, UR53, UR6, 0xb ;  /* 0x00000006350a7291 */ /* 0x000fe2000f8e583f */
        /* <DEDUP_REMOVED lines=33> */
[----:B------:R-:W1:Y:S02]  /*8950*/  SHFL.BFLY PT, R0, R7, 0x2, 0x1f ;  /* 0x0c401f0007007f89 */ /* 0x000e6400000e0000 */
[----:B-1----:R-:W-:-:S05]  /*8960*/  FMNMX.FTZ R10, R7, R0, !PT ;  /* 0x00000000070a7209 */ /* 0x002fca0007810000 */
[----:B------:R-:W1:Y:S01]  /*8970*/  SHFL.BFLY PT, R11, R10, 0x1, 0x1f ;  /* 0x0c201f000a0b7f89 */ /* 0x000e6200000e0000 */
[----:B------:R-:W-:Y:S02]  /*8980*/  WARPGROUP.DEPBAR.LE gsb0, 0x0 ;  /* 0x00008000000079c5 */ /* 0x000fe40000010000 */
[----:B------:R-:W-:-:S06]  /*8990*/  WARPGROUP.ARRIVE ;  /* 0x00000000000079c5 */ /* 0x000fcc0000000000 */
[----:B------:R-:W-:Y:S01]  /*89a0*/  HGMMA.64x128x16.F32.BF16 R88, R176, gdesc[UR4].tnspB, R88, gsb0 ;  /* 0x41e00004b0587df0 */ /* 0x000fe20008001858 */
[----:B------:R-:W-:Y:S01]  /*89b0*/  UIADD3 UR6, UR10, 0x100, URZ ;  /* 0x000001000a067890 */ /* 0x000fe2000fffe03f */
[----:B------:R-:W-:Y:S01]  /*89c0*/  UMOV UR7, 0x40000040 ;  /* 0x4000004000077882 */ /* 0x000fe20000000000 */
        /* <DEDUP_REMOVED lines=37> */
[----:B------:R-:W-:Y:S02]  /*8c20*/  WARPGROUP.ARRIVE ;  /* 0x00000000000079c5 */ /* 0x000fe40000000000 */
[----:B------:R-:W0:Y:S04]  /*8c30*/  SHFL.BFLY PT, R12, R7, 0x2, 0x1f ;  /* 0x0c401f00070c7f89 */ /* 0x000e2800000e0000 */
[----:B------:R-:W-:Y:S01]  /*8c40*/  HGMMA.64x128x16.F32.BF16 R88, R172, gdesc[UR4].tnspB, R88, gsb0 ;  /* 0x41e00004ac587df0 */ /* 0x000fe20008001858 */
[----:B------:R-:W-:Y:S01]  /*8c50*/  UIADD3 UR6, UR10, 0x180, URZ ;  /* 0x000001800a067890 */ /* 0x000fe2000fffe03f */
[----:B------:R-:W-:Y:S01]  /*8c60*/  UMOV UR7, 0x40000040 ;  /* 0x4000004000077882 */ /* 0x000fe20000000000 */
[----:B0-----:R-:W-:-:S05]  /*8c70*/  FMNMX.FTZ R20, R7, R12, !PT ;  /* 0x0000000c07147209 */ /* 0x001fca0007810000 */
[----:B------:R-:W0:Y:S02]  /*8c80*/  SHFL.BFLY PT, R7, R20, 0x1, 0x1f ;  /* 0x0c201f0014077f89 */ /* 0x000e2400000e0000 */
[----:B0-----:R-:W-:Y:S01]  /*8c90*/  FMNMX.FTZ R7, R20, R7, !PT ;  /* 0x0000000714077209 */ /* 0x001fe20007810000 */
[----:B------:R-:W-:Y:S02]  /*8ca0*/  WARPGROUP.DEPBAR.LE gsb0, 0x0 ;  /* 0x00008000000079c5 */ /* 0x000fe40000010000 */
[----:B------:R-:W-:-:S06]  /*8cb0*/  WARPGROUP.ARRIVE ;  /* 0x00000000000079c5 */ /* 0x000fcc0000000000 */
[----:B------:R-:W-:Y:S01]  /*8cc0*/  HGMMA.64x128x16.F32.BF16 R88, R168, gdesc[UR4].tnspB, R88, gsb0 ;  /* 0x41e00004a8587df0 */ /* 0x000fe20008001858 */
[----:B------:R-:W-:Y:S01]  /*8cd0*/  UIADD3 UR6, UR10, 0x200, URZ ;  /* 0x000002000a067890 */ /* 0x000fe2000fffe03f */
[----:B------:R-:W-:Y:S01]  /*8ce0*/  UMOV UR7, 0x40000040 ;  /* 0x4000004000077882 */ /* 0x000fe20000000000 */
[----:B------:R-:W-:Y:S02]  /*8cf0*/  WARPGROUP.DEPBAR.LE gsb0, 0x0 ;  /* 0x00008000000079c5 */ /* 0x000fe40000010000 */
[----:B------:R-:W-:Y:S01]  /*8d00*/  WARPGROUP.ARRIVE ;  /* 0x00000000000079c5 */ /* 0x000fe20000000000 */
[----:B------:R-:W-:-:S04]  /*8d10*/  FMUL.FTZ R169, R0, R4 ;  /* 0x0000000400a97220 */ /* 0x000fc80000410000 */
[-CC-:B------:R-:W-:Y:S02]  /*8d20*/  FFMA.FTZ R13, R33, R4.reuse, -R169.reuse ;  /* 0x00000004210d7223 */ /* 0x180fe400000108a9 */
[----:B------:R-:W-:Y:S01]  /*8d30*/  HGMMA.64x128x16.F32.BF16 R88, R164, gdesc[UR4].tnspB, R88, gsb0 ;  /* 0x41e00004a4587df0 */ /* 0x000fe20008001858 */
[----:B------:R-:W-:Y:S01]  /*8d40*/  UIADD3 UR6, UR10, 0x280, URZ ;  /* 0x000002800a067890 */ /* 0x000fe2000fffe03f */
[-CC-:B------:R-:W-:Y:S01]  /*8d50*/  FFMA.FTZ R33, R53, R4.reuse, -R169.reuse ;  /* 0x0000000435217223 */ /* 0x180fe200000108a9 */
[----:B------:R-:W-:Y:S01]  /*8d60*/  UMOV UR7, 0x40000040 ;  /* 0x4000004000077882 */ /* 0x000fe20000000000 */
[-CC-:B------:R-:W-:Y:S01]  /*8d70*/  FFMA.FTZ R53, R73, R4.reuse, -R169.reuse ;  /* 0x0000000449357223 */ /* 0x180fe200000108a9 */
[-CC-:B------:R-:W-:Y:S01]  /*8d80*/  FFMA.FTZ R11, R29, R4.reuse, -R169.reuse ;  /* 0x000000041d0b7223 */ /* 0x180fe200000108a9 */
[-C--:B------:R-:W-:Y:S01]  /*8d90*/  FMUL.FTZ R73, R7, R4.reuse ;  /* 0x0000000407497220 */ /* 0x080fe20000410000 */
[-CC-:B------:R-:W-:Y:S01]  /*8da0*/  FFMA.FTZ R29, R49, R4.reuse, -R169.reuse ;  /* 0x00000004311d7223 */ /* 0x180fe200000108a9 */
[-C--:B------:R-:W-:Y:S01]  /*8db0*/  FFMA.FTZ R49, R69, R4.reuse, -R169 ;  /* 0x0000000445317223 */ /* 0x080fe200000108a9 */
[----:B------:R-:W-:Y:S01]  /*8dc0*/  FADD.FTZ R69, -R7, R8 ;  /* 0x0000000807457221 */ /* 0x000fe20000010100 */
[----:B------:R-:W-:Y:S01]  /*8dd0*/  FFMA.FTZ R181, R27, R4, -R73 ;  /* 0x000000041bb57223 */ /* 0x000fe20000010849 */
[----:B------:R-:W-:-:S02]  /*8de0*/  IMAD.U32 R27, RZ, RZ, UR45 ;  /* 0x0000002dff1b7e24 */ /* 0x000fc4000f8e00ff */
[-C--:B------:R-:W-:Y:S01]  /*8df0*/  FFMA.FTZ R9, R24, R4.reuse, -R169 ;  /* 0x0000000418097223 */ /* 0x080fe200000108a9 */
[-C--:B------:R-:W-:Y:S01]  /*8e00*/  FMUL.FTZ R69, R69, R4.reuse ;  /* 0x0000000445457220 */ /* 0x080fe20000410000 */
[-C--:B------:R-:W-:Y:S01]  /*8e10*/  FFMA.FTZ R8, R26, R4.reuse, -R73 ;  /* 0x000000041a087223 */ /* 0x080fe20000010849 */
[-CC-:B------:R-:W-:Y:S01]  /*8e20*/  FFMA.FTZ R180, R25, R4.reuse, -R169.reuse ;  /* 0x0000000419b47223 */ /* 0x180fe200000108a9 */
[----:B------:R-:W-:Y:S01]  /*8e30*/  @!P1 LEA R27, R27, UR41, 0x3 ;  /* 0x000000291b1b9c11 */ /* 0x000fe2000f8e18ff */
[-C--:B------:R-:W-:Y:S01]  /*8e40*/  FFMA.FTZ R182, R28, R4.reuse, -R169 ;  /* 0x000000041cb67223 */ /* 0x080fe200000108a9 */
[----:B------:R-:W0:Y:S01]  /*8e50*/  MUFU.EX2 R9, R9 ;  /* 0x0000000900097308 */ /* 0x000e220000000800 */
[-C--:B------:R-:W-:Y:S01]  /*8e60*/  FFMA.FTZ R183, R30, R4.reuse, -R73 ;  /* 0x000000041eb77223 */ /* 0x080fe20000010849 */
[-C--:B------:R-:W-:Y:S01]  /*8e70*/  FFMA.FTZ R176, R32, R4.reuse, -R169 ;  /* 0x0000000420b07223 */ /* 0x080fe200000108a9 */
[----:B------:R-:W-:Y:S02]  /*8e80*/  @!P1 VIADD R27, R27, 0x28840 ;  /* 0x000288401b1b9836 */ /* 0x000fe40000000000 */
[-CC-:B------:R-:W-:Y:S01]  /*8e90*/  FFMA.FTZ R32, R31, R4.reuse, -R73.reuse ;  /* 0x000000041f207223 */ /* 0x180fe20000010849 */
[----:B------:R-:W-:Y:S01]  /*8ea0*/  IADD3 R31, -R23, 0xb, RZ ;  /* 0x0000000b171f7810 */ /* 0x000fe20007ffe1ff */
[-CC-:B------:R-:W-:Y:S01]  /*8eb0*/  FFMA.FTZ R177, R34, R4.reuse, -R73.reuse ;  /* 0x0000000422b17223 */ /* 0x180fe20000010849 */
[-C--:B------:R-:W-:Y:S01]  /*8ec0*/  FFMA.FTZ R34, R35, R4.reuse, -R73 ;  /* 0x0000000423227223 */ /* 0x080fe20000010849 */
[----:B------:R-:W-:Y:S01]  /*8ed0*/  MUFU.EX2 R69, R69 ;  /* 0x0000004500457308 */ /* 0x000fe20000000800 */
[----:B------:R-:W-:Y:S01]  /*8ee0*/  @!P1 PRMT R27, RZ, 0x654, R27 ;  /* 0x00000654ff1b9816 */ /* 0x000fe2000000001b */
[-C--:B------:R-:W-:Y:S01]  /*8ef0*/  FFMA.FTZ R178, R36, R4.reuse, -R169 ;  /* 0x0000000424b27223 */ /* 0x080fe200000108a9 */
[-C--:B------:R-:W-:Y:S01]  /*8f00*/  FFMA.FTZ R179, R38, R4.reuse, -R73 ;  /* 0x0000000426b37223 */ /* 0x080fe20000010849 */
[-C--:B------:R-:W-:Y:S01]  /*8f10*/  FFMA.FTZ R15, R37, R4.reuse, -R169 ;  /* 0x00000004250f7223 */ /* 0x080fe200000108a9 */
[-C--:B------:R-:W-:Y:S01]  /*8f20*/  FFMA.FTZ R36, R39, R4.reuse, -R73 ;  /* 0x0000000427247223 */ /* 0x080fe20000010849 */
[-C--:B------:R-:W-:Y:S01]  /*8f30*/  FFMA.FTZ R172, R40, R4.reuse, -R169 ;  /* 0x0000000428ac7223 */ /* 0x080fe200000108a9 */
[-C--:B------:R-:W-:Y:S01]  /*8f40*/  FFMA.FTZ R173, R42, R4.reuse, -R73 ;  /* 0x000000042aad7223 */ /* 0x080fe20000010849 */
[----:B------:R-:W1:Y:S01]  /*8f50*/  MUFU.EX2 R8, R8 ;  /* 0x0000000800087308 */ /* 0x000e620000000800 */
[----:B0-----:R-:W-:Y:S01]  /*8f60*/  FFMA.FTZ R3, R6, R3, R9 ;  /* 0x0000000306037223 */ /* 0x001fe20000010009 */
[-C--:B------:R-:W-:Y:S01]  /*8f70*/  FFMA.FTZ R21, R41, R4.reuse, -R169 ;  /* 0x0000000429157223 */ /* 0x080fe200000108a9 */
[-C--:B------:R-:W-:Y:S01]  /*8f80*/  FFMA.FTZ R30, R43, R4.reuse, -R73 ;  /* 0x000000042b1e7223 */ /* 0x080fe20000010849 */
[-C--:B------:R-:W-:Y:S01]  /*8f90*/  FFMA.FTZ R174, R44, R4.reuse, -R169 ;  /* 0x000000042cae7223 */ /* 0x080fe200000108a9 */
[-C--:B------:R-:W-:Y:S01]  /*8fa0*/  FFMA.FTZ R175, R46, R4.reuse, -R73 ;  /* 0x000000042eaf7223 */ /* 0x080fe20000010849 */
[-C--:B------:R-:W-:Y:S01]  /*8fb0*/  FFMA.FTZ R25, R45, R4.reuse, -R169 ;  /* 0x000000042d197223 */ /* 0x080fe200000108a9 */
[-C--:B------:R-:W-:Y:S01]  /*8fc0*/  FFMA.FTZ R26, R47, R4.reuse, -R73 ;  /* 0x000000042f1a7223 */ /* 0x080fe20000010849 */
[----:B------:R-:W0:Y:S01]  /*8fd0*/  MUFU.EX2 R180, R180 ;  /* 0x000000b400b47308 */ /* 0x000e220000000800 */
        /* <DEDUP_REMOVED lines=8> */
[----:B-1----:R-:W-:Y:S01]  /*9060*/  FFMA.FTZ R2, R69, R2, R8 ;  /* 0x0000000245027223 */ /* 0x002fe20000010008 */
[-CC-:B------:R-:W-:Y:S01]  /*9070*/  FFMA.FTZ R57, R77, R4.reuse, -R169.reuse ;  /* 0x000000044d397223 */ /* 0x180fe200000108a9 */
[-CC-:B------:R-:W-:Y:S01]  /*9080*/  FFMA.FTZ R14, R80, R4.reuse, -R169.reuse ;  /* 0x00000004500e7223 */ /* 0x180fe200000108a9 */
[-CC-:B------:R-:W-:Y:S01]  /*9090*/  FFMA.FTZ R61, R81, R4.reuse, -R169.reuse ;  /* 0x00000004513d7223 */ /* 0x180fe200000108a9 */
[-CC-:B------:R-:W-:Y:S01]  /*90a0*/  FFMA.FTZ R84, R84, R4.reuse, -R169.reuse ;  /* 0x0000000454547223 */ /* 0x180fe200000108a9 */
[-C--:B------:R-:W-:Y:S01]  /*90b0*/  FFMA.FTZ R65, R85, R4.reuse, -R169 ;  /* 0x0000000455417223 */ /* 0x080fe200000108a9 */
[-C--:B------:R-:W-:Y:S01]  /*90c0*/  FFMA.FTZ R28, R51, R4.reuse, -R73 ;  /* 0x00000004331c7223 */ /* 0x080fe20000010849 */
[----:B------:R-:W1:Y:S01]  /*90d0*/  MUFU.EX2 R182, R182 ;  /* 0x000000b600b67308 */ /* 0x000e620000000800 */
[----:B0-----:R-:W-:Y:S01]  /*90e0*/  FADD.FTZ R3, R180, R3 ;  /* 0x00000003b4037221 */ /* 0x001fe20000010000 */
[-CC-:B------:R-:W-:Y:S01]  /*90f0*/  FFMA.FTZ R171, R54, R4.reuse, -R73.reuse ;  /* 0x0000000436ab7223 */ /* 0x180fe20000010849 */
[-CC-:B------:R-:W-:Y:S01]  /*9100*/  FFMA.FTZ R24, R55, R4.reuse, -R73.reuse ;  /* 0x0000000437187223 */ /* 0x180fe20000010849 */
[-CC-:B------:R-:W-:Y:S01]  /*9110*/  FFMA.FTZ R38, R59, R4.reuse, -R73.reuse ;  /* 0x000000043b267223 */ /* 0x180fe20000010849 */
[----:B------:R-:W-:Y:S01]  /*9120*/  F2FP.BF16.F32.PACK_AB R180, R180, R9 ;  /* 0x00000009b4b4723e */ /* 0x000fe200000010ff */
[-CC-:B------:R-:W-:Y:S01]  /*9130*/  FFMA.FTZ R63, R63, R4.reuse, -R73.reuse ;  /* 0x000000043f3f7223 */ /* 0x180fe20000010849 */
[-CC-:B------:R-:W-:Y:S01]  /*9140*/  FFMA.FTZ R66, R66, R4.reuse, -R73.reuse ;  /* 0x0000000442427223 */ /* 0x180fe20000010849 */
[----:B------:R-:W0:Y:S01]  /*9150*/  MUFU.EX2 R183, R183 ;  /* 0x000000b700b77308 */ /* 0x000e220000000800 */
[----:B--2---:R-:W-:Y:S01]  /*9160*/  FADD.FTZ R2, R181, R2 ;  /* 0x00000002b5027221 */ /* 0x004fe20000010000 */
[--C-:B------:R-:W-:Y:S01]  /*9170*/  FFMA.FTZ R67, R67, R4, -R73.reuse ;  /* 0x0000000443437223 */ /* 0x100fe20000010849 */
[----:B------:R-:W-:Y:S01]  /*9180*/  F2FP.BF16.F32.PACK_AB R181, R181, R8 ;  /* 0x00000008b5b5723e */ /* 0x000fe200000010ff */
[-CC-:B------:R-:W-:Y:S01]  /*9190*/  FFMA.FTZ R70, R70, R4.reuse, -R73.reuse ;  /* 0x0000000446467223 */ /* 0x180fe20000010849 */
[-CC-:B------:R-:W-:Y:S01]  /*91a0*/  FFMA.FTZ R71, R71, R4.reuse, -R73.reuse ;  /* 0x0000000447477223 */ /* 0x180fe20000010849 */
[-CC-:B------:R-:W-:Y:S01]  /*91b0*/  FFMA.FTZ R74, R74, R4.reuse, -R73.reuse ;  /* 0x000000044a4a7223 */ /* 0x180fe20000010849 */
[-C--:B------:R-:W-:Y:S01]  /*91c0*/  FFMA.FTZ R75, R75, R4.reuse, -R73 ;  /* 0x000000044b4b7223 */ /* 0x080fe20000010849 */
[----:B------:R-:W2:Y:S01]  /*91d0*/  MUFU.EX2 R11, R11 ;  /* 0x0000000b000b7308 */ /* 0x000ea20000000800 */
[----:B-1----:R-:W-:Y:S01]  /*91e0*/  FADD.FTZ R40, R182, R3 ;  /* 0x00000003b6287221 */ /* 0x002fe20000010000 */
[-CC-:B------:R-:W-:Y:S01]  /*91f0*/  FFMA.FTZ R78, R78, R4.reuse, -R73.reuse ;  /* 0x000000044e4e7223 */ /* 0x180fe20000010849 */
[-CC-:B------:R-:W-:Y:S01]  /*9200*/  FFMA.FTZ R79, R79, R4.reuse, -R73.reuse ;  /* 0x000000044f4f7223 */ /* 0x180fe20000010849 */
[-CC-:B------:R-:W-:Y:S01]  /*9210*/  FFMA.FTZ R82, R82, R4.reuse, -R73.reuse ;  /* 0x0000000452527223 */ /* 0x180fe20000010849 */
[-CC-:B------:R-:W-:Y:S01]  /*9220*/  FFMA.FTZ R83, R83, R4.reuse, -R73.reuse ;  /* 0x0000000453537223 */ /* 0x180fe20000010849 */
[----:B------:R-:W-:-:S02]  /*9230*/  FFMA.FTZ R86, R86, R4, -R73 ;  /* 0x0000000456567223 */ /* 0x000fc40000010849 */
[----:B------:R-:W1:Y:S01]  /*9240*/  MUFU.EX2 R32, R32 ;  /* 0x0000002000207308 */ /* 0x000e620000000800 */
[----:B0-----:R-:W-:-:S07]  /*9250*/  FADD.FTZ R3, R183, R2 ;  /* 0x00000002b7037221 */ /* 0x001fce0000010000 */
[----:B------:R-:W-:Y:S01]  /*9260*/  MUFU.EX2 R176, R176 ;  /* 0x000000b000b07308 */ /* 0x000fe20000000800 */
[----:B--2---:R-:W-:-:S07]  /*9270*/  F2FP.BF16.F32.PACK_AB R182, R11, R182 ;  /* 0x000000b60bb6723e */ /* 0x004fce00000010ff */
[----:B------:R-:W0:Y:S01]  /*9280*/  MUFU.EX2 R177, R177 ;  /* 0x000000b100b17308 */ /* 0x000e220000000800 */
[C---:B-1----:R-:W-:Y:S01]  /*9290*/  FADD.FTZ R2, R32.reuse, R3 ;  /* 0x0000000320027221 */ /* 0x042fe20000010000 */
[----:B------:R-:W-:-:S06]  /*92a0*/  F2FP.BF16.F32.PACK_AB R183, R32, R183 ;  /* 0x000000b720b7723e */ /* 0x000fcc00000010ff */
[----:B------:R-:W-:Y:S08]  /*92b0*/  MUFU.EX2 R13, R13 ;  /* 0x0000000d000d7308 */ /* 0x000ff00000000800 */
[----:B------:R-:W1:Y:S01]  /*92c0*/  MUFU.EX2 R34, R34 ;  /* 0x0000002200227308 */ /* 0x000e620000000800 */
[----:B0-----:R-:W-:-:S07]  /*92d0*/  FADD.FTZ R3, R177, R2 ;  /* 0x00000002b1037221 */ /* 0x001fce0000010000 */
[----:B------:R-:W-:Y:S08]  /*92e0*/  MUFU.EX2 R178, R178 ;  /* 0x000000b200b27308 */ /* 0x000ff00000000800 */
[----:B------:R-:W0:Y:S01]  /*92f0*/  MUFU.EX2 R179, R179 ;  /* 0x000000b300b37308 */ /* 0x000e220000000800 */
[C---:B-1----:R-:W-:Y:S01]  /*9300*/  FADD.FTZ R2, R34.reuse, R3 ;  /* 0x0000000322027221 */ /* 0x042fe20000010000 */
[----:B------:R-:W-:-:S06]  /*9310*/  F2FP.BF16.F32.PACK_AB R177, R34, R177 ;  /* 0x000000b122b1723e */ /* 0x000fcc00000010ff */
[----:B------:R-:W-:Y:S01]  /*9320*/  MUFU.EX2 R15, R15 ;  /* 0x0000000f000f7308 */ /* 0x000fe20000000800 */
[----:B------:R-:W-:Y:S02]  /*9330*/  WARPGROUP.DEPBAR.LE gsb0, 0x0 ;  /* 0x00008000000079c5 */ /* 0x000fe40000010000 */
[----:B------:R-:W-:Y:S01]  /*9340*/  WARPGROUP.ARRIVE ;  /* 0x00000000000079c5 */ /* 0x000fe20000000000 */
[----:B------:R-:W-:-:S04]  /*9350*/  FFMA.FTZ R164, R56, R4, -R169 ;  /* 0x0000000438a47223 */ /* 0x000fc800000108a9 */
[----:B------:R-:W1:Y:S01]  /*9360*/  MUFU.EX2 R36, R36 ;  /* 0x0000002400247308 */ /* 0x000e620000000800 */
[-C--:B------:R-:W-:Y:S01]  /*9370*/  FFMA.FTZ R166, R60, R4.reuse, -R169 ;  /* 0x000000043ca67223 */ /* 0x080fe200000108a9 */
[----:B0-----:R-:W-:Y:S01]  /*9380*/  FADD.FTZ R3, R179, R2 ;  /* 0x00000002b3037221 */ /* 0x001fe20000010000 */
[-CC-:B------:R-:W-:Y:S01]  /*9390*/  FFMA.FTZ R165, R58, R4.reuse, -R73.reuse ;  /* 0x000000043aa57223 */ /* 0x180fe20000010849 */
[----:B------:R-:W-:Y:S01]  /*93a0*/  HGMMA.64x128x16.F32.BF16 R88, R160, gdesc[UR4].tnspB, R88, gsb0 ;  /* 0x41e00004a0587df0 */ /* 0x000fe20008001858 */
[----:B------:R-:W-:Y:S01]  /*93b0*/  UIADD3 UR6, UR10, 0x300, URZ ;  /* 0x000003000a067890 */ /* 0x000fe2000fffe03f */
[----:B------:R-:W-:Y:S01]  /*93c0*/  FFMA.FTZ R167, R62, R4, -R73 ;  /* 0x000000043ea77223 */ /* 0x000fe20000010849 */
[----:B------:R-:W-:Y:S01]  /*93d0*/  UMOV UR7, 0x40000040 ;  /* 0x4000004000077882 */ /* 0x000fe20000000000 */
[----:B------:R-:W-:Y:S08]  /*93e0*/  MUFU.EX2 R172, R172 ;  /* 0x000000ac00ac7308 */ /* 0x000ff00000000800 */
        /* <DEDUP_REMOVED lines=14> */
[----:B------:R-:W-:Y:S01]  /*94d0*/  MUFU.EX2 R29, R29 ;  /* 0x0000001d001d7308 */ /* 0x000fe20000000800 */
[C---:B-1----:R-:W-:Y:S01]  /*94e0*/  FADD.FTZ R2, R26.reuse, R3 ;  /* 0x000000031a027221 */ /* 0x042fe20000010000 */
        /* <DEDUP_REMOVED lines=13> */
[-CC-:B------:R-:W-:Y:S02]  /*95c0*/  FFMA.FTZ R169, R50, R4.reuse, -R73.reuse ;  /* 0x0000000432a97223 */ /* 0x180fe40000010849 */
[----:B------:R-:W-:Y:S01]  /*95d0*/  MUFU.EX2 R38, R38 ;  /* 0x0000002600267308 */ /* 0x000fe20000000800 */
[----:B------:R-:W-:Y:S01]  /*95e0*/  FFMA.FTZ R73, R87, R4, -R73 ;  /* 0x0000000457497223 */ /* 0x000fe20000010849 */
[----:B------:R-:W-:Y:S01]  /*95f0*/  HGMMA.64x128x16.F32.BF16 R88, R156, gdesc[UR4].tnspB, R88, gsb0 ;  /* 0x41e000049c587df0 */ /* 0x000fe20008001858 */
[----:B------:R-:W-:Y:S01]  /*9600*/  UIADD3 UR6, UR10, 0x380, URZ ;  /* 0x000003800a067890 */ /* 0x000fe2000fffe03f */
[----:B------:R-:W-:-:S04]  /*9610*/  UMOV UR7, 0x40000040 ;  /* 0x4000004000077882 */ /* 0x000fc80000000000 */
[----:B------:R-:W0:Y:S08]  /*9620*/  MUFU.EX2 R169, R169 ;  /* 0x000000a900a97308 */ /* 0x000e300000000800 */
[----:B------:R-:W-:Y:S08]  /*9630*/  MUFU.EX2 R166, R166 ;  /* 0x000000a600a67308 */ /* 0x000ff00000000800 */
[----:B------:R-:W1:Y:S01]  /*9640*/  MUFU.EX2 R167, R167 ;  /* 0x000000a700a77308 */ /* 0x000e620000000800 */
[----:B0-----:R-:W-:Y:S01]  /*9650*/  FADD.FTZ R3, R169, R2 ;  /* 0x00000002a9037221 */ /* 0x001fe20000010000 */
[----:B------:R-:W-:-:S03]  /*9660*/  F2FP.BF16.F32.PACK_AB R169, R28, R169 ;  /* 0x000000a91ca9723e */ /* 0x000fc600000010ff */
[----:B------:R-:W-:-:S03]  /*9670*/  FADD.FTZ R2, R28, R3 ;  /* 0x000000031c027221 */ /* 0x000fc60000010000 */
[----:B------:R-:W-:Y:S01]  /*9680*/  MUFU.EX2 R41, R41 ;  /* 0x0000002900297308 */ /* 0x000fe20000000800 */
[----:B------:R-:W-:Y:S01]  /*9690*/  FADD.FTZ R3, R171, R2 ;  /* 0x00000002ab037221 */ /* 0x000fe20000010000 */
[----:B------:R-:W-:-:S03]  /*96a0*/  F2FP.BF16.F32.PACK_AB R171, R24, R171 ;  /* 0x000000ab18ab723e */ /* 0x000fc600000010ff */
[----:B------:R-:W-:-:S03]  /*96b0*/  FADD.FTZ R2, R24, R3 ;  /* 0x0000000318027221 */ /* 0x000fc60000010000 */
[----:B------:R-:W0:Y:S01]  /*96c0*/  MUFU.EX2 R63, R63 ;  /* 0x0000003f003f7308 */ /* 0x000e220000000800 */
[----:B------:R-:W-:Y:S01]  /*96d0*/  FADD.FTZ R3, R165, R2 ;  /* 0x00000002a5037221 */ /* 0x000fe20000010000 */
[----:B------:R-:W-:-:S03]  /*96e0*/  F2FP.BF16.F32.PACK_AB R165, R38, R165 ;  /* 0x000000a526a5723e */ /* 0x000fc600000010ff */
[----:B------:R-:W-:-:S03]  /*96f0*/  FADD.FTZ R2, R38, R3 ;  /* 0x0000000326027221 */ /* 0x000fc60000010000 */
[----:B------:R-:W-:Y:S01]  /*9700*/  MUFU.EX2 R160, R160 ;  /* 0x000000a000a07308 */ /* 0x000fe20000000800 */
[----:B-1----:R-:W-:-:S07]  /*9710*/  FADD.FTZ R2, R167, R2 ;  /* 0x00000002a7027221 */ /* 0x002fce0000010000 */
[----:B------:R-:W1:Y:S01]  /*9720*/  MUFU.EX2 R161, R66 ;  /* 0x0000004200a17308 */ /* 0x000e620000000800 */
[C---:B0-----:R-:W-:Y:S01]  /*9730*/  FADD.FTZ R2, R63.reuse, R2 ;  /* 0x000000023f027221 */ /* 0x041fe20000010000 */
[----:B------:R-:W-:-:S06]  /*9740*/  F2FP.BF16.F32.PACK_AB R167, R63, R167 ;  /* 0x000000a73fa7723e */ /* 0x000fcc00000010ff */
[----:B------:R-:W-:Y:S08]  /*9750*/  MUFU.EX2 R45, R45 ;  /* 0x0000002d002d7308 */ /* 0x000ff00000000800 */
[----:B------:R-:W0:Y:S01]  /*9760*/  MUFU.EX2 R67, R67 ;  /* 0x0000004300437308 */ /* 0x000e220000000800 */
[----:B-1----:R-:W-:-:S07]  /*9770*/  FADD.FTZ R2, R161, R2 ;  /* 0x00000002a1027221 */ /* 0x002fce0000010000 */
        /* <DEDUP_REMOVED lines=12> */
[----:B------:R-:W-:Y:S01]  /*9840*/  MUFU.EX2 R12, R12 ;  /* 0x0000000c000c7308 */ /* 0x000fe20000000800 */
[----:B------:R-:W-:Y:S02]  /*9850*/  WARPGROUP.DEPBAR.LE gsb0, 0x0 ;  /* 0x00008000000079c5 */ /* 0x000fe40000010000 */
[----:B------:R-:W-:-:S05]  /*9860*/  WARPGROUP.ARRIVE ;  /* 0x00000000000079c5 */ /* 0x000fca0000000000 */
[----:B------:R-:W0:Y:S01]  /*9870*/  MUFU.EX2 R157, R74 ;  /* 0x0000004a009d7308 */ /* 0x000e220000000800 */
[----:B-1----:R-:W-:Y:S01]  /*9880*/  F2FP.BF16.F32.PACK_AB R156, R53, R10 ;  /* 0x0000000a359c723e */ /* 0x002fe200000010ff */
[----:B------:R-:W-:Y:S06]  /*9890*/  HGMMA.64x128x16.F32.BF16 R88, R152, gdesc[UR4].tnspB, R88, gsb0 ;  /* 0x41e0000498587df0 */ /* 0x000fec0008001858 */
[----:B------:R-:W1:Y:S08]  /*98a0*/  MUFU.EX2 R159, R78 ;  /* 0x0000004e009f7308 */ /* 0x000e700000000800 */
[----:B------:R-:W2:Y:S01]  /*98b0*/  MUFU.EX2 R57, R57 ;  /* 0x0000003900397308 */ /* 0x000ea20000000800 */
[----:B0-----:R-:W-:Y:S01]  /*98c0*/  FADD.FTZ R2, R157, R2 ;  /* 0x000000029d027221 */ /* 0x001fe20000010000 */
[----:B------:R-:W-:-:S03]  /*98d0*/  F2FP.BF16.F32.PACK_AB R157, R75, R157 ;  /* 0x0000009d4b9d723e */ /* 0x000fc600000010ff */
[----:B------:R-:W-:-:S03]  /*98e0*/  FADD.FTZ R2, R75, R2 ;  /* 0x000000024b027221 */ /* 0x000fc60000010000 */
[----:B------:R-:W0:Y:S01]  /*98f0*/  MUFU.EX2 R79, R79 ;  /* 0x0000004f004f7308 */ /* 0x000e220000000800 */
[----:B-1----:R-:W-:-:S07]  /*9900*/  FADD.FTZ R2, R159, R2 ;  /* 0x000000029f027221 */ /* 0x002fce0000010000 */
[----:B------:R-:W-:Y:S01]  /*9910*/  MUFU.EX2 R14, R14 ;  /* 0x0000000e000e7308 */ /* 0x000fe20000000800 */
[----:B--2---:R-:W-:-:S07]  /*9920*/  F2FP.BF16.F32.PACK_AB R158, R57, R12 ;  /* 0x0000000c399e723e */ /* 0x004fce00000010ff */
[----:B------:R-:W1:Y:S01]  /*9930*/  MUFU.EX2 R61, R61 ;  /* 0x0000003d003d7308 */ /* 0x000e620000000800 */
[C---:B0-----:R-:W-:Y:S01]  /*9940*/  FADD.FTZ R2, R79.reuse, R2 ;  /* 0x000000024f027221 */ /* 0x041fe20000010000 */
[----:B------:R-:W-:-:S06]  /*9950*/  F2FP.BF16.F32.PACK_AB R159, R79, R159 ;  /* 0x0000009f4f9f723e */ /* 0x000fcc00000010ff */
[----:B------:R-:W-:Y:S08]  /*9960*/  MUFU.EX2 R83, R83 ;  /* 0x0000005300537308 */ /* 0x000ff00000000800 */
[----:B------:R-:W-:Y:S08]  /*9970*/  MUFU.EX2 R20, R84 ;  /* 0x0000005400147308 */ /* 0x000ff00000000800 */
[----:B------:R-:W0:Y:S08]  /*9980*/  MUFU.EX2 R65, R65 ;  /* 0x0000004100417308 */ /* 0x000e300000000800 */
[----:B------:R-:W-:Y:S01]  /*9990*/  MUFU.EX2 R73, R73 ;  /* 0x0000004900497308 */ /* 0x000fe20000000800 */
[----:B------:R-:W-:-:S02]  /*99a0*/  WARPGROUP.DEPBAR.LE gsb0, 0x0 ;  /* 0x00008000000079c5 */ /* 0x000fc40000010000 */
[----:B------:R2:W-:Y:S06]  /*99b0*/  BAR.ARV R31, 0x100 ;  /* 0x0004001f0000751d */ /* 0x0005ec0000002000 */
[----:B------:R3:W-:Y:S01]  /*99c0*/  @!P1 SYNCS.ARRIVE.TRANS64.RED.A1T0 RZ, [R27+URZ], RZ ;  /* 0x000000ff1bff99a7 */ /* 0x0007e2000810043f */
[----:B------:R-:W4:Y:S01]  /*99d0*/  MUFU.EX2 R153, R82 ;  /* 0x0000005200997308 */ /* 0x000f220000000800 */
[----:B-1----:R-:W-:Y:S01]  /*99e0*/  F2FP.BF16.F32.PACK_AB R152, R61, R14 ;  /* 0x0000000e3d98723e */ /* 0x002fe200000010ff */
[----:B------:R-:W-:Y:S01]  /*99f0*/  FMUL.FTZ R88, R88, R6 ;  /* 0x0000000658587220 */ /* 0x000fe20000410000 */
[----:B0-----:R-:W-:Y:S01]  /*9a00*/  F2FP.BF16.F32.PACK_AB R154, R65, R20 ;  /* 0x00000014419a723e */ /* 0x001fe200000010ff */
[-C--:B------:R-:W-:Y:S01]  /*9a10*/  FMUL.FTZ R89, R89, R6.reuse ;  /* 0x0000000659597220 */ /* 0x080fe20000410000 */
[-C--:B------:R-:W-:Y:S01]  /*9a20*/  FMUL.FTZ R92, R92, R6.reuse ;  /* 0x000000065c5c7220 */ /* 0x080fe20000410000 */
[-C--:B------:R-:W-:Y:S01]  /*9a30*/  FMUL.FTZ R93, R93, R6.reuse ;  /* 0x000000065d5d7220 */ /* 0x080fe20000410000 */
[----:B---3--:R-:W-:Y:S01]  /*9a40*/  IMAD.U32 R27, RZ, RZ, UR53 ;  /* 0x00000035ff1b7e24 */ /* 0x008fe2000f8e00ff */
[----:B------:R-:W0:Y:S01]  /*9a50*/  MUFU.EX2 R155, R86 ;  /* 0x00000056009b7308 */ /* 0x000e220000000800 */
[----:B------:R-:W-:Y:S01]  /*9a60*/  UMOV UR53, UR45 ;  /* 0x0000002d00357c82 */ /* 0x000fe20008000000 */
        /* <DEDUP_REMOVED lines=8> */
[----:B----4-:R-:W-:Y:S01]  /*9af0*/  FADD.FTZ R2, R153, R2 ;  /* 0x0000000299027221 */ /* 0x010fe20000010000 */
[----:B------:R-:W-:Y:S01]  /*9b00*/  F2FP.BF16.F32.PACK_AB R153, R83, R153 ;  /* 0x000000995399723e */ /* 0x000fe200000010ff */
[-C--:B------:R-:W-:Y:S01]  /*9b10*/  FMUL.FTZ R108, R108, R6.reuse ;  /* 0x000000066c6c7220 */ /* 0x080fe20000410000 */
[-C--:B------:R-:W-:Y:S01]  /*9b20*/  FMUL.FTZ R109, R109, R6.reuse ;  /* 0x000000066d6d7220 */ /* 0x080fe20000410000 */
[----:B--2---:R-:W-:Y:S01]  /*9b30*/  @!P1 PRMT R31, RZ, 0x654, R27 ;  /* 0x00000654ff1f9816 */ /* 0x004fe2000000001b */
[----:B------:R-:W-:Y:S01]  /*9b40*/  FADD.FTZ R27, R11, R40 ;  /* 0x000000280b1b7221 */ /* 0x000fe20000010000 */
[----:B------:R-:W-:Y:S01]  /*9b50*/  FADD.FTZ R2, R83, R2 ;  /* 0x0000000253027221 */ /* 0x000fe20000010000 */
[----:B------:R-:W-:Y:S01]  /*9b60*/  FMUL.FTZ R112, R112, R6 ;  /* 0x0000000670707220 */ /* 0x000fe20000410000 */
[----:B------:R1:W-:Y:S01]  /*9b70*/  @!P1 SYNCS.ARRIVE.TRANS64.RED.A1T0 RZ, [R31+URZ], RZ ;  /* 0x000000ff1fff99a7 */ /* 0x0003e2000810043f */
[----:B------:R-:W-:Y:S01]  /*9b80*/  FADD.FTZ R40, R176, R27 ;  /* 0x0000001bb0287221 */ /* 0x000fe20000010000 */
[----:B0-----:R-:W-:Y:S01]  /*9b90*/  FADD.FTZ R2, R155, R2 ;  /* 0x000000029b027221 */ /* 0x001fe20000010000 */
[----:B------:R-:W-:Y:S01]  /*9ba0*/  F2FP.BF16.F32.PACK_AB R176, R13, R176 ;  /* 0x000000b00db0723e */ /* 0x000fe200000010ff */
[-C--:B------:R-:W-:Y:S01]  /*9bb0*/  FMUL.FTZ R113, R113, R6.reuse ;  /* 0x0000000671717220 */ /* 0x080fe20000410000 */
[----:B------:R-:W-:Y:S01]  /*9bc0*/  FADD.FTZ R27, R13, R40 ;  /* 0x000000280d1b7221 */ /* 0x000fe20000010000 */
[C---:B------:R-:W-:Y:S01]  /*9bd0*/  FADD.FTZ R2, R73.reuse, R2 ;  /* 0x0000000249027221 */ /* 0x040fe20000010000 */
[----:B------:R-:W-:Y:S01]  /*9be0*/  F2FP.BF16.F32.PACK_AB R155, R73, R155 ;  /* 0x0000009b499b723e */ /* 0x000fe200000010ff */
        /* <DEDUP_REMOVED lines=28> */
[----:B------:R-:W-:Y:S01]  /*9db0*/  FMUL.FTZ R149, R149, R6 ;  /* 0x0000000695957220 */ /* 0x000fe20000410000 */
        /* <DEDUP_REMOVED lines=45> */
[-C--:B------:R-:W-:Y:S01]  /*a090*/  FMUL.FTZ R146, R146, R69.reuse ;  /* 0x0000004592927220 */ /* 0x080fe20000410000 */
[-C--:B------:R-:W-:Y:S01]  /*a0a0*/  FMUL.FTZ R147, R147, R69.reuse ;  /* 0x0000004593937220 */ /* 0x080fe20000410000 */
[-C--:B------:R-:W-:Y:S01]  /*a0b0*/  FMUL.FTZ R150, R150, R69.reuse ;  /* 0x0000004596967220 */ /* 0x080fe20000410000 */
[----:B------:R-:W-:Y:S01]  /*a0c0*/  FADD.FTZ R3, R53, R8 ;  /* 0x0000000835037221 */ /* 0x000fe20000010000 */
[----:B------:R-:W-:Y:S01]  /*a0d0*/  FMUL.FTZ R151, R151, R69 ;  /* 0x0000004597977220 */ /* 0x000fe20000410000 */
[----:B------:R-:W-:-:S02]  /*a0e0*/  IMAD.MOV.U32 R9, RZ, RZ, R0 ;  /* 0x000000ffff097224 */ /* 0x000fc400078e0000 */
[----:B------:R-:W-:-:S04]  /*a0f0*/  FADD.FTZ R8, R12, R3 ;  /* 0x000000030c087221 */ /* 0x000fc80000010000 */
[----:B------:R-:W-:-:S04]  /*a100*/  FADD.FTZ R3, R57, R8 ;  /* 0x0000000839037221 */ /* 0x000fc80000010000 */
[----:B------:R-:W-:-:S04]  /*a110*/  FADD.FTZ R8, R14, R3 ;  /* 0x000000030e087221 */ /* 0x000fc80000010000 */
[----:B------:R-:W-:-:S04]  /*a120*/  FADD.FTZ R3, R61, R8 ;  /* 0x000000083d037221 */ /* 0x000fc80000010000 */
[----:B------:R-:W-:-:S04]  /*a130*/  FADD.FTZ R8, R20, R3 ;  /* 0x0000000314087221 */ /* 0x000fc80000010000 */
[----:B------:R-:W-:Y:S01]  /*a140*/  FADD.FTZ R3, R65, R8 ;  /* 0x0000000841037221 */ /* 0x000fe20000010000 */
[----:B------:R-:W-:Y:S01]  /*a150*/  IMAD.MOV.U32 R8, RZ, RZ, R7 ;  /* 0x000000ffff087224 */ /* 0x000fe200078e0007 */
[----:B-1----:R-:W-:Y:S06]  /*a160*/  @P2 BRA `(.L_x_8105) ;  /* 0xffffffe0001c2947 */ /* 0x002fec000383ffff */
.L_x_8096:
        /* <DEDUP_REMOVED lines=8> */
[----:B------:R-:W-:-:S05]  /*a1f0*/  ULDC UR53, c[0x0][0x9e0] ;  /* 0x0002780000357ab9 */ /* 0x000fca0000000800 */
.L_x_8123:
        /* <DEDUP_REMOVED lines=9> */
.L_x_8108:
[----:B------:R-:W-:Y:S01]  /*a290*/  ULEA UR6, UR45, UR41, 0x3 ;  /* 0x000000292d067291 */ /* 0x000fe2000f8e183f */
[----:B------:R-:W-:-:S05]  /*a2a0*/  IMAD.U32 R0, RZ, RZ, UR46 ;  /* 0x0000002eff007e24 */ /* 0x000fca000f8e00ff */
[----:B------:R-:W-:-:S04]  /*a2b0*/  SHF.L.U32 R0, R0, 0x1f, RZ ;  /* 0x0000001f00007819 */ /* 0x000fc800000006ff */
[----:B------:R0:W1:Y:S01]  /*a2c0*/  SYNCS.PHASECHK.TRANS64.TRYWAIT P2, [UR6+0x28830], R0 ;  /* 0x02883000ff0075a7 */ /* 0x0000620008040146 */
[----:B------:R-:W-:Y:S05]  /*a2d0*/  @!P0 BRA `(.L_x_8109) ;  /* 0x0000000000048947 */ /* 0x000fea0003800000 */
[----:B------:R-:W-:Y:S01]  /*a2e0*/  BPT.TRAP 0x1 ;  /* 0x000000040000795c */ /* 0x000fe20000300000 */
.L_x_8109:
[----:B-1----:R-:W-:Y:S05]  /*a2f0*/  @P2 BRA `(.L_x_8107) ;  /* 0x0000000000082947 */ /* 0x002fea0003800000 */
[----:B------:R-:W1:Y:S02]  /*a300*/  SYNCS.PHASECHK.TRANS64.TRYWAIT P2, [UR6+0x28830], R0 ;  /* 0x02883000ff0075a7 */ /* 0x000e640008040146 */
[----:B-1----:R-:W-:Y:S05]  /*a310*/  @!P2 BRA `(.L_x_8110) ;  /* 0x000000c00018a947 */ /* 0x002fea0003800000 */
.L_x_8107:
        /* <DEDUP_REMOVED lines=45> */
.L_x_8112:
[----:B------:R-:W-:Y:S01]  /*a5f0*/  ULEA UR6, UR55, UR41, 0x3 ;  /* 0x0000002937067291 */ /* 0x000fe2000f8e183f */
[----:B------:R-:W-:-:S05]  /*a600*/  IMAD.U32 R0, RZ, RZ, UR56 ;  /* 0x00000038ff007e24 */ /* 0x000fca000f8e00ff */
[----:B------:R-:W-:-:S04]  /*a610*/  SHF.L.U32 R0, R0, 0x1f, RZ ;  /* 0x0000001f00007819 */ /* 0x000fc800000006ff */
[----:B------:R0:W1:Y:S01]  /*a620*/  SYNCS.PHASECHK.TRANS64.TRYWAIT P2, [UR6+0x28850], R0 ;  /* 0x02885000ff0075a7 */ /* 0x0000620008040146 */
[----:B------:R-:W-:Y:S05]  /*a630*/  @!P0 BRA `(.L_x_8113) ;  /* 0x0000000000048947 */ /* 0x000fea0003800000 */
[----:B------:R-:W-:Y:S01]  /*a640*/  BPT.TRAP 0x1 ;  /* 0x000000040000795c */ /* 0x000fe20000300000 */
.L_x_8113:
[----:B-1----:R-:W-:Y:S05]  /*a650*/  @P2 BRA `(.L_x_8111) ;  /* 0x0000000000082947 */ /* 0x002fea0003800000 */
[----:B------:R-:W1:Y:S02]  /*a660*/  SYNCS.PHASECHK.TRANS64.TRYWAIT P2, [UR6+0x28850], R0 ;  /* 0x02885000ff0075a7 */ /* 0x000e640008040146 */
[----:B-1----:R-:W-:Y:S05]  /*a670*/  @!P2 BRA `(.L_x_8114) ;  /* 0x000000bc0058a947 */ /* 0x002fea0003800000 */
.L_x_8111:
[----:B------:R-:W-:Y:S01]  /*a680*/  UIADD3 UR6, UR41, 0x400, URZ ;  /* 0x0000040029067890 */ /* 0x000fe2000fffe03f */
[----:B------:R-:W-:Y:S01]  /*a690*/  WARPGROUP.ARRIVE ;  /* 0x00000000000079c5 */ /* 0x000fe20000000000 */
[----:B------:R-:W-:Y:S01]  /*a6a0*/  UMOV UR7, 0x40000040 ;  /* 0x4000004000077882 */ /* 0x000fe20000000000 */
[----:B------:R-:W-:Y:S01]  /*a6b0*/  PLOP3.LUT P2, PT, PT, PT, UP0, 0x80, 0x0 ;  /* 0x000000000000781c */ /* 0x000fe20003f4f008 */
[----:B------:R-:W-:Y:S01]  /*a6c0*/  USHF.R.U32.HI UR6, URZ, 0x4, UR6 ;  /* 0x000000043f067899 */ /* 0x000fe20008011606 */
[----:B01----:R-:W-:Y:S01]  /*a6d0*/  VIADD R0, R17, UR38 ;  /* 0x0000002611007c36 */ /* 0x003fe20008000000 */
[----:B------:R-:W-:Y:S01]  /*a6e0*/  IADD3 R11, -R23, 0xb, RZ ;  /* 0x0000000b170b7810 */ /* 0x000fe20007ffe1ff */
[----:B------:R-:W-:Y:S01]  /*a6f0*/  IMAD.U32 R4, RZ, RZ, UR45 ;  /* 0x0000002dff047e24 */ /* 0x000fe2000f8e00ff */
[----:B------:R-:W-:Y:S01]  /*a700*/  ULOP3.LUT UR6, UR6, 0x3fff, URZ, 0xc0, !UPT ;  /* 0x00003fff06067892 */ /* 0x000fe2000f8ec03f */
[----:B------:R-:W-:-:S03]  /*a710*/  IMAD.SHL.U32 R14, R5, 0x80, RZ ;  /* 0x00000080050e7824 */ /* 0x000fc600078e00ff */
[----:B------:R-:W-:Y:S01]  /*a720*/  ULOP3.LUT UR6, UR6, 0x4000000, URZ, 0xfc, !UPT ;  /* 0x0400000006067892 */ /* 0x000fe2000f8efc3f */
[----:B------:R-:W-:-:S03]  /*a730*/  @!P1 LEA R4, R4, UR41, 0x3 ;  /* 0x0000002904049c11 */ /* 0x000fc6000f8e18ff */
[----:B------:R-:W-:Y:S02]  /*a740*/  ULEA UR10, UR55, UR6, 0xb ;  /* 0x00000006370a7291 */ /* 0x000fe4000f8e583f */
[----:B------:R-:W-:-:S05]  /*a750*/  @!P1 VIADD R4, R4, 0x28840 ;  /* 0x0002884004049836 */ /* 0x000fca0000000000 */
        /* <DEDUP_REMOVED lines=39> */
[----:B------:R-:W-:Y:S01]  /*a9d0*/  @P2 IMAD.HI.U32 R7, R0, UR6, RZ ;  /* 0x0000000600072c27 */ /* 0x000fe2000f8e00ff */
[----:B------:R-:W-:-:S04]  /*a9e0*/  @UP0 ULDC UR6, c[0x0][0x450] ;  /* 0x0001140000060ab9 */ /* 0x000fc80000000800 */
[----:B------:R-:W-:Y:S01]  /*a9f0*/  @P2 SHF.R.U32.HI R0, RZ, UR6, R7 ;  /* 0x00000006ff002c19 */ /* 0x000fe20008011607 */
[----:B------:R-:W-:Y:S01]  /*aa00*/  ULOP3.LUT UR6, URZ, UR54, URZ, 0x33, !UPT ;  /* 0x000000363f067292 */ /* 0x000fe2000f8e333f */
[----:B------:R-:W-:-:S03]  /*aa10*/  IADD3 R7, -R14, 0x1, RZ ;  /* 0x000000010e077810 */ /* 0x000fc60007ffe1ff */
[----:B------:R-:W0:Y:S02]  /*aa20*/  SHFL.IDX PT, R9, R0, RZ, 0x1c1f ;  /* 0x001c1fff00097589 */ /* 0x000e2400000e0000 */
[----:B------:R-:W-:Y:S01]  /*aa30*/  IMAD R7, R16, -0x2, R7 ;  /* 0xfffffffe10077824 */ /* 0x000fe200078e0207 */
        /* <DEDUP_REMOVED lines=8> */
[----:B------:R-:W-:Y:S01]  /*aac0*/  IMAD.IADD R10, R152, 0x1, R9 ;  /* 0x00000001980a7824 */ /* 0x000fe200078e0209 */
[----:B-1----:R-:W-:Y:S06]  /*aad0*/  @!P6 BRA `(.L_x_8115) ;  /* 0x00000000005ce947 */ /* 0x002fec0003800000 */
        /* <DEDUP_REMOVED lines=13> */
.L_x_8117:
[----:B------:R-:W-:-:S05]  /*abb0*/  IMAD.U32 R9, RZ, RZ, UR52 ;  /* 0x00000034ff097e24 */ /* 0x000fca000f8e00ff */
[----:B------:R-:W-:-:S13]  /*abc0*/  ISETP.NE.AND P2, PT, R9, 0x1, PT ;  /* 0x000000010900780c */ /* 0x000fda0003f45270 */
[----:B------:R-:W0:Y:S02]  /*abd0*/  @P2 LDC.64 R12, c[0x0][0x9e8] ;  /* 0x00027a00ff0c2b82 */ /* 0x000e240000000a00 */
[----:B0-----:R-:W-:-:S05]  /*abe0*/  @P2 IMAD.HI.U32 R12, R7, R12, RZ ;  /* 0x0000000c070c2227 */ /* 0x001fca00078e00ff */
[----:B------:R-:W-:-:S07]  /*abf0*/  @P2 SHF.R.U32.HI R7, RZ, R13, R12 ;  /* 0x0000000dff072219 */ /* 0x000fce000001160c */
.L_x_8118:
[----:B------:R-:W-:Y:S05]  /*ac00*/  BSYNC B0 ;  /* 0x0000000000007941 */ /* 0x000fea0003800000 */
.L_x_8116:
[----:B------:R-:W-:-:S04]  /*ac10*/  IMAD R7, R7, R9, -R14 ;  /* 0x0000000907077224 */ /* 0x000fc800078e0a0e */
[----:B------:R-:W-:-:S05]  /*ac20*/  IMAD R7, R16, -0x2, R7 ;  /* 0xfffffffe10077824 */ /* 0x000fca00078e0207 */
[----:B------:R-:W-:Y:S02]  /*ac30*/  VIADDMNMX R4, R7, R9, R4, PT ;  /* 0x0000000907047246 */ /* 0x000fe40003800104 */
[----:B------:R-:W-:-:S07]  /*ac40*/  VIMNMX R10, R10, R7, !PT ;  /* 0x000000070a0a7248 */ /* 0x000fce0007fe0100 */
.L_x_8115:
        /* <DEDUP_REMOVED lines=11> */
[----:B------:R-:W-:-:S02]  /*ad00*/  ISETP.LT.OR P4, PT, R4, 0xa, P4 ;  /* 0x0000000a0400780c */ /* 0x000fc40002781670 */
[----:B------:R-:W-:Y:S01]  /*ad10*/  ISETP.LT.OR P3, PT, R4, 0x9, P3 ;  /* 0x000000090400780c */ /* 0x000fe20001f61670 */
[----:B0-----:R-:W-:Y:S01]  /*ad20*/  IMAD.IADD R12, R152, 0x1, R157 ;  /* 0x00000001980c7824 */ /* 0x001fe200078e029d */
[----:B------:R-:W-:Y:S02]  /*ad30*/  ISETP.LT.OR P5, PT, R4, 0x11, P5 ;  /* 0x000000110400780c */ /* 0x000fe40002fa1670 */
[----:B------:R-:W-:Y:S02]  /*ad40*/  FSEL R181, R29, -INF , !P4 ;  /* 0xff8000001db57808 */ /* 0x000fe40006000000 */
[----:B------:R-:W-:Y:S02]  /*ad50*/  FSEL R173, R28, -INF , !P3 ;  /* 0xff8000001cad7808 */ /* 0x000fe40005800000 */
[----:B------:R-:W-:Y:S02]  /*ad60*/  ISETP.GT.AND P4, PT, R10, 0x18, P2 ;  /* 0x000000180a00780c */ /* 0x000fe40001784270 */
[----:B------:R-:W-:-:S02]  /*ad70*/  FSEL R177, R32, -INF , !P5 ;  /* 0xff80000020b17808 */ /* 0x000fc40006800000 */
[C---:B------:R-:W-:Y:S02]  /*ad80*/  ISETP.GT.AND P3, PT, R10.reuse, 0x11, P2 ;  /* 0x000000110a00780c */ /* 0x040fe40001764270 */
[----:B------:R-:W-:Y:S02]  /*ad90*/  ISETP.GT.AND P5, PT, R10, 0x19, P2 ;  /* 0x000000190a00780c */ /* 0x000fe400017a4270 */
[C---:B------:R-:W-:Y:S02]  /*ada0*/  ISETP.LT.OR P4, PT, R4.reuse, 0x19, P4 ;  /* 0x000000190400780c */ /* 0x040fe40002781670 */
[C---:B------:R-:W-:Y:S02]  /*adb0*/  ISETP.LT.OR P3, PT, R4.reuse, 0x12, P3 ;  /* 0x000000120400780c */ /* 0x040fe40001f61670 */
[----:B------:R-:W-:Y:S02]  /*adc0*/  ISETP.LT.OR P5, PT, R4, 0x1a, P5 ;  /* 0x0000001a0400780c */ /* 0x000fe40002fa1670 */
[----:B------:R-:W-:-:S02]  /*add0*/  FSEL R175, R36, -INF , !P4 ;  /* 0xff80000024af7808 */ /* 0x000fc40006000000 */
[----:B------:R-:W-:Y:S02]  /*ade0*/  FSEL R179, R33, -INF , !P3 ;  /* 0xff80000021b37808 */ /* 0x000fe40005800000 */
[C---:B------:R-:W-:Y:S02]  /*adf0*/  ISETP.GT.AND P4, PT, R10.reuse, 0x21, P2 ;  /* 0x000000210a00780c */ /* 0x040fe40001784270 */
[----:B------:R-:W-:Y:S02]  /*ae00*/  FSEL R171, R37, -INF , !P5 ;  /* 0xff80000025ab7808 */ /* 0x000fe40006800000 */
[C---:B------:R-:W-:Y:S02]  /*ae10*/  ISETP.GT.AND P3, PT, R10.reuse, 0x20, P2 ;  /* 0x000000200a00780c */ /* 0x040fe40001764270 */
[----:B------:R-:W-:Y:S02]  /*ae20*/  ISETP.GT.AND P5, PT, R10, 0x28, P2 ;  /* 0x000000280a00780c */ /* 0x000fe400017a4270 */
[----:B------:R-:W-:-:S02]  /*ae30*/  ISETP.LT.OR P4, PT, R4, 0x22, P4 ;  /* 0x000000220400780c */ /* 0x000fc40002781670 */
[C---:B------:R-:W-:Y:S02]  /*ae40*/  ISETP.LT.OR P3, PT, R4.reuse, 0x21, P3 ;  /* 0x000000210400780c */ /* 0x040fe40001f61670 */
[----:B------:R-:W-:Y:S02]  /*ae50*/  ISETP.LT.OR P5, PT, R4, 0x29, P5 ;  /* 0x000000290400780c */ /* 0x000fe40002fa1670 */
[----:B------:R-:W-:Y:S02]  /*ae60*/  FSEL R153, R41, -INF , !P4 ;  /* 0xff80000029997808 */ /* 0x000fe40006000000 */
[----:B------:R-:W-:Y:S02]  /*ae70*/  FSEL R155, R40, -INF , !P3 ;  /* 0xff800000289b7808 */ /* 0x000fe40005800000 */
[----:B------:R-:W-:Y:S02]  /*ae80*/  FSEL R41, R44, -INF , !P5 ;  /* 0xff8000002c297808 */ /* 0x000fe40006800000 */
[----:B------:R-:W-:-:S02]  /*ae90*/  ISETP.GT.AND P3, PT, R10, 0x29, P2 ;  /* 0x000000290a00780c */ /* 0x000fc40001764270 */
[C---:B------:R-:W-:Y:S02]  /*aea0*/  ISETP.GT.AND P4, PT, R10.reuse, 0x30, P2 ;  /* 0x000000300a00780c */ /* 0x040fe40001784270 */
[----:B------:R-:W-:Y:S02]  /*aeb0*/  ISETP.GT.AND P5, PT, R10, 0x31, P2 ;  /* 0x000000310a00780c */ /* 0x000fe400017a4270 */
[C---:B------:R-:W-:Y:S02]  /*aec0*/  ISETP.LT.OR P3, PT, R4.reuse, 0x2a, P3 ;  /* 0x0000002a0400780c */ /* 0x040fe40001f61670 */
[C---:B------:R-:W-:Y:S02]  /*aed0*/  ISETP.LT.OR P4, PT, R4.reuse, 0x31, P4 ;  /* 0x000000310400780c */ /* 0x040fe40002781670 */
[----:B------:R-:W-:Y:S02]  /*aee0*/  ISETP.LT.OR P5, PT, R4, 0x32, P5 ;  /* 0x000000320400780c */ /* 0x000fe40002fa1670 */
[----:B------:R-:W-:-:S02]  /*aef0*/  FSEL R45, R45, -INF , !P3 ;  /* 0xff8000002d2d7808 */ /* 0x000fc40005800000 */
[----:B------:R-:W-:Y:S02]  /*af00*/  FSEL R37, R48, -INF , !P4 ;  /* 0xff80000030257808 */ /* 0x000fe40006000000 */
[----:B------:R-:W-:Y:S02]  /*af10*/  FSEL R49, R49, -INF , !P5 ;  /* 0xff80000031317808 */ /* 0x000fe40006800000 */
[C---:B------:R-:W-:Y:S02]  /*af20*/  ISETP.GT.AND P3, PT, R10.reuse, 0x38, P2 ;  /* 0x000000380a00780c */ /* 0x040fe40001764270 */
        /* <DEDUP_REMOVED lines=46> */
[----:B------:R-:W-:Y:S01]  /*b210*/  ISETP.GT.AND P5, PT, R10, 0x79, P2 ;  /* 0x000000790a00780c */ /* 0x000fe200017a4270 */
[----:B------:R-:W-:Y:S01]  /*b220*/  IMAD.IADD R10, R20, 0x1, R157 ;  /* 0x00000001140a7824 */ /* 0x000fe200078e029d */
[C---:B------:R-:W-:Y:S02]  /*b230*/  ISETP.LT.OR P3, PT, R4.reuse, 0x72, P3 ;  /* 0x000000720400780c */ /* 0x040fe40001f61670 */
[C---:B------:R-:W-:Y:S02]  /*b240*/  ISETP.LT.OR P4, PT, R4.reuse, 0x79, P4 ;  /* 0x000000790400780c */ /* 0x040fe40002781670 */
[----:B------:R-:W-:Y:S02]  /*b250*/  ISETP.LT.OR P5, PT, R4, 0x7a, P5 ;  /* 0x0000007a0400780c */ /* 0x000fe40002fa1670 */
[----:B------:R-:W-:-:S02]  /*b260*/  FSEL R81, R81, -INF , !P3 ;  /* 0xff80000051517808 */ /* 0x000fc40005800000 */
        /* <DEDUP_REMOVED lines=16> */
.L_x_8121:
[----:B------:R-:W-:-:S05]  /*b370*/  IMAD.U32 R4, RZ, RZ, UR52 ;  /* 0x00000034ff047e24 */ /* 0x000fca000f8e00ff */
[----:B------:R-:W-:-:S13]  /*b380*/  ISETP.NE.AND P3, PT, R4, 0x1, PT ;  /* 0x000000010400780c */ /* 0x000fda0003f65270 */
[----:B------:R-:W0:Y:S02]  /*b390*/  @P3 LDC.64 R158, c[0x0][0x9e8] ;  /* 0x00027a00ff9e3b82 */ /* 0x000e240000000a00 */
[----:B0-----:R-:W-:-:S05]  /*b3a0*/  @P3 IMAD.HI.U32 R0, R157, R158, RZ ;  /* 0x0000009e9d003227 */ /* 0x001fca00078e00ff */
[----:B------:R-:W-:-:S07]  /*b3b0*/  @P3 SHF.R.U32.HI R157, RZ, R159, R0 ;  /* 0x0000009fff9d3219 */ /* 0x000fce0000011600 */
.L_x_8122:
[----:B------:R-:W-:Y:S05]  /*b3c0*/  BSYNC B0 ;  /* 0x0000000000007941 */ /* 0x000fea0003800000 */
.L_x_8120:
[----:B------:R-:W-:-:S04]  /*b3d0*/  IMAD R157, R157, R4, -R14 ;  /* 0x000000049d9d7224 */ /* 0x000fc800078e0a0e */
[----:B------:R-:W-:-:S05]  /*b3e0*/  IMAD R157, R16, -0x2, R157 ;  /* 0xfffffffe109d7824 */ /* 0x000fca00078e029d */
[----:B------:R-:W-:Y:S02]  /*b3f0*/  VIADDMNMX R10, R157, R4, R10, PT ;  /* 0x000000049d0a7246 */ /* 0x000fe4000380010a */
[----:B------:R-:W-:-:S07]  /*b400*/  VIMNMX R12, R12, R157, !PT ;  /* 0x0000009d0c0c7248 */ /* 0x000fce0007fe0100 */
.L_x_8119:
[----:B------:R-:W-:Y:S01]  /*b410*/  FMNMX.FTZ R0, R165, R6, !PT ;  /* 0x00000006a5007209 */ /* 0x000fe20007810000 */
[----:B------:R-:W0:Y:S01]  /*b420*/  LDC R4, c[0x0][0x988] ;  /* 0x00026200ff047b82 */ /* 0x000e220000000800 */
[----:B------:R-:W-:Y:S01]  /*b430*/  ISETP.GT.AND P4, PT, R12, 0x8, P2 ;  /* 0x000000080c00780c */ /* 0x000fe20001784270 */
[----:B------:R-:W-:Y:S01]  /*b440*/  UMOV UR56, UR46 ;  /* 0x0000002e00387c82 */ /* 0x000fe20008000000 */
        /* <DEDUP_REMOVED lines=29> */
[C---:B------:R-:W-:Y:S02]  /*b620*/  ISETP.GT.AND P3, PT, R12.reuse, 0x9, P2 ;  /* 0x000000090c00780c */ /* 0x040fe40001764270 */
[----:B------:R-:W-:Y:S02]  /*b630*/  FMNMX.FTZ R0, R29, R0, !PT ;  /* 0x000000001d007209 */ /* 0x000fe40007810000 */
[----:B------:R-:W-:Y:S02]  /*b640*/  FSEL R169, R43, -INF , !P4 ;  /* 0xff8000002ba97808 */ /* 0x000fe40006000000 */
[----:B------:R-:W-:Y:S02]  /*b650*/  FMNMX.FTZ R0, R57, R0, !PT ;  /* 0x0000000039007209 */ /* 0x000fe40007810000 */
[----:B------:R-:W-:-:S02]  /*b660*/  ISETP.GT.AND P4, PT, R12, RZ, P2 ;  /* 0x000000ff0c00720c */ /* 0x000fc40001784270 */
[----:B------:R-:W-:Y:S02]  /*b670*/  FMNMX.FTZ R0, R15, R0, !PT ;  /* 0x000000000f007209 */ /* 0x000fe40007810000 */
[C---:B------:R-:W-:Y:S02]  /*b680*/  ISETP.LT.OR P5, PT, R10.reuse, 0x11, P5 ;  /* 0x000000110a00780c */ /* 0x040fe40002fa1670 */
        /* <DEDUP_REMOVED lines=11> */
[----:B------:R-:W-:Y:S02]  /*b740*/  ISETP.LT.OR P3, PT, R10, 0x19, P3 ;  /* 0x000000190a00780c */ /* 0x000fe40001f61670 */
        /* <DEDUP_REMOVED lines=9> */
[----:B------:R-:W-:-:S02]  /*b7e0*/  ISETP.GT.AND P4, PT, R12, 0x30, P2 ;  /* 0x000000300c00780c */ /* 0x000fc40001784270 */
[----:B------:R-:W-:Y:S02]  /*b7f0*/  FMNMX.FTZ R0, R25, R0, !PT ;  /* 0x0000000019007209 */ /* 0x000fe40007810000 */
[----:B------:R-:W-:Y:S02]  /*b800*/  ISETP.LT.OR P4, PT, R10, 0x31, P4 ;  /* 0x000000310a00780c */ /* 0x000fe40002781670 */
[----:B------:R-:W-:-:S05]  /*b810*/  FMNMX.FTZ R14, R85, R0, !PT ;  /* 0x00000000550e7209 */ /* 0x000fca0007810000 */
[----:B------:R-:W1:Y:S02]  /*b820*/  SHFL.BFLY PT, R157, R14, 0x2, 0x1f ;  /* 0x0c401f000e9d7f89 */ /* 0x000e6400000e0000 */
[----:B-1----:R-:W-:-:S05]  /*b830*/  FMNMX.FTZ R157, R14, R157, !PT ;  /* 0x0000009d0e9d7209 */ /* 0x002fca0007810000 */
[----:B------:R-:W1:Y:S02]  /*b840*/  SHFL.BFLY PT, R0, R157, 0x1, 0x1f ;  /* 0x0c201f009d007f89 */ /* 0x000e6400000e0000 */
[----:B-1----:R-:W-:Y:S02]  /*b850*/  FMNMX.FTZ R0, R157, R0, !PT ;  /* 0x000000009d007209 */ /* 0x002fe40007810000 */
[----:B------:R-:W-:Y:S01]  /*b860*/  FSEL R157, R34, -INF , !P5 ;  /* 0xff800000229d7808 */ /* 0x000fe20006800000 */
[----:B------:R-:W-:Y:S01]  /*b870*/  IMAD.U32 R34, RZ, RZ, UR55 ;  /* 0x00000037ff227e24 */ /* 0x000fe2000f8e00ff */
[C---:B------:R-:W-:Y:S01]  /*b880*/  FSETP.NEU.FTZ.AND P5, PT, R0.reuse, -INF , PT ;  /* 0xff8000000000780b */ /* 0x040fe20003fbd000 */
[----:B0-----:R-:W-:Y:S01]  /*b890*/  FMUL.FTZ R14, R0, R4 ;  /* 0x00000004000e7220 */ /* 0x001fe20000410000 */
[----:B------:R-:W-:Y:S01]  /*b8a0*/  FMNMX.FTZ R20, R157, R20, !PT ;  /* 0x000000149d147209 */ /* 0x000fe20007810000 */
[----:B------:R-:W-:Y:S01]  /*b8b0*/  UMOV UR55, UR45 ;  /* 0x0000002d00377c82 */ /* 0x000fe20008000000 */
[----:B------:R-:W-:-:S02]  /*b8c0*/  @!P1 LEA R34, R34, UR41, 0x3 ;  /* 0x0000002922229c11 */ /* 0x000fc4000f8e18ff */
[----:B------:R-:W-:Y:S02]  /*b8d0*/  FSEL R14, R14, RZ, P5 ;  /* 0x000000ff0e0e7208 */ /* 0x000fe40002800000 */
[----:B------:R-:W-:-:S03]  /*b8e0*/  FMNMX.FTZ R20, R35, R20, !PT ;  /* 0x0000001423147209 */ /* 0x000fc60007810000 */
        /* <DEDUP_REMOVED lines=18> */
[-CC-:B------:R-:W-:Y:S01]  /*ba10*/  FFMA.FTZ R41, R45, R4.reuse, -R14.reuse ;  /* 0x000000042d297223 */ /* 0x180fe2000001080e */
[----:B------:R-:W-:Y:S01]  /*ba20*/  FSEL R177, R50, -INF , !P4 ;  /* 0xff80000032b17808 */ /* 0x000fe20006000000 */
[-CC-:B------:R-:W-:Y:S01]  /*ba30*/  FFMA.FTZ R168, R37, R4.reuse, -R14.reuse ;  /* 0x0000000425a87223 */ /* 0x180fe2000001080e */
[----:B------:R-:W-:Y:S01]  /*ba40*/  FSEL R173, R46, -INF , !P3 ;  /* 0xff8000002ead7808 */ /* 0x000fe20005800000 */
[-CC-:B------:R-:W-:Y:S01]  /*ba50*/  FFMA.FTZ R37, R49, R4.reuse, -R14.reuse ;  /* 0x0000000431257223 */ /* 0x180fe2000001080e */
[C---:B------:R-:W-:Y:S01]  /*ba60*/  ISETP.GT.AND P3, PT, R12.reuse, 0x29, P2 ;  /* 0x000000290c00780c */ /* 0x040fe20001764270 */
[-CC-:B------:R-:W-:Y:S01]  /*ba70*/  FFMA.FTZ R170, R33, R4.reuse, -R14.reuse ;  /* 0x0000000421aa7223 */ /* 0x180fe2000001080e */
[----:B------:R-:W-:Y:S01]  /*ba80*/  ISETP.GT.AND P4, PT, R12, 0x38, P2 ;  /* 0x000000380c00780c */ /* 0x000fe20001784270 */
        /* <DEDUP_REMOVED lines=8> */
[-CC-:B------:R-:W-:Y:S01]  /*bb10*/  FFMA.FTZ R29, R57, R4.reuse, -R14.reuse ;  /* 0x00000004391d7223 */ /* 0x180fe2000001080e */
[C---:B------:R-:W-:Y:S01]  /*bb20*/  ISETP.LT.OR P4, PT, R10.reuse, 0x39, P4 ;  /* 0x000000390a00780c */ /* 0x040fe20002781670 */
[-CC-:B------:R-:W-:Y:S01]  /*bb30*/  FFMA.FTZ R61, R65, R4.reuse, -R14.reuse ;  /* 0x00000004413d7223 */ /* 0x180fe2000001080e */
[----:B------:R-:W-:Y:S01]  /*bb40*/  ISETP.LT.OR P3, PT, R10, 0x32, P3 ;  /* 0x000000320a00780c */ /* 0x000fe20001f61670 */
[--C-:B------:R-:W-:Y:S01]  /*bb50*/  FFMA.FTZ R160, R7, R4, -R14.reuse ;  /* 0x0000000407a07223 */ /* 0x100fe2000001080e */
[----:B------:R-:W-:Y:S01]  /*bb60*/  FMNMX.FTZ R20, R173, R20, !PT ;  /* 0x00000014ad147209 */ /* 0x000fe20007810000 */
[----:B------:R-:W-:Y:S01]  /*bb70*/  MUFU.EX2 R180, R180 ;  /* 0x000000b400b47308 */ /* 0x000fe20000000800 */
[----:B------:R-:W-:Y:S01]  /*bb80*/  FSEL R179, R51, -INF , !P3 ;  /* 0xff80000033b37808 */ /* 0x000fe20005800000 */
[-CC-:B------:R-:W-:Y:S01]  /*bb90*/  FFMA.FTZ R51, R171, R4.reuse, -R14.reuse ;  /* 0x00000004ab337223 */ /* 0x180fe2000001080e */
[----:B------:R-:W-:Y:S01]  /*bba0*/  ISETP.GT.AND P3, PT, R12, 0x39, P2 ;  /* 0x000000390c00780c */ /* 0x000fe20001764270 */
[-CC-:B------:R-:W-:Y:S01]  /*bbb0*/  FFMA.FTZ R158, R11, R4.reuse, -R14.reuse ;  /* 0x000000040b9e7223 */ /* 0x180fe2000001080e */
[----:B------:R-:W-:Y:S01]  /*bbc0*/  FSEL R181, R54, -INF , !P4 ;  /* 0xff80000036b57808 */ /* 0x000fe20006000000 */
[--C-:B------:R-:W-:Y:S01]  /*bbd0*/  FFMA.FTZ R11, R77, R4, -R14.reuse ;  /* 0x000000044d0b7223 */ /* 0x100fe2000001080e */
[----:B------:R-:W-:Y:S01]  /*bbe0*/  FMNMX.FTZ R20, R47, R20, !PT ;  /* 0x000000142f147209 */ /* 0x000fe20007810000 */
[----:B------:R-:W-:Y:S01]  /*bbf0*/  MUFU.EX2 R27, R27 ;  /* 0x0000001b001b7308 */ /* 0x000fe20000000800 */
[----:B------:R-:W-:Y:S01]  /*bc00*/  ISETP.GT.AND P4, PT, R12, 0x40, P2 ;  /* 0x000000400c00780c */ /* 0x000fe20001784270 */
[-CC-:B------:R-:W-:Y:S01]  /*bc10*/  FFMA.FTZ R162, R9, R4.reuse, -R14.reuse ;  /* 0x0000000409a27223 */ /* 0x180fe2000001080e */
[C---:B------:R-:W-:Y:S01]  /*bc20*/  ISETP.LT.OR P3, PT, R10.reuse, 0x3a, P3 ;  /* 0x0000003a0a00780c */ /* 0x040fe20001f61670 */
[--C-:B------:R-:W-:Y:S01]  /*bc30*/  FFMA.FTZ R9, R69, R4, -R14.reuse ;  /* 0x0000000445097223 */ /* 0x100fe2000001080e */
[----:B------:R-:W-:Y:S01]  /*bc40*/  FMNMX.FTZ R20, R177, R20, !PT ;  /* 0x00000014b1147209 */ /* 0x000fe20007810000 */
[-CC-:B------:R-:W-:Y:S01]  /*bc50*/  FFMA.FTZ R156, R13, R4.reuse, -R14.reuse ;  /* 0x000000040d9c7223 */ /* 0x180fe2000001080e */
[----:B------:R-:W-:Y:S01]  /*bc60*/  ISETP.LT.OR P4, PT, R10, 0x41, P4 ;  /* 0x000000410a00780c */ /* 0x000fe20002781670 */
[----:B------:R-:W-:Y:S01]  /*bc70*/  MUFU.EX2 R182, R182 ;  /* 0x000000b600b67308 */ /* 0x000fe20000000800 */
[----:B------:R-:W-:Y:S01]  /*bc80*/  FSEL R55, R55, -INF , !P3 ;  /* 0xff80000037377808 */ /* 0x000fe20005800000 */
[-CC-:B------:R-:W-:Y:S01]  /*bc90*/  FFMA.FTZ R152, R21, R4.reuse, -R14.reuse ;  /* 0x0000000415987223 */ /* 0x180fe2000001080e */
[----:B------:R-:W-:Y:S01]  /*bca0*/  ISETP.GT.AND P3, PT, R12, 0x41, P2 ;  /* 0x000000410c00780c */ /* 0x000fe20001764270 */
[--C-:B------:R-:W-:Y:S01]  /*bcb0*/  FFMA.FTZ R154, R25, R4, -R14.reuse ;  /* 0x00000004199a7223 */ /* 0x100fe2000001080e */
[----:B------:R-:W-:Y:S01]  /*bcc0*/  FMNMX.FTZ R20, R179, R20, !PT ;  /* 0x00000014b3147209 */ /* 0x000fe20007810000 */
[-CC-:B------:R-:W-:Y:S01]  /*bcd0*/  FFMA.FTZ R13, R73, R4.reuse, -R14.reuse ;  /* 0x00000004490d7223 */ /* 0x180fe2000001080e */
[----:B------:R-:W-:Y:S01]  /*bce0*/  FSEL R171, R58, -INF , !P4 ;  /* 0xff8000003aab7808 */ /* 0x000fe20006000000 */
[----:B------:R-:W-:Y:S01]  /*bcf0*/  MUFU.EX2 R31, R31 ;  /* 0x0000001f001f7308 */ /* 0x000fe20000000800 */
[----:B------:R-:W-:Y:S01]  /*bd00*/  ISETP.GT.AND P4, PT, R12, 0x48, P2 ;  /* 0x000000480c00780c */ /* 0x000fe20001784270 */
[-CC-:B------:R-:W-:Y:S01]  /*bd10*/  FFMA.FTZ R21, R81, R4.reuse, -R14.reuse ;  /* 0x0000000451157223 */ /* 0x180fe2000001080e */
[----:B------:R-:W-:Y:S01]  /*bd20*/  ISETP.LT.OR P3, PT, R10, 0x42, P3 ;  /* 0x000000420a00780c */ /* 0x000fe20001f61670 */
[----:B------:R-:W-:Y:S01]  /*bd30*/  FFMA.FTZ R25, R85, R4, -R14 ;  /* 0x0000000455197223 */ /* 0x000fe2000001080e */
[----:B------:R-:W-:-:S02]  /*bd40*/  FMNMX.FTZ R20, R181, R20, !PT ;  /* 0x00000014b5147209 */ /* 0x000fc40007810000 */
[----:B------:R-:W-:Y:S01]  /*bd50*/  ISETP.LT.OR P4, PT, R10, 0x49, P4 ;  /* 0x000000490a00780c */ /* 0x000fe20002781670 */
[----:B------:R-:W-:Y:S01]  /*bd60*/  MUFU.EX2 R176, R176 ;  /* 0x000000b000b07308 */ /* 0x000fe20000000800 */
[----:B------:R-:W-:Y:S01]  /*bd70*/  FSEL R155, R59, -INF , !P3 ;  /* 0xff8000003b9b7808 */ /* 0x000fe20005800000 */
[----:B------:R-:W-:Y:S01]  /*bd80*/  FFMA.FTZ R59, R153, R4, -R14 ;  /* 0x00000004993b7223 */ /* 0x000fe2000001080e */
[----:B------:R-:W-:Y:S02]  /*bd90*/  ISETP.GT.AND P3, PT, R12, 0x49, P2 ;  /* 0x000000490c00780c */ /* 0x000fe40001764270 */
[----:B------:R-:W-:Y:S02]  /*bda0*/  FMNMX.FTZ R20, R55, R20, !PT ;  /* 0x0000001437147209 */ /* 0x000fe40007810000 */
[----:B------:R-:W-:Y:S01]  /*bdb0*/  FSEL R175, R62, -INF , !P4 ;  /* 0xff8000003eaf7808 */ /* 0x000fe20006000000 */
[----:B------:R-:W-:Y:S01]  /*bdc0*/  MUFU.EX2 R43, R43 ;  /* 0x0000002b002b7308 */ /* 0x000fe20000000800 */
[----:B------:R-:W-:-:S02]  /*bdd0*/  ISETP.GT.AND P4, PT, R12, 0x50, P2 ;  /* 0x000000500c00780c */ /* 0x000fc40001784270 */
[C---:B------:R-:W-:Y:S02]  /*bde0*/  ISETP.LT.OR P3, PT, R10.reuse, 0x4a, P3 ;  /* 0x0000004a0a00780c */ /* 0x040fe40001f61670 */
[----:B------:R-:W-:Y:S02]  /*bdf0*/  FMNMX.FTZ R20, R171, R20, !PT ;  /* 0x00000014ab147209 */ /* 0x000fe40007810000 */
[----:B------:R-:W-:Y:S01]  /*be00*/  ISETP.LT.OR P4, PT, R10, 0x51, P4 ;  /* 0x000000510a00780c */ /* 0x000fe20002781670 */
[----:B------:R-:W-:Y:S01]  /*be10*/  MUFU.EX2 R178, R178 ;  /* 0x000000b200b27308 */ /* 0x000fe20000000800 */
[----:B------:R-:W-:Y:S02]  /*be20*/  FSEL R63, R63, -INF , !P3 ;  /* 0xff8000003f3f7808 */ /* 0x000fe40005800000 */
[----:B------:R-:W-:Y:S02]  /*be30*/  ISETP.GT.AND P3, PT, R12, 0x51, P2 ;  /* 0x000000510c00780c */ /* 0x000fe40001764270 */
[----:B------:R-:W-:-:S02]  /*be40*/  FMNMX.FTZ R20, R155, R20, !PT ;  /* 0x000000149b147209 */ /* 0x000fc40007810000 */
[----:B------:R-:W-:Y:S01]  /*be50*/  FSEL R153, R66, -INF , !P4 ;  /* 0xff80000042997808 */ /* 0x000fe20006000000 */
[----:B------:R-:W-:Y:S01]  /*be60*/  MUFU.EX2 R51, R51 ;  /* 0x0000003300337308 */ /* 0x000fe20000000800 */
[----:B------:R-:W-:Y:S02]  /*be70*/  ISETP.GT.AND P4, PT, R12, 0x58, P2 ;  /* 0x000000580c00780c */ /* 0x000fe40001784270 */
[C---:B------:R-:W-:Y:S02]  /*be80*/  ISETP.LT.OR P3, PT, R10.reuse, 0x52, P3 ;  /* 0x000000520a00780c */ /* 0x040fe40001f61670 */
[----:B------:R-:W-:Y:S02]  /*be90*/  FMNMX.FTZ R20, R175, R20, !PT ;  /* 0x00000014af147209 */ /* 0x000fe40007810000 */
[----:B------:R-:W-:Y:S01]  /*bea0*/  ISETP.LT.OR P4, PT, R10, 0x59, P4 ;  /* 0x000000590a00780c */ /* 0x000fe20002781670 */
[----:B------:R-:W-:Y:S01]  /*beb0*/  MUFU.EX2 R172, R172 ;  /* 0x000000ac00ac7308 */ /* 0x000fe20000000800 */
[----:B------:R-:W-:-:S02]  /*bec0*/  FSEL R67, R67, -INF , !P3 ;  /* 0xff80000043437808 */ /* 0x000fc40005800000 */
[----:B------:R-:W-:Y:S02]  /*bed0*/  FMNMX.FTZ R20, R63, R20, !PT ;  /* 0x000000143f147209 */ /* 0x000fe40007810000 */
[----:B------:R-:W-:Y:S02]  /*bee0*/  ISETP.GT.AND P3, PT, R12, 0x59, P2 ;  /* 0x000000590c00780c */ /* 0x000fe40001764270 */
[----:B------:R-:W-:Y:S01]  /*bef0*/  FSEL R45, R70, -INF , !P4 ;  /* 0xff800000462d7808 */ /* 0x000fe20006000000 */
[----:B------:R-:W-:Y:S01]  /*bf00*/  MUFU.EX2 R59, R59 ;  /* 0x0000003b003b7308 */ /* 0x000fe20000000800 */
[----:B------:R-:W-:Y:S02]  /*bf10*/  FMNMX.FTZ R20, R153, R20, !PT ;  /* 0x0000001499147209 */ /* 0x000fe40007810000 */
[----:B------:R-:W-:Y:S02]  /*bf20*/  ISETP.GT.AND P4, PT, R12, 0x60, P2 ;  /* 0x000000600c00780c */ /* 0x000fe40001784270 */
[----:B------:R-:W-:-:S02]  /*bf30*/  ISETP.LT.OR P3, PT, R10, 0x5a, P3 ;  /* 0x0000005a0a00780c */ /* 0x000fc40001f61670 */
[----:B------:R-:W-:Y:S01]  /*bf40*/  FMNMX.FTZ R20, R67, R20, !PT ;  /* 0x0000001443147209 */ /* 0x000fe20007810000 */
[----:B------:R-:W-:Y:S01]  /*bf50*/  MUFU.EX2 R174, R174 ;  /* 0x000000ae00ae7308 */ /* 0x000fe20000000800 */
[----:B------:R-:W-:Y:S02]  /*bf60*/  ISETP.LT.OR P4, PT, R10, 0x61, P4 ;  /* 0x000000610a00780c */ /* 0x000fe40002781670 */
[----:B------:R-:W-:Y:S02]  /*bf70*/  FSEL R71, R71, -INF , !P3 ;  /* 0xff80000047477808 */ /* 0x000fe40005800000 */
[----:B------:R-:W-:Y:S02]  /*bf80*/  ISETP.GT.AND P3, PT, R12, 0x61, P2 ;  /* 0x000000610c00780c */ /* 0x000fe40001764270 */
[----:B------:R-:W-:Y:S01]  /*bf90*/  FMNMX.FTZ R20, R45, R20, !PT ;  /* 0x000000142d147209 */ /* 0x000fe20007810000 */
[----:B------:R-:W-:Y:S01]  /*bfa0*/  MUFU.EX2 R41, R41 ;  /* 0x0000002900297308 */ /* 0x000fe20000000800 */
[----:B------:R-:W-:-:S02]  /*bfb0*/  FSEL R49, R74, -INF , !P4 ;  /* 0xff8000004a317808 */ /* 0x000fc40006000000 */
[----:B------:R-:W-:Y:S02]  /*bfc0*/  ISETP.GT.AND P4, PT, R12, 0x68, P2 ;  /* 0x000000680c00780c */ /* 0x000fe40001784270 */
[C---:B------:R-:W-:Y:S02]  /*bfd0*/  ISETP.LT.OR P3, PT, R10.reuse, 0x62, P3 ;  /* 0x000000620a00780c */ /* 0x040fe40001f61670 */
[----:B------:R-:W-:Y:S01]  /*bfe0*/  FMNMX.FTZ R20, R71, R20, !PT ;  /* 0x0000001447147209 */ /* 0x000fe20007810000 */
[----:B------:R-:W-:Y:S01]  /*bff0*/  MUFU.EX2 R168, R168 ;  /* 0x000000a800a87308 */ /* 0x000fe20000000800 */
[----:B------:R-:W-:Y:S02]  /*c000*/  ISETP.LT.OR P4, PT, R10, 0x69, P4 ;  /* 0x000000690a00780c */ /* 0x000fe40002781670 */
[----:B------:R-:W-:Y:S02]  /*c010*/  FSEL R75, R75, -INF , !P3 ;  /* 0xff8000004b4b7808 */ /* 0x000fe40005800000 */
[----:B------:R-:W-:-:S02]  /*c020*/  ISETP.GT.AND P3, PT, R12, 0x69, P2 ;  /* 0x000000690c00780c */ /* 0x000fc40001764270 */
[----:B------:R-:W-:Y:S01]  /*c030*/  FMNMX.FTZ R20, R49, R20, !PT ;  /* 0x0000001431147209 */ /* 0x000fe20007810000 */
[----:B------:R-:W-:Y:S01]  /*c040*/  MUFU.EX2 R37, R37 ;  /* 0x0000002500257308 */ /* 0x000fe20000000800 */
[----:B------:R-:W-:Y:S02]  /*c050*/  FSEL R193, R78, -INF , !P4 ;  /* 0xff8000004ec17808 */ /* 0x000fe40006000000 */
[----:B------:R-:W-:Y:S02]  /*c060*/  ISETP.GT.AND P4, PT, R12, 0x70, P2 ;  /* 0x000000700c00780c */ /* 0x000fe40001784270 */
[C---:B------:R-:W-:Y:S02]  /*c070*/  ISETP.LT.OR P3, PT, R10.reuse, 0x6a, P3 ;  /* 0x0000006a0a00780c */ /* 0x040fe40001f61670 */
[----:B------:R-:W-:Y:S01]  /*c080*/  FMNMX.FTZ R20, R75, R20, !PT ;  /* 0x000000144b147209 */ /* 0x000fe20007810000 */
[----:B------:R-:W-:Y:S01]  /*c090*/  MUFU.EX2 R170, R170 ;  /* 0x000000aa00aa7308 */ /* 0x000fe20000000800 */
[----:B------:R-:W-:-:S02]  /*c0a0*/  ISETP.LT.OR P4, PT, R10, 0x71, P4 ;  /* 0x000000710a00780c */ /* 0x000fc40002781670 */
[----:B------:R-:W-:Y:S02]  /*c0b0*/  FSEL R79, R79, -INF , !P3 ;  /* 0xff8000004f4f7808 */ /* 0x000fe40005800000 */
[----:B------:R-:W-:Y:S02]  /*c0c0*/  ISETP.GT.AND P3, PT, R12, 0x71, P2 ;  /* 0x000000710c00780c */ /* 0x000fe40001764270 */
[----:B------:R-:W-:Y:S01]  /*c0d0*/  FMNMX.FTZ R20, R193, R20, !PT ;  /* 0x00000014c1147209 */ /* 0x000fe20007810000 */
[----:B------:R-:W-:Y:S01]  /*c0e0*/  MUFU.EX2 R33, R33 ;  /* 0x0000002100217308 */ /* 0x000fe20000000800 */
[----:B------:R-:W-:Y:S02]  /*c0f0*/  FSEL R53, R82, -INF , !P4 ;  /* 0xff80000052357808 */ /* 0x000fe40006000000 */
[----:B------:R-:W-:Y:S02]  /*c100*/  ISETP.GT.AND P4, PT, R12, 0x78, P2 ;  /* 0x000000780c00780c */ /* 0x000fe40001784270 */
[----:B------:R-:W-:-:S02]  /*c110*/  ISETP.LT.OR P3, PT, R10, 0x72, P3 ;  /* 0x000000720a00780c */ /* 0x000fc40001f61670 */
[----:B------:R-:W-:Y:S01]  /*c120*/  FMNMX.FTZ R20, R79, R20, !PT ;  /* 0x000000144f147209 */ /* 0x000fe20007810000 */
[----:B------:R-:W-:Y:S01]  /*c130*/  MUFU.EX2 R164, R164 ;  /* 0x000000a400a47308 */ /* 0x000fe20000000800 */
[----:B------:R-:W-:Y:S02]  /*c140*/  ISETP.GT.AND P2, PT, R12, 0x79, P2 ;  /* 0x000000790c00780c */ /* 0x000fe40001744270 */
[C---:B------:R-:W-:Y:S02]  /*c150*/  ISETP.LT.OR P4, PT, R10.reuse, 0x79, P4 ;  /* 0x000000790a00780c */ /* 0x040fe40002781670 */
[----:B------:R-:W-:Y:S02]  /*c160*/  FSEL R83, R83, -INF , !P3 ;  /* 0xff80000053537808 */ /* 0x000fe40005800000 */
[----:B------:R-:W-:Y:S01]  /*c170*/  FMNMX.FTZ R20, R53, R20, !PT ;  /* 0x0000001435147209 */ /* 0x000fe20007810000 */
[----:B------:R-:W-:Y:S01]  /*c180*/  MUFU.EX2 R29, R29 ;  /* 0x0000001d001d7308 */ /* 0x000fe20000000800 */
[----:B------:R-:W-:-:S02]  /*c190*/  ISETP.LT.OR P2, PT, R10, 0x7a, P2 ;  /* 0x0000007a0a00780c */ /* 0x000fc40001741670 */
[----:B------:R-:W-:Y:S02]  /*c1a0*/  FSEL R57, R86, -INF , !P4 ;  /* 0xff80000056397808 */ /* 0x000fe40006000000 */
[----:B------:R-:W-:Y:S02]  /*c1b0*/  FMNMX.FTZ R20, R83, R20, !PT ;  /* 0x0000001453147209 */ /* 0x000fe40007810000 */
[----:B------:R-:W-:Y:S01]  /*c1c0*/  FSEL R65, R0, RZ, P5 ;  /* 0x000000ff00417208 */ /* 0x000fe20002800000 */
[----:B------:R-:W-:Y:S01]  /*c1d0*/  MUFU.EX2 R166, R166 ;  /* 0x000000a600a67308 */ /* 0x000fe20000000800 */
[----:B------:R-:W-:Y:S02]  /*c1e0*/  FSEL R87, R87, -INF , !P2 ;  /* 0xff80000057577808 */ /* 0x000fe40005000000 */
[----:B------:R-:W-:Y:S01]  /*c1f0*/  FMNMX.FTZ R20, R57, R20, !PT ;  /* 0x0000001439147209 */ /* 0x000fe20007810000 */
[----:B------:R-:W-:-:S03]  /*c200*/  FADD.FTZ R65, -R65, R6 ;  /* 0x0000000641417221 */ /* 0x000fc60000010100 */
[----:B------:R-:W-:Y:S01]  /*c210*/  FMNMX.FTZ R20, R87, R20, !PT ;  /* 0x0000001457147209 */ /* 0x000fe20007810000 */
[----:B------:R-:W-:Y:S01]  /*c220*/  FMUL.FTZ R65, R65, R4 ;  /* 0x0000000441417220 */ /* 0x000fe20000410000 */
[----:B------:R-:W-:Y:S03]  /*c230*/  MUFU.EX2 R15, R15 ;  /* 0x0000000f000f7308 */ /* 0x000fe60000000800 */
[----:B------:R-:W0:Y:S05]  /*c240*/  SHFL.BFLY PT, R7, R20, 0x2, 0x1f ;  /* 0x0c401f0014077f89 */ /* 0x000e2a00000e0000 */
[----:B------:R-:W1:Y:S08]  /*c250*/  MUFU.EX2 R65, R65 ;  /* 0x0000004100417308 */ /* 0x000e700000000800 */
[----:B------:R-:W-:Y:S08]  /*c260*/  MUFU.EX2 R160, R160 ;  /* 0x000000a000a07308 */ /* 0x000ff00000000800 */
[----:B------:R-:W-:Y:S01]  /*c270*/  MUFU.EX2 R61, R61 ;  /* 0x0000003d003d7308 */ /* 0x000fe20000000800 */
[----:B-1----:R-:W-:Y:S01]  /*c280*/  FFMA.FTZ R26, R65, R3, R180 ;  /* 0x00000003411a7223 */ /* 0x002fe200000100b4 */
[C---:B------:R-:W-:Y:S01]  /*c290*/  F2FP.BF16.F32.PACK_AB R180, R27.reuse, R180 ;  /* 0x000000b41bb4723e */ /* 0x040fe200000010ff */
[----:B------:R-:W-:Y:S01]  /*c2a0*/  FMUL.FTZ R88, R88, R65 ;  /* 0x0000004158587220 */ /* 0x000fe20000410000 */
[----:B0-----:R-:W-:Y:S01]  /*c2b0*/  FMNMX.FTZ R7, R20, R7, !PT ;  /* 0x0000000714077209 */ /* 0x001fe20007810000 */
[----:B------:R-:W-:Y:S01]  /*c2c0*/  FADD.FTZ R3, R27, R26 ;  /* 0x0000001a1b037221 */ /* 0x000fe20000010000 */
[-C--:B------:R-:W-:Y:S01]  /*c2d0*/  FMUL.FTZ R89, R89, R65.reuse ;  /* 0x0000004159597220 */ /* 0x080fe20000410000 */
[-C--:B------:R-:W-:Y:S01]  /*c2e0*/  FMUL.FTZ R92, R92, R65.reuse ;  /* 0x000000415c5c7220 */ /* 0x080fe20000410000 */
[----:B------:R-:W-:Y:S01]  /*c2f0*/  MUFU.EX2 R162, R162 ;  /* 0x000000a200a27308 */ /* 0x000fe20000000800 */
[----:B------:R-:W-:Y:S01]  /*c300*/  FADD.FTZ R26, R182, R3 ;  /* 0x00000003b61a7221 */ /* 0x000fe20000010000 */
[----:B------:R-:W0:Y:S01]  /*c310*/  SHFL.BFLY PT, R10, R7, 0x1, 0x1f ;  /* 0x0c201f00070a7f89 */ /* 0x000e2200000e0000 */
[----:B------:R-:W-:Y:S01]  /*c320*/  F2FP.BF16.F32.PACK_AB R182, R31, R182 ;  /* 0x000000b61fb6723e */ /* 0x000fe200000010ff */
[-C--:B------:R-:W-:Y:S01]  /*c330*/  FMUL.FTZ R93, R93, R65.reuse ;  /* 0x000000415d5d7220 */ /* 0x080fe20000410000 */
[----:B------:R-:W-:Y:S01]  /*c340*/  FADD.FTZ R3, R31, R26 ;  /* 0x0000001a1f037221 */ /* 0x000fe20000010000 */
[-C--:B------:R-:W-:Y:S01]  /*c350*/  FMUL.FTZ R96, R96, R65.reuse ;  /* 0x0000004160607220 */ /* 0x080fe20000410000 */
[-C--:B------:R-:W-:Y:S01]  /*c360*/  FMUL.FTZ R97, R97, R65.reuse ;  /* 0x0000004161617220 */ /* 0x080fe20000410000 */
[----:B------:R-:W-:Y:S01]  /*c370*/  MUFU.EX2 R9, R9 ;  /* 0x0000000900097308 */ /* 0x000fe20000000800 */
[----:B------:R-:W-:Y:S01]  /*c380*/  FADD.FTZ R26, R176, R3 ;  /* 0x00000003b01a7221 */ /* 0x000fe20000010000 */
[----:B------:R-:W-:Y:S01]  /*c390*/  F2FP.BF16.F32.PACK_AB R176, R43, R176 ;  /* 0x000000b02bb0723e */ /* 0x000fe200000010ff */
[-C--:B------:R-:W-:Y:S01]  /*c3a0*/  FMUL.FTZ R100, R100, R65.reuse ;  /* 0x0000004164647220 */ /* 0x080fe20000410000 */
        /* <DEDUP_REMOVED lines=14> */
[----:B0-----:R-:W-:Y:S01]  /*c490*/  FMNMX.FTZ R7, R7, R10, !PT ;  /* 0x0000000a07077209 */ /* 0x001fe20007810000 */
[-C--:B------:R-:W-:Y:S01]  /*c4a0*/  FMUL.FTZ R116, R116, R65.reuse ;  /* 0x0000004174747220 */ /* 0x080fe20000410000 */
[C---:B------:R-:W-:Y:S01]  /*c4b0*/  F2FP.BF16.F32.PACK_AB R172, R59.reuse, R172 ;  /* 0x000000ac3bac723e */ /* 0x040fe200000010ff */
[----:B------:R-:W-:Y:S01]  /*c4c0*/  FADD.FTZ R3, R59, R30 ;  /* 0x0000001e3b037221 */ /* 0x000fe20000010000 */
[C---:B------:R-:W-:Y:S01]  /*c4d0*/  FSETP.NEU.FTZ.AND P2, PT, R7.reuse, -INF , PT ;  /* 0xff8000000700780b */ /* 0x040fe20003f5d000 */
[C---:B------:R-:W-:Y:S01]  /*c4e0*/  FMUL.FTZ R6, R7.reuse, R4 ;  /* 0x0000000407067220 */ /* 0x040fe20000410000 */
[----:B------:R-:W-:Y:S01]  /*c4f0*/  MUFU.EX2 R158, R158 ;  /* 0x0000009e009e7308 */ /* 0x000fe20000000800 */
[----:B------:R-:W-:Y:S01]  /*c500*/  FADD.FTZ R30, R174, R3 ;  /* 0x00000003ae1e7221 */ /* 0x000fe20000010000 */
[----:B------:R-:W-:Y:S01]  /*c510*/  FSEL R3, R7, RZ, P2 ;  /* 0x000000ff07037208 */ /* 0x000fe20001000000 */
[----:B------:R-:W-:Y:S01]  /*c520*/  FMUL.FTZ R117, R117, R65 ;  /* 0x0000004175757220 */ /* 0x000fe20000410000 */
[----:B------:R-:W-:Y:S01]  /*c530*/  FSEL R32, R6, RZ, P2 ;  /* 0x000000ff06207208 */ /* 0x000fe20001000000 */
[----:B------:R-:W-:Y:S01]  /*c540*/  FADD.FTZ R77, R41, R30 ;  /* 0x0000001e294d7221 */ /* 0x000fe20000010000 */
[----:B------:R-:W-:-:S02]  /*c550*/  @!P1 VIADD R30, R34, 0x28860 ;  /* 0x00028860221e9836 */ /* 0x000fc40000000000 */
[----:B------:R-:W-:Y:S01]  /*c560*/  FADD.FTZ R3, -R3, R8 ;  /* 0x0000000803037221 */ /* 0x000fe20000010100 */
[----:B------:R-:W-:Y:S01]  /*c570*/  MUFU.EX2 R11, R11 ;  /* 0x0000000b000b7308 */ /* 0x000fe20000000800 */
[----:B------:R-:W-:Y:S01]  /*c580*/  FADD.FTZ R8, R168, R77 ;  /* 0x0000004da8087221 */ /* 0x000fe20000010000 */
[-CC-:B------:R-:W-:Y:S01]  /*c590*/  FFMA.FTZ R69, R183, R4.reuse, -R32.reuse ;  /* 0x00000004b7457223 */ /* 0x180fe20000010820 */
[-C--:B------:R-:W-:Y:S01]  /*c5a0*/  FMUL.FTZ R3, R3, R4.reuse ;  /* 0x0000000403037220 */ /* 0x080fe20000410000 */
        /* <DEDUP_REMOVED lines=12> */
[----:B------:R0:W1:Y:S01]  /*c670*/  MUFU.EX2 R8, R3 ;  /* 0x0000000300087308 */ /* 0x0000620000000800 */
[----:B------:R-:W-:Y:S01]  /*c680*/  FADD.FTZ R34, R164, R77 ;  /* 0x0000004da4227221 */ /* 0x000fe20000010000 */
        /* <DEDUP_REMOVED lines=8> */
[-C--:B------:R-:W-:Y:S01]  /*c710*/  FFMA.FTZ R55, R55, R4.reuse, -R32 ;  /* 0x0000000437377223 */ /* 0x080fe20000010820 */
[----:B------:R-:W-:Y:S01]  /*c720*/  @!P1 PRMT R30, RZ, 0x654, R30 ;  /* 0x00000654ff1e9816 */ /* 0x000fe2000000001e */
[-CC-:B------:R-:W-:Y:S01]  /*c730*/  FFMA.FTZ R165, R171, R4.reuse, -R32.reuse ;  /* 0x00000004aba57223 */ /* 0x180fe20000010820 */
[----:B------:R-:W-:Y:S01]  /*c740*/  FADD.FTZ R34, R166, R3 ;  /* 0x00000003a6227221 */ /* 0x000fe20000010000 */
[----:B------:R-:W-:Y:S01]  /*c750*/  FFMA.FTZ R175, R175, R4, -R32 ;  /* 0x00000004afaf7223 */ /* 0x000fe20000010820 */
[----:B------:R0:W-:Y:S01]  /*c760*/  @!P1 SYNCS.ARRIVE.TRANS64.RED.A1T0 RZ, [R30+URZ], RZ ;  /* 0x000000ff1eff99a7 */ /* 0x0001e2000810043f */
[----:B------:R-:W3:Y:S01]  /*c770*/  MUFU.EX2 R183, R183 ;  /* 0x000000b700b77308 */ /* 0x000ee20000000800 */
[----:B-1----:R-:W-:Y:S01]  /*c780*/  FFMA.FTZ R3, R8, R2, R69 ;  /* 0x0000000208037223 */ /* 0x002fe20000010045 */
[----:B------:R-:W-:Y:S01]  /*c790*/  FADD.FTZ R77, R15, R34 ;  /* 0x000000220f4d7221 */ /* 0x000fe20000010000 */
[-CC-:B------:R-:W-:Y:S01]  /*c7a0*/  FFMA.FTZ R63, R63, R4.reuse, -R32.reuse ;  /* 0x000000043f3f7223 */ /* 0x180fe20000010820 */
[-CC-:B------:R-:W-:Y:S01]  /*c7b0*/  FFMA.FTZ R153, R153, R4.reuse, -R32.reuse ;  /* 0x0000000499997223 */ /* 0x180fe20000010820 */
[-CC-:B------:R-:W-:Y:S01]  /*c7c0*/  FFMA.FTZ R67, R67, R4.reuse, -R32.reuse ;  /* 0x0000000443437223 */ /* 0x180fe20000010820 */
[----:B------:R-:W-:Y:S01]  /*c7d0*/  FADD.FTZ R34, R160, R77 ;  /* 0x0000004da0227221 */ /* 0x000fe20000010000 */
[-C--:B0-----:R-:W-:Y:S01]  /*c7e0*/  FFMA.FTZ R30, R155, R4.reuse, -R32 ;  /* 0x000000049b1e7223 */ /* 0x081fe20000010820 */
[----:B------:R-:W0:Y:S01]  /*c7f0*/  MUFU.EX2 R10, R10 ;  /* 0x0000000a000a7308 */ /* 0x000e220000000800 */
[----:B--2---:R-:W-:Y:S01]  /*c800*/  FADD.FTZ R2, R6, R3 ;  /* 0x0000000306027221 */ /* 0x004fe20000010000 */
[----:B------:R-:W-:Y:S01]  /*c810*/  FADD.FTZ R77, R61, R34 ;  /* 0x000000223d4d7221 */ /* 0x000fe20000010000 */
[-CC-:B------:R-:W-:Y:S01]  /*c820*/  FFMA.FTZ R45, R45, R4.reuse, -R32.reuse ;  /* 0x000000042d2d7223 */ /* 0x180fe20000010820 */
[-CC-:B------:R-:W-:Y:S01]  /*c830*/  FFMA.FTZ R71, R71, R4.reuse, -R32.reuse ;  /* 0x0000000447477223 */ /* 0x180fe20000010820 */
[----:B------:R-:W-:Y:S01]  /*c840*/  FFMA.FTZ R49, R49, R4, -R32 ;  /* 0x0000000431317223 */ /* 0x000fe20000010820 */
[----:B------:R-:W-:Y:S01]  /*c850*/  FADD.FTZ R34, R162, R77 ;  /* 0x0000004da2227221 */ /* 0x000fe20000010000 */
[----:B------:R-:W-:Y:S01]  /*c860*/  F2FP.BF16.F32.PACK_AB R162, R9, R162 ;  /* 0x000000a209a2723e */ /* 0x000fe200000010ff */
[----:B------:R-:W1:Y:S01]  /*c870*/  MUFU.EX2 R12, R12 ;  /* 0x0000000c000c7308 */ /* 0x000e620000000800 */
[----:B---3--:R-:W-:Y:S01]  /*c880*/  FADD.FTZ R3, R183, R2 ;  /* 0x00000002b7037221 */ /* 0x008fe20000010000 */
[----:B------:R-:W-:Y:S01]  /*c890*/  FADD.FTZ R27, R9, R34 ;  /* 0x00000022091b7221 */ /* 0x000fe20000010000 */
[-CC-:B------:R-:W-:Y:S01]  /*c8a0*/  FFMA.FTZ R75, R75, R4.reuse, -R32.reuse ;  /* 0x000000044b4b7223 */ /* 0x180fe20000010820 */
        /* <DEDUP_REMOVED lines=9> */
[----:B------:R-:W-:Y:S01]  /*c940*/  FFMA.FTZ R32, R87, R4, -R32 ;  /* 0x0000000457207223 */ /* 0x000fe20000010820 */
[----:B------:R-:W-:Y:S01]  /*c950*/  FADD.FTZ R34, R158, R27 ;  /* 0x0000001b9e227221 */ /* 0x000fe20000010000 */
[----:B------:R-:W-:Y:S01]  /*c960*/  ISETP.GT.AND P2, PT, R5, UR40, PT ;  /* 0x0000002805007c0c */ /* 0x000fe2000bf44270 */
[----:B------:R-:W0:Y:S01]  /*c970*/  MUFU.EX2 R14, R14 ;  /* 0x0000000e000e7308 */ /* 0x000e220000000800 */
[----:B-1----:R-:W-:Y:S01]  /*c980*/  FADD.FTZ R2, R12, R3 ;  /* 0x000000030c027221 */ /* 0x002fe20000010000 */
[----:B------:R-:W-:Y:S01]  /*c990*/  FADD.FTZ R27, R11, R34 ;  /* 0x000000220b1b7221 */ /* 0x000fe20000010000 */
[----:B------:R-:W-:Y:S01]  /*c9a0*/  F2FP.BF16.F32.PACK_AB R181, R6, R69 ;  /* 0x0000004506b5723e */ /* 0x000fe200000010ff */
        /* <DEDUP_REMOVED lines=41> */
[----:B------:R-:W-:Y:S01]  /*cc40*/  FMUL.FTZ R151, R151, R8 ;  /* 0x0000000897977220 */ /* 0x000fe20000410000 */
[----:B------:R-:W-:Y:S01]  /*cc50*/  F2FP.BF16.F32.PACK_AB R174, R41, R174 ;  /* 0x000000ae29ae723e */ /* 0x000fe200000010ff */
[-C--:B------:R-:W-:Y:S01]  /*cc60*/  FMUL.FTZ R120, R120, R65.reuse ;  /* 0x0000004178787220 */ /* 0x080fe20000410000 */
[----:B------:R-:W0:Y:S01]  /*cc70*/  MUFU.EX2 R169, R169 ;  /* 0x000000a900a97308 */ /* 0x000e220000000800 */
[----:B-1----:R-:W-:Y:S01]  /*cc80*/  FADD.FTZ R2, R24, R3 ;  /* 0x0000000318027221 */ /* 0x002fe20000010000 */
[----:B------:R-:W-:Y:S01]  /*cc90*/  F2FP.BF16.F32.PACK_AB R168, R37, R168 ;  /* 0x000000a825a8723e */ /* 0x000fe200000010ff */
[-C--:B------:R-:W-:Y:S01]  /*cca0*/  FMUL.FTZ R121, R121, R65.reuse ;  /* 0x0000004179797220 */ /* 0x080fe20000410000 */
[----:B------:R-:W-:Y:S01]  /*ccb0*/  F2FP.BF16.F32.PACK_AB R170, R33, R170 ;  /* 0x000000aa21aa723e */ /* 0x000fe200000010ff */
[-C--:B------:R-:W-:Y:S01]  /*ccc0*/  FMUL.FTZ R124, R124, R65.reuse ;  /* 0x000000417c7c7220 */ /* 0x080fe20000410000 */
[----:B------:R-:W-:Y:S01]  /*ccd0*/  F2FP.BF16.F32.PACK_AB R164, R29, R164 ;  /* 0x000000a41da4723e */ /* 0x000fe200000010ff */
[-C--:B------:R-:W-:Y:S01]  /*cce0*/  FMUL.FTZ R125, R125, R65.reuse ;  /* 0x000000417d7d7220 */ /* 0x080fe20000410000 */
        /* <DEDUP_REMOVED lines=21> */
[----:B------:R-:W-:Y:S01]  /*ce40*/  FMUL.FTZ R149, R149, R65 ;  /* 0x0000004195957220 */ /* 0x000fe20000410000 */
[----:B------:R-:W-:Y:S01]  /*ce50*/  F2FP.BF16.F32.PACK_AB R183, R10, R183 ;  /* 0x000000b70ab7723e */ /* 0x000fe200000010ff */
[----:B------:R-:W-:Y:S01]  /*ce60*/  VIADD R5, R5, 0xffffffff ;  /* 0xffffffff05057836 */ /* 0x000fe20000000000 */
[----:B------:R-:W1:Y:S01]  /*ce70*/  MUFU.EX2 R165, R165 ;  /* 0x000000a500a57308 */ /* 0x000e620000000800 */
[----:B--2---:R-:W-:Y:S01]  /*ce80*/  FADD.FTZ R2, R28, R9 ;  /* 0x000000091c027221 */ /* 0x004fe20000010000 */
[----:B------:R-:W-:Y:S01]  /*ce90*/  F2FP.BF16.F32.PACK_AB R177, R35, R12 ;  /* 0x0000000c23b1723e */ /* 0x000fe200000010ff */
[----:B------:R-:W-:Y:S01]  /*cea0*/  IMAD.MOV.U32 R6, RZ, RZ, R0 ;  /* 0x000000ffff067224 */ /* 0x000fe200078e0000 */
[----:B------:R-:W-:Y:S01]  /*ceb0*/  F2FP.BF16.F32.PACK_AB R179, R39, R14 ;  /* 0x0000000e27b3723e */ /* 0x000fe200000010ff */
[----:B------:R-:W-:Y:S01]  /*cec0*/  IMAD.MOV.U32 R8, RZ, RZ, R7 ;  /* 0x000000ffff087224 */ /* 0x000fe200078e0007 */
[----:B------:R-:W-:-:S02]  /*ced0*/  F2FP.BF16.F32.PACK_AB R173, R73, R20 ;  /* 0x0000001449ad723e */ /* 0x000fc400000010ff */
[----:B------:R-:W2:Y:S01]  /*cee0*/  MUFU.EX2 R152, R152 ;  /* 0x0000009800987308 */ /* 0x000ea20000000800 */
[C---:B0-----:R-:W-:Y:S01]  /*cef0*/  FADD.FTZ R2, R55.reuse, R2 ;  /* 0x0000000237027221 */ /* 0x041fe20000010000 */
[----:B------:R-:W-:Y:S02]  /*cf00*/  F2FP.BF16.F32.PACK_AB R169, R26, R169 ;  /* 0x000000a91aa9723e */ /* 0x000fe400000010ff */
[----:B------:R-:W-:-:S04]  /*cf10*/  F2FP.BF16.F32.PACK_AB R171, R55, R28 ;  /* 0x0000001c37ab723e */ /* 0x000fc800000010ff */
[----:B------:R-:W0:Y:S01]  /*cf20*/  MUFU.EX2 R30, R30 ;  /* 0x0000001e001e7308 */ /* 0x000e220000000800 */
[----:B-1----:R-:W-:-:S07]  /*cf30*/  FADD.FTZ R9, R165, R2 ;  /* 0x00000002a5097221 */ /* 0x002fce0000010000 */
[----:B------:R-:W1:Y:S01]  /*cf40*/  MUFU.EX2 R21, R21 ;  /* 0x0000001500157308 */ /* 0x000e620000000800 */
[----:B--2---:R-:W-:-:S07]  /*cf50*/  FADD.FTZ R34, R152, R27 ;  /* 0x0000001b98227221 */ /* 0x004fce0000010000 */
[----:B------:R2:W3:Y:S01]  /*cf60*/  MUFU.EX2 R36, R175 ;  /* 0x000000af00247308 */ /* 0x0004e20000000800 */
[C---:B0-----:R-:W-:Y:S01]  /*cf70*/  FADD.FTZ R9, R30.reuse, R9 ;  /* 0x000000091e097221 */ /* 0x041fe20000010000 */
[----:B------:R-:W-:-:S06]  /*cf80*/  F2FP.BF16.F32.PACK_AB R165, R30, R165 ;  /* 0x000000a51ea5723e */ /* 0x000fcc00000010ff */
[----:B------:R-:W0:Y:S01]  /*cf90*/  MUFU.EX2 R154, R154 ;  /* 0x0000009a009a7308 */ /* 0x000e220000000800 */
[C---:B-1----:R-:W-:Y:S01]  /*cfa0*/  FADD.FTZ R3, R21.reuse, R34 ;  /* 0x0000002215037221 */ /* 0x042fe20000010000 */
[----:B------:R-:W-:Y:S02]  /*cfb0*/  F2FP.BF16.F32.PACK_AB R152, R21, R152 ;  /* 0x000000981598723e */ /* 0x000fe400000010ff */
[----:B--2---:R-:W-:-:S04]  /*cfc0*/  F2FP.BF16.F32.PACK_AB R175, R47, R24 ;  /* 0x000000182faf723e */ /* 0x004fc800000010ff */
[----:B------:R-:W1:Y:S01]  /*cfd0*/  MUFU.EX2 R63, R63 ;  /* 0x0000003f003f7308 */ /* 0x000e620000000800 */
[----:B---3--:R-:W-:-:S07]  /*cfe0*/  FADD.FTZ R9, R36, R9 ;  /* 0x0000000924097221 */ /* 0x008fce0000010000 */
        /* <DEDUP_REMOVED lines=32> */
[----:B------:R-:W-:-:S03]  /*d1f0*/  F2FP.BF16.F32.PACK_AB R153, R83, R42 ;  /* 0x0000002a5399723e */ /* 0x000fc600000010ff */
[----:B-1----:R-:W-:-:S04]  /*d200*/  FADD.FTZ R9, R44, R9 ;  /* 0x000000092c097221 */ /* 0x002fc80000010000 */
[C---:B--2---:R-:W-:Y:S01]  /*d210*/  FADD.FTZ R2, R32.reuse, R9 ;  /* 0x0000000920027221 */ /* 0x044fe20000010000 */
[----:B------:R-:W-:Y:S01]  /*d220*/  F2FP.BF16.F32.PACK_AB R155, R32, R44 ;  /* 0x0000002c209b723e */ /* 0x000fe200000010ff */
[----:B------:R-:W-:Y:S06]  /*d230*/  @P2 BRA `(.L_x_8123) ;  /* 0xffffffcc00f02947 */ /* 0x000fec000383ffff */
.L_x_8106:
[----:B------:R-:W-:Y:S06]  /*d240*/  BAR.ARV 0x8, 0x180 ;  /* 0x0206000000007b1d */ /* 0x000fec0000002000 */
[----:B------:R-:W-:Y:S05]  /*d250*/  @!P0 BRA `(.L_x_8124) ;  /* 0x0000000000048947 */ /* 0x000fea0003800000 */
[----:B------:R-:W-:Y:S01]  /*d260*/  BPT.TRAP 0x1 ;  /* 0x000000040000795c */ /* 0x000fe20000300000 */
.L_x_8124:
[----:B------:R-:W-:Y:S01]  /*d270*/  ULEA UR5, UR45, UR41, 0x3 ;  /* 0x000000292d057291 */ /* 0x000fe2000f8e183f */
[----:B------:R-:W-:-:S05]  /*d280*/  IMAD.U32 R5, RZ, RZ, UR46 ;  /* 0x0000002eff057e24 */ /* 0x000fca000f8e00ff */
[----:B------:R-:W-:-:S04]  /*d290*/  SHF.L.U32 R5, R5, 0x1f, RZ ;  /* 0x0000001f05057819 */ /* 0x000fc800000006ff */
[----:B------:R0:W1:Y:S01]  /*d2a0*/  SYNCS.PHASECHK.TRANS64.TRYWAIT P2, [UR5+0x28850], R5 ;  /* 0x02885005ff0075a7 */ /* 0x0000620008040145 */
[----:B------:R-:W-:Y:S05]  /*d2b0*/  @!P0 BRA `(.L_x_8125) ;  /* 0x0000000000048947 */ /* 0x000fea0003800000 */
[----:B------:R-:W-:Y:S01]  /*d2c0*/  BPT.TRAP 0x1 ;  /* 0x000000040000795c */ /* 0x000fe20000300000 */
.L_x_8125:
[----:B-1----:R-:W-:Y:S05]  /*d2d0*/  @P2 BRA `(.L_x_8126) ;  /* 0x0000000000082947 */ /* 0x002fea0003800000 */
[----:B------:R-:W1:Y:S02]  /*d2e0*/  SYNCS.PHASECHK.TRANS64.TRYWAIT P0, [UR5+0x28850], R5 ;  /* 0x02885005ff0075a7 */ /* 0x000e640008000145 */
[----:B-1----:R-:W-:Y:S05]  /*d2f0*/  @!P0 BRA `(.L_x_8127) ;  /* 0x0000009000508947 */ /* 0x002fea0003800000 */
.L_x_8126:
[----:B------:R-:W-:Y:S01]  /*d300*/  UIADD3 UR41, UR41, 0x400, URZ ;  /* 0x0000040029297890 */ /* 0x000fe2000fffe03f */
[----:B------:R-:W-:Y:S01]  /*d310*/  WARPGROUP.ARRIVE ;  /* 0x00000000000079c5 */ /* 0x000fe20000000000 */
[----:B------:R-:W-:Y:S01]  /*d320*/  UMOV UR7, 0x40000040 ;  /* 0x4000004000077882 */ /* 0x000fe20000000000 */
[----:B-1----:R-:W1:Y:S01]  /*d330*/  SHFL.BFLY PT, R6, R3, 0x2, 0x1f ;  /* 0x0c401f0003067f89 */ /* 0x002e6200000e0000 */
[----:B------:R-:W-:Y:S01]  /*d340*/  USHF.R.U32.HI UR41, URZ, 0x4, UR41 ;  /* 0x000000043f297899 */ /* 0x000fe20008011629 */
[----:B------:R-:W-:Y:S01]  /*d350*/  IMAD.MOV.U32 R11, RZ, RZ, RZ ;  /* 0x000000ffff0b7224 */ /* 0x000fe200078e00ff */
[----:B------:R-:W-:Y:S01]  /*d360*/  UIADD3 UR47, UR47, 0x1, URZ ;  /* 0x000000012f2f7890 */ /* 0x000fe2000fffe03f */
[----:B0-----:R-:W0:Y:S01]  /*d370*/  SHFL.BFLY PT, R5, R2, 0x2, 0x1f ;  /* 0x0c401f0002057f89 */ /* 0x001e2200000e0000 */
[----:B------:R-:W-:-:S04]  /*d380*/  ULOP3.LUT UR41, UR41, 0x3fff, URZ, 0xc0, !UPT ;  /* 0x00003fff29297892 */ /* 0x000fc8000f8ec03f */
[----:B------:R-:W-:-:S04]  /*d390*/  ULOP3.LUT UR4, UR41, 0x4000000, URZ, 0xfc, !UPT ;  /* 0x0400000029047892 */ /* 0x000fc8000f8efc3f */
[----:B------:R-:W-:Y:S02]  /*d3a0*/  ULEA UR4, UR45, UR4, 0xb ;  /* 0x000000042d047291 */ /* 0x000fe4000f8e583f */
[----:B------:R-:W-:-:S04]  /*d3b0*/  UIADD3 UR45, UR45, 0x1, URZ ;  /* 0x000000012d2d7890 */ /* 0x000fc8000fffe03f */
[----:B------:R-:W-:Y:S01]  /*d3c0*/  UISETP.NE.AND UP0, UPT, UR45, 0x2, UPT ;  /* 0x000000022d00788c */ /* 0x000fe2000bf05270 */
[----:B------:R-:W-:Y:S02]  /*d3d0*/  UMOV UR6, UR4 ;  /* 0x0000000400067c82 */ /* 0x000fe40008000000 */
[----:B------:R-:W-:Y:S01]  /*d3e0*/  HGMMA.64x128x16.F32.BF16 R88, R180, gdesc[UR4].tnspB, R88, gsb0 ;  /* 0x41e00004b4587df0 */ /* 0x000fe20008001858 */
[----:B------:R-:W-:Y:S01]  /*d3f0*/  UIADD3 UR6, UR4, 0x80, URZ ;  /* 0x0000008004067890 */ /* 0x000fe2000fffe03f */
[----:B-1----:R-:W-:Y:S01]  /*d400*/  FADD.FTZ R6, R6, R3 ;  /* 0x0000000306067221 */ /* 0x002fe20000010000 */
[----:B------:R-:W-:Y:S01]  /*d410*/  UMOV UR7, 0x40000040 ;  /* 0x4000004000077882 */ /* 0x000fe20000000000 */
[----:B------:R-:W-:Y:S02]  /*d420*/  IMAD.MOV.U32 R3, RZ, RZ, -0x800000 ;  /* 0xff800000ff037424 */ /* 0x000fe400078e00ff */
[----:B0-----:R-:W-:Y:S01]  /*d430*/  FADD.FTZ R8, R5, R2 ;  /* 0x0000000205087221 */ /* 0x001fe20000010000 */
[----:B------:R-:W-:Y:S01]  /*d440*/  IMAD.MOV.U32 R2, RZ, RZ, -0x800000 ;  /* 0xff800000ff027424 */ /* 0x000fe200078e00ff */
[----:B------:R-:W0:Y:S01]  /*d450*/  SHFL.BFLY PT, R5, R6, 0x1, 0x1f ;  /* 0x0c201f0006057f89 */ /* 0x000e2200000e0000 */
[----:B------:R-:W-:-:S03]  /*d460*/  USEL UR45, UR45, URZ, UP0 ;  /* 0x0000003f2d2d7287 */ /* 0x000fc60008000000 */
[----:B------:R-:W1:Y:S01]  /*d470*/  SHFL.BFLY PT, R9, R8, 0x1, 0x1f ;  /* 0x0c201f0008097f89 */ /* 0x000e6200000e0000 */
[----:B0-----:R-:W-:Y:S01]  /*d480*/  FADD.FTZ R13, R6, R5 ;  /* 0x00000005060d7221 */ /* 0x001fe20000010000 */
[----:B------:R-:W-:Y:S02]  /*d490*/  IMAD.U32 R6, RZ, RZ, UR5 ;  /* 0x00000005ff067e24 */ /* 0x000fe4000f8e00ff */
[----:B------:R-:W-:Y:S02]  /*d4a0*/  IMAD.MOV.U32 R5, RZ, RZ, RZ ;  /* 0x000000ffff057224 */ /* 0x000fe400078e00ff */
[----:B-1----:R-:W-:Y:S01]  /*d4b0*/  FADD.FTZ R14, R8, R9 ;  /* 0x00000009080e7221 */ /* 0x002fe20000010000 */
[----:B------:R-:W-:-:S04]  /*d4c0*/  FSETP.NE.FTZ.AND P0, PT, R13, RZ, PT ;  /* 0x000000ff0d00720b */ /* 0x000fc80003f15000 */
        /* <DEDUP_REMOVED lines=116> */
.L_x_8057:
        /* <DEDUP_REMOVED lines=17> */
[----:B------:R-:W1:Y:S01]  /*dd20*/  LDC R49, c[0x0][0xbe8] ;  /* 0x0002fa00ff317b82 */ /* 0x000e620000000800 */
[----:B------:R-:W-:Y:S01]  /*dd30*/  F2FP.BF16.F32.PACK_AB R122, R125, R124 ;  /* 0x0000007c7d7a723e */ /* 0x000fe200000010ff */
[----:B------:R-:W-:Y:S01]  /*dd40*/  UISETP.NE.AND.EX UP0, UPT, UR9, URZ, UPT, UP0 ;  /* 0x0000003f0900728c */ /* 0x000fe2000bf05300 */
[----:B------:R-:W-:Y:S02]  /*dd50*/  F2FP.BF16.F32.PACK_AB R123, R127, R126 ;  /* 0x0000007e7f7b723e */ /* 0x000fe400000010ff */
[----:B------:R-:W-:Y:S01]  /*dd60*/  F2FP.BF16.F32.PACK_AB R129, R131, R130 ;  /* 0x000000828381723e */ /* 0x000fe200000010ff */
[----:B------:R-:W-:Y:S01]  /*dd70*/  ULDC.64 UR8, c[0x0][0xc00] ;  /* 0x0003000000087ab9 */ /* 0x000fe20000000a00 */
[----:B------:R-:W-:Y:S01]  /*dd80*/  F2FP.BF16.F32.PACK_AB R136, R137, R136 ;  /* 0x000000888988723e */ /* 0x000fe200000010ff */
[----:B------:R-:W-:Y:S01]  /*dd90*/  UIMAD.WIDE UR8, UR37, 0x4, UR8 ;  /* 0x00000004250878a5 */ /* 0x000fe2000f8e0208 */
        /* <DEDUP_REMOVED lines=9> */
[----:B------:R-:W-:Y:S02]  /*de30*/  MOV R20, R0 ;  /* 0x0000000000147202 */ /* 0x000fe40000000f00 */
[----:B0-----:R-:W-:-:S03]  /*de40*/  MOV R21, R5 ;  /* 0x0000000500157202 */ /* 0x001fc60000000f00 */
[----:B------:R-:W-:-:S03]  /*de50*/  IMAD.WIDE R4, R188, 0x2, R20 ;  /* 0x00000002bc047825 */ /* 0x000fc600078e0214 */
[C---:B------:R-:W-:Y:S02]  /*de60*/  LOP3.LUT R7, R4.reuse, 0x380, RZ, 0xc0, !PT ;  /* 0x0000038004077812 */ /* 0x040fe400078ec0ff */
[C---:B------:R-:W-:Y:S02]  /*de70*/  IADD3 R31, P6, R4.reuse, 0x20, RZ ;  /* 0x00000020041f7810 */ /* 0x040fe40007fde0ff */
[----:B------:R-:W-:Y:S02]  /*de80*/  SHF.R.U64 R7, R7, 0x3, RZ ;  /* 0x0000000307077819 */ /* 0x000fe400000012ff */
[C---:B------:R-:W-:Y:S01]  /*de90*/  IADD3 R10, P5, R4.reuse, 0x40, RZ ;  /* 0x00000040040a7810 */ /* 0x040fe20007fbe0ff */
[--C-:B------:R-:W-:Y:S01]  /*dea0*/  IMAD.X R29, RZ, RZ, R5.reuse, P6 ;  /* 0x000000ffff1d7224 */ /* 0x100fe200030e0605 */
        /* <DEDUP_REMOVED lines=15> */
[----:B------:R-:W-:Y:S02]  /*dfa0*/  LOP3.LUT R6, R31, 0x380, RZ, 0xc0, !PT ;  /* 0x000003801f067812 */ /* 0x000fe400078ec0ff */
[----:B------:R-:W-:Y:S02]  /*dfb0*/  LOP3.LUT R8, R37, 0x380, RZ, 0xc0, !PT ;  /* 0x0000038025087812 */ /* 0x000fe400078ec0ff */
[----:B------:R-:W-:Y:S02]  /*dfc0*/  LOP3.LUT R24, R39, 0x380, RZ, 0xc0, !PT ;  /* 0x0000038027187812 */ /* 0x000fe400078ec0ff */
[----:B------:R-:W-:Y:S02]  /*dfd0*/  LOP3.LUT R12, R33, 0x380, RZ, 0xc0, !PT ;  /* 0x00000380210c7812 */ /* 0x000fe400078ec0ff */
[----:B------:R-:W-:-:S02]  /*dfe0*/  LOP3.LUT R14, R35, 0x380, RZ, 0xc0, !PT ;  /* 0x00000380230e7812 */ /* 0x000fc400078ec0ff */
[----:B------:R-:W-:Y:S02]  /*dff0*/  SHF.R.U64 R7, R7, 0x3, RZ ;  /* 0x0000000307077819 */ /* 0x000fe400000012ff */
[----:B------:R-:W-:Y:S02]  /*e000*/  LOP3.LUT R30, R41, 0x380, RZ, 0xc0, !PT ;  /* 0x00000380291e7812 */ /* 0x000fe400078ec0ff */
[----:B------:R-:W-:Y:S02]  /*e010*/  SHF.R.U64 R6, R6, 0x3, RZ ;  /* 0x0000000306067819 */ /* 0x000fe400000012ff */
[----:B------:R-:W-:Y:S02]  /*e020*/  SHF.R.U64 R8, R8, 0x3, RZ ;  /* 0x0000000308087819 */ /* 0x000fe400000012ff */
[----:B------:R-:W-:Y:S02]  /*e030*/  SHF.R.U64 R24, R24, 0x3, RZ ;  /* 0x0000000318187819 */ /* 0x000fe400000012ff */
[----:B------:R-:W-:-:S02]  /*e040*/  SHF.R.U64 R12, R12, 0x3, RZ ;  /* 0x000000030c0c7819 */ /* 0x000fc400000012ff */
[----:B------:R-:W-:Y:S02]  /*e050*/  SHF.R.U64 R14, R14, 0x3, RZ ;  /* 0x000000030e0e7819 */ /* 0x000fe400000012ff */
[----:B------:R-:W-:Y:S02]  /*e060*/  LOP3.LUT R26, R7, R10, RZ, 0x3c, !PT ;  /* 0x0000000a071a7212 */ /* 0x000fe400078e3cff */
[----:B------:R-:W-:Y:S02]  /*e070*/  SHF.R.U64 R30, R30, 0x3, RZ ;  /* 0x000000031e1e7819 */ /* 0x000fe400000012ff */
[----:B------:R-:W-:Y:S02]  /*e080*/  LOP3.LUT R28, R6, R31, RZ, 0x3c, !PT ;  /* 0x0000001f061c7212 */ /* 0x000fe400078e3cff */
[----:B------:R-:W-:Y:S02]  /*e090*/  LOP3.LUT R10, R8, R37, RZ, 0x3c, !PT ;  /* 0x00000025080a7212 */ /* 0x000fe400078e3cff */
[----:B------:R-:W-:-:S02]  /*e0a0*/  F2FP.BF16.F32.PACK_AB R5, R91, R90 ;  /* 0x0000005a5b05723e */ /* 0x000fc400000010ff */
[----:B------:R-:W-:Y:S02]  /*e0b0*/  F2FP.BF16.F32.PACK_AB R6, R93, R92 ;  /* 0x0000005c5d06723e */ /* 0x000fe400000010ff */
[----:B------:R-:W-:Y:S01]  /*e0c0*/  F2FP.BF16.F32.PACK_AB R7, R95, R94 ;  /* 0x0000005e5f07723e */ /* 0x000fe200000010ff */
[----:B------:R-:W-:Y:S01]  /*e0d0*/  BAR.SYNC.DEFER_BLOCKING 0x1, 0x100 ;  /* 0x0044000000007b1d */ /* 0x000fe20000010000 */
[----:B------:R-:W-:Y:S02]  /*e0e0*/  LOP3.LUT R8, R24, R39, RZ, 0x3c, !PT ;  /* 0x0000002718087212 */ /* 0x000fe400078e3cff */
[----:B------:R-:W-:Y:S02]  /*e0f0*/  LOP3.LUT R12, R12, R33, RZ, 0x3c, !PT ;  /* 0x000000210c0c7212 */ /* 0x000fe400078e3cff */
[----:B------:R-:W-:Y:S02]  /*e100*/  LOP3.LUT R14, R14, R35, RZ, 0x3c, !PT ;  /* 0x000000230e0e7212 */ /* 0x000fe400078e3cff */
[----:B------:R-:W-:-:S02]  /*e110*/  LOP3.LUT R24, R30, R41, RZ, 0x3c, !PT ;  /* 0x000000291e187212 */ /* 0x000fc400078e3cff */
[----:B------:R-:W-:Y:S02]  /*e120*/  MOV R30, R26 ;  /* 0x0000001a001e7202 */ /* 0x000fe40000000f00 */
[----:B------:R-:W-:Y:S02]  /*e130*/  MOV R27, R10 ;  /* 0x0000000a001b7202 */ /* 0x000fe40000000f00 */
[----:B------:R-:W-:Y:S02]  /*e140*/  MOV R26, R8 ;  /* 0x00000008001a7202 */ /* 0x000fe40000000f00 */
[----:B------:R-:W-:Y:S02]  /*e150*/  MOV R31, R28 ;  /* 0x0000001c001f7202 */ /* 0x000fe40000000f00 */
[----:B------:R-:W-:Y:S02]  /*e160*/  F2FP.BF16.F32.PACK_AB R8, R97, R96 ;  /* 0x000000606108723e */ /* 0x000fe400000010ff */
[----:B------:R-:W-:-:S02]  /*e170*/  F2FP.BF16.F32.PACK_AB R9, R99, R98 ;  /* 0x000000626309723e */ /* 0x000fc400000010ff */
[----:B------:R-:W-:Y:S02]  /*e180*/  F2FP.BF16.F32.PACK_AB R10, R101, R100 ;  /* 0x00000064650a723e */ /* 0x000fe400000010ff */
[----:B------:R-:W-:Y:S01]  /*e190*/  F2FP.BF16.F32.PACK_AB R11, R103, R102 ;  /* 0x00000066670b723e */ /* 0x000fe200000010ff */
[----:B------:R0:W-:Y:S01]  /*e1a0*/  STSM.16.M88.4 [R32], R4 ;  /* 0x0000000420007844 */ /* 0x0001e20000000200 */
[----:B------:R-:W-:Y:S02]  /*e1b0*/  MOV R29, R12 ;  /* 0x0000000c001d7202 */ /* 0x000fe40000000f00 */
[----:B------:R-:W-:Y:S01]  /*e1c0*/  MOV R28, R14 ;  /* 0x0000000e001c7202 */ /* 0x000fe20000000f00 */
[----:B------:R-:W-:Y:S01]  /*e1d0*/  STSM.16.M88.4 [R31], R8 ;  /* 0x000000081f007844 */ /* 0x000fe20000000200 */
[----:B------:R-:W-:Y:S02]  /*e1e0*/  F2FP.BF16.F32.PACK_AB R12, R113, R112 ;  /* 0x00000070710c723e */ /* 0x000fe400000010ff */
[----:B------:R-:W-:-:S02]  /*e1f0*/  F2FP.BF16.F32.PACK_AB R13, R115, R114 ;  /* 0x00000072730d723e */ /* 0x000fc400000010ff */
[----:B------:R-:W-:Y:S02]  /*e200*/  F2FP.BF16.F32.PACK_AB R14, R117, R116 ;  /* 0x00000074750e723e */ /* 0x000fe400000010ff */
[----:B------:R-:W-:Y:S02]  /*e210*/  F2FP.BF16.F32.PACK_AB R15, R119, R118 ;  /* 0x00000076770f723e */ /* 0x000fe400000010ff */
[----:B------:R-:W-:Y:S02]  /*e220*/  MOV R24, R24 ;  /* 0x0000001800187202 */ /* 0x000fe40000000f00 */
[----:B------:R-:W-:Y:S02]  /*e230*/  PLOP3.LUT P0, PT, PT, PT, UP0, 0x80, 0x0 ;  /* 0x000000000000781c */ /* 0x000fe40003f0f008 */
[----:B0-----:R-:W-:Y:S02]  /*e240*/  F2FP.BF16.F32.PACK_AB R4, R105, R104 ;  /* 0x000000686904723e */ /* 0x001fe400000010ff */
[----:B------:R-:W-:-:S02]  /*e250*/  F2FP.BF16.F32.PACK_AB R5, R107, R106 ;  /* 0x0000006a6b05723e */ /* 0x000fc400000010ff */
[----:B------:R-:W-:Y:S02]  /*e260*/  F2FP.BF16.F32.PACK_AB R6, R109, R108 ;  /* 0x0000006c6d06723e */ /* 0x000fe400000010ff */
[----:B------:R-:W-:-:S05]  /*e270*/  F2FP.BF16.F32.PACK_AB R7, R111, R110 ;  /* 0x0000006e6f07723e */ /* 0x000fca00000010ff */
[----:B------:R0:W-:Y:S04]  /*e280*/  STSM.16.M88.4 [R30], R4 ;  /* 0x000000041e007844 */ /* 0x0001e80000000200 */
[----:B------:R2:W-:Y:S04]  /*e290*/  STSM.16.M88.4 [R29], R12 ;  /* 0x0000000c1d007844 */ /* 0x0005e80000000200 */
[----:B------:R2:W-:Y:S04]  /*e2a0*/  STSM.16.M88.4 [R28], R120 ;  /* 0x000000781c007844 */ /* 0x0005e80000000200 */
[----:B------:R2:W-:Y:S04]  /*e2b0*/  STSM.16.M88.4 [R27], R128 ;  /* 0x000000801b007844 */ /* 0x0005e80000000200 */
[----:B------:R2:W-:Y:S01]  /*e2c0*/  STSM.16.M88.4 [R26], R136 ;  /* 0x000000881a007844 */ /* 0x0005e20000000200 */
[----:B0-----:R-:W-:-:S02]  /*e2d0*/  IMAD.U32 R4, RZ, RZ, UR8 ;  /* 0x00000008ff047e24 */ /* 0x001fc4000f8e00ff */
[----:B------:R-:W-:Y:S01]  /*e2e0*/  IMAD.U32 R5, RZ, RZ, UR9 ;  /* 0x00000009ff057e24 */ /* 0x000fe2000f8e00ff */
[----:B------:R2:W-:Y:S01]  /*e2f0*/  STSM.16.M88.4 [R24], R144 ;  /* 0x0000009018007844 */ /* 0x0005e20000000200 */
[----:B------:R-:W-:Y:S01]  /*e300*/  ULDC.64 UR8, c[0x0][0xc08] ;  /* 0x0003020000087ab9 */ /* 0x000fe20000000a00 */
[----:B------:R-:W-:Y:S06]  /*e310*/  BAR.SYNC.DEFER_BLOCKING 0x1, 0x100 ;  /* 0x0044000000007b1d */ /* 0x000fec0000010000 */
[----:B------:R-:W3:Y:S01]  /*e320*/  @P0 LDG.E R6, desc[UR50][R4.64] ;  /* 0x0000003204060981 */ /* 0x000ee2000c1e1900 */
[----:B------:R-:W-:Y:S01]  /*e330*/  UISETP.NE.U32.AND UP1, UPT, UR8, URZ, UPT ;  /* 0x0000003f0800728c */ /* 0x000fe2000bf25070 */
[----:B-1----:R-:W-:Y:S01]  /*e340*/  ISETP.NE.AND P1, PT, R49, 0x1, PT ;  /* 0x000000013100780c */ /* 0x002fe20003f25270 */
[----:B------:R-:W-:Y:S01]  /*e350*/  ULDC UR10, c[0x0][0xa88] ;  /* 0x0002a200000a7ab9 */ /* 0x000fe20000000800 */
[----:B------:R-:W-:Y:S01]  /*e360*/  UMOV UR4, URZ ;  /* 0x0000003f00047c82 */ /* 0x000fe20008000000 */
[----:B------:R-:W-:-:S06]  /*e370*/  UISETP.NE.AND.EX UP1, UPT, UR9, URZ, UPT, UP1 ;  /* 0x0000003f0900728c */ /* 0x000fcc000bf25310 */
[----:B------:R-:W-:-:S04]  /*e380*/  PLOP3.LUT P2, PT, PT, PT, UP1, 0x80, 0x0 ;  /* 0x000000000000781c */ /* 0x000fc80003f4f018 */
[----:B------:R-:W0:Y:S01]  /*e390*/  @P1 LDC R7, c[0x0][0xbec] ;  /* 0x0002fb00ff071b82 */ /* 0x000e220000000800 */
[----:B------:R-:W-:Y:S02]  /*e3a0*/  @UP1 ULDC.64 UR8, c[0x0][0xc08] ;  /* 0x0003020000081ab9 */ /* 0x000fe40000000a00 */
[----:B------:R-:W-:-:S05]  /*e3b0*/  @UP1 UIMAD.WIDE UR8, UR37, 0x4, UR8 ;  /* 0x00000004250818a5 */ /* 0x000fca000f8e0208 */
[----:B------:R-:W1:Y:S01]  /*e3c0*/  @P1 LDC R8, c[0x0][0xbf0] ;  /* 0x0002fc00ff081b82 */ /* 0x000e620000000800 */
[----:B------:R-:W-:Y:S02]  /*e3d0*/  IMAD.U32 R10, RZ, RZ, UR8 ;  /* 0x00000008ff0a7e24 */ /* 0x000fe4000f8e00ff */
[----:B------:R-:W-:Y:S01]  /*e3e0*/  IMAD.U32 R11, RZ, RZ, UR9 ;  /* 0x00000009ff0b7e24 */ /* 0x000fe2000f8e00ff */
[----:B---3--:R-:W-:Y:S01]  /*e3f0*/  @P0 R2UR UR4, R6 ;  /* 0x00000000060402ca */ /* 0x008fe200000e0000 */
[----:B------:R-:W-:-:S06]  /*e400*/  IMAD.U32 R6, RZ, RZ, UR10 ;  /* 0x0000000aff067e24 */ /* 0x000fcc000f8e00ff */
[----:B------:R2:W5:Y:S01]  /*e410*/  @P2 LDG.E R6, desc[UR50][R10.64] ;  /* 0x000000320a062981 */ /* 0x000562000c1e1900 */
[----:B01----:R-:W-:Y:S07]  /*e420*/  @P2 BRA `(.L_x_8130) ;  /* 0x0000000000102947 */ /* 0x003fee0003800000 */
[----:B------:R-:W-:Y:S05]  /*e430*/  @!P0 BRA `(.L_x_8130) ;  /* 0x00000000000c8947 */ /* 0x000fea0003800000 */
[----:B------:R-:W3:Y:S04]  /*e440*/  LDG.E R9, desc[UR50][R4.64] ;  /* 0x0000003204097981 */ /* 0x000ee8000c1e1900 */
[----:B-----5:R-:W3:Y:S02]  /*e450*/  LDG.E R6, desc[UR50][R4.64+0x4] ;  /* 0x0000043204067981 */ /* 0x020ee4000c1e1900 */
[----:B---3--:R-:W-:-:S07]  /*e460*/  IMAD.IADD R6, R6, 0x1, -R9 ;  /* 0x0000000106067824 */ /* 0x008fce00078e0a09 */
.L_x_8130:
[----:B------:R-:W-:Y:S01]  /*e470*/  USHF.R.S32.HI UR9, URZ, 0x1f, UR4 ;  /* 0x0000001f3f097899 */ /* 0x000fe20008011404 */
[----:B--2---:R-:W-:Y:S01]  /*e480*/  VIADD R10, R17, UR38 ;  /* 0x00000026110a7c36 */ /* 0x004fe20008000000 */
[----:B------:R-:W-:Y:S01]  /*e490*/  USHF.R.S32.HI UR16, URZ, 0x1f, UR42 ;  /* 0x0000001f3f107899 */ /* 0x000fe2000801142a */
[----:B------:R-:W-:Y:S01]  /*e4a0*/  VIADD R24, R187, UR38 ;  /* 0x00000026bb187c36 */ /* 0x000fe20008000000 */
[----:B------:R-:W-:Y:S01]  /*e4b0*/  ULDC.64 UR14, c[0x0][0xb90] ;  /* 0x0002e400000e7ab9 */ /* 0x000fe20000000a00 */
[----:B------:R-:W-:Y:S01]  /*e4c0*/  UMOV UR8, UR4 ;  /* 0x0000000400087c82 */ /* 0x000fe20008000000 */
[----:B------:R-:W-:Y:S01]  /*e4d0*/  UIMAD UR12, UR16, UR14, URZ ;  /* 0x0000000e100c72a4 */ /* 0x000fe2000f8e023f */
[----:B------:R-:W-:Y:S01]  /*e4e0*/  @P1 IMAD.HI.U32 R5, R10, R7, RZ ;  /* 0x000000070a051227 */ /* 0x000fe200078e00ff */
[----:B------:R-:W-:Y:S02]  /*e4f0*/  UIMAD.WIDE.U32 UR10, UR42, UR14, UR8 ;  /* 0x0000000e2a0a72a5 */ /* 0x000fe4000f8e0008 */
[----:B------:R-:W-:Y:S01]  /*e500*/  USHF.R.S32.HI UR8, URZ, 0x1f, UR37 ;  /* 0x0000001f3f087899 */ /* 0x000fe20008011425 */
[----:B------:R-:W-:Y:S01]  /*e510*/  IMAD.MOV.U32 R4, RZ, RZ, R10 ;  /* 0x000000ffff047224 */ /* 0x000fe200078e000a */
[----:B------:R-:W-:Y:S01]  /*e520*/  UIMAD UR12, UR42, UR15, UR12 ;  /* 0x0000000f2a0c72a4 */ /* 0x000fe2000f8e020c */
[----:B------:R-:W-:Y:S01]  /*e530*/  @P1 SHF.R.U32.HI R4, RZ, R8, R5 ;  /* 0x00000008ff041219 */ /* 0x000fe20000011605 */
[----:B------:R-:W-:Y:S01]  /*e540*/  USEL UR18, UR8, URZ, !UP0 ;  /* 0x0000003f08127287 */ /* 0x000fe2000c000000 */
[----:B------:R-:W-:Y:S01]  /*e550*/  IMAD R5, R184, 0x40, R18 ;  /* 0x00000040b8057824 */ /* 0x000fe200078e0212 */
[----:B------:R-:W-:Y:S01]  /*e560*/  ULDC.64 UR14, c[0x0][0xb98] ;  /* 0x0002e600000e7ab9 */ /* 0x000fe20000000a00 */
[----:B------:R-:W-:Y:S01]  /*e570*/  USEL UR17, UR37, URZ, !UP0 ;  /* 0x0000003f25117287 */ /* 0x000fe2000c000000 */
[----:B------:R-:W-:Y:S01]  /*e580*/  IMAD.MOV R8, RZ, RZ, -R4 ;  /* 0x000000ffff087224 */ /* 0x000fe200078e0a04 */
[----:B------:R-:W-:Y:S01]  /*e590*/  UIMAD UR8, UR18, UR14, URZ ;  /* 0x0000000e120872a4 */ /* 0x000fe2000f8e023f */
[----:B------:R-:W-:Y:S01]  /*e5a0*/  IMAD.WIDE R20, R5, 0x2, R20 ;  /* 0x0000000205147825 */ /* 0x000fe200078e0214 */
[----:B------:R-:W-:Y:S01]  /*e5b0*/  UIADD3 UR11, UR11, UR12, URZ ;  /* 0x0000000c0b0b7290 */ /* 0x000fe2000fffe03f */
[----:B------:R-:W-:Y:S01]  /*e5c0*/  SHF.R.S32.HI R5, RZ, 0x1f, R4 ;  /* 0x0000001fff057819 */ /* 0x000fe20000011404 */
[----:B------:R-:W-:Y:S01]  /*e5d0*/  UIMAD UR8, UR17, UR15, UR8 ;  /* 0x0000000f110872a4 */ /* 0x000fe2000f8e0208 */
[----:B------:R-:W-:Y:S01]  /*e5e0*/  IMAD R7, R49, R8, R10 ;  /* 0x0000000831077224 */ /* 0x000fe200078e020a */
[----:B------:R-:W-:Y:S01]  /*e5f0*/  UIMAD.WIDE.U32 UR10, UR17, UR14, UR10 ;  /* 0x0000000e110a72a5 */ /* 0x000fe2000f8e000a */
[----:B------:R-:W-:Y:S01]  /*e600*/  IADD3 R11, P3, R20, 0x2000, RZ ;  /* 0x00002000140b7810 */ /* 0x000fe20007f7e0ff */
[----:B-----5:R-:W-:Y:S01]  /*e610*/  IMAD R51, R6, R49, RZ ;  /* 0x0000003106337224 */ /* 0x020fe200078e02ff */
[----:B------:R-:W-:Y:S01]  /*e620*/  IADD3 R13, P0, R20, 0x1000, RZ ;  /* 0x00001000140d7810 */ /* 0x000fe20007f1e0ff */
[----:B------:R-:W-:Y:S01]  /*e630*/  IMAD.U32 R10, RZ, RZ, UR8 ;  /* 0x00000008ff0a7e24 */ /* 0x000fe2000f8e00ff */
[----:B------:R-:W-:Y:S01]  /*e640*/  SHF.R.S32.HI R8, RZ, 0x1f, R7 ;  /* 0x0000001fff087819 */ /* 0x000fe20000011407 */
[----:B------:R-:W-:Y:S01]  /*e650*/  ULDC.64 UR12, c[0x0][0xaa0] ;  /* 0x0002a800000c7ab9 */ /* 0x000fe20000000a00 */
[----:B------:R-:W-:-:S02]  /*e660*/  IADD3 R4, P2, R4, UR10, RZ ;  /* 0x0000000a04047c10 */ /* 0x000fc4000ff5e0ff */
[----:B------:R-:W-:Y:S02]  /*e670*/  LOP3.LUT R9, R11, 0x380, RZ, 0xc0, !PT ;  /* 0x000003800b097812 */ /* 0x000fe400078ec0ff */
[----:B------:R-:W-:Y:S01]  /*e680*/  IADD3.X R5, R5, UR11, R10, P2, !PT ;  /* 0x0000000b05057c10 */ /* 0x000fe200097fe40a */
[----:B------:R-:W-:Y:S01]  /*e690*/  ULDC.64 UR10, c[0x0][0xb88] ;  /* 0x0002e200000a7ab9 */ /* 0x000fe20000000a00 */
[----:B------:R-:W-:Y:S01]  /*e6a0*/  LOP3.LUT R12, R13, 0x380, RZ, 0xc0, !PT ;  /* 0x000003800d0c7812 */ /* 0x000fe200078ec0ff */
[----:B------:R-:W-:Y:S01]  /*e6b0*/  IMAD R10, R8, UR10, RZ ;  /* 0x0000000a080a7c24 */ /* 0x000fe2000f8e02ff */
[----:B------:R-:W-:Y:S01]  /*e6c0*/  SHF.R.U64 R8, R9, 0x3, RZ ;  /* 0x0000000309087819 */ /* 0x000fe200000012ff */
[C---:B------:R-:W-:Y:S01]  /*e6d0*/  IMAD.WIDE.U32 R4, R7.reuse, UR10, R4 ;  /* 0x0000000a07047c25 */ /* 0x040fe2000f8e0004 */
[----:B------:R-:W-:Y:S02]  /*e6e0*/  SHF.R.U64 R12, R12, 0x3, RZ ;  /* 0x000000030c0c7819 */ /* 0x000fe400000012ff */
[C---:B------:R-:W-:Y:S01]  /*e6f0*/  IADD3 R41, P6, R20.reuse, 0x4000, RZ ;  /* 0x0000400014297810 */ /* 0x040fe20007fde0ff */
[----:B------:R-:W-:Y:S01]  /*e700*/  IMAD R9, R7, UR11, R10 ;  /* 0x0000000b07097c24 */ /* 0x000fe2000f8e020a */
[----:B------:R-:W-:Y:S01]  /*e710*/  ULDC.64 UR10, c[0x0][0xb50] ;  /* 0x0002d400000a7ab9 */ /* 0x000fe20000000a00 */
[----:B------:R-:W-:-:S02]  /*e720*/  IADD3 R7, P2, R20, 0x3000, RZ ;  /* 0x0000300014077810 */ /* 0x000fc40007f5e0ff */
[----:B------:R-:W-:Y:S01]  /*e730*/  IMAD.IADD R9, R5, 0x1, R9 ;  /* 0x0000000105097824 */ /* 0x000fe200078e0209 */
[----:B------:R-:W-:Y:S02]  /*e740*/  LEA R10, P4, R4, UR10, 0x2 ;  /* 0x0000000a040a7c11 */ /* 0x000fe4000f8810ff */
[----:B------:R-:W-:Y:S01]  /*e750*/  LOP3.LUT R12, R12, R13, RZ, 0x3c, !PT ;  /* 0x0000000d0c0c7212 */ /* 0x000fe200078e3cff */
[----:B------:R-:W-:Y:S01]  /*e760*/  IMAD.X R13, RZ, RZ, R21, P0 ;  /* 0x000000ffff0d7224 */ /* 0x000fe200000e0615 */
[----:B------:R-:W-:Y:S01]  /*e770*/  LEA.HI.X R14, R4, UR11, R9, 0x2, P4 ;  /* 0x0000000b040e7c11 */ /* 0x000fe2000a0f1409 */
[----:B------:R-:W-:Y:S01]  /*e780*/  SHFL.IDX PT, R44, R10, RZ, 0x1c1f ;  /* 0x001c1fff0a2c7589 */ /* 0x000fe200000e0000 */
[----:B------:R-:W-:Y:S01]  /*e790*/  LOP3.LUT R5, R7, 0x380, RZ, 0xc0, !PT ;  /* 0x0000038007057812 */ /* 0x000fe200078ec0ff */
[----:B------:R-:W-:Y:S01]  /*e7a0*/  UIMAD UR10, UR9, UR12, URZ ;  /* 0x0000000c090a72a4 */ /* 0x000fe2000f8e023f */
[----:B------:R-:W-:Y:S01]  /*e7b0*/  LOP3.LUT P0, RZ, R185, 0x3, RZ, 0xc0, !PT ;  /* 0x00000003b9ff7812 */ /* 0x000fe2000780c0ff */
[----:B------:R-:W0:Y:S01]  /*e7c0*/  SHFL.IDX PT, R45, R14, RZ, 0x1c1f ;  /* 0x001c1fff0e2d7589 */ /* 0x000e2200000e0000 */
[----:B------:R-:W-:Y:S01]  /*e7d0*/  SHF.R.U64 R4, R5, 0x3, RZ ;  /* 0x0000000305047819 */ /* 0x000fe200000012ff */
[--C-:B------:R-:W-:Y:S01]  /*e7e0*/  IMAD.X R5, RZ, RZ, R21.reuse, P2 ;  /* 0x000000ffff057224 */ /* 0x100fe200010e0615 */
[----:B------:R-:W-:Y:S01]  /*e7f0*/  ISETP.GE.OR P2, PT, R24, R51, P0 ;  /* 0x000000331800720c */ /* 0x000fe20000746670 */
[----:B------:R-:W-:Y:S01]  /*e800*/  SHFL.IDX PT, R46, R10, 0x1, 0x1c1f ;  /* 0x003c1f000a2e7f89 */ /* 0x000fe200000e0000 */
[----:B------:R-:W-:Y:S01]  /*e810*/  LOP3.LUT R4, R4, R7, RZ, 0x3c, !PT ;  /* 0x0000000704047212 */ /* 0x000fe200078e3cff */
[----:B------:R-:W-:Y:S01]  /*e820*/  VIADD R7, R24, 0x8 ;  /* 0x0000000818077836 */ /* 0x000fe20000000000 */
[C---:B------:R-:W-:Y:S01]  /*e830*/  IADD3 R37, P5, R20.reuse, 0x5000, RZ ;  /* 0x0000500014257810 */ /* 0x040fe20007fbe0ff */
[----:B------:R-:W1:Y:S01]  /*e840*/  SHFL.IDX PT, R47, R14, 0x1, 0x1c1f ;  /* 0x003c1f000e2f7f89 */ /* 0x000e6200000e0000 */
[C---:B------:R-:W-:Y:S01]  /*e850*/  IADD3 R33, P4, R20.reuse, 0x6000, RZ ;  /* 0x0000600014217810 */ /* 0x040fe20007f9e0ff */
[----:B------:R-:W-:Y:S01]  /*e860*/  IMAD.X R9, RZ, RZ, R21, P3 ;  /* 0x000000ffff097224 */ /* 0x000fe200018e0615 */
[----:B------:R-:W-:Y:S01]  /*e870*/  ISETP.GE.OR P0, PT, R7, R51, P0 ;  /* 0x000000330700720c */ /* 0x000fe20000706670 */
[----:B------:R-:W-:Y:S01]  /*e880*/  UIMAD.WIDE.U32 UR8, UR4, UR12, URZ ;  /* 0x0000000c040872a5 */ /* 0x000fe2000f8e003f */
[----:B------:R-:W-:Y:S01]  /*e890*/  LOP3.LUT R15, R20, 0x380, RZ, 0xc0, !PT ;  /* 0x00000380140f7812 */ /* 0x000fe200078ec0ff */
[----:B------:R-:W-:Y:S01]  /*e8a0*/  UIMAD UR10, UR4, UR13, UR10 ;  /* 0x0000000d040a72a4 */ /* 0x000fe2000f8e020a */
[----:B------:R-:W-:-:S02]  /*e8b0*/  LOP3.LUT R40, R41, 0x380, RZ, 0xc0, !PT ;  /* 0x0000038029287812 */ /* 0x000fc400078ec0ff */
[----:B------:R-:W-:Y:S01]  /*e8c0*/  ULDC.64 UR12, c[0x0][0xae8] ;  /* 0x0002ba00000c7ab9 */ /* 0x000fe20000000a00 */
[----:B------:R-:W-:Y:S01]  /*e8d0*/  LOP3.LUT R8, R8, R11, RZ, 0x3c, !PT ;  /* 0x0000000b08087212 */ /* 0x000fe200078e3cff */
[----:B0-----:R0:W-:Y:S01]  /*e8e0*/  @!P2 ST.E desc[UR50][R44.64], R3 ;  /* 0x000000032c00a985 */ /* 0x0011e2000c101932 */
[----:B------:R-:W-:Y:S01]  /*e8f0*/  UIADD3 UR9, UR9, UR10, URZ ;  /* 0x0000000a09097290 */ /* 0x000fe2000fffe03f */
[----:B------:R-:W-:Y:S01]  /*e900*/  LOP3.LUT R36, R37, 0x380, RZ, 0xc0, !PT ;  /* 0x0000038025247812 */ /* 0x000fe200078ec0ff */
[----:B------:R-:W-:Y:S01]  /*e910*/  UIMAD UR4, UR16, UR12, URZ ;  /* 0x0000000c100472a4 */ /* 0x000fe2000f8e023f */
[----:B------:R-:W-:Y:S02]  /*e920*/  LOP3.LUT R32, R33, 0x380, RZ, 0xc0, !PT ;  /* 0x0000038021207812 */ /* 0x000fe400078ec0ff */
[----:B------:R-:W-:Y:S01]  /*e930*/  SHF.R.U64 R15, R15, 0x3, RZ ;  /* 0x000000030f0f7819 */ /* 0x000fe200000012ff */
[----:B-1----:R1:W-:Y:S01]  /*e940*/  @!P0 ST.E desc[UR50][R46.64], R2 ;  /* 0x000000022e008985 */ /* 0x0023e2000c101932 */
[----:B------:R-:W-:-:S02]  /*e950*/  IADD3 R11, P3, R20, 0x7000, RZ ;  /* 0x00007000140b7810 */ /* 0x000fc40007f7e0ff */
[----:B------:R-:W-:Y:S01]  /*e960*/  SHF.R.U64 R40, R40, 0x3, RZ ;  /* 0x0000000328287819 */ /* 0x000fe200000012ff */
[----:B0-----:R-:W0:Y:S08]  /*e970*/  @P1 LDC R44, c[0x0][0xbec] ;  /* 0x0002fb00ff2c1b82 */ /* 0x001e300000000800 */
[----:B------:R-:W2:Y:S01]  /*e980*/  @P1 LDC R3, c[0x0][0xbf0] ;  /* 0x0002fc00ff031b82 */ /* 0x000ea20000000800 */
[----:B-1----:R-:W-:Y:S01]  /*e990*/  IMAD R2, R22, 0x20, R184 ;  /* 0x0000002016027824 */ /* 0x002fe200078e02b8 */
[----:B------:R-:W-:Y:S01]  /*e9a0*/  UIMAD UR4, UR42, UR13, UR4 ;  /* 0x0000000d2a0472a4 */ /* 0x000fe2000f8e0204 */
[----:B------:R-:W-:Y:S01]  /*e9b0*/  SHF.R.U64 R36, R36, 0x3, RZ ;  /* 0x0000000324247819 */ /* 0x000fe200000012ff */
[----:B------:R-:W-:Y:S01]  /*e9c0*/  UIMAD.WIDE.U32 UR8, UR42, UR12, UR8 ;  /* 0x0000000c2a0872a5 */ /* 0x000fe2000f8e0008 */
[----:B------:R-:W-:Y:S01]  /*e9d0*/  VIADD R45, R2, UR38 ;  /* 0x00000026022d7c36 */ /* 0x000fe20008000000 */
[----:B------:R-:W-:Y:S01]  /*e9e0*/  SHF.R.U64 R32, R32, 0x3, RZ ;  /* 0x0000000320207819 */ /* 0x000fe200000012ff */
[----:B------:R-:W-:Y:S01]  /*e9f0*/  ULDC.64 UR10, c[0x0][0xaf0] ;  /* 0x0002bc00000a7ab9 */ /* 0x000fe20000000a00 */
[----:B------:R-:W-:Y:S01]  /*ea00*/  LOP3.LUT R20, R15, R20, RZ, 0x3c, !PT ;  /* 0x000000140f147212 */ /* 0x000fe200078e3cff */
[----:B------:R-:W-:Y:S01]  /*ea10*/  UIADD3 UR9, UR9, UR4, URZ ;  /* 0x0000000409097290 */ /* 0x000fe2000fffe03f */
[----:B------:R-:W-:Y:S01]  /*ea20*/  LOP3.LUT R40, R40, R41, RZ, 0x3c, !PT ;  /* 0x0000002928287212 */ /* 0x000fe200078e3cff */
[----:B------:R-:W-:Y:S01]  /*ea30*/  UIMAD UR4, UR18, UR10, URZ ;  /* 0x0000000a120472a4 */ /* 0x000fe2000f8e023f */
[----:B------:R-:W-:Y:S01]  /*ea40*/  LOP3.LUT R36, R36, R37, RZ, 0x3c, !PT ;  /* 0x0000002524247212 */ /* 0x000fe200078e3cff */
[--C-:B------:R-:W-:Y:S01]  /*ea50*/  IMAD.X R41, RZ, RZ, R21.reuse, P6 ;  /* 0x000000ffff297224 */ /* 0x100fe200030e0615 */
[----:B------:R-:W-:Y:S01]  /*ea60*/  LOP3.LUT R32, R32, R33, RZ, 0x3c, !PT ;  /* 0x0000002120207212 */ /* 0x000fe200078e3cff */
[--C-:B------:R-:W-:Y:S01]  /*ea70*/  IMAD.X R37, RZ, RZ, R21.reuse, P5 ;  /* 0x000000ffff257224 */ /* 0x100fe200028e0615 */
[----:B------:R-:W-:Y:S01]  /*ea80*/  LOP3.LUT R6, R11, 0x380, RZ, 0xc0, !PT ;  /* 0x000003800b067812 */ /* 0x000fe200078ec0ff */
[----:B0-----:R-:W-:Y:S01]  /*ea90*/  @P1 IMAD.HI.U32 R2, R45, R44, RZ ;  /* 0x0000002c2d021227 */ /* 0x001fe200078e00ff */
[----:B------:R0:W5:Y:S03]  /*eaa0*/  LD.E.128 R28, desc[UR50][R20.64] ;  /* 0x00000032141c7980 */ /* 0x000166000c101d00 */
[--C-:B------:R-:W-:Y:S01]  /*eab0*/  IMAD.X R25, RZ, RZ, R21.reuse, P3 ;  /* 0x000000ffff197224 */ /* 0x100fe200018e0615 */
[----:B------:R-:W-:Y:S01]  /*eac0*/  SHF.R.U64 R6, R6, 0x3, RZ ;  /* 0x0000000306067819 */ /* 0x000fe200000012ff */
[----:B------:R-:W-:Y:S01]  /*ead0*/  IMAD.X R33, RZ, RZ, R21, P4 ;  /* 0x000000ffff217224 */ /* 0x000fe200020e0615 */
[----:B------:R-:W-:Y:S01]  /*eae0*/  UIMAD UR4, UR17, UR11, UR4 ;  /* 0x0000000b110472a4 */ /* 0x000fe2000f8e0204 */
[----:B------:R-:W5:Y:S01]  /*eaf0*/  LD.E.128 R12, desc[UR50][R12.64] ;  /* 0x000000320c0c7980 */ /* 0x000f62000c101d00 */
[----:B------:R-:W-:Y:S01]  /*eb00*/  UIMAD.WIDE.U32 UR8, UR17, UR10, UR8 ;  /* 0x0000000a110872a5 */ /* 0x000fe2000f8e0008 */
[----:B------:R-:W-:Y:S01]  /*eb10*/  LOP3.LUT R24, R6, R11, RZ, 0x3c, !PT ;  /* 0x0000000b06187212 */ /* 0x000fe200078e3cff */
[----:B0-----:R-:W-:Y:S01]  /*eb20*/  IMAD.MOV.U32 R21, RZ, RZ, R45 ;  /* 0x000000ffff157224 */ /* 0x001fe200078e002d */
[----:B--2---:R-:W-:Y:S01]  /*eb30*/  @P1 SHF.R.U32.HI R21, RZ, R3, R2 ;  /* 0x00000003ff151219 */ /* 0x004fe20000011602 */
[----:B------:R-:W-:Y:S01]  /*eb40*/  UIADD3 UR4, UR9, UR4, URZ ;  /* 0x0000000409047290 */ /* 0x000fe2000fffe03f */
[----:B------:R-:W5:Y:S01]  /*eb50*/  LD.E.128 R8, desc[UR50][R8.64] ;  /* 0x0000003208087980 */ /* 0x000f62000c101d00 */
[----:B------:R-:W-:Y:S01]  /*eb60*/  ULDC.64 UR10, c[0x0][0xae0] ;  /* 0x0002b800000a7ab9 */ /* 0x000fe20000000a00 */
        /* <DEDUP_REMOVED lines=10> */
[----:B------:R-:W-:Y:S02]  /*ec10*/  ULDC.64 UR8, c[0x0][0xad8] ;  /* 0x0002b60000087ab9 */ /* 0x000fe40000000a00 */
[----:B------:R-:W5:Y:S01]  /*ec20*/  LD.E.128 R32, desc[UR50][R32.64] ;  /* 0x0000003220207980 */ /* 0x000f62000c101d00 */
[----:B------:R-:W-:-:S03]  /*ec30*/  IMAD R47, R21, UR11, R20 ;  /* 0x0000000b152f7c24 */ /* 0x000fc6000f8e0214 */
[----:B------:R-:W5:Y:S01]  /*ec40*/  LD.E.128 R24, desc[UR50][R24.64] ;  /* 0x0000003218187980 */ /* 0x000f62000c101d00 */
[----:B------:R-:W-:Y:S01]  /*ec50*/  SHF.R.S32.HI R20, RZ, 0x1f, R45 ;  /* 0x0000001fff147819 */ /* 0x000fe2000001142d */
[----:B------:R-:W-:Y:S01]  /*ec60*/  @!PT LDS RZ, [RZ] ;  /* 0x00000000fffff984 */ /* 0x000fe20000000800 */
[----:B------:R-:W-:Y:S01]  /*ec70*/  @!PT LDS RZ, [RZ] ;  /* 0x00000000fffff984 */ /* 0x000fe20000000800 */
[----:B------:R-:W-:Y:S01]  /*ec80*/  @!PT LDS RZ, [RZ] ;  /* 0x00000000fffff984 */ /* 0x000fe20000000800 */
[----:B------:R-:W-:Y:S01]  /*ec90*/  @!PT LDS RZ, [RZ] ;  /* 0x00000000fffff984 */ /* 0x000fe20000000800 */
[----:B------:R0:W-:Y:S06]  /*eca0*/  MEMBAR.ALL.CTA ;  /* 0x0000000000007992 */ /* 0x0001ec0000008000 */
[----:B0-----:R-:W0:Y:S01]  /*ecb0*/  FENCE.VIEW.ASYNC.S ;  /* 0x00000000000073c6 */ /* 0x001e220000000000 */
        /* <DEDUP_REMOVED lines=18> */
[----:B0-----:R0:W-:Y:S01]  /*ede0*/  SYNCS.ARRIVE.TRANS64.RED.A1T0 RZ, [R0+URZ], RZ ;  /* 0x000000ff00ff79a7 */ /* 0x0011e2000810043f */
        /* <DEDUP_REMOVED lines=12> */
.L_x_8132:
[----:B------:R-:W-:Y:S05]  /*eeb0*/  BSYNC B1 ;  /* 0x0000000000017941 */ /* 0x000fea0003800000 */
.L_x_8131:
        /* <DEDUP_REMOVED lines=13> */
.L_x_8134:
[----:B------:R-:W-:Y:S05]  /*ef90*/  BSYNC B1 ;  /* 0x0000000000017941 */ /* 0x000fea0003800000 */
.L_x_8133:
[----:B----4-:R4:W0:Y:S01]  /*efa0*/  SHFL.IDX PT, R0, R45, 0x2, 0x181f ;  /* 0x00581f002d007f89 */ /* 0x01082200000e0000 */
        /* <DEDUP_REMOVED lines=12> */
.L_x_8136:
[----:B------:R-:W-:Y:S05]  /*f070*/  BSYNC B1 ;  /* 0x0000000000017941 */ /* 0x000fea0003800000 */
.L_x_8135:
[----:B0-----:R-:W-:Y:S01]  /*f080*/  VIADD R0, R46, 0x60 ;  /* 0x000000602e007836 */ /* 0x001fe20000000000 */
[----:B-1--4-:R-:W0:Y:S04]  /*f090*/  SHFL.IDX PT, R45, R45, 0x3, 0x181f ;  /* 0x00781f002d2d7f89 */ /* 0x012e2800000e0000 */
[----:B------:R-:W-:Y:S01]  /*f0a0*/  ISETP.GE.AND P0, PT, R0, R51, PT ;  /* 0x000000330000720c */ /* 0x000fe20003f06270 */
[----:B------:R-:W1:-:S12]  /*f0b0*/  SHFL.IDX PT, R44, R44, 0x3, 0x181f ;  /* 0x00781f002c2c7f89 */ /* 0x000e5800000e0000 */
[----:B------:R-:W-:Y:S05]  /*f0c0*/  @P0 BRA `(.L_x_8137) ;  /* 0x0000000c000c0947 */ /* 0x000fea0003800000 */
[----:B------:R-:W-:Y:S02]  /*f0d0*/  ULDC UR4, c[0x0][0xac8] ;  /* 0x0002b20000047ab9 */ /* 0x000fe40000000800 */
[----:B------:R-:W-:-:S13]  /*f0e0*/  ISETP.GE.AND P1, PT, R18, UR4, PT ;  /* 0x0000000412007c0c */ /* 0x000fda000bf26270 */
[----:B-1----:R-:W-:-:S04]  /*f0f0*/  @!P1 LEA R2, P0, R18, R44, 0x1 ;  /* 0x0000002c12029211 */ /* 0x002fc800078008ff */
        /* <DEDUP_REMOVED lines=8> */
.L_x_8129:
[----:B------:R-:W-:Y:S01]  /*f180*/  ULDC.64 UR8, c[0x0][0xc00] ;  /* 0x0003000000087ab9 */ /* 0x000fe20000000a00 */
[----:B------:R-:W-:Y:S01]  /*f190*/  ULDC UR4, c[0x0][0xa88] ;  /* 0x0002a20000047ab9 */ /* 0x000fe20000000800 */
[----:B------:R-:W-:Y:S01]  /*f1a0*/  UISETP.NE.U32.AND UP0, UPT, UR8, URZ, UPT ;  /* 0x0000003f0800728c */ /* 0x000fe2000bf05070 */
[----:B------:R-:W0:Y:S03]  /*f1b0*/  LDC R11, c[0x0][0xbe8] ;  /* 0x0002fa00ff0b7b82 */ /* 0x000e260000000800 */
[----:B------:R-:W-:-:S03]  /*f1c0*/  UISETP.NE.AND.EX UP0, UPT, UR9, URZ, UPT, UP0 ;  /* 0x0000003f0900728c */ /* 0x000fc6000bf05300 */
[----:B------:R-:W-:Y:S02]  /*f1d0*/  ULDC.64 UR8, c[0x0][0xc00] ;  /* 0x0003000000087ab9 */ /* 0x000fe40000000a00 */
[----:B------:R-:W-:Y:S01]  /*f1e0*/  UIMAD.WIDE UR8, UR37, 0x4, UR8 ;  /* 0x00000004250878a5 */ /* 0x000fe2000f8e0208 */
[----:B------:R-:W-:-:S05]  /*f1f0*/  PLOP3.LUT P2, PT, PT, PT, UP0, 0x80, 0x0 ;  /* 0x000000000000781c */ /* 0x000fca0003f4f008 */
[----:B------:R-:W-:Y:S02]  /*f200*/  IMAD.U32 R2, RZ, RZ, UR8 ;  /* 0x00000008ff027e24 */ /* 0x000fe4000f8e00ff */
[----:B------:R-:W-:Y:S01]  /*f210*/  IMAD.U32 R3, RZ, RZ, UR9 ;  /* 0x00000009ff037e24 */ /* 0x000fe2000f8e00ff */
[----:B------:R-:W-:Y:S02]  /*f220*/  ULDC.64 UR8, c[0x0][0xc08] ;  /* 0x0003020000087ab9 */ /* 0x000fe40000000a00 */
[----:B------:R-:W-:Y:S01]  /*f230*/  UISETP.NE.U32.AND UP1, UPT, UR8, URZ, UPT ;  /* 0x0000003f0800728c */ /* 0x000fe2000bf25070 */
[----:B------:R-:W-:Y:S02]  /*f240*/  IMAD.U32 R0, RZ, RZ, UR4 ;  /* 0x00000004ff007e24 */ /* 0x000fe4000f8e00ff */
[----:B------:R-:W2:Y:S01]  /*f250*/  @P2 LDG.E R6, desc[UR50][R2.64] ;  /* 0x0000003202062981 */ /* 0x000ea2000c1e1900 */
[----:B------:R-:W-:-:S06]  /*f260*/  UISETP.NE.AND.EX UP1, UPT, UR9, URZ, UPT, UP1 ;  /* 0x0000003f0900728c */ /* 0x000fcc000bf25310 */
[----:B------:R-:W-:-:S05]  /*f270*/  PLOP3.LUT P3, PT, PT, PT, UP1, 0x80, 0x0 ;  /* 0x000000000000781c */ /* 0x000fca0003f6f018 */
[----:B------:R-:W-:Y:S02]  /*f280*/  @UP1 ULDC.64 UR8, c[0x0][0xc08] ;  /* 0x0003020000081ab9 */ /* 0x000fe40000000a00 */
[----:B------:R-:W-:-:S06]  /*f290*/  @UP1 UIMAD.WIDE UR8, UR37, 0x4, UR8 ;  /* 0x00000004250818a5 */ /* 0x000fcc000f8e0208 */
[----:B------:R-:W-:Y:S02]  /*f2a0*/  IMAD.U32 R4, RZ, RZ, UR8 ;  /* 0x00000008ff047e24 */ /* 0x000fe4000f8e00ff */
[----:B------:R-:W-:-:S05]  /*f2b0*/  IMAD.U32 R5, RZ, RZ, UR9 ;  /* 0x00000009ff057e24 */ /* 0x000fca000f8e00ff */
[----:B------:R1:W5:Y:S01]  /*f2c0*/  @P3 LDG.E R0, desc[UR50][R4.64] ;  /* 0x0000003204003981 */ /* 0x000362000c1e1900 */
[----:B0-----:R-:W-:Y:S01]  /*f2d0*/  ISETP.NE.AND P0, PT, R11, 0x1, PT ;  /* 0x000000010b00780c */ /* 0x001fe20003f05270 */
[----:B------:R-:W-:Y:S01]  /*f2e0*/  UMOV UR4, URZ ;  /* 0x0000003f00047c82 */ /* 0x000fe20008000000 */
[----:B------:R-:W-:Y:S01]  /*f2f0*/  USHF.R.S32.HI UR12, URZ, 0x1f, UR42 ;  /* 0x0000001f3f0c7899 */ /* 0x000fe2000801142a */
[----:B------:R-:W-:-:S10]  /*f300*/  ISETP.GE.AND P1, PT, R191, 0x80, PT ;  /* 0x00000080bf00780c */ /* 0x000fd40003f26270 */
[----:B------:R-:W0:Y:S01]  /*f310*/  @P0 LDC R9, c[0x0][0xbec] ;  /* 0x0002fb00ff090b82 */ /* 0x000e220000000800 */
[----:B--2---:R-:W-:Y:S01]  /*f320*/  @P2 R2UR UR4, R6 ;  /* 0x00000000060422ca */ /* 0x004fe200000e0000 */
[----:B01----:R-:W-:-:S14]  /*f330*/  @P3 BRA `(.L_x_8138) ;  /* 0x0000000000103947 */ /* 0x003fdc0003800000 */
[----:B------:R-:W-:Y:S05]  /*f340*/  @!P2 BRA `(.L_x_8138) ;  /* 0x00000000000ca947 */ /* 0x000fea0003800000 */
[----:B------:R-:W2:Y:S04]  /*f350*/  LDG.E R5, desc[UR50][R2.64] ;  /* 0x0000003202057981 */ /* 0x000ea8000c1e1900 */
[----:B-----5:R-:W2:Y:S02]  /*f360*/  LDG.E R0, desc[UR50][R2.64+0x4] ;  /* 0x0000043202007981 */ /* 0x020ea4000c1e1900 */
[----:B--2---:R-:W-:-:S07]  /*f370*/  IMAD.IADD R0, R0, 0x1, -R5 ;  /* 0x0000000100007824 */ /* 0x004fce00078e0a05 */
.L_x_8138:
[----:B------:R-:W-:Y:S01]  /*f380*/  USHF.R.S32.HI UR8, URZ, 0x1f, UR37 ;  /* 0x0000001f3f087899 */ /* 0x000fe20008011425 */
[----:B------:R-:W-:Y:S01]  /*f390*/  BSSY B1, `(.L_x_8139) ;  /* 0x000002e000017945 */ /* 0x000fe20003800000 */
[----:B------:R-:W-:Y:S02]  /*f3a0*/  USHF.R.S32.HI UR11, URZ, 0x1f, UR4 ;  /* 0x0000001f3f0b7899 */ /* 0x000fe40008011404 */
        /* <DEDUP_REMOVED lines=12> */
[----:B------:R-:W-:Y:S01]  /*f470*/  UMOV UR8, UR4 ;  /* 0x0000000400087c82 */ /* 0x000fe20008000000 */
[----:B------:R-:W-:Y:S01]  /*f480*/  UIMAD UR10, UR12, UR16, URZ ;  /* 0x000000100c0a72a4 */ /* 0x000fe2000f8e023f */
[----:B------:R-:W-:Y:S01]  /*f490*/  IMAD.MOV.U32 R2, RZ, RZ, R4 ;  /* 0x000000ffff027224 */ /* 0x000fe200078e0004 */
[----:B------:R-:W-:Y:S02]  /*f4a0*/  UMOV UR9, UR11 ;  /* 0x0000000b00097c82 */ /* 0x000fe40008000000 */
[----:B------:R-:W-:Y:S02]  /*f4b0*/  UIMAD.WIDE.U32 UR8, UR42, UR16, UR8 ;  /* 0x000000102a0872a5 */ /* 0x000fe4000f8e0008 */
[----:B------:R-:W-:-:S03]  /*f4c0*/  UIMAD UR10, UR42, UR17, UR10 ;  /* 0x000000112a0a72a4 */ /* 0x000fc6000f8e020a */
[----:B------:R-:W-:Y:S01]  /*f4d0*/  ULDC.64 UR16, c[0x0][0xb98] ;  /* 0x0002e60000107ab9 */ /* 0x000fe20000000a00 */
[----:B------:R-:W0:Y:S01]  /*f4e0*/  @P1 LDC R3, c[0x0][0xbec] ;  /* 0x0002fb00ff031b82 */ /* 0x000e220000000800 */
[----:B------:R-:W-:Y:S02]  /*f4f0*/  UIADD3 UR9, UR9, UR10, URZ ;  /* 0x0000000a09097290 */ /* 0x000fe4000fffe03f */
[----:B------:R-:W-:Y:S02]  /*f500*/  UIMAD UR10, UR14, UR16, URZ ;  /* 0x000000100e0a72a4 */ /* 0x000fe4000f8e023f */
[----:B------:R-:W-:Y:S02]  /*f510*/  UIMAD.WIDE.U32 UR8, UR13, UR16, UR8 ;  /* 0x000000100d0872a5 */ /* 0x000fe4000f8e0008 */
[----:B------:R-:W-:Y:S01]  /*f520*/  UIMAD UR10, UR13, UR17, UR10 ;  /* 0x000000110d0a72a4 */ /* 0x000fe2000f8e020a */
[----:B------:R-:W1:Y:S02]  /*f530*/  @P1 LDC R6, c[0x0][0xbf0] ;  /* 0x0002fc00ff061b82 */ /* 0x000e640000000800 */
        /* <DEDUP_REMOVED lines=19> */
.L_x_8140:
[----:B------:R-:W-:Y:S05]  /*f670*/  BSYNC B1 ;  /* 0x0000000000017941 */ /* 0x000fea0003800000 */
.L_x_8139:
[----:B0-----:R-:W0:Y:S01]  /*f680*/  @P0 LDC R3, c[0x0][0xbf0] ;  /* 0x0002fc00ff030b82 */ /* 0x001e220000000800 */
[----:B------:R-:W-:Y:S01]  /*f690*/  ULDC.64 UR16, c[0x0][0xaa0] ;  /* 0x0002a80000107ab9 */ /* 0x000fe20000000a00 */
[----:B------:R-:W-:Y:S01]  /*f6a0*/  IMAD R2, R22, 0x20, R184 ;  /* 0x0000002016027824 */ /* 0x000fe200078e02b8 */
[----:B------:R-:W-:Y:S01]  /*f6b0*/  UIMAD UR10, UR11, UR16, URZ ;  /* 0x000000100b0a72a4 */ /* 0x000fe2000f8e023f */
[----:B------:R-:W-:Y:S01]  /*f6c0*/  BSSY B1, `(.L_x_8141) ;  /* 0x0000039000017945 */ /* 0x000fe20003800000 */
[----:B------:R-:W-:Y:S01]  /*f6d0*/  UIMAD.WIDE.U32 UR8, UR4, UR16, URZ ;  /* 0x00000010040872a5 */ /* 0x000fe2000f8e003f */
[----:B------:R-:W-:Y:S01]  /*f6e0*/  VIADD R6, R2, UR38 ;  /* 0x0000002602067c36 */ /* 0x000fe20008000000 */
[----:B------:R-:W-:-:S03]  /*f6f0*/  UIMAD UR10, UR4, UR17, UR10 ;  /* 0x00000011040a72a4 */ /* 0x000fc6000f8e020a */
[----:B------:R-:W-:Y:S01]  /*f700*/  ULDC.64 UR16, c[0x0][0xae8] ;  /* 0x0002ba0000107ab9 */ /* 0x000fe20000000a00 */
[----:B------:R-:W-:Y:S01]  /*f710*/  UIADD3 UR9, UR9, UR10, URZ ;  /* 0x0000000a09097290 */ /* 0x000fe2000fffe03f */
[----:B------:R-:W-:Y:S01]  /*f720*/  @P0 IMAD.HI.U32 R2, R6, R9, RZ ;  /* 0x0000000906020227 */ /* 0x000fe200078e00ff */
[----:B------:R-:W-:Y:S02]  /*f730*/  UIMAD UR4, UR12, UR16, URZ ;  /* 0x000000100c0472a4 */ /* 0x000fe4000f8e023f */
        /* <DEDUP_REMOVED lines=49> */
.L_x_8142:
[----:B------:R-:W-:Y:S05]  /*fa50*/  BSYNC B1 ;  /* 0x0000000000017941 */ /* 0x000fea0003800000 */
.L_x_8141:
        /* <DEDUP_REMOVED lines=13> */
.L_x_8144:
[----:B------:R-:W-:Y:S05]  /*fb30*/  BSYNC B1 ;  /* 0x0000000000017941 */ /* 0x000fea0003800000 */
.L_x_8143:
        /* <DEDUP_REMOVED lines=13> */
.L_x_8146:
[----:B------:R-:W-:Y:S05]  /*fc10*/  BSYNC B1 ;  /* 0x0000000000017941 */ /* 0x000fea0003800000 */
.L_x_8145:
[----:B0-----:R-:W-:Y:S01]  /*fc20*/  VIADD R0, R6, 0x60 ;  /* 0x0000006006007836 */ /* 0x001fe20000000000 */
[----:B--2-4-:R-:W0:Y:S04]  /*fc30*/  SHFL.IDX PT, R5, R5, 0x3, 0x181f ;  /* 0x00781f0005057f89 */ /* 0x014e2800000e0000 */
[----:B------:R-:W-:Y:S01]  /*fc40*/  ISETP.GE.AND P0, PT, R0, R11, PT ;  /* 0x0000000b0000720c */ /* 0x000fe20003f06270 */
[----:B-1-3--:R1:W2:-:S12]  /*fc50*/  SHFL.IDX PT, R2, R4, 0x3, 0x181f ;  /* 0x00781f0004027f89 */ /* 0x00a29800000e0000 */
[----:B-1----:R-:W-:Y:S05]  /*fc60*/  @P0 BRA `(.L_x_8137) ;  /* 0x0000000000240947 */ /* 0x002fea0003800000 */
[----:B------:R-:W-:Y:S02]  /*fc70*/  ULDC UR4, c[0x0][0xac8] ;  /* 0x0002b20000047ab9 */ /* 0x000fe40000000800 */
        /* <DEDUP_REMOVED lines=8> */
.L_x_8137:
[----:B------:R-:W-:Y:S05]  /*fd00*/  BSYNC B0 ;  /* 0x0000000000007941 */ /* 0x000fea0003800000 */
.L_x_8128:
[----:B------:R-:W-:Y:S02]  /*fd10*/  ULDC UR4, c[0x0][0xc3c] ;  /* 0x00030f0000047ab9 */ /* 0x000fe40000000800 */
[----:B------:R-:W-:-:S06]  /*fd20*/  UISETP.GE.AND UP0, UPT, UR6, UR4, UPT ;  /* 0x000000040600728c */ /* 0x000fcc000bf06270 */
[----:B------:R-:W-:-:S13]  /*fd30*/  PLOP3.LUT P0, PT, PT, PT, UP0, 0x80, 0x0 ;  /* 0x000000000000781c */ /* 0x000fda0003f0f008 */
[----:B------:R-:W-:Y:S05]  /*fd40*/  @!P0 BRA `(.L_x_8147) ;  /* 0xffffff1000308947 */ /* 0x000fea000383ffff */
[----:B------:R-:W-:Y:S05]  /*fd50*/  EXIT ;  /* 0x000000000000794d */ /* 0x000fea0003800000 */
.L_x_8046:
        /* <DEDUP_REMOVED lines=18> */
.L_x_8148:
[----:B------:R-:W1:Y:S01]  /*fe80*/  S2R R0, SR_TID.X ;  /* 0x0000000000007919 */ /* 0x000e620000002100 */
[----:B------:R-:W-:Y:S01]  /*fe90*/  ULDC UR4, c[0x0][0xc3c] ;  /* 0x00030f0000047ab9 */ /* 0x000fe20000000800 */
[----:B------:R-:W2:Y:S01]  /*fea0*/  S2UR UR6, SR_CTAID.X ;  /* 0x00000000000679c3 */ /* 0x000ea20000002500 */
[----:B------:R-:W-:Y:S01]  /*feb0*/  ULDC UR5, c[0x0][0xc38] ;  /* 0x00030e0000057ab9 */ /* 0x000fe20000000800 */
[----:B-1----:R-:W-:-:S04]  /*fec0*/  LOP3.LUT R0, R0, 0x1f, RZ, 0xc0, !PT ;  /* 0x0000001f00007812 */ /* 0x002fc800078ec0ff */
[----:B------:R-:W-:-:S04]  /*fed0*/  ISETP.NE.AND P0, PT, R0, 0x1f, PT ;  /* 0x0000001f0000780c */ /* 0x000fc80003f05270 */
[----:B------:R-:W-:-:S13]  /*fee0*/  ISETP.GE.OR P1, PT, R0, UR4, !P0 ;  /* 0x0000000400007c0c */ /* 0x000fda000c726670 */
[----:B0-----:R-:W0:Y:S02]  /*fef0*/  @!P1 LDC.64 R2, c[0x0][0xc80] ;  /* 0x00032000ff029b82 */ /* 0x001e240000000a00 */
[----:B0-----:R-:W-:-:S05]  /*ff00*/  @!P1 IMAD.WIDE.U32 R2, R0, 0x4, R2 ;  /* 0x0000000400029825 */ /* 0x001fca00078e0002 */
[----:B------:R-:W3:Y:S01]  /*ff10*/  @!P1 LDG.E R4, desc[UR50][R2.64] ;  /* 0x0000003202049981 */ /* 0x000ee2000c1e1900 */
[C---:B------:R-:W-:Y:S01]  /*ff20*/  ISETP.NE.AND P1, PT, R0.reuse, RZ, PT ;  /* 0x000000ff0000720c */ /* 0x040fe20003f25270 */
[----:B------:R-:W-:Y:S01]  /*ff30*/  UMOV UR4, URZ ;  /* 0x0000003f00047c82 */ /* 0x000fe20008000000 */
[C---:B------:R-:W-:Y:S01]  /*ff40*/  ISETP.GE.U32.AND P2, PT, R0.reuse, 0x2, PT ;  /* 0x000000020000780c */ /* 0x040fe20003f46070 */
[----:B------:R-:W-:Y:S01]  /*ff50*/  IMAD.MOV.U32 R16, RZ, RZ, RZ ;  /* 0x000000ffff107224 */ /* 0x000fe200078e00ff */
[C---:B------:R-:W-:Y:S02]  /*ff60*/  ISETP.GE.U32.AND P3, PT, R0.reuse, 0x4, PT ;  /* 0x000000040000780c */ /* 0x040fe40003f66070 */
[C---:B------:R-:W-:Y:S02]  /*ff70*/  ISETP.GE.U32.AND P4, PT, R0.reuse, 0x8, PT ;  /* 0x000000080000780c */ /* 0x040fe40003f86070 */
[----:B------:R-:W-:Y:S01]  /*ff80*/  ISETP.GE.U32.AND P5, PT, R0, 0x10, PT ;  /* 0x000000100000780c */ /* 0x000fe20003fa6070 */
[----:B---3--:R-:W0:Y:S02]  /*ff90*/  SHFL.UP PT, R5, R4, 0x1, RZ ;  /* 0x0420000004057989 */ /* 0x008e2400000e00ff */
        /* <DEDUP_REMOVED lines=17> */
[----:B--2---:R-:W-:-:S13]  /*100b0*/  ISETP.GT.AND P6, PT, R6, UR6, PT ;  /* 0x0000000606007c0c */ /* 0x004fda000bfc4270 */
[----:B------:R-:W-:Y:S05]  /*100c0*/  @P6 BRA `(.L_x_8150) ;  /* 0x00000000009c6947 */ /* 0x000fea0003800000 */
[----:B------:R-:W0:Y:S01]  /*100d0*/  LDC R5, c[0x0][0xc3c] ;  /* 0x00030f00ff057b82 */ /* 0x000e220000000800 */
[----:B------:R-:W-:Y:S01]  /*100e0*/  IMAD.MOV.U32 R6, RZ, RZ, R3 ;  /* 0x000000ffff067224 */ /* 0x000fe200078e0003 */
[----:B------:R-:W-:Y:S01]  /*100f0*/  UMOV UR4, URZ ;  /* 0x0000003f00047c82 */ /* 0x000fe20008000000 */
[----:B------:R-:W-:Y:S01]  /*10100*/  ULDC UR7, c[0x0][0xc3c] ;  /* 0x00030f0000077ab9 */ /* 0x000fe20000000800 */
[----:B------:R-:W-:-:S05]  /*10110*/  ULDC UR5, c[0x0][0xc38] ;  /* 0x00030e0000057ab9 */ /* 0x000fca0000000800 */
.L_x_8154:
        /* <DEDUP_REMOVED lines=12> */
.L_x_8153:
[----:B------:R-:W-:Y:S05]  /*101e0*/  BSYNC B0 ;  /* 0x0000000000007941 */ /* 0x000fea0003800000 */
.L_x_8152:
        /* <DEDUP_REMOVED lines=21> */
.L_x_8150:
        /* <DEDUP_REMOVED lines=20> */
.L_x_8155:
[--C-:B-12---:R-:W-:Y:S02]  /*10480*/  IMAD.MOV R5, RZ, RZ, -R3.reuse ;  /* 0x000000ffff057224 */ /* 0x106fe400078e0a03 */
[----:B---3--:R-:W-:Y:S01]  /*10490*/  IMAD R16, R16, UR5, R6 ;  /* 0x0000000510107c24 */ /* 0x008fe2000f8e0206 */
[----:B------:R-:W-:Y:S01]  /*104a0*/  IABS R6, R8 ;  /* 0x0000000800067213 */ /* 0x000fe20000000000 */
        /* <DEDUP_REMOVED lines=22> */
[----:B------:R-:W-:-:S04]  /*10610*/  VIADDMNMX R9, R10, UR5, R9, PT ;  /* 0x000000050a097c46 */ /* 0x000fc8000b800109 */
[-C--:B------:R-:W-:Y:S02]  /*10620*/  IABS R7, R9.reuse ;  /* 0x0000000900077213 */ /* 0x080fe40000000000 */
[----:B------:R-:W-:Y:S02]  /*10630*/  IABS R8, R9 ;  /* 0x0000000900087213 */ /* 0x000fe40000000000 */
[----:B------:R-:W1:Y:S03]  /*10640*/  I2F.RP R10, R7 ;  /* 0x00000007000a7306 */ /* 0x000e660000209400 */
[----:B------:R-:W-:-:S05]  /*10650*/  IMAD.MOV R8, RZ, RZ, -R8 ;  /* 0x000000ffff087224 */ /* 0x000fca00078e0a08 */
[----:B-1----:R-:W1:Y:S02]  /*10660*/  MUFU.RCP R10, R10 ;  /* 0x0000000a000a7308 */ /* 0x002e640000001000 */
[----:B-1----:R-:W-:-:S06]  /*10670*/  VIADD R3, R10, 0xffffffe ;  /* 0x0ffffffe0a037836 */ /* 0x002fcc0000000000 */
[----:B------:R-:W1:Y:S02]  /*10680*/  F2I.FTZ.U32.TRUNC.NTZ R3, R3 ;  /* 0x0000000300037305 */ /* 0x000e64000021f000 */
[----:B-1----:R-:W-:-:S04]  /*10690*/  IMAD.MOV R2, RZ, RZ, -R3 ;  /* 0x000000ffff027224 */ /* 0x002fc800078e0a03 */
[----:B------:R-:W-:Y:S02]  /*106a0*/  IMAD R11, R2, R7, RZ ;  /* 0x00000007020b7224 */ /* 0x000fe400078e02ff */
[----:B------:R-:W-:-:S04]  /*106b0*/  IMAD.MOV.U32 R2, RZ, RZ, RZ ;  /* 0x000000ffff027224 */ /* 0x000fc800078e00ff */
[----:B------:R-:W-:Y:S01]  /*106c0*/  IMAD.HI.U32 R2, R3, R11, R2 ;  /* 0x0000000b03027227 */ /* 0x000fe200078e0002 */
[----:B------:R-:W-:Y:S02]  /*106d0*/  IABS R11, R5 ;  /* 0x00000005000b7213 */ /* 0x000fe40000000000 */
[C---:B------:R-:W-:Y:S01]  /*106e0*/  LOP3.LUT R3, R5.reuse, R9, RZ, 0x3c, !PT ;  /* 0x0000000905037212 */ /* 0x040fe200078e3cff */
[----:B------:R-:W-:Y:S02]  /*106f0*/  IMAD.IADD R5, R5, 0x1, R6 ;  /* 0x0000000105057824 */ /* 0x000fe400078e0206 */
        /* <DEDUP_REMOVED lines=16> */
.L_x_8151:
[----:B------:R-:W-:Y:S02]  /*10800*/  IMAD.MOV.U32 R17, RZ, RZ, RZ ;  /* 0x000000ffff117224 */ /* 0x000fe400078e00ff */
[----:B------:R-:W-:Y:S02]  /*10810*/  IMAD.U32 R16, RZ, RZ, UR6 ;  /* 0x00000006ff107e24 */ /* 0x000fe4000f8e00ff */
[----:B------:R-:W-:-:S07]  /*10820*/  IMAD.MOV.U32 R18, RZ, RZ, RZ ;  /* 0x000000ffff127224 */ /* 0x000fce00078e00ff */
.L_x_8156:
[----:B------:R-:W-:-:S13]  /*10830*/  ISETP.NE.AND P0, PT, R0, RZ, PT ;  /* 0x000000ff0000720c */ /* 0x000fda0003f05270 */
[----:B------:R-:W1:Y:S01]  /*10840*/  @!P0 S2R R3, SR_CgaCtaId ;  /* 0x0000000000038919 */ /* 0x000e620000008800 */
[----:B------:R-:W-:-:S04]  /*10850*/  @!P0 MOV R0, 0x400 ;  /* 0x0000040000008802 */ /* 0x000fc80000000f00 */
[----:B-1----:R-:W-:-:S05]  /*10860*/  @!P0 LEA R0, R3, R0, 0x18 ;  /* 0x0000000003008211 */ /* 0x002fca00078ec0ff */
[----:B------:R1:W-:Y:S01]  /*10870*/  @!P0 STS.128 [R0+0x288d0], R16 ;  /* 0x0288d01000008388 */ /* 0x0003e20000000c00 */
[----:B------:R-:W-:Y:S06]  /*10880*/  BAR.ARV 0x5, 0x180 ;  /* 0x0146000000007b1d */ /* 0x000fec0000002000 */
.L_x_8149:
        /* <DEDUP_REMOVED lines=27> */
[----:B------:R0:W-:Y:S01]  /*10a40*/  STL [R1], R4 ;  /* 0x0000000401007387 */ /* 0x0001e20000100800 */
[----:B------:R-:W-:-:S03]  /*10a50*/  IMAD.MOV.U32 R2, RZ, RZ, 0x1 ;  /* 0x00000001ff027424 */ /* 0x000fc600078e00ff */
[----:B------:R0:W-:Y:S04]  /*10a60*/  STL [R1+0x24], R3 ;  /* 0x0000240301007387 */ /* 0x0001e80000100800 */
[----:B------:R0:W-:Y:S04]  /*10a70*/  STL [R1+0x3c], RZ ;  /* 0x00003cff01007387 */ /* 0x0001e80000100800 */
[----:B------:R0:W-:Y:S04]  /*10a80*/  STL [R1+0x10], R2 ;  /* 0x0000100201007387 */ /* 0x0001e80000100800 */
[----:B------:R0:W-:Y:S02]  /*10a90*/  STL [R1+0x4], RZ ;  /* 0x000004ff01007387 */ /* 0x0001e40000100800 */
.L_x_8264:
[----:B------:R-:W-:Y:S05]  /*10aa0*/  YIELD ;  /* 0x0000000000007946 */ /* 0x000fea0003800000 */
[----:B------:R-:W-:Y:S01]  /*10ab0*/  ULDC.64 UR4, c[0x0][0xa28] ;  /* 0x00028a0000047ab9 */ /* 0x000fe20000000a00 */
[----:B--2---:R-:W-:Y:S01]  /*10ac0*/  IMAD.MOV.U32 R0, RZ, RZ, RZ ;  /* 0x000000ffff007224 */ /* 0x004fe200078e00ff */
[----:B------:R-:W-:Y:S01]  /*10ad0*/  ISETP.NE.U32.AND P0, PT, RZ, UR4, PT ;  /* 0x00000004ff007c0c */ /* 0x000fe2000bf05070 */
[----:B0-----:R-:W0:Y:S01]  /*10ae0*/  LDC.64 R4, c[0x0][0xa00] ;  /* 0x00028000ff047b82 */ /* 0x001e220000000a00 */
[----:B-1----:R-:W-:Y:S01]  /*10af0*/  CS2R R8, SRZ ;  /* 0x0000000000087805 */ /* 0x002fe2000001ff00 */
[----:B------:R-:W-:Y:S01]  /*10b00*/  ULDC.64 UR6, c[0x0][0xa08] ;  /* 0x0002820000067ab9 */ /* 0x000fe20000000a00 */
[----:B------:R-:W-:Y:S01]  /*10b10*/  ISETP.NE.AND.EX P0, PT, RZ, UR5, PT, P0 ;  /* 0x00000005ff007c0c */ /* 0x000fe2000bf05300 */
[----:B------:R-:W-:-:S12]  /*10b20*/  ULDC.64 UR4, c[0x0][0xa18] ;  /* 0x0002860000047ab9 */ /* 0x000fd80000000a00 */
        /* <DEDUP_REMOVED lines=12> */
[----:B---3--:R-:W1:Y:S08]  /*10bf0*/  @P2 LDC.64 R6, c[0x0][0xa18] ;  /* 0x00028600ff062b82 */ /* 0x008e700000000a00 */
        /* <DEDUP_REMOVED lines=19> */
[----:B------:R-:W0:Y:S04]  /*10d30*/  LDG.E R7, desc[UR50][R4.64] ;  /* 0x0000003204077981 */ /* 0x000e28000c1e1900 */
[----:B------:R-:W0:Y:S02]  /*10d40*/  LDG.E R4, desc[UR50][R4.64+0x4] ;  /* 0x0000043204047981 */ /* 0x000e24000c1e1900 */
[----:B0-----:R-:W-:-:S05]  /*10d50*/  IMAD.IADD R9, R4, 0x1, -R7 ;  /* 0x0000000104097824 */ /* 0x001fca00078e0a07 */
[----:B------:R1:W-:Y:S02]  /*10d60*/  STL [R1+0x30], R9 ;  /* 0x0000300901007387 */ /* 0x0003e40000100800 */
.L_x_8158:
[----:B-----5:R-:W-:Y:S01]  /*10d70*/  IMAD.IADD R4, R8, 0x1, R0 ;  /* 0x0000000108047824 */ /* 0x020fe200078e0200 */
[----:B------:R-:W-:Y:S02]  /*10d80*/  ULDC.64 UR4, c[0x0][0xa20] ;  /* 0x0002880000047ab9 */ /* 0x000fe40000000a00 */
[----:B------:R-:W-:Y:S02]  /*10d90*/  ISETP.NE.U32.AND P0, PT, RZ, UR4, PT ;  /* 0x00000004ff007c0c */ /* 0x000fe4000bf05070 */
[----:B------:R2:W-:Y:S02]  /*10da0*/  STL [R1+0x14], R4 ;  /* 0x0000140401007387 */ /* 0x0005e40000100800 */
[----:B------:R-:W-:-:S13]  /*10db0*/  ISETP.NE.AND.EX P0, PT, RZ, UR5, PT, P0 ;  /* 0x00000005ff007c0c */ /* 0x000fda000bf05300 */
[----:B--2---:R-:W-:Y:S05]  /*10dc0*/  @!P0 BRA `(.L_x_8159) ;  /* 0x0000000000108947 */ /* 0x004fea0003800000 */
[----:B------:R-:W2:Y:S02]  /*10dd0*/  LDC.64 R2, c[0x0][0xa20] ;  /* 0x00028800ff027b82 */ /* 0x000ea40000000a00 */
[----:B--2---:R-:W-:-:S05]  /*10de0*/  IMAD.WIDE R2, R19, 0x4, R2 ;  /* 0x0000000413027825 */ /* 0x004fca00078e0202 */
[----:B------:R2:W5:Y:S01]  /*10df0*/  LDG.E R6, desc[UR50][R2.64] ;  /* 0x0000003202067981 */ /* 0x000562000c1e1900 */
[----:B------:R-:W-:Y:S05]  /*10e00*/  BRA `(.L_x_8160) ;  /* 0x0000000000107947 */ /* 0x000fea0003800000 */
.L_x_8159:
[----:B------:R-:W-:Y:S05]  /*10e10*/  @!P1 BRA `(.L_x_8160) ;  /* 0x00000000000c9947 */ /* 0x000fea0003800000 */
[----:B------:R-:W2:Y:S04]  /*10e20*/  LDG.E R6, desc[UR50][R2.64] ;  /* 0x0000003202067981 */ /* 0x000ea8000c1e1900 */
[----:B------:R-:W2:Y:S02]  /*10e30*/  LDG.E R2, desc[UR50][R2.64+0x4] ;  /* 0x0000043202027981 */ /* 0x000ea4000c1e1900 */
[----:B--2---:R-:W-:-:S07]  /*10e40*/  IMAD.IADD R6, R2, 0x1, -R6 ;  /* 0x0000000102067824 */ /* 0x004fce00078e0a06 */
.L_x_8160:
        /* <DEDUP_REMOVED lines=28> */
.L_x_8163:
[----:B------:R-:W-:-:S13]  /*11010*/  ISETP.NE.AND P0, PT, R3, 0x1, PT ;  /* 0x000000010300780c */ /* 0x000fda0003f05270 */
[----:B------:R-:W2:Y:S02]  /*11020*/  @P0 LDC.64 R4, c[0x0][0x9e8] ;  /* 0x00027a00ff040b82 */ /* 0x000ea40000000a00 */
[----:B--2---:R-:W-:-:S05]  /*11030*/  @P0 IMAD.HI.U32 R4, R7, R4, RZ ;  /* 0x0000000407040227 */ /* 0x004fca00078e00ff */
[----:B------:R-:W-:-:S07]  /*11040*/  @P0 SHF.R.U32.HI R7, RZ, R5, R4 ;  /* 0x00000005ff070219 */ /* 0x000fce0000011604 */
.L_x_8164:
[----:B------:R-:W-:Y:S05]  /*11050*/  BSYNC B0 ;  /* 0x0000000000007941 */ /* 0x000fea0003800000 */
.L_x_8162:
[----:B------:R-:W-:-:S05]  /*11060*/  IMAD R7, R7, R3, R3 ;  /* 0x0000000307077224 */ /* 0x000fca00078e0203 */
[----:B------:R-:W-:-:S07]  /*11070*/  VIMNMX R2, R2, R7, PT ;  /* 0x0000000702027248 */ /* 0x000fce0003fe0100 */
.L_x_8161:
[----:B------:R-:W2:Y:S01]  /*11080*/  @P1 LDC R5, c[0x0][0x44c] ;  /* 0x00011300ff051b82 */ /* 0x000ea20000000800 */
[----:B------:R-:W-:Y:S01]  /*11090*/  IMAD.MOV.U32 R6, RZ, RZ, R8 ;  /* 0x000000ffff067224 */ /* 0x000fe200078e0008 */
[----:B------:R-:W-:-:S06]  /*110a0*/  ULDC UR4, c[0x0][0x9dc] ;  /* 0x0002770000047ab9 */ /* 0x000fcc0000000800 */
[----:B------:R-:W3:Y:S01]  /*110b0*/  @P1 LDC R4, c[0x0][0x450] ;  /* 0x00011400ff041b82 */ /* 0x000ee20000000800 */
[----:B--2---:R-:W-:-:S05]  /*110c0*/  @P1 IMAD.HI.U32 R5, R8, R5, RZ ;  /* 0x0000000508051227 */ /* 0x004fca00078e00ff */
        /* <DEDUP_REMOVED lines=24> */
.L_x_8167:
[----:B------:R-:W-:-:S13]  /*11250*/  ISETP.NE.AND P0, PT, R3, 0x1, PT ;  /* 0x000000010300780c */ /* 0x000fda0003f05270 */
[----:B------:R-:W3:Y:S02]  /*11260*/  @P0 LDC.64 R4, c[0x0][0x9e8] ;  /* 0x00027a00ff040b82 */ /* 0x000ee40000000a00 */
[----:B---3--:R-:W-:-:S05]  /*11270*/  @P0 IMAD.HI.U32 R4, R2, R4, RZ ;  /* 0x0000000402040227 */ /* 0x008fca00078e00ff */
[----:B------:R-:W-:-:S07]  /*11280*/  @P0 SHF.R.U32.HI R2, RZ, R5, R4 ;  /* 0x00000005ff020219 */ /* 0x000fce0000011604 */
.L_x_8168:
[----:B------:R-:W-:Y:S05]  /*11290*/  BSYNC B0 ;  /* 0x0000000000007941 */ /* 0x000fea0003800000 */
.L_x_8166:
[----:B------:R-:W-:-:S05]  /*112a0*/  IMAD R2, R2, R3, RZ ;  /* 0x0000000302027224 */ /* 0x000fca00078e02ff */
[----:B------:R-:W-:-:S07]  /*112b0*/  VIMNMX R0, R0, R2, !PT ;  /* 0x0000000200007248 */ /* 0x000fce0007fe0100 */
.L_x_8165:
        /* <DEDUP_REMOVED lines=15> */
[----:B------:R-:W3:Y:S02]  /*113b0*/  FLO.U32 R0, UR4 ;  /* 0x0000000400007d00 */ /* 0x000ee400080e0000 */
        /* <DEDUP_REMOVED lines=9> */
.L_x_8170:
        /* <DEDUP_REMOVED lines=21> */
.L_x_8173:
[----:B------:R-:W-:Y:S05]  /*115a0*/  BSYNC B6 ;  /* 0x0000000000067941 */ /* 0x000fea0003800000 */
.L_x_8172:
        /* <DEDUP_REMOVED lines=20> */
.L_x_8176:
        /* <DEDUP_REMOVED lines=15> */
.L_x_8175:
[----:B------:R-:W-:Y:S05]  /*117e0*/  BSYNC B6 ;  /* 0x0000000000067941 */ /* 0x000fea0003800000 */
.L_x_8174:
[----:B------:R-:W-:Y:S01]  /*117f0*/  ULDC.64 UR4, c[0x0][0x9f8] ;  /* 0x00027e0000047ab9 */ /* 0x000fe20000000a00 */
[----:B------:R-:W3:Y:S01]  /*11800*/  LDL R17, [R1+0x28] ;  /* 0x0000280001117983 */ /* 0x000ee20000100800 */
[----:B------:R-:W-:Y:S01]  /*11810*/  ISETP.NE.U32.AND P0, PT, RZ, UR4, PT ;  /* 0x00000004ff007c0c */ /* 0x000fe2000bf05070 */
[----:B--2---:R-:W-:-:S03]  /*11820*/  IMAD.MOV.U32 R7, RZ, RZ, R19 ;  /* 0x000000ffff077224 */ /* 0x004fc600078e0013 */
        /* <DEDUP_REMOVED lines=19> */
.L_x_8280:
        /* <DEDUP_REMOVED lines=11> */
.L_x_8283:
[----:B------:R-:W-:Y:S05]  /*11a10*/  @!P6 BRA `(.L_x_8178) ;  /* 0x000000040020e947 */ /* 0x000fea0003800000 */
[----:B------:R-:W-:-:S04]  /*11a20*/  ISETP.NE.U32.AND P0, PT, R2, RZ, PT ;  /* 0x000000ff0200720c */ /* 0x000fc80003f05070 */
[----:B------:R-:W-:-:S13]  /*11a30*/  ISETP.NE.AND.EX P0, PT, R3, RZ, PT, P0 ;  /* 0x000000ff0300720c */ /* 0x000fda0003f05300 */
[----:B------:R-:W-:Y:S05]  /*11a40*/  @!P0 BRA `(.L_x_8180) ;  /* 0x0000000000508947 */ /* 0x000fea0003800000 */
[----:B------:R-:W3:Y:S01]  /*11a50*/  LDC R6, c[0x0][0x43c] ;  /* 0x00010f00ff067b82 */ /* 0x000ee20000000800 */
[----:B01----:R-:W-:Y:S01]  /*11a60*/  IMAD.MOV.U32 R9, RZ, RZ, R0 ;  /* 0x000000ffff097224 */ /* 0x003fe200078e0000 */
[----:B------:R-:W-:-:S03]  /*11a70*/  ULDC.64 UR4, c[0x0][0x428] ;  /* 0x00010a0000047ab9 */ /* 0x000fc60000000a00 */
        /* <DEDUP_REMOVED lines=17> */
.L_x_8180:
[----:B--2---:R-:W2:Y:S04]  /*11b90*/  LDL R7, [R1] ;  /* 0x0000000001077983 */ /* 0x004ea80000100800 */
[----:B----4-:R-:W2:Y:S04]  /*11ba0*/  LDL R0, [R1+0x4] ;  /* 0x0000040001007983 */ /* 0x010ea80000100800 */
[----:B---3--:R-:W3:Y:S01]  /*11bb0*/  LDL R2, [R1+0x10] ;  /* 0x0000100001027983 */ /* 0x008ee20000100800 */
[----:B--2---:R-:W-:Y:S01]  /*11bc0*/  IMAD R0, R0, 0x8, R7 ;  /* 0x0000000800007824 */ /* 0x004fe200078e0207 */
[----:B---3--:R-:W-:-:S04]  /*11bd0*/  SHF.L.U32 R2, R2, 0x1f, RZ ;  /* 0x0000001f02027819 */ /* 0x008fc800000006ff */
[----:B------:R-:W2:Y:S02]  /*11be0*/  SYNCS.PHASECHK.TRANS64.TRYWAIT P0, [R0+URZ+0x28840], R2 ;  /* 0x02884002000075a7 */ /* 0x000ea4000800017f */
[----:B--2---:R-:W-:Y:S05]  /*11bf0*/  @!P0 BRA `(.L_x_8181) ;  /* 0x00000048007c8947 */ /* 0x004fea0003800000 */
.L_x_8284:
        /* <DEDUP_REMOVED lines=11> */
.L_x_8182:
[----:B------:R-:W3:Y:S04]  /*11cb0*/  LDL R5, [R1] ;  /* 0x0000000001057983 */ /* 0x000ee80000100800 */
[----:B------:R-:W3:Y:S04]  /*11cc0*/  LDL R4, [R1+0x4] ;  /* 0x0000040001047983 */ /* 0x000ee80000100800 */
[----:B------:R-:W4:Y:S04]  /*11cd0*/  LDL R6, [R1+0x8] ;  /* 0x0000080001067983 */ /* 0x000f280000100800 */
[----:B------:R-:W4:Y:S04]  /*11ce0*/  LDL R3, [R1+0x14] ;  /* 0x0000140001037983 */ /* 0x000f280000100800 */
[----:B--2---:R-:W2:Y:S01]  /*11cf0*/  LDL.LU R2, [R1+0x18] ;  /* 0x0000180001027983 */ /* 0x004ea20000300800 */
[----:B------:R-:W-:-:S02]  /*11d00*/  R2UR UR9, R0 ;  /* 0x00000000000972ca */ /* 0x000fc400000e0000 */
[----:B------:R-:W-:Y:S01]  /*11d10*/  PLOP3.LUT P0, PT, PT, PT, PT, 0x80, 0x0 ;  /* 0x000000000000781c */ /* 0x000fe20003f0f070 */
[----:B------:R-:W-:Y:S01]  /*11d20*/  UIADD3 UR4, UP0, UR38, 0x370, URZ ;  /* 0x0000037026047890 */ /* 0x000fe2000ff1e03f */
[----:B------:R-:W-:Y:S02]  /*11d30*/  R2UR UR12, R18 ;  /* 0x00000000120c72ca */ /* 0x000fe400000e0000 */
[----:B-----5:R-:W-:-:S07]  /*11d40*/  R2UR UR13, R17 ;  /* 0x00000000110d72ca */ /* 0x020fce00000e0000 */
[----:B------:R-:W-:Y:S01]  /*11d50*/  UIADD3 UR9, UR9, 0x28830, URZ ;  /* 0x0002883009097890 */ /* 0x000fe2000fffe03f */
[----:B------:R-:W-:Y:S01]  /*11d60*/  UMOV UR10, URZ ;  /* 0x0000003f000a7c82 */ /* 0x000fe20008000000 */
[----:B------:R-:W-:Y:S01]  /*11d70*/  UMOV UR7, 0x14f00000 ;  /* 0x14f0000000077882 */ /* 0x000fe20000000000 */
[----:B------:R-:W-:Y:S01]  /*11d80*/  UMOV UR15, 0x40 ;  /* 0x00000040000f7882 */ /* 0x000fe20000000000 */
[----:B---3--:R-:W-:Y:S01]  /*11d90*/  IMAD R0, R4, 0x8000, R5 ;  /* 0x0000800004007824 */ /* 0x008fe200078e0205 */
[----:B----4-:R-:W-:-:S04]  /*11da0*/  R2UR UR11, R6 ;  /* 0x00000000060b72ca */ /* 0x010fc800000e0000 */
[----:B------:R-:W-:Y:S02]  /*11db0*/  R2UR UR6, R0 ;  /* 0x00000000000672ca */ /* 0x000fe400000e0000 */
[----:B------:R-:W-:Y:S02]  /*11dc0*/  R2UR UR5, R3 ;  /* 0x00000000030572ca */ /* 0x000fe400000e0000 */
[----:B--2---:R-:W-:-:S09]  /*11dd0*/  LOP3.LUT R2, R2, 0xfffffffe, RZ, 0xc0, !PT ;  /* 0xfffffffe02027812 */ /* 0x004fd200078ec0ff */
[----:B------:R-:W-:Y:S02]  /*11de0*/  UIADD3 UR8, UR6, 0x18400, URZ ;  /* 0x0001840006087890 */ /* 0x000fe4000fffe03f */
[----:B------:R-:W-:Y:S02]  /*11df0*/  ULEA UR11, UR11, UR5, 0x7 ;  /* 0x000000050b0b7291 */ /* 0x000fe4000f8e383f */
[----:B------:R-:W-:Y:S02]  /*11e00*/  UIADD3.X UR5, URZ, UR39, URZ, UP0, !UPT ;  /* 0x000000273f057290 */ /* 0x000fe400087fe43f */
[----:B------:R-:W-:Y:S01]  /*11e10*/  UIADD3 UR14, UR6, 0x1c400, URZ ;  /* 0x0001c400060e7890 */ /* 0x000fe2000fffe03f */
[----:B------:R-:W-:Y:S02]  /*11e20*/  @P0 LOP3.LUT R2, R2, 0x1, RZ, 0xfc, !PT ;  /* 0x0000000102020812 */ /* 0x000fe400078efcff */
[----:B------:R-:W-:-:S04]  /*11e30*/  UMOV UR6, 0x0 ;  /* 0x0000000000067882 */ /* 0x000fc80000000000 */
[----:B------:R2:W-:Y:S01]  /*11e40*/  UTMALDG.4D [UR8], [UR4], desc[UR6] ;  /* 0x00000608040075b4 */ /* 0x0005e20008019000 */
[----:B------:R3:W-:Y:S01]  /*11e50*/  STL [R1+0x18], R2 ;  /* 0x0000180201007387 */ /* 0x0007e20000100800 */
[----:B--2---:R-:W-:Y:S01]  /*11e60*/  UMOV UR8, UR14 ;  /* 0x0000000e00087c82 */ /* 0x004fe20008000000 */
[----:B------:R-:W-:Y:S02]  /*11e70*/  UMOV UR10, UR15 ;  /* 0x0000000f000a7c82 */ /* 0x000fe40008000000 */
[----:B------:R3:W-:Y:S01]  /*11e80*/  UTMALDG.4D [UR8], [UR4], desc[UR6] ;  /* 0x00000608040075b4 */ /* 0x0007e20008019000 */
[----:B------:R-:W-:Y:S02]  /*11e90*/  NOP ;  /* 0x0000000000007918 */ /* 0x000fe40000000000 */
.L_x_8178:
[----:B----4-:R-:W4:Y:S04]  /*11ea0*/  LDL R0, [R1] ;  /* 0x0000000001007983 */ /* 0x010f280000100800 */
[----:B------:R-:W5:Y:S01]  /*11eb0*/  LDL.LU R3, [R1+0x34] ;  /* 0x0000340001037983 */ /* 0x000f620000300800 */
[----:B------:R-:W-:Y:S05]  /*11ec0*/  WARPSYNC.ALL ;  /* 0x0000000000007948 */ /* 0x000fea0003800000 */
[----:B---3--:R-:W-:Y:S01]  /*11ed0*/  ULDC.64 UR4, c[0x0][0x298] ;  /* 0x0000a60000047ab9 */ /* 0x008fe20000000a00 */
[----:B------:R-:W-:Y:S01]  /*11ee0*/  BSSY B6, `(.L_x_8183) ;  /* 0x000001c000067945 */ /* 0x000fe20003800000 */
[----:B------:R-:W-:Y:S01]  /*11ef0*/  BAR.SYNC.DEFER_BLOCKING 0x8, 0x180 ;  /* 0x0206000000007b1d */ /* 0x000fe20000010000 */
[----:B----4-:R-:W-:Y:S01]  /*11f00*/  VIADD R0, R0, 0x10400 ;  /* 0x0001040000007836 */ /* 0x010fe20000000000 */
[----:B-----5:R-:W-:Y:S01]  /*11f10*/  SHF.R.S32.HI R2, RZ, 0x1f, R3 ;  /* 0x0000001fff027819 */ /* 0x020fe20000011403 */
        /* <DEDUP_REMOVED lines=24> */
.L_x_8184:
[----:B------:R-:W-:Y:S05]  /*120a0*/  BSYNC B6 ;  /* 0x0000000000067941 */ /* 0x000fea0003800000 */
.L_x_8183:
[----:B---3--:R-:W3:Y:S01]  /*120b0*/  LDL.LU R0, [R1+0x34] ;  /* 0x0000340001007983 */ /* 0x008ee20000300800 */
[----:B--2---:R-:W2:Y:S01]  /*120c0*/  LDC R7, c[0x0][0x448] ;  /* 0x00011200ff077b82 */ /* 0x004ea20000000800 */
[----:B------:R-:W-:Y:S01]  /*120d0*/  ULDC.64 UR4, c[0x0][0x2d8] ;  /* 0x0000b60000047ab9 */ /* 0x000fe20000000a00 */
[----:B------:R-:W-:Y:S01]  /*120e0*/  ULDC.64 UR6, c[0x0][0x280] ;  /* 0x0000a00000067ab9 */ /* 0x000fe20000000a00 */
[----:B------:R-:W3:Y:S04]  /*120f0*/  LDL.LU.64 R2, [R1+0x40] ;  /* 0x0000400001027983 */ /* 0x000ee80000300a00 */
[----:B------:R-:W4:Y:S01]  /*12100*/  LDL R8, [R1+0x2c] ;  /* 0x00002c0001087983 */ /* 0x000f220000100800 */
[----:B------:R-:W0:Y:S01]  /*12110*/  S2R R5, SR_TID.X ;  /* 0x0000000000057919 */ /* 0x000e220000002100 */
[----:B------:R-:W1:Y:S01]  /*12120*/  S2R R6, SR_TID.X ;  /* 0x0000000000067919 */ /* 0x000e620000002100 */
[----:B0-----:R-:W-:-:S04]  /*12130*/  LOP3.LUT R5, R5, 0x7f, RZ, 0xc0, !PT ;  /* 0x0000007f05057812 */ /* 0x001fc800078ec0ff */
[----:B------:R-:W-:Y:S01]  /*12140*/  SHF.R.U32.HI R5, RZ, 0x3, R5 ;  /* 0x00000003ff057819 */ /* 0x000fe20000011605 */
[----:B-1----:R-:W-:-:S05]  /*12150*/  IMAD.SHL.U32 R9, R6, 0x10, RZ ;  /* 0x0000001006097824 */ /* 0x002fca00078e00ff */
        /* <DEDUP_REMOVED lines=16> */
[----:B------:R-:W0:Y:S01]  /*12260*/  @P0 LDC R5, c[0x0][0x44c] ;  /* 0x00011300ff050b82 */ /* 0x000e220000000800 */
[----:B------:R-:W-:-:S07]  /*12270*/  IMAD.WIDE.U32 R2, R0, UR4, R2 ;  /* 0x0000000400027c25 */ /* 0x000fce000f8e0002 */
[----:B------:R-:W1:Y:S01]  /*12280*/  @P0 LDC R6, c[0x0][0x450] ;  /* 0x00011400ff060b82 */ /* 0x000e620000000800 */
[----:B------:R-:W-:Y:S01]  /*12290*/  IMAD R0, R0, UR5, R4 ;  /* 0x0000000500007c24 */ /* 0x000fe2000f8e0204 */
[----:B------:R-:W-:Y:S01]  /*122a0*/  ULDC.64 UR4, c[0x0][0x2d0] ;  /* 0x0000b40000047ab9 */ /* 0x000fe20000000a00 */
[----:B----4-:R-:W-:Y:S02]  /*122b0*/  IMAD.IADD R4, R9, 0x1, R8 ;  /* 0x0000000109047824 */ /* 0x010fe400078e0208 */
[----:B------:R-:W2:Y:S01]  /*122c0*/  S2R R9, SR_TID.X ;  /* 0x0000000000097919 */ /* 0x000ea20000002100 */
[----:B------:R-:W-:Y:S02]  /*122d0*/  IMAD.IADD R3, R3, 0x1, R0 ;  /* 0x0000000103037824 */ /* 0x000fe400078e0200 */
[----:B------:R-:W-:Y:S02]  /*122e0*/  IMAD.MOV.U32 R0, RZ, RZ, R4 ;  /* 0x000000ffff007224 */ /* 0x000fe400078e0004 */
[----:B0-----:R-:W-:-:S05]  /*122f0*/  @P0 IMAD.HI.U32 R5, R4, R5, RZ ;  /* 0x0000000504050227 */ /* 0x001fca00078e00ff */
[----:B-1----:R-:W-:-:S05]  /*12300*/  @P0 SHF.R.U32.HI R0, RZ, R6, R5 ;  /* 0x00000006ff000219 */ /* 0x002fca0000011605 */
[----:B------:R-:W-:-:S04]  /*12310*/  IMAD.MOV R5, RZ, RZ, -R0 ;  /* 0x000000ffff057224 */ /* 0x000fc800078e0a00 */
[----:B------:R-:W-:Y:S01]  /*12320*/  IMAD R4, R7, R5, R4 ;  /* 0x0000000507047224 */ /* 0x000fe200078e0204 */
[----:B------:R-:W-:Y:S01]  /*12330*/  SHF.R.S32.HI R5, RZ, 0x1f, R0 ;  /* 0x0000001fff057819 */ /* 0x000fe20000011400 */
[----:B------:R-:W-:-:S04]  /*12340*/  IMAD.WIDE.U32 R2, R0, UR4, R2 ;  /* 0x0000000400027c25 */ /* 0x000fc8000f8e0002 */
[----:B------:R-:W-:Y:S02]  /*12350*/  IMAD R5, R5, UR4, RZ ;  /* 0x0000000405057c24 */ /* 0x000fe4000f8e02ff */
[----:B--2---:R-:W-:Y:S02]  /*12360*/  IMAD.SHL.U32 R9, R9, 0x8, RZ ;  /* 0x0000000809097824 */ /* 0x004fe400078e00ff */
        /* <DEDUP_REMOVED lines=14> */
[----:B------:R-:W-:-:S05]  /*12450*/  IMAD.IADD R0, R3, 0x1, R0 ;  /* 0x0000000103007824 */ /* 0x000fca00078e0200 */
        /* <DEDUP_REMOVED lines=10> */
[----:B------:R-:W3:Y:S03]  /*12500*/  LDL.LU R5, [R1+0x30] ;  /* 0x0000300001057983 */ /* 0x000ee60000300800 */
[----:B--2---:R-:W-:Y:S02]  /*12510*/  IMAD.IADD R0, R6, 0x1, R8 ;  /* 0x0000000106007824 */ /* 0x004fe400078e0208 */
[----:B------:R-:W-:Y:S01]  /*12520*/  SHFL.IDX PT, R6, R3, RZ, 0x181f ;  /* 0x00181fff03067589 */ /* 0x000fe200000e0000 */
[----:B---3--:R-:W-:-:S03]  /*12530*/  IMAD R2, R5, R7, RZ ;  /* 0x0000000705027224 */ /* 0x008fc600078e02ff */
[----:B------:R-:W0:Y:S02]  /*12540*/  SHFL.IDX PT, R7, R4, RZ, 0x181f ;  /* 0x00181fff04077589 */ /* 0x000e2400000e0000 */
[C---:B------:R-:W-:Y:S01]  /*12550*/  ISETP.GE.AND P4, PT, R0.reuse, R2, PT ;  /* 0x000000020000720c */ /* 0x040fe20003f86270 */
[----:B------:R-:W-:-:S05]  /*12560*/  VIADD R5, R0, 0x10 ;  /* 0x0000001000057836 */ /* 0x000fca0000000000 */
[----:B------:R-:W-:Y:S02]  /*12570*/  ISETP.GE.AND P2, PT, R5, R2, PT ;  /* 0x000000020500720c */ /* 0x000fe40003f46270 */
[----:B------:R-:W1:Y:S04]  /*12580*/  SHFL.IDX PT, R5, R4, 0x1, 0x181f ;  /* 0x00381f0004057f89 */ /* 0x000e6800000e0000 */
[----:B------:R-:W2:Y:S01]  /*12590*/  SHFL.IDX PT, R8, R3, 0x1, 0x181f ;  /* 0x00381f0003087f89 */ /* 0x000ea200000e0000 */
[----:B0-----:R-:W-:-:S05]  /*125a0*/  @!P4 LEA R7, P3, R10, R7, 0x1 ;  /* 0x000000070a07c211 */ /* 0x001fca00078608ff */
[----:B------:R-:W-:-:S05]  /*125b0*/  @!P4 IMAD.X R6, RZ, RZ, R6, P3 ;  /* 0x000000ffff06c224 */ /* 0x000fca00018e0606 */
[----:B------:R-:W-:-:S04]  /*125c0*/  @!P4 LOP3.LUT R7, R7, R6, RZ, 0x3c, !PT ;  /* 0x000000060707c212 */ /* 0x000fc800078e3cff */
[----:B------:R-:W-:-:S04]  /*125d0*/  @!P4 LOP3.LUT R6, R7, R6, RZ, 0x3c, !PT ;  /* 0x000000060706c212 */ /* 0x000fc800078e3cff */
[----:B------:R-:W-:-:S05]  /*125e0*/  @!P4 LOP3.LUT R7, R7, R6, RZ, 0x3c, !PT ;  /* 0x000000060707c212 */ /* 0x000fca00078e3cff */
[----:B-----5:R-:W-:Y:S04]  /*125f0*/  @!P4 LDGSTS.E.BYPASS.LTC128B.128 [R9+0x10400], desc[UR50][R6.64], !P0 ;  /* 0x104000000609cfae */ /* 0x020fe8000c101d72 */
[----:B------:R1:W-:Y:S02]  /*12600*/  @!P4 LDGSTS.E.BYPASS.LTC128B.128 [R9+0x14400], desc[UR50][R6.64+0x80], !P1 ;  /* 0x144000800609cfae */ /* 0x0003e4000c901d72 */
[----:B-1----:R-:W-:-:S05]  /*12610*/  @!P2 LEA R7, P3, R10, R5, 0x1 ;  /* 0x000000050a07a211 */ /* 0x002fca00078608ff */
[----:B--2---:R-:W-:-:S05]  /*12620*/  @!P2 IMAD.X R6, RZ, RZ, R8, P3 ;  /* 0x000000ffff06a224 */ /* 0x004fca00018e0608 */
[----:B------:R-:W-:-:S04]  /*12630*/  @!P2 LOP3.LUT R7, R7, R6, RZ, 0x3c, !PT ;  /* 0x000000060707a212 */ /* 0x000fc800078e3cff */
[----:B------:R-:W-:Y:S01]  /*12640*/  @!P2 LOP3.LUT R6, R7, R6, RZ, 0x3c, !PT ;  /* 0x000000060706a212 */ /* 0x000fe200078e3cff */
[----:B------:R-:W-:-:S03]  /*12650*/  VIADD R5, R0, 0x20 ;  /* 0x0000002000057836 */ /* 0x000fc60000000000 */
        /* <DEDUP_REMOVED lines=49> */
[----:B------:R-:W-:Y:S01]  /*12970*/  @!P2 IMAD.MOV.U32 R6, RZ, RZ, R5 ;  /* 0x000000ffff06a224 */ /* 0x000fe200078e0005 */
[----:B------:R-:W0:Y:S04]  /*12980*/  SHFL.IDX PT, R3, R3, 0x7, 0x181f ;  /* 0x00f81f0003037f89 */ /* 0x000e2800000e0000 */
[----:B------:R1:W-:Y:S04]  /*12990*/  @!P2 LDGSTS.E.BYPASS.LTC128B.128 [R9+0x13400], desc[UR50][R6.64], !P0 ;  /* 0x134000000609afae */ /* 0x0003e8000c101d72 */
[----:B------:R1:W-:Y:S04]  /*129a0*/  @!P2 LDGSTS.E.BYPASS.LTC128B.128 [R9+0x17400], desc[UR50][R6.64+0x80], !P1 ;  /* 0x174000800609afae */ /* 0x0003e8000c901d72 */
[----:B------:R-:W2:Y:S02]  /*129b0*/  SHFL.IDX PT, R4, R4, 0x7, 0x181f ;  /* 0x00f81f0004047f89 */ /* 0x000ea400000e0000 */
.L_x_8301:
[----:B------:R-:W-:Y:S01]  /*129c0*/  VIADD R0, R0, 0x70 ;  /* 0x0000007000007836 */ /* 0x000fe20000000000 */
[----:B------:R-:W-:Y:S04]  /*129d0*/  BSSY B0, `(.L_x_8186) ;  /* 0x000000a000007945 */ /* 0x000fe80003800000 */
[----:B------:R-:W-:-:S13]  /*129e0*/  ISETP.GE.AND P2, PT, R0, R2, PT ;  /* 0x000000020000720c */ /* 0x000fda0003f46270 */
[----:B------:R-:W-:Y:S05]  /*129f0*/  @P2 BRA `(.L_x_8187) ;  /* 0x00000000001c2947 */ /* 0x000fea0003800000 */
[----:B--2---:R-:W-:-:S05]  /*12a00*/  LEA R2, P2, R10, R4, 0x1 ;  /* 0x000000040a027211 */ /* 0x004fca00078408ff */
[----:B0-----:R-:W-:-:S05]  /*12a10*/  IMAD.X R3, RZ, RZ, R3, P2 ;  /* 0x000000ffff037224 */ /* 0x001fca00010e0603 */
[----:B------:R-:W-:Y:S01]  /*12a20*/  @!PT LDS RZ, [RZ] ;  /* 0x00000000fffff984 */ /* 0x000fe20000000800 */
[----:B------:R-:W-:Y:S01]  /*12a30*/  @!PT LDS RZ, [RZ] ;  /* 0x00000000fffff984 */ /* 0x000fe20000000800 */
[----:B------:R-:W-:Y:S01]  /*12a40*/  @!PT LDS RZ, [RZ] ;  /* 0x00000000fffff984 */ /* 0x000fe20000000800 */
[----:B------:R3:W-:Y:S04]  /*12a50*/  LDGSTS.E.BYPASS.LTC128B.128 [R9+0x13c00], desc[UR50][R2.64], !P0 ;  /* 0x13c0000002097fae */ /* 0x0007e8000c101d72 */
[----:B------:R3:W-:Y:S02]  /*12a60*/  LDGSTS.E.BYPASS.LTC128B.128 [R9+0x17c00], desc[UR50][R2.64+0x80], !P1 ;  /* 0x17c0008002097fae */ /* 0x0007e4000c901d72 */
.L_x_8187:
[----:B------:R-:W-:Y:S05]  /*12a70*/  BSYNC B0 ;  /* 0x0000000000007941 */ /* 0x000fea0003800000 */
.L_x_8186:
[----:B-1-3--:R-:W3:Y:S01]  /*12a80*/  LDL R9, [R1] ;  /* 0x0000000001097983 */ /* 0x00aee20000100800 */
[----:B------:R-:W-:Y:S01]  /*12a90*/  PLOP3.LUT P0, PT, PT, PT, PT, 0x80, 0x0 ;  /* 0x000000000000781c */ /* 0x000fe20003f0f070 */
[----:B------:R-:W-:Y:S01]  /*12aa0*/  NOP ;  /* 0x0000000000007918 */ /* 0x000fe20000000000 */
[----:B---3--:R-:W-:-:S11]  /*12ab0*/  VIADD R10, R9, 0x28800 ;  /* 0x00028800090a7836 */ /* 0x008fd60000000000 */
.L_x_8188:
[----:B------:R-:W3:Y:S01]  /*12ac0*/  LDL R2, [R1] ;  /* 0x0000000001027983 */ /* 0x000ee20000100800 */
[----:B------:R-:W-:Y:S02]  /*12ad0*/  PLOP3.LUT P1, PT, P1, P0, PT, 0xa2, 0x0 ;  /* 0x000000000000781c */ /* 0x000fe40000f21472 */
[----:B---3--:R-:W-:-:S08]  /*12ae0*/  @P0 R2UR P1, UR4, R2 ;  /* 0x00000000020402ca */ /* 0x008fd00000020000 */
[----:B------:R-:W-:-:S05]  /*12af0*/  @P0 PLOP3.LUT P0, PT, P1, PT, PT, 0x80, 0x0 ;  /* 0x000000000000081c */ /* 0x000fca0000f0f070 */
[----:B------:R-:W-:Y:S01]  /*12b00*/  @!P1 SYNCS.ARRIVE.TRANS64.RED.A0T1 RZ, [UR4+0x28800], RZ ;  /* 0x028800ffffff99a7 */ /* 0x000fe20008200404 */
[----:B------:R-:W-:Y:S07]  /*12b10*/  @!P1 ARRIVES.LDGSTSBAR.64.TRANSCNT [UR4+0x28800] ;  /* 0x02880000ff0099b0 */ /* 0x000fee0008000a84 */
[----:B------:R-:W-:Y:S05]  /*12b20*/  @P0 BRA.U.ANY `(.L_x_8188) ;  /* 0xfffffffd00e40947 */ /* 0x000fea000393ffff */
[----:B0-----:R-:W3:Y:S02]  /*12b30*/  LDL.LU R3, [R1+0x3c] ;  /* 0x00003c0001037983 */ /* 0x001ee40000300800 */
        /* <DEDUP_REMOVED lines=11> */
.L_x_8302:
[----:B------:R-:W-:Y:S05]  /*12bf0*/  BSYNC B0 ;  /* 0x0000000000007941 */ /* 0x000fea0003800000 */
.L_x_8189:
[----:B------:R-:W3:Y:S04]  /*12c00*/  LDL R3, [R1+0x28] ;  /* 0x0000280001037983 */ /* 0x000ee80000100800 */
[----:B0-----:R-:W4:Y:S01]  /*12c10*/  LDL R2, [R1+0x20] ;  /* 0x0000200001027983 */ /* 0x001f220000100800 */
[----:B------:R-:W-:Y:S01]  /*12c20*/  BSSY B0, `(.L_x_8191) ;  /* 0x00001f3000007945 */ /* 0x000fe20003800000 */
[----:B---3--:R-:W-:-:S05]  /*12c30*/  VIADD R0, R3, 0xfffffffe ;  /* 0xfffffffe03007836 */ /* 0x008fca0000000000 */
[----:B----4-:R-:W-:-:S13]  /*12c40*/  ISETP.GE.AND P0, PT, R0, R2, PT ;  /* 0x000000020000720c */ /* 0x010fda0003f06270 */
        /* <DEDUP_REMOVED lines=9> */
[----:B------:R-:W3:Y:S04]  /*12ce0*/  LDL R5, [R1+0x18] ;  /* 0x0000180001057983 */ /* 0x000ee80000100800 */
[----:B--2---:R-:W2:Y:S04]  /*12cf0*/  LDL R4, [R1+0x4] ;  /* 0x0000040001047983 */ /* 0x004ea80000100800 */
[----:B------:R-:W4:Y:S01]  /*12d00*/  LDL R3, [R1+0x10] ;  /* 0x0000100001037983 */ /* 0x000f220000100800 */
[----:B------:R-:W-:Y:S01]  /*12d10*/  BSSY B1, `(.L_x_8195) ;  /* 0x000009b000017945 */ /* 0x000fe20003800000 */
[----:B---3--:R-:W-:Y:S01]  /*12d20*/  LOP3.LUT P1, RZ, R5, 0x1, RZ, 0xc0, !PT ;  /* 0x0000000105ff7812 */ /* 0x008fe2000782c0ff */
[----:B--2---:R-:W-:-:S05]  /*12d30*/  VIADD R6, R4, 0x1 ;  /* 0x0000000104067836 */ /* 0x004fca0000000000 */
        /* <DEDUP_REMOVED lines=29> */
.L_x_8197:
[----:B------:R-:W2:Y:S01]  /*12f10*/  LDL R2, [R1] ;  /* 0x0000000001027983 */ /* 0x000ea20000100800 */
[----:B------:R-:W-:Y:S01]  /*12f20*/  BSSY B3, `(.L_x_8198) ;  /* 0x0000005000037945 */ /* 0x000fe20003800000 */
[----:B--2---:R-:W-:Y:S01]  /*12f30*/  IMAD R3, R6, 0x8, R2 ;  /* 0x0000000806037824 */ /* 0x004fe200078e0202 */
[----:B------:R-:W-:-:S04]  /*12f40*/  SHF.L.U32 R2, R9, 0x1f, RZ ;  /* 0x0000001f09027819 */ /* 0x000fc800000006ff */
[----:B------:R-:W1:Y:S02]  /*12f50*/  SYNCS.PHASECHK.TRANS64.TRYWAIT P0, [R3+URZ+0x28840], R2 ;  /* 0x02884002030075a7 */ /* 0x000e64000800017f */
[----:B-1----:R-:W-:Y:S05]  /*12f60*/  @!P0 BRA `(.L_x_8199) ;  /* 0x0000004000848947 */ /* 0x002fea0003800000 */
.L_x_8303:
[----:B------:R-:W-:Y:S05]  /*12f70*/  BSYNC B3 ;  /* 0x0000000000037941 */ /* 0x000fea0003800000 */
.L_x_8198:
        /* <DEDUP_REMOVED lines=12> */
.L_x_8201:
[----:B------:R-:W-:Y:S05]  /*13040*/  BSYNC B3 ;  /* 0x0000000000037941 */ /* 0x000fea0003800000 */
.L_x_8200:
        /* <DEDUP_REMOVED lines=13> */
.L_x_8202:
        /* <DEDUP_REMOVED lines=16> */
.L_x_8203:
        /* <DEDUP_REMOVED lines=17> */
.L_x_8304:
[----:B------:R-:W-:Y:S05]  /*13330*/  BSYNC B3 ;  /* 0x0000000000037941 */ /* 0x000fea0003800000 */
.L_x_8204:
[----:B------:R1:W5:Y:S01]  /*13340*/  LDL R15, [R1+0x4] ;  /* 0x00000400010f7983 */ /* 0x0003620000100800 */
[----:B------:R-:W-:Y:S01]  /*13350*/  BSSY B3, `(.L_x_8206) ;  /* 0x000000d000037945 */ /* 0x000fe20003800000 */
[----:B------:R-:W-:Y:S02]  /*13360*/  IMAD.MOV.U32 R12, RZ, RZ, 0x0 ;  /* 0x00000000ff0c7424 */ /* 0x000fe400078e00ff */
[----:B------:R-:W-:Y:S01]  /*13370*/  IMAD.MOV.U32 R13, RZ, RZ, 0x14f00000 ;  /* 0x14f00000ff0d7424 */ /* 0x000fe200078e00ff */
[----:B------:R-:W-:Y:S06]  /*13380*/  @P1 BRA `(.L_x_8207) ;  /* 0x0000000000241947 */ /* 0x000fec0003800000 */
[----:B------:R-:W2:Y:S01]  /*13390*/  LDL R7, [R1] ;  /* 0x0000000001077983 */ /* 0x000ea20000100800 */
        /* <DEDUP_REMOVED lines=8> */
.L_x_8207:
[----:B------:R-:W-:Y:S05]  /*13420*/  BSYNC B3 ;  /* 0x0000000000037941 */ /* 0x000fea0003800000 */
.L_x_8206:
[----:B0-2---:R-:W2:Y:S04]  /*13430*/  LDL R2, [R1] ;  /* 0x0000000001027983 */ /* 0x005ea80000100800 */
        /* <DEDUP_REMOVED lines=13> */
.L_x_8208:
        /* <DEDUP_REMOVED lines=15> */
.L_x_8209:
        /* <DEDUP_REMOVED lines=12> */
.L_x_8196:
[----:B------:R-:W-:Y:S05]  /*136c0*/  BSYNC B1 ;  /* 0x0000000000017941 */ /* 0x000fea0003800000 */
.L_x_8195:
[----:B0-----:R-:W2:Y:S04]  /*136d0*/  LDL R0, [R1+0x28] ;  /* 0x0000280001007983 */ /* 0x001ea80000100800 */
[----:B------:R0:W-:Y:S04]  /*136e0*/  STL [R1+0x4], R6 ;  /* 0x0000040601007387 */ /* 0x0001e80000100800 */
[----:B------:R0:W-:Y:S02]  /*136f0*/  STL [R1+0x10], R9 ;  /* 0x0000100901007387 */ /* 0x0001e40000100800 */
[----:B0-2---:R-:W-:-:S07]  /*13700*/  VIADD R0, R0, 0xfffffffd ;  /* 0xfffffffd00007836 */ /* 0x005fce0000000000 */
.L_x_8194:
[----:B------:R-:W-:Y:S05]  /*13710*/  BSYNC B2 ;  /* 0x0000000000027941 */ /* 0x000fea0003800000 */
.L_x_8193:
[----:B------:R-:W3:Y:S01]  /*13720*/  LDL.LU R2, [R1+0x28] ;  /* 0x0000280001027983 */ /* 0x000ee20000300800 */
[----:B------:R-:W-:Y:S01]  /*13730*/  VIADD R8, R8, 0xfffffffe ;  /* 0xfffffffe08087836 */ /* 0x000fe20000000000 */
[----:B---3--:R-:W-:-:S04]  /*13740*/  LOP3.LUT R2, RZ, R2, RZ, 0x33, !PT ;  /* 0x00000002ff027212 */ /* 0x008fc800078e33ff */
[----:B------:R-:W-:-:S13]  /*13750*/  ISETP.NE.AND P0, PT, R8, R2, PT ;  /* 0x000000020800720c */ /* 0x000fda0003f05270 */
[----:B------:R-:W-:Y:S05]  /*13760*/  @!P0 BRA `(.L_x_8192) ;  /* 0x0000001000f88947 */ /* 0x000fea0003800000 */
[----:B------:R-:W-:-:S07]  /*13770*/  IMAD.MOV.U32 R9, RZ, RZ, R17 ;  /* 0x000000ffff097224 */ /* 0x000fce00078e0011 */
.L_x_8240:
        /* <DEDUP_REMOVED lines=11> */
[----:B0-----:R-:W-:Y:S06]  /*13830*/  @!P1 BRA `(.L_x_8211) ;  /* 0x0000000800409947 */ /* 0x001fec0003800000 */
        /* <DEDUP_REMOVED lines=24> */
.L_x_8212:
[----:B------:R-:W2:Y:S01]  /*139c0*/  LDL R2, [R1] ;  /* 0x0000000001027983 */ /* 0x000ea20000100800 */
[----:B------:R-:W-:Y:S01]  /*139d0*/  BSSY B2, `(.L_x_8213) ;  /* 0x0000005000027945 */ /* 0x000fe20003800000 */
[----:B--2---:R-:W-:Y:S01]  /*139e0*/  IMAD R3, R4, 0x8, R2 ;  /* 0x0000000804037824 */ /* 0x004fe200078e0202 */
[----:B------:R-:W-:-:S04]  /*139f0*/  SHF.L.U32 R2, R5, 0x1f, RZ ;  /* 0x0000001f05027819 */ /* 0x000fc800000006ff */
[----:B------:R-:W2:Y:S02]  /*13a00*/  SYNCS.PHASECHK.TRANS64.TRYWAIT P0, [R3+URZ+0x28840], R2 ;  /* 0x02884002030075a7 */ /* 0x000ea4000800017f */
[----:B--2---:R-:W-:Y:S05]  /*13a10*/  @!P0 BRA `(.L_x_8214) ;  /* 0x0000003800008947 */ /* 0x004fea0003800000 */
.L_x_8305:
[----:B------:R-:W-:Y:S05]  /*13a20*/  BSYNC B2 ;  /* 0x0000000000027941 */ /* 0x000fea0003800000 */
.L_x_8213:
        /* <DEDUP_REMOVED lines=12> */
.L_x_8216:
[----:B------:R-:W-:Y:S05]  /*13af0*/  BSYNC B2 ;  /* 0x0000000000027941 */ /* 0x000fea0003800000 */
.L_x_8215:
[----:B--2---:R-:W2:Y:S04]  /*13b00*/  LDL R2, [R1] ;  /* 0x0000000001027983 */ /* 0x004ea80000100800 */
        /* <DEDUP_REMOVED lines=12> */
.L_x_8217:
        /* <DEDUP_REMOVED lines=16> */
.L_x_8218:
        /* <DEDUP_REMOVED lines=17> */
.L_x_8306:
[----:B------:R-:W-:Y:S05]  /*13de0*/  BSYNC B2 ;  /* 0x0000000000027941 */ /* 0x000fea0003800000 */
.L_x_8219:
[----:B------:R-:W-:Y:S01]  /*13df0*/  BSSY B2, `(.L_x_8221) ;  /* 0x000000b000027945 */ /* 0x000fe20003800000 */
[----:B------:R-:W-:Y:S02]  /*13e00*/  IMAD.MOV.U32 R12, RZ, RZ, 0x0 ;  /* 0x00000000ff0c7424 */ /* 0x000fe400078e00ff */
[----:B------:R-:W-:Y:S01]  /*13e10*/  IMAD.MOV.U32 R13, RZ, RZ, 0x14f00000 ;  /* 0x14f00000ff0d7424 */ /* 0x000fe200078e00ff */
[----:B------:R-:W-:Y:S06]  /*13e20*/  @P1 BRA `(.L_x_8222) ;  /* 0x00000000001c1947 */ /* 0x000fec0003800000 */
[----:B------:R-:W2:Y:S01]  /*13e30*/  S2R R6, SR_TID.X ;  /* 0x0000000000067919 */ /* 0x000ea20000002100 */
[----:B0-----:R-:W-:-:S04]  /*13e40*/  IMAD.MOV.U32 R3, RZ, RZ, 0x8000 ;  /* 0x00008000ff037424 */ /* 0x001fc800078e00ff */
[----:B------:R3:W-:Y:S01]  /*13e50*/  SYNCS.ARRIVE.TRANS64 RZ, [R2+URZ+0x50], R3 ;  /* 0x0000500302ff79a7 */ /* 0x0007e2000800003f */
[----:B--2---:R-:W-:-:S04]  /*13e60*/  LOP3.LUT R6, R6, 0x1f, RZ, 0xc0, !PT ;  /* 0x0000001f06067812 */ /* 0x004fc800078ec0ff */
[----:B------:R-:W-:-:S13]  /*13e70*/  ISETP.NE.AND P0, PT, R6, RZ, PT ;  /* 0x000000ff0600720c */ /* 0x000fda0003f05270 */
[----:B---3--:R-:W-:Y:S05]  /*13e80*/  @!P0 BRA `(.L_x_8222) ;  /* 0x0000000000048947 */ /* 0x008fea0003800000 */
[----:B------:R-:W-:Y:S01]  /*13e90*/  BPT.TRAP 0x1 ;  /* 0x000000040000795c */ /* 0x000fe20000300000 */
.L_x_8222:
[----:B------:R-:W-:Y:S05]  /*13ea0*/  BSYNC B2 ;  /* 0x0000000000027941 */ /* 0x000fea0003800000 */
.L_x_8221:
[----:B------:R-:W2:Y:S04]  /*13eb0*/  LDL R15, [R1] ;  /* 0x00000000010f7983 */ /* 0x000ea80000100800 */
[----:B0-----:R-:W2:Y:S04]  /*13ec0*/  LDL.LU R3, [R1+0x4] ;  /* 0x0000040001037983 */ /* 0x001ea80000300800 */
[----:B------:R-:W3:Y:S04]  /*13ed0*/  LDL R7, [R1+0x14] ;  /* 0x0000140001077983 */ /* 0x000ee80000100800 */
        /* <DEDUP_REMOVED lines=11> */
.L_x_8223:
        /* <DEDUP_REMOVED lines=15> */
.L_x_8224:
        /* <DEDUP_REMOVED lines=12> */
.L_x_8211:
[----:B------:R-:W-:Y:S05]  /*14140*/  BSYNC B1 ;  /* 0x0000000000017941 */ /* 0x000fea0003800000 */
.L_x_8210:
        /* <DEDUP_REMOVED lines=17> */
[----:B------:R-:W3:Y:S01]  /*14260*/  LDL R14, [R1+0x1c] ;  /* 0x00001c00010e7983 */ /* 0x000ee20000100800 */
[----:B0-----:R-:W0:Y:S01]  /*14270*/  LDC R8, c[0x0][0x43c] ;  /* 0x00010f00ff087b82 */ /* 0x001e220000000800 */
[----:B------:R-:W-:Y:S02]  /*14280*/  ULDC.64 UR6, c[0x0][0x428] ;  /* 0x00010a0000067ab9 */ /* 0x000fe40000000a00 */
[----:B------:R-:W4:Y:S01]  /*14290*/  LDL R13, [R1+0xc] ;  /* 0x00000c00010d7983 */ /* 0x000f220000100800 */
        /* <DEDUP_REMOVED lines=8> */
[----:B---3--:R-:W-:-:S04]  /*14320*/  IMAD R8, R14, UR6, RZ ;  /* 0x000000060e087c24 */ /* 0x008fc8000f8e02ff */
[C---:B----4-:R-:W-:Y:S02]  /*14330*/  IMAD R8, R13.reuse, UR7, R8 ;  /* 0x000000070d087c24 */ /* 0x050fe4000f8e0208 */
[----:B------:R-:W-:-:S04]  /*14340*/  IMAD.WIDE.U32 R2, R13, UR6, R2 ;  /* 0x000000060d027c25 */ /* 0x000fc8000f8e0002 */
[----:B------:R-:W-:Y:S01]  /*14350*/  IMAD.IADD R3, R8, 0x1, R3 ;  /* 0x0000000108037824 */ /* 0x000fe200078e0203 */
[----:B------:R-:W-:-:S04]  /*14360*/  LEA R8, P0, R2, UR4, 0x2 ;  /* 0x0000000402087c11 */ /* 0x000fc8000f8010ff */
[----:B------:R-:W-:-:S06]  /*14370*/  LEA.HI.X R9, R2, UR5, R3, 0x2, P0 ;  /* 0x0000000502097c11 */ /* 0x000fcc00080f1403 */
[----:B------:R3:W5:Y:S03]  /*14380*/  LDG.E R9, desc[UR50][R8.64] ;  /* 0x0000003208097981 */ /* 0x000766000c1e1900 */
.L_x_8227:
[----:B------:R-:W4:Y:S01]  /*14390*/  LDL R2, [R1] ;  /* 0x0000000001027983 */ /* 0x000f220000100800 */
[----:B------:R-:W-:Y:S01]  /*143a0*/  SHF.L.U32 R3, R11, 0x1f, RZ ;  /* 0x0000001f0b037819 */ /* 0x000fe200000006ff */
[----:B------:R-:W-:Y:S01]  /*143b0*/  BSSY B2, `(.L_x_8228) ;  /* 0x0000004000027945 */ /* 0x000fe20003800000 */
[----:B----4-:R-:W-:-:S04]  /*143c0*/  IMAD R2, R12, 0x8, R2 ;  /* 0x000000080c027824 */ /* 0x010fc800078e0202 */
[----:B------:R-:W4:Y:S02]  /*143d0*/  SYNCS.PHASECHK.TRANS64.TRYWAIT P0, [R2+URZ+0x28840], R3 ;  /* 0x02884003020075a7 */ /* 0x000f24000800017f */
[----:B----4-:R-:W-:Y:S05]  /*143e0*/  @!P0 BRA `(.L_x_8229) ;  /* 0x0000002c00b48947 */ /* 0x010fea0003800000 */
.L_x_8307:
[----:B------:R-:W-:Y:S05]  /*143f0*/  BSYNC B2 ;  /* 0x0000000000027941 */ /* 0x000fea0003800000 */
.L_x_8228:
[----:B0--3--:R-:W0:Y:S01]  /*14400*/  S2R R8, SR_TID.X ;  /* 0x0000000000087919 */ /* 0x009e220000002100 */
[----:B------:R-:W-:Y:S01]  /*14410*/  BSSY B2, `(.L_x_8230) ;  /* 0x000000b000027945 */ /* 0x000fe20003800000 */
[----:B0-----:R-:W-:-:S04]  /*14420*/  LOP3.LUT R8, R8, 0x7f, RZ, 0xc0, !PT ;  /* 0x0000007f08087812 */ /* 0x001fc800078ec0ff */
[----:B------:R-:W-:-:S13]  /*14430*/  ISETP.NE.AND P1, PT, R8, RZ, PT ;  /* 0x000000ff0800720c */ /* 0x000fda0003f25270 */
[----:B------:R-:W-:Y:S05]  /*14440*/  @P1 BRA `(.L_x_8231) ;  /* 0x00000000001c1947 */ /* 0x000fea0003800000 */
[----:B------:R-:W0:Y:S01]  /*14450*/  S2R R8, SR_TID.X ;  /* 0x0000000000087919 */ /* 0x000e220000002100 */
[----:B----4-:R-:W-:-:S04]  /*14460*/  IMAD.MOV.U32 R3, RZ, RZ, 0x8000 ;  /* 0x00008000ff037424 */ /* 0x010fc800078e00ff */
[----:B------:R3:W-:Y:S01]  /*14470*/  SYNCS.ARRIVE.TRANS64 RZ, [R2+URZ+0x28830], R3 ;  /* 0x0288300302ff79a7 */ /* 0x0007e2000800003f */
[----:B0-----:R-:W-:-:S04]  /*14480*/  LOP3.LUT R8, R8, 0x1f, RZ, 0xc0, !PT ;  /* 0x0000001f08087812 */ /* 0x001fc800078ec0ff */
[----:B------:R-:W-:-:S13]  /*14490*/  ISETP.NE.AND P0, PT, R8, RZ, PT ;  /* 0x000000ff0800720c */ /* 0x000fda0003f05270 */
[----:B---3--:R-:W-:Y:S05]  /*144a0*/  @!P0 BRA `(.L_x_8231) ;  /* 0x0000000000048947 */ /* 0x008fea0003800000 */
[----:B------:R-:W-:Y:S01]  /*144b0*/  BPT.TRAP 0x1 ;  /* 0x000000040000795c */ /* 0x000fe20000300000 */
.L_x_8231:
[----:B------:R-:W-:Y:S05]  /*144c0*/  BSYNC B2 ;  /* 0x0000000000027941 */ /* 0x000fea0003800000 */
.L_x_8230:
[----:B----4-:R-:W3:Y:S04]  /*144d0*/  LDL R2, [R1+0x4] ;  /* 0x0000040001027983 */ /* 0x010ee80000100800 */
[----:B--2---:R-:W2:Y:S04]  /*144e0*/  LDL R11, [R1] ;  /* 0x00000000010b7983 */ /* 0x004ea80000100800 */
        /* <DEDUP_REMOVED lines=8> */
[C---:B---3--:R-:W-:Y:S02]  /*14570*/  IMAD R3, R2.reuse, 0x8, R10 ;  /* 0x0000000802037824 */ /* 0x048fe400078e020a */
[----:B--2---:R-:W-:Y:S02]  /*14580*/  IMAD R2, R2, 0x8000, R11 ;  /* 0x0000800002027824 */ /* 0x004fe400078e020b */
[----:B------:R-:W-:-:S02]  /*14590*/  VIADD R3, R3, 0x30 ;  /* 0x0000003003037836 */ /* 0x000fc40000000000 */
[----:B----4-:R-:W-:Y:S02]  /*145a0*/  IMAD R8, R7, 0x80, R8 ;  /* 0x0000008007087824 */ /* 0x010fe400078e0208 */
[----:B------:R-:W-:-:S07]  /*145b0*/  VIADD R11, R2, 0x18400 ;  /* 0x00018400020b7836 */ /* 0x000fce0000000000 */
.L_x_8232:
        /* <DEDUP_REMOVED lines=16> */
.L_x_8233:
        /* <DEDUP_REMOVED lines=15> */
.L_x_8308:
[----:B------:R-:W-:Y:S05]  /*147b0*/  BSYNC B2 ;  /* 0x0000000000027941 */ /* 0x000fea0003800000 */
.L_x_8234:
        /* <DEDUP_REMOVED lines=11> */
.L_x_8237:
[----:B------:R-:W-:Y:S05]  /*14870*/  BSYNC B2 ;  /* 0x0000000000027941 */ /* 0x000fea0003800000 */
.L_x_8236:
        /* <DEDUP_REMOVED lines=13> */
.L_x_8238:
        /* <DEDUP_REMOVED lines=15> */
.L_x_8239:
        /* <DEDUP_REMOVED lines=12> */
.L_x_8226:
[----:B------:R-:W-:Y:S05]  /*14b00*/  BSYNC B1 ;  /* 0x0000000000017941 */ /* 0x000fea0003800000 */
.L_x_8225:
[----:B------:R-:W4:Y:S01]  /*14b10*/  LDL R2, [R1+0x20] ;  /* 0x0000200001027983 */ /* 0x000f220000100800 */
[----:B------:R-:W-:Y:S01]  /*14b20*/  VIADD R0, R0, 0xfffffffe ;  /* 0xfffffffe00007836 */ /* 0x000fe20000000000 */
[----:B----4-:R-:W-:-:S13]  /*14b30*/  ISETP.GT.AND P0, PT, R6, R2, PT ;  /* 0x000000020600720c */ /* 0x010fda0003f04270 */
[----:B------:R-:W-:Y:S05]  /*14b40*/  @P0 BRA `(.L_x_8240) ;  /* 0xffffffec000c0947 */ /* 0x000fea000383ffff */
.L_x_8192:
[----:B------:R-:W-:Y:S05]  /*14b50*/  BSYNC B0 ;  /* 0x0000000000007941 */ /* 0x000fea0003800000 */
.L_x_8191:
[----:B------:R-:W4:Y:S01]  /*14b60*/  S2R R2, SR_TID.X ;  /* 0x0000000000027919 */ /* 0x000f220000002100 */
[----:B------:R-:W-:Y:S01]  /*14b70*/  BSSY B0, `(.L_x_8241) ;  /* 0x0000010000007945 */ /* 0x000fe20003800000 */
[----:B----4-:R-:W-:-:S04]  /*14b80*/  LOP3.LUT R6, R2, 0x7f, RZ, 0xc0, !PT ;  /* 0x0000007f02067812 */ /* 0x010fc800078ec0ff */
[----:B------:R-:W-:-:S13]  /*14b90*/  ISETP.NE.AND P0, PT, R6, RZ, PT ;  /* 0x000000ff0600720c */ /* 0x000fda0003f05270 */
[----:B------:R-:W-:Y:S05]  /*14ba0*/  @P0 BRA `(.L_x_8242) ;  /* 0x0000000000300947 */ /* 0x000fea0003800000 */
[----:B------:R-:W4:Y:S01]  /*14bb0*/  S2R R3, SR_LANEID ;  /* 0x0000000000037919 */ /* 0x000f220000000000 */
[----:B------:R-:W-:Y:S01]  /*14bc0*/  VOTEU.ANY UR4, UPT, PT ;  /* 0x0000000000047886 */ /* 0x000fe200038e0100 */
[----:B--2---:R-:W2:Y:S01]  /*14bd0*/  LDC.64 R4, c[0x0][0xc60] ;  /* 0x00031800ff047b82 */ /* 0x004ea20000000a00 */
[----:B------:R-:W4:Y:S08]  /*14be0*/  FLO.U32 R0, UR4 ;  /* 0x0000000400007d00 */ /* 0x000f3000080e0000 */
[----:B------:R-:W2:Y:S01]  /*14bf0*/  POPC R2, UR4 ;  /* 0x0000000400027d09 */ /* 0x000ea20008000000 */
[----:B----4-:R-:W-:-:S13]  /*14c00*/  ISETP.EQ.U32.AND P0, PT, R0, R3, PT ;  /* 0x000000030000720c */ /* 0x010fda0003f02070 */
[----:B--2---:R-:W2:Y:S01]  /*14c10*/  @P0 ATOMG.E.ADD.STRONG.GPU PT, R5, desc[UR50][R4.64], R2 ;  /* 0x00000002040509a8 */ /* 0x004ea200081ee1f2 */
[----:B------:R-:W4:Y:S02]  /*14c20*/  S2R R3, SR_LTMASK ;  /* 0x0000000000037919 */ /* 0x000f240000003900 */
[----:B----4-:R-:W-:-:S06]  /*14c30*/  LOP3.LUT R3, R3, UR4, RZ, 0xc0, !PT ;  /* 0x0000000403037c12 */ /* 0x010fcc000f8ec0ff */
[----:B------:R-:W4:Y:S01]  /*14c40*/  POPC R3, R3 ;  /* 0x0000000300037309 */ /* 0x000f220000000000 */
[----:B--2---:R-:W4:Y:S02]  /*14c50*/  SHFL.IDX PT, R0, R5, R0, 0x1f ;  /* 0x00001f0005007589 */ /* 0x004f2400000e0000 */
[----:B----4-:R-:W-:-:S07]  /*14c60*/  IADD3 R16, R0, UR37, R3 ;  /* 0x0000002500107c10 */ /* 0x010fce000fffe003 */
.L_x_8242:
[----:B------:R-:W-:Y:S05]  /*14c70*/  BSYNC B0 ;  /* 0x0000000000007941 */ /* 0x000fea0003800000 */
.L_x_8241:
[----:B------:R-:W4:Y:S01]  /*14c80*/  LDL R0, [R1+0x18] ;  /* 0x0000180001007983 */ /* 0x000f220000100800 */
[----:B------:R-:W-:Y:S01]  /*14c90*/  BSSY B0, `(.L_x_8243) ;  /* 0x000003e000007945 */ /* 0x000fe20003800000 */
[----:B----4-:R-:W-:-:S13]  /*14ca0*/  LOP3.LUT P0, RZ, R0, 0x1, RZ, 0xc0, !PT ;  /* 0x0000000100ff7812 */ /* 0x010fda000780c0ff */
[----:B------:R-:W-:Y:S05]  /*14cb0*/  @!P0 BRA `(.L_x_8244) ;  /* 0x0000000000ec8947 */ /* 0x000fea0003800000 */
[----:B------:R-:W4:Y:S04]  /*14cc0*/  LDL R3, [R1] ;  /* 0x0000000001037983 */ /* 0x000f280000100800 */
[----:B------:R-:W4:Y:S04]  /*14cd0*/  LDL R0, [R1+0x4] ;  /* 0x0000040001007983 */ /* 0x000f280000100800 */
[----:B------:R-:W5:Y:S01]  /*14ce0*/  LDL R2, [R1+0x10] ;  /* 0x0000100001027983 */ /* 0x000f620000100800 */
[----:B------:R-:W-:Y:S01]  /*14cf0*/  BSSY B1, `(.L_x_8245) ;  /* 0x0000006000017945 */ /* 0x000fe20003800000 */
[----:B------:R-:W-:Y:S01]  /*14d00*/  ISETP.NE.AND P1, PT, R6, RZ, PT ;  /* 0x000000ff0600720c */ /* 0x000fe20003f25270 */
[----:B----4-:R-:W-:Y:S01]  /*14d10*/  IMAD R0, R0, 0x8, R3 ;  /* 0x0000000800007824 */ /* 0x010fe200078e0203 */
[----:B-----5:R-:W-:-:S04]  /*14d20*/  SHF.L.U32 R3, R2, 0x1f, RZ ;  /* 0x0000001f02037819 */ /* 0x020fc800000006ff */
[----:B------:R-:W4:Y:S02]  /*14d30*/  SYNCS.PHASECHK.TRANS64.TRYWAIT P0, [R0+URZ+0x28860], R3 ;  /* 0x02886003000075a7 */ /* 0x000f24000800017f */
[----:B----4-:R-:W-:Y:S05]  /*14d40*/  @!P0 BRA `(.L_x_8246) ;  /* 0x0000002400848947 */ /* 0x010fea0003800000 */
.L_x_8309:
[----:B------:R-:W-:Y:S05]  /*14d50*/  BSYNC B1 ;  /* 0x0000000000017941 */ /* 0x000fea0003800000 */
.L_x_8245:
[----:B------:R-:W-:Y:S04]  /*14d60*/  BSSY B1, `(.L_x_8247) ;  /* 0x0000009000017945 */ /* 0x000fe80003800000 */
[----:B------:R-:W-:Y:S05]  /*14d70*/  @P1 BRA `(.L_x_8248) ;  /* 0x00000000001c1947 */ /* 0x000fea0003800000 */
[----:B------:R-:W5:Y:S01]  /*14d80*/  S2R R2, SR_TID.X ;  /* 0x0000000000027919 */ /* 0x000f620000002100 */
[----:B----4-:R-:W-:-:S04]  /*14d90*/  IMAD.MOV.U32 R3, RZ, RZ, 0x8000 ;  /* 0x00008000ff037424 */ /* 0x010fc800078e00ff */
[----:B------:R4:W-:Y:S01]  /*14da0*/  SYNCS.ARRIVE.TRANS64 RZ, [R0+URZ+0x28850], R3 ;  /* 0x0288500300ff79a7 */ /* 0x0009e2000800003f */
[----:B-----5:R-:W-:-:S04]  /*14db0*/  LOP3.LUT R2, R2, 0x1f, RZ, 0xc0, !PT ;  /* 0x0000001f02027812 */ /* 0x020fc800078ec0ff */
[----:B------:R-:W-:-:S13]  /*14dc0*/  ISETP.NE.AND P0, PT, R2, RZ, PT ;  /* 0x000000ff0200720c */ /* 0x000fda0003f05270 */
[----:B----4-:R-:W-:Y:S05]  /*14dd0*/  @!P0 BRA `(.L_x_8248) ;  /* 0x0000000000048947 */ /* 0x010fea0003800000 */
[----:B------:R-:W-:Y:S01]  /*14de0*/  BPT.TRAP 0x1 ;  /* 0x000000040000795c */ /* 0x000fe20000300000 */
.L_x_8248:
[----:B------:R-:W-:Y:S05]  /*14df0*/  BSYNC B1 ;  /* 0x0000000000017941 */ /* 0x000fea0003800000 */
.L_x_8247:
[----:B------:R-:W5:Y:S04]  /*14e00*/  LDL.LU R5, [R1+0x14] ;  /* 0x0000140001057983 */ /* 0x000f680000300800 */
[----:B------:R-:W5:Y:S04]  /*14e10*/  LDL.LU R2, [R1+0x8] ;  /* 0x0000080001027983 */ /* 0x000f680000300800 */
[----:B--2---:R-:W2:Y:S04]  /*14e20*/  LDL R4, [R1] ;  /* 0x0000000001047983 */ /* 0x004ea80000100800 */
[----:B----4-:R-:W2:Y:S01]  /*14e30*/  LDL R3, [R1+0x4] ;  /* 0x0000040001037983 */ /* 0x010ea20000100800 */
[----:B------:R-:W-:Y:S01]  /*14e40*/  UIADD3 UR4, UP0, UR38, 0x470, URZ ;  /* 0x0000047026047890 */ /* 0x000fe2000ff1e03f */
[----:B------:R-:W-:Y:S01]  /*14e50*/  PLOP3.LUT P0, PT, PT, PT, PT, 0x80, 0x0 ;  /* 0x000000000000781c */ /* 0x000fe20003f0f070 */
[----:B------:R-:W-:Y:S01]  /*14e60*/  VIADD R0, R0, 0x28850 ;  /* 0x0002885000007836 */ /* 0x000fe20000000000 */
[----:B------:R-:W-:Y:S01]  /*14e70*/  UMOV UR6, 0x0 ;  /* 0x0000000000067882 */ /* 0x000fe20000000000 */
[----:B------:R-:W-:Y:S01]  /*14e80*/  UIADD3.X UR5, URZ, UR39, URZ, UP0, !UPT ;  /* 0x000000273f057290 */ /* 0x000fe200087fe43f */
[----:B------:R-:W-:Y:S01]  /*14e90*/  UMOV UR7, 0x14f00000 ;  /* 0x14f0000000077882 */ /* 0x000fe20000000000 */
[----:B------:R-:W-:Y:S01]  /*14ea0*/  UMOV UR10, URZ ;  /* 0x0000003f000a7c82 */ /* 0x000fe20008000000 */
[----:B-----5:R-:W-:-:S02]  /*14eb0*/  IMAD R2, R2, 0x80, R5 ;  /* 0x0000008002027824 */ /* 0x020fc400078e0205 */
[----:B--2---:R-:W-:-:S04]  /*14ec0*/  IMAD R3, R3, 0x8000, R4 ;  /* 0x0000800003037824 */ /* 0x004fc800078e0204 */
[----:B------:R-:W-:-:S07]  /*14ed0*/  VIADD R4, R3, 0x400 ;  /* 0x0000040003047836 */ /* 0x000fce0000000000 */
.L_x_8249:
        /* <DEDUP_REMOVED lines=15> */
.L_x_8250:
        /* <DEDUP_REMOVED lines=9> */
[----:B----4-:R-:W-:Y:S05]  /*15060*/  @P0 BRA.U.ANY `(.L_x_8250) ;  /* 0xfffffffd00d80947 */ /* 0x010fea000393ffff */
.L_x_8244:
[----:B------:R-:W-:Y:S05]  /*15070*/  BSYNC B0 ;  /* 0x0000000000007941 */ /* 0x000fea0003800000 */
.L_x_8243:
[----:B------:R-:W4:Y:S04]  /*15080*/  LDL.LU R5, [R1+0x4] ;  /* 0x0000040001057983 */ /* 0x000f280000300800 */
[----:B--2---:R-:W2:Y:S01]  /*15090*/  LDL.LU R4, [R1+0x10] ;  /* 0x0000100001047983 */ /* 0x004ea20000300800 */
[----:B----4-:R-:W-:-:S05]  /*150a0*/  VIADD R0, R5, 0x1 ;  /* 0x0000000105007836 */ /* 0x010fca0000000000 */
[----:B------:R-:W-:-:S04]  /*150b0*/  ISETP.NE.AND P0, PT, R0, 0x2, PT ;  /* 0x000000020000780c */ /* 0x000fc80003f05270 */
[----:B------:R-:W-:Y:S02]  /*150c0*/  SEL R2, RZ, 0x1, P0 ;  /* 0x00000001ff027807 */ /* 0x000fe40000000000 */
[----:B------:R-:W-:Y:S02]  /*150d0*/  SEL R0, R0, RZ, P0 ;  /* 0x000000ff00007207 */ /* 0x000fe40000000000 */
[----:B--2---:R-:W-:-:S03]  /*150e0*/  LOP3.LUT R4, R4, R2, RZ, 0x3c, !PT ;  /* 0x0000000204047212 */ /* 0x004fc600078e3cff */
[----:B------:R2:W-:Y:S04]  /*150f0*/  STL [R1+0x4], R0 ;  /* 0x0000040001007387 */ /* 0x0005e80000100800 */
[----:B------:R2:W-:Y:S02]  /*15100*/  STL [R1+0x10], R4 ;  /* 0x0000100401007387 */ /* 0x0005e40000100800 */
.L_x_8171:
[----:B------:R-:W-:Y:S05]  /*15110*/  BSYNC B7 ;  /* 0x0000000000077941 */ /* 0x000fea0003800000 */
.L_x_8169:
        /* <DEDUP_REMOVED lines=10> */
[----:B------:R2:W-:Y:S01]  /*151c0*/  STL [R1], R0 ;  /* 0x0000000001007387 */ /* 0x0005e20000100800 */
[----:B------:R-:W-:Y:S06]  /*151d0*/  BAR.ARV 0x4, 0x180 ;  /* 0x0106000000007b1d */ /* 0x000fec0000002000 */
[----:B------:R-:W-:Y:S05]  /*151e0*/  BRA `(.L_x_8252) ;  /* 0x0000000800d47947 */ /* 0x000fea0003800000 */
.L_x_8251:
[----:B------:R-:W2:Y:S01]  /*151f0*/  S2R R0, SR_TID.X ;  /* 0x0000000000007919 */ /* 0x000ea20000002100 */
[----:B------:R-:W-:Y:S01]  /*15200*/  UMOV UR4, 0xffffffff ;  /* 0xffffffff00047882 */ /* 0x000fe20000000000 */
[----:B--2---:R-:W-:-:S04]  /*15210*/  LOP3.LUT R4, R0, 0x1f, RZ, 0xc0, !PT ;  /* 0x0000001f00047812 */ /* 0x004fc800078ec0ff */
[----:B------:R-:W-:Y:S01]  /*15220*/  ISETP.NE.AND P0, PT, R4, 0x1f, PT ;  /* 0x0000001f0400780c */ /* 0x000fe20003f05270 */
[----:B------:R-:W-:-:S12]  /*15230*/  BRA.DIV UR4, `(.L_x_8253) ;  /* 0x00000022045c7947 */ /* 0x000fd8000b800000 */
[----:B------:R-:W-:Y:S01]  /*15240*/  IMAD.IADD R5, R19, 0x1, R4 ;  /* 0x0000000113057824 */ /* 0x000fe200078e0204 */
[----:B------:R-:W-:-:S04]  /*15250*/  ULDC UR4, c[0x0][0xc3c] ;  /* 0x00030f0000047ab9 */ /* 0x000fc80000000800 */
[----:B------:R-:W-:-:S13]  /*15260*/  ISETP.GE.OR P1, PT, R5, UR4, !P0 ;  /* 0x0000000405007c0c */ /* 0x000fda000c726670 */
[----:B------:R-:W2:Y:S02]  /*15270*/  @!P1 LDC.64 R2, c[0x0][0xc80] ;  /* 0x00032000ff029b82 */ /* 0x000ea40000000a00 */
[----:B--2---:R-:W-:-:S06]  /*15280*/  @!P1 IMAD.WIDE R2, R5, 0x4, R2 ;  /* 0x0000000405029825 */ /* 0x004fcc00078e0202 */
[----:B------:R2:W4:Y:S01]  /*15290*/  @!P1 LDG.E R3, desc[UR50][R2.64] ;  /* 0x0000003202039981 */ /* 0x000522000c1e1900 */
[C---:B------:R-:W-:Y:S02]  /*152a0*/  ISETP.GE.U32.AND P2, PT, R4.reuse, 0x2, PT ;  /* 0x000000020400780c */ /* 0x040fe40003f46070 */
[C---:B------:R-:W-:Y:S01]  /*152b0*/  ISETP.GE.U32.AND P3, PT, R4.reuse, 0x4, PT ;  /* 0x000000040400780c */ /* 0x040fe20003f66070 */
[----:B------:R-:W-:Y:S01]  /*152c0*/  SHFL.IDX PT, R0, R16, RZ, 0x1f ;  /* 0x00001fff10007589 */ /* 0x000fe200000e0000 */
[C---:B------:R-:W-:Y:S02]  /*152d0*/  ISETP.GE.U32.AND P4, PT, R4.reuse, 0x8, PT ;  /* 0x000000080400780c */ /* 0x040fe40003f86070 */
[C---:B------:R-:W-:Y:S01]  /*152e0*/  ISETP.GE.U32.AND P5, PT, R4.reuse, 0x10, PT ;  /* 0x000000100400780c */ /* 0x040fe20003fa6070 */
[----:B--2---:R-:W-:Y:S02]  /*152f0*/  IMAD.MOV.U32 R2, RZ, RZ, RZ ;  /* 0x000000ffff027224 */ /* 0x004fe400078e00ff */
[----:B----4-:R-:W-:Y:S01]  /*15300*/  @!P1 IMAD.MOV.U32 R2, RZ, RZ, R3 ;  /* 0x000000ffff029224 */ /* 0x010fe200078e0003 */
[----:B------:R-:W-:-:S04]  /*15310*/  ISETP.NE.AND P1, PT, R4, RZ, PT ;  /* 0x000000ff0400720c */ /* 0x000fc80003f25270 */
[----:B------:R-:W2:Y:S02]  /*15320*/  SHFL.UP PT, R14, R2, 0x1, RZ ;  /* 0x04200000020e7989 */ /* 0x000ea400000e00ff */
[----:B--2---:R-:W-:-:S05]  /*15330*/  SEL R5, R14, RZ, P1 ;  /* 0x000000ff0e057207 */ /* 0x004fca0000800000 */
[----:B------:R-:W-:Y:S02]  /*15340*/  IMAD.IADD R3, R2, 0x1, R5 ;  /* 0x0000000102037824 */ /* 0x000fe400078e0205 */
[----:B------:R-:W-:Y:S04]  /*15350*/  SHFL.IDX PT, R5, R16, 0x1, 0x1f ;  /* 0x00201f0010057f89 */ /* 0x000fe800000e0000 */
        /* <DEDUP_REMOVED lines=12> */
[----:B------:R2:W4:Y:S02]  /*15420*/  SHFL.IDX PT, R14, R3, 0x1f, 0x1f ;  /* 0x03e01f00030e7f89 */ /* 0x00052400000e0000 */
.L_x_8319:
[----:B------:R-:W-:Y:S02]  /*15430*/  ULDC UR4, c[0x0][0xc38] ;  /* 0x00030e0000047ab9 */ /* 0x000fe40000000800 */
[----:B------:R-:W-:-:S04]  /*15440*/  IMAD.U32 R4, RZ, RZ, UR4 ;  /* 0x00000004ff047e24 */ /* 0x000fc8000f8e00ff */
[----:B----4-:R-:W-:-:S04]  /*15450*/  IMAD R16, R14, R4, RZ ;  /* 0x000000040e107224 */ /* 0x010fc800078e02ff */
[----:B------:R-:W-:-:S05]  /*15460*/  IMAD.IADD R5, R5, 0x1, R16 ;  /* 0x0000000105057824 */ /* 0x000fca00078e0210 */
[----:B------:R-:W-:-:S13]  /*15470*/  ISETP.GT.AND P6, PT, R5, R0, PT ;  /* 0x000000000500720c */ /* 0x000fda0003fc4270 */
[----:B------:R-:W-:Y:S05]  /*15480*/  @P6 BRA `(.L_x_8254) ;  /* 0x00000000009c6947 */ /* 0x000fea0003800000 */
.L_x_8259:
[----:B------:R-:W4:Y:S01]  /*15490*/  LDC R4, c[0x0][0xc3c] ;  /* 0x00030f00ff047b82 */ /* 0x000f220000000800 */
[----:B------:R-:W-:-:S05]  /*154a0*/  VIADD R19, R19, 0x1f ;  /* 0x0000001f13137836 */ /* 0x000fca0000000000 */
[----:B----4-:R-:W-:-:S13]  /*154b0*/  ISETP.GE.AND P6, PT, R19, R4, PT ;  /* 0x000000041300720c */ /* 0x010fda0003fc6270 */
[----:B------:R-:W-:Y:S05]  /*154c0*/  @P6 BRA `(.L_x_8255) ;  /* 0x0000000400d06947 */ /* 0x000fea0003800000 */
[----:B------:R-:W4:Y:S01]  /*154d0*/  S2R R2, SR_TID.X ;  /* 0x0000000000027919 */ /* 0x000f220000002100 */
[----:B------:R-:W-:Y:S01]  /*154e0*/  BSSY B0, `(.L_x_8256) ;  /* 0x0000009000007945 */ /* 0x000fe20003800000 */
[----:B----4-:R-:W-:-:S05]  /*154f0*/  LOP3.LUT R2, R2, 0x1f, RZ, 0xc0, !PT ;  /* 0x0000001f02027812 */ /* 0x010fca00078ec0ff */
[----:B---3--:R-:W-:Y:S02]  /*15500*/  IMAD.IADD R7, R19, 0x1, R2 ;  /* 0x0000000113077824 */ /* 0x008fe400078e0202 */
[----:B------:R-:W-:-:S03]  /*15510*/  IMAD.MOV.U32 R2, RZ, RZ, RZ ;  /* 0x000000ffff027224 */ /* 0x000fc600078e00ff */
[----:B------:R-:W-:-:S13]  /*15520*/  ISETP.GE.OR P6, PT, R7, R4, !P0 ;  /* 0x000000040700720c */ /* 0x000fda00047c6670 */
[----:B------:R-:W-:Y:S05]  /*15530*/  @P6 BRA `(.L_x_8257) ;  /* 0x00000000000c6947 */ /* 0x000fea0003800000 */
[----:B--2---:R-:W2:Y:S02]  /*15540*/  LDC.64 R2, c[0x0][0xc80] ;  /* 0x00032000ff027b82 */ /* 0x004ea40000000a00 */
[----:B--2---:R-:W-:-:S06]  /*15550*/  IMAD.WIDE R2, R7, 0x4, R2 ;  /* 0x0000000407027825 */ /* 0x004fcc00078e0202 */
[----:B------:R3:W5:Y:S02]  /*15560*/  LDG.E R2, desc[UR50][R2.64] ;  /* 0x0000003202027981 */ /* 0x000764000c1e1900 */
.L_x_8257:
[----:B------:R-:W-:Y:S05]  /*15570*/  BSYNC B0 ;  /* 0x0000000000007941 */ /* 0x000fea0003800000 */
.L_x_8256:
[----:B------:R-:W-:-:S03]  /*15580*/  UMOV UR4, 0xffffffff ;  /* 0xffffffff00047882 */ /* 0x000fc60000000000 */
[----:B------:R-:W-:Y:S05]  /*15590*/  BRA.DIV UR4, `(.L_x_8258) ;  /* 0x0000002204a87947 */ /* 0x000fea000b800000 */
[----:B-----5:R-:W2:Y:S02]  /*155a0*/  SHFL.UP PT, R14, R2, 0x1, RZ ;  /* 0x04200000020e7989 */ /* 0x020ea400000e00ff */
[----:B--23--:R-:W-:-:S05]  /*155b0*/  SEL R3, R14, RZ, P1 ;  /* 0x000000ff0e037207 */ /* 0x00cfca0000800000 */
        /* <DEDUP_REMOVED lines=14> */
.L_x_8327:
[----:B------:R-:W-:Y:S02]  /*156a0*/  ULDC UR4, c[0x0][0xc38] ;  /* 0x00030e0000047ab9 */ /* 0x000fe40000000800 */
[----:B------:R-:W-:-:S04]  /*156b0*/  IMAD.U32 R4, RZ, RZ, UR4 ;  /* 0x00000004ff047e24 */ /* 0x000fc8000f8e00ff */
[----:B---3--:R-:W-:-:S04]  /*156c0*/  IMAD R16, R14, R4, RZ ;  /* 0x000000040e107224 */ /* 0x008fc800078e02ff */
[----:B------:R-:W-:-:S05]  /*156d0*/  IMAD.IADD R5, R16, 0x1, R5 ;  /* 0x0000000110057824 */ /* 0x000fca00078e0205 */
[----:B------:R-:W-:-:S13]  /*156e0*/  ISETP.GT.AND P6, PT, R5, R0, PT ;  /* 0x000000000500720c */ /* 0x000fda0003fc4270 */
[----:B------:R-:W-:Y:S05]  /*156f0*/  @!P6 BRA `(.L_x_8259) ;  /* 0xfffffffc0064e947 */ /* 0x000fea000383ffff */
.L_x_8254:
        /* <DEDUP_REMOVED lines=8> */
.L_x_8331:
[----:B------:R-:W-:Y:S01]  /*15780*/  ISETP.NE.AND P0, PT, R5, RZ, PT ;  /* 0x000000ff0500720c */ /* 0x000fe20003f05270 */
[----:B------:R-:W-:-:S12]  /*15790*/  IMAD.MOV.U32 R5, RZ, RZ, RZ ;  /* 0x000000ffff057224 */ /* 0x000fd800078e00ff */
[----:B------:R-:W-:Y:S05]  /*157a0*/  @!P0 BRA `(.L_x_8261) ;  /* 0x0000000000108947 */ /* 0x000fea0003800000 */
[----:B------:R-:W-:Y:S01]  /*157b0*/  UMOV UR4, 0xffffffff ;  /* 0xffffffff00047882 */ /* 0x000fe20000000000 */
[----:B------:R-:W-:Y:S02]  /*157c0*/  VIADD R12, R6, 0xffffffff ;  /* 0xffffffff060c7836 */ /* 0x000fe40000000000 */
[----:B------:R-:W-:Y:S05]  /*157d0*/  BRA.DIV UR4, `(.L_x_8262) ;  /* 0x0000002604207947 */ /* 0x000fea000b800000 */
[----:B------:R0:W0:Y:S02]  /*157e0*/  SHFL.IDX PT, R5, R3, R12, 0x1f ;  /* 0x00001f0c03057589 */ /* 0x00002400000e0000 */
.L_x_8261:
[----:B0-2-4-:R-:W0:Y:S01]  /*157f0*/  LDC.64 R2, c[0x0][0xc90] ;  /* 0x00032400ff027b82 */ /* 0x015e220000000a00 */
[----:B------:R-:W-:-:S04]  /*15800*/  IMAD.IADD R19, R6, 0x1, R19 ;  /* 0x0000000106137824 */ /* 0x000fc800078e0213 */
[----:B0-----:R-:W-:-:S05]  /*15810*/  IMAD.WIDE R2, R19, 0x4, R2 ;  /* 0x0000000413027825 */ /* 0x001fca00078e0202 */
[----:B---3--:R-:W2:Y:S01]  /*15820*/  LDG.E R7, desc[UR50][R2.64] ;  /* 0x0000003202077981 */ /* 0x008ea2000c1e1900 */
        /* <DEDUP_REMOVED lines=62> */
.L_x_8255:
[----:B------:R-:W-:Y:S01]  /*15c10*/  UMOV UR4, URZ ;  /* 0x0000003f00047c82 */ /* 0x000fe20008000000 */
[----:B------:R-:W-:Y:S01]  /*15c20*/  UMOV UR5, URZ ;  /* 0x0000003f00057c82 */ /* 0x000fe20008000000 */
[----:B------:R-:W-:Y:S01]  /*15c30*/  ULDC UR6, c[0x0][0xc3c] ;  /* 0x00030f0000067ab9 */ /* 0x000fe20000000800 */
[----:B------:R-:W-:Y:S02]  /*15c40*/  IMAD.MOV.U32 R16, RZ, RZ, R0 ;  /* 0x000000ffff107224 */ /* 0x000fe400078e0000 */
[----:B------:R-:W-:Y:S02]  /*15c50*/  IMAD.U32 R17, RZ, RZ, UR4 ;  /* 0x00000004ff117e24 */ /* 0x000fe4000f8e00ff */
[----:B------:R-:W-:Y:S02]  /*15c60*/  IMAD.U32 R18, RZ, RZ, UR5 ;  /* 0x00000005ff127e24 */ /* 0x000fe4000f8e00ff */
[----:B------:R-:W-:-:S07]  /*15c70*/  IMAD.U32 R19, RZ, RZ, UR6 ;  /* 0x00000006ff137e24 */ /* 0x000fce000f8e00ff */
.L_x_8263:
[----:B------:R4:W5:Y:S01]  /*15c80*/  LDL R2, [R1] ;  /* 0x0000000001027983 */ /* 0x0009620000100800 */
[----:B------:R-:W0:Y:S01]  /*15c90*/  S2R R0, SR_TID.X ;  /* 0x0000000000007919 */ /* 0x000e220000002100 */
[----:B------:R-:W-:Y:S05]  /*15ca0*/  WARPSYNC.ALL ;  /* 0x0000000000007948 */ /* 0x000fea0003800000 */
[----:B0-----:R-:W-:Y:S01]  /*15cb0*/  LOP3.LUT R0, R0, 0x1f, RZ, 0xc0, !PT ;  /* 0x0000001f00007812 */ /* 0x001fe200078ec0ff */
[----:B------:R-:W-:Y:S03]  /*15cc0*/  BAR.SYNC.DEFER_BLOCKING 0x4, 0x180 ;  /* 0x0106000000007b1d */ /* 0x000fe60000010000 */
[----:B------:R-:W-:-:S13]  /*15cd0*/  ISETP.NE.AND P0, PT, R0, RZ, PT ;  /* 0x000000ff0000720c */ /* 0x000fda0003f05270 */
[----:B--2---:R-:W5:Y:S01]  /*15ce0*/  @!P0 S2R R3, SR_CgaCtaId ;  /* 0x0000000000038919 */ /* 0x004f620000008800 */
[----:B------:R-:W-:-:S04]  /*15cf0*/  @!P0 MOV R0, 0x400 ;  /* 0x0000040000008802 */ /* 0x000fc80000000f00 */
[----:B-----5:R-:W-:-:S05]  /*15d00*/  @!P0 LEA R2, R3, R0, 0x18 ;  /* 0x0000000003028211 */ /* 0x020fca00078ec0ff */
[----:B------:R4:W-:Y:S04]  /*15d10*/  @!P0 STS.128 [R2+0x288d0], R16 ;  /* 0x0288d01002008388 */ /* 0x0009e80000000c00 */
[----:B------:R4:W-:Y:S01]  /*15d20*/  @!P0 STL [R1], R2 ;  /* 0x0000000201008387 */ /* 0x0009e20000100800 */
[----:B------:R-:W-:Y:S06]  /*15d30*/  BAR.ARV 0x5, 0x180 ;  /* 0x0146000000007b1d */ /* 0x000fec0000002000 */
.L_x_8252:
[----:B------:R-:W-:Y:S02]  /*15d40*/  ULDC UR4, c[0x0][0xc3c] ;  /* 0x00030f0000047ab9 */ /* 0x000fe40000000800 */
[----:B----4-:R-:W-:-:S13]  /*15d50*/  ISETP.GE.AND P0, PT, R19, UR4, PT ;  /* 0x0000000413007c0c */ /* 0x010fda000bf06270 */
[----:B------:R-:W-:Y:S05]  /*15d60*/  @!P0 BRA `(.L_x_8264) ;  /* 0xffffffac004c8947 */ /* 0x000fea000383ffff */
[----:B------:R-:W-:Y:S05]  /*15d70*/  BSYNC B8 ;  /* 0x0000000000087941 */ /* 0x000fea0003800000 */
.L_x_8157:
        /* <DEDUP_REMOVED lines=12> */
.L_x_8334:
[----:B------:R-:W-:Y:S05]  /*15e40*/  BSYNC B0 ;  /* 0x0000000000007941 */ /* 0x000fea0003800000 */
.L_x_8265:
[----:B------:R-:W-:-:S03]  /*15e50*/  UMOV UR4, 0xffffffff ;  /* 0xffffffff00047882 */ /* 0x000fc60000000000 */
[----:B------:R-:W-:Y:S05]  /*15e60*/  BRA.DIV UR4, `(.L_x_8267) ;  /* 0x0000001e04b87947 */ /* 0x000fea000b800000 */
[----:B------:R-:W2:Y:S02]  /*15e70*/  S2R R2, SR_TID.X ;  /* 0x0000000000027919 */ /* 0x000ea40000002100 */
[----:B--2---:R-:W-:-:S04]  /*15e80*/  SHF.R.U32.HI R2, RZ, 0x5, R2 ;  /* 0x00000005ff027819 */ /* 0x004fc80000011602 */
[----:B------:R-:W-:-:S05]  /*15e90*/  LOP3.LUT R2, R2, 0x3, RZ, 0xc0, !PT ;  /* 0x0000000302027812 */ /* 0x000fca00078ec0ff */
[----:B------:R2:W4:Y:S02]  /*15ea0*/  SHFL.IDX PT, R14, R2, RZ, 0x1f ;  /* 0x00001fff020e7589 */ /* 0x00052400000e0000 */
.L_x_8337:
[----:B----4-:R-:W-:Y:S01]  /*15eb0*/  ISETP.NE.AND P0, PT, R14, RZ, PT ;  /* 0x000000ff0e00720c */ /* 0x010fe20003f05270 */
[----:B------:R-:W-:-:S12]  /*15ec0*/  BSSY B0, `(.L_x_8268) ;  /* 0x0000027000007945 */ /* 0x000fd80003800000 */
[----:B------:R-:W-:Y:S05]  /*15ed0*/  @P0 BRA `(.L_x_8269) ;  /* 0x0000000000940947 */ /* 0x000fea0003800000 */
[----:B------:R-:W-:-:S03]  /*15ee0*/  UMOV UR4, 0xffffffff ;  /* 0xffffffff00047882 */ /* 0x000fc60000000000 */
[----:B------:R-:W-:Y:S05]  /*15ef0*/  BRA.DIV UR4, `(.L_x_8270) ;  /* 0x0000001e04c87947 */ /* 0x000fea000b800000 */
[----:B------:R-:W-:-:S13]  /*15f00*/  ELECT P6, URZ, PT ;  /* 0x00000000003f782f */ /* 0x000fda00038c0000 */
.L_x_8340:
[----:B------:R-:W-:Y:S05]  /*15f10*/  @!P6 BRA `(.L_x_8269) ;  /* 0x000000000084e947 */ /* 0x000fea0003800000 */
[----:B------:R-:W-:-:S06]  /*15f20*/  ULOP3.LUT UR4, UR36, 0x2, URZ, 0xfc, !UPT ;  /* 0x0000000224047892 */ /* 0x000fcc000f8efc3f */
[----:B--2---:R-:W-:-:S05]  /*15f30*/  IMAD.U32 R2, RZ, RZ, UR4 ;  /* 0x00000004ff027e24 */ /* 0x004fca000f8e00ff */
[----:B------:R-:W-:-:S13]  /*15f40*/  ISETP.NE.AND P2, PT, R2, 0x3, PT ;  /* 0x000000030200780c */ /* 0x000fda0003f45270 */
[----:B------:R-:W-:Y:S05]  /*15f50*/  @!P2 BRA `(.L_x_8271) ;  /* 0x000000000004a947 */ /* 0x000fea0003800000 */
[----:B------:R-:W-:Y:S01]  /*15f60*/  BPT.TRAP 0x1 ;  /* 0x000000040000795c */ /* 0x000fe20000300000 */
.L_x_8271:
[----:B0-----:R-:W2:Y:S04]  /*15f70*/  LDL R3, [R1+0x4] ;  /* 0x0000040001037983 */ /* 0x001ea80000100800 */
[----:B---3--:R-:W3:Y:S01]  /*15f80*/  LDL.LU R7, [R1+0x10] ;  /* 0x0000100001077983 */ /* 0x008ee20000300800 */
        /* <DEDUP_REMOVED lines=12> */
.L_x_8341:
[----:B------:R-:W2:Y:S02]  /*16050*/  SYNCS.PHASECHK.TRANS64.TRYWAIT P0, [R7+URZ], R2 ;  /* 0x00000002070075a7 */ /* 0x000ea4000800017f */
[----:B--2---:R-:W-:Y:S05]  /*16060*/  @!P0 BRA `(.L_x_8273) ;  /* 0x0000001c00a08947 */ /* 0x004fea0003800000 */
.L_x_8342:
[----:B------:R-:W-:Y:S05]  /*16070*/  @!P2 BRA `(.L_x_8274) ;  /* 0x000000000004a947 */ /* 0x000fea0003800000 */
[----:B------:R-:W-:Y:S01]  /*16080*/  BPT.TRAP 0x1 ;  /* 0x000000040000795c */ /* 0x000fe20000300000 */
.L_x_8274:
[----:B------:R-:W3:Y:S01]  /*16090*/  LDL.LU R4, [R1+0x4] ;  /* 0x0000040001047983 */ /* 0x000ee20000300800 */
[----:B------:R-:W-:-:S04]  /*160a0*/  VIADD R0, R0, 0x28860 ;  /* 0x0002886000007836 */ /* 0x000fc80000000000 */
[----:B---3--:R-:W-:-:S04]  /*160b0*/  IMAD R4, R4, 0x8, R0 ;  /* 0x0000000804047824 */ /* 0x008fc800078e0200 */
[----:B------:R-:W3:Y:S02]  /*160c0*/  SYNCS.PHASECHK.TRANS64.TRYWAIT P0, [R4+URZ], R5 ;  /* 0x00000005040075a7 */ /* 0x000ee4000800017f */
[----:B---3--:R-:W-:Y:S05]  /*160d0*/  @!P0 BRA `(.L_x_8275) ;  /* 0x0000001c00988947 */ /* 0x008fea0003800000 */
.L_x_8343:
[----:B------:R-:W-:-:S07]  /*160e0*/  IMAD R3, R3, 0x8, R0 ;  /* 0x0000000803037824 */ /* 0x000fce00078e0200 */
.L_x_8276:
[----:B----4-:R4:W0:Y:S02]  /*160f0*/  SYNCS.PHASECHK.TRANS64.TRYWAIT P0, [R3+URZ], R2 ;  /* 0x00000002030075a7 */ /* 0x010824000800017f */
[----:B0-----:R-:W-:Y:S05]  /*16100*/  @!P0 NANOSLEEP.SYNCS 0x989680 ;  /* 0x009896800000895d */ /* 0x001fea0003900000 */
[----:B------:R-:W0:Y:S02]  /*16110*/  @!P0 SYNCS.PHASECHK.TRANS64 P0, [R3+URZ], R2 ;  /* 0x00000002030085a7 */ /* 0x000e24000800007f */
[----:B0-----:R-:W-:Y:S05]  /*16120*/  @!P0 BRA `(.L_x_8276) ;  /* 0xfffffffc00f08947 */ /* 0x001fea000383ffff */
.L_x_8269:
[----:B------:R-:W-:Y:S05]  /*16130*/  BSYNC B0 ;  /* 0x0000000000007941 */ /* 0x000fea0003800000 */
.L_x_8268:
[----:B------:R-:W-:Y:S05]  /*16140*/  EXIT ;  /* 0x000000000000794d */ /* 0x000fea0003800000 */
.L_x_8059:
[----:B0-----:R-:W-:-:S04]  /*16150*/  IMAD.U32 R3, RZ, RZ, UR41 ;  /* 0x00000029ff037e24 */ /* 0x001fc8000f8e00ff */
[----:B------:R0:W1:Y:S03]  /*16160*/  SYNCS.PHASECHK.TRANS64.TRYWAIT P1, [R3+URZ+0x28800], R0 ;  /* 0x02880000030075a7 */ /* 0x000066000802017f */
[----:B-1----:R-:W-:Y:S05]  /*16170*/  @!P1 NANOSLEEP.SYNCS 0x989680 ;  /* 0x009896800000995d */ /* 0x002fea0003900000 */
[----:B------:R-:W1:Y:S02]  /*16180*/  @!P1 SYNCS.PHASECHK.TRANS64 P1, [R3+URZ+0x28800], R0 ;  /* 0x02880000030095a7 */ /* 0x000e64000802007f */
[----:B-1----:R-:W-:Y:S05]  /*16190*/  @!P1 BRA `(.L_x_8059) ;  /* 0xfffffffc00ec9947 */ /* 0x002fea000383ffff */
[----:B------:R-:W-:Y:S05]  /*161a0*/  BRA `(.L_x_8277) ;  /* 0xfffffeb800887947 */ /* 0x000fea000383ffff */
.L_x_8063:
[----:B-1----:R1:W2:Y:S02]  /*161b0*/  SYNCS.PHASECHK.TRANS64.TRYWAIT P2, [R5+URZ+0x28830], R0 ;  /* 0x02883000050075a7 */ /* 0x0022a4000804017f */
[----:B--2---:R-:W-:Y:S05]  /*161c0*/  @!P2 NANOSLEEP.SYNCS 0x989680 ;  /* 0x009896800000a95d */ /* 0x004fea0003900000 */
[----:B------:R-:W2:Y:S02]  /*161d0*/  @!P2 SYNCS.PHASECHK.TRANS64 P2, [R5+URZ+0x28830], R0 ;  /* 0x028830000500a5a7 */ /* 0x000ea4000804007f */
[----:B--2---:R-:W-:Y:S05]  /*161e0*/  @!P2 BRA `(.L_x_8063) ;  /* 0xfffffffc00f0a947 */ /* 0x004fea000383ffff */
[----:B------:R-:W-:Y:S05]  /*161f0*/  BRA `(.L_x_8062) ;  /* 0xfffffeb800ac7947 */ /* 0x000fea000383ffff */
.L_x_8079:
[----:B-1----:R-:W-:-:S04]  /*16200*/  IMAD.U32 R9, RZ, RZ, UR6 ;  /* 0x00000006ff097e24 */ /* 0x002fc8000f8e00ff */
[----:B------:R1:W2:Y:S03]  /*16210*/  SYNCS.PHASECHK.TRANS64.TRYWAIT P2, [R9+URZ+0x28830], R4 ;  /* 0x02883004090075a7 */ /* 0x0002a6000804017f */
[----:B--2---:R-:W-:Y:S05]  /*16220*/  @!P2 NANOSLEEP.SYNCS 0x989680 ;  /* 0x009896800000a95d */ /* 0x004fea0003900000 */
[----:B------:R-:W2:Y:S02]  /*16230*/  @!P2 SYNCS.PHASECHK.TRANS64 P2, [R9+URZ+0x28830], R4 ;  /* 0x028830040900a5a7 */ /* 0x000ea4000804007f */
[----:B--2---:R-:W-:Y:S05]  /*16240*/  @!P2 BRA `(.L_x_8079) ;  /* 0xfffffffc00eca947 */ /* 0x004fea000383ffff */
[----:B------:R-:W-:Y:S05]  /*16250*/  BRA `(.L_x_8076) ;  /* 0xfffffeec00507947 */ /* 0x000fea000383ffff */
.L_x_8083:
[----:B-1----:R-:W-:-:S04]  /*16260*/  IMAD.U32 R9, RZ, RZ, UR6 ;  /* 0x00000006ff097e24 */ /* 0x002fc8000f8e00ff */
[----:B------:R1:W2:Y:S03]  /*16270*/  SYNCS.PHASECHK.TRANS64.TRYWAIT P2, [R9+URZ+0x28850], R4 ;  /* 0x02885004090075a7 */ /* 0x0002a6000804017f */
[----:B--2---:R-:W-:Y:S05]  /*16280*/  @!P2 NANOSLEEP.SYNCS 0x989680 ;  /* 0x009896800000a95d */ /* 0x004fea0003900000 */
[----:B------:R-:W2:Y:S02]  /*16290*/  @!P2 SYNCS.PHASECHK.TRANS64 P2, [R9+URZ+0x28850], R4 ;  /* 0x028850040900a5a7 */ /* 0x000ea4000804007f */
[----:B--2---:R-:W-:Y:S05]  /*162a0*/  @!P2 BRA `(.L_x_8083) ;  /* 0xfffffffc00eca947 */ /* 0x004fea000383ffff */
[----:B------:R-:W-:Y:S05]  /*162b0*/  BRA `(.L_x_8080) ;  /* 0xfffffef000107947 */ /* 0x000fea000383ffff */
.L_x_8100:
[----:B-1----:R-:W-:-:S04]  /*162c0*/  IMAD.U32 R7, RZ, RZ, UR6 ;  /* 0x00000006ff077e24 */ /* 0x002fc8000f8e00ff */
[----:B------:R1:W2:Y:S03]  /*162d0*/  SYNCS.PHASECHK.TRANS64.TRYWAIT P2, [R7+URZ+0x28830], R0 ;  /* 0x02883000070075a7 */ /* 0x0002a6000804017f */
[----:B--2---:R-:W-:Y:S05]  /*162e0*/  @!P2 NANOSLEEP.SYNCS 0x989680 ;  /* 0x009896800000a95d */ /* 0x004fea0003900000 */
[----:B------:R-:W2:Y:S02]  /*162f0*/  @!P2 SYNCS.PHASECHK.TRANS64 P2, [R7+URZ+0x28830], R0 ;  /* 0x028830000700a5a7 */ /* 0x000ea4000804007f */
[----:B--2---:R-:W-:Y:S05]  /*16300*/  @!P2 BRA `(.L_x_8100) ;  /* 0xfffffffc00eca947 */ /* 0x004fea000383ffff */
[----:B------:R-:W-:Y:S05]  /*16310*/  BRA `(.L_x_8097) ;  /* 0xffffff1c00f87947 */ /* 0x000fea000383ffff */
.L_x_8104:
[----:B-1----:R-:W-:-:S04]  /*16320*/  IMAD.U32 R7, RZ, RZ, UR6 ;  /* 0x00000006ff077e24 */ /* 0x002fc8000f8e00ff */
[----:B------:R1:W2:Y:S03]  /*16330*/  SYNCS.PHASECHK.TRANS64.TRYWAIT P2, [R7+URZ+0x28850], R0 ;  /* 0x02885000070075a7 */ /* 0x0002a6000804017f */
[----:B--2---:R-:W-:Y:S05]  /*16340*/  @!P2 NANOSLEEP.SYNCS 0x989680 ;  /* 0x009896800000a95d */ /* 0x004fea0003900000 */
[----:B------:R-:W2:Y:S02]  /*16350*/  @!P2 SYNCS.PHASECHK.TRANS64 P2, [R7+URZ+0x28850], R0 ;  /* 0x028850000700a5a7 */ /* 0x000ea4000804007f */
[----:B--2---:R-:W-:Y:S05]  /*16360*/  @!P2 BRA `(.L_x_8104) ;  /* 0xfffffffc00eca947 */ /* 0x004fea000383ffff */
[----:B------:R-:W-:Y:S05]  /*16370*/  BRA `(.L_x_8101) ;  /* 0xffffff2000b87947 */ /* 0x000fea000383ffff */
.L_x_8110:
[----:B-1----:R-:W-:-:S04]  /*16380*/  IMAD.U32 R7, RZ, RZ, UR6 ;  /* 0x00000006ff077e24 */ /* 0x002fc8000f8e00ff */
[----:B------:R1:W2:Y:S03]  /*16390*/  SYNCS.PHASECHK.TRANS64.TRYWAIT P2, [R7+URZ+0x28830], R0 ;  /* 0x02883000070075a7 */ /* 0x0002a6000804017f */
[----:B--2---:R-:W-:Y:S05]  /*163a0*/  @!P2 NANOSLEEP.SYNCS 0x989680 ;  /* 0x009896800000a95d */ /* 0x004fea0003900000 */
[----:B------:R-:W2:Y:S02]  /*163b0*/  @!P2 SYNCS.PHASECHK.TRANS64 P2, [R7+URZ+0x28830], R0 ;  /* 0x028830000700a5a7 */ /* 0x000ea4000804007f */
[----:B--2---:R-:W-:Y:S05]  /*163c0*/  @!P2 BRA `(.L_x_8110) ;  /* 0xfffffffc00eca947 */ /* 0x004fea000383ffff */
[----:B------:R-:W-:Y:S05]  /*163d0*/  BRA `(.L_x_8107) ;  /* 0xffffff3c00d07947 */ /* 0x000fea000383ffff */
.L_x_8114:
[----:B-1----:R-:W-:-:S04]  /*163e0*/  IMAD.U32 R7, RZ, RZ, UR6 ;  /* 0x00000006ff077e24 */ /* 0x002fc8000f8e00ff */
[----:B------:R1:W2:Y:S03]  /*163f0*/  SYNCS.PHASECHK.TRANS64.TRYWAIT P2, [R7+URZ+0x28850], R0 ;  /* 0x02885000070075a7 */ /* 0x0002a6000804017f */
[----:B--2---:R-:W-:Y:S05]  /*16400*/  @!P2 NANOSLEEP.SYNCS 0x989680 ;  /* 0x009896800000a95d */ /* 0x004fea0003900000 */
[----:B------:R-:W2:Y:S02]  /*16410*/  @!P2 SYNCS.PHASECHK.TRANS64 P2, [R7+URZ+0x28850], R0 ;  /* 0x028850000700a5a7 */ /* 0x000ea4000804007f */
[----:B--2---:R-:W-:Y:S05]  /*16420*/  @!P2 BRA `(.L_x_8114) ;  /* 0xfffffffc00eca947 */ /* 0x004fea000383ffff */
[----:B------:R-:W-:Y:S05]  /*16430*/  BRA `(.L_x_8111) ;  /* 0xffffff4000907947 */ /* 0x000fea000383ffff */
.L_x_8127:
[----:B-1----:R-:W-:-:S04]  /*16440*/  IMAD.U32 R6, RZ, RZ, UR5 ;  /* 0x00000005ff067e24 */ /* 0x002fc8000f8e00ff */
[----:B------:R1:W2:Y:S03]  /*16450*/  SYNCS.PHASECHK.TRANS64.TRYWAIT P0, [R6+URZ+0x28850], R5 ;  /* 0x02885005060075a7 */ /* 0x0002a6000800017f */
[----:B--2---:R-:W-:Y:S05]  /*16460*/  @!P0 NANOSLEEP.SYNCS 0x989680 ;  /* 0x009896800000895d */ /* 0x004fea0003900000 */
[----:B------:R-:W2:Y:S02]  /*16470*/  @!P0 SYNCS.PHASECHK.TRANS64 P0, [R6+URZ+0x28850], R5 ;  /* 0x02885005060085a7 */ /* 0x000ea4000800007f */
[----:B--2---:R-:W-:Y:S05]  /*16480*/  @!P0 BRA `(.L_x_8127) ;  /* 0xfffffffc00ec8947 */ /* 0x004fea000383ffff */
[----:B------:R-:W-:Y:S05]  /*16490*/  BRA `(.L_x_8126) ;  /* 0xffffff6c00987947 */ /* 0x000fea000383ffff */
.L_x_8177:
        /* <DEDUP_REMOVED lines=11> */
.L_x_8279:
[----:B------:R-:W-:Y:S05]  /*16550*/  BSYNC B0 ;  /* 0x0000000000007941 */ /* 0x000fea0003800000 */
.L_x_8278:
[----:B------:R-:W-:Y:S05]  /*16560*/  BRA `(.L_x_8280) ;  /* 0xffffffb000fc7947 */ /* 0x000fea000383ffff */
.L_x_8179:
[----:B------:R-:W-:Y:S01]  /*16570*/  BSSY B0, `(.L_x_8281) ;  /* 0x0000006000007945 */ /* 0x000fe20003800000 */
[----:B------:R-:W-:-:S07]  /*16580*/  IMAD.MOV.U32 R15, RZ, RZ, -0x1 ;  /* 0xffffffffff0f7424 */ /* 0x000fce00078e00ff */
[----:B012-4-:R-:W-:Y:S05]  /*16590*/  WARPSYNC.COLLECTIVE R15, `(.L_x_8282) ;  /* 0x000000000f0c7348 */ /* 0x017fea0003c00000 */
[----:B------:R-:W-:Y:S02]  /*165a0*/  ELECT P6, UR62, PT ;  /* 0x00000000003e782f */ /* 0x000fe400038c0000 */
[----:B------:R-:W-:Y:S01]  /*165b0*/  MOV R14, UR62 ;  /* 0x0000003e000e7c02 */ /* 0x000fe20008000f00 */
[----:B012-4-:R-:W-:Y:S10]  /*165c0*/  ENDCOLLECTIVE ;  /* 0x000000000000791b */ /* 0x017ff40003800000 */
.L_x_8282:
[----:B------:R-:W-:Y:S05]  /*165d0*/  BSYNC B0 ;  /* 0x0000000000007941 */ /* 0x000fea0003800000 */
.L_x_8281:
[----:B------:R-:W-:Y:S05]  /*165e0*/  BRA `(.L_x_8283) ;  /* 0xffffffb400087947 */ /* 0x000fea000383ffff */
.L_x_8181:
[----:B--2---:R2:W3:Y:S02]  /*165f0*/  SYNCS.PHASECHK.TRANS64.TRYWAIT P0, [R0+URZ+0x28840], R2 ;  /* 0x02884002000075a7 */ /* 0x0044e4000800017f */
[----:B---3--:R-:W-:Y:S05]  /*16600*/  @!P0 NANOSLEEP.SYNCS 0x989680 ;  /* 0x009896800000895d */ /* 0x008fea0003900000 */
[----:B------:R-:W3:Y:S02]  /*16610*/  @!P0 SYNCS.PHASECHK.TRANS64 P0, [R0+URZ+0x28840], R2 ;  /* 0x02884002000085a7 */ /* 0x000ee4000800007f */
[----:B---3--:R-:W-:Y:S05]  /*16620*/  @!P0 BRA `(.L_x_8181) ;  /* 0xfffffffc00f08947 */ /* 0x008fea000383ffff */
[----:B------:R-:W-:Y:S05]  /*16630*/  BRA `(.L_x_8284) ;  /* 0xffffffb400707947 */ /* 0x000fea000383ffff */
.L_x_8185:
        /* <DEDUP_REMOVED lines=14> */
.L_x_8285:
[----:B------:R-:W-:Y:S02]  /*16720*/  IMAD.MOV.U32 R13, RZ, RZ, R4 ;  /* 0x000000ffff0d7224 */ /* 0x000fe400078e0004 */
[----:B------:R-:W-:-:S07]  /*16730*/  IMAD.MOV.U32 R6, RZ, RZ, R14 ;  /* 0x000000ffff067224 */ /* 0x000fce00078e000e */
[----:B------:R-:W-:Y:S05]  /*16740*/  WARPSYNC.COLLECTIVE R15, `(.L_x_8286) ;  /* 0x000000000f087348 */ /* 0x000fea0003c00000 */
[----:B------:R0:W1:Y:S02]  /*16750*/  SHFL.IDX P6, R14, R13, R12, R11 ;  /* 0x0000000c0d0e7389 */ /* 0x00006400000c000b */
[----:B01----:R-:W-:Y:S01]  /*16760*/  ENDCOLLECTIVE ;  /* 0x000000000000791b */ /* 0x003fe20003800000 */
.L_x_8286:
[----:B------:R-:W-:Y:S02]  /*16770*/  IMAD.MOV.U32 R13, RZ, RZ, R3 ;  /* 0x000000ffff0d7224 */ /* 0x000fe400078e0003 */
[----:B------:R-:W-:Y:S02]  /*16780*/  IMAD.MOV.U32 R12, RZ, RZ, 0x1 ;  /* 0x00000001ff0c7424 */ /* 0x000fe400078e00ff */
[----:B------:R-:W-:-:S07]  /*16790*/  IMAD.MOV.U32 R7, RZ, RZ, R14 ;  /* 0x000000ffff077224 */ /* 0x000fce00078e000e */
[----:B------:R-:W-:Y:S05]  /*167a0*/  WARPSYNC.COLLECTIVE R15, `(.L_x_8287) ;  /* 0x000000000f087348 */ /* 0x000fea0003c00000 */
[----:B------:R0:W1:Y:S02]  /*167b0*/  SHFL.IDX P6, R14, R13, R12, R11 ;  /* 0x0000000c0d0e7389 */ /* 0x00006400000c000b */
[----:B01----:R-:W-:Y:S01]  /*167c0*/  ENDCOLLECTIVE ;  /* 0x000000000000791b */ /* 0x003fe20003800000 */
.L_x_8287:
        /* <DEDUP_REMOVED lines=10> */
.L_x_8288:
        /* <DEDUP_REMOVED lines=12> */
.L_x_8289:
[----:B------:R-:W-:Y:S01]  /*16930*/  @!P2 LEA R7, P3, R10, R5, 0x1 ;  /* 0x000000050a07a211 */ /* 0x000fe200078608ff */
[----:B------:R-:W-:-:S04]  /*16940*/  VIADD R5, R0, 0x20 ;  /* 0x0000002000057836 */ /* 0x000fc80000000000 */
[----:B------:R-:W-:-:S05]  /*16950*/  @!P2 IMAD.X R6, RZ, RZ, R8, P3 ;  /* 0x000000ffff06a224 */ /* 0x000fca00018e0608 */
        /* <DEDUP_REMOVED lines=14> */
.L_x_8290:
[----:B------:R-:W-:Y:S02]  /*16a40*/  IMAD.MOV.U32 R13, RZ, RZ, R3 ;  /* 0x000000ffff0d7224 */ /* 0x000fe400078e0003 */
[----:B------:R-:W-:Y:S02]  /*16a50*/  IMAD.MOV.U32 R12, RZ, RZ, 0x3 ;  /* 0x00000003ff0c7424 */ /* 0x000fe400078e00ff */
[----:B------:R-:W-:-:S07]  /*16a60*/  IMAD.MOV.U32 R5, RZ, RZ, R14 ;  /* 0x000000ffff057224 */ /* 0x000fce00078e000e */
[----:B------:R-:W-:Y:S05]  /*16a70*/  WARPSYNC.COLLECTIVE R15, `(.L_x_8291) ;  /* 0x000000000f087348 */ /* 0x000fea0003c00000 */
[----:B------:R0:W1:Y:S02]  /*16a80*/  SHFL.IDX P6, R14, R13, R12, R11 ;  /* 0x0000000c0d0e7389 */ /* 0x00006400000c000b */
[----:B01----:R-:W-:Y:S01]  /*16a90*/  ENDCOLLECTIVE ;  /* 0x000000000000791b */ /* 0x003fe20003800000 */
.L_x_8291:
        /* <DEDUP_REMOVED lines=16> */
.L_x_8292:
[----:B------:R-:W-:Y:S02]  /*16ba0*/  IMAD.MOV.U32 R13, RZ, RZ, R3 ;  /* 0x000000ffff0d7224 */ /* 0x000fe400078e0003 */
[----:B------:R-:W-:Y:S02]  /*16bb0*/  IMAD.MOV.U32 R12, RZ, RZ, 0x4 ;  /* 0x00000004ff0c7424 */ /* 0x000fe400078e00ff */
[----:B------:R-:W-:-:S07]  /*16bc0*/  IMAD.MOV.U32 R5, RZ, RZ, R14 ;  /* 0x000000ffff057224 */ /* 0x000fce00078e000e */
[----:B------:R-:W-:Y:S05]  /*16bd0*/  WARPSYNC.COLLECTIVE R15, `(.L_x_8293) ;  /* 0x000000000f087348 */ /* 0x000fea0003c00000 */
[----:B------:R0:W1:Y:S02]  /*16be0*/  SHFL.IDX P6, R14, R13, R12, R11 ;  /* 0x0000000c0d0e7389 */ /* 0x00006400000c000b */
[----:B01----:R-:W-:Y:S01]  /*16bf0*/  ENDCOLLECTIVE ;  /* 0x000000000000791b */ /* 0x003fe20003800000 */
.L_x_8293:
        /* <DEDUP_REMOVED lines=16> */
.L_x_8294:
[----:B------:R-:W-:Y:S02]  /*16d00*/  IMAD.MOV.U32 R13, RZ, RZ, R3 ;  /* 0x000000ffff0d7224 */ /* 0x000fe400078e0003 */
[----:B------:R-:W-:Y:S02]  /*16d10*/  IMAD.MOV.U32 R12, RZ, RZ, 0x5 ;  /* 0x00000005ff0c7424 */ /* 0x000fe400078e00ff */
[----:B------:R-:W-:-:S07]  /*16d20*/  IMAD.MOV.U32 R5, RZ, RZ, R14 ;  /* 0x000000ffff057224 */ /* 0x000fce00078e000e */
[----:B------:R-:W-:Y:S05]  /*16d30*/  WARPSYNC.COLLECTIVE R15, `(.L_x_8295) ;  /* 0x000000000f087348 */ /* 0x000fea0003c00000 */
[----:B------:R0:W1:Y:S02]  /*16d40*/  SHFL.IDX P6, R14, R13, R12, R11 ;  /* 0x0000000c0d0e7389 */ /* 0x00006400000c000b */
[----:B01----:R-:W-:Y:S01]  /*16d50*/  ENDCOLLECTIVE ;  /* 0x000000000000791b */ /* 0x003fe20003800000 */
.L_x_8295:
        /* <DEDUP_REMOVED lines=16> */
.L_x_8296:
[----:B------:R-:W-:Y:S02]  /*16e60*/  IMAD.MOV.U32 R13, RZ, RZ, R3 ;  /* 0x000000ffff0d7224 */ /* 0x000fe400078e0003 */
[----:B------:R-:W-:Y:S02]  /*16e70*/  IMAD.MOV.U32 R12, RZ, RZ, 0x6 ;  /* 0x00000006ff0c7424 */ /* 0x000fe400078e00ff */
[----:B------:R-:W-:-:S07]  /*16e80*/  IMAD.MOV.U32 R5, RZ, RZ, R14 ;  /* 0x000000ffff057224 */ /* 0x000fce00078e000e */
[----:B------:R-:W-:Y:S05]  /*16e90*/  WARPSYNC.COLLECTIVE R15, `(.L_x_8297) ;  /* 0x000000000f087348 */ /* 0x000fea0003c00000 */
[----:B------:R0:W1:Y:S02]  /*16ea0*/  SHFL.IDX P6, R14, R13, R12, R11 ;  /* 0x0000000c0d0e7389 */ /* 0x00006400000c000b */
[----:B01----:R-:W-:Y:S01]  /*16eb0*/  ENDCOLLECTIVE ;  /* 0x000000000000791b */ /* 0x003fe20003800000 */
.L_x_8297:
        /* <DEDUP_REMOVED lines=9> */
[----:B------:R0:W-:Y:S02]  /*16f50*/  @!P2 LDGSTS.E.BYPASS.LTC128B.128 [R9+0x16c00], desc[UR50][R6.64+0x80], !P1 ;  /* 0x16c000800609afae */ /* 0x0001e4000c901d72 */
[----:B0-----:R-:W-:-:S07]  /*16f60*/  IMAD.MOV.U32 R6, RZ, RZ, R14 ;  /* 0x000000ffff067224 */ /* 0x001fce00078e000e */
[----:B------:R-:W-:Y:S05]  /*16f70*/  WARPSYNC.COLLECTIVE R15, `(.L_x_8298) ;  /* 0x000000000f087348 */ /* 0x000fea0003c00000 */
[----:B------:R0:W1:Y:S02]  /*16f80*/  SHFL.IDX P6, R14, R13, R12, R11 ;  /* 0x0000000c0d0e7389 */ /* 0x00006400000c000b */
[----:B01----:R-:W-:Y:S01]  /*16f90*/  ENDCOLLECTIVE ;  /* 0x000000000000791b */ /* 0x003fe20003800000 */
.L_x_8298:
[----:B------:R-:W-:-:S05]  /*16fa0*/  VIADD R7, R0, 0x60 ;  /* 0x0000006000077836 */ /* 0x000fca0000000000 */
[----:B------:R-:W-:Y:S01]  /*16fb0*/  ISETP.GE.AND P2, PT, R7, R2, PT ;  /* 0x000000020700720c */ /* 0x000fe20003f46270 */
[----:B------:R-:W-:Y:S02]  /*16fc0*/  IMAD.MOV.U32 R13, RZ, RZ, R3 ;  /* 0x000000ffff0d7224 */ /* 0x000fe400078e0003 */
[----:B------:R-:W-:Y:S02]  /*16fd0*/  IMAD.MOV.U32 R12, RZ, RZ, 0x7 ;  /* 0x00000007ff0c7424 */ /* 0x000fe400078e00ff */
[----:B------:R-:W-:-:S08]  /*16fe0*/  IMAD.MOV.U32 R5, RZ, RZ, R14 ;  /* 0x000000ffff057224 */ /* 0x000fd000078e000e */
[----:B------:R-:W-:Y:S05]  /*16ff0*/  WARPSYNC.COLLECTIVE R15, `(.L_x_8299) ;  /* 0x000000000f087348 */ /* 0x000fea0003c00000 */
[----:B------:R0:W1:Y:S02]  /*17000*/  SHFL.IDX P6, R14, R13, R12, R11 ;  /* 0x0000000c0d0e7389 */ /* 0x00006400000c000b */
[----:B01----:R-:W-:Y:S01]  /*17010*/  ENDCOLLECTIVE ;  /* 0x000000000000791b */ /* 0x003fe20003800000 */
.L_x_8299:
        /* <DEDUP_REMOVED lines=14> */
.L_x_8300:
[----:B------:R-:W-:Y:S01]  /*17100*/  IMAD.MOV.U32 R4, RZ, RZ, R14 ;  /* 0x000000ffff047224 */ /* 0x000fe200078e000e */
[----:B------:R-:W-:Y:S06]  /*17110*/  BRA `(.L_x_8301) ;  /* 0xffffffb800287947 */ /* 0x000fec000383ffff */
.L_x_8190:
[----:B0-----:R-:W3:Y:S02]  /*17120*/  LDL R2, [R1] ;  /* 0x0000000001027983 */ /* 0x001ee40000100800 */
[----:B---3--:R0:W1:Y:S02]  /*17130*/  SYNCS.PHASECHK.TRANS64.TRYWAIT P0, [R2+URZ+0x28820], R0 ;  /* 0x02882000020075a7 */ /* 0x008064000800017f */
[----:B-1----:R-:W-:Y:S05]  /*17140*/  @!P0 NANOSLEEP.SYNCS 0x989680 ;  /* 0x009896800000895d */ /* 0x002fea0003900000 */
[----:B------:R-:W1:Y:S02]  /*17150*/  @!P0 SYNCS.PHASECHK.TRANS64 P0, [R2+URZ+0x28820], R0 ;  /* 0x02882000020085a7 */ /* 0x000e64000800007f */
[----:B-1----:R-:W-:Y:S05]  /*17160*/  @!P0 BRA `(.L_x_8190) ;  /* 0xfffffffc00ec8947 */ /* 0x002fea000383ffff */
[----:B------:R-:W-:Y:S05]  /*17170*/  BRA `(.L_x_8302) ;  /* 0xffffffb8009c7947 */ /* 0x000fea000383ffff */
.L_x_8199:
[----:B-1----:R1:W2:Y:S02]  /*17180*/  SYNCS.PHASECHK.TRANS64.TRYWAIT P0, [R3+URZ+0x28840], R2 ;  /* 0x02884002030075a7 */ /* 0x0022a4000800017f */
[----:B--2---:R-:W-:Y:S05]  /*17190*/  @!P0 NANOSLEEP.SYNCS 0x989680 ;  /* 0x009896800000895d */ /* 0x004fea0003900000 */
[----:B------:R-:W2:Y:S02]  /*171a0*/  @!P0 SYNCS.PHASECHK.TRANS64 P0, [R3+URZ+0x28840], R2 ;  /* 0x02884002030085a7 */ /* 0x000ea4000800007f */
[----:B--2---:R-:W-:Y:S05]  /*171b0*/  @!P0 BRA `(.L_x_8199) ;  /* 0xfffffffc00f08947 */ /* 0x004fea000383ffff */
[----:B------:R-:W-:Y:S05]  /*171c0*/  BRA `(.L_x_8303) ;  /* 0xffffffbc00687947 */ /* 0x000fea000383ffff */
.L_x_8205:
[----:B0-----:R0:W1:Y:S02]  /*171d0*/  SYNCS.PHASECHK.TRANS64.TRYWAIT P0, [R3+URZ+0x60], R2 ;  /* 0x00006002030075a7 */ /* 0x001064000800017f */
[----:B-1----:R-:W-:Y:S05]  /*171e0*/  @!P0 NANOSLEEP.SYNCS 0x989680 ;  /* 0x009896800000895d */ /* 0x002fea0003900000 */
[----:B------:R-:W1:Y:S02]  /*171f0*/  @!P0 SYNCS.PHASECHK.TRANS64 P0, [R3+URZ+0x60], R2 ;  /* 0x00006002030085a7 */ /* 0x000e64000800007f */
[----:B-1----:R-:W-:Y:S05]  /*17200*/  @!P0 BRA `(.L_x_8205) ;  /* 0xfffffffc00f08947 */ /* 0x002fea000383ffff */
[----:B------:R-:W-:Y:S05]  /*17210*/  BRA `(.L_x_8304) ;  /* 0xffffffc000447947 */ /* 0x000fea000383ffff */
.L_x_8214:
[----:B--2---:R2:W3:Y:S02]  /*17220*/  SYNCS.PHASECHK.TRANS64.TRYWAIT P0, [R3+URZ+0x28840], R2 ;  /* 0x02884002030075a7 */ /* 0x0044e4000800017f */
[----:B---3--:R-:W-:Y:S05]  /*17230*/  @!P0 NANOSLEEP.SYNCS 0x989680 ;  /* 0x009896800000895d */ /* 0x008fea0003900000 */
[----:B------:R-:W3:Y:S02]  /*17240*/  @!P0 SYNCS.PHASECHK.TRANS64 P0, [R3+URZ+0x28840], R2 ;  /* 0x02884002030085a7 */ /* 0x000ee4000800007f */
[----:B---3--:R-:W-:Y:S05]  /*17250*/  @!P0 BRA `(.L_x_8214) ;  /* 0xfffffffc00f08947 */ /* 0x008fea000383ffff */
[----:B------:R-:W-:Y:S05]  /*17260*/  BRA `(.L_x_8305) ;  /* 0xffffffc400ec7947 */ /* 0x000fea000383ffff */
.L_x_8220:
[----:B0-----:R0:W2:Y:S02]  /*17270*/  SYNCS.PHASECHK.TRANS64.TRYWAIT P0, [R2+URZ+0x60], R3 ;  /* 0x00006003020075a7 */ /* 0x0010a4000800017f */
[----:B--2---:R-:W-:Y:S05]  /*17280*/  @!P0 NANOSLEEP.SYNCS 0x989680 ;  /* 0x009896800000895d */ /* 0x004fea0003900000 */
[----:B------:R-:W2:Y:S02]  /*17290*/  @!P0 SYNCS.PHASECHK.TRANS64 P0, [R2+URZ+0x60], R3 ;  /* 0x00006003020085a7 */ /* 0x000ea4000800007f */
[----:B--2---:R-:W-:Y:S05]  /*172a0*/  @!P0 BRA `(.L_x_8220) ;  /* 0xfffffffc00f08947 */ /* 0x004fea000383ffff */
[----:B------:R-:W-:Y:S05]  /*172b0*/  BRA `(.L_x_8306) ;  /* 0xffffffc800c87947 */ /* 0x000fea000383ffff */
.L_x_8229:
[----:B----4-:R4:W0:Y:S02]  /*172c0*/  SYNCS.PHASECHK.TRANS64.TRYWAIT P0, [R2+URZ+0x28840], R3 ;  /* 0x02884003020075a7 */ /* 0x010824000800017f */
[----:B0-----:R-:W-:Y:S05]  /*172d0*/  @!P0 NANOSLEEP.SYNCS 0x989680 ;  /* 0x009896800000895d */ /* 0x001fea0003900000 */
[----:B------:R-:W0:Y:S02]  /*172e0*/  @!P0 SYNCS.PHASECHK.TRANS64 P0, [R2+URZ+0x28840], R3 ;  /* 0x02884003020085a7 */ /* 0x000e24000800007f */
[----:B0-----:R-:W-:Y:S05]  /*172f0*/  @!P0 BRA `(.L_x_8229) ;  /* 0xfffffffc00f08947 */ /* 0x001fea000383ffff */
[----:B------:R-:W-:Y:S05]  /*17300*/  BRA `(.L_x_8307) ;  /* 0xffffffd000387947 */ /* 0x000fea000383ffff */
.L_x_8235:
[----:B0-----:R0:W2:Y:S02]  /*17310*/  SYNCS.PHASECHK.TRANS64.TRYWAIT P0, [R2+URZ+0x60], R5 ;  /* 0x00006005020075a7 */ /* 0x0010a4000800017f */
[----:B--2---:R-:W-:Y:S05]  /*17320*/  @!P0 NANOSLEEP.SYNCS 0x989680 ;  /* 0x009896800000895d */ /* 0x004fea0003900000 */
[----:B------:R-:W2:Y:S02]  /*17330*/  @!P0 SYNCS.PHASECHK.TRANS64 P0, [R2+URZ+0x60], R5 ;  /* 0x00006005020085a7 */ /* 0x000ea4000800007f */
[----:B--2---:R-:W-:Y:S05]  /*17340*/  @!P0 BRA `(.L_x_8235) ;  /* 0xfffffffc00f08947 */ /* 0x004fea000383ffff */
[----:B------:R-:W-:Y:S05]  /*17350*/  BRA `(.L_x_8308) ;  /* 0xffffffd400147947 */ /* 0x000fea000383ffff */
.L_x_8246:
[----:B----4-:R4:W0:Y:S02]  /*17360*/  SYNCS.PHASECHK.TRANS64.TRYWAIT P0, [R0+URZ+0x28860], R3 ;  /* 0x02886003000075a7 */ /* 0x010824000800017f */
[----:B0-----:R-:W-:Y:S05]  /*17370*/  @!P0 NANOSLEEP.SYNCS 0x989680 ;  /* 0x009896800000895d */ /* 0x001fea0003900000 */
[----:B------:R-:W0:Y:S02]  /*17380*/  @!P0 SYNCS.PHASECHK.TRANS64 P0, [R0+URZ+0x28860], R3 ;  /* 0x02886003000085a7 */ /* 0x000e24000800007f */
[----:B0-----:R-:W-:Y:S05]  /*17390*/  @!P0 BRA `(.L_x_8246) ;  /* 0xfffffffc00f08947 */ /* 0x001fea000383ffff */
[----:B------:R-:W-:Y:S05]  /*173a0*/  BRA `(.L_x_8309) ;  /* 0xffffffd800687947 */ /* 0x000fea000383ffff */
.L_x_8253:
[----:B------:R-:W-:Y:S01]  /*173b0*/  BSSY B0, `(.L_x_8310) ;  /* 0x0000008000007945 */ /* 0x000fe20003800000 */
[----:B------:R-:W-:Y:S02]  /*173c0*/  IMAD.MOV.U32 R13, RZ, RZ, R16 ;  /* 0x000000ffff0d7224 */ /* 0x000fe400078e0010 */
[----:B------:R-:W-:Y:S02]  /*173d0*/  IMAD.MOV.U32 R12, RZ, RZ, RZ ;  /* 0x000000ffff0c7224 */ /* 0x000fe400078e00ff */
[----:B------:R-:W-:Y:S02]  /*173e0*/  IMAD.MOV.U32 R11, RZ, RZ, 0x1f ;  /* 0x0000001fff0b7424 */ /* 0x000fe400078e00ff */
[----:B------:R-:W-:-:S07]  /*173f0*/  IMAD.MOV.U32 R15, RZ, RZ, -0x1 ;  /* 0xffffffffff0f7424 */ /* 0x000fce00078e00ff */
[----:B01-3--:R-:W-:Y:S05]  /*17400*/  WARPSYNC.COLLECTIVE R15, `(.L_x_8311) ;  /* 0x000000000f087348 */ /* 0x00bfea0003c00000 */
[----:B------:R2:W4:Y:S02]  /*17410*/  SHFL.IDX P6, R14, R13, R12, R11 ;  /* 0x0000000c0d0e7389 */ /* 0x00052400000c000b */
[----:B01234-:R-:W-:Y:S01]  /*17420*/  ENDCOLLECTIVE ;  /* 0x000000000000791b */ /* 0x01ffe20003800000 */
.L_x_8311:
[----:B------:R-:W-:Y:S05]  /*17430*/  BSYNC B0 ;  /* 0x0000000000007941 */ /* 0x000fea0003800000 */
.L_x_8310:
        /* <DEDUP_REMOVED lines=9> */
.L_x_8312:
        /* <DEDUP_REMOVED lines=18> */
.L_x_8313:
[----:B------:R-:W-:Y:S01]  /*175f0*/  IMAD.MOV.U32 R12, RZ, RZ, 0x2 ;  /* 0x00000002ff0c7424 */ /* 0x000fe200078e00ff */
[----:B------:R-:W-:-:S05]  /*17600*/  SEL R7, R14, RZ, P1 ;  /* 0x000000ff0e077207 */ /* 0x000fca0000800000 */
[----:B------:R-:W-:-:S04]  /*17610*/  IMAD.IADD R3, R2, 0x1, R7 ;  /* 0x0000000102037824 */ /* 0x000fc800078e0207 */
[----:B------:R-:W-:-:S07]  /*17620*/  IMAD.MOV.U32 R13, RZ, RZ, R3 ;  /* 0x000000ffff0d7224 */ /* 0x000fce00078e0003 */
[----:B------:R-:W-:Y:S05]  /*17630*/  WARPSYNC.COLLECTIVE R15, `(.L_x_8314) ;  /* 0x000000000f087348 */ /* 0x000fea0003c00000 */
[----:B------:R0:W1:Y:S02]  /*17640*/  SHFL.UP P6, R14, R13, R12, R11 ;  /* 0x0400000c0d0e7389 */ /* 0x00006400000c000b */
[----:B01----:R-:W-:Y:S01]  /*17650*/  ENDCOLLECTIVE ;  /* 0x000000000000791b */ /* 0x003fe20003800000 */
.L_x_8314:
[----:B------:R-:W-:Y:S01]  /*17660*/  IMAD.MOV.U32 R12, RZ, RZ, 0x4 ;  /* 0x00000004ff0c7424 */ /* 0x000fe200078e00ff */
[----:B------:R-:W-:-:S05]  /*17670*/  SEL R14, R14, RZ, P2 ;  /* 0x000000ff0e0e7207 */ /* 0x000fca0001000000 */
[----:B------:R-:W-:-:S04]  /*17680*/  IMAD.IADD R3, R3, 0x1, R14 ;  /* 0x0000000103037824 */ /* 0x000fc800078e020e */
[----:B------:R-:W-:-:S07]  /*17690*/  IMAD.MOV.U32 R13, RZ, RZ, R3 ;  /* 0x000000ffff0d7224 */ /* 0x000fce00078e0003 */
[----:B------:R-:W-:Y:S05]  /*176a0*/  WARPSYNC.COLLECTIVE R15, `(.L_x_8315) ;  /* 0x000000000f087348 */ /* 0x000fea0003c00000 */
[----:B------:R0:W1:Y:S02]  /*176b0*/  SHFL.UP P6, R14, R13, R12, R11 ;  /* 0x0400000c0d0e7389 */ /* 0x00006400000c000b */
[----:B01----:R-:W-:Y:S01]  /*176c0*/  ENDCOLLECTIVE ;  /* 0x000000000000791b */ /* 0x003fe20003800000 */
.L_x_8315:
[----:B------:R-:W-:Y:S01]  /*176d0*/  IMAD.MOV.U32 R12, RZ, RZ, 0x8 ;  /* 0x00000008ff0c7424 */ /* 0x000fe200078e00ff */
[----:B------:R-:W-:-:S05]  /*176e0*/  SEL R14, R14, RZ, P3 ;  /* 0x000000ff0e0e7207 */ /* 0x000fca0001800000 */
[----:B------:R-:W-:-:S04]  /*176f0*/  IMAD.IADD R3, R3, 0x1, R14 ;  /* 0x0000000103037824 */ /* 0x000fc800078e020e */
[----:B------:R-:W-:-:S07]  /*17700*/  IMAD.MOV.U32 R13, RZ, RZ, R3 ;  /* 0x000000ffff0d7224 */ /* 0x000fce00078e0003 */
[----:B------:R-:W-:Y:S05]  /*17710*/  WARPSYNC.COLLECTIVE R15, `(.L_x_8316) ;  /* 0x000000000f087348 */ /* 0x000fea0003c00000 */
[----:B------:R0:W1:Y:S02]  /*17720*/  SHFL.UP P6, R14, R13, R12, R11 ;  /* 0x0400000c0d0e7389 */ /* 0x00006400000c000b */
[----:B01----:R-:W-:Y:S01]  /*17730*/  ENDCOLLECTIVE ;  /* 0x000000000000791b */ /* 0x003fe20003800000 */
.L_x_8316:
[----:B------:R-:W-:Y:S01]  /*17740*/  IMAD.MOV.U32 R12, RZ, RZ, 0x10 ;  /* 0x00000010ff0c7424 */ /* 0x000fe200078e00ff */
[----:B------:R-:W-:-:S05]  /*17750*/  SEL R14, R14, RZ, P4 ;  /* 0x000000ff0e0e7207 */ /* 0x000fca0002000000 */
[----:B------:R-:W-:-:S04]  /*17760*/  IMAD.IADD R3, R3, 0x1, R14 ;  /* 0x0000000103037824 */ /* 0x000fc800078e020e */
[----:B------:R-:W-:-:S07]  /*17770*/  IMAD.MOV.U32 R13, RZ, RZ, R3 ;  /* 0x000000ffff0d7224 */ /* 0x000fce00078e0003 */
[----:B------:R-:W-:Y:S05]  /*17780*/  WARPSYNC.COLLECTIVE R15, `(.L_x_8317) ;  /* 0x000000000f087348 */ /* 0x000fea0003c00000 */
[----:B------:R0:W1:Y:S02]  /*17790*/  SHFL.UP P6, R14, R13, R12, R11 ;  /* 0x0400000c0d0e7389 */ /* 0x00006400000c000b */
[----:B01----:R-:W-:Y:S01]  /*177a0*/  ENDCOLLECTIVE ;  /* 0x000000000000791b */ /* 0x003fe20003800000 */
.L_x_8317:
        /* <DEDUP_REMOVED lines=8> */
.L_x_8318:
[----:B------:R-:W-:Y:S05]  /*17830*/  BRA `(.L_x_8319) ;  /* 0xffffffd800fc7947 */ /* 0x000fea000383ffff */
.L_x_8258:
        /* <DEDUP_REMOVED lines=8> */
.L_x_8321:
[----:B------:R-:W-:Y:S05]  /*178c0*/  BSYNC B0 ;  /* 0x0000000000007941 */ /* 0x000fea0003800000 */
.L_x_8320:
        /* <DEDUP_REMOVED lines=9> */
.L_x_8322:
[----:B------:R-:W-:Y:S01]  /*17960*/  IMAD.MOV.U32 R12, RZ, RZ, 0x4 ;  /* 0x00000004ff0c7424 */ /* 0x000fe200078e00ff */
[----:B------:R-:W-:-:S05]  /*17970*/  SEL R14, R14, RZ, P2 ;  /* 0x000000ff0e0e7207 */ /* 0x000fca0001000000 */
[----:B------:R-:W-:-:S04]  /*17980*/  IMAD.IADD R3, R3, 0x1, R14 ;  /* 0x0000000103037824 */ /* 0x000fc800078e020e */
[----:B------:R-:W-:-:S07]  /*17990*/  IMAD.MOV.U32 R13, RZ, RZ, R3 ;  /* 0x000000ffff0d7224 */ /* 0x000fce00078e0003 */
[----:B------:R-:W-:Y:S05]  /*179a0*/  WARPSYNC.COLLECTIVE R15, `(.L_x_8323) ;  /* 0x000000000f087348 */ /* 0x000fea0003c00000 */
[----:B------:R0:W1:Y:S02]  /*179b0*/  SHFL.UP P6, R14, R13, R12, R11 ;  /* 0x0400000c0d0e7389 */ /* 0x00006400000c000b */
[----:B01----:R-:W-:Y:S01]  /*179c0*/  ENDCOLLECTIVE ;  /* 0x000000000000791b */ /* 0x003fe20003800000 */
.L_x_8323:
[----:B------:R-:W-:Y:S01]  /*179d0*/  IMAD.MOV.U32 R12, RZ, RZ, 0x8 ;  /* 0x00000008ff0c7424 */ /* 0x000fe200078e00ff */
[----:B------:R-:W-:-:S05]  /*179e0*/  SEL R14, R14, RZ, P3 ;  /* 0x000000ff0e0e7207 */ /* 0x000fca0001800000 */
[----:B------:R-:W-:-:S04]  /*179f0*/  IMAD.IADD R3, R3, 0x1, R14 ;  /* 0x0000000103037824 */ /* 0x000fc800078e020e */
[----:B------:R-:W-:-:S07]  /*17a00*/  IMAD.MOV.U32 R13, RZ, RZ, R3 ;  /* 0x000000ffff0d7224 */ /* 0x000fce00078e0003 */
[----:B------:R-:W-:Y:S05]  /*17a10*/  WARPSYNC.COLLECTIVE R15, `(.L_x_8324) ;  /* 0x000000000f087348 */ /* 0x000fea0003c00000 */
[----:B------:R0:W1:Y:S02]  /*17a20*/  SHFL.UP P6, R14, R13, R12, R11 ;  /* 0x0400000c0d0e7389 */ /* 0x00006400000c000b */
[----:B01----:R-:W-:Y:S01]  /*17a30*/  ENDCOLLECTIVE ;  /* 0x000000000000791b */ /* 0x003fe20003800000 */
.L_x_8324:
[----:B------:R-:W-:Y:S01]  /*17a40*/  IMAD.MOV.U32 R12, RZ, RZ, 0x10 ;  /* 0x00000010ff0c7424 */ /* 0x000fe200078e00ff */
[----:B------:R-:W-:-:S05]  /*17a50*/  SEL R14, R14, RZ, P4 ;  /* 0x000000ff0e0e7207 */ /* 0x000fca0002000000 */
[----:B------:R-:W-:-:S04]  /*17a60*/  IMAD.IADD R3, R3, 0x1, R14 ;  /* 0x0000000103037824 */ /* 0x000fc800078e020e */
[----:B------:R-:W-:-:S07]  /*17a70*/  IMAD.MOV.U32 R13, RZ, RZ, R3 ;  /* 0x000000ffff0d7224 */ /* 0x000fce00078e0003 */
[----:B------:R-:W-:Y:S05]  /*17a80*/  WARPSYNC.COLLECTIVE R15, `(.L_x_8325) ;  /* 0x000000000f087348 */ /* 0x000fea0003c00000 */
[----:B------:R0:W1:Y:S02]  /*17a90*/  SHFL.UP P6, R14, R13, R12, R11 ;  /* 0x0400000c0d0e7389 */ /* 0x00006400000c000b */
[----:B01----:R-:W-:Y:S01]  /*17aa0*/  ENDCOLLECTIVE ;  /* 0x000000000000791b */ /* 0x003fe20003800000 */
.L_x_8325:
        /* <DEDUP_REMOVED lines=8> */
.L_x_8326:
[----:B------:R-:W-:Y:S05]  /*17b30*/  BRA `(.L_x_8327) ;  /* 0xffffffd800d87947 */ /* 0x000fea000383ffff */
.L_x_8260:
[----:B------:R-:W-:Y:S01]  /*17b40*/  BSSY B0, `(.L_x_8328) ;  /* 0x0000006000007945 */ /* 0x000fe20003800000 */
[----:B------:R-:W-:Y:S01]  /*17b50*/  PLOP3.LUT P6, PT, P6, PT, PT, 0x8, 0x0 ;  /* 0x000000000000781c */ /* 0x000fe200037ce170 */
[----:B------:R-:W-:-:S12]  /*17b60*/  IMAD.MOV.U32 R15, RZ, RZ, -0x1 ;  /* 0xffffffffff0f7424 */ /* 0x000fd800078e00ff */
[----:B0123--:R-:W-:Y:S05]  /*17b70*/  WARPSYNC.COLLECTIVE R15, `(.L_x_8329) ;  /* 0x000000000f087348 */ /* 0x00ffea0003c00000 */
[----:B------:R-:W-:Y:S01]  /*17b80*/  VOTE.ANY R14, PT, P6 ;  /* 0x00000000000e7806 */ /* 0x000fe200030e0100 */
[----:B0123--:R-:W-:Y:S06]  /*17b90*/  ENDCOLLECTIVE ;  /* 0x000000000000791b */ /* 0x00ffec0003800000 */
.L_x_8329:
[----:B------:R-:W-:Y:S05]  /*17ba0*/  BSYNC B0 ;  /* 0x0000000000007941 */ /* 0x000fea0003800000 */
.L_x_8328:
        /* <DEDUP_REMOVED lines=9> */
.L_x_8330:
[----:B------:R-:W-:Y:S01]  /*17c40*/  IMAD.MOV.U32 R17, RZ, RZ, R14 ;  /* 0x000000ffff117224 */ /* 0x000fe200078e000e */
[----:B------:R-:W-:Y:S06]  /*17c50*/  BRA `(.L_x_8331) ;  /* 0xffffffd800c87947 */ /* 0x000fec000383ffff */
.L_x_8262:
[----:B------:R-:W-:Y:S01]  /*17c60*/  BSSY B0, `(.L_x_8332) ;  /* 0x0000007000007945 */ /* 0x000fe20003800000 */
[----:B------:R-:W-:Y:S02]  /*17c70*/  IMAD.MOV.U32 R13, RZ, RZ, R3 ;  /* 0x000000ffff0d7224 */ /* 0x000fe400078e0003 */
[----:B------:R-:W-:Y:S02]  /*17c80*/  IMAD.MOV.U32 R11, RZ, RZ, 0x1f ;  /* 0x0000001fff0b7424 */ /* 0x000fe400078e00ff */
[----:B------:R-:W-:-:S07]  /*17c90*/  IMAD.MOV.U32 R15, RZ, RZ, -0x1 ;  /* 0xffffffffff0f7424 */ /* 0x000fce00078e00ff */
[----:B01234-:R-:W-:Y:S05]  /*17ca0*/  WARPSYNC.COLLECTIVE R15, `(.L_x_8333) ;  /* 0x000000000f087348 */ /* 0x01ffea0003c00000 */
[----:B------:R0:W0:Y:S02]  /*17cb0*/  SHFL.IDX P6, R14, R13, R12, R11 ;  /* 0x0000000c0d0e7389 */ /* 0x00002400000c000b */
[----:B01234-:R-:W-:Y:S01]  /*17cc0*/  ENDCOLLECTIVE ;  /* 0x000000000000791b */ /* 0x01ffe20003800000 */
.L_x_8333:
[----:B------:R-:W-:Y:S05]  /*17cd0*/  BSYNC B0 ;  /* 0x0000000000007941 */ /* 0x000fea0003800000 */
.L_x_8332:
[----:B------:R-:W-:Y:S01]  /*17ce0*/  IMAD.MOV.U32 R5, RZ, RZ, R14 ;  /* 0x000000ffff057224 */ /* 0x000fe200078e000e */
[----:B------:R-:W-:Y:S06]  /*17cf0*/  BRA `(.L_x_8261) ;  /* 0xffffffd800bc7947 */ /* 0x000fec000383ffff */
.L_x_8266:
[----:B0-----:R0:W2:Y:S02]  /*17d00*/  SYNCS.PHASECHK.TRANS64.TRYWAIT P0, [R0+URZ+0x28820], R3 ;  /* 0x02882003000075a7 */ /* 0x0010a4000800017f */
[----:B--2---:R-:W-:Y:S05]  /*17d10*/  @!P0 NANOSLEEP.SYNCS 0x989680 ;  /* 0x009896800000895d */ /* 0x004fea0003900000 */
[----:B------:R-:W2:Y:S02]  /*17d20*/  @!P0 SYNCS.PHASECHK.TRANS64 P0, [R0+URZ+0x28820], R3 ;  /* 0x02882003000085a7 */ /* 0x000ea4000800007f */
[----:B--2---:R-:W-:Y:S05]  /*17d30*/  @!P0 BRA `(.L_x_8266) ;  /* 0xfffffffc00f08947 */ /* 0x004fea000383ffff */
[----:B------:R-:W-:Y:S05]  /*17d40*/  BRA `(.L_x_8334) ;  /* 0xffffffe0003c7947 */ /* 0x000fea000383ffff */
.L_x_8267:
        /* <DEDUP_REMOVED lines=8> */
[----:B01-3--:R-:W-:Y:S05]  /*17dd0*/  WARPSYNC.COLLECTIVE R15, `(.L_x_8336) ;  /* 0x000000000f087348 */ /* 0x00bfea0003c00000 */
[----:B------:R2:W4:Y:S02]  /*17de0*/  SHFL.IDX P6, R14, R13, R12, R11 ;  /* 0x0000000c0d0e7389 */ /* 0x00052400000c000b */
[----:B01234-:R-:W-:Y:S01]  /*17df0*/  ENDCOLLECTIVE ;  /* 0x000000000000791b */ /* 0x01ffe20003800000 */
.L_x_8336:
[----:B------:R-:W-:Y:S05]  /*17e00*/  BSYNC B0 ;  /* 0x0000000000007941 */ /* 0x000fea0003800000 */
.L_x_8335:
[----:B------:R-:W-:Y:S05]  /*17e10*/  BRA `(.L_x_8337) ;  /* 0xffffffe000247947 */ /* 0x000fea000383ffff */
.L_x_8270:
[----:B------:R-:W-:Y:S01]  /*17e20*/  BSSY B1, `(.L_x_8338) ;  /* 0x0000006000017945 */ /* 0x000fe20003800000 */
[----:B------:R-:W-:-:S07]  /*17e30*/  IMAD.MOV.U32 R15, RZ, RZ, -0x1 ;  /* 0xffffffffff0f7424 */ /* 0x000fce00078e00ff */
[----:B0123--:R-:W-:Y:S05]  /*17e40*/  WARPSYNC.COLLECTIVE R15, `(.L_x_8339) ;  /* 0x000000000f0c7348 */ /* 0x00ffea0003c00000 */
[----:B------:R-:W-:Y:S02]  /*17e50*/  ELECT P6, UR62, PT ;  /* 0x00000000003e782f */ /* 0x000fe400038c0000 */
[----:B------:R-:W-:Y:S01]  /*17e60*/  MOV R14, UR62 ;  /* 0x0000003e000e7c02 */ /* 0x000fe20008000f00 */
[----:B0123--:R-:W-:Y:S10]  /*17e70*/  ENDCOLLECTIVE ;  /* 0x000000000000791b */ /* 0x00fff40003800000 */
.L_x_8339:
[----:B------:R-:W-:Y:S05]  /*17e80*/  BSYNC B1 ;  /* 0x0000000000017941 */ /* 0x000fea0003800000 */
.L_x_8338:
[----:B------:R-:W-:Y:S05]  /*17e90*/  BRA `(.L_x_8340) ;  /* 0xffffffe0001c7947 */ /* 0x000fea000383ffff */
.L_x_8272:
[----:B0-----:R0:W2:Y:S02]  /*17ea0*/  SYNCS.PHASECHK.TRANS64.TRYWAIT P0, [R6+URZ], R5 ;  /* 0x00000005060075a7 */ /* 0x0010a4000800017f */
[----:B--2---:R-:W-:Y:S05]  /*17eb0*/  @!P0 NANOSLEEP.SYNCS 0x989680 ;  /* 0x009896800000895d */ /* 0x004fea0003900000 */
[----:B------:R-:W2:Y:S02]  /*17ec0*/  @!P0 SYNCS.PHASECHK.TRANS64 P0, [R6+URZ], R5 ;  /* 0x00000005060085a7 */ /* 0x000ea4000800007f */
[----:B--2---:R-:W-:Y:S05]  /*17ed0*/  @!P0 BRA `(.L_x_8272) ;  /* 0xfffffffc00f08947 */ /* 0x004fea000383ffff */
[----:B------:R-:W-:Y:S05]  /*17ee0*/  BRA `(.L_x_8341) ;  /* 0xffffffe000587947 */ /* 0x000fea000383ffff */
.L_x_8273:
[----:B--2---:R2:W3:Y:S02]  /*17ef0*/  SYNCS.PHASECHK.TRANS64.TRYWAIT P0, [R7+URZ], R2 ;  /* 0x00000002070075a7 */ /* 0x0044e4000800017f */
[----:B---3--:R-:W-:Y:S05]  /*17f00*/  @!P0 NANOSLEEP.SYNCS 0x989680 ;  /* 0x009896800000895d */ /* 0x008fea0003900000 */
[----:B------:R-:W3:Y:S02]  /*17f10*/  @!P0 SYNCS.PHASECHK.TRANS64 P0, [R7+URZ], R2 ;  /* 0x00000002070085a7 */ /* 0x000ee4000800007f */
[----:B---3--:R-:W-:Y:S05]  /*17f20*/  @!P0 BRA `(.L_x_8273) ;  /* 0xfffffffc00f08947 */ /* 0x008fea000383ffff */
[----:B------:R-:W-:Y:S05]  /*17f30*/  BRA `(.L_x_8342) ;  /* 0xffffffe0004c7947 */ /* 0x000fea000383ffff */
.L_x_8275:
[----:B---3--:R3:W4:Y:S02]  /*17f40*/  SYNCS.PHASECHK.TRANS64.TRYWAIT P0, [R4+URZ], R5 ;  /* 0x00000005040075a7 */ /* 0x008724000800017f */
[----:B----4-:R-:W-:Y:S05]  /*17f50*/  @!P0 NANOSLEEP.SYNCS 0x989680 ;  /* 0x009896800000895d */ /* 0x010fea0003900000 */
[----:B------:R-:W4:Y:S02]  /*17f60*/  @!P0 SYNCS.PHASECHK.TRANS64 P0, [R4+URZ], R5 ;  /* 0x00000005040085a7 */ /* 0x000f24000800007f */
[----:B----4-:R-:W-:Y:S05]  /*17f70*/  @!P0 BRA `(.L_x_8275) ;  /* 0xfffffffc00f08947 */ /* 0x010fea000383ffff */
[----:B------:R-:W-:Y:S05]  /*17f80*/  BRA `(.L_x_8343) ;  /* 0xffffffe000547947 */ /* 0x000fea000383ffff */
.L_x_8344:
        /* <DEDUP_REMOVED lines=15> */
.L_x_15318:


//--------------------- .text._ZN7cutlass13device_kernelIN5flash11enable_sm90INS1_16FlashAttnFwdSm90INS1_25CollectiveMainloopFwdSm90ILi2EN4cute5tupleIJNS5_1CILi1EEES8_S8_EEENS6_IJNS7_ILi128EEESA_SA_EEELi128ENS_10bfloat16_tEfNS_4arch4Sm90ELb0ELb1ELb0ELb1ELb0ELb1ELb0ELb1ELb1ELb1ELb0ELb0EEENS1_21CollectiveEpilogueFwdISB_S9_SC_SE_Li256ELb1ELb1ELb0ELb0EEENS1_36VarlenDynamicPersistentTileSchedulerILi128ELi128ELi256ELi128ELb0ELb1ELb1ELb1ELb0ELb1EEEEEEEEEvNT_6ParamsE --------------------------
	.section	.text._ZN7cutlass13device_kernelIN5flash11enable_sm90INS1_16FlashAttnFwdSm90INS1_25CollectiveMainloopFwdSm90ILi2EN4cute5tupleIJNS5_1CILi1EEES8_S8_EEENS6_IJNS7_ILi128EEESA_SA_EEELi128ENS_10bfloat16_tEfNS_4arch4Sm90ELb0ELb1ELb0ELb1ELb0ELb1ELb0ELb1ELb1ELb1ELb0ELb0EEENS1_21CollectiveEpilogueFwdISB_S9_SC_SE_Li256ELb1ELb1ELb0ELb0EEENS1_36VarlenDynamicPersistentTileSchedulerILi128ELi128ELi256ELi128ELb0ELb1ELb1ELb1ELb0ELb1EEEEEEEEEvNT_6ParamsE,"ax",@progbits
	.align	128
.text._ZN7cutlass13device_kernelIN5flash11enable_sm90INS1_16FlashAttnFwdSm90INS1_25CollectiveMainloopFwdSm90ILi2EN4cute5tupleIJNS5_1CILi1EEES8_S8_EEENS6_IJNS7_ILi128EEESA_SA_EEELi128ENS_10bfloat16_tEfNS_4arch4Sm90ELb0ELb1ELb0ELb1ELb0ELb1ELb0ELb1ELb1ELb1ELb0ELb0EEENS1_21CollectiveEpilogueFwdISB_S9_SC_SE_Li256ELb1ELb1ELb0ELb0EEENS1_36VarlenDynamicPersistentTileSchedulerILi128ELi128ELi256ELi128ELb0ELb1ELb1ELb1ELb0ELb1EEEEEEEEEvNT_6ParamsE:
        .type           _ZN7cutlass13device_kernelIN5flash11enable_sm90INS1_16FlashAttnFwdSm90INS1_25CollectiveMainloopFwdSm90ILi2EN4cute5tupleIJNS5_1CILi1EEES8_S8_EEENS6_IJNS7_ILi128EEESA_SA_EEELi128ENS_10bfloat16_tEfNS_4arch4Sm90ELb0ELb1ELb0ELb1ELb0ELb1ELb0ELb1ELb1ELb1ELb0ELb0EEENS1_21CollectiveEpilogueFwdISB_S9_SC_SE_Li256ELb1ELb1ELb0ELb0EEENS1_36VarlenDynamicPersistentTileSchedulerILi128ELi128ELi256ELi128ELb0ELb1ELb1ELb1ELb0ELb1EEEEEEEEEvNT_6ParamsE,@function
        .size           _ZN7cutlass13device_kernelIN5flash11enable_sm90INS1_16FlashAttnFwdSm90INS1_25CollectiveMainloopFwdSm90ILi2EN4cute5tupleIJNS5_1CILi1EEES8_S8_EEENS6_IJNS7_ILi128EEESA_SA_EEELi128ENS_10bfloat16_tEfNS_4arch4Sm90ELb0ELb1ELb0ELb1ELb0ELb1ELb0ELb1ELb1ELb1ELb0ELb0EEENS1_21CollectiveEpilogueFwdISB_S9_SC_SE_Li256ELb1ELb1ELb0ELb0EEENS1_36VarlenDynamicPersistentTileSchedulerILi128ELi128ELi256ELi128ELb0ELb1ELb1ELb1ELb0ELb1EEEEEEEEEvNT_6ParamsE,(.L_x_15319 - _ZN7cutlass13device_kernelIN5flash11enable_sm90INS1_16FlashAttnFwdSm90INS1_25CollectiveMainloopFwdSm90ILi2EN4cute5tupleIJNS5_1CILi1EEES8_S8_EEENS6_IJNS7_ILi128EEESA_SA_EEELi128ENS_10bfloat16_tEfNS_4arch4Sm90ELb0ELb1ELb0ELb1ELb0ELb1ELb0ELb1ELb1ELb1ELb0ELb0EEENS1_21CollectiveEpilogueFwdISB_S9_SC_SE_Li256ELb1ELb1ELb0ELb0EEENS1_36VarlenDynamicPersistentTileSchedulerILi128ELi128ELi256ELi128ELb0ELb1ELb1ELb1ELb0ELb1EEEEEEEEEvNT_6ParamsE)
        .other          _ZN7cutlass13device_kernelIN5flash11enable_sm90INS1_16FlashAttnFwdSm90INS1_25CollectiveMainloopFwdSm90ILi2EN4cute5tupleIJNS5_1CILi1EEES8_S8_EEENS6_IJNS7_ILi128EEESA_SA_EEELi128ENS_10bfloat16_tEfNS_4arch4Sm90ELb0ELb1ELb0ELb1ELb0ELb1ELb0ELb1ELb1ELb1ELb0ELb0EEENS1_21CollectiveEpilogueFwdISB_S9_SC_SE_Li256ELb1ELb1ELb0ELb0EEENS1_36VarlenDynamicPersistentTileSchedulerILi128ELi128ELi256ELi128ELb0ELb1ELb1ELb1ELb0ELb1EEEEEEEEEvNT_6ParamsE,@"STO_CUDA_ENTRY STV_DEFAULT"
_ZN7cutlass13device_kernelIN5flash11enable_sm90INS1_16FlashAttnFwdSm90INS1_25CollectiveMainloopFwdSm90ILi2EN4cute5tupleIJNS5_1CILi1EEES8_S8_EEENS6_IJNS7_ILi128EEESA_SA_EEELi128ENS_10bfloat16_tEfNS_4arch4Sm90ELb0ELb1ELb0ELb1ELb0ELb1ELb0ELb1ELb1ELb1ELb0ELb0EEENS1_21CollectiveEpilogueFwdISB_S9_SC_SE_Li256ELb1ELb1ELb0ELb0EEENS1_36VarlenDynamicPersistentTileSchedulerILi128ELi128ELi256ELi128ELb0ELb1ELb1ELb1ELb0ELb1EEEEEEEEEvNT_6ParamsE:
        /* <DEDUP_REMOVED lines=23> */
.L_x_8346:
[----:B------:R-:W-:Y:S05]  /*0170*/  BSYNC B0 ;  /* 0x0000000000007941 */ /* 0x000fea0003800000 */
.L_x_8345:
        /* <DEDUP_REMOVED lines=40> */
.L_x_8347:
        /* <DEDUP_REMOVED lines=22> */
.L_x_8348:
        /* <DEDUP_REMOVED lines=18> */
.L_x_8349:
        /* <DEDUP_REMOVED lines=22> */
.L_x_8350:
        /* <DEDUP_REMOVED lines=22> */
.L_x_8351:
[----:B--2---:R-:W-:Y:S01]  /*0940*/  ISETP.NE.AND P0, PT, R2, RZ, PT ;  /* 0x000000ff0200720c */ /* 0x004fe20003f05270 */
[----:B------:R-:W-:Y:S01]  /*0950*/  IMAD.MOV.U32 R2, RZ, RZ, 0x1 ;  /* 0x00000001ff027424 */ /* 0x000fe200078e00ff */
[----:B------:R-:W-:Y:S01]  /*0960*/  NOP ;  /* 0x0000000000007918 */ /* 0x000fe20000000000 */
[----:B------:R-:W-:Y:S01]  /*0970*/  ULDC.64 UR38, c[0x0][0x208] ;  /* 0x0000820000267ab9 */ /* 0x000fe20000000a00 */
[----:B------:R-:W-:Y:S02]  /*0980*/  BSSY B9, `(.L_x_8352) ;  /* 0x000245d000097945 */ /* 0x000fe40003800000 */
[----:B------:R-:W-:-:S05]  /*0990*/  SEL R2, R2, 0x2, !P0 ;  /* 0x0000000202027807 */ /* 0x000fca0004000000 */
[----:B------:R2:W-:Y:S01]  /*09a0*/  STL [R1+0x50], R2 ;  /* 0x0000500201007387 */ /* 0x0005e20000100800 */
[----:B01-34-:R-:W-:Y:S06]  /*09b0*/  BAR.SYNC.DEFER_BLOCKING 0x0 ;  /* 0x0000000000007b1d */ /* 0x01bfec0000010000 */
[----:B------:R-:W-:Y:S05]  /*09c0*/  @!P0 BRA `(.L_x_8353) ;  /* 0x000001c800308947 */ /* 0x000fea0003800000 */
.L_x_8354:
[----:B------:R-:W-:-:S08]  /*09d0*/  NOP ;  /* 0x0000000000007918 */ /* 0x000fd00000000000 */
[----:B------:R-:W0:Y:S02]  /*09e0*/  USETMAXREG.TRY_ALLOC.CTAPOOL UP0, 0xf0 ;  /* 0x000000f0000079c8 */ /* 0x000e240008000600 */
[----:B0-----:R-:W-:-:S13]  /*09f0*/  PLOP3.LUT P0, PT, PT, PT, UP0, 0x80, 0x0 ;  /* 0x000000000000781c */ /* 0x001fda0003f0f008 */
[----:B------:R-:W-:Y:S05]  /*0a00*/  @!P0 BRA `(.L_x_8354) ;  /* 0xfffffffc00f08947 */ /* 0x000fea000383ffff */
[----:B------:R-:W-:Y:S01]  /*0a10*/  SHF.R.U32.HI R0, RZ, 0x7, R4 ;  /* 0x00000007ff007819 */ /* 0x000fe20000011604 */
[----:B------:R-:W0:Y:S08]  /*0a20*/  S2UR UR5, SR_CgaCtaId ;  /* 0x00000000000579c3 */ /* 0x000e300000008800 */
[----:B------:R-:W-:Y:S06]  /*0a30*/  BAR.ARV 0x8, 0x180 ;  /* 0x0206000000007b1d */ /* 0x000fec0000002000 */
[----:B------:R-:W-:Y:S01]  /*0a40*/  ISETP.NE.AND P0, PT, R0, 0x1, PT ;  /* 0x000000010000780c */ /* 0x000fe20003f05270 */
[----:B------:R-:W-:-:S12]  /*0a50*/  UMOV UR4, 0x400 ;  /* 0x0000040000047882 */ /* 0x000fd80000000000 */
[----:B------:R-:W-:Y:S06]  /*0a60*/  @!P0 BAR.ARV 0x9, 0x100 ;  /* 0x0244000000008b1d */ /* 0x000fec0000002000 */
[----:B0-----:R-:W-:Y:S02]  /*0a70*/  ULEA UR4, UR5, UR4, 0x18 ;  /* 0x0000000405047291 */ /* 0x001fe4000f8ec03f */
[----:B------:R-:W-:Y:S04]  /*0a80*/  BAR.SYNC.DEFER_BLOCKING 0x5, 0x180 ;  /* 0x0146000000007b1d */ /* 0x000fe80000010000 */
[----:B--2---:R-:W-:-:S02]  /*0a90*/  IMAD.U32 R2, RZ, RZ, UR4 ;  /* 0x00000004ff027e24 */ /* 0x004fc4000f8e00ff */
[----:B------:R-:W-:-:S03]  /*0aa0*/  ULDC UR4, c[0x0][0xc3c] ;  /* 0x00030f0000047ab9 */ /* 0x000fc60000000800 */
[----:B------:R-:W0:Y:S01]  /*0ab0*/  LDS.128 R28, [R2+0x288d0] ;  /* 0x0288d000021c7984 */ /* 0x000e220000000c00 */
[----:B------:R-:W-:Y:S06]  /*0ac0*/  BAR.ARV 0x4, 0x180 ;  /* 0x0106000000007b1d */ /* 0x000fec0000002000 */
[----:B0-----:R-:W-:-:S13]  /*0ad0*/  ISETP.GE.AND P0, PT, R31, UR4, PT ;  /* 0x000000041f007c0c */ /* 0x001fda000bf06270 */
[----:B------:R-:W-:Y:S05]  /*0ae0*/  @P0 BRA `(.L_x_8355) ;  /* 0x0000024400180947 */ /* 0x000fea0003800000 */
[----:B------:R-:W2:Y:S01]  /*0af0*/  LDL.LU R13, [R1+0x50] ;  /* 0x00005000010d7983 */ /* 0x000ea20000300800 */
[----:B------:R-:W-:Y:S02]  /*0b00*/  VIADD R229, R4, 0xffffff80 ;  /* 0xffffff8004e57836 */ /* 0x000fe40000000000 */
[----:B------:R-:W-:Y:S02]  /*0b10*/  VIADD R217, R2, 0x10400 ;  /* 0x0001040002d97836 */ /* 0x000fe40000000000 */
[----:B------:R-:W-:Y:S01]  /*0b20*/  IMAD.MOV.U32 R213, RZ, RZ, RZ ;  /* 0x000000ffffd57224 */ /* 0x000fe200078e00ff */
[----:B------:R-:W-:Y:S01]  /*0b30*/  SHF.R.S32.HI R0, RZ, 0x1f, R229 ;  /* 0x0000001fff007819 */ /* 0x000fe200000114e5 */
[----:B------:R-:W-:Y:S02]  /*0b40*/  IMAD.MOV.U32 R184, RZ, RZ, RZ ;  /* 0x000000ffffb87224 */ /* 0x000fe400078e00ff */
[----:B------:R-:W-:Y:S01]  /*0b50*/  IMAD.MOV.U32 R192, RZ, RZ, RZ ;  /* 0x000000ffffc07224 */ /* 0x000fe200078e00ff */
[CC--:B------:R-:W-:Y:S01]  /*0b60*/  LEA.HI R3, R0.reuse, R229.reuse, RZ, 0x7 ;  /* 0x000000e500037211 */ /* 0x0c0fe200078f38ff */
[----:B------:R-:W-:Y:S01]  /*0b70*/  IMAD.MOV.U32 R186, RZ, RZ, RZ ;  /* 0x000000ffffba7224 */ /* 0x000fe200078e00ff */
[----:B------:R-:W-:Y:S01]  /*0b80*/  LEA.HI R5, R0, R229, RZ, 0x5 ;  /* 0x000000e500057211 */ /* 0x000fe200078f28ff */
[----:B------:R-:W-:Y:S01]  /*0b90*/  IMAD.MOV.U32 R22, RZ, RZ, RZ ;  /* 0x000000ffff167224 */ /* 0x000fe200078e00ff */
[----:B------:R-:W-:-:S02]  /*0ba0*/  LOP3.LUT R218, R3, 0xffffff80, RZ, 0xc0, !PT ;  /* 0xffffff8003da7812 */ /* 0x000fc400078ec0ff */
[----:B------:R-:W-:Y:S01]  /*0bb0*/  LEA.HI R4, R0, R229, RZ, 0x4 ;  /* 0x000000e500047211 */ /* 0x000fe200078f20ff */
[----:B------:R-:W-:Y:S01]  /*0bc0*/  IMAD.SHL.U32 R5, R5, 0x20, RZ ;  /* 0x0000002005057824 */ /* 0x000fe200078e00ff */
[----:B------:R-:W-:Y:S01]  /*0bd0*/  SHF.R.S32.HI R222, RZ, 0x7, R3 ;  /* 0x00000007ffde7819 */ /* 0x000fe20000011403 */
[----:B------:R-:W-:Y:S01]  /*0be0*/  IMAD.IADD R218, R229, 0x1, -R218 ;  /* 0x00000001e5da7824 */ /* 0x000fe200078e0ada */
[----:B------:R-:W-:Y:S02]  /*0bf0*/  LOP3.LUT R6, R4, 0x3fffff0, RZ, 0xc0, !PT ;  /* 0x03fffff004067812 */ /* 0x000fe400078ec0ff */
[----:B------:R-:W-:Y:S02]  /*0c00*/  LOP3.LUT R5, R5, 0xfffffc00, RZ, 0xc0, !PT ;  /* 0xfffffc0005057812 */ /* 0x000fe400078ec0ff */
[----:B------:R-:W-:Y:S01]  /*0c10*/  SHF.R.S32.HI R9, RZ, 0x1f, R218 ;  /* 0x0000001fff097819 */ /* 0x000fe200000114da */
[----:B------:R-:W-:Y:S01]  /*0c20*/  IMAD.IADD R6, R229, 0x1, -R6 ;  /* 0x00000001e5067824 */ /* 0x000fe200078e0a06 */
[----:B------:R-:W-:-:S02]  /*0c30*/  LEA.HI R3, R3, R222, RZ, 0x1 ;  /* 0x000000de03037211 */ /* 0x000fc400078f08ff */
[CC--:B------:R-:W-:Y:S02]  /*0c40*/  LEA.HI R8, R9.reuse, R218.reuse, RZ, 0x2 ;  /* 0x000000da09087211 */ /* 0x0c0fe400078f10ff */
[----:B------:R-:W-:Y:S02]  /*0c50*/  LEA.HI R9, R9, R218, RZ, 0x5 ;  /* 0x000000da09097211 */ /* 0x000fe400078f28ff */
[--C-:B------:R-:W-:Y:S02]  /*0c60*/  SHF.R.S32.HI R10, RZ, 0x2, R8.reuse ;  /* 0x00000002ff0a7819 */ /* 0x100fe40000011408 */
[----:B------:R-:W-:Y:S02]  /*0c70*/  SHF.R.S32.HI R7, RZ, 0x1f, R8 ;  /* 0x0000001fff077819 */ /* 0x000fe40000011408 */
[----:B------:R-:W-:Y:S02]  /*0c80*/  LEA.HI R12, R0, R229, RZ, 0x2 ;  /* 0x000000e5000c7211 */ /* 0x000fe400078f10ff */
[----:B------:R-:W-:-:S02]  /*0c90*/  LEA.HI R7, R7, R10, RZ, 0x3 ;  /* 0x0000000a07077211 */ /* 0x000fc400078f18ff */
[----:B------:R-:W-:Y:S02]  /*0ca0*/  SHF.R.S32.HI R9, RZ, 0x5, R9 ;  /* 0x00000005ff097819 */ /* 0x000fe40000011409 */
[----:B------:R-:W-:Y:S01]  /*0cb0*/  LOP3.LUT R11, R7, 0xfffffff8, RZ, 0xc0, !PT ;  /* 0xfffffff8070b7812 */ /* 0x000fe200078ec0ff */
[----:B------:R-:W-:Y:S01]  /*0cc0*/  IMAD R7, R6, 0x40, R5 ;  /* 0x0000004006077824 */ /* 0x000fe200078e0205 */
[----:B------:R-:W-:Y:S02]  /*0cd0*/  LOP3.LUT R3, R3, 0x3fffffe, RZ, 0xc0, !PT ;  /* 0x03fffffe03037812 */ /* 0x000fe400078ec0ff */
[----:B------:R-:W-:Y:S01]  /*0ce0*/  SHF.R.S32.HI R5, RZ, 0x4, R4 ;  /* 0x00000004ff057819 */ /* 0x000fe20000011404 */
[----:B------:R-:W-:Y:S01]  /*0cf0*/  IMAD.IADD R10, R10, 0x1, -R11 ;  /* 0x000000010a0a7824 */ /* 0x000fe200078e0a0b */
[----:B------:R-:W-:Y:S01]  /*0d00*/  LOP3.LUT R12, R12, 0xfffffffc, RZ, 0xc0, !PT ;  /* 0xfffffffc0c0c7812 */ /* 0x000fe200078ec0ff */
[----:B------:R-:W-:Y:S01]  /*0d10*/  IMAD.IADD R3, R222, 0x1, -R3 ;  /* 0x00000001de037824 */ /* 0x000fe200078e0a03 */
[----:B------:R-:W-:Y:S01]  /*0d20*/  LEA.HI R4, R4, R5, RZ, 0x1 ;  /* 0x0000000504047211 */ /* 0x000fe200078f08ff */
[----:B------:R-:W-:Y:S01]  /*0d30*/  IMAD R10, R9, 0x10, R10 ;  /* 0x00000010090a7824 */ /* 0x000fe200078e020a */
[-C--:B------:R-:W-:Y:S01]  /*0d40*/  LEA.HI R23, R0, R229.reuse, RZ, 0x3 ;  /* 0x000000e500177211 */ /* 0x080fe200078f18ff */
[----:B------:R-:W-:Y:S01]  /*0d50*/  IMAD.IADD R12, R229, 0x1, -R12 ;  /* 0x00000001e50c7824 */ /* 0x000fe200078e0a0c */
[----:B------:R-:W-:Y:S01]  /*0d60*/  LOP3.LUT R4, R4, 0x1ffffffe, RZ, 0xc0, !PT ;  /* 0x1ffffffe04047812 */ /* 0x000fe200078ec0ff */
[----:B------:R-:W-:Y:S01]  /*0d70*/  IMAD R223, R3, 0x40, R10 ;  /* 0x0000004003df7824 */ /* 0x000fe200078e020a */
[----:B------:R-:W-:-:S02]  /*0d80*/  LEA.HI R3, R0, R229, RZ, 0x6 ;  /* 0x000000e500037211 */ /* 0x000fc400078f30ff */
[----:B------:R-:W-:Y:S01]  /*0d90*/  LOP3.LUT R0, R23, 0xfffffff8, RZ, 0xc0, !PT ;  /* 0xfffffff817007812 */ /* 0x000fe200078ec0ff */
[----:B------:R-:W-:Y:S01]  /*0da0*/  IMAD.IADD R4, R5, 0x1, -R4 ;  /* 0x0000000105047824 */ /* 0x000fe200078e0a04 */
[----:B------:R-:W-:Y:S01]  /*0db0*/  LEA.HI R6, R12, R12, RZ, 0x1 ;  /* 0x0000000c0c067211 */ /* 0x000fe200078f08ff */
[----:B------:R-:W-:Y:S01]  /*0dc0*/  IMAD.SHL.U32 R3, R3, 0x8, RZ ;  /* 0x0000000803037824 */ /* 0x000fe200078e00ff */
[----:B------:R-:W-:Y:S01]  /*0dd0*/  SHF.R.S32.HI R23, RZ, 0x3, R23 ;  /* 0x00000003ff177819 */ /* 0x000fe20000011417 */
[----:B------:R-:W-:Y:S01]  /*0de0*/  IMAD R224, R4, 0x8, R7 ;  /* 0x0000000804e07824 */ /* 0x000fe200078e0207 */
[----:B------:R-:W-:Y:S01]  /*0df0*/  LOP3.LUT R5, R6, 0x1ffffffe, RZ, 0xc0, !PT ;  /* 0x1ffffffe06057812 */ /* 0x000fe200078ec0ff */
[----:B------:R-:W-:Y:S01]  /*0e00*/  IMAD.IADD R207, R229, 0x1, -R0 ;  /* 0x00000001e5cf7824 */ /* 0x000fe200078e0a00 */
[----:B------:R-:W-:Y:S01]  /*0e10*/  LOP3.LUT R204, R3, 0xfffffe00, RZ, 0xc0, !PT ;  /* 0xfffffe0003cc7812 */ /* 0x000fe200078ec0ff */
[C---:B------:R-:W-:Y:S01]  /*0e20*/  VIADD R212, R23.reuse, 0x20 ;  /* 0x0000002017d47836 */ /* 0x040fe20000000000 */
[----:B------:R-:W-:Y:S01]  /*0e30*/  LOP3.LUT R189, R8, 0x7ffffffc, RZ, 0xc0, !PT ;  /* 0x7ffffffc08bd7812 */ /* 0x000fe200078ec0ff */
[C---:B------:R-:W-:Y:S01]  /*0e40*/  VIADD R211, R23.reuse, 0x40 ;  /* 0x0000004017d37836 */ /* 0x040fe20000000000 */
[----:B------:R-:W-:Y:S01]  /*0e50*/  SHF.R.S32.HI R215, RZ, 0x1f, R23 ;  /* 0x0000001fffd77819 */ /* 0x000fe20000011417 */
[----:B------:R-:W-:-:S02]  /*0e60*/  VIADD R210, R23, 0x60 ;  /* 0x0000006017d27836 */ /* 0x000fc40000000000 */
[----:B------:R-:W-:Y:S01]  /*0e70*/  IMAD.IADD R12, R12, 0x1, -R5 ;  /* 0x000000010c0c7824 */ /* 0x000fe200078e0a05 */
[----:B------:R-:W-:Y:S01]  /*0e80*/  SHF.R.S32.HI R5, RZ, 0x1f, R212 ;  /* 0x0000001fff057819 */ /* 0x000fe200000114d4 */
        /* <DEDUP_REMOVED lines=8> */
[----:B------:R-:W-:Y:S01]  /*0f10*/  IMAD.SHL.U32 R16, R207, 0x8, RZ ;  /* 0x00000008cf107824 */ /* 0x000fe200078e00ff */
[----:B------:R-:W-:Y:S01]  /*0f20*/  LEA.HI R7, R7, R210, RZ, 0x3 ;  /* 0x000000d207077211 */ /* 0x000fe200078f18ff */
[----:B------:R-:W-:Y:S01]  /*0f30*/  IMAD.SHL.U32 R5, R5, 0x40, RZ ;  /* 0x0000004005057824 */ /* 0x000fe200078e00ff */
[----:B------:R-:W-:Y:S01]  /*0f40*/  LOP3.LUT R3, R225, 0x1c0, RZ, 0xc0, !PT ;  /* 0x000001c0e1037812 */ /* 0x000fe200078ec0ff */
[----:B------:R-:W-:Y:S01]  /*0f50*/  IMAD.SHL.U32 R0, R0, 0x40, RZ ;  /* 0x0000004000007824 */ /* 0x000fe200078e00ff */
[----:B------:R-:W-:Y:S01]  /*0f60*/  LOP3.LUT R199, R199, 0x1c0, RZ, 0xc0, !PT ;  /* 0x000001c0c7c77812 */ /* 0x000fe200078ec0ff */
[----:B------:R-:W-:Y:S01]  /*0f70*/  IMAD.SHL.U32 R7, R7, 0x40, RZ ;  /* 0x0000004007077824 */ /* 0x000fe200078e00ff */
[----:B------:R-:W-:Y:S01]  /*0f80*/  LOP3.LUT R198, R198, 0x1c0, RZ, 0xc0, !PT ;  /* 0x000001c0c6c67812 */ /* 0x000fe200078ec0ff */
[----:B------:R-:W-:Y:S01]  /*0f90*/  IMAD.SHL.U32 R18, R207, 0x4, RZ ;  /* 0x00000004cf127824 */ /* 0x000fe200078e00ff */
[----:B------:R-:W-:Y:S01]  /*0fa0*/  LOP3.LUT R197, R197, 0x1c0, RZ, 0xc0, !PT ;  /* 0x000001c0c5c57812 */ /* 0x000fe200078ec0ff */
[----:B------:R-:W-:Y:S01]  /*0fb0*/  VIADD R190, R16, 0x40 ;  /* 0x0000004010be7836 */ /* 0x000fe20000000000 */
[----:B------:R-:W-:Y:S01]  /*0fc0*/  SHF.R.U32.HI R203, RZ, 0x3, R3 ;  /* 0x00000003ffcb7819 */ /* 0x000fe20000011603 */
[----:B------:R-:W-:Y:S01]  /*0fd0*/  VIADD R185, R18, 0x20 ;  /* 0x0000002012b97836 */ /* 0x000fe20000000000 */
[--C-:B------:R-:W-:Y:S01]  /*0fe0*/  LOP3.LUT R206, R3, 0x38, R16.reuse, 0xf8, !PT ;  /* 0x0000003803ce7812 */ /* 0x100fe200078ef810 */
[----:B------:R-:W-:Y:S01]  /*0ff0*/  IMAD.IADD R189, R218, 0x1, -R189 ;  /* 0x00000001dabd7824 */ /* 0x000fe200078e0abd */
[----:B------:R-:W-:Y:S01]  /*1000*/  SHF.R.U32.HI R228, RZ, 0x3, R199 ;  /* 0x00000003ffe47819 */ /* 0x000fe200000116c7 */
[----:B------:R-:W-:Y:S01]  /*1010*/  IMAD R195, R12, 0x8, R223 ;  /* 0x000000080cc37824 */ /* 0x000fe200078e02df */
[----:B------:R-:W-:-:S02]  /*1020*/  LOP3.LUT R3, R199, 0x38, R16, 0xf8, !PT ;  /* 0x00000038c7037812 */ /* 0x000fc400078ef810 */
[----:B------:R-:W-:Y:S02]  /*1030*/  SHF.R.U32.HI R227, RZ, 0x3, R198 ;  /* 0x00000003ffe37819 */ /* 0x000fe400000116c6 */
[--C-:B------:R-:W-:Y:S02]  /*1040*/  LOP3.LUT R4, R198, 0x38, R16.reuse, 0xf8, !PT ;  /* 0x00000038c6047812 */ /* 0x100fe400078ef810 */
[----:B------:R-:W-:Y:S02]  /*1050*/  SHF.R.U32.HI R226, RZ, 0x3, R197 ;  /* 0x00000003ffe27819 */ /* 0x000fe400000116c5 */
[----:B------:R-:W-:Y:S02]  /*1060*/  LOP3.LUT R9, R197, 0x38, R16, 0xf8, !PT ;  /* 0x00000038c5097812 */ /* 0x000fe400078ef810 */
[----:B------:R-:W-:Y:S02]  /*1070*/  LOP3.LUT R202, R5, 0xfffffe00, RZ, 0xc0, !PT ;  /* 0xfffffe0005ca7812 */ /* 0x000fe400078ec0ff */
[----:B------:R-:W-:-:S02]  /*1080*/  LOP3.LUT R201, R0, 0xfffffe00, RZ, 0xc0, !PT ;  /* 0xfffffe0000c97812 */ /* 0x000fc400078ec0ff */
[----:B------:R-:W-:Y:S02]  /*1090*/  LOP3.LUT R200, R7, 0xfffffe00, RZ, 0xc0, !PT ;  /* 0xfffffe0007c87812 */ /* 0x000fe400078ec0ff */
[----:B------:R-:W-:Y:S02]  /*10a0*/  LOP3.LUT R206, R204, R206, R203, 0xf6, !PT ;  /* 0x000000ceccce7212 */ /* 0x000fe400078ef6cb */
[----:B------:R-:W-:Y:S02]  /*10b0*/  LOP3.LUT R0, R202, R3, R228, 0xf6, !PT ;  /* 0x00000003ca007212 */ /* 0x000fe400078ef6e4 */
[----:B------:R-:W-:Y:S01]  /*10c0*/  LOP3.LUT R4, R201, R4, R227, 0xf6, !PT ;  /* 0x00000004c9047212 */ /* 0x000fe200078ef6e3 */
[--C-:B------:R-:W-:Y:S01]  /*10d0*/  IMAD R205, R206, 0x2, R217.reuse ;  /* 0x00000002cecd7824 */ /* 0x100fe200078e02d9 */
[----:B------:R-:W-:Y:S01]  /*10e0*/  LOP3.LUT R6, R200, R9, R226, 0xf6, !PT ;  /* 0x00000009c8067212 */ /* 0x000fe200078ef6e2 */
[--C-:B------:R-:W-:Y:S01]  /*10f0*/  IMAD R221, R0, 0x2, R217.reuse ;  /* 0x0000000200dd7824 */ /* 0x100fe200078e02d9 */
[----:B------:R-:W-:Y:S01]  /*1100*/  SHF.R.S32.HI R17, RZ, 0x1f, R16 ;  /* 0x0000001fff117819 */ /* 0x000fe20000011410 */
[--C-:B------:R-:W-:Y:S01]  /*1110*/  IMAD R220, R4, 0x2, R217.reuse ;  /* 0x0000000204dc7824 */ /* 0x100fe200078e02d9 */
[----:B------:R-:W-:Y:S01]  /*1120*/  SHF.R.S32.HI R19, RZ, 0x1f, R18 ;  /* 0x0000001fff137819 */ /* 0x000fe20000011412 */
[----:B------:R-:W-:Y:S01]  /*1130*/  IMAD R219, R6, 0x2, R217 ;  /* 0x0000000206db7824 */ /* 0x000fe200078e02d9 */
[----:B------:R-:W-:-:S02]  /*1140*/  SHF.R.S32.HI R216, RZ, 0x1f, R185 ;  /* 0x0000001fffd87819 */ /* 0x000fc400000114b9 */
[----:B------:R-:W-:Y:S02]  /*1150*/  SHF.R.S32.HI R214, RZ, 0x1f, R190 ;  /* 0x0000001fffd67819 */ /* 0x000fe400000114be */
[----:B--2---:R-:W-:-:S07]  /*1160*/  LOP3.LUT R191, R13, 0x1, RZ, 0xfc, !PT ;  /* 0x000000010dbf7812 */ /* 0x004fce00078efcff */
.L_x_8617:
[----:B------:R-:W-:Y:S05]  /*1170*/  YIELD ;  /* 0x0000000000007946 */ /* 0x000fea0003800000 */
[----:B------:R-:W-:Y:S01]  /*1180*/  ULDC.64 UR4, c[0x0][0xa28] ;  /* 0x00028a0000047ab9 */ /* 0x000fe20000000a00 */
[----:B0---4-:R-:W0:Y:S01]  /*1190*/  LDC.64 R6, c[0x0][0xa08] ;  /* 0x00028200ff067b82 */ /* 0x011e220000000a00 */
[----:B------:R-:W-:Y:S01]  /*11a0*/  ISETP.NE.U32.AND P1, PT, RZ, UR4, PT ;  /* 0x00000004ff007c0c */ /* 0x000fe2000bf25070 */
[----:B------:R-:W-:Y:S02]  /*11b0*/  IMAD.MOV.U32 R0, RZ, RZ, RZ ;  /* 0x000000ffff007224 */ /* 0x000fe400078e00ff */
[----:B------:R-:W-:Y:S01]  /*11c0*/  IMAD.MOV.U32 R28, RZ, RZ, RZ ;  /* 0x000000ffff1c7224 */ /* 0x000fe200078e00ff */
[----:B------:R-:W-:Y:S01]  /*11d0*/  ISETP.NE.AND.EX P1, PT, RZ, UR5, PT, P1 ;  /* 0x00000005ff007c0c */ /* 0x000fe2000bf25310 */
[----:B------:R-:W-:-:S02]  /*11e0*/  ULDC.64 UR4, c[0x0][0xa18] ;  /* 0x0002860000047ab9 */ /* 0x000fc40000000a00 */
[----:B------:R-:W-:-:S04]  /*11f0*/  ISETP.NE.U32.AND P2, PT, RZ, UR4, PT ;  /* 0x00000004ff007c0c */ /* 0x000fc8000bf45070 */
[----:B------:R-:W-:Y:S01]  /*1200*/  ISETP.NE.AND.EX P2, PT, RZ, UR5, PT, P2 ;  /* 0x00000005ff007c0c */ /* 0x000fe2000bf45320 */
[----:B------:R-:W-:Y:S02]  /*1210*/  ULDC.64 UR4, c[0x0][0xa08] ;  /* 0x0002820000047ab9 */ /* 0x000fe40000000a00 */
[----:B------:R-:W-:-:S03]  /*1220*/  ISETP.NE.U32.AND P0, PT, RZ, UR4, PT ;  /* 0x00000004ff007c0c */ /* 0x000fc6000bf05070 */
[----:B---3--:R-:W1:Y:S01]  /*1230*/  @P1 LDC.64 R4, c[0x0][0xa28] ;  /* 0x00028a00ff041b82 */ /* 0x008e620000000a00 */
[----:B------:R-:W-:Y:S01]  /*1240*/  ISETP.NE.AND.EX P0, PT, RZ, UR5, PT, P0 ;  /* 0x00000005ff007c0c */ /* 0x000fe2000bf05300 */
[----:B0-----:R-:W-:-:S06]  /*1250*/  IMAD.WIDE R10, R31, 0x4, R6 ;  /* 0x000000041f0a7825 */ /* 0x001fcc00078e0206 */
[----:B------:R-:W0:Y:S01]  /*1260*/  @P2 LDC.64 R8, c[0x0][0xa18] ;  /* 0x00028600ff082b82 */ /* 0x000e220000000a00 */
[----:B------:R-:W-:Y:S02]  /*1270*/  ULDC UR4, c[0x0][0x288] ;  /* 0x0000a20000047ab9 */ /* 0x000fe40000000800 */
[----:B------:R-:W-:Y:S01]  /*1280*/  IMAD.U32 R187, RZ, RZ, UR4 ;  /* 0x00000004ffbb7e24 */ /* 0x000fe2000f8e00ff */
[----:B------:R-:W-:Y:S02]  /*1290*/  ULDC.64 UR4, c[0x0][0x418] ;  /* 0x0001060000047ab9 */ /* 0x000fe40000000a00 */
[----:B--2---:R2:W5:Y:S01]  /*12a0*/  @P0 LDG.E R28, desc[UR38][R10.64] ;  /* 0x000000260a1c0981 */ /* 0x004562000c1e1900 */
[----:B-1----:R-:W-:-:S05]  /*12b0*/  @P1 IMAD.WIDE R4, R31, 0x4, R4 ;  /* 0x000000041f041825 */ /* 0x002fca00078e0204 */
[----:B------:R2:W5:Y:S01]  /*12c0*/  @P1 LDG.E R0, desc[UR38][R4.64] ;  /* 0x0000002604001981 */ /* 0x000562000c1e1900 */
[----:B0-----:R-:W-:-:S05]  /*12d0*/  @P2 IMAD.WIDE R6, R31, 0x4, R8 ;  /* 0x000000041f062825 */ /* 0x001fca00078e0208 */
[----:B------:R2:W5:Y:S01]  /*12e0*/  @P2 LDG.E R187, desc[UR38][R6.64] ;  /* 0x0000002606bb2981 */ /* 0x000562000c1e1900 */
[----:B------:R-:W-:-:S03]  /*12f0*/  UISETP.NE.U32.AND UP0, UPT, UR4, URZ, UPT ;  /* 0x0000003f0400728c */ /* 0x000fc6000bf05070 */
[----:B------:R-:W-:Y:S01]  /*1300*/  ULDC UR4, c[0x0][0x424] ;  /* 0x0001090000047ab9 */ /* 0x000fe20000000800 */
[----:B------:R-:W-:-:S03]  /*1310*/  UISETP.NE.AND.EX UP0, UPT, UR5, URZ, UPT, UP0 ;  /* 0x0000003f0500728c */ /* 0x000fc6000bf05300 */
[----:B------:R-:W-:Y:S01]  /*1320*/  ULDC UR5, c[0x0][0x2f0] ;  /* 0x0000bc0000057ab9 */ /* 0x000fe20000000800 */
[----:B------:R-:W-:-:S04]  /*1330*/  USEL UR4, UR4, 0x1, UP0 ;  /* 0x0000000104047887 */ /* 0x000fc80008000000 */
[----:B------:R-:W-:-:S03]  /*1340*/  UIMAD UR4, UR4, UR5, URZ ;  /* 0x00000005040472a4 */ /* 0x000fc6000f8e023f */
[----:B------:R-:W-:Y:S02]  /*1350*/  ULDC UR5, c[0x0][0x348] ;  /* 0x0000d20000057ab9 */ /* 0x000fe40000000800 */
[----:B------:R-:W-:Y:S02]  /*1360*/  IMAD.U32 R24, RZ, RZ, UR5 ;  /* 0x00000005ff187e24 */ /* 0x000fe4000f8e00ff */
[----:B------:R-:W-:Y:S01]  /*1370*/  IMAD.U32 R27, RZ, RZ, UR4 ;  /* 0x00000004ff1b7e24 */ /* 0x000fe2000f8e00ff */
[----:B--2---:R-:W-:Y:S06]  /*1380*/  @P2 BRA `(.L_x_8356) ;  /* 0x0000000000242947 */ /* 0x004fec0003800000 */
        /* <DEDUP_REMOVED lines=9> */
.L_x_8356:
[----:B------:R-:W-:Y:S01]  /*1420*/  ULDC.64 UR4, c[0x0][0xa20] ;  /* 0x0002880000047ab9 */ /* 0x000fe20000000a00 */
[----:B------:R-:W-:Y:S01]  /*1430*/  IMAD.MOV.U32 R208, RZ, RZ, R30 ;  /* 0x000000ffffd07224 */ /* 0x000fe200078e001e */
[----:B------:R-:W-:Y:S01]  /*1440*/  ISETP.NE.U32.AND P1, PT, RZ, UR4, PT ;  /* 0x00000004ff007c0c */ /* 0x000fe2000bf25070 */
[----:B------:R-:W-:-:S03]  /*1450*/  IMAD.MOV.U32 R209, RZ, RZ, R31 ;  /* 0x000000ffffd17224 */ /* 0x000fc600078e001f */
[----:B------:R-:W-:-:S13]  /*1460*/  ISETP.NE.AND.EX P1, PT, RZ, UR5, PT, P1 ;  /* 0x00000005ff007c0c */ /* 0x000fda000bf25310 */
[----:B------:R-:W-:Y:S05]  /*1470*/  @!P1 BRA `(.L_x_8357) ;  /* 0x0000000000109947 */ /* 0x000fea0003800000 */
[----:B------:R-:W0:Y:S02]  /*1480*/  LDC.64 R4, c[0x0][0xa20] ;  /* 0x00028800ff047b82 */ /* 0x000e240000000a00 */
[----:B0-----:R-:W-:-:S05]  /*1490*/  IMAD.WIDE R4, R31, 0x4, R4 ;  /* 0x000000041f047825 */ /* 0x001fca00078e0204 */
[----:B------:R0:W5:Y:S01]  /*14a0*/  LDG.E R27, desc[UR38][R4.64] ;  /* 0x00000026041b7981 */ /* 0x000162000c1e1900 */
[----:B------:R-:W-:Y:S05]  /*14b0*/  BRA `(.L_x_8358) ;  /* 0x0000000000107947 */ /* 0x000fea0003800000 */
.L_x_8357:
[----:B------:R-:W-:Y:S05]  /*14c0*/  @!P0 BRA `(.L_x_8358) ;  /* 0x00000000000c8947 */ /* 0x000fea0003800000 */
[----:B------:R-:W2:Y:S04]  /*14d0*/  LDG.E R4, desc[UR38][R10.64] ;  /* 0x000000260a047981 */ /* 0x000ea8000c1e1900 */
[----:B------:R-:W2:Y:S02]  /*14e0*/  LDG.E R27, desc[UR38][R10.64+0x4] ;  /* 0x000004260a1b7981 */ /* 0x000ea4000c1e1900 */
[----:B--2---:R-:W-:-:S07]  /*14f0*/  IMAD.IADD R27, R27, 0x1, -R4 ;  /* 0x000000011b1b7824 */ /* 0x004fce00078e0a04 */
.L_x_8358:
        /* <DEDUP_REMOVED lines=20> */
[----:B------:R-:W-:-:S04]  /*1640*/  VIADD R0, R193, 0x7f ;  /* 0x0000007fc1007836 */ /* 0x000fc80000000000 */
[----:B0-----:R-:W-:-:S04]  /*1650*/  IMAD.MOV.U32 R4, RZ, RZ, R0 ;  /* 0x000000ffff047224 */ /* 0x001fc800078e0000 */
[----:B------:R-:W0:Y:S08]  /*1660*/  @P1 LDC R9, c[0x0][0x44c] ;  /* 0x00011300ff091b82 */ /* 0x000e300000000800 */
[----:B------:R-:W1:Y:S01]  /*1670*/  @P1 LDC R10, c[0x0][0x450] ;  /* 0x00011400ff0a1b82 */ /* 0x000e620000000800 */
[----:B----4-:R-:W-:Y:S02]  /*1680*/  @P0 IMAD.IADD R24, R8, 0x1, -R3 ;  /* 0x0000000108180824 */ /* 0x010fe400078e0a03 */
[----:B0-----:R-:W-:-:S04]  /*1690*/  @P1 IMAD.HI.U32 R3, R0, R9, RZ ;  /* 0x0000000900031227 */ /* 0x001fc800078e00ff */
[----:B------:R-:W-:Y:S01]  /*16a0*/  IMAD.IADD R188, R11, 0x1, R24 ;  /* 0x000000010bbc7824 */ /* 0x000fe200078e0218 */
[----:B-1----:R-:W-:-:S03]  /*16b0*/  @P1 SHF.R.U32.HI R4, RZ, R10, R3 ;  /* 0x0000000aff041219 */ /* 0x002fc60000011603 */
[C---:B------:R-:W-:Y:S01]  /*16c0*/  VIADD R0, R188.reuse, 0x7f ;  /* 0x0000007fbc007836 */ /* 0x040fe20000000000 */
[----:B------:R-:W-:-:S04]  /*16d0*/  IADD3 R5, R188, 0x1, -R187 ;  /* 0x00000001bc057810 */ /* 0x000fc80007ffe8bb */
[----:B------:R-:W-:Y:S01]  /*16e0*/  SHF.R.S32.HI R3, RZ, 0x1f, R0 ;  /* 0x0000001fff037819 */ /* 0x000fe20000011400 */
[----:B---3--:R-:W-:-:S03]  /*16f0*/  IMAD.IADD R7, R5, 0x1, R4 ;  /* 0x0000000105077824 */ /* 0x008fc600078e0204 */
[----:B------:R-:W-:Y:S01]  /*1700*/  LEA.HI R3, R3, R0, RZ, 0x7 ;  /* 0x0000000003037211 */ /* 0x000fe200078f38ff */
[----:B------:R-:W-:-:S03]  /*1710*/  IMAD.IADD R0, R7, 0x1, R12 ;  /* 0x0000000107007824 */ /* 0x000fc600078e020c */
[----:B------:R-:W-:Y:S01]  /*1720*/  SHF.R.S32.HI R129, RZ, 0x7, R3 ;  /* 0x00000007ff817819 */ /* 0x000fe20000011403 */
        /* <DEDUP_REMOVED lines=12> */
.L_x_8361:
[----:B------:R-:W-:-:S13]  /*17f0*/  ISETP.NE.AND P0, PT, R13, 0x1, PT ;  /* 0x000000010d00780c */ /* 0x000fda0003f05270 */
[----:B------:R-:W0:Y:S02]  /*1800*/  @P0 LDC.64 R4, c[0x0][0x9e8] ;  /* 0x00027a00ff040b82 */ /* 0x000e240000000a00 */
[----:B0-----:R-:W-:-:S05]  /*1810*/  @P0 IMAD.HI.U32 R4, R3, R4, RZ ;  /* 0x0000000403040227 */ /* 0x001fca00078e00ff */
[----:B------:R-:W-:-:S07]  /*1820*/  @P0 SHF.R.U32.HI R3, RZ, R5, R4 ;  /* 0x00000005ff030219 */ /* 0x000fce0000011604 */
.L_x_8362:
[----:B------:R-:W-:Y:S05]  /*1830*/  BSYNC B0 ;  /* 0x0000000000007941 */ /* 0x000fea0003800000 */
.L_x_8360:
[----:B------:R-:W-:-:S05]  /*1840*/  IMAD R3, R3, R13, R13 ;  /* 0x0000000d03037224 */ /* 0x000fca00078e020d */
[----:B------:R-:W-:-:S07]  /*1850*/  VIMNMX R0, R0, R3, PT ;  /* 0x0000000300007248 */ /* 0x000fce0003fe0100 */
.L_x_8359:
        /* <DEDUP_REMOVED lines=20> */
.L_x_8365:
[----:B------:R-:W-:-:S13]  /*19a0*/  ISETP.NE.AND P0, PT, R13, 0x1, PT ;  /* 0x000000010d00780c */ /* 0x000fda0003f05270 */
[----:B------:R-:W0:Y:S02]  /*19b0*/  @P0 LDC.64 R6, c[0x0][0x9e8] ;  /* 0x00027a00ff060b82 */ /* 0x000e240000000a00 */
[----:B0-----:R-:W-:-:S05]  /*19c0*/  @P0 IMAD.HI.U32 R6, R3, R6, RZ ;  /* 0x0000000603060227 */ /* 0x001fca00078e00ff */
[----:B------:R-:W-:-:S07]  /*19d0*/  @P0 SHF.R.U32.HI R3, RZ, R7, R6 ;  /* 0x00000007ff030219 */ /* 0x000fce0000011606 */
.L_x_8366:
[----:B------:R-:W-:Y:S05]  /*19e0*/  BSYNC B0 ;  /* 0x0000000000007941 */ /* 0x000fea0003800000 */
.L_x_8364:
[----:B------:R-:W-:-:S05]  /*19f0*/  IMAD R3, R3, R13, RZ ;  /* 0x0000000d03037224 */ /* 0x000fca00078e02ff */
[----:B------:R-:W-:-:S07]  /*1a00*/  VIMNMX R4, R4, R3, !PT ;  /* 0x0000000304047248 */ /* 0x000fce0007fe0100 */
.L_x_8363:
        /* <DEDUP_REMOVED lines=43> */
.L_x_8369:
[----:B------:R-:W-:Y:S05]  /*1cc0*/  BSYNC B6 ;  /* 0x0000000000067941 */ /* 0x000fea0003800000 */
.L_x_8368:
        /* <DEDUP_REMOVED lines=20> */
.L_x_8371:
[----:B------:R-:W-:Y:S05]  /*1e10*/  BSYNC B6 ;  /* 0x0000000000067941 */ /* 0x000fea0003800000 */
.L_x_8370:
[----:B------:R-:W-:Y:S01]  /*1e20*/  ULDC.64 UR4, c[0x0][0x9f8] ;  /* 0x00027e0000047ab9 */ /* 0x000fe20000000a00 */
[----:B------:R-:W0:Y:S01]  /*1e30*/  S2R R29, SR_TID.X ;  /* 0x00000000001d7919 */ /* 0x000e220000002100 */
[----:B------:R-:W-:Y:S01]  /*1e40*/  ISETP.NE.U32.AND P0, PT, RZ, UR4, PT ;  /* 0x00000004ff007c0c */ /* 0x000fe2000bf05070 */
[----:B------:R-:W1:Y:S01]  /*1e50*/  LDC.64 R98, c[0x0][0x300] ;  /* 0x0000c000ff627b82 */ /* 0x000e620000000a00 */
[----:B------:R-:W-:Y:S01]  /*1e60*/  IMAD.IADD R42, R28, 0x1, R27 ;  /* 0x000000011c2a7824 */ /* 0x000fe200078e021b */
[----:B------:R-:W-:Y:S01]  /*1e70*/  ULDC.64 UR6, c[0x0][0xa08] ;  /* 0x0002820000067ab9 */ /* 0x000fe20000000a00 */
[----:B------:R-:W-:Y:S01]  /*1e80*/  ISETP.NE.AND.EX P0, PT, RZ, UR5, PT, P0 ;  /* 0x00000005ff007c0c */ /* 0x000fe2000bf05300 */
[----:B------:R-:W-:Y:S01]  /*1e90*/  ULDC.64 UR4, c[0x0][0x308] ;  /* 0x0000c20000047ab9 */ /* 0x000fe20000000a00 */
[----:B------:R-:W-:-:S03]  /*1ea0*/  SHF.R.S32.HI R8, RZ, 0x1f, R30 ;  /* 0x0000001fff087819 */ /* 0x000fc6000001141e */
[----:B------:R-:W2:Y:S08]  /*1eb0*/  LDC R113, c[0x0][0x3f4] ;  /* 0x0000fd00ff717b82 */ /* 0x000eb00000000800 */
[----:B------:R-:W3:Y:S08]  /*1ec0*/  @P0 LDC.64 R4, c[0x0][0x9f8] ;  /* 0x00027e00ff040b82 */ /* 0x000ef00000000a00 */
[----:B------:R-:W4:Y:S01]  /*1ed0*/  LDC.64 R12, c[0x0][0x3f8] ;  /* 0x0000fe00ff0c7b82 */ /* 0x000f220000000a00 */
[----:B---3--:R-:W-:-:S05]  /*1ee0*/  @P0 IMAD.WIDE R4, R31, 0x4, R4 ;  /* 0x000000041f040825 */ /* 0x008fca00078e0204 */
[----:B------:R3:W3:Y:S01]  /*1ef0*/  @P0 LDG.E R31, desc[UR38][R4.64] ;  /* 0x00000026041f0981 */ /* 0x0006e2000c1e1900 */
[----:B------:R-:W-:Y:S01]  /*1f00*/  SHF.R.S32.HI R32, RZ, 0x1f, R42 ;  /* 0x0000001fff207819 */ /* 0x000fe2000001142a */
[-C--:B-1----:R-:W-:Y:S01]  /*1f10*/  IMAD.WIDE.U32 R6, R42, R98.reuse, RZ ;  /* 0x000000622a067225 */ /* 0x082fe200078e00ff */
[----:B------:R-:W-:Y:S02]  /*1f20*/  ISETP.NE.U32.AND P0, PT, RZ, UR6, PT ;  /* 0x00000006ff007c0c */ /* 0x000fe4000bf05070 */
[----:B0-----:R-:W-:Y:S01]  /*1f30*/  SHF.R.U32.HI R29, RZ, 0x7, R29 ;  /* 0x00000007ff1d7819 */ /* 0x001fe2000001161d */
[----:B------:R-:W-:Y:S01]  /*1f40*/  IMAD R0, R32, R98, RZ ;  /* 0x0000006220007224 */ /* 0x000fe200078e02ff */
[----:B------:R-:W-:Y:S01]  /*1f50*/  ISETP.NE.AND.EX P0, PT, RZ, UR7, PT, P0 ;  /* 0x00000007ff007c0c */ /* 0x000fe2000bf05300 */
[-C--:B----4-:R-:W-:Y:S01]  /*1f60*/  IMAD.WIDE.U32 R10, R23, R12.reuse, R16 ;  /* 0x0000000c170a7225 */ /* 0x090fe200078e0010 */
[----:B------:R-:W-:Y:S02]  /*1f70*/  ISETP.NE.AND P6, PT, R29, 0x1, PT ;  /* 0x000000011d00780c */ /* 0x000fe40003fc5270 */
[----:B--2---:R-:W-:Y:S01]  /*1f80*/  ISETP.GE.AND P1, PT, R16, R113, PT ;  /* 0x000000711000720c */ /* 0x004fe20003f26270 */
[----:B------:R-:W-:Y:S01]  /*1f90*/  IMAD R3, R42, R99, R0 ;  /* 0x000000632a037224 */ /* 0x000fe200078e0200 */
[----:B-----5:R-:W-:Y:S01]  /*1fa0*/  SHF.R.S32.HI R27, RZ, 0x1f, R115 ;  /* 0x0000001fff1b7819 */ /* 0x020fe20000011473 */
[C---:B------:R-:W-:Y:S01]  /*1fb0*/  IMAD.SHL.U32 R88, R98.reuse, 0x20, RZ ;  /* 0x0000002062587824 */ /* 0x040fe200078e00ff */
[----:B------:R-:W-:Y:S01]  /*1fc0*/  SHF.L.U64.HI R89, R98, 0x5, R99 ;  /* 0x0000000562597819 */ /* 0x000fe20000010263 */
[----:B------:R-:W-:Y:S01]  /*1fd0*/  IMAD.IADD R7, R7, 0x1, R3 ;  /* 0x0000000107077824 */ /* 0x000fe200078e0203 */
[----:B------:R-:W-:Y:S01]  /*1fe0*/  SHF.L.U64.HI R21, R12, 0x5, R13 ;  /* 0x000000050c157819 */ /* 0x000fe2000001020d */
[----:B------:R-:W-:Y:S01]  /*1ff0*/  IMAD R3, R8, UR4, RZ ;  /* 0x0000000408037c24 */ /* 0x000fe2000f8e02ff */
[----:B------:R-:W-:Y:S01]  /*2000*/  SHF.R.S32.HI R118, RZ, 0x1f, R212 ;  /* 0x0000001fff767819 */ /* 0x000fe200000114d4 */
[C---:B---3--:R-:W-:Y:S01]  /*2010*/  IMAD.WIDE.U32 R4, R30.reuse, UR4, R6 ;  /* 0x000000041e047c25 */ /* 0x048fe2000f8e0006 */
[----:B------:R-:W-:Y:S01]  /*2020*/  SHF.R.S32.HI R117, RZ, 0x1f, R211 ;  /* 0x0000001fff757819 */ /* 0x000fe200000114d3 */
[----:B------:R-:W0:Y:S01]  /*2030*/  LDC.64 R6, c[0x0][0x408] ;  /* 0x00010200ff067b82 */ /* 0x000e220000000a00 */
[----:B------:R-:W-:Y:S01]  /*2040*/  SHF.R.S32.HI R116, RZ, 0x1f, R210 ;  /* 0x0000001fff747819 */ /* 0x000fe200000114d2 */
[----:B------:R-:W-:Y:S01]  /*2050*/  IMAD R3, R30, UR5, R3 ;  /* 0x000000051e037c24 */ /* 0x000fe2000f8e0203 */
[----:B------:R-:W-:Y:S01]  /*2060*/  ULDC.64 UR4, c[0x0][0x310] ;  /* 0x0000c40000047ab9 */ /* 0x000fe20000000a00 */
[----:B------:R-:W-:-:S02]  /*2070*/  IMAD R28, R27, R12, RZ ;  /* 0x0000000c1b1c7224 */ /* 0x000fc400078e02ff */
[----:B------:R-:W-:Y:S02]  /*2080*/  IMAD.IADD R5, R5, 0x1, R3 ;  /* 0x0000000105057824 */ /* 0x000fe400078e0203 */
[----:B------:R-:W-:Y:S02]  /*2090*/  IMAD R33, R115, R13, R28 ;  /* 0x0000000d73217224 */ /* 0x000fe400078e021c */
[-C--:B------:R-:W-:Y:S02]  /*20a0*/  IMAD R28, R215, R98.reuse, RZ ;  /* 0x00000062d71c7224 */ /* 0x080fe400078e02ff */
[----:B------:R-:W-:-:S04]  /*20b0*/  IMAD.WIDE.U32 R130, R23, R98, R88 ;  /* 0x0000006217827225 */ /* 0x000fc800078e0058 */
[----:B------:R-:W-:-:S04]  /*20c0*/  IMAD.WIDE.U32 R40, R23, R98, R16 ;  /* 0x0000006217287225 */ /* 0x000fc800078e0010 */
[----:B------:R-:W-:Y:S02]  /*20d0*/  VIADD R126, R29, 0x8 ;  /* 0x000000081d7e7836 */ /* 0x000fe40000000000 */
[----:B------:R-:W-:Y:S02]  /*20e0*/  IMAD.SHL.U32 R128, R98, 0x80, RZ ;  /* 0x0000008062807824 */ /* 0x000fe400078e00ff */
[----:B0-----:R-:W-:-:S04]  /*20f0*/  IMAD R14, R215, R6, RZ ;  /* 0x00000006d70e7224 */ /* 0x001fc800078e02ff */
[----:B------:R-:W-:Y:S01]  /*2100*/  IMAD R85, R23, R7, R14 ;  /* 0x0000000717557224 */ /* 0x000fe200078e020e */
[----:B------:R-:W-:Y:S02]  /*2110*/  SHF.R.S32.HI R0, RZ, 0x1f, R31 ;  /* 0x0000001fff007819 */ /* 0x000fe4000001141f */
[----:B------:R-:W-:Y:S02]  /*2120*/  SEL R31, R31, RZ, !P0 ;  /* 0x000000ff1f1f7207 */ /* 0x000fe40004000000 */
[----:B------:R-:W-:Y:S02]  /*2130*/  SEL R9, R0, RZ, !P0 ;  /* 0x000000ff00097207 */ /* 0x000fe40004000000 */
[----:B------:R-:W-:Y:S01]  /*2140*/  IADD3 R42, P0, R23, R42, RZ ;  /* 0x0000002a172a7210 */ /* 0x000fe20007f1e0ff */
[----:B------:R-:W-:-:S04]  /*2150*/  IMAD.WIDE.U32 R96, R31, UR4, R4 ;  /* 0x000000041f607c25 */ /* 0x000fc8000f8e0004 */
[----:B------:R-:W-:Y:S01]  /*2160*/  IMAD R0, R9, UR4, RZ ;  /* 0x0000000409007c24 */ /* 0x000fe2000f8e02ff */
[C---:B------:R-:W-:Y:S01]  /*2170*/  IADD3 R38, P3, R96.reuse, 0x40, RZ ;  /* 0x0000004060267810 */ /* 0x040fe20007f7e0ff */
[----:B------:R-:W-:Y:S01]  /*2180*/  IMAD.X R43, R215, 0x1, R32, P0 ;  /* 0x00000001d72b7824 */ /* 0x000fe200000e0620 */
[----:B------:R-:W-:Y:S01]  /*2190*/  IADD3 R36, P0, R96, R40, RZ ;  /* 0x0000002860247210 */ /* 0x000fe20007f1e0ff */
[----:B------:R-:W-:Y:S01]  /*21a0*/  IMAD R35, R31, UR5, R0 ;  /* 0x000000051f237c24 */ /* 0x000fe2000f8e0200 */
[----:B------:R-:W-:Y:S05]  /*21b0*/  @!P6 WARPSYNC.ALL ;  /* 0x000000000000e948 */ /* 0x000fea0003800000 */
[----:B------:R-:W-:Y:S01]  /*21c0*/  ULDC.64 UR4, c[0x0][0x330] ;  /* 0x0000cc0000047ab9 */ /* 0x000fe20000000a00 */
[----:B------:R-:W-:-:S02]  /*21d0*/  IMAD.IADD R35, R97, 0x1, R35 ;  /* 0x0000000161237824 */ /* 0x000fc400078e0223 */
[----:B------:R-:W-:Y:S02]  /*21e0*/  IMAD R3, R8, UR4, RZ ;  /* 0x0000000408037c24 */ /* 0x000fe4000f8e02ff */
[----:B------:R-:W-:-:S04]  /*21f0*/  IMAD.WIDE.U32 R4, R30, UR4, R16 ;  /* 0x000000041e047c25 */ /* 0x000fc8000f8e0010 */
[----:B------:R-:W-:Y:S01]  /*2200*/  IMAD R3, R30, UR5, R3 ;  /* 0x000000051e037c24 */ /* 0x000fe2000f8e0203 */
[----:B------:R-:W-:Y:S01]  /*2210*/  ULDC.64 UR4, c[0x0][0x338] ;  /* 0x0000ce0000047ab9 */ /* 0x000fe20000000a00 */
[----:B------:R-:W-:Y:S02]  /*2220*/  IMAD.X R103, RZ, RZ, R35, P3 ;  /* 0x000000ffff677224 */ /* 0x000fe400018e0623 */
[----:B------:R-:W-:Y:S01]  /*2230*/  IMAD.IADD R5, R5, 0x1, R3 ;  /* 0x0000000105057824 */ /* 0x000fe200078e0203 */
[----:B------:R-:W-:Y:S01]  /*2240*/  SEL R3, R113, RZ, P1 ;  /* 0x000000ff71037207 */ /* 0x000fe20000800000 */
[----:B------:R-:W-:Y:S02]  /*2250*/  IMAD R0, R9, UR4, RZ ;  /* 0x0000000409007c24 */ /* 0x000fe4000f8e02ff */
[----:B------:R-:W-:-:S04]  /*2260*/  IMAD.WIDE.U32 R8, R23, R6, R18 ;  /* 0x0000000617087225 */ /* 0x000fc800078e0012 */
[----:B------:R-:W-:Y:S02]  /*2270*/  IMAD.IADD R3, R16, 0x1, R3 ;  /* 0x0000000110037824 */ /* 0x000fe400078e0203 */
[----:B------:R-:W-:Y:S02]  /*2280*/  IMAD R105, R31, UR5, R0 ;  /* 0x000000051f697c24 */ /* 0x000fe4000f8e0200 */
[-C--:B------:R-:W-:Y:S01]  /*2290*/  IMAD R0, R215, R12.reuse, RZ ;  /* 0x0000000cd7007224 */ /* 0x080fe200078e02ff */
[----:B------:R-:W-:Y:S01]  /*22a0*/  SHF.R.S32.HI R20, RZ, 0x1f, R3 ;  /* 0x0000001fff147819 */ /* 0x000fe20000011403 */
[----:B------:R-:W-:Y:S01]  /*22b0*/  IMAD.WIDE.U32 R94, R31, UR4, R4 ;  /* 0x000000041f5e7c25 */ /* 0x000fe2000f8e0004 */
[----:B------:R-:W-:Y:S02]  /*22c0*/  ULDC UR4, c[0x0][0x2f4] ;  /* 0x0000bd0000047ab9 */ /* 0x000fe40000000800 */
[----:B------:R-:W-:Y:S01]  /*22d0*/  LEA.HI R44, R20, R3, RZ, 0x3 ;  /* 0x00000003142c7211 */ /* 0x000fe200078f18ff */
[----:B------:R-:W-:Y:S01]  /*22e0*/  IMAD.WIDE.U32 R4, R23, R12, R18 ;  /* 0x0000000c17047225 */ /* 0x000fe200078e0012 */
[----:B------:R-:W-:-:S02]  /*22f0*/  ISETP.GE.AND P2, PT, R16, UR4, PT ;  /* 0x0000000410007c0c */ /* 0x000fc4000bf46270 */
[----:B------:R-:W-:Y:S01]  /*2300*/  LOP3.LUT R37, R44, 0xfffffff8, RZ, 0xc0, !PT ;  /* 0xfffffff82c257812 */ /* 0x000fe200078ec0ff */
[----:B------:R-:W-:Y:S01]  /*2310*/  IMAD R15, R23, R13, R0 ;  /* 0x0000000d170f7224 */ /* 0x000fe200078e0200 */
[----:B------:R-:W-:Y:S01]  /*2320*/  P2R R0, PR, RZ, 0x2 ;  /* 0x00000002ff007803 */ /* 0x000fe20000000000 */
[----:B------:R-:W-:Y:S01]  /*2330*/  IMAD.MOV.U32 R86, RZ, RZ, R8 ;  /* 0x000000ffff567224 */ /* 0x000fe200078e0008 */
[----:B------:R-:W-:Y:S01]  /*2340*/  LEA.HI R8, R20, R3, RZ, 0x6 ;  /* 0x0000000314087211 */ /* 0x000fe200078f30ff */
[----:B------:R-:W-:Y:S01]  /*2350*/  IMAD.IADD R5, R5, 0x1, R15 ;  /* 0x0000000105057824 */ /* 0x000fe200078e020f */
[----:B------:R-:W-:Y:S01]  /*2360*/  SHF.L.U64.HI R20, R12, 0x6, R13 ;  /* 0x000000060c147819 */ /* 0x000fe2000001020d */
[----:B------:R-:W-:Y:S01]  /*2370*/  IMAD.IADD R11, R15, 0x1, R11 ;  /* 0x000000010f0b7824 */ /* 0x000fe200078e020b */
[----:B------:R-:W-:Y:S01]  /*2380*/  SHF.R.S32.HI R101, RZ, 0x3, R44 ;  /* 0x00000003ff657819 */ /* 0x000fe2000001142c */
[----:B------:R-:W-:Y:S01]  /*2390*/  IMAD.WIDE.U32 R14, R23, R6, R16 ;  /* 0x00000006170e7225 */ /* 0x000fe200078e0010 */
[----:B------:R-:W-:-:S03]  /*23a0*/  SHF.R.S32.HI R102, RZ, 0x1f, R37 ;  /* 0x0000001fff667819 */ /* 0x000fc60000011425 */
[----:B------:R-:W-:Y:S01]  /*23b0*/  IMAD.SHL.U32 R3, R8, 0x80, RZ ;  /* 0x0000008008037824 */ /* 0x000fe200078e00ff */
[----:B------:R-:W-:Y:S01]  /*23c0*/  LOP3.LUT R8, R44, 0x38, RZ, 0xc0, !PT ;  /* 0x000000382c087812 */ /* 0x000fe200078ec0ff */
[----:B------:R-:W-:-:S03]  /*23d0*/  IMAD.WIDE.U32 R92, R115, R12, R4 ;  /* 0x0000000c735c7225 */ /* 0x000fc600078e0004 */
[----:B------:R-:W-:Y:S01]  /*23e0*/  LOP3.LUT R8, R8, 0x1c0, R225, 0xf8, !PT ;  /* 0x000001c008087812 */ /* 0x000fe200078ef8e1 */
[----:B------:R-:W-:Y:S01]  /*23f0*/  IMAD.IADD R87, R9, 0x1, R85 ;  /* 0x0000000109577824 */ /* 0x000fe200078e0255 */
[--C-:B------:R-:W-:Y:S01]  /*2400*/  LOP3.LUT R9, R199, 0x38, R44.reuse, 0xf8, !PT ;  /* 0x00000038c7097812 */ /* 0x100fe200078ef82c */
[----:B------:R-:W-:Y:S01]  /*2410*/  IMAD R4, R27, R6, RZ ;  /* 0x000000061b047224 */ /* 0x000fe200078e02ff */
[----:B------:R-:W-:Y:S01]  /*2420*/  LOP3.LUT R3, R3, 0xffffe000, RZ, 0xc0, !PT ;  /* 0xffffe00003037812 */ /* 0x000fe200078ec0ff */
[----:B------:R-:W-:Y:S01]  /*2430*/  IMAD.IADD R85, R85, 0x1, R15 ;  /* 0x0000000155557824 */ /* 0x000fe200078e020f */
[----:B------:R-:W-:Y:S01]  /*2440*/  LOP3.LUT R15, R197, 0x38, R44, 0xf8, !PT ;  /* 0x00000038c50f7812 */ /* 0x000fe200078ef82c */
[----:B------:R-:W-:Y:S01]  /*2450*/  IMAD.MOV.U32 R84, RZ, RZ, R14 ;  /* 0x000000ffff547224 */ /* 0x000fe200078e000e */
[----:B------:R-:W-:Y:S01]  /*2460*/  LOP3.LUT R14, R198, 0x38, R44, 0xf8, !PT ;  /* 0x00000038c60e7812 */ /* 0x000fe200078ef82c */
[----:B------:R-:W-:Y:S01]  /*2470*/  IMAD R31, R23, R99, R28 ;  /* 0x00000063171f7224 */ /* 0x000fe200078e021c */
[----:B------:R-:W-:Y:S01]  /*2480*/  LOP3.LUT R9, R9, R228, RZ, 0x3c, !PT ;  /* 0x000000e409097212 */ /* 0x000fe200078e3cff */
[----:B------:R-:W-:Y:S01]  /*2490*/  IMAD R45, R115, R7, R4 ;  /* 0x00000007732d7224 */ /* 0x000fe200078e0204 */
[----:B------:R-:W-:Y:S01]  /*24a0*/  IADD3 R4, P1, R88, R130, RZ ;  /* 0x0000008258047210 */ /* 0x000fe20007f3e0ff */
[----:B------:R-:W-:Y:S01]  /*24b0*/  IMAD.IADD R5, R31, 0x1, R131 ;  /* 0x000000011f057824 */ /* 0x000fe200078e0283 */
[----:B------:R-:W-:Y:S01]  /*24c0*/  LOP3.LUT R14, R14, R227, RZ, 0x3c, !PT ;  /* 0x000000e30e0e7212 */ /* 0x000fe200078e3cff */
[----:B------:R-:W-:Y:S01]  /*24d0*/  IMAD.IADD R30, R41, 0x1, R31 ;  /* 0x00000001291e7824 */ /* 0x000fe200078e021f */
[----:B------:R-:W-:Y:S01]  /*24e0*/  LOP3.LUT R15, R15, R226, RZ, 0x3c, !PT ;  /* 0x000000e20f0f7212 */ /* 0x000fe200078e3cff */
[----:B------:R-:W-:Y:S01]  /*24f0*/  IMAD.X R28, R5, 0x1, R89, P1 ;  /* 0x00000001051c7824 */ /* 0x000fe200008e0659 */
[----:B------:R-:W-:Y:S01]  /*2500*/  LOP3.LUT R8, R8, R203, RZ, 0x3c, !PT ;  /* 0x000000cb08087212 */ /* 0x000fe200078e3cff */
[----:B------:R-:W-:Y:S01]  /*2510*/  IMAD.X R39, R30, 0x1, R35, P0 ;  /* 0x000000011e277824 */ /* 0x000fe200000e0623 */
[-C--:B------:R-:W-:Y:S01]  /*2520*/  IADD3 R110, R9, R3.reuse, R202 ;  /* 0x00000003096e7210 */ /* 0x080fe20007ffe0ca */
[----:B------:R-:W-:Y:S01]  /*2530*/  IMAD.WIDE.U32 R90, R115, R12, R10 ;  /* 0x0000000c735a7225 */ /* 0x000fe200078e000a */
[----:B------:R-:W-:-:S02]  /*2540*/  IADD3 R109, R14, R3, R201 ;  /* 0x000000030e6d7210 */ /* 0x000fc40007ffe0c9 */
[-C--:B------:R-:W-:Y:S01]  /*2550*/  IADD3 R108, R15, R3.reuse, R200 ;  /* 0x000000030f6c7210 */ /* 0x080fe20007ffe0c8 */
[CC--:B------:R-:W-:Y:S01]  /*2560*/  IMAD.WIDE.U32 R86, R115.reuse, R6.reuse, R86 ;  /* 0x0000000673567225 */ /* 0x0c0fe200078e0056 */
[----:B------:R-:W-:Y:S02]  /*2570*/  IADD3 R112, R8, R3, R204 ;  /* 0x0000000308707210 */ /* 0x000fe40007ffe0cc */
[C---:B------:R-:W-:Y:S01]  /*2580*/  SHF.L.U64.HI R3, R98.reuse, 0x7, R99 ;  /* 0x0000000762037819 */ /* 0x040fe20000010263 */
[----:B------:R-:W-:Y:S01]  /*2590*/  IMAD.WIDE.U32 R84, R115, R6, R84 ;  /* 0x0000000673547225 */ /* 0x000fe200078e0054 */
[----:B------:R-:W-:Y:S02]  /*25a0*/  SHF.L.U64.HI R27, R98, 0x6, R99 ;  /* 0x00000006621b7819 */ /* 0x000fe40000010263 */
[----:B------:R-:W-:Y:S01]  /*25b0*/  IADD3 R29, P1, R4, R88, RZ ;  /* 0x00000058041d7210 */ /* 0x000fe20007f3e0ff */
[----:B------:R-:W-:Y:S01]  /*25c0*/  IMAD.SHL.U32 R14, R12, 0x20, RZ ;  /* 0x000000200c0e7824 */ /* 0x000fe200078e00ff */
[----:B------:R-:W-:Y:S01]  /*25d0*/  IADD3 R99, P0, R36, 0x40, RZ ;  /* 0x0000004024637810 */ /* 0x000fe20007f1e0ff */
[----:B------:R-:W-:Y:S01]  /*25e0*/  IMAD.SHL.U32 R8, R6, 0x20, RZ ;  /* 0x0000002006087824 */ /* 0x000fe200078e00ff */
[C---:B------:R-:W-:Y:S01]  /*25f0*/  SHF.L.U64.HI R15, R12.reuse, 0x7, R13 ;  /* 0x000000070c0f7819 */ /* 0x040fe2000001020d */
[----:B------:R-:W-:Y:S01]  /*2600*/  IMAD.SHL.U32 R13, R12, 0x40, RZ ;  /* 0x000000400c0d7824 */ /* 0x000fe200078e00ff */
[----:B------:R-:W-:Y:S01]  /*2610*/  SHF.L.U64.HI R11, R6, 0x5, R7 ;  /* 0x00000005060b7819 */ /* 0x000fe20000010207 */
[----:B------:R-:W-:Y:S01]  /*2620*/  IMAD.X R31, R28, 0x1, R89, P1 ;  /* 0x000000011c1f7824 */ /* 0x000fe200008e0659 */
[C---:B------:R-:W-:Y:S01]  /*2630*/  SHF.L.U64.HI R10, R6.reuse, 0x6, R7 ;  /* 0x00000006060a7819 */ /* 0x040fe20000010207 */
[----:B------:R-:W-:Y:S01]  /*2640*/  IMAD.IADD R32, R93, 0x1, R33 ;  /* 0x000000015d207824 */ /* 0x000fe200078e0221 */
[C---:B------:R-:W-:Y:S01]  /*2650*/  SHF.L.U64.HI R9, R6.reuse, 0x7, R7 ;  /* 0x0000000706097819 */ /* 0x040fe20000010207 */
[----:B------:R-:W-:Y:S01]  /*2660*/  IMAD.SHL.U32 R7, R6, 0x40, RZ ;  /* 0x0000004006077824 */ /* 0x000fe200078e00ff */
[----:B------:R-:W-:Y:S01]  /*2670*/  ISETP.GE.AND P1, PT, R190, UR4, PT ;  /* 0x00000004be007c0c */ /* 0x000fe2000bf26270 */
[----:B------:R-:W-:-:S02]  /*2680*/  IMAD.SHL.U32 R12, R12, 0x80, RZ ;  /* 0x000000800c0c7824 */ /* 0x000fc400078e00ff */
[----:B------:R-:W-:Y:S02]  /*2690*/  IMAD.SHL.U32 R6, R6, 0x80, RZ ;  /* 0x0000008006067824 */ /* 0x000fe400078e00ff */
[----:B------:R-:W-:Y:S02]  /*26a0*/  IMAD.SHL.U32 R113, R113, 0x2, RZ ;  /* 0x0000000271717824 */ /* 0x000fe400078e00ff */
[----:B------:R-:W-:Y:S02]  /*26b0*/  IMAD.IADD R33, R33, 0x1, R91 ;  /* 0x0000000121217824 */ /* 0x000fe400078e025b */
[----:B------:R-:W-:Y:S02]  /*26c0*/  IMAD.IADD R34, R87, 0x1, R45 ;  /* 0x0000000157227824 */ /* 0x000fe400078e022d */
[----:B------:R-:W-:Y:S02]  /*26d0*/  IMAD.IADD R100, R45, 0x1, R85 ;  /* 0x000000012d647824 */ /* 0x000fe400078e0255 */
[----:B------:R-:W-:-:S02]  /*26e0*/  IMAD.X R104, RZ, RZ, R39, P0 ;  /* 0x000000ffff687224 */ /* 0x000fc400000e0627 */
[----:B------:R-:W-:Y:S01]  /*26f0*/  IMAD.IADD R105, R95, 0x1, R105 ;  /* 0x000000015f697824 */ /* 0x000fe200078e0269 */
[----:B------:R-:W-:Y:S06]  /*2700*/  @!P6 BAR.SYNC.DEFER_BLOCKING 0x9, 0x100 ;  /* 0x024400000000eb1d */ /* 0x000fec0000010000 */
.L_x_8457:
[----:B0-----:R-:W0:Y:S01]  /*2710*/  LDC R123, c[0x0][0x3f4] ;  /* 0x0000fd00ff7b7b82 */ /* 0x001e220000000800 */
[----:B------:R-:W-:Y:S01]  /*2720*/  VIADD R26, R26, 0xffffffff ;  /* 0xffffffff1a1a7836 */ /* 0x000fe20000000000 */
[----:B------:R-:W-:Y:S05]  /*2730*/  YIELD ;  /* 0x0000000000007946 */ /* 0x000fea0003800000 */
[----:B------:R-:W-:Y:S01]  /*2740*/  IMAD R111, R184, 0x4000, R206 ;  /* 0x00004000b86f7824 */ /* 0x000fe200078e02ce */
[----:B------:R-:W-:Y:S01]  /*2750*/  ISETP.GT.AND P3, PT, R26, R25, PT ;  /* 0x000000191a00720c */ /* 0x000fe20003f64270 */
[----:B------:R-:W-:Y:S02]  /*2760*/  BSSY B0, `(.L_x_8372) ;  /* 0x00005dd000007945 */ /* 0x000fe40003800000 */
[----:B------:R-:W-:Y:S01]  /*2770*/  IMAD R111, R111, 0x2, R2 ;  /* 0x000000026f6f7824 */ /* 0x000fe200078e0202 */
[----:B------:R-:W-:-:S02]  /*2780*/  P2R R107, PR, RZ, 0x8 ;  /* 0x00000008ff6b7803 */ /* 0x000fc40000000000 */
[----:B0-----:R-:W-:-:S13]  /*2790*/  ISETP.GE.AND P0, PT, R123, 0x1, PT ;  /* 0x000000017b00780c */ /* 0x001fda0003f06270 */
[----:B------:R-:W-:Y:S05]  /*27a0*/  @!P0 BRA `(.L_x_8373) ;  /* 0x0000005400e48947 */ /* 0x000fea0003800000 */
[----:B------:R-:W-:Y:S01]  /*27b0*/  ULDC.U8 UR4, c[0x0][0x410] ;  /* 0x0001040000047ab9 */ /* 0x000fe20000000000 */
[----:B------:R-:W-:Y:S01]  /*27c0*/  SHF.R.S32.HI R45, RZ, 0x1f, R26 ;  /* 0x0000001fff2d7819 */ /* 0x000fe2000001141a */
[-C--:B------:R-:W-:Y:S01]  /*27d0*/  IMAD R44, R3, R26.reuse, RZ ;  /* 0x0000001a032c7224 */ /* 0x080fe200078e02ff */
[----:B------:R-:W-:Y:S01]  /*27e0*/  ISETP.NE.AND P0, PT, RZ, UR4, PT ;  /* 0x00000004ff007c0c */ /* 0x000fe2000bf05270 */
[-C--:B------:R-:W-:Y:S02]  /*27f0*/  IMAD R46, R15, R26.reuse, RZ ;  /* 0x0000001a0f2e7224 */ /* 0x080fe400078e02ff */
[----:B------:R-:W-:Y:S02]  /*2800*/  IMAD R48, R9, R26, RZ ;  /* 0x0000001a09307224 */ /* 0x000fe400078e02ff */
[C---:B------:R-:W-:Y:S02]  /*2810*/  IMAD R47, R45.reuse, R128, R44 ;  /* 0x000000802d2f7224 */ /* 0x040fe400078e022c */
[----:B------:R-:W-:-:S02]  /*2820*/  IMAD R119, R45, R12, R46 ;  /* 0x0000000c2d777224 */ /* 0x000fc400078e022e */
[----:B------:R-:W-:Y:S02]  /*2830*/  IMAD R114, R26, -0x80, R24 ;  /* 0xffffff801a727824 */ /* 0x000fe400078e0218 */
[----:B------:R-:W-:Y:S02]  /*2840*/  IMAD R45, R45, R6, R48 ;  /* 0x000000062d2d7224 */ /* 0x000fe400078e0230 */
[----:B------:R-:W-:Y:S01]  /*2850*/  IMAD.WIDE.U32 R120, R128, R26, RZ ;  /* 0x0000001a80787225 */ /* 0x000fe200078e00ff */
[----:B------:R-:W-:-:S03]  /*2860*/  VIMNMX R114, R114, 0x80, PT ;  /* 0x0000008072727848 */ /* 0x000fc60003fe0100 */
        /* <DEDUP_REMOVED lines=34> */
.L_x_8376:
[----:B------:R-:W-:Y:S05]  /*2a90*/  BSYNC B1 ;  /* 0x0000000000017941 */ /* 0x000fea0003800000 */
.L_x_8375:
[----:B------:R-:W-:Y:S01]  /*2aa0*/  ISETP.GE.AND P4, PT, R212, R114, PT ;  /* 0x00000072d400720c */ /* 0x000fe20003f86270 */
        /* <DEDUP_REMOVED lines=19> */
[----:B------:R-:W-:Y:S01]  /*2be0*/  PRMT R159, R47, 0x7610, R159 ;  /* 0x000076102f9f7816 */ /* 0x000fe2000000009f */
[----:B------:R-:W-:Y:S06]  /*2bf0*/  @P4 BRA `(.L_x_8378) ;  /* 0x0000000000504947 */ /* 0x000fec0003800000 */
[----:B------:R-:W-:Y:S01]  /*2c00*/  IADD3 R45, P0, P5, R92, R78, R14 ;  /* 0x0000004e5c2d7210 */ /* 0x000fe20007d1e00e */
[----:B------:R-:W-:Y:S01]  /*2c10*/  ULDC.64 UR4, c[0x0][0x3e8] ;  /* 0x0000fa0000047ab9 */ /* 0x000fe20000000a00 */
[----:B------:R-:W-:Y:S02]  /*2c20*/  CS2R R68, SRZ ;  /* 0x0000000000447805 */ /* 0x000fe4000001ff00 */
[----:B------:R-:W-:Y:S02]  /*2c30*/  CS2R R70, SRZ ;  /* 0x0000000000467805 */ /* 0x000fe4000001ff00 */
[----:B------:R-:W-:Y:S02]  /*2c40*/  IADD3.X R46, R32, R119, R21, P0, P5 ;  /* 0x00000077202e7210 */ /* 0x000fe400007ea415 */
        /* <DEDUP_REMOVED lines=15> */
.L_x_8378:
[----:B------:R-:W-:Y:S05]  /*2d40*/  BSYNC B1 ;  /* 0x0000000000017941 */ /* 0x000fea0003800000 */
.L_x_8377:
        /* <DEDUP_REMOVED lines=24> */
[----:B------:R-:W-:Y:S02]  /*2ed0*/  CS2R R50, SRZ ;  /* 0x0000000000327805 */ /* 0x000fe4000001ff00 */
[----:B------:R-:W-:Y:S02]  /*2ee0*/  CS2R R54, SRZ ;  /* 0x0000000000367805 */ /* 0x000fe4000001ff00 */
[----:B------:R-:W-:Y:S01]  /*2ef0*/  P2R R147, PR, RZ, 0x1 ;  /* 0x00000001ff937803 */ /* 0x000fe20000000000 */
        /* <DEDUP_REMOVED lines=21> */
.L_x_8380:
[----:B------:R-:W-:Y:S05]  /*3050*/  BSYNC B1 ;  /* 0x0000000000017941 */ /* 0x000fea0003800000 */
.L_x_8379:
[----:B------:R-:W-:Y:S01]  /*3060*/  ISETP.GE.AND P5, PT, R210, R114, PT ;  /* 0x00000072d200720c */ /* 0x000fe20003fa6270 */
[----:B------:R-:W-:-:S12]  /*3070*/  BSSY B1, `(.L_x_8381) ;  /* 0x000001e000017945 */ /* 0x000fd80003800000 */
[----:B------:R-:W-:Y:S05]  /*3080*/  @P5 BRA `(.L_x_8382) ;  /* 0x0000000000705947 */ /* 0x000fea0003800000 */
[----:B0-----:R-:W0:Y:S01]  /*3090*/  LDC.64 R44, c[0x0][0x3f8] ;  /* 0x0000fe00ff2c7b82 */ /* 0x001e220000000a00 */
[----:B------:R-:W-:Y:S01]  /*30a0*/  IMAD.MOV.U32 R79, RZ, RZ, R119 ;  /* 0x000000ffff4f7224 */ /* 0x000fe200078e0077 */
[----:B------:R-:W-:Y:S01]  /*30b0*/  ULDC.64 UR4, c[0x0][0x3e8] ;  /* 0x0000fa0000047ab9 */ /* 0x000fe20000000a00 */
[----:B------:R-:W-:Y:S01]  /*30c0*/  IMAD.MOV.U32 R77, RZ, RZ, R106 ;  /* 0x000000ffff4d7224 */ /* 0x000fe200078e006a */
[----:B------:R-:W-:Y:S02]  /*30d0*/  CS2R R52, SRZ ;  /* 0x0000000000347805 */ /* 0x000fe4000001ff00 */
[----:B------:R-:W-:Y:S01]  /*30e0*/  CS2R R54, SRZ ;  /* 0x0000000000367805 */ /* 0x000fe2000001ff00 */
        /* <DEDUP_REMOVED lines=22> */
.L_x_8382:
[----:B------:R-:W-:Y:S05]  /*3250*/  BSYNC B1 ;  /* 0x0000000000017941 */ /* 0x000fea0003800000 */
.L_x_8381:
[----:B01---5:R-:W-:Y:S01]  /*3260*/  IMAD.MOV.U32 R44, RZ, RZ, R56 ;  /* 0x000000ffff2c7224 */ /* 0x023fe200078e0038 */
[----:B------:R-:W-:Y:S01]  /*3270*/  ISETP.NE.AND P0, PT, R191, 0x3, PT ;  /* 0x00000003bf00780c */ /* 0x000fe20003f05270 */
        /* <DEDUP_REMOVED lines=31> */
[----:B------:R-:W-:Y:S06]  /*3470*/  @!P0 BRA `(.L_x_8383) ;  /* 0x0000000000048947 */ /* 0x000fec0003800000 */
[----:B------:R-:W-:Y:S01]  /*3480*/  BPT.TRAP 0x1 ;  /* 0x000000040000795c */ /* 0x000fe20000300000 */
.L_x_8383:
[----:B------:R-:W-:Y:S01]  /*3490*/  IMAD R106, R184, 0x8, R2 ;  /* 0x00000008b86a7824 */ /* 0x000fe200078e0202 */
[----:B------:R-:W-:Y:S01]  /*34a0*/  SHF.L.U32 R119, R192, 0x1f, RZ ;  /* 0x0000001fc0777819 */ /* 0x000fe200000006ff */
[----:B------:R-:W-:Y:S03]  /*34b0*/  BSSY B1, `(.L_x_8384) ;  /* 0x0000003000017945 */ /* 0x000fe60003800000 */
[----:B------:R-:W0:Y:S02]  /*34c0*/  SYNCS.PHASECHK.TRANS64.TRYWAIT P6, [R106+URZ+0x28890], R119 ;  /* 0x028890776a0075a7 */ /* 0x000e2400080c017f */
[----:B0-----:R-:W-:Y:S05]  /*34d0*/  @!P6 BRA `(.L_x_8385) ;  /* 0x0000021800a4e947 */ /* 0x001fea0003800000 */
.L_x_8793:
[----:B------:R-:W-:Y:S05]  /*34e0*/  BSYNC B1 ;  /* 0x0000000000017941 */ /* 0x000fea0003800000 */
.L_x_8384:
[----:B------:R-:W-:Y:S04]  /*34f0*/  BSSY B1, `(.L_x_8386) ;  /* 0x0000079000017945 */ /* 0x000fe80003800000 */
[----:B------:R-:W-:Y:S05]  /*3500*/  @P3 BRA `(.L_x_8387) ;  /* 0x0000000400dc3947 */ /* 0x000fea0003800000 */
[----:B------:R-:W-:Y:S01]  /*3510*/  IADD3 R157, P3, R40, R120, RZ ;  /* 0x00000078289d7210 */ /* 0x000fe20007f7e0ff */
[----:B------:R-:W-:Y:S04]  /*3520*/  BSSY B2, `(.L_x_8388) ;  /* 0x000003b000027945 */ /* 0x000fe80003800000 */
[----:B------:R-:W-:Y:S01]  /*3530*/  IMAD.X R158, R122, 0x1, R30, P3 ;  /* 0x000000017a9e7824 */ /* 0x000fe200018e061e */
[----:B------:R-:W-:Y:S07]  /*3540*/  @P2 BRA `(.L_x_8389) ;  /* 0x0000000000e02947 */ /* 0x000fee0003800000 */
[----:B------:R1:W2:Y:S01]  /*3550*/  LDS.128 R44, [R111+0x18400] ;  /* 0x018400006f2c7984 */ /* 0x0002a20000000c00 */
        /* <DEDUP_REMOVED lines=24> */
[C---:B------:R-:W-:Y:S01]  /*36e0*/  FMUL.FTZ R168, R76.reuse, R164 ;  /* 0x000000a44ca87220 */ /* 0x040fe20000410000 */
[-C--:B------:R-:W-:Y:S01]  /*36f0*/  FMUL.FTZ R167, R76, R83.reuse ;  /* 0x000000534ca77220 */ /* 0x080fe20000410000 */
[C---:B------:R-:W-:Y:S01]  /*3700*/  IMAD.U32 R45, R44.reuse, 0x10000, RZ ;  /* 0x000100002c2d7824 */ /* 0x040fe200078e00ff */
[----:B------:R-:W-:Y:S01]  /*3710*/  LOP3.LUT R44, R44, 0xffff0000, RZ, 0xc0, !PT ;  /* 0xffff00002c2c7812 */ /* 0x000fe200078ec0ff */
[----:B------:R-:W-:Y:S01]  /*3720*/  FMUL.FTZ R169, R81, R166 ;  /* 0x000000a651a97220 */ /* 0x000fe20000410000 */
        /* <DEDUP_REMOVED lines=21> */
.L_x_8391:
[----:B------:R-:W-:Y:S05]  /*3880*/  BSYNC B3 ;  /* 0x0000000000037941 */ /* 0x000fea0003800000 */
.L_x_8390:
[----:B------:R-:W-:Y:S02]  /*3890*/  ULDC.64 UR4, c[0x0][0x2e8] ;  /* 0x0000ba0000047ab9 */ /* 0x000fe40000000a00 */
[----:B------:R-:W-:-:S04]  /*38a0*/  LEA R76, P3, R77, UR4, 0x1 ;  /* 0x000000044d4c7c11 */ /* 0x000fc8000f8608ff */
[----:B------:R-:W-:-:S05]  /*38b0*/  LEA.HI.X R77, R77, UR5, R160, 0x1, P3 ;  /* 0x000000054d4d7c11 */ /* 0x000fca00098f0ca0 */
[----:B--2---:R1:W-:Y:S04]  /*38c0*/  STG.E.128 desc[UR38][R76.64], R44 ;  /* 0x0000002c4c007986 */ /* 0x0043e8000c101d26 */
.L_x_8389:
[----:B------:R-:W-:Y:S05]  /*38d0*/  BSYNC B2 ;  /* 0x0000000000027941 */ /* 0x000fea0003800000 */
.L_x_8388:
[----:B------:R-:W-:Y:S05]  /*38e0*/  @P1 BRA `(.L_x_8387) ;  /* 0x0000000000e41947 */ /* 0x000fea0003800000 */
[----:B-1----:R1:W2:Y:S01]  /*38f0*/  LDS.128 R44, [R111+0x1c400] ;  /* 0x01c400006f2c7984 */ /* 0x0022a20000000c00 */
        /* <DEDUP_REMOVED lines=10> */
[----:B------:R-:W-:Y:S02]  /*39a0*/  PRMT R145, R145, 0x5410, R76 ;  /* 0x0000541091917816 */ /* 0x000fe4000000004c */
[----:B------:R-:W-:Y:S01]  /*39b0*/  SHF.R.U64 R83, R72, 0x10, R73 ;  /* 0x0000001048537819 */ /* 0x000fe20000001249 */
[C---:B------:R-:W-:Y:S01]  /*39c0*/  IMAD.U32 R72, R46.reuse, 0x10000, RZ ;  /* 0x000100002e487824 */ /* 0x040fe200078e00ff */
        /* <DEDUP_REMOVED lines=38> */
.L_x_8393:
[----:B------:R-:W-:Y:S05]  /*3c30*/  BSYNC B2 ;  /* 0x0000000000027941 */ /* 0x000fea0003800000 */
.L_x_8392:
[----:B------:R-:W-:Y:S02]  /*3c40*/  ULDC.64 UR4, c[0x0][0x2e8] ;  /* 0x0000ba0000047ab9 */ /* 0x000fe40000000a00 */
[----:B------:R-:W-:-:S04]  /*3c50*/  LEA R72, P3, R157, UR4, 0x1 ;  /* 0x000000049d487c11 */ /* 0x000fc8000f8608ff */
[----:B------:R-:W-:-:S05]  /*3c60*/  LEA.HI.X R73, R157, UR5, R158, 0x1, P3 ;  /* 0x000000059d497c11 */ /* 0x000fca00098f0c9e */
[----:B--2---:R2:W-:Y:S04]  /*3c70*/  STG.E.128 desc[UR38][R72.64], R44 ;  /* 0x0000002c48007986 */ /* 0x0045e8000c101d26 */
.L_x_8387:
[----:B------:R-:W-:Y:S05]  /*3c80*/  BSYNC B1 ;  /* 0x0000000000017941 */ /* 0x000fea0003800000 */
.L_x_8386:
        /* <DEDUP_REMOVED lines=58> */
.L_x_8399:
[----:B------:R-:W-:Y:S05]  /*4030*/  BSYNC B3 ;  /* 0x0000000000037941 */ /* 0x000fea0003800000 */
.L_x_8398:
[----:B------:R-:W-:Y:S02]  /*4040*/  ULDC.64 UR4, c[0x0][0x2e8] ;  /* 0x0000ba0000047ab9 */ /* 0x000fe40000000a00 */
[----:B------:R-:W-:-:S04]  /*4050*/  LEA R68, P3, R74, UR4, 0x1 ;  /* 0x000000044a447c11 */ /* 0x000fc8000f8608ff */
[----:B------:R-:W-:-:S05]  /*4060*/  LEA.HI.X R69, R74, UR5, R75, 0x1, P3 ;  /* 0x000000054a457c11 */ /* 0x000fca00098f0c4b */
[----:B--2---:R2:W-:Y:S04]  /*4070*/  STG.E.128 desc[UR38][R68.64], R44 ;  /* 0x0000002c44007986 */ /* 0x0045e8000c101d26 */
.L_x_8397:
[----:B------:R-:W-:Y:S05]  /*4080*/  BSYNC B2 ;  /* 0x0000000000027941 */ /* 0x000fea0003800000 */
.L_x_8396:
[----:B------:R-:W-:Y:S05]  /*4090*/  @P1 BRA `(.L_x_8395) ;  /* 0x0000000000e41947 */ /* 0x000fea0003800000 */
[----:B-12---:R1:W2:Y:S01]  /*40a0*/  LDS.128 R44, [R111+0x1d400] ;  /* 0x01d400006f2c7984 */ /* 0x0062a20000000c00 */
        /* <DEDUP_REMOVED lines=51> */
.L_x_8401:
[----:B------:R-:W-:Y:S05]  /*43e0*/  BSYNC B2 ;  /* 0x0000000000027941 */ /* 0x000fea0003800000 */
.L_x_8400:
[----:B------:R-:W-:Y:S02]  /*43f0*/  ULDC.64 UR4, c[0x0][0x2e8] ;  /* 0x0000ba0000047ab9 */ /* 0x000fe40000000a00 */
[----:B------:R-:W-:-:S04]  /*4400*/  LEA R64, P3, R74, UR4, 0x1 ;  /* 0x000000044a407c11 */ /* 0x000fc8000f8608ff */
[----:B------:R-:W-:-:S05]  /*4410*/  LEA.HI.X R65, R74, UR5, R77, 0x1, P3 ;  /* 0x000000054a417c11 */ /* 0x000fca00098f0c4d */
[----:B--2---:R3:W-:Y:S04]  /*4420*/  STG.E.128 desc[UR38][R64.64], R44 ;  /* 0x0000002c40007986 */ /* 0x0047e8000c101d26 */
.L_x_8395:
[----:B------:R-:W-:Y:S05]  /*4430*/  BSYNC B1 ;  /* 0x0000000000017941 */ /* 0x000fea0003800000 */
.L_x_8394:
[----:B------:R-:W-:Y:S01]  /*4440*/  ISETP.NE.AND P3, PT, R147, RZ, PT ;  /* 0x000000ff9300720c */ /* 0x000fe20003f65270 */
[----:B------:R-:W-:-:S12]  /*4450*/  BSSY B1, `(.L_x_8402) ;  /* 0x000007a000017945 */ /* 0x000fd80003800000 */
[----:B------:R-:W-:Y:S05]  /*4460*/  @P3 BRA `(.L_x_8403) ;  /* 0x0000000400e03947 */ /* 0x000fea0003800000 */
[----:B------:R-:W-:Y:S01]  /*4470*/  IADD3 R75, P3, P4, R4, R120, R16 ;  /* 0x00000078044b7210 */ /* 0x000fe20007c7e010 */
        /* <DEDUP_REMOVED lines=55> */
.L_x_8407:
[----:B------:R-:W-:Y:S05]  /*47f0*/  BSYNC B3 ;  /* 0x0000000000037941 */ /* 0x000fea0003800000 */
.L_x_8406:
[----:B------:R-:W-:Y:S02]  /*4800*/  ULDC.64 UR4, c[0x0][0x2e8] ;  /* 0x0000ba0000047ab9 */ /* 0x000fe40000000a00 */
[----:B------:R-:W-:-:S04]  /*4810*/  LEA R60, P3, R68, UR4, 0x1 ;  /* 0x00000004443c7c11 */ /* 0x000fc8000f8608ff */
[----:B------:R-:W-:-:S05]  /*4820*/  LEA.HI.X R61, R68, UR5, R73, 0x1, P3 ;  /* 0x00000005443d7c11 */ /* 0x000fca00098f0c49 */
[----:B--2---:R4:W-:Y:S04]  /*4830*/  STG.E.128 desc[UR38][R60.64], R44 ;  /* 0x0000002c3c007986 */ /* 0x0049e8000c101d26 */
.L_x_8405:
[----:B------:R-:W-:Y:S05]  /*4840*/  BSYNC B2 ;  /* 0x0000000000027941 */ /* 0x000fea0003800000 */
.L_x_8404:
        /* <DEDUP_REMOVED lines=53> */
.L_x_8409:
[----:B------:R-:W-:Y:S05]  /*4ba0*/  BSYNC B2 ;  /* 0x0000000000027941 */ /* 0x000fea0003800000 */
.L_x_8408:
[----:B------:R-:W-:Y:S02]  /*4bb0*/  ULDC.64 UR4, c[0x0][0x2e8] ;  /* 0x0000ba0000047ab9 */ /* 0x000fe40000000a00 */
[----:B------:R-:W-:-:S04]  /*4bc0*/  LEA R56, P3, R64, UR4, 0x1 ;  /* 0x0000000440387c11 */ /* 0x000fc8000f8608ff */
[----:B------:R-:W-:-:S05]  /*4bd0*/  LEA.HI.X R57, R64, UR5, R69, 0x1, P3 ;  /* 0x0000000540397c11 */ /* 0x000fca00098f0c45 */
[----:B--2---:R1:W-:Y:S04]  /*4be0*/  STG.E.128 desc[UR38][R56.64], R44 ;  /* 0x0000002c38007986 */ /* 0x0043e8000c101d26 */
.L_x_8403:
[----:B------:R-:W-:Y:S05]  /*4bf0*/  BSYNC B1 ;  /* 0x0000000000017941 */ /* 0x000fea0003800000 */
.L_x_8402:
[----:B------:R-:W-:Y:S05]  /*4c00*/  @P5 BRA `(.L_x_8410) ;  /* 0x0000003800485947 */ /* 0x000fea0003800000 */
[----:B------:R-:W-:Y:S01]  /*4c10*/  IADD3 R121, P3, P4, R29, R120, R16 ;  /* 0x000000781d797210 */ /* 0x000fe20007c7e010 */
[----:B------:R-:W-:Y:S03]  /*4c20*/  BSSY B1, `(.L_x_8411) ;  /* 0x000003c000017945 */ /* 0x000fe60003800000 */
[----:B------:R-:W-:Y:S01]  /*4c30*/  IADD3.X R122, R31, R122, R17, P3, P4 ;  /* 0x0000007a1f7a7210 */ /* 0x000fe20001fe8411 */
[----:B------:R-:W-:Y:S08]  /*4c40*/  @P2 BRA `(.L_x_8412) ;  /* 0x0000000000e42947 */ /* 0x000ff00003800000 */
        /* <DEDUP_REMOVED lines=51> */
.L_x_8414:
[----:B------:R-:W-:Y:S05]  /*4f80*/  BSYNC B2 ;  /* 0x0000000000027941 */ /* 0x000fea0003800000 */
.L_x_8413:
[----:B------:R-:W-:Y:S01]  /*4f90*/  ULDC.64 UR4, c[0x0][0x2e8] ;  /* 0x0000ba0000047ab9 */ /* 0x000fe20000000a00 */
[----:B------:R-:W-:Y:S01]  /*4fa0*/  IMAD.X R53, R122, 0x1, R35, P3 ;  /* 0x000000017a357824 */ /* 0x000fe200018e0623 */
[----:B------:R-:W-:-:S04]  /*4fb0*/  LEA R52, P3, R60, UR4, 0x1 ;  /* 0x000000043c347c11 */ /* 0x000fc8000f8608ff */
[----:B------:R-:W-:-:S05]  /*4fc0*/  LEA.HI.X R53, R60, UR5, R53, 0x1, P3 ;  /* 0x000000053c357c11 */ /* 0x000fca00098f0c35 */
[----:B--2---:R1:W-:Y:S04]  /*4fd0*/  STG.E.128 desc[UR38][R52.64], R44 ;  /* 0x0000002c34007986 */ /* 0x0043e8000c101d26 */
.L_x_8412:
[----:B------:R-:W-:Y:S05]  /*4fe0*/  BSYNC B1 ;  /* 0x0000000000017941 */ /* 0x000fea0003800000 */
.L_x_8411:
        /* <DEDUP_REMOVED lines=52> */
.L_x_8416:
[----:B------:R-:W-:Y:S05]  /*5330*/  BSYNC B1 ;  /* 0x0000000000017941 */ /* 0x000fea0003800000 */
.L_x_8415:
[----:B------:R-:W-:Y:S01]  /*5340*/  ULDC.64 UR4, c[0x0][0x2e8] ;  /* 0x0000ba0000047ab9 */ /* 0x000fe20000000a00 */
[----:B------:R-:W-:Y:S01]  /*5350*/  IMAD.X R49, R122, 0x1, R103, P3 ;  /* 0x000000017a317824 */ /* 0x000fe200018e0667 */
[----:B------:R-:W-:-:S04]  /*5360*/  LEA R48, P3, R56, UR4, 0x1 ;  /* 0x0000000438307c11 */ /* 0x000fc8000f8608ff */
[----:B------:R-:W-:-:S05]  /*5370*/  LEA.HI.X R49, R56, UR5, R49, 0x1, P3 ;  /* 0x0000000538317c11 */ /* 0x000fca00098f0c31 */
[----:B--2---:R1:W-:Y:S01]  /*5380*/  STG.E.128 desc[UR38][R48.64], R44 ;  /* 0x0000002c30007986 */ /* 0x0043e2000c101d26 */
[----:B------:R-:W-:Y:S05]  /*5390*/  BRA `(.L_x_8410) ;  /* 0x0000003000647947 */ /* 0x000fea0003800000 */
.L_x_8374:
[----:B------:R-:W-:Y:S02]  /*53a0*/  ISETP.GE.AND P3, PT, R212, R114, PT ;  /* 0x00000072d400720c */ /* 0x000fe40003f66270 */
[----:B------:R-:W-:Y:S02]  /*53b0*/  CS2R R50, SRZ ;  /* 0x0000000000327805 */ /* 0x000fe4000001ff00 */
[----:B------:R-:W-:-:S13]  /*53c0*/  ISETP.GE.OR P3, PT, R16, R123, P3 ;  /* 0x0000007b1000720c */ /* 0x000fda0001f66670 */
[----:B------:R-:W-:Y:S01]  /*53d0*/  @!P3 IADD3 R46, P0, P4, R90, R78, R14 ;  /* 0x0000004e5a2eb210 */ /* 0x000fe20007c1e00e */
[----:B------:R-:W0:Y:S03]  /*53e0*/  @!P3 LDC.64 R60, c[0x0][0x3e8] ;  /* 0x0000fa00ff3cbb82 */ /* 0x000e260000000a00 */
[----:B------:R-:W-:Y:S02]  /*53f0*/  @!P3 IADD3.X R47, R33, R119, R21, P0, P4 ;  /* 0x00000077212fb210 */ /* 0x000fe400007e8415 */
[----:B------:R-:W-:-:S03]  /*5400*/  @!P3 IADD3 R44, P0, P4, R84, R76, R8 ;  /* 0x0000004c542cb210 */ /* 0x000fc60007c1e008 */
[----:B------:R-:W1:Y:S01]  /*5410*/  @!P3 LDC.64 R62, c[0x0][0x400] ;  /* 0x00010000ff3ebb82 */ /* 0x000e620000000a00 */
        /* <DEDUP_REMOVED lines=11> */
[----:B------:R-:W4:Y:S01]  /*54d0*/  @!P4 LDC.64 R52, c[0x0][0x3e8] ;  /* 0x0000fa00ff34cb82 */ /* 0x000f220000000a00 */
[----:B------:R-:W-:-:S05]  /*54e0*/  @!P4 IADD3 R48, P5, R90, R78, RZ ;  /* 0x0000004e5a30c210 */ /* 0x000fca0007fbe0ff */
[----:B------:R-:W-:Y:S02]  /*54f0*/  @!P4 IMAD.X R49, R119, 0x1, R33, P5 ;  /* 0x000000017731c824 */ /* 0x000fe400028e0621 */
[----:B------:R-:W0:Y:S01]  /*5500*/  @!P4 LDC.64 R54, c[0x0][0x400] ;  /* 0x00010000ff36cb82 */ /* 0x000e220000000a00 */
[----:B----4-:R-:W-:-:S04]  /*5510*/  @!P4 LEA R52, P5, R48, R52, 0x1 ;  /* 0x000000343034c211 */ /* 0x010fc800078a08ff */
[----:B------:R-:W-:Y:S02]  /*5520*/  @!P4 LEA.HI.X R53, R48, R53, R49, 0x1, P5 ;  /* 0x000000353035c211 */ /* 0x000fe400028f0c31 */
[----:B------:R-:W-:-:S05]  /*5530*/  @!P4 IADD3 R48, P5, R84, R76, RZ ;  /* 0x0000004c5430c210 */ /* 0x000fca0007fbe0ff */
[----:B------:R-:W-:Y:S01]  /*5540*/  @!P4 IMAD.X R49, R106, 0x1, R100, P5 ;  /* 0x000000016a31c824 */ /* 0x000fe200028e0664 */
[----:B0-----:R-:W-:-:S04]  /*5550*/  @!P4 LEA R54, P5, R48, R54, 0x1 ;  /* 0x000000363036c211 */ /* 0x001fc800078a08ff */
[----:B------:R-:W-:Y:S02]  /*5560*/  @!P4 LEA.HI.X R55, R48, R55, R49, 0x1, P5 ;  /* 0x000000373037c211 */ /* 0x000fe400028f0c31 */
[----:B------:R-:W-:Y:S02]  /*5570*/  CS2R R48, SRZ ;  /* 0x0000000000307805 */ /* 0x000fe4000001ff00 */
[----:B------:R-:W-:-:S04]  /*5580*/  @!P3 LEA R60, P5, R46, R60, 0x1 ;  /* 0x0000003c2e3cb211 */ /* 0x000fc800078a08ff */
[----:B------:R-:W-:Y:S02]  /*5590*/  @!P3 LEA.HI.X R61, R46, R61, R47, 0x1, P5 ;  /* 0x0000003d2e3db211 */ /* 0x000fe400028f0c2f */
[----:B------:R-:W-:Y:S02]  /*55a0*/  CS2R R46, SRZ ;  /* 0x00000000002e7805 */ /* 0x000fe4000001ff00 */
[C---:B-1----:R-:W-:Y:S01]  /*55b0*/  @!P3 LEA R62, P5, R44.reuse, R62, 0x1 ;  /* 0x0000003e2c3eb211 */ /* 0x042fe200078a08ff */
[----:B------:R0:W5:Y:S03]  /*55c0*/  @!P4 LDG.E.128 R48, desc[UR38][R54.64] ;  /* 0x000000263630c981 */ /* 0x000166000c1e1d00 */
[----:B------:R-:W-:Y:S02]  /*55d0*/  @!P3 LEA.HI.X R63, R44, R63, R45, 0x1, P5 ;  /* 0x0000003f2c3fb211 */ /* 0x000fe400028f0c2d */
[----:B------:R-:W-:-:S02]  /*55e0*/  CS2R R44, SRZ ;  /* 0x00000000002c7805 */ /* 0x000fc4000001ff00 */
[----:B------:R-:W-:Y:S02]  /*55f0*/  CS2R R58, SRZ ;  /* 0x00000000003a7805 */ /* 0x000fe4000001ff00 */
[----:B------:R-:W-:Y:S02]  /*5600*/  CS2R R56, SRZ ;  /* 0x0000000000387805 */ /* 0x000fe4000001ff00 */
[----:B------:R1:W5:Y:S01]  /*5610*/  @!P4 LDG.E.128 R44, desc[UR38][R52.64] ;  /* 0x00000026342cc981 */ /* 0x000362000c1e1d00 */
[----:B0-----:R-:W-:-:S03]  /*5620*/  CS2R R54, SRZ ;  /* 0x0000000000367805 */ /* 0x001fc6000001ff00 */
[----:B------:R0:W5:Y:S01]  /*5630*/  @!P3 LDG.E.128 R56, desc[UR38][R62.64] ;  /* 0x000000263e38b981 */ /* 0x000162000c1e1d00 */
[----:B-1----:R-:W-:-:S06]  /*5640*/  CS2R R52, SRZ ;  /* 0x0000000000347805 */ /* 0x002fcc000001ff00 */
[----:B------:R1:W5:Y:S01]  /*5650*/  @!P3 LDG.E.128 R52, desc[UR38][R60.64] ;  /* 0x000000263c34b981 */ /* 0x000362000c1e1d00 */
[----:B--2---:R-:W-:-:S04]  /*5660*/  @!P0 LEA R68, P3, R66, R68, 0x1 ;  /* 0x0000004442448211 */ /* 0x004fc800078608ff */
[----:B------:R-:W-:Y:S02]  /*5670*/  @!P0 LEA.HI.X R69, R66, R69, R67, 0x1, P3 ;  /* 0x0000004542458211 */ /* 0x000fe400018f0c43 */
[C---:B---3--:R-:W-:Y:S02]  /*5680*/  @!P0 LEA R70, P3, R64.reuse, R70, 0x1 ;  /* 0x0000004640468211 */ /* 0x048fe400078608ff */
[----:B0-----:R-:W-:Y:S02]  /*5690*/  CS2R R62, SRZ ;  /* 0x00000000003e7805 */ /* 0x001fe4000001ff00 */
[----:B------:R-:W-:Y:S02]  /*56a0*/  CS2R R66, SRZ ;  /* 0x0000000000427805 */ /* 0x000fe4000001ff00 */
[----:B-1----:R-:W-:Y:S02]  /*56b0*/  CS2R R60, SRZ ;  /* 0x00000000003c7805 */ /* 0x002fe4000001ff00 */
[----:B------:R-:W-:-:S02]  /*56c0*/  @!P0 LEA.HI.X R71, R64, R71, R65, 0x1, P3 ;  /* 0x0000004740478211 */ /* 0x000fc400018f0c41 */
[----:B------:R-:W-:Y:S02]  /*56d0*/  CS2R R64, SRZ ;  /* 0x0000000000407805 */ /* 0x000fe4000001ff00 */
[----:B------:R0:W5:Y:S04]  /*56e0*/  @!P0 LDG.E.128 R60, desc[UR38][R68.64] ;  /* 0x00000026443c8981 */ /* 0x000168000c1e1d00 */
[----:B------:R1:W5:Y:S01]  /*56f0*/  @!P0 LDG.E.128 R64, desc[UR38][R70.64] ;  /* 0x0000002646408981 */ /* 0x000362000c1e1d00 */
[----:B------:R-:W-:-:S04]  /*5700*/  ISETP.GE.AND P0, PT, R210, R114, PT ;  /* 0x00000072d200720c */ /* 0x000fc80003f06270 */
[CC--:B------:R-:W-:Y:S01]  /*5710*/  ISETP.GE.OR P0, PT, R16.reuse, R123.reuse, P0 ;  /* 0x0000007b1000720c */ /* 0x0c0fe20000706670 */
[----:B------:R-:W-:Y:S01]  /*5720*/  BSSY B1, `(.L_x_8417) ;  /* 0x000001c000017945 */ /* 0x000fe20003800000 */
[----:B------:R-:W-:Y:S02]  /*5730*/  ISETP.GE.AND P3, PT, R16, R123, PT ;  /* 0x0000007b1000720c */ /* 0x000fe40003f66270 */
[----:B0-----:R-:W-:Y:S02]  /*5740*/  CS2R R68, SRZ ;  /* 0x0000000000447805 */ /* 0x001fe4000001ff00 */
[----:B------:R-:W-:Y:S02]  /*5750*/  CS2R R74, SRZ ;  /* 0x00000000004a7805 */ /* 0x000fe4000001ff00 */
[----:B-1----:R-:W-:Y:S02]  /*5760*/  CS2R R70, SRZ ;  /* 0x0000000000467805 */ /* 0x002fe4000001ff00 */
[----:B------:R-:W-:-:S03]  /*5770*/  CS2R R72, SRZ ;  /* 0x0000000000487805 */ /* 0x000fc6000001ff00 */
[----:B------:R-:W-:Y:S05]  /*5780*/  @P0 BRA `(.L_x_8418) ;  /* 0x0000000000540947 */ /* 0x000fea0003800000 */
[----:B------:R-:W0:Y:S01]  /*5790*/  LDC.64 R68, c[0x0][0x3f8] ;  /* 0x0000fe00ff447b82 */ /* 0x000e220000000a00 */
[----:B------:R-:W-:Y:S01]  /*57a0*/  IMAD.MOV.U32 R72, RZ, RZ, R78 ;  /* 0x000000ffff487224 */ /* 0x000fe200078e004e */
[----:B------:R-:W-:Y:S01]  /*57b0*/  ULDC.64 UR4, c[0x0][0x3e8] ;  /* 0x0000fa0000047ab9 */ /* 0x000fe20000000a00 */
[----:B------:R-:W-:Y:S01]  /*57c0*/  IMAD.MOV.U32 R73, RZ, RZ, R119 ;  /* 0x000000ffff497224 */ /* 0x000fe200078e0077 */
[----:B------:R-:W-:Y:S01]  /*57d0*/  ULDC.64 UR6, c[0x0][0x400] ;  /* 0x0001000000067ab9 */ /* 0x000fe20000000a00 */
[----:B------:R-:W-:-:S03]  /*57e0*/  IMAD.MOV.U32 R77, RZ, RZ, R106 ;  /* 0x000000ffff4d7224 */ /* 0x000fc600078e006a */
        /* <DEDUP_REMOVED lines=15> */
.L_x_8418:
[----:B------:R-:W-:Y:S05]  /*58e0*/  BSYNC B1 ;  /* 0x0000000000017941 */ /* 0x000fea0003800000 */
.L_x_8417:
[----:B-----5:R-:W-:Y:S01]  /*58f0*/  IMAD.MOV.U32 R76, RZ, RZ, R70 ;  /* 0x000000ffff4c7224 */ /* 0x020fe200078e0046 */
        /* <DEDUP_REMOVED lines=66> */
.L_x_8419:
[----:B------:R-:W-:Y:S01]  /*5d20*/  IMAD R106, R184, 0x8, R2 ;  /* 0x00000008b86a7824 */ /* 0x000fe200078e0202 */
[----:B------:R-:W-:Y:S01]  /*5d30*/  SHF.L.U32 R119, R192, 0x1f, RZ ;  /* 0x0000001fc0777819 */ /* 0x000fe200000006ff */
[----:B------:R-:W0:Y:S01]  /*5d40*/  LDC R132, c[0x0][0x2f4] ;  /* 0x0000bd00ff847b82 */ /* 0x000e220000000800 */
[----:B------:R-:W-:Y:S01]  /*5d50*/  IMAD.MOV.U32 R121, RZ, RZ, R122 ;  /* 0x000000ffff797224 */ /* 0x000fe200078e007a */
[----:B------:R-:W-:Y:S01]  /*5d60*/  BSSY B1, `(.L_x_8420) ;  /* 0x0000005000017945 */ /* 0x000fe20003800000 */
[----:B------:R-:W1:Y:S05]  /*5d70*/  SYNCS.PHASECHK.TRANS64.TRYWAIT P4, [R106+URZ+0x28890], R119 ;  /* 0x028890776a0075a7 */ /* 0x000e6a000808017f */
[----:B------:R-:W2:Y:S01]  /*5d80*/  LDC.64 R122, c[0x0][0x300] ;  /* 0x0000c000ff7a7b82 */ /* 0x000ea20000000a00 */
[----:B0-----:R-:W-:Y:S01]  /*5d90*/  IMAD.IADD R134, R132, 0x1, -R113 ;  /* 0x0000000184867824 */ /* 0x001fe200078e0a71 */
[----:B-1----:R-:W-:Y:S06]  /*5da0*/  @!P4 BRA `(.L_x_8421) ;  /* 0x000001f00084c947 */ /* 0x002fec0003800000 */
.L_x_8794:
[----:B------:R-:W-:Y:S05]  /*5db0*/  BSYNC B1 ;  /* 0x0000000000017941 */ /* 0x000fea0003800000 */
.L_x_8420:
[----:B------:R-:W-:Y:S01]  /*5dc0*/  ISETP.GE.OR P4, PT, R23, R114, P2 ;  /* 0x000000721700720c */ /* 0x000fe20001786670 */
[----:B------:R-:W-:-:S12]  /*5dd0*/  BSSY B1, `(.L_x_8422) ;  /* 0x0000087000017945 */ /* 0x000fd80003800000 */
[----:B------:R-:W-:Y:S05]  /*5de0*/  @P4 BRA `(.L_x_8423) ;  /* 0x0000000800144947 */ /* 0x000fea0003800000 */
[-C--:B--2---:R-:W-:Y:S01]  /*5df0*/  IMAD R76, R215, R122.reuse, RZ ;  /* 0x0000007ad74c7224 */ /* 0x084fe200078e02ff */
[----:B------:R-:W-:Y:S01]  /*5e00*/  ISETP.NE.AND P6, PT, R0, RZ, PT ;  /* 0x000000ff0000720c */ /* 0x000fe20003fc5270 */
[C---:B------:R-:W-:Y:S01]  /*5e10*/  IMAD.WIDE.U32 R124, R23.reuse, R122, R120 ;  /* 0x0000007a177c7225 */ /* 0x040fe200078e0078 */
[----:B------:R-:W-:Y:S03]  /*5e20*/  BSSY B2, `(.L_x_8424) ;  /* 0x0000076000027945 */ /* 0x000fe60003800000 */
[----:B------:R-:W-:Y:S01]  /*5e30*/  IMAD R77, R23, R123, R76 ;  /* 0x0000007b174d7224 */ /* 0x000fe200078e024c */
[----:B------:R-:W-:Y:S02]  /*5e40*/  SEL R76, R113, R134, !P6 ;  /* 0x00000086714c7207 */ /* 0x000fe40007000000 */
[----:B------:R-:W-:Y:S01]  /*5e50*/  IADD3 R150, P4, P5, R96, R124, R37 ;  /* 0x0000007c60967210 */ /* 0x000fe20007d9e025 */
[----:B------:R-:W-:Y:S01]  /*5e60*/  IMAD.IADD R152, R77, 0x1, R125 ;  /* 0x000000014d987824 */ /* 0x000fe200078e027d */
[----:B------:R-:W-:-:S04]  /*5e70*/  SHF.R.S32.HI R77, RZ, 0x1f, R76 ;  /* 0x0000001fff4d7819 */ /* 0x000fc8000001144c */
[----:B------:R-:W-:Y:S02]  /*5e80*/  LEA.HI R76, R77, R76, RZ, 0x4 ;  /* 0x0000004c4d4c7211 */ /* 0x000fe400078f20ff */
[----:B------:R-:W-:Y:S02]  /*5e90*/  IADD3.X R151, R35, R152, R102, P4, P5 ;  /* 0x0000009823977210 */ /* 0x000fe400027ea466 */
[----:B------:R-:W-:-:S04]  /*5ea0*/  LEA.HI.SX32 R76, R76, R101, 0x1c ;  /* 0x000000654c4c7211 */ /* 0x000fc800078fe2ff */
[----:B------:R-:W-:Y:S01]  /*5eb0*/  SHF.R.S32.HI R77, RZ, 0x1f, R76 ;  /* 0x0000001fff4d7819 */ /* 0x000fe2000001144c */
[----:B------:R-:W-:-:S03]  /*5ec0*/  IMAD.SHL.U32 R153, R76, 0x8, RZ ;  /* 0x000000084c997824 */ /* 0x000fc600078e00ff */
[----:B------:R-:W-:Y:S02]  /*5ed0*/  LEA.HI R77, R77, R76, RZ, 0x3 ;  /* 0x0000004c4d4d7211 */ /* 0x000fe400078f18ff */
[----:B------:R-:W-:-:S03]  /*5ee0*/  LOP3.LUT R76, R153, 0x38, RZ, 0xc0, !PT ;  /* 0x00000038994c7812 */ /* 0x000fc600078ec0ff */
[----:B------:R-:W-:Y:S01]  /*5ef0*/  IMAD.SHL.U32 R77, R77, 0x400, RZ ;  /* 0x000004004d4d7824 */ /* 0x000fe200078e00ff */
[----:B------:R-:W-:-:S04]  /*5f00*/  LOP3.LUT R76, R76, 0x1c0, R225, 0xf8, !PT ;  /* 0x000001c04c4c7812 */ /* 0x000fc800078ef8e1 */
[----:B------:R-:W-:Y:S02]  /*5f10*/  LOP3.LUT R77, R77, 0x7fffe000, RZ, 0xc0, !PT ;  /* 0x7fffe0004d4d7812 */ /* 0x000fe400078ec0ff */
[----:B------:R-:W-:-:S04]  /*5f20*/  LOP3.LUT R76, R76, R203, RZ, 0x3c, !PT ;  /* 0x000000cb4c4c7212 */ /* 0x000fc800078e3cff */
[----:B------:R-:W-:Y:S01]  /*5f30*/  IADD3 R79, R76, R77, R204 ;  /* 0x0000004d4c4f7210 */ /* 0x000fe20007ffe0cc */
[----:B------:R-:W-:-:S04]  /*5f40*/  IMAD R77, R184, 0x4000, R112 ;  /* 0x00004000b84d7824 */ /* 0x000fc800078e0270 */
[----:B------:R-:W-:Y:S02]  /*5f50*/  IMAD R79, R184, 0x4000, R79 ;  /* 0x00004000b84f7824 */ /* 0x000fe400078e024f */
[--C-:B------:R-:W-:Y:S02]  /*5f60*/  IMAD R77, R77, 0x2, R2.reuse ;  /* 0x000000024d4d7824 */ /* 0x100fe400078e0202 */
[----:B------:R-:W-:-:S04]  /*5f70*/  IMAD R80, R79, 0x2, R2 ;  /* 0x000000024f507824 */ /* 0x000fc800078e0202 */
[----:B------:R-:W1:Y:S04]  /*5f80*/  LDS.128 R76, [R77+0x18400] ;  /* 0x018400004d4c7984 */ /* 0x000e680000000c00 */
[----:B------:R-:W2:Y:S01]  /*5f90*/  LDS.128 R80, [R80+0x18400] ;  /* 0x0184000050507984 */ /* 0x000ea20000000c00 */
[----:B------:R-:W-:Y:S05]  /*5fa0*/  @P3 BRA `(.L_x_8425) ;  /* 0x0000000400743947 */ /* 0x000fea0003800000 */
[----:B------:R-:W-:Y:S01]  /*5fb0*/  SHF.R.U32.HI R174, RZ, 0x10, R49 ;  /* 0x00000010ffae7819 */ /* 0x000fe20000011631 */
[----:B--2---:R-:W-:Y:S01]  /*5fc0*/  IMAD.U32 R169, R81, 0x10000, RZ ;  /* 0x0001000051a97824 */ /* 0x004fe200078e00ff */
[----:B------:R-:W-:Y:S02]  /*5fd0*/  SHF.R.U32.HI R172, RZ, 0x10, R45 ;  /* 0x00000010ffac7819 */ /* 0x000fe4000001162d */
[----:B------:R-:W-:Y:S02]  /*5fe0*/  PRMT R173, R173, 0x5410, R174 ;  /* 0x00005410adad7816 */ /* 0x000fe400000000ae */
[----:B------:R-:W-:Y:S01]  /*5ff0*/  SHF.R.U64 R163, R48, 0x10, R49 ;  /* 0x0000001030a37819 */ /* 0x000fe20000001231 */
[----:B------:R-:W-:Y:S01]  /*6000*/  IMAD.U32 R49, R82, 0x10000, RZ ;  /* 0x0001000052317824 */ /* 0x000fe200078e00ff */
[----:B------:R-:W-:Y:S01]  /*6010*/  PRMT R172, R137, 0x5432, R172 ;  /* 0x0000543289ac7816 */ /* 0x000fe200000000ac */
[----:B------:R-:W-:Y:S01]  /*6020*/  IMAD.U32 R174, R173, 0x10000, RZ ;  /* 0x00010000adae7824 */ /* 0x000fe200078e00ff */
[--C-:B------:R-:W-:Y:S01]  /*6030*/  SHF.R.U64 R165, R50, 0x10, R51.reuse ;  /* 0x0000001032a57819 */ /* 0x100fe20000001233 */
[----:B-1----:R-:W-:Y:S01]  /*6040*/  IMAD.U32 R48, R78, 0x10000, RZ ;  /* 0x000100004e307824 */ /* 0x002fe200078e00ff */
[----:B------:R-:W-:Y:S01]  /*6050*/  SHF.R.U32.HI R166, RZ, 0x10, R51 ;  /* 0x00000010ffa67819 */ /* 0x000fe20000011633 */
[----:B------:R-:W-:Y:S01]  /*6060*/  IMAD.U32 R51, R77, 0x10000, RZ ;  /* 0x000100004d337824 */ /* 0x000fe200078e00ff */
[----:B------:R-:W-:Y:S01]  /*6070*/  PRMT R163, R170, 0x5410, R163 ;  /* 0x00005410aaa37816 */ /* 0x000fe200000000a3 */
[----:B------:R-:W-:Y:S01]  /*6080*/  IMAD.U32 R170, R172, 0x10000, RZ ;  /* 0x00010000acaa7824 */ /* 0x000fe200078e00ff */
[----:B------:R-:W-:Y:S01]  /*6090*/  SHF.R.U32.HI R167, RZ, 0x10, R47 ;  /* 0x00000010ffa77819 */ /* 0x000fe2000001162f */
[----:B------:R-:W-:Y:S01]  /*60a0*/  FMUL.FTZ R176, R169, R174 ;  /* 0x000000aea9b07220 */ /* 0x000fe20000410000 */
[----:B------:R-:W-:Y:S01]  /*60b0*/  LOP3.LUT R81, R81, 0xffff0000, RZ, 0xc0, !PT ;  /* 0xffff000051517812 */ /* 0x000fe200078ec0ff */
[----:B------:R-:W-:Y:S01]  /*60c0*/  FMUL.FTZ R178, R169, R170 ;  /* 0x000000aaa9b27220 */ /* 0x000fe20000410000 */
[----:B------:R-:W-:-:S02]  /*60d0*/  PRMT R168, R168, 0x5410, R165 ;  /* 0x00005410a8a87816 */ /* 0x000fc400000000a5 */
[----:B------:R-:W-:Y:S02]  /*60e0*/  LOP3.LUT R173, R173, 0xffff0000, RZ, 0xc0, !PT ;  /* 0xffff0000adad7812 */ /* 0x000fe400078ec0ff */
[----:B------:R-:W-:Y:S02]  /*60f0*/  PRMT R165, R133, 0x5432, R166 ;  /* 0x0000543285a57816 */ /* 0x000fe400000000a6 */
[----:B------:R-:W-:Y:S01]  /*6100*/  SHF.R.U64 R164, R46, 0x10, R47 ;  /* 0x000000102ea47819 */ /* 0x000fe2000000122f */
[----:B------:R-:W-:Y:S01]  /*6110*/  FMUL.FTZ R169, R81, R173 ;  /* 0x000000ad51a97220 */ /* 0x000fe20000410000 */
[----:B------:R-:W-:Y:S01]  /*6120*/  LOP3.LUT R166, R172, 0xffff0000, RZ, 0xc0, !PT ;  /* 0xffff0000aca67812 */ /* 0x000fe200078ec0ff */
[----:B------:R-:W-:Y:S01]  /*6130*/  IMAD.U32 R172, R165, 0x10000, RZ ;  /* 0x00010000a5ac7824 */ /* 0x000fe200078e00ff */
[----:B------:R-:W-:Y:S01]  /*6140*/  LOP3.LUT R46, R77, 0xffff0000, RZ, 0xc0, !PT ;  /* 0xffff00004d2e7812 */ /* 0x000fe200078ec0ff */
[----:B------:R-:W-:Y:S01]  /*6150*/  IMAD.U32 R77, R79, 0x10000, RZ ;  /* 0x000100004f4d7824 */ /* 0x000fe200078e00ff */
[----:B------:R-:W-:Y:S01]  /*6160*/  PRMT R167, R171, 0x5410, R167 ;  /* 0x00005410aba77816 */ /* 0x000fe200000000a7 */
[----:B------:R-:W-:Y:S01]  /*6170*/  FMUL.FTZ R81, R81, R166 ;  /* 0x000000a651517220 */ /* 0x000fe20000410000 */
[----:B------:R-:W-:Y:S01]  /*6180*/  LOP3.LUT R47, R79, 0xffff0000, RZ, 0xc0, !PT ;  /* 0xffff00004f2f7812 */ /* 0x000fe200078ec0ff */
[C---:B------:R-:W-:Y:S01]  /*6190*/  IMAD.U32 R79, R83.reuse, 0x10000, RZ ;  /* 0x00010000534f7824 */ /* 0x040fe200078e00ff */
[----:B------:R-:W-:Y:S01]  /*61a0*/  LOP3.LUT R50, R83, 0xffff0000, RZ, 0xc0, !PT ;  /* 0xffff000053327812 */ /* 0x000fe200078ec0ff */
[C---:B------:R-:W-:Y:S01]  /*61b0*/  FFMA.FTZ R83, R51.reuse, R170, -R176 ;  /* 0x000000aa33537223 */ /* 0x040fe200000108b0 */
[----:B------:R-:W-:Y:S01]  /*61c0*/  FFMA.FTZ R51, R51, R174, R178 ;  /* 0x000000ae33337223 */ /* 0x000fe200000100b2 */
[----:B------:R-:W-:-:S02]  /*61d0*/  IMAD.U32 R170, R167, 0x10000, RZ ;  /* 0x00010000a7aa7824 */ /* 0x000fc400078e00ff */
[----:B------:R-:W-:Y:S01]  /*61e0*/  FFMA.FTZ R166, R46, R166, -R169 ;  /* 0x000000a62ea67223 */ /* 0x000fe200000108a9 */
[----:B------:R-:W-:Y:S01]  /*61f0*/  SHF.R.U64 R162, R44, 0x10, R45 ;  /* 0x000000102ca27819 */ /* 0x000fe2000000122d */
[----:B------:R-:W-:Y:S01]  /*6200*/  FMUL.FTZ R174, R79, R172 ;  /* 0x000000ac4fae7220 */ /* 0x000fe20000410000 */
[----:B------:R-:W-:Y:S01]  /*6210*/  LOP3.LUT R169, R165, 0xffff0000, RZ, 0xc0, !PT ;  /* 0xffff0000a5a97812 */ /* 0x000fe200078ec0ff */
[-C--:B------:R-:W-:Y:S01]  /*6220*/  FMUL.FTZ R165, R79, R170.reuse ;  /* 0x000000aa4fa57220 */ /* 0x080fe20000410000 */
[----:B------:R-:W-:Y:S01]  /*6230*/  LOP3.LUT R167, R167, 0xffff0000, RZ, 0xc0, !PT ;  /* 0xffff0000a7a77812 */ /* 0x000fe200078ec0ff */
[C---:B------:R-:W-:Y:S01]  /*6240*/  FFMA.FTZ R79, R77.reuse, R170, -R174 ;  /* 0x000000aa4d4f7223 */ /* 0x040fe200000108ae */
[----:B------:R-:W-:Y:S01]  /*6250*/  PRMT R162, R136, 0x5432, R162 ;  /* 0x0000543288a27816 */ /* 0x000fe200000000a2 */
[----:B------:R-:W-:Y:S01]  /*6260*/  FMUL.FTZ R170, R50, R169 ;  /* 0x000000a932aa7220 */ /* 0x000fe20000410000 */
[----:B------:R-:W-:Y:S01]  /*6270*/  FFMA.FTZ R77, R77, R172, R165 ;  /* 0x000000ac4d4d7223 */ /* 0x000fe200000100a5 */
[----:B------:R-:W-:Y:S01]  /*6280*/  FFMA.FTZ R46, R46, R173, R81 ;  /* 0x000000ad2e2e7223 */ /* 0x000fe20000010051 */
[----:B------:R-:W-:Y:S01]  /*6290*/  FMUL.FTZ R172, R50, R167 ;  /* 0x000000a732ac7220 */ /* 0x000fe20000410000 */
[----:B------:R-:W-:-:S02]  /*62a0*/  IMAD.U32 R45, R80, 0x10000, RZ ;  /* 0x00010000502d7824 */ /* 0x000fc400078e00ff */
[----:B------:R-:W-:Y:S01]  /*62b0*/  FFMA.FTZ R50, R47, R167, -R170 ;  /* 0x000000a72f327223 */ /* 0x000fe200000108aa */
[----:B------:R-:W-:Y:S01]  /*62c0*/  IMAD.U32 R81, R162, 0x10000, RZ ;  /* 0x00010000a2517824 */ /* 0x000fe200078e00ff */
[----:B------:R-:W-:Y:S01]  /*62d0*/  LOP3.LUT R80, R80, 0xffff0000, RZ, 0xc0, !PT ;  /* 0xffff000050507812 */ /* 0x000fe200078ec0ff */
[C---:B------:R-:W-:Y:S01]  /*62e0*/  IMAD.U32 R165, R163.reuse, 0x10000, RZ ;  /* 0x00010000a3a57824 */ /* 0x040fe200078e00ff */
[----:B------:R-:W-:Y:S01]  /*62f0*/  LOP3.LUT R167, R163, 0xffff0000, RZ, 0xc0, !PT ;  /* 0xffff0000a3a77812 */ /* 0x000fe200078ec0ff */
[----:B------:R-:W-:Y:S01]  /*6300*/  IMAD.U32 R44, R76, 0x10000, RZ ;  /* 0x000100004c2c7824 */ /* 0x000fe200078e00ff */
[----:B------:R-:W-:Y:S01]  /*6310*/  LOP3.LUT R163, R162, 0xffff0000, RZ, 0xc0, !PT ;  /* 0xffff0000a2a37812 */ /* 0x000fe200078ec0ff */
[C---:B------:R-:W-:Y:S01]  /*6320*/  FMUL.FTZ R162, R45.reuse, R81 ;  /* 0x000000512da27220 */ /* 0x040fe20000410000 */
[----:B------:R-:W-:Y:S01]  /*6330*/  LOP3.LUT R76, R76, 0xffff0000, RZ, 0xc0, !PT ;  /* 0xffff00004c4c7812 */ /* 0x000fe200078ec0ff */
[----:B------:R-:W-:Y:S01]  /*6340*/  FMUL.FTZ R171, R45, R165 ;  /* 0x000000a52dab7220 */ /* 0x000fe20000410000 */
[----:B------:R-:W-:Y:S01]  /*6350*/  PRMT R164, R135, 0x5432, R164 ;  /* 0x0000543287a47816 */ /* 0x000fe200000000a4 */
[----:B------:R-:W-:Y:S01]  /*6360*/  FMUL.FTZ R45, R80, R167 ;  /* 0x000000a7502d7220 */ /* 0x000fe20000410000 */
[C---:B------:R-:W-:Y:S01]  /*6370*/  FFMA.FTZ R162, R44.reuse, R165, R162 ;  /* 0x000000a52ca27223 */ /* 0x040fe200000100a2 */
[----:B------:R-:W-:Y:S01]  /*6380*/  FFMA.FTZ R172, R47, R169, R172 ;  /* 0x000000a92fac7223 */ /* 0x000fe200000100ac */
[----:B------:R-:W-:Y:S01]  /*6390*/  FFMA.FTZ R171, R44, R81, -R171 ;  /* 0x000000512cab7223 */ /* 0x000fe200000108ab */
[-C--:B------:R-:W-:Y:S01]  /*63a0*/  FMUL.FTZ R165, R80, R163.reuse ;  /* 0x000000a350a57220 */ /* 0x080fe20000410000 */
[----:B------:R-:W-:Y:S01]  /*63b0*/  LOP3.LUT R82, R82, 0xffff0000, RZ, 0xc0, !PT ;  /* 0xffff000052527812 */ /* 0x000fe200078ec0ff */
[----:B------:R-:W-:Y:S01]  /*63c0*/  FFMA.FTZ R80, R76, R163, -R45 ;  /* 0x000000a34c507223 */ /* 0x000fe2000001082d */
[C---:B------:R-:W-:Y:S01]  /*63d0*/  IMAD.U32 R47, R168.reuse, 0x10000, RZ ;  /* 0x00010000a82f7824 */ /* 0x040fe200078e00ff */
[----:B------:R-:W-:Y:S01]  /*63e0*/  LOP3.LUT R81, R168, 0xffff0000, RZ, 0xc0, !PT ;  /* 0xffff0000a8517812 */ /* 0x000fe200078ec0ff */
[C---:B------:R-:W-:Y:S01]  /*63f0*/  IMAD.U32 R44, R164.reuse, 0x10000, RZ ;  /* 0x00010000a42c7824 */ /* 0x040fe200078e00ff */
[----:B------:R-:W-:Y:S01]  /*6400*/  LOP3.LUT R45, R164, 0xffff0000, RZ, 0xc0, !PT ;  /* 0xffff0000a42d7812 */ /* 0x000fe200078ec0ff */
[----:B------:R-:W-:Y:S01]  /*6410*/  FFMA.FTZ R165, R76, R167, R165 ;  /* 0x000000a74ca57223 */ /* 0x000fe200000100a5 */
[C---:B------:R-:W-:Y:S01]  /*6420*/  FMUL.FTZ R163, R49.reuse, R47 ;  /* 0x0000002f31a37220 */ /* 0x040fe20000410000 */
[-C--:B------:R-:W-:Y:S01]  /*6430*/  FMUL.FTZ R76, R49, R44.reuse ;  /* 0x0000002c314c7220 */ /* 0x080fe20000410000 */
[----:B------:R-:W-:Y:S01]  /*6440*/  LOP3.LUT R78, R78, 0xffff0000, RZ, 0xc0, !PT ;  /* 0xffff00004e4e7812 */ /* 0x000fe200078ec0ff */
        /* <DEDUP_REMOVED lines=19> */
.L_x_8425:
[----:B------:R-:W-:Y:S05]  /*6580*/  BSYNC B2 ;  /* 0x0000000000027941 */ /* 0x000fea0003800000 */
.L_x_8424:
[----:B------:R-:W-:Y:S01]  /*6590*/  ISETP.GE.AND P4, PT, R153, R132, PT ;  /* 0x000000849900720c */ /* 0x000fe20003f86270 */
[----:B------:R-:W-:-:S12]  /*65a0*/  ULDC.64 UR4, c[0x0][0x2e8] ;  /* 0x0000ba0000047ab9 */ /* 0x000fd80000000a00 */
[--C-:B------:R-:W-:Y:S02]  /*65b0*/  @!P4 SHF.R.S32.HI R44, RZ, 0x1f, R153.reuse ;  /* 0x0000001fff2cc819 */ /* 0x100fe40000011499 */
[----:B------:R-:W-:-:S04]  /*65c0*/  @!P4 IADD3 R124, P5, P6, R96, R124, R153 ;  /* 0x0000007c607cc210 */ /* 0x000fc80007ebe099 */
[----:B------:R-:W-:Y:S02]  /*65d0*/  @!P4 IADD3.X R47, R35, R152, R44, P5, P6 ;  /* 0x00000098232fc210 */ /* 0x000fe40002fec42c */
[----:B------:R-:W-:-:S04]  /*65e0*/  LEA R44, P5, R150, UR4, 0x1 ;  /* 0x00000004962c7c11 */ /* 0x000fc8000f8a08ff */
[----:B------:R-:W-:Y:S02]  /*65f0*/  LEA.HI.X R45, R150, UR5, R151, 0x1, P5 ;  /* 0x00000005962d7c11 */ /* 0x000fe4000a8f0c97 */
[----:B------:R-:W-:-:S03]  /*6600*/  @!P4 LEA R46, P5, R124, UR4, 0x1 ;  /* 0x000000047c2ecc11 */ /* 0x000fc6000f8a08ff */
[----:B-1----:R1:W-:Y:S01]  /*6610*/  STG.E.128 desc[UR38][R44.64], R76 ;  /* 0x0000004c2c007986 */ /* 0x0023e2000c101d26 */
[----:B------:R-:W-:-:S05]  /*6620*/  @!P4 LEA.HI.X R47, R124, UR5, R47, 0x1, P5 ;  /* 0x000000057c2fcc11 */ /* 0x000fca000a8f0c2f */
[----:B--2---:R1:W-:Y:S04]  /*6630*/  @!P4 STG.E.128 desc[UR38][R46.64], R80 ;  /* 0x000000502e00c986 */ /* 0x0043e8000c101d26 */
.L_x_8423:
[----:B------:R-:W-:Y:S05]  /*6640*/  BSYNC B1 ;  /* 0x0000000000017941 */ /* 0x000fea0003800000 */
.L_x_8422:
[----:B------:R-:W-:Y:S01]  /*6650*/  ISETP.GE.OR P4, PT, R212, R114, P2 ;  /* 0x00000072d400720c */ /* 0x000fe20001786670 */
[----:B------:R-:W-:-:S12]  /*6660*/  BSSY B1, `(.L_x_8426) ;  /* 0x0000082000017945 */ /* 0x000fd80003800000 */
[----:B------:R-:W-:Y:S05]  /*6670*/  @P4 BRA `(.L_x_8427) ;  /* 0x0000000800004947 */ /* 0x000fea0003800000 */
[-C--:B-12---:R-:W-:Y:S01]  /*6680*/  IMAD R44, R118, R122.reuse, RZ ;  /* 0x0000007a762c7224 */ /* 0x086fe200078e02ff */
        /* <DEDUP_REMOVED lines=14> */
[----:B------:R-:W-:-:S03]  /*6770*/  LOP3.LUT R45, R199, 0x38, R81, 0xf8, !PT ;  /* 0x00000038c72d7812 */ /* 0x000fc600078ef851 */
[----:B------:R-:W-:Y:S01]  /*6780*/  IMAD.SHL.U32 R44, R44, 0x400, RZ ;  /* 0x000004002c2c7824 */ /* 0x000fe200078e00ff */
[----:B------:R-:W-:-:S04]  /*6790*/  LOP3.LUT R45, R45, R228, RZ, 0x3c, !PT ;  /* 0x000000e42d2d7212 */ /* 0x000fc800078e3cff */
[----:B------:R-:W-:-:S04]  /*67a0*/  LOP3.LUT R44, R44, 0x7fffe000, RZ, 0xc0, !PT ;  /* 0x7fffe0002c2c7812 */ /* 0x000fc800078ec0ff */
        /* <DEDUP_REMOVED lines=12> */
[----:B------:R-:W-:Y:S02]  /*6870*/  PRMT R154, R154, 0x5410, R151 ;  /* 0x000054109a9a7816 */ /* 0x000fe40000000097 */
[--C-:B------:R-:W-:Y:S02]  /*6880*/  SHF.R.U64 R152, R54, 0x10, R55.reuse ;  /* 0x0000001036987819 */ /* 0x100fe40000001237 */
[----:B------:R-:W-:-:S02]  /*6890*/  SHF.R.U32.HI R153, RZ, 0x10, R55 ;  /* 0x00000010ff997819 */ /* 0x000fc40000011637 */
[--C-:B------:R-:W-:Y:S01]  /*68a0*/  SHF.R.U64 R124, R58, 0x10, R59.reuse ;  /* 0x000000103a7c7819 */ /* 0x100fe2000000123b */
[----:B-1----:R-:W-:Y:S01]  /*68b0*/  IMAD.U32 R58, R45, 0x10000, RZ ;  /* 0x000100002d3a7824 */ /* 0x002fe200078e00ff */
[----:B------:R-:W-:Y:S01]  /*68c0*/  SHF.R.U32.HI R125, RZ, 0x10, R59 ;  /* 0x00000010ff7d7819 */ /* 0x000fe2000001163b */
[C---:B------:R-:W-:Y:S01]  /*68d0*/  IMAD.U32 R59, R49.reuse, 0x10000, RZ ;  /* 0x00010000313b7824 */ /* 0x040fe200078e00ff */
[----:B------:R-:W-:Y:S01]  /*68e0*/  LOP3.LUT R82, R49, 0xffff0000, RZ, 0xc0, !PT ;  /* 0xffff000031527812 */ /* 0x000fe200078ec0ff */
[----:B------:R-:W-:Y:S01]  /*68f0*/  IMAD.U32 R49, R158, 0x10000, RZ ;  /* 0x000100009e317824 */ /* 0x000fe200078e00ff */
[----:B------:R-:W-:Y:S01]  /*6900*/  LOP3.LUT R55, R51, 0xffff0000, RZ, 0xc0, !PT ;  /* 0xffff000033377812 */ /* 0x000fe200078ec0ff */
[----:B------:R-:W-:Y:S01]  /*6910*/  IMAD.U32 R51, R154, 0x10000, RZ ;  /* 0x000100009a337824 */ /* 0x000fe200078e00ff */
[----:B------:R-:W-:Y:S01]  /*6920*/  PRMT R160, R160, 0x5410, R153 ;  /* 0x00005410a0a07816 */ /* 0x000fe20000000099 */
[C---:B------:R-:W-:Y:S01]  /*6930*/  FMUL.FTZ R153, R59.reuse, R49 ;  /* 0x000000313b997220 */ /* 0x040fe20000410000 */
[----:B------:R-:W-:Y:S01]  /*6940*/  PRMT R156, R156, 0x5410, R125 ;  /* 0x000054109c9c7816 */ /* 0x000fe2000000007d */
[-C--:B------:R-:W-:Y:S01]  /*6950*/  FMUL.FTZ R151, R59, R51.reuse ;  /* 0x000000333b977220 */ /* 0x080fe20000410000 */
[----:B------:R-:W-:Y:S01]  /*6960*/  PRMT R157, R157, 0x5410, R124 ;  /* 0x000054109d9d7816 */ /* 0x000fe2000000007c */
[----:B------:R-:W-:Y:S01]  /*6970*/  FFMA.FTZ R51, R58, R51, R153 ;  /* 0x000000333a337223 */ /* 0x000fe20000010099 */
[----:B------:R-:W-:Y:S01]  /*6980*/  LOP3.LUT R125, R154, 0xffff0000, RZ, 0xc0, !PT ;  /* 0xffff00009a7d7812 */ /* 0x000fe200078ec0ff */
[----:B------:R-:W-:Y:S01]  /*6990*/  FFMA.FTZ R49, R58, R49, -R151 ;  /* 0x000000313a317223 */ /* 0x000fe20000010897 */
[----:B------:R-:W-:Y:S01]  /*69a0*/  LOP3.LUT R59, R158, 0xffff0000, RZ, 0xc0, !PT ;  /* 0xffff00009e3b7812 */ /* 0x000fe200078ec0ff */
[----:B------:R-:W-:Y:S01]  /*69b0*/  IMAD.U32 R124, R156, 0x10000, RZ ;  /* 0x000100009c7c7824 */ /* 0x000fe200078e00ff */
[----:B------:R-:W-:Y:S01]  /*69c0*/  SHF.R.U64 R162, R52, 0x10, R53 ;  /* 0x0000001034a27819 */ /* 0x000fe20000001235 */
[----:B------:R-:W-:Y:S01]  /*69d0*/  IMAD.U32 R58, R160, 0x10000, RZ ;  /* 0x00010000a03a7824 */ /* 0x000fe200078e00ff */
[----:B------:R-:W-:Y:S01]  /*69e0*/  SHF.R.U64 R150, R56, 0x10, R57 ;  /* 0x0000001038967819 */ /* 0x000fe20000001239 */
[----:B------:R-:W-:Y:S01]  /*69f0*/  IMAD.U32 R57, R47, 0x10000, RZ ;  /* 0x000100002f397824 */ /* 0x000fe200078e00ff */
[----:B------:R-:W-:Y:S01]  /*6a00*/  PRMT R161, R161, 0x5410, R152 ;  /* 0x00005410a1a17816 */ /* 0x000fe20000000098 */
[----:B------:R-:W-:Y:S01]  /*6a10*/  FMUL.FTZ R152, R83, R124 ;  /* 0x0000007c53987220 */ /* 0x000fe20000410000 */
[----:B------:R-:W-:Y:S01]  /*6a20*/  LOP3.LUT R56, R45, 0xffff0000, RZ, 0xc0, !PT ;  /* 0xffff00002d387812 */ /* 0x000fe200078ec0ff */
[C---:B------:R-:W-:Y:S01]  /*6a30*/  FMUL.FTZ R151, R82.reuse, R125 ;  /* 0x0000007d52977220 */ /* 0x040fe20000410000 */
[----:B------:R-:W-:Y:S01]  /*6a40*/  PRMT R159, R159, 0x5410, R162 ;  /* 0x000054109f9f7816 */ /* 0x000fe200000000a2 */
[-C--:B------:R-:W-:Y:S01]  /*6a50*/  FMUL.FTZ R153, R82, R59.reuse ;  /* 0x0000003b52997220 */ /* 0x080fe20000410000 */
[----:B------:R-:W-:Y:S01]  /*6a60*/  PRMT R155, R155, 0x5410, R150 ;  /* 0x000054109b9b7816 */ /* 0x000fe20000000096 */
[-C--:B------:R-:W-:Y:S01]  /*6a70*/  FMUL.FTZ R83, R83, R58.reuse ;  /* 0x0000003a53537220 */ /* 0x080fe20000410000 */
[----:B------:R-:W-:Y:S01]  /*6a80*/  LOP3.LUT R156, R156, 0xffff0000, RZ, 0xc0, !PT ;  /* 0xffff00009c9c7812 */ /* 0x000fe200078ec0ff */
[----:B------:R-:W-:Y:S01]  /*6a90*/  FFMA.FTZ R82, R56, R59, -R151 ;  /* 0x0000003b38527223 */ /* 0x000fe20000010897 */
[----:B------:R-:W-:Y:S01]  /*6aa0*/  LOP3.LUT R160, R160, 0xffff0000, RZ, 0xc0, !PT ;  /* 0xffff0000a0a07812 */ /* 0x000fe200078ec0ff */
[----:B------:R-:W-:Y:S01]  /*6ab0*/  FFMA.FTZ R150, R56, R125, R153 ;  /* 0x0000007d38967223 */ /* 0x000fe20000010099 */
[C---:B------:R-:W-:Y:S01]  /*6ac0*/  FFMA.FTZ R152, R57.reuse, R58, -R152 ;  /* 0x0000003a39987223 */ /* 0x040fe20000010898 */
[----:B------:R-:W-:Y:S01]  /*6ad0*/  FFMA.FTZ R83, R57, R124, R83 ;  /* 0x0000007c39537223 */ /* 0x000fe20000010053 */
[----:B------:R-:W-:-:S02]  /*6ae0*/  IMAD.U32 R53, R48, 0x10000, RZ ;  /* 0x0001000030357824 */ /* 0x000fc400078e00ff */
[----:B------:R-:W-:Y:S01]  /*6af0*/  FMUL.FTZ R59, R55, R156 ;  /* 0x0000009c373b7220 */ /* 0x000fe20000410000 */
[----:B------:R-:W-:Y:S02]  /*6b00*/  IMAD.U32 R56, R159, 0x10000, RZ ;  /* 0x000100009f387824 */ /* 0x000fe400078e00ff */
[----:B------:R-:W-:Y:S01]  /*6b10*/  FMUL.FTZ R125, R55, R160 ;  /* 0x000000a0377d7220 */ /* 0x000fe20000410000 */
[C---:B------:R-:W-:Y:S01]  /*6b20*/  IMAD.U32 R57, R155.reuse, 0x10000, RZ ;  /* 0x000100009b397824 */ /* 0x040fe200078e00ff */
[----:B------:R-:W-:Y:S01]  /*6b30*/  LOP3.LUT R48, R48, 0xffff0000, RZ, 0xc0, !PT ;  /* 0xffff000030307812 */ /* 0x000fe200078ec0ff */
[----:B------:R-:W-:Y:S01]  /*6b40*/  IMAD.U32 R52, R44, 0x10000, RZ ;  /* 0x000100002c347824 */ /* 0x000fe200078e00ff */
[----:B------:R-:W-:Y:S01]  /*6b50*/  LOP3.LUT R155, R155, 0xffff0000, RZ, 0xc0, !PT ;  /* 0xffff00009b9b7812 */ /* 0x000fe200078ec0ff */
[-C--:B------:R-:W-:Y:S01]  /*6b60*/  FMUL.FTZ R55, R53, R57.reuse ;  /* 0x0000003935377220 */ /* 0x080fe20000410000 */
        /* <DEDUP_REMOVED lines=33> */
[----:B------:R-:W-:Y:S02]  /*6d80*/  F2FP.BF16.F32.PACK_AB R47, R59, R152 ;  /* 0x000000983b2f723e */ /* 0x000fe400000010ff */
[----:B------:R-:W-:Y:S02]  /*6d90*/  F2FP.BF16.F32.PACK_AB R51, R156, R83 ;  /* 0x000000539c33723e */ /* 0x000fe400000010ff */
[----:B------:R-:W-:-:S02]  /*6da0*/  F2FP.BF16.F32.PACK_AB R48, R57, R58 ;  /* 0x0000003a3930723e */ /* 0x000fc400000010ff */
[----:B------:R-:W-:-:S07]  /*6db0*/  F2FP.BF16.F32.PACK_AB R50, R50, R53 ;  /* 0x000000353232723e */ /* 0x000fce00000010ff */
.L_x_8429:
[----:B------:R-:W-:Y:S05]  /*6dc0*/  BSYNC B2 ;  /* 0x0000000000027941 */ /* 0x000fea0003800000 */
.L_x_8428:
        /* <DEDUP_REMOVED lines=11> */
.L_x_8427:
[----:B------:R-:W-:Y:S05]  /*6e80*/  BSYNC B1 ;  /* 0x0000000000017941 */ /* 0x000fea0003800000 */
.L_x_8426:
[----:B------:R-:W-:Y:S01]  /*6e90*/  ISETP.GE.OR P4, PT, R211, R114, P2 ;  /* 0x00000072d300720c */ /* 0x000fe20001786670 */
[----:B------:R-:W-:-:S12]  /*6ea0*/  BSSY B1, `(.L_x_8430) ;  /* 0x0000083000017945 */ /* 0x000fd80003800000 */
[----:B------:R-:W-:Y:S05]  /*6eb0*/  @P4 BRA `(.L_x_8431) ;  /* 0x0000000800044947 */ /* 0x000fea0003800000 */
[-C--:B-123--:R-:W-:Y:S01]  /*6ec0*/  IMAD R44, R117, R122.reuse, RZ ;  /* 0x0000007a752c7224 */ /* 0x08efe200078e02ff */
        /* <DEDUP_REMOVED lines=27> */
[----:B-1----:R-:W-:Y:S01]  /*7080*/  IMAD.U32 R59, R45, 0x10000, RZ ;  /* 0x000100002d3b7824 */ /* 0x002fe200078e00ff */
[----:B------:R-:W-:Y:S01]  /*7090*/  SHF.R.U32.HI R76, RZ, 0x10, R65 ;  /* 0x00000010ff4c7819 */ /* 0x000fe20000011641 */
[----:B------:R-:W-:Y:S01]  /*70a0*/  IMAD.U32 R58, R44, 0x10000, RZ ;  /* 0x000100002c3a7824 */ /* 0x000fe200078e00ff */
[----:B------:R-:W-:Y:S02]  /*70b0*/  PRMT R145, R145, 0x5410, R82 ;  /* 0x0000541091917816 */ /* 0x000fe40000000052 */
[----:B------:R-:W-:Y:S02]  /*70c0*/  PRMT R149, R149, 0x5410, R76 ;  /* 0x0000541095957816 */ /* 0x000fe4000000004c */
[--C-:B------:R-:W-:Y:S02]  /*70d0*/  SHF.R.U64 R81, R62, 0x10, R63.reuse ;  /* 0x000000103e517819 */ /* 0x100fe4000000123f */
[----:B------:R-:W-:Y:S01]  /*70e0*/  SHF.R.U32.HI R78, RZ, 0x10, R63 ;  /* 0x00000010ff4e7819 */ /* 0x000fe2000001163f */
[----:B--2---:R-:W-:Y:S01]  /*70f0*/  IMAD.U32 R63, R49, 0x10000, RZ ;  /* 0x00010000313f7824 */ /* 0x004fe200078e00ff */
[--C-:B------:R-:W-:Y:S01]  /*7100*/  SHF.R.U64 R77, R66, 0x10, R67.reuse ;  /* 0x00000010424d7819 */ /* 0x100fe20000001243 */
[----:B------:R-:W-:Y:S01]  /*7110*/  IMAD.U32 R76, R149, 0x10000, RZ ;  /* 0x00010000954c7824 */ /* 0x000fe200078e00ff */
[----:B------:R-:W-:Y:S01]  /*7120*/  SHF.R.U32.HI R80, RZ, 0x10, R67 ;  /* 0x00000010ff507819 */ /* 0x000fe20000011643 */
[----:B------:R-:W-:Y:S01]  /*7130*/  IMAD.U32 R66, R145, 0x10000, RZ ;  /* 0x0001000091427824 */ /* 0x000fe200078e00ff */
[----:B------:R-:W-:Y:S01]  /*7140*/  PRMT R143, R143, 0x5410, R78 ;  /* 0x000054108f8f7816 */ /* 0x000fe2000000004e */
[----:B------:R-:W-:Y:S01]  /*7150*/  FMUL.FTZ R78, R63, R76 ;  /* 0x0000004c3f4e7220 */ /* 0x000fe20000410000 */
[----:B------:R-:W-:Y:S01]  /*7160*/  PRMT R147, R147, 0x5410, R80 ;  /* 0x0000541093937816 */ /* 0x000fe20000000050 */
[-C--:B------:R-:W-:Y:S01]  /*7170*/  FMUL.FTZ R80, R63, R66.reuse ;  /* 0x000000423f507220 */ /* 0x080fe20000410000 */
[----:B------:R-:W-:Y:S01]  /*7180*/  SHF.R.U64 R79, R64, 0x10, R65 ;  /* 0x00000010404f7819 */ /* 0x000fe20000001241 */
[----:B------:R-:W-:Y:S01]  /*7190*/  FFMA.FTZ R78, R59, R66, -R78 ;  /* 0x000000423b4e7223 */ /* 0x000fe2000001084e */
[----:B------:R-:W-:Y:S01]  /*71a0*/  LOP3.LUT R64, R49, 0xffff0000, RZ, 0xc0, !PT ;  /* 0xffff000031407812 */ /* 0x000fe200078ec0ff */
[----:B------:R-:W-:Y:S01]  /*71b0*/  FFMA.FTZ R80, R59, R76, R80 ;  /* 0x0000004c3b507223 */ /* 0x000fe20000010050 */
[----:B------:R-:W-:Y:S01]  /*71c0*/  LOP3.LUT R149, R149, 0xffff0000, RZ, 0xc0, !PT ;  /* 0xffff000095957812 */ /* 0x000fe200078ec0ff */
[----:B------:R-:W-:Y:S01]  /*71d0*/  IMAD.U32 R65, R51, 0x10000, RZ ;  /* 0x0001000033417824 */ /* 0x000fe200078e00ff */
[----:B------:R-:W-:Y:S01]  /*71e0*/  LOP3.LUT R145, R145, 0xffff0000, RZ, 0xc0, !PT ;  /* 0xffff000091917812 */ /* 0x000fe200078ec0ff */
[----:B------:R-:W-:Y:S01]  /*71f0*/  IMAD.U32 R59, R143, 0x10000, RZ ;  /* 0x000100008f3b7824 */ /* 0x000fe200078e00ff */
[----:B------:R-:W-:Y:S01]  /*7200*/  SHF.R.U64 R83, R60, 0x10, R61 ;  /* 0x000000103c537819 */ /* 0x000fe2000000123d */
[----:B------:R-:W-:Y:S01]  /*7210*/  IMAD.U32 R63, R147, 0x10000, RZ ;  /* 0x00010000933f7824 */ /* 0x000fe200078e00ff */
[----:B------:R-:W-:Y:S01]  /*7220*/  LOP3.LUT R60, R45, 0xffff0000, RZ, 0xc0, !PT ;  /* 0xffff00002d3c7812 */ /* 0x000fe200078ec0ff */
[----:B------:R-:W-:Y:S01]  /*7230*/  IMAD.U32 R61, R48, 0x10000, RZ ;  /* 0x00010000303d7824 */ /* 0x000fe200078e00ff */
[----:B------:R-:W-:Y:S01]  /*7240*/  PRMT R146, R146, 0x5410, R77 ;  /* 0x0000541092927816 */ /* 0x000fe2000000004d */
[----:B------:R-:W-:Y:S01]  /*7250*/  FMUL.FTZ R67, R64, R149 ;  /* 0x0000009540437220 */ /* 0x000fe20000410000 */
[----:B------:R-:W-:Y:S01]  /*7260*/  LOP3.LUT R62, R48, 0xffff0000, RZ, 0xc0, !PT ;  /* 0xffff0000303e7812 */ /* 0x000fe200078ec0ff */
[----:B------:R-:W-:Y:S01]  /*7270*/  FMUL.FTZ R77, R64, R145 ;  /* 0x00000091404d7220 */ /* 0x000fe20000410000 */
[----:B------:R-:W-:Y:S01]  /*7280*/  IMAD.U32 R48, R47, 0x10000, RZ ;  /* 0x000100002f307824 */ /* 0x000fe200078e00ff */
[----:B------:R-:W-:Y:S01]  /*7290*/  LOP3.LUT R51, R51, 0xffff0000, RZ, 0xc0, !PT ;  /* 0xffff000033337812 */ /* 0x000fe200078ec0ff */
[C---:B------:R-:W-:Y:S01]  /*72a0*/  FMUL.FTZ R66, R65.reuse, R59 ;  /* 0x0000003b41427220 */ /* 0x040fe20000410000 */
[----:B------:R-:W-:Y:S01]  /*72b0*/  PRMT R148, R148, 0x5410, R79 ;  /* 0x0000541094947816 */ /* 0x000fe2000000004f */
[----:B------:R-:W-:Y:S01]  /*72c0*/  FMUL.FTZ R79, R65, R63 ;  /* 0x0000003f414f7220 */ /* 0x000fe20000410000 */
[----:B------:R-:W-:Y:S01]  /*72d0*/  LOP3.LUT R64, R147, 0xffff0000, RZ, 0xc0, !PT ;  /* 0xffff000093407812 */ /* 0x000fe200078ec0ff */
[----:B------:R-:W-:Y:S01]  /*72e0*/  FFMA.FTZ R67, R60, R145, -R67 ;  /* 0x000000913c437223 */ /* 0x000fe20000010843 */
[----:B------:R-:W-:Y:S01]  /*72f0*/  PRMT R144, R144, 0x5410, R83 ;  /* 0x0000541090907816 */ /* 0x000fe20000000053 */
[----:B------:R-:W-:Y:S01]  /*7300*/  FFMA.FTZ R77, R60, R149, R77 ;  /* 0x000000953c4d7223 */ /* 0x000fe2000001004d */
[----:B------:R-:W-:Y:S01]  /*7310*/  LOP3.LUT R49, R47, 0xffff0000, RZ, 0xc0, !PT ;  /* 0xffff00002f317812 */ /* 0x000fe200078ec0ff */
[C---:B------:R-:W-:Y:S01]  /*7320*/  FFMA.FTZ R65, R48.reuse, R63, R66 ;  /* 0x0000003f30417223 */ /* 0x040fe20000010042 */
[----:B------:R-:W-:Y:S01]  /*7330*/  LOP3.LUT R60, R143, 0xffff0000, RZ, 0xc0, !PT ;  /* 0xffff00008f3c7812 */ /* 0x000fe200078ec0ff */
[----:B------:R-:W-:Y:S01]  /*7340*/  FFMA.FTZ R79, R48, R59, -R79 ;  /* 0x0000003b304f7223 */ /* 0x000fe2000001084f */
[----:B------:R-:W-:Y:S01]  /*7350*/  FMUL.FTZ R66, R51, R64 ;  /* 0x0000004033427220 */ /* 0x000fe20000410000 */
[----:B------:R-:W-:Y:S01]  /*7360*/  IMAD.U32 R48, R144, 0x10000, RZ ;  /* 0x0001000090307824 */ /* 0x000fe200078e00ff */
[----:B------:R-:W-:Y:S01]  /*7370*/  PRMT R142, R142, 0x5410, R81 ;  /* 0x000054108e8e7816 */ /* 0x000fe20000000051 */
[----:B------:R-:W-:-:S02]  /*7380*/  IMAD.U32 R59, R148, 0x10000, RZ ;  /* 0x00010000943b7824 */ /* 0x000fc400078e00ff */
[-C--:B------:R-:W-:Y:S01]  /*7390*/  FMUL.FTZ R82, R51, R60.reuse ;  /* 0x0000003c33527220 */ /* 0x080fe20000410000 */
[----:B------:R-:W-:Y:S01]  /*73a0*/  FFMA.FTZ R76, R49, R60, -R66 ;  /* 0x0000003c314c7223 */ /* 0x000fe20000010842 */
[CC--:B------:R-:W-:Y:S01]  /*73b0*/  FMUL.FTZ R66, R61.reuse, R48.reuse ;  /* 0x000000303d427220 */ /* 0x0c0fe20000410000 */
[-C--:B------:R-:W-:Y:S01]  /*73c0*/  FMUL.FTZ R51, R61, R59.reuse ;  /* 0x0000003b3d337220 */ /* 0x080fe20000410000 */
[----:B------:R-:W-:Y:S01]  /*73d0*/  LOP3.LUT R148, R148, 0xffff0000, RZ, 0xc0, !PT ;  /* 0xffff000094947812 */ /* 0x000fe200078ec0ff */
[----:B------:R-:W-:Y:S02]  /*73e0*/  IMAD.U32 R47, R50, 0x10000, RZ ;  /* 0x00010000322f7824 */ /* 0x000fe400078e00ff */
[C---:B------:R-:W-:Y:S01]  /*73f0*/  FFMA.FTZ R66, R58.reuse, R59, R66 ;  /* 0x0000003b3a427223 */ /* 0x040fe20000010042 */
[----:B------:R-:W-:Y:S01]  /*7400*/  FFMA.FTZ R60, R58, R48, -R51 ;  /* 0x000000303a3c7223 */ /* 0x000fe20000010833 */
[----:B------:R-:W-:Y:S01]  /*7410*/  LOP3.LUT R45, R44, 0xffff0000, RZ, 0xc0, !PT ;  /* 0xffff00002c2d7812 */ /* 0x000fe200078ec0ff */
[----:B------:R-:W-:Y:S01]  /*7420*/  FFMA.FTZ R82, R49, R64, R82 ;  /* 0x0000004031527223 */ /* 0x000fe20000010052 */
[----:B------:R-:W-:Y:S01]  /*7430*/  LOP3.LUT R50, R50, 0xffff0000, RZ, 0xc0, !PT ;  /* 0xffff000032327812 */ /* 0x000fe200078ec0ff */
        /* <DEDUP_REMOVED lines=8> */
[C---:B------:R-:W-:Y:S01]  /*74c0*/  FMUL.FTZ R63, R47.reuse, R51 ;  /* 0x000000332f3f7220 */ /* 0x040fe20000410000 */
[----:B------:R-:W-:Y:S01]  /*74d0*/  FMUL.FTZ R58, R47, R48 ;  /* 0x000000302f3a7220 */ /* 0x000fe20000410000 */
[-C--:B------:R-:W-:Y:S01]  /*74e0*/  FMUL.FTZ R62, R62, R144.reuse ;  /* 0x000000903e3e7220 */ /* 0x080fe20000410000 */
[C---:B------:R-:W-:Y:S01]  /*74f0*/  FFMA.FTZ R61, R45.reuse, R144, -R64 ;  /* 0x000000902d3d7223 */ /* 0x040fe20000010840 */
        /* <DEDUP_REMOVED lines=17> */
.L_x_8433:
[----:B------:R-:W-:Y:S05]  /*7610*/  BSYNC B2 ;  /* 0x0000000000027941 */ /* 0x000fea0003800000 */
.L_x_8432:
        /* <DEDUP_REMOVED lines=11> */
.L_x_8431:
[----:B------:R-:W-:Y:S05]  /*76d0*/  BSYNC B1 ;  /* 0x0000000000017941 */ /* 0x000fea0003800000 */
.L_x_8430:
[----:B------:R-:W-:Y:S01]  /*76e0*/  ISETP.GE.OR P4, PT, R210, R114, P2 ;  /* 0x00000072d200720c */ /* 0x000fe20001786670 */
[-C--:B-1234-:R-:W-:Y:S02]  /*76f0*/  IMAD R44, R116, R122.reuse, RZ ;  /* 0x0000007a742c7224 */ /* 0x09efe400078e02ff */
[----:B------:R-:W-:-:S04]  /*7700*/  IMAD.WIDE.U32 R120, R210, R122, R120 ;  /* 0x0000007ad2787225 */ /* 0x000fc800078e0078 */
[----:B------:R-:W-:-:S06]  /*7710*/  IMAD R123, R210, R123, R44 ;  /* 0x0000007bd27b7224 */ /* 0x000fcc00078e022c */
[----:B------:R-:W-:Y:S05]  /*7720*/  @P4 BRA `(.L_x_8410) ;  /* 0x0000000c00804947 */ /* 0x000fea0003800000 */
[----:B------:R-:W1:Y:S01]  /*7730*/  LDC.64 R52, c[0x0][0x2e8] ;  /* 0x0000ba00ff347b82 */ /* 0x000e620000000a00 */
[----:B------:R-:W-:Y:S01]  /*7740*/  IMAD.IADD R56, R121, 0x1, R123 ;  /* 0x0000000179387824 */ /* 0x000fe200078e027b */
[----:B------:R-:W-:Y:S01]  /*7750*/  IADD3 R44, P4, P5, R96, R120, R37 ;  /* 0x00000078602c7210 */ /* 0x000fe20007d9e025 */
[----:B------:R-:W-:Y:S01]  /*7760*/  BSSY B1, `(.L_x_8434) ;  /* 0x0000073000017945 */ /* 0x000fe20003800000 */
[----:B------:R-:W-:Y:S02]  /*7770*/  ISETP.NE.AND P6, PT, R0, RZ, PT ;  /* 0x000000ff0000720c */ /* 0x000fe40003fc5270 */
[----:B------:R-:W-:Y:S02]  /*7780*/  IADD3.X R45, R35, R56, R102, P4, P5 ;  /* 0x00000038232d7210 */ /* 0x000fe400027ea466 */
[----:B------:R-:W-:Y:S02]  /*7790*/  SEL R134, R113, R134, !P6 ;  /* 0x0000008671867207 */ /* 0x000fe40007000000 */
[----:B-1----:R-:W-:-:S04]  /*77a0*/  LEA R54, P4, R44, R52, 0x1 ;  /* 0x000000342c367211 */ /* 0x002fc800078808ff */
[----:B------:R-:W-:Y:S02]  /*77b0*/  LEA.HI.X R55, R44, R53, R45, 0x1, P4 ;  /* 0x000000352c377211 */ /* 0x000fe400020f0c2d */
[----:B------:R-:W-:-:S04]  /*77c0*/  SHF.R.S32.HI R45, RZ, 0x1f, R134 ;  /* 0x0000001fff2d7819 */ /* 0x000fc80000011486 */
[----:B------:R-:W-:-:S04]  /*77d0*/  LEA.HI R134, R45, R134, RZ, 0x4 ;  /* 0x000000862d867211 */ /* 0x000fc800078f20ff */
        /* <DEDUP_REMOVED lines=16> */
[----:B------:R-:W-:Y:S01]  /*78e0*/  SHF.R.U64 R67, R72, 0x10, R73 ;  /* 0x0000001048437819 */ /* 0x000fe20000001249 */
[----:B--2---:R-:W-:Y:S01]  /*78f0*/  IMAD.U32 R62, R49, 0x10000, RZ ;  /* 0x00010000313e7824 */ /* 0x004fe200078e00ff */
[----:B------:R-:W-:Y:S01]  /*7900*/  SHF.R.U64 R77, R68, 0x10, R69 ;  /* 0x00000010444d7819 */ /* 0x000fe20000001245 */
[----:B-1----:R-:W-:Y:S01]  /*7910*/  IMAD.U32 R58, R45, 0x10000, RZ ;  /* 0x000100002d3a7824 */ /* 0x002fe200078e00ff */
        /* <DEDUP_REMOVED lines=8> */
[----:B------:R-:W-:Y:S02]  /*79a0*/  SHF.R.U32.HI R70, RZ, 0x10, R71 ;  /* 0x00000010ff467819 */ /* 0x000fe40000011647 */
[--C-:B------:R-:W-:Y:S02]  /*79b0*/  SHF.R.U64 R71, R74, 0x10, R75.reuse ;  /* 0x000000104a477819 */ /* 0x100fe4000000124b */
[----:B------:R-:W-:Y:S02]  /*79c0*/  SHF.R.U32.HI R74, RZ, 0x10, R75 ;  /* 0x00000010ff4a7819 */ /* 0x000fe4000001164b */
[----:B------:R-:W-:Y:S01]  /*79d0*/  PRMT R140, R140, 0x5410, R67 ;  /* 0x000054108c8c7816 */ /* 0x000fe20000000043 */
[----:B------:R-:W-:Y:S01]  /*79e0*/  IMAD.U32 R67, R137, 0x10000, RZ ;  /* 0x0001000089437824 */ /* 0x000fe200078e00ff */
[----:B------:R-:W-:-:S02]  /*79f0*/  PRMT R133, R133, 0x5410, R66 ;  /* 0x0000541085857816 */ /* 0x000fc40000000042 */
[----:B------:R-:W-:Y:S01]  /*7a00*/  LOP3.LUT R63, R49, 0xffff0000, RZ, 0xc0, !PT ;  /* 0xffff0000313f7812 */ /* 0x000fe200078ec0ff */
[----:B------:R-:W-:Y:S01]  /*7a10*/  FMUL.FTZ R73, R62, R67 ;  /* 0x000000433e497220 */ /* 0x000fe20000410000 */
[----:B------:R-:W-:Y:S02]  /*7a20*/  LOP3.LUT R66, R141, 0xffff0000, RZ, 0xc0, !PT ;  /* 0xffff00008d427812 */ /* 0x000fe400078ec0ff */
[----:B------:R-:W-:Y:S01]  /*7a30*/  PRMT R138, R138, 0x5410, R71 ;  /* 0x000054108a8a7816 */ /* 0x000fe20000000047 */
[-C--:B------:R-:W-:Y:S01]  /*7a40*/  FMUL.FTZ R71, R62, R69.reuse ;  /* 0x000000453e477220 */ /* 0x080fe20000410000 */
[----:B------:R-:W-:Y:S01]  /*7a50*/  PRMT R139, R139, 0x5410, R74 ;  /* 0x000054108b8b7816 */ /* 0x000fe2000000004a */
[C---:B------:R-:W-:Y:S01]  /*7a60*/  FFMA.FTZ R73, R58.reuse, R69, R73 ;  /* 0x000000453a497223 */ /* 0x040fe20000010049 */
[----:B------:R-:W-:Y:S01]  /*7a70*/  PRMT R135, R135, 0x5410, R70 ;  /* 0x0000541087877816 */ /* 0x000fe20000000046 */
[----:B------:R-:W-:Y:S01]  /*7a80*/  FMUL.FTZ R70, R63, R66 ;  /* 0x000000423f467220 */ /* 0x000fe20000410000 */
[----:B------:R-:W-:Y:S01]  /*7a90*/  LOP3.LUT R59, R45, 0xffff0000, RZ, 0xc0, !PT ;  /* 0xffff00002d3b7812 */ /* 0x000fe200078ec0ff */
[----:B------:R-:W-:Y:S01]  /*7aa0*/  FFMA.FTZ R68, R58, R67, -R71 ;  /* 0x000000433a447223 */ /* 0x000fe20000010847 */
[----:B------:R-:W-:Y:S01]  /*7ab0*/  LOP3.LUT R62, R137, 0xffff0000, RZ, 0xc0, !PT ;  /* 0xffff0000893e7812 */ /* 0x000fe200078ec0ff */
[----:B------:R-:W-:Y:S01]  /*7ac0*/  IMAD.U32 R71, R139, 0x10000, RZ ;  /* 0x000100008b477824 */ /* 0x000fe200078e00ff */
[----:B------:R-:W-:Y:S01]  /*7ad0*/  LOP3.LUT R65, R51, 0xffff0000, RZ, 0xc0, !PT ;  /* 0xffff000033417812 */ /* 0x000fe200078ec0ff */
[----:B------:R-:W-:Y:S01]  /*7ae0*/  IMAD.U32 R67, R135, 0x10000, RZ ;  /* 0x0001000087437824 */ /* 0x000fe200078e00ff */
[----:B------:R-:W-:Y:S01]  /*7af0*/  LOP3.LUT R61, R48, 0xffff0000, RZ, 0xc0, !PT ;  /* 0xffff0000303d7812 */ /* 0x000fe200078ec0ff */
[-C--:B------:R-:W-:Y:S01]  /*7b00*/  FMUL.FTZ R58, R63, R62.reuse ;  /* 0x0000003e3f3a7220 */ /* 0x080fe20000410000 */
[----:B------:R-:W-:Y:S01]  /*7b10*/  FFMA.FTZ R69, R59, R62, -R70 ;  /* 0x0000003e3b457223 */ /* 0x000fe20000010846 */
[----:B------:R-:W-:Y:S01]  /*7b20*/  LOP3.LUT R62, R139, 0xffff0000, RZ, 0xc0, !PT ;  /* 0xffff00008b3e7812 */ /* 0x000fe200078ec0ff */
[----:B------:R-:W-:Y:S01]  /*7b30*/  FMUL.FTZ R63, R64, R71 ;  /* 0x00000047403f7220 */ /* 0x000fe20000410000 */
[----:B------:R-:W-:Y:S01]  /*7b40*/  IMAD.U32 R48, R47, 0x10000, RZ ;  /* 0x000100002f307824 */ /* 0x000fe200078e00ff */
[----:B------:R-:W-:Y:S01]  /*7b50*/  PRMT R136, R136, 0x5410, R77 ;  /* 0x0000541088887816 */ /* 0x000fe2000000004d */
[-C--:B------:R-:W-:Y:S01]  /*7b60*/  FMUL.FTZ R64, R64, R67.reuse ;  /* 0x0000004340407220 */ /* 0x080fe20000410000 */
[----:B------:R-:W-:Y:S01]  /*7b70*/  FFMA.FTZ R66, R59, R66, R58 ;  /* 0x000000423b427223 */ /* 0x000fe2000001003a */
[----:B------:R-:W-:Y:S01]  /*7b80*/  LOP3.LUT R49, R47, 0xffff0000, RZ, 0xc0, !PT ;  /* 0xffff00002f317812 */ /* 0x000fe200078ec0ff */
[----:B------:R-:W-:Y:S01]  /*7b90*/  FMUL.FTZ R70, R65, R62 ;  /* 0x0000003e41467220 */ /* 0x000fe20000410000 */
[----:B------:R-:W-:Y:S01]  /*7ba0*/  LOP3.LUT R58, R135, 0xffff0000, RZ, 0xc0, !PT ;  /* 0xffff0000873a7812 */ /* 0x000fe200078ec0ff */
[C---:B------:R-:W-:Y:S01]  /*7bb0*/  FFMA.FTZ R67, R48.reuse, R67, -R63 ;  /* 0x0000004330437223 */ /* 0x040fe2000001083f */
[----:B------:R-:W-:Y:S01]  /*7bc0*/  FFMA.FTZ R64, R48, R71, R64 ;  /* 0x0000004730407223 */ /* 0x000fe20000010040 */
[C---:B------:R-:W-:Y:S01]  /*7bd0*/  IMAD.U32 R59, R140.reuse, 0x10000, RZ ;  /* 0x000100008c3b7824 */ /* 0x040fe200078e00ff */
[----:B------:R-:W-:Y:S01]  /*7be0*/  LOP3.LUT R140, R140, 0xffff0000, RZ, 0xc0, !PT ;  /* 0xffff00008c8c7812 */ /* 0x000fe200078ec0ff */
[----:B------:R-:W-:-:S02]  /*7bf0*/  IMAD.U32 R48, R136, 0x10000, RZ ;  /* 0x0001000088307824 */ /* 0x000fc400078e00ff */
[-C--:B------:R-:W-:Y:S01]  /*7c00*/  FMUL.FTZ R72, R65, R58.reuse ;  /* 0x0000003a41487220 */ /* 0x080fe20000410000 */
[C---:B------:R-:W-:Y:S01]  /*7c10*/  FFMA.FTZ R70, R49.reuse, R58, -R70 ;  /* 0x0000003a31467223 */ /* 0x040fe20000010846 */
[-C--:B------:R-:W-:Y:S01]  /*7c20*/  FMUL.FTZ R58, R60, R59.reuse ;  /* 0x0000003b3c3a7220 */ /* 0x080fe20000410000 */
[----:B------:R-:W-:Y:S01]  /*7c30*/  IMAD.U32 R45, R44, 0x10000, RZ ;  /* 0x000100002c2d7824 */ /* 0x000fe200078e00ff */
[----:B------:R-:W-:Y:S01]  /*7c40*/  LOP3.LUT R136, R136, 0xffff0000, RZ, 0xc0, !PT ;  /* 0xffff000088887812 */ /* 0x000fe200078ec0ff */
[----:B------:R-:W-:Y:S01]  /*7c50*/  FMUL.FTZ R60, R60, R48 ;  /* 0x000000303c3c7220 */ /* 0x000fe20000410000 */
[----:B------:R-:W-:Y:S01]  /*7c60*/  FFMA.FTZ R65, R49, R62, R72 ;  /* 0x0000003e31417223 */ /* 0x000fe20000010048 */
[----:B------:R-:W-:Y:S01]  /*7c70*/  LOP3.LUT R44, R44, 0xffff0000, RZ, 0xc0, !PT ;  /* 0xffff00002c2c7812 */ /* 0x000fe200078ec0ff */
[C---:B------:R-:W-:Y:S02]  /*7c80*/  IMAD.U32 R51, R50.reuse, 0x10000, RZ ;  /* 0x0001000032337824 */ /* 0x040fe400078e00ff */
[----:B------:R-:W-:Y:S01]  /*7c90*/  FMUL.FTZ R63, R61, R140 ;  /* 0x0000008c3d3f7220 */ /* 0x000fe20000410000 */
[C---:B------:R-:W-:Y:S01]  /*7ca0*/  FFMA.FTZ R49, R45.reuse, R48, -R58 ;  /* 0x000000302d317223 */ /* 0x040fe2000001083a */
[----:B------:R-:W-:Y:S01]  /*7cb0*/  FFMA.FTZ R60, R45, R59, R60 ;  /* 0x0000003b2d3c7223 */ /* 0x000fe2000001003c */
[----:B------:R-:W-:Y:S01]  /*7cc0*/  LOP3.LUT R50, R50, 0xffff0000, RZ, 0xc0, !PT ;  /* 0xffff000032327812 */ /* 0x000fe200078ec0ff */
[----:B------:R-:W-:Y:S01]  /*7cd0*/  FMUL.FTZ R61, R61, R136 ;  /* 0x000000883d3d7220 */ /* 0x000fe20000410000 */
[C---:B------:R-:W-:Y:S01]  /*7ce0*/  IMAD.U32 R48, R133.reuse, 0x10000, RZ ;  /* 0x0001000085307824 */ /* 0x040fe200078e00ff */
[C---:B------:R-:W-:Y:S01]  /*7cf0*/  LOP3.LUT R45, R138.reuse, 0xffff0000, RZ, 0xc0, !PT ;  /* 0xffff00008a2d7812 */ /* 0x040fe200078ec0ff */
[----:B------:R-:W-:Y:S01]  /*7d00*/  IMAD.U32 R58, R138, 0x10000, RZ ;  /* 0x000100008a3a7824 */ /* 0x000fe200078e00ff */
[----:B------:R-:W-:Y:S01]  /*7d10*/  LOP3.LUT R133, R133, 0xffff0000, RZ, 0xc0, !PT ;  /* 0xffff000085857812 */ /* 0x000fe200078ec0ff */
[----:B------:R-:W-:-:S02]  /*7d20*/  IMAD.U32 R47, R46, 0x10000, RZ ;  /* 0x000100002e2f7824 */ /* 0x000fc400078e00ff */
[C---:B------:R-:W-:Y:S01]  /*7d30*/  FFMA.FTZ R136, R44.reuse, R136, -R63 ;  /* 0x000000882c887223 */ /* 0x040fe2000001083f */
        /* <DEDUP_REMOVED lines=21> */
.L_x_8435:
[----:B------:R-:W-:Y:S05]  /*7e90*/  BSYNC B1 ;  /* 0x0000000000017941 */ /* 0x000fea0003800000 */
.L_x_8434:
[----:B-1----:R1:W-:Y:S01]  /*7ea0*/  STG.E.128 desc[UR38][R54.64], R44 ;  /* 0x0000002c36007986 */ /* 0x0023e2000c101d26 */
[----:B------:R-:W-:-:S13]  /*7eb0*/  ISETP.GE.AND P3, PT, R57, R132, PT ;  /* 0x000000843900720c */ /* 0x000fda0003f66270 */
[----:B------:R-:W-:Y:S05]  /*7ec0*/  @P3 BRA `(.L_x_8410) ;  /* 0x0000000400983947 */ /* 0x000fea0003800000 */
[--C-:B-1----:R-:W-:Y:S02]  /*7ed0*/  SHF.R.S32.HI R44, RZ, 0x1f, R57.reuse ;  /* 0x0000001fff2c7819 */ /* 0x102fe40000011439 */
[----:B------:R-:W-:-:S04]  /*7ee0*/  IADD3 R57, P3, P4, R96, R120, R57 ;  /* 0x0000007860397210 */ /* 0x000fc80007c7e039 */
[----:B------:R-:W-:Y:S02]  /*7ef0*/  IADD3.X R56, R35, R56, R44, P3, P4 ;  /* 0x0000003823387210 */ /* 0x000fe40001fe842c */
[----:B------:R-:W-:-:S04]  /*7f00*/  LEA R52, P3, R57, R52, 0x1 ;  /* 0x0000003439347211 */ /* 0x000fc800078608ff */
[----:B------:R-:W-:-:S05]  /*7f10*/  LEA.HI.X R53, R57, R53, R56, 0x1, P3 ;  /* 0x0000003539357211 */ /* 0x000fca00018f0c38 */
[----:B--2---:R1:W-:Y:S01]  /*7f20*/  STG.E.128 desc[UR38][R52.64], R48 ;  /* 0x0000003034007986 */ /* 0x0043e2000c101d26 */
[----:B------:R-:W-:Y:S05]  /*7f30*/  BRA `(.L_x_8410) ;  /* 0x00000004007c7947 */ /* 0x000fea0003800000 */
.L_x_8373:
[----:B------:R-:W-:-:S13]  /*7f40*/  ISETP.NE.AND P0, PT, R191, 0x3, PT ;  /* 0x00000003bf00780c */ /* 0x000fda0003f05270 */
[----:B------:R-:W-:Y:S05]  /*7f50*/  @!P0 BRA `(.L_x_8436) ;  /* 0x0000000000048947 */ /* 0x000fea0003800000 */
[----:B------:R-:W-:Y:S01]  /*7f60*/  BPT.TRAP 0x1 ;  /* 0x000000040000795c */ /* 0x000fe20000300000 */
.L_x_8436:
[----:B------:R-:W-:Y:S01]  /*7f70*/  IMAD R106, R184, 0x8, R2 ;  /* 0x00000008b86a7824 */ /* 0x000fe200078e0202 */
[----:B------:R-:W-:Y:S01]  /*7f80*/  SHF.L.U32 R119, R192, 0x1f, RZ ;  /* 0x0000001fc0777819 */ /* 0x000fe200000006ff */
[----:B------:R-:W-:Y:S01]  /*7f90*/  IMAD R114, R26, -0x80, R24 ;  /* 0xffffff801a727824 */ /* 0x000fe200078e0218 */
[----:B------:R-:W-:Y:S01]  /*7fa0*/  BSSY B1, `(.L_x_8437) ;  /* 0x0000006000017945 */ /* 0x000fe20003800000 */
[----:B------:R-:W-:Y:S01]  /*7fb0*/  SHF.R.S32.HI R45, RZ, 0x1f, R26 ;  /* 0x0000001fff2d7819 */ /* 0x000fe2000001141a */
[----:B------:R-:W0:Y:S01]  /*7fc0*/  SYNCS.PHASECHK.TRANS64.TRYWAIT P3, [R106+URZ+0x28890], R119 ;  /* 0x028890776a0075a7 */ /* 0x000e22000806017f */
[----:B------:R-:W-:Y:S01]  /*7fd0*/  IMAD R44, R3, R26, RZ ;  /* 0x0000001a032c7224 */ /* 0x000fe200078e02ff */
[----:B------:R-:W-:Y:S01]  /*7fe0*/  VIMNMX R114, R114, 0x80, PT ;  /* 0x0000008072727848 */ /* 0x000fe20003fe0100 */
[----:B0-----:R-:W-:Y:S06]  /*7ff0*/  @!P3 BRA `(.L_x_8438) ;  /* 0x000001d00004b947 */ /* 0x001fec0003800000 */
.L_x_8795:
[----:B------:R-:W-:Y:S05]  /*8000*/  BSYNC B1 ;  /* 0x0000000000017941 */ /* 0x000fea0003800000 */
.L_x_8437:
[----:B------:R-:W-:Y:S01]  /*8010*/  ISETP.GE.AND P3, PT, R23, R114, PT ;  /* 0x000000721700720c */ /* 0x000fe20003f66270 */
[----:B------:R-:W-:Y:S01]  /*8020*/  IMAD R45, R45, R128, R44 ;  /* 0x000000802d2d7224 */ /* 0x000fe200078e022c */
[----:B------:R-:W-:Y:S01]  /*8030*/  BSSY B1, `(.L_x_8439) ;  /* 0x0000012000017945 */ /* 0x000fe20003800000 */
[----:B------:R-:W-:-:S04]  /*8040*/  IMAD.WIDE.U32 R52, R128, R26, RZ ;  /* 0x0000001a80347225 */ /* 0x000fc800078e00ff */
[----:B------:R-:W-:-:S06]  /*8050*/  IMAD.IADD R61, R45, 0x1, R53 ;  /* 0x000000012d3d7824 */ /* 0x000fcc00078e0235 */
[----:B------:R-:W-:Y:S05]  /*8060*/  @P3 BRA `(.L_x_8440) ;  /* 0x0000000000383947 */ /* 0x000fea0003800000 */
[----:B------:R-:W1:Y:S01]  /*8070*/  @!P2 LDC.64 R54, c[0x0][0x2e8] ;  /* 0x0000ba00ff36ab82 */ /* 0x000e620000000a00 */
[----:B------:R-:W2:Y:S01]  /*8080*/  @!P2 LDS.128 R44, [R111+0x18400] ;  /* 0x018400006f2ca984 */ /* 0x000ea20000000c00 */
[----:B------:R-:W-:-:S03]  /*8090*/  @!P2 IADD3 R58, P3, R36, R52, RZ ;  /* 0x00000034243aa210 */ /* 0x000fc60007f7e0ff */
[----:B------:R-:W3:Y:S02]  /*80a0*/  @!P1 LDS.128 R48, [R111+0x1c400] ;  /* 0x01c400006f309984 */ /* 0x000ee40000000c00 */
[----:B------:R-:W-:Y:S01]  /*80b0*/  @!P2 IMAD.X R59, R61, 0x1, R39, P3 ;  /* 0x000000013d3ba824 */ /* 0x000fe200018e0627 */
[----:B------:R-:W4:Y:S01]  /*80c0*/  @!P1 LDC.64 R56, c[0x0][0x2e8] ;  /* 0x0000ba00ff389b82 */ /* 0x000f220000000a00 */
[----:B-1----:R-:W-:-:S04]  /*80d0*/  @!P2 LEA R54, P3, R58, R54, 0x1 ;  /* 0x000000363a36a211 */ /* 0x002fc800078608ff */
[----:B------:R-:W-:Y:S02]  /*80e0*/  @!P2 LEA.HI.X R55, R58, R55, R59, 0x1, P3 ;  /* 0x000000373a37a211 */ /* 0x000fe400018f0c3b */
[----:B------:R-:W-:-:S05]  /*80f0*/  @!P1 IADD3 R58, P3, R99, R52, RZ ;  /* 0x00000034633a9210 */ /* 0x000fca0007f7e0ff */
[----:B------:R-:W-:Y:S01]  /*8100*/  @!P1 IMAD.X R59, R61, 0x1, R104, P3 ;  /* 0x000000013d3b9824 */ /* 0x000fe200018e0668 */
[----:B----4-:R-:W-:-:S04]  /*8110*/  @!P1 LEA R56, P3, R58, R56, 0x1 ;  /* 0x000000383a389211 */ /* 0x010fc800078608ff */
[----:B------:R-:W-:Y:S01]  /*8120*/  @!P1 LEA.HI.X R57, R58, R57, R59, 0x1, P3 ;  /* 0x000000393a399211 */ /* 0x000fe200018f0c3b */
[----:B--2---:R1:W-:Y:S04]  /*8130*/  @!P2 STG.E.128 desc[UR38][R54.64], R44 ;  /* 0x0000002c3600a986 */ /* 0x0043e8000c101d26 */
[----:B---3--:R1:W-:Y:S04]  /*8140*/  @!P1 STG.E.128 desc[UR38][R56.64], R48 ;  /* 0x0000003038009986 */ /* 0x0083e8000c101d26 */
.L_x_8440:
[----:B------:R-:W-:Y:S05]  /*8150*/  BSYNC B1 ;  /* 0x0000000000017941 */ /* 0x000fea0003800000 */
.L_x_8439:
[----:B------:R-:W-:Y:S01]  /*8160*/  ISETP.GE.AND P3, PT, R212, R114, PT ;  /* 0x00000072d400720c */ /* 0x000fe20003f66270 */
[----:B------:R-:W-:-:S12]  /*8170*/  BSSY B1, `(.L_x_8441) ;  /* 0x0000012000017945 */ /* 0x000fd80003800000 */
[----:B------:R-:W-:Y:S05]  /*8180*/  @P3 BRA `(.L_x_8442) ;  /* 0x0000000000403947 */ /* 0x000fea0003800000 */
[----:B-1----:R-:W1:Y:S01]  /*8190*/  @!P2 LDC.64 R54, c[0x0][0x2e8] ;  /* 0x0000ba00ff36ab82 */ /* 0x002e620000000a00 */
[----:B------:R-:W2:Y:S01]  /*81a0*/  @!P2 LDS.128 R44, [R111+0x19400] ;  /* 0x019400006f2ca984 */ /* 0x000ea20000000c00 */
[----:B------:R-:W-:-:S03]  /*81b0*/  IADD3 R60, P3, R88, R52, RZ ;  /* 0x00000034583c7210 */ /* 0x000fc60007f7e0ff */
[----:B------:R-:W3:Y:S02]  /*81c0*/  @!P1 LDS.128 R48, [R111+0x1d400] ;  /* 0x01d400006f309984 */ /* 0x000ee40000000c00 */
[----:B------:R-:W-:Y:S01]  /*81d0*/  IMAD.X R62, R61, 0x1, R89, P3 ;  /* 0x000000013d3e7824 */ /* 0x000fe200018e0659 */
[----:B------:R-:W4:Y:S01]  /*81e0*/  @!P1 LDC.64 R56, c[0x0][0x2e8] ;  /* 0x0000ba00ff389b82 */ /* 0x000f220000000a00 */
[----:B------:R-:W-:-:S05]  /*81f0*/  @!P2 IADD3 R58, P3, R60, R36, RZ ;  /* 0x000000243c3aa210 */ /* 0x000fca0007f7e0ff */
[----:B------:R-:W-:Y:S01]  /*8200*/  @!P2 IMAD.X R59, R62, 0x1, R39, P3 ;  /* 0x000000013e3ba824 */ /* 0x000fe200018e0627 */
        /* <DEDUP_REMOVED lines=8> */
.L_x_8442:
[----:B------:R-:W-:Y:S05]  /*8290*/  BSYNC B1 ;  /* 0x0000000000017941 */ /* 0x000fea0003800000 */
.L_x_8441:
[----:B------:R-:W-:Y:S01]  /*82a0*/  ISETP.GE.AND P3, PT, R211, R114, PT ;  /* 0x00000072d300720c */ /* 0x000fe20003f66270 */
[----:B------:R-:W-:-:S12]  /*82b0*/  BSSY B1, `(.L_x_8443) ;  /* 0x0000012000017945 */ /* 0x000fd80003800000 */
[----:B------:R-:W-:Y:S05]  /*82c0*/  @P3 BRA `(.L_x_8444) ;  /* 0x0000000000403947 */ /* 0x000fea0003800000 */
[----:B-12---:R-:W1:Y:S01]  /*82d0*/  @!P2 LDC.64 R54, c[0x0][0x2e8] ;  /* 0x0000ba00ff36ab82 */ /* 0x006e620000000a00 */
[----:B------:R-:W2:Y:S01]  /*82e0*/  @!P2 LDS.128 R44, [R111+0x1a400] ;  /* 0x01a400006f2ca984 */ /* 0x000ea20000000c00 */
[----:B------:R-:W-:-:S03]  /*82f0*/  LEA R60, P3, R98, R52, 0x6 ;  /* 0x00000034623c7211 */ /* 0x000fc600078630ff */
        /* <DEDUP_REMOVED lines=13> */
.L_x_8444:
[----:B------:R-:W-:Y:S05]  /*83d0*/  BSYNC B1 ;  /* 0x0000000000017941 */ /* 0x000fea0003800000 */
.L_x_8443:
[----:B------:R-:W-:-:S13]  /*83e0*/  ISETP.GE.AND P3, PT, R210, R114, PT ;  /* 0x00000072d200720c */ /* 0x000fda0003f66270 */
[----:B------:R-:W-:Y:S05]  /*83f0*/  @P3 BRA `(.L_x_8410) ;  /* 0x00000000004c3947 */ /* 0x000fea0003800000 */
[----:B------:R-:W3:Y:S01]  /*8400*/  LDC.64 R58, c[0x0][0x300] ;  /* 0x0000c000ff3a7b82 */ /* 0x000ee20000000a00 */
[----:B-12-4-:R-:W1:Y:S01]  /*8410*/  @!P2 LDS.128 R44, [R111+0x1b400] ;  /* 0x01b400006f2ca984 */ /* 0x016e620000000c00 */
[----:B------:R-:W-:-:S03]  /*8420*/  IMAD.MOV.U32 R53, RZ, RZ, R61 ;  /* 0x000000ffff357224 */ /* 0x000fc600078e003d */
[----:B------:R-:W2:Y:S03]  /*8430*/  @!P1 LDS.128 R48, [R111+0x1f400] ;  /* 0x01f400006f309984 */ /* 0x000ea60000000c00 */
[----:B------:R-:W4:Y:S08]  /*8440*/  @!P2 LDC.64 R54, c[0x0][0x2e8] ;  /* 0x0000ba00ff36ab82 */ /* 0x000f300000000a00 */
[----:B------:R-:W5:Y:S01]  /*8450*/  @!P1 LDC.64 R56, c[0x0][0x2e8] ;  /* 0x0000ba00ff389b82 */ /* 0x000f620000000a00 */
[----:B---3--:R-:W-:-:S04]  /*8460*/  IMAD.WIDE.U32 R52, R58, 0x60, R52 ;  /* 0x000000603a347825 */ /* 0x008fc800078e0034 */
[----:B------:R-:W-:-:S04]  /*8470*/  IMAD R59, R59, 0x60, RZ ;  /* 0x000000603b3b7824 */ /* 0x000fc800078e02ff */
[----:B------:R-:W-:Y:S01]  /*8480*/  IMAD.IADD R59, R53, 0x1, R59 ;  /* 0x00000001353b7824 */ /* 0x000fe200078e023b */
[----:B------:R-:W-:-:S05]  /*8490*/  @!P2 IADD3 R53, P3, R36, R52, RZ ;  /* 0x000000342435a210 */ /* 0x000fca0007f7e0ff */
[----:B------:R-:W-:Y:S01]  /*84a0*/  @!P2 IMAD.X R58, R59, 0x1, R39, P3 ;  /* 0x000000013b3aa824 */ /* 0x000fe200018e0627 */
[----:B----4-:R-:W-:-:S04]  /*84b0*/  @!P2 LEA R54, P3, R53, R54, 0x1 ;  /* 0x000000363536a211 */ /* 0x010fc800078608ff */
[----:B------:R-:W-:Y:S02]  /*84c0*/  @!P2 LEA.HI.X R55, R53, R55, R58, 0x1, P3 ;  /* 0x000000373537a211 */ /* 0x000fe400018f0c3a */
[----:B------:R-:W-:-:S03]  /*84d0*/  @!P1 IADD3 R52, P3, R99, R52, RZ ;  /* 0x0000003463349210 */ /* 0x000fc60007f7e0ff */
[----:B-1----:R1:W-:Y:S02]  /*84e0*/  @!P2 STG.E.128 desc[UR38][R54.64], R44 ;  /* 0x0000002c3600a986 */ /* 0x0023e4000c101d26 */
[----:B------:R-:W-:Y:S01]  /*84f0*/  @!P1 IMAD.X R53, R59, 0x1, R104, P3 ;  /* 0x000000013b359824 */ /* 0x000fe200018e0668 */
[----:B-----5:R-:W-:-:S04]  /*8500*/  @!P1 LEA R56, P3, R52, R56, 0x1 ;  /* 0x0000003834389211 */ /* 0x020fc800078608ff */
[----:B------:R-:W-:-:S05]  /*8510*/  @!P1 LEA.HI.X R57, R52, R57, R53, 0x1, P3 ;  /* 0x0000003934399211 */ /* 0x000fca00018f0c35 */
[----:B--2---:R1:W-:Y:S04]  /*8520*/  @!P1 STG.E.128 desc[UR38][R56.64], R48 ;  /* 0x0000003038009986 */ /* 0x0043e8000c101d26 */
.L_x_8410:
[----:B------:R-:W-:Y:S05]  /*8530*/  BSYNC B0 ;  /* 0x0000000000007941 */ /* 0x000fea0003800000 */
.L_x_8372:
        /* <DEDUP_REMOVED lines=17> */
.L_x_8446:
[----:B------:R-:W-:Y:S05]  /*8650*/  BSYNC B0 ;  /* 0x0000000000007941 */ /* 0x000fea0003800000 */
.L_x_8445:
[----:B------:R-:W2:Y:S01]  /*8660*/  SYNCS.PHASECHK.TRANS64.TRYWAIT P0, [R106+URZ+0x288b0], R119 ;  /* 0x0288b0776a0075a7 */ /* 0x000ea2000800017f */
[----:B------:R-:W-:Y:S01]  /*8670*/  ULDC UR36, c[0x0][0x2f4] ;  /* 0x0000bd0000247ab9 */ /* 0x000fe20000000800 */
[----:B------:R-:W-:Y:S01]  /*8680*/  ULDC.64 UR40, c[0x0][0x328] ;  /* 0x0000ca0000287ab9 */ /* 0x000fe20000000a00 */
[----:B------:R-:W-:Y:S01]  /*8690*/  ULDC.64 UR42, c[0x0][0x318] ;  /* 0x0000c600002a7ab9 */ /* 0x000fe20000000a00 */
[----:B------:R-:W-:Y:S04]  /*86a0*/  BSSY B0, `(.L_x_8447) ;  /* 0x0000002000007945 */ /* 0x000fe80003800000 */
[----:B--2---:R-:W-:Y:S05]  /*86b0*/  @!P0 BRA `(.L_x_8448) ;  /* 0x000001c800688947 */ /* 0x004fea0003800000 */
.L_x_8796:
[----:B------:R-:W-:Y:S05]  /*86c0*/  BSYNC B0 ;  /* 0x0000000000007941 */ /* 0x000fea0003800000 */
.L_x_8447:
[----:B------:R-:W-:Y:S01]  /*86d0*/  ISETP.GE.AND P0, PT, R23, R114, PT ;  /* 0x000000721700720c */ /* 0x000fe20003f06270 */
[----:B------:R-:W-:Y:S01]  /*86e0*/  BSSY B0, `(.L_x_8449) ;  /* 0x0000011000007945 */ /* 0x000fe20003800000 */
[----:B------:R-:W-:-:S11]  /*86f0*/  IMAD.WIDE R48, R26, 0x80, R42 ;  /* 0x000000801a307825 */ /* 0x000fd600078e022a */
[----:B------:R-:W-:Y:S05]  /*8700*/  @P0 BRA `(.L_x_8450) ;  /* 0x0000000000380947 */ /* 0x000fea0003800000 */
[----:B------:R-:W-:Y:S02]  /*8710*/  IMAD R47, R49, UR40, RZ ;  /* 0x00000028312f7c24 */ /* 0x000fe4000f8e02ff */
[----:B-1----:R-:W-:Y:S02]  /*8720*/  IMAD.MOV.U32 R44, RZ, RZ, R94 ;  /* 0x000000ffff2c7224 */ /* 0x002fe400078e005e */
[----:B------:R-:W-:Y:S02]  /*8730*/  IMAD.MOV.U32 R45, RZ, RZ, R105 ;  /* 0x000000ffff2d7224 */ /* 0x000fe400078e0069 */
[C---:B------:R-:W-:Y:S02]  /*8740*/  IMAD R47, R48.reuse, UR41, R47 ;  /* 0x00000029302f7c24 */ /* 0x040fe4000f8e022f */
[----:B------:R-:W-:-:S04]  /*8750*/  IMAD.WIDE.U32 R44, R48, UR40, R44 ;  /* 0x00000028302c7c25 */ /* 0x000fc8000f8e002c */
[----:B------:R-:W-:Y:S01]  /*8760*/  IMAD.IADD R45, R45, 0x1, R47 ;  /* 0x000000012d2d7824 */ /* 0x000fe200078e022f */
[----:B------:R-:W-:-:S04]  /*8770*/  LEA R50, P0, R44, UR42, 0x1 ;  /* 0x0000002a2c327c11 */ /* 0x000fc8000f8008ff */
[----:B------:R-:W-:Y:S02]  /*8780*/  LEA.HI.X R51, R44, UR43, R45, 0x1, P0 ;  /* 0x0000002b2c337c11 */ /* 0x000fe400080f0c2d */
[----:B------:R-:W-:-:S13]  /*8790*/  ISETP.GE.AND P0, PT, R16, UR36, PT ;  /* 0x0000002410007c0c */ /* 0x000fda000bf06270 */
[----:B------:R-:W1:Y:S04]  /*87a0*/  @!P0 LDS.128 R44, [R111+0x400] ;  /* 0x000400006f2c8984 */ /* 0x000e680000000c00 */
[----:B-1----:R-:W-:Y:S01]  /*87b0*/  @!P0 STG.E.128 desc[UR38][R50.64], R44 ;  /* 0x0000002c32008986 */ /* 0x002fe2000c101d26 */
[----:B------:R-:W-:-:S13]  /*87c0*/  ISETP.GE.AND P0, PT, R190, UR36, PT ;  /* 0x00000024be007c0c */ /* 0x000fda000bf06270 */
[----:B------:R-:W1:Y:S04]  /*87d0*/  @!P0 LDS.128 R44, [R111+0x4400] ;  /* 0x004400006f2c8984 */ /* 0x000e680000000c00 */
[----:B-1----:R3:W-:Y:S02]  /*87e0*/  @!P0 STG.E.128 desc[UR38][R50.64+0x80], R44 ;  /* 0x0000802c32008986 */ /* 0x0027e4000c101d26 */
.L_x_8450:
[----:B------:R-:W-:Y:S05]  /*87f0*/  BSYNC B0 ;  /* 0x0000000000007941 */ /* 0x000fea0003800000 */
.L_x_8449:
[----:B------:R-:W-:Y:S01]  /*8800*/  ISETP.GE.AND P0, PT, R212, R114, PT ;  /* 0x00000072d400720c */ /* 0x000fe20003f06270 */
[----:B------:R-:W-:-:S12]  /*8810*/  BSSY B0, `(.L_x_8451) ;  /* 0x0000012000007945 */ /* 0x000fd80003800000 */
[----:B------:R-:W-:Y:S05]  /*8820*/  @P0 BRA `(.L_x_8452) ;  /* 0x0000000000400947 */ /* 0x000fea0003800000 */
[----:B---3--:R-:W-:Y:S01]  /*8830*/  IADD3 R47, P0, R48, 0x20, RZ ;  /* 0x00000020302f7810 */ /* 0x008fe20007f1e0ff */
[----:B------:R-:W-:-:S04]  /*8840*/  IMAD.MOV.U32 R45, RZ, RZ, R105 ;  /* 0x000000ffff2d7224 */ /* 0x000fc800078e0069 */
[----:B-1----:R-:W-:-:S04]  /*8850*/  IMAD.X R44, RZ, RZ, R49, P0 ;  /* 0x000000ffff2c7224 */ /* 0x002fc800000e0631 */
[----:B------:R-:W-:Y:S02]  /*8860*/  IMAD R46, R44, UR40, RZ ;  /* 0x000000282c2e7c24 */ /* 0x000fe4000f8e02ff */
[----:B------:R-:W-:-:S04]  /*8870*/  IMAD.MOV.U32 R44, RZ, RZ, R94 ;  /* 0x000000ffff2c7224 */ /* 0x000fc800078e005e */
[----:B------:R-:W-:-:S04]  /*8880*/  IMAD.WIDE.U32 R44, R47, UR40, R44 ;  /* 0x000000282f2c7c25 */ /* 0x000fc8000f8e002c */
[----:B------:R-:W-:Y:S01]  /*8890*/  IMAD R47, R47, UR41, R46 ;  /* 0x000000292f2f7c24 */ /* 0x000fe2000f8e022e */
[----:B------:R-:W-:-:S03]  /*88a0*/  LEA R50, P0, R44, UR42, 0x1 ;  /* 0x0000002a2c327c11 */ /* 0x000fc6000f8008ff */
[----:B------:R-:W-:-:S05]  /*88b0*/  IMAD.IADD R45, R45, 0x1, R47 ;  /* 0x000000012d2d7824 */ /* 0x000fca00078e022f */
[----:B------:R-:W-:Y:S02]  /*88c0*/  LEA.HI.X R51, R44, UR43, R45, 0x1, P0 ;  /* 0x0000002b2c337c11 */ /* 0x000fe400080f0c2d */
[----:B------:R-:W-:-:S13]  /*88d0*/  ISETP.GE.AND P0, PT, R16, UR36, PT ;  /* 0x0000002410007c0c */ /* 0x000fda000bf06270 */
[----:B------:R-:W1:Y:S04]  /*88e0*/  @!P0 LDS.128 R44, [R111+0x1400] ;  /* 0x001400006f2c8984 */ /* 0x000e680000000c00 */
[----:B-1----:R-:W-:Y:S01]  /*88f0*/  @!P0 STG.E.128 desc[UR38][R50.64], R44 ;  /* 0x0000002c32008986 */ /* 0x002fe2000c101d26 */
[----:B------:R-:W-:-:S13]  /*8900*/  ISETP.GE.AND P0, PT, R190, UR36, PT ;  /* 0x00000024be007c0c */ /* 0x000fda000bf06270 */
[----:B------:R-:W1:Y:S04]  /*8910*/  @!P0 LDS.128 R44, [R111+0x5400] ;  /* 0x005400006f2c8984 */ /* 0x000e680000000c00 */
[----:B-1----:R4:W-:Y:S02]  /*8920*/  @!P0 STG.E.128 desc[UR38][R50.64+0x80], R44 ;  /* 0x0000802c32008986 */ /* 0x0029e4000c101d26 */
.L_x_8452:
[----:B------:R-:W-:Y:S05]  /*8930*/  BSYNC B0 ;  /* 0x0000000000007941 */ /* 0x000fea0003800000 */
.L_x_8451:
[----:B------:R-:W-:Y:S01]  /*8940*/  ISETP.GE.AND P0, PT, R211, R114, PT ;  /* 0x00000072d300720c */ /* 0x000fe20003f06270 */
[----:B------:R-:W-:-:S12]  /*8950*/  BSSY B0, `(.L_x_8453) ;  /* 0x0000012000007945 */ /* 0x000fd80003800000 */
[----:B------:R-:W-:Y:S05]  /*8960*/  @P0 BRA `(.L_x_8454) ;  /* 0x0000000000400947 */ /* 0x000fea0003800000 */
[----:B---34-:R-:W-:Y:S01]  /*8970*/  IADD3 R47, P0, R48, 0x40, RZ ;  /* 0x00000040302f7810 */ /* 0x018fe20007f1e0ff */
        /* <DEDUP_REMOVED lines=15> */
.L_x_8454:
[----:B------:R-:W-:Y:S05]  /*8a70*/  BSYNC B0 ;  /* 0x0000000000007941 */ /* 0x000fea0003800000 */
.L_x_8453:
[----:B------:R-:W-:Y:S01]  /*8a80*/  ISETP.GE.AND P0, PT, R210, R114, PT ;  /* 0x00000072d200720c */ /* 0x000fe20003f06270 */
[----:B------:R-:W-:-:S12]  /*8a90*/  BSSY B0, `(.L_x_8455) ;  /* 0x0000012000007945 */ /* 0x000fd80003800000 */
[----:B------:R-:W-:Y:S05]  /*8aa0*/  @P0 BRA `(.L_x_8456) ;  /* 0x0000000000400947 */ /* 0x000fea0003800000 */
[----:B-1-34-:R-:W-:Y:S01]  /*8ab0*/  IADD3 R47, P0, R48, 0x60, RZ ;  /* 0x00000060302f7810 */ /* 0x01afe20007f1e0ff */
[----:B------:R-:W-:Y:S02]  /*8ac0*/  IMAD.MOV.U32 R44, RZ, RZ, R94 ;  /* 0x000000ffff2c7224 */ /* 0x000fe400078e005e */
        /* <DEDUP_REMOVED lines=14> */
.L_x_8456:
[----:B------:R-:W-:Y:S05]  /*8bb0*/  BSYNC B0 ;  /* 0x0000000000007941 */ /* 0x000fea0003800000 */
.L_x_8455:
[----:B------:R-:W-:Y:S01]  /*8bc0*/  @!PT LDS RZ, [RZ] ;  /* 0x00000000fffff984 */ /* 0x000fe20000000800 */
[----:B------:R-:W-:Y:S01]  /*8bd0*/  @!PT LDS RZ, [RZ] ;  /* 0x00000000fffff984 */ /* 0x000fe20000000800 */
[----:B------:R-:W-:Y:S01]  /*8be0*/  @!PT LDS RZ, [RZ] ;  /* 0x00000000fffff984 */ /* 0x000fe20000000800 */
[----:B------:R-:W-:Y:S01]  /*8bf0*/  @!PT LDS RZ, [RZ] ;  /* 0x00000000fffff984 */ /* 0x000fe20000000800 */
[----:B------:R5:W-:Y:S06]  /*8c00*/  MEMBAR.ALL.CTA ;  /* 0x0000000000007992 */ /* 0x000bec0000008000 */
[----:B-----5:R-:W5:Y:S02]  /*8c10*/  FENCE.VIEW.ASYNC.S ;  /* 0x00000000000073c6 */ /* 0x020f640000000000 */
[----:B-----5:R1:W-:Y:S01]  /*8c20*/  BAR.SYNC.DEFER_BLOCKING R126, 0x80 ;  /* 0x0002007e0000751d */ /* 0x0203e20000010000 */
[----:B------:R-:W-:Y:S01]  /*8c30*/  ISETP.NE.AND P4, PT, R107, RZ, PT ;  /* 0x000000ff6b00720c */ /* 0x000fe20003f85270 */
[----:B------:R-:W-:-:S02]  /*8c40*/  VIADD R184, R184, 0x1 ;  /* 0x00000001b8b87836 */ /* 0x000fc40000000000 */
[----:B0-2---:R-:W-:-:S03]  /*8c50*/  @!P3 VIADD R106, R106, 0x288c0 ;  /* 0x000288c06a6ab836 */ /* 0x005fc60000000000 */
[C---:B------:R-:W-:Y:S02]  /*8c60*/  ISETP.NE.AND P0, PT, R184.reuse, 0x2, PT ;  /* 0x00000002b800780c */ /* 0x040fe40003f05270 */
[----:B------:R-:W-:Y:S02]  /*8c70*/  @!P3 PRMT R106, RZ, 0x654, R106 ;  /* 0x00000654ff6ab816 */ /* 0x000fe4000000006a */
[----:B-1-34-:R-:W-:Y:S02]  /*8c80*/  SEL R45, RZ, 0x1, P0 ;  /* 0x00000001ff2d7807 */ /* 0x01afe40000000000 */
[----:B------:R-:W-:Y:S02]  /*8c90*/  SEL R184, R184, RZ, P0 ;  /* 0x000000ffb8b87207 */ /* 0x000fe40000000000 */
[----:B------:R-:W-:Y:S01]  /*8ca0*/  LOP3.LUT R192, R192, R45, RZ, 0x3c, !PT ;  /* 0x0000002dc0c07212 */ /* 0x000fe200078e3cff */
[----:B------:R0:W-:Y:S01]  /*8cb0*/  @!P3 SYNCS.ARRIVE.TRANS64.RED.A1T0 RZ, [R106+URZ], RZ ;  /* 0x000000ff6affb9a7 */ /* 0x0001e2000810043f */
[----:B------:R-:W-:Y:S05]  /*8cc0*/  @P4 BRA `(.L_x_8457) ;  /* 0xffffff9800904947 */ /* 0x000fea000383ffff */
[----:B------:R-:W1:Y:S01]  /*8cd0*/  S2R R44, SR_TID.X ;  /* 0x00000000002c7919 */ /* 0x000e620000002100 */
[----:B------:R-:W-:Y:S02]  /*8ce0*/  PLOP3.LUT P0, PT, PT, PT, PT, 0x8, 0x0 ;  /* 0x000000000000781c */ /* 0x000fe40003f0e170 */
[----:B-1----:R-:W-:-:S04]  /*8cf0*/  SHF.R.U32.HI R44, RZ, 0x7, R44 ;  /* 0x00000007ff2c7819 */ /* 0x002fc8000001162c */
[----:B------:R-:W-:-:S13]  /*8d00*/  ISETP.NE.AND P4, PT, R44, 0x1, PT ;  /* 0x000000012c00780c */ /* 0x000fda0003f85270 */
[----:B------:R-:W-:Y:S06]  /*8d10*/  @!P4 BAR.ARV 0x9, 0x100 ;  /* 0x024400000000cb1d */ /* 0x000fec0000002000 */
.L_x_8367:
[----:B------:R-:W1:Y:S01]  /*8d20*/  LDC R0, c[0x0][0x448] ;  /* 0x00011200ff007b82 */ /* 0x000e620000000800 */
[----:B------:R-:W-:-:S07]  /*8d30*/  IADD3 R5, R188, 0x1, -R187 ;  /* 0x00000001bc057810 */ /* 0x000fce0007ffe8bb */
[----:B------:R-:W2:Y:S01]  /*8d40*/  LDC.64 R6, c[0x0][0x9e0] ;  /* 0x00027800ff067b82 */ /* 0x000ea20000000a00 */
[----:B-1----:R-:W-:Y:S01]  /*8d50*/  ISETP.NE.AND P1, PT, R0, 0x1, PT ;  /* 0x000000010000780c */ /* 0x002fe20003f25270 */
[----:B------:R-:W-:Y:S01]  /*8d60*/  VIADD R0, R193, 0x7f ;  /* 0x0000007fc1007836 */ /* 0x000fe20000000000 */
[----:B--2---:R-:W-:-:S11]  /*8d70*/  ISETP.GE.AND P2, PT, R7, 0x1, PT ;  /* 0x000000010700780c */ /* 0x004fd60003f46270 */
[----:B------:R-:W1:Y:S08]  /*8d80*/  @P1 LDC R3, c[0x0][0x44c] ;  /* 0x00011300ff031b82 */ /* 0x000e700000000800 */
[----:B------:R-:W2:Y:S01]  /*8d90*/  @P1 LDC R4, c[0x0][0x450] ;  /* 0x00011400ff041b82 */ /* 0x000ea20000000800 */
[----:B-1----:R-:W-:-:S05]  /*8da0*/  @P1 IMAD.HI.U32 R3, R0, R3, RZ ;  /* 0x0000000300031227 */ /* 0x002fca00078e00ff */
[----:B--2---:R-:W-:-:S05]  /*8db0*/  @P1 SHF.R.U32.HI R0, RZ, R4, R3 ;  /* 0x00000004ff001219 */ /* 0x004fca0000011603 */
[----:B------:R-:W-:Y:S01]  /*8dc0*/  IMAD.IADD R5, R5, 0x1, R0 ;  /* 0x0000000105057824 */ /* 0x000fe200078e0200 */
[----:B------:R-:W-:Y:S06]  /*8dd0*/  @P0 BRA `(.L_x_8458) ;  /* 0x00000000000c0947 */ /* 0x000fec0003800000 */
[----:B------:R-:W1:Y:S01]  /*8de0*/  FENCE.VIEW.ASYNC.G ;  /* 0x00000000000073c6 */ /* 0x000e620000000100 */
[----:B------:R-:W-:Y:S05]  /*8df0*/  WARPSYNC.ALL ;  /* 0x0000000000007948 */ /* 0x000fea0003800000 */
[----:B-1----:R-:W-:Y:S06]  /*8e00*/  BAR.ARV 0xc, 0x180 ;  /* 0x0306000000007b1d */ /* 0x002fec0000002000 */
.L_x_8458:
        /* <DEDUP_REMOVED lines=13> */
.L_x_8461:
[----:B------:R-:W-:-:S13]  /*8ee0*/  ISETP.NE.AND P0, PT, R7, 0x1, PT ;  /* 0x000000010700780c */ /* 0x000fda0003f05270 */
[----:B------:R-:W1:Y:S02]  /*8ef0*/  @P0 LDC.64 R4, c[0x0][0x9e8] ;  /* 0x00027a00ff040b82 */ /* 0x000e640000000a00 */
[----:B-1----:R-:W-:-:S05]  /*8f00*/  @P0 IMAD.HI.U32 R4, R3, R4, RZ ;  /* 0x0000000403040227 */ /* 0x002fca00078e00ff */
[----:B------:R-:W-:-:S07]  /*8f10*/  @P0 SHF.R.U32.HI R3, RZ, R5, R4 ;  /* 0x00000005ff030219 */ /* 0x000fce0000011604 */
.L_x_8462:
[----:B------:R-:W-:Y:S05]  /*8f20*/  BSYNC B0 ;  /* 0x0000000000007941 */ /* 0x000fea0003800000 */
.L_x_8460:
[----:B------:R-:W-:-:S05]  /*8f30*/  IMAD R3, R3, R7, R7 ;  /* 0x0000000703037224 */ /* 0x000fca00078e0207 */
[----:B------:R-:W-:-:S07]  /*8f40*/  VIMNMX R0, R0, R3, PT ;  /* 0x0000000300007248 */ /* 0x000fce0003fe0100 */
.L_x_8459:
[----:B------:R-:W1:Y:S01]  /*8f50*/  @P1 LDC R4, c[0x0][0x44c] ;  /* 0x00011300ff041b82 */ /* 0x000e620000000800 */
[----:B------:R-:W-:Y:S01]  /*8f60*/  VIADD R0, R0, 0x7f ;  /* 0x0000007f00007836 */ /* 0x000fe20000000000 */
[----:B------:R-:W-:-:S04]  /*8f70*/  ULDC UR4, c[0x0][0x9dc] ;  /* 0x0002770000047ab9 */ /* 0x000fc80000000800 */
[----:B------:R-:W-:Y:S02]  /*8f80*/  SHF.R.S32.HI R3, RZ, 0x1f, R0 ;  /* 0x0000001fff037819 */ /* 0x000fe40000011400 */
[----:B------:R-:W2:Y:S02]  /*8f90*/  @P1 LDC R6, c[0x0][0x450] ;  /* 0x00011400ff061b82 */ /* 0x000ea40000000800 */
[----:B------:R-:W-:-:S04]  /*8fa0*/  LEA.HI R3, R3, R0, RZ, 0x7 ;  /* 0x0000000003037211 */ /* 0x000fc800078f38ff */
[----:B------:R-:W-:-:S04]  /*8fb0*/  SHF.R.S32.HI R0, RZ, 0x7, R3 ;  /* 0x00000007ff007819 */ /* 0x000fc80000011403 */
[----:B------:R-:W-:Y:S01]  /*8fc0*/  VIMNMX R129, R129, R0, PT ;  /* 0x0000000081817248 */ /* 0x000fe20003fe0100 */
[----:B-1----:R-:W-:-:S04]  /*8fd0*/  @P1 IMAD.HI.U32 R5, R193, R4, RZ ;  /* 0x00000004c1051227 */ /* 0x002fc800078e00ff */
[----:B------:R-:W-:Y:S01]  /*8fe0*/  IMAD.MOV.U32 R4, RZ, RZ, R193 ;  /* 0x000000ffff047224 */ /* 0x000fe200078e00c1 */
        /* <DEDUP_REMOVED lines=14> */
.L_x_8465:
[----:B------:R-:W-:-:S13]  /*90d0*/  ISETP.NE.AND P0, PT, R7, 0x1, PT ;  /* 0x000000010700780c */ /* 0x000fda0003f05270 */
[----:B------:R-:W1:Y:S02]  /*90e0*/  @P0 LDC.64 R4, c[0x0][0x9e8] ;  /* 0x00027a00ff040b82 */ /* 0x000e640000000a00 */
[----:B-1----:R-:W-:-:S05]  /*90f0*/  @P0 IMAD.HI.U32 R4, R3, R4, RZ ;  /* 0x0000000403040227 */ /* 0x002fca00078e00ff */
[----:B------:R-:W-:-:S07]  /*9100*/  @P0 SHF.R.U32.HI R3, RZ, R5, R4 ;  /* 0x00000005ff030219 */ /* 0x000fce0000011604 */
.L_x_8466:
[----:B------:R-:W-:Y:S05]  /*9110*/  BSYNC B0 ;  /* 0x0000000000007941 */ /* 0x000fea0003800000 */
.L_x_8464:
[----:B------:R-:W-:-:S05]  /*9120*/  IMAD R3, R3, R7, RZ ;  /* 0x0000000703037224 */ /* 0x000fca00078e02ff */
[----:B------:R-:W-:-:S07]  /*9130*/  VIMNMX R0, R0, R3, !PT ;  /* 0x0000000300007248 */ /* 0x000fce0007fe0100 */
.L_x_8463:
[----:B------:R-:W-:Y:S01]  /*9140*/  SHF.R.S32.HI R5, RZ, 0x1f, R0 ;  /* 0x0000001fff057819 */ /* 0x000fe20000011400 */
[----:B------:R-:W-:Y:S01]  /*9150*/  IMAD.MOV.U32 R3, RZ, RZ, RZ ;  /* 0x000000ffff037224 */ /* 0x000fe200078e00ff */
[----:B------:R-:W-:Y:S02]  /*9160*/  PLOP3.LUT P0, PT, PT, PT, PT, 0x80, 0x0 ;  /* 0x000000000000781c */ /* 0x000fe40003f0f070 */
[----:B------:R-:W-:Y:S02]  /*9170*/  CS2R R20, SRZ ;  /* 0x0000000000147805 */ /* 0x000fe4000001ff00 */
[----:B------:R-:W-:Y:S02]  /*9180*/  LEA.HI R5, R5, R0, RZ, 0x7 ;  /* 0x0000000005057211 */ /* 0x000fe400078f38ff */
[----:B------:R-:W-:Y:S02]  /*9190*/  CS2R R150, SRZ ;  /* 0x0000000000967805 */ /* 0x000fe4000001ff00 */
[----:B------:R-:W-:-:S02]  /*91a0*/  CS2R R148, SRZ ;  /* 0x0000000000947805 */ /* 0x000fc4000001ff00 */
[----:B------:R-:W-:Y:S02]  /*91b0*/  CS2R R146, SRZ ;  /* 0x0000000000927805 */ /* 0x000fe4000001ff00 */
[----:B------:R-:W-:Y:S02]  /*91c0*/  SHF.R.S32.HI R5, RZ, 0x7, R5 ;  /* 0x00000007ff057819 */ /* 0x000fe40000011405 */
[----:B------:R-:W-:Y:S02]  /*91d0*/  CS2R R144, SRZ ;  /* 0x0000000000907805 */ /* 0x000fe4000001ff00 */
[----:B------:R-:W-:Y:S01]  /*91e0*/  CS2R R38, SRZ ;  /* 0x0000000000267805 */ /* 0x000fe2000001ff00 */
[----:B------:R-:W-:Y:S01]  /*91f0*/  IMAD.MOV.U32 R142, RZ, RZ, RZ ;  /* 0x000000ffff8e7224 */ /* 0x000fe200078e00ff */
[----:B------:R-:W-:Y:S01]  /*9200*/  VIMNMX R196, RZ, R5, !PT ;  /* 0x00000005ffc47248 */ /* 0x000fe20007fe0100 */
[----:B------:R-:W-:Y:S01]  /*9210*/  IMAD.MOV.U32 R141, RZ, RZ, RZ ;  /* 0x000000ffff8d7224 */ /* 0x000fe200078e00ff */
[----:B------:R-:W-:Y:S01]  /*9220*/  CS2R R36, SRZ ;  /* 0x0000000000247805 */ /* 0x000fe2000001ff00 */
[----:B------:R-:W-:Y:S01]  /*9230*/  IMAD.MOV.U32 R138, RZ, RZ, RZ ;  /* 0x000000ffff8a7224 */ /* 0x000fe200078e00ff */
[----:B------:R-:W-:Y:S01]  /*9240*/  ISETP.GT.AND P1, PT, R129, R196, PT ;  /* 0x000000c48100720c */ /* 0x000fe20003f24270 */
[----:B------:R-:W-:Y:S01]  /*9250*/  IMAD.MOV.U32 R137, RZ, RZ, RZ ;  /* 0x000000ffff897224 */ /* 0x000fe200078e00ff */
        /* <DEDUP_REMOVED lines=16> */
[----:B0-----:R-:W-:-:S02]  /*9360*/  CS2R R106, SRZ ;  /* 0x00000000006a7805 */ /* 0x001fc4000001ff00 */
[----:B------:R-:W-:Y:S02]  /*9370*/  CS2R R104, SRZ ;  /* 0x0000000000687805 */ /* 0x000fe4000001ff00 */
        /* <DEDUP_REMOVED lines=10> */
[----:B------:R-:W-:-:S03]  /*9420*/  UMOV UR4, 0xffffffff ;  /* 0xffffffff00047882 */ /* 0x000fc60000000000 */
[----:B------:R-:W-:Y:S05]  /*9430*/  BRA.DIV UR4, `(.L_x_8468) ;  /* 0x000001be041c7947 */ /* 0x000fea000b800000 */
[----:B------:R0:W1:Y:S02]  /*9440*/  SHFL.IDX PT, R194, R222, RZ, 0x1f ;  /* 0x00001fffdec27589 */ /* 0x00006400000e0000 */
.L_x_8799:
[----:B-1----:R-:W-:Y:S02]  /*9450*/  LEA.HI R0, R194, R194, RZ, 0x1 ;  /* 0x000000c2c2007211 */ /* 0x002fe400078f08ff */
[----:B------:R-:W-:Y:S02]  /*9460*/  LOP3.LUT P0, RZ, R217, 0x3ff, RZ, 0xc0, !PT ;  /* 0x000003ffd9ff7812 */ /* 0x000fe4000780c0ff */
[----:B------:R-:W-:Y:S02]  /*9470*/  LOP3.LUT R3, R0, 0x1e, RZ, 0xc0, !PT ;  /* 0x0000001e00037812 */ /* 0x000fe400078ec0ff */
[----:B------:R-:W-:-:S03]  /*9480*/  P2R R24, PR, RZ, 0x1 ;  /* 0x00000001ff187803 */ /* 0x000fc60000000000 */
[----:B------:R-:W-:-:S04]  /*9490*/  IMAD.IADD R0, R194, 0x1, -R3 ;  /* 0x00000001c2007824 */ /* 0x000fc800078e0a03 */
[----:B------:R-:W-:-:S05]  /*94a0*/  IMAD R0, R0, 0x2000, R217 ;  /* 0x0000200000007824 */ /* 0x000fca00078e02d9 */
[----:B------:R-:W-:-:S04]  /*94b0*/  SHF.R.U32.HI R0, RZ, 0x4, R0 ;  /* 0x00000004ff007819 */ /* 0x000fc80000011600 */
[----:B------:R-:W-:Y:S01]  /*94c0*/  LOP3.LUT R42, R0, 0x3fff, RZ, 0xc0, !PT ;  /* 0x00003fff002a7812 */ /* 0x000fe200078ec0ff */
[----:B------:R-:W-:Y:S06]  /*94d0*/  @!P0 BRA `(.L_x_8469) ;  /* 0x0000000000408947 */ /* 0x000fec0003800000 */
[----:B------:R-:W-:Y:S01]  /*94e0*/  MOV R0, 0x0 ;  /* 0x0000000000007802 */ /* 0x000fe20000000f00 */
[----:B------:R-:W-:Y:S01]  /*94f0*/  ULDC.64 UR4, c[0x4][0x1b8] ;  /* 0x01006e0000047ab9 */ /* 0x000fe20000000a00 */
[----:B------:R-:W-:Y:S01]  /*9500*/  ULDC.64 UR6, c[0x4][0x1c0] ;  /* 0x0100700000067ab9 */ /* 0x000fe20000000a00 */
[----:B------:R-:W-:Y:S01]  /*9510*/  IMAD.U32 R4, RZ, RZ, UR4 ;  /* 0x00000004ff047e24 */ /* 0x000fe2000f8e00ff */
[----:B------:R1:W2:Y:S01]  /*9520*/  LDC.64 R14, c[0x4][R0] ;  /* 0x01000000000e7b82 */ /* 0x0002a20000000a00 */
        /* <DEDUP_REMOVED lines=8> */
[----:B-1----:R-:W-:-:S07]  /*95b0*/  IMAD.MOV.U32 R13, RZ, RZ, RZ ;  /* 0x000000ffff0d7224 */ /* 0x002fce00078e00ff */
[----:B------:R-:W-:-:S07]  /*95c0*/  LEPC R20, `(.L_x_8469) ;  /* 0x000000001014794e */ /* 0x000fce0000000000 */
[----:B0-2--5:R-:W-:Y:S05]  /*95d0*/  CALL.ABS.NOINC R14 ;  /* 0x000000000e007343 */ /* 0x025fea0003c00000 */
.L_x_8469:
[----:B------:R-:W-:Y:S02]  /*95e0*/  ULDC UR4, c[0x0][0x3f4] ;  /* 0x0000fd0000047ab9 */ /* 0x000fe40000000800 */
[----:B------:R-:W-:-:S13]  /*95f0*/  ISETP.LT.AND P0, PT, RZ, UR4, PT ;  /* 0x00000004ff007c0c */ /* 0x000fda000bf01270 */
[----:B------:R-:W-:Y:S05]  /*9600*/  @P0 BRA `(.L_x_8470) ;  /* 0x00000000003c0947 */ /* 0x000fea0003800000 */
[----:B------:R-:W-:-:S04]  /*9610*/  LEA.HI R0, R213, R213, RZ, 0x1 ;  /* 0x000000d5d5007211 */ /* 0x000fc800078f08ff */
        /* <DEDUP_REMOVED lines=8> */
.L_x_8473:
[----:B--2---:R2:W3:Y:S02]  /*96a0*/  SYNCS.PHASECHK.TRANS64.TRYWAIT P0, [R2+URZ+0x28800], R3 ;  /* 0x02880003020075a7 */ /* 0x0044e4000800017f */
[----:B---3--:R-:W-:Y:S05]  /*96b0*/  @!P0 NANOSLEEP.SYNCS 0x989680 ;  /* 0x009896800000895d */ /* 0x008fea0003900000 */
[----:B------:R-:W3:Y:S02]  /*96c0*/  @!P0 SYNCS.PHASECHK.TRANS64 P0, [R2+URZ+0x28800], R3 ;  /* 0x02880003020085a7 */ /* 0x000ee4000800007f */
[----:B---3--:R-:W-:Y:S05]  /*96d0*/  @!P0 BRA `(.L_x_8473) ;  /* 0xfffffffc00f08947 */ /* 0x008fea000383ffff */
.L_x_8472:
[----:B------:R-:W-:Y:S05]  /*96e0*/  BSYNC B0 ;  /* 0x0000000000007941 */ /* 0x000fea0003800000 */
.L_x_8471:
[----:B------:R-:W-:Y:S05]  /*96f0*/  BRA `(.L_x_8474) ;  /* 0x0000005000e87947 */ /* 0x000fea0003800000 */
.L_x_8470:
[----:B------:R-:W-:Y:S01]  /*9700*/  ISETP.NE.AND P0, PT, R24, RZ, PT ;  /* 0x000000ff1800720c */ /* 0x000fe20003f05270 */
[----:B------:R-:W-:Y:S01]  /*9710*/  ULDC.64 UR4, c[0x0][0x3f8] ;  /* 0x0000fe0000047ab9 */ /* 0x000fe20000000a00 */
[----:B-----5:R-:W-:Y:S01]  /*9720*/  SHF.R.S32.HI R0, RZ, 0x1f, R115 ;  /* 0x0000001fff007819 */ /* 0x020fe20000011473 */
[----:B------:R-:W-:Y:S01]  /*9730*/  ULDC.64 UR6, c[0x0][0x408] ;  /* 0x0001020000067ab9 */ /* 0x000fe20000000a00 */
[----:B------:R-:W-:-:S04]  /*9740*/  IMAD.WIDE.U32 R24, R115, UR4, RZ ;  /* 0x0000000473187c25 */ /* 0x000fc8000f8e00ff */
[C---:B------:R-:W-:Y:S02]  /*9750*/  IMAD R4, R0.reuse, UR4, RZ ;  /* 0x0000000400047c24 */ /* 0x040fe4000f8e02ff */
[----:B------:R-:W-:Y:S02]  /*9760*/  IMAD R0, R0, UR6, RZ ;  /* 0x0000000600007c24 */ /* 0x000fe4000f8e02ff */
        /* <DEDUP_REMOVED lines=21> */
[----:B0-2---:R-:W-:Y:S05]  /*98c0*/  CALL.ABS.NOINC R14 ;  /* 0x000000000e007343 */ /* 0x005fea0003c00000 */
.L_x_8475:
[----:B------:R-:W-:Y:S01]  /*98d0*/  ULDC.U8 UR4, c[0x0][0x410] ;  /* 0x0001040000047ab9 */ /* 0x000fe20000000000 */
[----:B------:R-:W-:Y:S01]  /*98e0*/  IMAD.IADD R57, R23, 0x1, R193 ;  /* 0x0000000117397824 */ /* 0x000fe200078e02c1 */
[----:B------:R-:W-:Y:S01]  /*98f0*/  ISETP.NE.AND P0, PT, RZ, UR4, PT ;  /* 0x00000004ff007c0c */ /* 0x000fe2000bf05270 */
[----:B------:R-:W-:Y:S02]  /*9900*/  BSSY B0, `(.L_x_8476) ;  /* 0x0000511000007945 */ /* 0x000fe40003800000 */
[----:B------:R-:W-:-:S10]  /*9910*/  IMAD R3, R207, 0x20, R57 ;  /* 0x00000020cf037824 */ /* 0x000fd400078e0239 */
[----:B------:R-:W-:Y:S05]  /*9920*/  @!P0 BRA `(.L_x_8477) ;  /* 0x0000002800588947 */ /* 0x000fea0003800000 */
[----:B------:R-:W1:Y:S01]  /*9930*/  LDC R74, c[0x0][0x448] ;  /* 0x00011200ff4a7b82 */ /* 0x000e620000000800 */
[----:B------:R-:W-:Y:S01]  /*9940*/  ULDC.64 UR4, c[0x0][0x3f8] ;  /* 0x0000fe0000047ab9 */ /* 0x000fe20000000a00 */
[----:B------:R-:W-:Y:S01]  /*9950*/  ULDC.64 UR6, c[0x0][0x408] ;  /* 0x0001020000067ab9 */ /* 0x000fe20000000a00 */
[----:B------:R-:W-:Y:S02]  /*9960*/  IMAD.MOV.U32 R6, RZ, RZ, R24 ;  /* 0x000000ffff067224 */ /* 0x000fe400078e0018 */
[----:B------:R-:W-:Y:S02]  /*9970*/  IMAD.MOV.U32 R7, RZ, RZ, R29 ;  /* 0x000000ffff077224 */ /* 0x000fe400078e001d */
[----:B------:R-:W-:Y:S02]  /*9980*/  IMAD.MOV.U32 R8, RZ, RZ, R26 ;  /* 0x000000ffff087224 */ /* 0x000fe400078e001a */
[----:B------:R-:W-:Y:S01]  /*9990*/  IMAD.MOV.U32 R9, RZ, RZ, R31 ;  /* 0x000000ffff097224 */ /* 0x000fe200078e001f */
[----:B-1----:R-:W-:-:S13]  /*99a0*/  ISETP.NE.AND P0, PT, R74, 0x1, PT ;  /* 0x000000014a00780c */ /* 0x002fda0003f05270 */
[----:B------:R-:W1:Y:S08]  /*99b0*/  @P0 LDC R0, c[0x0][0x44c] ;  /* 0x00011300ff000b82 */ /* 0x000e700000000800 */
[----:B------:R-:W2:Y:S01]  /*99c0*/  @P0 LDC R5, c[0x0][0x450] ;  /* 0x00011400ff050b82 */ /* 0x000ea20000000800 */
[----:B-1----:R-:W-:-:S05]  /*99d0*/  @P0 IMAD.HI.U32 R0, R3, R0, RZ ;  /* 0x0000000003000227 */ /* 0x002fca00078e00ff */
[----:B--2---:R-:W-:-:S04]  /*99e0*/  @P0 SHF.R.U32.HI R3, RZ, R5, R0 ;  /* 0x00000005ff030219 */ /* 0x004fc80000011600 */
        /* <DEDUP_REMOVED lines=17> */
[----:B------:R1:W2:Y:S04]  /*9b00*/  SHFL.IDX PT, R0, R6, RZ, 0x181f ;  /* 0x00181fff06007589 */ /* 0x0002a800000e0000 */
[----:B------:R1:W3:Y:S04]  /*9b10*/  SHFL.IDX PT, R3, R5, RZ, 0x181f ;  /* 0x00181fff05037589 */ /* 0x0002e800000e0000 */
[----:B------:R1:W4:Y:S04]  /*9b20*/  SHFL.IDX PT, R4, R8, RZ, 0x181f ;  /* 0x00181fff08047589 */ /* 0x00032800000e0000 */
[----:B------:R1:W0:Y:S02]  /*9b30*/  SHFL.IDX PT, R14, R7, RZ, 0x181f ;  /* 0x00181fff070e7589 */ /* 0x00022400000e0000 */
.L_x_8805:
[----:B------:R-:W-:Y:S01]  /*9b40*/  IMAD R74, R187, R74, RZ ;  /* 0x0000004abb4a7224 */ /* 0x000fe200078e02ff */
[----:B------:R-:W-:Y:S01]  /*9b50*/  BSSY B1, `(.L_x_8479) ;  /* 0x000001e000017945 */ /* 0x000fe20003800000 */
[----:B------:R-:W-:Y:S02]  /*9b60*/  CS2R R48, SRZ ;  /* 0x0000000000307805 */ /* 0x000fe4000001ff00 */
[----:B------:R-:W-:Y:S02]  /*9b70*/  CS2R R44, SRZ ;  /* 0x00000000002c7805 */ /* 0x000fe4000001ff00 */
[----:B------:R-:W-:Y:S02]  /*9b80*/  CS2R R46, SRZ ;  /* 0x00000000002e7805 */ /* 0x000fe4000001ff00 */
[----:B------:R-:W-:Y:S02]  /*9b90*/  ISETP.GE.AND P0, PT, R57, R74, PT ;  /* 0x0000004a3900720c */ /* 0x000fe40003f06270 */
[----:B------:R-:W-:-:S11]  /*9ba0*/  CS2R R40, SRZ ;  /* 0x0000000000287805 */ /* 0x000fd6000001ff00 */
[----:B------:R-:W-:Y:S05]  /*9bb0*/  @P0 BRA `(.L_x_8480) ;  /* 0x00000000005c0947 */ /* 0x000fea0003800000 */
[----:B------:R-:W-:Y:S01]  /*9bc0*/  ULDC UR4, c[0x0][0x3f4] ;  /* 0x0000fd0000047ab9 */ /* 0x000fe20000000800 */
[----:B------:R-:W-:Y:S02]  /*9bd0*/  CS2R R40, SRZ ;  /* 0x0000000000287805 */ /* 0x000fe4000001ff00 */
[----:B------:R-:W-:Y:S02]  /*9be0*/  ISETP.GE.AND P4, PT, R18, UR4, PT ;  /* 0x0000000412007c0c */ /* 0x000fe4000bf86270 */
[----:B------:R-:W-:Y:S02]  /*9bf0*/  CS2R R44, SRZ ;  /* 0x00000000002c7805 */ /* 0x000fe4000001ff00 */
[----:B------:R-:W-:-:S09]  /*9c00*/  ISETP.GE.AND P5, PT, R185, UR4, PT ;  /* 0x00000004b9007c0c */ /* 0x000fd2000bfa6270 */
[C---:B------:R-:W-:Y:S01]  /*9c10*/  @!P4 IMAD.SHL.U32 R12, R18.reuse, 0x2, RZ ;  /* 0x00000002120cc824 */ /* 0x040fe200078e00ff */
[----:B------:R-:W-:-:S03]  /*9c20*/  @!P4 SHF.L.U64.HI R13, R18, 0x1, R19 ;  /* 0x00000001120dc819 */ /* 0x000fc60000010213 */
[C---:B------:R-:W-:Y:S01]  /*9c30*/  @!P5 IMAD.SHL.U32 R15, R185.reuse, 0x2, RZ ;  /* 0x00000002b90fd824 */ /* 0x040fe200078e00ff */
[----:B------:R-:W-:Y:S02]  /*9c40*/  @!P5 SHF.L.U64.HI R9, R185, 0x1, R216 ;  /* 0x00000001b909d819 */ /* 0x000fe400000102d8 */
[CC--:B---3--:R-:W-:Y:S02]  /*9c50*/  @!P4 IADD3 R10, P0, R3.reuse, R12.reuse, RZ ;  /* 0x0000000c030ac210 */ /* 0x0c8fe40007f1e0ff */
[----:B0-----:R-:W-:Y:S02]  /*9c60*/  @!P4 IADD3 R12, P1, R14, R12, RZ ;  /* 0x0000000c0e0cc210 */ /* 0x001fe40007f3e0ff */
[-C--:B------:R-:W-:Y:S01]  /*9c70*/  @!P5 IADD3 R20, P2, R3, R15.reuse, RZ ;  /* 0x0000000f0314d210 */ /* 0x080fe20007f5e0ff */
[----:B--2---:R-:W-:Y:S01]  /*9c80*/  @!P4 IMAD.X R11, R0, 0x1, R13, P0 ;  /* 0x00000001000bc824 */ /* 0x004fe200000e060d */
[----:B------:R-:W-:Y:S02]  /*9c90*/  @!P5 IADD3 R14, P3, R14, R15, RZ ;  /* 0x0000000f0e0ed210 */ /* 0x000fe40007f7e0ff */
[----:B------:R-:W-:-:S02]  /*9ca0*/  CS2R R46, SRZ ;  /* 0x00000000002e7805 */ /* 0x000fc4000001ff00 */
[----:B------:R-:W-:Y:S01]  /*9cb0*/  CS2R R48, SRZ ;  /* 0x0000000000307805 */ /* 0x000fe2000001ff00 */
[----:B------:R-:W-:Y:S02]  /*9cc0*/  @!P5 IMAD.X R21, R0, 0x1, R9, P2 ;  /* 0x000000010015d824 */ /* 0x000fe400010e0609 */
[C---:B----4-:R-:W-:Y:S02]  /*9cd0*/  @!P4 IMAD.X R13, R4.reuse, 0x1, R13, P1 ;  /* 0x00000001040dc824 */ /* 0x050fe400008e060d */
[----:B------:R-:W-:Y:S01]  /*9ce0*/  @!P5 IMAD.X R15, R4, 0x1, R9, P3 ;  /* 0x00000001040fd824 */ /* 0x000fe200018e0609 */
[----:B------:R0:W5:Y:S04]  /*9cf0*/  @!P5 LD.E.64 R40, desc[UR38][R20.64] ;  /* 0x000000261428d980 */ /* 0x000168000c101b00 */
[----:B------:R0:W5:Y:S04]  /*9d00*/  @!P5 LD.E.64 R44, desc[UR38][R14.64] ;  /* 0x000000260e2cd980 */ /* 0x000168000c101b00 */
[----:B------:R0:W5:Y:S04]  /*9d10*/  @!P4 LD.E.64 R46, desc[UR38][R10.64] ;  /* 0x000000260a2ec980 */ /* 0x000168000c101b00 */
[----:B------:R0:W5:Y:S02]  /*9d20*/  @!P4 LD.E.64 R48, desc[UR38][R12.64] ;  /* 0x000000260c30c980 */ /* 0x000164000c101b00 */
.L_x_8480:
[----:B------:R-:W-:Y:S05]  /*9d30*/  BSYNC B1 ;  /* 0x0000000000017941 */ /* 0x000fea0003800000 */
.L_x_8479:
[----:B--2--5:R-:W-:Y:S01]  /*9d40*/  IMAD.MOV.U32 R0, RZ, RZ, R48 ;  /* 0x000000ffff007224 */ /* 0x024fe200078e0030 */
[----:B------:R-:W-:Y:S01]  /*9d50*/  UMOV UR4, 0xffffffff ;  /* 0xffffffff00047882 */ /* 0x000fe20000000000 */
[----:B---3--:R-:W-:Y:S01]  /*9d60*/  IMAD.MOV.U32 R3, RZ, RZ, R49 ;  /* 0x000000ffff037224 */ /* 0x008fe200078e0031 */
[----:B------:R-:W-:Y:S01]  /*9d70*/  CS2R R38, SRZ ;  /* 0x0000000000267805 */ /* 0x000fe2000001ff00 */
        /* <DEDUP_REMOVED lines=15> */
[----:B------:R2:W3:Y:S04]  /*9e70*/  SHFL.IDX PT, R0, R6, 0x1, 0x181f ;  /* 0x00381f0006007f89 */ /* 0x0004e800000e0000 */
[----:B------:R2:W4:Y:S04]  /*9e80*/  SHFL.IDX PT, R3, R5, 0x1, 0x181f ;  /* 0x00381f0005037f89 */ /* 0x00052800000e0000 */
[----:B------:R2:W1:Y:S04]  /*9e90*/  SHFL.IDX PT, R4, R8, 0x1, 0x181f ;  /* 0x00381f0008047f89 */ /* 0x00046800000e0000 */
[----:B0-----:R2:W0:Y:S02]  /*9ea0*/  SHFL.IDX PT, R14, R7, 0x1, 0x181f ;  /* 0x00381f00070e7f89 */ /* 0x00142400000e0000 */
.L_x_8811:
[----:B------:R-:W-:Y:S01]  /*9eb0*/  VIADD R9, R57, 0x20 ;  /* 0x0000002039097836 */ /* 0x000fe20000000000 */
[----:B------:R-:W-:Y:S01]  /*9ec0*/  BSSY B1, `(.L_x_8482) ;  /* 0x000001d000017945 */ /* 0x000fe20003800000 */
[----:B------:R-:W-:Y:S02]  /*9ed0*/  CS2R R34, SRZ ;  /* 0x0000000000227805 */ /* 0x000fe4000001ff00 */
[----:B------:R-:W-:Y:S02]  /*9ee0*/  CS2R R36, SRZ ;  /* 0x0000000000247805 */ /* 0x000fe4000001ff00 */
[----:B------:R-:W-:Y:S02]  /*9ef0*/  CS2R R32, SRZ ;  /* 0x0000000000207805 */ /* 0x000fe4000001ff00 */
[----:B------:R-:W-:-:S13]  /*9f00*/  ISETP.GE.AND P0, PT, R9, R74, PT ;  /* 0x0000004a0900720c */ /* 0x000fda0003f06270 */
        /* <DEDUP_REMOVED lines=10> */
[CC--:B----4-:R-:W-:Y:S02]  /*9fb0*/  @!P4 IADD3 R10, P0, R3.reuse, R12.reuse, RZ ;  /* 0x0000000c030ac210 */ /* 0x0d0fe40007f1e0ff */
[-C--:B------:R-:W-:Y:S02]  /*9fc0*/  @!P5 IADD3 R20, P2, R3, R11.reuse, RZ ;  /* 0x0000000b0314d210 */ /* 0x080fe40007f5e0ff */
[C---:B0-----:R-:W-:Y:S02]  /*9fd0*/  @!P4 IADD3 R12, P1, R14.reuse, R12, RZ ;  /* 0x0000000c0e0cc210 */ /* 0x041fe40007f3e0ff */
[----:B------:R-:W-:Y:S01]  /*9fe0*/  @!P5 IADD3 R14, P3, R14, R11, RZ ;  /* 0x0000000b0e0ed210 */ /* 0x000fe20007f7e0ff */
[----:B---3--:R-:W-:Y:S01]  /*9ff0*/  @!P5 IMAD.X R21, R0, 0x1, R15, P2 ;  /* 0x000000010015d824 */ /* 0x008fe200010e060f */
[----:B------:R-:W-:-:S02]  /*a000*/  CS2R R36, SRZ ;  /* 0x0000000000247805 */ /* 0x000fc4000001ff00 */
[----:B------:R-:W-:Y:S01]  /*a010*/  CS2R R38, SRZ ;  /* 0x0000000000267805 */ /* 0x000fe2000001ff00 */
[--C-:B------:R-:W-:Y:S02]  /*a020*/  @!P4 IMAD.X R11, R0, 0x1, R9.reuse, P0 ;  /* 0x00000001000bc824 */ /* 0x100fe400000e0609 */
[C---:B-1----:R-:W-:Y:S01]  /*a030*/  @!P4 IMAD.X R13, R4.reuse, 0x1, R9, P1 ;  /* 0x00000001040dc824 */ /* 0x042fe200008e0609 */
[----:B------:R0:W5:Y:S01]  /*a040*/  @!P5 LD.E.64 R32, desc[UR38][R20.64] ;  /* 0x000000261420d980 */ /* 0x000162000c101b00 */
[----:B------:R-:W-:-:S03]  /*a050*/  @!P5 IMAD.X R15, R4, 0x1, R15, P3 ;  /* 0x00000001040fd824 */ /* 0x000fc600018e060f */
[----:B------:R0:W5:Y:S04]  /*a060*/  @!P4 LD.E.64 R36, desc[UR38][R10.64] ;  /* 0x000000260a24c980 */ /* 0x000168000c101b00 */
[----:B------:R0:W5:Y:S04]  /*a070*/  @!P5 LD.E.64 R34, desc[UR38][R14.64] ;  /* 0x000000260e22d980 */ /* 0x000168000c101b00 */
[----:B------:R0:W5:Y:S02]  /*a080*/  @!P4 LD.E.64 R38, desc[UR38][R12.64] ;  /* 0x000000260c26c980 */ /* 0x000164000c101b00 */
.L_x_8483:
[----:B------:R-:W-:Y:S05]  /*a090*/  BSYNC B1 ;  /* 0x0000000000017941 */ /* 0x000fea0003800000 */
.L_x_8482:
[----:B---3-5:R-:W-:Y:S01]  /*a0a0*/  IMAD.MOV.U32 R0, RZ, RZ, R38 ;  /* 0x000000ffff007224 */ /* 0x028fe200078e0026 */
[----:B------:R-:W-:Y:S01]  /*a0b0*/  UMOV UR4, 0xffffffff ;  /* 0xffffffff00047882 */ /* 0x000fe20000000000 */
[----:B----4-:R-:W-:Y:S02]  /*a0c0*/  IMAD.MOV.U32 R3, RZ, RZ, R39 ;  /* 0x000000ffff037224 */ /* 0x010fe400078e0027 */
[----:B-1----:R-:W-:Y:S01]  /*a0d0*/  IMAD.MOV.U32 R4, RZ, RZ, R34 ;  /* 0x000000ffff047224 */ /* 0x002fe200078e0022 */
        /* <DEDUP_REMOVED lines=18> */
.L_x_8817:
[----:B------:R-:W-:Y:S01]  /*a200*/  VIADD R9, R57, 0x40 ;  /* 0x0000004039097836 */ /* 0x000fe20000000000 */
        /* <DEDUP_REMOVED lines=30> */
.L_x_8486:
[----:B------:R-:W-:Y:S05]  /*a3f0*/  BSYNC B1 ;  /* 0x0000000000017941 */ /* 0x000fea0003800000 */
.L_x_8485:
[----:B---3-5:R-:W-:Y:S01]  /*a400*/  IMAD.MOV.U32 R0, RZ, RZ, R30 ;  /* 0x000000ffff007224 */ /* 0x028fe200078e001e */
[----:B------:R-:W-:Y:S01]  /*a410*/  UMOV UR4, 0xffffffff ;  /* 0xffffffff00047882 */ /* 0x000fe20000000000 */
[----:B----4-:R-:W-:Y:S01]  /*a420*/  IMAD.MOV.U32 R3, RZ, RZ, R31 ;  /* 0x000000ffff037224 */ /* 0x010fe200078e001f */
[----:B0-----:R-:W-:Y:S01]  /*a430*/  CS2R R26, SRZ ;  /* 0x00000000001a7805 */ /* 0x001fe2000001ff00 */
        /* <DEDUP_REMOVED lines=15> */
[----:B------:R0:W1:Y:S04]  /*a530*/  SHFL.IDX PT, R0, R6, 0x3, 0x181f ;  /* 0x00781f0006007f89 */ /* 0x00006800000e0000 */
[----:B------:R0:W3:Y:S04]  /*a540*/  SHFL.IDX PT, R3, R5, 0x3, 0x181f ;  /* 0x00781f0005037f89 */ /* 0x0000e800000e0000 */
[----:B------:R0:W4:Y:S04]  /*a550*/  SHFL.IDX PT, R4, R8, 0x3, 0x181f ;  /* 0x00781f0008047f89 */ /* 0x00012800000e0000 */
[----:B------:R0:W0:Y:S02]  /*a560*/  SHFL.IDX PT, R14, R7, 0x3, 0x181f ;  /* 0x00781f00070e7f89 */ /* 0x00002400000e0000 */
.L_x_8823:
[----:B------:R-:W-:Y:S01]  /*a570*/  VIADD R57, R57, 0x60 ;  /* 0x0000006039397836 */ /* 0x000fe20000000000 */
[----:B0-2---:R-:W-:Y:S01]  /*a580*/  LEA.HI R5, R213, R213, RZ, 0x1 ;  /* 0x000000d5d5057211 */ /* 0x005fe200078f08ff */
[----:B------:R-:W-:Y:S01]  /*a590*/  BSSY B1, `(.L_x_8488) ;  /* 0x0000020000017945 */ /* 0x000fe20003800000 */
[----:B------:R-:W-:Y:S02]  /*a5a0*/  CS2R R10, SRZ ;  /* 0x00000000000a7805 */ /* 0x000fe4000001ff00 */
[----:B------:R-:W-:Y:S02]  /*a5b0*/  CS2R R12, SRZ ;  /* 0x00000000000c7805 */ /* 0x000fe4000001ff00 */
[----:B------:R-:W-:Y:S02]  /*a5c0*/  ISETP.GE.AND P0, PT, R57, R74, PT ;  /* 0x0000004a3900720c */ /* 0x000fe40003f06270 */
[----:B------:R-:W-:Y:S02]  /*a5d0*/  CS2R R8, SRZ ;  /* 0x0000000000087805 */ /* 0x000fe4000001ff00 */
[----:B------:R-:W-:-:S05]  /*a5e0*/  LOP3.LUT R6, R5, 0xfffffffe, RZ, 0xc0, !PT ;  /* 0xfffffffe05067812 */ /* 0x000fca00078ec0ff */
[----:B------:R-:W-:-:S05]  /*a5f0*/  IMAD.IADD R5, R213, 0x1, -R6 ;  /* 0x00000001d5057824 */ /* 0x000fca00078e0a06 */
[----:B------:R-:W-:Y:S01]  /*a600*/  SHF.L.U32 R5, R5, 0x1f, RZ ;  /* 0x0000001f05057819 */ /* 0x000fe200000006ff */
[----:B------:R-:W-:Y:S06]  /*a610*/  @P0 BRA `(.L_x_8489) ;  /* 0x00000000005c0947 */ /* 0x000fec0003800000 */
[----:B------:R-:W-:Y:S01]  /*a620*/  ULDC UR4, c[0x0][0x3f4] ;  /* 0x0000fd0000047ab9 */ /* 0x000fe20000000800 */
[----:B------:R-:W-:Y:S02]  /*a630*/  CS2R R8, SRZ ;  /* 0x0000000000087805 */ /* 0x000fe4000001ff00 */
[----:B------:R-:W-:Y:S02]  /*a640*/  ISETP.GE.AND P4, PT, R18, UR4, PT ;  /* 0x0000000412007c0c */ /* 0x000fe4000bf86270 */
[----:B------:R-:W-:-:S11]  /*a650*/  ISETP.GE.AND P5, PT, R185, UR4, PT ;  /* 0x00000004b9007c0c */ /* 0x000fd6000bfa6270 */
[C---:B------:R-:W-:Y:S01]  /*a660*/  @!P4 IMAD.SHL.U32 R62, R18.reuse, 0x2, RZ ;  /* 0x00000002123ec824 */ /* 0x040fe200078e00ff */
[----:B------:R-:W-:Y:S01]  /*a670*/  @!P4 SHF.L.U64.HI R11, R18, 0x1, R19 ;  /* 0x00000001120bc819 */ /* 0x000fe20000010213 */
[C---:B------:R-:W-:Y:S01]  /*a680*/  @!P5 IMAD.SHL.U32 R15, R185.reuse, 0x2, RZ ;  /* 0x00000002b90fd824 */ /* 0x040fe200078e00ff */
[----:B------:R-:W-:Y:S02]  /*a690*/  @!P5 SHF.L.U64.HI R13, R185, 0x1, R216 ;  /* 0x00000001b90dd819 */ /* 0x000fe400000102d8 */
[CC--:B---3--:R-:W-:Y:S02]  /*a6a0*/  @!P4 IADD3 R6, P0, R3.reuse, R62.reuse, RZ ;  /* 0x0000003e0306c210 */ /* 0x0c8fe40007f1e0ff */
[----:B------:R-:W-:Y:S02]  /*a6b0*/  @!P4 IADD3 R62, P1, R14, R62, RZ ;  /* 0x0000003e0e3ec210 */ /* 0x000fe40007f3e0ff */
[-C--:B------:R-:W-:Y:S01]  /*a6c0*/  @!P5 IADD3 R64, P2, R3, R15.reuse, RZ ;  /* 0x0000000f0340d210 */ /* 0x080fe20007f5e0ff */
[--C-:B-1----:R-:W-:Y:S01]  /*a6d0*/  @!P4 IMAD.X R7, R0, 0x1, R11.reuse, P0 ;  /* 0x000000010007c824 */ /* 0x102fe200000e060b */
[----:B------:R-:W-:Y:S01]  /*a6e0*/  @!P5 IADD3 R14, P3, R14, R15, RZ ;  /* 0x0000000f0e0ed210 */ /* 0x000fe20007f7e0ff */
[----:B----4-:R-:W-:Y:S01]  /*a6f0*/  @!P4 IMAD.X R63, R4, 0x1, R11, P1 ;  /* 0x00000001043fc824 */ /* 0x010fe200008e060b */
[----:B------:R-:W-:Y:S01]  /*a700*/  CS2R R10, SRZ ;  /* 0x00000000000a7805 */ /* 0x000fe2000001ff00 */
[--C-:B------:R-:W-:Y:S01]  /*a710*/  @!P5 IMAD.X R65, R0, 0x1, R13.reuse, P2 ;  /* 0x000000010041d824 */ /* 0x100fe200010e060d */
[----:B------:R-:W-:Y:S01]  /*a720*/  CS2R R26, SRZ ;  /* 0x00000000001a7805 */ /* 0x000fe2000001ff00 */
[----:B------:R-:W-:Y:S01]  /*a730*/  @!P5 IMAD.X R15, R4, 0x1, R13, P3 ;  /* 0x00000001040fd824 */ /* 0x000fe200018e060d */
[----:B------:R-:W-:-:S02]  /*a740*/  CS2R R12, SRZ ;  /* 0x00000000000c7805 */ /* 0x000fc4000001ff00 */
[----:B------:R0:W5:Y:S04]  /*a750*/  @!P5 LD.E.64 R8, desc[UR38][R64.64] ;  /* 0x000000264008d980 */ /* 0x000168000c101b00 */
[----:B------:R0:W5:Y:S04]  /*a760*/  @!P5 LD.E.64 R10, desc[UR38][R14.64] ;  /* 0x000000260e0ad980 */ /* 0x000168000c101b00 */
[----:B------:R0:W5:Y:S04]  /*a770*/  @!P4 LD.E.64 R12, desc[UR38][R6.64] ;  /* 0x00000026060cc980 */ /* 0x000168000c101b00 */
[----:B------:R0:W5:Y:S02]  /*a780*/  @!P4 LD.E.64 R26, desc[UR38][R62.64] ;  /* 0x000000263e1ac980 */ /* 0x000164000c101b00 */
.L_x_8489:
[----:B------:R-:W-:Y:S05]  /*a790*/  BSYNC B1 ;  /* 0x0000000000017941 */ /* 0x000fea0003800000 */
.L_x_8488:
[----:B------:R-:W2:Y:S01]  /*a7a0*/  SYNCS.PHASECHK.TRANS64.TRYWAIT P0, [R2+URZ+0x28800], R5 ;  /* 0x02880005020075a7 */ /* 0x000ea2000800017f */
[----:B----45:R-:W-:Y:S01]  /*a7b0*/  IMAD.MOV.U32 R4, RZ, RZ, R27 ;  /* 0x000000ffff047224 */ /* 0x030fe200078e001b */
[----:B-1----:R-:W-:Y:S01]  /*a7c0*/  VIADDMNMX R0, R74, -R193, 0x80, PT ;  /* 0x000000804a007446 */ /* 0x002fe200038009c1 */
[----:B---3--:R-:W-:Y:S01]  /*a7d0*/  IMAD.MOV.U32 R3, RZ, RZ, R26 ;  /* 0x000000ffff037224 */ /* 0x008fe200078e001a */
[----:B------:R-:W-:Y:S01]  /*a7e0*/  BSSY B1, `(.L_x_8490) ;  /* 0x000000e000017945 */ /* 0x000fe20003800000 */
        /* <DEDUP_REMOVED lines=12> */
[----:B--2---:R-:W-:Y:S10]  /*a8b0*/  @!P0 BRA `(.L_x_8491) ;  /* 0x000001ac00e88947 */ /* 0x004ff40003800000 */
.L_x_8824:
[----:B------:R-:W-:Y:S05]  /*a8c0*/  BSYNC B1 ;  /* 0x0000000000017941 */ /* 0x000fea0003800000 */
.L_x_8490:
[----:B------:R-:W-:Y:S01]  /*a8d0*/  BSSY B1, `(.L_x_8492) ;  /* 0x0000067000017945 */ /* 0x000fe20003800000 */
[----:B------:R-:W-:Y:S02]  /*a8e0*/  PRMT R15, R4, 0x7610, R15 ;  /* 0x00007610040f7816 */ /* 0x000fe4000000000f */
[----:B------:R-:W-:Y:S01]  /*a8f0*/  PRMT R57, R6, 0x7610, R57 ;  /* 0x0000761006397816 */ /* 0x000fe20000000039 */
[----:B------:R-:W-:Y:S06]  /*a900*/  @P1 BRA `(.L_x_8493) ;  /* 0x00000004008c1947 */ /* 0x000fec0003800000 */
[----:B------:R-:W1:Y:S01]  /*a910*/  LDC R4, c[0x0][0x3f4] ;  /* 0x0000fd00ff047b82 */ /* 0x000e620000000800 */
[----:B------:R-:W-:Y:S01]  /*a920*/  BSSY B2, `(.L_x_8494) ;  /* 0x0000032000027945 */ /* 0x000fe20003800000 */
[-C--:B-1----:R-:W-:Y:S02]  /*a930*/  ISETP.GE.AND P0, PT, R18, R4.reuse, PT ;  /* 0x000000041200720c */ /* 0x082fe40003f06270 */
[----:B------:R-:W-:-:S11]  /*a940*/  ISETP.GE.AND P1, PT, R185, R4, PT ;  /* 0x00000004b900720c */ /* 0x000fd60003f26270 */
[----:B------:R-:W-:Y:S05]  /*a950*/  @P0 BRA `(.L_x_8495) ;  /* 0x0000000000b80947 */ /* 0x000fea0003800000 */
[----:B0-----:R-:W0:Y:S01]  /*a960*/  LDS.128 R4, [R205] ;  /* 0x00000000cd047984 */ /* 0x001e220000000c00 */
[----:B------:R-:W-:Y:S02]  /*a970*/  SHF.R.U32.HI R78, RZ, 0x10, R49 ;  /* 0x00000010ff4e7819 */ /* 0x000fe40000011631 */
[----:B------:R-:W-:Y:S02]  /*a980*/  SHF.R.U32.HI R75, RZ, 0x10, R47 ;  /* 0x00000010ff4b7819 */ /* 0x000fe4000001162f */
[----:B------:R-:W-:Y:S02]  /*a990*/  PRMT R78, R43, 0x5432, R78 ;  /* 0x000054322b4e7816 */ /* 0x000fe4000000004e */
[----:B------:R-:W-:Y:S02]  /*a9a0*/  SHF.R.U64 R77, R48, 0x10, R49 ;  /* 0x00000010304d7819 */ /* 0x000fe40000001231 */
[----:B------:R-:W-:Y:S01]  /*a9b0*/  PRMT R75, R79, 0x5410, R75 ;  /* 0x000054104f4b7816 */ /* 0x000fe2000000004b */
[----:B------:R-:W-:Y:S01]  /*a9c0*/  IMAD.U32 R79, R78, 0x10000, RZ ;  /* 0x000100004e4f7824 */ /* 0x000fe200078e00ff */
[----:B------:R-:W-:-:S02]  /*a9d0*/  SHF.R.U64 R74, R46, 0x10, R47 ;  /* 0x000000102e4a7819 */ /* 0x000fc4000000122f */
[----:B------:R-:W-:Y:S01]  /*a9e0*/  PRMT R77, R76, 0x5410, R77 ;  /* 0x000054104c4d7816 */ /* 0x000fe2000000004d */
[C---:B------:R-:W-:Y:S01]  /*a9f0*/  IMAD.U32 R76, R75.reuse, 0x10000, RZ ;  /* 0x000100004b4c7824 */ /* 0x040fe200078e00ff */
[----:B------:R-:W-:Y:S02]  /*aa00*/  LOP3.LUT R78, R78, 0xffff0000, RZ, 0xc0, !PT ;  /* 0xffff00004e4e7812 */ /* 0x000fe400078ec0ff */
[----:B------:R-:W-:Y:S02]  /*aa10*/  LOP3.LUT R75, R75, 0xffff0000, RZ, 0xc0, !PT ;  /* 0xffff00004b4b7812 */ /* 0x000fe400078ec0ff */
[----:B------:R-:W-:Y:S02]  /*aa20*/  PRMT R74, R50, 0x5432, R74 ;  /* 0x00005432324a7816 */ /* 0x000fe4000000004a */
        /* <DEDUP_REMOVED lines=9> */
[----:B------:R-:W-:Y:S01]  /*aac0*/  FFMA.FTZ R80, R46, R79, R80 ;  /* 0x0000004f2e507223 */ /* 0x000fe20000010050 */
[-C--:B------:R-:W-:Y:S01]  /*aad0*/  FFMA.FTZ R79, R48, R75.reuse, -R47 ;  /* 0x0000004b304f7223 */ /* 0x080fe2000001082f */
[C---:B------:R-:W-:Y:S01]  /*aae0*/  IMAD.U32 R7, R5.reuse, 0x10000, RZ ;  /* 0x0001000005077824 */ /* 0x040fe200078e00ff */
[----:B------:R-:W-:Y:S01]  /*aaf0*/  LOP3.LUT R4, R4, 0xffff0000, RZ, 0xc0, !PT ;  /* 0xffff000004047812 */ /* 0x000fe200078ec0ff */
[C---:B------:R-:W-:Y:S01]  /*ab00*/  IMAD.U32 R47, R74.reuse, 0x10000, RZ ;  /* 0x000100004a2f7824 */ /* 0x040fe200078e00ff */
[----:B------:R-:W-:Y:S01]  /*ab10*/  LOP3.LUT R5, R5, 0xffff0000, RZ, 0xc0, !PT ;  /* 0xffff000005057812 */ /* 0x000fe200078ec0ff */
[----:B------:R-:W-:Y:S01]  /*ab20*/  FMUL.FTZ R83, R49, R75 ;  /* 0x0000004b31537220 */ /* 0x000fe20000410000 */
[C---:B------:R-:W-:Y:S01]  /*ab30*/  LOP3.LUT R46, R77.reuse, 0xffff0000, RZ, 0xc0, !PT ;  /* 0xffff00004d2e7812 */ /* 0x040fe200078ec0ff */
[----:B------:R-:W-:Y:S01]  /*ab40*/  IMAD.U32 R49, R77, 0x10000, RZ ;  /* 0x000100004d317824 */ /* 0x000fe200078e00ff */
[----:B------:R-:W-:Y:S01]  /*ab50*/  LOP3.LUT R74, R74, 0xffff0000, RZ, 0xc0, !PT ;  /* 0xffff00004a4a7812 */ /* 0x000fe200078ec0ff */
[----:B------:R-:W-:Y:S01]  /*ab60*/  FFMA.FTZ R78, R48, R78, R83 ;  /* 0x0000004e304e7223 */ /* 0x000fe20000010053 */
[C---:B------:R-:W-:Y:S01]  /*ab70*/  FMUL.FTZ R48, R4.reuse, R47 ;  /* 0x0000002f04307220 */ /* 0x040fe20000410000 */
[-C--:B------:R-:W-:Y:S01]  /*ab80*/  FMUL.FTZ R75, R4, R49.reuse ;  /* 0x00000031044b7220 */ /* 0x080fe20000410000 */
        /* <DEDUP_REMOVED lines=9> */
[----:B------:R-:W-:-:S05]  /*ac20*/  F2FP.BF16.F32.PACK_AB R5, R46, R5 ;  /* 0x000000052e05723e */ /* 0x000fca00000010ff */
[----:B------:R1:W-:Y:S02]  /*ac30*/  STS.128 [R205], R4 ;  /* 0x00000004cd007388 */ /* 0x0003e40000000c00 */
.L_x_8495:
[----:B------:R-:W-:Y:S05]  /*ac40*/  BSYNC B2 ;  /* 0x0000000000027941 */ /* 0x000fea0003800000 */
.L_x_8494:
        /* <DEDUP_REMOVED lines=47> */
.L_x_8493:
[----:B------:R-:W-:Y:S05]  /*af40*/  BSYNC B1 ;  /* 0x0000000000017941 */ /* 0x000fea0003800000 */
.L_x_8492:
[----:B------:R-:W-:Y:S01]  /*af50*/  ISETP.GE.AND P0, PT, R212, R0, PT ;  /* 0x00000000d400720c */ /* 0x000fe20003f06270 */
[----:B------:R-:W-:-:S12]  /*af60*/  BSSY B1, `(.L_x_8496) ;  /* 0x0000065000017945 */ /* 0x000fd80003800000 */
[----:B------:R-:W-:Y:S05]  /*af70*/  @P0 BRA `(.L_x_8497) ;  /* 0x00000004008c0947 */ /* 0x000fea0003800000 */
[----:B-12---:R-:W1:Y:S01]  /*af80*/  LDC R4, c[0x0][0x3f4] ;  /* 0x0000fd00ff047b82 */ /* 0x006e620000000800 */
[----:B------:R-:W-:Y:S01]  /*af90*/  BSSY B2, `(.L_x_8498) ;  /* 0x0000032000027945 */ /* 0x000fe20003800000 */
[-C--:B-1----:R-:W-:Y:S02]  /*afa0*/  ISETP.GE.AND P0, PT, R18, R4.reuse, PT ;  /* 0x000000041200720c */ /* 0x082fe40003f06270 */
[----:B------:R-:W-:-:S11]  /*afb0*/  ISETP.GE.AND P1, PT, R185, R4, PT ;  /* 0x00000004b900720c */ /* 0x000fd60003f26270 */
        /* <DEDUP_REMOVED lines=47> */
.L_x_8499:
[----:B------:R-:W-:Y:S05]  /*b2b0*/  BSYNC B2 ;  /* 0x0000000000027941 */ /* 0x000fea0003800000 */
.L_x_8498:
        /* <DEDUP_REMOVED lines=47> */
.L_x_8497:
[----:B------:R-:W-:Y:S05]  /*b5b0*/  BSYNC B1 ;  /* 0x0000000000017941 */ /* 0x000fea0003800000 */
.L_x_8496:
[----:B------:R-:W-:Y:S01]  /*b5c0*/  ISETP.GE.AND P0, PT, R211, R0, PT ;  /* 0x00000000d300720c */ /* 0x000fe20003f06270 */
[----:B------:R-:W-:-:S12]  /*b5d0*/  BSSY B1, `(.L_x_8500) ;  /* 0x0000065000017945 */ /* 0x000fd80003800000 */
[----:B------:R-:W-:Y:S05]  /*b5e0*/  @P0 BRA `(.L_x_8501) ;  /* 0x00000004008c0947 */ /* 0x000fea0003800000 */
[----:B-123--:R-:W1:Y:S01]  /*b5f0*/  LDC R4, c[0x0][0x3f4] ;  /* 0x0000fd00ff047b82 */ /* 0x00ee620000000800 */
[----:B------:R-:W-:Y:S01]  /*b600*/  BSSY B2, `(.L_x_8502) ;  /* 0x0000032000027945 */ /* 0x000fe20003800000 */
[-C--:B-1----:R-:W-:Y:S02]  /*b610*/  ISETP.GE.AND P0, PT, R18, R4.reuse, PT ;  /* 0x000000041200720c */ /* 0x082fe40003f06270 */
[----:B------:R-:W-:-:S11]  /*b620*/  ISETP.GE.AND P1, PT, R185, R4, PT ;  /* 0x00000004b900720c */ /* 0x000fd60003f26270 */
        /* <DEDUP_REMOVED lines=47> */
.L_x_8503:
[----:B------:R-:W-:Y:S05]  /*b920*/  BSYNC B2 ;  /* 0x0000000000027941 */ /* 0x000fea0003800000 */
.L_x_8502:
        /* <DEDUP_REMOVED lines=47> */
.L_x_8501:
[----:B------:R-:W-:Y:S05]  /*bc20*/  BSYNC B1 ;  /* 0x0000000000017941 */ /* 0x000fea0003800000 */
.L_x_8500:
[----:B------:R-:W-:-:S13]  /*bc30*/  ISETP.GE.AND P0, PT, R210, R0, PT ;  /* 0x00000000d200720c */ /* 0x000fda0003f06270 */
[----:B------:R-:W-:Y:S05]  /*bc40*/  @P0 BRA `(.L_x_8504) ;  /* 0x0000002c00700947 */ /* 0x000fea0003800000 */
[----:B------:R-:W5:Y:S01]  /*bc50*/  LDC R0, c[0x0][0x3f4] ;  /* 0x0000fd00ff007b82 */ /* 0x000f620000000800 */
[----:B------:R-:W-:Y:S01]  /*bc60*/  BSSY B1, `(.L_x_8505) ;  /* 0x0000032000017945 */ /* 0x000fe20003800000 */
[-C--:B-----5:R-:W-:Y:S02]  /*bc70*/  ISETP.GE.AND P0, PT, R18, R0.reuse, PT ;  /* 0x000000001200720c */ /* 0x0a0fe40003f06270 */
[----:B------:R-:W-:-:S11]  /*bc80*/  ISETP.GE.AND P1, PT, R185, R0, PT ;  /* 0x00000000b900720c */ /* 0x000fd60003f26270 */
[----:B------:R-:W-:Y:S05]  /*bc90*/  @P0 BRA `(.L_x_8506) ;  /* 0x0000000000b80947 */ /* 0x000fea0003800000 */
[----:B01234-:R-:W0:Y:S01]  /*bca0*/  LDS.128 R4, [R205+0x3000] ;  /* 0x00300000cd047984 */ /* 0x01fe220000000c00 */
        /* <DEDUP_REMOVED lines=45> */
.L_x_8506:
[----:B------:R-:W-:Y:S05]  /*bf80*/  BSYNC B1 ;  /* 0x0000000000017941 */ /* 0x000fea0003800000 */
.L_x_8505:
        /* <DEDUP_REMOVED lines=25> */
[----:B------:R-:W-:Y:S01]  /*c120*/  FFMA.FTZ R20, R8, R13, R6 ;  /* 0x0000000d08147223 */ /* 0x000fe20000010006 */
[-C--:B------:R-:W-:Y:S01]  /*c130*/  FMUL.FTZ R8, R7, R10.reuse ;  /* 0x0000000a07087220 */ /* 0x080fe20000410000 */
[C---:B------:R-:W-:Y:S01]  /*c140*/  IMAD.U32 R7, R12.reuse, 0x10000, RZ ;  /* 0x000100000c077824 */ /* 0x040fe200078e00ff */
        /* <DEDUP_REMOVED lines=20> */
.L_x_8477:
[----:B------:R-:W1:Y:S01]  /*c290*/  LDC R0, c[0x0][0x448] ;  /* 0x00011200ff007b82 */ /* 0x000e620000000800 */
[----:B------:R-:W-:Y:S01]  /*c2a0*/  ULDC.64 UR4, c[0x0][0x3f8] ;  /* 0x0000fe0000047ab9 */ /* 0x000fe20000000a00 */
[----:B------:R-:W-:Y:S01]  /*c2b0*/  ULDC.64 UR6, c[0x0][0x408] ;  /* 0x0001020000067ab9 */ /* 0x000fe20000000a00 */
        /* <DEDUP_REMOVED lines=24> */
[----:B------:R-:W1:Y:S01]  /*c440*/  LDC R56, c[0x0][0x3f4] ;  /* 0x0000fd00ff387b82 */ /* 0x000e620000000800 */
[----:B------:R-:W2:Y:S01]  /*c450*/  SHFL.IDX PT, R4, R32, RZ, 0x181f ;  /* 0x00181fff20047589 */ /* 0x000ea200000e0000 */
[----:B------:R-:W-:-:S03]  /*c460*/  IMAD R0, R187, R0, RZ ;  /* 0x00000000bb007224 */ /* 0x000fc600078e02ff */
[----:B------:R-:W3:Y:S04]  /*c470*/  SHFL.IDX PT, R3, R35, RZ, 0x181f ;  /* 0x00181fff23037589 */ /* 0x000ee800000e0000 */
[----:B------:R-:W4:Y:S04]  /*c480*/  SHFL.IDX PT, R14, R34, RZ, 0x181f ;  /* 0x00181fff220e7589 */ /* 0x000f2800000e0000 */
[----:B------:R-:W5:Y:S01]  /*c490*/  SHFL.IDX PT, R5, R33, RZ, 0x181f ;  /* 0x00181fff21057589 */ /* 0x000f6200000e0000 */
[----:B-1----:R-:W-:-:S04]  /*c4a0*/  ISETP.GE.AND P0, PT, R16, R56, PT ;  /* 0x000000381000720c */ /* 0x002fc80003f06270 */
[----:B------:R-:W-:-:S13]  /*c4b0*/  ISETP.GE.OR P1, PT, R57, R0, P0 ;  /* 0x000000003900720c */ /* 0x000fda0000726670 */
[C---:B------:R-:W-:Y:S01]  /*c4c0*/  @!P1 IMAD.SHL.U32 R7, R16.reuse, 0x2, RZ ;  /* 0x0000000210079824 */ /* 0x040fe200078e00ff */
[----:B------:R-:W-:-:S04]  /*c4d0*/  @!P1 SHF.L.U64.HI R6, R16, 0x1, R17 ;  /* 0x0000000110069819 */ /* 0x000fc80000010211 */
[----:B--2---:R-:W-:-:S05]  /*c4e0*/  @!P1 IADD3 R4, P2, R4, R7, RZ ;  /* 0x0000000704049210 */ /* 0x004fca0007f5e0ff */
[----:B---3--:R-:W-:Y:S02]  /*c4f0*/  @!P1 IMAD.X R3, R3, 0x1, R6, P2 ;  /* 0x0000000103039824 */ /* 0x008fe400010e0606 */
[----:B------:R-:W-:Y:S02]  /*c500*/  @!P1 IMAD.MOV.U32 R24, RZ, RZ, R4 ;  /* 0x000000ffff189224 */ /* 0x000fe400078e0004 */
[----:B------:R-:W-:-:S06]  /*c510*/  @!P1 IMAD.MOV.U32 R25, RZ, RZ, R3 ;  /* 0x000000ffff199224 */ /* 0x000fcc00078e0003 */
[----:B------:R-:W2:Y:S01]  /*c520*/  @!P1 LD.E.128 R24, desc[UR38][R24.64] ;  /* 0x0000002618189980 */ /* 0x000ea2000c101d00 */
[----:B----4-:R-:W-:-:S05]  /*c530*/  @!P1 IADD3 R14, P2, R14, R7, RZ ;  /* 0x000000070e0e9210 */ /* 0x010fca0007f5e0ff */
[----:B-----5:R-:W-:Y:S02]  /*c540*/  @!P1 IMAD.X R5, R5, 0x1, R6, P2 ;  /* 0x0000000105059824 */ /* 0x020fe400010e0606 */
[----:B------:R-:W-:-:S06]  /*c550*/  @!P1 IMAD.MOV.U32 R4, RZ, RZ, R14 ;  /* 0x000000ffff049224 */ /* 0x000fcc00078e000e */
[----:B------:R-:W3:Y:S01]  /*c560*/  @!P1 LD.E.128 R4, desc[UR38][R4.64] ;  /* 0x0000002604049980 */ /* 0x000ee2000c101d00 */
[----:B------:R-:W-:Y:S02]  /*c570*/  CS2R R48, SRZ ;  /* 0x0000000000307805 */ /* 0x000fe4000001ff00 */
[----:B------:R-:W-:Y:S02]  /*c580*/  CS2R R50, SRZ ;  /* 0x0000000000327805 */ /* 0x000fe4000001ff00 */
[----:B------:R-:W-:Y:S01]  /*c590*/  CS2R R20, SRZ ;  /* 0x0000000000147805 */ /* 0x000fe2000001ff00 */
[----:B------:R1:W4:Y:S01]  /*c5a0*/  SHFL.IDX PT, R9, R33, 0x1, 0x181f ;  /* 0x00381f0021097f89 */ /* 0x00032200000e0000 */
[----:B------:R-:W-:-:S03]  /*c5b0*/  CS2R R36, SRZ ;  /* 0x0000000000247805 */ /* 0x000fc6000001ff00 */
[----:B------:R1:W0:Y:S01]  /*c5c0*/  SHFL.IDX PT, R14, R34, 0x1, 0x181f ;  /* 0x00381f00220e7f89 */ /* 0x00022200000e0000 */
[----:B--2---:R-:W-:Y:S02]  /*c5d0*/  @!P1 IMAD.MOV.U32 R48, RZ, RZ, R24 ;  /* 0x000000ffff309224 */ /* 0x004fe400078e0018 */
[----:B------:R-:W-:Y:S01]  /*c5e0*/  @!P1 IMAD.MOV.U32 R49, RZ, RZ, R25 ;  /* 0x000000ffff319224 */ /* 0x000fe200078e0019 */
[----:B------:R-:W-:Y:S01]  /*c5f0*/  CS2R R24, SRZ ;  /* 0x0000000000187805 */ /* 0x000fe2000001ff00 */
[----:B------:R-:W-:Y:S02]  /*c600*/  IMAD.MOV.U32 R3, RZ, RZ, R48 ;  /* 0x000000ffff037224 */ /* 0x000fe400078e0030 */
[----:B------:R-:W-:Y:S02]  /*c610*/  IMAD.MOV.U32 R8, RZ, RZ, R49 ;  /* 0x000000ffff087224 */ /* 0x000fe400078e0031 */
[----:B------:R-:W-:Y:S01]  /*c620*/  @!P1 IMAD.MOV.U32 R50, RZ, RZ, R26 ;  /* 0x000000ffff329224 */ /* 0x000fe200078e001a */
[----:B------:R-:W-:Y:S01]  /*c630*/  PRMT R46, R46, 0x5410, R3 ;  /* 0x000054102e2e7816 */ /* 0x000fe20000000003 */
[----:B------:R-:W-:Y:S01]  /*c640*/  @!P1 IMAD.MOV.U32 R51, RZ, RZ, R27 ;  /* 0x000000ffff339224 */ /* 0x000fe200078e001b */
[----:B------:R-:W-:Y:S01]  /*c650*/  PRMT R83, R8, 0x7610, R83 ;  /* 0x0000761008537816 */ /* 0x000fe20000000053 */
[----:B------:R1:W2:Y:S01]  /*c660*/  SHFL.IDX PT, R3, R35, 0x1, 0x181f ;  /* 0x00381f0023037f89 */ /* 0x0002a200000e0000 */
[----:B------:R-:W-:-:S02]  /*c670*/  IMAD.MOV.U32 R10, RZ, RZ, R50 ;  /* 0x000000ffff0a7224 */ /* 0x000fc400078e0032 */
[----:B------:R-:W-:Y:S01]  /*c680*/  IMAD.MOV.U32 R11, RZ, RZ, R51 ;  /* 0x000000ffff0b7224 */ /* 0x000fe200078e0033 */
[----:B------:R1:W0:Y:S01]  /*c690*/  SHFL.IDX PT, R8, R32, 0x1, 0x181f ;  /* 0x00381f0020087f89 */ /* 0x00022200000e0000 */
[----:B---3--:R-:W-:Y:S01]  /*c6a0*/  @!P1 IMAD.MOV.U32 R20, RZ, RZ, R4 ;  /* 0x000000ffff149224 */ /* 0x008fe200078e0004 */
[----:B------:R-:W-:Y:S01]  /*c6b0*/  PRMT R43, R10, 0x7610, R43 ;  /* 0x000076100a2b7816 */ /* 0x000fe2000000002b */
[----:B------:R-:W-:Y:S01]  /*c6c0*/  @!P1 IMAD.MOV.U32 R21, RZ, RZ, R5 ;  /* 0x000000ffff159224 */ /* 0x000fe200078e0005 */
[----:B------:R-:W-:Y:S01]  /*c6d0*/  PRMT R44, R11, 0x7610, R44 ;  /* 0x000076100b2c7816 */ /* 0x000fe2000000002c */
[----:B------:R-:W-:Y:S02]  /*c6e0*/  @!P1 IMAD.MOV.U32 R36, RZ, RZ, R6 ;  /* 0x000000ffff249224 */ /* 0x000fe400078e0006 */
[----:B------:R-:W-:Y:S02]  /*c6f0*/  @!P1 IMAD.MOV.U32 R37, RZ, RZ, R7 ;  /* 0x000000ffff259224 */ /* 0x000fe400078e0007 */
[----:B------:R-:W-:-:S02]  /*c700*/  IMAD.MOV.U32 R4, RZ, RZ, R20 ;  /* 0x000000ffff047224 */ /* 0x000fc400078e0014 */
[----:B------:R-:W-:Y:S02]  /*c710*/  IMAD.MOV.U32 R5, RZ, RZ, R21 ;  /* 0x000000ffff057224 */ /* 0x000fe400078e0015 */
[----:B------:R-:W-:Y:S01]  /*c720*/  IMAD.MOV.U32 R6, RZ, RZ, R36 ;  /* 0x000000ffff067224 */ /* 0x000fe200078e0024 */
[----:B------:R-:W-:Y:S01]  /*c730*/  PRMT R43, R43, 0x5410, R4 ;  /* 0x000054102b2b7816 */ /* 0x000fe20000000004 */
[----:B------:R-:W-:Y:S01]  /*c740*/  IMAD.MOV.U32 R7, RZ, RZ, R37 ;  /* 0x000000ffff077224 */ /* 0x000fe200078e0025 */
[----:B------:R-:W-:Y:S02]  /*c750*/  PRMT R44, R44, 0x5410, R5 ;  /* 0x000054102c2c7816 */ /* 0x000fe40000000005 */
[----:B------:R-:W-:Y:S02]  /*c760*/  PRMT R45, R45, 0x5410, R6 ;  /* 0x000054102d2d7816 */ /* 0x000fe40000000006 */
[----:B-12-4-:R-:W-:-:S07]  /*c770*/  PRMT R81, R7, 0x7610, R81 ;  /* 0x0000761007517816 */ /* 0x016fce0000000051 */
.L_x_8834:
[----:B------:R-:W-:Y:S01]  /*c780*/  VIADD R5, R57, 0x20 ;  /* 0x0000002039057836 */ /* 0x000fe20000000000 */
[----:B------:R-:W-:Y:S01]  /*c790*/  BSSY B1, `(.L_x_8508) ;  /* 0x0000012000017945 */ /* 0x000fe20003800000 */
[----:B------:R-:W-:Y:S02]  /*c7a0*/  CS2R R26, SRZ ;  /* 0x00000000001a7805 */ /* 0x000fe4000001ff00 */
[----:B------:R-:W-:Y:S02]  /*c7b0*/  CS2R R6, SRZ ;  /* 0x0000000000067805 */ /* 0x000fe4000001ff00 */
[----:B------:R-:W-:Y:S02]  /*c7c0*/  ISETP.GE.AND P1, PT, R5, R0, PT ;  /* 0x000000000500720c */ /* 0x000fe40003f26270 */
[----:B------:R-:W-:-:S11]  /*c7d0*/  CS2R R4, SRZ ;  /* 0x0000000000047805 */ /* 0x000fd6000001ff00 */
[----:B------:R-:W-:Y:S05]  /*c7e0*/  @P1 BRA `(.L_x_8509) ;  /* 0x0000000000301947 */ /* 0x000fea0003800000 */
[----:B------:R-:W-:Y:S02]  /*c7f0*/  CS2R R26, SRZ ;  /* 0x00000000001a7805 */ /* 0x000fe4000001ff00 */
[----:B------:R-:W-:Y:S02]  /*c800*/  CS2R R4, SRZ ;  /* 0x0000000000047805 */ /* 0x000fe4000001ff00 */
[----:B------:R-:W-:Y:S01]  /*c810*/  CS2R R6, SRZ ;  /* 0x0000000000067805 */ /* 0x000fe2000001ff00 */
[----:B------:R-:W-:Y:S06]  /*c820*/  @P0 BRA `(.L_x_8509) ;  /* 0x0000000000200947 */ /* 0x000fec0003800000 */
[C---:B------:R-:W-:Y:S01]  /*c830*/  IMAD.SHL.U32 R15, R16.reuse, 0x2, RZ ;  /* 0x00000002100f7824 */ /* 0x040fe200078e00ff */
[----:B------:R-:W-:-:S04]  /*c840*/  SHF.L.U64.HI R6, R16, 0x1, R17 ;  /* 0x0000000110067819 */ /* 0x000fc80000010211 */
[-C--:B0-----:R-:W-:Y:S02]  /*c850*/  IADD3 R4, P1, R8, R15.reuse, RZ ;  /* 0x0000000f08047210 */ /* 0x081fe40007f3e0ff */
[----:B------:R-:W-:-:S03]  /*c860*/  IADD3 R14, P2, R14, R15, RZ ;  /* 0x0000000f0e0e7210 */ /* 0x000fc60007f5e0ff */
[--C-:B------:R-:W-:Y:S02]  /*c870*/  IMAD.X R5, R3, 0x1, R6.reuse, P1 ;  /* 0x0000000103057824 */ /* 0x100fe400008e0606 */
[----:B------:R-:W-:-:S04]  /*c880*/  IMAD.X R15, R9, 0x1, R6, P2 ;  /* 0x00000001090f7824 */ /* 0x000fc800010e0606 */
[----:B------:R-:W5:Y:S04]  /*c890*/  LD.E.128 R4, desc[UR38][R4.64] ;  /* 0x0000002604047980 */ /* 0x000f68000c101d00 */
[----:B------:R1:W5:Y:S02]  /*c8a0*/  LD.E.128 R24, desc[UR38][R14.64] ;  /* 0x000000260e187980 */ /* 0x000364000c101d00 */
.L_x_8509:
[----:B------:R-:W-:Y:S05]  /*c8b0*/  BSYNC B1 ;  /* 0x0000000000017941 */ /* 0x000fea0003800000 */
.L_x_8508:
[----:B-----5:R-:W-:Y:S01]  /*c8c0*/  IMAD.MOV.U32 R3, RZ, RZ, R24 ;  /* 0x000000ffff037224 */ /* 0x020fe200078e0018 */
[----:B------:R-:W-:Y:S01]  /*c8d0*/  UMOV UR4, 0xffffffff ;  /* 0xffffffff00047882 */ /* 0x000fe20000000000 */
[----:B0-----:R-:W-:Y:S02]  /*c8e0*/  IMAD.MOV.U32 R8, RZ, RZ, R25 ;  /* 0x000000ffff087224 */ /* 0x001fe400078e0019 */
        /* <DEDUP_REMOVED lines=15> */
[----:B------:R-:W0:Y:S01]  /*c9e0*/  SHFL.IDX PT, R8, R32, 0x2, 0x181f ;  /* 0x00581f0020087f89 */ /* 0x000e2200000e0000 */
[----:B------:R-:W-:-:S03]  /*c9f0*/  VIADD R9, R57, 0x40 ;  /* 0x0000004039097836 */ /* 0x000fc60000000000 */
[----:B------:R-:W2:Y:S02]  /*ca00*/  SHFL.IDX PT, R3, R35, 0x2, 0x181f ;  /* 0x00581f0023037f89 */ /* 0x000ea400000e0000 */
[----:B------:R-:W-:Y:S02]  /*ca10*/  ISETP.GE.OR P1, PT, R9, R0, P0 ;  /* 0x000000000900720c */ /* 0x000fe40000726670 */
[----:B-1----:R-:W1:Y:S04]  /*ca20*/  SHFL.IDX PT, R14, R34, 0x2, 0x181f ;  /* 0x00581f00220e7f89 */ /* 0x002e6800000e0000 */
[----:B------:R-:W3:Y:S07]  /*ca30*/  SHFL.IDX PT, R28, R33, 0x2, 0x181f ;  /* 0x00581f00211c7f89 */ /* 0x000eee00000e0000 */
[C---:B------:R-:W-:Y:S01]  /*ca40*/  @!P1 IMAD.SHL.U32 R31, R16.reuse, 0x2, RZ ;  /* 0x00000002101f9824 */ /* 0x040fe200078e00ff */
[----:B------:R-:W-:-:S04]  /*ca50*/  @!P1 SHF.L.U64.HI R29, R16, 0x1, R17 ;  /* 0x00000001101d9819 */ /* 0x000fc80000010211 */
[----:B0-----:R-:W-:-:S05]  /*ca60*/  @!P1 IADD3 R8, P2, R8, R31, RZ ;  /* 0x0000001f08089210 */ /* 0x001fca0007f5e0ff */
[----:B--2---:R-:W-:-:S06]  /*ca70*/  @!P1 IMAD.X R9, R3, 0x1, R29, P2 ;  /* 0x0000000103099824 */ /* 0x004fcc00010e061d */
[----:B------:R-:W2:Y:S01]  /*ca80*/  @!P1 LD.E.128 R8, desc[UR38][R8.64] ;  /* 0x0000002608089980 */ /* 0x000ea2000c101d00 */
[----:B-1----:R-:W-:-:S05]  /*ca90*/  @!P1 IADD3 R14, P2, R14, R31, RZ ;  /* 0x0000001f0e0e9210 */ /* 0x002fca0007f5e0ff */
[----:B---3--:R-:W-:-:S04]  /*caa0*/  @!P1 IMAD.X R3, R28, 0x1, R29, P2 ;  /* 0x000000011c039824 */ /* 0x008fc800010e061d */
[----:B------:R-:W-:-:S05]  /*cab0*/  @!P1 IMAD.MOV.U32 R15, RZ, RZ, R3 ;  /* 0x000000ffff0f9224 */ /* 0x000fca00078e0003 */
[----:B------:R-:W3:Y:S01]  /*cac0*/  @!P1 LD.E.128 R28, desc[UR38][R14.64] ;  /* 0x000000260e1c9980 */ /* 0x000ee2000c101d00 */
[----:B------:R-:W-:Y:S02]  /*cad0*/  CS2R R52, SRZ ;  /* 0x0000000000347805 */ /* 0x000fe4000001ff00 */
[----:B------:R-:W-:Y:S02]  /*cae0*/  CS2R R54, SRZ ;  /* 0x0000000000367805 */ /* 0x000fe4000001ff00 */
[----:B------:R-:W-:Y:S01]  /*caf0*/  CS2R R38, SRZ ;  /* 0x0000000000267805 */ /* 0x000fe2000001ff00 */
[----:B------:R-:W0:Y:S01]  /*cb00*/  SHFL.IDX PT, R32, R32, 0x3, 0x181f ;  /* 0x00781f0020207f89 */ /* 0x000e2200000e0000 */
[----:B------:R-:W-:-:S03]  /*cb10*/  CS2R R40, SRZ ;  /* 0x0000000000287805 */ /* 0x000fc6000001ff00 */
[----:B------:R-:W1:Y:S04]  /*cb20*/  SHFL.IDX PT, R34, R34, 0x3, 0x181f ;  /* 0x00781f0022227f89 */ /* 0x000e6800000e0000 */
[----:B------:R-:W4:Y:S01]  /*cb30*/  SHFL.IDX PT, R33, R33, 0x3, 0x181f ;  /* 0x00781f0021217f89 */ /* 0x000f2200000e0000 */
[----:B--2---:R-:W-:Y:S02]  /*cb40*/  @!P1 IMAD.MOV.U32 R52, RZ, RZ, R8 ;  /* 0x000000ffff349224 */ /* 0x004fe400078e0008 */
[----:B------:R-:W-:Y:S02]  /*cb50*/  @!P1 IMAD.MOV.U32 R54, RZ, RZ, R10 ;  /* 0x000000ffff369224 */ /* 0x000fe400078e000a */
[----:B------:R-:W-:Y:S02]  /*cb60*/  IMAD.MOV.U32 R3, RZ, RZ, R52 ;  /* 0x000000ffff037224 */ /* 0x000fe400078e0034 */
[----:B------:R-:W-:-:S02]  /*cb70*/  @!P1 IMAD.MOV.U32 R55, RZ, RZ, R11 ;  /* 0x000000ffff379224 */ /* 0x000fc400078e000b */
[----:B------:R-:W-:Y:S01]  /*cb80*/  @!P1 IMAD.MOV.U32 R53, RZ, RZ, R9 ;  /* 0x000000ffff359224 */ /* 0x000fe200078e0009 */
[----:B------:R-:W-:Y:S01]  /*cb90*/  PRMT R65, R3, 0x7610, R65 ;  /* 0x0000761003417816 */ /* 0x000fe20000000041 */
[----:B------:R-:W-:Y:S01]  /*cba0*/  IMAD.MOV.U32 R8, RZ, RZ, R54 ;  /* 0x000000ffff087224 */ /* 0x000fe200078e0036 */
[----:B------:R2:W0:Y:S01]  /*cbb0*/  SHFL.IDX PT, R3, R35, 0x3, 0x181f ;  /* 0x00781f0023037f89 */ /* 0x00042200000e0000 */
[----:B------:R-:W-:Y:S02]  /*cbc0*/  IMAD.MOV.U32 R9, RZ, RZ, R55 ;  /* 0x000000ffff097224 */ /* 0x000fe400078e0037 */
[----:B------:R-:W-:Y:S01]  /*cbd0*/  IMAD.MOV.U32 R12, RZ, RZ, R53 ;  /* 0x000000ffff0c7224 */ /* 0x000fe200078e0035 */
[----:B------:R-:W-:Y:S01]  /*cbe0*/  PRMT R45, R8, 0x7610, R45 ;  /* 0x00007610082d7816 */ /* 0x000fe2000000002d */
[----:B---3--:R-:W-:Y:S01]  /*cbf0*/  @!P1 IMAD.MOV.U32 R38, RZ, RZ, R28 ;  /* 0x000000ffff269224 */ /* 0x008fe200078e001c */
[----:B------:R-:W-:Y:S01]  /*cc00*/  PRMT R46, R9, 0x7610, R46 ;  /* 0x00007610092e7816 */ /* 0x000fe2000000002e */
[----:B------:R-:W-:Y:S01]  /*cc10*/  @!P1 IMAD.MOV.U32 R39, RZ, RZ, R29 ;  /* 0x000000ffff279224 */ /* 0x000fe200078e001d */
[----:B------:R-:W-:Y:S01]  /*cc20*/  PRMT R66, R12, 0x7610, R66 ;  /* 0x000076100c427816 */ /* 0x000fe20000000042 */
[----:B------:R-:W-:-:S02]  /*cc30*/  @!P1 IMAD.MOV.U32 R40, RZ, RZ, R30 ;  /* 0x000000ffff289224 */ /* 0x000fc400078e001e */
[----:B------:R-:W-:Y:S02]  /*cc40*/  @!P1 IMAD.MOV.U32 R41, RZ, RZ, R31 ;  /* 0x000000ffff299224 */ /* 0x000fe400078e001f */
[----:B------:R-:W-:Y:S02]  /*cc50*/  IMAD.MOV.U32 R8, RZ, RZ, R38 ;  /* 0x000000ffff087224 */ /* 0x000fe400078e0026 */
[----:B------:R-:W-:Y:S02]  /*cc60*/  IMAD.MOV.U32 R9, RZ, RZ, R39 ;  /* 0x000000ffff097224 */ /* 0x000fe400078e0027 */
[----:B------:R-:W-:Y:S01]  /*cc70*/  IMAD.MOV.U32 R10, RZ, RZ, R40 ;  /* 0x000000ffff0a7224 */ /* 0x000fe200078e0028 */
[----:B------:R-:W-:Y:S01]  /*cc80*/  PRMT R72, R8, 0x7610, R72 ;  /* 0x0000761008487816 */ /* 0x000fe20000000048 */
[----:B------:R-:W-:Y:S01]  /*cc90*/  IMAD.MOV.U32 R11, RZ, RZ, R41 ;  /* 0x000000ffff0b7224 */ /* 0x000fe200078e0029 */
[----:B------:R-:W-:Y:S02]  /*cca0*/  PRMT R73, R9, 0x7610, R73 ;  /* 0x0000761009497816 */ /* 0x000fe40000000049 */
[----:B------:R-:W-:-:S02]  /*ccb0*/  CS2R R8, SRZ ;  /* 0x0000000000087805 */ /* 0x000fc4000001ff00 */
[----:B------:R-:W-:Y:S02]  /*ccc0*/  PRMT R74, R10, 0x7610, R74 ;  /* 0x000076100a4a7816 */ /* 0x000fe4000000004a */
[----:B012-4-:R-:W-:-:S07]  /*ccd0*/  PRMT R75, R11, 0x7610, R75 ;  /* 0x000076100b4b7816 */ /* 0x017fce000000004b */
.L_x_8844:
[----:B------:R-:W-:Y:S01]  /*cce0*/  VIADD R57, R57, 0x60 ;  /* 0x0000006039397836 */ /* 0x000fe20000000000 */
[----:B------:R-:W-:Y:S01]  /*ccf0*/  LEA.HI R10, R213, R213, RZ, 0x1 ;  /* 0x000000d5d50a7211 */ /* 0x000fe200078f08ff */
[----:B------:R-:W-:Y:S01]  /*cd00*/  BSSY B1, `(.L_x_8511) ;  /* 0x0000015000017945 */ /* 0x000fe20003800000 */
[----:B------:R-:W-:Y:S02]  /*cd10*/  CS2R R12, SRZ ;  /* 0x00000000000c7805 */ /* 0x000fe4000001ff00 */
[----:B------:R-:W-:Y:S02]  /*cd20*/  CS2R R14, SRZ ;  /* 0x00000000000e7805 */ /* 0x000fe4000001ff00 */
[----:B------:R-:W-:Y:S02]  /*cd30*/  ISETP.GE.AND P1, PT, R57, R0, PT ;  /* 0x000000003900720c */ /* 0x000fe40003f26270 */
[----:B------:R-:W-:-:S05]  /*cd40*/  LOP3.LUT R10, R10, 0xfffffffe, RZ, 0xc0, !PT ;  /* 0xfffffffe0a0a7812 */ /* 0x000fca00078ec0ff */
[----:B------:R-:W-:Y:S01]  /*cd50*/  IMAD.IADD R29, R213, 0x1, -R10 ;  /* 0x00000001d51d7824 */ /* 0x000fe200078e0a0a */
[----:B------:R-:W-:-:S04]  /*cd60*/  CS2R R10, SRZ ;  /* 0x00000000000a7805 */ /* 0x000fc8000001ff00 */
[----:B------:R-:W-:Y:S01]  /*cd70*/  SHF.L.U32 R29, R29, 0x1f, RZ ;  /* 0x0000001f1d1d7819 */ /* 0x000fe200000006ff */
[----:B------:R-:W-:Y:S06]  /*cd80*/  @P1 BRA `(.L_x_8512) ;  /* 0x0000000000301947 */ /* 0x000fec0003800000 */
[----:B------:R-:W-:Y:S02]  /*cd90*/  CS2R R10, SRZ ;  /* 0x00000000000a7805 */ /* 0x000fe4000001ff00 */
[----:B------:R-:W-:Y:S02]  /*cda0*/  CS2R R12, SRZ ;  /* 0x00000000000c7805 */ /* 0x000fe4000001ff00 */
[----:B------:R-:W-:Y:S01]  /*cdb0*/  CS2R R14, SRZ ;  /* 0x00000000000e7805 */ /* 0x000fe2000001ff00 */
[----:B------:R-:W-:Y:S06]  /*cdc0*/  @P0 BRA `(.L_x_8512) ;  /* 0x0000000000200947 */ /* 0x000fec0003800000 */
[C---:B------:R-:W-:Y:S01]  /*cdd0*/  IMAD.SHL.U32 R9, R16.reuse, 0x2, RZ ;  /* 0x0000000210097824 */ /* 0x040fe200078e00ff */
[----:B------:R-:W-:-:S04]  /*cde0*/  SHF.L.U64.HI R10, R16, 0x1, R17 ;  /* 0x00000001100a7819 */ /* 0x000fc80000010211 */
[-C--:B------:R-:W-:Y:S02]  /*cdf0*/  IADD3 R12, P1, R32, R9.reuse, RZ ;  /* 0x00000009200c7210 */ /* 0x080fe40007f3e0ff */
[----:B------:R-:W-:-:S03]  /*ce00*/  IADD3 R8, P2, R34, R9, RZ ;  /* 0x0000000922087210 */ /* 0x000fc60007f5e0ff */
[--C-:B------:R-:W-:Y:S02]  /*ce10*/  IMAD.X R13, R3, 0x1, R10.reuse, P1 ;  /* 0x00000001030d7824 */ /* 0x100fe400008e060a */
[----:B------:R-:W-:-:S04]  /*ce20*/  IMAD.X R9, R33, 0x1, R10, P2 ;  /* 0x0000000121097824 */ /* 0x000fc800010e060a */
[----:B------:R-:W5:Y:S04]  /*ce30*/  LD.E.128 R12, desc[UR38][R12.64] ;  /* 0x000000260c0c7980 */ /* 0x000f68000c101d00 */
[----:B------:R-:W5:Y:S02]  /*ce40*/  LD.E.128 R8, desc[UR38][R8.64] ;  /* 0x0000002608087980 */ /* 0x000f64000c101d00 */
.L_x_8512:
[----:B------:R-:W-:Y:S05]  /*ce50*/  BSYNC B1 ;  /* 0x0000000000017941 */ /* 0x000fea0003800000 */
.L_x_8511:
[----:B------:R-:W0:Y:S01]  /*ce60*/  SYNCS.PHASECHK.TRANS64.TRYWAIT P4, [R2+URZ+0x28800], R29 ;  /* 0x0288001d020075a7 */ /* 0x000e22000808017f */
[----:B------:R-:W-:Y:S01]  /*ce70*/  VIADDMNMX R0, R0, -R193, 0x80, PT ;  /* 0x0000008000007446 */ /* 0x000fe200038009c1 */
[----:B-----5:R-:W-:Y:S01]  /*ce80*/  IMAD.MOV.U32 R3, RZ, RZ, R8 ;  /* 0x000000ffff037224 */ /* 0x020fe200078e0008 */
[----:B------:R-:W-:Y:S01]  /*ce90*/  BSSY B1, `(.L_x_8513) ;  /* 0x0000013000017945 */ /* 0x000fe20003800000 */
[----:B------:R-:W-:Y:S01]  /*cea0*/  IMAD.MOV.U32 R28, RZ, RZ, R9 ;  /* 0x000000ffff1c7224 */ /* 0x000fe200078e0009 */
[-C--:B------:R-:W-:Y:S01]  /*ceb0*/  ISETP.GE.OR P3, PT, R23, R0.reuse, P0 ;  /* 0x000000001700720c */ /* 0x080fe20000766670 */
[----:B------:R-:W-:Y:S01]  /*cec0*/  IMAD.MOV.U32 R30, RZ, RZ, R13 ;  /* 0x000000ffff1e7224 */ /* 0x000fe200078e000d */
[-C--:B------:R-:W-:Y:S02]  /*ced0*/  ISETP.GE.OR P2, PT, R212, R0.reuse, P0 ;  /* 0x00000000d400720c */ /* 0x080fe40000746670 */
[-C--:B------:R-:W-:Y:S02]  /*cee0*/  ISETP.GE.OR P1, PT, R211, R0.reuse, P0 ;  /* 0x00000000d300720c */ /* 0x080fe40000726670 */
[----:B------:R-:W-:Y:S01]  /*cef0*/  ISETP.GE.OR P0, PT, R210, R0, P0 ;  /* 0x00000000d200720c */ /* 0x000fe20000706670 */
        /* <DEDUP_REMOVED lines=11> */
[----:B0-----:R-:W-:Y:S06]  /*cfb0*/  @!P4 BRA `(.L_x_8514) ;  /* 0x000001940018c947 */ /* 0x001fec0003800000 */
.L_x_8845:
[----:B------:R-:W-:Y:S05]  /*cfc0*/  BSYNC B1 ;  /* 0x0000000000017941 */ /* 0x000fea0003800000 */
.L_x_8513:
[----:B------:R-:W-:Y:S04]  /*cfd0*/  BSSY B1, `(.L_x_8515) ;  /* 0x0000069000017945 */ /* 0x000fe80003800000 */
[----:B------:R-:W-:Y:S05]  /*cfe0*/  @P3 BRA `(.L_x_8516) ;  /* 0x00000004009c3947 */ /* 0x000fea0003800000 */
[----:B------:R-:W-:Y:S02]  /*cff0*/  LEA.HI R28, R56, R207, RZ, 0x1d ;  /* 0x000000cf381c7211 */ /* 0x000fe400078fe8ff */
[----:B------:R-:W-:Y:S02]  /*d000*/  SHF.R.U64 R48, R48, 0x10, R49 ;  /* 0x0000001030307819 */ /* 0x000fe40000001231 */
[----:B------:R-:W-:Y:S01]  /*d010*/  SHF.R.S32.HI R31, RZ, 0x1f, R28 ;  /* 0x0000001fff1f7819 */ /* 0x000fe2000001141c */
[----:B0-----:R-:W-:Y:S01]  /*d020*/  IMAD.SHL.U32 R29, R28, 0x8, RZ ;  /* 0x000000081c1d7824 */ /* 0x001fe200078e00ff */
[----:B------:R-:W-:Y:S02]  /*d030*/  SHF.R.U64 R80, R20, 0x10, R21 ;  /* 0x0000001014507819 */ /* 0x000fe40000001215 */
[----:B------:R-:W-:Y:S02]  /*d040*/  LEA.HI R31, R31, R28, RZ, 0x3 ;  /* 0x0000001c1f1f7211 */ /* 0x000fe400078f18ff */
[----:B------:R-:W-:-:S02]  /*d050*/  LOP3.LUT R30, R29, 0x38, RZ, 0xc0, !PT ;  /* 0x000000381d1e7812 */ /* 0x000fc400078ec0ff */
[----:B------:R-:W-:Y:S01]  /*d060*/  SHF.R.U64 R78, R50, 0x10, R51 ;  /* 0x00000010324e7819 */ /* 0x000fe20000001233 */
[----:B------:R-:W-:Y:S01]  /*d070*/  IMAD.SHL.U32 R31, R31, 0x400, RZ ;  /* 0x000004001f1f7824 */ /* 0x000fe200078e00ff */
[----:B------:R-:W-:Y:S02]  /*d080*/  LOP3.LUT R30, R30, 0x1c0, R225, 0xf8, !PT ;  /* 0x000001c01e1e7812 */ /* 0x000fe400078ef8e1 */
[----:B------:R-:W-:Y:S02]  /*d090*/  SHF.R.U32.HI R85, RZ, 0x10, R37 ;  /* 0x00000010ff557819 */ /* 0x000fe40000011625 */
[----:B------:R-:W-:Y:S02]  /*d0a0*/  LOP3.LUT R30, R30, R203, RZ, 0x3c, !PT ;  /* 0x000000cb1e1e7212 */ /* 0x000fe400078e3cff */
[----:B------:R-:W-:Y:S02]  /*d0b0*/  LOP3.LUT R31, R31, 0x7fffe000, RZ, 0xc0, !PT ;  /* 0x7fffe0001f1f7812 */ /* 0x000fe400078ec0ff */
[----:B------:R-:W-:-:S02]  /*d0c0*/  PRMT R50, R46, 0x5432, R48 ;  /* 0x000054322e327816 */ /* 0x000fc40000000030 */
[----:B------:R-:W-:Y:S02]  /*d0d0*/  IADD3 R33, R30, R31, R204 ;  /* 0x0000001f1e217210 */ /* 0x000fe40007ffe0cc */
[----:B------:R-:W0:Y:S01]  /*d0e0*/  LDS.128 R28, [R205] ;  /* 0x00000000cd1c7984 */ /* 0x000e220000000c00 */
[----:B------:R-:W-:Y:S02]  /*d0f0*/  PRMT R80, R43, 0x5432, R80 ;  /* 0x000054322b507816 */ /* 0x000fe40000000050 */
[----:B------:R-:W-:Y:S01]  /*d100*/  IMAD R76, R33, 0x2, R2 ;  /* 0x00000002214c7824 */ /* 0x000fe200078e0202 */
[----:B------:R-:W-:Y:S02]  /*d110*/  SHF.R.U32.HI R77, RZ, 0x10, R49 ;  /* 0x00000010ff4d7819 */ /* 0x000fe40000011631 */
[----:B------:R-:W-:Y:S02]  /*d120*/  SHF.R.U32.HI R82, RZ, 0x10, R21 ;  /* 0x00000010ff527819 */ /* 0x000fe40000011615 */
[----:B------:R-:W1:Y:S01]  /*d130*/  LDS.128 R32, [R76+0x10400] ;  /* 0x010400004c207984 */ /* 0x000e620000000c00 */
[----:B------:R-:W-:Y:S01]  /*d140*/  SHF.R.U32.HI R79, RZ, 0x10, R51 ;  /* 0x00000010ff4f7819 */ /* 0x000fe20000011633 */
[----:B------:R-:W-:Y:S01]  /*d150*/  IMAD.U32 R51, R50, 0x10000, RZ ;  /* 0x0001000032337824 */ /* 0x000fe200078e00ff */
[----:B------:R-:W-:-:S02]  /*d160*/  PRMT R78, R43, 0x5410, R78 ;  /* 0x000054102b4e7816 */ /* 0x000fc4000000004e */
[----:B------:R-:W-:Y:S01]  /*d170*/  PRMT R85, R81, 0x5410, R85 ;  /* 0x0000541051557816 */ /* 0x000fe20000000055 */
[----:B------:R-:W-:Y:S01]  /*d180*/  IMAD.U32 R81, R80, 0x10000, RZ ;  /* 0x0001000050517824 */ /* 0x000fe200078e00ff */
[----:B------:R-:W-:Y:S02]  /*d190*/  PRMT R77, R83, 0x5410, R77 ;  /* 0x00005410534d7816 */ /* 0x000fe4000000004d */
[C---:B------:R-:W-:Y:S01]  /*d1a0*/  PRMT R82, R44.reuse, 0x5432, R82 ;  /* 0x000054322c527816 */ /* 0x040fe20000000052 */
[----:B------:R-:W-:Y:S01]  /*d1b0*/  IMAD.U32 R86, R85, 0x10000, RZ ;  /* 0x0001000055567824 */ /* 0x000fe200078e00ff */
[----:B------:R-:W-:Y:S02]  /*d1c0*/  PRMT R79, R44, 0x5410, R79 ;  /* 0x000054102c4f7816 */ /* 0x000fe4000000004f */
[----:B------:R-:W-:Y:S01]  /*d1d0*/  SHF.R.U64 R84, R36, 0x10, R37 ;  /* 0x0000001024547819 */ /* 0x000fe20000001225 */
[----:B------:R-:W-:Y:S01]  /*d1e0*/  IMAD.U32 R83, R82, 0x10000, RZ ;  /* 0x0001000052537824 */ /* 0x000fe200078e00ff */
[----:B------:R-:W-:-:S02]  /*d1f0*/  LOP3.LUT R80, R80, 0xffff0000, RZ, 0xc0, !PT ;  /* 0xffff000050507812 */ /* 0x000fc400078ec0ff */
[----:B------:R-:W-:Y:S02]  /*d200*/  LOP3.LUT R50, R50, 0xffff0000, RZ, 0xc0, !PT ;  /* 0xffff000032327812 */ /* 0x000fe400078ec0ff */
        /* <DEDUP_REMOVED lines=16> */
[C---:B------:R-:W-:Y:S01]  /*d310*/  IMAD.U32 R43, R77.reuse, 0x10000, RZ ;  /* 0x000100004d2b7824 */ /* 0x040fe200078e00ff */
[----:B------:R-:W-:Y:S01]  /*d320*/  LOP3.LUT R77, R77, 0xffff0000, RZ, 0xc0, !PT ;  /* 0xffff00004d4d7812 */ /* 0x000fe200078ec0ff */
[----:B------:R-:W-:-:S02]  /*d330*/  IMAD.U32 R49, R35, 0x10000, RZ ;  /* 0x0001000023317824 */ /* 0x000fc400078e00ff */
[C---:B------:R-:W-:Y:S01]  /*d340*/  FFMA.FTZ R87, R20.reuse, R51, -R87 ;  /* 0x0000003314577223 */ /* 0x040fe20000010857 */
[----:B------:R-:W-:Y:S01]  /*d350*/  FFMA.FTZ R89, R20, R81, R89 ;  /* 0x0000005114597223 */ /* 0x000fe20000010059 */
[C---:B------:R-:W-:Y:S01]  /*d360*/  FMUL.FTZ R51, R44.reuse, R83 ;  /* 0x000000532c337220 */ /* 0x040fe20000410000 */
[----:B------:R-:W-:Y:S02]  /*d370*/  IMAD.U32 R20, R79, 0x10000, RZ ;  /* 0x000100004f147824 */ /* 0x000fe400078e00ff */
[-C--:B------:R-:W-:Y:S01]  /*d380*/  FMUL.FTZ R81, R44, R43.reuse ;  /* 0x0000002b2c517220 */ /* 0x080fe20000410000 */
[C---:B------:R-:W-:Y:S01]  /*d390*/  FMUL.FTZ R44, R49.reuse, R86 ;  /* 0x00000056312c7220 */ /* 0x040fe20000410000 */
[C---:B------:R-:W-:Y:S01]  /*d3a0*/  FFMA.FTZ R51, R36.reuse, R43, -R51 ;  /* 0x0000002b24337223 */ /* 0x040fe20000010833 */
[-C--:B------:R-:W-:Y:S01]  /*d3b0*/  FMUL.FTZ R49, R49, R20.reuse ;  /* 0x0000001431317220 */ /* 0x080fe20000410000 */
[----:B------:R-:W-:Y:S01]  /*d3c0*/  FFMA.FTZ R81, R36, R83, R81 ;  /* 0x0000005324517223 */ /* 0x000fe20000010051 */
[----:B------:R-:W-:Y:S01]  /*d3d0*/  FFMA.FTZ R43, R37, R20, -R44 ;  /* 0x00000014252b7223 */ /* 0x000fe2000001082c */
[C---:B------:R-:W-:Y:S01]  /*d3e0*/  FMUL.FTZ R20, R32.reuse, R80 ;  /* 0x0000005020147220 */ /* 0x040fe20000410000 */
        /* <DEDUP_REMOVED lines=39> */
.L_x_8516:
[----:B------:R-:W-:Y:S05]  /*d660*/  BSYNC B1 ;  /* 0x0000000000017941 */ /* 0x000fea0003800000 */
.L_x_8515:
[----:B------:R-:W-:Y:S04]  /*d670*/  BSSY B1, `(.L_x_8517) ;  /* 0x0000068000017945 */ /* 0x000fe80003800000 */
[----:B------:R-:W-:Y:S05]  /*d680*/  @P2 BRA `(.L_x_8518) ;  /* 0x0000000400982947 */ /* 0x000fea0003800000 */
[----:B------:R-:W-:Y:S02]  /*d690*/  LEA.HI R20, R56, R207, RZ, 0x1d ;  /* 0x000000cf38147211 */ /* 0x000fe400078fe8ff */
[--C-:B------:R-:W-:Y:S02]  /*d6a0*/  SHF.R.U64 R36, R4, 0x10, R5.reuse ;  /* 0x0000001004247819 */ /* 0x100fe40000001205 */
[----:B------:R-:W-:Y:S01]  /*d6b0*/  SHF.R.S32.HI R21, RZ, 0x1f, R20 ;  /* 0x0000001fff157819 */ /* 0x000fe20000011414 */
[----:B-1----:R-:W-:Y:S01]  /*d6c0*/  IMAD.SHL.U32 R28, R20, 0x8, RZ ;  /* 0x00000008141c7824 */ /* 0x002fe200078e00ff */
[----:B------:R-:W-:Y:S02]  /*d6d0*/  SHF.R.U32.HI R5, RZ, 0x10, R5 ;  /* 0x00000010ff057819 */ /* 0x000fe40000011605 */
[----:B------:R-:W-:Y:S02]  /*d6e0*/  LEA.HI R20, R21, R20, RZ, 0x3 ;  /* 0x0000001415147211 */ /* 0x000fe400078f18ff */
[----:B------:R-:W-:-:S02]  /*d6f0*/  LOP3.LUT R21, R199, 0x38, R28, 0xf8, !PT ;  /* 0x00000038c7157812 */ /* 0x000fc400078ef81c */
[----:B0-----:R-:W0:Y:S01]  /*d700*/  LDS.128 R28, [R221] ;  /* 0x00000000dd1c7984 */ /* 0x001e220000000c00 */
[----:B------:R-:W-:Y:S01]  /*d710*/  IMAD.SHL.U32 R20, R20, 0x400, RZ ;  /* 0x0000040014147824 */ /* 0x000fe200078e00ff */
[----:B------:R-:W-:Y:S02]  /*d720*/  LOP3.LUT R21, R21, R228, RZ, 0x3c, !PT ;  /* 0x000000e415157212 */ /* 0x000fe400078e3cff */
[--C-:B------:R-:W-:Y:S02]  /*d730*/  SHF.R.U64 R4, R26, 0x10, R27.reuse ;  /* 0x000000101a047819 */ /* 0x100fe4000000121b */
[----:B------:R-:W-:Y:S02]  /*d740*/  LOP3.LUT R20, R20, 0x7fffe000, RZ, 0xc0, !PT ;  /* 0x7fffe00014147812 */ /* 0x000fe400078ec0ff */
[----:B------:R-:W-:Y:S02]  /*d750*/  SHF.R.U32.HI R27, RZ, 0x10, R27 ;  /* 0x00000010ff1b7819 */ /* 0x000fe4000001161b */
[----:B------:R-:W-:-:S02]  /*d760*/  IADD3 R21, R21, R20, R202 ;  /* 0x0000001415157210 */ /* 0x000fc40007ffe0ca */
[----:B------:R-:W-:Y:S02]  /*d770*/  SHF.R.U64 R20, R6, 0x10, R7 ;  /* 0x0000001006147819 */ /* 0x000fe40000001207 */
[----:B------:R-:W-:Y:S01]  /*d780*/  SHF.R.U64 R6, R24, 0x10, R25 ;  /* 0x0000001018067819 */ /* 0x000fe20000001219 */
[----:B------:R-:W-:Y:S01]  /*d790*/  IMAD R21, R21, 0x2, R2 ;  /* 0x0000000215157824 */ /* 0x000fe200078e0202 */
[----:B------:R-:W-:Y:S02]  /*d7a0*/  SHF.R.U32.HI R7, RZ, 0x10, R7 ;  /* 0x00000010ff077819 */ /* 0x000fe40000011607 */
[----:B------:R-:W-:Y:S02]  /*d7b0*/  SHF.R.U32.HI R25, RZ, 0x10, R25 ;  /* 0x00000010ff197819 */ /* 0x000fe40000011619 */
[----:B------:R-:W1:Y:S01]  /*d7c0*/  LDS.128 R32, [R21+0x10400] ;  /* 0x0104000015207984 */ /* 0x000e620000000c00 */
[----:B------:R-:W-:Y:S02]  /*d7d0*/  PRMT R47, R47, 0x5410, R6 ;  /* 0x000054102f2f7816 */ /* 0x000fe40000000006 */
[----:B------:R-:W-:-:S02]  /*d7e0*/  PRMT R61, R61, 0x5410, R36 ;  /* 0x000054103d3d7816 */ /* 0x000fc40000000024 */
[----:B------:R-:W-:Y:S01]  /*d7f0*/  PRMT R62, R62, 0x5410, R5 ;  /* 0x000054103e3e7816 */ /* 0x000fe20000000005 */
[----:B------:R-:W-:Y:S01]  /*d800*/  IMAD.U32 R37, R47, 0x10000, RZ ;  /* 0x000100002f257824 */ /* 0x000fe200078e00ff */
[----:B------:R-:W-:Y:S01]  /*d810*/  PRMT R63, R63, 0x5410, R20 ;  /* 0x000054103f3f7816 */ /* 0x000fe20000000014 */
[----:B------:R-:W-:Y:S01]  /*d820*/  IMAD.U32 R36, R61, 0x10000, RZ ;  /* 0x000100003d247824 */ /* 0x000fe200078e00ff */
[----:B------:R-:W-:Y:S02]  /*d830*/  PRMT R64, R64, 0x5410, R7 ;  /* 0x0000541040407816 */ /* 0x000fe40000000007 */
[----:B------:R-:W-:Y:S02]  /*d840*/  PRMT R58, R58, 0x5410, R25 ;  /* 0x000054103a3a7816 */ /* 0x000fe40000000019 */
[----:B------:R-:W-:Y:S02]  /*d850*/  PRMT R59, R59, 0x5410, R4 ;  /* 0x000054103b3b7816 */ /* 0x000fe40000000004 */
[----:B------:R-:W-:-:S02]  /*d860*/  PRMT R60, R60, 0x5410, R27 ;  /* 0x000054103c3c7816 */ /* 0x000fc4000000001b */
        /* <DEDUP_REMOVED lines=22> */
[----:B------:R-:W-:Y:S01]  /*d9d0*/  FFMA.FTZ R43, R4, R36, -R43 ;  /* 0x00000024042b7223 */ /* 0x000fe2000001082b */
[C---:B------:R-:W-:Y:S01]  /*d9e0*/  FMUL.FTZ R51, R27.reuse, R35 ;  /* 0x000000231b337220 */ /* 0x040fe20000410000 */
[----:B------:R-:W-:Y:S02]  /*d9f0*/  IMAD.U32 R36, R60, 0x10000, RZ ;  /* 0x000100003c247824 */ /* 0x000fe400078e00ff */
[----:B------:R-:W-:Y:S01]  /*da00*/  FFMA.FTZ R49, R4, R37, R49 ;  /* 0x0000002504317223 */ /* 0x000fe20000010031 */
[-C--:B------:R-:W-:Y:S01]  /*da10*/  FMUL.FTZ R27, R27, R25.reuse ;  /* 0x000000191b1b7220 */ /* 0x080fe20000410000 */
[----:B------:R-:W-:Y:S01]  /*da20*/  FFMA.FTZ R51, R6, R25, -R51 ;  /* 0x0000001906337223 */ /* 0x000fe20000010833 */
[----:B------:R-:W-:-:S02]  /*da30*/  IMAD.U32 R4, R64, 0x10000, RZ ;  /* 0x0001000040047824 */ /* 0x000fc400078e00ff */
[C---:B------:R-:W-:Y:S01]  /*da40*/  FMUL.FTZ R25, R33.reuse, R36 ;  /* 0x0000002421197220 */ /* 0x040fe20000410000 */
[----:B------:R-:W-:Y:S01]  /*da50*/  FFMA.FTZ R35, R6, R35, R27 ;  /* 0x0000002306237223 */ /* 0x000fe2000001001b */
[----:B------:R-:W-:Y:S01]  /*da60*/  LOP3.LUT R27, R58, 0xffff0000, RZ, 0xc0, !PT ;  /* 0xffff00003a1b7812 */ /* 0x000fe200078ec0ff */
[-C--:B------:R-:W-:Y:S01]  /*da70*/  FMUL.FTZ R33, R33, R4.reuse ;  /* 0x0000000421217220 */ /* 0x080fe20000410000 */
[----:B------:R-:W-:Y:S01]  /*da80*/  FFMA.FTZ R37, R24, R4, -R25 ;  /* 0x0000000418257223 */ /* 0x000fe20000010819 */
[----:B------:R-:W-:Y:S01]  /*da90*/  LOP3.LUT R25, R62, 0xffff0000, RZ, 0xc0, !PT ;  /* 0xffff00003e197812 */ /* 0x000fe200078ec0ff */
[----:B------:R-:W-:Y:S01]  /*daa0*/  FMUL.FTZ R4, R26, R47 ;  /* 0x0000002f1a047220 */ /* 0x000fe20000410000 */
[----:B------:R-:W-:Y:S01]  /*dab0*/  FFMA.FTZ R48, R24, R36, R33 ;  /* 0x0000002418307223 */ /* 0x000fe20000010021 */
[C---:B------:R-:W-:Y:S01]  /*dac0*/  FMUL.FTZ R33, R32.reuse, R27 ;  /* 0x0000001b20217220 */ /* 0x040fe20000410000 */
[----:B------:R-:W-:Y:S02]  /*dad0*/  IMAD.U32 R6, R59, 0x10000, RZ ;  /* 0x000100003b067824 */ /* 0x000fe400078e00ff */
[----:B------:R-:W-:Y:S01]  /*dae0*/  FFMA.FTZ R24, R5, R61, -R4 ;  /* 0x0000003d05187223 */ /* 0x000fe20000010804 */
[----:B------:R-:W-:Y:S01]  /*daf0*/  FMUL.FTZ R36, R32, R25 ;  /* 0x0000001920247220 */ /* 0x000fe20000410000 */
[----:B------:R-:W-:-:S02]  /*db00*/  IMAD.U32 R4, R63, 0x10000, RZ ;  /* 0x000100003f047824 */ /* 0x000fc400078e00ff */
[----:B------:R-:W-:Y:S01]  /*db10*/  FMUL.FTZ R26, R26, R61 ;  /* 0x0000003d1a1a7220 */ /* 0x000fe20000410000 */
[C---:B------:R-:W-:Y:S01]  /*db20*/  FFMA.FTZ R32, R28.reuse, R25, -R33 ;  /* 0x000000191c207223 */ /* 0x040fe20000010821 */
[----:B------:R-:W-:Y:S01]  /*db30*/  FFMA.FTZ R36, R28, R27, R36 ;  /* 0x0000001b1c247223 */ /* 0x000fe20000010024 */
[C---:B------:R-:W-:Y:S01]  /*db40*/  FMUL.FTZ R44, R29.reuse, R6 ;  /* 0x000000061d2c7220 */ /* 0x040fe20000410000 */
[-C--:B------:R-:W-:Y:S01]  /*db50*/  FMUL.FTZ R28, R29, R4.reuse ;  /* 0x000000041d1c7220 */ /* 0x080fe20000410000 */
[----:B------:R-:W-:Y:S01]  /*db60*/  LOP3.LUT R59, R59, 0xffff0000, RZ, 0xc0, !PT ;  /* 0xffff00003b3b7812 */ /* 0x000fe200078ec0ff */
        /* <DEDUP_REMOVED lines=9> */
[----:B------:R-:W-:Y:S01]  /*dc00*/  FMUL.FTZ R34, R34, R5 ;  /* 0x0000000522227220 */ /* 0x000fe20000410000 */
[C---:B------:R-:W-:Y:S01]  /*dc10*/  FFMA.FTZ R7, R20.reuse, R63, -R7 ;  /* 0x0000003f14077223 */ /* 0x040fe20000010807 */
[----:B------:R-:W-:Y:S01]  /*dc20*/  FFMA.FTZ R59, R20, R59, R4 ;  /* 0x0000003b143b7223 */ /* 0x000fe20000010004 */
[C---:B------:R-:W-:Y:S01]  /*dc30*/  FFMA.FTZ R20, R30.reuse, R5, -R27 ;  /* 0x000000051e147223 */ /* 0x040fe2000001081b */
        /* <DEDUP_REMOVED lines=11> */
.L_x_8518:
[----:B------:R-:W-:Y:S05]  /*dcf0*/  BSYNC B1 ;  /* 0x0000000000017941 */ /* 0x000fea0003800000 */
.L_x_8517:
[----:B------:R-:W-:Y:S04]  /*dd00*/  BSSY B1, `(.L_x_8519) ;  /* 0x0000068000017945 */ /* 0x000fe80003800000 */
[----:B------:R-:W-:Y:S05]  /*dd10*/  @P1 BRA `(.L_x_8520) ;  /* 0x0000000400981947 */ /* 0x000fea0003800000 */
[----:B--2---:R-:W-:Y:S02]  /*dd20*/  LEA.HI R4, R56, R207, RZ, 0x1d ;  /* 0x000000cf38047211 */ /* 0x004fe400078fe8ff */
[----:B-1----:R-:W-:Y:S02]  /*dd30*/  SHF.R.U64 R31, R38, 0x10, R39 ;  /* 0x00000010261f7819 */ /* 0x002fe40000001227 */
[----:B------:R-:W-:Y:S01]  /*dd40*/  SHF.R.S32.HI R7, RZ, 0x1f, R4 ;  /* 0x0000001fff077819 */ /* 0x000fe20000011404 */
[----:B------:R-:W-:Y:S01]  /*dd50*/  IMAD.SHL.U32 R5, R4, 0x8, RZ ;  /* 0x0000000804057824 */ /* 0x000fe200078e00ff */
[----:B------:R-:W-:Y:S02]  /*dd60*/  SHF.R.U64 R28, R52, 0x10, R53 ;  /* 0x00000010341c7819 */ /* 0x000fe40000001235 */
        /* <DEDUP_REMOVED lines=15> */
[--C-:B0-----:R-:W-:Y:S02]  /*de60*/  SHF.R.U64 R29, R40, 0x10, R41.reuse ;  /* 0x00000010281d7819 */ /* 0x101fe40000001229 */
[----:B------:R-:W-:Y:S02]  /*de70*/  PRMT R73, R73, 0x5410, R38 ;  /* 0x0000541049497816 */ /* 0x000fe40000000026 */
[----:B------:R-:W0:Y:S01]  /*de80*/  LDS.128 R24, [R21+0x10400] ;  /* 0x0104000015187984 */ /* 0x000e220000000c00 */
[----:B------:R-:W-:-:S02]  /*de90*/  SHF.R.U32.HI R40, RZ, 0x10, R41 ;  /* 0x00000010ff287819 */ /* 0x000fc40000011629 */
[----:B------:R-:W-:Y:S01]  /*dea0*/  PRMT R66, R66, 0x5410, R53 ;  /* 0x0000541042427816 */ /* 0x000fe20000000035 */
[----:B------:R-:W-:Y:S01]  /*deb0*/  IMAD.U32 R37, R73, 0x10000, RZ ;  /* 0x0001000049257824 */ /* 0x000fe200078e00ff */
[----:B------:R-:W-:Y:S02]  /*dec0*/  PRMT R45, R45, 0x5410, R20 ;  /* 0x000054102d2d7816 */ /* 0x000fe40000000014 */
[----:B------:R-:W-:Y:S02]  /*ded0*/  SHF.R.U32.HI R55, RZ, 0x10, R55 ;  /* 0x00000010ff377819 */ /* 0x000fe40000011637 */
[----:B------:R-:W-:Y:S02]  /*dee0*/  PRMT R75, R75, 0x5410, R40 ;  /* 0x000054104b4b7816 */ /* 0x000fe40000000028 */
[----:B------:R-:W-:Y:S02]  /*def0*/  PRMT R46, R46, 0x5410, R55 ;  /* 0x000054102e2e7816 */ /* 0x000fe40000000037 */
[----:B------:R-:W-:-:S02]  /*df00*/  LOP3.LUT R65, R65, 0xffff0000, RZ, 0xc0, !PT ;  /* 0xffff000041417812 */ /* 0x000fc400078ec0ff */
[----:B------:R-:W-:Y:S01]  /*df10*/  PRMT R74, R74, 0x5410, R29 ;  /* 0x000054104a4a7816 */ /* 0x000fe2000000001d */
        /* <DEDUP_REMOVED lines=25> */
[----:B------:R-:W-:Y:S01]  /*e0b0*/  LOP3.LUT R28, R73, 0xffff0000, RZ, 0xc0, !PT ;  /* 0xffff0000491c7812 */ /* 0x000fe200078ec0ff */
        /* <DEDUP_REMOVED lines=8> */
[----:B------:R-:W-:Y:S01]  /*e140*/  FFMA.FTZ R39, R30, R39, R34 ;  /* 0x000000271e277223 */ /* 0x000fe20000010022 */
[----:B------:R-:W-:Y:S01]  /*e150*/  FMUL.FTZ R32, R25, R28 ;  /* 0x0000001c19207220 */ /* 0x000fe20000410000 */
[C---:B------:R-:W-:Y:S01]  /*e160*/  FFMA.FTZ R35, R4.reuse, R65, -R35 ;  /* 0x0000004104237223 */ /* 0x040fe20000010823 */
[----:B------:R-:W-:Y:S02]  /*e170*/  IMAD.U32 R20, R45, 0x10000, RZ ;  /* 0x000100002d147824 */ /* 0x000fe400078e00ff */
[----:B------:R-:W-:Y:S01]  /*e180*/  FMUL.FTZ R25, R25, R66 ;  /* 0x0000004219197220 */ /* 0x000fe20000410000 */
        /* <DEDUP_REMOVED lines=9> */
[----:B------:R-:W-:-:S02]  /*e220*/  LOP3.LUT R27, R27, 0xffff0000, RZ, 0xc0, !PT ;  /* 0xffff00001b1b7812 */ /* 0x000fc400078ec0ff */
[----:B------:R-:W-:Y:S01]  /*e230*/  LOP3.LUT R45, R45, 0xffff0000, RZ, 0xc0, !PT ;  /* 0xffff00002d2d7812 */ /* 0x000fe200078ec0ff */
[----:B------:R-:W-:Y:S01]  /*e240*/  FMUL.FTZ R25, R26, R5 ;  /* 0x000000051a197220 */ /* 0x000fe20000410000 */
        /* <DEDUP_REMOVED lines=19> */
.L_x_8520:
[----:B------:R-:W-:Y:S05]  /*e380*/  BSYNC B1 ;  /* 0x0000000000017941 */ /* 0x000fea0003800000 */
.L_x_8519:
[----:B------:R-:W-:Y:S01]  /*e390*/  PRMT R20, R3, 0x5410, R0 ;  /* 0x0000541003147816 */ /* 0x000fe20000000000 */
[----:B------:R-:W-:Y:S06]  /*e3a0*/  @P0 BRA `(.L_x_8504) ;  /* 0x0000000400980947 */ /* 0x000fec0003800000 */
[----:B------:R-:W-:Y:S01]  /*e3b0*/  LEA.HI R56, R56, R207, RZ, 0x1d ;  /* 0x000000cf38387211 */ /* 0x000fe200078fe8ff */
[----:B--23--:R-:W2:Y:S01]  /*e3c0*/  LDS.128 R4, [R219] ;  /* 0x00000000db047984 */ /* 0x00cea20000000c00 */
        /* <DEDUP_REMOVED lines=11> */
[----:B------:R-:W-:Y:S02]  /*e480*/  PRMT R57, R57, 0x5410, R0 ;  /* 0x0000541039397816 */ /* 0x000fe40000000000 */
[----:B------:R-:W-:-:S02]  /*e490*/  IADD3 R3, R3, R56, R200 ;  /* 0x0000003803037210 */ /* 0x000fc40007ffe0c8 */
[--C-:B------:R-:W-:Y:S02]  /*e4a0*/  SHF.R.U64 R9, R10, 0x10, R11.reuse ;  /* 0x000000100a097819 */ /* 0x100fe4000000120b */
[----:B------:R-:W-:Y:S01]  /*e4b0*/  SHF.R.U32.HI R10, RZ, 0x10, R11 ;  /* 0x00000010ff0a7819 */ /* 0x000fe2000001160b */
[----:B------:R-:W-:Y:S01]  /*e4c0*/  IMAD R3, R3, 0x2, R2 ;  /* 0x0000000203037824 */ /* 0x000fe200078e0202 */
[----:B------:R-:W-:Y:S02]  /*e4d0*/  PRMT R71, R71, 0x5410, R12 ;  /* 0x0000541047477816 */ /* 0x000fe4000000000c */
[--C-:B-1----:R-:W-:Y:S02]  /*e4e0*/  SHF.R.U64 R28, R14, 0x10, R15.reuse ;  /* 0x000000100e1c7819 */ /* 0x102fe4000000120f */
[----:B------:R-:W1:Y:S01]  /*e4f0*/  LDS.128 R24, [R3+0x10400] ;  /* 0x0104000003187984 */ /* 0x000e620000000c00 */
[----:B0-----:R-:W-:Y:S02]  /*e500*/  SHF.R.U32.HI R29, RZ, 0x10, R15 ;  /* 0x00000010ff1d7819 */ /* 0x001fe4000001160f */
[----:B------:R-:W-:-:S02]  /*e510*/  PRMT R70, R70, 0x5410, R21 ;  /* 0x0000541046467816 */ /* 0x000fc40000000015 */
[----:B------:R-:W-:Y:S02]  /*e520*/  PRMT R67, R67, 0x5410, R8 ;  /* 0x0000541043437816 */ /* 0x000fe40000000008 */
[----:B------:R-:W-:Y:S01]  /*e530*/  PRMT R28, R20, 0x5432, R28 ;  /* 0x00005432141c7816 */ /* 0x000fe2000000001c */
[----:B------:R-:W-:Y:S01]  /*e540*/  IMAD.U32 R21, R70, 0x10000, RZ ;  /* 0x0001000046157824 */ /* 0x000fe200078e00ff */
[----:B------:R-:W-:Y:S01]  /*e550*/  PRMT R29, R20, 0x5410, R29 ;  /* 0x00005410141d7816 */ /* 0x000fe2000000001d */
[----:B--2---:R-:W-:Y:S01]  /*e560*/  IMAD.U32 R0, R4, 0x10000, RZ ;  /* 0x0001000004007824 */ /* 0x004fe200078e00ff */
[----:B------:R-:W-:Y:S01]  /*e570*/  PRMT R69, R69, 0x5410, R10 ;  /* 0x0000541045457816 */ /* 0x000fe2000000000a */
[----:B------:R-:W-:Y:S01]  /*e580*/  IMAD.U32 R8, R5, 0x10000, RZ ;  /* 0x0001000005087824 */ /* 0x000fe200078e00ff */
[----:B------:R-:W-:Y:S01]  /*e590*/  PRMT R68, R68, 0x5410, R9 ;  /* 0x0000541044447816 */ /* 0x000fe20000000009 */
[----:B------:R-:W-:Y:S01]  /*e5a0*/  IMAD.U32 R10, R7, 0x10000, RZ ;  /* 0x00010000070a7824 */ /* 0x000fe200078e00ff */
[----:B------:R-:W-:Y:S01]  /*e5b0*/  LOP3.LUT R4, R4, 0xffff0000, RZ, 0xc0, !PT ;  /* 0xffff000004047812 */ /* 0x000fe200078ec0ff */
[----:B------:R-:W-:Y:S01]  /*e5c0*/  IMAD.U32 R9, R6, 0x10000, RZ ;  /* 0x0001000006097824 */ /* 0x000fe200078e00ff */
[----:B------:R-:W-:-:S02]  /*e5d0*/  LOP3.LUT R5, R5, 0xffff0000, RZ, 0xc0, !PT ;  /* 0xffff000005057812 */ /* 0x000fc400078ec0ff */
[----:B------:R-:W-:Y:S02]  /*e5e0*/  LOP3.LUT R6, R6, 0xffff0000, RZ, 0xc0, !PT ;  /* 0xffff000006067812 */ /* 0x000fe400078ec0ff */
[----:B------:R-:W-:Y:S01]  /*e5f0*/  LOP3.LUT R7, R7, 0xffff0000, RZ, 0xc0, !PT ;  /* 0xffff000007077812 */ /* 0x000fe200078ec0ff */
[C---:B-1----:R-:W-:Y:S01]  /*e600*/  IMAD.U32 R11, R24.reuse, 0x10000, RZ ;  /* 0x00010000180b7824 */ /* 0x042fe200078e00ff */
[----:B------:R-:W-:Y:S01]  /*e610*/  LOP3.LUT R12, R24, 0xffff0000, RZ, 0xc0, !PT ;  /* 0xffff0000180c7812 */ /* 0x000fe200078ec0ff */
[C---:B------:R-:W-:Y:S01]  /*e620*/  IMAD.U32 R13, R25.reuse, 0x10000, RZ ;  /* 0x00010000190d7824 */ /* 0x040fe200078e00ff */
[----:B------:R-:W-:Y:S01]  /*e630*/  LOP3.LUT R24, R25, 0xffff0000, RZ, 0xc0, !PT ;  /* 0xffff000019187812 */ /* 0x000fe200078ec0ff */
[----:B------:R-:W-:Y:S01]  /*e640*/  IMAD.U32 R25, R57, 0x10000, RZ ;  /* 0x0001000039197824 */ /* 0x000fe200078e00ff */
[C---:B------:R-:W-:Y:S01]  /*e650*/  LOP3.LUT R15, R26.reuse, 0xffff0000, RZ, 0xc0, !PT ;  /* 0xffff00001a0f7812 */ /* 0x040fe200078ec0ff */
[----:B------:R-:W-:Y:S01]  /*e660*/  IMAD.U32 R14, R26, 0x10000, RZ ;  /* 0x000100001a0e7824 */ /* 0x000fe200078e00ff */
[C---:B------:R-:W-:Y:S01]  /*e670*/  LOP3.LUT R26, R27.reuse, 0xffff0000, RZ, 0xc0, !PT ;  /* 0xffff00001b1a7812 */ /* 0x040fe200078ec0ff */
[----:B------:R-:W-:-:S02]  /*e680*/  IMAD.U32 R20, R27, 0x10000, RZ ;  /* 0x000100001b147824 */ /* 0x000fc400078e00ff */
[----:B------:R-:W-:Y:S01]  /*e690*/  FMUL.FTZ R31, R11, R25 ;  /* 0x000000190b1f7220 */ /* 0x000fe20000410000 */
[----:B------:R-:W-:Y:S02]  /*e6a0*/  IMAD.U32 R27, R67, 0x10000, RZ ;  /* 0x00010000431b7824 */ /* 0x000fe400078e00ff */
[-C--:B------:R-:W-:Y:S01]  /*e6b0*/  FMUL.FTZ R33, R11, R21.reuse ;  /* 0x000000150b217220 */ /* 0x080fe20000410000 */
[----:B------:R-:W-:Y:S02]  /*e6c0*/  IMAD.U32 R11, R71, 0x10000, RZ ;  /* 0x00010000470b7824 */ /* 0x000fe400078e00ff */
[----:B------:R-:W-:Y:S01]  /*e6d0*/  FFMA.FTZ R30, R0, R21, -R31 ;  /* 0x00000015001e7223 */ /* 0x000fe2000001081f */
[----:B------:R-:W-:Y:S01]  /*e6e0*/  FMUL.FTZ R35, R13, R27 ;  /* 0x0000001b0d237220 */ /* 0x000fe20000410000 */
[----:B------:R-:W-:Y:S02]  /*e6f0*/  IMAD.U32 R31, R69, 0x10000, RZ ;  /* 0x00010000451f7824 */ /* 0x000fe400078e00ff */
[----:B------:R-:W-:Y:S01]  /*e700*/  FMUL.FTZ R13, R13, R11 ;  /* 0x0000000b0d0d7220 */ /* 0x000fe20000410000 */
[----:B------:R-:W-:-:S02]  /*e710*/  IMAD.U32 R21, R29, 0x10000, RZ ;  /* 0x000100001d157824 */ /* 0x000fc400078e00ff */
[----:B------:R-:W-:Y:S01]  /*e720*/  FFMA.FTZ R35, R8, R11, -R35 ;  /* 0x0000000b08237223 */ /* 0x000fe20000010823 */
[----:B------:R-:W-:Y:S01]  /*e730*/  FMUL.FTZ R11, R20, R31 ;  /* 0x0000001f140b7220 */ /* 0x000fe20000410000 */
[----:B------:R-:W-:Y:S01]  /*e740*/  FFMA.FTZ R33, R0, R25, R33 ;  /* 0x0000001900217223 */ /* 0x000fe20000010021 */
[-C--:B------:R-:W-:Y:S01]  /*e750*/  FMUL.FTZ R0, R20, R21.reuse ;  /* 0x0000001514007220 */ /* 0x080fe20000410000 */
        /* <DEDUP_REMOVED lines=8> */
[----:B------:R-:W-:-:S02]  /*e7e0*/  IMAD.U32 R8, R68, 0x10000, RZ ;  /* 0x0001000044087824 */ /* 0x000fc400078e00ff */
[----:B------:R-:W-:Y:S01]  /*e7f0*/  FFMA.FTZ R31, R10, R31, R0 ;  /* 0x0000001f0a1f7223 */ /* 0x000fe20000010000 */
[----:B------:R-:W-:Y:S01]  /*e800*/  FFMA.FTZ R13, R4, R11, -R13 ;  /* 0x0000000b040d7223 */ /* 0x000fe2000001080d */
[----:B------:R-:W-:Y:S02]  /*e810*/  IMAD.U32 R0, R28, 0x10000, RZ ;  /* 0x000100001c007824 */ /* 0x000fe400078e00ff */
[----:B------:R-:W-:Y:S01]  /*e820*/  FMUL.FTZ R12, R24, R67 ;  /* 0x00000043180c7220 */ /* 0x000fe20000410000 */
[----:B------:R-:W-:Y:S01]  /*e830*/  FFMA.FTZ R10, R4, R57, R21 ;  /* 0x00000039040a7223 */ /* 0x000fe20000010015 */
[-C--:B------:R-:W-:Y:S01]  /*e840*/  FMUL.FTZ R24, R24, R71.reuse ;  /* 0x0000004718187220 */ /* 0x080fe20000410000 */
[----:B------:R-:W-:Y:S01]  /*e850*/  FMUL.FTZ R4, R14, R8 ;  /* 0x000000080e047220 */ /* 0x000fe20000410000 */
[----:B------:R-:W-:Y:S01]  /*e860*/  LOP3.LUT R68, R68, 0xffff0000, RZ, 0xc0, !PT ;  /* 0xffff000044447812 */ /* 0x000fe200078ec0ff */
[-C--:B------:R-:W-:Y:S01]  /*e870*/  FMUL.FTZ R14, R14, R0.reuse ;  /* 0x000000000e0e7220 */ /* 0x080fe20000410000 */
[----:B------:R-:W-:Y:S01]  /*e880*/  LOP3.LUT R69, R69, 0xffff0000, RZ, 0xc0, !PT ;  /* 0xffff000045457812 */ /* 0x000fe200078ec0ff */
[C---:B------:R-:W-:Y:S01]  /*e890*/  FFMA.FTZ R12, R5.reuse, R71, -R12 ;  /* 0x00000047050c7223 */ /* 0x040fe2000001080c */
        /* <DEDUP_REMOVED lines=23> */
.L_x_8504:
[----:B------:R-:W-:Y:S05]  /*ea10*/  BSYNC B0 ;  /* 0x0000000000007941 */ /* 0x000fea0003800000 */
.L_x_8476:
        /* <DEDUP_REMOVED lines=8> */
.L_x_8474:
[----:B------:R-:W-:-:S13]  /*eaa0*/  ISETP.NE.AND P0, PT, R191, 0x3, PT ;  /* 0x00000003bf00780c */ /* 0x000fda0003f05270 */
[----:B------:R-:W-:Y:S05]  /*eab0*/  @!P0 BRA `(.L_x_8521) ;  /* 0x0000000000048947 */ /* 0x000fea0003800000 */
[----:B------:R-:W-:Y:S01]  /*eac0*/  BPT.TRAP 0x1 ;  /* 0x000000040000795c */ /* 0x000fe20000300000 */
.L_x_8521:
[----:B----4-:R-:W-:Y:S01]  /*ead0*/  IMAD R11, R22, 0x8, R2 ;  /* 0x00000008160b7824 */ /* 0x010fe200078e0202 */
[----:B------:R-:W-:-:S04]  /*eae0*/  SHF.L.U32 R0, R186, 0x1f, RZ ;  /* 0x0000001fba007819 */ /* 0x000fc800000006ff */
[----:B------:R4:W0:Y:S01]  /*eaf0*/  SYNCS.PHASECHK.TRANS64.TRYWAIT P2, [R11+URZ+0x28830], R0 ;  /* 0x028830000b0075a7 */ /* 0x000822000804017f */
[----:B------:R-:W-:Y:S05]  /*eb00*/  @!P0 BRA `(.L_x_8522) ;  /* 0x0000000000048947 */ /* 0x000fea0003800000 */
[----:B------:R-:W-:Y:S01]  /*eb10*/  BPT.TRAP 0x1 ;  /* 0x000000040000795c */ /* 0x000fe20000300000 */
.L_x_8522:
[----:B-12---:R-:W1:Y:S02]  /*eb20*/  S2R R3, SR_TID.X ;  /* 0x0000000000037919 */ /* 0x006e640000002100 */
[----:B-1----:R-:W-:-:S04]  /*eb30*/  LOP3.LUT R3, R3, 0x7f, RZ, 0xc0, !PT ;  /* 0x0000007f03037812 */ /* 0x002fc800078ec0ff */
[----:B------:R-:W-:Y:S01]  /*eb40*/  ISETP.NE.AND P1, PT, R3, RZ, PT ;  /* 0x000000ff0300720c */ /* 0x000fe20003f25270 */
[----:B0-----:R-:W-:-:S12]  /*eb50*/  @P2 BRA `(.L_x_8523) ;  /* 0x0000000000082947 */ /* 0x001fd80003800000 */
[----:B------:R-:W0:Y:S02]  /*eb60*/  SYNCS.PHASECHK.TRANS64.TRYWAIT P2, [R11+URZ+0x28830], R0 ;  /* 0x028830000b0075a7 */ /* 0x000e24000804017f */
[----:B0-----:R-:W-:Y:S05]  /*eb70*/  @!P2 BRA `(.L_x_8524) ;  /* 0x00000178003ca947 */ /* 0x001fea0003800000 */
.L_x_8523:
[----:B------:R-:W-:Y:S05]  /*eb80*/  WARPSYNC.ALL ;  /* 0x0000000000007948 */ /* 0x000fea0003800000 */
[----:B0---4-:R-:W-:Y:S01]  /*eb90*/  VIADD R0, R2, 0x18400 ;  /* 0x0001840002007836 */ /* 0x011fe20000000000 */
[----:B------:R-:W-:Y:S01]  /*eba0*/  R2UR UR44, R42 ;  /* 0x000000002a2c72ca */ /* 0x000fe200000e0000 */
[----:B---3--:R-:W-:Y:S01]  /*ebb0*/  IMAD.MOV.U32 R5, RZ, RZ, 0x40000040 ;  /* 0x40000040ff057424 */ /* 0x008fe200078e00ff */
        /* <DEDUP_REMOVED lines=12> */
[----:B------:R-:W-:Y:S01]  /*ec80*/  IMAD.MOV.U32 R5, RZ, RZ, 0x40000040 ;  /* 0x40000040ff057424 */ /* 0x000fe200078e00ff */
        /* <DEDUP_REMOVED lines=8> */
[----:B------:R-:W-:Y:S01]  /*ed10*/  UIADD3 UR16, UR44, 0x6, URZ ;  /* 0x000000062c107890 */ /* 0x000fe2000fffe03f */
[----:B------:R-:W-:Y:S01]  /*ed20*/  R2UR UR19, R9 ;  /* 0x00000000091372ca */ /* 0x000fe200000e0000 */
[----:B------:R-:W-:Y:S01]  /*ed30*/  IMAD.MOV.U32 R9, RZ, RZ, 0x40000040 ;  /* 0x40000040ff097424 */ /* 0x000fe200078e00ff */
[----:B------:R-:W-:Y:S01]  /*ed40*/  R2UR UR10, R8 ;  /* 0x00000000080a72ca */ /* 0x000fe200000e0000 */
[----:B------:R-:W-:Y:S01]  /*ed50*/  VIADD R8, R4, 0x4 ;  /* 0x0000000404087836 */ /* 0x000fe20000000000 */
[----:B------:R-:W-:Y:S01]  /*ed60*/  UIADD3 UR20, UR44, 0x400, URZ ;  /* 0x000004002c147890 */ /* 0x000fe2000fffe03f */
[----:B------:R-:W-:Y:S01]  /*ed70*/  R2UR UR35, R5 ;  /* 0x00000000052372ca */ /* 0x000fe200000e0000 */
[----:B------:R-:W-:Y:S01]  /*ed80*/  UMOV UR21, 0x40000040 ;  /* 0x4000004000157882 */ /* 0x000fe20000000000 */
[----:B------:R-:W-:Y:S01]  /*ed90*/  R2UR UR23, R9 ;  /* 0x00000000091772ca */ /* 0x000fe200000e0000 */
[----:B------:R-:W-:Y:S01]  /*eda0*/  IMAD.MOV.U32 R9, RZ, RZ, 0x40000040 ;  /* 0x40000040ff097424 */ /* 0x000fe200078e00ff */
[----:B------:R-:W-:Y:S01]  /*edb0*/  R2UR UR14, R8 ;  /* 0x00000000080e72ca */ /* 0x000fe200000e0000 */
[----:B------:R-:W-:Y:S01]  /*edc0*/  VIADD R8, R4, 0x6 ;  /* 0x0000000604087836 */ /* 0x000fe20000000000 */
[----:B------:R-:W-:Y:S01]  /*edd0*/  HGMMA.64x128x16.F32.BF16 R24, gdesc[UR44], RZ, !UPT, gsb0 ;  /* 0x01e000002c1879f0 */ /* 0x000fe2000c0018ff */
[----:B------:R-:W-:Y:S01]  /*ede0*/  UIADD3 UR24, UR44, 0x402, URZ ;  /* 0x000004022c187890 */ /* 0x000fe2000fffe03f */
[----:B------:R-:W-:Y:S01]  /*edf0*/  R2UR UR27, R9 ;  /* 0x00000000091b72ca */ /* 0x000fe200000e0000 */
[----:B------:R-:W-:Y:S01]  /*ee00*/  UMOV UR25, 0x40000040 ;  /* 0x4000004000197882 */ /* 0x000fe20000000000 */
[----:B------:R-:W-:Y:S01]  /*ee10*/  R2UR UR18, R8 ;  /* 0x00000000081272ca */ /* 0x000fe200000e0000 */
[----:B------:R-:W-:Y:S01]  /*ee20*/  VIADD R8, R4, 0x400 ;  /* 0x0000040004087836 */ /* 0x000fe20000000000 */
[----:B------:R-:W-:Y:S01]  /*ee30*/  UIADD3 UR28, UR44, 0x404, URZ ;  /* 0x000004042c1c7890 */ /* 0x000fe2000fffe03f */
[----:B------:R-:W-:Y:S01]  /*ee40*/  IMAD.MOV.U32 R9, RZ, RZ, 0x40000040 ;  /* 0x40000040ff097424 */ /* 0x000fe200078e00ff */
[----:B------:R-:W-:Y:S01]  /*ee50*/  UMOV UR29, 0x40000040 ;  /* 0x40000040001d7882 */ /* 0x000fe20000000000 */
[----:B------:R-:W-:Y:S01]  /*ee60*/  UIADD3 UR32, UR44, 0x406, URZ ;  /* 0x000004062c207890 */ /* 0x000fe2000fffe03f */
[----:B------:R-:W-:Y:S01]  /*ee70*/  R2UR UR22, R8 ;  /* 0x00000000081672ca */ /* 0x000fe200000e0000 */
[----:B------:R-:W-:Y:S01]  /*ee80*/  VIADD R8, R4, 0x402 ;  /* 0x0000040204087836 */ /* 0x000fe20000000000 */
[----:B------:R-:W-:Y:S01]  /*ee90*/  R2UR UR31, R9 ;  /* 0x00000000091f72ca */ /* 0x000fe200000e0000 */
[----:B------:R-:W-:Y:S01]  /*eea0*/  UMOV UR33, 0x40000040 ;  /* 0x4000004000217882 */ /* 0x000fe20000000000 */
[----:B------:R-:W0:Y:S01]  /*eeb0*/  LDC R0, c[0x0][0x448] ;  /* 0x00011200ff007b82 */ /* 0x000e220000000800 */
[----:B------:R-:W-:Y:S01]  /*eec0*/  ULDC UR4, c[0x0][0x9dc] ;  /* 0x0002770000047ab9 */ /* 0x000fe20000000800 */
[----:B------:R-:W-:Y:S01]  /*eed0*/  R2UR UR26, R8 ;  /* 0x00000000081a72ca */ /* 0x000fe200000e0000 */
[----:B------:R-:W-:-:S02]  /*eee0*/  VIADD R8, R4, 0x404 ;  /* 0x0000040404087836 */ /* 0x000fc40000000000 */
[----:B------:R-:W-:Y:S02]  /*eef0*/  VIADD R4, R4, 0x406 ;  /* 0x0000040604047836 */ /* 0x000fe40000000000 */
[----:B------:R-:W-:Y:S01]  /*ef00*/  IMAD.U32 R6, RZ, RZ, UR4 ;  /* 0x00000004ff067e24 */ /* 0x000fe2000f8e00ff */
[----:B------:R-:W-:Y:S01]  /*ef10*/  R2UR UR30, R8 ;  /* 0x00000000081e72ca */ /* 0x000fe200000e0000 */
[----:B------:R-:W1:Y:S01]  /*ef20*/  LDC.64 R12, c[0x0][0x9e0] ;  /* 0x00027800ff0c7b82 */ /* 0x000e620000000a00 */
[----:B------:R-:W-:Y:S02]  /*ef30*/  R2UR UR34, R4 ;  /* 0x00000000042272ca */ /* 0x000fe400000e0000 */
[----:B------:R-:W-:Y:S02]  /*ef40*/  LOP3.LUT R8, RZ, R6, RZ, 0x33, !PT ;  /* 0x00000006ff087212 */ /* 0x000fe400078e33ff */
[----:B0-----:R-:W-:Y:S01]  /*ef50*/  ISETP.NE.AND P2, PT, R0, 0x1, PT ;  /* 0x000000010000780c */ /* 0x001fe20003f45270 */
[----:B------:R-:W-:-:S04]  /*ef60*/  IMAD.IADD R0, R195, 0x1, R193 ;  /* 0x00000001c3007824 */ /* 0x000fc800078e02c1 */
[----:B------:R-:W-:Y:S01]  /*ef70*/  IMAD.MOV.U32 R9, RZ, RZ, R0 ;  /* 0x000000ffff097224 */ /* 0x000fe200078e0000 */
[----:B-1----:R-:W-:-:S07]  /*ef80*/  ISETP.GE.AND P3, PT, R13, 0x1, PT ;  /* 0x000000010d00780c */ /* 0x002fce0003f66270 */
[----:B------:R-:W0:Y:S08]  /*ef90*/  @P2 LDC R3, c[0x0][0x44c] ;  /* 0x00011300ff032b82 */ /* 0x000e300000000800 */
[----:B------:R-:W1:Y:S01]  /*efa0*/  @P2 LDC R4, c[0x0][0x450] ;  /* 0x00011400ff042b82 */ /* 0x000e620000000800 */
[----:B0-----:R-:W-:-:S04]  /*efb0*/  @P2 IMAD.HI.U32 R3, R0, R3, RZ ;  /* 0x0000000300032227 */ /* 0x001fc800078e00ff */
[----:B------:R-:W-:Y:S01]  /*efc0*/  @!P1 VIADD R0, R11, 0x28840 ;  /* 0x000288400b009836 */ /* 0x000fe20000000000 */
[----:B------:R-:W-:Y:S02]  /*efd0*/  LEA R11, R129, 0xffffff80, 0x7 ;  /* 0xffffff80810b7811 */ /* 0x000fe400078e38ff */
[----:B-1----:R-:W-:Y:S01]  /*efe0*/  @P2 SHF.R.U32.HI R9, RZ, R4, R3 ;  /* 0x00000004ff092219 */ /* 0x002fe20000011603 */
[----:B------:R-:W-:Y:S01]  /*eff0*/  IMAD.MOV.U32 R4, RZ, RZ, -0x80 ;  /* 0xffffff80ff047424 */ /* 0x000fe200078e00ff */
[----:B------:R-:W-:-:S03]  /*f000*/  @!P1 PRMT R0, RZ, 0x654, R0 ;  /* 0x00000654ff009816 */ /* 0x000fc60000000000 */
[----:B------:R-:W0:Y:S01]  /*f010*/  SHFL.IDX PT, R10, R9, RZ, 0x1c1f ;  /* 0x001c1fff090a7589 */ /* 0x000e2200000e0000 */
[----:B------:R-:W-:-:S04]  /*f020*/  IMAD R15, R129, R4, 0x80 ;  /* 0x00000080810f7424 */ /* 0x000fc800078e0204 */
[----:B------:R-:W-:-:S04]  /*f030*/  VIADD R4, R15, 0x1 ;  /* 0x000000010f047836 */ /* 0x000fc80000000000 */
[----:B------:R-:W-:-:S05]  /*f040*/  IMAD R4, R189, -0x2, R4 ;  /* 0xfffffffebd047824 */ /* 0x000fca00078e0204 */
[----:B------:R-:W-:-:S05]  /*f050*/  IADD3 R3, -R187, R4, R188 ;  /* 0x00000004bb037210 */ /* 0x000fca0007ffe1bc */
[C---:B------:R-:W-:Y:S02]  /*f060*/  IMAD.IADD R21, R3.reuse, 0x1, R12 ;  /* 0x0000000103157824 */ /* 0x040fe400078e020c */
[----:B------:R-:W-:-:S04]  /*f070*/  IMAD.IADD R89, R3, 0x1, R8 ;  /* 0x0000000103597824 */ /* 0x000fc800078e0208 */
[----:B0-----:R-:W-:Y:S01]  /*f080*/  IMAD.IADD R3, R89, 0x1, R10 ;  /* 0x0000000159037824 */ /* 0x001fe200078e020a */
[----:B------:R-:W-:Y:S02]  /*f090*/  WARPGROUP.DEPBAR.LE gsb0, 0x0 ;  /* 0x00008000000079c5 */ /* 0x000fe40000010000 */
[----:B------:R-:W-:-:S06]  /*f0a0*/  WARPGROUP.ARRIVE ;  /* 0x00000000000079c5 */ /* 0x000fcc0000000000 */
        /* <DEDUP_REMOVED lines=36> */
.L_x_8527:
[----:B------:R-:W-:-:S13]  /*f2f0*/  ISETP.NE.AND P4, PT, R13, 0x1, PT ;  /* 0x000000010d00780c */ /* 0x000fda0003f85270 */
[----:B------:R-:W0:Y:S02]  /*f300*/  @P4 LDC.64 R90, c[0x0][0x9e8] ;  /* 0x00027a00ff5a4b82 */ /* 0x000e240000000a00 */
[----:B0-----:R-:W-:-:S05]  /*f310*/  @P4 IMAD.HI.U32 R8, R4, R90, RZ ;  /* 0x0000005a04084227 */ /* 0x001fca00078e00ff */
[----:B------:R-:W-:-:S07]  /*f320*/  @P4 SHF.R.U32.HI R4, RZ, R91, R8 ;  /* 0x0000005bff044219 */ /* 0x000fce0000011608 */
.L_x_8528:
[----:B------:R-:W-:Y:S05]  /*f330*/  BSYNC B0 ;  /* 0x0000000000007941 */ /* 0x000fea0003800000 */
.L_x_8526:
[----:B------:R-:W-:-:S04]  /*f340*/  IMAD R4, R4, R13, -R11 ;  /* 0x0000000d04047224 */ /* 0x000fc800078e0a0b */
[----:B------:R-:W-:-:S05]  /*f350*/  IMAD R4, R189, -0x2, R4 ;  /* 0xfffffffebd047824 */ /* 0x000fca00078e0204 */
[----:B------:R-:W-:Y:S02]  /*f360*/  VIMNMX R3, R3, R4, !PT ;  /* 0x0000000403037248 */ /* 0x000fe40007fe0100 */
[----:B------:R-:W-:-:S07]  /*f370*/  VIADDMNMX R0, R4, R13, R0, PT ;  /* 0x0000000d04007246 */ /* 0x000fce0003800100 */
.L_x_8525:
        /* <DEDUP_REMOVED lines=13> */
[----:B------:R-:W-:Y:S02]  /*f450*/  ISETP.LT.OR P5, PT, R0, 0xa, P5 ;  /* 0x0000000a0000780c */ /* 0x000fe40002fa1670 */
[----:B------:R-:W-:Y:S02]  /*f460*/  P2R R94, PR, RZ, 0x40 ;  /* 0x00000040ff5e7803 */ /* 0x000fe40000000000 */
[----:B------:R-:W-:Y:S02]  /*f470*/  FSEL R138, R29, -INF , !P5 ;  /* 0xff8000001d8a7808 */ /* 0x000fe40006800000 */
[----:B------:R-:W-:-:S02]  /*f480*/  ISETP.GT.AND P5, PT, R3, 0x10, !P6 ;  /* 0x000000100300780c */ /* 0x000fc400077a4270 */
[----:B------:R-:W-:Y:S02]  /*f490*/  ISETP.GE.AND P6, PT, R15, 0x12, PT ;  /* 0x000000120f00780c */ /* 0x000fe40003fc6270 */
[----:B------:R-:W-:Y:S02]  /*f4a0*/  ISETP.LT.OR P5, PT, R0, 0x11, P5 ;  /* 0x000000110000780c */ /* 0x000fe40002fa1670 */
[----:B------:R-:W-:Y:S02]  /*f4b0*/  P2R R95, PR, RZ, 0x40 ;  /* 0x00000040ff5f7803 */ /* 0x000fe40000000000 */
[----:B------:R-:W-:Y:S02]  /*f4c0*/  FSEL R132, R32, -INF , !P5 ;  /* 0xff80000020847808 */ /* 0x000fe40006800000 */
[----:B------:R-:W-:Y:S02]  /*f4d0*/  ISETP.GT.AND P5, PT, R3, 0x11, !P6 ;  /* 0x000000110300780c */ /* 0x000fe400077a4270 */
[----:B------:R-:W-:-:S02]  /*f4e0*/  ISETP.GE.AND P6, PT, R15, 0x19, PT ;  /* 0x000000190f00780c */ /* 0x000fc40003fc6270 */
        /* <DEDUP_REMOVED lines=150> */
.L_x_8531:
[----:B------:R-:W-:-:S13]  /*fe50*/  ISETP.NE.AND P6, PT, R13, 0x1, PT ;  /* 0x000000010d00780c */ /* 0x000fda0003fc5270 */
[----:B------:R-:W0:Y:S02]  /*fe60*/  @P6 LDC.64 R90, c[0x0][0x9e8] ;  /* 0x00027a00ff5a6b82 */ /* 0x000e240000000a00 */
[----:B0-----:R-:W-:-:S05]  /*fe70*/  @P6 IMAD.HI.U32 R90, R0, R90, RZ ;  /* 0x0000005a005a6227 */ /* 0x001fca00078e00ff */
[----:B------:R-:W-:-:S07]  /*fe80*/  @P6 SHF.R.U32.HI R0, RZ, R91, R90 ;  /* 0x0000005bff006219 */ /* 0x000fce000001165a */
.L_x_8532:
[----:B------:R-:W-:Y:S05]  /*fe90*/  BSYNC B0 ;  /* 0x0000000000007941 */ /* 0x000fea0003800000 */
.L_x_8530:
[----:B------:R-:W-:-:S04]  /*fea0*/  IMAD R0, R0, R13, -R11 ;  /* 0x0000000d00007224 */ /* 0x000fc800078e0a0b */
[----:B------:R-:W-:-:S05]  /*feb0*/  IMAD R0, R189, -0x2, R0 ;  /* 0xfffffffebd007824 */ /* 0x000fca00078e0200 */
[----:B------:R-:W-:Y:S02]  /*fec0*/  VIMNMX R3, R3, R0, !PT ;  /* 0x0000000003037248 */ /* 0x000fe40007fe0100 */
[----:B------:R-:W-:-:S07]  /*fed0*/  VIADDMNMX R120, R0, R13, R120, PT ;  /* 0x0000000d00787246 */ /* 0x000fce0003800178 */
.L_x_8529:
[----:B------:R-:W-:Y:S01]  /*fee0*/  ISETP.GT.AND P4, PT, R3, 0x1, !P4 ;  /* 0x000000010300780c */ /* 0x000fe20006784270 */
[----:B------:R-:W-:Y:S01]  /*fef0*/  ULDC UR4, c[0x0][0x988] ;  /* 0x0002620000047ab9 */ /* 0x000fe20000000800 */
[----:B------:R-:W-:Y:S01]  /*ff00*/  ISETP.NE.AND P6, PT, R96, RZ, PT ;  /* 0x000000ff6000720c */ /* 0x000fe20003fc5270 */
[----:B------:R-:W-:Y:S01]  /*ff10*/  IMAD.U32 R11, RZ, RZ, UR4 ;  /* 0x00000004ff0b7e24 */ /* 0x000fe2000f8e00ff */
        /* <DEDUP_REMOVED lines=39> */
[----:B------:R-:W-:-:S02]  /*10190*/  ISETP.NE.AND P6, PT, R57, RZ, PT ;  /* 0x000000ff3900720c */ /* 0x000fc40003fc5270 */
        /* <DEDUP_REMOVED lines=36> */
[----:B------:R-:W-:Y:S01]  /*103e0*/  ISETP.GT.AND P5, PT, R3, 0x78, !P5 ;  /* 0x000000780300780c */ /* 0x000fe20006fa4270 */
[----:B------:R-:W0:Y:S01]  /*103f0*/  SHFL.BFLY PT, R0, R9, 0x2, 0x1f ;  /* 0x0c401f0009007f89 */ /* 0x000e2200000e0000 */
[----:B------:R-:W-:Y:S02]  /*10400*/  FSEL R50, R50, -INF , !P4 ;  /* 0xff80000032327808 */ /* 0x000fe40006000000 */
[----:B------:R-:W-:Y:S02]  /*10410*/  ISETP.NE.AND P4, PT, R99, RZ, PT ;  /* 0x000000ff6300720c */ /* 0x000fe40003f85270 */
[----:B------:R-:W-:Y:S02]  /*10420*/  ISETP.LT.OR P5, PT, R120, 0x79, P5 ;  /* 0x000000797800780c */ /* 0x000fe40002fa1670 */
[----:B------:R-:W-:Y:S02]  /*10430*/  ISETP.GT.AND P4, PT, R3, 0x31, !P4 ;  /* 0x000000310300780c */ /* 0x000fe40006784270 */
[----:B------:R-:W-:-:S02]  /*10440*/  FSEL R86, R86, -INF , !P5 ;  /* 0xff80000056567808 */ /* 0x000fc40006800000 */
[----:B------:R-:W-:-:S04]  /*10450*/  ISETP.LT.OR P4, PT, R120, 0x32, P4 ;  /* 0x000000327800780c */ /* 0x000fc80002781670 */
[----:B------:R-:W-:Y:S02]  /*10460*/  FSEL R96, R51, -INF , !P4 ;  /* 0xff80000033607808 */ /* 0x000fe40006000000 */
[----:B------:R-:W-:-:S04]  /*10470*/  ISETP.NE.AND P4, PT, R49, RZ, PT ;  /* 0x000000ff3100720c */ /* 0x000fc80003f85270 */
[----:B------:R-:W-:Y:S02]  /*10480*/  ISETP.GT.AND P4, PT, R3, 0x38, !P4 ;  /* 0x000000380300780c */ /* 0x000fe40006784270 */
[----:B0-----:R-:W-:Y:S02]  /*10490*/  FMNMX.FTZ R15, R9, R0, !PT ;  /* 0x00000000090f7209 */ /* 0x001fe40007810000 */
[----:B------:R-:W-:-:S03]  /*104a0*/  ISETP.LT.OR P4, PT, R120, 0x39, P4 ;  /* 0x000000397800780c */ /* 0x000fc60002781670 */
[----:B------:R-:W0:Y:S01]  /*104b0*/  SHFL.BFLY PT, R0, R15, 0x1, 0x1f ;  /* 0x0c201f000f007f89 */ /* 0x000e2200000e0000 */
[----:B------:R-:W-:Y:S02]  /*104c0*/  FSEL R54, R54, -INF , !P4 ;  /* 0xff80000036367808 */ /* 0x000fe40006000000 */
[----:B------:R-:W-:-:S04]  /*104d0*/  ISETP.NE.AND P4, PT, R101, RZ, PT ;  /* 0x000000ff6500720c */ /* 0x000fc80003f85270 */
[----:B------:R-:W-:-:S04]  /*104e0*/  ISETP.GT.AND P4, PT, R3, 0x39, !P4 ;  /* 0x000000390300780c */ /* 0x000fc80006784270 */
[----:B------:R-:W-:-:S04]  /*104f0*/  ISETP.LT.OR P4, PT, R120, 0x3a, P4 ;  /* 0x0000003a7800780c */ /* 0x000fc80002781670 */
[----:B------:R-:W-:Y:S02]  /*10500*/  FSEL R94, R55, -INF , !P4 ;  /* 0xff800000375e7808 */ /* 0x000fe40006000000 */
[----:B------:R-:W-:Y:S02]  /*10510*/  ISETP.NE.AND P4, PT, R53, RZ, PT ;  /* 0x000000ff3500720c */ /* 0x000fe40003f85270 */
[----:B------:R-:W1:Y:S02]  /*10520*/  @P2 LDC R53, c[0x0][0x450] ;  /* 0x00011400ff352b82 */ /* 0x000e640000000800 */
[----:B------:R-:W-:Y:S02]  /*10530*/  ISETP.GT.AND P4, PT, R3, 0x40, !P4 ;  /* 0x000000400300780c */ /* 0x000fe40006784270 */
[----:B0-----:R-:W-:Y:S02]  /*10540*/  FMNMX.FTZ R0, R15, R0, !PT ;  /* 0x000000000f007209 */ /* 0x001fe40007810000 */
[----:B------:R-:W-:-:S03]  /*10550*/  ISETP.LT.OR P4, PT, R120, 0x41, P4 ;  /* 0x000000417800780c */ /* 0x000fc60002781670 */
[----:B------:R-:W-:Y:S01]  /*10560*/  FMUL.FTZ R21, R0, R11 ;  /* 0x0000000b00157220 */ /* 0x000fe20000410000 */
[----:B------:R-:W-:Y:S02]  /*10570*/  FSEL R92, R58, -INF , !P4 ;  /* 0xff8000003a5c7808 */ /* 0x000fe40006000000 */
[----:B------:R-:W-:-:S04]  /*10580*/  ISETP.NE.AND P4, PT, R103, RZ, PT ;  /* 0x000000ff6700720c */ /* 0x000fc80003f85270 */
[----:B------:R-:W-:-:S04]  /*10590*/  ISETP.GT.AND P4, PT, R3, 0x41, !P4 ;  /* 0x000000410300780c */ /* 0x000fc80006784270 */
[----:B------:R-:W-:-:S04]  /*105a0*/  ISETP.LT.OR P4, PT, R120, 0x42, P4 ;  /* 0x000000427800780c */ /* 0x000fc80002781670 */
        /* <DEDUP_REMOVED lines=49> */
[----:B------:R-:W-:-:S04]  /*108c0*/  FSETP.NEU.FTZ.AND P4, PT, R0, -INF , PT ;  /* 0xff8000000000780b */ /* 0x000fc80003f9d000 */
[----:B------:R-:W-:Y:S02]  /*108d0*/  FSEL R49, R21, RZ, P4 ;  /* 0x000000ff15317208 */ /* 0x000fe40002000000 */
[----:B------:R-:W-:Y:S02]  /*108e0*/  ISETP.GT.AND P4, PT, R3, RZ, !P6 ;  /* 0x000000ff0300720c */ /* 0x000fe40007784270 */
[----:B------:R-:W-:Y:S01]  /*108f0*/  ISETP.NE.AND P6, PT, R25, RZ, PT ;  /* 0x000000ff1900720c */ /* 0x000fe20003fc5270 */
[-CC-:B------:R-:W-:Y:S01]  /*10900*/  FFMA.FTZ R32, R32, R11.reuse, -R49.reuse ;  /* 0x0000000b20207223 */ /* 0x180fe20000010831 */
[----:B------:R-:W-:Y:S01]  /*10910*/  ISETP.LT.OR P4, PT, R120, 0x1, P4 ;  /* 0x000000017800780c */ /* 0x000fe20002781670 */
[-CC-:B------:R-:W-:Y:S01]  /*10920*/  FFMA.FTZ R180, R5, R11.reuse, -R49.reuse ;  /* 0x0000000b05b47223 */ /* 0x180fe20000010831 */
[-CC-:B------:R-:W-:Y:S01]  /*10930*/  FFMA.FTZ R5, R134, R11.reuse, -R49.reuse ;  /* 0x0000000b86057223 */ /* 0x180fe20000010831 */
[-CC-:B------:R-:W-:Y:S01]  /*10940*/  FFMA.FTZ R182, R136, R11.reuse, -R49.reuse ;  /* 0x0000000b88b67223 */ /* 0x180fe20000010831 */
[----:B------:R-:W-:Y:S01]  /*10950*/  FSEL R47, R26, -INF , !P4 ;  /* 0xff8000001a2f7808 */ /* 0x000fe20006000000 */
[-CC-:B------:R-:W-:Y:S01]  /*10960*/  FFMA.FTZ R43, R8, R11.reuse, -R49.reuse ;  /* 0x0000000b082b7223 */ /* 0x180fe20000010831 */
[----:B------:R-:W-:Y:S01]  /*10970*/  ISETP.GT.AND P4, PT, R3, 0x79, !P6 ;  /* 0x000000790300780c */ /* 0x000fe20007784270 */
[----:B------:R-:W-:Y:S01]  /*10980*/  MUFU.EX2 R180, R180 ;  /* 0x000000b400b47308 */ /* 0x000fe20000000800 */
[----:B------:R-:W-:Y:S01]  /*10990*/  FMNMX.FTZ R15, R47, R108, !PT ;  /* 0x0000006c2f0f7209 */ /* 0x000fe20007810000 */
[-CC-:B------:R-:W-:Y:S01]  /*109a0*/  FFMA.FTZ R9, R138, R11.reuse, -R49.reuse ;  /* 0x0000000b8a097223 */ /* 0x180fe20000010831 */
[----:B------:R-:W-:Y:S01]  /*109b0*/  ISETP.LT.OR P4, PT, R120, 0x7a, P4 ;  /* 0x0000007a7800780c */ /* 0x000fe20002781670 */
[--C-:B------:R-:W-:Y:S01]  /*109c0*/  FFMA.FTZ R176, R132, R11, -R49.reuse ;  /* 0x0000000b84b07223 */ /* 0x100fe20000010831 */
[----:B------:R-:W-:Y:S01]  /*109d0*/  FMNMX.FTZ R15, R30, R15, !PT ;  /* 0x0000000f1e0f7209 */ /* 0x000fe20007810000 */
[--C-:B------:R-:W-:Y:S01]  /*109e0*/  FFMA.FTZ R130, R130, R11, -R49.reuse ;  /* 0x0000000b82827223 */ /* 0x100fe20000010831 */
[----:B------:R-:W-:Y:S01]  /*109f0*/  FSEL R26, R87, -INF , !P4 ;  /* 0xff800000571a7808 */ /* 0x000fe20006000000 */
        /* <DEDUP_REMOVED lines=33> */
[----:B------:R-:W-:Y:S01]  /*10c10*/  FMNMX.FTZ R25, R98, R25, !PT ;  /* 0x0000001962197209 */ /* 0x000fe20007810000 */
[----:B------:R-:W1:Y:S03]  /*10c20*/  @P2 LDC R40, c[0x0][0x44c] ;  /* 0x00011300ff282b82 */ /* 0x000e660000000800 */
[----:B------:R-:W-:-:S03]  /*10c30*/  FMNMX.FTZ R27, R50, R25, !PT ;  /* 0x00000019321b7209 */ /* 0x000fc60007810000 */
[----:B------:R-:W4:Y:S01]  /*10c40*/  MUFU.EX2 R15, R130 ;  /* 0x00000082000f7308 */ /* 0x000f220000000800 */
[----:B------:R-:W-:-:S04]  /*10c50*/  FMNMX.FTZ R27, R96, R27, !PT ;  /* 0x0000001b601b7209 */ /* 0x000fc80007810000 */
[----:B------:R-:W-:-:S03]  /*10c60*/  FMNMX.FTZ R27, R54, R27, !PT ;  /* 0x0000001b361b7209 */ /* 0x000fc60007810000 */
[----:B------:R-:W4:Y:S01]  /*10c70*/  MUFU.EX2 R178, R178 ;  /* 0x000000b200b27308 */ /* 0x000f220000000800 */
[----:B------:R-:W-:-:S04]  /*10c80*/  FMNMX.FTZ R27, R94, R27, !PT ;  /* 0x0000001b5e1b7209 */ /* 0x000fc80007810000 */
[----:B------:R-:W-:-:S03]  /*10c90*/  FMNMX.FTZ R29, R92, R27, !PT ;  /* 0x0000001b5c1d7209 */ /* 0x000fc60007810000 */
[----:B------:R-:W1:Y:S01]  /*10ca0*/  MUFU.EX2 R21, R124 ;  /* 0x0000007c00157308 */ /* 0x000e620000000800 */
[----:B------:R-:W-:-:S04]  /*10cb0*/  FMNMX.FTZ R29, R34, R29, !PT ;  /* 0x0000001d221d7209 */ /* 0x000fc80007810000 */
[----:B------:R-:W-:-:S03]  /*10cc0*/  FMNMX.FTZ R29, R62, R29, !PT ;  /* 0x0000001d3e1d7209 */ /* 0x000fc60007810000 */
[----:B------:R-:W1:Y:S01]  /*10cd0*/  MUFU.EX2 R172, R172 ;  /* 0x000000ac00ac7308 */ /* 0x000e620000000800 */
        /* <DEDUP_REMOVED lines=8> */
[----:B------:R0:W-:Y:S01]  /*10d60*/  MUFU.EX2 R31, R32 ;  /* 0x00000020001f7308 */ /* 0x0001e20000000800 */
        /* <DEDUP_REMOVED lines=9> */
[----:B0-----:R-:W-:Y:S01]  /*10e00*/  FMNMX.FTZ R32, R26, R33, !PT ;  /* 0x000000211a207209 */ /* 0x001fe20007810000 */
[----:B------:R-:W-:-:S04]  /*10e10*/  FFMA.FTZ R33, R4, R11, -R49 ;  /* 0x0000000b04217223 */ /* 0x000fc80000010831 */
[----:B------:R-:W0:Y:S02]  /*10e20*/  SHFL.BFLY PT, R39, R32, 0x2, 0x1f ;  /* 0x0c401f0020277f89 */ /* 0x000e2400000e0000 */
        /* <DEDUP_REMOVED lines=11> */
[----:B------:R-:W-:-:S03]  /*10ee0*/  FFMA.FTZ R45, R24, R11, -R49 ;  /* 0x0000000b182d7223 */ /* 0x000fc60000010831 */
[C---:B------:R-:W-:Y:S01]  /*10ef0*/  FSETP.NEU.FTZ.AND P4, PT, R8.reuse, -INF , PT ;  /* 0xff8000000800780b */ /* 0x040fe20003f9d000 */
[----:B------:R-:W-:Y:S02]  /*10f00*/  FMUL.FTZ R4, R8, R11 ;  /* 0x0000000b08047220 */ /* 0x000fe40000410000 */
[----:B------:R-:W-:Y:S03]  /*10f10*/  MUFU.EX2 R162, R162 ;  /* 0x000000a200a27308 */ /* 0x000fe60000000800 */
[----:B------:R-:W-:-:S05]  /*10f20*/  FSEL R49, R4, RZ, P4 ;  /* 0x000000ff04317208 */ /* 0x000fca0002000000 */
[----:B------:R-:W-:Y:S01]  /*10f30*/  MUFU.EX2 R37, R37 ;  /* 0x0000002500257308 */ /* 0x000fe20000000800 */
[-CC-:B------:R-:W-:Y:S01]  /*10f40*/  FFMA.FTZ R181, R47, R11.reuse, -R49.reuse ;  /* 0x0000000b2fb57223 */ /* 0x180fe20000010831 */
[-C--:B------:R-:W-:Y:S01]  /*10f50*/  FFMA.FTZ R4, R108, R11.reuse, -R49 ;  /* 0x0000000b6c047223 */ /* 0x080fe20000010831 */
[----:B------:R-:W-:Y:S01]  /*10f60*/  FADD.FTZ R47, R180, R5 ;  /* 0x00000005b42f7221 */ /* 0x000fe20000010000 */
[-CC-:B------:R-:W-:Y:S01]  /*10f70*/  FFMA.FTZ R183, R30, R11.reuse, -R49.reuse ;  /* 0x0000000b1eb77223 */ /* 0x180fe20000010831 */
[-CC-:B------:R-:W-:Y:S01]  /*10f80*/  FFMA.FTZ R10, R106, R11.reuse, -R49.reuse ;  /* 0x0000000b6a0a7223 */ /* 0x180fe20000010831 */
[-C--:B------:R-:W-:Y:S01]  /*10f90*/  FFMA.FTZ R177, R90, R11.reuse, -R49 ;  /* 0x0000000b5ab17223 */ /* 0x080fe20000010831 */
[----:B--2---:R-:W-:Y:S01]  /*10fa0*/  FADD.FTZ R36, R182, R47 ;  /* 0x0000002fb6247221 */ /* 0x004fe20000010000 */
[----:B------:R-:W-:Y:S01]  /*10fb0*/  MUFU.EX2 R181, R181 ;  /* 0x000000b500b57308 */ /* 0x000fe20000000800 */
[-CC-:B------:R-:W-:Y:S01]  /*10fc0*/  FFMA.FTZ R14, R104, R11.reuse, -R49.reuse ;  /* 0x0000000b680e7223 */ /* 0x180fe20000010831 */
[-CC-:B------:R-:W-:Y:S01]  /*10fd0*/  FFMA.FTZ R179, R38, R11.reuse, -R49.reuse ;  /* 0x0000000b26b37223 */ /* 0x180fe20000010831 */
[----:B---3--:R-:W-:Y:S01]  /*10fe0*/  FADD.FTZ R47, R9, R36 ;  /* 0x00000024092f7221 */ /* 0x008fe20000010000 */
[-CC-:B------:R-:W-:Y:S01]  /*10ff0*/  FFMA.FTZ R20, R102, R11.reuse, -R49.reuse ;  /* 0x0000000b66147223 */ /* 0x180fe20000010831 */
[-CC-:B------:R-:W-:Y:S01]  /*11000*/  FFMA.FTZ R173, R42, R11.reuse, -R49.reuse ;  /* 0x0000000b2aad7223 */ /* 0x180fe20000010831 */
[-C--:B------:R-:W-:Y:S01]  /*11010*/  FFMA.FTZ R24, R100, R11.reuse, -R49 ;  /* 0x0000000b64187223 */ /* 0x080fe20000010831 */
[----:B----4-:R-:W-:Y:S01]  /*11020*/  FADD.FTZ R36, R176, R47 ;  /* 0x0000002fb0247221 */ /* 0x010fe20000010000 */
[----:B------:R-:W0:Y:S01]  /*11030*/  MUFU.EX2 R4, R4 ;  /* 0x0000000400047308 */ /* 0x000e220000000800 */
[-CC-:B------:R-:W-:Y:S01]  /*11040*/  FFMA.FTZ R175, R46, R11.reuse, -R49.reuse ;  /* 0x0000000b2eaf7223 */ /* 0x180fe20000010831 */
[-CC-:B------:R-:W-:Y:S01]  /*11050*/  FFMA.FTZ R28, R98, R11.reuse, -R49.reuse ;  /* 0x0000000b621c7223 */ /* 0x180fe20000010831 */
[----:B------:R-:W-:Y:S01]  /*11060*/  FADD.FTZ R47, R15, R36 ;  /* 0x000000240f2f7221 */ /* 0x000fe20000010000 */
[-CC-:B------:R-:W-:Y:S01]  /*11070*/  FFMA.FTZ R169, R50, R11.reuse, -R49.reuse ;  /* 0x0000000b32a97223 */ /* 0x180fe20000010831 */
[-CC-:B------:R-:W-:Y:S01]  /*11080*/  FFMA.FTZ R30, R96, R11.reuse, -R49.reuse ;  /* 0x0000000b601e7223 */ /* 0x180fe20000010831 */
[-C--:B------:R-:W-:Y:S01]  /*11090*/  FFMA.FTZ R171, R54, R11.reuse, -R49 ;  /* 0x0000000b36ab7223 */ /* 0x080fe20000010831 */
[----:B------:R-:W-:Y:S01]  /*110a0*/  FADD.FTZ R38, R178, R47 ;  /* 0x0000002fb2267221 */ /* 0x000fe20000010000 */
[----:B------:R-:W2:Y:S01]  /*110b0*/  MUFU.EX2 R183, R183 ;  /* 0x000000b700b77308 */ /* 0x000ea20000000800 */
[-CC-:B------:R-:W-:Y:S01]  /*110c0*/  FFMA.FTZ R32, R94, R11.reuse, -R49.reuse ;  /* 0x0000000b5e207223 */ /* 0x180fe20000010831 */
[-CC-:B------:R-:W-:Y:S01]  /*110d0*/  FFMA.FTZ R165, R92, R11.reuse, -R49.reuse ;  /* 0x0000000b5ca57223 */ /* 0x180fe20000010831 */
[----:B-1----:R-:W-:Y:S01]  /*110e0*/  FADD.FTZ R51, R21, R38 ;  /* 0x0000002615337221 */ /* 0x002fe20000010000 */
[-CC-:B------:R-:W-:Y:S01]  /*110f0*/  FFMA.FTZ R34, R34, R11.reuse, -R49.reuse ;  /* 0x0000000b22227223 */ /* 0x180fe20000010831 */
[-CC-:B------:R-:W-:Y:S01]  /*11100*/  FFMA.FTZ R167, R62, R11.reuse, -R49.reuse ;  /* 0x0000000b3ea77223 */ /* 0x180fe20000010831 */
[-C--:B------:R-:W-:Y:S01]  /*11110*/  FFMA.FTZ R58, R58, R11.reuse, -R49 ;  /* 0x0000000b3a3a7223 */ /* 0x080fe20000010831 */
[----:B------:R-:W-:Y:S01]  /*11120*/  FADD.FTZ R38, R172, R51 ;  /* 0x00000033ac267221 */ /* 0x000fe20000010000 */
[----:B------:R-:W1:Y:S01]  /*11130*/  MUFU.EX2 R10, R10 ;  /* 0x0000000a000a7308 */ /* 0x000e620000000800 */
[----:B0-----:R-:W-:Y:S01]  /*11140*/  FADD.FTZ R36, R181, R4 ;  /* 0x00000004b5247221 */ /* 0x001fe20000010000 */
[-CC-:B------:R-:W-:Y:S01]  /*11150*/  FFMA.FTZ R66, R66, R11.reuse, -R49.reuse ;  /* 0x0000000b42427223 */ /* 0x180fe20000010831 */
[----:B------:R-:W-:Y:S01]  /*11160*/  FADD.FTZ R51, R25, R38 ;  /* 0x0000002619337221 */ /* 0x000fe20000010000 */
[-CC-:B------:R-:W-:Y:S01]  /*11170*/  FFMA.FTZ R112, R112, R11.reuse, -R49.reuse ;  /* 0x0000000b70707223 */ /* 0x180fe20000010831 */
[----:B------:R-:W-:Y:S01]  /*11180*/  F2FP.BF16.F32.PACK_AB R180, R5, R180 ;  /* 0x000000b405b4723e */ /* 0x000fe200000010ff */
[-C--:B------:R-:W-:Y:S01]  /*11190*/  FFMA.FTZ R70, R70, R11.reuse, -R49 ;  /* 0x0000000b46467223 */ /* 0x080fe20000010831 */
[----:B------:R-:W-:Y:S01]  /*111a0*/  FADD.FTZ R38, R174, R51 ;  /* 0x00000033ae267221 */ /* 0x000fe20000010000 */
[----:B------:R-:W0:Y:S01]  /*111b0*/  MUFU.EX2 R177, R177 ;  /* 0x000000b100b17308 */ /* 0x000e220000000800 */
[----:B--2---:R-:W-:Y:S01]  /*111c0*/  FADD.FTZ R47, R183, R36 ;  /* 0x00000024b72f7221 */ /* 0x004fe20000010000 */
[----:B------:R-:W-:Y:S01]  /*111d0*/  F2FP.BF16.F32.PACK_AB R182, R9, R182 ;  /* 0x000000b609b6723e */ /* 0x000fe200000010ff */
[----:B------:R-:W-:Y:S01]  /*111e0*/  FADD.FTZ R51, R27, R38 ;  /* 0x000000261b337221 */ /* 0x000fe20000010000 */
[-CC-:B------:R-:W-:Y:S01]  /*111f0*/  FFMA.FTZ R114, R114, R11.reuse, -R49.reuse ;  /* 0x0000000b72727223 */ /* 0x180fe20000010831 */
[-CC-:B------:R-:W-:Y:S01]  /*11200*/  FFMA.FTZ R74, R74, R11.reuse, -R49.reuse ;  /* 0x0000000b4a4a7223 */ /* 0x180fe20000010831 */
[-C--:B------:R-:W-:Y:S01]  /*11210*/  FFMA.FTZ R118, R118, R11.reuse, -R49 ;  /* 0x0000000b76767223 */ /* 0x080fe20000010831 */
[----:B------:R-:W-:Y:S01]  /*11220*/  FADD.FTZ R38, R168, R51 ;  /* 0x00000033a8267221 */ /* 0x000fe20000010000 */
[----:B------:R-:W2:Y:S01]  /*11230*/  MUFU.EX2 R14, R14 ;  /* 0x0000000e000e7308 */ /* 0x000ea20000000800 */
[----:B-1----:R-:W-:Y:S01]  /*11240*/  FADD.FTZ R36, R10, R47 ;  /* 0x0000002f0a247221 */ /* 0x002fe20000010000 */
[-CC-:B------:R-:W-:Y:S01]  /*11250*/  FFMA.FTZ R78, R78, R11.reuse, -R49.reuse ;  /* 0x0000000b4e4e7223 */ /* 0x180fe20000010831 */
[----:B------:R-:W-:Y:S01]  /*11260*/  FADD.FTZ R51, R29, R38 ;  /* 0x000000261d337221 */ /* 0x000fe20000010000 */
        /* <DEDUP_REMOVED lines=8> */
[----:B------:R-:W-:Y:S01]  /*112f0*/  FFMA.FTZ R26, R26, R11, -R49 ;  /* 0x0000000b1a1a7223 */ /* 0x000fe20000010831 */
[----:B------:R-:W-:Y:S01]  /*11300*/  F2FP.BF16.F32.PACK_AB R181, R4, R181 ;  /* 0x000000b504b5723e */ /* 0x000fe200000010ff */
[----:B------:R-:W-:-:S04]  /*11310*/  @P2 IMAD.HI.U32 R42, R193, R40, RZ ;  /* 0x00000028c12a2227 */ /* 0x000fc800078e00ff */
[----:B------:R-:W-:Y:S01]  /*11320*/  FADD.FTZ R38, R164, R51 ;  /* 0x00000033a4267221 */ /* 0x000fe20000010000 */
[----:B------:R-:W0:Y:S01]  /*11330*/  MUFU.EX2 R20, R20 ;  /* 0x0000001400147308 */ /* 0x000e220000000800 */
[----:B--2---:R-:W-:Y:S01]  /*11340*/  FADD.FTZ R36, R14, R47 ;  /* 0x0000002f0e247221 */ /* 0x004fe20000010000 */
[C---:B------:R-:W-:Y:S01]  /*11350*/  F2FP.BF16.F32.PACK_AB R164, R3.reuse, R164 ;  /* 0x000000a403a4723e */ /* 0x040fe200000010ff */
[----:B------:R-:W-:Y:S01]  /*11360*/  FADD.FTZ R51, R3, R38 ;  /* 0x0000002603337221 */ /* 0x000fe20000010000 */
[----:B------:R-:W-:Y:S01]  /*11370*/  IMAD.MOV.U32 R40, RZ, RZ, R193 ;  /* 0x000000ffff287224 */ /* 0x000fe200078e00c1 */
[----:B------:R-:W-:Y:S02]  /*11380*/  @P2 SHF.R.U32.HI R40, RZ, R53, R42 ;  /* 0x00000035ff282219 */ /* 0x000fe4000001162a */
[----:B------:R-:W-:Y:S01]  /*11390*/  FADD.FTZ R38, R166, R51 ;  /* 0x00000033a6267221 */ /* 0x000fe20000010000 */
[----:B------:R-:W2:Y:S01]  /*113a0*/  MUFU.EX2 R173, R173 ;  /* 0x000000ad00ad7308 */ /* 0x000ea20000000800 */
[----:B-1----:R-:W-:Y:S01]  /*113b0*/  FADD.FTZ R47, R179, R36 ;  /* 0x00000024b32f7221 */ /* 0x002fe20000010000 */
[----:B------:R-:W-:-:S02]  /*113c0*/  IMAD.IADD R127, R127, 0x1, R40 ;  /* 0x000000017f7f7824 */ /* 0x000fc400078e0228 */
[----:B------:R-:W-:Y:S01]  /*113d0*/  FADD.FTZ R51, R33, R38 ;  /* 0x0000002621337221 */ /* 0x000fe20000010000 */
[----:B------:R-:W-:Y:S02]  /*113e0*/  F2FP.BF16.F32.PACK_AB R176, R15, R176 ;  /* 0x000000b00fb0723e */ /* 0x000fe400000010ff */
[----:B------:R-:W-:Y:S01]  /*113f0*/  F2FP.BF16.F32.PACK_AB R178, R21, R178 ;  /* 0x000000b215b2723e */ /* 0x000fe200000010ff */
[----:B------:R-:W-:Y:S01]  /*11400*/  FADD.FTZ R38, R160, R51 ;  /* 0x00000033a0267221 */ /* 0x000fe20000010000 */
[----:B------:R-:W1:Y:S01]  /*11410*/  MUFU.EX2 R24, R24 ;  /* 0x0000001800187308 */ /* 0x000e620000000800 */
[----:B0-----:R-:W-:Y:S01]  /*11420*/  FADD.FTZ R36, R20, R47 ;  /* 0x0000002f14247221 */ /* 0x001fe20000010000 */
[----:B------:R-:W-:Y:S01]  /*11430*/  F2FP.BF16.F32.PACK_AB R172, R25, R172 ;  /* 0x000000ac19ac723e */ /* 0x000fe200000010ff */
[----:B------:R-:W-:Y:S01]  /*11440*/  IMAD.IADD R12, R127, 0x1, R12 ;  /* 0x000000017f0c7824 */ /* 0x000fe200078e020c */
[----:B------:R-:W-:Y:S02]  /*11450*/  F2FP.BF16.F32.PACK_AB R174, R27, R174 ;  /* 0x000000ae1bae723e */ /* 0x000fe400000010ff */
[----:B------:R-:W-:-:S02]  /*11460*/  F2FP.BF16.F32.PACK_AB R168, R29, R168 ;  /* 0x000000a81da8723e */ /* 0x000fc400000010ff */
[----:B------:R-:W0:Y:S01]  /*11470*/  MUFU.EX2 R175, R175 ;  /* 0x000000af00af7308 */ /* 0x000e220000000800 */
[----:B--2---:R-:W-:Y:S01]  /*11480*/  FADD.FTZ R47, R173, R36 ;  /* 0x00000024ad2f7221 */ /* 0x004fe20000010000 */
[----:B------:R-:W-:Y:S02]  /*11490*/  F2FP.BF16.F32.PACK_AB R170, R31, R170 ;  /* 0x000000aa1faa723e */ /* 0x000fe400000010ff */
[----:B------:R-:W-:Y:S02]  /*114a0*/  F2FP.BF16.F32.PACK_AB R166, R33, R166 ;  /* 0x000000a621a6723e */ /* 0x000fe400000010ff */
[----:B------:R-:W-:Y:S02]  /*114b0*/  F2FP.BF16.F32.PACK_AB R160, R35, R160 ;  /* 0x000000a023a0723e */ /* 0x000fe400000010ff */
[----:B------:R-:W2:Y:S01]  /*114c0*/  MUFU.EX2 R28, R28 ;  /* 0x0000001c001c7308 */ /* 0x000ea20000000800 */
[----:B-1----:R-:W-:Y:S01]  /*114d0*/  FADD.FTZ R36, R24, R47 ;  /* 0x0000002f18247221 */ /* 0x002fe20000010000 */
[----:B------:R-:W-:-:S02]  /*114e0*/  F2FP.BF16.F32.PACK_AB R183, R10, R183 ;  /* 0x000000b70ab7723e */ /* 0x000fc400000010ff */
[----:B------:R-:W-:Y:S02]  /*114f0*/  F2FP.BF16.F32.PACK_AB R177, R14, R177 ;  /* 0x000000b10eb1723e */ /* 0x000fe400000010ff */
[----:B------:R-:W-:Y:S02]  /*11500*/  F2FP.BF16.F32.PACK_AB R179, R20, R179 ;  /* 0x000000b314b3723e */ /* 0x000fe400000010ff */
[----:B------:R-:W1:Y:S01]  /*11510*/  MUFU.EX2 R169, R169 ;  /* 0x000000a900a97308 */ /* 0x000e620000000800 */
[----:B0-----:R-:W-:Y:S01]  /*11520*/  FADD.FTZ R47, R175, R36 ;  /* 0x00000024af2f7221 */ /* 0x001fe20000010000 */
[----:B------:R-:W-:-:S06]  /*11530*/  F2FP.BF16.F32.PACK_AB R173, R24, R173 ;  /* 0x000000ad18ad723e */ /* 0x000fcc00000010ff */
        /* <DEDUP_REMOVED lines=12> */
[----:B------:R-:W-:Y:S01]  /*11600*/  FADD.FTZ R47, R35, R38 ;  /* 0x00000026232f7221 */ /* 0x000fe20000010000 */
[----:B------:R-:W-:-:S03]  /*11610*/  F2FP.BF16.F32.PACK_AB R171, R32, R171 ;  /* 0x000000ab20ab723e */ /* 0x000fc600000010ff */
[----:B------:R-:W-:Y:S01]  /*11620*/  FADD.FTZ R38, R162, R47 ;  /* 0x0000002fa2267221 */ /* 0x000fe20000010000 */
[----:B------:R-:W-:Y:S01]  /*11630*/  F2FP.BF16.F32.PACK_AB R162, R37, R162 ;  /* 0x000000a225a2723e */ /* 0x000fe200000010ff */
[----:B------:R-:W1:Y:S01]  /*11640*/  MUFU.EX2 R167, R167 ;  /* 0x000000a700a77308 */ /* 0x000e620000000800 */
[----:B0-----:R-:W-:Y:S01]  /*11650*/  FADD.FTZ R5, R165, R36 ;  /* 0x00000024a5057221 */ /* 0x001fe20000010000 */
[----:B------:R-:W-:-:S06]  /*11660*/  FADD.FTZ R9, R37, R38 ;  /* 0x0000002625097221 */ /* 0x000fcc0000010000 */
[----:B------:R-:W0:Y:S01]  /*11670*/  MUFU.EX2 R156, R156 ;  /* 0x0000009c009c7308 */ /* 0x000e220000000800 */
[C---:B--2---:R-:W-:Y:S01]  /*11680*/  FADD.FTZ R36, R34.reuse, R5 ;  /* 0x0000000522247221 */ /* 0x044fe20000010000 */
[----:B------:R-:W-:-:S06]  /*11690*/  F2FP.BF16.F32.PACK_AB R165, R34, R165 ;  /* 0x000000a522a5723e */ /* 0x000fcc00000010ff */
[----:B------:R-:W2:Y:S01]  /*116a0*/  MUFU.EX2 R58, R58 ;  /* 0x0000003a003a7308 */ /* 0x000ea20000000800 */
[----:B-1----:R-:W-:-:S07]  /*116b0*/  FADD.FTZ R5, R167, R36 ;  /* 0x00000024a7057221 */ /* 0x002fce0000010000 */
[----:B------:R-:W1:Y:S01]  /*116c0*/  MUFU.EX2 R39, R39 ;  /* 0x0000002700277308 */ /* 0x000e620000000800 */
[----:B0-----:R-:W-:-:S07]  /*116d0*/  FADD.FTZ R36, R156, R9 ;  /* 0x000000099c247221 */ /* 0x001fce0000010000 */
[----:B------:R-:W0:Y:S01]  /*116e0*/  MUFU.EX2 R66, R66 ;  /* 0x0000004200427308 */ /* 0x000e220000000800 */
[C---:B--2---:R-:W-:Y:S01]  /*116f0*/  FADD.FTZ R5, R58.reuse, R5 ;  /* 0x000000053a057221 */ /* 0x044fe20000010000 */
[----:B------:R-:W-:-:S06]  /*11700*/  F2FP.BF16.F32.PACK_AB R167, R58, R167 ;  /* 0x000000a73aa7723e */ /* 0x000fcc00000010ff */
        /* <DEDUP_REMOVED lines=27> */
[----:B------:R-:W-:-:S06]  /*118c0*/  F2FP.BF16.F32.PACK_AB R158, R41, R158 ;  /* 0x0000009e299e723e */ /* 0x000fcc00000010ff */
[----:B------:R-:W0:Y:S01]  /*118d0*/  MUFU.EX2 R153, R126 ;  /* 0x0000007e00997308 */ /* 0x000e220000000800 */
[----:B--2---:R-:W-:-:S07]  /*118e0*/  FADD.FTZ R4, R82, R3 ;  /* 0x0000000352047221 */ /* 0x004fce0000010000 */
[----:B------:R-:W2:Y:S01]  /*118f0*/  MUFU.EX2 R43, R43 ;  /* 0x0000002b002b7308 */ /* 0x000ea20000000800 */
[----:B-1----:R-:W-:-:S07]  /*11900*/  FADD.FTZ R38, R152, R5 ;  /* 0x0000000598267221 */ /* 0x002fce0000010000 */
[----:B------:R-:W1:Y:S01]  /*11910*/  MUFU.EX2 R86, R86 ;  /* 0x0000005600567308 */ /* 0x000e620000000800 */
[C---:B0-----:R-:W-:Y:S01]  /*11920*/  FADD.FTZ R3, R153.reuse, R4 ;  /* 0x0000000499037221 */ /* 0x041fe20000010000 */
[----:B------:R-:W-:-:S06]  /*11930*/  F2FP.BF16.F32.PACK_AB R153, R153, R82 ;  /* 0x000000529999723e */ /* 0x000fcc00000010ff */
[----:B------:R-:W0:Y:S01]  /*11940*/  MUFU.EX2 R154, R154 ;  /* 0x0000009a009a7308 */ /* 0x000e220000000800 */
[C---:B--2---:R-:W-:Y:S01]  /*11950*/  FADD.FTZ R5, R43.reuse, R38 ;  /* 0x000000262b057221 */ /* 0x044fe20000010000 */
[----:B------:R-:W-:-:S06]  /*11960*/  F2FP.BF16.F32.PACK_AB R152, R43, R152 ;  /* 0x000000982b98723e */ /* 0x000fcc00000010ff */
[----:B------:R-:W2:Y:S01]  /*11970*/  MUFU.EX2 R155, R26 ;  /* 0x0000001a009b7308 */ /* 0x000ea20000000800 */
[----:B-1----:R-:W-:-:S07]  /*11980*/  FADD.FTZ R4, R86, R3 ;  /* 0x0000000356047221 */ /* 0x002fce0000010000 */
[----:B------:R-:W1:Y:S01]  /*11990*/  MUFU.EX2 R45, R45 ;  /* 0x0000002d002d7308 */ /* 0x000e620000000800 */
[----:B0-----:R-:W-:Y:S01]  /*119a0*/  FADD.FTZ R38, R154, R5 ;  /* 0x000000059a267221 */ /* 0x001fe20000010000 */
[C---:B--2---:R-:W-:Y:S01]  /*119b0*/  FADD.FTZ R3, R155.reuse, R4 ;  /* 0x000000049b037221 */ /* 0x044fe20000010000 */
[----:B------:R-:W-:Y:S01]  /*119c0*/  F2FP.BF16.F32.PACK_AB R155, R155, R86 ;  /* 0x000000569b9b723e */ /* 0x000fe200000010ff */
[----:B------:R-:W-:Y:S02]  /*119d0*/  VIADD R4, R129, 0xfffffffe ;  /* 0xfffffffe81047836 */ /* 0x000fe40000000000 */
        /* <DEDUP_REMOVED lines=14> */
.L_x_8535:
[----:B------:R-:W-:-:S13]  /*11ac0*/  ISETP.NE.AND P4, PT, R13, 0x1, PT ;  /* 0x000000010d00780c */ /* 0x000fda0003f85270 */
[----:B------:R-:W0:Y:S02]  /*11ad0*/  @P4 LDC.64 R14, c[0x0][0x9e8] ;  /* 0x00027a00ff0e4b82 */ /* 0x000e240000000a00 */
[----:B0-----:R-:W-:-:S05]  /*11ae0*/  @P4 IMAD.HI.U32 R10, R9, R14, RZ ;  /* 0x0000000e090a4227 */ /* 0x001fca00078e00ff */
[----:B------:R-:W-:-:S07]  /*11af0*/  @P4 SHF.R.U32.HI R9, RZ, R15, R10 ;  /* 0x0000000fff094219 */ /* 0x000fce000001160a */
.L_x_8536:
[----:B------:R-:W-:Y:S05]  /*11b00*/  BSYNC B0 ;  /* 0x0000000000007941 */ /* 0x000fea0003800000 */
.L_x_8534:
[----:B------:R-:W-:-:S05]  /*11b10*/  IMAD R9, R9, R13, R13 ;  /* 0x0000000d09097224 */ /* 0x000fca00078e020d */
[----:B------:R-:W-:-:S07]  /*11b20*/  VIMNMX R12, R12, R9, PT ;  /* 0x000000090c0c7248 */ /* 0x000fce0003fe0100 */
.L_x_8533:
[----:B------:R-:W-:Y:S01]  /*11b30*/  SHF.R.S32.HI R9, RZ, 0x1f, R12 ;  /* 0x0000001fff097819 */ /* 0x000fe2000001140c */
[----:B------:R-:W-:Y:S01]  /*11b40*/  ULDC UR4, c[0x0][0x9e4] ;  /* 0x0002790000047ab9 */ /* 0x000fe20000000800 */
[----:B------:R-:W-:Y:S01]  /*11b50*/  ULDC UR5, c[0x0][0x9e4] ;  /* 0x0002790000057ab9 */ /* 0x000fe20000000800 */
[----:B------:R-:W-:Y:S01]  /*11b60*/  ULDC UR6, c[0x0][0x9dc] ;  /* 0x0002770000067ab9 */ /* 0x000fe20000000800 */
[----:B------:R-:W-:Y:S01]  /*11b70*/  LEA.HI R9, R9, R12, RZ, 0x7 ;  /* 0x0000000c09097211 */ /* 0x000fe200078f38ff */
[----:B------:R-:W-:Y:S01]  /*11b80*/  ULDC UR37, c[0x0][0x9dc] ;  /* 0x0002770000257ab9 */ /* 0x000fe20000000800 */
[----:B------:R-:W-:Y:S01]  /*11b90*/  ULDC UR48, c[0x0][0x9e0] ;  /* 0x0002780000307ab9 */ /* 0x000fe20000000800 */
[----:B------:R-:W-:Y:S01]  /*11ba0*/  ULDC UR7, c[0x0][0x9e0] ;  /* 0x0002780000077ab9 */ /* 0x000fe20000000800 */
[----:B------:R-:W-:Y:S02]  /*11bb0*/  SHF.R.S32.HI R9, RZ, 0x7, R9 ;  /* 0x00000007ff097819 */ /* 0x000fe40000011409 */
[----:B------:R-:W-:-:S02]  /*11bc0*/  CS2R R150, SRZ ;  /* 0x0000000000967805 */ /* 0x000fc4000001ff00 */
[----:B------:R-:W-:Y:S02]  /*11bd0*/  CS2R R148, SRZ ;  /* 0x0000000000947805 */ /* 0x000fe4000001ff00 */
[----:B------:R-:W-:Y:S02]  /*11be0*/  CS2R R146, SRZ ;  /* 0x0000000000927805 */ /* 0x000fe4000001ff00 */
[----:B------:R-:W-:Y:S02]  /*11bf0*/  VIMNMX R14, R196, R9, !PT ;  /* 0x00000009c40e7248 */ /* 0x000fe40007fe0100 */
[----:B------:R-:W-:Y:S02]  /*11c00*/  CS2R R144, SRZ ;  /* 0x0000000000907805 */ /* 0x000fe4000001ff00 */
[----:B------:R-:W-:Y:S02]  /*11c10*/  CS2R R142, SRZ ;  /* 0x00000000008e7805 */ /* 0x000fe4000001ff00 */
[----:B------:R-:W-:-:S02]  /*11c20*/  CS2R R140, SRZ ;  /* 0x00000000008c7805 */ /* 0x000fc4000001ff00 */
[----:B------:R-:W-:Y:S02]  /*11c30*/  ISETP.GE.AND P4, PT, R4, R14, PT ;  /* 0x0000000e0400720c */ /* 0x000fe40003f86270 */
        /* <DEDUP_REMOVED lines=12> */
[----:B-----5:R-:W-:Y:S02]  /*11d00*/  CS2R R114, SRZ ;  /* 0x0000000000727805 */ /* 0x020fe4000001ff00 */
        /* <DEDUP_REMOVED lines=13> */
[----:B------:R-:W-:Y:S06]  /*11de0*/  @!P4 BRA `(.L_x_8537) ;  /* 0x0000003000a8c947 */ /* 0x000fec0003800000 */
[----:B------:R-:W-:-:S07]  /*11df0*/  IMAD.MOV.U32 R151, RZ, RZ, RZ ;  /* 0x000000ffff977224 */ /* 0x000fce00078e00ff */
.L_x_8555:
[----:B------:R-:W-:Y:S01]  /*11e00*/  VIADD R15, R22, 0x1 ;  /* 0x00000001160f7836 */ /* 0x000fe20000000000 */
[----:B------:R-:W-:Y:S05]  /*11e10*/  YIELD ;  /* 0x0000000000007946 */ /* 0x000fea0003800000 */
[----:B------:R-:W-:-:S04]  /*11e20*/  ISETP.NE.AND P4, PT, R15, 0x2, PT ;  /* 0x000000020f00780c */ /* 0x000fc80003f85270 */
[----:B------:R-:W-:Y:S02]  /*11e30*/  SEL R9, RZ, 0x1, P4 ;  /* 0x00000001ff097807 */ /* 0x000fe40002000000 */
[----:B------:R-:W-:Y:S02]  /*11e40*/  SEL R15, R15, RZ, P4 ;  /* 0x000000ff0f0f7207 */ /* 0x000fe40002000000 */
[----:B------:R-:W-:Y:S02]  /*11e50*/  ISETP.NE.AND P4, PT, R194, RZ, PT ;  /* 0x000000ffc200720c */ /* 0x000fe40003f85270 */
[----:B------:R-:W-:-:S11]  /*11e60*/  LOP3.LUT R9, R186, R9, RZ, 0x3c, !PT ;  /* 0x00000009ba097212 */ /* 0x000fd600078e3cff */
[----:B------:R-:W-:Y:S05]  /*11e70*/  @P4 BRA `(.L_x_8538) ;  /* 0x0000000000304947 */ /* 0x000fea0003800000 */
[----:B------:R-:W-:Y:S05]  /*11e80*/  @!P0 BRA `(.L_x_8539) ;  /* 0x0000000000048947 */ /* 0x000fea0003800000 */
[----:B------:R-:W-:Y:S01]  /*11e90*/  BPT.TRAP 0x1 ;  /* 0x000000040000795c */ /* 0x000fe20000300000 */
.L_x_8539:
[----:B------:R-:W-:Y:S01]  /*11ea0*/  IMAD R11, R15, 0x8, R2 ;  /* 0x000000080f0b7824 */ /* 0x000fe200078e0202 */
[----:B------:R-:W-:-:S04]  /*11eb0*/  SHF.L.U32 R6, R9, 0x1f, RZ ;  /* 0x0000001f09067819 */ /* 0x000fc800000006ff */
[----:B------:R0:W1:Y:S01]  /*11ec0*/  SYNCS.PHASECHK.TRANS64.TRYWAIT P5, [R11+URZ+0x28830], R6 ;  /* 0x028830060b0075a7 */ /* 0x00006200080a017f */
[----:B------:R-:W-:Y:S05]  /*11ed0*/  @!P0 BRA `(.L_x_8540) ;  /* 0x0000000000048947 */ /* 0x000fea0003800000 */
[----:B------:R-:W-:Y:S01]  /*11ee0*/  BPT.TRAP 0x1 ;  /* 0x000000040000795c */ /* 0x000fe20000300000 */
.L_x_8540:
[----:B------:R-:W-:Y:S04]  /*11ef0*/  BSSY B0, `(.L_x_8538) ;  /* 0x0000004000007945 */ /* 0x000fe80003800000 */
[----:B-1----:R-:W-:Y:S05]  /*11f00*/  @P5 BRA `(.L_x_8541) ;  /* 0x0000000000085947 */ /* 0x002fea0003800000 */
[----:B------:R-:W1:Y:S02]  /*11f10*/  SYNCS.PHASECHK.TRANS64.TRYWAIT P5, [R11+URZ+0x28830], R6 ;  /* 0x028830060b0075a7 */ /* 0x000e6400080a017f */
[----:B-1----:R-:W-:Y:S05]  /*11f20*/  @!P5 BRA `(.L_x_8542) ;  /* 0x000001440064d947 */ /* 0x002fea0003800000 */
.L_x_8541:
[----:B------:R-:W-:Y:S05]  /*11f30*/  BSYNC B0 ;  /* 0x0000000000007941 */ /* 0x000fea0003800000 */
.L_x_8538:
[----:B01----:R-:W0:Y:S01]  /*11f40*/  S2R R6, SR_TID.X ;  /* 0x0000000000067919 */ /* 0x003e220000002100 */
[----:B------:R-:W-:Y:S05]  /*11f50*/  WARPSYNC.ALL ;  /* 0x0000000000007948 */ /* 0x000fea0003800000 */
[----:B------:R-:W-:Y:S02]  /*11f60*/  IMAD R10, R15, 0x800, R7 ;  /* 0x000008000f0a7824 */ /* 0x000fe400078e0207 */
[----:B------:R-:W-:Y:S02]  /*11f70*/  IMAD.MOV.U32 R11, RZ, RZ, 0x40000040 ;  /* 0x40000040ff0b7424 */ /* 0x000fe400078e00ff */
[C---:B------:R-:W-:Y:S01]  /*11f80*/  VIADD R12, R10.reuse, 0x2 ;  /* 0x000000020a0c7836 */ /* 0x040fe20000000000 */
[----:B------:R-:W-:Y:S01]  /*11f90*/  R2UR UR46, R10 ;  /* 0x000000000a2e72ca */ /* 0x000fe200000e0000 */
[----:B------:R-:W-:Y:S01]  /*11fa0*/  IMAD.MOV.U32 R13, RZ, RZ, 0x40000040 ;  /* 0x40000040ff0d7424 */ /* 0x000fe200078e00ff */
[----:B------:R-:W-:Y:S01]  /*11fb0*/  R2UR UR47, R11 ;  /* 0x000000000b2f72ca */ /* 0x000fe200000e0000 */
[----:B------:R-:W-:Y:S01]  /*11fc0*/  IMAD.MOV.U32 R11, RZ, RZ, 0x40000040 ;  /* 0x40000040ff0b7424 */ /* 0x000fe200078e00ff */
[----:B------:R-:W-:Y:S01]  /*11fd0*/  R2UR UR10, R12 ;  /* 0x000000000c0a72ca */ /* 0x000fe200000e0000 */
[----:B------:R-:W-:Y:S01]  /*11fe0*/  VIADD R12, R10, 0x4 ;  /* 0x000000040a0c7836 */ /* 0x000fe20000000000 */
[----:B------:R-:W-:Y:S01]  /*11ff0*/  R2UR UR11, R13 ;  /* 0x000000000d0b72ca */ /* 0x000fe200000e0000 */
[----:B------:R-:W-:Y:S01]  /*12000*/  IMAD.MOV.U32 R13, RZ, RZ, 0x40000040 ;  /* 0x40000040ff0d7424 */ /* 0x000fe200078e00ff */
[----:B------:R-:W-:-:S02]  /*12010*/  R2UR UR35, R11 ;  /* 0x000000000b2372ca */ /* 0x000fc400000e0000 */
        /* <DEDUP_REMOVED lines=8> */
[----:B0-----:R-:W-:Y:S02]  /*120a0*/  SHF.R.U32.HI R6, RZ, 0x7, R6 ;  /* 0x00000007ff067819 */ /* 0x001fe40000011606 */
[----:B------:R-:W-:Y:S01]  /*120b0*/  R2UR UR22, R12 ;  /* 0x000000000c1672ca */ /* 0x000fe200000e0000 */
[----:B------:R-:W-:Y:S01]  /*120c0*/  VIADD R12, R10, 0x402 ;  /* 0x000004020a0c7836 */ /* 0x000fe20000000000 */
[----:B------:R-:W-:Y:S01]  /*120d0*/  R2UR UR23, R13 ;  /* 0x000000000d1772ca */ /* 0x000fe200000e0000 */
[----:B------:R-:W-:Y:S02]  /*120e0*/  VIADD R6, R6, 0x8 ;  /* 0x0000000806067836 */ /* 0x000fe40000000000 */
[----:B------:R-:W-:Y:S01]  /*120f0*/  IMAD.MOV.U32 R13, RZ, RZ, 0x40000040 ;  /* 0x40000040ff0d7424 */ /* 0x000fe200078e00ff */
[----:B------:R-:W-:Y:S01]  /*12100*/  R2UR UR26, R12 ;  /* 0x000000000c1a72ca */ /* 0x000fe200000e0000 */
[C---:B------:R-:W-:Y:S01]  /*12110*/  VIADD R12, R10.reuse, 0x404 ;  /* 0x000004040a0c7836 */ /* 0x040fe20000000000 */
[----:B------:R0:W-:Y:S01]  /*12120*/  BAR.SYNC.DEFER_BLOCKING R6, 0x100 ;  /* 0x000400060000751d */ /* 0x0001e20000010000 */
[----:B------:R-:W-:Y:S01]  /*12130*/  VIADD R10, R10, 0x406 ;  /* 0x000004060a0a7836 */ /* 0x000fe20000000000 */
[----:B------:R-:W-:Y:S01]  /*12140*/  R2UR UR27, R13 ;  /* 0x000000000d1b72ca */ /* 0x000fe200000e0000 */
[----:B------:R-:W-:Y:S01]  /*12150*/  IMAD.MOV.U32 R13, RZ, RZ, 0x40000040 ;  /* 0x40000040ff0d7424 */ /* 0x000fe200078e00ff */
[----:B------:R-:W-:-:S02]  /*12160*/  R2UR UR30, R12 ;  /* 0x000000000c1e72ca */ /* 0x000fc400000e0000 */
[----:B------:R-:W-:Y:S02]  /*12170*/  R2UR UR34, R10 ;  /* 0x000000000a2272ca */ /* 0x000fe400000e0000 */
[----:B------:R-:W-:Y:S01]  /*12180*/  R2UR UR31, R13 ;  /* 0x000000000d1f72ca */ /* 0x000fe200000e0000 */
        /* <DEDUP_REMOVED lines=27> */
.L_x_8544:
[----:B------:R-:W-:Y:S01]  /*12340*/  SHF.L.U32 R6, R186, 0x1f, RZ ;  /* 0x0000001fba067819 */ /* 0x000fe200000006ff */
[----:B------:R-:W-:-:S04]  /*12350*/  IMAD R11, R22, 0x8, R2 ;  /* 0x00000008160b7824 */ /* 0x000fc800078e0202 */
[----:B------:R0:W1:Y:S01]  /*12360*/  SYNCS.PHASECHK.TRANS64.TRYWAIT P4, [R11+URZ+0x28850], R6 ;  /* 0x028850060b0075a7 */ /* 0x000062000808017f */
[----:B------:R-:W-:Y:S05]  /*12370*/  @!P0 BRA `(.L_x_8545) ;  /* 0x0000000000048947 */ /* 0x000fea0003800000 */
[----:B------:R-:W-:Y:S01]  /*12380*/  BPT.TRAP 0x1 ;  /* 0x000000040000795c */ /* 0x000fe20000300000 */
.L_x_8545:
[----:B-1----:R-:W-:Y:S05]  /*12390*/  @P4 BRA `(.L_x_8543) ;  /* 0x0000000000084947 */ /* 0x002fea0003800000 */
[----:B------:R-:W1:Y:S02]  /*123a0*/  SYNCS.PHASECHK.TRANS64.TRYWAIT P4, [R11+URZ+0x28850], R6 ;  /* 0x028850060b0075a7 */ /* 0x000e64000808017f */
[----:B-1----:R-:W-:Y:S05]  /*123b0*/  @!P4 BRA `(.L_x_8546) ;  /* 0x000001400054c947 */ /* 0x002fea0003800000 */
.L_x_8543:
[----:B01----:R-:W-:Y:S01]  /*123c0*/  VIADD R6, R2, 0x400 ;  /* 0x0000040002067836 */ /* 0x003fe20000000000 */
[----:B------:R-:W-:Y:S05]  /*123d0*/  WARPSYNC.ALL ;  /* 0x0000000000007948 */ /* 0x000fea0003800000 */
[----:B------:R-:W-:Y:S01]  /*123e0*/  SHF.R.U32.HI R6, RZ, 0x4, R6 ;  /* 0x00000004ff067819 */ /* 0x000fe20000011606 */
[----:B------:R-:W-:Y:S01]  /*123f0*/  WARPGROUP.ARRIVE ;  /* 0x00000000000079c5 */ /* 0x000fe20000000000 */
[----:B------:R-:W-:-:S05]  /*12400*/  IMAD.MOV.U32 R13, RZ, RZ, 0x40000040 ;  /* 0x40000040ff0d7424 */ /* 0x000fca00078e00ff */
[----:B------:R-:W0:Y:S01]  /*12410*/  S2R R20, SR_TID.X ;  /* 0x0000000000147919 */ /* 0x000e220000002100 */
[----:B------:R-:W-:-:S04]  /*12420*/  LOP3.LUT R6, R6, 0x3fff, RZ, 0xc0, !PT ;  /* 0x00003fff06067812 */ /* 0x000fc800078ec0ff */
[----:B------:R-:W-:Y:S02]  /*12430*/  LOP3.LUT R11, R6, 0x4000000, RZ, 0xfc, !PT ;  /* 0x04000000060b7812 */ /* 0x000fe400078efcff */
[----:B------:R-:W1:Y:S03]  /*12440*/  @P2 LDC R6, c[0x0][0x44c] ;  /* 0x00011300ff062b82 */ /* 0x000e660000000800 */
[----:B------:R-:W-:Y:S02]  /*12450*/  IMAD R10, R22, 0x800, R11 ;  /* 0x00000800160a7824 */ /* 0x000fe400078e020b */
[----:B------:R-:W-:Y:S02]  /*12460*/  IMAD.MOV.U32 R11, RZ, RZ, 0x40000040 ;  /* 0x40000040ff0b7424 */ /* 0x000fe400078e00ff */
[C---:B------:R-:W-:Y:S01]  /*12470*/  VIADD R12, R10.reuse, 0x80 ;  /* 0x000000800a0c7836 */ /* 0x040fe20000000000 */
[----:B------:R-:W-:-:S02]  /*12480*/  R2UR UR10, R10 ;  /* 0x000000000a0a72ca */ /* 0x000fc400000e0000 */
[----:B------:R-:W-:Y:S01]  /*12490*/  R2UR UR11, R11 ;  /* 0x000000000b0b72ca */ /* 0x000fe200000e0000 */
[----:B------:R-:W-:-:S12]  /*124a0*/  IMAD.MOV.U32 R11, RZ, RZ, 0x40000040 ;  /* 0x40000040ff0b7424 */ /* 0x000fd800078e00ff */
[----:B------:R-:W-:Y:S01]  /*124b0*/  HGMMA.64x128x16.F32.BF16 R88, R180, gdesc[UR8].tnspB, R88, gsb0 ;  /* 0x41e00008b4587df0 */ /* 0x000fe20008001858 */
[----:B------:R-:W-:Y:S01]  /*124c0*/  R2UR UR10, R12 ;  /* 0x000000000c0a72ca */ /* 0x000fe200000e0000 */
[----:B------:R-:W-:Y:S01]  /*124d0*/  VIADD R12, R10, 0x100 ;  /* 0x000001000a0c7836 */ /* 0x000fe20000000000 */
[----:B------:R-:W-:Y:S01]  /*124e0*/  R2UR UR11, R13 ;  /* 0x000000000d0b72ca */ /* 0x000fe200000e0000 */
[----:B------:R-:W-:Y:S01]  /*124f0*/  IMAD.MOV.U32 R13, RZ, RZ, 0x40000040 ;  /* 0x40000040ff0d7424 */ /* 0x000fe200078e00ff */
[----:B0-----:R-:W-:Y:S01]  /*12500*/  SHF.R.U32.HI R20, RZ, 0x7, R20 ;  /* 0x00000007ff147819 */ /* 0x001fe20000011614 */
[----:B------:R-:W-:Y:S02]  /*12510*/  WARPGROUP.DEPBAR.LE gsb0, 0x0 ;  /* 0x00008000000079c5 */ /* 0x000fe40000010000 */
[----:B------:R-:W-:-:S08]  /*12520*/  WARPGROUP.ARRIVE ;  /* 0x00000000000079c5 */ /* 0x000fd00000000000 */
        /* <DEDUP_REMOVED lines=35> */
[----:B------:R-:W-:Y:S02]  /*12760*/  R2UR UR10, R10 ;  /* 0x000000000a0a72ca */ /* 0x000fe400000e0000 */
[----:B------:R-:W-:Y:S02]  /*12770*/  R2UR UR11, R11 ;  /* 0x000000000b0b72ca */ /* 0x000fe400000e0000 */
[----:B------:R-:W0:Y:S01]  /*12780*/  @P2 LDC R11, c[0x0][0x450] ;  /* 0x00011400ff0b2b82 */ /* 0x000e220000000800 */
[----:B------:R-:W-:Y:S02]  /*12790*/  WARPGROUP.DEPBAR.LE gsb0, 0x0 ;  /* 0x00008000000079c5 */ /* 0x000fe40000010000 */
[----:B------:R-:W-:-:S08]  /*127a0*/  WARPGROUP.ARRIVE ;  /* 0x00000000000079c5 */ /* 0x000fd00000000000 */
[----:B------:R-:W-:Y:S03]  /*127b0*/  HGMMA.64x128x16.F32.BF16 R88, R152, gdesc[UR8].tnspB, R88, gsb0 ;  /* 0x41e0000898587df0 */ /* 0x000fe60008001858 */
[----:B------:R-:W-:Y:S02]  /*127c0*/  WARPGROUP.DEPBAR.LE gsb0, 0x0 ;  /* 0x00008000000079c5 */ /* 0x000fe40000010000 */
[----:B------:R-:W-:Y:S02]  /*127d0*/  IMAD.IADD R155, R195, 0x1, R193 ;  /* 0x00000001c39b7824 */ /* 0x000fe400078e02c1 */
[----:B------:R-:W-:Y:S02]  /*127e0*/  IMAD.SHL.U32 R153, R4, 0x80, RZ ;  /* 0x0000008004997824 */ /* 0x000fe400078e00ff */
[----:B-1----:R-:W-:-:S03]  /*127f0*/  @P2 IMAD.HI.U32 R10, R155, R6, RZ ;  /* 0x000000069b0a2227 */ /* 0x002fc600078e00ff */
[----:B------:R-:W-:Y:S01]  /*12800*/  IADD3 R12, -R153, 0x1, RZ ;  /* 0x00000001990c7810 */ /* 0x000fe20007ffe1ff */
[----:B------:R-:W-:Y:S01]  /*12810*/  @!P1 IMAD R6, R15, 0x8, R2 ;  /* 0x000000080f069824 */ /* 0x000fe200078e0202 */
[----:B0-----:R-:W-:Y:S02]  /*12820*/  @P2 SHF.R.U32.HI R155, RZ, R11, R10 ;  /* 0x0000000bff9b2219 */ /* 0x001fe4000001160a */
[----:B------:R-:W-:Y:S01]  /*12830*/  IADD3 R10, -R20, 0xb, RZ ;  /* 0x0000000b140a7810 */ /* 0x000fe20007ffe1ff */
[----:B------:R-:W-:Y:S02]  /*12840*/  @!P1 VIADD R6, R6, 0x28840 ;  /* 0x0002884006069836 */ /* 0x000fe40000000000 */
[----:B------:R-:W0:Y:S01]  /*12850*/  SHFL.IDX PT, R20, R155, RZ, 0x1c1f ;  /* 0x001c1fff9b147589 */ /* 0x000e2200000e0000 */
[----:B------:R-:W-:Y:S02]  /*12860*/  IMAD R12, R189, -0x2, R12 ;  /* 0xfffffffebd0c7824 */ /* 0x000fe400078e020c */
[----:B------:R-:W-:Y:S01]  /*12870*/  @!P1 PRMT R6, RZ, 0x654, R6 ;  /* 0x00000654ff069816 */ /* 0x000fe20000000006 */
[----:B------:R1:W-:Y:S06]  /*12880*/  BAR.ARV R10, 0x100 ;  /* 0x0004000a0000751d */ /* 0x0003ec0000002000 */
[----:B------:R2:W-:Y:S01]  /*12890*/  @!P1 SYNCS.ARRIVE.TRANS64.RED.A1T0 RZ, [R6+URZ], RZ ;  /* 0x000000ff06ff99a7 */ /* 0x0005e2000810043f */
[----:B------:R-:W-:-:S05]  /*128a0*/  IADD3 R12, -R187, R12, R188 ;  /* 0x0000000cbb0c7210 */ /* 0x000fca0007ffe1bc */
[----:B------:R-:W-:Y:S02]  /*128b0*/  VIADD R21, R12, UR48 ;  /* 0x000000300c157c36 */ /* 0x000fe40008000000 */
[----:B--2---:R-:W-:-:S05]  /*128c0*/  IMAD.U32 R6, RZ, RZ, UR6 ;  /* 0x00000006ff067e24 */ /* 0x004fca000f8e00ff */
[----:B------:R-:W-:Y:S01]  /*128d0*/  LOP3.LUT R13, RZ, R6, RZ, 0x33, !PT ;  /* 0x00000006ff0d7212 */ /* 0x000fe200078e33ff */
[----:B0-----:R-:W-:-:S04]  /*128e0*/  IMAD.IADD R157, R21, 0x1, R20 ;  /* 0x00000001159d7824 */ /* 0x001fc800078e0214 */
[----:B------:R-:W-:-:S04]  /*128f0*/  IMAD.IADD R13, R13, 0x1, R12 ;  /* 0x000000010d0d7824 */ /* 0x000fc800078e020c */
[----:B------:R-:W-:Y:S01]  /*12900*/  IMAD.IADD R159, R13, 0x1, R20 ;  /* 0x000000010d9f7824 */ /* 0x000fe200078e0214 */
[----:B-1----:R-:W-:Y:S06]  /*12910*/  @!P3 BRA `(.L_x_8547) ;  /* 0x000000000058b947 */ /* 0x002fec0003800000 */
        /* <DEDUP_REMOVED lines=12> */
.L_x_8549:
[----:B------:R-:W-:-:S05]  /*129e0*/  IMAD.U32 R20, RZ, RZ, UR4 ;  /* 0x00000004ff147e24 */ /* 0x000fca000f8e00ff */
[----:B------:R-:W-:-:S13]  /*129f0*/  ISETP.NE.AND P4, PT, R20, 0x1, PT ;  /* 0x000000011400780c */ /* 0x000fda0003f85270 */
[----:B------:R-:W0:Y:S02]  /*12a00*/  @P4 LDC.64 R10, c[0x0][0x9e8] ;  /* 0x00027a00ff0a4b82 */ /* 0x000e240000000a00 */
[----:B0-----:R-:W-:-:S05]  /*12a10*/  @P4 IMAD.HI.U32 R10, R12, R10, RZ ;  /* 0x0000000a0c0a4227 */ /* 0x001fca00078e00ff */
[----:B------:R-:W-:-:S07]  /*12a20*/  @P4 SHF.R.U32.HI R12, RZ, R11, R10 ;  /* 0x0000000bff0c4219 */ /* 0x000fce000001160a */
.L_x_8550:
[----:B------:R-:W-:Y:S05]  /*12a30*/  BSYNC B0 ;  /* 0x0000000000007941 */ /* 0x000fea0003800000 */
.L_x_8548:
[----:B------:R-:W-:-:S04]  /*12a40*/  IMAD R12, R12, R20, -R153 ;  /* 0x000000140c0c7224 */ /* 0x000fc800078e0a99 */
[----:B------:R-:W-:-:S05]  /*12a50*/  IMAD R12, R189, -0x2, R12 ;  /* 0xfffffffebd0c7824 */ /* 0x000fca00078e020c */
[----:B------:R-:W-:Y:S02]  /*12a60*/  VIADDMNMX R157, R12, R20, R157, PT ;  /* 0x000000140c9d7246 */ /* 0x000fe4000380019d */
[----:B------:R-:W-:-:S07]  /*12a70*/  VIMNMX R159, R159, R12, !PT ;  /* 0x0000000c9f9f7248 */ /* 0x000fce0007fe0100 */
.L_x_8547:
[----:B------:R-:W-:Y:S01]  /*12a80*/  ISETP.GT.AND P4, PT, R4, -0x1, PT ;  /* 0xffffffff0400780c */ /* 0x000fe20003f84270 */
[----:B------:R-:W0:Y:S03]  /*12a90*/  SHFL.IDX PT, R10, R155, 0x1, 0x1c1f ;  /* 0x003c1f009b0a7f89 */ /* 0x000e2600000e0000 */
[----:B------:R-:W-:-:S04]  /*12aa0*/  ISETP.GT.AND P5, PT, R159, RZ, P4 ;  /* 0x000000ff9f00720c */ /* 0x000fc800027a4270 */
[----:B------:R-:W-:-:S04]  /*12ab0*/  ISETP.LT.OR P5, PT, R157, 0x1, P5 ;  /* 0x000000019d00780c */ /* 0x000fc80002fa1670 */
[----:B------:R-:W-:Y:S02]  /*12ac0*/  FSEL R24, R24, -INF , !P5 ;  /* 0xff80000018187808 */ /* 0x000fe40006800000 */
[----:B------:R-:W-:-:S04]  /*12ad0*/  ISETP.GT.AND P5, PT, R159, 0x1, P4 ;  /* 0x000000019f00780c */ /* 0x000fc800027a4270 */
[----:B------:R-:W-:-:S04]  /*12ae0*/  ISETP.LT.OR P5, PT, R157, 0x2, P5 ;  /* 0x000000029d00780c */ /* 0x000fc80002fa1670 */
[----:B------:R-:W-:Y:S02]  /*12af0*/  FSEL R12, R25, -INF , !P5 ;  /* 0xff800000190c7808 */ /* 0x000fe40006800000 */
[----:B------:R-:W-:Y:S01]  /*12b00*/  ISETP.GT.AND P5, PT, R159, 0x8, P4 ;  /* 0x000000089f00780c */ /* 0x000fe200027a4270 */
[--C-:B0-----:R-:W-:Y:S02]  /*12b10*/  IMAD.IADD R21, R21, 0x1, R10.reuse ;  /* 0x0000000115157824 */ /* 0x101fe400078e020a */
[----:B------:R-:W-:Y:S01]  /*12b20*/  IMAD.IADD R13, R13, 0x1, R10 ;  /* 0x000000010d0d7824 */ /* 0x000fe200078e020a */
[----:B------:R-:W-:-:S04]  /*12b30*/  ISETP.LT.OR P5, PT, R157, 0x9, P5 ;  /* 0x000000099d00780c */ /* 0x000fc80002fa1670 */
[----:B------:R-:W-:Y:S02]  /*12b40*/  FSEL R28, R28, -INF , !P5 ;  /* 0xff8000001c1c7808 */ /* 0x000fe40006800000 */
[----:B------:R-:W-:-:S04]  /*12b50*/  ISETP.GT.AND P5, PT, R159, 0x9, P4 ;  /* 0x000000099f00780c */ /* 0x000fc800027a4270 */
        /* <DEDUP_REMOVED lines=85> */
[----:B------:R-:W-:Y:S01]  /*130b0*/  FSEL R178, R85, -INF , !P5 ;  /* 0xff80000055b27808 */ /* 0x000fe20006800000 */
[----:B------:R-:W-:Y:S08]  /*130c0*/  @!P3 BRA `(.L_x_8551) ;  /* 0x000000000058b947 */ /* 0x000ff00003800000 */
        /* <DEDUP_REMOVED lines=12> */
.L_x_8553:
[----:B------:R-:W-:-:S05]  /*13190*/  IMAD.U32 R180, RZ, RZ, UR4 ;  /* 0x00000004ffb47e24 */ /* 0x000fca000f8e00ff */
[----:B------:R-:W-:-:S13]  /*131a0*/  ISETP.NE.AND P5, PT, R180, 0x1, PT ;  /* 0x00000001b400780c */ /* 0x000fda0003fa5270 */
[----:B------:R-:W0:Y:S02]  /*131b0*/  @P5 LDC.64 R10, c[0x0][0x9e8] ;  /* 0x00027a00ff0a5b82 */ /* 0x000e240000000a00 */
[----:B0-----:R-:W-:-:S05]  /*131c0*/  @P5 IMAD.HI.U32 R10, R25, R10, RZ ;  /* 0x0000000a190a5227 */ /* 0x001fca00078e00ff */
[----:B------:R-:W-:-:S07]  /*131d0*/  @P5 SHF.R.U32.HI R25, RZ, R11, R10 ;  /* 0x0000000bff195219 */ /* 0x000fce000001160a */
.L_x_8554:
[----:B------:R-:W-:Y:S05]  /*131e0*/  BSYNC B0 ;  /* 0x0000000000007941 */ /* 0x000fea0003800000 */
.L_x_8552:
[----:B------:R-:W-:-:S04]  /*131f0*/  IMAD R10, R25, R180, -R153 ;  /* 0x000000b4190a7224 */ /* 0x000fc800078e0a99 */
[----:B------:R-:W-:-:S05]  /*13200*/  IMAD R10, R189, -0x2, R10 ;  /* 0xfffffffebd0a7824 */ /* 0x000fca00078e020a */
[----:B------:R-:W-:Y:S02]  /*13210*/  VIADDMNMX R21, R10, R180, R21, PT ;  /* 0x000000b40a157246 */ /* 0x000fe40003800115 */
[----:B------:R-:W-:-:S07]  /*13220*/  VIMNMX R13, R13, R10, !PT ;  /* 0x0000000a0d0d7248 */ /* 0x000fce0007fe0100 */
.L_x_8551:
[----:B------:R-:W-:Y:S01]  /*13230*/  ISETP.GT.AND P5, PT, R13, 0x1, P4 ;  /* 0x000000010d00780c */ /* 0x000fe200027a4270 */
[----:B------:R-:W-:Y:S01]  /*13240*/  @!P1 IMAD R22, R22, 0x8, R2 ;  /* 0x0000000816169824 */ /* 0x000fe200078e0202 */
[----:B------:R-:W-:Y:S02]  /*13250*/  FMNMX.FTZ R11, R24, R0, !PT ;  /* 0x00000000180b7209 */ /* 0x000fe40007810000 */
[----:B------:R-:W-:Y:S02]  /*13260*/  ISETP.LT.OR P5, PT, R21, 0x2, P5 ;  /* 0x000000021500780c */ /* 0x000fe40002fa1670 */
[----:B------:R-:W-:Y:S02]  /*13270*/  FMNMX.FTZ R11, R12, R11, !PT ;  /* 0x0000000b0c0b7209 */ /* 0x000fe40007810000 */
[----:B------:R-:W-:Y:S02]  /*13280*/  FSEL R180, R27, -INF , !P5 ;  /* 0xff8000001bb47808 */ /* 0x000fe40006800000 */
[----:B------:R-:W-:-:S02]  /*13290*/  ISETP.GT.AND P5, PT, R13, 0x8, P4 ;  /* 0x000000080d00780c */ /* 0x000fc400027a4270 */
[----:B------:R-:W-:Y:S02]  /*132a0*/  FMNMX.FTZ R11, R28, R11, !PT ;  /* 0x0000000b1c0b7209 */ /* 0x000fe40007810000 */
[----:B------:R-:W-:Y:S02]  /*132b0*/  ISETP.LT.OR P5, PT, R21, 0x9, P5 ;  /* 0x000000091500780c */ /* 0x000fe40002fa1670 */
[----:B------:R-:W-:Y:S02]  /*132c0*/  FMNMX.FTZ R11, R20, R11, !PT ;  /* 0x0000000b140b7209 */ /* 0x000fe40007810000 */
[----:B------:R-:W-:Y:S02]  /*132d0*/  FSEL R30, R30, -INF , !P5 ;  /* 0xff8000001e1e7808 */ /* 0x000fe40006800000 */
[----:B------:R-:W-:Y:S02]  /*132e0*/  ISETP.GT.AND P5, PT, R13, 0x9, P4 ;  /* 0x000000090d00780c */ /* 0x000fe400027a4270 */
[----:B------:R-:W-:-:S02]  /*132f0*/  FMNMX.FTZ R11, R32, R11, !PT ;  /* 0x0000000b200b7209 */ /* 0x000fc40007810000 */
[----:B------:R-:W-:Y:S02]  /*13300*/  ISETP.LT.OR P5, PT, R21, 0xa, P5 ;  /* 0x0000000a1500780c */ /* 0x000fe40002fa1670 */
[----:B------:R-:W-:Y:S02]  /*13310*/  FMNMX.FTZ R11, R152, R11, !PT ;  /* 0x0000000b980b7209 */ /* 0x000fe40007810000 */
[----:B------:R-:W-:Y:S02]  /*13320*/  FSEL R182, R31, -INF , !P5 ;  /* 0xff8000001fb67808 */ /* 0x000fe40006800000 */
[----:B------:R-:W-:Y:S02]  /*13330*/  ISETP.GT.AND P5, PT, R13, 0x10, P4 ;  /* 0x000000100d00780c */ /* 0x000fe400027a4270 */
[----:B------:R-:W-:Y:S02]  /*13340*/  FMNMX.FTZ R11, R36, R11, !PT ;  /* 0x0000000b240b7209 */ /* 0x000fe40007810000 */
[----:B------:R-:W-:-:S02]  /*13350*/  ISETP.LT.OR P5, PT, R21, 0x11, P5 ;  /* 0x000000111500780c */ /* 0x000fc40002fa1670 */
[----:B------:R-:W-:Y:S02]  /*13360*/  FMNMX.FTZ R11, R154, R11, !PT ;  /* 0x0000000b9a0b7209 */ /* 0x000fe40007810000 */
[----:B------:R-:W-:Y:S02]  /*13370*/  FSEL R34, R34, -INF , !P5 ;  /* 0xff80000022227808 */ /* 0x000fe40006800000 */
[----:B------:R-:W-:Y:S02]  /*13380*/  ISETP.GT.AND P5, PT, R13, 0x11, P4 ;  /* 0x000000110d00780c */ /* 0x000fe400027a4270 */
[----:B------:R-:W-:Y:S02]  /*13390*/  FMNMX.FTZ R11, R40, R11, !PT ;  /* 0x0000000b280b7209 */ /* 0x000fe40007810000 */
[----:B------:R-:W-:Y:S02]  /*133a0*/  ISETP.LT.OR P5, PT, R21, 0x12, P5 ;  /* 0x000000121500780c */ /* 0x000fe40002fa1670 */
[----:B------:R-:W-:-:S02]  /*133b0*/  FMNMX.FTZ R11, R156, R11, !PT ;  /* 0x0000000b9c0b7209 */ /* 0x000fc40007810000 */
[----:B------:R-:W-:Y:S02]  /*133c0*/  FSEL R186, R35, -INF , !P5 ;  /* 0xff80000023ba7808 */ /* 0x000fe40006800000 */
[----:B------:R-:W-:Y:S02]  /*133d0*/  ISETP.GT.AND P5, PT, R13, 0x18, P4 ;  /* 0x000000180d00780c */ /* 0x000fe400027a4270 */
[----:B------:R-:W-:Y:S02]  /*133e0*/  FMNMX.FTZ R11, R44, R11, !PT ;  /* 0x0000000b2c0b7209 */ /* 0x000fe40007810000 */
[----:B------:R-:W-:Y:S02]  /*133f0*/  ISETP.LT.OR P5, PT, R21, 0x19, P5 ;  /* 0x000000191500780c */ /* 0x000fe40002fa1670 */
[----:B------:R-:W-:Y:S02]  /*13400*/  FMNMX.FTZ R11, R158, R11, !PT ;  /* 0x0000000b9e0b7209 */ /* 0x000fe40007810000 */
[----:B------:R-:W-:-:S02]  /*13410*/  FSEL R38, R38, -INF , !P5 ;  /* 0xff80000026267808 */ /* 0x000fc40006800000 */
[----:B------:R-:W-:Y:S02]  /*13420*/  ISETP.GT.AND P5, PT, R13, 0x19, P4 ;  /* 0x000000190d00780c */ /* 0x000fe400027a4270 */
        /* <DEDUP_REMOVED lines=49> */
[----:B------:R-:W-:Y:S01]  /*13740*/  ISETP.GT.AND P5, PT, R13, 0x41, P4 ;  /* 0x000000410d00780c */ /* 0x000fe200027a4270 */
[----:B------:R-:W0:Y:S03]  /*13750*/  SHFL.BFLY PT, R10, R11, 0x2, 0x1f ;  /* 0x0c401f000b0a7f89 */ /* 0x000e2600000e0000 */
[----:B------:R-:W-:-:S04]  /*13760*/  ISETP.LT.OR P5, PT, R21, 0x42, P5 ;  /* 0x000000421500780c */ /* 0x000fc80002fa1670 */
[----:B------:R-:W-:Y:S02]  /*13770*/  FSEL R59, R59, -INF , !P5 ;  /* 0xff8000003b3b7808 */ /* 0x000fe40006800000 */
[----:B------:R-:W-:-:S04]  /*13780*/  ISETP.GT.AND P5, PT, R13, 0x48, P4 ;  /* 0x000000480d00780c */ /* 0x000fc800027a4270 */
[----:B------:R-:W-:-:S04]  /*13790*/  ISETP.LT.OR P5, PT, R21, 0x49, P5 ;  /* 0x000000491500780c */ /* 0x000fc80002fa1670 */
[----:B------:R-:W-:Y:S02]  /*137a0*/  FSEL R62, R62, -INF , !P5 ;  /* 0xff8000003e3e7808 */ /* 0x000fe40006800000 */
[----:B------:R-:W-:-:S04]  /*137b0*/  ISETP.GT.AND P5, PT, R13, 0x49, P4 ;  /* 0x000000490d00780c */ /* 0x000fc800027a4270 */
[----:B------:R-:W-:Y:S02]  /*137c0*/  ISETP.LT.OR P5, PT, R21, 0x4a, P5 ;  /* 0x0000004a1500780c */ /* 0x000fe40002fa1670 */
[----:B0-----:R-:W-:Y:S02]  /*137d0*/  FMNMX.FTZ R25, R11, R10, !PT ;  /* 0x0000000a0b197209 */ /* 0x001fe40007810000 */
[----:B------:R-:W-:Y:S01]  /*137e0*/  FSEL R63, R63, -INF , !P5 ;  /* 0xff8000003f3f7808 */ /* 0x000fe20006800000 */
[----:B------:R-:W0:Y:S01]  /*137f0*/  LDC R11, c[0x0][0x988] ;  /* 0x00026200ff0b7b82 */ /* 0x000e220000000800 */
[----:B------:R-:W-:Y:S01]  /*13800*/  ISETP.GT.AND P5, PT, R13, 0x50, P4 ;  /* 0x000000500d00780c */ /* 0x000fe200027a4270 */
[----:B------:R-:W1:Y:S03]  /*13810*/  SHFL.BFLY PT, R10, R25, 0x1, 0x1f ;  /* 0x0c201f00190a7f89 */ /* 0x000e6600000e0000 */
[----:B------:R-:W-:-:S04]  /*13820*/  ISETP.LT.OR P5, PT, R21, 0x51, P5 ;  /* 0x000000511500780c */ /* 0x000fc80002fa1670 */
[----:B------:R-:W-:Y:S02]  /*13830*/  FSEL R66, R66, -INF , !P5 ;  /* 0xff80000042427808 */ /* 0x000fe40006800000 */
[----:B------:R-:W-:-:S04]  /*13840*/  ISETP.GT.AND P5, PT, R13, 0x51, P4 ;  /* 0x000000510d00780c */ /* 0x000fc800027a4270 */
[----:B------:R-:W-:-:S04]  /*13850*/  ISETP.LT.OR P5, PT, R21, 0x52, P5 ;  /* 0x000000521500780c */ /* 0x000fc80002fa1670 */
[----:B------:R-:W-:Y:S02]  /*13860*/  FSEL R67, R67, -INF , !P5 ;  /* 0xff80000043437808 */ /* 0x000fe40006800000 */
[----:B------:R-:W-:-:S04]  /*13870*/  ISETP.GT.AND P5, PT, R13, 0x58, P4 ;  /* 0x000000580d00780c */ /* 0x000fc800027a4270 */
[----:B------:R-:W-:Y:S02]  /*13880*/  ISETP.LT.OR P5, PT, R21, 0x59, P5 ;  /* 0x000000591500780c */ /* 0x000fe40002fa1670 */
[----:B-1----:R-:W-:Y:S02]  /*13890*/  FMNMX.FTZ R10, R25, R10, !PT ;  /* 0x0000000a190a7209 */ /* 0x002fe40007810000 */
[----:B------:R-:W-:Y:S02]  /*138a0*/  FSEL R70, R70, -INF , !P5 ;  /* 0xff80000046467808 */ /* 0x000fe40006800000 */
[----:B------:R-:W-:Y:S01]  /*138b0*/  ISETP.GT.AND P5, PT, R13, 0x59, P4 ;  /* 0x000000590d00780c */ /* 0x000fe200027a4270 */
[----:B0-----:R-:W-:-:S03]  /*138c0*/  FMUL.FTZ R51, R10, R11 ;  /* 0x0000000b0a337220 */ /* 0x001fc60000410000 */
        /* <DEDUP_REMOVED lines=23> */
[C---:B------:R-:W-:Y:S02]  /*13a40*/  ISETP.GT.AND P5, PT, R13.reuse, RZ, P4 ;  /* 0x000000ff0d00720c */ /* 0x040fe400027a4270 */
[----:B------:R-:W-:Y:S02]  /*13a50*/  ISETP.GT.AND P4, PT, R13, 0x79, P4 ;  /* 0x000000790d00780c */ /* 0x000fe40002784270 */
[C---:B------:R-:W-:Y:S02]  /*13a60*/  ISETP.LT.OR P5, PT, R21.reuse, 0x1, P5 ;  /* 0x000000011500780c */ /* 0x040fe40002fa1670 */
[----:B------:R-:W-:Y:S02]  /*13a70*/  ISETP.LT.OR P4, PT, R21, 0x7a, P4 ;  /* 0x0000007a1500780c */ /* 0x000fe40002781670 */
[----:B------:R-:W-:-:S02]  /*13a80*/  FSEL R57, R26, -INF , !P5 ;  /* 0xff8000001a397808 */ /* 0x000fc40006800000 */
[----:B------:R-:W-:Y:S02]  /*13a90*/  FSETP.NEU.FTZ.AND P5, PT, R10, -INF , PT ;  /* 0xff8000000a00780b */ /* 0x000fe40003fbd000 */
[----:B------:R-:W-:Y:S02]  /*13aa0*/  FMNMX.FTZ R29, R57, R8, !PT ;  /* 0x00000008391d7209 */ /* 0x000fe40007810000 */
[----:B------:R-:W-:Y:S02]  /*13ab0*/  FSEL R51, R51, RZ, P5 ;  /* 0x000000ff33337208 */ /* 0x000fe40002800000 */
[----:B------:R-:W-:Y:S02]  /*13ac0*/  FMNMX.FTZ R29, R180, R29, !PT ;  /* 0x0000001db41d7209 */ /* 0x000fe40007810000 */
        /* <DEDUP_REMOVED lines=16> */
[----:B------:R0:W-:Y:S01]  /*13bd0*/  MUFU.EX2 R29, R152 ;  /* 0x00000098001d7308 */ /* 0x0001e20000000800 */
[--C-:B------:R-:W-:Y:S01]  /*13be0*/  FFMA.FTZ R36, R158, R11, -R51.reuse ;  /* 0x0000000b9e247223 */ /* 0x100fe20000010833 */
[----:B------:R-:W-:Y:S01]  /*13bf0*/  FMNMX.FTZ R31, R38, R31, !PT ;  /* 0x0000001f261f7209 */ /* 0x000fe20007810000 */
[-CC-:B------:R-:W-:Y:S01]  /*13c00*/  FFMA.FTZ R40, R160, R11.reuse, -R51.reuse ;  /* 0x0000000ba0287223 */ /* 0x180fe20000010833 */
[-CC-:B------:R-:W-:Y:S01]  /*13c10*/  FFMA.FTZ R24, R24, R11.reuse, -R51.reuse ;  /* 0x0000000b18187223 */ /* 0x180fe20000010833 */
        /* <DEDUP_REMOVED lines=10> */
[-CC-:B0-----:R-:W-:Y:S01]  /*13cc0*/  FFMA.FTZ R152, R80, R11.reuse, -R51.reuse ;  /* 0x0000000b50987223 */ /* 0x181fe20000010833 */
[-CC-:B------:R-:W-:Y:S01]  /*13cd0*/  FFMA.FTZ R49, R176, R11.reuse, -R51.reuse ;  /* 0x0000000bb0317223 */ /* 0x180fe20000010833 */
[----:B-1----:R-:W-:Y:S01]  /*13ce0*/  FFMA.FTZ R154, R84, R11, -R51 ;  /* 0x0000000b549a7223 */ /* 0x002fe20000010833 */
[----:B------:R-:W-:Y:S01]  /*13cf0*/  FMNMX.FTZ R33, R46, R33, !PT ;  /* 0x000000212e217209 */ /* 0x000fe20007810000 */
[----:B------:R-:W-:Y:S03]  /*13d00*/  MUFU.EX2 R24, R24 ;  /* 0x0000001800187308 */ /* 0x000fe60000000800 */
[----:B------:R-:W-:-:S04]  /*13d10*/  FMNMX.FTZ R35, R234, R33, !PT ;  /* 0x00000021ea237209 */ /* 0x000fc80007810000 */
[----:B------:R-:W-:Y:S01]  /*13d20*/  FMNMX.FTZ R35, R50, R35, !PT ;  /* 0x0000002332237209 */ /* 0x000fe20007810000 */
[----:B------:R0:W-:Y:S03]  /*13d30*/  MUFU.EX2 R33, R156 ;  /* 0x0000009c00217308 */ /* 0x0001e60000000800 */
[----:B------:R-:W-:-:S04]  /*13d40*/  FMNMX.FTZ R37, R236, R35, !PT ;  /* 0x00000023ec257209 */ /* 0x000fc80007810000 */
[----:B------:R-:W-:Y:S01]  /*13d50*/  FMNMX.FTZ R12, R54, R37, !PT ;  /* 0x00000025360c7209 */ /* 0x000fe20007810000 */
[----:B------:R1:W-:Y:S01]  /*13d60*/  MUFU.EX2 R35, R44 ;  /* 0x0000002c00237308 */ /* 0x0003e20000000800 */
[----:B0-----:R-:W-:Y:S02]  /*13d70*/  FFMA.FTZ R156, R72, R11, -R51 ;  /* 0x0000000b489c7223 */ /* 0x001fe40000010833 */
[----:B------:R-:W-:-:S04]  /*13d80*/  FMNMX.FTZ R37, R55, R12, !PT ;  /* 0x0000000c37257209 */ /* 0x000fc80007810000 */
[----:B------:R-:W-:Y:S01]  /*13d90*/  FMNMX.FTZ R12, R58, R37, !PT ;  /* 0x000000253a0c7209 */ /* 0x000fe20007810000 */
[-CC-:B------:R-:W-:Y:S01]  /*13da0*/  FFMA.FTZ R37, R48, R11.reuse, -R51.reuse ;  /* 0x0000000b30257223 */ /* 0x180fe20000010833 */
[----:B------:R-:W-:Y:S01]  /*13db0*/  FSEL R48, R87, -INF , !P4 ;  /* 0xff80000057307808 */ /* 0x000fe20006000000 */
[-CC-:B-1----:R-:W-:Y:S01]  /*13dc0*/  FFMA.FTZ R44, R162, R11.reuse, -R51.reuse ;  /* 0x0000000ba22c7223 */ /* 0x182fe20000010833 */
[----:B------:R-:W-:Y:S01]  /*13dd0*/  FMNMX.FTZ R39, R59, R12, !PT ;  /* 0x0000000c3b277209 */ /* 0x000fe20007810000 */
[----:B------:R-:W-:Y:S01]  /*13de0*/  FFMA.FTZ R162, R68, R11, -R51 ;  /* 0x0000000b44a27223 */ /* 0x000fe20000010833 */
        /* <DEDUP_REMOVED lines=10> */
[----:B------:R-:W0:Y:S02]  /*13e90*/  MUFU.EX2 R20, R20 ;  /* 0x0000001400147308 */ /* 0x000e240000000800 */
[----:B------:R-:W-:Y:S01]  /*13ea0*/  FMNMX.FTZ R12, R74, R41, !PT ;  /* 0x000000294a0c7209 */ /* 0x000fe20007810000 */
[----:B------:R-:W-:-:S03]  /*13eb0*/  FFMA.FTZ R41, R56, R11, -R51 ;  /* 0x0000000b38297223 */ /* 0x000fc60000010833 */
[----:B------:R-:W-:Y:S02]  /*13ec0*/  FMNMX.FTZ R43, R75, R12, !PT ;  /* 0x0000000c4b2b7209 */ /* 0x000fe40007810000 */
[----:B------:R-:W-:Y:S02]  /*13ed0*/  MUFU.EX2 R28, R28 ;  /* 0x0000001c001c7308 */ /* 0x000fe40000000800 */
[----:B------:R-:W-:-:S04]  /*13ee0*/  FMNMX.FTZ R12, R78, R43, !PT ;  /* 0x0000002b4e0c7209 */ /* 0x000fc80007810000 */
[----:B------:R-:W-:Y:S02]  /*13ef0*/  FMNMX.FTZ R43, R79, R12, !PT ;  /* 0x0000000c4f2b7209 */ /* 0x000fe40007810000 */
[----:B------:R-:W-:Y:S01]  /*13f00*/  MUFU.EX2 R32, R32 ;  /* 0x0000002000207308 */ /* 0x000fe20000000800 */
[----:B0-----:R-:W-:Y:S02]  /*13f10*/  F2FP.BF16.F32.PACK_AB R176, R29, R20 ;  /* 0x000000141db0723e */ /* 0x001fe400000010ff */
[----:B------:R-:W-:Y:S01]  /*13f20*/  FMNMX.FTZ R12, R82, R43, !PT ;  /* 0x0000002b520c7209 */ /* 0x000fe20007810000 */
[----:B------:R-:W-:-:S03]  /*13f30*/  FFMA.FTZ R43, R170, R11, -R51 ;  /* 0x0000000baa2b7223 */ /* 0x000fc60000010833 */
[----:B------:R-:W-:Y:S01]  /*13f40*/  FMNMX.FTZ R21, R83, R12, !PT ;  /* 0x0000000c53157209 */ /* 0x000fe20007810000 */
[----:B------:R-:W0:Y:S03]  /*13f50*/  MUFU.EX2 R36, R36 ;  /* 0x0000002400247308 */ /* 0x000e260000000800 */
[----:B------:R-:W-:-:S04]  /*13f60*/  FMNMX.FTZ R21, R86, R21, !PT ;  /* 0x0000001556157209 */ /* 0x000fc80007810000 */
[----:B------:R-:W-:Y:S01]  /*13f70*/  FMNMX.FTZ R12, R48, R21, !PT ;  /* 0x00000015300c7209 */ /* 0x000fe20007810000 */
[----:B------:R-:W-:Y:S01]  /*13f80*/  FFMA.FTZ R21, R168, R11, -R51 ;  /* 0x0000000ba8157223 */ /* 0x000fe20000010833 */
[----:B------:R-:W-:Y:S03]  /*13f90*/  MUFU.EX2 R37, R37 ;  /* 0x0000002500257308 */ /* 0x000fe60000000800 */
[----:B------:R-:W1:Y:S05]  /*13fa0*/  SHFL.BFLY PT, R45, R12, 0x2, 0x1f ;  /* 0x0c401f000c2d7f89 */ /* 0x000e6a00000e0000 */
[----:B------:R-:W2:Y:S01]  /*13fb0*/  MUFU.EX2 R40, R40 ;  /* 0x0000002800287308 */ /* 0x000ea20000000800 */
[----:B0-----:R-:W-:-:S07]  /*13fc0*/  F2FP.BF16.F32.PACK_AB R174, R36, R35 ;  /* 0x0000002324ae723e */ /* 0x001fce00000010ff */
[----:B------:R-:W-:Y:S08]  /*13fd0*/  MUFU.EX2 R39, R39 ;  /* 0x0000002700277308 */ /* 0x000ff00000000800 */
[----:B------:R-:W0:Y:S01]  /*13fe0*/  MUFU.EX2 R44, R44 ;  /* 0x0000002c002c7308 */ /* 0x000e220000000800 */
[----:B--2---:R-:W-:Y:S02]  /*13ff0*/  F2FP.BF16.F32.PACK_AB R168, R40, R37 ;  /* 0x0000002528a8723e */ /* 0x004fe400000010ff */
[----:B-1----:R-:W-:Y:S01]  /*14000*/  FMNMX.FTZ R52, R12, R45, !PT ;  /* 0x0000002d0c347209 */ /* 0x002fe20007810000 */
[----:B------:R-:W-:Y:S01]  /*14010*/  FFMA.FTZ R45, R172, R11, -R51 ;  /* 0x0000000bac2d7223 */ /* 0x000fe20000010833 */
[----:B------:R-:W-:-:S03]  /*14020*/  F2FP.BF16.F32.PACK_AB R172, R33, R32 ;  /* 0x0000002021ac723e */ /* 0x000fc600000010ff */
[----:B------:R-:W1:Y:S01]  /*14030*/  SHFL.BFLY PT, R53, R52, 0x1, 0x1f ;  /* 0x0c201f0034357f89 */ /* 0x000e6200000e0000 */
[----:B------:R-:W-:Y:S08]  /*14040*/  MUFU.EX2 R41, R41 ;  /* 0x0000002900297308 */ /* 0x000ff00000000800 */
[----:B------:R-:W-:Y:S01]  /*14050*/  MUFU.EX2 R164, R164 ;  /* 0x000000a400a47308 */ /* 0x000fe20000000800 */
[----:B0-----:R-:W-:-:S07]  /*14060*/  F2FP.BF16.F32.PACK_AB R170, R44, R39 ;  /* 0x000000272caa723e */ /* 0x001fce00000010ff */
[----:B------:R-:W-:Y:S01]  /*14070*/  MUFU.EX2 R13, R13 ;  /* 0x0000000d000d7308 */ /* 0x000fe20000000800 */
[----:B-1----:R-:W-:Y:S01]  /*14080*/  FMNMX.FTZ R12, R52, R53, !PT ;  /* 0x00000035340c7209 */ /* 0x002fe20007810000 */
[-C--:B------:R-:W-:Y:S01]  /*14090*/  FFMA.FTZ R53, R178, R11.reuse, -R51 ;  /* 0x0000000bb2357223 */ /* 0x080fe20000010833 */
[----:B------:R-:W-:-:S05]  /*140a0*/  FMUL.FTZ R51, R0, R11 ;  /* 0x0000000b00337220 */ /* 0x000fca0000410000 */
[----:B------:R-:W-:Y:S01]  /*140b0*/  MUFU.EX2 R166, R166 ;  /* 0x000000a600a67308 */ /* 0x000fe20000000800 */
[C---:B------:R-:W-:Y:S01]  /*140c0*/  FSETP.NEU.FTZ.AND P4, PT, R12.reuse, -INF , PT ;  /* 0xff8000000c00780b */ /* 0x040fe20003f9d000 */
[----:B------:R-:W-:Y:S01]  /*140d0*/  FMUL.FTZ R61, R12, R11 ;  /* 0x0000000b0c3d7220 */ /* 0x000fe20000410000 */
[----:B------:R-:W-:-:S04]  /*140e0*/  F2FP.BF16.F32.PACK_AB R178, R31, R28 ;  /* 0x0000001c1fb2723e */ /* 0x000fc800000010ff */
[----:B------:R-:W-:Y:S01]  /*140f0*/  FSEL R61, R61, RZ, P4 ;  /* 0x000000ff3d3d7208 */ /* 0x000fe20002000000 */
[----:B------:R-:W0:Y:S04]  /*14100*/  MUFU.EX2 R51, R51 ;  /* 0x0000003300337308 */ /* 0x000e280000000800 */
        /* <DEDUP_REMOVED lines=13> */
[----:B0-----:R-:W-:Y:S01]  /*141e0*/  FFMA.FTZ R52, R51, R5, R24 ;  /* 0x0000000533347223 */ /* 0x001fe20000010018 */
[----:B------:R-:W-:Y:S01]  /*141f0*/  MUFU.EX2 R0, R0 ;  /* 0x0000000000007308 */ /* 0x000fe20000000800 */
[-CC-:B------:R-:W-:Y:S01]  /*14200*/  FFMA.FTZ R46, R234, R11.reuse, -R61.reuse ;  /* 0x0000000bea2e7223 */ /* 0x180fe2000001083d */
[----:B------:R-:W-:Y:S01]  /*14210*/  F2FP.BF16.F32.PACK_AB R182, R27, R26 ;  /* 0x0000001a1bb6723e */ /* 0x000fe200000010ff */
        /* <DEDUP_REMOVED lines=10> */
[-C--:B------:R-:W-:Y:S01]  /*142c0*/  FFMA.FTZ R161, R66, R11.reuse, -R61 ;  /* 0x0000000b42a17223 */ /* 0x080fe2000001083d */
[----:B------:R-:W-:Y:S01]  /*142d0*/  F2FP.BF16.F32.PACK_AB R180, R25, R24 ;  /* 0x0000001819b4723e */ /* 0x000fe200000010ff */
        /* <DEDUP_REMOVED lines=17> */
[----:B------:R-:W-:Y:S01]  /*143f0*/  FSEL R5, R12, RZ, P4 ;  /* 0x000000ff0c057208 */ /* 0x000fe20002000000 */
[----:B------:R-:W-:Y:S01]  /*14400*/  MUFU.EX2 R30, R30 ;  /* 0x0000001e001e7308 */ /* 0x000fe20000000800 */
[--C-:B------:R-:W-:Y:S01]  /*14410*/  FFMA.FTZ R48, R48, R11, -R61.reuse ;  /* 0x0000000b30307223 */ /* 0x100fe2000001083d */
[----:B------:R-:W-:Y:S01]  /*14420*/  FADD.FTZ R52, R33, R52 ;  /* 0x0000003421347221 */ /* 0x000fe20000010000 */
[----:B------:R-:W-:Y:S01]  /*14430*/  ISETP.GT.AND P4, PT, R4, R14, PT ;  /* 0x0000000e0400720c */ /* 0x000fe20003f84270 */
[-C--:B------:R-:W-:Y:S01]  /*14440*/  FMUL.FTZ R88, R88, R51.reuse ;  /* 0x0000003358587220 */ /* 0x080fe20000410000 */
[----:B------:R-:W-:Y:S01]  /*14450*/  FMUL.FTZ R89, R89, R51 ;  /* 0x0000003359597220 */ /* 0x000fe20000410000 */
[----:B------:R-:W-:Y:S01]  /*14460*/  FADD.FTZ R57, R35, R52 ;  /* 0x0000003423397221 */ /* 0x000fe20000010000 */
[----:B------:R-:W-:Y:S01]  /*14470*/  FFMA.FTZ R52, R55, R11, -R61 ;  /* 0x0000000b37347223 */ /* 0x000fe2000001083d */
[----:B------:R-:W-:-:S02]  /*14480*/  @!P1 VIADD R55, R22, 0x28860 ;  /* 0x0002886016379836 */ /* 0x000fc40000000000 */
[----:B------:R-:W-:Y:S01]  /*14490*/  FADD.FTZ R22, -R5, R8 ;  /* 0x0000000805167221 */ /* 0x000fe20000010100 */
[----:B------:R-:W-:Y:S01]  /*144a0*/  FADD.FTZ R54, R36, R57 ;  /* 0x0000003924367221 */ /* 0x000fe20000010000 */
[----:B------:R0:W-:Y:S01]  /*144b0*/  MUFU.EX2 R8, R52 ;  /* 0x0000003400087308 */ /* 0x0001e20000000800 */
[----:B------:R-:W-:Y:S01]  /*144c0*/  FMUL.FTZ R92, R92, R51 ;  /* 0x000000335c5c7220 */ /* 0x000fe20000410000 */
[----:B------:R-:W-:Y:S01]  /*144d0*/  @!P1 PRMT R55, RZ, 0x654, R55 ;  /* 0x00000654ff379816 */ /* 0x000fe20000000037 */
[----:B------:R-:W-:Y:S01]  /*144e0*/  FADD.FTZ R5, R37, R54 ;  /* 0x0000003625057221 */ /* 0x000fe20000010000 */
[----:B------:R-:W-:Y:S01]  /*144f0*/  FMUL.FTZ R22, R22, R11 ;  /* 0x0000000b16167220 */ /* 0x000fe20000410000 */
[-C--:B------:R-:W-:Y:S01]  /*14500*/  FMUL.FTZ R93, R93, R51.reuse ;  /* 0x000000335d5d7220 */ /* 0x080fe20000410000 */
[----:B------:R1:W-:Y:S01]  /*14510*/  @!P1 SYNCS.ARRIVE.TRANS64.RED.A1T0 RZ, [R55+URZ], RZ ;  /* 0x000000ff37ff99a7 */ /* 0x0003e2000810043f */
[----:B------:R-:W-:Y:S01]  /*14520*/  FADD.FTZ R54, R40, R5 ;  /* 0x0000000528367221 */ /* 0x000fe20000010000 */
[----:B------:R-:W-:Y:S01]  /*14530*/  MUFU.EX2 R162, R162 ;  /* 0x000000a200a27308 */ /* 0x000fe20000000800 */
[-C--:B------:R-:W-:Y:S01]  /*14540*/  FMUL.FTZ R96, R96, R51.reuse ;  /* 0x0000003360607220 */ /* 0x080fe20000410000 */
[-C--:B------:R-:W-:Y:S01]  /*14550*/  FMUL.FTZ R97, R97, R51.reuse ;  /* 0x0000003361617220 */ /* 0x080fe20000410000 */
[----:B------:R-:W-:Y:S01]  /*14560*/  FADD.FTZ R5, R39, R54 ;  /* 0x0000003627057221 */ /* 0x000fe20000010000 */
[-C--:B------:R-:W-:Y:S01]  /*14570*/  FMUL.FTZ R100, R100, R51.reuse ;  /* 0x0000003364647220 */ /* 0x080fe20000410000 */
[-C--:B------:R-:W-:Y:S01]  /*14580*/  FMUL.FTZ R101, R101, R51.reuse ;  /* 0x0000003365657220 */ /* 0x080fe20000410000 */
[-C--:B------:R-:W-:Y:S01]  /*14590*/  FMUL.FTZ R104, R104, R51.reuse ;  /* 0x0000003368687220 */ /* 0x080fe20000410000 */
[----:B0-----:R-:W-:Y:S01]  /*145a0*/  FADD.FTZ R52, R44, R5 ;  /* 0x000000052c347221 */ /* 0x001fe20000010000 */
[----:B-1----:R-:W0:Y:S01]  /*145b0*/  MUFU.EX2 R55, R22 ;  /* 0x0000001600377308 */ /* 0x002e220000000800 */
[-C--:B------:R-:W-:Y:S01]  /*145c0*/  FMUL.FTZ R105, R105, R51.reuse ;  /* 0x0000003369697220 */ /* 0x080fe20000410000 */
[-C--:B------:R-:W-:Y:S01]  /*145d0*/  FMUL.FTZ R108, R108, R51.reuse ;  /* 0x000000336c6c7220 */ /* 0x080fe20000410000 */
[----:B------:R-:W-:Y:S01]  /*145e0*/  FADD.FTZ R5, R41, R52 ;  /* 0x0000003429057221 */ /* 0x000fe20000010000 */
[-C--:B------:R-:W-:Y:S01]  /*145f0*/  FMUL.FTZ R109, R109, R51.reuse ;  /* 0x000000336d6d7220 */ /* 0x080fe20000410000 */
[-C--:B------:R-:W-:Y:S01]  /*14600*/  FMUL.FTZ R112, R112, R51.reuse ;  /* 0x0000003370707220 */ /* 0x080fe20000410000 */
[----:B------:R-:W-:Y:S01]  /*14610*/  FMUL.FTZ R113, R113, R51 ;  /* 0x0000003371717220 */ /* 0x000fe20000410000 */
[C---:B------:R-:W-:Y:S01]  /*14620*/  FADD.FTZ R52, R164.reuse, R5 ;  /* 0x00000005a4347221 */ /* 0x040fe20000010000 */
[----:B------:R-:W1:Y:S01]  /*14630*/  MUFU.EX2 R177, R177 ;  /* 0x000000b100b17308 */ /* 0x000e620000000800 */
[----:B------:R-:W-:Y:S01]  /*14640*/  F2FP.BF16.F32.PACK_AB R164, R164, R41 ;  /* 0x00000029a4a4723e */ /* 0x000fe200000010ff */
[-C--:B------:R-:W-:Y:S01]  /*14650*/  FMUL.FTZ R116, R116, R51.reuse ;  /* 0x0000003374747220 */ /* 0x080fe20000410000 */
[----:B------:R-:W-:Y:S01]  /*14660*/  FADD.FTZ R5, R13, R52 ;  /* 0x000000340d057221 */ /* 0x000fe20000010000 */
[-C--:B------:R-:W-:Y:S01]  /*14670*/  FMUL.FTZ R117, R117, R51.reuse ;  /* 0x0000003375757220 */ /* 0x080fe20000410000 */
[-C--:B------:R-:W-:Y:S01]  /*14680*/  FMUL.FTZ R120, R120, R51.reuse ;  /* 0x0000003378787220 */ /* 0x080fe20000410000 */
[----:B------:R-:W-:Y:S01]  /*14690*/  FMUL.FTZ R121, R121, R51 ;  /* 0x0000003379797220 */ /* 0x000fe20000410000 */
[C---:B------:R-:W-:Y:S01]  /*146a0*/  FADD.FTZ R5, R166.reuse, R5 ;  /* 0x00000005a6057221 */ /* 0x040fe20000010000 */
[----:B------:R-:W2:Y:S01]  /*146b0*/  MUFU.EX2 R43, R43 ;  /* 0x0000002b002b7308 */ /* 0x000ea20000000800 */
[----:B0-----:R-:W-:Y:S01]  /*146c0*/  FFMA.FTZ R52, R55, R3, R0 ;  /* 0x0000000337347223 */ /* 0x001fe20000010000 */
[----:B------:R-:W-:Y:S01]  /*146d0*/  F2FP.BF16.F32.PACK_AB R166, R166, R13 ;  /* 0x0000000da6a6723e */ /* 0x000fe200000010ff */
[----:B------:R-:W-:Y:S01]  /*146e0*/  FADD.FTZ R54, R160, R5 ;  /* 0x00000005a0367221 */ /* 0x000fe20000010000 */
[----:B------:R-:W-:Y:S01]  /*146f0*/  F2FP.BF16.F32.PACK_AB R160, R21, R160 ;  /* 0x000000a015a0723e */ /* 0x000fe200000010ff */
[C---:B------:R-:W-:Y:S01]  /*14700*/  FADD.FTZ R52, R181.reuse, R52 ;  /* 0x00000034b5347221 */ /* 0x040fe20000010000 */
[----:B------:R-:W-:Y:S01]  /*14710*/  F2FP.BF16.F32.PACK_AB R181, R181, R0 ;  /* 0x00000000b5b5723e */ /* 0x000fe200000010ff */
[----:B------:R-:W-:Y:S01]  /*14720*/  FADD.FTZ R5, R21, R54 ;  /* 0x0000003615057221 */ /* 0x000fe20000010000 */
[----:B------:R-:W0:Y:S01]  /*14730*/  MUFU.EX2 R34, R34 ;  /* 0x0000002200227308 */ /* 0x000e220000000800 */
[----:B------:R-:W-:Y:S01]  /*14740*/  FADD.FTZ R3, R183, R52 ;  /* 0x00000034b7037221 */ /* 0x000fe20000010000 */
[-C--:B------:R-:W-:Y:S01]  /*14750*/  FMUL.FTZ R124, R124, R51.reuse ;  /* 0x000000337c7c7220 */ /* 0x080fe20000410000 */
[----:B------:R-:W-:Y:S01]  /*14760*/  FADD.FTZ R54, R162, R5 ;  /* 0x00000005a2367221 */ /* 0x000fe20000010000 */
[-C--:B------:R-:W-:Y:S01]  /*14770*/  FMUL.FTZ R125, R125, R51.reuse ;  /* 0x000000337d7d7220 */ /* 0x080fe20000410000 */
[----:B------:R-:W-:Y:S01]  /*14780*/  FADD.FTZ R52, R30, R3 ;  /* 0x000000031e347221 */ /* 0x000fe20000010000 */
[-C--:B------:R-:W-:Y:S01]  /*14790*/  FMUL.FTZ R128, R128, R51.reuse ;  /* 0x0000003380807220 */ /* 0x080fe20000410000 */
[-C--:B------:R-:W-:Y:S01]  /*147a0*/  FMUL.FTZ R129, R129, R51.reuse ;  /* 0x0000003381817220 */ /* 0x080fe20000410000 */
[----:B------:R-:W3:Y:S01]  /*147b0*/  MUFU.EX2 R156, R156 ;  /* 0x0000009c009c7308 */ /* 0x000ee20000000800 */
[----:B-1----:R-:W-:Y:S01]  /*147c0*/  FADD.FTZ R3, R177, R52 ;  /* 0x00000034b1037221 */ /* 0x002fe20000010000 */
[C---:B--2---:R-:W-:Y:S01]  /*147d0*/  FADD.FTZ R5, R43.reuse, R54 ;  /* 0x000000362b057221 */ /* 0x044fe20000010000 */
[----:B------:R-:W-:Y:S01]  /*147e0*/  F2FP.BF16.F32.PACK_AB R162, R43, R162 ;  /* 0x000000a22ba2723e */ /* 0x000fe200000010ff */
[-C--:B------:R-:W-:Y:S01]  /*147f0*/  FMUL.FTZ R132, R132, R51.reuse ;  /* 0x0000003384847220 */ /* 0x080fe20000410000 */
[-C--:B------:R-:W-:Y:S01]  /*14800*/  FMUL.FTZ R133, R133, R51.reuse ;  /* 0x0000003385857220 */ /* 0x080fe20000410000 */
[-C--:B------:R-:W-:Y:S01]  /*14810*/  FMUL.FTZ R136, R136, R51.reuse ;  /* 0x0000003388887220 */ /* 0x080fe20000410000 */
[-C--:B------:R-:W-:Y:S01]  /*14820*/  FMUL.FTZ R137, R137, R51.reuse ;  /* 0x0000003389897220 */ /* 0x080fe20000410000 */
[----:B------:R-:W1:Y:S01]  /*14830*/  MUFU.EX2 R179, R179 ;  /* 0x000000b300b37308 */ /* 0x000e620000000800 */
        /* <DEDUP_REMOVED lines=8> */
[----:B---3--:R-:W-:Y:S01]  /*148c0*/  FADD.FTZ R26, R156, R5 ;  /* 0x000000059c1a7221 */ /* 0x008fe20000010000 */
[----:B------:R-:W-:Y:S01]  /*148d0*/  F2FP.BF16.F32.PACK_AB R183, R30, R183 ;  /* 0x000000b71eb7723e */ /* 0x000fe200000010ff */
[----:B------:R-:W-:Y:S01]  /*148e0*/  VIADD R4, R4, 0xffffffff ;  /* 0xffffffff04047836 */ /* 0x000fe20000000000 */
[----:B------:R-:W-:Y:S01]  /*148f0*/  F2FP.BF16.F32.PACK_AB R177, R34, R177 ;  /* 0x000000b122b1723e */ /* 0x000fe200000010ff */
[-C--:B------:R-:W-:Y:S01]  /*14900*/  FMUL.FTZ R90, R90, R55.reuse ;  /* 0x000000375a5a7220 */ /* 0x080fe20000410000 */
[-C--:B------:R-:W-:Y:S01]  /*14910*/  FMUL.FTZ R91, R91, R55.reuse ;  /* 0x000000375b5b7220 */ /* 0x080fe20000410000 */
[-C--:B------:R-:W-:Y:S01]  /*14920*/  FMUL.FTZ R94, R94, R55.reuse ;  /* 0x000000375e5e7220 */ /* 0x080fe20000410000 */
[----:B------:R-:W2:Y:S01]  /*14930*/  MUFU.EX2 R38, R38 ;  /* 0x0000002600267308 */ /* 0x000ea20000000800 */
        /* <DEDUP_REMOVED lines=8> */
[C---:B0-----:R-:W-:Y:S01]  /*149c0*/  FADD.FTZ R5, R45.reuse, R26 ;  /* 0x0000001a2d057221 */ /* 0x041fe20000010000 */
[----:B------:R-:W-:Y:S01]  /*149d0*/  F2FP.BF16.F32.PACK_AB R156, R45, R156 ;  /* 0x0000009c2d9c723e */ /* 0x000fe200000010ff */
[-C--:B------:R-:W-:Y:S01]  /*149e0*/  FMUL.FTZ R107, R107, R55.reuse ;  /* 0x000000376b6b7220 */ /* 0x080fe20000410000 */
[-C--:B------:R-:W-:Y:S01]  /*149f0*/  FMUL.FTZ R110, R110, R55.reuse ;  /* 0x000000376e6e7220 */ /* 0x080fe20000410000 */
[-C--:B------:R-:W-:Y:S01]  /*14a00*/  FMUL.FTZ R111, R111, R55.reuse ;  /* 0x000000376f6f7220 */ /* 0x080fe20000410000 */
[-C--:B------:R-:W-:Y:S01]  /*14a10*/  FMUL.FTZ R114, R114, R55.reuse ;  /* 0x0000003772727220 */ /* 0x080fe20000410000 */
[----:B------:R-:W-:Y:S01]  /*14a20*/  FMUL.FTZ R115, R115, R55 ;  /* 0x0000003773737220 */ /* 0x000fe20000410000 */
[----:B------:R-:W0:Y:S01]  /*14a30*/  MUFU.EX2 R42, R42 ;  /* 0x0000002a002a7308 */ /* 0x000e220000000800 */
        /* <DEDUP_REMOVED lines=24> */
[----:B--2---:R-:W-:Y:S01]  /*14bc0*/  FADD.FTZ R3, R175, R26 ;  /* 0x0000001aaf037221 */ /* 0x004fe20000010000 */
[-C--:B------:R-:W-:Y:S01]  /*14bd0*/  FMUL.FTZ R150, R150, R55.reuse ;  /* 0x0000003796967220 */ /* 0x080fe20000410000 */
[----:B------:R-:W-:Y:S01]  /*14be0*/  FMUL.FTZ R151, R151, R55 ;  /* 0x0000003797977220 */ /* 0x000fe20000410000 */
[----:B------:R-:W-:-:S02]  /*14bf0*/  IMAD.MOV.U32 R186, RZ, RZ, R9 ;  /* 0x000000ffffba7224 */ /* 0x000fc400078e0009 */
[----:B------:R-:W-:Y:S02]  /*14c00*/  IMAD.MOV.U32 R0, RZ, RZ, R10 ;  /* 0x000000ffff007224 */ /* 0x000fe400078e000a */
        /* <DEDUP_REMOVED lines=9> */
[----:B-1----:R-:W-:Y:S01]  /*14ca0*/  FADD.FTZ R3, R171, R26 ;  /* 0x0000001aab037221 */ /* 0x002fe20000010000 */
[----:B------:R-:W-:-:S03]  /*14cb0*/  F2FP.BF16.F32.PACK_AB R171, R8, R171 ;  /* 0x000000ab08ab723e */ /* 0x000fc600000010ff */
[----:B------:R-:W-:Y:S01]  /*14cc0*/  FADD.FTZ R26, R8, R3 ;  /* 0x00000003081a7221 */ /* 0x000fe20000010000 */
[----:B------:R-:W-:Y:S02]  /*14cd0*/  IMAD.MOV.U32 R8, RZ, RZ, R12 ;  /* 0x000000ffff087224 */ /* 0x000fe400078e000c */
        /* <DEDUP_REMOVED lines=49> */
[----:B--2---:R-:W-:Y:S01]  /*14ff0*/  FADD.FTZ R3, R86, R3 ;  /* 0x0000000356037221 */ /* 0x004fe20000010000 */
[C---:B-1----:R-:W-:Y:S01]  /*15000*/  FADD.FTZ R5, R53.reuse, R28 ;  /* 0x0000001c35057221 */ /* 0x042fe20000010000 */
[----:B------:R-:W-:Y:S02]  /*15010*/  F2FP.BF16.F32.PACK_AB R154, R53, R154 ;  /* 0x0000009a359a723e */ /* 0x000fe400000010ff */
[C---:B0-----:R-:W-:Y:S01]  /*15020*/  FADD.FTZ R3, R48.reuse, R3 ;  /* 0x0000000330037221 */ /* 0x041fe20000010000 */
[----:B------:R-:W-:Y:S01]  /*15030*/  F2FP.BF16.F32.PACK_AB R155, R48, R86 ;  /* 0x00000056309b723e */ /* 0x000fe200000010ff */
[----:B------:R-:W-:Y:S06]  /*15040*/  @P4 BRA `(.L_x_8555) ;  /* 0xffffffcc006c4947 */ /* 0x000fec000383ffff */
[----:B------:R-:W-:Y:S02]  /*15050*/  IMAD.MOV.U32 R8, RZ, RZ, R12 ;  /* 0x000000ffff087224 */ /* 0x000fe400078e000c */
[----:B------:R-:W-:Y:S02]  /*15060*/  IMAD.MOV.U32 R0, RZ, RZ, R10 ;  /* 0x000000ffff007224 */ /* 0x000fe400078e000a */
[----:B------:R-:W-:Y:S02]  /*15070*/  IMAD.MOV.U32 R22, RZ, RZ, R15 ;  /* 0x000000ffff167224 */ /* 0x000fe400078e000f */
[----:B------:R-:W-:-:S07]  /*15080*/  IMAD.MOV.U32 R186, RZ, RZ, R9 ;  /* 0x000000ffffba7224 */ /* 0x000fce00078e0009 */
.L_x_8537:
[----:B------:R-:W0:Y:S01]  /*15090*/  LDC R9, c[0x0][0x448] ;  /* 0x00011200ff097b82 */ /* 0x000e220000000800 */
[----:B------:R-:W-:-:S07]  /*150a0*/  IADD3 R12, R188, 0x1, -R187 ;  /* 0x00000001bc0c7810 */ /* 0x000fce0007ffe8bb */
[----:B------:R-:W1:Y:S01]  /*150b0*/  LDC R14, c[0x0][0x9e4] ;  /* 0x00027900ff0e7b82 */ /* 0x000e620000000800 */
[----:B0-----:R-:W-:Y:S01]  /*150c0*/  ISETP.NE.AND P4, PT, R9, 0x1, PT ;  /* 0x000000010900780c */ /* 0x001fe20003f85270 */
[----:B------:R-:W-:Y:S01]  /*150d0*/  VIADD R9, R193, 0x7f ;  /* 0x0000007fc1097836 */ /* 0x000fe20000000000 */
[----:B-1----:R-:W-:-:S11]  /*150e0*/  ISETP.GE.AND P5, PT, R14, 0x1, PT ;  /* 0x000000010e00780c */ /* 0x002fd60003fa6270 */
[----:B------:R-:W0:Y:S08]  /*150f0*/  @P4 LDC R10, c[0x0][0x44c] ;  /* 0x00011300ff0a4b82 */ /* 0x000e300000000800 */
[----:B------:R-:W1:Y:S01]  /*15100*/  @P4 LDC R13, c[0x0][0x450] ;  /* 0x00011400ff0d4b82 */ /* 0x000e620000000800 */
[----:B0-----:R-:W-:-:S05]  /*15110*/  @P4 IMAD.HI.U32 R10, R9, R10, RZ ;  /* 0x0000000a090a4227 */ /* 0x001fca00078e00ff */
[----:B-1----:R-:W-:-:S05]  /*15120*/  @P4 SHF.R.U32.HI R9, RZ, R13, R10 ;  /* 0x0000000dff094219 */ /* 0x002fca000001160a */
[----:B------:R-:W-:-:S04]  /*15130*/  IMAD.IADD R9, R12, 0x1, R9 ;  /* 0x000000010c097824 */ /* 0x000fc800078e0209 */
[----:B------:R-:W-:Y:S01]  /*15140*/  IMAD.IADD R6, R9, 0x1, -R6 ;  /* 0x0000000109067824 */ /* 0x000fe200078e0a06 */
        /* <DEDUP_REMOVED lines=11> */
.L_x_8558:
[----:B------:R-:W-:-:S13]  /*15200*/  ISETP.NE.AND P2, PT, R14, 0x1, PT ;  /* 0x000000010e00780c */ /* 0x000fda0003f45270 */
[----:B------:R-:W0:Y:S02]  /*15210*/  @P2 LDC.64 R12, c[0x0][0x9e8] ;  /* 0x00027a00ff0c2b82 */ /* 0x000e240000000a00 */
[----:B0-----:R-:W-:-:S05]  /*15220*/  @P2 IMAD.HI.U32 R10, R9, R12, RZ ;  /* 0x0000000c090a2227 */ /* 0x001fca00078e00ff */
[----:B------:R-:W-:-:S07]  /*15230*/  @P2 SHF.R.U32.HI R9, RZ, R13, R10 ;  /* 0x0000000dff092219 */ /* 0x000fce000001160a */
.L_x_8559:
[----:B------:R-:W-:Y:S05]  /*15240*/  BSYNC B0 ;  /* 0x0000000000007941 */ /* 0x000fea0003800000 */
.L_x_8557:
[----:B------:R-:W-:-:S05]  /*15250*/  IMAD R9, R9, R14, RZ ;  /* 0x0000000e09097224 */ /* 0x000fca00078e02ff */
[----:B------:R-:W-:-:S07]  /*15260*/  VIMNMX R6, R6, R9, !PT ;  /* 0x0000000906067248 */ /* 0x000fce0007fe0100 */
.L_x_8556:
[----:B------:R-:W-:-:S05]  /*15270*/  VIADD R6, R6, 0x7f ;  /* 0x0000007f06067836 */ /* 0x000fca0000000000 */
[----:B------:R-:W-:-:S04]  /*15280*/  SHF.R.S32.HI R9, RZ, 0x1f, R6 ;  /* 0x0000001fff097819 */ /* 0x000fc80000011406 */
[----:B------:R-:W-:-:S04]  /*15290*/  LEA.HI R9, R9, R6, RZ, 0x7 ;  /* 0x0000000609097211 */ /* 0x000fc800078f38ff */
[----:B------:R-:W-:-:S04]  /*152a0*/  SHF.R.S32.HI R9, RZ, 0x7, R9 ;  /* 0x00000007ff097819 */ /* 0x000fc80000011409 */
[----:B------:R-:W-:-:S04]  /*152b0*/  VIMNMX R12, R196, R9, !PT ;  /* 0x00000009c40c7248 */ /* 0x000fc80007fe0100 */
[----:B------:R-:W-:-:S13]  /*152c0*/  ISETP.GE.AND P2, PT, R4, R12, PT ;  /* 0x0000000c0400720c */ /* 0x000fda0003f46270 */
[----:B------:R-:W-:Y:S05]  /*152d0*/  @!P2 BRA `(.L_x_8560) ;  /* 0x000000200084a947 */ /* 0x000fea0003800000 */
[----:B------:R-:W-:Y:S02]  /*152e0*/  IMAD.MOV.U32 R6, RZ, RZ, R8 ;  /* 0x000000ffff067224 */ /* 0x000fe400078e0008 */
[----:B------:R-:W-:Y:S02]  /*152f0*/  IMAD.MOV.U32 R14, RZ, RZ, R0 ;  /* 0x000000ffff0e7224 */ /* 0x000fe400078e0000 */
[----:B------:R-:W-:Y:S02]  /*15300*/  IMAD.MOV.U32 R15, RZ, RZ, R186 ;  /* 0x000000ffff0f7224 */ /* 0x000fe400078e00ba */
[----:B------:R-:W-:-:S07]  /*15310*/  IMAD.MOV.U32 R13, RZ, RZ, R22 ;  /* 0x000000ffff0d7224 */ /* 0x000fce00078e0016 */
.L_x_8570:
        /* <DEDUP_REMOVED lines=10> */
.L_x_8562:
[----:B------:R-:W-:Y:S01]  /*153c0*/  IMAD R0, R22, 0x8, R2 ;  /* 0x0000000816007824 */ /* 0x000fe200078e0202 */
[----:B------:R-:W-:-:S04]  /*153d0*/  SHF.L.U32 R9, R186, 0x1f, RZ ;  /* 0x0000001fba097819 */ /* 0x000fc800000006ff */
[----:B------:R0:W1:Y:S01]  /*153e0*/  SYNCS.PHASECHK.TRANS64.TRYWAIT P3, [R0+URZ+0x28830], R9 ;  /* 0x02883009000075a7 */ /* 0x000062000806017f */
[----:B------:R-:W-:Y:S05]  /*153f0*/  @!P0 BRA `(.L_x_8563) ;  /* 0x0000000000048947 */ /* 0x000fea0003800000 */
[----:B------:R-:W-:Y:S01]  /*15400*/  BPT.TRAP 0x1 ;  /* 0x000000040000795c */ /* 0x000fe20000300000 */
.L_x_8563:
[----:B------:R-:W-:Y:S04]  /*15410*/  BSSY B0, `(.L_x_8561) ;  /* 0x0000004000007945 */ /* 0x000fe80003800000 */
[----:B-1----:R-:W-:Y:S05]  /*15420*/  @P3 BRA `(.L_x_8564) ;  /* 0x0000000000083947 */ /* 0x002fea0003800000 */
[----:B------:R-:W1:Y:S02]  /*15430*/  SYNCS.PHASECHK.TRANS64.TRYWAIT P3, [R0+URZ+0x28830], R9 ;  /* 0x02883009000075a7 */ /* 0x000e64000806017f */
[----:B-1----:R-:W-:Y:S05]  /*15440*/  @!P3 BRA `(.L_x_8565) ;  /* 0x000001100044b947 */ /* 0x002fea0003800000 */
.L_x_8564:
[----:B------:R-:W-:Y:S05]  /*15450*/  BSYNC B0 ;  /* 0x0000000000007941 */ /* 0x000fea0003800000 */
.L_x_8561:
        /* <DEDUP_REMOVED lines=64> */
.L_x_8567:
[----:B------:R-:W-:Y:S01]  /*15860*/  SHF.L.U32 R0, R15, 0x1f, RZ ;  /* 0x0000001f0f007819 */ /* 0x000fe200000006ff */
[----:B------:R-:W-:-:S04]  /*15870*/  IMAD R9, R13, 0x8, R2 ;  /* 0x000000080d097824 */ /* 0x000fc800078e0202 */
[----:B------:R0:W1:Y:S01]  /*15880*/  SYNCS.PHASECHK.TRANS64.TRYWAIT P2, [R9+URZ+0x28850], R0 ;  /* 0x02885000090075a7 */ /* 0x000062000804017f */
[----:B------:R-:W-:Y:S05]  /*15890*/  @!P0 BRA `(.L_x_8568) ;  /* 0x0000000000048947 */ /* 0x000fea0003800000 */
[----:B------:R-:W-:Y:S01]  /*158a0*/  BPT.TRAP 0x1 ;  /* 0x000000040000795c */ /* 0x000fe20000300000 */
.L_x_8568:
[----:B-1----:R-:W-:Y:S05]  /*158b0*/  @P2 BRA `(.L_x_8566) ;  /* 0x0000000000082947 */ /* 0x002fea0003800000 */
[----:B------:R-:W1:Y:S02]  /*158c0*/  SYNCS.PHASECHK.TRANS64.TRYWAIT P2, [R9+URZ+0x28850], R0 ;  /* 0x02885000090075a7 */ /* 0x000e64000804017f */
[----:B-1----:R-:W-:Y:S05]  /*158d0*/  @!P2 BRA `(.L_x_8569) ;  /* 0x0000010c0034a947 */ /* 0x002fea0003800000 */
.L_x_8566:
[----:B01----:R-:W-:Y:S01]  /*158e0*/  VIADD R0, R2, 0x400 ;  /* 0x0000040002007836 */ /* 0x003fe20000000000 */
[----:B------:R-:W-:Y:S05]  /*158f0*/  WARPSYNC.ALL ;  /* 0x0000000000007948 */ /* 0x000fea0003800000 */
[----:B------:R-:W-:-:S04]  /*15900*/  SHF.R.U32.HI R0, RZ, 0x4, R0 ;  /* 0x00000004ff007819 */ /* 0x000fc80000011600 */
[----:B------:R-:W-:-:S04]  /*15910*/  LOP3.LUT R0, R0, 0x3fff, RZ, 0xc0, !PT ;  /* 0x00003fff00007812 */ /* 0x000fc800078ec0ff */
[----:B------:R-:W-:-:S05]  /*15920*/  LOP3.LUT R0, R0, 0x4000000, RZ, 0xfc, !PT ;  /* 0x0400000000007812 */ /* 0x000fca00078efcff */
[----:B------:R-:W-:Y:S01]  /*15930*/  IMAD R10, R13, 0x800, R0 ;  /* 0x000008000d0a7824 */ /* 0x000fe200078e0200 */
[----:B------:R-:W-:Y:S01]  /*15940*/  WARPGROUP.ARRIVE ;  /* 0x00000000000079c5 */ /* 0x000fe20000000000 */
[----:B------:R-:W-:Y:S01]  /*15950*/  IMAD.MOV.U32 R11, RZ, RZ, 0x40000040 ;  /* 0x40000040ff0b7424 */ /* 0x000fe200078e00ff */
[----:B------:R-:W-:Y:S01]  /*15960*/  FMNMX.FTZ R0, R24, R14, !PT ;  /* 0x0000000e18007209 */ /* 0x000fe20007810000 */
[C---:B------:R-:W-:Y:S01]  /*15970*/  VIADD R8, R10.reuse, 0x80 ;  /* 0x000000800a087836 */ /* 0x040fe20000000000 */
[----:B------:R-:W-:Y:S01]  /*15980*/  R2UR UR10, R10 ;  /* 0x000000000a0a72ca */ /* 0x000fe200000e0000 */
[----:B------:R-:W-:Y:S01]  /*15990*/  IMAD.MOV.U32 R9, RZ, RZ, 0x40000040 ;  /* 0x40000040ff097424 */ /* 0x000fe200078e00ff */
[----:B------:R-:W-:Y:S01]  /*159a0*/  R2UR UR11, R11 ;  /* 0x000000000b0b72ca */ /* 0x000fe200000e0000 */
[----:B------:R-:W0:Y:S01]  /*159b0*/  S2R R230, SR_TID.X ;  /* 0x0000000000e67919 */ /* 0x000e220000002100 */
[----:B------:R-:W-:Y:S01]  /*159c0*/  @!P1 IMAD R13, R13, 0x8, R2 ;  /* 0x000000080d0d9824 */ /* 0x000fe200078e0202 */
[C---:B------:R-:W-:Y:S01]  /*159d0*/  ISETP.GT.AND P2, PT, R4.reuse, R12, PT ;  /* 0x0000000c0400720c */ /* 0x040fe20003f44270 */
[----:B------:R-:W-:-:S02]  /*159e0*/  VIADD R4, R4, 0xffffffff ;  /* 0xffffffff04047836 */ /* 0x000fc40000000000 */
[----:B------:R-:W-:-:S05]  /*159f0*/  @!P1 VIADD R13, R13, 0x28860 ;  /* 0x000288600d0d9836 */ /* 0x000fca0000000000 */
[----:B------:R-:W-:Y:S02]  /*15a00*/  @!P1 PRMT R13, RZ, 0x654, R13 ;  /* 0x00000654ff0d9816 */ /* 0x000fe4000000000d */
[----:B------:R-:W-:Y:S01]  /*15a10*/  HGMMA.64x128x16.F32.BF16 R88, R180, gdesc[UR8].tnspB, R88, gsb0 ;  /* 0x41e00008b4587df0 */ /* 0x000fe20008001858 */
[----:B------:R-:W-:Y:S01]  /*15a20*/  R2UR UR10, R8 ;  /* 0x00000000080a72ca */ /* 0x000fe200000e0000 */
[----:B------:R-:W-:Y:S01]  /*15a30*/  VIADD R8, R10, 0x100 ;  /* 0x000001000a087836 */ /* 0x000fe20000000000 */
[----:B------:R-:W-:Y:S02]  /*15a40*/  R2UR UR11, R9 ;  /* 0x00000000090b72ca */ /* 0x000fe400000e0000 */
[----:B------:R-:W-:-:S04]  /*15a50*/  FMNMX.FTZ R9, R25, R0, !PT ;  /* 0x0000000019097209 */ /* 0x000fc80007810000 */
[----:B------:R-:W-:Y:S01]  /*15a60*/  FMNMX.FTZ R0, R28, R9, !PT ;  /* 0x000000091c007209 */ /* 0x000fe20007810000 */
[----:B------:R-:W-:Y:S01]  /*15a70*/  IMAD.MOV.U32 R9, RZ, RZ, 0x40000040 ;  /* 0x40000040ff097424 */ /* 0x000fe200078e00ff */
[----:B0-----:R-:W-:Y:S01]  /*15a80*/  SHF.R.U32.HI R230, RZ, 0x7, R230 ;  /* 0x00000007ffe67819 */ /* 0x001fe200000116e6 */
[----:B------:R-:W-:Y:S02]  /*15a90*/  WARPGROUP.DEPBAR.LE gsb0, 0x0 ;  /* 0x00008000000079c5 */ /* 0x000fe40000010000 */
[----:B------:R-:W-:-:S06]  /*15aa0*/  WARPGROUP.ARRIVE ;  /* 0x00000000000079c5 */ /* 0x000fcc0000000000 */
[----:B------:R-:W-:Y:S01]  /*15ab0*/  HGMMA.64x128x16.F32.BF16 R88, R176, gdesc[UR8].tnspB, R88, gsb0 ;  /* 0x41e00008b0587df0 */ /* 0x000fe20008001858 */
[----:B------:R-:W-:Y:S01]  /*15ac0*/  R2UR UR10, R8 ;  /* 0x00000000080a72ca */ /* 0x000fe200000e0000 */
[----:B------:R-:W-:Y:S01]  /*15ad0*/  VIADD R8, R10, 0x180 ;  /* 0x000001800a087836 */ /* 0x000fe20000000000 */
[----:B------:R-:W-:Y:S02]  /*15ae0*/  R2UR UR11, R9 ;  /* 0x00000000090b72ca */ /* 0x000fe400000e0000 */
        /* <DEDUP_REMOVED lines=24> */
[----:B------:R-:W-:-:S03]  /*15c70*/  IMAD.MOV.U32 R9, RZ, RZ, 0x40000040 ;  /* 0x40000040ff097424 */ /* 0x000fc600078e00ff */
[----:B------:R-:W-:-:S04]  /*15c80*/  FMNMX.FTZ R11, R77, R0, !PT ;  /* 0x000000004d0b7209 */ /* 0x000fc80007810000 */
[----:B------:R-:W-:Y:S02]  /*15c90*/  FMNMX.FTZ R0, R80, R11, !PT ;  /* 0x0000000b50007209 */ /* 0x000fe40007810000 */
[----:B------:R-:W0:Y:S01]  /*15ca0*/  LDC R11, c[0x0][0x988] ;  /* 0x00026200ff0b7b82 */ /* 0x000e220000000800 */
[----:B------:R-:W-:Y:S02]  /*15cb0*/  WARPGROUP.DEPBAR.LE gsb0, 0x0 ;  /* 0x00008000000079c5 */ /* 0x000fe40000010000 */
[----:B------:R-:W-:-:S06]  /*15cc0*/  WARPGROUP.ARRIVE ;  /* 0x00000000000079c5 */ /* 0x000fcc0000000000 */
[----:B------:R-:W-:Y:S01]  /*15cd0*/  HGMMA.64x128x16.F32.BF16 R88, R172, gdesc[UR8].tnspB, R88, gsb0 ;  /* 0x41e00008ac587df0 */ /* 0x000fe20008001858 */
[----:B------:R-:W-:Y:S02]  /*15ce0*/  R2UR UR10, R8 ;  /* 0x00000000080a72ca */ /* 0x000fe400000e0000 */
[----:B------:R-:W-:Y:S02]  /*15cf0*/  R2UR UR11, R9 ;  /* 0x00000000090b72ca */ /* 0x000fe400000e0000 */
[----:B------:R-:W-:-:S04]  /*15d00*/  FMNMX.FTZ R9, R81, R0, !PT ;  /* 0x0000000051097209 */ /* 0x000fc80007810000 */
[----:B------:R-:W-:-:S04]  /*15d10*/  FMNMX.FTZ R0, R84, R9, !PT ;  /* 0x0000000954007209 */ /* 0x000fc80007810000 */
[----:B------:R-:W-:-:S05]  /*15d20*/  FMNMX.FTZ R8, R85, R0, !PT ;  /* 0x0000000055087209 */ /* 0x000fca0007810000 */
[----:B------:R-:W1:Y:S02]  /*15d30*/  SHFL.BFLY PT, R9, R8, 0x2, 0x1f ;  /* 0x0c401f0008097f89 */ /* 0x000e6400000e0000 */
[----:B-1----:R-:W-:Y:S01]  /*15d40*/  FMNMX.FTZ R21, R8, R9, !PT ;  /* 0x0000000908157209 */ /* 0x002fe20007810000 */
[----:B------:R-:W-:Y:S02]  /*15d50*/  VIADD R8, R10, 0x200 ;  /* 0x000002000a087836 */ /* 0x000fe40000000000 */
[----:B------:R-:W-:Y:S02]  /*15d60*/  IMAD.MOV.U32 R9, RZ, RZ, 0x40000040 ;  /* 0x40000040ff097424 */ /* 0x000fe400078e00ff */
        /* <DEDUP_REMOVED lines=32> */
[----:B------:R-:W0:Y:S01]  /*15f70*/  MUFU.EX2 R25, R25 ;  /* 0x0000001900197308 */ /* 0x000e220000000800 */
[C---:B-1----:R-:W-:Y:S01]  /*15f80*/  FADD.FTZ R5, R180.reuse, R5 ;  /* 0x00000005b4057221 */ /* 0x042fe20000010000 */
[----:B------:R-:W-:Y:S01]  /*15f90*/  F2FP.BF16.F32.PACK_AB R180, R180, R15 ;  /* 0x0000000fb4b4723e */ /* 0x000fe200000010ff */
[----:B------:R-:W-:Y:S01]  /*15fa0*/  IMAD.MOV.U32 R15, RZ, RZ, R186 ;  /* 0x000000ffff0f7224 */ /* 0x000fe200078e00ba */
[----:B------:R-:W-:Y:S02]  /*15fb0*/  WARPGROUP.DEPBAR.LE gsb0, 0x0 ;  /* 0x00008000000079c5 */ /* 0x000fe40000010000 */
[----:B------:R-:W-:Y:S01]  /*15fc0*/  WARPGROUP.ARRIVE ;  /* 0x00000000000079c5 */ /* 0x000fe20000000000 */
[-CC-:B------:R-:W-:Y:S01]  /*15fd0*/  FFMA.FTZ R172, R40, R11.reuse, -R20.reuse ;  /* 0x0000000b28ac7223 */ /* 0x180fe20000010814 */
[----:B------:R-:W-:Y:S01]  /*15fe0*/  FFMA.FTZ R174, R44, R11, -R20 ;  /* 0x0000000b2cae7223 */ /* 0x000fe20000010814 */
[----:B------:R-:W1:Y:S03]  /*15ff0*/  MUFU.EX2 R176, R176 ;  /* 0x000000b000b07308 */ /* 0x000e660000000800 */
[----:B------:R-:W-:Y:S01]  /*16000*/  HGMMA.64x128x16.F32.BF16 R88, R168, gdesc[UR8].tnspB, R88, gsb0 ;  /* 0x41e00008a8587df0 */ /* 0x000fe20008001858 */
[----:B------:R-:W-:-:S02]  /*16010*/  R2UR UR10, R8 ;  /* 0x00000000080a72ca */ /* 0x000fc400000e0000 */
[----:B------:R-:W-:Y:S02]  /*16020*/  R2UR UR11, R9 ;  /* 0x00000000090b72ca */ /* 0x000fe400000e0000 */
[----:B------:R-:W-:Y:S01]  /*16030*/  FMNMX.FTZ R8, R26, R6, !PT ;  /* 0x000000061a087209 */ /* 0x000fe20007810000 */
[----:B------:R-:W3:Y:S03]  /*16040*/  MUFU.EX2 R29, R29 ;  /* 0x0000001d001d7308 */ /* 0x000ee60000000800 */
[----:B------:R-:W-:-:S04]  /*16050*/  FMNMX.FTZ R9, R27, R8, !PT ;  /* 0x000000081b097209 */ /* 0x000fc80007810000 */
        /* <DEDUP_REMOVED lines=23> */
[----:B------:R-:W-:Y:S01]  /*161d0*/  FMNMX.FTZ R9, R59, R8, !PT ;  /* 0x000000083b097209 */ /* 0x000fe20007810000 */
[----:B------:R-:W-:-:S03]  /*161e0*/  VIADD R8, R10, 0x280 ;  /* 0x000002800a087836 */ /* 0x000fc60000000000 */
[----:B------:R-:W-:Y:S01]  /*161f0*/  FMNMX.FTZ R24, R62, R9, !PT ;  /* 0x000000093e187209 */ /* 0x000fe20007810000 */
[----:B------:R-:W-:Y:S01]  /*16200*/  IMAD.MOV.U32 R9, RZ, RZ, 0x40000040 ;  /* 0x40000040ff097424 */ /* 0x000fe200078e00ff */
[----:B------:R-:W-:Y:S02]  /*16210*/  MUFU.EX2 R53, R53 ;  /* 0x0000003500357308 */ /* 0x000fe40000000800 */
[----:B------:R-:W-:Y:S01]  /*16220*/  FMNMX.FTZ R21, R63, R24, !PT ;  /* 0x000000183f157209 */ /* 0x000fe20007810000 */
[----:B------:R-:W-:-:S05]  /*16230*/  FFMA.FTZ R24, R72, R11, -R20 ;  /* 0x0000000b48187223 */ /* 0x000fca0000010814 */
        /* <DEDUP_REMOVED lines=10> */
[----:B------:R-:W-:Y:S01]  /*162e0*/  FFMA.FTZ R170, R52, R11, -R20 ;  /* 0x0000000b34aa7223 */ /* 0x000fe20000010814 */
[----:B--2---:R-:W-:Y:S02]  /*162f0*/  FADD.FTZ R52, R182, R5 ;  /* 0x00000005b6347221 */ /* 0x004fe40000010000 */
[----:B------:R-:W-:Y:S01]  /*16300*/  MUFU.EX2 R32, R32 ;  /* 0x0000002000207308 */ /* 0x000fe20000000800 */
[C---:B0-----:R-:W-:Y:S01]  /*16310*/  F2FP.BF16.F32.PACK_AB R182, R25.reuse, R182 ;  /* 0x000000b619b6723e */ /* 0x041fe200000010ff */
[----:B------:R-:W-:Y:S01]  /*16320*/  HGMMA.64x128x16.F32.BF16 R88, R164, gdesc[UR8].tnspB, R88, gsb0 ;  /* 0x41e00008a4587df0 */ /* 0x000fe20008001858 */
[----:B------:R-:W-:Y:S01]  /*16330*/  R2UR UR10, R8 ;  /* 0x00000000080a72ca */ /* 0x000fe200000e0000 */
[----:B------:R-:W-:Y:S01]  /*16340*/  FADD.FTZ R5, R25, R52 ;  /* 0x0000003419057221 */ /* 0x000fe20000010000 */
[----:B------:R-:W-:-:S02]  /*16350*/  R2UR UR11, R9 ;  /* 0x00000000090b72ca */ /* 0x000fc400000e0000 */
[----:B------:R-:W-:Y:S01]  /*16360*/  FMNMX.FTZ R8, R66, R21, !PT ;  /* 0x0000001542087209 */ /* 0x000fe20007810000 */
[----:B-1----:R-:W-:Y:S01]  /*16370*/  FADD.FTZ R52, R176, R5 ;  /* 0x00000005b0347221 */ /* 0x002fe20000010000 */
[----:B------:R-:W0:Y:S01]  /*16380*/  MUFU.EX2 R168, R168 ;  /* 0x000000a800a87308 */ /* 0x000e220000000800 */
[----:B---3--:R-:W-:Y:S02]  /*16390*/  F2FP.BF16.F32.PACK_AB R176, R29, R176 ;  /* 0x000000b01db0723e */ /* 0x008fe400000010ff */
[----:B------:R-:W-:Y:S01]  /*163a0*/  FMNMX.FTZ R9, R67, R8, !PT ;  /* 0x0000000843097209 */ /* 0x000fe20007810000 */
[----:B------:R-:W-:-:S03]  /*163b0*/  FADD.FTZ R5, R29, R52 ;  /* 0x000000341d057221 */ /* 0x000fc60000010000 */
        /* <DEDUP_REMOVED lines=13> */
[----:B-1----:R-:W-:Y:S01]  /*16490*/  FMNMX.FTZ R21, R8, R9, !PT ;  /* 0x0000000908157209 */ /* 0x002fe20007810000 */
[----:B------:R-:W-:Y:S02]  /*164a0*/  VIADD R8, R10, 0x300 ;  /* 0x000003000a087836 */ /* 0x000fe40000000000 */
[----:B------:R-:W-:Y:S02]  /*164b0*/  IMAD.MOV.U32 R9, RZ, RZ, 0x40000040 ;  /* 0x40000040ff097424 */ /* 0x000fe400078e00ff */
[----:B------:R-:W1:Y:S01]  /*164c0*/  SHFL.BFLY PT, R36, R21, 0x1, 0x1f ;  /* 0x0c201f0015247f89 */ /* 0x000e6200000e0000 */
[----:B------:R-:W-:Y:S02]  /*164d0*/  WARPGROUP.DEPBAR.LE gsb0, 0x0 ;  /* 0x00008000000079c5 */ /* 0x000fe40000010000 */
[----:B------:R-:W-:Y:S01]  /*164e0*/  WARPGROUP.ARRIVE ;  /* 0x00000000000079c5 */ /* 0x000fe20000000000 */
[-CC-:B------:R-:W-:Y:S01]  /*164f0*/  FFMA.FTZ R164, R56, R11.reuse, -R20.reuse ;  /* 0x0000000b38a47223 */ /* 0x180fe20000010814 */
[----:B------:R-:W-:Y:S01]  /*16500*/  FFMA.FTZ R166, R60, R11, -R20 ;  /* 0x0000000b3ca67223 */ /* 0x000fe20000010814 */
[----:B----4-:R-:W-:Y:S01]  /*16510*/  FADD.FTZ R56, R178, R5 ;  /* 0x00000005b2387221 */ /* 0x010fe20000010000 */
[----:B-----5:R-:W-:-:S02]  /*16520*/  F2FP.BF16.F32.PACK_AB R178, R37, R178 ;  /* 0x000000b225b2723e */ /* 0x020fc400000010ff */
[----:B------:R-:W-:Y:S01]  /*16530*/  HGMMA.64x128x16.F32.BF16 R88, R160, gdesc[UR8].tnspB, R88, gsb0 ;  /* 0x41e00008a0587df0 */ /* 0x000fe20008001858 */
[----:B------:R-:W-:Y:S01]  /*16540*/  R2UR UR10, R8 ;  /* 0x00000000080a72ca */ /* 0x000fe200000e0000 */
[----:B------:R-:W-:Y:S01]  /*16550*/  FADD.FTZ R5, R37, R56 ;  /* 0x0000003825057221 */ /* 0x000fe20000010000 */
[----:B------:R-:W-:Y:S01]  /*16560*/  R2UR UR11, R9 ;  /* 0x00000000090b72ca */ /* 0x000fe200000e0000 */
[-C--:B------:R-:W-:Y:S01]  /*16570*/  FFMA.FTZ R9, R84, R11.reuse, -R20 ;  /* 0x0000000b54097223 */ /* 0x080fe20000010814 */
[----:B-1----:R-:W-:Y:S01]  /*16580*/  FMNMX.FTZ R8, R21, R36, !PT ;  /* 0x0000002415087209 */ /* 0x002fe20007810000 */
[----:B------:R-:W-:Y:S02]  /*16590*/  IMAD.MOV.U32 R21, RZ, RZ, 0x40000040 ;  /* 0x40000040ff157424 */ /* 0x000fe400078e00ff */
[----:B------:R-:W-:Y:S01]  /*165a0*/  FADD.FTZ R56, R172, R5 ;  /* 0x00000005ac387221 */ /* 0x000fe20000010000 */
[----:B------:R-:W-:Y:S01]  /*165b0*/  MUFU.EX2 R164, R164 ;  /* 0x000000a400a47308 */ /* 0x000fe20000000800 */
[C---:B------:R-:W-:Y:S01]  /*165c0*/  F2FP.BF16.F32.PACK_AB R172, R41.reuse, R172 ;  /* 0x000000ac29ac723e */ /* 0x040fe200000010ff */
[----:B------:R-:W-:Y:S01]  /*165d0*/  FMUL.FTZ R40, R8, R11 ;  /* 0x0000000b08287220 */ /* 0x000fe20000410000 */
[----:B------:R-:W-:-:S03]  /*165e0*/  FADD.FTZ R5, R41, R56 ;  /* 0x0000003829057221 */ /* 0x000fc60000010000 */
        /* <DEDUP_REMOVED lines=25> */
[----:B0-----:R-:W-:Y:S01]  /*16780*/  FADD.FTZ R56, R168, R5 ;  /* 0x00000005a8387221 */ /* 0x001fe20000010000 */
[-CC-:B------:R-:W-:Y:S01]  /*16790*/  FFMA.FTZ R75, R75, R11.reuse, -R40.reuse ;  /* 0x0000000b4b4b7223 */ /* 0x180fe20000010828 */
[-CC-:B------:R-:W-:Y:S01]  /*167a0*/  FFMA.FTZ R78, R78, R11.reuse, -R40.reuse ;  /* 0x0000000b4e4e7223 */ /* 0x180fe20000010828 */
[-C--:B------:R-:W-:Y:S01]  /*167b0*/  FFMA.FTZ R79, R79, R11.reuse, -R40 ;  /* 0x0000000b4f4f7223 */ /* 0x080fe20000010828 */
[----:B------:R-:W-:Y:S01]  /*167c0*/  FADD.FTZ R5, R45, R56 ;  /* 0x000000382d057221 */ /* 0x000fe20000010000 */
[----:B------:R-:W-:Y:S01]  /*167d0*/  MUFU.EX2 R30, R30 ;  /* 0x0000001e001e7308 */ /* 0x000fe20000000800 */
[-CC-:B------:R-:W-:Y:S01]  /*167e0*/  FFMA.FTZ R82, R82, R11.reuse, -R40.reuse ;  /* 0x0000000b52527223 */ /* 0x180fe20000010828 */
[-CC-:B------:R-:W-:Y:S01]  /*167f0*/  FFMA.FTZ R83, R83, R11.reuse, -R40.reuse ;  /* 0x0000000b53537223 */ /* 0x180fe20000010828 */
[----:B------:R-:W-:Y:S01]  /*16800*/  FFMA.FTZ R86, R86, R11, -R40 ;  /* 0x0000000b56567223 */ /* 0x000fe20000010828 */
[----:B------:R-:W-:-:S02]  /*16810*/  IADD3 R27, -R230, 0xb, RZ ;  /* 0x0000000be61b7810 */ /* 0x000fc40007ffe1ff */
[----:B------:R-:W-:Y:S02]  /*16820*/  F2FP.BF16.F32.PACK_AB R174, R33, R174 ;  /* 0x000000ae21ae723e */ /* 0x000fe400000010ff */
        /* <DEDUP_REMOVED lines=19> */
[-CC-:B------:R-:W-:Y:S01]  /*16960*/  FFMA.FTZ R161, R66, R11.reuse, -R40.reuse ;  /* 0x0000000b42a17223 */ /* 0x180fe20000010828 */
[----:B------:R-:W-:Y:S01]  /*16970*/  HGMMA.64x128x16.F32.BF16 R88, R156, gdesc[UR8].tnspB, R88, gsb0 ;  /* 0x41e000089c587df0 */ /* 0x000fe20008001858 */
[-C--:B------:R-:W-:Y:S01]  /*16980*/  FMUL.FTZ R20, R20, R11.reuse ;  /* 0x0000000b14147220 */ /* 0x080fe20000410000 */
[----:B------:R-:W-:Y:S01]  /*16990*/  R2UR UR11, R21 ;  /* 0x00000000150b72ca */ /* 0x000fe200000e0000 */
[----:B------:R-:W-:-:S03]  /*169a0*/  FFMA.FTZ R163, R70, R11, -R40 ;  /* 0x0000000b46a37223 */ /* 0x000fc60000010828 */
[----:B------:R0:W1:Y:S08]  /*169b0*/  MUFU.EX2 R36, R20 ;  /* 0x0000001400247308 */ /* 0x0000700000000800 */
[----:B------:R-:W-:Y:S01]  /*169c0*/  MUFU.EX2 R167, R167 ;  /* 0x000000a700a77308 */ /* 0x000fe20000000800 */
[----:B0-----:R-:W-:Y:S02]  /*169d0*/  VIADD R20, R10, 0x380 ;  /* 0x000003800a147836 */ /* 0x001fe40000000000 */
[----:B------:R-:W-:-:S03]  /*169e0*/  FFMA.FTZ R10, R55, R11, -R40 ;  /* 0x0000000b370a7223 */ /* 0x000fc60000010828 */
[----:B------:R-:W-:Y:S01]  /*169f0*/  R2UR UR10, R20 ;  /* 0x00000000140a72ca */ /* 0x000fe200000e0000 */
[----:B------:R-:W-:Y:S02]  /*16a00*/  @!P1 IMAD R20, R22, 0x8, R2 ;  /* 0x0000000816149824 */ /* 0x000fe400078e0202 */
[----:B------:R-:W-:Y:S01]  /*16a10*/  MUFU.EX2 R10, R10 ;  /* 0x0000000a000a7308 */ /* 0x000fe20000000800 */
[----:B-1----:R-:W-:Y:S01]  /*16a20*/  FFMA.FTZ R3, R36, R3, R181 ;  /* 0x0000000324037223 */ /* 0x002fe200000100b5 */
[----:B------:R-:W-:Y:S01]  /*16a30*/  F2FP.BF16.F32.PACK_AB R181, R26, R181 ;  /* 0x000000b51ab5723e */ /* 0x000fe200000010ff */
[----:B------:R-:W-:Y:S02]  /*16a40*/  @!P1 VIADD R20, R20, 0x28840 ;  /* 0x0002884014149836 */ /* 0x000fe40000000000 */
[----:B------:R-:W-:Y:S01]  /*16a50*/  FADD.FTZ R50, R26, R3 ;  /* 0x000000031a327221 */ /* 0x000fe20000010000 */
[----:B------:R-:W-:Y:S01]  /*16a60*/  FADD.FTZ R26, R170, R5 ;  /* 0x00000005aa1a7221 */ /* 0x000fe20000010000 */
[----:B------:R-:W-:Y:S01]  /*16a70*/  F2FP.BF16.F32.PACK_AB R170, R49, R170 ;  /* 0x000000aa31aa723e */ /* 0x000fe200000010ff */
[----:B------:R-:W-:Y:S01]  /*16a80*/  MUFU.EX2 R48, R48 ;  /* 0x0000003000307308 */ /* 0x000fe20000000800 */
[----:B------:R-:W-:Y:S01]  /*16a90*/  FADD.FTZ R3, R183, R50 ;  /* 0x00000032b7037221 */ /* 0x000fe20000010000 */
[----:B------:R-:W-:Y:S01]  /*16aa0*/  @!P1 PRMT R21, RZ, 0x654, R20 ;  /* 0x00000654ff159816 */ /* 0x000fe20000000014 */
[----:B------:R-:W-:Y:S01]  /*16ab0*/  FADD.FTZ R5, R49, R26 ;  /* 0x0000001a31057221 */ /* 0x000fe20000010000 */
[C---:B------:R-:W-:Y:S01]  /*16ac0*/  F2FP.BF16.F32.PACK_AB R183, R30.reuse, R183 ;  /* 0x000000b71eb7723e */ /* 0x040fe200000010ff */
[----:B------:R-:W-:-:S03]  /*16ad0*/  FADD.FTZ R50, R30, R3 ;  /* 0x000000031e327221 */ /* 0x000fc60000010000 */
[----:B------:R-:W-:Y:S01]  /*16ae0*/  MUFU.EX2 R20, R59 ;  /* 0x0000003b00147308 */ /* 0x000fe20000000800 */
[----:B------:R-:W-:Y:S01]  /*16af0*/  FADD.FTZ R3, R177, R50 ;  /* 0x00000032b1037221 */ /* 0x000fe20000010000 */
[----:B------:R-:W-:Y:S01]  /*16b00*/  FFMA.FTZ R50, R67, R11, -R40 ;  /* 0x0000000b43327223 */ /* 0x000fe20000010828 */
[C---:B------:R-:W-:Y:S02]  /*16b10*/  F2FP.BF16.F32.PACK_AB R177, R34.reuse, R177 ;  /* 0x000000b122b1723e */ /* 0x040fe400000010ff */
[----:B------:R-:W-:Y:S01]  /*16b20*/  FADD.FTZ R54, R34, R3 ;  /* 0x0000000322367221 */ /* 0x000fe20000010000 */
[----:B------:R-:W-:Y:S01]  /*16b30*/  FADD.FTZ R34, R164, R5 ;  /* 0x00000005a4227221 */ /* 0x000fe20000010000 */
[----:B------:R-:W-:Y:S01]  /*16b40*/  F2FP.BF16.F32.PACK_AB R164, R53, R164 ;  /* 0x000000a435a4723e */ /* 0x000fe200000010ff */
[----:B------:R-:W0:Y:S01]  /*16b50*/  MUFU.EX2 R160, R160 ;  /* 0x000000a000a07308 */ /* 0x000e220000000800 */
[----:B------:R-:W-:Y:S01]  /*16b60*/  FADD.FTZ R3, R179, R54 ;  /* 0x00000036b3037221 */ /* 0x000fe20000010000 */
        /* <DEDUP_REMOVED lines=8> */
[C---:B------:R-:W-:Y:S02]  /*16bf0*/  F2FP.BF16.F32.PACK_AB R173, R42.reuse, R173 ;  /* 0x000000ad2aad723e */ /* 0x040fe400000010ff */
[----:B------:R-:W-:-:S03]  /*16c00*/  FADD.FTZ R54, R42, R3 ;  /* 0x000000032a367221 */ /* 0x000fc60000010000 */
[----:B------:R-:W-:Y:S01]  /*16c10*/  MUFU.EX2 R50, R50 ;  /* 0x0000003200327308 */ /* 0x000fe20000000800 */
[----:B------:R-:W-:Y:S01]  /*16c20*/  FADD.FTZ R3, R175, R54 ;  /* 0x00000036af037221 */ /* 0x000fe20000010000 */
[----:B0-----:R-:W-:Y:S01]  /*16c30*/  FADD.FTZ R34, R160, R5 ;  /* 0x00000005a0227221 */ /* 0x001fe20000010000 */
[C---:B------:R-:W-:Y:S02]  /*16c40*/  F2FP.BF16.F32.PACK_AB R175, R44.reuse, R175 ;  /* 0x000000af2caf723e */ /* 0x040fe400000010ff */
[----:B------:R-:W-:Y:S01]  /*16c50*/  FADD.FTZ R54, R44, R3 ;  /* 0x000000032c367221 */ /* 0x000fe20000010000 */
[C---:B------:R-:W-:Y:S01]  /*16c60*/  FADD.FTZ R5, R61.reuse, R34 ;  /* 0x000000223d057221 */ /* 0x040fe20000010000 */
[----:B------:R-:W-:Y:S01]  /*16c70*/  F2FP.BF16.F32.PACK_AB R160, R61, R160 ;  /* 0x000000a03da0723e */ /* 0x000fe200000010ff */
[----:B------:R-:W0:Y:S01]  /*16c80*/  MUFU.EX2 R162, R162 ;  /* 0x000000a200a27308 */ /* 0x000e220000000800 */
[----:B------:R-:W-:Y:S01]  /*16c90*/  FADD.FTZ R3, R169, R54 ;  /* 0x00000036a9037221 */ /* 0x000fe20000010000 */
[----:B------:R-:W-:-:S03]  /*16ca0*/  F2FP.BF16.F32.PACK_AB R169, R46, R169 ;  /* 0x000000a92ea9723e */ /* 0x000fc600000010ff */
[----:B------:R-:W-:-:S03]  /*16cb0*/  FADD.FTZ R54, R46, R3 ;  /* 0x000000032e367221 */ /* 0x000fc60000010000 */
[----:B------:R-:W1:Y:S01]  /*16cc0*/  MUFU.EX2 R163, R163 ;  /* 0x000000a300a37308 */ /* 0x000e620000000800 */
[----:B------:R-:W-:Y:S01]  /*16cd0*/  FADD.FTZ R3, R171, R54 ;  /* 0x00000036ab037221 */ /* 0x000fe20000010000 */
[----:B------:R-:W-:-:S03]  /*16ce0*/  F2FP.BF16.F32.PACK_AB R171, R10, R171 ;  /* 0x000000ab0aab723e */ /* 0x000fc600000010ff */
[----:B------:R-:W-:-:S03]  /*16cf0*/  FADD.FTZ R30, R10, R3 ;  /* 0x000000030a1e7221 */ /* 0x000fc60000010000 */
[----:B------:R-:W2:Y:S01]  /*16d00*/  MUFU.EX2 R52, R52 ;  /* 0x0000003400347308 */ /* 0x000ea20000000800 */
[----:B------:R-:W-:Y:S01]  /*16d10*/  FADD.FTZ R3, R165, R30 ;  /* 0x0000001ea5037221 */ /* 0x000fe20000010000 */
[----:B0-----:R-:W-:Y:S01]  /*16d20*/  FADD.FTZ R34, R162, R5 ;  /* 0x00000005a2227221 */ /* 0x001fe20000010000 */
[C---:B------:R-:W-:Y:S02]  /*16d30*/  F2FP.BF16.F32.PACK_AB R165, R20.reuse, R165 ;  /* 0x000000a514a5723e */ /* 0x040fe400000010ff */
[----:B------:R-:W-:Y:S01]  /*16d40*/  FADD.FTZ R30, R20, R3 ;  /* 0x00000003141e7221 */ /* 0x000fe20000010000 */
[C---:B------:R-:W-:Y:S01]  /*16d50*/  FADD.FTZ R5, R69.reuse, R34 ;  /* 0x0000002245057221 */ /* 0x040fe20000010000 */
[----:B------:R-:W-:Y:S01]  /*16d60*/  F2FP.BF16.F32.PACK_AB R162, R69, R162 ;  /* 0x000000a245a2723e */ /* 0x000fe200000010ff */
[----:B------:R-:W-:Y:S01]  /*16d70*/  MUFU.EX2 R26, R75 ;  /* 0x0000004b001a7308 */ /* 0x000fe20000000800 */
[----:B------:R-:W-:Y:S01]  /*16d80*/  FADD.FTZ R3, R167, R30 ;  /* 0x0000001ea7037221 */ /* 0x000fe20000010000 */
[----:B------:R-:W-:Y:S01]  /*16d90*/  FADD.FTZ R20, R24, R5 ;  /* 0x0000000518147221 */ /* 0x000fe20000010000 */
[----:B------:R-:W-:-:S02]  /*16da0*/  F2FP.BF16.F32.PACK_AB R167, R48, R167 ;  /* 0x000000a730a7723e */ /* 0x000fc400000010ff */
[----:B------:R-:W-:Y:S01]  /*16db0*/  FADD.FTZ R30, R48, R3 ;  /* 0x00000003301e7221 */ /* 0x000fe20000010000 */
[----:B------:R-:W-:Y:S02]  /*16dc0*/  FADD.FTZ R5, R65, R20 ;  /* 0x0000001441057221 */ /* 0x000fe40000010000 */
[----:B------:R-:W-:Y:S01]  /*16dd0*/  MUFU.EX2 R78, R78 ;  /* 0x0000004e004e7308 */ /* 0x000fe20000000800 */
[----:B------:R-:W-:Y:S01]  /*16de0*/  FADD.FTZ R3, R161, R30 ;  /* 0x0000001ea1037221 */ /* 0x000fe20000010000 */
[----:B------:R-:W-:-:S03]  /*16df0*/  F2FP.BF16.F32.PACK_AB R161, R50, R161 ;  /* 0x000000a132a1723e */ /* 0x000fc600000010ff */
[----:B------:R-:W-:-:S03]  /*16e00*/  FADD.FTZ R30, R50, R3 ;  /* 0x00000003321e7221 */ /* 0x000fc60000010000 */
[----:B------:R-:W0:Y:S01]  /*16e10*/  MUFU.EX2 R79, R79 ;  /* 0x0000004f004f7308 */ /* 0x000e220000000800 */
[----:B-1----:R-:W-:Y:S01]  /*16e20*/  FADD.FTZ R3, R163, R30 ;  /* 0x0000001ea3037221 */ /* 0x002fe20000010000 */
[----:B--2---:R-:W-:-:S03]  /*16e30*/  F2FP.BF16.F32.PACK_AB R163, R52, R163 ;  /* 0x000000a334a3723e */ /* 0x004fc600000010ff */
[----:B------:R-:W-:-:S03]  /*16e40*/  FADD.FTZ R10, R52, R3 ;  /* 0x00000003340a7221 */ /* 0x000fc60000010000 */
        /* <DEDUP_REMOVED lines=8> */
[----:B------:R-:W-:Y:S01]  /*16ed0*/  F2FP.BF16.F32.PACK_AB R156, R65, R24 ;  /* 0x00000018419c723e */ /* 0x000fe200000010ff */
[----:B------:R-:W-:Y:S01]  /*16ee0*/  HGMMA.64x128x16.F32.BF16 R88, R152, gdesc[UR8].tnspB, R88, gsb0 ;  /* 0x41e0000898587df0 */ /* 0x000fe20008001858 */
[----:B------:R-:W-:Y:S02]  /*16ef0*/  F2FP.BF16.F32.PACK_AB R158, R73, R28 ;  /* 0x0000001c499e723e */ /* 0x000fe400000010ff */
[----:B0-----:R-:W-:-:S03]  /*16f00*/  F2FP.BF16.F32.PACK_AB R159, R79, R78 ;  /* 0x0000004e4f9f723e */ /* 0x001fc600000010ff */
[----:B------:R-:W0:Y:S08]  /*16f10*/  MUFU.EX2 R157, R157 ;  /* 0x0000009d009d7308 */ /* 0x000e300000000800 */
[----:B------:R-:W1:Y:S08]  /*16f20*/  MUFU.EX2 R6, R85 ;  /* 0x0000005500067308 */ /* 0x000e700000000800 */
[----:B------:R-:W2:Y:S01]  /*16f30*/  MUFU.EX2 R40, R40 ;  /* 0x0000002800287308 */ /* 0x000ea20000000800 */
[----:B0-----:R-:W-:Y:S01]  /*16f40*/  FADD.FTZ R3, R157, R10 ;  /* 0x0000000a9d037221 */ /* 0x001fe20000010000 */
[----:B------:R-:W-:Y:S01]  /*16f50*/  FADD.FTZ R10, R28, R5 ;  /* 0x000000051c0a7221 */ /* 0x000fe20000010000 */
[----:B------:R-:W-:-:S02]  /*16f60*/  F2FP.BF16.F32.PACK_AB R157, R26, R157 ;  /* 0x0000009d1a9d723e */ /* 0x000fc400000010ff */
[----:B------:R-:W-:Y:S01]  /*16f70*/  FADD.FTZ R3, R26, R3 ;  /* 0x000000031a037221 */ /* 0x000fe20000010000 */
[----:B------:R-:W-:-:S03]  /*16f80*/  FADD.FTZ R5, R73, R10 ;  /* 0x0000000a49057221 */ /* 0x000fc60000010000 */
[----:B------:R-:W-:Y:S01]  /*16f90*/  FADD.FTZ R3, R78, R3 ;  /* 0x000000034e037221 */ /* 0x000fe20000010000 */
[----:B------:R-:W-:-:S03]  /*16fa0*/  FADD.FTZ R10, R32, R5 ;  /* 0x00000005200a7221 */ /* 0x000fc60000010000 */
[----:B------:R-:W-:Y:S01]  /*16fb0*/  FADD.FTZ R3, R79, R3 ;  /* 0x000000034f037221 */ /* 0x000fe20000010000 */
[----:B------:R-:W-:-:S03]  /*16fc0*/  FADD.FTZ R10, R77, R10 ;  /* 0x0000000a4d0a7221 */ /* 0x000fc60000010000 */
[----:B------:R-:W-:Y:S01]  /*16fd0*/  FADD.FTZ R3, R82, R3 ;  /* 0x0000000352037221 */ /* 0x000fe20000010000 */
[----:B------:R-:W-:-:S03]  /*16fe0*/  FADD.FTZ R5, R9, R10 ;  /* 0x0000000a09057221 */ /* 0x000fc60000010000 */
[----:B------:R-:W-:Y:S01]  /*16ff0*/  FADD.FTZ R3, R83, R3 ;  /* 0x0000000353037221 */ /* 0x000fe20000010000 */
[----:B-1----:R-:W-:-:S03]  /*17000*/  FADD.FTZ R5, R6, R5 ;  /* 0x0000000506057221 */ /* 0x002fc60000010000 */
[----:B------:R-:W-:-:S04]  /*17010*/  FADD.FTZ R3, R86, R3 ;  /* 0x0000000356037221 */ /* 0x000fc80000010000 */
[----:B--2---:R-:W-:Y:S01]  /*17020*/  FADD.FTZ R3, R40, R3 ;  /* 0x0000000328037221 */ /* 0x004fe20000010000 */
[----:B------:R-:W-:Y:S02]  /*17030*/  WARPGROUP.DEPBAR.LE gsb0, 0x0 ;  /* 0x00008000000079c5 */ /* 0x000fe40000010000 */
[----:B------:R0:W-:Y:S06]  /*17040*/  BAR.ARV R27, 0x100 ;  /* 0x0004001b0000751d */ /* 0x0001ec0000002000 */
[----:B------:R-:W-:Y:S01]  /*17050*/  @!P1 SYNCS.ARRIVE.TRANS64.RED.A1T0 RZ, [R21+URZ], RZ ;  /* 0x000000ff15ff99a7 */ /* 0x000fe2000810043f */
[----:B------:R-:W-:Y:S01]  /*17060*/  F2FP.BF16.F32.PACK_AB R154, R6, R9 ;  /* 0x00000009069a723e */ /* 0x000fe200000010ff */
        /* <DEDUP_REMOVED lines=68> */
[----:B-1----:R-:W-:-:S02]  /*174b0*/  IMAD.MOV.U32 R13, RZ, RZ, R22 ;  /* 0x000000ffff0d7224 */ /* 0x002fc400078e0016 */
[----:B------:R-:W-:Y:S02]  /*174c0*/  IMAD.MOV.U32 R6, RZ, RZ, R8 ;  /* 0x000000ffff067224 */ /* 0x000fe400078e0008 */
[----:B------:R-:W-:Y:S01]  /*174d0*/  IMAD.MOV.U32 R14, RZ, RZ, R0 ;  /* 0x000000ffff0e7224 */ /* 0x000fe200078e0000 */
[----:B0-----:R-:W-:Y:S06]  /*174e0*/  @P2 BRA `(.L_x_8570) ;  /* 0xffffffdc008c2947 */ /* 0x001fec000383ffff */
.L_x_8560:
[----:B------:R-:W-:-:S13]  /*174f0*/  ISETP.GE.AND P2, PT, R4, R196, PT ;  /* 0x000000c40400720c */ /* 0x000fda0003f46270 */
[----:B------:R-:W-:Y:S05]  /*17500*/  @!P2 BRA `(.L_x_8571) ;  /* 0x0000003000a0a947 */ /* 0x000fea0003800000 */
[----:B------:R-:W-:Y:S02]  /*17510*/  IMAD.MOV.U32 R6, RZ, RZ, R8 ;  /* 0x000000ffff067224 */ /* 0x000fe400078e0008 */
[----:B------:R-:W-:Y:S02]  /*17520*/  IMAD.MOV.U32 R12, RZ, RZ, R0 ;  /* 0x000000ffff0c7224 */ /* 0x000fe400078e0000 */
[----:B------:R-:W-:Y:S02]  /*17530*/  IMAD.MOV.U32 R14, RZ, RZ, R186 ;  /* 0x000000ffff0e7224 */ /* 0x000fe400078e00ba */
[----:B------:R-:W-:-:S07]  /*17540*/  IMAD.MOV.U32 R13, RZ, RZ, R22 ;  /* 0x000000ffff0d7224 */ /* 0x000fce00078e0016 */
.L_x_8589:
        /* <DEDUP_REMOVED lines=10> */
.L_x_8573:
[----:B------:R-:W-:Y:S01]  /*175f0*/  IMAD R0, R22, 0x8, R2 ;  /* 0x0000000816007824 */ /* 0x000fe200078e0202 */
[----:B------:R-:W-:-:S04]  /*17600*/  SHF.L.U32 R9, R186, 0x1f, RZ ;  /* 0x0000001fba097819 */ /* 0x000fc800000006ff */
[----:B------:R0:W1:Y:S01]  /*17610*/  SYNCS.PHASECHK.TRANS64.TRYWAIT P3, [R0+URZ+0x28830], R9 ;  /* 0x02883009000075a7 */ /* 0x000062000806017f */
[----:B------:R-:W-:Y:S05]  /*17620*/  @!P0 BRA `(.L_x_8574) ;  /* 0x0000000000048947 */ /* 0x000fea0003800000 */
[----:B------:R-:W-:Y:S01]  /*17630*/  BPT.TRAP 0x1 ;  /* 0x000000040000795c */ /* 0x000fe20000300000 */
.L_x_8574:
[----:B------:R-:W-:Y:S04]  /*17640*/  BSSY B0, `(.L_x_8572) ;  /* 0x0000004000007945 */ /* 0x000fe80003800000 */
[----:B-1----:R-:W-:Y:S05]  /*17650*/  @P3 BRA `(.L_x_8575) ;  /* 0x0000000000083947 */ /* 0x002fea0003800000 */
[----:B------:R-:W1:Y:S02]  /*17660*/  SYNCS.PHASECHK.TRANS64.TRYWAIT P3, [R0+URZ+0x28830], R9 ;  /* 0x02883009000075a7 */ /* 0x000e64000806017f */
[----:B-1----:R-:W-:Y:S05]  /*17670*/  @!P3 BRA `(.L_x_8576) ;  /* 0x000000ec00e0b947 */ /* 0x002fea0003800000 */
.L_x_8575:
[----:B------:R-:W-:Y:S05]  /*17680*/  BSYNC B0 ;  /* 0x0000000000007941 */ /* 0x000fea0003800000 */
.L_x_8572:
        /* <DEDUP_REMOVED lines=64> */
.L_x_8578:
[----:B------:R-:W-:Y:S01]  /*17a90*/  SHF.L.U32 R0, R14, 0x1f, RZ ;  /* 0x0000001f0e007819 */ /* 0x000fe200000006ff */
[----:B------:R-:W-:-:S04]  /*17aa0*/  IMAD R9, R13, 0x8, R2 ;  /* 0x000000080d097824 */ /* 0x000fc800078e0202 */
[----:B------:R0:W1:Y:S01]  /*17ab0*/  SYNCS.PHASECHK.TRANS64.TRYWAIT P2, [R9+URZ+0x28850], R0 ;  /* 0x02885000090075a7 */ /* 0x000062000804017f */
[----:B------:R-:W-:Y:S05]  /*17ac0*/  @!P0 BRA `(.L_x_8579) ;  /* 0x0000000000048947 */ /* 0x000fea0003800000 */
[----:B------:R-:W-:Y:S01]  /*17ad0*/  BPT.TRAP 0x1 ;  /* 0x000000040000795c */ /* 0x000fe20000300000 */
.L_x_8579:
[----:B-1----:R-:W-:Y:S05]  /*17ae0*/  @P2 BRA `(.L_x_8577) ;  /* 0x0000000000082947 */ /* 0x002fea0003800000 */
[----:B------:R-:W1:Y:S02]  /*17af0*/  SYNCS.PHASECHK.TRANS64.TRYWAIT P2, [R9+URZ+0x28850], R0 ;  /* 0x02885000090075a7 */ /* 0x000e64000804017f */
[----:B-1----:R-:W-:Y:S05]  /*17b00*/  @!P2 BRA `(.L_x_8580) ;  /* 0x000000e800d0a947 */ /* 0x002fea0003800000 */
.L_x_8577:
[----:B01----:R-:W-:Y:S01]  /*17b10*/  VIADD R0, R2, 0x400 ;  /* 0x0000040002007836 */ /* 0x003fe20000000000 */
[----:B------:R-:W-:Y:S05]  /*17b20*/  WARPSYNC.ALL ;  /* 0x0000000000007948 */ /* 0x000fea0003800000 */
[----:B------:R-:W-:Y:S01]  /*17b30*/  SHF.R.U32.HI R0, RZ, 0x4, R0 ;  /* 0x00000004ff007819 */ /* 0x000fe20000011600 */
[----:B------:R-:W-:Y:S01]  /*17b40*/  IMAD.MOV.U32 R9, RZ, RZ, 0x40000040 ;  /* 0x40000040ff097424 */ /* 0x000fe200078e00ff */
[----:B------:R-:W-:Y:S01]  /*17b50*/  WARPGROUP.ARRIVE ;  /* 0x00000000000079c5 */ /* 0x000fe20000000000 */
[----:B------:R-:W-:Y:S01]  /*17b60*/  IMAD.MOV.U32 R11, RZ, RZ, 0x40000040 ;  /* 0x40000040ff0b7424 */ /* 0x000fe200078e00ff */
[----:B------:R-:W-:-:S04]  /*17b70*/  LOP3.LUT R0, R0, 0x3fff, RZ, 0xc0, !PT ;  /* 0x00003fff00007812 */ /* 0x000fc800078ec0ff */
[----:B------:R-:W0:Y:S01]  /*17b80*/  S2R R15, SR_TID.X ;  /* 0x00000000000f7919 */ /* 0x000e220000002100 */
[----:B------:R-:W-:Y:S01]  /*17b90*/  R2UR UR11, R9 ;  /* 0x00000000090b72ca */ /* 0x000fe200000e0000 */
[----:B------:R-:W-:Y:S01]  /*17ba0*/  IMAD.MOV.U32 R9, RZ, RZ, 0x40000040 ;  /* 0x40000040ff097424 */ /* 0x000fe200078e00ff */
[----:B------:R-:W-:-:S05]  /*17bb0*/  LOP3.LUT R0, R0, 0x4000000, RZ, 0xfc, !PT ;  /* 0x0400000000007812 */ /* 0x000fca00078efcff */
[----:B------:R-:W-:Y:S02]  /*17bc0*/  IMAD R8, R13, 0x800, R0 ;  /* 0x000008000d087824 */ /* 0x000fe400078e0200 */
[----:B------:R-:W1:Y:S02]  /*17bd0*/  @P4 LDC R0, c[0x0][0x44c] ;  /* 0x00011300ff004b82 */ /* 0x000e640000000800 */
[C---:B------:R-:W-:Y:S01]  /*17be0*/  VIADD R10, R8.reuse, 0x80 ;  /* 0x00000080080a7836 */ /* 0x040fe20000000000 */
[----:B------:R-:W-:-:S13]  /*17bf0*/  R2UR UR10, R8 ;  /* 0x00000000080a72ca */ /* 0x000fda00000e0000 */
        /* <DEDUP_REMOVED lines=40> */
[----:B------:R-:W-:-:S04]  /*17e80*/  IMAD.IADD R11, R195, 0x1, R193 ;  /* 0x00000001c30b7824 */ /* 0x000fc800078e02c1 */
[----:B-1----:R-:W-:Y:S01]  /*17e90*/  @P4 IMAD.HI.U32 R0, R11, R0, RZ ;  /* 0x000000000b004227 */ /* 0x002fe200078e00ff */
[----:B------:R-:W-:Y:S02]  /*17ea0*/  WARPGROUP.DEPBAR.LE gsb0, 0x0 ;  /* 0x00008000000079c5 */ /* 0x000fe40000010000 */
[----:B------:R-:W-:-:S06]  /*17eb0*/  WARPGROUP.ARRIVE ;  /* 0x00000000000079c5 */ /* 0x000fcc0000000000 */
[----:B------:R-:W-:Y:S01]  /*17ec0*/  HGMMA.64x128x16.F32.BF16 R88, R156, gdesc[UR8].tnspB, R88, gsb0 ;  /* 0x41e000089c587df0 */ /* 0x000fe20008001858 */
[----:B------:R-:W-:Y:S01]  /*17ed0*/  R2UR UR10, R8 ;  /* 0x00000000080a72ca */ /* 0x000fe200000e0000 */
[----:B------:R-:W-:Y:S01]  /*17ee0*/  @!P1 IMAD R8, R22, 0x8, R2 ;  /* 0x0000000816089824 */ /* 0x000fe200078e0202 */
[----:B------:R-:W-:Y:S02]  /*17ef0*/  R2UR UR11, R9 ;  /* 0x00000000090b72ca */ /* 0x000fe400000e0000 */
[----:B------:R-:W0:Y:S01]  /*17f00*/  @P4 LDC R9, c[0x0][0x450] ;  /* 0x00011400ff094b82 */ /* 0x000e220000000800 */
[----:B------:R-:W-:-:S05]  /*17f10*/  @!P1 VIADD R14, R8, 0x28840 ;  /* 0x00028840080e9836 */ /* 0x000fca0000000000 */
[----:B------:R-:W-:Y:S02]  /*17f20*/  @!P1 PRMT R14, RZ, 0x654, R14 ;  /* 0x00000654ff0e9816 */ /* 0x000fe4000000000e */
[----:B0-----:R-:W-:Y:S01]  /*17f30*/  @P4 SHF.R.U32.HI R11, RZ, R9, R0 ;  /* 0x00000009ff0b4219 */ /* 0x001fe20000011600 */
[----:B------:R-:W-:Y:S01]  /*17f40*/  IMAD.SHL.U32 R0, R4, 0x80, RZ ;  /* 0x0000008004007824 */ /* 0x000fe200078e00ff */
[----:B------:R-:W-:-:S03]  /*17f50*/  IADD3 R9, -R15, 0xb, RZ ;  /* 0x0000000b0f097810 */ /* 0x000fc60007ffe1ff */
[----:B------:R-:W0:Y:S01]  /*17f60*/  SHFL.IDX PT, R10, R11, RZ, 0x1c1f ;  /* 0x001c1fff0b0a7589 */ /* 0x000e2200000e0000 */
[----:B------:R-:W-:-:S05]  /*17f70*/  IADD3 R8, -R0, 0x1, RZ ;  /* 0x0000000100087810 */ /* 0x000fca0007ffe1ff */
[----:B------:R-:W-:-:S05]  /*17f80*/  IMAD R8, R189, -0x2, R8 ;  /* 0xfffffffebd087824 */ /* 0x000fca00078e0208 */
[----:B------:R-:W-:-:S05]  /*17f90*/  IADD3 R8, -R187, R8, R188 ;  /* 0x00000008bb087210 */ /* 0x000fca0007ffe1bc */
[----:B------:R-:W-:Y:S01]  /*17fa0*/  VIADD R21, R8, UR7 ;  /* 0x0000000708157c36 */ /* 0x000fe20008000000 */
[----:B------:R-:W-:Y:S02]  /*17fb0*/  WARPGROUP.DEPBAR.LE gsb0, 0x0 ;  /* 0x00008000000079c5 */ /* 0x000fe40000010000 */
[----:B------:R-:W-:-:S06]  /*17fc0*/  WARPGROUP.ARRIVE ;  /* 0x00000000000079c5 */ /* 0x000fcc0000000000 */
[----:B------:R-:W-:Y:S01]  /*17fd0*/  HGMMA.64x128x16.F32.BF16 R88, R152, gdesc[UR8].tnspB, R88, gsb0 ;  /* 0x41e0000898587df0 */ /* 0x000fe20008001858 */
[----:B------:R-:W-:-:S06]  /*17fe0*/  ULOP3.LUT UR10, URZ, UR37, URZ, 0x33, !UPT ;  /* 0x000000253f0a7292 */ /* 0x000fcc000f8e333f */
[----:B------:R-:W-:Y:S01]  /*17ff0*/  VIADD R15, R8, UR10 ;  /* 0x0000000a080f7c36 */ /* 0x000fe20008000000 */
[----:B------:R-:W-:Y:S02]  /*18000*/  WARPGROUP.DEPBAR.LE gsb0, 0x0 ;  /* 0x00008000000079c5 */ /* 0x000fe40000010000 */
[----:B------:R1:W-:Y:S06]  /*18010*/  BAR.ARV R9, 0x100 ;  /* 0x000400090000751d */ /* 0x0003ec0000002000 */
[----:B------:R1:W-:Y:S01]  /*18020*/  @!P1 SYNCS.ARRIVE.TRANS64.RED.A1T0 RZ, [R14+URZ], RZ ;  /* 0x000000ff0eff99a7 */ /* 0x0003e2000810043f */
[----:B0-----:R-:W-:-:S02]  /*18030*/  IMAD.IADD R153, R21, 0x1, R10 ;  /* 0x0000000115997824 */ /* 0x001fc400078e020a */
        /* <DEDUP_REMOVED lines=9> */
[----:B-1----:R-:W0:Y:S02]  /*180d0*/  @P2 LDC.64 R8, c[0x0][0x9e8] ;  /* 0x00027a00ff082b82 */ /* 0x002e240000000a00 */
[----:B0-----:R-:W-:-:S05]  /*180e0*/  @P2 IMAD.HI.U32 R8, R157, R8, RZ ;  /* 0x000000089d082227 */ /* 0x001fca00078e00ff */
[----:B------:R-:W-:-:S04]  /*180f0*/  @P2 SHF.R.U32.HI R157, RZ, R9, R8 ;  /* 0x00000009ff9d2219 */ /* 0x000fc80000011608 */
[----:B------:R-:W-:Y:S01]  /*18100*/  LOP3.LUT R157, RZ, R157, RZ, 0x33, !PT ;  /* 0x0000009dff9d7212 */ /* 0x000fe200078e33ff */
[----:B------:R-:W-:Y:S06]  /*18110*/  BRA `(.L_x_8584) ;  /* 0x0000000000147947 */ /* 0x000fec0003800000 */
.L_x_8583:
[----:B------:R-:W-:-:S05]  /*18120*/  IMAD.U32 R10, RZ, RZ, UR5 ;  /* 0x00000005ff0a7e24 */ /* 0x000fca000f8e00ff */
[----:B------:R-:W-:-:S13]  /*18130*/  ISETP.NE.AND P2, PT, R10, 0x1, PT ;  /* 0x000000010a00780c */ /* 0x000fda0003f45270 */
[----:B-1----:R-:W0:Y:S02]  /*18140*/  @P2 LDC.64 R8, c[0x0][0x9e8] ;  /* 0x00027a00ff082b82 */ /* 0x002e240000000a00 */
[----:B0-----:R-:W-:-:S05]  /*18150*/  @P2 IMAD.HI.U32 R8, R157, R8, RZ ;  /* 0x000000089d082227 */ /* 0x001fca00078e00ff */
[----:B------:R-:W-:-:S07]  /*18160*/  @P2 SHF.R.U32.HI R157, RZ, R9, R8 ;  /* 0x00000009ff9d2219 */ /* 0x000fce0000011608 */
.L_x_8584:
[----:B------:R-:W-:Y:S05]  /*18170*/  BSYNC B0 ;  /* 0x0000000000007941 */ /* 0x000fea0003800000 */
.L_x_8582:
[----:B------:R-:W-:-:S04]  /*18180*/  IMAD R8, R157, R10, -R0 ;  /* 0x0000000a9d087224 */ /* 0x000fc800078e0a00 */
[----:B------:R-:W-:-:S05]  /*18190*/  IMAD R8, R189, -0x2, R8 ;  /* 0xfffffffebd087824 */ /* 0x000fca00078e0208 */
[----:B------:R-:W-:Y:S02]  /*181a0*/  VIADDMNMX R153, R8, R10, R153, PT ;  /* 0x0000000a08997246 */ /* 0x000fe40003800199 */
[----:B------:R-:W-:-:S07]  /*181b0*/  VIMNMX R155, R155, R8, !PT ;  /* 0x000000089b9b7248 */ /* 0x000fce0007fe0100 */
.L_x_8581:
        /* <DEDUP_REMOVED lines=15> */
[----:B-1----:R-:W-:Y:S02]  /*182b0*/  FSEL R14, R29, -INF , !P3 ;  /* 0xff8000001d0e7808 */ /* 0x002fe40005800000 */
        /* <DEDUP_REMOVED lines=97> */
.L_x_8587:
[----:B------:R-:W-:-:S05]  /*188d0*/  IMAD.U32 R25, RZ, RZ, UR5 ;  /* 0x00000005ff197e24 */ /* 0x000fca000f8e00ff */
[----:B------:R-:W-:-:S13]  /*188e0*/  ISETP.NE.AND P3, PT, R25, 0x1, PT ;  /* 0x000000011900780c */ /* 0x000fda0003f65270 */
[----:B------:R-:W0:Y:S02]  /*188f0*/  @P3 LDC.64 R8, c[0x0][0x9e8] ;  /* 0x00027a00ff083b82 */ /* 0x000e240000000a00 */
[----:B0-----:R-:W-:-:S05]  /*18900*/  @P3 IMAD.HI.U32 R8, R11, R8, RZ ;  /* 0x000000080b083227 */ /* 0x001fca00078e00ff */
[----:B------:R-:W-:-:S07]  /*18910*/  @P3 SHF.R.U32.HI R11, RZ, R9, R8 ;  /* 0x00000009ff0b3219 */ /* 0x000fce0000011608 */
.L_x_8588:
[----:B------:R-:W-:Y:S05]  /*18920*/  BSYNC B0 ;  /* 0x0000000000007941 */ /* 0x000fea0003800000 */
.L_x_8586:
[----:B------:R-:W-:-:S04]  /*18930*/  IMAD R0, R11, R25, -R0 ;  /* 0x000000190b007224 */ /* 0x000fc800078e0a00 */
[----:B------:R-:W-:-:S05]  /*18940*/  IMAD R0, R189, -0x2, R0 ;  /* 0xfffffffebd007824 */ /* 0x000fca00078e0200 */
[----:B------:R-:W-:Y:S02]  /*18950*/  VIADDMNMX R21, R0, R25, R21, PT ;  /* 0x0000001900157246 */ /* 0x000fe40003800115 */
[----:B------:R-:W-:-:S07]  /*18960*/  VIMNMX R15, R15, R0, !PT ;  /* 0x000000000f0f7248 */ /* 0x000fce0007fe0100 */
.L_x_8585:
[----:B------:R-:W-:Y:S01]  /*18970*/  ISETP.GT.AND P3, PT, R15, 0x1, P2 ;  /* 0x000000010f00780c */ /* 0x000fe20001764270 */
[----:B------:R-:W0:Y:S01]  /*18980*/  LDC R11, c[0x0][0x988] ;  /* 0x00026200ff0b7b82 */ /* 0x000e220000000800 */
        /* <DEDUP_REMOVED lines=143> */
[----:B------:R-:W-:Y:S01]  /*19280*/  MUFU.EX2 R27, R8 ;  /* 0x00000008001b7308 */ /* 0x000fe20000000800 */
[----:B------:R-:W-:Y:S01]  /*19290*/  FSEL R48, R87, -INF , !P2 ;  /* 0xff80000057307808 */ /* 0x000fe20005000000 */
        /* <DEDUP_REMOVED lines=20> */
[----:B------:R-:W-:Y:S01]  /*193e0*/  FFMA.FTZ R47, R174, R11, -R49 ;  /* 0x0000000bae2f7223 */ /* 0x000fe20000010831 */
[----:B------:R-:W-:-:S02]  /*193f0*/  FMNMX.FTZ R31, R232, R31, !PT ;  /* 0x0000001fe81f7209 */ /* 0x000fc40007810000 */
[----:B------:R-:W-:Y:S01]  /*19400*/  MUFU.EX2 R24, R24 ;  /* 0x0000001800187308 */ /* 0x000fe20000000800 */
[----:B0-----:R-:W-:Y:S01]  /*19410*/  FFMA.FTZ R152, R80, R11, -R49 ;  /* 0x0000000b50987223 */ /* 0x001fe20000010831 */
[----:B------:R-:W-:-:S04]  /*19420*/  FMNMX.FTZ R31, R46, R31, !PT ;  /* 0x0000001f2e1f7209 */ /* 0x000fc80007810000 */
[----:B------:R-:W-:Y:S02]  /*19430*/  FMNMX.FTZ R33, R234, R31, !PT ;  /* 0x0000001fea217209 */ /* 0x000fe40007810000 */
[----:B------:R0:W-:Y:S02]  /*19440*/  MUFU.EX2 R31, R154 ;  /* 0x0000009a001f7308 */ /* 0x0001e40000000800 */
[----:B------:R-:W-:-:S04]  /*19450*/  FMNMX.FTZ R33, R50, R33, !PT ;  /* 0x0000002132217209 */ /* 0x000fc80007810000 */
[----:B------:R-:W-:Y:S02]  /*19460*/  FMNMX.FTZ R33, R236, R33, !PT ;  /* 0x00000021ec217209 */ /* 0x000fe40007810000 */
[----:B------:R-:W-:Y:S01]  /*19470*/  MUFU.EX2 R9, R9 ;  /* 0x0000000900097308 */ /* 0x000fe20000000800 */
[--C-:B0-----:R-:W-:Y:S01]  /*19480*/  FFMA.FTZ R154, R84, R11, -R49.reuse ;  /* 0x0000000b549a7223 */ /* 0x101fe20000010831 */
[----:B------:R-:W-:Y:S01]  /*19490*/  FMNMX.FTZ R8, R54, R33, !PT ;  /* 0x0000002136087209 */ /* 0x000fe20007810000 */
[-CC-:B------:R-:W-:Y:S01]  /*194a0*/  FFMA.FTZ R33, R156, R11.reuse, -R49.reuse ;  /* 0x0000000b9c217223 */ /* 0x180fe20000010831 */
[----:B------:R-:W-:Y:S02]  /*194b0*/  FFMA.FTZ R156, R72, R11, -R49 ;  /* 0x0000000b489c7223 */ /* 0x000fe40000010831 */
[----:B------:R-:W-:Y:S02]  /*194c0*/  FMNMX.FTZ R35, R55, R8, !PT ;  /* 0x0000000837237209 */ /* 0x000fe40007810000 */
[----:B------:R-:W-:Y:S02]  /*194d0*/  MUFU.EX2 R10, R10 ;  /* 0x0000000a000a7308 */ /* 0x000fe40000000800 */
[----:B------:R-:W-:-:S04]  /*194e0*/  FMNMX.FTZ R8, R58, R35, !PT ;  /* 0x000000233a087209 */ /* 0x000fc80007810000 */
[----:B------:R-:W-:Y:S02]  /*194f0*/  FMNMX.FTZ R35, R59, R8, !PT ;  /* 0x000000083b237209 */ /* 0x000fe40007810000 */
[----:B------:R-:W-:Y:S02]  /*19500*/  MUFU.EX2 R25, R25 ;  /* 0x0000001900197308 */ /* 0x000fe40000000800 */
        /* <DEDUP_REMOVED lines=10> */
[--C-:B------:R-:W-:Y:S02]  /*195b0*/  FFMA.FTZ R160, R64, R11, -R49.reuse ;  /* 0x0000000b40a07223 */ /* 0x100fe40000010831 */
        /* <DEDUP_REMOVED lines=8> */
[----:B------:R-:W1:Y:S01]  /*19640*/  MUFU.EX2 R33, R33 ;  /* 0x0000002100217308 */ /* 0x000e620000000800 */
[----:B0-----:R-:W-:Y:S02]  /*19650*/  F2FP.BF16.F32.PACK_AB R172, R31, R26 ;  /* 0x0000001a1fac723e */ /* 0x001fe400000010ff */
[----:B------:R-:W-:Y:S01]  /*19660*/  FMNMX.FTZ R8, R82, R41, !PT ;  /* 0x0000002952087209 */ /* 0x000fe20007810000 */
[----:B------:R-:W-:-:S03]  /*19670*/  FFMA.FTZ R41, R168, R11, -R49 ;  /* 0x0000000ba8297223 */ /* 0x000fc60000010831 */
[----:B------:R-:W-:Y:S01]  /*19680*/  FMNMX.FTZ R21, R83, R8, !PT ;  /* 0x0000000853157209 */ /* 0x000fe20007810000 */
[----:B------:R-:W-:Y:S03]  /*19690*/  MUFU.EX2 R32, R32 ;  /* 0x0000002000207308 */ /* 0x000fe60000000800 */
[----:B------:R-:W-:-:S04]  /*196a0*/  FMNMX.FTZ R21, R86, R21, !PT ;  /* 0x0000001556157209 */ /* 0x000fc80007810000 */
[----:B------:R-:W-:Y:S01]  /*196b0*/  FMNMX.FTZ R8, R48, R21, !PT ;  /* 0x0000001530087209 */ /* 0x000fe20007810000 */
[----:B------:R-:W-:Y:S01]  /*196c0*/  FFMA.FTZ R21, R166, R11, -R49 ;  /* 0x0000000ba6157223 */ /* 0x000fe20000010831 */
[----:B------:R-:W0:Y:S01]  /*196d0*/  MUFU.EX2 R35, R35 ;  /* 0x0000002300237308 */ /* 0x000e220000000800 */
[----:B-1----:R-:W-:Y:S02]  /*196e0*/  F2FP.BF16.F32.PACK_AB R174, R33, R28 ;  /* 0x0000001c21ae723e */ /* 0x002fe400000010ff */
[----:B------:R-:W1:Y:S05]  /*196f0*/  SHFL.BFLY PT, R43, R8, 0x2, 0x1f ;  /* 0x0c401f00082b7f89 */ /* 0x000e6a00000e0000 */
[----:B------:R-:W-:Y:S08]  /*19700*/  MUFU.EX2 R36, R36 ;  /* 0x0000002400247308 */ /* 0x000ff00000000800 */
[----:B------:R-:W2:Y:S01]  /*19710*/  MUFU.EX2 R37, R37 ;  /* 0x0000002500257308 */ /* 0x000ea20000000800 */
[----:B0-----:R-:W-:-:S07]  /*19720*/  F2FP.BF16.F32.PACK_AB R168, R35, R32 ;  /* 0x0000002023a8723e */ /* 0x001fce00000010ff */
[----:B------:R-:W-:Y:S01]  /*19730*/  MUFU.EX2 R39, R39 ;  /* 0x0000002700277308 */ /* 0x000fe20000000800 */
[----:B-1----:R-:W-:Y:S01]  /*19740*/  FMNMX.FTZ R51, R8, R43, !PT ;  /* 0x0000002b08337209 */ /* 0x002fe20007810000 */
[----:B------:R-:W-:-:S04]  /*19750*/  FFMA.FTZ R43, R170, R11, -R49 ;  /* 0x0000000baa2b7223 */ /* 0x000fc80000010831 */
[----:B------:R-:W0:Y:S02]  /*19760*/  SHFL.BFLY PT, R8, R51, 0x1, 0x1f ;  /* 0x0c201f0033087f89 */ /* 0x000e2400000e0000 */
[----:B------:R-:W1:Y:S01]  /*19770*/  MUFU.EX2 R40, R40 ;  /* 0x0000002800287308 */ /* 0x000e620000000800 */
[----:B--2---:R-:W-:-:S07]  /*19780*/  F2FP.BF16.F32.PACK_AB R170, R37, R36 ;  /* 0x0000002425aa723e */ /* 0x004fce00000010ff */
[----:B------:R-:W-:Y:S08]  /*19790*/  MUFU.EX2 R15, R15 ;  /* 0x0000000f000f7308 */ /* 0x000ff00000000800 */
[----:B------:R-:W2:Y:S01]  /*197a0*/  MUFU.EX2 R44, R44 ;  /* 0x0000002c002c7308 */ /* 0x000ea20000000800 */
[----:B-1----:R-:W-:Y:S02]  /*197b0*/  F2FP.BF16.F32.PACK_AB R164, R40, R39 ;  /* 0x0000002728a4723e */ /* 0x002fe400000010ff */
[----:B0-----:R-:W-:Y:S01]  /*197c0*/  FMNMX.FTZ R8, R51, R8, !PT ;  /* 0x0000000833087209 */ /* 0x001fe20007810000 */
[-C--:B------:R-:W-:Y:S01]  /*197d0*/  FFMA.FTZ R51, R176, R11.reuse, -R49 ;  /* 0x0000000bb0337223 */ /* 0x080fe20000010831 */
[----:B------:R-:W-:-:S03]  /*197e0*/  FMUL.FTZ R49, R12, R11 ;  /* 0x0000000b0c317220 */ /* 0x000fc60000410000 */
[----:B------:R-:W-:Y:S01]  /*197f0*/  MUFU.EX2 R160, R160 ;  /* 0x000000a000a07308 */ /* 0x000fe20000000800 */
[C---:B------:R-:W-:Y:S01]  /*19800*/  FSETP.NEU.FTZ.AND P2, PT, R8.reuse, -INF , PT ;  /* 0xff8000000800780b */ /* 0x040fe20003f5d000 */
[----:B------:R-:W-:Y:S01]  /*19810*/  FMUL.FTZ R57, R8, R11 ;  /* 0x0000000b08397220 */ /* 0x000fe20000410000 */
[----:B------:R-:W-:-:S04]  /*19820*/  F2FP.BF16.F32.PACK_AB R176, R27, R14 ;  /* 0x0000000e1bb0723e */ /* 0x000fc800000010ff */
[----:B------:R-:W-:Y:S01]  /*19830*/  FSEL R57, R57, RZ, P2 ;  /* 0x000000ff39397208 */ /* 0x000fe20001000000 */
[----:B------:R-:W0:Y:S01]  /*19840*/  MUFU.EX2 R49, R49 ;  /* 0x0000003100317308 */ /* 0x000e220000000800 */
[----:B--2---:R-:W-:-:S03]  /*19850*/  F2FP.BF16.F32.PACK_AB R166, R44, R15 ;  /* 0x0000000f2ca6723e */ /* 0x004fc600000010ff */
[-CC-:B------:R-:W-:Y:S01]  /*19860*/  FFMA.FTZ R12, R53, R11.reuse, -R57.reuse ;  /* 0x0000000b350c7223 */ /* 0x180fe20000010839 */
[----:B------:R-:W-:Y:S02]  /*19870*/  @!P1 IMAD R53, R13, 0x8, R2 ;  /* 0x000000080d359824 */ /* 0x000fe400078e0202 */
        /* <DEDUP_REMOVED lines=29> */
[----:B------:R-:W-:Y:S01]  /*19a50*/  F2FP.BF16.F32.PACK_AB R180, R9, R24 ;  /* 0x0000001809b4723e */ /* 0x000fe200000010ff */
        /* <DEDUP_REMOVED lines=16> */
[----:B------:R-:W-:Y:S01]  /*19b60*/  FFMA.FTZ R48, R48, R11, -R57 ;  /* 0x0000000b30307223 */ /* 0x000fe20000010839 */
[----:B------:R-:W-:Y:S01]  /*19b70*/  FADD.FTZ R5, R31, R52 ;  /* 0x000000341f057221 */ /* 0x000fe20000010000 */
[----:B------:R-:W-:Y:S01]  /*19b80*/  F2FP.BF16.F32.PACK_AB R178, R29, R20 ;  /* 0x000000141db2723e */ /* 0x000fe200000010ff */
[----:B------:R-:W-:-:S02]  /*19b90*/  @!P1 VIADD R53, R53, 0x28860 ;  /* 0x0002886035359836 */ /* 0x000fc40000000000 */
[-C--:B------:R-:W-:Y:S01]  /*19ba0*/  FMUL.FTZ R88, R88, R49.reuse ;  /* 0x0000003158587220 */ /* 0x080fe20000410000 */
[----:B------:R-:W-:Y:S01]  /*19bb0*/  FADD.FTZ R52, R28, R5 ;  /* 0x000000051c347221 */ /* 0x000fe20000010000 */
[----:B------:R-:W-:Y:S01]  /*19bc0*/  FSEL R5, R8, RZ, P2 ;  /* 0x000000ff08057208 */ /* 0x000fe20001000000 */
[----:B------:R-:W-:Y:S01]  /*19bd0*/  MUFU.EX2 R177, R177 ;  /* 0x000000b100b17308 */ /* 0x000fe20000000800 */
[----:B------:R-:W-:Y:S01]  /*19be0*/  ISETP.GT.AND P2, PT, R4, R196, PT ;  /* 0x000000c40400720c */ /* 0x000fe20003f44270 */
[----:B------:R-:W-:Y:S01]  /*19bf0*/  FADD.FTZ R13, R33, R52 ;  /* 0x00000034210d7221 */ /* 0x000fe20000010000 */
[----:B------:R-:W-:Y:S01]  /*19c00*/  @!P1 PRMT R53, RZ, 0x654, R53 ;  /* 0x00000654ff359816 */ /* 0x000fe20000000035 */
[----:B------:R-:W-:Y:S01]  /*19c10*/  FADD.FTZ R52, -R5, R6 ;  /* 0x0000000605347221 */ /* 0x000fe20000010100 */
[----:B------:R-:W-:Y:S01]  /*19c20*/  FMUL.FTZ R89, R89, R49 ;  /* 0x0000003159597220 */ /* 0x000fe20000410000 */
[----:B------:R-:W-:Y:S01]  /*19c30*/  FADD.FTZ R54, R32, R13 ;  /* 0x0000000d20367221 */ /* 0x000fe20000010000 */
[----:B------:R0:W-:Y:S01]  /*19c40*/  @!P1 SYNCS.ARRIVE.TRANS64.RED.A1T0 RZ, [R53+URZ], RZ ;  /* 0x000000ff35ff99a7 */ /* 0x0001e2000810043f */
[-C--:B------:R-:W-:Y:S01]  /*19c50*/  FMUL.FTZ R13, R52, R11.reuse ;  /* 0x0000000b340d7220 */ /* 0x080fe20000410000 */
[----:B------:R-:W-:Y:S01]  /*19c60*/  MUFU.EX2 R41, R41 ;  /* 0x0000002900297308 */ /* 0x000fe20000000800 */
[----:B------:R-:W-:Y:S01]  /*19c70*/  FADD.FTZ R5, R35, R54 ;  /* 0x0000003623057221 */ /* 0x000fe20000010000 */
[----:B------:R-:W-:Y:S01]  /*19c80*/  FFMA.FTZ R52, R59, R11, -R57 ;  /* 0x0000000b3b347223 */ /* 0x000fe20000010839 */
[-C--:B------:R-:W-:Y:S01]  /*19c90*/  FMUL.FTZ R92, R92, R49.reuse ;  /* 0x000000315c5c7220 */ /* 0x080fe20000410000 */
[-C--:B------:R-:W-:Y:S01]  /*19ca0*/  FMUL.FTZ R93, R93, R49.reuse ;  /* 0x000000315d5d7220 */ /* 0x080fe20000410000 */
[----:B------:R-:W-:Y:S01]  /*19cb0*/  FADD.FTZ R54, R36, R5 ;  /* 0x0000000524367221 */ /* 0x000fe20000010000 */
[-C--:B------:R-:W-:Y:S01]  /*19cc0*/  FMUL.FTZ R96, R96, R49.reuse ;  /* 0x0000003160607220 */ /* 0x080fe20000410000 */
[-C--:B------:R-:W-:Y:S01]  /*19cd0*/  FMUL.FTZ R97, R97, R49.reuse ;  /* 0x0000003161617220 */ /* 0x080fe20000410000 */
[----:B------:R-:W1:Y:S01]  /*19ce0*/  MUFU.EX2 R13, R13 ;  /* 0x0000000d000d7308 */ /* 0x000e620000000800 */
        /* <DEDUP_REMOVED lines=14> */
[----:B------:R-:W-:Y:S01]  /*19dd0*/  FMUL.FTZ R117, R117, R49 ;  /* 0x0000003175757220 */ /* 0x000fe20000410000 */
[----:B------:R-:W3:Y:S01]  /*19de0*/  MUFU.EX2 R156, R156 ;  /* 0x0000009c009c7308 */ /* 0x000ee20000000800 */
[----:B-1----:R-:W-:Y:S01]  /*19df0*/  FFMA.FTZ R54, R13, R3, R12 ;  /* 0x000000030d367223 */ /* 0x002fe2000001000c */
[----:B------:R-:W-:Y:S01]  /*19e00*/  FADD.FTZ R5, R44, R5 ;  /* 0x000000052c057221 */ /* 0x000fe20000010000 */
[-C--:B------:R-:W-:Y:S01]  /*19e10*/  FMUL.FTZ R90, R90, R13.reuse ;  /* 0x0000000d5a5a7220 */ /* 0x080fe20000410000 */
[-C--:B------:R-:W-:Y:S01]  /*19e20*/  FMUL.FTZ R91, R91, R13.reuse ;  /* 0x0000000d5b5b7220 */ /* 0x080fe20000410000 */
[C---:B------:R-:W-:Y:S01]  /*19e30*/  FADD.FTZ R54, R181.reuse, R54 ;  /* 0x00000036b5367221 */ /* 0x040fe20000010000 */
[----:B------:R-:W-:Y:S01]  /*19e40*/  FADD.FTZ R56, R160, R5 ;  /* 0x00000005a0387221 */ /* 0x000fe20000010000 */
[----:B------:R-:W-:Y:S01]  /*19e50*/  F2FP.BF16.F32.PACK_AB R181, R181, R12 ;  /* 0x0000000cb5b5723e */ /* 0x000fe200000010ff */
[----:B------:R-:W1:Y:S01]  /*19e60*/  MUFU.EX2 R179, R179 ;  /* 0x000000b300b37308 */ /* 0x000e620000000800 */
[----:B------:R-:W-:Y:S01]  /*19e70*/  FADD.FTZ R3, R183, R54 ;  /* 0x00000036b7037221 */ /* 0x000fe20000010000 */
[----:B------:R-:W-:Y:S01]  /*19e80*/  FADD.FTZ R5, R21, R56 ;  /* 0x0000003815057221 */ /* 0x000fe20000010000 */
[-C--:B------:R-:W-:Y:S01]  /*19e90*/  FMUL.FTZ R94, R94, R13.reuse ;  /* 0x0000000d5e5e7220 */ /* 0x080fe20000410000 */
[-C--:B------:R-:W-:Y:S01]  /*19ea0*/  FMUL.FTZ R95, R95, R13.reuse ;  /* 0x0000000d5f5f7220 */ /* 0x080fe20000410000 */
[----:B------:R-:W-:Y:S01]  /*19eb0*/  FADD.FTZ R54, R30, R3 ;  /* 0x000000031e367221 */ /* 0x000fe20000010000 */
[----:B------:R-:W-:Y:S01]  /*19ec0*/  FADD.FTZ R56, R162, R5 ;  /* 0x00000005a2387221 */ /* 0x000fe20000010000 */
[-C--:B------:R-:W-:Y:S01]  /*19ed0*/  FMUL.FTZ R98, R98, R13.reuse ;  /* 0x0000000d62627220 */ /* 0x080fe20000410000 */
[----:B------:R-:W4:Y:S01]  /*19ee0*/  MUFU.EX2 R43, R43 ;  /* 0x0000002b002b7308 */ /* 0x000f220000000800 */
[----:B------:R-:W-:Y:S01]  /*19ef0*/  FADD.FTZ R3, R177, R54 ;  /* 0x00000036b1037221 */ /* 0x000fe20000010000 */
[----:B------:R-:W-:Y:S01]  /*19f00*/  FADD.FTZ R5, R41, R56 ;  /* 0x0000003829057221 */ /* 0x000fe20000010000 */
[-C--:B------:R-:W-:Y:S01]  /*19f10*/  FMUL.FTZ R99, R99, R13.reuse ;  /* 0x0000000d63637220 */ /* 0x080fe20000410000 */
[-C--:B------:R-:W-:Y:S01]  /*19f20*/  FMUL.FTZ R102, R102, R13.reuse ;  /* 0x0000000d66667220 */ /* 0x080fe20000410000 */
[----:B--2---:R-:W-:Y:S01]  /*19f30*/  FADD.FTZ R10, R34, R3 ;  /* 0x00000003220a7221 */ /* 0x004fe20000010000 */
[----:B---3--:R-:W-:Y:S01]  /*19f40*/  FADD.FTZ R14, R156, R5 ;  /* 0x000000059c0e7221 */ /* 0x008fe20000010000 */
        /* <DEDUP_REMOVED lines=10> */
[----:B----4-:R-:W-:Y:S01]  /*19ff0*/  FADD.FTZ R5, R43, R14 ;  /* 0x0000000e2b057221 */ /* 0x010fe20000010000 */
[-C--:B------:R-:W-:Y:S01]  /*1a000*/  FMUL.FTZ R118, R118, R13.reuse ;  /* 0x0000000d76767220 */ /* 0x080fe20000410000 */
[-C--:B------:R-:W-:Y:S01]  /*1a010*/  FMUL.FTZ R119, R119, R13.reuse ;  /* 0x0000000d77777220 */ /* 0x080fe20000410000 */
[-C--:B------:R-:W-:Y:S01]  /*1a020*/  FMUL.FTZ R122, R122, R13.reuse ;  /* 0x0000000d7a7a7220 */ /* 0x080fe20000410000 */
[-C--:B------:R-:W-:Y:S01]  /*1a030*/  FMUL.FTZ R123, R123, R13.reuse ;  /* 0x0000000d7b7b7220 */ /* 0x080fe20000410000 */
[-C--:B------:R-:W-:Y:S01]  /*1a040*/  FMUL.FTZ R126, R126, R13.reuse ;  /* 0x0000000d7e7e7220 */ /* 0x080fe20000410000 */
[-C--:B------:R-:W-:Y:S01]  /*1a050*/  FMUL.FTZ R127, R127, R13.reuse ;  /* 0x0000000d7f7f7220 */ /* 0x080fe20000410000 */
[----:B------:R-:W3:Y:S01]  /*1a060*/  MUFU.EX2 R42, R42 ;  /* 0x0000002a002a7308 */ /* 0x000ee20000000800 */
        /* <DEDUP_REMOVED lines=16> */
[----:B---3--:R-:W-:Y:S01]  /*1a170*/  FADD.FTZ R14, R42, R3 ;  /* 0x000000032a0e7221 */ /* 0x008fe20000010000 */
[----:B------:R-:W-:Y:S01]  /*1a180*/  F2FP.BF16.F32.PACK_AB R160, R21, R160 ;  /* 0x000000a015a0723e */ /* 0x000fe200000010ff */
[-C--:B------:R-:W-:Y:S01]  /*1a190*/  FMUL.FTZ R120, R120, R49.reuse ;  /* 0x0000003178787220 */ /* 0x080fe20000410000 */
[----:B------:R-:W-:Y:S01]  /*1a1a0*/  F2FP.BF16.F32.PACK_AB R162, R41, R162 ;  /* 0x000000a229a2723e */ /* 0x000fe200000010ff */
[-C--:B------:R-:W-:Y:S01]  /*1a1b0*/  FMUL.FTZ R121, R121, R49.reuse ;  /* 0x0000003179797220 */ /* 0x080fe20000410000 */
[----:B------:R-:W-:Y:S01]  /*1a1c0*/  F2FP.BF16.F32.PACK_AB R156, R43, R156 ;  /* 0x0000009c2b9c723e */ /* 0x000fe200000010ff */
        /* <DEDUP_REMOVED lines=18> */
[----:B---3--:R-:W-:Y:S01]  /*1a2f0*/  FADD.FTZ R3, R169, R14 ;  /* 0x0000000ea9037221 */ /* 0x008fe20000010000 */
[----:B------:R-:W-:Y:S01]  /*1a300*/  FMUL.FTZ R149, R149, R49 ;  /* 0x0000003195957220 */ /* 0x000fe20000410000 */
[----:B------:R-:W-:Y:S01]  /*1a310*/  F2FP.BF16.F32.PACK_AB R183, R30, R183 ;  /* 0x000000b71eb7723e */ /* 0x000fe200000010ff */
[----:B------:R-:W-:Y:S01]  /*1a320*/  VIADD R4, R4, 0xffffffff ;  /* 0xffffffff04047836 */ /* 0x000fe20000000000 */
[----:B------:R-:W-:Y:S01]  /*1a330*/  F2FP.BF16.F32.PACK_AB R177, R34, R177 ;  /* 0x000000b122b1723e */ /* 0x000fe200000010ff */
[----:B------:R-:W-:Y:S01]  /*1a340*/  IMAD.MOV.U32 R13, RZ, RZ, R22 ;  /* 0x000000ffff0d7224 */ /* 0x000fe200078e0016 */
[----:B------:R-:W-:Y:S01]  /*1a350*/  F2FP.BF16.F32.PACK_AB R179, R38, R179 ;  /* 0x000000b326b3723e */ /* 0x000fe200000010ff */
[----:B------:R-:W3:Y:S01]  /*1a360*/  MUFU.EX2 R6, R55 ;  /* 0x0000003700067308 */ /* 0x000ee20000000800 */
[----:B--2---:R-:W-:Y:S01]  /*1a370*/  FADD.FTZ R14, R50, R3 ;  /* 0x00000003320e7221 */ /* 0x004fe20000010000 */
[----:B------:R-:W-:Y:S01]  /*1a380*/  F2FP.BF16.F32.PACK_AB R173, R42, R173 ;  /* 0x000000ad2aad723e */ /* 0x000fe200000010ff */
[----:B------:R-:W-:Y:S01]  /*1a390*/  IMAD.MOV.U32 R12, RZ, RZ, R0 ;  /* 0x000000ffff0c7224 */ /* 0x000fe200078e0000 */
[----:B------:R-:W-:-:S02]  /*1a3a0*/  F2FP.BF16.F32.PACK_AB R175, R46, R175 ;  /* 0x000000af2eaf723e */ /* 0x000fc400000010ff */
[----:B------:R-:W-:Y:S02]  /*1a3b0*/  F2FP.BF16.F32.PACK_AB R169, R50, R169 ;  /* 0x000000a932a9723e */ /* 0x000fe400000010ff */
[----:B------:R-:W2:Y:S01]  /*1a3c0*/  MUFU.EX2 R165, R165 ;  /* 0x000000a500a57308 */ /* 0x000ea20000000800 */
[----:B-1----:R-:W-:-:S07]  /*1a3d0*/  FADD.FTZ R3, R171, R14 ;  /* 0x0000000eab037221 */ /* 0x002fce0000010000 */
[----:B------:R-:W1:Y:S01]  /*1a3e0*/  MUFU.EX2 R52, R52 ;  /* 0x0000003400347308 */ /* 0x000e620000000800 */
[C---:B---3--:R-:W-:Y:S01]  /*1a3f0*/  FADD.FTZ R14, R6.reuse, R3 ;  /* 0x00000003060e7221 */ /* 0x048fe20000010000 */
[----:B------:R-:W-:Y:S01]  /*1a400*/  F2FP.BF16.F32.PACK_AB R171, R6, R171 ;  /* 0x000000ab06ab723e */ /* 0x000fe200000010ff */
[----:B------:R-:W-:-:S05]  /*1a410*/  IMAD.MOV.U32 R6, RZ, RZ, R8 ;  /* 0x000000ffff067224 */ /* 0x000fca00078e0008 */
        /* <DEDUP_REMOVED lines=11> */
[----:B-1----:R-:W-:Y:S01]  /*1a4d0*/  FADD.FTZ R3, R161, R14 ;  /* 0x0000000ea1037221 */ /* 0x002fe20000010000 */
[----:B------:R-:W-:-:S06]  /*1a4e0*/  IMAD.MOV.U32 R14, RZ, RZ, R186 ;  /* 0x000000ffff0e7224 */ /* 0x000fcc00078e00ba */
[----:B------:R-:W1:Y:S01]  /*1a4f0*/  MUFU.EX2 R71, R71 ;  /* 0x0000004700477308 */ /* 0x000e620000000800 */
[C---:B---3--:R-:W-:Y:S01]  /*1a500*/  FADD.FTZ R3, R10.reuse, R3 ;  /* 0x000000030a037221 */ /* 0x048fe20000010000 */
[----:B------:R-:W-:-:S06]  /*1a510*/  F2FP.BF16.F32.PACK_AB R161, R10, R161 ;  /* 0x000000a10aa1723e */ /* 0x000fcc00000010ff */
        /* <DEDUP_REMOVED lines=14> */
[----:B------:R-:W3:Y:S01]  /*1a600*/  MUFU.EX2 R152, R152 ;  /* 0x0000009800987308 */ /* 0x000ee20000000800 */
[C---:B--2---:R-:W-:Y:S01]  /*1a610*/  FADD.FTZ R5, R45.reuse, R20 ;  /* 0x000000142d057221 */ /* 0x044fe20000010000 */
[----:B------:R-:W-:-:S06]  /*1a620*/  F2FP.BF16.F32.PACK_AB R158, R45, R158 ;  /* 0x0000009e2d9e723e */ /* 0x000fcc00000010ff */
[----:B------:R-:W2:Y:S01]  /*1a630*/  MUFU.EX2 R82, R82 ;  /* 0x0000005200527308 */ /* 0x000ea20000000800 */
[C---:B-1----:R-:W-:Y:S01]  /*1a640*/  FADD.FTZ R3, R79.reuse, R3 ;  /* 0x000000034f037221 */ /* 0x042fe20000010000 */
[----:B------:R-:W-:-:S06]  /*1a650*/  F2FP.BF16.F32.PACK_AB R159, R79, R78 ;  /* 0x0000004e4f9f723e */ /* 0x000fcc00000010ff */
[----:B------:R-:W1:Y:S01]  /*1a660*/  MUFU.EX2 R47, R47 ;  /* 0x0000002f002f7308 */ /* 0x000e620000000800 */
[----:B---3--:R-:W-:-:S07]  /*1a670*/  FADD.FTZ R20, R152, R5 ;  /* 0x0000000598147221 */ /* 0x008fce0000010000 */
[----:B------:R-:W3:Y:S01]  /*1a680*/  MUFU.EX2 R83, R83 ;  /* 0x0000005300537308 */ /* 0x000ee20000000800 */
[----:B--2---:R-:W-:-:S07]  /*1a690*/  FADD.FTZ R3, R82, R3 ;  /* 0x0000000352037221 */ /* 0x004fce0000010000 */
[----:B------:R-:W2:Y:S01]  /*1a6a0*/  MUFU.EX2 R154, R154 ;  /* 0x0000009a009a7308 */ /* 0x000ea20000000800 */
[C---:B-1----:R-:W-:Y:S01]  /*1a6b0*/  FADD.FTZ R5, R47.reuse, R20 ;  /* 0x000000142f057221 */ /* 0x042fe20000010000 */
[----:B------:R-:W-:-:S06]  /*1a6c0*/  F2FP.BF16.F32.PACK_AB R152, R47, R152 ;  /* 0x000000982f98723e */ /* 0x000fcc00000010ff */
[----:B------:R-:W1:Y:S01]  /*1a6d0*/  MUFU.EX2 R86, R86 ;  /* 0x0000005600567308 */ /* 0x000e620000000800 */
[C---:B---3--:R-:W-:Y:S01]  /*1a6e0*/  FADD.FTZ R3, R83.reuse, R3 ;  /* 0x0000000353037221 */ /* 0x048fe20000010000 */
[----:B------:R-:W-:-:S06]  /*1a6f0*/  F2FP.BF16.F32.PACK_AB R153, R83, R82 ;  /* 0x000000525399723e */ /* 0x000fcc00000010ff */
[----:B------:R-:W3:Y:S01]  /*1a700*/  MUFU.EX2 R51, R51 ;  /* 0x0000003300337308 */ /* 0x000ee20000000800 */
[----:B--2---:R-:W-:-:S07]  /*1a710*/  FADD.FTZ R20, R154, R5 ;  /* 0x000000059a147221 */ /* 0x004fce0000010000 */
[----:B------:R-:W2:Y:S01]  /*1a720*/  MUFU.EX2 R48, R48 ;  /* 0x0000003000307308 */ /* 0x000ea20000000800 */
[----:B-1----:R-:W-:Y:S01]  /*1a730*/  FADD.FTZ R3, R86, R3 ;  /* 0x0000000356037221 */ /* 0x002fe20000010000 */
[C---:B---3--:R-:W-:Y:S01]  /*1a740*/  FADD.FTZ R5, R51.reuse, R20 ;  /* 0x0000001433057221 */ /* 0x048fe20000010000 */
[----:B------:R-:W-:Y:S02]  /*1a750*/  F2FP.BF16.F32.PACK_AB R154, R51, R154 ;  /* 0x0000009a339a723e */ /* 0x000fe400000010ff */
[C---:B--2---:R-:W-:Y:S01]  /*1a760*/  FADD.FTZ R3, R48.reuse, R3 ;  /* 0x0000000330037221 */ /* 0x044fe20000010000 */
[----:B------:R-:W-:Y:S01]  /*1a770*/  F2FP.BF16.F32.PACK_AB R155, R48, R86 ;  /* 0x00000056309b723e */ /* 0x000fe200000010ff */
[----:B0-----:R-:W-:Y:S06]  /*1a780*/  @P2 BRA `(.L_x_8589) ;  /* 0xffffffcc00702947 */ /* 0x001fec000383ffff */
.L_x_8571:
[----:B------:R-:W-:Y:S05]  /*1a790*/  WARPSYNC.ALL ;  /* 0x0000000000007948 */ /* 0x000fea0003800000 */
[----:B------:R-:W-:Y:S06]  /*1a7a0*/  BAR.ARV 0x8, 0x180 ;  /* 0x0206000000007b1d */ /* 0x000fec0000002000 */
[----:B------:R-:W-:Y:S05]  /*1a7b0*/  @!P0 BRA `(.L_x_8590) ;  /* 0x0000000000048947 */ /* 0x000fea0003800000 */
[----:B------:R-:W-:Y:S01]  /*1a7c0*/  BPT.TRAP 0x1 ;  /* 0x000000040000795c */ /* 0x000fe20000300000 */
.L_x_8590:
[----:B------:R-:W-:Y:S01]  /*1a7d0*/  IMAD R13, R22, 0x8, R2 ;  /* 0x00000008160d7824 */ /* 0x000fe200078e0202 */
[----:B------:R-:W-:-:S04]  /*1a7e0*/  SHF.L.U32 R4, R186, 0x1f, RZ ;  /* 0x0000001fba047819 */ /* 0x000fc800000006ff */
[----:B------:R0:W1:Y:S01]  /*1a7f0*/  SYNCS.PHASECHK.TRANS64.TRYWAIT P2, [R13+URZ+0x28850], R4 ;  /* 0x028850040d0075a7 */ /* 0x000062000804017f */
[----:B------:R-:W-:Y:S05]  /*1a800*/  @!P0 BRA `(.L_x_8591) ;  /* 0x0000000000048947 */ /* 0x000fea0003800000 */
[----:B------:R-:W-:Y:S01]  /*1a810*/  BPT.TRAP 0x1 ;  /* 0x000000040000795c */ /* 0x000fe20000300000 */
.L_x_8591:
[----:B------:R-:W-:-:S05]  /*1a820*/  VIADD R2, R2, 0x400 ;  /* 0x0000040002027836 */ /* 0x000fca0000000000 */
[----:B------:R-:W-:-:S04]  /*1a830*/  SHF.R.U32.HI R2, RZ, 0x4, R2 ;  /* 0x00000004ff027819 */ /* 0x000fc80000011602 */
[----:B------:R-:W-:-:S04]  /*1a840*/  LOP3.LUT R2, R2, 0x3fff, RZ, 0xc0, !PT ;  /* 0x00003fff02027812 */ /* 0x000fc800078ec0ff */
[----:B------:R-:W-:Y:S01]  /*1a850*/  LOP3.LUT R7, R2, 0x4000000, RZ, 0xfc, !PT ;  /* 0x0400000002077812 */ /* 0x000fe200078efcff */
[----:B-1----:R-:W-:Y:S06]  /*1a860*/  @P2 BRA `(.L_x_8592) ;  /* 0x0000000000082947 */ /* 0x002fec0003800000 */
[----:B------:R-:W1:Y:S02]  /*1a870*/  SYNCS.PHASECHK.TRANS64.TRYWAIT P0, [R13+URZ+0x28850], R4 ;  /* 0x028850040d0075a7 */ /* 0x000e64000800017f */
[----:B-1----:R-:W-:Y:S05]  /*1a880*/  @!P0 BRA `(.L_x_8593) ;  /* 0x000000bc00848947 */ /* 0x002fea0003800000 */
.L_x_8592:
[----:B------:R-:W-:Y:S01]  /*1a890*/  IMAD R6, R22, 0x800, R7 ;  /* 0x0000080016067824 */ /* 0x000fe200078e0207 */
[----:B------:R-:W-:Y:S05]  /*1a8a0*/  WARPSYNC.ALL ;  /* 0x0000000000007948 */ /* 0x000fea0003800000 */
[----:B------:R-:W-:Y:S01]  /*1a8b0*/  IMAD.MOV.U32 R7, RZ, RZ, 0x40000040 ;  /* 0x40000040ff077424 */ /* 0x000fe200078e00ff */
[C---:B------:R-:W-:Y:S01]  /*1a8c0*/  R2UR UR6, R6.reuse ;  /* 0x00000000060672ca */ /* 0x040fe200000e0000 */
[----:B------:R-:W-:Y:S01]  /*1a8d0*/  WARPGROUP.ARRIVE ;  /* 0x00000000000079c5 */ /* 0x000fe20000000000 */
[----:B------:R-:W-:Y:S01]  /*1a8e0*/  VIADD R14, R6, 0x80 ;  /* 0x00000080060e7836 */ /* 0x000fe20000000000 */
[----:B------:R-:W2:Y:S01]  /*1a8f0*/  SHFL.BFLY PT, R2, R5, 0x2, 0x1f ;  /* 0x0c401f0005027f89 */ /* 0x000ea200000e0000 */
[----:B------:R-:W-:Y:S01]  /*1a900*/  R2UR UR7, R7 ;  /* 0x00000000070772ca */ /* 0x000fe200000e0000 */
[----:B------:R-:W-:-:S02]  /*1a910*/  IMAD.MOV.U32 R15, RZ, RZ, 0x40000040 ;  /* 0x40000040ff0f7424 */ /* 0x000fc400078e00ff */
[----:B------:R-:W-:Y:S01]  /*1a920*/  IMAD.MOV.U32 R7, RZ, RZ, 0x40000040 ;  /* 0x40000040ff077424 */ /* 0x000fe200078e00ff */
[----:B01----:R-:W0:Y:S01]  /*1a930*/  SHFL.BFLY PT, R4, R3, 0x2, 0x1f ;  /* 0x0c401f0003047f89 */ /* 0x003e2200000e0000 */
[----:B------:R-:W-:Y:S02]  /*1a940*/  VIADD R22, R22, 0x1 ;  /* 0x0000000116167836 */ /* 0x000fe40000000000 */
[----:B------:R-:W-:Y:S02]  /*1a950*/  IMAD.MOV.U32 R20, RZ, RZ, -0x800000 ;  /* 0xff800000ff147424 */ /* 0x000fe400078e00ff */
[----:B------:R-:W-:Y:S01]  /*1a960*/  VIADD R213, R213, 0x1 ;  /* 0x00000001d5d57836 */ /* 0x000fe20000000000 */
[----:B------:R-:W-:-:S03]  /*1a970*/  ISETP.NE.AND P2, PT, R22, 0x2, PT ;  /* 0x000000021600780c */ /* 0x000fc60003f45270 */
[----:B------:R-:W-:Y:S01]  /*1a980*/  HGMMA.64x128x16.F32.BF16 R88, R180, gdesc[UR4].tnspB, R88, gsb0 ;  /* 0x41e00004b4587df0 */ /* 0x000fe20008001858 */
[----:B------:R-:W-:Y:S01]  /*1a990*/  R2UR UR6, R14 ;  /* 0x000000000e0672ca */ /* 0x000fe200000e0000 */
[----:B------:R-:W-:Y:S01]  /*1a9a0*/  VIADD R14, R6, 0x100 ;  /* 0x00000100060e7836 */ /* 0x000fe20000000000 */
[----:B------:R-:W-:Y:S01]  /*1a9b0*/  R2UR UR7, R15 ;  /* 0x000000000f0772ca */ /* 0x000fe200000e0000 */
[----:B------:R-:W-:Y:S01]  /*1a9c0*/  IMAD.MOV.U32 R15, RZ, RZ, 0x40000040 ;  /* 0x40000040ff0f7424 */ /* 0x000fe200078e00ff */
[----:B------:R-:W-:Y:S01]  /*1a9d0*/  SEL R22, R22, RZ, P2 ;  /* 0x000000ff16167207 */ /* 0x000fe20001000000 */
[----:B--2---:R-:W-:Y:S01]  /*1a9e0*/  FADD.FTZ R2, R2, R5 ;  /* 0x0000000502027221 */ /* 0x004fe20000010000 */
[----:B------:R-:W-:Y:S02]  /*1a9f0*/  IMAD.MOV.U32 R5, RZ, RZ, RZ ;  /* 0x000000ffff057224 */ /* 0x000fe400078e00ff */
[----:B0-----:R-:W-:Y:S01]  /*1aa00*/  FADD.FTZ R4, R4, R3 ;  /* 0x0000000304047221 */ /* 0x001fe20000010000 */
[----:B------:R-:W-:-:S04]  /*1aa10*/  SEL R3, RZ, 0x1, P2 ;  /* 0x00000001ff037807 */ /* 0x000fc80001000000 */
[----:B------:R-:W0:Y:S01]  /*1aa20*/  SHFL.BFLY PT, R9, R4, 0x1, 0x1f ;  /* 0x0c201f0004097f89 */ /* 0x000e2200000e0000 */
[----:B------:R-:W-:Y:S01]  /*1aa30*/  LOP3.LUT R186, R186, R3, RZ, 0x3c, !PT ;  /* 0x00000003baba7212 */ /* 0x000fe200078e3cff */
[----:B------:R-:W-:Y:S02]  /*1aa40*/  IMAD.MOV.U32 R3, RZ, RZ, -0x800000 ;  /* 0xff800000ff037424 */ /* 0x000fe400078e00ff */
[----:B0-----:R-:W-:Y:S01]  /*1aa50*/  FADD.FTZ R12, R4, R9 ;  /* 0x00000009040c7221 */ /* 0x001fe20000010000 */
[----:B------:R-:W-:-:S04]  /*1aa60*/  @!P1 VIADD R4, R13, 0x28860 ;  /* 0x000288600d049836 */ /* 0x000fc80000000000 */
[----:B------:R-:W-:Y:S02]  /*1aa70*/  FSETP.NE.FTZ.AND P3, PT, R12, RZ, PT ;  /* 0x000000ff0c00720b */ /* 0x000fe40003f75000 */
[----:B------:R-:W-:-:S11]  /*1aa80*/  @!P1 PRMT R4, RZ, 0x654, R4 ;  /* 0x00000654ff049816 */ /* 0x000fd60000000004 */
[----:B------:R-:W0:Y:S02]  /*1aa90*/  @P3 MUFU.LG2 R9, R12 ;  /* 0x0000000c00093308 */ /* 0x000e240000000c00 */
[----:B0-----:R-:W-:Y:S01]  /*1aaa0*/  @P3 FMUL.FTZ R9, R9, 0.69314718246459960938 ;  /* 0x3f31721809093820 */ /* 0x001fe20000410000 */
        /* <DEDUP_REMOVED lines=32> */
[----:B------:R-:W-:Y:S01]  /*1acb0*/  R2UR UR6, R14 ;  /* 0x000000000e0672ca */ /* 0x000fe200000e0000 */
[----:B------:R-:W-:Y:S01]  /*1acc0*/  @P3 FMUL.FTZ R14, R11, 0.69314718246459960938 ;  /* 0x3f3172180b0e3820 */ /* 0x000fe20000410000 */
[----:B------:R-:W-:-:S03]  /*1acd0*/  R2UR UR7, R15 ;  /* 0x000000000f0772ca */ /* 0x000fc600000e0000 */
[----:B------:R-:W-:Y:S01]  /*1ace0*/  @P3 FFMA.FTZ R3, R14, R8, R9 ;  /* 0x000000080e033223 */ /* 0x000fe20000010009 */
[----:B------:R-:W-:Y:S02]  /*1acf0*/  WARPGROUP.DEPBAR.LE gsb0, 0x0 ;  /* 0x00008000000079c5 */ /* 0x000fe40000010000 */
[----:B------:R-:W-:-:S07]  /*1ad00*/  WARPGROUP.ARRIVE ;  /* 0x00000000000079c5 */ /* 0x000fce0000000000 */
[----:B------:R-:W-:Y:S01]  /*1ad10*/  HGMMA.64x128x16.F32.BF16 R88, R156, gdesc[UR4].tnspB, R88, gsb0 ;  /* 0x41e000049c587df0 */ /* 0x000fe20008001858 */
[----:B------:R-:W-:Y:S02]  /*1ad20*/  R2UR UR6, R6 ;  /* 0x00000000060672ca */ /* 0x000fe400000e0000 */
[----:B------:R-:W-:Y:S02]  /*1ad30*/  R2UR UR7, R7 ;  /* 0x00000000070772ca */ /* 0x000fe400000e0000 */
[----:B------:R-:W0:Y:S02]  /*1ad40*/  SHFL.BFLY PT, R7, R2, 0x1, 0x1f ;  /* 0x0c201f0002077f89 */ /* 0x000e2400000e0000 */
[----:B0-----:R-:W-:Y:S01]  /*1ad50*/  FADD.FTZ R10, R2, R7 ;  /* 0x00000007020a7221 */ /* 0x001fe20000010000 */
[----:B------:R-:W-:-:S04]  /*1ad60*/  IMAD.MOV.U32 R2, RZ, RZ, RZ ;  /* 0x000000ffff027224 */ /* 0x000fc800078e00ff */
[----:B------:R-:W-:Y:S02]  /*1ad70*/  FSETP.NE.FTZ.AND P0, PT, R10, RZ, PT ;  /* 0x000000ff0a00720b */ /* 0x000fe40003f15000 */
[----:B------:R-:W-:Y:S11]  /*1ad80*/  @P3 MUFU.RCP R2, R12 ;  /* 0x0000000c00023308 */ /* 0x000ff60000001000 */
[----:B------:R-:W0:Y:S01]  /*1ad90*/  @P0 MUFU.LG2 R6, R10 ;  /* 0x0000000a00060308 */ /* 0x000e220000000c00 */
[----:B------:R-:W-:-:S07]  /*1ada0*/  @P0 FMUL.FTZ R7, R11, 0.69314718246459960938 ;  /* 0x3f3172180b070820 */ /* 0x000fce0000410000 */
[----:B------:R-:W1:Y:S01]  /*1adb0*/  @P0 MUFU.RCP R5, R10 ;  /* 0x0000000a00050308 */ /* 0x000e620000001000 */
[----:B0-----:R-:W-:-:S04]  /*1adc0*/  @P0 FMUL.FTZ R6, R6, 0.69314718246459960938 ;  /* 0x3f31721806060820 */ /* 0x001fc80000410000 */
[----:B------:R-:W-:Y:S01]  /*1add0*/  @P0 FFMA.FTZ R20, R7, R0, R6 ;  /* 0x0000000007140223 */ /* 0x000fe20000010006 */
[----:B------:R-:W-:Y:S01]  /*1ade0*/  PLOP3.LUT P0, PT, PT, PT, PT, 0x8, 0x0 ;  /* 0x000000000000781c */ /* 0x000fe20003f0e170 */
[----:B------:R-:W-:Y:S02]  /*1adf0*/  WARPGROUP.DEPBAR.LE gsb0, 0x0 ;  /* 0x00008000000079c5 */ /* 0x000fe40000010000 */
[----:B------:R-:W-:-:S06]  /*1ae00*/  WARPGROUP.ARRIVE ;  /* 0x00000000000079c5 */ /* 0x000fcc0000000000 */
[----:B------:R-:W-:Y:S03]  /*1ae10*/  HGMMA.64x128x16.F32.BF16 R88, R152, gdesc[UR4].tnspB, R88, gsb0 ;  /* 0x41e0000498587df0 */ /* 0x000fe60008001858 */
        /* <DEDUP_REMOVED lines=66> */
.L_x_8467:
[----:B------:R-:W-:Y:S05]  /*1b240*/  WARPSYNC.ALL ;  /* 0x0000000000007948 */ /* 0x000fea0003800000 */
        /* <DEDUP_REMOVED lines=9> */
[----:B------:R-:W2:Y:S01]  /*1b2e0*/  S2R R5, SR_SWINHI ;  /* 0x0000000000057919 */ /* 0x000ea20000002f00 */
[----:B------:R-:W-:Y:S05]  /*1b2f0*/  WARPSYNC.ALL ;  /* 0x0000000000007948 */ /* 0x000fea0003800000 */
[----:B------:R-:W-:Y:S01]  /*1b300*/  BAR.SYNC.DEFER_BLOCKING 0x1, 0x100 ;  /* 0x0044000000007b1d */ /* 0x000fe20000010000 */
[----:B------:R-:W-:Y:S02]  /*1b310*/  F2FP.BF16.F32.PACK_AB R6, R93, R6 ;  /* 0x000000065d06723e */ /* 0x000fe400000010ff */
        /* <DEDUP_REMOVED lines=8> */
[----:B------:R-:W-:Y:S02]  /*1b3a0*/  MOV R40, R2 ;  /* 0x0000000200287202 */ /* 0x000fe40000000f00 */
[----:B--2---:R-:W-:-:S03]  /*1b3b0*/  MOV R41, R5 ;  /* 0x0000000500297202 */ /* 0x004fc60000000f00 */
[----:B------:R-:W-:-:S03]  /*1b3c0*/  IMAD.WIDE R4, R224, 0x2, R40 ;  /* 0x00000002e0047825 */ /* 0x000fc600078e0228 */
[C---:B------:R-:W-:Y:S02]  /*1b3d0*/  IADD3 R49, P0, R4.reuse, 0x40, RZ ;  /* 0x0000004004317810 */ /* 0x040fe40007f1e0ff */
[C---:B------:R-:W-:Y:S02]  /*1b3e0*/  IADD3 R51, P1, R4.reuse, 0x60, RZ ;  /* 0x0000006004337810 */ /* 0x040fe40007f3e0ff */
[C---:B------:R-:W-:Y:S01]  /*1b3f0*/  LOP3.LUT R33, R4.reuse, 0x380, RZ, 0xc0, !PT ;  /* 0x0000038004217812 */ /* 0x040fe200078ec0ff */
[--C-:B------:R-:W-:Y:S01]  /*1b400*/  IMAD.X R11, RZ, RZ, R5.reuse, P0 ;  /* 0x000000ffff0b7224 */ /* 0x100fe200000e0605 */
[C---:B------:R-:W-:Y:S01]  /*1b410*/  IADD3 R47, P5, R4.reuse, 0x20, RZ ;  /* 0x00000020042f7810 */ /* 0x040fe20007fbe0ff */
[--C-:B------:R-:W-:Y:S01]  /*1b420*/  IMAD.X R13, RZ, RZ, R5.reuse, P1 ;  /* 0x000000ffff0d7224 */ /* 0x100fe200008e0605 */
[----:B------:R-:W-:Y:S02]  /*1b430*/  ISETP.NE.U32.AND P0, PT, RZ, UR4, PT ;  /* 0x00000004ff007c0c */ /* 0x000fe4000bf05070 */
[----:B------:R-:W-:Y:S01]  /*1b440*/  IADD3 R53, P2, R4, 0x4000, RZ ;  /* 0x0000400004357810 */ /* 0x000fe20007f5e0ff */
[----:B------:R-:W-:Y:S01]  /*1b450*/  IMAD.X R9, RZ, RZ, R5, P5 ;  /* 0x000000ffff097224 */ /* 0x000fe200028e0605 */
[----:B------:R-:W-:-:S02]  /*1b460*/  LOP3.LUT R12, R51, 0x380, RZ, 0xc0, !PT ;  /* 0x00000380330c7812 */ /* 0x000fc400078ec0ff */
[----:B------:R-:W-:Y:S01]  /*1b470*/  SHF.R.U64 R33, R33, 0x3, RZ ;  /* 0x0000000321217819 */ /* 0x000fe200000012ff */
[--C-:B------:R-:W-:Y:S01]  /*1b480*/  IMAD.X R15, RZ, RZ, R5.reuse, P2 ;  /* 0x000000ffff0f7224 */ /* 0x100fe200010e0605 */
[C---:B------:R-:W-:Y:S02]  /*1b490*/  IADD3 R55, P3, R4.reuse, 0x4020, RZ ;  /* 0x0000402004377810 */ /* 0x040fe40007f7e0ff */
[C---:B------:R-:W-:Y:S02]  /*1b4a0*/  IADD3 R57, P4, R4.reuse, 0x4040, RZ ;  /* 0x0000404004397810 */ /* 0x040fe40007f9e0ff */
[----:B------:R-:W-:Y:S01]  /*1b4b0*/  LOP3.LUT R8, R47, 0x380, RZ, 0xc0, !PT ;  /* 0x000003802f087812 */ /* 0x000fe200078ec0ff */
[--C-:B------:R-:W-:Y:S01]  /*1b4c0*/  IMAD.X R25, RZ, RZ, R5.reuse, P3 ;  /* 0x000000ffff197224 */ /* 0x100fe200018e0605 */
[----:B------:R-:W-:Y:S01]  /*1b4d0*/  LOP3.LUT R10, R49, 0x380, RZ, 0xc0, !PT ;  /* 0x00000380310a7812 */ /* 0x000fe200078ec0ff */
[----:B------:R-:W-:Y:S01]  /*1b4e0*/  IMAD.X R27, RZ, RZ, R5, P4 ;  /* 0x000000ffff1b7224 */ /* 0x000fe200020e0605 */
[----:B------:R-:W-:-:S02]  /*1b4f0*/  IADD3 R59, P5, R4, 0x4060, RZ ;  /* 0x00004060043b7810 */ /* 0x000fc40007fbe0ff */
[----:B------:R-:W-:Y:S01]  /*1b500*/  ISETP.NE.AND.EX P0, PT, RZ, UR5, PT, P0 ;  /* 0x00000005ff007c0c */ /* 0x000fe2000bf05300 */
[----:B------:R-:W-:Y:S01]  /*1b510*/  ULDC.64 UR4, c[0x0][0xc08] ;  /* 0x0003020000047ab9 */ /* 0x000fe20000000a00 */
[----:B------:R-:W-:Y:S02]  /*1b520*/  SHF.R.U64 R12, R12, 0x3, RZ ;  /* 0x000000030c0c7819 */ /* 0x000fe400000012ff */
[----:B------:R-:W-:Y:S01]  /*1b530*/  LOP3.LUT R4, R33, R4, RZ, 0x3c, !PT ;  /* 0x0000000421047212 */ /* 0x000fe200078e3cff */
[----:B------:R-:W-:Y:S01]  /*1b540*/  IMAD.X R33, RZ, RZ, R5, P5 ;  /* 0x000000ffff217224 */ /* 0x000fe200028e0605 */
[----:B------:R-:W-:Y:S02]  /*1b550*/  LOP3.LUT R14, R53, 0x380, RZ, 0xc0, !PT ;  /* 0x00000380350e7812 */ /* 0x000fe400078ec0ff */
[----:B------:R-:W-:Y:S02]  /*1b560*/  SHF.R.U64 R8, R8, 0x3, RZ ;  /* 0x0000000308087819 */ /* 0x000fe400000012ff */
[----:B------:R-:W-:-:S02]  /*1b570*/  SHF.R.U64 R10, R10, 0x3, RZ ;  /* 0x000000030a0a7819 */ /* 0x000fc400000012ff */
[----:B------:R-:W-:Y:S02]  /*1b580*/  LOP3.LUT R24, R55, 0x380, RZ, 0xc0, !PT ;  /* 0x0000038037187812 */ /* 0x000fe400078ec0ff */
[----:B------:R-:W-:Y:S02]  /*1b590*/  LOP3.LUT R26, R57, 0x380, RZ, 0xc0, !PT ;  /* 0x00000380391a7812 */ /* 0x000fe400078ec0ff */
[----:B------:R-:W-:Y:S02]  /*1b5a0*/  ISETP.NE.U32.AND P2, PT, RZ, UR4, PT ;  /* 0x00000004ff007c0c */ /* 0x000fe4000bf45070 */
[----:B-1----:R-:W-:Y:S02]  /*1b5b0*/  LOP3.LUT R28, R59, 0x380, RZ, 0xc0, !PT ;  /* 0x000003803b1c7812 */ /* 0x002fe400078ec0ff */
[----:B------:R-:W-:Y:S02]  /*1b5c0*/  LOP3.LUT R12, R12, R51, RZ, 0x3c, !PT ;  /* 0x000000330c0c7212 */ /* 0x000fe400078e3cff */
[----:B------:R-:W-:-:S02]  /*1b5d0*/  SHF.R.U64 R14, R14, 0x3, RZ ;  /* 0x000000030e0e7819 */ /* 0x000fc400000012ff */
[----:B------:R-:W-:Y:S02]  /*1b5e0*/  MOV R51, R4 ;  /* 0x0000000400337202 */ /* 0x000fe40000000f00 */
[----:B------:R-:W-:Y:S02]  /*1b5f0*/  LOP3.LUT R8, R8, R47, RZ, 0x3c, !PT ;  /* 0x0000002f08087212 */ /* 0x000fe400078e3cff */
[----:B------:R-:W-:Y:S02]  /*1b600*/  LOP3.LUT R10, R10, R49, RZ, 0x3c, !PT ;  /* 0x000000310a0a7212 */ /* 0x000fe400078e3cff */
[----:B------:R-:W-:Y:S02]  /*1b610*/  SHF.R.U64 R24, R24, 0x3, RZ ;  /* 0x0000000318187819 */ /* 0x000fe400000012ff */
[----:B------:R-:W-:Y:S02]  /*1b620*/  SHF.R.U64 R26, R26, 0x3, RZ ;  /* 0x000000031a1a7819 */ /* 0x000fe400000012ff */
[----:B------:R-:W-:-:S02]  /*1b630*/  F2FP.BF16.F32.PACK_AB R4, R89, R88 ;  /* 0x000000585904723e */ /* 0x000fc400000010ff */
[----:B------:R-:W-:Y:S02]  /*1b640*/  F2FP.BF16.F32.PACK_AB R5, R91, R90 ;  /* 0x0000005a5b05723e */ /* 0x000fe400000010ff */
[----:B------:R-:W-:Y:S02]  /*1b650*/  ISETP.NE.AND.EX P2, PT, RZ, UR5, PT, P2 ;  /* 0x00000005ff007c0c */ /* 0x000fe4000bf45320 */
[----:B------:R-:W-:Y:S01]  /*1b660*/  SHF.R.U64 R28, R28, 0x3, RZ ;  /* 0x000000031c1c7819 */ /* 0x000fe200000012ff */
[----:B------:R1:W-:Y:S01]  /*1b670*/  STSM.16.M88.4 [R51], R4 ;  /* 0x0000000433007844 */ /* 0x0003e20000000200 */
[----:B------:R-:W-:Y:S02]  /*1b680*/  LOP3.LUT R14, R14, R53, RZ, 0x3c, !PT ;  /* 0x000000350e0e7212 */ /* 0x000fe400078e3cff */
[----:B------:R-:W-:Y:S02]  /*1b690*/  LOP3.LUT R24, R24, R55, RZ, 0x3c, !PT ;  /* 0x0000003718187212 */ /* 0x000fe400078e3cff */
[----:B------:R-:W-:Y:S01]  /*1b6a0*/  LOP3.LUT R26, R26, R57, RZ, 0x3c, !PT ;  /* 0x000000391a1a7212 */ /* 0x000fe200078e3cff */
[----:B------:R-:W-:Y:S01]  /*1b6b0*/  ULDC UR4, c[0x0][0xa88] ;  /* 0x0002a20000047ab9 */ /* 0x000fe20000000800 */
[----:B------:R-:W-:Y:S01]  /*1b6c0*/  MOV R50, R8 ;  /* 0x0000000800327202 */ /* 0x000fe20000000f00 */
[----:B------:R-:W2:Y:S01]  /*1b6d0*/  LDC R55, c[0x0][0xbe8] ;  /* 0x0002fa00ff377b82 */ /* 0x000ea20000000800 */
[----:B------:R-:W-:-:S02]  /*1b6e0*/  MOV R49, R10 ;  /* 0x0000000a00317202 */ /* 0x000fc40000000f00 */
[----:B------:R-:W-:Y:S02]  /*1b6f0*/  LOP3.LUT R32, R28, R59, RZ, 0x3c, !PT ;  /* 0x0000003b1c207212 */ /* 0x000fe400078e3cff */
[----:B------:R-:W-:Y:S02]  /*1b700*/  F2FP.BF16.F32.PACK_AB R8, R97, R96 ;  /* 0x000000606108723e */ /* 0x000fe400000010ff */
        /* <DEDUP_REMOVED lines=12> */
[----:B------:R-:W-:Y:S02]  /*1b7d0*/  MOV R44, R26 ;  /* 0x0000001a002c7202 */ /* 0x000fe40000000f00 */
[----:B------:R-:W-:Y:S02]  /*1b7e0*/  F2FP.BF16.F32.PACK_AB R12, R113, R112 ;  /* 0x00000070710c723e */ /* 0x000fe400000010ff */
[----:B------:R-:W-:Y:S01]  /*1b7f0*/  F2FP.BF16.F32.PACK_AB R13, R42, R43 ;  /* 0x0000002b2a0d723e */ /* 0x000fe200000010ff */
[----:B-1----:R-:W1:Y:S01]  /*1b800*/  @P2 LDC.64 R8, c[0x0][0xc08] ;  /* 0x00030200ff082b82 */ /* 0x002e620000000a00 */
[----:B------:R-:W-:Y:S02]  /*1b810*/  F2FP.BF16.F32.PACK_AB R14, R117, R116 ;  /* 0x00000074750e723e */ /* 0x000fe400000010ff */
[----:B------:R-:W-:Y:S02]  /*1b820*/  F2FP.BF16.F32.PACK_AB R15, R119, R118 ;  /* 0x00000076770f723e */ /* 0x000fe400000010ff */
[----:B------:R-:W-:-:S02]  /*1b830*/  MOV R28, R32 ;  /* 0x00000020001c7202 */ /* 0x000fc40000000f00 */
[----:B------:R-:W-:Y:S01]  /*1b840*/  F2FP.BF16.F32.PACK_AB R24, R121, R120 ;  /* 0x000000787918723e */ /* 0x000fe200000010ff */
[----:B------:R-:W4:Y:S01]  /*1b850*/  LDC.64 R42, c[0x0][0xc00] ;  /* 0x00030000ff2a7b82 */ /* 0x000f220000000a00 */
[----:B------:R-:W-:Y:S01]  /*1b860*/  F2FP.BF16.F32.PACK_AB R25, R123, R122 ;  /* 0x0000007a7b19723e */ /* 0x000fe200000010ff */
[----:B------:R0:W-:Y:S01]  /*1b870*/  STSM.16.M88.4 [R48], R12 ;  /* 0x0000000c30007844 */ /* 0x0001e20000000200 */
[----:B------:R-:W-:Y:S02]  /*1b880*/  F2FP.BF16.F32.PACK_AB R26, R125, R124 ;  /* 0x0000007c7d1a723e */ /* 0x000fe400000010ff */
[----:B------:R-:W-:Y:S02]  /*1b890*/  F2FP.BF16.F32.PACK_AB R27, R0, R45 ;  /* 0x0000002d001b723e */ /* 0x000fe400000010ff */
[----:B------:R-:W-:Y:S02]  /*1b8a0*/  F2FP.BF16.F32.PACK_AB R32, R21, R128 ;  /* 0x000000801520723e */ /* 0x000fe400000010ff */
[----:B------:R-:W-:Y:S01]  /*1b8b0*/  F2FP.BF16.F32.PACK_AB R33, R131, R130 ;  /* 0x000000828321723e */ /* 0x000fe200000010ff */
[----:B------:R-:W-:Y:S01]  /*1b8c0*/  STSM.16.M88.4 [R47], R24 ;  /* 0x000000182f007844 */ /* 0x000fe20000000200 */
[----:B---3--:R-:W-:-:S02]  /*1b8d0*/  F2FP.BF16.F32.PACK_AB R4, R145, R144 ;  /* 0x000000909104723e */ /* 0x008fc400000010ff */
[----:B------:R-:W-:Y:S01]  /*1b8e0*/  F2FP.BF16.F32.PACK_AB R5, R147, R146 ;  /* 0x000000929305723e */ /* 0x000fe200000010ff */
[----:B------:R-:W-:Y:S01]  /*1b8f0*/  STSM.16.M88.4 [R46], R32 ;  /* 0x000000202e007844 */ /* 0x000fe20000000200 */
[----:B------:R-:W-:Y:S02]  /*1b900*/  F2FP.BF16.F32.PACK_AB R6, R149, R148 ;  /* 0x000000949506723e */ /* 0x000fe400000010ff */
[----:B------:R-:W-:Y:S01]  /*1b910*/  F2FP.BF16.F32.PACK_AB R7, R151, R150 ;  /* 0x000000969707723e */ /* 0x000fe200000010ff */
[----:B------:R-:W-:Y:S01]  /*1b920*/  STSM.16.M88.4 [R44], R36 ;  /* 0x000000242c007844 */ /* 0x000fe20000000200 */
[----:B0-----:R-:W-:-:S03]  /*1b930*/  IMAD.MOV.U32 R48, RZ, RZ, RZ ;  /* 0x000000ffff307224 */ /* 0x001fc600078e00ff */
[----:B------:R1:W-:Y:S01]  /*1b940*/  STSM.16.M88.4 [R28], R4 ;  /* 0x000000041c007844 */ /* 0x0003e20000000200 */
[----:B------:R-:W-:Y:S02]  /*1b950*/  IMAD.U32 R0, RZ, RZ, UR4 ;  /* 0x00000004ff007e24 */ /* 0x000fe4000f8e00ff */
[C---:B----4-:R-:W-:Y:S01]  /*1b960*/  IMAD.WIDE R42, R209.reuse, 0x4, R42 ;  /* 0x00000004d12a7825 */ /* 0x050fe200078e022a */
[----:B------:R-:W-:Y:S03]  /*1b970*/  BAR.SYNC.DEFER_BLOCKING 0x1, 0x100 ;  /* 0x0044000000007b1d */ /* 0x000fe60000010000 */
[----:B-1----:R-:W-:-:S03]  /*1b980*/  @P2 IMAD.WIDE R4, R209, 0x4, R8 ;  /* 0x00000004d1042825 */ /* 0x002fc600078e0208 */
[----:B------:R0:W5:Y:S01]  /*1b990*/  @P0 LDG.E R48, desc[UR38][R42.64] ;  /* 0x000000262a300981 */ /* 0x000162000c1e1900 */
[----:B--2---:R-:W-:Y:S01]  /*1b9a0*/  ISETP.NE.AND P1, PT, R55, 0x1, PT ;  /* 0x000000013700780c */ /* 0x004fe20003f25270 */
[----:B------:R-:W-:Y:S02]  /*1b9b0*/  IMAD.IADD R13, R195, 0x1, R193 ;  /* 0x00000001c30d7824 */ /* 0x000fe400078e02c1 */
[----:B------:R0:W5:Y:S10]  /*1b9c0*/  @P2 LDG.E R0, desc[UR38][R4.64] ;  /* 0x0000002604002981 */ /* 0x000174000c1e1900 */
[----:B------:R-:W1:Y:S08]  /*1b9d0*/  @P1 LDC R10, c[0x0][0xbec] ;  /* 0x0002fb00ff0a1b82 */ /* 0x000e700000000800 */
[----:B------:R-:W2:Y:S01]  /*1b9e0*/  @P1 LDC R11, c[0x0][0xbf0] ;  /* 0x0002fc00ff0b1b82 */ /* 0x000ea20000000800 */
[----:B0-----:R-:W-:Y:S05]  /*1b9f0*/  @P2 BRA `(.L_x_8596) ;  /* 0x0000000000102947 */ /* 0x001fea0003800000 */
[----:B------:R-:W-:Y:S05]  /*1ba00*/  @!P0 BRA `(.L_x_8596) ;  /* 0x00000000000c8947 */ /* 0x000fea0003800000 */
[----:B------:R-:W3:Y:S04]  /*1ba10*/  LDG.E R5, desc[UR38][R42.64] ;  /* 0x000000262a057981 */ /* 0x000ee8000c1e1900 */
[----:B-----5:R-:W3:Y:S02]  /*1ba20*/  LDG.E R0, desc[UR38][R42.64+0x4] ;  /* 0x000004262a007981 */ /* 0x020ee4000c1e1900 */
[----:B---3--:R-:W-:-:S07]  /*1ba30*/  IMAD.IADD R0, R0, 0x1, -R5 ;  /* 0x0000000100007824 */ /* 0x008fce00078e0a05 */
.L_x_8596:
[----:B------:R-:W-:Y:S01]  /*1ba40*/  SHF.R.S32.HI R54, RZ, 0x1f, R208 ;  /* 0x0000001fff367819 */ /* 0x000fe200000114d0 */
[----:B-1----:R-:W-:Y:S01]  /*1ba50*/  @P1 IMAD.HI.U32 R4, R13, R10, RZ ;  /* 0x0000000a0d041227 */ /* 0x002fe200078e00ff */
[----:B------:R-:W-:Y:S01]  /*1ba60*/  ULDC.64 UR4, c[0x0][0xb90] ;  /* 0x0002e40000047ab9 */ /* 0x000fe20000000a00 */
[----:B-----5:R-:W-:Y:S02]  /*1ba70*/  SHF.R.S32.HI R49, RZ, 0x1f, R48 ;  /* 0x0000001fff317819 */ /* 0x020fe40000011430 */
[----:B------:R-:W-:Y:S01]  /*1ba80*/  IMAD R9, R54, UR4, RZ ;  /* 0x0000000436097c24 */ /* 0x000fe2000f8e02ff */
[----:B------:R-:W-:Y:S01]  /*1ba90*/  SHF.R.S32.HI R6, RZ, 0x1f, R209 ;  /* 0x0000001fff067819 */ /* 0x000fe200000114d1 */
[----:B------:R-:W-:Y:S01]  /*1baa0*/  IMAD.MOV.U32 R7, RZ, RZ, R13 ;  /* 0x000000ffff077224 */ /* 0x000fe200078e000d */
[----:B--2---:R-:W-:Y:S01]  /*1bab0*/  @P1 SHF.R.U32.HI R7, RZ, R11, R4 ;  /* 0x0000000bff071219 */ /* 0x004fe20000011604 */
[----:B------:R-:W-:Y:S01]  /*1bac0*/  IMAD.WIDE.U32 R4, R208, UR4, R48 ;  /* 0x00000004d0047c25 */ /* 0x000fe2000f8e0030 */
[----:B------:R-:W-:-:S02]  /*1bad0*/  SEL R28, R6, RZ, !P0 ;  /* 0x000000ff061c7207 */ /* 0x000fc40004000000 */
[----:B------:R-:W-:Y:S01]  /*1bae0*/  SEL R57, R209, RZ, !P0 ;  /* 0x000000ffd1397207 */ /* 0x000fe20004000000 */
[----:B------:R-:W-:Y:S01]  /*1baf0*/  IMAD R9, R208, UR5, R9 ;  /* 0x00000005d0097c24 */ /* 0x000fe2000f8e0209 */
[----:B------:R-:W-:Y:S01]  /*1bb00*/  ULDC.64 UR4, c[0x0][0xb98] ;  /* 0x0002e60000047ab9 */ /* 0x000fe20000000a00 */
[----:B------:R-:W-:Y:S02]  /*1bb10*/  IMAD.MOV R8, RZ, RZ, -R7 ;  /* 0x000000ffff087224 */ /* 0x000fe400078e0a07 */
[----:B------:R-:W-:Y:S02]  /*1bb20*/  IMAD.IADD R5, R5, 0x1, R9 ;  /* 0x0000000105057824 */ /* 0x000fe400078e0209 */
[----:B------:R-:W-:Y:S02]  /*1bb30*/  IMAD.IADD R11, R16, 0x1, R225 ;  /* 0x00000001100b7824 */ /* 0x000fe400078e02e1 */
[----:B------:R-:W-:Y:S02]  /*1bb40*/  IMAD R9, R55, R8, R13 ;  /* 0x0000000837097224 */ /* 0x000fe400078e020d */
[----:B------:R-:W-:-:S02]  /*1bb50*/  IMAD R6, R28, UR4, RZ ;  /* 0x000000041c067c24 */ /* 0x000fc4000f8e02ff */
[----:B------:R-:W-:-:S04]  /*1bb60*/  IMAD.WIDE.U32 R4, R57, UR4, R4 ;  /* 0x0000000439047c25 */ /* 0x000fc8000f8e0004 */
[----:B------:R-:W-:Y:S01]  /*1bb70*/  IMAD.WIDE R40, R11, 0x2, R40 ;  /* 0x000000020b287825 */ /* 0x000fe200078e0228 */
[----:B------:R-:W-:Y:S02]  /*1bb80*/  SHF.R.S32.HI R11, RZ, 0x1f, R7 ;  /* 0x0000001fff0b7819 */ /* 0x000fe40000011407 */
[----:B------:R-:W-:Y:S01]  /*1bb90*/  IADD3 R4, P2, R7, R4, RZ ;  /* 0x0000000407047210 */ /* 0x000fe20007f5e0ff */
[----:B------:R-:W-:Y:S01]  /*1bba0*/  IMAD R8, R57, UR5, R6 ;  /* 0x0000000539087c24 */ /* 0x000fe2000f8e0206 */
[----:B------:R-:W-:Y:S01]  /*1bbb0*/  SHF.R.S32.HI R6, RZ, 0x1f, R9 ;  /* 0x0000001fff067819 */ /* 0x000fe20000011409 */
[----:B------:R-:W-:Y:S01]  /*1bbc0*/  ULDC.64 UR4, c[0x0][0xb88] ;  /* 0x0002e20000047ab9 */ /* 0x000fe20000000a00 */
[----:B------:R-:W-:Y:S01]  /*1bbd0*/  IADD3 R7, P0, R40, 0x1000, RZ ;  /* 0x0000100028077810 */ /* 0x000fe20007f1e0ff */
[----:B------:R-:W-:Y:S01]  /*1bbe0*/  IMAD.IADD R10, R223, 0x1, R193 ;  /* 0x00000001df0a7824 */ /* 0x000fe200078e02c1 */
[----:B------:R-:W-:Y:S01]  /*1bbf0*/  IADD3.X R5, R11, R5, R8, P2, !PT ;  /* 0x000000050b057210 */ /* 0x000fe200017fe408 */
[----:B------:R-:W-:Y:S01]  /*1bc00*/  IMAD R6, R6, UR4, RZ ;  /* 0x0000000406067c24 */ /* 0x000fe2000f8e02ff */
[----:B------:R-:W-:Y:S01]  /*1bc10*/  IADD3 R33, P3, R40, 0x4000, RZ ;  /* 0x0000400028217810 */ /* 0x000fe20007f7e0ff */
[----:B------:R-:W-:Y:S01]  /*1bc20*/  IMAD R59, R0, R55, RZ ;  /* 0x00000037003b7224 */ /* 0x000fe200078e02ff */
[----:B------:R-:W-:Y:S01]  /*1bc30*/  LOP3.LUT R8, R7, 0x380, RZ, 0xc0, !PT ;  /* 0x0000038007087812 */ /* 0x000fe200078ec0ff */
[----:B------:R-:W-:Y:S01]  /*1bc40*/  IMAD R11, R9, UR5, R6 ;  /* 0x00000005090b7c24 */ /* 0x000fe2000f8e0206 */
[----:B------:R-:W-:Y:S01]  /*1bc50*/  LOP3.LUT R32, R33, 0x380, RZ, 0xc0, !PT ;  /* 0x0000038021207812 */ /* 0x000fe200078ec0ff */
[----:B------:R-:W-:Y:S01]  /*1bc60*/  IMAD.WIDE.U32 R4, R9, UR4, R4 ;  /* 0x0000000409047c25 */ /* 0x000fe2000f8e0004 */
[----:B------:R-:W-:Y:S01]  /*1bc70*/  ULDC.64 UR4, c[0x0][0xb50] ;  /* 0x0002d40000047ab9 */ /* 0x000fe20000000a00 */
[----:B------:R-:W-:-:S02]  /*1bc80*/  SHF.R.U64 R8, R8, 0x3, RZ ;  /* 0x0000000308087819 */ /* 0x000fc400000012ff */
[----:B------:R-:W-:Y:S01]  /*1bc90*/  IMAD.IADD R5, R5, 0x1, R11 ;  /* 0x0000000105057824 */ /* 0x000fe200078e020b */
[----:B------:R-:W-:Y:S01]  /*1bca0*/  LEA R6, P2, R4, UR4, 0x2 ;  /* 0x0000000404067c11 */ /* 0x000fe2000f8410ff */
[----:B------:R-:W-:Y:S01]  /*1bcb0*/  IMAD.X R9, RZ, RZ, R41, P0 ;  /* 0x000000ffff097224 */ /* 0x000fe200000e0629 */
[----:B------:R-:W-:Y:S01]  /*1bcc0*/  LOP3.LUT P0, RZ, R218, 0x3, RZ, 0xc0, !PT ;  /* 0x00000003daff7812 */ /* 0x000fe2000780c0ff */
[----:B------:R-:W-:Y:S01]  /*1bcd0*/  VIADD R0, R10, 0x8 ;  /* 0x000000080a007836 */ /* 0x000fe20000000000 */
[----:B------:R-:W-:Y:S01]  /*1bce0*/  LEA.HI.X R4, R4, UR5, R5, 0x2, P2 ;  /* 0x0000000504047c11 */ /* 0x000fe200090f1405 */
[----:B------:R-:W-:Y:S01]  /*1bcf0*/  SHFL.IDX PT, R50, R6, RZ, 0x1c1f ;  /* 0x001c1fff06327589 */ /* 0x000fe200000e0000 */
[----:B------:R-:W-:Y:S01]  /*1bd00*/  IADD3 R25, P2, R40, 0x3000, RZ ;  /* 0x0000300028197810 */ /* 0x000fe20007f5e0ff */
[----:B------:R-:W-:Y:S01]  /*1bd10*/  ULDC.64 UR4, c[0x0][0xaa0] ;  /* 0x0002a80000047ab9 */ /* 0x000fe20000000a00 */
[----:B------:R-:W-:Y:S01]  /*1bd20*/  SHF.R.U64 R32, R32, 0x3, RZ ;  /* 0x0000000320207819 */ /* 0x000fe200000012ff */
[----:B------:R-:W0:Y:S01]  /*1bd30*/  SHFL.IDX PT, R51, R4, RZ, 0x1c1f ;  /* 0x001c1fff04337589 */ /* 0x000e2200000e0000 */
[----:B------:R-:W-:-:S02]  /*1bd40*/  LOP3.LUT R24, R25, 0x380, RZ, 0xc0, !PT ;  /* 0x0000038019187812 */ /* 0x000fc400078ec0ff */
[----:B------:R-:W-:Y:S01]  /*1bd50*/  LOP3.LUT R32, R32, R33, RZ, 0x3c, !PT ;  /* 0x0000002120207212 */ /* 0x000fe200078e3cff */
[----:B------:R-:W-:Y:S01]  /*1bd60*/  SHFL.IDX PT, R52, R6, 0x1, 0x1c1f ;  /* 0x003c1f0006347f89 */ /* 0x000fe200000e0000 */
[----:B------:R-:W-:Y:S01]  /*1bd70*/  SHF.R.U64 R24, R24, 0x3, RZ ;  /* 0x0000000318187819 */ /* 0x000fe200000012ff */
[--C-:B------:R-:W-:Y:S01]  /*1bd80*/  IMAD.X R33, RZ, RZ, R41.reuse, P3 ;  /* 0x000000ffff217224 */ /* 0x100fe200018e0629 */
[----:B------:R-:W-:Y:S01]  /*1bd90*/  LOP3.LUT R8, R8, R7, RZ, 0x3c, !PT ;  /* 0x0000000708087212 */ /* 0x000fe200078e3cff */
[----:B------:R-:W1:Y:S01]  /*1bda0*/  SHFL.IDX PT, R53, R4, 0x1, 0x1c1f ;  /* 0x003c1f0004357f89 */ /* 0x000e6200000e0000 */
[----:B------:R-:W-:Y:S01]  /*1bdb0*/  LOP3.LUT R24, R24, R25, RZ, 0x3c, !PT ;  /* 0x0000001918187212 */ /* 0x000fe200078e3cff */
[----:B------:R-:W-:Y:S01]  /*1bdc0*/  IMAD.X R25, RZ, RZ, R41, P2 ;  /* 0x000000ffff197224 */ /* 0x000fe200010e0629 */
[-C--:B------:R-:W-:Y:S02]  /*1bdd0*/  ISETP.GE.OR P2, PT, R10, R59.reuse, P0 ;  /* 0x0000003b0a00720c */ /* 0x080fe40000746670 */
[----:B------:R-:W-:-:S02]  /*1bde0*/  ISETP.GE.OR P0, PT, R0, R59, P0 ;  /* 0x0000003b0000720c */ /* 0x000fc40000706670 */
[C---:B------:R-:W-:Y:S02]  /*1bdf0*/  IADD3 R7, P3, R40.reuse, 0x7000, RZ ;  /* 0x0000700028077810 */ /* 0x040fe40007f7e0ff */
[----:B------:R-:W-:Y:S02]  /*1be00*/  IADD3 R13, P4, R40, 0x2000, RZ ;  /* 0x00002000280d7810 */ /* 0x000fe40007f9e0ff */
[----:B------:R-:W-:Y:S01]  /*1be10*/  LOP3.LUT R0, R7, 0x380, RZ, 0xc0, !PT ;  /* 0x0000038007007812 */ /* 0x000fe200078ec0ff */
[----:B------:R-:W-:Y:S01]  /*1be20*/  IMAD.X R45, RZ, RZ, R41, P3 ;  /* 0x000000ffff2d7224 */ /* 0x000fe200018e0629 */
[----:B------:R-:W-:Y:S02]  /*1be30*/  LOP3.LUT R12, R13, 0x380, RZ, 0xc0, !PT ;  /* 0x000003800d0c7812 */ /* 0x000fe400078ec0ff */
[----:B------:R-:W-:Y:S01]  /*1be40*/  SHF.R.U64 R0, R0, 0x3, RZ ;  /* 0x0000000300007819 */ /* 0x000fe200000012ff */
[----:B0-----:R0:W-:Y:S01]  /*1be50*/  @!P2 ST.E desc[UR38][R50.64], R20 ;  /* 0x000000143200a985 */ /* 0x0011e2000c101926 */
[----:B------:R-:W-:-:S02]  /*1be60*/  SHF.R.U64 R12, R12, 0x3, RZ ;  /* 0x000000030c0c7819 */ /* 0x000fc400000012ff */
[----:B------:R-:W-:Y:S02]  /*1be70*/  LOP3.LUT R44, R0, R7, RZ, 0x3c, !PT ;  /* 0x00000007002c7212 */ /* 0x000fe400078e3cff */
[C---:B------:R-:W-:Y:S02]  /*1be80*/  IADD3 R37, P5, R40.reuse, 0x5000, RZ ;  /* 0x0000500028257810 */ /* 0x040fe40007fbe0ff */
[----:B------:R-:W-:Y:S01]  /*1be90*/  LOP3.LUT R5, R40, 0x380, RZ, 0xc0, !PT ;  /* 0x0000038028057812 */ /* 0x000fe200078ec0ff */
[----:B-1----:R1:W-:Y:S01]  /*1bea0*/  @!P0 ST.E desc[UR38][R52.64], R3 ;  /* 0x0000000334008985 */ /* 0x0023e2000c101926 */
[----:B0-----:R-:W0:Y:S01]  /*1beb0*/  @P1 LDC R51, c[0x0][0xbec] ;  /* 0x0002fb00ff331b82 */ /* 0x001e220000000800 */
[----:B------:R-:W-:Y:S01]  /*1bec0*/  IMAD.WIDE.U32 R20, R48, UR4, RZ ;  /* 0x0000000430147c25 */ /* 0x000fe2000f8e00ff */
[----:B------:R-:W-:Y:S01]  /*1bed0*/  LOP3.LUT R12, R12, R13, RZ, 0x3c, !PT ;  /* 0x0000000d0c0c7212 */ /* 0x000fe200078e3cff */
[----:B------:R-:W5:Y:S01]  /*1bee0*/  LD.E.128 R8, desc[UR38][R8.64] ;  /* 0x0000002608087980 */ /* 0x000f62000c101d00 */
[----:B------:R-:W-:Y:S01]  /*1bef0*/  LOP3.LUT R36, R37, 0x380, RZ, 0xc0, !PT ;  /* 0x0000038025247812 */ /* 0x000fe200078ec0ff */
[----:B------:R-:W-:Y:S01]  /*1bf00*/  IMAD R0, R207, 0x20, R23 ;  /* 0x00000020cf007824 */ /* 0x000fe200078e0217 */
[----:B------:R-:W-:Y:S01]  /*1bf10*/  SHF.R.U64 R5, R5, 0x3, RZ ;  /* 0x0000000305057819 */ /* 0x000fe200000012ff */
[----:B------:R-:W-:Y:S01]  /*1bf20*/  IMAD.X R13, RZ, RZ, R41, P4 ;  /* 0x000000ffff0d7224 */ /* 0x000fe200020e0629 */
[----:B------:R-:W-:Y:S01]  /*1bf30*/  IADD3 R43, P4, R40, 0x6000, RZ ;  /* 0x00006000282b7810 */ /* 0x000fe20007f9e0ff */
[----:B-1----:R-:W-:Y:S01]  /*1bf40*/  IMAD R3, R49, UR4, RZ ;  /* 0x0000000431037c24 */ /* 0x002fe2000f8e02ff */
[----:B------:R-:W-:Y:S01]  /*1bf50*/  SHF.R.U64 R36, R36, 0x3, RZ ;  /* 0x0000000324247819 */ /* 0x000fe200000012ff */
[----:B------:R-:W1:Y:S01]  /*1bf60*/  @P1 LDC R49, c[0x0][0xbf0] ;  /* 0x0002fc00ff311b82 */ /* 0x000e620000000800 */
[----:B------:R-:W-:Y:S01]  /*1bf70*/  LOP3.LUT R42, R43, 0x380, RZ, 0xc0, !PT ;  /* 0x000003802b2a7812 */ /* 0x000fe200078ec0ff */
[----:B------:R-:W-:Y:S01]  /*1bf80*/  IMAD R3, R48, UR5, R3 ;  /* 0x0000000530037c24 */ /* 0x000fe2000f8e0203 */
[----:B------:R-:W-:Y:S01]  /*1bf90*/  ULDC.64 UR4, c[0x0][0xae8] ;  /* 0x0002ba0000047ab9 */ /* 0x000fe20000000a00 */
[----:B------:R-:W-:Y:S01]  /*1bfa0*/  IMAD.IADD R48, R193, 0x1, R0 ;  /* 0x00000001c1307824 */ /* 0x000fe200078e0200 */
[----:B------:R-:W-:Y:S01]  /*1bfb0*/  SHF.R.U64 R42, R42, 0x3, RZ ;  /* 0x000000032a2a7819 */ /* 0x000fe200000012ff */
[----:B------:R-:W-:Y:S01]  /*1bfc0*/  IMAD.IADD R21, R21, 0x1, R3 ;  /* 0x0000000115157824 */ /* 0x000fe200078e0203 */
[----:B------:R-:W-:Y:S01]  /*1bfd0*/  LOP3.LUT R36, R36, R37, RZ, 0x3c, !PT ;  /* 0x0000002524247212 */ /* 0x000fe200078e3cff */
[----:B------:R-:W-:Y:S01]  /*1bfe0*/  IMAD R3, R54, UR4, RZ ;  /* 0x0000000436037c24 */ /* 0x000fe2000f8e02ff */
[----:B------:R-:W-:Y:S01]  /*1bff0*/  LOP3.LUT R42, R42, R43, RZ, 0x3c, !PT ;  /* 0x0000002b2a2a7212 */ /* 0x000fe200078e3cff */
[C---:B------:R-:W-:Y:S01]  /*1c000*/  IMAD.WIDE.U32 R20, R208.reuse, UR4, R20 ;  /* 0x00000004d0147c25 */ /* 0x040fe2000f8e0014 */
[----:B------:R-:W-:Y:S01]  /*1c010*/  LOP3.LUT R4, R5, R40, RZ, 0x3c, !PT ;  /* 0x0000002805047212 */ /* 0x000fe200078e3cff */
[----:B------:R-:W5:Y:S02]  /*1c020*/  LD.E.128 R12, desc[UR38][R12.64] ;  /* 0x000000260c0c7980 */ /* 0x000f64000c101d00 */
[----:B------:R-:W-:Y:S01]  /*1c030*/  IMAD R3, R208, UR5, R3 ;  /* 0x00000005d0037c24 */ /* 0x000fe2000f8e0203 */
[----:B------:R-:W-:Y:S01]  /*1c040*/  ULDC.64 UR4, c[0x0][0xaf0] ;  /* 0x0002bc0000047ab9 */ /* 0x000fe20000000a00 */
[----:B0-----:R-:W-:Y:S01]  /*1c050*/  @P1 IMAD.HI.U32 R0, R48, R51, RZ ;  /* 0x0000003330001227 */ /* 0x001fe200078e00ff */
[----:B------:R-:W5:Y:S03]  /*1c060*/  LD.E.128 R24, desc[UR38][R24.64] ;  /* 0x0000002618187980 */ /* 0x000f66000c101d00 */
[----:B------:R-:W-:Y:S01]  /*1c070*/  IMAD.IADD R21, R21, 0x1, R3 ;  /* 0x0000000115157824 */ /* 0x000fe200078e0203 */
[----:B------:R-:W5:Y:S01]  /*1c080*/  LD.E.128 R32, desc[UR38][R32.64] ;  /* 0x0000002620207980 */ /* 0x000f62000c101d00 */
[----:B------:R-:W-:-:S02]  /*1c090*/  IMAD.MOV.U32 R3, RZ, RZ, R48 ;  /* 0x000000ffff037224 */ /* 0x000fc400078e0030 */
[----:B------:R-:W-:Y:S01]  /*1c0a0*/  IMAD R28, R28, UR4, RZ ;  /* 0x000000041c1c7c24 */ /* 0x000fe2000f8e02ff */
[----:B-1----:R-:W-:Y:S01]  /*1c0b0*/  @P1 SHF.R.U32.HI R3, RZ, R49, R0 ;  /* 0x00000031ff031219 */ /* 0x002fe20000011600 */
[C---:B------:R-:W-:Y:S01]  /*1c0c0*/  IMAD.WIDE.U32 R20, R57.reuse, UR4, R20 ;  /* 0x0000000439147c25 */ /* 0x040fe2000f8e0014 */
[----:B------:R-:W5:Y:S02]  /*1c0d0*/  LD.E.128 R44, desc[UR38][R44.64] ;  /* 0x000000262c2c7980 */ /* 0x000f64000c101d00 */
[--C-:B------:R-:W-:Y:S01]  /*1c0e0*/  SHF.R.S32.HI R0, RZ, 0x1f, R3.reuse ;  /* 0x0000001fff007819 */ /* 0x100fe20000011403 */
[----:B------:R-:W-:Y:S01]  /*1c0f0*/  IMAD R49, R57, UR5, R28 ;  /* 0x0000000539317c24 */ /* 0x000fe2000f8e021c */
[----:B------:R-:W-:Y:S01]  /*1c100*/  ULDC.64 UR4, c[0x0][0xae0] ;  /* 0x0002b80000047ab9 */ /* 0x000fe20000000a00 */
[----:B------:R-:W-:Y:S02]  /*1c110*/  IMAD.MOV R28, RZ, RZ, -R3 ;  /* 0x000000ffff1c7224 */ /* 0x000fe400078e0a03 */
[----:B------:R-:W-:-:S02]  /*1c120*/  IMAD.X R37, RZ, RZ, R41, P5 ;  /* 0x000000ffff257224 */ /* 0x000fc400028e0629 */
[--C-:B------:R-:W-:Y:S02]  /*1c130*/  IMAD.X R43, RZ, RZ, R41.reuse, P4 ;  /* 0x000000ffff2b7224 */ /* 0x100fe400020e0629 */
[----:B------:R-:W-:Y:S02]  /*1c140*/  IMAD.MOV.U32 R5, RZ, RZ, R41 ;  /* 0x000000ffff057224 */ /* 0x000fe400078e0029 */
[----:B------:R-:W-:Y:S01]  /*1c150*/  IMAD.IADD R21, R21, 0x1, R49 ;  /* 0x0000000115157824 */ /* 0x000fe200078e0231 */
[----:B------:R-:W5:Y:S01]  /*1c160*/  LD.E.128 R36, desc[UR38][R36.64] ;  /* 0x0000002624247980 */ /* 0x000f62000c101d00 */
[----:B------:R-:W-:Y:S02]  /*1c170*/  IMAD R0, R0, UR4, RZ ;  /* 0x0000000400007c24 */ /* 0x000fe4000f8e02ff */
[----:B------:R-:W-:Y:S01]  /*1c180*/  IMAD R49, R55, R28, R48 ;  /* 0x0000001c37317224 */ /* 0x000fe200078e0230 */
[----:B------:R-:W5:Y:S01]  /*1c190*/  LD.E.128 R4, desc[UR38][R4.64] ;  /* 0x0000002604047980 */ /* 0x000f62000c101d00 */
[----:B------:R-:W-:-:S03]  /*1c1a0*/  IMAD R51, R3, UR5, R0 ;  /* 0x0000000503337c24 */ /* 0x000fc6000f8e0200 */
[----:B------:R-:W5:Y:S01]  /*1c1b0*/  LD.E.128 R40, desc[UR38][R42.64] ;  /* 0x000000262a287980 */ /* 0x000f62000c101d00 */
[----:B------:R-:W-:Y:S01]  /*1c1c0*/  SHF.R.S32.HI R0, RZ, 0x1f, R49 ;  /* 0x0000001fff007819 */ /* 0x000fe20000011431 */
        /* <DEDUP_REMOVED lines=17> */
[----:B------:R-:W-:Y:S01]  /*1c2e0*/  VIADD R3, R50, 0x40 ;  /* 0x0000004032037836 */ /* 0x000fe20000000000 */
[----:B------:R-:W-:Y:S01]  /*1c2f0*/  LEA R28, P3, R20, UR4, 0x1 ;  /* 0x00000004141c7c11 */ /* 0x000fe2000f8608ff */
[----:B------:R-:W-:-:S02]  /*1c300*/  IMAD.IADD R21, R21, 0x1, R51 ;  /* 0x0000000115157824 */ /* 0x000fc400078e0233 */
[----:B------:R-:W-:Y:S01]  /*1c310*/  VIADD R0, R2, 0x28820 ;  /* 0x0002882002007836 */ /* 0x000fe20000000000 */
[----:B------:R-:W-:Y:S02]  /*1c320*/  ISETP.GE.AND P1, PT, R3, R59, PT ;  /* 0x0000003b0300720c */ /* 0x000fe40003f26270 */
[----:B------:R-:W-:Y:S02]  /*1c330*/  LEA.HI.X R3, R20, UR5, R21, 0x1, P3 ;  /* 0x0000000514037c11 */ /* 0x000fe400098f0c15 */
[----:B------:R-:W-:Y:S01]  /*1c340*/  PRMT R0, RZ, 0x654, R0 ;  /* 0x00000654ff007816 */ /* 0x000fe20000000000 */
[----:B0-----:R0:W1:Y:S01]  /*1c350*/  SHFL.IDX PT, R21, R28, RZ, 0x181f ;  /* 0x00181fff1c157589 */ /* 0x00106200000e0000 */
[----:B------:R-:W-:Y:S02]  /*1c360*/  BSSY B1, `(.L_x_8597) ;  /* 0x000000d000017945 */ /* 0x000fe40003800000 */
[----:B------:R0:W-:Y:S01]  /*1c370*/  SYNCS.ARRIVE.TRANS64.RED.A1T0 RZ, [R0+URZ], RZ ;  /* 0x000000ff00ff79a7 */ /* 0x0001e2000810043f */
[----:B------:R0:W2:Y:S01]  /*1c380*/  SHFL.IDX PT, R49, R3, RZ, 0x181f ;  /* 0x00181fff03317589 */ /* 0x0000a200000e0000 */
[----:B------:R-:W-:Y:S05]  /*1c390*/  @P2 BRA `(.L_x_8598) ;  /* 0x0000000000242947 */ /* 0x000fea0003800000 */
[----:B------:R-:W-:Y:S02]  /*1c3a0*/  ULDC UR4, c[0x0][0xac8] ;  /* 0x0002b20000047ab9 */ /* 0x000fe40000000800 */
[----:B------:R-:W-:Y:S02]  /*1c3b0*/  ISETP.GE.AND P2, PT, R16, UR4, PT ;  /* 0x0000000410007c0c */ /* 0x000fe4000bf46270 */
[----:B------:R-:W-:-:S11]  /*1c3c0*/  ISETP.GE.AND P3, PT, R190, UR4, PT ;  /* 0x00000004be007c0c */ /* 0x000fd6000bf66270 */
[-C--:B-1----:R-:W-:Y:S02]  /*1c3d0*/  @!P2 LEA R20, P4, R16, R21.reuse, 0x1 ;  /* 0x000000151014a211 */ /* 0x082fe400078808ff */
[----:B------:R-:W-:Y:S02]  /*1c3e0*/  @!P3 LEA R48, P5, R190, R21, 0x1 ;  /* 0x00000015be30b211 */ /* 0x000fe400078a08ff */
[-C--:B--2---:R-:W-:Y:S02]  /*1c3f0*/  @!P2 LEA.HI.X R21, R16, R49.reuse, R17, 0x1, P4 ;  /* 0x000000311015a211 */ /* 0x084fe400020f0c11 */
[----:B------:R-:W-:-:S03]  /*1c400*/  @!P3 LEA.HI.X R49, R190, R49, R214, 0x1, P5 ;  /* 0x00000031be31b211 */ /* 0x000fc600028f0cd6 */
[----:B-----5:R3:W-:Y:S04]  /*1c410*/  @!P2 ST.E.128 desc[UR38][R20.64], R4 ;  /* 0x000000041400a985 */ /* 0x0207e8000c101d26 */
[----:B------:R3:W-:Y:S02]  /*1c420*/  @!P3 ST.E.128 desc[UR38][R48.64], R32 ;  /* 0x000000203000b985 */ /* 0x0007e4000c101d26 */
.L_x_8598:
[----:B------:R-:W-:Y:S05]  /*1c430*/  BSYNC B1 ;  /* 0x0000000000017941 */ /* 0x000fea0003800000 */
.L_x_8597:
[----:B---3-5:R3:W4:Y:S01]  /*1c440*/  SHFL.IDX PT, R7, R3, 0x1, 0x181f ;  /* 0x00381f0003077f89 */ /* 0x02872200000e0000 */
[----:B------:R-:W-:Y:S03]  /*1c450*/  BSSY B1, `(.L_x_8599) ;  /* 0x000000c000017945 */ /* 0x000fe60003800000 */
[----:B------:R3:W0:Y:S01]  /*1c460*/  SHFL.IDX PT, R5, R28, 0x1, 0x181f ;  /* 0x00381f001c057f89 */ /* 0x00062200000e0000 */
[----:B------:R-:W-:Y:S05]  /*1c470*/  @P0 BRA `(.L_x_8600) ;  /* 0x0000000000240947 */ /* 0x000fea0003800000 */
[----:B------:R-:W-:Y:S02]  /*1c480*/  ULDC UR4, c[0x0][0xac8] ;  /* 0x0002b20000047ab9 */ /* 0x000fe40000000800 */
[----:B------:R-:W-:Y:S02]  /*1c490*/  ISETP.GE.AND P3, PT, R16, UR4, PT ;  /* 0x0000000410007c0c */ /* 0x000fe4000bf66270 */
[----:B------:R-:W-:-:S11]  /*1c4a0*/  ISETP.GE.AND P4, PT, R190, UR4, PT ;  /* 0x00000004be007c0c */ /* 0x000fd6000bf86270 */
[-C--:B0-----:R-:W-:Y:S02]  /*1c4b0*/  @!P3 LEA R4, P0, R16, R5.reuse, 0x1 ;  /* 0x000000051004b211 */ /* 0x081fe400078008ff */
[----:B------:R-:W-:Y:S02]  /*1c4c0*/  @!P4 LEA R6, P2, R190, R5, 0x1 ;  /* 0x00000005be06c211 */ /* 0x000fe400078408ff */
[-C--:B----4-:R-:W-:Y:S02]  /*1c4d0*/  @!P3 LEA.HI.X R5, R16, R7.reuse, R17, 0x1, P0 ;  /* 0x000000071005b211 */ /* 0x090fe400000f0c11 */
[----:B------:R-:W-:-:S03]  /*1c4e0*/  @!P4 LEA.HI.X R7, R190, R7, R214, 0x1, P2 ;  /* 0x00000007be07c211 */ /* 0x000fc600010f0cd6 */
[----:B------:R0:W-:Y:S04]  /*1c4f0*/  @!P3 ST.E.128 desc[UR38][R4.64], R8 ;  /* 0x000000080400b985 */ /* 0x0001e8000c101d26 */
[----:B------:R0:W-:Y:S02]  /*1c500*/  @!P4 ST.E.128 desc[UR38][R6.64], R36 ;  /* 0x000000240600c985 */ /* 0x0001e4000c101d26 */
.L_x_8600:
[----:B------:R-:W-:Y:S05]  /*1c510*/  BSYNC B1 ;  /* 0x0000000000017941 */ /* 0x000fea0003800000 */
.L_x_8599:
[----:B0---4-:R0:W4:Y:S01]  /*1c520*/  SHFL.IDX PT, R7, R3, 0x2, 0x181f ;  /* 0x00581f0003077f89 */ /* 0x01112200000e0000 */
        /* <DEDUP_REMOVED lines=12> */
.L_x_8602:
[----:B------:R-:W-:Y:S05]  /*1c5f0*/  BSYNC B1 ;  /* 0x0000000000017941 */ /* 0x000fea0003800000 */
.L_x_8601:
[----:B------:R-:W-:Y:S01]  /*1c600*/  VIADD R0, R50, 0x60 ;  /* 0x0000006032007836 */ /* 0x000fe20000000000 */
[----:B0--3--:R-:W0:Y:S04]  /*1c610*/  SHFL.IDX PT, R3, R3, 0x3, 0x181f ;  /* 0x00781f0003037f89 */ /* 0x009e2800000e0000 */
[----:B------:R-:W-:Y:S01]  /*1c620*/  ISETP.GE.AND P0, PT, R0, R59, PT ;  /* 0x0000003b0000720c */ /* 0x000fe20003f06270 */
[----:B----4-:R3:W4:-:S12]  /*1c630*/  SHFL.IDX PT, R7, R28, 0x3, 0x181f ;  /* 0x00781f001c077f89 */ /* 0x01071800000e0000 */
[----:B---3--:R-:W-:Y:S05]  /*1c640*/  @P0 BRA `(.L_x_8603) ;  /* 0x0000000800fc0947 */ /* 0x008fea0003800000 */
[----:B------:R-:W-:Y:S02]  /*1c650*/  ULDC UR4, c[0x0][0xac8] ;  /* 0x0002b20000047ab9 */ /* 0x000fe40000000800 */
[----:B------:R-:W-:-:S13]  /*1c660*/  ISETP.GE.AND P1, PT, R16, UR4, PT ;  /* 0x0000000410007c0c */ /* 0x000fda000bf26270 */
[----:B----4-:R-:W-:-:S04]  /*1c670*/  @!P1 LEA R4, P0, R16, R7, 0x1 ;  /* 0x0000000710049211 */ /* 0x010fc800078008ff */
[----:B0-----:R-:W-:Y:S02]  /*1c680*/  @!P1 LEA.HI.X R5, R16, R3, R17, 0x1, P0 ;  /* 0x0000000310059211 */ /* 0x001fe400000f0c11 */
[----:B------:R-:W-:-:S03]  /*1c690*/  ISETP.GE.AND P0, PT, R190, UR4, PT ;  /* 0x00000004be007c0c */ /* 0x000fc6000bf06270 */
[----:B------:R3:W-:Y:S10]  /*1c6a0*/  @!P1 ST.E.128 desc[UR38][R4.64], R24 ;  /* 0x0000001804009985 */ /* 0x0007f4000c101d26 */
[----:B------:R-:W-:Y:S05]  /*1c6b0*/  @P0 BRA `(.L_x_8603) ;  /* 0x0000000800e00947 */ /* 0x000fea0003800000 */
[----:B---3--:R-:W-:-:S04]  /*1c6c0*/  LEA R4, P0, R190, R7, 0x1 ;  /* 0x00000007be047211 */ /* 0x008fc800078008ff */
[----:B------:R-:W-:-:S05]  /*1c6d0*/  LEA.HI.X R5, R190, R3, R214, 0x1, P0 ;  /* 0x00000003be057211 */ /* 0x000fca00000f0cd6 */
[----:B------:R0:W-:Y:S01]  /*1c6e0*/  ST.E.128 desc[UR38][R4.64], R44 ;  /* 0x0000002c04007985 */ /* 0x0001e2000c101d26 */
[----:B------:R-:W-:Y:S05]  /*1c6f0*/  BRA `(.L_x_8603) ;  /* 0x0000000800d07947 */ /* 0x000fea0003800000 */
.L_x_8595:
        /* <DEDUP_REMOVED lines=16> */
[----:B---3--:R-:W-:Y:S02]  /*1c800*/  ISETP.NE.AND P2, PT, R25, 0x1, PT ;  /* 0x000000011900780c */ /* 0x008fe40003f45270 */
[----:B------:R-:W-:Y:S02]  /*1c810*/  ISETP.GE.AND P3, PT, R229, 0x80, PT ;  /* 0x00000080e500780c */ /* 0x000fe40003f66270 */
[----:B------:R-:W-:-:S09]  /*1c820*/  SHF.R.S32.HI R9, RZ, 0x1f, R209 ;  /* 0x0000001fff097819 */ /* 0x000fd200000114d1 */
[----:B------:R-:W2:Y:S01]  /*1c830*/  @P2 LDC R27, c[0x0][0xbec] ;  /* 0x0002fb00ff1b2b82 */ /* 0x000ea20000000800 */
[----:B----4-:R-:W-:Y:S05]  /*1c840*/  @P1 BRA `(.L_x_8604) ;  /* 0x0000000000101947 */ /* 0x010fea0003800000 */
[----:B------:R-:W-:Y:S05]  /*1c850*/  @!P0 BRA `(.L_x_8604) ;  /* 0x00000000000c8947 */ /* 0x000fea0003800000 */
[----:B------:R-:W3:Y:S04]  /*1c860*/  LDG.E R3, desc[UR38][R4.64] ;  /* 0x0000002604037981 */ /* 0x000ee8000c1e1900 */
[----:B-----5:R-:W3:Y:S02]  /*1c870*/  LDG.E R8, desc[UR38][R4.64+0x4] ;  /* 0x0000042604087981 */ /* 0x020ee4000c1e1900 */
[----:B---3--:R-:W-:-:S07]  /*1c880*/  IMAD.IADD R8, R8, 0x1, -R3 ;  /* 0x0000000108087824 */ /* 0x008fce00078e0a03 */
.L_x_8604:
[----:B------:R-:W-:Y:S01]  /*1c890*/  BSSY B1, `(.L_x_8605) ;  /* 0x000002d000017945 */ /* 0x000fe20003800000 */
[----:B------:R-:W-:Y:S02]  /*1c8a0*/  SHF.R.S32.HI R12, RZ, 0x1f, R208 ;  /* 0x0000001fff0c7819 */ /* 0x000fe400000114d0 */
[----:B------:R-:W-:Y:S02]  /*1c8b0*/  SEL R13, R209, RZ, !P0 ;  /* 0x000000ffd10d7207 */ /* 0x000fe40004000000 */
[----:B------:R-:W-:Y:S02]  /*1c8c0*/  SEL R14, R9, RZ, !P0 ;  /* 0x000000ff090e7207 */ /* 0x000fe40004000000 */
[----:B-----5:R-:W-:Y:S01]  /*1c8d0*/  SHF.R.S32.HI R11, RZ, 0x1f, R0 ;  /* 0x0000001fff0b7819 */ /* 0x020fe20000011400 */
[----:B------:R-:W-:Y:S06]  /*1c8e0*/  @P3 BRA `(.L_x_8606) ;  /* 0x00000000009c3947 */ /* 0x000fec0003800000 */
[----:B------:R-:W3:Y:S01]  /*1c8f0*/  S2R R10, SR_TID.X ;  /* 0x00000000000a7919 */ /* 0x000ee20000002100 */
[----:B------:R-:W4:Y:S02]  /*1c900*/  LDC R9, c[0x0][0xbe8] ;  /* 0x0002fa00ff097b82 */ /* 0x000f240000000800 */
[----:B----4-:R-:W-:Y:S01]  /*1c910*/  IMAD R3, R8, R9, RZ ;  /* 0x0000000908037224 */ /* 0x010fe200078e02ff */
[----:B---3--:R-:W-:-:S04]  /*1c920*/  IADD3 R10, R193, -0x80, R10 ;  /* 0xffffff80c10a7810 */ /* 0x008fc80007ffe00a */
        /* <DEDUP_REMOVED lines=9> */
[----:B------:R-:W3:Y:S01]  /*1c9c0*/  @P0 LDC R15, c[0x0][0xbec] ;  /* 0x0002fb00ff0f0b82 */ /* 0x000ee20000000800 */
[----:B------:R-:W-:Y:S01]  /*1c9d0*/  IMAD R7, R208, UR5, R7 ;  /* 0x00000005d0077c24 */ /* 0x000fe2000f8e0207 */
[----:B------:R-:W-:-:S03]  /*1c9e0*/  ULDC.64 UR4, c[0x0][0xb98] ;  /* 0x0002e60000047ab9 */ /* 0x000fc60000000a00 */
[----:B------:R-:W-:-:S03]  /*1c9f0*/  IMAD.IADD R5, R5, 0x1, R7 ;  /* 0x0000000105057824 */ /* 0x000fc600078e0207 */
[----:B------:R-:W4:Y:S01]  /*1ca00*/  @P0 LDC R21, c[0x0][0xbf0] ;  /* 0x0002fc00ff150b82 */ /* 0x000f220000000800 */
[----:B------:R-:W-:-:S04]  /*1ca10*/  IMAD.WIDE.U32 R4, R13, UR4, R4 ;  /* 0x000000040d047c25 */ /* 0x000fc8000f8e0004 */
[----:B---3--:R-:W-:-:S05]  /*1ca20*/  @P0 IMAD.HI.U32 R6, R10, R15, RZ ;  /* 0x0000000f0a060227 */ /* 0x008fca00078e00ff */
[----:B----4-:R-:W-:Y:S01]  /*1ca30*/  @P0 SHF.R.U32.HI R3, RZ, R21, R6 ;  /* 0x00000015ff030219 */ /* 0x010fe20000011606 */
[----:B------:R-:W-:-:S03]  /*1ca40*/  IMAD R6, R14, UR4, RZ ;  /* 0x000000040e067c24 */ /* 0x000fc6000f8e02ff */
[----:B------:R-:W-:Y:S01]  /*1ca50*/  IADD3 R4, P0, R3, R4, RZ ;  /* 0x0000000403047210 */ /* 0x000fe20007f1e0ff */
[--C-:B------:R-:W-:Y:S02]  /*1ca60*/  IMAD.MOV R7, RZ, RZ, -R3.reuse ;  /* 0x000000ffff077224 */ /* 0x100fe400078e0a03 */
        /* <DEDUP_REMOVED lines=15> */
.L_x_8606:
[----:B------:R-:W-:Y:S05]  /*1cb60*/  BSYNC B1 ;  /* 0x0000000000017941 */ /* 0x000fea0003800000 */
.L_x_8605:
[----:B------:R-:W4:Y:S01]  /*1cb70*/  @P2 LDC R9, c[0x0][0xbf0] ;  /* 0x0002fc00ff092b82 */ /* 0x000f220000000800 */
[----:B------:R-:W-:Y:S02]  /*1cb80*/  ULDC.64 UR4, c[0x0][0xaa0] ;  /* 0x0002a80000047ab9 */ /* 0x000fe40000000a00 */
[----:B---3--:R-:W-:Y:S02]  /*1cb90*/  IMAD R3, R11, UR4, RZ ;  /* 0x000000040b037c24 */ /* 0x008fe4000f8e02ff */
[----:B------:R-:W-:-:S04]  /*1cba0*/  IMAD.WIDE.U32 R4, R0, UR4, RZ ;  /* 0x0000000400047c25 */ /* 0x000fc8000f8e00ff */
[----:B------:R-:W-:Y:S01]  /*1cbb0*/  IMAD R3, R0, UR5, R3 ;  /* 0x0000000500037c24 */ /* 0x000fe2000f8e0203 */
[----:B------:R-:W-:Y:S01]  /*1cbc0*/  ULDC.64 UR4, c[0x0][0xae8] ;  /* 0x0002ba0000047ab9 */ /* 0x000fe20000000a00 */
[----:B------:R-:W-:Y:S02]  /*1cbd0*/  IMAD R0, R207, 0x20, R23 ;  /* 0x00000020cf007824 */ /* 0x000fe400078e0217 */
[----:B------:R-:W-:Y:S02]  /*1cbe0*/  IMAD.IADD R5, R5, 0x1, R3 ;  /* 0x0000000105057824 */ /* 0x000fe400078e0203 */
[----:B------:R-:W-:Y:S02]  /*1cbf0*/  IMAD.IADD R10, R193, 0x1, R0 ;  /* 0x00000001c10a7824 */ /* 0x000fe400078e0200 */
[----:B------:R-:W-:Y:S02]  /*1cc00*/  IMAD R3, R12, UR4, RZ ;  /* 0x000000040c037c24 */ /* 0x000fe4000f8e02ff */
[----:B--2---:R-:W-:-:S04]  /*1cc10*/  @P2 IMAD.HI.U32 R0, R10, R27, RZ ;  /* 0x0000001b0a002227 */ /* 0x004fc800078e00ff */
[C---:B------:R-:W-:Y:S02]  /*1cc20*/  IMAD R7, R208.reuse, UR5, R3 ;  /* 0x00000005d0077c24 */ /* 0x040fe4000f8e0203 */
[----:B------:R-:W-:Y:S01]  /*1cc30*/  IMAD.WIDE.U32 R4, R208, UR4, R4 ;  /* 0x00000004d0047c25 */ /* 0x000fe2000f8e0004 */
[----:B------:R-:W-:-:S03]  /*1cc40*/  ULDC.64 UR4, c[0x0][0xaf0] ;  /* 0x0002bc0000047ab9 */ /* 0x000fc60000000a00 */
[----:B------:R-:W-:Y:S01]  /*1cc50*/  IMAD.MOV.U32 R3, RZ, RZ, R10 ;  /* 0x000000ffff037224 */ /* 0x000fe200078e000a */
[----:B----4-:R-:W-:Y:S01]  /*1cc60*/  @P2 SHF.R.U32.HI R3, RZ, R9, R0 ;  /* 0x00000009ff032219 */ /* 0x010fe20000011600 */
        /* <DEDUP_REMOVED lines=20> */
[C---:B------:R-:W-:Y:S01]  /*1cdb0*/  LEA R0, P0, R4.reuse, UR4, 0x1 ;  /* 0x0000000404007c11 */ /* 0x040fe2000f8008ff */
[----:B------:R-:W-:Y:S01]  /*1cdc0*/  UMOV UR4, 0xffffffff ;  /* 0xffffffff00047882 */ /* 0x000fe20000000000 */
[----:B------:R-:W-:Y:S02]  /*1cdd0*/  IMAD.IADD R193, R23, 0x1, R193 ;  /* 0x0000000117c17824 */ /* 0x000fe400078e02c1 */
[----:B------:R-:W-:Y:S01]  /*1cde0*/  LEA.HI.X R4, R4, UR5, R3, 0x1, P0 ;  /* 0x0000000504047c11 */ /* 0x000fe200080f0c03 */
[----:B------:R-:W-:Y:S08]  /*1cdf0*/  BRA.DIV UR4, `(.L_x_8607) ;  /* 0x0000009a043c7947 */ /* 0x000ff0000b800000 */
[----:B------:R2:W3:Y:S04]  /*1ce00*/  SHFL.IDX PT, R3, R4, RZ, 0x181f ;  /* 0x00181fff04037589 */ /* 0x0004e800000e0000 */
[----:B------:R2:W4:Y:S02]  /*1ce10*/  SHFL.IDX PT, R14, R0, RZ, 0x181f ;  /* 0x00181fff000e7589 */ /* 0x00052400000e0000 */
.L_x_8848:
[----:B------:R-:W-:Y:S01]  /*1ce20*/  IMAD R8, R8, R25, RZ ;  /* 0x0000001908087224 */ /* 0x000fe200078e02ff */
[----:B------:R-:W-:Y:S04]  /*1ce30*/  BSSY B1, `(.L_x_8608) ;  /* 0x000000c000017945 */ /* 0x000fe80003800000 */
[----:B------:R-:W-:-:S13]  /*1ce40*/  ISETP.GE.AND P0, PT, R193, R8, PT ;  /* 0x00000008c100720c */ /* 0x000fda0003f06270 */
[----:B------:R-:W-:Y:S05]  /*1ce50*/  @P0 BRA `(.L_x_8609) ;  /* 0x0000000000240947 */ /* 0x000fea0003800000 */
[----:B------:R-:W-:Y:S02]  /*1ce60*/  ULDC UR4, c[0x0][0xac8] ;  /* 0x0002b20000047ab9 */ /* 0x000fe40000000800 */
[----:B------:R-:W-:Y:S02]  /*1ce70*/  ISETP.GE.AND P2, PT, R16, UR4, PT ;  /* 0x0000000410007c0c */ /* 0x000fe4000bf46270 */
[----:B------:R-:W-:-:S11]  /*1ce80*/  ISETP.GE.AND P3, PT, R190, UR4, PT ;  /* 0x00000004be007c0c */ /* 0x000fd6000bf66270 */
[-C--:B----4-:R-:W-:Y:S02]  /*1ce90*/  @!P2 LEA R6, P0, R16, R14.reuse, 0x1 ;  /* 0x0000000e1006a211 */ /* 0x090fe400078008ff */
[----:B------:R-:W-:Y:S02]  /*1cea0*/  @!P3 LEA R14, P1, R190, R14, 0x1 ;  /* 0x0000000ebe0eb211 */ /* 0x000fe400078208ff */
[-C--:B---3--:R-:W-:Y:S02]  /*1ceb0*/  @!P2 LEA.HI.X R7, R16, R3.reuse, R17, 0x1, P0 ;  /* 0x000000031007a211 */ /* 0x088fe400000f0c11 */
[----:B------:R-:W-:-:S03]  /*1cec0*/  @!P3 LEA.HI.X R15, R190, R3, R214, 0x1, P1 ;  /* 0x00000003be0fb211 */ /* 0x000fc600008f0cd6 */
[----:B------:R3:W-:Y:S04]  /*1ced0*/  @!P2 ST.E.128 desc[UR38][R6.64], RZ ;  /* 0x000000ff0600a985 */ /* 0x0007e8000c101d26 */
[----:B------:R3:W-:Y:S02]  /*1cee0*/  @!P3 ST.E.128 desc[UR38][R14.64], RZ ;  /* 0x000000ff0e00b985 */ /* 0x0007e4000c101d26 */
.L_x_8609:
[----:B------:R-:W-:Y:S05]  /*1cef0*/  BSYNC B1 ;  /* 0x0000000000017941 */ /* 0x000fea0003800000 */
.L_x_8608:
[----:B------:R-:W-:-:S03]  /*1cf00*/  UMOV UR4, 0xffffffff ;  /* 0xffffffff00047882 */ /* 0x000fc60000000000 */
[----:B------:R-:W-:Y:S05]  /*1cf10*/  BRA.DIV UR4, `(.L_x_8610) ;  /* 0x0000009a04287947 */ /* 0x000fea000b800000 */
[----:B---3--:R3:W0:Y:S04]  /*1cf20*/  SHFL.IDX PT, R3, R4, 0x1, 0x181f ;  /* 0x00381f0004037f89 */ /* 0x00862800000e0000 */
[----:B----4-:R3:W4:Y:S02]  /*1cf30*/  SHFL.IDX PT, R14, R0, 0x1, 0x181f ;  /* 0x00381f00000e7f89 */ /* 0x01072400000e0000 */
.L_x_8852:
[----:B------:R-:W-:Y:S01]  /*1cf40*/  VIADD R5, R193, 0x20 ;  /* 0x00000020c1057836 */ /* 0x000fe20000000000 */
        /* <DEDUP_REMOVED lines=8> */
[-C--:B0-----:R-:W-:Y:S02]  /*1cfd0*/  @!P2 LEA.HI.X R7, R16, R3.reuse, R17, 0x1, P0 ;  /* 0x000000031007a211 */ /* 0x081fe400000f0c11 */
[----:B------:R-:W-:-:S03]  /*1cfe0*/  @!P3 LEA.HI.X R15, R190, R3, R214, 0x1, P1 ;  /* 0x00000003be0fb211 */ /* 0x000fc600008f0cd6 */
[----:B------:R0:W-:Y:S04]  /*1cff0*/  @!P2 ST.E.128 desc[UR38][R6.64], RZ ;  /* 0x000000ff0600a985 */ /* 0x0001e8000c101d26 */
[----:B------:R0:W-:Y:S02]  /*1d000*/  @!P3 ST.E.128 desc[UR38][R14.64], RZ ;  /* 0x000000ff0e00b985 */ /* 0x0001e4000c101d26 */
.L_x_8612:
[----:B------:R-:W-:Y:S05]  /*1d010*/  BSYNC B1 ;  /* 0x0000000000017941 */ /* 0x000fea0003800000 */
.L_x_8611:
[----:B------:R-:W-:-:S03]  /*1d020*/  UMOV UR4, 0xffffffff ;  /* 0xffffffff00047882 */ /* 0x000fc60000000000 */
[----:B------:R-:W-:Y:S05]  /*1d030*/  BRA.DIV UR4, `(.L_x_8613) ;  /* 0x0000009a04287947 */ /* 0x000fea000b800000 */
[----:B0-----:R0:W0:Y:S04]  /*1d040*/  SHFL.IDX PT, R3, R4, 0x2, 0x181f ;  /* 0x00581f0004037f89 */ /* 0x00102800000e0000 */
[----:B----4-:R4:W0:Y:S02]  /*1d050*/  SHFL.IDX PT, R14, R0, 0x2, 0x181f ;  /* 0x00581f00000e7f89 */ /* 0x01082400000e0000 */
.L_x_8856:
[----:B------:R-:W-:Y:S01]  /*1d060*/  VIADD R5, R193, 0x40 ;  /* 0x00000040c1057836 */ /* 0x000fe20000000000 */
[----:B------:R-:W-:Y:S04]  /*1d070*/  BSSY B1, `(.L_x_8614) ;  /* 0x000000c000017945 */ /* 0x000fe80003800000 */
[----:B------:R-:W-:-:S13]  /*1d080*/  ISETP.GE.AND P0, PT, R5, R8, PT ;  /* 0x000000080500720c */ /* 0x000fda0003f06270 */
[----:B------:R-:W-:Y:S05]  /*1d090*/  @P0 BRA `(.L_x_8615) ;  /* 0x0000000000240947 */ /* 0x000fea0003800000 */
[----:B------:R-:W-:Y:S02]  /*1d0a0*/  ULDC UR4, c[0x0][0xac8] ;  /* 0x0002b20000047ab9 */ /* 0x000fe40000000800 */
[----:B------:R-:W-:Y:S02]  /*1d0b0*/  ISETP.GE.AND P2, PT, R16, UR4, PT ;  /* 0x0000000410007c0c */ /* 0x000fe4000bf46270 */
[----:B------:R-:W-:-:S11]  /*1d0c0*/  ISETP.GE.AND P3, PT, R190, UR4, PT ;  /* 0x00000004be007c0c */ /* 0x000fd6000bf66270 */
[-C--:B0-----:R-:W-:Y:S02]  /*1d0d0*/  @!P2 LEA R6, P0, R16, R14.reuse, 0x1 ;  /* 0x0000000e1006a211 */ /* 0x081fe400078008ff */
[----:B------:R-:W-:Y:S02]  /*1d0e0*/  @!P3 LEA R14, P1, R190, R14, 0x1 ;  /* 0x0000000ebe0eb211 */ /* 0x000fe400078208ff */
[-C--:B------:R-:W-:Y:S02]  /*1d0f0*/  @!P2 LEA.HI.X R7, R16, R3.reuse, R17, 0x1, P0 ;  /* 0x000000031007a211 */ /* 0x080fe400000f0c11 */
[----:B------:R-:W-:-:S03]  /*1d100*/  @!P3 LEA.HI.X R15, R190, R3, R214, 0x1, P1 ;  /* 0x00000003be0fb211 */ /* 0x000fc600008f0cd6 */
[----:B------:R0:W-:Y:S04]  /*1d110*/  @!P2 ST.E.128 desc[UR38][R6.64], RZ ;  /* 0x000000ff0600a985 */ /* 0x0001e8000c101d26 */
[----:B------:R0:W-:Y:S02]  /*1d120*/  @!P3 ST.E.128 desc[UR38][R14.64], RZ ;  /* 0x000000ff0e00b985 */ /* 0x0001e4000c101d26 */
.L_x_8615:
[----:B------:R-:W-:Y:S05]  /*1d130*/  BSYNC B1 ;  /* 0x0000000000017941 */ /* 0x000fea0003800000 */
.L_x_8614:
[----:B------:R-:W-:-:S03]  /*1d140*/  UMOV UR4, 0xffffffff ;  /* 0xffffffff00047882 */ /* 0x000fc60000000000 */
[----:B------:R-:W-:Y:S05]  /*1d150*/  BRA.DIV UR4, `(.L_x_8616) ;  /* 0x0000009a04287947 */ /* 0x000fea000b800000 */
[----:B0-----:R0:W0:Y:S04]  /*1d160*/  SHFL.IDX PT, R3, R4, 0x3, 0x181f ;  /* 0x00781f0004037f89 */ /* 0x00102800000e0000 */
[----:B------:R0:W0:Y:S02]  /*1d170*/  SHFL.IDX PT, R14, R0, 0x3, 0x181f ;  /* 0x00781f00000e7f89 */ /* 0x00002400000e0000 */
.L_x_8860:
[----:B0-234-:R-:W-:-:S05]  /*1d180*/  VIADD R0, R193, 0x60 ;  /* 0x00000060c1007836 */ /* 0x01dfca0000000000 */
[----:B------:R-:W-:-:S13]  /*1d190*/  ISETP.GE.AND P0, PT, R0, R8, PT ;  /* 0x000000080000720c */ /* 0x000fda0003f06270 */
[----:B------:R-:W-:Y:S05]  /*1d1a0*/  @P0 BRA `(.L_x_8603) ;  /* 0x0000000000240947 */ /* 0x000fea0003800000 */
[----:B------:R-:W-:Y:S02]  /*1d1b0*/  ULDC UR4, c[0x0][0xac8] ;  /* 0x0002b20000047ab9 */ /* 0x000fe40000000800 */
[----:B------:R-:W-:Y:S02]  /*1d1c0*/  ISETP.GE.AND P2, PT, R16, UR4, PT ;  /* 0x0000000410007c0c */ /* 0x000fe4000bf46270 */
[----:B------:R-:W-:-:S11]  /*1d1d0*/  ISETP.GE.AND P3, PT, R190, UR4, PT ;  /* 0x00000004be007c0c */ /* 0x000fd6000bf66270 */
[-C--:B------:R-:W-:Y:S02]  /*1d1e0*/  @!P2 LEA R4, P0, R16, R14.reuse, 0x1 ;  /* 0x0000000e1004a211 */ /* 0x080fe400078008ff */
[----:B------:R-:W-:Y:S02]  /*1d1f0*/  @!P3 LEA R14, P1, R190, R14, 0x1 ;  /* 0x0000000ebe0eb211 */ /* 0x000fe400078208ff */
[-C--:B------:R-:W-:Y:S02]  /*1d200*/  @!P2 LEA.HI.X R5, R16, R3.reuse, R17, 0x1, P0 ;  /* 0x000000031005a211 */ /* 0x080fe400000f0c11 */
[----:B------:R-:W-:-:S03]  /*1d210*/  @!P3 LEA.HI.X R15, R190, R3, R214, 0x1, P1 ;  /* 0x00000003be0fb211 */ /* 0x000fc600008f0cd6 */
[----:B------:R0:W-:Y:S04]  /*1d220*/  @!P2 ST.E.128 desc[UR38][R4.64], RZ ;  /* 0x000000ff0400a985 */ /* 0x0001e8000c101d26 */
[----:B------:R0:W-:Y:S02]  /*1d230*/  @!P3 ST.E.128 desc[UR38][R14.64], RZ ;  /* 0x000000ff0e00b985 */ /* 0x0001e4000c101d26 */
.L_x_8603:
[----:B------:R-:W-:Y:S05]  /*1d240*/  BSYNC B0 ;  /* 0x0000000000007941 */ /* 0x000fea0003800000 */
.L_x_8594:
[----:B------:R-:W-:Y:S02]  /*1d250*/  ULDC UR4, c[0x0][0xc3c] ;  /* 0x00030f0000047ab9 */ /* 0x000fe40000000800 */
[----:B-1----:R-:W-:-:S13]  /*1d260*/  ISETP.GE.AND P0, PT, R31, UR4, PT ;  /* 0x000000041f007c0c */ /* 0x002fda000bf06270 */
[----:B------:R-:W-:Y:S05]  /*1d270*/  @!P0 BRA `(.L_x_8617) ;  /* 0xfffffe3c00bc8947 */ /* 0x000fea000383ffff */
[----:B------:R-:W-:Y:S05]  /*1d280*/  BRA `(.L_x_8355) ;  /* 0x0000007c00307947 */ /* 0x000fea0003800000 */
.L_x_8353:
[----:B------:R-:W-:-:S08]  /*1d290*/  NOP ;  /* 0x0000000000007918 */ /* 0x000fd00000000000 */
[----:B--2---:R-:W0:-:S00]  /*1d2a0*/  USETMAXREG.DEALLOC.CTAPOOL 0x18 ;  /* 0x00000018000079c8 */ /* 0x004e0000080e0500 */
        /* <DEDUP_REMOVED lines=16> */
.L_x_8618:
        /* <DEDUP_REMOVED lines=41> */
.L_x_8624:
        /* <DEDUP_REMOVED lines=12> */
.L_x_8623:
[----:B------:R-:W-:Y:S05]  /*1d700*/  BSYNC B0 ;  /* 0x0000000000007941 */ /* 0x000fea0003800000 */
.L_x_8622:
        /* <DEDUP_REMOVED lines=21> */
.L_x_8620:
        /* <DEDUP_REMOVED lines=20> */
.L_x_8625:
        /* <DEDUP_REMOVED lines=56> */
.L_x_8621:
[----:B------:R-:W-:Y:S02]  /*1dd20*/  IMAD.MOV.U32 R17, RZ, RZ, RZ ;  /* 0x000000ffff117224 */ /* 0x000fe400078e00ff */
[----:B------:R-:W-:Y:S02]  /*1dd30*/  IMAD.U32 R16, RZ, RZ, UR6 ;  /* 0x00000006ff107e24 */ /* 0x000fe4000f8e00ff */
[----:B------:R-:W-:-:S07]  /*1dd40*/  IMAD.MOV.U32 R18, RZ, RZ, RZ ;  /* 0x000000ffff127224 */ /* 0x000fce00078e00ff */
.L_x_8626:
[----:B------:R-:W-:-:S13]  /*1dd50*/  ISETP.NE.AND P0, PT, R0, RZ, PT ;  /* 0x000000ff0000720c */ /* 0x000fda0003f05270 */
[----:B------:R-:W1:Y:S01]  /*1dd60*/  @!P0 S2R R3, SR_CgaCtaId ;  /* 0x0000000000038919 */ /* 0x000e620000008800 */
[----:B------:R-:W-:-:S04]  /*1dd70*/  @!P0 MOV R0, 0x400 ;  /* 0x0000040000008802 */ /* 0x000fc80000000f00 */
[----:B-1----:R-:W-:-:S05]  /*1dd80*/  @!P0 LEA R0, R3, R0, 0x18 ;  /* 0x0000000003008211 */ /* 0x002fca00078ec0ff */
[----:B------:R1:W-:Y:S01]  /*1dd90*/  @!P0 STS.128 [R0+0x288d0], R16 ;  /* 0x0288d01000008388 */ /* 0x0003e20000000c00 */
[----:B------:R-:W-:Y:S06]  /*1dda0*/  BAR.ARV 0x5, 0x180 ;  /* 0x0146000000007b1d */ /* 0x000fec0000002000 */
.L_x_8619:
        /* <DEDUP_REMOVED lines=20> */
[----:B------:R-:W-:-:S02]  /*1def0*/  LOP3.LUT R0, R0, 0x38, RZ, 0xc0, !PT ;  /* 0x0000003800007812 */ /* 0x000fc400078ec0ff */
[----:B------:R-:W-:Y:S02]  /*1df00*/  LOP3.LUT R2, R3, 0x200, R2, 0xf8, !PT ;  /* 0x0000020003027812 */ /* 0x000fe400078ef802 */
[C---:B------:R-:W-:Y:S01]  /*1df10*/  LOP3.LUT P0, R3, R4.reuse, 0x1f, RZ, 0xc0, !PT ;  /* 0x0000001f04037812 */ /* 0x040fe2000780c0ff */
[----:B------:R-:W-:Y:S01]  /*1df20*/  IMAD.SHL.U32 R4, R4, 0x10, RZ ;  /* 0x0000001004047824 */ /* 0x000fe200078e00ff */
[----:B------:R-:W-:Y:S02]  /*1df30*/  SHF.R.U32.HI R7, RZ, 0x3, R8 ;  /* 0x00000003ff077819 */ /* 0x000fe40000011608 */
[----:B------:R-:W-:Y:S01]  /*1df40*/  LOP3.LUT R0, R0, 0x40, RZ, 0xfc, !PT ;  /* 0x0000004000007812 */ /* 0x000fe200078efcff */
[----:B------:R0:W-:Y:S01]  /*1df50*/  STL [R1+0x28], R3 ;  /* 0x0000280301007387 */ /* 0x0001e20000100800 */
[----:B------:R-:W-:Y:S01]  /*1df60*/  LOP3.LUT R4, R7, 0x70, R4, 0xf8, !PT ;  /* 0x0000007007047812 */ /* 0x000fe200078ef804 */
        /* <DEDUP_REMOVED lines=13> */
[----:B------:R-:W-:-:S11]  /*1e040*/  LOP3.LUT R6, R6, 0xfffffff7, RZ, 0xc0, !PT ;  /* 0xfffffff706067812 */ /* 0x000fd600078ec0ff */
[----:B------:R-:W-:-:S05]  /*1e050*/  @P0 LOP3.LUT R6, R6, 0x8, RZ, 0xfc, !PT ;  /* 0x0000000806060812 */ /* 0x000fca00078efcff */
[----:B------:R0:W-:Y:S04]  /*1e060*/  STL [R1+0x4], R6 ;  /* 0x0000040601007387 */ /* 0x0001e80000100800 */
[----:B------:R0:W-:Y:S04]  /*1e070*/  STL [R1+0x54], RZ ;  /* 0x000054ff01007387 */ /* 0x0001e80000100800 */
[----:B------:R0:W-:Y:S04]  /*1e080*/  STL [R1+0x20], R2 ;  /* 0x0000200201007387 */ /* 0x0001e80000100800 */
[----:B------:R0:W-:Y:S04]  /*1e090*/  STL [R1+0x1c], RZ ;  /* 0x00001cff01007387 */ /* 0x0001e80000100800 */
[----:B------:R0:W-:Y:S04]  /*1e0a0*/  STL [R1+0x8], RZ ;  /* 0x000008ff01007387 */ /* 0x0001e80000100800 */
[----:B------:R0:W-:Y:S02]  /*1e0b0*/  STL [R1+0x14], R2 ;  /* 0x0000140201007387 */ /* 0x0001e40000100800 */
.L_x_8782:
[----:B-1----:R-:W1:Y:S01]  /*1e0c0*/  LDC.64 R12, c[0x0][0xa00] ;  /* 0x00028000ff0c7b82 */ /* 0x002e620000000a00 */
[----:B------:R-:W-:Y:S05]  /*1e0d0*/  YIELD ;  /* 0x0000000000007946 */ /* 0x000fea0003800000 */
[----:B------:R-:W-:Y:S01]  /*1e0e0*/  ULDC.64 UR4, c[0x0][0xa28] ;  /* 0x00028a0000047ab9 */ /* 0x000fe20000000a00 */
[----:B0-----:R-:W-:Y:S02]  /*1e0f0*/  CS2R R6, SRZ ;  /* 0x0000000000067805 */ /* 0x001fe4000001ff00 */
[----:B------:R-:W-:Y:S01]  /*1e100*/  ISETP.NE.U32.AND P0, PT, RZ, UR4, PT ;  /* 0x00000004ff007c0c */ /* 0x000fe2000bf05070 */
[----:B------:R-:W-:Y:S01]  /*1e110*/  ULDC.64 UR8, c[0x0][0xa18] ;  /* 0x0002860000087ab9 */ /* 0x000fe20000000a00 */
[----:B------:R-:W0:Y:S01]  /*1e120*/  LDC.64 R4, c[0x0][0xa08] ;  /* 0x00028200ff047b82 */ /* 0x000e220000000a00 */
[----:B------:R-:W-:Y:S01]  /*1e130*/  ULDC.64 UR6, c[0x0][0xa08] ;  /* 0x0002820000067ab9 */ /* 0x000fe20000000a00 */
[----:B------:R-:W-:Y:S01]  /*1e140*/  ISETP.NE.AND.EX P0, PT, RZ, UR5, PT, P0 ;  /* 0x00000005ff007c0c */ /* 0x000fe2000bf05300 */
[----:B------:R-:W-:-:S02]  /*1e150*/  ULDC.64 UR4, c[0x0][0xa00] ;  /* 0x0002800000047ab9 */ /* 0x000fc40000000a00 */
[----:B------:R-:W-:-:S04]  /*1e160*/  ISETP.NE.U32.AND P1, PT, RZ, UR4, PT ;  /* 0x00000004ff007c0c */ /* 0x000fc8000bf25070 */
[----:B------:R-:W-:Y:S01]  /*1e170*/  ISETP.NE.AND.EX P1, PT, RZ, UR5, PT, P1 ;  /* 0x00000005ff007c0c */ /* 0x000fe2000bf25310 */
[----:B------:R-:W-:Y:S01]  /*1e180*/  ULDC.64 UR4, c[0x0][0xa10] ;  /* 0x0002840000047ab9 */ /* 0x000fe20000000a00 */
[----:B-1----:R-:W-:-:S04]  /*1e190*/  IMAD.WIDE R12, R19, 0x4, R12 ;  /* 0x00000004130c7825 */ /* 0x002fc800078e020c */
[----:B---3--:R-:W1:Y:S07]  /*1e1a0*/  @P0 LDC.64 R2, c[0x0][0xa28] ;  /* 0x00028a00ff020b82 */ /* 0x008e6e0000000a00 */
[----:B------:R-:W2:Y:S01]  /*1e1b0*/  @P1 LDG.E R7, desc[UR38][R12.64] ;  /* 0x000000260c071981 */ /* 0x000ea2000c1e1900 */
[----:B------:R-:W-:-:S04]  /*1e1c0*/  ISETP.NE.U32.AND P3, PT, RZ, UR8, PT ;  /* 0x00000008ff007c0c */ /* 0x000fc8000bf65070 */
[----:B------:R-:W-:Y:S01]  /*1e1d0*/  ISETP.NE.AND.EX P3, PT, RZ, UR9, PT, P3 ;  /* 0x00000009ff007c0c */ /* 0x000fe2000bf65330 */
[----:B-1----:R-:W-:-:S12]  /*1e1e0*/  @P0 IMAD.WIDE R2, R19, 0x4, R2 ;  /* 0x0000000413020825 */ /* 0x002fd800078e0202 */
[----:B------:R-:W1:Y:S01]  /*1e1f0*/  @P3 LDC.64 R10, c[0x0][0xa18] ;  /* 0x00028600ff0a3b82 */ /* 0x000e620000000a00 */
[----:B-----5:R3:W5:Y:S01]  /*1e200*/  @P0 LDG.E R6, desc[UR38][R2.64] ;  /* 0x0000002602060981 */ /* 0x020762000c1e1900 */
[----:B------:R-:W-:Y:S01]  /*1e210*/  ISETP.NE.U32.AND P2, PT, RZ, UR6, PT ;  /* 0x00000006ff007c0c */ /* 0x000fe2000bf45070 */
[----:B------:R-:W-:Y:S01]  /*1e220*/  IMAD.MOV.U32 R8, RZ, RZ, RZ ;  /* 0x000000ffff087224 */ /* 0x000fe200078e00ff */
[----:B------:R-:W-:Y:S01]  /*1e230*/  ISETP.NE.U32.AND P0, PT, RZ, UR4, PT ;  /* 0x00000004ff007c0c */ /* 0x000fe2000bf05070 */
[----:B------:R-:W-:Y:S02]  /*1e240*/  IMAD.MOV.U32 R0, RZ, RZ, RZ ;  /* 0x000000ffff007224 */ /* 0x000fe400078e00ff */
[----:B0-----:R-:W-:Y:S01]  /*1e250*/  IMAD.WIDE R4, R19, 0x4, R4 ;  /* 0x0000000413047825 */ /* 0x001fe200078e0204 */
[----:B---3--:R-:W0:Y:S01]  /*1e260*/  LDC.64 R2, c[0x0][0xa10] ;  /* 0x00028400ff027b82 */ /* 0x008e220000000a00 */
[----:B------:R-:W-:Y:S01]  /*1e270*/  ULDC UR4, c[0x0][0x288] ;  /* 0x0000a20000047ab9 */ /* 0x000fe20000000800 */
[----:B------:R-:W-:-:S02]  /*1e280*/  ISETP.NE.AND.EX P2, PT, RZ, UR7, PT, P2 ;  /* 0x00000007ff007c0c */ /* 0x000fc4000bf45320 */
[----:B------:R-:W-:Y:S01]  /*1e290*/  ISETP.NE.AND.EX P0, PT, RZ, UR5, PT, P0 ;  /* 0x00000005ff007c0c */ /* 0x000fe2000bf05300 */
[----:B-1----:R-:W-:-:S10]  /*1e2a0*/  @P3 IMAD.WIDE R10, R19, 0x4, R10 ;  /* 0x00000004130a3825 */ /* 0x002fd400078e020a */
[----:B------:R-:W5:Y:S01]  /*1e2b0*/  @P2 LDG.E R8, desc[UR38][R4.64] ;  /* 0x0000002604082981 */ /* 0x000f62000c1e1900 */
[----:B0-----:R-:W-:-:S05]  /*1e2c0*/  IMAD.WIDE R2, R19, 0x4, R2 ;  /* 0x0000000413027825 */ /* 0x001fca00078e0202 */
        /* <DEDUP_REMOVED lines=22> */
.L_x_8628:
        /* <DEDUP_REMOVED lines=10> */
.L_x_8629:
[----:B------:R-:W-:Y:S05]  /*1e4d0*/  @!P2 BRA `(.L_x_8630) ;  /* 0x00000000000ca947 */ /* 0x000fea0003800000 */
[----:B------:R-:W2:Y:S04]  /*1e4e0*/  LDG.E R7, desc[UR38][R4.64] ;  /* 0x0000002604077981 */ /* 0x000ea8000c1e1900 */
[----:B------:R-:W2:Y:S02]  /*1e4f0*/  LDG.E R4, desc[UR38][R4.64+0x4] ;  /* 0x0000042604047981 */ /* 0x000ea4000c1e1900 */
[----:B--2---:R-:W-:-:S07]  /*1e500*/  IMAD.IADD R7, R4, 0x1, -R7 ;  /* 0x0000000104077824 */ /* 0x004fce00078e0a07 */
.L_x_8630:
        /* <DEDUP_REMOVED lines=15> */
[----:B------:R-:W-:-:S04]  /*1e600*/  IADD3 R17, R7, 0x1, -R11 ;  /* 0x0000000107117810 */ /* 0x000fc80007ffe80b */
[----:B------:R-:W-:Y:S01]  /*1e610*/  SHF.R.S32.HI R3, RZ, 0x1f, R2 ;  /* 0x0000001fff037819 */ /* 0x000fe20000011402 */
[----:B------:R-:W-:-:S03]  /*1e620*/  IMAD.IADD R6, R17, 0x1, R6 ;  /* 0x0000000111067824 */ /* 0x000fc600078e0206 */
[----:B------:R-:W-:Y:S02]  /*1e630*/  LEA.HI R21, R3, R2, RZ, 0x7 ;  /* 0x0000000203157211 */ /* 0x000fe400078f38ff */
[----:B------:R-:W1:Y:S02]  /*1e640*/  LDC.64 R2, c[0x0][0x9e0] ;  /* 0x00027800ff027b82 */ /* 0x000e640000000a00 */
[----:B------:R-:W-:Y:S02]  /*1e650*/  SHF.R.S32.HI R21, RZ, 0x7, R21 ;  /* 0x00000007ff157819 */ /* 0x000fe40000011415 */
        /* <DEDUP_REMOVED lines=14> */
.L_x_8633:
[----:B------:R-:W-:-:S13]  /*1e740*/  ISETP.NE.AND P3, PT, R3, 0x1, PT ;  /* 0x000000010300780c */ /* 0x000fda0003f65270 */
[----:B------:R-:W1:Y:S02]  /*1e750*/  @P3 LDC.64 R4, c[0x0][0x9e8] ;  /* 0x00027a00ff043b82 */ /* 0x000e640000000a00 */
[----:B-1----:R-:W-:-:S05]  /*1e760*/  @P3 IMAD.HI.U32 R4, R2, R4, RZ ;  /* 0x0000000402043227 */ /* 0x002fca00078e00ff */
[----:B------:R-:W-:-:S07]  /*1e770*/  @P3 SHF.R.U32.HI R2, RZ, R5, R4 ;  /* 0x00000005ff023219 */ /* 0x000fce0000011604 */
.L_x_8634:
[----:B------:R-:W-:Y:S05]  /*1e780*/  BSYNC B0 ;  /* 0x0000000000007941 */ /* 0x000fea0003800000 */
.L_x_8632:
[----:B------:R-:W-:-:S05]  /*1e790*/  IMAD R2, R2, R3, R3 ;  /* 0x0000000302027224 */ /* 0x000fca00078e0203 */
[----:B------:R-:W-:-:S07]  /*1e7a0*/  VIMNMX R8, R8, R2, PT ;  /* 0x0000000208087248 */ /* 0x000fce0003fe0100 */
.L_x_8631:
        /* <DEDUP_REMOVED lines=20> */
.L_x_8637:
[----:B------:R-:W-:-:S13]  /*1e8f0*/  ISETP.NE.AND P1, PT, R3, 0x1, PT ;  /* 0x000000010300780c */ /* 0x000fda0003f25270 */
[----:B------:R-:W1:Y:S02]  /*1e900*/  @P1 LDC.64 R4, c[0x0][0x9e8] ;  /* 0x00027a00ff041b82 */ /* 0x000e640000000a00 */
[----:B-1----:R-:W-:-:S05]  /*1e910*/  @P1 IMAD.HI.U32 R4, R6, R4, RZ ;  /* 0x0000000406041227 */ /* 0x002fca00078e00ff */
[----:B------:R-:W-:-:S07]  /*1e920*/  @P1 SHF.R.U32.HI R6, RZ, R5, R4 ;  /* 0x00000005ff061219 */ /* 0x000fce0000011604 */
.L_x_8638:
[----:B------:R-:W-:Y:S05]  /*1e930*/  BSYNC B0 ;  /* 0x0000000000007941 */ /* 0x000fea0003800000 */
.L_x_8636:
[----:B------:R-:W-:-:S05]  /*1e940*/  IMAD R3, R6, R3, RZ ;  /* 0x0000000306037224 */ /* 0x000fca00078e02ff */
[----:B------:R-:W-:-:S07]  /*1e950*/  VIMNMX R2, R2, R3, !PT ;  /* 0x0000000302027248 */ /* 0x000fce0007fe0100 */
.L_x_8635:
        /* <DEDUP_REMOVED lines=31> */
.L_x_8863:
[----:B--2---:R-:W-:Y:S02]  /*1eb50*/  ISETP.NE.AND P0, PT, R14, RZ, PT ;  /* 0x000000ff0e00720c */ /* 0x004fe40003f05270 */
[----:B------:R-:W-:-:S11]  /*1eb60*/  PLOP3.LUT P1, PT, PT, PT, PT, 0x8, 0x0 ;  /* 0x000000000000781c */ /* 0x000fd60003f2e170 */
[----:B------:R-:W-:Y:S05]  /*1eb70*/  @P0 BRA `(.L_x_8642) ;  /* 0x00000000000c0947 */ /* 0x000fea0003800000 */
[----:B------:R-:W-:-:S03]  /*1eb80*/  UMOV UR4, 0xffffffff ;  /* 0xffffffff00047882 */ /* 0x000fc60000000000 */
[----:B------:R-:W-:Y:S05]  /*1eb90*/  BRA.DIV UR4, `(.L_x_8643) ;  /* 0x0000008204147947 */ /* 0x000fea000b800000 */
[----:B------:R-:W-:-:S13]  /*1eba0*/  ELECT P1, URZ, PT ;  /* 0x00000000003f782f */ /* 0x000fda0003820000 */
.L_x_8642:
[----:B-1----:R-:W2:Y:S04]  /*1ebb0*/  LDL R5, [R1+0x54] ;  /* 0x0000540001057983 */ /* 0x002ea80000100800 */
[----:B------:R-:W3:Y:S01]  /*1ebc0*/  LDL R7, [R1] ;  /* 0x0000000001077983 */ /* 0x000ee20000100800 */
        /* <DEDUP_REMOVED lines=8> */
.L_x_8866:
[----:B------:R-:W-:Y:S05]  /*1ec50*/  BSYNC B1 ;  /* 0x0000000000017941 */ /* 0x000fea0003800000 */
.L_x_8644:
[----:B------:R-:W-:Y:S04]  /*1ec60*/  BSSY B1, `(.L_x_8646) ;  /* 0x0000072000017945 */ /* 0x000fe80003800000 */
[----:B------:R-:W-:Y:S05]  /*1ec70*/  @!P1 BRA `(.L_x_8647) ;  /* 0x0000000400c09947 */ /* 0x000fea0003800000 */
[----:B------:R-:W2:Y:S04]  /*1ec80*/  LDL R9, [R1] ;  /* 0x0000000001097983 */ /* 0x000ea80000100800 */
        /* <DEDUP_REMOVED lines=10> */
.L_x_8867:
[----:B------:R-:W-:Y:S05]  /*1ed30*/  BSYNC B2 ;  /* 0x0000000000027941 */ /* 0x000fea0003800000 */
.L_x_8648:
        /* <DEDUP_REMOVED lines=8> */
.L_x_8651:
[----:B------:R-:W-:Y:S05]  /*1edc0*/  BSYNC B2 ;  /* 0x0000000000027941 */ /* 0x000fea0003800000 */
.L_x_8650:
[----:B------:R-:W3:Y:S04]  /*1edd0*/  LDL R8, [R1] ;  /* 0x0000000001087983 */ /* 0x000ee80000100800 */
        /* <DEDUP_REMOVED lines=11> */
[----:B0-----:R-:W-:Y:S02]  /*1ee90*/  IMAD.SHL.U32 R11, R5, 0x4000, RZ ;  /* 0x00004000050b7824 */ /* 0x001fe400078e00ff */
[----:B------:R-:W-:Y:S02]  /*1eea0*/  VIADD R5, R7, 0x28890 ;  /* 0x0002889007057836 */ /* 0x000fe40000000000 */
[----:B------:R-:W-:-:S07]  /*1eeb0*/  VIADD R8, R9, 0x18400 ;  /* 0x0001840009087836 */ /* 0x000fce0000000000 */
.L_x_8652:
        /* <DEDUP_REMOVED lines=16> */
.L_x_8653:
        /* <DEDUP_REMOVED lines=10> */
[----:B------:R-:W0:Y:S01]  /*1f060*/  SYNCS.PHASECHK.TRANS64.TRYWAIT P0, [R7+URZ+0x288c0], R10 ;  /* 0x0288c00a070075a7 */ /* 0x000e22000800017f */
[----:B------:R-:W-:Y:S04]  /*1f070*/  BSSY B2, `(.L_x_8654) ;  /* 0x0000002000027945 */ /* 0x000fe80003800000 */
[----:B0-----:R-:W-:Y:S05]  /*1f080*/  @!P0 BRA `(.L_x_8655) ;  /* 0x0000007c00288947 */ /* 0x001fea0003800000 */
.L_x_8868:
[----:B------:R-:W-:Y:S05]  /*1f090*/  BSYNC B2 ;  /* 0x0000000000027941 */ /* 0x000fea0003800000 */
.L_x_8654:
        /* <DEDUP_REMOVED lines=10> */
.L_x_8657:
[----:B------:R-:W-:Y:S05]  /*1f140*/  BSYNC B2 ;  /* 0x0000000000027941 */ /* 0x000fea0003800000 */
.L_x_8656:
[----:B--2---:R-:W2:Y:S01]  /*1f150*/  LDL R5, [R1] ;  /* 0x0000000001057983 */ /* 0x004ea20000100800 */
[----:B------:R-:W-:Y:S01]  /*1f160*/  R2UR UR10, R14 ;  /* 0x000000000e0a72ca */ /* 0x000fe200000e0000 */
[----:B------:R-:W-:Y:S01]  /*1f170*/  UIADD3 UR4, UP0, UR40, 0x670, URZ ;  /* 0x0000067028047890 */ /* 0x000fe2000ff1e03f */
[----:B------:R-:W-:Y:S01]  /*1f180*/  R2UR UR6, R12 ;  /* 0x000000000c0672ca */ /* 0x000fe200000e0000 */
[----:B01----:R-:W-:Y:S01]  /*1f190*/  VIADD R7, R7, 0x288b0 ;  /* 0x000288b007077836 */ /* 0x003fe20000000000 */
[----:B------:R-:W-:Y:S01]  /*1f1a0*/  R2UR UR7, R13 ;  /* 0x000000000d0772ca */ /* 0x000fe200000e0000 */
[----:B------:R-:W-:Y:S01]  /*1f1b0*/  UIADD3.X UR5, URZ, UR41, URZ, UP0, !UPT ;  /* 0x000000293f057290 */ /* 0x000fe200087fe43f */
[----:B------:R-:W-:Y:S01]  /*1f1c0*/  PLOP3.LUT P0, PT, PT, PT, PT, 0x80, 0x0 ;  /* 0x000000000000781c */ /* 0x000fe20003f0f070 */
[----:B--2---:R-:W-:-:S04]  /*1f1d0*/  IMAD R8, R11, 0x2, R5 ;  /* 0x000000020b087824 */ /* 0x004fc800078e0205 */
[----:B------:R-:W-:-:S08]  /*1f1e0*/  VIADD R5, R8, 0x400 ;  /* 0x0000040008057836 */ /* 0x000fd00000000000 */
.L_x_8658:
        /* <DEDUP_REMOVED lines=15> */
.L_x_8659:
        /* <DEDUP_REMOVED lines=10> */
.L_x_8647:
[----:B------:R-:W-:Y:S05]  /*1f380*/  BSYNC B1 ;  /* 0x0000000000017941 */ /* 0x000fea0003800000 */
.L_x_8646:
[----:B------:R-:W1:Y:S04]  /*1f390*/  LDL.LU R9, [R1+0x1c] ;  /* 0x00001c0001097983 */ /* 0x000e680000300800 */
[----:B------:R-:W2:Y:S01]  /*1f3a0*/  LDL.LU R8, [R1+0x20] ;  /* 0x0000200001087983 */ /* 0x000ea20000300800 */
[----:B------:R-:W-:Y:S01]  /*1f3b0*/  PLOP3.LUT P5, PT, PT, PT, PT, 0x8, 0x0 ;  /* 0x000000000000781c */ /* 0x000fe20003fae170 */
[----:B-1----:R-:W-:Y:S02]  /*1f3c0*/  VIADD R5, R9, 0x1 ;  /* 0x0000000109057836 */ /* 0x002fe40000000000 */
        /* <DEDUP_REMOVED lines=9> */
.L_x_8674:
[----:B------:R-:W-:Y:S05]  /*1f460*/  YIELD ;  /* 0x0000000000007946 */ /* 0x000fea0003800000 */
[----:B------:R-:W-:Y:S04]  /*1f470*/  BSSY B1, `(.L_x_8660) ;  /* 0x000006e000017945 */ /* 0x000fe80003800000 */
[----:B--2---:R-:W-:Y:S05]  /*1f480*/  @!P1 BRA `(.L_x_8661) ;  /* 0x0000000400b09947 */ /* 0x004fea0003800000 */
        /* <DEDUP_REMOVED lines=11> */
.L_x_8869:
[----:B------:R-:W-:Y:S05]  /*1f540*/  BSYNC B2 ;  /* 0x0000000000027941 */ /* 0x000fea0003800000 */
.L_x_8662:
        /* <DEDUP_REMOVED lines=8> */
.L_x_8665:
[----:B------:R-:W-:Y:S05]  /*1f5d0*/  BSYNC B2 ;  /* 0x0000000000027941 */ /* 0x000fea0003800000 */
.L_x_8664:
[----:B------:R-:W3:Y:S04]  /*1f5e0*/  LDL R5, [R1] ;  /* 0x0000000001057983 */ /* 0x000ee80000100800 */
        /* <DEDUP_REMOVED lines=12> */
.L_x_8666:
        /* <DEDUP_REMOVED lines=16> */
.L_x_8667:
        /* <DEDUP_REMOVED lines=13> */
.L_x_8870:
[----:B------:R-:W-:Y:S05]  /*1f880*/  BSYNC B2 ;  /* 0x0000000000027941 */ /* 0x000fea0003800000 */
.L_x_8668:
        /* <DEDUP_REMOVED lines=10> */
.L_x_8671:
[----:B------:R-:W-:Y:S05]  /*1f930*/  BSYNC B2 ;  /* 0x0000000000027941 */ /* 0x000fea0003800000 */
.L_x_8670:
        /* <DEDUP_REMOVED lines=8> */
.L_x_8672:
        /* <DEDUP_REMOVED lines=15> */
.L_x_8673:
        /* <DEDUP_REMOVED lines=10> */
.L_x_8661:
[----:B------:R-:W-:Y:S05]  /*1fb50*/  BSYNC B1 ;  /* 0x0000000000017941 */ /* 0x000fea0003800000 */
.L_x_8660:
        /* <DEDUP_REMOVED lines=12> */
.L_x_8640:
[----:B------:R-:W-:Y:S05]  /*1fc20*/  BSYNC B0 ;  /* 0x0000000000007941 */ /* 0x000fea0003800000 */
.L_x_8639:
        /* <DEDUP_REMOVED lines=26> */
.L_x_8677:
[----:B------:R-:W-:-:S13]  /*1fdd0*/  ISETP.NE.AND P2, PT, R3, 0x1, PT ;  /* 0x000000010300780c */ /* 0x000fda0003f45270 */
[----:B-1----:R-:W1:Y:S02]  /*1fde0*/  @P2 LDC.64 R4, c[0x0][0x9e8] ;  /* 0x00027a00ff042b82 */ /* 0x002e640000000a00 */
[----:B-1----:R-:W-:-:S05]  /*1fdf0*/  @P2 IMAD.HI.U32 R4, R6, R4, RZ ;  /* 0x0000000406042227 */ /* 0x002fca00078e00ff */
[----:B------:R-:W-:-:S07]  /*1fe00*/  @P2 SHF.R.U32.HI R6, RZ, R5, R4 ;  /* 0x00000005ff062219 */ /* 0x000fce0000011604 */
.L_x_8678:
[----:B------:R-:W-:Y:S05]  /*1fe10*/  BSYNC B0 ;  /* 0x0000000000007941 */ /* 0x000fea0003800000 */
.L_x_8676:
[----:B------:R-:W-:-:S05]  /*1fe20*/  IMAD R6, R6, R3, R3 ;  /* 0x0000000306067224 */ /* 0x000fca00078e0203 */
[----:B------:R-:W-:-:S07]  /*1fe30*/  VIMNMX R2, R2, R6, PT ;  /* 0x0000000602027248 */ /* 0x000fce0003fe0100 */
.L_x_8675:
[----:B------:R-:W-:Y:S01]  /*1fe40*/  VIADD R2, R2, 0x7f ;  /* 0x0000007f02027836 */ /* 0x000fe20000000000 */
[----:B-1----:R-:W1:Y:S01]  /*1fe50*/  @P0 LDC R4, c[0x0][0x450] ;  /* 0x00011400ff040b82 */ /* 0x002e620000000800 */
[----:B------:R-:W-:-:S03]  /*1fe60*/  ULDC UR4, c[0x0][0x9dc] ;  /* 0x0002770000047ab9 */ /* 0x000fc60000000800 */
[----:B------:R-:W-:-:S04]  /*1fe70*/  SHF.R.S32.HI R0, RZ, 0x1f, R2 ;  /* 0x0000001fff007819 */ /* 0x000fc80000011402 */
[----:B------:R-:W-:Y:S02]  /*1fe80*/  LEA.HI R0, R0, R2, RZ, 0x7 ;  /* 0x0000000200007211 */ /* 0x000fe400078f38ff */
[----:B------:R-:W2:Y:S02]  /*1fe90*/  @P0 LDC R2, c[0x0][0x44c] ;  /* 0x00011300ff020b82 */ /* 0x000ea40000000800 */
[----:B------:R-:W-:-:S04]  /*1fea0*/  SHF.R.S32.HI R0, RZ, 0x7, R0 ;  /* 0x00000007ff007819 */ /* 0x000fc80000011400 */
        /* <DEDUP_REMOVED lines=18> */
.L_x_8681:
[----:B------:R-:W-:-:S13]  /*1ffd0*/  ISETP.NE.AND P0, PT, R3, 0x1, PT ;  /* 0x000000010300780c */ /* 0x000fda0003f05270 */
[----:B------:R-:W1:Y:S02]  /*1ffe0*/  @P0 LDC.64 R4, c[0x0][0x9e8] ;  /* 0x00027a00ff040b82 */ /* 0x000e640000000a00 */
[----:B-1----:R-:W-:-:S05]  /*1fff0*/  @P0 IMAD.HI.U32 R4, R2, R4, RZ ;  /* 0x0000000402040227 */ /* 0x002fca00078e00ff */
[----:B------:R-:W-:-:S07]  /*20000*/  @P0 SHF.R.U32.HI R2, RZ, R5, R4 ;  /* 0x00000005ff020219 */ /* 0x000fce0000011604 */
.L_x_8682:
[----:B------:R-:W-:Y:S05]  /*20010*/  BSYNC B0 ;  /* 0x0000000000007941 */ /* 0x000fea0003800000 */
.L_x_8680:
[----:B------:R-:W-:-:S05]  /*20020*/  IMAD R2, R2, R3, RZ ;  /* 0x0000000302027224 */ /* 0x000fca00078e02ff */
[----:B------:R-:W-:-:S07]  /*20030*/  VIMNMX R0, R0, R2, !PT ;  /* 0x0000000200007248 */ /* 0x000fce0007fe0100 */
.L_x_8679:
[----:B------:R-:W-:Y:S01]  /*20040*/  SHF.R.S32.HI R2, RZ, 0x1f, R0 ;  /* 0x0000001fff027819 */ /* 0x000fe20000011400 */
[----:B------:R-:W-:Y:S03]  /*20050*/  BSSY B7, `(.L_x_8683) ;  /* 0x00003ee000077945 */ /* 0x000fe60003800000 */
[----:B------:R-:W-:-:S04]  /*20060*/  LEA.HI R2, R2, R0, RZ, 0x7 ;  /* 0x0000000002027211 */ /* 0x000fc800078f38ff */
[----:B------:R-:W-:-:S04]  /*20070*/  SHF.R.S32.HI R2, RZ, 0x7, R2 ;  /* 0x00000007ff027819 */ /* 0x000fc80000011402 */
        /* <DEDUP_REMOVED lines=11> */
[----:B------:R-:W1:Y:S08]  /*20130*/  FLO.U32 R0, UR4 ;  /* 0x0000000400007d00 */ /* 0x000e7000080e0000 */
        /* <DEDUP_REMOVED lines=9> */
.L_x_8684:
        /* <DEDUP_REMOVED lines=21> */
.L_x_8687:
[----:B------:R-:W-:Y:S05]  /*20320*/  BSYNC B6 ;  /* 0x0000000000067941 */ /* 0x000fea0003800000 */
.L_x_8686:
        /* <DEDUP_REMOVED lines=20> */
.L_x_8690:
        /* <DEDUP_REMOVED lines=15> */
.L_x_8689:
[----:B------:R-:W-:Y:S05]  /*20560*/  BSYNC B6 ;  /* 0x0000000000067941 */ /* 0x000fea0003800000 */
.L_x_8688:
        /* <DEDUP_REMOVED lines=23> */
.L_x_8873:
[----:B--2---:R-:W2:Y:S01]  /*206e0*/  LDL.LU R4, [R1+0x4] ;  /* 0x0000040001047983 */ /* 0x004ea20000300800 */
[----:B------:R-:W-:Y:S02]  /*206f0*/  PLOP3.LUT P1, PT, PT, PT, PT, 0x8, 0x0 ;  /* 0x000000000000781c */ /* 0x000fe40003f2e170 */
[----:B---3--:R-:W-:Y:S01]  /*20700*/  ISETP.NE.AND P0, PT, R14, RZ, PT ;  /* 0x000000ff0e00720c */ /* 0x008fe20003f05270 */
[----:B------:R3:W-:Y:S01]  /*20710*/  STL [R1+0xc], R0 ;  /* 0x00000c0001007387 */ /* 0x0007e20000100800 */
[----:B--2---:R-:W-:-:S09]  /*20720*/  LOP3.LUT R4, R4, 0xfffffffb, RZ, 0xc0, !PT ;  /* 0xfffffffb04047812 */ /* 0x004fd200078ec0ff */
[----:B------:R-:W-:-:S05]  /*20730*/  @P1 LOP3.LUT R4, R4, 0x4, RZ, 0xfc, !PT ;  /* 0x0000000404041812 */ /* 0x000fca00078efcff */
[----:B------:R3:W-:Y:S01]  /*20740*/  STL [R1+0x4], R4 ;  /* 0x0000040401007387 */ /* 0x0007e20000100800 */
[----:B------:R-:W-:Y:S05]  /*20750*/  @P0 BRA `(.L_x_8692) ;  /* 0x0000000400280947 */ /* 0x000fea0003800000 */
[----:B------:R-:W-:-:S03]  /*20760*/  UMOV UR4, 0xffffffff ;  /* 0xffffffff00047882 */ /* 0x000fc60000000000 */
[----:B------:R-:W-:Y:S05]  /*20770*/  BRA.DIV UR4, `(.L_x_8693) ;  /* 0x0000006604dc7947 */ /* 0x000fea000b800000 */
[----:B------:R-:W-:-:S13]  /*20780*/  ELECT P6, URZ, PT ;  /* 0x00000000003f782f */ /* 0x000fda00038c0000 */
.L_x_8876:
        /* <DEDUP_REMOVED lines=24> */
.L_x_8694:
[----:B-1----:R-:W4:Y:S04]  /*20910*/  LDL R7, [R1] ;  /* 0x0000000001077983 */ /* 0x002f280000100800 */
[----:B---3--:R-:W4:Y:S04]  /*20920*/  LDL R0, [R1+0x8] ;  /* 0x0000080001007983 */ /* 0x008f280000100800 */
[----:B--2---:R-:W2:Y:S01]  /*20930*/  LDL R2, [R1+0x14] ;  /* 0x0000140001027983 */ /* 0x004ea20000100800 */
[----:B----4-:R-:W-:Y:S01]  /*20940*/  IMAD R0, R0, 0x8, R7 ;  /* 0x0000000800007824 */ /* 0x010fe200078e0207 */
[----:B--2---:R-:W-:-:S04]  /*20950*/  SHF.L.U32 R2, R2, 0x1f, RZ ;  /* 0x0000001f02027819 */ /* 0x004fc800000006ff */
[----:B------:R-:W1:Y:S02]  /*20960*/  SYNCS.PHASECHK.TRANS64.TRYWAIT P0, [R0+URZ+0x28840], R2 ;  /* 0x02884002000075a7 */ /* 0x000e64000800017f */
[----:B-1----:R-:W-:Y:S05]  /*20970*/  @!P0 BRA `(.L_x_8695) ;  /* 0x00000064007c8947 */ /* 0x002fea0003800000 */
.L_x_8877:
        /* <DEDUP_REMOVED lines=10> */
.L_x_8696:
[----:B------:R-:W3:Y:S04]  /*20a20*/  LDL R5, [R1] ;  /* 0x0000000001057983 */ /* 0x000ee80000100800 */
[----:B------:R-:W3:Y:S04]  /*20a30*/  LDL R4, [R1+0x8] ;  /* 0x0000080001047983 */ /* 0x000ee80000100800 */
[----:B------:R-:W4:Y:S04]  /*20a40*/  LDL R6, [R1+0xc] ;  /* 0x00000c0001067983 */ /* 0x000f280000100800 */
[----:B-12---:R-:W2:Y:S01]  /*20a50*/  LDL R2, [R1+0x18] ;  /* 0x0000180001027983 */ /* 0x006ea20000100800 */
[----:B------:R-:W-:-:S02]  /*20a60*/  R2UR UR9, R0 ;  /* 0x00000000000972ca */ /* 0x000fc400000e0000 */
[----:B------:R-:W-:Y:S01]  /*20a70*/  PLOP3.LUT P0, PT, PT, PT, PT, 0x80, 0x0 ;  /* 0x000000000000781c */ /* 0x000fe20003f0f070 */
[----:B------:R-:W-:Y:S01]  /*20a80*/  UIADD3 UR4, UP0, UR40, 0x370, URZ ;  /* 0x0000037028047890 */ /* 0x000fe2000ff1e03f */
[----:B------:R-:W-:Y:S02]  /*20a90*/  R2UR UR12, R18 ;  /* 0x00000000120c72ca */ /* 0x000fe400000e0000 */
[----:B-----5:R-:W-:Y:S02]  /*20aa0*/  R2UR UR13, R17 ;  /* 0x00000000110d72ca */ /* 0x020fe400000e0000 */
[----:B------:R-:W-:-:S05]  /*20ab0*/  LOP3.LUT R3, R3, 0xfffffffb, RZ, 0xc0, !PT ;  /* 0xfffffffb03037812 */ /* 0x000fca00078ec0ff */
[----:B------:R-:W-:Y:S01]  /*20ac0*/  UIADD3 UR9, UR9, 0x28830, URZ ;  /* 0x0002883009097890 */ /* 0x000fe2000fffe03f */
[----:B------:R-:W-:Y:S01]  /*20ad0*/  UMOV UR10, URZ ;  /* 0x0000003f000a7c82 */ /* 0x000fe20008000000 */
[----:B------:R-:W-:Y:S01]  /*20ae0*/  UMOV UR7, 0x14f00000 ;  /* 0x14f0000000077882 */ /* 0x000fe20000000000 */
[----:B------:R-:W-:Y:S01]  /*20af0*/  @P0 LOP3.LUT R3, R3, 0x4, RZ, 0xfc, !PT ;  /* 0x0000000403030812 */ /* 0x000fe200078efcff */
[----:B------:R-:W-:-:S04]  /*20b00*/  UMOV UR15, 0x40 ;  /* 0x00000040000f7882 */ /* 0x000fc80000000000 */
[----:B------:R1:W-:Y:S01]  /*20b10*/  STL [R1+0x4], R3 ;  /* 0x0000040301007387 */ /* 0x0003e20000100800 */
[----:B---3--:R-:W-:Y:S01]  /*20b20*/  IMAD R0, R4, 0x8000, R5 ;  /* 0x0000800004007824 */ /* 0x008fe200078e0205 */
[----:B----4-:R-:W-:-:S04]  /*20b30*/  R2UR UR11, R6 ;  /* 0x00000000060b72ca */ /* 0x010fc800000e0000 */
[----:B------:R-:W-:Y:S02]  /*20b40*/  R2UR UR6, R0 ;  /* 0x00000000000672ca */ /* 0x000fe400000e0000 */
[----:B--2---:R-:W-:-:S11]  /*20b50*/  R2UR UR5, R2 ;  /* 0x00000000020572ca */ /* 0x004fd600000e0000 */
[----:B------:R-:W-:Y:S02]  /*20b60*/  UIADD3 UR8, UR6, 0x18400, URZ ;  /* 0x0001840006087890 */ /* 0x000fe4000fffe03f */
[----:B------:R-:W-:Y:S02]  /*20b70*/  ULEA UR11, UR11, UR5, 0x7 ;  /* 0x000000050b0b7291 */ /* 0x000fe4000f8e383f */
[----:B------:R-:W-:Y:S02]  /*20b80*/  UIADD3.X UR5, URZ, UR41, URZ, UP0, !UPT ;  /* 0x000000293f057290 */ /* 0x000fe400087fe43f */
[----:B------:R-:W-:-:S03]  /*20b90*/  UIADD3 UR14, UR6, 0x1c400, URZ ;  /* 0x0001c400060e7890 */ /* 0x000fc6000fffe03f */
[----:B------:R-:W-:-:S04]  /*20ba0*/  UMOV UR6, 0x0 ;  /* 0x0000000000067882 */ /* 0x000fc80000000000 */
[----:B------:R2:W-:Y:S02]  /*20bb0*/  UTMALDG.4D [UR8], [UR4], desc[UR6] ;  /* 0x00000608040075b4 */ /* 0x0005e40008019000 */
[----:B--2---:R-:W-:Y:S01]  /*20bc0*/  UMOV UR8, UR14 ;  /* 0x0000000e00087c82 */ /* 0x004fe20008000000 */
[----:B------:R-:W-:Y:S02]  /*20bd0*/  UMOV UR10, UR15 ;  /* 0x0000000f000a7c82 */ /* 0x000fe40008000000 */
[----:B------:R1:W-:Y:S02]  /*20be0*/  UTMALDG.4D [UR8], [UR4], desc[UR6] ;  /* 0x00000608040075b4 */ /* 0x0003e40008019000 */
[----:B-1----:R-:W-:Y:S01]  /*20bf0*/  NOP ;  /* 0x0000000000007918 */ /* 0x002fe20000000000 */
.L_x_8692:
[----:B---3--:R-:W2:Y:S04]  /*20c00*/  LDL R4, [R1] ;  /* 0x0000000001047983 */ /* 0x008ea80000100800 */
        /* <DEDUP_REMOVED lines=31> */
.L_x_8698:
[----:B------:R-:W-:Y:S05]  /*20e00*/  BSYNC B6 ;  /* 0x0000000000067941 */ /* 0x000fea0003800000 */
.L_x_8697:
[----:B--2---:R-:W2:Y:S01]  /*20e10*/  LDL.LU R0, [R1+0x44] ;  /* 0x0000440001007983 */ /* 0x004ea20000300800 */
[----:B-1----:R-:W1:Y:S01]  /*20e20*/  LDC R7, c[0x0][0x448] ;  /* 0x00011200ff077b82 */ /* 0x002e620000000800 */
[----:B------:R-:W-:Y:S02]  /*20e30*/  ULDC.64 UR4, c[0x0][0x2d8] ;  /* 0x0000b60000047ab9 */ /* 0x000fe40000000a00 */
[----:B------:R-:W2:Y:S04]  /*20e40*/  LDL.LU.64 R2, [R1+0x48] ;  /* 0x0000480001027983 */ /* 0x000ea80000300a00 */
[----:B------:R-:W3:Y:S01]  /*20e50*/  LDL R12, [R1+0x34] ;  /* 0x00003400010c7983 */ /* 0x000ee20000100800 */
[----:B------:R-:W4:Y:S01]  /*20e60*/  S2R R5, SR_TID.X ;  /* 0x0000000000057919 */ /* 0x000f220000002100 */
[----:B------:R-:W0:Y:S01]  /*20e70*/  S2R R8, SR_TID.X ;  /* 0x0000000000087919 */ /* 0x000e220000002100 */
[----:B----4-:R-:W-:-:S04]  /*20e80*/  LOP3.LUT R5, R5, 0x7f, RZ, 0xc0, !PT ;  /* 0x0000007f05057812 */ /* 0x010fc800078ec0ff */
[----:B------:R-:W-:Y:S01]  /*20e90*/  SHF.R.U32.HI R5, RZ, 0x3, R5 ;  /* 0x00000003ff057819 */ /* 0x000fe20000011605 */
[----:B0-----:R-:W-:-:S05]  /*20ea0*/  IMAD.SHL.U32 R8, R8, 0x10, RZ ;  /* 0x0000001008087824 */ /* 0x001fca00078e00ff */
[----:B------:R-:W-:Y:S01]  /*20eb0*/  LOP3.LUT R8, R5, 0x70, R8, 0xf8, !PT ;  /* 0x0000007005087812 */ /* 0x000fe200078ef808 */
        /* <DEDUP_REMOVED lines=40> */
[----:B------:R-:W-:Y:S01]  /*21140*/  ULDC.64 UR4, c[0x0][0x280] ;  /* 0x0000a00000047ab9 */ /* 0x000fe20000000a00 */
[----:B------:R-:W-:Y:S02]  /*21150*/  LOP3.LUT R8, R8, 0x40, RZ, 0xfc, !PT ;  /* 0x0000004008087812 */ /* 0x000fe400078efcff */
[----:B------:R-:W-:Y:S01]  /*21160*/  IMAD.IADD R3, R3, 0x1, R4 ;  /* 0x0000000103037824 */ /* 0x000fe200078e0204 */
[----:B------:R-:W-:Y:S01]  /*21170*/  LEA R4, P0, R2, UR4, 0x1 ;  /* 0x0000000402047c11 */ /* 0x000fe2000f8008ff */
[----:B------:R-:W-:Y:S02]  /*21180*/  ULDC UR4, c[0x0][0x2b8] ;  /* 0x0000ae0000047ab9 */ /* 0x000fe40000000800 */
[----:B------:R-:W-:Y:S02]  /*21190*/  ISETP.GE.AND P1, PT, R8, UR4, PT ;  /* 0x0000000408007c0c */ /* 0x000fe4000bf26270 */
[----:B------:R0:W5:Y:S01]  /*211a0*/  LDL R8, [R1+0x30] ;  /* 0x0000300001087983 */ /* 0x0001620000100800 */
[----:B------:R-:W1:Y:S01]  /*211b0*/  S2R R9, SR_TID.X ;  /* 0x0000000000097919 */ /* 0x000e620000002100 */
[----:B------:R-:W2:Y:S01]  /*211c0*/  S2R R10, SR_TID.X ;  /* 0x00000000000a7919 */ /* 0x000ea20000002100 */
[----:B------:R-:W-:Y:S01]  /*211d0*/  LEA.HI.X R3, R2, UR5, R3, 0x1, P0 ;  /* 0x0000000502037c11 */ /* 0x000fe200080f0c03 */
[----:B-1----:R-:W-:-:S05]  /*211e0*/  IMAD.SHL.U32 R9, R9, 0x8, RZ ;  /* 0x0000000809097824 */ /* 0x002fca00078e00ff */
[----:B------:R-:W-:Y:S02]  /*211f0*/  LOP3.LUT R9, R9, 0x38, RZ, 0xc0, !PT ;  /* 0x0000003809097812 */ /* 0x000fe400078ec0ff */
[----:B--2---:R-:W-:Y:S02]  /*21200*/  LOP3.LUT R10, R10, 0x7f, RZ, 0xc0, !PT ;  /* 0x0000007f0a0a7812 */ /* 0x004fe400078ec0ff */
[----:B------:R-:W-:Y:S01]  /*21210*/  ISETP.GE.AND P0, PT, R9, UR4, PT ;  /* 0x0000000409007c0c */ /* 0x000fe2000bf06270 */
[----:B------:R-:W-:Y:S01]  /*21220*/  UMOV UR4, 0xffffffff ;  /* 0xffffffff00047882 */ /* 0x000fe20000000000 */
[----:B------:R-:W-:Y:S02]  /*21230*/  SHF.R.U32.HI R10, RZ, 0x3, R10 ;  /* 0x00000003ff0a7819 */ /* 0x000fe4000001160a */
[----:B0-----:R-:W-:Y:S09]  /*21240*/  BRA.DIV UR4, `(.L_x_8699) ;  /* 0x0000005e045c7947 */ /* 0x001ff2000b800000 */
[----:B------:R-:W2:Y:S04]  /*21250*/  LDL.LU R6, [R1+0x40] ;  /* 0x0000400001067983 */ /* 0x000ea80000300800 */
[----:B------:R-:W3:Y:S01]  /*21260*/  LDL.LU R11, [R1+0x34] ;  /* 0x00003400010b7983 */ /* 0x000ee20000300800 */
        /* <DEDUP_REMOVED lines=74> */
[----:B------:R0:W2:Y:S02]  /*21710*/  SHFL.IDX PT, R3, R4, 0x7, 0x181f ;  /* 0x00f81f0004037f89 */ /* 0x0000a400000e0000 */
.L_x_8894:
[----:B------:R-:W-:Y:S01]  /*21720*/  VIADD R0, R0, 0x70 ;  /* 0x0000007000007836 */ /* 0x000fe20000000000 */
[----:B------:R-:W-:Y:S04]  /*21730*/  BSSY B0, `(.L_x_8700) ;  /* 0x000000a000007945 */ /* 0x000fe80003800000 */
[----:B------:R-:W-:-:S13]  /*21740*/  ISETP.GE.AND P2, PT, R0, R2, PT ;  /* 0x000000020000720c */ /* 0x000fda0003f46270 */
[----:B------:R-:W-:Y:S05]  /*21750*/  @P2 BRA `(.L_x_8701) ;  /* 0x00000000001c2947 */ /* 0x000fea0003800000 */
[----:B--2---:R-:W-:-:S05]  /*21760*/  LEA R2, P2, R9, R3, 0x1 ;  /* 0x0000000309027211 */ /* 0x004fca00078408ff */
[----:B01----:R-:W-:-:S05]  /*21770*/  IMAD.X R3, RZ, RZ, R5, P2 ;  /* 0x000000ffff037224 */ /* 0x003fca00010e0605 */
[----:B------:R-:W-:Y:S01]  /*21780*/  @!PT LDS RZ, [RZ] ;  /* 0x00000000fffff984 */ /* 0x000fe20000000800 */
[----:B------:R-:W-:Y:S01]  /*21790*/  @!PT LDS RZ, [RZ] ;  /* 0x00000000fffff984 */ /* 0x000fe20000000800 */
[----:B------:R-:W-:Y:S01]  /*217a0*/  @!PT LDS RZ, [RZ] ;  /* 0x00000000fffff984 */ /* 0x000fe20000000800 */
[----:B------:R3:W-:Y:S04]  /*217b0*/  LDGSTS.E.BYPASS.LTC128B.128 [R8+0x13c00], desc[UR38][R2.64], !P0 ;  /* 0x13c0000002087fae */ /* 0x0007e8000c101d66 */
[----:B------:R3:W-:Y:S02]  /*217c0*/  LDGSTS.E.BYPASS.LTC128B.128 [R8+0x17c00], desc[UR38][R2.64+0x80], !P1 ;  /* 0x17c0008002087fae */ /* 0x0007e4000c901d66 */
.L_x_8701:
[----:B------:R-:W-:Y:S05]  /*217d0*/  BSYNC B0 ;  /* 0x0000000000007941 */ /* 0x000fea0003800000 */
.L_x_8700:
[----:B0--3--:R0:W5:Y:S01]  /*217e0*/  LDL R8, [R1] ;  /* 0x0000000001087983 */ /* 0x0091620000100800 */
[----:B------:R-:W-:Y:S01]  /*217f0*/  PLOP3.LUT P0, PT, PT, PT, PT, 0x80, 0x0 ;  /* 0x000000000000781c */ /* 0x000fe20003f0f070 */
[----:B------:R-:W-:-:S12]  /*21800*/  NOP ;  /* 0x0000000000007918 */ /* 0x000fd80000000000 */
.L_x_8702:
[----:B------:R-:W3:Y:S01]  /*21810*/  LDL R2, [R1] ;  /* 0x0000000001027983 */ /* 0x000ee20000100800 */
[----:B------:R-:W-:Y:S02]  /*21820*/  PLOP3.LUT P1, PT, P1, P0, PT, 0xa2, 0x0 ;  /* 0x000000000000781c */ /* 0x000fe40000f21472 */
[----:B---3--:R-:W-:-:S08]  /*21830*/  @P0 R2UR P1, UR4, R2 ;  /* 0x00000000020402ca */ /* 0x008fd00000020000 */
[----:B------:R-:W-:-:S05]  /*21840*/  @P0 PLOP3.LUT P0, PT, P1, PT, PT, 0x80, 0x0 ;  /* 0x000000000000081c */ /* 0x000fca0000f0f070 */
[----:B------:R-:W-:Y:S01]  /*21850*/  @!P1 SYNCS.ARRIVE.TRANS64.RED.A0T1 RZ, [UR4+0x28800], RZ ;  /* 0x028800ffffff99a7 */ /* 0x000fe20008200404 */
[----:B------:R-:W-:Y:S07]  /*21860*/  @!P1 ARRIVES.LDGSTSBAR.64.TRANSCNT [UR4+0x28800] ;  /* 0x02880000ff0099b0 */ /* 0x000fee0008000a84 */
[----:B------:R-:W-:Y:S05]  /*21870*/  @P0 BRA.U.ANY `(.L_x_8702) ;  /* 0xfffffffd00e40947 */ /* 0x000fea000393ffff */
[----:B--2---:R-:W2:Y:S02]  /*21880*/  LDL.LU R3, [R1+0x54] ;  /* 0x0000540001037983 */ /* 0x004ea40000300800 */
        /* <DEDUP_REMOVED lines=10> */
[----:B--23--:R-:W-:Y:S05]  /*21930*/  @!P0 BRA `(.L_x_8704) ;  /* 0x0000006000508947 */ /* 0x00cfea0003800000 */
.L_x_8895:
[----:B------:R-:W-:Y:S05]  /*21940*/  BSYNC B0 ;  /* 0x0000000000007941 */ /* 0x000fea0003800000 */
.L_x_8703:
[----:B------:R-:W3:Y:S04]  /*21950*/  LDL R3, [R1+0x38] ;  /* 0x0000380001037983 */ /* 0x000ee80000100800 */
[----:B--2---:R-:W2:Y:S01]  /*21960*/  LDL R2, [R1+0x2c] ;  /* 0x00002c0001027983 */ /* 0x004ea20000100800 */
[----:B------:R-:W-:Y:S01]  /*21970*/  BSSY B0, `(.L_x_8705) ;  /* 0x00001fb000007945 */ /* 0x000fe20003800000 */
[----:B---3--:R-:W-:-:S05]  /*21980*/  VIADD R0, R3, 0xfffffffe ;  /* 0xfffffffe03007836 */ /* 0x008fca0000000000 */
[----:B--2---:R-:W-:-:S13]  /*21990*/  ISETP.GE.AND P0, PT, R0, R2, PT ;  /* 0x000000020000720c */ /* 0x004fda0003f06270 */
        /* <DEDUP_REMOVED lines=9> */
[----:B-1----:R-:W2:Y:S04]  /*21a30*/  LDL R5, [R1+0x4] ;  /* 0x0000040001057983 */ /* 0x002ea80000100800 */
        /* <DEDUP_REMOVED lines=34> */
.L_x_8711:
[----:B------:R-:W2:Y:S01]  /*21c60*/  LDL R2, [R1] ;  /* 0x0000000001027983 */ /* 0x000ea20000100800 */
[----:B------:R-:W-:Y:S01]  /*21c70*/  BSSY B3, `(.L_x_8712) ;  /* 0x0000005000037945 */ /* 0x000fe20003800000 */
[----:B--2---:R-:W-:Y:S01]  /*21c80*/  IMAD R3, R6, 0x8, R2 ;  /* 0x0000000806037824 */ /* 0x004fe200078e0202 */
[----:B------:R-:W-:-:S04]  /*21c90*/  SHF.L.U32 R2, R9, 0x1f, RZ ;  /* 0x0000001f09027819 */ /* 0x000fc800000006ff */
[----:B------:R-:W2:Y:S02]  /*21ca0*/  SYNCS.PHASECHK.TRANS64.TRYWAIT P0, [R3+URZ+0x28840], R2 ;  /* 0x02884002030075a7 */ /* 0x000ea4000800017f */
[----:B--2---:R-:W-:Y:S05]  /*21cb0*/  @!P0 BRA `(.L_x_8713) ;  /* 0x0000005c00888947 */ /* 0x004fea0003800000 */
.L_x_8896:
[----:B------:R-:W-:Y:S05]  /*21cc0*/  BSYNC B3 ;  /* 0x0000000000037941 */ /* 0x000fea0003800000 */
.L_x_8712:
        /* <DEDUP_REMOVED lines=11> */
.L_x_8715:
[----:B------:R-:W-:Y:S05]  /*21d80*/  BSYNC B3 ;  /* 0x0000000000037941 */ /* 0x000fea0003800000 */
.L_x_8714:
[----:B------:R-:W3:Y:S04]  /*21d90*/  LDL R5, [R1] ;  /* 0x0000000001057983 */ /* 0x000ee80000100800 */
        /* <DEDUP_REMOVED lines=12> */
.L_x_8716:
        /* <DEDUP_REMOVED lines=16> */
.L_x_8717:
        /* <DEDUP_REMOVED lines=11> */
[----:B------:R-:W3:Y:S04]  /*22010*/  LDL R12, [R1] ;  /* 0x00000000010c7983 */ /* 0x000ee80000100800 */
[----:B------:R-:W3:Y:S01]  /*22020*/  LDL R7, [R1+0x8] ;  /* 0x0000080001077983 */ /* 0x000ee20000100800 */
[----:B------:R-:W-:Y:S01]  /*22030*/  BSSY B3, `(.L_x_8718) ;  /* 0x0000005000037945 */ /* 0x000fe20003800000 */
[----:B--2---:R-:W-:Y:S01]  /*22040*/  SHF.L.U32 R3, R13, 0x1f, RZ ;  /* 0x0000001f0d037819 */ /* 0x004fe200000006ff */
[----:B---3--:R-:W-:-:S04]  /*22050*/  IMAD R2, R7, 0x8, R12 ;  /* 0x0000000807027824 */ /* 0x008fc800078e020c */
[----:B------:R-:W1:Y:S02]  /*22060*/  SYNCS.PHASECHK.TRANS64.TRYWAIT P0, [R2+URZ+0x28860], R3 ;  /* 0x02886003020075a7 */ /* 0x000e64000800017f */
[----:B-1----:R-:W-:Y:S05]  /*22070*/  @!P0 BRA `(.L_x_8719) ;  /* 0x0000005800ac8947 */ /* 0x002fea0003800000 */
.L_x_8897:
[----:B------:R-:W-:Y:S05]  /*22080*/  BSYNC B3 ;  /* 0x0000000000037941 */ /* 0x000fea0003800000 */
.L_x_8718:
[----:B------:R-:W2:Y:S01]  /*22090*/  LDL R5, [R1+0x3c] ;  /* 0x00003c0001057983 */ /* 0x000ea20000100800 */
[----:B------:R-:W3:Y:S02]  /*220a0*/  S2R R7, SR_TID.X ;  /* 0x0000000000077919 */ /* 0x000ee40000002100 */
[----:B---3--:R-:W-:-:S04]  /*220b0*/  LOP3.LUT R7, R7, 0x7f, RZ, 0xc0, !PT ;  /* 0x0000007f07077812 */ /* 0x008fc800078ec0ff */
[----:B------:R-:W-:-:S13]  /*220c0*/  ISETP.NE.AND P0, PT, R7, RZ, PT ;  /* 0x000000ff0700720c */ /* 0x000fda0003f05270 */
[----:B-1----:R-:W-:-:S04]  /*220d0*/  @!P0 IMAD.MOV.U32 R3, RZ, RZ, 0x8000 ;  /* 0x00008000ff038424 */ /* 0x002fc800078e00ff */
[----:B------:R2:W-:Y:S02]  /*220e0*/  @!P0 SYNCS.ARRIVE.TRANS64 RZ, [R2+URZ+0x28850], R3 ;  /* 0x0288500302ff89a7 */ /* 0x0005e4000800003f */
[----:B--2---:R-:W-:-:S04]  /*220f0*/  PRMT R3, R5, 0x9910, RZ ;  /* 0x0000991005037816 */ /* 0x004fc800000000ff */
[----:B------:R-:W-:-:S13]  /*22100*/  ISETP.NE.AND P0, PT, R3, 0x2, PT ;  /* 0x000000020300780c */ /* 0x000fda0003f05270 */
[----:B------:R-:W-:Y:S05]  /*22110*/  @P0 BRA `(.L_x_8720) ;  /* 0x0000000000040947 */ /* 0x000fea0003800000 */
[----:B------:R-:W-:Y:S01]  /*22120*/  BPT.TRAP 0x1 ;  /* 0x000000040000795c */ /* 0x000fe20000300000 */
.L_x_8720:
[----:B------:R-:W2:Y:S01]  /*22130*/  LDL R3, [R1+0x4] ;  /* 0x0000040001037983 */ /* 0x000ea20000100800 */
[----:B------:R-:W-:Y:S01]  /*22140*/  BSSY B3, `(.L_x_8721) ;  /* 0x0000004000037945 */ /* 0x000fe20003800000 */
[----:B--2---:R-:W-:-:S13]  /*22150*/  LOP3.LUT P0, RZ, R3, 0x8, RZ, 0xc0, !PT ;  /* 0x0000000803ff7812 */ /* 0x004fda000780c0ff */
[----:B------:R-:W-:Y:S05]  /*22160*/  @P0 BRA `(.L_x_8722) ;  /* 0x0000000000040947 */ /* 0x000fea0003800000 */
[----:B------:R-:W-:Y:S01]  /*22170*/  BPT.TRAP 0x1 ;  /* 0x000000040000795c */ /* 0x000fe20000300000 */
.L_x_8722:
[----:B------:R-:W-:Y:S05]  /*22180*/  BSYNC B3 ;  /* 0x0000000000037941 */ /* 0x000fea0003800000 */
.L_x_8721:
        /* <DEDUP_REMOVED lines=14> */
.L_x_8723:
        /* <DEDUP_REMOVED lines=10> */
[----:B------:R-:W-:Y:S01]  /*22310*/  R2UR UR10, R11 ;  /* 0x000000000b0a72ca */ /* 0x000fe200000e0000 */
[----:B------:R-:W-:Y:S01]  /*22320*/  VIADD R5, R7, 0x4400 ;  /* 0x0000440007057836 */ /* 0x000fe20000000000 */
[----:B------:R-:W-:Y:S01]  /*22330*/  PLOP3.LUT P0, PT, PT, PT, PT, 0x80, 0x0 ;  /* 0x000000000000781c */ /* 0x000fe20003f0f070 */
[----:B------:R-:W-:Y:S01]  /*22340*/  UMOV UR6, 0x0 ;  /* 0x0000000000067882 */ /* 0x000fe20000000000 */
[----:B------:R-:W-:-:S11]  /*22350*/  UMOV UR7, 0x14f00000 ;  /* 0x14f0000000077882 */ /* 0x000fd60000000000 */
.L_x_8724:
        /* <DEDUP_REMOVED lines=10> */
[----:B------:R1:W-:Y:S01]  /*22400*/  STL [R1+0xc], R0 ;  /* 0x00000c0001007387 */ /* 0x0003e20000100800 */
[----:B------:R-:W-:-:S07]  /*22410*/  IMAD.MOV.U32 R17, RZ, RZ, R4 ;  /* 0x000000ffff117224 */ /* 0x000fce00078e0004 */
.L_x_8710:
[----:B------:R-:W-:Y:S05]  /*22420*/  BSYNC B1 ;  /* 0x0000000000017941 */ /* 0x000fea0003800000 */
.L_x_8709:
[----:B-1----:R-:W2:Y:S04]  /*22430*/  LDL R0, [R1+0x38] ;  /* 0x0000380001007983 */ /* 0x002ea80000100800 */
[----:B------:R3:W-:Y:S04]  /*22440*/  STL [R1+0x8], R6 ;  /* 0x0000080601007387 */ /* 0x0007e80000100800 */
[----:B------:R3:W-:Y:S02]  /*22450*/  STL [R1+0x14], R9 ;  /* 0x0000140901007387 */ /* 0x0007e40000100800 */
[----:B--23--:R-:W-:-:S07]  /*22460*/  VIADD R0, R0, 0xfffffffd ;  /* 0xfffffffd00007836 */ /* 0x00cfce0000000000 */
.L_x_8708:
[----:B------:R-:W-:Y:S05]  /*22470*/  BSYNC B2 ;  /* 0x0000000000027941 */ /* 0x000fea0003800000 */
.L_x_8707:
[----:B------:R-:W2:Y:S01]  /*22480*/  LDL.LU R2, [R1+0x38] ;  /* 0x0000380001027983 */ /* 0x000ea20000300800 */
[----:B------:R-:W-:Y:S01]  /*22490*/  VIADD R8, R8, 0xfffffffe ;  /* 0xfffffffe08087836 */ /* 0x000fe20000000000 */
[----:B--2---:R-:W-:-:S04]  /*224a0*/  LOP3.LUT R2, RZ, R2, RZ, 0x33, !PT ;  /* 0x00000002ff027212 */ /* 0x004fc800078e33ff */
[----:B------:R-:W-:-:S13]  /*224b0*/  ISETP.NE.AND P0, PT, R8, R2, PT ;  /* 0x000000020800720c */ /* 0x000fda0003f05270 */
[----:B------:R-:W-:Y:S05]  /*224c0*/  @!P0 BRA `(.L_x_8706) ;  /* 0x0000001400148947 */ /* 0x000fea0003800000 */
[----:B------:R-:W-:-:S07]  /*224d0*/  IMAD.MOV.U32 R8, RZ, RZ, R17 ;  /* 0x000000ffff087224 */ /* 0x000fce00078e0011 */
.L_x_8757:
        /* <DEDUP_REMOVED lines=36> */
.L_x_8727:
[----:B------:R-:W2:Y:S01]  /*22720*/  LDL R2, [R1] ;  /* 0x0000000001027983 */ /* 0x000ea20000100800 */
[----:B------:R-:W-:Y:S01]  /*22730*/  BSSY B2, `(.L_x_8728) ;  /* 0x0000005000027945 */ /* 0x000fe20003800000 */
[----:B--2---:R-:W-:Y:S01]  /*22740*/  IMAD R3, R4, 0x8, R2 ;  /* 0x0000000804037824 */ /* 0x004fe200078e0202 */
[----:B------:R-:W-:-:S04]  /*22750*/  SHF.L.U32 R2, R5, 0x1f, RZ ;  /* 0x0000001f05027819 */ /* 0x000fc800000006ff */
[----:B------:R-:W2:Y:S02]  /*22760*/  SYNCS.PHASECHK.TRANS64.TRYWAIT P0, [R3+URZ+0x28840], R2 ;  /* 0x02884002030075a7 */ /* 0x000ea4000800017f */
[----:B--2---:R-:W-:Y:S05]  /*22770*/  @!P0 BRA `(.L_x_8729) ;  /* 0x0000005400008947 */ /* 0x004fea0003800000 */
.L_x_8898:
[----:B------:R-:W-:Y:S05]  /*22780*/  BSYNC B2 ;  /* 0x0000000000027941 */ /* 0x000fea0003800000 */
.L_x_8728:
        /* <DEDUP_REMOVED lines=11> */
.L_x_8731:
[----:B------:R-:W-:Y:S05]  /*22840*/  BSYNC B2 ;  /* 0x0000000000027941 */ /* 0x000fea0003800000 */
.L_x_8730:
        /* <DEDUP_REMOVED lines=12> */
[----:B-1----:R-:W-:-:S08]  /*22910*/  VIADD R9, R2, 0x18400 ;  /* 0x0001840002097836 */ /* 0x002fd00000000000 */
.L_x_8732:
        /* <DEDUP_REMOVED lines=16> */
.L_x_8733:
        /* <DEDUP_REMOVED lines=18> */
.L_x_8899:
[----:B------:R-:W-:Y:S05]  /*22b40*/  BSYNC B2 ;  /* 0x0000000000027941 */ /* 0x000fea0003800000 */
.L_x_8734:
        /* <DEDUP_REMOVED lines=10> */
.L_x_8736:
[----:B------:R-:W2:Y:S01]  /*22bf0*/  LDL R3, [R1+0x4] ;  /* 0x0000040001037983 */ /* 0x000ea20000100800 */
[----:B------:R-:W-:Y:S01]  /*22c00*/  BSSY B2, `(.L_x_8737) ;  /* 0x0000004000027945 */ /* 0x000fe20003800000 */
[----:B--2---:R-:W-:-:S13]  /*22c10*/  LOP3.LUT P0, RZ, R3, 0x8, RZ, 0xc0, !PT ;  /* 0x0000000803ff7812 */ /* 0x004fda000780c0ff */
[----:B------:R-:W-:Y:S05]  /*22c20*/  @P0 BRA `(.L_x_8738) ;  /* 0x0000000000040947 */ /* 0x000fea0003800000 */
[----:B------:R-:W-:Y:S01]  /*22c30*/  BPT.TRAP 0x1 ;  /* 0x000000040000795c */ /* 0x000fe20000300000 */
.L_x_8738:
[----:B------:R-:W-:Y:S05]  /*22c40*/  BSYNC B2 ;  /* 0x0000000000027941 */ /* 0x000fea0003800000 */
.L_x_8737:
        /* <DEDUP_REMOVED lines=14> */
.L_x_8739:
        /* <DEDUP_REMOVED lines=15> */
.L_x_8740:
        /* <DEDUP_REMOVED lines=12> */
.L_x_8726:
[----:B------:R-:W-:Y:S05]  /*22ee0*/  BSYNC B1 ;  /* 0x0000000000017941 */ /* 0x000fea0003800000 */
.L_x_8725:
[----:B------:R-:W2:Y:S01]  /*22ef0*/  LDL R2, [R1+0x4] ;  /* 0x0000040001027983 */ /* 0x000ea20000100800 */
[----:B------:R-:W-:Y:S01]  /*22f00*/  VIADD R3, R4, 0x1 ;  /* 0x0000000104037836 */ /* 0x000fe20000000000 */
[----:B------:R-:W-:Y:S01]  /*22f10*/  BSSY B1, `(.L_x_8741) ;  /* 0x000009c000017945 */ /* 0x000fe20003800000 */
[----:B-1----:R-:W-:-:S03]  /*22f20*/  VIADD R6, R0, 0xffffffff ;  /* 0xffffffff00067836 */ /* 0x002fc60000000000 */
        /* <DEDUP_REMOVED lines=32> */
.L_x_8743:
[----:B------:R-:W3:Y:S01]  /*23130*/  LDL R2, [R1] ;  /* 0x0000000001027983 */ /* 0x000ee20000100800 */
[----:B------:R-:W-:Y:S01]  /*23140*/  SHF.L.U32 R3, R10, 0x1f, RZ ;  /* 0x0000001f0a037819 */ /* 0x000fe200000006ff */
[----:B------:R-:W-:Y:S01]  /*23150*/  BSSY B2, `(.L_x_8744) ;  /* 0x0000004000027945 */ /* 0x000fe20003800000 */
[----:B---3--:R-:W-:-:S04]  /*23160*/  IMAD R2, R11, 0x8, R2 ;  /* 0x000000080b027824 */ /* 0x008fc800078e0202 */
[----:B------:R-:W3:Y:S02]  /*23170*/  SYNCS.PHASECHK.TRANS64.TRYWAIT P0, [R2+URZ+0x28840], R3 ;  /* 0x02884003020075a7 */ /* 0x000ee4000800017f */
[----:B---3--:R-:W-:Y:S05]  /*23180*/  @!P0 BRA `(.L_x_8745) ;  /* 0x0000004800a48947 */ /* 0x008fea0003800000 */
.L_x_8900:
[----:B------:R-:W-:Y:S05]  /*23190*/  BSYNC B2 ;  /* 0x0000000000027941 */ /* 0x000fea0003800000 */
.L_x_8744:
[----:B--2---:R-:W2:Y:S01]  /*231a0*/  S2R R9, SR_TID.X ;  /* 0x0000000000097919 */ /* 0x004ea20000002100 */
[----:B------:R-:W-:Y:S01]  /*231b0*/  BSSY B2, `(.L_x_8746) ;  /* 0x000000a000027945 */ /* 0x000fe20003800000 */
[----:B--2---:R-:W-:-:S04]  /*231c0*/  LOP3.LUT R9, R9, 0x7f, RZ, 0xc0, !PT ;  /* 0x0000007f09097812 */ /* 0x004fc800078ec0ff */
[----:B------:R-:W-:-:S13]  /*231d0*/  ISETP.NE.AND P0, PT, R9, RZ, PT ;  /* 0x000000ff0900720c */ /* 0x000fda0003f05270 */
[----:B------:R-:W-:Y:S05]  /*231e0*/  @P0 BRA `(.L_x_8747) ;  /* 0x0000000000180947 */ /* 0x000fea0003800000 */
[----:B------:R-:W2:Y:S01]  /*231f0*/  LDL R9, [R1+0x4] ;  /* 0x0000040001097983 */ /* 0x000ea20000100800 */
[----:B---3--:R-:W-:-:S04]  /*23200*/  IMAD.MOV.U32 R3, RZ, RZ, 0x8000 ;  /* 0x00008000ff037424 */ /* 0x008fc800078e00ff */
[----:B------:R4:W-:Y:S01]  /*23210*/  SYNCS.ARRIVE.TRANS64 RZ, [R2+URZ+0x28830], R3 ;  /* 0x0288300302ff79a7 */ /* 0x0009e2000800003f */
[----:B--2---:R-:W-:-:S13]  /*23220*/  LOP3.LUT P1, RZ, R9, 0x1, RZ, 0xc0, !PT ;  /* 0x0000000109ff7812 */ /* 0x004fda000782c0ff */
[----:B----4-:R-:W-:Y:S05]  /*23230*/  @!P1 BRA `(.L_x_8747) ;  /* 0x0000000000049947 */ /* 0x010fea0003800000 */
[----:B------:R-:W-:Y:S01]  /*23240*/  BPT.TRAP 0x1 ;  /* 0x000000040000795c */ /* 0x000fe20000300000 */
.L_x_8747:
[----:B------:R-:W-:Y:S05]  /*23250*/  BSYNC B2 ;  /* 0x0000000000027941 */ /* 0x000fea0003800000 */
.L_x_8746:
[----:B-1----:R-:W2:Y:S04]  /*23260*/  LDL R10, [R1] ;  /* 0x00000000010a7983 */ /* 0x002ea80000100800 */
        /* <DEDUP_REMOVED lines=13> */
.L_x_8748:
        /* <DEDUP_REMOVED lines=16> */
.L_x_8749:
        /* <DEDUP_REMOVED lines=10> */
[----:B------:R-:W2:Y:S01]  /*234e0*/  LDL R12, [R1] ;  /* 0x00000000010c7983 */ /* 0x000ea20000100800 */
[----:B------:R-:W-:Y:S01]  /*234f0*/  SHF.L.U32 R5, R5, 0x1f, RZ ;  /* 0x0000001f05057819 */ /* 0x000fe200000006ff */
[----:B------:R-:W-:Y:S01]  /*23500*/  BSSY B2, `(.L_x_8750) ;  /* 0x0000004000027945 */ /* 0x000fe20003800000 */
[----:B--2---:R-:W-:-:S04]  /*23510*/  IMAD R2, R4, 0x8, R12 ;  /* 0x0000000804027824 */ /* 0x004fc800078e020c */
[----:B------:R-:W1:Y:S02]  /*23520*/  SYNCS.PHASECHK.TRANS64.TRYWAIT P0, [R2+URZ+0x28860], R5 ;  /* 0x02886005020075a7 */ /* 0x000e64000800017f */
[----:B-1----:R-:W-:Y:S05]  /*23530*/  @!P0 BRA `(.L_x_8751) ;  /* 0x0000004400cc8947 */ /* 0x002fea0003800000 */
.L_x_8901:
[----:B------:R-:W-:Y:S05]  /*23540*/  BSYNC B2 ;  /* 0x0000000000027941 */ /* 0x000fea0003800000 */
.L_x_8750:
[----:B------:R-:W2:Y:S01]  /*23550*/  LDL R10, [R1+0x3c] ;  /* 0x00003c00010a7983 */ /* 0x000ea20000100800 */
[----:B------:R-:W3:Y:S02]  /*23560*/  S2R R3, SR_TID.X ;  /* 0x0000000000037919 */ /* 0x000ee40000002100 */
[----:B---3--:R-:W-:-:S04]  /*23570*/  LOP3.LUT R3, R3, 0x7f, RZ, 0xc0, !PT ;  /* 0x0000007f03037812 */ /* 0x008fc800078ec0ff */
[----:B------:R-:W-:-:S13]  /*23580*/  ISETP.NE.AND P0, PT, R3, RZ, PT ;  /* 0x000000ff0300720c */ /* 0x000fda0003f05270 */
[----:B------:R-:W-:-:S04]  /*23590*/  @!P0 IMAD.MOV.U32 R3, RZ, RZ, 0x8000 ;  /* 0x00008000ff038424 */ /* 0x000fc800078e00ff */
[----:B------:R2:W-:Y:S02]  /*235a0*/  @!P0 SYNCS.ARRIVE.TRANS64 RZ, [R2+URZ+0x28850], R3 ;  /* 0x0288500302ff89a7 */ /* 0x0005e4000800003f */
[----:B--2---:R-:W-:-:S04]  /*235b0*/  PRMT R3, R10, 0x9910, RZ ;  /* 0x000099100a037816 */ /* 0x004fc800000000ff */
[----:B------:R-:W-:-:S13]  /*235c0*/  ISETP.NE.AND P0, PT, R3, 0x2, PT ;  /* 0x000000020300780c */ /* 0x000fda0003f05270 */
[----:B------:R-:W-:Y:S05]  /*235d0*/  @P0 BRA `(.L_x_8752) ;  /* 0x0000000000040947 */ /* 0x000fea0003800000 */
[----:B------:R-:W-:Y:S01]  /*235e0*/  BPT.TRAP 0x1 ;  /* 0x000000040000795c */ /* 0x000fe20000300000 */
.L_x_8752:
[----:B------:R-:W2:Y:S01]  /*235f0*/  LDL R3, [R1+0x4] ;  /* 0x0000040001037983 */ /* 0x000ea20000100800 */
[----:B------:R-:W-:Y:S01]  /*23600*/  BSSY B2, `(.L_x_8753) ;  /* 0x0000004000027945 */ /* 0x000fe20003800000 */
[----:B--2---:R-:W-:-:S13]  /*23610*/  LOP3.LUT P0, RZ, R3, 0x8, RZ, 0xc0, !PT ;  /* 0x0000000803ff7812 */ /* 0x004fda000780c0ff */
[----:B------:R-:W-:Y:S05]  /*23620*/  @P0 BRA `(.L_x_8754) ;  /* 0x0000000000040947 */ /* 0x000fea0003800000 */
[----:B------:R-:W-:Y:S01]  /*23630*/  BPT.TRAP 0x1 ;  /* 0x000000040000795c */ /* 0x000fe20000300000 */
.L_x_8754:
[----:B------:R-:W-:Y:S05]  /*23640*/  BSYNC B2 ;  /* 0x0000000000027941 */ /* 0x000fea0003800000 */
.L_x_8753:
[----:B------:R-:W2:Y:S04]  /*23650*/  LDL R10, [R1] ;  /* 0x00000000010a7983 */ /* 0x000ea80000100800 */
        /* <DEDUP_REMOVED lines=12> */
.L_x_8755:
        /* <DEDUP_REMOVED lines=15> */
.L_x_8756:
        /* <DEDUP_REMOVED lines=12> */
.L_x_8742:
[----:B------:R-:W-:Y:S05]  /*238d0*/  BSYNC B1 ;  /* 0x0000000000017941 */ /* 0x000fea0003800000 */
.L_x_8741:
[----:B------:R-:W3:Y:S01]  /*238e0*/  LDL R2, [R1+0x2c] ;  /* 0x00002c0001027983 */ /* 0x000ee20000100800 */
[----:B------:R-:W-:Y:S01]  /*238f0*/  VIADD R0, R0, 0xfffffffe ;  /* 0xfffffffe00007836 */ /* 0x000fe20000000000 */
[----:B---3--:R-:W-:-:S13]  /*23900*/  ISETP.GT.AND P0, PT, R6, R2, PT ;  /* 0x000000020600720c */ /* 0x008fda0003f04270 */
[----:B------:R-:W-:Y:S05]  /*23910*/  @P0 BRA `(.L_x_8757) ;  /* 0xffffffe800f00947 */ /* 0x000fea000383ffff */
.L_x_8706:
[----:B------:R-:W-:Y:S05]  /*23920*/  BSYNC B0 ;  /* 0x0000000000007941 */ /* 0x000fea0003800000 */
.L_x_8705:
[----:B------:R-:W3:Y:S01]  /*23930*/  S2R R2, SR_TID.X ;  /* 0x0000000000027919 */ /* 0x000ee20000002100 */
[----:B------:R-:W-:Y:S01]  /*23940*/  BSSY B0, `(.L_x_8758) ;  /* 0x0000010000007945 */ /* 0x000fe20003800000 */
[----:B---3--:R-:W-:-:S04]  /*23950*/  LOP3.LUT R2, R2, 0x7f, RZ, 0xc0, !PT ;  /* 0x0000007f02027812 */ /* 0x008fc800078ec0ff */
[----:B------:R-:W-:-:S13]  /*23960*/  ISETP.NE.AND P0, PT, R2, RZ, PT ;  /* 0x000000ff0200720c */ /* 0x000fda0003f05270 */
[----:B------:R-:W-:Y:S05]  /*23970*/  @P0 BRA `(.L_x_8759) ;  /* 0x0000000000300947 */ /* 0x000fea0003800000 */
[----:B------:R-:W3:Y:S01]  /*23980*/  S2R R2, SR_LANEID ;  /* 0x0000000000027919 */ /* 0x000ee20000000000 */
[----:B------:R-:W-:Y:S01]  /*23990*/  VOTEU.ANY UR4, UPT, PT ;  /* 0x0000000000047886 */ /* 0x000fe200038e0100 */
[----:B-1----:R-:W1:Y:S01]  /*239a0*/  LDC.64 R4, c[0x0][0xc60] ;  /* 0x00031800ff047b82 */ /* 0x002e620000000a00 */
[----:B------:R-:W3:Y:S02]  /*239b0*/  FLO.U32 R0, UR4 ;  /* 0x0000000400007d00 */ /* 0x000ee400080e0000 */
[----:B---3--:R-:W-:-:S06]  /*239c0*/  ISETP.EQ.U32.AND P0, PT, R0, R2, PT ;  /* 0x000000020000720c */ /* 0x008fcc0003f02070 */
[----:B------:R-:W1:Y:S07]  /*239d0*/  POPC R2, UR4 ;  /* 0x0000000400027d09 */ /* 0x000e6e0008000000 */
[----:B-1----:R-:W3:Y:S04]  /*239e0*/  @P0 ATOMG.E.ADD.STRONG.GPU PT, R2, desc[UR38][R4.64], R2 ;  /* 0x00000002040209a8 */ /* 0x002ee800081ee1e6 */
[----:B---3--:R1:W3:Y:S02]  /*239f0*/  SHFL.IDX PT, R2, R2, R0, 0x1f ;  /* 0x00001f0002027589 */ /* 0x0082e400000e0000 */
[----:B-1----:R-:W1:Y:S02]  /*23a00*/  S2R R0, SR_LTMASK ;  /* 0x0000000000007919 */ /* 0x002e640000003900 */
[----:B-1----:R-:W-:-:S06]  /*23a10*/  LOP3.LUT R0, R0, UR4, RZ, 0xc0, !PT ;  /* 0x0000000400007c12 */ /* 0x002fcc000f8ec0ff */
[----:B------:R-:W3:Y:S02]  /*23a20*/  POPC R0, R0 ;  /* 0x0000000000007309 */ /* 0x000ee40000000000 */
[----:B---3--:R-:W-:-:S07]  /*23a30*/  IADD3 R16, R2, UR36, R0 ;  /* 0x0000002402107c10 */ /* 0x008fce000fffe000 */
.L_x_8759:
[----:B------:R-:W-:Y:S05]  /*23a40*/  BSYNC B0 ;  /* 0x0000000000007941 */ /* 0x000fea0003800000 */
.L_x_8758:
        /* <DEDUP_REMOVED lines=12> */
.L_x_8902:
[----:B------:R-:W-:Y:S05]  /*23b10*/  BSYNC B1 ;  /* 0x0000000000017941 */ /* 0x000fea0003800000 */
.L_x_8762:
        /* <DEDUP_REMOVED lines=10> */
.L_x_8764:
[----:B------:R-:W3:Y:S01]  /*23bc0*/  LDL R2, [R1+0x4] ;  /* 0x0000040001027983 */ /* 0x000ee20000100800 */
[----:B------:R-:W-:Y:S01]  /*23bd0*/  BSSY B1, `(.L_x_8765) ;  /* 0x0000004000017945 */ /* 0x000fe20003800000 */
[----:B---3--:R-:W-:-:S13]  /*23be0*/  LOP3.LUT P0, RZ, R2, 0x8, RZ, 0xc0, !PT ;  /* 0x0000000802ff7812 */ /* 0x008fda000780c0ff */
[----:B------:R-:W-:Y:S05]  /*23bf0*/  @P0 BRA `(.L_x_8766) ;  /* 0x0000000000040947 */ /* 0x000fea0003800000 */
[----:B------:R-:W-:Y:S01]  /*23c00*/  BPT.TRAP 0x1 ;  /* 0x000000040000795c */ /* 0x000fe20000300000 */
.L_x_8766:
[----:B------:R-:W-:Y:S05]  /*23c10*/  BSYNC B1 ;  /* 0x0000000000017941 */ /* 0x000fea0003800000 */
.L_x_8765:
[----:B-1----:R-:W3:Y:S04]  /*23c20*/  LDL.LU R5, [R1+0x18] ;  /* 0x0000180001057983 */ /* 0x002ee80000300800 */
[----:B------:R-:W3:Y:S04]  /*23c30*/  LDL.LU R3, [R1+0xc] ;  /* 0x00000c0001037983 */ /* 0x000ee80000300800 */
[----:B------:R-:W4:Y:S04]  /*23c40*/  LDL R4, [R1] ;  /* 0x0000000001047983 */ /* 0x000f280000100800 */
        /* <DEDUP_REMOVED lines=8> */
[----:B---3--:R-:W-:-:S02]  /*23cd0*/  IMAD R3, R3, 0x80, R5 ;  /* 0x0000008003037824 */ /* 0x008fc400078e0205 */
[----:B----4-:R-:W-:-:S04]  /*23ce0*/  IMAD R2, R2, 0x8000, R4 ;  /* 0x0000800002027824 */ /* 0x010fc800078e0204 */
[----:B------:R-:W-:-:S07]  /*23cf0*/  VIADD R4, R2, 0x400 ;  /* 0x0000040002047836 */ /* 0x000fce0000000000 */
.L_x_8767:
        /* <DEDUP_REMOVED lines=15> */
.L_x_8768:
        /* <DEDUP_REMOVED lines=10> */
.L_x_8761:
[----:B------:R-:W-:Y:S05]  /*23e90*/  BSYNC B0 ;  /* 0x0000000000007941 */ /* 0x000fea0003800000 */
.L_x_8760:
[----:B-1----:R-:W3:Y:S04]  /*23ea0*/  LDL.LU R5, [R1+0x8] ;  /* 0x0000080001057983 */ /* 0x002ee80000300800 */
        /* <DEDUP_REMOVED lines=8> */
.L_x_8685:
[----:B------:R-:W-:Y:S05]  /*23f30*/  BSYNC B7 ;  /* 0x0000000000077941 */ /* 0x000fea0003800000 */
.L_x_8683:
        /* <DEDUP_REMOVED lines=9> */
[----:B------:R1:W2:Y:S04]  /*23fd0*/  LDS.128 R16, [R0+0x288d0] ;  /* 0x0288d00000107984 */ /* 0x0002a80000000c00 */
[----:B------:R1:W-:Y:S01]  /*23fe0*/  STL [R1], R0 ;  /* 0x0000000001007387 */ /* 0x0003e20000100800 */
[----:B------:R-:W-:Y:S06]  /*23ff0*/  BAR.ARV 0x4, 0x180 ;  /* 0x0106000000007b1d */ /* 0x000fec0000002000 */
[----:B------:R-:W-:Y:S05]  /*24000*/  BRA `(.L_x_8770) ;  /* 0x0000000800d87947 */ /* 0x000fea0003800000 */
.L_x_8769:
        /* <DEDUP_REMOVED lines=8> */
[----:B------:R-:W1:Y:S02]  /*24090*/  @!P0 LDC.64 R2, c[0x0][0xc80] ;  /* 0x00032000ff028b82 */ /* 0x000e640000000a00 */
[----:B-1----:R-:W-:-:S06]  /*240a0*/  @!P0 IMAD.WIDE R2, R0, 0x4, R2 ;  /* 0x0000000400028825 */ /* 0x002fcc00078e0202 */
[----:B------:R1:W2:Y:S01]  /*240b0*/  @!P0 LDG.E R3, desc[UR38][R2.64] ;  /* 0x0000002602038981 */ /* 0x0002a2000c1e1900 */
[C---:B------:R-:W-:Y:S02]  /*240c0*/  ISETP.GE.U32.AND P1, PT, R6.reuse, 0x4, PT ;  /* 0x000000040600780c */ /* 0x040fe40003f26070 */
[C---:B------:R-:W-:Y:S01]  /*240d0*/  ISETP.GE.U32.AND P2, PT, R6.reuse, 0x8, PT ;  /* 0x000000080600780c */ /* 0x040fe20003f46070 */
[----:B------:R-:W-:Y:S01]  /*240e0*/  SHFL.IDX PT, R0, R16, RZ, 0x1f ;  /* 0x00001fff10007589 */ /* 0x000fe200000e0000 */
[C---:B------:R-:W-:Y:S01]  /*240f0*/  ISETP.GE.U32.AND P3, PT, R6.reuse, 0x10, PT ;  /* 0x000000100600780c */ /* 0x040fe20003f66070 */
[----:B-1----:R-:W-:Y:S02]  /*24100*/  IMAD.MOV.U32 R2, RZ, RZ, RZ ;  /* 0x000000ffff027224 */ /* 0x002fe400078e00ff */
[----:B--2---:R-:W-:Y:S01]  /*24110*/  @!P0 IMAD.MOV.U32 R2, RZ, RZ, R3 ;  /* 0x000000ffff028224 */ /* 0x004fe200078e0003 */
[----:B------:R-:W-:-:S04]  /*24120*/  ISETP.GE.U32.AND P0, PT, R6, 0x2, PT ;  /* 0x000000020600780c */ /* 0x000fc80003f06070 */
[----:B------:R-:W1:Y:S02]  /*24130*/  SHFL.UP PT, R3, R2, 0x1, RZ ;  /* 0x0420000002037989 */ /* 0x000e6400000e00ff */
[----:B-1----:R-:W-:-:S05]  /*24140*/  SEL R5, R3, RZ, P4 ;  /* 0x000000ff03057207 */ /* 0x002fca0002000000 */
[----:B------:R-:W-:Y:S02]  /*24150*/  IMAD.IADD R3, R2, 0x1, R5 ;  /* 0x0000000102037824 */ /* 0x000fe400078e0205 */
[----:B------:R-:W-:Y:S04]  /*24160*/  SHFL.IDX PT, R5, R16, 0x1, 0x1f ;  /* 0x00201f0010057f89 */ /* 0x000fe800000e0000 */
        /* <DEDUP_REMOVED lines=13> */
.L_x_8912:
[----:B------:R-:W-:Y:S02]  /*24240*/  ULDC UR4, c[0x0][0xc38] ;  /* 0x00030e0000047ab9 */ /* 0x000fe40000000800 */
[----:B------:R-:W-:-:S04]  /*24250*/  IMAD.U32 R4, RZ, RZ, UR4 ;  /* 0x00000004ff047e24 */ /* 0x000fc8000f8e00ff */
[----:B--2---:R-:W-:-:S04]  /*24260*/  IMAD R16, R16, R4, RZ ;  /* 0x0000000410107224 */ /* 0x004fc800078e02ff */
[----:B------:R-:W-:-:S05]  /*24270*/  IMAD.IADD R5, R5, 0x1, R16 ;  /* 0x0000000105057824 */ /* 0x000fca00078e0210 */
[----:B------:R-:W-:-:S13]  /*24280*/  ISETP.GT.AND P4, PT, R5, R0, PT ;  /* 0x000000000500720c */ /* 0x000fda0003f84270 */
[----:B------:R-:W-:Y:S05]  /*24290*/  @P4 BRA `(.L_x_8772) ;  /* 0x0000000000a04947 */ /* 0x000fea0003800000 */
.L_x_8777:
[----:B------:R-:W2:Y:S01]  /*242a0*/  LDC R2, c[0x0][0xc3c] ;  /* 0x00030f00ff027b82 */ /* 0x000ea20000000800 */
[----:B------:R-:W-:-:S05]  /*242b0*/  VIADD R19, R19, 0x1f ;  /* 0x0000001f13137836 */ /* 0x000fca0000000000 */
[----:B--2---:R-:W-:-:S13]  /*242c0*/  ISETP.GE.AND P4, PT, R19, R2, PT ;  /* 0x000000021300720c */ /* 0x004fda0003f86270 */
[----:B------:R-:W-:Y:S05]  /*242d0*/  @P4 BRA `(.L_x_8773) ;  /* 0x0000000400dc4947 */ /* 0x000fea0003800000 */
[----:B-1----:R-:W2:Y:S01]  /*242e0*/  LDL R3, [R1+0x28] ;  /* 0x0000280001037983 */ /* 0x002ea20000100800 */
[----:B------:R-:W-:Y:S01]  /*242f0*/  BSSY B0, `(.L_x_8774) ;  /* 0x0000008000007945 */ /* 0x000fe20003800000 */
[----:B--2---:R-:W-:-:S05]  /*24300*/  IMAD.IADD R4, R19, 0x1, R3 ;  /* 0x0000000113047824 */ /* 0x004fca00078e0203 */
[----:B------:R-:W-:Y:S01]  /*24310*/  ISETP.GE.OR P4, PT, R4, R2, !P5 ;  /* 0x000000020400720c */ /* 0x000fe20006f86670 */
[----:B------:R-:W-:-:S12]  /*24320*/  IMAD.MOV.U32 R2, RZ, RZ, RZ ;  /* 0x000000ffff027224 */ /* 0x000fd800078e00ff */
[----:B------:R-:W-:Y:S05]  /*24330*/  @P4 BRA `(.L_x_8775) ;  /* 0x00000000000c4947 */ /* 0x000fea0003800000 */
[----:B------:R-:W1:Y:S02]  /*24340*/  LDC.64 R2, c[0x0][0xc80] ;  /* 0x00032000ff027b82 */ /* 0x000e640000000a00 */
[----:B-1----:R-:W-:-:S06]  /*24350*/  IMAD.WIDE R2, R4, 0x4, R2 ;  /* 0x0000000404027825 */ /* 0x002fcc00078e0202 */
[----:B------:R1:W5:Y:S02]  /*24360*/  LDG.E R2, desc[UR38][R2.64] ;  /* 0x0000002602027981 */ /* 0x000364000c1e1900 */
.L_x_8775:
[----:B------:R-:W-:Y:S05]  /*24370*/  BSYNC B0 ;  /* 0x0000000000007941 */ /* 0x000fea0003800000 */
.L_x_8774:
[----:B------:R-:W-:-:S03]  /*24380*/  UMOV UR4, 0xffffffff ;  /* 0xffffffff00047882 */ /* 0x000fc60000000000 */
[----:B------:R-:W-:Y:S05]  /*24390*/  BRA.DIV UR4, `(.L_x_8776) ;  /* 0x0000003e04987947 */ /* 0x000fea000b800000 */
[----:B------:R-:W2:Y:S04]  /*243a0*/  LDL R4, [R1+0x4] ;  /* 0x0000040001047983 */ /* 0x000ea80000100800 */
[----:B-1---5:R-:W1:Y:S01]  /*243b0*/  SHFL.UP PT, R3, R2, 0x1, RZ ;  /* 0x0420000002037989 */ /* 0x022e6200000e00ff */
[----:B--2---:R-:W-:-:S04]  /*243c0*/  LOP3.LUT P4, RZ, R4, 0x1, RZ, 0xc0, !PT ;  /* 0x0000000104ff7812 */ /* 0x004fc8000788c0ff */
        /* <DEDUP_REMOVED lines=15> */
.L_x_8920:
[----:B------:R-:W-:Y:S02]  /*244c0*/  ULDC UR4, c[0x0][0xc38] ;  /* 0x00030e0000047ab9 */ /* 0x000fe40000000800 */
[----:B------:R-:W-:-:S04]  /*244d0*/  IMAD.U32 R4, RZ, RZ, UR4 ;  /* 0x00000004ff047e24 */ /* 0x000fc8000f8e00ff */
[----:B--2---:R-:W-:-:S04]  /*244e0*/  IMAD R16, R16, R4, RZ ;  /* 0x0000000410107224 */ /* 0x004fc800078e02ff */
[----:B------:R-:W-:-:S05]  /*244f0*/  IMAD.IADD R5, R16, 0x1, R5 ;  /* 0x0000000110057824 */ /* 0x000fca00078e0205 */
[----:B------:R-:W-:-:S13]  /*24500*/  ISETP.GT.AND P4, PT, R5, R0, PT ;  /* 0x000000000500720c */ /* 0x000fda0003f84270 */
[----:B------:R-:W-:Y:S05]  /*24510*/  @!P4 BRA `(.L_x_8777) ;  /* 0xfffffffc0060c947 */ /* 0x000fea000383ffff */
.L_x_8772:
        /* <DEDUP_REMOVED lines=8> */
.L_x_8924:
[----:B------:R-:W-:Y:S01]  /*245a0*/  ISETP.NE.AND P0, PT, R6, RZ, PT ;  /* 0x000000ff0600720c */ /* 0x000fe20003f05270 */
[----:B------:R-:W-:-:S12]  /*245b0*/  IMAD.MOV.U32 R6, RZ, RZ, RZ ;  /* 0x000000ffff067224 */ /* 0x000fd800078e00ff */
[----:B------:R-:W-:Y:S05]  /*245c0*/  @!P0 BRA `(.L_x_8779) ;  /* 0x0000000000148947 */ /* 0x000fea0003800000 */
[----:B------:R-:W-:Y:S01]  /*245d0*/  UMOV UR4, 0xffffffff ;  /* 0xffffffff00047882 */ /* 0x000fe20000000000 */
[----:B------:R-:W-:Y:S02]  /*245e0*/  VIADD R12, R5, 0xffffffff ;  /* 0xffffffff050c7836 */ /* 0x000fe40000000000 */
[----:B------:R-:W-:Y:S05]  /*245f0*/  BRA.DIV UR4, `(.L_x_8780) ;  /* 0x0000004204287947 */ /* 0x000fea000b800000 */
[----:B-1----:R1:W4:Y:S02]  /*24600*/  SHFL.IDX PT, R3, R3, R12, 0x1f ;  /* 0x00001f0c03037589 */ /* 0x00232400000e0000 */
.L_x_8927:
[----:B----4-:R-:W-:-:S07]  /*24610*/  IMAD.MOV.U32 R6, RZ, RZ, R3 ;  /* 0x000000ffff067224 */ /* 0x010fce00078e0003 */
.L_x_8779:
[----:B-12---:R-:W1:Y:S01]  /*24620*/  LDC.64 R2, c[0x0][0xc90] ;  /* 0x00032400ff027b82 */ /* 0x006e620000000a00 */
[----:B------:R-:W-:-:S04]  /*24630*/  IMAD.IADD R19, R5, 0x1, R19 ;  /* 0x0000000105137824 */ /* 0x000fc800078e0213 */
[----:B-1----:R-:W-:-:S05]  /*24640*/  IMAD.WIDE R2, R19, 0x4, R2 ;  /* 0x0000000413027825 */ /* 0x002fca00078e0202 */
[----:B------:R-:W3:Y:S01]  /*24650*/  LDG.E R7, desc[UR38][R2.64] ;  /* 0x0000002602077981 */ /* 0x000ee2000c1e1900 */
[----:B------:R-:W-:-:S04]  /*24660*/  IMAD R16, R6, R4, R16 ;  /* 0x0000000406107224 */ /* 0x000fc800078e0210 */
[----:B------:R-:W-:Y:S02]  /*24670*/  IMAD.IADD R0, R0, 0x1, -R16 ;  /* 0x0000000100007824 */ /* 0x000fe400078e0a10 */
[----:B---3--:R-:W-:-:S05]  /*24680*/  IMAD R5, R17, R7, RZ ;  /* 0x0000000711057224 */ /* 0x008fca00078e02ff */
[----:B-----5:R-:W-:-:S04]  /*24690*/  IABS R8, R5 ;  /* 0x0000000500087213 */ /* 0x020fc80000000000 */
[----:B------:R-:W1:Y:S08]  /*246a0*/  I2F.RP R2, R8 ;  /* 0x0000000800027306 */ /* 0x000e700000209400 */
        /* <DEDUP_REMOVED lines=58> */
.L_x_8773:
[----:B------:R-:W-:Y:S01]  /*24a50*/  UMOV UR4, URZ ;  /* 0x0000003f00047c82 */ /* 0x000fe20008000000 */
[----:B------:R-:W-:Y:S01]  /*24a60*/  UMOV UR5, URZ ;  /* 0x0000003f00057c82 */ /* 0x000fe20008000000 */
[----:B------:R-:W-:Y:S01]  /*24a70*/  ULDC UR6, c[0x0][0xc3c] ;  /* 0x00030f0000067ab9 */ /* 0x000fe20000000800 */
[----:B------:R-:W-:Y:S02]  /*24a80*/  IMAD.MOV.U32 R16, RZ, RZ, R0 ;  /* 0x000000ffff107224 */ /* 0x000fe400078e0000 */
[----:B------:R-:W-:Y:S02]  /*24a90*/  IMAD.U32 R17, RZ, RZ, UR4 ;  /* 0x00000004ff117e24 */ /* 0x000fe4000f8e00ff */
[----:B------:R-:W-:Y:S02]  /*24aa0*/  IMAD.U32 R18, RZ, RZ, UR5 ;  /* 0x00000005ff127e24 */ /* 0x000fe4000f8e00ff */
[----:B------:R-:W-:-:S07]  /*24ab0*/  IMAD.U32 R19, RZ, RZ, UR6 ;  /* 0x00000006ff137e24 */ /* 0x000fce000f8e00ff */
.L_x_8781:
[----:B------:R-:W2:Y:S04]  /*24ac0*/  LDL R0, [R1+0x28] ;  /* 0x0000280001007983 */ /* 0x000ea80000100800 */
[----:B-1----:R3:W4:Y:S01]  /*24ad0*/  LDL R3, [R1] ;  /* 0x0000000001037983 */ /* 0x0027220000100800 */
        /* <DEDUP_REMOVED lines=9> */
.L_x_8770:
[----:B------:R-:W-:Y:S02]  /*24b70*/  ULDC UR4, c[0x0][0xc3c] ;  /* 0x00030f0000047ab9 */ /* 0x000fe40000000800 */
[----:B--2---:R-:W-:-:S13]  /*24b80*/  ISETP.GE.AND P0, PT, R19, UR4, PT ;  /* 0x0000000413007c0c */ /* 0x004fda000bf06270 */
[----:B------:R-:W-:Y:S05]  /*24b90*/  @!P0 BRA `(.L_x_8782) ;  /* 0xffffff9400488947 */ /* 0x000fea000383ffff */
[----:B------:R-:W-:Y:S05]  /*24ba0*/  BSYNC B8 ;  /* 0x0000000000087941 */ /* 0x000fea0003800000 */
.L_x_8627:
[----:B-1----:R-:W2:Y:S01]  /*24bb0*/  LDL.LU R0, [R1+0x54] ;  /* 0x0000540001007983 */ /* 0x002ea20000300800 */
[----:B------:R-:W-:Y:S01]  /*24bc0*/  BSSY B0, `(.L_x_8783) ;  /* 0x000000b000007945 */ /* 0x000fe20003800000 */
[----:B------:R-:W1:Y:S01]  /*24bd0*/  S2R R5, SR_CgaCtaId ;  /* 0x0000000000057919 */ /* 0x000e620000008800 */
[----:B--2---:R-:W-:-:S05]  /*24be0*/  VIADD R0, R0, 0x1 ;  /* 0x0000000100007836 */ /* 0x004fca0000000000 */
[----:B0-----:R-:W-:-:S04]  /*24bf0*/  LEA.HI R2, R0, R0, RZ, 0x1 ;  /* 0x0000000000027211 */ /* 0x001fc800078f08ff */
[----:B---3--:R-:W-:-:S05]  /*24c00*/  LOP3.LUT R3, R2, 0xfffffffe, RZ, 0xc0, !PT ;  /* 0xfffffffe02037812 */ /* 0x008fca00078ec0ff */
[----:B------:R-:W-:Y:S01]  /*24c10*/  IMAD.IADD R3, R0, 0x1, -R3 ;  /* 0x0000000100037824 */ /* 0x000fe200078e0a03 */
[----:B------:R-:W-:-:S04]  /*24c20*/  MOV R0, 0x400 ;  /* 0x0000040000007802 */ /* 0x000fc80000000f00 */
[----:B-1----:R-:W-:Y:S02]  /*24c30*/  LEA R0, R5, R0, 0x18 ;  /* 0x0000000005007211 */ /* 0x002fe400078ec0ff */
[----:B------:R-:W-:-:S04]  /*24c40*/  SHF.L.U32 R3, R3, 0x1f, RZ ;  /* 0x0000001f03037819 */ /* 0x000fc800000006ff */
[----:B------:R-:W0:Y:S02]  /*24c50*/  SYNCS.PHASECHK.TRANS64.TRYWAIT P0, [R0+URZ+0x28820], R3 ;  /* 0x02882003000075a7 */ /* 0x000e24000800017f */
[----:B0-----:R-:W-:Y:S05]  /*24c60*/  @!P0 BRA `(.L_x_8784) ;  /* 0x0000003800b48947 */ /* 0x001fea0003800000 */
.L_x_8928:
[----:B------:R-:W-:Y:S05]  /*24c70*/  BSYNC B0 ;  /* 0x0000000000007941 */ /* 0x000fea0003800000 */
.L_x_8783:
[----:B------:R-:W-:-:S03]  /*24c80*/  UMOV UR4, 0xffffffff ;  /* 0xffffffff00047882 */ /* 0x000fc60000000000 */
[----:B------:R-:W-:Y:S05]  /*24c90*/  BRA.DIV UR4, `(.L_x_8785) ;  /* 0x0000003a04bc7947 */ /* 0x000fea000b800000 */
[----:B------:R-:W1:Y:S02]  /*24ca0*/  S2R R2, SR_TID.X ;  /* 0x0000000000027919 */ /* 0x000e640000002100 */
[----:B-1----:R-:W-:-:S04]  /*24cb0*/  SHF.R.U32.HI R2, RZ, 0x5, R2 ;  /* 0x00000005ff027819 */ /* 0x002fc80000011602 */
[----:B------:R-:W-:-:S05]  /*24cc0*/  LOP3.LUT R2, R2, 0x3, RZ, 0xc0, !PT ;  /* 0x0000000302027812 */ /* 0x000fca00078ec0ff */
[----:B------:R1:W2:Y:S02]  /*24cd0*/  SHFL.IDX PT, R14, R2, RZ, 0x1f ;  /* 0x00001fff020e7589 */ /* 0x0002a400000e0000 */
.L_x_8931:
[----:B--2---:R-:W-:-:S13]  /*24ce0*/  ISETP.NE.AND P0, PT, R14, RZ, PT ;  /* 0x000000ff0e00720c */ /* 0x004fda0003f05270 */
[----:B------:R-:W-:Y:S05]  /*24cf0*/  @P0 BRA `(.L_x_8355) ;  /* 0x0000000000940947 */ /* 0x000fea0003800000 */
[----:B------:R-:W-:-:S03]  /*24d00*/  UMOV UR4, 0xffffffff ;  /* 0xffffffff00047882 */ /* 0x000fc60000000000 */
[----:B------:R-:W-:Y:S05]  /*24d10*/  BRA.DIV UR4, `(.L_x_8786) ;  /* 0x0000003a04d07947 */ /* 0x000fea000b800000 */
[----:B------:R-:W-:-:S13]  /*24d20*/  ELECT P6, URZ, PT ;  /* 0x00000000003f782f */ /* 0x000fda00038c0000 */
.L_x_8934:
[----:B------:R-:W-:Y:S05]  /*24d30*/  @!P6 BRA `(.L_x_8355) ;  /* 0x000000000084e947 */ /* 0x000fea0003800000 */
[----:B-1----:R-:W2:Y:S02]  /*24d40*/  LDL.LU R2, [R1+0x50] ;  /* 0x0000500001027983 */ /* 0x002ea40000300800 */
[----:B--2---:R-:W-:-:S04]  /*24d50*/  LOP3.LUT R2, R2, 0x2, RZ, 0xfc, !PT ;  /* 0x0000000202027812 */ /* 0x004fc800078efcff */
[----:B------:R-:W-:-:S13]  /*24d60*/  ISETP.NE.AND P2, PT, R2, 0x3, PT ;  /* 0x000000030200780c */ /* 0x000fda0003f45270 */
[----:B------:R-:W-:Y:S05]  /*24d70*/  @!P2 BRA `(.L_x_8787) ;  /* 0x000000000004a947 */ /* 0x000fea0003800000 */
[----:B------:R-:W-:Y:S01]  /*24d80*/  BPT.TRAP 0x1 ;  /* 0x000000040000795c */ /* 0x000fe20000300000 */
.L_x_8787:
        /* <DEDUP_REMOVED lines=14> */
.L_x_8935:
[----:B------:R-:W1:Y:S02]  /*24e70*/  SYNCS.PHASECHK.TRANS64.TRYWAIT P0, [R7+URZ], R2 ;  /* 0x00000002070075a7 */ /* 0x000e64000800017f */
[----:B-1----:R-:W-:Y:S05]  /*24e80*/  @!P0 BRA `(.L_x_8789) ;  /* 0x0000003800a88947 */ /* 0x002fea0003800000 */
.L_x_8936:
[----:B------:R-:W-:Y:S05]  /*24e90*/  @!P2 BRA `(.L_x_8790) ;  /* 0x000000000004a947 */ /* 0x000fea0003800000 */
[----:B------:R-:W-:Y:S01]  /*24ea0*/  BPT.TRAP 0x1 ;  /* 0x000000040000795c */ /* 0x000fe20000300000 */
.L_x_8790:
[----:B------:R-:W2:Y:S01]  /*24eb0*/  LDL.LU R4, [R1+0x8] ;  /* 0x0000080001047983 */ /* 0x000ea20000300800 */
[----:B------:R-:W-:-:S04]  /*24ec0*/  VIADD R0, R0, 0x28860 ;  /* 0x0002886000007836 */ /* 0x000fc80000000000 */
[----:B--2---:R-:W-:-:S04]  /*24ed0*/  IMAD R4, R4, 0x8, R0 ;  /* 0x0000000804047824 */ /* 0x004fc800078e0200 */
[----:B------:R-:W2:Y:S02]  /*24ee0*/  SYNCS.PHASECHK.TRANS64.TRYWAIT P0, [R4+URZ], R5 ;  /* 0x00000005040075a7 */ /* 0x000ea4000800017f */
[----:B--2---:R-:W-:Y:S05]  /*24ef0*/  @!P0 BRA `(.L_x_8791) ;  /* 0x0000003800a08947 */ /* 0x004fea0003800000 */
.L_x_8937:
[----:B------:R-:W-:-:S07]  /*24f00*/  IMAD R3, R3, 0x8, R0 ;  /* 0x0000000803037824 */ /* 0x000fce00078e0200 */
.L_x_8792:
[----:B---3--:R3:W4:Y:S02]  /*24f10*/  SYNCS.PHASECHK.TRANS64.TRYWAIT P0, [R3+URZ], R2 ;  /* 0x00000002030075a7 */ /* 0x008724000800017f */
[----:B----4-:R-:W-:Y:S05]  /*24f20*/  @!P0 NANOSLEEP.SYNCS 0x989680 ;  /* 0x009896800000895d */ /* 0x010fea0003900000 */
[----:B------:R-:W4:Y:S02]  /*24f30*/  @!P0 SYNCS.PHASECHK.TRANS64 P0, [R3+URZ], R2 ;  /* 0x00000002030085a7 */ /* 0x000f24000800007f */
[----:B----4-:R-:W-:Y:S05]  /*24f40*/  @!P0 BRA `(.L_x_8792) ;  /* 0xfffffffc00f08947 */ /* 0x010fea000383ffff */
.L_x_8355:
[----:B------:R-:W-:Y:S05]  /*24f50*/  BSYNC B9 ;  /* 0x0000000000097941 */ /* 0x000fea0003800000 */
.L_x_8352:
[----:B------:R-:W-:Y:S05]  /*24f60*/  EXIT ;  /* 0x000000000000794d */ /* 0x000fea0003800000 */
.L_x_8385:
[----:B0-----:R0:W1:Y:S02]  /*24f70*/  SYNCS.PHASECHK.TRANS64.TRYWAIT P6, [R106+URZ+0x28890], R119 ;  /* 0x028890776a0075a7 */ /* 0x00106400080c017f */
[----:B-1----:R-:W-:Y:S05]  /*24f80*/  @!P6 NANOSLEEP.SYNCS 0x989680 ;  /* 0x009896800000e95d */ /* 0x002fea0003900000 */
[----:B------:R-:W1:Y:S02]  /*24f90*/  @!P6 SYNCS.PHASECHK.TRANS64 P6, [R106+URZ+0x28890], R119 ;  /* 0x028890776a00e5a7 */ /* 0x000e6400080c007f */
[----:B-1----:R-:W-:Y:S05]  /*24fa0*/  @!P6 BRA `(.L_x_8385) ;  /* 0xfffffffc00f0e947 */ /* 0x002fea000383ffff */
[----:B------:R-:W-:Y:S05]  /*24fb0*/  BRA `(.L_x_8793) ;  /* 0xfffffde400487947 */ /* 0x000fea000383ffff */
.L_x_8421:
[----:B0-----:R0:W1:Y:S02]  /*24fc0*/  SYNCS.PHASECHK.TRANS64.TRYWAIT P4, [R106+URZ+0x28890], R119 ;  /* 0x028890776a0075a7 */ /* 0x001064000808017f */
[----:B-1----:R-:W-:Y:S05]  /*24fd0*/  @!P4 NANOSLEEP.SYNCS 0x989680 ;  /* 0x009896800000c95d */ /* 0x002fea0003900000 */
[----:B------:R-:W1:Y:S02]  /*24fe0*/  @!P4 SYNCS.PHASECHK.TRANS64 P4, [R106+URZ+0x28890], R119 ;  /* 0x028890776a00c5a7 */ /* 0x000e64000808007f */
[----:B-1----:R-:W-:Y:S05]  /*24ff0*/  @!P4 BRA `(.L_x_8421) ;  /* 0xfffffffc00f0c947 */ /* 0x002fea000383ffff */
[----:B------:R-:W-:Y:S05]  /*25000*/  BRA `(.L_x_8794) ;  /* 0xfffffe0c00687947 */ /* 0x000fea000383ffff */
.L_x_8438:
[----:B0-----:R0:W1:Y:S02]  /*25010*/  SYNCS.PHASECHK.TRANS64.TRYWAIT P3, [R106+URZ+0x28890], R119 ;  /* 0x028890776a0075a7 */ /* 0x001064000806017f */
[----:B-1----:R-:W-:Y:S05]  /*25020*/  @!P3 NANOSLEEP.SYNCS 0x989680 ;  /* 0x009896800000b95d */ /* 0x002fea0003900000 */
[----:B------:R-:W1:Y:S02]  /*25030*/  @!P3 SYNCS.PHASECHK.TRANS64 P3, [R106+URZ+0x28890], R119 ;  /* 0x028890776a00b5a7 */ /* 0x000e64000806007f */
[----:B-1----:R-:W-:Y:S05]  /*25040*/  @!P3 BRA `(.L_x_8438) ;  /* 0xfffffffc00f0b947 */ /* 0x002fea000383ffff */
[----:B------:R-:W-:Y:S05]  /*25050*/  BRA `(.L_x_8795) ;  /* 0xfffffe2c00e87947 */ /* 0x000fea000383ffff */
.L_x_8448:
[----:B--2---:R2:W3:Y:S02]  /*25060*/  SYNCS.PHASECHK.TRANS64.TRYWAIT P0, [R106+URZ+0x288b0], R119 ;  /* 0x0288b0776a0075a7 */ /* 0x0044e4000800017f */
[----:B---3--:R-:W-:Y:S05]  /*25070*/  @!P0 NANOSLEEP.SYNCS 0x989680 ;  /* 0x009896800000895d */ /* 0x008fea0003900000 */
[----:B------:R-:W3:Y:S02]  /*25080*/  @!P0 SYNCS.PHASECHK.TRANS64 P0, [R106+URZ+0x288b0], R119 ;  /* 0x0288b0776a0085a7 */ /* 0x000ee4000800007f */
[----:B---3--:R-:W-:Y:S05]  /*25090*/  @!P0 BRA `(.L_x_8448) ;  /* 0xfffffffc00f08947 */ /* 0x008fea000383ffff */
[----:B------:R-:W-:Y:S05]  /*250a0*/  BRA `(.L_x_8796) ;  /* 0xfffffe3400847947 */ /* 0x000fea000383ffff */
.L_x_8468:
        /* <DEDUP_REMOVED lines=8> */
.L_x_8798:
[----:B------:R-:W-:Y:S05]  /*25130*/  BSYNC B0 ;  /* 0x0000000000007941 */ /* 0x000fea0003800000 */
.L_x_8797:
[----:B------:R-:W-:Y:S01]  /*25140*/  IMAD.MOV.U32 R194, RZ, RZ, R14 ;  /* 0x000000ffffc27224 */ /* 0x000fe200078e000e */
[----:B------:R-:W-:Y:S06]  /*25150*/  BRA `(.L_x_8799) ;  /* 0xfffffe4000bc7947 */ /* 0x000fec000383ffff */
.L_x_8478:
[----:B------:R-:W-:Y:S01]  /*25160*/  BSSY B1, `(.L_x_8800) ;  /* 0x0000008000017945 */ /* 0x000fe20003800000 */
[----:B------:R-:W-:Y:S02]  /*25170*/  IMAD.MOV.U32 R13, RZ, RZ, R6 ;  /* 0x000000ffff0d7224 */ /* 0x000fe400078e0006 */
[----:B------:R-:W-:Y:S02]  /*25180*/  IMAD.MOV.U32 R12, RZ, RZ, RZ ;  /* 0x000000ffff0c7224 */ /* 0x000fe400078e00ff */
[----:B------:R-:W-:Y:S02]  /*25190*/  IMAD.MOV.U32 R11, RZ, RZ, 0x181f ;  /* 0x0000181fff0b7424 */ /* 0x000fe400078e00ff */
[----:B------:R-:W-:-:S07]  /*251a0*/  IMAD.MOV.U32 R15, RZ, RZ, -0x1 ;  /* 0xffffffffff0f7424 */ /* 0x000fce00078e00ff */
[----:B0-----:R-:W-:Y:S05]  /*251b0*/  WARPSYNC.COLLECTIVE R15, `(.L_x_8801) ;  /* 0x000000000f087348 */ /* 0x001fea0003c00000 */
[----:B------:R1:W2:Y:S02]  /*251c0*/  SHFL.IDX P6, R14, R13, R12, R11 ;  /* 0x0000000c0d0e7389 */ /* 0x0002a400000c000b */
[----:B012---:R-:W-:Y:S01]  /*251d0*/  ENDCOLLECTIVE ;  /* 0x000000000000791b */ /* 0x007fe20003800000 */
.L_x_8801:
[----:B------:R-:W-:Y:S05]  /*251e0*/  BSYNC B1 ;  /* 0x0000000000017941 */ /* 0x000fea0003800000 */
.L_x_8800:
        /* <DEDUP_REMOVED lines=8> */
.L_x_8802:
[----:B------:R-:W-:Y:S02]  /*25270*/  IMAD.MOV.U32 R13, RZ, RZ, R8 ;  /* 0x000000ffff0d7224 */ /* 0x000fe400078e0008 */
[----:B------:R-:W-:-:S07]  /*25280*/  IMAD.MOV.U32 R3, RZ, RZ, R14 ;  /* 0x000000ffff037224 */ /* 0x000fce00078e000e */
[----:B------:R-:W-:Y:S05]  /*25290*/  WARPSYNC.COLLECTIVE R15, `(.L_x_8803) ;  /* 0x000000000f087348 */ /* 0x000fea0003c00000 */
[----:B------:R0:W1:Y:S02]  /*252a0*/  SHFL.IDX P6, R14, R13, R12, R11 ;  /* 0x0000000c0d0e7389 */ /* 0x00006400000c000b */
[----:B01----:R-:W-:Y:S01]  /*252b0*/  ENDCOLLECTIVE ;  /* 0x000000000000791b */ /* 0x003fe20003800000 */
.L_x_8803:
[----:B------:R-:W-:Y:S02]  /*252c0*/  IMAD.MOV.U32 R13, RZ, RZ, R7 ;  /* 0x000000ffff0d7224 */ /* 0x000fe400078e0007 */
[----:B------:R-:W-:-:S07]  /*252d0*/  IMAD.MOV.U32 R4, RZ, RZ, R14 ;  /* 0x000000ffff047224 */ /* 0x000fce00078e000e */
[----:B------:R-:W-:Y:S05]  /*252e0*/  WARPSYNC.COLLECTIVE R15, `(.L_x_8804) ;  /* 0x000000000f087348 */ /* 0x000fea0003c00000 */
[----:B------:R0:W1:Y:S02]  /*252f0*/  SHFL.IDX P6, R14, R13, R12, R11 ;  /* 0x0000000c0d0e7389 */ /* 0x00006400000c000b */
[----:B01----:R-:W-:Y:S01]  /*25300*/  ENDCOLLECTIVE ;  /* 0x000000000000791b */ /* 0x003fe20003800000 */
.L_x_8804:
[----:B------:R-:W-:Y:S05]  /*25310*/  BRA `(.L_x_8805) ;  /* 0xfffffe4800087947 */ /* 0x000fea000383ffff */
.L_x_8481:
[----:B------:R-:W-:Y:S01]  /*25320*/  BSSY B1, `(.L_x_8806) ;  /* 0x0000008000017945 */ /* 0x000fe20003800000 */
[----:B0-----:R-:W-:Y:S02]  /*25330*/  IMAD.MOV.U32 R13, RZ, RZ, R6 ;  /* 0x000000ffff0d7224 */ /* 0x001fe400078e0006 */
[----:B------:R-:W-:Y:S02]  /*25340*/  IMAD.MOV.U32 R12, RZ, RZ, 0x1 ;  /* 0x00000001ff0c7424 */ /* 0x000fe400078e00ff */
[----:B------:R-:W-:Y:S02]  /*25350*/  IMAD.MOV.U32 R11, RZ, RZ, 0x181f ;  /* 0x0000181fff0b7424 */ /* 0x000fe400078e00ff */
[----:B------:R-:W-:-:S07]  /*25360*/  IMAD.MOV.U32 R15, RZ, RZ, -0x1 ;  /* 0xffffffffff0f7424 */ /* 0x000fce00078e00ff */
[----:B-1----:R-:W-:Y:S05]  /*25370*/  WARPSYNC.COLLECTIVE R15, `(.L_x_8807) ;  /* 0x000000000f087348 */ /* 0x002fea0003c00000 */
[----:B------:R0:W2:Y:S02]  /*25380*/  SHFL.IDX P6, R14, R13, R12, R11 ;  /* 0x0000000c0d0e7389 */ /* 0x0000a400000c000b */
[----:B012---:R-:W-:Y:S01]  /*25390*/  ENDCOLLECTIVE ;  /* 0x000000000000791b */ /* 0x007fe20003800000 */
.L_x_8807:
[----:B------:R-:W-:Y:S05]  /*253a0*/  BSYNC B1 ;  /* 0x0000000000017941 */ /* 0x000fea0003800000 */
.L_x_8806:
        /* <DEDUP_REMOVED lines=8> */
.L_x_8808:
[----:B------:R-:W-:Y:S02]  /*25430*/  IMAD.MOV.U32 R13, RZ, RZ, R8 ;  /* 0x000000ffff0d7224 */ /* 0x000fe400078e0008 */
[----:B------:R-:W-:-:S07]  /*25440*/  IMAD.MOV.U32 R3, RZ, RZ, R14 ;  /* 0x000000ffff037224 */ /* 0x000fce00078e000e */
[----:B------:R-:W-:Y:S05]  /*25450*/  WARPSYNC.COLLECTIVE R15, `(.L_x_8809) ;  /* 0x000000000f087348 */ /* 0x000fea0003c00000 */
[----:B------:R0:W1:Y:S02]  /*25460*/  SHFL.IDX P6, R14, R13, R12, R11 ;  /* 0x0000000c0d0e7389 */ /* 0x00006400000c000b */
[----:B01----:R-:W-:Y:S01]  /*25470*/  ENDCOLLECTIVE ;  /* 0x000000000000791b */ /* 0x003fe20003800000 */
.L_x_8809:
[----:B------:R-:W-:Y:S02]  /*25480*/  IMAD.MOV.U32 R13, RZ, RZ, R7 ;  /* 0x000000ffff0d7224 */ /* 0x000fe400078e0007 */
[----:B------:R-:W-:-:S07]  /*25490*/  IMAD.MOV.U32 R4, RZ, RZ, R14 ;  /* 0x000000ffff047224 */ /* 0x000fce00078e000e */
[----:B------:R-:W-:Y:S05]  /*254a0*/  WARPSYNC.COLLECTIVE R15, `(.L_x_8810) ;  /* 0x000000000f087348 */ /* 0x000fea0003c00000 */
[----:B------:R0:W1:Y:S02]  /*254b0*/  SHFL.IDX P6, R14, R13, R12, R11 ;  /* 0x0000000c0d0e7389 */ /* 0x00006400000c000b */
[----:B01----:R-:W-:Y:S01]  /*254c0*/  ENDCOLLECTIVE ;  /* 0x000000000000791b */ /* 0x003fe20003800000 */
.L_x_8810:
[----:B------:R-:W-:Y:S05]  /*254d0*/  BRA `(.L_x_8811) ;  /* 0xfffffe4800747947 */ /* 0x000fea000383ffff */
.L_x_8484:
[----:B------:R-:W-:Y:S01]  /*254e0*/  BSSY B1, `(.L_x_8812) ;  /* 0x0000008000017945 */ /* 0x000fe20003800000 */
[----:B0-----:R-:W-:Y:S02]  /*254f0*/  IMAD.MOV.U32 R13, RZ, RZ, R6 ;  /* 0x000000ffff0d7224 */ /* 0x001fe400078e0006 */
[----:B------:R-:W-:Y:S02]  /*25500*/  IMAD.MOV.U32 R12, RZ, RZ, 0x2 ;  /* 0x00000002ff0c7424 */ /* 0x000fe400078e00ff */
[----:B------:R-:W-:Y:S02]  /*25510*/  IMAD.MOV.U32 R11, RZ, RZ, 0x181f ;  /* 0x0000181fff0b7424 */ /* 0x000fe400078e00ff */
[----:B------:R-:W-:-:S07]  /*25520*/  IMAD.MOV.U32 R15, RZ, RZ, -0x1 ;  /* 0xffffffffff0f7424 */ /* 0x000fce00078e00ff */
[----:B--2---:R-:W-:Y:S05]  /*25530*/  WARPSYNC.COLLECTIVE R15, `(.L_x_8813) ;  /* 0x000000000f087348 */ /* 0x004fea0003c00000 */
[----:B------:R0:W1:Y:S02]  /*25540*/  SHFL.IDX P6, R14, R13, R12, R11 ;  /* 0x0000000c0d0e7389 */ /* 0x00006400000c000b */
[----:B012---:R-:W-:Y:S01]  /*25550*/  ENDCOLLECTIVE ;  /* 0x000000000000791b */ /* 0x007fe20003800000 */
.L_x_8813:
[----:B------:R-:W-:Y:S05]  /*25560*/  BSYNC B1 ;  /* 0x0000000000017941 */ /* 0x000fea0003800000 */
.L_x_8812:
        /* <DEDUP_REMOVED lines=8> */
.L_x_8814:
[----:B------:R-:W-:Y:S02]  /*255f0*/  IMAD.MOV.U32 R13, RZ, RZ, R8 ;  /* 0x000000ffff0d7224 */ /* 0x000fe400078e0008 */
[----:B------:R-:W-:-:S07]  /*25600*/  IMAD.MOV.U32 R3, RZ, RZ, R14 ;  /* 0x000000ffff037224 */ /* 0x000fce00078e000e */
[----:B------:R-:W-:Y:S05]  /*25610*/  WARPSYNC.COLLECTIVE R15, `(.L_x_8815) ;  /* 0x000000000f087348 */ /* 0x000fea0003c00000 */
[----:B------:R0:W1:Y:S02]  /*25620*/  SHFL.IDX P6, R14, R13, R12, R11 ;  /* 0x0000000c0d0e7389 */ /* 0x00006400000c000b */
[----:B01----:R-:W-:Y:S01]  /*25630*/  ENDCOLLECTIVE ;  /* 0x000000000000791b */ /* 0x003fe20003800000 */
.L_x_8815:
[----:B------:R-:W-:Y:S02]  /*25640*/  IMAD.MOV.U32 R13, RZ, RZ, R7 ;  /* 0x000000ffff0d7224 */ /* 0x000fe400078e0007 */
[----:B------:R-:W-:-:S07]  /*25650*/  IMAD.MOV.U32 R4, RZ, RZ, R14 ;  /* 0x000000ffff047224 */ /* 0x000fce00078e000e */
[----:B------:R-:W-:Y:S05]  /*25660*/  WARPSYNC.COLLECTIVE R15, `(.L_x_8816) ;  /* 0x000000000f087348 */ /* 0x000fea0003c00000 */
[----:B------:R0:W1:Y:S02]  /*25670*/  SHFL.IDX P6, R14, R13, R12, R11 ;  /* 0x0000000c0d0e7389 */ /* 0x00006400000c000b */
[----:B01----:R-:W-:Y:S01]  /*25680*/  ENDCOLLECTIVE ;  /* 0x000000000000791b */ /* 0x003fe20003800000 */
.L_x_8816:
[----:B------:R-:W-:Y:S05]  /*25690*/  BRA `(.L_x_8817) ;  /* 0xfffffe4800d87947 */ /* 0x000fea000383ffff */
.L_x_8487:
[----:B------:R-:W-:Y:S01]  /*256a0*/  BSSY B1, `(.L_x_8818) ;  /* 0x0000008000017945 */ /* 0x000fe20003800000 */
[----:B------:R-:W-:Y:S02]  /*256b0*/  IMAD.MOV.U32 R13, RZ, RZ, R6 ;  /* 0x000000ffff0d7224 */ /* 0x000fe400078e0006 */
[----:B------:R-:W-:Y:S02]  /*256c0*/  IMAD.MOV.U32 R12, RZ, RZ, 0x3 ;  /* 0x00000003ff0c7424 */ /* 0x000fe400078e00ff */
[----:B------:R-:W-:Y:S02]  /*256d0*/  IMAD.MOV.U32 R11, RZ, RZ, 0x181f ;  /* 0x0000181fff0b7424 */ /* 0x000fe400078e00ff */
[----:B------:R-:W-:-:S07]  /*256e0*/  IMAD.MOV.U32 R15, RZ, RZ, -0x1 ;  /* 0xffffffffff0f7424 */ /* 0x000fce00078e00ff */
[----:B--2---:R-:W-:Y:S05]  /*256f0*/  WARPSYNC.COLLECTIVE R15, `(.L_x_8819) ;  /* 0x000000000f087348 */ /* 0x004fea0003c00000 */
[----:B------:R0:W1:Y:S02]  /*25700*/  SHFL.IDX P6, R14, R13, R12, R11 ;  /* 0x0000000c0d0e7389 */ /* 0x00006400000c000b */
[----:B012---:R-:W-:Y:S01]  /*25710*/  ENDCOLLECTIVE ;  /* 0x000000000000791b */ /* 0x007fe20003800000 */
.L_x_8819:
[----:B------:R-:W-:Y:S05]  /*25720*/  BSYNC B1 ;  /* 0x0000000000017941 */ /* 0x000fea0003800000 */
.L_x_8818:
        /* <DEDUP_REMOVED lines=8> */
.L_x_8820:
[----:B------:R-:W-:Y:S02]  /*257b0*/  IMAD.MOV.U32 R13, RZ, RZ, R8 ;  /* 0x000000ffff0d7224 */ /* 0x000fe400078e0008 */
[----:B------:R-:W-:-:S07]  /*257c0*/  IMAD.MOV.U32 R3, RZ, RZ, R14 ;  /* 0x000000ffff037224 */ /* 0x000fce00078e000e */
[----:B------:R-:W-:Y:S05]  /*257d0*/  WARPSYNC.COLLECTIVE R15, `(.L_x_8821) ;  /* 0x000000000f087348 */ /* 0x000fea0003c00000 */
[----:B------:R0:W1:Y:S02]  /*257e0*/  SHFL.IDX P6, R14, R13, R12, R11 ;  /* 0x0000000c0d0e7389 */ /* 0x00006400000c000b */
[----:B01----:R-:W-:Y:S01]  /*257f0*/  ENDCOLLECTIVE ;  /* 0x000000000000791b */ /* 0x003fe20003800000 */
.L_x_8821:
[----:B------:R-:W-:Y:S02]  /*25800*/  IMAD.MOV.U32 R13, RZ, RZ, R7 ;  /* 0x000000ffff0d7224 */ /* 0x000fe400078e0007 */
[----:B------:R-:W-:-:S07]  /*25810*/  IMAD.MOV.U32 R4, RZ, RZ, R14 ;  /* 0x000000ffff047224 */ /* 0x000fce00078e000e */
[----:B------:R-:W-:Y:S05]  /*25820*/  WARPSYNC.COLLECTIVE R15, `(.L_x_8822) ;  /* 0x000000000f087348 */ /* 0x000fea0003c00000 */
[----:B------:R0:W1:Y:S02]  /*25830*/  SHFL.IDX P6, R14, R13, R12, R11 ;  /* 0x0000000c0d0e7389 */ /* 0x00006400000c000b */
[----:B01----:R-:W-:Y:S01]  /*25840*/  ENDCOLLECTIVE ;  /* 0x000000000000791b */ /* 0x003fe20003800000 */
.L_x_8822:
[----:B------:R-:W-:Y:S05]  /*25850*/  BRA `(.L_x_8823) ;  /* 0xfffffe4c00447947 */ /* 0x000fea000383ffff */
.L_x_8491:
[----:B0-----:R0:W1:Y:S02]  /*25860*/  SYNCS.PHASECHK.TRANS64.TRYWAIT P0, [R2+URZ+0x28800], R5 ;  /* 0x02880005020075a7 */ /* 0x001064000800017f */
[----:B-1----:R-:W-:Y:S05]  /*25870*/  @!P0 NANOSLEEP.SYNCS 0x989680 ;  /* 0x009896800000895d */ /* 0x002fea0003900000 */
[----:B------:R-:W1:Y:S02]  /*25880*/  @!P0 SYNCS.PHASECHK.TRANS64 P0, [R2+URZ+0x28800], R5 ;  /* 0x02880005020085a7 */ /* 0x000e64000800007f */
[----:B-1----:R-:W-:Y:S05]  /*25890*/  @!P0 BRA `(.L_x_8491) ;  /* 0xfffffffc00f08947 */ /* 0x002fea000383ffff */
[----:B------:R-:W-:Y:S05]  /*258a0*/  BRA `(.L_x_8824) ;  /* 0xfffffe5000047947 */ /* 0x000fea000383ffff */
.L_x_8507:
[----:B------:R-:W1:Y:S01]  /*258b0*/  LDC R56, c[0x0][0x3f4] ;  /* 0x0000fd00ff387b82 */ /* 0x000e620000000800 */
        /* <DEDUP_REMOVED lines=8> */
.L_x_8826:
[----:B------:R-:W-:Y:S05]  /*25940*/  BSYNC B1 ;  /* 0x0000000000017941 */ /* 0x000fea0003800000 */
.L_x_8825:
[----:B------:R-:W-:Y:S01]  /*25950*/  IMAD.MOV.U32 R13, RZ, RZ, R32 ;  /* 0x000000ffff0d7224 */ /* 0x000fe200078e0020 */
[----:B------:R-:W-:Y:S01]  /*25960*/  ISETP.GE.AND P0, PT, R16, R56, PT ;  /* 0x000000381000720c */ /* 0x000fe20003f06270 */
[----:B------:R-:W-:Y:S02]  /*25970*/  IMAD.MOV.U32 R12, RZ, RZ, RZ ;  /* 0x000000ffff0c7224 */ /* 0x000fe400078e00ff */
[----:B------:R-:W-:Y:S02]  /*25980*/  IMAD.MOV.U32 R11, RZ, RZ, 0x181f ;  /* 0x0000181fff0b7424 */ /* 0x000fe400078e00ff */
[----:B------:R-:W-:Y:S02]  /*25990*/  IMAD.MOV.U32 R15, RZ, RZ, -0x1 ;  /* 0xffffffffff0f7424 */ /* 0x000fe400078e00ff */
[----:B------:R-:W-:Y:S02]  /*259a0*/  IMAD.MOV.U32 R3, RZ, RZ, R14 ;  /* 0x000000ffff037224 */ /* 0x000fe400078e000e */
[----:B------:R-:W-:-:S07]  /*259b0*/  IMAD R0, R187, R0, RZ ;  /* 0x00000000bb007224 */ /* 0x000fce00078e02ff */
[----:B------:R-:W-:Y:S05]  /*259c0*/  WARPSYNC.COLLECTIVE R15, `(.L_x_8827) ;  /* 0x000000000f087348 */ /* 0x000fea0003c00000 */
[----:B------:R0:W1:Y:S02]  /*259d0*/  SHFL.IDX P6, R14, R13, R12, R11 ;  /* 0x0000000c0d0e7389 */ /* 0x00006400000c000b */
[----:B01----:R-:W-:Y:S01]  /*259e0*/  ENDCOLLECTIVE ;  /* 0x000000000000791b */ /* 0x003fe20003800000 */
.L_x_8827:
[----:B------:R-:W-:Y:S01]  /*259f0*/  ISETP.GE.OR P1, PT, R57, R0, P0 ;  /* 0x000000003900720c */ /* 0x000fe20000726670 */
[----:B------:R-:W-:-:S12]  /*25a00*/  IMAD.MOV.U32 R13, RZ, RZ, R33 ;  /* 0x000000ffff0d7224 */ /* 0x000fd800078e0021 */
[C---:B------:R-:W-:Y:S01]  /*25a10*/  @!P1 IMAD.SHL.U32 R7, R16.reuse, 0x2, RZ ;  /* 0x0000000210079824 */ /* 0x040fe200078e00ff */
[----:B------:R-:W-:Y:S01]  /*25a20*/  @!P1 SHF.L.U64.HI R6, R16, 0x1, R17 ;  /* 0x0000000110069819 */ /* 0x000fe20000010211 */
[----:B------:R-:W-:-:S07]  /*25a30*/  IMAD.MOV.U32 R4, RZ, RZ, R14 ;  /* 0x000000ffff047224 */ /* 0x000fce00078e000e */
[----:B------:R-:W-:Y:S05]  /*25a40*/  WARPSYNC.COLLECTIVE R15, `(.L_x_8828) ;  /* 0x000000000f087348 */ /* 0x000fea0003c00000 */
[----:B------:R0:W1:Y:S02]  /*25a50*/  SHFL.IDX P6, R14, R13, R12, R11 ;  /* 0x0000000c0d0e7389 */ /* 0x00006400000c000b */
[----:B01----:R-:W-:Y:S01]  /*25a60*/  ENDCOLLECTIVE ;  /* 0x000000000000791b */ /* 0x003fe20003800000 */
.L_x_8828:
[----:B------:R-:W-:-:S05]  /*25a70*/  @!P1 IADD3 R4, P2, R4, R7, RZ ;  /* 0x0000000704049210 */ /* 0x000fca0007f5e0ff */
[----:B------:R-:W-:Y:S02]  /*25a80*/  @!P1 IMAD.X R3, R3, 0x1, R6, P2 ;  /* 0x0000000103039824 */ /* 0x000fe400010e0606 */
[----:B------:R-:W-:Y:S02]  /*25a90*/  @!P1 IMAD.MOV.U32 R24, RZ, RZ, R4 ;  /* 0x000000ffff189224 */ /* 0x000fe400078e0004 */
[----:B------:R-:W-:Y:S02]  /*25aa0*/  @!P1 IMAD.MOV.U32 R25, RZ, RZ, R3 ;  /* 0x000000ffff199224 */ /* 0x000fe400078e0003 */
[----:B------:R-:W-:-:S04]  /*25ab0*/  IMAD.MOV.U32 R13, RZ, RZ, R34 ;  /* 0x000000ffff0d7224 */ /* 0x000fc800078e0022 */
[----:B------:R-:W5:Y:S01]  /*25ac0*/  @!P1 LD.E.128 R24, desc[UR38][R24.64] ;  /* 0x0000002618189980 */ /* 0x000f62000c101d00 */
[----:B------:R-:W-:-:S07]  /*25ad0*/  IMAD.MOV.U32 R5, RZ, RZ, R14 ;  /* 0x000000ffff057224 */ /* 0x000fce00078e000e */
[----:B-----5:R-:W-:Y:S05]  /*25ae0*/  WARPSYNC.COLLECTIVE R15, `(.L_x_8829) ;  /* 0x000000000f087348 */ /* 0x020fea0003c00000 */
[----:B------:R0:W1:Y:S02]  /*25af0*/  SHFL.IDX P6, R14, R13, R12, R11 ;  /* 0x0000000c0d0e7389 */ /* 0x00006400000c000b */
[----:B01---5:R-:W-:Y:S01]  /*25b00*/  ENDCOLLECTIVE ;  /* 0x000000000000791b */ /* 0x023fe20003800000 */
.L_x_8829:
[----:B------:R-:W-:-:S05]  /*25b10*/  @!P1 IADD3 R14, P2, R14, R7, RZ ;  /* 0x000000070e0e9210 */ /* 0x000fca0007f5e0ff */
[----:B------:R-:W-:Y:S02]  /*25b20*/  @!P1 IMAD.X R5, R5, 0x1, R6, P2 ;  /* 0x0000000105059824 */ /* 0x000fe400010e0606 */
[----:B------:R-:W-:-:S06]  /*25b30*/  @!P1 IMAD.MOV.U32 R4, RZ, RZ, R14 ;  /* 0x000000ffff049224 */ /* 0x000fcc00078e000e */
[----:B------:R-:W5:Y:S01]  /*25b40*/  @!P1 LD.E.128 R4, desc[UR38][R4.64] ;  /* 0x0000002604049980 */ /* 0x000f62000c101d00 */
[----:B------:R-:W-:Y:S02]  /*25b50*/  IMAD.MOV.U32 R13, RZ, RZ, R35 ;  /* 0x000000ffff0d7224 */ /* 0x000fe400078e0023 */
[----:B------:R-:W-:-:S07]  /*25b60*/  IMAD.MOV.U32 R12, RZ, RZ, 0x1 ;  /* 0x00000001ff0c7424 */ /* 0x000fce00078e00ff */
[----:B-----5:R-:W-:Y:S05]  /*25b70*/  WARPSYNC.COLLECTIVE R15, `(.L_x_8830) ;  /* 0x000000000f087348 */ /* 0x020fea0003c00000 */
[----:B------:R0:W1:Y:S02]  /*25b80*/  SHFL.IDX P6, R14, R13, R12, R11 ;  /* 0x0000000c0d0e7389 */ /* 0x00006400000c000b */
[----:B01---5:R-:W-:Y:S01]  /*25b90*/  ENDCOLLECTIVE ;  /* 0x000000000000791b */ /* 0x023fe20003800000 */
.L_x_8830:
[----:B------:R-:W-:Y:S01]  /*25ba0*/  CS2R R48, SRZ ;  /* 0x0000000000307805 */ /* 0x000fe2000001ff00 */
[----:B------:R-:W-:Y:S01]  /*25bb0*/  IMAD.MOV.U32 R13, RZ, RZ, R32 ;  /* 0x000000ffff0d7224 */ /* 0x000fe200078e0020 */
[----:B------:R-:W-:Y:S02]  /*25bc0*/  CS2R R50, SRZ ;  /* 0x0000000000327805 */ /* 0x000fe4000001ff00 */
[----:B------:R-:W-:Y:S02]  /*25bd0*/  CS2R R20, SRZ ;  /* 0x0000000000147805 */ /* 0x000fe4000001ff00 */
[----:B------:R-:W-:Y:S01]  /*25be0*/  CS2R R36, SRZ ;  /* 0x0000000000247805 */ /* 0x000fe2000001ff00 */
[----:B------:R-:W-:-:S04]  /*25bf0*/  @!P1 IMAD.MOV.U32 R48, RZ, RZ, R24 ;  /* 0x000000ffff309224 */ /* 0x000fc800078e0018 */
[----:B------:R-:W-:-:S05]  /*25c00*/  IMAD.MOV.U32 R3, RZ, RZ, R48 ;  /* 0x000000ffff037224 */ /* 0x000fca00078e0030 */
[----:B------:R-:W-:Y:S01]  /*25c10*/  PRMT R46, R46, 0x5410, R3 ;  /* 0x000054102e2e7816 */ /* 0x000fe20000000003 */
[----:B------:R-:W-:-:S07]  /*25c20*/  IMAD.MOV.U32 R3, RZ, RZ, R14 ;  /* 0x000000ffff037224 */ /* 0x000fce00078e000e */
[----:B------:R-:W-:Y:S05]  /*25c30*/  WARPSYNC.COLLECTIVE R15, `(.L_x_8831) ;  /* 0x000000000f087348 */ /* 0x000fea0003c00000 */
[----:B------:R0:W1:Y:S02]  /*25c40*/  SHFL.IDX P6, R14, R13, R12, R11 ;  /* 0x0000000c0d0e7389 */ /* 0x00006400000c000b */
[----:B01----:R-:W-:Y:S01]  /*25c50*/  ENDCOLLECTIVE ;  /* 0x000000000000791b */ /* 0x003fe20003800000 */
.L_x_8831:
[----:B------:R-:W-:-:S04]  /*25c60*/  @!P1 IMAD.MOV.U32 R49, RZ, RZ, R25 ;  /* 0x000000ffff319224 */ /* 0x000fc800078e0019 */
[----:B------:R-:W-:-:S05]  /*25c70*/  IMAD.MOV.U32 R8, RZ, RZ, R49 ;  /* 0x000000ffff087224 */ /* 0x000fca00078e0031 */
[----:B------:R-:W-:Y:S01]  /*25c80*/  PRMT R83, R8, 0x7610, R83 ;  /* 0x0000761008537816 */ /* 0x000fe20000000053 */
[----:B------:R-:W-:Y:S02]  /*25c90*/  IMAD.MOV.U32 R13, RZ, RZ, R33 ;  /* 0x000000ffff0d7224 */ /* 0x000fe400078e0021 */
[----:B------:R-:W-:-:S07]  /*25ca0*/  IMAD.MOV.U32 R8, RZ, RZ, R14 ;  /* 0x000000ffff087224 */ /* 0x000fce00078e000e */
[----:B------:R-:W-:Y:S05]  /*25cb0*/  WARPSYNC.COLLECTIVE R15, `(.L_x_8832) ;  /* 0x000000000f087348 */ /* 0x000fea0003c00000 */
[----:B------:R0:W1:Y:S02]  /*25cc0*/  SHFL.IDX P6, R14, R13, R12, R11 ;  /* 0x0000000c0d0e7389 */ /* 0x00006400000c000b */
[----:B01----:R-:W-:Y:S01]  /*25cd0*/  ENDCOLLECTIVE ;  /* 0x000000000000791b */ /* 0x003fe20003800000 */
.L_x_8832:
[----:B------:R-:W-:Y:S02]  /*25ce0*/  @!P1 IMAD.MOV.U32 R50, RZ, RZ, R26 ;  /* 0x000000ffff329224 */ /* 0x000fe400078e001a */
[----:B------:R-:W-:Y:S02]  /*25cf0*/  IMAD.MOV.U32 R13, RZ, RZ, R34 ;  /* 0x000000ffff0d7224 */ /* 0x000fe400078e0022 */
[----:B------:R-:W-:Y:S02]  /*25d00*/  @!P1 IMAD.MOV.U32 R51, RZ, RZ, R27 ;  /* 0x000000ffff339224 */ /* 0x000fe400078e001b */
[----:B------:R-:W-:-:S07]  /*25d10*/  IMAD.MOV.U32 R9, RZ, RZ, R14 ;  /* 0x000000ffff097224 */ /* 0x000fce00078e000e */
[----:B------:R-:W-:Y:S05]  /*25d20*/  WARPSYNC.COLLECTIVE R15, `(.L_x_8833) ;  /* 0x000000000f087348 */ /* 0x000fea0003c00000 */
[----:B------:R0:W1:Y:S02]  /*25d30*/  SHFL.IDX P6, R14, R13, R12, R11 ;  /* 0x0000000c0d0e7389 */ /* 0x00006400000c000b */
[----:B01----:R-:W-:Y:S01]  /*25d40*/  ENDCOLLECTIVE ;  /* 0x000000000000791b */ /* 0x003fe20003800000 */
.L_x_8833:
[----:B------:R-:W-:Y:S02]  /*25d50*/  IMAD.MOV.U32 R10, RZ, RZ, R50 ;  /* 0x000000ffff0a7224 */ /* 0x000fe400078e0032 */
[----:B------:R-:W-:Y:S02]  /*25d60*/  IMAD.MOV.U32 R25, RZ, RZ, R51 ;  /* 0x000000ffff197224 */ /* 0x000fe400078e0033 */
[----:B------:R-:W-:Y:S02]  /*25d70*/  @!P1 IMAD.MOV.U32 R20, RZ, RZ, R4 ;  /* 0x000000ffff149224 */ /* 0x000fe400078e0004 */
[----:B------:R-:W-:Y:S02]  /*25d80*/  @!P1 IMAD.MOV.U32 R21, RZ, RZ, R5 ;  /* 0x000000ffff159224 */ /* 0x000fe400078e0005 */
[----:B------:R-:W-:Y:S02]  /*25d90*/  @!P1 IMAD.MOV.U32 R36, RZ, RZ, R6 ;  /* 0x000000ffff249224 */ /* 0x000fe400078e0006 */
[----:B------:R-:W-:Y:S01]  /*25da0*/  @!P1 IMAD.MOV.U32 R37, RZ, RZ, R7 ;  /* 0x000000ffff259224 */ /* 0x000fe200078e0007 */
[----:B------:R-:W-:Y:S01]  /*25db0*/  PRMT R43, R10, 0x7610, R43 ;  /* 0x000076100a2b7816 */ /* 0x000fe2000000002b */
[----:B------:R-:W-:Y:S01]  /*25dc0*/  IMAD.MOV.U32 R4, RZ, RZ, R20 ;  /* 0x000000ffff047224 */ /* 0x000fe200078e0014 */
[----:B------:R-:W-:Y:S01]  /*25dd0*/  PRMT R44, R25, 0x7610, R44 ;  /* 0x00007610192c7816 */ /* 0x000fe2000000002c */
[----:B------:R-:W-:-:S02]  /*25de0*/  IMAD.MOV.U32 R5, RZ, RZ, R21 ;  /* 0x000000ffff057224 */ /* 0x000fc400078e0015 */
[----:B------:R-:W-:Y:S02]  /*25df0*/  IMAD.MOV.U32 R6, RZ, RZ, R36 ;  /* 0x000000ffff067224 */ /* 0x000fe400078e0024 */
[----:B------:R-:W-:Y:S01]  /*25e00*/  IMAD.MOV.U32 R7, RZ, RZ, R37 ;  /* 0x000000ffff077224 */ /* 0x000fe200078e0025 */
[----:B------:R-:W-:Y:S02]  /*25e10*/  PRMT R43, R43, 0x5410, R4 ;  /* 0x000054102b2b7816 */ /* 0x000fe40000000004 */
[----:B------:R-:W-:Y:S02]  /*25e20*/  CS2R R24, SRZ ;  /* 0x0000000000187805 */ /* 0x000fe4000001ff00 */
[----:B------:R-:W-:Y:S02]  /*25e30*/  PRMT R44, R44, 0x5410, R5 ;  /* 0x000054102c2c7816 */ /* 0x000fe40000000005 */
[----:B------:R-:W-:Y:S02]  /*25e40*/  PRMT R45, R45, 0x5410, R6 ;  /* 0x000054102d2d7816 */ /* 0x000fe40000000006 */
[----:B------:R-:W-:Y:S01]  /*25e50*/  PRMT R81, R7, 0x7610, R81 ;  /* 0x0000761007517816 */ /* 0x000fe20000000051 */
[----:B------:R-:W-:Y:S06]  /*25e60*/  BRA `(.L_x_8834) ;  /* 0xfffffe6800447947 */ /* 0x000fec000383ffff */
.L_x_8510:
[----:B------:R-:W-:Y:S01]  /*25e70*/  BSSY B1, `(.L_x_8835) ;  /* 0x0000008000017945 */ /* 0x000fe20003800000 */
[----:B------:R-:W-:Y:S02]  /*25e80*/  IMAD.MOV.U32 R13, RZ, RZ, R35 ;  /* 0x000000ffff0d7224 */ /* 0x000fe400078e0023 */
[----:B------:R-:W-:Y:S02]  /*25e90*/  IMAD.MOV.U32 R12, RZ, RZ, 0x2 ;  /* 0x00000002ff0c7424 */ /* 0x000fe400078e00ff */
[----:B------:R-:W-:Y:S02]  /*25ea0*/  IMAD.MOV.U32 R11, RZ, RZ, 0x181f ;  /* 0x0000181fff0b7424 */ /* 0x000fe400078e00ff */
[----:B-1----:R-:W-:-:S07]  /*25eb0*/  IMAD.MOV.U32 R15, RZ, RZ, -0x1 ;  /* 0xffffffffff0f7424 */ /* 0x002fce00078e00ff */
[----:B------:R-:W-:Y:S05]  /*25ec0*/  WARPSYNC.COLLECTIVE R15, `(.L_x_8836) ;  /* 0x000000000f087348 */ /* 0x000fea0003c00000 */
[----:B------:R0:W1:Y:S02]  /*25ed0*/  SHFL.IDX P6, R14, R13, R12, R11 ;  /* 0x0000000c0d0e7389 */ /* 0x00006400000c000b */
[----:B01----:R-:W-:Y:S01]  /*25ee0*/  ENDCOLLECTIVE ;  /* 0x000000000000791b */ /* 0x003fe20003800000 */
.L_x_8836:
[----:B------:R-:W-:Y:S05]  /*25ef0*/  BSYNC B1 ;  /* 0x0000000000017941 */ /* 0x000fea0003800000 */
.L_x_8835:
[----:B------:R-:W-:Y:S02]  /*25f00*/  IMAD.MOV.U32 R13, RZ, RZ, R32 ;  /* 0x000000ffff0d7224 */ /* 0x000fe400078e0020 */
[----:B------:R-:W-:Y:S02]  /*25f10*/  IMAD.MOV.U32 R12, RZ, RZ, 0x2 ;  /* 0x00000002ff0c7424 */ /* 0x000fe400078e00ff */
[----:B------:R-:W-:Y:S02]  /*25f20*/  IMAD.MOV.U32 R11, RZ, RZ, 0x181f ;  /* 0x0000181fff0b7424 */ /* 0x000fe400078e00ff */
[----:B------:R-:W-:Y:S02]  /*25f30*/  IMAD.MOV.U32 R15, RZ, RZ, -0x1 ;  /* 0xffffffffff0f7424 */ /* 0x000fe400078e00ff */
[----:B------:R-:W-:Y:S02]  /*25f40*/  IMAD.MOV.U32 R3, RZ, RZ, R14 ;  /* 0x000000ffff037224 */ /* 0x000fe400078e000e */
[----:B------:R-:W-:-:S07]  /*25f50*/  VIADD R9, R57, 0x40 ;  /* 0x0000004039097836 */ /* 0x000fce0000000000 */
[----:B------:R-:W-:Y:S05]  /*25f60*/  WARPSYNC.COLLECTIVE R15, `(.L_x_8837) ;  /* 0x000000000f087348 */ /* 0x000fea0003c00000 */
[----:B------:R0:W1:Y:S02]  /*25f70*/  SHFL.IDX P6, R14, R13, R12, R11 ;  /* 0x0000000c0d0e7389 */ /* 0x00006400000c000b */
[----:B01----:R-:W-:Y:S01]  /*25f80*/  ENDCOLLECTIVE ;  /* 0x000000000000791b */ /* 0x003fe20003800000 */
.L_x_8837:
        /* <DEDUP_REMOVED lines=8> */
.L_x_8838:
[----:B------:R-:W-:-:S05]  /*26010*/  @!P1 IADD3 R8, P2, R8, R31, RZ ;  /* 0x0000001f08089210 */ /* 0x000fca0007f5e0ff */
[----:B------:R-:W-:Y:S02]  /*26020*/  @!P1 IMAD.X R9, R3, 0x1, R29, P2 ;  /* 0x0000000103099824 */ /* 0x000fe400010e061d */
[----:B------:R-:W-:Y:S02]  /*26030*/  IMAD.MOV.U32 R13, RZ, RZ, R34 ;  /* 0x000000ffff0d7224 */ /* 0x000fe400078e0022 */
[----:B------:R-:W-:-:S07]  /*26040*/  IMAD.MOV.U32 R28, RZ, RZ, R14 ;  /* 0x000000ffff1c7224 */ /* 0x000fce00078e000e */
[----:B------:R-:W-:Y:S05]  /*26050*/  WARPSYNC.COLLECTIVE R15, `(.L_x_8839) ;  /* 0x000000000f087348 */ /* 0x000fea0003c00000 */
[----:B------:R0:W1:Y:S02]  /*26060*/  SHFL.IDX P6, R14, R13, R12, R11 ;  /* 0x0000000c0d0e7389 */ /* 0x00006400000c000b */
[----:B01----:R-:W-:Y:S01]  /*26070*/  ENDCOLLECTIVE ;  /* 0x000000000000791b */ /* 0x003fe20003800000 */
.L_x_8839:
[----:B------:R-:W2:Y:S01]  /*26080*/  @!P1 LD.E.128 R8, desc[UR38][R8.64] ;  /* 0x0000002608089980 */ /* 0x000ea2000c101d00 */
[----:B------:R-:W-:-:S05]  /*26090*/  @!P1 IADD3 R14, P2, R14, R31, RZ ;  /* 0x0000001f0e0e9210 */ /* 0x000fca0007f5e0ff */
[----:B------:R-:W-:-:S04]  /*260a0*/  @!P1 IMAD.X R3, R28, 0x1, R29, P2 ;  /* 0x000000011c039824 */ /* 0x000fc800010e061d */
[----:B------:R-:W-:-:S05]  /*260b0*/  @!P1 IMAD.MOV.U32 R15, RZ, RZ, R3 ;  /* 0x000000ffff0f9224 */ /* 0x000fca00078e0003 */
[----:B------:R0:W5:Y:S01]  /*260c0*/  @!P1 LD.E.128 R28, desc[UR38][R14.64] ;  /* 0x000000260e1c9980 */ /* 0x000162000c101d00 */
[----:B------:R-:W-:Y:S02]  /*260d0*/  CS2R R52, SRZ ;  /* 0x0000000000347805 */ /* 0x000fe4000001ff00 */
[----:B------:R-:W-:Y:S01]  /*260e0*/  CS2R R54, SRZ ;  /* 0x0000000000367805 */ /* 0x000fe2000001ff00 */
[----:B------:R-:W-:Y:S01]  /*260f0*/  IMAD.MOV.U32 R13, RZ, RZ, R35 ;  /* 0x000000ffff0d7224 */ /* 0x000fe200078e0023 */
[----:B------:R-:W-:Y:S02]  /*26100*/  CS2R R38, SRZ ;  /* 0x0000000000267805 */ /* 0x000fe4000001ff00 */
[----:B------:R-:W-:Y:S01]  /*26110*/  CS2R R40, SRZ ;  /* 0x0000000000287805 */ /* 0x000fe2000001ff00 */
[----:B0-----:R-:W-:Y:S02]  /*26120*/  IMAD.MOV.U32 R15, RZ, RZ, -0x1 ;  /* 0xffffffffff0f7424 */ /* 0x001fe400078e00ff */
[----:B--2---:R-:W-:-:S02]  /*26130*/  @!P1 IMAD.MOV.U32 R53, RZ, RZ, R9 ;  /* 0x000000ffff359224 */ /* 0x004fc400078e0009 */
[----:B------:R-:W-:Y:S02]  /*26140*/  @!P1 IMAD.MOV.U32 R55, RZ, RZ, R11 ;  /* 0x000000ffff379224 */ /* 0x000fe400078e000b */
[----:B------:R-:W-:Y:S02]  /*26150*/  IMAD.MOV.U32 R12, RZ, RZ, R53 ;  /* 0x000000ffff0c7224 */ /* 0x000fe400078e0035 */
[----:B------:R-:W-:Y:S02]  /*26160*/  IMAD.MOV.U32 R11, RZ, RZ, 0x181f ;  /* 0x0000181fff0b7424 */ /* 0x000fe400078e00ff */
[----:B------:R-:W-:Y:S01]  /*26170*/  @!P1 IMAD.MOV.U32 R52, RZ, RZ, R8 ;  /* 0x000000ffff349224 */ /* 0x000fe200078e0008 */
[----:B------:R-:W-:Y:S01]  /*26180*/  PRMT R66, R12, 0x7610, R66 ;  /* 0x000076100c427816 */ /* 0x000fe20000000042 */
[----:B------:R-:W-:Y:S02]  /*26190*/  IMAD.MOV.U32 R12, RZ, RZ, 0x3 ;  /* 0x00000003ff0c7424 */ /* 0x000fe400078e00ff */
[----:B------:R-:W-:-:S02]  /*261a0*/  IMAD.MOV.U32 R3, RZ, RZ, R52 ;  /* 0x000000ffff037224 */ /* 0x000fc400078e0034 */
[----:B------:R-:W-:-:S07]  /*261b0*/  @!P1 IMAD.MOV.U32 R54, RZ, RZ, R10 ;  /* 0x000000ffff369224 */ /* 0x000fce00078e000a */
[----:B-----5:R-:W-:Y:S05]  /*261c0*/  WARPSYNC.COLLECTIVE R15, `(.L_x_8840) ;  /* 0x000000000f087348 */ /* 0x020fea0003c00000 */
[----:B------:R0:W1:Y:S02]  /*261d0*/  SHFL.IDX P6, R14, R13, R12, R11 ;  /* 0x0000000c0d0e7389 */ /* 0x00006400000c000b */
[----:B01---5:R-:W-:Y:S01]  /*261e0*/  ENDCOLLECTIVE ;  /* 0x000000000000791b */ /* 0x023fe20003800000 */
.L_x_8840:
[----:B------:R-:W-:Y:S01]  /*261f0*/  IMAD.MOV.U32 R9, RZ, RZ, R55 ;  /* 0x000000ffff097224 */ /* 0x000fe200078e0037 */
[----:B------:R-:W-:Y:S01]  /*26200*/  PRMT R65, R3, 0x7610, R65 ;  /* 0x0000761003417816 */ /* 0x000fe20000000041 */
[----:B------:R-:W-:-:S03]  /*26210*/  IMAD.MOV.U32 R8, RZ, RZ, R54 ;  /* 0x000000ffff087224 */ /* 0x000fc600078e0036 */
[----:B------:R-:W-:Y:S02]  /*26220*/  PRMT R46, R9, 0x7610, R46 ;  /* 0x00007610092e7816 */ /* 0x000fe4000000002e */
[----:B------:R-:W-:Y:S01]  /*26230*/  PRMT R45, R8, 0x7610, R45 ;  /* 0x00007610082d7816 */ /* 0x000fe2000000002d */
[----:B------:R-:W-:Y:S02]  /*26240*/  @!P1 IMAD.MOV.U32 R38, RZ, RZ, R28 ;  /* 0x000000ffff269224 */ /* 0x000fe400078e001c */
[----:B------:R-:W-:Y:S02]  /*26250*/  @!P1 IMAD.MOV.U32 R39, RZ, RZ, R29 ;  /* 0x000000ffff279224 */ /* 0x000fe400078e001d */
[----:B------:R-:W-:Y:S02]  /*26260*/  @!P1 IMAD.MOV.U32 R40, RZ, RZ, R30 ;  /* 0x000000ffff289224 */ /* 0x000fe400078e001e */
[----:B------:R-:W-:Y:S02]  /*26270*/  IMAD.MOV.U32 R13, RZ, RZ, R32 ;  /* 0x000000ffff0d7224 */ /* 0x000fe400078e0020 */
[----:B------:R-:W-:-:S02]  /*26280*/  @!P1 IMAD.MOV.U32 R41, RZ, RZ, R31 ;  /* 0x000000ffff299224 */ /* 0x000fc400078e001f */
[----:B------:R-:W-:Y:S02]  /*26290*/  IMAD.MOV.U32 R8, RZ, RZ, R38 ;  /* 0x000000ffff087224 */ /* 0x000fe400078e0026 */
[----:B------:R-:W-:Y:S02]  /*262a0*/  IMAD.MOV.U32 R9, RZ, RZ, R39 ;  /* 0x000000ffff097224 */ /* 0x000fe400078e0027 */
[----:B------:R-:W-:Y:S01]  /*262b0*/  IMAD.MOV.U32 R10, RZ, RZ, R40 ;  /* 0x000000ffff0a7224 */ /* 0x000fe200078e0028 */
[----:B------:R-:W-:Y:S01]  /*262c0*/  PRMT R72, R8, 0x7610, R72 ;  /* 0x0000761008487816 */ /* 0x000fe20000000048 */
[----:B------:R-:W-:Y:S01]  /*262d0*/  IMAD.MOV.U32 R3, RZ, RZ, R14 ;  /* 0x000000ffff037224 */ /* 0x000fe200078e000e */
[----:B------:R-:W-:-:S07]  /*262e0*/  PRMT R73, R9, 0x7610, R73 ;  /* 0x0000761009497816 */ /* 0x000fce0000000049 */
[----:B------:R-:W-:Y:S05]  /*262f0*/  WARPSYNC.COLLECTIVE R15, `(.L_x_8841) ;  /* 0x000000000f087348 */ /* 0x000fea0003c00000 */
[----:B------:R0:W1:Y:S02]  /*26300*/  SHFL.IDX P6, R14, R13, R12, R11 ;  /* 0x0000000c0d0e7389 */ /* 0x00006400000c000b */
[----:B01----:R-:W-:Y:S01]  /*26310*/  ENDCOLLECTIVE ;  /* 0x000000000000791b */ /* 0x003fe20003800000 */
.L_x_8841:
[----:B------:R-:W-:Y:S02]  /*26320*/  PRMT R74, R10, 0x7610, R74 ;  /* 0x000076100a4a7816 */ /* 0x000fe4000000004a */
[----:B------:R-:W-:Y:S01]  /*26330*/  CS2R R8, SRZ ;  /* 0x0000000000087805 */ /* 0x000fe2000001ff00 */
[----:B------:R-:W-:Y:S02]  /*26340*/  IMAD.MOV.U32 R13, RZ, RZ, R33 ;  /* 0x000000ffff0d7224 */ /* 0x000fe400078e0021 */
[----:B------:R-:W-:-:S07]  /*26350*/  IMAD.MOV.U32 R32, RZ, RZ, R14 ;  /* 0x000000ffff207224 */ /* 0x000fce00078e000e */
[----:B------:R-:W-:Y:S05]  /*26360*/  WARPSYNC.COLLECTIVE R15, `(.L_x_8842) ;  /* 0x000000000f087348 */ /* 0x000fea0003c00000 */
[----:B------:R0:W1:Y:S02]  /*26370*/  SHFL.IDX P6, R14, R13, R12, R11 ;  /* 0x0000000c0d0e7389 */ /* 0x00006400000c000b */
[----:B01----:R-:W-:Y:S01]  /*26380*/  ENDCOLLECTIVE ;  /* 0x000000000000791b */ /* 0x003fe20003800000 */
.L_x_8842:
[----:B------:R-:W-:Y:S02]  /*26390*/  IMAD.MOV.U32 R13, RZ, RZ, R34 ;  /* 0x000000ffff0d7224 */ /* 0x000fe400078e0022 */
[----:B------:R-:W-:-:S07]  /*263a0*/  IMAD.MOV.U32 R33, RZ, RZ, R14 ;  /* 0x000000ffff217224 */ /* 0x000fce00078e000e */
[----:B------:R-:W-:Y:S05]  /*263b0*/  WARPSYNC.COLLECTIVE R15, `(.L_x_8843) ;  /* 0x000000000f087348 */ /* 0x000fea0003c00000 */
[----:B------:R0:W1:Y:S02]  /*263c0*/  SHFL.IDX P6, R14, R13, R12, R11 ;  /* 0x0000000c0d0e7389 */ /* 0x00006400000c000b */
[----:B01----:R-:W-:Y:S01]  /*263d0*/  ENDCOLLECTIVE ;  /* 0x000000000000791b */ /* 0x003fe20003800000 */
.L_x_8843:
[----:B------:R-:W-:-:S05]  /*263e0*/  IMAD.MOV.U32 R11, RZ, RZ, R41 ;  /* 0x000000ffff0b7224 */ /* 0x000fca00078e0029 */
[----:B------:R-:W-:Y:S01]  /*263f0*/  PRMT R75, R11, 0x7610, R75 ;  /* 0x000076100b4b7816 */ /* 0x000fe2000000004b */
[----:B------:R-:W-:Y:S01]  /*26400*/  IMAD.MOV.U32 R34, RZ, RZ, R14 ;  /* 0x000000ffff227224 */ /* 0x000fe200078e000e */
[----:B------:R-:W-:Y:S06]  /*26410*/  BRA `(.L_x_8844) ;  /* 0xfffffe6800307947 */ /* 0x000fec000383ffff */
.L_x_8514:
[----:B0-----:R0:W1:Y:S02]  /*26420*/  SYNCS.PHASECHK.TRANS64.TRYWAIT P4, [R2+URZ+0x28800], R29 ;  /* 0x0288001d020075a7 */ /* 0x001064000808017f */
[----:B-1----:R-:W-:Y:S05]  /*26430*/  @!P4 NANOSLEEP.SYNCS 0x989680 ;  /* 0x009896800000c95d */ /* 0x002fea0003900000 */
[----:B------:R-:W1:Y:S02]  /*26440*/  @!P4 SYNCS.PHASECHK.TRANS64 P4, [R2+URZ+0x28800], R29 ;  /* 0x0288001d0200c5a7 */ /* 0x000e64000808007f */
[----:B-1----:R-:W-:Y:S05]  /*26450*/  @!P4 BRA `(.L_x_8514) ;  /* 0xfffffffc00f0c947 */ /* 0x002fea000383ffff */
[----:B------:R-:W-:Y:S05]  /*26460*/  BRA `(.L_x_8845) ;  /* 0xfffffe6800d47947 */ /* 0x000fea000383ffff */
.L_x_8524:
[----:B0-----:R0:W1:Y:S02]  /*26470*/  SYNCS.PHASECHK.TRANS64.TRYWAIT P2, [R11+URZ+0x28830], R0 ;  /* 0x028830000b0075a7 */ /* 0x001064000804017f */
[----:B-1----:R-:W-:Y:S05]  /*26480*/  @!P2 NANOSLEEP.SYNCS 0x989680 ;  /* 0x009896800000a95d */ /* 0x002fea0003900000 */
[----:B------:R-:W1:Y:S02]  /*26490*/  @!P2 SYNCS.PHASECHK.TRANS64 P2, [R11+URZ+0x28830], R0 ;  /* 0x028830000b00a5a7 */ /* 0x000e64000804007f */
[----:B-1----:R-:W-:Y:S05]  /*264a0*/  @!P2 BRA `(.L_x_8524) ;  /* 0xfffffffc00f0a947 */ /* 0x002fea000383ffff */
[----:B------:R-:W-:Y:S05]  /*264b0*/  BRA `(.L_x_8523) ;  /* 0xfffffe8400b07947 */ /* 0x000fea000383ffff */
.L_x_8542:
[----:B-1----:R1:W2:Y:S02]  /*264c0*/  SYNCS.PHASECHK.TRANS64.TRYWAIT P5, [R11+URZ+0x28830], R6 ;  /* 0x028830060b0075a7 */ /* 0x0022a400080a017f */
[----:B--2---:R-:W-:Y:S05]  /*264d0*/  @!P5 NANOSLEEP.SYNCS 0x989680 ;  /* 0x009896800000d95d */ /* 0x004fea0003900000 */
[----:B------:R-:W2:Y:S02]  /*264e0*/  @!P5 SYNCS.PHASECHK.TRANS64 P5, [R11+URZ+0x28830], R6 ;  /* 0x028830060b00d5a7 */ /* 0x000ea400080a007f */
[----:B--2---:R-:W-:Y:S05]  /*264f0*/  @!P5 BRA `(.L_x_8542) ;  /* 0xfffffffc00f0d947 */ /* 0x004fea000383ffff */
[----:B------:R-:W-:Y:S05]  /*26500*/  BRA `(.L_x_8541) ;  /* 0xfffffeb800887947 */ /* 0x000fea000383ffff */
.L_x_8546:
[----:B-1----:R1:W2:Y:S02]  /*26510*/  SYNCS.PHASECHK.TRANS64.TRYWAIT P4, [R11+URZ+0x28850], R6 ;  /* 0x028850060b0075a7 */ /* 0x0022a4000808017f */
[----:B--2---:R-:W-:Y:S05]  /*26520*/  @!P4 NANOSLEEP.SYNCS 0x989680 ;  /* 0x009896800000c95d */ /* 0x004fea0003900000 */
[----:B------:R-:W2:Y:S02]  /*26530*/  @!P4 SYNCS.PHASECHK.TRANS64 P4, [R11+URZ+0x28850], R6 ;  /* 0x028850060b00c5a7 */ /* 0x000ea4000808007f */
[----:B--2---:R-:W-:Y:S05]  /*26540*/  @!P4 BRA `(.L_x_8546) ;  /* 0xfffffffc00f0c947 */ /* 0x004fea000383ffff */
[----:B------:R-:W-:Y:S05]  /*26550*/  BRA `(.L_x_8543) ;  /* 0xfffffebc00987947 */ /* 0x000fea000383ffff */
.L_x_8565:
[----:B-1----:R1:W2:Y:S02]  /*26560*/  SYNCS.PHASECHK.TRANS64.TRYWAIT P3, [R0+URZ+0x28830], R9 ;  /* 0x02883009000075a7 */ /* 0x0022a4000806017f */
[----:B--2---:R-:W-:Y:S05]  /*26570*/  @!P3 NANOSLEEP.SYNCS 0x989680 ;  /* 0x009896800000b95d */ /* 0x004fea0003900000 */
[----:B------:R-:W2:Y:S02]  /*26580*/  @!P3 SYNCS.PHASECHK.TRANS64 P3, [R0+URZ+0x28830], R9 ;  /* 0x028830090000b5a7 */ /* 0x000ea4000806007f */
[----:B--2---:R-:W-:Y:S05]  /*26590*/  @!P3 BRA `(.L_x_8565) ;  /* 0xfffffffc00f0b947 */ /* 0x004fea000383ffff */
[----:B------:R-:W-:Y:S05]  /*265a0*/  BRA `(.L_x_8564) ;  /* 0xfffffeec00a87947 */ /* 0x000fea000383ffff */
.L_x_8569:
[----:B-1----:R1:W2:Y:S02]  /*265b0*/  SYNCS.PHASECHK.TRANS64.TRYWAIT P2, [R9+URZ+0x28850], R0 ;  /* 0x02885000090075a7 */ /* 0x0022a4000804017f */
[----:B--2---:R-:W-:Y:S05]  /*265c0*/  @!P2 NANOSLEEP.SYNCS 0x989680 ;  /* 0x009896800000a95d */ /* 0x004fea0003900000 */
[----:B------:R-:W2:Y:S02]  /*265d0*/  @!P2 SYNCS.PHASECHK.TRANS64 P2, [R9+URZ+0x28850], R0 ;  /* 0x028850000900a5a7 */ /* 0x000ea4000804007f */
[----:B--2---:R-:W-:Y:S05]  /*265e0*/  @!P2 BRA `(.L_x_8569) ;  /* 0xfffffffc00f0a947 */ /* 0x004fea000383ffff */
[----:B------:R-:W-:Y:S05]  /*265f0*/  BRA `(.L_x_8566) ;  /* 0xfffffef000b87947 */ /* 0x000fea000383ffff */
.L_x_8576:
[----:B-1----:R1:W2:Y:S02]  /*26600*/  SYNCS.PHASECHK.TRANS64.TRYWAIT P3, [R0+URZ+0x28830], R9 ;  /* 0x02883009000075a7 */ /* 0x0022a4000806017f */
[----:B--2---:R-:W-:Y:S05]  /*26610*/  @!P3 NANOSLEEP.SYNCS 0x989680 ;  /* 0x009896800000b95d */ /* 0x004fea0003900000 */
[----:B------:R-:W2:Y:S02]  /*26620*/  @!P3 SYNCS.PHASECHK.TRANS64 P3, [R0+URZ+0x28830], R9 ;  /* 0x028830090000b5a7 */ /* 0x000ea4000806007f */
[----:B--2---:R-:W-:Y:S05]  /*26630*/  @!P3 BRA `(.L_x_8576) ;  /* 0xfffffffc00f0b947 */ /* 0x004fea000383ffff */
[----:B------:R-:W-:Y:S05]  /*26640*/  BRA `(.L_x_8575) ;  /* 0xffffff10000c7947 */ /* 0x000fea000383ffff */
.L_x_8580:
[----:B-1----:R1:W2:Y:S02]  /*26650*/  SYNCS.PHASECHK.TRANS64.TRYWAIT P2, [R9+URZ+0x28850], R0 ;  /* 0x02885000090075a7 */ /* 0x0022a4000804017f */
[----:B--2---:R-:W-:Y:S05]  /*26660*/  @!P2 NANOSLEEP.SYNCS 0x989680 ;  /* 0x009896800000a95d */ /* 0x004fea0003900000 */
[----:B------:R-:W2:Y:S02]  /*26670*/  @!P2 SYNCS.PHASECHK.TRANS64 P2, [R9+URZ+0x28850], R0 ;  /* 0x028850000900a5a7 */ /* 0x000ea4000804007f */
[----:B--2---:R-:W-:Y:S05]  /*26680*/  @!P2 BRA `(.L_x_8580) ;  /* 0xfffffffc00f0a947 */ /* 0x004fea000383ffff */
[----:B------:R-:W-:Y:S05]  /*26690*/  BRA `(.L_x_8577) ;  /* 0xffffff14001c7947 */ /* 0x000fea000383ffff */
.L_x_8593:
[----:B-1----:R1:W2:Y:S02]  /*266a0*/  SYNCS.PHASECHK.TRANS64.TRYWAIT P0, [R13+URZ+0x28850], R4 ;  /* 0x028850040d0075a7 */ /* 0x0022a4000800017f */
[----:B--2---:R-:W-:Y:S05]  /*266b0*/  @!P0 NANOSLEEP.SYNCS 0x989680 ;  /* 0x009896800000895d */ /* 0x004fea0003900000 */
[----:B------:R-:W2:Y:S02]  /*266c0*/  @!P0 SYNCS.PHASECHK.TRANS64 P0, [R13+URZ+0x28850], R4 ;  /* 0x028850040d0085a7 */ /* 0x000ea4000800007f */
[----:B--2---:R-:W-:Y:S05]  /*266d0*/  @!P0 BRA `(.L_x_8593) ;  /* 0xfffffffc00f08947 */ /* 0x004fea000383ffff */
[----:B------:R-:W-:Y:S05]  /*266e0*/  BRA `(.L_x_8592) ;  /* 0xffffff4000687947 */ /* 0x000fea000383ffff */
.L_x_8607:
[----:B------:R-:W-:Y:S02]  /*266f0*/  IMAD.MOV.U32 R13, RZ, RZ, R4 ;  /* 0x000000ffff0d7224 */ /* 0x000fe400078e0004 */
[----:B------:R-:W-:Y:S02]  /*26700*/  IMAD.MOV.U32 R12, RZ, RZ, RZ ;  /* 0x000000ffff0c7224 */ /* 0x000fe400078e00ff */
[----:B------:R-:W-:Y:S02]  /*26710*/  IMAD.MOV.U32 R11, RZ, RZ, 0x181f ;  /* 0x0000181fff0b7424 */ /* 0x000fe400078e00ff */
[----:B------:R-:W-:-:S07]  /*26720*/  IMAD.MOV.U32 R15, RZ, RZ, -0x1 ;  /* 0xffffffffff0f7424 */ /* 0x000fce00078e00ff */
[----:B01----:R-:W-:Y:S05]  /*26730*/  WARPSYNC.COLLECTIVE R15, `(.L_x_8846) ;  /* 0x000000000f087348 */ /* 0x003fea0003c00000 */
[----:B------:R2:W3:Y:S02]  /*26740*/  SHFL.IDX P6, R14, R13, R12, R11 ;  /* 0x0000000c0d0e7389 */ /* 0x0004e400000c000b */
[----:B0123--:R-:W-:Y:S01]  /*26750*/  ENDCOLLECTIVE ;  /* 0x000000000000791b */ /* 0x00ffe20003800000 */
.L_x_8846:
[----:B------:R-:W-:Y:S02]  /*26760*/  IMAD.MOV.U32 R13, RZ, RZ, R0 ;  /* 0x000000ffff0d7224 */ /* 0x000fe400078e0000 */
[----:B------:R-:W-:-:S07]  /*26770*/  IMAD.MOV.U32 R3, RZ, RZ, R14 ;  /* 0x000000ffff037224 */ /* 0x000fce00078e000e */
[----:B------:R-:W-:Y:S05]  /*26780*/  WARPSYNC.COLLECTIVE R15, `(.L_x_8847) ;  /* 0x000000000f087348 */ /* 0x000fea0003c00000 */
[----:B------:R0:W1:Y:S02]  /*26790*/  SHFL.IDX P6, R14, R13, R12, R11 ;  /* 0x0000000c0d0e7389 */ /* 0x00006400000c000b */
[----:B01----:R-:W-:Y:S01]  /*267a0*/  ENDCOLLECTIVE ;  /* 0x000000000000791b */ /* 0x003fe20003800000 */
.L_x_8847:
[----:B------:R-:W-:Y:S05]  /*267b0*/  BRA `(.L_x_8848) ;  /* 0xffffff6400987947 */ /* 0x000fea000383ffff */
.L_x_8610:
[----:B------:R-:W-:Y:S01]  /*267c0*/  BSSY B1, `(.L_x_8849) ;  /* 0x0000008000017945 */ /* 0x000fe20003800000 */
[----:B------:R-:W-:Y:S02]  /*267d0*/  IMAD.MOV.U32 R13, RZ, RZ, R4 ;  /* 0x000000ffff0d7224 */ /* 0x000fe400078e0004 */
[----:B------:R-:W-:Y:S02]  /*267e0*/  IMAD.MOV.U32 R12, RZ, RZ, 0x1 ;  /* 0x00000001ff0c7424 */ /* 0x000fe400078e00ff */
[----:B------:R-:W-:Y:S02]  /*267f0*/  IMAD.MOV.U32 R11, RZ, RZ, 0x181f ;  /* 0x0000181fff0b7424 */ /* 0x000fe400078e00ff */
[----:B---3--:R-:W-:-:S07]  /*26800*/  IMAD.MOV.U32 R15, RZ, RZ, -0x1 ;  /* 0xffffffffff0f7424 */ /* 0x008fce00078e00ff */
[----:B012-4-:R-:W-:Y:S05]  /*26810*/  WARPSYNC.COLLECTIVE R15, `(.L_x_8850) ;  /* 0x000000000f087348 */ /* 0x017fea0003c00000 */
[----:B----4-:R3:W4:Y:S02]  /*26820*/  SHFL.IDX P6, R14, R13, R12, R11 ;  /* 0x0000000c0d0e7389 */ /* 0x01072400000c000b */
[----:B01234-:R-:W-:Y:S01]  /*26830*/  ENDCOLLECTIVE ;  /* 0x000000000000791b */ /* 0x01ffe20003800000 */
.L_x_8850:
[----:B------:R-:W-:Y:S05]  /*26840*/  BSYNC B1 ;  /* 0x0000000000017941 */ /* 0x000fea0003800000 */
.L_x_8849:
        /* <DEDUP_REMOVED lines=8> */
.L_x_8851:
[----:B------:R-:W-:Y:S05]  /*268d0*/  BRA `(.L_x_8852) ;  /* 0xffffff6400987947 */ /* 0x000fea000383ffff */
.L_x_8613:
[----:B------:R-:W-:Y:S01]  /*268e0*/  BSSY B1, `(.L_x_8853) ;  /* 0x0000008000017945 */ /* 0x000fe20003800000 */
[----:B------:R-:W-:Y:S02]  /*268f0*/  IMAD.MOV.U32 R13, RZ, RZ, R4 ;  /* 0x000000ffff0d7224 */ /* 0x000fe400078e0004 */
[----:B------:R-:W-:Y:S02]  /*26900*/  IMAD.MOV.U32 R12, RZ, RZ, 0x2 ;  /* 0x00000002ff0c7424 */ /* 0x000fe400078e00ff */
[----:B------:R-:W-:Y:S02]  /*26910*/  IMAD.MOV.U32 R11, RZ, RZ, 0x181f ;  /* 0x0000181fff0b7424 */ /* 0x000fe400078e00ff */
[----:B0-----:R-:W-:-:S07]  /*26920*/  IMAD.MOV.U32 R15, RZ, RZ, -0x1 ;  /* 0xffffffffff0f7424 */ /* 0x001fce00078e00ff */
[----:B-1234-:R-:W-:Y:S05]  /*26930*/  WARPSYNC.COLLECTIVE R15, `(.L_x_8854) ;  /* 0x000000000f087348 */ /* 0x01efea0003c00000 */
[----:B----4-:R0:W4:Y:S02]  /*26940*/  SHFL.IDX P6, R14, R13, R12, R11 ;  /* 0x0000000c0d0e7389 */ /* 0x01012400000c000b */
[----:B01234-:R-:W-:Y:S01]  /*26950*/  ENDCOLLECTIVE ;  /* 0x000000000000791b */ /* 0x01ffe20003800000 */
.L_x_8854:
[----:B------:R-:W-:Y:S05]  /*26960*/  BSYNC B1 ;  /* 0x0000000000017941 */ /* 0x000fea0003800000 */
.L_x_8853:
        /* <DEDUP_REMOVED lines=8> */
.L_x_8855:
[----:B------:R-:W-:Y:S05]  /*269f0*/  BRA `(.L_x_8856) ;  /* 0xffffff6400987947 */ /* 0x000fea000383ffff */
.L_x_8616:
[----:B------:R-:W-:Y:S01]  /*26a00*/  BSSY B1, `(.L_x_8857) ;  /* 0x0000008000017945 */ /* 0x000fe20003800000 */
[----:B------:R-:W-:Y:S02]  /*26a10*/  IMAD.MOV.U32 R13, RZ, RZ, R4 ;  /* 0x000000ffff0d7224 */ /* 0x000fe400078e0004 */
[----:B------:R-:W-:Y:S02]  /*26a20*/  IMAD.MOV.U32 R12, RZ, RZ, 0x3 ;  /* 0x00000003ff0c7424 */ /* 0x000fe400078e00ff */
[----:B------:R-:W-:Y:S02]  /*26a30*/  IMAD.MOV.U32 R11, RZ, RZ, 0x181f ;  /* 0x0000181fff0b7424 */ /* 0x000fe400078e00ff */
[----:B0-----:R-:W-:-:S07]  /*26a40*/  IMAD.MOV.U32 R15, RZ, RZ, -0x1 ;  /* 0xffffffffff0f7424 */ /* 0x001fce00078e00ff */
[----:B-1234-:R-:W-:Y:S05]  /*26a50*/  WARPSYNC.COLLECTIVE R15, `(.L_x_8858) ;  /* 0x000000000f087348 */ /* 0x01efea0003c00000 */
[----:B------:R0:W0:Y:S02]  /*26a60*/  SHFL.IDX P6, R14, R13, R12, R11 ;  /* 0x0000000c0d0e7389 */ /* 0x00002400000c000b */
[----:B01234-:R-:W-:Y:S01]  /*26a70*/  ENDCOLLECTIVE ;  /* 0x000000000000791b */ /* 0x01ffe20003800000 */
.L_x_8858:
[----:B------:R-:W-:Y:S05]  /*26a80*/  BSYNC B1 ;  /* 0x0000000000017941 */ /* 0x000fea0003800000 */
.L_x_8857:
        /* <DEDUP_REMOVED lines=8> */
.L_x_8859:
[----:B------:R-:W-:Y:S05]  /*26b10*/  BRA `(.L_x_8860) ;  /* 0xffffff6400987947 */ /* 0x000fea000383ffff */
.L_x_8641:
        /* <DEDUP_REMOVED lines=11> */
.L_x_8862:
[----:B------:R-:W-:Y:S05]  /*26bd0*/  BSYNC B1 ;  /* 0x0000000000017941 */ /* 0x000fea0003800000 */
.L_x_8861:
[----:B------:R-:W-:Y:S05]  /*26be0*/  BRA `(.L_x_8863) ;  /* 0xffffff7c00d87947 */ /* 0x000fea000383ffff */
.L_x_8643:
[----:B------:R-:W-:Y:S01]  /*26bf0*/  BSSY B1, `(.L_x_8864) ;  /* 0x0000006000017945 */ /* 0x000fe20003800000 */
[----:B------:R-:W-:-:S07]  /*26c00*/  IMAD.MOV.U32 R15, RZ, RZ, -0x1 ;  /* 0xffffffffff0f7424 */ /* 0x000fce00078e00ff */
[----:B01----:R-:W-:Y:S05]  /*26c10*/  WARPSYNC.COLLECTIVE R15, `(.L_x_8865) ;  /* 0x000000000f0c7348 */ /* 0x003fea0003c00000 */
[----:B------:R-:W-:Y:S02]  /*26c20*/  ELECT P6, UR62, PT ;  /* 0x00000000003e782f */ /* 0x000fe400038c0000 */
[----:B------:R-:W-:Y:S01]  /*26c30*/  MOV R14, UR62 ;  /* 0x0000003e000e7c02 */ /* 0x000fe20008000f00 */
[----:B01----:R-:W-:Y:S10]  /*26c40*/  ENDCOLLECTIVE ;  /* 0x000000000000791b */ /* 0x003ff40003800000 */
.L_x_8865:
[----:B------:R-:W-:Y:S05]  /*26c50*/  BSYNC B1 ;  /* 0x0000000000017941 */ /* 0x000fea0003800000 */
.L_x_8864:
[----:B------:R-:W-:Y:S01]  /*26c60*/  PLOP3.LUT P1, PT, P6, PT, PT, 0x80, 0x0 ;  /* 0x000000000000781c */ /* 0x000fe2000372f070 */
[----:B------:R-:W-:-:S12]  /*26c70*/  BRA `(.L_x_8642) ;  /* 0xffffff7c00cc7947 */ /* 0x000fd8000383ffff */
.L_x_8645:
[----:B-1----:R-:W2:Y:S02]  /*26c80*/  LDL R6, [R1] ;  /* 0x0000000001067983 */ /* 0x002ea40000100800 */
[----:B--2---:R1:W2:Y:S02]  /*26c90*/  SYNCS.PHASECHK.TRANS64.TRYWAIT P0, [R6+URZ+0x28820], R5 ;  /* 0x02882005060075a7 */ /* 0x0042a4000800017f */
[----:B--2---:R-:W-:Y:S05]  /*26ca0*/  @!P0 NANOSLEEP.SYNCS 0x989680 ;  /* 0x009896800000895d */ /* 0x004fea0003900000 */
[----:B------:R-:W2:Y:S02]  /*26cb0*/  @!P0 SYNCS.PHASECHK.TRANS64 P0, [R6+URZ+0x28820], R5 ;  /* 0x02882005060085a7 */ /* 0x000ea4000800007f */
[----:B--2---:R-:W-:Y:S05]  /*26cc0*/  @!P0 BRA `(.L_x_8645) ;  /* 0xfffffffc00ec8947 */ /* 0x004fea000383ffff */
[----:B------:R-:W-:Y:S05]  /*26cd0*/  BRA `(.L_x_8866) ;  /* 0xffffff7c00dc7947 */ /* 0x000fea000383ffff */
.L_x_8649:
[----:B-1----:R1:W2:Y:S02]  /*26ce0*/  SYNCS.PHASECHK.TRANS64.TRYWAIT P0, [R7+URZ+0x288a0], R10 ;  /* 0x0288a00a070075a7 */ /* 0x0022a4000800017f */
[----:B--2---:R-:W-:Y:S05]  /*26cf0*/  @!P0 NANOSLEEP.SYNCS 0x989680 ;  /* 0x009896800000895d */ /* 0x004fea0003900000 */
[----:B------:R-:W2:Y:S02]  /*26d00*/  @!P0 SYNCS.PHASECHK.TRANS64 P0, [R7+URZ+0x288a0], R10 ;  /* 0x0288a00a070085a7 */ /* 0x000ea4000800007f */
[----:B--2---:R-:W-:Y:S05]  /*26d10*/  @!P0 BRA `(.L_x_8649) ;  /* 0xfffffffc00f08947 */ /* 0x004fea000383ffff */
[----:B------:R-:W-:Y:S05]  /*26d20*/  BRA `(.L_x_8867) ;  /* 0xffffff8000007947 */ /* 0x000fea000383ffff */
.L_x_8655:
[----:B0-----:R0:W2:Y:S02]  /*26d30*/  SYNCS.PHASECHK.TRANS64.TRYWAIT P0, [R7+URZ+0x288c0], R10 ;  /* 0x0288c00a070075a7 */ /* 0x0010a4000800017f */
[----:B--2---:R-:W-:Y:S05]  /*26d40*/  @!P0 NANOSLEEP.SYNCS 0x989680 ;  /* 0x009896800000895d */ /* 0x004fea0003900000 */
[----:B------:R-:W2:Y:S02]  /*26d50*/  @!P0 SYNCS.PHASECHK.TRANS64 P0, [R7+URZ+0x288c0], R10 ;  /* 0x0288c00a070085a7 */ /* 0x000ea4000800007f */
[----:B--2---:R-:W-:Y:S05]  /*26d60*/  @!P0 BRA `(.L_x_8655) ;  /* 0xfffffffc00f08947 */ /* 0x004fea000383ffff */
[----:B------:R-:W-:Y:S05]  /*26d70*/  BRA `(.L_x_8868) ;  /* 0xffffff8000c47947 */ /* 0x000fea000383ffff */
.L_x_8663:
[----:B-1----:R1:W2:Y:S02]  /*26d80*/  SYNCS.PHASECHK.TRANS64.TRYWAIT P0, [R8+URZ+0x288a0], R7 ;  /* 0x0288a007080075a7 */ /* 0x0022a4000800017f */
[----:B--2---:R-:W-:Y:S05]  /*26d90*/  @!P0 NANOSLEEP.SYNCS 0x989680 ;  /* 0x009896800000895d */ /* 0x004fea0003900000 */
[----:B------:R-:W2:Y:S02]  /*26da0*/  @!P0 SYNCS.PHASECHK.TRANS64 P0, [R8+URZ+0x288a0], R7 ;  /* 0x0288a007080085a7 */ /* 0x000ea4000800007f */
[----:B--2---:R-:W-:Y:S05]  /*26db0*/  @!P0 BRA `(.L_x_8663) ;  /* 0xfffffffc00f08947 */ /* 0x004fea000383ffff */
[----:B------:R-:W-:Y:S05]  /*26dc0*/  BRA `(.L_x_8869) ;  /* 0xffffff8400dc7947 */ /* 0x000fea000383ffff */
.L_x_8669:
[----:B--2---:R2:W3:Y:S02]  /*26dd0*/  SYNCS.PHASECHK.TRANS64.TRYWAIT P0, [R8+URZ+0x288c0], R7 ;  /* 0x0288c007080075a7 */ /* 0x0044e4000800017f */
[----:B---3--:R-:W-:Y:S05]  /*26de0*/  @!P0 NANOSLEEP.SYNCS 0x989680 ;  /* 0x009896800000895d */ /* 0x008fea0003900000 */
[----:B------:R-:W3:Y:S02]  /*26df0*/  @!P0 SYNCS.PHASECHK.TRANS64 P0, [R8+URZ+0x288c0], R7 ;  /* 0x0288c007080085a7 */ /* 0x000ee4000800007f */
[----:B---3--:R-:W-:Y:S05]  /*26e00*/  @!P0 BRA `(.L_x_8669) ;  /* 0xfffffffc00f08947 */ /* 0x008fea000383ffff */
[----:B------:R-:W-:Y:S05]  /*26e10*/  BRA `(.L_x_8870) ;  /* 0xffffff8800987947 */ /* 0x000fea000383ffff */
.L_x_8691:
        /* <DEDUP_REMOVED lines=11> */
.L_x_8872:
[----:B------:R-:W-:Y:S05]  /*26ed0*/  BSYNC B0 ;  /* 0x0000000000007941 */ /* 0x000fea0003800000 */
.L_x_8871:
[----:B------:R-:W-:Y:S05]  /*26ee0*/  BRA `(.L_x_8873) ;  /* 0xffffff9400fc7947 */ /* 0x000fea000383ffff */
.L_x_8693:
[----:B------:R-:W-:Y:S01]  /*26ef0*/  BSSY B0, `(.L_x_8874) ;  /* 0x0000006000007945 */ /* 0x000fe20003800000 */
[----:B------:R-:W-:-:S07]  /*26f00*/  IMAD.MOV.U32 R15, RZ, RZ, -0x1 ;  /* 0xffffffffff0f7424 */ /* 0x000fce00078e00ff */
[----:B01-3--:R-:W-:Y:S05]  /*26f10*/  WARPSYNC.COLLECTIVE R15, `(.L_x_8875) ;  /* 0x000000000f0c7348 */ /* 0x00bfea0003c00000 */
[----:B------:R-:W-:Y:S02]  /*26f20*/  ELECT P6, UR62, PT ;  /* 0x00000000003e782f */ /* 0x000fe400038c0000 */
[----:B------:R-:W-:Y:S01]  /*26f30*/  MOV R14, UR62 ;  /* 0x0000003e000e7c02 */ /* 0x000fe20008000f00 */
[----:B01-3--:R-:W-:Y:S10]  /*26f40*/  ENDCOLLECTIVE ;  /* 0x000000000000791b */ /* 0x00bff40003800000 */
.L_x_8875:
[----:B------:R-:W-:Y:S05]  /*26f50*/  BSYNC B0 ;  /* 0x0000000000007941 */ /* 0x000fea0003800000 */
.L_x_8874:
[----:B------:R-:W-:Y:S05]  /*26f60*/  BRA `(.L_x_8876) ;  /* 0xffffff9800087947 */ /* 0x000fea000383ffff */
.L_x_8695:
[----:B-1----:R1:W2:Y:S02]  /*26f70*/  SYNCS.PHASECHK.TRANS64.TRYWAIT P0, [R0+URZ+0x28840], R2 ;  /* 0x02884002000075a7 */ /* 0x0022a4000800017f */
[----:B--2---:R-:W-:Y:S05]  /*26f80*/  @!P0 NANOSLEEP.SYNCS 0x989680 ;  /* 0x009896800000895d */ /* 0x004fea0003900000 */
[----:B------:R-:W2:Y:S02]  /*26f90*/  @!P0 SYNCS.PHASECHK.TRANS64 P0, [R0+URZ+0x28840], R2 ;  /* 0x02884002000085a7 */ /* 0x000ea4000800007f */
[----:B--2---:R-:W-:Y:S05]  /*26fa0*/  @!P0 BRA `(.L_x_8695) ;  /* 0xfffffffc00f08947 */ /* 0x004fea000383ffff */
[----:B------:R-:W-:Y:S05]  /*26fb0*/  BRA `(.L_x_8877) ;  /* 0xffffff9800707947 */ /* 0x000fea000383ffff */
.L_x_8699:
[----:B------:R-:W2:Y:S01]  /*26fc0*/  LDL.LU R11, [R1+0x40] ;  /* 0x00004000010b7983 */ /* 0x000ea20000300800 */
[----:B------:R-:W-:Y:S02]  /*26fd0*/  IMAD.MOV.U32 R5, RZ, RZ, R12 ;  /* 0x000000ffff057224 */ /* 0x000fe400078e000c */
        /* <DEDUP_REMOVED lines=11> */
.L_x_8878:
[----:B------:R-:W-:Y:S02]  /*27090*/  IMAD.MOV.U32 R13, RZ, RZ, R4 ;  /* 0x000000ffff0d7224 */ /* 0x000fe400078e0004 */
[----:B------:R-:W-:-:S07]  /*270a0*/  IMAD.MOV.U32 R6, RZ, RZ, R14 ;  /* 0x000000ffff067224 */ /* 0x000fce00078e000e */
[----:B------:R-:W-:Y:S05]  /*270b0*/  WARPSYNC.COLLECTIVE R15, `(.L_x_8879) ;  /* 0x000000000f087348 */ /* 0x000fea0003c00000 */
[----:B------:R0:W1:Y:S02]  /*270c0*/  SHFL.IDX P6, R14, R13, R12, R11 ;  /* 0x0000000c0d0e7389 */ /* 0x00006400000c000b */
[----:B01----:R-:W-:Y:S01]  /*270d0*/  ENDCOLLECTIVE ;  /* 0x000000000000791b */ /* 0x003fe20003800000 */
.L_x_8879:
[----:B------:R-:W-:Y:S02]  /*270e0*/  IMAD.MOV.U32 R13, RZ, RZ, R3 ;  /* 0x000000ffff0d7224 */ /* 0x000fe400078e0003 */
[----:B------:R-:W-:Y:S02]  /*270f0*/  IMAD.MOV.U32 R12, RZ, RZ, 0x1 ;  /* 0x00000001ff0c7424 */ /* 0x000fe400078e00ff */
[----:B------:R-:W-:-:S07]  /*27100*/  IMAD.MOV.U32 R7, RZ, RZ, R14 ;  /* 0x000000ffff077224 */ /* 0x000fce00078e000e */
[----:B------:R-:W-:Y:S05]  /*27110*/  WARPSYNC.COLLECTIVE R15, `(.L_x_8880) ;  /* 0x000000000f087348 */ /* 0x000fea0003c00000 */
[----:B------:R0:W1:Y:S02]  /*27120*/  SHFL.IDX P6, R14, R13, R12, R11 ;  /* 0x0000000c0d0e7389 */ /* 0x00006400000c000b */
[----:B01----:R-:W-:Y:S01]  /*27130*/  ENDCOLLECTIVE ;  /* 0x000000000000791b */ /* 0x003fe20003800000 */
.L_x_8880:
[----:B------:R-:W-:-:S05]  /*27140*/  @!P2 LEA R7, P3, R9, R7, 0x1 ;  /* 0x000000070907a211 */ /* 0x000fca00078608ff */
        /* <DEDUP_REMOVED lines=15> */
.L_x_8881:
[----:B------:R-:W-:Y:S02]  /*27240*/  IMAD.MOV.U32 R13, RZ, RZ, R3 ;  /* 0x000000ffff0d7224 */ /* 0x000fe400078e0003 */
[----:B------:R-:W-:Y:S02]  /*27250*/  IMAD.MOV.U32 R12, RZ, RZ, 0x2 ;  /* 0x00000002ff0c7424 */ /* 0x000fe400078e00ff */
[----:B------:R-:W-:-:S07]  /*27260*/  IMAD.MOV.U32 R5, RZ, RZ, R14 ;  /* 0x000000ffff057224 */ /* 0x000fce00078e000e */
[----:B------:R-:W-:Y:S05]  /*27270*/  WARPSYNC.COLLECTIVE R15, `(.L_x_8882) ;  /* 0x000000000f087348 */ /* 0x000fea0003c00000 */
[----:B------:R0:W1:Y:S02]  /*27280*/  SHFL.IDX P6, R14, R13, R12, R11 ;  /* 0x0000000c0d0e7389 */ /* 0x00006400000c000b */
[----:B01----:R-:W-:Y:S01]  /*27290*/  ENDCOLLECTIVE ;  /* 0x000000000000791b */ /* 0x003fe20003800000 */
.L_x_8882:
        /* <DEDUP_REMOVED lines=16> */
.L_x_8883:
[----:B------:R-:W-:Y:S02]  /*273a0*/  IMAD.MOV.U32 R13, RZ, RZ, R3 ;  /* 0x000000ffff0d7224 */ /* 0x000fe400078e0003 */
[----:B------:R-:W-:Y:S02]  /*273b0*/  IMAD.MOV.U32 R12, RZ, RZ, 0x3 ;  /* 0x00000003ff0c7424 */ /* 0x000fe400078e00ff */
[----:B------:R-:W-:-:S07]  /*273c0*/  IMAD.MOV.U32 R5, RZ, RZ, R14 ;  /* 0x000000ffff057224 */ /* 0x000fce00078e000e */
[----:B------:R-:W-:Y:S05]  /*273d0*/  WARPSYNC.COLLECTIVE R15, `(.L_x_8884) ;  /* 0x000000000f087348 */ /* 0x000fea0003c00000 */
[----:B------:R0:W1:Y:S02]  /*273e0*/  SHFL.IDX P6, R14, R13, R12, R11 ;  /* 0x0000000c0d0e7389 */ /* 0x00006400000c000b */
[----:B01----:R-:W-:Y:S01]  /*273f0*/  ENDCOLLECTIVE ;  /* 0x000000000000791b */ /* 0x003fe20003800000 */
.L_x_8884:
        /* <DEDUP_REMOVED lines=16> */
.L_x_8885:
[----:B------:R-:W-:Y:S02]  /*27500*/  IMAD.MOV.U32 R13, RZ, RZ, R3 ;  /* 0x000000ffff0d7224 */ /* 0x000fe400078e0003 */
[----:B------:R-:W-:Y:S02]  /*27510*/  IMAD.MOV.U32 R12, RZ, RZ, 0x4 ;  /* 0x00000004ff0c7424 */ /* 0x000fe400078e00ff */
[----:B------:R-:W-:-:S07]  /*27520*/  IMAD.MOV.U32 R5, RZ, RZ, R14 ;  /* 0x000000ffff057224 */ /* 0x000fce00078e000e */
[----:B------:R-:W-:Y:S05]  /*27530*/  WARPSYNC.COLLECTIVE R15, `(.L_x_8886) ;  /* 0x000000000f087348 */ /* 0x000fea0003c00000 */
[----:B------:R0:W1:Y:S02]  /*27540*/  SHFL.IDX P6, R14, R13, R12, R11 ;  /* 0x0000000c0d0e7389 */ /* 0x00006400000c000b */
[----:B01----:R-:W-:Y:S01]  /*27550*/  ENDCOLLECTIVE ;  /* 0x000000000000791b */ /* 0x003fe20003800000 */
.L_x_8886:
        /* <DEDUP_REMOVED lines=16> */
.L_x_8887:
[----:B------:R-:W-:Y:S02]  /*27660*/  IMAD.MOV.U32 R13, RZ, RZ, R3 ;  /* 0x000000ffff0d7224 */ /* 0x000fe400078e0003 */
[----:B------:R-:W-:Y:S02]  /*27670*/  IMAD.MOV.U32 R12, RZ, RZ, 0x5 ;  /* 0x00000005ff0c7424 */ /* 0x000fe400078e00ff */
[----:B------:R-:W-:-:S07]  /*27680*/  IMAD.MOV.U32 R5, RZ, RZ, R14 ;  /* 0x000000ffff057224 */ /* 0x000fce00078e000e */
[----:B------:R-:W-:Y:S05]  /*27690*/  WARPSYNC.COLLECTIVE R15, `(.L_x_8888) ;  /* 0x000000000f087348 */ /* 0x000fea0003c00000 */
[----:B------:R0:W1:Y:S02]  /*276a0*/  SHFL.IDX P6, R14, R13, R12, R11 ;  /* 0x0000000c0d0e7389 */ /* 0x00006400000c000b */
[----:B01----:R-:W-:Y:S01]  /*276b0*/  ENDCOLLECTIVE ;  /* 0x000000000000791b */ /* 0x003fe20003800000 */
.L_x_8888:
        /* <DEDUP_REMOVED lines=16> */
.L_x_8889:
[----:B------:R-:W-:Y:S02]  /*277c0*/  IMAD.MOV.U32 R13, RZ, RZ, R3 ;  /* 0x000000ffff0d7224 */ /* 0x000fe400078e0003 */
[----:B------:R-:W-:Y:S02]  /*277d0*/  IMAD.MOV.U32 R12, RZ, RZ, 0x6 ;  /* 0x00000006ff0c7424 */ /* 0x000fe400078e00ff */
[----:B------:R-:W-:-:S07]  /*277e0*/  IMAD.MOV.U32 R5, RZ, RZ, R14 ;  /* 0x000000ffff057224 */ /* 0x000fce00078e000e */
[----:B------:R-:W-:Y:S05]  /*277f0*/  WARPSYNC.COLLECTIVE R15, `(.L_x_8890) ;  /* 0x000000000f087348 */ /* 0x000fea0003c00000 */
[----:B------:R0:W1:Y:S02]  /*27800*/  SHFL.IDX P6, R14, R13, R12, R11 ;  /* 0x0000000c0d0e7389 */ /* 0x00006400000c000b */
[----:B01----:R-:W-:Y:S01]  /*27810*/  ENDCOLLECTIVE ;  /* 0x000000000000791b */ /* 0x003fe20003800000 */
.L_x_8890:
        /* <DEDUP_REMOVED lines=16> */
.L_x_8891:
[----:B------:R-:W-:Y:S02]  /*27920*/  IMAD.MOV.U32 R13, RZ, RZ, R3 ;  /* 0x000000ffff0d7224 */ /* 0x000fe400078e0003 */
[----:B------:R-:W-:Y:S02]  /*27930*/  IMAD.MOV.U32 R12, RZ, RZ, 0x7 ;  /* 0x00000007ff0c7424 */ /* 0x000fe400078e00ff */
[----:B------:R-:W-:-:S07]  /*27940*/  IMAD.MOV.U32 R5, RZ, RZ, R14 ;  /* 0x000000ffff057224 */ /* 0x000fce00078e000e */
[----:B------:R-:W-:Y:S05]  /*27950*/  WARPSYNC.COLLECTIVE R15, `(.L_x_8892) ;  /* 0x000000000f087348 */ /* 0x000fea0003c00000 */
[----:B------:R0:W1:Y:S02]  /*27960*/  SHFL.IDX P6, R14, R13, R12, R11 ;  /* 0x0000000c0d0e7389 */ /* 0x00006400000c000b */
[----:B01----:R-:W-:Y:S01]  /*27970*/  ENDCOLLECTIVE ;  /* 0x000000000000791b */ /* 0x003fe20003800000 */
.L_x_8892:
        /* <DEDUP_REMOVED lines=14> */
.L_x_8893:
[----:B------:R-:W-:Y:S01]  /*27a60*/  IMAD.MOV.U32 R3, RZ, RZ, R14 ;  /* 0x000000ffff037224 */ /* 0x000fe200078e000e */
[----:B------:R-:W-:Y:S06]  /*27a70*/  BRA `(.L_x_8894) ;  /* 0xffffff9c00287947 */ /* 0x000fec000383ffff */
.L_x_8704:
[----:B--2---:R-:W2:Y:S02]  /*27a80*/  LDL R2, [R1] ;  /* 0x0000000001027983 */ /* 0x004ea40000100800 */
[----:B--2---:R2:W3:Y:S02]  /*27a90*/  SYNCS.PHASECHK.TRANS64.TRYWAIT P0, [R2+URZ+0x28820], R0 ;  /* 0x02882000020075a7 */ /* 0x0044e4000800017f */
[----:B---3--:R-:W-:Y:S05]  /*27aa0*/  @!P0 NANOSLEEP.SYNCS 0x989680 ;  /* 0x009896800000895d */ /* 0x008fea0003900000 */
[----:B------:R-:W3:Y:S02]  /*27ab0*/  @!P0 SYNCS.PHASECHK.TRANS64 P0, [R2+URZ+0x28820], R0 ;  /* 0x02882000020085a7 */ /* 0x000ee4000800007f */
[----:B---3--:R-:W-:Y:S05]  /*27ac0*/  @!P0 BRA `(.L_x_8704) ;  /* 0xfffffffc00ec8947 */ /* 0x008fea000383ffff */
[----:B------:R-:W-:Y:S05]  /*27ad0*/  BRA `(.L_x_8895) ;  /* 0xffffff9c00987947 */ /* 0x000fea000383ffff */
.L_x_8713:
[----:B--2---:R2:W3:Y:S02]  /*27ae0*/  SYNCS.PHASECHK.TRANS64.TRYWAIT P0, [R3+URZ+0x28840], R2 ;  /* 0x02884002030075a7 */ /* 0x0044e4000800017f */
[----:B---3--:R-:W-:Y:S05]  /*27af0*/  @!P0 NANOSLEEP.SYNCS 0x989680 ;  /* 0x009896800000895d */ /* 0x008fea0003900000 */
[----:B------:R-:W3:Y:S02]  /*27b00*/  @!P0 SYNCS.PHASECHK.TRANS64 P0, [R3+URZ+0x28840], R2 ;  /* 0x02884002030085a7 */ /* 0x000ee4000800007f */
[----:B---3--:R-:W-:Y:S05]  /*27b10*/  @!P0 BRA `(.L_x_8713) ;  /* 0xfffffffc00f08947 */ /* 0x008fea000383ffff */
[----:B------:R-:W-:Y:S05]  /*27b20*/  BRA `(.L_x_8896) ;  /* 0xffffffa000647947 */ /* 0x000fea000383ffff */
.L_x_8719:
[----:B-1----:R1:W2:Y:S02]  /*27b30*/  SYNCS.PHASECHK.TRANS64.TRYWAIT P0, [R2+URZ+0x28860], R3 ;  /* 0x02886003020075a7 */ /* 0x0022a4000800017f */
[----:B--2---:R-:W-:Y:S05]  /*27b40*/  @!P0 NANOSLEEP.SYNCS 0x989680 ;  /* 0x009896800000895d */ /* 0x004fea0003900000 */
[----:B------:R-:W2:Y:S02]  /*27b50*/  @!P0 SYNCS.PHASECHK.TRANS64 P0, [R2+URZ+0x28860], R3 ;  /* 0x02886003020085a7 */ /* 0x000ea4000800007f */
[----:B--2---:R-:W-:Y:S05]  /*27b60*/  @!P0 BRA `(.L_x_8719) ;  /* 0xfffffffc00f08947 */ /* 0x004fea000383ffff */
[----:B------:R-:W-:Y:S05]  /*27b70*/  BRA `(.L_x_8897) ;  /* 0xffffffa400407947 */ /* 0x000fea000383ffff */
.L_x_8729:
[----:B--2---:R2:W3:Y:S02]  /*27b80*/  SYNCS.PHASECHK.TRANS64.TRYWAIT P0, [R3+URZ+0x28840], R2 ;  /* 0x02884002030075a7 */ /* 0x0044e4000800017f */
[----:B---3--:R-:W-:Y:S05]  /*27b90*/  @!P0 NANOSLEEP.SYNCS 0x989680 ;  /* 0x009896800000895d */ /* 0x008fea0003900000 */
[----:B------:R-:W3:Y:S02]  /*27ba0*/  @!P0 SYNCS.PHASECHK.TRANS64 P0, [R3+URZ+0x28840], R2 ;  /* 0x02884002030085a7 */ /* 0x000ee4000800007f */
[----:B---3--:R-:W-:Y:S05]  /*27bb0*/  @!P0 BRA `(.L_x_8729) ;  /* 0xfffffffc00f08947 */ /* 0x008fea000383ffff */
[----:B------:R-:W-:Y:S05]  /*27bc0*/  BRA `(.L_x_8898) ;  /* 0xffffffa800ec7947 */ /* 0x000fea000383ffff */
.L_x_8735:
[----:B-1----:R1:W2:Y:S02]  /*27bd0*/  SYNCS.PHASECHK.TRANS64.TRYWAIT P0, [R2+URZ+0x28860], R3 ;  /* 0x02886003020075a7 */ /* 0x0022a4000800017f */
[----:B--2---:R-:W-:Y:S05]  /*27be0*/  @!P0 NANOSLEEP.SYNCS 0x989680 ;  /* 0x009896800000895d */ /* 0x004fea0003900000 */
[----:B------:R-:W2:Y:S02]  /*27bf0*/  @!P0 SYNCS.PHASECHK.TRANS64 P0, [R2+URZ+0x28860], R3 ;  /* 0x02886003020085a7 */ /* 0x000ea4000800007f */
[----:B--2---:R-:W-:Y:S05]  /*27c00*/  @!P0 BRA `(.L_x_8735) ;  /* 0xfffffffc00f08947 */ /* 0x004fea000383ffff */
[----:B------:R-:W-:Y:S05]  /*27c10*/  BRA `(.L_x_8899) ;  /* 0xffffffac00c87947 */ /* 0x000fea000383ffff */
.L_x_8745:
[----:B---3--:R3:W4:Y:S02]  /*27c20*/  SYNCS.PHASECHK.TRANS64.TRYWAIT P0, [R2+URZ+0x28840], R3 ;  /* 0x02884003020075a7 */ /* 0x008724000800017f */
[----:B----4-:R-:W-:Y:S05]  /*27c30*/  @!P0 NANOSLEEP.SYNCS 0x989680 ;  /* 0x009896800000895d */ /* 0x010fea0003900000 */
[----:B------:R-:W4:Y:S02]  /*27c40*/  @!P0 SYNCS.PHASECHK.TRANS64 P0, [R2+URZ+0x28840], R3 ;  /* 0x02884003020085a7 */ /* 0x000f24000800007f */
[----:B----4-:R-:W-:Y:S05]  /*27c50*/  @!P0 BRA `(.L_x_8745) ;  /* 0xfffffffc00f08947 */ /* 0x010fea000383ffff */
[----:B------:R-:W-:Y:S05]  /*27c60*/  BRA `(.L_x_8900) ;  /* 0xffffffb400487947 */ /* 0x000fea000383ffff */
.L_x_8751:
[----:B-1----:R1:W2:Y:S02]  /*27c70*/  SYNCS.PHASECHK.TRANS64.TRYWAIT P0, [R2+URZ+0x28860], R5 ;  /* 0x02886005020075a7 */ /* 0x0022a4000800017f */
[----:B--2---:R-:W-:Y:S05]  /*27c80*/  @!P0 NANOSLEEP.SYNCS 0x989680 ;  /* 0x009896800000895d */ /* 0x004fea0003900000 */
[----:B------:R-:W2:Y:S02]  /*27c90*/  @!P0 SYNCS.PHASECHK.TRANS64 P0, [R2+URZ+0x28860], R5 ;  /* 0x02886005020085a7 */ /* 0x000ea4000800007f */
[----:B--2---:R-:W-:Y:S05]  /*27ca0*/  @!P0 BRA `(.L_x_8751) ;  /* 0xfffffffc00f08947 */ /* 0x004fea000383ffff */
[----:B------:R-:W-:Y:S05]  /*27cb0*/  BRA `(.L_x_8901) ;  /* 0xffffffb800207947 */ /* 0x000fea000383ffff */
.L_x_8763:
[----:B---3--:R3:W4:Y:S02]  /*27cc0*/  SYNCS.PHASECHK.TRANS64.TRYWAIT P0, [R0+URZ+0x28860], R2 ;  /* 0x02886002000075a7 */ /* 0x008724000800017f */
[----:B----4-:R-:W-:Y:S05]  /*27cd0*/  @!P0 NANOSLEEP.SYNCS 0x989680 ;  /* 0x009896800000895d */ /* 0x010fea0003900000 */
[----:B------:R-:W4:Y:S02]  /*27ce0*/  @!P0 SYNCS.PHASECHK.TRANS64 P0, [R0+URZ+0x28860], R2 ;  /* 0x02886002000085a7 */ /* 0x000f24000800007f */
[----:B----4-:R-:W-:Y:S05]  /*27cf0*/  @!P0 BRA `(.L_x_8763) ;  /* 0xfffffffc00f08947 */ /* 0x010fea000383ffff */
[----:B------:R-:W-:Y:S05]  /*27d00*/  BRA `(.L_x_8902) ;  /* 0xffffffbc00807947 */ /* 0x000fea000383ffff */
.L_x_8771:
[----:B------:R-:W-:Y:S01]  /*27d10*/  BSSY B0, `(.L_x_8903) ;  /* 0x0000008000007945 */ /* 0x000fe20003800000 */
[----:B------:R-:W-:Y:S02]  /*27d20*/  IMAD.MOV.U32 R13, RZ, RZ, R16 ;  /* 0x000000ffff0d7224 */ /* 0x000fe400078e0010 */
[----:B------:R-:W-:Y:S02]  /*27d30*/  IMAD.MOV.U32 R12, RZ, RZ, RZ ;  /* 0x000000ffff0c7224 */ /* 0x000fe400078e00ff */
[----:B0-----:R-:W-:Y:S02]  /*27d40*/  IMAD.MOV.U32 R11, RZ, RZ, 0x1f ;  /* 0x0000001fff0b7424 */ /* 0x001fe400078e00ff */
[----:B------:R-:W-:-:S07]  /*27d50*/  IMAD.MOV.U32 R15, RZ, RZ, -0x1 ;  /* 0xffffffffff0f7424 */ /* 0x000fce00078e00ff */
[----:B-1---5:R-:W-:Y:S05]  /*27d60*/  WARPSYNC.COLLECTIVE R15, `(.L_x_8904) ;  /* 0x000000000f087348 */ /* 0x022fea0003c00000 */
[----:B------:R0:W2:Y:S02]  /*27d70*/  SHFL.IDX P6, R14, R13, R12, R11 ;  /* 0x0000000c0d0e7389 */ /* 0x0000a400000c000b */
[----:B012--5:R-:W-:Y:S01]  /*27d80*/  ENDCOLLECTIVE ;  /* 0x000000000000791b */ /* 0x027fe20003800000 */
.L_x_8904:
[----:B------:R-:W-:Y:S05]  /*27d90*/  BSYNC B0 ;  /* 0x0000000000007941 */ /* 0x000fea0003800000 */
.L_x_8903:
        /* <DEDUP_REMOVED lines=10> */
.L_x_8905:
        /* <DEDUP_REMOVED lines=16> */
.L_x_8906:
        /* <DEDUP_REMOVED lines=9> */
.L_x_8907:
        /* <DEDUP_REMOVED lines=8> */
.L_x_8908:
        /* <DEDUP_REMOVED lines=8> */
.L_x_8909:
        /* <DEDUP_REMOVED lines=8> */
.L_x_8910:
        /* <DEDUP_REMOVED lines=9> */
.L_x_8911:
[----:B------:R-:W-:Y:S01]  /*281e0*/  IMAD.MOV.U32 R16, RZ, RZ, R14 ;  /* 0x000000ffff107224 */ /* 0x000fe200078e000e */
[----:B------:R-:W-:Y:S06]  /*281f0*/  BRA `(.L_x_8912) ;  /* 0xffffffc000107947 */ /* 0x000fec000383ffff */
.L_x_8776:
[----:B------:R-:W-:Y:S01]  /*28200*/  BSSY B0, `(.L_x_8913) ;  /* 0x0000008000007945 */ /* 0x000fe20003800000 */
[----:B-----5:R-:W-:Y:S02]  /*28210*/  IMAD.MOV.U32 R13, RZ, RZ, R2 ;  /* 0x000000ffff0d7224 */ /* 0x020fe400078e0002 */
[----:B------:R-:W-:Y:S02]  /*28220*/  IMAD.MOV.U32 R12, RZ, RZ, 0x1 ;  /* 0x00000001ff0c7424 */ /* 0x000fe400078e00ff */
[----:B0-----:R-:W-:Y:S02]  /*28230*/  IMAD.MOV.U32 R11, RZ, RZ, RZ ;  /* 0x000000ffff0b7224 */ /* 0x001fe400078e00ff */
[----:B------:R-:W-:-:S07]  /*28240*/  IMAD.MOV.U32 R15, RZ, RZ, -0x1 ;  /* 0xffffffffff0f7424 */ /* 0x000fce00078e00ff */
[----:B-1----:R-:W-:Y:S05]  /*28250*/  WARPSYNC.COLLECTIVE R15, `(.L_x_8914) ;  /* 0x000000000f087348 */ /* 0x002fea0003c00000 */
[----:B------:R0:W2:Y:S02]  /*28260*/  SHFL.UP P6, R14, R13, R12, R11 ;  /* 0x0400000c0d0e7389 */ /* 0x0000a400000c000b */
[----:B012---:R-:W-:Y:S01]  /*28270*/  ENDCOLLECTIVE ;  /* 0x000000000000791b */ /* 0x007fe20003800000 */
.L_x_8914:
[----:B------:R-:W-:Y:S05]  /*28280*/  BSYNC B0 ;  /* 0x0000000000007941 */ /* 0x000fea0003800000 */
.L_x_8913:
        /* <DEDUP_REMOVED lines=12> */
.L_x_8915:
        /* <DEDUP_REMOVED lines=8> */
.L_x_8916:
        /* <DEDUP_REMOVED lines=8> */
.L_x_8917:
        /* <DEDUP_REMOVED lines=8> */
.L_x_8918:
        /* <DEDUP_REMOVED lines=9> */
.L_x_8919:
[----:B------:R-:W-:Y:S01]  /*28560*/  IMAD.MOV.U32 R16, RZ, RZ, R14 ;  /* 0x000000ffff107224 */ /* 0x000fe200078e000e */
[----:B------:R-:W-:Y:S06]  /*28570*/  BRA `(.L_x_8920) ;  /* 0xffffffbc00d07947 */ /* 0x000fec000383ffff */
.L_x_8778:
[----:B------:R-:W-:Y:S01]  /*28580*/  BSSY B0, `(.L_x_8921) ;  /* 0x0000006000007945 */ /* 0x000fe20003800000 */
[----:B------:R-:W-:Y:S01]  /*28590*/  PLOP3.LUT P6, PT, P6, PT, PT, 0x8, 0x0 ;  /* 0x000000000000781c */ /* 0x000fe200037ce170 */
[----:B------:R-:W-:-:S12]  /*285a0*/  IMAD.MOV.U32 R15, RZ, RZ, -0x1 ;  /* 0xffffffffff0f7424 */ /* 0x000fd800078e00ff */
[----:B01---5:R-:W-:Y:S05]  /*285b0*/  WARPSYNC.COLLECTIVE R15, `(.L_x_8922) ;  /* 0x000000000f087348 */ /* 0x023fea0003c00000 */
[----:B------:R-:W-:Y:S01]  /*285c0*/  VOTE.ANY R14, PT, P6 ;  /* 0x00000000000e7806 */ /* 0x000fe200030e0100 */
[----:B01---5:R-:W-:Y:S06]  /*285d0*/  ENDCOLLECTIVE ;  /* 0x000000000000791b */ /* 0x023fec0003800000 */
.L_x_8922:
[----:B------:R-:W-:Y:S05]  /*285e0*/  BSYNC B0 ;  /* 0x0000000000007941 */ /* 0x000fea0003800000 */
.L_x_8921:
        /* <DEDUP_REMOVED lines=9> */
.L_x_8923:
[----:B------:R-:W-:Y:S01]  /*28680*/  IMAD.MOV.U32 R17, RZ, RZ, R14 ;  /* 0x000000ffff117224 */ /* 0x000fe200078e000e */
[----:B------:R-:W-:Y:S06]  /*28690*/  BRA `(.L_x_8924) ;  /* 0xffffffbc00c07947 */ /* 0x000fec000383ffff */
.L_x_8780:
[----:B------:R-:W-:Y:S01]  /*286a0*/  BSSY B0, `(.L_x_8925) ;  /* 0x0000007000007945 */ /* 0x000fe20003800000 */
[----:B------:R-:W-:Y:S02]  /*286b0*/  IMAD.MOV.U32 R13, RZ, RZ, R3 ;  /* 0x000000ffff0d7224 */ /* 0x000fe400078e0003 */
[----:B0-----:R-:W-:Y:S02]  /*286c0*/  IMAD.MOV.U32 R11, RZ, RZ, 0x1f ;  /* 0x0000001fff0b7424 */ /* 0x001fe400078e00ff */
[----:B------:R-:W-:-:S07]  /*286d0*/  IMAD.MOV.U32 R15, RZ, RZ, -0x1 ;  /* 0xffffffffff0f7424 */ /* 0x000fce00078e00ff */
[----:B-123-5:R-:W-:Y:S05]  /*286e0*/  WARPSYNC.COLLECTIVE R15, `(.L_x_8926) ;  /* 0x000000000f087348 */ /* 0x02efea0003c00000 */
[----:B------:R0:W4:Y:S02]  /*286f0*/  SHFL.IDX P6, R14, R13, R12, R11 ;  /* 0x0000000c0d0e7389 */ /* 0x00012400000c000b */
[----:B012345:R-:W-:Y:S01]  /*28700*/  ENDCOLLECTIVE ;  /* 0x000000000000791b */ /* 0x03ffe20003800000 */
.L_x_8926:
[----:B------:R-:W-:Y:S05]  /*28710*/  BSYNC B0 ;  /* 0x0000000000007941 */ /* 0x000fea0003800000 */
.L_x_8925:
[----:B------:R-:W-:Y:S01]  /*28720*/  IMAD.MOV.U32 R3, RZ, RZ, R14 ;  /* 0x000000ffff037224 */ /* 0x000fe200078e000e */
[----:B------:R-:W-:Y:S06]  /*28730*/  BRA `(.L_x_8927) ;  /* 0xffffffbc00b47947 */ /* 0x000fec000383ffff */
.L_x_8784:
[----:B0-----:R0:W1:Y:S02]  /*28740*/  SYNCS.PHASECHK.TRANS64.TRYWAIT P0, [R0+URZ+0x28820], R3 ;  /* 0x02882003000075a7 */ /* 0x001064000800017f */
[----:B-1----:R-:W-:Y:S05]  /*28750*/  @!P0 NANOSLEEP.SYNCS 0x989680 ;  /* 0x009896800000895d */ /* 0x002fea0003900000 */
[----:B------:R-:W1:Y:S02]  /*28760*/  @!P0 SYNCS.PHASECHK.TRANS64 P0, [R0+URZ+0x28820], R3 ;  /* 0x02882003000085a7 */ /* 0x000e64000800007f */
[----:B-1----:R-:W-:Y:S05]  /*28770*/  @!P0 BRA `(.L_x_8784) ;  /* 0xfffffffc00f08947 */ /* 0x002fea000383ffff */
[----:B------:R-:W-:Y:S05]  /*28780*/  BRA `(.L_x_8928) ;  /* 0xffffffc400387947 */ /* 0x000fea000383ffff */
.L_x_8785:
        /* <DEDUP_REMOVED lines=11> */
.L_x_8930:
[----:B------:R-:W-:Y:S05]  /*28840*/  BSYNC B0 ;  /* 0x0000000000007941 */ /* 0x000fea0003800000 */
.L_x_8929:
[----:B------:R-:W-:Y:S05]  /*28850*/  BRA `(.L_x_8931) ;  /* 0xffffffc400207947 */ /* 0x000fea000383ffff */
.L_x_8786:
[----:B------:R-:W-:Y:S01]  /*28860*/  BSSY B0, `(.L_x_8932) ;  /* 0x0000006000007945 */ /* 0x000fe20003800000 */
[----:B------:R-:W-:-:S07]  /*28870*/  IMAD.MOV.U32 R15, RZ, RZ, -0x1 ;  /* 0xffffffffff0f7424 */ /* 0x000fce00078e00ff */
[----:B01---5:R-:W-:Y:S05]  /*28880*/  WARPSYNC.COLLECTIVE R15, `(.L_x_8933) ;  /* 0x000000000f0c7348 */ /* 0x023fea0003c00000 */
[----:B------:R-:W-:Y:S02]  /*28890*/  ELECT P6, UR62, PT ;  /* 0x00000000003e782f */ /* 0x000fe400038c0000 */
[----:B------:R-:W-:Y:S01]  /*288a0*/  MOV R14, UR62 ;  /* 0x0000003e000e7c02 */ /* 0x000fe20008000f00 */
[----:B01---5:R-:W-:Y:S10]  /*288b0*/  ENDCOLLECTIVE ;  /* 0x000000000000791b */ /* 0x023ff40003800000 */
.L_x_8933:
[----:B------:R-:W-:Y:S05]  /*288c0*/  BSYNC B0 ;  /* 0x0000000000007941 */ /* 0x000fea0003800000 */
.L_x_8932:
[----:B------:R-:W-:Y:S05]  /*288d0*/  BRA `(.L_x_8934) ;  /* 0xffffffc400147947 */ /* 0x000fea000383ffff */
.L_x_8788:
[----:B0-----:R0:W1:Y:S02]  /*288e0*/  SYNCS.PHASECHK.TRANS64.TRYWAIT P0, [R6+URZ], R5 ;  /* 0x00000005060075a7 */ /* 0x001064000800017f */
[----:B-1----:R-:W-:Y:S05]  /*288f0*/  @!P0 NANOSLEEP.SYNCS 0x989680 ;  /* 0x009896800000895d */ /* 0x002fea0003900000 */
[----:B------:R-:W1:Y:S02]  /*28900*/  @!P0 SYNCS.PHASECHK.TRANS64 P0, [R6+URZ], R5 ;  /* 0x00000005060085a7 */ /* 0x000e64000800007f */
[----:B-1----:R-:W-:Y:S05]  /*28910*/  @!P0 BRA `(.L_x_8788) ;  /* 0xfffffffc00f08947 */ /* 0x002fea000383ffff */
[----:B------:R-:W-:Y:S05]  /*28920*/  BRA `(.L_x_8935) ;  /* 0xffffffc400507947 */ /* 0x000fea000383ffff */
.L_x_8789:
[----:B-1----:R1:W2:Y:S02]  /*28930*/  SYNCS.PHASECHK.TRANS64.TRYWAIT P0, [R7+URZ], R2 ;  /* 0x00000002070075a7 */ /* 0x0022a4000800017f */
[----:B--2---:R-:W-:Y:S05]  /*28940*/  @!P0 NANOSLEEP.SYNCS 0x989680 ;  /* 0x009896800000895d */ /* 0x004fea0003900000 */
[----:B------:R-:W2:Y:S02]  /*28950*/  @!P0 SYNCS.PHASECHK.TRANS64 P0, [R7+URZ], R2 ;  /* 0x00000002070085a7 */ /* 0x000ea4000800007f */
[----:B--2---:R-:W-:Y:S05]  /*28960*/  @!P0 BRA `(.L_x_8789) ;  /* 0xfffffffc00f08947 */ /* 0x004fea000383ffff */
[----:B------:R-:W-:Y:S05]  /*28970*/  BRA `(.L_x_8936) ;  /* 0xffffffc400447947 */ /* 0x000fea000383ffff */
.L_x_8791:
[----:B--2---:R2:W3:Y:S02]  /*28980*/  SYNCS.PHASECHK.TRANS64.TRYWAIT P0, [R4+URZ], R5 ;  /* 0x00000005040075a7 */ /* 0x0044e4000800017f */
[----:B---3--:R-:W-:Y:S05]  /*28990*/  @!P0 NANOSLEEP.SYNCS 0x989680 ;  /* 0x009896800000895d */ /* 0x008fea0003900000 */
[----:B------:R-:W3:Y:S02]  /*289a0*/  @!P0 SYNCS.PHASECHK.TRANS64 P0, [R4+URZ], R5 ;  /* 0x00000005040085a7 */ /* 0x000ee4000800007f */
[----:B---3--:R-:W-:Y:S05]  /*289b0*/  @!P0 BRA `(.L_x_8791) ;  /* 0xfffffffc00f08947 */ /* 0x008fea000383ffff */
[----:B------:R-:W-:Y:S05]  /*289c0*/  BRA `(.L_x_8937) ;  /* 0xffffffc4004c7947 */ /* 0x000fea000383ffff */
.L_x_8938:
        /* <DEDUP_REMOVED lines=11> */
.L_x_15319:


//--------------------- .text._ZN7cutlass13device_kernelIN5flash11enable_sm90INS1_16FlashAttnFwdSm90INS1_25CollectiveMainloopFwdSm90ILi2EN4cute5tupleIJNS5_1CILi1EEES8_S8_EEENS6_IJNS7_ILi128EEESA_SA_EEELi128ENS_10bfloat16_tEfNS_4arch4Sm90ELb1ELb0ELb0ELb0ELb0ELb0ELb0ELb1ELb1ELb1ELb0ELb0EEENS1_21CollectiveEpilogueFwdISB_S9_SC_SE_Li256ELb0ELb1ELb0ELb0EEENS1_30DynamicPersistentTileSchedulerILi256ELi128ELb0ELb1ELb1EEEEEEEEEvNT_6ParamsE --------------------------
	.section	.text._ZN7cutlass13device_kernelIN5flash11enable_sm90INS1_16FlashAttnFwdSm90INS1_25CollectiveMainloopFwdSm90ILi2EN4cute5tupleIJNS5_1CILi1EEES8_S8_EEENS6_IJNS7_ILi128EEESA_SA_EEELi128ENS_10bfloat16_tEfNS_4arch4Sm90ELb1ELb0ELb0ELb0ELb0ELb0ELb0ELb1ELb1ELb1ELb0ELb0EEENS1_21CollectiveEpilogueFwdISB_S9_SC_SE_Li256ELb0ELb1ELb0ELb0EEENS1_30DynamicPersistentTileSchedulerILi256ELi128ELb0ELb1ELb1EEEEEEEEEvNT_6ParamsE,"ax",@progbits
	.align	128
.text._ZN7cutlass13device_kernelIN5flash11enable_sm90INS1_16FlashAttnFwdSm90INS1_25CollectiveMainloopFwdSm90ILi2EN4cute5tupleIJNS5_1CILi1EEES8_S8_EEENS6_IJNS7_ILi128EEESA_SA_EEELi128ENS_10bfloat16_tEfNS_4arch4Sm90ELb1ELb0ELb0ELb0ELb0ELb0ELb0ELb1ELb1ELb1ELb0ELb0EEENS1_21CollectiveEpilogueFwdISB_S9_SC_SE_Li256ELb0ELb1ELb0ELb0EEENS1_30DynamicPersistentTileSchedulerILi256ELi128ELb0ELb1ELb1EEEEEEEEEvNT_6ParamsE:
        .type           _ZN7cutlass13device_kernelIN5flash11enable_sm90INS1_16FlashAttnFwdSm90INS1_25CollectiveMainloopFwdSm90ILi2EN4cute5tupleIJNS5_1CILi1EEES8_S8_EEENS6_IJNS7_ILi128EEESA_SA_EEELi128ENS_10bfloat16_tEfNS_4arch4Sm90ELb1ELb0ELb0ELb0ELb0ELb0ELb0ELb1ELb1ELb1ELb0ELb0EEENS1_21CollectiveEpilogueFwdISB_S9_SC_SE_Li256ELb0ELb1ELb0ELb0EEENS1_30DynamicPersistentTileSchedulerILi256ELi128ELb0ELb1ELb1EEEEEEEEEvNT_6ParamsE,@function
        .size           _ZN7cutlass13device_kernelIN5flash11enable_sm90INS1_16FlashAttnFwdSm90INS1_25CollectiveMainloopFwdSm90ILi2EN4cute5tupleIJNS5_1CILi1EEES8_S8_EEENS6_IJNS7_ILi128EEESA_SA_EEELi128ENS_10bfloat16_tEfNS_4arch4Sm90ELb1ELb0ELb0ELb0ELb0ELb0ELb0ELb1ELb1ELb1ELb0ELb0EEENS1_21CollectiveEpilogueFwdISB_S9_SC_SE_Li256ELb0ELb1ELb0ELb0EEENS1_30DynamicPersistentTileSchedulerILi256ELi128ELb0ELb1ELb1EEEEEEEEEvNT_6ParamsE,(.L_x_15320 - _ZN7cutlass13device_kernelIN5flash11enable_sm90INS1_16FlashAttnFwdSm90INS1_25CollectiveMainloopFwdSm90ILi2EN4cute5tupleIJNS5_1CILi1EEES8_S8_EEENS6_IJNS7_ILi128EEESA_SA_EEELi128ENS_10bfloat16_tEfNS_4arch4Sm90ELb1ELb0ELb0ELb0ELb0ELb0ELb0ELb1ELb1ELb1ELb0ELb0EEENS1_21CollectiveEpilogueFwdISB_S9_SC_SE_Li256ELb0ELb1ELb0ELb0EEENS1_30DynamicPersistentTileSchedulerILi256ELi128ELb0ELb1ELb1EEEEEEEEEvNT_6ParamsE)
        .other          _ZN7cutlass13device_kernelIN5flash11enable_sm90INS1_16FlashAttnFwdSm90INS1_25CollectiveMainloopFwdSm90ILi2EN4cute5tupleIJNS5_1CILi1EEES8_S8_EEENS6_IJNS7_ILi128EEESA_SA_EEELi128ENS_10bfloat16_tEfNS_4arch4Sm90ELb1ELb0ELb0ELb0ELb0ELb0ELb0ELb1ELb1ELb1ELb0ELb0EEENS1_21CollectiveEpilogueFwdISB_S9_SC_SE_Li256ELb0ELb1ELb0ELb0EEENS1_30DynamicPersistentTileSchedulerILi256ELi128ELb0ELb1ELb1EEEEEEEEEvNT_6ParamsE,@"STO_CUDA_ENTRY STV_DEFAULT"
_ZN7cutlass13device_kernelIN5flash11enable_sm90INS1_16FlashAttnFwdSm90INS1_25CollectiveMainloopFwdSm90ILi2EN4cute5tupleIJNS5_1CILi1EEES8_S8_EEENS6_IJNS7_ILi128EEESA_SA_EEELi128ENS_10bfloat16_tEfNS_4arch4Sm90ELb1ELb0ELb0ELb0ELb0ELb0ELb0ELb1ELb1ELb1ELb0ELb0EEENS1_21CollectiveEpilogueFwdISB_S9_SC_SE_Li256ELb0ELb1ELb0ELb0EEENS1_30DynamicPersistentTileSchedulerILi256ELi128ELb0ELb1ELb1EEEEEEEEEvNT_6ParamsE:
        /* <DEDUP_REMOVED lines=18> */
.L_x_8940:
[----:B------:R-:W-:Y:S05]  /*0120*/  BSYNC B0 ;  /* 0x0000000000007941 */ /* 0x000fea0003800000 */
.L_x_8939:
        /* <DEDUP_REMOVED lines=41> */
.L_x_8941:
        /* <DEDUP_REMOVED lines=22> */
.L_x_8942:
        /* <DEDUP_REMOVED lines=18> */
.L_x_8943:
        /* <DEDUP_REMOVED lines=22> */
.L_x_8944:
        /* <DEDUP_REMOVED lines=22> */
.L_x_8945:
[----:B------:R-:W-:Y:S01]  /*0900*/  PLOP3.LUT P0, PT, PT, PT, UP0, 0x80, 0x0 ;  /* 0x000000000000781c */ /* 0x000fe20003f0f008 */
[----:B------:R-:W-:Y:S01]  /*0910*/  UMOV UR38, 0x1 ;  /* 0x0000000100267882 */ /* 0x000fe20000000000 */
[----:B------:R-:W-:Y:S01]  /*0920*/  NOP ;  /* 0x0000000000007918 */ /* 0x000fe20000000000 */
[----:B------:R-:W-:Y:S01]  /*0930*/  USEL UR38, UR38, 0x2, !UP0 ;  /* 0x0000000226267887 */ /* 0x000fe2000c000000 */
[----:B------:R-:W-:Y:S01]  /*0940*/  ULDC.64 UR46, c[0x0][0x208] ;  /* 0x00008200002e7ab9 */ /* 0x000fe20000000a00 */
[----:B012-4-:R-:W-:Y:S08]  /*0950*/  BAR.SYNC.DEFER_BLOCKING 0x0 ;  /* 0x0000000000007b1d */ /* 0x017ff00000010000 */
[----:B------:R-:W-:Y:S05]  /*0960*/  @!P0 BRA `(.L_x_8946) ;  /* 0x000000a000708947 */ /* 0x000fea0003800000 */
.L_x_8947:
        /* <DEDUP_REMOVED lines=21> */
[CC--:B------:R-:W-:Y:S02]  /*0ac0*/  LEA.HI R4, R3.reuse, R190.reuse, RZ, 0x5 ;  /* 0x000000be03047211 */ /* 0x0c0fe400078f28ff */
[----:B------:R-:W-:Y:S02]  /*0ad0*/  LOP3.LUT R5, R0, 0xffffff80, RZ, 0xc0, !PT ;  /* 0xffffff8000057812 */ /* 0x000fe400078ec0ff */
[----:B------:R-:W-:Y:S01]  /*0ae0*/  LEA.HI R2, R3, R190, RZ, 0x4 ;  /* 0x000000be03027211 */ /* 0x000fe200078f20ff */
[----:B------:R-:W-:Y:S01]  /*0af0*/  IMAD.SHL.U32 R4, R4, 0x20, RZ ;  /* 0x0000002004047824 */ /* 0x000fe200078e00ff */
[----:B------:R-:W-:Y:S01]  /*0b00*/  SHF.R.S32.HI R185, RZ, 0x7, R0 ;  /* 0x00000007ffb97819 */ /* 0x000fe20000011400 */
[----:B------:R-:W-:Y:S01]  /*0b10*/  IMAD.IADD R184, R190, 0x1, -R5 ;  /* 0x00000001beb87824 */ /* 0x000fe200078e0a05 */
[----:B------:R-:W-:-:S02]  /*0b20*/  SHF.R.S32.HI R7, RZ, 0x4, R2 ;  /* 0x00000004ff077819 */ /* 0x000fc40000011402 */
[----:B------:R-:W-:Y:S02]  /*0b30*/  LOP3.LUT R5, R2, 0x3fffff0, RZ, 0xc0, !PT ;  /* 0x03fffff002057812 */ /* 0x000fe400078ec0ff */
[----:B------:R-:W-:Y:S02]  /*0b40*/  LOP3.LUT R4, R4, 0xfffffc00, RZ, 0xc0, !PT ;  /* 0xfffffc0004047812 */ /* 0x000fe400078ec0ff */
[----:B------:R-:W-:Y:S01]  /*0b50*/  LEA.HI R2, R2, R7, RZ, 0x1 ;  /* 0x0000000702027211 */ /* 0x000fe200078f08ff */
[----:B------:R-:W-:Y:S01]  /*0b60*/  IMAD.IADD R5, R190, 0x1, -R5 ;  /* 0x00000001be057824 */ /* 0x000fe200078e0a05 */
[----:B------:R-:W-:Y:S02]  /*0b70*/  SHF.R.S32.HI R9, RZ, 0x1f, R184 ;  /* 0x0000001fff097819 */ /* 0x000fe400000114b8 */
[----:B------:R-:W-:Y:S01]  /*0b80*/  LOP3.LUT R2, R2, 0x1ffffffe, RZ, 0xc0, !PT ;  /* 0x1ffffffe02027812 */ /* 0x000fe200078ec0ff */
[----:B------:R-:W-:Y:S01]  /*0b90*/  IMAD R5, R5, 0x40, R4 ;  /* 0x0000004005057824 */ /* 0x000fe200078e0204 */
[----:B------:R-:W-:-:S02]  /*0ba0*/  LEA.HI R4, R3, R190, RZ, 0x2 ;  /* 0x000000be03047211 */ /* 0x000fc400078f10ff */
[----:B------:R-:W-:Y:S01]  /*0bb0*/  LEA.HI R6, R9, R184, RZ, 0x2 ;  /* 0x000000b809067211 */ /* 0x000fe200078f10ff */
[----:B------:R-:W-:Y:S01]  /*0bc0*/  IMAD.IADD R2, R7, 0x1, -R2 ;  /* 0x0000000107027824 */ /* 0x000fe200078e0a02 */
[----:B------:R-:W-:Y:S02]  /*0bd0*/  LOP3.LUT R7, R4, 0xfffffffc, RZ, 0xc0, !PT ;  /* 0xfffffffc04077812 */ /* 0x000fe400078ec0ff */
[--C-:B------:R-:W-:Y:S01]  /*0be0*/  SHF.R.S32.HI R8, RZ, 0x2, R6.reuse ;  /* 0x00000002ff087819 */ /* 0x100fe20000011406 */
[----:B------:R-:W-:Y:S01]  /*0bf0*/  IMAD R187, R2, 0x8, R5 ;  /* 0x0000000802bb7824 */ /* 0x000fe200078e0205 */
[----:B------:R-:W-:Y:S01]  /*0c00*/  SHF.R.S32.HI R11, RZ, 0x1f, R6 ;  /* 0x0000001fff0b7819 */ /* 0x000fe20000011406 */
[----:B------:R-:W-:Y:S01]  /*0c10*/  IMAD.IADD R7, R190, 0x1, -R7 ;  /* 0x00000001be077824 */ /* 0x000fe200078e0a07 */
[----:B------:R-:W-:Y:S02]  /*0c20*/  LEA.HI R3, R3, R190, RZ, 0x3 ;  /* 0x000000be03037211 */ /* 0x000fe400078f18ff */
[----:B------:R-:W-:-:S02]  /*0c30*/  LEA.HI R11, R11, R8, RZ, 0x3 ;  /* 0x000000080b0b7211 */ /* 0x000fc400078f18ff */
[----:B------:R-:W-:Y:S02]  /*0c40*/  LEA.HI R2, R7, R7, RZ, 0x1 ;  /* 0x0000000707027211 */ /* 0x000fe400078f08ff */
[----:B------:R-:W-:Y:S02]  /*0c50*/  LOP3.LUT R19, R3, 0xfffffff8, RZ, 0xc0, !PT ;  /* 0xfffffff803137812 */ /* 0x000fe400078ec0ff */
[----:B------:R-:W-:Y:S02]  /*0c60*/  LOP3.LUT R11, R11, 0xfffffff8, RZ, 0xc0, !PT ;  /* 0xfffffff80b0b7812 */ /* 0x000fe400078ec0ff */
[----:B------:R-:W-:Y:S01]  /*0c70*/  LEA.HI R9, R9, R184, RZ, 0x5 ;  /* 0x000000b809097211 */ /* 0x000fe200078f28ff */
[----:B------:R-:W-:Y:S01]  /*0c80*/  IMAD.IADD R19, R190, 0x1, -R19 ;  /* 0x00000001be137824 */ /* 0x000fe200078e0a13 */
[----:B------:R-:W-:Y:S01]  /*0c90*/  LEA.HI R0, R0, R185, RZ, 0x1 ;  /* 0x000000b900007211 */ /* 0x000fe200078f08ff */
[----:B------:R-:W-:Y:S01]  /*0ca0*/  IMAD.IADD R8, R8, 0x1, -R11 ;  /* 0x0000000108087824 */ /* 0x000fe200078e0a0b */
[----:B------:R-:W-:-:S02]  /*0cb0*/  LOP3.LUT R2, R2, 0x1ffffffe, RZ, 0xc0, !PT ;  /* 0x1ffffffe02027812 */ /* 0x000fc400078ec0ff */
[----:B------:R-:W-:Y:S02]  /*0cc0*/  SHF.R.S32.HI R9, RZ, 0x5, R9 ;  /* 0x00000005ff097819 */ /* 0x000fe40000011409 */
[----:B------:R-:W-:Y:S01]  /*0cd0*/  LOP3.LUT R0, R0, 0x3fffffe, RZ, 0xc0, !PT ;  /* 0x03fffffe00007812 */ /* 0x000fe200078ec0ff */
[----:B------:R-:W-:Y:S01]  /*0ce0*/  IMAD.IADD R17, R7, 0x1, -R2 ;  /* 0x0000000107117824 */ /* 0x000fe200078e0a02 */
[----:B------:R-:W-:Y:S01]  /*0cf0*/  LOP3.LUT R5, R6, 0x7ffffffc, RZ, 0xc0, !PT ;  /* 0x7ffffffc06057812 */ /* 0x000fe200078ec0ff */
[----:B------:R-:W-:Y:S01]  /*0d00*/  IMAD.SHL.U32 R2, R19, 0x8, RZ ;  /* 0x0000000813027824 */ /* 0x000fe200078e00ff */
[----:B------:R-:W-:Y:S01]  /*0d10*/  SHF.R.S32.HI R22, RZ, 0x3, R3 ;  /* 0x00000003ff167819 */ /* 0x000fe20000011403 */
[----:B------:R-:W-:Y:S02]  /*0d20*/  IMAD R9, R9, 0x10, R8 ;  /* 0x0000001009097824 */ /* 0x000fe400078e0208 */
[----:B------:R-:W-:Y:S01]  /*0d30*/  IMAD.IADD R0, R185, 0x1, -R0 ;  /* 0x00000001b9007824 */ /* 0x000fe200078e0a00 */
[----:B------:R-:W-:Y:S01]  /*0d40*/  SHF.R.S32.HI R189, RZ, 0x1f, R2 ;  /* 0x0000001fffbd7819 */ /* 0x000fe20000011402 */
[----:B------:R-:W-:-:S02]  /*0d50*/  VIADD R18, R2, 0x40 ;  /* 0x0000004002127836 */ /* 0x000fc40000000000 */
[----:B------:R-:W-:Y:S02]  /*0d60*/  IMAD R186, R0, 0x40, R9 ;  /* 0x0000004000ba7824 */ /* 0x000fe400078e0209 */
[----:B------:R-:W-:Y:S01]  /*0d70*/  IMAD.IADD R16, R184, 0x1, -R5 ;  /* 0x00000001b8107824 */ /* 0x000fe200078e0a05 */
[----:B------:R-:W-:Y:S01]  /*0d80*/  SHF.R.S32.HI R188, RZ, 0x1f, R18 ;  /* 0x0000001fffbc7819 */ /* 0x000fe20000011412 */
[----:B------:R-:W-:-:S07]  /*0d90*/  IMAD R17, R17, 0x8, R186 ;  /* 0x0000000811117824 */ /* 0x000fce00078e02ba */
.L_x_8998:
        /* <DEDUP_REMOVED lines=21> */
.L_x_8948:
[----:B------:R-:W-:Y:S01]  /*0ef0*/  ULDC UR7, c[0x0][0xc54] ;  /* 0x0003150000077ab9 */ /* 0x000fe20000000800 */
[----:B------:R-:W-:Y:S01]  /*0f00*/  UMOV UR6, UR9 ;  /* 0x0000000900067c82 */ /* 0x000fe20008000000 */
[----:B------:R-:W-:-:S11]  /*0f10*/  UISETP.NE.AND UP0, UPT, UR7, 0x1, UPT ;  /* 0x000000010700788c */ /* 0x000fd6000bf05270 */
[----:B------:R-:W-:Y:S02]  /*0f20*/  @UP0 ULDC.64 UR10, c[0x0][0xc58] ;  /* 0x00031600000a0ab9 */ /* 0x000fe40000000a00 */
[----:B------:R-:W-:-:S04]  /*0f30*/  UIMAD.WIDE.U32 UR4, UR9, UR10, URZ ;  /* 0x0000000a090472a5 */ /* 0x000fc8000f8e003f */
[----:B------:R-:W-:-:S04]  /*0f40*/  @UP0 USHF.R.U32.HI UR6, URZ, UR11, UR5 ;  /* 0x0000000b3f060299 */ /* 0x000fc80008011605 */
[----:B------:R-:W-:-:S12]  /*0f50*/  UIMAD UR4, UR6, UR7, URZ ;  /* 0x00000007060472a4 */ /* 0x000fd8000f8e023f */
.L_x_8949:
[----:B------:R-:W-:Y:S01]  /*0f60*/  ULDC.64 UR10, c[0x0][0x418] ;  /* 0x00010600000a7ab9 */ /* 0x000fe20000000a00 */
[----:B------:R-:W-:Y:S01]  /*0f70*/  ULOP3.LUT UR6, URZ, UR6, URZ, 0x33, !UPT ;  /* 0x000000063f067292 */ /* 0x000fe2000f8e333f */
[----:B------:R-:W-:Y:S01]  /*0f80*/  PLOP3.LUT P0, PT, PT, PT, PT, 0x80, 0x0 ;  /* 0x000000000000781c */ /* 0x000fe20003f0f070 */
[----:B------:R-:W-:Y:S01]  /*0f90*/  UISETP.NE.U32.AND UP0, UPT, UR10, URZ, UPT ;  /* 0x0000003f0a00728c */ /* 0x000fe2000bf05070 */
[----:B------:R-:W-:Y:S01]  /*0fa0*/  IMAD.MOV.U32 R3, RZ, RZ, RZ ;  /* 0x000000ffff037224 */ /* 0x000fe200078e00ff */
[----:B------:R-:W-:Y:S01]  /*0fb0*/  ULDC UR5, c[0x0][0xc3c] ;  /* 0x00030f0000057ab9 */ /* 0x000fe20000000800 */
[----:B------:R-:W-:Y:S01]  /*0fc0*/  UIADD3 UR4, UR9, -UR4, URZ ;  /* 0x8000000409047290 */ /* 0x000fe2000fffe03f */
[----:B------:R-:W-:Y:S01]  /*0fd0*/  IMAD.MOV.U32 R38, RZ, RZ, RZ ;  /* 0x000000ffff267224 */ /* 0x000fe200078e00ff */
[----:B------:R-:W-:Y:S01]  /*0fe0*/  UISETP.NE.AND.EX UP0, UPT, UR11, URZ, UPT, UP0 ;  /* 0x0000003f0b00728c */ /* 0x000fe2000bf05300 */
[----:B------:R-:W-:Y:S01]  /*0ff0*/  CS2R R150, SRZ ;  /* 0x0000000000967805 */ /* 0x000fe2000001ff00 */
[----:B------:R-:W-:Y:S01]  /*1000*/  UIADD3 UR6, UR6, UR5, URZ ;  /* 0x0000000506067290 */ /* 0x000fe2000fffe03f */
[----:B------:R-:W-:Y:S01]  /*1010*/  CS2R R148, SRZ ;  /* 0x0000000000947805 */ /* 0x000fe2000001ff00 */
[----:B------:R-:W-:Y:S01]  /*1020*/  ULDC UR11, c[0x0][0x448] ;  /* 0x00011200000b7ab9 */ /* 0x000fe20000000800 */
[----:B------:R-:W-:Y:S01]  /*1030*/  ULDC UR10, c[0x0][0xc54] ;  /* 0x00031500000a7ab9 */ /* 0x000fe20000000800 */
[----:B------:R-:W-:Y:S01]  /*1040*/  UISETP.NE.AND UP2, UPT, UR11, 0x1, UPT ;  /* 0x000000010b00788c */ /* 0x000fe2000bf45270 */
[----:B------:R-:W-:Y:S01]  /*1050*/  CS2R R146, SRZ ;  /* 0x0000000000927805 */ /* 0x000fe2000001ff00 */
[----:B------:R-:W-:Y:S01]  /*1060*/  USHF.L.U32 UR36, UR6, 0x7, URZ ;  /* 0x0000000706247899 */ /* 0x000fe2000800063f */
[----:B------:R-:W-:Y:S01]  /*1070*/  CS2R R144, SRZ ;  /* 0x0000000000907805 */ /* 0x000fe2000001ff00 */
[----:B------:R-:W-:Y:S01]  /*1080*/  UIMAD UR10, UR8, UR10, UR4 ;  /* 0x0000000a080a72a4 */ /* 0x000fe2000f8e0204 */
[----:B------:R-:W-:Y:S01]  /*1090*/  CS2R R142, SRZ ;  /* 0x00000000008e7805 */ /* 0x000fe2000001ff00 */
[----:B------:R-:W-:Y:S01]  /*10a0*/  UIADD3 UR6, UR36, 0x7f, URZ ;  /* 0x0000007f24067890 */ /* 0x000fe2000fffe03f */
[----:B------:R-:W-:Y:S01]  /*10b0*/  CS2R R140, SRZ ;  /* 0x00000000008c7805 */ /* 0x000fe2000001ff00 */
[----:B------:R-:W-:Y:S01]  /*10c0*/  ULDC UR49, c[0x0][0x424] ;  /* 0x0001090000317ab9 */ /* 0x000fe20000000800 */
[----:B------:R-:W-:Y:S01]  /*10d0*/  ULDC UR7, c[0x0][0x288] ;  /* 0x0000a20000077ab9 */ /* 0x000fe20000000800 */
[----:B------:R-:W-:Y:S01]  /*10e0*/  USEL UR49, UR49, 0x1, UP0 ;  /* 0x0000000131317887 */ /* 0x000fe20008000000 */
[----:B------:R-:W-:Y:S01]  /*10f0*/  CS2R R138, SRZ ;  /* 0x00000000008a7805 */ /* 0x000fe2000001ff00 */
[----:B------:R-:W-:Y:S01]  /*1100*/  @UP2 ULDC UR4, c[0x0][0x44c] ;  /* 0x0001130000042ab9 */ /* 0x000fe20000000800 */
[----:B------:R-:W-:Y:S01]  /*1110*/  UIADD3 UR7, -UR7, 0x80, URZ ;  /* 0x0000008007077890 */ /* 0x000fe2000fffe13f */
[----:B------:R-:W-:Y:S01]  /*1120*/  CS2R R136, SRZ ;  /* 0x0000000000887805 */ /* 0x000fe2000001ff00 */
[----:B------:R-:W-:Y:S01]  /*1130*/  UIMAD.WIDE.U32 UR4, UR6, UR4, URZ ;  /* 0x00000004060472a5 */ /* 0x000fe2000f8e003f */
[----:B------:R-:W-:Y:S01]  /*1140*/  CS2R R134, SRZ ;  /* 0x0000000000867805 */ /* 0x000fe2000001ff00 */
[----:B------:R-:W-:Y:S01]  /*1150*/  ULDC UR9, c[0x0][0x2f0] ;  /* 0x0000bc0000097ab9 */ /* 0x000fe20000000800 */
[----:B------:R-:W-:Y:S01]  /*1160*/  @UP2 ULDC UR11, c[0x0][0x450] ;  /* 0x00011400000b2ab9 */ /* 0x000fe20000000800 */
[----:B------:R-:W-:Y:S01]  /*1170*/  UIMAD UR7, UR49, UR9, UR7 ;  /* 0x00000009310772a4 */ /* 0x000fe2000f8e0207 */
[----:B------:R-:W-:Y:S01]  /*1180*/  CS2R R132, SRZ ;  /* 0x0000000000847805 */ /* 0x000fe2000001ff00 */
[----:B------:R-:W-:Y:S01]  /*1190*/  @UP2 USHF.R.U32.HI UR6, URZ, UR11, UR5 ;  /* 0x0000000b3f062299 */ /* 0x000fe20008011605 */
[----:B------:R-:W-:Y:S01]  /*11a0*/  CS2R R130, SRZ ;  /* 0x0000000000827805 */ /* 0x000fe2000001ff00 */
[----:B------:R-:W-:Y:S01]  /*11b0*/  UIMAD UR4, UR49, UR9, 0x7f ;  /* 0x0000007f310474a4 */ /* 0x000fe2000f8e0209 */
[----:B------:R-:W-:Y:S01]  /*11c0*/  CS2R R128, SRZ ;  /* 0x0000000000807805 */ /* 0x000fe2000001ff00 */
[----:B------:R-:W-:Y:S01]  /*11d0*/  UIADD3 UR6, UR7, UR6, URZ ;  /* 0x0000000607067290 */ /* 0x000fe2000fffe03f */
[----:B------:R-:W-:Y:S01]  /*11e0*/  CS2R R126, SRZ ;  /* 0x00000000007e7805 */ /* 0x000fe2000001ff00 */
[----:B------:R-:W-:Y:S01]  /*11f0*/  USHF.R.S32.HI UR5, URZ, 0x1f, UR4 ;  /* 0x0000001f3f057899 */ /* 0x000fe20008011404 */
[----:B------:R-:W-:Y:S01]  /*1200*/  CS2R R124, SRZ ;  /* 0x00000000007c7805 */ /* 0x000fe2000001ff00 */
[----:B------:R-:W-:Y:S01]  /*1210*/  USHF.R.S32.HI UR7, URZ, 0x1f, UR6 ;  /* 0x0000001f3f077899 */ /* 0x000fe20008011406 */
[----:B------:R-:W-:Y:S01]  /*1220*/  CS2R R122, SRZ ;  /* 0x00000000007a7805 */ /* 0x000fe2000001ff00 */
[----:B------:R-:W-:Y:S01]  /*1230*/  ULEA.HI UR5, UR5, UR4, URZ, 0x7 ;  /* 0x0000000405057291 */ /* 0x000fe2000f8f383f */
[----:B------:R-:W-:Y:S01]  /*1240*/  CS2R R120, SRZ ;  /* 0x0000000000787805 */ /* 0x000fe2000001ff00 */
[----:B------:R-:W-:Y:S01]  /*1250*/  ULEA.HI UR7, UR7, UR6, URZ, 0x7 ;  /* 0x0000000607077291 */ /* 0x000fe2000f8f383f */
[----:B------:R-:W-:Y:S01]  /*1260*/  CS2R R118, SRZ ;  /* 0x0000000000767805 */ /* 0x000fe2000001ff00 */
[----:B------:R-:W-:Y:S01]  /*1270*/  USHF.R.S32.HI UR50, URZ, 0x7, UR5 ;  /* 0x000000073f327899 */ /* 0x000fe20008011405 */
[----:B------:R-:W-:Y:S01]  /*1280*/  CS2R R116, SRZ ;  /* 0x0000000000747805 */ /* 0x000fe2000001ff00 */
[----:B------:R-:W-:Y:S01]  /*1290*/  USHF.R.S32.HI UR7, URZ, 0x7, UR7 ;  /* 0x000000073f077899 */ /* 0x000fe20008011407 */
[----:B------:R-:W-:Y:S01]  /*12a0*/  CS2R R114, SRZ ;  /* 0x0000000000727805 */ /* 0x000fe2000001ff00 */
[----:B------:R-:W-:Y:S01]  /*12b0*/  ULDC UR39, c[0x0][0xc48] ;  /* 0x0003120000277ab9 */ /* 0x000fe20000000800 */
[----:B------:R-:W-:Y:S01]  /*12c0*/  UMOV UR37, UR10 ;  /* 0x0000000a00257c82 */ /* 0x000fe20008000000 */
[----:B------:R-:W-:Y:S01]  /*12d0*/  UISETP.LT.AND UP0, UPT, UR50, UR7, UPT ;  /* 0x000000073200728c */ /* 0x000fe2000bf01270 */
[----:B------:R-:W-:Y:S01]  /*12e0*/  CS2R R112, SRZ ;  /* 0x0000000000707805 */ /* 0x000fe2000001ff00 */
[----:B------:R-:W-:Y:S01]  /*12f0*/  UISETP.NE.AND UP1, UPT, UR39, 0x1, UPT ;  /* 0x000000012700788c */ /* 0x000fe2000bf25270 */
        /* <DEDUP_REMOVED lines=9> */
[----:B------:R-:W-:Y:S01]  /*1390*/  CS2R R96, SRZ ;  /* 0x0000000000607805 */ /* 0x000fe2000001ff00 */
[----:B------:R-:W-:Y:S01]  /*13a0*/  @UP1 ULDC UR8, c[0x0][0xc4c] ;  /* 0x0003130000081ab9 */ /* 0x000fe20000000800 */
[----:B------:R-:W-:Y:S01]  /*13b0*/  PLOP3.LUT P1, PT, PT, PT, UP0, 0x80, 0x0 ;  /* 0x000000000000781c */ /* 0x000fe20003f2f008 */
[----:B------:R-:W-:Y:S01]  /*13c0*/  UIMAD.WIDE.U32 UR4, UR10, UR8, URZ ;  /* 0x000000080a0472a5 */ /* 0x000fe2000f8e003f */
[----:B------:R-:W-:Y:S01]  /*13d0*/  CS2R R6, SRZ ;  /* 0x0000000000067805 */ /* 0x000fe2000001ff00 */
[----:B------:R-:W-:Y:S01]  /*13e0*/  @UP1 ULDC UR6, c[0x0][0xc50] ;  /* 0x0003140000061ab9 */ /* 0x000fe20000000800 */
[----:B------:R-:W-:Y:S01]  /*13f0*/  IMAD.MOV.U32 R94, RZ, RZ, RZ ;  /* 0x000000ffff5e7224 */ /* 0x000fe200078e00ff */
[----:B------:R-:W-:Y:S01]  /*1400*/  @UP1 USHF.R.U32.HI UR37, URZ, UR6, UR5 ;  /* 0x000000063f251299 */ /* 0x000fe20008011605 */
[----:B------:R-:W-:Y:S01]  /*1410*/  IMAD.MOV.U32 R93, RZ, RZ, RZ ;  /* 0x000000ffff5d7224 */ /* 0x000fe200078e00ff */
[----:B------:R-:W-:-:S02]  /*1420*/  CS2R R90, SRZ ;  /* 0x00000000005a7805 */ /* 0x000fc4000001ff00 */
[----:B------:R-:W-:Y:S01]  /*1430*/  CS2R R88, SRZ ;  /* 0x0000000000587805 */ /* 0x000fe2000001ff00 */
[----:B------:R-:W-:-:S04]  /*1440*/  UIADD3 UR4, -UR37, URZ, URZ ;  /* 0x0000003f25047290 */ /* 0x000fc8000fffe13f */
[----:B------:R-:W-:Y:S01]  /*1450*/  UIMAD UR39, UR39, UR4, UR10 ;  /* 0x00000004272772a4 */ /* 0x000fe2000f8e020a */
[----:B------:R-:W-:Y:S11]  /*1460*/  @!P1 BRA `(.L_x_8950) ;  /* 0x00000078007c9947 */ /* 0x000ff60003800000 */
        /* <DEDUP_REMOVED lines=31> */
.L_x_8951:
        /* <DEDUP_REMOVED lines=9> */
.L_x_9099:
[----:B------:R-:W-:Y:S05]  /*16f0*/  @!P0 BRA `(.L_x_8953) ;  /* 0x0000000000048947 */ /* 0x000fea0003800000 */
[----:B------:R-:W-:Y:S01]  /*1700*/  BPT.TRAP 0x1 ;  /* 0x000000040000795c */ /* 0x000fe20000300000 */
.L_x_8953:
[----:B0-----:R-:W-:Y:S02]  /*1710*/  IMAD.U32 R3, RZ, RZ, UR42 ;  /* 0x0000002aff037e24 */ /* 0x001fe4000f8e00ff */
[----:B------:R-:W-:-:S03]  /*1720*/  IMAD.U32 R0, RZ, RZ, UR43 ;  /* 0x0000002bff007e24 */ /* 0x000fc6000f8e00ff */
[----:B------:R-:W-:Y:S02]  /*1730*/  LEA R3, R3, UR41, 0x3 ;  /* 0x0000002903037c11 */ /* 0x000fe4000f8e18ff */
[----:B------:R-:W-:-:S04]  /*1740*/  SHF.L.U32 R0, R0, 0x1f, RZ ;  /* 0x0000001f00007819 */ /* 0x000fc800000006ff */
[----:B------:R0:W1:Y:S01]  /*1750*/  SYNCS.PHASECHK.TRANS64.TRYWAIT P2, [R3+URZ+0x28830], R0 ;  /* 0x02883000030075a7 */ /* 0x000062000804017f */
[----:B------:R-:W-:Y:S05]  /*1760*/  @!P0 BRA `(.L_x_8954) ;  /* 0x0000000000048947 */ /* 0x000fea0003800000 */
[----:B------:R-:W-:Y:S01]  /*1770*/  BPT.TRAP 0x1 ;  /* 0x000000040000795c */ /* 0x000fe20000300000 */
.L_x_8954:
[----:B------:R-:W2:Y:S02]  /*1780*/  S2R R4, SR_TID.X ;  /* 0x0000000000047919 */ /* 0x000ea40000002100 */
[----:B--2---:R-:W-:Y:S01]  /*1790*/  LOP3.LUT P1, RZ, R4, 0x7f, RZ, 0xc0, !PT ;  /* 0x0000007f04ff7812 */ /* 0x004fe2000782c0ff */
[----:B-1----:R-:W-:-:S12]  /*17a0*/  @P2 BRA `(.L_x_8955) ;  /* 0x0000000000082947 */ /* 0x002fd80003800000 */
[----:B------:R-:W1:Y:S02]  /*17b0*/  SYNCS.PHASECHK.TRANS64.TRYWAIT P2, [R3+URZ+0x28830], R0 ;  /* 0x02883000030075a7 */ /* 0x000e64000804017f */
[----:B-1----:R-:W-:Y:S05]  /*17c0*/  @!P2 BRA `(.L_x_8956) ;  /* 0x000000d80060a947 */ /* 0x002fea0003800000 */
.L_x_8955:
[----:B------:R-:W-:Y:S05]  /*17d0*/  WARPSYNC.ALL ;  /* 0x0000000000007948 */ /* 0x000fea0003800000 */
[----:B------:R-:W-:Y:S01]  /*17e0*/  UIADD3 UR4, UR41, 0x18400, URZ ;  /* 0x0001840029047890 */ /* 0x000fe2000fffe03f */
[----:B------:R-:W-:Y:S01]  /*17f0*/  WARPGROUP.ARRIVE ;  /* 0x00000000000079c5 */ /* 0x000fe20000000000 */
[----:B------:R-:W-:Y:S01]  /*1800*/  ULOP3.LUT UR32, UR51, 0x10000, URZ, 0xfc, !UPT ;  /* 0x0001000033207892 */ /* 0x000fe2000f8efc3f */
[----:B01----:R-:W-:Y:S01]  /*1810*/  VIADD R0, R17, UR36 ;  /* 0x0000002411007c36 */ /* 0x003fe20008000000 */
[----:B------:R-:W-:Y:S01]  /*1820*/  USHF.R.U32.HI UR4, URZ, 0x4, UR4 ;  /* 0x000000043f047899 */ /* 0x000fe20008011604 */
[----:B------:R-:W-:Y:S01]  /*1830*/  @!P1 VIADD R3, R3, 0x28840 ;  /* 0x0002884003039836 */ /* 0x000fe20000000000 */
[----:B------:R-:W-:Y:S01]  /*1840*/  UMOV UR33, 0x40000040 ;  /* 0x4000004000217882 */ /* 0x000fe20000000000 */
[----:B------:R-:W-:Y:S01]  /*1850*/  UMOV UR35, 0x40000040 ;  /* 0x4000004000237882 */ /* 0x000fe20000000000 */
[----:B------:R-:W-:Y:S01]  /*1860*/  ULOP3.LUT UR4, UR4, 0x3fff, URZ, 0xc0, !UPT ;  /* 0x00003fff04047892 */ /* 0x000fe2000f8ec03f */
[----:B------:R-:W-:Y:S01]  /*1870*/  IMAD.MOV.U32 R6, RZ, RZ, R0 ;  /* 0x000000ffff067224 */ /* 0x000fe200078e0000 */
[----:B------:R-:W-:Y:S01]  /*1880*/  UMOV UR5, 0x40000040 ;  /* 0x4000004000057882 */ /* 0x000fe20000000000 */
[----:B------:R-:W-:Y:S01]  /*1890*/  UMOV UR7, 0x40000040 ;  /* 0x4000004000077882 */ /* 0x000fe20000000000 */
[----:B------:R-:W-:Y:S01]  /*18a0*/  ULOP3.LUT UR48, UR4, 0x10000, URZ, 0xfc, !UPT ;  /* 0x0001000004307892 */ /* 0x000fe2000f8efc3f */
[----:B------:R-:W-:Y:S01]  /*18b0*/  @!P1 PRMT R3, RZ, 0x654, R3 ;  /* 0x00000654ff039816 */ /* 0x000fe20000000003 */
[----:B------:R-:W-:Y:S01]  /*18c0*/  UIADD3 UR4, UR32, 0x2, URZ ;  /* 0x0000000220047890 */ /* 0x000fe2000fffe03f */
[----:B------:R-:W-:Y:S01]  /*18d0*/  CS2R R150, SRZ ;  /* 0x0000000000967805 */ /* 0x000fe2000001ff00 */
[----:B------:R-:W-:Y:S01]  /*18e0*/  ULEA UR34, UR42, UR48, 0xb ;  /* 0x000000302a227291 */ /* 0x000fe2000f8e583f */
[----:B------:R-:W-:Y:S01]  /*18f0*/  CS2R R148, SRZ ;  /* 0x0000000000947805 */ /* 0x000fe2000001ff00 */
[----:B------:R-:W-:Y:S01]  /*1900*/  UIADD3 UR8, UR32, 0x4, URZ ;  /* 0x0000000420087890 */ /* 0x000fe2000fffe03f */
[----:B------:R-:W-:Y:S01]  /*1910*/  CS2R R146, SRZ ;  /* 0x0000000000927805 */ /* 0x000fe2000001ff00 */
[----:B------:R-:W-:Y:S01]  /*1920*/  UIADD3 UR6, UR34, 0x2, URZ ;  /* 0x0000000222067890 */ /* 0x000fe2000fffe03f */
[----:B------:R-:W-:Y:S01]  /*1930*/  CS2R R144, SRZ ;  /* 0x0000000000907805 */ /* 0x000fe2000001ff00 */
[----:B------:R-:W-:Y:S01]  /*1940*/  UIADD3 UR10, UR34, 0x4, URZ ;  /* 0x00000004220a7890 */ /* 0x000fe2000fffe03f */
[----:B------:R-:W-:Y:S01]  /*1950*/  CS2R R142, SRZ ;  /* 0x00000000008e7805 */ /* 0x000fe2000001ff00 */
[----:B------:R-:W-:Y:S01]  /*1960*/  UMOV UR9, 0x40000040 ;  /* 0x4000004000097882 */ /* 0x000fe20000000000 */
[----:B------:R-:W-:Y:S01]  /*1970*/  HGMMA.64x128x16.F32.BF16 R24, gdesc[UR32], RZ, !UPT, gsb0 ;  /* 0x01e00000201879f0 */ /* 0x000fe2000c0018ff */
        /* <DEDUP_REMOVED lines=25> */
[----:B------:R-:W-:-:S02]  /*1b10*/  UIADD3 UR28, UR32, 0x406, URZ ;  /* 0x00000406201c7890 */ /* 0x000fc4000fffe03f */
[----:B------:R-:W-:Y:S01]  /*1b20*/  UIADD3 UR30, UR34, 0x406, URZ ;  /* 0x00000406221e7890 */ /* 0x000fe2000fffe03f */
[----:B------:R-:W-:Y:S01]  /*1b30*/  UMOV UR29, 0x40000040 ;  /* 0x40000040001d7882 */ /* 0x000fe20000000000 */
[----:B------:R-:W-:Y:S01]  /*1b40*/  UMOV UR31, 0x40000040 ;  /* 0x40000040001f7882 */ /* 0x000fe20000000000 */
[----:B------:R-:W-:Y:S01]  /*1b50*/  UIADD3 UR53, UR50, -0x2, URZ ;  /* 0xfffffffe32357890 */ /* 0x000fe2000fffe03f */
[----:B------:R-:W-:Y:S02]  /*1b60*/  WARPGROUP.DEPBAR.LE gsb0, 0x0 ;  /* 0x00008000000079c5 */ /* 0x000fe40000010000 */
[----:B------:R-:W-:-:S06]  /*1b70*/  WARPGROUP.ARRIVE ;  /* 0x00000000000079c5 */ /* 0x000fcc0000000000 */
[----:B------:R-:W-:Y:S01]  /*1b80*/  HGMMA.64x128x16.F32.BF16 R24, gdesc[UR4], R24, gsb0 ;  /* 0x01e00000041879f0 */ /* 0x000fe20008001818 */
[----:B------:R-:W-:Y:S02]  /*1b90*/  ULDC UR6, c[0x0][0x448] ;  /* 0x0001120000067ab9 */ /* 0x000fe40000000800 */
[----:B------:R-:W-:-:S06]  /*1ba0*/  UISETP.NE.AND UP0, UPT, UR6, 0x1, UPT ;  /* 0x000000010600788c */ /* 0x000fcc000bf05270 */
[----:B------:R-:W-:-:S05]  /*1bb0*/  PLOP3.LUT P2, PT, PT, PT, UP0, 0x80, 0x0 ;  /* 0x000000000000781c */ /* 0x000fca0003f4f008 */
[----:B------:R-:W-:-:S08]  /*1bc0*/  @UP0 ULDC UR6, c[0x0][0x44c] ;  /* 0x0001130000060ab9 */ /* 0x000fd00000000800 */
[----:B------:R-:W-:Y:S01]  /*1bd0*/  @P2 IMAD.HI.U32 R4, R0, UR6, RZ ;  /* 0x0000000600042c27 */ /* 0x000fe2000f8e00ff */
[----:B------:R-:W-:-:S04]  /*1be0*/  @UP0 ULDC UR6, c[0x0][0x450] ;  /* 0x0001140000060ab9 */ /* 0x000fc80000000800 */
[----:B------:R-:W-:Y:S01]  /*1bf0*/  @P2 SHF.R.U32.HI R6, RZ, UR6, R4 ;  /* 0x00000006ff062c19 */ /* 0x000fe20008011604 */
[----:B------:R-:W-:Y:S02]  /*1c00*/  UMOV UR6, 0xffffff80 ;  /* 0xffffff8000067882 */ /* 0x000fe40000000000 */
[----:B------:R-:W-:Y:S02]  /*1c10*/  UIMAD UR6, UR50, UR6, 0x80 ;  /* 0x00000080320674a4 */ /* 0x000fe4000f8e0206 */
[----:B------:R-:W0:Y:S02]  /*1c20*/  SHFL.IDX PT, R8, R6, 0x1, 0x1c1f ;  /* 0x003c1f0006087f89 */ /* 0x000e2400000e0000 */
[----:B------:R-:W-:Y:S02]  /*1c30*/  UIADD3 UR7, UR6, 0x1, URZ ;  /* 0x0000000106077890 */ /* 0x000fe4000fffe03f */
[----:B------:R-:W1:Y:S04]  /*1c40*/  SHFL.IDX PT, R6, R6, RZ, 0x1c1f ;  /* 0x001c1fff06067589 */ /* 0x000e6800000e0000 */
[----:B------:R-:W-:-:S04]  /*1c50*/  IMAD.U32 R5, RZ, RZ, UR7 ;  /* 0x00000007ff057e24 */ /* 0x000fc8000f8e00ff */
[----:B------:R-:W-:Y:S01]  /*1c60*/  IMAD R0, R16, -0x2, R5 ;  /* 0xfffffffe10007824 */ /* 0x000fe200078e0205 */
[----:B------:R-:W-:Y:S02]  /*1c70*/  WARPGROUP.DEPBAR.LE gsb0, 0x0 ;  /* 0x00008000000079c5 */ /* 0x000fe40000010000 */
[----:B------:R-:W-:-:S06]  /*1c80*/  WARPGROUP.ARRIVE ;  /* 0x00000000000079c5 */ /* 0x000fcc0000000000 */
[----:B------:R-:W-:Y:S01]  /*1c90*/  HGMMA.64x128x16.F32.BF16 R24, gdesc[UR8], R24, gsb0 ;  /* 0x01e00000081879f0 */ /* 0x000fe20008001818 */
[----:B------:R-:W-:Y:S01]  /*1ca0*/  ULDC UR11, c[0x0][0x2f0] ;  /* 0x0000bc00000b7ab9 */ /* 0x000fe20000000800 */
[----:B------:R-:W-:Y:S01]  /*1cb0*/  UMOV UR10, UR36 ;  /* 0x00000024000a7c82 */ /* 0x000fe20008000000 */
[----:B------:R-:W-:Y:S02]  /*1cc0*/  UIMAD UR6, UR49, UR11, UR6 ;  /* 0x0000000b310672a4 */ /* 0x000fe4000f8e0206 */
[----:B------:R-:W-:-:S04]  /*1cd0*/  IMAD.U32 R7, RZ, RZ, UR11 ;  /* 0x0000000bff077e24 */ /* 0x000fc8000f8e00ff */
[----:B------:R-:W-:Y:S02]  /*1ce0*/  IMAD R7, R7, UR49, R0 ;  /* 0x0000003107077c24 */ /* 0x000fe4000f8e0200 */
[----:B------:R-:W-:Y:S01]  /*1cf0*/  IMAD.U32 R5, RZ, RZ, UR6 ;  /* 0x00000006ff057e24 */ /* 0x000fe2000f8e00ff */
[----:B------:R-:W-:-:S03]  /*1d00*/  ULDC UR6, c[0x0][0x988] ;  /* 0x0002620000067ab9 */ /* 0x000fc60000000800 */
[----:B------:R-:W-:Y:S01]  /*1d10*/  IMAD R4, R16, -0x2, R5 ;  /* 0xfffffffe10047824 */ /* 0x000fe200078e0205 */
[----:B------:R-:W-:Y:S02]  /*1d20*/  WARPGROUP.DEPBAR.LE gsb0, 0x0 ;  /* 0x00008000000079c5 */ /* 0x000fe40000010000 */
[----:B------:R-:W-:-:S06]  /*1d30*/  WARPGROUP.ARRIVE ;  /* 0x00000000000079c5 */ /* 0x000fcc0000000000 */
[----:B------:R-:W-:Y:S01]  /*1d40*/  HGMMA.64x128x16.F32.BF16 R24, gdesc[UR12], R24, gsb0 ;  /* 0x01e000000c1879f0 */ /* 0x000fe20008001818 */
[----:B------:R-:W-:Y:S02]  /*1d50*/  ULDC UR14, c[0x0][0x288] ;  /* 0x0000a200000e7ab9 */ /* 0x000fe40000000800 */
[----:B0-----:R-:W-:Y:S01]  /*1d60*/  IADD3 R5, R8, -UR14, R7 ;  /* 0x8000000e08057c10 */ /* 0x001fe2000fffe007 */
[----:B------:R-:W-:Y:S01]  /*1d70*/  VIADD R7, R7, -UR14 ;  /* 0x8000000e07077c36 */ /* 0x000fe20008000000 */
[----:B------:R-:W-:Y:S02]  /*1d80*/  UIMAD UR11, UR49, UR11, -UR14 ;  /* 0x0000000b310b72a4 */ /* 0x000fe4000f8e0a0e */
[----:B------:R-:W-:Y:S01]  /*1d90*/  VIMNMX R5, R4, R5, PT ;  /* 0x0000000504057248 */ /* 0x000fe20003fe0100 */
[----:B------:R-:W-:Y:S01]  /*1da0*/  @UP0 ULDC UR14, c[0x0][0x450] ;  /* 0x00011400000e0ab9 */ /* 0x000fe20000000800 */
[----:B-1----:R-:W-:Y:S02]  /*1db0*/  VIADDMNMX R7, R6, R7, R4, PT ;  /* 0x0000000706077246 */ /* 0x002fe40003800104 */
[----:B------:R-:W-:-:S02]  /*1dc0*/  ISETP.GT.AND P3, PT, R5, RZ, PT ;  /* 0x000000ff0500720c */ /* 0x000fc40003f64270 */
[C---:B------:R-:W-:Y:S02]  /*1dd0*/  ISETP.GT.AND P4, PT, R5.reuse, 0x1, PT ;  /* 0x000000010500780c */ /* 0x040fe40003f84270 */
[----:B------:R-:W-:Y:S01]  /*1de0*/  ISETP.GT.AND P5, PT, R5, 0x8, PT ;  /* 0x000000080500780c */ /* 0x000fe20003fa4270 */
        /* <DEDUP_REMOVED lines=13> */
[----:B------:R-:W-:Y:S01]  /*1ec0*/  FSEL R9, R26, -INF , P3 ;  /* 0xff8000001a097808 */ /* 0x000fe20001800000 */
[----:B------:R0:W-:Y:S01]  /*1ed0*/  @!P1 SYNCS.ARRIVE.TRANS64.RED.A1T0 RZ, [R3+URZ], RZ ;  /* 0x000000ff03ff99a7 */ /* 0x0001e2000810043f */
[----:B------:R-:W-:Y:S02]  /*1ee0*/  FSEL R27, R27, -INF , P4 ;  /* 0xff8000001b1b7808 */ /* 0x000fe40002000000 */
        /* <DEDUP_REMOVED lines=87> */
[----:B------:R-:W-:Y:S02]  /*2460*/  FSEL R87, R87, -INF , P3 ;  /* 0xff80000057577808 */ /* 0x000fe40001800000 */
[----:B------:R-:W-:Y:S02]  /*2470*/  FMNMX.FTZ R0, R125, R0, !PT ;  /* 0x000000007d007209 */ /* 0x000fe40007810000 */
[----:B------:R-:W-:Y:S02]  /*2480*/  ISETP.GT.AND P4, PT, R7, 0x1, PT ;  /* 0x000000010700780c */ /* 0x000fe40003f84270 */
[----:B------:R-:W-:Y:S01]  /*2490*/  FMNMX.FTZ R8, R87, R0, !PT ;  /* 0x0000000057087209 */ /* 0x000fe20007810000 */
[----:B------:R-:W-:Y:S01]  /*24a0*/  IMAD.U32 R0, RZ, RZ, UR6 ;  /* 0x00000006ff007e24 */ /* 0x000fe2000f8e00ff */
[----:B------:R-:W-:Y:S01]  /*24b0*/  ISETP.GT.AND P5, PT, R7, 0x8, PT ;  /* 0x000000080700780c */ /* 0x000fe20003fa4270 */
[----:B------:R-:W-:Y:S01]  /*24c0*/  @UP0 ULDC UR6, c[0x0][0x44c] ;  /* 0x0001130000060ab9 */ /* 0x000fe20000000800 */
[----:B------:R-:W-:Y:S01]  /*24d0*/  FSEL R25, R25, -INF , P4 ;  /* 0xff80000019197808 */ /* 0x000fe20002000000 */
[----:B------:R-:W1:Y:S01]  /*24e0*/  SHFL.BFLY PT, R5, R8, 0x2, 0x1f ;  /* 0x0c401f0008057f89 */ /* 0x000e6200000e0000 */
[----:B------:R-:W-:Y:S01]  /*24f0*/  FSEL R13, R28, -INF , P5 ;  /* 0xff8000001c0d7808 */ /* 0x000fe20002800000 */
[----:B------:R-:W-:Y:S01]  /*2500*/  UIMAD.WIDE.U32 UR6, UR36, UR6, URZ ;  /* 0x00000006240672a5 */ /* 0x000fe2000f8e003f */
[----:B------:R-:W-:-:S03]  /*2510*/  ISETP.GT.AND P4, PT, R7, 0x10, PT ;  /* 0x000000100700780c */ /* 0x000fc60003f84270 */
[----:B------:R-:W-:Y:S01]  /*2520*/  @UP0 USHF.R.U32.HI UR10, URZ, UR14, UR7 ;  /* 0x0000000e3f0a0299 */ /* 0x000fe20008011607 */
[----:B------:R-:W-:Y:S02]  /*2530*/  FSEL R15, R32, -INF , P4 ;  /* 0xff800000200f7808 */ /* 0x000fe40002000000 */
[----:B------:R-:W-:Y:S01]  /*2540*/  ISETP.GT.AND P4, PT, R7, 0x18, PT ;  /* 0x000000180700780c */ /* 0x000fe20003f84270 */
[----:B------:R-:W-:-:S04]  /*2550*/  UIADD3 UR11, UR11, UR10, URZ ;  /* 0x0000000a0b0b7290 */ /* 0x000fc8000fffe03f */
[----:B------:R-:W-:-:S04]  /*2560*/  USHF.R.S32.HI UR6, URZ, 0x1f, UR11 ;  /* 0x0000001f3f067899 */ /* 0x000fc8000801140b */
[----:B------:R-:W-:-:S04]  /*2570*/  ULEA.HI UR6, UR6, UR11, URZ, 0x7 ;  /* 0x0000000b06067291 */ /* 0x000fc8000f8f383f */
[----:B------:R-:W-:Y:S01]  /*2580*/  USHF.R.S32.HI UR6, URZ, 0x7, UR6 ;  /* 0x000000073f067899 */ /* 0x000fe20008011406 */
[----:B-1----:R-:W-:-:S03]  /*2590*/  FMNMX.FTZ R10, R8, R5, !PT ;  /* 0x00000005080a7209 */ /* 0x002fc60007810000 */
[----:B------:R-:W-:Y:S02]  /*25a0*/  UISETP.LT.AND UP1, UPT, URZ, UR6, UPT ;  /* 0x000000063f00728c */ /* 0x000fe4000bf21270 */
[----:B------:R-:W1:Y:S02]  /*25b0*/  SHFL.BFLY PT, R5, R10, 0x1, 0x1f ;  /* 0x0c201f000a057f89 */ /* 0x000e6400000e0000 */
[----:B------:R-:W-:-:S04]  /*25c0*/  USEL UR51, URZ, UR6, !UP1 ;  /* 0x000000063f337287 */ /* 0x000fc8000c800000 */
[----:B------:R-:W-:Y:S01]  /*25d0*/  UISETP.GE.AND UP1, UPT, UR53, UR51, UPT ;  /* 0x000000333500728c */ /* 0x000fe2000bf26270 */
[----:B-1----:R-:W-:-:S04]  /*25e0*/  FMNMX.FTZ R5, R10, R5, !PT ;  /* 0x000000050a057209 */ /* 0x002fc80007810000 */
[C---:B------:R-:W-:Y:S01]  /*25f0*/  FSETP.NEU.FTZ.AND P3, PT, R5.reuse, -INF , PT ;  /* 0xff8000000500780b */ /* 0x040fe20003f7d000 */
[----:B------:R-:W-:-:S05]  /*2600*/  FMUL.FTZ R12, R5, R0 ;  /* 0x00000000050c7220 */ /* 0x000fca0000410000 */
[----:B------:R-:W-:Y:S02]  /*2610*/  FSEL R30, R12, RZ, P3 ;  /* 0x000000ff0c1e7208 */ /* 0x000fe40001800000 */
[----:B------:R-:W-:-:S03]  /*2620*/  ISETP.GT.AND P3, PT, R7, RZ, PT ;  /* 0x000000ff0700720c */ /* 0x000fc60003f64270 */
[-CC-:B------:R-:W-:Y:S01]  /*2630*/  FFMA.FTZ R183, R11, R0.reuse, -R30.reuse ;  /* 0x000000000bb77223 */ /* 0x180fe2000001081e */
[----:B------:R-:W-:Y:S01]  /*2640*/  FSEL R11, R24, -INF , P3 ;  /* 0xff800000180b7808 */ /* 0x000fe20001800000 */
[-CC-:B------:R-:W-:Y:S01]  /*2650*/  FFMA.FTZ R177, R21, R0.reuse, -R30.reuse ;  /* 0x0000000015b17223 */ /* 0x180fe2000001081e */
[----:B------:R-:W-:Y:S01]  /*2660*/  ISETP.GT.AND P3, PT, R7, 0x9, PT ;  /* 0x000000090700780c */ /* 0x000fe20003f64270 */
[-CC-:B------:R-:W-:Y:S01]  /*2670*/  FFMA.FTZ R27, R27, R0.reuse, -R30.reuse ;  /* 0x000000001b1b7223 */ /* 0x180fe2000001081e */
[----:B------:R-:W-:Y:S01]  /*2680*/  FMNMX.FTZ R8, R11, R25, !PT ;  /* 0x000000190b087209 */ /* 0x000fe20007810000 */
[--C-:B------:R-:W-:Y:S01]  /*2690*/  FFMA.FTZ R6, R31, R0, -R30.reuse ;  /* 0x000000001f067223 */ /* 0x100fe2000001081e */
[----:B------:R-:W-:Y:S01]  /*26a0*/  FSEL R29, R29, -INF , P3 ;  /* 0xff8000001d1d7808 */ /* 0x000fe20001800000 */
[----:B------:R1:W-:Y:S01]  /*26b0*/  MUFU.EX2 R4, R27 ;  /* 0x0000001b00047308 */ /* 0x0003e20000000800 */
        /* <DEDUP_REMOVED lines=16> */
[----:B------:R-:W-:Y:S01]  /*27c0*/  ISETP.GT.AND P4, PT, R7, 0x20, PT ;  /* 0x000000200700780c */ /* 0x000fe20003f84270 */
[----:B------:R-:W-:Y:S01]  /*27d0*/  MUFU.EX2 R8, R35 ;  /* 0x0000002300087308 */ /* 0x000fe20000000800 */
[----:B------:R-:W-:Y:S01]  /*27e0*/  FSEL R37, R37, -INF , P3 ;  /* 0xff80000025257808 */ /* 0x000fe20001800000 */
[--C-:B------:R-:W-:Y:S01]  /*27f0*/  FFMA.FTZ R95, R95, R0, -R30.reuse ;  /* 0x000000005f5f7223 */ /* 0x100fe2000001081e */
[----:B------:R-:W-:Y:S01]  /*2800*/  FMNMX.FTZ R10, R21, R10, !PT ;  /* 0x0000000a150a7209 */ /* 0x000fe20007810000 */
[-CC-:B------:R-:W-:Y:S01]  /*2810*/  FFMA.FTZ R169, R97, R0.reuse, -R30.reuse ;  /* 0x0000000061a97223 */ /* 0x180fe2000001081e */
[----:B------:R-:W-:Y:S01]  /*2820*/  ISETP.GT.AND P3, PT, R7, 0x21, PT ;  /* 0x000000210700780c */ /* 0x000fe20003f64270 */
[--C-:B------:R-:W-:Y:S01]  /*2830*/  FFMA.FTZ R99, R99, R0, -R30.reuse ;  /* 0x0000000063637223 */ /* 0x100fe2000001081e */
[----:B-1----:R-:W-:Y:S01]  /*2840*/  FSEL R27, R40, -INF , P4 ;  /* 0xff800000281b7808 */ /* 0x002fe20002000000 */
        /* <DEDUP_REMOVED lines=14> */
[----:B------:R-:W-:Y:S01]  /*2930*/  FFMA.FTZ R111, R111, R0, -R30 ;  /* 0x000000006f6f7223 */ /* 0x000fe2000001081e */
[----:B------:R-:W-:Y:S01]  /*2940*/  ISETP.GT.AND P4, PT, R7, 0x30, PT ;  /* 0x000000300700780c */ /* 0x000fe20003f84270 */
[----:B------:R2:W-:Y:S01]  /*2950*/  MUFU.EX2 R10, R39 ;  /* 0x00000027000a7308 */ /* 0x0005e20000000800 */
[----:B------:R-:W-:Y:S01]  /*2960*/  FSEL R45, R45, -INF , P3 ;  /* 0xff8000002d2d7808 */ /* 0x000fe20001800000 */
[----:B-1----:R-:W-:Y:S01]  /*2970*/  FADD.FTZ R44, R181, R4 ;  /* 0x00000004b52c7221 */ /* 0x002fe20000010000 */
        /* <DEDUP_REMOVED lines=16> */
[----:B--2---:R-:W-:Y:S01]  /*2a80*/  FSEL R39, R52, -INF , P4 ;  /* 0xff80000034277808 */ /* 0x004fe20002000000 */
        /* <DEDUP_REMOVED lines=15> */
[----:B------:R-:W-:-:S02]  /*2b80*/  ISETP.GT.AND P4, PT, R7, 0x48, PT ;  /* 0x000000480700780c */ /* 0x000fc40003f84270 */
[----:B------:R-:W-:Y:S02]  /*2b90*/  CS2R R104, SRZ ;  /* 0x0000000000687805 */ /* 0x000fe4000001ff00 */
[----:B------:R-:W-:Y:S02]  /*2ba0*/  FSEL R57, R57, -INF , P3 ;  /* 0xff80000039397808 */ /* 0x000fe40001800000 */
[----:B------:R-:W-:Y:S02]  /*2bb0*/  CS2R R100, SRZ ;  /* 0x0000000000647805 */ /* 0x000fe4000001ff00 */
[----:B------:R-:W-:Y:S01]  /*2bc0*/  FMNMX.FTZ R14, R43, R14, !PT ;  /* 0x0000000e2b0e7209 */ /* 0x000fe20007810000 */
[----:B------:R-:W-:Y:S01]  /*2bd0*/  MUFU.EX2 R175, R175 ;  /* 0x000000af00af7308 */ /* 0x000fe20000000800 */
[----:B------:R-:W-:Y:S02]  /*2be0*/  ISETP.GT.AND P3, PT, R7, 0x49, PT ;  /* 0x000000490700780c */ /* 0x000fe40003f64270 */
[----:B------:R-:W-:-:S02]  /*2bf0*/  CS2R R96, SRZ ;  /* 0x0000000000607805 */ /* 0x000fc4000001ff00 */
[----:B------:R-:W-:Y:S02]  /*2c00*/  FSEL R47, R60, -INF , P4 ;  /* 0xff8000003c2f7808 */ /* 0x000fe40002000000 */
[----:B------:R-:W-:Y:S02]  /*2c10*/  CS2R R92, SRZ ;  /* 0x00000000005c7805 */ /* 0x000fe4000001ff00 */
[----:B------:R-:W-:Y:S02]  /*2c20*/  FMNMX.FTZ R20, R57, R14, !PT ;  /* 0x0000000e39147209 */ /* 0x000fe40007810000 */
[----:B------:R-:W-:Y:S02]  /*2c30*/  CS2R R90, SRZ ;  /* 0x00000000005a7805 */ /* 0x000fe4000001ff00 */
[----:B------:R-:W-:Y:S01]  /*2c40*/  ISETP.GT.AND P4, PT, R7, 0x50, PT ;  /* 0x000000500700780c */ /* 0x000fe20003f84270 */
[----:B------:R1:W-:Y:S01]  /*2c50*/  MUFU.EX2 R14, R95 ;  /* 0x0000005f000e7308 */ /* 0x0003e20000000800 */
[----:B------:R-:W-:-:S02]  /*2c60*/  FSEL R61, R61, -INF , P3 ;  /* 0xff8000003d3d7808 */ /* 0x000fc40001800000 */
[----:B------:R-:W-:Y:S02]  /*2c70*/  CS2R R88, SRZ ;  /* 0x0000000000587805 */ /* 0x000fe4000001ff00 */
[----:B------:R-:W-:Y:S02]  /*2c80*/  FMNMX.FTZ R20, R47, R20, !PT ;  /* 0x000000142f147209 */ /* 0x000fe40007810000 */
[----:B------:R-:W-:Y:S02]  /*2c90*/  ISETP.GT.AND P3, PT, R7, 0x51, PT ;  /* 0x000000510700780c */ /* 0x000fe40003f64270 */
[----:B------:R-:W-:Y:S01]  /*2ca0*/  FSEL R51, R64, -INF , P4 ;  /* 0xff80000040337808 */ /* 0x000fe20002000000 */
[----:B------:R-:W-:Y:S01]  /*2cb0*/  MUFU.EX2 R169, R169 ;  /* 0x000000a900a97308 */ /* 0x000fe20000000800 */
[----:B------:R-:W-:Y:S02]  /*2cc0*/  FMNMX.FTZ R20, R61, R20, !PT ;  /* 0x000000143d147209 */ /* 0x000fe40007810000 */
[----:B-1----:R-:W-:-:S02]  /*2cd0*/  CS2R R94, SRZ ;  /* 0x00000000005e7805 */ /* 0x002fc4000001ff00 */
[----:B------:R-:W-:Y:S02]  /*2ce0*/  ISETP.GT.AND P4, PT, R7, 0x58, PT ;  /* 0x000000580700780c */ /* 0x000fe40003f84270 */
[----:B------:R-:W-:Y:S02]  /*2cf0*/  FSEL R65, R65, -INF , P3 ;  /* 0xff80000041417808 */ /* 0x000fe40001800000 */
[----:B------:R-:W-:Y:S01]  /*2d00*/  FMNMX.FTZ R20, R51, R20, !PT ;  /* 0x0000001433147209 */ /* 0x000fe20007810000 */
[----:B------:R-:W-:Y:S01]  /*2d10*/  MUFU.EX2 R171, R171 ;  /* 0x000000ab00ab7308 */ /* 0x000fe20000000800 */
[----:B------:R-:W-:Y:S02]  /*2d20*/  ISETP.GT.AND P3, PT, R7, 0x59, PT ;  /* 0x000000590700780c */ /* 0x000fe40003f64270 */
[----:B------:R-:W-:Y:S02]  /*2d30*/  FSEL R55, R68, -INF , P4 ;  /* 0xff80000044377808 */ /* 0x000fe40002000000 */
[----:B------:R-:W-:-:S02]  /*2d40*/  FMNMX.FTZ R24, R65, R20, !PT ;  /* 0x0000001441187209 */ /* 0x000fc40007810000 */
[----:B------:R-:W-:Y:S01]  /*2d50*/  ISETP.GT.AND P4, PT, R7, 0x60, PT ;  /* 0x000000600700780c */ /* 0x000fe20003f84270 */
[----:B------:R1:W-:Y:S01]  /*2d60*/  MUFU.EX2 R20, R99 ;  /* 0x0000006300147308 */ /* 0x0003e20000000800 */
[----:B------:R-:W-:Y:S02]  /*2d70*/  FSEL R69, R69, -INF , P3 ;  /* 0xff80000045457808 */ /* 0x000fe40001800000 */
[----:B------:R-:W-:Y:S02]  /*2d80*/  FMNMX.FTZ R24, R55, R24, !PT ;  /* 0x0000001837187209 */ /* 0x000fe40007810000 */
[----:B------:R-:W-:Y:S02]  /*2d90*/  ISETP.GT.AND P3, PT, R7, 0x61, PT ;  /* 0x000000610700780c */ /* 0x000fe40003f64270 */
[----:B------:R-:W-:Y:S01]  /*2da0*/  FSEL R59, R72, -INF , P4 ;  /* 0xff800000483b7808 */ /* 0x000fe20002000000 */
[----:B------:R-:W-:Y:S01]  /*2db0*/  MUFU.EX2 R153, R153 ;  /* 0x0000009900997308 */ /* 0x000fe20000000800 */
[----:B------:R-:W-:-:S02]  /*2dc0*/  FMNMX.FTZ R24, R69, R24, !PT ;  /* 0x0000001845187209 */ /* 0x000fc40007810000 */
[----:B-1----:R-:W-:Y:S02]  /*2dd0*/  CS2R R98, SRZ ;  /* 0x0000000000627805 */ /* 0x002fe4000001ff00 */
[----:B------:R-:W-:Y:S02]  /*2de0*/  ISETP.GT.AND P4, PT, R7, 0x68, PT ;  /* 0x000000680700780c */ /* 0x000fe40003f84270 */
[----:B------:R-:W-:Y:S02]  /*2df0*/  FSEL R73, R73, -INF , P3 ;  /* 0xff80000049497808 */ /* 0x000fe40001800000 */
[----:B------:R-:W-:Y:S01]  /*2e00*/  FMNMX.FTZ R24, R59, R24, !PT ;  /* 0x000000183b187209 */ /* 0x000fe20007810000 */
[----:B------:R1:W-:Y:S01]  /*2e10*/  MUFU.EX2 R32, R107 ;  /* 0x0000006b00207308 */ /* 0x0003e20000000800 */
[----:B------:R-:W-:Y:S02]  /*2e20*/  ISETP.GT.AND P3, PT, R7, 0x69, PT ;  /* 0x000000690700780c */ /* 0x000fe40003f64270 */
[----:B------:R-:W-:-:S02]  /*2e30*/  FSEL R63, R76, -INF , P4 ;  /* 0xff8000004c3f7808 */ /* 0x000fc40002000000 */
[----:B------:R-:W-:Y:S02]  /*2e40*/  FMNMX.FTZ R26, R73, R24, !PT ;  /* 0x00000018491a7209 */ /* 0x000fe40007810000 */
[----:B------:R-:W-:Y:S01]  /*2e50*/  ISETP.GT.AND P4, PT, R7, 0x70, PT ;  /* 0x000000700700780c */ /* 0x000fe20003f84270 */
[----:B------:R2:W-:Y:S01]  /*2e60*/  MUFU.EX2 R24, R103 ;  /* 0x0000006700187308 */ /* 0x0005e20000000800 */
[----:B------:R-:W-:Y:S02]  /*2e70*/  FSEL R77, R77, -INF , P3 ;  /* 0xff8000004d4d7808 */ /* 0x000fe40001800000 */
[----:B-1----:R-:W-:Y:S02]  /*2e80*/  CS2R R106, SRZ ;  /* 0x00000000006a7805 */ /* 0x002fe4000001ff00 */
[----:B------:R-:W-:Y:S02]  /*2e90*/  FMNMX.FTZ R26, R63, R26, !PT ;  /* 0x0000001a3f1a7209 */ /* 0x000fe40007810000 */
[----:B------:R-:W-:-:S02]  /*2ea0*/  ISETP.GT.AND P3, PT, R7, 0x71, PT ;  /* 0x000000710700780c */ /* 0x000fc40003f64270 */
[----:B------:R-:W-:Y:S01]  /*2eb0*/  FSEL R67, R80, -INF , P4 ;  /* 0xff80000050437808 */ /* 0x000fe20002000000 */
[----:B------:R-:W-:Y:S01]  /*2ec0*/  MUFU.EX2 R109, R109 ;  /* 0x0000006d006d7308 */ /* 0x000fe20000000800 */
[----:B------:R-:W-:Y:S02]  /*2ed0*/  FMNMX.FTZ R26, R77, R26, !PT ;  /* 0x0000001a4d1a7209 */ /* 0x000fe40007810000 */
[----:B--2---:R-:W-:Y:S02]  /*2ee0*/  CS2R R102, SRZ ;  /* 0x0000000000667805 */ /* 0x004fe4000001ff00 */
[----:B------:R-:W-:Y:S02]  /*2ef0*/  ISETP.GT.AND P4, PT, R7, 0x78, PT ;  /* 0x000000780700780c */ /* 0x000fe40003f84270 */
[----:B------:R-:W-:Y:S02]  /*2f00*/  FSEL R81, R81, -INF , P3 ;  /* 0xff80000051517808 */ /* 0x000fe40001800000 */
[----:B------:R-:W-:Y:S01]  /*2f10*/  FMNMX.FTZ R26, R67, R26, !PT ;  /* 0x0000001a431a7209 */ /* 0x000fe20007810000 */
[----:B------:R1:W2:Y:S01]  /*2f20*/  MUFU.EX2 R34, R111 ;  /* 0x0000006f00227308 */ /* 0x0002a20000000800 */
[----:B------:R-:W-:-:S02]  /*2f30*/  ISETP.GT.AND P3, PT, R7, 0x79, PT ;  /* 0x000000790700780c */ /* 0x000fc40003f64270 */
[----:B------:R-:W-:Y:S02]  /*2f40*/  FSEL R7, R84, -INF , P4 ;  /* 0xff80000054077808 */ /* 0x000fe40002000000 */
[----:B------:R-:W-:Y:S02]  /*2f50*/  FMNMX.FTZ R26, R81, R26, !PT ;  /* 0x0000001a511a7209 */ /* 0x000fe40007810000 */
[----:B------:R-:W-:Y:S01]  /*2f60*/  FSEL R85, R85, -INF , P3 ;  /* 0xff80000055557808 */ /* 0x000fe20001800000 */
[----:B------:R-:W-:Y:S01]  /*2f70*/  MUFU.EX2 R113, R113 ;  /* 0x0000007100717308 */ /* 0x000fe20000000800 */
[----:B------:R-:W-:Y:S02]  /*2f80*/  FMNMX.FTZ R26, R7, R26, !PT ;  /* 0x0000001a071a7209 */ /* 0x000fe40007810000 */
[----:B-1----:R-:W-:Y:S02]  /*2f90*/  CS2R R110, SRZ ;  /* 0x00000000006e7805 */ /* 0x002fe4000001ff00 */
[----:B------:R-:W-:-:S02]  /*2fa0*/  F2FP.BF16.F32.PACK_AB R181, R4, R181 ;  /* 0x000000b504b5723e */ /* 0x000fc400000010ff */
[----:B------:R-:W-:Y:S01]  /*2fb0*/  FMNMX.FTZ R26, R85, R26, !PT ;  /* 0x0000001a551a7209 */ /* 0x000fe20007810000 */
[----:B------:R1:W3:Y:S01]  /*2fc0*/  MUFU.EX2 R36, R115 ;  /* 0x0000007300247308 */ /* 0x0002e20000000800 */
[----:B--2---:R-:W-:-:S03]  /*2fd0*/  F2FP.BF16.F32.PACK_AB R155, R34, R109 ;  /* 0x0000006d229b723e */ /* 0x004fc600000010ff */
[----:B------:R-:W2:Y:S04]  /*2fe0*/  SHFL.BFLY PT, R9, R26, 0x2, 0x1f ;  /* 0x0c401f001a097f89 */ /* 0x000ea800000e0000 */
[----:B------:R-:W-:Y:S01]  /*2ff0*/  MUFU.EX2 R117, R117 ;  /* 0x0000007500757308 */ /* 0x000fe20000000800 */
[----:B-1----:R-:W-:-:S07]  /*3000*/  CS2R R114, SRZ ;  /* 0x0000000000727805 */ /* 0x002fce000001ff00 */
[----:B------:R-:W1:Y:S01]  /*3010*/  MUFU.EX2 R38, R71 ;  /* 0x0000004700267308 */ /* 0x000e620000000800 */
[----:B---3--:R-:W-:-:S07]  /*3020*/  F2FP.BF16.F32.PACK_AB R157, R36, R113 ;  /* 0x00000071249d723e */ /* 0x008fce00000010ff */
[----:B------:R-:W-:Y:S01]  /*3030*/  MUFU.EX2 R119, R119 ;  /* 0x0000007700777308 */ /* 0x000fe20000000800 */
[----:B--2---:R-:W-:-:S05]  /*3040*/  FMNMX.FTZ R28, R26, R9, !PT ;  /* 0x000000091a1c7209 */ /* 0x004fca0007810000 */
[----:B------:R-:W2:Y:S02]  /*3050*/  SHFL.BFLY PT, R9, R28, 0x1, 0x1f ;  /* 0x0c201f001c097f89 */ /* 0x000ea400000e0000 */
[----:B------:R-:W3:Y:S01]  /*3060*/  MUFU.EX2 R40, R75 ;  /* 0x0000004b00287308 */ /* 0x000ee20000000800 */
[----:B-1----:R-:W-:-:S07]  /*3070*/  F2FP.BF16.F32.PACK_AB R159, R38, R117 ;  /* 0x00000075269f723e */ /* 0x002fce00000010ff */
[----:B------:R-:W-:Y:S08]  /*3080*/  MUFU.EX2 R121, R121 ;  /* 0x0000007900797308 */ /* 0x000ff00000000800 */
[----:B------:R-:W1:Y:S01]  /*3090*/  MUFU.EX2 R42, R79 ;  /* 0x0000004f002a7308 */ /* 0x000e620000000800 */
[----:B---3--:R-:W-:Y:S02]  /*30a0*/  F2FP.BF16.F32.PACK_AB R161, R40, R119 ;  /* 0x0000007728a1723e */ /* 0x008fe400000010ff */
[----:B--2---:R-:W-:-:S05]  /*30b0*/  FMNMX.FTZ R9, R28, R9, !PT ;  /* 0x000000091c097209 */ /* 0x004fca0007810000 */
[----:B------:R-:W-:Y:S01]  /*30c0*/  MUFU.EX2 R123, R123 ;  /* 0x0000007b007b7308 */ /* 0x000fe20000000800 */
[C---:B------:R-:W-:Y:S01]  /*30d0*/  FSETP.NEU.FTZ.AND P3, PT, R9.reuse, -INF , PT ;  /* 0xff8000000900780b */ /* 0x040fe20003f7d000 */
[----:B------:R-:W-:-:S06]  /*30e0*/  FMUL.FTZ R26, R9, R0 ;  /* 0x00000000091a7220 */ /* 0x000fcc0000410000 */
[----:B------:R-:W-:Y:S01]  /*30f0*/  MUFU.EX2 R28, R83 ;  /* 0x00000053001c7308 */ /* 0x000fe20000000800 */
[----:B------:R-:W-:Y:S02]  /*3100*/  FSEL R26, R26, RZ, P3 ;  /* 0x000000ff1a1a7208 */ /* 0x000fe40001800000 */
[----:B------:R-:W-:Y:S02]  /*3110*/  PLOP3.LUT P3, PT, PT, PT, UP1, 0x80, 0x0 ;  /* 0x000000000000781c */ /* 0x000fe40003f6f018 */
[----:B-1----:R-:W-:Y:S01]  /*3120*/  F2FP.BF16.F32.PACK_AB R163, R42, R121 ;  /* 0x000000792aa3723e */ /* 0x002fe200000010ff */
        /* <DEDUP_REMOVED lines=31> */
[----:B--2---:R-:W-:Y:S01]  /*3320*/  FADD.FTZ R44, R11, R180 ;  /* 0x000000b40b2c7221 */ /* 0x004fe20000010000 */
[-CC-:B------:R-:W-:Y:S01]  /*3330*/  FFMA.FTZ R55, R55, R0.reuse, -R26.reuse ;  /* 0x0000000037377223 */ /* 0x180fe2000001081a */
[-CC-:B------:R-:W-:Y:S01]  /*3340*/  FFMA.FTZ R69, R69, R0.reuse, -R26.reuse ;  /* 0x0000000045457223 */ /* 0x180fe2000001081a */
[----:B------:R-:W-:Y:S01]  /*3350*/  FADD.FTZ R46, R10, R25 ;  /* 0x000000190a2e7221 */ /* 0x000fe20000010000 */
[-CC-:B------:R-:W-:Y:S01]  /*3360*/  FFMA.FTZ R59, R59, R0.reuse, -R26.reuse ;  /* 0x000000003b3b7223 */ /* 0x180fe2000001081a */
[-C--:B------:R-:W-:Y:S01]  /*3370*/  FFMA.FTZ R73, R73, R0.reuse, -R26 ;  /* 0x0000000049497223 */ /* 0x080fe2000001081a */
[----:B------:R-:W2:Y:S01]  /*3380*/  MUFU.EX2 R15, R15 ;  /* 0x0000000f000f7308 */ /* 0x000ea20000000800 */
[----:B-1----:R-:W-:Y:S01]  /*3390*/  FADD.FTZ R25, R13, R44 ;  /* 0x0000002c0d197221 */ /* 0x002fe20000010000 */
[----:B---3--:R-:W-:Y:S01]  /*33a0*/  FADD.FTZ R29, R173, R46 ;  /* 0x0000002ead1d7221 */ /* 0x008fe20000010000 */
[-CC-:B------:R-:W-:Y:S01]  /*33b0*/  FFMA.FTZ R63, R63, R0.reuse, -R26.reuse ;  /* 0x000000003f3f7223 */ /* 0x180fe2000001081a */
[-CC-:B------:R-:W-:Y:S01]  /*33c0*/  FFMA.FTZ R77, R77, R0.reuse, -R26.reuse ;  /* 0x000000004d4d7223 */ /* 0x180fe2000001081a */
[-C--:B------:R-:W-:Y:S01]  /*33d0*/  FFMA.FTZ R67, R67, R0.reuse, -R26 ;  /* 0x0000000043437223 */ /* 0x080fe2000001081a */
[----:B------:R-:W-:Y:S01]  /*33e0*/  FADD.FTZ R46, R12, R29 ;  /* 0x0000001d0c2e7221 */ /* 0x000fe20000010000 */
[----:B------:R-:W-:Y:S01]  /*33f0*/  F2FP.BF16.F32.PACK_AB R183, R6, R183 ;  /* 0x000000b706b7723e */ /* 0x000fe200000010ff */
[----:B------:R-:W1:Y:S01]  /*3400*/  MUFU.EX2 R176, R33 ;  /* 0x0000002100b07308 */ /* 0x000e620000000800 */
[----:B----4-:R-:W-:Y:S01]  /*3410*/  FADD.FTZ R44, R182, R25 ;  /* 0x00000019b62c7221 */ /* 0x010fe20000010000 */
[----:B------:R-:W-:Y:S01]  /*3420*/  FADD.FTZ R29, R175, R46 ;  /* 0x0000002eaf1d7221 */ /* 0x000fe20000010000 */
[-CC-:B------:R-:W-:Y:S01]  /*3430*/  FFMA.FTZ R81, R81, R0.reuse, -R26.reuse ;  /* 0x0000000051517223 */ /* 0x180fe2000001081a */
[-CC-:B------:R-:W-:Y:S01]  /*3440*/  FFMA.FTZ R7, R7, R0.reuse, -R26.reuse ;  /* 0x0000000007077223 */ /* 0x180fe2000001081a */
[----:B------:R-:W-:Y:S01]  /*3450*/  FFMA.FTZ R26, R85, R0, -R26 ;  /* 0x00000000551a7223 */ /* 0x000fe2000001081a */
[----:B------:R-:W-:Y:S01]  /*3460*/  FADD.FTZ R46, R14, R29 ;  /* 0x0000001d0e2e7221 */ /* 0x000fe20000010000 */
[----:B------:R-:W-:Y:S01]  /*3470*/  F2FP.BF16.F32.PACK_AB R180, R180, R11 ;  /* 0x0000000bb4b4723e */ /* 0x000fe200000010ff */
[----:B------:R-:W3:Y:S01]  /*3480*/  MUFU.EX2 R21, R21 ;  /* 0x0000001500157308 */ /* 0x000ee20000000800 */
[----:B--2---:R-:W-:Y:S01]  /*3490*/  FADD.FTZ R25, R15, R44 ;  /* 0x0000002c0f197221 */ /* 0x004fe20000010000 */
[----:B------:R-:W-:Y:S01]  /*34a0*/  FADD.FTZ R29, R169, R46 ;  /* 0x0000002ea91d7221 */ /* 0x000fe20000010000 */
[----:B------:R-:W-:-:S02]  /*34b0*/  F2FP.BF16.F32.PACK_AB R165, R28, R123 ;  /* 0x0000007b1ca5723e */ /* 0x000fc400000010ff */
[----:B------:R-:W-:Y:S01]  /*34c0*/  F2FP.BF16.F32.PACK_AB R177, R8, R177 ;  /* 0x000000b108b1723e */ /* 0x000fe200000010ff */
[----:B------:R-:W-:Y:S01]  /*34d0*/  FADD.FTZ R46, R20, R29 ;  /* 0x0000001d142e7221 */ /* 0x000fe20000010000 */
[----:B------:R-:W-:Y:S01]  /*34e0*/  F2FP.BF16.F32.PACK_AB R179, R10, R179 ;  /* 0x000000b30ab3723e */ /* 0x000fe200000010ff */
[----:B------:R-:W2:Y:S01]  /*34f0*/  MUFU.EX2 R178, R37 ;  /* 0x0000002500b27308 */ /* 0x000ea20000000800 */
[----:B-1----:R-:W-:Y:S01]  /*3500*/  FADD.FTZ R44, R176, R25 ;  /* 0x00000019b02c7221 */ /* 0x002fe20000010000 */
[----:B------:R-:W-:Y:S01]  /*3510*/  FADD.FTZ R29, R171, R46 ;  /* 0x0000002eab1d7221 */ /* 0x000fe20000010000 */
[----:B------:R-:W-:Y:S02]  /*3520*/  F2FP.BF16.F32.PACK_AB R173, R12, R173 ;  /* 0x000000ad0cad723e */ /* 0x000fe400000010ff */
[----:B------:R-:W-:Y:S01]  /*3530*/  F2FP.BF16.F32.PACK_AB R175, R14, R175 ;  /* 0x000000af0eaf723e */ /* 0x000fe200000010ff */
[----:B------:R-:W-:Y:S01]  /*3540*/  FADD.FTZ R46, R24, R29 ;  /* 0x0000001d182e7221 */ /* 0x000fe20000010000 */
[----:B------:R-:W-:Y:S01]  /*3550*/  F2FP.BF16.F32.PACK_AB R169, R20, R169 ;  /* 0x000000a914a9723e */ /* 0x000fe200000010ff */
[----:B------:R-:W1:Y:S01]  /*3560*/  MUFU.EX2 R27, R27 ;  /* 0x0000001b001b7308 */ /* 0x000e620000000800 */
[----:B---3--:R-:W-:Y:S01]  /*3570*/  FADD.FTZ R25, R21, R44 ;  /* 0x0000002c15197221 */ /* 0x008fe20000010000 */
[----:B------:R-:W-:-:S02]  /*3580*/  F2FP.BF16.F32.PACK_AB R171, R24, R171 ;  /* 0x000000ab18ab723e */ /* 0x000fc400000010ff */
[----:B------:R-:W-:Y:S02]  /*3590*/  F2FP.BF16.F32.PACK_AB R182, R182, R13 ;  /* 0x0000000db6b6723e */ /* 0x000fe400000010ff */
[----:B------:R-:W-:Y:S02]  /*35a0*/  F2FP.BF16.F32.PACK_AB R176, R176, R15 ;  /* 0x0000000fb0b0723e */ /* 0x000fe400000010ff */
[----:B------:R-:W3:Y:S01]  /*35b0*/  MUFU.EX2 R172, R41 ;  /* 0x0000002900ac7308 */ /* 0x000ee20000000800 */
[C---:B--2---:R-:W-:Y:S01]  /*35c0*/  FADD.FTZ R44, R178.reuse, R25 ;  /* 0x00000019b22c7221 */ /* 0x044fe20000010000 */
[----:B------:R-:W-:-:S06]  /*35d0*/  F2FP.BF16.F32.PACK_AB R178, R178, R21 ;  /* 0x00000015b2b2723e */ /* 0x000fcc00000010ff */
[----:B------:R-:W0:Y:S01]  /*35e0*/  MUFU.EX2 R31, R31 ;  /* 0x0000001f001f7308 */ /* 0x000e220000000800 */
[----:B-1----:R-:W-:-:S07]  /*35f0*/  FADD.FTZ R25, R27, R44 ;  /* 0x0000002c1b197221 */ /* 0x002fce0000010000 */
[----:B------:R-:W1:Y:S01]  /*3600*/  MUFU.EX2 R174, R45 ;  /* 0x0000002d00ae7308 */ /* 0x000e620000000800 */
[----:B---3--:R-:W-:Y:S01]  /*3610*/  FADD.FTZ R44, R172, R25 ;  /* 0x00000019ac2c7221 */ /* 0x008fe20000010000 */
[----:B------:R-:W-:Y:S01]  /*3620*/  FADD.FTZ R25, R153, R46 ;  /* 0x0000002e99197221 */ /* 0x000fe20000010000 */
[----:B------:R-:W-:Y:S02]  /*3630*/  F2FP.BF16.F32.PACK_AB R153, R32, R153 ;  /* 0x000000992099723e */ /* 0x000fe400000010ff */
[----:B------:R-:W-:Y:S01]  /*3640*/  F2FP.BF16.F32.PACK_AB R172, R172, R27 ;  /* 0x0000001bacac723e */ /* 0x000fe200000010ff */
[----:B------:R-:W-:Y:S02]  /*3650*/  FADD.FTZ R46, R32, R25 ;  /* 0x00000019202e7221 */ /* 0x000fe40000010000 */
[----:B------:R-:W2:Y:S01]  /*3660*/  MUFU.EX2 R35, R35 ;  /* 0x0000002300237308 */ /* 0x000ea20000000800 */
[----:B0-----:R-:W-:Y:S01]  /*3670*/  FADD.FTZ R3, R31, R44 ;  /* 0x0000002c1f037221 */ /* 0x001fe20000010000 */
[----:B------:R-:W-:Y:S01]  /*3680*/  FADD.FTZ R25, R109, R46 ;  /* 0x0000002e6d197221 */ /* 0x000fe20000010000 */
[----:B------:R-:W-:-:S03]  /*3690*/  CS2R R108, SRZ ;  /* 0x00000000006c7805 */ /* 0x000fc6000001ff00 */
[----:B------:R-:W-:Y:S02]  /*36a0*/  FADD.FTZ R46, R34, R25 ;  /* 0x00000019222e7221 */ /* 0x000fe40000010000 */
[----:B------:R-:W0:Y:S01]  /*36b0*/  MUFU.EX2 R168, R49 ;  /* 0x0000003100a87308 */ /* 0x000e220000000800 */
[C---:B-1----:R-:W-:Y:S01]  /*36c0*/  FADD.FTZ R44, R174.reuse, R3 ;  /* 0x00000003ae2c7221 */ /* 0x042fe20000010000 */
[----:B------:R-:W-:Y:S01]  /*36d0*/  FADD.FTZ R25, R113, R46 ;  /* 0x0000002e71197221 */ /* 0x000fe20000010000 */
[----:B------:R-:W-:Y:S02]  /*36e0*/  F2FP.BF16.F32.PACK_AB R174, R174, R31 ;  /* 0x0000001faeae723e */ /* 0x000fe400000010ff */
[----:B------:R-:W-:Y:S01]  /*36f0*/  CS2R R112, SRZ ;  /* 0x0000000000707805 */ /* 0x000fe2000001ff00 */
[----:B------:R-:W-:Y:S02]  /*3700*/  FADD.FTZ R46, R36, R25 ;  /* 0x00000019242e7221 */ /* 0x000fe40000010000 */
[----:B------:R-:W1:Y:S01]  /*3710*/  MUFU.EX2 R39, R39 ;  /* 0x0000002700277308 */ /* 0x000e620000000800 */
[----:B--2---:R-:W-:Y:S01]  /*3720*/  FADD.FTZ R3, R35, R44 ;  /* 0x0000002c23037221 */ /* 0x004fe20000010000 */
[----:B------:R-:W-:Y:S01]  /*3730*/  FADD.FTZ R25, R117, R46 ;  /* 0x0000002e75197221 */ /* 0x000fe20000010000 */
[----:B------:R-:W-:-:S03]  /*3740*/  CS2R R116, SRZ ;  /* 0x0000000000747805 */ /* 0x000fc6000001ff00 */
[----:B------:R-:W-:Y:S02]  /*3750*/  FADD.FTZ R6, R38, R25 ;  /* 0x0000001926067221 */ /* 0x000fe40000010000 */
[----:B------:R-:W2:Y:S01]  /*3760*/  MUFU.EX2 R170, R53 ;  /* 0x0000003500aa7308 */ /* 0x000ea20000000800 */
[C---:B0-----:R-:W-:Y:S01]  /*3770*/  FADD.FTZ R44, R168.reuse, R3 ;  /* 0x00000003a82c7221 */ /* 0x041fe20000010000 */
[----:B------:R-:W-:Y:S01]  /*3780*/  FADD.FTZ R25, R119, R6 ;  /* 0x0000000677197221 */ /* 0x000fe20000010000 */
[----:B------:R-:W-:Y:S02]  /*3790*/  F2FP.BF16.F32.PACK_AB R168, R168, R35 ;  /* 0x00000023a8a8723e */ /* 0x000fe400000010ff */
[----:B------:R-:W-:Y:S01]  /*37a0*/  CS2R R118, SRZ ;  /* 0x0000000000767805 */ /* 0x000fe2000001ff00 */
[----:B------:R-:W-:Y:S02]  /*37b0*/  FADD.FTZ R6, R40, R25 ;  /* 0x0000001928067221 */ /* 0x000fe40000010000 */
[----:B------:R-:W0:Y:S01]  /*37c0*/  MUFU.EX2 R43, R43 ;  /* 0x0000002b002b7308 */ /* 0x000e220000000800 */
[----:B-1----:R-:W-:Y:S01]  /*37d0*/  FADD.FTZ R3, R39, R44 ;  /* 0x0000002c27037221 */ /* 0x002fe20000010000 */
[----:B------:R-:W-:Y:S01]  /*37e0*/  FADD.FTZ R25, R121, R6 ;  /* 0x0000000679197221 */ /* 0x000fe20000010000 */
[----:B------:R-:W-:-:S03]  /*37f0*/  CS2R R120, SRZ ;  /* 0x0000000000787805 */ /* 0x000fc6000001ff00 */
[----:B------:R-:W-:Y:S02]  /*3800*/  FADD.FTZ R6, R42, R25 ;  /* 0x000000192a067221 */ /* 0x000fe40000010000 */
[----:B------:R-:W1:Y:S01]  /*3810*/  MUFU.EX2 R152, R57 ;  /* 0x0000003900987308 */ /* 0x000e620000000800 */
[C---:B--2---:R-:W-:Y:S01]  /*3820*/  FADD.FTZ R44, R170.reuse, R3 ;  /* 0x00000003aa2c7221 */ /* 0x044fe20000010000 */
[----:B------:R-:W-:Y:S01]  /*3830*/  FADD.FTZ R25, R123, R6 ;  /* 0x000000067b197221 */ /* 0x000fe20000010000 */
[----:B------:R-:W-:Y:S02]  /*3840*/  F2FP.BF16.F32.PACK_AB R170, R170, R39 ;  /* 0x00000027aaaa723e */ /* 0x000fe400000010ff */
[----:B------:R-:W-:Y:S01]  /*3850*/  CS2R R122, SRZ ;  /* 0x00000000007a7805 */ /* 0x000fe2000001ff00 */
[----:B------:R-:W-:Y:S02]  /*3860*/  FADD.FTZ R6, R28, R25 ;  /* 0x000000191c067221 */ /* 0x000fe40000010000 */
        /* <DEDUP_REMOVED lines=39> */
[C---:B-1----:R-:W-:Y:S01]  /*3ae0*/  F2FP.BF16.F32.PACK_AB R167, R30.reuse, R125 ;  /* 0x0000007d1ea7723e */ /* 0x042fe200000010ff */
[----:B------:R-:W-:Y:S01]  /*3af0*/  FADD.FTZ R3, R30, R25 ;  /* 0x000000191e037221 */ /* 0x000fe20000010000 */
[----:B------:R-:W-:Y:S01]  /*3b00*/  CS2R R124, SRZ ;  /* 0x00000000007c7805 */ /* 0x000fe2000001ff00 */
[C---:B--2---:R-:W-:Y:S01]  /*3b10*/  FADD.FTZ R4, R26.reuse, R11 ;  /* 0x0000000b1a047221 */ /* 0x044fe20000010000 */
[----:B------:R-:W-:Y:S01]  /*3b20*/  F2FP.BF16.F32.PACK_AB R166, R26, R7 ;  /* 0x000000071aa6723e */ /* 0x000fe200000010ff */
[----:B------:R-:W-:Y:S06]  /*3b30*/  @!P3 BRA `(.L_x_8957) ;  /* 0x000000280054b947 */ /* 0x000fec0003800000 */
[----:B------:R-:W-:Y:S01]  /*3b40*/  IMAD.MOV.U32 R7, RZ, RZ, R5 ;  /* 0x000000ffff077224 */ /* 0x000fe200078e0005 */
[----:B------:R-:W-:Y:S01]  /*3b50*/  UMOV UR54, UR43 ;  /* 0x0000002b00367c82 */ /* 0x000fe20008000000 */
[----:B------:R-:W-:Y:S01]  /*3b60*/  IMAD.MOV.U32 R6, RZ, RZ, R9 ;  /* 0x000000ffff067224 */ /* 0x000fe200078e0009 */
[----:B------:R-:W-:Y:S01]  /*3b70*/  UMOV UR52, UR42 ;  /* 0x0000002a00347c82 */ /* 0x000fe20008000000 */
[----:B------:R-:W-:Y:S01]  /*3b80*/  IMAD.MOV.U32 R151, RZ, RZ, RZ ;  /* 0x000000ffff977224 */ /* 0x000fe200078e00ff */
[----:B------:R-:W-:-:S06]  /*3b90*/  ULDC UR50, c[0x0][0x288] ;  /* 0x0000a20000327ab9 */ /* 0x000fcc0000000800 */
.L_x_8966:
        /* <DEDUP_REMOVED lines=9> */
.L_x_8959:
[----:B------:R-:W-:Y:S01]  /*3c30*/  ULEA UR6, UR42, UR41, 0x3 ;  /* 0x000000292a067291 */ /* 0x000fe2000f8e183f */
[----:B------:R-:W-:-:S05]  /*3c40*/  IMAD.U32 R0, RZ, RZ, UR43 ;  /* 0x0000002bff007e24 */ /* 0x000fca000f8e00ff */
[----:B------:R-:W-:-:S04]  /*3c50*/  SHF.L.U32 R0, R0, 0x1f, RZ ;  /* 0x0000001f00007819 */ /* 0x000fc800000006ff */
[----:B------:R0:W1:Y:S01]  /*3c60*/  SYNCS.PHASECHK.TRANS64.TRYWAIT P3, [UR6+0x28830], R0 ;  /* 0x02883000ff0075a7 */ /* 0x0000620008060146 */
[----:B------:R-:W-:Y:S05]  /*3c70*/  @!P0 BRA `(.L_x_8960) ;  /* 0x0000000000048947 */ /* 0x000fea0003800000 */
[----:B------:R-:W-:Y:S01]  /*3c80*/  BPT.TRAP 0x1 ;  /* 0x000000040000795c */ /* 0x000fe20000300000 */
.L_x_8960:
[----:B-1----:R-:W-:Y:S05]  /*3c90*/  @P3 BRA `(.L_x_8958) ;  /* 0x0000000000083947 */ /* 0x002fea0003800000 */
[----:B------:R-:W1:Y:S02]  /*3ca0*/  SYNCS.PHASECHK.TRANS64.TRYWAIT P3, [UR6+0x28830], R0 ;  /* 0x02883000ff0075a7 */ /* 0x000e640008060146 */
[----:B-1----:R-:W-:Y:S05]  /*3cb0*/  @!P3 BRA `(.L_x_8961) ;  /* 0x000000b40038b947 */ /* 0x002fea0003800000 */
.L_x_8958:
        /* <DEDUP_REMOVED lines=45> */
.L_x_8963:
[----:B------:R-:W-:Y:S01]  /*3f90*/  ULEA UR6, UR52, UR41, 0x3 ;  /* 0x0000002934067291 */ /* 0x000fe2000f8e183f */
[----:B------:R-:W-:-:S05]  /*3fa0*/  IMAD.U32 R0, RZ, RZ, UR54 ;  /* 0x00000036ff007e24 */ /* 0x000fca000f8e00ff */
[----:B------:R-:W-:-:S04]  /*3fb0*/  SHF.L.U32 R0, R0, 0x1f, RZ ;  /* 0x0000001f00007819 */ /* 0x000fc800000006ff */
[----:B------:R0:W1:Y:S01]  /*3fc0*/  SYNCS.PHASECHK.TRANS64.TRYWAIT P3, [UR6+0x28850], R0 ;  /* 0x02885000ff0075a7 */ /* 0x0000620008060146 */
[----:B------:R-:W-:Y:S05]  /*3fd0*/  @!P0 BRA `(.L_x_8964) ;  /* 0x0000000000048947 */ /* 0x000fea0003800000 */
[----:B------:R-:W-:Y:S01]  /*3fe0*/  BPT.TRAP 0x1 ;  /* 0x000000040000795c */ /* 0x000fe20000300000 */
.L_x_8964:
[----:B-1----:R-:W-:Y:S05]  /*3ff0*/  @P3 BRA `(.L_x_8962) ;  /* 0x0000000000083947 */ /* 0x002fea0003800000 */
[----:B------:R-:W1:Y:S02]  /*4000*/  SYNCS.PHASECHK.TRANS64.TRYWAIT P3, [UR6+0x28850], R0 ;  /* 0x02885000ff0075a7 */ /* 0x000e640008060146 */
[----:B-1----:R-:W-:Y:S05]  /*4010*/  @!P3 BRA `(.L_x_8965) ;  /* 0x000000b00078b947 */ /* 0x002fea0003800000 */
.L_x_8962:
[----:B------:R-:W-:Y:S01]  /*4020*/  UIADD3 UR6, UR41, 0x400, URZ ;  /* 0x0000040029067890 */ /* 0x000fe2000fffe03f */
[----:B------:R-:W-:Y:S01]  /*4030*/  WARPGROUP.ARRIVE ;  /* 0x00000000000079c5 */ /* 0x000fe20000000000 */
[----:B------:R-:W-:Y:S01]  /*4040*/  UMOV UR7, 0x40000040 ;  /* 0x4000004000077882 */ /* 0x000fe20000000000 */
[----:B------:R-:W-:Y:S01]  /*4050*/  VIADD R13, R17, UR36 ;  /* 0x00000024110d7c36 */ /* 0x000fe20008000000 */
[----:B------:R-:W-:Y:S01]  /*4060*/  USHF.R.U32.HI UR6, URZ, 0x4, UR6 ;  /* 0x000000043f067899 */ /* 0x000fe20008011606 */
[----:B------:R-:W2:Y:S01]  /*4070*/  LDC R8, c[0x0][0x2f0] ;  /* 0x0000bc00ff087b82 */ /* 0x000ea20000000800 */
[----:B------:R-:W-:Y:S02]  /*4080*/  UISETP.GT.AND UP1, UPT, UR53, UR51, UPT ;  /* 0x000000333500728c */ /* 0x000fe4000bf24270 */
[----:B------:R-:W-:Y:S01]  /*4090*/  ULOP3.LUT UR6, UR6, 0x3fff, URZ, 0xc0, !UPT ;  /* 0x00003fff06067892 */ /* 0x000fe2000f8ec03f */
[----:B------:R-:W-:-:S03]  /*40a0*/  UMOV UR54, UR43 ;  /* 0x0000002b00367c82 */ /* 0x000fc60008000000 */
[----:B------:R-:W-:-:S04]  /*40b0*/  ULOP3.LUT UR6, UR6, 0x4000000, URZ, 0xfc, !UPT ;  /* 0x0400000006067892 */ /* 0x000fc8000f8efc3f */
[----:B------:R-:W-:-:S07]  /*40c0*/  ULEA UR10, UR52, UR6, 0xb ;  /* 0x00000006340a7291 */ /* 0x000fce000f8e583f */
[----:B------:R-:W-:Y:S02]  /*40d0*/  UMOV UR6, UR10 ;  /* 0x0000000a00067c82 */ /* 0x000fe40008000000 */
        /* <DEDUP_REMOVED lines=11> */
[----:B------:R-:W-:Y:S01]  /*4190*/  @UP0 ULDC UR6, c[0x0][0x44c] ;  /* 0x0001130000060ab9 */ /* 0x000fe20000000800 */
[----:B------:R-:W-:Y:S01]  /*41a0*/  UMOV UR7, 0x40000040 ;  /* 0x4000004000077882 */ /* 0x000fe20000000000 */
[----:B01----:R-:W-:Y:S01]  /*41b0*/  @P2 IMAD.HI.U32 R0, R13, UR6, RZ ;  /* 0x000000060d002c27 */ /* 0x003fe2000f8e00ff */
[----:B------:R-:W-:-:S04]  /*41c0*/  @UP0 ULDC UR6, c[0x0][0x450] ;  /* 0x0001140000060ab9 */ /* 0x000fc80000000800 */
[----:B------:R-:W-:Y:S01]  /*41d0*/  @P2 SHF.R.U32.HI R13, RZ, UR6, R0 ;  /* 0x00000006ff0d2c19 */ /* 0x000fe20008011600 */
[----:B------:R-:W-:Y:S02]  /*41e0*/  UMOV UR6, 0xffffff80 ;  /* 0xffffff8000067882 */ /* 0x000fe40000000000 */
[----:B------:R-:W-:Y:S02]  /*41f0*/  UIMAD UR6, UR53, UR6, 0x1 ;  /* 0x00000001350674a4 */ /* 0x000fe4000f8e0206 */
[----:B------:R-:W0:Y:S01]  /*4200*/  SHFL.IDX PT, R0, R13, 0x1, 0x1c1f ;  /* 0x003c1f000d007f89 */ /* 0x000e2200000e0000 */
[----:B------:R-:W-:-:S03]  /*4210*/  UIADD3 UR53, UR53, -0x1, URZ ;  /* 0xffffffff35357890 */ /* 0x000fc6000fffe03f */
[----:B------:R-:W-:Y:S01]  /*4220*/  IMAD.U32 R9, RZ, RZ, UR6 ;  /* 0x00000006ff097e24 */ /* 0x000fe2000f8e00ff */
[----:B------:R-:W-:-:S03]  /*4230*/  UIADD3 UR6, UR10, 0x180, URZ ;  /* 0x000001800a067890 */ /* 0x000fc6000fffe03f */
[----:B------:R-:W-:-:S04]  /*4240*/  IMAD R9, R16, -0x2, R9 ;  /* 0xfffffffe10097824 */ /* 0x000fc800078e0209 */
[----:B--2---:R-:W-:-:S05]  /*4250*/  IMAD R9, R8, UR49, R9 ;  /* 0x0000003108097c24 */ /* 0x004fca000f8e0209 */
[----:B0-----:R-:W-:-:S04]  /*4260*/  IADD3 R0, R0, -UR50, R9 ;  /* 0x8000003200007c10 */ /* 0x001fc8000fffe009 */
        /* <DEDUP_REMOVED lines=31> */
[----:B------:R-:W-:Y:S01]  /*4460*/  HGMMA.64x128x16.F32.BF16 R88, R168, gdesc[UR4].tnspB, R88, gsb0 ;  /* 0x41e00004a8587df0 */ /* 0x000fe20008001858 */
[----:B------:R-:W-:Y:S01]  /*4470*/  UIADD3 UR6, UR10, 0x200, URZ ;  /* 0x000002000a067890 */ /* 0x000fe2000fffe03f */
[----:B------:R-:W-:Y:S01]  /*4480*/  FMNMX.FTZ R5, R174, R5, !PT ;  /* 0x00000005ae057209 */ /* 0x000fe20007810000 */
[----:B------:R-:W-:Y:S01]  /*4490*/  UMOV UR7, 0x40000040 ;  /* 0x4000004000077882 */ /* 0x000fe20000000000 */
[----:B------:R-:W-:-:S02]  /*44a0*/  ISETP.GT.AND P4, PT, R0, 0x29, PT ;  /* 0x000000290000780c */ /* 0x000fc40003f84270 */
[----:B------:R-:W-:Y:S01]  /*44b0*/  FMNMX.FTZ R5, R172, R5, !PT ;  /* 0x00000005ac057209 */ /* 0x000fe20007810000 */
[----:B------:R-:W-:Y:S02]  /*44c0*/  WARPGROUP.DEPBAR.LE gsb0, 0x0 ;  /* 0x00008000000079c5 */ /* 0x000fe40000010000 */
[----:B------:R-:W-:Y:S01]  /*44d0*/  WARPGROUP.ARRIVE ;  /* 0x00000000000079c5 */ /* 0x000fe20000000000 */
[----:B------:R-:W-:Y:S02]  /*44e0*/  FSEL R170, R46, -INF , P3 ;  /* 0xff8000002eaa7808 */ /* 0x000fe40001800000 */
[----:B------:R-:W-:Y:S02]  /*44f0*/  ISETP.GT.AND P3, PT, R0, 0x30, PT ;  /* 0x000000300000780c */ /* 0x000fe40003f64270 */
[----:B------:R-:W-:Y:S01]  /*4500*/  FSEL R168, R47, -INF , P4 ;  /* 0xff8000002fa87808 */ /* 0x000fe20002000000 */
[----:B------:R-:W-:Y:S01]  /*4510*/  HGMMA.64x128x16.F32.BF16 R88, R152, gdesc[UR4].tnspB, R88, gsb0 ;  /* 0x41e0000498587df0 */ /* 0x000fe20008001858 */
[----:B------:R-:W-:Y:S01]  /*4520*/  FMNMX.FTZ R5, R170, R5, !PT ;  /* 0x00000005aa057209 */ /* 0x000fe20007810000 */
[----:B------:R-:W-:Y:S01]  /*4530*/  UIADD3 UR6, UR10, 0x280, URZ ;  /* 0x000002800a067890 */ /* 0x000fe2000fffe03f */
[----:B------:R-:W-:Y:S01]  /*4540*/  ISETP.GT.AND P4, PT, R0, 0x31, PT ;  /* 0x000000310000780c */ /* 0x000fe20003f84270 */
[----:B------:R-:W-:Y:S01]  /*4550*/  UMOV UR7, 0x40000040 ;  /* 0x4000004000077882 */ /* 0x000fe20000000000 */
        /* <DEDUP_REMOVED lines=57> */
[----:B------:R-:W-:-:S04]  /*48f0*/  FMNMX.FTZ R0, R86, R5, !PT ;  /* 0x0000000556007209 */ /* 0x000fc80007810000 */
[----:B------:R-:W-:-:S05]  /*4900*/  FMNMX.FTZ R15, R87, R0, !PT ;  /* 0x00000000570f7209 */ /* 0x000fca0007810000 */
[----:B------:R-:W0:Y:S01]  /*4910*/  SHFL.BFLY PT, R0, R15, 0x2, 0x1f ;  /* 0x0c401f000f007f89 */ /* 0x000e2200000e0000 */
[----:B------:R-:W-:Y:S02]  /*4920*/  WARPGROUP.DEPBAR.LE gsb0, 0x0 ;  /* 0x00008000000079c5 */ /* 0x000fe40000010000 */
[----:B------:R-:W-:Y:S01]  /*4930*/  WARPGROUP.ARRIVE ;  /* 0x00000000000079c5 */ /* 0x000fe20000000000 */
[----:B------:R-:W1:Y:S05]  /*4940*/  SHFL.IDX PT, R152, R13, RZ, 0x1c1f ;  /* 0x001c1fff0d987589 */ /* 0x000e6a00000e0000 */
[----:B------:R-:W-:Y:S01]  /*4950*/  HGMMA.64x128x16.F32.BF16 R88, R156, gdesc[UR4].tnspB, R88, gsb0 ;  /* 0x41e000049c587df0 */ /* 0x000fe20008001858 */
[----:B------:R-:W-:Y:S01]  /*4960*/  UIADD3 UR6, UR10, 0x300, URZ ;  /* 0x000003000a067890 */ /* 0x000fe2000fffe03f */
[----:B0-----:R-:W-:Y:S01]  /*4970*/  FMNMX.FTZ R21, R15, R0, !PT ;  /* 0x000000000f157209 */ /* 0x001fe20007810000 */
[----:B------:R-:W-:Y:S01]  /*4980*/  UMOV UR7, 0x40000040 ;  /* 0x4000004000077882 */ /* 0x000fe20000000000 */
[----:B------:R-:W0:Y:S03]  /*4990*/  LDC R0, c[0x0][0x988] ;  /* 0x00026200ff007b82 */ /* 0x000e260000000800 */
[----:B------:R-:W2:Y:S01]  /*49a0*/  SHFL.BFLY PT, R154, R21, 0x1, 0x1f ;  /* 0x0c201f00159a7f89 */ /* 0x000ea200000e0000 */
[----:B-1----:R-:W-:-:S04]  /*49b0*/  IADD3 R9, R152, -UR50, R9 ;  /* 0x8000003298097c10 */ /* 0x002fc8000fffe009 */
        /* <DEDUP_REMOVED lines=12> */
[----:B--2---:R-:W-:Y:S02]  /*4a80*/  FMNMX.FTZ R5, R21, R154, !PT ;  /* 0x0000009a15057209 */ /* 0x004fe40007810000 */
[----:B------:R-:W-:Y:S02]  /*4a90*/  ISETP.GT.AND P5, PT, R9, 0x11, PT ;  /* 0x000000110900780c */ /* 0x000fe40003fa4270 */
[----:B------:R-:W-:Y:S01]  /*4aa0*/  FSEL R21, R32, -INF , P4 ;  /* 0xff80000020157808 */ /* 0x000fe20002000000 */
[----:B0-----:R-:W-:Y:S01]  /*4ab0*/  FMUL.FTZ R11, R5, R0 ;  /* 0x00000000050b7220 */ /* 0x001fe20000410000 */
        /* <DEDUP_REMOVED lines=44> */
[----:B------:R-:W-:Y:S01]  /*4d80*/  FSEL R61, R61, -INF , P5 ;  /* 0xff8000003d3d7808 */ /* 0x000fe20002800000 */
[----:B------:R-:W-:-:S02]  /*4d90*/  WARPGROUP.DEPBAR.LE gsb0, 0x0 ;  /* 0x00008000000079c5 */ /* 0x000fc40000010000 */
[----:B------:R-:W-:Y:S01]  /*4da0*/  WARPGROUP.ARRIVE ;  /* 0x00000000000079c5 */ /* 0x000fe20000000000 */
[----:B------:R-:W-:Y:S02]  /*4db0*/  FMNMX.FTZ R36, R47, R36, !PT ;  /* 0x000000242f247209 */ /* 0x000fe40007810000 */
        /* <DEDUP_REMOVED lines=33> */
[----:B------:R-:W-:Y:S02]  /*4fd0*/  FSETP.NEU.FTZ.AND P3, PT, R5, -INF , PT ;  /* 0xff8000000500780b */ /* 0x000fe40003f7d000 */
[----:B------:R-:W-:Y:S02]  /*4fe0*/  ISETP.GT.AND P5, PT, R9, 0x79, PT ;  /* 0x000000790900780c */ /* 0x000fe40003fa4270 */
[----:B------:R-:W-:Y:S02]  /*4ff0*/  FSEL R191, R84, -INF , P4 ;  /* 0xff80000054bf7808 */ /* 0x000fe40002000000 */
[----:B------:R-:W-:Y:S02]  /*5000*/  FMNMX.FTZ R44, R81, R44, !PT ;  /* 0x0000002c512c7209 */ /* 0x000fe40007810000 */
[----:B------:R-:W-:-:S02]  /*5010*/  FSEL R11, R11, RZ, P3 ;  /* 0x000000ff0b0b7208 */ /* 0x000fc40001800000 */
[----:B------:R-:W-:Y:S02]  /*5020*/  FSEL R85, R85, -INF , P5 ;  /* 0xff80000055557808 */ /* 0x000fe40002800000 */
[----:B------:R-:W-:Y:S01]  /*5030*/  FMNMX.FTZ R44, R191, R44, !PT ;  /* 0x0000002cbf2c7209 */ /* 0x000fe20007810000 */
[-CC-:B------:R-:W-:Y:S01]  /*5040*/  FFMA.FTZ R46, R46, R0.reuse, -R11.reuse ;  /* 0x000000002e2e7223 */ /* 0x180fe2000001080b */
[----:B------:R-:W-:Y:S01]  /*5050*/  FSEL R48, R5, RZ, P3 ;  /* 0x000000ff05307208 */ /* 0x000fe20001800000 */
[--C-:B------:R-:W-:Y:S01]  /*5060*/  FFMA.FTZ R173, R174, R0, -R11.reuse ;  /* 0x00000000aead7223 */ /* 0x100fe2000001080b */
[----:B------:R-:W-:Y:S01]  /*5070*/  FMNMX.FTZ R9, R85, R44, !PT ;  /* 0x0000002c55097209 */ /* 0x000fe20007810000 */
        /* <DEDUP_REMOVED lines=9> */
[----:B0-----:R-:W0:Y:S01]  /*5110*/  SHFL.BFLY PT, R46, R9, 0x2, 0x1f ;  /* 0x0c401f00092e7f89 */ /* 0x001e2200000e0000 */
        /* <DEDUP_REMOVED lines=22> */
[----:B------:R-:W-:Y:S01]  /*5280*/  MUFU.EX2 R181, R181 ;  /* 0x000000b500b57308 */ /* 0x000fe20000000800 */
[----:B0-----:R-:W-:Y:S01]  /*5290*/  FMNMX.FTZ R46, R9, R46, !PT ;  /* 0x0000002e092e7209 */ /* 0x001fe20007810000 */
[-CC-:B------:R-:W-:Y:S01]  /*52a0*/  FFMA.FTZ R83, R38, R0.reuse, -R11.reuse ;  /* 0x0000000026537223 */ /* 0x180fe2000001080b */
[-CC-:B------:R-:W-:Y:S01]  /*52b0*/  FFMA.FTZ R38, R86, R0.reuse, -R11.reuse ;  /* 0x0000000056267223 */ /* 0x180fe2000001080b */
[----:B------:R-:W-:Y:S01]  /*52c0*/  FFMA.FTZ R11, R87, R0, -R11 ;  /* 0x00000000570b7223 */ /* 0x000fe2000001080b */
[----:B------:R-:W-:Y:S01]  /*52d0*/  PLOP3.LUT P3, PT, PT, PT, UP1, 0x80, 0x0 ;  /* 0x000000000000781c */ /* 0x000fe20003f6f018 */
[----:B------:R-:W0:Y:S02]  /*52e0*/  SHFL.BFLY PT, R9, R46, 0x1, 0x1f ;  /* 0x0c201f002e097f89 */ /* 0x000e2400000e0000 */
[----:B------:R-:W-:Y:S08]  /*52f0*/  MUFU.EX2 R183, R183 ;  /* 0x000000b700b77308 */ /* 0x000ff00000000800 */
[----:B------:R3:W-:Y:S08]  /*5300*/  MUFU.EX2 R28, R176 ;  /* 0x000000b0001c7308 */ /* 0x0007f00000000800 */
[----:B------:R-:W-:Y:S01]  /*5310*/  MUFU.EX2 R10, R10 ;  /* 0x0000000a000a7308 */ /* 0x000fe20000000800 */
[----:B0-----:R-:W-:-:S07]  /*5320*/  FMNMX.FTZ R9, R46, R9, !PT ;  /* 0x000000092e097209 */ /* 0x001fce0007810000 */
[----:B------:R-:W-:Y:S01]  /*5330*/  MUFU.EX2 R177, R177 ;  /* 0x000000b100b17308 */ /* 0x000fe20000000800 */
[C---:B------:R-:W-:Y:S01]  /*5340*/  FSETP.NEU.FTZ.AND P4, PT, R9.reuse, -INF , PT ;  /* 0xff8000000900780b */ /* 0x040fe20003f9d000 */
[-C--:B------:R-:W-:Y:S01]  /*5350*/  FMUL.FTZ R46, R9, R0.reuse ;  /* 0x00000000092e7220 */ /* 0x080fe20000410000 */
[----:B------:R-:W-:Y:S02]  /*5360*/  WARPGROUP.DEPBAR.LE gsb0, 0x0 ;  /* 0x00008000000079c5 */ /* 0x000fe40000010000 */
[----:B------:R-:W-:Y:S02]  /*5370*/  WARPGROUP.ARRIVE ;  /* 0x00000000000079c5 */ /* 0x000fe40000000000 */
[----:B------:R-:W-:Y:S01]  /*5380*/  FSEL R46, R46, RZ, P4 ;  /* 0x000000ff2e2e7208 */ /* 0x000fe20002000000 */
[----:B------:R-:W-:Y:S03]  /*5390*/  MUFU.EX2 R179, R179 ;  /* 0x000000b300b37308 */ /* 0x000fe60000000800 */
[----:B------:R-:W-:Y:S01]  /*53a0*/  HGMMA.64x128x16.F32.BF16 R88, R164, gdesc[UR4].tnspB, R88, gsb0 ;  /* 0x41e00004a4587df0 */ /* 0x000fe20008001858 */
[-CC-:B------:R-:W-:Y:S01]  /*53b0*/  FFMA.FTZ R174, R35, R0.reuse, -R46.reuse ;  /* 0x0000000023ae7223 */ /* 0x180fe2000001082e */
[----:B------:R-:W-:Y:S01]  /*53c0*/  FADD.FTZ R35, -R48, R7 ;  /* 0x0000000730237221 */ /* 0x000fe20000010100 */
[----:B------:R-:W-:Y:S01]  /*53d0*/  FSEL R7, R9, RZ, P4 ;  /* 0x000000ff09077208 */ /* 0x000fe20002000000 */
[-CC-:B-1----:R-:W-:Y:S01]  /*53e0*/  FFMA.FTZ R168, R39, R0.reuse, -R46.reuse ;  /* 0x0000000027a87223 */ /* 0x182fe2000001082e */
[-CC-:B------:R-:W-:Y:S01]  /*53f0*/  FFMA.FTZ R13, R13, R0.reuse, -R46.reuse ;  /* 0x000000000d0d7223 */ /* 0x180fe2000001082e */
[-C--:B------:R-:W-:Y:S01]  /*5400*/  FMUL.FTZ R39, R35, R0.reuse ;  /* 0x0000000023277220 */ /* 0x080fe20000410000 */
[-C--:B--2---:R-:W-:Y:S01]  /*5410*/  FFMA.FTZ R180, R25, R0.reuse, -R46 ;  /* 0x0000000019b47223 */ /* 0x084fe2000001082e */
[----:B------:R-:W-:Y:S01]  /*5420*/  FADD.FTZ R35, -R7, R6 ;  /* 0x0000000607237221 */ /* 0x000fe20000010100 */
[-CC-:B------:R-:W-:Y:S01]  /*5430*/  FFMA.FTZ R25, R37, R0.reuse, -R46.reuse ;  /* 0x0000000025197223 */ /* 0x180fe2000001082e */
[----:B------:R-:W-:Y:S01]  /*5440*/  IMAD.U32 R37, RZ, RZ, UR42 ;  /* 0x0000002aff257e24 */ /* 0x000fe2000f8e00ff */
[----:B------:R-:W-:Y:S01]  /*5450*/  MUFU.EX2 R13, R13 ;  /* 0x0000000d000d7308 */ /* 0x000fe20000000800 */
[-C--:B------:R-:W-:Y:S01]  /*5460*/  FMUL.FTZ R6, R35, R0.reuse ;  /* 0x0000000023067220 */ /* 0x080fe20000410000 */
[-CC-:B------:R-:W-:Y:S01]  /*5470*/  FFMA.FTZ R182, R15, R0.reuse, -R46.reuse ;  /* 0x000000000fb67223 */ /* 0x180fe2000001082e */
[-CC-:B------:R-:W-:Y:S01]  /*5480*/  FFMA.FTZ R15, R29, R0.reuse, -R46.reuse ;  /* 0x000000001d0f7223 */ /* 0x180fe2000001082e */
[----:B------:R-:W-:Y:S01]  /*5490*/  @!P1 LEA R35, R37, UR41, 0x3 ;  /* 0x0000002925239c11 */ /* 0x000fe2000f8e18ff */
[-CC-:B---3--:R-:W-:Y:S01]  /*54a0*/  FFMA.FTZ R176, R21, R0.reuse, -R46.reuse ;  /* 0x0000000015b07223 */ /* 0x188fe2000001082e */
[----:B------:R-:W-:Y:S01]  /*54b0*/  IADD3 R37, -R23, 0xb, RZ ;  /* 0x0000000b17257810 */ /* 0x000fe20007ffe1ff */
[----:B------:R-:W-:Y:S01]  /*54c0*/  FFMA.FTZ R21, R33, R0, -R46 ;  /* 0x0000000021157223 */ /* 0x000fe2000001082e */
[----:B------:R-:W0:Y:S01]  /*54d0*/  MUFU.EX2 R6, R6 ;  /* 0x0000000600067308 */ /* 0x000e220000000800 */
[----:B------:R-:W-:-:S02]  /*54e0*/  @!P1 VIADD R35, R35, 0x28840 ;  /* 0x0002884023239836 */ /* 0x000fc40000000000 */
        /* <DEDUP_REMOVED lines=15> */
[----:B-1----:R-:W-:Y:S01]  /*55e0*/  @!P1 PRMT R39, RZ, 0x654, R35 ;  /* 0x00000654ff279816 */ /* 0x002fe20000000023 */
[-CC-:B------:R-:W-:Y:S01]  /*55f0*/  FFMA.FTZ R63, R63, R0.reuse, -R46.reuse ;  /* 0x000000003f3f7223 */ /* 0x180fe2000001082e */
[-CC-:B------:R-:W-:Y:S01]  /*5600*/  FFMA.FTZ R73, R73, R0.reuse, -R46.reuse ;  /* 0x0000000049497223 */ /* 0x180fe2000001082e */
[-CC-:B------:R-:W-:Y:S01]  /*5610*/  FFMA.FTZ R67, R67, R0.reuse, -R46.reuse ;  /* 0x0000000043437223 */ /* 0x180fe2000001082e */
[-CC-:B------:R-:W-:Y:S01]  /*5620*/  FFMA.FTZ R77, R77, R0.reuse, -R46.reuse ;  /* 0x000000004d4d7223 */ /* 0x180fe2000001082e */
[-CC-:B------:R-:W-:Y:S01]  /*5630*/  FFMA.FTZ R75, R75, R0.reuse, -R46.reuse ;  /* 0x000000004b4b7223 */ /* 0x180fe2000001082e */
[-CC-:B------:R-:W-:Y:S01]  /*5640*/  FFMA.FTZ R81, R81, R0.reuse, -R46.reuse ;  /* 0x0000000051517223 */ /* 0x180fe2000001082e */
[----:B------:R-:W1:Y:S01]  /*5650*/  MUFU.EX2 R182, R182 ;  /* 0x000000b600b67308 */ /* 0x000e620000000800 */
[----:B------:R-:W-:Y:S01]  /*5660*/  FFMA.FTZ R191, R191, R0, -R46 ;  /* 0x00000000bfbf7223 */ /* 0x000fe2000001082e */
[----:B------:R-:W-:Y:S01]  /*5670*/  IMAD.U32 R41, RZ, RZ, UR52 ;  /* 0x00000034ff297e24 */ /* 0x000fe2000f8e00ff */
[----:B------:R-:W-:-:S04]  /*5680*/  UMOV UR52, UR42 ;  /* 0x0000002a00347c82 */ /* 0x000fc80008000000 */
[----:B------:R-:W-:Y:S01]  /*5690*/  @!P1 LEA R41, R41, UR41, 0x3 ;  /* 0x0000002929299c11 */ /* 0x000fe2000f8e18ff */
[----:B------:R-:W4:Y:S04]  /*56a0*/  MUFU.EX2 R15, R15 ;  /* 0x0000000f000f7308 */ /* 0x000f280000000800 */
[----:B------:R-:W-:-:S04]  /*56b0*/  @!P1 VIADD R41, R41, 0x28860 ;  /* 0x0002886029299836 */ /* 0x000fc80000000000 */
[----:B------:R-:W5:Y:S01]  /*56c0*/  MUFU.EX2 R176, R176 ;  /* 0x000000b000b07308 */ /* 0x000f620000000800 */
[----:B------:R-:W-:-:S07]  /*56d0*/  @!P1 PRMT R41, RZ, 0x654, R41 ;  /* 0x00000654ff299816 */ /* 0x000fce0000000029 */
[----:B------:R-:W5:Y:S08]  /*56e0*/  MUFU.EX2 R21, R21 ;  /* 0x0000001500157308 */ /* 0x000f700000000800 */
[----:B------:R-:W5:Y:S08]  /*56f0*/  MUFU.EX2 R178, R178 ;  /* 0x000000b200b27308 */ /* 0x000f700000000800 */
[----:B------:R0:W-:Y:S08]  /*5700*/  MUFU.EX2 R32, R172 ;  /* 0x000000ac00207308 */ /* 0x0001f00000000800 */
[----:B------:R-:W5:Y:S01]  /*5710*/  MUFU.EX2 R25, R25 ;  /* 0x0000001900197308 */ /* 0x000f620000000800 */
[-CC-:B0-----:R-:W-:Y:S01]  /*5720*/  FFMA.FTZ R172, R31, R0.reuse, -R46.reuse ;  /* 0x000000001fac7223 */ /* 0x181fe2000001082e */
[-CC-:B------:R-:W-:Y:S01]  /*5730*/  FFMA.FTZ R31, R49, R0.reuse, -R46.reuse ;  /* 0x00000000311f7223 */ /* 0x180fe2000001082e */
[----:B------:R-:W-:-:S05]  /*5740*/  FFMA.FTZ R46, R85, R0, -R46 ;  /* 0x00000000552e7223 */ /* 0x000fca000001082e */
[----:B------:R-:W-:Y:S08]  /*5750*/  MUFU.EX2 R173, R173 ;  /* 0x000000ad00ad7308 */ /* 0x000ff00000000800 */
[----:B------:R-:W0:Y:S08]  /*5760*/  MUFU.EX2 R172, R172 ;  /* 0x000000ac00ac7308 */ /* 0x000e300000000800 */
[----:B------:R-:W0:Y:S08]  /*5770*/  MUFU.EX2 R27, R27 ;  /* 0x0000001b001b7308 */ /* 0x000e300000000800 */
[----:B------:R-:W-:Y:S08]  /*5780*/  MUFU.EX2 R175, R175 ;  /* 0x000000af00af7308 */ /* 0x000ff00000000800 */
[----:B------:R-:W0:Y:S08]  /*5790*/  MUFU.EX2 R174, R174 ;  /* 0x000000ae00ae7308 */ /* 0x000e300000000800 */
[----:B------:R-:W0:Y:S01]  /*57a0*/  MUFU.EX2 R29, R29 ;  /* 0x0000001d001d7308 */ /* 0x000e220000000800 */
[----:B------:R-:W-:-:S02]  /*57b0*/  WARPGROUP.DEPBAR.LE gsb0, 0x0 ;  /* 0x00008000000079c5 */ /* 0x000fc40000010000 */
[----:B------:R4:W-:Y:S06]  /*57c0*/  BAR.ARV R37, 0x100 ;  /* 0x000400250000751d */ /* 0x0009ec0000002000 */
[----:B------:R2:W-:Y:S01]  /*57d0*/  @!P1 SYNCS.ARRIVE.TRANS64.RED.A1T0 RZ, [R39+URZ], RZ ;  /* 0x000000ff27ff99a7 */ /* 0x0005e2000810043f */
[----:B------:R-:W-:Y:S01]  /*57e0*/  MUFU.EX2 R169, R169 ;  /* 0x000000a900a97308 */ /* 0x000fe20000000800 */
[-C--:B------:R-:W-:Y:S01]  /*57f0*/  FMUL.FTZ R88, R88, R6.reuse ;  /* 0x0000000658587220 */ /* 0x080fe20000410000 */
[-C--:B------:R-:W-:Y:S01]  /*5800*/  FMUL.FTZ R89, R89, R6.reuse ;  /* 0x0000000659597220 */ /* 0x080fe20000410000 */
[-C--:B------:R-:W-:Y:S01]  /*5810*/  FMUL.FTZ R92, R92, R6.reuse ;  /* 0x000000065c5c7220 */ /* 0x080fe20000410000 */
[-C--:B------:R-:W-:Y:S01]  /*5820*/  FMUL.FTZ R93, R93, R6.reuse ;  /* 0x000000065d5d7220 */ /* 0x080fe20000410000 */
[-C--:B------:R-:W-:Y:S01]  /*5830*/  FMUL.FTZ R96, R96, R6.reuse ;  /* 0x0000000660607220 */ /* 0x080fe20000410000 */
[----:B------:R-:W-:Y:S01]  /*5840*/  FMUL.FTZ R97, R97, R6 ;  /* 0x0000000661617220 */ /* 0x000fe20000410000 */
[----:B--2---:R-:W-:Y:S01]  /*5850*/  FFMA.FTZ R39, R6, R4, R13 ;  /* 0x0000000406277223 */ /* 0x004fe2000001000d */
[----:B------:R-:W-:Y:S01]  /*5860*/  FFMA.FTZ R4, R7, R3, R8 ;  /* 0x0000000307047223 */ /* 0x000fe20000010008 */
[----:B------:R-:W2:Y:S01]  /*5870*/  MUFU.EX2 R168, R168 ;  /* 0x000000a800a87308 */ /* 0x000ea20000000800 */
[----:B------:R0:W-:Y:S01]  /*5880*/  @!P1 SYNCS.ARRIVE.TRANS64.RED.A1T0 RZ, [R41+URZ], RZ ;  /* 0x000000ff29ff99a7 */ /* 0x0001e2000810043f */
[----:B---3--:R-:W-:Y:S01]  /*5890*/  FADD.FTZ R39, R180, R39 ;  /* 0x00000027b4277221 */ /* 0x008fe20000010000 */
[C---:B------:R-:W-:Y:S01]  /*58a0*/  FADD.FTZ R4, R181.reuse, R4 ;  /* 0x00000004b5047221 */ /* 0x040fe20000010000 */
[----:B------:R-:W-:Y:S01]  /*58b0*/  F2FP.BF16.F32.PACK_AB R181, R181, R8 ;  /* 0x00000008b5b5723e */ /* 0x000fe200000010ff */
[----:B------:R-:W-:Y:S01]  /*58c0*/  FMUL.FTZ R100, R100, R6 ;  /* 0x0000000664647220 */ /* 0x000fe20000410000 */
[----:B-1----:R-:W-:Y:S01]  /*58d0*/  FADD.FTZ R48, R182, R39 ;  /* 0x00000027b6307221 */ /* 0x002fe20000010000 */
[----:B----4-:R-:W-:Y:S01]  /*58e0*/  FADD.FTZ R37, R183, R4 ;  /* 0x00000004b7257221 */ /* 0x010fe20000010000 */
[----:B------:R-:W1:Y:S01]  /*58f0*/  MUFU.EX2 R31, R31 ;  /* 0x0000001f001f7308 */ /* 0x000e620000000800 */
[----:B------:R-:W-:Y:S01]  /*5900*/  F2FP.BF16.F32.PACK_AB R180, R180, R13 ;  /* 0x0000000db4b4723e */ /* 0x000fe200000010ff */
[C---:B------:R-:W-:Y:S01]  /*5910*/  FADD.FTZ R39, R15.reuse, R48 ;  /* 0x000000300f277221 */ /* 0x040fe20000010000 */
[----:B------:R-:W-:Y:S01]  /*5920*/  FADD.FTZ R4, R10, R37 ;  /* 0x000000250a047221 */ /* 0x000fe20000010000 */
[----:B------:R-:W-:Y:S01]  /*5930*/  F2FP.BF16.F32.PACK_AB R182, R15, R182 ;  /* 0x000000b60fb6723e */ /* 0x000fe200000010ff */
[-C--:B------:R-:W-:Y:S01]  /*5940*/  FMUL.FTZ R101, R101, R6.reuse ;  /* 0x0000000665657220 */ /* 0x080fe20000410000 */
[----:B-----5:R-:W-:Y:S01]  /*5950*/  FADD.FTZ R48, R176, R39 ;  /* 0x00000027b0307221 */ /* 0x020fe20000010000 */
[----:B------:R-:W-:Y:S01]  /*5960*/  FADD.FTZ R37, R177, R4 ;  /* 0x00000004b1257221 */ /* 0x000fe20000010000 */
[----:B------:R-:W-:Y:S01]  /*5970*/  MUFU.EX2 R171, R171 ;  /* 0x000000ab00ab7308 */ /* 0x000fe20000000800 */
        /* <DEDUP_REMOVED lines=13> */
[----:B0-----:R-:W-:Y:S01]  /*5a50*/  FADD.FTZ R48, R172, R39 ;  /* 0x00000027ac307221 */ /* 0x001fe20000010000 */
        /* <DEDUP_REMOVED lines=9> */
[----:B------:R-:W0:Y:S01]  /*5af0*/  MUFU.EX2 R33, R33 ;  /* 0x0000002100217308 */ /* 0x000e220000000800 */
[-C--:B------:R-:W-:Y:S01]  /*5b00*/  FMUL.FTZ R121, R121, R6.reuse ;  /* 0x0000000679797220 */ /* 0x080fe20000410000 */
[----:B------:R-:W-:Y:S01]  /*5b10*/  FADD.FTZ R39, R29, R48 ;  /* 0x000000301d277221 */ /* 0x000fe20000010000 */
[----:B------:R-:W-:Y:S01]  /*5b20*/  FADD.FTZ R4, R36, R37 ;  /* 0x0000002524047221 */ /* 0x000fe20000010000 */
[-C--:B------:R-:W-:Y:S01]  /*5b30*/  FMUL.FTZ R124, R124, R6.reuse ;  /* 0x000000067c7c7220 */ /* 0x080fe20000410000 */
[-C--:B------:R-:W-:Y:S01]  /*5b40*/  FMUL.FTZ R125, R125, R6.reuse ;  /* 0x000000067d7d7220 */ /* 0x080fe20000410000 */
[----:B--2---:R-:W-:Y:S01]  /*5b50*/  FADD.FTZ R48, R168, R39 ;  /* 0x00000027a8307221 */ /* 0x004fe20000010000 */
[----:B------:R-:W-:Y:S01]  /*5b60*/  FADD.FTZ R37, R169, R4 ;  /* 0x00000004a9257221 */ /* 0x000fe20000010000 */
[----:B------:R-:W2:Y:S01]  /*5b70*/  MUFU.EX2 R153, R153 ;  /* 0x0000009900997308 */ /* 0x000ea20000000800 */
[-C--:B------:R-:W-:Y:S01]  /*5b80*/  FMUL.FTZ R128, R128, R6.reuse ;  /* 0x0000000680807220 */ /* 0x080fe20000410000 */
[----:B-1----:R-:W-:Y:S01]  /*5b90*/  FADD.FTZ R39, R31, R48 ;  /* 0x000000301f277221 */ /* 0x002fe20000010000 */
[----:B------:R-:W-:Y:S01]  /*5ba0*/  FADD.FTZ R4, R40, R37 ;  /* 0x0000002528047221 */ /* 0x000fe20000010000 */
[-C--:B------:R-:W-:Y:S01]  /*5bb0*/  FMUL.FTZ R129, R129, R6.reuse ;  /* 0x0000000681817220 */ /* 0x080fe20000410000 */
[-C--:B------:R-:W-:Y:S01]  /*5bc0*/  FMUL.FTZ R132, R132, R6.reuse ;  /* 0x0000000684847220 */ /* 0x080fe20000410000 */
[----:B---3--:R-:W-:Y:S01]  /*5bd0*/  FADD.FTZ R8, R170, R39 ;  /* 0x00000027aa087221 */ /* 0x008fe20000010000 */
[----:B------:R-:W-:Y:S01]  /*5be0*/  FADD.FTZ R13, R171, R4 ;  /* 0x00000004ab0d7221 */ /* 0x000fe20000010000 */
[----:B------:R-:W1:Y:S01]  /*5bf0*/  MUFU.EX2 R152, R152 ;  /* 0x0000009800987308 */ /* 0x000e620000000800 */
[-C--:B------:R-:W-:Y:S01]  /*5c00*/  FMUL.FTZ R133, R133, R6.reuse ;  /* 0x0000000685857220 */ /* 0x080fe20000410000 */
[----:B0-----:R-:W-:Y:S01]  /*5c10*/  FADD.FTZ R15, R33, R8 ;  /* 0x00000008210f7221 */ /* 0x001fe20000010000 */
[----:B------:R-:W-:Y:S01]  /*5c20*/  FADD.FTZ R4, R34, R13 ;  /* 0x0000000d22047221 */ /* 0x000fe20000010000 */
[-C--:B------:R-:W-:Y:S01]  /*5c30*/  FMUL.FTZ R136, R136, R6.reuse ;  /* 0x0000000688887220 */ /* 0x080fe20000410000 */
[-C--:B------:R-:W-:Y:S01]  /*5c40*/  FMUL.FTZ R137, R137, R6.reuse ;  /* 0x0000000689897220 */ /* 0x080fe20000410000 */
[-C--:B------:R-:W-:Y:S01]  /*5c50*/  FMUL.FTZ R140, R140, R6.reuse ;  /* 0x000000068c8c7220 */ /* 0x080fe20000410000 */
[-C--:B------:R-:W-:Y:S01]  /*5c60*/  FMUL.FTZ R141, R141, R6.reuse ;  /* 0x000000068d8d7220 */ /* 0x080fe20000410000 */
[----:B------:R-:W0:Y:S01]  /*5c70*/  MUFU.EX2 R12, R12 ;  /* 0x0000000c000c7308 */ /* 0x000e220000000800 */
[----:B--2---:R-:W-:Y:S01]  /*5c80*/  FADD.FTZ R13, R153, R4 ;  /* 0x00000004990d7221 */ /* 0x004fe20000010000 */
[-C--:B------:R-:W-:Y:S01]  /*5c90*/  FMUL.FTZ R144, R144, R6.reuse ;  /* 0x0000000690907220 */ /* 0x080fe20000410000 */
[-C--:B------:R-:W-:Y:S01]  /*5ca0*/  FMUL.FTZ R145, R145, R6.reuse ;  /* 0x0000000691917220 */ /* 0x080fe20000410000 */
[-C--:B------:R-:W-:Y:S01]  /*5cb0*/  FMUL.FTZ R148, R148, R6.reuse ;  /* 0x0000000694947220 */ /* 0x080fe20000410000 */
[----:B------:R-:W-:Y:S01]  /*5cc0*/  FMUL.FTZ R149, R149, R6 ;  /* 0x0000000695957220 */ /* 0x000fe20000410000 */
        /* <DEDUP_REMOVED lines=43> */
[----:B--2---:R-:W-:Y:S01]  /*5f80*/  FADD.FTZ R4, R44, R13 ;  /* 0x0000000d2c047221 */ /* 0x004fe20000010000 */
[----:B------:R-:W-:Y:S01]  /*5f90*/  F2FP.BF16.F32.PACK_AB R183, R10, R183 ;  /* 0x000000b70ab7723e */ /* 0x000fe200000010ff */
[----:B------:R-:W-:Y:S01]  /*5fa0*/  IMAD.MOV.U32 R7, RZ, RZ, R5 ;  /* 0x000000ffff077224 */ /* 0x000fe200078e0005 */
[----:B------:R-:W-:Y:S01]  /*5fb0*/  F2FP.BF16.F32.PACK_AB R177, R24, R177 ;  /* 0x000000b118b1723e */ /* 0x000fe200000010ff */
[----:B------:R-:W-:Y:S01]  /*5fc0*/  IMAD.MOV.U32 R6, RZ, RZ, R9 ;  /* 0x000000ffff067224 */ /* 0x000fe200078e0009 */
[----:B------:R-:W-:-:S02]  /*5fd0*/  F2FP.BF16.F32.PACK_AB R176, R21, R176 ;  /* 0x000000b015b0723e */ /* 0x000fc400000010ff */
[----:B------:R-:W2:Y:S01]  /*5fe0*/  MUFU.EX2 R156, R156 ;  /* 0x0000009c009c7308 */ /* 0x000ea20000000800 */
[C---:B-1----:R-:W-:Y:S01]  /*5ff0*/  FADD.FTZ R15, R3.reuse, R8 ;  /* 0x00000008030f7221 */ /* 0x042fe20000010000 */
[----:B------:R-:W-:Y:S02]  /*6000*/  F2FP.BF16.F32.PACK_AB R154, R3, R154 ;  /* 0x0000009a039a723e */ /* 0x000fe400000010ff */
[----:B------:R-:W-:Y:S02]  /*6010*/  F2FP.BF16.F32.PACK_AB R178, R25, R178 ;  /* 0x000000b219b2723e */ /* 0x000fe400000010ff */
[----:B------:R-:W-:Y:S02]  /*6020*/  F2FP.BF16.F32.PACK_AB R179, R28, R179 ;  /* 0x000000b31cb3723e */ /* 0x000fe400000010ff */
[----:B------:R-:W1:Y:S01]  /*6030*/  MUFU.EX2 R14, R14 ;  /* 0x0000000e000e7308 */ /* 0x000e620000000800 */
[----:B0-----:R-:W-:Y:S01]  /*6040*/  FADD.FTZ R13, R157, R4 ;  /* 0x000000049d0d7221 */ /* 0x001fe20000010000 */
[----:B------:R-:W-:-:S02]  /*6050*/  F2FP.BF16.F32.PACK_AB R172, R27, R172 ;  /* 0x000000ac1bac723e */ /* 0x000fc400000010ff */
[----:B------:R-:W-:Y:S02]  /*6060*/  F2FP.BF16.F32.PACK_AB R173, R32, R173 ;  /* 0x000000ad20ad723e */ /* 0x000fe400000010ff */
[----:B------:R-:W-:Y:S02]  /*6070*/  F2FP.BF16.F32.PACK_AB R174, R29, R174 ;  /* 0x000000ae1dae723e */ /* 0x000fe400000010ff */
[----:B------:R-:W0:Y:S01]  /*6080*/  MUFU.EX2 R65, R65 ;  /* 0x0000004100417308 */ /* 0x000e220000000800 */
[----:B--2---:R-:W-:Y:S01]  /*6090*/  FADD.FTZ R15, R156, R15 ;  /* 0x0000000f9c0f7221 */ /* 0x004fe20000010000 */
[----:B------:R-:W-:Y:S02]  /*60a0*/  F2FP.BF16.F32.PACK_AB R175, R36, R175 ;  /* 0x000000af24af723e */ /* 0x000fe400000010ff */
[----:B------:R-:W-:Y:S02]  /*60b0*/  F2FP.BF16.F32.PACK_AB R168, R31, R168 ;  /* 0x000000a81fa8723e */ /* 0x000fe400000010ff */
[----:B------:R-:W-:-:S02]  /*60c0*/  F2FP.BF16.F32.PACK_AB R169, R40, R169 ;  /* 0x000000a928a9723e */ /* 0x000fc400000010ff */
[----:B------:R-:W2:Y:S01]  /*60d0*/  MUFU.EX2 R159, R159 ;  /* 0x0000009f009f7308 */ /* 0x000ea20000000800 */
[----:B-1----:R-:W-:Y:S01]  /*60e0*/  FADD.FTZ R4, R14, R13 ;  /* 0x0000000d0e047221 */ /* 0x002fe20000010000 */
        /* <DEDUP_REMOVED lines=10> */
[----:B------:R-:W-:-:S06]  /*6190*/  F2FP.BF16.F32.PACK_AB R157, R14, R157 ;  /* 0x0000009d0e9d723e */ /* 0x000fcc00000010ff */
        /* <DEDUP_REMOVED lines=41> */
[----:B0-----:R-:W-:-:S04]  /*6430*/  FADD.FTZ R15, R166, R15 ;  /* 0x0000000fa60f7221 */ /* 0x001fc80000010000 */
[C---:B--2---:R-:W-:Y:S01]  /*6440*/  FADD.FTZ R4, R46.reuse, R15 ;  /* 0x0000000f2e047221 */ /* 0x044fe20000010000 */
[----:B------:R-:W-:Y:S01]  /*6450*/  F2FP.BF16.F32.PACK_AB R166, R46, R166 ;  /* 0x000000a62ea6723e */ /* 0x000fe200000010ff */
[C---:B-1----:R-:W-:Y:S01]  /*6460*/  FADD.FTZ R3, R11.reuse, R3 ;  /* 0x000000030b037221 */ /* 0x042fe20000010000 */
[----:B------:R-:W-:Y:S01]  /*6470*/  F2FP.BF16.F32.PACK_AB R167, R11, R38 ;  /* 0x000000260ba7723e */ /* 0x000fe200000010ff */
[----:B------:R-:W-:Y:S06]  /*6480*/  @P3 BRA `(.L_x_8966) ;  /* 0xffffffd400c43947 */ /* 0x000fec000383ffff */
.L_x_8957:
[----:B------:R-:W-:-:S13]  /*6490*/  ISETP.LE.AND P2, PT, RZ, UR53, PT ;  /* 0x00000035ff007c0c */ /* 0x000fda000bf43270 */
[----:B------:R-:W-:Y:S05]  /*64a0*/  @!P2 BRA `(.L_x_8967) ;  /* 0x0000001c00f8a947 */ /* 0x000fea0003800000 */
[----:B------:R-:W-:Y:S01]  /*64b0*/  IMAD.MOV.U32 R6, RZ, RZ, R5 ;  /* 0x000000ffff067224 */ /* 0x000fe200078e0005 */
[----:B------:R-:W-:Y:S01]  /*64c0*/  UMOV UR50, UR43 ;  /* 0x0000002b00327c82 */ /* 0x000fe20008000000 */
[----:B------:R-:W-:Y:S01]  /*64d0*/  IMAD.MOV.U32 R7, RZ, RZ, R9 ;  /* 0x000000ffff077224 */ /* 0x000fe200078e0009 */
[----:B------:R-:W-:-:S06]  /*64e0*/  UMOV UR49, UR42 ;  /* 0x0000002a00317c82 */ /* 0x000fcc0008000000 */
.L_x_8976:
        /* <DEDUP_REMOVED lines=9> */
.L_x_8969:
[----:B------:R-:W-:Y:S01]  /*6580*/  ULEA UR6, UR42, UR41, 0x3 ;  /* 0x000000292a067291 */ /* 0x000fe2000f8e183f */
[----:B------:R-:W-:-:S05]  /*6590*/  IMAD.U32 R0, RZ, RZ, UR43 ;  /* 0x0000002bff007e24 */ /* 0x000fca000f8e00ff */
[----:B------:R-:W-:-:S04]  /*65a0*/  SHF.L.U32 R0, R0, 0x1f, RZ ;  /* 0x0000001f00007819 */ /* 0x000fc800000006ff */
[----:B------:R0:W1:Y:S01]  /*65b0*/  SYNCS.PHASECHK.TRANS64.TRYWAIT P2, [UR6+0x28830], R0 ;  /* 0x02883000ff0075a7 */ /* 0x0000620008040146 */
[----:B------:R-:W-:Y:S05]  /*65c0*/  @!P0 BRA `(.L_x_8970) ;  /* 0x0000000000048947 */ /* 0x000fea0003800000 */
[----:B------:R-:W-:Y:S01]  /*65d0*/  BPT.TRAP 0x1 ;  /* 0x000000040000795c */ /* 0x000fe20000300000 */
.L_x_8970:
[----:B-1----:R-:W-:Y:S05]  /*65e0*/  @P2 BRA `(.L_x_8968) ;  /* 0x0000000000082947 */ /* 0x002fea0003800000 */
[----:B------:R-:W1:Y:S02]  /*65f0*/  SYNCS.PHASECHK.TRANS64.TRYWAIT P2, [UR6+0x28830], R0 ;  /* 0x02883000ff0075a7 */ /* 0x000e640008040146 */
[----:B-1----:R-:W-:Y:S05]  /*6600*/  @!P2 BRA `(.L_x_8971) ;  /* 0x0000008c0014a947 */ /* 0x002fea0003800000 */
.L_x_8968:
        /* <DEDUP_REMOVED lines=45> */
.L_x_8973:
[----:B------:R-:W-:Y:S01]  /*68e0*/  ULEA UR6, UR49, UR41, 0x3 ;  /* 0x0000002931067291 */ /* 0x000fe2000f8e183f */
[----:B------:R-:W-:-:S05]  /*68f0*/  IMAD.U32 R0, RZ, RZ, UR50 ;  /* 0x00000032ff007e24 */ /* 0x000fca000f8e00ff */
[----:B------:R-:W-:-:S04]  /*6900*/  SHF.L.U32 R0, R0, 0x1f, RZ ;  /* 0x0000001f00007819 */ /* 0x000fc800000006ff */
[----:B------:R0:W1:Y:S01]  /*6910*/  SYNCS.PHASECHK.TRANS64.TRYWAIT P2, [UR6+0x28850], R0 ;  /* 0x02885000ff0075a7 */ /* 0x0000620008040146 */
[----:B------:R-:W-:Y:S05]  /*6920*/  @!P0 BRA `(.L_x_8974) ;  /* 0x0000000000048947 */ /* 0x000fea0003800000 */
[----:B------:R-:W-:Y:S01]  /*6930*/  BPT.TRAP 0x1 ;  /* 0x000000040000795c */ /* 0x000fe20000300000 */
.L_x_8974:
[----:B-1----:R-:W-:Y:S05]  /*6940*/  @P2 BRA `(.L_x_8972) ;  /* 0x0000000000082947 */ /* 0x002fea0003800000 */
[----:B------:R-:W1:Y:S02]  /*6950*/  SYNCS.PHASECHK.TRANS64.TRYWAIT P2, [UR6+0x28850], R0 ;  /* 0x02885000ff0075a7 */ /* 0x000e640008040146 */
[----:B-1----:R-:W-:Y:S05]  /*6960*/  @!P2 BRA `(.L_x_8975) ;  /* 0x000000880054a947 */ /* 0x002fea0003800000 */
.L_x_8972:
        /* <DEDUP_REMOVED lines=114> */
[----:B------:R-:W-:Y:S01]  /*7090*/  FADD.FTZ R73, -R5, R6 ;  /* 0x0000000605497221 */ /* 0x000fe20000010100 */
[-CC-:B------:R-:W-:Y:S01]  /*70a0*/  FFMA.FTZ R180, R24, R0.reuse, -R169.reuse ;  /* 0x0000000018b47223 */ /* 0x180fe200000108a9 */
[-CC-:B------:R-:W-:Y:S01]  /*70b0*/  FFMA.FTZ R182, R28, R0.reuse, -R169.reuse ;  /* 0x000000001cb67223 */ /* 0x180fe200000108a9 */
[----:B------:R-:W-:Y:S01]  /*70c0*/  MUFU.EX2 R11, R11 ;  /* 0x0000000b000b7308 */ /* 0x000fe20000000800 */
[-C--:B------:R-:W-:Y:S01]  /*70d0*/  FMUL.FTZ R6, R73, R0.reuse ;  /* 0x0000000049067220 */ /* 0x080fe20000410000 */
[-C--:B------:R-:W-:Y:S01]  /*70e0*/  FMUL.FTZ R73, R5, R0.reuse ;  /* 0x0000000005497220 */ /* 0x080fe20000410000 */
[-CC-:B------:R-:W-:Y:S01]  /*70f0*/  FFMA.FTZ R13, R29, R0.reuse, -R169.reuse ;  /* 0x000000001d0d7223 */ /* 0x180fe200000108a9 */
[-CC-:B------:R-:W-:Y:S01]  /*7100*/  FFMA.FTZ R176, R32, R0.reuse, -R169.reuse ;  /* 0x0000000020b07223 */ /* 0x180fe200000108a9 */
[-C--:B------:R-:W-:Y:S01]  /*7110*/  FFMA.FTZ R15, R33, R0.reuse, -R169 ;  /* 0x00000000210f7223 */ /* 0x080fe200000108a9 */
[-CC-:B------:R-:W-:Y:S01]  /*7120*/  FFMA.FTZ R181, R26, R0.reuse, -R73.reuse ;  /* 0x000000001ab57223 */ /* 0x180fe20000010849 */
[----:B------:R-:W-:Y:S01]  /*7130*/  FFMA.FTZ R20, R27, R0, -R73 ;  /* 0x000000001b147223 */ /* 0x000fe20000010849 */
[----:B------:R-:W0:Y:S01]  /*7140*/  MUFU.EX2 R180, R180 ;  /* 0x000000b400b47308 */ /* 0x000e220000000800 */
[----:B------:R-:W-:-:S02]  /*7150*/  IMAD.U32 R27, RZ, RZ, UR42 ;  /* 0x0000002aff1b7e24 */ /* 0x000fc4000f8e00ff */
[-CC-:B------:R-:W-:Y:S01]  /*7160*/  FFMA.FTZ R183, R30, R0.reuse, -R73.reuse ;  /* 0x000000001eb77223 */ /* 0x180fe20000010849 */
[-CC-:B------:R-:W-:Y:S01]  /*7170*/  FFMA.FTZ R32, R31, R0.reuse, -R73.reuse ;  /* 0x000000001f207223 */ /* 0x180fe20000010849 */
[-CC-:B------:R-:W-:Y:S01]  /*7180*/  FFMA.FTZ R177, R34, R0.reuse, -R73.reuse ;  /* 0x0000000022b17223 */ /* 0x180fe20000010849 */
[----:B------:R-:W-:Y:S01]  /*7190*/  IADD3 R31, -R23, 0xb, RZ ;  /* 0x0000000b171f7810 */ /* 0x000fe20007ffe1ff */
[-C--:B------:R-:W-:Y:S01]  /*71a0*/  FFMA.FTZ R34, R35, R0.reuse, -R73 ;  /* 0x0000000023227223 */ /* 0x080fe20000010849 */
[----:B------:R-:W-:Y:S01]  /*71b0*/  @!P1 LEA R27, R27, UR41, 0x3 ;  /* 0x000000291b1b9c11 */ /* 0x000fe2000f8e18ff */
[----:B------:R-:W-:Y:S01]  /*71c0*/  MUFU.EX2 R6, R6 ;  /* 0x0000000600067308 */ /* 0x000fe20000000800 */
[-C--:B------:R-:W-:Y:S01]  /*71d0*/  FFMA.FTZ R178, R36, R0.reuse, -R169 ;  /* 0x0000000024b27223 */ /* 0x080fe200000108a9 */
[-C--:B------:R-:W-:Y:S01]  /*71e0*/  FFMA.FTZ R179, R38, R0.reuse, -R73 ;  /* 0x0000000026b37223 */ /* 0x080fe20000010849 */
[----:B------:R-:W-:Y:S01]  /*71f0*/  FFMA.FTZ R21, R37, R0, -R169 ;  /* 0x0000000025157223 */ /* 0x000fe200000108a9 */
[----:B------:R-:W-:-:S02]  /*7200*/  @!P1 VIADD R27, R27, 0x28840 ;  /* 0x000288401b1b9836 */ /* 0x000fc40000000000 */
[-C--:B------:R-:W-:Y:S01]  /*7210*/  FFMA.FTZ R38, R39, R0.reuse, -R73 ;  /* 0x0000000027267223 */ /* 0x080fe20000010849 */
[-C--:B------:R-:W-:Y:S01]  /*7220*/  FFMA.FTZ R172, R40, R0.reuse, -R169 ;  /* 0x0000000028ac7223 */ /* 0x080fe200000108a9 */
[----:B------:R-:W-:Y:S01]  /*7230*/  FFMA.FTZ R173, R42, R0, -R73 ;  /* 0x000000002aad7223 */ /* 0x000fe20000010849 */
[----:B------:R-:W1:Y:S01]  /*7240*/  MUFU.EX2 R181, R181 ;  /* 0x000000b500b57308 */ /* 0x000e620000000800 */
[----:B------:R-:W-:Y:S01]  /*7250*/  @!P1 PRMT R27, RZ, 0x654, R27 ;  /* 0x00000654ff1b9816 */ /* 0x000fe2000000001b */
[----:B0-----:R-:W-:Y:S01]  /*7260*/  FFMA.FTZ R4, R7, R4, R180 ;  /* 0x0000000407047223 */ /* 0x001fe200000100b4 */
        /* <DEDUP_REMOVED lines=14> */
[----:B-1----:R-:W-:Y:S01]  /*7350*/  FFMA.FTZ R3, R6, R3, R181 ;  /* 0x0000000306037223 */ /* 0x002fe200000100b5 */
        /* <DEDUP_REMOVED lines=8> */
[-CC-:B------:R-:W-:Y:S01]  /*73e0*/  FFMA.FTZ R28, R51, R0.reuse, -R73.reuse ;  /* 0x00000000331c7223 */ /* 0x180fe20000010849 */
[-CC-:B------:R-:W-:Y:S01]  /*73f0*/  FFMA.FTZ R171, R54, R0.reuse, -R73.reuse ;  /* 0x0000000036ab7223 */ /* 0x180fe20000010849 */
[-CC-:B------:R-:W-:Y:S01]  /*7400*/  FFMA.FTZ R24, R55, R0.reuse, -R73.reuse ;  /* 0x0000000037187223 */ /* 0x180fe20000010849 */
[--C-:B------:R-:W-:Y:S01]  /*7410*/  FFMA.FTZ R36, R59, R0, -R73.reuse ;  /* 0x000000003b247223 */ /* 0x100fe20000010849 */
[----:B------:R-:W-:Y:S01]  /*7420*/  F2FP.BF16.F32.PACK_AB R180, R11, R180 ;  /* 0x000000b40bb4723e */ /* 0x000fe200000010ff */
[-CC-:B------:R-:W-:Y:S01]  /*7430*/  FFMA.FTZ R63, R63, R0.reuse, -R73.reuse ;  /* 0x000000003f3f7223 */ /* 0x180fe20000010849 */
[----:B------:R-:W-:Y:S01]  /*7440*/  MUFU.EX2 R13, R13 ;  /* 0x0000000d000d7308 */ /* 0x000fe20000000800 */
[-CC-:B------:R-:W-:Y:S01]  /*7450*/  FFMA.FTZ R66, R66, R0.reuse, -R73.reuse ;  /* 0x0000000042427223 */ /* 0x180fe20000010849 */
[-CC-:B------:R-:W-:Y:S01]  /*7460*/  FFMA.FTZ R67, R67, R0.reuse, -R73.reuse ;  /* 0x0000000043437223 */ /* 0x180fe20000010849 */
[----:B0-----:R-:W-:Y:S01]  /*7470*/  F2FP.BF16.F32.PACK_AB R181, R20, R181 ;  /* 0x000000b514b5723e */ /* 0x001fe200000010ff */
        /* <DEDUP_REMOVED lines=9> */
[----:B------:R-:W-:Y:S01]  /*7510*/  FFMA.FTZ R86, R86, R0, -R73 ;  /* 0x0000000056567223 */ /* 0x000fe20000010849 */
[----:B------:R-:W-:Y:S01]  /*7520*/  IMAD.U32 R35, RZ, RZ, UR49 ;  /* 0x00000031ff237e24 */ /* 0x000fe2000f8e00ff */
[----:B------:R-:W-:Y:S01]  /*7530*/  UMOV UR49, UR42 ;  /* 0x0000002a00317c82 */ /* 0x000fe20008000000 */
[----:B------:R-:W-:Y:S03]  /*7540*/  MUFU.EX2 R176, R176 ;  /* 0x000000b000b07308 */ /* 0x000fe60000000800 */
[----:B------:R-:W-:-:S05]  /*7550*/  @!P1 LEA R35, R35, UR41, 0x3 ;  /* 0x0000002923239c11 */ /* 0x000fca000f8e18ff */
        /* <DEDUP_REMOVED lines=8> */
[----:B------:R-:W-:-:S05]  /*75e0*/  WARPGROUP.ARRIVE ;  /* 0x00000000000079c5 */ /* 0x000fca0000000000 */
[----:B------:R-:W-:Y:S01]  /*75f0*/  MUFU.EX2 R172, R172 ;  /* 0x000000ac00ac7308 */ /* 0x000fe20000000800 */
[-CC-:B------:R-:W-:Y:S01]  /*7600*/  FFMA.FTZ R152, R56, R0.reuse, -R169.reuse ;  /* 0x0000000038987223 */ /* 0x180fe200000108a9 */
[-C--:B------:R-:W-:Y:S01]  /*7610*/  FFMA.FTZ R154, R60, R0.reuse, -R169 ;  /* 0x000000003c9a7223 */ /* 0x080fe200000108a9 */
[-CC-:B------:R-:W-:Y:S01]  /*7620*/  FFMA.FTZ R153, R58, R0.reuse, -R73.reuse ;  /* 0x000000003a997223 */ /* 0x180fe20000010849 */
[----:B------:R-:W-:Y:S01]  /*7630*/  FFMA.FTZ R155, R62, R0, -R73 ;  /* 0x000000003e9b7223 */ /* 0x000fe20000010849 */
[----:B------:R-:W-:Y:S01]  /*7640*/  HGMMA.64x128x16.F32.BF16 R88, R156, gdesc[UR4].tnspB, R88, gsb0 ;  /* 0x41e000049c587df0 */ /* 0x000fe20008001858 */
[----:B------:R-:W-:Y:S01]  /*7650*/  UIADD3 UR6, UR10, 0x300, URZ ;  /* 0x000003000a067890 */ /* 0x000fe2000fffe03f */
[----:B------:R-:W-:Y:S01]  /*7660*/  UMOV UR7, 0x40000040 ;  /* 0x4000004000077882 */ /* 0x000fe20000000000 */
        /* <DEDUP_REMOVED lines=43> */
[----:B------:R-:W-:Y:S08]  /*7920*/  MUFU.EX2 R10, R10 ;  /* 0x0000000a000a7308 */ /* 0x000ff00000000800 */
[----:B------:R-:W1:Y:S01]  /*7930*/  MUFU.EX2 R61, R61 ;  /* 0x0000003d003d7308 */ /* 0x000e620000000800 */
[----:B------:R-:W-:-:S02]  /*7940*/  WARPGROUP.DEPBAR.LE gsb0, 0x0 ;  /* 0x00008000000079c5 */ /* 0x000fc40000010000 */
[----:B------:R-:W-:-:S05]  /*7950*/  WARPGROUP.ARRIVE ;  /* 0x00000000000079c5 */ /* 0x000fca0000000000 */
[----:B------:R-:W2:Y:S01]  /*7960*/  MUFU.EX2 R161, R74 ;  /* 0x0000004a00a17308 */ /* 0x000ea20000000800 */
[----:B0-----:R-:W-:Y:S01]  /*7970*/  F2FP.BF16.F32.PACK_AB R160, R57, R8 ;  /* 0x0000000839a0723e */ /* 0x001fe200000010ff */
[----:B------:R-:W-:Y:S01]  /*7980*/  HGMMA.64x128x16.F32.BF16 R88, R164, gdesc[UR4].tnspB, R88, gsb0 ;  /* 0x41e00004a4587df0 */ /* 0x000fe20008001858 */
[----:B------:R-:W-:Y:S01]  /*7990*/  UIADD3 UR6, UR53, -0x1, URZ ;  /* 0xffffffff35067890 */ /* 0x000fe2000fffe03f */
[----:B-1----:R-:W-:-:S04]  /*79a0*/  F2FP.BF16.F32.PACK_AB R162, R61, R10 ;  /* 0x0000000a3da2723e */ /* 0x002fc800000010ff */
[----:B------:R-:W0:Y:S02]  /*79b0*/  MUFU.EX2 R163, R78 ;  /* 0x0000004e00a37308 */ /* 0x000e240000000800 */
[----:B------:R-:W-:-:S06]  /*79c0*/  UMOV UR53, UR6 ;  /* 0x0000000600357c82 */ /* 0x000fcc0008000000 */
[----:B------:R-:W1:Y:S08]  /*79d0*/  MUFU.EX2 R79, R79 ;  /* 0x0000004f004f7308 */ /* 0x000e700000000800 */
[----:B------:R-:W3:Y:S08]  /*79e0*/  MUFU.EX2 R12, R12 ;  /* 0x0000000c000c7308 */ /* 0x000ef00000000800 */
[----:B------:R-:W-:Y:S08]  /*79f0*/  MUFU.EX2 R65, R65 ;  /* 0x0000004100417308 */ /* 0x000ff00000000800 */
[----:B------:R-:W-:Y:S08]  /*7a00*/  MUFU.EX2 R83, R83 ;  /* 0x0000005300537308 */ /* 0x000ff00000000800 */
[----:B------:R-:W-:Y:S08]  /*7a10*/  MUFU.EX2 R14, R84 ;  /* 0x00000054000e7308 */ /* 0x000ff00000000800 */
[----:B------:R-:W-:Y:S01]  /*7a20*/  MUFU.EX2 R69, R69 ;  /* 0x0000004500457308 */ /* 0x000fe20000000800 */
[----:B------:R-:W-:-:S02]  /*7a30*/  WARPGROUP.DEPBAR.LE gsb0, 0x0 ;  /* 0x00008000000079c5 */ /* 0x000fc40000010000 */
[----:B------:R4:W-:Y:S06]  /*7a40*/  BAR.ARV R31, 0x100 ;  /* 0x0004001f0000751d */ /* 0x0009ec0000002000 */
[----:B------:R5:W-:Y:S01]  /*7a50*/  @!P1 SYNCS.ARRIVE.TRANS64.RED.A1T0 RZ, [R27+URZ], RZ ;  /* 0x000000ff1bff99a7 */ /* 0x000be2000810043f */
[----:B------:R-:W3:Y:S01]  /*7a60*/  MUFU.EX2 R165, R82 ;  /* 0x0000005200a57308 */ /* 0x000ee20000000800 */
[----:B----4-:R-:W-:Y:S02]  /*7a70*/  @!P1 VIADD R31, R35, 0x28860 ;  /* 0x00028860231f9836 */ /* 0x010fe40000000000 */
[-C--:B------:R-:W-:Y:S01]  /*7a80*/  FMUL.FTZ R88, R88, R7.reuse ;  /* 0x0000000758587220 */ /* 0x080fe20000410000 */
[-C--:B------:R-:W-:Y:S01]  /*7a90*/  FMUL.FTZ R89, R89, R7.reuse ;  /* 0x0000000759597220 */ /* 0x080fe20000410000 */
[-C--:B------:R-:W-:Y:S01]  /*7aa0*/  FMUL.FTZ R92, R92, R7.reuse ;  /* 0x000000075c5c7220 */ /* 0x080fe20000410000 */
[-C--:B------:R-:W-:Y:S01]  /*7ab0*/  FMUL.FTZ R93, R93, R7.reuse ;  /* 0x000000075d5d7220 */ /* 0x080fe20000410000 */
[----:B------:R-:W-:Y:S01]  /*7ac0*/  @!P1 PRMT R31, RZ, 0x654, R31 ;  /* 0x00000654ff1f9816 */ /* 0x000fe2000000001f */
[----:B-----5:R-:W-:Y:S01]  /*7ad0*/  FADD.FTZ R27, R11, R4 ;  /* 0x000000040b1b7221 */ /* 0x020fe20000010000 */
[----:B------:R-:W-:Y:S01]  /*7ae0*/  FADD.FTZ R4, R20, R3 ;  /* 0x0000000314047221 */ /* 0x000fe20000010000 */
[----:B------:R-:W4:Y:S01]  /*7af0*/  MUFU.EX2 R167, R86 ;  /* 0x0000005600a77308 */ /* 0x000f220000000800 */
[----:B------:R0:W-:Y:S01]  /*7b00*/  @!P1 SYNCS.ARRIVE.TRANS64.RED.A1T0 RZ, [R31+URZ], RZ ;  /* 0x000000ff1fff99a7 */ /* 0x0001e2000810043f */
        /* <DEDUP_REMOVED lines=47> */
[----:B------:R-:W-:Y:S01]  /*7e00*/  FMUL.FTZ R141, R141, R7 ;  /* 0x000000078d8d7220 */ /* 0x000fe20000410000 */
[----:B------:R-:W-:Y:S01]  /*7e10*/  FADD.FTZ R40, R170, R11 ;  /* 0x0000000baa287221 */ /* 0x000fe20000010000 */
[----:B------:R-:W-:Y:S01]  /*7e20*/  FADD.FTZ R3, R171, R4 ;  /* 0x00000004ab037221 */ /* 0x000fe20000010000 */
[----:B------:R-:W-:Y:S01]  /*7e30*/  F2FP.BF16.F32.PACK_AB R171, R24, R171 ;  /* 0x000000ab18ab723e */ /* 0x000fe200000010ff */
[-C--:B------:R-:W-:Y:S01]  /*7e40*/  FMUL.FTZ R144, R144, R7.reuse ;  /* 0x0000000790907220 */ /* 0x080fe20000410000 */
[----:B------:R-:W-:Y:S01]  /*7e50*/  FADD.FTZ R11, R37, R40 ;  /* 0x00000028250b7221 */ /* 0x000fe20000010000 */
[----:B------:R-:W-:Y:S01]  /*7e60*/  FADD.FTZ R4, R24, R3 ;  /* 0x0000000318047221 */ /* 0x000fe20000010000 */
[-C--:B------:R-:W-:Y:S01]  /*7e70*/  FMUL.FTZ R145, R145, R7.reuse ;  /* 0x0000000791917220 */ /* 0x080fe20000410000 */
[----:B------:R-:W5:Y:S01]  /*7e80*/  MUFU.EX2 R24, R73 ;  /* 0x0000004900187308 */ /* 0x000f620000000800 */
[----:B------:R-:W-:Y:S01]  /*7e90*/  FADD.FTZ R20, R152, R11 ;  /* 0x0000000b98147221 */ /* 0x000fe20000010000 */
[----:B------:R-:W-:Y:S01]  /*7ea0*/  FADD.FTZ R3, R153, R4 ;  /* 0x0000000499037221 */ /* 0x000fe20000010000 */
[-C--:B------:R-:W-:Y:S01]  /*7eb0*/  FMUL.FTZ R148, R148, R7.reuse ;  /* 0x0000000794947220 */ /* 0x080fe20000410000 */
[----:B------:R-:W-:Y:S01]  /*7ec0*/  FMUL.FTZ R149, R149, R7 ;  /* 0x0000000795957220 */ /* 0x000fe20000410000 */
        /* <DEDUP_REMOVED lines=29> */
[----:B--2---:R-:W-:Y:S01]  /*80a0*/  FADD.FTZ R4, R161, R4 ;  /* 0x00000004a1047221 */ /* 0x004fe20000010000 */
        /* <DEDUP_REMOVED lines=10> */
[----:B------:R-:W-:Y:S01]  /*8150*/  FADD.FTZ R3, R61, R20 ;  /* 0x000000143d037221 */ /* 0x000fe20000010000 */
[----:B-1----:R-:W-:Y:S01]  /*8160*/  FADD.FTZ R4, R79, R4 ;  /* 0x000000044f047221 */ /* 0x002fe20000010000 */
[-C--:B------:R-:W-:Y:S01]  /*8170*/  FMUL.FTZ R130, R130, R6.reuse ;  /* 0x0000000682827220 */ /* 0x080fe20000410000 */
[-C--:B------:R-:W-:Y:S01]  /*8180*/  FMUL.FTZ R131, R131, R6.reuse ;  /* 0x0000000683837220 */ /* 0x080fe20000410000 */
[----:B---3--:R-:W-:Y:S01]  /*8190*/  FADD.FTZ R20, R12, R3 ;  /* 0x000000030c147221 */ /* 0x008fe20000010000 */
        /* <DEDUP_REMOVED lines=8> */
[----:B----4-:R-:W-:Y:S01]  /*8220*/  FADD.FTZ R3, R167, R4 ;  /* 0x00000004a7037221 */ /* 0x010fe20000010000 */
[-C--:B------:R-:W-:Y:S01]  /*8230*/  FMUL.FTZ R142, R142, R6.reuse ;  /* 0x000000068e8e7220 */ /* 0x080fe20000410000 */
[-C--:B------:R-:W-:Y:S01]  /*8240*/  FMUL.FTZ R143, R143, R6.reuse ;  /* 0x000000068f8f7220 */ /* 0x080fe20000410000 */
[-C--:B------:R-:W-:Y:S01]  /*8250*/  FMUL.FTZ R146, R146, R6.reuse ;  /* 0x0000000692927220 */ /* 0x080fe20000410000 */
[-C--:B------:R-:W-:Y:S01]  /*8260*/  FMUL.FTZ R147, R147, R6.reuse ;  /* 0x0000000693937220 */ /* 0x080fe20000410000 */
[-C--:B------:R-:W-:Y:S01]  /*8270*/  FMUL.FTZ R150, R150, R6.reuse ;  /* 0x0000000696967220 */ /* 0x080fe20000410000 */
[----:B------:R-:W-:Y:S01]  /*8280*/  FMUL.FTZ R151, R151, R6 ;  /* 0x0000000697977220 */ /* 0x000fe20000410000 */
[----:B------:R-:W-:Y:S01]  /*8290*/  F2FP.BF16.F32.PACK_AB R182, R13, R182 ;  /* 0x000000b60db6723e */ /* 0x000fe200000010ff */
[----:B------:R-:W-:Y:S01]  /*82a0*/  FADD.FTZ R4, R69, R8 ;  /* 0x0000000845047221 */ /* 0x000fe20000010000 */
[----:B------:R-:W-:Y:S01]  /*82b0*/  F2FP.BF16.F32.PACK_AB R176, R15, R176 ;  /* 0x000000b00fb0723e */ /* 0x000fe200000010ff */
[----:B-----5:R-:W-:Y:S01]  /*82c0*/  FADD.FTZ R3, R24, R3 ;  /* 0x0000000318037221 */ /* 0x020fe20000010000 */
        /* <DEDUP_REMOVED lines=26> */
[----:B------:R-:W-:Y:S01]  /*8470*/  F2FP.BF16.F32.PACK_AB R167, R24, R167 ;  /* 0x000000a718a7723e */ /* 0x000fe200000010ff */
[----:B------:R-:W-:Y:S06]  /*8480*/  @P2 BRA `(.L_x_8976) ;  /* 0xffffffe000182947 */ /* 0x000fec000383ffff */
.L_x_8967:
[----:B------:R-:W-:Y:S06]  /*8490*/  BAR.ARV 0x8, 0x180 ;  /* 0x0206000000007b1d */ /* 0x000fec0000002000 */
[----:B------:R-:W-:Y:S05]  /*84a0*/  @!P0 BRA `(.L_x_8977) ;  /* 0x0000000000048947 */ /* 0x000fea0003800000 */
[----:B------:R-:W-:Y:S01]  /*84b0*/  BPT.TRAP 0x1 ;  /* 0x000000040000795c */ /* 0x000fe20000300000 */
.L_x_8977:
[----:B------:R-:W-:Y:S01]  /*84c0*/  ULEA UR5, UR42, UR41, 0x3 ;  /* 0x000000292a057291 */ /* 0x000fe2000f8e183f */
[----:B------:R-:W-:-:S05]  /*84d0*/  IMAD.U32 R6, RZ, RZ, UR43 ;  /* 0x0000002bff067e24 */ /* 0x000fca000f8e00ff */
[----:B------:R-:W-:-:S04]  /*84e0*/  SHF.L.U32 R6, R6, 0x1f, RZ ;  /* 0x0000001f06067819 */ /* 0x000fc800000006ff */
[----:B------:R0:W1:Y:S01]  /*84f0*/  SYNCS.PHASECHK.TRANS64.TRYWAIT P2, [UR5+0x28850], R6 ;  /* 0x02885006ff0075a7 */ /* 0x0000620008040145 */
[----:B------:R-:W-:Y:S05]  /*8500*/  @!P0 BRA `(.L_x_8978) ;  /* 0x0000000000048947 */ /* 0x000fea0003800000 */
[----:B------:R-:W-:Y:S01]  /*8510*/  BPT.TRAP 0x1 ;  /* 0x000000040000795c */ /* 0x000fe20000300000 */
.L_x_8978:
[----:B-1----:R-:W-:Y:S05]  /*8520*/  @P2 BRA `(.L_x_8979) ;  /* 0x0000000000082947 */ /* 0x002fea0003800000 */
[----:B------:R-:W1:Y:S02]  /*8530*/  SYNCS.PHASECHK.TRANS64.TRYWAIT P0, [UR5+0x28850], R6 ;  /* 0x02885006ff0075a7 */ /* 0x000e640008000145 */
[----:B-1----:R-:W-:Y:S05]  /*8540*/  @!P0 BRA `(.L_x_8980) ;  /* 0x0000006c00748947 */ /* 0x002fea0003800000 */
.L_x_8979:
[----:B------:R-:W-:Y:S01]  /*8550*/  UIADD3 UR41, UR41, 0x400, URZ ;  /* 0x0000040029297890 */ /* 0x000fe2000fffe03f */
[----:B------:R-:W-:Y:S01]  /*8560*/  WARPGROUP.ARRIVE ;  /* 0x00000000000079c5 */ /* 0x000fe20000000000 */
[----:B------:R-:W-:Y:S01]  /*8570*/  UMOV UR7, 0x40000040 ;  /* 0x4000004000077882 */ /* 0x000fe20000000000 */
[----:B-1----:R-:W1:Y:S01]  /*8580*/  SHFL.BFLY PT, R7, R4, 0x2, 0x1f ;  /* 0x0c401f0004077f89 */ /* 0x002e6200000e0000 */
[----:B------:R-:W-:Y:S01]  /*8590*/  USHF.R.U32.HI UR41, URZ, 0x4, UR41 ;  /* 0x000000043f297899 */ /* 0x000fe20008011629 */
[----:B------:R-:W-:Y:S01]  /*85a0*/  IMAD.MOV.U32 R38, RZ, RZ, -0x800000 ;  /* 0xff800000ff267424 */ /* 0x000fe200078e00ff */
        /* <DEDUP_REMOVED lines=12> */
[----:B------:R-:W-:Y:S02]  /*8670*/  IMAD.MOV.U32 R4, RZ, RZ, RZ ;  /* 0x000000ffff047224 */ /* 0x000fe400078e00ff */
[----:B0-----:R-:W-:Y:S01]  /*8680*/  FADD.FTZ R8, R6, R3 ;  /* 0x0000000306087221 */ /* 0x001fe20000010000 */
[----:B------:R-:W-:Y:S01]  /*8690*/  IMAD.MOV.U32 R3, RZ, RZ, -0x800000 ;  /* 0xff800000ff037424 */ /* 0x000fe200078e00ff */
[----:B------:R-:W0:Y:S01]  /*86a0*/  SHFL.BFLY PT, R6, R7, 0x1, 0x1f ;  /* 0x0c201f0007067f89 */ /* 0x000e2200000e0000 */
[----:B------:R-:W-:-:S03]  /*86b0*/  USEL UR42, UR42, URZ, UP0 ;  /* 0x0000003f2a2a7287 */ /* 0x000fc60008000000 */
[----:B------:R-:W1:Y:S01]  /*86c0*/  SHFL.BFLY PT, R11, R8, 0x1, 0x1f ;  /* 0x0c201f00080b7f89 */ /* 0x000e6200000e0000 */
[----:B0-----:R-:W-:Y:S01]  /*86d0*/  FADD.FTZ R13, R7, R6 ;  /* 0x00000006070d7221 */ /* 0x001fe20000010000 */
[----:B-1----:R-:W-:-:S04]  /*86e0*/  FADD.FTZ R14, R8, R11 ;  /* 0x0000000b080e7221 */ /* 0x002fc80000010000 */
[----:B------:R-:W-:Y:S01]  /*86f0*/  FSETP.NE.FTZ.AND P0, PT, R13, RZ, PT ;  /* 0x000000ff0d00720b */ /* 0x000fe20003f15000 */
[----:B------:R-:W-:Y:S02]  /*8700*/  IMAD.U32 R8, RZ, RZ, UR5 ;  /* 0x00000005ff087e24 */ /* 0x000fe4000f8e00ff */
[----:B------:R-:W-:Y:S01]  /*8710*/  IMAD.MOV.U32 R11, RZ, RZ, RZ ;  /* 0x000000ffff0b7224 */ /* 0x000fe200078e00ff */
        /* <DEDUP_REMOVED lines=116> */
.L_x_8950:
        /* <DEDUP_REMOVED lines=11> */
[----:B------:R-:W-:Y:S01]  /*8f10*/  IMAD R9, R22, 0x40, R2 ;  /* 0x0000004016097824 */ /* 0x000fe200078e0202 */
        /* <DEDUP_REMOVED lines=18> */
[----:B------:R-:W-:Y:S01]  /*9040*/  UIMAD UR8, UR37, UR11, UR8 ;  /* 0x0000000b250872a4 */ /* 0x000fe2000f8e0208 */
[----:B------:R-:W-:Y:S01]  /*9050*/  F2FP.BF16.F32.PACK_AB R147, R151, R150 ;  /* 0x000000969793723e */ /* 0x000fe200000010ff */
[----:B------:R-:W-:Y:S01]  /*9060*/  UIMAD.WIDE.U32 UR6, UR37, UR10, UR6 ;  /* 0x0000000a250672a5 */ /* 0x000fe2000f8e0006 */
[----:B------:R-:W-:-:S02]  /*9070*/  ULDC UR5, c[0x0][0xa88] ;  /* 0x0002a20000057ab9 */ /* 0x000fc40000000800 */
[----:B------:R-:W-:Y:S01]  /*9080*/  ULDC.64 UR10, c[0x0][0xaf0] ;  /* 0x0002bc00000a7ab9 */ /* 0x000fe20000000a00 */
[----:B-1----:R-:W-:Y:S01]  /*9090*/  IMAD R64, R39, UR5, RZ ;  /* 0x0000000527407c24 */ /* 0x002fe2000f8e02ff */
[----:B------:R-:W-:Y:S02]  /*90a0*/  MOV R36, R0 ;  /* 0x0000000000247202 */ /* 0x000fe40000000f00 */
[----:B0-----:R-:W-:-:S03]  /*90b0*/  MOV R37, R5 ;  /* 0x0000000500257202 */ /* 0x001fc60000000f00 */
[----:B------:R-:W-:-:S04]  /*90c0*/  IMAD.WIDE R4, R187, 0x2, R36 ;  /* 0x00000002bb047825 */ /* 0x000fc800078e0224 */
[----:B------:R-:W-:Y:S01]  /*90d0*/  IMAD.WIDE R36, R9, 0x2, R36 ;  /* 0x0000000209247825 */ /* 0x000fe200078e0224 */
[C---:B------:R-:W-:Y:S02]  /*90e0*/  IADD3 R21, P6, R4.reuse, 0x20, RZ ;  /* 0x0000002004157810 */ /* 0x040fe40007fde0ff */
[C---:B------:R-:W-:Y:S02]  /*90f0*/  IADD3 R33, P1, R4.reuse, 0x4040, RZ ;  /* 0x0000404004217810 */ /* 0x040fe40007f3e0ff */
[----:B------:R-:W-:Y:S01]  /*9100*/  IADD3 R45, P0, R4, 0x4060, RZ ;  /* 0x00004060042d7810 */ /* 0x000fe20007f1e0ff */
[--C-:B------:R-:W-:Y:S01]  /*9110*/  IMAD.X R13, RZ, RZ, R5.reuse, P6 ;  /* 0x000000ffff0d7224 */ /* 0x100fe200030e0605 */
[----:B------:R-:W-:Y:S01]  /*9120*/  IADD3 R35, P6, R36, 0x1000, RZ ;  /* 0x0000100024237810 */ /* 0x000fe20007fde0ff */
[----:B------:R-:W-:Y:S01]  /*9130*/  IMAD.X R43, RZ, RZ, R5, P1 ;  /* 0x000000ffff2b7224 */ /* 0x000fe200008e0605 */
[----:B------:R-:W-:Y:S02]  /*9140*/  ISETP.NE.AND P1, PT, R39, 0x1, PT ;  /* 0x000000012700780c */ /* 0x000fe40003f25270 */
[----:B------:R-:W-:-:S02]  /*9150*/  LOP3.LUT R34, R35, 0x380, RZ, 0xc0, !PT ;  /* 0x0000038023227812 */ /* 0x000fc400078ec0ff */
[----:B------:R-:W-:Y:S02]  /*9160*/  IADD3 R31, P2, R4, 0x4020, RZ ;  /* 0x00004020041f7810 */ /* 0x000fe40007f5e0ff */
[----:B------:R-:W-:Y:S02]  /*9170*/  SHF.R.U64 R34, R34, 0x3, RZ ;  /* 0x0000000322227819 */ /* 0x000fe400000012ff */
[----:B------:R-:W-:Y:S01]  /*9180*/  LOP3.LUT R9, R4, 0x380, RZ, 0xc0, !PT ;  /* 0x0000038004097812 */ /* 0x000fe200078ec0ff */
[----:B------:R-:W-:Y:S01]  /*9190*/  IMAD.X R41, RZ, RZ, R5, P2 ;  /* 0x000000ffff297224 */ /* 0x000fe200010e0605 */
[----:B------:R-:W-:Y:S01]  /*91a0*/  LOP3.LUT R34, R34, R35, RZ, 0x3c, !PT ;  /* 0x0000002322227212 */ /* 0x000fe200078e3cff */
[----:B------:R-:W-:Y:S01]  /*91b0*/  IMAD.X R35, RZ, RZ, R37, P6 ;  /* 0x000000ffff237224 */ /* 0x000fe200030e0625 */
[----:B------:R-:W-:Y:S01]  /*91c0*/  IADD3 R47, P6, R36, 0x7000, RZ ;  /* 0x00007000242f7810 */ /* 0x000fe20007fde0ff */
[----:B------:R-:W0:Y:S01]  /*91d0*/  @P1 LDC R48, c[0x0][0xbf0] ;  /* 0x0002fc00ff301b82 */ /* 0x000e220000000800 */
[----:B------:R-:W-:-:S02]  /*91e0*/  LOP3.LUT R14, R33, 0x380, RZ, 0xc0, !PT ;  /* 0x00000380210e7812 */ /* 0x000fc400078ec0ff */
[----:B------:R-:W-:Y:S02]  /*91f0*/  LOP3.LUT R20, R47, 0x380, RZ, 0xc0, !PT ;  /* 0x000003802f147812 */ /* 0x000fe400078ec0ff */
[----:B------:R-:W-:Y:S02]  /*9200*/  LOP3.LUT R44, R45, 0x380, RZ, 0xc0, !PT ;  /* 0x000003802d2c7812 */ /* 0x000fe400078ec0ff */
[----:B------:R-:W-:Y:S02]  /*9210*/  SHF.R.U64 R20, R20, 0x3, RZ ;  /* 0x0000000314147819 */ /* 0x000fe400000012ff */
[----:B------:R-:W-:Y:S02]  /*9220*/  LOP3.LUT R12, R31, 0x380, RZ, 0xc0, !PT ;  /* 0x000003801f0c7812 */ /* 0x000fe400078ec0ff */
[----:B------:R-:W-:Y:S02]  /*9230*/  LOP3.LUT R20, R20, R47, RZ, 0x3c, !PT ;  /* 0x0000002f14147212 */ /* 0x000fe400078e3cff */
[----:B------:R-:W1:Y:S01]  /*9240*/  @P1 LDC R47, c[0x0][0xbec] ;  /* 0x0002fb00ff2f1b82 */ /* 0x000e620000000800 */
[----:B------:R-:W-:-:S02]  /*9250*/  SHF.R.U64 R9, R9, 0x3, RZ ;  /* 0x0000000309097819 */ /* 0x000fc400000012ff */
[----:B------:R-:W-:Y:S02]  /*9260*/  LOP3.LUT R8, R21, 0x380, RZ, 0xc0, !PT ;  /* 0x0000038015087812 */ /* 0x000fe400078ec0ff */
[----:B------:R-:W-:Y:S02]  /*9270*/  SHF.R.U64 R14, R14, 0x3, RZ ;  /* 0x000000030e0e7819 */ /* 0x000fe400000012ff */
[----:B------:R-:W-:Y:S02]  /*9280*/  SHF.R.U64 R44, R44, 0x3, RZ ;  /* 0x000000032c2c7819 */ /* 0x000fe400000012ff */
[C---:B------:R-:W-:Y:S02]  /*9290*/  IADD3 R29, P3, R4.reuse, 0x4000, RZ ;  /* 0x00004000041d7810 */ /* 0x040fe40007f7e0ff */
[C---:B------:R-:W-:Y:S02]  /*92a0*/  IADD3 R27, P4, R4.reuse, 0x60, RZ ;  /* 0x00000060041b7810 */ /* 0x040fe40007f9e0ff */
[----:B------:R-:W-:Y:S01]  /*92b0*/  IADD3 R25, P5, R4, 0x40, RZ ;  /* 0x0000004004197810 */ /* 0x000fe20007fbe0ff */
[--C-:B------:R-:W-:Y:S01]  /*92c0*/  IMAD.X R15, RZ, RZ, R5.reuse, P3 ;  /* 0x000000ffff0f7224 */ /* 0x100fe200018e0605 */
[----:B------:R-:W-:Y:S01]  /*92d0*/  SHF.R.U64 R12, R12, 0x3, RZ ;  /* 0x000000030c0c7819 */ /* 0x000fe200000012ff */
[--C-:B------:R-:W-:Y:S01]  /*92e0*/  IMAD.X R11, RZ, RZ, R5.reuse, P4 ;  /* 0x000000ffff0b7224 */ /* 0x100fe200020e0605 */
[----:B------:R-:W-:Y:S01]  /*92f0*/  LOP3.LUT R4, R9, R4, RZ, 0x3c, !PT ;  /* 0x0000000409047212 */ /* 0x000fe200078e3cff */
[----:B------:R-:W-:Y:S01]  /*9300*/  IMAD.X R9, RZ, RZ, R5, P5 ;  /* 0x000000ffff097224 */ /* 0x000fe200028e0605 */
[----:B------:R-:W-:-:S02]  /*9310*/  SHF.R.U64 R8, R8, 0x3, RZ ;  /* 0x0000000308087819 */ /* 0x000fc400000012ff */
[----:B------:R-:W-:Y:S02]  /*9320*/  LOP3.LUT R42, R14, R33, RZ, 0x3c, !PT ;  /* 0x000000210e2a7212 */ /* 0x000fe400078e3cff */
[----:B------:R-:W-:Y:S01]  /*9330*/  LOP3.LUT R44, R44, R45, RZ, 0x3c, !PT ;  /* 0x0000002d2c2c7212 */ /* 0x000fe200078e3cff */
[----:B------:R-:W-:Y:S01]  /*9340*/  IMAD.X R45, RZ, RZ, R5, P0 ;  /* 0x000000ffff2d7224 */ /* 0x000fe200000e0605 */
[----:B------:R-:W-:Y:S02]  /*9350*/  LOP3.LUT R10, R29, 0x380, RZ, 0xc0, !PT ;  /* 0x000003801d0a7812 */ /* 0x000fe400078ec0ff */
[----:B------:R-:W-:Y:S02]  /*9360*/  LOP3.LUT R40, R12, R31, RZ, 0x3c, !PT ;  /* 0x0000001f0c287212 */ /* 0x000fe400078e3cff */
[----:B------:R-:W-:Y:S02]  /*9370*/  LOP3.LUT R12, R8, R21, RZ, 0x3c, !PT ;  /* 0x00000015080c7212 */ /* 0x000fe400078e3cff */
[----:B------:R-:W-:-:S02]  /*9380*/  MOV R46, R4 ;  /* 0x00000004002e7202 */ /* 0x000fc40000000f00 */
[----:B------:R-:W-:Y:S02]  /*9390*/  LOP3.LUT R8, R25, 0x380, RZ, 0xc0, !PT ;  /* 0x0000038019087812 */ /* 0x000fe400078ec0ff */
[----:B------:R-:W-:Y:S02]  /*93a0*/  F2FP.BF16.F32.PACK_AB R4, R89, R88 ;  /* 0x000000585904723e */ /* 0x000fe400000010ff */
[----:B------:R-:W-:Y:S01]  /*93b0*/  F2FP.BF16.F32.PACK_AB R5, R91, R90 ;  /* 0x0000005a5b05723e */ /* 0x000fe200000010ff */
[----:B------:R-:W-:Y:S01]  /*93c0*/  BAR.SYNC.DEFER_BLOCKING 0x1, 0x100 ;  /* 0x0044000000007b1d */ /* 0x000fe20000010000 */
[----:B------:R-:W-:Y:S01]  /*93d0*/  MOV R66, R42 ;  /* 0x0000002a00427202 */ /* 0x000fe20000000f00 */
[----:B------:R-:W-:Y:S01]  /*93e0*/  VIADD R42, R17, UR36 ;  /* 0x00000024112a7c36 */ /* 0x000fe20008000000 */
[----:B------:R-:W-:Y:S01]  /*93f0*/  SHF.R.U64 R10, R10, 0x3, RZ ;  /* 0x000000030a0a7819 */ /* 0x000fe200000012ff */
[----:B------:R-:W-:Y:S01]  /*9400*/  VIADD R43, R186, UR36 ;  /* 0x00000024ba2b7c36 */ /* 0x000fe20008000000 */
[----:B------:R-:W-:-:S02]  /*9410*/  SHF.R.U64 R8, R8, 0x3, RZ ;  /* 0x0000000308087819 */ /* 0x000fc400000012ff */
[----:B------:R-:W-:Y:S02]  /*9420*/  LOP3.LUT R14, R10, R29, RZ, 0x3c, !PT ;  /* 0x0000001d0a0e7212 */ /* 0x000fe400078e3cff */
[----:B------:R-:W-:Y:S02]  /*9430*/  LOP3.LUT R10, R27, 0x380, RZ, 0xc0, !PT ;  /* 0x000003801b0a7812 */ /* 0x000fe400078ec0ff */
[----:B------:R-:W-:Y:S02]  /*9440*/  LOP3.LUT R8, R8, R25, RZ, 0x3c, !PT ;  /* 0x0000001908087212 */ /* 0x000fe400078e3cff */
[----:B------:R-:W-:Y:S02]  /*9450*/  IADD3 R25, P0, R36, 0x6000, RZ ;  /* 0x0000600024197810 */ /* 0x000fe40007f1e0ff */
[----:B------:R-:W-:Y:S02]  /*9460*/  SHF.R.U64 R10, R10, 0x3, RZ ;  /* 0x000000030a0a7819 */ /* 0x000fe400000012ff */
[----:B------:R-:W-:-:S02]  /*9470*/  LOP3.LUT R24, R25, 0x380, RZ, 0xc0, !PT ;  /* 0x0000038019187812 */ /* 0x000fc400078ec0ff */
[----:B------:R-:W-:Y:S02]  /*9480*/  LOP3.LUT R10, R10, R27, RZ, 0x3c, !PT ;  /* 0x0000001b0a0a7212 */ /* 0x000fe400078e3cff */
[----:B------:R-:W-:Y:S02]  /*9490*/  SHF.R.U64 R24, R24, 0x3, RZ ;  /* 0x0000000318187819 */ /* 0x000fe400000012ff */
[----:B------:R-:W-:Y:S01]  /*94a0*/  MOV R54, R10 ;  /* 0x0000000a00367202 */ /* 0x000fe20000000f00 */
[----:B------:R1:W-:Y:S01]  /*94b0*/  STSM.16.M88.4 [R46], R4 ;  /* 0x000000042e007844 */ /* 0x0003e20000000200 */
[----:B------:R-:W-:Y:S01]  /*94c0*/  LOP3.LUT R24, R24, R25, RZ, 0x3c, !PT ;  /* 0x0000001918187212 */ /* 0x000fe200078e3cff */
[----:B------:R-:W-:Y:S01]  /*94d0*/  IMAD.X R25, RZ, RZ, R37, P0 ;  /* 0x000000ffff197224 */ /* 0x000fe200000e0625 */
[----:B------:R-:W-:Y:S01]  /*94e0*/  MOV R53, R14 ;  /* 0x0000000e00357202 */ /* 0x000fe20000000f00 */
[----:B------:R-:W-:Y:S01]  /*94f0*/  IMAD.U32 R14, RZ, RZ, UR8 ;  /* 0x00000008ff0e7e24 */ /* 0x000fe2000f8e00ff */
[----:B------:R-:W-:Y:S01]  /*9500*/  MOV R15, R12 ;  /* 0x0000000c000f7202 */ /* 0x000fe20000000f00 */
[----:B------:R-:W-:Y:S01]  /*9510*/  ULDC.64 UR8, c[0x0][0xae8] ;  /* 0x0002ba0000087ab9 */ /* 0x000fe20000000a00 */
[----:B------:R-:W-:-:S02]  /*9520*/  IADD3 R29, P3, R36, 0x4000, RZ ;  /* 0x00004000241d7810 */ /* 0x000fc40007f7e0ff */
[----:B------:R-:W-:Y:S02]  /*9530*/  IADD3 R27, P2, R36, 0x5000, RZ ;  /* 0x00005000241b7810 */ /* 0x000fe40007f5e0ff */
[----:B------:R-:W-:Y:S02]  /*9540*/  LOP3.LUT R28, R29, 0x380, RZ, 0xc0, !PT ;  /* 0x000003801d1c7812 */ /* 0x000fe400078ec0ff */
[----:B------:R-:W-:Y:S02]  /*9550*/  LOP3.LUT R26, R27, 0x380, RZ, 0xc0, !PT ;  /* 0x000003801b1a7812 */ /* 0x000fe400078ec0ff */
[----:B------:R-:W-:Y:S01]  /*9560*/  SHF.R.U64 R28, R28, 0x3, RZ ;  /* 0x000000031c1c7819 */ /* 0x000fe200000012ff */
[----:B-1----:R-:W-:Y:S01]  /*9570*/  @P1 IMAD.HI.U32 R5, R42, R47, RZ ;  /* 0x0000002f2a051227 */ /* 0x002fe200078e00ff */
[----:B------:R-:W-:Y:S02]  /*9580*/  F2FP.BF16.F32.PACK_AB R7, R103, R102 ;  /* 0x000000666707723e */ /* 0x000fe400000010ff */
[----:B------:R-:W-:Y:S01]  /*9590*/  MOV R52, R40 ;  /* 0x0000002800347202 */ /* 0x000fe20000000f00 */
[----:B------:R-:W-:Y:S01]  /*95a0*/  IMAD.MOV.U32 R4, RZ, RZ, R42 ;  /* 0x000000ffff047224 */ /* 0x000fe200078e002a */
[----:B0-----:R-:W-:-:S02]  /*95b0*/  @P1 SHF.R.U32.HI R4, RZ, R48, R5 ;  /* 0x00000030ff041219 */ /* 0x001fc40000011605 */
[----:B------:R-:W-:Y:S02]  /*95c0*/  SHF.R.U64 R26, R26, 0x3, RZ ;  /* 0x000000031a1a7819 */ /* 0x000fe400000012ff */
[--C-:B------:R-:W-:Y:S01]  /*95d0*/  SHF.R.S32.HI R5, RZ, 0x1f, R4.reuse ;  /* 0x0000001fff057819 */ /* 0x100fe20000011404 */
[----:B------:R-:W-:Y:S01]  /*95e0*/  IMAD.MOV R6, RZ, RZ, -R4 ;  /* 0x000000ffff067224 */ /* 0x000fe200078e0a04 */
[----:B------:R-:W-:Y:S02]  /*95f0*/  IADD3 R12, P0, R4, UR6, RZ ;  /* 0x00000006040c7c10 */ /* 0x000fe4000ff1e0ff */
[----:B------:R-:W-:Y:S01]  /*9600*/  F2FP.BF16.F32.PACK_AB R4, R97, R96 ;  /* 0x000000606104723e */ /* 0x000fe200000010ff */
[----:B------:R-:W-:Y:S01]  /*9610*/  IMAD R11, R39, R6, R42 ;  /* 0x00000006270b7224 */ /* 0x000fe200078e022a */
[----:B------:R-:W-:Y:S01]  /*9620*/  IADD3.X R13, R5, UR7, R14, P0, !PT ;  /* 0x00000007050d7c10 */ /* 0x000fe200087fe40e */
[----:B------:R-:W-:Y:S01]  /*9630*/  ULDC.64 UR6, c[0x0][0xb88] ;  /* 0x0002e20000067ab9 */ /* 0x000fe20000000a00 */
[----:B------:R-:W-:-:S02]  /*9640*/  F2FP.BF16.F32.PACK_AB R5, R99, R98 ;  /* 0x000000626305723e */ /* 0x000fc400000010ff */
[----:B------:R-:W-:Y:S01]  /*9650*/  SHF.R.S32.HI R10, RZ, 0x1f, R11 ;  /* 0x0000001fff0a7819 */ /* 0x000fe2000001140b */
[----:B------:R-:W-:Y:S01]  /*9660*/  IMAD.WIDE.U32 R12, R11, UR6, R12 ;  /* 0x000000060b0c7c25 */ /* 0x000fe2000f8e000c */
[----:B------:R-:W-:Y:S02]  /*9670*/  F2FP.BF16.F32.PACK_AB R6, R101, R100 ;  /* 0x000000646506723e */ /* 0x000fe400000010ff */
[----:B------:R-:W-:Y:S01]  /*9680*/  LOP3.LUT R28, R28, R29, RZ, 0x3c, !PT ;  /* 0x0000001d1c1c7212 */ /* 0x000fe200078e3cff */
[----:B------:R-:W-:Y:S01]  /*9690*/  IMAD R10, R10, UR6, RZ ;  /* 0x000000060a0a7c24 */ /* 0x000fe2000f8e02ff */
[----:B------:R-:W-:Y:S01]  /*96a0*/  MOV R14, R8 ;  /* 0x00000008000e7202 */ /* 0x000fe20000000f00 */
[----:B------:R0:W-:Y:S01]  /*96b0*/  STSM.16.M88.4 [R15], R4 ;  /* 0x000000040f007844 */ /* 0x0001e20000000200 */
[----:B------:R-:W-:Y:S01]  /*96c0*/  IMAD.X R29, RZ, RZ, R37, P3 ;  /* 0x000000ffff1d7224 */ /* 0x000fe200018e0625 */
[----:B------:R-:W-:Y:S01]  /*96d0*/  LOP3.LUT P0, RZ, R184, 0x3, RZ, 0xc0, !PT ;  /* 0x00000003b8ff7812 */ /* 0x000fe2000780c0ff */
[----:B------:R-:W-:Y:S01]  /*96e0*/  IMAD R41, R11, UR7, R10 ;  /* 0x000000070b297c24 */ /* 0x000fe2000f8e020a */
[----:B------:R-:W-:Y:S01]  /*96f0*/  ULDC.64 UR6, c[0x0][0xb50] ;  /* 0x0002d40000067ab9 */ /* 0x000fe20000000a00 */
[----:B------:R-:W-:-:S02]  /*9700*/  F2FP.BF16.F32.PACK_AB R8, R105, R104 ;  /* 0x000000686908723e */ /* 0x000fc400000010ff */
[----:B------:R-:W-:Y:S02]  /*9710*/  F2FP.BF16.F32.PACK_AB R9, R107, R106 ;  /* 0x0000006a6b09723e */ /* 0x000fe400000010ff */
[----:B------:R-:W-:Y:S02]  /*9720*/  F2FP.BF16.F32.PACK_AB R10, R109, R108 ;  /* 0x0000006c6d0a723e */ /* 0x000fe400000010ff */
[----:B------:R-:W-:Y:S02]  /*9730*/  F2FP.BF16.F32.PACK_AB R11, R111, R110 ;  /* 0x0000006e6f0b723e */ /* 0x000fe400000010ff */
[----:B------:R-:W-:Y:S02]  /*9740*/  LEA R40, P3, R12, UR6, 0x2 ;  /* 0x000000060c287c11 */ /* 0x000fe4000f8610ff */
[----:B------:R-:W-:Y:S01]  /*9750*/  LOP3.LUT R26, R26, R27, RZ, 0x3c, !PT ;  /* 0x0000001b1a1a7212 */ /* 0x000fe200078e3cff */
[----:B0-----:R-:W-:Y:S01]  /*9760*/  VIADD R5, R43, 0x8 ;  /* 0x000000082b057836 */ /* 0x001fe20000000000 */
[----:B------:R0:W-:Y:S01]  /*9770*/  STSM.16.M88.4 [R14], R8 ;  /* 0x000000080e007844 */ /* 0x0001e20000000200 */
[----:B------:R-:W-:Y:S01]  /*9780*/  IMAD.IADD R7, R13, 0x1, R41 ;  /* 0x000000010d077824 */ /* 0x000fe200078e0229 */
[----:B------:R-:W-:Y:S01]  /*9790*/  F2FP.BF16.F32.PACK_AB R4, R113, R112 ;  /* 0x000000707104723e */ /* 0x000fe200000010ff */
[----:B------:R-:W-:Y:S01]  /*97a0*/  IMAD.X R27, RZ, RZ, R37, P2 ;  /* 0x000000ffff1b7224 */ /* 0x000fe200010e0625 */
[-C--:B------:R-:W-:Y:S01]  /*97b0*/  ISETP.GE.OR P2, PT, R43, R64.reuse, P0 ;  /* 0x000000402b00720c */ /* 0x080fe20000746670 */
[----:B------:R-:W-:Y:S01]  /*97c0*/  SHFL.IDX PT, R60, R40, RZ, 0x1c1f ;  /* 0x001c1fff283c7589 */ /* 0x000fe200000e0000 */
[----:B------:R-:W-:-:S02]  /*97d0*/  ISETP.GE.OR P0, PT, R5, R64, P0 ;  /* 0x000000400500720c */ /* 0x000fc40000706670 */
[----:B------:R-:W-:Y:S01]  /*97e0*/  LEA.HI.X R41, R12, UR7, R7, 0x2, P3 ;  /* 0x000000070c297c11 */ /* 0x000fe200098f1407 */
[----:B------:R-:W-:Y:S01]  /*97f0*/  SHFL.IDX PT, R62, R40, 0x1, 0x1c1f ;  /* 0x003c1f00283e7f89 */ /* 0x000fe200000e0000 */
[----:B------:R-:W-:Y:S02]  /*9800*/  F2FP.BF16.F32.PACK_AB R5, R115, R114 ;  /* 0x000000727305723e */ /* 0x000fe400000010ff */
[----:B------:R-:W-:Y:S01]  /*9810*/  F2FP.BF16.F32.PACK_AB R6, R117, R116 ;  /* 0x000000747506723e */ /* 0x000fe200000010ff */
[----:B------:R-:W1:Y:S01]  /*9820*/  SHFL.IDX PT, R61, R41, RZ, 0x1c1f ;  /* 0x001c1fff293d7589 */ /* 0x000e6200000e0000 */
[----:B------:R-:W-:Y:S02]  /*9830*/  F2FP.BF16.F32.PACK_AB R7, R119, R118 ;  /* 0x000000767707723e */ /* 0x000fe400000010ff */
[----:B------:R-:W-:Y:S01]  /*9840*/  F2FP.BF16.F32.PACK_AB R12, R121, R120 ;  /* 0x00000078790c723e */ /* 0x000fe200000010ff */
[----:B------:R-:W2:Y:S01]  /*9850*/  SHFL.IDX PT, R63, R41, 0x1, 0x1c1f ;  /* 0x003c1f00293f7f89 */ /* 0x000ea200000e0000 */
[----:B------:R-:W-:-:S02]  /*9860*/  F2FP.BF16.F32.PACK_AB R13, R123, R122 ;  /* 0x0000007a7b0d723e */ /* 0x000fc400000010ff */
[----:B0-----:R-:W-:Y:S01]  /*9870*/  F2FP.BF16.F32.PACK_AB R14, R125, R124 ;  /* 0x0000007c7d0e723e */ /* 0x001fe200000010ff */
[----:B------:R-:W-:Y:S01]  /*9880*/  STSM.16.M88.4 [R54], R4 ;  /* 0x0000000436007844 */ /* 0x000fe20000000200 */
[----:B------:R-:W-:Y:S02]  /*9890*/  F2FP.BF16.F32.PACK_AB R15, R127, R126 ;  /* 0x0000007e7f0f723e */ /* 0x000fe400000010ff */
[----:B------:R-:W-:Y:S02]  /*98a0*/  F2FP.BF16.F32.PACK_AB R8, R129, R128 ;  /* 0x000000808108723e */ /* 0x000fe400000010ff */
[----:B------:R-:W-:Y:S01]  /*98b0*/  F2FP.BF16.F32.PACK_AB R9, R131, R130 ;  /* 0x000000828309723e */ /* 0x000fe200000010ff */
[----:B------:R-:W-:Y:S01]  /*98c0*/  STSM.16.M88.4 [R53], R12 ;  /* 0x0000000c35007844 */ /* 0x000fe20000000200 */
[----:B------:R-:W-:Y:S02]  /*98d0*/  F2FP.BF16.F32.PACK_AB R10, R133, R132 ;  /* 0x00000084850a723e */ /* 0x000fe400000010ff */
[----:B------:R-:W-:-:S02]  /*98e0*/  F2FP.BF16.F32.PACK_AB R11, R135, R134 ;  /* 0x00000086870b723e */ /* 0x000fc400000010ff */
[----:B------:R-:W-:Y:S02]  /*98f0*/  MOV R65, R44 ;  /* 0x0000002c00417202 */ /* 0x000fe40000000f00 */
[C---:B------:R-:W-:Y:S01]  /*9900*/  LOP3.LUT R21, R36.reuse, 0x380, RZ, 0xc0, !PT ;  /* 0x0000038024157812 */ /* 0x040fe200078ec0ff */
[----:B------:R-:W-:Y:S01]  /*9910*/  STSM.16.M88.4 [R52], R8 ;  /* 0x0000000834007844 */ /* 0x000fe20000000200 */
[C---:B------:R-:W-:Y:S02]  /*9920*/  IADD3 R33, P5, R36.reuse, 0x2000, RZ ;  /* 0x0000200024217810 */ /* 0x040fe40007fbe0ff */
[----:B------:R-:W-:Y:S01]  /*9930*/  SHF.R.U64 R21, R21, 0x3, RZ ;  /* 0x0000000315157819 */ /* 0x000fe200000012ff */
[----:B------:R0:W-:Y:S01]  /*9940*/  STSM.16.M88.4 [R66], R136 ;  /* 0x0000008842007844 */ /* 0x0001e20000000200 */
[----:B------:R-:W-:Y:S01]  /*9950*/  IADD3 R31, P4, R36, 0x3000, RZ ;  /* 0x00003000241f7810 */ /* 0x000fe20007f9e0ff */
[----:B------:R-:W-:Y:S01]  /*9960*/  UIMAD UR5, UR12, UR8, URZ ;  /* 0x000000080c0572a4 */ /* 0x000fe2000f8e023f */
[----:B------:R-:W-:Y:S01]  /*9970*/  LOP3.LUT R36, R21, R36, RZ, 0x3c, !PT ;  /* 0x0000002415247212 */ /* 0x000fe200078e3cff */
[----:B------:R-:W-:Y:S01]  /*9980*/  STSM.16.M88.4 [R65], R144 ;  /* 0x0000009041007844 */ /* 0x000fe20000000200 */
[----:B------:R-:W-:Y:S01]  /*9990*/  IMAD.X R21, RZ, RZ, R37, P6 ;  /* 0x000000ffff157224 */ /* 0x000fe200030e0625 */
[----:B------:R-:W-:Y:S01]  /*99a0*/  UIMAD.WIDE.U32 UR6, UR39, UR8, URZ ;  /* 0x00000008270672a5 */ /* 0x000fe2000f8e003f */
[----:B------:R-:W-:Y:S01]  /*99b0*/  LOP3.LUT R32, R33, 0x380, RZ, 0xc0, !PT ;  /* 0x0000038021207812 */ /* 0x000fe200078ec0ff */
[----:B------:R-:W-:Y:S08]  /*99c0*/  BAR.SYNC.DEFER_BLOCKING 0x1, 0x100 ;  /* 0x0044000000007b1d */ /* 0x000ff00000010000 */
[----:B0-----:R-:W0:Y:S01]  /*99d0*/  @P1 LDC R66, c[0x0][0xbec] ;  /* 0x0002fb00ff421b82 */ /* 0x001e220000000800 */
[----:B------:R-:W-:Y:S01]  /*99e0*/  UIMAD UR5, UR39, UR9, UR5 ;  /* 0x00000009270572a4 */ /* 0x000fe2000f8e0205 */
[----:B------:R-:W-:Y:S01]  /*99f0*/  LOP3.LUT R30, R31, 0x380, RZ, 0xc0, !PT ;  /* 0x000003801f1e7812 */ /* 0x000fe200078ec0ff */
[----:B------:R-:W-:Y:S01]  /*9a00*/  UIMAD UR8, UR13, UR10, URZ ;  /* 0x0000000a0d0872a4 */ /* 0x000fe2000f8e023f */
[----:B------:R-:W-:Y:S01]  /*9a10*/  SHF.R.U64 R32, R32, 0x3, RZ ;  /* 0x0000000320207819 */ /* 0x000fe200000012ff */
[----:B-1----:R1:W-:Y:S01]  /*9a20*/  @!P2 ST.E desc[UR46][R60.64], R38 ;  /* 0x000000263c00a985 */ /* 0x0023e2000c10192e */
[----:B------:R-:W-:Y:S01]  /*9a30*/  UIADD3 UR7, UR7, UR5, URZ ;  /* 0x0000000507077290 */ /* 0x000fe2000fffe03f */
[----:B------:R-:W-:-:S02]  /*9a40*/  SHF.R.U64 R30, R30, 0x3, RZ ;  /* 0x000000031e1e7819 */ /* 0x000fc400000012ff */
[----:B--2---:R2:W-:Y:S01]  /*9a50*/  @!P0 ST.E desc[UR46][R62.64], R3 ;  /* 0x000000033e008985 */ /* 0x0045e2000c10192e */
[----:B------:R-:W-:Y:S01]  /*9a60*/  LOP3.LUT R32, R32, R33, RZ, 0x3c, !PT ;  /* 0x0000002120207212 */ /* 0x000fe200078e3cff */
[----:B-1----:R-:W1:Y:S02]  /*9a70*/  @P1 LDC R61, c[0x0][0xbf0] ;  /* 0x0002fc00ff3d1b82 */ /* 0x002e640000000800 */
[----:B------:R3:W5:Y:S01]  /*9a80*/  LD.E.128 R12, desc[UR46][R24.64] ;  /* 0x0000002e180c7980 */ /* 0x000762000c101d00 */
[----:B------:R-:W-:Y:S01]  /*9a90*/  UIMAD UR5, UR37, UR11, UR8 ;  /* 0x0000000b250572a4 */ /* 0x000fe2000f8e0208 */
[----:B------:R-:W-:Y:S01]  /*9aa0*/  LOP3.LUT R30, R30, R31, RZ, 0x3c, !PT ;  /* 0x0000001f1e1e7212 */ /* 0x000fe200078e3cff */
[----:B--2---:R-:W-:Y:S01]  /*9ab0*/  IMAD R3, R19, 0x20, R22 ;  /* 0x0000002013037824 */ /* 0x004fe200078e0216 */
[----:B------:R0:W5:Y:S01]  /*9ac0*/  LD.E.128 R8, desc[UR46][R20.64] ;  /* 0x0000002e14087980 */ /* 0x000162000c101d00 */
[----:B------:R-:W-:Y:S01]  /*9ad0*/  UIMAD.WIDE.U32 UR6, UR37, UR10, UR6 ;  /* 0x0000000a250672a5 */ /* 0x000fe2000f8e0006 */
[--C-:B------:R-:W-:Y:S01]  /*9ae0*/  IMAD.X R33, RZ, RZ, R37.reuse, P5 ;  /* 0x000000ffff217224 */ /* 0x100fe200028e0625 */
[----:B------:R-:W-:Y:S01]  /*9af0*/  ULDC.64 UR8, c[0x0][0xae0] ;  /* 0x0002b80000087ab9 */ /* 0x000fe20000000a00 */
[----:B------:R2:W5:Y:S01]  /*9b00*/  LD.E.128 R52, desc[UR46][R26.64] ;  /* 0x0000002e1a347980 */ /* 0x000562000c101d00 */
[----:B------:R-:W-:-:S02]  /*9b10*/  IMAD.X R31, RZ, RZ, R37, P4 ;  /* 0x000000ffff1f7224 */ /* 0x000fc400020e0625 */
[----:B---3--:R-:W-:Y:S01]  /*9b20*/  VIADD R25, R3, UR36 ;  /* 0x0000002403197c36 */ /* 0x008fe20008000000 */
[----:B------:R-:W-:Y:S01]  /*9b30*/  UIADD3 UR5, UR7, UR5, URZ ;  /* 0x0000000507057290 */ /* 0x000fe2000fffe03f */
[----:B------:R-:W5:Y:S02]  /*9b40*/  LD.E.128 R48, desc[UR46][R36.64] ;  /* 0x0000002e24307980 */ /* 0x000f64000c101d00 */
[----:B0-----:R-:W-:Y:S02]  /*9b50*/  @P1 IMAD.HI.U32 R20, R25, R66, RZ ;  /* 0x0000004219141227 */ /* 0x001fe400078e00ff */
[----:B------:R-:W5:Y:S02]  /*9b60*/  LD.E.128 R44, desc[UR46][R34.64] ;  /* 0x0000002e222c7980 */ /* 0x000f64000c101d00 */
[----:B------:R-:W-:Y:S02]  /*9b70*/  IMAD.MOV.U32 R3, RZ, RZ, R25 ;  /* 0x000000ffff037224 */ /* 0x000fe400078e0019 */
[----:B------:R-:W-:Y:S01]  /*9b80*/  IMAD.U32 R21, RZ, RZ, UR7 ;  /* 0x00000007ff157e24 */ /* 0x000fe2000f8e00ff */
[----:B------:R-:W5:Y:S01]  /*9b90*/  LD.E.128 R40, desc[UR46][R32.64] ;  /* 0x0000002e20287980 */ /* 0x000f62000c101d00 */
[----:B-1----:R-:W-:-:S03]  /*9ba0*/  @P1 SHF.R.U32.HI R3, RZ, R61, R20 ;  /* 0x0000003dff031219 */ /* 0x002fc60000011614 */
[----:B------:R-:W5:Y:S01]  /*9bb0*/  LD.E.128 R4, desc[UR46][R30.64] ;  /* 0x0000002e1e047980 */ /* 0x000f62000c101d00 */
[--C-:B------:R-:W-:Y:S01]  /*9bc0*/  SHF.R.S32.HI R24, RZ, 0x1f, R3.reuse ;  /* 0x0000001fff187819 */ /* 0x100fe20000011403 */
[----:B--2---:R-:W-:Y:S02]  /*9bd0*/  IMAD.MOV R26, RZ, RZ, -R3 ;  /* 0x000000ffff1a7224 */ /* 0x004fe400078e0a03 */
[----:B------:R-:W-:Y:S01]  /*9be0*/  IMAD.U32 R20, RZ, RZ, UR6 ;  /* 0x00000006ff147e24 */ /* 0x000fe2000f8e00ff */
[----:B------:R0:W5:Y:S01]  /*9bf0*/  LD.E.128 R56, desc[UR46][R28.64] ;  /* 0x0000002e1c387980 */ /* 0x000162000c101d00 */
[----:B------:R-:W-:Y:S01]  /*9c00*/  IMAD.U32 R21, RZ, RZ, UR5 ;  /* 0x00000005ff157e24 */ /* 0x000fe2000f8e00ff */
[----:B------:R-:W-:Y:S01]  /*9c10*/  ULDC.64 UR6, c[0x0][0xad8] ;  /* 0x0002b60000067ab9 */ /* 0x000fe20000000a00 */
[----:B------:R-:W-:Y:S01]  /*9c20*/  IMAD R24, R24, UR8, RZ ;  /* 0x0000000818187c24 */ /* 0x000fe2000f8e02ff */
[----:B------:R-:W-:Y:S01]  /*9c30*/  @!PT LDS RZ, [RZ] ;  /* 0x00000000fffff984 */ /* 0x000fe20000000800 */
[----:B------:R-:W-:Y:S01]  /*9c40*/  @!PT LDS RZ, [RZ] ;  /* 0x00000000fffff984 */ /* 0x000fe20000000800 */
[----:B------:R-:W-:Y:S01]  /*9c50*/  @!PT LDS RZ, [RZ] ;  /* 0x00000000fffff984 */ /* 0x000fe20000000800 */
[----:B------:R-:W-:Y:S01]  /*9c60*/  @!PT LDS RZ, [RZ] ;  /* 0x00000000fffff984 */ /* 0x000fe20000000800 */
[----:B------:R1:W-:Y:S06]  /*9c70*/  MEMBAR.ALL.CTA ;  /* 0x0000000000007992 */ /* 0x0003ec0000008000 */
[----:B-1----:R-:W1:Y:S01]  /*9c80*/  FENCE.VIEW.ASYNC.S ;  /* 0x00000000000073c6 */ /* 0x002e620000000000 */
[----:B------:R-:W-:-:S02]  /*9c90*/  IMAD R39, R39, R26, R25 ;  /* 0x0000001a27277224 */ /* 0x000fc400078e0219 */
[C---:B------:R-:W-:Y:S02]  /*9ca0*/  IMAD R25, R3.reuse, UR9, R24 ;  /* 0x0000000903197c24 */ /* 0x040fe4000f8e0218 */
[----:B------:R-:W-:Y:S01]  /*9cb0*/  IMAD.WIDE.U32 R20, R3, UR8, R20 ;  /* 0x0000000803147c25 */ /* 0x000fe2000f8e0014 */
[----:B------:R-:W-:-:S03]  /*9cc0*/  SHF.R.S32.HI R3, RZ, 0x1f, R39 ;  /* 0x0000001fff037819 */ /* 0x000fc60000011427 */
[----:B------:R-:W-:Y:S02]  /*9cd0*/  IMAD.IADD R21, R21, 0x1, R25 ;  /* 0x0000000115157824 */ /* 0x000fe400078e0219 */
[----:B------:R-:W-:Y:S02]  /*9ce0*/  IMAD R24, R3, UR6, RZ ;  /* 0x0000000603187c24 */ /* 0x000fe4000f8e02ff */
[----:B0-----:R-:W-:Y:S02]  /*9cf0*/  VIADD R29, R22, UR36 ;  /* 0x00000024161d7c36 */ /* 0x001fe40008000000 */
        /* <DEDUP_REMOVED lines=27> */
.L_x_8984:
[----:B------:R-:W-:Y:S05]  /*9eb0*/  BSYNC B1 ;  /* 0x0000000000017941 */ /* 0x000fea0003800000 */
.L_x_8983:
[----:B--2---:R2:W4:Y:S01]  /*9ec0*/  SHFL.IDX PT, R3, R27, 0x1, 0x181f ;  /* 0x00381f001b037f89 */ /* 0x00452200000e0000 */
[----:B------:R-:W-:Y:S03]  /*9ed0*/  BSSY B1, `(.L_x_8985) ;  /* 0x000000c000017945 */ /* 0x000fe60003800000 */
[----:B-1-3--:R2:W1:Y:S01]  /*9ee0*/  SHFL.IDX PT, R25, R26, 0x1, 0x181f ;  /* 0x00381f001a197f89 */ /* 0x00a46200000e0000 */
[----:B------:R-:W-:Y:S05]  /*9ef0*/  @P0 BRA `(.L_x_8986) ;  /* 0x0000000000240947 */ /* 0x000fea0003800000 */
[----:B------:R-:W-:Y:S02]  /*9f00*/  ULDC UR5, c[0x0][0xac8] ;  /* 0x0002b20000057ab9 */ /* 0x000fe40000000800 */
[----:B------:R-:W-:Y:S02]  /*9f10*/  ISETP.GE.AND P3, PT, R2, UR5, PT ;  /* 0x0000000502007c0c */ /* 0x000fe4000bf66270 */
[----:B------:R-:W-:-:S11]  /*9f20*/  ISETP.GE.AND P4, PT, R18, UR5, PT ;  /* 0x0000000512007c0c */ /* 0x000fd6000bf86270 */
[-C--:B-1----:R-:W-:Y:S02]  /*9f30*/  @!P3 LEA R20, P0, R2, R25.reuse, 0x1 ;  /* 0x000000190214b211 */ /* 0x082fe400078008ff */
[----:B------:R-:W-:Y:S02]  /*9f40*/  @!P4 LEA R24, P2, R18, R25, 0x1 ;  /* 0x000000191218c211 */ /* 0x000fe400078408ff */
[-C--:B----4-:R-:W-:Y:S02]  /*9f50*/  @!P3 LEA.HI.X R21, R2, R3.reuse, R189, 0x1, P0 ;  /* 0x000000030215b211 */ /* 0x090fe400000f0cbd */
[----:B------:R-:W-:-:S03]  /*9f60*/  @!P4 LEA.HI.X R25, R18, R3, R188, 0x1, P2 ;  /* 0x000000031219c211 */ /* 0x000fc600010f0cbc */
[----:B-----5:R3:W-:Y:S04]  /*9f70*/  @!P3 ST.E.128 desc[UR46][R20.64], R44 ;  /* 0x0000002c1400b985 */ /* 0x0207e8000c101d2e */
[----:B------:R3:W-:Y:S02]  /*9f80*/  @!P4 ST.E.128 desc[UR46][R24.64], R52 ;  /* 0x000000341800c985 */ /* 0x0007e4000c101d2e */
.L_x_8986:
[----:B------:R-:W-:Y:S05]  /*9f90*/  BSYNC B1 ;  /* 0x0000000000017941 */ /* 0x000fea0003800000 */
.L_x_8985:
[----:B----4-:R4:W0:Y:S01]  /*9fa0*/  SHFL.IDX PT, R3, R27, 0x2, 0x181f ;  /* 0x00581f001b037f89 */ /* 0x01082200000e0000 */
        /* <DEDUP_REMOVED lines=8> */
[-C--:B0-----:R-:W-:Y:S02]  /*a030*/  @!P2 LEA.HI.X R21, R2, R3.reuse, R189, 0x1, P0 ;  /* 0x000000030215a211 */ /* 0x081fe400000f0cbd */
[----:B------:R-:W-:-:S03]  /*a040*/  @!P3 LEA.HI.X R25, R18, R3, R188, 0x1, P1 ;  /* 0x000000031219b211 */ /* 0x000fc600008f0cbc */
[----:B-----5:R3:W-:Y:S04]  /*a050*/  @!P2 ST.E.128 desc[UR46][R20.64], R40 ;  /* 0x000000281400a985 */ /* 0x0207e8000c101d2e */
[----:B------:R3:W-:Y:S02]  /*a060*/  @!P3 ST.E.128 desc[UR46][R24.64], R12 ;  /* 0x0000000c1800b985 */ /* 0x0007e4000c101d2e */
.L_x_8988:
[----:B------:R-:W-:Y:S05]  /*a070*/  BSYNC B1 ;  /* 0x0000000000017941 */ /* 0x000fea0003800000 */
.L_x_8987:
[----:B0-----:R-:W-:Y:S01]  /*a080*/  VIADD R3, R29, 0x60 ;  /* 0x000000601d037836 */ /* 0x001fe20000000000 */
[----:B--2-4-:R-:W0:Y:S04]  /*a090*/  SHFL.IDX PT, R27, R27, 0x3, 0x181f ;  /* 0x00781f001b1b7f89 */ /* 0x014e2800000e0000 */
[----:B------:R-:W-:Y:S01]  /*a0a0*/  ISETP.GE.AND P0, PT, R3, R64, PT ;  /* 0x000000400300720c */ /* 0x000fe20003f06270 */
[----:B---3-5:R2:W3:-:S12]  /*a0b0*/  SHFL.IDX PT, R15, R26, 0x3, 0x181f ;  /* 0x00781f001a0f7f89 */ /* 0x0284d800000e0000 */
[----:B--2---:R-:W-:Y:S05]  /*a0c0*/  @P0 BRA `(.L_x_8989) ;  /* 0x0000000800800947 */ /* 0x004fea0003800000 */
[----:B------:R-:W-:Y:S02]  /*a0d0*/  ULDC UR5, c[0x0][0xac8] ;  /* 0x0002b20000057ab9 */ /* 0x000fe40000000800 */
[----:B------:R-:W-:-:S13]  /*a0e0*/  ISETP.GE.AND P1, PT, R2, UR5, PT ;  /* 0x0000000502007c0c */ /* 0x000fda000bf26270 */
[----:B---3--:R-:W-:-:S04]  /*a0f0*/  @!P1 LEA R12, P0, R2, R15, 0x1 ;  /* 0x0000000f020c9211 */ /* 0x008fc800078008ff */
[----:B0-----:R-:W-:Y:S02]  /*a100*/  @!P1 LEA.HI.X R13, R2, R27, R189, 0x1, P0 ;  /* 0x0000001b020d9211 */ /* 0x001fe400000f0cbd */
[----:B------:R-:W-:-:S03]  /*a110*/  ISETP.GE.AND P0, PT, R18, UR5, PT ;  /* 0x0000000512007c0c */ /* 0x000fc6000bf06270 */
[----:B------:R2:W-:Y:S10]  /*a120*/  @!P1 ST.E.128 desc[UR46][R12.64], R4 ;  /* 0x000000040c009985 */ /* 0x0005f4000c101d2e */
[----:B------:R-:W-:Y:S05]  /*a130*/  @P0 BRA `(.L_x_8989) ;  /* 0x0000000800640947 */ /* 0x000fea0003800000 */
[----:B--2---:R-:W-:-:S04]  /*a140*/  LEA R4, P0, R18, R15, 0x1 ;  /* 0x0000000f12047211 */ /* 0x004fc800078008ff */
[----:B------:R-:W-:-:S05]  /*a150*/  LEA.HI.X R5, R18, R27, R188, 0x1, P0 ;  /* 0x0000001b12057211 */ /* 0x000fca00000f0cbc */
[----:B------:R4:W-:Y:S01]  /*a160*/  ST.E.128 desc[UR46][R4.64], R8 ;  /* 0x0000000804007985 */ /* 0x0009e2000c101d2e */
[----:B------:R-:W-:Y:S05]  /*a170*/  BRA `(.L_x_8989) ;  /* 0x0000000800547947 */ /* 0x000fea0003800000 */
.L_x_8982:
        /* <DEDUP_REMOVED lines=50> */
.L_x_8991:
[----:B------:R-:W-:Y:S05]  /*a4a0*/  BSYNC B1 ;  /* 0x0000000000017941 */ /* 0x000fea0003800000 */
.L_x_8990:
        /* <DEDUP_REMOVED lines=48> */
[----:B------:R-:W-:-:S11]  /*a7b0*/  ISETP.GE.AND P5, PT, R18, UR5, PT ;  /* 0x0000000512007c0c */ /* 0x000fd6000bfa6270 */
[-C--:B-1----:R-:W-:Y:S02]  /*a7c0*/  @!P4 LEA R10, P2, R2, R5.reuse, 0x1 ;  /* 0x00000005020ac211 */ /* 0x082fe400078408ff */
[----:B------:R-:W-:Y:S02]  /*a7d0*/  @!P5 LEA R4, P3, R18, R5, 0x1 ;  /* 0x000000051204d211 */ /* 0x000fe400078608ff */
[-C--:B--2---:R-:W-:Y:S02]  /*a7e0*/  @!P4 LEA.HI.X R11, R2, R3.reuse, R189, 0x1, P2 ;  /* 0x00000003020bc211 */ /* 0x084fe400010f0cbd */
[----:B------:R-:W-:-:S03]  /*a7f0*/  @!P5 LEA.HI.X R5, R18, R3, R188, 0x1, P3 ;  /* 0x000000031205d211 */ /* 0x000fc600018f0cbc */
[----:B------:R3:W-:Y:S04]  /*a800*/  @!P4 ST.E.128 desc[UR46][R10.64], RZ ;  /* 0x000000ff0a00c985 */ /* 0x0007e8000c101d2e */
[----:B------:R3:W-:Y:S02]  /*a810*/  @!P5 ST.E.128 desc[UR46][R4.64], RZ ;  /* 0x000000ff0400d985 */ /* 0x0007e4000c101d2e */
.L_x_8993:
[----:B------:R-:W-:Y:S05]  /*a820*/  BSYNC B1 ;  /* 0x0000000000017941 */ /* 0x000fea0003800000 */
.L_x_8992:
        /* <DEDUP_REMOVED lines=11> */
[----:B------:R3:W-:Y:S04]  /*a8e0*/  @!P3 ST.E.128 desc[UR46][R10.64], RZ ;  /* 0x000000ff0a00b985 */ /* 0x0007e8000c101d2e */
[----:B------:R3:W-:Y:S02]  /*a8f0*/  @!P4 ST.E.128 desc[UR46][R4.64], RZ ;  /* 0x000000ff0400c985 */ /* 0x0007e4000c101d2e */
.L_x_8995:
[----:B------:R-:W-:Y:S05]  /*a900*/  BSYNC B1 ;  /* 0x0000000000017941 */ /* 0x000fea0003800000 */
.L_x_8994:
        /* <DEDUP_REMOVED lines=11> */
[----:B------:R3:W-:Y:S04]  /*a9c0*/  @!P2 ST.E.128 desc[UR46][R10.64], RZ ;  /* 0x000000ff0a00a985 */ /* 0x0007e8000c101d2e */
[----:B------:R3:W-:Y:S02]  /*a9d0*/  @!P3 ST.E.128 desc[UR46][R4.64], RZ ;  /* 0x000000ff0400b985 */ /* 0x0007e4000c101d2e */
.L_x_8997:
[----:B------:R-:W-:Y:S05]  /*a9e0*/  BSYNC B1 ;  /* 0x0000000000017941 */ /* 0x000fea0003800000 */
.L_x_8996:
[----:B------:R-:W-:Y:S01]  /*a9f0*/  VIADD R0, R8, 0x60 ;  /* 0x0000006008007836 */ /* 0x000fe20000000000 */
[----:B0-----:R0:W0:Y:S04]  /*aa00*/  SHFL.IDX PT, R3, R7, 0x3, 0x181f ;  /* 0x00781f0007037f89 */ /* 0x00102800000e0000 */
[----:B------:R-:W-:Y:S01]  /*aa10*/  ISETP.GE.AND P0, PT, R0, R9, PT ;  /* 0x000000090000720c */ /* 0x000fe20003f06270 */
[----:B-1-3--:R1:W3:-:S12]  /*aa20*/  SHFL.IDX PT, R5, R6, 0x3, 0x181f ;  /* 0x00781f0006057f89 */ /* 0x00a2d800000e0000 */
[----:B-1----:R-:W-:Y:S05]  /*aa30*/  @P0 BRA `(.L_x_8989) ;  /* 0x0000000000240947 */ /* 0x002fea0003800000 */
[----:B------:R-:W-:Y:S02]  /*aa40*/  ULDC UR5, c[0x0][0xac8] ;  /* 0x0002b20000057ab9 */ /* 0x000fe40000000800 */
[----:B------:R-:W-:Y:S02]  /*aa50*/  ISETP.GE.AND P2, PT, R2, UR5, PT ;  /* 0x0000000502007c0c */ /* 0x000fe4000bf46270 */
[----:B------:R-:W-:-:S11]  /*aa60*/  ISETP.GE.AND P3, PT, R18, UR5, PT ;  /* 0x0000000512007c0c */ /* 0x000fd6000bf66270 */
[-C--:B--234-:R-:W-:Y:S02]  /*aa70*/  @!P2 LEA R6, P0, R2, R5.reuse, 0x1 ;  /* 0x000000050206a211 */ /* 0x09cfe400078008ff */
[----:B------:R-:W-:Y:S02]  /*aa80*/  @!P3 LEA R4, P1, R18, R5, 0x1 ;  /* 0x000000051204b211 */ /* 0x000fe400078208ff */
[-C--:B0-----:R-:W-:Y:S02]  /*aa90*/  @!P2 LEA.HI.X R7, R2, R3.reuse, R189, 0x1, P0 ;  /* 0x000000030207a211 */ /* 0x081fe400000f0cbd */
[----:B------:R-:W-:-:S03]  /*aaa0*/  @!P3 LEA.HI.X R5, R18, R3, R188, 0x1, P1 ;  /* 0x000000031205b211 */ /* 0x000fc600008f0cbc */
[----:B------:R0:W-:Y:S04]  /*aab0*/  @!P2 ST.E.128 desc[UR46][R6.64], RZ ;  /* 0x000000ff0600a985 */ /* 0x0001e8000c101d2e */
[----:B------:R0:W-:Y:S02]  /*aac0*/  @!P3 ST.E.128 desc[UR46][R4.64], RZ ;  /* 0x000000ff0400b985 */ /* 0x0001e4000c101d2e */
.L_x_8989:
[----:B------:R-:W-:Y:S05]  /*aad0*/  BSYNC B0 ;  /* 0x0000000000007941 */ /* 0x000fea0003800000 */
.L_x_8981:
[----:B------:R-:W-:Y:S02]  /*aae0*/  ULDC UR5, c[0x0][0xc38] ;  /* 0x00030e0000057ab9 */ /* 0x000fe40000000800 */
[----:B------:R-:W-:-:S06]  /*aaf0*/  UISETP.GE.AND UP0, UPT, UR4, UR5, UPT ;  /* 0x000000050400728c */ /* 0x000fcc000bf06270 */
[----:B------:R-:W-:-:S13]  /*ab00*/  PLOP3.LUT P0, PT, PT, PT, UP0, 0x80, 0x0 ;  /* 0x000000000000781c */ /* 0x000fda0003f0f008 */
[----:B------:R-:W-:Y:S05]  /*ab10*/  @!P0 BRA `(.L_x_8998) ;  /* 0xffffff6000a08947 */ /* 0x000fea000383ffff */
[----:B------:R-:W-:Y:S05]  /*ab20*/  EXIT ;  /* 0x000000000000794d */ /* 0x000fea0003800000 */
.L_x_8946:
[----:B------:R-:W-:-:S08]  /*ab30*/  NOP ;  /* 0x0000000000007918 */ /* 0x000fd00000000000 */
[----:B------:R-:W0:-:S00]  /*ab40*/  USETMAXREG.DEALLOC.CTAPOOL 0x18 ;  /* 0x00000018000079c8 */ /* 0x000e0000080e0500 */
        /* <DEDUP_REMOVED lines=38> */
[----:B------:R0:W-:Y:S04]  /*adb0*/  STL [R1+0x4], R2 ;  /* 0x0000040201007387 */ /* 0x0001e80000100800 */
[----:B------:R0:W-:Y:S02]  /*adc0*/  STL [R1+0x1c], RZ ;  /* 0x00001cff01007387 */ /* 0x0001e40000100800 */
.L_x_9086:
        /* <DEDUP_REMOVED lines=14> */
[----:B-1----:R-:W-:Y:S05]  /*aeb0*/  @!P0 BRA `(.L_x_9000) ;  /* 0x0000000000208947 */ /* 0x002fea0003800000 */
        /* <DEDUP_REMOVED lines=8> */
.L_x_9000:
[----:B------:R-:W-:Y:S01]  /*af40*/  ULDC UR8, c[0x0][0xc54] ;  /* 0x0003150000087ab9 */ /* 0x000fe20000000800 */
[----:B------:R-:W-:Y:S01]  /*af50*/  UMOV UR7, UR9 ;  /* 0x0000000900077c82 */ /* 0x000fe20008000000 */
[----:B------:R-:W-:-:S11]  /*af60*/  UISETP.NE.AND UP0, UPT, UR8, 0x1, UPT ;  /* 0x000000010800788c */ /* 0x000fd6000bf05270 */
[----:B------:R-:W-:Y:S02]  /*af70*/  @UP0 ULDC.64 UR10, c[0x0][0xc58] ;  /* 0x00031600000a0ab9 */ /* 0x000fe40000000a00 */
[----:B------:R-:W-:-:S04]  /*af80*/  UIMAD.WIDE.U32 UR4, UR9, UR10, URZ ;  /* 0x0000000a090472a5 */ /* 0x000fc8000f8e003f */
[----:B------:R-:W-:-:S04]  /*af90*/  @UP0 USHF.R.U32.HI UR7, URZ, UR11, UR5 ;  /* 0x0000000b3f070299 */ /* 0x000fc80008011605 */
[----:B------:R-:W-:-:S12]  /*afa0*/  UIMAD UR8, UR7, UR8, URZ ;  /* 0x00000008070872a4 */ /* 0x000fd8000f8e023f */
.L_x_9001:
[----:B------:R-:W-:Y:S01]  /*afb0*/  ULOP3.LUT UR40, URZ, UR7, URZ, 0x33, !UPT ;  /* 0x000000073f287292 */ /* 0x000fe2000f8e333f */
[----:B------:R-:W-:Y:S01]  /*afc0*/  BSSY B7, `(.L_x_9002) ;  /* 0x00003ba000077945 */ /* 0x000fe20003800000 */
[----:B------:R-:W-:Y:S01]  /*afd0*/  ULDC UR5, c[0x0][0x448] ;  /* 0x0001120000057ab9 */ /* 0x000fe20000000800 */
[----:B------:R-:W-:Y:S01]  /*afe0*/  ULDC UR4, c[0x0][0xc3c] ;  /* 0x00030f0000047ab9 */ /* 0x000fe20000000800 */
[----:B------:R-:W-:Y:S02]  /*aff0*/  UISETP.NE.AND UP1, UPT, UR5, 0x1, UPT ;  /* 0x000000010500788c */ /* 0x000fe4000bf25270 */
[----:B------:R-:W-:Y:S01]  /*b000*/  UIADD3 UR40, UR40, UR4, URZ ;  /* 0x0000000428287290 */ /* 0x000fe2000fffe03f */
[----:B------:R-:W-:Y:S01]  /*b010*/  ULDC.64 UR10, c[0x0][0x418] ;  /* 0x00010600000a7ab9 */ /* 0x000fe20000000a00 */
[----:B------:R-:W-:Y:S01]  /*b020*/  ULDC UR5, c[0x0][0x288] ;  /* 0x0000a20000057ab9 */ /* 0x000fe20000000800 */
[----:B------:R-:W-:Y:S02]  /*b030*/  UISETP.NE.U32.AND UP0, UPT, UR10, URZ, UPT ;  /* 0x0000003f0a00728c */ /* 0x000fe4000bf05070 */
[----:B------:R-:W-:-:S02]  /*b040*/  USHF.L.U32 UR7, UR40, 0x7, URZ ;  /* 0x0000000728077899 */ /* 0x000fc4000800063f */
[----:B------:R-:W-:Y:S02]  /*b050*/  UISETP.NE.AND.EX UP0, UPT, UR11, URZ, UPT, UP0 ;  /* 0x0000003f0b00728c */ /* 0x000fe4000bf05300 */
        /* <DEDUP_REMOVED lines=12> */
[----:B------:R-:W-:Y:S02]  /*b120*/  UIADD3 UR8, UR9, -UR8, URZ ;  /* 0x8000000809087290 */ /* 0x000fe4000fffe03f */
[----:B------:R-:W-:Y:S02]  /*b130*/  USHF.R.S32.HI UR9, URZ, 0x1f, UR11 ;  /* 0x0000001f3f097899 */ /* 0x000fe4000801140b */
[----:B------:R-:W-:-:S02]  /*b140*/  USHF.R.S32.HI UR4, URZ, 0x1f, UR7 ;  /* 0x0000001f3f047899 */ /* 0x000fc40008011407 */
[----:B------:R-:W-:Y:S02]  /*b150*/  ULEA.HI UR9, UR9, UR11, URZ, 0x7 ;  /* 0x0000000b09097291 */ /* 0x000fe4000f8f383f */
[----:B------:R-:W-:Y:S01]  /*b160*/  ULEA.HI UR7, UR4, UR7, URZ, 0x7 ;  /* 0x0000000704077291 */ /* 0x000fe2000f8f383f */
[----:B------:R-:W-:Y:S01]  /*b170*/  ULDC UR10, c[0x0][0xc48] ;  /* 0x00031200000a7ab9 */ /* 0x000fe20000000800 */
[----:B------:R-:W-:Y:S02]  /*b180*/  USHF.R.S32.HI UR9, URZ, 0x7, UR9 ;  /* 0x000000073f097899 */ /* 0x000fe40008011409 */
[----:B------:R-:W-:Y:S02]  /*b190*/  USHF.R.S32.HI UR7, URZ, 0x7, UR7 ;  /* 0x000000073f077899 */ /* 0x000fe40008011407 */
        /* <DEDUP_REMOVED lines=32> */
.L_x_9003:
        /* <DEDUP_REMOVED lines=20> */
.L_x_9006:
[----:B------:R-:W-:Y:S05]  /*b4e0*/  BSYNC B6 ;  /* 0x0000000000067941 */ /* 0x000fea0003800000 */
.L_x_9005:
        /* <DEDUP_REMOVED lines=20> */
.L_x_9009:
        /* <DEDUP_REMOVED lines=15> */
.L_x_9008:
[----:B------:R-:W-:Y:S05]  /*b720*/  BSYNC B6 ;  /* 0x0000000000067941 */ /* 0x000fea0003800000 */
.L_x_9007:
        /* <DEDUP_REMOVED lines=27> */
.L_x_9101:
        /* <DEDUP_REMOVED lines=8> */
.L_x_9104:
[----:B------:R-:W-:Y:S05]  /*b960*/  @!P6 BRA `(.L_x_9011) ;  /* 0x0000000000f0e947 */ /* 0x000fea0003800000 */
[----:B------:R-:W-:Y:S01]  /*b970*/  IMAD.MOV.U32 R16, RZ, RZ, R7 ;  /* 0x000000ffff107224 */ /* 0x000fe200078e0007 */
[----:B------:R-:W-:Y:S06]  /*b980*/  @!P1 BRA `(.L_x_9013) ;  /* 0x0000000000449947 */ /* 0x000fec0003800000 */
[----:B------:R-:W2:Y:S01]  /*b990*/  LDC R6, c[0x0][0x43c] ;  /* 0x00010f00ff067b82 */ /* 0x000ea20000000800 */
        /* <DEDUP_REMOVED lines=16> */
.L_x_9013:
[----:B--2---:R-:W2:Y:S01]  /*baa0*/  LDL R2, [R1+0x4] ;  /* 0x0000040001027983 */ /* 0x004ea20000100800 */
[----:B-1----:R-:W-:Y:S01]  /*bab0*/  IMAD R0, R18, 0x8, R17 ;  /* 0x0000000812007824 */ /* 0x002fe200078e0211 */
[----:B--2---:R-:W-:-:S04]  /*bac0*/  SHF.L.U32 R3, R2, 0x1f, RZ ;  /* 0x0000001f02037819 */ /* 0x004fc800000006ff */
[----:B------:R-:W1:Y:S02]  /*bad0*/  SYNCS.PHASECHK.TRANS64.TRYWAIT P0, [R0+URZ+0x28840], R3 ;  /* 0x02884003000075a7 */ /* 0x000e64000800017f */
[----:B-1----:R-:W-:Y:S05]  /*bae0*/  @!P0 BRA `(.L_x_9014) ;  /* 0x0000003800648947 */ /* 0x002fea0003800000 */
.L_x_9105:
        /* <DEDUP_REMOVED lines=11> */
.L_x_9015:
        /* <DEDUP_REMOVED lines=14> */
[----:B------:R-:W-:Y:S01]  /*bc80*/  USHF.L.U32 UR35, UR35, 0x7, URZ ;  /* 0x0000000723237899 */ /* 0x000fe2000800063f */
[----:B------:R-:W-:Y:S01]  /*bc90*/  UMOV UR12, UR36 ;  /* 0x00000024000c7c82 */ /* 0x000fe20008000000 */
[----:B------:R-:W-:Y:S02]  /*bca0*/  UMOV UR13, UR37 ;  /* 0x00000025000d7c82 */ /* 0x000fe40008000000 */
[----:B------:R-:W-:Y:S01]  /*bcb0*/  UIADD3 UR32, UR8, 0x18400, URZ ;  /* 0x0001840008207890 */ /* 0x000fe2000fffe03f */
[----:B------:R2:W-:Y:S01]  /*bcc0*/  STL [R1+0xc], R0 ;  /* 0x00000c0001007387 */ /* 0x0005e20000100800 */
[----:B------:R-:W-:Y:S01]  /*bcd0*/  UIADD3 UR8, UR8, 0x1c400, URZ ;  /* 0x0001c40008087890 */ /* 0x000fe2000fffe03f */
[----:B------:R-:W-:Y:S01]  /*bce0*/  UMOV UR9, UR33 ;  /* 0x0000002100097c82 */ /* 0x000fe20008000000 */
[----:B------:R-:W-:-:S05]  /*bcf0*/  UMOV UR11, UR35 ;  /* 0x00000023000b7c82 */ /* 0x000fca0008000000 */
[----:B------:R2:W-:Y:S02]  /*bd00*/  UTMALDG.4D [UR32], [UR4], desc[UR6] ;  /* 0x00000620040075b4 */ /* 0x0005e40008019000 */
[----:B------:R2:W-:Y:S02]  /*bd10*/  UTMALDG.4D [UR8], [UR4], desc[UR6] ;  /* 0x00000608040075b4 */ /* 0x0005e40008019000 */
[----:B--2---:R-:W-:Y:S01]  /*bd20*/  NOP ;  /* 0x0000000000007918 */ /* 0x004fe20000000000 */
.L_x_9011:
        /* <DEDUP_REMOVED lines=22> */
.L_x_9017:
[----:B------:R-:W-:Y:S05]  /*be90*/  BSYNC B6 ;  /* 0x0000000000067941 */ /* 0x000fea0003800000 */
.L_x_9016:
        /* <DEDUP_REMOVED lines=30> */
[----:B------:R-:W-:Y:S01]  /*c080*/  LOP3.LUT R9, R9, 0x40, RZ, 0xfc, !PT ;  /* 0x0000004009097812 */ /* 0x000fe200078efcff */
[----:B------:R-:W-:Y:S01]  /*c090*/  IMAD.U32 R4, RZ, RZ, UR4 ;  /* 0x00000004ff047e24 */ /* 0x000fe2000f8e00ff */
[----:B------:R-:W-:Y:S01]  /*c0a0*/  ULDC.64 UR4, c[0x0][0x2d0] ;  /* 0x0000b40000047ab9 */ /* 0x000fe20000000a00 */
        /* <DEDUP_REMOVED lines=29> */
[----:B------:R-:W-:Y:S01]  /*c280*/  IMAD.U32 R2, RZ, RZ, UR40 ;  /* 0x00000028ff027e24 */ /* 0x000fe2000f8e00ff */
[----:B------:R-:W-:Y:S02]  /*c290*/  ULDC UR4, c[0x0][0x288] ;  /* 0x0000a20000047ab9 */ /* 0x000fe40000000800 */
[----:B------:R-:W-:Y:S01]  /*c2a0*/  IMAD R3, R7, UR4, RZ ;  /* 0x0000000407037c24 */ /* 0x000fe2000f8e02ff */
[----:B------:R-:W1:Y:S04]  /*c2b0*/  SHFL.IDX PT, R6, R0, RZ, 0x181f ;  /* 0x00181fff00067589 */ /* 0x000e6800000e0000 */
[----:B------:R-:W-:Y:S01]  /*c2c0*/  SHFL.IDX PT, R8, R4, 0x1, 0x181f ;  /* 0x00381f0004087f89 */ /* 0x000fe200000e0000 */
[----:B0-----:R-:W-:-:S04]  /*c2d0*/  LOP3.LUT R5, R5, 0x7f, RZ, 0xc0, !PT ;  /* 0x0000007f05057812 */ /* 0x001fc800078ec0ff */
[----:B------:R-:W-:-:S05]  /*c2e0*/  SHF.R.U32.HI R5, RZ, 0x3, R5 ;  /* 0x00000003ff057819 */ /* 0x000fca0000011605 */
[----:B------:R-:W-:-:S04]  /*c2f0*/  IMAD R2, R2, 0x80, R5 ;  /* 0x0000008002027824 */ /* 0x000fc800078e0205 */
[C---:B------:R-:W-:Y:S01]  /*c300*/  VIADD R5, R2.reuse, 0x10 ;  /* 0x0000001002057836 */ /* 0x040fe20000000000 */
[----:B------:R-:W-:-:S04]  /*c310*/  ISETP.GE.AND P3, PT, R2, R3, PT ;  /* 0x000000030200720c */ /* 0x000fc80003f66270 */
[----:B------:R-:W-:Y:S02]  /*c320*/  ISETP.GE.AND P2, PT, R5, R3, PT ;  /* 0x000000030500720c */ /* 0x000fe40003f46270 */
[----:B------:R-:W0:Y:S07]  /*c330*/  SHFL.IDX PT, R5, R4, RZ, 0x181f ;  /* 0x00181fff04057589 */ /* 0x000e2e00000e0000 */
[----:B-1----:R-:W-:-:S05]  /*c340*/  @!P3 LEA R6, P4, R10, R6, 0x1 ;  /* 0x000000060a06b211 */ /* 0x002fca00078808ff */
[----:B0-----:R-:W-:Y:S02]  /*c350*/  @!P3 IMAD.X R7, RZ, RZ, R5, P4 ;  /* 0x000000ffff07b224 */ /* 0x001fe400020e0605 */
[----:B------:R-:W0:Y:S04]  /*c360*/  SHFL.IDX PT, R5, R0, 0x1, 0x181f ;  /* 0x00381f0000057f89 */ /* 0x000e2800000e0000 */
[----:B-----5:R-:W-:Y:S04]  /*c370*/  @!P3 LDGSTS.E.BYPASS.LTC128B.128 [R9+0x10400], desc[UR46][R6.64], !P1 ;  /* 0x104000000609bfae */ /* 0x020fe8000c901d6e */
[----:B------:R1:W-:Y:S01]  /*c380*/  @!P3 LDGSTS.E.BYPASS.LTC128B.128 [R9+0x14400], desc[UR46][R6.64+0x80], !P0 ;  /* 0x144000800609bfae */ /* 0x0003e2000c101d6e */
[----:B0-----:R-:W-:-:S05]  /*c390*/  @!P2 LEA R5, P4, R10, R5, 0x1 ;  /* 0x000000050a05a211 */ /* 0x001fca00078808ff */
[----:B------:R-:W-:Y:S02]  /*c3a0*/  @!P2 IMAD.X R8, RZ, RZ, R8, P4 ;  /* 0x000000ffff08a224 */ /* 0x000fe400020e0608 */
[----:B-1----:R-:W-:Y:S02]  /*c3b0*/  @!P2 IMAD.MOV.U32 R6, RZ, RZ, R5 ;  /* 0x000000ffff06a224 */ /* 0x002fe400078e0005 */
        /* <DEDUP_REMOVED lines=50> */
.L_x_9122:
        /* <DEDUP_REMOVED lines=11> */
.L_x_9020:
[----:B------:R-:W-:Y:S05]  /*c790*/  BSYNC B0 ;  /* 0x0000000000007941 */ /* 0x000fea0003800000 */
.L_x_9019:
[----:B------:R-:W-:Y:S01]  /*c7a0*/  NOP ;  /* 0x0000000000007918 */ /* 0x000fe20000000000 */
[----:B------:R-:W-:Y:S01]  /*c7b0*/  PLOP3.LUT P0, PT, PT, PT, PT, 0x80, 0x0 ;  /* 0x000000000000781c */ /* 0x000fe20003f0f070 */
[----:B0-----:R-:W-:-:S12]  /*c7c0*/  VIADD R6, R17, 0x28800 ;  /* 0x0002880011067836 */ /* 0x001fd80000000000 */
.L_x_9021:
        /* <DEDUP_REMOVED lines=18> */
.L_x_9123:
[----:B------:R-:W-:Y:S05]  /*c8f0*/  BSYNC B0 ;  /* 0x0000000000007941 */ /* 0x000fea0003800000 */
.L_x_9022:
        /* <DEDUP_REMOVED lines=22> */
[----:B--2---:R-:W-:Y:S01]  /*ca60*/  ISETP.NE.AND P1, PT, R2, RZ, PT ;  /* 0x000000ff0200720c */ /* 0x004fe20003f25270 */
[----:B------:R-:W-:-:S12]  /*ca70*/  IMAD.MOV.U32 R2, RZ, RZ, R16 ;  /* 0x000000ffff027224 */ /* 0x000fd800078e0010 */
[----:B------:R-:W-:Y:S05]  /*ca80*/  @!P1 BRA `(.L_x_9028) ;  /* 0x0000000000509947 */ /* 0x000fea0003800000 */
[----:B------:R-:W2:Y:S01]  /*ca90*/  LDL R10, [R1+0x8] ;  /* 0x00000800010a7983 */ /* 0x000ea20000100800 */
[----:B------:R-:W0:Y:S03]  /*caa0*/  LDC R5, c[0x0][0x43c] ;  /* 0x00010f00ff057b82 */ /* 0x000e260000000800 */
[----:B------:R-:W3:Y:S01]  /*cab0*/  LDL R11, [R1] ;  /* 0x00000000010b7983 */ /* 0x000ee20000100800 */
[----:B------:R-:W-:Y:S01]  /*cac0*/  IMAD.MOV.U32 R4, RZ, RZ, R7 ;  /* 0x000000ffff047224 */ /* 0x000fe200078e0007 */
        /* <DEDUP_REMOVED lines=16> */
.L_x_9028:
[----:B------:R-:W-:Y:S01]  /*cbd0*/  IMAD R4, R0, 0x8, R17 ;  /* 0x0000000800047824 */ /* 0x000fe200078e0211 */
[----:B0-----:R-:W-:Y:S01]  /*cbe0*/  SHF.L.U32 R3, R9, 0x1f, RZ ;  /* 0x0000001f09037819 */ /* 0x001fe200000006ff */
[----:B------:R-:W-:Y:S03]  /*cbf0*/  BSSY B1, `(.L_x_9029) ;  /* 0x0000003000017945 */ /* 0x000fe60003800000 */
[----:B------:R-:W0:Y:S02]  /*cc00*/  SYNCS.PHASECHK.TRANS64.TRYWAIT P0, [R4+URZ+0x28840], R3 ;  /* 0x02884003040075a7 */ /* 0x000e24000800017f */
[----:B0-----:R-:W-:Y:S05]  /*cc10*/  @!P0 BRA `(.L_x_9030) ;  /* 0x0000003000d88947 */ /* 0x001fea0003800000 */
.L_x_9124:
[----:B------:R-:W-:Y:S05]  /*cc20*/  BSYNC B1 ;  /* 0x0000000000017941 */ /* 0x000fea0003800000 */
.L_x_9029:
        /* <DEDUP_REMOVED lines=12> */
.L_x_9032:
[----:B------:R-:W-:Y:S05]  /*ccf0*/  BSYNC B1 ;  /* 0x0000000000017941 */ /* 0x000fea0003800000 */
.L_x_9031:
        /* <DEDUP_REMOVED lines=11> */
[----:B------:R-:W-:-:S12]  /*cdb0*/  USHF.L.U32 UR11, UR11, 0x7, URZ ;  /* 0x000000070b0b7899 */ /* 0x000fd8000800063f */
.L_x_9033:
        /* <DEDUP_REMOVED lines=15> */
.L_x_9034:
        /* <DEDUP_REMOVED lines=15> */
.L_x_9125:
[----:B------:R-:W-:Y:S05]  /*cfa0*/  BSYNC B1 ;  /* 0x0000000000017941 */ /* 0x000fea0003800000 */
.L_x_9035:
        /* <DEDUP_REMOVED lines=12> */
.L_x_9038:
[----:B------:R-:W-:Y:S05]  /*d070*/  BSYNC B1 ;  /* 0x0000000000017941 */ /* 0x000fea0003800000 */
.L_x_9037:
[----:B------:R-:W-:Y:S01]  /*d080*/  R2UR UR6, R12 ;  /* 0x000000000c0672ca */ /* 0x000fe200000e0000 */
[C-C-:B0-----:R-:W-:Y:S01]  /*d090*/  IMAD R3, R18.reuse, 0x8, R17.reuse ;  /* 0x0000000812037824 */ /* 0x141fe200078e0211 */
[----:B------:R-:W-:Y:S01]  /*d0a0*/  R2UR UR7, R13 ;  /* 0x000000000d0772ca */ /* 0x000fe200000e0000 */
[----:B------:R-:W-:Y:S01]  /*d0b0*/  IMAD R4, R18, 0x8000, R17 ;  /* 0x0000800012047824 */ /* 0x000fe200078e0211 */
[----:B------:R-:W-:Y:S01]  /*d0c0*/  R2UR UR10, R10 ;  /* 0x000000000a0a72ca */ /* 0x000fe200000e0000 */
[----:B------:R-:W-:Y:S01]  /*d0d0*/  UIADD3 UR4, UP0, UR44, 0x470, URZ ;  /* 0x000004702c047890 */ /* 0x000fe2000ff1e03f */
[----:B------:R-:W-:Y:S01]  /*d0e0*/  PLOP3.LUT P0, PT, PT, PT, PT, 0x80, 0x0 ;  /* 0x000000000000781c */ /* 0x000fe20003f0f070 */
[----:B------:R-:W-:Y:S02]  /*d0f0*/  IMAD.SHL.U32 R5, R19, 0x80, RZ ;  /* 0x0000008013057824 */ /* 0x000fe400078e00ff */
[----:B------:R-:W-:Y:S01]  /*d100*/  VIADD R3, R3, 0x28850 ;  /* 0x0002885003037836 */ /* 0x000fe20000000000 */
[----:B------:R-:W-:Y:S01]  /*d110*/  UIADD3.X UR5, URZ, UR45, URZ, UP0, !UPT ;  /* 0x0000002d3f057290 */ /* 0x000fe200087fe43f */
[----:B------:R-:W-:-:S11]  /*d120*/  VIADD R10, R4, 0x400 ;  /* 0x00000400040a7836 */ /* 0x000fd60000000000 */
.L_x_9039:
        /* <DEDUP_REMOVED lines=15> */
.L_x_9040:
        /* <DEDUP_REMOVED lines=12> */
.L_x_9027:
[----:B------:R-:W-:Y:S05]  /*d2e0*/  BSYNC B0 ;  /* 0x0000000000007941 */ /* 0x000fea0003800000 */
.L_x_9026:
[----:B------:R0:W-:Y:S01]  /*d2f0*/  STL [R1+0x4], R9 ;  /* 0x0000040901007387 */ /* 0x0001e20000100800 */
[----:B------:R-:W-:Y:S01]  /*d300*/  UIADD3 UR4, UR39, -0x3, URZ ;  /* 0xfffffffd27047890 */ /* 0x000fe2000fffe03f */
[----:B------:R-:W-:-:S05]  /*d310*/  IMAD.MOV.U32 R18, RZ, RZ, R0 ;  /* 0x000000ffff127224 */ /* 0x000fca00078e0000 */
[----:B------:R-:W-:-:S07]  /*d320*/  IMAD.U32 R0, RZ, RZ, UR4 ;  /* 0x00000004ff007e24 */ /* 0x000fce000f8e00ff */
.L_x_9025:
[----:B------:R-:W-:Y:S01]  /*d330*/  ISETP.NE.AND P0, PT, R7, RZ, PT ;  /* 0x000000ff0700720c */ /* 0x000fe20003f05270 */
[----:B------:R-:W-:-:S12]  /*d340*/  BSSY B0, `(.L_x_9024) ;  /* 0x000012d000007945 */ /* 0x000fd80003800000 */
[----:B------:R-:W-:Y:S05]  /*d350*/  @!P0 BRA `(.L_x_9041) ;  /* 0x0000001000ac8947 */ /* 0x000fea0003800000 */
[----:B------:R-:W-:-:S07]  /*d360*/  IMAD.MOV.U32 R8, RZ, RZ, R16 ;  /* 0x000000ffff087224 */ /* 0x000fce00078e0010 */
.L_x_9072:
        /* <DEDUP_REMOVED lines=10> */
[----:B-1----:R-:W-:Y:S05]  /*d410*/  @!P1 BRA `(.L_x_9043) ;  /* 0x0000000800209947 */ /* 0x002fea0003800000 */
        /* <DEDUP_REMOVED lines=24> */
.L_x_9044:
[----:B------:R-:W-:Y:S01]  /*d5a0*/  IMAD R3, R4, 0x8, R17 ;  /* 0x0000000804037824 */ /* 0x000fe200078e0211 */
[----:B------:R-:W-:Y:S01]  /*d5b0*/  SHF.L.U32 R2, R5, 0x1f, RZ ;  /* 0x0000001f05027819 */ /* 0x000fe200000006ff */
[----:B------:R-:W-:Y:S03]  /*d5c0*/  BSSY B2, `(.L_x_9045) ;  /* 0x0000003000027945 */ /* 0x000fe60003800000 */
[----:B------:R-:W2:Y:S02]  /*d5d0*/  SYNCS.PHASECHK.TRANS64.TRYWAIT P0, [R3+URZ+0x28840], R2 ;  /* 0x02884002030075a7 */ /* 0x000ea4000800017f */
[----:B--2---:R-:W-:Y:S05]  /*d5e0*/  @!P0 BRA `(.L_x_9046) ;  /* 0x00000028008c8947 */ /* 0x004fea0003800000 */
.L_x_9126:
[----:B------:R-:W-:Y:S05]  /*d5f0*/  BSYNC B2 ;  /* 0x0000000000027941 */ /* 0x000fea0003800000 */
.L_x_9045:
        /* <DEDUP_REMOVED lines=12> */
.L_x_9048:
[----:B------:R-:W-:Y:S05]  /*d6c0*/  BSYNC B2 ;  /* 0x0000000000027941 */ /* 0x000fea0003800000 */
.L_x_9047:
        /* <DEDUP_REMOVED lines=11> */
.L_x_9049:
        /* <DEDUP_REMOVED lines=16> */
.L_x_9050:
        /* <DEDUP_REMOVED lines=16> */
.L_x_9127:
[----:B------:R-:W-:Y:S05]  /*d980*/  BSYNC B2 ;  /* 0x0000000000027941 */ /* 0x000fea0003800000 */
.L_x_9051:
        /* <DEDUP_REMOVED lines=11> */
.L_x_9054:
[----:B------:R-:W-:Y:S05]  /*da40*/  BSYNC B2 ;  /* 0x0000000000027941 */ /* 0x000fea0003800000 */
.L_x_9053:
[----:B------:R-:W-:Y:S01]  /*da50*/  R2UR UR10, R12 ;  /* 0x000000000c0a72ca */ /* 0x000fe200000e0000 */
[----:B------:R-:W-:Y:S01]  /*da60*/  IMAD R18, R18, 0x8000, R17 ;  /* 0x0000800012127824 */ /* 0x000fe200078e0211 */
[----:B------:R-:W-:Y:S01]  /*da70*/  R2UR UR6, R10 ;  /* 0x000000000a0672ca */ /* 0x000fe200000e0000 */
[----:B------:R-:W-:Y:S01]  /*da80*/  UIADD3 UR4, UP0, UR44, 0x470, URZ ;  /* 0x000004702c047890 */ /* 0x000fe2000ff1e03f */
[----:B------:R-:W-:Y:S01]  /*da90*/  R2UR UR7, R11 ;  /* 0x000000000b0772ca */ /* 0x000fe200000e0000 */
[----:B0-----:R-:W-:Y:S01]  /*daa0*/  IMAD.SHL.U32 R3, R19, 0x80, RZ ;  /* 0x0000008013037824 */ /* 0x001fe200078e00ff */
[----:B------:R-:W-:Y:S01]  /*dab0*/  PLOP3.LUT P0, PT, PT, PT, PT, 0x80, 0x0 ;  /* 0x000000000000781c */ /* 0x000fe20003f0f070 */
[----:B------:R-:W-:Y:S01]  /*dac0*/  VIADD R2, R2, 0x50 ;  /* 0x0000005002027836 */ /* 0x000fe20000000000 */
[----:B------:R-:W-:Y:S01]  /*dad0*/  UIADD3.X UR5, URZ, UR45, URZ, UP0, !UPT ;  /* 0x0000002d3f057290 */ /* 0x000fe200087fe43f */
[----:B------:R-:W-:-:S11]  /*dae0*/  VIADD R9, R18, 0x400 ;  /* 0x0000040012097836 */ /* 0x000fd60000000000 */
.L_x_9055:
        /* <DEDUP_REMOVED lines=15> */
.L_x_9056:
        /* <DEDUP_REMOVED lines=12> */
.L_x_9043:
[----:B------:R-:W-:Y:S05]  /*dca0*/  BSYNC B1 ;  /* 0x0000000000017941 */ /* 0x000fea0003800000 */
.L_x_9042:
        /* <DEDUP_REMOVED lines=34> */
.L_x_9059:
[----:B------:R-:W-:Y:S01]  /*ded0*/  IMAD R2, R18, 0x8, R17 ;  /* 0x0000000812027824 */ /* 0x000fe200078e0211 */
[----:B------:R-:W-:Y:S01]  /*dee0*/  SHF.L.U32 R3, R10, 0x1f, RZ ;  /* 0x0000001f0a037819 */ /* 0x000fe200000006ff */
[----:B------:R-:W-:Y:S03]  /*def0*/  BSSY B2, `(.L_x_9060) ;  /* 0x0000003000027945 */ /* 0x000fe60003800000 */
[----:B------:R-:W3:Y:S02]  /*df00*/  SYNCS.PHASECHK.TRANS64.TRYWAIT P0, [R2+URZ+0x28840], R3 ;  /* 0x02884003020075a7 */ /* 0x000ee4000800017f */
[----:B---3--:R-:W-:Y:S05]  /*df10*/  @!P0 BRA `(.L_x_9061) ;  /* 0x0000002000688947 */ /* 0x008fea0003800000 */
.L_x_9128:
[----:B------:R-:W-:Y:S05]  /*df20*/  BSYNC B2 ;  /* 0x0000000000027941 */ /* 0x000fea0003800000 */
.L_x_9060:
        /* <DEDUP_REMOVED lines=12> */
.L_x_9063:
[----:B------:R-:W-:Y:S05]  /*dff0*/  BSYNC B2 ;  /* 0x0000000000027941 */ /* 0x000fea0003800000 */
.L_x_9062:
        /* <DEDUP_REMOVED lines=8> */
[----:B------:R-:W-:Y:S01]  /*e080*/  IMAD.SHL.U32 R9, R7, 0x80, RZ ;  /* 0x0000008007097824 */ /* 0x000fe200078e00ff */
[----:B------:R-:W-:Y:S01]  /*e090*/  UMOV UR6, 0x0 ;  /* 0x0000000000067882 */ /* 0x000fe20000000000 */
[----:B-1----:R-:W-:Y:S01]  /*e0a0*/  VIADD R10, R2, 0x18400 ;  /* 0x00018400020a7836 */ /* 0x002fe20000000000 */
[----:B------:R-:W-:-:S09]  /*e0b0*/  UMOV UR7, 0x14f00000 ;  /* 0x14f0000000077882 */ /* 0x000fd20000000000 */
.L_x_9064:
        /* <DEDUP_REMOVED lines=16> */
.L_x_9065:
        /* <DEDUP_REMOVED lines=15> */
.L_x_9129:
[----:B------:R-:W-:Y:S05]  /*e2b0*/  BSYNC B2 ;  /* 0x0000000000027941 */ /* 0x000fea0003800000 */
.L_x_9066:
        /* <DEDUP_REMOVED lines=11> */
.L_x_9069:
[----:B------:R-:W-:Y:S05]  /*e370*/  BSYNC B2 ;  /* 0x0000000000027941 */ /* 0x000fea0003800000 */
.L_x_9068:
[----:B------:R-:W-:Y:S01]  /*e380*/  R2UR UR10, R12 ;  /* 0x000000000c0a72ca */ /* 0x000fe200000e0000 */
[----:B------:R-:W-:Y:S01]  /*e390*/  IMAD R4, R4, 0x8000, R17 ;  /* 0x0000800004047824 */ /* 0x000fe200078e0211 */
[----:B------:R-:W-:Y:S01]  /*e3a0*/  R2UR UR6, R10 ;  /* 0x000000000a0672ca */ /* 0x000fe200000e0000 */
[----:B------:R-:W-:Y:S01]  /*e3b0*/  UIADD3 UR4, UP0, UR44, 0x470, URZ ;  /* 0x000004702c047890 */ /* 0x000fe2000ff1e03f */
[----:B------:R-:W-:Y:S01]  /*e3c0*/  R2UR UR7, R11 ;  /* 0x000000000b0772ca */ /* 0x000fe200000e0000 */
[----:B------:R-:W-:Y:S01]  /*e3d0*/  IMAD.SHL.U32 R3, R19, 0x80, RZ ;  /* 0x0000008013037824 */ /* 0x000fe200078e00ff */
[----:B------:R-:W-:Y:S01]  /*e3e0*/  PLOP3.LUT P0, PT, PT, PT, PT, 0x80, 0x0 ;  /* 0x000000000000781c */ /* 0x000fe20003f0f070 */
[----:B0-----:R-:W-:Y:S01]  /*e3f0*/  VIADD R2, R2, 0x50 ;  /* 0x0000005002027836 */ /* 0x001fe20000000000 */
[----:B------:R-:W-:Y:S01]  /*e400*/  UIADD3.X UR5, URZ, UR45, URZ, UP0, !UPT ;  /* 0x0000002d3f057290 */ /* 0x000fe200087fe43f */
[----:B------:R-:W-:-:S11]  /*e410*/  VIADD R5, R4, 0x400 ;  /* 0x0000040004057836 */ /* 0x000fd60000000000 */
.L_x_9070:
        /* <DEDUP_REMOVED lines=15> */
.L_x_9071:
        /* <DEDUP_REMOVED lines=12> */
.L_x_9058:
[----:B------:R-:W-:Y:S05]  /*e5d0*/  BSYNC B1 ;  /* 0x0000000000017941 */ /* 0x000fea0003800000 */
.L_x_9057:
[C---:B------:R-:W-:Y:S01]  /*e5e0*/  ISETP.GT.AND P0, PT, R0.reuse, 0x1, PT ;  /* 0x000000010000780c */ /* 0x040fe20003f04270 */
[----:B------:R-:W-:-:S12]  /*e5f0*/  VIADD R0, R0, 0xfffffffe ;  /* 0xfffffffe00007836 */ /* 0x000fd80000000000 */
[----:B------:R-:W-:Y:S05]  /*e600*/  @P0 BRA `(.L_x_9072) ;  /* 0xffffffec00580947 */ /* 0x000fea000383ffff */
.L_x_9041:
[----:B------:R-:W-:Y:S05]  /*e610*/  BSYNC B0 ;  /* 0x0000000000007941 */ /* 0x000fea0003800000 */
.L_x_9024:
[----:B0-----:R-:W0:Y:S01]  /*e620*/  S2R R0, SR_TID.X ;  /* 0x0000000000007919 */ /* 0x001e220000002100 */
[----:B------:R-:W-:Y:S01]  /*e630*/  BSSY B0, `(.L_x_9073) ;  /* 0x0000011000007945 */ /* 0x000fe20003800000 */
[----:B0-----:R-:W-:-:S04]  /*e640*/  LOP3.LUT R6, R0, 0x7f, RZ, 0xc0, !PT ;  /* 0x0000007f00067812 */ /* 0x001fc800078ec0ff */
[----:B------:R-:W-:-:S13]  /*e650*/  ISETP.NE.AND P1, PT, R6, RZ, PT ;  /* 0x000000ff0600720c */ /* 0x000fda0003f25270 */
[----:B------:R-:W-:Y:S05]  /*e660*/  @P1 BRA `(.L_x_9074) ;  /* 0x0000000000341947 */ /* 0x000fea0003800000 */
[----:B------:R-:W0:Y:S01]  /*e670*/  S2R R5, SR_LANEID ;  /* 0x0000000000057919 */ /* 0x000e220000000000 */
[----:B------:R-:W-:Y:S01]  /*e680*/  VOTEU.ANY UR4, UPT, PT ;  /* 0x0000000000047886 */ /* 0x000fe200038e0100 */
[----:B------:R-:W2:Y:S01]  /*e690*/  LDC.64 R2, c[0x0][0xc80] ;  /* 0x00032000ff027b82 */ /* 0x000ea20000000a00 */
[----:B------:R-:W0:Y:S02]  /*e6a0*/  FLO.U32 R0, UR4 ;  /* 0x0000000400007d00 */ /* 0x000e2400080e0000 */
[----:B0-----:R-:W-:-:S06]  /*e6b0*/  ISETP.EQ.U32.AND P0, PT, R0, R5, PT ;  /* 0x000000050000720c */ /* 0x001fcc0003f02070 */
[----:B------:R-:W2:Y:S07]  /*e6c0*/  POPC R5, UR4 ;  /* 0x0000000400057d09 */ /* 0x000eae0008000000 */
[----:B--2---:R-:W2:Y:S01]  /*e6d0*/  @P0 ATOMG.E.ADD.STRONG.GPU PT, R3, desc[UR46][R2.64], R5 ;  /* 0x00000005020309a8 */ /* 0x004ea200081ee1ee */
[----:B------:R-:W0:Y:S02]  /*e6e0*/  S2R R4, SR_LTMASK ;  /* 0x0000000000047919 */ /* 0x000e240000003900 */
[----:B0-----:R-:W-:-:S04]  /*e6f0*/  LOP3.LUT R4, R4, UR4, RZ, 0xc0, !PT ;  /* 0x0000000404047c12 */ /* 0x001fc8000f8ec0ff */
[----:B------:R-:W0:Y:S01]  /*e700*/  POPC R7, R4 ;  /* 0x0000000400077309 */ /* 0x000e220000000000 */
[----:B--2---:R-:W0:Y:S02]  /*e710*/  SHFL.IDX PT, R0, R3, R0, 0x1f ;  /* 0x00001f0003007589 */ /* 0x004e2400000e0000 */
[----:B0-----:R-:W-:-:S05]  /*e720*/  IADD3 R0, R0, UR41, R7 ;  /* 0x0000002900007c10 */ /* 0x001fca000fffe007 */
[----:B------:R0:W-:Y:S02]  /*e730*/  STL [R1+0x18], R0 ;  /* 0x0000180001007387 */ /* 0x0001e40000100800 */
.L_x_9074:
[----:B------:R-:W-:Y:S05]  /*e740*/  BSYNC B0 ;  /* 0x0000000000007941 */ /* 0x000fea0003800000 */
.L_x_9073:
        /* <DEDUP_REMOVED lines=11> */
.L_x_9130:
[----:B------:R-:W-:Y:S05]  /*e800*/  BSYNC B1 ;  /* 0x0000000000017941 */ /* 0x000fea0003800000 */
.L_x_9077:
        /* <DEDUP_REMOVED lines=9> */
.L_x_9080:
[----:B------:R-:W-:Y:S05]  /*e8a0*/  BSYNC B1 ;  /* 0x0000000000017941 */ /* 0x000fea0003800000 */
.L_x_9079:
[----:B0-----:R-:W-:Y:S01]  /*e8b0*/  IMAD R0, R18, 0x8000, R17 ;  /* 0x0000800012007824 */ /* 0x001fe200078e0211 */
[----:B------:R-:W-:Y:S01]  /*e8c0*/  UIADD3 UR4, UP0, UR44, 0x470, URZ ;  /* 0x000004702c047890 */ /* 0x000fe2000ff1e03f */
[----:B------:R-:W-:Y:S01]  /*e8d0*/  VIADD R2, R3, 0x28850 ;  /* 0x0002885003027836 */ /* 0x000fe20000000000 */
[----:B------:R-:W-:Y:S01]  /*e8e0*/  PLOP3.LUT P0, PT, PT, PT, PT, 0x80, 0x0 ;  /* 0x000000000000781c */ /* 0x000fe20003f0f070 */
[----:B------:R-:W-:Y:S01]  /*e8f0*/  IMAD.SHL.U32 R19, R19, 0x80, RZ ;  /* 0x0000008013137824 */ /* 0x000fe200078e00ff */
[----:B------:R-:W-:Y:S01]  /*e900*/  UIADD3.X UR5, URZ, UR45, URZ, UP0, !UPT ;  /* 0x0000002d3f057290 */ /* 0x000fe200087fe43f */
[----:B------:R-:W-:Y:S01]  /*e910*/  VIADD R3, R0, 0x400 ;  /* 0x0000040000037836 */ /* 0x000fe20000000000 */
[----:B------:R-:W-:Y:S01]  /*e920*/  UMOV UR6, 0x0 ;  /* 0x0000000000067882 */ /* 0x000fe20000000000 */
[----:B------:R-:W-:Y:S01]  /*e930*/  UMOV UR7, 0x14f00000 ;  /* 0x14f0000000077882 */ /* 0x000fe20000000000 */
[----:B------:R-:W-:-:S08]  /*e940*/  UMOV UR10, URZ ;  /* 0x0000003f000a7c82 */ /* 0x000fd00008000000 */
.L_x_9081:
        /* <DEDUP_REMOVED lines=15> */
.L_x_9082:
        /* <DEDUP_REMOVED lines=10> */
.L_x_9076:
[----:B------:R-:W-:Y:S05]  /*eae0*/  BSYNC B0 ;  /* 0x0000000000007941 */ /* 0x000fea0003800000 */
.L_x_9075:
[----:B------:R-:W2:Y:S01]  /*eaf0*/  LDL.LU R3, [R1+0x4] ;  /* 0x0000040001037983 */ /* 0x000ea20000300800 */
[----:B------:R-:W-:-:S05]  /*eb00*/  VIADD R18, R18, 0x1 ;  /* 0x0000000112127836 */ /* 0x000fca0000000000 */
[----:B------:R-:W-:-:S04]  /*eb10*/  ISETP.NE.AND P0, PT, R18, 0x2, PT ;  /* 0x000000021200780c */ /* 0x000fc80003f05270 */
[----:B------:R-:W-:Y:S02]  /*eb20*/  SEL R0, RZ, 0x1, P0 ;  /* 0x00000001ff007807 */ /* 0x000fe40000000000 */
[----:B------:R-:W-:Y:S02]  /*eb30*/  SEL R18, R18, RZ, P0 ;  /* 0x000000ff12127207 */ /* 0x000fe40000000000 */
[----:B--2---:R-:W-:-:S05]  /*eb40*/  LOP3.LUT R3, R3, R0, RZ, 0x3c, !PT ;  /* 0x0000000003037212 */ /* 0x004fca00078e3cff */
[----:B------:R0:W-:Y:S02]  /*eb50*/  STL [R1+0x4], R3 ;  /* 0x0000040301007387 */ /* 0x0001e40000100800 */
.L_x_9004:
[----:B------:R-:W-:Y:S05]  /*eb60*/  BSYNC B7 ;  /* 0x0000000000077941 */ /* 0x000fea0003800000 */
.L_x_9002:
[----:B--2---:R-:W2:Y:S04]  /*eb70*/  LDL R0, [R1+0x20] ;  /* 0x0000200001007983 */ /* 0x004ea80000100800 */
[----:B0-----:R0:W5:Y:S01]  /*eb80*/  LDL R2, [R1+0x18] ;  /* 0x0000180001027983 */ /* 0x0011620000100800 */
        /* <DEDUP_REMOVED lines=12> */
.L_x_9083:
[----:B------:R-:W-:-:S03]  /*ec50*/  UMOV UR4, 0xffffffff ;  /* 0xffffffff00047882 */ /* 0x000fc60000000000 */
[----:B------:R-:W-:Y:S05]  /*ec60*/  BRA.DIV UR4, `(.L_x_9085) ;  /* 0x0000001604507947 */ /* 0x000fea000b800000 */
[----:B-----5:R0:W2:Y:S02]  /*ec70*/  SHFL.IDX PT, R14, R2, RZ, 0x1f ;  /* 0x00001fff020e7589 */ /* 0x0200a400000e0000 */
.L_x_9133:
[----:B------:R-:W3:Y:S01]  /*ec80*/  @!P1 S2R R3, SR_CgaCtaId ;  /* 0x0000000000039919 */ /* 0x000ee20000008800 */
[----:B------:R-:W-:Y:S05]  /*ec90*/  WARPSYNC.ALL ;  /* 0x0000000000007948 */ /* 0x000fea0003800000 */
[----:B------:R-:W-:Y:S01]  /*eca0*/  BAR.SYNC.DEFER_BLOCKING 0x4, 0x180 ;  /* 0x0106000000007b1d */ /* 0x000fe20000010000 */
[----:B------:R-:W-:-:S05]  /*ecb0*/  @!P1 MOV R0, 0x400 ;  /* 0x0000040000009802 */ /* 0x000fca0000000f00 */
[----:B--2---:R2:W-:Y:S01]  /*ecc0*/  STL [R1+0x18], R14 ;  /* 0x0000180e01007387 */ /* 0x0045e20000100800 */
[----:B---3--:R-:W-:-:S05]  /*ecd0*/  @!P1 LEA R17, R3, R0, 0x18 ;  /* 0x0000000003119211 */ /* 0x008fca00078ec0ff */
[----:B------:R2:W-:Y:S01]  /*ece0*/  @!P1 STS [R17+0x288d0], R2 ;  /* 0x0288d00211009388 */ /* 0x0005e20000000800 */
[----:B------:R-:W-:Y:S06]  /*ecf0*/  BAR.ARV 0x5, 0x180 ;  /* 0x0146000000007b1d */ /* 0x000fec0000002000 */
.L_x_9084:
[----:B------:R-:W3:Y:S01]  /*ed00*/  LDL R0, [R1+0x18] ;  /* 0x0000180001007983 */ /* 0x000ee20000100800 */
[----:B------:R-:W-:Y:S02]  /*ed10*/  ULDC UR4, c[0x0][0xc38] ;  /* 0x00030e0000047ab9 */ /* 0x000fe40000000800 */
[----:B---3--:R-:W-:-:S13]  /*ed20*/  ISETP.GE.AND P0, PT, R0, UR4, PT ;  /* 0x0000000400007c0c */ /* 0x008fda000bf06270 */
[----:B------:R-:W-:Y:S05]  /*ed30*/  @!P0 BRA `(.L_x_9086) ;  /* 0xffffffc000248947 */ /* 0x000fea000383ffff */
.L_x_8999:
[----:B-1----:R-:W3:Y:S01]  /*ed40*/  LDL.LU R0, [R1+0x1c] ;  /* 0x00001c0001007983 */ /* 0x002ee20000300800 */
[----:B------:R-:W-:Y:S01]  /*ed50*/  BSSY B0, `(.L_x_9087) ;  /* 0x000000b000007945 */ /* 0x000fe20003800000 */
[----:B------:R-:W1:Y:S01]  /*ed60*/  S2R R5, SR_CgaCtaId ;  /* 0x0000000000057919 */ /* 0x000e620000008800 */
[----:B---3--:R-:W-:-:S05]  /*ed70*/  VIADD R0, R0, 0x1 ;  /* 0x0000000100007836 */ /* 0x008fca0000000000 */
[----:B0-2---:R-:W-:-:S04]  /*ed80*/  LEA.HI R2, R0, R0, RZ, 0x1 ;  /* 0x0000000000027211 */ /* 0x005fc800078f08ff */
[----:B------:R-:W-:-:S05]  /*ed90*/  LOP3.LUT R3, R2, 0xfffffffe, RZ, 0xc0, !PT ;  /* 0xfffffffe02037812 */ /* 0x000fca00078ec0ff */
[----:B------:R-:W-:Y:S01]  /*eda0*/  IMAD.IADD R3, R0, 0x1, -R3 ;  /* 0x0000000100037824 */ /* 0x000fe200078e0a03 */
[----:B------:R-:W-:-:S04]  /*edb0*/  MOV R0, 0x400 ;  /* 0x0000040000007802 */ /* 0x000fc80000000f00 */
[----:B-1----:R-:W-:Y:S02]  /*edc0*/  LEA R0, R5, R0, 0x18 ;  /* 0x0000000005007211 */ /* 0x002fe400078ec0ff */
[----:B------:R-:W-:-:S04]  /*edd0*/  SHF.L.U32 R3, R3, 0x1f, RZ ;  /* 0x0000001f03037819 */ /* 0x000fc800000006ff */
[----:B------:R-:W0:Y:S02]  /*ede0*/  SYNCS.PHASECHK.TRANS64.TRYWAIT P0, [R0+URZ+0x28820], R3 ;  /* 0x02882003000075a7 */ /* 0x000e24000800017f */
[----:B0-----:R-:W-:Y:S05]  /*edf0*/  @!P0 BRA `(.L_x_9088) ;  /* 0x0000001400148947 */ /* 0x001fea0003800000 */
.L_x_9134:
[----:B------:R-:W-:Y:S05]  /*ee00*/  BSYNC B0 ;  /* 0x0000000000007941 */ /* 0x000fea0003800000 */
.L_x_9087:
[----:B------:R-:W-:-:S03]  /*ee10*/  UMOV UR4, 0xffffffff ;  /* 0xffffffff00047882 */ /* 0x000fc60000000000 */
[----:B------:R-:W-:Y:S05]  /*ee20*/  BRA.DIV UR4, `(.L_x_9089) ;  /* 0x00000016041c7947 */ /* 0x000fea000b800000 */
[----:B------:R-:W1:Y:S02]  /*ee30*/  S2R R2, SR_TID.X ;  /* 0x0000000000027919 */ /* 0x000e640000002100 */
[----:B-1----:R-:W-:-:S04]  /*ee40*/  SHF.R.U32.HI R2, RZ, 0x5, R2 ;  /* 0x00000005ff027819 */ /* 0x002fc80000011602 */
[----:B------:R-:W-:-:S05]  /*ee50*/  LOP3.LUT R2, R2, 0x3, RZ, 0xc0, !PT ;  /* 0x0000000302027812 */ /* 0x000fca00078ec0ff */
[----:B------:R1:W2:Y:S02]  /*ee60*/  SHFL.IDX PT, R14, R2, RZ, 0x1f ;  /* 0x00001fff020e7589 */ /* 0x0002a400000e0000 */
.L_x_9137:
[----:B--2---:R-:W-:Y:S01]  /*ee70*/  ISETP.NE.AND P0, PT, R14, RZ, PT ;  /* 0x000000ff0e00720c */ /* 0x004fe20003f05270 */
[----:B------:R-:W-:-:S12]  /*ee80*/  BSSY B0, `(.L_x_9090) ;  /* 0x0000025000007945 */ /* 0x000fd80003800000 */
[----:B------:R-:W-:Y:S05]  /*ee90*/  @P0 BRA `(.L_x_9091) ;  /* 0x00000000008c0947 */ /* 0x000fea0003800000 */
[----:B------:R-:W-:-:S03]  /*eea0*/  UMOV UR4, 0xffffffff ;  /* 0xffffffff00047882 */ /* 0x000fc60000000000 */
[----:B------:R-:W-:Y:S05]  /*eeb0*/  BRA.DIV UR4, `(.L_x_9092) ;  /* 0x00000016042c7947 */ /* 0x000fea000b800000 */
[----:B------:R-:W-:-:S13]  /*eec0*/  ELECT P6, URZ, PT ;  /* 0x00000000003f782f */ /* 0x000fda00038c0000 */
.L_x_9140:
[----:B------:R-:W-:Y:S05]  /*eed0*/  @!P6 BRA `(.L_x_9091) ;  /* 0x00000000007ce947 */ /* 0x000fea0003800000 */
[----:B------:R-:W-:-:S06]  /*eee0*/  ULOP3.LUT UR4, UR38, 0x2, URZ, 0xfc, !UPT ;  /* 0x0000000226047892 */ /* 0x000fcc000f8efc3f */
[----:B-1----:R-:W-:-:S05]  /*eef0*/  IMAD.U32 R2, RZ, RZ, UR4 ;  /* 0x00000004ff027e24 */ /* 0x002fca000f8e00ff */
[----:B------:R-:W-:-:S13]  /*ef00*/  ISETP.NE.AND P2, PT, R2, 0x3, PT ;  /* 0x000000030200780c */ /* 0x000fda0003f45270 */
[----:B------:R-:W-:Y:S05]  /*ef10*/  @!P2 BRA `(.L_x_9093) ;  /* 0x000000000004a947 */ /* 0x000fea0003800000 */
[----:B------:R-:W-:Y:S01]  /*ef20*/  BPT.TRAP 0x1 ;  /* 0x000000040000795c */ /* 0x000fe20000300000 */
.L_x_9093:
        /* <DEDUP_REMOVED lines=13> */
.L_x_9141:
[----:B------:R-:W1:Y:S02]  /*f000*/  SYNCS.PHASECHK.TRANS64.TRYWAIT P0, [R3+URZ], R2 ;  /* 0x00000002030075a7 */ /* 0x000e64000800017f */
[----:B-1----:R-:W-:Y:S05]  /*f010*/  @!P0 BRA `(.L_x_9095) ;  /* 0x0000001400088947 */ /* 0x002fea0003800000 */
.L_x_9142:
[----:B------:R-:W-:Y:S05]  /*f020*/  @!P2 BRA `(.L_x_9096) ;  /* 0x000000000004a947 */ /* 0x000fea0003800000 */
[----:B------:R-:W-:Y:S01]  /*f030*/  BPT.TRAP 0x1 ;  /* 0x000000040000795c */ /* 0x000fe20000300000 */
.L_x_9096:
[----:B-1----:R-:W-:-:S04]  /*f040*/  VIADD R3, R0, 0x28860 ;  /* 0x0002886000037836 */ /* 0x002fc80000000000 */
[----:B------:R-:W-:-:S04]  /*f050*/  IMAD R18, R18, 0x8, R3 ;  /* 0x0000000812127824 */ /* 0x000fc800078e0203 */
[----:B------:R-:W1:Y:S02]  /*f060*/  SYNCS.PHASECHK.TRANS64.TRYWAIT P0, [R18+URZ], R5 ;  /* 0x00000005120075a7 */ /* 0x000e64000800017f */
[----:B-1----:R-:W-:Y:S05]  /*f070*/  @!P0 BRA `(.L_x_9097) ;  /* 0x0000001400048947 */ /* 0x002fea0003800000 */
.L_x_9143:
[----:B------:R-:W-:-:S07]  /*f080*/  IMAD R3, R4, 0x8, R3 ;  /* 0x0000000804037824 */ /* 0x000fce00078e0203 */
.L_x_9098:
[----:B--2---:R2:W3:Y:S02]  /*f090*/  SYNCS.PHASECHK.TRANS64.TRYWAIT P0, [R3+URZ], R2 ;  /* 0x00000002030075a7 */ /* 0x0044e4000800017f */
[----:B---3--:R-:W-:Y:S05]  /*f0a0*/  @!P0 NANOSLEEP.SYNCS 0x989680 ;  /* 0x009896800000895d */ /* 0x008fea0003900000 */
[----:B------:R-:W3:Y:S02]  /*f0b0*/  @!P0 SYNCS.PHASECHK.TRANS64 P0, [R3+URZ], R2 ;  /* 0x00000002030085a7 */ /* 0x000ee4000800007f */
[----:B---3--:R-:W-:Y:S05]  /*f0c0*/  @!P0 BRA `(.L_x_9098) ;  /* 0xfffffffc00f08947 */ /* 0x008fea000383ffff */
.L_x_9091:
[----:B------:R-:W-:Y:S05]  /*f0d0*/  BSYNC B0 ;  /* 0x0000000000007941 */ /* 0x000fea0003800000 */
.L_x_9090:
[----:B------:R-:W-:Y:S05]  /*f0e0*/  EXIT ;  /* 0x000000000000794d */ /* 0x000fea0003800000 */
.L_x_8952:
[----:B0-----:R-:W-:-:S04]  /*f0f0*/  IMAD.U32 R3, RZ, RZ, UR41 ;  /* 0x00000029ff037e24 */ /* 0x001fc8000f8e00ff */
[----:B------:R0:W1:Y:S03]  /*f100*/  SYNCS.PHASECHK.TRANS64.TRYWAIT P1, [R3+URZ+0x28800], R0 ;  /* 0x02880000030075a7 */ /* 0x000066000802017f */
[----:B-1----:R-:W-:Y:S05]  /*f110*/  @!P1 NANOSLEEP.SYNCS 0x989680 ;  /* 0x009896800000995d */ /* 0x002fea0003900000 */
[----:B------:R-:W1:Y:S02]  /*f120*/  @!P1 SYNCS.PHASECHK.TRANS64 P1, [R3+URZ+0x28800], R0 ;  /* 0x02880000030095a7 */ /* 0x000e64000802007f */
[----:B-1----:R-:W-:Y:S05]  /*f130*/  @!P1 BRA `(.L_x_8952) ;  /* 0xfffffffc00ec9947 */ /* 0x002fea000383ffff */
[----:B------:R-:W-:Y:S05]  /*f140*/  BRA `(.L_x_9099) ;  /* 0xffffff2400687947 */ /* 0x000fea000383ffff */
.L_x_8956:
[----:B-1----:R1:W2:Y:S02]  /*f150*/  SYNCS.PHASECHK.TRANS64.TRYWAIT P2, [R3+URZ+0x28830], R0 ;  /* 0x02883000030075a7 */ /* 0x0022a4000804017f */
[----:B--2---:R-:W-:Y:S05]  /*f160*/  @!P2 NANOSLEEP.SYNCS 0x989680 ;  /* 0x009896800000a95d */ /* 0x004fea0003900000 */
[----:B------:R-:W2:Y:S02]  /*f170*/  @!P2 SYNCS.PHASECHK.TRANS64 P2, [R3+URZ+0x28830], R0 ;  /* 0x028830000300a5a7 */ /* 0x000ea4000804007f */
[----:B--2---:R-:W-:Y:S05]  /*f180*/  @!P2 BRA `(.L_x_8956) ;  /* 0xfffffffc00f0a947 */ /* 0x004fea000383ffff */
[----:B------:R-:W-:Y:S05]  /*f190*/  BRA `(.L_x_8955) ;  /* 0xffffff24008c7947 */ /* 0x000fea000383ffff */
.L_x_8961:
[----:B-1----:R-:W-:-:S04]  /*f1a0*/  IMAD.U32 R5, RZ, RZ, UR6 ;  /* 0x00000006ff057e24 */ /* 0x002fc8000f8e00ff */
[----:B------:R1:W2:Y:S03]  /*f1b0*/  SYNCS.PHASECHK.TRANS64.TRYWAIT P3, [R5+URZ+0x28830], R0 ;  /* 0x02883000050075a7 */ /* 0x0002a6000806017f */
[----:B--2---:R-:W-:Y:S05]  /*f1c0*/  @!P3 NANOSLEEP.SYNCS 0x989680 ;  /* 0x009896800000b95d */ /* 0x004fea0003900000 */
[----:B------:R-:W2:Y:S02]  /*f1d0*/  @!P3 SYNCS.PHASECHK.TRANS64 P3, [R5+URZ+0x28830], R0 ;  /* 0x028830000500b5a7 */ /* 0x000ea4000806007f */
[----:B--2---:R-:W-:Y:S05]  /*f1e0*/  @!P3 BRA `(.L_x_8961) ;  /* 0xfffffffc00ecb947 */ /* 0x004fea000383ffff */
[----:B------:R-:W-:Y:S05]  /*f1f0*/  BRA `(.L_x_8958) ;  /* 0xffffff4800b07947 */ /* 0x000fea000383ffff */
.L_x_8965:
[----:B-1----:R-:W-:-:S04]  /*f200*/  IMAD.U32 R5, RZ, RZ, UR6 ;  /* 0x00000006ff057e24 */ /* 0x002fc8000f8e00ff */
[----:B------:R1:W2:Y:S03]  /*f210*/  SYNCS.PHASECHK.TRANS64.TRYWAIT P3, [R5+URZ+0x28850], R0 ;  /* 0x02885000050075a7 */ /* 0x0002a6000806017f */
[----:B--2---:R-:W-:Y:S05]  /*f220*/  @!P3 NANOSLEEP.SYNCS 0x989680 ;  /* 0x009896800000b95d */ /* 0x004fea0003900000 */
[----:B------:R-:W2:Y:S02]  /*f230*/  @!P3 SYNCS.PHASECHK.TRANS64 P3, [R5+URZ+0x28850], R0 ;  /* 0x028850000500b5a7 */ /* 0x000ea4000806007f */
[----:B--2---:R-:W-:Y:S05]  /*f240*/  @!P3 BRA `(.L_x_8965) ;  /* 0xfffffffc00ecb947 */ /* 0x004fea000383ffff */
[----:B------:R-:W-:Y:S05]  /*f250*/  BRA `(.L_x_8962) ;  /* 0xffffff4c00707947 */ /* 0x000fea000383ffff */
.L_x_8971:
[----:B-1----:R-:W-:-:S04]  /*f260*/  IMAD.U32 R5, RZ, RZ, UR6 ;  /* 0x00000006ff057e24 */ /* 0x002fc8000f8e00ff */
[----:B------:R1:W2:Y:S03]  /*f270*/  SYNCS.PHASECHK.TRANS64.TRYWAIT P2, [R5+URZ+0x28830], R0 ;  /* 0x02883000050075a7 */ /* 0x0002a6000804017f */
[----:B--2---:R-:W-:Y:S05]  /*f280*/  @!P2 NANOSLEEP.SYNCS 0x989680 ;  /* 0x009896800000a95d */ /* 0x004fea0003900000 */
[----:B------:R-:W2:Y:S02]  /*f290*/  @!P2 SYNCS.PHASECHK.TRANS64 P2, [R5+URZ+0x28830], R0 ;  /* 0x028830000500a5a7 */ /* 0x000ea4000804007f */
[----:B--2---:R-:W-:Y:S05]  /*f2a0*/  @!P2 BRA `(.L_x_8971) ;  /* 0xfffffffc00eca947 */ /* 0x004fea000383ffff */
[----:B------:R-:W-:Y:S05]  /*f2b0*/  BRA `(.L_x_8968) ;  /* 0xffffff7000d47947 */ /* 0x000fea000383ffff */
.L_x_8975:
[----:B-1----:R-:W-:-:S04]  /*f2c0*/  IMAD.U32 R5, RZ, RZ, UR6 ;  /* 0x00000006ff057e24 */ /* 0x002fc8000f8e00ff */
[----:B------:R1:W2:Y:S03]  /*f2d0*/  SYNCS.PHASECHK.TRANS64.TRYWAIT P2, [R5+URZ+0x28850], R0 ;  /* 0x02885000050075a7 */ /* 0x0002a6000804017f */
[----:B--2---:R-:W-:Y:S05]  /*f2e0*/  @!P2 NANOSLEEP.SYNCS 0x989680 ;  /* 0x009896800000a95d */ /* 0x004fea0003900000 */
[----:B------:R-:W2:Y:S02]  /*f2f0*/  @!P2 SYNCS.PHASECHK.TRANS64 P2, [R5+URZ+0x28850], R0 ;  /* 0x028850000500a5a7 */ /* 0x000ea4000804007f */
[----:B--2---:R-:W-:Y:S05]  /*f300*/  @!P2 BRA `(.L_x_8975) ;  /* 0xfffffffc00eca947 */ /* 0x004fea000383ffff */
[----:B------:R-:W-:Y:S05]  /*f310*/  BRA `(.L_x_8972) ;  /* 0xffffff7400947947 */ /* 0x000fea000383ffff */
.L_x_8980:
[----:B-1----:R-:W-:-:S04]  /*f320*/  IMAD.U32 R7, RZ, RZ, UR5 ;  /* 0x00000005ff077e24 */ /* 0x002fc8000f8e00ff */
[----:B------:R1:W2:Y:S03]  /*f330*/  SYNCS.PHASECHK.TRANS64.TRYWAIT P0, [R7+URZ+0x28850], R6 ;  /* 0x02885006070075a7 */ /* 0x0002a6000800017f */
[----:B--2---:R-:W-:Y:S05]  /*f340*/  @!P0 NANOSLEEP.SYNCS 0x989680 ;  /* 0x009896800000895d */ /* 0x004fea0003900000 */
[----:B------:R-:W2:Y:S02]  /*f350*/  @!P0 SYNCS.PHASECHK.TRANS64 P0, [R7+URZ+0x28850], R6 ;  /* 0x02885006070085a7 */ /* 0x000ea4000800007f */
[----:B--2---:R-:W-:Y:S05]  /*f360*/  @!P0 BRA `(.L_x_8980) ;  /* 0xfffffffc00ec8947 */ /* 0x004fea000383ffff */
[----:B------:R-:W-:Y:S05]  /*f370*/  BRA `(.L_x_8979) ;  /* 0xffffff9000747947 */ /* 0x000fea000383ffff */
.L_x_9010:
[----:B------:R-:W-:Y:S02]  /*f380*/  IMAD.MOV.U32 R13, RZ, RZ, R0 ;  /* 0x000000ffff0d7224 */ /* 0x000fe400078e0000 */
[----:B------:R-:W-:Y:S02]  /*f390*/  IMAD.MOV.U32 R12, RZ, RZ, RZ ;  /* 0x000000ffff0c7224 */ /* 0x000fe400078e00ff */
[----:B------:R-:W-:Y:S02]  /*f3a0*/  IMAD.MOV.U32 R11, RZ, RZ, 0x1f ;  /* 0x0000001fff0b7424 */ /* 0x000fe400078e00ff */
[----:B------:R-:W-:-:S07]  /*f3b0*/  IMAD.MOV.U32 R15, RZ, RZ, -0x1 ;  /* 0xffffffffff0f7424 */ /* 0x000fce00078e00ff */
[----:B0-----:R-:W-:Y:S05]  /*f3c0*/  WARPSYNC.COLLECTIVE R15, `(.L_x_9100) ;  /* 0x000000000f087348 */ /* 0x001fea0003c00000 */
[----:B------:R1:W2:Y:S02]  /*f3d0*/  SHFL.IDX P6, R14, R13, R12, R11 ;  /* 0x0000000c0d0e7389 */ /* 0x0002a400000c000b */
[----:B012---:R-:W-:Y:S01]  /*f3e0*/  ENDCOLLECTIVE ;  /* 0x000000000000791b */ /* 0x007fe20003800000 */
.L_x_9100:
[----:B------:R-:W-:Y:S05]  /*f3f0*/  BRA `(.L_x_9101) ;  /* 0xffffffc400387947 */ /* 0x000fea000383ffff */
.L_x_9012:
[----:B------:R-:W-:Y:S01]  /*f400*/  BSSY B0, `(.L_x_9102) ;  /* 0x0000006000007945 */ /* 0x000fe20003800000 */
[----:B------:R-:W-:-:S07]  /*f410*/  IMAD.MOV.U32 R15, RZ, RZ, -0x1 ;  /* 0xffffffffff0f7424 */ /* 0x000fce00078e00ff */
[----:B01----:R-:W-:Y:S05]  /*f420*/  WARPSYNC.COLLECTIVE R15, `(.L_x_9103) ;  /* 0x000000000f0c7348 */ /* 0x003fea0003c00000 */
[----:B------:R-:W-:Y:S02]  /*f430*/  ELECT P6, UR62, PT ;  /* 0x00000000003e782f */ /* 0x000fe400038c0000 */
[----:B------:R-:W-:Y:S01]  /*f440*/  MOV R14, UR62 ;  /* 0x0000003e000e7c02 */ /* 0x000fe20008000f00 */
[----:B01----:R-:W-:Y:S10]  /*f450*/  ENDCOLLECTIVE ;  /* 0x000000000000791b */ /* 0x003ff40003800000 */
.L_x_9103:
[----:B------:R-:W-:Y:S05]  /*f460*/  BSYNC B0 ;  /* 0x0000000000007941 */ /* 0x000fea0003800000 */
.L_x_9102:
[----:B------:R-:W-:Y:S05]  /*f470*/  BRA `(.L_x_9104) ;  /* 0xffffffc400387947 */ /* 0x000fea000383ffff */
.L_x_9014:
[----:B-1----:R1:W2:Y:S02]  /*f480*/  SYNCS.PHASECHK.TRANS64.TRYWAIT P0, [R0+URZ+0x28840], R3 ;  /* 0x02884003000075a7 */ /* 0x0022a4000800017f */
[----:B--2---:R-:W-:Y:S05]  /*f490*/  @!P0 NANOSLEEP.SYNCS 0x989680 ;  /* 0x009896800000895d */ /* 0x004fea0003900000 */
[----:B------:R-:W2:Y:S02]  /*f4a0*/  @!P0 SYNCS.PHASECHK.TRANS64 P0, [R0+URZ+0x28840], R3 ;  /* 0x02884003000085a7 */ /* 0x000ea4000800007f */
[----:B--2---:R-:W-:Y:S05]  /*f4b0*/  @!P0 BRA `(.L_x_9014) ;  /* 0xfffffffc00f08947 */ /* 0x004fea000383ffff */
[----:B------:R-:W-:Y:S05]  /*f4c0*/  BRA `(.L_x_9105) ;  /* 0xffffffc400887947 */ /* 0x000fea000383ffff */
.L_x_9018:
[----:B------:R-:W-:Y:S01]  /*f4d0*/  IMAD.MOV.U32 R13, RZ, RZ, R4 ;  /* 0x000000ffff0d7224 */ /* 0x000fe200078e0004 */
[----:B------:R-:W-:Y:S01]  /*f4e0*/  LOP3.LUT R8, R8, 0x7f, RZ, 0xc0, !PT ;  /* 0x0000007f08087812 */ /* 0x000fe200078ec0ff */
[----:B------:R-:W-:Y:S02]  /*f4f0*/  IMAD.MOV.U32 R12, RZ, RZ, RZ ;  /* 0x000000ffff0c7224 */ /* 0x000fe400078e00ff */
[----:B------:R-:W-:Y:S01]  /*f500*/  IMAD.MOV.U32 R11, RZ, RZ, 0x181f ;  /* 0x0000181fff0b7424 */ /* 0x000fe200078e00ff */
[----:B------:R-:W-:Y:S01]  /*f510*/  SHF.R.U32.HI R8, RZ, 0x3, R8 ;  /* 0x00000003ff087819 */ /* 0x000fe20000011608 */
[----:B------:R-:W-:Y:S02]  /*f520*/  IMAD.MOV.U32 R15, RZ, RZ, -0x1 ;  /* 0xffffffffff0f7424 */ /* 0x000fe400078e00ff */
[----:B------:R-:W-:-:S07]  /*f530*/  IMAD.U32 R2, RZ, RZ, UR40 ;  /* 0x00000028ff027e24 */ /* 0x000fce000f8e00ff */
[----:B-----5:R-:W-:Y:S05]  /*f540*/  WARPSYNC.COLLECTIVE R15, `(.L_x_9106) ;  /* 0x000000000f087348 */ /* 0x020fea0003c00000 */
[----:B------:R0:W1:Y:S02]  /*f550*/  SHFL.IDX P6, R14, R13, R12, R11 ;  /* 0x0000000c0d0e7389 */ /* 0x00006400000c000b */
[----:B01---5:R-:W-:Y:S01]  /*f560*/  ENDCOLLECTIVE ;  /* 0x000000000000791b */ /* 0x023fe20003800000 */
.L_x_9106:
[----:B------:R-:W-:Y:S02]  /*f570*/  IMAD R2, R2, 0x80, R8 ;  /* 0x0000008002027824 */ /* 0x000fe400078e0208 */
[----:B------:R-:W-:Y:S02]  /*f580*/  IMAD.MOV.U32 R13, RZ, RZ, R0 ;  /* 0x000000ffff0d7224 */ /* 0x000fe400078e0000 */
[----:B------:R-:W-:-:S07]  /*f590*/  IMAD.MOV.U32 R5, RZ, RZ, R14 ;  /* 0x000000ffff057224 */ /* 0x000fce00078e000e */
[----:B------:R-:W-:Y:S05]  /*f5a0*/  WARPSYNC.COLLECTIVE R15, `(.L_x_9107) ;  /* 0x000000000f087348 */ /* 0x000fea0003c00000 */
[----:B------:R0:W1:Y:S02]  /*f5b0*/  SHFL.IDX P6, R14, R13, R12, R11 ;  /* 0x0000000c0d0e7389 */ /* 0x00006400000c000b */
[----:B01----:R-:W-:Y:S01]  /*f5c0*/  ENDCOLLECTIVE ;  /* 0x000000000000791b */ /* 0x003fe20003800000 */
.L_x_9107:
        /* <DEDUP_REMOVED lines=9> */
.L_x_9108:
        /* <DEDUP_REMOVED lines=14> */
.L_x_9109:
[----:B------:R-:W-:Y:S02]  /*f740*/  IMAD.MOV.U32 R13, RZ, RZ, R4 ;  /* 0x000000ffff0d7224 */ /* 0x000fe400078e0004 */
[----:B------:R-:W-:Y:S02]  /*f750*/  IMAD.MOV.U32 R12, RZ, RZ, 0x2 ;  /* 0x00000002ff0c7424 */ /* 0x000fe400078e00ff */
[----:B------:R-:W-:-:S07]  /*f760*/  IMAD.MOV.U32 R5, RZ, RZ, R14 ;  /* 0x000000ffff057224 */ /* 0x000fce00078e000e */
[----:B------:R-:W-:Y:S05]  /*f770*/  WARPSYNC.COLLECTIVE R15, `(.L_x_9110) ;  /* 0x000000000f087348 */ /* 0x000fea0003c00000 */
[----:B------:R0:W1:Y:S02]  /*f780*/  SHFL.IDX P6, R14, R13, R12, R11 ;  /* 0x0000000c0d0e7389 */ /* 0x00006400000c000b */
[----:B01----:R-:W-:Y:S01]  /*f790*/  ENDCOLLECTIVE ;  /* 0x000000000000791b */ /* 0x003fe20003800000 */
.L_x_9110:
        /* <DEDUP_REMOVED lines=17> */
.L_x_9111:
[----:B------:R-:W-:Y:S02]  /*f8b0*/  IMAD.MOV.U32 R13, RZ, RZ, R4 ;  /* 0x000000ffff0d7224 */ /* 0x000fe400078e0004 */
[----:B------:R-:W-:Y:S02]  /*f8c0*/  IMAD.MOV.U32 R12, RZ, RZ, 0x3 ;  /* 0x00000003ff0c7424 */ /* 0x000fe400078e00ff */
[----:B------:R-:W-:-:S07]  /*f8d0*/  IMAD.MOV.U32 R6, RZ, RZ, R14 ;  /* 0x000000ffff067224 */ /* 0x000fce00078e000e */
[----:B------:R-:W-:Y:S05]  /*f8e0*/  WARPSYNC.COLLECTIVE R15, `(.L_x_9112) ;  /* 0x000000000f087348 */ /* 0x000fea0003c00000 */
[----:B------:R0:W1:Y:S02]  /*f8f0*/  SHFL.IDX P6, R14, R13, R12, R11 ;  /* 0x0000000c0d0e7389 */ /* 0x00006400000c000b */
[----:B01----:R-:W-:Y:S01]  /*f900*/  ENDCOLLECTIVE ;  /* 0x000000000000791b */ /* 0x003fe20003800000 */
.L_x_9112:
        /* <DEDUP_REMOVED lines=15> */
.L_x_9113:
[----:B------:R-:W-:Y:S02]  /*fa00*/  IMAD.MOV.U32 R13, RZ, RZ, R4 ;  /* 0x000000ffff0d7224 */ /* 0x000fe400078e0004 */
[----:B------:R-:W-:Y:S02]  /*fa10*/  IMAD.MOV.U32 R12, RZ, RZ, 0x4 ;  /* 0x00000004ff0c7424 */ /* 0x000fe400078e00ff */
[----:B------:R-:W-:-:S07]  /*fa20*/  IMAD.MOV.U32 R6, RZ, RZ, R14 ;  /* 0x000000ffff067224 */ /* 0x000fce00078e000e */
[----:B------:R-:W-:Y:S05]  /*fa30*/  WARPSYNC.COLLECTIVE R15, `(.L_x_9114) ;  /* 0x000000000f087348 */ /* 0x000fea0003c00000 */
[----:B------:R0:W1:Y:S02]  /*fa40*/  SHFL.IDX P6, R14, R13, R12, R11 ;  /* 0x0000000c0d0e7389 */ /* 0x00006400000c000b */
[----:B01----:R-:W-:Y:S01]  /*fa50*/  ENDCOLLECTIVE ;  /* 0x000000000000791b */ /* 0x003fe20003800000 */
.L_x_9114:
        /* <DEDUP_REMOVED lines=15> */
.L_x_9115:
[----:B------:R-:W-:Y:S02]  /*fb50*/  IMAD.MOV.U32 R13, RZ, RZ, R4 ;  /* 0x000000ffff0d7224 */ /* 0x000fe400078e0004 */
[----:B------:R-:W-:Y:S02]  /*fb60*/  IMAD.MOV.U32 R12, RZ, RZ, 0x5 ;  /* 0x00000005ff0c7424 */ /* 0x000fe400078e00ff */
[----:B------:R-:W-:-:S07]  /*fb70*/  IMAD.MOV.U32 R6, RZ, RZ, R14 ;  /* 0x000000ffff067224 */ /* 0x000fce00078e000e */
[----:B------:R-:W-:Y:S05]  /*fb80*/  WARPSYNC.COLLECTIVE R15, `(.L_x_9116) ;  /* 0x000000000f087348 */ /* 0x000fea0003c00000 */
[----:B------:R0:W1:Y:S02]  /*fb90*/  SHFL.IDX P6, R14, R13, R12, R11 ;  /* 0x0000000c0d0e7389 */ /* 0x00006400000c000b */
[----:B01----:R-:W-:Y:S01]  /*fba0*/  ENDCOLLECTIVE ;  /* 0x000000000000791b */ /* 0x003fe20003800000 */
.L_x_9116:
        /* <DEDUP_REMOVED lines=15> */
.L_x_9117:
[----:B------:R-:W-:Y:S02]  /*fca0*/  IMAD.MOV.U32 R13, RZ, RZ, R4 ;  /* 0x000000ffff0d7224 */ /* 0x000fe400078e0004 */
[----:B------:R-:W-:Y:S02]  /*fcb0*/  IMAD.MOV.U32 R12, RZ, RZ, 0x6 ;  /* 0x00000006ff0c7424 */ /* 0x000fe400078e00ff */
[----:B------:R-:W-:-:S07]  /*fcc0*/  IMAD.MOV.U32 R6, RZ, RZ, R14 ;  /* 0x000000ffff067224 */ /* 0x000fce00078e000e */
[----:B------:R-:W-:Y:S05]  /*fcd0*/  WARPSYNC.COLLECTIVE R15, `(.L_x_9118) ;  /* 0x000000000f087348 */ /* 0x000fea0003c00000 */
[----:B------:R0:W1:Y:S02]  /*fce0*/  SHFL.IDX P6, R14, R13, R12, R11 ;  /* 0x0000000c0d0e7389 */ /* 0x00006400000c000b */
[----:B01----:R-:W-:Y:S01]  /*fcf0*/  ENDCOLLECTIVE ;  /* 0x000000000000791b */ /* 0x003fe20003800000 */
.L_x_9118:
        /* <DEDUP_REMOVED lines=14> */
.L_x_9119:
[----:B------:R-:W-:Y:S02]  /*fde0*/  IMAD.MOV.U32 R13, RZ, RZ, R4 ;  /* 0x000000ffff0d7224 */ /* 0x000fe400078e0004 */
[----:B------:R-:W-:Y:S02]  /*fdf0*/  IMAD.MOV.U32 R12, RZ, RZ, 0x7 ;  /* 0x00000007ff0c7424 */ /* 0x000fe400078e00ff */
[----:B------:R-:W-:-:S07]  /*fe00*/  IMAD.MOV.U32 R6, RZ, RZ, R14 ;  /* 0x000000ffff067224 */ /* 0x000fce00078e000e */
[----:B------:R-:W-:Y:S05]  /*fe10*/  WARPSYNC.COLLECTIVE R15, `(.L_x_9120) ;  /* 0x000000000f087348 */ /* 0x000fea0003c00000 */
[----:B------:R0:W1:Y:S02]  /*fe20*/  SHFL.IDX P6, R14, R13, R12, R11 ;  /* 0x0000000c0d0e7389 */ /* 0x00006400000c000b */
[----:B01----:R-:W-:Y:S01]  /*fe30*/  ENDCOLLECTIVE ;  /* 0x000000000000791b */ /* 0x003fe20003800000 */
.L_x_9120:
        /* <DEDUP_REMOVED lines=13> */
.L_x_9121:
[----:B------:R-:W-:Y:S01]  /*ff10*/  IMAD.MOV.U32 R0, RZ, RZ, R14 ;  /* 0x000000ffff007224 */ /* 0x000fe200078e000e */
[----:B------:R-:W-:Y:S06]  /*ff20*/  BRA `(.L_x_9122) ;  /* 0xffffffc400ec7947 */ /* 0x000fec000383ffff */
.L_x_9023:
[----:B0-----:R0:W1:Y:S02]  /*ff30*/  SYNCS.PHASECHK.TRANS64.TRYWAIT P0, [R17+URZ+0x28820], R0 ;  /* 0x02882000110075a7 */ /* 0x001064000800017f */
[----:B-1----:R-:W-:Y:S05]  /*ff40*/  @!P0 NANOSLEEP.SYNCS 0x989680 ;  /* 0x009896800000895d */ /* 0x002fea0003900000 */
[----:B------:R-:W1:Y:S02]  /*ff50*/  @!P0 SYNCS.PHASECHK.TRANS64 P0, [R17+URZ+0x28820], R0 ;  /* 0x02882000110085a7 */ /* 0x000e64000800007f */
[----:B-1----:R-:W-:Y:S05]  /*ff60*/  @!P0 BRA `(.L_x_9023) ;  /* 0xfffffffc00f08947 */ /* 0x002fea000383ffff */
[----:B------:R-:W-:Y:S05]  /*ff70*/  BRA `(.L_x_9123) ;  /* 0xffffffc8005c7947 */ /* 0x000fea000383ffff */
.L_x_9030:
[----:B0-----:R0:W1:Y:S02]  /*ff80*/  SYNCS.PHASECHK.TRANS64.TRYWAIT P0, [R4+URZ+0x28840], R3 ;  /* 0x02884003040075a7 */ /* 0x001064000800017f */
[----:B-1----:R-:W-:Y:S05]  /*ff90*/  @!P0 NANOSLEEP.SYNCS 0x989680 ;  /* 0x009896800000895d */ /* 0x002fea0003900000 */
[----:B------:R-:W1:Y:S02]  /*ffa0*/  @!P0 SYNCS.PHASECHK.TRANS64 P0, [R4+URZ+0x28840], R3 ;  /* 0x02884003040085a7 */ /* 0x000e64000800007f */
[----:B-1----:R-:W-:Y:S05]  /*ffb0*/  @!P0 BRA `(.L_x_9030) ;  /* 0xfffffffc00f08947 */ /* 0x002fea000383ffff */
[----:B------:R-:W-:Y:S05]  /*ffc0*/  BRA `(.L_x_9124) ;  /* 0xffffffcc00147947 */ /* 0x000fea000383ffff */
.L_x_9036:
[----:B0-----:R0:W1:Y:S02]  /*ffd0*/  SYNCS.PHASECHK.TRANS64.TRYWAIT P0, [R4+URZ+0x60], R3 ;  /* 0x00006003040075a7 */ /* 0x001064000800017f */
[----:B-1----:R-:W-:Y:S05]  /*ffe0*/  @!P0 NANOSLEEP.SYNCS 0x989680 ;  /* 0x009896800000895d */ /* 0x002fea0003900000 */
[----:B------:R-:W1:Y:S02]  /*fff0*/  @!P0 SYNCS.PHASECHK.TRANS64 P0, [R4+URZ+0x60], R3 ;  /* 0x00006003040085a7 */ /* 0x000e64000800007f */
[----:B-1----:R-:W-:Y:S05]  /*10000*/  @!P0 BRA `(.L_x_9036) ;  /* 0xfffffffc00f08947 */ /* 0x002fea000383ffff */
[----:B------:R-:W-:Y:S05]  /*10010*/  BRA `(.L_x_9125) ;  /* 0xffffffcc00e07947 */ /* 0x000fea000383ffff */
.L_x_9046:
[----:B--2---:R2:W3:Y:S02]  /*10020*/  SYNCS.PHASECHK.TRANS64.TRYWAIT P0, [R3+URZ+0x28840], R2 ;  /* 0x02884002030075a7 */ /* 0x0044e4000800017f */
[----:B---3--:R-:W-:Y:S05]  /*10030*/  @!P0 NANOSLEEP.SYNCS 0x989680 ;  /* 0x009896800000895d */ /* 0x008fea0003900000 */
[----:B------:R-:W3:Y:S02]  /*10040*/  @!P0 SYNCS.PHASECHK.TRANS64 P0, [R3+URZ+0x28840], R2 ;  /* 0x02884002030085a7 */ /* 0x000ee4000800007f */
[----:B---3--:R-:W-:Y:S05]  /*10050*/  @!P0 BRA `(.L_x_9046) ;  /* 0xfffffffc00f08947 */ /* 0x008fea000383ffff */
[----:B------:R-:W-:Y:S05]  /*10060*/  BRA `(.L_x_9126) ;  /* 0xffffffd400607947 */ /* 0x000fea000383ffff */
.L_x_9052:
[----:B0-----:R0:W1:Y:S02]  /*10070*/  SYNCS.PHASECHK.TRANS64.TRYWAIT P0, [R2+URZ+0x60], R3 ;  /* 0x00006003020075a7 */ /* 0x001064000800017f */
[----:B-1----:R-:W-:Y:S05]  /*10080*/  @!P0 NANOSLEEP.SYNCS 0x989680 ;  /* 0x009896800000895d */ /* 0x002fea0003900000 */
[----:B------:R-:W1:Y:S02]  /*10090*/  @!P0 SYNCS.PHASECHK.TRANS64 P0, [R2+URZ+0x60], R3 ;  /* 0x00006003020085a7 */ /* 0x000e64000800007f */
[----:B-1----:R-:W-:Y:S05]  /*100a0*/  @!P0 BRA `(.L_x_9052) ;  /* 0xfffffffc00f08947 */ /* 0x002fea000383ffff */
[----:B------:R-:W-:Y:S05]  /*100b0*/  BRA `(.L_x_9127) ;  /* 0xffffffd800307947 */ /* 0x000fea000383ffff */
.L_x_9061:
[----:B---3--:R3:W4:Y:S02]  /*100c0*/  SYNCS.PHASECHK.TRANS64.TRYWAIT P0, [R2+URZ+0x28840], R3 ;  /* 0x02884003020075a7 */ /* 0x008724000800017f */
[----:B----4-:R-:W-:Y:S05]  /*100d0*/  @!P0 NANOSLEEP.SYNCS 0x989680 ;  /* 0x009896800000895d */ /* 0x010fea0003900000 */
[----:B------:R-:W4:Y:S02]  /*100e0*/  @!P0 SYNCS.PHASECHK.TRANS64 P0, [R2+URZ+0x28840], R3 ;  /* 0x02884003020085a7 */ /* 0x000f24000800007f */
[----:B----4-:R-:W-:Y:S05]  /*100f0*/  @!P0 BRA `(.L_x_9061) ;  /* 0xfffffffc00f08947 */ /* 0x010fea000383ffff */
[----:B------:R-:W-:Y:S05]  /*10100*/  BRA `(.L_x_9128) ;  /* 0xffffffdc00847947 */ /* 0x000fea000383ffff */
.L_x_9067:
[----:B0-----:R0:W1:Y:S02]  /*10110*/  SYNCS.PHASECHK.TRANS64.TRYWAIT P0, [R2+URZ+0x60], R5 ;  /* 0x00006005020075a7 */ /* 0x001064000800017f */
[----:B-1----:R-:W-:Y:S05]  /*10120*/  @!P0 NANOSLEEP.SYNCS 0x989680 ;  /* 0x009896800000895d */ /* 0x002fea0003900000 */
[----:B------:R-:W1:Y:S02]  /*10130*/  @!P0 SYNCS.PHASECHK.TRANS64 P0, [R2+URZ+0x60], R5 ;  /* 0x00006005020085a7 */ /* 0x000e64000800007f */
[----:B-1----:R-:W-:Y:S05]  /*10140*/  @!P0 BRA `(.L_x_9067) ;  /* 0xfffffffc00f08947 */ /* 0x002fea000383ffff */
[----:B------:R-:W-:Y:S05]  /*10150*/  BRA `(.L_x_9129) ;  /* 0xffffffe000547947 */ /* 0x000fea000383ffff */
.L_x_9078:
[----:B0-----:R0:W2:Y:S02]  /*10160*/  SYNCS.PHASECHK.TRANS64.TRYWAIT P0, [R3+URZ+0x28860], R0 ;  /* 0x02886000030075a7 */ /* 0x0010a4000800017f */
[----:B--2---:R-:W-:Y:S05]  /*10170*/  @!P0 NANOSLEEP.SYNCS 0x989680 ;  /* 0x009896800000895d */ /* 0x004fea0003900000 */
[----:B------:R-:W2:Y:S02]  /*10180*/  @!P0 SYNCS.PHASECHK.TRANS64 P0, [R3+URZ+0x28860], R0 ;  /* 0x02886000030085a7 */ /* 0x000ea4000800007f */
[----:B--2---:R-:W-:Y:S05]  /*10190*/  @!P0 BRA `(.L_x_9078) ;  /* 0xfffffffc00f08947 */ /* 0x004fea000383ffff */
[----:B------:R-:W-:Y:S05]  /*101a0*/  BRA `(.L_x_9130) ;  /* 0xffffffe400947947 */ /* 0x000fea000383ffff */
.L_x_9085:
        /* <DEDUP_REMOVED lines=8> */
.L_x_9132:
[----:B------:R-:W-:Y:S05]  /*10230*/  BSYNC B0 ;  /* 0x0000000000007941 */ /* 0x000fea0003800000 */
.L_x_9131:
[----:B------:R-:W-:Y:S05]  /*10240*/  BRA `(.L_x_9133) ;  /* 0xffffffe8008c7947 */ /* 0x000fea000383ffff */
.L_x_9088:
[----:B0-----:R0:W1:Y:S02]  /*10250*/  SYNCS.PHASECHK.TRANS64.TRYWAIT P0, [R0+URZ+0x28820], R3 ;  /* 0x02882003000075a7 */ /* 0x001064000800017f */
[----:B-1----:R-:W-:Y:S05]  /*10260*/  @!P0 NANOSLEEP.SYNCS 0x989680 ;  /* 0x009896800000895d */ /* 0x002fea0003900000 */
[----:B------:R-:W1:Y:S02]  /*10270*/  @!P0 SYNCS.PHASECHK.TRANS64 P0, [R0+URZ+0x28820], R3 ;  /* 0x02882003000085a7 */ /* 0x000e64000800007f */
[----:B-1----:R-:W-:Y:S05]  /*10280*/  @!P0 BRA `(.L_x_9088) ;  /* 0xfffffffc00f08947 */ /* 0x002fea000383ffff */
[----:B------:R-:W-:Y:S05]  /*10290*/  BRA `(.L_x_9134) ;  /* 0xffffffe800d87947 */ /* 0x000fea000383ffff */
.L_x_9089:
        /* <DEDUP_REMOVED lines=11> */
.L_x_9136:
[----:B------:R-:W-:Y:S05]  /*10350*/  BSYNC B0 ;  /* 0x0000000000007941 */ /* 0x000fea0003800000 */
.L_x_9135:
[----:B------:R-:W-:Y:S05]  /*10360*/  BRA `(.L_x_9137) ;  /* 0xffffffe800c07947 */ /* 0x000fea000383ffff */
.L_x_9092:
[----:B------:R-:W-:Y:S01]  /*10370*/  BSSY B1, `(.L_x_9138) ;  /* 0x0000006000017945 */ /* 0x000fe20003800000 */
[----:B------:R-:W-:-:S07]  /*10380*/  IMAD.MOV.U32 R15, RZ, RZ, -0x1 ;  /* 0xffffffffff0f7424 */ /* 0x000fce00078e00ff */
[----:B01----:R-:W-:Y:S05]  /*10390*/  WARPSYNC.COLLECTIVE R15, `(.L_x_9139) ;  /* 0x000000000f0c7348 */ /* 0x003fea0003c00000 */
[----:B------:R-:W-:Y:S02]  /*103a0*/  ELECT P6, UR62, PT ;  /* 0x00000000003e782f */ /* 0x000fe400038c0000 */
[----:B------:R-:W-:Y:S01]  /*103b0*/  MOV R14, UR62 ;  /* 0x0000003e000e7c02 */ /* 0x000fe20008000f00 */
[----:B01----:R-:W-:Y:S10]  /*103c0*/  ENDCOLLECTIVE ;  /* 0x000000000000791b */ /* 0x003ff40003800000 */
.L_x_9139:
[----:B------:R-:W-:Y:S05]  /*103d0*/  BSYNC B1 ;  /* 0x0000000000017941 */ /* 0x000fea0003800000 */
.L_x_9138:
[----:B------:R-:W-:Y:S05]  /*103e0*/  BRA `(.L_x_9140) ;  /* 0xffffffe800b87947 */ /* 0x000fea000383ffff */
.L_x_9094:
[----:B0-----:R0:W1:Y:S02]  /*103f0*/  SYNCS.PHASECHK.TRANS64.TRYWAIT P0, [R6+URZ], R5 ;  /* 0x00000005060075a7 */ /* 0x001064000800017f */
[----:B-1----:R-:W-:Y:S05]  /*10400*/  @!P0 NANOSLEEP.SYNCS 0x989680 ;  /* 0x009896800000895d */ /* 0x002fea0003900000 */
[----:B------:R-:W1:Y:S02]  /*10410*/  @!P0 SYNCS.PHASECHK.TRANS64 P0, [R6+URZ], R5 ;  /* 0x00000005060085a7 */ /* 0x000e64000800007f */
[----:B-1----:R-:W-:Y:S05]  /*10420*/  @!P0 BRA `(.L_x_9094) ;  /* 0xfffffffc00f08947 */ /* 0x002fea000383ffff */
[----:B------:R-:W-:Y:S05]  /*10430*/  BRA `(.L_x_9141) ;  /* 0xffffffe800f07947 */ /* 0x000fea000383ffff */
.L_x_9095:
[----:B-1----:R1:W2:Y:S02]  /*10440*/  SYNCS.PHASECHK.TRANS64.TRYWAIT P0, [R3+URZ], R2 ;  /* 0x00000002030075a7 */ /* 0x0022a4000800017f */
[----:B--2---:R-:W-:Y:S05]  /*10450*/  @!P0 NANOSLEEP.SYNCS 0x989680 ;  /* 0x009896800000895d */ /* 0x004fea0003900000 */
[----:B------:R-:W2:Y:S02]  /*10460*/  @!P0 SYNCS.PHASECHK.TRANS64 P0, [R3+URZ], R2 ;  /* 0x00000002030085a7 */ /* 0x000ea4000800007f */
[----:B--2---:R-:W-:Y:S05]  /*10470*/  @!P0 BRA `(.L_x_9095) ;  /* 0xfffffffc00f08947 */ /* 0x004fea000383ffff */
[----:B------:R-:W-:Y:S05]  /*10480*/  BRA `(.L_x_9142) ;  /* 0xffffffe800e47947 */ /* 0x000fea000383ffff */
.L_x_9097:
[----:B-1----:R1:W2:Y:S02]  /*10490*/  SYNCS.PHASECHK.TRANS64.TRYWAIT P0, [R18+URZ], R5 ;  /* 0x00000005120075a7 */ /* 0x0022a4000800017f */
[----:B--2---:R-:W-:Y:S05]  /*104a0*/  @!P0 NANOSLEEP.SYNCS 0x989680 ;  /* 0x009896800000895d */ /* 0x004fea0003900000 */
[----:B------:R-:W2:Y:S02]  /*104b0*/  @!P0 SYNCS.PHASECHK.TRANS64 P0, [R18+URZ], R5 ;  /* 0x00000005120085a7 */ /* 0x000ea4000800007f */
[----:B--2---:R-:W-:Y:S05]  /*104c0*/  @!P0 BRA `(.L_x_9097) ;  /* 0xfffffffc00f08947 */ /* 0x004fea000383ffff */
[----:B------:R-:W-:Y:S05]  /*104d0*/  BRA `(.L_x_9143) ;  /* 0xffffffe800e87947 */ /* 0x000fea000383ffff */
.L_x_9144:
        /* <DEDUP_REMOVED lines=10> */
.L_x_15320:


//--------------------- .text._ZN7cutlass13device_kernelIN5flash11enable_sm90INS1_16FlashAttnFwdSm90INS1_25CollectiveMainloopFwdSm90ILi2EN4cute5tupleIJNS5_1CILi1EEES8_S8_EEENS6_IJNS7_ILi128EEESA_SA_EEELi128ENS_10bfloat16_tEfNS_4arch4Sm90ELb1ELb0ELb0ELb1ELb0ELb0ELb0ELb1ELb1ELb1ELb0ELb0EEENS1_21CollectiveEpilogueFwdISB_S9_SC_SE_Li256ELb1ELb1ELb0ELb0EEENS1_36VarlenDynamicPersistentTileSchedulerILi128ELi128ELi256ELi128ELb0ELb1ELb1ELb1ELb1ELb1EEEEEEEEEvNT_6ParamsE --------------------------
	.section	.text._ZN7cutlass13device_kernelIN5flash11enable_sm90INS1_16FlashAttnFwdSm90INS1_25CollectiveMainloopFwdSm90ILi2EN4cute5tupleIJNS5_1CILi1EEES8_S8_EEENS6_IJNS7_ILi128EEESA_SA_EEELi128ENS_10bfloat16_tEfNS_4arch4Sm90ELb1ELb0ELb0ELb1ELb0ELb0ELb0ELb1ELb1ELb1ELb0ELb0EEENS1_21CollectiveEpilogueFwdISB_S9_SC_SE_Li256ELb1ELb1ELb0ELb0EEENS1_36VarlenDynamicPersistentTileSchedulerILi128ELi128ELi256ELi128ELb0ELb1ELb1ELb1ELb1ELb1EEEEEEEEEvNT_6ParamsE,"ax",@progbits
	.align	128
.text._ZN7cutlass13device_kernelIN5flash11enable_sm90INS1_16FlashAttnFwdSm90INS1_25CollectiveMainloopFwdSm90ILi2EN4cute5tupleIJNS5_1CILi1EEES8_S8_EEENS6_IJNS7_ILi128EEESA_SA_EEELi128ENS_10bfloat16_tEfNS_4arch4Sm90ELb1ELb0ELb0ELb1ELb0ELb0ELb0ELb1ELb1ELb1ELb0ELb0EEENS1_21CollectiveEpilogueFwdISB_S9_SC_SE_Li256ELb1ELb1ELb0ELb0EEENS1_36VarlenDynamicPersistentTileSchedulerILi128ELi128ELi256ELi128ELb0ELb1ELb1ELb1ELb1ELb1EEEEEEEEEvNT_6ParamsE:
        .type           _ZN7cutlass13device_kernelIN5flash11enable_sm90INS1_16FlashAttnFwdSm90INS1_25CollectiveMainloopFwdSm90ILi2EN4cute5tupleIJNS5_1CILi1EEES8_S8_EEENS6_IJNS7_ILi128EEESA_SA_EEELi128ENS_10bfloat16_tEfNS_4arch4Sm90ELb1ELb0ELb0ELb1ELb0ELb0ELb0ELb1ELb1ELb1ELb0ELb0EEENS1_21CollectiveEpilogueFwdISB_S9_SC_SE_Li256ELb1ELb1ELb0ELb0EEENS1_36VarlenDynamicPersistentTileSchedulerILi128ELi128ELi256ELi128ELb0ELb1ELb1ELb1ELb1ELb1EEEEEEEEEvNT_6ParamsE,@function
        .size           _ZN7cutlass13device_kernelIN5flash11enable_sm90INS1_16FlashAttnFwdSm90INS1_25CollectiveMainloopFwdSm90ILi2EN4cute5tupleIJNS5_1CILi1EEES8_S8_EEENS6_IJNS7_ILi128EEESA_SA_EEELi128ENS_10bfloat16_tEfNS_4arch4Sm90ELb1ELb0ELb0ELb1ELb0ELb0ELb0ELb1ELb1ELb1ELb0ELb0EEENS1_21CollectiveEpilogueFwdISB_S9_SC_SE_Li256ELb1ELb1ELb0ELb0EEENS1_36VarlenDynamicPersistentTileSchedulerILi128ELi128ELi256ELi128ELb0ELb1ELb1ELb1ELb1ELb1EEEEEEEEEvNT_6ParamsE,(.L_x_15321 - _ZN7cutlass13device_kernelIN5flash11enable_sm90INS1_16FlashAttnFwdSm90INS1_25CollectiveMainloopFwdSm90ILi2EN4cute5tupleIJNS5_1CILi1EEES8_S8_EEENS6_IJNS7_ILi128EEESA_SA_EEELi128ENS_10bfloat16_tEfNS_4arch4Sm90ELb1ELb0ELb0ELb1ELb0ELb0ELb0ELb1ELb1ELb1ELb0ELb0EEENS1_21CollectiveEpilogueFwdISB_S9_SC_SE_Li256ELb1ELb1ELb0ELb0EEENS1_36VarlenDynamicPersistentTileSchedulerILi128ELi128ELi256ELi128ELb0ELb1ELb1ELb1ELb1ELb1EEEEEEEEEvNT_6ParamsE)
        .other          _ZN7cutlass13device_kernelIN5flash11enable_sm90INS1_16FlashAttnFwdSm90INS1_25CollectiveMainloopFwdSm90ILi2EN4cute5tupleIJNS5_1CILi1EEES8_S8_EEENS6_IJNS7_ILi128EEESA_SA_EEELi128ENS_10bfloat16_tEfNS_4arch4Sm90ELb1ELb0ELb0ELb1ELb0ELb0ELb0ELb1ELb1ELb1ELb0ELb0EEENS1_21CollectiveEpilogueFwdISB_S9_SC_SE_Li256ELb1ELb1ELb0ELb0EEENS1_36VarlenDynamicPersistentTileSchedulerILi128ELi128ELi256ELi128ELb0ELb1ELb1ELb1ELb1ELb1EEEEEEEEEvNT_6ParamsE,@"STO_CUDA_ENTRY STV_DEFAULT"
_ZN7cutlass13device_kernelIN5flash11enable_sm90INS1_16FlashAttnFwdSm90INS1_25CollectiveMainloopFwdSm90ILi2EN4cute5tupleIJNS5_1CILi1EEES8_S8_EEENS6_IJNS7_ILi128EEESA_SA_EEELi128ENS_10bfloat16_tEfNS_4arch4Sm90ELb1ELb0ELb0ELb1ELb0ELb0ELb0ELb1ELb1ELb1ELb0ELb0EEENS1_21CollectiveEpilogueFwdISB_S9_SC_SE_Li256ELb1ELb1ELb0ELb0EEENS1_36VarlenDynamicPersistentTileSchedulerILi128ELi128ELi256ELi128ELb0ELb1ELb1ELb1ELb1ELb1EEEEEEEEEvNT_6ParamsE:
        /* <DEDUP_REMOVED lines=17> */
.L_x_9146:
[----:B------:R-:W-:Y:S05]  /*0110*/  BSYNC B0 ;  /* 0x0000000000007941 */ /* 0x000fea0003800000 */
.L_x_9145:
        /* <DEDUP_REMOVED lines=40> */
.L_x_9147:
        /* <DEDUP_REMOVED lines=22> */
.L_x_9148:
        /* <DEDUP_REMOVED lines=18> */
.L_x_9149:
        /* <DEDUP_REMOVED lines=22> */
.L_x_9150:
        /* <DEDUP_REMOVED lines=22> */
.L_x_9151:
        /* <DEDUP_REMOVED lines=8> */
.L_x_9153:
        /* <DEDUP_REMOVED lines=21> */
[----:B------:R-:W-:-:S04]  /*0ab0*/  LEA.HI R3, R0, R197, RZ, 0x7 ;  /* 0x000000c500037211 */ /* 0x000fc800078f38ff */
[----:B------:R-:W-:Y:S02]  /*0ac0*/  LOP3.LUT R2, R3, 0xffffff80, RZ, 0xc0, !PT ;  /* 0xffffff8003027812 */ /* 0x000fe400078ec0ff */
[----:B------:R-:W-:-:S03]  /*0ad0*/  LEA.HI R4, R0, R197, RZ, 0x5 ;  /* 0x000000c500047211 */ /* 0x000fc600078f28ff */
[----:B------:R-:W-:Y:S02]  /*0ae0*/  IMAD.IADD R191, R197, 0x1, -R2 ;  /* 0x00000001c5bf7824 */ /* 0x000fe400078e0a02 */
[----:B------:R-:W-:-:S03]  /*0af0*/  IMAD.SHL.U32 R6, R4, 0x20, RZ ;  /* 0x0000002004067824 */ /* 0x000fc600078e00ff */
[----:B------:R-:W-:Y:S02]  /*0b00*/  SHF.R.S32.HI R8, RZ, 0x1f, R191 ;  /* 0x0000001fff087819 */ /* 0x000fe400000114bf */
[----:B------:R-:W-:Y:S02]  /*0b10*/  LEA.HI R2, R0, R197, RZ, 0x4 ;  /* 0x000000c500027211 */ /* 0x000fe400078f20ff */
[----:B------:R-:W-:Y:S02]  /*0b20*/  LEA.HI R9, R8, R191, RZ, 0x2 ;  /* 0x000000bf08097211 */ /* 0x000fe400078f10ff */
[----:B------:R-:W-:Y:S02]  /*0b30*/  LEA.HI R10, R0, R197, RZ, 0x2 ;  /* 0x000000c5000a7211 */ /* 0x000fe400078f10ff */
[----:B------:R-:W-:Y:S02]  /*0b40*/  LOP3.LUT R7, R6, 0xfffffc00, RZ, 0xc0, !PT ;  /* 0xfffffc0006077812 */ /* 0x000fe400078ec0ff */
[----:B------:R-:W-:-:S02]  /*0b50*/  SHF.R.S32.HI R6, RZ, 0x2, R9 ;  /* 0x00000002ff067819 */ /* 0x000fc40000011409 */
[----:B------:R-:W-:Y:S02]  /*0b60*/  SHF.R.S32.HI R11, RZ, 0x1f, R9 ;  /* 0x0000001fff0b7819 */ /* 0x000fe40000011409 */
[----:B------:R-:W-:Y:S02]  /*0b70*/  SHF.R.S32.HI R5, RZ, 0x4, R2 ;  /* 0x00000004ff057819 */ /* 0x000fe40000011402 */
[----:B------:R-:W-:Y:S02]  /*0b80*/  LOP3.LUT R4, R2, 0x3fffff0, RZ, 0xc0, !PT ;  /* 0x03fffff002047812 */ /* 0x000fe400078ec0ff */
[----:B------:R-:W-:Y:S02]  /*0b90*/  LOP3.LUT R10, R10, 0xfffffffc, RZ, 0xc0, !PT ;  /* 0xfffffffc0a0a7812 */ /* 0x000fe400078ec0ff */
[----:B------:R-:W-:Y:S02]  /*0ba0*/  LEA.HI R0, R0, R197, RZ, 0x3 ;  /* 0x000000c500007211 */ /* 0x000fe400078f18ff */
[----:B------:R-:W-:-:S02]  /*0bb0*/  LEA.HI R11, R11, R6, RZ, 0x3 ;  /* 0x000000060b0b7211 */ /* 0x000fc400078f18ff */
[----:B------:R-:W-:Y:S01]  /*0bc0*/  SHF.R.S32.HI R192, RZ, 0x7, R3 ;  /* 0x00000007ffc07819 */ /* 0x000fe20000011403 */
[C---:B------:R-:W-:Y:S01]  /*0bd0*/  IMAD.IADD R4, R197.reuse, 0x1, -R4 ;  /* 0x00000001c5047824 */ /* 0x040fe200078e0a04 */
[----:B------:R-:W-:Y:S01]  /*0be0*/  LEA.HI R2, R2, R5, RZ, 0x1 ;  /* 0x0000000502027211 */ /* 0x000fe200078f08ff */
[----:B------:R-:W-:Y:S01]  /*0bf0*/  IMAD.IADD R10, R197, 0x1, -R10 ;  /* 0x00000001c50a7824 */ /* 0x000fe200078e0a0a */
[----:B------:R-:W-:Y:S02]  /*0c00*/  LOP3.LUT R186, R0, 0xfffffff8, RZ, 0xc0, !PT ;  /* 0xfffffff800ba7812 */ /* 0x000fe400078ec0ff */
[----:B------:R-:W-:Y:S02]  /*0c10*/  LOP3.LUT R11, R11, 0xfffffff8, RZ, 0xc0, !PT ;  /* 0xfffffff80b0b7812 */ /* 0x000fe400078ec0ff */
[----:B------:R-:W-:Y:S02]  /*0c20*/  LEA.HI R8, R8, R191, RZ, 0x5 ;  /* 0x000000bf08087211 */ /* 0x000fe400078f28ff */
[----:B------:R-:W-:Y:S01]  /*0c30*/  LEA.HI R3, R3, R192, RZ, 0x1 ;  /* 0x000000c003037211 */ /* 0x000fe200078f08ff */
[----:B------:R-:W-:Y:S01]  /*0c40*/  IMAD R7, R4, 0x40, R7 ;  /* 0x0000004004077824 */ /* 0x000fe200078e0207 */
[----:B------:R-:W-:Y:S01]  /*0c50*/  LOP3.LUT R2, R2, 0x1ffffffe, RZ, 0xc0, !PT ;  /* 0x1ffffffe02027812 */ /* 0x000fe200078ec0ff */
[----:B------:R-:W-:Y:S01]  /*0c60*/  IMAD.IADD R186, R197, 0x1, -R186 ;  /* 0x00000001c5ba7824 */ /* 0x000fe200078e0aba */
[----:B------:R-:W-:Y:S01]  /*0c70*/  SHF.R.S32.HI R8, RZ, 0x5, R8 ;  /* 0x00000005ff087819 */ /* 0x000fe20000011408 */
[----:B------:R-:W-:Y:S01]  /*0c80*/  IMAD.IADD R11, R6, 0x1, -R11 ;  /* 0x00000001060b7824 */ /* 0x000fe200078e0a0b */
[----:B------:R-:W-:-:S02]  /*0c90*/  LEA.HI R4, R10, R10, RZ, 0x1 ;  /* 0x0000000a0a047211 */ /* 0x000fc400078f08ff */
[----:B------:R-:W-:Y:S01]  /*0ca0*/  LOP3.LUT R3, R3, 0x3fffffe, RZ, 0xc0, !PT ;  /* 0x03fffffe03037812 */ /* 0x000fe200078ec0ff */
[----:B------:R-:W-:Y:S01]  /*0cb0*/  IMAD.IADD R2, R5, 0x1, -R2 ;  /* 0x0000000105027824 */ /* 0x000fe200078e0a02 */
[----:B------:R-:W-:Y:S01]  /*0cc0*/  LOP3.LUT R5, R4, 0x1ffffffe, RZ, 0xc0, !PT ;  /* 0x1ffffffe04057812 */ /* 0x000fe200078ec0ff */
[----:B------:R-:W-:Y:S02]  /*0cd0*/  IMAD.SHL.U32 R19, R186, 0x8, RZ ;  /* 0x00000008ba137824 */ /* 0x000fe400078e00ff */
[----:B------:R-:W-:Y:S02]  /*0ce0*/  IMAD R8, R8, 0x10, R11 ;  /* 0x0000001008087824 */ /* 0x000fe400078e020b */
[----:B------:R-:W-:Y:S01]  /*0cf0*/  IMAD.IADD R3, R192, 0x1, -R3 ;  /* 0x00000001c0037824 */ /* 0x000fe200078e0a03 */
[----:B------:R-:W-:Y:S01]  /*0d00*/  LOP3.LUT R22, R9, 0x7ffffffc, RZ, 0xc0, !PT ;  /* 0x7ffffffc09167812 */ /* 0x000fe200078ec0ff */
[----:B------:R-:W-:Y:S02]  /*0d10*/  VIADD R185, R19, 0x40 ;  /* 0x0000004013b97836 */ /* 0x000fe40000000000 */
[----:B------:R-:W-:-:S02]  /*0d20*/  IMAD.IADD R10, R10, 0x1, -R5 ;  /* 0x000000010a0a7824 */ /* 0x000fc400078e0a05 */
[----:B------:R-:W-:Y:S01]  /*0d30*/  IMAD R193, R3, 0x40, R8 ;  /* 0x0000004003c17824 */ /* 0x000fe200078e0208 */
[----:B------:R-:W-:Y:S01]  /*0d40*/  SHF.R.S32.HI R189, RZ, 0x3, R0 ;  /* 0x00000003ffbd7819 */ /* 0x000fe20000011400 */
[----:B------:R-:W-:Y:S01]  /*0d50*/  IMAD R194, R2, 0x8, R7 ;  /* 0x0000000802c27824 */ /* 0x000fe200078e0207 */
[----:B------:R-:W-:Y:S01]  /*0d60*/  SHF.R.S32.HI R196, RZ, 0x1f, R19 ;  /* 0x0000001fffc47819 */ /* 0x000fe20000011413 */
[----:B------:R-:W-:Y:S01]  /*0d70*/  IMAD.MOV.U32 R190, RZ, RZ, RZ ;  /* 0x000000ffffbe7224 */ /* 0x000fe200078e00ff */
[----:B------:R-:W-:Y:S01]  /*0d80*/  SHF.R.S32.HI R195, RZ, 0x1f, R185 ;  /* 0x0000001fffc37819 */ /* 0x000fe200000114b9 */
[----:B------:R-:W-:Y:S02]  /*0d90*/  IMAD.IADD R22, R191, 0x1, -R22 ;  /* 0x00000001bf167824 */ /* 0x000fe400078e0a16 */
[----:B------:R-:W-:Y:S01]  /*0da0*/  IMAD R23, R10, 0x8, R193 ;  /* 0x000000080a177824 */ /* 0x000fe200078e02c1 */
[----:B------:R-:W-:Y:S01]  /*0db0*/  UMOV UR36, URZ ;  /* 0x0000003f00247c82 */ /* 0x000fe20008000000 */
[----:B------:R-:W-:Y:S01]  /*0dc0*/  UMOV UR37, URZ ;  /* 0x0000003f00257c82 */ /* 0x000fe20008000000 */
[----:B--2---:R-:W-:-:S07]  /*0dd0*/  LOP3.LUT R18, R12, 0x1, RZ, 0xfc, !PT ;  /* 0x000000010c127812 */ /* 0x004fce00078efcff */
.L_x_9207:
[----:B0---4-:R-:W0:Y:S01]  /*0de0*/  LDC.64 R2, c[0x0][0xc88] ;  /* 0x00032200ff027b82 */ /* 0x011e220000000a00 */
[----:B------:R-:W-:Y:S01]  /*0df0*/  ULDC.64 UR4, c[0x0][0xa28] ;  /* 0x00028a0000047ab9 */ /* 0x000fe20000000a00 */
[----:B------:R-:W-:Y:S01]  /*0e00*/  ULDC.64 UR6, c[0x0][0xa18] ;  /* 0x0002860000067ab9 */ /* 0x000fe20000000a00 */
[----:B------:R-:W-:Y:S01]  /*0e10*/  IMAD.MOV.U32 R7, RZ, RZ, RZ ;  /* 0x000000ffff077224 */ /* 0x000fe200078e00ff */
[----:B------:R-:W-:Y:S01]  /*0e20*/  ULDC.64 UR8, c[0x0][0xa20] ;  /* 0x0002880000087ab9 */ /* 0x000fe20000000a00 */
[----:B0-----:R-:W-:-:S05]  /*0e30*/  IMAD.WIDE R2, R47, 0x4, R2 ;  /* 0x000000042f027825 */ /* 0x001fca00078e0202 */
[----:B--2---:R-:W2:Y:S01]  /*0e40*/  LDG.E R184, desc[UR40][R2.64] ;  /* 0x0000002802b87981 */ /* 0x004ea2000c1e1900 */
[----:B------:R-:W-:Y:S02]  /*0e50*/  ISETP.NE.U32.AND P0, PT, RZ, UR4, PT ;  /* 0x00000004ff007c0c */ /* 0x000fe4000bf05070 */
[----:B------:R-:W-:Y:S02]  /*0e60*/  ISETP.NE.U32.AND P1, PT, RZ, UR6, PT ;  /* 0x00000006ff007c0c */ /* 0x000fe4000bf25070 */
[----:B------:R-:W-:Y:S02]  /*0e70*/  ISETP.NE.AND.EX P0, PT, RZ, UR5, PT, P0 ;  /* 0x00000005ff007c0c */ /* 0x000fe4000bf05300 */
[----:B------:R-:W-:Y:S02]  /*0e80*/  ISETP.NE.AND.EX P1, PT, RZ, UR7, PT, P1 ;  /* 0x00000007ff007c0c */ /* 0x000fe4000bf25310 */
[----:B--2---:R-:W-:-:S09]  /*0e90*/  SHF.R.S32.HI R188, RZ, 0x1f, R184 ;  /* 0x0000001fffbc7819 */ /* 0x004fd200000114b8 */
[----:B---3--:R-:W-:Y:S01]  /*0ea0*/  @P0 LEA R4, P2, R184, UR4, 0x2 ;  /* 0x00000004b8040c11 */ /* 0x008fe2000f8410ff */
[----:B------:R-:W-:-:S03]  /*0eb0*/  ULDC UR4, c[0x0][0x288] ;  /* 0x0000a20000047ab9 */ /* 0x000fc60000000800 */
[C-C-:B------:R-:W-:Y:S02]  /*0ec0*/  @P0 LEA.HI.X R5, R184.reuse, UR5, R188.reuse, 0x2, P2 ;  /* 0x00000005b8050c11 */ /* 0x140fe400090f14bc */
[C---:B------:R-:W-:Y:S01]  /*0ed0*/  @P1 LEA R2, P2, R184.reuse, UR6, 0x2 ;  /* 0x00000006b8021c11 */ /* 0x040fe2000f8410ff */
[----:B------:R-:W-:Y:S01]  /*0ee0*/  IMAD.U32 R17, RZ, RZ, UR4 ;  /* 0x00000004ff117e24 */ /* 0x000fe2000f8e00ff */
[----:B------:R-:W-:Y:S01]  /*0ef0*/  ULDC.64 UR4, c[0x0][0x418] ;  /* 0x0001060000047ab9 */ /* 0x000fe20000000a00 */
[----:B------:R0:W5:Y:S01]  /*0f00*/  @P0 LDG.E R7, desc[UR40][R4.64] ;  /* 0x0000002804070981 */ /* 0x000162000c1e1900 */
[----:B------:R-:W-:-:S05]  /*0f10*/  @P1 LEA.HI.X R3, R184, UR7, R188, 0x2, P2 ;  /* 0x00000007b8031c11 */ /* 0x000fca00090f14bc */
[----:B------:R0:W5:Y:S01]  /*0f20*/  @P1 LDG.E R17, desc[UR40][R2.64] ;  /* 0x0000002802111981 */ /* 0x000162000c1e1900 */
[----:B------:R-:W-:Y:S01]  /*0f30*/  UISETP.NE.U32.AND UP0, UPT, UR4, URZ, UPT ;  /* 0x0000003f0400728c */ /* 0x000fe2000bf05070 */
[----:B------:R-:W-:Y:S02]  /*0f40*/  ISETP.NE.U32.AND P2, PT, RZ, UR8, PT ;  /* 0x00000008ff007c0c */ /* 0x000fe4000bf45070 */
[----:B------:R-:W-:Y:S01]  /*0f50*/  ULDC UR4, c[0x0][0x424] ;  /* 0x0001090000047ab9 */ /* 0x000fe20000000800 */
[----:B------:R-:W-:Y:S01]  /*0f60*/  UISETP.NE.AND.EX UP0, UPT, UR5, URZ, UPT, UP0 ;  /* 0x0000003f0500728c */ /* 0x000fe2000bf05300 */
[----:B------:R-:W-:Y:S02]  /*0f70*/  ISETP.NE.AND.EX P2, PT, RZ, UR9, PT, P2 ;  /* 0x00000009ff007c0c */ /* 0x000fe4000bf45320 */
[----:B------:R-:W-:Y:S01]  /*0f80*/  ULDC UR5, c[0x0][0x2f0] ;  /* 0x0000bc0000057ab9 */ /* 0x000fe20000000800 */
[----:B------:R-:W-:-:S04]  /*0f90*/  USEL UR4, UR4, 0x1, UP0 ;  /* 0x0000000104047887 */ /* 0x000fc80008000000 */
[----:B------:R-:W-:Y:S01]  /*0fa0*/  UIMAD UR4, UR4, UR5, URZ ;  /* 0x00000005040472a4 */ /* 0x000fe2000f8e023f */
[----:B0-----:R-:W-:Y:S11]  /*0fb0*/  @P1 BRA `(.L_x_9154) ;  /* 0x0000000000241947 */ /* 0x001ff60003800000 */
        /* <DEDUP_REMOVED lines=9> */
.L_x_9154:
[----:B------:R-:W-:Y:S02]  /*1050*/  IMAD.U32 R16, RZ, RZ, UR4 ;  /* 0x00000004ff107e24 */ /* 0x000fe4000f8e00ff */
[----:B------:R-:W-:Y:S01]  /*1060*/  IMAD.MOV.U32 R187, RZ, RZ, R46 ;  /* 0x000000ffffbb7224 */ /* 0x000fe200078e002e */
[----:B------:R-:W-:Y:S06]  /*1070*/  @!P2 BRA `(.L_x_9155) ;  /* 0x000000000010a947 */ /* 0x000fec0003800000 */
[----:B------:R-:W-:-:S04]  /*1080*/  LEA R2, P0, R184, UR8, 0x2 ;  /* 0x00000008b8027c11 */ /* 0x000fc8000f8010ff */
[----:B------:R-:W-:-:S05]  /*1090*/  LEA.HI.X R3, R184, UR9, R188, 0x2, P0 ;  /* 0x00000009b8037c11 */ /* 0x000fca00080f14bc */
[----:B------:R0:W5:Y:S01]  /*10a0*/  LDG.E R16, desc[UR40][R2.64] ;  /* 0x0000002802107981 */ /* 0x000162000c1e1900 */
[----:B------:R-:W-:Y:S05]  /*10b0*/  BRA `(.L_x_9156) ;  /* 0x0000000000247947 */ /* 0x000fea0003800000 */
.L_x_9155:
[----:B------:R-:W-:Y:S02]  /*10c0*/  ULDC.64 UR4, c[0x0][0xa08] ;  /* 0x0002820000047ab9 */ /* 0x000fe40000000a00 */
[----:B------:R-:W-:-:S04]  /*10d0*/  ISETP.NE.U32.AND P0, PT, RZ, UR4, PT ;  /* 0x00000004ff007c0c */ /* 0x000fc8000bf05070 */
[----:B------:R-:W-:-:S13]  /*10e0*/  ISETP.NE.AND.EX P0, PT, RZ, UR5, PT, P0 ;  /* 0x00000005ff007c0c */ /* 0x000fda000bf05300 */
[----:B------:R-:W-:Y:S05]  /*10f0*/  @!P0 BRA `(.L_x_9156) ;  /* 0x0000000000148947 */ /* 0x000fea0003800000 */
[----:B------:R-:W0:Y:S02]  /*1100*/  LDC.64 R2, c[0x0][0xa08] ;  /* 0x00028200ff027b82 */ /* 0x000e240000000a00 */
[----:B0-----:R-:W-:-:S05]  /*1110*/  IMAD.WIDE R2, R184, 0x4, R2 ;  /* 0x00000004b8027825 */ /* 0x001fca00078e0202 */
[----:B------:R-:W2:Y:S04]  /*1120*/  LDG.E R16, desc[UR40][R2.64] ;  /* 0x0000002802107981 */ /* 0x000ea8000c1e1900 */
[----:B------:R-:W2:Y:S02]  /*1130*/  LDG.E R5, desc[UR40][R2.64+0x4] ;  /* 0x0000042802057981 */ /* 0x000ea4000c1e1900 */
[----:B--2---:R-:W-:-:S07]  /*1140*/  IMAD.IADD R16, R5, 0x1, -R16 ;  /* 0x0000000105107824 */ /* 0x004fce00078e0a10 */
.L_x_9156:
[----:B------:R-:W1:Y:S01]  /*1150*/  LDC R0, c[0x0][0x448] ;  /* 0x00011200ff007b82 */ /* 0x000e620000000800 */
[----:B0-----:R-:W-:Y:S01]  /*1160*/  IMAD.SHL.U32 R2, R45, 0x80, RZ ;  /* 0x000000802d027824 */ /* 0x001fe200078e00ff */
[----:B------:R-:W-:Y:S01]  /*1170*/  CS2R R20, SRZ ;  /* 0x0000000000147805 */ /* 0x000fe2000001ff00 */
[----:B-----5:R-:W-:Y:S01]  /*1180*/  IMAD.IADD R16, R16, 0x1, -R7 ;  /* 0x0000000110107824 */ /* 0x020fe200078e0a07 */
[----:B------:R-:W-:Y:S02]  /*1190*/  CS2R R150, SRZ ;  /* 0x0000000000967805 */ /* 0x000fe4000001ff00 */
[----:B------:R-:W-:Y:S02]  /*11a0*/  CS2R R148, SRZ ;  /* 0x0000000000947805 */ /* 0x000fe4000001ff00 */
[----:B------:R-:W-:Y:S02]  /*11b0*/  CS2R R146, SRZ ;  /* 0x0000000000927805 */ /* 0x000fe4000001ff00 */
[----:B------:R-:W-:-:S02]  /*11c0*/  CS2R R144, SRZ ;  /* 0x0000000000907805 */ /* 0x000fc4000001ff00 */
[----:B------:R-:W-:Y:S02]  /*11d0*/  IADD3 R5, R16, 0x80, -R17 ;  /* 0x0000008010057810 */ /* 0x000fe40007ffe811 */
        /* <DEDUP_REMOVED lines=15> */
[----:B-1----:R-:W-:Y:S01]  /*12d0*/  ISETP.NE.AND P0, PT, R0, 0x1, PT ;  /* 0x000000010000780c */ /* 0x002fe20003f05270 */
[----:B------:R-:W-:Y:S01]  /*12e0*/  VIADD R0, R2, 0x7f ;  /* 0x0000007f02007836 */ /* 0x000fe20000000000 */
        /* <DEDUP_REMOVED lines=11> */
[----:B------:R-:W0:Y:S01]  /*13a0*/  @P0 LDC R3, c[0x0][0x44c] ;  /* 0x00011300ff030b82 */ /* 0x000e220000000800 */
[----:B------:R-:W-:Y:S01]  /*13b0*/  CS2R R90, SRZ ;  /* 0x00000000005a7805 */ /* 0x000fe2000001ff00 */
[----:B------:R-:W-:Y:S02]  /*13c0*/  IMAD.MOV.U32 R89, RZ, RZ, RZ ;  /* 0x000000ffff597224 */ /* 0x000fe400078e00ff */
[----:B------:R-:W-:-:S04]  /*13d0*/  IMAD.MOV.U32 R8, RZ, RZ, RZ ;  /* 0x000000ffff087224 */ /* 0x000fc800078e00ff */
[----:B------:R-:W1:Y:S01]  /*13e0*/  @P0 LDC R4, c[0x0][0x450] ;  /* 0x00011400ff040b82 */ /* 0x000e620000000800 */
[----:B0-----:R-:W-:-:S05]  /*13f0*/  @P0 IMAD.HI.U32 R3, R0, R3, RZ ;  /* 0x0000000300030227 */ /* 0x001fca00078e00ff */
[----:B-1----:R-:W-:Y:S01]  /*1400*/  @P0 SHF.R.U32.HI R0, RZ, R4, R3 ;  /* 0x00000004ff000219 */ /* 0x002fe20000011603 */
[----:B------:R-:W-:Y:S01]  /*1410*/  VIADD R3, R16, 0x7f ;  /* 0x0000007f10037836 */ /* 0x000fe20000000000 */
[----:B------:R-:W-:-:S03]  /*1420*/  PLOP3.LUT P0, PT, PT, PT, PT, 0x80, 0x0 ;  /* 0x000000000000781c */ /* 0x000fc60003f0f070 */
[----:B------:R-:W-:Y:S01]  /*1430*/  IMAD.IADD R5, R5, 0x1, R0 ;  /* 0x0000000105057824 */ /* 0x000fe200078e0200 */
[----:B------:R-:W-:-:S04]  /*1440*/  SHF.R.S32.HI R0, RZ, 0x1f, R3 ;  /* 0x0000001fff007819 */ /* 0x000fc80000011403 */
[----:B------:R-:W-:Y:S02]  /*1450*/  SHF.R.S32.HI R4, RZ, 0x1f, R5 ;  /* 0x0000001fff047819 */ /* 0x000fe40000011405 */
[----:B------:R-:W-:Y:S01]  /*1460*/  LEA.HI R0, R0, R3, RZ, 0x7 ;  /* 0x0000000300007211 */ /* 0x000fe200078f38ff */
[----:B------:R-:W-:Y:S01]  /*1470*/  IMAD.MOV.U32 R3, RZ, RZ, RZ ;  /* 0x000000ffff037224 */ /* 0x000fe200078e00ff */
[----:B------:R-:W-:Y:S02]  /*1480*/  LEA.HI R4, R4, R5, RZ, 0x7 ;  /* 0x0000000504047211 */ /* 0x000fe400078f38ff */
[----:B------:R-:W-:Y:S02]  /*1490*/  SHF.R.S32.HI R0, RZ, 0x7, R0 ;  /* 0x00000007ff007819 */ /* 0x000fe40000011400 */
[----:B------:R-:W-:-:S04]  /*14a0*/  SHF.R.S32.HI R5, RZ, 0x7, R4 ;  /* 0x00000007ff057819 */ /* 0x000fc80000011404 */
[----:B------:R-:W-:-:S04]  /*14b0*/  VIMNMX R88, R0, R5, PT ;  /* 0x0000000500587248 */ /* 0x000fc80003fe0100 */
[----:B------:R-:W-:-:S13]  /*14c0*/  ISETP.GE.AND P1, PT, R88, 0x1, PT ;  /* 0x000000015800780c */ /* 0x000fda0003f26270 */
        /* <DEDUP_REMOVED lines=32> */
.L_x_9158:
[----:B------:R-:W-:Y:S02]  /*16d0*/  LEA.HI R0, R190, R190, RZ, 0x1 ;  /* 0x000000bebe007211 */ /* 0x000fe400078f08ff */
[----:B------:R-:W-:Y:S02]  /*16e0*/  ISETP.NE.AND P0, PT, R18, 0x3, PT ;  /* 0x000000031200780c */ /* 0x000fe40003f05270 */
[----:B------:R-:W-:-:S05]  /*16f0*/  LOP3.LUT R3, R0, 0xfffffffe, RZ, 0xc0, !PT ;  /* 0xfffffffe00037812 */ /* 0x000fca00078ec0ff */
[----:B------:R-:W-:-:S05]  /*1700*/  IMAD.IADD R0, R190, 0x1, -R3 ;  /* 0x00000001be007824 */ /* 0x000fca00078e0a03 */
[----:B------:R-:W-:-:S04]  /*1710*/  SHF.L.U32 R0, R0, 0x1f, RZ ;  /* 0x0000001f00007819 */ /* 0x000fc800000006ff */
[----:B------:R-:W0:Y:S02]  /*1720*/  SYNCS.PHASECHK.TRANS64.TRYWAIT P1, [UR38+0x28800], R0 ;  /* 0x02880000ff0075a7 */ /* 0x000e240008020166 */
[----:B0-----:R-:W-:Y:S05]  /*1730*/  @!P1 BRA `(.L_x_9159) ;  /* 0x000000f800109947 */ /* 0x001fea0003800000 */
.L_x_9329:
[----:B------:R-:W-:Y:S05]  /*1740*/  @!P0 BRA `(.L_x_9160) ;  /* 0x0000000000048947 */ /* 0x000fea0003800000 */
[----:B------:R-:W-:Y:S01]  /*1750*/  BPT.TRAP 0x1 ;  /* 0x000000040000795c */ /* 0x000fe20000300000 */
.L_x_9160:
[----:B0-----:R-:W-:Y:S02]  /*1760*/  IMAD.U32 R3, RZ, RZ, UR37 ;  /* 0x00000025ff037e24 */ /* 0x001fe4000f8e00ff */
[----:B------:R-:W-:-:S03]  /*1770*/  IMAD.U32 R0, RZ, RZ, UR36 ;  /* 0x00000024ff007e24 */ /* 0x000fc6000f8e00ff */
[----:B------:R-:W-:Y:S02]  /*1780*/  LEA R3, R3, UR38, 0x3 ;  /* 0x0000002603037c11 */ /* 0x000fe4000f8e18ff */
[----:B------:R-:W-:-:S04]  /*1790*/  SHF.L.U32 R0, R0, 0x1f, RZ ;  /* 0x0000001f00007819 */ /* 0x000fc800000006ff */
[----:B------:R0:W1:Y:S01]  /*17a0*/  SYNCS.PHASECHK.TRANS64.TRYWAIT P2, [R3+URZ+0x28830], R0 ;  /* 0x02883000030075a7 */ /* 0x000062000804017f */
[----:B------:R-:W-:Y:S05]  /*17b0*/  @!P0 BRA `(.L_x_9161) ;  /* 0x0000000000048947 */ /* 0x000fea0003800000 */
[----:B------:R-:W-:Y:S01]  /*17c0*/  BPT.TRAP 0x1 ;  /* 0x000000040000795c */ /* 0x000fe20000300000 */
.L_x_9161:
[----:B------:R-:W2:Y:S02]  /*17d0*/  S2R R4, SR_TID.X ;  /* 0x0000000000047919 */ /* 0x000ea40000002100 */
[----:B--2---:R-:W-:Y:S01]  /*17e0*/  LOP3.LUT P1, RZ, R4, 0x7f, RZ, 0xc0, !PT ;  /* 0x0000007f04ff7812 */ /* 0x004fe2000782c0ff */
[----:B-1----:R-:W-:-:S12]  /*17f0*/  @P2 BRA `(.L_x_9162) ;  /* 0x0000000000082947 */ /* 0x002fd80003800000 */
[----:B------:R-:W1:Y:S02]  /*1800*/  SYNCS.PHASECHK.TRANS64.TRYWAIT P2, [R3+URZ+0x28830], R0 ;  /* 0x02883000030075a7 */ /* 0x000e64000804017f */
[----:B-1----:R-:W-:Y:S05]  /*1810*/  @!P2 BRA `(.L_x_9163) ;  /* 0x000000f400f0a947 */ /* 0x002fea0003800000 */
.L_x_9162:
[----:B------:R-:W-:Y:S05]  /*1820*/  WARPSYNC.ALL ;  /* 0x0000000000007948 */ /* 0x000fea0003800000 */
[----:B------:R-:W-:Y:S01]  /*1830*/  UIADD3 UR4, UR38, 0x18400, URZ ;  /* 0x0001840026047890 */ /* 0x000fe2000fffe03f */
[----:B------:R-:W-:Y:S01]  /*1840*/  WARPGROUP.ARRIVE ;  /* 0x00000000000079c5 */ /* 0x000fe20000000000 */
[----:B------:R-:W-:Y:S01]  /*1850*/  ULOP3.LUT UR32, UR43, 0x10000, URZ, 0xfc, !UPT ;  /* 0x000100002b207892 */ /* 0x000fe2000f8efc3f */
[----:B01----:R-:W0:Y:S01]  /*1860*/  LDC R0, c[0x0][0x448] ;  /* 0x00011200ff007b82 */ /* 0x003e220000000800 */
[----:B------:R-:W-:Y:S01]  /*1870*/  USHF.R.U32.HI UR4, URZ, 0x4, UR4 ;  /* 0x000000043f047899 */ /* 0x000fe20008011604 */
[----:B------:R-:W-:Y:S01]  /*1880*/  @!P1 VIADD R3, R3, 0x28840 ;  /* 0x0002884003039836 */ /* 0x000fe20000000000 */
[----:B------:R-:W-:Y:S01]  /*1890*/  UMOV UR33, 0x40000040 ;  /* 0x4000004000217882 */ /* 0x000fe20000000000 */
[----:B------:R-:W-:Y:S01]  /*18a0*/  UMOV UR35, 0x40000040 ;  /* 0x4000004000237882 */ /* 0x000fe20000000000 */
[----:B------:R-:W-:Y:S01]  /*18b0*/  ULOP3.LUT UR4, UR4, 0x3fff, URZ, 0xc0, !UPT ;  /* 0x00003fff04047892 */ /* 0x000fe2000f8ec03f */
[----:B------:R-:W-:Y:S01]  /*18c0*/  CS2R R150, SRZ ;  /* 0x0000000000967805 */ /* 0x000fe2000001ff00 */
        /* <DEDUP_REMOVED lines=18> */
[----:B0-----:R-:W-:Y:S01]  /*19f0*/  ISETP.NE.AND P2, PT, R0, 0x1, PT ;  /* 0x000000010000780c */ /* 0x001fe20003f45270 */
[----:B------:R-:W-:Y:S01]  /*1a00*/  UIADD3 UR14, UR34, 0x6, URZ ;  /* 0x00000006220e7890 */ /* 0x000fe2000fffe03f */
[----:B------:R-:W-:Y:S01]  /*1a10*/  IMAD.IADD R0, R23, 0x1, R2 ;  /* 0x0000000117007824 */ /* 0x000fe200078e0202 */
        /* <DEDUP_REMOVED lines=11> */
[----:B------:R-:W0:Y:S01]  /*1ad0*/  @P2 LDC R5, c[0x0][0x44c] ;  /* 0x00011300ff052b82 */ /* 0x000e220000000800 */
        /* <DEDUP_REMOVED lines=9> */
[----:B------:R-:W1:Y:S01]  /*1b70*/  @P2 LDC R7, c[0x0][0x450] ;  /* 0x00011400ff072b82 */ /* 0x000e620000000800 */
[----:B------:R-:W-:Y:S01]  /*1b80*/  UIADD3 UR30, UR34, 0x406, URZ ;  /* 0x00000406221e7890 */ /* 0x000fe2000fffe03f */
[----:B------:R-:W-:Y:S01]  /*1b90*/  CS2R R128, SRZ ;  /* 0x0000000000807805 */ /* 0x000fe2000001ff00 */
[----:B------:R-:W-:Y:S01]  /*1ba0*/  UMOV UR29, 0x40000040 ;  /* 0x40000040001d7882 */ /* 0x000fe20000000000 */
[----:B------:R-:W-:Y:S01]  /*1bb0*/  UMOV UR31, 0x40000040 ;  /* 0x40000040001f7882 */ /* 0x000fe20000000000 */
[----:B------:R-:W-:-:S02]  /*1bc0*/  CS2R R126, SRZ ;  /* 0x00000000007e7805 */ /* 0x000fc4000001ff00 */
[----:B------:R-:W-:Y:S01]  /*1bd0*/  CS2R R124, SRZ ;  /* 0x00000000007c7805 */ /* 0x000fe2000001ff00 */
[----:B0-----:R-:W-:-:S04]  /*1be0*/  @P2 IMAD.HI.U32 R4, R0, R5, RZ ;  /* 0x0000000500042227 */ /* 0x001fc800078e00ff */
[----:B------:R-:W-:-:S04]  /*1bf0*/  IMAD.MOV.U32 R5, RZ, RZ, -0x80 ;  /* 0xffffff80ff057424 */ /* 0x000fc800078e00ff */
[----:B------:R-:W-:Y:S01]  /*1c00*/  IMAD R5, R88, R5, 0x80 ;  /* 0x0000008058057424 */ /* 0x000fe200078e0205 */
[----:B-1----:R-:W-:-:S03]  /*1c10*/  @P2 SHF.R.U32.HI R0, RZ, R7, R4 ;  /* 0x00000007ff002219 */ /* 0x002fc60000011604 */
[----:B------:R-:W-:Y:S02]  /*1c20*/  VIADD R7, R5, 0x1 ;  /* 0x0000000105077836 */ /* 0x000fe40000000000 */
[----:B------:R-:W-:Y:S01]  /*1c30*/  IMAD.IADD R5, R16, 0x1, R5 ;  /* 0x0000000110057824 */ /* 0x000fe200078e0205 */
[----:B------:R-:W0:Y:S01]  /*1c40*/  SHFL.IDX PT, R6, R0, 0x1, 0x1c1f ;  /* 0x003c1f0000067f89 */ /* 0x000e2200000e0000 */
[C---:B------:R-:W-:Y:S02]  /*1c50*/  IMAD R7, R22.reuse, -0x2, R7 ;  /* 0xfffffffe16077824 */ /* 0x040fe400078e0207 */
[----:B------:R-:W-:-:S03]  /*1c60*/  IMAD R4, R22, -0x2, R5 ;  /* 0xfffffffe16047824 */ /* 0x000fc600078e0205 */
[----:B------:R-:W-:-:S04]  /*1c70*/  IADD3 R7, -R17, R7, R16 ;  /* 0x0000000711077210 */ /* 0x000fc80007ffe110 */
[----:B0-----:R-:W-:-:S04]  /*1c80*/  VIADDMNMX R6, R6, R7, R4, PT ;  /* 0x0000000706067246 */ /* 0x001fc80003800104 */
[C---:B------:R-:W-:Y:S02]  /*1c90*/  ISETP.GT.AND P3, PT, R6.reuse, RZ, PT ;  /* 0x000000ff0600720c */ /* 0x040fe40003f64270 */
[C---:B------:R-:W-:Y:S02]  /*1ca0*/  ISETP.GT.AND P4, PT, R6.reuse, 0x1, PT ;  /* 0x000000010600780c */ /* 0x040fe40003f84270 */
[----:B------:R-:W-:Y:S01]  /*1cb0*/  ISETP.GT.AND P5, PT, R6, 0x8, PT ;  /* 0x000000080600780c */ /* 0x000fe20003fa4270 */
[----:B------:R-:W-:Y:S02]  /*1cc0*/  WARPGROUP.DEPBAR.LE gsb0, 0x0 ;  /* 0x00008000000079c5 */ /* 0x000fe40000010000 */
[----:B------:R-:W-:-:S06]  /*1cd0*/  WARPGROUP.ARRIVE ;  /* 0x00000000000079c5 */ /* 0x000fcc0000000000 */
[----:B------:R-:W-:Y:S01]  /*1ce0*/  HGMMA.64x128x16.F32.BF16 R24, gdesc[UR4], R24, gsb0 ;  /* 0x01e00000041879f0 */ /* 0x000fe20008001818 */
[----:B------:R-:W-:Y:S02]  /*1cf0*/  ULDC UR6, c[0x0][0x988] ;  /* 0x0002620000067ab9 */ /* 0x000fe40000000800 */
        /* <DEDUP_REMOVED lines=107> */
[----:B------:R-:W-:Y:S01]  /*23b0*/  FSEL R123, R86, -INF , P4 ;  /* 0xff800000567b7808 */ /* 0x000fe20002000000 */
[----:B------:R1:W2:Y:S01]  /*23c0*/  SHFL.IDX PT, R6, R0, RZ, 0x1c1f ;  /* 0x001c1fff00067589 */ /* 0x0002a200000e0000 */
[----:B------:R-:W-:-:S02]  /*23d0*/  FMNMX.FTZ R8, R83, R8, !PT ;  /* 0x0000000853087209 */ /* 0x000fc40007810000 */
[----:B------:R-:W-:Y:S02]  /*23e0*/  FSEL R87, R87, -INF , P3 ;  /* 0xff80000057577808 */ /* 0x000fe40001800000 */
[----:B------:R-:W-:Y:S01]  /*23f0*/  FMNMX.FTZ R8, R123, R8, !PT ;  /* 0x000000087b087209 */ /* 0x000fe20007810000 */
[----:B-1----:R-:W-:-:S03]  /*2400*/  IMAD.U32 R0, RZ, RZ, UR6 ;  /* 0x00000006ff007e24 */ /* 0x002fc6000f8e00ff */
[----:B------:R-:W-:-:S05]  /*2410*/  FMNMX.FTZ R8, R87, R8, !PT ;  /* 0x0000000857087209 */ /* 0x000fca0007810000 */
[----:B------:R-:W1:Y:S01]  /*2420*/  SHFL.BFLY PT, R5, R8, 0x2, 0x1f ;  /* 0x0c401f0008057f89 */ /* 0x000e6200000e0000 */
[----:B--2---:R-:W-:-:S04]  /*2430*/  VIADDMNMX R7, R6, R7, R4, PT ;  /* 0x0000000706077246 */ /* 0x004fc80003800104 */
[C---:B------:R-:W-:Y:S02]  /*2440*/  ISETP.GT.AND P4, PT, R7.reuse, 0x1, PT ;  /* 0x000000010700780c */ /* 0x040fe40003f84270 */
[----:B------:R-:W-:Y:S02]  /*2450*/  ISETP.GT.AND P5, PT, R7, 0x8, PT ;  /* 0x000000080700780c */ /* 0x000fe40003fa4270 */
[----:B------:R-:W-:Y:S02]  /*2460*/  FSEL R25, R25, -INF , P4 ;  /* 0xff80000019197808 */ /* 0x000fe40002000000 */
[----:B------:R-:W-:Y:S02]  /*2470*/  ISETP.GT.AND P4, PT, R7, 0x10, PT ;  /* 0x000000100700780c */ /* 0x000fe40003f84270 */
[----:B-1----:R-:W-:Y:S02]  /*2480*/  FMNMX.FTZ R10, R8, R5, !PT ;  /* 0x00000005080a7209 */ /* 0x002fe40007810000 */
[----:B------:R-:W-:-:S02]  /*2490*/  FSEL R13, R32, -INF , P4 ;  /* 0xff800000200d7808 */ /* 0x000fc40002000000 */
[----:B------:R-:W-:Y:S01]  /*24a0*/  ISETP.GT.AND P4, PT, R7, 0x18, PT ;  /* 0x000000180700780c */ /* 0x000fe20003f84270 */
[----:B------:R-:W1:Y:S02]  /*24b0*/  SHFL.BFLY PT, R5, R10, 0x1, 0x1f ;  /* 0x0c201f000a057f89 */ /* 0x000e6400000e0000 */
        /* <DEDUP_REMOVED lines=25> */
[----:B------:R-:W2:Y:S01]  /*2650*/  MUFU.EX2 R181, R181 ;  /* 0x000000b500b57308 */ /* 0x000ea20000000800 */
[----:B------:R-:W-:Y:S01]  /*2660*/  ISETP.GT.AND P3, PT, R7, 0x19, PT ;  /* 0x000000190700780c */ /* 0x000fe20003f64270 */
[-CC-:B------:R-:W-:Y:S01]  /*2670*/  FFMA.FTZ R179, R89, R0.reuse, -R42.reuse ;  /* 0x0000000059b37223 */ /* 0x180fe2000001082a */
[----:B------:R-:W-:Y:S01]  /*2680*/  FSEL R15, R36, -INF , P4 ;  /* 0xff800000240f7808 */ /* 0x000fe20002000000 */
[--C-:B------:R-:W-:Y:S01]  /*2690*/  FFMA.FTZ R173, R91, R0, -R42.reuse ;  /* 0x000000005bad7223 */ /* 0x100fe2000001082a */
[----:B------:R-:W-:Y:S01]  /*26a0*/  FMNMX.FTZ R10, R33, R8, !PT ;  /* 0x00000008210a7209 */ /* 0x000fe20007810000 */
[-CC-:B------:R-:W-:Y:S01]  /*26b0*/  FFMA.FTZ R175, R93, R0.reuse, -R42.reuse ;  /* 0x000000005daf7223 */ /* 0x180fe2000001082a */
[----:B------:R-:W-:Y:S01]  /*26c0*/  ISETP.GT.AND P4, PT, R7, 0x20, PT ;  /* 0x000000200700780c */ /* 0x000fe20003f84270 */
[----:B------:R3:W-:Y:S01]  /*26d0*/  MUFU.EX2 R8, R35 ;  /* 0x0000002300087308 */ /* 0x0007e20000000800 */
[----:B------:R-:W-:Y:S01]  /*26e0*/  FSEL R37, R37, -INF , P3 ;  /* 0xff80000025257808 */ /* 0x000fe20001800000 */
[--C-:B------:R-:W-:Y:S01]  /*26f0*/  FFMA.FTZ R169, R95, R0, -R42.reuse ;  /* 0x000000005fa97223 */ /* 0x100fe2000001082a */
[----:B------:R-:W-:Y:S01]  /*2700*/  FMNMX.FTZ R10, R15, R10, !PT ;  /* 0x0000000a0f0a7209 */ /* 0x000fe20007810000 */
[-CC-:B------:R-:W-:Y:S01]  /*2710*/  FFMA.FTZ R97, R97, R0.reuse, -R42.reuse ;  /* 0x0000000061617223 */ /* 0x180fe2000001082a */
[----:B------:R-:W-:Y:S01]  /*2720*/  ISETP.GT.AND P3, PT, R7, 0x21, PT ;  /* 0x000000210700780c */ /* 0x000fe20003f64270 */
[--C-:B------:R-:W-:Y:S01]  /*2730*/  FFMA.FTZ R171, R99, R0, -R42.reuse ;  /* 0x0000000063ab7223 */ /* 0x100fe2000001082a */
[----:B------:R-:W-:Y:S01]  /*2740*/  FSEL R21, R40, -INF , P4 ;  /* 0xff80000028157808 */ /* 0x000fe20002000000 */
[----:B------:R-:W4:Y:S01]  /*2750*/  MUFU.EX2 R183, R183 ;  /* 0x000000b700b77308 */ /* 0x000f220000000800 */
[----:B------:R-:W-:Y:S01]  /*2760*/  FMNMX.FTZ R10, R37, R10, !PT ;  /* 0x0000000a250a7209 */ /* 0x000fe20007810000 */
[-CC-:B------:R-:W-:Y:S01]  /*2770*/  FFMA.FTZ R101, R101, R0.reuse, -R42.reuse ;  /* 0x0000000065657223 */ /* 0x180fe2000001082a */
[----:B------:R-:W-:Y:S01]  /*2780*/  ISETP.GT.AND P4, PT, R7, 0x28, PT ;  /* 0x000000280700780c */ /* 0x000fe20003f84270 */
[-CC-:B------:R-:W-:Y:S01]  /*2790*/  FFMA.FTZ R153, R103, R0.reuse, -R42.reuse ;  /* 0x0000000067997223 */ /* 0x180fe2000001082a */
[----:B------:R-:W-:Y:S01]  /*27a0*/  FSEL R41, R41, -INF , P3 ;  /* 0xff80000029297808 */ /* 0x000fe20001800000 */
[--C-:B------:R-:W-:Y:S01]  /*27b0*/  FFMA.FTZ R105, R105, R0, -R42.reuse ;  /* 0x0000000069697223 */ /* 0x100fe2000001082a */
[----:B------:R-:W-:Y:S01]  /*27c0*/  FMNMX.FTZ R10, R21, R10, !PT ;  /* 0x0000000a150a7209 */ /* 0x000fe20007810000 */
[----:B------:R-:W5:Y:S01]  /*27d0*/  MUFU.EX2 R6, R6 ;  /* 0x0000000600067308 */ /* 0x000f620000000800 */
[----:B------:R-:W-:Y:S01]  /*27e0*/  ISETP.GT.AND P3, PT, R7, 0x29, PT ;  /* 0x000000290700780c */ /* 0x000fe20003f64270 */
[----:B------:R-:W-:Y:S01]  /*27f0*/  FFMA.FTZ R155, R107, R0, -R42 ;  /* 0x000000006b9b7223 */ /* 0x000fe2000001082a */
[----:B-1----:R-:W-:Y:S01]  /*2800*/  FSEL R27, R44, -INF , P4 ;  /* 0xff8000002c1b7808 */ /* 0x002fe20002000000 */
[----:B--2---:R-:W-:Y:S01]  /*2810*/  FADD.FTZ R44, R181, R4 ;  /* 0x00000004b52c7221 */ /* 0x004fe20000010000 */
        /* <DEDUP_REMOVED lines=11> */
[----:B------:R-:W2:Y:S01]  /*28d0*/  MUFU.EX2 R177, R177 ;  /* 0x000000b100b17308 */ /* 0x000ea20000000800 */
[----:B------:R-:W-:Y:S01]  /*28e0*/  FMNMX.FTZ R12, R45, R12, !PT ;  /* 0x0000000c2d0c7209 */ /* 0x000fe20007810000 */
[----:B------:R-:W0:Y:S01]  /*28f0*/  @P2 LDC R48, c[0x0][0x450] ;  /* 0x00011400ff302b82 */ /* 0x000e220000000800 */
[----:B------:R-:W-:Y:S01]  /*2900*/  ISETP.GT.AND P4, PT, R7, 0x38, PT ;  /* 0x000000380700780c */ /* 0x000fe20003f84270 */
[-CC-:B------:R-:W-:Y:S01]  /*2910*/  FFMA.FTZ R161, R117, R0.reuse, -R42.reuse ;  /* 0x0000000075a17223 */ /* 0x180fe2000001082a */
[----:B------:R-:W-:Y:S01]  /*2920*/  FSEL R49, R49, -INF , P3 ;  /* 0xff80000031317808 */ /* 0x000fe20001800000 */
[--C-:B------:R-:W-:Y:S01]  /*2930*/  FFMA.FTZ R163, R119, R0, -R42.reuse ;  /* 0x0000000077a37223 */ /* 0x100fe2000001082a */
[----:B------:R-:W-:Y:S01]  /*2940*/  FMNMX.FTZ R12, R31, R12, !PT ;  /* 0x0000000c1f0c7209 */ /* 0x000fe20007810000 */
[----:B------:R-:W2:Y:S01]  /*2950*/  MUFU.EX2 R179, R179 ;  /* 0x000000b300b37308 */ /* 0x000ea20000000800 */
[----:B------:R-:W-:Y:S01]  /*2960*/  ISETP.GT.AND P3, PT, R7, 0x39, PT ;  /* 0x000000390700780c */ /* 0x000fe20003f64270 */
[-CC-:B------:R-:W-:Y:S01]  /*2970*/  FFMA.FTZ R36, R79, R0.reuse, -R42.reuse ;  /* 0x000000004f247223 */ /* 0x180fe2000001082a */
[----:B---3--:R-:W-:Y:S01]  /*2980*/  FSEL R35, R52, -INF , P4 ;  /* 0xff80000034237808 */ /* 0x008fe20002000000 */
[--C-:B------:R-:W-:Y:S01]  /*2990*/  FFMA.FTZ R165, R121, R0, -R42.reuse ;  /* 0x0000000079a57223 */ /* 0x100fe2000001082a */
[----:B------:R-:W-:Y:S01]  /*29a0*/  FMNMX.FTZ R14, R49, R12, !PT ;  /* 0x0000000c310e7209 */ /* 0x000fe20007810000 */
[-CC-:B------:R-:W-:Y:S01]  /*29b0*/  FFMA.FTZ R83, R83, R0.reuse, -R42.reuse ;  /* 0x0000000053537223 */ /* 0x180fe2000001082a */
[----:B------:R-:W-:Y:S01]  /*29c0*/  ISETP.GT.AND P4, PT, R7, 0x40, PT ;  /* 0x000000400700780c */ /* 0x000fe20003f84270 */
[----:B------:R3:W-:Y:S01]  /*29d0*/  MUFU.EX2 R12, R43 ;  /* 0x0000002b000c7308 */ /* 0x0007e20000000800 */
[----:B------:R-:W-:Y:S01]  /*29e0*/  FSEL R53, R53, -INF , P3 ;  /* 0xff80000035357808 */ /* 0x000fe20001800000 */
[----:B------:R-:W-:Y:S01]  /*29f0*/  FFMA.FTZ R167, R123, R0, -R42 ;  /* 0x000000007ba77223 */ /* 0x000fe2000001082a */
[----:B------:R-:W-:-:S02]  /*2a00*/  FMNMX.FTZ R14, R35, R14, !PT ;  /* 0x0000000e230e7209 */ /* 0x000fc40007810000 */
[----:B------:R-:W-:Y:S02]  /*2a10*/  CS2R R122, SRZ ;  /* 0x00000000007a7805 */ /* 0x000fe4000001ff00 */
[----:B------:R-:W-:Y:S02]  /*2a20*/  ISETP.GT.AND P3, PT, R7, 0x41, PT ;  /* 0x000000410700780c */ /* 0x000fe40003f64270 */
[----:B------:R-:W-:Y:S02]  /*2a30*/  CS2R R120, SRZ ;  /* 0x0000000000787805 */ /* 0x000fe4000001ff00 */
[----:B-1----:R-:W-:Y:S01]  /*2a40*/  FSEL R39, R56, -INF , P4 ;  /* 0xff80000038277808 */ /* 0x002fe20002000000 */
[----:B------:R-:W-:Y:S01]  /*2a50*/  MUFU.EX2 R173, R173 ;  /* 0x000000ad00ad7308 */ /* 0x000fe20000000800 */
[----:B------:R-:W-:Y:S02]  /*2a60*/  FMNMX.FTZ R14, R53, R14, !PT ;  /* 0x0000000e350e7209 */ /* 0x000fe40007810000 */
[----:B------:R-:W-:-:S02]  /*2a70*/  CS2R R118, SRZ ;  /* 0x0000000000767805 */ /* 0x000fc4000001ff00 */
[----:B------:R-:W-:Y:S02]  /*2a80*/  ISETP.GT.AND P4, PT, R7, 0x48, PT ;  /* 0x000000480700780c */ /* 0x000fe40003f84270 */
[----:B------:R-:W-:Y:S02]  /*2a90*/  CS2R R116, SRZ ;  /* 0x0000000000747805 */ /* 0x000fe4000001ff00 */
[----:B------:R-:W-:Y:S02]  /*2aa0*/  FSEL R57, R57, -INF , P3 ;  /* 0xff80000039397808 */ /* 0x000fe40001800000 */
[----:B------:R-:W-:Y:S02]  /*2ab0*/  CS2R R114, SRZ ;  /* 0x0000000000727805 */ /* 0x000fe4000001ff00 */
[----:B------:R-:W-:Y:S01]  /*2ac0*/  FMNMX.FTZ R14, R39, R14, !PT ;  /* 0x0000000e270e7209 */ /* 0x000fe20007810000 */
[----:B------:R-:W-:Y:S01]  /*2ad0*/  MUFU.EX2 R175, R175 ;  /* 0x000000af00af7308 */ /* 0x000fe20000000800 */
[----:B------:R-:W-:-:S02]  /*2ae0*/  ISETP.GT.AND P3, PT, R7, 0x49, PT ;  /* 0x000000490700780c */ /* 0x000fc40003f64270 */
[----:B------:R-:W-:Y:S02]  /*2af0*/  CS2R R112, SRZ ;  /* 0x0000000000707805 */ /* 0x000fe4000001ff00 */
[----:B---3--:R-:W-:Y:S02]  /*2b00*/  FSEL R43, R60, -INF , P4 ;  /* 0xff8000003c2b7808 */ /* 0x008fe40002000000 */
        /* <DEDUP_REMOVED lines=8> */
[----:B------:R-:W-:Y:S02]  /*2b90*/  CS2R R98, SRZ ;  /* 0x0000000000627805 */ /* 0x000fe4000001ff00 */
[----:B------:R-:W-:Y:S02]  /*2ba0*/  ISETP.GT.AND P3, PT, R7, 0x51, PT ;  /* 0x000000510700780c */ /* 0x000fe40003f64270 */
[----:B------:R-:W-:Y:S02]  /*2bb0*/  CS2R R94, SRZ ;  /* 0x00000000005e7805 */ /* 0x000fe4000001ff00 */
[----:B------:R-:W-:Y:S01]  /*2bc0*/  FSEL R47, R64, -INF , P4 ;  /* 0xff800000402f7808 */ /* 0x000fe20002000000 */
[----:B------:R-:W-:Y:S01]  /*2bd0*/  MUFU.EX2 R169, R169 ;  /* 0x000000a900a97308 */ /* 0x000fe20000000800 */
[----:B------:R-:W-:-:S02]  /*2be0*/  FMNMX.FTZ R20, R61, R20, !PT ;  /* 0x000000143d147209 */ /* 0x000fc40007810000 */
[----:B------:R-:W-:Y:S02]  /*2bf0*/  CS2R R92, SRZ ;  /* 0x00000000005c7805 */ /* 0x000fe4000001ff00 */
[----:B------:R-:W-:Y:S02]  /*2c00*/  ISETP.GT.AND P4, PT, R7, 0x58, PT ;  /* 0x000000580700780c */ /* 0x000fe40003f84270 */
[----:B------:R-:W-:Y:S02]  /*2c10*/  CS2R R90, SRZ ;  /* 0x00000000005a7805 */ /* 0x000fe4000001ff00 */
[----:B------:R-:W-:Y:S02]  /*2c20*/  FSEL R65, R65, -INF , P3 ;  /* 0xff80000041417808 */ /* 0x000fe40001800000 */
[----:B------:R-:W-:Y:S01]  /*2c30*/  FMNMX.FTZ R20, R47, R20, !PT ;  /* 0x000000142f147209 */ /* 0x000fe20007810000 */
[----:B------:R-:W-:Y:S01]  /*2c40*/  MUFU.EX2 R171, R171 ;  /* 0x000000ab00ab7308 */ /* 0x000fe20000000800 */
[----:B------:R-:W-:-:S02]  /*2c50*/  ISETP.GT.AND P3, PT, R7, 0x59, PT ;  /* 0x000000590700780c */ /* 0x000fc40003f64270 */
[----:B------:R-:W-:Y:S02]  /*2c60*/  FSEL R51, R68, -INF , P4 ;  /* 0xff80000044337808 */ /* 0x000fe40002000000 */
[----:B-1----:R-:W-:Y:S02]  /*2c70*/  FMNMX.FTZ R24, R65, R20, !PT ;  /* 0x0000001441187209 */ /* 0x002fe40007810000 */
[----:B------:R-:W-:Y:S01]  /*2c80*/  ISETP.GT.AND P4, PT, R7, 0x60, PT ;  /* 0x000000600700780c */ /* 0x000fe20003f84270 */
[----:B------:R1:W-:Y:S01]  /*2c90*/  MUFU.EX2 R20, R97 ;  /* 0x0000006100147308 */ /* 0x0003e20000000800 */
[----:B------:R-:W-:Y:S02]  /*2ca0*/  FSEL R69, R69, -INF , P3 ;  /* 0xff80000045457808 */ /* 0x000fe40001800000 */
[----:B------:R-:W-:Y:S02]  /*2cb0*/  FMNMX.FTZ R24, R51, R24, !PT ;  /* 0x0000001833187209 */ /* 0x000fe40007810000 */
[----:B------:R-:W-:-:S02]  /*2cc0*/  ISETP.GT.AND P3, PT, R7, 0x61, PT ;  /* 0x000000610700780c */ /* 0x000fc40003f64270 */
[----:B------:R-:W-:Y:S01]  /*2cd0*/  FSEL R55, R72, -INF , P4 ;  /* 0xff80000048377808 */ /* 0x000fe20002000000 */
[----:B------:R-:W-:Y:S01]  /*2ce0*/  MUFU.EX2 R153, R153 ;  /* 0x0000009900997308 */ /* 0x000fe20000000800 */
[----:B------:R-:W-:Y:S02]  /*2cf0*/  FMNMX.FTZ R24, R69, R24, !PT ;  /* 0x0000001845187209 */ /* 0x000fe40007810000 */
[----:B-1----:R-:W-:Y:S02]  /*2d00*/  CS2R R96, SRZ ;  /* 0x0000000000607805 */ /* 0x002fe4000001ff00 */
[----:B------:R-:W-:Y:S02]  /*2d10*/  ISETP.GT.AND P4, PT, R7, 0x68, PT ;  /* 0x000000680700780c */ /* 0x000fe40003f84270 */
[----:B------:R-:W-:Y:S02]  /*2d20*/  FSEL R73, R73, -INF , P3 ;  /* 0xff80000049497808 */ /* 0x000fe40001800000 */
[----:B------:R-:W-:Y:S01]  /*2d30*/  FMNMX.FTZ R24, R55, R24, !PT ;  /* 0x0000001837187209 */ /* 0x000fe20007810000 */
[----:B------:R-:W-:Y:S01]  /*2d40*/  MUFU.EX2 R155, R155 ;  /* 0x0000009b009b7308 */ /* 0x000fe20000000800 */
[----:B------:R-:W-:-:S02]  /*2d50*/  ISETP.GT.AND P3, PT, R7, 0x69, PT ;  /* 0x000000690700780c */ /* 0x000fc40003f64270 */
[----:B------:R-:W-:Y:S02]  /*2d60*/  FSEL R59, R76, -INF , P4 ;  /* 0xff8000004c3b7808 */ /* 0x000fe40002000000 */
[----:B------:R-:W-:Y:S02]  /*2d70*/  FMNMX.FTZ R26, R73, R24, !PT ;  /* 0x00000018491a7209 */ /* 0x000fe40007810000 */
        /* <DEDUP_REMOVED lines=16> */
[----:B------:R-:W-:Y:S01]  /*2e80*/  FSEL R85, R85, -INF , P3 ;  /* 0xff80000055557808 */ /* 0x000fe20001800000 */
[----:B------:R1:W-:Y:S01]  /*2e90*/  MUFU.EX2 R26, R105 ;  /* 0x00000069001a7308 */ /* 0x0003e20000000800 */
[----:B------:R-:W-:Y:S02]  /*2ea0*/  FMNMX.FTZ R28, R67, R28, !PT ;  /* 0x0000001c431c7209 */ /* 0x000fe40007810000 */
[----:B------:R-:W-:Y:S02]  /*2eb0*/  F2FP.BF16.F32.PACK_AB R181, R4, R181 ;  /* 0x000000b504b5723e */ /* 0x000fe400000010ff */
[----:B------:R-:W-:Y:S01]  /*2ec0*/  FMNMX.FTZ R7, R85, R28, !PT ;  /* 0x0000001c55077209 */ /* 0x000fe20007810000 */
[--C-:B------:R-:W-:Y:S01]  /*2ed0*/  FFMA.FTZ R28, R109, R0, -R42.reuse ;  /* 0x000000006d1c7223 */ /* 0x100fe2000001082a */
[----:B------:R-:W-:Y:S01]  /*2ee0*/  CS2R R108, SRZ ;  /* 0x00000000006c7805 */ /* 0x000fe2000001ff00 */
[----:B------:R-:W-:Y:S01]  /*2ef0*/  MUFU.EX2 R159, R159 ;  /* 0x0000009f009f7308 */ /* 0x000fe20000000800 */
[----:B-1----:R-:W-:Y:S01]  /*2f00*/  CS2R R104, SRZ ;  /* 0x0000000000687805 */ /* 0x002fe2000001ff00 */
[----:B------:R-:W1:Y:S06]  /*2f10*/  SHFL.BFLY PT, R34, R7, 0x2, 0x1f ;  /* 0x0c401f0007227f89 */ /* 0x000e6c00000e0000 */
[----:B------:R-:W-:Y:S08]  /*2f20*/  MUFU.EX2 R28, R28 ;  /* 0x0000001c001c7308 */ /* 0x000ff00000000800 */
[----:B------:R-:W-:Y:S08]  /*2f30*/  MUFU.EX2 R32, R32 ;  /* 0x0000002000207308 */ /* 0x000ff00000000800 */
[----:B------:R-:W-:Y:S01]  /*2f40*/  MUFU.EX2 R161, R161 ;  /* 0x000000a100a17308 */ /* 0x000fe20000000800 */
[----:B-1----:R-:W-:Y:S01]  /*2f50*/  FMNMX.FTZ R38, R7, R34, !PT ;  /* 0x0000002207267209 */ /* 0x002fe20007810000 */
[-CC-:B------:R-:W-:Y:S01]  /*2f60*/  FFMA.FTZ R34, R75, R0.reuse, -R42.reuse ;  /* 0x000000004b227223 */ /* 0x180fe2000001082a */
[----:B------:R-:W-:-:S03]  /*2f70*/  FFMA.FTZ R42, R87, R0, -R42 ;  /* 0x00000000572a7223 */ /* 0x000fc6000001082a */
[----:B------:R-:W1:Y:S02]  /*2f80*/  SHFL.BFLY PT, R7, R38, 0x1, 0x1f ;  /* 0x0c201f0026077f89 */ /* 0x000e6400000e0000 */
[----:B------:R-:W-:Y:S08]  /*2f90*/  MUFU.EX2 R163, R163 ;  /* 0x000000a300a37308 */ /* 0x000ff00000000800 */
[----:B------:R-:W-:Y:S08]  /*2fa0*/  MUFU.EX2 R34, R34 ;  /* 0x0000002200227308 */ /* 0x000ff00000000800 */
[----:B------:R-:W-:Y:S01]  /*2fb0*/  MUFU.EX2 R36, R36 ;  /* 0x0000002400247308 */ /* 0x000fe20000000800 */
[----:B-1----:R-:W-:-:S07]  /*2fc0*/  FMNMX.FTZ R7, R38, R7, !PT ;  /* 0x0000000726077209 */ /* 0x002fce0007810000 */
[----:B------:R-:W-:Y:S01]  /*2fd0*/  MUFU.EX2 R165, R165 ;  /* 0x000000a500a57308 */ /* 0x000fe20000000800 */
[C---:B------:R-:W-:Y:S01]  /*2fe0*/  FSETP.NEU.FTZ.AND P3, PT, R7.reuse, -INF , PT ;  /* 0xff8000000700780b */ /* 0x040fe20003f7d000 */
[----:B------:R-:W-:-:S06]  /*2ff0*/  FMUL.FTZ R40, R7, R0 ;  /* 0x0000000007287220 */ /* 0x000fcc0000410000 */
[----:B------:R-:W-:Y:S01]  /*3000*/  MUFU.EX2 R38, R83 ;  /* 0x0000005300267308 */ /* 0x000fe20000000800 */
[----:B------:R-:W-:-:S05]  /*3010*/  FSEL R40, R40, RZ, P3 ;  /* 0x000000ff28287208 */ /* 0x000fca0001800000 */
        /* <DEDUP_REMOVED lines=21> */
[----:B------:R-:W3:Y:S01]  /*3170*/  MUFU.EX2 R11, R11 ;  /* 0x0000000b000b7308 */ /* 0x000ee20000000800 */
[----:B--2---:R-:W-:Y:S01]  /*3180*/  FADD.FTZ R25, R177, R44 ;  /* 0x0000002cb1197221 */ /* 0x004fe20000010000 */
        /* <DEDUP_REMOVED lines=8> */
[----:B-1----:R-:W-:Y:S01]  /*3210*/  FADD.FTZ R44, R9, R180 ;  /* 0x000000b4092c7221 */ /* 0x002fe20000010000 */
[-CC-:B------:R-:W-:Y:S01]  /*3220*/  FFMA.FTZ R51, R51, R0.reuse, -R40.reuse ;  /* 0x0000000033337223 */ /* 0x180fe20000010828 */
[-CC-:B------:R-:W-:Y:S01]  /*3230*/  FFMA.FTZ R69, R69, R0.reuse, -R40.reuse ;  /* 0x0000000045457223 */ /* 0x180fe20000010828 */
[----:B------:R-:W-:Y:S01]  /*3240*/  FADD.FTZ R46, R10, R25 ;  /* 0x000000190a2e7221 */ /* 0x000fe20000010000 */
[-CC-:B------:R-:W-:Y:S01]  /*3250*/  FFMA.FTZ R55, R55, R0.reuse, -R40.reuse ;  /* 0x0000000037377223 */ /* 0x180fe20000010828 */
[-C--:B------:R-:W-:Y:S01]  /*3260*/  FFMA.FTZ R73, R73, R0.reuse, -R40 ;  /* 0x0000000049497223 */ /* 0x080fe20000010828 */
[----:B------:R-:W0:Y:S01]  /*3270*/  MUFU.EX2 R13, R13 ;  /* 0x0000000d000d7308 */ /* 0x000e220000000800 */
[----:B---3--:R-:W-:Y:S01]  /*3280*/  FADD.FTZ R25, R11, R44 ;  /* 0x0000002c0b197221 */ /* 0x008fe20000010000 */
[----:B--2---:R-:W-:Y:S01]  /*3290*/  FADD.FTZ R29, R173, R46 ;  /* 0x0000002ead1d7221 */ /* 0x004fe20000010000 */
[-CC-:B------:R-:W-:Y:S01]  /*32a0*/  FFMA.FTZ R59, R59, R0.reuse, -R40.reuse ;  /* 0x000000003b3b7223 */ /* 0x180fe20000010828 */
[-CC-:B------:R-:W-:Y:S01]  /*32b0*/  FFMA.FTZ R77, R77, R0.reuse, -R40.reuse ;  /* 0x000000004d4d7223 */ /* 0x180fe20000010828 */
[-CC-:B------:R-:W-:Y:S01]  /*32c0*/  FFMA.FTZ R63, R63, R0.reuse, -R40.reuse ;  /* 0x000000003f3f7223 */ /* 0x180fe20000010828 */
[----:B------:R-:W-:Y:S01]  /*32d0*/  FADD.FTZ R46, R12, R29 ;  /* 0x0000001d0c2e7221 */ /* 0x000fe20000010000 */
[-C--:B------:R-:W-:Y:S01]  /*32e0*/  FFMA.FTZ R81, R81, R0.reuse, -R40 ;  /* 0x0000000051517223 */ /* 0x080fe20000010828 */
[----:B------:R1:W2:Y:S01]  /*32f0*/  MUFU.EX2 R176, R33 ;  /* 0x0000002100b07308 */ /* 0x0002a20000000800 */
[----:B----4-:R-:W-:Y:S01]  /*3300*/  FADD.FTZ R44, R182, R25 ;  /* 0x00000019b62c7221 */ /* 0x010fe20000010000 */
[----:B------:R-:W-:Y:S01]  /*3310*/  FADD.FTZ R25, R175, R46 ;  /* 0x0000002eaf197221 */ /* 0x000fe20000010000 */
[-CC-:B------:R-:W-:Y:S01]  /*3320*/  FFMA.FTZ R67, R67, R0.reuse, -R40.reuse ;  /* 0x0000000043437223 */ /* 0x180fe20000010828 */
[----:B------:R-:W-:Y:S01]  /*3330*/  FFMA.FTZ R40, R85, R0, -R40 ;  /* 0x0000000055287223 */ /* 0x000fe20000010828 */
[----:B------:R-:W-:Y:S01]  /*3340*/  F2FP.BF16.F32.PACK_AB R180, R180, R9 ;  /* 0x00000009b4b4723e */ /* 0x000fe200000010ff */
[----:B------:R-:W-:Y:S01]  /*3350*/  FADD.FTZ R46, R14, R25 ;  /* 0x000000190e2e7221 */ /* 0x000fe20000010000 */
[----:B------:R-:W-:Y:S01]  /*3360*/  IMAD.MOV.U32 R29, RZ, RZ, R2 ;  /* 0x000000ffff1d7224 */ /* 0x000fe200078e0002 */
[----:B------:R-:W3:Y:S01]  /*3370*/  MUFU.EX2 R15, R15 ;  /* 0x0000000f000f7308 */ /* 0x000ee20000000800 */
[----:B0-----:R-:W-:Y:S01]  /*3380*/  FADD.FTZ R3, R13, R44 ;  /* 0x0000002c0d037221 */ /* 0x001fe20000010000 */
[----:B------:R-:W-:Y:S01]  /*3390*/  FADD.FTZ R25, R169, R46 ;  /* 0x0000002ea9197221 */ /* 0x000fe20000010000 */
[----:B-1----:R-:W0:Y:S01]  /*33a0*/  @P2 LDC R33, c[0x0][0x44c] ;  /* 0x00011300ff212b82 */ /* 0x002e220000000800 */
[----:B------:R-:W-:-:S02]  /*33b0*/  F2FP.BF16.F32.PACK_AB R183, R6, R183 ;  /* 0x000000b706b7723e */ /* 0x000fc400000010ff */
[----:B------:R-:W-:Y:S01]  /*33c0*/  FADD.FTZ R46, R20, R25 ;  /* 0x00000019142e7221 */ /* 0x000fe20000010000 */
[----:B------:R-:W-:Y:S01]  /*33d0*/  F2FP.BF16.F32.PACK_AB R179, R10, R179 ;  /* 0x000000b30ab3723e */ /* 0x000fe200000010ff */
[----:B------:R-:W1:Y:S01]  /*33e0*/  MUFU.EX2 R178, R37 ;  /* 0x0000002500b27308 */ /* 0x000e620000000800 */
[----:B--2---:R-:W-:Y:S01]  /*33f0*/  FADD.FTZ R44, R176, R3 ;  /* 0x00000003b02c7221 */ /* 0x004fe20000010000 */
[----:B------:R-:W-:Y:S01]  /*3400*/  FADD.FTZ R25, R171, R46 ;  /* 0x0000002eab197221 */ /* 0x000fe20000010000 */
[----:B------:R-:W-:Y:S01]  /*3410*/  VIADD R10, R88, 0xfffffffe ;  /* 0xfffffffe580a7836 */ /* 0x000fe20000000000 */
[----:B------:R-:W-:Y:S02]  /*3420*/  F2FP.BF16.F32.PACK_AB R177, R8, R177 ;  /* 0x000000b108b1723e */ /* 0x000fe400000010ff */
[----:B------:R-:W-:Y:S01]  /*3430*/  CS2R R88, SRZ ;  /* 0x0000000000587805 */ /* 0x000fe2000001ff00 */
[----:B------:R-:W-:Y:S01]  /*3440*/  FADD.FTZ R46, R24, R25 ;  /* 0x00000019182e7221 */ /* 0x000fe20000010000 */
[----:B------:R-:W-:Y:S01]  /*3450*/  F2FP.BF16.F32.PACK_AB R173, R12, R173 ;  /* 0x000000ad0cad723e */ /* 0x000fe200000010ff */
[----:B------:R-:W2:Y:S01]  /*3460*/  MUFU.EX2 R21, R21 ;  /* 0x0000001500157308 */ /* 0x000ea20000000800 */
[----:B---3--:R-:W-:Y:S01]  /*3470*/  FADD.FTZ R3, R15, R44 ;  /* 0x0000002c0f037221 */ /* 0x008fe20000010000 */
[----:B------:R-:W-:Y:S01]  /*3480*/  FADD.FTZ R25, R153, R46 ;  /* 0x0000002e99197221 */ /* 0x000fe20000010000 */
[----:B------:R-:W-:-:S02]  /*3490*/  F2FP.BF16.F32.PACK_AB R175, R14, R175 ;  /* 0x000000af0eaf723e */ /* 0x000fc400000010ff */
[----:B------:R-:W-:Y:S01]  /*34a0*/  F2FP.BF16.F32.PACK_AB R169, R20, R169 ;  /* 0x000000a914a9723e */ /* 0x000fe200000010ff */
[----:B------:R-:W-:Y:S01]  /*34b0*/  FADD.FTZ R46, R26, R25 ;  /* 0x000000191a2e7221 */ /* 0x000fe20000010000 */
[----:B------:R-:W-:Y:S01]  /*34c0*/  F2FP.BF16.F32.PACK_AB R171, R24, R171 ;  /* 0x000000ab18ab723e */ /* 0x000fe200000010ff */
[----:B------:R-:W3:Y:S01]  /*34d0*/  MUFU.EX2 R172, R41 ;  /* 0x0000002900ac7308 */ /* 0x000ee20000000800 */
[----:B-1----:R-:W-:Y:S01]  /*34e0*/  FADD.FTZ R44, R178, R3 ;  /* 0x00000003b22c7221 */ /* 0x002fe20000010000 */
[----:B------:R-:W-:Y:S01]  /*34f0*/  FADD.FTZ R25, R155, R46 ;  /* 0x0000002e9b197221 */ /* 0x000fe20000010000 */
[----:B0-----:R-:W-:Y:S01]  /*3500*/  @P2 IMAD.HI.U32 R33, R2, R33, RZ ;  /* 0x0000002102212227 */ /* 0x001fe200078e00ff */
[----:B------:R-:W-:-:S03]  /*3510*/  F2FP.BF16.F32.PACK_AB R153, R26, R153 ;  /* 0x000000991a99723e */ /* 0x000fc600000010ff */
[C---:B------:R-:W-:Y:S01]  /*3520*/  FADD.FTZ R46, R28.reuse, R25 ;  /* 0x000000191c2e7221 */ /* 0x040fe20000010000 */
[----:B------:R-:W-:Y:S01]  /*3530*/  F2FP.BF16.F32.PACK_AB R155, R28, R155 ;  /* 0x0000009b1c9b723e */ /* 0x000fe200000010ff */
[----:B------:R-:W0:Y:S01]  /*3540*/  MUFU.EX2 R27, R27 ;  /* 0x0000001b001b7308 */ /* 0x000e220000000800 */
[----:B--2---:R-:W-:Y:S01]  /*3550*/  FADD.FTZ R3, R21, R44 ;  /* 0x0000002c15037221 */ /* 0x004fe20000010000 */
[----:B------:R-:W-:Y:S01]  /*3560*/  FADD.FTZ R25, R157, R46 ;  /* 0x0000002e9d197221 */ /* 0x000fe20000010000 */
[----:B------:R-:W-:Y:S02]  /*3570*/  @P2 SHF.R.U32.HI R29, RZ, R48, R33 ;  /* 0x00000030ff1d2219 */ /* 0x000fe40000011621 */
[C---:B------:R-:W-:Y:S01]  /*3580*/  F2FP.BF16.F32.PACK_AB R157, R30.reuse, R157 ;  /* 0x0000009d1e9d723e */ /* 0x040fe200000010ff */
[----:B------:R-:W-:Y:S01]  /*3590*/  FADD.FTZ R46, R30, R25 ;  /* 0x000000191e2e7221 */ /* 0x000fe20000010000 */
[----:B------:R-:W-:Y:S01]  /*35a0*/  IADD3 R29, R29, R16, -R17 ;  /* 0x000000101d1d7210 */ /* 0x000fe20007ffe811 */
[----:B------:R-:W1:Y:S01]  /*35b0*/  MUFU.EX2 R174, R45 ;  /* 0x0000002d00ae7308 */ /* 0x000e620000000800 */
[----:B---3--:R-:W-:Y:S01]  /*35c0*/  FADD.FTZ R44, R172, R3 ;  /* 0x00000003ac2c7221 */ /* 0x008fe20000010000 */
[----:B------:R-:W-:Y:S01]  /*35d0*/  FADD.FTZ R25, R159, R46 ;  /* 0x0000002e9f197221 */ /* 0x000fe20000010000 */
[----:B------:R-:W-:-:S02]  /*35e0*/  SHF.R.S32.HI R48, RZ, 0x1f, R29 ;  /* 0x0000001fff307819 */ /* 0x000fc4000001141d */
[C---:B------:R-:W-:Y:S01]  /*35f0*/  F2FP.BF16.F32.PACK_AB R159, R32.reuse, R159 ;  /* 0x0000009f209f723e */ /* 0x040fe200000010ff */
[----:B------:R-:W-:Y:S01]  /*3600*/  FADD.FTZ R6, R32, R25 ;  /* 0x0000001920067221 */ /* 0x000fe20000010000 */
[----:B------:R-:W-:Y:S01]  /*3610*/  LEA.HI R48, R48, R29, RZ, 0x7 ;  /* 0x0000001d30307211 */ /* 0x000fe200078f38ff */
[----:B------:R-:W2:Y:S01]  /*3620*/  MUFU.EX2 R31, R31 ;  /* 0x0000001f001f7308 */ /* 0x000ea20000000800 */
[----:B0-----:R-:W-:Y:S01]  /*3630*/  FADD.FTZ R3, R27, R44 ;  /* 0x0000002c1b037221 */ /* 0x001fe20000010000 */
[----:B------:R-:W-:Y:S01]  /*3640*/  FADD.FTZ R25, R161, R6 ;  /* 0x00000006a1197221 */ /* 0x000fe20000010000 */
[----:B------:R-:W-:Y:S02]  /*3650*/  F2FP.BF16.F32.PACK_AB R161, R34, R161 ;  /* 0x000000a122a1723e */ /* 0x000fe400000010ff */
[----:B------:R-:W-:Y:S01]  /*3660*/  F2FP.BF16.F32.PACK_AB R182, R182, R11 ;  /* 0x0000000bb6b6723e */ /* 0x000fe200000010ff */
[----:B------:R-:W-:Y:S01]  /*3670*/  FADD.FTZ R6, R34, R25 ;  /* 0x0000001922067221 */ /* 0x000fe20000010000 */
[----:B------:R-:W-:Y:S01]  /*3680*/  F2FP.BF16.F32.PACK_AB R176, R176, R13 ;  /* 0x0000000db0b0723e */ /* 0x000fe200000010ff */
[----:B------:R-:W0:Y:S01]  /*3690*/  MUFU.EX2 R168, R49 ;  /* 0x0000003100a87308 */ /* 0x000e220000000800 */
[----:B-1----:R-:W-:Y:S01]  /*36a0*/  FADD.FTZ R44, R174, R3 ;  /* 0x00000003ae2c7221 */ /* 0x002fe20000010000 */
[----:B------:R-:W-:Y:S01]  /*36b0*/  FADD.FTZ R25, R163, R6 ;  /* 0x00000006a3197221 */ /* 0x000fe20000010000 */
[----:B------:R-:W-:-:S02]  /*36c0*/  F2FP.BF16.F32.PACK_AB R163, R36, R163 ;  /* 0x000000a324a3723e */ /* 0x000fc400000010ff */
[----:B------:R-:W-:Y:S01]  /*36d0*/  F2FP.BF16.F32.PACK_AB R178, R178, R15 ;  /* 0x0000000fb2b2723e */ /* 0x000fe200000010ff */
[----:B------:R-:W-:Y:S01]  /*36e0*/  FADD.FTZ R6, R36, R25 ;  /* 0x0000001924067221 */ /* 0x000fe20000010000 */
[----:B------:R-:W-:Y:S01]  /*36f0*/  F2FP.BF16.F32.PACK_AB R172, R172, R21 ;  /* 0x00000015acac723e */ /* 0x000fe200000010ff */
[----:B------:R-:W1:Y:S01]  /*3700*/  MUFU.EX2 R35, R35 ;  /* 0x0000002300237308 */ /* 0x000e620000000800 */
[----:B--2---:R-:W-:Y:S01]  /*3710*/  FADD.FTZ R3, R31, R44 ;  /* 0x0000002c1f037221 */ /* 0x004fe20000010000 */
[----:B------:R-:W-:Y:S01]  /*3720*/  FADD.FTZ R25, R165, R6 ;  /* 0x00000006a5197221 */ /* 0x000fe20000010000 */
[----:B------:R-:W-:Y:S02]  /*3730*/  F2FP.BF16.F32.PACK_AB R165, R38, R165 ;  /* 0x000000a526a5723e */ /* 0x000fe400000010ff */
[----:B------:R-:W-:Y:S01]  /*3740*/  F2FP.BF16.F32.PACK_AB R174, R174, R27 ;  /* 0x0000001baeae723e */ /* 0x000fe200000010ff */
[----:B------:R-:W-:Y:S02]  /*3750*/  FADD.FTZ R6, R38, R25 ;  /* 0x0000001926067221 */ /* 0x000fe40000010000 */
        /* <DEDUP_REMOVED lines=47> */
[----:B------:R-:W-:Y:S02]  /*3a50*/  SHF.R.S32.HI R9, RZ, 0x7, R48 ;  /* 0x00000007ff097819 */ /* 0x000fe40000011430 */
[----:B------:R-:W-:Y:S02]  /*3a60*/  F2FP.BF16.F32.PACK_AB R166, R40, R67 ;  /* 0x0000004328a6723e */ /* 0x000fe400000010ff */
[----:B------:R-:W-:Y:S01]  /*3a70*/  VIMNMX R9, RZ, R9, !PT ;  /* 0x00000009ff097248 */ /* 0x000fe20007fe0100 */
[----:B-1----:R-:W-:-:S03]  /*3a80*/  FADD.FTZ R25, R167, R6 ;  /* 0x00000006a7197221 */ /* 0x002fc60000010000 */
[----:B------:R-:W-:Y:S01]  /*3a90*/  ISETP.GE.AND P3, PT, R10, R9, PT ;  /* 0x000000090a00720c */ /* 0x000fe20003f66270 */
[C---:B--2---:R-:W-:Y:S01]  /*3aa0*/  FADD.FTZ R3, R42.reuse, R25 ;  /* 0x000000192a037221 */ /* 0x044fe20000010000 */
[----:B------:R-:W-:-:S11]  /*3ab0*/  F2FP.BF16.F32.PACK_AB R167, R42, R167 ;  /* 0x000000a72aa7723e */ /* 0x000fd600000010ff */
[----:B------:R-:W-:Y:S05]  /*3ac0*/  @!P3 BRA `(.L_x_9164) ;  /* 0x000000280050b947 */ /* 0x000fea0003800000 */
[----:B------:R-:W-:Y:S01]  /*3ad0*/  IMAD.MOV.U32 R8, RZ, RZ, R5 ;  /* 0x000000ffff087224 */ /* 0x000fe200078e0005 */
[----:B------:R-:W-:Y:S01]  /*3ae0*/  UMOV UR44, UR36 ;  /* 0x00000024002c7c82 */ /* 0x000fe20008000000 */
[----:B------:R-:W-:Y:S01]  /*3af0*/  IMAD.MOV.U32 R6, RZ, RZ, R7 ;  /* 0x000000ffff067224 */ /* 0x000fe200078e0007 */
[----:B------:R-:W-:Y:S01]  /*3b00*/  UMOV UR43, UR37 ;  /* 0x00000025002b7c82 */ /* 0x000fe20008000000 */
[----:B------:R-:W-:-:S07]  /*3b10*/  IMAD.MOV.U32 R151, RZ, RZ, RZ ;  /* 0x000000ffff977224 */ /* 0x000fce00078e00ff */
.L_x_9173:
        /* <DEDUP_REMOVED lines=9> */
.L_x_9166:
[----:B------:R-:W-:Y:S01]  /*3bb0*/  ULEA UR6, UR37, UR38, 0x3 ;  /* 0x0000002625067291 */ /* 0x000fe2000f8e183f */
[----:B------:R-:W-:-:S05]  /*3bc0*/  IMAD.U32 R0, RZ, RZ, UR36 ;  /* 0x00000024ff007e24 */ /* 0x000fca000f8e00ff */
[----:B------:R-:W-:-:S04]  /*3bd0*/  SHF.L.U32 R0, R0, 0x1f, RZ ;  /* 0x0000001f00007819 */ /* 0x000fc800000006ff */
[----:B------:R0:W1:Y:S01]  /*3be0*/  SYNCS.PHASECHK.TRANS64.TRYWAIT P3, [UR6+0x28830], R0 ;  /* 0x02883000ff0075a7 */ /* 0x0000620008060146 */
[----:B------:R-:W-:Y:S05]  /*3bf0*/  @!P0 BRA `(.L_x_9167) ;  /* 0x0000000000048947 */ /* 0x000fea0003800000 */
[----:B------:R-:W-:Y:S01]  /*3c00*/  BPT.TRAP 0x1 ;  /* 0x000000040000795c */ /* 0x000fe20000300000 */
.L_x_9167:
[----:B-1----:R-:W-:Y:S05]  /*3c10*/  @P3 BRA `(.L_x_9165) ;  /* 0x0000000000083947 */ /* 0x002fea0003800000 */
[----:B------:R-:W1:Y:S02]  /*3c20*/  SYNCS.PHASECHK.TRANS64.TRYWAIT P3, [UR6+0x28830], R0 ;  /* 0x02883000ff0075a7 */ /* 0x000e640008060146 */
[----:B-1----:R-:W-:Y:S05]  /*3c30*/  @!P3 BRA `(.L_x_9168) ;  /* 0x000000d000fcb947 */ /* 0x002fea0003800000 */
.L_x_9165:
[----:B-1----:R-:W1:Y:S01]  /*3c40*/  S2R R5, SR_TID.X ;  /* 0x0000000000057919 */ /* 0x002e620000002100 */
[----:B------:R-:W-:Y:S01]  /*3c50*/  ULEA UR34, UR37, UR42, 0xb ;  /* 0x0000002a25227291 */ /* 0x000fe2000f8e583f */
[----:B------:R-:W-:Y:S01]  /*3c60*/  UMOV UR35, 0x40000040 ;  /* 0x4000004000237882 */ /* 0x000fe20000000000 */
[----:B------:R-:W-:Y:S02]  /*3c70*/  UMOV UR7, 0x40000040 ;  /* 0x4000004000077882 */ /* 0x000fe40000000000 */
        /* <DEDUP_REMOVED lines=13> */
[----:B-1----:R-:W-:-:S05]  /*3d50*/  SHF.R.U32.HI R5, RZ, 0x7, R5 ;  /* 0x00000007ff057819 */ /* 0x002fca0000011605 */
[----:B0-----:R-:W-:-:S05]  /*3d60*/  VIADD R0, R5, 0x8 ;  /* 0x0000000805007836 */ /* 0x001fca0000000000 */
[----:B------:R0:W-:Y:S06]  /*3d70*/  BAR.SYNC.DEFER_BLOCKING R0, 0x100 ;  /* 0x000400000000751d */ /* 0x0001ec0000010000 */
        /* <DEDUP_REMOVED lines=27> */
.L_x_9170:
[----:B------:R-:W-:Y:S01]  /*3f30*/  ULEA UR6, UR43, UR38, 0x3 ;  /* 0x000000262b067291 */ /* 0x000fe2000f8e183f */
[----:B------:R-:W-:-:S05]  /*3f40*/  IMAD.U32 R0, RZ, RZ, UR44 ;  /* 0x0000002cff007e24 */ /* 0x000fca000f8e00ff */
[----:B------:R-:W-:-:S04]  /*3f50*/  SHF.L.U32 R0, R0, 0x1f, RZ ;  /* 0x0000001f00007819 */ /* 0x000fc800000006ff */
[----:B------:R0:W1:Y:S01]  /*3f60*/  SYNCS.PHASECHK.TRANS64.TRYWAIT P3, [UR6+0x28850], R0 ;  /* 0x02885000ff0075a7 */ /* 0x0000620008060146 */
[----:B------:R-:W-:Y:S05]  /*3f70*/  @!P0 BRA `(.L_x_9171) ;  /* 0x0000000000048947 */ /* 0x000fea0003800000 */
[----:B------:R-:W-:Y:S01]  /*3f80*/  BPT.TRAP 0x1 ;  /* 0x000000040000795c */ /* 0x000fe20000300000 */
.L_x_9171:
[----:B-1----:R-:W-:Y:S05]  /*3f90*/  @P3 BRA `(.L_x_9169) ;  /* 0x0000000000083947 */ /* 0x002fea0003800000 */
[----:B------:R-:W1:Y:S02]  /*3fa0*/  SYNCS.PHASECHK.TRANS64.TRYWAIT P3, [UR6+0x28850], R0 ;  /* 0x02885000ff0075a7 */ /* 0x000e640008060146 */
[----:B-1----:R-:W-:Y:S05]  /*3fb0*/  @!P3 BRA `(.L_x_9172) ;  /* 0x000000d00034b947 */ /* 0x002fea0003800000 */
.L_x_9169:
[----:B------:R-:W-:Y:S01]  /*3fc0*/  UIADD3 UR6, UR38, 0x400, URZ ;  /* 0x0000040026067890 */ /* 0x000fe2000fffe03f */
[----:B------:R-:W-:Y:S01]  /*3fd0*/  WARPGROUP.ARRIVE ;  /* 0x00000000000079c5 */ /* 0x000fe20000000000 */
[----:B------:R-:W-:Y:S01]  /*3fe0*/  UMOV UR7, 0x40000040 ;  /* 0x4000004000077882 */ /* 0x000fe20000000000 */
[----:B------:R-:W-:Y:S01]  /*3ff0*/  UMOV UR11, 0x40000040 ;  /* 0x40000040000b7882 */ /* 0x000fe20000000000 */
[----:B------:R-:W-:Y:S01]  /*4000*/  USHF.R.U32.HI UR6, URZ, 0x4, UR6 ;  /* 0x000000043f067899 */ /* 0x000fe20008011606 */
[----:B-1----:R-:W1:Y:S01]  /*4010*/  @P2 LDC R5, c[0x0][0x44c] ;  /* 0x00011300ff052b82 */ /* 0x002e620000000800 */
[----:B------:R-:W-:Y:S01]  /*4020*/  IMAD.IADD R14, R23, 0x1, R2 ;  /* 0x00000001170e7824 */ /* 0x000fe200078e0202 */
[----:B------:R-:W2:Y:S01]  /*4030*/  S2R R198, SR_TID.X ;  /* 0x0000000000c67919 */ /* 0x000ea20000002100 */
[----:B------:R-:W-:Y:S01]  /*4040*/  ULOP3.LUT UR6, UR6, 0x3fff, URZ, 0xc0, !UPT ;  /* 0x00003fff06067892 */ /* 0x000fe2000f8ec03f */
[----:B------:R-:W-:-:S03]  /*4050*/  UMOV UR44, UR36 ;  /* 0x00000024002c7c82 */ /* 0x000fc60008000000 */
[----:B------:R-:W-:Y:S01]  /*4060*/  ULOP3.LUT UR6, UR6, 0x4000000, URZ, 0xfc, !UPT ;  /* 0x0400000006067892 */ /* 0x000fe2000f8efc3f */
[----:B0-----:R-:W0:Y:S03]  /*4070*/  @P2 LDC R0, c[0x0][0x450] ;  /* 0x00011400ff002b82 */ /* 0x001e260000000800 */
[----:B------:R-:W-:-:S04]  /*4080*/  ULEA UR6, UR43, UR6, 0xb ;  /* 0x000000062b067291 */ /* 0x000fc8000f8e583f */
[----:B------:R-:W-:-:S05]  /*4090*/  UIADD3 UR10, UR6, 0x80, URZ ;  /* 0x00000080060a7890 */ /* 0x000fca000fffe03f */
[----:B------:R-:W-:Y:S01]  /*40a0*/  HGMMA.64x128x16.F32.BF16 R88, R180, gdesc[UR4].tnspB, R88, gsb0 ;  /* 0x41e00004b4587df0 */ /* 0x000fe20008001858 */
[----:B------:R-:W-:Y:S01]  /*40b0*/  UMOV UR7, 0x40000040 ;  /* 0x4000004000077882 */ /* 0x000fe20000000000 */
[----:B-1----:R-:W-:-:S05]  /*40c0*/  @P2 IMAD.HI.U32 R5, R14, R5, RZ ;  /* 0x000000050e052227 */ /* 0x002fca00078e00ff */
[----:B0-----:R-:W-:Y:S01]  /*40d0*/  @P2 SHF.R.U32.HI R14, RZ, R0, R5 ;  /* 0x00000000ff0e2219 */ /* 0x001fe20000011605 */
[----:B------:R-:W-:Y:S01]  /*40e0*/  IMAD.MOV.U32 R5, RZ, RZ, -0x80 ;  /* 0xffffff80ff057424 */ /* 0x000fe200078e00ff */
[----:B--2---:R-:W-:-:S03]  /*40f0*/  SHF.R.U32.HI R198, RZ, 0x7, R198 ;  /* 0x00000007ffc67819 */ /* 0x004fc600000116c6 */
[----:B------:R-:W0:Y:S01]  /*4100*/  SHFL.IDX PT, R7, R14, 0x1, 0x1c1f ;  /* 0x003c1f000e077f89 */ /* 0x000e2200000e0000 */
[----:B------:R-:W-:-:S04]  /*4110*/  IMAD R5, R10, R5, 0x1 ;  /* 0x000000010a057424 */ /* 0x000fc800078e0205 */
[----:B------:R-:W-:-:S05]  /*4120*/  IMAD R5, R22, -0x2, R5 ;  /* 0xfffffffe16057824 */ /* 0x000fca00078e0205 */
[----:B------:R-:W-:-:S05]  /*4130*/  IADD3 R12, -R17, R5, R16 ;  /* 0x00000005110c7210 */ /* 0x000fca0007ffe110 */
[----:B0-----:R-:W-:-:S05]  /*4140*/  IMAD.IADD R0, R12, 0x1, R7 ;  /* 0x000000010c007824 */ /* 0x001fca00078e0207 */
        /* <DEDUP_REMOVED lines=10> */
[----:B------:R-:W-:Y:S01]  /*41f0*/  HGMMA.64x128x16.F32.BF16 R88, R176, gdesc[UR8].tnspB, R88, gsb0 ;  /* 0x41e00008b0587df0 */ /* 0x000fe20008001858 */
[----:B------:R-:W-:Y:S01]  /*4200*/  UIADD3 UR10, UR6, 0x100, URZ ;  /* 0x00000100060a7890 */ /* 0x000fe2000fffe03f */
[----:B------:R-:W-:Y:S01]  /*4210*/  FMNMX.FTZ R20, R181, R20, !PT ;  /* 0x00000014b5147209 */ /* 0x000fe20007810000 */
[----:B------:R-:W-:Y:S01]  /*4220*/  UMOV UR11, 0x40000040 ;  /* 0x40000040000b7882 */ /* 0x000fe20000000000 */
[----:B------:R-:W-:Y:S02]  /*4230*/  ISETP.GT.AND P3, PT, R0, 0x10, PT ;  /* 0x000000100000780c */ /* 0x000fe40003f64270 */
[----:B------:R-:W-:Y:S02]  /*4240*/  FSEL R201, R31, -INF , P4 ;  /* 0xff8000001fc97808 */ /* 0x000fe40002000000 */
[----:B------:R-:W-:-:S02]  /*4250*/  FMNMX.FTZ R20, R183, R20, !PT ;  /* 0x00000014b7147209 */ /* 0x000fc40007810000 */
[C---:B------:R-:W-:Y:S02]  /*4260*/  ISETP.GT.AND P4, PT, R0.reuse, 0x11, PT ;  /* 0x000000110000780c */ /* 0x040fe40003f84270 */
[----:B------:R-:W-:Y:S02]  /*4270*/  FMNMX.FTZ R20, R201, R20, !PT ;  /* 0x00000014c9147209 */ /* 0x000fe40007810000 */
[----:B------:R-:W-:Y:S02]  /*4280*/  FSEL R199, R35, -INF , P4 ;  /* 0xff80000023c77808 */ /* 0x000fe40002000000 */
[----:B------:R-:W-:Y:S01]  /*4290*/  ISETP.GT.AND P4, PT, R0, 0x19, PT ;  /* 0x000000190000780c */ /* 0x000fe20003f84270 */
[----:B------:R-:W-:Y:S02]  /*42a0*/  WARPGROUP.DEPBAR.LE gsb0, 0x0 ;  /* 0x00008000000079c5 */ /* 0x000fe40000010000 */
[----:B------:R-:W-:Y:S01]  /*42b0*/  WARPGROUP.ARRIVE ;  /* 0x00000000000079c5 */ /* 0x000fe20000000000 */
[----:B------:R-:W-:-:S02]  /*42c0*/  FSEL R177, R34, -INF , P3 ;  /* 0xff80000022b17808 */ /* 0x000fc40001800000 */
[----:B------:R-:W-:Y:S02]  /*42d0*/  ISETP.GT.AND P3, PT, R0, 0x18, PT ;  /* 0x000000180000780c */ /* 0x000fe40003f64270 */
[----:B------:R-:W-:Y:S01]  /*42e0*/  FMNMX.FTZ R20, R177, R20, !PT ;  /* 0x00000014b1147209 */ /* 0x000fe20007810000 */
[----:B------:R-:W-:Y:S01]  /*42f0*/  HGMMA.64x128x16.F32.BF16 R88, R172, gdesc[UR8].tnspB, R88, gsb0 ;  /* 0x41e00008ac587df0 */ /* 0x000fe20008001858 */
[----:B------:R-:W-:Y:S01]  /*4300*/  UIADD3 UR10, UR6, 0x180, URZ ;  /* 0x00000180060a7890 */ /* 0x000fe2000fffe03f */
[----:B------:R-:W-:Y:S01]  /*4310*/  FSEL R179, R38, -INF , P3 ;  /* 0xff80000026b37808 */ /* 0x000fe20001800000 */
[----:B------:R-:W-:Y:S01]  /*4320*/  UMOV UR11, 0x40000040 ;  /* 0x40000040000b7882 */ /* 0x000fe20000000000 */
[----:B------:R-:W-:Y:S02]  /*4330*/  FMNMX.FTZ R20, R199, R20, !PT ;  /* 0x00000014c7147209 */ /* 0x000fe40007810000 */
[----:B------:R-:W-:Y:S02]  /*4340*/  ISETP.GT.AND P3, PT, R0, 0x20, PT ;  /* 0x000000200000780c */ /* 0x000fe40003f64270 */
[----:B------:R-:W-:Y:S01]  /*4350*/  FMNMX.FTZ R20, R179, R20, !PT ;  /* 0x00000014b3147209 */ /* 0x000fe20007810000 */
[----:B------:R-:W-:-:S02]  /*4360*/  WARPGROUP.DEPBAR.LE gsb0, 0x0 ;  /* 0x00008000000079c5 */ /* 0x000fc40000010000 */
        /* <DEDUP_REMOVED lines=77> */
[----:B------:R-:W-:Y:S01]  /*4840*/  FSEL R39, R86, -INF , P3 ;  /* 0xff80000056277808 */ /* 0x000fe20001800000 */
[----:B------:R-:W0:Y:S01]  /*4850*/  LDC R0, c[0x0][0x988] ;  /* 0x00026200ff007b82 */ /* 0x000e220000000800 */
[----:B------:R-:W-:Y:S02]  /*4860*/  FMNMX.FTZ R20, R83, R20, !PT ;  /* 0x0000001453147209 */ /* 0x000fe40007810000 */
[----:B------:R-:W-:Y:S02]  /*4870*/  FSEL R87, R87, -INF , P4 ;  /* 0xff80000057577808 */ /* 0x000fe40002000000 */
[----:B------:R-:W-:-:S04]  /*4880*/  FMNMX.FTZ R20, R39, R20, !PT ;  /* 0x0000001427147209 */ /* 0x000fc80007810000 */
[----:B------:R-:W-:-:S05]  /*4890*/  FMNMX.FTZ R20, R87, R20, !PT ;  /* 0x0000001457147209 */ /* 0x000fca0007810000 */
[----:B------:R-:W1:Y:S01]  /*48a0*/  SHFL.BFLY PT, R5, R20, 0x2, 0x1f ;  /* 0x0c401f0014057f89 */ /* 0x000e6200000e0000 */
[----:B------:R-:W-:Y:S02]  /*48b0*/  WARPGROUP.DEPBAR.LE gsb0, 0x0 ;  /* 0x00008000000079c5 */ /* 0x000fe40000010000 */
[----:B------:R-:W-:Y:S01]  /*48c0*/  WARPGROUP.ARRIVE ;  /* 0x00000000000079c5 */ /* 0x000fe20000000000 */
[----:B------:R-:W2:Y:S05]  /*48d0*/  SHFL.IDX PT, R153, R14, RZ, 0x1c1f ;  /* 0x001c1fff0e997589 */ /* 0x000eaa00000e0000 */
[----:B------:R-:W-:Y:S01]  /*48e0*/  HGMMA.64x128x16.F32.BF16 R88, R156, gdesc[UR8].tnspB, R88, gsb0 ;  /* 0x41e000089c587df0 */ /* 0x000fe20008001858 */
[----:B------:R-:W-:Y:S01]  /*48f0*/  UIADD3 UR10, UR6, 0x300, URZ ;  /* 0x00000300060a7890 */ /* 0x000fe2000fffe03f */
[----:B------:R-:W-:Y:S01]  /*4900*/  UMOV UR11, 0x40000040 ;  /* 0x40000040000b7882 */ /* 0x000fe20000000000 */
[----:B------:R-:W-:Y:S01]  /*4910*/  UIADD3 UR6, UR6, 0x380, URZ ;  /* 0x0000038006067890 */ /* 0x000fe2000fffe03f */
[----:B-1----:R-:W-:-:S05]  /*4920*/  FMNMX.FTZ R26, R20, R5, !PT ;  /* 0x00000005141a7209 */ /* 0x002fca0007810000 */
[----:B------:R-:W1:Y:S01]  /*4930*/  SHFL.BFLY PT, R5, R26, 0x1, 0x1f ;  /* 0x0c201f001a057f89 */ /* 0x000e6200000e0000 */
[----:B--2---:R-:W-:-:S05]  /*4940*/  IMAD.IADD R34, R12, 0x1, R153 ;  /* 0x000000010c227824 */ /* 0x004fca00078e0299 */
        /* <DEDUP_REMOVED lines=12> */
[----:B-1----:R-:W-:Y:S02]  /*4a10*/  FMNMX.FTZ R5, R26, R5, !PT ;  /* 0x000000051a057209 */ /* 0x002fe40007810000 */
[C---:B------:R-:W-:Y:S02]  /*4a20*/  ISETP.GT.AND P5, PT, R34.reuse, 0x11, PT ;  /* 0x000000112200780c */ /* 0x040fe40003fa4270 */
[----:B------:R-:W-:Y:S01]  /*4a30*/  FMNMX.FTZ R20, R29, R20, !PT ;  /* 0x000000141d147209 */ /* 0x000fe20007810000 */
[----:B0-----:R-:W-:Y:S01]  /*4a40*/  FMUL.FTZ R30, R5, R0 ;  /* 0x00000000051e7220 */ /* 0x001fe20000410000 */
[----:B------:R-:W-:Y:S02]  /*4a50*/  FSEL R33, R33, -INF , P5 ;  /* 0xff80000021217808 */ /* 0x000fe40002800000 */
[----:B------:R-:W-:Y:S02]  /*4a60*/  FSETP.NEU.FTZ.AND P3, PT, R5, -INF , PT ;  /* 0xff8000000500780b */ /* 0x000fe40003f7d000 */
[----:B------:R-:W-:-:S02]  /*4a70*/  ISETP.GT.AND P5, PT, R34, 0x19, PT ;  /* 0x000000192200780c */ /* 0x000fc40003fa4270 */
        /* <DEDUP_REMOVED lines=19> */
[-CC-:B------:R-:W-:Y:S01]  /*4bb0*/  FFMA.FTZ R173, R173, R0.reuse, -R12.reuse ;  /* 0x00000000adad7223 */ /* 0x180fe2000001080c */
[C---:B------:R-:W-:Y:S01]  /*4bc0*/  ISETP.GT.AND P5, PT, R34.reuse, 0x39, PT ;  /* 0x000000392200780c */ /* 0x040fe20003fa4270 */
[-CC-:B------:R-:W-:Y:S01]  /*4bd0*/  FFMA.FTZ R11, R11, R0.reuse, -R12.reuse ;  /* 0x000000000b0b7223 */ /* 0x180fe2000001080c */
[-CC-:B------:R-:W-:Y:S01]  /*4be0*/  FFMA.FTZ R15, R15, R0.reuse, -R12.reuse ;  /* 0x000000000f0f7223 */ /* 0x180fe2000001080c */
[----:B------:R-:W-:Y:S01]  /*4bf0*/  FFMA.FTZ R46, R79, R0, -R12 ;  /* 0x000000004f2e7223 */ /* 0x000fe2000001080c */
[----:B------:R-:W-:Y:S01]  /*4c00*/  FSEL R53, R53, -INF , P5 ;  /* 0xff80000035357808 */ /* 0x000fe20002800000 */
[----:B------:R-:W-:Y:S01]  /*4c10*/  MUFU.EX2 R183, R183 ;  /* 0x000000b700b77308 */ /* 0x000fe20000000800 */
[----:B------:R-:W-:-:S04]  /*4c20*/  ISETP.GT.AND P5, PT, R34, 0x41, PT ;  /* 0x000000412200780c */ /* 0x000fc80003fa4270 */
[----:B------:R-:W-:Y:S02]  /*4c30*/  FSEL R57, R57, -INF , P5 ;  /* 0xff80000039397808 */ /* 0x000fe40002800000 */
[C---:B------:R-:W-:Y:S01]  /*4c40*/  ISETP.GT.AND P5, PT, R34.reuse, 0x49, PT ;  /* 0x000000492200780c */ /* 0x040fe20003fa4270 */
[----:B------:R-:W-:Y:S03]  /*4c50*/  MUFU.EX2 R177, R177 ;  /* 0x000000b100b17308 */ /* 0x000fe60000000800 */
[----:B------:R-:W-:Y:S02]  /*4c60*/  FSEL R61, R61, -INF , P5 ;  /* 0xff8000003d3d7808 */ /* 0x000fe40002800000 */
[----:B------:R-:W-:-:S03]  /*4c70*/  ISETP.GT.AND P5, PT, R34, 0x51, PT ;  /* 0x000000512200780c */ /* 0x000fc60003fa4270 */
[----:B------:R-:W-:Y:S01]  /*4c80*/  MUFU.EX2 R179, R179 ;  /* 0x000000b300b37308 */ /* 0x000fe20000000800 */
[----:B------:R-:W-:Y:S02]  /*4c90*/  FSEL R65, R65, -INF , P5 ;  /* 0xff80000041417808 */ /* 0x000fe40002800000 */
[----:B------:R-:W-:-:S04]  /*4ca0*/  ISETP.GT.AND P5, PT, R34, 0x59, PT ;  /* 0x000000592200780c */ /* 0x000fc80003fa4270 */
        /* <DEDUP_REMOVED lines=13> */
[----:B------:R-:W-:Y:S02]  /*4d80*/  WARPGROUP.DEPBAR.LE gsb0, 0x0 ;  /* 0x00008000000079c5 */ /* 0x000fe40000010000 */
[----:B------:R-:W-:Y:S01]  /*4d90*/  FSEL R157, R32, -INF , P4 ;  /* 0xff800000209d7808 */ /* 0x000fe20002000000 */
[----:B------:R-:W-:Y:S01]  /*4da0*/  WARPGROUP.ARRIVE ;  /* 0x00000000000079c5 */ /* 0x000fe20000000000 */
[----:B------:R-:W-:Y:S01]  /*4db0*/  ISETP.GT.AND P4, PT, R34, 0x18, PT ;  /* 0x000000182200780c */ /* 0x000fe20003f84270 */
[--C-:B------:R-:W-:Y:S01]  /*4dc0*/  FFMA.FTZ R32, R171, R0, -R12.reuse ;  /* 0x00000000ab207223 */ /* 0x100fe2000001080c */
[----:B------:R-:W-:Y:S02]  /*4dd0*/  FMNMX.FTZ R24, R157, R20, !PT ;  /* 0x000000149d187209 */ /* 0x000fe40007810000 */
[----:B------:R-:W-:Y:S01]  /*4de0*/  FSEL R159, R36, -INF , P4 ;  /* 0xff800000249f7808 */ /* 0x000fe20002000000 */
[----:B------:R0:W-:Y:S01]  /*4df0*/  MUFU.EX2 R20, R26 ;  /* 0x0000001a00147308 */ /* 0x0001e20000000800 */
[----:B------:R-:W-:Y:S01]  /*4e00*/  FMNMX.FTZ R24, R33, R24, !PT ;  /* 0x0000001821187209 */ /* 0x000fe20007810000 */
[----:B------:R-:W-:Y:S01]  /*4e10*/  HGMMA.64x128x16.F32.BF16 R88, R160, gdesc[UR8].tnspB, R88, gsb0 ;  /* 0x41e00008a0587df0 */ /* 0x000fe20008001858 */
[----:B------:R-:W-:Y:S01]  /*4e20*/  ISETP.GT.AND P4, PT, R34, 0x20, PT ;  /* 0x000000202200780c */ /* 0x000fe20003f84270 */
[----:B------:R-:W-:Y:S01]  /*4e30*/  FFMA.FTZ R36, R47, R0, -R12 ;  /* 0x000000002f247223 */ /* 0x000fe2000001080c */
[----:B------:R-:W-:-:S02]  /*4e40*/  FMNMX.FTZ R24, R159, R24, !PT ;  /* 0x000000189f187209 */ /* 0x000fc40007810000 */
[----:B------:R-:W-:Y:S01]  /*4e50*/  FSEL R201, R40, -INF , P4 ;  /* 0xff80000028c97808 */ /* 0x000fe20002000000 */
[--C-:B------:R-:W-:Y:S01]  /*4e60*/  FFMA.FTZ R40, R51, R0, -R12.reuse ;  /* 0x0000000033287223 */ /* 0x100fe2000001080c */
[----:B------:R-:W-:Y:S02]  /*4e70*/  FMNMX.FTZ R24, R37, R24, !PT ;  /* 0x0000001825187209 */ /* 0x000fe40007810000 */
[----:B------:R-:W-:Y:S02]  /*4e80*/  ISETP.GT.AND P4, PT, R34, 0x28, PT ;  /* 0x000000282200780c */ /* 0x000fe40003f84270 */
[----:B0-----:R-:W-:Y:S02]  /*4e90*/  FMNMX.FTZ R26, R201, R24, !PT ;  /* 0x00000018c91a7209 */ /* 0x001fe40007810000 */
[----:B------:R-:W-:Y:S01]  /*4ea0*/  FSEL R199, R44, -INF , P4 ;  /* 0xff8000002cc77808 */ /* 0x000fe20002000000 */
[----:B------:R0:W-:Y:S01]  /*4eb0*/  MUFU.EX2 R24, R28 ;  /* 0x0000001c00187308 */ /* 0x0001e20000000800 */
[----:B------:R-:W-:Y:S01]  /*4ec0*/  FMNMX.FTZ R26, R41, R26, !PT ;  /* 0x0000001a291a7209 */ /* 0x000fe20007810000 */
[----:B------:R-:W-:Y:S01]  /*4ed0*/  FFMA.FTZ R44, R75, R0, -R12 ;  /* 0x000000004b2c7223 */ /* 0x000fe2000001080c */
[----:B------:R-:W-:-:S02]  /*4ee0*/  ISETP.GT.AND P4, PT, R34, 0x30, PT ;  /* 0x000000302200780c */ /* 0x000fc40003f84270 */
[----:B------:R-:W-:Y:S02]  /*4ef0*/  FMNMX.FTZ R26, R199, R26, !PT ;  /* 0x0000001ac71a7209 */ /* 0x000fe40007810000 */
[----:B------:R-:W-:Y:S01]  /*4f00*/  FSEL R203, R48, -INF , P4 ;  /* 0xff80000030cb7808 */ /* 0x000fe20002000000 */
[----:B------:R-:W-:Y:S01]  /*4f10*/  MUFU.EX2 R44, R44 ;  /* 0x0000002c002c7308 */ /* 0x000fe20000000800 */
[----:B------:R-:W-:Y:S02]  /*4f20*/  FMNMX.FTZ R26, R45, R26, !PT ;  /* 0x0000001a2d1a7209 */ /* 0x000fe40007810000 */
[----:B------:R-:W-:Y:S02]  /*4f30*/  ISETP.GT.AND P4, PT, R34, 0x38, PT ;  /* 0x000000382200780c */ /* 0x000fe40003f84270 */
[----:B0-----:R-:W-:Y:S02]  /*4f40*/  FMNMX.FTZ R28, R203, R26, !PT ;  /* 0x0000001acb1c7209 */ /* 0x001fe40007810000 */
[----:B------:R-:W-:Y:S01]  /*4f50*/  FSEL R205, R52, -INF , P4 ;  /* 0xff80000034cd7808 */ /* 0x000fe20002000000 */
[----:B------:R0:W-:Y:S01]  /*4f60*/  MUFU.EX2 R26, R175 ;  /* 0x000000af001a7308 */ /* 0x0001e20000000800 */
[----:B------:R-:W-:Y:S01]  /*4f70*/  FMNMX.FTZ R28, R49, R28, !PT ;  /* 0x0000001c311c7209 */ /* 0x000fe20007810000 */
[----:B------:R-:W-:Y:S01]  /*4f80*/  IMAD.U32 R52, RZ, RZ, UR37 ;  /* 0x00000025ff347e24 */ /* 0x000fe2000f8e00ff */
[----:B------:R-:W-:-:S02]  /*4f90*/  ISETP.GT.AND P4, PT, R34, 0x40, PT ;  /* 0x000000402200780c */ /* 0x000fc40003f84270 */
[----:B------:R-:W-:Y:S02]  /*4fa0*/  FMNMX.FTZ R28, R205, R28, !PT ;  /* 0x0000001ccd1c7209 */ /* 0x000fe40007810000 */
[----:B------:R-:W-:Y:S02]  /*4fb0*/  FSEL R207, R56, -INF , P4 ;  /* 0xff80000038cf7808 */ /* 0x000fe40002000000 */
[----:B------:R-:W-:Y:S01]  /*4fc0*/  FMNMX.FTZ R28, R53, R28, !PT ;  /* 0x0000001c351c7209 */ /* 0x000fe20007810000 */
[-CC-:B0-----:R-:W-:Y:S01]  /*4fd0*/  FFMA.FTZ R175, R169, R0.reuse, -R12.reuse ;  /* 0x00000000a9af7223 */ /* 0x181fe2000001080c */
[----:B------:R-:W-:Y:S01]  /*4fe0*/  ISETP.GT.AND P4, PT, R34, 0x48, PT ;  /* 0x000000482200780c */ /* 0x000fe20003f84270 */
[--C-:B------:R-:W-:Y:S01]  /*4ff0*/  FFMA.FTZ R169, R43, R0, -R12.reuse ;  /* 0x000000002ba97223 */ /* 0x100fe2000001080c */
[----:B------:R-:W-:Y:S01]  /*5000*/  FMNMX.FTZ R30, R207, R28, !PT ;  /* 0x0000001ccf1e7209 */ /* 0x000fe20007810000 */
[--C-:B------:R-:W-:Y:S01]  /*5010*/  FFMA.FTZ R43, R55, R0, -R12.reuse ;  /* 0x00000000372b7223 */ /* 0x100fe2000001080c */
        /* <DEDUP_REMOVED lines=13> */
[----:B------:R-:W-:-:S02]  /*50f0*/  FMNMX.FTZ R32, R65, R32, !PT ;  /* 0x0000002041207209 */ /* 0x000fc40007810000 */
[----:B------:R-:W-:Y:S02]  /*5100*/  ISETP.GT.AND P4, PT, R34, 0x60, PT ;  /* 0x000000602200780c */ /* 0x000fe40003f84270 */
[----:B------:R-:W-:Y:S02]  /*5110*/  FMNMX.FTZ R32, R47, R32, !PT ;  /* 0x000000202f207209 */ /* 0x000fe40007810000 */
[----:B------:R-:W-:Y:S01]  /*5120*/  FSEL R211, R72, -INF , P4 ;  /* 0xff80000048d37808 */ /* 0x000fe20002000000 */
[----:B------:R-:W-:Y:S01]  /*5130*/  MUFU.EX2 R169, R169 ;  /* 0x000000a900a97308 */ /* 0x000fe20000000800 */
[----:B------:R-:W-:Y:S02]  /*5140*/  FMNMX.FTZ R32, R69, R32, !PT ;  /* 0x0000002045207209 */ /* 0x000fe40007810000 */
[----:B------:R-:W-:Y:S02]  /*5150*/  ISETP.GT.AND P4, PT, R34, 0x68, PT ;  /* 0x000000682200780c */ /* 0x000fe40003f84270 */
[----:B0-----:R-:W-:-:S02]  /*5160*/  FMNMX.FTZ R36, R211, R32, !PT ;  /* 0x00000020d3247209 */ /* 0x001fc40007810000 */
[----:B------:R-:W-:Y:S01]  /*5170*/  FSEL R51, R76, -INF , P4 ;  /* 0xff8000004c337808 */ /* 0x000fe20002000000 */
[----:B------:R0:W-:Y:S01]  /*5180*/  MUFU.EX2 R32, R40 ;  /* 0x0000002800207308 */ /* 0x0001e20000000800 */
[----:B------:R-:W-:Y:S02]  /*5190*/  FMNMX.FTZ R36, R73, R36, !PT ;  /* 0x0000002449247209 */ /* 0x000fe40007810000 */
[----:B------:R-:W-:Y:S02]  /*51a0*/  ISETP.GT.AND P4, PT, R34, 0x70, PT ;  /* 0x000000702200780c */ /* 0x000fe40003f84270 */
[----:B------:R-:W-:Y:S02]  /*51b0*/  FMNMX.FTZ R38, R51, R36, !PT ;  /* 0x0000002433267209 */ /* 0x000fe40007810000 */
[----:B------:R-:W-:Y:S01]  /*51c0*/  FSEL R213, R80, -INF , P4 ;  /* 0xff80000050d57808 */ /* 0x000fe20002000000 */
[----:B------:R1:W-:Y:S01]  /*51d0*/  MUFU.EX2 R36, R7 ;  /* 0x0000000700247308 */ /* 0x0003e20000000800 */
[----:B------:R-:W-:Y:S01]  /*51e0*/  FMNMX.FTZ R38, R77, R38, !PT ;  /* 0x000000264d267209 */ /* 0x000fe20007810000 */
[-CC-:B0-----:R-:W-:Y:S01]  /*51f0*/  FFMA.FTZ R40, R67, R0.reuse, -R12.reuse ;  /* 0x0000000043287223 */ /* 0x181fe2000001080c */
        /* <DEDUP_REMOVED lines=8> */
[-CC-:B------:R-:W-:Y:S01]  /*5280*/  FFMA.FTZ R31, R35, R0.reuse, -R12.reuse ;  /* 0x00000000231f7223 */ /* 0x180fe2000001080c */
[----:B------:R-:W-:Y:S01]  /*5290*/  FFMA.FTZ R35, R39, R0, -R12 ;  /* 0x0000000027237223 */ /* 0x000fe2000001080c */
[----:B------:R-:W-:Y:S01]  /*52a0*/  FMNMX.FTZ R38, R215, R38, !PT ;  /* 0x00000026d7267209 */ /* 0x000fe20007810000 */
[----:B------:R-:W-:Y:S01]  /*52b0*/  MUFU.EX2 R43, R43 ;  /* 0x0000002b002b7308 */ /* 0x000fe20000000800 */
[----:B------:R-:W-:-:S02]  /*52c0*/  @!P1 LEA R52, R52, UR38, 0x3 ;  /* 0x0000002634349c11 */ /* 0x000fc4000f8e18ff */
[----:B-1----:R-:W-:Y:S01]  /*52d0*/  FMNMX.FTZ R7, R85, R38, !PT ;  /* 0x0000002655077209 */ /* 0x002fe20007810000 */
[----:B------:R-:W-:Y:S02]  /*52e0*/  FFMA.FTZ R38, R59, R0, -R12 ;  /* 0x000000003b267223 */ /* 0x000fe4000001080c */
[----:B------:R-:W-:Y:S02]  /*52f0*/  @!P1 VIADD R52, R52, 0x28840 ;  /* 0x0002884034349836 */ /* 0x000fe40000000000 */
[----:B------:R-:W0:Y:S01]  /*5300*/  SHFL.BFLY PT, R42, R7, 0x2, 0x1f ;  /* 0x0c401f00072a7f89 */ /* 0x000e2200000e0000 */
[----:B------:R-:W-:Y:S02]  /*5310*/  MUFU.EX2 R34, R34 ;  /* 0x0000002200227308 */ /* 0x000fe40000000800 */
[----:B------:R-:W-:-:S06]  /*5320*/  @!P1 PRMT R52, RZ, 0x654, R52 ;  /* 0x00000654ff349816 */ /* 0x000fcc0000000034 */
[----:B------:R-:W-:Y:S08]  /*5330*/  MUFU.EX2 R38, R38 ;  /* 0x0000002600267308 */ /* 0x000ff00000000800 */
[----:B------:R-:W-:Y:S01]  /*5340*/  MUFU.EX2 R55, R55 ;  /* 0x0000003700377308 */ /* 0x000fe20000000800 */
[----:B0-----:R-:W-:-:S07]  /*5350*/  FMNMX.FTZ R48, R7, R42, !PT ;  /* 0x0000002a07307209 */ /* 0x001fce0007810000 */
[----:B------:R-:W-:Y:S01]  /*5360*/  MUFU.EX2 R13, R13 ;  /* 0x0000000d000d7308 */ /* 0x000fe20000000800 */
[----:B------:R-:W-:Y:S01]  /*5370*/  FFMA.FTZ R42, R71, R0, -R12 ;  /* 0x00000000472a7223 */ /* 0x000fe2000001080c */
[----:B------:R-:W0:Y:S06]  /*5380*/  SHFL.BFLY PT, R7, R48, 0x1, 0x1f ;  /* 0x0c201f0030077f89 */ /* 0x000e2c00000e0000 */
[----:B------:R-:W-:Y:S01]  /*5390*/  MUFU.EX2 R40, R40 ;  /* 0x0000002800287308 */ /* 0x000fe20000000800 */
[----:B------:R-:W-:Y:S02]  /*53a0*/  WARPGROUP.DEPBAR.LE gsb0, 0x0 ;  /* 0x00008000000079c5 */ /* 0x000fe40000010000 */
[----:B------:R-:W-:-:S05]  /*53b0*/  WARPGROUP.ARRIVE ;  /* 0x00000000000079c5 */ /* 0x000fca0000000000 */
[----:B------:R-:W-:Y:S01]  /*53c0*/  MUFU.EX2 R42, R42 ;  /* 0x0000002a002a7308 */ /* 0x000fe20000000800 */
[----:B------:R-:W-:Y:S07]  /*53d0*/  HGMMA.64x128x16.F32.BF16 R88, R164, gdesc[UR4].tnspB, R88, gsb0 ;  /* 0x41e00004a4587df0 */ /* 0x000fee0008001858 */
[----:B------:R-:W1:Y:S01]  /*53e0*/  MUFU.EX2 R21, R21 ;  /* 0x0000001500157308 */ /* 0x000e620000000800 */
[----:B0-----:R-:W-:Y:S01]  /*53f0*/  FMNMX.FTZ R7, R48, R7, !PT ;  /* 0x0000000730077209 */ /* 0x001fe20007810000 */
[-CC-:B------:R-:W-:Y:S01]  /*5400*/  FFMA.FTZ R48, R83, R0.reuse, -R12.reuse ;  /* 0x0000000053307223 */ /* 0x180fe2000001080c */
[----:B------:R-:W-:-:S02]  /*5410*/  FFMA.FTZ R12, R87, R0, -R12 ;  /* 0x00000000570c7223 */ /* 0x000fc4000001080c */
[C---:B------:R-:W-:Y:S01]  /*5420*/  FSETP.NEU.FTZ.AND P4, PT, R7.reuse, -INF , PT ;  /* 0xff8000000700780b */ /* 0x040fe20003f9d000 */
[----:B------:R-:W-:Y:S02]  /*5430*/  FMUL.FTZ R50, R7, R0 ;  /* 0x0000000007327220 */ /* 0x000fe40000410000 */
[----:B------:R-:W-:Y:S03]  /*5440*/  MUFU.EX2 R27, R27 ;  /* 0x0000001b001b7308 */ /* 0x000fe60000000800 */
[----:B------:R-:W-:Y:S02]  /*5450*/  FSEL R50, R50, RZ, P4 ;  /* 0x000000ff32327208 */ /* 0x000fe40002000000 */
[----:B-1----:R-:W-:-:S03]  /*5460*/  F2FP.BF16.F32.PACK_AB R161, R44, R21 ;  /* 0x000000152ca1723e */ /* 0x002fc600000010ff */
[----:B------:R-:W-:Y:S01]  /*5470*/  MUFU.EX2 R31, R31 ;  /* 0x0000001f001f7308 */ /* 0x000fe20000000800 */
[-CC-:B------:R-:W-:Y:S01]  /*5480*/  FFMA.FTZ R180, R25, R0.reuse, -R50.reuse ;  /* 0x0000000019b47223 */ /* 0x180fe20000010832 */
[-CC-:B------:R-:W-:Y:S01]  /*5490*/  FFMA.FTZ R25, R29, R0.reuse, -R50.reuse ;  /* 0x000000001d197223 */ /* 0x180fe20000010832 */
[-CC-:B------:R-:W-:Y:S01]  /*54a0*/  FFMA.FTZ R29, R33, R0.reuse, -R50.reuse ;  /* 0x00000000211d7223 */ /* 0x180fe20000010832 */
[-CC-:B------:R-:W-:Y:S01]  /*54b0*/  FFMA.FTZ R33, R37, R0.reuse, -R50.reuse ;  /* 0x0000000025217223 */ /* 0x180fe20000010832 */
[-CC-:B------:R-:W-:Y:S01]  /*54c0*/  FFMA.FTZ R37, R41, R0.reuse, -R50.reuse ;  /* 0x0000000029257223 */ /* 0x180fe20000010832 */
[----:B------:R-:W-:Y:S01]  /*54d0*/  FSEL R41, R5, RZ, P3 ;  /* 0x000000ff05297208 */ /* 0x000fe20001800000 */
[-CC-:B------:R-:W-:Y:S01]  /*54e0*/  FFMA.FTZ R39, R153, R0.reuse, -R50.reuse ;  /* 0x0000000099277223 */ /* 0x180fe20000010832 */
[-CC-:B------:R-:W-:Y:S01]  /*54f0*/  FFMA.FTZ R182, R155, R0.reuse, -R50.reuse ;  /* 0x000000009bb67223 */ /* 0x180fe20000010832 */
[----:B------:R-:W-:Y:S01]  /*5500*/  MUFU.EX2 R180, R180 ;  /* 0x000000b400b47308 */ /* 0x000fe20000000800 */
[-C--:B------:R-:W-:Y:S01]  /*5510*/  FFMA.FTZ R176, R157, R0.reuse, -R50 ;  /* 0x000000009db07223 */ /* 0x080fe20000010832 */
[----:B------:R-:W-:Y:S01]  /*5520*/  FADD.FTZ R59, -R41, R8 ;  /* 0x00000008293b7221 */ /* 0x000fe20000010100 */
[----:B------:R-:W-:Y:S01]  /*5530*/  FSEL R41, R7, RZ, P4 ;  /* 0x000000ff07297208 */ /* 0x000fe20002000000 */
[-CC-:B------:R-:W-:Y:S01]  /*5540*/  FFMA.FTZ R178, R159, R0.reuse, -R50.reuse ;  /* 0x000000009fb27223 */ /* 0x180fe20000010832 */
[----:B------:R-:W-:Y:S01]  /*5550*/  IADD3 R8, -R198, 0xb, RZ ;  /* 0x0000000bc6087810 */ /* 0x000fe20007ffe1ff */
[-C--:B------:R-:W-:Y:S01]  /*5560*/  FMUL.FTZ R54, R59, R0.reuse ;  /* 0x000000003b367220 */ /* 0x080fe20000410000 */
[-C--:B------:R-:W-:Y:S01]  /*5570*/  FFMA.FTZ R172, R201, R0.reuse, -R50 ;  /* 0x00000000c9ac7223 */ /* 0x080fe20000010832 */
[----:B------:R-:W-:Y:S01]  /*5580*/  FADD.FTZ R59, -R41, R6 ;  /* 0x00000006293b7221 */ /* 0x000fe20000010100 */
[----:B------:R-:W-:Y:S01]  /*5590*/  MUFU.EX2 R39, R39 ;  /* 0x0000002700277308 */ /* 0x000fe20000000800 */
[-CC-:B------:R-:W-:Y:S01]  /*55a0*/  FFMA.FTZ R61, R61, R0.reuse, -R50.reuse ;  /* 0x000000003d3d7223 */ /* 0x180fe20000010832 */
        /* <DEDUP_REMOVED lines=23> */
[C---:B------:R-:W-:Y:S01]  /*5720*/  ISETP.GT.AND P3, PT, R10.reuse, R9, PT ;  /* 0x000000090a00720c */ /* 0x040fe20003f64270 */
[----:B------:R-:W-:Y:S01]  /*5730*/  VIADD R10, R10, 0xffffffff ;  /* 0xffffffff0a0a7836 */ /* 0x000fe20000000000 */
[----:B------:R-:W-:-:S02]  /*5740*/  F2FP.BF16.F32.PACK_AB R171, R43, R36 ;  /* 0x000000242bab723e */ /* 0x000fc400000010ff */
[----:B------:R-:W-:Y:S02]  /*5750*/  F2FP.BF16.F32.PACK_AB R153, R38, R11 ;  /* 0x0000000b2699723e */ /* 0x000fe400000010ff */
[----:B------:R-:W-:Y:S01]  /*5760*/  F2FP.BF16.F32.PACK_AB R155, R55, R34 ;  /* 0x00000022379b723e */ /* 0x000fe200000010ff */
[----:B------:R-:W2:Y:S01]  /*5770*/  MUFU.EX2 R25, R25 ;  /* 0x0000001900197308 */ /* 0x000ea20000000800 */
[----:B0-----:R-:W-:Y:S01]  /*5780*/  FFMA.FTZ R59, R6, R4, R39 ;  /* 0x00000004063b7223 */ /* 0x001fe20000010027 */
[----:B------:R-:W-:Y:S01]  /*5790*/  FFMA.FTZ R4, R41, R3, R14 ;  /* 0x0000000329047223 */ /* 0x000fe2000001000e */
[----:B------:R-:W-:Y:S02]  /*57a0*/  F2FP.BF16.F32.PACK_AB R157, R40, R13 ;  /* 0x0000000d289d723e */ /* 0x000fe400000010ff */
[C---:B------:R-:W-:Y:S01]  /*57b0*/  FADD.FTZ R59, R180.reuse, R59 ;  /* 0x0000003bb43b7221 */ /* 0x040fe20000010000 */
[C---:B------:R-:W-:Y:S01]  /*57c0*/  FADD.FTZ R4, R181.reuse, R4 ;  /* 0x00000004b5047221 */ /* 0x040fe20000010000 */
[----:B------:R-:W-:Y:S01]  /*57d0*/  F2FP.BF16.F32.PACK_AB R181, R181, R14 ;  /* 0x0000000eb5b5723e */ /* 0x000fe200000010ff */
[----:B------:R-:W0:Y:S01]  /*57e0*/  MUFU.EX2 R176, R176 ;  /* 0x000000b000b07308 */ /* 0x000e220000000800 */
[----:B------:R-:W-:-:S02]  /*57f0*/  F2FP.BF16.F32.PACK_AB R180, R180, R39 ;  /* 0x00000027b4b4723e */ /* 0x000fc400000010ff */
[----:B------:R-:W-:Y:S02]  /*5800*/  F2FP.BF16.F32.PACK_AB R159, R42, R15 ;  /* 0x0000000f2a9f723e */ /* 0x000fe400000010ff */
[----:B------:R-:W-:-:S03]  /*5810*/  F2FP.BF16.F32.PACK_AB R163, R46, R27 ;  /* 0x0000001b2ea3723e */ /* 0x000fc600000010ff */
[----:B------:R-:W3:Y:S08]  /*5820*/  MUFU.EX2 R29, R29 ;  /* 0x0000001d001d7308 */ /* 0x000ef00000000800 */
[----:B------:R-:W4:Y:S08]  /*5830*/  MUFU.EX2 R178, R178 ;  /* 0x000000b200b27308 */ /* 0x000f300000000800 */
[----:B------:R-:W5:Y:S08]  /*5840*/  MUFU.EX2 R33, R33 ;  /* 0x0000002100217308 */ /* 0x000f700000000800 */
[----:B------:R-:W5:Y:S08]  /*5850*/  MUFU.EX2 R172, R172 ;  /* 0x000000ac00ac7308 */ /* 0x000f700000000800 */
[----:B------:R3:W-:Y:S08]  /*5860*/  MUFU.EX2 R3, R61 ;  /* 0x0000003d00037308 */ /* 0x0007f00000000800 */
[----:B------:R-:W5:Y:S08]  /*5870*/  MUFU.EX2 R37, R37 ;  /* 0x0000002500257308 */ /* 0x000f700000000800 */
[----:B------:R-:W5:Y:S01]  /*5880*/  MUFU.EX2 R174, R174 ;  /* 0x000000ae00ae7308 */ /* 0x000f620000000800 */
[----:B------:R-:W-:-:S02]  /*5890*/  WARPGROUP.DEPBAR.LE gsb0, 0x0 ;  /* 0x00008000000079c5 */ /* 0x000fc40000010000 */
[----:B------:R1:W-:Y:S06]  /*58a0*/  BAR.ARV R8, 0x100 ;  /* 0x000400080000751d */ /* 0x0003ec0000002000 */
[----:B------:R-:W5:Y:S01]  /*58b0*/  MUFU.EX2 R45, R45 ;  /* 0x0000002d002d7308 */ /* 0x000f620000000800 */
[----:B------:R4:W-:Y:S01]  /*58c0*/  @!P1 SYNCS.ARRIVE.TRANS64.RED.A1T0 RZ, [R52+URZ], RZ ;  /* 0x000000ff34ff99a7 */ /* 0x0009e2000810043f */
[----:B-1----:R-:W-:Y:S01]  /*58d0*/  FADD.FTZ R8, R182, R59 ;  /* 0x0000003bb6087221 */ /* 0x002fe20000010000 */
[----:B------:R-:W-:Y:S01]  /*58e0*/  FADD.FTZ R59, R183, R4 ;  /* 0x00000004b73b7221 */ /* 0x000fe20000010000 */
[C---:B--2---:R-:W-:Y:S01]  /*58f0*/  F2FP.BF16.F32.PACK_AB R182, R25.reuse, R182 ;  /* 0x000000b619b6723e */ /* 0x044fe200000010ff */
[----:B------:R-:W-:Y:S01]  /*5900*/  FMUL.FTZ R88, R88, R6 ;  /* 0x0000000658587220 */ /* 0x000fe20000410000 */
[----:B------:R-:W-:Y:S01]  /*5910*/  FADD.FTZ R63, R25, R8 ;  /* 0x00000008193f7221 */ /* 0x000fe20000010000 */
[----:B------:R-:W-:Y:S01]  /*5920*/  FADD.FTZ R4, R20, R59 ;  /* 0x0000003b14047221 */ /* 0x000fe20000010000 */
[----:B------:R-:W1:Y:S01]  /*5930*/  MUFU.EX2 R168, R168 ;  /* 0x000000a800a87308 */ /* 0x000e620000000800 */
[----:B------:R-:W-:Y:S01]  /*5940*/  FFMA.FTZ R59, R65, R0, -R50 ;  /* 0x00000000413b7223 */ /* 0x000fe20000010832 */
[----:B0-----:R-:W-:Y:S01]  /*5950*/  FADD.FTZ R8, R176, R63 ;  /* 0x0000003fb0087221 */ /* 0x001fe20000010000 */
[----:B---3--:R-:W-:Y:S01]  /*5960*/  FADD.FTZ R61, R177, R4 ;  /* 0x00000004b13d7221 */ /* 0x008fe20000010000 */
[----:B------:R-:W-:Y:S01]  /*5970*/  F2FP.BF16.F32.PACK_AB R176, R29, R176 ;  /* 0x000000b01db0723e */ /* 0x000fe200000010ff */
[----:B------:R-:W-:Y:S01]  /*5980*/  FFMA.FTZ R50, R85, R0, -R50 ;  /* 0x0000000055327223 */ /* 0x000fe20000010832 */
[----:B------:R-:W-:Y:S01]  /*5990*/  FADD.FTZ R63, R29, R8 ;  /* 0x000000081d3f7221 */ /* 0x000fe20000010000 */
[----:B------:R-:W-:Y:S01]  /*59a0*/  FADD.FTZ R4, R24, R61 ;  /* 0x0000003d18047221 */ /* 0x000fe20000010000 */
[----:B------:R-:W0:Y:S01]  /*59b0*/  MUFU.EX2 R49, R49 ;  /* 0x0000003100317308 */ /* 0x000e220000000800 */
[----:B----4-:R-:W-:-:S02]  /*59c0*/  IMAD.U32 R52, RZ, RZ, UR43 ;  /* 0x0000002bff347e24 */ /* 0x010fc4000f8e00ff */
[----:B------:R-:W-:Y:S01]  /*59d0*/  FADD.FTZ R8, R178, R63 ;  /* 0x0000003fb2087221 */ /* 0x000fe20000010000 */
[----:B------:R-:W-:Y:S01]  /*59e0*/  FADD.FTZ R47, R179, R4 ;  /* 0x00000004b32f7221 */ /* 0x000fe20000010000 */
[----:B------:R-:W-:Y:S01]  /*59f0*/  UMOV UR43, UR37 ;  /* 0x00000025002b7c82 */ /* 0x000fe20008000000 */
[-C--:B------:R-:W-:Y:S01]  /*5a00*/  FMUL.FTZ R89, R89, R6.reuse ;  /* 0x0000000659597220 */ /* 0x080fe20000410000 */
[----:B-----5:R-:W-:Y:S01]  /*5a10*/  FADD.FTZ R61, R33, R8 ;  /* 0x00000008213d7221 */ /* 0x020fe20000010000 */
[----:B------:R-:W-:Y:S01]  /*5a20*/  FADD.FTZ R4, R26, R47 ;  /* 0x0000002f1a047221 */ /* 0x000fe20000010000 */
[----:B------:R-:W2:Y:S01]  /*5a30*/  MUFU.EX2 R170, R170 ;  /* 0x000000aa00aa7308 */ /* 0x000ea20000000800 */
[----:B------:R-:W-:Y:S01]  /*5a40*/  @!P1 LEA R52, R52, UR38, 0x3 ;  /* 0x0000002634349c11 */ /* 0x000fe2000f8e18ff */
[----:B------:R-:W-:Y:S01]  /*5a50*/  FADD.FTZ R8, R172, R61 ;  /* 0x0000003dac087221 */ /* 0x000fe20000010000 */
[----:B------:R-:W-:Y:S01]  /*5a60*/  FADD.FTZ R47, R173, R4 ;  /* 0x00000004ad2f7221 */ /* 0x000fe20000010000 */
[-C--:B------:R-:W-:Y:S01]  /*5a70*/  FMUL.FTZ R92, R92, R6.reuse ;  /* 0x000000065c5c7220 */ /* 0x080fe20000410000 */
[----:B------:R-:W-:Y:S01]  /*5a80*/  FMUL.FTZ R93, R93, R6 ;  /* 0x000000065d5d7220 */ /* 0x000fe20000410000 */
[----:B------:R-:W-:Y:S01]  /*5a90*/  FADD.FTZ R61, R37, R8 ;  /* 0x00000008253d7221 */ /* 0x000fe20000010000 */
[----:B------:R-:W-:Y:S01]  /*5aa0*/  FADD.FTZ R4, R28, R47 ;  /* 0x0000002f1c047221 */ /* 0x000fe20000010000 */
[----:B------:R-:W3:Y:S01]  /*5ab0*/  MUFU.EX2 R53, R53 ;  /* 0x0000003500357308 */ /* 0x000ee20000000800 */
[----:B------:R-:W-:-:S02]  /*5ac0*/  @!P1 VIADD R52, R52, 0x28860 ;  /* 0x0002886034349836 */ /* 0x000fc40000000000 */
[----:B------:R-:W-:Y:S01]  /*5ad0*/  FADD.FTZ R8, R174, R61 ;  /* 0x0000003dae087221 */ /* 0x000fe20000010000 */
[----:B------:R-:W-:Y:S01]  /*5ae0*/  FADD.FTZ R47, R175, R4 ;  /* 0x00000004af2f7221 */ /* 0x000fe20000010000 */
[-C--:B------:R-:W-:Y:S01]  /*5af0*/  FMUL.FTZ R96, R96, R6.reuse ;  /* 0x0000000660607220 */ /* 0x080fe20000410000 */
[-C--:B------:R-:W-:Y:S01]  /*5b00*/  FMUL.FTZ R97, R97, R6.reuse ;  /* 0x0000000661617220 */ /* 0x080fe20000410000 */
[----:B------:R-:W-:Y:S01]  /*5b10*/  FADD.FTZ R61, R45, R8 ;  /* 0x000000082d3d7221 */ /* 0x000fe20000010000 */
[----:B------:R-:W-:Y:S01]  /*5b20*/  FADD.FTZ R4, R30, R47 ;  /* 0x0000002f1e047221 */ /* 0x000fe20000010000 */
[----:B------:R-:W4:Y:S01]  /*5b30*/  MUFU.EX2 R152, R152 ;  /* 0x0000009800987308 */ /* 0x000f220000000800 */
[----:B------:R-:W-:Y:S01]  /*5b40*/  @!P1 PRMT R52, RZ, 0x654, R52 ;  /* 0x00000654ff349816 */ /* 0x000fe20000000034 */
[----:B-1----:R-:W-:Y:S01]  /*5b50*/  FADD.FTZ R8, R168, R61 ;  /* 0x0000003da8087221 */ /* 0x002fe20000010000 */
[----:B------:R-:W-:Y:S01]  /*5b60*/  FADD.FTZ R47, R169, R4 ;  /* 0x00000004a92f7221 */ /* 0x000fe20000010000 */
[-C--:B------:R-:W-:Y:S01]  /*5b70*/  FMUL.FTZ R100, R100, R6.reuse ;  /* 0x0000000664647220 */ /* 0x080fe20000410000 */
[----:B------:R1:W-:Y:S01]  /*5b80*/  @!P1 SYNCS.ARRIVE.TRANS64.RED.A1T0 RZ, [R52+URZ], RZ ;  /* 0x000000ff34ff99a7 */ /* 0x0003e2000810043f */
[----:B0-----:R-:W-:Y:S01]  /*5b90*/  FADD.FTZ R61, R49, R8 ;  /* 0x00000008313d7221 */ /* 0x001fe20000010000 */
[----:B------:R-:W-:Y:S01]  /*5ba0*/  FADD.FTZ R47, R32, R47 ;  /* 0x0000002f202f7221 */ /* 0x000fe20000010000 */
[----:B------:R-:W0:Y:S01]  /*5bb0*/  MUFU.EX2 R57, R57 ;  /* 0x0000003900397308 */ /* 0x000e220000000800 */
[-C--:B------:R-:W-:Y:S01]  /*5bc0*/  FMUL.FTZ R101, R101, R6.reuse ;  /* 0x0000000665657220 */ /* 0x080fe20000410000 */
[----:B--2---:R-:W-:Y:S01]  /*5bd0*/  FADD.FTZ R4, R170, R61 ;  /* 0x0000003daa047221 */ /* 0x004fe20000010000 */
[----:B------:R-:W-:Y:S01]  /*5be0*/  FADD.FTZ R8, R36, R47 ;  /* 0x0000002f24087221 */ /* 0x000fe20000010000 */
[-C--:B------:R-:W-:Y:S01]  /*5bf0*/  FMUL.FTZ R104, R104, R6.reuse ;  /* 0x0000000668687220 */ /* 0x080fe20000410000 */
[-C--:B------:R-:W-:Y:S01]  /*5c00*/  FMUL.FTZ R105, R105, R6.reuse ;  /* 0x0000000669697220 */ /* 0x080fe20000410000 */
[----:B---3--:R-:W-:Y:S01]  /*5c10*/  FADD.FTZ R25, R53, R4 ;  /* 0x0000000435197221 */ /* 0x008fe20000010000 */
[----:B------:R-:W-:Y:S01]  /*5c20*/  FADD.FTZ R8, R43, R8 ;  /* 0x000000082b087221 */ /* 0x000fe20000010000 */
[----:B------:R-:W2:Y:S01]  /*5c30*/  MUFU.EX2 R154, R154 ;  /* 0x0000009a009a7308 */ /* 0x000ea20000000800 */
[-C--:B------:R-:W-:Y:S01]  /*5c40*/  FMUL.FTZ R108, R108, R6.reuse ;  /* 0x000000066c6c7220 */ /* 0x080fe20000410000 */
[----:B----4-:R-:W-:Y:S01]  /*5c50*/  FADD.FTZ R4, R152, R25 ;  /* 0x0000001998047221 */ /* 0x010fe20000010000 */
[----:B------:R-:W-:Y:S01]  /*5c60*/  FADD.FTZ R25, R11, R8 ;  /* 0x000000080b197221 */ /* 0x000fe20000010000 */
[-C--:B------:R-:W-:Y:S01]  /*5c70*/  FMUL.FTZ R109, R109, R6.reuse ;  /* 0x000000066d6d7220 */ /* 0x080fe20000410000 */
[-C--:B------:R-:W-:Y:S01]  /*5c80*/  FMUL.FTZ R112, R112, R6.reuse ;  /* 0x0000000670707220 */ /* 0x080fe20000410000 */
[-C--:B------:R-:W-:Y:S01]  /*5c90*/  FMUL.FTZ R113, R113, R6.reuse ;  /* 0x0000000671717220 */ /* 0x080fe20000410000 */
[----:B------:R-:W-:Y:S01]  /*5ca0*/  FADD.FTZ R25, R38, R25 ;  /* 0x0000001926197221 */ /* 0x000fe20000010000 */
[----:B------:R-:W3:Y:S01]  /*5cb0*/  MUFU.EX2 R156, R156 ;  /* 0x0000009c009c7308 */ /* 0x000ee20000000800 */
[----:B0-----:R-:W-:Y:S01]  /*5cc0*/  FADD.FTZ R29, R57, R4 ;  /* 0x00000004391d7221 */ /* 0x001fe20000010000 */
[-C--:B------:R-:W-:Y:S01]  /*5cd0*/  FMUL.FTZ R116, R116, R6.reuse ;  /* 0x0000000674747220 */ /* 0x080fe20000410000 */
[----:B------:R-:W-:Y:S01]  /*5ce0*/  FADD.FTZ R8, R34, R25 ;  /* 0x0000001922087221 */ /* 0x000fe20000010000 */
[-C--:B------:R-:W-:Y:S01]  /*5cf0*/  FMUL.FTZ R117, R117, R6.reuse ;  /* 0x0000000675757220 */ /* 0x080fe20000410000 */
[-C--:B------:R-:W-:Y:S01]  /*5d00*/  FMUL.FTZ R120, R120, R6.reuse ;  /* 0x0000000678787220 */ /* 0x080fe20000410000 */
[----:B------:R-:W-:Y:S01]  /*5d10*/  FMUL.FTZ R121, R121, R6 ;  /* 0x0000000679797220 */ /* 0x000fe20000410000 */
[----:B------:R-:W-:Y:S01]  /*5d20*/  FADD.FTZ R8, R55, R8 ;  /* 0x0000000837087221 */ /* 0x000fe20000010000 */
[----:B------:R-:W0:Y:S01]  /*5d30*/  MUFU.EX2 R59, R59 ;  /* 0x0000003b003b7308 */ /* 0x000e220000000800 */
[----:B--2---:R-:W-:Y:S01]  /*5d40*/  FADD.FTZ R4, R154, R29 ;  /* 0x0000001d9a047221 */ /* 0x004fe20000010000 */
[----:B------:R-:W-:Y:S01]  /*5d50*/  F2FP.BF16.F32.PACK_AB R154, R3, R154 ;  /* 0x0000009a039a723e */ /* 0x000fe200000010ff */
[-C--:B------:R-:W-:Y:S01]  /*5d60*/  FMUL.FTZ R124, R124, R6.reuse ;  /* 0x000000067c7c7220 */ /* 0x080fe20000410000 */
[-C--:B------:R-:W-:Y:S01]  /*5d70*/  FMUL.FTZ R125, R125, R6.reuse ;  /* 0x000000067d7d7220 */ /* 0x080fe20000410000 */
[----:B------:R-:W-:Y:S01]  /*5d80*/  FADD.FTZ R25, R3, R4 ;  /* 0x0000000403197221 */ /* 0x000fe20000010000 */
[-C--:B------:R-:W-:Y:S01]  /*5d90*/  FMUL.FTZ R128, R128, R6.reuse ;  /* 0x0000000680807220 */ /* 0x080fe20000410000 */
[-C--:B------:R-:W-:Y:S01]  /*5da0*/  FMUL.FTZ R129, R129, R6.reuse ;  /* 0x0000000681817220 */ /* 0x080fe20000410000 */
[----:B------:R-:W2:Y:S01]  /*5db0*/  MUFU.EX2 R158, R158 ;  /* 0x0000009e009e7308 */ /* 0x000ea20000000800 */
[----:B---3--:R-:W-:Y:S01]  /*5dc0*/  FADD.FTZ R4, R156, R25 ;  /* 0x000000199c047221 */ /* 0x008fe20000010000 */
[----:B------:R-:W-:Y:S01]  /*5dd0*/  FADD.FTZ R25, R13, R8 ;  /* 0x000000080d197221 */ /* 0x000fe20000010000 */
[-C--:B------:R-:W-:Y:S01]  /*5de0*/  FMUL.FTZ R132, R132, R6.reuse ;  /* 0x0000000684847220 */ /* 0x080fe20000410000 */
[-C--:B------:R-:W-:Y:S01]  /*5df0*/  FMUL.FTZ R133, R133, R6.reuse ;  /* 0x0000000685857220 */ /* 0x080fe20000410000 */
[-C--:B------:R-:W-:Y:S01]  /*5e00*/  FMUL.FTZ R136, R136, R6.reuse ;  /* 0x0000000688887220 */ /* 0x080fe20000410000 */
[-C--:B------:R-:W-:Y:S01]  /*5e10*/  FMUL.FTZ R137, R137, R6.reuse ;  /* 0x0000000689897220 */ /* 0x080fe20000410000 */
[-C--:B------:R-:W-:Y:S01]  /*5e20*/  FMUL.FTZ R140, R140, R6.reuse ;  /* 0x000000068c8c7220 */ /* 0x080fe20000410000 */
[----:B------:R-:W3:Y:S01]  /*5e30*/  MUFU.EX2 R69, R69 ;  /* 0x0000004500457308 */ /* 0x000ee20000000800 */
[----:B0-----:R-:W-:Y:S01]  /*5e40*/  FADD.FTZ R29, R59, R4 ;  /* 0x000000043b1d7221 */ /* 0x001fe20000010000 */
[----:B------:R-:W-:Y:S01]  /*5e50*/  FADD.FTZ R4, R40, R25 ;  /* 0x0000001928047221 */ /* 0x000fe20000010000 */
[-C--:B------:R-:W-:Y:S01]  /*5e60*/  FMUL.FTZ R141, R141, R6.reuse ;  /* 0x000000068d8d7220 */ /* 0x080fe20000410000 */
[-C--:B------:R-:W-:Y:S01]  /*5e70*/  FMUL.FTZ R144, R144, R6.reuse ;  /* 0x0000000690907220 */ /* 0x080fe20000410000 */
[-C--:B------:R-:W-:Y:S01]  /*5e80*/  FMUL.FTZ R145, R145, R6.reuse ;  /* 0x0000000691917220 */ /* 0x080fe20000410000 */
[----:B------:R-:W-:Y:S01]  /*5e90*/  FADD.FTZ R25, R15, R4 ;  /* 0x000000040f197221 */ /* 0x000fe20000010000 */
[-C--:B------:R-:W-:Y:S01]  /*5ea0*/  FMUL.FTZ R148, R148, R6.reuse ;  /* 0x0000000694947220 */ /* 0x080fe20000410000 */
[----:B------:R-:W0:Y:S01]  /*5eb0*/  MUFU.EX2 R160, R211 ;  /* 0x000000d300a07308 */ /* 0x000e220000000800 */
[----:B--2---:R-:W-:Y:S01]  /*5ec0*/  FADD.FTZ R29, R158, R29 ;  /* 0x0000001d9e1d7221 */ /* 0x004fe20000010000 */
[----:B------:R-:W-:Y:S01]  /*5ed0*/  FADD.FTZ R4, R42, R25 ;  /* 0x000000192a047221 */ /* 0x000fe20000010000 */
[----:B------:R-:W-:Y:S01]  /*5ee0*/  FMUL.FTZ R149, R149, R6 ;  /* 0x0000000695957220 */ /* 0x000fe20000410000 */
[----:B------:R-:W-:Y:S01]  /*5ef0*/  F2FP.BF16.F32.PACK_AB R183, R20, R183 ;  /* 0x000000b714b7723e */ /* 0x000fe200000010ff */
[----:B------:R-:W-:Y:S01]  /*5f00*/  FMUL.FTZ R90, R90, R41 ;  /* 0x000000295a5a7220 */ /* 0x000fe20000410000 */
[----:B------:R-:W-:Y:S01]  /*5f10*/  FADD.FTZ R3, R21, R4 ;  /* 0x0000000415037221 */ /* 0x000fe20000010000 */
[----:B------:R-:W-:Y:S01]  /*5f20*/  F2FP.BF16.F32.PACK_AB R177, R24, R177 ;  /* 0x000000b118b1723e */ /* 0x000fe200000010ff */
[----:B------:R-:W2:Y:S01]  /*5f30*/  MUFU.EX2 R73, R73 ;  /* 0x0000004900497308 */ /* 0x000ea20000000800 */
[----:B---3--:R-:W-:Y:S01]  /*5f40*/  FADD.FTZ R29, R69, R29 ;  /* 0x0000001d451d7221 */ /* 0x008fe20000010000 */
[----:B------:R-:W-:Y:S01]  /*5f50*/  FADD.FTZ R4, R44, R3 ;  /* 0x000000032c047221 */ /* 0x000fe20000010000 */
[----:B------:R-:W-:Y:S01]  /*5f60*/  F2FP.BF16.F32.PACK_AB R178, R33, R178 ;  /* 0x000000b221b2723e */ /* 0x000fe200000010ff */
[----:B------:R-:W-:Y:S01]  /*5f70*/  FMUL.FTZ R91, R91, R41 ;  /* 0x000000295b5b7220 */ /* 0x000fe20000410000 */
[----:B------:R-:W-:Y:S01]  /*5f80*/  F2FP.BF16.F32.PACK_AB R179, R26, R179 ;  /* 0x000000b31ab3723e */ /* 0x000fe200000010ff */
[----:B------:R-:W-:Y:S01]  /*5f90*/  FADD.FTZ R3, R27, R4 ;  /* 0x000000041b037221 */ /* 0x000fe20000010000 */
[----:B------:R-:W-:Y:S01]  /*5fa0*/  F2FP.BF16.F32.PACK_AB R172, R37, R172 ;  /* 0x000000ac25ac723e */ /* 0x000fe200000010ff */
[----:B------:R-:W3:Y:S01]  /*5fb0*/  MUFU.EX2 R162, R51 ;  /* 0x0000003300a27308 */ /* 0x000ee20000000800 */
[----:B0-----:R-:W-:Y:S01]  /*5fc0*/  FADD.FTZ R29, R160, R29 ;  /* 0x0000001da01d7221 */ /* 0x001fe20000010000 */
[----:B------:R-:W-:Y:S01]  /*5fd0*/  FADD.FTZ R4, R46, R3 ;  /* 0x000000032e047221 */ /* 0x000fe20000010000 */
[----:B------:R-:W-:Y:S01]  /*5fe0*/  F2FP.BF16.F32.PACK_AB R173, R28, R173 ;  /* 0x000000ad1cad723e */ /* 0x000fe200000010ff */
[----:B------:R-:W-:Y:S01]  /*5ff0*/  FMUL.FTZ R94, R94, R41 ;  /* 0x000000295e5e7220 */ /* 0x000fe20000410000 */
[----:B------:R-:W-:Y:S01]  /*6000*/  F2FP.BF16.F32.PACK_AB R174, R45, R174 ;  /* 0x000000ae2dae723e */ /* 0x000fe200000010ff */
[----:B------:R-:W-:Y:S01]  /*6010*/  FADD.FTZ R3, R31, R4 ;  /* 0x000000041f037221 */ /* 0x000fe20000010000 */
[----:B------:R-:W-:Y:S01]  /*6020*/  F2FP.BF16.F32.PACK_AB R175, R30, R175 ;  /* 0x000000af1eaf723e */ /* 0x000fe200000010ff */
[----:B------:R-:W0:Y:S01]  /*6030*/  MUFU.EX2 R77, R77 ;  /* 0x0000004d004d7308 */ /* 0x000e220000000800 */
[----:B--2---:R-:W-:Y:S01]  /*6040*/  FADD.FTZ R29, R73, R29 ;  /* 0x0000001d491d7221 */ /* 0x004fe20000010000 */
[----:B------:R-:W-:Y:S01]  /*6050*/  F2FP.BF16.F32.PACK_AB R168, R49, R168 ;  /* 0x000000a831a8723e */ /* 0x000fe200000010ff */
[----:B------:R-:W-:Y:S01]  /*6060*/  FMUL.FTZ R95, R95, R41 ;  /* 0x000000295f5f7220 */ /* 0x000fe20000410000 */
[----:B------:R-:W-:Y:S01]  /*6070*/  F2FP.BF16.F32.PACK_AB R169, R32, R169 ;  /* 0x000000a920a9723e */ /* 0x000fe200000010ff */
[-C--:B------:R-:W-:Y:S01]  /*6080*/  FMUL.FTZ R98, R98, R41.reuse ;  /* 0x0000002962627220 */ /* 0x080fe20000410000 */
[----:B------:R-:W-:Y:S01]  /*6090*/  F2FP.BF16.F32.PACK_AB R170, R53, R170 ;  /* 0x000000aa35aa723e */ /* 0x000fe200000010ff */
[-C--:B------:R-:W-:Y:S01]  /*60a0*/  FMUL.FTZ R99, R99, R41.reuse ;  /* 0x0000002963637220 */ /* 0x080fe20000410000 */
[----:B------:R-:W2:Y:S01]  /*60b0*/  MUFU.EX2 R164, R213 ;  /* 0x000000d500a47308 */ /* 0x000ea20000000800 */
        /* <DEDUP_REMOVED lines=8> */
[----:B0-----:R-:W-:Y:S01]  /*6140*/  FADD.FTZ R29, R77, R29 ;  /* 0x0000001d4d1d7221 */ /* 0x001fe20000010000 */
[----:B------:R-:W-:Y:S01]  /*6150*/  F2FP.BF16.F32.PACK_AB R160, R73, R160 ;  /* 0x000000a049a0723e */ /* 0x000fe200000010ff */
[-C--:B------:R-:W-:Y:S01]  /*6160*/  FMUL.FTZ R107, R107, R41.reuse ;  /* 0x000000296b6b7220 */ /* 0x080fe20000410000 */
[----:B------:R-:W-:Y:S01]  /*6170*/  F2FP.BF16.F32.PACK_AB R162, R77, R162 ;  /* 0x000000a24da2723e */ /* 0x000fe200000010ff */
        /* <DEDUP_REMOVED lines=10> */
[----:B------:R-:W-:Y:S01]  /*6220*/  FMUL.FTZ R126, R126, R41 ;  /* 0x000000297e7e7220 */ /* 0x000fe20000410000 */
[----:B------:R-:W2:Y:S01]  /*6230*/  MUFU.EX2 R35, R35 ;  /* 0x0000002300237308 */ /* 0x000ea20000000800 */
[C---:B---3--:R-:W-:Y:S01]  /*6240*/  FADD.FTZ R4, R48.reuse, R3 ;  /* 0x0000000330047221 */ /* 0x048fe20000010000 */
[----:B------:R-:W-:Y:S01]  /*6250*/  F2FP.BF16.F32.PACK_AB R165, R48, R31 ;  /* 0x0000001f30a5723e */ /* 0x000fe200000010ff */
[-C--:B------:R-:W-:Y:S01]  /*6260*/  FMUL.FTZ R127, R127, R41.reuse ;  /* 0x000000297f7f7220 */ /* 0x080fe20000410000 */
[-C--:B------:R-:W-:Y:S01]  /*6270*/  FMUL.FTZ R130, R130, R41.reuse ;  /* 0x0000002982827220 */ /* 0x080fe20000410000 */
[-C--:B------:R-:W-:Y:S01]  /*6280*/  FMUL.FTZ R131, R131, R41.reuse ;  /* 0x0000002983837220 */ /* 0x080fe20000410000 */
[-C--:B------:R-:W-:Y:S01]  /*6290*/  FMUL.FTZ R134, R134, R41.reuse ;  /* 0x0000002986867220 */ /* 0x080fe20000410000 */
[-C--:B------:R-:W-:Y:S01]  /*62a0*/  FMUL.FTZ R135, R135, R41.reuse ;  /* 0x0000002987877220 */ /* 0x080fe20000410000 */
[----:B------:R-:W3:Y:S01]  /*62b0*/  MUFU.EX2 R166, R215 ;  /* 0x000000d700a67308 */ /* 0x000ee20000000800 */
        /* <DEDUP_REMOVED lines=11> */
[----:B------:R-:W-:Y:S01]  /*6370*/  FMUL.FTZ R151, R151, R41 ;  /* 0x0000002997977220 */ /* 0x000fe20000410000 */
[----:B------:R-:W-:-:S02]  /*6380*/  IMAD.MOV.U32 R8, RZ, RZ, R5 ;  /* 0x000000ffff087224 */ /* 0x000fc400078e0005 */
[----:B------:R-:W-:Y:S01]  /*6390*/  IMAD.MOV.U32 R6, RZ, RZ, R7 ;  /* 0x000000ffff067224 */ /* 0x000fe200078e0007 */
[----:B------:R-:W2:Y:S01]  /*63a0*/  MUFU.EX2 R12, R12 ;  /* 0x0000000c000c7308 */ /* 0x000ea20000000800 */
[----:B---3--:R-:W-:-:S04]  /*63b0*/  FADD.FTZ R29, R166, R29 ;  /* 0x0000001da61d7221 */ /* 0x008fc80000010000 */
[C---:B0-----:R-:W-:Y:S01]  /*63c0*/  FADD.FTZ R4, R50.reuse, R29 ;  /* 0x0000001d32047221 */ /* 0x041fe20000010000 */
[----:B------:R-:W-:Y:S01]  /*63d0*/  F2FP.BF16.F32.PACK_AB R166, R50, R166 ;  /* 0x000000a632a6723e */ /* 0x000fe200000010ff */
[C---:B--2---:R-:W-:Y:S01]  /*63e0*/  FADD.FTZ R3, R12.reuse, R3 ;  /* 0x000000030c037221 */ /* 0x044fe20000010000 */
[----:B------:R-:W-:Y:S01]  /*63f0*/  F2FP.BF16.F32.PACK_AB R167, R12, R35 ;  /* 0x000000230ca7723e */ /* 0x000fe200000010ff */
[----:B-1----:R-:W-:Y:S06]  /*6400*/  @P3 BRA `(.L_x_9173) ;  /* 0xffffffd400c43947 */ /* 0x002fec000383ffff */
.L_x_9164:
[----:B------:R-:W-:-:S13]  /*6410*/  ISETP.GE.AND P2, PT, R10, RZ, PT ;  /* 0x000000ff0a00720c */ /* 0x000fda0003f46270 */
[----:B------:R-:W-:Y:S05]  /*6420*/  @!P2 BRA `(.L_x_9174) ;  /* 0x000000200000a947 */ /* 0x000fea0003800000 */
[----:B------:R-:W-:Y:S01]  /*6430*/  IMAD.MOV.U32 R6, RZ, RZ, R5 ;  /* 0x000000ffff067224 */ /* 0x000fe200078e0005 */
[----:B------:R-:W-:Y:S01]  /*6440*/  UMOV UR44, UR36 ;  /* 0x00000024002c7c82 */ /* 0x000fe20008000000 */
[----:B------:R-:W-:Y:S01]  /*6450*/  IMAD.MOV.U32 R8, RZ, RZ, R7 ;  /* 0x000000ffff087224 */ /* 0x000fe200078e0007 */
[----:B------:R-:W-:-:S06]  /*6460*/  UMOV UR43, UR37 ;  /* 0x00000025002b7c82 */ /* 0x000fcc0008000000 */
.L_x_9183:
        /* <DEDUP_REMOVED lines=9> */
.L_x_9176:
[----:B------:R-:W-:Y:S01]  /*6500*/  ULEA UR6, UR37, UR38, 0x3 ;  /* 0x0000002625067291 */ /* 0x000fe2000f8e183f */
[----:B------:R-:W-:-:S05]  /*6510*/  IMAD.U32 R0, RZ, RZ, UR36 ;  /* 0x00000024ff007e24 */ /* 0x000fca000f8e00ff */
[----:B------:R-:W-:-:S04]  /*6520*/  SHF.L.U32 R0, R0, 0x1f, RZ ;  /* 0x0000001f00007819 */ /* 0x000fc800000006ff */
[----:B------:R0:W1:Y:S01]  /*6530*/  SYNCS.PHASECHK.TRANS64.TRYWAIT P2, [UR6+0x28830], R0 ;  /* 0x02883000ff0075a7 */ /* 0x0000620008040146 */
[----:B------:R-:W-:Y:S05]  /*6540*/  @!P0 BRA `(.L_x_9177) ;  /* 0x0000000000048947 */ /* 0x000fea0003800000 */
[----:B------:R-:W-:Y:S01]  /*6550*/  BPT.TRAP 0x1 ;  /* 0x000000040000795c */ /* 0x000fe20000300000 */
.L_x_9177:
[----:B-1----:R-:W-:Y:S05]  /*6560*/  @P2 BRA `(.L_x_9175) ;  /* 0x0000000000082947 */ /* 0x002fea0003800000 */
[----:B------:R-:W1:Y:S02]  /*6570*/  SYNCS.PHASECHK.TRANS64.TRYWAIT P2, [UR6+0x28830], R0 ;  /* 0x02883000ff0075a7 */ /* 0x000e640008040146 */
[----:B-1----:R-:W-:Y:S05]  /*6580*/  @!P2 BRA `(.L_x_9178) ;  /* 0x000000a800d8a947 */ /* 0x002fea0003800000 */
.L_x_9175:
        /* <DEDUP_REMOVED lines=47> */
.L_x_9180:
[----:B------:R-:W-:Y:S01]  /*6880*/  ULEA UR6, UR43, UR38, 0x3 ;  /* 0x000000262b067291 */ /* 0x000fe2000f8e183f */
[----:B------:R-:W-:-:S05]  /*6890*/  IMAD.U32 R0, RZ, RZ, UR44 ;  /* 0x0000002cff007e24 */ /* 0x000fca000f8e00ff */
[----:B------:R-:W-:-:S04]  /*68a0*/  SHF.L.U32 R0, R0, 0x1f, RZ ;  /* 0x0000001f00007819 */ /* 0x000fc800000006ff */
[----:B------:R0:W1:Y:S01]  /*68b0*/  SYNCS.PHASECHK.TRANS64.TRYWAIT P2, [UR6+0x28850], R0 ;  /* 0x02885000ff0075a7 */ /* 0x0000620008040146 */
[----:B------:R-:W-:Y:S05]  /*68c0*/  @!P0 BRA `(.L_x_9181) ;  /* 0x0000000000048947 */ /* 0x000fea0003800000 */
[----:B------:R-:W-:Y:S01]  /*68d0*/  BPT.TRAP 0x1 ;  /* 0x000000040000795c */ /* 0x000fe20000300000 */
.L_x_9181:
[----:B-1----:R-:W-:Y:S05]  /*68e0*/  @P2 BRA `(.L_x_9179) ;  /* 0x0000000000082947 */ /* 0x002fea0003800000 */
[----:B------:R-:W1:Y:S02]  /*68f0*/  SYNCS.PHASECHK.TRANS64.TRYWAIT P2, [UR6+0x28850], R0 ;  /* 0x02885000ff0075a7 */ /* 0x000e640008040146 */
[----:B-1----:R-:W-:Y:S05]  /*6900*/  @!P2 BRA `(.L_x_9182) ;  /* 0x000000a80010a947 */ /* 0x002fea0003800000 */
.L_x_9179:
[----:B------:R-:W-:Y:S01]  /*6910*/  UIADD3 UR6, UR38, 0x400, URZ ;  /* 0x0000040026067890 */ /* 0x000fe2000fffe03f */
[----:B------:R-:W-:Y:S01]  /*6920*/  WARPGROUP.ARRIVE ;  /* 0x00000000000079c5 */ /* 0x000fe20000000000 */
[----:B------:R-:W-:Y:S01]  /*6930*/  UMOV UR7, 0x40000040 ;  /* 0x4000004000077882 */ /* 0x000fe20000000000 */
[----:B------:R-:W-:Y:S01]  /*6940*/  UMOV UR11, 0x40000040 ;  /* 0x40000040000b7882 */ /* 0x000fe20000000000 */
[----:B------:R-:W-:Y:S01]  /*6950*/  USHF.R.U32.HI UR6, URZ, 0x4, UR6 ;  /* 0x000000043f067899 */ /* 0x000fe20008011606 */
[----:B01----:R-:W-:Y:S02]  /*6960*/  FMNMX.FTZ R0, R24, R8, !PT ;  /* 0x0000000818007209 */ /* 0x003fe40007810000 */
[----:B------:R-:W0:Y:S01]  /*6970*/  S2R R198, SR_TID.X ;  /* 0x0000000000c67919 */ /* 0x000e220000002100 */
[C---:B------:R-:W-:Y:S01]  /*6980*/  ISETP.GT.AND P2, PT, R10.reuse, RZ, PT ;  /* 0x000000ff0a00720c */ /* 0x040fe20003f44270 */
[----:B------:R-:W-:Y:S01]  /*6990*/  ULOP3.LUT UR6, UR6, 0x3fff, URZ, 0xc0, !UPT ;  /* 0x00003fff06067892 */ /* 0x000fe2000f8ec03f */
[----:B------:R-:W-:Y:S01]  /*69a0*/  FMNMX.FTZ R5, R25, R0, !PT ;  /* 0x0000000019057209 */ /* 0x000fe20007810000 */
[----:B------:R-:W-:Y:S01]  /*69b0*/  UMOV UR44, UR36 ;  /* 0x00000024002c7c82 */ /* 0x000fe20008000000 */
[----:B------:R-:W-:Y:S01]  /*69c0*/  VIADD R10, R10, 0xffffffff ;  /* 0xffffffff0a0a7836 */ /* 0x000fe20000000000 */
[----:B------:R-:W-:Y:S01]  /*69d0*/  ULOP3.LUT UR6, UR6, 0x4000000, URZ, 0xfc, !UPT ;  /* 0x0400000006067892 */ /* 0x000fe2000f8efc3f */
[----:B------:R-:W-:-:S03]  /*69e0*/  FMNMX.FTZ R0, R28, R5, !PT ;  /* 0x000000051c007209 */ /* 0x000fc60007810000 */
[----:B------:R-:W-:Y:S01]  /*69f0*/  ULEA UR6, UR43, UR6, 0xb ;  /* 0x000000062b067291 */ /* 0x000fe2000f8e583f */
[----:B------:R-:W-:-:S03]  /*6a00*/  FMNMX.FTZ R5, R29, R0, !PT ;  /* 0x000000001d057209 */ /* 0x000fc60007810000 */
[----:B------:R-:W-:Y:S01]  /*6a10*/  UIADD3 UR10, UR6, 0x80, URZ ;  /* 0x00000080060a7890 */ /* 0x000fe2000fffe03f */
[----:B------:R-:W-:-:S04]  /*6a20*/  FMNMX.FTZ R0, R32, R5, !PT ;  /* 0x0000000520007209 */ /* 0x000fc80007810000 */
[----:B------:R-:W-:Y:S01]  /*6a30*/  HGMMA.64x128x16.F32.BF16 R88, R180, gdesc[UR4].tnspB, R88, gsb0 ;  /* 0x41e00004b4587df0 */ /* 0x000fe20008001858 */
[----:B------:R-:W-:Y:S01]  /*6a40*/  FMNMX.FTZ R5, R33, R0, !PT ;  /* 0x0000000021057209 */ /* 0x000fe20007810000 */
[----:B------:R-:W-:-:S03]  /*6a50*/  UMOV UR7, 0x40000040 ;  /* 0x4000004000077882 */ /* 0x000fc60000000000 */
[----:B------:R-:W-:-:S04]  /*6a60*/  FMNMX.FTZ R0, R36, R5, !PT ;  /* 0x0000000524007209 */ /* 0x000fc80007810000 */
        /* <DEDUP_REMOVED lines=35> */
[----:B-1----:R-:W-:-:S05]  /*6ca0*/  FMNMX.FTZ R7, R11, R12, !PT ;  /* 0x0000000c0b077209 */ /* 0x002fca0007810000 */
        /* <DEDUP_REMOVED lines=36> */
[----:B------:R-:W-:-:S05]  /*6ef0*/  FMNMX.FTZ R5, R87, R8, !PT ;  /* 0x0000000857057209 */ /* 0x000fca0007810000 */
[----:B------:R-:W-:Y:S01]  /*6f00*/  HGMMA.64x128x16.F32.BF16 R88, R172, gdesc[UR8].tnspB, R88, gsb0 ;  /* 0x41e00008ac587df0 */ /* 0x000fe20008001858 */
[----:B------:R-:W-:Y:S01]  /*6f10*/  UIADD3 UR10, UR6, 0x180, URZ ;  /* 0x00000180060a7890 */ /* 0x000fe2000fffe03f */
[----:B------:R-:W0:Y:S01]  /*6f20*/  SHFL.BFLY PT, R12, R5, 0x2, 0x1f ;  /* 0x0c401f00050c7f89 */ /* 0x000e2200000e0000 */
        /* <DEDUP_REMOVED lines=18> */
[----:B------:R-:W-:Y:S01]  /*7050*/  FADD.FTZ R69, -R5, R6 ;  /* 0x0000000605457221 */ /* 0x000fe20000010100 */
[-CC-:B------:R-:W-:Y:S01]  /*7060*/  FFMA.FTZ R180, R24, R0.reuse, -R169.reuse ;  /* 0x0000000018b47223 */ /* 0x180fe200000108a9 */
[-CC-:B------:R-:W-:Y:S01]  /*7070*/  FFMA.FTZ R25, R25, R0.reuse, -R169.reuse ;  /* 0x0000000019197223 */ /* 0x180fe200000108a9 */
[-CC-:B------:R-:W-:Y:S01]  /*7080*/  FFMA.FTZ R182, R28, R0.reuse, -R169.reuse ;  /* 0x000000001cb67223 */ /* 0x180fe200000108a9 */
[-C--:B------:R-:W-:Y:S01]  /*7090*/  FMUL.FTZ R6, R69, R0.reuse ;  /* 0x0000000045067220 */ /* 0x080fe20000410000 */
[-C--:B------:R-:W-:Y:S01]  /*70a0*/  FMUL.FTZ R69, R5, R0.reuse ;  /* 0x0000000005457220 */ /* 0x080fe20000410000 */
[----:B------:R-:W-:Y:S01]  /*70b0*/  MUFU.EX2 R11, R25 ;  /* 0x00000019000b7308 */ /* 0x000fe20000000800 */
[-CC-:B------:R-:W-:Y:S01]  /*70c0*/  FFMA.FTZ R176, R32, R0.reuse, -R169.reuse ;  /* 0x0000000020b07223 */ /* 0x180fe200000108a9 */
[-C--:B------:R-:W-:Y:S01]  /*70d0*/  FFMA.FTZ R15, R33, R0.reuse, -R169 ;  /* 0x00000000210f7223 */ /* 0x080fe200000108a9 */
[-CC-:B------:R-:W-:Y:S01]  /*70e0*/  FFMA.FTZ R181, R26, R0.reuse, -R69.reuse ;  /* 0x000000001ab57223 */ /* 0x180fe20000010845 */
[----:B------:R-:W-:Y:S01]  /*70f0*/  FFMA.FTZ R20, R27, R0, -R69 ;  /* 0x000000001b147223 */ /* 0x000fe20000010845 */
[----:B------:R-:W-:-:S02]  /*7100*/  IMAD.U32 R27, RZ, RZ, UR37 ;  /* 0x00000025ff1b7e24 */ /* 0x000fc4000f8e00ff */
[-CC-:B------:R-:W-:Y:S01]  /*7110*/  FFMA.FTZ R183, R30, R0.reuse, -R69.reuse ;  /* 0x000000001eb77223 */ /* 0x180fe20000010845 */
[-CC-:B------:R-:W-:Y:S01]  /*7120*/  FFMA.FTZ R24, R31, R0.reuse, -R69.reuse ;  /* 0x000000001f187223 */ /* 0x180fe20000010845 */
[----:B------:R-:W0:Y:S01]  /*7130*/  MUFU.EX2 R180, R180 ;  /* 0x000000b400b47308 */ /* 0x000e220000000800 */
[-CC-:B------:R-:W-:Y:S01]  /*7140*/  FFMA.FTZ R177, R34, R0.reuse, -R69.reuse ;  /* 0x0000000022b17223 */ /* 0x180fe20000010845 */
[----:B------:R-:W-:Y:S01]  /*7150*/  @!P1 LEA R27, R27, UR38, 0x3 ;  /* 0x000000261b1b9c11 */ /* 0x000fe2000f8e18ff */
[-C--:B------:R-:W-:Y:S01]  /*7160*/  FFMA.FTZ R26, R35, R0.reuse, -R69 ;  /* 0x00000000231a7223 */ /* 0x080fe20000010845 */
[----:B------:R-:W-:Y:S01]  /*7170*/  IADD3 R31, -R198, 0xb, RZ ;  /* 0x0000000bc61f7810 */ /* 0x000fe20007ffe1ff */
[-C--:B------:R-:W-:Y:S01]  /*7180*/  FFMA.FTZ R178, R36, R0.reuse, -R169 ;  /* 0x0000000024b27223 */ /* 0x080fe200000108a9 */
[-C--:B------:R-:W-:Y:S01]  /*7190*/  FFMA.FTZ R179, R38, R0.reuse, -R69 ;  /* 0x0000000026b37223 */ /* 0x080fe20000010845 */
[----:B------:R-:W-:Y:S01]  /*71a0*/  @!P1 VIADD R27, R27, 0x28840 ;  /* 0x000288401b1b9836 */ /* 0x000fe20000000000 */
[----:B------:R-:W-:Y:S01]  /*71b0*/  MUFU.EX2 R6, R6 ;  /* 0x0000000600067308 */ /* 0x000fe20000000800 */
[-CC-:B------:R-:W-:Y:S01]  /*71c0*/  FFMA.FTZ R172, R40, R0.reuse, -R169.reuse ;  /* 0x0000000028ac7223 */ /* 0x180fe200000108a9 */
[-C--:B------:R-:W-:Y:S01]  /*71d0*/  FFMA.FTZ R17, R37, R0.reuse, -R169 ;  /* 0x0000000025117223 */ /* 0x080fe200000108a9 */
[-C--:B------:R-:W-:Y:S01]  /*71e0*/  FFMA.FTZ R28, R39, R0.reuse, -R69 ;  /* 0x00000000271c7223 */ /* 0x080fe20000010845 */
[----:B------:R-:W-:Y:S01]  /*71f0*/  @!P1 PRMT R27, RZ, 0x654, R27 ;  /* 0x00000654ff1b9816 */ /* 0x000fe2000000001b */
[-C--:B------:R-:W-:Y:S01]  /*7200*/  FFMA.FTZ R173, R42, R0.reuse, -R69 ;  /* 0x000000002aad7223 */ /* 0x080fe20000010845 */
[-C--:B------:R-:W-:Y:S01]  /*7210*/  FFMA.FTZ R21, R41, R0.reuse, -R169 ;  /* 0x0000000029157223 */ /* 0x080fe200000108a9 */
[----:B------:R-:W-:Y:S01]  /*7220*/  FFMA.FTZ R30, R43, R0, -R69 ;  /* 0x000000002b1e7223 */ /* 0x000fe20000010845 */
[----:B------:R-:W1:Y:S01]  /*7230*/  MUFU.EX2 R181, R181 ;  /* 0x000000b500b57308 */ /* 0x000e620000000800 */
[----:B0-----:R-:W-:Y:S01]  /*7240*/  FFMA.FTZ R4, R9, R4, R180 ;  /* 0x0000000409047223 */ /* 0x001fe200000100b4 */
[-C--:B------:R-:W-:Y:S01]  /*7250*/  FFMA.FTZ R174, R44, R0.reuse, -R169 ;  /* 0x000000002cae7223 */ /* 0x080fe200000108a9 */
[-C--:B------:R-:W-:Y:S01]  /*7260*/  FFMA.FTZ R175, R46, R0.reuse, -R69 ;  /* 0x000000002eaf7223 */ /* 0x080fe20000010845 */
[-C--:B------:R-:W-:Y:S01]  /*7270*/  FFMA.FTZ R25, R45, R0.reuse, -R169 ;  /* 0x000000002d197223 */ /* 0x080fe200000108a9 */
[-C--:B------:R-:W-:Y:S01]  /*7280*/  FFMA.FTZ R32, R47, R0.reuse, -R69 ;  /* 0x000000002f207223 */ /* 0x080fe20000010845 */
        /* <DEDUP_REMOVED lines=22> */
[--C-:B------:R-:W-:Y:S01]  /*73f0*/  FFMA.FTZ R38, R59, R0, -R69.reuse ;  /* 0x000000003b267223 */ /* 0x100fe20000010845 */
[----:B------:R-:W-:Y:S01]  /*7400*/  F2FP.BF16.F32.PACK_AB R180, R11, R180 ;  /* 0x000000b40bb4723e */ /* 0x000fe200000010ff */
[-CC-:B------:R-:W-:Y:S01]  /*7410*/  FFMA.FTZ R67, R67, R0.reuse, -R69.reuse ;  /* 0x0000000043437223 */ /* 0x180fe20000010845 */
[----:B------:R-:W-:Y:S01]  /*7420*/  F2FP.BF16.F32.PACK_AB R181, R20, R181 ;  /* 0x000000b514b5723e */ /* 0x000fe200000010ff */
        /* <DEDUP_REMOVED lines=11> */
[----:B------:R-:W-:Y:S01]  /*74e0*/  FFMA.FTZ R86, R86, R0, -R69 ;  /* 0x0000000056567223 */ /* 0x000fe20000010845 */
[----:B------:R-:W-:Y:S01]  /*74f0*/  IMAD.U32 R35, RZ, RZ, UR43 ;  /* 0x0000002bff237e24 */ /* 0x000fe2000f8e00ff */
[----:B------:R-:W-:-:S03]  /*7500*/  UMOV UR43, UR37 ;  /* 0x00000025002b7c82 */ /* 0x000fc60008000000 */
[----:B------:R-:W-:Y:S01]  /*7510*/  MUFU.EX2 R176, R176 ;  /* 0x000000b000b07308 */ /* 0x000fe20000000800 */
[----:B------:R-:W-:-:S07]  /*7520*/  @!P1 LEA R35, R35, UR38, 0x3 ;  /* 0x0000002623239c11 */ /* 0x000fce000f8e18ff */
        /* <DEDUP_REMOVED lines=12> */
[----:B-1----:R-:W-:Y:S01]  /*75f0*/  FADD.FTZ R3, R179, R40 ;  /* 0x00000028b3037221 */ /* 0x002fe20000010000 */
[----:B------:R-:W-:-:S02]  /*7600*/  WARPGROUP.DEPBAR.LE gsb0, 0x0 ;  /* 0x00008000000079c5 */ /* 0x000fc40000010000 */
[----:B------:R-:W-:Y:S01]  /*7610*/  WARPGROUP.ARRIVE ;  /* 0x00000000000079c5 */ /* 0x000fe20000000000 */
[-CC-:B------:R-:W-:Y:S01]  /*7620*/  FFMA.FTZ R152, R56, R0.reuse, -R169.reuse ;  /* 0x0000000038987223 */ /* 0x180fe200000108a9 */
[-C--:B------:R-:W-:Y:S02]  /*7630*/  FFMA.FTZ R154, R60, R0.reuse, -R169 ;  /* 0x000000003c9a7223 */ /* 0x080fe400000108a9 */
[----:B------:R-:W-:Y:S01]  /*7640*/  MUFU.EX2 R172, R172 ;  /* 0x000000ac00ac7308 */ /* 0x000fe20000000800 */
[-CC-:B------:R-:W-:Y:S01]  /*7650*/  FFMA.FTZ R153, R58, R0.reuse, -R69.reuse ;  /* 0x000000003a997223 */ /* 0x180fe20000010845 */
[----:B------:R-:W-:Y:S01]  /*7660*/  FFMA.FTZ R155, R62, R0, -R69 ;  /* 0x000000003e9b7223 */ /* 0x000fe20000010845 */
[----:B------:R-:W-:Y:S01]  /*7670*/  HGMMA.64x128x16.F32.BF16 R88, R156, gdesc[UR8].tnspB, R88, gsb0 ;  /* 0x41e000089c587df0 */ /* 0x000fe20008001858 */
[----:B------:R-:W-:Y:S01]  /*7680*/  UIADD3 UR10, UR6, 0x300, URZ ;  /* 0x00000300060a7890 */ /* 0x000fe2000fffe03f */
[----:B------:R-:W-:Y:S01]  /*7690*/  UMOV UR11, 0x40000040 ;  /* 0x40000040000b7882 */ /* 0x000fe20000000000 */
[----:B------:R-:W-:-:S02]  /*76a0*/  UIADD3 UR6, UR6, 0x380, URZ ;  /* 0x0000038006067890 */ /* 0x000fc4000fffe03f */
        /* <DEDUP_REMOVED lines=31> */
[----:B------:R-:W-:Y:S01]  /*78a0*/  FFMA.FTZ R157, R66, R0, -R69 ;  /* 0x00000000429d7223 */ /* 0x000fe20000010845 */
[----:B------:R-:W-:Y:S01]  /*78b0*/  MUFU.EX2 R154, R154 ;  /* 0x0000009a009a7308 */ /* 0x000fe20000000800 */
[----:B------:R-:W-:Y:S07]  /*78c0*/  HGMMA.64x128x16.F32.BF16 R88, R160, gdesc[UR8].tnspB, R88, gsb0 ;  /* 0x41e00008a0587df0 */ /* 0x000fee0008001858 */
[----:B------:R-:W0:Y:S08]  /*78d0*/  MUFU.EX2 R169, R169 ;  /* 0x000000a900a97308 */ /* 0x000e300000000800 */
[----:B------:R-:W1:Y:S08]  /*78e0*/  MUFU.EX2 R155, R155 ;  /* 0x0000009b009b7308 */ /* 0x000e700000000800 */
[----:B------:R-:W-:Y:S01]  /*78f0*/  MUFU.EX2 R41, R41 ;  /* 0x0000002900297308 */ /* 0x000fe20000000800 */
[----:B0-----:R-:W-:Y:S01]  /*7900*/  FADD.FTZ R3, R169, R40 ;  /* 0x00000028a9037221 */ /* 0x001fe20000010000 */
[----:B------:R-:W-:-:S03]  /*7910*/  F2FP.BF16.F32.PACK_AB R169, R34, R169 ;  /* 0x000000a922a9723e */ /* 0x000fc600000010ff */
[----:B------:R-:W-:-:S03]  /*7920*/  FADD.FTZ R40, R34, R3 ;  /* 0x0000000322287221 */ /* 0x000fc60000010000 */
[----:B------:R-:W-:Y:S01]  /*7930*/  MUFU.EX2 R156, R156 ;  /* 0x0000009c009c7308 */ /* 0x000fe20000000800 */
[----:B------:R-:W-:Y:S01]  /*7940*/  FADD.FTZ R3, R171, R40 ;  /* 0x00000028ab037221 */ /* 0x000fe20000010000 */
[----:B------:R-:W-:-:S03]  /*7950*/  F2FP.BF16.F32.PACK_AB R171, R36, R171 ;  /* 0x000000ab24ab723e */ /* 0x000fc600000010ff */
[----:B------:R-:W-:-:S03]  /*7960*/  FADD.FTZ R20, R36, R3 ;  /* 0x0000000324147221 */ /* 0x000fc60000010000 */
[----:B------:R-:W-:Y:S01]  /*7970*/  MUFU.EX2 R157, R157 ;  /* 0x0000009d009d7308 */ /* 0x000fe20000000800 */
[----:B------:R-:W-:Y:S01]  /*7980*/  FADD.FTZ R3, R153, R20 ;  /* 0x0000001499037221 */ /* 0x000fe20000010000 */
[----:B------:R-:W-:-:S03]  /*7990*/  F2FP.BF16.F32.PACK_AB R153, R38, R153 ;  /* 0x000000992699723e */ /* 0x000fc600000010ff */
[----:B------:R-:W-:-:S03]  /*79a0*/  FADD.FTZ R20, R38, R3 ;  /* 0x0000000326147221 */ /* 0x000fc60000010000 */
[----:B------:R-:W-:Y:S01]  /*79b0*/  MUFU.EX2 R45, R45 ;  /* 0x0000002d002d7308 */ /* 0x000fe20000000800 */
[----:B-1----:R-:W-:-:S07]  /*79c0*/  FADD.FTZ R3, R155, R20 ;  /* 0x000000149b037221 */ /* 0x002fce0000010000 */
        /* <DEDUP_REMOVED lines=9> */
[----:B------:R-:W1:Y:S08]  /*7a60*/  MUFU.EX2 R57, R57 ;  /* 0x0000003900397308 */ /* 0x000e700000000800 */
[----:B------:R-:W-:Y:S01]  /*7a70*/  MUFU.EX2 R79, R79 ;  /* 0x0000004f004f7308 */ /* 0x000fe20000000800 */
[----:B------:R-:W-:-:S02]  /*7a80*/  WARPGROUP.DEPBAR.LE gsb0, 0x0 ;  /* 0x00008000000079c5 */ /* 0x000fc40000010000 */
[----:B------:R-:W-:-:S05]  /*7a90*/  WARPGROUP.ARRIVE ;  /* 0x00000000000079c5 */ /* 0x000fca0000000000 */
[----:B------:R-:W-:Y:S01]  /*7aa0*/  MUFU.EX2 R161, R74 ;  /* 0x0000004a00a17308 */ /* 0x000fe20000000800 */
[----:B0-----:R-:W-:Y:S02]  /*7ab0*/  F2FP.BF16.F32.PACK_AB R160, R53, R8 ;  /* 0x0000000835a0723e */ /* 0x001fe400000010ff */
[----:B-1----:R-:W-:Y:S01]  /*7ac0*/  F2FP.BF16.F32.PACK_AB R162, R57, R12 ;  /* 0x0000000c39a2723e */ /* 0x002fe200000010ff */
[----:B------:R-:W-:Y:S04]  /*7ad0*/  HGMMA.64x128x16.F32.BF16 R88, R164, gdesc[UR4].tnspB, R88, gsb0 ;  /* 0x41e00004a4587df0 */ /* 0x000fe80008001858 */
        /* <DEDUP_REMOVED lines=10> */
[----:B0-----:R-:W-:Y:S02]  /*7b80*/  @!P1 VIADD R31, R35, 0x28860 ;  /* 0x00028860231f9836 */ /* 0x001fe40000000000 */
[-C--:B------:R-:W-:Y:S01]  /*7b90*/  FMUL.FTZ R90, R90, R6.reuse ;  /* 0x000000065a5a7220 */ /* 0x080fe20000410000 */
[-C--:B------:R-:W-:Y:S01]  /*7ba0*/  FMUL.FTZ R91, R91, R6.reuse ;  /* 0x000000065b5b7220 */ /* 0x080fe20000410000 */
[-C--:B------:R-:W-:Y:S01]  /*7bb0*/  FMUL.FTZ R94, R94, R6.reuse ;  /* 0x000000065e5e7220 */ /* 0x080fe20000410000 */
[----:B------:R-:W-:Y:S01]  /*7bc0*/  FMUL.FTZ R95, R95, R6 ;  /* 0x000000065f5f7220 */ /* 0x000fe20000410000 */
[----:B------:R-:W-:Y:S01]  /*7bd0*/  @!P1 PRMT R31, RZ, 0x654, R31 ;  /* 0x00000654ff1f9816 */ /* 0x000fe2000000001f */
[----:B-1----:R-:W-:Y:S01]  /*7be0*/  FADD.FTZ R27, R11, R4 ;  /* 0x000000040b1b7221 */ /* 0x002fe20000010000 */
[-CC-:B------:R-:W-:Y:S01]  /*7bf0*/  FFMA.FTZ R4, R63, R0.reuse, -R69.reuse ;  /* 0x000000003f047223 */ /* 0x180fe20000010845 */
[----:B------:R-:W-:Y:S01]  /*7c00*/  FFMA.FTZ R69, R87, R0, -R69 ;  /* 0x0000000057457223 */ /* 0x000fe20000010845 */
[----:B------:R-:W-:Y:S01]  /*7c10*/  MUFU.EX2 R167, R86 ;  /* 0x0000005600a77308 */ /* 0x000fe20000000800 */
[----:B------:R-:W-:Y:S01]  /*7c20*/  FADD.FTZ R42, R182, R27 ;  /* 0x0000001bb62a7221 */ /* 0x000fe20000010000 */
[----:B------:R0:W-:Y:S01]  /*7c30*/  @!P1 SYNCS.ARRIVE.TRANS64.RED.A1T0 RZ, [R31+URZ], RZ ;  /* 0x000000ff1fff99a7 */ /* 0x0001e2000810043f */
        /* <DEDUP_REMOVED lines=23> */
[C---:B-1----:R-:W-:Y:S01]  /*7db0*/  FADD.FTZ R20, R4.reuse, R3 ;  /* 0x0000000304147221 */ /* 0x042fe20000010000 */
[----:B------:R-:W-:Y:S01]  /*7dc0*/  F2FP.BF16.F32.PACK_AB R155, R4, R155 ;  /* 0x0000009b049b723e */ /* 0x000fe200000010ff */
        /* <DEDUP_REMOVED lines=46> */
[----:B------:R-:W-:Y:S01]  /*80b0*/  F2FP.BF16.F32.PACK_AB R168, R29, R168 ;  /* 0x000000a81da8723e */ /* 0x000fe200000010ff */
[-C--:B------:R-:W-:Y:S01]  /*80c0*/  FMUL.FTZ R97, R97, R9.reuse ;  /* 0x0000000961617220 */ /* 0x080fe20000410000 */
[----:B------:R-:W-:Y:S01]  /*80d0*/  F2FP.BF16.F32.PACK_AB R170, R33, R170 ;  /* 0x000000aa21aa723e */ /* 0x000fe200000010ff */
[----:B------:R-:W-:Y:S01]  /*80e0*/  FADD.FTZ R3, R45, R24 ;  /* 0x000000182d037221 */ /* 0x000fe20000010000 */
[----:B------:R-:W-:Y:S01]  /*80f0*/  F2FP.BF16.F32.PACK_AB R152, R37, R152 ;  /* 0x000000982598723e */ /* 0x000fe200000010ff */
[-C--:B------:R-:W-:Y:S01]  /*8100*/  FMUL.FTZ R100, R100, R9.reuse ;  /* 0x0000000964647220 */ /* 0x080fe20000410000 */
[----:B------:R-:W-:Y:S01]  /*8110*/  F2FP.BF16.F32.PACK_AB R154, R41, R154 ;  /* 0x0000009a299a723e */ /* 0x000fe200000010ff */
[----:B------:R-:W-:Y:S01]  /*8120*/  FADD.FTZ R24, R158, R3 ;  /* 0x000000039e187221 */ /* 0x000fe20000010000 */
[----:B------:R-:W-:Y:S01]  /*8130*/  F2FP.BF16.F32.PACK_AB R156, R45, R156 ;  /* 0x0000009c2d9c723e */ /* 0x000fe200000010ff */
[----:B------:R-:W-:Y:S01]  /*8140*/  FMUL.FTZ R101, R101, R9 ;  /* 0x0000000965657220 */ /* 0x000fe20000410000 */
[----:B------:R-:W-:Y:S01]  /*8150*/  F2FP.BF16.F32.PACK_AB R157, R67, R157 ;  /* 0x0000009d439d723e */ /* 0x000fe200000010ff */
[C---:B------:R-:W-:Y:S01]  /*8160*/  FADD.FTZ R3, R49.reuse, R24 ;  /* 0x0000001831037221 */ /* 0x040fe20000010000 */
[----:B------:R-:W-:Y:S01]  /*8170*/  F2FP.BF16.F32.PACK_AB R158, R49, R158 ;  /* 0x0000009e319e723e */ /* 0x000fe200000010ff */
[----:B------:R-:W-:Y:S01]  /*8180*/  FMUL.FTZ R104, R104, R9 ;  /* 0x0000000968687220 */ /* 0x000fe20000410000 */
[----:B------:R-:W-:Y:S01]  /*8190*/  F2FP.BF16.F32.PACK_AB R159, R71, R159 ;  /* 0x0000009f479f723e */ /* 0x000fe200000010ff */
[----:B------:R-:W-:Y:S01]  /*81a0*/  FADD.FTZ R24, R8, R3 ;  /* 0x0000000308187221 */ /* 0x000fe20000010000 */
        /* <DEDUP_REMOVED lines=10> */
[----:B--2---:R-:W-:Y:S01]  /*8250*/  F2FP.BF16.F32.PACK_AB R167, R69, R167 ;  /* 0x000000a745a7723e */ /* 0x004fe200000010ff */
        /* <DEDUP_REMOVED lines=13> */
[----:B------:R-:W-:Y:S01]  /*8330*/  FADD.FTZ R3, R69, R20 ;  /* 0x0000001445037221 */ /* 0x000fe20000010000 */
[-C--:B------:R-:W-:Y:S01]  /*8340*/  FMUL.FTZ R129, R129, R9.reuse ;  /* 0x0000000981817220 */ /* 0x080fe20000410000 */
[-C--:B------:R-:W-:Y:S01]  /*8350*/  FMUL.FTZ R132, R132, R9.reuse ;  /* 0x0000000984847220 */ /* 0x080fe20000410000 */
[----:B------:R-:W-:Y:S01]  /*8360*/  FADD.FTZ R4, R65, R4 ;  /* 0x0000000441047221 */ /* 0x000fe20000010000 */
        /* <DEDUP_REMOVED lines=10> */
[----:B------:R-:W-:Y:S01]  /*8410*/  IMAD.MOV.U32 R8, RZ, RZ, R7 ;  /* 0x000000ffff087224 */ /* 0x000fe200078e0007 */
[----:B0-----:R-:W-:Y:S06]  /*8420*/  @P2 BRA `(.L_x_9183) ;  /* 0xffffffe000102947 */ /* 0x001fec000383ffff */
.L_x_9174:
[----:B------:R-:W-:Y:S06]  /*8430*/  BAR.ARV 0x8, 0x180 ;  /* 0x0206000000007b1d */ /* 0x000fec0000002000 */
[----:B------:R-:W-:Y:S05]  /*8440*/  @!P0 BRA `(.L_x_9184) ;  /* 0x0000000000048947 */ /* 0x000fea0003800000 */
[----:B------:R-:W-:Y:S01]  /*8450*/  BPT.TRAP 0x1 ;  /* 0x000000040000795c */ /* 0x000fe20000300000 */
.L_x_9184:
[----:B------:R-:W-:Y:S01]  /*8460*/  ULEA UR5, UR37, UR38, 0x3 ;  /* 0x0000002625057291 */ /* 0x000fe2000f8e183f */
[----:B------:R-:W-:-:S05]  /*8470*/  IMAD.U32 R6, RZ, RZ, UR36 ;  /* 0x00000024ff067e24 */ /* 0x000fca000f8e00ff */
[----:B------:R-:W-:-:S04]  /*8480*/  SHF.L.U32 R6, R6, 0x1f, RZ ;  /* 0x0000001f06067819 */ /* 0x000fc800000006ff */
[----:B------:R0:W1:Y:S01]  /*8490*/  SYNCS.PHASECHK.TRANS64.TRYWAIT P2, [UR5+0x28850], R6 ;  /* 0x02885006ff0075a7 */ /* 0x0000620008040145 */
[----:B------:R-:W-:Y:S05]  /*84a0*/  @!P0 BRA `(.L_x_9185) ;  /* 0x0000000000048947 */ /* 0x000fea0003800000 */
[----:B------:R-:W-:Y:S01]  /*84b0*/  BPT.TRAP 0x1 ;  /* 0x000000040000795c */ /* 0x000fe20000300000 */
.L_x_9185:
[----:B-1----:R-:W-:Y:S05]  /*84c0*/  @P2 BRA `(.L_x_9186) ;  /* 0x0000000000082947 */ /* 0x002fea0003800000 */
[----:B------:R-:W1:Y:S02]  /*84d0*/  SYNCS.PHASECHK.TRANS64.TRYWAIT P0, [UR5+0x28850], R6 ;  /* 0x02885006ff0075a7 */ /* 0x000e640008000145 */
[----:B-1----:R-:W-:Y:S05]  /*84e0*/  @!P0 BRA `(.L_x_9187) ;  /* 0x0000008c00308947 */ /* 0x002fea0003800000 */
.L_x_9186:
[----:B------:R-:W-:Y:S01]  /*84f0*/  UIADD3 UR38, UR38, 0x400, URZ ;  /* 0x0000040026267890 */ /* 0x000fe2000fffe03f */
[----:B------:R-:W-:Y:S01]  /*8500*/  WARPGROUP.ARRIVE ;  /* 0x00000000000079c5 */ /* 0x000fe20000000000 */
[----:B------:R-:W-:Y:S01]  /*8510*/  UMOV UR7, 0x40000040 ;  /* 0x4000004000077882 */ /* 0x000fe20000000000 */
[----:B-1----:R-:W1:Y:S01]  /*8520*/  SHFL.BFLY PT, R9, R4, 0x2, 0x1f ;  /* 0x0c401f0004097f89 */ /* 0x002e6200000e0000 */
[----:B------:R-:W-:Y:S01]  /*8530*/  USHF.R.U32.HI UR38, URZ, 0x4, UR38 ;  /* 0x000000043f267899 */ /* 0x000fe20008011626 */
[----:B------:R-:W-:Y:S02]  /*8540*/  IMAD.MOV.U32 R20, RZ, RZ, -0x800000 ;  /* 0xff800000ff147424 */ /* 0x000fe400078e00ff */
[----:B0-----:R-:W0:Y:S01]  /*8550*/  SHFL.BFLY PT, R6, R3, 0x2, 0x1f ;  /* 0x0c401f0003067f89 */ /* 0x001e2200000e0000 */
[----:B------:R-:W-:Y:S01]  /*8560*/  ULOP3.LUT UR38, UR38, 0x3fff, URZ, 0xc0, !UPT ;  /* 0x00003fff26267892 */ /* 0x000fe2000f8ec03f */
[----:B------:R-:W-:-:S03]  /*8570*/  VIADD R190, R190, 0x1 ;  /* 0x00000001bebe7836 */ /* 0x000fc60000000000 */
        /* <DEDUP_REMOVED lines=136> */
.L_x_9157:
        /* <DEDUP_REMOVED lines=11> */
[----:B------:R-:W-:Y:S01]  /*8eb0*/  F2FP.BF16.F32.PACK_AB R7, R7, R94 ;  /* 0x0000005e0707723e */ /* 0x000fe200000010ff */
[----:B------:R-:W-:Y:S01]  /*8ec0*/  IMAD.MOV.U32 R48, RZ, RZ, RZ ;  /* 0x000000ffff307224 */ /* 0x000fe200078e00ff */
[----:B------:R-:W-:Y:S01]  /*8ed0*/  F2FP.BF16.F32.PACK_AB R128, R129, R128 ;  /* 0x000000808180723e */ /* 0x000fe200000010ff */
[----:B-1----:R-:W1:Y:S01]  /*8ee0*/  LDC R44, c[0x0][0xbe8] ;  /* 0x0002fa00ff2c7b82 */ /* 0x002e620000000800 */
        /* <DEDUP_REMOVED lines=12> */
[----:B--2---:R-:W-:-:S03]  /*8fb0*/  MOV R17, R5 ;  /* 0x0000000500117202 */ /* 0x004fc60000000f00 */
[----:B------:R-:W-:-:S03]  /*8fc0*/  IMAD.WIDE R4, R194, 0x2, R16 ;  /* 0x00000002c2047825 */ /* 0x000fc600078e0210 */
[C---:B------:R-:W-:Y:S02]  /*8fd0*/  LOP3.LUT R9, R4.reuse, 0x380, RZ, 0xc0, !PT ;  /* 0x0000038004097812 */ /* 0x040fe400078ec0ff */
[C---:B------:R-:W-:Y:S02]  /*8fe0*/  IADD3 R31, P6, R4.reuse, 0x20, RZ ;  /* 0x00000020041f7810 */ /* 0x040fe40007fde0ff */
[C---:B------:R-:W-:Y:S02]  /*8ff0*/  IADD3 R33, P5, R4.reuse, 0x40, RZ ;  /* 0x0000004004217810 */ /* 0x040fe40007fbe0ff */
[----:B------:R-:W-:Y:S01]  /*9000*/  SHF.R.U64 R9, R9, 0x3, RZ ;  /* 0x0000000309097819 */ /* 0x000fe200000012ff */
[--C-:B------:R-:W-:Y:S01]  /*9010*/  IMAD.X R29, RZ, RZ, R5.reuse, P6 ;  /* 0x000000ffff1d7224 */ /* 0x100fe200030e0605 */
[----:B------:R-:W-:Y:S01]  /*9020*/  LOP3.LUT R10, R31, 0x380, RZ, 0xc0, !PT ;  /* 0x000003801f0a7812 */ /* 0x000fe200078ec0ff */
[----:B------:R-:W-:Y:S01]  /*9030*/  IMAD.X R27, RZ, RZ, R5, P5 ;  /* 0x000000ffff1b7224 */ /* 0x000fe200028e0605 */
[----:B------:R-:W-:Y:S01]  /*9040*/  LOP3.LUT R12, R33, 0x380, RZ, 0xc0, !PT ;  /* 0x00000380210c7812 */ /* 0x000fe200078ec0ff */
[----:B------:R-:W-:Y:S01]  /*9050*/  BAR.SYNC.DEFER_BLOCKING 0x1, 0x100 ;  /* 0x0044000000007b1d */ /* 0x000fe20000010000 */
[----:B------:R-:W-:-:S02]  /*9060*/  IADD3 R35, P4, R4, 0x60, RZ ;  /* 0x0000006004237810 */ /* 0x000fc40007f9e0ff */
[C---:B------:R-:W-:Y:S02]  /*9070*/  IADD3 R37, P3, R4.reuse, 0x4000, RZ ;  /* 0x0000400004257810 */ /* 0x040fe40007f7e0ff */
        /* <DEDUP_REMOVED lines=10> */
[----:B------:R-:W-:-:S02]  /*9120*/  SHF.R.U64 R12, R12, 0x3, RZ ;  /* 0x000000030c0c7819 */ /* 0x000fc400000012ff */
[----:B------:R-:W-:Y:S02]  /*9130*/  MOV R36, R4 ;  /* 0x0000000400247202 */ /* 0x000fe40000000f00 */
[----:B------:R-:W-:Y:S02]  /*9140*/  F2FP.BF16.F32.PACK_AB R4, R89, R8 ;  /* 0x000000085904723e */ /* 0x000fe400000010ff */
[----:B------:R-:W-:Y:S02]  /*9150*/  LOP3.LUT R28, R10, R31, RZ, 0x3c, !PT ;  /* 0x0000001f0a1c7212 */ /* 0x000fe400078e3cff */
[----:B------:R-:W-:Y:S02]  /*9160*/  LOP3.LUT R26, R12, R33, RZ, 0x3c, !PT ;  /* 0x000000210c1a7212 */ /* 0x000fe400078e3cff */
[----:B------:R-:W-:Y:S02]  /*9170*/  LOP3.LUT R8, R39, 0x380, RZ, 0xc0, !PT ;  /* 0x0000038027087812 */ /* 0x000fe400078ec0ff */
[----:B------:R-:W-:-:S02]  /*9180*/  LOP3.LUT R10, R41, 0x380, RZ, 0xc0, !PT ;  /* 0x00000380290a7812 */ /* 0x000fc400078ec0ff */
[----:B------:R-:W-:Y:S02]  /*9190*/  LOP3.LUT R12, R32, 0x380, RZ, 0xc0, !PT ;  /* 0x00000380200c7812 */ /* 0x000fe400078ec0ff */
[----:B------:R-:W-:Y:S02]  /*91a0*/  LOP3.LUT R14, R35, 0x380, RZ, 0xc0, !PT ;  /* 0x00000380230e7812 */ /* 0x000fe400078ec0ff */
[----:B------:R-:W-:Y:S02]  /*91b0*/  LOP3.LUT R30, R37, 0x380, RZ, 0xc0, !PT ;  /* 0x00000380251e7812 */ /* 0x000fe400078ec0ff */
[----:B------:R-:W-:Y:S02]  /*91c0*/  SHF.R.U64 R8, R8, 0x3, RZ ;  /* 0x0000000308087819 */ /* 0x000fe400000012ff */
[----:B------:R-:W-:Y:S02]  /*91d0*/  SHF.R.U64 R10, R10, 0x3, RZ ;  /* 0x000000030a0a7819 */ /* 0x000fe400000012ff */
[----:B------:R-:W-:-:S02]  /*91e0*/  SHF.R.U64 R21, R12, 0x3, RZ ;  /* 0x000000030c157819 */ /* 0x000fc400000012ff */
[----:B------:R-:W-:Y:S02]  /*91f0*/  SHF.R.U64 R14, R14, 0x3, RZ ;  /* 0x000000030e0e7819 */ /* 0x000fe400000012ff */
[----:B------:R-:W-:Y:S02]  /*9200*/  SHF.R.U64 R30, R30, 0x3, RZ ;  /* 0x000000031e1e7819 */ /* 0x000fe400000012ff */
[----:B------:R-:W-:Y:S02]  /*9210*/  LOP3.LUT R12, R8, R39, RZ, 0x3c, !PT ;  /* 0x00000027080c7212 */ /* 0x000fe400078e3cff */
[----:B------:R-:W-:Y:S01]  /*9220*/  F2FP.BF16.F32.PACK_AB R5, R91, R90 ;  /* 0x0000005a5b05723e */ /* 0x000fe200000010ff */
[----:B------:R-:W2:Y:S01]  /*9230*/  LDC.64 R38, c[0x0][0xc00] ;  /* 0x00030000ff267b82 */ /* 0x000ea20000000a00 */
[----:B------:R-:W-:Y:S02]  /*9240*/  LOP3.LUT R10, R10, R41, RZ, 0x3c, !PT ;  /* 0x000000290a0a7212 */ /* 0x000fe400078e3cff */
[----:B------:R-:W-:Y:S01]  /*9250*/  LOP3.LUT R8, R21, R32, RZ, 0x3c, !PT ;  /* 0x0000002015087212 */ /* 0x000fe200078e3cff */
[----:B------:R3:W-:Y:S01]  /*9260*/  STSM.16.M88.4 [R36], R4 ;  /* 0x0000000424007844 */ /* 0x0007e20000000200 */
[----:B------:R-:W-:-:S02]  /*9270*/  LOP3.LUT R24, R14, R35, RZ, 0x3c, !PT ;  /* 0x000000230e187212 */ /* 0x000fc400078e3cff */
[----:B------:R-:W-:Y:S02]  /*9280*/  LOP3.LUT R14, R30, R37, RZ, 0x3c, !PT ;  /* 0x000000251e0e7212 */ /* 0x000fe400078e3cff */
[----:B------:R-:W-:Y:S02]  /*9290*/  MOV R30, R10 ;  /* 0x0000000a001e7202 */ /* 0x000fe40000000f00 */
[----:B------:R-:W-:Y:S02]  /*92a0*/  MOV R21, R8 ;  /* 0x0000000800157202 */ /* 0x000fe40000000f00 */
[----:B------:R-:W-:Y:S02]  /*92b0*/  MOV R35, R28 ;  /* 0x0000001c00237202 */ /* 0x000fe40000000f00 */
[----:B------:R-:W-:Y:S01]  /*92c0*/  F2FP.BF16.F32.PACK_AB R8, R97, R96 ;  /* 0x000000606108723e */ /* 0x000fe200000010ff */
[----:B------:R-:W4:Y:S01]  /*92d0*/  LDC.64 R28, c[0x0][0xc00] ;  /* 0x00030000ff1c7b82 */ /* 0x000f220000000a00 */
[----:B------:R-:W-:-:S02]  /*92e0*/  F2FP.BF16.F32.PACK_AB R9, R99, R98 ;  /* 0x000000626309723e */ /* 0x000fc400000010ff */
[----:B------:R-:W-:Y:S02]  /*92f0*/  F2FP.BF16.F32.PACK_AB R10, R101, R100 ;  /* 0x00000064650a723e */ /* 0x000fe400000010ff */
[----:B------:R-:W-:Y:S02]  /*9300*/  F2FP.BF16.F32.PACK_AB R11, R103, R102 ;  /* 0x00000066670b723e */ /* 0x000fe400000010ff */
[----:B------:R-:W-:Y:S02]  /*9310*/  MOV R34, R26 ;  /* 0x0000001a00227202 */ /* 0x000fe40000000f00 */
[----:B------:R-:W-:Y:S01]  /*9320*/  MOV R32, R14 ;  /* 0x0000000e00207202 */ /* 0x000fe20000000f00 */
[----:B------:R-:W-:Y:S01]  /*9330*/  STSM.16.M88.4 [R35], R8 ;  /* 0x0000000823007844 */ /* 0x000fe20000000200 */
[----:B------:R-:W-:Y:S02]  /*9340*/  MOV R31, R12 ;  /* 0x0000000c001f7202 */ /* 0x000fe40000000f00 */
[----:B---3--:R-:W-:-:S02]  /*9350*/  F2FP.BF16.F32.PACK_AB R4, R105, R104 ;  /* 0x000000686904723e */ /* 0x008fc400000010ff */
[----:B------:R-:W-:Y:S02]  /*9360*/  F2FP.BF16.F32.PACK_AB R5, R107, R106 ;  /* 0x0000006a6b05723e */ /* 0x000fe400000010ff */
[----:B------:R-:W-:Y:S02]  /*9370*/  F2FP.BF16.F32.PACK_AB R6, R109, R108 ;  /* 0x0000006c6d06723e */ /* 0x000fe400000010ff */
[----:B------:R-:W-:Y:S02]  /*9380*/  F2FP.BF16.F32.PACK_AB R7, R111, R110 ;  /* 0x0000006e6f07723e */ /* 0x000fe400000010ff */
[----:B------:R-:W-:Y:S02]  /*9390*/  MOV R33, R24 ;  /* 0x0000001800217202 */ /* 0x000fe40000000f00 */
[----:B------:R-:W-:Y:S01]  /*93a0*/  F2FP.BF16.F32.PACK_AB R12, R113, R112 ;  /* 0x00000070710c723e */ /* 0x000fe200000010ff */
[----:B------:R3:W-:Y:S01]  /*93b0*/  STSM.16.M88.4 [R34], R4 ;  /* 0x0000000422007844 */ /* 0x0007e20000000200 */
[----:B------:R-:W-:Y:S01]  /*93c0*/  F2FP.BF16.F32.PACK_AB R13, R115, R114 ;  /* 0x00000072730d723e */ /* 0x000fe200000010ff */
[----:B----4-:R-:W-:Y:S01]  /*93d0*/  IMAD.WIDE R28, R184, 0x4, R28 ;  /* 0x00000004b81c7825 */ /* 0x010fe200078e021c */
[----:B------:R-:W-:-:S02]  /*93e0*/  F2FP.BF16.F32.PACK_AB R14, R117, R116 ;  /* 0x00000074750e723e */ /* 0x000fc400000010ff */
[----:B------:R-:W-:Y:S02]  /*93f0*/  F2FP.BF16.F32.PACK_AB R15, R119, R118 ;  /* 0x00000076770f723e */ /* 0x000fe400000010ff */
[----:B------:R-:W-:Y:S02]  /*9400*/  F2FP.BF16.F32.PACK_AB R24, R121, R120 ;  /* 0x000000787918723e */ /* 0x000fe400000010ff */
[----:B------:R-:W-:Y:S01]  /*9410*/  F2FP.BF16.F32.PACK_AB R25, R123, R122 ;  /* 0x0000007a7b19723e */ /* 0x000fe200000010ff */
[----:B------:R4:W-:Y:S01]  /*9420*/  STSM.16.M88.4 [R33], R12 ;  /* 0x0000000c21007844 */ /* 0x0009e20000000200 */
[----:B------:R-:W-:Y:S02]  /*9430*/  F2FP.BF16.F32.PACK_AB R26, R125, R124 ;  /* 0x0000007c7d1a723e */ /* 0x000fe400000010ff */
[----:B------:R-:W-:Y:S02]  /*9440*/  F2FP.BF16.F32.PACK_AB R27, R127, R126 ;  /* 0x0000007e7f1b723e */ /* 0x000fe400000010ff */
[----:B------:R-:W-:-:S02]  /*9450*/  ISETP.NE.U32.AND P2, PT, RZ, UR4, PT ;  /* 0x00000004ff007c0c */ /* 0x000fc4000bf45070 */
[----:B--2---:R-:W-:Y:S01]  /*9460*/  ISETP.NE.U32.AND P0, PT, R38, RZ, PT ;  /* 0x000000ff2600720c */ /* 0x004fe20003f05070 */
[----:B------:R4:W-:Y:S01]  /*9470*/  STSM.16.M88.4 [R32], R24 ;  /* 0x0000001820007844 */ /* 0x0009e20000000200 */
[----:B------:R-:W-:Y:S02]  /*9480*/  ISETP.NE.AND.EX P2, PT, RZ, UR5, PT, P2 ;  /* 0x00000005ff007c0c */ /* 0x000fe4000bf45320 */
[----:B------:R-:W-:Y:S01]  /*9490*/  ISETP.NE.AND.EX P0, PT, R39, RZ, PT, P0 ;  /* 0x000000ff2700720c */ /* 0x000fe20003f05300 */
[----:B------:R4:W-:Y:S04]  /*94a0*/  STSM.16.M88.4 [R31], R128 ;  /* 0x000000801f007844 */ /* 0x0009e80000000200 */
[----:B------:R4:W-:Y:S04]  /*94b0*/  STSM.16.M88.4 [R30], R136 ;  /* 0x000000881e007844 */ /* 0x0009e80000000200 */
[----:B------:R4:W-:Y:S01]  /*94c0*/  STSM.16.M88.4 [R21], R144 ;  /* 0x0000009015007844 */ /* 0x0009e20000000200 */
[----:B------:R-:W-:Y:S01]  /*94d0*/  BAR.SYNC.DEFER_BLOCKING 0x1, 0x100 ;  /* 0x0044000000007b1d */ /* 0x000fe20000010000 */
[----:B---3--:R-:W-:-:S05]  /*94e0*/  @P2 LEA R4, P3, R184, UR4, 0x2 ;  /* 0x00000004b8042c11 */ /* 0x008fca000f8610ff */
[----:B------:R-:W-:Y:S01]  /*94f0*/  ULDC UR4, c[0x0][0xa88] ;  /* 0x0002a20000047ab9 */ /* 0x000fe20000000800 */
[----:B------:R-:W-:Y:S01]  /*9500*/  @P2 LEA.HI.X R5, R184, UR5, R188, 0x2, P3 ;  /* 0x00000005b8052c11 */ /* 0x000fe200098f14bc */
[----:B------:R-:W-:Y:S01]  /*9510*/  IMAD.U32 R7, RZ, RZ, UR4 ;  /* 0x00000004ff077e24 */ /* 0x000fe2000f8e00ff */
[----:B------:R4:W5:Y:S01]  /*9520*/  @P0 LDG.E R48, desc[UR40][R28.64] ;  /* 0x000000281c300981 */ /* 0x000962000c1e1900 */
[----:B-1----:R-:W-:-:S04]  /*9530*/  ISETP.NE.AND P1, PT, R44, 0x1, PT ;  /* 0x000000012c00780c */ /* 0x002fc80003f25270 */
[----:B------:R4:W5:Y:S09]  /*9540*/  @P2 LDG.E R7, desc[UR40][R4.64] ;  /* 0x0000002804072981 */ /* 0x000972000c1e1900 */
[----:B------:R-:W1:Y:S08]  /*9550*/  @P1 LDC R6, c[0x0][0xbec] ;  /* 0x0002fb00ff061b82 */ /* 0x000e700000000800 */
[----:B------:R-:W2:Y:S01]  /*9560*/  @P1 LDC R11, c[0x0][0xbf0] ;  /* 0x0002fc00ff0b1b82 */ /* 0x000ea20000000800 */
[----:B----4-:R-:W-:Y:S05]  /*9570*/  @P2 BRA `(.L_x_9190) ;  /* 0x0000000000102947 */ /* 0x010fea0003800000 */
[----:B------:R-:W-:Y:S05]  /*9580*/  @!P0 BRA `(.L_x_9190) ;  /* 0x00000000000c8947 */ /* 0x000fea0003800000 */
[----:B------:R-:W3:Y:S04]  /*9590*/  LDG.E R4, desc[UR40][R28.64] ;  /* 0x000000281c047981 */ /* 0x000ee8000c1e1900 */
[----:B-----5:R-:W3:Y:S02]  /*95a0*/  LDG.E R7, desc[UR40][R28.64+0x4] ;  /* 0x000004281c077981 */ /* 0x020ee4000c1e1900 */
[----:B---3--:R-:W-:-:S07]  /*95b0*/  IMAD.IADD R7, R7, 0x1, -R4 ;  /* 0x0000000107077824 */ /* 0x008fce00078e0a04 */
.L_x_9190:
[----:B------:R-:W-:Y:S01]  /*95c0*/  SHF.R.S32.HI R21, RZ, 0x1f, R187 ;  /* 0x0000001fff157819 */ /* 0x000fe200000114bb */
[----:B------:R-:W-:Y:S01]  /*95d0*/  IMAD.IADD R15, R23, 0x1, R2 ;  /* 0x00000001170f7824 */ /* 0x000fe200078e0202 */
[----:B------:R-:W-:Y:S01]  /*95e0*/  ULDC.64 UR4, c[0x0][0xb90] ;  /* 0x0002e40000047ab9 */ /* 0x000fe20000000a00 */
[----:B-----5:R-:W-:Y:S01]  /*95f0*/  SHF.R.S32.HI R49, RZ, 0x1f, R48 ;  /* 0x0000001fff317819 */ /* 0x020fe20000011430 */
[----:B------:R-:W-:Y:S01]  /*9600*/  IMAD.IADD R24, R193, 0x1, R2 ;  /* 0x00000001c1187824 */ /* 0x000fe200078e0202 */
[----:B------:R-:W-:Y:S01]  /*9610*/  SEL R188, R188, RZ, !P0 ;  /* 0x000000ffbcbc7207 */ /* 0x000fe20004000000 */
[----:B------:R-:W-:Y:S01]  /*9620*/  IMAD R4, R21, UR4, RZ ;  /* 0x0000000415047c24 */ /* 0x000fe2000f8e02ff */
[----:B------:R-:W-:Y:S01]  /*9630*/  SEL R55, R184, RZ, !P0 ;  /* 0x000000ffb8377207 */ /* 0x000fe20004000000 */
[----:B-1----:R-:W-:-:S04]  /*9640*/  @P1 IMAD.HI.U32 R6, R15, R6, RZ ;  /* 0x000000060f061227 */ /* 0x002fc800078e00ff */
[----:B------:R-:W-:Y:S01]  /*9650*/  IMAD.MOV.U32 R9, RZ, RZ, R15 ;  /* 0x000000ffff097224 */ /* 0x000fe200078e000f */
[----:B--2---:R-:W-:Y:S01]  /*9660*/  @P1 SHF.R.U32.HI R9, RZ, R11, R6 ;  /* 0x0000000bff091219 */ /* 0x004fe20000011606 */
[C---:B------:R-:W-:Y:S02]  /*9670*/  IMAD R13, R187.reuse, UR5, R4 ;  /* 0x00000005bb0d7c24 */ /* 0x040fe4000f8e0204 */
        /* <DEDUP_REMOVED lines=42> */
[----:B------:R-:W1:Y:S01]  /*9920*/  SHFL.IDX PT, R51, R14, RZ, 0x1c1f ;  /* 0x001c1fff0e337589 */ /* 0x000e6200000e0000 */
[----:B------:R-:W-:-:S02]  /*9930*/  IADD3 R33, P4, R16, 0x6000, RZ ;  /* 0x0000600010217810 */ /* 0x000fc40007f9e0ff */
[----:B------:R-:W-:Y:S01]  /*9940*/  LOP3.LUT R8, R8, R9, RZ, 0x3c, !PT ;  /* 0x0000000908087212 */ /* 0x000fe200078e3cff */
[----:B------:R-:W2:Y:S01]  /*9950*/  SHFL.IDX PT, R53, R14, 0x1, 0x1c1f ;  /* 0x003c1f000e357f89 */ /* 0x000ea200000e0000 */
        /* <DEDUP_REMOVED lines=11> */
[----:B-1----:R1:W-:Y:S01]  /*9a10*/  @!P2 ST.E desc[UR40][R50.64], R20 ;  /* 0x000000143200a985 */ /* 0x0023e2000c101928 */
[----:B------:R-:W-:Y:S02]  /*9a20*/  LOP3.LUT R16, R11, R16, RZ, 0x3c, !PT ;  /* 0x000000100b107212 */ /* 0x000fe400078e3cff */
[----:B------:R-:W-:Y:S01]  /*9a30*/  LOP3.LUT R40, R40, R41, RZ, 0x3c, !PT ;  /* 0x0000002928287212 */ /* 0x000fe200078e3cff */
[----:B--2---:R2:W-:Y:S01]  /*9a40*/  @!P0 ST.E desc[UR40][R52.64], R3 ;  /* 0x0000000334008985 */ /* 0x0045e2000c101928 */
[----:B------:R-:W-:Y:S01]  /*9a50*/  LOP3.LUT R36, R36, R37, RZ, 0x3c, !PT ;  /* 0x0000002524247212 */ /* 0x000fe200078e3cff */
[--C-:B------:R-:W-:Y:S01]  /*9a60*/  IMAD.X R41, RZ, RZ, R17.reuse, P6 ;  /* 0x000000ffff297224 */ /* 0x100fe200030e0611 */
[----:B------:R-:W-:Y:S01]  /*9a70*/  LOP3.LUT R32, R32, R33, RZ, 0x3c, !PT ;  /* 0x0000002120207212 */ /* 0x000fe200078e3cff */
[--C-:B------:R-:W-:Y:S01]  /*9a80*/  IMAD.X R37, RZ, RZ, R17.reuse, P5 ;  /* 0x000000ffff257224 */ /* 0x100fe200028e0611 */
[----:B------:R3:W5:Y:S01]  /*9a90*/  LD.E.128 R24, desc[UR40][R16.64] ;  /* 0x0000002810187980 */ /* 0x000762000c101d00 */
[----:B------:R-:W-:Y:S01]  /*9aa0*/  IMAD.X R33, RZ, RZ, R17, P4 ;  /* 0x000000ffff217224 */ /* 0x000fe200020e0611 */
[----:B------:R-:W-:Y:S01]  /*9ab0*/  LOP3.LUT R12, R15, 0x380, RZ, 0xc0, !PT ;  /* 0x000003800f0c7812 */ /* 0x000fe200078ec0ff */
[----:B-1----:R-:W1:Y:S01]  /*9ac0*/  @P1 LDC R51, c[0x0][0xbec] ;  /* 0x0002fb00ff331b82 */ /* 0x002e620000000800 */
[----:B------:R-:W-:Y:S01]  /*9ad0*/  LOP3.LUT R4, R5, 0x380, RZ, 0xc0, !PT ;  /* 0x0000038005047812 */ /* 0x000fe200078ec0ff */
[----:B------:R-:W5:Y:S01]  /*9ae0*/  LD.E.128 R8, desc[UR40][R8.64] ;  /* 0x0000002808087980 */ /* 0x000f62000c101d00 */
[----:B------:R-:W-:Y:S01]  /*9af0*/  SHF.R.U64 R12, R12, 0x3, RZ ;  /* 0x000000030c0c7819 */ /* 0x000fe200000012ff */
[----:B--2---:R-:W-:Y:S01]  /*9b00*/  IMAD R3, R49, UR4, RZ ;  /* 0x0000000431037c24 */ /* 0x004fe2000f8e02ff */
[----:B------:R-:W-:Y:S01]  /*9b10*/  SHF.R.U64 R4, R4, 0x3, RZ ;  /* 0x0000000304047819 */ /* 0x000fe200000012ff */
[----:B------:R-:W5:Y:S01]  /*9b20*/  LD.E.128 R40, desc[UR40][R40.64] ;  /* 0x0000002828287980 */ /* 0x000f62000c101d00 */
[----:B---3--:R-:W-:Y:S01]  /*9b30*/  IMAD.WIDE.U32 R16, R48, UR4, RZ ;  /* 0x0000000430107c25 */ /* 0x008fe2000f8e00ff */
[----:B------:R-:W2:Y:S01]  /*9b40*/  @P1 LDC R49, c[0x0][0xbf0] ;  /* 0x0002fc00ff311b82 */ /* 0x000ea20000000800 */
[----:B------:R-:W-:Y:S01]  /*9b50*/  LOP3.LUT R12, R12, R15, RZ, 0x3c, !PT ;  /* 0x0000000f0c0c7212 */ /* 0x000fe200078e3cff */
[----:B------:R-:W5:Y:S01]  /*9b60*/  LD.E.128 R36, desc[UR40][R36.64] ;  /* 0x0000002824247980 */ /* 0x000f62000c101d00 */
[----:B------:R-:W-:Y:S01]  /*9b70*/  IMAD R3, R48, UR5, R3 ;  /* 0x0000000530037c24 */ /* 0x000fe2000f8e0203 */
[----:B------:R-:W-:Y:S01]  /*9b80*/  ULDC.64 UR4, c[0x0][0xae8] ;  /* 0x0002ba0000047ab9 */ /* 0x000fe20000000a00 */
[----:B------:R-:W-:Y:S01]  /*9b90*/  LOP3.LUT R28, R4, R5, RZ, 0x3c, !PT ;  /* 0x00000005041c7212 */ /* 0x000fe200078e3cff */
[----:B------:R-:W5:Y:S01]  /*9ba0*/  LD.E.128 R32, desc[UR40][R32.64] ;  /* 0x0000002820207980 */ /* 0x000f62000c101d00 */
[----:B------:R-:W-:-:S02]  /*9bb0*/  IMAD.IADD R17, R17, 0x1, R3 ;  /* 0x0000000111117824 */ /* 0x000fc400078e0203 */
[----:B------:R-:W-:Y:S01]  /*9bc0*/  IMAD R3, R186, 0x20, R189 ;  /* 0x00000020ba037824 */ /* 0x000fe200078e02bd */
[----:B------:R-:W5:Y:S01]  /*9bd0*/  LD.E.128 R12, desc[UR40][R12.64] ;  /* 0x000000280c0c7980 */ /* 0x000f62000c101d00 */
[----:B------:R-:W-:Y:S02]  /*9be0*/  IMAD R20, R21, UR4, RZ ;  /* 0x0000000415147c24 */ /* 0x000fe4000f8e02ff */
[----:B------:R-:W-:Y:S01]  /*9bf0*/  IMAD.IADD R48, R2, 0x1, R3 ;  /* 0x0000000102307824 */ /* 0x000fe200078e0203 */
[----:B------:R-:W5:Y:S01]  /*9c00*/  LD.E.128 R4, desc[UR40][R6.64] ;  /* 0x0000002806047980 */ /* 0x000f62000c101d00 */
[C---:B------:R-:W-:Y:S02]  /*9c10*/  IMAD R3, R187.reuse, UR5, R20 ;  /* 0x00000005bb037c24 */ /* 0x040fe4000f8e0214 */
[----:B------:R-:W-:Y:S01]  /*9c20*/  IMAD.WIDE.U32 R16, R187, UR4, R16 ;  /* 0x00000004bb107c25 */ /* 0x000fe2000f8e0010 */
[----:B------:R-:W-:Y:S01]  /*9c30*/  ULDC.64 UR4, c[0x0][0xaf0] ;  /* 0x0002bc0000047ab9 */ /* 0x000fe20000000a00 */
[----:B------:R-:W5:Y:S02]  /*9c40*/  LD.E.128 R28, desc[UR40][R28.64] ;  /* 0x000000281c1c7980 */ /* 0x000f64000c101d00 */
[----:B-1----:R-:W-:Y:S01]  /*9c50*/  @P1 IMAD.HI.U32 R20, R48, R51, RZ ;  /* 0x0000003330141227 */ /* 0x002fe200078e00ff */
[----:B------:R-:W-:Y:S01]  /*9c60*/  @!PT LDS RZ, [RZ] ;  /* 0x00000000fffff984 */ /* 0x000fe20000000800 */
[----:B------:R-:W-:Y:S01]  /*9c70*/  @!PT LDS RZ, [RZ] ;  /* 0x00000000fffff984 */ /* 0x000fe20000000800 */
[----:B------:R-:W-:Y:S01]  /*9c80*/  @!PT LDS RZ, [RZ] ;  /* 0x00000000fffff984 */ /* 0x000fe20000000800 */
[----:B------:R-:W-:Y:S01]  /*9c90*/  @!PT LDS RZ, [RZ] ;  /* 0x00000000fffff984 */ /* 0x000fe20000000800 */
[----:B------:R1:W-:Y:S06]  /*9ca0*/  MEMBAR.ALL.CTA ;  /* 0x0000000000007992 */ /* 0x0003ec0000008000 */
[----:B-1----:R-:W1:Y:S01]  /*9cb0*/  FENCE.VIEW.ASYNC.S ;  /* 0x00000000000073c6 */ /* 0x002e620000000000 */
[----:B------:R-:W-:-:S02]  /*9cc0*/  IMAD.IADD R17, R17, 0x1, R3 ;  /* 0x0000000111117824 */ /* 0x000fc400078e0203 */
[----:B------:R-:W-:Y:S01]  /*9cd0*/  IMAD.MOV.U32 R3, RZ, RZ, R48 ;  /* 0x000000ffff037224 */ /* 0x000fe200078e0030 */
[----:B--2---:R-:W-:Y:S01]  /*9ce0*/  @P1 SHF.R.U32.HI R3, RZ, R49, R20 ;  /* 0x00000031ff031219 */ /* 0x004fe20000011614 */
[----:B------:R-:W-:Y:S02]  /*9cf0*/  IMAD R21, R188, UR4, RZ ;  /* 0x00000004bc157c24 */ /* 0x000fe4000f8e02ff */
        /* <DEDUP_REMOVED lines=14> */
[----:B------:R-:W-:Y:S02]  /*9de0*/  IMAD.IADD R17, R17, 0x1, R49 ;  /* 0x0000000111117824 */ /* 0x000fe400078e0231 */
[----:B------:R-:W-:-:S02]  /*9df0*/  VIADD R20, R44, 0x20 ;  /* 0x000000202c147836 */ /* 0x000fc40000000000 */
[C---:B------:R-:W-:Y:S02]  /*9e00*/  IMAD R49, R21.reuse, UR5, R2 ;  /* 0x0000000515317c24 */ /* 0x040fe4000f8e0202 */
[----:B------:R-:W-:Y:S01]  /*9e10*/  IMAD.WIDE.U32 R2, R21, UR4, R16 ;  /* 0x0000000415027c25 */ /* 0x000fe2000f8e0010 */
[-C--:B------:R-:W-:Y:S01]  /*9e20*/  ISETP.GE.AND P2, PT, R44, R57.reuse, PT ;  /* 0x000000392c00720c */ /* 0x080fe20003f46270 */
[----:B------:R-:W-:Y:S01]  /*9e30*/  ULDC.64 UR4, c[0x0][0xa80] ;  /* 0x0002a00000047ab9 */ /* 0x000fe20000000a00 */
[----:B------:R-:W-:Y:S01]  /*9e40*/  ISETP.GE.AND P0, PT, R20, R57, PT ;  /* 0x000000391400720c */ /* 0x000fe20003f06270 */
[----:B0-----:R-:W-:Y:S01]  /*9e50*/  VIADD R0, R0, 0x28820 ;  /* 0x0002882000007836 */ /* 0x001fe20000000000 */
[----:B------:R-:W-:Y:S01]  /*9e60*/  LEA R20, P3, R2, UR4, 0x1 ;  /* 0x0000000402147c11 */ /* 0x000fe2000f8608ff */
[----:B------:R-:W-:Y:S02]  /*9e70*/  IMAD.IADD R3, R3, 0x1, R49 ;  /* 0x0000000103037824 */ /* 0x000fe400078e0231 */
[----:B------:R-:W-:Y:S01]  /*9e80*/  VIADD R16, R44, 0x40 ;  /* 0x000000402c107836 */ /* 0x000fe20000000000 */
[----:B------:R-:W-:-:S02]  /*9e90*/  PRMT R0, RZ, 0x654, R0 ;  /* 0x00000654ff007816 */ /* 0x000fc40000000000 */
[----:B------:R-:W-:Y:S01]  /*9ea0*/  LEA.HI.X R21, R2, UR5, R3, 0x1, P3 ;  /* 0x0000000502157c11 */ /* 0x000fe200098f0c03 */
[----:B------:R-:W-:Y:S01]  /*9eb0*/  BSSY B1, `(.L_x_9191) ;  /* 0x000000f000017945 */ /* 0x000fe20003800000 */
[----:B------:R-:W-:Y:S01]  /*9ec0*/  ISETP.GE.AND P1, PT, R16, R57, PT ;  /* 0x000000391000720c */ /* 0x000fe20003f26270 */
[----:B-1----:R0:W-:Y:S01]  /*9ed0*/  SYNCS.ARRIVE.TRANS64.RED.A1T0 RZ, [R0+URZ], RZ ;  /* 0x000000ff00ff79a7 */ /* 0x0021e2000810043f */
[----:B------:R1:W2:Y:S04]  /*9ee0*/  SHFL.IDX PT, R16, R20, RZ, 0x181f ;  /* 0x00181fff14107589 */ /* 0x0002a800000e0000 */
[----:B0-----:R1:W0:Y:S01]  /*9ef0*/  SHFL.IDX PT, R0, R21, RZ, 0x181f ;  /* 0x00181fff15007589 */ /* 0x00122200000e0000 */
[----:B------:R-:W-:Y:S06]  /*9f00*/  @P2 BRA `(.L_x_9192) ;  /* 0x0000000000242947 */ /* 0x000fec0003800000 */
[----:B------:R-:W-:Y:S02]  /*9f10*/  ULDC UR4, c[0x0][0xac8] ;  /* 0x0002b20000047ab9 */ /* 0x000fe40000000800 */
[----:B------:R-:W-:Y:S02]  /*9f20*/  ISETP.GE.AND P2, PT, R19, UR4, PT ;  /* 0x0000000413007c0c */ /* 0x000fe4000bf46270 */
[----:B------:R-:W-:-:S11]  /*9f30*/  ISETP.GE.AND P3, PT, R185, UR4, PT ;  /* 0x00000004b9007c0c */ /* 0x000fd6000bf66270 */
[-C--:B--2---:R-:W-:Y:S02]  /*9f40*/  @!P2 LEA R2, P4, R19, R16.reuse, 0x1 ;  /* 0x000000101302a211 */ /* 0x084fe400078808ff */
[----:B------:R-:W-:Y:S02]  /*9f50*/  @!P3 LEA R16, P5, R185, R16, 0x1 ;  /* 0x00000010b910b211 */ /* 0x000fe400078a08ff */
[-C--:B0-----:R-:W-:Y:S02]  /*9f60*/  @!P2 LEA.HI.X R3, R19, R0.reuse, R196, 0x1, P4 ;  /* 0x000000001303a211 */ /* 0x081fe400020f0cc4 */
[----:B------:R-:W-:-:S03]  /*9f70*/  @!P3 LEA.HI.X R17, R185, R0, R195, 0x1, P5 ;  /* 0x00000000b911b211 */ /* 0x000fc600028f0cc3 */
[----:B-----5:R3:W-:Y:S04]  /*9f80*/  @!P2 ST.E.128 desc[UR40][R2.64], R24 ;  /* 0x000000180200a985 */ /* 0x0207e8000c101d28 */
[----:B------:R3:W-:Y:S02]  /*9f90*/  @!P3 ST.E.128 desc[UR40][R16.64], R40 ;  /* 0x000000281000b985 */ /* 0x0007e4000c101d28 */
.L_x_9192:
[----:B------:R-:W-:Y:S05]  /*9fa0*/  BSYNC B1 ;  /* 0x0000000000017941 */ /* 0x000fea0003800000 */
.L_x_9191:
[----:B0-----:R0:W4:Y:S01]  /*9fb0*/  SHFL.IDX PT, R0, R21, 0x1, 0x181f ;  /* 0x00381f0015007f89 */ /* 0x00112200000e0000 */
[----:B------:R-:W-:Y:S03]  /*9fc0*/  BSSY B1, `(.L_x_9193) ;  /* 0x000000c000017945 */ /* 0x000fe60003800000 */
[----:B--23--:R0:W2:Y:S01]  /*9fd0*/  SHFL.IDX PT, R16, R20, 0x1, 0x181f ;  /* 0x00381f0014107f89 */ /* 0x00c0a200000e0000 */
[----:B------:R-:W-:Y:S05]  /*9fe0*/  @P0 BRA `(.L_x_9194) ;  /* 0x0000000000240947 */ /* 0x000fea0003800000 */
[----:B------:R-:W-:Y:S02]  /*9ff0*/  ULDC UR4, c[0x0][0xac8] ;  /* 0x0002b20000047ab9 */ /* 0x000fe40000000800 */
[----:B------:R-:W-:Y:S02]  /*a000*/  ISETP.GE.AND P3, PT, R19, UR4, PT ;  /* 0x0000000413007c0c */ /* 0x000fe4000bf66270 */
[----:B------:R-:W-:-:S11]  /*a010*/  ISETP.GE.AND P4, PT, R185, UR4, PT ;  /* 0x00000004b9007c0c */ /* 0x000fd6000bf86270 */
[-C--:B--2---:R-:W-:Y:S02]  /*a020*/  @!P3 LEA R2, P0, R19, R16.reuse, 0x1 ;  /* 0x000000101302b211 */ /* 0x084fe400078008ff */
[----:B------:R-:W-:Y:S02]  /*a030*/  @!P4 LEA R16, P2, R185, R16, 0x1 ;  /* 0x00000010b910c211 */ /* 0x000fe400078408ff */
[-C--:B----4-:R-:W-:Y:S02]  /*a040*/  @!P3 LEA.HI.X R3, R19, R0.reuse, R196, 0x1, P0 ;  /* 0x000000001303b211 */ /* 0x090fe400000f0cc4 */
[----:B------:R-:W-:-:S03]  /*a050*/  @!P4 LEA.HI.X R17, R185, R0, R195, 0x1, P2 ;  /* 0x00000000b911c211 */ /* 0x000fc600010f0cc3 */
[----:B-----5:R3:W-:Y:S04]  /*a060*/  @!P3 ST.E.128 desc[UR40][R2.64], R12 ;  /* 0x0000000c0200b985 */ /* 0x0207e8000c101d28 */
[----:B------:R3:W-:Y:S02]  /*a070*/  @!P4 ST.E.128 desc[UR40][R16.64], R36 ;  /* 0x000000241000c985 */ /* 0x0007e4000c101d28 */
.L_x_9194:
[----:B------:R-:W-:Y:S05]  /*a080*/  BSYNC B1 ;  /* 0x0000000000017941 */ /* 0x000fea0003800000 */
.L_x_9193:
[----:B----4-:R4:W0:Y:S01]  /*a090*/  SHFL.IDX PT, R0, R21, 0x2, 0x181f ;  /* 0x00581f0015007f89 */ /* 0x01082200000e0000 */
[----:B------:R-:W-:Y:S03]  /*a0a0*/  BSSY B1, `(.L_x_9195) ;  /* 0x000000c000017945 */ /* 0x000fe60003800000 */
[----:B---3-5:R4:W3:Y:S01]  /*a0b0*/  SHFL.IDX PT, R12, R20, 0x2, 0x181f ;  /* 0x00581f00140c7f89 */ /* 0x0288e200000e0000 */
[----:B------:R-:W-:Y:S05]  /*a0c0*/  @P1 BRA `(.L_x_9196) ;  /* 0x0000000000241947 */ /* 0x000fea0003800000 */
[----:B------:R-:W-:Y:S02]  /*a0d0*/  ULDC UR4, c[0x0][0xac8] ;  /* 0x0002b20000047ab9 */ /* 0x000fe40000000800 */
[----:B------:R-:W-:Y:S02]  /*a0e0*/  ISETP.GE.AND P2, PT, R19, UR4, PT ;  /* 0x0000000413007c0c */ /* 0x000fe4000bf46270 */
[----:B------:R-:W-:-:S11]  /*a0f0*/  ISETP.GE.AND P3, PT, R185, UR4, PT ;  /* 0x00000004b9007c0c */ /* 0x000fd6000bf66270 */
[-C--:B---3--:R-:W-:Y:S02]  /*a100*/  @!P2 LEA R2, P0, R19, R12.reuse, 0x1 ;  /* 0x0000000c1302a211 */ /* 0x088fe400078008ff */
[----:B------:R-:W-:Y:S02]  /*a110*/  @!P3 LEA R12, P1, R185, R12, 0x1 ;  /* 0x0000000cb90cb211 */ /* 0x000fe400078208ff */
[-C--:B0-----:R-:W-:Y:S02]  /*a120*/  @!P2 LEA.HI.X R3, R19, R0.reuse, R196, 0x1, P0 ;  /* 0x000000001303a211 */ /* 0x081fe400000f0cc4 */
[----:B------:R-:W-:-:S03]  /*a130*/  @!P3 LEA.HI.X R13, R185, R0, R195, 0x1, P1 ;  /* 0x00000000b90db211 */ /* 0x000fc600008f0cc3 */
[----:B------:R0:W-:Y:S04]  /*a140*/  @!P2 ST.E.128 desc[UR40][R2.64], R4 ;  /* 0x000000040200a985 */ /* 0x0001e8000c101d28 */
[----:B------:R0:W-:Y:S02]  /*a150*/  @!P3 ST.E.128 desc[UR40][R12.64], R32 ;  /* 0x000000200c00b985 */ /* 0x0001e4000c101d28 */
.L_x_9196:
[----:B------:R-:W-:Y:S05]  /*a160*/  BSYNC B1 ;  /* 0x0000000000017941 */ /* 0x000fea0003800000 */
.L_x_9195:
[----:B0-----:R-:W-:Y:S01]  /*a170*/  VIADD R0, R44, 0x60 ;  /* 0x000000602c007836 */ /* 0x001fe20000000000 */
[----:B------:R0:W0:Y:S04]  /*a180*/  SHFL.IDX PT, R4, R21, 0x3, 0x181f ;  /* 0x00781f0015047f89 */ /* 0x00002800000e0000 */
[----:B------:R-:W-:Y:S01]  /*a190*/  ISETP.GE.AND P0, PT, R0, R57, PT ;  /* 0x000000390000720c */ /* 0x000fe20003f06270 */
[----:B-1--4-:R-:W1:-:S12]  /*a1a0*/  SHFL.IDX PT, R20, R20, 0x3, 0x181f ;  /* 0x00781f0014147f89 */ /* 0x012e5800000e0000 */
        /* <DEDUP_REMOVED lines=12> */
.L_x_9189:
[----:B------:R-:W2:Y:S01]  /*a270*/  LDC.64 R6, c[0x0][0xc00] ;  /* 0x00030000ff067b82 */ /* 0x000ea20000000a00 */
[C---:B------:R-:W-:Y:S01]  /*a280*/  IMAD.SHL.U32 R5, R184.reuse, 0x4, RZ ;  /* 0x00000004b8057824 */ /* 0x040fe200078e00ff */
[----:B0-----:R-:W-:Y:S01]  /*a290*/  SHF.L.U64.HI R0, R184, 0x2, R188 ;  /* 0x00000002b8007819 */ /* 0x001fe200000102bc */
[----:B------:R-:W-:Y:S01]  /*a2a0*/  ULDC.64 UR4, c[0x0][0xc08] ;  /* 0x0003020000047ab9 */ /* 0x000fe20000000a00 */
[----:B------:R-:W-:-:S04]  /*a2b0*/  IMAD.MOV.U32 R3, RZ, RZ, RZ ;  /* 0x000000ffff037224 */ /* 0x000fc800078e00ff */
[----:B------:R-:W0:Y:S01]  /*a2c0*/  LDC R17, c[0x0][0xbe8] ;  /* 0x0002fa00ff117b82 */ /* 0x000e220000000800 */
        /* <DEDUP_REMOVED lines=12> */
[----:B0-----:R-:W-:Y:S02]  /*a390*/  ISETP.NE.AND P2, PT, R17, 0x1, PT ;  /* 0x000000011100780c */ /* 0x001fe40003f45270 */
[----:B------:R-:W-:-:S11]  /*a3a0*/  ISETP.GE.AND P3, PT, R197, 0x80, PT ;  /* 0x00000080c500780c */ /* 0x000fd60003f66270 */
[----:B------:R-:W0:Y:S08]  /*a3b0*/  @P2 LDC R16, c[0x0][0xbec] ;  /* 0x0002fb00ff102b82 */ /* 0x000e300000000800 */
[----:B------:R-:W3:Y:S01]  /*a3c0*/  @P2 LDC R21, c[0x0][0xbf0] ;  /* 0x0002fc00ff152b82 */ /* 0x000ee20000000800 */
[----:B--2---:R-:W-:Y:S05]  /*a3d0*/  @P1 BRA `(.L_x_9198) ;  /* 0x0000000000101947 */ /* 0x004fea0003800000 */
[----:B------:R-:W-:Y:S05]  /*a3e0*/  @!P0 BRA `(.L_x_9198) ;  /* 0x00000000000c8947 */ /* 0x000fea0003800000 */
[----:B------:R-:W2:Y:S04]  /*a3f0*/  LDG.E R5, desc[UR40][R6.64] ;  /* 0x0000002806057981 */ /* 0x000ea8000c1e1900 */
[----:B-----5:R-:W2:Y:S02]  /*a400*/  LDG.E R0, desc[UR40][R6.64+0x4] ;  /* 0x0000042806007981 */ /* 0x020ea4000c1e1900 */
[----:B--2---:R-:W-:-:S07]  /*a410*/  IMAD.IADD R0, R0, 0x1, -R5 ;  /* 0x0000000100007824 */ /* 0x004fce00078e0a05 */
.L_x_9198:
[----:B------:R-:W-:Y:S01]  /*a420*/  BSSY B1, `(.L_x_9199) ;  /* 0x000002d000017945 */ /* 0x000fe20003800000 */
[----:B------:R-:W-:Y:S02]  /*a430*/  SHF.R.S32.HI R12, RZ, 0x1f, R187 ;  /* 0x0000001fff0c7819 */ /* 0x000fe400000114bb */
[----:B------:R-:W-:Y:S02]  /*a440*/  SEL R13, R184, RZ, !P0 ;  /* 0x000000ffb80d7207 */ /* 0x000fe40004000000 */
[----:B------:R-:W-:Y:S02]  /*a450*/  SEL R188, R188, RZ, !P0 ;  /* 0x000000ffbcbc7207 */ /* 0x000fe40004000000 */
[----:B-----5:R-:W-:Y:S01]  /*a460*/  SHF.R.S32.HI R10, RZ, 0x1f, R3 ;  /* 0x0000001fff0a7819 */ /* 0x020fe20000011403 */
[----:B------:R-:W-:Y:S06]  /*a470*/  @P3 BRA `(.L_x_9200) ;  /* 0x00000000009c3947 */ /* 0x000fec0003800000 */
[----:B------:R-:W2:Y:S01]  /*a480*/  S2R R5, SR_TID.X ;  /* 0x0000000000057919 */ /* 0x000ea20000002100 */
[----:B------:R-:W4:Y:S02]  /*a490*/  LDC R14, c[0x0][0xbe8] ;  /* 0x0002fa00ff0e7b82 */ /* 0x000f240000000800 */
[----:B----4-:R-:W-:Y:S01]  /*a4a0*/  IMAD R4, R0, R14, RZ ;  /* 0x0000000e00047224 */ /* 0x010fe200078e02ff */
        /* <DEDUP_REMOVED lines=36> */
.L_x_9200:
[----:B------:R-:W-:Y:S05]  /*a6f0*/  BSYNC B1 ;  /* 0x0000000000017941 */ /* 0x000fea0003800000 */
.L_x_9199:
        /* <DEDUP_REMOVED lines=8> */
[----:B------:R-:W-:Y:S02]  /*a780*/  IMAD.IADD R9, R2, 0x1, R3 ;  /* 0x0000000102097824 */ /* 0x000fe400078e0203 */
[----:B------:R-:W-:Y:S02]  /*a790*/  IMAD R8, R12, UR4, RZ ;  /* 0x000000040c087c24 */ /* 0x000fe4000f8e02ff */
[----:B0-----:R-:W-:-:S04]  /*a7a0*/  @P2 IMAD.HI.U32 R6, R9, R16, RZ ;  /* 0x0000001009062227 */ /* 0x001fc800078e00ff */
[C---:B------:R-:W-:Y:S02]  /*a7b0*/  IMAD R7, R187.reuse, UR5, R8 ;  /* 0x00000005bb077c24 */ /* 0x040fe4000f8e0208 */
[----:B------:R-:W-:Y:S01]  /*a7c0*/  IMAD.WIDE.U32 R4, R187, UR4, R4 ;  /* 0x00000004bb047c25 */ /* 0x000fe2000f8e0004 */
[----:B------:R-:W-:-:S03]  /*a7d0*/  ULDC.64 UR4, c[0x0][0xaf0] ;  /* 0x0002bc0000047ab9 */ /* 0x000fc60000000a00 */
        /* <DEDUP_REMOVED lines=36> */
[----:B------:R-:W-:-:S11]  /*aa20*/  ISETP.GE.AND P5, PT, R185, UR4, PT ;  /* 0x00000004b9007c0c */ /* 0x000fd6000bfa6270 */
[-C--:B--2---:R-:W-:Y:S02]  /*aa30*/  @!P4 LEA R6, P2, R19, R2.reuse, 0x1 ;  /* 0x000000021306c211 */ /* 0x084fe400078408ff */
[----:B------:R-:W-:Y:S02]  /*aa40*/  @!P5 LEA R2, P3, R185, R2, 0x1 ;  /* 0x00000002b902d211 */ /* 0x000fe400078608ff */
[-C--:B---3--:R-:W-:Y:S02]  /*aa50*/  @!P4 LEA.HI.X R7, R19, R0.reuse, R196, 0x1, P2 ;  /* 0x000000001307c211 */ /* 0x088fe400010f0cc4 */
[----:B------:R-:W-:-:S03]  /*aa60*/  @!P5 LEA.HI.X R3, R185, R0, R195, 0x1, P3 ;  /* 0x00000000b903d211 */ /* 0x000fc600018f0cc3 */
[----:B------:R4:W-:Y:S04]  /*aa70*/  @!P4 ST.E.128 desc[UR40][R6.64], RZ ;  /* 0x000000ff0600c985 */ /* 0x0009e8000c101d28 */
[----:B------:R4:W-:Y:S02]  /*aa80*/  @!P5 ST.E.128 desc[UR40][R2.64], RZ ;  /* 0x000000ff0200d985 */ /* 0x0009e4000c101d28 */
.L_x_9202:
[----:B------:R-:W-:Y:S05]  /*aa90*/  BSYNC B1 ;  /* 0x0000000000017941 */ /* 0x000fea0003800000 */
.L_x_9201:
[----:B---3--:R3:W0:Y:S01]  /*aaa0*/  SHFL.IDX PT, R0, R5, 0x1, 0x181f ;  /* 0x00381f0005007f89 */ /* 0x00862200000e0000 */
[----:B------:R-:W-:Y:S03]  /*aab0*/  BSSY B1, `(.L_x_9203) ;  /* 0x000000c000017945 */ /* 0x000fe60003800000 */
[----:B--2-4-:R3:W2:Y:S01]  /*aac0*/  SHFL.IDX PT, R2, R4, 0x1, 0x181f ;  /* 0x00381f0004027f89 */ /* 0x0146a200000e0000 */
[----:B------:R-:W-:Y:S05]  /*aad0*/  @P1 BRA `(.L_x_9204) ;  /* 0x0000000000241947 */ /* 0x000fea0003800000 */
[----:B------:R-:W-:Y:S02]  /*aae0*/  ULDC UR4, c[0x0][0xac8] ;  /* 0x0002b20000047ab9 */ /* 0x000fe40000000800 */
[----:B------:R-:W-:Y:S02]  /*aaf0*/  ISETP.GE.AND P3, PT, R19, UR4, PT ;  /* 0x0000000413007c0c */ /* 0x000fe4000bf66270 */
[----:B------:R-:W-:-:S11]  /*ab00*/  ISETP.GE.AND P4, PT, R185, UR4, PT ;  /* 0x00000004b9007c0c */ /* 0x000fd6000bf86270 */
[-C--:B--2---:R-:W-:Y:S02]  /*ab10*/  @!P3 LEA R6, P1, R19, R2.reuse, 0x1 ;  /* 0x000000021306b211 */ /* 0x084fe400078208ff */
[----:B------:R-:W-:Y:S02]  /*ab20*/  @!P4 LEA R2, P2, R185, R2, 0x1 ;  /* 0x00000002b902c211 */ /* 0x000fe400078408ff */
[-C--:B0-----:R-:W-:Y:S02]  /*ab30*/  @!P3 LEA.HI.X R7, R19, R0.reuse, R196, 0x1, P1 ;  /* 0x000000001307b211 */ /* 0x081fe400008f0cc4 */
[----:B------:R-:W-:-:S03]  /*ab40*/  @!P4 LEA.HI.X R3, R185, R0, R195, 0x1, P2 ;  /* 0x00000000b903c211 */ /* 0x000fc600010f0cc3 */
[----:B------:R4:W-:Y:S04]  /*ab50*/  @!P3 ST.E.128 desc[UR40][R6.64], RZ ;  /* 0x000000ff0600b985 */ /* 0x0009e8000c101d28 */
[----:B------:R4:W-:Y:S02]  /*ab60*/  @!P4 ST.E.128 desc[UR40][R2.64], RZ ;  /* 0x000000ff0200c985 */ /* 0x0009e4000c101d28 */
.L_x_9204:
[----:B------:R-:W-:Y:S05]  /*ab70*/  BSYNC B1 ;  /* 0x0000000000017941 */ /* 0x000fea0003800000 */
.L_x_9203:
[----:B0-----:R0:W0:Y:S01]  /*ab80*/  SHFL.IDX PT, R0, R5, 0x2, 0x181f ;  /* 0x00581f0005007f89 */ /* 0x00102200000e0000 */
[----:B------:R-:W-:Y:S03]  /*ab90*/  BSSY B1, `(.L_x_9205) ;  /* 0x000000c000017945 */ /* 0x000fe60003800000 */
[----:B--2-4-:R2:W4:Y:S01]  /*aba0*/  SHFL.IDX PT, R2, R4, 0x2, 0x181f ;  /* 0x00581f0004027f89 */ /* 0x01452200000e0000 */
        /* <DEDUP_REMOVED lines=10> */
.L_x_9206:
[----:B------:R-:W-:Y:S05]  /*ac50*/  BSYNC B1 ;  /* 0x0000000000017941 */ /* 0x000fea0003800000 */
.L_x_9205:
[----:B0-----:R-:W-:Y:S01]  /*ac60*/  VIADD R0, R8, 0x60 ;  /* 0x0000006008007836 */ /* 0x001fe20000000000 */
[----:B------:R0:W0:Y:S04]  /*ac70*/  SHFL.IDX PT, R6, R5, 0x3, 0x181f ;  /* 0x00781f0005067f89 */ /* 0x00002800000e0000 */
[----:B------:R-:W-:Y:S01]  /*ac80*/  ISETP.GE.AND P0, PT, R0, R17, PT ;  /* 0x000000110000720c */ /* 0x000fe20003f06270 */
[----:B----4-:R4:W0:-:S12]  /*ac90*/  SHFL.IDX PT, R2, R4, 0x3, 0x181f ;  /* 0x00781f0004027f89 */ /* 0x01081800000e0000 */
[----:B----4-:R-:W-:Y:S05]  /*aca0*/  @P0 BRA `(.L_x_9197) ;  /* 0x0000000000240947 */ /* 0x010fea0003800000 */
[----:B------:R-:W-:Y:S02]  /*acb0*/  ULDC UR4, c[0x0][0xac8] ;  /* 0x0002b20000047ab9 */ /* 0x000fe40000000800 */
[----:B------:R-:W-:Y:S02]  /*acc0*/  ISETP.GE.AND P2, PT, R19, UR4, PT ;  /* 0x0000000413007c0c */ /* 0x000fe4000bf46270 */
[----:B------:R-:W-:-:S11]  /*acd0*/  ISETP.GE.AND P3, PT, R185, UR4, PT ;  /* 0x00000004b9007c0c */ /* 0x000fd6000bf66270 */
[-C--:B0-23--:R-:W-:Y:S02]  /*ace0*/  @!P2 LEA R4, P0, R19, R2.reuse, 0x1 ;  /* 0x000000021304a211 */ /* 0x08dfe400078008ff */
[----:B------:R-:W-:Y:S02]  /*acf0*/  @!P3 LEA R2, P1, R185, R2, 0x1 ;  /* 0x00000002b902b211 */ /* 0x000fe400078208ff */
[-C--:B------:R-:W-:Y:S02]  /*ad00*/  @!P2 LEA.HI.X R5, R19, R6.reuse, R196, 0x1, P0 ;  /* 0x000000061305a211 */ /* 0x080fe400000f0cc4 */
[----:B------:R-:W-:-:S03]  /*ad10*/  @!P3 LEA.HI.X R3, R185, R6, R195, 0x1, P1 ;  /* 0x00000006b903b211 */ /* 0x000fc600008f0cc3 */
[----:B------:R0:W-:Y:S04]  /*ad20*/  @!P2 ST.E.128 desc[UR40][R4.64], RZ ;  /* 0x000000ff0400a985 */ /* 0x0001e8000c101d28 */
[----:B------:R0:W-:Y:S02]  /*ad30*/  @!P3 ST.E.128 desc[UR40][R2.64], RZ ;  /* 0x000000ff0200b985 */ /* 0x0001e4000c101d28 */
.L_x_9197:
[----:B------:R-:W-:Y:S05]  /*ad40*/  BSYNC B0 ;  /* 0x0000000000007941 */ /* 0x000fea0003800000 */
.L_x_9188:
[----:B------:R-:W-:Y:S02]  /*ad50*/  ULDC UR4, c[0x0][0xc3c] ;  /* 0x00030f0000047ab9 */ /* 0x000fe40000000800 */
[----:B-1----:R-:W-:-:S13]  /*ad60*/  ISETP.GE.AND P0, PT, R47, UR4, PT ;  /* 0x000000042f007c0c */ /* 0x002fda000bf06270 */
[----:B------:R-:W-:Y:S05]  /*ad70*/  @!P0 BRA `(.L_x_9207) ;  /* 0xffffff6000188947 */ /* 0x000fea000383ffff */
[----:B------:R-:W-:Y:S05]  /*ad80*/  EXIT ;  /* 0x000000000000794d */ /* 0x000fea0003800000 */
.L_x_9152:
[----:B------:R-:W-:-:S08]  /*ad90*/  NOP ;  /* 0x0000000000007918 */ /* 0x000fd00000000000 */
[----:B--2---:R-:W0:-:S00]  /*ada0*/  USETMAXREG.DEALLOC.CTAPOOL 0x18 ;  /* 0x00000018000079c8 */ /* 0x004e0000080e0500 */
        /* <DEDUP_REMOVED lines=14> */
.L_x_9208:
        /* <DEDUP_REMOVED lines=42> */
.L_x_9214:
        /* <DEDUP_REMOVED lines=12> */
.L_x_9213:
[----:B------:R-:W-:Y:S05]  /*b1f0*/  BSYNC B0 ;  /* 0x0000000000007941 */ /* 0x000fea0003800000 */
.L_x_9212:
        /* <DEDUP_REMOVED lines=21> */
.L_x_9210:
        /* <DEDUP_REMOVED lines=20> */
.L_x_9215:
        /* <DEDUP_REMOVED lines=57> */
.L_x_9211:
[----:B------:R-:W-:Y:S02]  /*b820*/  IMAD.MOV.U32 R17, RZ, RZ, RZ ;  /* 0x000000ffff117224 */ /* 0x000fe400078e00ff */
[----:B------:R-:W-:Y:S02]  /*b830*/  IMAD.U32 R16, RZ, RZ, UR6 ;  /* 0x00000006ff107e24 */ /* 0x000fe4000f8e00ff */
[----:B------:R-:W-:-:S07]  /*b840*/  IMAD.MOV.U32 R18, RZ, RZ, RZ ;  /* 0x000000ffff127224 */ /* 0x000fce00078e00ff */
.L_x_9216:
[----:B------:R-:W-:-:S13]  /*b850*/  ISETP.NE.AND P0, PT, R0, RZ, PT ;  /* 0x000000ff0000720c */ /* 0x000fda0003f05270 */
[----:B------:R-:W1:Y:S01]  /*b860*/  @!P0 S2R R3, SR_CgaCtaId ;  /* 0x0000000000038919 */ /* 0x000e620000008800 */
[----:B------:R-:W-:-:S04]  /*b870*/  @!P0 MOV R0, 0x400 ;  /* 0x0000040000008802 */ /* 0x000fc80000000f00 */
[----:B-1----:R-:W-:-:S05]  /*b880*/  @!P0 LEA R0, R3, R0, 0x18 ;  /* 0x0000000003008211 */ /* 0x002fca00078ec0ff */
[----:B------:R2:W-:Y:S01]  /*b890*/  @!P0 STS.128 [R0+0x288d0], R16 ;  /* 0x0288d01000008388 */ /* 0x0005e20000000c00 */
[----:B------:R-:W-:Y:S06]  /*b8a0*/  BAR.ARV 0x5, 0x180 ;  /* 0x0146000000007b1d */ /* 0x000fec0000002000 */
.L_x_9209:
        /* <DEDUP_REMOVED lines=33> */
.L_x_9316:
[----:B0---4-:R-:W0:Y:S02]  /*bac0*/  LDC.64 R2, c[0x0][0xc88] ;  /* 0x00032200ff027b82 */ /* 0x011e240000000a00 */
[----:B0-----:R-:W-:-:S05]  /*bad0*/  IMAD.WIDE R2, R19, 0x4, R2 ;  /* 0x0000000413027825 */ /* 0x001fca00078e0202 */
[----:B--2---:R-:W2:Y:S01]  /*bae0*/  LDG.E R12, desc[UR40][R2.64] ;  /* 0x00000028020c7981 */ /* 0x004ea2000c1e1900 */
        /* <DEDUP_REMOVED lines=53> */
.L_x_9218:
        /* <DEDUP_REMOVED lines=8> */
[----:B------:R-:W-:-:S04]  /*bec0*/  IADD3 R6, P0, R11, UR4, RZ ;  /* 0x000000040b067c10 */ /* 0x000fc8000ff1e0ff */
[----:B------:R-:W-:-:S05]  /*bed0*/  IADD3.X R7, R10, UR5, RZ, P0, !PT ;  /* 0x000000050a077c10 */ /* 0x000fca00087fe4ff */
[----:B------:R2:W5:Y:S01]  /*bee0*/  LDG.E R6, desc[UR40][R6.64] ;  /* 0x0000002806067981 */ /* 0x000562000c1e1900 */
[----:B------:R-:W-:Y:S05]  /*bef0*/  BRA `(.L_x_9220) ;  /* 0x0000000000107947 */ /* 0x000fea0003800000 */
.L_x_9219:
[----:B------:R-:W-:Y:S05]  /*bf00*/  @!P0 BRA `(.L_x_9220) ;  /* 0x00000000000c8947 */ /* 0x000fea0003800000 */
[----:B------:R-:W2:Y:S04]  /*bf10*/  LDG.E R6, desc[UR40][R4.64] ;  /* 0x0000002804067981 */ /* 0x000ea8000c1e1900 */
[----:B------:R-:W2:Y:S02]  /*bf20*/  LDG.E R4, desc[UR40][R4.64+0x4] ;  /* 0x0000042804047981 */ /* 0x000ea4000c1e1900 */
[----:B--2---:R-:W-:-:S07]  /*bf30*/  IMAD.IADD R6, R4, 0x1, -R6 ;  /* 0x0000000104067824 */ /* 0x004fce00078e0a06 */
.L_x_9220:
[----:B-----5:R-:W-:Y:S01]  /*bf40*/  IMAD.IADD R6, R6, 0x1, -R0 ;  /* 0x0000000106067824 */ /* 0x020fe200078e0a00 */
[----:B------:R-:W-:Y:S01]  /*bf50*/  BSSY B7, `(.L_x_9221) ;  /* 0x00003ff000077945 */ /* 0x000fe20003800000 */
[----:B------:R-:W3:Y:S02]  /*bf60*/  LDC R0, c[0x0][0x448] ;  /* 0x00011200ff007b82 */ /* 0x000ee40000000800 */
[----:B---3--:R-:W-:Y:S01]  /*bf70*/  ISETP.NE.AND P0, PT, R0, 0x1, PT ;  /* 0x000000010000780c */ /* 0x008fe20003f05270 */
[----:B------:R-:W-:-:S04]  /*bf80*/  IMAD.SHL.U32 R0, R17, 0x80, RZ ;  /* 0x0000008011007824 */ /* 0x000fc800078e00ff */
[----:B------:R-:W-:-:S08]  /*bf90*/  VIADD R0, R0, 0x7f ;  /* 0x0000007f00007836 */ /* 0x000fd00000000000 */
[----:B------:R-:W3:Y:S08]  /*bfa0*/  @P0 LDC R2, c[0x0][0x44c] ;  /* 0x00011300ff020b82 */ /* 0x000ef00000000800 */
[----:B------:R-:W4:Y:S01]  /*bfb0*/  @P0 LDC R3, c[0x0][0x450] ;  /* 0x00011400ff030b82 */ /* 0x000f220000000800 */
[----:B---3--:R-:W-:-:S05]  /*bfc0*/  @P0 IMAD.HI.U32 R2, R0, R2, RZ ;  /* 0x0000000200020227 */ /* 0x008fca00078e00ff */
[----:B----4-:R-:W-:Y:S02]  /*bfd0*/  @P0 SHF.R.U32.HI R0, RZ, R3, R2 ;  /* 0x00000003ff000219 */ /* 0x010fe40000011602 */
[C---:B------:R-:W-:Y:S01]  /*bfe0*/  IADD3 R2, R6.reuse, 0x80, -R9 ;  /* 0x0000008006027810 */ /* 0x040fe20007ffe809 */
[----:B------:R-:W-:-:S04]  /*bff0*/  VIADD R6, R6, 0x7f ;  /* 0x0000007f06067836 */ /* 0x000fc80000000000 */
[----:B------:R-:W-:Y:S01]  /*c000*/  IMAD.IADD R0, R2, 0x1, R0 ;  /* 0x0000000102007824 */ /* 0x000fe200078e0200 */
[----:B------:R-:W-:-:S04]  /*c010*/  SHF.R.S32.HI R2, RZ, 0x1f, R6 ;  /* 0x0000001fff027819 */ /* 0x000fc80000011406 */
[----:B------:R-:W-:Y:S02]  /*c020*/  SHF.R.S32.HI R3, RZ, 0x1f, R0 ;  /* 0x0000001fff037819 */ /* 0x000fe40000011400 */
[----:B------:R-:W-:Y:S02]  /*c030*/  LEA.HI R2, R2, R6, RZ, 0x7 ;  /* 0x0000000602027211 */ /* 0x000fe400078f38ff */
[----:B------:R-:W-:Y:S02]  /*c040*/  LEA.HI R3, R3, R0, RZ, 0x7 ;  /* 0x0000000003037211 */ /* 0x000fe400078f38ff */
[----:B------:R-:W-:Y:S02]  /*c050*/  SHF.R.S32.HI R2, RZ, 0x7, R2 ;  /* 0x00000007ff027819 */ /* 0x000fe40000011402 */
[----:B------:R-:W-:-:S04]  /*c060*/  SHF.R.S32.HI R3, RZ, 0x7, R3 ;  /* 0x00000007ff037819 */ /* 0x000fc80000011403 */
[----:B------:R-:W-:-:S04]  /*c070*/  VIMNMX R4, R2, R3, PT ;  /* 0x0000000302047248 */ /* 0x000fc80003fe0100 */
[----:B------:R-:W-:Y:S01]  /*c080*/  ISETP.GT.AND P0, PT, R4, RZ, PT ;  /* 0x000000ff0400720c */ /* 0x000fe20003f04270 */
        /* <DEDUP_REMOVED lines=19> */
.L_x_9222:
        /* <DEDUP_REMOVED lines=21> */
.L_x_9225:
[----:B------:R-:W-:Y:S05]  /*c310*/  BSYNC B6 ;  /* 0x0000000000067941 */ /* 0x000fea0003800000 */
.L_x_9224:
        /* <DEDUP_REMOVED lines=21> */
.L_x_9228:
        /* <DEDUP_REMOVED lines=16> */
.L_x_9227:
[----:B------:R-:W-:Y:S05]  /*c570*/  BSYNC B6 ;  /* 0x0000000000067941 */ /* 0x000fea0003800000 */
.L_x_9226:
[----:B------:R-:W3:Y:S01]  /*c580*/  LDL.LU R2, [R1] ;  /* 0x0000000001027983 */ /* 0x000ee20000300800 */
[----:B------:R-:W-:-:S03]  /*c590*/  ULDC.64 UR4, c[0x0][0x9f8] ;  /* 0x00027e0000047ab9 */ /* 0x000fc60000000a00 */
[----:B------:R-:W4:Y:S04]  /*c5a0*/  LDL.LU R4, [R1+0xc] ;  /* 0x00000c0001047983 */ /* 0x000f280000300800 */
[----:B--2---:R-:W2:Y:S01]  /*c5b0*/  LDL R7, [R1+0x10] ;  /* 0x0000100001077983 */ /* 0x004ea20000100800 */
[----:B------:R-:W-:-:S03]  /*c5c0*/  ISETP.NE.U32.AND P0, PT, RZ, UR4, PT ;  /* 0x00000004ff007c0c */ /* 0x000fc6000bf05070 */
[----:B------:R-:W5:Y:S01]  /*c5d0*/  LDL R0, [R1+0x2c] ;  /* 0x00002c0001007983 */ /* 0x000f620000100800 */
[----:B------:R-:W-:-:S13]  /*c5e0*/  ISETP.NE.AND.EX P0, PT, RZ, UR5, PT, P0 ;  /* 0x00000005ff007c0c */ /* 0x000fda000bf05300 */
[----:B---3--:R-:W-:-:S04]  /*c5f0*/  @P0 IADD3 R2, P1, R2, UR4, RZ ;  /* 0x0000000402020c10 */ /* 0x008fc8000ff3e0ff */
[----:B----4-:R-:W-:Y:S01]  /*c600*/  @P0 IADD3.X R3, R4, UR5, RZ, P1, !PT ;  /* 0x0000000504030c10 */ /* 0x010fe20008ffe4ff */
[----:B------:R-:W-:-:S04]  /*c610*/  ULDC.64 UR4, c[0x0][0xa08] ;  /* 0x0002820000047ab9 */ /* 0x000fc80000000a00 */
[----:B--2---:R2:W3:Y:S02]  /*c620*/  @P0 LDG.E R7, desc[UR40][R2.64] ;  /* 0x0000002802070981 */ /* 0x0044e4000c1e1900 */
        /* <DEDUP_REMOVED lines=14> */
.L_x_9332:
        /* <DEDUP_REMOVED lines=10> */
.L_x_9335:
[----:B------:R-:W-:Y:S05]  /*c7b0*/  @!P6 BRA `(.L_x_9230) ;  /* 0x000000040020e947 */ /* 0x000fea0003800000 */
[----:B------:R-:W-:-:S04]  /*c7c0*/  ISETP.NE.U32.AND P0, PT, R2, RZ, PT ;  /* 0x000000ff0200720c */ /* 0x000fc80003f05070 */
[----:B------:R-:W-:-:S13]  /*c7d0*/  ISETP.NE.AND.EX P0, PT, R3, RZ, PT, P0 ;  /* 0x000000ff0300720c */ /* 0x000fda0003f05300 */
[----:B------:R-:W-:Y:S05]  /*c7e0*/  @!P0 BRA `(.L_x_9232) ;  /* 0x0000000000548947 */ /* 0x000fea0003800000 */
[----:B------:R-:W4:Y:S01]  /*c7f0*/  LDC R6, c[0x0][0x43c] ;  /* 0x00010f00ff067b82 */ /* 0x000f220000000800 */
[----:B01----:R-:W-:Y:S01]  /*c800*/  IMAD.MOV.U32 R9, RZ, RZ, R4 ;  /* 0x000000ffff097224 */ /* 0x003fe200078e0004 */
[----:B------:R-:W-:-:S03]  /*c810*/  ULDC.64 UR4, c[0x0][0x428] ;  /* 0x00010a0000047ab9 */ /* 0x000fc60000000a00 */
        /* <DEDUP_REMOVED lines=18> */
.L_x_9232:
[----:B------:R-:W5:Y:S04]  /*c940*/  LDL R7, [R1+0x4] ;  /* 0x0000040001077983 */ /* 0x000f680000100800 */
[----:B---34-:R-:W5:Y:S04]  /*c950*/  LDL R0, [R1+0x8] ;  /* 0x0000080001007983 */ /* 0x018f680000100800 */
[----:B------:R-:W3:Y:S01]  /*c960*/  LDL R2, [R1+0x14] ;  /* 0x0000140001027983 */ /* 0x000ee20000100800 */
[----:B-----5:R-:W-:Y:S01]  /*c970*/  IMAD R0, R0, 0x8, R7 ;  /* 0x0000000800007824 */ /* 0x020fe200078e0207 */
[----:B---3--:R-:W-:-:S04]  /*c980*/  SHF.L.U32 R2, R2, 0x1f, RZ ;  /* 0x0000001f02027819 */ /* 0x008fc800000006ff */
[----:B------:R-:W3:Y:S02]  /*c990*/  SYNCS.PHASECHK.TRANS64.TRYWAIT P0, [R0+URZ+0x28840], R2 ;  /* 0x02884002000075a7 */ /* 0x000ee4000800017f */
[----:B---3--:R-:W-:Y:S05]  /*c9a0*/  @!P0 BRA `(.L_x_9233) ;  /* 0x00000048006c8947 */ /* 0x008fea0003800000 */
.L_x_9336:
        /* <DEDUP_REMOVED lines=11> */
.L_x_9234:
[----:B--2---:R-:W2:Y:S04]  /*ca60*/  LDL R5, [R1+0x4] ;  /* 0x0000040001057983 */ /* 0x004ea80000100800 */
[----:B------:R-:W2:Y:S04]  /*ca70*/  LDL R4, [R1+0x8] ;  /* 0x0000080001047983 */ /* 0x000ea80000100800 */
[----:B------:R-:W4:Y:S04]  /*ca80*/  LDL R6, [R1+0xc] ;  /* 0x00000c0001067983 */ /* 0x000f280000100800 */
[----:B------:R-:W5:Y:S04]  /*ca90*/  LDL R3, [R1+0x18] ;  /* 0x0000180001037983 */ /* 0x000f680000100800 */
[----:B---3--:R-:W3:Y:S01]  /*caa0*/  LDL R2, [R1] ;  /* 0x0000000001027983 */ /* 0x008ee20000100800 */
[----:B------:R-:W-:Y:S01]  /*cab0*/  R2UR UR9, R0 ;  /* 0x00000000000972ca */ /* 0x000fe200000e0000 */
[----:B------:R-:W-:Y:S01]  /*cac0*/  UIADD3 UR4, UP0, UR38, 0x370, URZ ;  /* 0x0000037026047890 */ /* 0x000fe2000ff1e03f */
[----:B------:R-:W-:-:S02]  /*cad0*/  R2UR UR12, R18 ;  /* 0x00000000120c72ca */ /* 0x000fc400000e0000 */
[----:B------:R-:W-:Y:S01]  /*cae0*/  PLOP3.LUT P0, PT, PT, PT, PT, 0x80, 0x0 ;  /* 0x000000000000781c */ /* 0x000fe20003f0f070 */
[----:B------:R-:W-:Y:S01]  /*caf0*/  UMOV UR10, URZ ;  /* 0x0000003f000a7c82 */ /* 0x000fe20008000000 */
[----:B------:R-:W-:-:S07]  /*cb00*/  UMOV UR7, 0x14f00000 ;  /* 0x14f0000000077882 */ /* 0x000fce0000000000 */
[----:B------:R-:W-:Y:S01]  /*cb10*/  UIADD3 UR9, UR9, 0x28830, URZ ;  /* 0x0002883009097890 */ /* 0x000fe2000fffe03f */
[----:B------:R-:W-:Y:S01]  /*cb20*/  UMOV UR15, 0x40 ;  /* 0x00000040000f7882 */ /* 0x000fe20000000000 */
[----:B--2---:R-:W-:Y:S01]  /*cb30*/  IMAD R0, R4, 0x8000, R5 ;  /* 0x0000800004007824 */ /* 0x004fe200078e0205 */
[----:B----4-:R-:W-:-:S04]  /*cb40*/  R2UR UR11, R6 ;  /* 0x00000000060b72ca */ /* 0x010fc800000e0000 */
[----:B------:R-:W-:Y:S02]  /*cb50*/  R2UR UR6, R0 ;  /* 0x00000000000672ca */ /* 0x000fe400000e0000 */
[----:B-----5:R-:W-:Y:S02]  /*cb60*/  R2UR UR5, R3 ;  /* 0x00000000030572ca */ /* 0x020fe400000e0000 */
[----:B---3--:R-:W-:-:S09]  /*cb70*/  R2UR UR13, R2 ;  /* 0x00000000020d72ca */ /* 0x008fd200000e0000 */
[----:B------:R-:W-:Y:S02]  /*cb80*/  UIADD3 UR8, UR6, 0x18400, URZ ;  /* 0x0001840006087890 */ /* 0x000fe4000fffe03f */
[----:B------:R-:W-:Y:S02]  /*cb90*/  ULEA UR11, UR11, UR5, 0x7 ;  /* 0x000000050b0b7291 */ /* 0x000fe4000f8e383f */
[----:B------:R-:W-:Y:S02]  /*cba0*/  UIADD3.X UR5, URZ, UR39, URZ, UP0, !UPT ;  /* 0x000000273f057290 */ /* 0x000fe400087fe43f */
[----:B------:R-:W-:Y:S01]  /*cbb0*/  UIADD3 UR14, UR6, 0x1c400, URZ ;  /* 0x0001c400060e7890 */ /* 0x000fe2000fffe03f */
[----:B------:R-:W-:Y:S02]  /*cbc0*/  P2R R0, PR, RZ, 0x1 ;  /* 0x00000001ff007803 */ /* 0x000fe40000000000 */
[----:B------:R-:W-:-:S04]  /*cbd0*/  UMOV UR6, 0x0 ;  /* 0x0000000000067882 */ /* 0x000fc80000000000 */
[----:B------:R2:W-:Y:S01]  /*cbe0*/  UTMALDG.4D [UR8], [UR4], desc[UR6] ;  /* 0x00000608040075b4 */ /* 0x0005e20008019000 */
[----:B------:R4:W-:Y:S01]  /*cbf0*/  STL [R1+0x20], R0 ;  /* 0x0000200001007387 */ /* 0x0009e20000100800 */
[----:B--2---:R-:W-:Y:S01]  /*cc00*/  UMOV UR8, UR14 ;  /* 0x0000000e00087c82 */ /* 0x004fe20008000000 */
[----:B------:R-:W-:Y:S02]  /*cc10*/  UMOV UR10, UR15 ;  /* 0x0000000f000a7c82 */ /* 0x000fe40008000000 */
[----:B------:R4:W-:Y:S01]  /*cc20*/  UTMALDG.4D [UR8], [UR4], desc[UR6] ;  /* 0x00000608040075b4 */ /* 0x0009e20008019000 */
[----:B------:R-:W-:Y:S02]  /*cc30*/  NOP ;  /* 0x0000000000007918 */ /* 0x000fe40000000000 */
.L_x_9230:
[----:B------:R-:W5:Y:S04]  /*cc40*/  LDL R2, [R1+0x4] ;  /* 0x0000040001027983 */ /* 0x000f680000100800 */
[----:B------:R-:W5:Y:S04]  /*cc50*/  LDL.LU R3, [R1+0x30] ;  /* 0x0000300001037983 */ /* 0x000f680000300800 */
[----:B--2---:R-:W2:Y:S04]  /*cc60*/  LDL.LU R5, [R1+0x28] ;  /* 0x0000280001057983 */ /* 0x004ea80000300800 */
[----:B---3--:R-:W3:Y:S01]  /*cc70*/  LDL.LU R4, [R1+0x38] ;  /* 0x0000380001047983 */ /* 0x008ee20000300800 */
[----:B------:R-:W-:Y:S05]  /*cc80*/  WARPSYNC.ALL ;  /* 0x0000000000007948 */ /* 0x000fea0003800000 */
[----:B----4-:R-:W-:Y:S01]  /*cc90*/  ULDC.64 UR4, c[0x0][0x298] ;  /* 0x0000a60000047ab9 */ /* 0x010fe20000000a00 */
[----:B------:R-:W-:Y:S01]  /*cca0*/  ULDC.64 UR6, c[0x0][0xa00] ;  /* 0x0002800000067ab9 */ /* 0x000fe20000000a00 */
[----:B------:R-:W-:Y:S01]  /*ccb0*/  BSSY B6, `(.L_x_9235) ;  /* 0x0000024000067945 */ /* 0x000fe20003800000 */
[----:B------:R-:W-:Y:S01]  /*ccc0*/  BAR.SYNC.DEFER_BLOCKING 0x8, 0x180 ;  /* 0x0206000000007b1d */ /* 0x000fe20000010000 */
[----:B------:R-:W-:-:S04]  /*ccd0*/  ISETP.NE.U32.AND P0, PT, RZ, UR6, PT ;  /* 0x00000006ff007c0c */ /* 0x000fc8000bf05070 */
[----:B------:R-:W-:Y:S01]  /*cce0*/  ISETP.NE.AND.EX P0, PT, RZ, UR7, PT, P0 ;  /* 0x00000007ff007c0c */ /* 0x000fe2000bf05300 */
[----:B-----5:R-:W-:Y:S01]  /*ccf0*/  VIADD R2, R2, 0x10400 ;  /* 0x0001040002027836 */ /* 0x020fe20000000000 */
[----:B------:R-:W-:-:S04]  /*cd00*/  SHF.R.S32.HI R0, RZ, 0x1f, R3 ;  /* 0x0000001fff007819 */ /* 0x000fc80000011403 */
        /* <DEDUP_REMOVED lines=30> */
.L_x_9236:
[----:B------:R-:W-:Y:S05]  /*cef0*/  BSYNC B6 ;  /* 0x0000000000067941 */ /* 0x000fea0003800000 */
.L_x_9235:
        /* <DEDUP_REMOVED lines=8> */
[----:B01----:R-:W0:Y:S03]  /*cf80*/  S2R R9, SR_TID.X ;  /* 0x0000000000097919 */ /* 0x003e260000002100 */
[----:B------:R1:W5:Y:S01]  /*cf90*/  LDL R10, [R1+0x34] ;  /* 0x00003400010a7983 */ /* 0x0003620000100800 */
[----:B---3--:R-:W-:Y:S01]  /*cfa0*/  ISETP.NE.AND P0, PT, R7, 0x1, PT ;  /* 0x000000010700780c */ /* 0x008fe20003f05270 */
[----:B0-----:R-:W-:-:S05]  /*cfb0*/  IMAD.SHL.U32 R8, R9, 0x8, RZ ;  /* 0x0000000809087824 */ /* 0x001fca00078e00ff */
[----:B------:R-:W-:-:S04]  /*cfc0*/  LOP3.LUT R8, R8, 0x38, RZ, 0xc0, !PT ;  /* 0x0000003808087812 */ /* 0x000fc800078ec0ff */
        /* <DEDUP_REMOVED lines=10> */
[----:B------:R-:W2:Y:S03]  /*d070*/  @P0 LDC R6, c[0x0][0x450] ;  /* 0x00011400ff060b82 */ /* 0x000ea60000000800 */
[----:B------:R-:W-:Y:S01]  /*d080*/  IMAD R0, R4, UR5, R0 ;  /* 0x0000000504007c24 */ /* 0x000fe2000f8e0200 */
[----:B------:R-:W-:Y:S01]  /*d090*/  ULDC.64 UR4, c[0x0][0x2d0] ;  /* 0x0000b40000047ab9 */ /* 0x000fe20000000a00 */
[----:B------:R-:W3:Y:S02]  /*d0a0*/  S2R R4, SR_TID.X ;  /* 0x0000000000047919 */ /* 0x000ee40000002100 */
[----:B------:R-:W-:Y:S01]  /*d0b0*/  IMAD.IADD R3, R3, 0x1, R0 ;  /* 0x0000000103037824 */ /* 0x000fe200078e0200 */
[----:B0-----:R-:W-:-:S04]  /*d0c0*/  LOP3.LUT R5, R5, 0x7f, RZ, 0xc0, !PT ;  /* 0x0000007f05057812 */ /* 0x001fc800078ec0ff */
[----:B------:R-:W-:Y:S01]  /*d0d0*/  SHF.R.U32.HI R5, RZ, 0x3, R5 ;  /* 0x00000003ff057819 */ /* 0x000fe20000011605 */
[----:B---3--:R-:W-:-:S05]  /*d0e0*/  IMAD.SHL.U32 R4, R4, 0x10, RZ ;  /* 0x0000001004047824 */ /* 0x008fca00078e00ff */
[----:B------:R-:W-:Y:S02]  /*d0f0*/  LOP3.LUT R4, R5, 0x70, R4, 0xf8, !PT ;  /* 0x0000007005047812 */ /* 0x000fe400078ef804 */
[----:B------:R-:W0:Y:S03]  /*d100*/  @P0 LDC R5, c[0x0][0x44c] ;  /* 0x00011300ff050b82 */ /* 0x000e260000000800 */
[----:B------:R-:W-:-:S04]  /*d110*/  IMAD R0, R17, 0x80, R4 ;  /* 0x0000008011007824 */ /* 0x000fc800078e0204 */
[----:B------:R-:W-:Y:S02]  /*d120*/  IMAD.MOV.U32 R4, RZ, RZ, R0 ;  /* 0x000000ffff047224 */ /* 0x000fe400078e0000 */
[----:B0-----:R-:W-:-:S05]  /*d130*/  @P0 IMAD.HI.U32 R5, R0, R5, RZ ;  /* 0x0000000500050227 */ /* 0x001fca00078e00ff */
[----:B--2---:R-:W-:-:S05]  /*d140*/  @P0 SHF.R.U32.HI R4, RZ, R6, R5 ;  /* 0x00000006ff040219 */ /* 0x004fca0000011605 */
        /* <DEDUP_REMOVED lines=12> */
[----:B------:R-:W-:Y:S02]  /*d210*/  ISETP.GE.AND P1, PT, R8, UR4, PT ;  /* 0x0000000408007c0c */ /* 0x000fe4000bf26270 */
[----:B------:R1:W5:Y:S01]  /*d220*/  LDL R8, [R1+0x24] ;  /* 0x0000240001087983 */ /* 0x0003620000100800 */
[----:B------:R-:W-:Y:S02]  /*d230*/  IMAD.SHL.U32 R9, R9, 0x8, RZ ;  /* 0x0000000809097824 */ /* 0x000fe400078e00ff */
[----:B------:R-:W-:-:S03]  /*d240*/  IMAD R0, R0, UR5, R6 ;  /* 0x0000000500007c24 */ /* 0x000fc6000f8e0206 */
[----:B------:R-:W-:Y:S01]  /*d250*/  LOP3.LUT R9, R9, 0x38, RZ, 0xc0, !PT ;  /* 0x0000003809097812 */ /* 0x000fe200078ec0ff */
[----:B------:R-:W-:Y:S01]  /*d260*/  IMAD.IADD R0, R5, 0x1, R0 ;  /* 0x0000000105007824 */ /* 0x000fe200078e0200 */
[C---:B------:R-:W-:Y:S02]  /*d270*/  LEA R3, P2, R4.reuse, UR6, 0x1 ;  /* 0x0000000604037c11 */ /* 0x040fe4000f8408ff */
[----:B------:R-:W-:Y:S01]  /*d280*/  ISETP.GE.AND P0, PT, R9, UR4, PT ;  /* 0x0000000409007c0c */ /* 0x000fe2000bf06270 */
[----:B------:R-:W-:Y:S01]  /*d290*/  UMOV UR4, 0xffffffff ;  /* 0xffffffff00047882 */ /* 0x000fe20000000000 */
[----:B------:R-:W-:Y:S02]  /*d2a0*/  LEA.HI.X R0, R4, UR7, R0, 0x1, P2 ;  /* 0x0000000704007c11 */ /* 0x000fe400090f0c00 */
[----:B-1----:R-:W-:Y:S09]  /*d2b0*/  BRA.DIV UR4, `(.L_x_9237) ;  /* 0x00000042043c7947 */ /* 0x002ff2000b800000 */
[----:B------:R-:W0:Y:S01]  /*d2c0*/  S2R R4, SR_TID.X ;  /* 0x0000000000047919 */ /* 0x000e220000002100 */
[----:B-----5:R-:W-:Y:S01]  /*d2d0*/  IMAD R2, R10, R7, RZ ;  /* 0x000000070a027224 */ /* 0x020fe200078e02ff */
[----:B------:R-:W1:Y:S04]  /*d2e0*/  SHFL.IDX PT, R5, R3, RZ, 0x181f ;  /* 0x00181fff03057589 */ /* 0x000e6800000e0000 */
[----:B------:R-:W-:Y:S04]  /*d2f0*/  SHFL.IDX PT, R6, R3, 0x1, 0x181f ;  /* 0x00381f0003067f89 */ /* 0x000fe800000e0000 */
        /* <DEDUP_REMOVED lines=9> */
[----:B0-----:R-:W-:-:S05]  /*d390*/  @!P4 IMAD.X R4, RZ, RZ, R4, P3 ;  /* 0x000000ffff04c224 */ /* 0x001fca00018e0604 */
[----:B------:R-:W-:-:S04]  /*d3a0*/  @!P4 LOP3.LUT R5, R5, R4, RZ, 0x3c, !PT ;  /* 0x000000040505c212 */ /* 0x000fc800078e3cff */
[----:B------:R-:W-:-:S04]  /*d3b0*/  @!P4 LOP3.LUT R4, R5, R4, RZ, 0x3c, !PT ;  /* 0x000000040504c212 */ /* 0x000fc800078e3cff */
[----:B------:R-:W-:-:S05]  /*d3c0*/  @!P4 LOP3.LUT R5, R5, R4, RZ, 0x3c, !PT ;  /* 0x000000040505c212 */ /* 0x000fca00078e3cff */
[----:B------:R-:W-:Y:S04]  /*d3d0*/  @!P4 LDGSTS.E.BYPASS.LTC128B.128 [R8+0x10400], desc[UR40][R4.64], !P0 ;  /* 0x104000000408cfae */ /* 0x000fe8000c101d68 */
[----:B------:R0:W-:Y:S02]  /*d3e0*/  @!P4 LDGSTS.E.BYPASS.LTC128B.128 [R8+0x14400], desc[UR40][R4.64+0x80], !P1 ;  /* 0x144000800408cfae */ /* 0x0001e4000c901d68 */
[----:B0-----:R-:W-:-:S05]  /*d3f0*/  @!P2 LEA R5, P3, R9, R6, 0x1 ;  /* 0x000000060905a211 */ /* 0x001fca00078608ff */
[----:B------:R-:W-:-:S05]  /*d400*/  @!P2 IMAD.X R4, RZ, RZ, R7, P3 ;  /* 0x000000ffff04a224 */ /* 0x000fca00018e0607 */
[----:B------:R-:W-:-:S04]  /*d410*/  @!P2 LOP3.LUT R5, R5, R4, RZ, 0x3c, !PT ;  /* 0x000000040505a212 */ /* 0x000fc800078e3cff */
[----:B------:R-:W-:-:S04]  /*d420*/  @!P2 LOP3.LUT R4, R5, R4, RZ, 0x3c, !PT ;  /* 0x000000040504a212 */ /* 0x000fc800078e3cff */
[----:B------:R-:W-:-:S05]  /*d430*/  @!P2 LOP3.LUT R5, R5, R4, RZ, 0x3c, !PT ;  /* 0x000000040505a212 */ /* 0x000fca00078e3cff */
[----:B------:R-:W-:Y:S04]  /*d440*/  @!P2 LDGSTS.E.BYPASS.LTC128B.128 [R8+0x10c00], desc[UR40][R4.64], !P0 ;  /* 0x10c000000408afae */ /* 0x000fe8000c101d68 */
[----:B------:R0:W-:Y:S02]  /*d450*/  @!P2 LDGSTS.E.BYPASS.LTC128B.128 [R8+0x14c00], desc[UR40][R4.64+0x80], !P1 ;  /* 0x14c000800408afae */ /* 0x0001e4000c901d68 */
[----:B0-----:R-:W-:Y:S02]  /*d460*/  VIADD R4, R17, 0x20 ;  /* 0x0000002011047836 */ /* 0x001fe40000000000 */
[----:B------:R-:W0:Y:S03]  /*d470*/  SHFL.IDX PT, R5, R3, 0x2, 0x181f ;  /* 0x00581f0003057f89 */ /* 0x000e2600000e0000 */
[----:B------:R-:W-:-:S02]  /*d480*/  ISETP.GE.AND P2, PT, R4, R2, PT ;  /* 0x000000020400720c */ /* 0x000fc40003f46270 */
[----:B------:R-:W1:Y:S11]  /*d490*/  SHFL.IDX PT, R4, R0, 0x2, 0x181f ;  /* 0x00581f0000047f89 */ /* 0x000e7600000e0000 */
[----:B0-----:R-:W-:-:S05]  /*d4a0*/  @!P2 LEA R5, P3, R9, R5, 0x1 ;  /* 0x000000050905a211 */ /* 0x001fca00078608ff */
[----:B-1----:R-:W-:-:S05]  /*d4b0*/  @!P2 IMAD.X R4, RZ, RZ, R4, P3 ;  /* 0x000000ffff04a224 */ /* 0x002fca00018e0604 */
        /* <DEDUP_REMOVED lines=50> */
[----:B--2---:R1:W-:Y:S02]  /*d7e0*/  @!P2 LDGSTS.E.BYPASS.LTC128B.128 [R8+0x17400], desc[UR40][R4.64+0x80], !P1 ;  /* 0x174000800408afae */ /* 0x0043e4000c901d68 */
.L_x_9353:
        /* <DEDUP_REMOVED lines=11> */
.L_x_9239:
[----:B------:R-:W-:Y:S05]  /*d8a0*/  BSYNC B0 ;  /* 0x0000000000007941 */ /* 0x000fea0003800000 */
.L_x_9238:
[----:B012---:R-:W2:Y:S01]  /*d8b0*/  LDL R8, [R1+0x4] ;  /* 0x0000040001087983 */ /* 0x007ea20000100800 */
[----:B------:R-:W-:Y:S01]  /*d8c0*/  PLOP3.LUT P0, PT, PT, PT, PT, 0x80, 0x0 ;  /* 0x000000000000781c */ /* 0x000fe20003f0f070 */
[----:B------:R-:W-:Y:S01]  /*d8d0*/  NOP ;  /* 0x0000000000007918 */ /* 0x000fe20000000000 */
[----:B--2---:R-:W-:-:S11]  /*d8e0*/  VIADD R6, R8, 0x28800 ;  /* 0x0002880008067836 */ /* 0x004fd60000000000 */
.L_x_9240:
        /* <DEDUP_REMOVED lines=19> */
.L_x_9354:
[----:B------:R-:W-:Y:S05]  /*da20*/  BSYNC B0 ;  /* 0x0000000000007941 */ /* 0x000fea0003800000 */
.L_x_9241:
        /* <DEDUP_REMOVED lines=47> */
.L_x_9249:
[----:B------:R-:W2:Y:S01]  /*dd20*/  LDL R0, [R1+0x4] ;  /* 0x0000040001007983 */ /* 0x000ea20000100800 */
[----:B------:R-:W-:Y:S01]  /*dd30*/  BSSY B3, `(.L_x_9250) ;  /* 0x0000005000037945 */ /* 0x000fe20003800000 */
[----:B--2---:R-:W-:Y:S01]  /*dd40*/  IMAD R2, R8, 0x8, R0 ;  /* 0x0000000808027824 */ /* 0x004fe200078e0200 */
[----:B------:R-:W-:-:S04]  /*dd50*/  SHF.L.U32 R0, R12, 0x1f, RZ ;  /* 0x0000001f0c007819 */ /* 0x000fc800000006ff */
[----:B------:R-:W1:Y:S02]  /*dd60*/  SYNCS.PHASECHK.TRANS64.TRYWAIT P0, [R2+URZ+0x28840], R0 ;  /* 0x02884000020075a7 */ /* 0x000e64000800017f */
[----:B-1----:R-:W-:Y:S05]  /*dd70*/  @!P0 BRA `(.L_x_9251) ;  /* 0x0000004000708947 */ /* 0x002fea0003800000 */
.L_x_9355:
[----:B------:R-:W-:Y:S05]  /*dd80*/  BSYNC B3 ;  /* 0x0000000000037941 */ /* 0x000fea0003800000 */
.L_x_9250:
        /* <DEDUP_REMOVED lines=12> */
.L_x_9253:
[----:B------:R-:W-:Y:S05]  /*de50*/  BSYNC B3 ;  /* 0x0000000000037941 */ /* 0x000fea0003800000 */
.L_x_9252:
        /* <DEDUP_REMOVED lines=13> */
.L_x_9254:
        /* <DEDUP_REMOVED lines=16> */
.L_x_9255:
        /* <DEDUP_REMOVED lines=17> */
.L_x_9356:
[----:B------:R-:W-:Y:S05]  /*e140*/  BSYNC B3 ;  /* 0x0000000000037941 */ /* 0x000fea0003800000 */
.L_x_9256:
        /* <DEDUP_REMOVED lines=14> */
.L_x_9259:
[----:B------:R-:W-:Y:S05]  /*e230*/  BSYNC B3 ;  /* 0x0000000000037941 */ /* 0x000fea0003800000 */
.L_x_9258:
        /* <DEDUP_REMOVED lines=13> */
.L_x_9260:
        /* <DEDUP_REMOVED lines=16> */
.L_x_9261:
        /* <DEDUP_REMOVED lines=13> */
.L_x_9248:
[----:B------:R-:W-:Y:S05]  /*e4e0*/  BSYNC B1 ;  /* 0x0000000000017941 */ /* 0x000fea0003800000 */
.L_x_9247:
[----:B------:R-:W2:Y:S04]  /*e4f0*/  LDL.LU R0, [R1+0x2c] ;  /* 0x00002c0001007983 */ /* 0x000ea80000300800 */
[----:B------:R3:W-:Y:S04]  /*e500*/  STL [R1+0x8], R8 ;  /* 0x0000080801007387 */ /* 0x0007e80000100800 */
[----:B------:R3:W-:Y:S02]  /*e510*/  STL [R1+0x14], R12 ;  /* 0x0000140c01007387 */ /* 0x0007e40000100800 */
[----:B--23--:R-:W-:-:S07]  /*e520*/  VIADD R0, R0, 0xfffffffd ;  /* 0xfffffffd00007836 */ /* 0x00cfce0000000000 */
.L_x_9246:
[----:B------:R-:W-:Y:S05]  /*e530*/  BSYNC B2 ;  /* 0x0000000000027941 */ /* 0x000fea0003800000 */
.L_x_9245:
[----:B------:R-:W-:-:S13]  /*e540*/  ISETP.NE.AND P0, PT, R4, RZ, PT ;  /* 0x000000ff0400720c */ /* 0x000fda0003f05270 */
[----:B------:R-:W-:Y:S05]  /*e550*/  @!P0 BRA `(.L_x_9244) ;  /* 0x0000001400008947 */ /* 0x000fea0003800000 */
[----:B------:R2:W5:Y:S02]  /*e560*/  LDL R8, [R1] ;  /* 0x0000000001087983 */ /* 0x0005640000100800 */
.L_x_9292:
[----:B---3--:R-:W3:Y:S04]  /*e570*/  LDL R4, [R1+0x20] ;  /* 0x0000200001047983 */ /* 0x008ee80000100800 */
[----:B0-----:R-:W4:Y:S04]  /*e580*/  LDL R3, [R1+0x8] ;  /* 0x0000080001037983 */ /* 0x001f280000100800 */
[----:B--2---:R-:W2:Y:S01]  /*e590*/  LDL R2, [R1+0x14] ;  /* 0x0000140001027983 */ /* 0x004ea20000100800 */
[----:B------:R-:W-:Y:S05]  /*e5a0*/  YIELD ;  /* 0x0000000000007946 */ /* 0x000fea0003800000 */
[----:B------:R-:W-:Y:S01]  /*e5b0*/  BSSY B1, `(.L_x_9262) ;  /* 0x000009a000017945 */ /* 0x000fe20003800000 */
[----:B---3--:R-:W-:Y:S01]  /*e5c0*/  ISETP.NE.AND P1, PT, R4, RZ, PT ;  /* 0x000000ff0400720c */ /* 0x008fe20003f25270 */
        /* <DEDUP_REMOVED lines=12> */
[----:B-----5:R-:W0:Y:S01]  /*e690*/  LDC R8, c[0x0][0x43c] ;  /* 0x00010f00ff087b82 */ /* 0x020e220000000800 */
        /* <DEDUP_REMOVED lines=17> */
.L_x_9264:
[----:B------:R-:W2:Y:S01]  /*e7b0*/  LDL R2, [R1+0x4] ;  /* 0x0000040001027983 */ /* 0x000ea20000100800 */
[----:B------:R-:W-:Y:S01]  /*e7c0*/  BSSY B2, `(.L_x_9265) ;  /* 0x0000005000027945 */ /* 0x000fe20003800000 */
[----:B--2---:R-:W-:Y:S01]  /*e7d0*/  IMAD R3, R4, 0x8, R2 ;  /* 0x0000000804037824 */ /* 0x004fe200078e0202 */
[----:B------:R-:W-:-:S04]  /*e7e0*/  SHF.L.U32 R2, R5, 0x1f, RZ ;  /* 0x0000001f05027819 */ /* 0x000fc800000006ff */
[----:B------:R-:W2:Y:S02]  /*e7f0*/  SYNCS.PHASECHK.TRANS64.TRYWAIT P0, [R3+URZ+0x28840], R2 ;  /* 0x02884002030075a7 */ /* 0x000ea4000800017f */
[----:B--2---:R-:W-:Y:S05]  /*e800*/  @!P0 BRA `(.L_x_9266) ;  /* 0x0000003400f48947 */ /* 0x004fea0003800000 */
.L_x_9357:
[----:B------:R-:W-:Y:S05]  /*e810*/  BSYNC B2 ;  /* 0x0000000000027941 */ /* 0x000fea0003800000 */
.L_x_9265:
        /* <DEDUP_REMOVED lines=12> */
.L_x_9268:
[----:B------:R-:W-:Y:S05]  /*e8e0*/  BSYNC B2 ;  /* 0x0000000000027941 */ /* 0x000fea0003800000 */
.L_x_9267:
[----:B--2---:R-:W2:Y:S04]  /*e8f0*/  LDL R2, [R1+0x4] ;  /* 0x0000040001027983 */ /* 0x004ea80000100800 */
        /* <DEDUP_REMOVED lines=12> */
.L_x_9269:
        /* <DEDUP_REMOVED lines=16> */
.L_x_9270:
        /* <DEDUP_REMOVED lines=17> */
.L_x_9358:
[----:B------:R-:W-:Y:S05]  /*ebd0*/  BSYNC B2 ;  /* 0x0000000000027941 */ /* 0x000fea0003800000 */
.L_x_9271:
        /* <DEDUP_REMOVED lines=11> */
.L_x_9274:
[----:B------:R-:W-:Y:S05]  /*ec90*/  BSYNC B2 ;  /* 0x0000000000027941 */ /* 0x000fea0003800000 */
.L_x_9273:
[----:B------:R-:W2:Y:S04]  /*eca0*/  LDL R15, [R1+0x4] ;  /* 0x00000400010f7983 */ /* 0x000ea80000100800 */
        /* <DEDUP_REMOVED lines=13> */
.L_x_9275:
        /* <DEDUP_REMOVED lines=16> */
.L_x_9276:
        /* <DEDUP_REMOVED lines=13> */
.L_x_9263:
[----:B------:R-:W-:Y:S05]  /*ef50*/  BSYNC B1 ;  /* 0x0000000000017941 */ /* 0x000fea0003800000 */
.L_x_9262:
        /* <DEDUP_REMOVED lines=17> */
[----:B------:R-:W0:Y:S01]  /*f070*/  LDC R9, c[0x0][0x43c] ;  /* 0x00010f00ff097b82 */ /* 0x000e220000000800 */
[----:B------:R-:W-:Y:S02]  /*f080*/  ULDC.64 UR6, c[0x0][0x428] ;  /* 0x00010a0000067ab9 */ /* 0x000fe40000000a00 */
[----:B------:R-:W4:Y:S01]  /*f090*/  LDL R12, [R1+0x10] ;  /* 0x00001000010c7983 */ /* 0x000f220000100800 */
        /* <DEDUP_REMOVED lines=15> */
.L_x_9279:
[----:B------:R-:W3:Y:S01]  /*f190*/  LDL R2, [R1+0x4] ;  /* 0x0000040001027983 */ /* 0x000ee20000100800 */
[----:B------:R-:W-:Y:S01]  /*f1a0*/  SHF.L.U32 R3, R10, 0x1f, RZ ;  /* 0x0000001f0a037819 */ /* 0x000fe200000006ff */
[----:B------:R-:W-:Y:S01]  /*f1b0*/  BSSY B2, `(.L_x_9280) ;  /* 0x0000004000027945 */ /* 0x000fe20003800000 */
[----:B---3--:R-:W-:-:S04]  /*f1c0*/  IMAD R2, R11, 0x8, R2 ;  /* 0x000000080b027824 */ /* 0x008fc800078e0202 */
[----:B------:R-:W3:Y:S02]  /*f1d0*/  SYNCS.PHASECHK.TRANS64.TRYWAIT P0, [R2+URZ+0x28840], R3 ;  /* 0x02884003020075a7 */ /* 0x000ee4000800017f */
[----:B---3--:R-:W-:Y:S05]  /*f1e0*/  @!P0 BRA `(.L_x_9281) ;  /* 0x0000002c00a48947 */ /* 0x008fea0003800000 */
.L_x_9359:
[----:B------:R-:W-:Y:S05]  /*f1f0*/  BSYNC B2 ;  /* 0x0000000000027941 */ /* 0x000fea0003800000 */
.L_x_9280:
[----:B0-----:R-:W0:Y:S01]  /*f200*/  S2R R9, SR_TID.X ;  /* 0x0000000000097919 */ /* 0x001e220000002100 */
        /* <DEDUP_REMOVED lines=9> */
[----:B----4-:R-:W-:Y:S05]  /*f2a0*/  @!P0 BRA `(.L_x_9283) ;  /* 0x0000000000048947 */ /* 0x010fea0003800000 */
[----:B------:R-:W-:Y:S01]  /*f2b0*/  BPT.TRAP 0x1 ;  /* 0x000000040000795c */ /* 0x000fe20000300000 */
.L_x_9283:
[----:B------:R-:W-:Y:S05]  /*f2c0*/  BSYNC B2 ;  /* 0x0000000000027941 */ /* 0x000fea0003800000 */
.L_x_9282:
[----:B---3--:R-:W3:Y:S04]  /*f2d0*/  LDL R2, [R1+0x8] ;  /* 0x0000080001027983 */ /* 0x008ee80000100800 */
[----:B--2---:R-:W2:Y:S04]  /*f2e0*/  LDL R10, [R1+0x4] ;  /* 0x00000400010a7983 */ /* 0x004ea80000100800 */
        /* <DEDUP_REMOVED lines=13> */
.L_x_9284:
        /* <DEDUP_REMOVED lines=16> */
.L_x_9285:
        /* <DEDUP_REMOVED lines=15> */
.L_x_9360:
[----:B------:R-:W-:Y:S05]  /*f5b0*/  BSYNC B2 ;  /* 0x0000000000027941 */ /* 0x000fea0003800000 */
.L_x_9286:
        /* <DEDUP_REMOVED lines=11> */
.L_x_9289:
[----:B------:R-:W-:Y:S05]  /*f670*/  BSYNC B2 ;  /* 0x0000000000027941 */ /* 0x000fea0003800000 */
.L_x_9288:
[----:B------:R-:W2:Y:S04]  /*f680*/  LDL R9, [R1+0x4] ;  /* 0x0000040001097983 */ /* 0x000ea80000100800 */
        /* <DEDUP_REMOVED lines=12> */
.L_x_9290:
        /* <DEDUP_REMOVED lines=16> */
.L_x_9291:
        /* <DEDUP_REMOVED lines=13> */
.L_x_9278:
[----:B------:R-:W-:Y:S05]  /*f920*/  BSYNC B1 ;  /* 0x0000000000017941 */ /* 0x000fea0003800000 */
.L_x_9277:
[C---:B------:R-:W-:Y:S01]  /*f930*/  ISETP.GT.AND P0, PT, R0.reuse, 0x1, PT ;  /* 0x000000010000780c */ /* 0x040fe20003f04270 */
[----:B------:R-:W-:-:S12]  /*f940*/  VIADD R0, R0, 0xfffffffe ;  /* 0xfffffffe00007836 */ /* 0x000fd80000000000 */
[----:B------:R-:W-:Y:S05]  /*f950*/  @P0 BRA `(.L_x_9292) ;  /* 0xffffffec00040947 */ /* 0x000fea000383ffff */
.L_x_9244:
[----:B------:R-:W-:Y:S05]  /*f960*/  BSYNC B0 ;  /* 0x0000000000007941 */ /* 0x000fea0003800000 */
.L_x_9243:
[----:B------:R-:W0:Y:S01]  /*f970*/  S2R R2, SR_TID.X ;  /* 0x0000000000027919 */ /* 0x000e220000002100 */
[----:B------:R-:W-:Y:S01]  /*f980*/  BSSY B0, `(.L_x_9293) ;  /* 0x0000010000007945 */ /* 0x000fe20003800000 */
[----:B0-----:R-:W-:-:S04]  /*f990*/  LOP3.LUT R3, R2, 0x7f, RZ, 0xc0, !PT ;  /* 0x0000007f02037812 */ /* 0x001fc800078ec0ff */
[----:B------:R-:W-:-:S13]  /*f9a0*/  ISETP.NE.AND P0, PT, R3, RZ, PT ;  /* 0x000000ff0300720c */ /* 0x000fda0003f05270 */
[----:B------:R-:W-:Y:S05]  /*f9b0*/  @P0 BRA `(.L_x_9294) ;  /* 0x0000000000300947 */ /* 0x000fea0003800000 */
[----:B------:R-:W0:Y:S01]  /*f9c0*/  S2R R2, SR_LANEID ;  /* 0x0000000000027919 */ /* 0x000e220000000000 */
[----:B------:R-:W-:Y:S01]  /*f9d0*/  VOTEU.ANY UR4, UPT, PT ;  /* 0x0000000000047886 */ /* 0x000fe200038e0100 */
[----:B------:R-:W4:Y:S01]  /*f9e0*/  LDC.64 R4, c[0x0][0xc60] ;  /* 0x00031800ff047b82 */ /* 0x000f220000000a00 */
[----:B------:R-:W0:Y:S02]  /*f9f0*/  FLO.U32 R0, UR4 ;  /* 0x0000000400007d00 */ /* 0x000e2400080e0000 */
[----:B0-----:R-:W-:-:S06]  /*fa00*/  ISETP.EQ.U32.AND P0, PT, R0, R2, PT ;  /* 0x000000020000720c */ /* 0x001fcc0003f02070 */
[----:B------:R-:W4:Y:S07]  /*fa10*/  POPC R2, UR4 ;  /* 0x0000000400027d09 */ /* 0x000f2e0008000000 */
[----:B----4-:R-:W4:Y:S04]  /*fa20*/  @P0 ATOMG.E.ADD.STRONG.GPU PT, R2, desc[UR40][R4.64], R2 ;  /* 0x00000002040209a8 */ /* 0x010f2800081ee1e8 */
[----:B----4-:R0:W4:Y:S02]  /*fa30*/  SHFL.IDX PT, R2, R2, R0, 0x1f ;  /* 0x00001f0002027589 */ /* 0x01012400000e0000 */
[----:B0-----:R-:W0:Y:S02]  /*fa40*/  S2R R0, SR_LTMASK ;  /* 0x0000000000007919 */ /* 0x001e240000003900 */
[----:B0-----:R-:W-:-:S06]  /*fa50*/  LOP3.LUT R0, R0, UR4, RZ, 0xc0, !PT ;  /* 0x0000000400007c12 */ /* 0x001fcc000f8ec0ff */
[----:B------:R-:W4:Y:S02]  /*fa60*/  POPC R0, R0 ;  /* 0x0000000000007309 */ /* 0x000f240000000000 */
[----:B----4-:R-:W-:-:S07]  /*fa70*/  IADD3 R16, R2, UR36, R0 ;  /* 0x0000002402107c10 */ /* 0x010fce000fffe000 */
.L_x_9294:
[----:B------:R-:W-:Y:S05]  /*fa80*/  BSYNC B0 ;  /* 0x0000000000007941 */ /* 0x000fea0003800000 */
.L_x_9293:
        /* <DEDUP_REMOVED lines=11> */
[----:B------:R-:W0:Y:S02]  /*fb40*/  SYNCS.PHASECHK.TRANS64.TRYWAIT P0, [R0+URZ+0x28860], R2 ;  /* 0x02886002000075a7 */ /* 0x000e24000800017f */
[----:B0-----:R-:W-:Y:S05]  /*fb50*/  @!P0 BRA `(.L_x_9298) ;  /* 0x0000002400708947 */ /* 0x001fea0003800000 */
.L_x_9361:
[----:B------:R-:W-:Y:S05]  /*fb60*/  BSYNC B1 ;  /* 0x0000000000017941 */ /* 0x000fea0003800000 */
.L_x_9297:
[----:B------:R-:W-:Y:S04]  /*fb70*/  BSSY B1, `(.L_x_9299) ;  /* 0x0000009000017945 */ /* 0x000fe80003800000 */
[----:B------:R-:W-:Y:S05]  /*fb80*/  @P1 BRA `(.L_x_9300) ;  /* 0x00000000001c1947 */ /* 0x000fea0003800000 */
[----:B------:R-:W2:Y:S01]  /*fb90*/  S2R R3, SR_TID.X ;  /* 0x0000000000037919 */ /* 0x000ea20000002100 */
[----:B0-----:R-:W-:-:S04]  /*fba0*/  IMAD.MOV.U32 R2, RZ, RZ, 0x8000 ;  /* 0x00008000ff027424 */ /* 0x001fc800078e00ff */
[----:B------:R4:W-:Y:S01]  /*fbb0*/  SYNCS.ARRIVE.TRANS64 RZ, [R0+URZ+0x28850], R2 ;  /* 0x0288500200ff79a7 */ /* 0x0009e2000800003f */
[----:B--2---:R-:W-:-:S04]  /*fbc0*/  LOP3.LUT R3, R3, 0x1f, RZ, 0xc0, !PT ;  /* 0x0000001f03037812 */ /* 0x004fc800078ec0ff */
[----:B------:R-:W-:-:S13]  /*fbd0*/  ISETP.NE.AND P0, PT, R3, RZ, PT ;  /* 0x000000ff0300720c */ /* 0x000fda0003f05270 */
[----:B----4-:R-:W-:Y:S05]  /*fbe0*/  @!P0 BRA `(.L_x_9300) ;  /* 0x0000000000048947 */ /* 0x010fea0003800000 */
[----:B------:R-:W-:Y:S01]  /*fbf0*/  BPT.TRAP 0x1 ;  /* 0x000000040000795c */ /* 0x000fe20000300000 */
.L_x_9300:
[----:B------:R-:W-:Y:S05]  /*fc00*/  BSYNC B1 ;  /* 0x0000000000017941 */ /* 0x000fea0003800000 */
.L_x_9299:
[----:B------:R-:W2:Y:S04]  /*fc10*/  LDL.LU R5, [R1+0x18] ;  /* 0x0000180001057983 */ /* 0x000ea80000300800 */
[----:B------:R-:W2:Y:S04]  /*fc20*/  LDL.LU R3, [R1+0xc] ;  /* 0x00000c0001037983 */ /* 0x000ea80000300800 */
[----:B------:R-:W4:Y:S04]  /*fc30*/  LDL R4, [R1+0x4] ;  /* 0x0000040001047983 */ /* 0x000f280000100800 */
[----:B0-----:R-:W4:Y:S01]  /*fc40*/  LDL R2, [R1+0x8] ;  /* 0x0000080001027983 */ /* 0x001f220000100800 */
        /* <DEDUP_REMOVED lines=10> */
.L_x_9301:
        /* <DEDUP_REMOVED lines=16> */
.L_x_9302:
        /* <DEDUP_REMOVED lines=11> */
.L_x_9296:
[----:B------:R-:W-:Y:S05]  /*fea0*/  BSYNC B0 ;  /* 0x0000000000007941 */ /* 0x000fea0003800000 */
.L_x_9295:
[----:B------:R-:W4:Y:S04]  /*feb0*/  LDL.LU R5, [R1+0x8] ;  /* 0x0000080001057983 */ /* 0x000f280000300800 */
        /* <DEDUP_REMOVED lines=8> */
.L_x_9223:
[----:B------:R-:W-:Y:S05]  /*ff40*/  BSYNC B7 ;  /* 0x0000000000077941 */ /* 0x000fea0003800000 */
.L_x_9221:
[----:B----4-:R-:W4:Y:S02]  /*ff50*/  LDL R0, [R1+0x50] ;  /* 0x0000500001007983 */ /* 0x010f240000100800 */
[----:B----4-:R-:W-:-:S13]  /*ff60*/  ISETP.NE.AND P0, PT, R0, RZ, PT ;  /* 0x000000ff0000720c */ /* 0x010fda0003f05270 */
[----:B------:R-:W-:Y:S05]  /*ff70*/  @!P0 BRA `(.L_x_9303) ;  /* 0x0000000000288947 */ /* 0x000fea0003800000 */
[----:B------:R-:W-:Y:S05]  /*ff80*/  WARPSYNC.ALL ;  /* 0x0000000000007948 */ /* 0x000fea0003800000 */
[----:B------:R-:W4:Y:S08]  /*ff90*/  S2UR UR5, SR_CgaCtaId ;  /* 0x00000000000579c3 */ /* 0x000f300000008800 */
[----:B------:R-:W-:Y:S06]  /*ffa0*/  BAR.SYNC.DEFER_BLOCKING 0x5, 0x180 ;  /* 0x0146000000007b1d */ /* 0x000fec0000010000 */
[----:B------:R-:W-:-:S02]  /*ffb0*/  UMOV UR4, 0x400 ;  /* 0x0000040000047882 */ /* 0x000fc40000000000 */
[----:B----4-:R-:W-:-:S06]  /*ffc0*/  ULEA UR4, UR5, UR4, 0x18 ;  /* 0x0000000405047291 */ /* 0x010fcc000f8ec03f */
[----:B------:R-:W-:-:S05]  /*ffd0*/  IMAD.U32 R0, RZ, RZ, UR4 ;  /* 0x00000004ff007e24 */ /* 0x000fca000f8e00ff */
[----:B------:R4:W0:Y:S04]  /*ffe0*/  LDS.128 R16, [R0+0x288d0] ;  /* 0x0288d00000107984 */ /* 0x0008280000000c00 */
[----:B------:R4:W-:Y:S01]  /*fff0*/  STL [R1+0x4], R0 ;  /* 0x0000040001007387 */ /* 0x0009e20000100800 */
[----:B------:R-:W-:Y:S06]  /*10000*/  BAR.ARV 0x4, 0x180 ;  /* 0x0106000000007b1d */ /* 0x000fec0000002000 */
[----:B------:R-:W-:Y:S05]  /*10010*/  BRA `(.L_x_9304) ;  /* 0x0000000800d47947 */ /* 0x000fea0003800000 */
.L_x_9303:
[----:B------:R-:W4:Y:S01]  /*10020*/  S2R R0, SR_TID.X ;  /* 0x0000000000007919 */ /* 0x000f220000002100 */
[----:B------:R-:W-:Y:S01]  /*10030*/  UMOV UR4, 0xffffffff ;  /* 0xffffffff00047882 */ /* 0x000fe20000000000 */
[----:B----4-:R-:W-:-:S04]  /*10040*/  LOP3.LUT R4, R0, 0x1f, RZ, 0xc0, !PT ;  /* 0x0000001f00047812 */ /* 0x010fc800078ec0ff */
[----:B------:R-:W-:Y:S01]  /*10050*/  ISETP.NE.AND P0, PT, R4, 0x1f, PT ;  /* 0x0000001f0400780c */ /* 0x000fe20003f05270 */
[----:B------:R-:W-:-:S12]  /*10060*/  BRA.DIV UR4, `(.L_x_9305) ;  /* 0x0000002204407947 */ /* 0x000fd8000b800000 */
[----:B------:R-:W-:Y:S01]  /*10070*/  IMAD.IADD R5, R19, 0x1, R4 ;  /* 0x0000000113057824 */ /* 0x000fe200078e0204 */
[----:B------:R-:W-:-:S04]  /*10080*/  ULDC UR4, c[0x0][0xc3c] ;  /* 0x00030f0000047ab9 */ /* 0x000fc80000000800 */
[----:B------:R-:W-:-:S13]  /*10090*/  ISETP.GE.OR P1, PT, R5, UR4, !P0 ;  /* 0x0000000405007c0c */ /* 0x000fda000c726670 */
[----:B------:R-:W4:Y:S02]  /*100a0*/  @!P1 LDC.64 R2, c[0x0][0xc80] ;  /* 0x00032000ff029b82 */ /* 0x000f240000000a00 */
[----:B----4-:R-:W-:-:S06]  /*100b0*/  @!P1 IMAD.WIDE R2, R5, 0x4, R2 ;  /* 0x0000000405029825 */ /* 0x010fcc00078e0202 */
[----:B------:R4:W2:Y:S01]  /*100c0*/  @!P1 LDG.E R3, desc[UR40][R2.64] ;  /* 0x0000002802039981 */ /* 0x0008a2000c1e1900 */
[C---:B------:R-:W-:Y:S02]  /*100d0*/  ISETP.GE.U32.AND P2, PT, R4.reuse, 0x2, PT ;  /* 0x000000020400780c */ /* 0x040fe40003f46070 */
[C---:B------:R-:W-:Y:S01]  /*100e0*/  ISETP.GE.U32.AND P3, PT, R4.reuse, 0x4, PT ;  /* 0x000000040400780c */ /* 0x040fe20003f66070 */
[----:B------:R-:W-:Y:S01]  /*100f0*/  SHFL.IDX PT, R0, R16, RZ, 0x1f ;  /* 0x00001fff10007589 */ /* 0x000fe200000e0000 */
[C---:B------:R-:W-:Y:S02]  /*10100*/  ISETP.GE.U32.AND P4, PT, R4.reuse, 0x8, PT ;  /* 0x000000080400780c */ /* 0x040fe40003f86070 */
[C---:B------:R-:W-:Y:S01]  /*10110*/  ISETP.GE.U32.AND P5, PT, R4.reuse, 0x10, PT ;  /* 0x000000100400780c */ /* 0x040fe20003fa6070 */
[----:B----4-:R-:W-:Y:S02]  /*10120*/  IMAD.MOV.U32 R2, RZ, RZ, RZ ;  /* 0x000000ffff027224 */ /* 0x010fe400078e00ff */
[----:B--2---:R-:W-:Y:S01]  /*10130*/  @!P1 IMAD.MOV.U32 R2, RZ, RZ, R3 ;  /* 0x000000ffff029224 */ /* 0x004fe200078e0003 */
        /* <DEDUP_REMOVED lines=18> */
.L_x_9371:
[----:B------:R-:W-:Y:S02]  /*10260*/  ULDC UR4, c[0x0][0xc38] ;  /* 0x00030e0000047ab9 */ /* 0x000fe40000000800 */
[----:B------:R-:W-:-:S04]  /*10270*/  IMAD.U32 R4, RZ, RZ, UR4 ;  /* 0x00000004ff047e24 */ /* 0x000fc8000f8e00ff */
[----:B----4-:R-:W-:-:S04]  /*10280*/  IMAD R16, R14, R4, RZ ;  /* 0x000000040e107224 */ /* 0x010fc800078e02ff */
[----:B------:R-:W-:-:S05]  /*10290*/  IMAD.IADD R5, R5, 0x1, R16 ;  /* 0x0000000105057824 */ /* 0x000fca00078e0210 */
[----:B------:R-:W-:-:S13]  /*102a0*/  ISETP.GT.AND P6, PT, R5, R0, PT ;  /* 0x000000000500720c */ /* 0x000fda0003fc4270 */
[----:B------:R-:W-:Y:S05]  /*102b0*/  @P6 BRA `(.L_x_9306) ;  /* 0x00000000009c6947 */ /* 0x000fea0003800000 */
.L_x_9311:
[----:B------:R-:W4:Y:S01]  /*102c0*/  LDC R2, c[0x0][0xc3c] ;  /* 0x00030f00ff027b82 */ /* 0x000f220000000800 */
[----:B------:R-:W-:-:S05]  /*102d0*/  VIADD R19, R19, 0x1f ;  /* 0x0000001f13137836 */ /* 0x000fca0000000000 */
[----:B----4-:R-:W-:-:S13]  /*102e0*/  ISETP.GE.AND P6, PT, R19, R2, PT ;  /* 0x000000021300720c */ /* 0x010fda0003fc6270 */
[----:B------:R-:W-:Y:S05]  /*102f0*/  @P6 BRA `(.L_x_9307) ;  /* 0x0000000400d06947 */ /* 0x000fea0003800000 */
[----:B--2---:R-:W2:Y:S01]  /*10300*/  S2R R3, SR_TID.X ;  /* 0x0000000000037919 */ /* 0x004ea20000002100 */
[----:B------:R-:W-:Y:S01]  /*10310*/  BSSY B0, `(.L_x_9308) ;  /* 0x0000009000007945 */ /* 0x000fe20003800000 */
[----:B--2---:R-:W-:-:S05]  /*10320*/  LOP3.LUT R3, R3, 0x1f, RZ, 0xc0, !PT ;  /* 0x0000001f03037812 */ /* 0x004fca00078ec0ff */
[----:B---3--:R-:W-:-:S05]  /*10330*/  IMAD.IADD R7, R19, 0x1, R3 ;  /* 0x0000000113077824 */ /* 0x008fca00078e0203 */
[----:B------:R-:W-:Y:S01]  /*10340*/  ISETP.GE.OR P6, PT, R7, R2, !P0 ;  /* 0x000000020700720c */ /* 0x000fe200047c6670 */
[----:B------:R-:W-:-:S12]  /*10350*/  IMAD.MOV.U32 R2, RZ, RZ, RZ ;  /* 0x000000ffff027224 */ /* 0x000fd800078e00ff */
[----:B------:R-:W-:Y:S05]  /*10360*/  @P6 BRA `(.L_x_9309) ;  /* 0x00000000000c6947 */ /* 0x000fea0003800000 */
[----:B------:R-:W2:Y:S02]  /*10370*/  LDC.64 R2, c[0x0][0xc80] ;  /* 0x00032000ff027b82 */ /* 0x000ea40000000a00 */
[----:B--2---:R-:W-:-:S06]  /*10380*/  IMAD.WIDE R2, R7, 0x4, R2 ;  /* 0x0000000407027825 */ /* 0x004fcc00078e0202 */
[----:B------:R2:W5:Y:S02]  /*10390*/  LDG.E R2, desc[UR40][R2.64] ;  /* 0x0000002802027981 */ /* 0x000564000c1e1900 */
.L_x_9309:
[----:B------:R-:W-:Y:S05]  /*103a0*/  BSYNC B0 ;  /* 0x0000000000007941 */ /* 0x000fea0003800000 */
.L_x_9308:
[----:B------:R-:W-:-:S03]  /*103b0*/  UMOV UR4, 0xffffffff ;  /* 0xffffffff00047882 */ /* 0x000fc60000000000 */
[----:B------:R-:W-:Y:S05]  /*103c0*/  BRA.DIV UR4, `(.L_x_9310) ;  /* 0x00000022048c7947 */ /* 0x000fea000b800000 */
[----:B-----5:R-:W2:Y:S02]  /*103d0*/  SHFL.UP PT, R14, R2, 0x1, RZ ;  /* 0x04200000020e7989 */ /* 0x020ea400000e00ff */
        /* <DEDUP_REMOVED lines=15> */
.L_x_9379:
[----:B------:R-:W-:Y:S02]  /*104d0*/  ULDC UR4, c[0x0][0xc38] ;  /* 0x00030e0000047ab9 */ /* 0x000fe40000000800 */
[----:B------:R-:W-:-:S04]  /*104e0*/  IMAD.U32 R4, RZ, RZ, UR4 ;  /* 0x00000004ff047e24 */ /* 0x000fc8000f8e00ff */
[----:B---3--:R-:W-:-:S04]  /*104f0*/  IMAD R16, R14, R4, RZ ;  /* 0x000000040e107224 */ /* 0x008fc800078e02ff */
[----:B------:R-:W-:-:S05]  /*10500*/  IMAD.IADD R5, R16, 0x1, R5 ;  /* 0x0000000110057824 */ /* 0x000fca00078e0205 */
[----:B------:R-:W-:-:S13]  /*10510*/  ISETP.GT.AND P6, PT, R5, R0, PT ;  /* 0x000000000500720c */ /* 0x000fda0003fc4270 */
[----:B------:R-:W-:Y:S05]  /*10520*/  @!P6 BRA `(.L_x_9311) ;  /* 0xfffffffc0064e947 */ /* 0x000fea000383ffff */
.L_x_9306:
        /* <DEDUP_REMOVED lines=8> */
.L_x_9383:
[----:B------:R-:W-:Y:S01]  /*105b0*/  ISETP.NE.AND P0, PT, R5, RZ, PT ;  /* 0x000000ff0500720c */ /* 0x000fe20003f05270 */
[----:B------:R-:W-:-:S12]  /*105c0*/  IMAD.MOV.U32 R5, RZ, RZ, RZ ;  /* 0x000000ffff057224 */ /* 0x000fd800078e00ff */
[----:B------:R-:W-:Y:S05]  /*105d0*/  @!P0 BRA `(.L_x_9313) ;  /* 0x0000000000108947 */ /* 0x000fea0003800000 */
[----:B------:R-:W-:Y:S01]  /*105e0*/  UMOV UR4, 0xffffffff ;  /* 0xffffffff00047882 */ /* 0x000fe20000000000 */
[----:B------:R-:W-:Y:S02]  /*105f0*/  VIADD R12, R6, 0xffffffff ;  /* 0xffffffff060c7836 */ /* 0x000fe40000000000 */
[----:B------:R-:W-:Y:S05]  /*10600*/  BRA.DIV UR4, `(.L_x_9314) ;  /* 0x0000002604047947 */ /* 0x000fea000b800000 */
[----:B------:R0:W0:Y:S02]  /*10610*/  SHFL.IDX PT, R5, R3, R12, 0x1f ;  /* 0x00001f0c03057589 */ /* 0x00002400000e0000 */
.L_x_9313:
[----:B0-2-4-:R-:W0:Y:S01]  /*10620*/  LDC.64 R2, c[0x0][0xc90] ;  /* 0x00032400ff027b82 */ /* 0x015e220000000a00 */
[----:B------:R-:W-:-:S04]  /*10630*/  IMAD.IADD R19, R6, 0x1, R19 ;  /* 0x0000000106137824 */ /* 0x000fc800078e0213 */
[----:B0-----:R-:W-:-:S05]  /*10640*/  IMAD.WIDE R2, R19, 0x4, R2 ;  /* 0x0000000413027825 */ /* 0x001fca00078e0202 */
[----:B---3--:R-:W2:Y:S01]  /*10650*/  LDG.E R7, desc[UR40][R2.64] ;  /* 0x0000002802077981 */ /* 0x008ea2000c1e1900 */
        /* <DEDUP_REMOVED lines=62> */
.L_x_9307:
[----:B------:R-:W-:Y:S01]  /*10a40*/  UMOV UR4, URZ ;  /* 0x0000003f00047c82 */ /* 0x000fe20008000000 */
[----:B------:R-:W-:Y:S01]  /*10a50*/  UMOV UR5, URZ ;  /* 0x0000003f00057c82 */ /* 0x000fe20008000000 */
[----:B------:R-:W-:Y:S01]  /*10a60*/  ULDC UR6, c[0x0][0xc3c] ;  /* 0x00030f0000067ab9 */ /* 0x000fe20000000800 */
[----:B------:R-:W-:Y:S02]  /*10a70*/  IMAD.MOV.U32 R16, RZ, RZ, R0 ;  /* 0x000000ffff107224 */ /* 0x000fe400078e0000 */
[----:B------:R-:W-:Y:S02]  /*10a80*/  IMAD.U32 R17, RZ, RZ, UR4 ;  /* 0x00000004ff117e24 */ /* 0x000fe4000f8e00ff */
[----:B------:R-:W-:Y:S02]  /*10a90*/  IMAD.U32 R18, RZ, RZ, UR5 ;  /* 0x00000005ff127e24 */ /* 0x000fe4000f8e00ff */
[----:B------:R-:W-:-:S07]  /*10aa0*/  IMAD.U32 R19, RZ, RZ, UR6 ;  /* 0x00000006ff137e24 */ /* 0x000fce000f8e00ff */
.L_x_9315:
[----:B------:R4:W3:Y:S01]  /*10ab0*/  LDL R2, [R1+0x4] ;  /* 0x0000040001027983 */ /* 0x0008e20000100800 */
[----:B------:R-:W0:Y:S01]  /*10ac0*/  S2R R0, SR_TID.X ;  /* 0x0000000000007919 */ /* 0x000e220000002100 */
[----:B------:R-:W-:Y:S05]  /*10ad0*/  WARPSYNC.ALL ;  /* 0x0000000000007948 */ /* 0x000fea0003800000 */
[----:B0-----:R-:W-:Y:S01]  /*10ae0*/  LOP3.LUT R0, R0, 0x1f, RZ, 0xc0, !PT ;  /* 0x0000001f00007812 */ /* 0x001fe200078ec0ff */
[----:B------:R-:W-:Y:S03]  /*10af0*/  BAR.SYNC.DEFER_BLOCKING 0x4, 0x180 ;  /* 0x0106000000007b1d */ /* 0x000fe60000010000 */
[----:B------:R-:W-:-:S13]  /*10b00*/  ISETP.NE.AND P0, PT, R0, RZ, PT ;  /* 0x000000ff0000720c */ /* 0x000fda0003f05270 */
[----:B--2---:R-:W3:Y:S01]  /*10b10*/  @!P0 S2R R3, SR_CgaCtaId ;  /* 0x0000000000038919 */ /* 0x004ee20000008800 */
[----:B------:R-:W-:-:S04]  /*10b20*/  @!P0 MOV R0, 0x400 ;  /* 0x0000040000008802 */ /* 0x000fc80000000f00 */
[----:B---3--:R-:W-:-:S05]  /*10b30*/  @!P0 LEA R2, R3, R0, 0x18 ;  /* 0x0000000003028211 */ /* 0x008fca00078ec0ff */
[----:B------:R4:W-:Y:S04]  /*10b40*/  @!P0 STS.128 [R2+0x288d0], R16 ;  /* 0x0288d01002008388 */ /* 0x0009e80000000c00 */
[----:B------:R4:W-:Y:S01]  /*10b50*/  @!P0 STL [R1+0x4], R2 ;  /* 0x0000040201008387 */ /* 0x0009e20000100800 */
[----:B------:R-:W-:Y:S06]  /*10b60*/  BAR.ARV 0x5, 0x180 ;  /* 0x0146000000007b1d */ /* 0x000fec0000002000 */
.L_x_9304:
[----:B------:R-:W-:Y:S02]  /*10b70*/  ULDC UR4, c[0x0][0xc3c] ;  /* 0x00030f0000047ab9 */ /* 0x000fe40000000800 */
[----:B0-----:R-:W-:-:S13]  /*10b80*/  ISETP.GE.AND P0, PT, R19, UR4, PT ;  /* 0x0000000413007c0c */ /* 0x001fda000bf06270 */
[----:B------:R-:W-:Y:S05]  /*10b90*/  @!P0 BRA `(.L_x_9316) ;  /* 0xffffffac00c88947 */ /* 0x000fea000383ffff */
[----:B------:R-:W-:Y:S05]  /*10ba0*/  BSYNC B8 ;  /* 0x0000000000087941 */ /* 0x000fea0003800000 */
.L_x_9217:
        /* <DEDUP_REMOVED lines=12> */
.L_x_9386:
[----:B------:R-:W-:Y:S05]  /*10c70*/  BSYNC B0 ;  /* 0x0000000000007941 */ /* 0x000fea0003800000 */
.L_x_9317:
[----:B------:R-:W-:-:S03]  /*10c80*/  UMOV UR4, 0xffffffff ;  /* 0xffffffff00047882 */ /* 0x000fc60000000000 */
[----:B------:R-:W-:Y:S05]  /*10c90*/  BRA.DIV UR4, `(.L_x_9319) ;  /* 0x0000001e049c7947 */ /* 0x000fea000b800000 */
[----:B------:R-:W4:Y:S02]  /*10ca0*/  S2R R2, SR_TID.X ;  /* 0x0000000000027919 */ /* 0x000f240000002100 */
[----:B----4-:R-:W-:-:S04]  /*10cb0*/  SHF.R.U32.HI R2, RZ, 0x5, R2 ;  /* 0x00000005ff027819 */ /* 0x010fc80000011602 */
[----:B------:R-:W-:-:S05]  /*10cc0*/  LOP3.LUT R2, R2, 0x3, RZ, 0xc0, !PT ;  /* 0x0000000302027812 */ /* 0x000fca00078ec0ff */
[----:B------:R4:W0:Y:S02]  /*10cd0*/  SHFL.IDX PT, R14, R2, RZ, 0x1f ;  /* 0x00001fff020e7589 */ /* 0x00082400000e0000 */
.L_x_9389:
[----:B0-----:R-:W-:Y:S01]  /*10ce0*/  ISETP.NE.AND P0, PT, R14, RZ, PT ;  /* 0x000000ff0e00720c */ /* 0x001fe20003f05270 */
[----:B------:R-:W-:-:S12]  /*10cf0*/  BSSY B0, `(.L_x_9320) ;  /* 0x0000027000007945 */ /* 0x000fd80003800000 */
[----:B------:R-:W-:Y:S05]  /*10d00*/  @P0 BRA `(.L_x_9321) ;  /* 0x0000000000940947 */ /* 0x000fea0003800000 */
[----:B------:R-:W-:-:S03]  /*10d10*/  UMOV UR4, 0xffffffff ;  /* 0xffffffff00047882 */ /* 0x000fc60000000000 */
[----:B------:R-:W-:Y:S05]  /*10d20*/  BRA.DIV UR4, `(.L_x_9322) ;  /* 0x0000001e04ac7947 */ /* 0x000fea000b800000 */
[----:B------:R-:W-:-:S13]  /*10d30*/  ELECT P6, URZ, PT ;  /* 0x00000000003f782f */ /* 0x000fda00038c0000 */
.L_x_9392:
[----:B------:R-:W-:Y:S05]  /*10d40*/  @!P6 BRA `(.L_x_9321) ;  /* 0x000000000084e947 */ /* 0x000fea0003800000 */
[----:B----4-:R-:W4:Y:S02]  /*10d50*/  LDL.LU R2, [R1+0x54] ;  /* 0x0000540001027983 */ /* 0x010f240000300800 */
[----:B----4-:R-:W-:-:S04]  /*10d60*/  LOP3.LUT R2, R2, 0x2, RZ, 0xfc, !PT ;  /* 0x0000000202027812 */ /* 0x010fc800078efcff */
[----:B------:R-:W-:-:S13]  /*10d70*/  ISETP.NE.AND P2, PT, R2, 0x3, PT ;  /* 0x000000030200780c */ /* 0x000fda0003f45270 */
[----:B------:R-:W-:Y:S05]  /*10d80*/  @!P2 BRA `(.L_x_9323) ;  /* 0x000000000004a947 */ /* 0x000fea0003800000 */
[----:B------:R-:W-:Y:S01]  /*10d90*/  BPT.TRAP 0x1 ;  /* 0x000000040000795c */ /* 0x000fe20000300000 */
.L_x_9323:
[----:B------:R-:W4:Y:S04]  /*10da0*/  LDL R3, [R1+0x8] ;  /* 0x0000080001037983 */ /* 0x000f280000100800 */
[----:B--23--:R-:W2:Y:S01]  /*10db0*/  LDL.LU R7, [R1+0x14] ;  /* 0x0000140001077983 */ /* 0x00cea20000300800 */
[----:B------:R-:W-:-:S04]  /*10dc0*/  VIADD R2, R0, 0x28840 ;  /* 0x0002884000027836 */ /* 0x000fc80000000000 */
[C---:B----4-:R-:W-:Y:S02]  /*10dd0*/  IMAD R6, R3.reuse, 0x8, R2 ;  /* 0x0000000803067824 */ /* 0x050fe400078e0202 */
        /* <DEDUP_REMOVED lines=10> */
.L_x_9393:
[----:B------:R-:W2:Y:S02]  /*10e80*/  SYNCS.PHASECHK.TRANS64.TRYWAIT P0, [R7+URZ], R2 ;  /* 0x00000002070075a7 */ /* 0x000ea4000800017f */
[----:B--2---:R-:W-:Y:S05]  /*10e90*/  @!P0 BRA `(.L_x_9325) ;  /* 0x0000001c00848947 */ /* 0x004fea0003800000 */
.L_x_9394:
[----:B------:R-:W-:Y:S05]  /*10ea0*/  @!P2 BRA `(.L_x_9326) ;  /* 0x000000000004a947 */ /* 0x000fea0003800000 */
[----:B------:R-:W-:Y:S01]  /*10eb0*/  BPT.TRAP 0x1 ;  /* 0x000000040000795c */ /* 0x000fe20000300000 */
.L_x_9326:
[----:B------:R-:W3:Y:S01]  /*10ec0*/  LDL.LU R4, [R1+0x8] ;  /* 0x0000080001047983 */ /* 0x000ee20000300800 */
[----:B------:R-:W-:-:S04]  /*10ed0*/  VIADD R0, R0, 0x28860 ;  /* 0x0002886000007836 */ /* 0x000fc80000000000 */
[----:B---3--:R-:W-:-:S04]  /*10ee0*/  IMAD R4, R4, 0x8, R0 ;  /* 0x0000000804047824 */ /* 0x008fc800078e0200 */
[----:B------:R-:W3:Y:S02]  /*10ef0*/  SYNCS.PHASECHK.TRANS64.TRYWAIT P0, [R4+URZ], R5 ;  /* 0x00000005040075a7 */ /* 0x000ee4000800017f */
[----:B---3--:R-:W-:Y:S05]  /*10f00*/  @!P0 BRA `(.L_x_9327) ;  /* 0x0000001c007c8947 */ /* 0x008fea0003800000 */
.L_x_9395:
[----:B------:R-:W-:-:S07]  /*10f10*/  IMAD R3, R3, 0x8, R0 ;  /* 0x0000000803037824 */ /* 0x000fce00078e0200 */
.L_x_9328:
[----:B----4-:R4:W0:Y:S02]  /*10f20*/  SYNCS.PHASECHK.TRANS64.TRYWAIT P0, [R3+URZ], R2 ;  /* 0x00000002030075a7 */ /* 0x010824000800017f */
[----:B0-----:R-:W-:Y:S05]  /*10f30*/  @!P0 NANOSLEEP.SYNCS 0x989680 ;  /* 0x009896800000895d */ /* 0x001fea0003900000 */
[----:B------:R-:W0:Y:S02]  /*10f40*/  @!P0 SYNCS.PHASECHK.TRANS64 P0, [R3+URZ], R2 ;  /* 0x00000002030085a7 */ /* 0x000e24000800007f */
[----:B0-----:R-:W-:Y:S05]  /*10f50*/  @!P0 BRA `(.L_x_9328) ;  /* 0xfffffffc00f08947 */ /* 0x001fea000383ffff */
.L_x_9321:
[----:B------:R-:W-:Y:S05]  /*10f60*/  BSYNC B0 ;  /* 0x0000000000007941 */ /* 0x000fea0003800000 */
.L_x_9320:
[----:B------:R-:W-:Y:S05]  /*10f70*/  EXIT ;  /* 0x000000000000794d */ /* 0x000fea0003800000 */
.L_x_9159:
[----:B0-----:R-:W-:-:S04]  /*10f80*/  IMAD.U32 R3, RZ, RZ, UR38 ;  /* 0x00000026ff037e24 */ /* 0x001fc8000f8e00ff */
[----:B------:R0:W1:Y:S03]  /*10f90*/  SYNCS.PHASECHK.TRANS64.TRYWAIT P1, [R3+URZ+0x28800], R0 ;  /* 0x02880000030075a7 */ /* 0x000066000802017f */
[----:B-1----:R-:W-:Y:S05]  /*10fa0*/  @!P1 NANOSLEEP.SYNCS 0x989680 ;  /* 0x009896800000995d */ /* 0x002fea0003900000 */
[----:B------:R-:W1:Y:S02]  /*10fb0*/  @!P1 SYNCS.PHASECHK.TRANS64 P1, [R3+URZ+0x28800], R0 ;  /* 0x02880000030095a7 */ /* 0x000e64000802007f */
[----:B-1----:R-:W-:Y:S05]  /*10fc0*/  @!P1 BRA `(.L_x_9159) ;  /* 0xfffffffc00ec9947 */ /* 0x002fea000383ffff */
[----:B------:R-:W-:Y:S05]  /*10fd0*/  BRA `(.L_x_9329) ;  /* 0xffffff0400d87947 */ /* 0x000fea000383ffff */
.L_x_9163:
[----:B-1----:R1:W2:Y:S02]  /*10fe0*/  SYNCS.PHASECHK.TRANS64.TRYWAIT P2, [R3+URZ+0x28830], R0 ;  /* 0x02883000030075a7 */ /* 0x0022a4000804017f */
[----:B--2---:R-:W-:Y:S05]  /*10ff0*/  @!P2 NANOSLEEP.SYNCS 0x989680 ;  /* 0x009896800000a95d */ /* 0x004fea0003900000 */
[----:B------:R-:W2:Y:S02]  /*11000*/  @!P2 SYNCS.PHASECHK.TRANS64 P2, [R3+URZ+0x28830], R0 ;  /* 0x028830000300a5a7 */ /* 0x000ea4000804007f */
[----:B--2---:R-:W-:Y:S05]  /*11010*/  @!P2 BRA `(.L_x_9163) ;  /* 0xfffffffc00f0a947 */ /* 0x004fea000383ffff */
[----:B------:R-:W-:Y:S05]  /*11020*/  BRA `(.L_x_9162) ;  /* 0xffffff0400fc7947 */ /* 0x000fea000383ffff */
.L_x_9168:
[----:B-1----:R-:W-:-:S04]  /*11030*/  IMAD.U32 R5, RZ, RZ, UR6 ;  /* 0x00000006ff057e24 */ /* 0x002fc8000f8e00ff */
[----:B------:R1:W2:Y:S03]  /*11040*/  SYNCS.PHASECHK.TRANS64.TRYWAIT P3, [R5+URZ+0x28830], R0 ;  /* 0x02883000050075a7 */ /* 0x0002a6000806017f */
[----:B--2---:R-:W-:Y:S05]  /*11050*/  @!P3 NANOSLEEP.SYNCS 0x989680 ;  /* 0x009896800000b95d */ /* 0x004fea0003900000 */
[----:B------:R-:W2:Y:S02]  /*11060*/  @!P3 SYNCS.PHASECHK.TRANS64 P3, [R5+URZ+0x28830], R0 ;  /* 0x028830000500b5a7 */ /* 0x000ea4000806007f */
[----:B--2---:R-:W-:Y:S05]  /*11070*/  @!P3 BRA `(.L_x_9168) ;  /* 0xfffffffc00ecb947 */ /* 0x004fea000383ffff */
[----:B------:R-:W-:Y:S05]  /*11080*/  BRA `(.L_x_9165) ;  /* 0xffffff2800ec7947 */ /* 0x000fea000383ffff */
.L_x_9172:
[----:B-1----:R-:W-:-:S04]  /*11090*/  IMAD.U32 R5, RZ, RZ, UR6 ;  /* 0x00000006ff057e24 */ /* 0x002fc8000f8e00ff */
[----:B------:R1:W2:Y:S03]  /*110a0*/  SYNCS.PHASECHK.TRANS64.TRYWAIT P3, [R5+URZ+0x28850], R0 ;  /* 0x02885000050075a7 */ /* 0x0002a6000806017f */
[----:B--2---:R-:W-:Y:S05]  /*110b0*/  @!P3 NANOSLEEP.SYNCS 0x989680 ;  /* 0x009896800000b95d */ /* 0x004fea0003900000 */
[----:B------:R-:W2:Y:S02]  /*110c0*/  @!P3 SYNCS.PHASECHK.TRANS64 P3, [R5+URZ+0x28850], R0 ;  /* 0x028850000500b5a7 */ /* 0x000ea4000806007f */
[----:B--2---:R-:W-:Y:S05]  /*110d0*/  @!P3 BRA `(.L_x_9172) ;  /* 0xfffffffc00ecb947 */ /* 0x004fea000383ffff */
[----:B------:R-:W-:Y:S05]  /*110e0*/  BRA `(.L_x_9169) ;  /* 0xffffff2c00b47947 */ /* 0x000fea000383ffff */
.L_x_9178:
[----:B-1----:R-:W-:-:S04]  /*110f0*/  IMAD.U32 R5, RZ, RZ, UR6 ;  /* 0x00000006ff057e24 */ /* 0x002fc8000f8e00ff */
[----:B------:R1:W2:Y:S03]  /*11100*/  SYNCS.PHASECHK.TRANS64.TRYWAIT P2, [R5+URZ+0x28830], R0 ;  /* 0x02883000050075a7 */ /* 0x0002a6000804017f */
[----:B--2---:R-:W-:Y:S05]  /*11110*/  @!P2 NANOSLEEP.SYNCS 0x989680 ;  /* 0x009896800000a95d */ /* 0x004fea0003900000 */
[----:B------:R-:W2:Y:S02]  /*11120*/  @!P2 SYNCS.PHASECHK.TRANS64 P2, [R5+URZ+0x28830], R0 ;  /* 0x028830000500a5a7 */ /* 0x000ea4000804007f */
[----:B--2---:R-:W-:Y:S05]  /*11130*/  @!P2 BRA `(.L_x_9178) ;  /* 0xfffffffc00eca947 */ /* 0x004fea000383ffff */
[----:B------:R-:W-:Y:S05]  /*11140*/  BRA `(.L_x_9175) ;  /* 0xffffff5400107947 */ /* 0x000fea000383ffff */
.L_x_9182:
[----:B-1----:R-:W-:-:S04]  /*11150*/  IMAD.U32 R5, RZ, RZ, UR6 ;  /* 0x00000006ff057e24 */ /* 0x002fc8000f8e00ff */
[----:B------:R1:W2:Y:S03]  /*11160*/  SYNCS.PHASECHK.TRANS64.TRYWAIT P2, [R5+URZ+0x28850], R0 ;  /* 0x02885000050075a7 */ /* 0x0002a6000804017f */
[----:B--2---:R-:W-:Y:S05]  /*11170*/  @!P2 NANOSLEEP.SYNCS 0x989680 ;  /* 0x009896800000a95d */ /* 0x004fea0003900000 */
[----:B------:R-:W2:Y:S02]  /*11180*/  @!P2 SYNCS.PHASECHK.TRANS64 P2, [R5+URZ+0x28850], R0 ;  /* 0x028850000500a5a7 */ /* 0x000ea4000804007f */
[----:B--2---:R-:W-:Y:S05]  /*11190*/  @!P2 BRA `(.L_x_9182) ;  /* 0xfffffffc00eca947 */ /* 0x004fea000383ffff */
[----:B------:R-:W-:Y:S05]  /*111a0*/  BRA `(.L_x_9179) ;  /* 0xffffff5400d87947 */ /* 0x000fea000383ffff */
.L_x_9187:
[----:B-1----:R-:W-:-:S04]  /*111b0*/  IMAD.U32 R9, RZ, RZ, UR5 ;  /* 0x00000005ff097e24 */ /* 0x002fc8000f8e00ff */
[----:B------:R1:W2:Y:S03]  /*111c0*/  SYNCS.PHASECHK.TRANS64.TRYWAIT P0, [R9+URZ+0x28850], R6 ;  /* 0x02885006090075a7 */ /* 0x0002a6000800017f */
[----:B--2---:R-:W-:Y:S05]  /*111d0*/  @!P0 NANOSLEEP.SYNCS 0x989680 ;  /* 0x009896800000895d */ /* 0x004fea0003900000 */
[----:B------:R-:W2:Y:S02]  /*111e0*/  @!P0 SYNCS.PHASECHK.TRANS64 P0, [R9+URZ+0x28850], R6 ;  /* 0x02885006090085a7 */ /* 0x000ea4000800007f */
[----:B--2---:R-:W-:Y:S05]  /*111f0*/  @!P0 BRA `(.L_x_9187) ;  /* 0xfffffffc00ec8947 */ /* 0x004fea000383ffff */
[----:B------:R-:W-:Y:S05]  /*11200*/  BRA `(.L_x_9186) ;  /* 0xffffff7000b87947 */ /* 0x000fea000383ffff */
.L_x_9229:
        /* <DEDUP_REMOVED lines=11> */
.L_x_9331:
[----:B------:R-:W-:Y:S05]  /*112c0*/  BSYNC B0 ;  /* 0x0000000000007941 */ /* 0x000fea0003800000 */
.L_x_9330:
[----:B------:R-:W-:Y:S05]  /*112d0*/  BRA `(.L_x_9332) ;  /* 0xffffffb4000c7947 */ /* 0x000fea000383ffff */
.L_x_9231:
[----:B------:R-:W-:Y:S01]  /*112e0*/  BSSY B0, `(.L_x_9333) ;  /* 0x0000006000007945 */ /* 0x000fe20003800000 */
[----:B------:R-:W-:-:S07]  /*112f0*/  IMAD.MOV.U32 R15, RZ, RZ, -0x1 ;  /* 0xffffffffff0f7424 */ /* 0x000fce00078e00ff */
[----:B0123--:R-:W-:Y:S05]  /*11300*/  WARPSYNC.COLLECTIVE R15, `(.L_x_9334) ;  /* 0x000000000f0c7348 */ /* 0x00ffea0003c00000 */
[----:B------:R-:W-:Y:S02]  /*11310*/  ELECT P6, UR62, PT ;  /* 0x00000000003e782f */ /* 0x000fe400038c0000 */
[----:B------:R-:W-:Y:S01]  /*11320*/  MOV R14, UR62 ;  /* 0x0000003e000e7c02 */ /* 0x000fe20008000f00 */
[----:B0123--:R-:W-:Y:S10]  /*11330*/  ENDCOLLECTIVE ;  /* 0x000000000000791b */ /* 0x00fff40003800000 */
.L_x_9334:
[----:B------:R-:W-:Y:S05]  /*11340*/  BSYNC B0 ;  /* 0x0000000000007941 */ /* 0x000fea0003800000 */
.L_x_9333:
[----:B------:R-:W-:Y:S05]  /*11350*/  BRA `(.L_x_9335) ;  /* 0xffffffb400147947 */ /* 0x000fea000383ffff */
.L_x_9233:
[----:B---3--:R3:W4:Y:S02]  /*11360*/  SYNCS.PHASECHK.TRANS64.TRYWAIT P0, [R0+URZ+0x28840], R2 ;  /* 0x02884002000075a7 */ /* 0x008724000800017f */
[----:B----4-:R-:W-:Y:S05]  /*11370*/  @!P0 NANOSLEEP.SYNCS 0x989680 ;  /* 0x009896800000895d */ /* 0x010fea0003900000 */
[----:B------:R-:W4:Y:S02]  /*11380*/  @!P0 SYNCS.PHASECHK.TRANS64 P0, [R0+URZ+0x28840], R2 ;  /* 0x02884002000085a7 */ /* 0x000f24000800007f */
[----:B----4-:R-:W-:Y:S05]  /*11390*/  @!P0 BRA `(.L_x_9233) ;  /* 0xfffffffc00f08947 */ /* 0x010fea000383ffff */
[----:B------:R-:W-:Y:S05]  /*113a0*/  BRA `(.L_x_9336) ;  /* 0xffffffb400807947 */ /* 0x000fea000383ffff */
.L_x_9237:
[----:B------:R-:W-:Y:S01]  /*113b0*/  IMAD.MOV.U32 R13, RZ, RZ, R0 ;  /* 0x000000ffff0d7224 */ /* 0x000fe200078e0000 */
[----:B------:R-:W0:Y:S01]  /*113c0*/  S2R R6, SR_TID.X ;  /* 0x0000000000067919 */ /* 0x000e220000002100 */
[----:B------:R-:W-:Y:S02]  /*113d0*/  IMAD.MOV.U32 R12, RZ, RZ, RZ ;  /* 0x000000ffff0c7224 */ /* 0x000fe400078e00ff */
[----:B------:R-:W-:Y:S02]  /*113e0*/  IMAD.MOV.U32 R11, RZ, RZ, 0x181f ;  /* 0x0000181fff0b7424 */ /* 0x000fe400078e00ff */
[----:B------:R-:W-:Y:S02]  /*113f0*/  IMAD.MOV.U32 R15, RZ, RZ, -0x1 ;  /* 0xffffffffff0f7424 */ /* 0x000fe400078e00ff */
[----:B-----5:R-:W-:-:S07]  /*11400*/  IMAD R2, R10, R7, RZ ;  /* 0x000000070a027224 */ /* 0x020fce00078e02ff */
[----:B0-----:R-:W-:Y:S05]  /*11410*/  WARPSYNC.COLLECTIVE R15, `(.L_x_9337) ;  /* 0x000000000f087348 */ /* 0x001fea0003c00000 */
[----:B------:R1:W2:Y:S02]  /*11420*/  SHFL.IDX P6, R14, R13, R12, R11 ;  /* 0x0000000c0d0e7389 */ /* 0x0002a400000c000b */
[----:B012---:R-:W-:Y:S01]  /*11430*/  ENDCOLLECTIVE ;  /* 0x000000000000791b */ /* 0x007fe20003800000 */
.L_x_9337:
[----:B------:R-:W-:Y:S01]  /*11440*/  IMAD.MOV.U32 R13, RZ, RZ, R3 ;  /* 0x000000ffff0d7224 */ /* 0x000fe200078e0003 */
[----:B------:R-:W-:Y:S01]  /*11450*/  LOP3.LUT R6, R6, 0x7f, RZ, 0xc0, !PT ;  /* 0x0000007f06067812 */ /* 0x000fe200078ec0ff */
[----:B------:R-:W-:-:S07]  /*11460*/  IMAD.MOV.U32 R4, RZ, RZ, R14 ;  /* 0x000000ffff047224 */ /* 0x000fce00078e000e */
[----:B------:R-:W-:Y:S05]  /*11470*/  WARPSYNC.COLLECTIVE R15, `(.L_x_9338) ;  /* 0x000000000f087348 */ /* 0x000fea0003c00000 */
[----:B------:R0:W1:Y:S02]  /*11480*/  SHFL.IDX P6, R14, R13, R12, R11 ;  /* 0x0000000c0d0e7389 */ /* 0x00006400000c000b */
[----:B01----:R-:W-:Y:S01]  /*11490*/  ENDCOLLECTIVE ;  /* 0x000000000000791b */ /* 0x003fe20003800000 */
.L_x_9338:
[----:B------:R-:W-:-:S05]  /*114a0*/  SHF.R.U32.HI R6, RZ, 0x3, R6 ;  /* 0x00000003ff067819 */ /* 0x000fca0000011606 */
[----:B------:R-:W-:-:S05]  /*114b0*/  IMAD R17, R17, 0x80, R6 ;  /* 0x0000008011117824 */ /* 0x000fca00078e0206 */
[----:B------:R-:W-:Y:S01]  /*114c0*/  ISETP.GE.AND P2, PT, R17, R2, PT ;  /* 0x000000021100720c */ /* 0x000fe20003f46270 */
[----:B------:R-:W-:Y:S02]  /*114d0*/  IMAD.MOV.U32 R13, RZ, RZ, R0 ;  /* 0x000000ffff0d7224 */ /* 0x000fe400078e0000 */
[----:B------:R-:W-:Y:S02]  /*114e0*/  IMAD.MOV.U32 R12, RZ, RZ, 0x1 ;  /* 0x00000001ff0c7424 */ /* 0x000fe400078e00ff */
[----:B------:R-:W-:-:S08]  /*114f0*/  IMAD.MOV.U32 R5, RZ, RZ, R14 ;  /* 0x000000ffff057224 */ /* 0x000fd000078e000e */
[----:B------:R-:W-:Y:S05]  /*11500*/  WARPSYNC.COLLECTIVE R15, `(.L_x_9339) ;  /* 0x000000000f087348 */ /* 0x000fea0003c00000 */
[----:B------:R0:W1:Y:S02]  /*11510*/  SHFL.IDX P6, R14, R13, R12, R11 ;  /* 0x0000000c0d0e7389 */ /* 0x00006400000c000b */
[----:B01----:R-:W-:Y:S01]  /*11520*/  ENDCOLLECTIVE ;  /* 0x000000000000791b */ /* 0x003fe20003800000 */
.L_x_9339:
        /* <DEDUP_REMOVED lines=10> */
.L_x_9340:
[----:B------:R-:W-:Y:S01]  /*115d0*/  @!PT LDS RZ, [RZ] ;  /* 0x00000000fffff984 */ /* 0x000fe20000000800 */
[----:B------:R-:W-:Y:S01]  /*115e0*/  @!PT LDS RZ, [RZ] ;  /* 0x00000000fffff984 */ /* 0x000fe20000000800 */
[----:B------:R-:W-:Y:S01]  /*115f0*/  @!PT LDS RZ, [RZ] ;  /* 0x00000000fffff984 */ /* 0x000fe20000000800 */
[----:B------:R-:W-:Y:S04]  /*11600*/  @!P2 LDGSTS.E.BYPASS.LTC128B.128 [R8+0x10400], desc[UR40][R4.64], !P0 ;  /* 0x104000000408afae */ /* 0x000fe8000c101d68 */
[----:B------:R0:W-:Y:S01]  /*11610*/  @!P2 LDGSTS.E.BYPASS.LTC128B.128 [R8+0x14400], desc[UR40][R4.64+0x80], !P1 ;  /* 0x144000800408afae */ /* 0x0001e2000c901d68 */
[----:B------:R-:W-:Y:S02]  /*11620*/  IMAD.MOV.U32 R13, RZ, RZ, R0 ;  /* 0x000000ffff0d7224 */ /* 0x000fe400078e0000 */
[----:B------:R-:W-:Y:S02]  /*11630*/  IMAD.MOV.U32 R12, RZ, RZ, 0x2 ;  /* 0x00000002ff0c7424 */ /* 0x000fe400078e00ff */
[----:B0-----:R-:W-:Y:S02]  /*11640*/  VIADD R4, R17, 0x10 ;  /* 0x0000001011047836 */ /* 0x001fe40000000000 */
[----:B------:R-:W-:-:S03]  /*11650*/  IMAD.MOV.U32 R6, RZ, RZ, R14 ;  /* 0x000000ffff067224 */ /* 0x000fc600078e000e */
[----:B------:R-:W-:-:S13]  /*11660*/  ISETP.GE.AND P2, PT, R4, R2, PT ;  /* 0x000000020400720c */ /* 0x000fda0003f46270 */
[----:B------:R-:W-:Y:S05]  /*11670*/  WARPSYNC.COLLECTIVE R15, `(.L_x_9341) ;  /* 0x000000000f087348 */ /* 0x000fea0003c00000 */
[----:B------:R0:W1:Y:S02]  /*11680*/  SHFL.IDX P6, R14, R13, R12, R11 ;  /* 0x0000000c0d0e7389 */ /* 0x00006400000c000b */
[----:B01----:R-:W-:Y:S01]  /*11690*/  ENDCOLLECTIVE ;  /* 0x000000000000791b */ /* 0x003fe20003800000 */
.L_x_9341:
[----:B------:R-:W-:Y:S01]  /*116a0*/  @!P2 LEA R5, P3, R9, R6, 0x1 ;  /* 0x000000060905a211 */ /* 0x000fe200078608ff */
[----:B------:R-:W-:-:S04]  /*116b0*/  IMAD.MOV.U32 R13, RZ, RZ, R3 ;  /* 0x000000ffff0d7224 */ /* 0x000fc800078e0003 */
[----:B------:R-:W-:Y:S02]  /*116c0*/  @!P2 IMAD.X R4, RZ, RZ, R7, P3 ;  /* 0x000000ffff04a224 */ /* 0x000fe400018e0607 */
[----:B------:R-:W-:-:S03]  /*116d0*/  VIADD R7, R17, 0x60 ;  /* 0x0000006011077836 */ /* 0x000fc60000000000 */
[----:B------:R-:W-:-:S04]  /*116e0*/  @!P2 LOP3.LUT R5, R5, R4, RZ, 0x3c, !PT ;  /* 0x000000040505a212 */ /* 0x000fc800078e3cff */
[----:B------:R-:W-:-:S04]  /*116f0*/  @!P2 LOP3.LUT R4, R5, R4, RZ, 0x3c, !PT ;  /* 0x000000040504a212 */ /* 0x000fc800078e3cff */
[----:B------:R-:W-:-:S05]  /*11700*/  @!P2 LOP3.LUT R5, R5, R4, RZ, 0x3c, !PT ;  /* 0x000000040505a212 */ /* 0x000fca00078e3cff */
[----:B------:R-:W-:Y:S01]  /*11710*/  @!PT LDS RZ, [RZ] ;  /* 0x00000000fffff984 */ /* 0x000fe20000000800 */
[----:B------:R-:W-:Y:S01]  /*11720*/  @!PT LDS RZ, [RZ] ;  /* 0x00000000fffff984 */ /* 0x000fe20000000800 */
[----:B------:R-:W-:Y:S01]  /*11730*/  @!PT LDS RZ, [RZ] ;  /* 0x00000000fffff984 */ /* 0x000fe20000000800 */
[----:B------:R-:W-:Y:S04]  /*11740*/  @!P2 LDGSTS.E.BYPASS.LTC128B.128 [R8+0x10c00], desc[UR40][R4.64], !P0 ;  /* 0x10c000000408afae */ /* 0x000fe8000c101d68 */
[----:B------:R0:W-:Y:S02]  /*11750*/  @!P2 LDGSTS.E.BYPASS.LTC128B.128 [R8+0x14c00], desc[UR40][R4.64+0x80], !P1 ;  /* 0x14c000800408afae */ /* 0x0001e4000c901d68 */
[----:B0-----:R-:W-:-:S05]  /*11760*/  VIADD R4, R17, 0x20 ;  /* 0x0000002011047836 */ /* 0x001fca0000000000 */
[----:B------:R-:W-:Y:S01]  /*11770*/  ISETP.GE.AND P2, PT, R4, R2, PT ;  /* 0x000000020400720c */ /* 0x000fe20003f46270 */
[----:B------:R-:W-:-:S12]  /*11780*/  IMAD.MOV.U32 R4, RZ, RZ, R14 ;  /* 0x000000ffff047224 */ /* 0x000fd800078e000e */
[----:B------:R-:W-:Y:S05]  /*11790*/  WARPSYNC.COLLECTIVE R15, `(.L_x_9342) ;  /* 0x000000000f087348 */ /* 0x000fea0003c00000 */
[----:B------:R0:W1:Y:S02]  /*117a0*/  SHFL.IDX P6, R14, R13, R12, R11 ;  /* 0x0000000c0d0e7389 */ /* 0x00006400000c000b */
[----:B01----:R-:W-:Y:S01]  /*117b0*/  ENDCOLLECTIVE ;  /* 0x000000000000791b */ /* 0x003fe20003800000 */
.L_x_9342:
[----:B------:R-:W-:Y:S02]  /*117c0*/  IMAD.MOV.U32 R13, RZ, RZ, R0 ;  /* 0x000000ffff0d7224 */ /* 0x000fe400078e0000 */
[----:B------:R-:W-:Y:S02]  /*117d0*/  IMAD.MOV.U32 R12, RZ, RZ, 0x3 ;  /* 0x00000003ff0c7424 */ /* 0x000fe400078e00ff */
[----:B------:R-:W-:-:S07]  /*117e0*/  IMAD.MOV.U32 R5, RZ, RZ, R14 ;  /* 0x000000ffff057224 */ /* 0x000fce00078e000e */
[----:B------:R-:W-:Y:S05]  /*117f0*/  WARPSYNC.COLLECTIVE R15, `(.L_x_9343) ;  /* 0x000000000f087348 */ /* 0x000fea0003c00000 */
[----:B------:R0:W1:Y:S02]  /*11800*/  SHFL.IDX P6, R14, R13, R12, R11 ;  /* 0x0000000c0d0e7389 */ /* 0x00006400000c000b */
[----:B01----:R-:W-:Y:S01]  /*11810*/  ENDCOLLECTIVE ;  /* 0x000000000000791b */ /* 0x003fe20003800000 */
.L_x_9343:
        /* <DEDUP_REMOVED lines=17> */
.L_x_9344:
[----:B------:R-:W-:Y:S02]  /*11930*/  IMAD.MOV.U32 R13, RZ, RZ, R0 ;  /* 0x000000ffff0d7224 */ /* 0x000fe400078e0000 */
[----:B------:R-:W-:Y:S02]  /*11940*/  IMAD.MOV.U32 R12, RZ, RZ, 0x4 ;  /* 0x00000004ff0c7424 */ /* 0x000fe400078e00ff */
[----:B------:R-:W-:-:S07]  /*11950*/  IMAD.MOV.U32 R5, RZ, RZ, R14 ;  /* 0x000000ffff057224 */ /* 0x000fce00078e000e */
[----:B------:R-:W-:Y:S05]  /*11960*/  WARPSYNC.COLLECTIVE R15, `(.L_x_9345) ;  /* 0x000000000f087348 */ /* 0x000fea0003c00000 */
[----:B------:R0:W1:Y:S02]  /*11970*/  SHFL.IDX P6, R14, R13, R12, R11 ;  /* 0x0000000c0d0e7389 */ /* 0x00006400000c000b */
[----:B01----:R-:W-:Y:S01]  /*11980*/  ENDCOLLECTIVE ;  /* 0x000000000000791b */ /* 0x003fe20003800000 */
.L_x_9345:
        /* <DEDUP_REMOVED lines=17> */
.L_x_9346:
[----:B------:R-:W-:Y:S02]  /*11aa0*/  IMAD.MOV.U32 R13, RZ, RZ, R0 ;  /* 0x000000ffff0d7224 */ /* 0x000fe400078e0000 */
[----:B------:R-:W-:Y:S02]  /*11ab0*/  IMAD.MOV.U32 R12, RZ, RZ, 0x5 ;  /* 0x00000005ff0c7424 */ /* 0x000fe400078e00ff */
[----:B------:R-:W-:-:S07]  /*11ac0*/  IMAD.MOV.U32 R5, RZ, RZ, R14 ;  /* 0x000000ffff057224 */ /* 0x000fce00078e000e */
[----:B------:R-:W-:Y:S05]  /*11ad0*/  WARPSYNC.COLLECTIVE R15, `(.L_x_9347) ;  /* 0x000000000f087348 */ /* 0x000fea0003c00000 */
[----:B------:R0:W1:Y:S02]  /*11ae0*/  SHFL.IDX P6, R14, R13, R12, R11 ;  /* 0x0000000c0d0e7389 */ /* 0x00006400000c000b */
[----:B01----:R-:W-:Y:S01]  /*11af0*/  ENDCOLLECTIVE ;  /* 0x000000000000791b */ /* 0x003fe20003800000 */
.L_x_9347:
        /* <DEDUP_REMOVED lines=17> */
.L_x_9348:
[----:B------:R-:W-:Y:S02]  /*11c10*/  IMAD.MOV.U32 R13, RZ, RZ, R0 ;  /* 0x000000ffff0d7224 */ /* 0x000fe400078e0000 */
[----:B------:R-:W-:Y:S02]  /*11c20*/  IMAD.MOV.U32 R12, RZ, RZ, 0x6 ;  /* 0x00000006ff0c7424 */ /* 0x000fe400078e00ff */
[----:B------:R-:W-:-:S07]  /*11c30*/  IMAD.MOV.U32 R5, RZ, RZ, R14 ;  /* 0x000000ffff057224 */ /* 0x000fce00078e000e */
[----:B------:R-:W-:Y:S05]  /*11c40*/  WARPSYNC.COLLECTIVE R15, `(.L_x_9349) ;  /* 0x000000000f087348 */ /* 0x000fea0003c00000 */
[----:B------:R0:W1:Y:S02]  /*11c50*/  SHFL.IDX P6, R14, R13, R12, R11 ;  /* 0x0000000c0d0e7389 */ /* 0x00006400000c000b */
[----:B01----:R-:W-:Y:S01]  /*11c60*/  ENDCOLLECTIVE ;  /* 0x000000000000791b */ /* 0x003fe20003800000 */
.L_x_9349:
        /* <DEDUP_REMOVED lines=16> */
.L_x_9350:
[----:B------:R-:W-:Y:S02]  /*11d70*/  IMAD.MOV.U32 R13, RZ, RZ, R0 ;  /* 0x000000ffff0d7224 */ /* 0x000fe400078e0000 */
[----:B------:R-:W-:Y:S02]  /*11d80*/  IMAD.MOV.U32 R12, RZ, RZ, 0x7 ;  /* 0x00000007ff0c7424 */ /* 0x000fe400078e00ff */
[----:B------:R-:W-:-:S07]  /*11d90*/  IMAD.MOV.U32 R5, RZ, RZ, R14 ;  /* 0x000000ffff057224 */ /* 0x000fce00078e000e */
[----:B------:R-:W-:Y:S05]  /*11da0*/  WARPSYNC.COLLECTIVE R15, `(.L_x_9351) ;  /* 0x000000000f087348 */ /* 0x000fea0003c00000 */
[----:B------:R0:W1:Y:S02]  /*11db0*/  SHFL.IDX P6, R14, R13, R12, R11 ;  /* 0x0000000c0d0e7389 */ /* 0x00006400000c000b */
[----:B01----:R-:W-:Y:S01]  /*11dc0*/  ENDCOLLECTIVE ;  /* 0x000000000000791b */ /* 0x003fe20003800000 */
.L_x_9351:
        /* <DEDUP_REMOVED lines=10> */
.L_x_9352:
[----:B------:R-:W-:Y:S01]  /*11e70*/  @!PT LDS RZ, [RZ] ;  /* 0x00000000fffff984 */ /* 0x000fe20000000800 */
[----:B------:R-:W-:Y:S01]  /*11e80*/  @!PT LDS RZ, [RZ] ;  /* 0x00000000fffff984 */ /* 0x000fe20000000800 */
[----:B------:R-:W-:Y:S01]  /*11e90*/  @!PT LDS RZ, [RZ] ;  /* 0x00000000fffff984 */ /* 0x000fe20000000800 */
[----:B------:R0:W-:Y:S04]  /*11ea0*/  @!P2 LDGSTS.E.BYPASS.LTC128B.128 [R8+0x13400], desc[UR40][R4.64], !P0 ;  /* 0x134000000408afae */ /* 0x0001e8000c101d68 */
[----:B------:R0:W-:Y:S01]  /*11eb0*/  @!P2 LDGSTS.E.BYPASS.LTC128B.128 [R8+0x17400], desc[UR40][R4.64+0x80], !P1 ;  /* 0x174000800408afae */ /* 0x0001e2000c901d68 */
[----:B------:R-:W-:Y:S01]  /*11ec0*/  IMAD.MOV.U32 R3, RZ, RZ, R14 ;  /* 0x000000ffff037224 */ /* 0x000fe200078e000e */
[----:B------:R-:W-:Y:S06]  /*11ed0*/  BRA `(.L_x_9353) ;  /* 0xffffffb800447947 */ /* 0x000fec000383ffff */
.L_x_9242:
[----:B0-----:R-:W2:Y:S02]  /*11ee0*/  LDL R2, [R1+0x4] ;  /* 0x0000040001027983 */ /* 0x001ea40000100800 */
[----:B--2---:R0:W1:Y:S02]  /*11ef0*/  SYNCS.PHASECHK.TRANS64.TRYWAIT P0, [R2+URZ+0x28820], R0 ;  /* 0x02882000020075a7 */ /* 0x004064000800017f */
[----:B-1----:R-:W-:Y:S05]  /*11f00*/  @!P0 NANOSLEEP.SYNCS 0x989680 ;  /* 0x009896800000895d */ /* 0x002fea0003900000 */
[----:B------:R-:W1:Y:S02]  /*11f10*/  @!P0 SYNCS.PHASECHK.TRANS64 P0, [R2+URZ+0x28820], R0 ;  /* 0x02882000020085a7 */ /* 0x000e64000800007f */
[----:B-1----:R-:W-:Y:S05]  /*11f20*/  @!P0 BRA `(.L_x_9242) ;  /* 0xfffffffc00ec8947 */ /* 0x002fea000383ffff */
[----:B------:R-:W-:Y:S05]  /*11f30*/  BRA `(.L_x_9354) ;  /* 0xffffffb800b87947 */ /* 0x000fea000383ffff */
.L_x_9251:
[----:B-1----:R1:W2:Y:S02]  /*11f40*/  SYNCS.PHASECHK.TRANS64.TRYWAIT P0, [R2+URZ+0x28840], R0 ;  /* 0x02884000020075a7 */ /* 0x0022a4000800017f */
[----:B--2---:R-:W-:Y:S05]  /*11f50*/  @!P0 NANOSLEEP.SYNCS 0x989680 ;  /* 0x009896800000895d */ /* 0x004fea0003900000 */
[----:B------:R-:W2:Y:S02]  /*11f60*/  @!P0 SYNCS.PHASECHK.TRANS64 P0, [R2+URZ+0x28840], R0 ;  /* 0x02884000020085a7 */ /* 0x000ea4000800007f */
[----:B--2---:R-:W-:Y:S05]  /*11f70*/  @!P0 BRA `(.L_x_9251) ;  /* 0xfffffffc00f08947 */ /* 0x004fea000383ffff */
[----:B------:R-:W-:Y:S05]  /*11f80*/  BRA `(.L_x_9355) ;  /* 0xffffffbc007c7947 */ /* 0x000fea000383ffff */
.L_x_9257:
[----:B0-----:R0:W1:Y:S02]  /*11f90*/  SYNCS.PHASECHK.TRANS64.TRYWAIT P0, [R2+URZ+0x60], R0 ;  /* 0x00006000020075a7 */ /* 0x001064000800017f */
[----:B-1----:R-:W-:Y:S05]  /*11fa0*/  @!P0 NANOSLEEP.SYNCS 0x989680 ;  /* 0x009896800000895d */ /* 0x002fea0003900000 */
[----:B------:R-:W1:Y:S02]  /*11fb0*/  @!P0 SYNCS.PHASECHK.TRANS64 P0, [R2+URZ+0x60], R0 ;  /* 0x00006000020085a7 */ /* 0x000e64000800007f */
[----:B-1----:R-:W-:Y:S05]  /*11fc0*/  @!P0 BRA `(.L_x_9257) ;  /* 0xfffffffc00f08947 */ /* 0x002fea000383ffff */
[----:B------:R-:W-:Y:S05]  /*11fd0*/  BRA `(.L_x_9356) ;  /* 0xffffffc000587947 */ /* 0x000fea000383ffff */
.L_x_9266:
[----:B--2---:R2:W3:Y:S02]  /*11fe0*/  SYNCS.PHASECHK.TRANS64.TRYWAIT P0, [R3+URZ+0x28840], R2 ;  /* 0x02884002030075a7 */ /* 0x0044e4000800017f */
[----:B---3--:R-:W-:Y:S05]  /*11ff0*/  @!P0 NANOSLEEP.SYNCS 0x989680 ;  /* 0x009896800000895d */ /* 0x008fea0003900000 */
[----:B------:R-:W3:Y:S02]  /*12000*/  @!P0 SYNCS.PHASECHK.TRANS64 P0, [R3+URZ+0x28840], R2 ;  /* 0x02884002030085a7 */ /* 0x000ee4000800007f */
[----:B---3--:R-:W-:Y:S05]  /*12010*/  @!P0 BRA `(.L_x_9266) ;  /* 0xfffffffc00f08947 */ /* 0x008fea000383ffff */
[----:B------:R-:W-:Y:S05]  /*12020*/  BRA `(.L_x_9357) ;  /* 0xffffffc400f87947 */ /* 0x000fea000383ffff */
.L_x_9272:
[----:B0-----:R0:W2:Y:S02]  /*12030*/  SYNCS.PHASECHK.TRANS64.TRYWAIT P0, [R2+URZ+0x60], R3 ;  /* 0x00006003020075a7 */ /* 0x0010a4000800017f */
[----:B--2---:R-:W-:Y:S05]  /*12040*/  @!P0 NANOSLEEP.SYNCS 0x989680 ;  /* 0x009896800000895d */ /* 0x004fea0003900000 */
[----:B------:R-:W2:Y:S02]  /*12050*/  @!P0 SYNCS.PHASECHK.TRANS64 P0, [R2+URZ+0x60], R3 ;  /* 0x00006003020085a7 */ /* 0x000ea4000800007f */
[----:B--2---:R-:W-:Y:S05]  /*12060*/  @!P0 BRA `(.L_x_9272) ;  /* 0xfffffffc00f08947 */ /* 0x004fea000383ffff */
[----:B------:R-:W-:Y:S05]  /*12070*/  BRA `(.L_x_9358) ;  /* 0xffffffc800d47947 */ /* 0x000fea000383ffff */
.L_x_9281:
[----:B---3--:R3:W4:Y:S02]  /*12080*/  SYNCS.PHASECHK.TRANS64.TRYWAIT P0, [R2+URZ+0x28840], R3 ;  /* 0x02884003020075a7 */ /* 0x008724000800017f */
[----:B----4-:R-:W-:Y:S05]  /*12090*/  @!P0 NANOSLEEP.SYNCS 0x989680 ;  /* 0x009896800000895d */ /* 0x010fea0003900000 */
[----:B------:R-:W4:Y:S02]  /*120a0*/  @!P0 SYNCS.PHASECHK.TRANS64 P0, [R2+URZ+0x28840], R3 ;  /* 0x02884003020085a7 */ /* 0x000f24000800007f */
[----:B----4-:R-:W-:Y:S05]  /*120b0*/  @!P0 BRA `(.L_x_9281) ;  /* 0xfffffffc00f08947 */ /* 0x010fea000383ffff */
[----:B------:R-:W-:Y:S05]  /*120c0*/  BRA `(.L_x_9359) ;  /* 0xffffffd000487947 */ /* 0x000fea000383ffff */
.L_x_9287:
[----:B0-----:R0:W2:Y:S02]  /*120d0*/  SYNCS.PHASECHK.TRANS64.TRYWAIT P0, [R2+URZ+0x60], R5 ;  /* 0x00006005020075a7 */ /* 0x0010a4000800017f */
[----:B--2---:R-:W-:Y:S05]  /*120e0*/  @!P0 NANOSLEEP.SYNCS 0x989680 ;  /* 0x009896800000895d */ /* 0x004fea0003900000 */
[----:B------:R-:W2:Y:S02]  /*120f0*/  @!P0 SYNCS.PHASECHK.TRANS64 P0, [R2+URZ+0x60], R5 ;  /* 0x00006005020085a7 */ /* 0x000ea4000800007f */
[----:B--2---:R-:W-:Y:S05]  /*12100*/  @!P0 BRA `(.L_x_9287) ;  /* 0xfffffffc00f08947 */ /* 0x004fea000383ffff */
[----:B------:R-:W-:Y:S05]  /*12110*/  BRA `(.L_x_9360) ;  /* 0xffffffd400247947 */ /* 0x000fea000383ffff */
.L_x_9298:
[----:B0-----:R0:W2:Y:S02]  /*12120*/  SYNCS.PHASECHK.TRANS64.TRYWAIT P0, [R0+URZ+0x28860], R2 ;  /* 0x02886002000075a7 */ /* 0x0010a4000800017f */
[----:B--2---:R-:W-:Y:S05]  /*12130*/  @!P0 NANOSLEEP.SYNCS 0x989680 ;  /* 0x009896800000895d */ /* 0x004fea0003900000 */
[----:B------:R-:W2:Y:S02]  /*12140*/  @!P0 SYNCS.PHASECHK.TRANS64 P0, [R0+URZ+0x28860], R2 ;  /* 0x02886002000085a7 */ /* 0x000ea4000800007f */
[----:B--2---:R-:W-:Y:S05]  /*12150*/  @!P0 BRA `(.L_x_9298) ;  /* 0xfffffffc00f08947 */ /* 0x004fea000383ffff */
[----:B------:R-:W-:Y:S05]  /*12160*/  BRA `(.L_x_9361) ;  /* 0xffffffd8007c7947 */ /* 0x000fea000383ffff */
.L_x_9305:
[----:B------:R-:W-:Y:S01]  /*12170*/  BSSY B0, `(.L_x_9362) ;  /* 0x0000008000007945 */ /* 0x000fe20003800000 */
[----:B------:R-:W-:Y:S02]  /*12180*/  IMAD.MOV.U32 R13, RZ, RZ, R16 ;  /* 0x000000ffff0d7224 */ /* 0x000fe400078e0010 */
[----:B------:R-:W-:Y:S02]  /*12190*/  IMAD.MOV.U32 R12, RZ, RZ, RZ ;  /* 0x000000ffff0c7224 */ /* 0x000fe400078e00ff */
[----:B------:R-:W-:Y:S02]  /*121a0*/  IMAD.MOV.U32 R11, RZ, RZ, 0x1f ;  /* 0x0000001fff0b7424 */ /* 0x000fe400078e00ff */
[----:B------:R-:W-:-:S07]  /*121b0*/  IMAD.MOV.U32 R15, RZ, RZ, -0x1 ;  /* 0xffffffffff0f7424 */ /* 0x000fce00078e00ff */
[----:B0123-5:R-:W-:Y:S05]  /*121c0*/  WARPSYNC.COLLECTIVE R15, `(.L_x_9363) ;  /* 0x000000000f087348 */ /* 0x02ffea0003c00000 */
[----:B------:R4:W0:Y:S02]  /*121d0*/  SHFL.IDX P6, R14, R13, R12, R11 ;  /* 0x0000000c0d0e7389 */ /* 0x00082400000c000b */
[----:B012345:R-:W-:Y:S01]  /*121e0*/  ENDCOLLECTIVE ;  /* 0x000000000000791b */ /* 0x03ffe20003800000 */
.L_x_9363:
[----:B------:R-:W-:Y:S05]  /*121f0*/  BSYNC B0 ;  /* 0x0000000000007941 */ /* 0x000fea0003800000 */
.L_x_9362:
        /* <DEDUP_REMOVED lines=9> */
.L_x_9364:
        /* <DEDUP_REMOVED lines=18> */
.L_x_9365:
[----:B------:R-:W-:Y:S01]  /*123b0*/  IMAD.MOV.U32 R12, RZ, RZ, 0x2 ;  /* 0x00000002ff0c7424 */ /* 0x000fe200078e00ff */
[----:B------:R-:W-:-:S05]  /*123c0*/  SEL R7, R14, RZ, P1 ;  /* 0x000000ff0e077207 */ /* 0x000fca0000800000 */
[----:B------:R-:W-:-:S04]  /*123d0*/  IMAD.IADD R3, R2, 0x1, R7 ;  /* 0x0000000102037824 */ /* 0x000fc800078e0207 */
[----:B------:R-:W-:-:S07]  /*123e0*/  IMAD.MOV.U32 R13, RZ, RZ, R3 ;  /* 0x000000ffff0d7224 */ /* 0x000fce00078e0003 */
[----:B------:R-:W-:Y:S05]  /*123f0*/  WARPSYNC.COLLECTIVE R15, `(.L_x_9366) ;  /* 0x000000000f087348 */ /* 0x000fea0003c00000 */
[----:B------:R0:W1:Y:S02]  /*12400*/  SHFL.UP P6, R14, R13, R12, R11 ;  /* 0x0400000c0d0e7389 */ /* 0x00006400000c000b */
[----:B01----:R-:W-:Y:S01]  /*12410*/  ENDCOLLECTIVE ;  /* 0x000000000000791b */ /* 0x003fe20003800000 */
.L_x_9366:
[----:B------:R-:W-:Y:S01]  /*12420*/  IMAD.MOV.U32 R12, RZ, RZ, 0x4 ;  /* 0x00000004ff0c7424 */ /* 0x000fe200078e00ff */
[----:B------:R-:W-:-:S05]  /*12430*/  SEL R14, R14, RZ, P2 ;  /* 0x000000ff0e0e7207 */ /* 0x000fca0001000000 */
[----:B------:R-:W-:-:S04]  /*12440*/  IMAD.IADD R3, R3, 0x1, R14 ;  /* 0x0000000103037824 */ /* 0x000fc800078e020e */
[----:B------:R-:W-:-:S07]  /*12450*/  IMAD.MOV.U32 R13, RZ, RZ, R3 ;  /* 0x000000ffff0d7224 */ /* 0x000fce00078e0003 */
[----:B------:R-:W-:Y:S05]  /*12460*/  WARPSYNC.COLLECTIVE R15, `(.L_x_9367) ;  /* 0x000000000f087348 */ /* 0x000fea0003c00000 */
[----:B------:R0:W1:Y:S02]  /*12470*/  SHFL.UP P6, R14, R13, R12, R11 ;  /* 0x0400000c0d0e7389 */ /* 0x00006400000c000b */
[----:B01----:R-:W-:Y:S01]  /*12480*/  ENDCOLLECTIVE ;  /* 0x000000000000791b */ /* 0x003fe20003800000 */
.L_x_9367:
[----:B------:R-:W-:Y:S01]  /*12490*/  IMAD.MOV.U32 R12, RZ, RZ, 0x8 ;  /* 0x00000008ff0c7424 */ /* 0x000fe200078e00ff */
[----:B------:R-:W-:-:S05]  /*124a0*/  SEL R14, R14, RZ, P3 ;  /* 0x000000ff0e0e7207 */ /* 0x000fca0001800000 */
[----:B------:R-:W-:-:S04]  /*124b0*/  IMAD.IADD R3, R3, 0x1, R14 ;  /* 0x0000000103037824 */ /* 0x000fc800078e020e */
[----:B------:R-:W-:-:S07]  /*124c0*/  IMAD.MOV.U32 R13, RZ, RZ, R3 ;  /* 0x000000ffff0d7224 */ /* 0x000fce00078e0003 */
[----:B------:R-:W-:Y:S05]  /*124d0*/  WARPSYNC.COLLECTIVE R15, `(.L_x_9368) ;  /* 0x000000000f087348 */ /* 0x000fea0003c00000 */
[----:B------:R0:W1:Y:S02]  /*124e0*/  SHFL.UP P6, R14, R13, R12, R11 ;  /* 0x0400000c0d0e7389 */ /* 0x00006400000c000b */
[----:B01----:R-:W-:Y:S01]  /*124f0*/  ENDCOLLECTIVE ;  /* 0x000000000000791b */ /* 0x003fe20003800000 */
.L_x_9368:
[----:B------:R-:W-:Y:S01]  /*12500*/  IMAD.MOV.U32 R12, RZ, RZ, 0x10 ;  /* 0x00000010ff0c7424 */ /* 0x000fe200078e00ff */
[----:B------:R-:W-:-:S05]  /*12510*/  SEL R14, R14, RZ, P4 ;  /* 0x000000ff0e0e7207 */ /* 0x000fca0002000000 */
[----:B------:R-:W-:-:S04]  /*12520*/  IMAD.IADD R3, R3, 0x1, R14 ;  /* 0x0000000103037824 */ /* 0x000fc800078e020e */
[----:B------:R-:W-:-:S07]  /*12530*/  IMAD.MOV.U32 R13, RZ, RZ, R3 ;  /* 0x000000ffff0d7224 */ /* 0x000fce00078e0003 */
[----:B------:R-:W-:Y:S05]  /*12540*/  WARPSYNC.COLLECTIVE R15, `(.L_x_9369) ;  /* 0x000000000f087348 */ /* 0x000fea0003c00000 */
[----:B------:R0:W1:Y:S02]  /*12550*/  SHFL.UP P6, R14, R13, R12, R11 ;  /* 0x0400000c0d0e7389 */ /* 0x00006400000c000b */
[----:B01----:R-:W-:Y:S01]  /*12560*/  ENDCOLLECTIVE ;  /* 0x000000000000791b */ /* 0x003fe20003800000 */
.L_x_9369:
        /* <DEDUP_REMOVED lines=8> */
.L_x_9370:
[----:B------:R-:W-:Y:S05]  /*125f0*/  BRA `(.L_x_9371) ;  /* 0xffffffdc00187947 */ /* 0x000fea000383ffff */
.L_x_9310:
[----:B------:R-:W-:Y:S01]  /*12600*/  BSSY B0, `(.L_x_9372) ;  /* 0x0000008000007945 */ /* 0x000fe20003800000 */
[----:B-----5:R-:W-:Y:S02]  /*12610*/  IMAD.MOV.U32 R13, RZ, RZ, R2 ;  /* 0x000000ffff0d7224 */ /* 0x020fe400078e0002 */
[----:B------:R-:W-:Y:S02]  /*12620*/  IMAD.MOV.U32 R12, RZ, RZ, 0x1 ;  /* 0x00000001ff0c7424 */ /* 0x000fe400078e00ff */
[----:B------:R-:W-:Y:S02]  /*12630*/  IMAD.MOV.U32 R11, RZ, RZ, RZ ;  /* 0x000000ffff0b7224 */ /* 0x000fe400078e00ff */
[----:B------:R-:W-:-:S07]  /*12640*/  IMAD.MOV.U32 R15, RZ, RZ, -0x1 ;  /* 0xffffffffff0f7424 */ /* 0x000fce00078e00ff */
[----:B012---:R-:W-:Y:S05]  /*12650*/  WARPSYNC.COLLECTIVE R15, `(.L_x_9373) ;  /* 0x000000000f087348 */ /* 0x007fea0003c00000 */
[----:B------:R3:W4:Y:S02]  /*12660*/  SHFL.UP P6, R14, R13, R12, R11 ;  /* 0x0400000c0d0e7389 */ /* 0x00072400000c000b */
[----:B01234-:R-:W-:Y:S01]  /*12670*/  ENDCOLLECTIVE ;  /* 0x000000000000791b */ /* 0x01ffe20003800000 */
.L_x_9373:
[----:B------:R-:W-:Y:S05]  /*12680*/  BSYNC B0 ;  /* 0x0000000000007941 */ /* 0x000fea0003800000 */
.L_x_9372:
        /* <DEDUP_REMOVED lines=9> */
.L_x_9374:
[----:B------:R-:W-:Y:S01]  /*12720*/  IMAD.MOV.U32 R12, RZ, RZ, 0x4 ;  /* 0x00000004ff0c7424 */ /* 0x000fe200078e00ff */
[----:B------:R-:W-:-:S05]  /*12730*/  SEL R14, R14, RZ, P2 ;  /* 0x000000ff0e0e7207 */ /* 0x000fca0001000000 */
[----:B------:R-:W-:-:S04]  /*12740*/  IMAD.IADD R3, R3, 0x1, R14 ;  /* 0x0000000103037824 */ /* 0x000fc800078e020e */
[----:B------:R-:W-:-:S07]  /*12750*/  IMAD.MOV.U32 R13, RZ, RZ, R3 ;  /* 0x000000ffff0d7224 */ /* 0x000fce00078e0003 */
[----:B------:R-:W-:Y:S05]  /*12760*/  WARPSYNC.COLLECTIVE R15, `(.L_x_9375) ;  /* 0x000000000f087348 */ /* 0x000fea0003c00000 */
[----:B------:R0:W1:Y:S02]  /*12770*/  SHFL.UP P6, R14, R13, R12, R11 ;  /* 0x0400000c0d0e7389 */ /* 0x00006400000c000b */
[----:B01----:R-:W-:Y:S01]  /*12780*/  ENDCOLLECTIVE ;  /* 0x000000000000791b */ /* 0x003fe20003800000 */
.L_x_9375:
[----:B------:R-:W-:Y:S01]  /*12790*/  IMAD.MOV.U32 R12, RZ, RZ, 0x8 ;  /* 0x00000008ff0c7424 */ /* 0x000fe200078e00ff */
[----:B------:R-:W-:-:S05]  /*127a0*/  SEL R14, R14, RZ, P3 ;  /* 0x000000ff0e0e7207 */ /* 0x000fca0001800000 */
[----:B------:R-:W-:-:S04]  /*127b0*/  IMAD.IADD R3, R3, 0x1, R14 ;  /* 0x0000000103037824 */ /* 0x000fc800078e020e */
[----:B------:R-:W-:-:S07]  /*127c0*/  IMAD.MOV.U32 R13, RZ, RZ, R3 ;  /* 0x000000ffff0d7224 */ /* 0x000fce00078e0003 */
[----:B------:R-:W-:Y:S05]  /*127d0*/  WARPSYNC.COLLECTIVE R15, `(.L_x_9376) ;  /* 0x000000000f087348 */ /* 0x000fea0003c00000 */
[----:B------:R0:W1:Y:S02]  /*127e0*/  SHFL.UP P6, R14, R13, R12, R11 ;  /* 0x0400000c0d0e7389 */ /* 0x00006400000c000b */
[----:B01----:R-:W-:Y:S01]  /*127f0*/  ENDCOLLECTIVE ;  /* 0x000000000000791b */ /* 0x003fe20003800000 */
.L_x_9376:
[----:B------:R-:W-:Y:S01]  /*12800*/  IMAD.MOV.U32 R12, RZ, RZ, 0x10 ;  /* 0x00000010ff0c7424 */ /* 0x000fe200078e00ff */
[----:B------:R-:W-:-:S05]  /*12810*/  SEL R14, R14, RZ, P4 ;  /* 0x000000ff0e0e7207 */ /* 0x000fca0002000000 */
[----:B------:R-:W-:-:S04]  /*12820*/  IMAD.IADD R3, R3, 0x1, R14 ;  /* 0x0000000103037824 */ /* 0x000fc800078e020e */
[----:B------:R-:W-:-:S07]  /*12830*/  IMAD.MOV.U32 R13, RZ, RZ, R3 ;  /* 0x000000ffff0d7224 */ /* 0x000fce00078e0003 */
[----:B------:R-:W-:Y:S05]  /*12840*/  WARPSYNC.COLLECTIVE R15, `(.L_x_9377) ;  /* 0x000000000f087348 */ /* 0x000fea0003c00000 */
[----:B------:R0:W1:Y:S02]  /*12850*/  SHFL.UP P6, R14, R13, R12, R11 ;  /* 0x0400000c0d0e7389 */ /* 0x00006400000c000b */
[----:B01----:R-:W-:Y:S01]  /*12860*/  ENDCOLLECTIVE ;  /* 0x000000000000791b */ /* 0x003fe20003800000 */
.L_x_9377:
        /* <DEDUP_REMOVED lines=8> */
.L_x_9378:
[----:B------:R-:W-:Y:S05]  /*128f0*/  BRA `(.L_x_9379) ;  /* 0xffffffd800f47947 */ /* 0x000fea000383ffff */
.L_x_9312:
[----:B------:R-:W-:Y:S01]  /*12900*/  BSSY B0, `(.L_x_9380) ;  /* 0x0000006000007945 */ /* 0x000fe20003800000 */
[----:B------:R-:W-:Y:S01]  /*12910*/  PLOP3.LUT P6, PT, P6, PT, PT, 0x8, 0x0 ;  /* 0x000000000000781c */ /* 0x000fe200037ce170 */
[----:B------:R-:W-:-:S12]  /*12920*/  IMAD.MOV.U32 R15, RZ, RZ, -0x1 ;  /* 0xffffffffff0f7424 */ /* 0x000fd800078e00ff */
[----:B0123-5:R-:W-:Y:S05]  /*12930*/  WARPSYNC.COLLECTIVE R15, `(.L_x_9381) ;  /* 0x000000000f087348 */ /* 0x02ffea0003c00000 */
[----:B------:R-:W-:Y:S01]  /*12940*/  VOTE.ANY R14, PT, P6 ;  /* 0x00000000000e7806 */ /* 0x000fe200030e0100 */
[----:B0123-5:R-:W-:Y:S06]  /*12950*/  ENDCOLLECTIVE ;  /* 0x000000000000791b */ /* 0x02ffec0003800000 */
.L_x_9381:
[----:B------:R-:W-:Y:S05]  /*12960*/  BSYNC B0 ;  /* 0x0000000000007941 */ /* 0x000fea0003800000 */
.L_x_9380:
        /* <DEDUP_REMOVED lines=9> */
.L_x_9382:
[----:B------:R-:W-:Y:S01]  /*12a00*/  IMAD.MOV.U32 R17, RZ, RZ, R14 ;  /* 0x000000ffff117224 */ /* 0x000fe200078e000e */
[----:B------:R-:W-:Y:S06]  /*12a10*/  BRA `(.L_x_9383) ;  /* 0xffffffd800e47947 */ /* 0x000fec000383ffff */
.L_x_9314:
[----:B------:R-:W-:Y:S01]  /*12a20*/  BSSY B0, `(.L_x_9384) ;  /* 0x0000007000007945 */ /* 0x000fe20003800000 */
[----:B------:R-:W-:Y:S02]  /*12a30*/  IMAD.MOV.U32 R13, RZ, RZ, R3 ;  /* 0x000000ffff0d7224 */ /* 0x000fe400078e0003 */
[----:B------:R-:W-:Y:S02]  /*12a40*/  IMAD.MOV.U32 R11, RZ, RZ, 0x1f ;  /* 0x0000001fff0b7424 */ /* 0x000fe400078e00ff */
[----:B------:R-:W-:-:S07]  /*12a50*/  IMAD.MOV.U32 R15, RZ, RZ, -0x1 ;  /* 0xffffffffff0f7424 */ /* 0x000fce00078e00ff */
[----:B012345:R-:W-:Y:S05]  /*12a60*/  WARPSYNC.COLLECTIVE R15, `(.L_x_9385) ;  /* 0x000000000f087348 */ /* 0x03ffea0003c00000 */
[----:B------:R0:W0:Y:S02]  /*12a70*/  SHFL.IDX P6, R14, R13, R12, R11 ;  /* 0x0000000c0d0e7389 */ /* 0x00002400000c000b */
[----:B012345:R-:W-:Y:S01]  /*12a80*/  ENDCOLLECTIVE ;  /* 0x000000000000791b */ /* 0x03ffe20003800000 */
.L_x_9385:
[----:B------:R-:W-:Y:S05]  /*12a90*/  BSYNC B0 ;  /* 0x0000000000007941 */ /* 0x000fea0003800000 */
.L_x_9384:
[----:B------:R-:W-:Y:S01]  /*12aa0*/  IMAD.MOV.U32 R5, RZ, RZ, R14 ;  /* 0x000000ffff057224 */ /* 0x000fe200078e000e */
[----:B------:R-:W-:Y:S06]  /*12ab0*/  BRA `(.L_x_9313) ;  /* 0xffffffd800d87947 */ /* 0x000fec000383ffff */
.L_x_9318:
[----:B0-----:R0:W4:Y:S02]  /*12ac0*/  SYNCS.PHASECHK.TRANS64.TRYWAIT P0, [R0+URZ+0x28820], R3 ;  /* 0x02882003000075a7 */ /* 0x001124000800017f */
[----:B----4-:R-:W-:Y:S05]  /*12ad0*/  @!P0 NANOSLEEP.SYNCS 0x989680 ;  /* 0x009896800000895d */ /* 0x010fea0003900000 */
[----:B------:R-:W4:Y:S02]  /*12ae0*/  @!P0 SYNCS.PHASECHK.TRANS64 P0, [R0+URZ+0x28820], R3 ;  /* 0x02882003000085a7 */ /* 0x000f24000800007f */
[----:B----4-:R-:W-:Y:S05]  /*12af0*/  @!P0 BRA `(.L_x_9318) ;  /* 0xfffffffc00f08947 */ /* 0x010fea000383ffff */
[----:B------:R-:W-:Y:S05]  /*12b00*/  BRA `(.L_x_9386) ;  /* 0xffffffe000587947 */ /* 0x000fea000383ffff */
.L_x_9319:
        /* <DEDUP_REMOVED lines=11> */
.L_x_9388:
[----:B------:R-:W-:Y:S05]  /*12bc0*/  BSYNC B0 ;  /* 0x0000000000007941 */ /* 0x000fea0003800000 */
.L_x_9387:
[----:B------:R-:W-:Y:S05]  /*12bd0*/  BRA `(.L_x_9389) ;  /* 0xffffffe000407947 */ /* 0x000fea000383ffff */
.L_x_9322:
[----:B------:R-:W-:Y:S01]  /*12be0*/  BSSY B1, `(.L_x_9390) ;  /* 0x0000006000017945 */ /* 0x000fe20003800000 */
[----:B------:R-:W-:-:S07]  /*12bf0*/  IMAD.MOV.U32 R15, RZ, RZ, -0x1 ;  /* 0xffffffffff0f7424 */ /* 0x000fce00078e00ff */
[----:B-12345:R-:W-:Y:S05]  /*12c00*/  WARPSYNC.COLLECTIVE R15, `(.L_x_9391) ;  /* 0x000000000f0c7348 */ /* 0x03efea0003c00000 */
[----:B------:R-:W-:Y:S02]  /*12c10*/  ELECT P6, UR62, PT ;  /* 0x00000000003e782f */ /* 0x000fe400038c0000 */
[----:B------:R-:W-:Y:S01]  /*12c20*/  MOV R14, UR62 ;  /* 0x0000003e000e7c02 */ /* 0x000fe20008000f00 */
[----:B-12345:R-:W-:Y:S10]  /*12c30*/  ENDCOLLECTIVE ;  /* 0x000000000000791b */ /* 0x03eff40003800000 */
.L_x_9391:
[----:B------:R-:W-:Y:S05]  /*12c40*/  BSYNC B1 ;  /* 0x0000000000017941 */ /* 0x000fea0003800000 */
.L_x_9390:
[----:B------:R-:W-:Y:S05]  /*12c50*/  BRA `(.L_x_9392) ;  /* 0xffffffe000387947 */ /* 0x000fea000383ffff */
.L_x_9324:
[----:B0-----:R0:W2:Y:S02]  /*12c60*/  SYNCS.PHASECHK.TRANS64.TRYWAIT P0, [R6+URZ], R5 ;  /* 0x00000005060075a7 */ /* 0x0010a4000800017f */
[----:B--2---:R-:W-:Y:S05]  /*12c70*/  @!P0 NANOSLEEP.SYNCS 0x989680 ;  /* 0x009896800000895d */ /* 0x004fea0003900000 */
[----:B------:R-:W2:Y:S02]  /*12c80*/  @!P0 SYNCS.PHASECHK.TRANS64 P0, [R6+URZ], R5 ;  /* 0x00000005060085a7 */ /* 0x000ea4000800007f */
[----:B--2---:R-:W-:Y:S05]  /*12c90*/  @!P0 BRA `(.L_x_9324) ;  /* 0xfffffffc00f08947 */ /* 0x004fea000383ffff */
[----:B------:R-:W-:Y:S05]  /*12ca0*/  BRA `(.L_x_9393) ;  /* 0xffffffe000747947 */ /* 0x000fea000383ffff */
.L_x_9325:
[----:B--2---:R2:W3:Y:S02]  /*12cb0*/  SYNCS.PHASECHK.TRANS64.TRYWAIT P0, [R7+URZ], R2 ;  /* 0x00000002070075a7 */ /* 0x0044e4000800017f */
[----:B---3--:R-:W-:Y:S05]  /*12cc0*/  @!P0 NANOSLEEP.SYNCS 0x989680 ;  /* 0x009896800000895d */ /* 0x008fea0003900000 */
[----:B------:R-:W3:Y:S02]  /*12cd0*/  @!P0 SYNCS.PHASECHK.TRANS64 P0, [R7+URZ], R2 ;  /* 0x00000002070085a7 */ /* 0x000ee4000800007f */
[----:B---3--:R-:W-:Y:S05]  /*12ce0*/  @!P0 BRA `(.L_x_9325) ;  /* 0xfffffffc00f08947 */ /* 0x008fea000383ffff */
[----:B------:R-:W-:Y:S05]  /*12cf0*/  BRA `(.L_x_9394) ;  /* 0xffffffe000687947 */ /* 0x000fea000383ffff */
.L_x_9327:
[----:B---3--:R3:W4:Y:S02]  /*12d00*/  SYNCS.PHASECHK.TRANS64.TRYWAIT P0, [R4+URZ], R5 ;  /* 0x00000005040075a7 */ /* 0x008724000800017f */
[----:B----4-:R-:W-:Y:S05]  /*12d10*/  @!P0 NANOSLEEP.SYNCS 0x989680 ;  /* 0x009896800000895d */ /* 0x010fea0003900000 */
[----:B------:R-:W4:Y:S02]  /*12d20*/  @!P0 SYNCS.PHASECHK.TRANS64 P0, [R4+URZ], R5 ;  /* 0x00000005040085a7 */ /* 0x000f24000800007f */
[----:B----4-:R-:W-:Y:S05]  /*12d30*/  @!P0 BRA `(.L_x_9327) ;  /* 0xfffffffc00f08947 */ /* 0x010fea000383ffff */
[----:B------:R-:W-:Y:S05]  /*12d40*/  BRA `(.L_x_9395) ;  /* 0xffffffe000707947 */ /* 0x000fea000383ffff */
.L_x_9396:
        /* <DEDUP_REMOVED lines=11> */
.L_x_15321:


//--------------------- .text._ZN7cutlass13device_kernelIN5flash11enable_sm90INS1_16FlashAttnFwdSm90INS1_25CollectiveMainloopFwdSm90ILi2EN4cute5tupleIJNS5_1CILi1EEES8_S8_EEENS6_IJNS7_ILi128EEESA_SA_EEELi128ENS_10bfloat16_tEfNS_4arch4Sm90ELb1ELb0ELb0ELb1ELb0ELb1ELb0ELb1ELb1ELb1ELb0ELb0EEENS1_21CollectiveEpilogueFwdISB_S9_SC_SE_Li256ELb1ELb1ELb0ELb0EEENS1_36VarlenDynamicPersistentTileSchedulerILi128ELi128ELi256ELi128ELb0ELb1ELb1ELb1ELb1ELb1EEEEEEEEEvNT_6ParamsE --------------------------
	.section	.text._ZN7cutlass13device_kernelIN5flash11enable_sm90INS1_16FlashAttnFwdSm90INS1_25CollectiveMainloopFwdSm90ILi2EN4cute5tupleIJNS5_1CILi1EEES8_S8_EEENS6_IJNS7_ILi128EEESA_SA_EEELi128ENS_10bfloat16_tEfNS_4arch4Sm90ELb1ELb0ELb0ELb1ELb0ELb1ELb0ELb1ELb1ELb1ELb0ELb0EEENS1_21CollectiveEpilogueFwdISB_S9_SC_SE_Li256ELb1ELb1ELb0ELb0EEENS1_36VarlenDynamicPersistentTileSchedulerILi128ELi128ELi256ELi128ELb0ELb1ELb1ELb1ELb1ELb1EEEEEEEEEvNT_6ParamsE,"ax",@progbits
	.align	128
.text._ZN7cutlass13device_kernelIN5flash11enable_sm90INS1_16FlashAttnFwdSm90INS1_25CollectiveMainloopFwdSm90ILi2EN4cute5tupleIJNS5_1CILi1EEES8_S8_EEENS6_IJNS7_ILi128EEESA_SA_EEELi128ENS_10bfloat16_tEfNS_4arch4Sm90ELb1ELb0ELb0ELb1ELb0ELb1ELb0ELb1ELb1ELb1ELb0ELb0EEENS1_21CollectiveEpilogueFwdISB_S9_SC_SE_Li256ELb1ELb1ELb0ELb0EEENS1_36VarlenDynamicPersistentTileSchedulerILi128ELi128ELi256ELi128ELb0ELb1ELb1ELb1ELb1ELb1EEEEEEEEEvNT_6ParamsE:
        .type           _ZN7cutlass13device_kernelIN5flash11enable_sm90INS1_16FlashAttnFwdSm90INS1_25CollectiveMainloopFwdSm90ILi2EN4cute5tupleIJNS5_1CILi1EEES8_S8_EEENS6_IJNS7_ILi128EEESA_SA_EEELi128ENS_10bfloat16_tEfNS_4arch4Sm90ELb1ELb0ELb0ELb1ELb0ELb1ELb0ELb1ELb1ELb1ELb0ELb0EEENS1_21CollectiveEpilogueFwdISB_S9_SC_SE_Li256ELb1ELb1ELb0ELb0EEENS1_36VarlenDynamicPersistentTileSchedulerILi128ELi128ELi256ELi128ELb0ELb1ELb1ELb1ELb1ELb1EEEEEEEEEvNT_6ParamsE,@function
        .size           _ZN7cutlass13device_kernelIN5flash11enable_sm90INS1_16FlashAttnFwdSm90INS1_25CollectiveMainloopFwdSm90ILi2EN4cute5tupleIJNS5_1CILi1EEES8_S8_EEENS6_IJNS7_ILi128EEESA_SA_EEELi128ENS_10bfloat16_tEfNS_4arch4Sm90ELb1ELb0ELb0ELb1ELb0ELb1ELb0ELb1ELb1ELb1ELb0ELb0EEENS1_21CollectiveEpilogueFwdISB_S9_SC_SE_Li256ELb1ELb1ELb0ELb0EEENS1_36VarlenDynamicPersistentTileSchedulerILi128ELi128ELi256ELi128ELb0ELb1ELb1ELb1ELb1ELb1EEEEEEEEEvNT_6ParamsE,(.L_x_15322 - _ZN7cutlass13device_kernelIN5flash11enable_sm90INS1_16FlashAttnFwdSm90INS1_25CollectiveMainloopFwdSm90ILi2EN4cute5tupleIJNS5_1CILi1EEES8_S8_EEENS6_IJNS7_ILi128EEESA_SA_EEELi128ENS_10bfloat16_tEfNS_4arch4Sm90ELb1ELb0ELb0ELb1ELb0ELb1ELb0ELb1ELb1ELb1ELb0ELb0EEENS1_21CollectiveEpilogueFwdISB_S9_SC_SE_Li256ELb1ELb1ELb0ELb0EEENS1_36VarlenDynamicPersistentTileSchedulerILi128ELi128ELi256ELi128ELb0ELb1ELb1ELb1ELb1ELb1EEEEEEEEEvNT_6ParamsE)
        .other          _ZN7cutlass13device_kernelIN5flash11enable_sm90INS1_16FlashAttnFwdSm90INS1_25CollectiveMainloopFwdSm90ILi2EN4cute5tupleIJNS5_1CILi1EEES8_S8_EEENS6_IJNS7_ILi128EEESA_SA_EEELi128ENS_10bfloat16_tEfNS_4arch4Sm90ELb1ELb0ELb0ELb1ELb0ELb1ELb0ELb1ELb1ELb1ELb0ELb0EEENS1_21CollectiveEpilogueFwdISB_S9_SC_SE_Li256ELb1ELb1ELb0ELb0EEENS1_36VarlenDynamicPersistentTileSchedulerILi128ELi128ELi256ELi128ELb0ELb1ELb1ELb1ELb1ELb1EEEEEEEEEvNT_6ParamsE,@"STO_CUDA_ENTRY STV_DEFAULT"
_ZN7cutlass13device_kernelIN5flash11enable_sm90INS1_16FlashAttnFwdSm90INS1_25CollectiveMainloopFwdSm90ILi2EN4cute5tupleIJNS5_1CILi1EEES8_S8_EEENS6_IJNS7_ILi128EEESA_SA_EEELi128ENS_10bfloat16_tEfNS_4arch4Sm90ELb1ELb0ELb0ELb1ELb0ELb1ELb0ELb1ELb1ELb1ELb0ELb0EEENS1_21CollectiveEpilogueFwdISB_S9_SC_SE_Li256ELb1ELb1ELb0ELb0EEENS1_36VarlenDynamicPersistentTileSchedulerILi128ELi128ELi256ELi128ELb0ELb1ELb1ELb1ELb1ELb1EEEEEEEEEvNT_6ParamsE:
        /* <DEDUP_REMOVED lines=23> */
.L_x_9398:
[----:B------:R-:W-:Y:S05]  /*0170*/  BSYNC B0 ;  /* 0x0000000000007941 */ /* 0x000fea0003800000 */
.L_x_9397:
        /* <DEDUP_REMOVED lines=40> */
.L_x_9399:
        /* <DEDUP_REMOVED lines=22> */
.L_x_9400:
        /* <DEDUP_REMOVED lines=18> */
.L_x_9401:
        /* <DEDUP_REMOVED lines=22> */
.L_x_9402:
        /* <DEDUP_REMOVED lines=22> */
.L_x_9403:
        /* <DEDUP_REMOVED lines=9> */
.L_x_9406:
        /* <DEDUP_REMOVED lines=30> */
[CC--:B------:R-:W-:Y:S01]  /*0bb0*/  LEA.HI R4, R0.reuse, R231.reuse, RZ, 0x4 ;  /* 0x000000e700047211 */ /* 0x0c0fe200078f20ff */
[----:B------:R-:W-:Y:S01]  /*0bc0*/  IMAD.SHL.U32 R5, R5, 0x20, RZ ;  /* 0x0000002005057824 */ /* 0x000fe200078e00ff */
[----:B------:R-:W-:Y:S01]  /*0bd0*/  LEA.HI R12, R0, R231, RZ, 0x2 ;  /* 0x000000e7000c7211 */ /* 0x000fe200078f10ff */
[----:B------:R-:W-:Y:S01]  /*0be0*/  IMAD.IADD R220, R231, 0x1, -R220 ;  /* 0x00000001e7dc7824 */ /* 0x000fe200078e0adc */
[----:B------:R-:W-:Y:S02]  /*0bf0*/  LOP3.LUT R6, R4, 0x3fffff0, RZ, 0xc0, !PT ;  /* 0x03fffff004067812 */ /* 0x000fe400078ec0ff */
[----:B------:R-:W-:Y:S02]  /*0c00*/  LOP3.LUT R5, R5, 0xfffffc00, RZ, 0xc0, !PT ;  /* 0xfffffc0005057812 */ /* 0x000fe400078ec0ff */
[----:B------:R-:W-:Y:S01]  /*0c10*/  SHF.R.S32.HI R9, RZ, 0x1f, R220 ;  /* 0x0000001fff097819 */ /* 0x000fe200000114dc */
[----:B------:R-:W-:Y:S01]  /*0c20*/  IMAD.IADD R6, R231, 0x1, -R6 ;  /* 0x00000001e7067824 */ /* 0x000fe200078e0a06 */
[----:B------:R-:W-:-:S02]  /*0c30*/  LOP3.LUT R12, R12, 0xfffffffc, RZ, 0xc0, !PT ;  /* 0xfffffffc0c0c7812 */ /* 0x000fc400078ec0ff */
[----:B------:R-:W-:Y:S02]  /*0c40*/  LEA.HI R8, R9, R220, RZ, 0x2 ;  /* 0x000000dc09087211 */ /* 0x000fe400078f10ff */
[CC--:B------:R-:W-:Y:S01]  /*0c50*/  LEA.HI R22, R0.reuse, R231.reuse, RZ, 0x3 ;  /* 0x000000e700167211 */ /* 0x0c0fe200078f18ff */
[----:B------:R-:W-:Y:S01]  /*0c60*/  IMAD.IADD R12, R231, 0x1, -R12 ;  /* 0x00000001e70c7824 */ /* 0x000fe200078e0a0c */
[--C-:B------:R-:W-:Y:S02]  /*0c70*/  SHF.R.S32.HI R10, RZ, 0x2, R8.reuse ;  /* 0x00000002ff0a7819 */ /* 0x100fe40000011408 */
[----:B------:R-:W-:Y:S02]  /*0c80*/  SHF.R.S32.HI R7, RZ, 0x1f, R8 ;  /* 0x0000001fff077819 */ /* 0x000fe40000011408 */
[----:B------:R-:W-:Y:S02]  /*0c90*/  LEA.HI R0, R0, R231, RZ, 0x6 ;  /* 0x000000e700007211 */ /* 0x000fe400078f30ff */
[----:B------:R-:W-:-:S02]  /*0ca0*/  LEA.HI R7, R7, R10, RZ, 0x3 ;  /* 0x0000000a07077211 */ /* 0x000fc400078f18ff */
[----:B------:R-:W-:Y:S01]  /*0cb0*/  LOP3.LUT R206, R22, 0xfffffff8, RZ, 0xc0, !PT ;  /* 0xfffffff816ce7812 */ /* 0x000fe200078ec0ff */
[----:B------:R-:W-:Y:S01]  /*0cc0*/  IMAD.SHL.U32 R0, R0, 0x8, RZ ;  /* 0x0000000800007824 */ /* 0x000fe200078e00ff */
[----:B------:R-:W-:Y:S01]  /*0cd0*/  LOP3.LUT R11, R7, 0xfffffff8, RZ, 0xc0, !PT ;  /* 0xfffffff8070b7812 */ /* 0x000fe200078ec0ff */
[----:B------:R-:W-:Y:S01]  /*0ce0*/  IMAD R7, R6, 0x40, R5 ;  /* 0x0000004006077824 */ /* 0x000fe200078e0205 */
[----:B------:R-:W-:Y:S01]  /*0cf0*/  SHF.R.S32.HI R5, RZ, 0x4, R4 ;  /* 0x00000004ff057819 */ /* 0x000fe20000011404 */
[----:B------:R-:W-:Y:S01]  /*0d00*/  IMAD.IADD R206, R231, 0x1, -R206 ;  /* 0x00000001e7ce7824 */ /* 0x000fe200078e0ace */
[----:B------:R-:W-:Y:S01]  /*0d10*/  LEA.HI R6, R12, R12, RZ, 0x1 ;  /* 0x0000000c0c067211 */ /* 0x000fe200078f08ff */
[----:B------:R-:W-:Y:S01]  /*0d20*/  IMAD.IADD R10, R10, 0x1, -R11 ;  /* 0x000000010a0a7824 */ /* 0x000fe200078e0a0b */
[----:B------:R-:W-:Y:S01]  /*0d30*/  LEA.HI R4, R4, R5, RZ, 0x1 ;  /* 0x0000000504047211 */ /* 0x000fe200078f08ff */
[C---:B------:R-:W-:Y:S01]  /*0d40*/  IMAD.SHL.U32 R16, R206.reuse, 0x8, RZ ;  /* 0x00000008ce107824 */ /* 0x040fe200078e00ff */
[----:B------:R-:W-:Y:S01]  /*0d50*/  SHF.R.S32.HI R22, RZ, 0x3, R22 ;  /* 0x00000003ff167819 */ /* 0x000fe20000011416 */
[----:B------:R-:W-:Y:S01]  /*0d60*/  IMAD.SHL.U32 R18, R206, 0x4, RZ ;  /* 0x00000004ce127824 */ /* 0x000fe200078e00ff */
[----:B------:R-:W-:Y:S01]  /*0d70*/  LOP3.LUT R4, R4, 0x1ffffffe, RZ, 0xc0, !PT ;  /* 0x1ffffffe04047812 */ /* 0x000fe200078ec0ff */
[----:B------:R-:W-:Y:S01]  /*0d80*/  VIADD R187, R16, 0x40 ;  /* 0x0000004010bb7836 */ /* 0x000fe20000000000 */
[----:B------:R-:W-:Y:S01]  /*0d90*/  SHF.R.S32.HI R224, RZ, 0x7, R3 ;  /* 0x00000007ffe07819 */ /* 0x000fe20000011403 */
[----:B------:R-:W-:Y:S01]  /*0da0*/  VIADD R213, R22, 0x20 ;  /* 0x0000002016d57836 */ /* 0x000fe20000000000 */
[----:B------:R-:W-:Y:S01]  /*0db0*/  LEA.HI R9, R9, R220, RZ, 0x5 ;  /* 0x000000dc09097211 */ /* 0x000fe200078f28ff */
[----:B------:R-:W-:Y:S01]  /*0dc0*/  IMAD.IADD R4, R5, 0x1, -R4 ;  /* 0x0000000105047824 */ /* 0x000fe200078e0a04 */
[----:B------:R-:W-:Y:S01]  /*0dd0*/  LOP3.LUT R5, R6, 0x1ffffffe, RZ, 0xc0, !PT ;  /* 0x1ffffffe06057812 */ /* 0x000fe200078ec0ff */
[C---:B------:R-:W-:Y:S01]  /*0de0*/  VIADD R212, R22.reuse, 0x40 ;  /* 0x0000004016d47836 */ /* 0x040fe20000000000 */
[----:B------:R-:W-:Y:S01]  /*0df0*/  LEA.HI R3, R3, R224, RZ, 0x1 ;  /* 0x000000e003037211 */ /* 0x000fe200078f08ff */
[----:B------:R-:W-:Y:S01]  /*0e00*/  VIADD R211, R22, 0x60 ;  /* 0x0000006016d37836 */ /* 0x000fe20000000000 */
[----:B------:R-:W-:Y:S01]  /*0e10*/  SHF.R.S32.HI R9, RZ, 0x5, R9 ;  /* 0x00000005ff097819 */ /* 0x000fe20000011409 */
[----:B------:R-:W-:Y:S01]  /*0e20*/  IMAD R226, R4, 0x8, R7 ;  /* 0x0000000804e27824 */ /* 0x000fe200078e0207 */
[----:B------:R-:W-:Y:S01]  /*0e30*/  LOP3.LUT R3, R3, 0x3fffffe, RZ, 0xc0, !PT ;  /* 0x03fffffe03037812 */ /* 0x000fe200078ec0ff */
[----:B------:R-:W-:Y:S01]  /*0e40*/  IMAD.IADD R204, R12, 0x1, -R5 ;  /* 0x000000010ccc7824 */ /* 0x000fe200078e0a05 */
[----:B------:R-:W-:Y:S01]  /*0e50*/  LOP3.LUT R201, R0, 0xfffffe00, RZ, 0xc0, !PT ;  /* 0xfffffe0000c97812 */ /* 0x000fe200078ec0ff */
[----:B------:R-:W-:Y:S01]  /*0e60*/  IMAD R10, R9, 0x10, R10 ;  /* 0x00000010090a7824 */ /* 0x000fe200078e020a */
[----:B------:R-:W-:Y:S01]  /*0e70*/  SHF.R.S32.HI R0, RZ, 0x1f, R213 ;  /* 0x0000001fff007819 */ /* 0x000fe200000114d5 */
[----:B------:R-:W-:Y:S01]  /*0e80*/  IMAD.IADD R3, R224, 0x1, -R3 ;  /* 0x00000001e0037824 */ /* 0x000fe200078e0a03 */
        /* <DEDUP_REMOVED lines=9> */
[----:B------:R-:W-:Y:S01]  /*0f20*/  IMAD R225, R3, 0x40, R10 ;  /* 0x0000004003e17824 */ /* 0x000fe200078e020a */
        /* <DEDUP_REMOVED lines=9> */
[----:B------:R-:W-:Y:S01]  /*0fc0*/  IMAD R204, R204, 0x8, R225 ;  /* 0x00000008cccc7824 */ /* 0x000fe200078e02e1 */
[----:B------:R-:W-:-:S02]  /*0fd0*/  LOP3.LUT R205, R3, 0x38, R16, 0xf8, !PT ;  /* 0x0000003803cd7812 */ /* 0x000fc400078ef810 */
[----:B------:R-:W-:Y:S02]  /*0fe0*/  SHF.R.U32.HI R230, RZ, 0x3, R196 ;  /* 0x00000003ffe67819 */ /* 0x000fe400000116c4 */
[--C-:B------:R-:W-:Y:S02]  /*0ff0*/  LOP3.LUT R3, R196, 0x38, R16.reuse, 0xf8, !PT ;  /* 0x00000038c4037812 */ /* 0x100fe400078ef810 */
[----:B------:R-:W-:Y:S02]  /*1000*/  SHF.R.U32.HI R229, RZ, 0x3, R195 ;  /* 0x00000003ffe57819 */ /* 0x000fe400000116c3 */
[----:B------:R-:W-:Y:S02]  /*1010*/  LOP3.LUT R6, R195, 0x38, R16, 0xf8, !PT ;  /* 0x00000038c3067812 */ /* 0x000fe400078ef810 */
[----:B------:R-:W-:Y:S02]  /*1020*/  SHF.R.U32.HI R228, RZ, 0x3, R194 ;  /* 0x00000003ffe47819 */ /* 0x000fe400000116c2 */
[----:B------:R-:W-:-:S02]  /*1030*/  LOP3.LUT R7, R194, 0x38, R16, 0xf8, !PT ;  /* 0x00000038c2077812 */ /* 0x000fc400078ef810 */
[----:B------:R-:W-:Y:S02]  /*1040*/  LOP3.LUT R199, R0, 0xfffffe00, RZ, 0xc0, !PT ;  /* 0xfffffe0000c77812 */ /* 0x000fe400078ec0ff */
[----:B------:R-:W-:Y:S02]  /*1050*/  LOP3.LUT R198, R5, 0xfffffe00, RZ, 0xc0, !PT ;  /* 0xfffffe0005c67812 */ /* 0x000fe400078ec0ff */
[----:B------:R-:W-:Y:S02]  /*1060*/  LOP3.LUT R197, R4, 0xfffffe00, RZ, 0xc0, !PT ;  /* 0xfffffe0004c57812 */ /* 0x000fe400078ec0ff */
[----:B------:R-:W-:Y:S02]  /*1070*/  LOP3.LUT R203, R8, 0x7ffffffc, RZ, 0xc0, !PT ;  /* 0x7ffffffc08cb7812 */ /* 0x000fe400078ec0ff */
[----:B------:R-:W-:Y:S02]  /*1080*/  LOP3.LUT R205, R201, R205, R200, 0xf6, !PT ;  /* 0x000000cdc9cd7212 */ /* 0x000fe400078ef6c8 */
[----:B------:R-:W-:Y:S01]  /*1090*/  LOP3.LUT R0, R199, R3, R230, 0xf6, !PT ;  /* 0x00000003c7007212 */ /* 0x000fe200078ef6e6 */
[----:B------:R-:W-:Y:S01]  /*10a0*/  IMAD.IADD R203, R220, 0x1, -R203 ;  /* 0x00000001dccb7824 */ /* 0x000fe200078e0acb */
        /* <DEDUP_REMOVED lines=10> */
[----:B------:R-:W-:Y:S02]  /*1150*/  SHF.R.S32.HI R215, RZ, 0x1f, R187 ;  /* 0x0000001fffd77819 */ /* 0x000fe400000114bb */
[----:B--2---:R-:W-:-:S07]  /*1160*/  LOP3.LUT R189, R13, 0x1, RZ, 0xfc, !PT ;  /* 0x000000010dbd7812 */ /* 0x004fce00078efcff */
.L_x_9610:
[----:B0---4-:R-:W0:Y:S02]  /*1170*/  LDC.64 R4, c[0x0][0xc88] ;  /* 0x00032200ff047b82 */ /* 0x011e240000000a00 */
[----:B0-----:R-:W-:-:S05]  /*1180*/  IMAD.WIDE R4, R31, 0x4, R4 ;  /* 0x000000041f047825 */ /* 0x001fca00078e0204 */
[----:B--2---:R-:W2:Y:S01]  /*1190*/  LDG.E R210, desc[UR40][R4.64] ;  /* 0x0000002804d27981 */ /* 0x004ea2000c1e1900 */
[----:B------:R-:W-:Y:S05]  /*11a0*/  YIELD ;  /* 0x0000000000007946 */ /* 0x000fea0003800000 */
[----:B------:R-:W-:Y:S01]  /*11b0*/  ULDC.64 UR4, c[0x0][0xa28] ;  /* 0x00028a0000047ab9 */ /* 0x000fe20000000a00 */
[----:B------:R-:W-:Y:S01]  /*11c0*/  ULDC.64 UR8, c[0x0][0xa18] ;  /* 0x0002860000087ab9 */ /* 0x000fe20000000a00 */
[----:B------:R-:W-:Y:S01]  /*11d0*/  ISETP.NE.U32.AND P1, PT, RZ, UR4, PT ;  /* 0x00000004ff007c0c */ /* 0x000fe2000bf25070 */
[----:B------:R-:W-:Y:S01]  /*11e0*/  ULDC.64 UR6, c[0x0][0xa08] ;  /* 0x0002820000067ab9 */ /* 0x000fe20000000a00 */
[----:B------:R-:W-:Y:S01]  /*11f0*/  IMAD.MOV.U32 R3, RZ, RZ, RZ ;  /* 0x000000ffff037224 */ /* 0x000fe200078e00ff */
[----:B------:R-:W-:Y:S01]  /*1200*/  ISETP.NE.U32.AND P0, PT, RZ, UR6, PT ;  /* 0x00000006ff007c0c */ /* 0x000fe2000bf05070 */
[----:B------:R-:W-:Y:S01]  /*1210*/  IMAD.MOV.U32 R31, RZ, RZ, RZ ;  /* 0x000000ffff1f7224 */ /* 0x000fe200078e00ff */
[----:B------:R-:W-:-:S02]  /*1220*/  ISETP.NE.AND.EX P1, PT, RZ, UR5, PT, P1 ;  /* 0x00000005ff007c0c */ /* 0x000fc4000bf25310 */
[----:B------:R-:W-:Y:S02]  /*1230*/  ISETP.NE.AND.EX P0, PT, RZ, UR7, PT, P0 ;  /* 0x00000007ff007c0c */ /* 0x000fe4000bf05300 */
[----:B--2---:R-:W-:Y:S01]  /*1240*/  SHF.R.S32.HI R217, RZ, 0x1f, R210 ;  /* 0x0000001fffd97819 */ /* 0x004fe200000114d2 */
[----:B------:R-:W-:-:S08]  /*1250*/  IMAD.SHL.U32 R208, R210, 0x4, RZ ;  /* 0x00000004d2d07824 */ /* 0x000fd000078e00ff */
[C---:B------:R-:W-:Y:S02]  /*1260*/  @P1 LEA R6, P2, R210.reuse, UR4, 0x2 ;  /* 0x00000004d2061c11 */ /* 0x040fe4000f8410ff */
[C-C-:B------:R-:W-:Y:S02]  /*1270*/  SHF.L.U64.HI R209, R210.reuse, 0x2, R217.reuse ;  /* 0x00000002d2d17819 */ /* 0x140fe400000102d9 */
[----:B------:R-:W-:Y:S02]  /*1280*/  @P1 LEA.HI.X R7, R210, UR5, R217, 0x2, P2 ;  /* 0x00000005d2071c11 */ /* 0x000fe400090f14d9 */
[----:B------:R-:W-:Y:S01]  /*1290*/  ISETP.NE.U32.AND P2, PT, RZ, UR8, PT ;  /* 0x00000008ff007c0c */ /* 0x000fe2000bf45070 */
[----:B------:R-:W-:Y:S01]  /*12a0*/  ULDC UR4, c[0x0][0x288] ;  /* 0x0000a20000047ab9 */ /* 0x000fe20000000800 */
[----:B------:R-:W-:Y:S01]  /*12b0*/  IADD3 R8, P3, R208, UR6, RZ ;  /* 0x00000006d0087c10 */ /* 0x000fe2000ff7e0ff */
[----:B------:R0:W5:Y:S01]  /*12c0*/  @P1 LDG.E R3, desc[UR40][R6.64] ;  /* 0x0000002806031981 */ /* 0x000162000c1e1900 */
[----:B------:R-:W-:Y:S01]  /*12d0*/  ISETP.NE.AND.EX P2, PT, RZ, UR9, PT, P2 ;  /* 0x00000009ff007c0c */ /* 0x000fe2000bf45320 */
[----:B------:R-:W-:Y:S01]  /*12e0*/  IMAD.U32 R192, RZ, RZ, UR4 ;  /* 0x00000004ffc07e24 */ /* 0x000fe2000f8e00ff */
[----:B------:R-:W-:Y:S01]  /*12f0*/  IADD3.X R9, R209, UR7, RZ, P3, !PT ;  /* 0x00000007d1097c10 */ /* 0x000fe20009ffe4ff */
[----:B------:R-:W-:-:S04]  /*1300*/  ULDC.64 UR4, c[0x0][0x418] ;  /* 0x0001060000047ab9 */ /* 0x000fc80000000a00 */
[----:B------:R0:W5:Y:S06]  /*1310*/  @P0 LDG.E R31, desc[UR40][R8.64] ;  /* 0x00000028081f0981 */ /* 0x00016c000c1e1900 */
[----:B------:R-:W-:-:S04]  /*1320*/  @P2 IADD3 R4, P1, R208, UR8, RZ ;  /* 0x00000008d0042c10 */ /* 0x000fc8000ff3e0ff */
[----:B------:R-:W-:-:S05]  /*1330*/  @P2 IADD3.X R5, R209, UR9, RZ, P1, !PT ;  /* 0x00000009d1052c10 */ /* 0x000fca0008ffe4ff */
        /* <DEDUP_REMOVED lines=9> */
[----:B------:R-:W-:Y:S02]  /*13d0*/  IMAD.U32 R28, RZ, RZ, UR4 ;  /* 0x00000004ff1c7e24 */ /* 0x000fe4000f8e00ff */
[----:B------:R-:W-:Y:S01]  /*13e0*/  IMAD.MOV.U32 R27, RZ, RZ, R210 ;  /* 0x000000ffff1b7224 */ /* 0x000fe200078e00d2 */
[----:B0--3--:R-:W-:Y:S06]  /*13f0*/  @P2 BRA `(.L_x_9408) ;  /* 0x0000000000242947 */ /* 0x009fec0003800000 */
        /* <DEDUP_REMOVED lines=9> */
.L_x_9408:
[----:B------:R-:W-:Y:S01]  /*1490*/  ULDC.64 UR4, c[0x0][0xa20] ;  /* 0x0002880000047ab9 */ /* 0x000fe20000000a00 */
[----:B------:R-:W-:Y:S01]  /*14a0*/  IMAD.MOV.U32 R207, RZ, RZ, R30 ;  /* 0x000000ffffcf7224 */ /* 0x000fe200078e001e */
[----:B------:R-:W-:-:S04]  /*14b0*/  ISETP.NE.U32.AND P1, PT, RZ, UR4, PT ;  /* 0x00000004ff007c0c */ /* 0x000fc8000bf25070 */
[----:B------:R-:W-:-:S13]  /*14c0*/  ISETP.NE.AND.EX P1, PT, RZ, UR5, PT, P1 ;  /* 0x00000005ff007c0c */ /* 0x000fda000bf25310 */
[----:B------:R-:W-:Y:S05]  /*14d0*/  @!P1 BRA `(.L_x_9409) ;  /* 0x0000000000109947 */ /* 0x000fea0003800000 */
[----:B------:R-:W-:-:S04]  /*14e0*/  IADD3 R4, P0, R208, UR4, RZ ;  /* 0x00000004d0047c10 */ /* 0x000fc8000ff1e0ff */
[----:B------:R-:W-:-:S05]  /*14f0*/  IADD3.X R5, R209, UR5, RZ, P0, !PT ;  /* 0x00000005d1057c10 */ /* 0x000fca00087fe4ff */
[----:B------:R0:W5:Y:S01]  /*1500*/  LDG.E R28, desc[UR40][R4.64] ;  /* 0x00000028041c7981 */ /* 0x000162000c1e1900 */
[----:B------:R-:W-:Y:S05]  /*1510*/  BRA `(.L_x_9410) ;  /* 0x0000000000107947 */ /* 0x000fea0003800000 */
.L_x_9409:
[----:B------:R-:W-:Y:S05]  /*1520*/  @!P0 BRA `(.L_x_9410) ;  /* 0x00000000000c8947 */ /* 0x000fea0003800000 */
[----:B------:R-:W2:Y:S04]  /*1530*/  LDG.E R5, desc[UR40][R8.64] ;  /* 0x0000002808057981 */ /* 0x000ea8000c1e1900 */
[----:B------:R-:W2:Y:S02]  /*1540*/  LDG.E R28, desc[UR40][R8.64+0x4] ;  /* 0x00000428081c7981 */ /* 0x000ea4000c1e1900 */
[----:B--2---:R-:W-:-:S07]  /*1550*/  IMAD.IADD R28, R28, 0x1, -R5 ;  /* 0x000000011c1c7824 */ /* 0x004fce00078e0a05 */
.L_x_9410:
        /* <DEDUP_REMOVED lines=16> */
[----:B------:R-:W-:-:S04]  /*1660*/  IMAD.SHL.U32 R191, R29, 0x80, RZ ;  /* 0x000000801dbf7824 */ /* 0x000fc800078e00ff */
[----:B0-----:R-:W-:-:S08]  /*1670*/  VIADD R4, R191, 0x7f ;  /* 0x0000007fbf047836 */ /* 0x001fd00000000000 */
        /* <DEDUP_REMOVED lines=10> */
[----:B------:R-:W-:Y:S02]  /*1720*/  VIMNMX R25, RZ, R25, !PT ;  /* 0x00000019ff197248 */ /* 0x000fe40007fe0100 */
[----:B------:R-:W-:Y:S01]  /*1730*/  SHF.R.S32.HI R3, RZ, 0x1f, R0 ;  /* 0x0000001fff037819 */ /* 0x000fe20000011400 */
[----:B------:R-:W-:-:S03]  /*1740*/  IMAD.IADD R4, R128, 0x1, R4 ;  /* 0x0000000180047824 */ /* 0x000fc600078e0204 */
[----:B------:R-:W-:Y:S02]  /*1750*/  LEA.HI R3, R3, R0, RZ, 0x7 ;  /* 0x0000000003037211 */ /* 0x000fe400078f38ff */
[----:B------:R-:W-:Y:S02]  /*1760*/  SHF.R.S32.HI R5, RZ, 0x1f, R4 ;  /* 0x0000001fff057819 */ /* 0x000fe40000011404 */
[----:B------:R-:W-:Y:S02]  /*1770*/  SHF.R.S32.HI R129, RZ, 0x7, R3 ;  /* 0x00000007ff817819 */ /* 0x000fe40000011403 */
[----:B------:R-:W-:-:S04]  /*1780*/  LEA.HI R5, R5, R4, RZ, 0x7 ;  /* 0x0000000405057211 */ /* 0x000fc800078f38ff */
[----:B------:R-:W-:-:S04]  /*1790*/  SHF.R.S32.HI R0, RZ, 0x7, R5 ;  /* 0x00000007ff007819 */ /* 0x000fc80000011405 */
[----:B------:R-:W-:-:S05]  /*17a0*/  VIMNMX R0, R129, R0, PT ;  /* 0x0000000081007248 */ /* 0x000fca0003fe0100 */
[----:B------:R-:W-:-:S05]  /*17b0*/  IMAD R3, R0, 0x80, -R9 ;  /* 0x0000008000037824 */ /* 0x000fca00078e0a09 */
[----:B------:R-:W-:-:S04]  /*17c0*/  VIMNMX R0, R3, R24, PT ;  /* 0x0000001803007248 */ /* 0x000fc80003fe0100 */
[----:B------:R-:W-:Y:S02]  /*17d0*/  ISETP.GT.AND P0, PT, R0, R25, PT ;  /* 0x000000190000720c */ /* 0x000fe40003f04270 */
[----:B------:R-:W-:-:S05]  /*17e0*/  SHF.R.U32.HI R25, RZ, 0x7, R25 ;  /* 0x00000007ff197819 */ /* 0x000fca0000011619 */
[----:B------:R-:W-:-:S06]  /*17f0*/  IMAD.MOV.U32 R26, RZ, RZ, R25 ;  /* 0x000000ffff1a7224 */ /* 0x000fcc00078e0019 */
[----:B------:R-:W-:-:S05]  /*1800*/  @P0 VIADD R0, R0, 0x7f ;  /* 0x0000007f00000836 */ /* 0x000fca0000000000 */
[----:B------:R-:W-:-:S04]  /*1810*/  @P0 SHF.R.S32.HI R3, RZ, 0x1f, R0 ;  /* 0x0000001fff030819 */ /* 0x000fc80000011400 */
[----:B------:R-:W-:-:S04]  /*1820*/  @P0 LEA.HI R3, R3, R0, RZ, 0x7 ;  /* 0x0000000003030211 */ /* 0x000fc800078f38ff */
[----:B------:R-:W-:Y:S02]  /*1830*/  @P0 SHF.R.S32.HI R26, RZ, 0x7, R3 ;  /* 0x00000007ff1a0819 */ /* 0x000fe40000011403 */
[----:B------:R-:W-:Y:S02]  /*1840*/  PLOP3.LUT P0, PT, PT, PT, PT, 0x80, 0x0 ;  /* 0x000000000000781c */ /* 0x000fe40003f0f070 */
        /* <DEDUP_REMOVED lines=22> */
.L_x_9413:
[----:B------:R-:W-:Y:S05]  /*19b0*/  BSYNC B6 ;  /* 0x0000000000067941 */ /* 0x000fea0003800000 */
.L_x_9412:
        /* <DEDUP_REMOVED lines=20> */
.L_x_9415:
[----:B------:R-:W-:Y:S05]  /*1b00*/  BSYNC B6 ;  /* 0x0000000000067941 */ /* 0x000fea0003800000 */
.L_x_9414:
[----:B------:R-:W-:Y:S01]  /*1b10*/  ULDC.64 UR4, c[0x0][0x9f8] ;  /* 0x00027e0000047ab9 */ /* 0x000fe20000000a00 */
[----:B------:R-:W0:Y:S01]  /*1b20*/  S2R R33, SR_TID.X ;  /* 0x0000000000217919 */ /* 0x000e220000002100 */
[----:B------:R-:W-:Y:S01]  /*1b30*/  ISETP.NE.U32.AND P0, PT, RZ, UR4, PT ;  /* 0x00000004ff007c0c */ /* 0x000fe2000bf05070 */
[----:B------:R-:W1:Y:S01]  /*1b40*/  LDC.64 R102, c[0x0][0x300] ;  /* 0x0000c000ff667b82 */ /* 0x000e620000000a00 */
[----:B------:R-:W-:Y:S01]  /*1b50*/  IMAD.IADD R47, R31, 0x1, R28 ;  /* 0x000000011f2f7824 */ /* 0x000fe200078e021c */
[----:B------:R-:W-:Y:S01]  /*1b60*/  ULDC.64 UR6, c[0x0][0xa08] ;  /* 0x0002820000067ab9 */ /* 0x000fe20000000a00 */
[----:B------:R-:W-:Y:S02]  /*1b70*/  ISETP.NE.AND.EX P0, PT, RZ, UR5, PT, P0 ;  /* 0x00000005ff007c0c */ /* 0x000fe4000bf05300 */
[----:B------:R-:W-:-:S03]  /*1b80*/  SHF.R.S32.HI R8, RZ, 0x1f, R30 ;  /* 0x0000001fff087819 */ /* 0x000fc6000001141e */
[----:B------:R-:W2:Y:S08]  /*1b90*/  LDC R39, c[0x0][0x3f4] ;  /* 0x0000fd00ff277b82 */ /* 0x000eb00000000800 */
[----:B------:R-:W-:Y:S01]  /*1ba0*/  @P0 IADD3 R4, P1, R208, UR4, RZ ;  /* 0x00000004d0040c10 */ /* 0x000fe2000ff3e0ff */
[----:B------:R-:W3:Y:S03]  /*1bb0*/  LDC.64 R12, c[0x0][0x3f8] ;  /* 0x0000fe00ff0c7b82 */ /* 0x000ee60000000a00 */
[----:B------:R-:W-:Y:S01]  /*1bc0*/  @P0 IADD3.X R5, R209, UR5, RZ, P1, !PT ;  /* 0x00000005d1050c10 */ /* 0x000fe20008ffe4ff */
[----:B------:R-:W-:-:S04]  /*1bd0*/  ULDC.64 UR4, c[0x0][0x308] ;  /* 0x0000c20000047ab9 */ /* 0x000fc80000000a00 */
[----:B------:R4:W4:Y:S01]  /*1be0*/  @P0 LDG.E R27, desc[UR40][R4.64] ;  /* 0x00000028041b0981 */ /* 0x000922000c1e1900 */
[----:B------:R-:W-:Y:S01]  /*1bf0*/  SHF.R.S32.HI R43, RZ, 0x1f, R47 ;  /* 0x0000001fff2b7819 */ /* 0x000fe2000001142f */
[-C--:B-1----:R-:W-:Y:S01]  /*1c00*/  IMAD.WIDE.U32 R6, R47, R102.reuse, RZ ;  /* 0x000000662f067225 */ /* 0x082fe200078e00ff */
[----:B------:R-:W-:Y:S02]  /*1c10*/  ISETP.NE.U32.AND P0, PT, RZ, UR6, PT ;  /* 0x00000006ff007c0c */ /* 0x000fe4000bf05070 */
[----:B0-----:R-:W-:Y:S01]  /*1c20*/  SHF.R.U32.HI R33, RZ, 0x7, R33 ;  /* 0x00000007ff217819 */ /* 0x001fe20000011621 */
[-C--:B------:R-:W-:Y:S01]  /*1c30*/  IMAD R0, R43, R102.reuse, RZ ;  /* 0x000000662b007224 */ /* 0x080fe200078e02ff */
[----:B------:R-:W-:Y:S01]  /*1c40*/  ISETP.NE.AND.EX P0, PT, RZ, UR7, PT, P0 ;  /* 0x00000007ff007c0c */ /* 0x000fe2000bf05300 */
[----:B------:R-:W-:Y:S01]  /*1c50*/  IMAD.SHL.U32 R92, R102, 0x20, RZ ;  /* 0x00000020665c7824 */ /* 0x000fe200078e00ff */
[----:B------:R-:W-:Y:S01]  /*1c60*/  ISETP.NE.AND P6, PT, R33, 0x1, PT ;  /* 0x000000012100780c */ /* 0x000fe20003fc5270 */
[----:B------:R-:W-:Y:S01]  /*1c70*/  IMAD R3, R47, R103, R0 ;  /* 0x000000672f037224 */ /* 0x000fe200078e0200 */
[----:B--2---:R-:W-:Y:S01]  /*1c80*/  ISETP.GE.AND P2, PT, R16, R39, PT ;  /* 0x000000271000720c */ /* 0x004fe20003f46270 */
[----:B------:R-:W-:Y:S01]  /*1c90*/  IMAD.WIDE.U32 R44, R22, R102, R16 ;  /* 0x00000066162c7225 */ /* 0x000fe200078e0010 */
[----:B-----5:R-:W-:-:S02]  /*1ca0*/  SHF.R.S32.HI R31, RZ, 0x1f, R113 ;  /* 0x0000001fff1f7819 */ /* 0x020fc40000011471 */
[----:B------:R-:W-:Y:S01]  /*1cb0*/  SHF.L.U64.HI R93, R102, 0x5, R103 ;  /* 0x00000005665d7819 */ /* 0x000fe20000010267 */
[----:B------:R-:W-:Y:S01]  /*1cc0*/  IMAD.IADD R7, R7, 0x1, R3 ;  /* 0x0000000107077824 */ /* 0x000fe200078e0203 */
[----:B---3--:R-:W-:Y:S01]  /*1cd0*/  SHF.L.U64.HI R21, R12, 0x5, R13 ;  /* 0x000000050c157819 */ /* 0x008fe2000001020d */
[----:B------:R-:W-:Y:S01]  /*1ce0*/  IMAD R3, R8, UR4, RZ ;  /* 0x0000000408037c24 */ /* 0x000fe2000f8e02ff */
[----:B------:R-:W-:Y:S01]  /*1cf0*/  SHF.R.S32.HI R118, RZ, 0x1f, R213 ;  /* 0x0000001fff767819 */ /* 0x000fe200000114d5 */
[C---:B----4-:R-:W-:Y:S01]  /*1d00*/  IMAD.WIDE.U32 R4, R30.reuse, UR4, R6 ;  /* 0x000000041e047c25 */ /* 0x050fe2000f8e0006 */
[----:B------:R-:W-:Y:S01]  /*1d10*/  SHF.R.S32.HI R117, RZ, 0x1f, R212 ;  /* 0x0000001fff757819 */ /* 0x000fe200000114d4 */
[----:B------:R-:W0:Y:S01]  /*1d20*/  LDC.64 R6, c[0x0][0x408] ;  /* 0x00010200ff067b82 */ /* 0x000e220000000a00 */
[----:B------:R-:W-:Y:S01]  /*1d30*/  SHF.R.S32.HI R116, RZ, 0x1f, R211 ;  /* 0x0000001fff747819 */ /* 0x000fe200000114d3 */
[----:B------:R-:W-:Y:S01]  /*1d40*/  IMAD R3, R30, UR5, R3 ;  /* 0x000000051e037c24 */ /* 0x000fe2000f8e0203 */
[----:B------:R-:W-:Y:S01]  /*1d50*/  ULDC.64 UR4, c[0x0][0x310] ;  /* 0x0000c40000047ab9 */ /* 0x000fe20000000a00 */
[----:B------:R-:W-:-:S04]  /*1d60*/  IMAD.WIDE.U32 R10, R22, R12, R16 ;  /* 0x0000000c160a7225 */ /* 0x000fc800078e0010 */
[----:B------:R-:W-:Y:S02]  /*1d70*/  IMAD.IADD R5, R5, 0x1, R3 ;  /* 0x0000000105057824 */ /* 0x000fe400078e0203 */
[----:B------:R-:W-:-:S04]  /*1d80*/  IMAD.WIDE.U32 R130, R22, R102, R92 ;  /* 0x0000006616827225 */ /* 0x000fc800078e005c */
[----:B------:R-:W-:Y:S02]  /*1d90*/  IMAD R32, R31, R12, RZ ;  /* 0x0000000c1f207224 */ /* 0x000fe400078e02ff */
[----:B------:R-:W-:Y:S02]  /*1da0*/  IMAD.SHL.U32 R112, R39, 0x2, RZ ;  /* 0x0000000227707824 */ /* 0x000fe400078e00ff */
[----:B------:R-:W-:Y:S02]  /*1db0*/  IMAD R37, R113, R13, R32 ;  /* 0x0000000d71257224 */ /* 0x000fe400078e0220 */
        /* <DEDUP_REMOVED lines=10> */
[----:B------:R-:W-:Y:S01]  /*1e60*/  IADD3 R42, P4, R100, 0x40, RZ ;  /* 0x00000040642a7810 */ /* 0x000fe20007f9e0ff */
[----:B------:R-:W-:Y:S02]  /*1e70*/  IMAD.X R47, R216, 0x1, R43, P0 ;  /* 0x00000001d82f7824 */ /* 0x000fe400000e062b */
        /* <DEDUP_REMOVED lines=11> */
[----:B------:R-:W-:Y:S01]  /*1f30*/  IMAD R0, R9, UR4, RZ ;  /* 0x0000000409007c24 */ /* 0x000fe2000f8e02ff */
[----:B------:R-:W-:Y:S01]  /*1f40*/  @!P6 BAR.SYNC.DEFER_BLOCKING 0x9, 0x100 ;  /* 0x024400000000eb1d */ /* 0x000fe20000010000 */
[----:B------:R-:W-:Y:S01]  /*1f50*/  IMAD.WIDE.U32 R8, R22, R6, R18 ;  /* 0x0000000616087225 */ /* 0x000fe200078e0012 */
[----:B------:R-:W-:-:S03]  /*1f60*/  IADD3 R39, P0, R100, R44, RZ ;  /* 0x0000002c64277210 */ /* 0x000fc60007f1e0ff */
[----:B------:R-:W-:Y:S01]  /*1f70*/  IMAD.IADD R3, R16, 0x1, R3 ;  /* 0x0000000110037824 */ /* 0x000fe200078e0203 */
[----:B------:R-:W-:Y:S01]  /*1f80*/  IADD3 R43, P3, R39, 0x40, RZ ;  /* 0x00000040272b7810 */ /* 0x000fe20007f7e0ff */
[C---:B------:R-:W-:Y:S02]  /*1f90*/  IMAD R109, R99.reuse, UR5, R0 ;  /* 0x00000005636d7c24 */ /* 0x040fe4000f8e0200 */
[-C--:B------:R-:W-:Y:S01]  /*1fa0*/  IMAD R0, R216, R12.reuse, RZ ;  /* 0x0000000cd8007224 */ /* 0x080fe200078e02ff */
[----:B------:R-:W-:Y:S01]  /*1fb0*/  SHF.R.S32.HI R20, RZ, 0x1f, R3 ;  /* 0x0000001fff147819 */ /* 0x000fe20000011403 */
[----:B------:R-:W-:Y:S01]  /*1fc0*/  IMAD.WIDE.U32 R98, R99, UR4, R4 ;  /* 0x0000000463627c25 */ /* 0x000fe2000f8e0004 */
[----:B------:R-:W-:Y:S02]  /*1fd0*/  ULDC UR4, c[0x0][0x2f4] ;  /* 0x0000bd0000047ab9 */ /* 0x000fe40000000800 */
[CC--:B------:R-:W-:Y:S01]  /*1fe0*/  LEA.HI R105, R20.reuse, R3.reuse, RZ, 0x3 ;  /* 0x0000000314697211 */ /* 0x0c0fe200078f18ff */
[----:B------:R-:W-:Y:S01]  /*1ff0*/  IMAD.MOV.U32 R90, RZ, RZ, R8 ;  /* 0x000000ffff5a7224 */ /* 0x000fe200078e0008 */
[----:B------:R-:W-:Y:S01]  /*2000*/  LEA.HI R8, R20, R3, RZ, 0x6 ;  /* 0x0000000314087211 */ /* 0x000fe200078f30ff */
[----:B------:R-:W-:Y:S01]  /*2010*/  IMAD.WIDE.U32 R4, R22, R12, R18 ;  /* 0x0000000c16047225 */ /* 0x000fe200078e0012 */
[----:B------:R-:W-:-:S02]  /*2020*/  LOP3.LUT R20, R195, 0x38, R105, 0xf8, !PT ;  /* 0x00000038c3147812 */ /* 0x000fc400078ef869 */
[C---:B------:R-:W-:Y:S01]  /*2030*/  LOP3.LUT R40, R105.reuse, 0xfffffff8, RZ, 0xc0, !PT ;  /* 0xfffffff869287812 */ /* 0x040fe200078ec0ff */
[----:B------:R-:W-:Y:S01]  /*2040*/  IMAD R15, R22, R13, R0 ;  /* 0x0000000d160f7224 */ /* 0x000fe200078e0200 */
[----:B------:R-:W-:Y:S01]  /*2050*/  LOP3.LUT R29, R20, R229, RZ, 0x3c, !PT ;  /* 0x000000e5141d7212 */ /* 0x000fe200078e3cff */
[----:B------:R-:W-:Y:S01]  /*2060*/  IMAD.SHL.U32 R3, R8, 0x80, RZ ;  /* 0x0000008008037824 */ /* 0x000fe200078e00ff */
[----:B------:R-:W-:Y:S01]  /*2070*/  LOP3.LUT R8, R105, 0x38, RZ, 0xc0, !PT ;  /* 0x0000003869087812 */ /* 0x000fe200078ec0ff */
[----:B------:R-:W-:Y:S01]  /*2080*/  IMAD.IADD R5, R5, 0x1, R15 ;  /* 0x0000000105057824 */ /* 0x000fe200078e020f */
[----:B------:R-:W-:Y:S01]  /*2090*/  SHF.L.U64.HI R20, R12, 0x6, R13 ;  /* 0x000000060c147819 */ /* 0x000fe2000001020d */
[----:B------:R-:W-:Y:S01]  /*20a0*/  IMAD.IADD R11, R15, 0x1, R11 ;  /* 0x000000010f0b7824 */ /* 0x000fe200078e020b */
[----:B------:R-:W-:Y:S01]  /*20b0*/  P2R R0, PR, RZ, 0x4 ;  /* 0x00000004ff007803 */ /* 0x000fe20000000000 */
[----:B------:R-:W-:Y:S01]  /*20c0*/  IMAD.WIDE.U32 R14, R22, R6, R16 ;  /* 0x00000006160e7225 */ /* 0x000fe200078e0010 */
[----:B------:R-:W-:-:S02]  /*20d0*/  ISETP.GE.AND P2, PT, R16, UR4, PT ;  /* 0x0000000410007c0c */ /* 0x000fc4000bf46270 */
[----:B------:R-:W-:Y:S01]  /*20e0*/  SHF.R.S32.HI R106, RZ, 0x1f, R40 ;  /* 0x0000001fff6a7819 */ /* 0x000fe20000011428 */
[----:B------:R-:W-:Y:S01]  /*20f0*/  IMAD.MOV.U32 R88, RZ, RZ, R14 ;  /* 0x000000ffff587224 */ /* 0x000fe200078e000e */
[----:B------:R-:W-:Y:S01]  /*2100*/  LOP3.LUT R14, R3, 0xffffe000, RZ, 0xc0, !PT ;  /* 0xffffe000030e7812 */ /* 0x000fe200078ec0ff */
[----:B------:R-:W-:Y:S01]  /*2110*/  IMAD.WIDE.U32 R96, R113, R12, R4 ;  /* 0x0000000c71607225 */ /* 0x000fe200078e0004 */
[----:B------:R-:W-:Y:S02]  /*2120*/  LOP3.LUT R3, R8, 0x1c0, R227, 0xf8, !PT ;  /* 0x000001c008037812 */ /* 0x000fe400078ef8e3 */
[----:B------:R-:W-:Y:S01]  /*2130*/  IADD3 R29, R29, R14, R198 ;  /* 0x0000000e1d1d7210 */ /* 0x000fe20007ffe0c6 */
[----:B------:R-:W-:Y:S01]  /*2140*/  IMAD R4, R31, R6, RZ ;  /* 0x000000061f047224 */ /* 0x000fe200078e02ff */
[----:B------:R-:W-:Y:S01]  /*2150*/  LOP3.LUT R3, R3, R200, RZ, 0x3c, !PT ;  /* 0x000000c803037212 */ /* 0x000fe200078e3cff */
[----:B------:R-:W-:Y:S01]  /*2160*/  IMAD.IADD R91, R9, 0x1, R89 ;  /* 0x00000001095b7824 */ /* 0x000fe200078e0259 */
[----:B------:R-:W-:Y:S01]  /*2170*/  LOP3.LUT R9, R196, 0x38, R105, 0xf8, !PT ;  /* 0x00000038c4097812 */ /* 0x000fe200078ef869 */
[----:B------:R-:W-:Y:S01]  /*2180*/  IMAD R49, R113, R7, R4 ;  /* 0x0000000771317224 */ /* 0x000fe200078e0204 */
[----:B------:R-:W-:Y:S01]  /*2190*/  IADD3 R27, R3, R14, R201 ;  /* 0x0000000e031b7210 */ /* 0x000fe20007ffe0c9 */
[----:B------:R-:W-:Y:S01]  /*21a0*/  IMAD R3, R216, R102, RZ ;  /* 0x00000066d8037224 */ /* 0x000fe200078e02ff */
[----:B------:R-:W-:Y:S01]  /*21b0*/  IADD3 R4, P1, R92, R130, RZ ;  /* 0x000000825c047210 */ /* 0x000fe20007f3e0ff */
[----:B------:R-:W-:Y:S01]  /*21c0*/  IMAD.IADD R89, R89, 0x1, R15 ;  /* 0x0000000159597824 */ /* 0x000fe200078e020f */
[----:B------:R-:W-:Y:S01]  /*21d0*/  LOP3.LUT R15, R194, 0x38, R105, 0xf8, !PT ;  /* 0x00000038c20f7812 */ /* 0x000fe200078ef869 */
[----:B------:R-:W-:Y:S01]  /*21e0*/  IMAD R35, R22, R103, R3 ;  /* 0x0000006716237224 */ /* 0x000fe200078e0203 */
[----:B------:R-:W-:Y:S01]  /*21f0*/  LOP3.LUT R9, R9, R230, RZ, 0x3c, !PT ;  /* 0x000000e609097212 */ /* 0x000fe200078e3cff */
[----:B------:R-:W-:Y:S01]  /*2200*/  IMAD.WIDE.U32 R94, R113, R12, R10 ;  /* 0x0000000c715e7225 */ /* 0x000fe200078e000a */
[----:B------:R-:W-:-:S02]  /*2210*/  LOP3.LUT R15, R15, R228, RZ, 0x3c, !PT ;  /* 0x000000e40f0f7212 */ /* 0x000fc400078e3cff */
[C---:B------:R-:W-:Y:S01]  /*2220*/  SHF.L.U64.HI R3, R102.reuse, 0x7, R103 ;  /* 0x0000000766037819 */ /* 0x040fe20000010267 */
[----:B------:R-:W-:Y:S01]  /*2230*/  IMAD.IADD R5, R35, 0x1, R131 ;  /* 0x0000000123057824 */ /* 0x000fe200078e0283 */
[----:B------:R-:W-:Y:S01]  /*2240*/  SHF.L.U64.HI R31, R102, 0x6, R103 ;  /* 0x00000006661f7819 */ /* 0x000fe20000010267 */
[----:B------:R-:W-:Y:S01]  /*2250*/  IMAD.IADD R34, R45, 0x1, R35 ;  /* 0x000000012d227824 */ /* 0x000fe200078e0223 */
[----:B------:R-:W-:Y:S01]  /*2260*/  IADD3 R30, R9, R14, R199 ;  /* 0x0000000e091e7210 */ /* 0x000fe20007ffe0c7 */
[----:B------:R-:W-:Y:S01]  /*2270*/  IMAD.X R32, R5, 0x1, R93, P1 ;  /* 0x0000000105207824 */ /* 0x000fe200008e065d */
[----:B------:R-:W-:Y:S01]  /*2280*/  IADD3 R33, P1, R4, R92, RZ ;  /* 0x0000005c04217210 */ /* 0x000fe20007f3e0ff */
[----:B------:R-:W-:Y:S01]  /*2290*/  IMAD.WIDE.U32 R90, R113, R6, R90 ;  /* 0x00000006715a7225 */ /* 0x000fe200078e005a */
[----:B------:R-:W-:Y:S02]  /*22a0*/  IADD3 R28, R15, R14, R197 ;  /* 0x0000000e0f1c7210 */ /* 0x000fe40007ffe0c5 */
[----:B------:R-:W-:Y:S01]  /*22b0*/  SHF.L.U64.HI R15, R12, 0x7, R13 ;  /* 0x000000070c0f7819 */ /* 0x000fe2000001020d */
[----:B------:R-:W-:Y:S01]  /*22c0*/  IMAD.WIDE.U32 R88, R113, R6, R88 ;  /* 0x0000000671587225 */ /* 0x000fe200078e0058 */
[----:B------:R-:W-:-:S02]  /*22d0*/  SHF.L.U64.HI R11, R6, 0x5, R7 ;  /* 0x00000005060b7819 */ /* 0x000fc40000010207 */
[----:B------:R-:W-:Y:S01]  /*22e0*/  SHF.L.U64.HI R10, R6, 0x6, R7 ;  /* 0x00000006060a7819 */ /* 0x000fe20000010207 */
[----:B------:R-:W-:Y:S01]  /*22f0*/  IMAD.X R103, R34, 0x1, R41, P0 ;  /* 0x0000000122677824 */ /* 0x000fe200000e0629 */
[----:B------:R-:W-:Y:S01]  /*2300*/  SHF.L.U64.HI R9, R6, 0x7, R7 ;  /* 0x0000000706097819 */ /* 0x000fe20000010207 */
[C---:B------:R-:W-:Y:S01]  /*2310*/  IMAD.SHL.U32 R14, R12.reuse, 0x20, RZ ;  /* 0x000000200c0e7824 */ /* 0x040fe200078e00ff */
[----:B------:R-:W-:Y:S01]  /*2320*/  SHF.R.S32.HI R105, RZ, 0x3, R105 ;  /* 0x00000003ff697819 */ /* 0x000fe20000011469 */
[----:B------:R-:W-:Y:S02]  /*2330*/  IMAD.SHL.U32 R13, R12, 0x40, RZ ;  /* 0x000000400c0d7824 */ /* 0x000fe400078e00ff */
[C---:B------:R-:W-:Y:S02]  /*2340*/  IMAD.SHL.U32 R8, R6.reuse, 0x20, RZ ;  /* 0x0000002006087824 */ /* 0x040fe400078e00ff */
[----:B------:R-:W-:Y:S02]  /*2350*/  IMAD.SHL.U32 R7, R6, 0x40, RZ ;  /* 0x0000004006077824 */ /* 0x000fe400078e00ff */
[----:B------:R-:W-:Y:S01]  /*2360*/  IMAD.X R35, R32, 0x1, R93, P1 ;  /* 0x0000000120237824 */ /* 0x000fe200008e065d */
[----:B------:R-:W-:Y:S01]  /*2370*/  ISETP.GE.AND P1, PT, R187, UR4, PT ;  /* 0x00000004bb007c0c */ /* 0x000fe2000bf26270 */
[----:B------:R-:W-:-:S02]  /*2380*/  IMAD.IADD R36, R97, 0x1, R37 ;  /* 0x0000000161247824 */ /* 0x000fc400078e0225 */
[----:B------:R-:W-:Y:S02]  /*2390*/  IMAD.SHL.U32 R12, R12, 0x80, RZ ;  /* 0x000000800c0c7824 */ /* 0x000fe400078e00ff */
[----:B------:R-:W-:Y:S02]  /*23a0*/  IMAD.SHL.U32 R6, R6, 0x80, RZ ;  /* 0x0000008006067824 */ /* 0x000fe400078e00ff */
[----:B------:R-:W-:Y:S02]  /*23b0*/  IMAD.IADD R37, R37, 0x1, R95 ;  /* 0x0000000125257824 */ /* 0x000fe400078e025f */
[----:B------:R-:W-:Y:S02]  /*23c0*/  IMAD.IADD R38, R91, 0x1, R49 ;  /* 0x000000015b267824 */ /* 0x000fe400078e0231 */
[----:B------:R-:W-:Y:S02]  /*23d0*/  IMAD.IADD R104, R49, 0x1, R89 ;  /* 0x0000000131687824 */ /* 0x000fe400078e0259 */
[----:B------:R-:W-:-:S02]  /*23e0*/  IMAD.X R108, RZ, RZ, R103, P3 ;  /* 0x000000ffff6c7224 */ /* 0x000fc400018e0667 */
[----:B------:R-:W-:-:S07]  /*23f0*/  IMAD.IADD R109, R99, 0x1, R109 ;  /* 0x00000001636d7824 */ /* 0x000fce00078e026d */
.L_x_9501:
        /* <DEDUP_REMOVED lines=56> */
.L_x_9420:
[----:B------:R-:W-:Y:S05]  /*2780*/  BSYNC B1 ;  /* 0x0000000000017941 */ /* 0x000fea0003800000 */
.L_x_9419:
        /* <DEDUP_REMOVED lines=42> */
.L_x_9422:
[----:B------:R-:W-:Y:S05]  /*2a30*/  BSYNC B1 ;  /* 0x0000000000017941 */ /* 0x000fea0003800000 */
.L_x_9421:
        /* <DEDUP_REMOVED lines=48> */
.L_x_9424:
[----:B------:R-:W-:Y:S05]  /*2d40*/  BSYNC B1 ;  /* 0x0000000000017941 */ /* 0x000fea0003800000 */
.L_x_9423:
        /* <DEDUP_REMOVED lines=31> */
.L_x_9426:
[----:B------:R-:W-:Y:S05]  /*2f40*/  BSYNC B1 ;  /* 0x0000000000017941 */ /* 0x000fea0003800000 */
.L_x_9425:
        /* <DEDUP_REMOVED lines=35> */
.L_x_9427:
[----:B------:R-:W-:Y:S01]  /*3180*/  IMAD R110, R23, 0x8, R2 ;  /* 0x00000008176e7824 */ /* 0x000fe200078e0202 */
[----:B------:R-:W-:Y:S01]  /*3190*/  SHF.L.U32 R119, R188, 0x1f, RZ ;  /* 0x0000001fbc777819 */ /* 0x000fe200000006ff */
[----:B------:R-:W-:Y:S03]  /*31a0*/  BSSY B1, `(.L_x_9428) ;  /* 0x0000003000017945 */ /* 0x000fe60003800000 */
[----:B------:R-:W0:Y:S02]  /*31b0*/  SYNCS.PHASECHK.TRANS64.TRYWAIT P6, [R110+URZ+0x28890], R119 ;  /* 0x028890776e0075a7 */ /* 0x000e2400080c017f */
[----:B0-----:R-:W-:Y:S05]  /*31c0*/  @!P6 BRA `(.L_x_9429) ;  /* 0x000001c400e0e947 */ /* 0x001fea0003800000 */
.L_x_9770:
[----:B------:R-:W-:Y:S05]  /*31d0*/  BSYNC B1 ;  /* 0x0000000000017941 */ /* 0x000fea0003800000 */
.L_x_9428:
        /* <DEDUP_REMOVED lines=32> */
[----:B------:R-:W-:Y:S02]  /*33e0*/  IMAD.U32 R87, R163, 0x10000, RZ ;  /* 0x00010000a3577824 */ /* 0x000fe400078e00ff */
[----:B------:R-:W-:Y:S01]  /*33f0*/  FMUL.FTZ R167, R86, R165 ;  /* 0x000000a556a77220 */ /* 0x000fe20000410000 */
[C---:B------:R-:W-:Y:S01]  /*3400*/  FFMA.FTZ R168, R51.reuse, R164, -R168 ;  /* 0x000000a433a87223 */ /* 0x040fe200000108a8 */
[----:B------:R-:W-:Y:S01]  /*3410*/  FFMA.FTZ R85, R51, R166, R85 ;  /* 0x000000a633557223 */ /* 0x000fe20000010055 */
        /* <DEDUP_REMOVED lines=21> */
.L_x_9435:
[----:B------:R-:W-:Y:S05]  /*3570*/  BSYNC B3 ;  /* 0x0000000000037941 */ /* 0x000fea0003800000 */
.L_x_9434:
[----:B------:R-:W-:Y:S02]  /*3580*/  ULDC.64 UR4, c[0x0][0x2e8] ;  /* 0x0000ba0000047ab9 */ /* 0x000fe40000000a00 */
[----:B------:R-:W-:-:S04]  /*3590*/  LEA R80, P3, R81, UR4, 0x1 ;  /* 0x0000000451507c11 */ /* 0x000fc8000f8608ff */
[----:B------:R-:W-:-:S05]  /*35a0*/  LEA.HI.X R81, R81, UR5, R160, 0x1, P3 ;  /* 0x0000000551517c11 */ /* 0x000fca00098f0ca0 */
[----:B--2---:R1:W-:Y:S04]  /*35b0*/  STG.E.128 desc[UR40][R80.64], R48 ;  /* 0x0000003050007986 */ /* 0x0043e8000c101d28 */
.L_x_9433:
[----:B------:R-:W-:Y:S05]  /*35c0*/  BSYNC B2 ;  /* 0x0000000000027941 */ /* 0x000fea0003800000 */
.L_x_9432:
[----:B------:R-:W-:Y:S05]  /*35d0*/  @P1 BRA `(.L_x_9431) ;  /* 0x0000000000e41947 */ /* 0x000fea0003800000 */
        /* <DEDUP_REMOVED lines=52> */
.L_x_9437:
[----:B------:R-:W-:Y:S05]  /*3920*/  BSYNC B2 ;  /* 0x0000000000027941 */ /* 0x000fea0003800000 */
.L_x_9436:
[----:B------:R-:W-:Y:S02]  /*3930*/  ULDC.64 UR4, c[0x0][0x2e8] ;  /* 0x0000ba0000047ab9 */ /* 0x000fe40000000a00 */
[----:B------:R-:W-:-:S04]  /*3940*/  LEA R76, P3, R157, UR4, 0x1 ;  /* 0x000000049d4c7c11 */ /* 0x000fc8000f8608ff */
[----:B------:R-:W-:-:S05]  /*3950*/  LEA.HI.X R77, R157, UR5, R158, 0x1, P3 ;  /* 0x000000059d4d7c11 */ /* 0x000fca00098f0c9e */
[----:B--2---:R2:W-:Y:S04]  /*3960*/  STG.E.128 desc[UR40][R76.64], R48 ;  /* 0x000000304c007986 */ /* 0x0045e8000c101d28 */
.L_x_9431:
[----:B------:R-:W-:Y:S05]  /*3970*/  BSYNC B1 ;  /* 0x0000000000017941 */ /* 0x000fea0003800000 */
.L_x_9430:
        /* <DEDUP_REMOVED lines=58> */
.L_x_9443:
[----:B------:R-:W-:Y:S05]  /*3d20*/  BSYNC B3 ;  /* 0x0000000000037941 */ /* 0x000fea0003800000 */
.L_x_9442:
[----:B------:R-:W-:Y:S02]  /*3d30*/  ULDC.64 UR4, c[0x0][0x2e8] ;  /* 0x0000ba0000047ab9 */ /* 0x000fe40000000a00 */
[----:B------:R-:W-:-:S04]  /*3d40*/  LEA R72, P3, R78, UR4, 0x1 ;  /* 0x000000044e487c11 */ /* 0x000fc8000f8608ff */
[----:B------:R-:W-:-:S05]  /*3d50*/  LEA.HI.X R73, R78, UR5, R79, 0x1, P3 ;  /* 0x000000054e497c11 */ /* 0x000fca00098f0c4f */
[----:B--2---:R2:W-:Y:S04]  /*3d60*/  STG.E.128 desc[UR40][R72.64], R48 ;  /* 0x0000003048007986 */ /* 0x0045e8000c101d28 */
.L_x_9441:
[----:B------:R-:W-:Y:S05]  /*3d70*/  BSYNC B2 ;  /* 0x0000000000027941 */ /* 0x000fea0003800000 */
.L_x_9440:
        /* <DEDUP_REMOVED lines=53> */
.L_x_9445:
[----:B------:R-:W-:Y:S05]  /*40d0*/  BSYNC B2 ;  /* 0x0000000000027941 */ /* 0x000fea0003800000 */
.L_x_9444:
[----:B------:R-:W-:Y:S02]  /*40e0*/  ULDC.64 UR4, c[0x0][0x2e8] ;  /* 0x0000ba0000047ab9 */ /* 0x000fe40000000a00 */
[----:B------:R-:W-:-:S04]  /*40f0*/  LEA R68, P3, R78, UR4, 0x1 ;  /* 0x000000044e447c11 */ /* 0x000fc8000f8608ff */
[----:B------:R-:W-:-:S05]  /*4100*/  LEA.HI.X R69, R78, UR5, R81, 0x1, P3 ;  /* 0x000000054e457c11 */ /* 0x000fca00098f0c51 */
[----:B--2---:R3:W-:Y:S04]  /*4110*/  STG.E.128 desc[UR40][R68.64], R48 ;  /* 0x0000003044007986 */ /* 0x0047e8000c101d28 */
.L_x_9439:
[----:B------:R-:W-:Y:S05]  /*4120*/  BSYNC B1 ;  /* 0x0000000000017941 */ /* 0x000fea0003800000 */
.L_x_9438:
        /* <DEDUP_REMOVED lines=59> */
.L_x_9451:
[----:B------:R-:W-:Y:S05]  /*44e0*/  BSYNC B3 ;  /* 0x0000000000037941 */ /* 0x000fea0003800000 */
.L_x_9450:
[----:B------:R-:W-:Y:S02]  /*44f0*/  ULDC.64 UR4, c[0x0][0x2e8] ;  /* 0x0000ba0000047ab9 */ /* 0x000fe40000000a00 */
[----:B------:R-:W-:-:S04]  /*4500*/  LEA R64, P3, R72, UR4, 0x1 ;  /* 0x0000000448407c11 */ /* 0x000fc8000f8608ff */
[----:B------:R-:W-:-:S05]  /*4510*/  LEA.HI.X R65, R72, UR5, R77, 0x1, P3 ;  /* 0x0000000548417c11 */ /* 0x000fca00098f0c4d */
[----:B--2---:R4:W-:Y:S04]  /*4520*/  STG.E.128 desc[UR40][R64.64], R48 ;  /* 0x0000003040007986 */ /* 0x0049e8000c101d28 */
.L_x_9449:
[----:B------:R-:W-:Y:S05]  /*4530*/  BSYNC B2 ;  /* 0x0000000000027941 */ /* 0x000fea0003800000 */
.L_x_9448:
        /* <DEDUP_REMOVED lines=53> */
.L_x_9453:
[----:B------:R-:W-:Y:S05]  /*4890*/  BSYNC B2 ;  /* 0x0000000000027941 */ /* 0x000fea0003800000 */
.L_x_9452:
[----:B------:R-:W-:Y:S02]  /*48a0*/  ULDC.64 UR4, c[0x0][0x2e8] ;  /* 0x0000ba0000047ab9 */ /* 0x000fe40000000a00 */
[----:B------:R-:W-:-:S04]  /*48b0*/  LEA R60, P3, R68, UR4, 0x1 ;  /* 0x00000004443c7c11 */ /* 0x000fc8000f8608ff */
[----:B------:R-:W-:-:S05]  /*48c0*/  LEA.HI.X R61, R68, UR5, R73, 0x1, P3 ;  /* 0x00000005443d7c11 */ /* 0x000fca00098f0c49 */
[----:B--2---:R1:W-:Y:S04]  /*48d0*/  STG.E.128 desc[UR40][R60.64], R48 ;  /* 0x000000303c007986 */ /* 0x0043e8000c101d28 */
.L_x_9447:
[----:B------:R-:W-:Y:S05]  /*48e0*/  BSYNC B1 ;  /* 0x0000000000017941 */ /* 0x000fea0003800000 */
.L_x_9446:
        /* <DEDUP_REMOVED lines=56> */
.L_x_9458:
[----:B------:R-:W-:Y:S05]  /*4c70*/  BSYNC B2 ;  /* 0x0000000000027941 */ /* 0x000fea0003800000 */
.L_x_9457:
[----:B------:R-:W-:Y:S01]  /*4c80*/  ULDC.64 UR4, c[0x0][0x2e8] ;  /* 0x0000ba0000047ab9 */ /* 0x000fe20000000a00 */
[----:B------:R-:W-:Y:S01]  /*4c90*/  IMAD.X R57, R122, 0x1, R41, P3 ;  /* 0x000000017a397824 */ /* 0x000fe200018e0629 */
[----:B------:R-:W-:-:S04]  /*4ca0*/  LEA R56, P3, R64, UR4, 0x1 ;  /* 0x0000000440387c11 */ /* 0x000fc8000f8608ff */
[----:B------:R-:W-:-:S05]  /*4cb0*/  LEA.HI.X R57, R64, UR5, R57, 0x1, P3 ;  /* 0x0000000540397c11 */ /* 0x000fca00098f0c39 */
[----:B--2---:R1:W-:Y:S04]  /*4cc0*/  STG.E.128 desc[UR40][R56.64], R48 ;  /* 0x0000003038007986 */ /* 0x0043e8000c101d28 */
.L_x_9456:
[----:B------:R-:W-:Y:S05]  /*4cd0*/  BSYNC B1 ;  /* 0x0000000000017941 */ /* 0x000fea0003800000 */
.L_x_9455:
        /* <DEDUP_REMOVED lines=52> */
.L_x_9460:
[----:B------:R-:W-:Y:S05]  /*5020*/  BSYNC B1 ;  /* 0x0000000000017941 */ /* 0x000fea0003800000 */
.L_x_9459:
[----:B------:R-:W-:Y:S01]  /*5030*/  ULDC.64 UR4, c[0x0][0x2e8] ;  /* 0x0000ba0000047ab9 */ /* 0x000fe20000000a00 */
[----:B------:R-:W-:Y:S01]  /*5040*/  IMAD.X R53, R122, 0x1, R107, P3 ;  /* 0x000000017a357824 */ /* 0x000fe200018e066b */
[----:B------:R-:W-:-:S04]  /*5050*/  LEA R52, P3, R60, UR4, 0x1 ;  /* 0x000000043c347c11 */ /* 0x000fc8000f8608ff */
[----:B------:R-:W-:-:S05]  /*5060*/  LEA.HI.X R53, R60, UR5, R53, 0x1, P3 ;  /* 0x000000053c357c11 */ /* 0x000fca00098f0c35 */
[----:B--2---:R1:W-:Y:S01]  /*5070*/  STG.E.128 desc[UR40][R52.64], R48 ;  /* 0x0000003034007986 */ /* 0x0043e2000c101d28 */
[----:B------:R-:W-:Y:S05]  /*5080*/  BRA `(.L_x_9454) ;  /* 0x00000030006c7947 */ /* 0x000fea0003800000 */
.L_x_9418:
        /* <DEDUP_REMOVED lines=84> */
.L_x_9462:
[----:B------:R-:W-:Y:S05]  /*55d0*/  BSYNC B1 ;  /* 0x0000000000017941 */ /* 0x000fea0003800000 */
.L_x_9461:
        /* <DEDUP_REMOVED lines=67> */
.L_x_9463:
        /* <DEDUP_REMOVED lines=9> */
.L_x_9771:
[----:B------:R-:W-:Y:S05]  /*5aa0*/  BSYNC B1 ;  /* 0x0000000000017941 */ /* 0x000fea0003800000 */
.L_x_9464:
        /* <DEDUP_REMOVED lines=33> */
[----:B------:R-:W-:Y:S01]  /*5cc0*/  SHF.R.U32.HI R163, RZ, 0x10, R49 ;  /* 0x00000010ffa37819 */ /* 0x000fe20000011631 */
[----:B------:R-:W-:Y:S01]  /*5cd0*/  IMAD.U32 R171, R87, 0x10000, RZ ;  /* 0x0001000057ab7824 */ /* 0x000fe200078e00ff */
[----:B------:R-:W-:Y:S02]  /*5ce0*/  PRMT R168, R136, 0x5432, R168 ;  /* 0x0000543288a87816 */ /* 0x000fe400000000a8 */
[----:B------:R-:W-:Y:S02]  /*5cf0*/  SHF.R.U32.HI R166, RZ, 0x10, R51 ;  /* 0x00000010ffa67819 */ /* 0x000fe40000011633 */
[----:B------:R-:W-:Y:S01]  /*5d00*/  PRMT R173, R173, 0x5410, R163 ;  /* 0x00005410adad7816 */ /* 0x000fe200000000a3 */
[----:B------:R-:W-:Y:S01]  /*5d10*/  IMAD.U32 R174, R168, 0x10000, RZ ;  /* 0x00010000a8ae7824 */ /* 0x000fe200078e00ff */
[----:B------:R-:W-:-:S02]  /*5d20*/  SHF.R.U64 R54, R54, 0x10, R55 ;  /* 0x0000001036367819 */ /* 0x000fc40000001237 */
[----:B------:R-:W-:Y:S01]  /*5d30*/  SHF.R.U32.HI R167, RZ, 0x10, R55 ;  /* 0x00000010ffa77819 */ /* 0x000fe20000011637 */
[----:B-1----:R-:W-:Y:S01]  /*5d40*/  IMAD.U32 R55, R81, 0x10000, RZ ;  /* 0x0001000051377824 */ /* 0x002fe200078e00ff */
[----:B------:R-:W-:Y:S01]  /*5d50*/  PRMT R163, R134, 0x5432, R166 ;  /* 0x0000543286a37816 */ /* 0x000fe200000000a6 */
[----:B------:R-:W-:Y:S01]  /*5d60*/  IMAD.U32 R166, R173, 0x10000, RZ ;  /* 0x00010000ada67824 */ /* 0x000fe200078e00ff */
[----:B------:R-:W-:Y:S01]  /*5d70*/  SHF.R.U64 R164, R50, 0x10, R51 ;  /* 0x0000001032a47819 */ /* 0x000fe20000001233 */
[----:B------:R-:W-:Y:S01]  /*5d80*/  FMUL.FTZ R176, R169, R174 ;  /* 0x000000aea9b07220 */ /* 0x000fe20000410000 */
[----:B------:R-:W-:Y:S01]  /*5d90*/  SHF.R.U64 R165, R52, 0x10, R53 ;  /* 0x0000001034a57819 */ /* 0x000fe20000001235 */
[----:B------:R-:W-:Y:S01]  /*5da0*/  IMAD.U32 R53, R86, 0x10000, RZ ;  /* 0x0001000056357824 */ /* 0x000fe200078e00ff */
[----:B------:R-:W-:Y:S01]  /*5db0*/  LOP3.LUT R51, R81, 0xffff0000, RZ, 0xc0, !PT ;  /* 0xffff000051337812 */ /* 0x000fe200078ec0ff */
[----:B------:R-:W-:Y:S01]  /*5dc0*/  IMAD.U32 R81, R83, 0x10000, RZ ;  /* 0x0001000053517824 */ /* 0x000fe200078e00ff */
[----:B------:R-:W-:Y:S01]  /*5dd0*/  LOP3.LUT R85, R85, 0xffff0000, RZ, 0xc0, !PT ;  /* 0xffff000055557812 */ /* 0x000fe200078ec0ff */
[----:B------:R-:W-:Y:S01]  /*5de0*/  IMAD.U32 R50, R82, 0x10000, RZ ;  /* 0x0001000052327824 */ /* 0x000fe200078e00ff */
[----:B------:R-:W-:-:S02]  /*5df0*/  LOP3.LUT R52, R83, 0xffff0000, RZ, 0xc0, !PT ;  /* 0xffff000053347812 */ /* 0x000fc400078ec0ff */
[----:B------:R-:W-:Y:S02]  /*5e00*/  LOP3.LUT R168, R168, 0xffff0000, RZ, 0xc0, !PT ;  /* 0xffff0000a8a87812 */ /* 0x000fe400078ec0ff */
[----:B------:R-:W-:Y:S01]  /*5e10*/  LOP3.LUT R83, R87, 0xffff0000, RZ, 0xc0, !PT ;  /* 0xffff000057537812 */ /* 0x000fe200078ec0ff */
[-C--:B------:R-:W-:Y:S01]  /*5e20*/  FFMA.FTZ R87, R55, R166.reuse, -R176 ;  /* 0x000000a637577223 */ /* 0x080fe200000108b0 */
[----:B------:R-:W-:Y:S01]  /*5e30*/  PRMT R167, R170, 0x5410, R167 ;  /* 0x00005410aaa77816 */ /* 0x000fe200000000a7 */
[----:B------:R-:W-:Y:S01]  /*5e40*/  FMUL.FTZ R170, R169, R166 ;  /* 0x000000a6a9aa7220 */ /* 0x000fe20000410000 */
[----:B------:R-:W-:Y:S01]  /*5e50*/  LOP3.LUT R166, R173, 0xffff0000, RZ, 0xc0, !PT ;  /* 0xffff0000ada67812 */ /* 0x000fe200078ec0ff */
[----:B------:R-:W-:Y:S01]  /*5e60*/  FMUL.FTZ R178, R85, R168 ;  /* 0x000000a855b27220 */ /* 0x000fe20000410000 */
[----:B------:R-:W-:Y:S01]  /*5e70*/  SHF.R.U64 R162, R48, 0x10, R49 ;  /* 0x0000001030a27819 */ /* 0x000fe20000001231 */
[----:B------:R-:W-:Y:S02]  /*5e80*/  IMAD.U32 R176, R167, 0x10000, RZ ;  /* 0x00010000a7b07824 */ /* 0x000fe400078e00ff */
[----:B------:R-:W-:Y:S01]  /*5e90*/  FFMA.FTZ R55, R55, R174, R170 ;  /* 0x000000ae37377223 */ /* 0x000fe200000100aa */
[----:B------:R-:W-:Y:S01]  /*5ea0*/  IMAD.U32 R170, R163, 0x10000, RZ ;  /* 0x00010000a3aa7824 */ /* 0x000fe200078e00ff */
[----:B------:R-:W-:Y:S01]  /*5eb0*/  LOP3.LUT R167, R167, 0xffff0000, RZ, 0xc0, !PT ;  /* 0xffff0000a7a77812 */ /* 0x000fe200078ec0ff */
[-C--:B------:R-:W-:Y:S01]  /*5ec0*/  FMUL.FTZ R174, R85, R166.reuse ;  /* 0x000000a655ae7220 */ /* 0x080fe20000410000 */
[----:B------:R-:W-:Y:S01]  /*5ed0*/  FFMA.FTZ R166, R51, R166, -R178 ;  /* 0x000000a633a67223 */ /* 0x000fe200000108b2 */
[C---:B------:R-:W-:Y:S01]  /*5ee0*/  FMUL.FTZ R178, R171.reuse, R176 ;  /* 0x000000b0abb27220 */ /* 0x040fe20000410000 */
[----:B------:R-:W-:Y:S01]  /*5ef0*/  PRMT R162, R138, 0x5432, R162 ;  /* 0x000054328aa27816 */ /* 0x000fe200000000a2 */
[----:B------:R-:W-:Y:S01]  /*5f00*/  FMUL.FTZ R171, R171, R170 ;  /* 0x000000aaabab7220 */ /* 0x000fe20000410000 */
[----:B------:R-:W-:Y:S01]  /*5f10*/  LOP3.LUT R163, R163, 0xffff0000, RZ, 0xc0, !PT ;  /* 0xffff0000a3a37812 */ /* 0x000fe200078ec0ff */
[----:B------:R-:W-:Y:S01]  /*5f20*/  FMUL.FTZ R169, R83, R167 ;  /* 0x000000a753a97220 */ /* 0x000fe20000410000 */
[----:B------:R-:W-:Y:S01]  /*5f30*/  PRMT R172, R172, 0x5410, R165 ;  /* 0x00005410acac7816 */ /* 0x000fe200000000a5 */
[----:B------:R-:W-:Y:S01]  /*5f40*/  FFMA.FTZ R168, R51, R168, R174 ;  /* 0x000000a833a87223 */ /* 0x000fe200000100ae */
[C---:B------:R-:W-:Y:S01]  /*5f50*/  FFMA.FTZ R51, R81.reuse, R170, -R178 ;  /* 0x000000aa51337223 */ /* 0x040fe200000108b2 */
[----:B------:R-:W-:Y:S01]  /*5f60*/  FFMA.FTZ R81, R81, R176, R171 ;  /* 0x000000b051517223 */ /* 0x000fe200000100ab */
[----:B------:R-:W-:-:S02]  /*5f70*/  IMAD.U32 R49, R84, 0x10000, RZ ;  /* 0x0001000054317824 */ /* 0x000fc400078e00ff */
[-C--:B------:R-:W-:Y:S01]  /*5f80*/  FMUL.FTZ R171, R83, R163.reuse ;  /* 0x000000a353ab7220 */ /* 0x080fe20000410000 */
[----:B------:R-:W-:Y:S02]  /*5f90*/  IMAD.U32 R85, R162, 0x10000, RZ ;  /* 0x00010000a2557824 */ /* 0x000fe400078e00ff */
[----:B------:R-:W-:Y:S01]  /*5fa0*/  FFMA.FTZ R170, R52, R163, -R169 ;  /* 0x000000a334aa7223 */ /* 0x000fe200000108a9 */
        /* <DEDUP_REMOVED lines=10> */
[----:B------:R-:W-:Y:S01]  /*6050*/  PRMT R54, R132, 0x5432, R54 ;  /* 0x0000543284367816 */ /* 0x000fe20000000036 */
[----:B------:R-:W-:Y:S01]  /*6060*/  FFMA.FTZ R162, R48, R165, R162 ;  /* 0x000000a530a27223 */ /* 0x000fe200000100a2 */
[----:B------:R-:W-:Y:S01]  /*6070*/  FMUL.FTZ R165, R84, R83 ;  /* 0x0000005354a57220 */ /* 0x000fe20000410000 */
[----:B------:R-:W-:Y:S01]  /*6080*/  FFMA.FTZ R169, R48, R85, -R169 ;  /* 0x0000005530a97223 */ /* 0x000fe200000108a9 */
[----:B------:R-:W-:Y:S01]  /*6090*/  FFMA.FTZ R84, R80, R83, -R49 ;  /* 0x0000005350547223 */ /* 0x000fe20000010831 */
        /* <DEDUP_REMOVED lines=9> */
[----:B------:R-:W-:Y:S01]  /*6130*/  FMUL.FTZ R53, R86, R85 ;  /* 0x0000005556357220 */ /* 0x000fe20000410000 */
[----:B------:R-:W-:Y:S01]  /*6140*/  FFMA.FTZ R52, R52, R167, R171 ;  /* 0x000000a734347223 */ /* 0x000fe200000100ab */
[----:B------:R-:W-:Y:S01]  /*6150*/  FMUL.FTZ R86, R86, R49 ;  /* 0x0000003156567220 */ /* 0x000fe20000410000 */
[C---:B------:R-:W-:Y:S01]  /*6160*/  FFMA.FTZ R163, R50.reuse, R48, -R163 ;  /* 0x0000003032a37223 */ /* 0x040fe200000108a3 */
[----:B------:R-:W-:Y:S01]  /*6170*/  FFMA.FTZ R54, R50, R83, R54 ;  /* 0x0000005332367223 */ /* 0x000fe20000010036 */
[----:B------:R-:W-:Y:S01]  /*6180*/  F2FP.BF16.F32.PACK_AB R87, R166, R87 ;  /* 0x00000057a657723e */ /* 0x000fe200000010ff */
[C---:B------:R-:W-:Y:S01]  /*6190*/  FFMA.FTZ R85, R82.reuse, R85, R86 ;  /* 0x0000005552557223 */ /* 0x040fe20000010056 */
[----:B------:R-:W-:Y:S01]  /*61a0*/  FFMA.FTZ R48, R82, R49, -R53 ;  /* 0x0000003152307223 */ /* 0x000fe20000010835 */
[----:B------:R-:W-:-:S02]  /*61b0*/  F2FP.BF16.F32.PACK_AB R55, R168, R55 ;  /* 0x00000037a837723e */ /* 0x000fc400000010ff */
[----:B------:R-:W-:Y:S01]  /*61c0*/  F2FP.BF16.F32.PACK_AB R52, R52, R81 ;  /* 0x000000513434723e */ /* 0x000fe200000010ff */
[----:B------:R-:W-:Y:S01]  /*61d0*/  IMAD.MOV.U32 R81, RZ, RZ, R87 ;  /* 0x000000ffff517224 */ /* 0x000fe200078e0057 */
[----:B------:R-:W-:Y:S02]  /*61e0*/  F2FP.BF16.F32.PACK_AB R80, R84, R169 ;  /* 0x000000a95450723e */ /* 0x000fe400000010ff */
[----:B------:R-:W-:Y:S01]  /*61f0*/  F2FP.BF16.F32.PACK_AB R86, R85, R54 ;  /* 0x000000365556723e */ /* 0x000fe200000010ff */
[----:B------:R-:W-:Y:S01]  /*6200*/  IMAD.MOV.U32 R85, RZ, RZ, R55 ;  /* 0x000000ffff557224 */ /* 0x000fe200078e0037 */
[----:B------:R-:W-:Y:S01]  /*6210*/  F2FP.BF16.F32.PACK_AB R83, R170, R51 ;  /* 0x00000033aa53723e */ /* 0x000fe200000010ff */
[----:B------:R-:W-:Y:S01]  /*6220*/  IMAD.MOV.U32 R87, RZ, RZ, R52 ;  /* 0x000000ffff577224 */ /* 0x000fe200078e0034 */
[----:B------:R-:W-:Y:S02]  /*6230*/  F2FP.BF16.F32.PACK_AB R84, R165, R162 ;  /* 0x000000a2a554723e */ /* 0x000fe400000010ff */
[----:B------:R-:W-:-:S07]  /*6240*/  F2FP.BF16.F32.PACK_AB R82, R48, R163 ;  /* 0x000000a33052723e */ /* 0x000fce00000010ff */
.L_x_9469:
[----:B------:R-:W-:Y:S05]  /*6250*/  BSYNC B2 ;  /* 0x0000000000027941 */ /* 0x000fea0003800000 */
.L_x_9468:
        /* <DEDUP_REMOVED lines=11> */
.L_x_9467:
[----:B------:R-:W-:Y:S05]  /*6310*/  BSYNC B1 ;  /* 0x0000000000017941 */ /* 0x000fea0003800000 */
.L_x_9466:
        /* <DEDUP_REMOVED lines=20> */
[----:B------:R-:W-:Y:S01]  /*6460*/  LOP3.LUT R48, R49, R230, RZ, 0x3c, !PT ;  /* 0x000000e631307212 */ /* 0x000fe200078e3cff */
[----:B------:R-:W-:-:S03]  /*6470*/  IMAD R49, R23, 0x4000, R30 ;  /* 0x0000400017317824 */ /* 0x000fc600078e021e */
[----:B------:R-:W-:Y:S01]  /*6480*/  LOP3.LUT R50, R50, 0x7fffe000, RZ, 0xc0, !PT ;  /* 0x7fffe00032327812 */ /* 0x000fe200078ec0ff */
[----:B------:R-:W-:-:S03]  /*6490*/  IMAD R49, R49, 0x2, R2 ;  /* 0x0000000231317824 */ /* 0x000fc600078e0202 */
[----:B------:R-:W-:-:S05]  /*64a0*/  IADD3 R48, R48, R50, R199 ;  /* 0x0000003230307210 */ /* 0x000fca0007ffe0c7 */
[----:B------:R-:W-:-:S04]  /*64b0*/  IMAD R51, R23, 0x4000, R48 ;  /* 0x0000400017337824 */ /* 0x000fc800078e0230 */
[----:B------:R-:W-:Y:S02]  /*64c0*/  IMAD R52, R51, 0x2, R2 ;  /* 0x0000000233347824 */ /* 0x000fe400078e0202 */
        /* <DEDUP_REMOVED lines=13> */
[----:B------:R-:W-:Y:S01]  /*65a0*/  IMAD.U32 R63, R53, 0x10000, RZ ;  /* 0x00010000353f7824 */ /* 0x000fe200078e00ff */
[----:B------:R-:W-:Y:S01]  /*65b0*/  LOP3.LUT R59, R55, 0xffff0000, RZ, 0xc0, !PT ;  /* 0xffff0000373b7812 */ /* 0x000fe200078ec0ff */
[----:B------:R-:W-:Y:S01]  /*65c0*/  IMAD.U32 R55, R161, 0x10000, RZ ;  /* 0x00010000a1377824 */ /* 0x000fe200078e00ff */
[----:B------:R-:W-:Y:S01]  /*65d0*/  LOP3.LUT R86, R53, 0xffff0000, RZ, 0xc0, !PT ;  /* 0xffff000035567812 */ /* 0x000fe200078ec0ff */
[----:B------:R-:W-:Y:S01]  /*65e0*/  IMAD.U32 R53, R157, 0x10000, RZ ;  /* 0x000100009d357824 */ /* 0x000fe200078e00ff */
[----:B------:R-:W-:Y:S01]  /*65f0*/  PRMT R158, R158, 0x5410, R125 ;  /* 0x000054109e9e7816 */ /* 0x000fe2000000007d */
[----:B------:R-:W-:Y:S01]  /*6600*/  FMUL.FTZ R125, R63, R55 ;  /* 0x000000373f7d7220 */ /* 0x000fe20000410000 */
[----:B------:R-:W-:Y:S01]  /*6610*/  SHF.R.U64 R151, R60, 0x10, R61 ;  /* 0x000000103c977819 */ /* 0x000fe2000000123d */
[----:B------:R-:W-:Y:S01]  /*6620*/  IMAD.U32 R60, R49, 0x10000, RZ ;  /* 0x00010000313c7824 */ /* 0x000fe200078e00ff */
[----:B------:R-:W-:Y:S01]  /*6630*/  PRMT R159, R159, 0x5410, R124 ;  /* 0x000054109f9f7816 */ /* 0x000fe2000000007c */
[-C--:B------:R-:W-:Y:S01]  /*6640*/  FMUL.FTZ R63, R63, R53.reuse ;  /* 0x000000353f3f7220 */ /* 0x080fe20000410000 */
[----:B------:R-:W-:Y:S01]  /*6650*/  PRMT R155, R155, 0x5410, R152 ;  /* 0x000054109b9b7816 */ /* 0x000fe20000000098 */
[----:B------:R-:W-:Y:S01]  /*6660*/  FFMA.FTZ R53, R60, R53, -R125 ;  /* 0x000000353c357223 */ /* 0x000fe2000001087d */
[----:B------:R-:W-:Y:S01]  /*6670*/  LOP3.LUT R161, R161, 0xffff0000, RZ, 0xc0, !PT ;  /* 0xffff0000a1a17812 */ /* 0x000fe200078ec0ff */
[----:B------:R-:W-:-:S02]  /*6680*/  IMAD.U32 R124, R159, 0x10000, RZ ;  /* 0x000100009f7c7824 */ /* 0x000fc400078e00ff */
[----:B------:R-:W-:Y:S01]  /*6690*/  FFMA.FTZ R55, R60, R55, R63 ;  /* 0x000000373c377223 */ /* 0x000fe2000001003f */
[----:B------:R-:W-:Y:S01]  /*66a0*/  IMAD.U32 R63, R155, 0x10000, RZ ;  /* 0x000100009b3f7824 */ /* 0x000fe200078e00ff */
[----:B------:R-:W-:Y:S01]  /*66b0*/  LOP3.LUT R61, R49, 0xffff0000, RZ, 0xc0, !PT ;  /* 0xffff0000313d7812 */ /* 0x000fe200078ec0ff */
[----:B------:R-:W-:Y:S01]  /*66c0*/  FMUL.FTZ R150, R86, R161 ;  /* 0x000000a156967220 */ /* 0x000fe20000410000 */
[----:B------:R-:W-:Y:S01]  /*66d0*/  LOP3.LUT R157, R157, 0xffff0000, RZ, 0xc0, !PT ;  /* 0xffff00009d9d7812 */ /* 0x000fe200078ec0ff */
[CC--:B------:R-:W-:Y:S01]  /*66e0*/  FMUL.FTZ R125, R87.reuse, R124.reuse ;  /* 0x0000007c577d7220 */ /* 0x0c0fe20000410000 */
[----:B------:R-:W-:Y:S01]  /*66f0*/  SHF.R.U64 R163, R56, 0x10, R57 ;  /* 0x0000001038a37819 */ /* 0x000fe20000001239 */
[----:B------:R-:W-:Y:S01]  /*6700*/  FMUL.FTZ R87, R87, R63 ;  /* 0x0000003f57577220 */ /* 0x000fe20000410000 */
[----:B------:R-:W-:Y:S01]  /*6710*/  LOP3.LUT R159, R159, 0xffff0000, RZ, 0xc0, !PT ;  /* 0xffff00009f9f7812 */ /* 0x000fe200078ec0ff */
[-C--:B------:R-:W-:Y:S01]  /*6720*/  FFMA.FTZ R60, R61, R157.reuse, -R150 ;  /* 0x0000009d3d3c7223 */ /* 0x080fe20000010896 */
[----:B------:R-:W-:Y:S01]  /*6730*/  PRMT R160, R160, 0x5410, R151 ;  /* 0x00005410a0a07816 */ /* 0x000fe20000000097 */
[----:B------:R-:W-:Y:S01]  /*6740*/  FMUL.FTZ R86, R86, R157 ;  /* 0x0000009d56567220 */ /* 0x000fe20000410000 */
[----:B------:R-:W-:Y:S01]  /*6750*/  LOP3.LUT R155, R155, 0xffff0000, RZ, 0xc0, !PT ;  /* 0xffff00009b9b7812 */ /* 0x000fe200078ec0ff */
[C---:B------:R-:W-:Y:S01]  /*6760*/  FFMA.FTZ R150, R62.reuse, R63, -R125 ;  /* 0x0000003f3e967223 */ /* 0x040fe2000001087d */
[----:B------:R-:W-:Y:S01]  /*6770*/  LOP3.LUT R58, R51, 0xffff0000, RZ, 0xc0, !PT ;  /* 0xffff0000333a7812 */ /* 0x000fe200078ec0ff */
[----:B------:R-:W-:Y:S01]  /*6780*/  FFMA.FTZ R124, R62, R124, R87 ;  /* 0x0000007c3e7c7223 */ /* 0x000fe20000010057 */
[----:B------:R-:W-:Y:S01]  /*6790*/  PRMT R156, R156, 0x5410, R163 ;  /* 0x000054109c9c7816 */ /* 0x000fe200000000a3 */
[----:B------:R-:W-:Y:S01]  /*67a0*/  FMUL.FTZ R63, R59, R159 ;  /* 0x0000009f3b3f7220 */ /* 0x000fe20000410000 */
[----:B------:R-:W-:-:S02]  /*67b0*/  IMAD.U32 R57, R52, 0x10000, RZ ;  /* 0x0001000034397824 */ /* 0x000fc400078e00ff */
[----:B------:R-:W-:Y:S01]  /*67c0*/  FFMA.FTZ R86, R61, R161, R86 ;  /* 0x000000a13d567223 */ /* 0x000fe20000010056 */
[----:B------:R-:W-:Y:S02]  /*67d0*/  IMAD.U32 R62, R160, 0x10000, RZ ;  /* 0x00010000a03e7824 */ /* 0x000fe400078e00ff */
[-C--:B------:R-:W-:Y:S01]  /*67e0*/  FMUL.FTZ R125, R59, R155.reuse ;  /* 0x0000009b3b7d7220 */ /* 0x080fe20000410000 */
[----:B------:R-:W-:Y:S02]  /*67f0*/  IMAD.U32 R61, R156, 0x10000, RZ ;  /* 0x000100009c3d7824 */ /* 0x000fe400078e00ff */
[----:B------:R-:W-:Y:S01]  /*6800*/  FFMA.FTZ R155, R58, R155, -R63 ;  /* 0x0000009b3a9b7223 */ /* 0x000fe2000001083f */
[----:B------:R-:W-:Y:S01]  /*6810*/  IMAD.U32 R56, R48, 0x10000, RZ ;  /* 0x0001000030387824 */ /* 0x000fe200078e00ff */
[----:B------:R-:W-:Y:S01]  /*6820*/  LOP3.LUT R52, R52, 0xffff0000, RZ, 0xc0, !PT ;  /* 0xffff000034347812 */ /* 0x000fe200078ec0ff */
[C---:B------:R-:W-:Y:S01]  /*6830*/  FMUL.FTZ R87, R57.reuse, R62 ;  /* 0x0000003e39577220 */ /* 0x040fe20000410000 */
[----:B------:R-:W-:Y:S01]  /*6840*/  LOP3.LUT R63, R160, 0xffff0000, RZ, 0xc0, !PT ;  /* 0xffff0000a03f7812 */ /* 0x000fe200078ec0ff */
[----:B------:R-:W-:Y:S01]  /*6850*/  FMUL.FTZ R57, R57, R61 ;  /* 0x0000003d39397220 */ /* 0x000fe20000410000 */
[----:B------:R-:W-:Y:S01]  /*6860*/  LOP3.LUT R59, R156, 0xffff0000, RZ, 0xc0, !PT ;  /* 0xffff00009c3b7812 */ /* 0x000fe200078ec0ff */
[----:B------:R-:W-:Y:S01]  /*6870*/  FFMA.FTZ R159, R58, R159, R125 ;  /* 0x0000009f3a9f7223 */ /* 0x000fe2000001007d */
[----:B------:R-:W-:Y:S01]  /*6880*/  PRMT R154, R154, 0x5410, R153 ;  /* 0x000054109a9a7816 */ /* 0x000fe20000000099 */
[----:B------:R-:W-:Y:S01]  /*6890*/  FFMA.FTZ R87, R56, R61, -R87 ;  /* 0x0000003d38577223 */ /* 0x000fe20000010857 */
        /* <DEDUP_REMOVED lines=8> */
[----:B------:R-:W-:Y:S01]  /*6920*/  FFMA.FTZ R57, R56, R62, R57 ;  /* 0x0000003e38397223 */ /* 0x000fe20000010039 */
[----:B------:R-:W-:Y:S01]  /*6930*/  LOP3.LUT R154, R154, 0xffff0000, RZ, 0xc0, !PT ;  /* 0xffff00009a9a7812 */ /* 0x000fe200078ec0ff */
[C---:B------:R-:W-:Y:S01]  /*6940*/  IMAD.U32 R56, R158.reuse, 0x10000, RZ ;  /* 0x000100009e387824 */ /* 0x040fe200078e00ff */
[----:B------:R-:W-:Y:S01]  /*6950*/  LOP3.LUT R158, R158, 0xffff0000, RZ, 0xc0, !PT ;  /* 0xffff00009e9e7812 */ /* 0x000fe200078ec0ff */
[C---:B------:R-:W-:Y:S01]  /*6960*/  FFMA.FTZ R58, R48.reuse, R59, -R125 ;  /* 0x0000003b303a7223 */ /* 0x040fe2000001087d */
[----:B------:R-:W-:Y:S01]  /*6970*/  FFMA.FTZ R48, R48, R63, R61 ;  /* 0x0000003f30307223 */ /* 0x000fe2000001003d */
[----:B------:R-:W-:Y:S01]  /*6980*/  FMUL.FTZ R59, R50, R52 ;  /* 0x00000034323b7220 */ /* 0x000fe20000410000 */
[----:B------:R-:W-:Y:S01]  /*6990*/  FMUL.FTZ R61, R54, R154 ;  /* 0x0000009a363d7220 */ /* 0x000fe20000410000 */
[----:B------:R-:W-:Y:S01]  /*69a0*/  FMUL.FTZ R62, R50, R56 ;  /* 0x00000038323e7220 */ /* 0x000fe20000410000 */
[----:B------:R-:W-:Y:S01]  /*69b0*/  FMUL.FTZ R50, R54, R158 ;  /* 0x0000009e36327220 */ /* 0x000fe20000410000 */
[----:B------:R-:W-:Y:S01]  /*69c0*/  FFMA.FTZ R59, R49, R56, R59 ;  /* 0x00000038313b7223 */ /* 0x000fe2000001003b */
[----:B------:R-:W-:Y:S01]  /*69d0*/  FFMA.FTZ R158, R51, R158, R61 ;  /* 0x0000009e339e7223 */ /* 0x000fe2000001003d */
[----:B------:R-:W-:Y:S01]  /*69e0*/  FFMA.FTZ R62, R49, R52, -R62 ;  /* 0x00000034313e7223 */ /* 0x000fe2000001083e */
[----:B------:R-:W-:Y:S01]  /*69f0*/  FFMA.FTZ R49, R51, R154, -R50 ;  /* 0x0000009a33317223 */ /* 0x000fe20000010832 */
[----:B------:R-:W-:-:S02]  /*6a00*/  F2FP.BF16.F32.PACK_AB R53, R60, R53 ;  /* 0x000000353c35723e */ /* 0x000fc400000010ff */
[----:B------:R-:W-:Y:S02]  /*6a10*/  F2FP.BF16.F32.PACK_AB R52, R58, R87 ;  /* 0x000000573a34723e */ /* 0x000fe400000010ff */
        /* <DEDUP_REMOVED lines=12> */
.L_x_9473:
[----:B------:R-:W-:Y:S05]  /*6ae0*/  BSYNC B2 ;  /* 0x0000000000027941 */ /* 0x000fea0003800000 */
.L_x_9472:
        /* <DEDUP_REMOVED lines=11> */
.L_x_9471:
[----:B------:R-:W-:Y:S05]  /*6ba0*/  BSYNC B1 ;  /* 0x0000000000017941 */ /* 0x000fea0003800000 */
.L_x_9470:
        /* <DEDUP_REMOVED lines=36> */
[--C-:B------:R-:W-:Y:S01]  /*6df0*/  SHF.R.U64 R85, R66, 0x10, R67.reuse ;  /* 0x0000001042557819 */ /* 0x100fe20000001243 */
[----:B------:R-:W-:Y:S01]  /*6e00*/  IMAD.U32 R80, R149, 0x10000, RZ ;  /* 0x0001000095507824 */ /* 0x000fe200078e00ff */
[----:B------:R-:W-:Y:S01]  /*6e10*/  SHF.R.U32.HI R82, RZ, 0x10, R67 ;  /* 0x00000010ff527819 */ /* 0x000fe20000011643 */
[----:B--2---:R-:W-:Y:S01]  /*6e20*/  IMAD.U32 R67, R53, 0x10000, RZ ;  /* 0x0001000035437824 */ /* 0x004fe200078e00ff */
[--C-:B------:R-:W-:Y:S01]  /*6e30*/  SHF.R.U32.HI R84, RZ, 0x10, R71.reuse ;  /* 0x00000010ff547819 */ /* 0x100fe20000011647 */
[----:B------:R-:W-:Y:S01]  /*6e40*/  IMAD.U32 R66, R52, 0x10000, RZ ;  /* 0x0001000034427824 */ /* 0x000fe200078e00ff */
[----:B------:R-:W-:Y:S01]  /*6e50*/  SHF.R.U64 R81, R70, 0x10, R71 ;  /* 0x0000001046517819 */ /* 0x000fe20000001247 */
        /* <DEDUP_REMOVED lines=8> */
[----:B------:R-:W-:Y:S01]  /*6ee0*/  IMAD.U32 R69, R55, 0x10000, RZ ;  /* 0x0001000037457824 */ /* 0x000fe200078e00ff */
[----:B------:R-:W-:Y:S01]  /*6ef0*/  LOP3.LUT R149, R149, 0xffff0000, RZ, 0xc0, !PT ;  /* 0xffff000095957812 */ /* 0x000fe200078ec0ff */
[----:B------:R-:W-:Y:S01]  /*6f00*/  IMAD.U32 R82, R147, 0x10000, RZ ;  /* 0x0001000093527824 */ /* 0x000fe200078e00ff */
[----:B------:R-:W-:Y:S01]  /*6f10*/  LOP3.LUT R145, R145, 0xffff0000, RZ, 0xc0, !PT ;  /* 0xffff000091917812 */ /* 0x000fe200078ec0ff */
[----:B------:R-:W-:Y:S01]  /*6f20*/  FFMA.FTZ R84, R63, R80, R84 ;  /* 0x000000503f547223 */ /* 0x000fe20000010054 */
[----:B------:R-:W-:Y:S01]  /*6f30*/  SHF.R.U64 R87, R64, 0x10, R65 ;  /* 0x0000001040577819 */ /* 0x000fe20000001241 */
[----:B------:R-:W-:Y:S01]  /*6f40*/  IMAD.U32 R70, R143, 0x10000, RZ ;  /* 0x000100008f467824 */ /* 0x000fe200078e00ff */
[----:B------:R-:W-:Y:S01]  /*6f50*/  LOP3.LUT R64, R49, 0xffff0000, RZ, 0xc0, !PT ;  /* 0xffff000031407812 */ /* 0x000fe200078ec0ff */
[C---:B------:R-:W-:Y:S01]  /*6f60*/  FMUL.FTZ R71, R68.reuse, R149 ;  /* 0x0000009544477220 */ /* 0x040fe20000410000 */
[-C--:B------:R-:W-:Y:S01]  /*6f70*/  FMUL.FTZ R63, R68, R145.reuse ;  /* 0x00000091443f7220 */ /* 0x080fe20000410000 */
[----:B------:R-:W-:Y:S01]  /*6f80*/  PRMT R148, R148, 0x5410, R83 ;  /* 0x0000541094947816 */ /* 0x000fe20000000053 */
[----:B------:R-:W-:Y:S01]  /*6f90*/  FMUL.FTZ R86, R69, R82 ;  /* 0x0000005245567220 */ /* 0x000fe20000410000 */
[----:B------:R-:W-:Y:S01]  /*6fa0*/  IMAD.U32 R53, R51, 0x10000, RZ ;  /* 0x0001000033357824 */ /* 0x000fe200078e00ff */
[----:B------:R-:W-:Y:S01]  /*6fb0*/  PRMT R144, R144, 0x5410, R87 ;  /* 0x0000541090907816 */ /* 0x000fe20000000057 */
[-C--:B------:R-:W-:Y:S01]  /*6fc0*/  FMUL.FTZ R69, R69, R70.reuse ;  /* 0x0000004645457220 */ /* 0x080fe20000410000 */
[C---:B------:R-:W-:Y:S01]  /*6fd0*/  FFMA.FTZ R80, R64.reuse, R145, -R71 ;  /* 0x0000009140507223 */ /* 0x040fe20000010847 */
[----:B------:R-:W-:Y:S01]  /*6fe0*/  FFMA.FTZ R149, R64, R149, R63 ;  /* 0x0000009540957223 */ /* 0x000fe2000001003f */
[----:B------:R-:W-:Y:S01]  /*6ff0*/  LOP3.LUT R55, R55, 0xffff0000, RZ, 0xc0, !PT ;  /* 0xffff000037377812 */ /* 0x000fe200078ec0ff */
[----:B------:R-:W-:Y:S01]  /*7000*/  FFMA.FTZ R86, R53, R70, -R86 ;  /* 0x0000004635567223 */ /* 0x000fe20000010856 */
[----:B------:R-:W-:Y:S01]  /*7010*/  LOP3.LUT R68, R147, 0xffff0000, RZ, 0xc0, !PT ;  /* 0xffff000093447812 */ /* 0x000fe200078ec0ff */
[----:B------:R-:W-:Y:S01]  /*7020*/  FFMA.FTZ R82, R53, R82, R69 ;  /* 0x0000005235527223 */ /* 0x000fe20000010045 */
[----:B------:R-:W-:Y:S01]  /*7030*/  LOP3.LUT R64, R143, 0xffff0000, RZ, 0xc0, !PT ;  /* 0xffff00008f407812 */ /* 0x000fe200078ec0ff */
[----:B------:R-:W-:Y:S01]  /*7040*/  IMAD.U32 R63, R148, 0x10000, RZ ;  /* 0x00010000943f7824 */ /* 0x000fe200078e00ff */
[----:B------:R-:W-:Y:S01]  /*7050*/  LOP3.LUT R65, R51, 0xffff0000, RZ, 0xc0, !PT ;  /* 0xffff000033417812 */ /* 0x000fe200078ec0ff */
[----:B------:R-:W-:-:S02]  /*7060*/  IMAD.U32 R53, R144, 0x10000, RZ ;  /* 0x0001000090357824 */ /* 0x000fc400078e00ff */
        /* <DEDUP_REMOVED lines=8> */
[----:B------:R-:W-:Y:S01]  /*70f0*/  PRMT R142, R142, 0x5410, R85 ;  /* 0x000054108e8e7816 */ /* 0x000fe20000000055 */
[----:B------:R-:W-:Y:S01]  /*7100*/  FFMA.FTZ R64, R62, R53, -R55 ;  /* 0x000000353e407223 */ /* 0x000fe20000010837 */
[----:B------:R-:W-:Y:S01]  /*7110*/  PRMT R146, R146, 0x5410, R81 ;  /* 0x0000541092927816 */ /* 0x000fe20000000051 */
[----:B------:R-:W-:Y:S01]  /*7120*/  FFMA.FTZ R81, R65, R68, R124 ;  /* 0x0000004441517223 */ /* 0x000fe2000001007c */
[----:B------:R-:W-:Y:S01]  /*7130*/  LOP3.LUT R49, R48, 0xffff0000, RZ, 0xc0, !PT ;  /* 0xffff000030317812 */ /* 0x000fe200078ec0ff */
[----:B------:R-:W-:Y:S01]  /*7140*/  FMUL.FTZ R68, R52, R148 ;  /* 0x0000009434447220 */ /* 0x000fe20000410000 */
[----:B------:R-:W-:Y:S01]  /*7150*/  FFMA.FTZ R66, R62, R63, R66 ;  /* 0x0000003f3e427223 */ /* 0x000fe20000010042 */
[----:B------:R-:W-:-:S02]  /*7160*/  IMAD.U32 R51, R54, 0x10000, RZ ;  /* 0x0001000036337824 */ /* 0x000fc400078e00ff */
[-C--:B------:R-:W-:Y:S01]  /*7170*/  FMUL.FTZ R62, R52, R144.reuse ;  /* 0x00000090343e7220 */ /* 0x080fe20000410000 */
[----:B------:R-:W-:Y:S01]  /*7180*/  LOP3.LUT R54, R54, 0xffff0000, RZ, 0xc0, !PT ;  /* 0xffff000036367812 */ /* 0x000fe200078ec0ff */
[C---:B------:R-:W-:Y:S01]  /*7190*/  IMAD.U32 R55, R146.reuse, 0x10000, RZ ;  /* 0x0001000092377824 */ /* 0x040fe200078e00ff */
[----:B------:R-:W-:Y:S01]  /*71a0*/  LOP3.LUT R63, R146, 0xffff0000, RZ, 0xc0, !PT ;  /* 0xffff0000923f7812 */ /* 0x000fe200078ec0ff */
[C---:B------:R-:W-:Y:S01]  /*71b0*/  IMAD.U32 R52, R142.reuse, 0x10000, RZ ;  /* 0x000100008e347824 */ /* 0x040fe200078e00ff */
        /* <DEDUP_REMOVED lines=23> */
.L_x_9477:
[----:B------:R-:W-:Y:S05]  /*7330*/  BSYNC B2 ;  /* 0x0000000000027941 */ /* 0x000fea0003800000 */
.L_x_9476:
        /* <DEDUP_REMOVED lines=11> */
.L_x_9475:
[----:B------:R-:W-:Y:S05]  /*73f0*/  BSYNC B1 ;  /* 0x0000000000017941 */ /* 0x000fea0003800000 */
.L_x_9474:
[C---:B------:R-:W-:Y:S01]  /*7400*/  ISETP.GE.OR P4, PT, R211.reuse, R115, P2 ;  /* 0x00000073d300720c */ /* 0x040fe20001786670 */
        /* <DEDUP_REMOVED lines=31> */
[--C-:B------:R-:W-:Y:S01]  /*7600*/  SHF.R.U64 R71, R76, 0x10, R77.reuse ;  /* 0x000000104c477819 */ /* 0x100fe2000000124d */
[----:B--2---:R-:W-:Y:S01]  /*7610*/  IMAD.U32 R66, R53, 0x10000, RZ ;  /* 0x0001000035427824 */ /* 0x004fe200078e00ff */
[----:B------:R-:W-:Y:S01]  /*7620*/  SHF.R.U32.HI R76, RZ, 0x10, R77 ;  /* 0x00000010ff4c7819 */ /* 0x000fe2000001164d */
[----:B-1----:R-:W-:Y:S01]  /*7630*/  IMAD.U32 R62, R49, 0x10000, RZ ;  /* 0x00010000313e7824 */ /* 0x002fe200078e00ff */
[--C-:B------:R-:W-:Y:S01]  /*7640*/  SHF.R.U64 R83, R72, 0x10, R73.reuse ;  /* 0x0000001048537819 */ /* 0x100fe20000001249 */
[----:B------:R-:W-:Y:S01]  /*7650*/  IMAD.U32 R68, R55, 0x10000, RZ ;  /* 0x0001000037447824 */ /* 0x000fe200078e00ff */
[----:B------:R-:W-:Y:S01]  /*7660*/  SHF.R.U32.HI R72, RZ, 0x10, R73 ;  /* 0x00000010ff487819 */ /* 0x000fe20000011649 */
[----:B------:R-:W-:Y:S01]  /*7670*/  IMAD.U32 R64, R52, 0x10000, RZ ;  /* 0x0001000034407824 */ /* 0x000fe200078e00ff */
[----:B------:R-:W-:Y:S02]  /*7680*/  SHF.R.U64 R73, R74, 0x10, R75 ;  /* 0x000000104a497819 */ /* 0x000fe4000000124b */
[----:B------:R-:W-:-:S02]  /*7690*/  PRMT R141, R141, 0x5410, R76 ;  /* 0x000054108d8d7816 */ /* 0x000fc4000000004c */
[----:B------:R-:W-:Y:S02]  /*76a0*/  PRMT R137, R137, 0x5410, R72 ;  /* 0x0000541089897816 */ /* 0x000fe40000000048 */
[----:B------:R-:W-:Y:S02]  /*76b0*/  SHF.R.U32.HI R81, RZ, 0x10, R75 ;  /* 0x00000010ff517819 */ /* 0x000fe4000001164b */
[----:B------:R-:W-:Y:S02]  /*76c0*/  SHF.R.U64 R75, R78, 0x10, R79 ;  /* 0x000000104e4b7819 */ /* 0x000fe4000000124f */
[----:B------:R-:W-:Y:S01]  /*76d0*/  PRMT R132, R132, 0x5410, R73 ;  /* 0x0000541084847816 */ /* 0x000fe20000000049 */
[----:B------:R-:W-:Y:S01]  /*76e0*/  IMAD.U32 R73, R141, 0x10000, RZ ;  /* 0x000100008d497824 */ /* 0x000fe200078e00ff */
[----:B------:R-:W-:Y:S02]  /*76f0*/  SHF.R.U32.HI R78, RZ, 0x10, R79 ;  /* 0x00000010ff4e7819 */ /* 0x000fe4000001164f */
[----:B------:R-:W-:Y:S01]  /*7700*/  PRMT R140, R140, 0x5410, R71 ;  /* 0x000054108c8c7816 */ /* 0x000fe20000000047 */
[----:B------:R-:W-:Y:S01]  /*7710*/  IMAD.U32 R71, R137, 0x10000, RZ ;  /* 0x0001000089477824 */ /* 0x000fe200078e00ff */
[----:B------:R-:W-:Y:S01]  /*7720*/  PRMT R138, R138, 0x5410, R75 ;  /* 0x000054108a8a7816 */ /* 0x000fe2000000004b */
[C---:B------:R-:W-:Y:S01]  /*7730*/  FMUL.FTZ R75, R66.reuse, R73 ;  /* 0x00000049424b7220 */ /* 0x040fe20000410000 */
[----:B------:R-:W-:Y:S01]  /*7740*/  LOP3.LUT R67, R53, 0xffff0000, RZ, 0xc0, !PT ;  /* 0xffff000035437812 */ /* 0x000fe200078ec0ff */
[-C--:B------:R-:W-:Y:S01]  /*7750*/  FMUL.FTZ R77, R66, R71.reuse ;  /* 0x00000047424d7220 */ /* 0x080fe20000410000 */
[----:B------:R-:W-:Y:S01]  /*7760*/  PRMT R139, R139, 0x5410, R78 ;  /* 0x000054108b8b7816 */ /* 0x000fe2000000004e */
[C---:B------:R-:W-:Y:S01]  /*7770*/  FFMA.FTZ R72, R62.reuse, R71, -R75 ;  /* 0x000000473e487223 */ /* 0x040fe2000001084b */
[----:B------:R-:W-:Y:S01]  /*7780*/  LOP3.LUT R70, R141, 0xffff0000, RZ, 0xc0, !PT ;  /* 0xffff00008d467812 */ /* 0x000fe200078ec0ff */
[----:B------:R-:W-:Y:S01]  /*7790*/  FFMA.FTZ R77, R62, R73, R77 ;  /* 0x000000493e4d7223 */ /* 0x000fe2000001004d */
        /* <DEDUP_REMOVED lines=8> */
[C---:B------:R-:W-:Y:S01]  /*7820*/  FMUL.FTZ R67, R68.reuse, R75 ;  /* 0x0000004b44437220 */ /* 0x040fe20000410000 */
[----:B------:R-:W-:Y:S01]  /*7830*/  FFMA.FTZ R73, R63, R66, -R74 ;  /* 0x000000423f497223 */ /* 0x000fe2000001084a */
[----:B------:R-:W-:Y:S01]  /*7840*/  IMAD.U32 R52, R51, 0x10000, RZ ;  /* 0x0001000033347824 */ /* 0x000fe200078e00ff */
[----:B------:R-:W-:Y:S01]  /*7850*/  LOP3.LUT R69, R55, 0xffff0000, RZ, 0xc0, !PT ;  /* 0xffff000037457812 */ /* 0x000fe200078ec0ff */
[----:B------:R-:W-:Y:S01]  /*7860*/  FMUL.FTZ R68, R68, R71 ;  /* 0x0000004744447220 */ /* 0x000fe20000410000 */
[----:B------:R-:W-:Y:S01]  /*7870*/  LOP3.LUT R66, R139, 0xffff0000, RZ, 0xc0, !PT ;  /* 0xffff00008b427812 */ /* 0x000fe200078ec0ff */
[----:B------:R-:W-:Y:S01]  /*7880*/  FFMA.FTZ R70, R63, R70, R62 ;  /* 0x000000463f467223 */ /* 0x000fe2000001003e */
[----:B------:R-:W-:Y:S01]  /*7890*/  LOP3.LUT R134, R134, 0xffff0000, RZ, 0xc0, !PT ;  /* 0xffff000086867812 */ /* 0x000fe200078ec0ff */
[----:B------:R-:W-:Y:S01]  /*78a0*/  FFMA.FTZ R75, R52, R75, R68 ;  /* 0x0000004b344b7223 */ /* 0x000fe20000010044 */
[----:B------:R-:W-:Y:S01]  /*78b0*/  PRMT R136, R136, 0x5410, R83 ;  /* 0x0000541088887816 */ /* 0x000fe20000000053 */
[C---:B------:R-:W-:Y:S01]  /*78c0*/  IMAD.U32 R62, R140.reuse, 0x10000, RZ ;  /* 0x000100008c3e7824 */ /* 0x040fe200078e00ff */
[----:B------:R-:W-:Y:S01]  /*78d0*/  LOP3.LUT R53, R51, 0xffff0000, RZ, 0xc0, !PT ;  /* 0xffff000033357812 */ /* 0x000fe200078ec0ff */
[C---:B------:R-:W-:Y:S01]  /*78e0*/  FMUL.FTZ R68, R69.reuse, R66 ;  /* 0x0000004245447220 */ /* 0x040fe20000410000 */
[-C--:B------:R-:W-:Y:S01]  /*78f0*/  FMUL.FTZ R74, R69, R134.reuse ;  /* 0x00000086454a7220 */ /* 0x080fe20000410000 */
[----:B------:R-:W-:Y:S01]  /*7900*/  LOP3.LUT R140, R140, 0xffff0000, RZ, 0xc0, !PT ;  /* 0xffff00008c8c7812 */ /* 0x000fe200078ec0ff */
[----:B------:R-:W-:Y:S01]  /*7910*/  FFMA.FTZ R71, R52, R71, -R67 ;  /* 0x0000004734477223 */ /* 0x000fe20000010843 */
[C---:B------:R-:W-:Y:S01]  /*7920*/  IMAD.U32 R52, R136.reuse, 0x10000, RZ ;  /* 0x0001000088347824 */ /* 0x040fe200078e00ff */
[----:B------:R-:W-:Y:S01]  /*7930*/  LOP3.LUT R136, R136, 0xffff0000, RZ, 0xc0, !PT ;  /* 0xffff000088887812 */ /* 0x000fe200078ec0ff */
[C---:B------:R-:W-:Y:S01]  /*7940*/  IMAD.U32 R49, R48.reuse, 0x10000, RZ ;  /* 0x0001000030317824 */ /* 0x040fe200078e00ff */
[----:B------:R-:W-:Y:S01]  /*7950*/  LOP3.LUT R48, R48, 0xffff0000, RZ, 0xc0, !PT ;  /* 0xffff000030307812 */ /* 0x000fe200078ec0ff */
[C---:B------:R-:W-:Y:S01]  /*7960*/  FFMA.FTZ R134, R53.reuse, R134, -R68 ;  /* 0x0000008635867223 */ /* 0x040fe20000010844 */
[----:B------:R-:W-:Y:S01]  /*7970*/  FFMA.FTZ R74, R53, R66, R74 ;  /* 0x00000042354a7223 */ /* 0x000fe2000001004a */
[C---:B------:R-:W-:Y:S01]  /*7980*/  FMUL.FTZ R53, R65.reuse, R140 ;  /* 0x0000008c41357220 */ /* 0x040fe20000410000 */
[C---:B------:R-:W-:Y:S01]  /*7990*/  FMUL.FTZ R68, R64.reuse, R62 ;  /* 0x0000003e40447220 */ /* 0x040fe20000410000 */
[----:B------:R-:W-:Y:S01]  /*79a0*/  FMUL.FTZ R63, R64, R52 ;  /* 0x00000034403f7220 */ /* 0x000fe20000410000 */
[----:B------:R-:W-:Y:S01]  /*79b0*/  FMUL.FTZ R67, R65, R136 ;  /* 0x0000008841437220 */ /* 0x000fe20000410000 */
[----:B------:R-:W-:-:S02]  /*79c0*/  IMAD.U32 R55, R54, 0x10000, RZ ;  /* 0x0001000036377824 */ /* 0x000fc400078e00ff */
[----:B------:R-:W-:Y:S01]  /*79d0*/  FFMA.FTZ R65, R48, R136, -R53 ;  /* 0x0000008830417223 */ /* 0x000fe20000010835 */
[----:B------:R-:W-:Y:S01]  /*79e0*/  LOP3.LUT R54, R54, 0xffff0000, RZ, 0xc0, !PT ;  /* 0xffff000036367812 */ /* 0x000fe200078ec0ff */
[C---:B------:R-:W-:Y:S01]  /*79f0*/  FFMA.FTZ R68, R49.reuse, R52, -R68 ;  /* 0x0000003431447223 */ /* 0x040fe20000010844 */
[----:B------:R-:W-:Y:S01]  /*7a00*/  FFMA.FTZ R63, R49, R62, R63 ;  /* 0x0000003e313f7223 */ /* 0x000fe2000001003f */
[C---:B------:R-:W-:Y:S01]  /*7a10*/  LOP3.LUT R53, R138.reuse, 0xffff0000, RZ, 0xc0, !PT ;  /* 0xffff00008a357812 */ /* 0x040fe200078ec0ff */
[----:B------:R-:W-:Y:S01]  /*7a20*/  IMAD.U32 R62, R138, 0x10000, RZ ;  /* 0x000100008a3e7824 */ /* 0x000fe200078e00ff */
[C---:B------:R-:W-:Y:S01]  /*7a30*/  LOP3.LUT R49, R132.reuse, 0xffff0000, RZ, 0xc0, !PT ;  /* 0xffff000084317812 */ /* 0x040fe200078ec0ff */
[----:B------:R-:W-:Y:S02]  /*7a40*/  IMAD.U32 R52, R132, 0x10000, RZ ;  /* 0x0001000084347824 */ /* 0x000fe400078e00ff */
[----:B------:R-:W-:Y:S01]  /*7a50*/  FFMA.FTZ R48, R48, R140, R67 ;  /* 0x0000008c30307223 */ /* 0x000fe20000010043 */
[C---:B------:R-:W-:Y:S01]  /*7a60*/  IMAD.U32 R51, R50.reuse, 0x10000, RZ ;  /* 0x0001000032337824 */ /* 0x040fe200078e00ff */
        /* <DEDUP_REMOVED lines=19> */
.L_x_9479:
[----:B------:R-:W-:Y:S05]  /*7ba0*/  BSYNC B1 ;  /* 0x0000000000017941 */ /* 0x000fea0003800000 */
.L_x_9478:
        /* <DEDUP_REMOVED lines=10> */
.L_x_9417:
[----:B------:R-:W-:-:S13]  /*7c50*/  ISETP.NE.AND P0, PT, R189, 0x3, PT ;  /* 0x00000003bd00780c */ /* 0x000fda0003f05270 */
[----:B------:R-:W-:Y:S05]  /*7c60*/  @!P0 BRA `(.L_x_9480) ;  /* 0x0000000000048947 */ /* 0x000fea0003800000 */
[----:B------:R-:W-:Y:S01]  /*7c70*/  BPT.TRAP 0x1 ;  /* 0x000000040000795c */ /* 0x000fe20000300000 */
.L_x_9480:
        /* <DEDUP_REMOVED lines=9> */
.L_x_9772:
[----:B------:R-:W-:Y:S05]  /*7d10*/  BSYNC B1 ;  /* 0x0000000000017941 */ /* 0x000fea0003800000 */
.L_x_9481:
        /* <DEDUP_REMOVED lines=20> */
.L_x_9484:
[----:B------:R-:W-:Y:S05]  /*7e60*/  BSYNC B1 ;  /* 0x0000000000017941 */ /* 0x000fea0003800000 */
.L_x_9483:
        /* <DEDUP_REMOVED lines=19> */
.L_x_9486:
[----:B------:R-:W-:Y:S05]  /*7fa0*/  BSYNC B1 ;  /* 0x0000000000017941 */ /* 0x000fea0003800000 */
.L_x_9485:
        /* <DEDUP_REMOVED lines=19> */
.L_x_9488:
[----:B------:R-:W-:Y:S05]  /*80e0*/  BSYNC B1 ;  /* 0x0000000000017941 */ /* 0x000fea0003800000 */
.L_x_9487:
        /* <DEDUP_REMOVED lines=21> */
.L_x_9454:
[----:B------:R-:W-:Y:S05]  /*8240*/  BSYNC B0 ;  /* 0x0000000000007941 */ /* 0x000fea0003800000 */
.L_x_9416:
        /* <DEDUP_REMOVED lines=17> */
.L_x_9490:
[----:B------:R-:W-:Y:S05]  /*8360*/  BSYNC B0 ;  /* 0x0000000000007941 */ /* 0x000fea0003800000 */
.L_x_9489:
[----:B------:R-:W2:Y:S01]  /*8370*/  SYNCS.PHASECHK.TRANS64.TRYWAIT P0, [R110+URZ+0x288b0], R119 ;  /* 0x0288b0776e0075a7 */ /* 0x000ea2000800017f */
[----:B------:R-:W-:Y:S01]  /*8380*/  ULDC UR42, c[0x0][0x2f4] ;  /* 0x0000bd00002a7ab9 */ /* 0x000fe20000000800 */
[----:B------:R-:W-:Y:S01]  /*8390*/  ULDC.64 UR36, c[0x0][0x328] ;  /* 0x0000ca0000247ab9 */ /* 0x000fe20000000a00 */
[----:B------:R-:W-:Y:S01]  /*83a0*/  ULDC.64 UR38, c[0x0][0x318] ;  /* 0x0000c60000267ab9 */ /* 0x000fe20000000a00 */
[----:B------:R-:W-:Y:S04]  /*83b0*/  BSSY B0, `(.L_x_9491) ;  /* 0x0000002000007945 */ /* 0x000fe80003800000 */
[----:B--2---:R-:W-:Y:S05]  /*83c0*/  @!P0 BRA `(.L_x_9492) ;  /* 0x00000174009c8947 */ /* 0x004fea0003800000 */
.L_x_9773:
[----:B------:R-:W-:Y:S05]  /*83d0*/  BSYNC B0 ;  /* 0x0000000000007941 */ /* 0x000fea0003800000 */
.L_x_9491:
        /* <DEDUP_REMOVED lines=18> */
.L_x_9494:
[----:B------:R-:W-:Y:S05]  /*8500*/  BSYNC B0 ;  /* 0x0000000000007941 */ /* 0x000fea0003800000 */
.L_x_9493:
        /* <DEDUP_REMOVED lines=19> */
.L_x_9496:
[----:B------:R-:W-:Y:S05]  /*8640*/  BSYNC B0 ;  /* 0x0000000000007941 */ /* 0x000fea0003800000 */
.L_x_9495:
        /* <DEDUP_REMOVED lines=19> */
.L_x_9498:
[----:B------:R-:W-:Y:S05]  /*8780*/  BSYNC B0 ;  /* 0x0000000000007941 */ /* 0x000fea0003800000 */
.L_x_9497:
        /* <DEDUP_REMOVED lines=19> */
.L_x_9500:
[----:B------:R-:W-:Y:S05]  /*88c0*/  BSYNC B0 ;  /* 0x0000000000007941 */ /* 0x000fea0003800000 */
.L_x_9499:
        /* <DEDUP_REMOVED lines=22> */
.L_x_9411:
[----:B------:R-:W1:Y:S01]  /*8a30*/  LDC R0, c[0x0][0x448] ;  /* 0x00011200ff007b82 */ /* 0x000e620000000800 */
[----:B------:R-:W-:Y:S01]  /*8a40*/  VIADD R3, R191, 0x7f ;  /* 0x0000007fbf037836 */ /* 0x000fe20000000000 */
        /* <DEDUP_REMOVED lines=22> */
[----:B-1----:R-:W-:Y:S01]  /*8bb0*/  ISETP.NE.AND P1, PT, R0, 0x1, PT ;  /* 0x000000010000780c */ /* 0x002fe20003f25270 */
[----:B------:R-:W-:Y:S01]  /*8bc0*/  IMAD.MOV.U32 R112, RZ, RZ, RZ ;  /* 0x000000ffff707224 */ /* 0x000fe200078e00ff */
        /* <DEDUP_REMOVED lines=11> */
[----:B------:R-:W0:Y:S01]  /*8c80*/  @P1 LDC R0, c[0x0][0x44c] ;  /* 0x00011300ff001b82 */ /* 0x000e220000000800 */
[----:B------:R-:W-:-:S07]  /*8c90*/  IMAD.MOV.U32 R93, RZ, RZ, RZ ;  /* 0x000000ffff5d7224 */ /* 0x000fce00078e00ff */
[----:B------:R-:W1:Y:S01]  /*8ca0*/  @P1 LDC R5, c[0x0][0x450] ;  /* 0x00011400ff051b82 */ /* 0x000e620000000800 */
[----:B0-----:R-:W-:-:S05]  /*8cb0*/  @P1 IMAD.HI.U32 R0, R3, R0, RZ ;  /* 0x0000000003001227 */ /* 0x001fca00078e00ff */
[----:B-1----:R-:W-:Y:S02]  /*8cc0*/  @P1 SHF.R.U32.HI R3, RZ, R5, R0 ;  /* 0x00000005ff031219 */ /* 0x002fe40000011600 */
[----:B------:R-:W-:-:S03]  /*8cd0*/  PLOP3.LUT P1, PT, PT, PT, PT, 0x80, 0x0 ;  /* 0x000000000000781c */ /* 0x000fc60003f2f070 */
[----:B------:R-:W-:Y:S02]  /*8ce0*/  IMAD.IADD R3, R128, 0x1, R3 ;  /* 0x0000000180037824 */ /* 0x000fe400078e0203 */
[----:B------:R-:W-:-:S03]  /*8cf0*/  IMAD.MOV.U32 R128, RZ, RZ, RZ ;  /* 0x000000ffff807224 */ /* 0x000fc600078e00ff */
[----:B------:R-:W-:-:S04]  /*8d00*/  SHF.R.S32.HI R0, RZ, 0x1f, R3 ;  /* 0x0000001fff007819 */ /* 0x000fc80000011403 */
[----:B------:R-:W-:Y:S01]  /*8d10*/  LEA.HI R0, R0, R3, RZ, 0x7 ;  /* 0x0000000300007211 */ /* 0x000fe200078f38ff */
[----:B------:R-:W-:-:S03]  /*8d20*/  IMAD.MOV.U32 R3, RZ, RZ, RZ ;  /* 0x000000ffff037224 */ /* 0x000fc600078e00ff */
[----:B------:R-:W-:Y:S01]  /*8d30*/  SHF.R.S32.HI R4, RZ, 0x7, R0 ;  /* 0x00000007ff047819 */ /* 0x000fe20000011400 */
[----:B------:R-:W-:-:S03]  /*8d40*/  IMAD.MOV.U32 R0, RZ, RZ, RZ ;  /* 0x000000ffff007224 */ /* 0x000fc600078e00ff */
[----:B------:R-:W-:-:S04]  /*8d50*/  VIMNMX R129, R129, R4, PT ;  /* 0x0000000481817248 */ /* 0x000fc80003fe0100 */
[----:B------:R-:W-:Y:S01]  /*8d60*/  ISETP.GE.AND P2, PT, R129, 0x1, PT ;  /* 0x000000018100780c */ /* 0x000fe20003f46270 */
[----:B------:R-:W-:-:S12]  /*8d70*/  @P0 BRA `(.L_x_9502) ;  /* 0x00000000000c0947 */ /* 0x000fd80003800000 */
[----:B------:R-:W0:Y:S01]  /*8d80*/  FENCE.VIEW.ASYNC.G ;  /* 0x00000000000073c6 */ /* 0x000e220000000100 */
[----:B------:R-:W-:Y:S05]  /*8d90*/  WARPSYNC.ALL ;  /* 0x0000000000007948 */ /* 0x000fea0003800000 */
[----:B0-----:R-:W-:Y:S06]  /*8da0*/  BAR.ARV 0xc, 0x180 ;  /* 0x0306000000007b1d */ /* 0x001fec0000002000 */
.L_x_9502:
[----:B------:R-:W-:Y:S01]  /*8db0*/  CS2R R88, SRZ ;  /* 0x0000000000587805 */ /* 0x000fe2000001ff00 */
[----:B------:R-:W-:Y:S06]  /*8dc0*/  @!P2 BRA `(.L_x_9503) ;  /* 0x000000d000dca947 */ /* 0x000fec0003800000 */
[----:B------:R-:W-:-:S03]  /*8dd0*/  UMOV UR4, 0xffffffff ;  /* 0xffffffff00047882 */ /* 0x000fc60000000000 */
[----:B------:R-:W-:Y:S05]  /*8de0*/  BRA.DIV UR4, `(.L_x_9504) ;  /* 0x0000016e04287947 */ /* 0x000fea000b800000 */
[----:B------:R0:W1:Y:S02]  /*8df0*/  SHFL.IDX PT, R190, R224, RZ, 0x1f ;  /* 0x00001fffe0be7589 */ /* 0x00006400000e0000 */
.L_x_9776:
        /* <DEDUP_REMOVED lines=25> */
.L_x_9505:
        /* <DEDUP_REMOVED lines=12> */
.L_x_9509:
[----:B--2---:R2:W3:Y:S02]  /*9050*/  SYNCS.PHASECHK.TRANS64.TRYWAIT P0, [R2+URZ+0x28800], R3 ;  /* 0x02880003020075a7 */ /* 0x0044e4000800017f */
[----:B---3--:R-:W-:Y:S05]  /*9060*/  @!P0 NANOSLEEP.SYNCS 0x989680 ;  /* 0x009896800000895d */ /* 0x008fea0003900000 */
[----:B------:R-:W3:Y:S02]  /*9070*/  @!P0 SYNCS.PHASECHK.TRANS64 P0, [R2+URZ+0x28800], R3 ;  /* 0x02880003020085a7 */ /* 0x000ee4000800007f */
[----:B---3--:R-:W-:Y:S05]  /*9080*/  @!P0 BRA `(.L_x_9509) ;  /* 0xfffffffc00f08947 */ /* 0x008fea000383ffff */
.L_x_9508:
[----:B------:R-:W-:Y:S05]  /*9090*/  BSYNC B0 ;  /* 0x0000000000007941 */ /* 0x000fea0003800000 */
.L_x_9507:
[----:B------:R-:W-:Y:S05]  /*90a0*/  BRA `(.L_x_9510) ;  /* 0x0000005000e87947 */ /* 0x000fea0003800000 */
.L_x_9506:
        /* <DEDUP_REMOVED lines=29> */
.L_x_9511:
        /* <DEDUP_REMOVED lines=39> */
.L_x_9782:
        /* <DEDUP_REMOVED lines=31> */
.L_x_9516:
[----:B------:R-:W-:Y:S05]  /*96e0*/  BSYNC B1 ;  /* 0x0000000000017941 */ /* 0x000fea0003800000 */
.L_x_9515:
        /* <DEDUP_REMOVED lines=23> */
.L_x_9788:
        /* <DEDUP_REMOVED lines=30> */
.L_x_9519:
[----:B------:R-:W-:Y:S05]  /*9a40*/  BSYNC B1 ;  /* 0x0000000000017941 */ /* 0x000fea0003800000 */
.L_x_9518:
        /* <DEDUP_REMOVED lines=22> */
.L_x_9794:
        /* <DEDUP_REMOVED lines=31> */
.L_x_9522:
[----:B------:R-:W-:Y:S05]  /*9da0*/  BSYNC B1 ;  /* 0x0000000000017941 */ /* 0x000fea0003800000 */
.L_x_9521:
        /* <DEDUP_REMOVED lines=23> */
.L_x_9800:
        /* <DEDUP_REMOVED lines=34> */
.L_x_9525:
[----:B------:R-:W-:Y:S05]  /*a140*/  BSYNC B1 ;  /* 0x0000000000017941 */ /* 0x000fea0003800000 */
.L_x_9524:
        /* <DEDUP_REMOVED lines=18> */
.L_x_9801:
[----:B------:R-:W-:Y:S05]  /*a270*/  BSYNC B1 ;  /* 0x0000000000017941 */ /* 0x000fea0003800000 */
.L_x_9526:
        /* <DEDUP_REMOVED lines=55> */
.L_x_9531:
[----:B------:R-:W-:Y:S05]  /*a5f0*/  BSYNC B2 ;  /* 0x0000000000027941 */ /* 0x000fea0003800000 */
.L_x_9530:
        /* <DEDUP_REMOVED lines=47> */
.L_x_9529:
[----:B------:R-:W-:Y:S05]  /*a8f0*/  BSYNC B1 ;  /* 0x0000000000017941 */ /* 0x000fea0003800000 */
.L_x_9528:
        /* <DEDUP_REMOVED lines=54> */
.L_x_9535:
[----:B------:R-:W-:Y:S05]  /*ac60*/  BSYNC B2 ;  /* 0x0000000000027941 */ /* 0x000fea0003800000 */
.L_x_9534:
        /* <DEDUP_REMOVED lines=47> */
.L_x_9533:
[----:B------:R-:W-:Y:S05]  /*af60*/  BSYNC B1 ;  /* 0x0000000000017941 */ /* 0x000fea0003800000 */
.L_x_9532:
        /* <DEDUP_REMOVED lines=54> */
.L_x_9539:
[----:B------:R-:W-:Y:S05]  /*b2d0*/  BSYNC B2 ;  /* 0x0000000000027941 */ /* 0x000fea0003800000 */
.L_x_9538:
        /* <DEDUP_REMOVED lines=47> */
.L_x_9537:
[----:B------:R-:W-:Y:S05]  /*b5d0*/  BSYNC B1 ;  /* 0x0000000000017941 */ /* 0x000fea0003800000 */
.L_x_9536:
        /* <DEDUP_REMOVED lines=53> */
.L_x_9542:
[----:B------:R-:W-:Y:S05]  /*b930*/  BSYNC B1 ;  /* 0x0000000000017941 */ /* 0x000fea0003800000 */
.L_x_9541:
        /* <DEDUP_REMOVED lines=48> */
.L_x_9513:
        /* <DEDUP_REMOVED lines=79> */
.L_x_9811:
        /* <DEDUP_REMOVED lines=19> */
.L_x_9545:
[----:B------:R-:W-:Y:S05]  /*c260*/  BSYNC B1 ;  /* 0x0000000000017941 */ /* 0x000fea0003800000 */
.L_x_9544:
        /* <DEDUP_REMOVED lines=66> */
.L_x_9821:
        /* <DEDUP_REMOVED lines=23> */
.L_x_9548:
[----:B------:R-:W-:Y:S05]  /*c800*/  BSYNC B1 ;  /* 0x0000000000017941 */ /* 0x000fea0003800000 */
.L_x_9547:
        /* <DEDUP_REMOVED lines=22> */
.L_x_9822:
[----:B------:R-:W-:Y:S05]  /*c970*/  BSYNC B1 ;  /* 0x0000000000017941 */ /* 0x000fea0003800000 */
.L_x_9549:
        /* <DEDUP_REMOVED lines=105> */
.L_x_9552:
[----:B------:R-:W-:Y:S05]  /*d010*/  BSYNC B1 ;  /* 0x0000000000017941 */ /* 0x000fea0003800000 */
.L_x_9551:
[----:B------:R-:W-:Y:S04]  /*d020*/  BSSY B1, `(.L_x_9553) ;  /* 0x0000068000017945 */ /* 0x000fe80003800000 */
[----:B------:R-:W-:Y:S05]  /*d030*/  @P2 BRA `(.L_x_9554) ;  /* 0x0000000400982947 */ /* 0x000fea0003800000 */
[----:B------:R-:W-:Y:S02]  /*d040*/  LEA.HI R20, R47, R206, RZ, 0x1d ;  /* 0x000000ce2f147211 */ /* 0x000fe400078fe8ff */
[----:B------:R-:W-:Y:S02]  /*d050*/  SHF.R.U32.HI R37, RZ, 0x10, R5 ;  /* 0x00000010ff257819 */ /* 0x000fe40000011605 */
[----:B01----:R-:W-:Y:S01]  /*d060*/  SHF.R.S32.HI R29, RZ, 0x1f, R20 ;  /* 0x0000001fff1d7819 */ /* 0x003fe20000011414 */
        /* <DEDUP_REMOVED lines=9> */
[----:B------:R-:W0:Y:S01]  /*d100*/  LDS.128 R28, [R223] ;  /* 0x00000000df1c7984 */ /* 0x000e220000000c00 */
[----:B------:R-:W-:Y:S02]  /*d110*/  PRMT R64, R64, 0x5410, R7 ;  /* 0x0000541040407816 */ /* 0x000fe40000000007 */
[----:B------:R-:W-:-:S02]  /*d120*/  IADD3 R21, R20, R21, R199 ;  /* 0x0000001514157210 */ /* 0x000fc40007ffe0c7 */
[----:B------:R-:W-:Y:S02]  /*d130*/  SHF.R.U64 R20, R4, 0x10, R5 ;  /* 0x0000001004147819 */ /* 0x000fe40000001205 */
[--C-:B------:R-:W-:Y:S01]  /*d140*/  SHF.R.U64 R5, R24, 0x10, R25.reuse ;  /* 0x0000001018057819 */ /* 0x100fe20000001219 */
[----:B------:R-:W-:Y:S01]  /*d150*/  IMAD R21, R21, 0x2, R2 ;  /* 0x0000000215157824 */ /* 0x000fe200078e0202 */
[----:B------:R-:W-:Y:S02]  /*d160*/  SHF.R.U32.HI R25, RZ, 0x10, R25 ;  /* 0x00000010ff197819 */ /* 0x000fe40000011619 */
[----:B------:R-:W-:Y:S02]  /*d170*/  SHF.R.U64 R4, R26, 0x10, R27 ;  /* 0x000000101a047819 */ /* 0x000fe4000000121b */
[----:B------:R-:W1:Y:S01]  /*d180*/  LDS.128 R32, [R21+0x10400] ;  /* 0x0104000015207984 */ /* 0x000e620000000c00 */
[----:B------:R-:W-:Y:S02]  /*d190*/  PRMT R56, R56, 0x5410, R5 ;  /* 0x0000541038387816 */ /* 0x000fe40000000005 */
[----:B------:R-:W-:-:S02]  /*d1a0*/  SHF.R.U32.HI R27, RZ, 0x10, R27 ;  /* 0x00000010ff1b7819 */ /* 0x000fc4000001161b */
[----:B------:R-:W-:Y:S01]  /*d1b0*/  PRMT R61, R61, 0x5410, R20 ;  /* 0x000054103d3d7816 */ /* 0x000fe20000000014 */
[----:B------:R-:W-:Y:S01]  /*d1c0*/  IMAD.U32 R37, R56, 0x10000, RZ ;  /* 0x0001000038257824 */ /* 0x000fe200078e00ff */
[----:B------:R-:W-:Y:S02]  /*d1d0*/  PRMT R58, R58, 0x5410, R25 ;  /* 0x000054103a3a7816 */ /* 0x000fe40000000019 */
[----:B------:R-:W-:Y:S01]  /*d1e0*/  PRMT R59, R59, 0x5410, R4 ;  /* 0x000054103b3b7816 */ /* 0x000fe20000000004 */
[----:B------:R-:W-:Y:S01]  /*d1f0*/  IMAD.U32 R36, R61, 0x10000, RZ ;  /* 0x000100003d247824 */ /* 0x000fe200078e00ff */
[----:B------:R-:W-:Y:S02]  /*d200*/  PRMT R63, R63, 0x5410, R6 ;  /* 0x000054103f3f7816 */ /* 0x000fe40000000006 */
[----:B------:R-:W-:Y:S02]  /*d210*/  PRMT R60, R60, 0x5410, R27 ;  /* 0x000054103c3c7816 */ /* 0x000fe4000000001b */
[----:B------:R-:W-:-:S02]  /*d220*/  LOP3.LUT R56, R56, 0xffff0000, RZ, 0xc0, !PT ;  /* 0xffff000038387812 */ /* 0x000fc400078ec0ff */
        /* <DEDUP_REMOVED lines=45> */
[----:B------:R-:W-:Y:S01]  /*d500*/  FMUL.FTZ R28, R29, R4 ;  /* 0x000000041d1c7220 */ /* 0x000fe20000410000 */
        /* <DEDUP_REMOVED lines=25> */
.L_x_9554:
[----:B------:R-:W-:Y:S05]  /*d6a0*/  BSYNC B1 ;  /* 0x0000000000017941 */ /* 0x000fea0003800000 */
.L_x_9553:
        /* <DEDUP_REMOVED lines=104> */
.L_x_9556:
[----:B------:R-:W-:Y:S05]  /*dd30*/  BSYNC B1 ;  /* 0x0000000000017941 */ /* 0x000fea0003800000 */
.L_x_9555:
[----:B------:R-:W-:Y:S01]  /*dd40*/  PRMT R20, R3, 0x5410, R0 ;  /* 0x0000541003147816 */ /* 0x000fe20000000000 */
[----:B------:R-:W-:Y:S06]  /*dd50*/  @P0 BRA `(.L_x_9540) ;  /* 0x0000000400980947 */ /* 0x000fec0003800000 */
[----:B------:R-:W-:Y:S02]  /*dd60*/  LEA.HI R47, R47, R206, RZ, 0x1d ;  /* 0x000000ce2f2f7211 */ /* 0x000fe400078fe8ff */
[----:B--23--:R-:W-:Y:S02]  /*dd70*/  SHF.R.U64 R21, R12, 0x10, R13 ;  /* 0x000000100c157819 */ /* 0x00cfe4000000120d */
[----:B------:R-:W-:Y:S01]  /*dd80*/  SHF.R.S32.HI R0, RZ, 0x1f, R47 ;  /* 0x0000001fff007819 */ /* 0x000fe2000001142f */
[----:B------:R-:W-:Y:S01]  /*dd90*/  IMAD.SHL.U32 R3, R47, 0x8, RZ ;  /* 0x000000082f037824 */ /* 0x000fe200078e00ff */
[----:B------:R-:W-:Y:S02]  /*dda0*/  SHF.R.U32.HI R12, RZ, 0x10, R13 ;  /* 0x00000010ff0c7819 */ /* 0x000fe4000001160d */
[----:B------:R-:W-:Y:S02]  /*ddb0*/  LEA.HI R0, R0, R47, RZ, 0x3 ;  /* 0x0000002f00007211 */ /* 0x000fe400078f18ff */
[----:B------:R-:W-:-:S02]  /*ddc0*/  LOP3.LUT R3, R194, 0x38, R3, 0xf8, !PT ;  /* 0x00000038c2037812 */ /* 0x000fc400078ef803 */
[----:B------:R-:W-:Y:S01]  /*ddd0*/  PRMT R71, R71, 0x5410, R12 ;  /* 0x0000541047477816 */ /* 0x000fe2000000000c */
[----:B------:R-:W-:Y:S01]  /*dde0*/  IMAD.SHL.U32 R4, R0, 0x400, RZ ;  /* 0x0000040000047824 */ /* 0x000fe200078e00ff */
[----:B------:R-:W-:Y:S02]  /*ddf0*/  LOP3.LUT R0, R3, R228, RZ, 0x3c, !PT ;  /* 0x000000e403007212 */ /* 0x000fe400078e3cff */
[--C-:B-1----:R-:W-:Y:S02]  /*de00*/  SHF.R.U64 R28, R14, 0x10, R15.reuse ;  /* 0x000000100e1c7819 */ /* 0x102fe4000000120f */
[----:B------:R-:W-:Y:S02]  /*de10*/  LOP3.LUT R3, R4, 0x7fffe000, RZ, 0xc0, !PT ;  /* 0x7fffe00004037812 */ /* 0x000fe400078ec0ff */
[----:B------:R-:W1:Y:S01]  /*de20*/  LDS.128 R4, [R221] ;  /* 0x00000000dd047984 */ /* 0x000e620000000c00 */
[----:B0-----:R-:W-:Y:S02]  /*de30*/  SHF.R.U32.HI R29, RZ, 0x10, R15 ;  /* 0x00000010ff1d7819 */ /* 0x001fe4000001160f */
[----:B------:R-:W-:-:S02]  /*de40*/  IADD3 R3, R0, R3, R197 ;  /* 0x0000000300037210 */ /* 0x000fc40007ffe0c5 */
[--C-:B------:R-:W-:Y:S02]  /*de50*/  SHF.R.U64 R0, R8, 0x10, R9.reuse ;  /* 0x0000001008007819 */ /* 0x100fe40000001209 */
[----:B------:R-:W-:Y:S01]  /*de60*/  SHF.R.U32.HI R8, RZ, 0x10, R9 ;  /* 0x00000010ff087819 */ /* 0x000fe20000011609 */
[----:B------:R-:W-:Y:S01]  /*de70*/  IMAD R3, R3, 0x2, R2 ;  /* 0x0000000203037824 */ /* 0x000fe200078e0202 */
[----:B------:R-:W-:Y:S02]  /*de80*/  PRMT R57, R57, 0x5410, R0 ;  /* 0x0000541039397816 */ /* 0x000fe40000000000 */
[--C-:B------:R-:W-:Y:S02]  /*de90*/  SHF.R.U64 R9, R10, 0x10, R11.reuse ;  /* 0x000000100a097819 */ /* 0x100fe4000000120b */
[----:B------:R-:W0:Y:S01]  /*dea0*/  LDS.128 R24, [R3+0x10400] ;  /* 0x0104000003187984 */ /* 0x000e220000000c00 */
[----:B------:R-:W-:Y:S02]  /*deb0*/  SHF.R.U32.HI R10, RZ, 0x10, R11 ;  /* 0x00000010ff0a7819 */ /* 0x000fe4000001160b */
[----:B------:R-:W-:-:S02]  /*dec0*/  PRMT R70, R70, 0x5410, R21 ;  /* 0x0000541046467816 */ /* 0x000fc40000000015 */
[----:B------:R-:W-:Y:S02]  /*ded0*/  PRMT R67, R67, 0x5410, R8 ;  /* 0x0000541043437816 */ /* 0x000fe40000000008 */
[----:B------:R-:W-:Y:S01]  /*dee0*/  PRMT R28, R20, 0x5432, R28 ;  /* 0x00005432141c7816 */ /* 0x000fe2000000001c */
[----:B------:R-:W-:Y:S01]  /*def0*/  IMAD.U32 R21, R70, 0x10000, RZ ;  /* 0x0001000046157824 */ /* 0x000fe200078e00ff */
[----:B------:R-:W-:Y:S02]  /*df00*/  PRMT R29, R20, 0x5410, R29 ;  /* 0x00005410141d7816 */ /* 0x000fe4000000001d */
[----:B------:R-:W-:Y:S02]  /*df10*/  PRMT R69, R69, 0x5410, R10 ;  /* 0x0000541045457816 */ /* 0x000fe4000000000a */
        /* <DEDUP_REMOVED lines=74> */
.L_x_9540:
[----:B------:R-:W-:Y:S05]  /*e3c0*/  BSYNC B0 ;  /* 0x0000000000007941 */ /* 0x000fea0003800000 */
.L_x_9512:
        /* <DEDUP_REMOVED lines=8> */
.L_x_9510:
[----:B------:R-:W-:-:S13]  /*e450*/  ISETP.NE.AND P0, PT, R189, 0x3, PT ;  /* 0x00000003bd00780c */ /* 0x000fda0003f05270 */
[----:B------:R-:W-:Y:S05]  /*e460*/  @!P0 BRA `(.L_x_9557) ;  /* 0x0000000000048947 */ /* 0x000fea0003800000 */
[----:B------:R-:W-:Y:S01]  /*e470*/  BPT.TRAP 0x1 ;  /* 0x000000040000795c */ /* 0x000fe20000300000 */
.L_x_9557:
[----:B------:R-:W-:Y:S01]  /*e480*/  IMAD R0, R184, 0x8, R2 ;  /* 0x00000008b8007824 */ /* 0x000fe200078e0202 */
[----:B012---:R-:W-:-:S04]  /*e490*/  SHF.L.U32 R3, R186, 0x1f, RZ ;  /* 0x0000001fba037819 */ /* 0x007fc800000006ff */
[----:B------:R0:W1:Y:S01]  /*e4a0*/  SYNCS.PHASECHK.TRANS64.TRYWAIT P2, [R0+URZ+0x28830], R3 ;  /* 0x02883003000075a7 */ /* 0x000062000804017f */
[----:B------:R-:W-:Y:S05]  /*e4b0*/  @!P0 BRA `(.L_x_9558) ;  /* 0x0000000000048947 */ /* 0x000fea0003800000 */
[----:B------:R-:W-:Y:S01]  /*e4c0*/  BPT.TRAP 0x1 ;  /* 0x000000040000795c */ /* 0x000fe20000300000 */
.L_x_9558:
[----:B---34-:R-:W2:Y:S02]  /*e4d0*/  S2R R4, SR_TID.X ;  /* 0x0000000000047919 */ /* 0x018ea40000002100 */
[----:B--2---:R-:W-:-:S04]  /*e4e0*/  LOP3.LUT R4, R4, 0x7f, RZ, 0xc0, !PT ;  /* 0x0000007f04047812 */ /* 0x004fc800078ec0ff */
[----:B------:R-:W-:Y:S01]  /*e4f0*/  ISETP.NE.AND P1, PT, R4, RZ, PT ;  /* 0x000000ff0400720c */ /* 0x000fe20003f25270 */
[----:B-1----:R-:W-:-:S12]  /*e500*/  @P2 BRA `(.L_x_9559) ;  /* 0x0000000000082947 */ /* 0x002fd80003800000 */
[----:B------:R-:W1:Y:S02]  /*e510*/  SYNCS.PHASECHK.TRANS64.TRYWAIT P2, [R0+URZ+0x28830], R3 ;  /* 0x02883003000075a7 */ /* 0x000e64000804017f */
[----:B-1----:R-:W-:Y:S05]  /*e520*/  @!P2 BRA `(.L_x_9560) ;  /* 0x000001280048a947 */ /* 0x002fea0003800000 */
.L_x_9559:
        /* <DEDUP_REMOVED lines=52> */
[----:B------:R-:W-:Y:S01]  /*e870*/  @!P1 VIADD R0, R0, 0x28840 ;  /* 0x0002884000009836 */ /* 0x000fe20000000000 */
[----:B------:R-:W-:Y:S01]  /*e880*/  R2UR UR14, R8 ;  /* 0x00000000080e72ca */ /* 0x000fe200000e0000 */
[C---:B------:R-:W-:Y:S01]  /*e890*/  VIADD R8, R6.reuse, 0x404 ;  /* 0x0000040406087836 */ /* 0x040fe20000000000 */
[----:B------:R-:W-:Y:S01]  /*e8a0*/  ULDC UR43, c[0x0][0x988] ;  /* 0x00026200002b7ab9 */ /* 0x000fe20000000800 */
[----:B------:R-:W-:Y:S01]  /*e8b0*/  VIADD R6, R6, 0x406 ;  /* 0x0000040606067836 */ /* 0x000fe20000000000 */
[----:B------:R-:W-:Y:S01]  /*e8c0*/  @!P1 PRMT R0, RZ, 0x654, R0 ;  /* 0x00000654ff009816 */ /* 0x000fe20000000000 */
[----:B------:R-:W-:Y:S01]  /*e8d0*/  ULDC UR44, c[0x0][0x988] ;  /* 0x00026200002c7ab9 */ /* 0x000fe20000000800 */
[----:B------:R-:W-:-:S02]  /*e8e0*/  R2UR UR18, R8 ;  /* 0x00000000081272ca */ /* 0x000fc400000e0000 */
[----:B------:R-:W-:Y:S02]  /*e8f0*/  CS2R R150, SRZ ;  /* 0x0000000000967805 */ /* 0x000fe4000001ff00 */
[----:B------:R-:W-:Y:S02]  /*e900*/  R2UR UR22, R6 ;  /* 0x00000000061672ca */ /* 0x000fe400000e0000 */
        /* <DEDUP_REMOVED lines=13> */
[----:B0-----:R-:W-:Y:S01]  /*e9e0*/  ISETP.NE.AND P2, PT, R3, 0x1, PT ;  /* 0x000000010300780c */ /* 0x001fe20003f45270 */
[----:B------:R-:W-:Y:S01]  /*e9f0*/  IMAD.IADD R3, R204, 0x1, R191 ;  /* 0x00000001cc037824 */ /* 0x000fe200078e02bf */
[----:B------:R-:W-:-:S11]  /*ea00*/  CS2R R120, SRZ ;  /* 0x0000000000787805 */ /* 0x000fd6000001ff00 */
[----:B------:R-:W0:Y:S08]  /*ea10*/  @P2 LDC R4, c[0x0][0x44c] ;  /* 0x00011300ff042b82 */ /* 0x000e300000000800 */
[----:B------:R-:W1:Y:S01]  /*ea20*/  @P2 LDC R7, c[0x0][0x450] ;  /* 0x00011400ff072b82 */ /* 0x000e620000000800 */
[----:B0-----:R-:W-:-:S05]  /*ea30*/  @P2 IMAD.HI.U32 R4, R3, R4, RZ ;  /* 0x0000000403042227 */ /* 0x001fca00078e00ff */
[----:B-1----:R-:W-:Y:S01]  /*ea40*/  @P2 SHF.R.U32.HI R3, RZ, R7, R4 ;  /* 0x00000007ff032219 */ /* 0x002fe20000011604 */
[----:B------:R-:W-:-:S04]  /*ea50*/  IMAD.MOV.U32 R4, RZ, RZ, -0x80 ;  /* 0xffffff80ff047424 */ /* 0x000fc800078e00ff */
[----:B------:R-:W0:Y:S01]  /*ea60*/  SHFL.IDX PT, R8, R3, 0x1, 0x1c1f ;  /* 0x003c1f0003087f89 */ /* 0x000e2200000e0000 */
[----:B------:R-:W-:-:S03]  /*ea70*/  IMAD R4, R129, R4, 0x80 ;  /* 0x0000008081047424 */ /* 0x000fc600078e0204 */
[----:B------:R-:W1:Y:S01]  /*ea80*/  SHFL.IDX PT, R11, R3, RZ, 0x1c1f ;  /* 0x001c1fff030b7589 */ /* 0x000e6200000e0000 */
[----:B------:R-:W-:Y:S02]  /*ea90*/  VIADD R6, R4, 0x1 ;  /* 0x0000000104067836 */ /* 0x000fe40000000000 */
[----:B------:R-:W-:Y:S02]  /*eaa0*/  IMAD.IADD R4, R193, 0x1, R4 ;  /* 0x00000001c1047824 */ /* 0x000fe400078e0204 */
[C---:B------:R-:W-:Y:S02]  /*eab0*/  IMAD R6, R203.reuse, -0x2, R6 ;  /* 0xfffffffecb067824 */ /* 0x040fe400078e0206 */
[----:B------:R-:W-:-:S03]  /*eac0*/  IMAD R4, R203, -0x2, R4 ;  /* 0xfffffffecb047824 */ /* 0x000fc600078e0204 */
[----:B------:R-:W-:-:S04]  /*ead0*/  IADD3 R7, -R192, R6, R193 ;  /* 0x00000006c0077210 */ /* 0x000fc80007ffe1c1 */
[----:B0-----:R-:W-:-:S04]  /*eae0*/  VIADDMNMX R8, R8, R7, R4, PT ;  /* 0x0000000708087246 */ /* 0x001fc80003800104 */
[C---:B------:R-:W-:Y:S02]  /*eaf0*/  ISETP.GT.AND P4, PT, R8.reuse, RZ, PT ;  /* 0x000000ff0800720c */ /* 0x040fe40003f84270 */
[C---:B------:R-:W-:Y:S02]  /*eb00*/  ISETP.GT.AND P5, PT, R8.reuse, 0x1, PT ;  /* 0x000000010800780c */ /* 0x040fe40003fa4270 */
[----:B------:R-:W-:Y:S02]  /*eb10*/  ISETP.GT.AND P3, PT, R8, 0x8, PT ;  /* 0x000000080800780c */ /* 0x000fe40003f64270 */
[----:B-1----:R-:W-:Y:S01]  /*eb20*/  VIADDMNMX R11, R11, R7, R4, PT ;  /* 0x000000070b0b7246 */ /* 0x002fe20003800104 */
        /* <DEDUP_REMOVED lines=8> */
[----:B------:R-:W-:Y:S01]  /*ebb0*/  HGMMA.64x128x16.F32.BF16 R24, gdesc[UR4], R24, gsb0 ;  /* 0x01e00000041879f0 */ /* 0x000fe20008001818 */
[----:B------:R-:W-:Y:S02]  /*ebc0*/  ULDC UR6, c[0x0][0x988] ;  /* 0x0002620000067ab9 */ /* 0x000fe40000000800 */
[----:B------:R-:W-:Y:S01]  /*ebd0*/  IMAD.U32 R3, RZ, RZ, UR6 ;  /* 0x00000006ff037e24 */ /* 0x000fe2000f8e00ff */
        /* <DEDUP_REMOVED lines=39> */
[----:B------:R-:W-:Y:S01]  /*ee50*/  IMAD.MOV.U32 R43, RZ, RZ, R191 ;  /* 0x000000ffff2b7224 */ /* 0x000fe200078e00bf */
        /* <DEDUP_REMOVED lines=70> */
[----:B------:R-:W1:Y:S01]  /*f2c0*/  SHFL.BFLY PT, R8, R13, 0x2, 0x1f ;  /* 0x0c401f000d087f89 */ /* 0x000e6200000e0000 */
[----:B------:R-:W-:Y:S02]  /*f2d0*/  FSEL R25, R25, -INF , P5 ;  /* 0xff80000019197808 */ /* 0x000fe40002800000 */
[----:B------:R-:W-:Y:S02]  /*f2e0*/  ISETP.GT.AND P4, PT, R11, 0x9, PT ;  /* 0x000000090b00780c */ /* 0x000fe40003f84270 */
[----:B------:R-:W-:Y:S02]  /*f2f0*/  FMNMX.FTZ R7, R92, R25, !PT ;  /* 0x000000195c077209 */ /* 0x000fe40007810000 */
[----:B-1----:R-:W-:-:S05]  /*f300*/  FMNMX.FTZ R15, R13, R8, !PT ;  /* 0x000000080d0f7209 */ /* 0x002fca0007810000 */
[----:B------:R-:W1:Y:S02]  /*f310*/  SHFL.BFLY PT, R8, R15, 0x1, 0x1f ;  /* 0x0c201f000f087f89 */ /* 0x000e6400000e0000 */
[----:B-1----:R-:W-:-:S04]  /*f320*/  FMNMX.FTZ R8, R15, R8, !PT ;  /* 0x000000080f087209 */ /* 0x002fc80007810000 */
[C---:B------:R-:W-:Y:S01]  /*f330*/  FSETP.NEU.FTZ.AND P3, PT, R8.reuse, -INF , PT ;  /* 0xff8000000800780b */ /* 0x040fe20003f7d000 */
[----:B------:R-:W-:-:S05]  /*f340*/  FMUL.FTZ R9, R8, R3 ;  /* 0x0000000308097220 */ /* 0x000fca0000410000 */
[----:B------:R-:W-:Y:S02]  /*f350*/  FSEL R9, R9, RZ, P3 ;  /* 0x000000ff09097208 */ /* 0x000fe40001800000 */
[----:B------:R-:W-:-:S03]  /*f360*/  ISETP.GT.AND P3, PT, R11, 0x8, PT ;  /* 0x000000080b00780c */ /* 0x000fc60003f64270 */
[-CC-:B------:R-:W-:Y:S01]  /*f370*/  FFMA.FTZ R181, R12, R3.reuse, -R9.reuse ;  /* 0x000000030cb57223 */ /* 0x180fe20000010809 */
[-CC-:B------:R-:W-:Y:S01]  /*f380*/  FFMA.FTZ R12, R88, R3.reuse, -R9.reuse ;  /* 0x00000003580c7223 */ /* 0x180fe20000010809 */
[----:B------:R-:W-:Y:S01]  /*f390*/  FSEL R88, R28, -INF , P3 ;  /* 0xff8000001c587808 */ /* 0x000fe20001800000 */
[-CC-:B------:R-:W-:Y:S01]  /*f3a0*/  FFMA.FTZ R183, R90, R3.reuse, -R9.reuse ;  /* 0x000000035ab77223 */ /* 0x180fe20000010809 */
[----:B------:R-:W-:Y:S01]  /*f3b0*/  ISETP.GT.AND P3, PT, R11, 0x10, PT ;  /* 0x000000100b00780c */ /* 0x000fe20003f64270 */
[-CC-:B------:R-:W-:Y:S01]  /*f3c0*/  FFMA.FTZ R13, R94, R3.reuse, -R9.reuse ;  /* 0x000000035e0d7223 */ /* 0x180fe20000010809 */
[----:B------:R-:W-:Y:S01]  /*f3d0*/  FSEL R90, R29, -INF , P4 ;  /* 0xff8000001d5a7808 */ /* 0x000fe20002000000 */
[--C-:B------:R-:W-:Y:S01]  /*f3e0*/  FFMA.FTZ R177, R96, R3, -R9.reuse ;  /* 0x0000000360b17223 */ /* 0x100fe20000010809 */
[----:B------:R-:W-:Y:S01]  /*f3f0*/  FMNMX.FTZ R7, R88, R7, !PT ;  /* 0x0000000758077209 */ /* 0x000fe20007810000 */
[-CC-:B------:R-:W-:Y:S01]  /*f400*/  FFMA.FTZ R24, R100, R3.reuse, -R9.reuse ;  /* 0x0000000364187223 */ /* 0x180fe20000010809 */
[C---:B------:R-:W-:Y:S01]  /*f410*/  ISETP.GT.AND P4, PT, R11.reuse, 0x11, PT ;  /* 0x000000110b00780c */ /* 0x040fe20003f84270 */
[-CC-:B------:R-:W-:Y:S01]  /*f420*/  FFMA.FTZ R179, R102, R3.reuse, -R9.reuse ;  /* 0x0000000366b37223 */ /* 0x180fe20000010809 */
[----:B------:R-:W-:Y:S01]  /*f430*/  FSEL R94, R32, -INF , P3 ;  /* 0xff800000205e7808 */ /* 0x000fe20001800000 */
[--C-:B------:R-:W-:Y:S01]  /*f440*/  FFMA.FTZ R28, R104, R3, -R9.reuse ;  /* 0x00000003681c7223 */ /* 0x100fe20000010809 */
[----:B------:R-:W-:Y:S01]  /*f450*/  FMNMX.FTZ R7, R90, R7, !PT ;  /* 0x000000075a077209 */ /* 0x000fe20007810000 */
        /* <DEDUP_REMOVED lines=19> */
[C---:B------:R-:W-:Y:S01]  /*f590*/  ISETP.GT.AND P4, PT, R11.reuse, 0x21, PT ;  /* 0x000000210b00780c */ /* 0x040fe20003f84270 */
[-CC-:B------:R-:W-:Y:S01]  /*f5a0*/  FFMA.FTZ R42, R42, R3.reuse, -R9.reuse ;  /* 0x000000032a2a7223 */ /* 0x180fe20000010809 */
[----:B------:R-:W-:Y:S01]  /*f5b0*/  FSEL R40, R40, -INF , P3 ;  /* 0xff80000028287808 */ /* 0x000fe20001800000 */
[--C-:B------:R-:W-:Y:S01]  /*f5c0*/  FFMA.FTZ R6, R6, R3, -R9.reuse ;  /* 0x0000000306067223 */ /* 0x100fe20000010809 */
[----:B------:R-:W-:Y:S01]  /*f5d0*/  FMNMX.FTZ R7, R100, R7, !PT ;  /* 0x0000000764077209 */ /* 0x000fe20007810000 */
[----:B------:R-:W1:Y:S01]  /*f5e0*/  MUFU.EX2 R4, R12 ;  /* 0x0000000c00047308 */ /* 0x000e620000000800 */
[----:B------:R-:W-:Y:S01]  /*f5f0*/  ISETP.GT.AND P3, PT, R11, 0x28, PT ;  /* 0x000000280b00780c */ /* 0x000fe20003f64270 */
[-CC-:B------:R-:W-:Y:S01]  /*f600*/  FFMA.FTZ R10, R10, R3.reuse, -R9.reuse ;  /* 0x000000030a0a7223 */ /* 0x180fe20000010809 */
[----:B------:R-:W-:Y:S01]  /*f610*/  FSEL R102, R41, -INF , P4 ;  /* 0xff80000029667808 */ /* 0x000fe20002000000 */
[--C-:B------:R-:W-:Y:S01]  /*f620*/  FFMA.FTZ R157, R66, R3, -R9.reuse ;  /* 0x00000003429d7223 */ /* 0x100fe20000010809 */
[----:B------:R-:W-:Y:S01]  /*f630*/  FMNMX.FTZ R7, R40, R7, !PT ;  /* 0x0000000728077209 */ /* 0x000fe20007810000 */
[-CC-:B------:R-:W-:Y:S01]  /*f640*/  FFMA.FTZ R14, R14, R3.reuse, -R9.reuse ;  /* 0x000000030e0e7223 */ /* 0x180fe20000010809 */
[C---:B------:R-:W-:Y:S01]  /*f650*/  ISETP.GT.AND P4, PT, R11.reuse, 0x29, PT ;  /* 0x000000290b00780c */ /* 0x040fe20003f84270 */
[----:B------:R-:W2:Y:S01]  /*f660*/  MUFU.EX2 R183, R183 ;  /* 0x000000b700b77308 */ /* 0x000ea20000000800 */
[----:B------:R-:W-:Y:S01]  /*f670*/  FSEL R44, R44, -INF , P3 ;  /* 0xff8000002c2c7808 */ /* 0x000fe20001800000 */
[--C-:B------:R-:W-:Y:S01]  /*f680*/  FFMA.FTZ R159, R70, R3, -R9.reuse ;  /* 0x00000003469f7223 */ /* 0x100fe20000010809 */
[----:B------:R-:W-:Y:S01]  /*f690*/  FMNMX.FTZ R7, R102, R7, !PT ;  /* 0x0000000766077209 */ /* 0x000fe20007810000 */
[-CC-:B------:R-:W-:Y:S01]  /*f6a0*/  FFMA.FTZ R20, R20, R3.reuse, -R9.reuse ;  /* 0x0000000314147223 */ /* 0x180fe20000010809 */
[----:B------:R-:W-:Y:S01]  /*f6b0*/  ISETP.GT.AND P3, PT, R11, 0x30, PT ;  /* 0x000000300b00780c */ /* 0x000fe20003f64270 */
[--C-:B------:R-:W-:Y:S01]  /*f6c0*/  FFMA.FTZ R161, R74, R3, -R9.reuse ;  /* 0x000000034aa17223 */ /* 0x100fe20000010809 */
[----:B------:R-:W-:Y:S01]  /*f6d0*/  FSEL R104, R45, -INF , P4 ;  /* 0xff8000002d687808 */ /* 0x000fe20002000000 */
[----:B------:R3:W4:Y:S01]  /*f6e0*/  MUFU.EX2 R12, R13 ;  /* 0x0000000d000c7308 */ /* 0x0007220000000800 */
        /* <DEDUP_REMOVED lines=13> */
[----:B------:R-:W-:Y:S01]  /*f7c0*/  FFMA.FTZ R46, R46, R3, -R9 ;  /* 0x000000032e2e7223 */ /* 0x000fe20000010809 */
[----:B------:R-:W-:Y:S01]  /*f7d0*/  ISETP.GT.AND P4, PT, R11, 0x39, PT ;  /* 0x000000390b00780c */ /* 0x000fe20003f84270 */
[----:B------:R-:W0:Y:S01]  /*f7e0*/  MUFU.EX2 R177, R177 ;  /* 0x000000b100b17308 */ /* 0x000e220000000800 */
[----:B------:R-:W-:-:S02]  /*f7f0*/  FSEL R52, R52, -INF , P3 ;  /* 0xff80000034347808 */ /* 0x000fc40001800000 */
[----:B------:R-:W-:Y:S02]  /*f800*/  FMNMX.FTZ R7, R106, R7, !PT ;  /* 0x000000076a077209 */ /* 0x000fe40007810000 */
[----:B------:R-:W-:Y:S02]  /*f810*/  ISETP.GT.AND P3, PT, R11, 0x40, PT ;  /* 0x000000400b00780c */ /* 0x000fe40003f64270 */
[----:B------:R-:W-:Y:S01]  /*f820*/  FSEL R108, R53, -INF , P4 ;  /* 0xff800000356c7808 */ /* 0x000fe20002000000 */
[----:B------:R-:W0:Y:S01]  /*f830*/  MUFU.EX2 R24, R24 ;  /* 0x0000001800187308 */ /* 0x000e220000000800 */
[----:B------:R-:W-:Y:S02]  /*f840*/  FMNMX.FTZ R7, R52, R7, !PT ;  /* 0x0000000734077209 */ /* 0x000fe40007810000 */
[----:B------:R-:W-:Y:S02]  /*f850*/  ISETP.GT.AND P4, PT, R11, 0x41, PT ;  /* 0x000000410b00780c */ /* 0x000fe40003f84270 */
[----:B------:R-:W-:-:S02]  /*f860*/  FSEL R56, R56, -INF , P3 ;  /* 0xff80000038387808 */ /* 0x000fc40001800000 */
[----:B------:R-:W-:Y:S01]  /*f870*/  FMNMX.FTZ R7, R108, R7, !PT ;  /* 0x000000076c077209 */ /* 0x000fe20007810000 */
[----:B------:R-:W0:Y:S01]  /*f880*/  MUFU.EX2 R179, R179 ;  /* 0x000000b300b37308 */ /* 0x000e220000000800 */
[----:B------:R-:W-:Y:S02]  /*f890*/  ISETP.GT.AND P3, PT, R11, 0x48, PT ;  /* 0x000000480b00780c */ /* 0x000fe40003f64270 */
[----:B------:R-:W-:Y:S02]  /*f8a0*/  FSEL R110, R57, -INF , P4 ;  /* 0xff800000396e7808 */ /* 0x000fe40002000000 */
[----:B------:R-:W-:Y:S02]  /*f8b0*/  FMNMX.FTZ R7, R56, R7, !PT ;  /* 0x0000000738077209 */ /* 0x000fe40007810000 */
[----:B------:R-:W-:Y:S01]  /*f8c0*/  ISETP.GT.AND P4, PT, R11, 0x49, PT ;  /* 0x000000490b00780c */ /* 0x000fe20003f84270 */
[----:B------:R-:W0:Y:S01]  /*f8d0*/  MUFU.EX2 R28, R28 ;  /* 0x0000001c001c7308 */ /* 0x000e220000000800 */
[----:B------:R-:W-:-:S02]  /*f8e0*/  FSEL R112, R60, -INF , P3 ;  /* 0xff8000003c707808 */ /* 0x000fc40001800000 */
[----:B------:R-:W-:Y:S02]  /*f8f0*/  FMNMX.FTZ R7, R110, R7, !PT ;  /* 0x000000076e077209 */ /* 0x000fe40007810000 */
[----:B------:R-:W-:Y:S02]  /*f900*/  ISETP.GT.AND P3, PT, R11, 0x50, PT ;  /* 0x000000500b00780c */ /* 0x000fe40003f64270 */
[----:B------:R-:W-:Y:S01]  /*f910*/  FSEL R60, R61, -INF , P4 ;  /* 0xff8000003d3c7808 */ /* 0x000fe20002000000 */
[----:B------:R-:W-:Y:S01]  /*f920*/  MUFU.EX2 R173, R173 ;  /* 0x000000ad00ad7308 */ /* 0x000fe20000000800 */
[----:B------:R-:W-:Y:S02]  /*f930*/  FMNMX.FTZ R7, R112, R7, !PT ;  /* 0x0000000770077209 */ /* 0x000fe40007810000 */
[----:B------:R-:W-:Y:S02]  /*f940*/  ISETP.GT.AND P4, PT, R11, 0x51, PT ;  /* 0x000000510b00780c */ /* 0x000fe40003f84270 */
[----:B------:R-:W-:-:S02]  /*f950*/  FSEL R64, R64, -INF , P3 ;  /* 0xff80000040407808 */ /* 0x000fc40001800000 */
[----:B------:R-:W-:Y:S01]  /*f960*/  FMNMX.FTZ R7, R60, R7, !PT ;  /* 0x000000073c077209 */ /* 0x000fe20007810000 */
[----:B------:R-:W-:Y:S01]  /*f970*/  MUFU.EX2 R32, R32 ;  /* 0x0000002000207308 */ /* 0x000fe20000000800 */
[----:B------:R-:W-:Y:S02]  /*f980*/  ISETP.GT.AND P3, PT, R11, 0x58, PT ;  /* 0x000000580b00780c */ /* 0x000fe40003f64270 */
[----:B------:R-:W-:Y:S02]  /*f990*/  FSEL R50, R65, -INF , P4 ;  /* 0xff80000041327808 */ /* 0x000fe40002000000 */
[----:B------:R-:W-:Y:S02]  /*f9a0*/  FMNMX.FTZ R7, R64, R7, !PT ;  /* 0x0000000740077209 */ /* 0x000fe40007810000 */
        /* <DEDUP_REMOVED lines=34> */
[----:B------:R-:W-:Y:S02]  /*fbd0*/  FSEL R118, R85, -INF , P4 ;  /* 0xff80000055767808 */ /* 0x000fe40002000000 */
[----:B------:R-:W-:Y:S01]  /*fbe0*/  FMNMX.FTZ R7, R84, R7, !PT ;  /* 0x0000000754077209 */ /* 0x000fe20007810000 */
[----:B------:R-:W-:Y:S03]  /*fbf0*/  MUFU.EX2 R6, R6 ;  /* 0x0000000600067308 */ /* 0x000fe60000000800 */
[----:B------:R-:W-:-:S05]  /*fc00*/  FMNMX.FTZ R7, R118, R7, !PT ;  /* 0x0000000776077209 */ /* 0x000fca0007810000 */
[----:B------:R-:W1:Y:S01]  /*fc10*/  SHFL.BFLY PT, R62, R7, 0x2, 0x1f ;  /* 0x0c401f00073e7f89 */ /* 0x000e6200000e0000 */
[----:B------:R-:W-:Y:S08]  /*fc20*/  MUFU.EX2 R155, R155 ;  /* 0x0000009b009b7308 */ /* 0x000ff00000000800 */
[----:B------:R-:W-:Y:S08]  /*fc30*/  MUFU.EX2 R10, R10 ;  /* 0x0000000a000a7308 */ /* 0x000ff00000000800 */
[----:B------:R-:W-:Y:S01]  /*fc40*/  MUFU.EX2 R157, R157 ;  /* 0x0000009d009d7308 */ /* 0x000fe20000000800 */
        /* <DEDUP_REMOVED lines=20> */
[----:B--2---:R-:W-:Y:S01]  /*fd90*/  FADD.FTZ R33, R183, R40 ;  /* 0x00000028b7217221 */ /* 0x004fe20000010000 */
[-CC-:B---3--:R-:W-:Y:S01]  /*fda0*/  FFMA.FTZ R13, R96, R3.reuse, -R29.reuse ;  /* 0x00000003600d7223 */ /* 0x188fe2000001081d */
[-CC-:B------:R-:W-:Y:S01]  /*fdb0*/  FFMA.FTZ R168, R48, R3.reuse, -R29.reuse ;  /* 0x0000000330a87223 */ /* 0x180fe2000001081d */
[-C--:B------:R-:W-:Y:S01]  /*fdc0*/  FFMA.FTZ R178, R98, R3.reuse, -R29 ;  /* 0x0000000362b27223 */ /* 0x080fe2000001081d */
[----:B----4-:R-:W-:Y:S01]  /*fdd0*/  FADD.FTZ R40, R12, R33 ;  /* 0x000000210c287221 */ /* 0x010fe20000010000 */
[----:B------:R-:W1:Y:S01]  /*fde0*/  @P2 LDC R48, c[0x0][0x44c] ;  /* 0x00011300ff302b82 */ /* 0x000e620000000800 */
[-CC-:B------:R-:W-:Y:S01]  /*fdf0*/  FFMA.FTZ R15, R100, R3.reuse, -R29.reuse ;  /* 0x00000003640f7223 */ /* 0x180fe2000001081d */
[----:B------:R-:W2:Y:S01]  /*fe00*/  MUFU.EX2 R9, R9 ;  /* 0x0000000900097308 */ /* 0x000ea20000000800 */
[----:B0-----:R-:W-:Y:S01]  /*fe10*/  FADD.FTZ R35, R177, R40 ;  /* 0x00000028b1237221 */ /* 0x001fe20000010000 */
[-CC-:B------:R-:W-:Y:S01]  /*fe20*/  FFMA.FTZ R170, R52, R3.reuse, -R29.reuse ;  /* 0x0000000334aa7223 */ /* 0x180fe2000001081d */
[-CC-:B------:R-:W-:Y:S01]  /*fe30*/  FFMA.FTZ R174, R44, R3.reuse, -R29.reuse ;  /* 0x000000032cae7223 */ /* 0x180fe2000001081d */
[-C--:B------:R-:W-:Y:S01]  /*fe40*/  FFMA.FTZ R21, R102, R3.reuse, -R29 ;  /* 0x0000000366157223 */ /* 0x080fe2000001081d */
[----:B------:R-:W-:Y:S01]  /*fe50*/  FADD.FTZ R40, R24, R35 ;  /* 0x0000002318287221 */ /* 0x000fe20000010000 */
[----:B------:R-:W0:Y:S01]  /*fe60*/  @P2 LDC R52, c[0x0][0x450] ;  /* 0x00011400ff342b82 */ /* 0x000e220000000800 */
[-CC-:B------:R-:W-:Y:S01]  /*fe70*/  FFMA.FTZ R25, R104, R3.reuse, -R29.reuse ;  /* 0x0000000368197223 */ /* 0x180fe2000001081d */
[----:B------:R-:W3:Y:S01]  /*fe80*/  MUFU.EX2 R182, R182 ;  /* 0x000000b600b67308 */ /* 0x000ee20000000800 */
[----:B------:R-:W-:Y:S01]  /*fe90*/  FADD.FTZ R37, R179, R40 ;  /* 0x00000028b3257221 */ /* 0x000fe20000010000 */
[-CC-:B------:R-:W-:Y:S01]  /*fea0*/  FFMA.FTZ R27, R106, R3.reuse, -R29.reuse ;  /* 0x000000036a1b7223 */ /* 0x180fe2000001081d */
[-CC-:B------:R-:W-:Y:S01]  /*feb0*/  FFMA.FTZ R31, R108, R3.reuse, -R29.reuse ;  /* 0x000000036c1f7223 */ /* 0x180fe2000001081d */
[-C--:B------:R-:W-:Y:S01]  /*fec0*/  FFMA.FTZ R152, R56, R3.reuse, -R29 ;  /* 0x0000000338987223 */ /* 0x080fe2000001081d */
[----:B------:R-:W-:Y:S01]  /*fed0*/  FADD.FTZ R44, R28, R37 ;  /* 0x000000251c2c7221 */ /* 0x000fe20000010000 */
[-CC-:B------:R-:W-:Y:S01]  /*fee0*/  FFMA.FTZ R33, R110, R3.reuse, -R29.reuse ;  /* 0x000000036e217223 */ /* 0x180fe2000001081d */
[-C--:B------:R-:W-:Y:S01]  /*fef0*/  FFMA.FTZ R154, R112, R3.reuse, -R29 ;  /* 0x00000003709a7223 */ /* 0x080fe2000001081d */
[----:B------:R-:W4:Y:S01]  /*ff00*/  MUFU.EX2 R11, R11 ;  /* 0x0000000b000b7308 */ /* 0x000f220000000800 */
[----:B--2---:R-:W-:Y:S01]  /*ff10*/  FADD.FTZ R35, R180, R9 ;  /* 0x00000009b4237221 */ /* 0x004fe20000010000 */
[----:B------:R-:W-:Y:S01]  /*ff20*/  FADD.FTZ R39, R173, R44 ;  /* 0x0000002cad277221 */ /* 0x000fe20000010000 */
[-CC-:B------:R-:W-:Y:S01]  /*ff30*/  FFMA.FTZ R60, R60, R3.reuse, -R29.reuse ;  /* 0x000000033c3c7223 */ /* 0x180fe2000001081d */
[-CC-:B------:R-:W-:Y:S01]  /*ff40*/  FFMA.FTZ R64, R64, R3.reuse, -R29.reuse ;  /* 0x0000000340407223 */ /* 0x180fe2000001081d */
[----:B------:R-:W-:Y:S01]  /*ff50*/  FFMA.FTZ R50, R50, R3, -R29 ;  /* 0x0000000332327223 */ /* 0x000fe2000001081d */
[----:B-1----:R-:W-:-:S04]  /*ff60*/  @P2 IMAD.HI.U32 R41, R191, R48, RZ ;  /* 0x00000030bf292227 */ /* 0x002fc800078e00ff */
[-C--:B------:R-:W-:Y:S01]  /*ff70*/  FFMA.FTZ R68, R68, R3.reuse, -R29 ;  /* 0x0000000344447223 */ /* 0x080fe2000001081d */
[----:B------:R-:W1:Y:S01]  /*ff80*/  MUFU.EX2 R176, R176 ;  /* 0x000000b000b07308 */ /* 0x000e620000000800 */
[----:B---3--:R-:W-:Y:S01]  /*ff90*/  FADD.FTZ R40, R182, R35 ;  /* 0x00000023b6287221 */ /* 0x008fe20000010000 */
[-CC-:B------:R-:W-:Y:S01]  /*ffa0*/  FFMA.FTZ R114, R114, R3.reuse, -R29.reuse ;  /* 0x0000000372727223 */ /* 0x180fe2000001081d */
[--C-:B------:R-:W-:Y:S01]  /*ffb0*/  FFMA.FTZ R72, R72, R3, -R29.reuse ;  /* 0x0000000348487223 */ /* 0x100fe2000001081d */
[----:B------:R-:W-:Y:S01]  /*ffc0*/  F2FP.BF16.F32.PACK_AB R181, R4, R181 ;  /* 0x000000b504b5723e */ /* 0x000fe200000010ff */
[-C--:B------:R-:W-:Y:S01]  /*ffd0*/  FFMA.FTZ R54, R54, R3.reuse, -R29 ;  /* 0x0000000336367223 */ /* 0x080fe2000001081d */
[----:B0-----:R-:W-:Y:S01]  /*ffe0*/  @P2 SHF.R.U32.HI R43, RZ, R52, R41 ;  /* 0x00000034ff2b2219 */ /* 0x001fe20000011629 */
[----:B------:R-:W-:Y:S01]  /*fff0*/  FFMA.FTZ R76, R76, R3, -R29 ;  /* 0x000000034c4c7223 */ /* 0x000fe2000001081d */
[----:B------:R-:W0:Y:S01]  /*10000*/  MUFU.EX2 R13, R13 ;  /* 0x0000000d000d7308 */ /* 0x000e220000000800 */
[----:B----4-:R-:W-:Y:S01]  /*10010*/  FADD.FTZ R37, R11, R40 ;  /* 0x000000280b257221 */ /* 0x010fe20000010000 */
[----:B------:R-:W-:Y:S01]  /*10020*/  FADD.FTZ R40, R32, R39 ;  /* 0x0000002720287221 */ /* 0x000fe20000010000 */
[----:B------:R-:W-:Y:S01]  /*10030*/  IADD3 R44, R43, R193, -R192 ;  /* 0x000000c12b2c7210 */ /* 0x000fe20007ffe8c0 */
[-CC-:B------:R-:W-:Y:S01]  /*10040*/  FFMA.FTZ R116, R116, R3.reuse, -R29.reuse ;  /* 0x0000000374747223 */ /* 0x180fe2000001081d */
[-C--:B------:R-:W-:Y:S01]  /*10050*/  FFMA.FTZ R80, R80, R3.reuse, -R29 ;  /* 0x0000000350507223 */ /* 0x080fe2000001081d */
[----:B------:R-:W-:Y:S01]  /*10060*/  FADD.FTZ R39, R175, R40 ;  /* 0x00000028af277221 */ /* 0x000fe20000010000 */
[----:B------:R-:W-:Y:S01]  /*10070*/  SHF.R.S32.HI R47, RZ, 0x1f, R44 ;  /* 0x0000001fff2f7819 */ /* 0x000fe2000001142c */
[----:B------:R-:W2:Y:S01]  /*10080*/  MUFU.EX2 R178, R178 ;  /* 0x000000b200b27308 */ /* 0x000ea20000000800 */
[----:B-1----:R-:W-:Y:S01]  /*10090*/  FADD.FTZ R0, R176, R37 ;  /* 0x00000025b0007221 */ /* 0x002fe20000010000 */
[----:B------:R-:W-:Y:S01]  /*100a0*/  FADD.FTZ R40, R36, R39 ;  /* 0x0000002724287221 */ /* 0x000fe20000010000 */
[-CC-:B------:R-:W-:Y:S01]  /*100b0*/  FFMA.FTZ R58, R58, R3.reuse, -R29.reuse ;  /* 0x000000033a3a7223 */ /* 0x180fe2000001081d */
[-CC-:B------:R-:W-:Y:S01]  /*100c0*/  FFMA.FTZ R84, R84, R3.reuse, -R29.reuse ;  /* 0x0000000354547223 */ /* 0x180fe2000001081d */
[----:B------:R-:W-:Y:S01]  /*100d0*/  FFMA.FTZ R118, R118, R3, -R29 ;  /* 0x0000000376767223 */ /* 0x000fe2000001081d */
[----:B------:R-:W-:Y:S01]  /*100e0*/  FADD.FTZ R41, R169, R40 ;  /* 0x00000028a9297221 */ /* 0x000fe20000010000 */
[----:B------:R-:W-:Y:S01]  /*100f0*/  LEA.HI R29, R47, R44, RZ, 0x7 ;  /* 0x0000002c2f1d7211 */ /* 0x000fe200078f38ff */
[----:B------:R-:W1:Y:S01]  /*10100*/  MUFU.EX2 R15, R15 ;  /* 0x0000000f000f7308 */ /* 0x000e620000000800 */
[C---:B0-----:R-:W-:Y:S01]  /*10110*/  FADD.FTZ R37, R13.reuse, R0 ;  /* 0x000000000d257221 */ /* 0x041fe20000010000 */
[----:B------:R-:W-:Y:S01]  /*10120*/  FADD.FTZ R40, R38, R41 ;  /* 0x0000002926287221 */ /* 0x000fe20000010000 */
[----:B------:R-:W-:-:S02]  /*10130*/  F2FP.BF16.F32.PACK_AB R176, R13, R176 ;  /* 0x000000b00db0723e */ /* 0x000fc400000010ff */
[----:B-----5:R-:W-:Y:S02]  /*10140*/  CS2R R112, SRZ ;  /* 0x0000000000707805 */ /* 0x020fe4000001ff00 */
[----:B------:R-:W-:Y:S01]  /*10150*/  SHF.R.S32.HI R13, RZ, 0x7, R29 ;  /* 0x00000007ff0d7819 */ /* 0x000fe2000001141d */
[----:B------:R-:W-:Y:S01]  /*10160*/  FADD.FTZ R41, R171, R40 ;  /* 0x00000028ab297221 */ /* 0x000fe20000010000 */
[----:B------:R-:W-:Y:S01]  /*10170*/  F2FP.BF16.F32.PACK_AB R180, R9, R180 ;  /* 0x000000b409b4723e */ /* 0x000fe200000010ff */
[----:B------:R-:W0:Y:S01]  /*10180*/  MUFU.EX2 R172, R172 ;  /* 0x000000ac00ac7308 */ /* 0x000e220000000800 */
[----:B--2---:R-:W-:Y:S01]  /*10190*/  FADD.FTZ R0, R178, R37 ;  /* 0x00000025b2007221 */ /* 0x004fe20000010000 */
[----:B------:R-:W-:Y:S01]  /*101a0*/  FADD.FTZ R40, R42, R41 ;  /* 0x000000292a287221 */ /* 0x000fe20000010000 */
[----:B------:R-:W-:Y:S02]  /*101b0*/  VIMNMX R13, RZ, R13, !PT ;  /* 0x0000000dff0d7248 */ /* 0x000fe40007fe0100 */
[----:B------:R-:W-:-:S02]  /*101c0*/  CS2R R110, SRZ ;  /* 0x00000000006e7805 */ /* 0x000fc4000001ff00 */
[----:B------:R-:W-:Y:S01]  /*101d0*/  F2FP.BF16.F32.PACK_AB R182, R11, R182 ;  /* 0x000000b60bb6723e */ /* 0x000fe200000010ff */
[----:B------:R-:W-:Y:S01]  /*101e0*/  FADD.FTZ R43, R153, R40 ;  /* 0x00000028992b7221 */ /* 0x000fe20000010000 */
[----:B------:R-:W-:Y:S01]  /*101f0*/  F2FP.BF16.F32.PACK_AB R183, R12, R183 ;  /* 0x000000b70cb7723e */ /* 0x000fe200000010ff */
[----:B------:R-:W2:Y:S01]  /*10200*/  MUFU.EX2 R21, R21 ;  /* 0x0000001500157308 */ /* 0x000ea20000000800 */
[----:B-1----:R-:W-:Y:S01]  /*10210*/  FADD.FTZ R39, R15, R0 ;  /* 0x000000000f277221 */ /* 0x002fe20000010000 */
[----:B------:R-:W-:Y:S01]  /*10220*/  FADD.FTZ R40, R6, R43 ;  /* 0x0000002b06287221 */ /* 0x000fe20000010000 */
[----:B------:R-:W-:Y:S02]  /*10230*/  F2FP.BF16.F32.PACK_AB R177, R24, R177 ;  /* 0x000000b118b1723e */ /* 0x000fe400000010ff */
[----:B------:R-:W-:Y:S02]  /*10240*/  CS2R R108, SRZ ;  /* 0x00000000006c7805 */ /* 0x000fe4000001ff00 */
[----:B------:R-:W-:Y:S01]  /*10250*/  F2FP.BF16.F32.PACK_AB R179, R28, R179 ;  /* 0x000000b31cb3723e */ /* 0x000fe200000010ff */
[----:B------:R-:W-:Y:S01]  /*10260*/  FADD.FTZ R43, R155, R40 ;  /* 0x000000289b2b7221 */ /* 0x000fe20000010000 */
[----:B------:R-:W-:Y:S01]  /*10270*/  F2FP.BF16.F32.PACK_AB R155, R10, R155 ;  /* 0x0000009b0a9b723e */ /* 0x000fe200000010ff */
[----:B------:R-:W1:Y:S01]  /*10280*/  MUFU.EX2 R174, R174 ;  /* 0x000000ae00ae7308 */ /* 0x000e620000000800 */
[----:B0-----:R-:W-:Y:S01]  /*10290*/  FADD.FTZ R0, R172, R39 ;  /* 0x00000027ac007221 */ /* 0x001fe20000010000 */
[----:B------:R-:W-:Y:S01]  /*102a0*/  FADD.FTZ R40, R10, R43 ;  /* 0x0000002b0a287221 */ /* 0x000fe20000010000 */
[----:B------:R-:W-:Y:S01]  /*102b0*/  VIADD R10, R129, 0xfffffffe ;  /* 0xfffffffe810a7836 */ /* 0x000fe20000000000 */
[----:B------:R-:W-:-:S02]  /*102c0*/  F2FP.BF16.F32.PACK_AB R173, R32, R173 ;  /* 0x000000ad20ad723e */ /* 0x000fc400000010ff */
[----:B------:R-:W-:Y:S01]  /*102d0*/  CS2R R128, SRZ ;  /* 0x0000000000807805 */ /* 0x000fe2000001ff00 */
[----:B------:R-:W-:Y:S01]  /*102e0*/  FADD.FTZ R45, R157, R40 ;  /* 0x000000289d2d7221 */ /* 0x000fe20000010000 */
[----:B------:R-:W-:Y:S01]  /*102f0*/  F2FP.BF16.F32.PACK_AB R175, R36, R175 ;  /* 0x000000af24af723e */ /* 0x000fe200000010ff */
[----:B------:R-:W0:Y:S01]  /*10300*/  MUFU.EX2 R25, R25 ;  /* 0x0000001900197308 */ /* 0x000e220000000800 */
[----:B--2---:R-:W-:Y:S01]  /*10310*/  FADD.FTZ R39, R21, R0 ;  /* 0x0000000015277221 */ /* 0x004fe20000010000 */
[----:B------:R-:W-:Y:S01]  /*10320*/  FADD.FTZ R40, R14, R45 ;  /* 0x0000002d0e287221 */ /* 0x000fe20000010000 */
[----:B------:R-:W-:Y:S02]  /*10330*/  ISETP.GE.AND P3, PT, R10, R13, PT ;  /* 0x0000000d0a00720c */ /* 0x000fe40003f66270 */
[----:B------:R-:W-:Y:S02]  /*10340*/  CS2R R106, SRZ ;  /* 0x00000000006a7805 */ /* 0x000fe4000001ff00 */
[----:B------:R-:W-:Y:S01]  /*10350*/  F2FP.BF16.F32.PACK_AB R169, R38, R169 ;  /* 0x000000a926a9723e */ /* 0x000fe200000010ff */
[----:B------:R-:W-:Y:S01]  /*10360*/  FADD.FTZ R45, R159, R40 ;  /* 0x000000289f2d7221 */ /* 0x000fe20000010000 */
[----:B------:R-:W-:Y:S01]  /*10370*/  F2FP.BF16.F32.PACK_AB R171, R42, R171 ;  /* 0x000000ab2aab723e */ /* 0x000fe200000010ff */
[----:B------:R-:W2:Y:S01]  /*10380*/  MUFU.EX2 R168, R168 ;  /* 0x000000a800a87308 */ /* 0x000ea20000000800 */
[----:B-1----:R-:W-:Y:S01]  /*10390*/  FADD.FTZ R0, R174, R39 ;  /* 0x00000027ae007221 */ /* 0x002fe20000010000 */
[----:B------:R-:W-:Y:S01]  /*103a0*/  FADD.FTZ R4, R20, R45 ;  /* 0x0000002d14047221 */ /* 0x000fe20000010000 */
[----:B------:R-:W-:-:S02]  /*103b0*/  F2FP.BF16.F32.PACK_AB R153, R6, R153 ;  /* 0x000000990699723e */ /* 0x000fc400000010ff */
[----:B------:R-:W-:Y:S02]  /*103c0*/  CS2R R104, SRZ ;  /* 0x0000000000687805 */ /* 0x000fe4000001ff00 */
[----:B------:R-:W-:Y:S01]  /*103d0*/  F2FP.BF16.F32.PACK_AB R157, R14, R157 ;  /* 0x0000009d0e9d723e */ /* 0x000fe200000010ff */
[----:B------:R-:W-:Y:S01]  /*103e0*/  FADD.FTZ R47, R161, R4 ;  /* 0x00000004a12f7221 */ /* 0x000fe20000010000 */
[----:B------:R-:W-:Y:S01]  /*103f0*/  F2FP.BF16.F32.PACK_AB R159, R20, R159 ;  /* 0x0000009f149f723e */ /* 0x000fe200000010ff */
[----:B------:R-:W1:Y:S01]  /*10400*/  MUFU.EX2 R27, R27 ;  /* 0x0000001b001b7308 */ /* 0x000e620000000800 */
[----:B0-----:R-:W-:Y:S01]  /*10410*/  FADD.FTZ R41, R25, R0 ;  /* 0x0000000019297221 */ /* 0x001fe20000010000 */
[C---:B------:R-:W-:Y:S01]  /*10420*/  FADD.FTZ R4, R26.reuse, R47 ;  /* 0x0000002f1a047221 */ /* 0x040fe20000010000 */
[----:B------:R-:W-:Y:S02]  /*10430*/  F2FP.BF16.F32.PACK_AB R161, R26, R161 ;  /* 0x000000a11aa1723e */ /* 0x000fe400000010ff */
[----:B------:R-:W-:-:S02]  /*10440*/  CS2R R102, SRZ ;  /* 0x0000000000667805 */ /* 0x000fc4000001ff00 */
[----:B------:R-:W-:Y:S01]  /*10450*/  F2FP.BF16.F32.PACK_AB R178, R15, R178 ;  /* 0x000000b20fb2723e */ /* 0x000fe200000010ff */
[----:B------:R-:W-:Y:S01]  /*10460*/  FADD.FTZ R47, R163, R4 ;  /* 0x00000004a32f7221 */ /* 0x000fe20000010000 */
[----:B------:R-:W-:Y:S01]  /*10470*/  F2FP.BF16.F32.PACK_AB R172, R21, R172 ;  /* 0x000000ac15ac723e */ /* 0x000fe200000010ff */
[----:B------:R-:W0:Y:S01]  /*10480*/  MUFU.EX2 R170, R170 ;  /* 0x000000aa00aa7308 */ /* 0x000e220000000800 */
[----:B--2---:R-:W-:Y:S01]  /*10490*/  FADD.FTZ R0, R168, R41 ;  /* 0x00000029a8007221 */ /* 0x004fe20000010000 */
[----:B------:R-:W-:Y:S02]  /*104a0*/  F2FP.BF16.F32.PACK_AB R174, R25, R174 ;  /* 0x000000ae19ae723e */ /* 0x000fe400000010ff */
[----:B------:R-:W-:Y:S02]  /*104b0*/  CS2R R100, SRZ ;  /* 0x0000000000647805 */ /* 0x000fe4000001ff00 */
[----:B------:R-:W-:Y:S02]  /*104c0*/  CS2R R98, SRZ ;  /* 0x0000000000627805 */ /* 0x000fe4000001ff00 */
[----:B------:R-:W-:-:S02]  /*104d0*/  CS2R R96, SRZ ;  /* 0x0000000000607805 */ /* 0x000fc4000001ff00 */
[----:B------:R-:W-:Y:S02]  /*104e0*/  CS2R R94, SRZ ;  /* 0x00000000005e7805 */ /* 0x000fe4000001ff00 */
[----:B------:R-:W-:Y:S01]  /*104f0*/  CS2R R92, SRZ ;  /* 0x00000000005c7805 */ /* 0x000fe2000001ff00 */
[----:B------:R-:W2:Y:S01]  /*10500*/  MUFU.EX2 R31, R31 ;  /* 0x0000001f001f7308 */ /* 0x000ea20000000800 */
[C---:B-1----:R-:W-:Y:S01]  /*10510*/  FADD.FTZ R41, R27.reuse, R0 ;  /* 0x000000001b297221 */ /* 0x042fe20000010000 */
[----:B------:R-:W-:Y:S02]  /*10520*/  F2FP.BF16.F32.PACK_AB R168, R27, R168 ;  /* 0x000000a81ba8723e */ /* 0x000fe400000010ff */
[----:B------:R-:W-:Y:S02]  /*10530*/  CS2R R90, SRZ ;  /* 0x00000000005a7805 */ /* 0x000fe4000001ff00 */
[----:B------:R-:W-:Y:S02]  /*10540*/  CS2R R88, SRZ ;  /* 0x0000000000587805 */ /* 0x000fe4000001ff00 */
        /* <DEDUP_REMOVED lines=20> */
[----:B------:R2:W3:Y:S01]  /*10690*/  MUFU.EX2 R39, R114 ;  /* 0x0000007200277308 */ /* 0x0004e20000000800 */
[----:B-1----:R-:W-:-:S07]  /*106a0*/  FADD.FTZ R0, R68, R45 ;  /* 0x0000002d44007221 */ /* 0x002fce0000010000 */
[----:B------:R-:W1:Y:S01]  /*106b0*/  MUFU.EX2 R165, R165 ;  /* 0x000000a500a57308 */ /* 0x000e620000000800 */
[C---:B0-----:R-:W-:Y:S01]  /*106c0*/  FADD.FTZ R4, R30.reuse, R47 ;  /* 0x0000002f1e047221 */ /* 0x041fe20000010000 */
[----:B------:R-:W-:Y:S02]  /*106d0*/  F2FP.BF16.F32.PACK_AB R163, R30, R163 ;  /* 0x000000a31ea3723e */ /* 0x000fe400000010ff */
[----:B--2---:R-:W-:-:S04]  /*106e0*/  CS2R R114, SRZ ;  /* 0x0000000000727805 */ /* 0x004fc8000001ff00 */
[----:B------:R-:W0:Y:S01]  /*106f0*/  MUFU.EX2 R72, R72 ;  /* 0x0000004800487308 */ /* 0x000e220000000800 */
[C---:B---3--:R-:W-:Y:S01]  /*10700*/  FADD.FTZ R47, R39.reuse, R0 ;  /* 0x00000000272f7221 */ /* 0x048fe20000010000 */
        /* <DEDUP_REMOVED lines=11> */
[----:B------:R1:W3:Y:S01]  /*107c0*/  MUFU.EX2 R43, R116 ;  /* 0x00000074002b7308 */ /* 0x0002e20000000800 */
[----:B0-----:R-:W-:-:S07]  /*107d0*/  FADD.FTZ R49, R167, R4 ;  /* 0x00000004a7317221 */ /* 0x001fce0000010000 */
[----:B------:R-:W0:Y:S01]  /*107e0*/  MUFU.EX2 R80, R80 ;  /* 0x0000005000507308 */ /* 0x000e220000000800 */
[----:B--2---:R-:W-:Y:S01]  /*107f0*/  FADD.FTZ R4, R76, R47 ;  /* 0x0000002f4c047221 */ /* 0x004fe20000010000 */
[----:B-1----:R-:W-:-:S06]  /*10800*/  CS2R R116, SRZ ;  /* 0x0000000000747805 */ /* 0x002fcc000001ff00 */
[----:B------:R-:W1:Y:S01]  /*10810*/  MUFU.EX2 R45, R58 ;  /* 0x0000003a002d7308 */ /* 0x000e620000000800 */
[C---:B---3--:R-:W-:Y:S01]  /*10820*/  FADD.FTZ R11, R43.reuse, R4 ;  /* 0x000000042b0b7221 */ /* 0x048fe20000010000 */
[----:B------:R-:W-:-:S06]  /*10830*/  F2FP.BF16.F32.PACK_AB R162, R43, R76 ;  /* 0x0000004c2ba2723e */ /* 0x000fcc00000010ff */
[----:B------:R-:W2:Y:S01]  /*10840*/  MUFU.EX2 R84, R84 ;  /* 0x0000005400547308 */ /* 0x000ea20000000800 */
[----:B0-----:R-:W-:-:S07]  /*10850*/  FADD.FTZ R4, R80, R11 ;  /* 0x0000000b50047221 */ /* 0x001fce0000010000 */
[----:B------:R-:W0:Y:S01]  /*10860*/  MUFU.EX2 R46, R46 ;  /* 0x0000002e002e7308 */ /* 0x000e220000000800 */
[C---:B-1----:R-:W-:Y:S01]  /*10870*/  FADD.FTZ R11, R45.reuse, R4 ;  /* 0x000000042d0b7221 */ /* 0x042fe20000010000 */
[----:B------:R-:W-:-:S06]  /*10880*/  F2FP.BF16.F32.PACK_AB R164, R45, R80 ;  /* 0x000000502da4723e */ /* 0x000fcc00000010ff */
[----:B------:R1:W3:Y:S01]  /*10890*/  MUFU.EX2 R9, R118 ;  /* 0x0000007600097308 */ /* 0x0002e20000000800 */
[----:B--2---:R-:W-:Y:S01]  /*108a0*/  FADD.FTZ R4, R84, R11 ;  /* 0x0000000b54047221 */ /* 0x004fe20000010000 */
[C---:B0-----:R-:W-:Y:S01]  /*108b0*/  FADD.FTZ R0, R46.reuse, R49 ;  /* 0x000000312e007221 */ /* 0x041fe20000010000 */
[----:B------:R-:W-:Y:S02]  /*108c0*/  F2FP.BF16.F32.PACK_AB R167, R46, R167 ;  /* 0x000000a72ea7723e */ /* 0x000fe400000010ff */
[----:B-1----:R-:W-:Y:S01]  /*108d0*/  CS2R R118, SRZ ;  /* 0x0000000000767805 */ /* 0x002fe2000001ff00 */
[C---:B---3--:R-:W-:Y:S01]  /*108e0*/  FADD.FTZ R4, R9.reuse, R4 ;  /* 0x0000000409047221 */ /* 0x048fe20000010000 */
[----:B------:R-:W-:Y:S01]  /*108f0*/  F2FP.BF16.F32.PACK_AB R166, R9, R84 ;  /* 0x0000005409a6723e */ /* 0x000fe200000010ff */
[----:B------:R-:W-:Y:S06]  /*10900*/  @!P3 BRA `(.L_x_9561) ;  /* 0x0000002800d4b947 */ /* 0x000fec0003800000 */
[----:B------:R-:W-:Y:S02]  /*10910*/  IMAD.MOV.U32 R12, RZ, RZ, R8 ;  /* 0x000000ffff0c7224 */ /* 0x000fe400078e0008 */
[----:B------:R-:W-:Y:S02]  /*10920*/  IMAD.MOV.U32 R11, RZ, RZ, R7 ;  /* 0x000000ffff0b7224 */ /* 0x000fe400078e0007 */
[----:B------:R-:W-:Y:S02]  /*10930*/  IMAD.MOV.U32 R15, RZ, RZ, R186 ;  /* 0x000000ffff0f7224 */ /* 0x000fe400078e00ba */
[----:B------:R-:W-:Y:S02]  /*10940*/  IMAD.MOV.U32 R14, RZ, RZ, R184 ;  /* 0x000000ffff0e7224 */ /* 0x000fe400078e00b8 */
[----:B------:R-:W-:-:S07]  /*10950*/  IMAD.MOV.U32 R151, RZ, RZ, RZ ;  /* 0x000000ffff977224 */ /* 0x000fce00078e00ff */
.L_x_9571:
[----:B------:R-:W-:Y:S01]  /*10960*/  ISETP.NE.AND P3, PT, R190, RZ, PT ;  /* 0x000000ffbe00720c */ /* 0x000fe20003f65270 */
[----:B------:R-:W-:Y:S01]  /*10970*/  VIADD R184, R14, 0x1 ;  /* 0x000000010eb87836 */ /* 0x000fe20000000000 */
[----:B------:R-:W-:Y:S05]  /*10980*/  YIELD ;  /* 0x0000000000007946 */ /* 0x000fea0003800000 */
[----:B------:R-:W-:-:S04]  /*10990*/  ISETP.NE.AND P4, PT, R184, 0x2, PT ;  /* 0x00000002b800780c */ /* 0x000fc80003f85270 */
[----:B------:R-:W-:Y:S02]  /*109a0*/  SEL R186, RZ, 0x1, P4 ;  /* 0x00000001ffba7807 */ /* 0x000fe40002000000 */
[----:B------:R-:W-:Y:S02]  /*109b0*/  SEL R184, R184, RZ, P4 ;  /* 0x000000ffb8b87207 */ /* 0x000fe40002000000 */
[----:B------:R-:W-:Y:S01]  /*109c0*/  LOP3.LUT R186, R15, R186, RZ, 0x3c, !PT ;  /* 0x000000ba0fba7212 */ /* 0x000fe200078e3cff */
[----:B------:R-:W-:Y:S06]  /*109d0*/  @P3 BRA `(.L_x_9562) ;  /* 0x0000000000303947 */ /* 0x000fec0003800000 */
[----:B------:R-:W-:Y:S05]  /*109e0*/  @!P0 BRA `(.L_x_9563) ;  /* 0x0000000000048947 */ /* 0x000fea0003800000 */
[----:B------:R-:W-:Y:S01]  /*109f0*/  BPT.TRAP 0x1 ;  /* 0x000000040000795c */ /* 0x000fe20000300000 */
.L_x_9563:
[----:B------:R-:W-:Y:S01]  /*10a00*/  IMAD R3, R184, 0x8, R2 ;  /* 0x00000008b8037824 */ /* 0x000fe200078e0202 */
[----:B------:R-:W-:-:S04]  /*10a10*/  SHF.L.U32 R6, R186, 0x1f, RZ ;  /* 0x0000001fba067819 */ /* 0x000fc800000006ff */
[----:B------:R0:W1:Y:S01]  /*10a20*/  SYNCS.PHASECHK.TRANS64.TRYWAIT P4, [R3+URZ+0x28830], R6 ;  /* 0x02883006030075a7 */ /* 0x000062000808017f */
[----:B------:R-:W-:Y:S05]  /*10a30*/  @!P0 BRA `(.L_x_9564) ;  /* 0x0000000000048947 */ /* 0x000fea0003800000 */
[----:B------:R-:W-:Y:S01]  /*10a40*/  BPT.TRAP 0x1 ;  /* 0x000000040000795c */ /* 0x000fe20000300000 */
.L_x_9564:
[----:B------:R-:W-:Y:S04]  /*10a50*/  BSSY B0, `(.L_x_9562) ;  /* 0x0000004000007945 */ /* 0x000fe80003800000 */
[----:B-1----:R-:W-:Y:S05]  /*10a60*/  @P4 BRA `(.L_x_9565) ;  /* 0x0000000000084947 */ /* 0x002fea0003800000 */
[----:B------:R-:W1:Y:S02]  /*10a70*/  SYNCS.PHASECHK.TRANS64.TRYWAIT P4, [R3+URZ+0x28830], R6 ;  /* 0x02883006030075a7 */ /* 0x000e64000808017f */
[----:B-1----:R-:W-:Y:S05]  /*10a80*/  @!P4 BRA `(.L_x_9566) ;  /* 0x000001040004c947 */ /* 0x002fea0003800000 */
.L_x_9565:
[----:B------:R-:W-:Y:S05]  /*10a90*/  BSYNC B0 ;  /* 0x0000000000007941 */ /* 0x000fea0003800000 */
.L_x_9562:
        /* <DEDUP_REMOVED lines=64> */
.L_x_9568:
[----:B------:R-:W-:Y:S01]  /*10ea0*/  SHF.L.U32 R3, R15, 0x1f, RZ ;  /* 0x0000001f0f037819 */ /* 0x000fe200000006ff */
[----:B------:R-:W-:-:S04]  /*10eb0*/  IMAD R6, R14, 0x8, R2 ;  /* 0x000000080e067824 */ /* 0x000fc800078e0202 */
[----:B------:R0:W1:Y:S01]  /*10ec0*/  SYNCS.PHASECHK.TRANS64.TRYWAIT P3, [R6+URZ+0x28850], R3 ;  /* 0x02885003060075a7 */ /* 0x000062000806017f */
[----:B------:R-:W-:Y:S05]  /*10ed0*/  @!P0 BRA `(.L_x_9569) ;  /* 0x0000000000048947 */ /* 0x000fea0003800000 */
[----:B------:R-:W-:Y:S01]  /*10ee0*/  BPT.TRAP 0x1 ;  /* 0x000000040000795c */ /* 0x000fe20000300000 */
.L_x_9569:
[----:B-1----:R-:W-:Y:S05]  /*10ef0*/  @P3 BRA `(.L_x_9567) ;  /* 0x0000000000083947 */ /* 0x002fea0003800000 */
[----:B------:R-:W1:Y:S02]  /*10f00*/  SYNCS.PHASECHK.TRANS64.TRYWAIT P3, [R6+URZ+0x28850], R3 ;  /* 0x02885003060075a7 */ /* 0x000e64000806017f */
[----:B-1----:R-:W-:Y:S05]  /*10f10*/  @!P3 BRA `(.L_x_9570) ;  /* 0x000000fc00f4b947 */ /* 0x002fea0003800000 */
.L_x_9567:
[----:B01----:R-:W-:Y:S01]  /*10f20*/  VIADD R3, R2, 0x400 ;  /* 0x0000040002037836 */ /* 0x003fe20000000000 */
[----:B------:R-:W-:Y:S05]  /*10f30*/  WARPSYNC.ALL ;  /* 0x0000000000007948 */ /* 0x000fea0003800000 */
[----:B------:R-:W-:Y:S01]  /*10f40*/  SHF.R.U32.HI R3, RZ, 0x4, R3 ;  /* 0x00000004ff037819 */ /* 0x000fe20000011603 */
[----:B------:R-:W-:Y:S01]  /*10f50*/  IMAD.MOV.U32 R7, RZ, RZ, 0x40000040 ;  /* 0x40000040ff077424 */ /* 0x000fe200078e00ff */
[----:B------:R-:W-:Y:S01]  /*10f60*/  WARPGROUP.ARRIVE ;  /* 0x00000000000079c5 */ /* 0x000fe20000000000 */
[----:B------:R-:W-:Y:S01]  /*10f70*/  IMAD.MOV.U32 R9, RZ, RZ, 0x40000040 ;  /* 0x40000040ff097424 */ /* 0x000fe200078e00ff */
[----:B------:R-:W-:Y:S01]  /*10f80*/  LOP3.LUT R3, R3, 0x3fff, RZ, 0xc0, !PT ;  /* 0x00003fff03037812 */ /* 0x000fe200078ec0ff */
[----:B------:R-:W-:Y:S01]  /*10f90*/  IMAD.IADD R20, R204, 0x1, R191 ;  /* 0x00000001cc147824 */ /* 0x000fe200078e02bf */
[----:B------:R-:W-:-:S02]  /*10fa0*/  R2UR UR7, R7 ;  /* 0x00000000070772ca */ /* 0x000fc400000e0000 */
[----:B------:R-:W0:Y:S01]  /*10fb0*/  S2R R233, SR_TID.X ;  /* 0x0000000000e97919 */ /* 0x000e220000002100 */
        /* <DEDUP_REMOVED lines=9> */
[----:B------:R-:W-:Y:S02]  /*11050*/  IMAD.MOV.U32 R9, RZ, RZ, 0x40000040 ;  /* 0x40000040ff097424 */ /* 0x000fe400078e00ff */
[----:B-1----:R-:W-:Y:S01]  /*11060*/  @P2 IMAD.HI.U32 R3, R20, R3, RZ ;  /* 0x0000000314032227 */ /* 0x002fe200078e00ff */
[----:B0-----:R-:W-:Y:S01]  /*11070*/  SHF.R.U32.HI R233, RZ, 0x7, R233 ;  /* 0x00000007ffe97819 */ /* 0x001fe200000116e9 */
[----:B------:R-:W-:Y:S02]  /*11080*/  WARPGROUP.DEPBAR.LE gsb0, 0x0 ;  /* 0x00008000000079c5 */ /* 0x000fe40000010000 */
[----:B------:R-:W-:-:S06]  /*11090*/  WARPGROUP.ARRIVE ;  /* 0x00000000000079c5 */ /* 0x000fcc0000000000 */
[----:B------:R-:W-:Y:S01]  /*110a0*/  HGMMA.64x128x16.F32.BF16 R88, R176, gdesc[UR4].tnspB, R88, gsb0 ;  /* 0x41e00004b0587df0 */ /* 0x000fe20008001858 */
[----:B------:R-:W-:Y:S02]  /*110b0*/  R2UR UR6, R8 ;  /* 0x00000000080672ca */ /* 0x000fe400000e0000 */
[----:B------:R-:W-:Y:S01]  /*110c0*/  R2UR UR7, R9 ;  /* 0x00000000090772ca */ /* 0x000fe200000e0000 */
[----:B------:R-:W0:Y:S01]  /*110d0*/  @P2 LDC R8, c[0x0][0x450] ;  /* 0x00011400ff082b82 */ /* 0x000e220000000800 */
[----:B------:R-:W-:Y:S01]  /*110e0*/  IMAD.MOV.U32 R9, RZ, RZ, 0x40000040 ;  /* 0x40000040ff097424 */ /* 0x000fe200078e00ff */
[----:B0-----:R-:W-:Y:S01]  /*110f0*/  @P2 SHF.R.U32.HI R20, RZ, R8, R3 ;  /* 0x00000008ff142219 */ /* 0x001fe20000011603 */
[----:B------:R-:W-:-:S04]  /*11100*/  IMAD.MOV.U32 R3, RZ, RZ, -0x80 ;  /* 0xffffff80ff037424 */ /* 0x000fc800078e00ff */
[----:B------:R-:W-:-:S04]  /*11110*/  IMAD R8, R10, R3, 0x1 ;  /* 0x000000010a087424 */ /* 0x000fc800078e0203 */
[----:B------:R-:W-:-:S05]  /*11120*/  IMAD R8, R203, -0x2, R8 ;  /* 0xfffffffecb087824 */ /* 0x000fca00078e0208 */
[----:B------:R-:W-:Y:S01]  /*11130*/  IADD3 R15, -R192, R8, R193 ;  /* 0x00000008c00f7210 */ /* 0x000fe20007ffe1c1 */
[----:B------:R-:W-:Y:S01]  /*11140*/  VIADD R8, R6, 0x180 ;  /* 0x0000018006087836 */ /* 0x000fe20000000000 */
[----:B------:R-:W-:Y:S02]  /*11150*/  WARPGROUP.DEPBAR.LE gsb0, 0x0 ;  /* 0x00008000000079c5 */ /* 0x000fe40000010000 */
[----:B------:R-:W-:-:S06]  /*11160*/  WARPGROUP.ARRIVE ;  /* 0x00000000000079c5 */ /* 0x000fcc0000000000 */
[----:B------:R-:W-:Y:S01]  /*11170*/  HGMMA.64x128x16.F32.BF16 R88, R172, gdesc[UR4].tnspB, R88, gsb0 ;  /* 0x41e00004ac587df0 */ /* 0x000fe20008001858 */
[----:B------:R-:W-:Y:S02]  /*11180*/  R2UR UR6, R8 ;  /* 0x00000000080672ca */ /* 0x000fe400000e0000 */
[----:B------:R-:W-:Y:S01]  /*11190*/  R2UR UR7, R9 ;  /* 0x00000000090772ca */ /* 0x000fe200000e0000 */
[----:B------:R-:W-:Y:S01]  /*111a0*/  IMAD.MOV.U32 R9, RZ, RZ, 0x40000040 ;  /* 0x40000040ff097424 */ /* 0x000fe200078e00ff */
[----:B------:R-:W-:Y:S02]  /*111b0*/  WARPGROUP.DEPBAR.LE gsb0, 0x0 ;  /* 0x00008000000079c5 */ /* 0x000fe40000010000 */
[----:B------:R-:W-:Y:S01]  /*111c0*/  WARPGROUP.ARRIVE ;  /* 0x00000000000079c5 */ /* 0x000fe20000000000 */
[----:B------:R-:W0:Y:S04]  /*111d0*/  SHFL.IDX PT, R172, R20, RZ, 0x1c1f ;  /* 0x001c1fff14ac7589 */ /* 0x000e2800000e0000 */
[----:B------:R-:W1:Y:S04]  /*111e0*/  SHFL.IDX PT, R20, R20, 0x1, 0x1c1f ;  /* 0x003c1f0014147f89 */ /* 0x000e6800000e0000 */
[----:B------:R-:W-:Y:S01]  /*111f0*/  HGMMA.64x128x16.F32.BF16 R88, R168, gdesc[UR4].tnspB, R88, gsb0 ;  /* 0x41e00004a8587df0 */ /* 0x000fe20008001858 */
[----:B------:R-:W-:Y:S01]  /*11200*/  R2UR UR7, R9 ;  /* 0x00000000090772ca */ /* 0x000fe200000e0000 */
[----:B------:R-:W-:-:S02]  /*11210*/  IMAD.MOV.U32 R9, RZ, RZ, 0x40000040 ;  /* 0x40000040ff097424 */ /* 0x000fc400078e00ff */
[C---:B0-----:R-:W-:Y:S02]  /*11220*/  IMAD.IADD R3, R15.reuse, 0x1, R172 ;  /* 0x000000010f037824 */ /* 0x041fe400078e02ac */
[----:B-1----:R-:W-:-:S03]  /*11230*/  IMAD.IADD R15, R15, 0x1, R20 ;  /* 0x000000010f0f7824 */ /* 0x002fc600078e0214 */
[C---:B------:R-:W-:Y:S01]  /*11240*/  ISETP.GT.AND P3, PT, R3.reuse, RZ, PT ;  /* 0x000000ff0300720c */ /* 0x040fe20003f64270 */
[----:B------:R-:W-:Y:S01]  /*11250*/  VIADD R20, R6, 0x300 ;  /* 0x0000030006147836 */ /* 0x000fe20000000000 */
[C---:B------:R-:W-:Y:S02]  /*11260*/  ISETP.GT.AND P4, PT, R3.reuse, 0x1, PT ;  /* 0x000000010300780c */ /* 0x040fe40003f84270 */
[----:B------:R-:W-:Y:S02]  /*11270*/  FSEL R24, R24, -INF , P3 ;  /* 0xff80000018187808 */ /* 0x000fe40001800000 */
[----:B------:R-:W-:Y:S02]  /*11280*/  ISETP.GT.AND P3, PT, R3, 0x8, PT ;  /* 0x000000080300780c */ /* 0x000fe40003f64270 */
[----:B------:R-:W-:Y:S02]  /*11290*/  FSEL R172, R25, -INF , P4 ;  /* 0xff80000019ac7808 */ /* 0x000fe40002000000 */
[----:B------:R-:W-:-:S02]  /*112a0*/  FMNMX.FTZ R7, R24, R11, !PT ;  /* 0x0000000b18077209 */ /* 0x000fc40007810000 */
[C---:B------:R-:W-:Y:S02]  /*112b0*/  ISETP.GT.AND P4, PT, R3.reuse, 0x9, PT ;  /* 0x000000090300780c */ /* 0x040fe40003f84270 */
[----:B------:R-:W-:Y:S02]  /*112c0*/  FSEL R28, R28, -INF , P3 ;  /* 0xff8000001c1c7808 */ /* 0x000fe40001800000 */
[----:B------:R-:W-:Y:S02]  /*112d0*/  FMNMX.FTZ R7, R172, R7, !PT ;  /* 0x00000007ac077209 */ /* 0x000fe40007810000 */
        /* <DEDUP_REMOVED lines=13> */
[----:B------:R-:W-:Y:S02]  /*113b0*/  FMNMX.FTZ R7, R36, R7, !PT ;  /* 0x0000000724077209 */ /* 0x000fe40007810000 */
[----:B------:R-:W-:-:S02]  /*113c0*/  FSEL R40, R40, -INF , P3 ;  /* 0xff80000028287808 */ /* 0x000fc40001800000 */
[----:B------:R-:W-:Y:S02]  /*113d0*/  ISETP.GT.AND P3, PT, R3, 0x28, PT ;  /* 0x000000280300780c */ /* 0x000fe40003f64270 */
[----:B------:R-:W-:Y:S02]  /*113e0*/  ISETP.GT.AND P5, PT, R15, RZ, PT ;  /* 0x000000ff0f00720c */ /* 0x000fe40003fa4270 */
[----:B------:R-:W-:Y:S02]  /*113f0*/  FSEL R44, R44, -INF , P3 ;  /* 0xff8000002c2c7808 */ /* 0x000fe40001800000 */
[----:B------:R-:W-:Y:S02]  /*11400*/  ISETP.GT.AND P3, PT, R3, 0x30, PT ;  /* 0x000000300300780c */ /* 0x000fe40003f64270 */
[----:B------:R-:W-:Y:S02]  /*11410*/  FSEL R26, R26, -INF , P5 ;  /* 0xff8000001a1a7808 */ /* 0x000fe40002800000 */
[----:B------:R-:W-:-:S02]  /*11420*/  FSEL R48, R48, -INF , P3 ;  /* 0xff80000030307808 */ /* 0x000fc40001800000 */
[----:B------:R-:W-:Y:S02]  /*11430*/  ISETP.GT.AND P3, PT, R3, 0x38, PT ;  /* 0x000000380300780c */ /* 0x000fe40003f64270 */
[----:B------:R-:W-:Y:S02]  /*11440*/  ISETP.GT.AND P5, PT, R15, 0x8, PT ;  /* 0x000000080f00780c */ /* 0x000fe40003fa4270 */
        /* <DEDUP_REMOVED lines=23> */
[C---:B------:R-:W-:Y:S02]  /*115c0*/  ISETP.GT.AND P5, PT, R15.reuse, 0x28, PT ;  /* 0x000000280f00780c */ /* 0x040fe40003fa4270 */
[----:B------:R-:W-:Y:S02]  /*115d0*/  FSEL R84, R84, -INF , P3 ;  /* 0xff80000054547808 */ /* 0x000fe40001800000 */
[----:B------:R-:W-:Y:S02]  /*115e0*/  FSEL R46, R46, -INF , P5 ;  /* 0xff8000002e2e7808 */ /* 0x000fe40002800000 */
[----:B------:R-:W-:Y:S01]  /*115f0*/  ISETP.GT.AND P5, PT, R15, 0x30, PT ;  /* 0x000000300f00780c */ /* 0x000fe20003fa4270 */
[----:B------:R-:W-:Y:S02]  /*11600*/  WARPGROUP.DEPBAR.LE gsb0, 0x0 ;  /* 0x00008000000079c5 */ /* 0x000fe40000010000 */
[----:B------:R-:W-:Y:S01]  /*11610*/  FSEL R168, R37, -INF , P4 ;  /* 0xff80000025a87808 */ /* 0x000fe20002000000 */
[----:B------:R-:W-:Y:S01]  /*11620*/  WARPGROUP.ARRIVE ;  /* 0x00000000000079c5 */ /* 0x000fe20000000000 */
        /* <DEDUP_REMOVED lines=33> */
[----:B------:R-:W-:Y:S01]  /*11840*/  FMNMX.FTZ R7, R69, R8, !PT ;  /* 0x0000000845077209 */ /* 0x000fe20007810000 */
[----:B------:R-:W-:Y:S01]  /*11850*/  VIADD R8, R6, 0x200 ;  /* 0x0000020006087836 */ /* 0x000fe20000000000 */
[----:B------:R-:W-:Y:S02]  /*11860*/  FSEL R73, R73, -INF , P4 ;  /* 0xff80000049497808 */ /* 0x000fe40002000000 */
[----:B------:R-:W-:Y:S02]  /*11870*/  FMNMX.FTZ R7, R72, R7, !PT ;  /* 0x0000000748077209 */ /* 0x000fe40007810000 */
[----:B------:R-:W-:-:S02]  /*11880*/  R2UR UR6, R8 ;  /* 0x00000000080672ca */ /* 0x000fc400000e0000 */
[----:B------:R-:W-:Y:S02]  /*11890*/  ISETP.GT.AND P4, PT, R3, 0x69, PT ;  /* 0x000000690300780c */ /* 0x000fe40003f84270 */
[----:B------:R-:W-:Y:S02]  /*118a0*/  FMNMX.FTZ R7, R73, R7, !PT ;  /* 0x0000000749077209 */ /* 0x000fe40007810000 */
[----:B------:R-:W-:Y:S02]  /*118b0*/  FSEL R77, R77, -INF , P4 ;  /* 0xff8000004d4d7808 */ /* 0x000fe40002000000 */
[----:B------:R-:W-:Y:S02]  /*118c0*/  FMNMX.FTZ R8, R76, R7, !PT ;  /* 0x000000074c087209 */ /* 0x000fe40007810000 */
[----:B------:R-:W-:Y:S02]  /*118d0*/  ISETP.GT.AND P4, PT, R3, 0x71, PT ;  /* 0x000000710300780c */ /* 0x000fe40003f84270 */
[----:B------:R-:W-:Y:S01]  /*118e0*/  FMNMX.FTZ R7, R77, R8, !PT ;  /* 0x000000084d077209 */ /* 0x000fe20007810000 */
[----:B------:R-:W-:Y:S01]  /*118f0*/  HGMMA.64x128x16.F32.BF16 R88, R152, gdesc[UR4].tnspB, R88, gsb0 ;  /* 0x41e0000498587df0 */ /* 0x000fe20008001858 */
[----:B------:R-:W-:-:S02]  /*11900*/  FSEL R81, R81, -INF , P4 ;  /* 0xff80000051517808 */ /* 0x000fc40002000000 */
[----:B------:R-:W-:Y:S02]  /*11910*/  FMNMX.FTZ R8, R80, R7, !PT ;  /* 0x0000000750087209 */ /* 0x000fe40007810000 */
[----:B------:R-:W-:Y:S02]  /*11920*/  ISETP.GT.AND P4, PT, R3, 0x79, PT ;  /* 0x000000790300780c */ /* 0x000fe40003f84270 */
[----:B------:R-:W-:Y:S02]  /*11930*/  FMNMX.FTZ R3, R81, R8, !PT ;  /* 0x0000000851037209 */ /* 0x000fe40007810000 */
[----:B------:R-:W-:Y:S02]  /*11940*/  R2UR UR7, R9 ;  /* 0x00000000090772ca */ /* 0x000fe400000e0000 */
[----:B------:R-:W-:Y:S02]  /*11950*/  FMNMX.FTZ R3, R84, R3, !PT ;  /* 0x0000000354037209 */ /* 0x000fe40007810000 */
[----:B------:R-:W-:-:S02]  /*11960*/  FSEL R50, R50, -INF , P5 ;  /* 0xff80000032327808 */ /* 0x000fc40002800000 */
        /* <DEDUP_REMOVED lines=19> */
[----:B------:R-:W-:Y:S01]  /*11aa0*/  FSEL R152, R85, -INF , P4 ;  /* 0xff80000055987808 */ /* 0x000fe20002000000 */
[----:B------:R-:W-:Y:S01]  /*11ab0*/  WARPGROUP.ARRIVE ;  /* 0x00000000000079c5 */ /* 0x000fe20000000000 */
[----:B------:R-:W-:Y:S02]  /*11ac0*/  ISETP.GT.AND P4, PT, R15, 0x1, PT ;  /* 0x000000010f00780c */ /* 0x000fe40003f84270 */
[----:B------:R-:W-:Y:S01]  /*11ad0*/  FMNMX.FTZ R21, R152, R3, !PT ;  /* 0x0000000398157209 */ /* 0x000fe20007810000 */
[----:B------:R-:W-:Y:S01]  /*11ae0*/  IMAD.U32 R3, RZ, RZ, UR44 ;  /* 0x0000002cff037e24 */ /* 0x000fe2000f8e00ff */
[----:B------:R-:W-:Y:S02]  /*11af0*/  FSEL R154, R27, -INF , P4 ;  /* 0xff8000001b9a7808 */ /* 0x000fe40002000000 */
[----:B------:R-:W-:Y:S01]  /*11b00*/  ISETP.GT.AND P4, PT, R15, 0x9, PT ;  /* 0x000000090f00780c */ /* 0x000fe20003f84270 */
[----:B------:R-:W0:Y:S02]  /*11b10*/  SHFL.BFLY PT, R8, R21, 0x2, 0x1f ;  /* 0x0c401f0015087f89 */ /* 0x000e2400000e0000 */
[----:B0-----:R-:W-:-:S02]  /*11b20*/  FMNMX.FTZ R33, R21, R8, !PT ;  /* 0x0000000815217209 */ /* 0x001fc40007810000 */
[----:B------:R-:W-:-:S03]  /*11b30*/  FMNMX.FTZ R21, R26, R12, !PT ;  /* 0x0000000c1a157209 */ /* 0x000fc60007810000 */
[----:B------:R-:W0:Y:S01]  /*11b40*/  SHFL.BFLY PT, R8, R33, 0x1, 0x1f ;  /* 0x0c201f0021087f89 */ /* 0x000e2200000e0000 */
[----:B------:R-:W-:-:S04]  /*11b50*/  FMNMX.FTZ R21, R154, R21, !PT ;  /* 0x000000159a157209 */ /* 0x000fc80007810000 */
[----:B------:R-:W-:Y:S02]  /*11b60*/  FMNMX.FTZ R21, R30, R21, !PT ;  /* 0x000000151e157209 */ /* 0x000fe40007810000 */
[----:B0-----:R-:W-:Y:S01]  /*11b70*/  FMNMX.FTZ R7, R33, R8, !PT ;  /* 0x0000000821077209 */ /* 0x001fe20007810000 */
[----:B------:R-:W-:-:S03]  /*11b80*/  VIADD R8, R6, 0x280 ;  /* 0x0000028006087836 */ /* 0x000fc60000000000 */
[C---:B------:R-:W-:Y:S01]  /*11b90*/  FSETP.NEU.FTZ.AND P3, PT, R7.reuse, -INF , PT ;  /* 0xff8000000700780b */ /* 0x040fe20003f7d000 */
[----:B------:R-:W-:Y:S01]  /*11ba0*/  FMUL.FTZ R29, R7, R3 ;  /* 0x00000003071d7220 */ /* 0x000fe20000410000 */
[----:B------:R-:W-:-:S04]  /*11bb0*/  R2UR UR6, R8 ;  /* 0x00000000080672ca */ /* 0x000fc800000e0000 */
[----:B------:R-:W-:-:S05]  /*11bc0*/  FSEL R29, R29, RZ, P3 ;  /* 0x000000ff1d1d7208 */ /* 0x000fca0001800000 */
[-CC-:B------:R-:W-:Y:S01]  /*11bd0*/  FFMA.FTZ R9, R28, R3.reuse, -R29.reuse ;  /* 0x000000031c097223 */ /* 0x180fe2000001081d */
[-CC-:B------:R-:W-:Y:S01]  /*11be0*/  FFMA.FTZ R28, R174, R3.reuse, -R29.reuse ;  /* 0x00000003ae1c7223 */ /* 0x180fe2000001081d */
[-CC-:B------:R-:W-:Y:S01]  /*11bf0*/  FFMA.FTZ R27, R32, R3.reuse, -R29.reuse ;  /* 0x00000003201b7223 */ /* 0x180fe2000001081d */
[-CC-:B------:R-:W-:Y:S01]  /*11c00*/  FFMA.FTZ R32, R168, R3.reuse, -R29.reuse ;  /* 0x00000003a8207223 */ /* 0x180fe2000001081d */
[----:B------:R-:W-:Y:S01]  /*11c10*/  HGMMA.64x128x16.F32.BF16 R88, R156, gdesc[UR4].tnspB, R88, gsb0 ;  /* 0x41e000049c587df0 */ /* 0x000fe20008001858 */
[-CC-:B------:R-:W-:Y:S01]  /*11c20*/  FFMA.FTZ R25, R24, R3.reuse, -R29.reuse ;  /* 0x0000000318197223 */ /* 0x180fe2000001081d */
[-CC-:B------:R-:W-:Y:S01]  /*11c30*/  FFMA.FTZ R24, R172, R3.reuse, -R29.reuse ;  /* 0x00000003ac187223 */ /* 0x180fe2000001081d */
[-CC-:B------:R-:W-:Y:S01]  /*11c40*/  FFMA.FTZ R172, R40, R3.reuse, -R29.reuse ;  /* 0x0000000328ac7223 */ /* 0x180fe2000001081d */
[-CC-:B------:R-:W-:Y:S01]  /*11c50*/  FFMA.FTZ R40, R178, R3.reuse, -R29.reuse ;  /* 0x00000003b2287223 */ /* 0x180fe2000001081d */
[-CC-:B------:R-:W-:Y:S01]  /*11c60*/  FFMA.FTZ R37, R48, R3.reuse, -R29.reuse ;  /* 0x0000000330257223 */ /* 0x180fe2000001081d */
[----:B------:R-:W-:Y:S01]  /*11c70*/  FFMA.FTZ R48, R232, R3, -R29 ;  /* 0x00000003e8307223 */ /* 0x000fe2000001081d */
[----:B------:R-:W-:Y:S01]  /*11c80*/  R2UR UR6, R20 ;  /* 0x00000000140672ca */ /* 0x000fe200000e0000 */
[----:B------:R-:W-:-:S02]  /*11c90*/  VIADD R20, R6, 0x380 ;  /* 0x0000038006147836 */ /* 0x000fc40000000000 */
        /* <DEDUP_REMOVED lines=29> */
[----:B------:R-:W-:Y:S01]  /*11e70*/  FSEL R156, R31, -INF , P4 ;  /* 0xff8000001f9c7808 */ /* 0x000fe20002000000 */
[--C-:B------:R-:W-:Y:S01]  /*11e80*/  FFMA.FTZ R31, R36, R3, -R29.reuse ;  /* 0x00000003241f7223 */ /* 0x100fe2000001081d */
[----:B------:R-:W-:Y:S01]  /*11e90*/  ISETP.GT.AND P4, PT, R15, 0x11, PT ;  /* 0x000000110f00780c */ /* 0x000fe20003f84270 */
[----:B------:R-:W-:Y:S01]  /*11ea0*/  WARPGROUP.ARRIVE ;  /* 0x00000000000079c5 */ /* 0x000fe20000000000 */
[----:B------:R-:W-:Y:S01]  /*11eb0*/  FMNMX.FTZ R21, R156, R21, !PT ;  /* 0x000000159c157209 */ /* 0x000fe20007810000 */
[----:B------:R-:W-:Y:S01]  /*11ec0*/  MUFU.EX2 R56, R56 ;  /* 0x0000003800387308 */ /* 0x000fe20000000800 */
[----:B------:R-:W-:Y:S01]  /*11ed0*/  FSEL R158, R35, -INF , P4 ;  /* 0xff800000239e7808 */ /* 0x000fe20002000000 */
[--C-:B------:R-:W-:Y:S01]  /*11ee0*/  FFMA.FTZ R35, R44, R3, -R29.reuse ;  /* 0x000000032c237223 */ /* 0x100fe2000001081d */
[----:B------:R-:W-:Y:S01]  /*11ef0*/  FMNMX.FTZ R21, R34, R21, !PT ;  /* 0x0000001522157209 */ /* 0x000fe20007810000 */
[----:B------:R-:W-:Y:S01]  /*11f00*/  FFMA.FTZ R44, R180, R3, -R29 ;  /* 0x00000003b42c7223 */ /* 0x000fe2000001081d */
[----:B------:R-:W-:-:S02]  /*11f10*/  ISETP.GT.AND P4, PT, R15, 0x19, PT ;  /* 0x000000190f00780c */ /* 0x000fc40003f84270 */
[----:B------:R-:W-:Y:S01]  /*11f20*/  FMNMX.FTZ R21, R158, R21, !PT ;  /* 0x000000159e157209 */ /* 0x000fe20007810000 */
[----:B------:R-:W-:Y:S01]  /*11f30*/  MUFU.EX2 R31, R31 ;  /* 0x0000001f001f7308 */ /* 0x000fe20000000800 */
[----:B------:R-:W-:Y:S01]  /*11f40*/  FSEL R174, R39, -INF , P4 ;  /* 0xff80000027ae7808 */ /* 0x000fe20002000000 */
[--C-:B------:R-:W-:Y:S01]  /*11f50*/  FFMA.FTZ R39, R182, R3, -R29.reuse ;  /* 0x00000003b6277223 */ /* 0x100fe2000001081d */
[----:B------:R-:W-:Y:S02]  /*11f60*/  FMNMX.FTZ R21, R38, R21, !PT ;  /* 0x0000001526157209 */ /* 0x000fe40007810000 */
[----:B------:R-:W-:Y:S02]  /*11f70*/  ISETP.GT.AND P4, PT, R15, 0x21, PT ;  /* 0x000000210f00780c */ /* 0x000fe40003f84270 */
        /* <DEDUP_REMOVED lines=11> */
[----:B------:R-:W-:Y:S01]  /*12030*/  FMNMX.FTZ R21, R46, R21, !PT ;  /* 0x000000152e157209 */ /* 0x000fe20007810000 */
[----:B------:R-:W-:Y:S01]  /*12040*/  FFMA.FTZ R72, R81, R3, -R29 ;  /* 0x0000000351487223 */ /* 0x000fe2000001081d */
[----:B------:R-:W-:Y:S02]  /*12050*/  ISETP.GT.AND P4, PT, R15, 0x31, PT ;  /* 0x000000310f00780c */ /* 0x000fe40003f84270 */
[----:B------:R-:W-:Y:S01]  /*12060*/  FMNMX.FTZ R21, R168, R21, !PT ;  /* 0x00000015a8157209 */ /* 0x000fe20007810000 */
[----:B------:R-:W-:Y:S01]  /*12070*/  MUFU.EX2 R39, R39 ;  /* 0x0000002700277308 */ /* 0x000fe20000000800 */
[----:B------:R-:W-:-:S02]  /*12080*/  FSEL R51, R51, -INF , P4 ;  /* 0xff80000033337808 */ /* 0x000fc40002000000 */
[----:B------:R-:W-:Y:S02]  /*12090*/  FMNMX.FTZ R8, R50, R21, !PT ;  /* 0x0000001532087209 */ /* 0x000fe40007810000 */
[----:B------:R-:W-:Y:S02]  /*120a0*/  ISETP.GT.AND P4, PT, R15, 0x39, PT ;  /* 0x000000390f00780c */ /* 0x000fe40003f84270 */
[----:B------:R-:W-:Y:S01]  /*120b0*/  FMNMX.FTZ R21, R51, R8, !PT ;  /* 0x0000000833157209 */ /* 0x000fe20007810000 */
[----:B------:R-:W-:Y:S01]  /*120c0*/  MUFU.EX2 R43, R43 ;  /* 0x0000002b002b7308 */ /* 0x000fe20000000800 */
[----:B------:R-:W-:Y:S02]  /*120d0*/  FSEL R55, R55, -INF , P4 ;  /* 0xff80000037377808 */ /* 0x000fe40002000000 */
[----:B------:R-:W-:Y:S02]  /*120e0*/  FMNMX.FTZ R8, R54, R21, !PT ;  /* 0x0000001536087209 */ /* 0x000fe40007810000 */
[----:B------:R-:W-:-:S02]  /*120f0*/  ISETP.GT.AND P4, PT, R15, 0x41, PT ;  /* 0x000000410f00780c */ /* 0x000fc40003f84270 */
[----:B------:R-:W-:Y:S01]  /*12100*/  FMNMX.FTZ R21, R55, R8, !PT ;  /* 0x0000000837157209 */ /* 0x000fe20007810000 */
[----:B------:R-:W-:Y:S01]  /*12110*/  MUFU.EX2 R45, R45 ;  /* 0x0000002d002d7308 */ /* 0x000fe20000000800 */
[----:B------:R-:W-:Y:S02]  /*12120*/  FSEL R59, R59, -INF , P4 ;  /* 0xff8000003b3b7808 */ /* 0x000fe40002000000 */
        /* <DEDUP_REMOVED lines=36> */
[----:B0-----:R-:W-:Y:S02]  /*12370*/  F2FP.BF16.F32.PACK_AB R152, R48, R41 ;  /* 0x000000293098723e */ /* 0x001fe400000010ff */
[----:B------:R-:W-:Y:S01]  /*12380*/  FMNMX.FTZ R21, R232, R21, !PT ;  /* 0x00000015e8157209 */ /* 0x000fe20007810000 */
[----:B------:R0:W-:Y:S04]  /*12390*/  MUFU.EX2 R15, R60 ;  /* 0x0000003c000f7308 */ /* 0x0001e80000000800 */
[----:B------:R-:W1:Y:S04]  /*123a0*/  SHFL.BFLY PT, R8, R21, 0x2, 0x1f ;  /* 0x0c401f0015087f89 */ /* 0x000e6800000e0000 */
[----:B------:R-:W-:Y:S01]  /*123b0*/  MUFU.EX2 R76, R76 ;  /* 0x0000004c004c7308 */ /* 0x000fe20000000800 */
[----:B0-----:R-:W-:-:S07]  /*123c0*/  FFMA.FTZ R60, R69, R3, -R29 ;  /* 0x00000003453c7223 */ /* 0x001fce000001081d */
[----:B------:R-:W-:Y:S01]  /*123d0*/  MUFU.EX2 R60, R60 ;  /* 0x0000003c003c7308 */ /* 0x000fe20000000800 */
[----:B-1----:R-:W-:-:S05]  /*123e0*/  FMNMX.FTZ R8, R21, R8, !PT ;  /* 0x0000000815087209 */ /* 0x002fca0007810000 */
[----:B------:R-:W0:Y:S02]  /*123f0*/  SHFL.BFLY PT, R21, R8, 0x1, 0x1f ;  /* 0x0c201f0008157f89 */ /* 0x000e2400000e0000 */
[----:B0-----:R-:W-:Y:S01]  /*12400*/  FMNMX.FTZ R8, R8, R21, !PT ;  /* 0x0000001508087209 */ /* 0x001fe20007810000 */
[----:B------:R-:W-:-:S03]  /*12410*/  IMAD.MOV.U32 R21, RZ, RZ, 0x40000040 ;  /* 0x40000040ff157424 */ /* 0x000fc600078e00ff */
[C---:B------:R-:W-:Y:S01]  /*12420*/  FSETP.NEU.FTZ.AND P4, PT, R8.reuse, -INF , PT ;  /* 0xff8000000800780b */ /* 0x040fe20003f9d000 */
[----:B------:R-:W-:Y:S01]  /*12430*/  FMUL.FTZ R61, R8, R3 ;  /* 0x00000003083d7220 */ /* 0x000fe20000410000 */
[----:B------:R-:W-:Y:S01]  /*12440*/  R2UR UR7, R21 ;  /* 0x00000000150772ca */ /* 0x000fe200000e0000 */
[----:B------:R-:W-:-:S03]  /*12450*/  IMAD.MOV.U32 R21, RZ, RZ, 0x40000040 ;  /* 0x40000040ff157424 */ /* 0x000fc600078e00ff */
[----:B------:R-:W-:-:S05]  /*12460*/  FSEL R29, R61, RZ, P4 ;  /* 0x000000ff3d1d7208 */ /* 0x000fca0002000000 */
[-CC-:B------:R-:W-:Y:S01]  /*12470*/  FFMA.FTZ R175, R46, R3.reuse, -R29.reuse ;  /* 0x000000032eaf7223 */ /* 0x180fe2000001081d */
[----:B------:R-:W-:Y:S01]  /*12480*/  FSEL R46, R7, RZ, P3 ;  /* 0x000000ff072e7208 */ /* 0x000fe20001800000 */
[-CC-:B------:R-:W-:Y:S01]  /*12490*/  FFMA.FTZ R26, R26, R3.reuse, -R29.reuse ;  /* 0x000000031a1a7223 */ /* 0x180fe2000001081d */
[-C--:B------:R-:W-:Y:S01]  /*124a0*/  FFMA.FTZ R181, R154, R3.reuse, -R29 ;  /* 0x000000039ab57223 */ /* 0x080fe2000001081d */
[----:B------:R-:W-:Y:S01]  /*124b0*/  HGMMA.64x128x16.F32.BF16 R88, R160, gdesc[UR4].tnspB, R88, gsb0 ;  /* 0x41e00004a0587df0 */ /* 0x000fe20008001858 */
[----:B------:R-:W-:Y:S01]  /*124c0*/  R2UR UR6, R20 ;  /* 0x00000000140672ca */ /* 0x000fe200000e0000 */
[----:B------:R-:W-:Y:S01]  /*124d0*/  FADD.FTZ R46, -R46, R11 ;  /* 0x0000000b2e2e7221 */ /* 0x000fe20000010100 */
[----:B------:R-:W-:Y:S01]  /*124e0*/  R2UR UR7, R21 ;  /* 0x00000000150772ca */ /* 0x000fe200000e0000 */
[----:B------:R-:W-:Y:S01]  /*124f0*/  MUFU.EX2 R26, R26 ;  /* 0x0000001a001a7308 */ /* 0x000fe20000000800 */
[----:B------:R-:W-:Y:S01]  /*12500*/  FSEL R11, R8, RZ, P4 ;  /* 0x000000ff080b7208 */ /* 0x000fe20002000000 */
[-C--:B------:R-:W-:Y:S01]  /*12510*/  FMUL.FTZ R6, R46, R3.reuse ;  /* 0x000000032e067220 */ /* 0x080fe20000410000 */
[-CC-:B------:R-:W-:Y:S01]  /*12520*/  FFMA.FTZ R183, R30, R3.reuse, -R29.reuse ;  /* 0x000000031eb77223 */ /* 0x180fe2000001081d */
[-CC-:B------:R-:W-:Y:S01]  /*12530*/  FFMA.FTZ R84, R156, R3.reuse, -R29.reuse ;  /* 0x000000039c547223 */ /* 0x180fe2000001081d */
[-CC-:B------:R-:W-:Y:S01]  /*12540*/  FFMA.FTZ R177, R34, R3.reuse, -R29.reuse ;  /* 0x0000000322b17223 */ /* 0x180fe2000001081d */
[----:B------:R-:W-:Y:S01]  /*12550*/  FADD.FTZ R12, -R11, R12 ;  /* 0x0000000c0b0c7221 */ /* 0x000fe20000010100 */
[----:B------:R-:W-:Y:S01]  /*12560*/  IADD3 R20, -R233, 0xb, RZ ;  /* 0x0000000be9147810 */ /* 0x000fe20007ffe1ff */
[----:B------:R-:W-:Y:S01]  /*12570*/  MUFU.EX2 R6, R6 ;  /* 0x0000000600067308 */ /* 0x000fe20000000800 */
[-C--:B------:R-:W-:Y:S01]  /*12580*/  FFMA.FTZ R30, R158, R3.reuse, -R29 ;  /* 0x000000039e1e7223 */ /* 0x080fe2000001081d */
[----:B------:R-:W-:Y:S01]  /*12590*/  FMUL.FTZ R11, R12, R3 ;  /* 0x000000030c0b7220 */ /* 0x000fe20000410000 */
[----:B------:R-:W-:-:S02]  /*125a0*/  @!P1 IMAD R12, R184, 0x8, R2 ;  /* 0x00000008b80c9824 */ /* 0x000fc400078e0202 */
[-CC-:B------:R-:W-:Y:S01]  /*125b0*/  FFMA.FTZ R179, R38, R3.reuse, -R29.reuse ;  /* 0x0000000326b37223 */ /* 0x180fe2000001081d */
[----:B------:R-:W-:Y:S02]  /*125c0*/  @!P1 IMAD R46, R14, 0x8, R2 ;  /* 0x000000080e2e9824 */ /* 0x000fe400078e0202 */
[-CC-:B------:R-:W-:Y:S01]  /*125d0*/  FFMA.FTZ R80, R174, R3.reuse, -R29.reuse ;  /* 0x00000003ae507223 */ /* 0x180fe2000001081d */
[----:B------:R-:W-:Y:S01]  /*125e0*/  @!P1 VIADD R12, R12, 0x28840 ;  /* 0x000288400c0c9836 */ /* 0x000fe20000000000 */
[----:B------:R-:W0:Y:S01]  /*125f0*/  MUFU.EX2 R11, R11 ;  /* 0x0000000b000b7308 */ /* 0x000e220000000800 */
[-CC-:B------:R-:W-:Y:S01]  /*12600*/  FFMA.FTZ R173, R42, R3.reuse, -R29.reuse ;  /* 0x000000032aad7223 */ /* 0x180fe2000001081d */
[-CC-:B------:R-:W-:Y:S01]  /*12610*/  FFMA.FTZ R42, R51, R3.reuse, -R29.reuse ;  /* 0x00000003332a7223 */ /* 0x180fe2000001081d */
[----:B------:R-:W-:Y:S01]  /*12620*/  FFMA.FTZ R34, R36, R3, -R29 ;  /* 0x0000000324227223 */ /* 0x000fe2000001081d */
[----:B------:R-:W-:Y:S01]  /*12630*/  @!P1 PRMT R21, RZ, 0x654, R12 ;  /* 0x00000654ff159816 */ /* 0x000fe2000000000c */
[----:B------:R-:W-:-:S02]  /*12640*/  @!P1 VIADD R46, R46, 0x28860 ;  /* 0x000288602e2e9836 */ /* 0x000fc40000000000 */
[-CC-:B------:R-:W-:Y:S01]  /*12650*/  FFMA.FTZ R36, R168, R3.reuse, -R29.reuse ;  /* 0x00000003a8247223 */ /* 0x180fe2000001081d */
[-CC-:B------:R-:W-:Y:S01]  /*12660*/  FFMA.FTZ R169, R50, R3.reuse, -R29.reuse ;  /* 0x0000000332a97223 */ /* 0x180fe2000001081d */
[----:B------:R-:W1:Y:S01]  /*12670*/  MUFU.EX2 R181, R181 ;  /* 0x000000b500b57308 */ /* 0x000e620000000800 */
[-CC-:B------:R-:W-:Y:S01]  /*12680*/  FFMA.FTZ R171, R54, R3.reuse, -R29.reuse ;  /* 0x0000000336ab7223 */ /* 0x180fe2000001081d */
[----:B------:R-:W-:Y:S01]  /*12690*/  @!P1 PRMT R46, RZ, 0x654, R46 ;  /* 0x00000654ff2e9816 */ /* 0x000fe2000000002e */
[-CC-:B------:R-:W-:Y:S01]  /*126a0*/  FFMA.FTZ R38, R55, R3.reuse, -R29.reuse ;  /* 0x0000000337267223 */ /* 0x180fe2000001081d */
[-CC-:B------:R-:W-:Y:S01]  /*126b0*/  FFMA.FTZ R153, R58, R3.reuse, -R29.reuse ;  /* 0x000000033a997223 */ /* 0x180fe2000001081d */
[-CC-:B------:R-:W-:Y:S01]  /*126c0*/  FFMA.FTZ R59, R59, R3.reuse, -R29.reuse ;  /* 0x000000033b3b7223 */ /* 0x180fe2000001081d */
[-CC-:B------:R-:W-:Y:S01]  /*126d0*/  FFMA.FTZ R155, R62, R3.reuse, -R29.reuse ;  /* 0x000000033e9b7223 */ /* 0x180fe2000001081d */
[-CC-:B------:R-:W-:Y:S01]  /*126e0*/  FFMA.FTZ R157, R66, R3.reuse, -R29.reuse ;  /* 0x00000003429d7223 */ /* 0x180fe2000001081d */
[----:B------:R-:W2:Y:S01]  /*126f0*/  MUFU.EX2 R183, R183 ;  /* 0x000000b700b77308 */ /* 0x000ea20000000800 */
[----:B0-----:R-:W-:Y:S01]  /*12700*/  FFMA.FTZ R0, R11, R0, R26 ;  /* 0x000000000b007223 */ /* 0x001fe2000001001a */
[-CC-:B------:R-:W-:Y:S01]  /*12710*/  FFMA.FTZ R159, R70, R3.reuse, -R29.reuse ;  /* 0x00000003469f7223 */ /* 0x180fe2000001081d */
[-CC-:B------:R-:W-:Y:S01]  /*12720*/  FFMA.FTZ R78, R78, R3.reuse, -R29.reuse ;  /* 0x000000034e4e7223 */ /* 0x180fe2000001081d */
[-CC-:B------:R-:W-:Y:S01]  /*12730*/  FFMA.FTZ R82, R82, R3.reuse, -R29.reuse ;  /* 0x0000000352527223 */ /* 0x180fe2000001081d */
[--C-:B------:R-:W-:Y:S01]  /*12740*/  FFMA.FTZ R83, R83, R3, -R29.reuse ;  /* 0x0000000353537223 */ /* 0x100fe2000001081d */
[----:B------:R-:W-:Y:S01]  /*12750*/  F2FP.BF16.F32.PACK_AB R154, R52, R15 ;  /* 0x0000000f349a723e */ /* 0x000fe200000010ff */
[-CC-:B------:R-:W-:Y:S01]  /*12760*/  FFMA.FTZ R86, R86, R3.reuse, -R29.reuse ;  /* 0x0000000356567223 */ /* 0x180fe2000001081d */
[----:B------:R-:W0:Y:S01]  /*12770*/  MUFU.EX2 R84, R84 ;  /* 0x0000005400547308 */ /* 0x000e220000000800 */
[C---:B-1----:R-:W-:Y:S01]  /*12780*/  FADD.FTZ R14, R181.reuse, R0 ;  /* 0x00000000b50e7221 */ /* 0x042fe20000010000 */
[----:B------:R-:W-:Y:S01]  /*12790*/  FFMA.FTZ R0, R178, R3, -R29 ;  /* 0x00000003b2007223 */ /* 0x000fe2000001081d */
[----:B------:R-:W-:-:S02]  /*127a0*/  F2FP.BF16.F32.PACK_AB R181, R181, R26 ;  /* 0x0000001ab5b5723e */ /* 0x000fc400000010ff */
[C---:B------:R-:W-:Y:S01]  /*127b0*/  ISETP.GT.AND P3, PT, R10.reuse, R13, PT ;  /* 0x0000000d0a00720c */ /* 0x040fe20003f64270 */
[----:B------:R-:W-:Y:S01]  /*127c0*/  VIADD R10, R10, 0xffffffff ;  /* 0xffffffff0a0a7836 */ /* 0x000fe20000000000 */
[----:B------:R-:W-:Y:S01]  /*127d0*/  F2FP.BF16.F32.PACK_AB R178, R32, R31 ;  /* 0x0000001f20b2723e */ /* 0x000fe200000010ff */
[----:B------:R-:W1:Y:S01]  /*127e0*/  MUFU.EX2 R177, R177 ;  /* 0x000000b100b17308 */ /* 0x000e620000000800 */
[----:B--2---:R-:W-:Y:S01]  /*127f0*/  FADD.FTZ R51, R183, R14 ;  /* 0x0000000eb7337221 */ /* 0x004fe20000010000 */
[----:B------:R-:W-:Y:S02]  /*12800*/  F2FP.BF16.F32.PACK_AB R174, R40, R35 ;  /* 0x0000002328ae723e */ /* 0x000fe400000010ff */
[----:B------:R-:W-:Y:S02]  /*12810*/  F2FP.BF16.F32.PACK_AB R168, R44, R37 ;  /* 0x000000252ca8723e */ /* 0x000fe400000010ff */
[----:B------:R-:W-:Y:S02]  /*12820*/  F2FP.BF16.F32.PACK_AB R156, R56, R43 ;  /* 0x0000002b389c723e */ /* 0x000fe400000010ff */
[----:B------:R-:W2:Y:S01]  /*12830*/  MUFU.EX2 R30, R30 ;  /* 0x0000001e001e7308 */ /* 0x000ea20000000800 */
[C---:B0-----:R-:W-:Y:S01]  /*12840*/  FADD.FTZ R14, R84.reuse, R51 ;  /* 0x00000033540e7221 */ /* 0x041fe20000010000 */
[----:B------:R-:W-:-:S02]  /*12850*/  F2FP.BF16.F32.PACK_AB R183, R84, R183 ;  /* 0x000000b754b7723e */ /* 0x000fc400000010ff */
[----:B------:R-:W-:-:S04]  /*12860*/  F2FP.BF16.F32.PACK_AB R158, R60, R45 ;  /* 0x0000002d3c9e723e */ /* 0x000fc800000010ff */
        /* <DEDUP_REMOVED lines=9> */
[----:B------:R-:W5:Y:S08]  /*12900*/  MUFU.EX2 R42, R42 ;  /* 0x0000002a002a7308 */ /* 0x000f700000000800 */
[----:B------:R-:W5:Y:S08]  /*12910*/  MUFU.EX2 R171, R171 ;  /* 0x000000ab00ab7308 */ /* 0x000f700000000800 */
[----:B------:R-:W5:Y:S01]  /*12920*/  MUFU.EX2 R38, R38 ;  /* 0x0000002600267308 */ /* 0x000f620000000800 */
[----:B------:R-:W-:-:S02]  /*12930*/  WARPGROUP.DEPBAR.LE gsb0, 0x0 ;  /* 0x00008000000079c5 */ /* 0x000fc40000010000 */
[----:B------:R-:W-:Y:S01]  /*12940*/  WARPGROUP.ARRIVE ;  /* 0x00000000000079c5 */ /* 0x000fe20000000000 */
[----:B------:R-:W-:Y:S01]  /*12950*/  FFMA.FTZ R161, R74, R3, -R29 ;  /* 0x000000034aa17223 */ /* 0x000fe2000001081d */
[----:B------:R-:W-:-:S03]  /*12960*/  F2FP.BF16.F32.PACK_AB R160, R64, R47 ;  /* 0x0000002f40a0723e */ /* 0x000fc600000010ff */
[----:B------:R-:W5:Y:S01]  /*12970*/  MUFU.EX2 R153, R153 ;  /* 0x0000009900997308 */ /* 0x000f620000000800 */
[----:B------:R-:W-:Y:S01]  /*12980*/  F2FP.BF16.F32.PACK_AB R162, R68, R49 ;  /* 0x0000003144a2723e */ /* 0x000fe200000010ff */
[----:B------:R-:W-:Y:S06]  /*12990*/  HGMMA.64x128x16.F32.BF16 R88, R164, gdesc[UR4].tnspB, R88, gsb0 ;  /* 0x41e00004a4587df0 */ /* 0x000fec0008001858 */
        /* <DEDUP_REMOVED lines=13> */
[-C--:B------:R-:W-:Y:S01]  /*12a70*/  FMUL.FTZ R90, R90, R11.reuse ;  /* 0x0000000b5a5a7220 */ /* 0x080fe20000410000 */
[----:B0-----:R-:W-:Y:S01]  /*12a80*/  FADD.FTZ R20, R30, R51 ;  /* 0x000000331e147221 */ /* 0x001fe20000010000 */
[-C--:B------:R-:W-:Y:S01]  /*12a90*/  FMUL.FTZ R91, R91, R11.reuse ;  /* 0x0000000b5b5b7220 */ /* 0x080fe20000410000 */
[-C--:B------:R-:W-:Y:S01]  /*12aa0*/  FMUL.FTZ R94, R94, R11.reuse ;  /* 0x0000000b5e5e7220 */ /* 0x080fe20000410000 */
[----:B------:R-:W-:Y:S01]  /*12ab0*/  FMUL.FTZ R95, R95, R11 ;  /* 0x0000000b5f5f7220 */ /* 0x000fe20000410000 */
[----:B------:R-:W-:Y:S01]  /*12ac0*/  FADD.FTZ R51, R179, R20 ;  /* 0x00000014b3337221 */ /* 0x000fe20000010000 */
[----:B------:R-:W-:Y:S01]  /*12ad0*/  FFMA.FTZ R20, R75, R3, -R29 ;  /* 0x000000034b147223 */ /* 0x000fe2000001081d */
[----:B-1----:R-:W-:Y:S01]  /*12ae0*/  FFMA.FTZ R21, R6, R4, R25 ;  /* 0x0000000406157223 */ /* 0x002fe20000010019 */
[----:B------:R0:W-:Y:S01]  /*12af0*/  @!P1 SYNCS.ARRIVE.TRANS64.RED.A1T0 RZ, [R46+URZ], RZ ;  /* 0x000000ff2eff99a7 */ /* 0x0001e2000810043f */
[-C--:B------:R-:W-:Y:S01]  /*12b00*/  FMUL.FTZ R98, R98, R11.reuse ;  /* 0x0000000b62627220 */ /* 0x080fe20000410000 */
[-C--:B------:R-:W-:Y:S01]  /*12b10*/  FMUL.FTZ R99, R99, R11.reuse ;  /* 0x0000000b63637220 */ /* 0x080fe20000410000 */
[----:B------:R-:W-:Y:S01]  /*12b20*/  FADD.FTZ R4, R24, R21 ;  /* 0x0000001518047221 */ /* 0x000fe20000010000 */
[----:B------:R-:W-:Y:S01]  /*12b30*/  MUFU.EX2 R20, R20 ;  /* 0x0000001400147308 */ /* 0x000fe20000000800 */
[-C--:B------:R-:W-:Y:S01]  /*12b40*/  FMUL.FTZ R102, R102, R11.reuse ;  /* 0x0000000b66667220 */ /* 0x080fe20000410000 */
[-C--:B------:R-:W-:Y:S01]  /*12b50*/  FMUL.FTZ R103, R103, R11.reuse ;  /* 0x0000000b67677220 */ /* 0x080fe20000410000 */
[----:B------:R-:W-:Y:S01]  /*12b60*/  FADD.FTZ R21, R9, R4 ;  /* 0x0000000409157221 */ /* 0x000fe20000010000 */
[----:B0-----:R-:W-:Y:S01]  /*12b70*/  FADD.FTZ R46, R80, R51 ;  /* 0x00000033502e7221 */ /* 0x001fe20000010000 */
[-C--:B------:R-:W-:Y:S01]  /*12b80*/  FMUL.FTZ R106, R106, R11.reuse ;  /* 0x0000000b6a6a7220 */ /* 0x080fe20000410000 */
[-C--:B------:R-:W-:Y:S01]  /*12b90*/  FMUL.FTZ R107, R107, R11.reuse ;  /* 0x0000000b6b6b7220 */ /* 0x080fe20000410000 */
[----:B------:R-:W-:Y:S01]  /*12ba0*/  FADD.FTZ R4, R28, R21 ;  /* 0x000000151c047221 */ /* 0x000fe20000010000 */
[----:B--2---:R-:W-:Y:S01]  /*12bb0*/  FADD.FTZ R51, R173, R46 ;  /* 0x0000002ead337221 */ /* 0x004fe20000010000 */
[-C--:B------:R-:W-:Y:S01]  /*12bc0*/  FMUL.FTZ R110, R110, R11.reuse ;  /* 0x0000000b6e6e7220 */ /* 0x080fe20000410000 */
[----:B------:R-:W-:Y:S01]  /*12bd0*/  FMUL.FTZ R111, R111, R11 ;  /* 0x0000000b6f6f7220 */ /* 0x000fe20000410000 */
[----:B------:R-:W-:Y:S01]  /*12be0*/  FADD.FTZ R21, R27, R4 ;  /* 0x000000041b157221 */ /* 0x000fe20000010000 */
[----:B---3--:R-:W-:Y:S01]  /*12bf0*/  FADD.FTZ R46, R34, R51 ;  /* 0x00000033222e7221 */ /* 0x008fe20000010000 */
[----:B------:R-:W-:Y:S01]  /*12c00*/  FFMA.FTZ R4, R67, R3, -R29 ;  /* 0x0000000343047223 */ /* 0x000fe2000001081d */
[-C--:B------:R-:W-:Y:S01]  /*12c10*/  FMUL.FTZ R114, R114, R11.reuse ;  /* 0x0000000b72727220 */ /* 0x080fe20000410000 */
[----:B------:R-:W-:Y:S01]  /*12c20*/  FADD.FTZ R14, R176, R21 ;  /* 0x00000015b00e7221 */ /* 0x000fe20000010000 */
[----:B----4-:R-:W-:Y:S01]  /*12c30*/  FADD.FTZ R55, R175, R46 ;  /* 0x0000002eaf377221 */ /* 0x010fe20000010000 */
[-C--:B------:R-:W-:Y:S01]  /*12c40*/  FMUL.FTZ R115, R115, R11.reuse ;  /* 0x0000000b73737220 */ /* 0x080fe20000410000 */
[----:B------:R-:W-:Y:S01]  /*12c50*/  FMUL.FTZ R118, R118, R11 ;  /* 0x0000000b76767220 */ /* 0x000fe20000410000 */
[----:B------:R-:W-:Y:S01]  /*12c60*/  FADD.FTZ R21, R31, R14 ;  /* 0x0000000e1f157221 */ /* 0x000fe20000010000 */
[----:B------:R-:W-:Y:S01]  /*12c70*/  FFMA.FTZ R14, R180, R3, -R29 ;  /* 0x00000003b40e7223 */ /* 0x000fe2000001081d */
[----:B------:R-:W-:Y:S01]  /*12c80*/  F2FP.BF16.F32.PACK_AB R180, R24, R25 ;  /* 0x0000001918b4723e */ /* 0x000fe200000010ff */
[----:B------:R-:W0:Y:S01]  /*12c90*/  MUFU.EX2 R4, R4 ;  /* 0x0000000400047308 */ /* 0x000e220000000800 */
[----:B------:R-:W-:Y:S01]  /*12ca0*/  FADD.FTZ R21, R32, R21 ;  /* 0x0000001520157221 */ /* 0x000fe20000010000 */
[-C--:B------:R-:W-:Y:S01]  /*12cb0*/  FMUL.FTZ R119, R119, R11.reuse ;  /* 0x0000000b77777220 */ /* 0x080fe20000410000 */
[-C--:B------:R-:W-:Y:S01]  /*12cc0*/  FMUL.FTZ R122, R122, R11.reuse ;  /* 0x0000000b7a7a7220 */ /* 0x080fe20000410000 */
[----:B------:R-:W-:Y:S01]  /*12cd0*/  FMUL.FTZ R123, R123, R11 ;  /* 0x0000000b7b7b7220 */ /* 0x000fe20000410000 */
[----:B------:R-:W-:Y:S01]  /*12ce0*/  FADD.FTZ R50, R172, R21 ;  /* 0x00000015ac327221 */ /* 0x000fe20000010000 */
[--C-:B------:R-:W-:Y:S01]  /*12cf0*/  FFMA.FTZ R21, R182, R3, -R29.reuse ;  /* 0x00000003b6157223 */ /* 0x100fe2000001081d */
[----:B------:R-:W-:Y:S01]  /*12d00*/  F2FP.BF16.F32.PACK_AB R182, R28, R9 ;  /* 0x000000091cb6723e */ /* 0x000fe200000010ff */
[----:B------:R-:W1:Y:S01]  /*12d10*/  MUFU.EX2 R14, R14 ;  /* 0x0000000e000e7308 */ /* 0x000e620000000800 */
[----:B------:R-:W-:Y:S01]  /*12d20*/  FADD.FTZ R50, R33, R50 ;  /* 0x0000003221327221 */ /* 0x000fe20000010000 */
[----:B------:R-:W-:Y:S01]  /*12d30*/  FFMA.FTZ R29, R232, R3, -R29 ;  /* 0x00000003e81d7223 */ /* 0x000fe2000001081d */
[-C--:B------:R-:W-:Y:S01]  /*12d40*/  FMUL.FTZ R126, R126, R11.reuse ;  /* 0x0000000b7e7e7220 */ /* 0x080fe20000410000 */
[-C--:B------:R-:W-:Y:S01]  /*12d50*/  FMUL.FTZ R127, R127, R11.reuse ;  /* 0x0000000b7f7f7220 */ /* 0x080fe20000410000 */
[----:B------:R-:W-:Y:S01]  /*12d60*/  FADD.FTZ R51, R35, R50 ;  /* 0x0000003223337221 */ /* 0x000fe20000010000 */
[----:B-----5:R-:W-:Y:S01]  /*12d70*/  FADD.FTZ R50, R36, R55 ;  /* 0x0000003724327221 */ /* 0x020fe20000010000 */
[-C--:B------:R-:W-:Y:S01]  /*12d80*/  FMUL.FTZ R130, R130, R11.reuse ;  /* 0x0000000b82827220 */ /* 0x080fe20000410000 */
[----:B------:R2:W3:Y:S01]  /*12d90*/  MUFU.EX2 R163, R21 ;  /* 0x0000001500a37308 */ /* 0x0004e20000000800 */
        /* <DEDUP_REMOVED lines=23> */
[----:B------:R-:W-:Y:S01]  /*12f10*/  FMUL.FTZ R150, R150, R11 ;  /* 0x0000000b96967220 */ /* 0x000fe20000410000 */
[----:B------:R-:W-:Y:S01]  /*12f20*/  FADD.FTZ R24, R48, R9 ;  /* 0x0000000930187221 */ /* 0x000fe20000010000 */
[----:B------:R-:W-:Y:S01]  /*12f30*/  FADD.FTZ R25, R155, R26 ;  /* 0x0000001a9b197221 */ /* 0x000fe20000010000 */
[C---:B------:R-:W-:Y:S01]  /*12f40*/  F2FP.BF16.F32.PACK_AB R155, R0.reuse, R155 ;  /* 0x0000009b009b723e */ /* 0x040fe200000010ff */
[----:B------:R-:W-:Y:S01]  /*12f50*/  FMUL.FTZ R151, R151, R11 ;  /* 0x0000000b97977220 */ /* 0x000fe20000410000 */
[----:B------:R-:W-:Y:S01]  /*12f60*/  FADD.FTZ R9, R15, R24 ;  /* 0x000000180f097221 */ /* 0x000fe20000010000 */
[----:B------:R-:W-:Y:S01]  /*12f70*/  FADD.FTZ R26, R0, R25 ;  /* 0x00000019001a7221 */ /* 0x000fe20000010000 */
[----:B------:R-:W-:Y:S01]  /*12f80*/  F2FP.BF16.F32.PACK_AB R176, R176, R27 ;  /* 0x0000001bb0b0723e */ /* 0x000fe200000010ff */
[-C--:B------:R-:W-:Y:S01]  /*12f90*/  FMUL.FTZ R88, R88, R6.reuse ;  /* 0x0000000658587220 */ /* 0x080fe20000410000 */
[----:B------:R-:W-:Y:S01]  /*12fa0*/  FADD.FTZ R24, R52, R9 ;  /* 0x0000000934187221 */ /* 0x000fe20000010000 */
[----:B------:R-:W-:Y:S01]  /*12fb0*/  FADD.FTZ R25, R157, R26 ;  /* 0x0000001a9d197221 */ /* 0x000fe20000010000 */
[C---:B0-----:R-:W-:Y:S01]  /*12fc0*/  F2FP.BF16.F32.PACK_AB R157, R4.reuse, R157 ;  /* 0x0000009d049d723e */ /* 0x041fe200000010ff */
[-C--:B------:R-:W-:Y:S01]  /*12fd0*/  FMUL.FTZ R89, R89, R6.reuse ;  /* 0x0000000659597220 */ /* 0x080fe20000410000 */
[----:B------:R-:W-:Y:S01]  /*12fe0*/  FADD.FTZ R9, R43, R24 ;  /* 0x000000182b097221 */ /* 0x000fe20000010000 */
[----:B------:R-:W-:Y:S01]  /*12ff0*/  FADD.FTZ R26, R4, R25 ;  /* 0x00000019041a7221 */ /* 0x000fe20000010000 */
[----:B------:R-:W-:Y:S01]  /*13000*/  F2FP.BF16.F32.PACK_AB R179, R80, R179 ;  /* 0x000000b350b3723e */ /* 0x000fe200000010ff */
[-C--:B------:R-:W-:Y:S01]  /*13010*/  FMUL.FTZ R92, R92, R6.reuse ;  /* 0x000000065c5c7220 */ /* 0x080fe20000410000 */
[----:B------:R-:W-:Y:S01]  /*13020*/  FADD.FTZ R24, R56, R9 ;  /* 0x0000000938187221 */ /* 0x000fe20000010000 */
[----:B--2---:R-:W-:Y:S01]  /*13030*/  FADD.FTZ R21, R159, R26 ;  /* 0x0000001a9f157221 */ /* 0x004fe20000010000 */
[C---:B-1----:R-:W-:Y:S01]  /*13040*/  F2FP.BF16.F32.PACK_AB R159, R14.reuse, R159 ;  /* 0x0000009f0e9f723e */ /* 0x042fe200000010ff */
        /* <DEDUP_REMOVED lines=18> */
[----:B---3--:R-:W-:Y:S01]  /*13170*/  FADD.FTZ R15, R163, R15 ;  /* 0x0000000fa30f7221 */ /* 0x008fe20000010000 */
        /* <DEDUP_REMOVED lines=15> */
[----:B----4-:R-:W-:Y:S01]  /*13270*/  FADD.FTZ R0, R29, R15 ;  /* 0x0000000f1d007221 */ /* 0x010fe20000010000 */
[----:B------:R-:W-:Y:S01]  /*13280*/  F2FP.BF16.F32.PACK_AB R164, R72, R53 ;  /* 0x0000003548a4723e */ /* 0x000fe200000010ff */
[----:B------:R-:W-:Y:S01]  /*13290*/  FMUL.FTZ R112, R112, R6 ;  /* 0x0000000670707220 */ /* 0x000fe20000410000 */
[----:B------:R-:W-:Y:S01]  /*132a0*/  F2FP.BF16.F32.PACK_AB R165, R83, R82 ;  /* 0x0000005253a5723e */ /* 0x000fe200000010ff */
[C---:B------:R-:W-:Y:S01]  /*132b0*/  FADD.FTZ R4, R76.reuse, R9 ;  /* 0x000000094c047221 */ /* 0x040fe20000010000 */
        /* <DEDUP_REMOVED lines=23> */
[----:B------:R-:W-:Y:S02]  /*13430*/  IMAD.MOV.U32 R12, RZ, RZ, R8 ;  /* 0x000000ffff0c7224 */ /* 0x000fe400078e0008 */
[----:B------:R-:W-:Y:S01]  /*13440*/  IMAD.MOV.U32 R11, RZ, RZ, R7 ;  /* 0x000000ffff0b7224 */ /* 0x000fe200078e0007 */
[----:B------:R-:W-:Y:S06]  /*13450*/  @P3 BRA `(.L_x_9571) ;  /* 0xffffffd400403947 */ /* 0x000fec000383ffff */
.L_x_9561:
[----:B------:R-:W-:-:S13]  /*13460*/  ISETP.GE.AND P2, PT, R10, RZ, PT ;  /* 0x000000ff0a00720c */ /* 0x000fda0003f46270 */
[----:B------:R-:W-:Y:S05]  /*13470*/  @!P2 BRA `(.L_x_9572) ;  /* 0x000000200084a947 */ /* 0x000fea0003800000 */
[----:B------:R-:W-:Y:S02]  /*13480*/  IMAD.MOV.U32 R11, RZ, RZ, R8 ;  /* 0x000000ffff0b7224 */ /* 0x000fe400078e0008 */
[----:B------:R-:W-:Y:S02]  /*13490*/  IMAD.MOV.U32 R13, RZ, RZ, R7 ;  /* 0x000000ffff0d7224 */ /* 0x000fe400078e0007 */
[----:B------:R-:W-:Y:S02]  /*134a0*/  IMAD.MOV.U32 R14, RZ, RZ, R186 ;  /* 0x000000ffff0e7224 */ /* 0x000fe400078e00ba */
[----:B------:R-:W-:-:S07]  /*134b0*/  IMAD.MOV.U32 R12, RZ, RZ, R184 ;  /* 0x000000ffff0c7224 */ /* 0x000fce00078e00b8 */
.L_x_9582:
        /* <DEDUP_REMOVED lines=10> */
.L_x_9574:
[----:B------:R-:W-:Y:S01]  /*13560*/  IMAD R3, R184, 0x8, R2 ;  /* 0x00000008b8037824 */ /* 0x000fe200078e0202 */
[----:B------:R-:W-:-:S04]  /*13570*/  SHF.L.U32 R6, R186, 0x1f, RZ ;  /* 0x0000001fba067819 */ /* 0x000fc800000006ff */
[----:B------:R0:W1:Y:S01]  /*13580*/  SYNCS.PHASECHK.TRANS64.TRYWAIT P3, [R3+URZ+0x28830], R6 ;  /* 0x02883006030075a7 */ /* 0x000062000806017f */
[----:B------:R-:W-:Y:S05]  /*13590*/  @!P0 BRA `(.L_x_9575) ;  /* 0x0000000000048947 */ /* 0x000fea0003800000 */
[----:B------:R-:W-:Y:S01]  /*135a0*/  BPT.TRAP 0x1 ;  /* 0x000000040000795c */ /* 0x000fe20000300000 */
.L_x_9575:
[----:B------:R-:W-:Y:S04]  /*135b0*/  BSSY B0, `(.L_x_9573) ;  /* 0x0000004000007945 */ /* 0x000fe80003800000 */
[----:B-1----:R-:W-:Y:S05]  /*135c0*/  @P3 BRA `(.L_x_9576) ;  /* 0x0000000000083947 */ /* 0x002fea0003800000 */
[----:B------:R-:W1:Y:S02]  /*135d0*/  SYNCS.PHASECHK.TRANS64.TRYWAIT P3, [R3+URZ+0x28830], R6 ;  /* 0x02883006030075a7 */ /* 0x000e64000806017f */
[----:B-1----:R-:W-:Y:S05]  /*135e0*/  @!P3 BRA `(.L_x_9577) ;  /* 0x000000d80054b947 */ /* 0x002fea0003800000 */
.L_x_9576:
[----:B------:R-:W-:Y:S05]  /*135f0*/  BSYNC B0 ;  /* 0x0000000000007941 */ /* 0x000fea0003800000 */
.L_x_9573:
        /* <DEDUP_REMOVED lines=64> */
.L_x_9579:
[----:B------:R-:W-:Y:S01]  /*13a00*/  SHF.L.U32 R3, R14, 0x1f, RZ ;  /* 0x0000001f0e037819 */ /* 0x000fe200000006ff */
[----:B------:R-:W-:-:S04]  /*13a10*/  IMAD R6, R12, 0x8, R2 ;  /* 0x000000080c067824 */ /* 0x000fc800078e0202 */
[----:B------:R0:W1:Y:S01]  /*13a20*/  SYNCS.PHASECHK.TRANS64.TRYWAIT P2, [R6+URZ+0x28850], R3 ;  /* 0x02885003060075a7 */ /* 0x000062000804017f */
[----:B------:R-:W-:Y:S05]  /*13a30*/  @!P0 BRA `(.L_x_9580) ;  /* 0x0000000000048947 */ /* 0x000fea0003800000 */
[----:B------:R-:W-:Y:S01]  /*13a40*/  BPT.TRAP 0x1 ;  /* 0x000000040000795c */ /* 0x000fe20000300000 */
.L_x_9580:
[----:B-1----:R-:W-:Y:S05]  /*13a50*/  @P2 BRA `(.L_x_9578) ;  /* 0x0000000000082947 */ /* 0x002fea0003800000 */
[----:B------:R-:W1:Y:S02]  /*13a60*/  SYNCS.PHASECHK.TRANS64.TRYWAIT P2, [R6+URZ+0x28850], R3 ;  /* 0x02885003060075a7 */ /* 0x000e64000804017f */
[----:B-1----:R-:W-:Y:S05]  /*13a70*/  @!P2 BRA `(.L_x_9581) ;  /* 0x000000d40044a947 */ /* 0x002fea0003800000 */
.L_x_9578:
        /* <DEDUP_REMOVED lines=8> */
[----:B------:R-:W-:Y:S02]  /*13b00*/  R2UR UR7, R7 ;  /* 0x00000000070772ca */ /* 0x000fe400000e0000 */
[----:B------:R-:W-:Y:S02]  /*13b10*/  LOP3.LUT R3, R3, 0x4000000, RZ, 0xfc, !PT ;  /* 0x0400000003037812 */ /* 0x000fe400078efcff */
[C---:B------:R-:W-:Y:S01]  /*13b20*/  ISETP.GT.AND P2, PT, R10.reuse, RZ, PT ;  /* 0x000000ff0a00720c */ /* 0x040fe20003f44270 */
[----:B------:R-:W-:Y:S02]  /*13b30*/  VIADD R10, R10, 0xffffffff ;  /* 0xffffffff0a0a7836 */ /* 0x000fe40000000000 */
[C---:B------:R-:W-:Y:S02]  /*13b40*/  IMAD R6, R12.reuse, 0x800, R3 ;  /* 0x000008000c067824 */ /* 0x040fe400078e0203 */
[----:B------:R-:W-:-:S02]  /*13b50*/  @!P1 IMAD R12, R12, 0x8, R2 ;  /* 0x000000080c0c9824 */ /* 0x000fc400078e0202 */
[C---:B------:R-:W-:Y:S01]  /*13b60*/  VIADD R8, R6.reuse, 0x80 ;  /* 0x0000008006087836 */ /* 0x040fe20000000000 */
[----:B------:R-:W-:Y:S01]  /*13b70*/  R2UR UR6, R6 ;  /* 0x00000000060672ca */ /* 0x000fe200000e0000 */
[----:B------:R-:W-:-:S05]  /*13b80*/  @!P1 VIADD R12, R12, 0x28860 ;  /* 0x000288600c0c9836 */ /* 0x000fca0000000000 */
[----:B------:R-:W-:-:S07]  /*13b90*/  @!P1 PRMT R12, RZ, 0x654, R12 ;  /* 0x00000654ff0c9816 */ /* 0x000fce000000000c */
[----:B------:R-:W-:Y:S01]  /*13ba0*/  HGMMA.64x128x16.F32.BF16 R88, R180, gdesc[UR4].tnspB, R88, gsb0 ;  /* 0x41e00004b4587df0 */ /* 0x000fe20008001858 */
[----:B------:R-:W-:Y:S02]  /*13bb0*/  R2UR UR6, R8 ;  /* 0x00000000080672ca */ /* 0x000fe400000e0000 */
[----:B------:R-:W-:Y:S01]  /*13bc0*/  R2UR UR7, R9 ;  /* 0x00000000090772ca */ /* 0x000fe200000e0000 */
[----:B------:R-:W-:Y:S01]  /*13bd0*/  IMAD.MOV.U32 R9, RZ, RZ, 0x40000040 ;  /* 0x40000040ff097424 */ /* 0x000fe200078e00ff */
[----:B------:R-:W-:Y:S02]  /*13be0*/  FMNMX.FTZ R8, R24, R13, !PT ;  /* 0x0000000d18087209 */ /* 0x000fe40007810000 */
[----:B0-----:R-:W-:Y:S02]  /*13bf0*/  SHF.R.U32.HI R192, RZ, 0x7, R192 ;  /* 0x00000007ffc07819 */ /* 0x001fe400000116c0 */
[----:B------:R-:W-:Y:S01]  /*13c00*/  FMNMX.FTZ R3, R25, R8, !PT ;  /* 0x0000000819037209 */ /* 0x000fe20007810000 */
[----:B------:R-:W-:-:S03]  /*13c10*/  VIADD R8, R6, 0x100 ;  /* 0x0000010006087836 */ /* 0x000fc60000000000 */
[----:B------:R-:W-:-:S04]  /*13c20*/  FMNMX.FTZ R14, R28, R3, !PT ;  /* 0x000000031c0e7209 */ /* 0x000fc80007810000 */
[----:B------:R-:W-:Y:S01]  /*13c30*/  FMNMX.FTZ R3, R29, R14, !PT ;  /* 0x0000000e1d037209 */ /* 0x000fe20007810000 */
[----:B------:R-:W-:Y:S02]  /*13c40*/  WARPGROUP.DEPBAR.LE gsb0, 0x0 ;  /* 0x00008000000079c5 */ /* 0x000fe40000010000 */
[----:B------:R-:W-:-:S06]  /*13c50*/  WARPGROUP.ARRIVE ;  /* 0x00000000000079c5 */ /* 0x000fcc0000000000 */
[----:B------:R-:W-:Y:S01]  /*13c60*/  HGMMA.64x128x16.F32.BF16 R88, R176, gdesc[UR4].tnspB, R88, gsb0 ;  /* 0x41e00004b0587df0 */ /* 0x000fe20008001858 */
[----:B------:R-:W-:Y:S02]  /*13c70*/  R2UR UR6, R8 ;  /* 0x00000000080672ca */ /* 0x000fe400000e0000 */
        /* <DEDUP_REMOVED lines=36> */
[----:B------:R-:W-:-:S05]  /*13ec0*/  FMNMX.FTZ R8, R85, R8, !PT ;  /* 0x0000000855087209 */ /* 0x000fca0007810000 */
[----:B------:R-:W0:Y:S02]  /*13ed0*/  SHFL.BFLY PT, R3, R8, 0x2, 0x1f ;  /* 0x0c401f0008037f89 */ /* 0x000e2400000e0000 */
[----:B0-----:R-:W-:Y:S01]  /*13ee0*/  FMNMX.FTZ R15, R8, R3, !PT ;  /* 0x00000003080f7209 */ /* 0x001fe20007810000 */
[----:B------:R-:W-:Y:S02]  /*13ef0*/  VIADD R8, R6, 0x200 ;  /* 0x0000020006087836 */ /* 0x000fe40000000000 */
[----:B------:R-:W-:Y:S02]  /*13f00*/  IMAD.U32 R3, RZ, RZ, UR43 ;  /* 0x0000002bff037e24 */ /* 0x000fe4000f8e00ff */
[----:B------:R-:W0:Y:S02]  /*13f10*/  SHFL.BFLY PT, R14, R15, 0x1, 0x1f ;  /* 0x0c201f000f0e7f89 */ /* 0x000e2400000e0000 */
[----:B0-----:R-:W-:-:S05]  /*13f20*/  FMNMX.FTZ R7, R15, R14, !PT ;  /* 0x0000000e0f077209 */ /* 0x001fca0007810000 */
[----:B------:R-:W-:-:S04]  /*13f30*/  FADD.FTZ R14, -R7, R13 ;  /* 0x0000000d070e7221 */ /* 0x000fc80000010100 */
[-C--:B------:R-:W-:Y:S01]  /*13f40*/  FMUL.FTZ R13, R14, R3.reuse ;  /* 0x000000030e0d7220 */ /* 0x080fe20000410000 */
        /* <DEDUP_REMOVED lines=27> */
[----:B------:R-:W-:-:S02]  /*14100*/  R2UR UR6, R8 ;  /* 0x00000000080672ca */ /* 0x000fc400000e0000 */
[----:B------:R-:W-:Y:S02]  /*14110*/  R2UR UR7, R9 ;  /* 0x00000000090772ca */ /* 0x000fe400000e0000 */
        /* <DEDUP_REMOVED lines=32> */
[----:B------:R-:W-:-:S06]  /*14320*/  FFMA.FTZ R20, R72, R3, -R14 ;  /* 0x0000000348147223 */ /* 0x000fcc000001080e */
[----:B------:R-:W-:Y:S01]  /*14330*/  MUFU.EX2 R20, R20 ;  /* 0x0000001400147308 */ /* 0x000fe20000000800 */
[----:B------:R-:W-:Y:S02]  /*14340*/  WARPGROUP.DEPBAR.LE gsb0, 0x0 ;  /* 0x00008000000079c5 */ /* 0x000fe40000010000 */
[----:B------:R-:W-:Y:S01]  /*14350*/  WARPGROUP.ARRIVE ;  /* 0x00000000000079c5 */ /* 0x000fe20000000000 */
[-CC-:B------:R-:W-:Y:S01]  /*14360*/  FFMA.FTZ R168, R48, R3.reuse, -R14.reuse ;  /* 0x0000000330a87223 */ /* 0x180fe2000001080e */
[----:B------:R-:W-:-:S04]  /*14370*/  FFMA.FTZ R170, R52, R3, -R14 ;  /* 0x0000000334aa7223 */ /* 0x000fc8000001080e */
        /* <DEDUP_REMOVED lines=19> */
[----:B------:R-:W-:Y:S02]  /*144b0*/  VIADD R8, R6, 0x300 ;  /* 0x0000030006087836 */ /* 0x000fe40000000000 */
[----:B------:R-:W-:Y:S02]  /*144c0*/  IMAD.MOV.U32 R9, RZ, RZ, 0x40000040 ;  /* 0x40000040ff097424 */ /* 0x000fe400078e00ff */
[----:B------:R-:W0:Y:S01]  /*144d0*/  SHFL.BFLY PT, R32, R15, 0x1, 0x1f ;  /* 0x0c201f000f207f89 */ /* 0x000e2200000e0000 */
[----:B------:R-:W-:Y:S02]  /*144e0*/  WARPGROUP.DEPBAR.LE gsb0, 0x0 ;  /* 0x00008000000079c5 */ /* 0x000fe40000010000 */
[----:B------:R-:W-:Y:S01]  /*144f0*/  WARPGROUP.ARRIVE ;  /* 0x00000000000079c5 */ /* 0x000fe20000000000 */
[-CC-:B------:R-:W-:Y:S01]  /*14500*/  FFMA.FTZ R153, R33, R3.reuse, -R14.reuse ;  /* 0x0000000321997223 */ /* 0x180fe2000001080e */
[-CC-:B------:R-:W-:Y:S01]  /*14510*/  FFMA.FTZ R33, R41, R3.reuse, -R14.reuse ;  /* 0x0000000329217223 */ /* 0x180fe2000001080e */
[-CC-:B------:R-:W-:Y:S01]  /*14520*/  FFMA.FTZ R41, R45, R3.reuse, -R14.reuse ;  /* 0x000000032d297223 */ /* 0x180fe2000001080e */
[-CC-:B------:R-:W-:Y:S01]  /*14530*/  FFMA.FTZ R45, R53, R3.reuse, -R14.reuse ;  /* 0x00000003352d7223 */ /* 0x180fe2000001080e */
[-CC-:B------:R-:W-:Y:S01]  /*14540*/  FFMA.FTZ R155, R57, R3.reuse, -R14.reuse ;  /* 0x00000003399b7223 */ /* 0x180fe2000001080e */
[----:B------:R-:W-:Y:S01]  /*14550*/  HGMMA.64x128x16.F32.BF16 R88, R156, gdesc[UR4].tnspB, R88, gsb0 ;  /* 0x41e000049c587df0 */ /* 0x000fe20008001858 */
[----:B------:R-:W-:Y:S01]  /*14560*/  R2UR UR6, R8 ;  /* 0x00000000080672ca */ /* 0x000fe200000e0000 */
[-CC-:B------:R-:W-:Y:S01]  /*14570*/  FFMA.FTZ R53, R65, R3.reuse, -R14.reuse ;  /* 0x0000000341357223 */ /* 0x180fe2000001080e */
[----:B------:R-:W-:Y:S01]  /*14580*/  R2UR UR7, R9 ;  /* 0x00000000090772ca */ /* 0x000fe200000e0000 */
[-CC-:B------:R-:W-:Y:S01]  /*14590*/  FFMA.FTZ R152, R56, R3.reuse, -R14.reuse ;  /* 0x0000000338987223 */ /* 0x180fe2000001080e */
[----:B0-----:R-:W-:Y:S01]  /*145a0*/  FMNMX.FTZ R8, R15, R32, !PT ;  /* 0x000000200f087209 */ /* 0x001fe20007810000 */
[-CC-:B------:R-:W-:Y:S01]  /*145b0*/  FFMA.FTZ R154, R60, R3.reuse, -R14.reuse ;  /* 0x000000033c9a7223 */ /* 0x180fe2000001080e */
[-CC-:B------:R-:W-:Y:S01]  /*145c0*/  FFMA.FTZ R57, R73, R3.reuse, -R14.reuse ;  /* 0x0000000349397223 */ /* 0x180fe2000001080e */
[-CC-:B------:R-:W-:Y:S01]  /*145d0*/  FFMA.FTZ R65, R77, R3.reuse, -R14.reuse ;  /* 0x000000034d417223 */ /* 0x180fe2000001080e */
[-CC-:B------:R-:W-:Y:S01]  /*145e0*/  FFMA.FTZ R9, R84, R3.reuse, -R14.reuse ;  /* 0x0000000354097223 */ /* 0x180fe2000001080e */
[----:B------:R-:W-:Y:S01]  /*145f0*/  FFMA.FTZ R32, R85, R3, -R14 ;  /* 0x0000000355207223 */ /* 0x000fe2000001080e */
[----:B------:R-:W-:-:S02]  /*14600*/  IMAD.MOV.U32 R15, RZ, RZ, 0x40000040 ;  /* 0x40000040ff0f7424 */ /* 0x000fc400078e00ff */
[-C--:B------:R-:W-:Y:S01]  /*14610*/  FMUL.FTZ R36, R8, R3.reuse ;  /* 0x0000000308247220 */ /* 0x080fe20000410000 */
[----:B------:R-:W-:Y:S03]  /*14620*/  MUFU.EX2 R153, R153 ;  /* 0x0000009900997308 */ /* 0x000fe60000000800 */
[-CC-:B------:R-:W-:Y:S01]  /*14630*/  FFMA.FTZ R26, R26, R3.reuse, -R36.reuse ;  /* 0x000000031a1a7223 */ /* 0x180fe20000010824 */
[-CC-:B------:R-:W-:Y:S01]  /*14640*/  FFMA.FTZ R181, R27, R3.reuse, -R36.reuse ;  /* 0x000000031bb57223 */ /* 0x180fe20000010824 */
[-CC-:B------:R-:W-:Y:S01]  /*14650*/  FFMA.FTZ R183, R30, R3.reuse, -R36.reuse ;  /* 0x000000031eb77223 */ /* 0x180fe20000010824 */
[-CC-:B------:R-:W-:Y:S01]  /*14660*/  FFMA.FTZ R30, R31, R3.reuse, -R36.reuse ;  /* 0x000000031f1e7223 */ /* 0x180fe20000010824 */
[-CC-:B------:R-:W-:Y:S01]  /*14670*/  FFMA.FTZ R177, R34, R3.reuse, -R36.reuse ;  /* 0x0000000322b17223 */ /* 0x180fe20000010824 */
[----:B------:R-:W-:Y:S01]  /*14680*/  IADD3 R31, -R192, 0xb, RZ ;  /* 0x0000000bc01f7810 */ /* 0x000fe20007ffe1ff */
        /* <DEDUP_REMOVED lines=38> */
[-C--:B------:R-:W-:Y:S01]  /*148f0*/  FFMA.FTZ R157, R66, R3.reuse, -R36 ;  /* 0x00000003429d7223 */ /* 0x080fe20000010824 */
[----:B------:R-:W-:Y:S01]  /*14900*/  HGMMA.64x128x16.F32.BF16 R88, R160, gdesc[UR4].tnspB, R88, gsb0 ;  /* 0x41e00004a0587df0 */ /* 0x000fe20008001858 */
[----:B------:R-:W-:Y:S01]  /*14910*/  FMUL.FTZ R11, R14, R3 ;  /* 0x000000030e0b7220 */ /* 0x000fe20000410000 */
[----:B------:R-:W-:Y:S01]  /*14920*/  VIADD R14, R6, 0x380 ;  /* 0x00000380060e7836 */ /* 0x000fe20000000000 */
[----:B------:R-:W-:Y:S01]  /*14930*/  R2UR UR7, R15 ;  /* 0x000000000f0772ca */ /* 0x000fe200000e0000 */
[----:B------:R-:W-:-:S02]  /*14940*/  @!P1 IMAD R15, R184, 0x8, R2 ;  /* 0x00000008b80f9824 */ /* 0x000fc400078e0202 */
[-CC-:B------:R-:W-:Y:S01]  /*14950*/  FFMA.FTZ R6, R55, R3.reuse, -R36.reuse ;  /* 0x0000000337067223 */ /* 0x180fe20000010824 */
[----:B------:R-:W-:Y:S01]  /*14960*/  MUFU.EX2 R171, R171 ;  /* 0x000000ab00ab7308 */ /* 0x000fe20000000800 */
[----:B------:R-:W-:Y:S01]  /*14970*/  R2UR UR6, R14 ;  /* 0x000000000e0672ca */ /* 0x000fe200000e0000 */
[----:B------:R-:W-:Y:S02]  /*14980*/  @!P1 VIADD R27, R15, 0x28840 ;  /* 0x000288400f1b9836 */ /* 0x000fe40000000000 */
[-CC-:B------:R-:W-:Y:S01]  /*14990*/  FFMA.FTZ R14, R58, R3.reuse, -R36.reuse ;  /* 0x000000033a0e7223 */ /* 0x180fe20000010824 */
[-CC-:B------:R-:W-:Y:S01]  /*149a0*/  FFMA.FTZ R15, R59, R3.reuse, -R36.reuse ;  /* 0x000000033b0f7223 */ /* 0x180fe20000010824 */
[----:B------:R-:W-:Y:S01]  /*149b0*/  FFMA.FTZ R159, R70, R3, -R36 ;  /* 0x00000003469f7223 */ /* 0x000fe20000010824 */
[----:B------:R-:W-:Y:S01]  /*149c0*/  @!P1 PRMT R27, RZ, 0x654, R27 ;  /* 0x00000654ff1b9816 */ /* 0x000fe2000000001b */
[----:B------:R-:W0:Y:S08]  /*149d0*/  MUFU.EX2 R11, R11 ;  /* 0x0000000b000b7308 */ /* 0x000e300000000800 */
[----:B------:R-:W-:Y:S08]  /*149e0*/  MUFU.EX2 R45, R45 ;  /* 0x0000002d002d7308 */ /* 0x000ff00000000800 */
[----:B------:R-:W-:Y:S01]  /*149f0*/  MUFU.EX2 R6, R6 ;  /* 0x0000000600067308 */ /* 0x000fe20000000800 */
[----:B0-----:R-:W-:-:S04]  /*14a00*/  FFMA.FTZ R46, R11, R0, R26 ;  /* 0x000000000b2e7223 */ /* 0x001fc8000001001a */
[C---:B------:R-:W-:Y:S01]  /*14a10*/  FADD.FTZ R46, R181.reuse, R46 ;  /* 0x0000002eb52e7221 */ /* 0x040fe20000010000 */
[----:B------:R-:W-:Y:S02]  /*14a20*/  F2FP.BF16.F32.PACK_AB R181, R181, R26 ;  /* 0x0000001ab5b5723e */ /* 0x000fe400000010ff */
        /* <DEDUP_REMOVED lines=14> */
[----:B------:R-:W-:Y:S01]  /*14b10*/  WARPGROUP.ARRIVE ;  /* 0x00000000000079c5 */ /* 0x000fe20000000000 */
[----:B------:R-:W-:-:S04]  /*14b20*/  FFMA.FTZ R161, R74, R3, -R36 ;  /* 0x000000034aa17223 */ /* 0x000fc80000010824 */
[----:B------:R-:W1:Y:S01]  /*14b30*/  MUFU.EX2 R65, R65 ;  /* 0x0000004100417308 */ /* 0x000e620000000800 */
[----:B0-----:R-:W-:Y:S01]  /*14b40*/  F2FP.BF16.F32.PACK_AB R160, R57, R20 ;  /* 0x0000001439a0723e */ /* 0x001fe200000010ff */
[----:B------:R-:W-:Y:S06]  /*14b50*/  HGMMA.64x128x16.F32.BF16 R88, R164, gdesc[UR4].tnspB, R88, gsb0 ;  /* 0x41e00004a4587df0 */ /* 0x000fec0008001858 */
[----:B------:R-:W-:Y:S08]  /*14b60*/  MUFU.EX2 R161, R161 ;  /* 0x000000a100a17308 */ /* 0x000ff00000000800 */
[----:B------:R-:W0:Y:S01]  /*14b70*/  MUFU.EX2 R79, R79 ;  /* 0x0000004f004f7308 */ /* 0x000e220000000800 */
[----:B-1----:R-:W-:-:S07]  /*14b80*/  F2FP.BF16.F32.PACK_AB R162, R65, R24 ;  /* 0x0000001841a2723e */ /* 0x002fce00000010ff */
[----:B------:R-:W-:Y:S08]  /*14b90*/  MUFU.EX2 R82, R82 ;  /* 0x0000005200527308 */ /* 0x000ff00000000800 */
[----:B------:R-:W-:Y:S01]  /*14ba0*/  MUFU.EX2 R83, R83 ;  /* 0x0000005300537308 */ /* 0x000fe20000000800 */
[----:B0-----:R-:W-:-:S07]  /*14bb0*/  F2FP.BF16.F32.PACK_AB R163, R79, R78 ;  /* 0x0000004e4fa3723e */ /* 0x001fce00000010ff */
[----:B------:R-:W-:Y:S08]  /*14bc0*/  MUFU.EX2 R9, R9 ;  /* 0x0000000900097308 */ /* 0x000ff00000000800 */
[----:B------:R-:W-:Y:S08]  /*14bd0*/  MUFU.EX2 R86, R86 ;  /* 0x0000005600567308 */ /* 0x000ff00000000800 */
[----:B------:R-:W-:Y:S01]  /*14be0*/  MUFU.EX2 R32, R32 ;  /* 0x0000002000207308 */ /* 0x000fe20000000800 */
[----:B------:R-:W-:-:S02]  /*14bf0*/  WARPGROUP.DEPBAR.LE gsb0, 0x0 ;  /* 0x00008000000079c5 */ /* 0x000fc40000010000 */
[----:B------:R0:W-:Y:S06]  /*14c00*/  BAR.ARV R31, 0x100 ;  /* 0x0004001f0000751d */ /* 0x0001ec0000002000 */
[----:B------:R1:W-:Y:S01]  /*14c10*/  @!P1 SYNCS.ARRIVE.TRANS64.RED.A1T0 RZ, [R27+URZ], RZ ;  /* 0x000000ff1bff99a7 */ /* 0x0003e2000810043f */
[----:B------:R-:W-:Y:S01]  /*14c20*/  FMUL.FTZ R88, R88, R13 ;  /* 0x0000000d58587220 */ /* 0x000fe20000410000 */
[----:B0-----:R-:W-:Y:S01]  /*14c30*/  FADD.FTZ R31, R183, R46 ;  /* 0x0000002eb71f7221 */ /* 0x001fe20000010000 */
[----:B------:R-:W-:Y:S01]  /*14c40*/  F2FP.BF16.F32.PACK_AB R183, R30, R183 ;  /* 0x000000b71eb7723e */ /* 0x000fe200000010ff */
[-C--:B------:R-:W-:Y:S01]  /*14c50*/  FMUL.FTZ R89, R89, R13.reuse ;  /* 0x0000000d59597220 */ /* 0x080fe20000410000 */
[-C--:B------:R-:W-:Y:S01]  /*14c60*/  FMUL.FTZ R92, R92, R13.reuse ;  /* 0x0000000d5c5c7220 */ /* 0x080fe20000410000 */
[-C--:B------:R-:W-:Y:S01]  /*14c70*/  FMUL.FTZ R93, R93, R13.reuse ;  /* 0x0000000d5d5d7220 */ /* 0x080fe20000410000 */
[-C--:B------:R-:W-:Y:S01]  /*14c80*/  FMUL.FTZ R96, R96, R13.reuse ;  /* 0x0000000d60607220 */ /* 0x080fe20000410000 */
[----:B-1----:R-:W-:Y:S01]  /*14c90*/  FADD.FTZ R27, R21, R4 ;  /* 0x00000004151b7221 */ /* 0x002fe20000010000 */
[----:B------:R0:W-:Y:S01]  /*14ca0*/  @!P1 SYNCS.ARRIVE.TRANS64.RED.A1T0 RZ, [R12+URZ], RZ ;  /* 0x000000ff0cff99a7 */ /* 0x0001e2000810043f */
[-C--:B------:R-:W-:Y:S01]  /*14cb0*/  FMUL.FTZ R97, R97, R13.reuse ;  /* 0x0000000d61617220 */ /* 0x080fe20000410000 */
[----:B------:R-:W-:Y:S01]  /*14cc0*/  FMUL.FTZ R100, R100, R13 ;  /* 0x0000000d64647220 */ /* 0x000fe20000410000 */
[----:B------:R-:W-:Y:S01]  /*14cd0*/  FADD.FTZ R4, R182, R27 ;  /* 0x0000001bb6047221 */ /* 0x000fe20000010000 */
[----:B------:R-:W-:Y:S01]  /*14ce0*/  F2FP.BF16.F32.PACK_AB R182, R25, R182 ;  /* 0x000000b619b6723e */ /* 0x000fe200000010ff */
[----:B------:R-:W-:Y:S01]  /*14cf0*/  FFMA.FTZ R27, R63, R3, -R36 ;  /* 0x000000033f1b7223 */ /* 0x000fe20000010824 */
[-C--:B------:R-:W-:Y:S01]  /*14d00*/  FMUL.FTZ R101, R101, R13.reuse ;  /* 0x0000000d65657220 */ /* 0x080fe20000410000 */
[----:B------:R-:W-:Y:S01]  /*14d10*/  FADD.FTZ R35, R25, R4 ;  /* 0x0000000419237221 */ /* 0x000fe20000010000 */
[----:B------:R-:W-:Y:S01]  /*14d20*/  FADD.FTZ R4, R30, R31 ;  /* 0x0000001f1e047221 */ /* 0x000fe20000010000 */
[-C--:B------:R-:W-:Y:S01]  /*14d30*/  FMUL.FTZ R104, R104, R13.reuse ;  /* 0x0000000d68687220 */ /* 0x080fe20000410000 */
[----:B------:R-:W-:Y:S01]  /*14d40*/  FMUL.FTZ R105, R105, R13 ;  /* 0x0000000d69697220 */ /* 0x000fe20000410000 */
[----:B0-----:R-:W-:Y:S01]  /*14d50*/  FADD.FTZ R12, R176, R35 ;  /* 0x00000023b00c7221 */ /* 0x001fe20000010000 */
[----:B------:R-:W-:Y:S01]  /*14d60*/  FADD.FTZ R31, R177, R4 ;  /* 0x00000004b11f7221 */ /* 0x000fe20000010000 */
[----:B------:R-:W0:Y:S01]  /*14d70*/  MUFU.EX2 R27, R27 ;  /* 0x0000001b001b7308 */ /* 0x000e220000000800 */
[----:B------:R-:W-:Y:S01]  /*14d80*/  FFMA.FTZ R4, R67, R3, -R36 ;  /* 0x0000000343047223 */ /* 0x000fe20000010824 */
[----:B------:R-:W-:Y:S01]  /*14d90*/  FADD.FTZ R35, R153, R12 ;  /* 0x0000000c99237221 */ /* 0x000fe20000010000 */
[C---:B------:R-:W-:Y:S01]  /*14da0*/  FADD.FTZ R46, R34.reuse, R31 ;  /* 0x0000001f222e7221 */ /* 0x040fe20000010000 */
[----:B------:R-:W-:Y:S01]  /*14db0*/  F2FP.BF16.F32.PACK_AB R177, R34, R177 ;  /* 0x000000b122b1723e */ /* 0x000fe200000010ff */
[-C--:B------:R-:W-:Y:S01]  /*14dc0*/  FFMA.FTZ R12, R71, R3.reuse, -R36 ;  /* 0x00000003470c7223 */ /* 0x080fe20000010824 */
[----:B------:R-:W-:Y:S01]  /*14dd0*/  FADD.FTZ R48, R178, R35 ;  /* 0x00000023b2307221 */ /* 0x000fe20000010000 */
[----:B------:R-:W-:Y:S01]  /*14de0*/  FADD.FTZ R31, R179, R46 ;  /* 0x0000002eb31f7221 */ /* 0x000fe20000010000 */
[----:B------:R-:W1:Y:S01]  /*14df0*/  MUFU.EX2 R4, R4 ;  /* 0x0000000400047308 */ /* 0x000e620000000800 */
[----:B------:R-:W-:Y:S01]  /*14e00*/  F2FP.BF16.F32.PACK_AB R176, R153, R176 ;  /* 0x000000b099b0723e */ /* 0x000fe200000010ff */
[----:B------:R-:W-:Y:S01]  /*14e10*/  FADD.FTZ R35, R29, R48 ;  /* 0x000000301d237221 */ /* 0x000fe20000010000 */
[----:B------:R-:W-:Y:S01]  /*14e20*/  FADD.FTZ R46, R38, R31 ;  /* 0x0000001f262e7221 */ /* 0x000fe20000010000 */
[----:B------:R-:W-:Y:S01]  /*14e30*/  F2FP.BF16.F32.PACK_AB R153, R15, R14 ;  /* 0x0000000e0f99723e */ /* 0x000fe200000010ff */
[----:B------:R-:W-:Y:S01]  /*14e40*/  FFMA.FTZ R36, R87, R3, -R36 ;  /* 0x0000000357247223 */ /* 0x000fe20000010824 */
[----:B------:R-:W-:Y:S01]  /*14e50*/  FADD.FTZ R48, R172, R35 ;  /* 0x00000023ac307221 */ /* 0x000fe20000010000 */
[----:B------:R-:W-:Y:S01]  /*14e60*/  FADD.FTZ R31, R173, R46 ;  /* 0x0000002ead1f7221 */ /* 0x000fe20000010000 */
        /* <DEDUP_REMOVED lines=28> */
[----:B------:R-:W3:Y:S01]  /*15030*/  MUFU.EX2 R26, R75 ;  /* 0x0000004b001a7308 */ /* 0x000ee20000000800 */
[-C--:B------:R-:W-:Y:S01]  /*15040*/  FMUL.FTZ R129, R129, R13.reuse ;  /* 0x0000000d81817220 */ /* 0x080fe20000410000 */
[----:B------:R-:W-:Y:S01]  /*15050*/  FADD.FTZ R30, R152, R25 ;  /* 0x00000019981e7221 */ /* 0x000fe20000010000 */
[----:B------:R-:W-:Y:S01]  /*15060*/  FADD.FTZ R34, R14, R21 ;  /* 0x000000150e227221 */ /* 0x000fe20000010000 */
[C---:B------:R-:W-:Y:S01]  /*15070*/  F2FP.BF16.F32.PACK_AB R152, R155.reuse, R152 ;  /* 0x000000989b98723e */ /* 0x040fe200000010ff */
[-C--:B------:R-:W-:Y:S01]  /*15080*/  FMUL.FTZ R132, R132, R13.reuse ;  /* 0x0000000d84847220 */ /* 0x080fe20000410000 */
[----:B------:R-:W-:Y:S01]  /*15090*/  FADD.FTZ R21, R155, R30 ;  /* 0x0000001e9b157221 */ /* 0x000fe20000010000 */
[----:B------:R-:W-:Y:S01]  /*150a0*/  FADD.FTZ R25, R15, R34 ;  /* 0x000000220f197221 */ /* 0x000fe20000010000 */
[----:B0-----:R-:W-:Y:S01]  /*150b0*/  F2FP.BF16.F32.PACK_AB R155, R27, R0 ;  /* 0x000000001b9b723e */ /* 0x001fe200000010ff */
        /* <DEDUP_REMOVED lines=11> */
[----:B-1----:R-:W-:Y:S01]  /*15170*/  F2FP.BF16.F32.PACK_AB R157, R4, R157 ;  /* 0x0000009d049d723e */ /* 0x002fe200000010ff */
[-C--:B------:R-:W-:Y:S01]  /*15180*/  FMUL.FTZ R144, R144, R13.reuse ;  /* 0x0000000d90907220 */ /* 0x080fe20000410000 */
[----:B------:R-:W-:Y:S01]  /*15190*/  FADD.FTZ R25, R53, R30 ;  /* 0x0000001e35197221 */ /* 0x000fe20000010000 */
[----:B------:R-:W-:Y:S01]  /*151a0*/  FADD.FTZ R30, R4, R21 ;  /* 0x00000015041e7221 */ /* 0x000fe20000010000 */
[-C--:B------:R-:W-:Y:S01]  /*151b0*/  FMUL.FTZ R145, R145, R13.reuse ;  /* 0x0000000d91917220 */ /* 0x080fe20000410000 */
[----:B------:R-:W-:Y:S01]  /*151c0*/  FMUL.FTZ R148, R148, R13 ;  /* 0x0000000d94947220 */ /* 0x000fe20000410000 */
[----:B------:R-:W-:Y:S01]  /*151d0*/  FADD.FTZ R34, R158, R25 ;  /* 0x000000199e227221 */ /* 0x000fe20000010000 */
[----:B------:R-:W-:Y:S01]  /*151e0*/  FADD.FTZ R21, R159, R30 ;  /* 0x0000001e9f157221 */ /* 0x000fe20000010000 */
[C---:B--2---:R-:W-:Y:S01]  /*151f0*/  F2FP.BF16.F32.PACK_AB R159, R12.reuse, R159 ;  /* 0x0000009f0c9f723e */ /* 0x044fe200000010ff */
        /* <DEDUP_REMOVED lines=52> */
[----:B------:R-:W-:Y:S01]  /*15540*/  FADD.FTZ R0, R36, R15 ;  /* 0x0000000f24007221 */ /* 0x000fe20000010000 */
        /* <DEDUP_REMOVED lines=20> */
.L_x_9572:
[----:B------:R-:W-:Y:S05]  /*15690*/  WARPSYNC.ALL ;  /* 0x0000000000007948 */ /* 0x000fea0003800000 */
[----:B------:R-:W-:Y:S06]  /*156a0*/  BAR.ARV 0x8, 0x180 ;  /* 0x0206000000007b1d */ /* 0x000fec0000002000 */
[----:B------:R-:W-:Y:S05]  /*156b0*/  @!P0 BRA `(.L_x_9583) ;  /* 0x0000000000048947 */ /* 0x000fea0003800000 */
[----:B------:R-:W-:Y:S01]  /*156c0*/  BPT.TRAP 0x1 ;  /* 0x000000040000795c */ /* 0x000fe20000300000 */
.L_x_9583:
[----:B------:R-:W-:Y:S01]  /*156d0*/  IMAD R12, R184, 0x8, R2 ;  /* 0x00000008b80c7824 */ /* 0x000fe200078e0202 */
[----:B------:R-:W-:-:S04]  /*156e0*/  SHF.L.U32 R5, R186, 0x1f, RZ ;  /* 0x0000001fba057819 */ /* 0x000fc800000006ff */
[----:B------:R0:W1:Y:S01]  /*156f0*/  SYNCS.PHASECHK.TRANS64.TRYWAIT P2, [R12+URZ+0x28850], R5 ;  /* 0x028850050c0075a7 */ /* 0x000062000804017f */
[----:B------:R-:W-:Y:S05]  /*15700*/  @!P0 BRA `(.L_x_9584) ;  /* 0x0000000000048947 */ /* 0x000fea0003800000 */
[----:B------:R-:W-:Y:S01]  /*15710*/  BPT.TRAP 0x1 ;  /* 0x000000040000795c */ /* 0x000fe20000300000 */
.L_x_9584:
[----:B------:R-:W-:-:S05]  /*15720*/  VIADD R2, R2, 0x400 ;  /* 0x0000040002027836 */ /* 0x000fca0000000000 */
[----:B------:R-:W-:-:S04]  /*15730*/  SHF.R.U32.HI R2, RZ, 0x4, R2 ;  /* 0x00000004ff027819 */ /* 0x000fc80000011602 */
[----:B------:R-:W-:-:S04]  /*15740*/  LOP3.LUT R2, R2, 0x3fff, RZ, 0xc0, !PT ;  /* 0x00003fff02027812 */ /* 0x000fc800078ec0ff */
[----:B------:R-:W-:Y:S01]  /*15750*/  LOP3.LUT R11, R2, 0x4000000, RZ, 0xfc, !PT ;  /* 0x04000000020b7812 */ /* 0x000fe200078efcff */
[----:B-1----:R-:W-:Y:S06]  /*15760*/  @P2 BRA `(.L_x_9585) ;  /* 0x0000000000082947 */ /* 0x002fec0003800000 */
[----:B------:R-:W1:Y:S02]  /*15770*/  SYNCS.PHASECHK.TRANS64.TRYWAIT P0, [R12+URZ+0x28850], R5 ;  /* 0x028850050c0075a7 */ /* 0x000e64000800017f */
[----:B-1----:R-:W-:Y:S05]  /*15780*/  @!P0 BRA `(.L_x_9586) ;  /* 0x000000b800148947 */ /* 0x002fea0003800000 */
.L_x_9585:
[----:B------:R-:W-:Y:S01]  /*15790*/  IMAD R10, R184, 0x800, R11 ;  /* 0x00000800b80a7824 */ /* 0x000fe200078e020b */
[----:B------:R-:W-:Y:S05]  /*157a0*/  WARPSYNC.ALL ;  /* 0x0000000000007948 */ /* 0x000fea0003800000 */
[----:B------:R-:W-:Y:S01]  /*157b0*/  IMAD.MOV.U32 R11, RZ, RZ, 0x40000040 ;  /* 0x40000040ff0b7424 */ /* 0x000fe200078e00ff */
[C---:B------:R-:W-:Y:S01]  /*157c0*/  R2UR UR6, R10.reuse ;  /* 0x000000000a0672ca */ /* 0x040fe200000e0000 */
[----:B------:R-:W-:Y:S01]  /*157d0*/  WARPGROUP.ARRIVE ;  /* 0x00000000000079c5 */ /* 0x000fe20000000000 */
[----:B------:R-:W-:Y:S01]  /*157e0*/  VIADD R14, R10, 0x80 ;  /* 0x000000800a0e7836 */ /* 0x000fe20000000000 */
[----:B01----:R-:W0:Y:S01]  /*157f0*/  SHFL.BFLY PT, R5, R4, 0x2, 0x1f ;  /* 0x0c401f0004057f89 */ /* 0x003e2200000e0000 */
[----:B------:R-:W-:Y:S01]  /*15800*/  R2UR UR7, R11 ;  /* 0x000000000b0772ca */ /* 0x000fe200000e0000 */
[----:B------:R-:W-:-:S02]  /*15810*/  IMAD.MOV.U32 R15, RZ, RZ, 0x40000040 ;  /* 0x40000040ff0f7424 */ /* 0x000fc400078e00ff */
[----:B------:R-:W-:Y:S01]  /*15820*/  IMAD.MOV.U32 R11, RZ, RZ, 0x40000040 ;  /* 0x40000040ff0b7424 */ /* 0x000fe200078e00ff */
[----:B------:R-:W1:Y:S01]  /*15830*/  SHFL.BFLY PT, R9, R0, 0x2, 0x1f ;  /* 0x0c401f0000097f89 */ /* 0x000e6200000e0000 */
        /* <DEDUP_REMOVED lines=10> */
[----:B0-----:R-:W-:Y:S01]  /*158e0*/  FADD.FTZ R5, R5, R4 ;  /* 0x0000000405057221 */ /* 0x001fe20000010000 */
[----:B-1----:R-:W-:-:S04]  /*158f0*/  FADD.FTZ R9, R9, R0 ;  /* 0x0000000009097221 */ /* 0x002fc80000010000 */
[----:B------:R-:W0:Y:S01]  /*15900*/  SHFL.BFLY PT, R2, R5, 0x1, 0x1f ;  /* 0x0c201f0005027f89 */ /* 0x000e2200000e0000 */
[----:B------:R-:W-:-:S03]  /*15910*/  IMAD.MOV.U32 R0, RZ, RZ, -0x800000 ;  /* 0xff800000ff007424 */ /* 0x000fc600078e00ff */
[----:B------:R-:W1:Y:S01]  /*15920*/  SHFL.BFLY PT, R6, R9, 0x1, 0x1f ;  /* 0x0c201f0009067f89 */ /* 0x000e6200000e0000 */
[----:B0-----:R-:W-:Y:S01]  /*15930*/  FADD.FTZ R13, R5, R2 ;  /* 0x00000002050d7221 */ /* 0x001fe20000010000 */
[----:B------:R-:W-:Y:S01]  /*15940*/  SEL R5, RZ, 0x1, P0 ;  /* 0x00000001ff057807 */ /* 0x000fe20000000000 */
[----:B------:R-:W-:-:S03]  /*15950*/  IMAD.MOV.U32 R2, RZ, RZ, RZ ;  /* 0x000000ffff027224 */ /* 0x000fc600078e00ff */
[----:B------:R-:W-:Y:S02]  /*15960*/  FSETP.NE.FTZ.AND P2, PT, R13, RZ, PT ;  /* 0x000000ff0d00720b */ /* 0x000fe40003f55000 */
[----:B------:R-:W-:Y:S01]  /*15970*/  LOP3.LUT R186, R186, R5, RZ, 0x3c, !PT ;  /* 0x00000005baba7212 */ /* 0x000fe200078e3cff */
[----:B------:R-:W-:-:S10]  /*15980*/  IMAD.MOV.U32 R5, RZ, RZ, RZ ;  /* 0x000000ffff057224 */ /* 0x000fd400078e00ff */
[----:B------:R-:W-:Y:S01]  /*15990*/  @P2 MUFU.RCP R2, R13 ;  /* 0x0000000d00022308 */ /* 0x000fe20000001000 */
[----:B------:R-:W-:Y:S01]  /*159a0*/  @P2 FMUL.FTZ R4, R3, 0.69314718246459960938 ;  /* 0x3f31721803042820 */ /* 0x000fe20000410000 */
        /* <DEDUP_REMOVED lines=33> */
[----:B-1----:R-:W-:Y:S01]  /*15bc0*/  FADD.FTZ R14, R9, R6 ;  /* 0x00000006090e7221 */ /* 0x002fe20000010000 */
[----:B------:R-:W-:Y:S01]  /*15bd0*/  R2UR UR7, R15 ;  /* 0x000000000f0772ca */ /* 0x000fe200000e0000 */
[----:B------:R-:W0:Y:S03]  /*15be0*/  @P2 MUFU.LG2 R6, R13 ;  /* 0x0000000d00062308 */ /* 0x000e260000000c00 */
[----:B------:R-:W-:-:S13]  /*15bf0*/  FSETP.NE.FTZ.AND P3, PT, R14, RZ, PT ;  /* 0x000000ff0e00720b */ /* 0x000fda0003f75000 */
[----:B------:R-:W-:Y:S01]  /*15c00*/  @P3 MUFU.RCP R5, R14 ;  /* 0x0000000e00053308 */ /* 0x000fe20000001000 */
[----:B------:R-:W-:Y:S02]  /*15c10*/  WARPGROUP.DEPBAR.LE gsb0, 0x0 ;  /* 0x00008000000079c5 */ /* 0x000fe40000010000 */
[----:B------:R-:W-:-:S06]  /*15c20*/  WARPGROUP.ARRIVE ;  /* 0x00000000000079c5 */ /* 0x000fcc0000000000 */
[----:B------:R-:W-:Y:S01]  /*15c30*/  HGMMA.64x128x16.F32.BF16 R88, R160, gdesc[UR4].tnspB, R88, gsb0 ;  /* 0x41e00004a0587df0 */ /* 0x000fe20008001858 */
[----:B------:R-:W-:Y:S02]  /*15c40*/  R2UR UR6, R10 ;  /* 0x000000000a0672ca */ /* 0x000fe400000e0000 */
[----:B------:R-:W-:Y:S01]  /*15c50*/  R2UR UR7, R11 ;  /* 0x000000000b0772ca */ /* 0x000fe200000e0000 */
[----:B------:R-:W1:Y:S01]  /*15c60*/  @P3 MUFU.LG2 R10, R14 ;  /* 0x0000000e000a3308 */ /* 0x000e620000000c00 */
[----:B------:R-:W-:Y:S02]  /*15c70*/  @!P1 VIADD R11, R12, 0x28860 ;  /* 0x000288600c0b9836 */ /* 0x000fe40000000000 */
[----:B------:R-:W-:Y:S01]  /*15c80*/  @P3 FMUL.FTZ R12, R3, 0.69314718246459960938 ;  /* 0x3f317218030c3820 */ /* 0x000fe20000410000 */
[----:B0-----:R-:W-:Y:S02]  /*15c90*/  @P2 FMUL.FTZ R3, R6, 0.69314718246459960938 ;  /* 0x3f31721806032820 */ /* 0x001fe40000410000 */
[----:B------:R-:W-:-:S02]  /*15ca0*/  @!P1 PRMT R11, RZ, 0x654, R11 ;  /* 0x00000654ff0b9816 */ /* 0x000fc4000000000b */
[----:B------:R-:W-:Y:S01]  /*15cb0*/  @P2 FFMA.FTZ R40, R4, R7, R3 ;  /* 0x0000000704282223 */ /* 0x000fe20000010003 */
[----:B-1----:R-:W-:-:S04]  /*15cc0*/  @P3 FMUL.FTZ R9, R10, 0.69314718246459960938 ;  /* 0x3f3172180a093820 */ /* 0x002fc80000410000 */
[----:B------:R-:W-:Y:S01]  /*15cd0*/  @P3 FFMA.FTZ R0, R12, R8, R9 ;  /* 0x000000080c003223 */ /* 0x000fe20000010009 */
[----:B------:R-:W-:Y:S02]  /*15ce0*/  WARPGROUP.DEPBAR.LE gsb0, 0x0 ;  /* 0x00008000000079c5 */ /* 0x000fe40000010000 */
[----:B------:R-:W-:-:S06]  /*15cf0*/  WARPGROUP.ARRIVE ;  /* 0x00000000000079c5 */ /* 0x000fcc0000000000 */
[----:B------:R-:W-:Y:S03]  /*15d00*/  HGMMA.64x128x16.F32.BF16 R88, R164, gdesc[UR4].tnspB, R88, gsb0 ;  /* 0x41e00004a4587df0 */ /* 0x000fe60008001858 */
        /* <DEDUP_REMOVED lines=67> */
.L_x_9503:
        /* <DEDUP_REMOVED lines=17> */
[----:B------:R-:W-:Y:S01]  /*16250*/  F2FP.BF16.F32.PACK_AB R36, R137, R36 ;  /* 0x000000248924723e */ /* 0x000fe200000010ff */
[----:B------:R-:W3:Y:S01]  /*16260*/  LDC R56, c[0x0][0xbe8] ;  /* 0x0002fa00ff387b82 */ /* 0x000ee20000000800 */
[----:B------:R-:W-:-:S02]  /*16270*/  F2FP.BF16.F32.PACK_AB R37, R37, R138 ;  /* 0x0000008a2525723e */ /* 0x000fc400000010ff */
[----:B------:R-:W-:Y:S02]  /*16280*/  F2FP.BF16.F32.PACK_AB R38, R141, R38 ;  /* 0x000000268d26723e */ /* 0x000fe400000010ff */
        /* <DEDUP_REMOVED lines=10> */
[----:B------:R-:W-:Y:S01]  /*16330*/  IMAD.X R7, RZ, RZ, R9, P0 ;  /* 0x000000ffff077224 */ /* 0x000fe200000e0609 */
[----:B-1----:R-:W-:-:S02]  /*16340*/  LOP3.LUT R28, R53, 0x380, RZ, 0xc0, !PT ;  /* 0x00000380351c7812 */ /* 0x002fc400078ec0ff */
[----:B------:R-:W-:Y:S01]  /*16350*/  SHF.R.U64 R33, R33, 0x3, RZ ;  /* 0x0000000321217819 */ /* 0x000fe200000012ff */
[--C-:B------:R-:W-:Y:S01]  /*16360*/  IMAD.X R13, RZ, RZ, R9.reuse, P1 ;  /* 0x000000ffff0d7224 */ /* 0x100fe200008e0609 */
[----:B------:R-:W-:Y:S02]  /*16370*/  LOP3.LUT R4, R41, 0x380, RZ, 0xc0, !PT ;  /* 0x0000038029047812 */ /* 0x000fe400078ec0ff */
[----:B------:R-:W-:Y:S02]  /*16380*/  LOP3.LUT R6, R43, 0x380, RZ, 0xc0, !PT ;  /* 0x000003802b067812 */ /* 0x000fe400078ec0ff */
[C---:B------:R-:W-:Y:S02]  /*16390*/  IADD3 R47, P2, R8.reuse, 0x4000, RZ ;  /* 0x00004000082f7810 */ /* 0x040fe40007f5e0ff */
[C---:B------:R-:W-:Y:S02]  /*163a0*/  IADD3 R49, P3, R8.reuse, 0x4020, RZ ;  /* 0x0000402008317810 */ /* 0x040fe40007f7e0ff */
[----:B------:R-:W-:Y:S01]  /*163b0*/  IADD3 R51, P4, R8, 0x4040, RZ ;  /* 0x0000404008337810 */ /* 0x000fe20007f9e0ff */
[--C-:B------:R-:W-:Y:S01]  /*163c0*/  IMAD.X R15, RZ, RZ, R9.reuse, P2 ;  /* 0x000000ffff0f7224 */ /* 0x100fe200010e0609 */
[----:B------:R-:W-:Y:S01]  /*163d0*/  SHF.R.U64 R28, R28, 0x3, RZ ;  /* 0x000000031c1c7819 */ /* 0x000fe200000012ff */
[--C-:B------:R-:W-:Y:S01]  /*163e0*/  IMAD.X R25, RZ, RZ, R9.reuse, P3 ;  /* 0x000000ffff197224 */ /* 0x100fe200018e0609 */
[----:B------:R-:W-:Y:S01]  /*163f0*/  LOP3.LUT R12, R45, 0x380, RZ, 0xc0, !PT ;  /* 0x000003802d0c7812 */ /* 0x000fe200078ec0ff */
[--C-:B------:R-:W-:Y:S01]  /*16400*/  IMAD.X R27, RZ, RZ, R9.reuse, P4 ;  /* 0x000000ffff1b7224 */ /* 0x100fe200020e0609 */
[----:B------:R-:W-:Y:S01]  /*16410*/  LOP3.LUT R8, R33, R8, RZ, 0x3c, !PT ;  /* 0x0000000821087212 */ /* 0x000fe200078e3cff */
[----:B------:R-:W-:Y:S01]  /*16420*/  IMAD.X R33, RZ, RZ, R9, P5 ;  /* 0x000000ffff217224 */ /* 0x000fe200028e0609 */
[----:B------:R-:W-:-:S02]  /*16430*/  SHF.R.U64 R4, R4, 0x3, RZ ;  /* 0x0000000304047819 */ /* 0x000fc400000012ff */
[----:B------:R-:W-:Y:S02]  /*16440*/  SHF.R.U64 R6, R6, 0x3, RZ ;  /* 0x0000000306067819 */ /* 0x000fe400000012ff */
[----:B------:R-:W-:Y:S02]  /*16450*/  LOP3.LUT R14, R47, 0x380, RZ, 0xc0, !PT ;  /* 0x000003802f0e7812 */ /* 0x000fe400078ec0ff */
[----:B------:R-:W-:Y:S02]  /*16460*/  LOP3.LUT R32, R28, R53, RZ, 0x3c, !PT ;  /* 0x000000351c207212 */ /* 0x000fe400078e3cff */
[----:B------:R-:W-:Y:S02]  /*16470*/  SHF.R.U64 R12, R12, 0x3, RZ ;  /* 0x000000030c0c7819 */ /* 0x000fe400000012ff */
[----:B------:R-:W-:Y:S02]  /*16480*/  LOP3.LUT R24, R49, 0x380, RZ, 0xc0, !PT ;  /* 0x0000038031187812 */ /* 0x000fe400078ec0ff */
[----:B------:R-:W-:-:S02]  /*16490*/  LOP3.LUT R26, R51, 0x380, RZ, 0xc0, !PT ;  /* 0x00000380331a7812 */ /* 0x000fc400078ec0ff */
[----:B------:R-:W-:Y:S02]  /*164a0*/  MOV R28, R8 ;  /* 0x00000008001c7202 */ /* 0x000fe40000000f00 */
[----:B------:R-:W-:Y:S02]  /*164b0*/  LOP3.LUT R4, R4, R41, RZ, 0x3c, !PT ;  /* 0x0000002904047212 */ /* 0x000fe400078e3cff */
[----:B------:R-:W-:Y:S02]  /*164c0*/  LOP3.LUT R6, R6, R43, RZ, 0x3c, !PT ;  /* 0x0000002b06067212 */ /* 0x000fe400078e3cff */
[----:B------:R-:W-:Y:S02]  /*164d0*/  F2FP.BF16.F32.PACK_AB R8, R89, R88 ;  /* 0x000000585908723e */ /* 0x000fe400000010ff */
[----:B------:R-:W-:Y:S02]  /*164e0*/  F2FP.BF16.F32.PACK_AB R9, R91, R90 ;  /* 0x0000005a5b09723e */ /* 0x000fe400000010ff */
[----:B------:R-:W-:-:S02]  /*164f0*/  SHF.R.U64 R14, R14, 0x3, RZ ;  /* 0x000000030e0e7819 */ /* 0x000fc400000012ff */
[----:B------:R-:W-:Y:S01]  /*16500*/  LOP3.LUT R12, R12, R45, RZ, 0x3c, !PT ;  /* 0x0000002d0c0c7212 */ /* 0x000fe200078e3cff */
[----:B------:R1:W-:Y:S01]  /*16510*/  STSM.16.M88.4 [R28], R8 ;  /* 0x000000081c007844 */ /* 0x0003e20000000200 */
[----:B------:R-:W-:Y:S02]  /*16520*/  SHF.R.U64 R24, R24, 0x3, RZ ;  /* 0x0000000318187819 */ /* 0x000fe400000012ff */
[----:B------:R-:W-:Y:S02]  /*16530*/  SHF.R.U64 R26, R26, 0x3, RZ ;  /* 0x000000031a1a7819 */ /* 0x000fe400000012ff */
[----:B------:R-:W-:Y:S02]  /*16540*/  MOV R46, R4 ;  /* 0x00000004002e7202 */ /* 0x000fe40000000f00 */
[----:B------:R-:W-:Y:S02]  /*16550*/  MOV R45, R6 ;  /* 0x00000006002d7202 */ /* 0x000fe40000000f00 */
[----:B------:R-:W-:-:S02]  /*16560*/  F2FP.BF16.F32.PACK_AB R4, R97, R96 ;  /* 0x000000606104723e */ /* 0x000fc400000010ff */
[----:B------:R-:W-:Y:S02]  /*16570*/  F2FP.BF16.F32.PACK_AB R5, R99, R98 ;  /* 0x000000626305723e */ /* 0x000fe400000010ff */
[----:B------:R-:W-:Y:S02]  /*16580*/  F2FP.BF16.F32.PACK_AB R6, R101, R100 ;  /* 0x000000646506723e */ /* 0x000fe400000010ff */
[----:B------:R-:W-:Y:S02]  /*16590*/  F2FP.BF16.F32.PACK_AB R7, R103, R102 ;  /* 0x000000666707723e */ /* 0x000fe400000010ff */
[----:B------:R-:W-:Y:S02]  /*165a0*/  LOP3.LUT R14, R14, R47, RZ, 0x3c, !PT ;  /* 0x0000002f0e0e7212 */ /* 0x000fe400078e3cff */
[----:B-1----:R-:W-:Y:S01]  /*165b0*/  F2FP.BF16.F32.PACK_AB R8, R105, R104 ;  /* 0x000000686908723e */ /* 0x002fe200000010ff */
[----:B------:R-:W-:Y:S01]  /*165c0*/  STSM.16.M88.4 [R46], R4 ;  /* 0x000000042e007844 */ /* 0x000fe20000000200 */
[----:B------:R-:W-:-:S02]  /*165d0*/  F2FP.BF16.F32.PACK_AB R9, R107, R106 ;  /* 0x0000006a6b09723e */ /* 0x000fc400000010ff */
[----:B------:R-:W-:Y:S02]  /*165e0*/  F2FP.BF16.F32.PACK_AB R10, R109, R108 ;  /* 0x0000006c6d0a723e */ /* 0x000fe400000010ff */
[----:B------:R-:W-:Y:S02]  /*165f0*/  F2FP.BF16.F32.PACK_AB R11, R111, R110 ;  /* 0x0000006e6f0b723e */ /* 0x000fe400000010ff */
[----:B------:R-:W-:Y:S02]  /*16600*/  LOP3.LUT R24, R24, R49, RZ, 0x3c, !PT ;  /* 0x0000003118187212 */ /* 0x000fe400078e3cff */
[----:B------:R-:W-:Y:S01]  /*16610*/  LOP3.LUT R26, R26, R51, RZ, 0x3c, !PT ;  /* 0x000000331a1a7212 */ /* 0x000fe200078e3cff */
[----:B------:R1:W-:Y:S01]  /*16620*/  STSM.16.M88.4 [R45], R8 ;  /* 0x000000082d007844 */ /* 0x0003e20000000200 */
[----:B------:R-:W-:Y:S02]  /*16630*/  MOV R44, R12 ;  /* 0x0000000c002c7202 */ /* 0x000fe40000000f00 */
[----:B------:R-:W-:-:S02]  /*16640*/  MOV R42, R14 ;  /* 0x0000000e002a7202 */ /* 0x000fc40000000f00 */
[----:B------:R-:W-:Y:S02]  /*16650*/  MOV R43, R24 ;  /* 0x00000018002b7202 */ /* 0x000fe40000000f00 */
[----:B------:R-:W-:Y:S02]  /*16660*/  MOV R41, R26 ;  /* 0x0000001a00297202 */ /* 0x000fe40000000f00 */
[----:B------:R-:W-:Y:S02]  /*16670*/  F2FP.BF16.F32.PACK_AB R12, R35, R112 ;  /* 0x00000070230c723e */ /* 0x000fe400000010ff */
[----:B------:R-:W-:Y:S02]  /*16680*/  F2FP.BF16.F32.PACK_AB R13, R115, R114 ;  /* 0x00000072730d723e */ /* 0x000fe400000010ff */
[----:B------:R-:W-:Y:S02]  /*16690*/  F2FP.BF16.F32.PACK_AB R14, R117, R116 ;  /* 0x00000074750e723e */ /* 0x000fe400000010ff */
[----:B------:R-:W-:-:S02]  /*166a0*/  F2FP.BF16.F32.PACK_AB R15, R119, R118 ;  /* 0x00000076770f723e */ /* 0x000fc400000010ff */
[----:B------:R-:W-:Y:S02]  /*166b0*/  F2FP.BF16.F32.PACK_AB R24, R121, R120 ;  /* 0x000000787918723e */ /* 0x000fe400000010ff */
[----:B------:R-:W-:Y:S01]  /*166c0*/  F2FP.BF16.F32.PACK_AB R25, R123, R122 ;  /* 0x0000007a7b19723e */ /* 0x000fe200000010ff */
[----:B------:R-:W-:Y:S01]  /*166d0*/  STSM.16.M88.4 [R44], R12 ;  /* 0x0000000c2c007844 */ /* 0x000fe20000000200 */
[----:B------:R-:W-:Y:S02]  /*166e0*/  F2FP.BF16.F32.PACK_AB R26, R125, R124 ;  /* 0x0000007c7d1a723e */ /* 0x000fe400000010ff */
[----:B------:R-:W-:Y:S02]  /*166f0*/  F2FP.BF16.F32.PACK_AB R27, R127, R126 ;  /* 0x0000007e7f1b723e */ /* 0x000fe400000010ff */
[----:B------:R-:W-:Y:S02]  /*16700*/  MOV R28, R32 ;  /* 0x00000020001c7202 */ /* 0x000fe40000000f00 */
[----:B------:R-:W-:Y:S01]  /*16710*/  ISETP.NE.U32.AND P0, PT, RZ, UR4, PT ;  /* 0x00000004ff007c0c */ /* 0x000fe2000bf05070 */
[----:B------:R2:W-:Y:S01]  /*16720*/  STSM.16.M88.4 [R42], R24 ;  /* 0x000000182a007844 */ /* 0x0005e20000000200 */
[----:B-1----:R-:W-:-:S02]  /*16730*/  IADD3 R8, P1, R208, UR4, RZ ;  /* 0x00000004d0087c10 */ /* 0x002fc4000ff3e0ff */
[----:B------:R-:W-:Y:S02]  /*16740*/  F2FP.BF16.F32.PACK_AB R32, R3, R128 ;  /* 0x000000800320723e */ /* 0x000fe400000010ff */
[----:B------:R-:W-:Y:S02]  /*16750*/  F2FP.BF16.F32.PACK_AB R33, R131, R130 ;  /* 0x000000828321723e */ /* 0x000fe400000010ff */
[----:B------:R-:W-:Y:S02]  /*16760*/  F2FP.BF16.F32.PACK_AB R35, R135, R134 ;  /* 0x000000868723723e */ /* 0x000fe400000010ff */
[----:B------:R-:W-:Y:S02]  /*16770*/  F2FP.BF16.F32.PACK_AB R4, R145, R144 ;  /* 0x000000909104723e */ /* 0x000fe400000010ff */
[----:B------:R-:W-:Y:S01]  /*16780*/  F2FP.BF16.F32.PACK_AB R5, R147, R146 ;  /* 0x000000929305723e */ /* 0x000fe200000010ff */
[----:B------:R1:W-:Y:S01]  /*16790*/  STSM.16.M88.4 [R43], R32 ;  /* 0x000000202b007844 */ /* 0x0003e20000000200 */
[----:B------:R-:W-:-:S02]  /*167a0*/  F2FP.BF16.F32.PACK_AB R6, R149, R148 ;  /* 0x000000949506723e */ /* 0x000fc400000010ff */
[----:B------:R-:W-:Y:S01]  /*167b0*/  F2FP.BF16.F32.PACK_AB R7, R151, R150 ;  /* 0x000000969707723e */ /* 0x000fe200000010ff */
[----:B------:R1:W-:Y:S01]  /*167c0*/  STSM.16.M88.4 [R41], R36 ;  /* 0x0000002429007844 */ /* 0x0003e20000000200 */
[----:B------:R-:W-:Y:S01]  /*167d0*/  ISETP.NE.AND.EX P0, PT, RZ, UR5, PT, P0 ;  /* 0x00000005ff007c0c */ /* 0x000fe2000bf05300 */
[----:B--2---:R-:W-:Y:S01]  /*167e0*/  IMAD.MOV.U32 R42, RZ, RZ, RZ ;  /* 0x000000ffff2a7224 */ /* 0x004fe200078e00ff */
[----:B------:R-:W-:Y:S01]  /*167f0*/  IADD3.X R9, R209, UR5, RZ, P1, !PT ;  /* 0x00000005d1097c10 */ /* 0x000fe20008ffe4ff */
[----:B------:R-:W-:Y:S01]  /*16800*/  ULDC.64 UR4, c[0x0][0xc08] ;  /* 0x0003020000047ab9 */ /* 0x000fe20000000a00 */
[----:B------:R1:W-:Y:S01]  /*16810*/  STSM.16.M88.4 [R28], R4 ;  /* 0x000000041c007844 */ /* 0x0003e20000000200 */
        /* <DEDUP_REMOVED lines=8> */
[----:B---3--:R-:W-:Y:S01]  /*168a0*/  ISETP.NE.AND P1, PT, R56, 0x1, PT ;  /* 0x000000013800780c */ /* 0x008fe20003f25270 */
[----:B------:R-:W-:Y:S02]  /*168b0*/  IMAD.IADD R15, R204, 0x1, R191 ;  /* 0x00000001cc0f7824 */ /* 0x000fe400078e02bf */
[----:B------:R1:W5:Y:S10]  /*168c0*/  @P2 LDG.E R3, desc[UR40][R208.64] ;  /* 0x00000028d0032981 */ /* 0x000374000c1e1900 */
[----:B------:R-:W2:Y:S08]  /*168d0*/  @P1 LDC R10, c[0x0][0xbec] ;  /* 0x0002fb00ff0a1b82 */ /* 0x000eb00000000800 */
[----:B------:R-:W3:Y:S01]  /*168e0*/  @P1 LDC R11, c[0x0][0xbf0] ;  /* 0x0002fc00ff0b1b82 */ /* 0x000ee20000000800 */
[----:B-1----:R-:W-:Y:S05]  /*168f0*/  @P2 BRA `(.L_x_9589) ;  /* 0x0000000000102947 */ /* 0x002fea0003800000 */
[----:B------:R-:W-:Y:S05]  /*16900*/  @!P0 BRA `(.L_x_9589) ;  /* 0x00000000000c8947 */ /* 0x000fea0003800000 */
[----:B------:R-:W4:Y:S04]  /*16910*/  LDG.E R4, desc[UR40][R8.64] ;  /* 0x0000002808047981 */ /* 0x000f28000c1e1900 */
[----:B-----5:R-:W4:Y:S02]  /*16920*/  LDG.E R3, desc[UR40][R8.64+0x4] ;  /* 0x0000042808037981 */ /* 0x020f24000c1e1900 */
[----:B----4-:R-:W-:-:S07]  /*16930*/  IMAD.IADD R3, R3, 0x1, -R4 ;  /* 0x0000000103037824 */ /* 0x010fce00078e0a04 */
.L_x_9589:
[----:B------:R-:W-:Y:S01]  /*16940*/  SHF.R.S32.HI R28, RZ, 0x1f, R207 ;  /* 0x0000001fff1c7819 */ /* 0x000fe200000114cf */
[----:B--2---:R-:W-:Y:S01]  /*16950*/  @P1 IMAD.HI.U32 R4, R15, R10, RZ ;  /* 0x0000000a0f041227 */ /* 0x004fe200078e00ff */
[----:B------:R-:W-:Y:S01]  /*16960*/  ULDC.64 UR4, c[0x0][0xb90] ;  /* 0x0002e40000047ab9 */ /* 0x000fe20000000a00 */
[----:B-----5:R-:W-:Y:S01]  /*16970*/  SHF.R.S32.HI R43, RZ, 0x1f, R42 ;  /* 0x0000001fff2b7819 */ /* 0x020fe2000001142a */
[----:B------:R-:W1:Y:S01]  /*16980*/  @P1 LDC R41, c[0x0][0xbec] ;  /* 0x0002fb00ff291b82 */ /* 0x000e620000000800 */
[----:B------:R-:W-:Y:S01]  /*16990*/  IMAD R6, R28, UR4, RZ ;  /* 0x000000041c067c24 */ /* 0x000fe2000f8e02ff */
[----:B------:R-:W-:Y:S01]  /*169a0*/  SEL R217, R217, RZ, !P0 ;  /* 0x000000ffd9d97207 */ /* 0x000fe20004000000 */
[----:B------:R-:W-:Y:S01]  /*169b0*/  IMAD.MOV.U32 R7, RZ, RZ, R15 ;  /* 0x000000ffff077224 */ /* 0x000fe200078e000f */
[----:B---3--:R-:W-:Y:S01]  /*169c0*/  @P1 SHF.R.U32.HI R7, RZ, R11, R4 ;  /* 0x0000000bff071219 */ /* 0x008fe20000011604 */
[----:B------:R-:W-:Y:S01]  /*169d0*/  IMAD.WIDE.U32 R4, R207, UR4, R42 ;  /* 0x00000004cf047c25 */ /* 0x000fe2000f8e002a */
[----:B------:R-:W-:-:S03]  /*169e0*/  SEL R57, R210, RZ, !P0 ;  /* 0x000000ffd2397207 */ /* 0x000fc60004000000 */
        /* <DEDUP_REMOVED lines=15> */
[----:B------:R-:W-:Y:S01]  /*16ae0*/  IMAD R58, R3, R56, RZ ;  /* 0x00000038033a7224 */ /* 0x000fe200078e02ff */
[----:B------:R-:W-:Y:S01]  /*16af0*/  IADD3.X R5, R11, R5, R8, P2, !PT ;  /* 0x000000050b057210 */ /* 0x000fe200017fe408 */
[----:B------:R-:W-:Y:S01]  /*16b00*/  IMAD R6, R6, UR4, RZ ;  /* 0x0000000406067c24 */ /* 0x000fe2000f8e02ff */
[----:B------:R-:W-:-:S02]  /*16b10*/  LOP3.LUT R8, R7, 0x380, RZ, 0xc0, !PT ;  /* 0x0000038007087812 */ /* 0x000fc400078ec0ff */
[----:B------:R-:W-:Y:S01]  /*16b20*/  IADD3 R33, P3, R20, 0x4000, RZ ;  /* 0x0000400014217810 */ /* 0x000fe20007f7e0ff */
[C---:B------:R-:W-:Y:S01]  /*16b30*/  IMAD R11, R9.reuse, UR5, R6 ;  /* 0x00000005090b7c24 */ /* 0x040fe2000f8e0206 */
[----:B------:R-:W-:Y:S01]  /*16b40*/  SHF.R.U64 R8, R8, 0x3, RZ ;  /* 0x0000000308087819 */ /* 0x000fe200000012ff */
[----:B------:R-:W-:Y:S01]  /*16b50*/  IMAD.WIDE.U32 R4, R9, UR4, R4 ;  /* 0x0000000409047c25 */ /* 0x000fe2000f8e0004 */
[----:B------:R-:W-:Y:S01]  /*16b60*/  ULDC.64 UR4, c[0x0][0xb50] ;  /* 0x0002d40000047ab9 */ /* 0x000fe20000000a00 */
[----:B------:R-:W-:Y:S02]  /*16b70*/  LOP3.LUT R32, R33, 0x380, RZ, 0xc0, !PT ;  /* 0x0000038021207812 */ /* 0x000fe400078ec0ff */
[----:B------:R-:W-:Y:S01]  /*16b80*/  IMAD.IADD R5, R5, 0x1, R11 ;  /* 0x0000000105057824 */ /* 0x000fe200078e020b */
[----:B------:R-:W-:Y:S01]  /*16b90*/  LEA R6, P2, R4, UR4, 0x2 ;  /* 0x0000000404067c11 */ /* 0x000fe2000f8410ff */
[----:B------:R-:W-:Y:S01]  /*16ba0*/  IMAD.X R9, RZ, RZ, R21, P0 ;  /* 0x000000ffff097224 */ /* 0x000fe200000e0615 */
[----:B------:R-:W-:-:S02]  /*16bb0*/  LOP3.LUT R8, R8, R7, RZ, 0x3c, !PT ;  /* 0x0000000708087212 */ /* 0x000fc400078e3cff */
[----:B------:R-:W-:Y:S01]  /*16bc0*/  LEA.HI.X R7, R4, UR5, R5, 0x2, P2 ;  /* 0x0000000504077c11 */ /* 0x000fe200090f1405 */
[----:B------:R-:W-:Y:S01]  /*16bd0*/  IMAD.IADD R5, R225, 0x1, R191 ;  /* 0x00000001e1057824 */ /* 0x000fe200078e02bf */
[----:B------:R-:W-:Y:S01]  /*16be0*/  IADD3 R25, P2, R20, 0x3000, RZ ;  /* 0x0000300014197810 */ /* 0x000fe20007f5e0ff */
[----:B------:R-:W-:Y:S01]  /*16bf0*/  SHFL.IDX PT, R52, R6, RZ, 0x1c1f ;  /* 0x001c1fff06347589 */ /* 0x000fe200000e0000 */
[----:B------:R-:W-:Y:S01]  /*16c00*/  SHF.R.U64 R32, R32, 0x3, RZ ;  /* 0x0000000320207819 */ /* 0x000fe200000012ff */
[----:B------:R-:W-:Y:S01]  /*16c10*/  VIADD R3, R5, 0x8 ;  /* 0x0000000805037836 */ /* 0x000fe20000000000 */
[----:B------:R-:W-:Y:S01]  /*16c20*/  LOP3.LUT R24, R25, 0x380, RZ, 0xc0, !PT ;  /* 0x0000038019187812 */ /* 0x000fe200078ec0ff */
[----:B------:R-:W2:Y:S01]  /*16c30*/  SHFL.IDX PT, R53, R7, RZ, 0x1c1f ;  /* 0x001c1fff07357589 */ /* 0x000ea200000e0000 */
[----:B------:R-:W-:Y:S01]  /*16c40*/  IADD3 R13, P4, R20, 0x2000, RZ ;  /* 0x00002000140d7810 */ /* 0x000fe20007f9e0ff */
[----:B------:R-:W-:Y:S01]  /*16c50*/  ULDC.64 UR4, c[0x0][0xaa0] ;  /* 0x0002a80000047ab9 */ /* 0x000fe20000000a00 */
[----:B------:R-:W-:Y:S01]  /*16c60*/  SHF.R.U64 R24, R24, 0x3, RZ ;  /* 0x0000000318187819 */ /* 0x000fe200000012ff */
[----:B------:R-:W-:Y:S01]  /*16c70*/  SHFL.IDX PT, R54, R6, 0x1, 0x1c1f ;  /* 0x003c1f0006367f89 */ /* 0x000fe200000e0000 */
[----:B------:R-:W-:Y:S01]  /*16c80*/  LOP3.LUT R32, R32, R33, RZ, 0x3c, !PT ;  /* 0x0000002120207212 */ /* 0x000fe200078e3cff */
[----:B------:R-:W-:Y:S01]  /*16c90*/  IMAD.X R33, RZ, RZ, R21, P3 ;  /* 0x000000ffff217224 */ /* 0x000fe200018e0615 */
[----:B------:R-:W-:Y:S01]  /*16ca0*/  LOP3.LUT P0, RZ, R220, 0x3, RZ, 0xc0, !PT ;  /* 0x00000003dcff7812 */ /* 0x000fe2000780c0ff */
[----:B------:R-:W3:Y:S01]  /*16cb0*/  SHFL.IDX PT, R55, R7, 0x1, 0x1c1f ;  /* 0x003c1f0007377f89 */ /* 0x000ee200000e0000 */
[----:B------:R-:W-:-:S02]  /*16cc0*/  LOP3.LUT R12, R13, 0x380, RZ, 0xc0, !PT ;  /* 0x000003800d0c7812 */ /* 0x000fc400078ec0ff */
[----:B------:R-:W-:Y:S01]  /*16cd0*/  LOP3.LUT R24, R24, R25, RZ, 0x3c, !PT ;  /* 0x0000001918187212 */ /* 0x000fe200078e3cff */
[--C-:B------:R-:W-:Y:S01]  /*16ce0*/  IMAD.X R25, RZ, RZ, R21.reuse, P2 ;  /* 0x000000ffff197224 */ /* 0x100fe200010e0615 */
[----:B------:R-:W-:Y:S02]  /*16cf0*/  IADD3 R4, P3, R20, 0x7000, RZ ;  /* 0x0000700014047810 */ /* 0x000fe40007f7e0ff */
[-C--:B------:R-:W-:Y:S02]  /*16d00*/  ISETP.GE.OR P2, PT, R5, R58.reuse, P0 ;  /* 0x0000003a0500720c */ /* 0x080fe40000746670 */
[----:B------:R-:W-:Y:S01]  /*16d10*/  ISETP.GE.OR P0, PT, R3, R58, P0 ;  /* 0x0000003a0300720c */ /* 0x000fe20000706670 */
[----:B------:R-:W-:Y:S01]  /*16d20*/  IMAD.X R49, RZ, RZ, R21, P3 ;  /* 0x000000ffff317224 */ /* 0x000fe200018e0615 */
[----:B------:R-:W-:Y:S02]  /*16d30*/  SHF.R.U64 R12, R12, 0x3, RZ ;  /* 0x000000030c0c7819 */ /* 0x000fe400000012ff */
[----:B------:R-:W-:-:S02]  /*16d40*/  LOP3.LUT R3, R4, 0x380, RZ, 0xc0, !PT ;  /* 0x0000038004037812 */ /* 0x000fc400078ec0ff */
[----:B------:R-:W-:Y:S01]  /*16d50*/  LOP3.LUT R12, R12, R13, RZ, 0x3c, !PT ;  /* 0x0000000d0c0c7212 */ /* 0x000fe200078e3cff */
[----:B------:R-:W-:Y:S01]  /*16d60*/  IMAD.X R13, RZ, RZ, R21, P4 ;  /* 0x000000ffff0d7224 */ /* 0x000fe200020e0615 */
[----:B------:R-:W-:Y:S02]  /*16d70*/  SHF.R.U64 R3, R3, 0x3, RZ ;  /* 0x0000000303037819 */ /* 0x000fe400000012ff */
[C---:B------:R-:W-:Y:S01]  /*16d80*/  IADD3 R37, P5, R20.reuse, 0x5000, RZ ;  /* 0x0000500014257810 */ /* 0x040fe20007fbe0ff */
[----:B--2---:R-:W-:Y:S01]  /*16d90*/  @!P2 ST.E desc[UR40][R52.64], R40 ;  /* 0x000000283400a985 */ /* 0x004fe2000c101928 */
[C---:B------:R-:W-:Y:S02]  /*16da0*/  IADD3 R45, P4, R20.reuse, 0x6000, RZ ;  /* 0x00006000142d7810 */ /* 0x040fe40007f9e0ff */
[----:B------:R-:W-:Y:S01]  /*16db0*/  LOP3.LUT R5, R20, 0x380, RZ, 0xc0, !PT ;  /* 0x0000038014057812 */ /* 0x000fe200078ec0ff */
[----:B---3--:R2:W-:Y:S01]  /*16dc0*/  @!P0 ST.E desc[UR40][R54.64], R0 ;  /* 0x0000000036008985 */ /* 0x0085e2000c101928 */
[----:B------:R-:W-:Y:S01]  /*16dd0*/  LOP3.LUT R48, R3, R4, RZ, 0x3c, !PT ;  /* 0x0000000403307212 */ /* 0x000fe200078e3cff */
[----:B------:R-:W-:Y:S01]  /*16de0*/  IMAD R3, R43, UR4, RZ ;  /* 0x000000042b037c24 */ /* 0x000fe2000f8e02ff */
[----:B------:R-:W-:Y:S01]  /*16df0*/  LOP3.LUT R36, R37, 0x380, RZ, 0xc0, !PT ;  /* 0x0000038025247812 */ /* 0x000fe200078ec0ff */
[----:B------:R-:W3:Y:S01]  /*16e00*/  @P1 LDC R43, c[0x0][0xbf0] ;  /* 0x0002fc00ff2b1b82 */ /* 0x000ee20000000800 */
[----:B------:R-:W-:Y:S01]  /*16e10*/  LOP3.LUT R44, R45, 0x380, RZ, 0xc0, !PT ;  /* 0x000003802d2c7812 */ /* 0x000fe200078ec0ff */
[----:B------:R-:W5:Y:S01]  /*16e20*/  LD.E.128 R8, desc[UR40][R8.64] ;  /* 0x0000002808087980 */ /* 0x000f62000c101d00 */
[----:B------:R-:W-:-:S02]  /*16e30*/  SHF.R.U64 R5, R5, 0x3, RZ ;  /* 0x0000000305057819 */ /* 0x000fc400000012ff */
[----:B------:R-:W-:Y:S01]  /*16e40*/  SHF.R.U64 R36, R36, 0x3, RZ ;  /* 0x0000000324247819 */ /* 0x000fe200000012ff */
[----:B------:R-:W5:Y:S01]  /*16e50*/  LD.E.128 R12, desc[UR40][R12.64] ;  /* 0x000000280c0c7980 */ /* 0x000f62000c101d00 */
[----:B------:R-:W-:Y:S02]  /*16e60*/  SHF.R.U64 R44, R44, 0x3, RZ ;  /* 0x000000032c2c7819 */ /* 0x000fe400000012ff */
[----:B------:R-:W-:Y:S01]  /*16e70*/  LOP3.LUT R20, R5, R20, RZ, 0x3c, !PT ;  /* 0x0000001405147212 */ /* 0x000fe200078e3cff */
[----:B--2---:R-:W-:Y:S01]  /*16e80*/  IMAD R0, R206, 0x20, R22 ;  /* 0x00000020ce007824 */ /* 0x004fe200078e0216 */
[----:B------:R-:W-:Y:S01]  /*16e90*/  LOP3.LUT R36, R36, R37, RZ, 0x3c, !PT ;  /* 0x0000002524247212 */ /* 0x000fe200078e3cff */
[--C-:B------:R-:W-:Y:S01]  /*16ea0*/  IMAD.X R37, RZ, RZ, R21.reuse, P5 ;  /* 0x000000ffff257224 */ /* 0x100fe200028e0615 */
[----:B------:R-:W-:Y:S01]  /*16eb0*/  LOP3.LUT R44, R44, R45, RZ, 0x3c, !PT ;  /* 0x0000002d2c2c7212 */ /* 0x000fe200078e3cff */
[----:B------:R-:W-:Y:S01]  /*16ec0*/  IMAD.X R45, RZ, RZ, R21, P4 ;  /* 0x000000ffff2d7224 */ /* 0x000fe200020e0615 */
[----:B------:R2:W5:Y:S01]  /*16ed0*/  LD.E.128 R4, desc[UR40][R20.64] ;  /* 0x0000002814047980 */ /* 0x000562000c101d00 */
[----:B------:R-:W-:-:S02]  /*16ee0*/  IMAD R3, R42, UR5, R3 ;  /* 0x000000052a037c24 */ /* 0x000fc4000f8e0203 */
[----:B------:R-:W-:Y:S01]  /*16ef0*/  IMAD.IADD R40, R191, 0x1, R0 ;  /* 0x00000001bf287824 */ /* 0x000fe200078e0200 */
[----:B------:R-:W5:Y:S04]  /*16f00*/  LD.E.128 R24, desc[UR40][R24.64] ;  /* 0x0000002818187980 */ /* 0x000f68000c101d00 */
[----:B------:R-:W5:Y:S01]  /*16f10*/  LD.E.128 R32, desc[UR40][R32.64] ;  /* 0x0000002820207980 */ /* 0x000f62000c101d00 */
[----:B--2---:R-:W-:Y:S01]  /*16f20*/  IMAD.WIDE.U32 R20, R42, UR4, RZ ;  /* 0x000000042a147c25 */ /* 0x004fe2000f8e00ff */
[----:B------:R-:W-:Y:S02]  /*16f30*/  ULDC.64 UR4, c[0x0][0xae8] ;  /* 0x0002ba0000047ab9 */ /* 0x000fe40000000a00 */
[----:B------:R-:W5:Y:S01]  /*16f40*/  LD.E.128 R36, desc[UR40][R36.64] ;  /* 0x0000002824247980 */ /* 0x000f62000c101d00 */
[----:B------:R-:W-:-:S02]  /*16f50*/  IMAD.IADD R21, R21, 0x1, R3 ;  /* 0x0000000115157824 */ /* 0x000fc400078e0203 */
[----:B------:R-:W-:Y:S01]  /*16f60*/  IMAD R28, R28, UR4, RZ ;  /* 0x000000041c1c7c24 */ /* 0x000fe2000f8e02ff */
[----:B------:R-:W5:Y:S01]  /*16f70*/  LD.E.128 R44, desc[UR40][R44.64] ;  /* 0x000000282c2c7980 */ /* 0x000f62000c101d00 */
[----:B------:R-:W-:-:S03]  /*16f80*/  IMAD.WIDE.U32 R20, R207, UR4, R20 ;  /* 0x00000004cf147c25 */ /* 0x000fc6000f8e0014 */
[----:B------:R-:W5:Y:S01]  /*16f90*/  LD.E.128 R48, desc[UR40][R48.64] ;  /* 0x0000002830307980 */ /* 0x000f62000c101d00 */
[----:B------:R-:W-:Y:S01]  /*16fa0*/  IMAD R3, R207, UR5, R28 ;  /* 0x00000005cf037c24 */ /* 0x000fe2000f8e021c */
[----:B------:R-:W-:Y:S01]  /*16fb0*/  ULDC.64 UR4, c[0x0][0xaf0] ;  /* 0x0002bc0000047ab9 */ /* 0x000fe20000000a00 */
        /* <DEDUP_REMOVED lines=9> */
[----:B---3--:R-:W-:Y:S01]  /*17050*/  @P1 SHF.R.U32.HI R3, RZ, R43, R0 ;  /* 0x0000002bff031219 */ /* 0x008fe20000011600 */
        /* <DEDUP_REMOVED lines=14> */
[----:B------:R-:W-:Y:S02]  /*17140*/  IMAD.IADD R21, R21, 0x1, R43 ;  /* 0x0000000115157824 */ /* 0x000fe400078e022b */
[----:B------:R-:W-:Y:S02]  /*17150*/  IMAD R28, R0, UR4, RZ ;  /* 0x00000004001c7c24 */ /* 0x000fe4000f8e02ff */
[----:B------:R-:W-:-:S02]  /*17160*/  VIADD R0, R191, 0x20 ;  /* 0x00000020bf007836 */ /* 0x000fc40000000000 */
[C---:B------:R-:W-:Y:S02]  /*17170*/  IMAD R43, R41.reuse, UR5, R28 ;  /* 0x00000005292b7c24 */ /* 0x040fe4000f8e021c */
[----:B------:R-:W-:Y:S01]  /*17180*/  IMAD.WIDE.U32 R20, R41, UR4, R20 ;  /* 0x0000000429147c25 */ /* 0x000fe2000f8e0014 */
[-C--:B------:R-:W-:Y:S01]  /*17190*/  ISETP.GE.AND P0, PT, R0, R58.reuse, PT ;  /* 0x0000003a0000720c */ /* 0x080fe20003f06270 */
[----:B------:R-:W-:Y:S01]  /*171a0*/  ULDC.64 UR4, c[0x0][0xa80] ;  /* 0x0002a00000047ab9 */ /* 0x000fe20000000a00 */
[C---:B------:R-:W-:Y:S01]  /*171b0*/  ISETP.GE.AND P2, PT, R191.reuse, R58, PT ;  /* 0x0000003abf00720c */ /* 0x040fe20003f46270 */
[----:B------:R-:W-:Y:S02]  /*171c0*/  VIADD R0, R2, 0x28820 ;  /* 0x0002882002007836 */ /* 0x000fe40000000000 */
[----:B------:R-:W-:Y:S01]  /*171d0*/  VIADD R3, R191, 0x40 ;  /* 0x00000040bf037836 */ /* 0x000fe20000000000 */
[----:B------:R-:W-:Y:S01]  /*171e0*/  LEA R28, P3, R20, UR4, 0x1 ;  /* 0x00000004141c7c11 */ /* 0x000fe2000f8608ff */
[----:B------:R-:W-:Y:S01]  /*171f0*/  IMAD.IADD R21, R21, 0x1, R43 ;  /* 0x0000000115157824 */ /* 0x000fe200078e022b */
[----:B------:R-:W-:-:S02]  /*17200*/  PRMT R0, RZ, 0x654, R0 ;  /* 0x00000654ff007816 */ /* 0x000fc40000000000 */
[----:B------:R-:W-:Y:S02]  /*17210*/  ISETP.GE.AND P1, PT, R3, R58, PT ;  /* 0x0000003a0300720c */ /* 0x000fe40003f26270 */
[----:B------:R-:W-:Y:S01]  /*17220*/  LEA.HI.X R3, R20, UR5, R21, 0x1, P3 ;  /* 0x0000000514037c11 */ /* 0x000fe200098f0c15 */
[----:B-1----:R1:W-:Y:S01]  /*17230*/  SYNCS.ARRIVE.TRANS64.RED.A1T0 RZ, [R0+URZ], RZ ;  /* 0x000000ff00ff79a7 */ /* 0x0023e2000810043f */
[----:B------:R2:W3:Y:S01]  /*17240*/  SHFL.IDX PT, R40, R28, RZ, 0x181f ;  /* 0x00181fff1c287589 */ /* 0x0004e200000e0000 */
[----:B------:R-:W-:Y:S03]  /*17250*/  BSSY B1, `(.L_x_9590) ;  /* 0x000000c000017945 */ /* 0x000fe60003800000 */
[----:B-1----:R2:W1:Y:S01]  /*17260*/  SHFL.IDX PT, R0, R3, RZ, 0x181f ;  /* 0x00181fff03007589 */ /* 0x00246200000e0000 */
[----:B------:R-:W-:Y:S05]  /*17270*/  @P2 BRA `(.L_x_9591) ;  /* 0x0000000000242947 */ /* 0x000fea0003800000 */
[----:B------:R-:W-:Y:S02]  /*17280*/  ULDC UR4, c[0x0][0xac8] ;  /* 0x0002b20000047ab9 */ /* 0x000fe40000000800 */
[----:B------:R-:W-:Y:S02]  /*17290*/  ISETP.GE.AND P2, PT, R16, UR4, PT ;  /* 0x0000000410007c0c */ /* 0x000fe4000bf46270 */
[----:B------:R-:W-:-:S11]  /*172a0*/  ISETP.GE.AND P3, PT, R187, UR4, PT ;  /* 0x00000004bb007c0c */ /* 0x000fd6000bf66270 */
[CC--:B---3--:R-:W-:Y:S02]  /*172b0*/  @!P2 LEA R20, P4, R16.reuse, R40.reuse, 0x1 ;  /* 0x000000281014a211 */ /* 0x0c8fe400078808ff */
[C---:B------:R-:W-:Y:S02]  /*172c0*/  @!P3 LEA R40, P5, R187.reuse, R40, 0x1 ;  /* 0x00000028bb28b211 */ /* 0x040fe400078a08ff */
[-C--:B-1----:R-:W-:Y:S02]  /*172d0*/  @!P2 LEA.HI.X R21, R16, R0.reuse, R17, 0x1, P4 ;  /* 0x000000001015a211 */ /* 0x082fe400020f0c11 */
[----:B------:R-:W-:-:S03]  /*172e0*/  @!P3 LEA.HI.X R41, R187, R0, R215, 0x1, P5 ;  /* 0x00000000bb29b211 */ /* 0x000fc600028f0cd7 */
[----:B-----5:R4:W-:Y:S04]  /*172f0*/  @!P2 ST.E.128 desc[UR40][R20.64], R4 ;  /* 0x000000041400a985 */ /* 0x0209e8000c101d28 */
[----:B------:R4:W-:Y:S02]  /*17300*/  @!P3 ST.E.128 desc[UR40][R40.64], R32 ;  /* 0x000000202800b985 */ /* 0x0009e4000c101d28 */
.L_x_9591:
[----:B------:R-:W-:Y:S05]  /*17310*/  BSYNC B1 ;  /* 0x0000000000017941 */ /* 0x000fea0003800000 */
.L_x_9590:
[----:B-1----:R1:W0:Y:S01]  /*17320*/  SHFL.IDX PT, R0, R3, 0x1, 0x181f ;  /* 0x00381f0003007f89 */ /* 0x00222200000e0000 */
[----:B------:R-:W-:Y:S03]  /*17330*/  BSSY B1, `(.L_x_9592) ;  /* 0x000000c000017945 */ /* 0x000fe60003800000 */
[----:B----45:R1:W4:Y:S01]  /*17340*/  SHFL.IDX PT, R6, R28, 0x1, 0x181f ;  /* 0x00381f001c067f89 */ /* 0x03032200000e0000 */
[----:B------:R-:W-:Y:S05]  /*17350*/  @P0 BRA `(.L_x_9593) ;  /* 0x0000000000240947 */ /* 0x000fea0003800000 */
[----:B------:R-:W-:Y:S02]  /*17360*/  ULDC UR4, c[0x0][0xac8] ;  /* 0x0002b20000047ab9 */ /* 0x000fe40000000800 */
[----:B------:R-:W-:Y:S02]  /*17370*/  ISETP.GE.AND P3, PT, R16, UR4, PT ;  /* 0x0000000410007c0c */ /* 0x000fe4000bf66270 */
[----:B------:R-:W-:-:S11]  /*17380*/  ISETP.GE.AND P4, PT, R187, UR4, PT ;  /* 0x00000004bb007c0c */ /* 0x000fd6000bf86270 */
[CC--:B----4-:R-:W-:Y:S02]  /*17390*/  @!P3 LEA R4, P0, R16.reuse, R6.reuse, 0x1 ;  /* 0x000000061004b211 */ /* 0x0d0fe400078008ff */
[C---:B------:R-:W-:Y:S02]  /*173a0*/  @!P4 LEA R6, P2, R187.reuse, R6, 0x1 ;  /* 0x00000006bb06c211 */ /* 0x040fe400078408ff */
[-C--:B0-----:R-:W-:Y:S02]  /*173b0*/  @!P3 LEA.HI.X R5, R16, R0.reuse, R17, 0x1, P0 ;  /* 0x000000001005b211 */ /* 0x081fe400000f0c11 */
[----:B------:R-:W-:-:S03]  /*173c0*/  @!P4 LEA.HI.X R7, R187, R0, R215, 0x1, P2 ;  /* 0x00000000bb07c211 */ /* 0x000fc600010f0cd7 */
[----:B------:R0:W-:Y:S04]  /*173d0*/  @!P3 ST.E.128 desc[UR40][R4.64], R8 ;  /* 0x000000080400b985 */ /* 0x0001e8000c101d28 */
[----:B------:R0:W-:Y:S02]  /*173e0*/  @!P4 ST.E.128 desc[UR40][R6.64], R36 ;  /* 0x000000240600c985 */ /* 0x0001e4000c101d28 */
.L_x_9593:
[----:B------:R-:W-:Y:S05]  /*173f0*/  BSYNC B1 ;  /* 0x0000000000017941 */ /* 0x000fea0003800000 */
.L_x_9592:
[----:B0-----:R0:W0:Y:S01]  /*17400*/  SHFL.IDX PT, R0, R3, 0x2, 0x181f ;  /* 0x00581f0003007f89 */ /* 0x00102200000e0000 */
[----:B------:R-:W-:Y:S03]  /*17410*/  BSSY B1, `(.L_x_9594) ;  /* 0x000000c000017945 */ /* 0x000fe60003800000 */
[----:B----4-:R4:W0:Y:S01]  /*17420*/  SHFL.IDX PT, R6, R28, 0x2, 0x181f ;  /* 0x00581f001c067f89 */ /* 0x01082200000e0000 */
        /* <DEDUP_REMOVED lines=8> */
[----:B------:R0:W-:Y:S04]  /*174b0*/  @!P2 ST.E.128 desc[UR40][R4.64], R12 ;  /* 0x0000000c0400a985 */ /* 0x0001e8000c101d28 */
[----:B------:R0:W-:Y:S02]  /*174c0*/  @!P3 ST.E.128 desc[UR40][R6.64], R44 ;  /* 0x0000002c0600b985 */ /* 0x0001e4000c101d28 */
.L_x_9595:
[----:B------:R-:W-:Y:S05]  /*174d0*/  BSYNC B1 ;  /* 0x0000000000017941 */ /* 0x000fea0003800000 */
.L_x_9594:
[----:B0-----:R-:W-:Y:S01]  /*174e0*/  VIADD R0, R191, 0x60 ;  /* 0x00000060bf007836 */ /* 0x001fe20000000000 */
[----:B------:R0:W0:Y:S04]  /*174f0*/  SHFL.IDX PT, R6, R3, 0x3, 0x181f ;  /* 0x00781f0003067f89 */ /* 0x00002800000e0000 */
[----:B------:R-:W-:Y:S01]  /*17500*/  ISETP.GE.AND P0, PT, R0, R58, PT ;  /* 0x0000003a0000720c */ /* 0x000fe20003f06270 */
[----:B-12-4-:R-:W2:-:S12]  /*17510*/  SHFL.IDX PT, R28, R28, 0x3, 0x181f ;  /* 0x00781f001c1c7f89 */ /* 0x016e9800000e0000 */
        /* <DEDUP_REMOVED lines=12> */
.L_x_9588:
        /* <DEDUP_REMOVED lines=16> */
[----:B--2---:R-:W-:Y:S02]  /*176e0*/  ISETP.NE.AND P2, PT, R25, 0x1, PT ;  /* 0x000000011900780c */ /* 0x004fe40003f45270 */
[----:B------:R-:W-:-:S11]  /*176f0*/  ISETP.GE.AND P3, PT, R231, 0x80, PT ;  /* 0x00000080e700780c */ /* 0x000fd60003f66270 */
[----:B------:R-:W2:Y:S01]  /*17700*/  @P2 LDC R27, c[0x0][0xbec] ;  /* 0x0002fb00ff1b2b82 */ /* 0x000ea20000000800 */
[----:B---3--:R-:W-:Y:S05]  /*17710*/  @P1 BRA `(.L_x_9597) ;  /* 0x0000000000101947 */ /* 0x008fea0003800000 */
[----:B------:R-:W-:Y:S05]  /*17720*/  @!P0 BRA `(.L_x_9597) ;  /* 0x00000000000c8947 */ /* 0x000fea0003800000 */
[----:B------:R-:W3:Y:S04]  /*17730*/  LDG.E R3, desc[UR40][R4.64] ;  /* 0x0000002804037981 */ /* 0x000ee8000c1e1900 */
[----:B-----5:R-:W3:Y:S02]  /*17740*/  LDG.E R8, desc[UR40][R4.64+0x4] ;  /* 0x0000042804087981 */ /* 0x020ee4000c1e1900 */
[----:B---3--:R-:W-:-:S07]  /*17750*/  IMAD.IADD R8, R8, 0x1, -R3 ;  /* 0x0000000108087824 */ /* 0x008fce00078e0a03 */
.L_x_9597:
        /* <DEDUP_REMOVED lines=19> */
[----:B------:R-:W3:Y:S08]  /*17890*/  @P0 LDC R7, c[0x0][0xbec] ;  /* 0x0002fb00ff070b82 */ /* 0x000ef00000000800 */
[----:B------:R-:W4:Y:S01]  /*178a0*/  @P0 LDC R21, c[0x0][0xbf0] ;  /* 0x0002fc00ff150b82 */ /* 0x000f220000000800 */
[----:B---3--:R-:W-:-:S04]  /*178b0*/  @P0 IMAD.HI.U32 R6, R12, R7, RZ ;  /* 0x000000070c060227 */ /* 0x008fc800078e00ff */
[----:B------:R-:W-:Y:S01]  /*178c0*/  IMAD R7, R207, UR5, R10 ;  /* 0x00000005cf077c24 */ /* 0x000fe2000f8e020a */
[----:B------:R-:W-:Y:S01]  /*178d0*/  ULDC.64 UR4, c[0x0][0xb98] ;  /* 0x0002e60000047ab9 */ /* 0x000fe20000000a00 */
[----:B----4-:R-:W-:Y:S02]  /*178e0*/  @P0 SHF.R.U32.HI R3, RZ, R21, R6 ;  /* 0x00000015ff030219 */ /* 0x010fe40000011606 */
        /* <DEDUP_REMOVED lines=20> */
.L_x_9599:
[----:B------:R-:W-:Y:S05]  /*17a30*/  BSYNC B1 ;  /* 0x0000000000017941 */ /* 0x000fea0003800000 */
.L_x_9598:
[----:B------:R-:W4:Y:S01]  /*17a40*/  @P2 LDC R9, c[0x0][0xbf0] ;  /* 0x0002fc00ff092b82 */ /* 0x000f220000000800 */
[----:B------:R-:W-:Y:S01]  /*17a50*/  ULDC.64 UR4, c[0x0][0xaa0] ;  /* 0x0002a80000047ab9 */ /* 0x000fe20000000a00 */
[----:B---3--:R-:W-:Y:S02]  /*17a60*/  IMAD R6, R206, 0x20, R22 ;  /* 0x00000020ce067824 */ /* 0x008fe400078e0216 */
[----:B------:R-:W-:Y:S02]  /*17a70*/  IMAD R3, R11, UR4, RZ ;  /* 0x000000040b037c24 */ /* 0x000fe4000f8e02ff */
[----:B------:R-:W-:-:S04]  /*17a80*/  IMAD.WIDE.U32 R4, R0, UR4, RZ ;  /* 0x0000000400047c25 */ /* 0x000fc8000f8e00ff */
[----:B------:R-:W-:Y:S01]  /*17a90*/  IMAD R3, R0, UR5, R3 ;  /* 0x0000000500037c24 */ /* 0x000fe2000f8e0203 */
[----:B------:R-:W-:Y:S01]  /*17aa0*/  ULDC.64 UR4, c[0x0][0xae8] ;  /* 0x0002ba0000047ab9 */ /* 0x000fe20000000a00 */
[----:B------:R-:W-:Y:S02]  /*17ab0*/  IMAD.IADD R10, R191, 0x1, R6 ;  /* 0x00000001bf0a7824 */ /* 0x000fe400078e0206 */
[----:B------:R-:W-:Y:S02]  /*17ac0*/  IMAD R0, R13, UR4, RZ ;  /* 0x000000040d007c24 */ /* 0x000fe4000f8e02ff */
[----:B------:R-:W-:Y:S02]  /*17ad0*/  IMAD.IADD R5, R5, 0x1, R3 ;  /* 0x0000000105057824 */ /* 0x000fe400078e0203 */
[----:B------:R-:W-:Y:S02]  /*17ae0*/  IMAD R7, R207, UR5, R0 ;  /* 0x00000005cf077c24 */ /* 0x000fe4000f8e0200 */
[----:B--2---:R-:W-:-:S04]  /*17af0*/  @P2 IMAD.HI.U32 R0, R10, R27, RZ ;  /* 0x0000001b0a002227 */ /* 0x004fc800078e00ff */
        /* <DEDUP_REMOVED lines=26> */
[----:B------:R-:W-:Y:S02]  /*17ca0*/  IMAD.IADD R191, R22, 0x1, R191 ;  /* 0x0000000116bf7824 */ /* 0x000fe400078e02bf */
[----:B------:R-:W-:Y:S01]  /*17cb0*/  LEA.HI.X R4, R4, UR5, R5, 0x1, P0 ;  /* 0x0000000504047c11 */ /* 0x000fe200080f0c05 */
[----:B------:R-:W-:Y:S08]  /*17cc0*/  BRA.DIV UR4, `(.L_x_9600) ;  /* 0x0000009204d87947 */ /* 0x000ff0000b800000 */
[----:B------:R2:W3:Y:S04]  /*17cd0*/  SHFL.IDX PT, R0, R4, RZ, 0x181f ;  /* 0x00181fff04007589 */ /* 0x0004e800000e0000 */
[----:B------:R2:W4:Y:S02]  /*17ce0*/  SHFL.IDX PT, R14, R3, RZ, 0x181f ;  /* 0x00181fff030e7589 */ /* 0x00052400000e0000 */
.L_x_9825:
[----:B------:R-:W-:Y:S01]  /*17cf0*/  IMAD R8, R8, R25, RZ ;  /* 0x0000001908087224 */ /* 0x000fe200078e02ff */
[----:B------:R-:W-:Y:S04]  /*17d00*/  BSSY B1, `(.L_x_9601) ;  /* 0x000000c000017945 */ /* 0x000fe80003800000 */
[----:B------:R-:W-:-:S13]  /*17d10*/  ISETP.GE.AND P0, PT, R191, R8, PT ;  /* 0x00000008bf00720c */ /* 0x000fda0003f06270 */
[----:B------:R-:W-:Y:S05]  /*17d20*/  @P0 BRA `(.L_x_9602) ;  /* 0x0000000000240947 */ /* 0x000fea0003800000 */
[----:B------:R-:W-:Y:S02]  /*17d30*/  ULDC UR4, c[0x0][0xac8] ;  /* 0x0002b20000047ab9 */ /* 0x000fe40000000800 */
[----:B------:R-:W-:Y:S02]  /*17d40*/  ISETP.GE.AND P2, PT, R16, UR4, PT ;  /* 0x0000000410007c0c */ /* 0x000fe4000bf46270 */
[----:B------:R-:W-:-:S11]  /*17d50*/  ISETP.GE.AND P3, PT, R187, UR4, PT ;  /* 0x00000004bb007c0c */ /* 0x000fd6000bf66270 */
[CC--:B----4-:R-:W-:Y:S02]  /*17d60*/  @!P2 LEA R6, P0, R16.reuse, R14.reuse, 0x1 ;  /* 0x0000000e1006a211 */ /* 0x0d0fe400078008ff */
[C---:B------:R-:W-:Y:S02]  /*17d70*/  @!P3 LEA R14, P1, R187.reuse, R14, 0x1 ;  /* 0x0000000ebb0eb211 */ /* 0x040fe400078208ff */
[-C--:B---3--:R-:W-:Y:S02]  /*17d80*/  @!P2 LEA.HI.X R7, R16, R0.reuse, R17, 0x1, P0 ;  /* 0x000000001007a211 */ /* 0x088fe400000f0c11 */
[----:B------:R-:W-:-:S03]  /*17d90*/  @!P3 LEA.HI.X R15, R187, R0, R215, 0x1, P1 ;  /* 0x00000000bb0fb211 */ /* 0x000fc600008f0cd7 */
[----:B------:R3:W-:Y:S04]  /*17da0*/  @!P2 ST.E.128 desc[UR40][R6.64], RZ ;  /* 0x000000ff0600a985 */ /* 0x0007e8000c101d28 */
[----:B------:R3:W-:Y:S02]  /*17db0*/  @!P3 ST.E.128 desc[UR40][R14.64], RZ ;  /* 0x000000ff0e00b985 */ /* 0x0007e4000c101d28 */
.L_x_9602:
[----:B------:R-:W-:Y:S05]  /*17dc0*/  BSYNC B1 ;  /* 0x0000000000017941 */ /* 0x000fea0003800000 */
.L_x_9601:
[----:B------:R-:W-:-:S03]  /*17dd0*/  UMOV UR4, 0xffffffff ;  /* 0xffffffff00047882 */ /* 0x000fc60000000000 */
[----:B------:R-:W-:Y:S05]  /*17de0*/  BRA.DIV UR4, `(.L_x_9603) ;  /* 0x0000009204c47947 */ /* 0x000fea000b800000 */
[----:B---3--:R3:W0:Y:S04]  /*17df0*/  SHFL.IDX PT, R0, R4, 0x1, 0x181f ;  /* 0x00381f0004007f89 */ /* 0x00862800000e0000 */
[----:B----4-:R3:W4:Y:S02]  /*17e00*/  SHFL.IDX PT, R14, R3, 0x1, 0x181f ;  /* 0x00381f00030e7f89 */ /* 0x01072400000e0000 */
.L_x_9829:
[----:B------:R-:W-:Y:S01]  /*17e10*/  VIADD R5, R191, 0x20 ;  /* 0x00000020bf057836 */ /* 0x000fe20000000000 */
        /* <DEDUP_REMOVED lines=10> */
[----:B------:R0:W-:Y:S04]  /*17ec0*/  @!P2 ST.E.128 desc[UR40][R6.64], RZ ;  /* 0x000000ff0600a985 */ /* 0x0001e8000c101d28 */
[----:B------:R0:W-:Y:S02]  /*17ed0*/  @!P3 ST.E.128 desc[UR40][R14.64], RZ ;  /* 0x000000ff0e00b985 */ /* 0x0001e4000c101d28 */
.L_x_9605:
[----:B------:R-:W-:Y:S05]  /*17ee0*/  BSYNC B1 ;  /* 0x0000000000017941 */ /* 0x000fea0003800000 */
.L_x_9604:
[----:B------:R-:W-:-:S03]  /*17ef0*/  UMOV UR4, 0xffffffff ;  /* 0xffffffff00047882 */ /* 0x000fc60000000000 */
[----:B------:R-:W-:Y:S05]  /*17f00*/  BRA.DIV UR4, `(.L_x_9606) ;  /* 0x0000009204c47947 */ /* 0x000fea000b800000 */
[----:B0-----:R0:W0:Y:S04]  /*17f10*/  SHFL.IDX PT, R0, R4, 0x2, 0x181f ;  /* 0x00581f0004007f89 */ /* 0x00102800000e0000 */
[----:B----4-:R4:W0:Y:S02]  /*17f20*/  SHFL.IDX PT, R14, R3, 0x2, 0x181f ;  /* 0x00581f00030e7f89 */ /* 0x01082400000e0000 */
.L_x_9833:
[----:B------:R-:W-:Y:S01]  /*17f30*/  VIADD R5, R191, 0x40 ;  /* 0x00000040bf057836 */ /* 0x000fe20000000000 */
[----:B------:R-:W-:Y:S04]  /*17f40*/  BSSY B1, `(.L_x_9607) ;  /* 0x000000c000017945 */ /* 0x000fe80003800000 */
[----:B------:R-:W-:-:S13]  /*17f50*/  ISETP.GE.AND P0, PT, R5, R8, PT ;  /* 0x000000080500720c */ /* 0x000fda0003f06270 */
        /* <DEDUP_REMOVED lines=10> */
.L_x_9608:
[----:B------:R-:W-:Y:S05]  /*18000*/  BSYNC B1 ;  /* 0x0000000000017941 */ /* 0x000fea0003800000 */
.L_x_9607:
[----:B------:R-:W-:-:S03]  /*18010*/  UMOV UR4, 0xffffffff ;  /* 0xffffffff00047882 */ /* 0x000fc60000000000 */
[----:B------:R-:W-:Y:S05]  /*18020*/  BRA.DIV UR4, `(.L_x_9609) ;  /* 0x0000009204c47947 */ /* 0x000fea000b800000 */
[----:B0-----:R0:W0:Y:S04]  /*18030*/  SHFL.IDX PT, R0, R4, 0x3, 0x181f ;  /* 0x00781f0004007f89 */ /* 0x00102800000e0000 */
[----:B------:R0:W0:Y:S02]  /*18040*/  SHFL.IDX PT, R14, R3, 0x3, 0x181f ;  /* 0x00781f00030e7f89 */ /* 0x00002400000e0000 */
.L_x_9837:
[----:B0-234-:R-:W-:-:S05]  /*18050*/  VIADD R3, R191, 0x60 ;  /* 0x00000060bf037836 */ /* 0x01dfca0000000000 */
[----:B------:R-:W-:-:S13]  /*18060*/  ISETP.GE.AND P0, PT, R3, R8, PT ;  /* 0x000000080300720c */ /* 0x000fda0003f06270 */
[----:B------:R-:W-:Y:S05]  /*18070*/  @P0 BRA `(.L_x_9596) ;  /* 0x0000000000240947 */ /* 0x000fea0003800000 */
[----:B------:R-:W-:Y:S02]  /*18080*/  ULDC UR4, c[0x0][0xac8] ;  /* 0x0002b20000047ab9 */ /* 0x000fe40000000800 */
[----:B------:R-:W-:Y:S02]  /*18090*/  ISETP.GE.AND P2, PT, R16, UR4, PT ;  /* 0x0000000410007c0c */ /* 0x000fe4000bf46270 */
[----:B------:R-:W-:-:S11]  /*180a0*/  ISETP.GE.AND P3, PT, R187, UR4, PT ;  /* 0x00000004bb007c0c */ /* 0x000fd6000bf66270 */
[CC--:B------:R-:W-:Y:S02]  /*180b0*/  @!P2 LEA R4, P0, R16.reuse, R14.reuse, 0x1 ;  /* 0x0000000e1004a211 */ /* 0x0c0fe400078008ff */
[C---:B------:R-:W-:Y:S02]  /*180c0*/  @!P3 LEA R14, P1, R187.reuse, R14, 0x1 ;  /* 0x0000000ebb0eb211 */ /* 0x040fe400078208ff */
[-C--:B------:R-:W-:Y:S02]  /*180d0*/  @!P2 LEA.HI.X R5, R16, R0.reuse, R17, 0x1, P0 ;  /* 0x000000001005a211 */ /* 0x080fe400000f0c11 */
[----:B------:R-:W-:-:S03]  /*180e0*/  @!P3 LEA.HI.X R15, R187, R0, R215, 0x1, P1 ;  /* 0x00000000bb0fb211 */ /* 0x000fc600008f0cd7 */
[----:B------:R0:W-:Y:S04]  /*180f0*/  @!P2 ST.E.128 desc[UR40][R4.64], RZ ;  /* 0x000000ff0400a985 */ /* 0x0001e8000c101d28 */
[----:B------:R0:W-:Y:S02]  /*18100*/  @!P3 ST.E.128 desc[UR40][R14.64], RZ ;  /* 0x000000ff0e00b985 */ /* 0x0001e4000c101d28 */
.L_x_9596:
[----:B------:R-:W-:Y:S05]  /*18110*/  BSYNC B0 ;  /* 0x0000000000007941 */ /* 0x000fea0003800000 */
.L_x_9587:
[----:B------:R-:W-:Y:S02]  /*18120*/  ULDC UR4, c[0x0][0xc3c] ;  /* 0x00030f0000047ab9 */ /* 0x000fe40000000800 */
[----:B-1----:R-:W-:-:S13]  /*18130*/  ISETP.GE.AND P0, PT, R31, UR4, PT ;  /* 0x000000041f007c0c */ /* 0x002fda000bf06270 */
[----:B------:R-:W-:Y:S05]  /*18140*/  @!P0 BRA `(.L_x_9610) ;  /* 0xfffffe9000088947 */ /* 0x000fea000383ffff */
[----:B------:R-:W-:Y:S05]  /*18150*/  BRA `(.L_x_9407) ;  /* 0x0000007400f47947 */ /* 0x000fea0003800000 */
.L_x_9405:
        /* <DEDUP_REMOVED lines=18> */
.L_x_9611:
        /* <DEDUP_REMOVED lines=41> */
.L_x_9617:
        /* <DEDUP_REMOVED lines=12> */
.L_x_9616:
[----:B------:R-:W-:Y:S05]  /*185d0*/  BSYNC B0 ;  /* 0x0000000000007941 */ /* 0x000fea0003800000 */
.L_x_9615:
        /* <DEDUP_REMOVED lines=21> */
.L_x_9613:
        /* <DEDUP_REMOVED lines=20> */
.L_x_9618:
        /* <DEDUP_REMOVED lines=56> */
.L_x_9614:
[----:B------:R-:W-:Y:S02]  /*18bf0*/  IMAD.MOV.U32 R17, RZ, RZ, RZ ;  /* 0x000000ffff117224 */ /* 0x000fe400078e00ff */
[----:B------:R-:W-:Y:S02]  /*18c00*/  IMAD.U32 R16, RZ, RZ, UR6 ;  /* 0x00000006ff107e24 */ /* 0x000fe4000f8e00ff */
[----:B------:R-:W-:-:S07]  /*18c10*/  IMAD.MOV.U32 R18, RZ, RZ, RZ ;  /* 0x000000ffff127224 */ /* 0x000fce00078e00ff */
.L_x_9619:
[----:B------:R-:W-:-:S13]  /*18c20*/  ISETP.NE.AND P0, PT, R0, RZ, PT ;  /* 0x000000ff0000720c */ /* 0x000fda0003f05270 */
[----:B------:R-:W1:Y:S01]  /*18c30*/  @!P0 S2R R3, SR_CgaCtaId ;  /* 0x0000000000038919 */ /* 0x000e620000008800 */
[----:B------:R-:W-:-:S04]  /*18c40*/  @!P0 MOV R0, 0x400 ;  /* 0x0000040000008802 */ /* 0x000fc80000000f00 */
[----:B-1----:R-:W-:-:S05]  /*18c50*/  @!P0 LEA R0, R3, R0, 0x18 ;  /* 0x0000000003008211 */ /* 0x002fca00078ec0ff */
[----:B------:R1:W-:Y:S01]  /*18c60*/  @!P0 STS.128 [R0+0x288d0], R16 ;  /* 0x0288d01000008388 */ /* 0x0003e20000000c00 */
[----:B------:R-:W-:Y:S06]  /*18c70*/  BAR.ARV 0x5, 0x180 ;  /* 0x0146000000007b1d */ /* 0x000fec0000002000 */
.L_x_9612:
        /* <DEDUP_REMOVED lines=31> */
[----:B------:R-:W-:Y:S04]  /*18e70*/  STL [R1+0x4], R3 ;  /* 0x0000040301007387 */ /* 0x000fe80000100800 */
        /* <DEDUP_REMOVED lines=17> */
.L_x_9759:
        /* <DEDUP_REMOVED lines=9> */
[----:B-1----:R-:W-:Y:S01]  /*19020*/  IMAD.MOV.U32 R0, RZ, RZ, RZ ;  /* 0x000000ffff007224 */ /* 0x002fe200078e00ff */
        /* <DEDUP_REMOVED lines=55> */
.L_x_9621:
        /* <DEDUP_REMOVED lines=12> */
.L_x_9622:
[----:B------:R-:W-:Y:S05]  /*19460*/  @!P2 BRA `(.L_x_9623) ;  /* 0x00000000000ca947 */ /* 0x000fea0003800000 */
[----:B------:R-:W2:Y:S04]  /*19470*/  LDG.E R9, desc[UR40][R6.64] ;  /* 0x0000002806097981 */ /* 0x000ea8000c1e1900 */
[----:B------:R-:W2:Y:S02]  /*19480*/  LDG.E R6, desc[UR40][R6.64+0x4] ;  /* 0x0000042806067981 */ /* 0x000ea4000c1e1900 */
[----:B--2---:R-:W-:-:S07]  /*19490*/  IMAD.IADD R9, R6, 0x1, -R9 ;  /* 0x0000000106097824 */ /* 0x004fce00078e0a09 */
.L_x_9623:
[----:B-1----:R-:W2:Y:S01]  /*194a0*/  @P0 LDG.E R2, desc[UR40][R4.64] ;  /* 0x0000002804020981 */ /* 0x002ea2000c1e1900 */
[----:B------:R-:W1:Y:S01]  /*194b0*/  LDC R3, c[0x0][0x448] ;  /* 0x00011200ff037b82 */ /* 0x000e620000000800 */
[----:B-----5:R-:W-:Y:S02]  /*194c0*/  IMAD.IADD R0, R9, 0x1, -R0 ;  /* 0x0000000109007824 */ /* 0x020fe400078e0a00 */
[----:B------:R3:W2:Y:S01]  /*194d0*/  @P0 LDG.E R4, desc[UR40][R4.64+0x4] ;  /* 0x0000042804040981 */ /* 0x0006a2000c1e1900 */
[----:B-1----:R-:W-:-:S13]  /*194e0*/  ISETP.NE.AND P1, PT, R3, 0x1, PT ;  /* 0x000000010300780c */ /* 0x002fda0003f25270 */
[----:B---3--:R-:W1:Y:S01]  /*194f0*/  @P1 LDC R5, c[0x0][0x450] ;  /* 0x00011400ff051b82 */ /* 0x008e620000000800 */
[----:B------:R-:W-:-:S05]  /*19500*/  IMAD.MOV R9, RZ, RZ, -R0 ;  /* 0x000000ffff097224 */ /* 0x000fca00078e0a00 */
[----:B------:R-:W-:Y:S01]  /*19510*/  VIMNMX R9, RZ, R9, !PT ;  /* 0x00000009ff097248 */ /* 0x000fe20007fe0100 */
[----:B------:R-:W-:Y:S01]  /*19520*/  BSSY B0, `(.L_x_9624) ;  /* 0x0000133000007945 */ /* 0x000fe20003800000 */
[----:B------:R-:W-:Y:S01]  /*19530*/  PLOP3.LUT P5, PT, PT, PT, PT, 0x80, 0x0 ;  /* 0x000000000000781c */ /* 0x000fe20003faf070 */
[----:B--2---:R-:W-:Y:S02]  /*19540*/  @P0 IMAD.IADD R8, R4, 0x1, -R2 ;  /* 0x0000000104080824 */ /* 0x004fe400078e0a02 */
        /* <DEDUP_REMOVED lines=8> */
[----:B------:R-:W-:-:S05]  /*195d0*/  IADD3 R21, R2, 0x80, -R13 ;  /* 0x0000008002157810 */ /* 0x000fca0007ffe80d */
[----:B------:R-:W-:Y:S01]  /*195e0*/  IMAD.IADD R2, R21, 0x1, R3 ;  /* 0x0000000115027824 */ /* 0x000fe200078e0203 */
[----:B------:R-:W-:-:S04]  /*195f0*/  SHF.R.S32.HI R3, RZ, 0x1f, R4 ;  /* 0x0000001fff037819 */ /* 0x000fc80000011404 */
[----:B------:R-:W-:Y:S02]  /*19600*/  LEA.HI R20, R3, R4, RZ, 0x7 ;  /* 0x0000000403147211 */ /* 0x000fe400078f38ff */
[----:B------:R-:W-:-:S04]  /*19610*/  SHF.R.S32.HI R3, RZ, 0x1f, R2 ;  /* 0x0000001fff037819 */ /* 0x000fc80000011402 */
[----:B------:R-:W-:Y:S02]  /*19620*/  LEA.HI R2, R3, R2, RZ, 0x7 ;  /* 0x0000000203027211 */ /* 0x000fe400078f38ff */
[----:B------:R-:W-:Y:S02]  /*19630*/  SHF.R.S32.HI R20, RZ, 0x7, R20 ;  /* 0x00000007ff147819 */ /* 0x000fe40000011414 */
[----:B------:R-:W-:-:S04]  /*19640*/  SHF.R.S32.HI R2, RZ, 0x7, R2 ;  /* 0x00000007ff027819 */ /* 0x000fc80000011402 */
[----:B------:R-:W-:-:S05]  /*19650*/  VIMNMX R2, R20, R2, PT ;  /* 0x0000000214027248 */ /* 0x000fca0003fe0100 */
[----:B------:R-:W-:-:S05]  /*19660*/  IMAD R2, R2, 0x80, -R0 ;  /* 0x0000008002027824 */ /* 0x000fca00078e0a00 */
[----:B------:R-:W-:-:S04]  /*19670*/  VIMNMX R8, R2, R8, PT ;  /* 0x0000000802087248 */ /* 0x000fc80003fe0100 */
[----:B------:R-:W-:Y:S02]  /*19680*/  ISETP.GT.AND P1, PT, R8, R9, PT ;  /* 0x000000090800720c */ /* 0x000fe40003f24270 */
[----:B------:R-:W-:-:S11]  /*19690*/  SHF.R.U32.HI R9, RZ, 0x7, R9 ;  /* 0x00000007ff097819 */ /* 0x000fd60000011609 */
[----:B------:R-:W-:-:S05]  /*196a0*/  @P1 VIADD R8, R8, 0x7f ;  /* 0x0000007f08081836 */ /* 0x000fca0000000000 */
[----:B------:R-:W-:Y:S01]  /*196b0*/  @P1 SHF.R.S32.HI R0, RZ, 0x1f, R8 ;  /* 0x0000001fff001819 */ /* 0x000fe20000011408 */
[----:B------:R-:W-:-:S03]  /*196c0*/  IMAD.MOV.U32 R6, RZ, RZ, R9 ;  /* 0x000000ffff067224 */ /* 0x000fc600078e0009 */
[----:B------:R-:W-:-:S04]  /*196d0*/  @P1 LEA.HI R8, R0, R8, RZ, 0x7 ;  /* 0x0000000800081211 */ /* 0x000fc800078f38ff */
        /* <DEDUP_REMOVED lines=10> */
.L_x_9840:
[----:B--2---:R-:W-:Y:S02]  /*19780*/  ISETP.NE.AND P0, PT, R14, RZ, PT ;  /* 0x000000ff0e00720c */ /* 0x004fe40003f05270 */
[----:B------:R-:W-:-:S11]  /*19790*/  PLOP3.LUT P1, PT, PT, PT, PT, 0x8, 0x0 ;  /* 0x000000000000781c */ /* 0x000fd60003f2e170 */
[----:B------:R-:W-:Y:S05]  /*197a0*/  @P0 BRA `(.L_x_9627) ;  /* 0x00000000000c0947 */ /* 0x000fea0003800000 */
[----:B------:R-:W-:-:S03]  /*197b0*/  UMOV UR4, 0xffffffff ;  /* 0xffffffff00047882 */ /* 0x000fc60000000000 */
[----:B------:R-:W-:Y:S05]  /*197c0*/  BRA.DIV UR4, `(.L_x_9628) ;  /* 0x0000007e04587947 */ /* 0x000fea000b800000 */
[----:B------:R-:W-:-:S13]  /*197d0*/  ELECT P1, URZ, PT ;  /* 0x00000000003f782f */ /* 0x000fda0003820000 */
.L_x_9627:
        /* <DEDUP_REMOVED lines=10> */
.L_x_9843:
[----:B------:R-:W-:Y:S05]  /*19880*/  BSYNC B1 ;  /* 0x0000000000017941 */ /* 0x000fea0003800000 */
.L_x_9629:
        /* <DEDUP_REMOVED lines=13> */
.L_x_9844:
[----:B------:R-:W-:Y:S05]  /*19960*/  BSYNC B2 ;  /* 0x0000000000027941 */ /* 0x000fea0003800000 */
.L_x_9633:
        /* <DEDUP_REMOVED lines=8> */
.L_x_9636:
[----:B------:R-:W-:Y:S05]  /*199f0*/  BSYNC B2 ;  /* 0x0000000000027941 */ /* 0x000fea0003800000 */
.L_x_9635:
        /* <DEDUP_REMOVED lines=12> */
[----:B------:R-:W-:Y:S02]  /*19ac0*/  IMAD.SHL.U32 R11, R2, 0x4000, RZ ;  /* 0x00004000020b7824 */ /* 0x000fe400078e00ff */
[----:B------:R-:W-:Y:S02]  /*19ad0*/  VIADD R2, R4, 0x28890 ;  /* 0x0002889004027836 */ /* 0x000fe40000000000 */
[----:B------:R-:W-:-:S07]  /*19ae0*/  VIADD R5, R7, 0x18400 ;  /* 0x0001840007057836 */ /* 0x000fce0000000000 */
.L_x_9637:
        /* <DEDUP_REMOVED lines=16> */
.L_x_9638:
        /* <DEDUP_REMOVED lines=13> */
.L_x_9845:
[----:B------:R-:W-:Y:S05]  /*19cc0*/  BSYNC B2 ;  /* 0x0000000000027941 */ /* 0x000fea0003800000 */
.L_x_9639:
        /* <DEDUP_REMOVED lines=10> */
.L_x_9642:
[----:B------:R-:W-:Y:S05]  /*19d70*/  BSYNC B2 ;  /* 0x0000000000027941 */ /* 0x000fea0003800000 */
.L_x_9641:
[----:B0-----:R-:W3:Y:S01]  /*19d80*/  LDL R2, [R1+0x4] ;  /* 0x0000040001027983 */ /* 0x001ee20000100800 */
[----:B------:R-:W-:Y:S01]  /*19d90*/  R2UR UR10, R14 ;  /* 0x000000000e0a72ca */ /* 0x000fe200000e0000 */
[----:B------:R-:W-:Y:S01]  /*19da0*/  UIADD3 UR4, UP0, UR38, 0x670, URZ ;  /* 0x0000067026047890 */ /* 0x000fe2000ff1e03f */
[----:B------:R-:W-:Y:S01]  /*19db0*/  R2UR UR6, R12 ;  /* 0x000000000c0672ca */ /* 0x000fe200000e0000 */
[----:B-12---:R-:W-:Y:S01]  /*19dc0*/  VIADD R4, R4, 0x288b0 ;  /* 0x000288b004047836 */ /* 0x006fe20000000000 */
[----:B------:R-:W-:Y:S01]  /*19dd0*/  R2UR UR7, R13 ;  /* 0x000000000d0772ca */ /* 0x000fe200000e0000 */
[----:B------:R-:W-:Y:S01]  /*19de0*/  UIADD3.X UR5, URZ, UR39, URZ, UP0, !UPT ;  /* 0x000000273f057290 */ /* 0x000fe200087fe43f */
[----:B------:R-:W-:Y:S01]  /*19df0*/  PLOP3.LUT P0, PT, PT, PT, PT, 0x80, 0x0 ;  /* 0x000000000000781c */ /* 0x000fe20003f0f070 */
[----:B---3--:R-:W-:-:S04]  /*19e00*/  IMAD R5, R11, 0x2, R2 ;  /* 0x000000020b057824 */ /* 0x008fc800078e0202 */
[----:B------:R-:W-:-:S08]  /*19e10*/  VIADD R2, R5, 0x400 ;  /* 0x0000040005027836 */ /* 0x000fd00000000000 */
.L_x_9643:
        /* <DEDUP_REMOVED lines=15> */
.L_x_9644:
        /* <DEDUP_REMOVED lines=10> */
.L_x_9632:
[----:B------:R-:W-:Y:S05]  /*19fb0*/  BSYNC B1 ;  /* 0x0000000000017941 */ /* 0x000fea0003800000 */
.L_x_9631:
[----:B------:R-:W1:Y:S04]  /*19fc0*/  LDL.LU R7, [R1+0x20] ;  /* 0x0000200001077983 */ /* 0x000e680000300800 */
[----:B------:R-:W2:Y:S01]  /*19fd0*/  LDL.LU R5, [R1+0x24] ;  /* 0x0000240001057983 */ /* 0x000ea20000300800 */
[----:B------:R-:W-:Y:S01]  /*19fe0*/  PLOP3.LUT P5, PT, PT, PT, PT, 0x8, 0x0 ;  /* 0x000000000000781c */ /* 0x000fe20003fae170 */
[----:B-1----:R-:W-:Y:S02]  /*19ff0*/  VIADD R2, R7, 0x1 ;  /* 0x0000000107027836 */ /* 0x002fe40000000000 */
        /* <DEDUP_REMOVED lines=9> */
.L_x_9659:
        /* <DEDUP_REMOVED lines=14> */
.L_x_9846:
[----:B------:R-:W-:Y:S05]  /*1a170*/  BSYNC B2 ;  /* 0x0000000000027941 */ /* 0x000fea0003800000 */
.L_x_9647:
        /* <DEDUP_REMOVED lines=8> */
.L_x_9650:
[----:B------:R-:W-:Y:S05]  /*1a200*/  BSYNC B2 ;  /* 0x0000000000027941 */ /* 0x000fea0003800000 */
.L_x_9649:
        /* <DEDUP_REMOVED lines=13> */
.L_x_9651:
        /* <DEDUP_REMOVED lines=16> */
.L_x_9652:
        /* <DEDUP_REMOVED lines=13> */
.L_x_9847:
[----:B------:R-:W-:Y:S05]  /*1a4b0*/  BSYNC B2 ;  /* 0x0000000000027941 */ /* 0x000fea0003800000 */
.L_x_9653:
        /* <DEDUP_REMOVED lines=10> */
.L_x_9656:
[----:B------:R-:W-:Y:S05]  /*1a560*/  BSYNC B2 ;  /* 0x0000000000027941 */ /* 0x000fea0003800000 */
.L_x_9655:
        /* <DEDUP_REMOVED lines=8> */
.L_x_9657:
        /* <DEDUP_REMOVED lines=15> */
.L_x_9658:
        /* <DEDUP_REMOVED lines=10> */
.L_x_9646:
[----:B------:R-:W-:Y:S05]  /*1a780*/  BSYNC B1 ;  /* 0x0000000000017941 */ /* 0x000fea0003800000 */
.L_x_9645:
        /* <DEDUP_REMOVED lines=12> */
.L_x_9625:
[----:B------:R-:W-:Y:S05]  /*1a850*/  BSYNC B0 ;  /* 0x0000000000007941 */ /* 0x000fea0003800000 */
.L_x_9624:
        /* <DEDUP_REMOVED lines=10> */
[----:B------:R-:W-:-:S05]  /*1a900*/  IMAD.IADD R0, R21, 0x1, R0 ;  /* 0x0000000115007824 */ /* 0x000fca00078e0200 */
[----:B------:R-:W-:-:S04]  /*1a910*/  SHF.R.S32.HI R2, RZ, 0x1f, R0 ;  /* 0x0000001fff027819 */ /* 0x000fc80000011400 */
[----:B------:R-:W-:-:S04]  /*1a920*/  LEA.HI R0, R2, R0, RZ, 0x7 ;  /* 0x0000000002007211 */ /* 0x000fc800078f38ff */
[----:B------:R-:W-:-:S04]  /*1a930*/  SHF.R.S32.HI R0, RZ, 0x7, R0 ;  /* 0x00000007ff007819 */ /* 0x000fc80000011400 */
        /* <DEDUP_REMOVED lines=21> */
.L_x_9661:
        /* <DEDUP_REMOVED lines=21> */
.L_x_9664:
[----:B------:R-:W-:Y:S05]  /*1abe0*/  BSYNC B6 ;  /* 0x0000000000067941 */ /* 0x000fea0003800000 */
.L_x_9663:
        /* <DEDUP_REMOVED lines=21> */
.L_x_9667:
        /* <DEDUP_REMOVED lines=16> */
.L_x_9666:
[----:B------:R-:W-:Y:S05]  /*1ae40*/  BSYNC B6 ;  /* 0x0000000000067941 */ /* 0x000fea0003800000 */
.L_x_9665:
        /* <DEDUP_REMOVED lines=25> */
.L_x_9850:
        /* <DEDUP_REMOVED lines=12> */
.L_x_9853:
        /* <DEDUP_REMOVED lines=25> */
.L_x_9671:
[----:B------:R-:W3:Y:S04]  /*1b230*/  LDL R7, [R1+0x4] ;  /* 0x0000040001077983 */ /* 0x000ee80000100800 */
[----:B-12---:R-:W3:Y:S04]  /*1b240*/  LDL R0, [R1+0xc] ;  /* 0x00000c0001007983 */ /* 0x006ee80000100800 */
[----:B------:R-:W2:Y:S01]  /*1b250*/  LDL R2, [R1+0x18] ;  /* 0x0000180001027983 */ /* 0x000ea20000100800 */
[----:B---3--:R-:W-:Y:S01]  /*1b260*/  IMAD R0, R0, 0x8, R7 ;  /* 0x0000000800007824 */ /* 0x008fe200078e0207 */
[----:B--2---:R-:W-:-:S04]  /*1b270*/  SHF.L.U32 R2, R2, 0x1f, RZ ;  /* 0x0000001f02027819 */ /* 0x004fc800000006ff */
[----:B------:R-:W1:Y:S02]  /*1b280*/  SYNCS.PHASECHK.TRANS64.TRYWAIT P0, [R0+URZ+0x28840], R2 ;  /* 0x02884002000075a7 */ /* 0x000e64000800017f */
[----:B-1----:R-:W-:Y:S05]  /*1b290*/  @!P0 BRA `(.L_x_9672) ;  /* 0x0000006400848947 */ /* 0x002fea0003800000 */
.L_x_9854:
        /* <DEDUP_REMOVED lines=10> */
.L_x_9673:
[----:B------:R-:W3:Y:S04]  /*1b340*/  LDL R6, [R1+0x4] ;  /* 0x0000040001067983 */ /* 0x000ee80000100800 */
[----:B------:R-:W3:Y:S04]  /*1b350*/  LDL R5, [R1+0xc] ;  /* 0x00000c0001057983 */ /* 0x000ee80000100800 */
[----:B------:R-:W4:Y:S04]  /*1b360*/  LDL R7, [R1+0x10] ;  /* 0x0000100001077983 */ /* 0x000f280000100800 */
[----:B------:R-:W4:Y:S04]  /*1b370*/  LDL R4, [R1+0x1c] ;  /* 0x00001c0001047983 */ /* 0x000f280000100800 */
[----:B-12---:R-:W2:Y:S01]  /*1b380*/  LDL R2, [R1] ;  /* 0x0000000001027983 */ /* 0x006ea20000100800 */
[----:B------:R-:W-:-:S02]  /*1b390*/  R2UR UR9, R0 ;  /* 0x00000000000972ca */ /* 0x000fc400000e0000 */
[----:B------:R-:W-:Y:S01]  /*1b3a0*/  PLOP3.LUT P0, PT, PT, PT, PT, 0x80, 0x0 ;  /* 0x000000000000781c */ /* 0x000fe20003f0f070 */
[----:B------:R-:W-:Y:S01]  /*1b3b0*/  UIADD3 UR4, UP0, UR38, 0x370, URZ ;  /* 0x0000037026047890 */ /* 0x000fe2000ff1e03f */
[----:B------:R-:W-:Y:S02]  /*1b3c0*/  R2UR UR12, R18 ;  /* 0x00000000120c72ca */ /* 0x000fe400000e0000 */
[----:B-----5:R-:W-:-:S07]  /*1b3d0*/  LOP3.LUT R3, R3, 0xfffffffb, RZ, 0xc0, !PT ;  /* 0xfffffffb03037812 */ /* 0x020fce00078ec0ff */
        /* <DEDUP_REMOVED lines=9> */
[----:B------:R-:W-:Y:S02]  /*1b470*/  R2UR UR5, R4 ;  /* 0x00000000040572ca */ /* 0x000fe400000e0000 */
[----:B--2---:R-:W-:-:S09]  /*1b480*/  R2UR UR13, R2 ;  /* 0x00000000020d72ca */ /* 0x004fd200000e0000 */
        /* <DEDUP_REMOVED lines=10> */
.L_x_9669:
        /* <DEDUP_REMOVED lines=43> */
.L_x_9675:
[----:B------:R-:W-:Y:S05]  /*1b7e0*/  BSYNC B6 ;  /* 0x0000000000067941 */ /* 0x000fea0003800000 */
.L_x_9674:
[----:B------:R-:W3:Y:S01]  /*1b7f0*/  LDL.LU R6, [R1+0x40] ;  /* 0x0000400001067983 */ /* 0x000ee20000300800 */
[----:B------:R-:W-:Y:S01]  /*1b800*/  ULDC.64 UR4, c[0x0][0x2d8] ;  /* 0x0000b60000047ab9 */ /* 0x000fe20000000a00 */
[----:B------:R-:W1:Y:S02]  /*1b810*/  LDC R7, c[0x0][0x448] ;  /* 0x00011200ff077b82 */ /* 0x000e640000000800 */
[----:B--2---:R-:W3:Y:S04]  /*1b820*/  LDL.LU.64 R2, [R1+0x50] ;  /* 0x0000500001027983 */ /* 0x004ee80000300a00 */
[----:B------:R-:W2:Y:S04]  /*1b830*/  LDL.LU R0, [R1+0x4c] ;  /* 0x00004c0001007983 */ /* 0x000ea80000300800 */
[----:B------:R-:W4:Y:S04]  /*1b840*/  LDL.LU R4, [R1+0x5c] ;  /* 0x00005c0001047983 */ /* 0x000f280000300800 */
[----:B------:R-:W4:Y:S01]  /*1b850*/  LDL.LU R5, [R1+0x34] ;  /* 0x0000340001057983 */ /* 0x000f220000300800 */
        /* <DEDUP_REMOVED lines=8> */
[----:B------:R-:W-:Y:S02]  /*1b8e0*/  LOP3.LUT R8, R8, 0x40, RZ, 0xfc, !PT ;  /* 0x0000004008087812 */ /* 0x000fe400078efcff */
[----:B------:R-:W-:Y:S01]  /*1b8f0*/  LOP3.LUT R9, R9, 0x38, RZ, 0xc0, !PT ;  /* 0x0000003809097812 */ /* 0x000fe200078ec0ff */
[----:B---3--:R-:W-:Y:S02]  /*1b900*/  IMAD.MOV.U32 R3, RZ, RZ, R6 ;  /* 0x000000ffff037224 */ /* 0x008fe400078e0006 */
[----:B------:R-:W0:Y:S01]  /*1b910*/  @P0 LDC R6, c[0x0][0x450] ;  /* 0x00011400ff060b82 */ /* 0x000e220000000800 */
[----:B--2---:R-:W-:-:S02]  /*1b920*/  IMAD R0, R0, UR4, RZ ;  /* 0x0000000400007c24 */ /* 0x004fc4000f8e02ff */
[----:B------:R-:W-:-:S04]  /*1b930*/  IMAD.WIDE.U32 R2, R18, UR4, R2 ;  /* 0x0000000412027c25 */ /* 0x000fc8000f8e0002 */
[----:B------:R-:W-:Y:S01]  /*1b940*/  IMAD R0, R18, UR5, R0 ;  /* 0x0000000512007c24 */ /* 0x000fe2000f8e0200 */
[----:B------:R-:W-:-:S03]  /*1b950*/  ULDC.64 UR4, c[0x0][0x2e0] ;  /* 0x0000b80000047ab9 */ /* 0x000fc60000000a00 */
[----:B------:R-:W-:Y:S02]  /*1b960*/  IMAD.IADD R3, R3, 0x1, R0 ;  /* 0x0000000103037824 */ /* 0x000fe400078e0200 */
[----:B----4-:R-:W-:Y:S02]  /*1b970*/  IMAD R0, R4, UR4, RZ ;  /* 0x0000000404007c24 */ /* 0x010fe4000f8e02ff */
[----:B------:R-:W1:Y:S01]  /*1b980*/  S2R R4, SR_TID.X ;  /* 0x0000000000047919 */ /* 0x000e620000002100 */
[----:B------:R-:W-:-:S04]  /*1b990*/  IMAD.WIDE.U32 R2, R5, UR4, R2 ;  /* 0x0000000405027c25 */ /* 0x000fc8000f8e0002 */
        /* <DEDUP_REMOVED lines=37> */
[----:B------:R-:W-:-:S03]  /*1bbf0*/  IMAD R17, R17, 0x80, R10 ;  /* 0x0000008011117824 */ /* 0x000fc600078e020a */
[----:B------:R-:W-:Y:S04]  /*1bc00*/  SHFL.IDX PT, R4, R2, RZ, 0x181f ;  /* 0x00181fff02047589 */ /* 0x000fe800000e0000 */
[----:B------:R-:W-:Y:S01]  /*1bc10*/  SHFL.IDX PT, R6, R2, 0x1, 0x181f ;  /* 0x00381f0002067f89 */ /* 0x000fe200000e0000 */
[----:B--2---:R-:W-:-:S03]  /*1bc20*/  IMAD R0, R5, R7, RZ ;  /* 0x0000000705007224 */ /* 0x004fc600078e02ff */
[----:B------:R-:W1:Y:S02]  /*1bc30*/  SHFL.IDX PT, R5, R3, RZ, 0x181f ;  /* 0x00181fff03057589 */ /* 0x000e6400000e0000 */
[----:B------:R-:W-:-:S13]  /*1bc40*/  ISETP.GE.AND P2, PT, R17, R0, PT ;  /* 0x000000001100720c */ /* 0x000fda0003f46270 */
[----:B-1----:R-:W-:-:S05]  /*1bc50*/  @!P2 LEA R5, P3, R9, R5, 0x1 ;  /* 0x000000050905a211 */ /* 0x002fca00078608ff */
[----:B------:R-:W-:-:S05]  /*1bc60*/  @!P2 IMAD.X R4, RZ, RZ, R4, P3 ;  /* 0x000000ffff04a224 */ /* 0x000fca00018e0604 */
[----:B------:R-:W-:-:S04]  /*1bc70*/  @!P2 LOP3.LUT R5, R5, R4, RZ, 0x3c, !PT ;  /* 0x000000040505a212 */ /* 0x000fc800078e3cff */
[----:B------:R-:W-:-:S04]  /*1bc80*/  @!P2 LOP3.LUT R4, R5, R4, RZ, 0x3c, !PT ;  /* 0x000000040504a212 */ /* 0x000fc800078e3cff */
[----:B------:R-:W-:-:S05]  /*1bc90*/  @!P2 LOP3.LUT R5, R5, R4, RZ, 0x3c, !PT ;  /* 0x000000040505a212 */ /* 0x000fca00078e3cff */
[----:B-----5:R-:W-:Y:S04]  /*1bca0*/  @!P2 LDGSTS.E.BYPASS.LTC128B.128 [R8+0x10400], desc[UR40][R4.64], !P0 ;  /* 0x104000000408afae */ /* 0x020fe8000c101d68 */
[----:B------:R1:W-:Y:S02]  /*1bcb0*/  @!P2 LDGSTS.E.BYPASS.LTC128B.128 [R8+0x14400], desc[UR40][R4.64+0x80], !P1 ;  /* 0x144000800408afae */ /* 0x0003e4000c901d68 */
[----:B-1----:R-:W-:-:S05]  /*1bcc0*/  VIADD R4, R17, 0x10 ;  /* 0x0000001011047836 */ /* 0x002fca0000000000 */
[----:B------:R-:W-:Y:S02]  /*1bcd0*/  ISETP.GE.AND P2, PT, R4, R0, PT ;  /* 0x000000000400720c */ /* 0x000fe40003f46270 */
[----:B------:R-:W1:Y:S11]  /*1bce0*/  SHFL.IDX PT, R4, R3, 0x1, 0x181f ;  /* 0x00381f0003047f89 */ /* 0x000e7600000e0000 */
[----:B-1----:R-:W-:-:S05]  /*1bcf0*/  @!P2 LEA R5, P3, R9, R4, 0x1 ;  /* 0x000000040905a211 */ /* 0x002fca00078608ff */
[----:B------:R-:W-:Y:S02]  /*1bd00*/  @!P2 IMAD.X R4, RZ, RZ, R6, P3 ;  /* 0x000000ffff04a224 */ /* 0x000fe400018e0606 */
[----:B------:R-:W-:Y:S03]  /*1bd10*/  SHFL.IDX PT, R6, R2, 0x2, 0x181f ;  /* 0x00581f0002067f89 */ /* 0x000fe600000e0000 */
[----:B------:R-:W-:-:S04]  /*1bd20*/  @!P2 LOP3.LUT R5, R5, R4, RZ, 0x3c, !PT ;  /* 0x000000040505a212 */ /* 0x000fc800078e3cff */
[----:B------:R-:W-:-:S04]  /*1bd30*/  @!P2 LOP3.LUT R4, R5, R4, RZ, 0x3c, !PT ;  /* 0x000000040504a212 */ /* 0x000fc800078e3cff */
[----:B------:R-:W-:-:S05]  /*1bd40*/  @!P2 LOP3.LUT R5, R5, R4, RZ, 0x3c, !PT ;  /* 0x000000040505a212 */ /* 0x000fca00078e3cff */
[----:B------:R-:W-:Y:S04]  /*1bd50*/  @!P2 LDGSTS.E.BYPASS.LTC128B.128 [R8+0x10c00], desc[UR40][R4.64], !P0 ;  /* 0x10c000000408afae */ /* 0x000fe8000c101d68 */
        /* <DEDUP_REMOVED lines=47> */
[----:B------:R-:W1:Y:S04]  /*1c050*/  SHFL.IDX PT, R4, R3, 0x6, 0x181f ;  /* 0x00d81f0003047f89 */ /* 0x000e6800000e0000 */
[----:B------:R-:W2:Y:S07]  /*1c060*/  SHFL.IDX PT, R3, R3, 0x7, 0x181f ;  /* 0x00f81f0003037f89 */ /* 0x000eae00000e0000 */
[----:B-1----:R-:W-:-:S05]  /*1c070*/  @!P2 LEA R5, P3, R9, R4, 0x1 ;  /* 0x000000040905a211 */ /* 0x002fca00078608ff */
[----:B------:R-:W-:-:S05]  /*1c080*/  @!P2 IMAD.X R4, RZ, RZ, R6, P3 ;  /* 0x000000ffff04a224 */ /* 0x000fca00018e0606 */
[----:B------:R-:W-:-:S04]  /*1c090*/  @!P2 LOP3.LUT R5, R5, R4, RZ, 0x3c, !PT ;  /* 0x000000040505a212 */ /* 0x000fc800078e3cff */
[----:B------:R-:W-:-:S04]  /*1c0a0*/  @!P2 LOP3.LUT R4, R5, R4, RZ, 0x3c, !PT ;  /* 0x000000040504a212 */ /* 0x000fc800078e3cff */
[----:B------:R-:W-:-:S05]  /*1c0b0*/  @!P2 LOP3.LUT R5, R5, R4, RZ, 0x3c, !PT ;  /* 0x000000040505a212 */ /* 0x000fca00078e3cff */
[----:B------:R-:W-:Y:S04]  /*1c0c0*/  @!P2 LDGSTS.E.BYPASS.LTC128B.128 [R8+0x13400], desc[UR40][R4.64], !P0 ;  /* 0x134000000408afae */ /* 0x000fe8000c101d68 */
[----:B------:R1:W-:Y:S04]  /*1c0d0*/  @!P2 LDGSTS.E.BYPASS.LTC128B.128 [R8+0x17400], desc[UR40][R4.64+0x80], !P1 ;  /* 0x174000800408afae */ /* 0x0003e8000c901d68 */
[----:B-12---:R1:W3:Y:S02]  /*1c0e0*/  SHFL.IDX PT, R4, R2, 0x7, 0x181f ;  /* 0x00f81f0002047f89 */ /* 0x0062e400000e0000 */
.L_x_9871:
[----:B------:R-:W-:Y:S01]  /*1c0f0*/  VIADD R17, R17, 0x70 ;  /* 0x0000007011117836 */ /* 0x000fe20000000000 */
[----:B------:R-:W-:Y:S04]  /*1c100*/  BSSY B0, `(.L_x_9677) ;  /* 0x000000a000007945 */ /* 0x000fe80003800000 */
[----:B------:R-:W-:-:S13]  /*1c110*/  ISETP.GE.AND P2, PT, R17, R0, PT ;  /* 0x000000001100720c */ /* 0x000fda0003f46270 */
[----:B------:R-:W-:Y:S05]  /*1c120*/  @P2 BRA `(.L_x_9678) ;  /* 0x00000000001c2947 */ /* 0x000fea0003800000 */
[----:B-1----:R-:W-:-:S05]  /*1c130*/  LEA R2, P2, R9, R3, 0x1 ;  /* 0x0000000309027211 */ /* 0x002fca00078408ff */
[----:B---3--:R-:W-:-:S05]  /*1c140*/  IMAD.X R3, RZ, RZ, R4, P2 ;  /* 0x000000ffff037224 */ /* 0x008fca00010e0604 */
[----:B------:R-:W-:Y:S01]  /*1c150*/  @!PT LDS RZ, [RZ] ;  /* 0x00000000fffff984 */ /* 0x000fe20000000800 */
[----:B------:R-:W-:Y:S01]  /*1c160*/  @!PT LDS RZ, [RZ] ;  /* 0x00000000fffff984 */ /* 0x000fe20000000800 */
[----:B------:R-:W-:Y:S01]  /*1c170*/  @!PT LDS RZ, [RZ] ;  /* 0x00000000fffff984 */ /* 0x000fe20000000800 */
[----:B------:R2:W-:Y:S04]  /*1c180*/  LDGSTS.E.BYPASS.LTC128B.128 [R8+0x13c00], desc[UR40][R2.64], !P0 ;  /* 0x13c0000002087fae */ /* 0x0005e8000c101d68 */
[----:B------:R2:W-:Y:S02]  /*1c190*/  LDGSTS.E.BYPASS.LTC128B.128 [R8+0x17c00], desc[UR40][R2.64+0x80], !P1 ;  /* 0x17c0008002087fae */ /* 0x0005e4000c901d68 */
.L_x_9678:
[----:B------:R-:W-:Y:S05]  /*1c1a0*/  BSYNC B0 ;  /* 0x0000000000007941 */ /* 0x000fea0003800000 */
.L_x_9677:
[----:B--2---:R2:W5:Y:S01]  /*1c1b0*/  LDL R8, [R1+0x4] ;  /* 0x0000040001087983 */ /* 0x0045620000100800 */
[----:B------:R-:W-:Y:S01]  /*1c1c0*/  PLOP3.LUT P0, PT, PT, PT, PT, 0x80, 0x0 ;  /* 0x000000000000781c */ /* 0x000fe20003f0f070 */
[----:B------:R-:W-:-:S12]  /*1c1d0*/  NOP ;  /* 0x0000000000007918 */ /* 0x000fd80000000000 */
.L_x_9679:
[----:B-1----:R-:W4:Y:S01]  /*1c1e0*/  LDL R2, [R1+0x4] ;  /* 0x0000040001027983 */ /* 0x002f220000100800 */
        /* <DEDUP_REMOVED lines=17> */
[----:B-1--4-:R-:W-:Y:S05]  /*1c300*/  @!P0 BRA `(.L_x_9681) ;  /* 0x0000006000408947 */ /* 0x012fea0003800000 */
.L_x_9872:
[----:B------:R-:W-:Y:S05]  /*1c310*/  BSYNC B0 ;  /* 0x0000000000007941 */ /* 0x000fea0003800000 */
.L_x_9680:
[----:B-1----:R-:W4:Y:S01]  /*1c320*/  LDL R2, [R1+0x38] ;  /* 0x0000380001027983 */ /* 0x002f220000100800 */
        /* <DEDUP_REMOVED lines=10> */
[----:B---3--:R-:W3:Y:S04]  /*1c3d0*/  LDL R4, [R1+0xc] ;  /* 0x00000c0001047983 */ /* 0x008ee80000100800 */
[----:B------:R-:W2:Y:S01]  /*1c3e0*/  LDL R3, [R1+0x18] ;  /* 0x0000180001037983 */ /* 0x000ea20000100800 */
[----:B------:R-:W-:Y:S01]  /*1c3f0*/  BSSY B1, `(.L_x_9686) ;  /* 0x00000a0000017945 */ /* 0x000fe20003800000 */
[----:B----4-:R-:W-:Y:S01]  /*1c400*/  LOP3.LUT P1, RZ, R5, 0x4, RZ, 0xc0, !PT ;  /* 0x0000000405ff7812 */ /* 0x010fe2000782c0ff */
[----:B---3--:R-:W-:-:S05]  /*1c410*/  VIADD R7, R4, 0x1 ;  /* 0x0000000104077836 */ /* 0x008fca0000000000 */
        /* <DEDUP_REMOVED lines=10> */
[----:B-1----:R-:W-:Y:S05]  /*1c4c0*/  @!P0 BRA `(.L_x_9688) ;  /* 0x0000000000508947 */ /* 0x002fea0003800000 */
[----:B------:R-:W2:Y:S01]  /*1c4d0*/  LDL R9, [R1+0x28] ;  /* 0x0000280001097983 */ /* 0x000ea20000100800 */
[----:B------:R-:W1:Y:S03]  /*1c4e0*/  LDC R3, c[0x0][0x43c] ;  /* 0x00010f00ff037b82 */ /* 0x000e660000000800 */
[----:B-----5:R-:W3:Y:S01]  /*1c4f0*/  LDL R8, [R1+0x14] ;  /* 0x0000140001087983 */ /* 0x020ee20000100800 */
[----:B------:R-:W-:Y:S01]  /*1c500*/  IMAD.MOV.U32 R0, RZ, RZ, R2 ;  /* 0x000000ffff007224 */ /* 0x000fe200078e0002 */
[----:B------:R-:W-:Y:S01]  /*1c510*/  ULDC.64 UR6, c[0x0][0x428] ;  /* 0x00010a0000067ab9 */ /* 0x000fe20000000a00 */
[----:B-1----:R-:W-:-:S13]  /*1c520*/  ISETP.NE.AND P0, PT, R3, 0x1, PT ;  /* 0x000000010300780c */ /* 0x002fda0003f05270 */
[----:B------:R-:W1:Y:S02]  /*1c530*/  @P0 LDC.64 R4, c[0x0][0x440] ;  /* 0x00011000ff040b82 */ /* 0x000e640000000a00 */
[----:B-1----:R-:W-:-:S05]  /*1c540*/  @P0 IMAD.HI.U32 R4, R2, R4, RZ ;  /* 0x0000000402040227 */ /* 0x002fca00078e00ff */
        /* <DEDUP_REMOVED lines=12> */
.L_x_9688:
[----:B------:R-:W2:Y:S01]  /*1c610*/  LDL R0, [R1+0x4] ;  /* 0x0000040001007983 */ /* 0x000ea20000100800 */
[----:B------:R-:W-:Y:S01]  /*1c620*/  BSSY B3, `(.L_x_9689) ;  /* 0x0000005000037945 */ /* 0x000fe20003800000 */
[----:B--2---:R-:W-:Y:S01]  /*1c630*/  IMAD R3, R7, 0x8, R0 ;  /* 0x0000000807037824 */ /* 0x004fe200078e0200 */
[----:B------:R-:W-:-:S04]  /*1c640*/  SHF.L.U32 R0, R10, 0x1f, RZ ;  /* 0x0000001f0a007819 */ /* 0x000fc800000006ff */
[----:B------:R-:W2:Y:S02]  /*1c650*/  SYNCS.PHASECHK.TRANS64.TRYWAIT P0, [R3+URZ+0x28840], R0 ;  /* 0x02884000030075a7 */ /* 0x000ea4000800017f */
[----:B--2---:R-:W-:Y:S05]  /*1c660*/  @!P0 BRA `(.L_x_9690) ;  /* 0x0000005c00808947 */ /* 0x004fea0003800000 */
.L_x_9873:
[----:B------:R-:W-:Y:S05]  /*1c670*/  BSYNC B3 ;  /* 0x0000000000037941 */ /* 0x000fea0003800000 */
.L_x_9689:
        /* <DEDUP_REMOVED lines=11> */
.L_x_9692:
[----:B------:R-:W-:Y:S05]  /*1c730*/  BSYNC B3 ;  /* 0x0000000000037941 */ /* 0x000fea0003800000 */
.L_x_9691:
[----:B------:R-:W3:Y:S04]  /*1c740*/  LDL R5, [R1+0x4] ;  /* 0x0000040001057983 */ /* 0x000ee80000100800 */
[----:B--2---:R-:W2:Y:S01]  /*1c750*/  LDL R0, [R1+0x1c] ;  /* 0x00001c0001007983 */ /* 0x004ea20000100800 */
[----:B-1----:R-:W-:Y:S01]  /*1c760*/  IMAD.MOV.U32 R9, RZ, RZ, RZ ;  /* 0x000000ffff097224 */ /* 0x002fe200078e00ff */
[----:B------:R-:W-:Y:S01]  /*1c770*/  UIADD3 UR4, UP0, UR38, 0x370, URZ ;  /* 0x0000037026047890 */ /* 0x000fe2000ff1e03f */
[----:B------:R-:W-:Y:S01]  /*1c780*/  PLOP3.LUT P0, PT, PT, PT, PT, 0x80, 0x0 ;  /* 0x000000000000781c */ /* 0x000fe20003f0f070 */
[----:B------:R-:W-:Y:S01]  /*1c790*/  VIADD R3, R3, 0x28830 ;  /* 0x0002883003037836 */ /* 0x000fe20000000000 */
[----:B------:R-:W-:Y:S01]  /*1c7a0*/  UMOV UR6, 0x0 ;  /* 0x0000000000067882 */ /* 0x000fe20000000000 */
[----:B------:R-:W-:Y:S01]  /*1c7b0*/  R2UR UR10, R9 ;  /* 0x00000000090a72ca */ /* 0x000fe200000e0000 */
[----:B------:R-:W-:Y:S01]  /*1c7c0*/  UIADD3.X UR5, URZ, UR39, URZ, UP0, !UPT ;  /* 0x000000273f057290 */ /* 0x000fe200087fe43f */
[----:B------:R-:W-:Y:S01]  /*1c7d0*/  UMOV UR7, 0x14f00000 ;  /* 0x14f0000000077882 */ /* 0x000fe20000000000 */
[----:B---3-5:R-:W-:-:S02]  /*1c7e0*/  IMAD R8, R7, 0x8000, R5 ;  /* 0x0000800007087824 */ /* 0x028fc400078e0205 */
[----:B--2---:R-:W-:Y:S02]  /*1c7f0*/  IMAD R0, R6, 0x80, R0 ;  /* 0x0000008006007824 */ /* 0x004fe400078e0200 */
[----:B------:R-:W-:-:S08]  /*1c800*/  VIADD R5, R8, 0x18400 ;  /* 0x0001840008057836 */ /* 0x000fd00000000000 */
.L_x_9693:
        /* <DEDUP_REMOVED lines=16> */
.L_x_9694:
        /* <DEDUP_REMOVED lines=18> */
.L_x_9874:
[----:B------:R-:W-:Y:S05]  /*1ca30*/  BSYNC B3 ;  /* 0x0000000000037941 */ /* 0x000fea0003800000 */
.L_x_9695:
        /* <DEDUP_REMOVED lines=10> */
.L_x_9697:
[----:B------:R-:W2:Y:S01]  /*1cae0*/  LDL R3, [R1+0x8] ;  /* 0x0000080001037983 */ /* 0x000ea20000100800 */
[----:B------:R-:W-:Y:S01]  /*1caf0*/  BSSY B3, `(.L_x_9698) ;  /* 0x0000004000037945 */ /* 0x000fe20003800000 */
[----:B--2---:R-:W-:-:S13]  /*1cb00*/  LOP3.LUT P0, RZ, R3, 0x8, RZ, 0xc0, !PT ;  /* 0x0000000803ff7812 */ /* 0x004fda000780c0ff */
[----:B------:R-:W-:Y:S05]  /*1cb10*/  @P0 BRA `(.L_x_9699) ;  /* 0x0000000000040947 */ /* 0x000fea0003800000 */
[----:B------:R-:W-:Y:S01]  /*1cb20*/  BPT.TRAP 0x1 ;  /* 0x000000040000795c */ /* 0x000fe20000300000 */
.L_x_9699:
[----:B------:R-:W-:Y:S05]  /*1cb30*/  BSYNC B3 ;  /* 0x0000000000037941 */ /* 0x000fea0003800000 */
.L_x_9698:
        /* <DEDUP_REMOVED lines=14> */
.L_x_9700:
        /* <DEDUP_REMOVED lines=16> */
.L_x_9701:
        /* <DEDUP_REMOVED lines=11> */
[----:B------:R1:W-:Y:S04]  /*1cdd0*/  STL [R1], R4 ;  /* 0x0000000401007387 */ /* 0x0003e80000100800 */
[----:B------:R1:W-:Y:S02]  /*1cde0*/  STL [R1+0x10], R6 ;  /* 0x0000100601007387 */ /* 0x0003e40000100800 */
.L_x_9687:
[----:B------:R-:W-:Y:S05]  /*1cdf0*/  BSYNC B1 ;  /* 0x0000000000017941 */ /* 0x000fea0003800000 */
.L_x_9686:
[----:B------:R-:W2:Y:S04]  /*1ce00*/  LDL.LU R0, [R1+0x38] ;  /* 0x0000380001007983 */ /* 0x000ea80000300800 */
[----:B------:R4:W-:Y:S04]  /*1ce10*/  STL [R1+0x18], R10 ;  /* 0x0000180a01007387 */ /* 0x0009e80000100800 */
[----:B------:R4:W-:Y:S02]  /*1ce20*/  STL [R1+0xc], R7 ;  /* 0x00000c0701007387 */ /* 0x0009e40000100800 */
[----:B--2-4-:R-:W-:-:S07]  /*1ce30*/  VIADD R0, R0, 0xfffffffd ;  /* 0xfffffffd00007836 */ /* 0x014fce0000000000 */
.L_x_9685:
[----:B------:R-:W-:Y:S05]  /*1ce40*/  BSYNC B2 ;  /* 0x0000000000027941 */ /* 0x000fea0003800000 */
.L_x_9684:
[----:B------:R-:W-:-:S13]  /*1ce50*/  ISETP.NE.AND P0, PT, R2, RZ, PT ;  /* 0x000000ff0200720c */ /* 0x000fda0003f05270 */
[----:B------:R-:W-:Y:S05]  /*1ce60*/  @!P0 BRA `(.L_x_9683) ;  /* 0x00000014001c8947 */ /* 0x000fea0003800000 */
[----:B-----5:R4:W5:Y:S02]  /*1ce70*/  LDL R8, [R1] ;  /* 0x0000000001087983 */ /* 0x0209640000100800 */
.L_x_9734:
[----:B-1-3--:R-:W3:Y:S04]  /*1ce80*/  LDL R4, [R1+0x8] ;  /* 0x0000080001047983 */ /* 0x00aee80000100800 */
[----:B--2---:R-:W2:Y:S04]  /*1ce90*/  LDL R3, [R1+0xc] ;  /* 0x00000c0001037983 */ /* 0x004ea80000100800 */
[----:B------:R-:W4:Y:S01]  /*1cea0*/  LDL R2, [R1+0x18] ;  /* 0x0000180001027983 */ /* 0x000f220000100800 */
[----:B------:R-:W-:Y:S05]  /*1ceb0*/  YIELD ;  /* 0x0000000000007946 */ /* 0x000fea0003800000 */
        /* <DEDUP_REMOVED lines=32> */
.L_x_9704:
[----:B------:R-:W2:Y:S01]  /*1d0c0*/  LDL R2, [R1+0x4] ;  /* 0x0000040001027983 */ /* 0x000ea20000100800 */
[----:B------:R-:W-:Y:S01]  /*1d0d0*/  BSSY B2, `(.L_x_9705) ;  /* 0x0000005000027945 */ /* 0x000fe20003800000 */
[----:B--2---:R-:W-:Y:S01]  /*1d0e0*/  IMAD R3, R4, 0x8, R2 ;  /* 0x0000000804037824 */ /* 0x004fe200078e0202 */
[----:B------:R-:W-:-:S04]  /*1d0f0*/  SHF.L.U32 R2, R5, 0x1f, RZ ;  /* 0x0000001f05027819 */ /* 0x000fc800000006ff */
[----:B------:R-:W2:Y:S02]  /*1d100*/  SYNCS.PHASECHK.TRANS64.TRYWAIT P0, [R3+URZ+0x28840], R2 ;  /* 0x02884002030075a7 */ /* 0x000ea4000800017f */
[----:B--2---:R-:W-:Y:S05]  /*1d110*/  @!P0 BRA `(.L_x_9706) ;  /* 0x0000005000fc8947 */ /* 0x004fea0003800000 */
.L_x_9875:
[----:B------:R-:W-:Y:S05]  /*1d120*/  BSYNC B2 ;  /* 0x0000000000027941 */ /* 0x000fea0003800000 */
.L_x_9705:
        /* <DEDUP_REMOVED lines=11> */
.L_x_9708:
[----:B------:R-:W-:Y:S05]  /*1d1e0*/  BSYNC B2 ;  /* 0x0000000000027941 */ /* 0x000fea0003800000 */
.L_x_9707:
        /* <DEDUP_REMOVED lines=13> */
.L_x_9709:
        /* <DEDUP_REMOVED lines=16> */
.L_x_9710:
        /* <DEDUP_REMOVED lines=18> */
.L_x_9876:
[----:B------:R-:W-:Y:S05]  /*1d4e0*/  BSYNC B2 ;  /* 0x0000000000027941 */ /* 0x000fea0003800000 */
.L_x_9711:
        /* <DEDUP_REMOVED lines=10> */
.L_x_9713:
[----:B------:R-:W2:Y:S01]  /*1d590*/  LDL R3, [R1+0x8] ;  /* 0x0000080001037983 */ /* 0x000ea20000100800 */
[----:B------:R-:W-:Y:S01]  /*1d5a0*/  BSSY B2, `(.L_x_9714) ;  /* 0x0000004000027945 */ /* 0x000fe20003800000 */
[----:B--2---:R-:W-:-:S13]  /*1d5b0*/  LOP3.LUT P0, RZ, R3, 0x8, RZ, 0xc0, !PT ;  /* 0x0000000803ff7812 */ /* 0x004fda000780c0ff */
[----:B------:R-:W-:Y:S05]  /*1d5c0*/  @P0 BRA `(.L_x_9715) ;  /* 0x0000000000040947 */ /* 0x000fea0003800000 */
[----:B------:R-:W-:Y:S01]  /*1d5d0*/  BPT.TRAP 0x1 ;  /* 0x000000040000795c */ /* 0x000fe20000300000 */
.L_x_9715:
[----:B------:R-:W-:Y:S05]  /*1d5e0*/  BSYNC B2 ;  /* 0x0000000000027941 */ /* 0x000fea0003800000 */
.L_x_9714:
        /* <DEDUP_REMOVED lines=14> */
.L_x_9716:
        /* <DEDUP_REMOVED lines=16> */
.L_x_9717:
        /* <DEDUP_REMOVED lines=13> */
.L_x_9703:
[----:B------:R-:W-:Y:S05]  /*1d8a0*/  BSYNC B1 ;  /* 0x0000000000017941 */ /* 0x000fea0003800000 */
.L_x_9702:
        /* <DEDUP_REMOVED lines=35> */
.L_x_9720:
[----:B------:R-:W3:Y:S01]  /*1dae0*/  LDL R2, [R1+0x4] ;  /* 0x0000040001027983 */ /* 0x000ee20000100800 */
[----:B------:R-:W-:Y:S01]  /*1daf0*/  BSSY B2, `(.L_x_9721) ;  /* 0x0000005000027945 */ /* 0x000fe20003800000 */
[----:B---3--:R-:W-:Y:S01]  /*1db00*/  IMAD R3, R11, 0x8, R2 ;  /* 0x000000080b037824 */ /* 0x008fe200078e0202 */
[----:B------:R-:W-:-:S04]  /*1db10*/  SHF.L.U32 R2, R10, 0x1f, RZ ;  /* 0x0000001f0a027819 */ /* 0x000fc800000006ff */
[----:B------:R-:W3:Y:S02]  /*1db20*/  SYNCS.PHASECHK.TRANS64.TRYWAIT P0, [R3+URZ+0x28840], R2 ;  /* 0x02884002030075a7 */ /* 0x000ee4000800017f */
[----:B---3--:R-:W-:Y:S05]  /*1db30*/  @!P0 BRA `(.L_x_9722) ;  /* 0x00000048009c8947 */ /* 0x008fea0003800000 */
.L_x_9877:
[----:B------:R-:W-:Y:S05]  /*1db40*/  BSYNC B2 ;  /* 0x0000000000027941 */ /* 0x000fea0003800000 */
.L_x_9721:
        /* <DEDUP_REMOVED lines=11> */
.L_x_9724:
[----:B------:R-:W-:Y:S05]  /*1dc00*/  BSYNC B2 ;  /* 0x0000000000027941 */ /* 0x000fea0003800000 */
.L_x_9723:
[----:B-1----:R-:W4:Y:S04]  /*1dc10*/  LDL R9, [R1+0x4] ;  /* 0x0000040001097983 */ /* 0x002f280000100800 */
[----:B---3--:R-:W4:Y:S04]  /*1dc20*/  LDL R2, [R1+0xc] ;  /* 0x00000c0001027983 */ /* 0x008f280000100800 */
[----:B------:R-:W3:Y:S01]  /*1dc30*/  LDL R7, [R1+0x1c] ;  /* 0x00001c0001077983 */ /* 0x000ee20000100800 */
        /* <DEDUP_REMOVED lines=11> */
.L_x_9725:
        /* <DEDUP_REMOVED lines=16> */
.L_x_9726:
        /* <DEDUP_REMOVED lines=16> */
.L_x_9878:
[----:B------:R-:W-:Y:S05]  /*1def0*/  BSYNC B2 ;  /* 0x0000000000027941 */ /* 0x000fea0003800000 */
.L_x_9727:
        /* <DEDUP_REMOVED lines=10> */
.L_x_9729:
[----:B------:R-:W2:Y:S01]  /*1dfa0*/  LDL R3, [R1+0x8] ;  /* 0x0000080001037983 */ /* 0x000ea20000100800 */
[----:B------:R-:W-:Y:S01]  /*1dfb0*/  BSSY B2, `(.L_x_9730) ;  /* 0x0000004000027945 */ /* 0x000fe20003800000 */
[----:B--2---:R-:W-:-:S13]  /*1dfc0*/  LOP3.LUT P0, RZ, R3, 0x8, RZ, 0xc0, !PT ;  /* 0x0000000803ff7812 */ /* 0x004fda000780c0ff */
[----:B------:R-:W-:Y:S05]  /*1dfd0*/  @P0 BRA `(.L_x_9731) ;  /* 0x0000000000040947 */ /* 0x000fea0003800000 */
[----:B------:R-:W-:Y:S01]  /*1dfe0*/  BPT.TRAP 0x1 ;  /* 0x000000040000795c */ /* 0x000fe20000300000 */
.L_x_9731:
[----:B------:R-:W-:Y:S05]  /*1dff0*/  BSYNC B2 ;  /* 0x0000000000027941 */ /* 0x000fea0003800000 */
.L_x_9730:
        /* <DEDUP_REMOVED lines=13> */
.L_x_9732:
        /* <DEDUP_REMOVED lines=16> */
.L_x_9733:
        /* <DEDUP_REMOVED lines=13> */
.L_x_9719:
[----:B------:R-:W-:Y:S05]  /*1e2a0*/  BSYNC B1 ;  /* 0x0000000000017941 */ /* 0x000fea0003800000 */
.L_x_9718:
[C---:B------:R-:W-:Y:S01]  /*1e2b0*/  ISETP.GT.AND P0, PT, R0.reuse, 0x1, PT ;  /* 0x000000010000780c */ /* 0x040fe20003f04270 */
[----:B------:R-:W-:-:S12]  /*1e2c0*/  VIADD R0, R0, 0xfffffffe ;  /* 0xfffffffe00007836 */ /* 0x000fd80000000000 */
[----:B------:R-:W-:Y:S05]  /*1e2d0*/  @P0 BRA `(.L_x_9734) ;  /* 0xffffffe800e80947 */ /* 0x000fea000383ffff */
.L_x_9683:
[----:B------:R-:W-:Y:S05]  /*1e2e0*/  BSYNC B0 ;  /* 0x0000000000007941 */ /* 0x000fea0003800000 */
.L_x_9682:
[----:B------:R-:W4:Y:S01]  /*1e2f0*/  S2R R2, SR_TID.X ;  /* 0x0000000000027919 */ /* 0x000f220000002100 */
[----:B------:R-:W-:Y:S01]  /*1e300*/  BSSY B0, `(.L_x_9735) ;  /* 0x0000010000007945 */ /* 0x000fe20003800000 */
[----:B----4-:R-:W-:-:S04]  /*1e310*/  LOP3.LUT R2, R2, 0x7f, RZ, 0xc0, !PT ;  /* 0x0000007f02027812 */ /* 0x010fc800078ec0ff */
[----:B------:R-:W-:-:S13]  /*1e320*/  ISETP.NE.AND P0, PT, R2, RZ, PT ;  /* 0x000000ff0200720c */ /* 0x000fda0003f05270 */
[----:B------:R-:W-:Y:S05]  /*1e330*/  @P0 BRA `(.L_x_9736) ;  /* 0x0000000000300947 */ /* 0x000fea0003800000 */
[----:B------:R-:W4:Y:S01]  /*1e340*/  S2R R2, SR_LANEID ;  /* 0x0000000000027919 */ /* 0x000f220000000000 */
[----:B------:R-:W-:Y:S01]  /*1e350*/  VOTEU.ANY UR4, UPT, PT ;  /* 0x0000000000047886 */ /* 0x000fe200038e0100 */
[----:B-1-3--:R-:W1:Y:S01]  /*1e360*/  LDC.64 R4, c[0x0][0xc60] ;  /* 0x00031800ff047b82 */ /* 0x00ae620000000a00 */
[----:B------:R-:W4:Y:S02]  /*1e370*/  FLO.U32 R0, UR4 ;  /* 0x0000000400007d00 */ /* 0x000f2400080e0000 */
[----:B----4-:R-:W-:-:S06]  /*1e380*/  ISETP.EQ.U32.AND P0, PT, R0, R2, PT ;  /* 0x000000020000720c */ /* 0x010fcc0003f02070 */
[----:B------:R-:W1:Y:S07]  /*1e390*/  POPC R2, UR4 ;  /* 0x0000000400027d09 */ /* 0x000e6e0008000000 */
[----:B-1----:R-:W3:Y:S04]  /*1e3a0*/  @P0 ATOMG.E.ADD.STRONG.GPU PT, R2, desc[UR40][R4.64], R2 ;  /* 0x00000002040209a8 */ /* 0x002ee800081ee1e8 */
[----:B---3--:R1:W3:Y:S02]  /*1e3b0*/  SHFL.IDX PT, R2, R2, R0, 0x1f ;  /* 0x00001f0002027589 */ /* 0x0082e400000e0000 */
[----:B-1----:R-:W1:Y:S02]  /*1e3c0*/  S2R R0, SR_LTMASK ;  /* 0x0000000000007919 */ /* 0x002e640000003900 */
[----:B-1----:R-:W-:-:S06]  /*1e3d0*/  LOP3.LUT R0, R0, UR4, RZ, 0xc0, !PT ;  /* 0x0000000400007c12 */ /* 0x002fcc000f8ec0ff */
[----:B------:R-:W3:Y:S02]  /*1e3e0*/  POPC R0, R0 ;  /* 0x0000000000007309 */ /* 0x000ee40000000000 */
[----:B---3--:R-:W-:-:S07]  /*1e3f0*/  IADD3 R16, R2, UR36, R0 ;  /* 0x0000002402107c10 */ /* 0x008fce000fffe000 */
.L_x_9736:
[----:B------:R-:W-:Y:S05]  /*1e400*/  BSYNC B0 ;  /* 0x0000000000007941 */ /* 0x000fea0003800000 */
.L_x_9735:
        /* <DEDUP_REMOVED lines=12> */
.L_x_9879:
[----:B------:R-:W-:Y:S05]  /*1e4d0*/  BSYNC B1 ;  /* 0x0000000000017941 */ /* 0x000fea0003800000 */
.L_x_9739:
[----:B------:R-:W4:Y:S01]  /*1e4e0*/  LDL R3, [R1+0x3c] ;  /* 0x00003c0001037983 */ /* 0x000f220000100800 */
[----:B-1-3--:R-:W1:Y:S02]  /*1e4f0*/  S2R R4, SR_TID.X ;  /* 0x0000000000047919 */ /* 0x00ae640000002100 */
[----:B-1----:R-:W-:-:S04]  /*1e500*/  LOP3.LUT R4, R4, 0x7f, RZ, 0xc0, !PT ;  /* 0x0000007f04047812 */ /* 0x002fc800078ec0ff */
[----:B------:R-:W-:-:S13]  /*1e510*/  ISETP.NE.AND P0, PT, R4, RZ, PT ;  /* 0x000000ff0400720c */ /* 0x000fda0003f05270 */
[----:B--2---:R-:W-:-:S04]  /*1e520*/  @!P0 IMAD.MOV.U32 R2, RZ, RZ, 0x8000 ;  /* 0x00008000ff028424 */ /* 0x004fc800078e00ff */
[----:B------:R4:W-:Y:S02]  /*1e530*/  @!P0 SYNCS.ARRIVE.TRANS64 RZ, [R0+URZ+0x28850], R2 ;  /* 0x0288500200ff89a7 */ /* 0x0009e4000800003f */
[----:B----4-:R-:W-:-:S04]  /*1e540*/  PRMT R2, R3, 0x9910, RZ ;  /* 0x0000991003027816 */ /* 0x010fc800000000ff */
[----:B------:R-:W-:-:S13]  /*1e550*/  ISETP.NE.AND P0, PT, R2, 0x2, PT ;  /* 0x000000020200780c */ /* 0x000fda0003f05270 */
[----:B------:R-:W-:Y:S05]  /*1e560*/  @P0 BRA `(.L_x_9741) ;  /* 0x0000000000040947 */ /* 0x000fea0003800000 */
[----:B------:R-:W-:Y:S01]  /*1e570*/  BPT.TRAP 0x1 ;  /* 0x000000040000795c */ /* 0x000fe20000300000 */
.L_x_9741:
[----:B------:R-:W2:Y:S01]  /*1e580*/  LDL R2, [R1+0x8] ;  /* 0x0000080001027983 */ /* 0x000ea20000100800 */
[----:B------:R-:W-:Y:S01]  /*1e590*/  BSSY B1, `(.L_x_9742) ;  /* 0x0000004000017945 */ /* 0x000fe20003800000 */
[----:B--2---:R-:W-:-:S13]  /*1e5a0*/  LOP3.LUT P0, RZ, R2, 0x8, RZ, 0xc0, !PT ;  /* 0x0000000802ff7812 */ /* 0x004fda000780c0ff */
[----:B------:R-:W-:Y:S05]  /*1e5b0*/  @P0 BRA `(.L_x_9743) ;  /* 0x0000000000040947 */ /* 0x000fea0003800000 */
[----:B------:R-:W-:Y:S01]  /*1e5c0*/  BPT.TRAP 0x1 ;  /* 0x000000040000795c */ /* 0x000fe20000300000 */
.L_x_9743:
[----:B------:R-:W-:Y:S05]  /*1e5d0*/  BSYNC B1 ;  /* 0x0000000000017941 */ /* 0x000fea0003800000 */
.L_x_9742:
[----:B------:R-:W2:Y:S04]  /*1e5e0*/  LDL.LU R5, [R1+0x1c] ;  /* 0x00001c0001057983 */ /* 0x000ea80000300800 */
        /* <DEDUP_REMOVED lines=13> */
.L_x_9744:
        /* <DEDUP_REMOVED lines=16> */
.L_x_9745:
        /* <DEDUP_REMOVED lines=11> */
.L_x_9738:
[----:B------:R-:W-:Y:S05]  /*1e870*/  BSYNC B0 ;  /* 0x0000000000007941 */ /* 0x000fea0003800000 */
.L_x_9737:
[----:B------:R-:W4:Y:S04]  /*1e880*/  LDL.LU R5, [R1+0xc] ;  /* 0x00000c0001057983 */ /* 0x000f280000300800 */
[----:B-1-3--:R-:W3:Y:S01]  /*1e890*/  LDL.LU R4, [R1+0x18] ;  /* 0x0000180001047983 */ /* 0x00aee20000300800 */
[----:B----4-:R-:W-:-:S05]  /*1e8a0*/  VIADD R0, R5, 0x1 ;  /* 0x0000000105007836 */ /* 0x010fca0000000000 */
[----:B------:R-:W-:-:S04]  /*1e8b0*/  ISETP.NE.AND P0, PT, R0, 0x2, PT ;  /* 0x000000020000780c */ /* 0x000fc80003f05270 */
[----:B------:R-:W-:Y:S02]  /*1e8c0*/  SEL R2, RZ, 0x1, P0 ;  /* 0x00000001ff027807 */ /* 0x000fe40000000000 */
[----:B------:R-:W-:Y:S02]  /*1e8d0*/  SEL R0, R0, RZ, P0 ;  /* 0x000000ff00007207 */ /* 0x000fe40000000000 */
[----:B---3--:R-:W-:-:S03]  /*1e8e0*/  LOP3.LUT R4, R4, R2, RZ, 0x3c, !PT ;  /* 0x0000000204047212 */ /* 0x008fc600078e3cff */
[----:B------:R1:W-:Y:S04]  /*1e8f0*/  STL [R1+0xc], R0 ;  /* 0x00000c0001007387 */ /* 0x0003e80000100800 */
[----:B------:R1:W-:Y:S02]  /*1e900*/  STL [R1+0x18], R4 ;  /* 0x0000180401007387 */ /* 0x0003e40000100800 */
.L_x_9662:
[----:B------:R-:W-:Y:S05]  /*1e910*/  BSYNC B7 ;  /* 0x0000000000077941 */ /* 0x000fea0003800000 */
.L_x_9660:
[----:B------:R-:W3:Y:S02]  /*1e920*/  LDL R7, [R1+0x8] ;  /* 0x0000080001077983 */ /* 0x000ee40000100800 */
[----:B---3--:R-:W-:-:S13]  /*1e930*/  LOP3.LUT P0, RZ, R7, 0x10, RZ, 0xc0, !PT ;  /* 0x0000001007ff7812 */ /* 0x008fda000780c0ff */
[----:B------:R-:W-:Y:S05]  /*1e940*/  @!P0 BRA `(.L_x_9746) ;  /* 0x0000000000288947 */ /* 0x000fea0003800000 */
[----:B------:R-:W-:Y:S05]  /*1e950*/  WARPSYNC.ALL ;  /* 0x0000000000007948 */ /* 0x000fea0003800000 */
[----:B------:R-:W3:Y:S08]  /*1e960*/  S2UR UR5, SR_CgaCtaId ;  /* 0x00000000000579c3 */ /* 0x000ef00000008800 */
[----:B------:R-:W-:Y:S06]  /*1e970*/  BAR.SYNC.DEFER_BLOCKING 0x5, 0x180 ;  /* 0x0146000000007b1d */ /* 0x000fec0000010000 */
[----:B------:R-:W-:-:S02]  /*1e980*/  UMOV UR4, 0x400 ;  /* 0x0000040000047882 */ /* 0x000fc40000000000 */
[----:B---3--:R-:W-:-:S06]  /*1e990*/  ULEA UR4, UR5, UR4, 0x18 ;  /* 0x0000000405047291 */ /* 0x008fcc000f8ec03f */
[----:B-1----:R-:W-:-:S05]  /*1e9a0*/  IMAD.U32 R0, RZ, RZ, UR4 ;  /* 0x00000004ff007e24 */ /* 0x002fca000f8e00ff */
[----:B------:R1:W3:Y:S04]  /*1e9b0*/  LDS.128 R16, [R0+0x288d0] ;  /* 0x0288d00000107984 */ /* 0x0002e80000000c00 */
[----:B------:R1:W-:Y:S01]  /*1e9c0*/  STL [R1+0x4], R0 ;  /* 0x0000040001007387 */ /* 0x0003e20000100800 */
[----:B------:R-:W-:Y:S06]  /*1e9d0*/  BAR.ARV 0x4, 0x180 ;  /* 0x0106000000007b1d */ /* 0x000fec0000002000 */
[----:B------:R-:W-:Y:S05]  /*1e9e0*/  BRA `(.L_x_9747) ;  /* 0x0000000800d87947 */ /* 0x000fea0003800000 */
.L_x_9746:
[----:B------:R-:W3:Y:S01]  /*1e9f0*/  LDL R6, [R1+0x2c] ;  /* 0x00002c0001067983 */ /* 0x000ee20000100800 */
[----:B------:R-:W-:Y:S01]  /*1ea00*/  UMOV UR4, 0xffffffff ;  /* 0xffffffff00047882 */ /* 0x000fe20000000000 */
[----:B---3--:R-:W-:Y:S02]  /*1ea10*/  ISETP.NE.AND P5, PT, R6, 0x1f, PT ;  /* 0x0000001f0600780c */ /* 0x008fe40003fa5270 */
[----:B------:R-:W-:Y:S11]  /*1ea20*/  BRA.DIV UR4, `(.L_x_9748) ;  /* 0x0000003e041c7947 */ /* 0x000ff6000b800000 */
[----:B-1----:R-:W-:Y:S01]  /*1ea30*/  IMAD.IADD R0, R19, 0x1, R6 ;  /* 0x0000000113007824 */ /* 0x002fe200078e0206 */
[----:B------:R-:W-:Y:S01]  /*1ea40*/  ULDC UR4, c[0x0][0xc3c] ;  /* 0x00030f0000047ab9 */ /* 0x000fe20000000800 */
[----:B------:R-:W-:-:S03]  /*1ea50*/  LOP3.LUT P4, RZ, R7, 0x1, RZ, 0xc0, !PT ;  /* 0x0000000107ff7812 */ /* 0x000fc6000788c0ff */
[----:B------:R-:W-:-:S13]  /*1ea60*/  ISETP.GE.OR P0, PT, R0, UR4, !P5 ;  /* 0x0000000400007c0c */ /* 0x000fda000ef06670 */
[----:B------:R-:W1:Y:S02]  /*1ea70*/  @!P0 LDC.64 R2, c[0x0][0xc80] ;  /* 0x00032000ff028b82 */ /* 0x000e640000000a00 */
[----:B-1----:R-:W-:-:S06]  /*1ea80*/  @!P0 IMAD.WIDE R2, R0, 0x4, R2 ;  /* 0x0000000400028825 */ /* 0x002fcc00078e0202 */
[----:B------:R1:W3:Y:S01]  /*1ea90*/  @!P0 LDG.E R3, desc[UR40][R2.64] ;  /* 0x0000002802038981 */ /* 0x0002e2000c1e1900 */
[C---:B------:R-:W-:Y:S02]  /*1eaa0*/  ISETP.GE.U32.AND P1, PT, R6.reuse, 0x4, PT ;  /* 0x000000040600780c */ /* 0x040fe40003f26070 */
[C---:B------:R-:W-:Y:S01]  /*1eab0*/  ISETP.GE.U32.AND P2, PT, R6.reuse, 0x8, PT ;  /* 0x000000080600780c */ /* 0x040fe20003f46070 */
[----:B------:R-:W-:Y:S01]  /*1eac0*/  SHFL.IDX PT, R0, R16, RZ, 0x1f ;  /* 0x00001fff10007589 */ /* 0x000fe200000e0000 */
[C---:B------:R-:W-:Y:S01]  /*1ead0*/  ISETP.GE.U32.AND P3, PT, R6.reuse, 0x10, PT ;  /* 0x000000100600780c */ /* 0x040fe20003f66070 */
[----:B-1----:R-:W-:Y:S02]  /*1eae0*/  IMAD.MOV.U32 R2, RZ, RZ, RZ ;  /* 0x000000ffff027224 */ /* 0x002fe400078e00ff */
[----:B---3--:R-:W-:Y:S01]  /*1eaf0*/  @!P0 IMAD.MOV.U32 R2, RZ, RZ, R3 ;  /* 0x000000ffff028224 */ /* 0x008fe200078e0003 */
        /* <DEDUP_REMOVED lines=17> */
[----:B------:R1:W3:Y:S02]  /*1ec10*/  SHFL.IDX PT, R16, R3, 0x1f, 0x1f ;  /* 0x03e01f0003107f89 */ /* 0x0002e400000e0000 */
.L_x_9889:
[----:B------:R-:W-:Y:S02]  /*1ec20*/  ULDC UR4, c[0x0][0xc38] ;  /* 0x00030e0000047ab9 */ /* 0x000fe40000000800 */
[----:B------:R-:W-:-:S04]  /*1ec30*/  IMAD.U32 R4, RZ, RZ, UR4 ;  /* 0x00000004ff047e24 */ /* 0x000fc8000f8e00ff */
[----:B---3--:R-:W-:-:S04]  /*1ec40*/  IMAD R16, R16, R4, RZ ;  /* 0x0000000410107224 */ /* 0x008fc800078e02ff */
[----:B------:R-:W-:-:S05]  /*1ec50*/  IMAD.IADD R5, R5, 0x1, R16 ;  /* 0x0000000105057824 */ /* 0x000fca00078e0210 */
[----:B------:R-:W-:-:S13]  /*1ec60*/  ISETP.GT.AND P4, PT, R5, R0, PT ;  /* 0x000000000500720c */ /* 0x000fda0003f84270 */
[----:B------:R-:W-:Y:S05]  /*1ec70*/  @P4 BRA `(.L_x_9749) ;  /* 0x0000000000a04947 */ /* 0x000fea0003800000 */
.L_x_9754:
[----:B------:R-:W3:Y:S01]  /*1ec80*/  LDC R2, c[0x0][0xc3c] ;  /* 0x00030f00ff027b82 */ /* 0x000ee20000000800 */
[----:B------:R-:W-:-:S05]  /*1ec90*/  VIADD R19, R19, 0x1f ;  /* 0x0000001f13137836 */ /* 0x000fca0000000000 */
[----:B---3--:R-:W-:-:S13]  /*1eca0*/  ISETP.GE.AND P4, PT, R19, R2, PT ;  /* 0x000000021300720c */ /* 0x008fda0003f86270 */
[----:B------:R-:W-:Y:S05]  /*1ecb0*/  @P4 BRA `(.L_x_9750) ;  /* 0x0000000400dc4947 */ /* 0x000fea0003800000 */
[----:B-1----:R-:W3:Y:S01]  /*1ecc0*/  LDL R3, [R1+0x2c] ;  /* 0x00002c0001037983 */ /* 0x002ee20000100800 */
[----:B------:R-:W-:Y:S01]  /*1ecd0*/  BSSY B0, `(.L_x_9751) ;  /* 0x0000008000007945 */ /* 0x000fe20003800000 */
[----:B---3--:R-:W-:-:S05]  /*1ece0*/  IMAD.IADD R4, R19, 0x1, R3 ;  /* 0x0000000113047824 */ /* 0x008fca00078e0203 */
[----:B------:R-:W-:Y:S01]  /*1ecf0*/  ISETP.GE.OR P4, PT, R4, R2, !P5 ;  /* 0x000000020400720c */ /* 0x000fe20006f86670 */
[----:B------:R-:W-:-:S12]  /*1ed00*/  IMAD.MOV.U32 R2, RZ, RZ, RZ ;  /* 0x000000ffff027224 */ /* 0x000fd800078e00ff */
[----:B------:R-:W-:Y:S05]  /*1ed10*/  @P4 BRA `(.L_x_9752) ;  /* 0x00000000000c4947 */ /* 0x000fea0003800000 */
[----:B------:R-:W1:Y:S02]  /*1ed20*/  LDC.64 R2, c[0x0][0xc80] ;  /* 0x00032000ff027b82 */ /* 0x000e640000000a00 */
[----:B-1----:R-:W-:-:S06]  /*1ed30*/  IMAD.WIDE R2, R4, 0x4, R2 ;  /* 0x0000000404027825 */ /* 0x002fcc00078e0202 */
[----:B------:R1:W5:Y:S02]  /*1ed40*/  LDG.E R2, desc[UR40][R2.64] ;  /* 0x0000002802027981 */ /* 0x000364000c1e1900 */
.L_x_9752:
[----:B------:R-:W-:Y:S05]  /*1ed50*/  BSYNC B0 ;  /* 0x0000000000007941 */ /* 0x000fea0003800000 */
.L_x_9751:
[----:B------:R-:W-:-:S03]  /*1ed60*/  UMOV UR4, 0xffffffff ;  /* 0xffffffff00047882 */ /* 0x000fc60000000000 */
[----:B------:R-:W-:Y:S05]  /*1ed70*/  BRA.DIV UR4, `(.L_x_9753) ;  /* 0x0000003e04847947 */ /* 0x000fea000b800000 */
[----:B------:R-:W3:Y:S04]  /*1ed80*/  LDL R4, [R1+0x8] ;  /* 0x0000080001047983 */ /* 0x000ee80000100800 */
[----:B-1---5:R-:W1:Y:S01]  /*1ed90*/  SHFL.UP PT, R3, R2, 0x1, RZ ;  /* 0x0420000002037989 */ /* 0x022e6200000e00ff */
[----:B---3--:R-:W-:-:S04]  /*1eda0*/  LOP3.LUT P4, RZ, R4, 0x1, RZ, 0xc0, !PT ;  /* 0x0000000104ff7812 */ /* 0x008fc8000788c0ff */
        /* <DEDUP_REMOVED lines=15> */
.L_x_9897:
[----:B------:R-:W-:Y:S02]  /*1eea0*/  ULDC UR4, c[0x0][0xc38] ;  /* 0x00030e0000047ab9 */ /* 0x000fe40000000800 */
[----:B------:R-:W-:-:S04]  /*1eeb0*/  IMAD.U32 R4, RZ, RZ, UR4 ;  /* 0x00000004ff047e24 */ /* 0x000fc8000f8e00ff */
[----:B---3--:R-:W-:-:S04]  /*1eec0*/  IMAD R16, R16, R4, RZ ;  /* 0x0000000410107224 */ /* 0x008fc800078e02ff */
[----:B------:R-:W-:-:S05]  /*1eed0*/  IMAD.IADD R5, R16, 0x1, R5 ;  /* 0x0000000110057824 */ /* 0x000fca00078e0205 */
[----:B------:R-:W-:-:S13]  /*1eee0*/  ISETP.GT.AND P4, PT, R5, R0, PT ;  /* 0x000000000500720c */ /* 0x000fda0003f84270 */
[----:B------:R-:W-:Y:S05]  /*1eef0*/  @!P4 BRA `(.L_x_9754) ;  /* 0xfffffffc0060c947 */ /* 0x000fea000383ffff */
.L_x_9749:
        /* <DEDUP_REMOVED lines=8> */
.L_x_9901:
[----:B------:R-:W-:Y:S01]  /*1ef80*/  ISETP.NE.AND P0, PT, R6, RZ, PT ;  /* 0x000000ff0600720c */ /* 0x000fe20003f05270 */
[----:B------:R-:W-:-:S12]  /*1ef90*/  IMAD.MOV.U32 R6, RZ, RZ, RZ ;  /* 0x000000ffff067224 */ /* 0x000fd800078e00ff */
[----:B------:R-:W-:Y:S05]  /*1efa0*/  @!P0 BRA `(.L_x_9756) ;  /* 0x0000000000148947 */ /* 0x000fea0003800000 */
[----:B------:R-:W-:Y:S01]  /*1efb0*/  UMOV UR4, 0xffffffff ;  /* 0xffffffff00047882 */ /* 0x000fe20000000000 */
[----:B------:R-:W-:Y:S02]  /*1efc0*/  VIADD R12, R5, 0xffffffff ;  /* 0xffffffff050c7836 */ /* 0x000fe40000000000 */
[----:B------:R-:W-:Y:S05]  /*1efd0*/  BRA.DIV UR4, `(.L_x_9757) ;  /* 0x0000004204147947 */ /* 0x000fea000b800000 */
[----:B-1----:R1:W0:Y:S02]  /*1efe0*/  SHFL.IDX PT, R3, R3, R12, 0x1f ;  /* 0x00001f0c03037589 */ /* 0x00222400000e0000 */
.L_x_9904:
[----:B0-----:R-:W-:-:S07]  /*1eff0*/  IMAD.MOV.U32 R6, RZ, RZ, R3 ;  /* 0x000000ffff067224 */ /* 0x001fce00078e0003 */
.L_x_9756:
[----:B-1-3--:R-:W1:Y:S01]  /*1f000*/  LDC.64 R2, c[0x0][0xc90] ;  /* 0x00032400ff027b82 */ /* 0x00ae620000000a00 */
[----:B------:R-:W-:-:S04]  /*1f010*/  IMAD.IADD R19, R5, 0x1, R19 ;  /* 0x0000000105137824 */ /* 0x000fc800078e0213 */
[----:B-1----:R-:W-:-:S05]  /*1f020*/  IMAD.WIDE R2, R19, 0x4, R2 ;  /* 0x0000000413027825 */ /* 0x002fca00078e0202 */
[----:B------:R-:W4:Y:S01]  /*1f030*/  LDG.E R7, desc[UR40][R2.64] ;  /* 0x0000002802077981 */ /* 0x000f22000c1e1900 */
[----:B------:R-:W-:-:S04]  /*1f040*/  IMAD R16, R6, R4, R16 ;  /* 0x0000000406107224 */ /* 0x000fc800078e0210 */
[----:B------:R-:W-:Y:S02]  /*1f050*/  IMAD.IADD R0, R0, 0x1, -R16 ;  /* 0x0000000100007824 */ /* 0x000fe400078e0a10 */
[----:B----4-:R-:W-:-:S05]  /*1f060*/  IMAD R5, R17, R7, RZ ;  /* 0x0000000711057224 */ /* 0x010fca00078e02ff */
        /* <DEDUP_REMOVED lines=60> */
.L_x_9750:
[----:B------:R-:W-:Y:S01]  /*1f430*/  UMOV UR4, URZ ;  /* 0x0000003f00047c82 */ /* 0x000fe20008000000 */
[----:B------:R-:W-:Y:S01]  /*1f440*/  UMOV UR5, URZ ;  /* 0x0000003f00057c82 */ /* 0x000fe20008000000 */
[----:B------:R-:W-:Y:S01]  /*1f450*/  ULDC UR6, c[0x0][0xc3c] ;  /* 0x00030f0000067ab9 */ /* 0x000fe20000000800 */
[----:B------:R-:W-:Y:S02]  /*1f460*/  IMAD.MOV.U32 R16, RZ, RZ, R0 ;  /* 0x000000ffff107224 */ /* 0x000fe400078e0000 */
[----:B------:R-:W-:Y:S02]  /*1f470*/  IMAD.U32 R17, RZ, RZ, UR4 ;  /* 0x00000004ff117e24 */ /* 0x000fe4000f8e00ff */
[----:B------:R-:W-:Y:S02]  /*1f480*/  IMAD.U32 R18, RZ, RZ, UR5 ;  /* 0x00000005ff127e24 */ /* 0x000fe4000f8e00ff */
[----:B------:R-:W-:-:S07]  /*1f490*/  IMAD.U32 R19, RZ, RZ, UR6 ;  /* 0x00000006ff137e24 */ /* 0x000fce000f8e00ff */
.L_x_9758:
[----:B------:R-:W3:Y:S04]  /*1f4a0*/  LDL R0, [R1+0x2c] ;  /* 0x00002c0001007983 */ /* 0x000ee80000100800 */
[----:B-1----:R4:W2:Y:S01]  /*1f4b0*/  LDL R3, [R1+0x4] ;  /* 0x0000040001037983 */ /* 0x0028a20000100800 */
[----:B------:R-:W-:Y:S05]  /*1f4c0*/  WARPSYNC.ALL ;  /* 0x0000000000007948 */ /* 0x000fea0003800000 */
[----:B------:R-:W-:Y:S01]  /*1f4d0*/  BAR.SYNC.DEFER_BLOCKING 0x4, 0x180 ;  /* 0x0106000000007b1d */ /* 0x000fe20000010000 */
[----:B---3--:R-:W-:-:S13]  /*1f4e0*/  ISETP.NE.AND P0, PT, R0, RZ, PT ;  /* 0x000000ff0000720c */ /* 0x008fda0003f05270 */
[----:B------:R-:W2:Y:S01]  /*1f4f0*/  @!P0 S2R R0, SR_CgaCtaId ;  /* 0x0000000000008919 */ /* 0x000ea20000008800 */
[----:B------:R-:W-:-:S04]  /*1f500*/  @!P0 MOV R2, 0x400 ;  /* 0x0000040000028802 */ /* 0x000fc80000000f00 */
[----:B--2---:R-:W-:-:S05]  /*1f510*/  @!P0 LEA R3, R0, R2, 0x18 ;  /* 0x0000000200038211 */ /* 0x004fca00078ec0ff */
[----:B------:R4:W-:Y:S04]  /*1f520*/  @!P0 STS.128 [R3+0x288d0], R16 ;  /* 0x0288d01003008388 */ /* 0x0009e80000000c00 */
[----:B------:R4:W-:Y:S01]  /*1f530*/  @!P0 STL [R1+0x4], R3 ;  /* 0x0000040301008387 */ /* 0x0009e20000100800 */
[----:B------:R-:W-:Y:S06]  /*1f540*/  BAR.ARV 0x5, 0x180 ;  /* 0x0146000000007b1d */ /* 0x000fec0000002000 */
.L_x_9747:
[----:B------:R-:W-:Y:S02]  /*1f550*/  ULDC UR4, c[0x0][0xc3c] ;  /* 0x00030f0000047ab9 */ /* 0x000fe40000000800 */
[----:B---3--:R-:W-:-:S13]  /*1f560*/  ISETP.GE.AND P0, PT, R19, UR4, PT ;  /* 0x0000000413007c0c */ /* 0x008fda000bf06270 */
[----:B------:R-:W-:Y:S05]  /*1f570*/  @!P0 BRA `(.L_x_9759) ;  /* 0xffffff9800848947 */ /* 0x000fea000383ffff */
[----:B------:R-:W-:Y:S05]  /*1f580*/  BSYNC B8 ;  /* 0x0000000000087941 */ /* 0x000fea0003800000 */
.L_x_9620:
[----:B-1----:R-:W3:Y:S01]  /*1f590*/  LDL.LU R0, [R1+0x58] ;  /* 0x0000580001007983 */ /* 0x002ee20000300800 */
[----:B------:R-:W-:Y:S01]  /*1f5a0*/  BSSY B0, `(.L_x_9760) ;  /* 0x000000b000007945 */ /* 0x000fe20003800000 */
[----:B------:R-:W1:Y:S01]  /*1f5b0*/  S2R R5, SR_CgaCtaId ;  /* 0x0000000000057919 */ /* 0x000e620000008800 */
[----:B---3--:R-:W-:-:S05]  /*1f5c0*/  VIADD R0, R0, 0x1 ;  /* 0x0000000100007836 */ /* 0x008fca0000000000 */
[----:B0-----:R-:W-:-:S04]  /*1f5d0*/  LEA.HI R2, R0, R0, RZ, 0x1 ;  /* 0x0000000000027211 */ /* 0x001fc800078f08ff */
[----:B----4-:R-:W-:-:S05]  /*1f5e0*/  LOP3.LUT R3, R2, 0xfffffffe, RZ, 0xc0, !PT ;  /* 0xfffffffe02037812 */ /* 0x010fca00078ec0ff */
[----:B------:R-:W-:Y:S01]  /*1f5f0*/  IMAD.IADD R3, R0, 0x1, -R3 ;  /* 0x0000000100037824 */ /* 0x000fe200078e0a03 */
[----:B------:R-:W-:-:S04]  /*1f600*/  MOV R0, 0x400 ;  /* 0x0000040000007802 */ /* 0x000fc80000000f00 */
[----:B-1----:R-:W-:Y:S02]  /*1f610*/  LEA R0, R5, R0, 0x18 ;  /* 0x0000000005007211 */ /* 0x002fe400078ec0ff */
[----:B------:R-:W-:-:S04]  /*1f620*/  SHF.L.U32 R3, R3, 0x1f, RZ ;  /* 0x0000001f03037819 */ /* 0x000fc800000006ff */
[----:B------:R-:W0:Y:S02]  /*1f630*/  SYNCS.PHASECHK.TRANS64.TRYWAIT P0, [R0+URZ+0x28820], R3 ;  /* 0x02882003000075a7 */ /* 0x000e24000800017f */
[----:B0-----:R-:W-:Y:S05]  /*1f640*/  @!P0 BRA `(.L_x_9761) ;  /* 0x0000003800a08947 */ /* 0x001fea0003800000 */
.L_x_9905:
[----:B------:R-:W-:Y:S05]  /*1f650*/  BSYNC B0 ;  /* 0x0000000000007941 */ /* 0x000fea0003800000 */
.L_x_9760:
[----:B------:R-:W-:-:S03]  /*1f660*/  UMOV UR4, 0xffffffff ;  /* 0xffffffff00047882 */ /* 0x000fc60000000000 */
[----:B------:R-:W-:Y:S05]  /*1f670*/  BRA.DIV UR4, `(.L_x_9762) ;  /* 0x0000003a04a87947 */ /* 0x000fea000b800000 */
[----:B------:R-:W1:Y:S02]  /*1f680*/  S2R R2, SR_TID.X ;  /* 0x0000000000027919 */ /* 0x000e640000002100 */
[----:B-1----:R-:W-:-:S04]  /*1f690*/  SHF.R.U32.HI R2, RZ, 0x5, R2 ;  /* 0x00000005ff027819 */ /* 0x002fc80000011602 */
[----:B------:R-:W-:-:S05]  /*1f6a0*/  LOP3.LUT R2, R2, 0x3, RZ, 0xc0, !PT ;  /* 0x0000000302027812 */ /* 0x000fca00078ec0ff */
[----:B------:R1:W3:Y:S02]  /*1f6b0*/  SHFL.IDX PT, R14, R2, RZ, 0x1f ;  /* 0x00001fff020e7589 */ /* 0x0002e400000e0000 */
.L_x_9908:
[----:B---3--:R-:W-:-:S13]  /*1f6c0*/  ISETP.NE.AND P0, PT, R14, RZ, PT ;  /* 0x000000ff0e00720c */ /* 0x008fda0003f05270 */
[----:B------:R-:W-:Y:S05]  /*1f6d0*/  @P0 BRA `(.L_x_9407) ;  /* 0x0000000000940947 */ /* 0x000fea0003800000 */
[----:B------:R-:W-:-:S03]  /*1f6e0*/  UMOV UR4, 0xffffffff ;  /* 0xffffffff00047882 */ /* 0x000fc60000000000 */
[----:B------:R-:W-:Y:S05]  /*1f6f0*/  BRA.DIV UR4, `(.L_x_9763) ;  /* 0x0000003a04bc7947 */ /* 0x000fea000b800000 */
[----:B------:R-:W-:-:S13]  /*1f700*/  ELECT P6, URZ, PT ;  /* 0x00000000003f782f */ /* 0x000fda00038c0000 */
.L_x_9911:
[----:B------:R-:W-:Y:S05]  /*1f710*/  @!P6 BRA `(.L_x_9407) ;  /* 0x000000000084e947 */ /* 0x000fea0003800000 */
[----:B-1----:R-:W3:Y:S02]  /*1f720*/  LDL.LU R2, [R1+0x48] ;  /* 0x0000480001027983 */ /* 0x002ee40000300800 */
[----:B---3--:R-:W-:-:S04]  /*1f730*/  LOP3.LUT R2, R2, 0x2, RZ, 0xfc, !PT ;  /* 0x0000000202027812 */ /* 0x008fc800078efcff */
[----:B------:R-:W-:-:S13]  /*1f740*/  ISETP.NE.AND P2, PT, R2, 0x3, PT ;  /* 0x000000030200780c */ /* 0x000fda0003f45270 */
[----:B------:R-:W-:Y:S05]  /*1f750*/  @!P2 BRA `(.L_x_9764) ;  /* 0x000000000004a947 */ /* 0x000fea0003800000 */
[----:B------:R-:W-:Y:S01]  /*1f760*/  BPT.TRAP 0x1 ;  /* 0x000000040000795c */ /* 0x000fe20000300000 */
.L_x_9764:
[----:B0-----:R-:W3:Y:S04]  /*1f770*/  LDL R3, [R1+0xc] ;  /* 0x00000c0001037983 */ /* 0x001ee80000100800 */
[----:B------:R-:W4:Y:S01]  /*1f780*/  LDL.LU R7, [R1+0x18] ;  /* 0x0000180001077983 */ /* 0x000f220000300800 */
[----:B------:R-:W-:-:S04]  /*1f790*/  VIADD R2, R0, 0x28840 ;  /* 0x0002884000027836 */ /* 0x000fc80000000000 */
[C---:B---3--:R-:W-:Y:S02]  /*1f7a0*/  IMAD R6, R3.reuse, 0x8, R2 ;  /* 0x0000000803067824 */ /* 0x048fe400078e0202 */
[----:B------:R-:W-:Y:S01]  /*1f7b0*/  VIADD R3, R3, 0x1 ;  /* 0x0000000103037836 */ /* 0x000fe20000000000 */
[----:B----4-:R-:W-:-:S04]  /*1f7c0*/  SHF.L.U32 R5, R7, 0x1f, RZ ;  /* 0x0000001f07057819 */ /* 0x010fc800000006ff */
        /* <DEDUP_REMOVED lines=8> */
.L_x_9912:
[----:B------:R-:W1:Y:S02]  /*1f850*/  SYNCS.PHASECHK.TRANS64.TRYWAIT P0, [R7+URZ], R2 ;  /* 0x00000002070075a7 */ /* 0x000e64000800017f */
[----:B-1----:R-:W-:Y:S05]  /*1f860*/  @!P0 BRA `(.L_x_9766) ;  /* 0x0000003800948947 */ /* 0x002fea0003800000 */
.L_x_9913:
[----:B------:R-:W-:Y:S05]  /*1f870*/  @!P2 BRA `(.L_x_9767) ;  /* 0x000000000004a947 */ /* 0x000fea0003800000 */
[----:B------:R-:W-:Y:S01]  /*1f880*/  BPT.TRAP 0x1 ;  /* 0x000000040000795c */ /* 0x000fe20000300000 */
.L_x_9767:
[----:B------:R-:W3:Y:S01]  /*1f890*/  LDL.LU R4, [R1+0xc] ;  /* 0x00000c0001047983 */ /* 0x000ee20000300800 */
[----:B------:R-:W-:-:S04]  /*1f8a0*/  VIADD R0, R0, 0x28860 ;  /* 0x0002886000007836 */ /* 0x000fc80000000000 */
[----:B---3--:R-:W-:-:S04]  /*1f8b0*/  IMAD R4, R4, 0x8, R0 ;  /* 0x0000000804047824 */ /* 0x008fc800078e0200 */
[----:B------:R-:W3:Y:S02]  /*1f8c0*/  SYNCS.PHASECHK.TRANS64.TRYWAIT P0, [R4+URZ], R5 ;  /* 0x00000005040075a7 */ /* 0x000ee4000800017f */
[----:B---3--:R-:W-:Y:S05]  /*1f8d0*/  @!P0 BRA `(.L_x_9768) ;  /* 0x00000038008c8947 */ /* 0x008fea0003800000 */
.L_x_9914:
[----:B------:R-:W-:-:S07]  /*1f8e0*/  IMAD R3, R3, 0x8, R0 ;  /* 0x0000000803037824 */ /* 0x000fce00078e0200 */
.L_x_9769:
[----:B----4-:R4:W0:Y:S02]  /*1f8f0*/  SYNCS.PHASECHK.TRANS64.TRYWAIT P0, [R3+URZ], R2 ;  /* 0x00000002030075a7 */ /* 0x010824000800017f */
[----:B0-----:R-:W-:Y:S05]  /*1f900*/  @!P0 NANOSLEEP.SYNCS 0x989680 ;  /* 0x009896800000895d */ /* 0x001fea0003900000 */
[----:B------:R-:W0:Y:S02]  /*1f910*/  @!P0 SYNCS.PHASECHK.TRANS64 P0, [R3+URZ], R2 ;  /* 0x00000002030085a7 */ /* 0x000e24000800007f */
[----:B0-----:R-:W-:Y:S05]  /*1f920*/  @!P0 BRA `(.L_x_9769) ;  /* 0xfffffffc00f08947 */ /* 0x001fea000383ffff */
.L_x_9407:
[----:B------:R-:W-:Y:S05]  /*1f930*/  BSYNC B9 ;  /* 0x0000000000097941 */ /* 0x000fea0003800000 */
.L_x_9404:
[----:B------:R-:W-:Y:S05]  /*1f940*/  EXIT ;  /* 0x000000000000794d */ /* 0x000fea0003800000 */
.L_x_9429:
[----:B0-----:R0:W1:Y:S02]  /*1f950*/  SYNCS.PHASECHK.TRANS64.TRYWAIT P6, [R110+URZ+0x28890], R119 ;  /* 0x028890776e0075a7 */ /* 0x00106400080c017f */
[----:B-1----:R-:W-:Y:S05]  /*1f960*/  @!P6 NANOSLEEP.SYNCS 0x989680 ;  /* 0x009896800000e95d */ /* 0x002fea0003900000 */
[----:B------:R-:W1:Y:S02]  /*1f970*/  @!P6 SYNCS.PHASECHK.TRANS64 P6, [R110+URZ+0x28890], R119 ;  /* 0x028890776e00e5a7 */ /* 0x000e6400080c007f */
[----:B-1----:R-:W-:Y:S05]  /*1f980*/  @!P6 BRA `(.L_x_9429) ;  /* 0xfffffffc00f0e947 */ /* 0x002fea000383ffff */
[----:B------:R-:W-:Y:S05]  /*1f990*/  BRA `(.L_x_9770) ;  /* 0xfffffe38000c7947 */ /* 0x000fea000383ffff */
.L_x_9465:
[----:B0-----:R0:W1:Y:S02]  /*1f9a0*/  SYNCS.PHASECHK.TRANS64.TRYWAIT P4, [R110+URZ+0x28890], R119 ;  /* 0x028890776e0075a7 */ /* 0x001064000808017f */
[----:B-1----:R-:W-:Y:S05]  /*1f9b0*/  @!P4 NANOSLEEP.SYNCS 0x989680 ;  /* 0x009896800000c95d */ /* 0x002fea0003900000 */
[----:B------:R-:W1:Y:S02]  /*1f9c0*/  @!P4 SYNCS.PHASECHK.TRANS64 P4, [R110+URZ+0x28890], R119 ;  /* 0x028890776e00c5a7 */ /* 0x000e64000808007f */
[----:B-1----:R-:W-:Y:S05]  /*1f9d0*/  @!P4 BRA `(.L_x_9465) ;  /* 0xfffffffc00f0c947 */ /* 0x002fea000383ffff */
[----:B------:R-:W-:Y:S05]  /*1f9e0*/  BRA `(.L_x_9771) ;  /* 0xfffffe60002c7947 */ /* 0x000fea000383ffff */
.L_x_9482:
[----:B0-----:R0:W1:Y:S02]  /*1f9f0*/  SYNCS.PHASECHK.TRANS64.TRYWAIT P3, [R110+URZ+0x28890], R119 ;  /* 0x028890776e0075a7 */ /* 0x001064000806017f */
[----:B-1----:R-:W-:Y:S05]  /*1fa00*/  @!P3 NANOSLEEP.SYNCS 0x989680 ;  /* 0x009896800000b95d */ /* 0x002fea0003900000 */
[----:B------:R-:W1:Y:S02]  /*1fa10*/  @!P3 SYNCS.PHASECHK.TRANS64 P3, [R110+URZ+0x28890], R119 ;  /* 0x028890776e00b5a7 */ /* 0x000e64000806007f */
[----:B-1----:R-:W-:Y:S05]  /*1fa20*/  @!P3 BRA `(.L_x_9482) ;  /* 0xfffffffc00f0b947 */ /* 0x002fea000383ffff */
[----:B------:R-:W-:Y:S05]  /*1fa30*/  BRA `(.L_x_9772) ;  /* 0xfffffe8000b47947 */ /* 0x000fea000383ffff */
.L_x_9492:
[----:B--2---:R2:W3:Y:S02]  /*1fa40*/  SYNCS.PHASECHK.TRANS64.TRYWAIT P0, [R110+URZ+0x288b0], R119 ;  /* 0x0288b0776e0075a7 */ /* 0x0044e4000800017f */
[----:B---3--:R-:W-:Y:S05]  /*1fa50*/  @!P0 NANOSLEEP.SYNCS 0x989680 ;  /* 0x009896800000895d */ /* 0x008fea0003900000 */
[----:B------:R-:W3:Y:S02]  /*1fa60*/  @!P0 SYNCS.PHASECHK.TRANS64 P0, [R110+URZ+0x288b0], R119 ;  /* 0x0288b0776e0085a7 */ /* 0x000ee4000800007f */
[----:B---3--:R-:W-:Y:S05]  /*1fa70*/  @!P0 BRA `(.L_x_9492) ;  /* 0xfffffffc00f08947 */ /* 0x008fea000383ffff */
[----:B------:R-:W-:Y:S05]  /*1fa80*/  BRA `(.L_x_9773) ;  /* 0xfffffe8800507947 */ /* 0x000fea000383ffff */
.L_x_9504:
        /* <DEDUP_REMOVED lines=8> */
.L_x_9775:
[----:B------:R-:W-:Y:S05]  /*1fb10*/  BSYNC B0 ;  /* 0x0000000000007941 */ /* 0x000fea0003800000 */
.L_x_9774:
[----:B------:R-:W-:Y:S01]  /*1fb20*/  IMAD.MOV.U32 R190, RZ, RZ, R14 ;  /* 0x000000ffffbe7224 */ /* 0x000fe200078e000e */
[----:B------:R-:W-:Y:S06]  /*1fb30*/  BRA `(.L_x_9776) ;  /* 0xfffffe9000b07947 */ /* 0x000fec000383ffff */
.L_x_9514:
        /* <DEDUP_REMOVED lines=8> */
.L_x_9778:
[----:B------:R-:W-:Y:S05]  /*1fbc0*/  BSYNC B1 ;  /* 0x0000000000017941 */ /* 0x000fea0003800000 */
.L_x_9777:
        /* <DEDUP_REMOVED lines=8> */
.L_x_9779:
[----:B------:R-:W-:Y:S02]  /*1fc50*/  IMAD.MOV.U32 R13, RZ, RZ, R8 ;  /* 0x000000ffff0d7224 */ /* 0x000fe400078e0008 */
[----:B------:R-:W-:-:S07]  /*1fc60*/  IMAD.MOV.U32 R3, RZ, RZ, R14 ;  /* 0x000000ffff037224 */ /* 0x000fce00078e000e */
[----:B------:R-:W-:Y:S05]  /*1fc70*/  WARPSYNC.COLLECTIVE R15, `(.L_x_9780) ;  /* 0x000000000f087348 */ /* 0x000fea0003c00000 */
[----:B------:R0:W1:Y:S02]  /*1fc80*/  SHFL.IDX P6, R14, R13, R12, R11 ;  /* 0x0000000c0d0e7389 */ /* 0x00006400000c000b */
[----:B01----:R-:W-:Y:S01]  /*1fc90*/  ENDCOLLECTIVE ;  /* 0x000000000000791b */ /* 0x003fe20003800000 */
.L_x_9780:
[----:B------:R-:W-:Y:S02]  /*1fca0*/  IMAD.MOV.U32 R13, RZ, RZ, R7 ;  /* 0x000000ffff0d7224 */ /* 0x000fe400078e0007 */
[----:B------:R-:W-:-:S07]  /*1fcb0*/  IMAD.MOV.U32 R4, RZ, RZ, R14 ;  /* 0x000000ffff047224 */ /* 0x000fce00078e000e */
[----:B------:R-:W-:Y:S05]  /*1fcc0*/  WARPSYNC.COLLECTIVE R15, `(.L_x_9781) ;  /* 0x000000000f087348 */ /* 0x000fea0003c00000 */
[----:B------:R0:W1:Y:S02]  /*1fcd0*/  SHFL.IDX P6, R14, R13, R12, R11 ;  /* 0x0000000c0d0e7389 */ /* 0x00006400000c000b */
[----:B01----:R-:W-:Y:S01]  /*1fce0*/  ENDCOLLECTIVE ;  /* 0x000000000000791b */ /* 0x003fe20003800000 */
.L_x_9781:
[----:B------:R-:W-:Y:S05]  /*1fcf0*/  BRA `(.L_x_9782) ;  /* 0xfffffe9400fc7947 */ /* 0x000fea000383ffff */
.L_x_9517:
        /* <DEDUP_REMOVED lines=8> */
.L_x_9784:
[----:B------:R-:W-:Y:S05]  /*1fd80*/  BSYNC B1 ;  /* 0x0000000000017941 */ /* 0x000fea0003800000 */
.L_x_9783:
        /* <DEDUP_REMOVED lines=8> */
.L_x_9785:
[----:B------:R-:W-:Y:S02]  /*1fe10*/  IMAD.MOV.U32 R13, RZ, RZ, R8 ;  /* 0x000000ffff0d7224 */ /* 0x000fe400078e0008 */
[----:B------:R-:W-:-:S07]  /*1fe20*/  IMAD.MOV.U32 R3, RZ, RZ, R14 ;  /* 0x000000ffff037224 */ /* 0x000fce00078e000e */
[----:B------:R-:W-:Y:S05]  /*1fe30*/  WARPSYNC.COLLECTIVE R15, `(.L_x_9786) ;  /* 0x000000000f087348 */ /* 0x000fea0003c00000 */
[----:B------:R0:W1:Y:S02]  /*1fe40*/  SHFL.IDX P6, R14, R13, R12, R11 ;  /* 0x0000000c0d0e7389 */ /* 0x00006400000c000b */
[----:B01----:R-:W-:Y:S01]  /*1fe50*/  ENDCOLLECTIVE ;  /* 0x000000000000791b */ /* 0x003fe20003800000 */
.L_x_9786:
[----:B------:R-:W-:Y:S02]  /*1fe60*/  IMAD.MOV.U32 R13, RZ, RZ, R7 ;  /* 0x000000ffff0d7224 */ /* 0x000fe400078e0007 */
[----:B------:R-:W-:-:S07]  /*1fe70*/  IMAD.MOV.U32 R4, RZ, RZ, R14 ;  /* 0x000000ffff047224 */ /* 0x000fce00078e000e */
[----:B------:R-:W-:Y:S05]  /*1fe80*/  WARPSYNC.COLLECTIVE R15, `(.L_x_9787) ;  /* 0x000000000f087348 */ /* 0x000fea0003c00000 */
[----:B------:R0:W1:Y:S02]  /*1fe90*/  SHFL.IDX P6, R14, R13, R12, R11 ;  /* 0x0000000c0d0e7389 */ /* 0x00006400000c000b */
[----:B01----:R-:W-:Y:S01]  /*1fea0*/  ENDCOLLECTIVE ;  /* 0x000000000000791b */ /* 0x003fe20003800000 */
.L_x_9787:
[----:B------:R-:W-:Y:S05]  /*1feb0*/  BRA `(.L_x_9788) ;  /* 0xfffffe9800687947 */ /* 0x000fea000383ffff */
.L_x_9520:
        /* <DEDUP_REMOVED lines=8> */
.L_x_9790:
[----:B------:R-:W-:Y:S05]  /*1ff40*/  BSYNC B1 ;  /* 0x0000000000017941 */ /* 0x000fea0003800000 */
.L_x_9789:
        /* <DEDUP_REMOVED lines=8> */
.L_x_9791:
[----:B------:R-:W-:Y:S02]  /*1ffd0*/  IMAD.MOV.U32 R13, RZ, RZ, R8 ;  /* 0x000000ffff0d7224 */ /* 0x000fe400078e0008 */
[----:B------:R-:W-:-:S07]  /*1ffe0*/  IMAD.MOV.U32 R3, RZ, RZ, R14 ;  /* 0x000000ffff037224 */ /* 0x000fce00078e000e */
[----:B------:R-:W-:Y:S05]  /*1fff0*/  WARPSYNC.COLLECTIVE R15, `(.L_x_9792) ;  /* 0x000000000f087348 */ /* 0x000fea0003c00000 */
[----:B------:R0:W1:Y:S02]  /*20000*/  SHFL.IDX P6, R14, R13, R12, R11 ;  /* 0x0000000c0d0e7389 */ /* 0x00006400000c000b */
[----:B01----:R-:W-:Y:S01]  /*20010*/  ENDCOLLECTIVE ;  /* 0x000000000000791b */ /* 0x003fe20003800000 */
.L_x_9792:
[----:B------:R-:W-:Y:S02]  /*20020*/  IMAD.MOV.U32 R13, RZ, RZ, R7 ;  /* 0x000000ffff0d7224 */ /* 0x000fe400078e0007 */
[----:B------:R-:W-:-:S07]  /*20030*/  IMAD.MOV.U32 R4, RZ, RZ, R14 ;  /* 0x000000ffff047224 */ /* 0x000fce00078e000e */
[----:B------:R-:W-:Y:S05]  /*20040*/  WARPSYNC.COLLECTIVE R15, `(.L_x_9793) ;  /* 0x000000000f087348 */ /* 0x000fea0003c00000 */
[----:B------:R0:W1:Y:S02]  /*20050*/  SHFL.IDX P6, R14, R13, R12, R11 ;  /* 0x0000000c0d0e7389 */ /* 0x00006400000c000b */
[----:B01----:R-:W-:Y:S01]  /*20060*/  ENDCOLLECTIVE ;  /* 0x000000000000791b */ /* 0x003fe20003800000 */
.L_x_9793:
[----:B------:R-:W-:Y:S05]  /*20070*/  BRA `(.L_x_9794) ;  /* 0xfffffe9800cc7947 */ /* 0x000fea000383ffff */
.L_x_9523:
        /* <DEDUP_REMOVED lines=8> */
.L_x_9796:
[----:B------:R-:W-:Y:S05]  /*20100*/  BSYNC B1 ;  /* 0x0000000000017941 */ /* 0x000fea0003800000 */
.L_x_9795:
        /* <DEDUP_REMOVED lines=8> */
.L_x_9797:
[----:B------:R-:W-:Y:S02]  /*20190*/  IMAD.MOV.U32 R13, RZ, RZ, R8 ;  /* 0x000000ffff0d7224 */ /* 0x000fe400078e0008 */
[----:B------:R-:W-:-:S07]  /*201a0*/  IMAD.MOV.U32 R3, RZ, RZ, R14 ;  /* 0x000000ffff037224 */ /* 0x000fce00078e000e */
[----:B------:R-:W-:Y:S05]  /*201b0*/  WARPSYNC.COLLECTIVE R15, `(.L_x_9798) ;  /* 0x000000000f087348 */ /* 0x000fea0003c00000 */
[----:B------:R0:W1:Y:S02]  /*201c0*/  SHFL.IDX P6, R14, R13, R12, R11 ;  /* 0x0000000c0d0e7389 */ /* 0x00006400000c000b */
[----:B01----:R-:W-:Y:S01]  /*201d0*/  ENDCOLLECTIVE ;  /* 0x000000000000791b */ /* 0x003fe20003800000 */
.L_x_9798:
[----:B------:R-:W-:Y:S02]  /*201e0*/  IMAD.MOV.U32 R13, RZ, RZ, R7 ;  /* 0x000000ffff0d7224 */ /* 0x000fe400078e0007 */
[----:B------:R-:W-:-:S07]  /*201f0*/  IMAD.MOV.U32 R4, RZ, RZ, R14 ;  /* 0x000000ffff047224 */ /* 0x000fce00078e000e */
[----:B------:R-:W-:Y:S05]  /*20200*/  WARPSYNC.COLLECTIVE R15, `(.L_x_9799) ;  /* 0x000000000f087348 */ /* 0x000fea0003c00000 */
[----:B------:R0:W1:Y:S02]  /*20210*/  SHFL.IDX P6, R14, R13, R12, R11 ;  /* 0x0000000c0d0e7389 */ /* 0x00006400000c000b */
[----:B01----:R-:W-:Y:S01]  /*20220*/  ENDCOLLECTIVE ;  /* 0x000000000000791b */ /* 0x003fe20003800000 */
.L_x_9799:
[----:B------:R-:W-:Y:S05]  /*20230*/  BRA `(.L_x_9800) ;  /* 0xfffffe9c00387947 */ /* 0x000fea000383ffff */
.L_x_9527:
[----:B0-----:R0:W1:Y:S02]  /*20240*/  SYNCS.PHASECHK.TRANS64.TRYWAIT P0, [R2+URZ+0x28800], R5 ;  /* 0x02880005020075a7 */ /* 0x001064000800017f */
[----:B-1----:R-:W-:Y:S05]  /*20250*/  @!P0 NANOSLEEP.SYNCS 0x989680 ;  /* 0x009896800000895d */ /* 0x002fea0003900000 */
[----:B------:R-:W1:Y:S02]  /*20260*/  @!P0 SYNCS.PHASECHK.TRANS64 P0, [R2+URZ+0x28800], R5 ;  /* 0x02880005020085a7 */ /* 0x000e64000800007f */
[----:B-1----:R-:W-:Y:S05]  /*20270*/  @!P0 BRA `(.L_x_9527) ;  /* 0xfffffffc00f08947 */ /* 0x002fea000383ffff */
[----:B------:R-:W-:Y:S05]  /*20280*/  BRA `(.L_x_9801) ;  /* 0xfffffe9c00f87947 */ /* 0x000fea000383ffff */
.L_x_9543:
        /* <DEDUP_REMOVED lines=9> */
.L_x_9803:
[----:B------:R-:W-:Y:S05]  /*20320*/  BSYNC B1 ;  /* 0x0000000000017941 */ /* 0x000fea0003800000 */
.L_x_9802:
        /* <DEDUP_REMOVED lines=10> */
.L_x_9804:
        /* <DEDUP_REMOVED lines=8> */
.L_x_9805:
        /* <DEDUP_REMOVED lines=10> */
.L_x_9806:
        /* <DEDUP_REMOVED lines=9> */
.L_x_9807:
        /* <DEDUP_REMOVED lines=12> */
.L_x_9808:
        /* <DEDUP_REMOVED lines=8> */
.L_x_9809:
[----:B------:R-:W-:Y:S02]  /*206c0*/  @!P1 IMAD.MOV.U32 R50, RZ, RZ, R26 ;  /* 0x000000ffff329224 */ /* 0x000fe400078e001a */
[----:B------:R-:W-:Y:S02]  /*206d0*/  IMAD.MOV.U32 R13, RZ, RZ, R34 ;  /* 0x000000ffff0d7224 */ /* 0x000fe400078e0022 */
[----:B------:R-:W-:Y:S02]  /*206e0*/  @!P1 IMAD.MOV.U32 R51, RZ, RZ, R27 ;  /* 0x000000ffff339224 */ /* 0x000fe400078e001b */
[----:B------:R-:W-:-:S07]  /*206f0*/  IMAD.MOV.U32 R9, RZ, RZ, R14 ;  /* 0x000000ffff097224 */ /* 0x000fce00078e000e */
[----:B------:R-:W-:Y:S05]  /*20700*/  WARPSYNC.COLLECTIVE R15, `(.L_x_9810) ;  /* 0x000000000f087348 */ /* 0x000fea0003c00000 */
[----:B------:R0:W1:Y:S02]  /*20710*/  SHFL.IDX P6, R14, R13, R12, R11 ;  /* 0x0000000c0d0e7389 */ /* 0x00006400000c000b */
[----:B01----:R-:W-:Y:S01]  /*20720*/  ENDCOLLECTIVE ;  /* 0x000000000000791b */ /* 0x003fe20003800000 */
.L_x_9810:
        /* <DEDUP_REMOVED lines=18> */
.L_x_9546:
        /* <DEDUP_REMOVED lines=8> */
.L_x_9813:
[----:B------:R-:W-:Y:S05]  /*208d0*/  BSYNC B1 ;  /* 0x0000000000017941 */ /* 0x000fea0003800000 */
.L_x_9812:
        /* <DEDUP_REMOVED lines=9> */
.L_x_9814:
        /* <DEDUP_REMOVED lines=8> */
.L_x_9815:
[----:B------:R-:W-:-:S05]  /*209f0*/  @!P1 IADD3 R8, P2, R8, R31, RZ ;  /* 0x0000001f08089210 */ /* 0x000fca0007f5e0ff */
[----:B------:R-:W-:Y:S02]  /*20a00*/  @!P1 IMAD.X R9, R3, 0x1, R29, P2 ;  /* 0x0000000103099824 */ /* 0x000fe400010e061d */
[----:B------:R-:W-:Y:S02]  /*20a10*/  IMAD.MOV.U32 R13, RZ, RZ, R34 ;  /* 0x000000ffff0d7224 */ /* 0x000fe400078e0022 */
[----:B------:R-:W-:-:S07]  /*20a20*/  IMAD.MOV.U32 R28, RZ, RZ, R14 ;  /* 0x000000ffff1c7224 */ /* 0x000fce00078e000e */
[----:B------:R-:W-:Y:S05]  /*20a30*/  WARPSYNC.COLLECTIVE R15, `(.L_x_9816) ;  /* 0x000000000f087348 */ /* 0x000fea0003c00000 */
[----:B------:R0:W1:Y:S02]  /*20a40*/  SHFL.IDX P6, R14, R13, R12, R11 ;  /* 0x0000000c0d0e7389 */ /* 0x00006400000c000b */
[----:B01----:R-:W-:Y:S01]  /*20a50*/  ENDCOLLECTIVE ;  /* 0x000000000000791b */ /* 0x003fe20003800000 */
.L_x_9816:
        /* <DEDUP_REMOVED lines=23> */
.L_x_9817:
        /* <DEDUP_REMOVED lines=19> */
.L_x_9818:
[----:B------:R-:W-:Y:S02]  /*20d00*/  PRMT R74, R10, 0x7610, R74 ;  /* 0x000076100a4a7816 */ /* 0x000fe4000000004a */
[----:B------:R-:W-:Y:S01]  /*20d10*/  CS2R R8, SRZ ;  /* 0x0000000000087805 */ /* 0x000fe2000001ff00 */
[----:B------:R-:W-:Y:S02]  /*20d20*/  IMAD.MOV.U32 R13, RZ, RZ, R33 ;  /* 0x000000ffff0d7224 */ /* 0x000fe400078e0021 */
[----:B------:R-:W-:-:S07]  /*20d30*/  IMAD.MOV.U32 R32, RZ, RZ, R14 ;  /* 0x000000ffff207224 */ /* 0x000fce00078e000e */
[----:B------:R-:W-:Y:S05]  /*20d40*/  WARPSYNC.COLLECTIVE R15, `(.L_x_9819) ;  /* 0x000000000f087348 */ /* 0x000fea0003c00000 */
[----:B------:R0:W1:Y:S02]  /*20d50*/  SHFL.IDX P6, R14, R13, R12, R11 ;  /* 0x0000000c0d0e7389 */ /* 0x00006400000c000b */
[----:B01----:R-:W-:Y:S01]  /*20d60*/  ENDCOLLECTIVE ;  /* 0x000000000000791b */ /* 0x003fe20003800000 */
.L_x_9819:
[----:B------:R-:W-:Y:S02]  /*20d70*/  IMAD.MOV.U32 R13, RZ, RZ, R34 ;  /* 0x000000ffff0d7224 */ /* 0x000fe400078e0022 */
[----:B------:R-:W-:-:S07]  /*20d80*/  IMAD.MOV.U32 R33, RZ, RZ, R14 ;  /* 0x000000ffff217224 */ /* 0x000fce00078e000e */
[----:B------:R-:W-:Y:S05]  /*20d90*/  WARPSYNC.COLLECTIVE R15, `(.L_x_9820) ;  /* 0x000000000f087348 */ /* 0x000fea0003c00000 */
[----:B------:R0:W1:Y:S02]  /*20da0*/  SHFL.IDX P6, R14, R13, R12, R11 ;  /* 0x0000000c0d0e7389 */ /* 0x00006400000c000b */
[----:B01----:R-:W-:Y:S01]  /*20db0*/  ENDCOLLECTIVE ;  /* 0x000000000000791b */ /* 0x003fe20003800000 */
.L_x_9820:
[----:B------:R-:W-:-:S05]  /*20dc0*/  IMAD.MOV.U32 R11, RZ, RZ, R41 ;  /* 0x000000ffff0b7224 */ /* 0x000fca00078e0029 */
[----:B------:R-:W-:Y:S01]  /*20dd0*/  PRMT R75, R11, 0x7610, R75 ;  /* 0x000076100b4b7816 */ /* 0x000fe2000000004b */
[----:B------:R-:W-:Y:S01]  /*20de0*/  IMAD.MOV.U32 R34, RZ, RZ, R14 ;  /* 0x000000ffff227224 */ /* 0x000fe200078e000e */
[----:B------:R-:W-:Y:S06]  /*20df0*/  BRA `(.L_x_9821) ;  /* 0xfffffeb800247947 */ /* 0x000fec000383ffff */
.L_x_9550:
[----:B0-----:R0:W1:Y:S02]  /*20e00*/  SYNCS.PHASECHK.TRANS64.TRYWAIT P4, [R2+URZ+0x28800], R29 ;  /* 0x0288001d020075a7 */ /* 0x001064000808017f */
[----:B-1----:R-:W-:Y:S05]  /*20e10*/  @!P4 NANOSLEEP.SYNCS 0x989680 ;  /* 0x009896800000c95d */ /* 0x002fea0003900000 */
[----:B------:R-:W1:Y:S02]  /*20e20*/  @!P4 SYNCS.PHASECHK.TRANS64 P4, [R2+URZ+0x28800], R29 ;  /* 0x0288001d0200c5a7 */ /* 0x000e64000808007f */
[----:B-1----:R-:W-:Y:S05]  /*20e30*/  @!P4 BRA `(.L_x_9550) ;  /* 0xfffffffc00f0c947 */ /* 0x002fea000383ffff */
[----:B------:R-:W-:Y:S05]  /*20e40*/  BRA `(.L_x_9822) ;  /* 0xfffffeb800c87947 */ /* 0x000fea000383ffff */
.L_x_9560:
[----:B-1----:R1:W2:Y:S02]  /*20e50*/  SYNCS.PHASECHK.TRANS64.TRYWAIT P2, [R0+URZ+0x28830], R3 ;  /* 0x02883003000075a7 */ /* 0x0022a4000804017f */
[----:B--2---:R-:W-:Y:S05]  /*20e60*/  @!P2 NANOSLEEP.SYNCS 0x989680 ;  /* 0x009896800000a95d */ /* 0x004fea0003900000 */
[----:B------:R-:W2:Y:S02]  /*20e70*/  @!P2 SYNCS.PHASECHK.TRANS64 P2, [R0+URZ+0x28830], R3 ;  /* 0x028830030000a5a7 */ /* 0x000ea4000804007f */
[----:B--2---:R-:W-:Y:S05]  /*20e80*/  @!P2 BRA `(.L_x_9560) ;  /* 0xfffffffc00f0a947 */ /* 0x004fea000383ffff */
[----:B------:R-:W-:Y:S05]  /*20e90*/  BRA `(.L_x_9559) ;  /* 0xfffffed400a47947 */ /* 0x000fea000383ffff */
.L_x_9566:
[----:B-1----:R1:W2:Y:S02]  /*20ea0*/  SYNCS.PHASECHK.TRANS64.TRYWAIT P4, [R3+URZ+0x28830], R6 ;  /* 0x02883006030075a7 */ /* 0x0022a4000808017f */
[----:B--2---:R-:W-:Y:S05]  /*20eb0*/  @!P4 NANOSLEEP.SYNCS 0x989680 ;  /* 0x009896800000c95d */ /* 0x004fea0003900000 */
[----:B------:R-:W2:Y:S02]  /*20ec0*/  @!P4 SYNCS.PHASECHK.TRANS64 P4, [R3+URZ+0x28830], R6 ;  /* 0x028830060300c5a7 */ /* 0x000ea4000808007f */
[----:B--2---:R-:W-:Y:S05]  /*20ed0*/  @!P4 BRA `(.L_x_9566) ;  /* 0xfffffffc00f0c947 */ /* 0x004fea000383ffff */
[----:B------:R-:W-:Y:S05]  /*20ee0*/  BRA `(.L_x_9565) ;  /* 0xfffffef800e87947 */ /* 0x000fea000383ffff */
.L_x_9570:
[----:B-1----:R1:W2:Y:S02]  /*20ef0*/  SYNCS.PHASECHK.TRANS64.TRYWAIT P3, [R6+URZ+0x28850], R3 ;  /* 0x02885003060075a7 */ /* 0x0022a4000806017f */
[----:B--2---:R-:W-:Y:S05]  /*20f00*/  @!P3 NANOSLEEP.SYNCS 0x989680 ;  /* 0x009896800000b95d */ /* 0x004fea0003900000 */
[----:B------:R-:W2:Y:S02]  /*20f10*/  @!P3 SYNCS.PHASECHK.TRANS64 P3, [R6+URZ+0x28850], R3 ;  /* 0x028850030600b5a7 */ /* 0x000ea4000806007f */
[----:B--2---:R-:W-:Y:S05]  /*20f20*/  @!P3 BRA `(.L_x_9570) ;  /* 0xfffffffc00f0b947 */ /* 0x004fea000383ffff */
[----:B------:R-:W-:Y:S05]  /*20f30*/  BRA `(.L_x_9567) ;  /* 0xfffffefc00f87947 */ /* 0x000fea000383ffff */
.L_x_9577:
[----:B-1----:R1:W2:Y:S02]  /*20f40*/  SYNCS.PHASECHK.TRANS64.TRYWAIT P3, [R3+URZ+0x28830], R6 ;  /* 0x02883006030075a7 */ /* 0x0022a4000806017f */
[----:B--2---:R-:W-:Y:S05]  /*20f50*/  @!P3 NANOSLEEP.SYNCS 0x989680 ;  /* 0x009896800000b95d */ /* 0x004fea0003900000 */
[----:B------:R-:W2:Y:S02]  /*20f60*/  @!P3 SYNCS.PHASECHK.TRANS64 P3, [R3+URZ+0x28830], R6 ;  /* 0x028830060300b5a7 */ /* 0x000ea4000806007f */
[----:B--2---:R-:W-:Y:S05]  /*20f70*/  @!P3 BRA `(.L_x_9577) ;  /* 0xfffffffc00f0b947 */ /* 0x004fea000383ffff */
[----:B------:R-:W-:Y:S05]  /*20f80*/  BRA `(.L_x_9576) ;  /* 0xffffff2400987947 */ /* 0x000fea000383ffff */
.L_x_9581:
[----:B-1----:R1:W2:Y:S02]  /*20f90*/  SYNCS.PHASECHK.TRANS64.TRYWAIT P2, [R6+URZ+0x28850], R3 ;  /* 0x02885003060075a7 */ /* 0x0022a4000804017f */
[----:B--2---:R-:W-:Y:S05]  /*20fa0*/  @!P2 NANOSLEEP.SYNCS 0x989680 ;  /* 0x009896800000a95d */ /* 0x004fea0003900000 */
[----:B------:R-:W2:Y:S02]  /*20fb0*/  @!P2 SYNCS.PHASECHK.TRANS64 P2, [R6+URZ+0x28850], R3 ;  /* 0x028850030600a5a7 */ /* 0x000ea4000804007f */
[----:B--2---:R-:W-:Y:S05]  /*20fc0*/  @!P2 BRA `(.L_x_9581) ;  /* 0xfffffffc00f0a947 */ /* 0x004fea000383ffff */
[----:B------:R-:W-:Y:S05]  /*20fd0*/  BRA `(.L_x_9578) ;  /* 0xffffff2800a87947 */ /* 0x000fea000383ffff */
.L_x_9586:
[----:B-1----:R1:W2:Y:S02]  /*20fe0*/  SYNCS.PHASECHK.TRANS64.TRYWAIT P0, [R12+URZ+0x28850], R5 ;  /* 0x028850050c0075a7 */ /* 0x0022a4000800017f */
[----:B--2---:R-:W-:Y:S05]  /*20ff0*/  @!P0 NANOSLEEP.SYNCS 0x989680 ;  /* 0x009896800000895d */ /* 0x004fea0003900000 */
[----:B------:R-:W2:Y:S02]  /*21000*/  @!P0 SYNCS.PHASECHK.TRANS64 P0, [R12+URZ+0x28850], R5 ;  /* 0x028850050c0085a7 */ /* 0x000ea4000800007f */
[----:B--2---:R-:W-:Y:S05]  /*21010*/  @!P0 BRA `(.L_x_9586) ;  /* 0xfffffffc00f08947 */ /* 0x004fea000383ffff */
[----:B------:R-:W-:Y:S05]  /*21020*/  BRA `(.L_x_9585) ;  /* 0xffffff4400d87947 */ /* 0x000fea000383ffff */
.L_x_9600:
[----:B------:R-:W-:Y:S02]  /*21030*/  IMAD.MOV.U32 R13, RZ, RZ, R4 ;  /* 0x000000ffff0d7224 */ /* 0x000fe400078e0004 */
[----:B------:R-:W-:Y:S02]  /*21040*/  IMAD.MOV.U32 R12, RZ, RZ, RZ ;  /* 0x000000ffff0c7224 */ /* 0x000fe400078e00ff */
[----:B------:R-:W-:Y:S02]  /*21050*/  IMAD.MOV.U32 R11, RZ, RZ, 0x181f ;  /* 0x0000181fff0b7424 */ /* 0x000fe400078e00ff */
[----:B------:R-:W-:-:S07]  /*21060*/  IMAD.MOV.U32 R15, RZ, RZ, -0x1 ;  /* 0xffffffffff0f7424 */ /* 0x000fce00078e00ff */
[----:B01----:R-:W-:Y:S05]  /*21070*/  WARPSYNC.COLLECTIVE R15, `(.L_x_9823) ;  /* 0x000000000f087348 */ /* 0x003fea0003c00000 */
[----:B------:R2:W3:Y:S02]  /*21080*/  SHFL.IDX P6, R14, R13, R12, R11 ;  /* 0x0000000c0d0e7389 */ /* 0x0004e400000c000b */
[----:B0123--:R-:W-:Y:S01]  /*21090*/  ENDCOLLECTIVE ;  /* 0x000000000000791b */ /* 0x00ffe20003800000 */
.L_x_9823:
[----:B------:R-:W-:Y:S02]  /*210a0*/  IMAD.MOV.U32 R13, RZ, RZ, R3 ;  /* 0x000000ffff0d7224 */ /* 0x000fe400078e0003 */
[----:B------:R-:W-:-:S07]  /*210b0*/  IMAD.MOV.U32 R0, RZ, RZ, R14 ;  /* 0x000000ffff007224 */ /* 0x000fce00078e000e */
[----:B------:R-:W-:Y:S05]  /*210c0*/  WARPSYNC.COLLECTIVE R15, `(.L_x_9824) ;  /* 0x000000000f087348 */ /* 0x000fea0003c00000 */
[----:B------:R0:W1:Y:S02]  /*210d0*/  SHFL.IDX P6, R14, R13, R12, R11 ;  /* 0x0000000c0d0e7389 */ /* 0x00006400000c000b */
[----:B01----:R-:W-:Y:S01]  /*210e0*/  ENDCOLLECTIVE ;  /* 0x000000000000791b */ /* 0x003fe20003800000 */
.L_x_9824:
[----:B------:R-:W-:Y:S05]  /*210f0*/  BRA `(.L_x_9825) ;  /* 0xffffff6800fc7947 */ /* 0x000fea000383ffff */
.L_x_9603:
        /* <DEDUP_REMOVED lines=8> */
.L_x_9827:
[----:B------:R-:W-:Y:S05]  /*21180*/  BSYNC B1 ;  /* 0x0000000000017941 */ /* 0x000fea0003800000 */
.L_x_9826:
        /* <DEDUP_REMOVED lines=8> */
.L_x_9828:
[----:B------:R-:W-:Y:S05]  /*21210*/  BRA `(.L_x_9829) ;  /* 0xffffff6800fc7947 */ /* 0x000fea000383ffff */
.L_x_9606:
        /* <DEDUP_REMOVED lines=8> */
.L_x_9831:
[----:B------:R-:W-:Y:S05]  /*212a0*/  BSYNC B1 ;  /* 0x0000000000017941 */ /* 0x000fea0003800000 */
.L_x_9830:
        /* <DEDUP_REMOVED lines=8> */
.L_x_9832:
[----:B------:R-:W-:Y:S05]  /*21330*/  BRA `(.L_x_9833) ;  /* 0xffffff6800fc7947 */ /* 0x000fea000383ffff */
.L_x_9609:
        /* <DEDUP_REMOVED lines=8> */
.L_x_9835:
[----:B------:R-:W-:Y:S05]  /*213c0*/  BSYNC B1 ;  /* 0x0000000000017941 */ /* 0x000fea0003800000 */
.L_x_9834:
        /* <DEDUP_REMOVED lines=8> */
.L_x_9836:
[----:B------:R-:W-:Y:S05]  /*21450*/  BRA `(.L_x_9837) ;  /* 0xffffff6800fc7947 */ /* 0x000fea000383ffff */
.L_x_9626:
        /* <DEDUP_REMOVED lines=11> */
.L_x_9839:
[----:B------:R-:W-:Y:S05]  /*21510*/  BSYNC B1 ;  /* 0x0000000000017941 */ /* 0x000fea0003800000 */
.L_x_9838:
[----:B------:R-:W-:Y:S05]  /*21520*/  BRA `(.L_x_9840) ;  /* 0xffffff8000947947 */ /* 0x000fea000383ffff */
.L_x_9628:
[----:B------:R-:W-:Y:S01]  /*21530*/  BSSY B1, `(.L_x_9841) ;  /* 0x0000006000017945 */ /* 0x000fe20003800000 */
[----:B------:R-:W-:-:S07]  /*21540*/  IMAD.MOV.U32 R15, RZ, RZ, -0x1 ;  /* 0xffffffffff0f7424 */ /* 0x000fce00078e00ff */
[----:B01----:R-:W-:Y:S05]  /*21550*/  WARPSYNC.COLLECTIVE R15, `(.L_x_9842) ;  /* 0x000000000f0c7348 */ /* 0x003fea0003c00000 */
[----:B------:R-:W-:Y:S02]  /*21560*/  ELECT P6, UR62, PT ;  /* 0x00000000003e782f */ /* 0x000fe400038c0000 */
[----:B------:R-:W-:Y:S01]  /*21570*/  MOV R14, UR62 ;  /* 0x0000003e000e7c02 */ /* 0x000fe20008000f00 */
[----:B01----:R-:W-:Y:S10]  /*21580*/  ENDCOLLECTIVE ;  /* 0x000000000000791b */ /* 0x003ff40003800000 */
.L_x_9842:
[----:B------:R-:W-:Y:S05]  /*21590*/  BSYNC B1 ;  /* 0x0000000000017941 */ /* 0x000fea0003800000 */
.L_x_9841:
[----:B------:R-:W-:Y:S01]  /*215a0*/  PLOP3.LUT P1, PT, P6, PT, PT, 0x80, 0x0 ;  /* 0x000000000000781c */ /* 0x000fe2000372f070 */
[----:B------:R-:W-:-:S12]  /*215b0*/  BRA `(.L_x_9627) ;  /* 0xffffff8000887947 */ /* 0x000fd8000383ffff */
.L_x_9630:
[----:B-1----:R-:W2:Y:S02]  /*215c0*/  LDL R3, [R1+0x4] ;  /* 0x0000040001037983 */ /* 0x002ea40000100800 */
[----:B--2---:R1:W2:Y:S02]  /*215d0*/  SYNCS.PHASECHK.TRANS64.TRYWAIT P0, [R3+URZ+0x28820], R2 ;  /* 0x02882002030075a7 */ /* 0x0042a4000800017f */
[----:B--2---:R-:W-:Y:S05]  /*215e0*/  @!P0 NANOSLEEP.SYNCS 0x989680 ;  /* 0x009896800000895d */ /* 0x004fea0003900000 */
[----:B------:R-:W2:Y:S02]  /*215f0*/  @!P0 SYNCS.PHASECHK.TRANS64 P0, [R3+URZ+0x28820], R2 ;  /* 0x02882002030085a7 */ /* 0x000ea4000800007f */
[----:B--2---:R-:W-:Y:S05]  /*21600*/  @!P0 BRA `(.L_x_9630) ;  /* 0xfffffffc00ec8947 */ /* 0x004fea000383ffff */
[----:B------:R-:W-:Y:S05]  /*21610*/  BRA `(.L_x_9843) ;  /* 0xffffff8000987947 */ /* 0x000fea000383ffff */
.L_x_9634:
[----:B-1----:R1:W2:Y:S02]  /*21620*/  SYNCS.PHASECHK.TRANS64.TRYWAIT P0, [R4+URZ+0x288a0], R8 ;  /* 0x0288a008040075a7 */ /* 0x0022a4000800017f */
[----:B--2---:R-:W-:Y:S05]  /*21630*/  @!P0 NANOSLEEP.SYNCS 0x989680 ;  /* 0x009896800000895d */ /* 0x004fea0003900000 */
[----:B------:R-:W2:Y:S02]  /*21640*/  @!P0 SYNCS.PHASECHK.TRANS64 P0, [R4+URZ+0x288a0], R8 ;  /* 0x0288a008040085a7 */ /* 0x000ea4000800007f */
[----:B--2---:R-:W-:Y:S05]  /*21650*/  @!P0 BRA `(.L_x_9634) ;  /* 0xfffffffc00f08947 */ /* 0x004fea000383ffff */
[----:B------:R-:W-:Y:S05]  /*21660*/  BRA `(.L_x_9844) ;  /* 0xffffff8000bc7947 */ /* 0x000fea000383ffff */
.L_x_9640:
[----:B--2---:R2:W3:Y:S02]  /*21670*/  SYNCS.PHASECHK.TRANS64.TRYWAIT P0, [R4+URZ+0x288c0], R8 ;  /* 0x0288c008040075a7 */ /* 0x0044e4000800017f */
[----:B---3--:R-:W-:Y:S05]  /*21680*/  @!P0 NANOSLEEP.SYNCS 0x989680 ;  /* 0x009896800000895d */ /* 0x008fea0003900000 */
[----:B------:R-:W3:Y:S02]  /*21690*/  @!P0 SYNCS.PHASECHK.TRANS64 P0, [R4+URZ+0x288c0], R8 ;  /* 0x0288c008040085a7 */ /* 0x000ee4000800007f */
[----:B---3--:R-:W-:Y:S05]  /*216a0*/  @!P0 BRA `(.L_x_9640) ;  /* 0xfffffffc00f08947 */ /* 0x008fea000383ffff */
[----:B------:R-:W-:Y:S05]  /*216b0*/  BRA `(.L_x_9845) ;  /* 0xffffff8400807947 */ /* 0x000fea000383ffff */
.L_x_9648:
[----:B-1----:R1:W2:Y:S02]  /*216c0*/  SYNCS.PHASECHK.TRANS64.TRYWAIT P0, [R6+URZ+0x288a0], R5 ;  /* 0x0288a005060075a7 */ /* 0x0022a4000800017f */
[----:B--2---:R-:W-:Y:S05]  /*216d0*/  @!P0 NANOSLEEP.SYNCS 0x989680 ;  /* 0x009896800000895d */ /* 0x004fea0003900000 */
[----:B------:R-:W2:Y:S02]  /*216e0*/  @!P0 SYNCS.PHASECHK.TRANS64 P0, [R6+URZ+0x288a0], R5 ;  /* 0x0288a005060085a7 */ /* 0x000ea4000800007f */
[----:B--2---:R-:W-:Y:S05]  /*216f0*/  @!P0 BRA `(.L_x_9648) ;  /* 0xfffffffc00f08947 */ /* 0x004fea000383ffff */
[----:B------:R-:W-:Y:S05]  /*21700*/  BRA `(.L_x_9846) ;  /* 0xffffff8800987947 */ /* 0x000fea000383ffff */
.L_x_9654:
[----:B--2---:R2:W3:Y:S02]  /*21710*/  SYNCS.PHASECHK.TRANS64.TRYWAIT P0, [R6+URZ+0x288c0], R5 ;  /* 0x0288c005060075a7 */ /* 0x0044e4000800017f */
[----:B---3--:R-:W-:Y:S05]  /*21720*/  @!P0 NANOSLEEP.SYNCS 0x989680 ;  /* 0x009896800000895d */ /* 0x008fea0003900000 */
[----:B------:R-:W3:Y:S02]  /*21730*/  @!P0 SYNCS.PHASECHK.TRANS64 P0, [R6+URZ+0x288c0], R5 ;  /* 0x0288c005060085a7 */ /* 0x000ee4000800007f */
[----:B---3--:R-:W-:Y:S05]  /*21740*/  @!P0 BRA `(.L_x_9654) ;  /* 0xfffffffc00f08947 */ /* 0x008fea000383ffff */
[----:B------:R-:W-:Y:S05]  /*21750*/  BRA `(.L_x_9847) ;  /* 0xffffff8c00547947 */ /* 0x000fea000383ffff */
.L_x_9668:
        /* <DEDUP_REMOVED lines=11> */
.L_x_9849:
[----:B------:R-:W-:Y:S05]  /*21810*/  BSYNC B0 ;  /* 0x0000000000007941 */ /* 0x000fea0003800000 */
.L_x_9848:
[----:B------:R-:W-:Y:S05]  /*21820*/  BRA `(.L_x_9850) ;  /* 0xffffff9400ec7947 */ /* 0x000fea000383ffff */
.L_x_9670:
[----:B------:R-:W-:Y:S01]  /*21830*/  BSSY B0, `(.L_x_9851) ;  /* 0x0000006000007945 */ /* 0x000fe20003800000 */
[----:B------:R-:W-:-:S07]  /*21840*/  IMAD.MOV.U32 R15, RZ, RZ, -0x1 ;  /* 0xffffffffff0f7424 */ /* 0x000fce00078e00ff */
[----:B01----:R-:W-:Y:S05]  /*21850*/  WARPSYNC.COLLECTIVE R15, `(.L_x_9852) ;  /* 0x000000000f0c7348 */ /* 0x003fea0003c00000 */
[----:B------:R-:W-:Y:S02]  /*21860*/  ELECT P6, UR62, PT ;  /* 0x00000000003e782f */ /* 0x000fe400038c0000 */
[----:B------:R-:W-:Y:S01]  /*21870*/  MOV R14, UR62 ;  /* 0x0000003e000e7c02 */ /* 0x000fe20008000f00 */
[----:B01----:R-:W-:Y:S10]  /*21880*/  ENDCOLLECTIVE ;  /* 0x000000000000791b */ /* 0x003ff40003800000 */
.L_x_9852:
[----:B------:R-:W-:Y:S05]  /*21890*/  BSYNC B0 ;  /* 0x0000000000007941 */ /* 0x000fea0003800000 */
.L_x_9851:
[----:B------:R-:W-:Y:S05]  /*218a0*/  BRA `(.L_x_9853) ;  /* 0xffffff9400fc7947 */ /* 0x000fea000383ffff */
.L_x_9672:
[----:B-1----:R1:W2:Y:S02]  /*218b0*/  SYNCS.PHASECHK.TRANS64.TRYWAIT P0, [R0+URZ+0x28840], R2 ;  /* 0x02884002000075a7 */ /* 0x0022a4000800017f */
[----:B--2---:R-:W-:Y:S05]  /*218c0*/  @!P0 NANOSLEEP.SYNCS 0x989680 ;  /* 0x009896800000895d */ /* 0x004fea0003900000 */
[----:B------:R-:W2:Y:S02]  /*218d0*/  @!P0 SYNCS.PHASECHK.TRANS64 P0, [R0+URZ+0x28840], R2 ;  /* 0x02884002000085a7 */ /* 0x000ea4000800007f */
[----:B--2---:R-:W-:Y:S05]  /*218e0*/  @!P0 BRA `(.L_x_9672) ;  /* 0xfffffffc00f08947 */ /* 0x004fea000383ffff */
[----:B------:R-:W-:Y:S05]  /*218f0*/  BRA `(.L_x_9854) ;  /* 0xffffff9800687947 */ /* 0x000fea000383ffff */
.L_x_9676:
        /* <DEDUP_REMOVED lines=9> */
[----:B0----5:R-:W-:Y:S05]  /*21990*/  WARPSYNC.COLLECTIVE R15, `(.L_x_9855) ;  /* 0x000000000f087348 */ /* 0x021fea0003c00000 */
[----:B------:R1:W2:Y:S02]  /*219a0*/  SHFL.IDX P6, R14, R13, R12, R11 ;  /* 0x0000000c0d0e7389 */ /* 0x0002a400000c000b */
[----:B012--5:R-:W-:Y:S01]  /*219b0*/  ENDCOLLECTIVE ;  /* 0x000000000000791b */ /* 0x027fe20003800000 */
.L_x_9855:
[----:B------:R-:W-:Y:S02]  /*219c0*/  IMAD.MOV.U32 R13, RZ, RZ, R3 ;  /* 0x000000ffff0d7224 */ /* 0x000fe400078e0003 */
[----:B------:R-:W-:-:S07]  /*219d0*/  IMAD.MOV.U32 R4, RZ, RZ, R14 ;  /* 0x000000ffff047224 */ /* 0x000fce00078e000e */
[----:B------:R-:W-:Y:S05]  /*219e0*/  WARPSYNC.COLLECTIVE R15, `(.L_x_9856) ;  /* 0x000000000f087348 */ /* 0x000fea0003c00000 */
[----:B------:R0:W1:Y:S02]  /*219f0*/  SHFL.IDX P6, R14, R13, R12, R11 ;  /* 0x0000000c0d0e7389 */ /* 0x00006400000c000b */
[----:B01----:R-:W-:Y:S01]  /*21a00*/  ENDCOLLECTIVE ;  /* 0x000000000000791b */ /* 0x003fe20003800000 */
.L_x_9856:
[----:B------:R-:W-:Y:S02]  /*21a10*/  IMAD.MOV.U32 R13, RZ, RZ, R2 ;  /* 0x000000ffff0d7224 */ /* 0x000fe400078e0002 */
[----:B------:R-:W-:Y:S02]  /*21a20*/  IMAD.MOV.U32 R12, RZ, RZ, 0x1 ;  /* 0x00000001ff0c7424 */ /* 0x000fe400078e00ff */
[----:B------:R-:W-:-:S07]  /*21a30*/  IMAD.MOV.U32 R5, RZ, RZ, R14 ;  /* 0x000000ffff057224 */ /* 0x000fce00078e000e */
[----:B------:R-:W-:Y:S05]  /*21a40*/  WARPSYNC.COLLECTIVE R15, `(.L_x_9857) ;  /* 0x000000000f087348 */ /* 0x000fea0003c00000 */
[----:B------:R0:W1:Y:S02]  /*21a50*/  SHFL.IDX P6, R14, R13, R12, R11 ;  /* 0x0000000c0d0e7389 */ /* 0x00006400000c000b */
[----:B01----:R-:W-:Y:S01]  /*21a60*/  ENDCOLLECTIVE ;  /* 0x000000000000791b */ /* 0x003fe20003800000 */
.L_x_9857:
        /* <DEDUP_REMOVED lines=10> */
.L_x_9858:
[----:B------:R-:W-:Y:S01]  /*21b10*/  @!PT LDS RZ, [RZ] ;  /* 0x00000000fffff984 */ /* 0x000fe20000000800 */
[----:B------:R-:W-:Y:S01]  /*21b20*/  @!PT LDS RZ, [RZ] ;  /* 0x00000000fffff984 */ /* 0x000fe20000000800 */
[----:B------:R-:W-:Y:S01]  /*21b30*/  @!PT LDS RZ, [RZ] ;  /* 0x00000000fffff984 */ /* 0x000fe20000000800 */
[----:B------:R-:W-:Y:S04]  /*21b40*/  @!P2 LDGSTS.E.BYPASS.LTC128B.128 [R8+0x10400], desc[UR40][R4.64], !P0 ;  /* 0x104000000408afae */ /* 0x000fe8000c101d68 */
[----:B------:R0:W-:Y:S01]  /*21b50*/  @!P2 LDGSTS.E.BYPASS.LTC128B.128 [R8+0x14400], desc[UR40][R4.64+0x80], !P1 ;  /* 0x144000800408afae */ /* 0x0001e2000c901d68 */
[----:B------:R-:W-:Y:S01]  /*21b60*/  ISETP.GE.AND P2, PT, R7, R0, PT ;  /* 0x000000000700720c */ /* 0x000fe20003f46270 */
[----:B------:R-:W-:Y:S02]  /*21b70*/  IMAD.MOV.U32 R13, RZ, RZ, R2 ;  /* 0x000000ffff0d7224 */ /* 0x000fe400078e0002 */
[----:B------:R-:W-:Y:S02]  /*21b80*/  IMAD.MOV.U32 R12, RZ, RZ, 0x2 ;  /* 0x00000002ff0c7424 */ /* 0x000fe400078e00ff */
[----:B0-----:R-:W-:-:S08]  /*21b90*/  IMAD.MOV.U32 R4, RZ, RZ, R14 ;  /* 0x000000ffff047224 */ /* 0x001fd000078e000e */
[----:B------:R-:W-:Y:S05]  /*21ba0*/  WARPSYNC.COLLECTIVE R15, `(.L_x_9859) ;  /* 0x000000000f087348 */ /* 0x000fea0003c00000 */
[----:B------:R0:W1:Y:S02]  /*21bb0*/  SHFL.IDX P6, R14, R13, R12, R11 ;  /* 0x0000000c0d0e7389 */ /* 0x00006400000c000b */
[----:B01----:R-:W-:Y:S01]  /*21bc0*/  ENDCOLLECTIVE ;  /* 0x000000000000791b */ /* 0x003fe20003800000 */
.L_x_9859:
        /* <DEDUP_REMOVED lines=10> */
.L_x_9860:
[----:B------:R-:W-:Y:S01]  /*21c70*/  @!PT LDS RZ, [RZ] ;  /* 0x00000000fffff984 */ /* 0x000fe20000000800 */
[----:B------:R-:W-:Y:S01]  /*21c80*/  @!PT LDS RZ, [RZ] ;  /* 0x00000000fffff984 */ /* 0x000fe20000000800 */
[----:B------:R-:W-:Y:S01]  /*21c90*/  @!PT LDS RZ, [RZ] ;  /* 0x00000000fffff984 */ /* 0x000fe20000000800 */
[----:B------:R-:W-:Y:S04]  /*21ca0*/  @!P2 LDGSTS.E.BYPASS.LTC128B.128 [R8+0x10c00], desc[UR40][R4.64], !P0 ;  /* 0x10c000000408afae */ /* 0x000fe8000c101d68 */
[----:B------:R0:W-:Y:S01]  /*21cb0*/  @!P2 LDGSTS.E.BYPASS.LTC128B.128 [R8+0x14c00], desc[UR40][R4.64+0x80], !P1 ;  /* 0x14c000800408afae */ /* 0x0001e2000c901d68 */
[----:B------:R-:W-:Y:S02]  /*21cc0*/  IMAD.MOV.U32 R13, RZ, RZ, R2 ;  /* 0x000000ffff0d7224 */ /* 0x000fe400078e0002 */
[----:B------:R-:W-:Y:S02]  /*21cd0*/  IMAD.MOV.U32 R12, RZ, RZ, 0x3 ;  /* 0x00000003ff0c7424 */ /* 0x000fe400078e00ff */
[----:B0-----:R-:W-:-:S05]  /*21ce0*/  VIADD R4, R17, 0x20 ;  /* 0x0000002011047836 */ /* 0x001fca0000000000 */
[----:B------:R-:W-:Y:S01]  /*21cf0*/  ISETP.GE.AND P2, PT, R4, R0, PT ;  /* 0x000000000400720c */ /* 0x000fe20003f46270 */
[----:B------:R-:W-:-:S12]  /*21d00*/  IMAD.MOV.U32 R4, RZ, RZ, R14 ;  /* 0x000000ffff047224 */ /* 0x000fd800078e000e */
[----:B------:R-:W-:Y:S05]  /*21d10*/  WARPSYNC.COLLECTIVE R15, `(.L_x_9861) ;  /* 0x000000000f087348 */ /* 0x000fea0003c00000 */
[----:B------:R0:W1:Y:S02]  /*21d20*/  SHFL.IDX P6, R14, R13, R12, R11 ;  /* 0x0000000c0d0e7389 */ /* 0x00006400000c000b */
[----:B01----:R-:W-:Y:S01]  /*21d30*/  ENDCOLLECTIVE ;  /* 0x000000000000791b */ /* 0x003fe20003800000 */
.L_x_9861:
        /* <DEDUP_REMOVED lines=9> */
.L_x_9862:
[----:B------:R-:W-:-:S05]  /*21dd0*/  @!P2 LOP3.LUT R5, R5, R4, RZ, 0x3c, !PT ;  /* 0x000000040505a212 */ /* 0x000fca00078e3cff */
        /* <DEDUP_REMOVED lines=13> */
.L_x_9863:
        /* <DEDUP_REMOVED lines=9> */
.L_x_9864:
        /* <DEDUP_REMOVED lines=14> */
.L_x_9865:
        /* <DEDUP_REMOVED lines=9> */
.L_x_9866:
        /* <DEDUP_REMOVED lines=14> */
.L_x_9867:
        /* <DEDUP_REMOVED lines=9> */
.L_x_9868:
        /* <DEDUP_REMOVED lines=14> */
.L_x_9869:
        /* <DEDUP_REMOVED lines=15> */
.L_x_9870:
[----:B------:R-:W-:Y:S01]  /*223f0*/  IMAD.MOV.U32 R3, RZ, RZ, R14 ;  /* 0x000000ffff037224 */ /* 0x000fe200078e000e */
[----:B------:R-:W-:Y:S06]  /*22400*/  BRA `(.L_x_9871) ;  /* 0xffffff9c00387947 */ /* 0x000fec000383ffff */
.L_x_9681:
[----:B-1----:R-:W4:Y:S02]  /*22410*/  LDL R2, [R1+0x4] ;  /* 0x0000040001027983 */ /* 0x002f240000100800 */
[----:B----4-:R1:W4:Y:S02]  /*22420*/  SYNCS.PHASECHK.TRANS64.TRYWAIT P0, [R2+URZ+0x28820], R0 ;  /* 0x02882000020075a7 */ /* 0x010324000800017f */
[----:B----4-:R-:W-:Y:S05]  /*22430*/  @!P0 NANOSLEEP.SYNCS 0x989680 ;  /* 0x009896800000895d */ /* 0x010fea0003900000 */
[----:B------:R-:W4:Y:S02]  /*22440*/  @!P0 SYNCS.PHASECHK.TRANS64 P0, [R2+URZ+0x28820], R0 ;  /* 0x02882000020085a7 */ /* 0x000f24000800007f */
[----:B----4-:R-:W-:Y:S05]  /*22450*/  @!P0 BRA `(.L_x_9681) ;  /* 0xfffffffc00ec8947 */ /* 0x010fea000383ffff */
[----:B------:R-:W-:Y:S05]  /*22460*/  BRA `(.L_x_9872) ;  /* 0xffffff9c00a87947 */ /* 0x000fea000383ffff */
.L_x_9690:
[----:B--2---:R2:W3:Y:S02]  /*22470*/  SYNCS.PHASECHK.TRANS64.TRYWAIT P0, [R3+URZ+0x28840], R0 ;  /* 0x02884000030075a7 */ /* 0x0044e4000800017f */
[----:B---3--:R-:W-:Y:S05]  /*22480*/  @!P0 NANOSLEEP.SYNCS 0x989680 ;  /* 0x009896800000895d */ /* 0x008fea0003900000 */
[----:B------:R-:W3:Y:S02]  /*22490*/  @!P0 SYNCS.PHASECHK.TRANS64 P0, [R3+URZ+0x28840], R0 ;  /* 0x02884000030085a7 */ /* 0x000ee4000800007f */
[----:B---3--:R-:W-:Y:S05]  /*224a0*/  @!P0 BRA `(.L_x_9690) ;  /* 0xfffffffc00f08947 */ /* 0x008fea000383ffff */
[----:B------:R-:W-:Y:S05]  /*224b0*/  BRA `(.L_x_9873) ;  /* 0xffffffa0006c7947 */ /* 0x000fea000383ffff */
.L_x_9696:
[----:B-1----:R1:W2:Y:S02]  /*224c0*/  SYNCS.PHASECHK.TRANS64.TRYWAIT P0, [R0+URZ+0x28860], R3 ;  /* 0x02886003000075a7 */ /* 0x0022a4000800017f */
[----:B--2---:R-:W-:Y:S05]  /*224d0*/  @!P0 NANOSLEEP.SYNCS 0x989680 ;  /* 0x009896800000895d */ /* 0x004fea0003900000 */
[----:B------:R-:W2:Y:S02]  /*224e0*/  @!P0 SYNCS.PHASECHK.TRANS64 P0, [R0+URZ+0x28860], R3 ;  /* 0x02886003000085a7 */ /* 0x000ea4000800007f */
[----:B--2---:R-:W-:Y:S05]  /*224f0*/  @!P0 BRA `(.L_x_9696) ;  /* 0xfffffffc00f08947 */ /* 0x004fea000383ffff */
[----:B------:R-:W-:Y:S05]  /*22500*/  BRA `(.L_x_9874) ;  /* 0xffffffa400487947 */ /* 0x000fea000383ffff */
.L_x_9706:
[----:B--2---:R2:W3:Y:S02]  /*22510*/  SYNCS.PHASECHK.TRANS64.TRYWAIT P0, [R3+URZ+0x28840], R2 ;  /* 0x02884002030075a7 */ /* 0x0044e4000800017f */
[----:B---3--:R-:W-:Y:S05]  /*22520*/  @!P0 NANOSLEEP.SYNCS 0x989680 ;  /* 0x009896800000895d */ /* 0x008fea0003900000 */
[----:B------:R-:W3:Y:S02]  /*22530*/  @!P0 SYNCS.PHASECHK.TRANS64 P0, [R3+URZ+0x28840], R2 ;  /* 0x02884002030085a7 */ /* 0x000ee4000800007f */
[----:B---3--:R-:W-:Y:S05]  /*22540*/  @!P0 BRA `(.L_x_9706) ;  /* 0xfffffffc00f08947 */ /* 0x008fea000383ffff */
[----:B------:R-:W-:Y:S05]  /*22550*/  BRA `(.L_x_9875) ;  /* 0xffffffa800f07947 */ /* 0x000fea000383ffff */
.L_x_9712:
[----:B-1----:R1:W2:Y:S02]  /*22560*/  SYNCS.PHASECHK.TRANS64.TRYWAIT P0, [R2+URZ+0x28860], R3 ;  /* 0x02886003020075a7 */ /* 0x0022a4000800017f */
[----:B--2---:R-:W-:Y:S05]  /*22570*/  @!P0 NANOSLEEP.SYNCS 0x989680 ;  /* 0x009896800000895d */ /* 0x004fea0003900000 */
[----:B------:R-:W2:Y:S02]  /*22580*/  @!P0 SYNCS.PHASECHK.TRANS64 P0, [R2+URZ+0x28860], R3 ;  /* 0x02886003020085a7 */ /* 0x000ea4000800007f */
[----:B--2---:R-:W-:Y:S05]  /*22590*/  @!P0 BRA `(.L_x_9712) ;  /* 0xfffffffc00f08947 */ /* 0x004fea000383ffff */
[----:B------:R-:W-:Y:S05]  /*225a0*/  BRA `(.L_x_9876) ;  /* 0xffffffac00cc7947 */ /* 0x000fea000383ffff */
.L_x_9722:
[----:B---3--:R3:W4:Y:S02]  /*225b0*/  SYNCS.PHASECHK.TRANS64.TRYWAIT P0, [R3+URZ+0x28840], R2 ;  /* 0x02884002030075a7 */ /* 0x008724000800017f */
[----:B----4-:R-:W-:Y:S05]  /*225c0*/  @!P0 NANOSLEEP.SYNCS 0x989680 ;  /* 0x009896800000895d */ /* 0x010fea0003900000 */
[----:B------:R-:W4:Y:S02]  /*225d0*/  @!P0 SYNCS.PHASECHK.TRANS64 P0, [R3+URZ+0x28840], R2 ;  /* 0x02884002030085a7 */ /* 0x000f24000800007f */
[----:B----4-:R-:W-:Y:S05]  /*225e0*/  @!P0 BRA `(.L_x_9722) ;  /* 0xfffffffc00f08947 */ /* 0x010fea000383ffff */
[----:B------:R-:W-:Y:S05]  /*225f0*/  BRA `(.L_x_9877) ;  /* 0xffffffb400507947 */ /* 0x000fea000383ffff */
.L_x_9728:
[----:B-1----:R1:W2:Y:S02]  /*22600*/  SYNCS.PHASECHK.TRANS64.TRYWAIT P0, [R2+URZ+0x28860], R5 ;  /* 0x02886005020075a7 */ /* 0x0022a4000800017f */
[----:B--2---:R-:W-:Y:S05]  /*22610*/  @!P0 NANOSLEEP.SYNCS 0x989680 ;  /* 0x009896800000895d */ /* 0x004fea0003900000 */
[----:B------:R-:W2:Y:S02]  /*22620*/  @!P0 SYNCS.PHASECHK.TRANS64 P0, [R2+URZ+0x28860], R5 ;  /* 0x02886005020085a7 */ /* 0x000ea4000800007f */
[----:B--2---:R-:W-:Y:S05]  /*22630*/  @!P0 BRA `(.L_x_9728) ;  /* 0xfffffffc00f08947 */ /* 0x004fea000383ffff */
[----:B------:R-:W-:Y:S05]  /*22640*/  BRA `(.L_x_9878) ;  /* 0xffffffb800287947 */ /* 0x000fea000383ffff */
.L_x_9740:
[----:B--2---:R2:W4:Y:S02]  /*22650*/  SYNCS.PHASECHK.TRANS64.TRYWAIT P0, [R0+URZ+0x28860], R2 ;  /* 0x02886002000075a7 */ /* 0x004524000800017f */
[----:B----4-:R-:W-:Y:S05]  /*22660*/  @!P0 NANOSLEEP.SYNCS 0x989680 ;  /* 0x009896800000895d */ /* 0x010fea0003900000 */
[----:B------:R-:W4:Y:S02]  /*22670*/  @!P0 SYNCS.PHASECHK.TRANS64 P0, [R0+URZ+0x28860], R2 ;  /* 0x02886002000085a7 */ /* 0x000f24000800007f */
[----:B----4-:R-:W-:Y:S05]  /*22680*/  @!P0 BRA `(.L_x_9740) ;  /* 0xfffffffc00f08947 */ /* 0x010fea000383ffff */
[----:B------:R-:W-:Y:S05]  /*22690*/  BRA `(.L_x_9879) ;  /* 0xffffffbc008c7947 */ /* 0x000fea000383ffff */
.L_x_9748:
[----:B------:R-:W-:Y:S01]  /*226a0*/  BSSY B0, `(.L_x_9880) ;  /* 0x0000008000007945 */ /* 0x000fe20003800000 */
[----:B0-----:R-:W-:Y:S02]  /*226b0*/  IMAD.MOV.U32 R13, RZ, RZ, R16 ;  /* 0x000000ffff0d7224 */ /* 0x001fe400078e0010 */
[----:B------:R-:W-:Y:S02]  /*226c0*/  IMAD.MOV.U32 R12, RZ, RZ, RZ ;  /* 0x000000ffff0c7224 */ /* 0x000fe400078e00ff */
[----:B--2---:R-:W-:Y:S02]  /*226d0*/  IMAD.MOV.U32 R11, RZ, RZ, 0x1f ;  /* 0x0000001fff0b7424 */ /* 0x004fe400078e00ff */
[----:B------:R-:W-:-:S07]  /*226e0*/  IMAD.MOV.U32 R15, RZ, RZ, -0x1 ;  /* 0xffffffffff0f7424 */ /* 0x000fce00078e00ff */
[----:B-1---5:R-:W-:Y:S05]  /*226f0*/  WARPSYNC.COLLECTIVE R15, `(.L_x_9881) ;  /* 0x000000000f087348 */ /* 0x022fea0003c00000 */
[----:B------:R0:W2:Y:S02]  /*22700*/  SHFL.IDX P6, R14, R13, R12, R11 ;  /* 0x0000000c0d0e7389 */ /* 0x0000a400000c000b */
[----:B012--5:R-:W-:Y:S01]  /*22710*/  ENDCOLLECTIVE ;  /* 0x000000000000791b */ /* 0x027fe20003800000 */
.L_x_9881:
[----:B------:R-:W-:Y:S05]  /*22720*/  BSYNC B0 ;  /* 0x0000000000007941 */ /* 0x000fea0003800000 */
.L_x_9880:
        /* <DEDUP_REMOVED lines=10> */
.L_x_9882:
        /* <DEDUP_REMOVED lines=16> */
.L_x_9883:
        /* <DEDUP_REMOVED lines=9> */
.L_x_9884:
        /* <DEDUP_REMOVED lines=8> */
.L_x_9885:
        /* <DEDUP_REMOVED lines=8> */
.L_x_9886:
        /* <DEDUP_REMOVED lines=8> */
.L_x_9887:
        /* <DEDUP_REMOVED lines=9> */
.L_x_9888:
[----:B------:R-:W-:Y:S01]  /*22b70*/  IMAD.MOV.U32 R16, RZ, RZ, R14 ;  /* 0x000000ffff107224 */ /* 0x000fe200078e000e */
[----:B------:R-:W-:Y:S06]  /*22b80*/  BRA `(.L_x_9889) ;  /* 0xffffffc000247947 */ /* 0x000fec000383ffff */
.L_x_9753:
[----:B------:R-:W-:Y:S01]  /*22b90*/  BSSY B0, `(.L_x_9890) ;  /* 0x0000008000007945 */ /* 0x000fe20003800000 */
[----:B0----5:R-:W-:Y:S02]  /*22ba0*/  IMAD.MOV.U32 R13, RZ, RZ, R2 ;  /* 0x000000ffff0d7224 */ /* 0x021fe400078e0002 */
[----:B------:R-:W-:Y:S02]  /*22bb0*/  IMAD.MOV.U32 R12, RZ, RZ, 0x1 ;  /* 0x00000001ff0c7424 */ /* 0x000fe400078e00ff */
[----:B--2---:R-:W-:Y:S02]  /*22bc0*/  IMAD.MOV.U32 R11, RZ, RZ, RZ ;  /* 0x000000ffff0b7224 */ /* 0x004fe400078e00ff */
[----:B------:R-:W-:-:S07]  /*22bd0*/  IMAD.MOV.U32 R15, RZ, RZ, -0x1 ;  /* 0xffffffffff0f7424 */ /* 0x000fce00078e00ff */
[----:B-1----:R-:W-:Y:S05]  /*22be0*/  WARPSYNC.COLLECTIVE R15, `(.L_x_9891) ;  /* 0x000000000f087348 */ /* 0x002fea0003c00000 */
[----:B------:R0:W2:Y:S02]  /*22bf0*/  SHFL.UP P6, R14, R13, R12, R11 ;  /* 0x0400000c0d0e7389 */ /* 0x0000a400000c000b */
[----:B012---:R-:W-:Y:S01]  /*22c00*/  ENDCOLLECTIVE ;  /* 0x000000000000791b */ /* 0x007fe20003800000 */
.L_x_9891:
[----:B------:R-:W-:Y:S05]  /*22c10*/  BSYNC B0 ;  /* 0x0000000000007941 */ /* 0x000fea0003800000 */
.L_x_9890:
        /* <DEDUP_REMOVED lines=12> */
.L_x_9892:
        /* <DEDUP_REMOVED lines=8> */
.L_x_9893:
        /* <DEDUP_REMOVED lines=8> */
.L_x_9894:
        /* <DEDUP_REMOVED lines=8> */
.L_x_9895:
        /* <DEDUP_REMOVED lines=9> */
.L_x_9896:
[----:B------:R-:W-:Y:S01]  /*22ef0*/  IMAD.MOV.U32 R16, RZ, RZ, R14 ;  /* 0x000000ffff107224 */ /* 0x000fe200078e000e */
[----:B------:R-:W-:Y:S06]  /*22f00*/  BRA `(.L_x_9897) ;  /* 0xffffffbc00e47947 */ /* 0x000fec000383ffff */
.L_x_9755:
[----:B------:R-:W-:Y:S01]  /*22f10*/  BSSY B0, `(.L_x_9898) ;  /* 0x0000006000007945 */ /* 0x000fe20003800000 */
[----:B------:R-:W-:Y:S01]  /*22f20*/  PLOP3.LUT P6, PT, P6, PT, PT, 0x8, 0x0 ;  /* 0x000000000000781c */ /* 0x000fe200037ce170 */
[----:B------:R-:W-:-:S12]  /*22f30*/  IMAD.MOV.U32 R15, RZ, RZ, -0x1 ;  /* 0xffffffffff0f7424 */ /* 0x000fd800078e00ff */
[----:B012--5:R-:W-:Y:S05]  /*22f40*/  WARPSYNC.COLLECTIVE R15, `(.L_x_9899) ;  /* 0x000000000f087348 */ /* 0x027fea0003c00000 */
[----:B------:R-:W-:Y:S01]  /*22f50*/  VOTE.ANY R14, PT, P6 ;  /* 0x00000000000e7806 */ /* 0x000fe200030e0100 */
[----:B012--5:R-:W-:Y:S06]  /*22f60*/  ENDCOLLECTIVE ;  /* 0x000000000000791b */ /* 0x027fec0003800000 */
.L_x_9899:
[----:B------:R-:W-:Y:S05]  /*22f70*/  BSYNC B0 ;  /* 0x0000000000007941 */ /* 0x000fea0003800000 */
.L_x_9898:
        /* <DEDUP_REMOVED lines=9> */
.L_x_9900:
[----:B------:R-:W-:Y:S01]  /*23010*/  IMAD.MOV.U32 R17, RZ, RZ, R14 ;  /* 0x000000ffff117224 */ /* 0x000fe200078e000e */
[----:B------:R-:W-:Y:S06]  /*23020*/  BRA `(.L_x_9901) ;  /* 0xffffffbc00d47947 */ /* 0x000fec000383ffff */
.L_x_9757:
[----:B------:R-:W-:Y:S01]  /*23030*/  BSSY B0, `(.L_x_9902) ;  /* 0x0000007000007945 */ /* 0x000fe20003800000 */
[----:B0-----:R-:W-:Y:S02]  /*23040*/  IMAD.MOV.U32 R13, RZ, RZ, R3 ;  /* 0x000000ffff0d7224 */ /* 0x001fe400078e0003 */
[----:B--2---:R-:W-:Y:S02]  /*23050*/  IMAD.MOV.U32 R11, RZ, RZ, 0x1f ;  /* 0x0000001fff0b7424 */ /* 0x004fe400078e00ff */
[----:B------:R-:W-:-:S07]  /*23060*/  IMAD.MOV.U32 R15, RZ, RZ, -0x1 ;  /* 0xffffffffff0f7424 */ /* 0x000fce00078e00ff */
[----:B-1-345:R-:W-:Y:S05]  /*23070*/  WARPSYNC.COLLECTIVE R15, `(.L_x_9903) ;  /* 0x000000000f087348 */ /* 0x03afea0003c00000 */
[----:B------:R0:W2:Y:S02]  /*23080*/  SHFL.IDX P6, R14, R13, R12, R11 ;  /* 0x0000000c0d0e7389 */ /* 0x0000a400000c000b */
[----:B012345:R-:W-:Y:S01]  /*23090*/  ENDCOLLECTIVE ;  /* 0x000000000000791b */ /* 0x03ffe20003800000 */
.L_x_9903:
[----:B------:R-:W-:Y:S05]  /*230a0*/  BSYNC B0 ;  /* 0x0000000000007941 */ /* 0x000fea0003800000 */
.L_x_9902:
[----:B------:R-:W-:Y:S01]  /*230b0*/  IMAD.MOV.U32 R3, RZ, RZ, R14 ;  /* 0x000000ffff037224 */ /* 0x000fe200078e000e */
[----:B------:R-:W-:Y:S06]  /*230c0*/  BRA `(.L_x_9904) ;  /* 0xffffffbc00c87947 */ /* 0x000fec000383ffff */
.L_x_9761:
[----:B0-----:R0:W1:Y:S02]  /*230d0*/  SYNCS.PHASECHK.TRANS64.TRYWAIT P0, [R0+URZ+0x28820], R3 ;  /* 0x02882003000075a7 */ /* 0x001064000800017f */
[----:B-1----:R-:W-:Y:S05]  /*230e0*/  @!P0 NANOSLEEP.SYNCS 0x989680 ;  /* 0x009896800000895d */ /* 0x002fea0003900000 */
[----:B------:R-:W1:Y:S02]  /*230f0*/  @!P0 SYNCS.PHASECHK.TRANS64 P0, [R0+URZ+0x28820], R3 ;  /* 0x02882003000085a7 */ /* 0x000e64000800007f */
[----:B-1----:R-:W-:Y:S05]  /*23100*/  @!P0 BRA `(.L_x_9761) ;  /* 0xfffffffc00f08947 */ /* 0x002fea000383ffff */
[----:B------:R-:W-:Y:S05]  /*23110*/  BRA `(.L_x_9905) ;  /* 0xffffffc4004c7947 */ /* 0x000fea000383ffff */
.L_x_9762:
[----:B------:R-:W1:Y:S01]  /*23120*/  S2R R2, SR_TID.X ;  /* 0x0000000000027919 */ /* 0x000e620000002100 */
[----:B------:R-:W-:Y:S01]  /*23130*/  BSSY B0, `(.L_x_9906) ;  /* 0x000000a000007945 */ /* 0x000fe20003800000 */
[----:B------:R-:W-:Y:S02]  /*23140*/  IMAD.MOV.U32 R12, RZ, RZ, RZ ;  /* 0x000000ffff0c7224 */ /* 0x000fe400078e00ff */
[----:B--2---:R-:W-:Y:S02]  /*23150*/  IMAD.MOV.U32 R11, RZ, RZ, 0x1f ;  /* 0x0000001fff0b7424 */ /* 0x004fe400078e00ff */
[----:B------:R-:W-:Y:S01]  /*23160*/  IMAD.MOV.U32 R15, RZ, RZ, -0x1 ;  /* 0xffffffffff0f7424 */ /* 0x000fe200078e00ff */
[----:B-1----:R-:W-:-:S04]  /*23170*/  SHF.R.U32.HI R2, RZ, 0x5, R2 ;  /* 0x00000005ff027819 */ /* 0x002fc80000011602 */
[----:B------:R-:W-:-:S05]  /*23180*/  LOP3.LUT R2, R2, 0x3, RZ, 0xc0, !PT ;  /* 0x0000000302027812 */ /* 0x000fca00078ec0ff */
[----:B------:R-:W-:-:S07]  /*23190*/  IMAD.MOV.U32 R13, RZ, RZ, R2 ;  /* 0x000000ffff0d7224 */ /* 0x000fce00078e0002 */
[----:B0----5:R-:W-:Y:S05]  /*231a0*/  WARPSYNC.COLLECTIVE R15, `(.L_x_9907) ;  /* 0x000000000f087348 */ /* 0x021fea0003c00000 */
[----:B------:R1:W2:Y:S02]  /*231b0*/  SHFL.IDX P6, R14, R13, R12, R11 ;  /* 0x0000000c0d0e7389 */ /* 0x0002a400000c000b */
[----:B012--5:R-:W-:Y:S01]  /*231c0*/  ENDCOLLECTIVE ;  /* 0x000000000000791b */ /* 0x027fe20003800000 */
.L_x_9907:
[----:B------:R-:W-:Y:S05]  /*231d0*/  BSYNC B0 ;  /* 0x0000000000007941 */ /* 0x000fea0003800000 */
.L_x_9906:
[----:B------:R-:W-:Y:S05]  /*231e0*/  BRA `(.L_x_9908) ;  /* 0xffffffc400347947 */ /* 0x000fea000383ffff */
.L_x_9763:
[----:B------:R-:W-:Y:S01]  /*231f0*/  BSSY B0, `(.L_x_9909) ;  /* 0x0000006000007945 */ /* 0x000fe20003800000 */
[----:B------:R-:W-:-:S07]  /*23200*/  IMAD.MOV.U32 R15, RZ, RZ, -0x1 ;  /* 0xffffffffff0f7424 */ /* 0x000fce00078e00ff */
[----:B012--5:R-:W-:Y:S05]  /*23210*/  WARPSYNC.COLLECTIVE R15, `(.L_x_9910) ;  /* 0x000000000f0c7348 */ /* 0x027fea0003c00000 */
[----:B------:R-:W-:Y:S02]  /*23220*/  ELECT P6, UR62, PT ;  /* 0x00000000003e782f */ /* 0x000fe400038c0000 */
[----:B------:R-:W-:Y:S01]  /*23230*/  MOV R14, UR62 ;  /* 0x0000003e000e7c02 */ /* 0x000fe20008000f00 */
[----:B012--5:R-:W-:Y:S10]  /*23240*/  ENDCOLLECTIVE ;  /* 0x000000000000791b */ /* 0x027ff40003800000 */
.L_x_9910:
[----:B------:R-:W-:Y:S05]  /*23250*/  BSYNC B0 ;  /* 0x0000000000007941 */ /* 0x000fea0003800000 */
.L_x_9909:
[----:B------:R-:W-:Y:S05]  /*23260*/  BRA `(.L_x_9911) ;  /* 0xffffffc400287947 */ /* 0x000fea000383ffff */
.L_x_9765:
[----:B0-----:R0:W1:Y:S02]  /*23270*/  SYNCS.PHASECHK.TRANS64.TRYWAIT P0, [R6+URZ], R5 ;  /* 0x00000005060075a7 */ /* 0x001064000800017f */
[----:B-1----:R-:W-:Y:S05]  /*23280*/  @!P0 NANOSLEEP.SYNCS 0x989680 ;  /* 0x009896800000895d */ /* 0x002fea0003900000 */
[----:B------:R-:W1:Y:S02]  /*23290*/  @!P0 SYNCS.PHASECHK.TRANS64 P0, [R6+URZ], R5 ;  /* 0x00000005060085a7 */ /* 0x000e64000800007f */
[----:B-1----:R-:W-:Y:S05]  /*232a0*/  @!P0 BRA `(.L_x_9765) ;  /* 0xfffffffc00f08947 */ /* 0x002fea000383ffff */
[----:B------:R-:W-:Y:S05]  /*232b0*/  BRA `(.L_x_9912) ;  /* 0xffffffc400647947 */ /* 0x000fea000383ffff */
.L_x_9766:
[----:B-1----:R1:W3:Y:S02]  /*232c0*/  SYNCS.PHASECHK.TRANS64.TRYWAIT P0, [R7+URZ], R2 ;  /* 0x00000002070075a7 */ /* 0x0022e4000800017f */
[----:B---3--:R-:W-:Y:S05]  /*232d0*/  @!P0 NANOSLEEP.SYNCS 0x989680 ;  /* 0x009896800000895d */ /* 0x008fea0003900000 */
[----:B------:R-:W3:Y:S02]  /*232e0*/  @!P0 SYNCS.PHASECHK.TRANS64 P0, [R7+URZ], R2 ;  /* 0x00000002070085a7 */ /* 0x000ee4000800007f */
[----:B---3--:R-:W-:Y:S05]  /*232f0*/  @!P0 BRA `(.L_x_9766) ;  /* 0xfffffffc00f08947 */ /* 0x008fea000383ffff */
[----:B------:R-:W-:Y:S05]  /*23300*/  BRA `(.L_x_9913) ;  /* 0xffffffc400587947 */ /* 0x000fea000383ffff */
.L_x_9768:
[----:B---3--:R3:W4:Y:S02]  /*23310*/  SYNCS.PHASECHK.TRANS64.TRYWAIT P0, [R4+URZ], R5 ;  /* 0x00000005040075a7 */ /* 0x008724000800017f */
[----:B----4-:R-:W-:Y:S05]  /*23320*/  @!P0 NANOSLEEP.SYNCS 0x989680 ;  /* 0x009896800000895d */ /* 0x010fea0003900000 */
[----:B------:R-:W4:Y:S02]  /*23330*/  @!P0 SYNCS.PHASECHK.TRANS64 P0, [R4+URZ], R5 ;  /* 0x00000005040085a7 */ /* 0x000f24000800007f */
[----:B----4-:R-:W-:Y:S05]  /*23340*/  @!P0 BRA `(.L_x_9768) ;  /* 0xfffffffc00f08947 */ /* 0x010fea000383ffff */
[----:B------:R-:W-:Y:S05]  /*23350*/  BRA `(.L_x_9914) ;  /* 0xffffffc400607947 */ /* 0x000fea000383ffff */
.L_x_9915:
        /* <DEDUP_REMOVED lines=10> */
.L_x_15322:


//--------------------- .text._ZN7cutlass13device_kernelIN5flash11enable_sm90INS1_16FlashAttnFwdSm90INS1_25CollectiveMainloopFwdSm90ILi2EN4cute5tupleIJNS5_1CILi1EEES8_S8_EEENS6_IJNS7_ILi192EEENS7_ILi144EEENS7_ILi96EEEEEELi96ENS_10bfloat16_tEfNS_4arch4Sm90ELb0ELb0ELb0ELb0ELb0ELb0ELb0ELb0ELb1ELb1ELb0ELb0EEENS1_21CollectiveEpilogueFwdINS6_IJSA_SC_SB_EEES9_SE_SG_Li384ELb0ELb1ELb0ELb0EEENS1_29StaticPersistentTileSchedulerILb0EEEEEEEEEvNT_6ParamsE --------------------------
	.section	.text._ZN7cutlass13device_kernelIN5flash11enable_sm90INS1_16FlashAttnFwdSm90INS1_25CollectiveMainloopFwdSm90ILi2EN4cute5tupleIJNS5_1CILi1EEES8_S8_EEENS6_IJNS7_ILi192EEENS7_ILi144EEENS7_ILi96EEEEEELi96ENS_10bfloat16_tEfNS_4arch4Sm90ELb0ELb0ELb0ELb0ELb0ELb0ELb0ELb0ELb1ELb1ELb0ELb0EEENS1_21CollectiveEpilogueFwdINS6_IJSA_SC_SB_EEES9_SE_SG_Li384ELb0ELb1ELb0ELb0EEENS1_29StaticPersistentTileSchedulerILb0EEEEEEEEEvNT_6ParamsE,"ax",@progbits
	.align	128
.text._ZN7cutlass13device_kernelIN5flash11enable_sm90INS1_16FlashAttnFwdSm90INS1_25CollectiveMainloopFwdSm90ILi2EN4cute5tupleIJNS5_1CILi1EEES8_S8_EEENS6_IJNS7_ILi192EEENS7_ILi144EEENS7_ILi96EEEEEELi96ENS_10bfloat16_tEfNS_4arch4Sm90ELb0ELb0ELb0ELb0ELb0ELb0ELb0ELb0ELb1ELb1ELb0ELb0EEENS1_21CollectiveEpilogueFwdINS6_IJSA_SC_SB_EEES9_SE_SG_Li384ELb0ELb1ELb0ELb0EEENS1_29StaticPersistentTileSchedulerILb0EEEEEEEEEvNT_6ParamsE:
        .type           _ZN7cutlass13device_kernelIN5flash11enable_sm90INS1_16FlashAttnFwdSm90INS1_25CollectiveMainloopFwdSm90ILi2EN4cute5tupleIJNS5_1CILi1EEES8_S8_EEENS6_IJNS7_ILi192EEENS7_ILi144EEENS7_ILi96EEEEEELi96ENS_10bfloat16_tEfNS_4arch4Sm90ELb0ELb0ELb0ELb0ELb0ELb0ELb0ELb0ELb1ELb1ELb0ELb0EEENS1_21CollectiveEpilogueFwdINS6_IJSA_SC_SB_EEES9_SE_SG_Li384ELb0ELb1ELb0ELb0EEENS1_29StaticPersistentTileSchedulerILb0EEEEEEEEEvNT_6ParamsE,@function
        .size           _ZN7cutlass13device_kernelIN5flash11enable_sm90INS1_16FlashAttnFwdSm90INS1_25CollectiveMainloopFwdSm90ILi2EN4cute5tupleIJNS5_1CILi1EEES8_S8_EEENS6_IJNS7_ILi192EEENS7_ILi144EEENS7_ILi96EEEEEELi96ENS_10bfloat16_tEfNS_4arch4Sm90ELb0ELb0ELb0ELb0ELb0ELb0ELb0ELb0ELb1ELb1ELb0ELb0EEENS1_21CollectiveEpilogueFwdINS6_IJSA_SC_SB_EEES9_SE_SG_Li384ELb0ELb1ELb0ELb0EEENS1_29StaticPersistentTileSchedulerILb0EEEEEEEEEvNT_6ParamsE,(.L_x_15323 - _ZN7cutlass13device_kernelIN5flash11enable_sm90INS1_16FlashAttnFwdSm90INS1_25CollectiveMainloopFwdSm90ILi2EN4cute5tupleIJNS5_1CILi1EEES8_S8_EEENS6_IJNS7_ILi192EEENS7_ILi144EEENS7_ILi96EEEEEELi96ENS_10bfloat16_tEfNS_4arch4Sm90ELb0ELb0ELb0ELb0ELb0ELb0ELb0ELb0ELb1ELb1ELb0ELb0EEENS1_21CollectiveEpilogueFwdINS6_IJSA_SC_SB_EEES9_SE_SG_Li384ELb0ELb1ELb0ELb0EEENS1_29StaticPersistentTileSchedulerILb0EEEEEEEEEvNT_6ParamsE)
        .other          _ZN7cutlass13device_kernelIN5flash11enable_sm90INS1_16FlashAttnFwdSm90INS1_25CollectiveMainloopFwdSm90ILi2EN4cute5tupleIJNS5_1CILi1EEES8_S8_EEENS6_IJNS7_ILi192EEENS7_ILi144EEENS7_ILi96EEEEEELi96ENS_10bfloat16_tEfNS_4arch4Sm90ELb0ELb0ELb0ELb0ELb0ELb0ELb0ELb0ELb1ELb1ELb0ELb0EEENS1_21CollectiveEpilogueFwdINS6_IJSA_SC_SB_EEES9_SE_SG_Li384ELb0ELb1ELb0ELb0EEENS1_29StaticPersistentTileSchedulerILb0EEEEEEEEEvNT_6ParamsE,@"STO_CUDA_ENTRY STV_DEFAULT"
_ZN7cutlass13device_kernelIN5flash11enable_sm90INS1_16FlashAttnFwdSm90INS1_25CollectiveMainloopFwdSm90ILi2EN4cute5tupleIJNS5_1CILi1EEES8_S8_EEENS6_IJNS7_ILi192EEENS7_ILi144EEENS7_ILi96EEEEEELi96ENS_10bfloat16_tEfNS_4arch4Sm90ELb0ELb0ELb0ELb0ELb0ELb0ELb0ELb0ELb1ELb1ELb0ELb0EEENS1_21CollectiveEpilogueFwdINS6_IJSA_SC_SB_EEES9_SE_SG_Li384ELb0ELb1ELb0ELb0EEENS1_29StaticPersistentTileSchedulerILb0EEEEEEEEEvNT_6ParamsE:
        /* <DEDUP_REMOVED lines=17> */
.L_x_9917:
[----:B------:R-:W-:Y:S05]  /*0110*/  BSYNC B0 ;  /* 0x0000000000007941 */ /* 0x000fea0003800000 */
.L_x_9916:
        /* <DEDUP_REMOVED lines=40> */
.L_x_9918:
        /* <DEDUP_REMOVED lines=22> */
.L_x_9919:
        /* <DEDUP_REMOVED lines=18> */
.L_x_9920:
        /* <DEDUP_REMOVED lines=22> */
.L_x_9921:
        /* <DEDUP_REMOVED lines=22> */
.L_x_9922:
        /* <DEDUP_REMOVED lines=8> */
.L_x_9924:
[----:B------:R-:W-:-:S08]  /*0960*/  NOP ;  /* 0x0000000000007918 */ /* 0x000fd00000000000 */
[----:B------:R-:W0:Y:S02]  /*0970*/  USETMAXREG.TRY_ALLOC.CTAPOOL UP0, 0xa0 ;  /* 0x000000a0000079c8 */ /* 0x000e240008000600 */
[----:B0-----:R-:W-:-:S13]  /*0980*/  PLOP3.LUT P0, PT, PT, PT, UP0, 0x80, 0x0 ;  /* 0x000000000000781c */ /* 0x001fda0003f0f008 */
[----:B------:R-:W-:Y:S05]  /*0990*/  @!P0 BRA `(.L_x_9924) ;  /* 0xfffffffc00f08947 */ /* 0x000fea000383ffff */
[----:B--2---:R-:W0:Y:S01]  /*09a0*/  S2R R2, SR_TID.X ;  /* 0x0000000000027919 */ /* 0x004e220000002100 */
[----:B------:R-:W1:Y:S08]  /*09b0*/  S2UR UR4, SR_CTAID.X ;  /* 0x00000000000479c3 */ /* 0x000e700000002500 */
[----:B------:R-:W-:Y:S06]  /*09c0*/  BAR.ARV 0x8, 0x200 ;  /* 0x0208000000007b1d */ /* 0x000fec0000002000 */
[----:B0-----:R-:W-:-:S04]  /*09d0*/  LOP3.LUT R0, R2, 0xffffff80, RZ, 0xc0, !PT ;  /* 0xffffff8002007812 */ /* 0x001fc800078ec0ff */
[----:B------:R-:W-:Y:S02]  /*09e0*/  ISETP.NE.AND P0, PT, R0, 0x80, PT ;  /* 0x000000800000780c */ /* 0x000fe40003f05270 */
[----:B------:R-:W1:Y:S11]  /*09f0*/  LDC R0, c[0x0][0xc34] ;  /* 0x00030d00ff007b82 */ /* 0x000e760000000800 */
[----:B------:R-:W-:Y:S06]  /*0a00*/  @!P0 BAR.ARV 0x9, 0x100 ;  /* 0x0244000000008b1d */ /* 0x000fec0000002000 */
[----:B-1----:R-:W-:-:S13]  /*0a10*/  ISETP.LE.AND P0, PT, R0, UR4, PT ;  /* 0x0000000400007c0c */ /* 0x002fda000bf03270 */
[----:B------:R-:W-:Y:S05]  /*0a20*/  @P0 EXIT ;  /* 0x000000000000094d */ /* 0x000fea0003800000 */
[----:B------:R-:W2:Y:S01]  /*0a30*/  LDL.LU R12, [R1+0x24] ;  /* 0x00002400010c7983 */ /* 0x000ea20000300800 */
[----:B------:R-:W-:-:S05]  /*0a40*/  VIADD R147, R2, 0xffffff80 ;  /* 0xffffff8002937836 */ /* 0x000fca0000000000 */
[----:B------:R-:W-:-:S04]  /*0a50*/  SHF.R.S32.HI R0, RZ, 0x1f, R147 ;  /* 0x0000001fff007819 */ /* 0x000fc80000011493 */
[----:B------:R-:W-:-:S04]  /*0a60*/  LEA.HI R2, R0, R147, RZ, 0x4 ;  /* 0x0000009300027211 */ /* 0x000fc800078f20ff */
[----:B------:R-:W-:Y:S02]  /*0a70*/  LOP3.LUT R4, R2, 0xfffffff0, RZ, 0xc0, !PT ;  /* 0xfffffff002047812 */ /* 0x000fe400078ec0ff */
[----:B------:R-:W-:-:S03]  /*0a80*/  LEA.HI R153, R0, R147, RZ, 0x7 ;  /* 0x0000009300997211 */ /* 0x000fc600078f38ff */
[----:B------:R-:W-:Y:S01]  /*0a90*/  IMAD.IADD R4, R147, 0x1, -R4 ;  /* 0x0000000193047824 */ /* 0x000fe200078e0a04 */
[CC--:B------:R-:W-:Y:S02]  /*0aa0*/  LEA.HI R148, R0.reuse, R147.reuse, RZ, 0x2 ;  /* 0x0000009300947211 */ /* 0x0c0fe400078f10ff */
[----:B------:R-:W-:Y:S02]  /*0ab0*/  LEA.HI R0, R0, R147, RZ, 0x5 ;  /* 0x0000009300007211 */ /* 0x000fe400078f28ff */
[----:B------:R-:W-:Y:S02]  /*0ac0*/  SHF.R.S32.HI R3, RZ, 0x1f, R4 ;  /* 0x0000001fff037819 */ /* 0x000fe40000011404 */
[----:B------:R-:W-:Y:S02]  /*0ad0*/  LOP3.LUT R6, R153, 0xffffff80, RZ, 0xc0, !PT ;  /* 0xffffff8099067812 */ /* 0x000fe400078ec0ff */
[----:B------:R-:W-:Y:S02]  /*0ae0*/  SHF.R.S32.HI R9, RZ, 0x5, R0 ;  /* 0x00000005ff097819 */ /* 0x000fe40000011400 */
[----:B------:R-:W-:Y:S01]  /*0af0*/  LEA.HI R0, R3, R4, RZ, 0x3 ;  /* 0x0000000403007211 */ /* 0x000fe200078f18ff */
[----:B------:R-:W-:Y:S01]  /*0b00*/  IMAD.IADD R149, R147, 0x1, -R6 ;  /* 0x0000000193957824 */ /* 0x000fe200078e0a06 */
[----:B------:R-:W-:-:S02]  /*0b10*/  SHF.R.S32.HI R5, RZ, 0x4, R2 ;  /* 0x00000004ff057819 */ /* 0x000fc40000011402 */
[----:B------:R-:W-:Y:S01]  /*0b20*/  LOP3.LUT R8, R148, 0xfffffffc, RZ, 0xc0, !PT ;  /* 0xfffffffc94087812 */ /* 0x000fe200078ec0ff */
[----:B------:R-:W-:Y:S01]  /*0b30*/  IMAD.SHL.U32 R0, R0, 0x10, RZ ;  /* 0x0000001000007824 */ /* 0x000fe200078e00ff */
[----:B------:R-:W-:Y:S02]  /*0b40*/  LEA.HI R3, R3, R4, RZ, 0x2 ;  /* 0x0000000403037211 */ /* 0x000fe400078f10ff */
[----:B------:R-:W-:Y:S02]  /*0b50*/  SHF.R.S32.HI R6, RZ, 0x1f, R149 ;  /* 0x0000001fff067819 */ /* 0x000fe40000011495 */
[----:B------:R-:W-:Y:S01]  /*0b60*/  LEA.HI R2, R2, R5, RZ, 0x1 ;  /* 0x0000000502027211 */ /* 0x000fe200078f08ff */
[----:B------:R-:W-:Y:S01]  /*0b70*/  IMAD.IADD R147, R147, 0x1, -R8 ;  /* 0x0000000193937824 */ /* 0x000fe200078e0a08 */
[----:B------:R-:W-:Y:S01]  /*0b80*/  LOP3.LUT R7, R3, 0x7fffffc, RZ, 0xc0, !PT ;  /* 0x07fffffc03077812 */ /* 0x000fe200078ec0ff */
[----:B------:R-:W0:Y:S01]  /*0b90*/  S2UR UR5, SR_CgaCtaId ;  /* 0x00000000000579c3 */ /* 0x000e220000008800 */
[----:B------:R-:W-:-:S02]  /*0ba0*/  LOP3.LUT R0, R0, 0x7fffff80, RZ, 0xc0, !PT ;  /* 0x7fffff8000007812 */ /* 0x000fc400078ec0ff */
[----:B------:R-:W-:Y:S02]  /*0bb0*/  LEA.HI R8, R6, R149, RZ, 0x2 ;  /* 0x0000009506087211 */ /* 0x000fe400078f10ff */
[----:B------:R-:W-:Y:S02]  /*0bc0*/  LOP3.LUT R2, R2, 0x1ffffffe, RZ, 0xc0, !PT ;  /* 0x1ffffffe02027812 */ /* 0x000fe400078ec0ff */
[----:B------:R-:W-:Y:S01]  /*0bd0*/  SHF.R.S32.HI R3, RZ, 0x2, R3 ;  /* 0x00000002ff037819 */ /* 0x000fe20000011403 */
[----:B------:R-:W-:Y:S01]  /*0be0*/  IMAD.IADD R7, R4, 0x1, -R7 ;  /* 0x0000000104077824 */ /* 0x000fe200078e0a07 */
[----:B------:R-:W-:Y:S01]  /*0bf0*/  SHF.R.S32.HI R153, RZ, 0x7, R153 ;  /* 0x00000007ff997819 */ /* 0x000fe20000011499 */
[----:B------:R-:W-:Y:S01]  /*0c00*/  IMAD R0, R9, 0x100, R0 ;  /* 0x0000010009007824 */ /* 0x000fe200078e0200 */
[----:B------:R-:W-:Y:S01]  /*0c10*/  SHF.R.S32.HI R10, RZ, 0x2, R8 ;  /* 0x00000002ff0a7819 */ /* 0x000fe20000011408 */
[----:B------:R-:W-:Y:S01]  /*0c20*/  IMAD.IADD R2, R5, 0x1, -R2 ;  /* 0x0000000105027824 */ /* 0x000fe200078e0a02 */
[----:B------:R-:W-:Y:S01]  /*0c30*/  SHF.R.S32.HI R11, RZ, 0x1f, R8 ;  /* 0x0000001fff0b7819 */ /* 0x000fe20000011408 */
[----:B------:R-:W-:-:S02]  /*0c40*/  IMAD.SHL.U32 R3, R3, 0x40, RZ ;  /* 0x0000004003037824 */ /* 0x000fc400078e00ff */
[----:B------:R-:W-:Y:S01]  /*0c50*/  IMAD R7, R7, 0x10, R0 ;  /* 0x0000001007077824 */ /* 0x000fe200078e0200 */
[----:B------:R-:W-:Y:S01]  /*0c60*/  LEA.HI R11, R11, R10, RZ, 0x3 ;  /* 0x0000000a0b0b7211 */ /* 0x000fe200078f18ff */
[----:B------:R-:W-:Y:S01]  /*0c70*/  IMAD.HI R0, R153, 0x55555556, RZ ;  /* 0x5555555699007827 */ /* 0x000fe200078e02ff */
[----:B------:R-:W-:-:S03]  /*0c80*/  LOP3.LUT R3, R3, 0x40, RZ, 0xc0, !PT ;  /* 0x0000004003037812 */ /* 0x000fc600078ec0ff */
[----:B------:R-:W-:Y:S01]  /*0c90*/  IMAD.SHL.U32 R2, R2, 0x8, RZ ;  /* 0x0000000802027824 */ /* 0x000fe200078e00ff */
[----:B------:R-:W-:Y:S01]  /*0ca0*/  LOP3.LUT R11, R11, 0xfffffff8, RZ, 0xc0, !PT ;  /* 0xfffffff80b0b7812 */ /* 0x000fe200078ec0ff */
[----:B------:R-:W-:Y:S01]  /*0cb0*/  IMAD R13, R9, 0x10, R4 ;  /* 0x00000010090d7824 */ /* 0x000fe200078e0204 */
[----:B------:R-:W-:Y:S02]  /*0cc0*/  LEA.HI R6, R6, R149, RZ, 0x5 ;  /* 0x0000009506067211 */ /* 0x000fe400078f28ff */
[----:B------:R-:W-:Y:S01]  /*0cd0*/  LEA.HI R4, R0, R0, RZ, 0x1 ;  /* 0x0000000000047211 */ /* 0x000fe200078f08ff */
[--C-:B------:R-:W-:Y:S01]  /*0ce0*/  IMAD.U32 R156, R13, 0x20, R2.reuse ;  /* 0x000000200d9c7824 */ /* 0x100fe200078e0002 */
[----:B------:R-:W-:Y:S02]  /*0cf0*/  LOP3.LUT R0, R3, 0x8, R2, 0xf8, !PT ;  /* 0x0000000803007812 */ /* 0x000fe400078ef802 */
[----:B------:R-:W-:Y:S01]  /*0d00*/  SHF.R.U32.HI R3, RZ, 0x3, R3 ;  /* 0x00000003ff037819 */ /* 0x000fe20000011603 */
[----:B------:R-:W-:Y:S01]  /*0d10*/  IMAD.IADD R11, R10, 0x1, -R11 ;  /* 0x000000010a0b7824 */ /* 0x000fe200078e0a0b */
[----:B------:R-:W-:-:S02]  /*0d20*/  SHF.R.S32.HI R6, RZ, 0x5, R6 ;  /* 0x00000005ff067819 */ /* 0x000fc40000011406 */
[C---:B------:R-:W-:Y:S01]  /*0d30*/  LEA.HI R2, R147.reuse, R147, RZ, 0x1 ;  /* 0x0000009393027211 */ /* 0x040fe200078f08ff */
[----:B------:R-:W-:Y:S01]  /*0d40*/  IMAD.SHL.U32 R18, R147, 0x8, RZ ;  /* 0x0000000893127824 */ /* 0x000fe200078e00ff */
[----:B------:R-:W-:Y:S01]  /*0d50*/  LOP3.LUT R0, R0, R3, RZ, 0x3c, !PT ;  /* 0x0000000300007212 */ /* 0x000fe200078e3cff */
[----:B------:R-:W-:Y:S01]  /*0d60*/  IMAD R4, R4, -0x3, R153 ;  /* 0xfffffffd04047824 */ /* 0x000fe200078e0299 */
[----:B------:R-:W-:Y:S01]  /*0d70*/  LOP3.LUT R8, R8, 0x7ffffffc, RZ, 0xc0, !PT ;  /* 0x7ffffffc08087812 */ /* 0x000fe200078ec0ff */
[----:B------:R-:W-:Y:S01]  /*0d80*/  IMAD R11, R6, 0x10, R11 ;  /* 0x00000010060b7824 */ /* 0x000fe200078e020b */
[----:B------:R-:W-:Y:S01]  /*0d90*/  LOP3.LUT R2, R2, 0x1ffffffe, RZ, 0xc0, !PT ;  /* 0x1ffffffe02027812 */ /* 0x000fe200078ec0ff */
[----:B------:R-:W-:Y:S01]  /*0da0*/  UMOV UR37, 0x400 ;  /* 0x0000040000257882 */ /* 0x000fe20000000000 */
[----:B------:R-:W-:Y:S01]  /*0db0*/  IMAD.IADD R0, R0, 0x1, R7 ;  /* 0x0000000100007824 */ /* 0x000fe200078e0207 */
[----:B0-----:R-:W-:Y:S01]  /*0dc0*/  ULEA UR37, UR5, UR37, 0x18 ;  /* 0x0000002505257291 */ /* 0x001fe2000f8ec03f */
[----:B------:R-:W-:-:S02]  /*0dd0*/  VIADD R145, R18, 0x20 ;  /* 0x0000002012917836 */ /* 0x000fc40000000000 */
[----:B------:R-:W-:Y:S02]  /*0de0*/  VIADD R144, R18, 0x40 ;  /* 0x0000004012907836 */ /* 0x000fe40000000000 */
[----:B------:R-:W-:Y:S02]  /*0df0*/  IMAD.MOV.U32 R157, RZ, RZ, -0x2 ;  /* 0xfffffffeff9d7424 */ /* 0x000fe400078e00ff */
[----:B------:R-:W-:Y:S02]  /*0e00*/  IMAD.IADD R8, R149, 0x1, -R8 ;  /* 0x0000000195087824 */ /* 0x000fe400078e0a08 */
[----:B------:R-:W-:Y:S02]  /*0e10*/  IMAD R154, R4, 0x40, R11 ;  /* 0x00000040049a7824 */ /* 0x000fe400078e020b */
[----:B------:R-:W-:Y:S01]  /*0e20*/  IMAD.IADD R155, R147, 0x1, -R2 ;  /* 0x00000001939b7824 */ /* 0x000fe200078e0a02 */
[----:B------:R-:W-:Y:S01]  /*0e30*/  SHF.R.S32.HI R148, RZ, 0x2, R148 ;  /* 0x00000002ff947819 */ /* 0x000fe20000011494 */
[----:B------:R-:W-:Y:S01]  /*0e40*/  IMAD R157, R8, R157, 0x90 ;  /* 0x00000090089d7424 */ /* 0x000fe200078e029d */
[----:B------:R-:W-:Y:S01]  /*0e50*/  SHF.R.S32.HI R4, RZ, 0x1f, R145 ;  /* 0x0000001fff047819 */ /* 0x000fe20000011491 */
[----:B------:R-:W-:Y:S01]  /*0e60*/  IMAD.MOV.U32 R146, RZ, RZ, RZ ;  /* 0x000000ffff927224 */ /* 0x000fe200078e00ff */
[----:B------:R-:W-:Y:S01]  /*0e70*/  SHF.R.S32.HI R3, RZ, 0x1f, R144 ;  /* 0x0000001fff037819 */ /* 0x000fe20000011490 */
[----:B------:R-:W-:Y:S01]  /*0e80*/  IMAD.MOV.U32 R16, RZ, RZ, RZ ;  /* 0x000000ffff107224 */ /* 0x000fe200078e00ff */
[----:B------:R-:W-:Y:S01]  /*0e90*/  LEA R2, R0, UR37, 0x1 ;  /* 0x0000002500027c11 */ /* 0x000fe2000f8e08ff */
[----:B------:R-:W-:-:S02]  /*0ea0*/  IMAD R155, R155, 0x8, R154 ;  /* 0x000000089b9b7824 */ /* 0x000fc400078e029a */
[----:B------:R-:W-:Y:S01]  /*0eb0*/  IMAD.U32 R19, RZ, RZ, UR4 ;  /* 0x00000004ff137e24 */ /* 0x000fe2000f8e00ff */
[----:B------:R-:W-:Y:S01]  /*0ec0*/  UMOV UR36, URZ ;  /* 0x0000003f00247c82 */ /* 0x000fe20008000000 */
[----:B--2---:R-:W-:-:S07]  /*0ed0*/  LOP3.LUT R17, R12, 0x1, RZ, 0xfc, !PT ;  /* 0x000000010c117812 */ /* 0x004fce00078efcff */
.L_x_9949:
[----:B0-----:R-:W0:Y:S01]  /*0ee0*/  SHFL.IDX PT, R0, R153, RZ, 0x1f ;  /* 0x00001fff99007589 */ /* 0x001e2200000e0000 */
[----:B-1----:R-:W1:Y:S01]  /*0ef0*/  LDC R64, c[0x0][0x2f0] ;  /* 0x0000bc00ff407b82 */ /* 0x002e620000000800 */
[----:B------:R-:W-:Y:S01]  /*0f00*/  ULDC UR4, c[0x0][0xc38] ;  /* 0x00030e0000047ab9 */ /* 0x000fe20000000800 */
[----:B------:R-:W-:Y:S01]  /*0f10*/  R2UR UR11, R19 ;  /* 0x00000000130b72ca */ /* 0x000fe200000e0000 */
[----:B------:R-:W-:Y:S01]  /*0f20*/  UISETP.NE.AND UP1, UPT, UR4, 0x1, UPT ;  /* 0x000000010400788c */ /* 0x000fe2000bf25270 */
[----:B------:R-:W-:Y:S02]  /*0f30*/  ULDC.64 UR6, c[0x0][0x418] ;  /* 0x0001060000067ab9 */ /* 0x000fe40000000a00 */
[----:B------:R-:W-:Y:S01]  /*0f40*/  ULDC UR4, c[0x0][0xc44] ;  /* 0x0003110000047ab9 */ /* 0x000fe20000000800 */
[----:B------:R-:W-:Y:S02]  /*0f50*/  UISETP.NE.U32.AND UP0, UPT, UR6, URZ, UPT ;  /* 0x0000003f0600728c */ /* 0x000fe4000bf05070 */
[----:B------:R-:W-:-:S02]  /*0f60*/  UISETP.NE.AND UP2, UPT, UR4, 0x1, UPT ;  /* 0x000000010400788c */ /* 0x000fc4000bf45270 */
[----:B------:R-:W-:Y:S01]  /*0f70*/  UISETP.NE.AND.EX UP0, UPT, UR7, URZ, UPT, UP0 ;  /* 0x0000003f0700728c */ /* 0x000fe2000bf05300 */
[----:B------:R-:W-:Y:S01]  /*0f80*/  ULDC UR8, c[0x0][0x424] ;  /* 0x0001090000087ab9 */ /* 0x000fe20000000800 */
[----:B------:R-:W-:Y:S01]  /*0f90*/  UIADD3 UR9, UR37, 0x24300, URZ ;  /* 0x0002430025097890 */ /* 0x000fe2000fffe03f */
[----:B------:R-:W-:Y:S01]  /*0fa0*/  @UP1 ULDC UR4, c[0x0][0xc3c] ;  /* 0x00030f0000041ab9 */ /* 0x000fe20000000800 */
[----:B------:R-:W-:Y:S02]  /*0fb0*/  USEL UR8, UR8, 0x1, UP0 ;  /* 0x0000000108087887 */ /* 0x000fe40008000000 */
[----:B------:R-:W-:Y:S02]  /*0fc0*/  UIMAD.WIDE.U32 UR4, UR11, UR4, URZ ;  /* 0x000000040b0472a5 */ /* 0x000fe4000f8e003f */
[----:B------:R-:W-:Y:S01]  /*0fd0*/  ULOP3.LUT UP0, URZ, UR9, 0x9f, URZ, 0xc0, !UPT ;  /* 0x0000009f093f7892 */ /* 0x000fe2000f80c03f */
[----:B0-----:R-:W-:Y:S01]  /*0fe0*/  R2UR UR38, R0 ;  /* 0x00000000002672ca */ /* 0x001fe200000e0000 */
[----:B------:R-:W-:Y:S01]  /*0ff0*/  @UP1 ULDC UR10, c[0x0][0xc40] ;  /* 0x00031000000a1ab9 */ /* 0x000fe20000000800 */
[----:B------:R-:W-:Y:S01]  /*1000*/  UMOV UR12, UR11 ;  /* 0x0000000b000c7c82 */ /* 0x000fe20008000000 */
[----:B-1----:R-:W-:Y:S01]  /*1010*/  IMAD R64, R64, UR8, RZ ;  /* 0x0000000840407c24 */ /* 0x002fe2000f8e02ff */
[----:B------:R-:W-:Y:S01]  /*1020*/  @UP1 USHF.R.U32.HI UR12, URZ, UR10, UR5 ;  /* 0x0000000a3f0c1299 */ /* 0x000fe20008011605 */
[----:B------:R-:W-:-:S02]  /*1030*/  PLOP3.LUT P0, PT, PT, PT, UP0, 0x80, 0x0 ;  /* 0x000000000000781c */ /* 0x000fc40003f0f008 */
[----:B------:R-:W-:-:S03]  /*1040*/  VIADD R0, R64, 0x8f ;  /* 0x0000008f40007836 */ /* 0x000fc60000000000 */
[----:B------:R-:W-:Y:S01]  /*1050*/  IMAD.U32 R152, RZ, RZ, UR12 ;  /* 0x0000000cff987e24 */ /* 0x000fe2000f8e00ff */
[----:B------:R-:W-:Y:S01]  /*1060*/  UMOV UR8, UR12 ;  /* 0x0000000c00087c82 */ /* 0x000fe20008000000 */
[----:B------:R-:W-:Y:S01]  /*1070*/  IMAD.HI R0, R0, 0x38e38e39, RZ ;  /* 0x38e38e3900007827 */ /* 0x000fe200078e02ff */
[----:B------:R-:W-:-:S04]  /*1080*/  UIMAD.WIDE UR6, UR38, 0x55555556, URZ ;  /* 0x55555556260678a5 */ /* 0x000fc8000f8e023f */
[----:B------:R-:W-:Y:S01]  /*1090*/  ULEA.HI UR7, UR7, UR7, URZ, 0x1 ;  /* 0x0000000707077291 */ /* 0x000fe2000f8f083f */
[----:B------:R-:W-:-:S03]  /*10a0*/  SHF.R.U32.HI R3, RZ, 0x1f, R0 ;  /* 0x0000001fff037819 */ /* 0x000fc60000011600 */
[----:B------:R-:W-:Y:S01]  /*10b0*/  UIMAD UR40, UR7, -0x3, UR38 ;  /* 0xfffffffd072878a4 */ /* 0x000fe2000f8e0226 */
[----:B-----5:R-:W-:Y:S02]  /*10c0*/  LEA.HI.SX32 R22, R0, R3, 0x1b ;  /* 0x0000000300167211 */ /* 0x020fe400078fdaff */
[----:B------:R-:W-:Y:S02]  /*10d0*/  @UP2 ULDC.64 UR6, c[0x0][0xc48] ;  /* 0x0003120000062ab9 */ /* 0x000fe40000000a00 */
[----:B------:R-:W-:Y:S02]  /*10e0*/  UIMAD.WIDE.U32 UR4, UR12, UR6, URZ ;  /* 0x000000060c0472a5 */ /* 0x000fe4000f8e003f */
[----:B------:R-:W-:Y:S02]  /*10f0*/  ULEA UR6, UR40, UR9, 0xb ;  /* 0x0000000928067291 */ /* 0x000fe4000f8e583f */
[----:B------:R-:W-:Y:S02]  /*1100*/  @UP2 USHF.R.U32.HI UR8, URZ, UR7, UR5 ;  /* 0x000000073f082299 */ /* 0x000fe40008011605 */
[----:B------:R-:W-:Y:S01]  /*1110*/  USHF.R.U32.HI UR6, URZ, 0x4, UR6 ;  /* 0x000000043f067899 */ /* 0x000fe20008011606 */
[----:B------:R-:W-:-:S03]  /*1120*/  UMOV UR4, UR11 ;  /* 0x0000000b00047c82 */ /* 0x000fc60008000000 */
[----:B------:R-:W-:Y:S01]  /*1130*/  ULOP3.LUT UR39, UR6, 0x3fff, URZ, 0xc0, !UPT ;  /* 0x00003fff06277892 */ /* 0x000fe2000f8ec03f */
[----:B------:R-:W-:Y:S02]  /*1140*/  IMAD.U32 R151, RZ, RZ, UR8 ;  /* 0x00000008ff977e24 */ /* 0x000fe4000f8e00ff */
[----:B------:R-:W-:Y:S01]  /*1150*/  IMAD.U32 R150, RZ, RZ, UR4 ;  /* 0x00000004ff967e24 */ /* 0x000fe2000f8e00ff */
[----:B---34-:R-:W-:Y:S08]  /*1160*/  @!P0 BRA `(.L_x_9925) ;  /* 0x0000000000408947 */ /* 0x018ff00003800000 */
        /* <DEDUP_REMOVED lines=16> */
.L_x_9925:
[----:B------:R-:W-:Y:S02]  /*1270*/  LOP3.LUT R0, R146, 0x1, RZ, 0xc0, !PT ;  /* 0x0000000192007812 */ /* 0x000fe400078ec0ff */
[----:B------:R-:W-:Y:S02]  /*1280*/  ISETP.NE.AND P0, PT, R17, 0x3, PT ;  /* 0x000000031100780c */ /* 0x000fe40003f05270 */
[----:B------:R-:W-:-:S04]  /*1290*/  SHF.L.U32 R0, R0, 0x1f, RZ ;  /* 0x0000001f00007819 */ /* 0x000fc800000006ff */
[----:B------:R-:W0:Y:S02]  /*12a0*/  SYNCS.PHASECHK.TRANS64.TRYWAIT P1, [UR37+0x31c00], R0 ;  /* 0x031c0000ff0075a7 */ /* 0x000e240008020165 */
[----:B0-----:R-:W-:Y:S05]  /*12b0*/  @!P1 BRA `(.L_x_9926) ;  /* 0x000000cc00589947 */ /* 0x001fea0003800000 */
.L_x_10041:
[----:B------:R-:W-:Y:S05]  /*12c0*/  @!P0 BRA `(.L_x_9927) ;  /* 0x0000000000048947 */ /* 0x000fea0003800000 */
[----:B------:R-:W-:Y:S01]  /*12d0*/  BPT.TRAP 0x1 ;  /* 0x000000040000795c */ /* 0x000fe20000300000 */
.L_x_9927:
[----:B------:R-:W-:Y:S01]  /*12e0*/  IMAD.U32 R4, RZ, RZ, UR36 ;  /* 0x00000024ff047e24 */ /* 0x000fe2000f8e00ff */
[----:B0-----:R-:W-:-:S04]  /*12f0*/  SHF.L.U32 R3, R16, 0x1f, RZ ;  /* 0x0000001f10037819 */ /* 0x001fc800000006ff */
[----:B------:R-:W-:-:S04]  /*1300*/  LEA R4, R4, UR37, 0x3 ;  /* 0x0000002504047c11 */ /* 0x000fc8000f8e18ff */
[----:B------:R0:W1:Y:S01]  /*1310*/  SYNCS.PHASECHK.TRANS64.TRYWAIT P2, [R4+URZ+0x31c30], R3 ;  /* 0x031c3003040075a7 */ /* 0x000062000804017f */
[----:B------:R-:W-:Y:S05]  /*1320*/  @!P0 BRA `(.L_x_9928) ;  /* 0x0000000000048947 */ /* 0x000fea0003800000 */
[----:B------:R-:W-:Y:S01]  /*1330*/  BPT.TRAP 0x1 ;  /* 0x000000040000795c */ /* 0x000fe20000300000 */
.L_x_9928:
[----:B------:R-:W2:Y:S01]  /*1340*/  S2R R0, SR_TID.X ;  /* 0x0000000000007919 */ /* 0x000ea20000002100 */
[----:B------:R-:W-:Y:S01]  /*1350*/  IMAD.MOV.U32 R71, RZ, RZ, RZ ;  /* 0x000000ffff477224 */ /* 0x000fe200078e00ff */
[----:B--2---:R-:W-:Y:S01]  /*1360*/  LOP3.LUT P1, RZ, R0, 0x7f, RZ, 0xc0, !PT ;  /* 0x0000007f00ff7812 */ /* 0x004fe2000782c0ff */
[----:B-1----:R-:W-:-:S12]  /*1370*/  @P2 BRA `(.L_x_9929) ;  /* 0x0000000000082947 */ /* 0x002fd80003800000 */
[----:B------:R-:W1:Y:S02]  /*1380*/  SYNCS.PHASECHK.TRANS64.TRYWAIT P2, [R4+URZ+0x31c30], R3 ;  /* 0x031c3003040075a7 */ /* 0x000e64000804017f */
[----:B-1----:R-:W-:Y:S05]  /*1390*/  @!P2 BRA `(.L_x_9930) ;  /* 0x000000cc0038a947 */ /* 0x002fea0003800000 */
.L_x_9929:
[----:B------:R-:W-:Y:S05]  /*13a0*/  WARPSYNC.ALL ;  /* 0x0000000000007948 */ /* 0x000fea0003800000 */
[----:B------:R-:W-:Y:S01]  /*13b0*/  UIADD3 UR4, UR37, 0x16a00, URZ ;  /* 0x00016a0025047890 */ /* 0x000fe2000fffe03f */
[----:B------:R-:W-:Y:S01]  /*13c0*/  WARPGROUP.ARRIVE ;  /* 0x00000000000079c5 */ /* 0x000fe20000000000 */
[----:B------:R-:W-:Y:S01]  /*13d0*/  ULEA UR40, UR40, UR37, 0xc ;  /* 0x0000002528287291 */ /* 0x000fe2000f8e603f */
[----:B------:R-:W-:Y:S01]  /*13e0*/  IMAD.IADD R5, R157, 0x1, R64 ;  /* 0x000000019d057824 */ /* 0x000fe200078e0240 */
[----:B------:R-:W-:Y:S01]  /*13f0*/  USHF.R.U32.HI UR4, URZ, 0x4, UR4 ;  /* 0x000000043f047899 */ /* 0x000fe20008011604 */
[----:B------:R-:W-:Y:S01]  /*1400*/  P2R R9, PR, RZ, 0x2 ;  /* 0x00000002ff097803 */ /* 0x000fe20000000000 */
[----:B------:R-:W-:Y:S01]  /*1410*/  UIADD3 UR40, UR40, 0xda00, URZ ;  /* 0x0000da0028287890 */ /* 0x000fe2000fffe03f */
[----:B------:R-:W-:Y:S01]  /*1420*/  IMAD R5, R22, -0x90, R5 ;  /* 0xffffff7016057824 */ /* 0x000fe200078e0205 */
[----:B------:R-:W-:Y:S01]  /*1430*/  ULOP3.LUT UR4, UR4, 0x3fff, URZ, 0xc0, !UPT ;  /* 0x00003fff04047892 */ /* 0x000fe2000f8ec03f */
[----:B------:R-:W-:Y:S01]  /*1440*/  P2R R7, PR, RZ, 0x1 ;  /* 0x00000001ff077803 */ /* 0x000fe20000000000 */
[----:B------:R-:W-:-:S02]  /*1450*/  USHF.R.U32.HI UR40, URZ, 0x4, UR40 ;  /* 0x000000043f287899 */ /* 0x000fc40008011628 */
[----:B------:R-:W-:Y:S01]  /*1460*/  ULOP3.LUT UR6, UR4, 0x10000, URZ, 0xfc, !UPT ;  /* 0x0001000004067892 */ /* 0x000fe2000f8efc3f */
[C---:B------:R-:W-:Y:S01]  /*1470*/  ISETP.GT.AND P2, PT, R5.reuse, RZ, PT ;  /* 0x000000ff0500720c */ /* 0x040fe20003f44270 */
[----:B------:R-:W-:Y:S01]  /*1480*/  ULOP3.LUT UR5, UR40, 0x3fff, URZ, 0xc0, !UPT ;  /* 0x00003fff28057892 */ /* 0x000fe2000f8ec03f */
[C---:B------:R-:W-:Y:S01]  /*1490*/  ISETP.GT.AND P3, PT, R5.reuse, 0x1, PT ;  /* 0x000000010500780c */ /* 0x040fe20003f64270 */
[----:B------:R-:W-:Y:S01]  /*14a0*/  UIMAD UR4, UR36, 0x6c0, UR6 ;  /* 0x000006c0240478a4 */ /* 0x000fe2000f8e0206 */
[C---:B------:R-:W-:Y:S01]  /*14b0*/  ISETP.GT.AND P4, PT, R5.reuse, 0x8, PT ;  /* 0x000000080500780c */ /* 0x040fe20003f84270 */
[----:B------:R-:W-:Y:S01]  /*14c0*/  ULOP3.LUT UR5, UR5, 0x10000, URZ, 0xfc, !UPT ;  /* 0x0001000005057892 */ /* 0x000fe2000f8efc3f */
[C---:B------:R-:W-:Y:S01]  /*14d0*/  ISETP.GT.AND P5, PT, R5.reuse, 0x9, PT ;  /* 0x000000090500780c */ /* 0x040fe20003fa4270 */
[----:B------:R-:W-:Y:S01]  /*14e0*/  UMOV UR31, 0x80000020 ;  /* 0x80000020001f7882 */ /* 0x000fe20000000000 */
[----:B------:R-:W-:Y:S01]  /*14f0*/  UMOV UR29, 0x80000020 ;  /* 0x80000020001d7882 */ /* 0x000fe20000000000 */
[----:B------:R-:W-:Y:S01]  /*1500*/  UIADD3 UR7, UR4, 0xc0, URZ ;  /* 0x000000c004077890 */ /* 0x000fe2000fffe03f */
[C---:B------:R-:W-:Y:S01]  /*1510*/  ISETP.GT.AND P6, PT, R5.reuse, 0x41, PT ;  /* 0x000000410500780c */ /* 0x040fe20003fc4270 */
[----:B------:R-:W-:Y:S01]  /*1520*/  UMOV UR30, UR4 ;  /* 0x00000004001e7c82 */ /* 0x000fe20008000000 */
[----:B------:R-:W-:Y:S01]  /*1530*/  UMOV UR28, UR5 ;  /* 0x00000005001c7c82 */ /* 0x000fe20008000000 */
[----:B------:R-:W-:Y:S01]  /*1540*/  UIADD3 UR8, UR4, 0x100, URZ ;  /* 0x0000010004087890 */ /* 0x000fe2000fffe03f */
[----:B------:R-:W-:Y:S01]  /*1550*/  HGMMA.64x16x16.F32.BF16 R96, gdesc[UR28], RZ, !UPT, gsb0 ;  /* 0x002000001c6079f0 */ /* 0x000fe2000c0018ff */
[----:B------:R-:W-:Y:S01]  /*1560*/  UIADD3 UR30, UR4, 0x40, URZ ;  /* 0x00000040041e7890 */ /* 0x000fe2000fffe03f */
[C---:B------:R-:W-:Y:S01]  /*1570*/  ISETP.GT.AND P1, PT, R5.reuse, 0x69, PT ;  /* 0x000000690500780c */ /* 0x040fe20003f24270 */
[----:B------:R-:W-:Y:S01]  /*1580*/  UMOV UR31, 0x80000020 ;  /* 0x80000020001f7882 */ /* 0x000fe20000000000 */
[----:B------:R-:W-:Y:S01]  /*1590*/  UIADD3 UR9, UR4, 0x140, URZ ;  /* 0x0000014004097890 */ /* 0x000fe2000fffe03f */
[----:B------:R-:W-:Y:S01]  /*15a0*/  ISETP.GT.AND P0, PT, R5, 0x70, PT ;  /* 0x000000700500780c */ /* 0x000fe20003f04270 */
[----:B------:R-:W-:-:S02]  /*15b0*/  UIADD3 UR10, UR4, 0x180, URZ ;  /* 0x00000180040a7890 */ /* 0x000fc4000fffe03f */
[----:B------:R-:W-:Y:S02]  /*15c0*/  UIADD3 UR11, UR5, 0x2, URZ ;  /* 0x00000002050b7890 */ /* 0x000fe4000fffe03f */
[----:B------:R-:W-:Y:S02]  /*15d0*/  UIADD3 UR12, UR4, 0x102, URZ ;  /* 0x00000102040c7890 */ /* 0x000fe4000fffe03f */
[----:B------:R-:W-:Y:S02]  /*15e0*/  UIADD3 UR13, UR4, 0x142, URZ ;  /* 0x00000142040d7890 */ /* 0x000fe4000fffe03f */
[----:B------:R-:W-:Y:S02]  /*15f0*/  UIADD3 UR14, UR4, 0x182, URZ ;  /* 0x00000182040e7890 */ /* 0x000fe4000fffe03f */
[----:B------:R-:W-:Y:S02]  /*1600*/  UIADD3 UR15, UR5, 0x300, URZ ;  /* 0x00000300050f7890 */ /* 0x000fe4000fffe03f */
        /* <DEDUP_REMOVED lines=52> */
[----:B------:R-:W-:Y:S01]  /*1950*/  UMOV UR8, UR11 ;  /* 0x0000000b00087c82 */ /* 0x000fe20008000000 */
[----:B------:R-:W-:Y:S01]  /*1960*/  UMOV UR11, 0x80000020 ;  /* 0x80000020000b7882 */ /* 0x000fe20000000000 */
        /* <DEDUP_REMOVED lines=89> */
[----:B------:R-:W-:Y:S01]  /*1f00*/  UMOV UR16, UR11 ;  /* 0x0000000b00107c82 */ /* 0x000fe20008000000 */
        /* <DEDUP_REMOVED lines=123> */
[----:B01----:R-:W-:Y:S01]  /*26c0*/  FMNMX.FTZ R3, R96, R97, !PT ;  /* 0x0000006160037209 */ /* 0x003fe20007810000 */
        /* <DEDUP_REMOVED lines=60> */
[----:B------:R-:W-:Y:S01]  /*2a90*/  UMOV UR26, UR5 ;  /* 0x00000005001a7c82 */ /* 0x000fe20008000000 */
[----:B------:R-:W-:Y:S01]  /*2aa0*/  UMOV UR27, 0x80000020 ;  /* 0x80000020001b7882 */ /* 0x000fe20000000000 */
[----:B------:R-:W-:Y:S01]  /*2ab0*/  UIADD3 UR5, UR4, 0x642, URZ ;  /* 0x0000064204057890 */ /* 0x000fe2000fffe03f */
[----:B------:R-:W-:-:S02]  /*2ac0*/  FSEL R120, R76, -INF , P4 ;  /* 0xff8000004c787808 */ /* 0x000fc40002000000 */
[----:B------:R-:W-:Y:S02]  /*2ad0*/  FMNMX.FTZ R3, R114, R3, !PT ;  /* 0x0000000372037209 */ /* 0x000fe40007810000 */
[----:B------:R-:W-:Y:S02]  /*2ae0*/  FSEL R74, R74, -INF , P2 ;  /* 0xff8000004a4a7808 */ /* 0x000fe40001000000 */
[----:B------:R-:W-:Y:S02]  /*2af0*/  FSEL R122, R77, -INF , P5 ;  /* 0xff8000004d7a7808 */ /* 0x000fe40002800000 */
[----:B------:R-:W-:Y:S02]  /*2b00*/  ISETP.GT.AND P2, PT, R5, 0x40, PT ;  /* 0x000000400500780c */ /* 0x000fe40003f44270 */
[----:B------:R-:W-:Y:S02]  /*2b10*/  FMNMX.FTZ R3, R120, R3, !PT ;  /* 0x0000000378037209 */ /* 0x000fe40007810000 */
[----:B------:R-:W-:-:S02]  /*2b20*/  FSEL R66, R79, -INF , P5 ;  /* 0xff8000004f427808 */ /* 0x000fc40002800000 */
[----:B------:R-:W-:Y:S02]  /*2b30*/  FMNMX.FTZ R3, R122, R3, !PT ;  /* 0x000000037a037209 */ /* 0x000fe40007810000 */
[C---:B------:R-:W-:Y:S02]  /*2b40*/  ISETP.GT.AND P5, PT, R5.reuse, 0x48, PT ;  /* 0x000000480500780c */ /* 0x040fe40003fa4270 */
[----:B------:R-:W-:Y:S02]  /*2b50*/  FSEL R78, R78, -INF , P4 ;  /* 0xff8000004e4e7808 */ /* 0x000fe40002000000 */
[----:B------:R-:W-:Y:S02]  /*2b60*/  ISETP.GT.AND P4, PT, R5, 0x49, PT ;  /* 0x000000490500780c */ /* 0x000fe40003f84270 */
[----:B------:R-:W-:Y:S02]  /*2b70*/  FSEL R20, R75, -INF , P3 ;  /* 0xff8000004b147808 */ /* 0x000fe40001800000 */
[----:B------:R-:W-:Y:S01]  /*2b80*/  ISETP.GT.AND P3, PT, R5, 0x50, PT ;  /* 0x000000500500780c */ /* 0x000fe20003f64270 */
[----:B------:R-:W-:-:S02]  /*2b90*/  WARPGROUP.DEPBAR.LE gsb0, 0x0 ;  /* 0x00008000000079c5 */ /* 0x000fc40000010000 */
        /* <DEDUP_REMOVED lines=10> */
[----:B------:R-:W-:Y:S02]  /*2c40*/  FMNMX.FTZ R3, R128, R3, !PT ;  /* 0x0000000380037209 */ /* 0x000fe40007810000 */
[----:B------:R-:W-:Y:S02]  /*2c50*/  FSEL R58, R58, -INF , P2 ;  /* 0xff8000003a3a7808 */ /* 0x000fe40001000000 */
[----:B------:R-:W-:Y:S02]  /*2c60*/  ISETP.GT.AND P2, PT, R5, 0x51, PT ;  /* 0x000000510500780c */ /* 0x000fe40003f44270 */
[----:B------:R-:W-:Y:S02]  /*2c70*/  FMNMX.FTZ R3, R132, R3, !PT ;  /* 0x0000000384037209 */ /* 0x000fe40007810000 */
[----:B------:R-:W-:-:S02]  /*2c80*/  FSEL R62, R62, -INF , P5 ;  /* 0xff8000003e3e7808 */ /* 0x000fc40002800000 */
[----:B------:R-:W-:Y:S01]  /*2c90*/  ISETP.GT.AND P5, PT, R5, 0x59, PT ;  /* 0x000000590500780c */ /* 0x000fe20003fa4270 */
[----:B------:R-:W-:Y:S02]  /*2ca0*/  WARPGROUP.DEPBAR.LE gsb0, 0x0 ;  /* 0x00008000000079c5 */ /* 0x000fe40000010000 */
[----:B------:R-:W-:Y:S01]  /*2cb0*/  WARPGROUP.ARRIVE ;  /* 0x00000000000079c5 */ /* 0x000fe20000000000 */
[----:B------:R-:W-:Y:S02]  /*2cc0*/  FSEL R116, R48, -INF , P3 ;  /* 0xff80000030747808 */ /* 0x000fe40001800000 */
[----:B------:R-:W-:Y:S02]  /*2cd0*/  FSEL R48, R59, -INF , P6 ;  /* 0xff8000003b307808 */ /* 0x000fe40003000000 */
[----:B------:R-:W-:Y:S01]  /*2ce0*/  ISETP.GT.AND P6, PT, R5, 0x58, PT ;  /* 0x000000580500780c */ /* 0x000fe20003fc4270 */
[----:B------:R-:W-:Y:S01]  /*2cf0*/  HGMMA.64x16x16.F32.BF16 R40, gdesc[UR24], R40, gsb0 ;  /* 0x00200000182879f0 */ /* 0x000fe20008001828 */
[----:B------:R-:W-:Y:S01]  /*2d00*/  UMOV UR26, UR5 ;  /* 0x00000005001a7c82 */ /* 0x000fe20008000000 */
[----:B------:R-:W-:Y:S01]  /*2d10*/  UMOV UR27, 0x80000020 ;  /* 0x80000020001b7882 */ /* 0x000fe20000000000 */
[----:B------:R-:W-:-:S02]  /*2d20*/  FSEL R110, R49, -INF , P2 ;  /* 0xff800000316e7808 */ /* 0x000fc40001000000 */
[----:B------:R-:W-:Y:S02]  /*2d30*/  FMNMX.FTZ R3, R116, R3, !PT ;  /* 0x0000000374037209 */ /* 0x000fe40007810000 */
        /* <DEDUP_REMOVED lines=26> */
[C---:B------:R-:W-:Y:S02]  /*2ee0*/  ISETP.GT.AND P1, PT, R5.reuse, 0x71, PT ;  /* 0x000000710500780c */ /* 0x040fe40003f24270 */
[----:B------:R-:W-:Y:S02]  /*2ef0*/  FMNMX.FTZ R3, R138, R3, !PT ;  /* 0x000000038a037209 */ /* 0x000fe40007810000 */
[----:B------:R-:W-:Y:S02]  /*2f00*/  FSEL R46, R46, -INF , P2 ;  /* 0xff8000002e2e7808 */ /* 0x000fe40001000000 */
[----:B------:R-:W-:Y:S02]  /*2f10*/  ISETP.GT.AND P2, PT, R5, 0x79, PT ;  /* 0x000000790500780c */ /* 0x000fe40003f44270 */
[----:B------:R-:W-:-:S02]  /*2f20*/  FSEL R42, R42, -INF , P4 ;  /* 0xff8000002a2a7808 */ /* 0x000fc40002000000 */
[----:B------:R-:W-:Y:S02]  /*2f30*/  ISETP.GT.AND P4, PT, R5, 0x81, PT ;  /* 0x000000810500780c */ /* 0x000fe40003f84270 */
[----:B------:R-:W-:Y:S02]  /*2f40*/  FSEL R40, R55, -INF , P5 ;  /* 0xff80000037287808 */ /* 0x000fe40002800000 */
[----:B------:R-:W-:Y:S02]  /*2f50*/  ISETP.GT.AND P5, PT, R5, 0x88, PT ;  /* 0x000000880500780c */ /* 0x000fe40003fa4270 */
[----:B------:R-:W-:Y:S02]  /*2f60*/  P2R R15, PR, RZ, 0x4 ;  /* 0x00000004ff0f7803 */ /* 0x000fe40000000000 */
        /* <DEDUP_REMOVED lines=9> */
[----:B------:R-:W-:Y:S01]  /*3000*/  FMNMX.FTZ R0, R142, R3, !PT ;  /* 0x000000038e007209 */ /* 0x000fe20007810000 */
[----:B------:R-:W-:Y:S01]  /*3010*/  IMAD.U32 R3, RZ, RZ, UR4 ;  /* 0x00000004ff037e24 */ /* 0x000fe2000f8e00ff */
[----:B------:R-:W-:-:S02]  /*3020*/  FSEL R32, R43, -INF , P3 ;  /* 0xff8000002b207808 */ /* 0x000fc40001800000 */
[----:B------:R-:W-:Y:S02]  /*3030*/  FSEL R57, R37, -INF , P2 ;  /* 0xff80000025397808 */ /* 0x000fe40001000000 */
[----:B------:R-:W-:Y:S02]  /*3040*/  FMNMX.FTZ R0, R51, R0, !PT ;  /* 0x0000000033007209 */ /* 0x000fe40007810000 */
[----:B------:R-:W-:Y:S02]  /*3050*/  ISETP.GT.AND P3, PT, R5, 0x80, PT ;  /* 0x000000800500780c */ /* 0x000fe40003f64270 */
[----:B------:R-:W-:Y:S02]  /*3060*/  FMNMX.FTZ R0, R57, R0, !PT ;  /* 0x0000000039007209 */ /* 0x000fe40007810000 */
[----:B------:R-:W-:Y:S02]  /*3070*/  P2R R21, PR, RZ, 0x1 ;  /* 0x00000001ff157803 */ /* 0x000fe40000000000 */
[----:B------:R-:W-:-:S02]  /*3080*/  ISETP.GT.AND P0, PT, R5, 0x69, PT ;  /* 0x000000690500780c */ /* 0x000fc40003f04270 */
[----:B------:R-:W-:-:S04]  /*3090*/  ISETP.GT.AND P1, PT, R5, 0x70, PT ;  /* 0x000000700500780c */ /* 0x000fc80003f24270 */
[----:B------:R-:W-:Y:S02]  /*30a0*/  FSEL R34, R34, -INF , P1 ;  /* 0xff80000022227808 */ /* 0x000fe40000800000 */
[----:B------:R-:W-:Y:S01]  /*30b0*/  ISETP.NE.AND P1, PT, R23, RZ, PT ;  /* 0x000000ff1700720c */ /* 0x000fe20003f25270 */
[----:B------:R-:W-:Y:S02]  /*30c0*/  WARPGROUP.DEPBAR.LE gsb0, 0x0 ;  /* 0x00008000000079c5 */ /* 0x000fe40000010000 */
[----:B------:R-:W-:Y:S02]  /*30d0*/  FSEL R43, R24, -INF , P3 ;  /* 0xff800000182b7808 */ /* 0x000fe40001800000 */
[----:B------:R-:W-:Y:S02]  /*30e0*/  FSEL R55, R25, -INF , P4 ;  /* 0xff80000019377808 */ /* 0x000fe40002000000 */
[----:B------:R-:W-:Y:S02]  /*30f0*/  FMNMX.FTZ R0, R43, R0, !PT ;  /* 0x000000002b007209 */ /* 0x000fe40007810000 */
[----:B------:R-:W-:-:S02]  /*3100*/  FSEL R45, R28, -INF , P5 ;  /* 0xff8000001c2d7808 */ /* 0x000fc40002800000 */
[----:B------:R-:W-:Y:S02]  /*3110*/  FMNMX.FTZ R0, R55, R0, !PT ;  /* 0x0000000037007209 */ /* 0x000fe40007810000 */
[----:B------:R-:W-:Y:S02]  /*3120*/  FSEL R49, R29, -INF , P6 ;  /* 0xff8000001d317808 */ /* 0x000fe40003000000 */
[----:B------:R-:W-:Y:S02]  /*3130*/  FMNMX.FTZ R0, R45, R0, !PT ;  /* 0x000000002d007209 */ /* 0x000fe40007810000 */
[----:B------:R-:W-:Y:S02]  /*3140*/  FSEL R24, R47, -INF , P0 ;  /* 0xff8000002f187808 */ /* 0x000fe40000000000 */
[----:B------:R-:W-:Y:S02]  /*3150*/  FMNMX.FTZ R11, R49, R0, !PT ;  /* 0x00000000310b7209 */ /* 0x000fe40007810000 */
[----:B------:R-:W-:-:S02]  /*3160*/  ISETP.NE.AND P0, PT, R21, RZ, PT ;  /* 0x000000ff1500720c */ /* 0x000fc40003f05270 */
[----:B------:R-:W-:Y:S01]  /*3170*/  FSEL R28, R35, -INF , P1 ;  /* 0xff800000231c7808 */ /* 0x000fe20000800000 */
[----:B------:R-:W0:Y:S01]  /*3180*/  SHFL.BFLY PT, R0, R11, 0x2, 0x1f ;  /* 0x0c401f000b007f89 */ /* 0x000e2200000e0000 */
[----:B------:R-:W-:Y:S02]  /*3190*/  FSEL R38, R38, -INF , P0 ;  /* 0xff80000026267808 */ /* 0x000fe40000000000 */
[----:B------:R-:W-:Y:S02]  /*31a0*/  FSEL R26, R26, -INF , P3 ;  /* 0xff8000001a1a7808 */ /* 0x000fe40001800000 */
[----:B------:R-:W-:Y:S02]  /*31b0*/  ISETP.NE.AND P1, PT, R9, RZ, PT ;  /* 0x000000ff0900720c */ /* 0x000fe40003f25270 */
[----:B------:R-:W-:-:S11]  /*31c0*/  ISETP.NE.AND P0, PT, R7, RZ, PT ;  /* 0x000000ff0700720c */ /* 0x000fd60003f05270 */
[----:B------:R-:W-:-:S05]  /*31d0*/  @!P1 VIADD R4, R4, 0x31c40 ;  /* 0x00031c4004049836 */ /* 0x000fca0000000000 */
[----:B------:R-:W-:Y:S02]  /*31e0*/  @!P1 PRMT R4, RZ, 0x654, R4 ;  /* 0x00000654ff049816 */ /* 0x000fe40000000004 */
[----:B0-----:R-:W-:Y:S02]  /*31f0*/  FMNMX.FTZ R13, R11, R0, !PT ;  /* 0x000000000b0d7209 */ /* 0x001fe40007810000 */
[----:B------:R-:W-:Y:S01]  /*3200*/  FMNMX.FTZ R11, R98, R99, !PT ;  /* 0x00000063620b7209 */ /* 0x000fe20007810000 */
[----:B------:R0:W-:Y:S02]  /*3210*/  @!P1 SYNCS.ARRIVE.TRANS64.RED.A1T0 RZ, [R4+URZ], RZ ;  /* 0x000000ff04ff99a7 */ /* 0x0001e4000810043f */
[----:B------:R-:W1:Y:S01]  /*3220*/  SHFL.BFLY PT, R0, R13, 0x1, 0x1f ;  /* 0x0c201f000d007f89 */ /* 0x000e6200000e0000 */
[----:B------:R-:W-:Y:S02]  /*3230*/  FMNMX.FTZ R11, R102, R11, !PT ;  /* 0x0000000b660b7209 */ /* 0x000fe40007810000 */
[----:B-1----:R-:W-:-:S02]  /*3240*/  FMNMX.FTZ R0, R13, R0, !PT ;  /* 0x000000000d007209 */ /* 0x002fc40007810000 */
        /* <DEDUP_REMOVED lines=55> */
[----:B------:R-:W-:-:S02]  /*35c0*/  FFMA.FTZ R45, R45, R3, -R53 ;  /* 0x000000032d2d7223 */ /* 0x000fc40000010835 */
[----:B------:R-:W-:-:S03]  /*35d0*/  FMNMX.FTZ R21, R52, R15, !PT ;  /* 0x0000000f34157209 */ /* 0x000fc60007810000 */
[----:B------:R1:W-:Y:S01]  /*35e0*/  MUFU.EX2 R15, R120 ;  /* 0x00000078000f7308 */ /* 0x0003e20000000800 */
[----:B------:R-:W-:Y:S02]  /*35f0*/  FMNMX.FTZ R21, R50, R21, !PT ;  /* 0x0000001532157209 */ /* 0x000fe40007810000 */
[----:B0-----:R-:W-:Y:S02]  /*3600*/  F2FP.BF16.F32.PACK_AB R4, R76, R5 ;  /* 0x000000054c04723e */ /* 0x001fe400000010ff */
[----:B------:R-:W-:-:S03]  /*3610*/  FMNMX.FTZ R21, R56, R21, !PT ;  /* 0x0000001538157209 */ /* 0x000fc60007810000 */
[----:B------:R-:W-:Y:S01]  /*3620*/  MUFU.EX2 R96, R96 ;  /* 0x0000006000607308 */ /* 0x000fe20000000800 */
[----:B------:R-:W-:Y:S02]  /*3630*/  FMNMX.FTZ R21, R54, R21, !PT ;  /* 0x0000001536157209 */ /* 0x000fe40007810000 */
[----:B-1----:R-:W-:Y:S02]  /*3640*/  FSEL R120, R30, -INF , P5 ;  /* 0xff8000001e787808 */ /* 0x002fe40002800000 */
        /* <DEDUP_REMOVED lines=8> */
[----:B------:R-:W-:Y:S01]  /*36d0*/  FMNMX.FTZ R33, R34, R33, !PT ;  /* 0x0000002122217209 */ /* 0x000fe20007810000 */
[----:B0-----:R-:W-:-:S03]  /*36e0*/  FFMA.FTZ R92, R134, R3, -R53 ;  /* 0x00000003865c7223 */ /* 0x001fc60000010835 */
        /* <DEDUP_REMOVED lines=10> */
[----:B------:R1:W-:Y:S01]  /*3790*/  MUFU.EX2 R33, R37 ;  /* 0x0000002500217308 */ /* 0x0003e20000000800 */
[-CC-:B0-----:R-:W-:Y:S01]  /*37a0*/  FFMA.FTZ R72, R132, R3.reuse, -R53.reuse ;  /* 0x0000000384487223 */ /* 0x181fe20000010835 */
[----:B------:R-:W0:Y:S06]  /*37b0*/  SHFL.BFLY PT, R30, R35, 0x2, 0x1f ;  /* 0x0c401f00231e7f89 */ /* 0x000e2c00000e0000 */
[----:B------:R-:W-:Y:S01]  /*37c0*/  MUFU.EX2 R25, R25 ;  /* 0x0000001900197308 */ /* 0x000fe20000000800 */
[----:B-1----:R-:W-:-:S07]  /*37d0*/  FFMA.FTZ R37, R136, R3, -R53 ;  /* 0x0000000388257223 */ /* 0x002fce0000010835 */
[----:B------:R-:W-:Y:S08]  /*37e0*/  MUFU.EX2 R70, R70 ;  /* 0x0000004600467308 */ /* 0x000ff00000000800 */
[----:B------:R-:W-:Y:S01]  /*37f0*/  MUFU.EX2 R60, R60 ;  /* 0x0000003c003c7308 */ /* 0x000fe20000000800 */
[----:B0-----:R-:W-:Y:S01]  /*3800*/  FMNMX.FTZ R27, R35, R30, !PT ;  /* 0x0000001e231b7209 */ /* 0x001fe20007810000 */
[-CC-:B------:R-:W-:Y:S01]  /*3810*/  FFMA.FTZ R30, R43, R3.reuse, -R53.reuse ;  /* 0x000000032b1e7223 */ /* 0x180fe20000010835 */
[-CC-:B------:R-:W-:Y:S01]  /*3820*/  FFMA.FTZ R35, R140, R3.reuse, -R53.reuse ;  /* 0x000000038c237223 */ /* 0x180fe20000010835 */
[----:B------:R-:W-:-:S02]  /*3830*/  FFMA.FTZ R43, R55, R3, -R53 ;  /* 0x00000003372b7223 */ /* 0x000fc40000010835 */
[----:B------:R-:W0:Y:S02]  /*3840*/  SHFL.BFLY PT, R110, R27, 0x1, 0x1f ;  /* 0x0c201f001b6e7f89 */ /* 0x000e2400000e0000 */
[----:B------:R-:W-:Y:S08]  /*3850*/  MUFU.EX2 R36, R36 ;  /* 0x0000002400247308 */ /* 0x000ff00000000800 */
[----:B------:R-:W-:Y:S08]  /*3860*/  MUFU.EX2 R23, R23 ;  /* 0x0000001700177308 */ /* 0x000ff00000000800 */
[----:B------:R-:W-:Y:S01]  /*3870*/  MUFU.EX2 R68, R68 ;  /* 0x0000004400447308 */ /* 0x000fe20000000800 */
[----:B0-----:R-:W-:Y:S01]  /*3880*/  FMNMX.FTZ R73, R27, R110, !PT ;  /* 0x0000006e1b497209 */ /* 0x001fe20007810000 */
[----:B------:R-:W-:-:S06]  /*3890*/  FFMA.FTZ R110, R49, R3, -R53 ;  /* 0x00000003316e7223 */ /* 0x000fcc0000010835 */
[----:B------:R-:W-:Y:S01]  /*38a0*/  MUFU.EX2 R21, R128 ;  /* 0x0000008000157308 */ /* 0x000fe20000000800 */
[C---:B------:R-:W-:Y:S01]  /*38b0*/  FSETP.NEU.FTZ.AND P2, PT, R73.reuse, -INF , PT ;  /* 0xff8000004900780b */ /* 0x040fe20003f5d000 */
[----:B------:R-:W-:-:S05]  /*38c0*/  FMUL.FTZ R27, R73, R3 ;  /* 0x00000003491b7220 */ /* 0x000fca0000410000 */
[----:B------:R-:W-:Y:S01]  /*38d0*/  FSEL R27, R27, RZ, P2 ;  /* 0x000000ff1b1b7208 */ /* 0x000fe20001000000 */
[----:B------:R-:W-:Y:S01]  /*38e0*/  MUFU.EX2 R72, R72 ;  /* 0x0000004800487308 */ /* 0x000fe20000000800 */
[----:B------:R-:W-:Y:S01]  /*38f0*/  ISETP.GE.AND P2, PT, R64, 0x91, PT ;  /* 0x000000914000780c */ /* 0x000fe20003f46270 */
[----:B------:R-:W-:Y:S02]  /*3900*/  IMAD.MOV.U32 R64, RZ, RZ, R71 ;  /* 0x000000ffff407224 */ /* 0x000fe400078e0047 */
        /* <DEDUP_REMOVED lines=36> */
[-C--:B------:R-:W-:Y:S01]  /*3b50*/  FFMA.FTZ R122, R122, R3.reuse, -R27 ;  /* 0x000000037a7a7223 */ /* 0x080fe2000001081b */
[----:B------:R-:W-:Y:S01]  /*3b60*/  IMAD.MOV.U32 R62, RZ, RZ, R71 ;  /* 0x000000ffff3e7224 */ /* 0x000fe200078e0047 */
[----:B------:R-:W0:Y:S01]  /*3b70*/  MUFU.EX2 R47, R47 ;  /* 0x0000002f002f7308 */ /* 0x000e220000000800 */
[----:B--2---:R-:W-:Y:S01]  /*3b80*/  FADD.FTZ R6, R5, R76 ;  /* 0x0000004c05067221 */ /* 0x004fe20000010000 */
[----:B-1----:R-:W-:Y:S01]  /*3b90*/  FADD.FTZ R8, R102, R67 ;  /* 0x0000004366087221 */ /* 0x002fe20000010000 */
[-CC-:B------:R-:W-:Y:S01]  /*3ba0*/  FFMA.FTZ R67, R32, R3.reuse, -R27.reuse ;  /* 0x0000000320437223 */ /* 0x180fe2000001081b */
[--C-:B------:R-:W-:Y:S01]  /*3bb0*/  FFMA.FTZ R32, R46, R3, -R27.reuse ;  /* 0x000000032e207223 */ /* 0x100fe2000001081b */
[----:B------:R-:W-:Y:S01]  /*3bc0*/  FADD.FTZ R69, R7, R6 ;  /* 0x0000000607457221 */ /* 0x000fe20000010000 */
[----:B------:R-:W-:Y:S01]  /*3bd0*/  F2FP.BF16.F32.PACK_AB R6, R96, R7 ;  /* 0x000000076006723e */ /* 0x000fe200000010ff */
[-C--:B------:R-:W-:Y:S01]  /*3be0*/  FFMA.FTZ R46, R28, R3.reuse, -R27 ;  /* 0x000000031c2e7223 */ /* 0x080fe2000001081b */
[----:B------:R-:W1:Y:S01]  /*3bf0*/  MUFU.EX2 R90, R90 ;  /* 0x0000005a005a7308 */ /* 0x000e620000000800 */
[----:B------:R-:W-:Y:S01]  /*3c00*/  FADD.FTZ R10, R96, R69 ;  /* 0x00000045600a7221 */ /* 0x000fe20000010000 */
[C---:B---3--:R-:W-:Y:S01]  /*3c10*/  FADD.FTZ R8, R65.reuse, R8 ;  /* 0x0000000841087221 */ /* 0x048fe20000010000 */
[----:B------:R-:W-:Y:S01]  /*3c20*/  F2FP.BF16.F32.PACK_AB R7, R65, R102 ;  /* 0x000000664107723e */ /* 0x000fe200000010ff */
[----:B------:R-:W-:Y:S01]  /*3c30*/  FFMA.FTZ R65, R40, R3, -R27 ;  /* 0x0000000328417223 */ /* 0x000fe2000001081b */
[----:B------:R-:W-:Y:S01]  /*3c40*/  FADD.FTZ R69, R9, R10 ;  /* 0x0000000a09457221 */ /* 0x000fe20000010000 */
[----:B------:R-:W-:Y:S01]  /*3c50*/  F2FP.BF16.F32.PACK_AB R5, R99, R98 ;  /* 0x000000626305723e */ /* 0x000fe200000010ff */
[----:B------:R-:W-:Y:S01]  /*3c60*/  IMAD.MOV.U32 R58, RZ, RZ, R71 ;  /* 0x000000ffff3a7224 */ /* 0x000fe200078e0047 */
[----:B------:R-:W2:Y:S01]  /*3c70*/  MUFU.EX2 R49, R49 ;  /* 0x0000003100317308 */ /* 0x000ea20000000800 */
[----:B0-----:R-:W-:Y:S01]  /*3c80*/  FADD.FTZ R75, R47, R8 ;  /* 0x000000082f4b7221 */ /* 0x001fe20000010000 */
[----:B------:R-:W-:Y:S01]  /*3c90*/  FADD.FTZ R8, R88, R69 ;  /* 0x0000004558087221 */ /* 0x000fe20000010000 */
[----:B------:R0:W-:Y:S01]  /*3ca0*/  STSM.16.M88.4 [R2+0x24300], R4 ;  /* 0x0243000402007844 */ /* 0x0001e20000000200 */
[----:B------:R-:W-:-:S02]  /*3cb0*/  IMAD.MOV.U32 R56, RZ, RZ, R71 ;  /* 0x000000ffff387224 */ /* 0x000fc400078e0047 */
[----:B------:R-:W-:Y:S02]  /*3cc0*/  FADD.FTZ R69, R11, R8 ;  /* 0x000000080b457221 */ /* 0x000fe40000010000 */
[----:B------:R-:W3:Y:S01]  /*3cd0*/  MUFU.EX2 R94, R94 ;  /* 0x0000005e005e7308 */ /* 0x000ee20000000800 */
[----:B-1----:R-:W-:Y:S01]  /*3ce0*/  FADD.FTZ R10, R90, R75 ;  /* 0x0000004b5a0a7221 */ /* 0x002fe20000010000 */
[----:B------:R-:W-:-:S04]  /*3cf0*/  FADD.FTZ R8, R44, R69 ;  /* 0x000000452c087221 */ /* 0x000fc80000010000 */
[----:B------:R-:W-:Y:S02]  /*3d00*/  FADD.FTZ R69, R29, R8 ;  /* 0x000000081d457221 */ /* 0x000fe40000010000 */
[----:B------:R-:W1:Y:S01]  /*3d10*/  MUFU.EX2 R51, R51 ;  /* 0x0000003300337308 */ /* 0x000e620000000800 */
[----:B--2---:R-:W-:Y:S01]  /*3d20*/  FADD.FTZ R75, R49, R10 ;  /* 0x0000000a314b7221 */ /* 0x004fe20000010000 */
[C---:B------:R-:W-:Y:S01]  /*3d30*/  FADD.FTZ R8, R80.reuse, R69 ;  /* 0x0000004550087221 */ /* 0x040fe20000010000 */
[----:B0-----:R-:W-:Y:S01]  /*3d40*/  F2FP.BF16.F32.PACK_AB R4, R80, R29 ;  /* 0x0000001d5004723e */ /* 0x001fe200000010ff */
[----:B------:R-:W-:Y:S02]  /*3d50*/  IMAD.MOV.U32 R29, RZ, RZ, R71 ;  /* 0x000000ffff1d7224 */ /* 0x000fe400078e0047 */
[----:B------:R-:W-:Y:S02]  /*3d60*/  FADD.FTZ R69, R25, R8 ;  /* 0x0000000819457221 */ /* 0x000fe40000010000 */
[----:B------:R-:W0:Y:S01]  /*3d70*/  MUFU.EX2 R82, R82 ;  /* 0x0000005200527308 */ /* 0x000e220000000800 */
[----:B---3--:R-:W-:-:S07]  /*3d80*/  FADD.FTZ R10, R94, R75 ;  /* 0x0000004b5e0a7221 */ /* 0x008fce0000010000 */
[----:B------:R-:W2:Y:S01]  /*3d90*/  MUFU.EX2 R12, R12 ;  /* 0x0000000c000c7308 */ /* 0x000ea20000000800 */
[----:B-1----:R-:W-:Y:S01]  /*3da0*/  FADD.FTZ R75, R51, R10 ;  /* 0x0000000a334b7221 */ /* 0x002fe20000010000 */
[----:B------:R-:W-:-:S04]  /*3db0*/  FADD.FTZ R10, R70, R69 ;  /* 0x00000045460a7221 */ /* 0x000fc80000010000 */
[----:B------:R-:W-:Y:S01]  /*3dc0*/  FADD.FTZ R69, R13, R10 ;  /* 0x0000000a0d457221 */ /* 0x000fe20000010000 */
[----:B------:R-:W-:Y:S01]  /*3dd0*/  F2FP.BF16.F32.PACK_AB R10, R44, R11 ;  /* 0x0000000b2c0a723e */ /* 0x000fe200000010ff */
[----:B------:R-:W1:Y:S01]  /*3de0*/  MUFU.EX2 R53, R53 ;  /* 0x0000003500357308 */ /* 0x000e620000000800 */
[----:B0-----:R-:W-:Y:S01]  /*3df0*/  FADD.FTZ R75, R82, R75 ;  /* 0x0000004b524b7221 */ /* 0x001fe20000010000 */
[----:B------:R-:W-:Y:S01]  /*3e00*/  F2FP.BF16.F32.PACK_AB R11, R94, R49 ;  /* 0x000000315e0b723e */ /* 0x000fe200000010ff */
[--C-:B------:R-:W-:Y:S02]  /*3e10*/  IMAD.MOV.U32 R49, RZ, RZ, R71.reuse ;  /* 0x000000ffff317224 */ /* 0x100fe400078e0047 */
[----:B------:R-:W-:-:S03]  /*3e20*/  IMAD.MOV.U32 R44, RZ, RZ, R71 ;  /* 0x000000ffff2c7224 */ /* 0x000fc600078e0047 */
[----:B------:R-:W0:Y:S01]  /*3e30*/  MUFU.EX2 R14, R14 ;  /* 0x0000000e000e7308 */ /* 0x000e220000000800 */
[----:B--2---:R-:W-:-:S07]  /*3e40*/  FADD.FTZ R8, R12, R75 ;  /* 0x0000004b0c087221 */ /* 0x004fce0000010000 */
[----:B------:R-:W2:Y:S01]  /*3e50*/  MUFU.EX2 R55, R55 ;  /* 0x0000003700377308 */ /* 0x000ea20000000800 */
[----:B-1----:R-:W-:Y:S01]  /*3e60*/  FADD.FTZ R27, R53, R8 ;  /* 0x00000008351b7221 */ /* 0x002fe20000010000 */
[----:B------:R-:W-:Y:S02]  /*3e70*/  F2FP.BF16.F32.PACK_AB R8, R88, R9 ;  /* 0x000000095808723e */ /* 0x000fe400000010ff */
[----:B------:R-:W-:-:S04]  /*3e80*/  F2FP.BF16.F32.PACK_AB R9, R90, R47 ;  /* 0x0000002f5a09723e */ /* 0x000fc800000010ff */
[----:B------:R-:W1:Y:S01]  /*3e90*/  MUFU.EX2 R57, R57 ;  /* 0x0000003900397308 */ /* 0x000e620000000800 */
[----:B0-----:R-:W-:Y:S01]  /*3ea0*/  FADD.FTZ R26, R14, R27 ;  /* 0x0000001b0e1a7221 */ /* 0x001fe20000010000 */
[----:B------:R-:W-:Y:S06]  /*3eb0*/  STSM.16.M88.4 [R2+0x25b00], R8 ;  /* 0x025b000802007844 */ /* 0x000fec0000000200 */
[----:B------:R-:W0:Y:S01]  /*3ec0*/  MUFU.EX2 R66, R66 ;  /* 0x0000004200427308 */ /* 0x000e220000000800 */
[----:B--2---:R-:W-:-:S07]  /*3ed0*/  FADD.FTZ R26, R55, R26 ;  /* 0x0000001a371a7221 */ /* 0x004fce0000010000 */
[----:B------:R-:W2:Y:S01]  /*3ee0*/  MUFU.EX2 R20, R20 ;  /* 0x0000001400147308 */ /* 0x000ea20000000800 */
[----:B-1----:R-:W-:-:S07]  /*3ef0*/  FADD.FTZ R7, R57, R26 ;  /* 0x0000001a39077221 */ /* 0x002fce0000010000 */
[----:B------:R1:W-:Y:S01]  /*3f00*/  MUFU.EX2 R28, R42 ;  /* 0x0000002a001c7308 */ /* 0x0003e20000000800 */
[----:B0-----:R-:W-:-:S07]  /*3f10*/  FADD.FTZ R7, R66, R7 ;  /* 0x0000000742077221 */ /* 0x001fce0000010000 */
[----:B------:R-:W0:Y:S01]  /*3f20*/  MUFU.EX2 R59, R59 ;  /* 0x0000003b003b7308 */ /* 0x000e220000000800 */
[----:B-1----:R-:W-:Y:S01]  /*3f30*/  FADD.FTZ R42, R60, R69 ;  /* 0x000000453c2a7221 */ /* 0x002fe20000010000 */
[----:B------:R-:W-:-:S03]  /*3f40*/  IMAD.MOV.U32 R69, RZ, RZ, R71 ;  /* 0x000000ffff457224 */ /* 0x000fc600078e0047 */
[----:B------:R-:W-:Y:S01]  /*3f50*/  FADD.FTZ R5, R15, R42 ;  /* 0x0000002a0f057221 */ /* 0x000fe20000010000 */
[----:B------:R-:W-:Y:S02]  /*3f60*/  IMAD.MOV.U32 R42, RZ, RZ, R71 ;  /* 0x000000ffff2a7224 */ /* 0x000fe400078e0047 */
[----:B------:R-:W1:Y:S01]  /*3f70*/  MUFU.EX2 R48, R48 ;  /* 0x0000003000307308 */ /* 0x000e620000000800 */
[----:B------:R-:W-:Y:S01]  /*3f80*/  FADD.FTZ R6, R36, R5 ;  /* 0x0000000524067221 */ /* 0x000fe20000010000 */
[----:B------:R-:W-:Y:S01]  /*3f90*/  F2FP.BF16.F32.PACK_AB R5, R82, R51 ;  /* 0x000000335205723e */ /* 0x000fe200000010ff */
[--C-:B------:R-:W-:Y:S02]  /*3fa0*/  IMAD.MOV.U32 R51, RZ, RZ, R71.reuse ;  /* 0x000000ffff337224 */ /* 0x100fe400078e0047 */
[----:B------:R-:W-:Y:S01]  /*3fb0*/  FADD.FTZ R27, R23, R6 ;  /* 0x00000006171b7221 */ /* 0x000fe20000010000 */
[----:B------:R-:W-:Y:S01]  /*3fc0*/  F2FP.BF16.F32.PACK_AB R6, R70, R25 ;  /* 0x000000194606723e */ /* 0x000fe200000010ff */
[----:B------:R-:W-:Y:S01]  /*3fd0*/  IMAD.MOV.U32 R70, RZ, RZ, R71 ;  /* 0x000000ffff467224 */ /* 0x000fe200078e0047 */
[----:B------:R-:W3:Y:S01]  /*3fe0*/  MUFU.EX2 R61, R61 ;  /* 0x0000003d003d7308 */ /* 0x000ee20000000800 */
[----:B------:R-:W-:-:S04]  /*3ff0*/  FADD.FTZ R26, R68, R27 ;  /* 0x0000001b441a7221 */ /* 0x000fc80000010000 */
[----:B------:R-:W-:-:S03]  /*4000*/  FADD.FTZ R27, R21, R26 ;  /* 0x0000001a151b7221 */ /* 0x000fc60000010000 */
[----:B------:R-:W4:Y:S01]  /*4010*/  MUFU.EX2 R50, R50 ;  /* 0x0000003200327308 */ /* 0x000f220000000800 */
[----:B------:R-:W-:-:S04]  /*4020*/  FADD.FTZ R26, R72, R27 ;  /* 0x0000001b481a7221 */ /* 0x000fc80000010000 */
[----:B------:R-:W-:-:S03]  /*4030*/  FADD.FTZ R27, R33, R26 ;  /* 0x0000001a211b7221 */ /* 0x000fc60000010000 */
[----:B------:R2:W-:Y:S08]  /*4040*/  MUFU.EX2 R47, R24 ;  /* 0x00000018002f7308 */ /* 0x0005f00000000800 */
[----:B------:R-:W5:Y:S01]  /*4050*/  MUFU.EX2 R108, R108 ;  /* 0x0000006c006c7308 */ /* 0x000f620000000800 */
[----:B--2---:R-:W-:Y:S01]  /*4060*/  FADD.FTZ R24, R20, R7 ;  /* 0x0000000714187221 */ /* 0x004fe20000010000 */
[----:B------:R-:W-:Y:S01]  /*4070*/  F2FP.BF16.F32.PACK_AB R7, R53, R12 ;  /* 0x0000000c3507723e */ /* 0x000fe200000010ff */
[----:B------:R-:W-:Y:S01]  /*4080*/  IMAD.MOV.U32 R53, RZ, RZ, R71 ;  /* 0x000000ffff357224 */ /* 0x000fe200078e0047 */
[----:B------:R-:W-:Y:S01]  /*4090*/  F2FP.BF16.F32.PACK_AB R12, R60, R13 ;  /* 0x0000000d3c0c723e */ /* 0x000fe200000010ff */
[----:B0-----:R-:W-:Y:S01]  /*40a0*/  FADD.FTZ R25, R59, R24 ;  /* 0x000000183b197221 */ /* 0x001fe20000010000 */
[----:B------:R-:W-:Y:S01]  /*40b0*/  F2FP.BF16.F32.PACK_AB R13, R55, R14 ;  /* 0x0000000e370d723e */ /* 0x000fe200000010ff */
[----:B------:R0:W-:Y:S01]  /*40c0*/  STSM.16.M88.4 [R2+0x27300], R4 ;  /* 0x0273000402007844 */ /* 0x0001e20000000200 */
[----:B------:R-:W2:Y:S01]  /*40d0*/  MUFU.EX2 R63, R63 ;  /* 0x0000003f003f7308 */ /* 0x000ea20000000800 */
[----:B-1----:R-:W-:Y:S01]  /*40e0*/  FADD.FTZ R24, R48, R25 ;  /* 0x0000001930187221 */ /* 0x002fe20000010000 */
[----:B------:R-:W-:Y:S01]  /*40f0*/  F2FP.BF16.F32.PACK_AB R14, R36, R15 ;  /* 0x0000000f240e723e */ /* 0x000fe200000010ff */
[--C-:B------:R-:W-:Y:S01]  /*4100*/  IMAD.MOV.U32 R60, RZ, RZ, R71.reuse ;  /* 0x000000ffff3c7224 */ /* 0x100fe200078e0047 */
[----:B------:R-:W-:Y:S01]  /*4110*/  F2FP.BF16.F32.PACK_AB R15, R66, R57 ;  /* 0x00000039420f723e */ /* 0x000fe200000010ff */
[----:B---3--:R-:W-:Y:S01]  /*4120*/  FADD.FTZ R25, R61, R24 ;  /* 0x000000183d197221 */ /* 0x008fe20000010000 */
[----:B------:R-:W-:-:S02]  /*4130*/  IMAD.MOV.U32 R66, RZ, RZ, R71 ;  /* 0x000000ffff427224 */ /* 0x000fc400078e0047 */
[----:B------:R-:W1:Y:S01]  /*4140*/  MUFU.EX2 R41, R41 ;  /* 0x0000002900297308 */ /* 0x000e620000000800 */
[----:B----4-:R-:W-:Y:S01]  /*4150*/  FADD.FTZ R24, R50, R25 ;  /* 0x0000001932187221 */ /* 0x010fe20000010000 */
[C---:B-----5:R-:W-:Y:S01]  /*4160*/  FADD.FTZ R26, R108.reuse, R27 ;  /* 0x0000001b6c1a7221 */ /* 0x060fe20000010000 */
[----:B------:R-:W-:Y:S01]  /*4170*/  STSM.16.M88.4 [R2+0x28b00], R12 ;  /* 0x028b000c02007844 */ /* 0x000fe20000000200 */
[--C-:B------:R-:W-:Y:S02]  /*4180*/  IMAD.MOV.U32 R57, RZ, RZ, R71.reuse ;  /* 0x000000ffff397224 */ /* 0x100fe400078e0047 */
[--C-:B------:R-:W-:Y:S01]  /*4190*/  IMAD.MOV.U32 R55, RZ, RZ, R71.reuse ;  /* 0x000000ffff377224 */ /* 0x100fe200078e0047 */
[----:B0-----:R-:W-:Y:S01]  /*41a0*/  F2FP.BF16.F32.PACK_AB R4, R108, R33 ;  /* 0x000000216c04723e */ /* 0x001fe200000010ff */
[----:B------:R0:W3:Y:S01]  /*41b0*/  MUFU.EX2 R40, R54 ;  /* 0x0000003600287308 */ /* 0x0000e20000000800 */
[----:B--2---:R-:W-:Y:S01]  /*41c0*/  FADD.FTZ R25, R63, R24 ;  /* 0x000000183f197221 */ /* 0x004fe20000010000 */
[----:B------:R-:W-:Y:S01]  /*41d0*/  F2FP.BF16.F32.PACK_AB R24, R68, R23 ;  /* 0x000000174418723e */ /* 0x000fe200000010ff */
[----:B------:R-:W-:-:S02]  /*41e0*/  IMAD.MOV.U32 R68, RZ, RZ, R71 ;  /* 0x000000ffff447224 */ /* 0x000fc400078e0047 */
[----:B------:R-:W-:-:S03]  /*41f0*/  IMAD.MOV.U32 R33, RZ, RZ, R71 ;  /* 0x000000ffff217224 */ /* 0x000fc600078e0047 */
[----:B------:R-:W2:Y:S01]  /*4200*/  MUFU.EX2 R106, R106 ;  /* 0x0000006a006a7308 */ /* 0x000ea20000000800 */
[----:B-1----:R-:W-:Y:S01]  /*4210*/  FADD.FTZ R27, R41, R26 ;  /* 0x0000001a291b7221 */ /* 0x002fe20000010000 */
[----:B------:R-:W-:Y:S01]  /*4220*/  F2FP.BF16.F32.PACK_AB R26, R72, R21 ;  /* 0x00000015481a723e */ /* 0x000fe200000010ff */
[----:B0-----:R-:W-:-:S05]  /*4230*/  IMAD.MOV.U32 R54, RZ, RZ, R71 ;  /* 0x000000ffff367224 */ /* 0x001fca00078e0047 */
[----:B------:R-:W0:Y:S01]  /*4240*/  MUFU.EX2 R65, R65 ;  /* 0x0000004100417308 */ /* 0x000e220000000800 */
[----:B---3--:R-:W-:Y:S01]  /*4250*/  FADD.FTZ R36, R40, R25 ;  /* 0x0000001928247221 */ /* 0x008fe20000010000 */
[----:B------:R-:W-:Y:S01]  /*4260*/  F2FP.BF16.F32.PACK_AB R25, R59, R20 ;  /* 0x000000143b19723e */ /* 0x000fe200000010ff */
[----:B------:R-:W-:-:S05]  /*4270*/  IMAD.MOV.U32 R59, RZ, RZ, R71 ;  /* 0x000000ffff3b7224 */ /* 0x000fca00078e0047 */
[----:B------:R-:W1:Y:S01]  /*4280*/  MUFU.EX2 R39, R39 ;  /* 0x0000002700277308 */ /* 0x000e620000000800 */
[----:B--2---:R-:W-:Y:S01]  /*4290*/  FADD.FTZ R8, R106, R27 ;  /* 0x0000001b6a087221 */ /* 0x004fe20000010000 */
[----:B------:R-:W-:Y:S01]  /*42a0*/  F2FP.BF16.F32.PACK_AB R27, R61, R48 ;  /* 0x000000303d1b723e */ /* 0x000fe200000010ff */
[--C-:B------:R-:W-:Y:S02]  /*42b0*/  IMAD.MOV.U32 R61, RZ, RZ, R71.reuse ;  /* 0x000000ffff3d7224 */ /* 0x100fe400078e0047 */
[--C-:B------:R-:W-:Y:S02]  /*42c0*/  IMAD.MOV.U32 R48, RZ, RZ, R71.reuse ;  /* 0x000000ffff307224 */ /* 0x100fe400078e0047 */
[----:B------:R2:W-:Y:S01]  /*42d0*/  STSM.16.M88.4 [R2+0x2a300], R24 ;  /* 0x02a3001802007844 */ /* 0x0005e20000000200 */
[----:B------:R-:W3:Y:S01]  /*42e0*/  MUFU.EX2 R92, R92 ;  /* 0x0000005c005c7308 */ /* 0x000ee20000000800 */
[----:B0-----:R-:W-:Y:S01]  /*42f0*/  FADD.FTZ R5, R65, R36 ;  /* 0x0000002441057221 */ /* 0x001fe20000010000 */
[----:B------:R-:W-:-:S03]  /*4300*/  IMAD.MOV.U32 R36, RZ, RZ, R71 ;  /* 0x000000ffff247224 */ /* 0x000fc600078e0047 */
[----:B------:R-:W-:Y:S01]  /*4310*/  FADD.FTZ R6, R28, R5 ;  /* 0x000000051c067221 */ /* 0x000fe20000010000 */
[----:B------:R-:W-:Y:S01]  /*4320*/  F2FP.BF16.F32.PACK_AB R5, R63, R50 ;  /* 0x000000323f05723e */ /* 0x000fe200000010ff */
[--C-:B------:R-:W-:Y:S01]  /*4330*/  IMAD.MOV.U32 R63, RZ, RZ, R71.reuse ;  /* 0x000000ffff3f7224 */ /* 0x100fe200078e0047 */
[----:B------:R-:W0:Y:S01]  /*4340*/  MUFU.EX2 R67, R67 ;  /* 0x0000004300437308 */ /* 0x000e220000000800 */
[----:B-1----:R-:W-:Y:S01]  /*4350*/  FADD.FTZ R7, R39, R8 ;  /* 0x0000000827077221 */ /* 0x002fe20000010000 */
[--C-:B------:R-:W-:Y:S02]  /*4360*/  IMAD.MOV.U32 R50, RZ, RZ, R71.reuse ;  /* 0x000000ffff327224 */ /* 0x100fe400078e0047 */
[----:B--2---:R-:W-:-:S04]  /*4370*/  IMAD.MOV.U32 R27, RZ, RZ, R71 ;  /* 0x000000ffff1b7224 */ /* 0x004fc800078e0047 */
[----:B------:R-:W1:Y:S01]  /*4380*/  MUFU.EX2 R37, R37 ;  /* 0x0000002500257308 */ /* 0x000e620000000800 */
[----:B---3--:R-:W-:Y:S01]  /*4390*/  FADD.FTZ R8, R92, R7 ;  /* 0x000000075c087221 */ /* 0x008fe20000010000 */
[--C-:B------:R-:W-:Y:S02]  /*43a0*/  IMAD.MOV.U32 R26, RZ, RZ, R71.reuse ;  /* 0x000000ffff1a7224 */ /* 0x100fe400078e0047 */
[--C-:B------:R-:W-:Y:S02]  /*43b0*/  IMAD.MOV.U32 R25, RZ, RZ, R71.reuse ;  /* 0x000000ffff197224 */ /* 0x100fe400078e0047 */
[--C-:B------:R-:W-:Y:S02]  /*43c0*/  IMAD.MOV.U32 R24, RZ, RZ, R71.reuse ;  /* 0x000000ffff187224 */ /* 0x100fe400078e0047 */
[----:B------:R-:W2:Y:S01]  /*43d0*/  MUFU.EX2 R32, R32 ;  /* 0x0000002000207308 */ /* 0x000ea20000000800 */
[----:B0-----:R-:W-:Y:S01]  /*43e0*/  FADD.FTZ R7, R67, R6 ;  /* 0x0000000643077221 */ /* 0x001fe20000010000 */
[----:B------:R-:W-:Y:S01]  /*43f0*/  F2FP.BF16.F32.PACK_AB R6, R106, R41 ;  /* 0x000000296a06723e */ /* 0x000fe200000010ff */
[----:B------:R-:W-:-:S05]  /*4400*/  IMAD.MOV.U32 R41, RZ, RZ, R71 ;  /* 0x000000ffff297224 */ /* 0x000fca00078e0047 */
[----:B------:R-:W0:Y:S01]  /*4410*/  MUFU.EX2 R100, R100 ;  /* 0x0000006400647308 */ /* 0x000e220000000800 */
[----:B-1----:R-:W-:-:S07]  /*4420*/  FADD.FTZ R9, R37, R8 ;  /* 0x0000000825097221 */ /* 0x002fce0000010000 */
[----:B------:R-:W1:Y:S01]  /*4430*/  MUFU.EX2 R35, R35 ;  /* 0x0000002300237308 */ /* 0x000e620000000800 */
[----:B--2---:R-:W-:Y:S01]  /*4440*/  FADD.FTZ R8, R32, R7 ;  /* 0x0000000720087221 */ /* 0x004fe20000010000 */
[----:B------:R-:W-:Y:S01]  /*4450*/  F2FP.BF16.F32.PACK_AB R7, R65, R40 ;  /* 0x000000284107723e */ /* 0x000fe200000010ff */
[--C-:B------:R-:W-:Y:S02]  /*4460*/  IMAD.MOV.U32 R65, RZ, RZ, R71.reuse ;  /* 0x000000ffff417224 */ /* 0x100fe400078e0047 */
[----:B------:R-:W-:Y:S02]  /*4470*/  IMAD.MOV.U32 R40, RZ, RZ, R71 ;  /* 0x000000ffff287224 */ /* 0x000fe400078e0047 */
[----:B------:R2:W-:Y:S01]  /*4480*/  STSM.16.M88.4 [R2+0x2bb00], R4 ;  /* 0x02bb000402007844 */ /* 0x0005e20000000200 */
[----:B------:R-:W3:Y:S01]  /*4490*/  MUFU.EX2 R34, R34 ;  /* 0x0000002200227308 */ /* 0x000ee20000000800 */
[----:B0-----:R-:W-:Y:S01]  /*44a0*/  FADD.FTZ R10, R100, R9 ;  /* 0x00000009640a7221 */ /* 0x001fe20000010000 */
[----:B------:R-:W-:Y:S01]  /*44b0*/  FADD.FTZ R9, R47, R8 ;  /* 0x000000082f097221 */ /* 0x000fe20000010000 */
[----:B------:R-:W-:Y:S01]  /*44c0*/  F2FP.BF16.F32.PACK_AB R8, R92, R39 ;  /* 0x000000275c08723e */ /* 0x000fe200000010ff */
[----:B------:R-:W-:-:S04]  /*44d0*/  IMAD.MOV.U32 R39, RZ, RZ, R71 ;  /* 0x000000ffff277224 */ /* 0x000fc800078e0047 */
[----:B------:R-:W0:Y:S01]  /*44e0*/  MUFU.EX2 R104, R104 ;  /* 0x0000006800687308 */ /* 0x000e220000000800 */
[----:B-1----:R-:W-:-:S07]  /*44f0*/  FADD.FTZ R11, R35, R10 ;  /* 0x0000000a230b7221 */ /* 0x002fce0000010000 */
[----:B------:R1:W4:Y:S01]  /*4500*/  MUFU.EX2 R105, R46 ;  /* 0x0000002e00697308 */ /* 0x0003220000000800 */
[----:B---3--:R-:W-:Y:S01]  /*4510*/  FADD.FTZ R10, R34, R9 ;  /* 0x00000009220a7221 */ /* 0x008fe20000010000 */
[----:B------:R-:W-:Y:S01]  /*4520*/  F2FP.BF16.F32.PACK_AB R9, R67, R28 ;  /* 0x0000001c4309723e */ /* 0x000fe200000010ff */
[--C-:B------:R-:W-:Y:S02]  /*4530*/  IMAD.MOV.U32 R67, RZ, RZ, R71.reuse ;  /* 0x000000ffff437224 */ /* 0x100fe400078e0047 */
[----:B------:R-:W-:-:S03]  /*4540*/  IMAD.MOV.U32 R28, RZ, RZ, R71 ;  /* 0x000000ffff1c7224 */ /* 0x000fc600078e0047 */
[----:B------:R-:W3:Y:S01]  /*4550*/  MUFU.EX2 R31, R31 ;  /* 0x0000001f001f7308 */ /* 0x000ee20000000800 */
[C---:B0-----:R-:W-:Y:S01]  /*4560*/  FADD.FTZ R12, R104.reuse, R11 ;  /* 0x0000000b680c7221 */ /* 0x041fe20000010000 */
[----:B------:R-:W-:Y:S01]  /*4570*/  F2FP.BF16.F32.PACK_AB R104, R104, R35 ;  /* 0x000000236868723e */ /* 0x000fe200000010ff */
[--C-:B-1----:R-:W-:Y:S02]  /*4580*/  IMAD.MOV.U32 R46, RZ, RZ, R71.reuse ;  /* 0x000000ffff2e7224 */ /* 0x102fe400078e0047 */
[----:B------:R-:W-:-:S03]  /*4590*/  IMAD.MOV.U32 R35, RZ, RZ, R71 ;  /* 0x000000ffff237224 */ /* 0x000fc600078e0047 */
[----:B------:R-:W0:Y:S01]  /*45a0*/  MUFU.EX2 R38, R38 ;  /* 0x0000002600267308 */ /* 0x000e220000000800 */
[C---:B----4-:R-:W-:Y:S01]  /*45b0*/  FADD.FTZ R11, R105.reuse, R10 ;  /* 0x0000000a690b7221 */ /* 0x050fe20000010000 */
[----:B------:R-:W-:Y:S01]  /*45c0*/  F2FP.BF16.F32.PACK_AB R10, R100, R37 ;  /* 0x00000025640a723e */ /* 0x000fe200000010ff */
[--C-:B------:R-:W-:Y:S01]  /*45d0*/  IMAD.MOV.U32 R37, RZ, RZ, R71.reuse ;  /* 0x000000ffff257224 */ /* 0x100fe200078e0047 */
[----:B------:R-:W-:Y:S01]  /*45e0*/  F2FP.BF16.F32.PACK_AB R105, R105, R34 ;  /* 0x000000226969723e */ /* 0x000fe200000010ff */
[----:B------:R-:W-:-:S03]  /*45f0*/  IMAD.MOV.U32 R34, RZ, RZ, R71 ;  /* 0x000000ffff227224 */ /* 0x000fc600078e0047 */
[----:B------:R-:W2:Y:S01]  /*4600*/  MUFU.EX2 R107, R114 ;  /* 0x00000072006b7308 */ /* 0x000ea20000000800 */
[----:B---3--:R-:W-:-:S07]  /*4610*/  FADD.FTZ R15, R31, R12 ;  /* 0x0000000c1f0f7221 */ /* 0x008fce0000010000 */
[----:B------:R-:W1:Y:S01]  /*4620*/  MUFU.EX2 R84, R84 ;  /* 0x0000005400547308 */ /* 0x000e620000000800 */
[----:B0-----:R-:W-:Y:S01]  /*4630*/  FADD.FTZ R12, R38, R11 ;  /* 0x0000000b260c7221 */ /* 0x001fe20000010000 */
[----:B------:R-:W-:Y:S01]  /*4640*/  F2FP.BF16.F32.PACK_AB R11, R47, R32 ;  /* 0x000000202f0b723e */ /* 0x000fe200000010ff */
[--C-:B------:R-:W-:Y:S02]  /*4650*/  IMAD.MOV.U32 R47, RZ, RZ, R71.reuse ;  /* 0x000000ffff2f7224 */ /* 0x100fe400078e0047 */
[--C-:B------:R-:W-:Y:S02]  /*4660*/  IMAD.MOV.U32 R32, RZ, RZ, R71.reuse ;  /* 0x000000ffff207224 */ /* 0x100fe400078e0047 */
[----:B------:R0:W-:Y:S01]  /*4670*/  STSM.16.M88.4 [R2+0x2d300], R8 ;  /* 0x02d3000802007844 */ /* 0x0001e20000000200 */
[----:B------:R-:W3:Y:S01]  /*4680*/  MUFU.EX2 R52, R52 ;  /* 0x0000003400347308 */ /* 0x000ee20000000800 */
[C---:B--2---:R-:W-:Y:S01]  /*4690*/  FADD.FTZ R5, R107.reuse, R12 ;  /* 0x0000000c6b057221 */ /* 0x044fe20000010000 */
[----:B------:R-:W-:Y:S01]  /*46a0*/  F2FP.BF16.F32.PACK_AB R107, R107, R38 ;  /* 0x000000266b6b723e */ /* 0x000fe200000010ff */
[----:B------:R-:W-:-:S05]  /*46b0*/  IMAD.MOV.U32 R38, RZ, RZ, R71 ;  /* 0x000000ffff267224 */ /* 0x000fca00078e0047 */
[----:B------:R-:W2:Y:S01]  /*46c0*/  MUFU.EX2 R30, R30 ;  /* 0x0000001e001e7308 */ /* 0x000ea20000000800 */
[C---:B-1----:R-:W-:Y:S01]  /*46d0*/  FADD.FTZ R15, R84.reuse, R15 ;  /* 0x0000000f540f7221 */ /* 0x042fe20000010000 */
[----:B------:R-:W-:Y:S01]  /*46e0*/  F2FP.BF16.F32.PACK_AB R106, R84, R31 ;  /* 0x0000001f546a723e */ /* 0x000fe200000010ff */
[----:B------:R-:W-:-:S04]  /*46f0*/  IMAD.MOV.U32 R31, RZ, RZ, R71 ;  /* 0x000000ffff1f7224 */ /* 0x000fc800078e0047 */
[----:B------:R0:W-:Y:S01]  /*4700*/  STSM.16.M88.4 [R2+0x2eb00], R104 ;  /* 0x02eb006802007844 */ /* 0x0001e20000000200 */
[----:B------:R-:W1:Y:S01]  /*4710*/  MUFU.EX2 R13, R116 ;  /* 0x00000074000d7308 */ /* 0x000e620000000800 */
[----:B---3--:R-:W-:-:S07]  /*4720*/  FADD.FTZ R6, R52, R5 ;  /* 0x0000000534067221 */ /* 0x008fce0000010000 */
[----:B------:R-:W3:Y:S01]  /*4730*/  MUFU.EX2 R43, R43 ;  /* 0x0000002b002b7308 */ /* 0x000ee20000000800 */
[----:B--2---:R-:W-:-:S07]  /*4740*/  FADD.FTZ R4, R30, R15 ;  /* 0x0000000f1e047221 */ /* 0x004fce0000010000 */
[----:B------:R-:W2:Y:S01]  /*4750*/  MUFU.EX2 R45, R45 ;  /* 0x0000002d002d7308 */ /* 0x000ea20000000800 */
[C---:B-1----:R-:W-:Y:S01]  /*4760*/  FADD.FTZ R5, R13.reuse, R6 ;  /* 0x000000060d057221 */ /* 0x042fe20000010000 */
[----:B------:R-:W-:Y:S01]  /*4770*/  F2FP.BF16.F32.PACK_AB R13, R13, R52 ;  /* 0x000000340d0d723e */ /* 0x000fe200000010ff */
[----:B------:R-:W-:-:S05]  /*4780*/  IMAD.MOV.U32 R52, RZ, RZ, R71 ;  /* 0x000000ffff347224 */ /* 0x000fca00078e0047 */
[----:B------:R-:W1:Y:S01]  /*4790*/  MUFU.EX2 R110, R110 ;  /* 0x0000006e006e7308 */ /* 0x000e620000000800 */
[C---:B---3--:R-:W-:Y:S01]  /*47a0*/  F2FP.BF16.F32.PACK_AB R12, R43.reuse, R30 ;  /* 0x0000001e2b0c723e */ /* 0x048fe200000010ff */
[----:B------:R-:W-:Y:S01]  /*47b0*/  FADD.FTZ R4, R43, R4 ;  /* 0x000000042b047221 */ /* 0x000fe20000010000 */
[--C-:B------:R-:W-:Y:S02]  /*47c0*/  IMAD.MOV.U32 R43, RZ, RZ, R71.reuse ;  /* 0x000000ffff2b7224 */ /* 0x100fe400078e0047 */
[----:B------:R-:W-:-:S03]  /*47d0*/  IMAD.MOV.U32 R30, RZ, RZ, R71 ;  /* 0x000000ffff1e7224 */ /* 0x000fc600078e0047 */
[----:B------:R-:W3:Y:S01]  /*47e0*/  MUFU.EX2 R120, R120 ;  /* 0x0000007800787308 */ /* 0x000ee20000000800 */
[----:B--2---:R-:W-:-:S07]  /*47f0*/  FADD.FTZ R7, R45, R4 ;  /* 0x000000042d077221 */ /* 0x004fce0000010000 */
[----:B------:R-:W2:Y:S01]  /*4800*/  MUFU.EX2 R21, R122 ;  /* 0x0000007a00157308 */ /* 0x000ea20000000800 */
[C---:B-1----:R-:W-:Y:S01]  /*4810*/  F2FP.BF16.F32.PACK_AB R14, R110.reuse, R45 ;  /* 0x0000002d6e0e723e */ /* 0x042fe200000010ff */
[----:B------:R-:W-:Y:S01]  /*4820*/  FADD.FTZ R7, R110, R7 ;  /* 0x000000076e077221 */ /* 0x000fe20000010000 */
[----:B------:R-:W-:Y:S02]  /*4830*/  IMAD.MOV.U32 R45, RZ, RZ, R71 ;  /* 0x000000ffff2d7224 */ /* 0x000fe400078e0047 */
[----:B---3--:R-:W-:Y:S01]  /*4840*/  FADD.FTZ R6, R120, R5 ;  /* 0x0000000578067221 */ /* 0x008fe20000010000 */
[----:B--2---:R-:W-:-:S03]  /*4850*/  F2FP.BF16.F32.PACK_AB R15, R21, R120 ;  /* 0x00000078150f723e */ /* 0x004fc600000010ff */
[----:B------:R-:W-:Y:S02]  /*4860*/  FADD.FTZ R6, R21, R6 ;  /* 0x0000000615067221 */ /* 0x000fe40000010000 */
[----:B------:R0:W-:Y:S01]  /*4870*/  STSM.16.M88.4 [R2+0x30300], R12 ;  /* 0x0303000c02007844 */ /* 0x0001e20000000200 */
[----:B------:R1:W-:Y:S06]  /*4880*/  MEMBAR.ALL.CTA ;  /* 0x0000000000007992 */ /* 0x0003ec0000008000 */
[----:B-1----:R-:W1:Y:S02]  /*4890*/  FENCE.VIEW.ASYNC.S ;  /* 0x00000000000073c6 */ /* 0x002e640000000000 */
[----:B-1----:R-:W-:Y:S01]  /*48a0*/  NOP ;  /* 0x0000000000007918 */ /* 0x002fe20000000000 */
[----:B------:R-:W-:Y:S05]  /*48b0*/  @!P2 BRA `(.L_x_9931) ;  /* 0x00000038002ca947 */ /* 0x000fea0003800000 */
[----:B------:R-:W-:Y:S01]  /*48c0*/  VIADD R4, R22, 0xfffffffe ;  /* 0xfffffffe16047836 */ /* 0x000fe20000000000 */
[----:B------:R-:W-:Y:S01]  /*48d0*/  CS2R R70, SRZ ;  /* 0x0000000000467805 */ /* 0x000fe2000001ff00 */
[----:B0-----:R-:W-:Y:S01]  /*48e0*/  IMAD.MOV.U32 R8, RZ, RZ, R73 ;  /* 0x000000ffff087224 */ /* 0x001fe200078e0049 */
        /* <DEDUP_REMOVED lines=25> */
[----:B------:R-:W-:-:S06]  /*4a80*/  UMOV UR5, UR36 ;  /* 0x0000002400057c82 */ /* 0x000fcc0008000000 */
.L_x_9940:
[----:B------:R-:W-:Y:S01]  /*4a90*/  UIADD3 UR36, UR5, 0x1, URZ ;  /* 0x0000000105247890 */ /* 0x000fe2000fffe03f */
[----:B------:R-:W-:-:S03]  /*4aa0*/  ISETP.NE.AND P3, PT, RZ, UR38, PT ;  /* 0x00000026ff007c0c */ /* 0x000fc6000bf65270 */
[----:B------:R-:W-:-:S04]  /*4ab0*/  UISETP.NE.AND UP0, UPT, UR36, 0x2, UPT ;  /* 0x000000022400788c */ /* 0x000fc8000bf05270 */
[----:B------:R-:W-:Y:S02]  /*4ac0*/  USEL UR4, URZ, 0x1, UP0 ;  /* 0x000000013f047887 */ /* 0x000fe40008000000 */
[----:B------:R-:W-:-:S04]  /*4ad0*/  USEL UR36, UR36, URZ, UP0 ;  /* 0x0000003f24247287 */ /* 0x000fc80008000000 */
[----:B------:R-:W-:Y:S01]  /*4ae0*/  LOP3.LUT R16, R9, UR4, RZ, 0x3c, !PT ;  /* 0x0000000409107c12 */ /* 0x000fe2000f8e3cff */
[----:B------:R-:W-:Y:S07]  /*4af0*/  @P3 BRA `(.L_x_9932) ;  /* 0x0000000000283947 */ /* 0x000fee0003800000 */
[----:B------:R-:W-:Y:S05]  /*4b00*/  @!P0 BRA `(.L_x_9933) ;  /* 0x0000000000048947 */ /* 0x000fea0003800000 */
[----:B------:R-:W-:Y:S01]  /*4b10*/  BPT.TRAP 0x1 ;  /* 0x000000040000795c */ /* 0x000fe20000300000 */
.L_x_9933:
[----:B------:R-:W-:Y:S01]  /*4b20*/  ULEA UR4, UR36, UR37, 0x3 ;  /* 0x0000002524047291 */ /* 0x000fe2000f8e183f */
[----:B------:R-:W-:-:S08]  /*4b30*/  SHF.L.U32 R0, R16, 0x1f, RZ ;  /* 0x0000001f10007819 */ /* 0x000fd000000006ff */
[----:B------:R0:W1:Y:S01]  /*4b40*/  SYNCS.PHASECHK.TRANS64.TRYWAIT P2, [UR4+0x31c30], R0 ;  /* 0x031c3000ff0075a7 */ /* 0x0000620008040144 */
[----:B------:R-:W-:Y:S05]  /*4b50*/  @!P0 BRA `(.L_x_9934) ;  /* 0x0000000000048947 */ /* 0x000fea0003800000 */
[----:B------:R-:W-:Y:S01]  /*4b60*/  BPT.TRAP 0x1 ;  /* 0x000000040000795c */ /* 0x000fe20000300000 */
.L_x_9934:
[----:B-1----:R-:W-:Y:S05]  /*4b70*/  @P2 BRA `(.L_x_9932) ;  /* 0x0000000000082947 */ /* 0x002fea0003800000 */
[----:B------:R-:W1:Y:S02]  /*4b80*/  SYNCS.PHASECHK.TRANS64.TRYWAIT P2, [UR4+0x31c30], R0 ;  /* 0x031c3000ff0075a7 */ /* 0x000e640008040144 */
[----:B-1----:R-:W-:Y:S05]  /*4b90*/  @!P2 BRA `(.L_x_9935) ;  /* 0x00000094004ca947 */ /* 0x002fea0003800000 */
.L_x_9932:
[----:B-1----:R-:W1:Y:S01]  /*4ba0*/  S2R R3, SR_TID.X ;  /* 0x0000000000037919 */ /* 0x002e620000002100 */
[----:B------:R-:W-:Y:S01]  /*4bb0*/  UIMAD UR4, UR36, 0x6c0, UR6 ;  /* 0x000006c0240478a4 */ /* 0x000fe2000f8e0206 */
[----:B------:R-:W-:Y:S01]  /*4bc0*/  UMOV UR31, 0x80000020 ;  /* 0x80000020001f7882 */ /* 0x000fe20000000000 */
[----:B------:R-:W-:Y:S02]  /*4bd0*/  UMOV UR32, UR28 ;  /* 0x0000001c00207c82 */ /* 0x000fe40008000000 */
[----:B------:R-:W-:Y:S01]  /*4be0*/  UIADD3 UR34, UR4, 0x40, URZ ;  /* 0x0000004004227890 */ /* 0x000fe2000fffe03f */
[----:B------:R-:W-:Y:S02]  /*4bf0*/  UMOV UR33, UR29 ;  /* 0x0000001d00217c82 */ /* 0x000fe40008000000 */
        /* <DEDUP_REMOVED lines=19> */
[----:B-1----:R-:W-:Y:S01]  /*4d30*/  SHF.R.U32.HI R3, RZ, 0x7, R3 ;  /* 0x00000007ff037819 */ /* 0x002fe20000011603 */
[----:B------:R-:W-:Y:S01]  /*4d40*/  UMOV UR56, UR28 ;  /* 0x0000001c00387c82 */ /* 0x000fe20008000000 */
[----:B------:R-:W-:Y:S01]  /*4d50*/  UMOV UR57, UR29 ;  /* 0x0000001d00397c82 */ /* 0x000fe20008000000 */
[----:B------:R-:W-:Y:S01]  /*4d60*/  UMOV UR59, 0x80000020 ;  /* 0x80000020003b7882 */ /* 0x000fe20000000000 */
[----:B------:R-:W-:Y:S01]  /*4d70*/  UIADD3 UR7, UR4, 0x200, URZ ;  /* 0x0000020004077890 */ /* 0x000fe2000fffe03f */
[----:B0-----:R-:W-:Y:S01]  /*4d80*/  VIADD R0, R3, 0x8 ;  /* 0x0000000803007836 */ /* 0x001fe20000000000 */
[----:B------:R-:W-:Y:S01]  /*4d90*/  UIADD3 UR10, UR4, 0x2, URZ ;  /* 0x00000002040a7890 */ /* 0x000fe2000fffe03f */
[----:B------:R-:W-:Y:S01]  /*4da0*/  UMOV UR11, 0x80000020 ;  /* 0x80000020000b7882 */ /* 0x000fe20000000000 */
[----:B------:R-:W-:-:S02]  /*4db0*/  UIADD3 UR14, UR4, 0x240, URZ ;  /* 0x00000240040e7890 */ /* 0x000fc4000fffe03f */
[----:B------:R0:W-:Y:S01]  /*4dc0*/  BAR.SYNC.DEFER_BLOCKING R0, 0x100 ;  /* 0x000400000000751d */ /* 0x0001e20000010000 */
[----:B------:R-:W-:Y:S02]  /*4dd0*/  UIADD3 UR18, UR4, 0x242, URZ ;  /* 0x0000024204127890 */ /* 0x000fe4000fffe03f */
[----:B------:R-:W-:Y:S02]  /*4de0*/  UIADD3 UR22, UR4, 0x480, URZ ;  /* 0x0000048004167890 */ /* 0x000fe4000fffe03f */
[----:B------:R-:W-:Y:S01]  /*4df0*/  UIADD3 UR26, UR4, 0x482, URZ ;  /* 0x00000482041a7890 */ /* 0x000fe2000fffe03f */
[----:B------:R-:W-:Y:S01]  /*4e00*/  UMOV UR15, 0x80000020 ;  /* 0x80000020000f7882 */ /* 0x000fe20000000000 */
[----:B------:R-:W-:Y:S01]  /*4e10*/  UMOV UR19, 0x80000020 ;  /* 0x8000002000137882 */ /* 0x000fe20000000000 */
[----:B------:R-:W-:Y:S01]  /*4e20*/  UMOV UR23, 0x80000020 ;  /* 0x8000002000177882 */ /* 0x000fe20000000000 */
[----:B------:R-:W-:Y:S01]  /*4e30*/  UMOV UR27, 0x80000020 ;  /* 0x80000020001b7882 */ /* 0x000fe20000000000 */
        /* <DEDUP_REMOVED lines=314> */
.L_x_9937:
[----:B------:R-:W-:Y:S01]  /*61e0*/  ULEA UR4, UR5, UR37, 0x3 ;  /* 0x0000002505047291 */ /* 0x000fe2000f8e183f */
[----:B------:R-:W-:-:S08]  /*61f0*/  SHF.L.U32 R0, R9, 0x1f, RZ ;  /* 0x0000001f09007819 */ /* 0x000fd000000006ff */
[----:B------:R0:W1:Y:S01]  /*6200*/  SYNCS.PHASECHK.TRANS64.TRYWAIT P2, [UR4+0x31c50], R0 ;  /* 0x031c5000ff0075a7 */ /* 0x0000620008040144 */
[----:B------:R-:W-:Y:S05]  /*6210*/  @!P0 BRA `(.L_x_9938) ;  /* 0x0000000000048947 */ /* 0x000fea0003800000 */
[----:B------:R-:W-:Y:S01]  /*6220*/  BPT.TRAP 0x1 ;  /* 0x000000040000795c */ /* 0x000fe20000300000 */
.L_x_9938:
[----:B-1----:R-:W-:Y:S05]  /*6230*/  @P2 BRA `(.L_x_9936) ;  /* 0x0000000000082947 */ /* 0x002fea0003800000 */
[----:B------:R-:W1:Y:S02]  /*6240*/  SYNCS.PHASECHK.TRANS64.TRYWAIT P2, [UR4+0x31c50], R0 ;  /* 0x031c5000ff0075a7 */ /* 0x000e640008040144 */
[----:B-1----:R-:W-:Y:S05]  /*6250*/  @!P2 BRA `(.L_x_9939) ;  /* 0x0000007c00b4a947 */ /* 0x002fea0003800000 */
.L_x_9936:
[----:B------:R-:W-:Y:S01]  /*6260*/  UIADD3 UR4, UR37, 0x200, URZ ;  /* 0x0000020025047890 */ /* 0x000fe2000fffe03f */
[----:B------:R-:W-:Y:S01]  /*6270*/  WARPGROUP.ARRIVE ;  /* 0x00000000000079c5 */ /* 0x000fe20000000000 */
[----:B------:R-:W-:Y:S01]  /*6280*/  ULOP3.LUT UR7, UR39, 0x10000, URZ, 0xfc, !UPT ;  /* 0x0001000027077892 */ /* 0x000fe2000f8efc3f */
[----:B01----:R-:W-:Y:S01]  /*6290*/  FMNMX.FTZ R0, R136, R5, !PT ;  /* 0x0000000588007209 */ /* 0x003fe20007810000 */
[----:B------:R-:W-:Y:S01]  /*62a0*/  USHF.R.U32.HI UR4, URZ, 0x4, UR4 ;  /* 0x000000043f047899 */ /* 0x000fe20008011604 */
[----:B------:R-:W-:Y:S01]  /*62b0*/  FMNMX.FTZ R22, R138, R8, !PT ;  /* 0x000000088a167209 */ /* 0x000fe20007810000 */
[----:B------:R-:W-:Y:S01]  /*62c0*/  UMOV UR33, 0xc0000010 ;  /* 0xc000001000217882 */ /* 0x000fe20000000000 */
[----:B------:R-:W-:Y:S01]  /*62d0*/  UMOV UR35, 0x80000020 ;  /* 0x8000002000237882 */ /* 0x000fe20000000000 */
[----:B------:R-:W-:Y:S01]  /*62e0*/  ULOP3.LUT UR4, UR4, 0x3fff, URZ, 0xc0, !UPT ;  /* 0x00003fff04047892 */ /* 0x000fe2000f8ec03f */
[----:B------:R-:W-:Y:S01]  /*62f0*/  FMNMX.FTZ R3, R137, R0, !PT ;  /* 0x0000000089037209 */ /* 0x000fe20007810000 */
[----:B------:R-:W-:Y:S01]  /*6300*/  UMOV UR32, UR7 ;  /* 0x0000000700207c82 */ /* 0x000fe20008000000 */
[----:B------:R-:W-:Y:S01]  /*6310*/  FMNMX.FTZ R23, R139, R22, !PT ;  /* 0x000000168b177209 */ /* 0x000fe20007810000 */
[----:B------:R-:W-:Y:S01]  /*6320*/  ULOP3.LUT UR4, UR4, 0x2400000, URZ, 0xfc, !UPT ;  /* 0x0240000004047892 */ /* 0x000fe2000f8efc3f */
[----:B------:R-:W-:-:S03]  /*6330*/  FMNMX.FTZ R0, R140, R3, !PT ;  /* 0x000000038c007209 */ /* 0x000fc60007810000 */
[----:B------:R-:W-:Y:S01]  /*6340*/  UIMAD UR4, UR5, 0x6c0, UR4 ;  /* 0x000006c0050478a4 */ /* 0x000fe2000f8e0204 */
[----:B------:R-:W-:-:S04]  /*6350*/  FMNMX.FTZ R3, R141, R0, !PT ;  /* 0x000000008d037209 */ /* 0x000fc80007810000 */
[----:B------:R-:W-:Y:S02]  /*6360*/  FMNMX.FTZ R0, R128, R3, !PT ;  /* 0x0000000380007209 */ /* 0x000fe40007810000 */
[----:B------:R-:W-:Y:S02]  /*6370*/  UMOV UR34, UR4 ;  /* 0x0000000400227c82 */ /* 0x000fe40008000000 */
[----:B------:R-:W-:Y:S01]  /*6380*/  HGMMA.64x96x16.F32.BF16 R24, gdesc[UR32].tnspB, R24, gsb0 ;  /* 0x41600000201879f0 */ /* 0x000fe20008001818 */
[----:B------:R-:W-:Y:S01]  /*6390*/  UIADD3 UR32, UR7, 0x180, URZ ;  /* 0x0000018007207890 */ /* 0x000fe2000fffe03f */
[----:B------:R-:W-:Y:S01]  /*63a0*/  FMNMX.FTZ R3, R129, R0, !PT ;  /* 0x0000000081037209 */ /* 0x000fe20007810000 */
[----:B------:R-:W-:Y:S01]  /*63b0*/  UIADD3 UR34, UR4, 0x40, URZ ;  /* 0x0000004004227890 */ /* 0x000fe2000fffe03f */
[----:B------:R-:W-:Y:S01]  /*63c0*/  UMOV UR33, 0xc0000010 ;  /* 0xc000001000217882 */ /* 0x000fe20000000000 */
        /* <DEDUP_REMOVED lines=29> */
[----:B------:R-:W-:Y:S01]  /*65a0*/  HGMMA.64x96x16.F32.BF16 R24, gdesc[UR32].tnspB, R24, gsb0 ;  /* 0x41600000201879f0 */ /* 0x000fe20008001818 */
[----:B------:R-:W-:Y:S02]  /*65b0*/  UIADD3 UR32, UR7, 0x300, URZ ;  /* 0x0000030007207890 */ /* 0x000fe4000fffe03f */
[----:B------:R-:W-:Y:S01]  /*65c0*/  UIADD3 UR34, UR4, 0x80, URZ ;  /* 0x0000008004227890 */ /* 0x000fe2000fffe03f */
[----:B------:R-:W-:Y:S01]  /*65d0*/  FMNMX.FTZ R0, R72, R3, !PT ;  /* 0x0000000348007209 */ /* 0x000fe20007810000 */
[----:B------:R-:W-:Y:S01]  /*65e0*/  UMOV UR33, 0xc0000010 ;  /* 0xc000001000217882 */ /* 0x000fe20000000000 */
[----:B------:R-:W-:Y:S02]  /*65f0*/  UMOV UR35, 0x80000020 ;  /* 0x8000002000237882 */ /* 0x000fe40000000000 */
[----:B------:R-:W-:-:S04]  /*6600*/  FMNMX.FTZ R3, R73, R0, !PT ;  /* 0x0000000049037209 */ /* 0x000fc80007810000 */
        /* <DEDUP_REMOVED lines=20> */
[----:B------:R-:W0:Y:S01]  /*6750*/  S2R R141, SR_TID.X ;  /* 0x00000000008d7919 */ /* 0x000e220000002100 */
[----:B------:R1:W-:Y:S01]  /*6760*/  MUFU.EX2 R23, R128 ;  /* 0x0000008000177308 */ /* 0x0003e20000000800 */
[----:B------:R-:W-:Y:S01]  /*6770*/  FFMA.FTZ R9, R136, R3, -R10 ;  /* 0x0000000388097223 */ /* 0x000fe2000001080a */
[----:B------:R-:W-:Y:S01]  /*6780*/  FMNMX.FTZ R121, R131, R120, !PT ;  /* 0x0000007883797209 */ /* 0x000fe20007810000 */
[----:B------:R-:W-:-:S02]  /*6790*/  WARPGROUP.DEPBAR.LE gsb0, 0x0 ;  /* 0x00008000000079c5 */ /* 0x000fc40000010000 */
[----:B------:R-:W-:Y:S01]  /*67a0*/  WARPGROUP.ARRIVE ;  /* 0x00000000000079c5 */ /* 0x000fe20000000000 */
[--C-:B------:R-:W-:Y:S01]  /*67b0*/  FFMA.FTZ R120, R124, R3, -R10.reuse ;  /* 0x000000037c787223 */ /* 0x100fe2000001080a */
[----:B------:R-:W-:Y:S01]  /*67c0*/  FMNMX.FTZ R124, R134, R121, !PT ;  /* 0x00000079867c7209 */ /* 0x000fe20007810000 */
[-CC-:B------:R-:W-:Y:S01]  /*67d0*/  FFMA.FTZ R11, R137, R3.reuse, -R10.reuse ;  /* 0x00000003890b7223 */ /* 0x180fe2000001080a */
[-CC-:B------:R-:W-:Y:S01]  /*67e0*/  FFMA.FTZ R20, R132, R3.reuse, -R10.reuse ;  /* 0x0000000384147223 */ /* 0x180fe2000001080a */
[-CC-:B------:R-:W-:Y:S01]  /*67f0*/  FFMA.FTZ R21, R133, R3.reuse, -R10.reuse ;  /* 0x0000000385157223 */ /* 0x180fe2000001080a */
[----:B------:R-:W-:Y:S01]  /*6800*/  HGMMA.64x96x16.F32.BF16 R24, gdesc[UR32].tnspB, R24, gsb0 ;  /* 0x41600000201879f0 */ /* 0x000fe20008001818 */
[----:B------:R-:W-:Y:S01]  /*6810*/  UIADD3 UR32, UR7, 0x480, URZ ;  /* 0x0000048007207890 */ /* 0x000fe2000fffe03f */
[----:B------:R-:W-:Y:S01]  /*6820*/  FMNMX.FTZ R121, R135, R124, !PT ;  /* 0x0000007c87797209 */ /* 0x000fe20007810000 */
[----:B------:R-:W-:Y:S01]  /*6830*/  UIADD3 UR34, UR4, 0xc0, URZ ;  /* 0x000000c004227890 */ /* 0x000fe2000fffe03f */
[--C-:B------:R-:W-:Y:S01]  /*6840*/  FFMA.FTZ R112, R112, R3, -R10.reuse ;  /* 0x0000000370707223 */ /* 0x100fe2000001080a */
[----:B------:R-:W-:Y:S01]  /*6850*/  UMOV UR33, 0xc0000010 ;  /* 0xc000001000217882 */ /* 0x000fe20000000000 */
[----:B------:R-:W-:Y:S01]  /*6860*/  UMOV UR35, 0x80000020 ;  /* 0x8000002000237882 */ /* 0x000fe20000000000 */
        /* <DEDUP_REMOVED lines=14> */
[----:B0-----:R-:W-:Y:S01]  /*6950*/  SHF.R.U32.HI R140, RZ, 0x7, R141 ;  /* 0x00000007ff8c7819 */ /* 0x001fe2000001168d */
[--C-:B------:R-:W-:Y:S01]  /*6960*/  FFMA.FTZ R101, R101, R3, -R10.reuse ;  /* 0x0000000365657223 */ /* 0x100fe2000001080a */
[----:B------:R-:W-:Y:S01]  /*6970*/  FMNMX.FTZ R124, R114, R125, !PT ;  /* 0x0000007d727c7209 */ /* 0x000fe20007810000 */
[-CC-:B------:R-:W-:Y:S01]  /*6980*/  FFMA.FTZ R88, R88, R3.reuse, -R10.reuse ;  /* 0x0000000358587223 */ /* 0x180fe2000001080a */
[----:B------:R-:W-:Y:S01]  /*6990*/  ISETP.GE.U32.AND P2, PT, R141, 0x180, PT ;  /* 0x000001808d00780c */ /* 0x000fe20003f46070 */
        /* <DEDUP_REMOVED lines=12> */
[----:B------:R-:W-:Y:S01]  /*6a60*/  FFMA.FTZ R77, R77, R3, -R10 ;  /* 0x000000034d4d7223 */ /* 0x000fe2000001080a */
[----:B------:R-:W-:Y:S01]  /*6a70*/  FMNMX.FTZ R124, R106, R125, !PT ;  /* 0x0000007d6a7c7209 */ /* 0x000fe20007810000 */
[----:B------:R0:W-:Y:S03]  /*6a80*/  MUFU.EX2 R121, R129 ;  /* 0x0000008100797308 */ /* 0x0001e60000000800 */
[----:B------:R-:W-:-:S04]  /*6a90*/  FMNMX.FTZ R125, R107, R124, !PT ;  /* 0x0000007c6b7d7209 */ /* 0x000fc80007810000 */
[----:B------:R-:W-:Y:S01]  /*6aa0*/  FMNMX.FTZ R124, R110, R125, !PT ;  /* 0x0000007d6e7c7209 */ /* 0x000fe20007810000 */
[----:B------:R-:W2:Y:S03]  /*6ab0*/  MUFU.EX2 R5, R5 ;  /* 0x0000000500057308 */ /* 0x000ea60000000800 */
[----:B------:R-:W-:-:S04]  /*6ac0*/  FMNMX.FTZ R125, R111, R124, !PT ;  /* 0x0000007c6f7d7209 */ /* 0x000fc80007810000 */
[----:B------:R-:W-:Y:S01]  /*6ad0*/  FMNMX.FTZ R124, R98, R125, !PT ;  /* 0x0000007d627c7209 */ /* 0x000fe20007810000 */
[----:B------:R-:W3:Y:S03]  /*6ae0*/  MUFU.EX2 R9, R9 ;  /* 0x0000000900097308 */ /* 0x000ee60000000800 */
[----:B------:R-:W-:-:S04]  /*6af0*/  FMNMX.FTZ R125, R99, R124, !PT ;  /* 0x0000007c637d7209 */ /* 0x000fc80007810000 */
[----:B------:R-:W-:Y:S01]  /*6b00*/  FMNMX.FTZ R124, R102, R125, !PT ;  /* 0x0000007d667c7209 */ /* 0x000fe20007810000 */
[----:B------:R-:W4:Y:S03]  /*6b10*/  MUFU.EX2 R11, R11 ;  /* 0x0000000b000b7308 */ /* 0x000f260000000800 */
        /* <DEDUP_REMOVED lines=13> */
[----:B------:R-:W-:Y:S02]  /*6bf0*/  WARPGROUP.DEPBAR.LE gsb0, 0x0 ;  /* 0x00008000000079c5 */ /* 0x000fe40000010000 */
[----:B------:R-:W-:Y:S01]  /*6c00*/  WARPGROUP.ARRIVE ;  /* 0x00000000000079c5 */ /* 0x000fe20000000000 */
[----:B------:R-:W-:Y:S01]  /*6c10*/  FMNMX.FTZ R124, R74, R125, !PT ;  /* 0x0000007d4a7c7209 */ /* 0x000fe20007810000 */
[----:B------:R-:W-:Y:S03]  /*6c20*/  MUFU.EX2 R20, R20 ;  /* 0x0000001400147308 */ /* 0x000fe60000000800 */
[----:B------:R-:W-:Y:S01]  /*6c30*/  FMNMX.FTZ R125, R75, R124, !PT ;  /* 0x0000007c4b7d7209 */ /* 0x000fe20007810000 */
[----:B------:R-:W-:Y:S01]  /*6c40*/  HGMMA.64x96x16.F32.BF16 R24, gdesc[UR32].tnspB, R24, gsb0 ;  /* 0x41600000201879f0 */ /* 0x000fe20008001818 */
[----:B------:R-:W-:-:S02]  /*6c50*/  UIADD3 UR32, UR7, 0x600, URZ ;  /* 0x0000060007207890 */ /* 0x000fc4000fffe03f */
[----:B------:R-:W-:Y:S01]  /*6c60*/  UIADD3 UR34, UR4, 0x100, URZ ;  /* 0x0000010004227890 */ /* 0x000fe2000fffe03f */
[----:B------:R-:W-:Y:S01]  /*6c70*/  FMNMX.FTZ R124, R78, R125, !PT ;  /* 0x0000007d4e7c7209 */ /* 0x000fe20007810000 */
[----:B------:R-:W-:Y:S01]  /*6c80*/  UMOV UR33, 0xc0000010 ;  /* 0xc000001000217882 */ /* 0x000fe20000000000 */
[----:B------:R-:W-:Y:S01]  /*6c90*/  UMOV UR35, 0x80000020 ;  /* 0x8000002000237882 */ /* 0x000fe20000000000 */
[----:B------:R-:W-:Y:S01]  /*6ca0*/  MUFU.EX2 R21, R21 ;  /* 0x0000001500157308 */ /* 0x000fe20000000800 */
[----:B------:R-:W-:-:S05]  /*6cb0*/  FMNMX.FTZ R124, R79, R124, !PT ;  /* 0x0000007c4f7c7209 */ /* 0x000fca0007810000 */
[----:B------:R-:W5:Y:S02]  /*6cc0*/  SHFL.BFLY PT, R125, R124, 0x2, 0x1f ;  /* 0x0c401f007c7d7f89 */ /* 0x000f6400000e0000 */
[----:B------:R-:W-:Y:S08]  /*6cd0*/  MUFU.EX2 R22, R22 ;  /* 0x0000001600167308 */ /* 0x000ff00000000800 */
[----:B------:R-:W-:Y:S08]  /*6ce0*/  MUFU.EX2 R120, R120 ;  /* 0x0000007800787308 */ /* 0x000ff00000000800 */
[----:B------:R-:W-:Y:S01]  /*6cf0*/  MUFU.EX2 R112, R112 ;  /* 0x0000007000707308 */ /* 0x000fe20000000800 */
[----:B-----5:R-:W-:Y:S01]  /*6d00*/  FMNMX.FTZ R125, R124, R125, !PT ;  /* 0x0000007d7c7d7209 */ /* 0x020fe20007810000 */
[----:B------:R-:W-:Y:S01]  /*6d10*/  FFMA.FTZ R124, R73, R3, -R10 ;  /* 0x00000003497c7223 */ /* 0x000fe2000001080a */
[----:B------:R-:W-:-:S05]  /*6d20*/  IMAD.U32 R10, RZ, RZ, UR36 ;  /* 0x00000024ff0a7e24 */ /* 0x000fca000f8e00ff */
[----:B------:R-:W-:Y:S01]  /*6d30*/  MUFU.EX2 R113, R113 ;  /* 0x0000007100717308 */ /* 0x000fe20000000800 */
[----:B-1----:R-:W1:Y:S01]  /*6d40*/  SHFL.BFLY PT, R128, R125, 0x1, 0x1f ;  /* 0x0c201f007d807f89 */ /* 0x002e6200000e0000 */
[----:B------:R-:W-:-:S06]  /*6d50*/  @!P1 LEA R10, R10, UR37, 0x3 ;  /* 0x000000250a0a9c11 */ /* 0x000fcc000f8e18ff */
[----:B------:R-:W-:Y:S01]  /*6d60*/  MUFU.EX2 R116, R116 ;  /* 0x0000007400747308 */ /* 0x000fe20000000800 */
[----:B------:R-:W-:-:S05]  /*6d70*/  @!P1 VIADD R10, R10, 0x31c40 ;  /* 0x00031c400a0a9836 */ /* 0x000fca0000000000 */
[----:B------:R-:W-:Y:S02]  /*6d80*/  @!P1 PRMT R10, RZ, 0x654, R10 ;  /* 0x00000654ff0a9816 */ /* 0x000fe4000000000a */
[----:B------:R-:W-:Y:S08]  /*6d90*/  MUFU.EX2 R117, R117 ;  /* 0x0000007500757308 */ /* 0x000ff00000000800 */
[----:B------:R-:W-:Y:S01]  /*6da0*/  MUFU.EX2 R104, R104 ;  /* 0x0000006800687308 */ /* 0x000fe20000000800 */
[----:B-1----:R-:W-:-:S05]  /*6db0*/  FMNMX.FTZ R73, R125, R128, !PT ;  /* 0x000000807d497209 */ /* 0x002fca0007810000 */
[C---:B------:R-:W-:Y:S01]  /*6dc0*/  FADD.FTZ R8, -R73.reuse, R8 ;  /* 0x0000000849087221 */ /* 0x040fe20000010100 */
[-C--:B------:R-:W-:Y:S01]  /*6dd0*/  FMUL.FTZ R128, R73, R3.reuse ;  /* 0x0000000349807220 */ /* 0x080fe20000410000 */
[----:B------:R-:W-:Y:S02]  /*6de0*/  MUFU.EX2 R105, R105 ;  /* 0x0000006900697308 */ /* 0x000fe40000000800 */
[-C--:B------:R-:W-:Y:S01]  /*6df0*/  FMUL.FTZ R8, R8, R3.reuse ;  /* 0x0000000308087220 */ /* 0x080fe20000410000 */
[-CC-:B0-----:R-:W-:Y:S01]  /*6e00*/  FFMA.FTZ R129, R138, R3.reuse, -R128.reuse ;  /* 0x000000038a817223 */ /* 0x181fe20000010880 */
        /* <DEDUP_REMOVED lines=18> */
[----:B------:R-:W-:Y:S01]  /*6f30*/  SEL R8, R8, 0x9, !P2 ;  /* 0x0000000908087807 */ /* 0x000fe20005000000 */
[-CC-:B------:R-:W-:Y:S01]  /*6f40*/  FFMA.FTZ R123, R123, R3.reuse, -R128.reuse ;  /* 0x000000037b7b7223 */ /* 0x180fe20000010880 */
[----:B------:R-:W0:Y:S01]  /*6f50*/  MUFU.EX2 R132, R132 ;  /* 0x0000008400847308 */ /* 0x000e220000000800 */
[-CC-:B------:R-:W-:Y:S01]  /*6f60*/  FFMA.FTZ R114, R114, R3.reuse, -R128.reuse ;  /* 0x0000000372727223 */ /* 0x180fe20000010880 */
[-CC-:B------:R-:W-:Y:S01]  /*6f70*/  FFMA.FTZ R103, R103, R3.reuse, -R128.reuse ;  /* 0x0000000367677223 */ /* 0x180fe20000010880 */
[-CC-:B------:R-:W-:Y:S01]  /*6f80*/  FFMA.FTZ R106, R106, R3.reuse, -R128.reuse ;  /* 0x000000036a6a7223 */ /* 0x180fe20000010880 */
[----:B------:R-:W-:Y:S01]  /*6f90*/  FFMA.FTZ R107, R107, R3, -R128 ;  /* 0x000000036b6b7223 */ /* 0x000fe20000010880 */
[----:B------:R-:W-:-:S02]  /*6fa0*/  WARPGROUP.DEPBAR.LE gsb0, 0x0 ;  /* 0x00008000000079c5 */ /* 0x000fc40000010000 */
[----:B------:R-:W-:Y:S01]  /*6fb0*/  WARPGROUP.ARRIVE ;  /* 0x00000000000079c5 */ /* 0x000fe20000000000 */
[----:B------:R-:W5:Y:S01]  /*6fc0*/  MUFU.EX2 R136, R136 ;  /* 0x0000008800887308 */ /* 0x000f620000000800 */
[-CC-:B------:R-:W-:Y:S01]  /*6fd0*/  FFMA.FTZ R86, R86, R3.reuse, -R128.reuse ;  /* 0x0000000356567223 */ /* 0x180fe20000010880 */
[-CC-:B------:R-:W-:Y:S01]  /*6fe0*/  FFMA.FTZ R87, R87, R3.reuse, -R128.reuse ;  /* 0x0000000357577223 */ /* 0x180fe20000010880 */
[-CC-:B------:R-:W-:Y:S01]  /*6ff0*/  FFMA.FTZ R75, R75, R3.reuse, -R128.reuse ;  /* 0x000000034b4b7223 */ /* 0x180fe20000010880 */
[-CC-:B------:R-:W-:Y:S01]  /*7000*/  FFMA.FTZ R78, R78, R3.reuse, -R128.reuse ;  /* 0x000000034e4e7223 */ /* 0x180fe20000010880 */
[----:B------:R-:W-:Y:S01]  /*7010*/  HGMMA.64x96x16.F32.BF16 R24, gdesc[UR32].tnspB, R24, gsb0 ;  /* 0x41600000201879f0 */ /* 0x000fe20008001818 */
[----:B------:R-:W-:Y:S01]  /*7020*/  UIADD3 UR32, UR7, 0x780, URZ ;  /* 0x0000078007207890 */ /* 0x000fe2000fffe03f */
[----:B------:R-:W-:Y:S01]  /*7030*/  FFMA.FTZ R79, R79, R3, -R128 ;  /* 0x000000034f4f7223 */ /* 0x000fe20000010880 */
[----:B------:R-:W-:Y:S01]  /*7040*/  UIADD3 UR34, UR4, 0x140, URZ ;  /* 0x0000014004227890 */ /* 0x000fe2000fffe03f */
[----:B------:R-:W5:Y:S01]  /*7050*/  MUFU.EX2 R137, R137 ;  /* 0x0000008900897308 */ /* 0x000f620000000800 */
[----:B------:R-:W-:Y:S01]  /*7060*/  UMOV UR33, 0xc0000010 ;  /* 0xc000001000217882 */ /* 0x000fe20000000000 */
[----:B------:R-:W-:Y:S01]  /*7070*/  UMOV UR35, 0x80000020 ;  /* 0x8000002000237882 */ /* 0x000fe20000000000 */
[C---:B------:R-:W-:Y:S01]  /*7080*/  ISETP.GT.AND P2, PT, R4.reuse, RZ, PT ;  /* 0x000000ff0400720c */ /* 0x040fe20003f44270 */
[----:B------:R-:W-:-:S04]  /*7090*/  VIADD R4, R4, 0xffffffff ;  /* 0xffffffff04047836 */ /* 0x000fc80000000000 */
        /* <DEDUP_REMOVED lines=13> */
[----:B------:R-:W-:-:S05]  /*7170*/  WARPGROUP.ARRIVE ;  /* 0x00000000000079c5 */ /* 0x000fca0000000000 */
[----:B------:R-:W5:Y:S01]  /*7180*/  MUFU.EX2 R106, R106 ;  /* 0x0000006a006a7308 */ /* 0x000f620000000800 */
[----:B------:R-:W-:Y:S01]  /*7190*/  HGMMA.64x96x16.F32.BF16 R24, gdesc[UR32].tnspB, R24, gsb0 ;  /* 0x41600000201879f0 */ /* 0x000fe20008001818 */
[----:B------:R-:W-:Y:S02]  /*71a0*/  UIADD3 UR32, UR7, 0x900, URZ ;  /* 0x0000090007207890 */ /* 0x000fe4000fffe03f */
[----:B------:R-:W-:Y:S01]  /*71b0*/  UIADD3 UR34, UR4, 0x180, URZ ;  /* 0x0000018004227890 */ /* 0x000fe2000fffe03f */
[----:B------:R-:W-:Y:S01]  /*71c0*/  UMOV UR33, 0xc0000010 ;  /* 0xc000001000217882 */ /* 0x000fe20000000000 */
[----:B------:R-:W-:Y:S02]  /*71d0*/  UMOV UR35, 0x80000020 ;  /* 0x8000002000237882 */ /* 0x000fe40000000000 */
        /* <DEDUP_REMOVED lines=15> */
[----:B------:R-:W-:Y:S01]  /*72d0*/  HGMMA.64x96x16.F32.BF16 R24, gdesc[UR32].tnspB, R24, gsb0 ;  /* 0x41600000201879f0 */ /* 0x000fe20008001818 */
[----:B------:R-:W-:Y:S02]  /*72e0*/  UIADD3 UR32, UR7, 0xa80, URZ ;  /* 0x00000a8007207890 */ /* 0x000fe4000fffe03f */
[----:B------:R-:W-:-:S04]  /*72f0*/  UIADD3 UR34, UR4, 0x1c0, URZ ;  /* 0x000001c004227890 */ /* 0x000fc8000fffe03f */
[----:B------:R-:W-:Y:S01]  /*7300*/  MUFU.EX2 R81, R81 ;  /* 0x0000005100517308 */ /* 0x000fe20000000800 */
[----:B------:R-:W-:Y:S01]  /*7310*/  UMOV UR33, 0xc0000010 ;  /* 0xc000001000217882 */ /* 0x000fe20000000000 */
[----:B------:R-:W-:-:S06]  /*7320*/  UMOV UR35, 0x80000020 ;  /* 0x8000002000237882 */ /* 0x000fcc0000000000 */
        /* <DEDUP_REMOVED lines=11> */
[----:B------:R-:W-:-:S06]  /*73e0*/  WARPGROUP.ARRIVE ;  /* 0x00000000000079c5 */ /* 0x000fcc0000000000 */
[----:B------:R-:W-:Y:S01]  /*73f0*/  HGMMA.64x96x16.F32.BF16 R24, gdesc[UR32].tnspB, R24, gsb0 ;  /* 0x41600000201879f0 */ /* 0x000fe20008001818 */
[----:B------:R-:W-:Y:S02]  /*7400*/  UIADD3 UR32, UR7, 0xc00, URZ ;  /* 0x00000c0007207890 */ /* 0x000fe4000fffe03f */
[----:B------:R-:W-:Y:S01]  /*7410*/  UIADD3 UR34, UR4, 0x200, URZ ;  /* 0x0000020004227890 */ /* 0x000fe2000fffe03f */
[----:B------:R-:W-:Y:S01]  /*7420*/  UMOV UR33, 0xc0000010 ;  /* 0xc000001000217882 */ /* 0x000fe20000000000 */
[----:B------:R-:W-:Y:S01]  /*7430*/  UMOV UR35, 0x80000020 ;  /* 0x8000002000237882 */ /* 0x000fe20000000000 */
[----:B------:R-:W-:Y:S02]  /*7440*/  WARPGROUP.DEPBAR.LE gsb0, 0x0 ;  /* 0x00008000000079c5 */ /* 0x000fe40000010000 */
[----:B------:R-:W-:-:S06]  /*7450*/  WARPGROUP.ARRIVE ;  /* 0x00000000000079c5 */ /* 0x000fcc0000000000 */
[----:B------:R-:W-:Y:S03]  /*7460*/  HGMMA.64x96x16.F32.BF16 R24, gdesc[UR32].tnspB, R24, gsb0 ;  /* 0x41600000201879f0 */ /* 0x000fe60008001818 */
[----:B------:R-:W-:Y:S02]  /*7470*/  WARPGROUP.DEPBAR.LE gsb0, 0x0 ;  /* 0x00008000000079c5 */ /* 0x000fe40000010000 */
[----:B------:R3:W-:Y:S06]  /*7480*/  BAR.ARV R8, 0x100 ;  /* 0x000400080000751d */ /* 0x0007ec0000002000 */
[----:B------:R-:W-:Y:S01]  /*7490*/  @!P1 SYNCS.ARRIVE.TRANS64.RED.A1T0 RZ, [R10+URZ], RZ ;  /* 0x000000ff0aff99a7 */ /* 0x000fe2000810043f */
[-C--:B--2---:R-:W-:Y:S01]  /*74a0*/  FMUL.FTZ R24, R24, R5.reuse ;  /* 0x0000000518187220 */ /* 0x084fe20000410000 */
[----:B---3--:R-:W-:Y:S01]  /*74b0*/  IMAD.U32 R8, RZ, RZ, UR5 ;  /* 0x00000005ff087e24 */ /* 0x008fe2000f8e00ff */
        /* <DEDUP_REMOVED lines=14> */
[----:B------:R-:W-:Y:S01]  /*75a0*/  @!P1 PRMT R8, RZ, 0x654, R8 ;  /* 0x00000654ff089816 */ /* 0x000fe20000000008 */
        /* <DEDUP_REMOVED lines=10> */
[----:B------:R-:W-:Y:S01]  /*7650*/  FMUL.FTZ R65, R65, R5 ;  /* 0x0000000541417220 */ /* 0x000fe20000410000 */
[----:B--2---:R-:W-:Y:S01]  /*7660*/  FFMA.FTZ R8, R5, R7, R9 ;  /* 0x0000000705087223 */ /* 0x004fe20000010009 */
[-C--:B------:R-:W-:Y:S01]  /*7670*/  FMUL.FTZ R68, R68, R5.reuse ;  /* 0x0000000544447220 */ /* 0x080fe20000410000 */
[----:B------:R2:W3:Y:S01]  /*7680*/  MUFU.EX2 R7, R119 ;  /* 0x0000007700077308 */ /* 0x0004e20000000800 */
[----:B------:R-:W-:Y:S01]  /*7690*/  FMUL.FTZ R69, R69, R5 ;  /* 0x0000000545457220 */ /* 0x000fe20000410000 */
[C---:B----4-:R-:W-:Y:S01]  /*76a0*/  FADD.FTZ R135, R11.reuse, R8 ;  /* 0x000000080b877221 */ /* 0x050fe20000010000 */
[----:B------:R-:W-:Y:S01]  /*76b0*/  F2FP.BF16.F32.PACK_AB R8, R11, R9 ;  /* 0x000000090b08723e */ /* 0x000fe200000010ff */
[----:B-1----:R-:W-:Y:S01]  /*76c0*/  FFMA.FTZ R9, R125, R6, R129 ;  /* 0x000000067d097223 */ /* 0x002fe20000010081 */
[-C--:B------:R-:W-:Y:S01]  /*76d0*/  FMUL.FTZ R26, R26, R125.reuse ;  /* 0x0000007d1a1a7220 */ /* 0x080fe20000410000 */
[----:B------:R-:W-:Y:S01]  /*76e0*/  FADD.FTZ R10, R12, R135 ;  /* 0x000000870c0a7221 */ /* 0x000fe20000010000 */
[----:B------:R-:W-:Y:S01]  /*76f0*/  FMUL.FTZ R27, R27, R125 ;  /* 0x0000007d1b1b7220 */ /* 0x000fe20000410000 */
[C---:B0-----:R-:W-:Y:S01]  /*7700*/  FADD.FTZ R11, R132.reuse, R9 ;  /* 0x00000009840b7221 */ /* 0x041fe20000010000 */
[----:B------:R-:W-:Y:S01]  /*7710*/  F2FP.BF16.F32.PACK_AB R9, R132, R129 ;  /* 0x000000818409723e */ /* 0x000fe200000010ff */
[C---:B------:R-:W-:Y:S01]  /*7720*/  FADD.FTZ R111, R13.reuse, R10 ;  /* 0x0000000a0d6f7221 */ /* 0x040fe20000010000 */
[----:B------:R-:W-:Y:S01]  /*7730*/  F2FP.BF16.F32.PACK_AB R10, R13, R12 ;  /* 0x0000000c0d0a723e */ /* 0x000fe200000010ff */
[----:B-----5:R-:W-:Y:S01]  /*7740*/  FADD.FTZ R132, R136, R11 ;  /* 0x0000000b88847221 */ /* 0x020fe20000010000 */
[-CC-:B------:R-:W-:Y:S01]  /*7750*/  FFMA.FTZ R12, R98, R3.reuse, -R128.reuse ;  /* 0x00000003620c7223 */ /* 0x180fe20000010880 */
[-C--:B------:R-:W-:Y:S01]  /*7760*/  FFMA.FTZ R13, R90, R3.reuse, -R128 ;  /* 0x000000035a0d7223 */ /* 0x080fe20000010880 */
[----:B------:R-:W-:Y:S01]  /*7770*/  FADD.FTZ R90, R14, R111 ;  /* 0x0000006f0e5a7221 */ /* 0x000fe20000010000 */
[C---:B------:R-:W-:Y:S01]  /*7780*/  FADD.FTZ R132, R137.reuse, R132 ;  /* 0x0000008489847221 */ /* 0x040fe20000010000 */
[----:B------:R0:W1:Y:S01]  /*7790*/  MUFU.EX2 R6, R12 ;  /* 0x0000000c00067308 */ /* 0x0000620000000800 */
[----:B------:R-:W-:Y:S01]  /*77a0*/  F2FP.BF16.F32.PACK_AB R11, R137, R136 ;  /* 0x00000088890b723e */ /* 0x000fe200000010ff */
[----:B--2---:R-:W-:Y:S01]  /*77b0*/  FADD.FTZ R119, R15, R90 ;  /* 0x0000005a0f777221 */ /* 0x004fe20000010000 */
[----:B------:R-:W-:Y:S01]  /*77c0*/  FADD.FTZ R111, R133, R132 ;  /* 0x00000084856f7221 */ /* 0x000fe20000010000 */
[-CC-:B------:R-:W-:Y:S01]  /*77d0*/  FFMA.FTZ R98, R99, R3.reuse, -R128.reuse ;  /* 0x0000000363627223 */ /* 0x180fe20000010880 */
[-CC-:B------:R-:W-:Y:S01]  /*77e0*/  FFMA.FTZ R99, R102, R3.reuse, -R128.reuse ;  /* 0x0000000366637223 */ /* 0x180fe20000010880 */
[----:B------:R-:W-:Y:S01]  /*77f0*/  FADD.FTZ R132, R20, R119 ;  /* 0x0000007714847221 */ /* 0x000fe20000010000 */
[-CC-:B------:R-:W-:Y:S01]  /*7800*/  FFMA.FTZ R102, R95, R3.reuse, -R128.reuse ;  /* 0x000000035f667223 */ /* 0x180fe20000010880 */
[----:B------:R2:W-:Y:S01]  /*7810*/  MUFU.EX2 R90, R103 ;  /* 0x00000067005a7308 */ /* 0x0005e20000000800 */
[-CC-:B0-----:R-:W-:Y:S01]  /*7820*/  FFMA.FTZ R12, R91, R3.reuse, -R128.reuse ;  /* 0x000000035b0c7223 */ /* 0x181fe20000010880 */
[-CC-:B------:R-:W-:Y:S01]  /*7830*/  FFMA.FTZ R91, R94, R3.reuse, -R128.reuse ;  /* 0x000000035e5b7223 */ /* 0x180fe20000010880 */
[----:B------:R-:W-:Y:S01]  /*7840*/  FADD.FTZ R94, R138, R111 ;  /* 0x0000006f8a5e7221 */ /* 0x000fe20000010000 */
[----:B------:R-:W-:Y:S01]  /*7850*/  FFMA.FTZ R95, R82, R3, -R128 ;  /* 0x00000003525f7223 */ /* 0x000fe20000010880 */
[----:B------:R0:W-:Y:S01]  /*7860*/  STSM.16.M88.4 [R2+0x24300], R8 ;  /* 0x0243000802007844 */ /* 0x0001e20000000200 */
[----:B------:R-:W-:Y:S01]  /*7870*/  FMUL.FTZ R30, R30, R125 ;  /* 0x0000007d1e1e7220 */ /* 0x000fe20000410000 */
[----:B------:R-:W-:Y:S01]  /*7880*/  FADD.FTZ R111, R131, R94 ;  /* 0x0000005e836f7221 */ /* 0x000fe20000010000 */
[----:B------:R-:W-:Y:S01]  /*7890*/  FFMA.FTZ R94, R83, R3, -R128 ;  /* 0x00000003535e7223 */ /* 0x000fe20000010880 */
[----:B------:R-:W-:Y:S01]  /*78a0*/  FADD.FTZ R83, R21, R132 ;  /* 0x0000008415537221 */ /* 0x000fe20000010000 */
[----:B------:R4:W-:Y:S01]  /*78b0*/  MUFU.EX2 R82, R13 ;  /* 0x0000000d00527308 */ /* 0x0009e20000000800 */
[----:B------:R-:W-:Y:S01]  /*78c0*/  FADD.FTZ R111, R134, R111 ;  /* 0x0000006f866f7221 */ /* 0x000fe20000010000 */
[----:B------:R-:W-:Y:S01]  /*78d0*/  FMUL.FTZ R31, R31, R125 ;  /* 0x0000007d1f1f7220 */ /* 0x000fe20000410000 */
[----:B------:R-:W-:Y:S01]  /*78e0*/  FADD.FTZ R132, R22, R83 ;  /* 0x0000005316847221 */ /* 0x000fe20000010000 */
[----:B------:R-:W-:Y:S01]  /*78f0*/  FFMA.FTZ R83, R74, R3, -R128 ;  /* 0x000000034a537223 */ /* 0x000fe20000010880 */
[----:B------:R-:W-:Y:S01]  /*7900*/  FADD.FTZ R136, R130, R111 ;  /* 0x0000006f82887221 */ /* 0x000fe20000010000 */
[-C--:B------:R-:W-:Y:S01]  /*7910*/  FMUL.FTZ R34, R34, R125.reuse ;  /* 0x0000007d22227220 */ /* 0x080fe20000410000 */
[----:B--2---:R-:W-:Y:S01]  /*7920*/  FADD.FTZ R103, R23, R132 ;  /* 0x0000008417677221 */ /* 0x004fe20000010000 */
[----:B------:R2:W-:Y:S01]  /*7930*/  MUFU.EX2 R74, R12 ;  /* 0x0000000c004a7308 */ /* 0x0005e20000000800 */
[----:B------:R-:W-:Y:S01]  /*7940*/  FADD.FTZ R111, R123, R136 ;  /* 0x000000887b6f7221 */ /* 0x000fe20000010000 */
[----:B------:R-:W-:Y:S01]  /*7950*/  FMUL.FTZ R35, R35, R125 ;  /* 0x0000007d23237220 */ /* 0x000fe20000410000 */
[----:B------:R-:W-:Y:S01]  /*7960*/  FADD.FTZ R132, R120, R103 ;  /* 0x0000006778847221 */ /* 0x000fe20000010000 */
[----:B0-----:R-:W-:Y:S01]  /*7970*/  F2FP.BF16.F32.PACK_AB R8, R15, R14 ;  /* 0x0000000e0f08723e */ /* 0x001fe200000010ff */
[----:B------:R-:W-:Y:S01]  /*7980*/  FADD.FTZ R111, R122, R111 ;  /* 0x0000006f7a6f7221 */ /* 0x000fe20000010000 */
[----:B------:R-:W-:Y:S01]  /*7990*/  F2FP.BF16.F32.PACK_AB R10, R21, R20 ;  /* 0x00000014150a723e */ /* 0x000fe200000010ff */
[----:B----4-:R-:W-:Y:S01]  /*79a0*/  FADD.FTZ R13, R121, R132 ;  /* 0x00000084790d7221 */ /* 0x010fe20000010000 */
[----:B------:R0:W-:Y:S01]  /*79b0*/  MUFU.EX2 R20, R102 ;  /* 0x0000006600147308 */ /* 0x0001e20000000800 */
[----:B------:R-:W-:Y:S01]  /*79c0*/  FADD.FTZ R111, R126, R111 ;  /* 0x0000006f7e6f7221 */ /* 0x000fe20000010000 */
[----:B------:R-:W-:Y:S01]  /*79d0*/  F2FP.BF16.F32.PACK_AB R9, R138, R133 ;  /* 0x000000858a09723e */ /* 0x000fe200000010ff */
[----:B------:R-:W-:Y:S01]  /*79e0*/  FADD.FTZ R128, R112, R13 ;  /* 0x0000000d70807221 */ /* 0x000fe20000010000 */
[----:B------:R-:W-:Y:S01]  /*79f0*/  F2FP.BF16.F32.PACK_AB R11, R134, R131 ;  /* 0x00000083860b723e */ /* 0x000fe200000010ff */
[----:B--2---:R-:W-:Y:S01]  /*7a00*/  FADD.FTZ R12, R114, R111 ;  /* 0x0000006f720c7221 */ /* 0x004fe20000010000 */
[C---:B------:R-:W-:Y:S01]  /*7a10*/  F2FP.BF16.F32.PACK_AB R112, R113.reuse, R112 ;  /* 0x000000707170723e */ /* 0x040fe200000010ff */
[----:B------:R-:W-:Y:S01]  /*7a20*/  FADD.FTZ R13, R113, R128 ;  /* 0x00000080710d7221 */ /* 0x000fe20000010000 */
[----:B------:R-:W2:Y:S01]  /*7a30*/  MUFU.EX2 R98, R98 ;  /* 0x0000006200627308 */ /* 0x000ea20000000800 */
[----:B------:R-:W-:Y:S01]  /*7a40*/  FADD.FTZ R12, R127, R12 ;  /* 0x0000000c7f0c7221 */ /* 0x000fe20000010000 */
[----:B------:R4:W-:Y:S01]  /*7a50*/  STSM.16.M88.4 [R2+0x25b00], R8 ;  /* 0x025b000802007844 */ /* 0x0009e20000000200 */
[----:B------:R-:W-:Y:S01]  /*7a60*/  FADD.FTZ R14, R116, R13 ;  /* 0x0000000d740e7221 */ /* 0x000fe20000010000 */
[----:B------:R-:W-:Y:S01]  /*7a70*/  F2FP.BF16.F32.PACK_AB R13, R123, R130 ;  /* 0x000000827b0d723e */ /* 0x000fe200000010ff */
[----:B------:R-:W-:Y:S01]  /*7a80*/  FADD.FTZ R15, R115, R12 ;  /* 0x0000000c730f7221 */ /* 0x000fe20000010000 */
[----:B------:R-:W-:Y:S01]  /*7a90*/  F2FP.BF16.F32.PACK_AB R12, R23, R22 ;  /* 0x00000016170c723e */ /* 0x000fe200000010ff */
[----:B------:R-:W-:Y:S01]  /*7aa0*/  FADD.FTZ R21, R117, R14 ;  /* 0x0000000e75157221 */ /* 0x000fe20000010000 */
[----:B------:R-:W5:Y:S01]  /*7ab0*/  MUFU.EX2 R99, R99 ;  /* 0x0000006300637308 */ /* 0x000f620000000800 */
[----:B------:R-:W-:Y:S01]  /*7ac0*/  FADD.FTZ R15, R118, R15 ;  /* 0x0000000f760f7221 */ /* 0x000fe20000010000 */
[----:B------:R-:W-:Y:S01]  /*7ad0*/  F2FP.BF16.F32.PACK_AB R14, R121, R120 ;  /* 0x00000078790e723e */ /* 0x000fe200000010ff */
[----:B------:R-:W-:Y:S01]  /*7ae0*/  FADD.FTZ R22, R104, R21 ;  /* 0x0000001568167221 */ /* 0x000fe20000010000 */
[C---:B------:R-:W-:Y:S01]  /*7af0*/  F2FP.BF16.F32.PACK_AB R104, R105.reuse, R104 ;  /* 0x000000686968723e */ /* 0x040fe200000010ff */
[----:B0-----:R-:W-:Y:S01]  /*7b00*/  FADD.FTZ R102, R106, R15 ;  /* 0x0000000f6a667221 */ /* 0x001fe20000010000 */
[----:B------:R-:W-:Y:S01]  /*7b10*/  F2FP.BF16.F32.PACK_AB R15, R126, R122 ;  /* 0x0000007a7e0f723e */ /* 0x000fe200000010ff */
[----:B------:R-:W-:Y:S01]  /*7b20*/  FADD.FTZ R21, R105, R22 ;  /* 0x0000001669157221 */ /* 0x000fe20000010000 */
[----:B------:R-:W0:Y:S01]  /*7b30*/  MUFU.EX2 R91, R91 ;  /* 0x0000005b005b7308 */ /* 0x000e220000000800 */
[C---:B------:R-:W-:Y:S01]  /*7b40*/  FADD.FTZ R102, R107.reuse, R102 ;  /* 0x000000666b667221 */ /* 0x040fe20000010000 */
[----:B------:R-:W-:Y:S01]  /*7b50*/  F2FP.BF16.F32.PACK_AB R105, R107, R106 ;  /* 0x0000006a6b69723e */ /* 0x000fe200000010ff */
[----:B------:R-:W-:Y:S01]  /*7b60*/  FADD.FTZ R22, R108, R21 ;  /* 0x000000156c167221 */ /* 0x000fe20000010000 */
[C---:B---3--:R-:W-:Y:S01]  /*7b70*/  F2FP.BF16.F32.PACK_AB R107, R110.reuse, R7 ;  /* 0x000000076e6b723e */ /* 0x048fe200000010ff */
[----:B------:R-:W-:Y:S01]  /*7b80*/  FADD.FTZ R21, R7, R102 ;  /* 0x0000006607157221 */ /* 0x000fe20000010000 */
[----:B------:R3:W-:Y:S01]  /*7b90*/  STSM.16.M88.4 [R2+0x27300], R12 ;  /* 0x0273000c02007844 */ /* 0x0007e20000000200 */
[----:B------:R-:W-:Y:S01]  /*7ba0*/  FADD.FTZ R23, R109, R22 ;  /* 0x000000166d177221 */ /* 0x000fe20000010000 */
[----:B------:R-:W0:Y:S01]  /*7bb0*/  MUFU.EX2 R95, R95 ;  /* 0x0000005f005f7308 */ /* 0x000e220000000800 */
[----:B------:R-:W-:Y:S01]  /*7bc0*/  FADD.FTZ R21, R110, R21 ;  /* 0x000000156e157221 */ /* 0x000fe20000010000 */
[----:B------:R-:W-:Y:S01]  /*7bd0*/  F2FP.BF16.F32.PACK_AB R113, R127, R114 ;  /* 0x000000727f71723e */ /* 0x000fe200000010ff */
[----:B------:R-:W-:Y:S01]  /*7be0*/  FADD.FTZ R22, R96, R23 ;  /* 0x0000001760167221 */ /* 0x000fe20000010000 */
[----:B------:R-:W-:Y:S01]  /*7bf0*/  F2FP.BF16.F32.PACK_AB R96, R97, R96 ;  /* 0x000000606160723e */ /* 0x000fe200000010ff */
[----:B-1----:R-:W-:Y:S01]  /*7c00*/  FADD.FTZ R21, R6, R21 ;  /* 0x0000001506157221 */ /* 0x002fe20000010000 */
[----:B------:R-:W-:Y:S01]  /*7c10*/  F2FP.BF16.F32.PACK_AB R114, R117, R116 ;  /* 0x000000747572723e */ /* 0x000fe200000010ff */
[----:B------:R-:W-:Y:S01]  /*7c20*/  FADD.FTZ R23, R97, R22 ;  /* 0x0000001661177221 */ /* 0x000fe20000010000 */
[----:B------:R-:W1:Y:S01]  /*7c30*/  MUFU.EX2 R94, R94 ;  /* 0x0000005e005e7308 */ /* 0x000e620000000800 */
[C---:B--2---:R-:W-:Y:S01]  /*7c40*/  FADD.FTZ R22, R98.reuse, R21 ;  /* 0x0000001562167221 */ /* 0x044fe20000010000 */
[----:B------:R-:W-:Y:S01]  /*7c50*/  F2FP.BF16.F32.PACK_AB R97, R98, R6 ;  /* 0x000000066261723e */ /* 0x000fe200000010ff */
[----:B------:R-:W-:Y:S01]  /*7c60*/  FADD.FTZ R102, R100, R23 ;  /* 0x0000001764667221 */ /* 0x000fe20000010000 */
[----:B------:R-:W-:Y:S01]  /*7c70*/  F2FP.BF16.F32.PACK_AB R115, R118, R115 ;  /* 0x000000737673723e */ /* 0x000fe200000010ff */
[----:B-----5:R-:W-:Y:S01]  /*7c80*/  FADD.FTZ R21, R99, R22 ;  /* 0x0000001663157221 */ /* 0x020fe20000010000 */
[----:B------:R-:W-:Y:S01]  /*7c90*/  F2FP.BF16.F32.PACK_AB R106, R109, R108 ;  /* 0x0000006c6d6a723e */ /* 0x000fe200000010ff */
[C---:B----4-:R-:W-:Y:S01]  /*7ca0*/  FADD.FTZ R9, R101.reuse, R102 ;  /* 0x0000006665097221 */ /* 0x050fe20000010000 */
[----:B------:R2:W4:Y:S01]  /*7cb0*/  MUFU.EX2 R11, R83 ;  /* 0x00000053000b7308 */ /* 0x0005220000000800 */
[----:B------:R-:W-:Y:S01]  /*7cc0*/  FADD.FTZ R21, R90, R21 ;  /* 0x000000155a157221 */ /* 0x000fe20000010000 */
[----:B------:R-:W-:Y:S01]  /*7cd0*/  F2FP.BF16.F32.PACK_AB R98, R101, R100 ;  /* 0x000000646562723e */ /* 0x000fe200000010ff */
[----:B------:R-:W-:Y:S01]  /*7ce0*/  FADD.FTZ R8, R88, R9 ;  /* 0x0000000958087221 */ /* 0x000fe20000010000 */
[----:B------:R-:W-:Y:S01]  /*7cf0*/  F2FP.BF16.F32.PACK_AB R99, R90, R99 ;  /* 0x000000635a63723e */ /* 0x000fe200000010ff */
[----:B------:R-:W-:Y:S01]  /*7d00*/  FADD.FTZ R21, R82, R21 ;  /* 0x0000001552157221 */ /* 0x000fe20000010000 */
[C---:B------:R-:W-:Y:S01]  /*7d10*/  F2FP.BF16.F32.PACK_AB R88, R89.reuse, R88 ;  /* 0x000000585958723e */ /* 0x040fe200000010ff */
[----:B------:R-:W-:Y:S01]  /*7d20*/  FADD.FTZ R7, R89, R8 ;  /* 0x0000000859077221 */ /* 0x000fe20000010000 */
[----:B---3--:R-:W3:Y:S01]  /*7d30*/  MUFU.EX2 R13, R78 ;  /* 0x0000004e000d7308 */ /* 0x008ee20000000800 */
[C---:B------:R-:W-:Y:S01]  /*7d40*/  FADD.FTZ R6, R74.reuse, R21 ;  /* 0x000000154a067221 */ /* 0x040fe20000010000 */
[----:B------:R-:W-:Y:S01]  /*7d50*/  F2FP.BF16.F32.PACK_AB R89, R74, R82 ;  /* 0x000000524a59723e */ /* 0x000fe200000010ff */
[----:B------:R-:W-:Y:S01]  /*7d60*/  FADD.FTZ R8, R92, R7 ;  /* 0x000000075c087221 */ /* 0x000fe20000010000 */
[----:B------:R-:W-:Y:S01]  /*7d70*/  F2FP.BF16.F32.PACK_AB R90, R93, R92 ;  /* 0x0000005c5d5a723e */ /* 0x000fe200000010ff */
[----:B0-----:R-:W-:Y:S01]  /*7d80*/  FADD.FTZ R7, R91, R6 ;  /* 0x000000065b077221 */ /* 0x001fe20000010000 */
[C---:B------:R-:W-:Y:S01]  /*7d90*/  F2FP.BF16.F32.PACK_AB R91, R20.reuse, R91 ;  /* 0x0000005b145b723e */ /* 0x040fe200000010ff */
[----:B------:R-:W-:Y:S01]  /*7da0*/  FADD.FTZ R9, R93, R8 ;  /* 0x000000085d097221 */ /* 0x000fe20000010000 */
[----:B------:R-:W-:Y:S01]  /*7db0*/  F2FP.BF16.F32.PACK_AB R82, R85, R84 ;  /* 0x000000545552723e */ /* 0x000fe200000010ff */
[----:B------:R-:W-:Y:S01]  /*7dc0*/  FADD.FTZ R6, R20, R7 ;  /* 0x0000000714067221 */ /* 0x000fe20000010000 */
[----:B--2---:R-:W-:Y:S01]  /*7dd0*/  F2FP.BF16.F32.PACK_AB R83, R87, R86 ;  /* 0x000000565753723e */ /* 0x004fe200000010ff */
[----:B------:R-:W-:Y:S01]  /*7de0*/  FADD.FTZ R8, R80, R9 ;  /* 0x0000000950087221 */ /* 0x000fe20000010000 */
[----:B------:R-:W-:Y:S01]  /*7df0*/  F2FP.BF16.F32.PACK_AB R80, R81, R80 ;  /* 0x000000505150723e */ /* 0x000fe200000010ff */
[----:B------:R-:W-:Y:S01]  /*7e00*/  FADD.FTZ R7, R95, R6 ;  /* 0x000000065f077221 */ /* 0x000fe20000010000 */
[----:B------:R-:W-:Y:S01]  /*7e10*/  STSM.16.M88.4 [R2+0x28b00], R112 ;  /* 0x028b007002007844 */ /* 0x000fe20000000200 */
[----:B------:R-:W-:Y:S01]  /*7e20*/  FADD.FTZ R9, R81, R8 ;  /* 0x0000000851097221 */ /* 0x000fe20000010000 */
[C---:B-1----:R-:W-:Y:S01]  /*7e30*/  F2FP.BF16.F32.PACK_AB R81, R94.reuse, R95 ;  /* 0x0000005f5e51723e */ /* 0x042fe200000010ff */
[----:B------:R-:W-:Y:S01]  /*7e40*/  FADD.FTZ R7, R94, R7 ;  /* 0x000000075e077221 */ /* 0x000fe20000010000 */
[----:B------:R-:W-:Y:S01]  /*7e50*/  F2FP.BF16.F32.PACK_AB R10, R77, R76 ;  /* 0x0000004c4d0a723e */ /* 0x000fe200000010ff */
[----:B------:R-:W-:Y:S01]  /*7e60*/  FADD.FTZ R6, R84, R9 ;  /* 0x0000000954067221 */ /* 0x000fe20000010000 */
[----:B----4-:R-:W-:Y:S01]  /*7e70*/  F2FP.BF16.F32.PACK_AB R9, R75, R11 ;  /* 0x0000000b4b09723e */ /* 0x010fe200000010ff */
[----:B------:R-:W-:Y:S01]  /*7e80*/  FADD.FTZ R8, R86, R7 ;  /* 0x0000000756087221 */ /* 0x000fe20000010000 */
[----:B------:R-:W-:Y:S01]  /*7e90*/  STSM.16.M88.4 [R2+0x2a300], R104 ;  /* 0x02a3006802007844 */ /* 0x000fe20000000200 */
[----:B------:R-:W-:Y:S01]  /*7ea0*/  FADD.FTZ R7, R85, R6 ;  /* 0x0000000655077221 */ /* 0x000fe20000010000 */
[-C--:B------:R-:W-:Y:S01]  /*7eb0*/  FMUL.FTZ R38, R38, R125.reuse ;  /* 0x0000007d26267220 */ /* 0x080fe20000410000 */
[----:B------:R-:W-:Y:S01]  /*7ec0*/  FADD.FTZ R8, R87, R8 ;  /* 0x0000000857087221 */ /* 0x000fe20000010000 */
[----:B------:R-:W-:Y:S01]  /*7ed0*/  STSM.16.M88.4 [R2+0x2bb00], R96 ;  /* 0x02bb006002007844 */ /* 0x000fe20000000200 */
[----:B------:R-:W-:Y:S01]  /*7ee0*/  FADD.FTZ R7, R72, R7 ;  /* 0x0000000748077221 */ /* 0x000fe20000010000 */
[----:B------:R-:W-:Y:S01]  /*7ef0*/  FMUL.FTZ R39, R39, R125 ;  /* 0x0000007d27277220 */ /* 0x000fe20000410000 */
[----:B------:R-:W-:Y:S01]  /*7f00*/  FADD.FTZ R6, R11, R8 ;  /* 0x000000080b067221 */ /* 0x000fe20000010000 */
[C---:B------:R-:W-:Y:S01]  /*7f10*/  F2FP.BF16.F32.PACK_AB R8, R124.reuse, R72 ;  /* 0x000000487c08723e */ /* 0x040fe200000010ff */
[----:B------:R-:W-:Y:S01]  /*7f20*/  STSM.16.M88.4 [R2+0x2d300], R88 ;  /* 0x02d3005802007844 */ /* 0x000fe20000000200 */
[----:B---3--:R-:W-:Y:S01]  /*7f30*/  F2FP.BF16.F32.PACK_AB R11, R79, R13 ;  /* 0x0000000d4f0b723e */ /* 0x008fe200000010ff */
[----:B------:R-:W-:Y:S01]  /*7f40*/  FADD.FTZ R7, R124, R7 ;  /* 0x000000077c077221 */ /* 0x000fe20000010000 */
[----:B------:R-:W-:Y:S01]  /*7f50*/  FADD.FTZ R6, R75, R6 ;  /* 0x000000064b067221 */ /* 0x000fe20000010000 */
[----:B------:R-:W-:Y:S01]  /*7f60*/  STSM.16.M88.4 [R2+0x2eb00], R80 ;  /* 0x02eb005002007844 */ /* 0x000fe20000000200 */
[-C--:B------:R-:W-:Y:S01]  /*7f70*/  FMUL.FTZ R42, R42, R125.reuse ;  /* 0x0000007d2a2a7220 */ /* 0x080fe20000410000 */
[----:B------:R-:W-:Y:S01]  /*7f80*/  FADD.FTZ R76, R76, R7 ;  /* 0x000000074c4c7221 */ /* 0x000fe20000010000 */
[----:B------:R-:W-:Y:S01]  /*7f90*/  FADD.FTZ R6, R13, R6 ;  /* 0x000000060d067221 */ /* 0x000fe20000010000 */
[----:B------:R0:W-:Y:S01]  /*7fa0*/  STSM.16.M88.4 [R2+0x30300], R8 ;  /* 0x0303000802007844 */ /* 0x0001e20000000200 */
[-C--:B------:R-:W-:Y:S01]  /*7fb0*/  FMUL.FTZ R43, R43, R125.reuse ;  /* 0x0000007d2b2b7220 */ /* 0x080fe20000410000 */
[----:B------:R-:W-:Y:S01]  /*7fc0*/  FADD.FTZ R7, R77, R76 ;  /* 0x0000004c4d077221 */ /* 0x000fe20000010000 */
[----:B------:R-:W-:Y:S01]  /*7fd0*/  FADD.FTZ R6, R79, R6 ;  /* 0x000000064f067221 */ /* 0x000fe20000010000 */
[----:B------:R-:W-:Y:S01]  /*7fe0*/  @!PT LDS RZ, [RZ] ;  /* 0x00000000fffff984 */ /* 0x000fe20000000800 */
[----:B------:R-:W-:Y:S01]  /*7ff0*/  @!PT LDS RZ, [RZ] ;  /* 0x00000000fffff984 */ /* 0x000fe20000000800 */
[----:B------:R-:W-:Y:S01]  /*8000*/  @!PT LDS RZ, [RZ] ;  /* 0x00000000fffff984 */ /* 0x000fe20000000800 */
[----:B------:R-:W-:Y:S01]  /*8010*/  @!PT LDS RZ, [RZ] ;  /* 0x00000000fffff984 */ /* 0x000fe20000000800 */
[----:B------:R1:W-:Y:S06]  /*8020*/  MEMBAR.ALL.CTA ;  /* 0x0000000000007992 */ /* 0x0003ec0000008000 */
[----:B-1----:R-:W1:Y:S01]  /*8030*/  FENCE.VIEW.ASYNC.S ;  /* 0x00000000000073c6 */ /* 0x002e620000000000 */
        /* <DEDUP_REMOVED lines=14> */
[----:B0-----:R-:W-:-:S02]  /*8120*/  IMAD.MOV.U32 R9, RZ, RZ, R16 ;  /* 0x000000ffff097224 */ /* 0x001fc400078e0010 */
[----:B------:R-:W-:Y:S02]  /*8130*/  IMAD.MOV.U32 R8, RZ, RZ, R73 ;  /* 0x000000ffff087224 */ /* 0x000fe400078e0049 */
[----:B------:R-:W-:Y:S01]  /*8140*/  IMAD.MOV.U32 R5, RZ, RZ, R0 ;  /* 0x000000ffff057224 */ /* 0x000fe200078e0000 */
[----:B-1----:R-:W-:Y:S01]  /*8150*/  NOP ;  /* 0x0000000000007918 */ /* 0x002fe20000000000 */
[----:B------:R-:W-:Y:S05]  /*8160*/  @P2 BRA `(.L_x_9940) ;  /* 0xffffffc800482947 */ /* 0x000fea000383ffff */
.L_x_9931:
[----:B------:R-:W-:Y:S06]  /*8170*/  BAR.ARV 0x8, 0x200 ;  /* 0x0208000000007b1d */ /* 0x000fec0000002000 */
[----:B------:R-:W-:Y:S05]  /*8180*/  @!P0 BRA `(.L_x_9941) ;  /* 0x0000000000048947 */ /* 0x000fea0003800000 */
[----:B------:R-:W-:Y:S01]  /*8190*/  BPT.TRAP 0x1 ;  /* 0x000000040000795c */ /* 0x000fe20000300000 */
.L_x_9941:
[----:B------:R-:W-:Y:S01]  /*81a0*/  ULEA UR12, UR36, UR37, 0x3 ;  /* 0x00000025240c7291 */ /* 0x000fe2000f8e183f */
[----:B------:R-:W-:-:S08]  /*81b0*/  SHF.L.U32 R4, R16, 0x1f, RZ ;  /* 0x0000001f10047819 */ /* 0x000fd000000006ff */
[----:B------:R1:W2:Y:S01]  /*81c0*/  SYNCS.PHASECHK.TRANS64.TRYWAIT P2, [UR12+0x31c50], R4 ;  /* 0x031c5004ff0075a7 */ /* 0x0002a2000804014c */
[----:B------:R-:W-:Y:S05]  /*81d0*/  @!P0 BRA `(.L_x_9942) ;  /* 0x0000000000048947 */ /* 0x000fea0003800000 */
[----:B------:R-:W-:Y:S01]  /*81e0*/  BPT.TRAP 0x1 ;  /* 0x000000040000795c */ /* 0x000fe20000300000 */
.L_x_9942:
[----:B--2---:R-:W-:Y:S05]  /*81f0*/  @P2 BRA `(.L_x_9943) ;  /* 0x0000000000082947 */ /* 0x004fea0003800000 */
[----:B------:R-:W2:Y:S02]  /*8200*/  SYNCS.PHASECHK.TRANS64.TRYWAIT P0, [UR12+0x31c50], R4 ;  /* 0x031c5004ff0075a7 */ /* 0x000ea4000800014c */
[----:B--2---:R-:W-:Y:S05]  /*8210*/  @!P0 BRA `(.L_x_9944) ;  /* 0x0000005c00dc8947 */ /* 0x004fea0003800000 */
.L_x_9943:
[----:B------:R-:W-:Y:S01]  /*8220*/  UIADD3 UR4, UR37, 0x200, URZ ;  /* 0x0000020025047890 */ /* 0x000fe2000fffe03f */
[----:B------:R-:W-:Y:S01]  /*8230*/  WARPGROUP.ARRIVE ;  /* 0x00000000000079c5 */ /* 0x000fe20000000000 */
[----:B------:R-:W-:Y:S01]  /*8240*/  ULOP3.LUT UR6, UR39, 0x10000, URZ, 0xfc, !UPT ;  /* 0x0001000027067892 */ /* 0x000fe2000f8efc3f */
[----:B-12---:R-:W1:Y:S01]  /*8250*/  SHFL.BFLY PT, R4, R7, 0x2, 0x1f ;  /* 0x0c401f0007047f89 */ /* 0x006e6200000e0000 */
[----:B------:R-:W-:-:S03]  /*8260*/  USHF.R.U32.HI UR4, URZ, 0x4, UR4 ;  /* 0x000000043f047899 */ /* 0x000fc60008011604 */
[----:B------:R-:W2:Y:S01]  /*8270*/  S2UR UR5, SR_SWINHI ;  /* 0x00000000000579c3 */ /* 0x000ea20000002f00 */
[----:B------:R-:W-:Y:S01]  /*8280*/  UMOV UR9, 0xc0000010 ;  /* 0xc000001000097882 */ /* 0x000fe20000000000 */
[----:B------:R-:W-:Y:S01]  /*8290*/  UMOV UR11, 0x80000020 ;  /* 0x80000020000b7882 */ /* 0x000fe20000000000 */
[----:B------:R-:W-:Y:S01]  /*82a0*/  ULOP3.LUT UR4, UR4, 0x3fff, URZ, 0xc0, !UPT ;  /* 0x00003fff04047892 */ /* 0x000fe2000f8ec03f */
[----:B0-----:R-:W0:Y:S01]  /*82b0*/  SHFL.BFLY PT, R9, R6, 0x2, 0x1f ;  /* 0x0c401f0006097f89 */ /* 0x001e2200000e0000 */
[----:B------:R-:W-:Y:S01]  /*82c0*/  UMOV UR8, UR6 ;  /* 0x0000000600087c82 */ /* 0x000fe20008000000 */
[----:B------:R-:W-:Y:S01]  /*82d0*/  R2UR UR15, R151 ;  /* 0x00000000970f72ca */ /* 0x000fe200000e0000 */
[----:B------:R-:W-:Y:S01]  /*82e0*/  ULOP3.LUT UR4, UR4, 0x2400000, URZ, 0xfc, !UPT ;  /* 0x0240000004047892 */ /* 0x000fe2000f8efc3f */
[----:B------:R-:W-:Y:S01]  /*82f0*/  R2UR UR17, R152 ;  /* 0x00000000981172ca */ /* 0x000fe200000e0000 */
[----:B------:R-:W-:Y:S01]  /*8300*/  UIADD3 UR7, UR6, 0xc00, URZ ;  /* 0x00000c0006077890 */ /* 0x000fe2000fffe03f */
[----:B------:R-:W-:Y:S01]  /*8310*/  IMAD.MOV.U32 R76, RZ, RZ, -0x800000 ;  /* 0xff800000ff4c7424 */ /* 0x000fe200078e00ff */
[----:B------:R-:W-:Y:S01]  /*8320*/  UIMAD UR4, UR36, 0x6c0, UR4 ;  /* 0x000006c0240478a4 */ /* 0x000fe2000f8e0204 */
[----:B------:R-:W-:Y:S01]  /*8330*/  CS2R R14, SRZ ;  /* 0x00000000000e7805 */ /* 0x000fe2000001ff00 */
[----:B------:R-:W-:Y:S01]  /*8340*/  ULDC UR13, c[0x0][0xc44] ;  /* 0x00031100000d7ab9 */ /* 0x000fe20000000800 */
[----:B------:R-:W-:Y:S01]  /*8350*/  IMAD.MOV.U32 R77, RZ, RZ, -0x800000 ;  /* 0xff800000ff4d7424 */ /* 0x000fe200078e00ff */
[----:B------:R-:W3:Y:S01]  /*8360*/  LDC R22, c[0x0][0xc38] ;  /* 0x00030e00ff167b82 */ /* 0x000ee20000000800 */
[----:B------:R-:W-:-:S02]  /*8370*/  R2UR UR16, R150 ;  /* 0x00000000961072ca */ /* 0x000fc400000e0000 */
[----:B------:R-:W-:Y:S02]  /*8380*/  UMOV UR10, UR4 ;  /* 0x00000004000a7c82 */ /* 0x000fe40008000000 */
[----:B------:R-:W-:Y:S01]  /*8390*/  HGMMA.64x96x16.F32.BF16 R24, gdesc[UR8].tnspB, R24, gsb0 ;  /* 0x41600000081879f0 */ /* 0x000fe20008001818 */
[----:B------:R-:W-:Y:S01]  /*83a0*/  UIADD3 UR8, UR6, 0x180, URZ ;  /* 0x0000018006087890 */ /* 0x000fe2000fffe03f */
[----:B-1----:R-:W-:Y:S01]  /*83b0*/  FADD.FTZ R4, R4, R7 ;  /* 0x0000000704047221 */ /* 0x002fe20000010000 */
[----:B------:R-:W-:Y:S01]  /*83c0*/  UIADD3 UR10, UR4, 0x40, URZ ;  /* 0x00000040040a7890 */ /* 0x000fe2000fffe03f */
[----:B------:R-:W-:Y:S01]  /*83d0*/  IMAD R7, R148, 0x20, R18 ;  /* 0x0000002094077824 */ /* 0x000fe200078e0212 */
[----:B------:R-:W-:Y:S01]  /*83e0*/  UMOV UR9, 0xc0000010 ;  /* 0xc000001000097882 */ /* 0x000fe20000000000 */
[----:B------:R-:W-:Y:S01]  /*83f0*/  UMOV UR11, 0x80000020 ;  /* 0x80000020000b7882 */ /* 0x000fe20000000000 */
[----:B------:R-:W1:Y:S01]  /*8400*/  SHFL.BFLY PT, R5, R4, 0x1, 0x1f ;  /* 0x0c201f0004057f89 */ /* 0x000e6200000e0000 */
[----:B0-----:R-:W-:-:S05]  /*8410*/  FADD.FTZ R9, R9, R6 ;  /* 0x0000000609097221 */ /* 0x001fca0000010000 */
[----:B------:R-:W0:Y:S01]  /*8420*/  SHFL.BFLY PT, R8, R9, 0x1, 0x1f ;  /* 0x0c201f0009087f89 */ /* 0x000e2200000e0000 */
[----:B-1----:R-:W-:-:S05]  /*8430*/  FADD.FTZ R10, R4, R5 ;  /* 0x00000005040a7221 */ /* 0x002fca0000010000 */
[----:B------:R-:W-:Y:S01]  /*8440*/  FSETP.NE.FTZ.AND P0, PT, R10, RZ, PT ;  /* 0x000000ff0a00720b */ /* 0x000fe20003f15000 */
[----:B0-----:R-:W-:-:S05]  /*8450*/  FADD.FTZ R8, R9, R8 ;  /* 0x0000000809087221 */ /* 0x001fca0000010000 */
[----:B------:R-:W-:-:S07]  /*8460*/  FSETP.NE.FTZ.AND P2, PT, R8, RZ, PT ;  /* 0x000000ff0800720b */ /* 0x000fce0003f55000 */
[----:B------:R-:W0:Y:S01]  /*8470*/  @P0 MUFU.LG2 R6, R10 ;  /* 0x0000000a00060308 */ /* 0x000e220000000c00 */
[----:B------:R-:W-:-:S05]  /*8480*/  @P0 FMUL.FTZ R5, R3, 0.69314718246459960938 ;  /* 0x3f31721803050820 */ /* 0x000fca0000410000 */
[----:B------:R-:W-:Y:S02]  /*8490*/  @P2 FMUL.FTZ R3, R3, 0.69314718246459960938 ;  /* 0x3f31721803032820 */ /* 0x000fe40000410000 */
[----:B------:R-:W1:Y:S08]  /*84a0*/  @P2 MUFU.LG2 R4, R8 ;  /* 0x0000000800042308 */ /* 0x000e700000000c00 */
[----:B------:R4:W3:Y:S01]  /*84b0*/  @P0 MUFU.RCP R15, R10 ;  /* 0x0000000a000f0308 */ /* 0x0008e20000001000 */
[----:B0-----:R-:W-:-:S04]  /*84c0*/  @P0 FMUL.FTZ R6, R6, 0.69314718246459960938 ;  /* 0x3f31721806060820 */ /* 0x001fc80000410000 */
[----:B------:R-:W-:Y:S02]  /*84d0*/  @P0 FFMA.FTZ R76, R5, R0, R6 ;  /* 0x00000000054c0223 */ /* 0x000fe40000010006 */
[----:B------:R-:W0:Y:S01]  /*84e0*/  LDC R0, c[0x0][0xbe8] ;  /* 0x0002fa00ff007b82 */ /* 0x000e220000000800 */
[----:B------:R3:W3:Y:S01]  /*84f0*/  @P2 MUFU.RCP R14, R8 ;  /* 0x00000008000e2308 */ /* 0x0006e20000001000 */
[----:B-1----:R-:W-:-:S04]  /*8500*/  @P2 FMUL.FTZ R4, R4, 0.69314718246459960938 ;  /* 0x3f31721804042820 */ /* 0x002fc80000410000 */
[----:B------:R-:W-:Y:S01]  /*8510*/  @P2 FFMA.FTZ R77, R3, R73, R4 ;  /* 0x00000049034d2223 */ /* 0x000fe20000010004 */
[----:B------:R-:W-:Y:S02]  /*8520*/  WARPGROUP.DEPBAR.LE gsb0, 0x0 ;  /* 0x00008000000079c5 */ /* 0x000fe40000010000 */
        /* <DEDUP_REMOVED lines=41> */
[----:B------:R-:W-:-:S03]  /*87c0*/  UIADD3 UR6, UR4, 0x200, URZ ;  /* 0x0000020004067890 */ /* 0x000fc6000fffe03f */
[----:B------:R-:W-:Y:S01]  /*87d0*/  UMOV UR4, UR7 ;  /* 0x0000000700047c82 */ /* 0x000fe20008000000 */
[----:B------:R-:W-:Y:S01]  /*87e0*/  UMOV UR7, 0x80000020 ;  /* 0x8000002000077882 */ /* 0x000fe20000000000 */
[----:B------:R-:W-:Y:S02]  /*87f0*/  WARPGROUP.DEPBAR.LE gsb0, 0x0 ;  /* 0x00008000000079c5 */ /* 0x000fe40000010000 */
[----:B------:R-:W-:-:S06]  /*8800*/  WARPGROUP.ARRIVE ;  /* 0x00000000000079c5 */ /* 0x000fcc0000000000 */
[----:B------:R-:W-:Y:S01]  /*8810*/  HGMMA.64x96x16.F32.BF16 R24, gdesc[UR8].tnspB, R24, gsb0 ;  /* 0x41600000081879f0 */ /* 0x000fe20008001818 */
[----:B------:R-:W-:Y:S01]  /*8820*/  UMOV UR8, UR37 ;  /* 0x0000002500087c82 */ /* 0x000fe20008000000 */
[----:B--2---:R-:W-:Y:S01]  /*8830*/  UMOV UR9, UR5 ;  /* 0x0000000500097c82 */ /* 0x004fe20008000000 */
[----:B------:R-:W-:Y:S01]  /*8840*/  UIADD3 UR5, -UR15, URZ, URZ ;  /* 0x0000003f0f057290 */ /* 0x000fe2000fffe13f */
[----:B------:R-:W-:Y:S01]  /*8850*/  IMAD.U32 R74, RZ, RZ, UR8 ;  /* 0x00000008ff4a7e24 */ /* 0x000fe2000f8e00ff */
[----:B------:R-:W-:Y:S01]  /*8860*/  ULDC.64 UR10, c[0x0][0xb90] ;  /* 0x0002e400000a7ab9 */ /* 0x000fe20000000a00 */
[----:B------:R-:W-:Y:S01]  /*8870*/  IMAD.U32 R75, RZ, RZ, UR9 ;  /* 0x00000009ff4b7e24 */ /* 0x000fe2000f8e00ff */
[----:B------:R-:W-:-:S03]  /*8880*/  UIMAD UR13, UR13, UR5, UR17 ;  /* 0x000000050d0d72a4 */ /* 0x000fc6000f8e0211 */
[----:B------:R-:W-:Y:S01]  /*8890*/  UMOV UR5, 0xc0000010 ;  /* 0xc000001000057882 */ /* 0x000fe20000000000 */
[--C-:B------:R-:W-:Y:S01]  /*88a0*/  IMAD.WIDE R20, R156, 0x2, R74.reuse ;  /* 0x000000029c147825 */ /* 0x100fe200078e024a */
[----:B------:R-:W-:Y:S02]  /*88b0*/  USHF.R.S32.HI UR14, URZ, 0x1f, UR13 ;  /* 0x0000001f3f0e7899 */ /* 0x000fe4000801140d */
[----:B------:R-:W-:Y:S01]  /*88c0*/  UIMAD.WIDE.U32 UR8, UR13, UR10, URZ ;  /* 0x0000000a0d0872a5 */ /* 0x000fe2000f8e003f */
[----:B------:R-:W-:Y:S01]  /*88d0*/  IMAD.WIDE R74, R7, 0x2, R74 ;  /* 0x00000002074a7825 */ /* 0x000fe200078e024a */
[C---:B----4-:R-:W-:Y:S01]  /*88e0*/  IADD3 R10, P2, R20.reuse, 0x6000, RZ ;  /* 0x00006000140a7810 */ /* 0x050fe20007f5e0ff */
[----:B------:R-:W-:Y:S01]  /*88f0*/  UIMAD UR10, UR14, UR10, URZ ;  /* 0x0000000a0e0a72a4 */ /* 0x000fe2000f8e023f */
[----:B------:R-:W-:Y:S02]  /*8900*/  LOP3.LUT R3, R20, 0x180, RZ, 0xc0, !PT ;  /* 0x0000018014037812 */ /* 0x000fe400078ec0ff */
[----:B------:R-:W-:Y:S01]  /*8910*/  LOP3.LUT R5, R10, 0x180, RZ, 0xc0, !PT ;  /* 0x000001800a057812 */ /* 0x000fe200078ec0ff */
[----:B------:R-:W-:Y:S01]  /*8920*/  IMAD.X R79, RZ, RZ, R21, P2 ;  /* 0x000000ffff4f7224 */ /* 0x000fe200010e0615 */
[----:B0-----:R-:W-:Y:S01]  /*8930*/  ISETP.NE.AND P2, PT, R0, 0x1, PT ;  /* 0x000000010000780c */ /* 0x001fe20003f45270 */
[----:B------:R-:W-:Y:S01]  /*8940*/  UIMAD UR10, UR13, UR11, UR10 ;  /* 0x0000000b0d0a72a4 */ /* 0x000fe2000f8e020a */
[----:B------:R-:W-:Y:S01]  /*8950*/  SHF.R.U64 R3, R3, 0x3, RZ ;  /* 0x0000000303037819 */ /* 0x000fe200000012ff */
[----:B------:R-:W-:Y:S01]  /*8960*/  IMAD.U32 R12, RZ, RZ, UR8 ;  /* 0x00000008ff0c7e24 */ /* 0x000fe2000f8e00ff */
[C---:B------:R-:W-:Y:S01]  /*8970*/  IADD3 R87, P0, R20.reuse, 0x6020, RZ ;  /* 0x0000602014577810 */ /* 0x040fe20007f1e0ff */
[----:B------:R-:W-:Y:S01]  /*8980*/  UIADD3 UR8, UR9, UR10, URZ ;  /* 0x0000000a09087290 */ /* 0x000fe2000fffe03f */
[C---:B---3--:R-:W-:Y:S01]  /*8990*/  IADD3 R8, P3, R20.reuse, 0x3020, RZ ;  /* 0x0000302014087810 */ /* 0x048fe20007f7e0ff */
[----:B------:R-:W-:Y:S01]  /*89a0*/  IMAD.U32 R13, RZ, RZ, UR9 ;  /* 0x00000009ff0d7e24 */ /* 0x000fe2000f8e00ff */
[----:B------:R-:W-:-:S02]  /*89b0*/  IADD3 R6, P4, R20, 0x3000, RZ ;  /* 0x0000300014067810 */ /* 0x000fc40007f9e0ff */
[----:B------:R-:W-:Y:S01]  /*89c0*/  IADD3 R4, P5, R20, 0x20, RZ ;  /* 0x0000002014047810 */ /* 0x000fe20007fbe0ff */
[--C-:B------:R-:W-:Y:S01]  /*89d0*/  IMAD.X R85, RZ, RZ, R21.reuse, P3 ;  /* 0x000000ffff557224 */ /* 0x100fe200018e0615 */
[----:B------:R-:W-:Y:S01]  /*89e0*/  LOP3.LUT R20, R3, R20, RZ, 0x3c, !PT ;  /* 0x0000001403147212 */ /* 0x000fe200078e3cff */
[----:B------:R-:W0:Y:S01]  /*89f0*/  @P2 LDC R88, c[0x0][0xbec] ;  /* 0x0002fb00ff582b82 */ /* 0x000e220000000800 */
[----:B------:R-:W-:Y:S01]  /*8a00*/  SHF.R.U64 R3, R5, 0x3, RZ ;  /* 0x0000000305037819 */ /* 0x000fe200000012ff */
[--C-:B------:R-:W-:Y:S01]  /*8a10*/  IMAD.X R81, RZ, RZ, R21.reuse, P4 ;  /* 0x000000ffff517224 */ /* 0x100fe200020e0615 */
[----:B------:R-:W-:Y:S01]  /*8a20*/  LOP3.LUT R5, R6, 0x180, RZ, 0xc0, !PT ;  /* 0x0000018006057812 */ /* 0x000fe200078ec0ff */
[----:B------:R-:W-:Y:S01]  /*8a30*/  IMAD.X R83, RZ, RZ, R21, P5 ;  /* 0x000000ffff537224 */ /* 0x000fe200028e0615 */
[----:B------:R-:W-:Y:S01]  /*8a40*/  LOP3.LUT R78, R3, R10, RZ, 0x3c, !PT ;  /* 0x0000000a034e7212 */ /* 0x000fe200078e3cff */
[----:B------:R-:W-:Y:S01]  /*8a50*/  IMAD.U32 R13, RZ, RZ, UR8 ;  /* 0x00000008ff0d7e24 */ /* 0x000fe2000f8e00ff */
[----:B------:R-:W-:Y:S01]  /*8a60*/  LOP3.LUT R3, R4, 0x180, RZ, 0xc0, !PT ;  /* 0x0000018004037812 */ /* 0x000fe200078ec0ff */
[----:B------:R-:W1:Y:S01]  /*8a70*/  @P2 LDC R89, c[0x0][0xbf0] ;  /* 0x0002fc00ff592b82 */ /* 0x000e620000000800 */
[----:B------:R-:W-:Y:S01]  /*8a80*/  LOP3.LUT R86, R87, 0x180, RZ, 0xc0, !PT ;  /* 0x0000018057567812 */ /* 0x000fe200078ec0ff */
[----:B------:R-:W-:Y:S01]  /*8a90*/  ULDC.64 UR8, c[0x0][0xae8] ;  /* 0x0002ba0000087ab9 */ /* 0x000fe20000000a00 */
[----:B------:R-:W-:-:S02]  /*8aa0*/  SHF.R.U64 R3, R3, 0x3, RZ ;  /* 0x0000000303037819 */ /* 0x000fc400000012ff */
[----:B------:R-:W-:Y:S02]  /*8ab0*/  SHF.R.U64 R5, R5, 0x3, RZ ;  /* 0x0000000305057819 */ /* 0x000fe400000012ff */
[----:B------:R-:W-:Y:S01]  /*8ac0*/  LOP3.LUT R82, R3, R4, RZ, 0x3c, !PT ;  /* 0x0000000403527212 */ /* 0x000fe200078e3cff */
[----:B------:R-:W-:Y:S01]  /*8ad0*/  IMAD R3, RZ, RZ, -UR17 ;  /* 0x80000011ff037e24 */ /* 0x000fe2000f8e02ff */
[----:B------:R-:W-:Y:S02]  /*8ae0*/  R2UR UR10, R19 ;  /* 0x00000000130a72ca */ /* 0x000fe400000e0000 */
[----:B------:R-:W-:Y:S01]  /*8af0*/  IADD3 R19, P6, R74, 0x7800, RZ ;  /* 0x000078004a137810 */ /* 0x000fe20007fde0ff */
[----:B------:R-:W-:Y:S01]  /*8b00*/  IMAD R3, R22, R3, UR16 ;  /* 0x0000001016037e24 */ /* 0x000fe2000f8e0203 */
[----:B------:R-:W-:Y:S01]  /*8b10*/  SHF.R.U64 R86, R86, 0x3, RZ ;  /* 0x0000000356567819 */ /* 0x000fe200000012ff */
[----:B------:R-:W2:Y:S01]  /*8b20*/  LDC.64 R22, c[0x0][0xb98] ;  /* 0x0002e600ff167b82 */ /* 0x000ea20000000a00 */
[----:B------:R-:W-:Y:S01]  /*8b30*/  LOP3.LUT R80, R5, R6, RZ, 0x3c, !PT ;  /* 0x0000000605507212 */ /* 0x000fe200078e3cff */
[----:B------:R-:W-:Y:S01]  /*8b40*/  IMAD R93, R3, 0xc0, R155 ;  /* 0x000000c0035d7824 */ /* 0x000fe200078e029b */
[----:B------:R-:W-:-:S02]  /*8b50*/  LOP3.LUT R6, R19, 0x180, RZ, 0xc0, !PT ;  /* 0x0000018013067812 */ /* 0x000fc400078ec0ff */
[----:B------:R-:W-:Y:S01]  /*8b60*/  LOP3.LUT R86, R86, R87, RZ, 0x3c, !PT ;  /* 0x0000005756567212 */ /* 0x000fe200078e3cff */
[----:B------:R-:W-:Y:S01]  /*8b70*/  IMAD.X R87, RZ, RZ, R21, P0 ;  /* 0x000000ffff577224 */ /* 0x000fe200000e0615 */
[----:B------:R-:W-:Y:S02]  /*8b80*/  SHF.R.U64 R6, R6, 0x3, RZ ;  /* 0x0000000306067819 */ /* 0x000fe400000012ff */
[----:B------:R-:W-:Y:S01]  /*8b90*/  MOV R21, R20 ;  /* 0x0000001400157202 */ /* 0x000fe20000000f00 */
[----:B0-----:R-:W-:Y:S01]  /*8ba0*/  @P2 IMAD.HI.U32 R20, R93, R88, RZ ;  /* 0x000000585d142227 */ /* 0x001fe200078e00ff */
[----:B------:R-:W-:Y:S02]  /*8bb0*/  LOP3.LUT R6, R6, R19, RZ, 0x3c, !PT ;  /* 0x0000001306067212 */ /* 0x000fe400078e3cff */
[----:B------:R-:W-:Y:S01]  /*8bc0*/  MOV R19, R86 ;  /* 0x0000005600137202 */ /* 0x000fe20000000f00 */
[----:B------:R-:W-:Y:S01]  /*8bd0*/  IMAD.MOV.U32 R87, RZ, RZ, R93 ;  /* 0x000000ffff577224 */ /* 0x000fe200078e005d */
[----:B-1----:R-:W-:Y:S01]  /*8be0*/  @P2 SHF.R.U32.HI R87, RZ, R89, R20 ;  /* 0x00000059ff572219 */ /* 0x002fe20000011614 */
[----:B------:R-:W-:Y:S01]  /*8bf0*/  IMAD.U32 R20, RZ, RZ, UR12 ;  /* 0x0000000cff147e24 */ /* 0x000fe2000f8e00ff */
[----:B------:R-:W-:-:S02]  /*8c00*/  IADD3 R73, P0, R74, 0x1800, RZ ;  /* 0x000018004a497810 */ /* 0x000fc40007f1e0ff */
[----:B------:R-:W-:Y:S01]  /*8c10*/  LOP3.LUT R7, R8, 0x180, RZ, 0xc0, !PT ;  /* 0x0000018008077812 */ /* 0x000fe200078ec0ff */
[----:B------:R-:W-:Y:S01]  /*8c20*/  @!P1 VIADD R20, R20, 0x31c60 ;  /* 0x00031c6014149836 */ /* 0x000fe20000000000 */
[----:B------:R-:W-:Y:S01]  /*8c30*/  LOP3.LUT R72, R73, 0x180, RZ, 0xc0, !PT ;  /* 0x0000018049487812 */ /* 0x000fe200078ec0ff */
[----:B------:R-:W-:Y:S01]  /*8c40*/  IMAD.MOV R91, RZ, RZ, -R87 ;  /* 0x000000ffff5b7224 */ /* 0x000fe200078e0a57 */
[----:B------:R-:W-:Y:S01]  /*8c50*/  MOV R80, R80 ;  /* 0x0000005000507202 */ /* 0x000fe20000000f00 */
[----:B--2---:R-:W-:Y:S01]  /*8c60*/  IMAD.WIDE.U32 R12, R22, UR15, R12 ;  /* 0x0000000f160c7c25 */ /* 0x004fe2000f8e000c */
[----:B------:R-:W-:Y:S02]  /*8c70*/  @!P1 PRMT R20, RZ, 0x654, R20 ;  /* 0x00000654ff149816 */ /* 0x000fe40000000014 */
[----:B------:R-:W-:Y:S01]  /*8c80*/  SHF.R.U64 R72, R72, 0x3, RZ ;  /* 0x0000000348487819 */ /* 0x000fe200000012ff */
[----:B------:R-:W-:Y:S01]  /*8c90*/  IMAD R91, R0, R91, R93 ;  /* 0x0000005b005b7224 */ /* 0x000fe200078e025d */
[----:B------:R-:W-:-:S02]  /*8ca0*/  MOV R81, R82 ;  /* 0x0000005200517202 */ /* 0x000fc40000000f00 */
[----:B------:R-:W-:Y:S02]  /*8cb0*/  SHF.R.U64 R7, R7, 0x3, RZ ;  /* 0x0000000307077819 */ /* 0x000fe400000012ff */
[----:B------:R-:W-:Y:S01]  /*8cc0*/  LOP3.LUT R72, R72, R73, RZ, 0x3c, !PT ;  /* 0x0000004948487212 */ /* 0x000fe200078e3cff */
[--C-:B------:R-:W-:Y:S01]  /*8cd0*/  IMAD.X R73, RZ, RZ, R75.reuse, P0 ;  /* 0x000000ffff497224 */ /* 0x100fe200000e064b */
[----:B------:R-:W-:Y:S01]  /*8ce0*/  LOP3.LUT R84, R7, R8, RZ, 0x3c, !PT ;  /* 0x0000000807547212 */ /* 0x000fe200078e3cff */
[----:B------:R-:W-:Y:S01]  /*8cf0*/  IMAD.X R7, RZ, RZ, R75, P6 ;  /* 0x000000ffff077224 */ /* 0x000fe200030e064b */
[----:B------:R-:W-:Y:S02]  /*8d00*/  IADD3 R11, P3, R74, 0x3000, RZ ;  /* 0x000030004a0b7810 */ /* 0x000fe40007f7e0ff */
[----:B------:R-:W-:Y:S02]  /*8d10*/  SHF.R.S32.HI R93, RZ, 0x1f, R87 ;  /* 0x0000001fff5d7819 */ /* 0x000fe40000011457 */
[----:B------:R-:W-:-:S02]  /*8d20*/  SHF.R.S32.HI R90, RZ, 0x1f, R91 ;  /* 0x0000001fff5a7819 */ /* 0x000fc4000001145b */
[----:B------:R-:W-:Y:S02]  /*8d30*/  IADD3 R12, P0, R87, R12, RZ ;  /* 0x0000000c570c7210 */ /* 0x000fe40007f1e0ff */
[----:B------:R-:W-:Y:S01]  /*8d40*/  MOV R78, R78 ;  /* 0x0000004e004e7202 */ /* 0x000fe20000000f00 */
[----:B------:R-:W-:Y:S02]  /*8d50*/  WARPGROUP.DEPBAR.LE gsb0, 0x0 ;  /* 0x00008000000079c5 */ /* 0x000fe40000010000 */
[----:B------:R-:W-:Y:S01]  /*8d60*/  WARPGROUP.ARRIVE ;  /* 0x00000000000079c5 */ /* 0x000fe20000000000 */
[----:B------:R-:W-:Y:S02]  /*8d70*/  MOV R79, R84 ;  /* 0x00000054004f7202 */ /* 0x000fe40000000f00 */
[----:B------:R-:W-:Y:S02]  /*8d80*/  LOP3.LUT R10, R11, 0x180, RZ, 0xc0, !PT ;  /* 0x000001800b0a7812 */ /* 0x000fe400078ec0ff */
[----:B------:R-:W-:Y:S01]  /*8d90*/  IADD3 R5, P5, R74, 0x6000, RZ ;  /* 0x000060004a057810 */ /* 0x000fe20007fbe0ff */
[----:B------:R-:W-:Y:S01]  /*8da0*/  HGMMA.64x96x16.F32.BF16 R24, gdesc[UR4].tnspB, R24, gsb0 ;  /* 0x41600000041879f0 */ /* 0x000fe20008001818 */
[----:B------:R-:W-:Y:S01]  /*8db0*/  USHF.R.S32.HI UR7, URZ, 0x1f, UR15 ;  /* 0x0000001f3f077899 */ /* 0x000fe2000801140f */
[----:B------:R-:W-:Y:S01]  /*8dc0*/  SHF.R.U64 R10, R10, 0x3, RZ ;  /* 0x000000030a0a7819 */ /* 0x000fe200000012ff */
[----:B------:R-:W-:Y:S01]  /*8dd0*/  ULDC.64 UR4, c[0x0][0xb88] ;  /* 0x0002e20000047ab9 */ /* 0x000fe20000000a00 */
[----:B------:R-:W-:Y:S01]  /*8de0*/  ULDC UR6, c[0x0][0xa88] ;  /* 0x0002a20000067ab9 */ /* 0x000fe20000000800 */
[----:B------:R-:W-:Y:S01]  /*8df0*/  IMAD R90, R90, UR4, RZ ;  /* 0x000000045a5a7c24 */ /* 0x000fe2000f8e02ff */
[----:B------:R-:W-:Y:S01]  /*8e00*/  LOP3.LUT R10, R10, R11, RZ, 0x3c, !PT ;  /* 0x0000000b0a0a7212 */ /* 0x000fe200078e3cff */
[----:B------:R-:W-:Y:S01]  /*8e10*/  IMAD R82, R22, UR7, RZ ;  /* 0x0000000716527c24 */ /* 0x000fe2000f8e02ff */
[----:B------:R-:W-:Y:S01]  /*8e20*/  LOP3.LUT R4, R5, 0x180, RZ, 0xc0, !PT ;  /* 0x0000018005047812 */ /* 0x000fe200078ec0ff */
[----:B------:R-:W-:Y:S01]  /*8e30*/  IMAD.X R11, RZ, RZ, R75, P3 ;  /* 0x000000ffff0b7224 */ /* 0x000fe200018e064b */
[----:B------:R-:W-:Y:S01]  /*8e40*/  IADD3 R9, P4, R74, 0x4800, RZ ;  /* 0x000048004a097810 */ /* 0x000fe20007f9e0ff */
[----:B------:R-:W-:Y:S01]  /*8e50*/  IMAD R92, R23, UR15, R82 ;  /* 0x0000000f175c7c24 */ /* 0x000fe2000f8e0252 */
[----:B------:R-:W-:-:S02]  /*8e60*/  SHF.R.U64 R4, R4, 0x3, RZ ;  /* 0x0000000304047819 */ /* 0x000fc400000012ff */
[----:B------:R-:W-:Y:S02]  /*8e70*/  LOP3.LUT R8, R9, 0x180, RZ, 0xc0, !PT ;  /* 0x0000018009087812 */ /* 0x000fe400078ec0ff */
[----:B------:R-:W-:Y:S02]  /*8e80*/  IADD3.X R13, R93, R13, R92, P0, !PT ;  /* 0x0000000d5d0d7210 */ /* 0x000fe400007fe45c */
[----:B------:R-:W-:Y:S02]  /*8e90*/  LOP3.LUT P0, RZ, R149, 0x3, RZ, 0xc0, !PT ;  /* 0x0000000395ff7812 */ /* 0x000fe4000780c0ff */
[----:B------:R-:W-:Y:S01]  /*8ea0*/  LOP3.LUT R4, R4, R5, RZ, 0x3c, !PT ;  /* 0x0000000504047212 */ /* 0x000fe200078e3cff */
[----:B------:R-:W-:Y:S01]  /*8eb0*/  IMAD.WIDE.U32 R12, R91, UR4, R12 ;  /* 0x000000045b0c7c25 */ /* 0x000fe2000f8e000c */
[----:B------:R-:W-:Y:S02]  /*8ec0*/  LOP3.LUT R5, R74, 0x180, RZ, 0xc0, !PT ;  /* 0x000001804a057812 */ /* 0x000fe400078ec0ff */
[----:B------:R-:W-:-:S02]  /*8ed0*/  SHF.R.U64 R8, R8, 0x3, RZ ;  /* 0x0000000308087819 */ /* 0x000fc400000012ff */
[----:B------:R-:W-:Y:S02]  /*8ee0*/  SHF.R.U64 R5, R5, 0x3, RZ ;  /* 0x0000000305057819 */ /* 0x000fe400000012ff */
[----:B------:R-:W-:Y:S01]  /*8ef0*/  LOP3.LUT R8, R8, R9, RZ, 0x3c, !PT ;  /* 0x0000000908087212 */ /* 0x000fe200078e3cff */
[--C-:B------:R-:W-:Y:S01]  /*8f00*/  IMAD.X R9, RZ, RZ, R75.reuse, P4 ;  /* 0x000000ffff097224 */ /* 0x100fe200020e064b */
[----:B------:R-:W-:Y:S01]  /*8f10*/  LOP3.LUT R74, R5, R74, RZ, 0x3c, !PT ;  /* 0x0000004a054a7212 */ /* 0x000fe200078e3cff */
[----:B------:R-:W-:Y:S01]  /*8f20*/  IMAD.X R5, RZ, RZ, R75, P5 ;  /* 0x000000ffff057224 */ /* 0x000fe200028e064b */
        /* <DEDUP_REMOVED lines=29> */
[----:B------:R-:W-:Y:S01]  /*9100*/  FMUL.FTZ R30, R30, R14 ;  /* 0x0000000e1e1e7220 */ /* 0x000fe20000410000 */
[----:B------:R-:W-:-:S02]  /*9110*/  IMAD R49, R91, UR5, R90 ;  /* 0x000000055b317c24 */ /* 0x000fc4000f8e025a */
[-C--:B------:R-:W-:Y:S01]  /*9120*/  FMUL.FTZ R31, R35, R14.reuse ;  /* 0x0000000e231f7220 */ /* 0x080fe20000410000 */
[----:B------:R-:W-:Y:S02]  /*9130*/  IMAD R57, R3, 0xc0, R154 ;  /* 0x000000c003397824 */ /* 0x000fe400078e029a */
[-C--:B------:R-:W-:Y:S01]  /*9140*/  FMUL.FTZ R35, R39, R14.reuse ;  /* 0x0000000e27237220 */ /* 0x080fe20000410000 */
[----:B------:R-:W-:Y:S01]  /*9150*/  FMUL.FTZ R52, R50, R14 ;  /* 0x0000000e32347220 */ /* 0x000fe20000410000 */
[----:B------:R-:W-:Y:S01]  /*9160*/  F2FP.BF16.F32.PACK_AB R24, R25, R24 ;  /* 0x000000181918723e */ /* 0x000fe200000010ff */
[----:B------:R-:W-:Y:S01]  /*9170*/  FMUL.FTZ R39, R43, R14 ;  /* 0x0000000e2b277220 */ /* 0x000fe20000410000 */
[----:B------:R-:W-:Y:S01]  /*9180*/  F2FP.BF16.F32.PACK_AB R25, R15, R26 ;  /* 0x0000001a0f19723e */ /* 0x000fe200000010ff */
[----:B------:R-:W-:Y:S01]  /*9190*/  ULDC.64 UR4, c[0x0][0xb50] ;  /* 0x0002d40000047ab9 */ /* 0x000fe20000000a00 */
[----:B------:R-:W-:Y:S02]  /*91a0*/  IMAD R50, R0, UR6, RZ ;  /* 0x0000000600327c24 */ /* 0x000fe4000f8e02ff */
[----:B------:R-:W-:Y:S01]  /*91b0*/  FMUL.FTZ R43, R47, R14 ;  /* 0x0000000e2f2b7220 */ /* 0x000fe20000410000 */
[----:B------:R-:W-:Y:S01]  /*91c0*/  F2FP.BF16.F32.PACK_AB R27, R27, R30 ;  /* 0x0000001e1b1b723e */ /* 0x000fe200000010ff */
[----:B------:R-:W-:-:S02]  /*91d0*/  VIADD R15, R57, 0x8 ;  /* 0x00000008390f7836 */ /* 0x000fc40000000000 */
[-C--:B------:R-:W-:Y:S01]  /*91e0*/  FMUL.FTZ R34, R34, R14.reuse ;  /* 0x0000000e22227220 */ /* 0x080fe20000410000 */
[----:B------:R-:W-:Y:S02]  /*91f0*/  IMAD.IADD R13, R13, 0x1, R49 ;  /* 0x000000010d0d7824 */ /* 0x000fe400078e0231 */
[-C--:B------:R-:W-:Y:S01]  /*9200*/  FMUL.FTZ R38, R38, R14.reuse ;  /* 0x0000000e26267220 */ /* 0x080fe20000410000 */
[----:B------:R-:W-:Y:S01]  /*9210*/  FMUL.FTZ R47, R51, R14 ;  /* 0x0000000e332f7220 */ /* 0x000fe20000410000 */
[----:B------:R-:W-:Y:S01]  /*9220*/  F2FP.BF16.F32.PACK_AB R26, R83, R84 ;  /* 0x00000054531a723e */ /* 0x000fe200000010ff */
[----:B------:R-:W-:Y:S01]  /*9230*/  BAR.SYNC.DEFER_BLOCKING 0x1, 0x180 ;  /* 0x0046000000007b1d */ /* 0x000fe20000010000 */
[----:B------:R-:W-:Y:S01]  /*9240*/  LEA R30, P3, R12, UR4, 0x2 ;  /* 0x000000040c1e7c11 */ /* 0x000fe2000f8610ff */
        /* <DEDUP_REMOVED lines=8> */
[----:B------:R-:W-:Y:S01]  /*92d0*/  ISETP.GE.OR P1, PT, R57, R50, P0 ;  /* 0x000000323900720c */ /* 0x000fe20000726670 */
[-C--:B------:R-:W-:Y:S01]  /*92e0*/  FMUL.FTZ R61, R67, R14.reuse ;  /* 0x0000000e433d7220 */ /* 0x080fe20000410000 */
[-C--:B------:R-:W-:Y:S01]  /*92f0*/  FMUL.FTZ R62, R66, R14.reuse ;  /* 0x0000000e423e7220 */ /* 0x080fe20000410000 */
[-C--:B------:R-:W-:Y:S01]  /*9300*/  FMUL.FTZ R63, R71, R14.reuse ;  /* 0x0000000e473f7220 */ /* 0x080fe20000410000 */
[----:B------:R-:W-:Y:S01]  /*9310*/  FMUL.FTZ R70, R70, R14 ;  /* 0x0000000e46467220 */ /* 0x000fe20000410000 */
[----:B------:R-:W-:Y:S01]  /*9320*/  ISETP.GE.OR P0, PT, R15, R50, P0 ;  /* 0x000000320f00720c */ /* 0x000fe20000706670 */
[----:B------:R-:W-:Y:S01]  /*9330*/  SHFL.IDX PT, R48, R30, RZ, 0x1c1f ;  /* 0x001c1fff1e307589 */ /* 0x000fe200000e0000 */
[----:B------:R-:W-:-:S02]  /*9340*/  LEA.HI.X R64, R12, UR5, R13, 0x2, P3 ;  /* 0x000000050c407c11 */ /* 0x000fc400098f140d */
[----:B------:R-:W-:Y:S01]  /*9350*/  F2FP.BF16.F32.PACK_AB R12, R85, R86 ;  /* 0x00000056550c723e */ /* 0x000fe200000010ff */
[----:B------:R0:W-:Y:S01]  /*9360*/  SHFL.IDX PT, R56, R30, 0x1, 0x1c1f ;  /* 0x003c1f001e387f89 */ /* 0x0001e200000e0000 */
[----:B------:R-:W-:Y:S02]  /*9370*/  F2FP.BF16.F32.PACK_AB R13, R31, R34 ;  /* 0x000000221f0d723e */ /* 0x000fe400000010ff */
[----:B------:R-:W-:Y:S01]  /*9380*/  F2FP.BF16.F32.PACK_AB R14, R87, R88 ;  /* 0x00000058570e723e */ /* 0x000fe200000010ff */
[----:B------:R1:W-:Y:S01]  /*9390*/  STSM.16.M88.4 [R21], R24 ;  /* 0x0000001815007844 */ /* 0x0003e20000000200 */
[----:B------:R-:W-:Y:S02]  /*93a0*/  F2FP.BF16.F32.PACK_AB R15, R35, R38 ;  /* 0x00000026230f723e */ /* 0x000fe400000010ff */
[----:B------:R-:W-:Y:S01]  /*93b0*/  F2FP.BF16.F32.PACK_AB R22, R22, R23 ;  /* 0x000000171616723e */ /* 0x000fe200000010ff */
[----:B------:R-:W2:Y:S01]  /*93c0*/  SHFL.IDX PT, R49, R64, RZ, 0x1c1f ;  /* 0x001c1fff40317589 */ /* 0x000ea200000e0000 */
[----:B------:R-:W-:-:S02]  /*93d0*/  F2FP.BF16.F32.PACK_AB R20, R20, R89 ;  /* 0x000000591414723e */ /* 0x000fc400000010ff */
[----:B------:R-:W-:Y:S01]  /*93e0*/  F2FP.BF16.F32.PACK_AB R23, R43, R46 ;  /* 0x0000002e2b17723e */ /* 0x000fe200000010ff */
[----:B------:R-:W-:Y:S01]  /*93f0*/  STSM.16.M88.4 [R81], R12 ;  /* 0x0000000c51007844 */ /* 0x000fe20000000200 */
[----:B0-----:R-:W-:Y:S02]  /*9400*/  F2FP.BF16.F32.PACK_AB R30, R32, R41 ;  /* 0x00000029201e723e */ /* 0x001fe400000010ff */
[----:B------:R-:W-:Y:S01]  /*9410*/  F2FP.BF16.F32.PACK_AB R31, R59, R60 ;  /* 0x0000003c3b1f723e */ /* 0x000fe200000010ff */
[----:B------:R-:W0:Y:S01]  /*9420*/  SHFL.IDX PT, R57, R64, 0x1, 0x1c1f ;  /* 0x003c1f0040397f89 */ /* 0x000e2200000e0000 */
[----:B------:R-:W-:Y:S02]  /*9430*/  F2FP.BF16.F32.PACK_AB R32, R33, R40 ;  /* 0x000000282120723e */ /* 0x000fe400000010ff */
[----:B------:R-:W-:Y:S02]  /*9440*/  F2FP.BF16.F32.PACK_AB R33, R61, R62 ;  /* 0x0000003e3d21723e */ /* 0x000fe400000010ff */
[----:B-1----:R-:W-:-:S02]  /*9450*/  F2FP.BF16.F32.PACK_AB R21, R39, R42 ;  /* 0x0000002a2715723e */ /* 0x002fc400000010ff */
[----:B------:R-:W-:Y:S02]  /*9460*/  F2FP.BF16.F32.PACK_AB R26, R28, R45 ;  /* 0x0000002d1c1a723e */ /* 0x000fe400000010ff */
[----:B------:R-:W-:Y:S01]  /*9470*/  F2FP.BF16.F32.PACK_AB R24, R37, R82 ;  /* 0x000000522518723e */ /* 0x000fe200000010ff */
[----:B------:R-:W-:Y:S01]  /*9480*/  STSM.16.M88.4 [R80], R20 ;  /* 0x0000001450007844 */ /* 0x000fe20000000200 */
[----:B------:R-:W-:Y:S02]  /*9490*/  F2FP.BF16.F32.PACK_AB R25, R47, R52 ;  /* 0x000000342f19723e */ /* 0x000fe400000010ff */
[----:B------:R-:W-:Y:S02]  /*94a0*/  F2FP.BF16.F32.PACK_AB R27, R51, R54 ;  /* 0x00000036331b723e */ /* 0x000fe400000010ff */
[----:B------:R-:W-:Y:S02]  /*94b0*/  F2FP.BF16.F32.PACK_AB R28, R29, R44 ;  /* 0x0000002c1d1c723e */ /* 0x000fe400000010ff */
[----:B------:R-:W-:Y:S01]  /*94c0*/  F2FP.BF16.F32.PACK_AB R29, R55, R58 ;  /* 0x0000003a371d723e */ /* 0x000fe200000010ff */
[----:B------:R1:W-:Y:S01]  /*94d0*/  STSM.16.M88.4 [R79], R24 ;  /* 0x000000184f007844 */ /* 0x0003e20000000200 */
[----:B------:R-:W-:-:S02]  /*94e0*/  F2FP.BF16.F32.PACK_AB R34, R36, R53 ;  /* 0x000000352422723e */ /* 0x000fc400000010ff */
[----:B------:R-:W-:Y:S01]  /*94f0*/  F2FP.BF16.F32.PACK_AB R35, R63, R70 ;  /* 0x000000463f23723e */ /* 0x000fe200000010ff */
[----:B------:R3:W-:Y:S04]  /*9500*/  STSM.16.M88.4 [R78], R28 ;  /* 0x0000001c4e007844 */ /* 0x0007e80000000200 */
[----:B------:R4:W-:Y:S01]  /*9510*/  STSM.16.M88.4 [R19], R32 ;  /* 0x0000002013007844 */ /* 0x0009e20000000200 */
[----:B------:R-:W-:Y:S08]  /*9520*/  BAR.SYNC.DEFER_BLOCKING 0x1, 0x180 ;  /* 0x0046000000007b1d */ /* 0x000ff00000010000 */
[----:B-1----:R-:W1:Y:S08]  /*9530*/  @P2 LDC R25, c[0x0][0xbec] ;  /* 0x0002fb00ff192b82 */ /* 0x002e700000000800 */
[----:B---3--:R-:W3:Y:S01]  /*9540*/  @P2 LDC R28, c[0x0][0xbf0] ;  /* 0x0002fc00ff1c2b82 */ /* 0x008ee20000000800 */
[----:B------:R-:W-:Y:S01]  /*9550*/  IMAD R24, R147, 0x60, R148 ;  /* 0x0000006093187824 */ /* 0x000fe200078e0294 */
[----:B------:R-:W-:-:S06]  /*9560*/  UIMAD UR6, UR14, UR8, URZ ;  /* 0x000000080e0672a4 */ /* 0x000fcc000f8e023f */
[----:B------:R-:W4:Y:S01]  /*9570*/  LDC.64 R26, c[0x0][0xae0] ;  /* 0x0002b800ff1a7b82 */ /* 0x000f220000000a00 */
[----:B------:R-:W-:Y:S01]  /*9580*/  IMAD R24, R3, 0xc0, R24 ;  /* 0x000000c003187824 */ /* 0x000fe200078e0218 */
[----:B--2---:R2:W-:Y:S01]  /*9590*/  @!P1 ST.E desc[UR60][R48.64], R76 ;  /* 0x0000004c30009985 */ /* 0x0045e2000c10193c */
[----:B------:R-:W-:-:S03]  /*95a0*/  UIMAD.WIDE.U32 UR4, UR13, UR8, URZ ;  /* 0x000000080d0472a5 */ /* 0x000fc6000f8e003f */
[----:B0-----:R2:W-:Y:S01]  /*95b0*/  @!P0 ST.E desc[UR60][R56.64], R77 ;  /* 0x0000004d38008985 */ /* 0x0015e2000c10193c */
[----:B------:R-:W-:-:S03]  /*95c0*/  UIMAD UR6, UR13, UR9, UR6 ;  /* 0x000000090d0672a4 */ /* 0x000fc6000f8e0206 */
[----:B------:R1:W5:Y:S01]  /*95d0*/  LD.E.128 R52, desc[UR60][R4.64] ;  /* 0x0000003c04347980 */ /* 0x000362000c101d00 */
[----:B------:R-:W-:Y:S01]  /*95e0*/  ULDC.64 UR8, c[0x0][0xaf0] ;  /* 0x0002bc0000087ab9 */ /* 0x000fe20000000a00 */
[----:B------:R-:W-:Y:S02]  /*95f0*/  UIADD3 UR5, UR5, UR6, URZ ;  /* 0x0000000605057290 */ /* 0x000fe4000fffe03f */
[----:B------:R-:W-:Y:S01]  /*9600*/  UIMAD UR6, UR7, UR8, URZ ;  /* 0x00000008070672a4 */ /* 0x000fe2000f8e023f */
[----:B------:R0:W5:Y:S04]  /*9610*/  LD.E.128 R20, desc[UR60][R6.64] ;  /* 0x0000003c06147980 */ /* 0x000168000c101d00 */
[----:B------:R-:W5:Y:S01]  /*9620*/  LD.E.128 R40, desc[UR60][R74.64] ;  /* 0x0000003c4a287980 */ /* 0x000f62000c101d00 */
[----:B-1----:R-:W-:-:S03]  /*9630*/  @P2 IMAD.HI.U32 R5, R24, R25, RZ ;  /* 0x0000001918052227 */ /* 0x002fc600078e00ff */
[----:B------:R-:W5:Y:S01]  /*9640*/  LD.E.128 R36, desc[UR60][R72.64] ;  /* 0x0000003c48247980 */ /* 0x000f62000c101d00 */
[----:B------:R-:W-:Y:S01]  /*9650*/  IMAD.MOV.U32 R4, RZ, RZ, R24 ;  /* 0x000000ffff047224 */ /* 0x000fe200078e0018 */
[----:B---3--:R-:W-:Y:S01]  /*9660*/  @P2 SHF.R.U32.HI R4, RZ, R28, R5 ;  /* 0x0000001cff042219 */ /* 0x008fe20000011605 */
[----:B------:R-:W-:Y:S01]  /*9670*/  UIMAD UR6, UR15, UR9, UR6 ;  /* 0x000000090f0672a4 */ /* 0x000fe2000f8e0206 */
[----:B------:R-:W5:Y:S01]  /*9680*/  LD.E.128 R44, desc[UR60][R10.64] ;  /* 0x0000003c0a2c7980 */ /* 0x000f62000c101d00 */
[----:B------:R-:W-:Y:S01]  /*9690*/  UIMAD.WIDE.U32 UR4, UR15, UR8, UR4 ;  /* 0x000000080f0472a5 */ /* 0x000fe2000f8e0004 */
[--C-:B------:R-:W-:Y:S01]  /*96a0*/  SHF.R.S32.HI R5, RZ, 0x1f, R4.reuse ;  /* 0x0000001fff057819 */ /* 0x100fe20000011404 */
[----:B0-----:R-:W-:Y:S01]  /*96b0*/  IMAD.MOV R7, RZ, RZ, -R4 ;  /* 0x000000ffff077224 */ /* 0x001fe200078e0a04 */
[----:B------:R0:W5:Y:S01]  /*96c0*/  LD.E.128 R12, desc[UR60][R8.64] ;  /* 0x0000003c080c7980 */ /* 0x000162000c101d00 */
[----:B------:R-:W-:Y:S02]  /*96d0*/  UIADD3 UR5, UR5, UR6, URZ ;  /* 0x0000000605057290 */ /* 0x000fe4000fffe03f */
[----:B------:R-:W-:Y:S01]  /*96e0*/  IMAD R7, R0, R7, R24 ;  /* 0x0000000700077224 */ /* 0x000fe200078e0218 */
[----:B------:R-:W-:Y:S01]  /*96f0*/  @!PT LDS RZ, [RZ] ;  /* 0x00000000fffff984 */ /* 0x000fe20000000800 */
[----:B------:R-:W-:Y:S01]  /*9700*/  @!PT LDS RZ, [RZ] ;  /* 0x00000000fffff984 */ /* 0x000fe20000000800 */
[----:B------:R-:W-:Y:S01]  /*9710*/  @!PT LDS RZ, [RZ] ;  /* 0x00000000fffff984 */ /* 0x000fe20000000800 */
[----:B------:R-:W-:Y:S01]  /*9720*/  @!PT LDS RZ, [RZ] ;  /* 0x00000000fffff984 */ /* 0x000fe20000000800 */
[----:B------:R1:W-:Y:S06]  /*9730*/  MEMBAR.ALL.CTA ;  /* 0x0000000000007992 */ /* 0x0003ec0000008000 */
[----:B-1----:R-:W1:Y:S01]  /*9740*/  FENCE.VIEW.ASYNC.S ;  /* 0x00000000000073c6 */ /* 0x002e620000000000 */
[-C--:B----4-:R-:W-:Y:S01]  /*9750*/  IMAD R5, R5, R26.reuse, RZ ;  /* 0x0000001a05057224 */ /* 0x090fe200078e02ff */
[----:B------:R-:W-:Y:S01]  /*9760*/  ULDC.64 UR6, c[0x0][0xad8] ;  /* 0x0002b60000067ab9 */ /* 0x000fe20000000a00 */
[----:B------:R-:W-:Y:S01]  /*9770*/  IMAD R25, R3, 0xc0, R148 ;  /* 0x000000c003197824 */ /* 0x000fe200078e0294 */
[----:B------:R-:W-:Y:S01]  /*9780*/  SHF.R.S32.HI R0, RZ, 0x1f, R7 ;  /* 0x0000001fff007819 */ /* 0x000fe20000011407 */
[----:B------:R-:W-:Y:S01]  /*9790*/  UIADD3 UR36, UR36, 0x1, URZ ;  /* 0x0000000124247890 */ /* 0x000fe2000fffe03f */
[C---:B0-----:R-:W-:Y:S01]  /*97a0*/  IMAD R9, R4.reuse, R27, R5 ;  /* 0x0000001b04097224 */ /* 0x041fe200078e0205 */
[----:B------:R-:W-:Y:S01]  /*97b0*/  ULDC.64 UR8, c[0x0][0xa80] ;  /* 0x0002a00000087ab9 */ /* 0x000fe20000000a00 */
[----:B------:R-:W-:-:S04]  /*97c0*/  IMAD.WIDE.U32 R4, R4, R26, UR4 ;  /* 0x0000000404047e25 */ /* 0x000fc8000f8e001a */
[----:B------:R-:W-:Y:S02]  /*97d0*/  IMAD.IADD R5, R5, 0x1, R9 ;  /* 0x0000000105057824 */ /* 0x000fe400078e0209 */
[----:B------:R-:W-:Y:S01]  /*97e0*/  IMAD R0, R0, UR6, RZ ;  /* 0x0000000600007c24 */ /* 0x000fe2000f8e02ff */
[----:B------:R-:W-:Y:S01]  /*97f0*/  UIADD3 UR4, UR37, 0x31c20, URZ ;  /* 0x00031c2025047890 */ /* 0x000fe2000fffe03f */
[----:B------:R-:W-:Y:S01]  /*9800*/  IMAD.WIDE.U32 R4, R7, UR6, R4 ;  /* 0x0000000607047c25 */ /* 0x000fe2000f8e0004 */
[----:B------:R-:W-:-:S03]  /*9810*/  ISETP.GE.AND P0, PT, R25, R50, PT ;  /* 0x000000321900720c */ /* 0x000fc60003f06270 */
[----:B------:R-:W-:Y:S01]  /*9820*/  IMAD R9, R7, UR7, R0 ;  /* 0x0000000707097c24 */ /* 0x000fe2000f8e0200 */
[----:B------:R-:W-:Y:S01]  /*9830*/  UISETP.NE.AND UP0, UPT, UR36, 0x2, UPT ;  /* 0x000000022400788c */ /* 0x000fe2000bf05270 */
[C---:B------:R-:W-:Y:S01]  /*9840*/  LEA R0, P1, R4.reuse, UR8, 0x1 ;  /* 0x0000000804007c11 */ /* 0x040fe2000f8208ff */
[----:B------:R-:W-:Y:S01]  /*9850*/  UPRMT UR4, URZ, 0x654, UR4 ;  /* 0x000006543f047896 */ /* 0x000fe20008000004 */
[----:B------:R-:W-:Y:S01]  /*9860*/  IMAD.IADD R3, R5, 0x1, R9 ;  /* 0x0000000105037824 */ /* 0x000fe200078e0209 */
[----:B------:R-:W-:Y:S01]  /*9870*/  ULDC UR5, c[0x0][0xc] ;  /* 0x0000030000057ab9 */ /* 0x000fe20000000800 */
[----:B------:R-:W-:Y:S02]  /*9880*/  USEL UR6, URZ, 0x1, UP0 ;  /* 0x000000013f067887 */ /* 0x000fe40008000000 */
[----:B------:R-:W-:Y:S01]  /*9890*/  UIADD3 UR10, UR5, UR10, URZ ;  /* 0x0000000a050a7290 */ /* 0x000fe2000fffe03f */
[----:B------:R-:W-:Y:S01]  /*98a0*/  LEA.HI.X R24, R4, UR9, R3, 0x1, P1 ;  /* 0x0000000904187c11 */ /* 0x000fe200088f0c03 */
[----:B------:R-:W-:Y:S01]  /*98b0*/  USEL UR36, UR36, URZ, UP0 ;  /* 0x0000003f24247287 */ /* 0x000fe20008000000 */
[----:B-1----:R2:W0:Y:S01]  /*98c0*/  SHFL.IDX PT, R6, R0, RZ, 0x1c1f ;  /* 0x001c1fff00067589 */ /* 0x00242200000e0000 */
[----:B------:R-:W-:Y:S01]  /*98d0*/  LOP3.LUT R16, R16, UR6, RZ, 0x3c, !PT ;  /* 0x0000000610107c12 */ /* 0x000fe2000f8e3cff */
[----:B------:R-:W-:Y:S01]  /*98e0*/  SYNCS.ARRIVE.TRANS64.RED.A1T0 RZ, [UR4], RZ ;  /* 0x000000ffffff79a7 */ /* 0x000fe20008100404 */
[----:B------:R-:W-:Y:S01]  /*98f0*/  IMAD.U32 R19, RZ, RZ, UR10 ;  /* 0x0000000aff137e24 */ /* 0x000fe2000f8e00ff */
[----:B------:R2:W1:Y:S01]  /*9900*/  SHFL.IDX PT, R7, R24, RZ, 0x1c1f ;  /* 0x001c1fff18077589 */ /* 0x00046200000e0000 */
[----:B------:R-:W-:Y:S01]  /*9910*/  BSSY B0, `(.L_x_9945) ;  /* 0x0000010000007945 */ /* 0x000fe20003800000 */
[----:B------:R-:W-:-:S02]  /*9920*/  SHF.R.S32.HI R94, RZ, 0x1f, R144 ;  /* 0x0000001fff5e7819 */ /* 0x000fc40000011490 */
[----:B------:R-:W-:Y:S01]  /*9930*/  SHF.R.S32.HI R95, RZ, 0x1f, R145 ;  /* 0x0000001fff5f7819 */ /* 0x000fe20000011491 */
[----:B------:R-:W-:Y:S06]  /*9940*/  @P0 BRA `(.L_x_9946) ;  /* 0x0000000000300947 */ /* 0x000fec0003800000 */
[----:B------:R-:W-:Y:S02]  /*9950*/  ULDC UR4, c[0x0][0xac8] ;  /* 0x0002b20000047ab9 */ /* 0x000fe40000000800 */
[----:B------:R-:W-:Y:S02]  /*9960*/  ISETP.GE.AND P1, PT, R145, UR4, PT ;  /* 0x0000000491007c0c */ /* 0x000fe4000bf26270 */
[----:B------:R-:W-:Y:S02]  /*9970*/  ISETP.GE.AND P2, PT, R144, UR4, PT ;  /* 0x0000000490007c0c */ /* 0x000fe4000bf46270 */
[----:B------:R-:W-:-:S09]  /*9980*/  ISETP.GE.AND P0, PT, R18, UR4, PT ;  /* 0x0000000412007c0c */ /* 0x000fd2000bf06270 */
[CC--:B0-----:R-:W-:Y:S02]  /*9990*/  @!P1 LEA R8, P3, R145.reuse, R6.reuse, 0x1 ;  /* 0x0000000691089211 */ /* 0x0c1fe400078608ff */
[----:B------:R-:W-:Y:S02]  /*99a0*/  @!P2 LEA R10, P4, R144, R6, 0x1 ;  /* 0x00000006900aa211 */ /* 0x000fe400078808ff */
[----:B-1----:R-:W-:Y:S01]  /*99b0*/  @!P0 IMAD.WIDE R4, R18, 0x2, R6 ;  /* 0x0000000212048825 */ /* 0x002fe200078e0206 */
[-C--:B------:R-:W-:Y:S02]  /*99c0*/  @!P1 LEA.HI.X R9, R145, R7.reuse, R95, 0x1, P3 ;  /* 0x0000000791099211 */ /* 0x080fe400018f0c5f */
[----:B------:R-:W-:Y:S02]  /*99d0*/  @!P2 LEA.HI.X R11, R144, R7, R94, 0x1, P4 ;  /* 0x00000007900ba211 */ /* 0x000fe400020f0c5e */
[----:B-----5:R3:W-:Y:S04]  /*99e0*/  @!P0 ST.E.128 desc[UR60][R4.64], R40 ;  /* 0x0000002804008985 */ /* 0x0207e8000c101d3c */
[----:B------:R3:W-:Y:S04]  /*99f0*/  @!P1 ST.E.128 desc[UR60][R8.64], R44 ;  /* 0x0000002c08009985 */ /* 0x0007e8000c101d3c */
[----:B------:R3:W-:Y:S02]  /*9a00*/  @!P2 ST.E.128 desc[UR60][R10.64], R52 ;  /* 0x000000340a00a985 */ /* 0x0007e4000c101d3c */
.L_x_9946:
[----:B------:R-:W-:Y:S05]  /*9a10*/  BSYNC B0 ;  /* 0x0000000000007941 */ /* 0x000fea0003800000 */
.L_x_9945:
[----:B------:R-:W-:Y:S01]  /*9a20*/  VIADD R3, R25, 0x60 ;  /* 0x0000006019037836 */ /* 0x000fe20000000000 */
[----:B-1----:R1:W4:Y:S01]  /*9a30*/  SHFL.IDX PT, R7, R24, 0x1, 0x1c1f ;  /* 0x003c1f0018077f89 */ /* 0x00232200000e0000 */
[----:B------:R-:W-:Y:S01]  /*9a40*/  BSSY B0, `(.L_x_9947) ;  /* 0x0000011000007945 */ /* 0x000fe20003800000 */
[----:B------:R-:W-:Y:S02]  /*9a50*/  VIADD R146, R146, 0x1 ;  /* 0x0000000192927836 */ /* 0x000fe40000000000 */
[----:B------:R-:W-:Y:S01]  /*9a60*/  ISETP.GE.AND P0, PT, R3, R50, PT ;  /* 0x000000320300720c */ /* 0x000fe20003f06270 */
[----:B0-----:R1:W0:-:S12]  /*9a70*/  SHFL.IDX PT, R6, R0, 0x1, 0x1c1f ;  /* 0x003c1f0000067f89 */ /* 0x00121800000e0000 */
[----:B-1----:R-:W-:Y:S05]  /*9a80*/  @P0 BRA `(.L_x_9948) ;  /* 0x0000000000300947 */ /* 0x002fea0003800000 */
[----:B------:R-:W-:Y:S02]  /*9a90*/  ULDC UR4, c[0x0][0xac8] ;  /* 0x0002b20000047ab9 */ /* 0x000fe40000000800 */
[----:B------:R-:W-:Y:S02]  /*9aa0*/  ISETP.GE.AND P3, PT, R145, UR4, PT ;  /* 0x0000000491007c0c */ /* 0x000fe4000bf66270 */
[----:B------:R-:W-:Y:S02]  /*9ab0*/  ISETP.GE.AND P4, PT, R144, UR4, PT ;  /* 0x0000000490007c0c */ /* 0x000fe4000bf86270 */
[----:B------:R-:W-:-:S09]  /*9ac0*/  ISETP.GE.AND P2, PT, R18, UR4, PT ;  /* 0x0000000412007c0c */ /* 0x000fd2000bf46270 */
[CC--:B0--3--:R-:W-:Y:S02]  /*9ad0*/  @!P3 LEA R8, P0, R145.reuse, R6.reuse, 0x1 ;  /* 0x000000069108b211 */ /* 0x0c9fe400078008ff */
[----:B------:R-:W-:Y:S02]  /*9ae0*/  @!P4 LEA R10, P1, R144, R6, 0x1 ;  /* 0x00000006900ac211 */ /* 0x000fe400078208ff */
[----:B----4-:R-:W-:Y:S01]  /*9af0*/  @!P2 IMAD.WIDE R4, R18, 0x2, R6 ;  /* 0x000000021204a825 */ /* 0x010fe200078e0206 */
[-C--:B------:R-:W-:Y:S02]  /*9b00*/  @!P3 LEA.HI.X R9, R145, R7.reuse, R95, 0x1, P0 ;  /* 0x000000079109b211 */ /* 0x080fe400000f0c5f */
[----:B------:R-:W-:Y:S02]  /*9b10*/  @!P4 LEA.HI.X R11, R144, R7, R94, 0x1, P1 ;  /* 0x00000007900bc211 */ /* 0x000fe400008f0c5e */
[----:B-----5:R1:W-:Y:S04]  /*9b20*/  @!P2 ST.E.128 desc[UR60][R4.64], R36 ;  /* 0x000000240400a985 */ /* 0x0203e8000c101d3c */
[----:B------:R1:W-:Y:S04]  /*9b30*/  @!P3 ST.E.128 desc[UR60][R8.64], R12 ;  /* 0x0000000c0800b985 */ /* 0x0003e8000c101d3c */
[----:B------:R1:W-:Y:S02]  /*9b40*/  @!P4 ST.E.128 desc[UR60][R10.64], R20 ;  /* 0x000000140a00c985 */ /* 0x0003e4000c101d3c */
.L_x_9948:
[----:B------:R-:W-:Y:S05]  /*9b50*/  BSYNC B0 ;  /* 0x0000000000007941 */ /* 0x000fea0003800000 */
.L_x_9947:
[----:B--2---:R-:W2:Y:S01]  /*9b60*/  LDC R0, c[0x0][0xc34] ;  /* 0x00030d00ff007b82 */ /* 0x004ea20000000800 */
[----:B------:R-:W-:-:S13]  /*9b70*/  R2UR UR4, R19 ;  /* 0x00000000130472ca */ /* 0x000fda00000e0000 */
[----:B--2---:R-:W-:-:S13]  /*9b80*/  ISETP.LE.AND P0, PT, R0, UR4, PT ;  /* 0x0000000400007c0c */ /* 0x004fda000bf03270 */
[----:B------:R-:W-:Y:S05]  /*9b90*/  @!P0 BRA `(.L_x_9949) ;  /* 0xffffff7000d08947 */ /* 0x000fea000383ffff */
[----:B------:R-:W-:Y:S05]  /*9ba0*/  EXIT ;  /* 0x000000000000794d */ /* 0x000fea0003800000 */
.L_x_9923:
[----:B------:R-:W-:-:S08]  /*9bb0*/  NOP ;  /* 0x0000000000007918 */ /* 0x000fd00000000000 */
[----:B--2---:R-:W0:-:S00]  /*9bc0*/  USETMAXREG.DEALLOC.CTAPOOL 0x20 ;  /* 0x00000020000079c8 */ /* 0x004e0000080e0500 */
[----:B------:R-:W1:Y:S01]  /*9bd0*/  S2UR UR5, SR_CTAID.X ;  /* 0x00000000000579c3 */ /* 0x000e620000002500 */
[----:B0-----:R-:W-:Y:S02]  /*9be0*/  IMAD.MOV.U32 R0, RZ, RZ, 0x1 ;  /* 0x00000001ff007424 */ /* 0x001fe400078e00ff */
[----:B------:R-:W-:Y:S02]  /*9bf0*/  IMAD.MOV.U32 R16, RZ, RZ, RZ ;  /* 0x000000ffff107224 */ /* 0x000fe400078e00ff */
[----:B------:R-:W-:-:S03]  /*9c00*/  IMAD.MOV.U32 R23, RZ, RZ, 0x1 ;  /* 0x00000001ff177424 */ /* 0x000fc600078e00ff */
[----:B------:R-:W1:Y:S02]  /*9c10*/  LDC R2, c[0x0][0xc34] ;  /* 0x00030d00ff027b82 */ /* 0x000e640000000800 */
[----:B-1----:R-:W-:-:S13]  /*9c20*/  ISETP.LE.AND P0, PT, R2, UR5, PT ;  /* 0x0000000502007c0c */ /* 0x002fda000bf03270 */
[----:B------:R-:W-:Y:S05]  /*9c30*/  @P0 BRA `(.L_x_9950) ;  /* 0x0000004000240947 */ /* 0x000fea0003800000 */
[----:B------:R-:W0:Y:S01]  /*9c40*/  S2R R6, SR_TID.X ;  /* 0x0000000000067919 */ /* 0x000e220000002100 */
[----:B------:R-:W1:Y:S01]  /*9c50*/  S2UR UR4, SR_CgaCtaId ;  /* 0x00000000000479c3 */ /* 0x000e620000008800 */
[----:B------:R-:W-:Y:S01]  /*9c60*/  UMOV UR36, 0x400 ;  /* 0x0000040000247882 */ /* 0x000fe20000000000 */
[----:B------:R-:W-:Y:S01]  /*9c70*/  IMAD.MOV.U32 R23, RZ, RZ, 0x1 ;  /* 0x00000001ff177424 */ /* 0x000fe200078e00ff */
[----:B------:R-:W-:Y:S01]  /*9c80*/  ULDC.64 UR38, c[0x0][0x198] ;  /* 0x0000660000267ab9 */ /* 0x000fe20000000a00 */
[----:B------:R-:W-:Y:S01]  /*9c90*/  IMAD.MOV.U32 R16, RZ, RZ, RZ ;  /* 0x000000ffff107224 */ /* 0x000fe200078e00ff */
[----:B------:R-:W-:Y:S01]  /*9ca0*/  ULDC UR37, c[0x0][0xc] ;  /* 0x0000030000257ab9 */ /* 0x000fe20000000800 */
[----:B-1----:R-:W-:Y:S01]  /*9cb0*/  ULEA UR36, UR4, UR36, 0x18 ;  /* 0x0000002404247291 */ /* 0x002fe2000f8ec03f */
[C---:B0-----:R-:W-:Y:S01]  /*9cc0*/  LOP3.LUT R5, R6.reuse, 0x7f, RZ, 0xc0, !PT ;  /* 0x0000007f06057812 */ /* 0x041fe200078ec0ff */
[----:B------:R-:W-:-:S04]  /*9cd0*/  IMAD.SHL.U32 R0, R6, 0x8, RZ ;  /* 0x0000000806007824 */ /* 0x000fc800078e00ff */
[----:B------:R-:W-:Y:S01]  /*9ce0*/  IMAD.SHL.U32 R4, R5, 0x8, RZ ;  /* 0x0000000805047824 */ /* 0x000fe200078e00ff */
[C---:B------:R-:W-:Y:S02]  /*9cf0*/  LOP3.LUT R3, R0.reuse, 0x20, RZ, 0xc0, !PT ;  /* 0x0000002000037812 */ /* 0x040fe400078ec0ff */
[----:B------:R-:W-:Y:S02]  /*9d00*/  LOP3.LUT R2, R0, 0xd8, RZ, 0xc0, !PT ;  /* 0x000000d800027812 */ /* 0x000fe400078ec0ff */
[----:B------:R-:W-:Y:S02]  /*9d10*/  LOP3.LUT R3, R3, 0x300, R4, 0xf8, !PT ;  /* 0x0000030003037812 */ /* 0x000fe400078ef804 */
[----:B------:R-:W-:Y:S01]  /*9d20*/  SHF.R.U32.HI R4, RZ, 0x2, R5 ;  /* 0x00000002ff047819 */ /* 0x000fe20000011605 */
[----:B------:R-:W-:Y:S01]  /*9d30*/  IMAD.U32 R5, RZ, RZ, UR5 ;  /* 0x00000005ff057e24 */ /* 0x000fe2000f8e00ff */
[----:B------:R-:W-:Y:S02]  /*9d40*/  LOP3.LUT R2, R2, 0x18, R6, 0x78, !PT ;  /* 0x0000001802027812 */ /* 0x000fe400078e7806 */
[----:B------:R-:W-:-:S02]  /*9d50*/  LOP3.LUT R0, R0, 0x18, RZ, 0xc0, !PT ;  /* 0x0000001800007812 */ /* 0x000fc400078ec0ff */
[----:B------:R0:W-:Y:S01]  /*9d60*/  STL [R1+0x4], R5 ;  /* 0x0000040501007387 */ /* 0x0001e20000100800 */
[----:B------:R-:W-:Y:S01]  /*9d70*/  LOP3.LUT R3, R3, R2, RZ, 0xfc, !PT ;  /* 0x0000000203037212 */ /* 0x000fe200078efcff */
[----:B------:R-:W-:Y:S02]  /*9d80*/  IMAD.SHL.U32 R2, R6, 0x20, RZ ;  /* 0x0000002006027824 */ /* 0x000fe400078e00ff */
[----:B------:R0:W-:Y:S01]  /*9d90*/  STL [R1+0x18], RZ ;  /* 0x000018ff01007387 */ /* 0x0001e20000100800 */
[----:B------:R-:W-:Y:S02]  /*9da0*/  LEA R26, R3, UR36, 0x1 ;  /* 0x00000024031a7c11 */ /* 0x000fe4000f8e08ff */
[----:B------:R-:W-:Y:S02]  /*9db0*/  LOP3.LUT R4, R4, 0x60, R2, 0xf8, !PT ;  /* 0x0000006004047812 */ /* 0x000fe400078ef802 */
[C---:B------:R-:W-:Y:S02]  /*9dc0*/  LOP3.LUT R2, R0.reuse, 0x20, RZ, 0xfc, !PT ;  /* 0x0000002000027812 */ /* 0x040fe400078efcff */
[----:B------:R-:W-:-:S07]  /*9dd0*/  LOP3.LUT R0, R0, 0x40, RZ, 0xfc, !PT ;  /* 0x0000004000007812 */ /* 0x000fce00078efcff */
.L_x_10028:
[----:B------:R-:W2:Y:S01]  /*9de0*/  LDL R6, [R1+0x4] ;  /* 0x0000040001067983 */ /* 0x000ea20000100800 */
[----:B------:R-:W1:Y:S01]  /*9df0*/  LDC R2, c[0x0][0xc38] ;  /* 0x00030e00ff027b82 */ /* 0x000e620000000800 */
[----:B------:R-:W-:Y:S05]  /*9e00*/  YIELD ;  /* 0x0000000000007946 */ /* 0x000fea0003800000 */
[----:B------:R-:W-:Y:S02]  /*9e10*/  ULDC.64 UR4, c[0x0][0x418] ;  /* 0x0001060000047ab9 */ /* 0x000fe40000000a00 */
[----:B------:R-:W3:Y:S01]  /*9e20*/  LDC R0, c[0x0][0xc44] ;  /* 0x00031100ff007b82 */ /* 0x000ee20000000800 */
[----:B------:R-:W-:-:S03]  /*9e30*/  UISETP.NE.U32.AND UP0, UPT, UR4, URZ, UPT ;  /* 0x0000003f0400728c */ /* 0x000fc6000bf05070 */
[----:B------:R-:W-:Y:S01]  /*9e40*/  ULDC UR4, c[0x0][0x424] ;  /* 0x0001090000047ab9 */ /* 0x000fe20000000800 */
[----:B------:R-:W-:Y:S02]  /*9e50*/  UISETP.NE.AND.EX UP0, UPT, UR5, URZ, UPT, UP0 ;  /* 0x0000003f0500728c */ /* 0x000fe4000bf05300 */
[----:B------:R-:W-:Y:S02]  /*9e60*/  UIADD3 UR5, UR36, 0x16a00, URZ ;  /* 0x00016a0024057890 */ /* 0x000fe4000fffe03f */
[----:B------:R-:W-:Y:S02]  /*9e70*/  USEL UR4, UR4, 0x1, UP0 ;  /* 0x0000000104047887 */ /* 0x000fe40008000000 */
[----:B------:R-:W-:Y:S01]  /*9e80*/  ULOP3.LUT UP0, URZ, UR5, 0x1bf, URZ, 0xc0, !UPT ;  /* 0x000001bf053f7892 */ /* 0x000fe2000f80c03f */
[----:B-1----:R-:W-:Y:S02]  /*9e90*/  ISETP.NE.AND P0, PT, R2, 0x1, PT ;  /* 0x000000010200780c */ /* 0x002fe40003f05270 */
[----:B---3--:R-:W-:-:S11]  /*9ea0*/  ISETP.NE.AND P1, PT, R0, 0x1, PT ;  /* 0x000000010000780c */ /* 0x008fd60003f25270 */
[----:B------:R-:W2:Y:S08]  /*9eb0*/  @P0 LDC R4, c[0x0][0xc3c] ;  /* 0x00030f00ff040b82 */ /* 0x000eb00000000800 */
[----:B0-----:R-:W0:Y:S08]  /*9ec0*/  @P0 LDC R5, c[0x0][0xc40] ;  /* 0x00031000ff050b82 */ /* 0x001e300000000800 */
[----:B------:R-:W1:Y:S01]  /*9ed0*/  @P1 LDC.64 R2, c[0x0][0xc48] ;  /* 0x00031200ff021b82 */ /* 0x000e620000000a00 */
[----:B--2---:R-:W-:-:S04]  /*9ee0*/  @P0 IMAD.HI.U32 R4, R6, R4, RZ ;  /* 0x0000000406040227 */ /* 0x004fc800078e00ff */
[----:B------:R-:W-:Y:S01]  /*9ef0*/  IMAD.MOV.U32 R29, RZ, RZ, R6 ;  /* 0x000000ffff1d7224 */ /* 0x000fe200078e0006 */
[----:B0-----:R-:W-:Y:S02]  /*9f00*/  @P0 SHF.R.U32.HI R29, RZ, R5, R4 ;  /* 0x00000005ff1d0219 */ /* 0x001fe40000011604 */
[----:B------:R-:W-:-:S03]  /*9f10*/  PLOP3.LUT P0, PT, PT, PT, UP0, 0x80, 0x0 ;  /* 0x000000000000781c */ /* 0x000fc60003f0f008 */
[----:B-1----:R-:W-:-:S04]  /*9f20*/  @P1 IMAD.HI.U32 R2, R29, R2, RZ ;  /* 0x000000021d021227 */ /* 0x002fc800078e00ff */
[----:B------:R-:W-:Y:S01]  /*9f30*/  IMAD.MOV.U32 R27, RZ, RZ, R29 ;  /* 0x000000ffff1b7224 */ /* 0x000fe200078e001d */
[----:B------:R-:W-:Y:S02]  /*9f40*/  @P1 SHF.R.U32.HI R27, RZ, R3, R2 ;  /* 0x00000003ff1b1219 */ /* 0x000fe40000011602 */
[----:B------:R-:W0:Y:S03]  /*9f50*/  LDC R2, c[0x0][0x2f0] ;  /* 0x0000bc00ff027b82 */ /* 0x000e260000000800 */
[----:B------:R-:W-:-:S04]  /*9f60*/  IMAD.MOV R17, RZ, RZ, -R27 ;  /* 0x000000ffff117224 */ /* 0x000fc800078e0a1b */
[----:B------:R-:W-:Y:S02]  /*9f70*/  IMAD R17, R0, R17, R29 ;  /* 0x0000001100117224 */ /* 0x000fe400078e021d */
[----:B0-----:R-:W-:-:S04]  /*9f80*/  IMAD R6, R2, UR4, RZ ;  /* 0x0000000402067c24 */ /* 0x001fc8000f8e02ff */
[----:B------:R-:W-:Y:S01]  /*9f90*/  VIADD R2, R6, 0x8f ;  /* 0x0000008f06027836 */ /* 0x000fe20000000000 */
[----:B------:R0:W-:Y:S03]  /*9fa0*/  STL [R1+0x8], R6 ;  /* 0x0000080601007387 */ /* 0x0001e60000100800 */
[----:B------:R-:W-:-:S05]  /*9fb0*/  IMAD.HI R2, R2, 0x38e38e39, RZ ;  /* 0x38e38e3902027827 */ /* 0x000fca00078e02ff */
[----:B------:R-:W-:-:S04]  /*9fc0*/  SHF.R.U32.HI R3, RZ, 0x1f, R2 ;  /* 0x0000001fff037819 */ /* 0x000fc80000011602 */
[----:B------:R-:W-:-:S05]  /*9fd0*/  LEA.HI.SX32 R25, R2, R3, 0x1b ;  /* 0x0000000302197211 */ /* 0x000fca00078fdaff */
[----:B------:R0:W-:Y:S01]  /*9fe0*/  STL [R1], R25 ;  /* 0x0000001901007387 */ /* 0x0001e20000100800 */
        /* <DEDUP_REMOVED lines=8> */
[----:B0-----:R-:W-:Y:S02]  /*a070*/  IMAD.U32 R6, RZ, RZ, UR8 ;  /* 0x00000008ff067e24 */ /* 0x001fe4000f8e00ff */
[----:B------:R-:W-:-:S02]  /*a080*/  IMAD.U32 R7, RZ, RZ, UR9 ;  /* 0x00000009ff077e24 */ /* 0x000fc4000f8e00ff */
[----:B------:R-:W-:Y:S02]  /*a090*/  IMAD.U32 R10, RZ, RZ, UR4 ;  /* 0x00000004ff0a7e24 */ /* 0x000fe4000f8e00ff */
[----:B------:R-:W-:Y:S02]  /*a0a0*/  IMAD.U32 R11, RZ, RZ, UR5 ;  /* 0x00000005ff0b7e24 */ /* 0x000fe4000f8e00ff */
[----:B------:R-:W-:Y:S02]  /*a0b0*/  IMAD.MOV.U32 R8, RZ, RZ, 0x70 ;  /* 0x00000070ff087424 */ /* 0x000fe400078e00ff */
[----:B------:R-:W-:Y:S02]  /*a0c0*/  IMAD.MOV.U32 R12, RZ, RZ, 0x1 ;  /* 0x00000001ff0c7424 */ /* 0x000fe400078e00ff */
[----:B------:R-:W-:-:S07]  /*a0d0*/  IMAD.MOV.U32 R13, RZ, RZ, RZ ;  /* 0x000000ffff0d7224 */ /* 0x000fce00078e00ff */
[----:B------:R-:W-:-:S07]  /*a0e0*/  LEPC R20, `(.L_x_9951) ;  /* 0x000000001014794e */ /* 0x000fce0000000000 */
[----:B-1----:R-:W-:Y:S05]  /*a0f0*/  CALL.ABS.NOINC R2 ;  /* 0x0000000002007343 */ /* 0x002fea0003c00000 */
.L_x_9951:
        /* <DEDUP_REMOVED lines=11> */
[----:B0-----:R-:W-:Y:S02]  /*a1b0*/  IMAD.U32 R6, RZ, RZ, UR8 ;  /* 0x00000008ff067e24 */ /* 0x001fe4000f8e00ff */
[----:B------:R-:W-:-:S02]  /*a1c0*/  IMAD.U32 R7, RZ, RZ, UR9 ;  /* 0x00000009ff077e24 */ /* 0x000fc4000f8e00ff */
[----:B------:R-:W-:Y:S02]  /*a1d0*/  IMAD.U32 R10, RZ, RZ, UR4 ;  /* 0x00000004ff0a7e24 */ /* 0x000fe4000f8e00ff */
[----:B------:R-:W-:Y:S02]  /*a1e0*/  IMAD.U32 R11, RZ, RZ, UR5 ;  /* 0x00000005ff0b7e24 */ /* 0x000fe4000f8e00ff */
[----:B------:R-:W-:Y:S02]  /*a1f0*/  IMAD.MOV.U32 R8, RZ, RZ, 0x70 ;  /* 0x00000070ff087424 */ /* 0x000fe400078e00ff */
[----:B------:R-:W-:Y:S02]  /*a200*/  IMAD.MOV.U32 R12, RZ, RZ, 0x1 ;  /* 0x00000001ff0c7424 */ /* 0x000fe400078e00ff */
[----:B-1----:R-:W-:-:S07]  /*a210*/  IMAD.MOV.U32 R13, RZ, RZ, RZ ;  /* 0x000000ffff0d7224 */ /* 0x002fce00078e00ff */
[----:B------:R-:W-:-:S07]  /*a220*/  LEPC R20, `(.L_x_9953) ;  /* 0x000000001014794e */ /* 0x000fce0000000000 */
[----:B--2---:R-:W-:Y:S05]  /*a230*/  CALL.ABS.NOINC R2 ;  /* 0x0000000002007343 */ /* 0x004fea0003c00000 */
.L_x_9953:
        /* <DEDUP_REMOVED lines=15> */
.L_x_9952:
[----:B------:R-:W-:Y:S01]  /*a330*/  ULDC.64 UR4, c[0x0][0x9f8] ;  /* 0x00027e0000047ab9 */ /* 0x000fe20000000a00 */
[----:B------:R-:W-:Y:S01]  /*a340*/  IMAD.MOV.U32 R22, RZ, RZ, R27 ;  /* 0x000000ffff167224 */ /* 0x000fe200078e001b */
[----:B------:R-:W-:-:S04]  /*a350*/  ISETP.NE.U32.AND P0, PT, RZ, UR4, PT ;  /* 0x00000004ff007c0c */ /* 0x000fc8000bf05070 */
[----:B------:R-:W-:-:S13]  /*a360*/  ISETP.NE.AND.EX P0, PT, RZ, UR5, PT, P0 ;  /* 0x00000005ff007c0c */ /* 0x000fda000bf05300 */
[----:B------:R-:W1:Y:S02]  /*a370*/  @P0 LDC.64 R2, c[0x0][0x9f8] ;  /* 0x00027e00ff020b82 */ /* 0x000e640000000a00 */
[----:B-1----:R-:W-:-:S05]  /*a380*/  @P0 IMAD.WIDE R2, R27, 0x4, R2 ;  /* 0x000000041b020825 */ /* 0x002fca00078e0202 */
[----:B------:R1:W0:Y:S01]  /*a390*/  @P0 LDG.E R22, desc[UR60][R2.64] ;  /* 0x0000003c02160981 */ /* 0x000222000c1e1900 */
[----:B------:R-:W-:Y:S01]  /*a3a0*/  UMOV UR4, 0xffffffff ;  /* 0xffffffff00047882 */ /* 0x000fe20000000000 */
[----:B------:R-:W-:Y:S01]  /*a3b0*/  LOP3.LUT R19, R19, 0xfffffffe, RZ, 0xc0, !PT ;  /* 0xfffffffe13137812 */ /* 0x000fe200078ec0ff */
[----:B------:R-:W-:Y:S01]  /*a3c0*/  VIADD R28, R25, 0xffffffff ;  /* 0xffffffff191c7836 */ /* 0x000fe20000000000 */
[----:B-1----:R-:W1:Y:S02]  /*a3d0*/  LDC.64 R2, c[0x0][0x418] ;  /* 0x00010600ff027b82 */ /* 0x002e640000000a00 */
[----:B-1----:R-:W-:-:S04]  /*a3e0*/  ISETP.NE.U32.AND P0, PT, R2, RZ, PT ;  /* 0x000000ff0200720c */ /* 0x002fc80003f05070 */
[----:B------:R-:W-:-:S13]  /*a3f0*/  ISETP.NE.AND.EX P1, PT, R3, RZ, PT, P0 ;  /* 0x000000ff0300720c */ /* 0x000fda0003f25300 */
[----:B------:R-:W-:Y:S02]  /*a400*/  @P1 LOP3.LUT R19, R19, 0x1, RZ, 0xfc, !PT ;  /* 0x0000000113131812 */ /* 0x000fe400078efcff */
[----:B0-----:R-:W-:Y:S02]  /*a410*/  SHF.R.S32.HI R25, RZ, 0x1f, R22 ;  /* 0x0000001fff197819 */ /* 0x001fe40000011416 */
[----:B------:R-:W-:Y:S01]  /*a420*/  SEL R18, R22, RZ, !P1 ;  /* 0x000000ff16127207 */ /* 0x000fe20004800000 */
[----:B------:R-:W-:Y:S06]  /*a430*/  BRA.DIV UR4, `(.L_x_9954) ;  /* 0x0000003e046c7947 */ /* 0x000fec000b800000 */
[----:B------:R-:W0:Y:S02]  /*a440*/  S2R R0, SR_TID.X ;  /* 0x0000000000007919 */ /* 0x000e240000002100 */
[----:B0-----:R-:W-:-:S04]  /*a450*/  SHF.R.U32.HI R0, RZ, 0x5, R0 ;  /* 0x00000005ff007819 */ /* 0x001fc80000011600 */
[----:B------:R-:W-:-:S05]  /*a460*/  LOP3.LUT R0, R0, 0x3, RZ, 0xc0, !PT ;  /* 0x0000000300007812 */ /* 0x000fca00078ec0ff */
[----:B------:R0:W1:Y:S02]  /*a470*/  SHFL.IDX PT, R14, R0, RZ, 0x1f ;  /* 0x00001fff000e7589 */ /* 0x00006400000e0000 */
.L_x_10044:
[----:B-1----:R-:W-:Y:S02]  /*a480*/  ISETP.NE.AND P0, PT, R14, RZ, PT ;  /* 0x000000ff0e00720c */ /* 0x002fe40003f05270 */
[----:B------:R-:W-:Y:S02]  /*a490*/  PLOP3.LUT P2, PT, PT, PT, PT, 0x8, 0x0 ;  /* 0x000000000000781c */ /* 0x000fe40003f4e170 */
[----:B------:R-:W-:-:S11]  /*a4a0*/  LOP3.LUT R19, R19, 0xfffffffd, RZ, 0xc0, !PT ;  /* 0xfffffffd13137812 */ /* 0x000fd600078ec0ff */
[----:B------:R-:W-:Y:S01]  /*a4b0*/  @P2 LOP3.LUT R19, R19, 0x2, RZ, 0xfc, !PT ;  /* 0x0000000213132812 */ /* 0x000fe200078efcff */
[----:B------:R-:W-:Y:S06]  /*a4c0*/  @P0 BRA `(.L_x_9955) ;  /* 0x0000000400140947 */ /* 0x000fec0003800000 */
[----:B------:R-:W-:-:S03]  /*a4d0*/  UMOV UR4, 0xffffffff ;  /* 0xffffffff00047882 */ /* 0x000fc60000000000 */
[----:B------:R-:W-:Y:S05]  /*a4e0*/  BRA.DIV UR4, `(.L_x_9956) ;  /* 0x0000003e04747947 */ /* 0x000fea000b800000 */
[----:B------:R-:W-:-:S13]  /*a4f0*/  ELECT P6, URZ, PT ;  /* 0x00000000003f782f */ /* 0x000fda00038c0000 */
.L_x_10047:
[----:B------:R-:W-:Y:S05]  /*a500*/  @!P6 BRA `(.L_x_9955) ;  /* 0x000000040004e947 */ /* 0x000fea0003800000 */
[----:B------:R-:W-:Y:S02]  /*a510*/  IMAD.MOV.U32 R24, RZ, RZ, R28 ;  /* 0x000000ffff187224 */ /* 0x000fe400078e001c */
[----:B------:R-:W-:Y:S01]  /*a520*/  IMAD.MOV.U32 R18, RZ, RZ, R22 ;  /* 0x000000ffff127224 */ /* 0x000fe200078e0016 */
[----:B------:R-:W-:Y:S06]  /*a530*/  @!P1 BRA `(.L_x_9957) ;  /* 0x0000000000449947 */ /* 0x000fec0003800000 */
[----:B------:R-:W1:Y:S01]  /*a540*/  LDC R7, c[0x0][0x43c] ;  /* 0x00010f00ff077b82 */ /* 0x000e620000000800 */
[----:B------:R-:W-:Y:S01]  /*a550*/  ULDC.64 UR4, c[0x0][0x428] ;  /* 0x00010a0000047ab9 */ /* 0x000fe20000000a00 */
[----:B-1----:R-:W-:-:S13]  /*a560*/  ISETP.NE.AND P0, PT, R7, 0x1, PT ;  /* 0x000000010700780c */ /* 0x002fda0003f05270 */
[----:B------:R-:W0:Y:S02]  /*a570*/  @P0 LDC.64 R4, c[0x0][0x440] ;  /* 0x00011000ff040b82 */ /* 0x000e240000000a00 */
[----:B0-----:R-:W-:-:S04]  /*a580*/  @P0 IMAD.HI.U32 R0, R28, R4, RZ ;  /* 0x000000041c000227 */ /* 0x001fc800078e00ff */
[----:B------:R-:W-:Y:S01]  /*a590*/  IMAD.MOV.U32 R4, RZ, RZ, R28 ;  /* 0x000000ffff047224 */ /* 0x000fe200078e001c */
[----:B------:R-:W-:Y:S01]  /*a5a0*/  @P0 SHF.R.U32.HI R4, RZ, R5, R0 ;  /* 0x00000005ff040219 */ /* 0x000fe20000011600 */
[----:B------:R-:W-:-:S03]  /*a5b0*/  IMAD R0, R25, UR4, RZ ;  /* 0x0000000419007c24 */ /* 0x000fc6000f8e02ff */
[--C-:B------:R-:W-:Y:S01]  /*a5c0*/  SHF.R.S32.HI R5, RZ, 0x1f, R4.reuse ;  /* 0x0000001fff057819 */ /* 0x100fe20000011404 */
[----:B------:R-:W-:Y:S02]  /*a5d0*/  IMAD.MOV R24, RZ, RZ, -R4 ;  /* 0x000000ffff187224 */ /* 0x000fe400078e0a04 */
[C---:B------:R-:W-:Y:S02]  /*a5e0*/  IMAD R0, R22.reuse, UR5, R0 ;  /* 0x0000000516007c24 */ /* 0x040fe4000f8e0200 */
[----:B------:R-:W-:-:S04]  /*a5f0*/  IMAD.WIDE.U32 R4, R22, UR4, R4 ;  /* 0x0000000416047c25 */ /* 0x000fc8000f8e0004 */
[----:B------:R-:W-:Y:S01]  /*a600*/  IMAD.IADD R0, R5, 0x1, R0 ;  /* 0x0000000105007824 */ /* 0x000fe200078e0200 */
[----:B------:R-:W-:Y:S01]  /*a610*/  LEA R2, P0, R4, R2, 0x2 ;  /* 0x0000000204027211 */ /* 0x000fe200078010ff */
[----:B------:R-:W-:-:S03]  /*a620*/  IMAD R24, R7, R24, R28 ;  /* 0x0000001807187224 */ /* 0x000fc600078e021c */
[----:B------:R-:W-:-:S05]  /*a630*/  LEA.HI.X R3, R4, R3, R0, 0x2, P0 ;  /* 0x0000000304037211 */ /* 0x000fca00000f1400 */
[----:B------:R1:W5:Y:S04]  /*a640*/  LDG.E R18, desc[UR60][R2.64] ;  /* 0x0000003c02127981 */ /* 0x000368000c1e1900 */
.L_x_9957:
[----:B0-----:R-:W0:Y:S01]  /*a650*/  S2R R0, SR_TID.X ;  /* 0x0000000000007919 */ /* 0x001e220000002100 */
[----:B-1----:R-:W-:Y:S02]  /*a660*/  LEA R3, R16, UR36, 0x3 ;  /* 0x0000002410037c11 */ /* 0x002fe4000f8e18ff */
[----:B0-----:R-:W-:Y:S02]  /*a670*/  LOP3.LUT R2, R0, 0x7f, RZ, 0xc0, !PT ;  /* 0x0000007f00027812 */ /* 0x001fe400078ec0ff */
[----:B------:R-:W-:Y:S02]  /*a680*/  SHF.L.U32 R0, R23, 0x1f, RZ ;  /* 0x0000001f17007819 */ /* 0x000fe400000006ff */
[----:B------:R-:W-:Y:S02]  /*a690*/  ISETP.NE.AND P1, PT, R2, RZ, PT ;  /* 0x000000ff0200720c */ /* 0x000fe40003f25270 */
[----:B------:R-:W0:Y:S02]  /*a6a0*/  SYNCS.PHASECHK.TRANS64.TRYWAIT P0, [R3+URZ+0x31c40], R0 ;  /* 0x031c4000030075a7 */ /* 0x000e24000800017f */
[----:B0-----:R-:W-:Y:S09]  /*a6b0*/  @!P0 BRA `(.L_x_9958) ;  /* 0x0000003c00208947 */ /* 0x001ff20003800000 */
.L_x_10048:
        /* <DEDUP_REMOVED lines=8> */
.L_x_9959:
[----:B------:R-:W-:Y:S01]  /*a740*/  R2UR UR8, R16 ;  /* 0x00000000100872ca */ /* 0x000fe200000e0000 */
[----:B------:R-:W-:Y:S01]  /*a750*/  UIADD3 UR4, UP0, UR38, 0x370, URZ ;  /* 0x0000037026047890 */ /* 0x000fe2000ff1e03f */
[----:B------:R-:W-:Y:S01]  /*a760*/  R2UR UR9, R3 ;  /* 0x00000000030972ca */ /* 0x000fe200000e0000 */
[----:B------:R-:W-:Y:S01]  /*a770*/  UMOV UR10, URZ ;  /* 0x0000003f000a7c82 */ /* 0x000fe20008000000 */
[----:B------:R-:W-:Y:S01]  /*a780*/  R2UR UR11, R24 ;  /* 0x00000000180b72ca */ /* 0x000fe200000e0000 */
[----:B------:R-:W-:Y:S01]  /*a790*/  UIADD3.X UR5, URZ, UR39, URZ, UP0, !UPT ;  /* 0x000000273f057290 */ /* 0x000fe200087fe43f */
[----:B------:R-:W-:Y:S01]  /*a7a0*/  R2UR UR12, R17 ;  /* 0x00000000110c72ca */ /* 0x000fe200000e0000 */
[----:B------:R-:W-:Y:S01]  /*a7b0*/  UMOV UR6, 0x0 ;  /* 0x0000000000067882 */ /* 0x000fe20000000000 */
[----:B-----5:R-:W-:Y:S01]  /*a7c0*/  R2UR UR13, R18 ;  /* 0x00000000120d72ca */ /* 0x020fe200000e0000 */
[----:B------:R-:W-:Y:S01]  /*a7d0*/  UMOV UR7, 0x14f00000 ;  /* 0x14f0000000077882 */ /* 0x000fe20000000000 */
[----:B------:R-:W-:Y:S01]  /*a7e0*/  UMOV UR16, 0x20 ;  /* 0x0000002000107882 */ /* 0x000fe20000000000 */
[----:B------:R-:W-:-:S02]  /*a7f0*/  PLOP3.LUT P0, PT, PT, PT, PT, 0x80, 0x0 ;  /* 0x000000000000781c */ /* 0x000fc40003f0f070 */
[----:B------:R-:W-:Y:S01]  /*a800*/  UIMAD UR8, UR8, 0x6c00, UR36 ;  /* 0x00006c00080878a4 */ /* 0x000fe2000f8e0224 */
[----:B------:R-:W-:Y:S01]  /*a810*/  LOP3.LUT R19, R19, 0xfffffffd, RZ, 0xc0, !PT ;  /* 0xfffffffd13137812 */ /* 0x000fe200078ec0ff */
[----:B------:R-:W-:Y:S02]  /*a820*/  UIADD3 UR9, UR9, 0x31c30, URZ ;  /* 0x00031c3009097890 */ /* 0x000fe4000fffe03f */
[----:B------:R-:W-:Y:S02]  /*a830*/  UIMAD UR11, UR11, 0x90, URZ ;  /* 0x000000900b0b78a4 */ /* 0x000fe4000f8e023f */
[----:B------:R-:W-:Y:S02]  /*a840*/  UIADD3 UR14, UR8, 0x16a00, URZ ;  /* 0x00016a00080e7890 */ /* 0x000fe4000fffe03f */
[----:B------:R-:W-:Y:S02]  /*a850*/  UIADD3 UR15, UR8, 0x18e00, URZ ;  /* 0x00018e00080f7890 */ /* 0x000fe4000fffe03f */
[----:B------:R-:W-:Y:S01]  /*a860*/  UIADD3 UR17, UR8, 0x1b200, URZ ;  /* 0x0001b20008117890 */ /* 0x000fe2000fffe03f */
[----:B------:R-:W-:-:S02]  /*a870*/  @P0 LOP3.LUT R19, R19, 0x2, RZ, 0xfc, !PT ;  /* 0x0000000213130812 */ /* 0x000fc400078efcff */
        /* <DEDUP_REMOVED lines=9> */
[----:B-1----:R-:W-:Y:S01]  /*a910*/  NOP ;  /* 0x0000000000007918 */ /* 0x002fe20000000000 */
.L_x_9955:
[----:B------:R-:W-:Y:S05]  /*a920*/  WARPSYNC.ALL ;  /* 0x0000000000007948 */ /* 0x000fea0003800000 */
[----:B------:R-:W-:Y:S01]  /*a930*/  UIADD3 UR4, UR36, 0xda00, URZ ;  /* 0x0000da0024047890 */ /* 0x000fe2000fffe03f */
[----:B0-----:R-:W-:Y:S01]  /*a940*/  SHF.R.S32.HI R0, RZ, 0x1f, R17 ;  /* 0x0000001fff007819 */ /* 0x001fe20000011411 */
[----:B------:R-:W-:Y:S02]  /*a950*/  BAR.SYNC.DEFER_BLOCKING 0x8, 0x200 ;  /* 0x0208000000007b1d */ /* 0x000fe40000010000 */
[----:B------:R-:W-:-:S04]  /*a960*/  ULOP3.LUT UP0, URZ, UR4, 0x1bf, URZ, 0xc0, !UPT ;  /* 0x000001bf043f7892 */ /* 0x000fc8000f80c03f */
[----:B------:R-:W-:Y:S02]  /*a970*/  ULDC.64 UR4, c[0x0][0x2d8] ;  /* 0x0000b60000047ab9 */ /* 0x000fe40000000a00 */
[----:B------:R-:W-:Y:S01]  /*a980*/  IMAD R0, R0, UR4, RZ ;  /* 0x0000000400007c24 */ /* 0x000fe2000f8e02ff */
[----:B------:R-:W-:Y:S01]  /*a990*/  PLOP3.LUT P0, PT, PT, PT, UP0, 0x80, 0x0 ;  /* 0x000000000000781c */ /* 0x000fe20003f0f008 */
[----:B------:R-:W-:-:S04]  /*a9a0*/  IMAD.WIDE.U32 R2, R17, UR4, RZ ;  /* 0x0000000411027c25 */ /* 0x000fc8000f8e00ff */
[----:B------:R-:W-:Y:S01]  /*a9b0*/  IMAD R0, R17, UR5, R0 ;  /* 0x0000000511007c24 */ /* 0x000fe2000f8e0200 */
[----:B------:R0:W-:Y:S03]  /*a9c0*/  STL.64 [R1+0x10], R2 ;  /* 0x0000100201007387 */ /* 0x0001e60000100a00 */
[----:B0-----:R-:W-:Y:S01]  /*a9d0*/  IMAD.IADD R2, R3, 0x1, R0 ;  /* 0x0000000103027824 */ /* 0x001fe200078e0200 */
[----:B------:R-:W-:-:S05]  /*a9e0*/  SHF.R.S32.HI R0, RZ, 0x1f, R27 ;  /* 0x0000001fff007819 */ /* 0x000fca000001141b */
[----:B------:R0:W-:Y:S04]  /*a9f0*/  STL [R1+0x20], R0 ;  /* 0x0000200001007387 */ /* 0x0001e80000100800 */
[----:B------:R0:W-:Y:S01]  /*aa00*/  STL [R1+0x1c], R2 ;  /* 0x00001c0201007387 */ /* 0x0001e20000100800 */
        /* <DEDUP_REMOVED lines=17> */
.L_x_9960:
[----:B------:R-:W2:Y:S01]  /*ab20*/  LDL.LU R20, [R1+0x1c] ;  /* 0x00001c0001147983 */ /* 0x000ea20000300800 */
[----:B------:R-:W1:Y:S01]  /*ab30*/  LDC R10, c[0x0][0x448] ;  /* 0x00011200ff0a7b82 */ /* 0x000e620000000800 */
[----:B------:R-:W-:Y:S01]  /*ab40*/  ULDC.64 UR4, c[0x0][0x2e0] ;  /* 0x0000b80000047ab9 */ /* 0x000fe20000000a00 */
[----:B------:R-:W-:Y:S01]  /*ab50*/  ULDC.64 UR6, c[0x0][0x2c8] ;  /* 0x0000b20000067ab9 */ /* 0x000fe20000000a00 */
[----:B0-----:R-:W2:Y:S01]  /*ab60*/  LDL.LU.64 R2, [R1+0x10] ;  /* 0x0000100001027983 */ /* 0x001ea20000300a00 */
[----:B------:R-:W-:-:S03]  /*ab70*/  ULDC.64 UR8, c[0x0][0x280] ;  /* 0x0000a00000087ab9 */ /* 0x000fc60000000a00 */
[----:B------:R-:W3:Y:S04]  /*ab80*/  LDL.LU R0, [R1+0x20] ;  /* 0x0000200001007983 */ /* 0x000ee80000300800 */
[----:B------:R-:W4:Y:S01]  /*ab90*/  LDL R21, [R1+0x4] ;  /* 0x0000040001157983 */ /* 0x000f220000100800 */
[----:B------:R-:W0:Y:S01]  /*aba0*/  S2R R12, SR_TID.X ;  /* 0x00000000000c7919 */ /* 0x000e220000002100 */
[----:B------:R-:W5:Y:S01]  /*abb0*/  S2R R11, SR_TID.X ;  /* 0x00000000000b7919 */ /* 0x000f620000002100 */
[----:B-1----:R-:W-:-:S13]  /*abc0*/  ISETP.NE.AND P0, PT, R10, 0x1, PT ;  /* 0x000000010a00780c */ /* 0x002fda0003f05270 */
[----:B------:R-:W1:Y:S08]  /*abd0*/  @P0 LDC R4, c[0x0][0x450] ;  /* 0x00011400ff040b82 */ /* 0x000e700000000800 */
[----:B------:R-:W1:Y:S01]  /*abe0*/  @P0 LDC R9, c[0x0][0x44c] ;  /* 0x00011300ff090b82 */ /* 0x000e620000000800 */
[----:B--2---:R-:W-:Y:S02]  /*abf0*/  IMAD.MOV.U32 R3, RZ, RZ, R20 ;  /* 0x000000ffff037224 */ /* 0x004fe400078e0014 */
[----:B------:R-:W2:Y:S01]  /*ac00*/  S2R R20, SR_TID.X ;  /* 0x0000000000147919 */ /* 0x000ea20000002100 */
[----:B---3--:R-:W-:-:S02]  /*ac10*/  IMAD R0, R0, UR4, RZ ;  /* 0x0000000400007c24 */ /* 0x008fc4000f8e02ff */
[----:B------:R-:W-:Y:S01]  /*ac20*/  IMAD.WIDE.U32 R2, R27, UR4, R2 ;  /* 0x000000041b027c25 */ /* 0x000fe2000f8e0002 */
[----:B------:R-:W-:-:S03]  /*ac30*/  ULDC UR4, c[0x0][0xc38] ;  /* 0x00030e0000047ab9 */ /* 0x000fc60000000800 */
[----:B------:R-:W-:Y:S02]  /*ac40*/  IMAD R5, R27, UR5, R0 ;  /* 0x000000051b057c24 */ /* 0x000fe4000f8e0200 */
[----:B------:R-:W3:Y:S02]  /*ac50*/  @P0 LDC R0, c[0x0][0x44c] ;  /* 0x00011300ff000b82 */ /* 0x000ee40000000800 */
[----:B------:R-:W-:Y:S01]  /*ac60*/  IMAD.IADD R3, R3, 0x1, R5 ;  /* 0x0000000103037824 */ /* 0x000fe200078e0205 */
[C---:B--2---:R-:W-:Y:S01]  /*ac70*/  LOP3.LUT R6, R20.reuse, 0x7f, RZ, 0xc0, !PT ;  /* 0x0000007f14067812 */ /* 0x044fe200078ec0ff */
[----:B------:R-:W-:-:S03]  /*ac80*/  IMAD.SHL.U32 R20, R20, 0x20, RZ ;  /* 0x0000002014147824 */ /* 0x000fc600078e00ff */
[----:B------:R-:W-:Y:S01]  /*ac90*/  SHF.R.U32.HI R7, RZ, 0x2, R6 ;  /* 0x00000002ff077819 */ /* 0x000fe20000011606 */
[----:B------:R-:W-:-:S03]  /*aca0*/  IMAD.MOV R6, RZ, RZ, -R29 ;  /* 0x000000ffff067224 */ /* 0x000fc600078e0a1d */
[----:B------:R-:W-:Y:S01]  /*acb0*/  LOP3.LUT R20, R7, 0x60, R20, 0xf8, !PT ;  /* 0x0000006007147812 */ /* 0x000fe200078ef814 */
[----:B----4-:R-:W-:Y:S01]  /*acc0*/  IMAD R6, R6, UR4, R21 ;  /* 0x0000000406067c24 */ /* 0x010fe2000f8e0215 */
[----:B------:R-:W-:Y:S01]  /*acd0*/  ULDC.64 UR4, c[0x0][0x2d0] ;  /* 0x0000b40000047ab9 */ /* 0x000fe20000000a00 */
[----:B0-----:R-:W-:Y:S02]  /*ace0*/  IMAD.SHL.U32 R21, R12, 0x8, RZ ;  /* 0x000000080c157824 */ /* 0x001fe400078e00ff */
[----:B------:R-:W-:Y:S02]  /*acf0*/  IMAD R7, R6, 0xc0, R20 ;  /* 0x000000c006077824 */ /* 0x000fe400078e0214 */
[----:B-----5:R-:W-:Y:S01]  /*ad00*/  IMAD.SHL.U32 R20, R11, 0x8, RZ ;  /* 0x000000080b147824 */ /* 0x020fe200078e00ff */
[----:B------:R-:W-:Y:S01]  /*ad10*/  LOP3.LUT R21, R21, 0x18, RZ, 0xc0, !PT ;  /* 0x0000001815157812 */ /* 0x000fe200078ec0ff */
[----:B---3--:R-:W-:-:S03]  /*ad20*/  @P0 IMAD.HI.U32 R0, R7, R0, RZ ;  /* 0x0000000007000227 */ /* 0x008fc600078e00ff */
[----:B------:R-:W-:Y:S01]  /*ad30*/  LOP3.LUT R20, R20, 0x18, RZ, 0xc0, !PT ;  /* 0x0000001814147812 */ /* 0x000fe200078ec0ff */
[----:B------:R-:W-:Y:S01]  /*ad40*/  IMAD.MOV.U32 R5, RZ, RZ, R7 ;  /* 0x000000ffff057224 */ /* 0x000fe200078e0007 */
[----:B-1----:R-:W-:Y:S02]  /*ad50*/  @P0 SHF.R.U32.HI R5, RZ, R4, R0 ;  /* 0x00000004ff050219 */ /* 0x002fe40000011600 */
[C---:B------:R-:W-:Y:S02]  /*ad60*/  LOP3.LUT R13, R21.reuse, 0x20, RZ, 0xfc, !PT ;  /* 0x00000020150d7812 */ /* 0x040fe400078efcff */
[----:B------:R-:W-:Y:S02]  /*ad70*/  SHF.R.S32.HI R0, RZ, 0x1f, R5 ;  /* 0x0000001fff007819 */ /* 0x000fe40000011405 */
[----:B------:R-:W-:Y:S02]  /*ad80*/  LOP3.LUT R12, R21, 0x40, RZ, 0xfc, !PT ;  /* 0x00000040150c7812 */ /* 0x000fe400078efcff */
[----:B------:R-:W-:Y:S01]  /*ad90*/  LOP3.LUT R21, R11, 0x7f, RZ, 0xc0, !PT ;  /* 0x0000007f0b157812 */ /* 0x000fe200078ec0ff */
[----:B------:R-:W-:-:S04]  /*ada0*/  IMAD R0, R0, UR4, RZ ;  /* 0x0000000400007c24 */ /* 0x000fc8000f8e02ff */
[C---:B------:R-:W-:Y:S02]  /*adb0*/  IMAD R8, R5.reuse, UR5, R0 ;  /* 0x0000000505087c24 */ /* 0x040fe4000f8e0200 */
[----:B------:R-:W-:Y:S02]  /*adc0*/  IMAD.MOV R0, RZ, RZ, -R5 ;  /* 0x000000ffff007224 */ /* 0x000fe400078e0a05 */
[----:B------:R-:W-:-:S04]  /*add0*/  IMAD.WIDE.U32 R4, R5, UR4, R2 ;  /* 0x0000000405047c25 */ /* 0x000fc8000f8e0002 */
[----:B------:R-:W-:Y:S02]  /*ade0*/  IMAD R0, R10, R0, R7 ;  /* 0x000000000a007224 */ /* 0x000fe400078e0207 */
[----:B------:R-:W-:-:S03]  /*adf0*/  IMAD.IADD R5, R5, 0x1, R8 ;  /* 0x0000000105057824 */ /* 0x000fc600078e0208 */
[----:B------:R-:W-:Y:S01]  /*ae00*/  SHF.R.S32.HI R8, RZ, 0x1f, R0 ;  /* 0x0000001fff087819 */ /* 0x000fe20000011400 */
[----:B------:R-:W-:-:S04]  /*ae10*/  IMAD.WIDE.U32 R4, R0, UR6, R4 ;  /* 0x0000000600047c25 */ /* 0x000fc8000f8e0004 */
[----:B------:R-:W-:-:S04]  /*ae20*/  IMAD R8, R8, UR6, RZ ;  /* 0x0000000608087c24 */ /* 0x000fc8000f8e02ff */
[----:B------:R-:W-:Y:S01]  /*ae30*/  IMAD R8, R0, UR7, R8 ;  /* 0x0000000700087c24 */ /* 0x000fe2000f8e0208 */
[----:B------:R-:W-:-:S03]  /*ae40*/  LEA R0, P1, R4, UR8, 0x1 ;  /* 0x0000000804007c11 */ /* 0x000fc6000f8208ff */
[----:B------:R-:W-:Y:S02]  /*ae50*/  IMAD.IADD R5, R5, 0x1, R8 ;  /* 0x0000000105057824 */ /* 0x000fe400078e0208 */
[----:B------:R-:W-:-:S03]  /*ae60*/  VIADD R8, R7, 0x80 ;  /* 0x0000008007087836 */ /* 0x000fc60000000000 */
[----:B------:R-:W-:Y:S01]  /*ae70*/  LEA.HI.X R4, R4, UR9, R5, 0x1, P1 ;  /* 0x0000000904047c11 */ /* 0x000fe200088f0c05 */
[----:B------:R-:W-:Y:S01]  /*ae80*/  @P0 IMAD.HI.U32 R9, R8, R9, RZ ;  /* 0x0000000908090227 */ /* 0x000fe200078e00ff */
[----:B------:R-:W0:Y:S03]  /*ae90*/  @P0 LDC R5, c[0x0][0x450] ;  /* 0x00011400ff050b82 */ /* 0x000e260000000800 */
[----:B------:R-:W-:Y:S01]  /*aea0*/  IMAD.MOV.U32 R7, RZ, RZ, R8 ;  /* 0x000000ffff077224 */ /* 0x000fe200078e0008 */
[----:B0-----:R-:W-:Y:S02]  /*aeb0*/  @P0 SHF.R.U32.HI R7, RZ, R5, R9 ;  /* 0x00000005ff070219 */ /* 0x001fe40000011609 */
[----:B------:R-:W-:-:S03]  /*aec0*/  SHF.R.U32.HI R9, RZ, 0x2, R21 ;  /* 0x00000002ff097819 */ /* 0x000fc60000011615 */
[----:B------:R-:W-:Y:S02]  /*aed0*/  IMAD.MOV R5, RZ, RZ, -R7 ;  /* 0x000000ffff057224 */ /* 0x000fe400078e0a07 */
[----:B------:R-:W-:-:S04]  /*aee0*/  IMAD.WIDE.U32 R2, R7, UR4, R2 ;  /* 0x0000000407027c25 */ /* 0x000fc8000f8e0002 */
[----:B------:R-:W-:Y:S01]  /*aef0*/  IMAD R5, R10, R5, R8 ;  /* 0x000000050a057224 */ /* 0x000fe200078e0208 */
[----:B------:R-:W-:-:S05]  /*af00*/  SHF.R.S32.HI R8, RZ, 0x1f, R7 ;  /* 0x0000001fff087819 */ /* 0x000fca0000011407 */
[----:B------:R-:W-:Y:S01]  /*af10*/  IMAD R8, R8, UR4, RZ ;  /* 0x0000000408087c24 */ /* 0x000fe2000f8e02ff */
[----:B------:R-:W-:Y:S02]  /*af20*/  ULDC UR4, c[0x0][0x2b8] ;  /* 0x0000ae0000047ab9 */ /* 0x000fe40000000800 */
[----:B------:R-:W-:Y:S01]  /*af30*/  ISETP.GE.AND P0, PT, R20, UR4, PT ;  /* 0x0000000414007c0c */ /* 0x000fe2000bf06270 */
[----:B------:R-:W-:Y:S01]  /*af40*/  IMAD R8, R7, UR5, R8 ;  /* 0x0000000507087c24 */ /* 0x000fe2000f8e0208 */
[----:B------:R-:W-:Y:S02]  /*af50*/  SHF.R.S32.HI R7, RZ, 0x1f, R5 ;  /* 0x0000001fff077819 */ /* 0x000fe40000011405 */
[----:B------:R-:W-:Y:S01]  /*af60*/  ISETP.GE.AND P1, PT, R13, UR4, PT ;  /* 0x000000040d007c0c */ /* 0x000fe2000bf26270 */
[----:B------:R-:W-:Y:S01]  /*af70*/  IMAD.IADD R3, R3, 0x1, R8 ;  /* 0x0000000103037824 */ /* 0x000fe200078e0208 */
[----:B------:R-:W-:Y:S01]  /*af80*/  ISETP.GE.AND P2, PT, R12, UR4, PT ;  /* 0x000000040c007c0c */ /* 0x000fe2000bf46270 */
[----:B------:R-:W-:Y:S01]  /*af90*/  IMAD R7, R7, UR6, RZ ;  /* 0x0000000607077c24 */ /* 0x000fe2000f8e02ff */
[----:B------:R-:W-:Y:S01]  /*afa0*/  UMOV UR4, 0xffffffff ;  /* 0xffffffff00047882 */ /* 0x000fe20000000000 */
[----:B------:R-:W-:-:S04]  /*afb0*/  IMAD.WIDE.U32 R2, R5, UR6, R2 ;  /* 0x0000000605027c25 */ /* 0x000fc8000f8e0002 */
[----:B------:R-:W-:Y:S01]  /*afc0*/  IMAD R7, R5, UR7, R7 ;  /* 0x0000000705077c24 */ /* 0x000fe2000f8e0207 */
[----:B------:R-:W-:-:S03]  /*afd0*/  LEA R8, P3, R2, UR8, 0x1 ;  /* 0x0000000802087c11 */ /* 0x000fc6000f8608ff */
[----:B------:R-:W-:-:S05]  /*afe0*/  IMAD.IADD R7, R3, 0x1, R7 ;  /* 0x0000000103077824 */ /* 0x000fca00078e0207 */
[----:B------:R-:W-:Y:S01]  /*aff0*/  LEA.HI.X R7, R2, UR9, R7, 0x1, P3 ;  /* 0x0000000902077c11 */ /* 0x000fe200098f0c07 */
[----:B------:R-:W-:Y:S06]  /*b000*/  BRA.DIV UR4, `(.L_x_9961) ;  /* 0x0000003204e07947 */ /* 0x000fec000b800000 */
[----:B------:R-:W0:Y:S01]  /*b010*/  SHFL.IDX PT, R3, R0, RZ, 0x1c1f ;  /* 0x001c1fff00037589 */ /* 0x000e2200000e0000 */
[----:B------:R-:W-:Y:S01]  /*b020*/  ULDC UR4, c[0x0][0x288] ;  /* 0x0000a20000047ab9 */ /* 0x000fe20000000800 */
[----:B------:R-:W-:Y:S02]  /*b030*/  IMAD R6, R6, 0xc0, R9 ;  /* 0x000000c006067824 */ /* 0x000fe400078e0209 */
        /* <DEDUP_REMOVED lines=27> */
[----:B------:R-:W1:Y:S04]  /*b1f0*/  SHFL.IDX PT, R2, R4, 0x2, 0x1c1f ;  /* 0x005c1f0004027f89 */ /* 0x000e6800000e0000 */
[----:B------:R-:W-:Y:S07]  /*b200*/  SHFL.IDX PT, R4, R4, 0x3, 0x1c1f ;  /* 0x007c1f0004047f89 */ /* 0x000fee00000e0000 */
[----:B0-----:R-:W-:-:S05]  /*b210*/  @!P3 LEA R3, P4, R20, R3, 0x1 ;  /* 0x000000031403b211 */ /* 0x001fca00078808ff */
[----:B-1----:R-:W-:-:S05]  /*b220*/  @!P3 IMAD.X R2, RZ, RZ, R2, P4 ;  /* 0x000000ffff02b224 */ /* 0x002fca00020e0602 */
[----:B------:R-:W-:-:S04]  /*b230*/  @!P3 LOP3.LUT R3, R3, R2, RZ, 0x3c, !PT ;  /* 0x000000020303b212 */ /* 0x000fc800078e3cff */
[----:B------:R-:W-:-:S04]  /*b240*/  @!P3 LOP3.LUT R2, R3, R2, RZ, 0x3c, !PT ;  /* 0x000000020302b212 */ /* 0x000fc800078e3cff */
[----:B------:R-:W-:-:S05]  /*b250*/  @!P3 LOP3.LUT R3, R3, R2, RZ, 0x3c, !PT ;  /* 0x000000020303b212 */ /* 0x000fca00078e3cff */
[----:B------:R-:W-:Y:S04]  /*b260*/  @!P3 LDGSTS.E.BYPASS.LTC128B.128 [R26+0xea00], desc[UR60][R2.64], !P0 ;  /* 0x0ea00000021abfae */ /* 0x000fe8000c101d7c */
[----:B------:R-:W-:Y:S04]  /*b270*/  @!P3 LDGSTS.E.BYPASS.LTC128B.128 [R26+0x11a00], desc[UR60][R2.64+0x40], !P1 ;  /* 0x11a00040021abfae */ /* 0x000fe8000c901d7c */
[----:B------:R0:W-:Y:S04]  /*b280*/  @!P3 LDGSTS.E.BYPASS.LTC128B.128 [R26+0x14a00], desc[UR60][R2.64+0x80], !P2 ;  /* 0x14a00080021abfae */ /* 0x0001e8000d101d7c */
[----:B0-----:R0:W1:Y:S02]  /*b290*/  SHFL.IDX PT, R2, R0, 0x3, 0x1c1f ;  /* 0x007c1f0000027f89 */ /* 0x00106400000e0000 */
[----:B0-----:R-:W-:-:S05]  /*b2a0*/  VIADD R0, R6, 0x80 ;  /* 0x0000008006007836 */ /* 0x001fca0000000000 */
[----:B------:R-:W-:Y:S01]  /*b2b0*/  ISETP.GE.AND P3, PT, R0, R5, PT ;  /* 0x000000050000720c */ /* 0x000fe20003f66270 */
[----:B------:R-:W-:-:S05]  /*b2c0*/  VIADD R0, R6, 0x60 ;  /* 0x0000006006007836 */ /* 0x000fca0000000000 */
[----:B------:R-:W-:Y:S02]  /*b2d0*/  ISETP.GE.AND P4, PT, R0, R5, PT ;  /* 0x000000050000720c */ /* 0x000fe40003f86270 */
[----:B------:R-:W-:Y:S04]  /*b2e0*/  SHFL.IDX PT, R0, R7, RZ, 0x1c1f ;  /* 0x001c1fff07007589 */ /* 0x000fe800000e0000 */
[----:B------:R-:W-:Y:S07]  /*b2f0*/  SHFL.IDX PT, R7, R7, 0x1, 0x1c1f ;  /* 0x003c1f0007077f89 */ /* 0x000fee00000e0000 */
[----:B-1----:R-:W-:-:S05]  /*b300*/  @!P4 LEA R2, P5, R20, R2, 0x1 ;  /* 0x000000021402c211 */ /* 0x002fca00078a08ff */
[----:B------:R-:W-:Y:S02]  /*b310*/  @!P4 IMAD.X R3, RZ, RZ, R4, P5 ;  /* 0x000000ffff03c224 */ /* 0x000fe400028e0604 */
[----:B------:R-:W0:Y:S04]  /*b320*/  SHFL.IDX PT, R4, R8, RZ, 0x1c1f ;  /* 0x001c1fff08047589 */ /* 0x000e2800000e0000 */
[----:B------:R-:W-:Y:S04]  /*b330*/  @!P4 LDGSTS.E.BYPASS.LTC128B.128 [R26+0xf200], desc[UR60][R2.64], !P0 ;  /* 0x0f200000021acfae */ /* 0x000fe8000c101d7c */
[----:B------:R-:W-:Y:S04]  /*b340*/  @!P4 LDGSTS.E.BYPASS.LTC128B.128 [R26+0x12200], desc[UR60][R2.64+0x40], !P1 ;  /* 0x12200040021acfae */ /* 0x000fe8000c901d7c */
[----:B------:R1:W-:Y:S01]  /*b350*/  @!P4 LDGSTS.E.BYPASS.LTC128B.128 [R26+0x15200], desc[UR60][R2.64+0x80], !P2 ;  /* 0x15200080021acfae */ /* 0x0003e2000d101d7c */
[----:B0-----:R-:W-:-:S05]  /*b360*/  @!P3 LEA R4, P5, R20, R4, 0x1 ;  /* 0x000000041404b211 */ /* 0x001fca00078a08ff */
[----:B------:R-:W-:Y:S02]  /*b370*/  @!P3 IMAD.X R0, RZ, RZ, R0, P5 ;  /* 0x000000ffff00b224 */ /* 0x000fe400028e0600 */
[----:B-1----:R-:W-:Y:S02]  /*b380*/  @!P3 IMAD.MOV.U32 R2, RZ, RZ, R4 ;  /* 0x000000ffff02b224 */ /* 0x002fe400078e0004 */
[----:B------:R-:W-:-:S05]  /*b390*/  @!P3 IMAD.MOV.U32 R3, RZ, RZ, R0 ;  /* 0x000000ffff03b224 */ /* 0x000fca00078e0000 */
[----:B------:R0:W-:Y:S04]  /*b3a0*/  @!P3 LDGSTS.E.BYPASS.LTC128B.128 [R26+0xfa00], desc[UR60][R2.64], !P0 ;  /* 0x0fa00000021abfae */ /* 0x0001e8000c101d7c */
[----:B------:R0:W-:Y:S04]  /*b3b0*/  @!P3 LDGSTS.E.BYPASS.LTC128B.128 [R26+0x12a00], desc[UR60][R2.64+0x40], !P1 ;  /* 0x12a00040021abfae */ /* 0x0001e8000c901d7c */
[----:B------:R0:W-:Y:S02]  /*b3c0*/  @!P3 LDGSTS.E.BYPASS.LTC128B.128 [R26+0x15a00], desc[UR60][R2.64+0x80], !P2 ;  /* 0x15a00080021abfae */ /* 0x0001e4000d101d7c */
.L_x_10061:
[----:B------:R-:W2:Y:S01]  /*b3d0*/  LDL R0, [R1+0x18] ;  /* 0x0000180001007983 */ /* 0x000ea20000100800 */
[----:B------:R-:W-:-:S05]  /*b3e0*/  VIADD R6, R6, 0xa0 ;  /* 0x000000a006067836 */ /* 0x000fca0000000000 */
[----:B------:R-:W-:-:S13]  /*b3f0*/  ISETP.GE.AND P3, PT, R6, R5, PT ;  /* 0x000000050600720c */ /* 0x000fda0003f66270 */
[----:B0-----:R-:W-:-:S05]  /*b400*/  @!P3 LEA R2, P4, R20, R14, 0x1 ;  /* 0x0000000e1402b211 */ /* 0x001fca00078808ff */
[----:B------:R-:W-:-:S05]  /*b410*/  @!P3 IMAD.X R3, RZ, RZ, R7, P4 ;  /* 0x000000ffff03b224 */ /* 0x000fca00020e0607 */
[----:B------:R-:W-:Y:S01]  /*b420*/  @!PT LDS RZ, [RZ] ;  /* 0x00000000fffff984 */ /* 0x000fe20000000800 */
[----:B------:R-:W-:Y:S01]  /*b430*/  @!PT LDS RZ, [RZ] ;  /* 0x00000000fffff984 */ /* 0x000fe20000000800 */
[----:B------:R-:W-:Y:S01]  /*b440*/  @!PT LDS RZ, [RZ] ;  /* 0x00000000fffff984 */ /* 0x000fe20000000800 */
[----:B------:R0:W-:Y:S04]  /*b450*/  @!P3 LDGSTS.E.BYPASS.LTC128B.128 [R26+0x10200], desc[UR60][R2.64], !P0 ;  /* 0x10200000021abfae */ /* 0x0001e8000c101d7c */
[----:B------:R0:W-:Y:S04]  /*b460*/  @!P3 LDGSTS.E.BYPASS.LTC128B.128 [R26+0x13200], desc[UR60][R2.64+0x40], !P1 ;  /* 0x13200040021abfae */ /* 0x0001e8000c901d7c */
[----:B------:R0:W-:Y:S01]  /*b470*/  @!P3 LDGSTS.E.BYPASS.LTC128B.128 [R26+0x16200], desc[UR60][R2.64+0x80], !P2 ;  /* 0x16200080021abfae */ /* 0x0001e2000d101d7c */
        /* <DEDUP_REMOVED lines=12> */
[----:B01----:R-:W-:-:S12]  /*b540*/  @!P0 BRA `(.L_x_9963) ;  /* 0x00000034009c8947 */ /* 0x003fd80003800000 */
.L_x_10062:
[----:B------:R-:W-:Y:S05]  /*b550*/  BSYNC B0 ;  /* 0x0000000000007941 */ /* 0x000fea0003800000 */
.L_x_9962:
[----:B------:R-:W-:Y:S01]  /*b560*/  VIADD R8, R9, 0x31c00 ;  /* 0x00031c0009087836 */ /* 0x000fe20000000000 */
[----:B------:R-:W-:Y:S06]  /*b570*/  @!P1 BRA `(.L_x_9964) ;  /* 0x0000002000749947 */ /* 0x000fec0003800000 */
[----:B------:R-:W2:Y:S01]  /*b580*/  LDL R2, [R1] ;  /* 0x0000000001027983 */ /* 0x000ea20000100800 */
[----:B------:R-:W-:Y:S02]  /*b590*/  IMAD.MOV.U32 R3, RZ, RZ, 0x1 ;  /* 0x00000001ff037424 */ /* 0x000fe400078e00ff */
[----:B--2---:R-:W-:-:S05]  /*b5a0*/  IMAD.MOV R6, RZ, RZ, -R2 ;  /* 0x000000ffff067224 */ /* 0x004fca00078e0a02 */
[----:B------:R-:W-:-:S05]  /*b5b0*/  VIADDMNMX R6, R6, R3, 0xffffffff, !PT ;  /* 0xffffffff06067446 */ /* 0x000fca0007800103 */
[----:B0-----:R-:W-:-:S05]  /*b5c0*/  IMAD.IADD R0, R2, 0x1, R6 ;  /* 0x0000000102007824 */ /* 0x001fca00078e0206 */
[----:B------:R-:W-:-:S04]  /*b5d0*/  LOP3.LUT R0, R0, 0x1, RZ, 0xc0, !PT ;  /* 0x0000000100007812 */ /* 0x000fc800078ec0ff */
[----:B------:R-:W-:Y:S01]  /*b5e0*/  ISETP.NE.U32.AND P0, PT, R0, 0x1, PT ;  /* 0x000000010000780c */ /* 0x000fe20003f05070 */
[----:B------:R-:W-:-:S12]  /*b5f0*/  VIADD R0, R2, 0xfffffffe ;  /* 0xfffffffe02007836 */ /* 0x000fd80000000000 */
[----:B------:R-:W-:Y:S05]  /*b600*/  @P0 BRA `(.L_x_9965) ;  /* 0x0000000800c80947 */ /* 0x000fea0003800000 */
[----:B------:R-:W-:Y:S01]  /*b610*/  LOP3.LUT P2, RZ, R19, 0x2, RZ, 0xc0, !PT ;  /* 0x0000000213ff7812 */ /* 0x000fe2000784c0ff */
[----:B------:R-:W-:Y:S01]  /*b620*/  VIADD R7, R16, 0x1 ;  /* 0x0000000110077836 */ /* 0x000fe20000000000 */
[----:B------:R-:W-:Y:S04]  /*b630*/  BSSY B0, `(.L_x_9966) ;  /* 0x00000ab000007945 */ /* 0x000fe80003800000 */
[----:B------:R-:W-:-:S04]  /*b640*/  ISETP.NE.AND P0, PT, R7, 0x2, PT ;  /* 0x000000020700780c */ /* 0x000fc80003f05270 */
[----:B------:R-:W-:Y:S02]  /*b650*/  SEL R10, RZ, 0x1, P0 ;  /* 0x00000001ff0a7807 */ /* 0x000fe40000000000 */
[----:B------:R-:W-:Y:S02]  /*b660*/  SEL R7, R7, RZ, P0 ;  /* 0x000000ff07077207 */ /* 0x000fe40000000000 */
[----:B------:R-:W-:Y:S01]  /*b670*/  LOP3.LUT R10, R23, R10, RZ, 0x3c, !PT ;  /* 0x0000000a170a7212 */ /* 0x000fe200078e3cff */
[----:B------:R-:W-:Y:S06]  /*b680*/  @!P2 BRA `(.L_x_9967) ;  /* 0x000000080094a947 */ /* 0x000fec0003800000 */
[----:B------:R-:W-:Y:S01]  /*b690*/  LOP3.LUT P2, RZ, R19, 0x1, RZ, 0xc0, !PT ;  /* 0x0000000113ff7812 */ /* 0x000fe2000784c0ff */
[----:B------:R-:W-:-:S12]  /*b6a0*/  IMAD.MOV.U32 R5, RZ, RZ, R18 ;  /* 0x000000ffff057224 */ /* 0x000fd800078e0012 */
[----:B------:R-:W-:Y:S05]  /*b6b0*/  @!P2 BRA `(.L_x_9968) ;  /* 0x000000000048a947 */ /* 0x000fea0003800000 */
[----:B------:R-:W0:Y:S01]  /*b6c0*/  LDC R5, c[0x0][0x43c] ;  /* 0x00010f00ff057b82 */ /* 0x000e220000000800 */
[----:B------:R-:W-:Y:S01]  /*b6d0*/  ULDC.64 UR4, c[0x0][0x428] ;  /* 0x00010a0000047ab9 */ /* 0x000fe20000000a00 */
[----:B0-----:R-:W-:-:S13]  /*b6e0*/  ISETP.NE.AND P0, PT, R5, 0x1, PT ;  /* 0x000000010500780c */ /* 0x001fda0003f05270 */
[----:B------:R-:W0:Y:S02]  /*b6f0*/  @P0 LDC.64 R2, c[0x0][0x440] ;  /* 0x00011000ff020b82 */ /* 0x000e240000000a00 */
[----:B0-----:R-:W-:-:S04]  /*b700*/  @P0 IMAD.HI.U32 R4, R0, R2, RZ ;  /* 0x0000000200040227 */ /* 0x001fc800078e00ff */
[----:B------:R-:W-:Y:S01]  /*b710*/  IMAD.MOV.U32 R2, RZ, RZ, R0 ;  /* 0x000000ffff027224 */ /* 0x000fe200078e0000 */
[----:B------:R-:W-:Y:S01]  /*b720*/  @P0 SHF.R.U32.HI R2, RZ, R3, R4 ;  /* 0x00000003ff020219 */ /* 0x000fe20000011604 */
[----:B------:R-:W-:-:S04]  /*b730*/  IMAD R4, R25, UR4, RZ ;  /* 0x0000000419047c24 */ /* 0x000fc8000f8e02ff */
[----:B------:R-:W-:Y:S02]  /*b740*/  IMAD.MOV R3, RZ, RZ, -R2 ;  /* 0x000000ffff037224 */ /* 0x000fe400078e0a02 */
[----:B------:R-:W-:Y:S02]  /*b750*/  IMAD R4, R22, UR5, R4 ;  /* 0x0000000516047c24 */ /* 0x000fe4000f8e0204 */
[----:B------:R-:W-:Y:S01]  /*b760*/  IMAD R0, R5, R3, R0 ;  /* 0x0000000305007224 */ /* 0x000fe200078e0200 */
[----:B------:R-:W-:-:S03]  /*b770*/  SHF.R.S32.HI R3, RZ, 0x1f, R2 ;  /* 0x0000001fff037819 */ /* 0x000fc60000011402 */
[----:B------:R-:W-:Y:S01]  /*b780*/  IMAD.WIDE.U32 R2, R22, UR4, R2 ;  /* 0x0000000416027c25 */ /* 0x000fe2000f8e0002 */
[----:B------:R-:W-:-:S03]  /*b790*/  ULDC.64 UR4, c[0x0][0x418] ;  /* 0x0001060000047ab9 */ /* 0x000fc60000000a00 */
[----:B------:R-:W-:Y:S01]  /*b7a0*/  IMAD.IADD R3, R4, 0x1, R3 ;  /* 0x0000000104037824 */ /* 0x000fe200078e0203 */
[----:B------:R-:W-:-:S04]  /*b7b0*/  LEA R4, P0, R2, UR4, 0x2 ;  /* 0x0000000402047c11 */ /* 0x000fc8000f8010ff */
[----:B------:R-:W-:-:S06]  /*b7c0*/  LEA.HI.X R5, R2, UR5, R3, 0x2, P0 ;  /* 0x0000000502057c11 */ /* 0x000fcc00080f1403 */
[----:B------:R0:W5:Y:S03]  /*b7d0*/  LDG.E R5, desc[UR60][R4.64] ;  /* 0x0000003c04057981 */ /* 0x000166000c1e1900 */
.L_x_9968:
[----:B------:R-:W-:Y:S01]  /*b7e0*/  LEA R3, R7, UR36, 0x3 ;  /* 0x0000002407037c11 */ /* 0x000fe2000f8e18ff */
[----:B------:R-:W-:Y:S01]  /*b7f0*/  BSSY B1, `(.L_x_9969) ;  /* 0x0000004000017945 */ /* 0x000fe20003800000 */
[----:B------:R-:W-:-:S04]  /*b800*/  SHF.L.U32 R2, R10, 0x1f, RZ ;  /* 0x0000001f0a027819 */ /* 0x000fc800000006ff */
[----:B------:R-:W1:Y:S02]  /*b810*/  SYNCS.PHASECHK.TRANS64.TRYWAIT P0, [R3+URZ+0x31c40], R2 ;  /* 0x031c4002030075a7 */ /* 0x000e64000800017f */
[----:B-1----:R-:W-:Y:S05]  /*b820*/  @!P0 BRA `(.L_x_9970) ;  /* 0x0000003000f88947 */ /* 0x002fea0003800000 */
.L_x_10063:
[----:B------:R-:W-:Y:S05]  /*b830*/  BSYNC B1 ;  /* 0x0000000000017941 */ /* 0x000fea0003800000 */
.L_x_9969:
        /* <DEDUP_REMOVED lines=12> */
.L_x_9972:
[----:B------:R-:W-:Y:S05]  /*b900*/  BSYNC B1 ;  /* 0x0000000000017941 */ /* 0x000fea0003800000 */
.L_x_9971:
        /* <DEDUP_REMOVED lines=11> */
.L_x_9973:
        /* <DEDUP_REMOVED lines=16> */
.L_x_9974:
        /* <DEDUP_REMOVED lines=16> */
.L_x_9975:
        /* <DEDUP_REMOVED lines=15> */
.L_x_10064:
[----:B------:R-:W-:Y:S05]  /*bcb0*/  BSYNC B1 ;  /* 0x0000000000017941 */ /* 0x000fea0003800000 */
.L_x_9976:
[----:B------:R-:W-:Y:S01]  /*bcc0*/  BSSY B1, `(.L_x_9978) ;  /* 0x000000c000017945 */ /* 0x000fe20003800000 */
[----:B0-----:R-:W-:Y:S02]  /*bcd0*/  IMAD.MOV.U32 R2, RZ, RZ, 0x0 ;  /* 0x00000000ff027424 */ /* 0x001fe400078e00ff */
[----:B------:R-:W-:Y:S01]  /*bce0*/  IMAD.MOV.U32 R3, RZ, RZ, 0x14f00000 ;  /* 0x14f00000ff037424 */ /* 0x000fe200078e00ff */
[----:B------:R-:W-:Y:S06]  /*bcf0*/  @P1 BRA `(.L_x_9979) ;  /* 0x0000000000201947 */ /* 0x000fec0003800000 */
[----:B------:R-:W0:Y:S01]  /*bd00*/  S2R R4, SR_TID.X ;  /* 0x0000000000047919 */ /* 0x000e220000002100 */
[----:B------:R-:W-:Y:S01]  /*bd10*/  IMAD.MOV.U32 R11, RZ, RZ, 0x6c00 ;  /* 0x00006c00ff0b7424 */ /* 0x000fe200078e00ff */
[----:B0-----:R-:W-:Y:S02]  /*bd20*/  LOP3.LUT R13, R4, 0x1f, RZ, 0xc0, !PT ;  /* 0x0000001f040d7812 */ /* 0x001fe400078ec0ff */
[----:B------:R-:W-:Y:S02]  /*bd30*/  LEA R4, R16, UR36, 0x3 ;  /* 0x0000002410047c11 */ /* 0x000fe4000f8e18ff */
[----:B------:R-:W-:Y:S02]  /*bd40*/  ISETP.NE.AND P0, PT, R13, RZ, PT ;  /* 0x000000ff0d00720c */ /* 0x000fe40003f05270 */
[----:B------:R0:W-:Y:S11]  /*bd50*/  SYNCS.ARRIVE.TRANS64 RZ, [R4+URZ+0x31c50], R11 ;  /* 0x031c500b04ff79a7 */ /* 0x0001f6000800003f */
[----:B0-----:R-:W-:Y:S05]  /*bd60*/  @!P0 BRA `(.L_x_9979) ;  /* 0x0000000000048947 */ /* 0x001fea0003800000 */
[----:B------:R-:W-:Y:S01]  /*bd70*/  BPT.TRAP 0x1 ;  /* 0x000000040000795c */ /* 0x000fe20000300000 */
.L_x_9979:
[----:B------:R-:W-:Y:S05]  /*bd80*/  BSYNC B1 ;  /* 0x0000000000017941 */ /* 0x000fea0003800000 */
.L_x_9978:
[----:B------:R-:W-:Y:S01]  /*bd90*/  R2UR UR6, R2 ;  /* 0x00000000020672ca */ /* 0x000fe200000e0000 */
[C---:B------:R-:W-:Y:S01]  /*bda0*/  IMAD R11, R16.reuse, 0x6c00, R9 ;  /* 0x00006c00100b7824 */ /* 0x040fe200078e0209 */
[----:B------:R-:W-:Y:S01]  /*bdb0*/  R2UR UR7, R3 ;  /* 0x00000000030772ca */ /* 0x000fe200000e0000 */
[----:B------:R-:W-:Y:S01]  /*bdc0*/  UIADD3 UR4, UP0, UR38, 0x470, URZ ;  /* 0x0000047026047890 */ /* 0x000fe2000ff1e03f */
[----:B------:R-:W-:Y:S01]  /*bdd0*/  LEA R4, R16, UR36, 0x3 ;  /* 0x0000002410047c11 */ /* 0x000fe2000f8e18ff */
[----:B------:R-:W-:Y:S01]  /*bde0*/  VIADD R13, R11, 0x200 ;  /* 0x000002000b0d7836 */ /* 0x000fe20000000000 */
[----:B------:R-:W-:Y:S01]  /*bdf0*/  R2UR UR10, R12 ;  /* 0x000000000c0a72ca */ /* 0x000fe200000e0000 */
[----:B------:R-:W-:Y:S01]  /*be00*/  IMAD R12, R24, 0x90, RZ ;  /* 0x00000090180c7824 */ /* 0x000fe200078e02ff */
[----:B------:R-:W-:Y:S01]  /*be10*/  PLOP3.LUT P0, PT, PT, PT, PT, 0x80, 0x0 ;  /* 0x000000000000781c */ /* 0x000fe20003f0f070 */
[----:B------:R-:W-:Y:S01]  /*be20*/  VIADD R4, R4, 0x31c50 ;  /* 0x00031c5004047836 */ /* 0x000fe20000000000 */
[----:B------:R-:W-:-:S12]  /*be30*/  UIADD3.X UR5, URZ, UR39, URZ, UP0, !UPT ;  /* 0x000000273f057290 */ /* 0x000fd800087fe43f */
.L_x_9980:
        /* <DEDUP_REMOVED lines=15> */
.L_x_9981:
        /* <DEDUP_REMOVED lines=15> */
.L_x_9982:
        /* <DEDUP_REMOVED lines=10> */
[----:B------:R-:W-:Y:S02]  /*c0c0*/  IMAD.MOV.U32 R18, RZ, RZ, R5 ;  /* 0x000000ffff127224 */ /* 0x000fe400078e0005 */
[----:B------:R-:W-:-:S07]  /*c0d0*/  IMAD.MOV.U32 R24, RZ, RZ, R0 ;  /* 0x000000ffff187224 */ /* 0x000fce00078e0000 */
.L_x_9967:
[----:B------:R-:W-:Y:S05]  /*c0e0*/  BSYNC B0 ;  /* 0x0000000000007941 */ /* 0x000fea0003800000 */
.L_x_9966:
[----:B------:R-:W2:Y:S01]  /*c0f0*/  LDL.LU R0, [R1] ;  /* 0x0000000001007983 */ /* 0x000ea20000300800 */
[----:B------:R-:W-:Y:S02]  /*c100*/  IMAD.MOV.U32 R16, RZ, RZ, R7 ;  /* 0x000000ffff107224 */ /* 0x000fe400078e0007 */
[----:B------:R-:W-:Y:S02]  /*c110*/  IMAD.MOV.U32 R23, RZ, RZ, R10 ;  /* 0x000000ffff177224 */ /* 0x000fe400078e000a */
[----:B--2---:R-:W-:-:S07]  /*c120*/  VIADD R0, R0, 0xfffffffd ;  /* 0xfffffffd00007836 */ /* 0x004fce0000000000 */
.L_x_9965:
[----:B------:R-:W-:Y:S01]  /*c130*/  IMAD.MOV R3, RZ, RZ, -R6 ;  /* 0x000000ffff037224 */ /* 0x000fe200078e0a06 */
[----:B------:R-:W-:Y:S04]  /*c140*/  BSSY B0, `(.L_x_9964) ;  /* 0x0000160000007945 */ /* 0x000fe80003800000 */
[----:B------:R-:W-:-:S13]  /*c150*/  ISETP.NE.AND P0, PT, R28, R3, PT ;  /* 0x000000031c00720c */ /* 0x000fda0003f05270 */
[----:B------:R-:W-:Y:S05]  /*c160*/  @!P0 BRA `(.L_x_9983) ;  /* 0x0000001400748947 */ /* 0x000fea0003800000 */
[----:B------:R-:W-:-:S07]  /*c170*/  IMAD.MOV.U32 R4, RZ, RZ, R18 ;  /* 0x000000ffff047224 */ /* 0x000fce00078e0012 */
.L_x_10018:
        /* <DEDUP_REMOVED lines=22> */
[----:B------:R-:W-:Y:S01]  /*c2e0*/  IMAD.WIDE.U32 R2, R22, UR4, R2 ;  /* 0x0000000416027c25 */ /* 0x000fe2000f8e0002 */
[----:B------:R-:W-:-:S03]  /*c2f0*/  ULDC.64 UR4, c[0x0][0x418] ;  /* 0x0001060000047ab9 */ /* 0x000fc60000000a00 */
[----:B------:R-:W-:Y:S01]  /*c300*/  IMAD.IADD R3, R4, 0x1, R3 ;  /* 0x0000000104037824 */ /* 0x000fe200078e0203 */
[----:B------:R-:W-:Y:S01]  /*c310*/  LEA R4, P0, R2, UR4, 0x2 ;  /* 0x0000000402047c11 */ /* 0x000fe2000f8010ff */
[----:B------:R-:W-:-:S03]  /*c320*/  IMAD R10, R5, R10, R0 ;  /* 0x0000000a050a7224 */ /* 0x000fc600078e0200 */
[----:B------:R-:W-:-:S05]  /*c330*/  LEA.HI.X R5, R2, UR5, R3, 0x2, P0 ;  /* 0x0000000502057c11 */ /* 0x000fca00080f1403 */
[----:B------:R0:W5:Y:S04]  /*c340*/  LDG.E R4, desc[UR60][R4.64] ;  /* 0x0000003c04047981 */ /* 0x000168000c1e1900 */
.L_x_9986:
[----:B------:R-:W-:Y:S01]  /*c350*/  LEA R3, R6, UR36, 0x3 ;  /* 0x0000002406037c11 */ /* 0x000fe2000f8e18ff */
[----:B------:R-:W-:Y:S01]  /*c360*/  BSSY B2, `(.L_x_9987) ;  /* 0x0000004000027945 */ /* 0x000fe20003800000 */
[----:B------:R-:W-:-:S04]  /*c370*/  SHF.L.U32 R2, R7, 0x1f, RZ ;  /* 0x0000001f07027819 */ /* 0x000fc800000006ff */
[----:B------:R-:W1:Y:S02]  /*c380*/  SYNCS.PHASECHK.TRANS64.TRYWAIT P0, [R3+URZ+0x31c40], R2 ;  /* 0x031c4002030075a7 */ /* 0x000e64000800017f */
[----:B-1----:R-:W-:Y:S05]  /*c390*/  @!P0 BRA `(.L_x_9988) ;  /* 0x0000002800448947 */ /* 0x002fea0003800000 */
.L_x_10065:
[----:B------:R-:W-:Y:S05]  /*c3a0*/  BSYNC B2 ;  /* 0x0000000000027941 */ /* 0x000fea0003800000 */
.L_x_9987:
        /* <DEDUP_REMOVED lines=12> */
.L_x_9990:
[----:B------:R-:W-:Y:S05]  /*c470*/  BSYNC B2 ;  /* 0x0000000000027941 */ /* 0x000fea0003800000 */
.L_x_9989:
        /* <DEDUP_REMOVED lines=11> */
.L_x_9991:
        /* <DEDUP_REMOVED lines=16> */
.L_x_9992:
        /* <DEDUP_REMOVED lines=16> */
.L_x_9993:
        /* <DEDUP_REMOVED lines=15> */
.L_x_10066:
[----:B------:R-:W-:Y:S05]  /*c820*/  BSYNC B2 ;  /* 0x0000000000027941 */ /* 0x000fea0003800000 */
.L_x_9994:
        /* <DEDUP_REMOVED lines=11> */
.L_x_9997:
[----:B------:R-:W-:Y:S05]  /*c8e0*/  BSYNC B2 ;  /* 0x0000000000027941 */ /* 0x000fea0003800000 */
.L_x_9996:
        /* <DEDUP_REMOVED lines=10> */
.L_x_9998:
        /* <DEDUP_REMOVED lines=10> */
[----:B------:R-:W-:Y:S02]  /*ca30*/  R2UR UR6, R2 ;  /* 0x00000000020672ca */ /* 0x000fe400000e0000 */
[----:B------:R-:W-:Y:S02]  /*ca40*/  R2UR UR7, R3 ;  /* 0x00000000030772ca */ /* 0x000fe400000e0000 */
[----:B------:R-:W-:Y:S01]  /*ca50*/  R2UR UR10, R11 ;  /* 0x000000000b0a72ca */ /* 0x000fe200000e0000 */
[----:B------:R-:W-:Y:S01]  /*ca60*/  VIADD R11, R16, 0x2600 ;  /* 0x00002600100b7836 */ /* 0x000fe20000000000 */
[----:B------:R-:W-:-:S13]  /*ca70*/  PLOP3.LUT P0, PT, PT, PT, PT, 0x80, 0x0 ;  /* 0x000000000000781c */ /* 0x000fda0003f0f070 */
.L_x_9999:
        /* <DEDUP_REMOVED lines=15> */
.L_x_10000:
        /* <DEDUP_REMOVED lines=12> */
.L_x_9985:
[----:B------:R-:W-:Y:S05]  /*cc30*/  BSYNC B1 ;  /* 0x0000000000017941 */ /* 0x000fea0003800000 */
.L_x_9984:
        /* <DEDUP_REMOVED lines=9> */
[----:B------:R-:W-:-:S12]  /*ccd0*/  VIADD R10, R0, 0xffffffff ;  /* 0xffffffff000a7836 */ /* 0x000fd80000000000 */
[----:B------:R-:W-:Y:S05]  /*cce0*/  @!P1 BRA `(.L_x_10003) ;  /* 0x0000000000489947 */ /* 0x000fea0003800000 */
[----:B------:R-:W0:Y:S01]  /*ccf0*/  LDC R4, c[0x0][0x43c] ;  /* 0x00010f00ff047b82 */ /* 0x000e220000000800 */
        /* <DEDUP_REMOVED lines=9> */
[----:B------:R-:W-:-:S04]  /*cd90*/  IMAD R4, R25, UR4, RZ ;  /* 0x0000000419047c24 */ /* 0x000fc8000f8e02ff */
[C---:B------:R-:W-:Y:S02]  /*cda0*/  IMAD R4, R22.reuse, UR5, R4 ;  /* 0x0000000516047c24 */ /* 0x040fe4000f8e0204 */
[----:B------:R-:W-:Y:S01]  /*cdb0*/  IMAD.WIDE.U32 R2, R22, UR4, R2 ;  /* 0x0000000416027c25 */ /* 0x000fe2000f8e0002 */
[----:B------:R-:W-:-:S03]  /*cdc0*/  ULDC.64 UR4, c[0x0][0x418] ;  /* 0x0001060000047ab9 */ /* 0x000fc60000000a00 */
[----:B------:R-:W-:Y:S01]  /*cdd0*/  IMAD.IADD R3, R4, 0x1, R3 ;  /* 0x0000000104037824 */ /* 0x000fe200078e0203 */
[----:B------:R-:W-:-:S04]  /*cde0*/  LEA R4, P0, R2, UR4, 0x2 ;  /* 0x0000000402047c11 */ /* 0x000fc8000f8010ff */
[----:B------:R-:W-:-:S05]  /*cdf0*/  LEA.HI.X R5, R2, UR5, R3, 0x2, P0 ;  /* 0x0000000502057c11 */ /* 0x000fca00080f1403 */
[----:B------:R0:W5:Y:S04]  /*ce00*/  LDG.E R4, desc[UR60][R4.64] ;  /* 0x0000003c04047981 */ /* 0x000168000c1e1900 */
.L_x_10003:
[----:B------:R-:W-:Y:S01]  /*ce10*/  LEA R2, R16, UR36, 0x3 ;  /* 0x0000002410027c11 */ /* 0x000fe2000f8e18ff */
[----:B------:R-:W-:Y:S01]  /*ce20*/  BSSY B2, `(.L_x_10004) ;  /* 0x0000004000027945 */ /* 0x000fe20003800000 */
[----:B------:R-:W-:-:S04]  /*ce30*/  SHF.L.U32 R3, R23, 0x1f, RZ ;  /* 0x0000001f17037819 */ /* 0x000fc800000006ff */
[----:B------:R-:W1:Y:S02]  /*ce40*/  SYNCS.PHASECHK.TRANS64.TRYWAIT P0, [R2+URZ+0x31c40], R3 ;  /* 0x031c4003020075a7 */ /* 0x000e64000800017f */
[----:B-1----:R-:W-:Y:S05]  /*ce50*/  @!P0 BRA `(.L_x_10005) ;  /* 0x0000001c00bc8947 */ /* 0x002fea0003800000 */
.L_x_10067:
[----:B------:R-:W-:Y:S05]  /*ce60*/  BSYNC B2 ;  /* 0x0000000000027941 */ /* 0x000fea0003800000 */
.L_x_10004:
        /* <DEDUP_REMOVED lines=12> */
.L_x_10007:
[----:B------:R-:W-:Y:S05]  /*cf30*/  BSYNC B2 ;  /* 0x0000000000027941 */ /* 0x000fea0003800000 */
.L_x_10006:
        /* <DEDUP_REMOVED lines=12> */
.L_x_10008:
        /* <DEDUP_REMOVED lines=16> */
.L_x_10009:
        /* <DEDUP_REMOVED lines=16> */
.L_x_10010:
        /* <DEDUP_REMOVED lines=15> */
.L_x_10068:
[----:B------:R-:W-:Y:S05]  /*d2f0*/  BSYNC B2 ;  /* 0x0000000000027941 */ /* 0x000fea0003800000 */
.L_x_10011:
        /* <DEDUP_REMOVED lines=11> */
.L_x_10014:
[----:B------:R-:W-:Y:S05]  /*d3b0*/  BSYNC B2 ;  /* 0x0000000000027941 */ /* 0x000fea0003800000 */
.L_x_10013:
        /* <DEDUP_REMOVED lines=10> */
.L_x_10015:
        /* <DEDUP_REMOVED lines=15> */
.L_x_10016:
        /* <DEDUP_REMOVED lines=15> */
.L_x_10017:
        /* <DEDUP_REMOVED lines=12> */
.L_x_10002:
[----:B------:R-:W-:Y:S05]  /*d700*/  BSYNC B1 ;  /* 0x0000000000017941 */ /* 0x000fea0003800000 */
.L_x_10001:
[C---:B------:R-:W-:Y:S01]  /*d710*/  ISETP.GT.AND P0, PT, R0.reuse, 0x1, PT ;  /* 0x000000010000780c */ /* 0x040fe20003f04270 */
[----:B------:R-:W-:-:S12]  /*d720*/  VIADD R0, R0, 0xfffffffe ;  /* 0xfffffffe00007836 */ /* 0x000fd80000000000 */
[----:B------:R-:W-:Y:S05]  /*d730*/  @P0 BRA `(.L_x_10018) ;  /* 0xffffffe800900947 */ /* 0x000fea000383ffff */
.L_x_9983:
[----:B------:R-:W-:Y:S05]  /*d740*/  BSYNC B0 ;  /* 0x0000000000007941 */ /* 0x000fea0003800000 */
.L_x_9964:
[----:B------:R-:W-:Y:S01]  /*d750*/  LOP3.LUT P0, RZ, R19, 0x2, RZ, 0xc0, !PT ;  /* 0x0000000213ff7812 */ /* 0x000fe2000780c0ff */
[----:B------:R-:W-:-:S12]  /*d760*/  BSSY B0, `(.L_x_10019) ;  /* 0x0000047000007945 */ /* 0x000fd80003800000 */
[----:B------:R-:W-:Y:S05]  /*d770*/  @!P0 BRA `(.L_x_10020) ;  /* 0x0000000400148947 */ /* 0x000fea0003800000 */
[----:B0-----:R-:W0:Y:S01]  /*d780*/  S2R R0, SR_TID.X ;  /* 0x0000000000007919 */ /* 0x001e220000002100 */
[----:B------:R-:W-:Y:S01]  /*d790*/  LEA R3, R16, UR36, 0x3 ;  /* 0x0000002410037c11 */ /* 0x000fe2000f8e18ff */
[----:B------:R-:W-:Y:S01]  /*d7a0*/  BSSY B1, `(.L_x_10021) ;  /* 0x0000006000017945 */ /* 0x000fe20003800000 */
[----:B0-----:R-:W-:Y:S02]  /*d7b0*/  LOP3.LUT R2, R0, 0x7f, RZ, 0xc0, !PT ;  /* 0x0000007f00027812 */ /* 0x001fe400078ec0ff */
[----:B------:R-:W-:Y:S02]  /*d7c0*/  SHF.L.U32 R0, R23, 0x1f, RZ ;  /* 0x0000001f17007819 */ /* 0x000fe400000006ff */
[----:B------:R-:W-:Y:S02]  /*d7d0*/  ISETP.NE.AND P1, PT, R2, RZ, PT ;  /* 0x000000ff0200720c */ /* 0x000fe40003f25270 */
[----:B------:R-:W0:Y:S02]  /*d7e0*/  SYNCS.PHASECHK.TRANS64.TRYWAIT P0, [R3+URZ+0x31c60], R0 ;  /* 0x031c6000030075a7 */ /* 0x000e24000800017f */
[----:B0-----:R-:W-:Y:S09]  /*d7f0*/  @!P0 BRA `(.L_x_10022) ;  /* 0x00000014007c8947 */ /* 0x001ff20003800000 */
.L_x_10069:
[----:B------:R-:W-:Y:S05]  /*d800*/  BSYNC B1 ;  /* 0x0000000000017941 */ /* 0x000fea0003800000 */
.L_x_10021:
        /* <DEDUP_REMOVED lines=9> */
.L_x_10024:
[----:B------:R-:W-:Y:S05]  /*d8a0*/  BSYNC B1 ;  /* 0x0000000000017941 */ /* 0x000fea0003800000 */
.L_x_10023:
[----:B------:R-:W-:Y:S01]  /*d8b0*/  IMAD R9, R16, 0x6c00, R9 ;  /* 0x00006c0010097824 */ /* 0x000fe200078e0209 */
[----:B------:R-:W-:Y:S01]  /*d8c0*/  UIADD3 UR4, UP0, UR38, 0x470, URZ ;  /* 0x0000047026047890 */ /* 0x000fe2000ff1e03f */
[----:B0-----:R-:W-:Y:S01]  /*d8d0*/  VIADD R0, R3, 0x31c50 ;  /* 0x00031c5003007836 */ /* 0x001fe20000000000 */
[----:B------:R-:W-:Y:S01]  /*d8e0*/  PLOP3.LUT P0, PT, PT, PT, PT, 0x80, 0x0 ;  /* 0x000000000000781c */ /* 0x000fe20003f0f070 */
[----:B------:R-:W-:Y:S01]  /*d8f0*/  IMAD R3, R24, 0x90, RZ ;  /* 0x0000009018037824 */ /* 0x000fe200078e02ff */
[----:B------:R-:W-:Y:S01]  /*d900*/  UIADD3.X UR5, URZ, UR39, URZ, UP0, !UPT ;  /* 0x000000273f057290 */ /* 0x000fe200087fe43f */
[----:B------:R-:W-:Y:S01]  /*d910*/  VIADD R2, R9, 0x200 ;  /* 0x0000020009027836 */ /* 0x000fe20000000000 */
[----:B------:R-:W-:Y:S01]  /*d920*/  UMOV UR6, 0x0 ;  /* 0x0000000000067882 */ /* 0x000fe20000000000 */
[----:B------:R-:W-:Y:S01]  /*d930*/  UMOV UR7, 0x14f00000 ;  /* 0x14f0000000077882 */ /* 0x000fe20000000000 */
[----:B------:R-:W-:-:S08]  /*d940*/  UMOV UR10, URZ ;  /* 0x0000003f000a7c82 */ /* 0x000fd00008000000 */
.L_x_10025:
        /* <DEDUP_REMOVED lines=15> */
.L_x_10026:
        /* <DEDUP_REMOVED lines=15> */
.L_x_10027:
        /* <DEDUP_REMOVED lines=10> */
.L_x_10020:
[----:B------:R-:W-:Y:S05]  /*dbd0*/  BSYNC B0 ;  /* 0x0000000000007941 */ /* 0x000fea0003800000 */
.L_x_10019:
[----:B------:R-:W2:Y:S01]  /*dbe0*/  LDL.LU R4, [R1+0x4] ;  /* 0x0000040001047983 */ /* 0x000ea20000300800 */
[----:B------:R-:W-:-:S03]  /*dbf0*/  ULDC UR4, c[0x0][0xc34] ;  /* 0x00030d0000047ab9 */ /* 0x000fc60000000800 */
[----:B------:R-:W3:Y:S01]  /*dc00*/  LDL.LU R2, [R1+0x18] ;  /* 0x0000180001027983 */ /* 0x000ee20000300800 */
[----:B------:R-:W-:-:S05]  /*dc10*/  VIADD R16, R16, 0x1 ;  /* 0x0000000110107836 */ /* 0x000fca0000000000 */
[----:B------:R-:W-:-:S04]  /*dc20*/  ISETP.NE.AND P0, PT, R16, 0x2, PT ;  /* 0x000000021000780c */ /* 0x000fc80003f05270 */
[----:B0-----:R-:W-:Y:S02]  /*dc30*/  SEL R0, RZ, 0x1, P0 ;  /* 0x00000001ff007807 */ /* 0x001fe40000000000 */
[----:B------:R-:W-:Y:S02]  /*dc40*/  SEL R16, R16, RZ, P0 ;  /* 0x000000ff10107207 */ /* 0x000fe40000000000 */
[----:B------:R-:W-:Y:S01]  /*dc50*/  LOP3.LUT R23, R23, R0, RZ, 0x3c, !PT ;  /* 0x0000000017177212 */ /* 0x000fe200078e3cff */
[----:B--2---:R-:W-:Y:S02]  /*dc60*/  VIADD R4, R4, UR37 ;  /* 0x0000002504047c36 */ /* 0x004fe40008000000 */
[----:B---3--:R-:W-:-:S03]  /*dc70*/  VIADD R2, R2, 0x1 ;  /* 0x0000000102027836 */ /* 0x008fc60000000000 */
[----:B------:R1:W-:Y:S01]  /*dc80*/  STL [R1+0x4], R4 ;  /* 0x0000040401007387 */ /* 0x0003e20000100800 */
[----:B------:R-:W-:-:S03]  /*dc90*/  ISETP.GE.AND P1, PT, R4, UR4, PT ;  /* 0x0000000404007c0c */ /* 0x000fc6000bf26270 */
[----:B------:R1:W-:Y:S10]  /*dca0*/  STL [R1+0x18], R2 ;  /* 0x0000180201007387 */ /* 0x0003f40000100800 */
[----:B-1----:R-:W-:Y:S05]  /*dcb0*/  @!P1 BRA `(.L_x_10028) ;  /* 0xffffffc000489947 */ /* 0x002fea000383ffff */
[----:B------:R-:W-:-:S07]  /*dcc0*/  LOP3.LUT R0, R2, 0x1, RZ, 0xc, !PT ;  /* 0x0000000102007812 */ /* 0x000fce00078e0cff */
.L_x_9950:
[----:B------:R-:W0:Y:S01]  /*dcd0*/  S2R R3, SR_CgaCtaId ;  /* 0x0000000000037919 */ /* 0x000e220000008800 */
[----:B------:R-:W-:Y:S01]  /*dce0*/  MOV R2, 0x400 ;  /* 0x0000040000027802 */ /* 0x000fe20000000f00 */
[----:B------:R-:W-:Y:S01]  /*dcf0*/  BSSY B0, `(.L_x_10029) ;  /* 0x0000005000007945 */ /* 0x000fe20003800000 */
[----:B------:R-:W-:Y:S02]  /*dd00*/  SHF.L.U32 R0, R0, 0x1f, RZ ;  /* 0x0000001f00007819 */ /* 0x000fe400000006ff */
[----:B0-----:R-:W-:-:S04]  /*dd10*/  LEA R7, R3, R2, 0x18 ;  /* 0x0000000203077211 */ /* 0x001fc800078ec0ff */
[----:B------:R-:W0:Y:S02]  /*dd20*/  SYNCS.PHASECHK.TRANS64.TRYWAIT P0, [R7+URZ+0x31c20], R0 ;  /* 0x031c2000070075a7 */ /* 0x000e24000800017f */
[----:B0-----:R-:W-:Y:S05]  /*dd30*/  @!P0 BRA `(.L_x_10030) ;  /* 0x0000001000408947 */ /* 0x001fea0003800000 */
.L_x_10070:
[----:B------:R-:W-:Y:S05]  /*dd40*/  BSYNC B0 ;  /* 0x0000000000007941 */ /* 0x000fea0003800000 */
.L_x_10029:
[----:B------:R-:W-:-:S03]  /*dd50*/  UMOV UR4, 0xffffffff ;  /* 0xffffffff00047882 */ /* 0x000fc60000000000 */
[----:B------:R-:W-:Y:S05]  /*dd60*/  BRA.DIV UR4, `(.L_x_10031) ;  /* 0x0000001204487947 */ /* 0x000fea000b800000 */
[----:B0-----:R-:W0:Y:S02]  /*dd70*/  S2R R0, SR_TID.X ;  /* 0x0000000000007919 */ /* 0x001e240000002100 */
[----:B0-----:R-:W-:-:S04]  /*dd80*/  SHF.R.U32.HI R0, RZ, 0x5, R0 ;  /* 0x00000005ff007819 */ /* 0x001fc80000011600 */
[----:B------:R-:W-:-:S05]  /*dd90*/  LOP3.LUT R0, R0, 0x3, RZ, 0xc0, !PT ;  /* 0x0000000300007812 */ /* 0x000fca00078ec0ff */
[----:B------:R0:W1:Y:S02]  /*dda0*/  SHFL.IDX PT, R14, R0, RZ, 0x1f ;  /* 0x00001fff000e7589 */ /* 0x00006400000e0000 */
.L_x_10073:
[----:B-1----:R-:W-:Y:S01]  /*ddb0*/  ISETP.NE.AND P0, PT, R14, RZ, PT ;  /* 0x000000ff0e00720c */ /* 0x002fe20003f05270 */
[----:B------:R-:W-:-:S12]  /*ddc0*/  BSSY B0, `(.L_x_10032) ;  /* 0x0000024000007945 */ /* 0x000fd80003800000 */
[----:B------:R-:W-:Y:S05]  /*ddd0*/  @P0 BRA `(.L_x_10033) ;  /* 0x0000000000880947 */ /* 0x000fea0003800000 */
[----:B------:R-:W-:-:S03]  /*dde0*/  UMOV UR4, 0xffffffff ;  /* 0xffffffff00047882 */ /* 0x000fc60000000000 */
[----:B------:R-:W-:Y:S05]  /*ddf0*/  BRA.DIV UR4, `(.L_x_10034) ;  /* 0x0000001204587947 */ /* 0x000fea000b800000 */
[----:B------:R-:W-:-:S13]  /*de00*/  ELECT P6, URZ, PT ;  /* 0x00000000003f782f */ /* 0x000fda00038c0000 */
.L_x_10076:
[----:B------:R-:W-:Y:S05]  /*de10*/  @!P6 BRA `(.L_x_10033) ;  /* 0x000000000078e947 */ /* 0x000fea0003800000 */
[----:B0-----:R-:W2:Y:S02]  /*de20*/  LDL.LU R0, [R1+0x24] ;  /* 0x0000240001007983 */ /* 0x001ea40000300800 */
[----:B--2---:R-:W-:-:S04]  /*de30*/  LOP3.LUT R0, R0, 0x2, RZ, 0xfc, !PT ;  /* 0x0000000200007812 */ /* 0x004fc800078efcff */
[----:B------:R-:W-:-:S13]  /*de40*/  ISETP.NE.AND P2, PT, R0, 0x3, PT ;  /* 0x000000030000780c */ /* 0x000fda0003f45270 */
[----:B------:R-:W-:Y:S05]  /*de50*/  @!P2 BRA `(.L_x_10035) ;  /* 0x000000000004a947 */ /* 0x000fea0003800000 */
[----:B------:R-:W-:Y:S01]  /*de60*/  BPT.TRAP 0x1 ;  /* 0x000000040000795c */ /* 0x000fe20000300000 */
.L_x_10035:
[----:B------:R-:W-:Y:S01]  /*de70*/  VIADD R3, R7, 0x31c40 ;  /* 0x00031c4007037836 */ /* 0x000fe20000000000 */
[----:B------:R-:W-:Y:S01]  /*de80*/  SHF.L.U32 R4, R23, 0x1f, RZ ;  /* 0x0000001f17047819 */ /* 0x000fe200000006ff */
[C---:B------:R-:W-:Y:S02]  /*de90*/  VIADD R0, R16.reuse, 0x1 ;  /* 0x0000000110007836 */ /* 0x040fe40000000000 */
[----:B------:R-:W-:-:S03]  /*dea0*/  IMAD R5, R16, 0x8, R3 ;  /* 0x0000000810057824 */ /* 0x000fc600078e0203 */
        /* <DEDUP_REMOVED lines=8> */
.L_x_10077:
[----:B------:R-:W1:Y:S02]  /*df30*/  SYNCS.PHASECHK.TRANS64.TRYWAIT P0, [R3+URZ], R0 ;  /* 0x00000000030075a7 */ /* 0x000e64000800017f */
[----:B-1----:R-:W-:Y:S05]  /*df40*/  @!P0 BRA `(.L_x_10037) ;  /* 0x0000001000388947 */ /* 0x002fea0003800000 */
.L_x_10078:
[----:B------:R-:W-:Y:S05]  /*df50*/  @!P2 BRA `(.L_x_10038) ;  /* 0x000000000004a947 */ /* 0x000fea0003800000 */
[----:B------:R-:W-:Y:S01]  /*df60*/  BPT.TRAP 0x1 ;  /* 0x000000040000795c */ /* 0x000fe20000300000 */
.L_x_10038:
[----:B-1----:R-:W-:-:S04]  /*df70*/  VIADD R3, R7, 0x31c60 ;  /* 0x00031c6007037836 */ /* 0x002fc80000000000 */
[----:B0-----:R-:W-:-:S04]  /*df80*/  IMAD R5, R16, 0x8, R3 ;  /* 0x0000000810057824 */ /* 0x001fc800078e0203 */
[----:B------:R-:W0:Y:S02]  /*df90*/  SYNCS.PHASECHK.TRANS64.TRYWAIT P0, [R5+URZ], R4 ;  /* 0x00000004050075a7 */ /* 0x000e24000800017f */
[----:B0-----:R-:W-:Y:S05]  /*dfa0*/  @!P0 BRA `(.L_x_10039) ;  /* 0x0000001000348947 */ /* 0x001fea0003800000 */
.L_x_10079:
[----:B------:R-:W-:-:S07]  /*dfb0*/  IMAD R3, R6, 0x8, R3 ;  /* 0x0000000806037824 */ /* 0x000fce00078e0203 */
.L_x_10040:
[----:B-1----:R1:W2:Y:S02]  /*dfc0*/  SYNCS.PHASECHK.TRANS64.TRYWAIT P0, [R3+URZ], R0 ;  /* 0x00000000030075a7 */ /* 0x0022a4000800017f */
[----:B--2---:R-:W-:Y:S05]  /*dfd0*/  @!P0 NANOSLEEP.SYNCS 0x989680 ;  /* 0x009896800000895d */ /* 0x004fea0003900000 */
[----:B------:R-:W2:Y:S02]  /*dfe0*/  @!P0 SYNCS.PHASECHK.TRANS64 P0, [R3+URZ], R0 ;  /* 0x00000000030085a7 */ /* 0x000ea4000800007f */
[----:B--2---:R-:W-:Y:S05]  /*dff0*/  @!P0 BRA `(.L_x_10040) ;  /* 0xfffffffc00f08947 */ /* 0x004fea000383ffff */
.L_x_10033:
[----:B------:R-:W-:Y:S05]  /*e000*/  BSYNC B0 ;  /* 0x0000000000007941 */ /* 0x000fea0003800000 */
.L_x_10032:
[----:B------:R-:W-:Y:S05]  /*e010*/  EXIT ;  /* 0x000000000000794d */ /* 0x000fea0003800000 */
.L_x_9926:
[----:B0-----:R-:W-:-:S04]  /*e020*/  IMAD.U32 R3, RZ, RZ, UR37 ;  /* 0x00000025ff037e24 */ /* 0x001fc8000f8e00ff */
[----:B------:R0:W1:Y:S03]  /*e030*/  SYNCS.PHASECHK.TRANS64.TRYWAIT P1, [R3+URZ+0x31c00], R0 ;  /* 0x031c0000030075a7 */ /* 0x000066000802017f */
[----:B-1----:R-:W-:Y:S05]  /*e040*/  @!P1 NANOSLEEP.SYNCS 0x989680 ;  /* 0x009896800000995d */ /* 0x002fea0003900000 */
[----:B------:R-:W1:Y:S02]  /*e050*/  @!P1 SYNCS.PHASECHK.TRANS64 P1, [R3+URZ+0x31c00], R0 ;  /* 0x031c0000030095a7 */ /* 0x000e64000802007f */
[----:B-1----:R-:W-:Y:S05]  /*e060*/  @!P1 BRA `(.L_x_9926) ;  /* 0xfffffffc00ec9947 */ /* 0x002fea000383ffff */
[----:B------:R-:W-:Y:S05]  /*e070*/  BRA `(.L_x_10041) ;  /* 0xffffff3000907947 */ /* 0x000fea000383ffff */
.L_x_9930:
[----:B-1----:R1:W2:Y:S02]  /*e080*/  SYNCS.PHASECHK.TRANS64.TRYWAIT P2, [R4+URZ+0x31c30], R3 ;  /* 0x031c3003040075a7 */ /* 0x0022a4000804017f */
[----:B--2---:R-:W-:Y:S05]  /*e090*/  @!P2 NANOSLEEP.SYNCS 0x989680 ;  /* 0x009896800000a95d */ /* 0x004fea0003900000 */
[----:B------:R-:W2:Y:S02]  /*e0a0*/  @!P2 SYNCS.PHASECHK.TRANS64 P2, [R4+URZ+0x31c30], R3 ;  /* 0x031c30030400a5a7 */ /* 0x000ea4000804007f */
[----:B--2---:R-:W-:Y:S05]  /*e0b0*/  @!P2 BRA `(.L_x_9930) ;  /* 0xfffffffc00f0a947 */ /* 0x004fea000383ffff */
[----:B------:R-:W-:Y:S05]  /*e0c0*/  BRA `(.L_x_9929) ;  /* 0xffffff3000b47947 */ /* 0x000fea000383ffff */
.L_x_9935:
[----:B-1----:R-:W-:-:S04]  /*e0d0*/  IMAD.U32 R3, RZ, RZ, UR4 ;  /* 0x00000004ff037e24 */ /* 0x002fc8000f8e00ff */
[----:B------:R1:W2:Y:S03]  /*e0e0*/  SYNCS.PHASECHK.TRANS64.TRYWAIT P2, [R3+URZ+0x31c30], R0 ;  /* 0x031c3000030075a7 */ /* 0x0002a6000804017f */
[----:B--2---:R-:W-:Y:S05]  /*e0f0*/  @!P2 NANOSLEEP.SYNCS 0x989680 ;  /* 0x009896800000a95d */ /* 0x004fea0003900000 */
[----:B------:R-:W2:Y:S02]  /*e100*/  @!P2 SYNCS.PHASECHK.TRANS64 P2, [R3+URZ+0x31c30], R0 ;  /* 0x031c30000300a5a7 */ /* 0x000ea4000804007f */
[----:B--2---:R-:W-:Y:S05]  /*e110*/  @!P2 BRA `(.L_x_9935) ;  /* 0xfffffffc00eca947 */ /* 0x004fea000383ffff */
[----:B------:R-:W-:Y:S05]  /*e120*/  BRA `(.L_x_9932) ;  /* 0xffffff68009c7947 */ /* 0x000fea000383ffff */
.L_x_9939:
[----:B-1----:R-:W-:-:S04]  /*e130*/  IMAD.U32 R3, RZ, RZ, UR4 ;  /* 0x00000004ff037e24 */ /* 0x002fc8000f8e00ff */
[----:B------:R1:W2:Y:S03]  /*e140*/  SYNCS.PHASECHK.TRANS64.TRYWAIT P2, [R3+URZ+0x31c50], R0 ;  /* 0x031c5000030075a7 */ /* 0x0002a6000804017f */
[----:B--2---:R-:W-:Y:S05]  /*e150*/  @!P2 NANOSLEEP.SYNCS 0x989680 ;  /* 0x009896800000a95d */ /* 0x004fea0003900000 */
[----:B------:R-:W2:Y:S02]  /*e160*/  @!P2 SYNCS.PHASECHK.TRANS64 P2, [R3+URZ+0x31c50], R0 ;  /* 0x031c50000300a5a7 */ /* 0x000ea4000804007f */
[----:B--2---:R-:W-:Y:S05]  /*e170*/  @!P2 BRA `(.L_x_9939) ;  /* 0xfffffffc00eca947 */ /* 0x004fea000383ffff */
[----:B------:R-:W-:Y:S05]  /*e180*/  BRA `(.L_x_9936) ;  /* 0xffffff8000347947 */ /* 0x000fea000383ffff */
.L_x_9944:
[----:B--2---:R-:W-:-:S04]  /*e190*/  IMAD.U32 R5, RZ, RZ, UR12 ;  /* 0x0000000cff057e24 */ /* 0x004fc8000f8e00ff */
[----:B------:R2:W3:Y:S03]  /*e1a0*/  SYNCS.PHASECHK.TRANS64.TRYWAIT P0, [R5+URZ+0x31c50], R4 ;  /* 0x031c5004050075a7 */ /* 0x0004e6000800017f */
[----:B---3--:R-:W-:Y:S05]  /*e1b0*/  @!P0 NANOSLEEP.SYNCS 0x989680 ;  /* 0x009896800000895d */ /* 0x008fea0003900000 */
[----:B------:R-:W3:Y:S02]  /*e1c0*/  @!P0 SYNCS.PHASECHK.TRANS64 P0, [R5+URZ+0x31c50], R4 ;  /* 0x031c5004050085a7 */ /* 0x000ee4000800007f */
[----:B---3--:R-:W-:Y:S05]  /*e1d0*/  @!P0 BRA `(.L_x_9944) ;  /* 0xfffffffc00ec8947 */ /* 0x008fea000383ffff */
[----:B------:R-:W-:Y:S05]  /*e1e0*/  BRA `(.L_x_9943) ;  /* 0xffffffa0000c7947 */ /* 0x000fea000383ffff */
.L_x_9954:
        /* <DEDUP_REMOVED lines=11> */
.L_x_10043:
[----:B------:R-:W-:Y:S05]  /*e2a0*/  BSYNC B0 ;  /* 0x0000000000007941 */ /* 0x000fea0003800000 */
.L_x_10042:
[----:B------:R-:W-:Y:S05]  /*e2b0*/  BRA `(.L_x_10044) ;  /* 0xffffffc000707947 */ /* 0x000fea000383ffff */
.L_x_9956:
[----:B------:R-:W-:Y:S01]  /*e2c0*/  BSSY B0, `(.L_x_10045) ;  /* 0x0000006000007945 */ /* 0x000fe20003800000 */
[----:B------:R-:W-:-:S07]  /*e2d0*/  IMAD.MOV.U32 R15, RZ, RZ, -0x1 ;  /* 0xffffffffff0f7424 */ /* 0x000fce00078e00ff */
[----:B0-----:R-:W-:Y:S05]  /*e2e0*/  WARPSYNC.COLLECTIVE R15, `(.L_x_10046) ;  /* 0x000000000f0c7348 */ /* 0x001fea0003c00000 */
[----:B------:R-:W-:Y:S02]  /*e2f0*/  ELECT P6, UR62, PT ;  /* 0x00000000003e782f */ /* 0x000fe400038c0000 */
[----:B------:R-:W-:Y:S01]  /*e300*/  MOV R14, UR62 ;  /* 0x0000003e000e7c02 */ /* 0x000fe20008000f00 */
[----:B0-----:R-:W-:Y:S10]  /*e310*/  ENDCOLLECTIVE ;  /* 0x000000000000791b */ /* 0x001ff40003800000 */
.L_x_10046:
[----:B------:R-:W-:Y:S05]  /*e320*/  BSYNC B0 ;  /* 0x0000000000007941 */ /* 0x000fea0003800000 */
.L_x_10045:
[----:B------:R-:W-:Y:S05]  /*e330*/  BRA `(.L_x_10047) ;  /* 0xffffffc000707947 */ /* 0x000fea000383ffff */
.L_x_9958:
[----:B0-----:R0:W1:Y:S02]  /*e340*/  SYNCS.PHASECHK.TRANS64.TRYWAIT P0, [R3+URZ+0x31c40], R0 ;  /* 0x031c4000030075a7 */ /* 0x001064000800017f */
[----:B-1----:R-:W-:Y:S05]  /*e350*/  @!P0 NANOSLEEP.SYNCS 0x989680 ;  /* 0x009896800000895d */ /* 0x002fea0003900000 */
[----:B------:R-:W1:Y:S02]  /*e360*/  @!P0 SYNCS.PHASECHK.TRANS64 P0, [R3+URZ+0x31c40], R0 ;  /* 0x031c4000030085a7 */ /* 0x000e64000800007f */
[----:B-1----:R-:W-:Y:S05]  /*e370*/  @!P0 BRA `(.L_x_9958) ;  /* 0xfffffffc00f08947 */ /* 0x002fea000383ffff */
[----:B------:R-:W-:Y:S05]  /*e380*/  BRA `(.L_x_10048) ;  /* 0xffffffc000cc7947 */ /* 0x000fea000383ffff */
.L_x_9961:
[----:B------:R-:W-:Y:S02]  /*e390*/  IMAD.MOV.U32 R13, RZ, RZ, R4 ;  /* 0x000000ffff0d7224 */ /* 0x000fe400078e0004 */
[----:B------:R-:W-:Y:S02]  /*e3a0*/  IMAD.MOV.U32 R12, RZ, RZ, RZ ;  /* 0x000000ffff0c7224 */ /* 0x000fe400078e00ff */
[----:B------:R-:W-:Y:S02]  /*e3b0*/  IMAD.MOV.U32 R11, RZ, RZ, 0x1c1f ;  /* 0x00001c1fff0b7424 */ /* 0x000fe400078e00ff */
[----:B------:R-:W-:Y:S02]  /*e3c0*/  IMAD.MOV.U32 R15, RZ, RZ, -0x1 ;  /* 0xffffffffff0f7424 */ /* 0x000fe400078e00ff */
[----:B------:R-:W-:-:S07]  /*e3d0*/  IMAD R6, R6, 0xc0, R9 ;  /* 0x000000c006067824 */ /* 0x000fce00078e0209 */
[----:B------:R-:W-:Y:S05]  /*e3e0*/  WARPSYNC.COLLECTIVE R15, `(.L_x_10049) ;  /* 0x000000000f087348 */ /* 0x000fea0003c00000 */
[----:B------:R0:W1:Y:S02]  /*e3f0*/  SHFL.IDX P6, R14, R13, R12, R11 ;  /* 0x0000000c0d0e7389 */ /* 0x00006400000c000b */
[----:B01----:R-:W-:Y:S01]  /*e400*/  ENDCOLLECTIVE ;  /* 0x000000000000791b */ /* 0x003fe20003800000 */
.L_x_10049:
[----:B------:R-:W-:Y:S02]  /*e410*/  IMAD.MOV.U32 R13, RZ, RZ, R0 ;  /* 0x000000ffff0d7224 */ /* 0x000fe400078e0000 */
[----:B------:R-:W-:-:S07]  /*e420*/  IMAD.MOV.U32 R2, RZ, RZ, R14 ;  /* 0x000000ffff027224 */ /* 0x000fce00078e000e */
[----:B------:R-:W-:Y:S05]  /*e430*/  WARPSYNC.COLLECTIVE R15, `(.L_x_10050) ;  /* 0x000000000f087348 */ /* 0x000fea0003c00000 */
[----:B------:R0:W1:Y:S02]  /*e440*/  SHFL.IDX P6, R14, R13, R12, R11 ;  /* 0x0000000c0d0e7389 */ /* 0x00006400000c000b */
[----:B01----:R-:W-:Y:S01]  /*e450*/  ENDCOLLECTIVE ;  /* 0x000000000000791b */ /* 0x003fe20003800000 */
.L_x_10050:
[----:B------:R-:W-:Y:S02]  /*e460*/  ULDC UR4, c[0x0][0x288] ;  /* 0x0000a20000047ab9 */ /* 0x000fe40000000800 */
[----:B------:R-:W-:Y:S02]  /*e470*/  IMAD R5, R10, UR4, RZ ;  /* 0x000000040a057c24 */ /* 0x000fe4000f8e02ff */
[----:B------:R-:W-:-:S03]  /*e480*/  VIADD R10, R6, 0x20 ;  /* 0x00000020060a7836 */ /* 0x000fc60000000000 */
[----:B------:R-:W-:Y:S01]  /*e490*/  ISETP.GE.AND P4, PT, R6, R5, PT ;  /* 0x000000050600720c */ /* 0x000fe20003f86270 */
[----:B------:R-:W-:Y:S02]  /*e4a0*/  IMAD.MOV.U32 R13, RZ, RZ, R4 ;  /* 0x000000ffff0d7224 */ /* 0x000fe400078e0004 */
[----:B------:R-:W-:Y:S02]  /*e4b0*/  IMAD.MOV.U32 R12, RZ, RZ, 0x1 ;  /* 0x00000001ff0c7424 */ /* 0x000fe400078e00ff */
[----:B------:R-:W-:-:S08]  /*e4c0*/  IMAD.MOV.U32 R3, RZ, RZ, R14 ;  /* 0x000000ffff037224 */ /* 0x000fd000078e000e */
[----:B------:R-:W-:Y:S05]  /*e4d0*/  WARPSYNC.COLLECTIVE R15, `(.L_x_10051) ;  /* 0x000000000f087348 */ /* 0x000fea0003c00000 */
[----:B------:R0:W1:Y:S02]  /*e4e0*/  SHFL.IDX P6, R14, R13, R12, R11 ;  /* 0x0000000c0d0e7389 */ /* 0x00006400000c000b */
[----:B01----:R-:W-:Y:S01]  /*e4f0*/  ENDCOLLECTIVE ;  /* 0x000000000000791b */ /* 0x003fe20003800000 */
.L_x_10051:
[----:B------:R-:W-:-:S05]  /*e500*/  @!P4 LEA R3, P3, R20, R3, 0x1 ;  /* 0x000000031403c211 */ /* 0x000fca00078608ff */
[----:B------:R-:W-:Y:S01]  /*e510*/  @!P4 IMAD.X R2, RZ, RZ, R2, P3 ;  /* 0x000000ffff02c224 */ /* 0x000fe200018e0602 */
[----:B------:R-:W-:-:S04]  /*e520*/  ISETP.GE.AND P3, PT, R10, R5, PT ;  /* 0x000000050a00720c */ /* 0x000fc80003f66270 */
        /* <DEDUP_REMOVED lines=14> */
.L_x_10052:
[----:B------:R-:W-:Y:S02]  /*e610*/  IMAD.MOV.U32 R13, RZ, RZ, R4 ;  /* 0x000000ffff0d7224 */ /* 0x000fe400078e0004 */
[----:B------:R-:W-:Y:S02]  /*e620*/  IMAD.MOV.U32 R12, RZ, RZ, 0x2 ;  /* 0x00000002ff0c7424 */ /* 0x000fe400078e00ff */
[----:B------:R-:W-:-:S07]  /*e630*/  IMAD.MOV.U32 R3, RZ, RZ, R14 ;  /* 0x000000ffff037224 */ /* 0x000fce00078e000e */
[----:B------:R-:W-:Y:S05]  /*e640*/  WARPSYNC.COLLECTIVE R15, `(.L_x_10053) ;  /* 0x000000000f087348 */ /* 0x000fea0003c00000 */
[----:B------:R0:W1:Y:S02]  /*e650*/  SHFL.IDX P6, R14, R13, R12, R11 ;  /* 0x0000000c0d0e7389 */ /* 0x00006400000c000b */
[----:B01----:R-:W-:Y:S01]  /*e660*/  ENDCOLLECTIVE ;  /* 0x000000000000791b */ /* 0x003fe20003800000 */
.L_x_10053:
        /* <DEDUP_REMOVED lines=18> */
.L_x_10054:
[----:B------:R-:W-:Y:S02]  /*e790*/  IMAD.MOV.U32 R13, RZ, RZ, R4 ;  /* 0x000000ffff0d7224 */ /* 0x000fe400078e0004 */
[----:B------:R-:W-:Y:S02]  /*e7a0*/  IMAD.MOV.U32 R12, RZ, RZ, 0x3 ;  /* 0x00000003ff0c7424 */ /* 0x000fe400078e00ff */
[----:B------:R-:W-:-:S07]  /*e7b0*/  IMAD.MOV.U32 R3, RZ, RZ, R14 ;  /* 0x000000ffff037224 */ /* 0x000fce00078e000e */
[----:B------:R-:W-:Y:S05]  /*e7c0*/  WARPSYNC.COLLECTIVE R15, `(.L_x_10055) ;  /* 0x000000000f087348 */ /* 0x000fea0003c00000 */
[----:B------:R0:W1:Y:S02]  /*e7d0*/  SHFL.IDX P6, R14, R13, R12, R11 ;  /* 0x0000000c0d0e7389 */ /* 0x00006400000c000b */
[----:B01----:R-:W-:Y:S01]  /*e7e0*/  ENDCOLLECTIVE ;  /* 0x000000000000791b */ /* 0x003fe20003800000 */
.L_x_10055:
[----:B------:R-:W-:-:S05]  /*e7f0*/  @!P3 LEA R3, P4, R20, R3, 0x1 ;  /* 0x000000031403b211 */ /* 0x000fca00078808ff */
[----:B------:R-:W-:-:S05]  /*e800*/  @!P3 IMAD.X R2, RZ, RZ, R2, P4 ;  /* 0x000000ffff02b224 */ /* 0x000fca00020e0602 */
[-C--:B------:R-:W-:Y:S01]  /*e810*/  @!P3 LOP3.LUT R3, R3, R2.reuse, RZ, 0x3c, !PT ;  /* 0x000000020303b212 */ /* 0x080fe200078e3cff */
[----:B------:R-:W-:Y:S02]  /*e820*/  IMAD.MOV.U32 R13, RZ, RZ, R0 ;  /* 0x000000ffff0d7224 */ /* 0x000fe400078e0000 */
[----:B------:R-:W-:Y:S01]  /*e830*/  VIADD R0, R6, 0x60 ;  /* 0x0000006006007836 */ /* 0x000fe20000000000 */
[----:B------:R-:W-:-:S04]  /*e840*/  @!P3 LOP3.LUT R2, R3, R2, RZ, 0x3c, !PT ;  /* 0x000000020302b212 */ /* 0x000fc800078e3cff */
[----:B------:R-:W-:Y:S01]  /*e850*/  @!P3 LOP3.LUT R3, R3, R2, RZ, 0x3c, !PT ;  /* 0x000000020303b212 */ /* 0x000fe200078e3cff */
[----:B------:R-:W-:-:S07]  /*e860*/  IMAD.MOV.U32 R4, RZ, RZ, R14 ;  /* 0x000000ffff047224 */ /* 0x000fce00078e000e */
[----:B------:R-:W-:Y:S05]  /*e870*/  WARPSYNC.COLLECTIVE R15, `(.L_x_10056) ;  /* 0x000000000f087348 */ /* 0x000fea0003c00000 */
[----:B------:R0:W1:Y:S02]  /*e880*/  SHFL.IDX P6, R14, R13, R12, R11 ;  /* 0x0000000c0d0e7389 */ /* 0x00006400000c000b */
[----:B01----:R-:W-:Y:S01]  /*e890*/  ENDCOLLECTIVE ;  /* 0x000000000000791b */ /* 0x003fe20003800000 */
.L_x_10056:
[----:B------:R-:W-:Y:S01]  /*e8a0*/  @!PT LDS RZ, [RZ] ;  /* 0x00000000fffff984 */ /* 0x000fe20000000800 */
[----:B------:R-:W-:Y:S01]  /*e8b0*/  @!PT LDS RZ, [RZ] ;  /* 0x00000000fffff984 */ /* 0x000fe20000000800 */
[----:B------:R-:W-:Y:S01]  /*e8c0*/  @!PT LDS RZ, [RZ] ;  /* 0x00000000fffff984 */ /* 0x000fe20000000800 */
[----:B------:R-:W-:Y:S04]  /*e8d0*/  @!P3 LDGSTS.E.BYPASS.LTC128B.128 [R26+0xea00], desc[UR60][R2.64], !P0 ;  /* 0x0ea00000021abfae */ /* 0x000fe8000c101d7c */
[----:B------:R-:W-:Y:S04]  /*e8e0*/  @!P3 LDGSTS.E.BYPASS.LTC128B.128 [R26+0x11a00], desc[UR60][R2.64+0x40], !P1 ;  /* 0x11a00040021abfae */ /* 0x000fe8000c901d7c */
[----:B------:R0:W-:Y:S01]  /*e8f0*/  @!P3 LDGSTS.E.BYPASS.LTC128B.128 [R26+0x14a00], desc[UR60][R2.64+0x80], !P2 ;  /* 0x14a00080021abfae */ /* 0x0001e2000d101d7c */
[----:B------:R-:W-:Y:S01]  /*e900*/  ISETP.GE.AND P3, PT, R0, R5, PT ;  /* 0x000000050000720c */ /* 0x000fe20003f66270 */
[----:B------:R-:W-:-:S02]  /*e910*/  IMAD.MOV.U32 R13, RZ, RZ, R7 ;  /* 0x000000ffff0d7224 */ /* 0x000fc400078e0007 */
[----:B------:R-:W-:Y:S02]  /*e920*/  IMAD.MOV.U32 R12, RZ, RZ, RZ ;  /* 0x000000ffff0c7224 */ /* 0x000fe400078e00ff */
[----:B0-----:R-:W-:-:S08]  /*e930*/  IMAD.MOV.U32 R2, RZ, RZ, R14 ;  /* 0x000000ffff027224 */ /* 0x001fd000078e000e */
[----:B------:R-:W-:Y:S05]  /*e940*/  WARPSYNC.COLLECTIVE R15, `(.L_x_10057) ;  /* 0x000000000f087348 */ /* 0x000fea0003c00000 */
[----:B------:R0:W1:Y:S02]  /*e950*/  SHFL.IDX P6, R14, R13, R12, R11 ;  /* 0x0000000c0d0e7389 */ /* 0x00006400000c000b */
[----:B01----:R-:W-:Y:S01]  /*e960*/  ENDCOLLECTIVE ;  /* 0x000000000000791b */ /* 0x003fe20003800000 */
.L_x_10057:
[----:B------:R-:W-:-:S05]  /*e970*/  @!P3 LEA R2, P5, R20, R2, 0x1 ;  /* 0x000000021402b211 */ /* 0x000fca00078a08ff */
[----:B------:R-:W-:-:S05]  /*e980*/  @!P3 IMAD.X R3, RZ, RZ, R4, P5 ;  /* 0x000000ffff03b224 */ /* 0x000fca00028e0604 */
[----:B------:R-:W-:Y:S01]  /*e990*/  @!PT LDS RZ, [RZ] ;  /* 0x00000000fffff984 */ /* 0x000fe20000000800 */
[----:B------:R-:W-:Y:S01]  /*e9a0*/  @!PT LDS RZ, [RZ] ;  /* 0x00000000fffff984 */ /* 0x000fe20000000800 */
[----:B------:R-:W-:Y:S01]  /*e9b0*/  @!PT LDS RZ, [RZ] ;  /* 0x00000000fffff984 */ /* 0x000fe20000000800 */
[----:B------:R0:W-:Y:S01]  /*e9c0*/  @!P3 LDGSTS.E.BYPASS.LTC128B.128 [R26+0xf200], desc[UR60][R2.64], !P0 ;  /* 0x0f200000021abfae */ /* 0x0001e2000c101d7c */
[----:B------:R-:W-:-:S03]  /*e9d0*/  IMAD.MOV.U32 R13, RZ, RZ, R8 ;  /* 0x000000ffff0d7224 */ /* 0x000fc600078e0008 */
[----:B------:R0:W-:Y:S04]  /*e9e0*/  @!P3 LDGSTS.E.BYPASS.LTC128B.128 [R26+0x12200], desc[UR60][R2.64+0x40], !P1 ;  /* 0x12200040021abfae */ /* 0x0001e8000c901d7c */
[----:B------:R0:W-:Y:S01]  /*e9f0*/  @!P3 LDGSTS.E.BYPASS.LTC128B.128 [R26+0x15200], desc[UR60][R2.64+0x80], !P2 ;  /* 0x15200080021abfae */ /* 0x0001e2000d101d7c */
[----:B------:R-:W-:-:S07]  /*ea00*/  IMAD.MOV.U32 R0, RZ, RZ, R14 ;  /* 0x000000ffff007224 */ /* 0x000fce00078e000e */
[----:B0-----:R-:W-:Y:S05]  /*ea10*/  WARPSYNC.COLLECTIVE R15, `(.L_x_10058) ;  /* 0x000000000f087348 */ /* 0x001fea0003c00000 */
[----:B------:R1:W2:Y:S02]  /*ea20*/  SHFL.IDX P6, R14, R13, R12, R11 ;  /* 0x0000000c0d0e7389 */ /* 0x0002a400000c000b */
[----:B012---:R-:W-:Y:S01]  /*ea30*/  ENDCOLLECTIVE ;  /* 0x000000000000791b */ /* 0x007fe20003800000 */
.L_x_10058:
        /* <DEDUP_REMOVED lines=8> */
.L_x_10059:
[----:B------:R-:W-:-:S05]  /*eac0*/  @!P3 LEA R4, P5, R20, R4, 0x1 ;  /* 0x000000041404b211 */ /* 0x000fca00078a08ff */
[----:B------:R-:W-:Y:S02]  /*ead0*/  @!P3 IMAD.X R0, RZ, RZ, R0, P5 ;  /* 0x000000ffff00b224 */ /* 0x000fe400028e0600 */
[----:B------:R-:W-:Y:S02]  /*eae0*/  @!P3 IMAD.MOV.U32 R2, RZ, RZ, R4 ;  /* 0x000000ffff02b224 */ /* 0x000fe400078e0004 */
[----:B------:R-:W-:Y:S02]  /*eaf0*/  @!P3 IMAD.MOV.U32 R3, RZ, RZ, R0 ;  /* 0x000000ffff03b224 */ /* 0x000fe400078e0000 */
[----:B------:R-:W-:-:S03]  /*eb00*/  IMAD.MOV.U32 R13, RZ, RZ, R8 ;  /* 0x000000ffff0d7224 */ /* 0x000fc600078e0008 */
[----:B------:R-:W-:Y:S01]  /*eb10*/  @!PT LDS RZ, [RZ] ;  /* 0x00000000fffff984 */ /* 0x000fe20000000800 */
[----:B------:R-:W-:Y:S01]  /*eb20*/  @!PT LDS RZ, [RZ] ;  /* 0x00000000fffff984 */ /* 0x000fe20000000800 */
[----:B------:R-:W-:Y:S01]  /*eb30*/  @!PT LDS RZ, [RZ] ;  /* 0x00000000fffff984 */ /* 0x000fe20000000800 */
[----:B------:R0:W-:Y:S04]  /*eb40*/  @!P3 LDGSTS.E.BYPASS.LTC128B.128 [R26+0xfa00], desc[UR60][R2.64], !P0 ;  /* 0x0fa00000021abfae */ /* 0x0001e8000c101d7c */
[----:B------:R0:W-:Y:S01]  /*eb50*/  @!P3 LDGSTS.E.BYPASS.LTC128B.128 [R26+0x12a00], desc[UR60][R2.64+0x40], !P1 ;  /* 0x12a00040021abfae */ /* 0x0001e2000c901d7c */
[----:B------:R-:W-:-:S03]  /*eb60*/  IMAD.MOV.U32 R7, RZ, RZ, R14 ;  /* 0x000000ffff077224 */ /* 0x000fc600078e000e */
[----:B------:R0:W-:Y:S04]  /*eb70*/  @!P3 LDGSTS.E.BYPASS.LTC128B.128 [R26+0x15a00], desc[UR60][R2.64+0x80], !P2 ;  /* 0x15a00080021abfae */ /* 0x0001e8000d101d7c */
[----:B0-----:R-:W-:Y:S05]  /*eb80*/  WARPSYNC.COLLECTIVE R15, `(.L_x_10060) ;  /* 0x000000000f087348 */ /* 0x001fea0003c00000 */
[----:B------:R1:W2:Y:S02]  /*eb90*/  SHFL.IDX P6, R14, R13, R12, R11 ;  /* 0x0000000c0d0e7389 */ /* 0x0002a400000c000b */
[----:B012---:R-:W-:Y:S01]  /*eba0*/  ENDCOLLECTIVE ;  /* 0x000000000000791b */ /* 0x007fe20003800000 */
.L_x_10060:
[----:B------:R-:W-:Y:S05]  /*ebb0*/  BRA `(.L_x_10061) ;  /* 0xffffffc800047947 */ /* 0x000fea000383ffff */
.L_x_9963:
[----:B0-----:R0:W1:Y:S02]  /*ebc0*/  SYNCS.PHASECHK.TRANS64.TRYWAIT P0, [R9+URZ+0x31c20], R0 ;  /* 0x031c2000090075a7 */ /* 0x001064000800017f */
[----:B-1----:R-:W-:Y:S05]  /*ebd0*/  @!P0 NANOSLEEP.SYNCS 0x989680 ;  /* 0x009896800000895d */ /* 0x002fea0003900000 */
[----:B------:R-:W1:Y:S02]  /*ebe0*/  @!P0 SYNCS.PHASECHK.TRANS64 P0, [R9+URZ+0x31c20], R0 ;  /* 0x031c2000090085a7 */ /* 0x000e64000800007f */
[----:B-1----:R-:W-:Y:S05]  /*ebf0*/  @!P0 BRA `(.L_x_9963) ;  /* 0xfffffffc00f08947 */ /* 0x002fea000383ffff */
[----:B------:R-:W-:Y:S05]  /*ec00*/  BRA `(.L_x_10062) ;  /* 0xffffffc800507947 */ /* 0x000fea000383ffff */
.L_x_9970:
[----:B-1----:R1:W2:Y:S02]  /*ec10*/  SYNCS.PHASECHK.TRANS64.TRYWAIT P0, [R3+URZ+0x31c40], R2 ;  /* 0x031c4002030075a7 */ /* 0x0022a4000800017f */
[----:B--2---:R-:W-:Y:S05]  /*ec20*/  @!P0 NANOSLEEP.SYNCS 0x989680 ;  /* 0x009896800000895d */ /* 0x004fea0003900000 */
[----:B------:R-:W2:Y:S02]  /*ec30*/  @!P0 SYNCS.PHASECHK.TRANS64 P0, [R3+URZ+0x31c40], R2 ;  /* 0x031c4002030085a7 */ /* 0x000ea4000800007f */
[----:B--2---:R-:W-:Y:S05]  /*ec40*/  @!P0 BRA `(.L_x_9970) ;  /* 0xfffffffc00f08947 */ /* 0x004fea000383ffff */
[----:B------:R-:W-:Y:S05]  /*ec50*/  BRA `(.L_x_10063) ;  /* 0xffffffc800f47947 */ /* 0x000fea000383ffff */
.L_x_9977:
[----:B0-----:R0:W1:Y:S02]  /*ec60*/  SYNCS.PHASECHK.TRANS64.TRYWAIT P0, [R3+URZ+0x60], R2 ;  /* 0x00006002030075a7 */ /* 0x001064000800017f */
[----:B-1----:R-:W-:Y:S05]  /*ec70*/  @!P0 NANOSLEEP.SYNCS 0x989680 ;  /* 0x009896800000895d */ /* 0x002fea0003900000 */
[----:B------:R-:W1:Y:S02]  /*ec80*/  @!P0 SYNCS.PHASECHK.TRANS64 P0, [R3+URZ+0x60], R2 ;  /* 0x00006002030085a7 */ /* 0x000e64000800007f */
[----:B-1----:R-:W-:Y:S05]  /*ec90*/  @!P0 BRA `(.L_x_9977) ;  /* 0xfffffffc00f08947 */ /* 0x002fea000383ffff */
[----:B------:R-:W-:Y:S05]  /*eca0*/  BRA `(.L_x_10064) ;  /* 0xffffffd000007947 */ /* 0x000fea000383ffff */
.L_x_9988:
[----:B-1----:R1:W2:Y:S02]  /*ecb0*/  SYNCS.PHASECHK.TRANS64.TRYWAIT P0, [R3+URZ+0x31c40], R2 ;  /* 0x031c4002030075a7 */ /* 0x0022a4000800017f */
[----:B--2---:R-:W-:Y:S05]  /*ecc0*/  @!P0 NANOSLEEP.SYNCS 0x989680 ;  /* 0x009896800000895d */ /* 0x004fea0003900000 */
[----:B------:R-:W2:Y:S02]  /*ecd0*/  @!P0 SYNCS.PHASECHK.TRANS64 P0, [R3+URZ+0x31c40], R2 ;  /* 0x031c4002030085a7 */ /* 0x000ea4000800007f */
[----:B--2---:R-:W-:Y:S05]  /*ece0*/  @!P0 BRA `(.L_x_9988) ;  /* 0xfffffffc00f08947 */ /* 0x004fea000383ffff */
[----:B------:R-:W-:Y:S05]  /*ecf0*/  BRA `(.L_x_10065) ;  /* 0xffffffd400a87947 */ /* 0x000fea000383ffff */
.L_x_9995:
[----:B0-----:R0:W1:Y:S02]  /*ed00*/  SYNCS.PHASECHK.TRANS64.TRYWAIT P0, [R13+URZ+0x60], R23 ;  /* 0x000060170d0075a7 */ /* 0x001064000800017f */
[----:B-1----:R-:W-:Y:S05]  /*ed10*/  @!P0 NANOSLEEP.SYNCS 0x989680 ;  /* 0x009896800000895d */ /* 0x002fea0003900000 */
[----:B------:R-:W1:Y:S02]  /*ed20*/  @!P0 SYNCS.PHASECHK.TRANS64 P0, [R13+URZ+0x60], R23 ;  /* 0x000060170d0085a7 */ /* 0x000e64000800007f */
[----:B-1----:R-:W-:Y:S05]  /*ed30*/  @!P0 BRA `(.L_x_9995) ;  /* 0xfffffffc00f08947 */ /* 0x002fea000383ffff */
[----:B------:R-:W-:Y:S05]  /*ed40*/  BRA `(.L_x_10066) ;  /* 0xffffffd800b47947 */ /* 0x000fea000383ffff */
.L_x_10005:
[----:B-1----:R1:W2:Y:S02]  /*ed50*/  SYNCS.PHASECHK.TRANS64.TRYWAIT P0, [R2+URZ+0x31c40], R3 ;  /* 0x031c4003020075a7 */ /* 0x0022a4000800017f */
[----:B--2---:R-:W-:Y:S05]  /*ed60*/  @!P0 NANOSLEEP.SYNCS 0x989680 ;  /* 0x009896800000895d */ /* 0x004fea0003900000 */
[----:B------:R-:W2:Y:S02]  /*ed70*/  @!P0 SYNCS.PHASECHK.TRANS64 P0, [R2+URZ+0x31c40], R3 ;  /* 0x031c4003020085a7 */ /* 0x000ea4000800007f */
[----:B--2---:R-:W-:Y:S05]  /*ed80*/  @!P0 BRA `(.L_x_10005) ;  /* 0xfffffffc00f08947 */ /* 0x004fea000383ffff */
[----:B------:R-:W-:Y:S05]  /*ed90*/  BRA `(.L_x_10067) ;  /* 0xffffffe000307947 */ /* 0x000fea000383ffff */
.L_x_10012:
[----:B0-----:R0:W1:Y:S02]  /*eda0*/  SYNCS.PHASECHK.TRANS64.TRYWAIT P0, [R7+URZ+0x60], R2 ;  /* 0x00006002070075a7 */ /* 0x001064000800017f */
[----:B-1----:R-:W-:Y:S05]  /*edb0*/  @!P0 NANOSLEEP.SYNCS 0x989680 ;  /* 0x009896800000895d */ /* 0x002fea0003900000 */
[----:B------:R-:W1:Y:S02]  /*edc0*/  @!P0 SYNCS.PHASECHK.TRANS64 P0, [R7+URZ+0x60], R2 ;  /* 0x00006002070085a7 */ /* 0x000e64000800007f */
[----:B-1----:R-:W-:Y:S05]  /*edd0*/  @!P0 BRA `(.L_x_10012) ;  /* 0xfffffffc00f08947 */ /* 0x002fea000383ffff */
[----:B------:R-:W-:Y:S05]  /*ede0*/  BRA `(.L_x_10068) ;  /* 0xffffffe400407947 */ /* 0x000fea000383ffff */
.L_x_10022:
[----:B0-----:R0:W1:Y:S02]  /*edf0*/  SYNCS.PHASECHK.TRANS64.TRYWAIT P0, [R3+URZ+0x31c60], R0 ;  /* 0x031c6000030075a7 */ /* 0x001064000800017f */
[----:B-1----:R-:W-:Y:S05]  /*ee00*/  @!P0 NANOSLEEP.SYNCS 0x989680 ;  /* 0x009896800000895d */ /* 0x002fea0003900000 */
[----:B------:R-:W1:Y:S02]  /*ee10*/  @!P0 SYNCS.PHASECHK.TRANS64 P0, [R3+URZ+0x31c60], R0 ;  /* 0x031c6000030085a7 */ /* 0x000e64000800007f */
[----:B-1----:R-:W-:Y:S05]  /*ee20*/  @!P0 BRA `(.L_x_10022) ;  /* 0xfffffffc00f08947 */ /* 0x002fea000383ffff */
[----:B------:R-:W-:Y:S05]  /*ee30*/  BRA `(.L_x_10069) ;  /* 0xffffffe800707947 */ /* 0x000fea000383ffff */
.L_x_10030:
[----:B0-----:R0:W1:Y:S02]  /*ee40*/  SYNCS.PHASECHK.TRANS64.TRYWAIT P0, [R7+URZ+0x31c20], R0 ;  /* 0x031c2000070075a7 */ /* 0x001064000800017f */
[----:B-1----:R-:W-:Y:S05]  /*ee50*/  @!P0 NANOSLEEP.SYNCS 0x989680 ;  /* 0x009896800000895d */ /* 0x002fea0003900000 */
[----:B------:R-:W1:Y:S02]  /*ee60*/  @!P0 SYNCS.PHASECHK.TRANS64 P0, [R7+URZ+0x31c20], R0 ;  /* 0x031c2000070085a7 */ /* 0x000e64000800007f */
[----:B-1----:R-:W-:Y:S05]  /*ee70*/  @!P0 BRA `(.L_x_10030) ;  /* 0xfffffffc00f08947 */ /* 0x002fea000383ffff */
[----:B------:R-:W-:Y:S05]  /*ee80*/  BRA `(.L_x_10070) ;  /* 0xffffffec00ac7947 */ /* 0x000fea000383ffff */
.L_x_10031:
        /* <DEDUP_REMOVED lines=11> */
.L_x_10072:
[----:B------:R-:W-:Y:S05]  /*ef40*/  BSYNC B0 ;  /* 0x0000000000007941 */ /* 0x000fea0003800000 */
.L_x_10071:
[----:B------:R-:W-:Y:S05]  /*ef50*/  BRA `(.L_x_10073) ;  /* 0xffffffec00947947 */ /* 0x000fea000383ffff */
.L_x_10034:
[----:B------:R-:W-:Y:S01]  /*ef60*/  BSSY B1, `(.L_x_10074) ;  /* 0x0000006000017945 */ /* 0x000fe20003800000 */
[----:B------:R-:W-:-:S07]  /*ef70*/  IMAD.MOV.U32 R15, RZ, RZ, -0x1 ;  /* 0xffffffffff0f7424 */ /* 0x000fce00078e00ff */
[----:B0-----:R-:W-:Y:S05]  /*ef80*/  WARPSYNC.COLLECTIVE R15, `(.L_x_10075) ;  /* 0x000000000f0c7348 */ /* 0x001fea0003c00000 */
[----:B------:R-:W-:Y:S02]  /*ef90*/  ELECT P6, UR62, PT ;  /* 0x00000000003e782f */ /* 0x000fe400038c0000 */
[----:B------:R-:W-:Y:S01]  /*efa0*/  MOV R14, UR62 ;  /* 0x0000003e000e7c02 */ /* 0x000fe20008000f00 */
[----:B0-----:R-:W-:Y:S10]  /*efb0*/  ENDCOLLECTIVE ;  /* 0x000000000000791b */ /* 0x001ff40003800000 */
.L_x_10075:
[----:B------:R-:W-:Y:S05]  /*efc0*/  BSYNC B1 ;  /* 0x0000000000017941 */ /* 0x000fea0003800000 */
.L_x_10074:
[----:B------:R-:W-:Y:S05]  /*efd0*/  BRA `(.L_x_10076) ;  /* 0xffffffec008c7947 */ /* 0x000fea000383ffff */
.L_x_10036:
[----:B0-----:R0:W1:Y:S02]  /*efe0*/  SYNCS.PHASECHK.TRANS64.TRYWAIT P0, [R5+URZ], R4 ;  /* 0x00000004050075a7 */ /* 0x001064000800017f */
[----:B-1----:R-:W-:Y:S05]  /*eff0*/  @!P0 NANOSLEEP.SYNCS 0x989680 ;  /* 0x009896800000895d */ /* 0x002fea0003900000 */
[----:B------:R-:W1:Y:S02]  /*f000*/  @!P0 SYNCS.PHASECHK.TRANS64 P0, [R5+URZ], R4 ;  /* 0x00000004050085a7 */ /* 0x000e64000800007f */
[----:B-1----:R-:W-:Y:S05]  /*f010*/  @!P0 BRA `(.L_x_10036) ;  /* 0xfffffffc00f08947 */ /* 0x002fea000383ffff */
[----:B------:R-:W-:Y:S05]  /*f020*/  BRA `(.L_x_10077) ;  /* 0xffffffec00c07947 */ /* 0x000fea000383ffff */
.L_x_10037:
[----:B-1----:R1:W2:Y:S02]  /*f030*/  SYNCS.PHASECHK.TRANS64.TRYWAIT P0, [R3+URZ], R0 ;  /* 0x00000000030075a7 */ /* 0x0022a4000800017f */
[----:B--2---:R-:W-:Y:S05]  /*f040*/  @!P0 NANOSLEEP.SYNCS 0x989680 ;  /* 0x009896800000895d */ /* 0x004fea0003900000 */
[----:B------:R-:W2:Y:S02]  /*f050*/  @!P0 SYNCS.PHASECHK.TRANS64 P0, [R3+URZ], R0 ;  /* 0x00000000030085a7 */ /* 0x000ea4000800007f */
[----:B--2---:R-:W-:Y:S05]  /*f060*/  @!P0 BRA `(.L_x_10037) ;  /* 0xfffffffc00f08947 */ /* 0x004fea000383ffff */
[----:B------:R-:W-:Y:S05]  /*f070*/  BRA `(.L_x_10078) ;  /* 0xffffffec00b47947 */ /* 0x000fea000383ffff */
.L_x_10039:
[----:B0-----:R0:W1:Y:S02]  /*f080*/  SYNCS.PHASECHK.TRANS64.TRYWAIT P0, [R5+URZ], R4 ;  /* 0x00000004050075a7 */ /* 0x001064000800017f */
[----:B-1----:R-:W-:Y:S05]  /*f090*/  @!P0 NANOSLEEP.SYNCS 0x989680 ;  /* 0x009896800000895d */ /* 0x002fea0003900000 */
[----:B------:R-:W1:Y:S02]  /*f0a0*/  @!P0 SYNCS.PHASECHK.TRANS64 P0, [R5+URZ], R4 ;  /* 0x00000004050085a7 */ /* 0x000e64000800007f */
[----:B-1----:R-:W-:Y:S05]  /*f0b0*/  @!P0 BRA `(.L_x_10039) ;  /* 0xfffffffc00f08947 */ /* 0x002fea000383ffff */
[----:B------:R-:W-:Y:S05]  /*f0c0*/  BRA `(.L_x_10079) ;  /* 0xffffffec00b87947 */ /* 0x000fea000383ffff */
.L_x_10080:
        /* <DEDUP_REMOVED lines=11> */
.L_x_15323:


//--------------------- .text._ZN7cutlass13device_kernelIN5flash11enable_sm90INS1_16FlashAttnFwdSm90INS1_25CollectiveMainloopFwdSm90ILi2EN4cute5tupleIJNS5_1CILi1EEES8_S8_EEENS6_IJNS7_ILi192EEENS7_ILi144EEENS7_ILi96EEEEEELi96ENS_10bfloat16_tEfNS_4arch4Sm90ELb0ELb0ELb0ELb1ELb0ELb0ELb0ELb0ELb1ELb1ELb0ELb0EEENS1_21CollectiveEpilogueFwdINS6_IJSA_SC_SB_EEES9_SE_SG_Li384ELb1ELb1ELb0ELb0EEENS1_36VarlenDynamicPersistentTileSchedulerILi192ELi144ELi384ELi128ELb0ELb1ELb1ELb0ELb1ELb1EEEEEEEEEvNT_6ParamsE --------------------------
	.section	.text._ZN7cutlass13device_kernelIN5flash11enable_sm90INS1_16FlashAttnFwdSm90INS1_25CollectiveMainloopFwdSm90ILi2EN4cute5tupleIJNS5_1CILi1EEES8_S8_EEENS6_IJNS7_ILi192EEENS7_ILi144EEENS7_ILi96EEEEEELi96ENS_10bfloat16_tEfNS_4arch4Sm90ELb0ELb0ELb0ELb1ELb0ELb0ELb0ELb0ELb1ELb1ELb0ELb0EEENS1_21CollectiveEpilogueFwdINS6_IJSA_SC_SB_EEES9_SE_SG_Li384ELb1ELb1ELb0ELb0EEENS1_36VarlenDynamicPersistentTileSchedulerILi192ELi144ELi384ELi128ELb0ELb1ELb1ELb0ELb1ELb1EEEEEEEEEvNT_6ParamsE,"ax",@progbits
	.align	128
.text._ZN7cutlass13device_kernelIN5flash11enable_sm90INS1_16FlashAttnFwdSm90INS1_25CollectiveMainloopFwdSm90ILi2EN4cute5tupleIJNS5_1CILi1EEES8_S8_EEENS6_IJNS7_ILi192EEENS7_ILi144EEENS7_ILi96EEEEEELi96ENS_10bfloat16_tEfNS_4arch4Sm90ELb0ELb0ELb0ELb1ELb0ELb0ELb0ELb0ELb1ELb1ELb0ELb0EEENS1_21CollectiveEpilogueFwdINS6_IJSA_SC_SB_EEES9_SE_SG_Li384ELb1ELb1ELb0ELb0EEENS1_36VarlenDynamicPersistentTileSchedulerILi192ELi144ELi384ELi128ELb0ELb1ELb1ELb0ELb1ELb1EEEEEEEEEvNT_6ParamsE:
        .type           _ZN7cutlass13device_kernelIN5flash11enable_sm90INS1_16FlashAttnFwdSm90INS1_25CollectiveMainloopFwdSm90ILi2EN4cute5tupleIJNS5_1CILi1EEES8_S8_EEENS6_IJNS7_ILi192EEENS7_ILi144EEENS7_ILi96EEEEEELi96ENS_10bfloat16_tEfNS_4arch4Sm90ELb0ELb0ELb0ELb1ELb0ELb0ELb0ELb0ELb1ELb1ELb0ELb0EEENS1_21CollectiveEpilogueFwdINS6_IJSA_SC_SB_EEES9_SE_SG_Li384ELb1ELb1ELb0ELb0EEENS1_36VarlenDynamicPersistentTileSchedulerILi192ELi144ELi384ELi128ELb0ELb1ELb1ELb0ELb1ELb1EEEEEEEEEvNT_6ParamsE,@function
        .size           _ZN7cutlass13device_kernelIN5flash11enable_sm90INS1_16FlashAttnFwdSm90INS1_25CollectiveMainloopFwdSm90ILi2EN4cute5tupleIJNS5_1CILi1EEES8_S8_EEENS6_IJNS7_ILi192EEENS7_ILi144EEENS7_ILi96EEEEEELi96ENS_10bfloat16_tEfNS_4arch4Sm90ELb0ELb0ELb0ELb1ELb0ELb0ELb0ELb0ELb1ELb1ELb0ELb0EEENS1_21CollectiveEpilogueFwdINS6_IJSA_SC_SB_EEES9_SE_SG_Li384ELb1ELb1ELb0ELb0EEENS1_36VarlenDynamicPersistentTileSchedulerILi192ELi144ELi384ELi128ELb0ELb1ELb1ELb0ELb1ELb1EEEEEEEEEvNT_6ParamsE,(.L_x_15324 - _ZN7cutlass13device_kernelIN5flash11enable_sm90INS1_16FlashAttnFwdSm90INS1_25CollectiveMainloopFwdSm90ILi2EN4cute5tupleIJNS5_1CILi1EEES8_S8_EEENS6_IJNS7_ILi192EEENS7_ILi144EEENS7_ILi96EEEEEELi96ENS_10bfloat16_tEfNS_4arch4Sm90ELb0ELb0ELb0ELb1ELb0ELb0ELb0ELb0ELb1ELb1ELb0ELb0EEENS1_21CollectiveEpilogueFwdINS6_IJSA_SC_SB_EEES9_SE_SG_Li384ELb1ELb1ELb0ELb0EEENS1_36VarlenDynamicPersistentTileSchedulerILi192ELi144ELi384ELi128ELb0ELb1ELb1ELb0ELb1ELb1EEEEEEEEEvNT_6ParamsE)
        .other          _ZN7cutlass13device_kernelIN5flash11enable_sm90INS1_16FlashAttnFwdSm90INS1_25CollectiveMainloopFwdSm90ILi2EN4cute5tupleIJNS5_1CILi1EEES8_S8_EEENS6_IJNS7_ILi192EEENS7_ILi144EEENS7_ILi96EEEEEELi96ENS_10bfloat16_tEfNS_4arch4Sm90ELb0ELb0ELb0ELb1ELb0ELb0ELb0ELb0ELb1ELb1ELb0ELb0EEENS1_21CollectiveEpilogueFwdINS6_IJSA_SC_SB_EEES9_SE_SG_Li384ELb1ELb1ELb0ELb0EEENS1_36VarlenDynamicPersistentTileSchedulerILi192ELi144ELi384ELi128ELb0ELb1ELb1ELb0ELb1ELb1EEEEEEEEEvNT_6ParamsE,@"STO_CUDA_ENTRY STV_DEFAULT"
_ZN7cutlass13device_kernelIN5flash11enable_sm90INS1_16FlashAttnFwdSm90INS1_25CollectiveMainloopFwdSm90ILi2EN4cute5tupleIJNS5_1CILi1EEES8_S8_EEENS6_IJNS7_ILi192EEENS7_ILi144EEENS7_ILi96EEEEEELi96ENS_10bfloat16_tEfNS_4arch4Sm90ELb0ELb0ELb0ELb1ELb0ELb0ELb0ELb0ELb1ELb1ELb0ELb0EEENS1_21CollectiveEpilogueFwdINS6_IJSA_SC_SB_EEES9_SE_SG_Li384ELb1ELb1ELb0ELb0EEENS1_36VarlenDynamicPersistentTileSchedulerILi192ELi144ELi384ELi128ELb0ELb1ELb1ELb0ELb1ELb1EEEEEEEEEvNT_6ParamsE:
        /* <DEDUP_REMOVED lines=17> */
.L_x_10082:
[----:B------:R-:W-:Y:S05]  /*0110*/  BSYNC B0 ;  /* 0x0000000000007941 */ /* 0x000fea0003800000 */
.L_x_10081:
        /* <DEDUP_REMOVED lines=40> */
.L_x_10083:
        /* <DEDUP_REMOVED lines=22> */
.L_x_10084:
        /* <DEDUP_REMOVED lines=18> */
.L_x_10085:
        /* <DEDUP_REMOVED lines=22> */
.L_x_10086:
        /* <DEDUP_REMOVED lines=22> */
.L_x_10087:
        /* <DEDUP_REMOVED lines=8> */
.L_x_10089:
        /* <DEDUP_REMOVED lines=8> */
[----:B-1----:R-:W-:-:S03]  /*09e0*/  ULEA UR36, UR4, UR36, 0x18 ;  /* 0x0000002404247291 */ /* 0x002fc6000f8ec03f */
[----:B------:R-:W-:Y:S01]  /*09f0*/  ULDC UR4, c[0x0][0xc3c] ;  /* 0x00030f0000047ab9 */ /* 0x000fe20000000800 */
[----:B0-----:R-:W-:-:S04]  /*0a00*/  LOP3.LUT R0, R2, 0xffffff80, RZ, 0xc0, !PT ;  /* 0xffffff8002007812 */ /* 0x001fc800078ec0ff */
[----:B------:R-:W-:-:S13]  /*0a10*/  ISETP.NE.AND P0, PT, R0, 0x80, PT ;  /* 0x000000800000780c */ /* 0x000fda0003f05270 */
[----:B------:R-:W-:Y:S08]  /*0a20*/  @!P0 BAR.ARV 0x9, 0x100 ;  /* 0x0244000000008b1d */ /* 0x000ff00000002000 */
[----:B------:R-:W-:Y:S06]  /*0a30*/  BAR.SYNC.DEFER_BLOCKING 0x5, 0x200 ;  /* 0x0148000000007b1d */ /* 0x000fec0000010000 */
[----:B------:R-:W0:Y:S02]  /*0a40*/  LDS.128 R32, [UR36+0x31cd0] ;  /* 0x031cd024ff207984 */ /* 0x000e240008000c00 */
[----:B------:R-:W-:Y:S06]  /*0a50*/  BAR.ARV 0x4, 0x200 ;  /* 0x0108000000007b1d */ /* 0x000fec0000002000 */
[----:B0-----:R-:W-:-:S13]  /*0a60*/  ISETP.GE.AND P0, PT, R35, UR4, PT ;  /* 0x0000000423007c0c */ /* 0x001fda000bf06270 */
[----:B------:R-:W-:Y:S05]  /*0a70*/  @P0 EXIT ;  /* 0x000000000000094d */ /* 0x000fea0003800000 */
[----:B------:R-:W2:Y:S01]  /*0a80*/  LDL.LU R13, [R1+0x38] ;  /* 0x00003800010d7983 */ /* 0x000ea20000300800 */
[----:B------:R-:W-:-:S05]  /*0a90*/  VIADD R15, R2, 0xffffff80 ;  /* 0xffffff80020f7836 */ /* 0x000fca0000000000 */
[----:B------:R-:W-:-:S04]  /*0aa0*/  SHF.R.S32.HI R0, RZ, 0x1f, R15 ;  /* 0x0000001fff007819 */ /* 0x000fc8000001140f */
[----:B------:R-:W-:-:S04]  /*0ab0*/  LEA.HI R2, R0, R15, RZ, 0x4 ;  /* 0x0000000f00027211 */ /* 0x000fc800078f20ff */
[----:B------:R-:W-:Y:S02]  /*0ac0*/  SHF.R.S32.HI R5, RZ, 0x4, R2 ;  /* 0x00000004ff057819 */ /* 0x000fe40000011402 */
[C---:B------:R-:W-:Y:S02]  /*0ad0*/  LOP3.LUT R3, R2.reuse, 0xfffffff0, RZ, 0xc0, !PT ;  /* 0xfffffff002037812 */ /* 0x040fe400078ec0ff */
[----:B------:R-:W-:Y:S02]  /*0ae0*/  LEA.HI R2, R2, R5, RZ, 0x1 ;  /* 0x0000000502027211 */ /* 0x000fe400078f08ff */
[----:B------:R-:W-:Y:S01]  /*0af0*/  LEA.HI R151, R0, R15, RZ, 0x7 ;  /* 0x0000000f00977211 */ /* 0x000fe200078f38ff */
[----:B------:R-:W-:Y:S01]  /*0b00*/  IMAD.IADD R3, R15, 0x1, -R3 ;  /* 0x000000010f037824 */ /* 0x000fe200078e0a03 */
[----:B------:R-:W-:Y:S02]  /*0b10*/  LOP3.LUT R4, R2, 0x1ffffffe, RZ, 0xc0, !PT ;  /* 0x1ffffffe02047812 */ /* 0x000fe400078ec0ff */
[----:B------:R-:W-:-:S02]  /*0b20*/  LOP3.LUT R150, R151, 0xffffff80, RZ, 0xc0, !PT ;  /* 0xffffff8097967812 */ /* 0x000fc400078ec0ff */
[----:B------:R-:W-:Y:S01]  /*0b30*/  SHF.R.S32.HI R2, RZ, 0x1f, R3 ;  /* 0x0000001fff027819 */ /* 0x000fe20000011403 */
[----:B------:R-:W-:Y:S02]  /*0b40*/  IMAD.IADD R4, R5, 0x1, -R4 ;  /* 0x0000000105047824 */ /* 0x000fe400078e0a04 */
[----:B------:R-:W-:Y:S01]  /*0b50*/  IMAD.IADD R150, R15, 0x1, -R150 ;  /* 0x000000010f967824 */ /* 0x000fe200078e0a96 */
[CC--:B------:R-:W-:Y:S02]  /*0b60*/  LEA.HI R5, R2.reuse, R3.reuse, RZ, 0x3 ;  /* 0x0000000302057211 */ /* 0x0c0fe400078f18ff */
[----:B------:R-:W-:Y:S02]  /*0b70*/  LEA.HI R2, R2, R3, RZ, 0x2 ;  /* 0x0000000302027211 */ /* 0x000fe400078f10ff */
[----:B------:R-:W-:Y:S01]  /*0b80*/  LEA.HI R7, R0, R15, RZ, 0x5 ;  /* 0x0000000f00077211 */ /* 0x000fe200078f28ff */
[----:B------:R-:W-:Y:S01]  /*0b90*/  IMAD.SHL.U32 R5, R5, 0x10, RZ ;  /* 0x0000001005057824 */ /* 0x000fe200078e00ff */
[----:B------:R-:W-:-:S02]  /*0ba0*/  LOP3.LUT R6, R2, 0x7fffffc, RZ, 0xc0, !PT ;  /* 0x07fffffc02067812 */ /* 0x000fc400078ec0ff */
[----:B------:R-:W-:Y:S02]  /*0bb0*/  SHF.R.S32.HI R9, RZ, 0x1f, R150 ;  /* 0x0000001fff097819 */ /* 0x000fe40000011496 */
[----:B------:R-:W-:Y:S02]  /*0bc0*/  SHF.R.S32.HI R2, RZ, 0x2, R2 ;  /* 0x00000002ff027819 */ /* 0x000fe40000011402 */
[----:B------:R-:W-:Y:S02]  /*0bd0*/  SHF.R.S32.HI R8, RZ, 0x5, R7 ;  /* 0x00000005ff087819 */ /* 0x000fe40000011407 */
[----:B------:R-:W-:Y:S01]  /*0be0*/  LEA.HI R10, R9, R150, RZ, 0x2 ;  /* 0x00000096090a7211 */ /* 0x000fe200078f10ff */
[----:B------:R-:W-:Y:S01]  /*0bf0*/  IMAD.SHL.U32 R2, R2, 0x40, RZ ;  /* 0x0000004002027824 */ /* 0x000fe200078e00ff */
[----:B------:R-:W-:Y:S02]  /*0c00*/  LOP3.LUT R5, R5, 0x7fffff80, RZ, 0xc0, !PT ;  /* 0x7fffff8005057812 */ /* 0x000fe400078ec0ff */
[----:B------:R-:W-:Y:S01]  /*0c10*/  LEA.HI R0, R0, R15, RZ, 0x2 ;  /* 0x0000000f00007211 */ /* 0x000fe200078f10ff */
[----:B------:R-:W-:Y:S01]  /*0c20*/  IMAD.IADD R6, R3, 0x1, -R6 ;  /* 0x0000000103067824 */ /* 0x000fe200078e0a06 */
[--C-:B------:R-:W-:Y:S01]  /*0c30*/  SHF.R.S32.HI R11, RZ, 0x2, R10.reuse ;  /* 0x00000002ff0b7819 */ /* 0x100fe2000001140a */
[----:B------:R-:W-:Y:S01]  /*0c40*/  IMAD R14, R8, 0x10, R3 ;  /* 0x00000010080e7824 */ /* 0x000fe200078e0203 */
[----:B------:R-:W-:Y:S01]  /*0c50*/  SHF.R.S32.HI R12, RZ, 0x1f, R10 ;  /* 0x0000001fff0c7819 */ /* 0x000fe2000001140a */
[----:B------:R-:W-:Y:S01]  /*0c60*/  IMAD.SHL.U32 R3, R4, 0x8, RZ ;  /* 0x0000000804037824 */ /* 0x000fe200078e00ff */
[----:B------:R-:W-:Y:S01]  /*0c70*/  SHF.R.S32.HI R151, RZ, 0x7, R151 ;  /* 0x00000007ff977819 */ /* 0x000fe20000011497 */
[----:B------:R-:W-:Y:S01]  /*0c80*/  IMAD R5, R8, 0x100, R5 ;  /* 0x0000010008057824 */ /* 0x000fe200078e0205 */
[----:B------:R-:W-:-:S02]  /*0c90*/  LOP3.LUT R2, R2, 0x40, RZ, 0xc0, !PT ;  /* 0x0000004002027812 */ /* 0x000fc400078ec0ff */
[----:B------:R-:W-:Y:S01]  /*0ca0*/  LOP3.LUT R147, R0, 0xfffffffc, RZ, 0xc0, !PT ;  /* 0xfffffffc00937812 */ /* 0x000fe200078ec0ff */
[----:B------:R-:W-:Y:S01]  /*0cb0*/  IMAD.U32 R155, R14, 0x20, R3 ;  /* 0x000000200e9b7824 */ /* 0x000fe200078e0003 */
[----:B------:R-:W-:Y:S01]  /*0cc0*/  LEA.HI R12, R12, R11, RZ, 0x3 ;  /* 0x0000000b0c0c7211 */ /* 0x000fe200078f18ff */
[----:B------:R-:W-:Y:S01]  /*0cd0*/  IMAD R5, R6, 0x10, R5 ;  /* 0x0000001006057824 */ /* 0x000fe200078e0205 */
[----:B------:R-:W-:Y:S01]  /*0ce0*/  LOP3.LUT R3, R2, 0x8, R3, 0xf8, !PT ;  /* 0x0000000802037812 */ /* 0x000fe200078ef803 */
[----:B------:R-:W-:Y:S01]  /*0cf0*/  IMAD.HI R6, R151, 0x55555556, RZ ;  /* 0x5555555697067827 */ /* 0x000fe200078e02ff */
[----:B------:R-:W-:Y:S02]  /*0d00*/  SHF.R.U32.HI R2, RZ, 0x3, R2 ;  /* 0x00000003ff027819 */ /* 0x000fe40000011602 */
[----:B------:R-:W-:Y:S01]  /*0d10*/  LOP3.LUT R12, R12, 0xfffffff8, RZ, 0xc0, !PT ;  /* 0xfffffff80c0c7812 */ /* 0x000fe200078ec0ff */
[----:B------:R-:W-:Y:S01]  /*0d20*/  IMAD.IADD R147, R15, 0x1, -R147 ;  /* 0x000000010f937824 */ /* 0x000fe200078e0a93 */
[----:B------:R-:W-:-:S02]  /*0d30*/  LEA.HI R9, R9, R150, RZ, 0x5 ;  /* 0x0000009609097211 */ /* 0x000fc400078f28ff */
[----:B------:R-:W-:Y:S01]  /*0d40*/  LOP3.LUT R2, R3, R2, RZ, 0x3c, !PT ;  /* 0x0000000203027212 */ /* 0x000fe200078e3cff */
[----:B------:R-:W-:Y:S01]  /*0d50*/  IMAD.IADD R12, R11, 0x1, -R12 ;  /* 0x000000010b0c7824 */ /* 0x000fe200078e0a0c */
[----:B------:R-:W-:Y:S02]  /*0d60*/  LEA.HI R6, R6, R6, RZ, 0x1 ;  /* 0x0000000606067211 */ /* 0x000fe400078f08ff */
[----:B------:R-:W-:Y:S02]  /*0d70*/  SHF.R.S32.HI R9, RZ, 0x5, R9 ;  /* 0x00000005ff097819 */ /* 0x000fe40000011409 */
[C---:B------:R-:W-:Y:S01]  /*0d80*/  LEA.HI R3, R147.reuse, R147, RZ, 0x1 ;  /* 0x0000009393037211 */ /* 0x040fe200078f08ff */
[----:B------:R-:W-:Y:S01]  /*0d90*/  IMAD.SHL.U32 R19, R147, 0x8, RZ ;  /* 0x0000000893137824 */ /* 0x000fe200078e00ff */
[----:B------:R-:W-:Y:S01]  /*0da0*/  LOP3.LUT R7, R10, 0x7ffffffc, RZ, 0xc0, !PT ;  /* 0x7ffffffc0a077812 */ /* 0x000fe200078ec0ff */
[----:B------:R-:W-:Y:S01]  /*0db0*/  IMAD R6, R6, -0x3, R151 ;  /* 0xfffffffd06067824 */ /* 0x000fe200078e0297 */
[----:B------:R-:W-:Y:S01]  /*0dc0*/  LOP3.LUT R4, R3, 0x1ffffffe, RZ, 0xc0, !PT ;  /* 0x1ffffffe03047812 */ /* 0x000fe200078ec0ff */
[----:B------:R-:W-:-:S02]  /*0dd0*/  IMAD R9, R9, 0x10, R12 ;  /* 0x0000001009097824 */ /* 0x000fc400078e020c */
[----:B------:R-:W-:Y:S02]  /*0de0*/  IMAD.IADD R2, R2, 0x1, R5 ;  /* 0x0000000102027824 */ /* 0x000fe400078e0205 */
[C---:B------:R-:W-:Y:S02]  /*0df0*/  VIADD R144, R19.reuse, 0x20 ;  /* 0x0000002013907836 */ /* 0x040fe40000000000 */
[----:B------:R-:W-:Y:S02]  /*0e00*/  VIADD R146, R19, 0x40 ;  /* 0x0000004013927836 */ /* 0x000fe40000000000 */
[----:B------:R-:W-:Y:S02]  /*0e10*/  IMAD.MOV.U32 R8, RZ, RZ, -0x2 ;  /* 0xfffffffeff087424 */ /* 0x000fe400078e00ff */
[----:B------:R-:W-:Y:S02]  /*0e20*/  IMAD.IADD R7, R150, 0x1, -R7 ;  /* 0x0000000196077824 */ /* 0x000fe400078e0a07 */
[----:B------:R-:W-:-:S02]  /*0e30*/  IMAD R152, R6, 0x40, R9 ;  /* 0x0000004006987824 */ /* 0x000fc400078e0209 */
        /* <DEDUP_REMOVED lines=8> */
[----:B------:R-:W-:Y:S01]  /*0ec0*/  IMAD R154, R3, 0x8, R152 ;  /* 0x00000008039a7824 */ /* 0x000fe200078e0298 */
[----:B------:R-:W-:Y:S01]  /*0ed0*/  UMOV UR39, URZ ;  /* 0x0000003f00277c82 */ /* 0x000fe20008000000 */
[----:B--2---:R-:W-:-:S07]  /*0ee0*/  LOP3.LUT R17, R13, 0x1, RZ, 0xfc, !PT ;  /* 0x000000010d117812 */ /* 0x004fce00078efcff */
.L_x_10123:
[----:B0--3--:R-:W0:Y:S01]  /*0ef0*/  LDC.64 R4, c[0x0][0xc88] ;  /* 0x00032200ff047b82 */ /* 0x009e220000000a00 */
[----:B------:R-:W-:Y:S01]  /*0f00*/  ULDC.64 UR4, c[0x0][0xa28] ;  /* 0x00028a0000047ab9 */ /* 0x000fe20000000a00 */
[----:B--2---:R-:W-:Y:S01]  /*0f10*/  IMAD.MOV.U32 R3, RZ, RZ, RZ ;  /* 0x000000ffff037224 */ /* 0x004fe200078e00ff */
[----:B------:R-:W-:Y:S01]  /*0f20*/  ULDC.64 UR6, c[0x0][0xa20] ;  /* 0x0002880000067ab9 */ /* 0x000fe20000000a00 */
[----:B0-----:R-:W-:-:S05]  /*0f30*/  IMAD.WIDE R4, R35, 0x4, R4 ;  /* 0x0000000423047825 */ /* 0x001fca00078e0204 */
[----:B------:R-:W2:Y:S01]  /*0f40*/  LDG.E R18, desc[UR56][R4.64] ;  /* 0x0000003804127981 */ /* 0x000ea2000c1e1900 */
[----:B------:R-:W-:-:S04]  /*0f50*/  ISETP.NE.U32.AND P0, PT, RZ, UR4, PT ;  /* 0x00000004ff007c0c */ /* 0x000fc8000bf05070 */
[----:B------:R-:W-:Y:S02]  /*0f60*/  ISETP.NE.AND.EX P0, PT, RZ, UR5, PT, P0 ;  /* 0x00000005ff007c0c */ /* 0x000fe4000bf05300 */
[----:B--2---:R-:W-:-:S11]  /*0f70*/  SHF.R.S32.HI R145, RZ, 0x1f, R18 ;  /* 0x0000001fff917819 */ /* 0x004fd60000011412 */
[----:B----4-:R-:W-:-:S04]  /*0f80*/  @P0 LEA R6, P1, R18, UR4, 0x2 ;  /* 0x0000000412060c11 */ /* 0x010fc8000f8210ff */
        /* <DEDUP_REMOVED lines=25> */
.L_x_10090:
        /* <DEDUP_REMOVED lines=32> */
[----:B------:R-:W-:Y:S01]  /*1320*/  CS2R R78, SRZ ;  /* 0x00000000004e7805 */ /* 0x000fe2000001ff00 */
[----:B------:R-:W-:Y:S01]  /*1330*/  IMAD.MOV.U32 R12, RZ, RZ, RZ ;  /* 0x000000ffff0c7224 */ /* 0x000fe200078e00ff */
[----:B0-----:R-:W-:Y:S01]  /*1340*/  CS2R R6, SRZ ;  /* 0x0000000000067805 */ /* 0x001fe2000001ff00 */
[----:B------:R-:W-:Y:S02]  /*1350*/  IMAD.MOV.U32 R14, RZ, RZ, RZ ;  /* 0x000000ffff0e7224 */ /* 0x000fe400078e00ff */
[----:B------:R-:W-:-:S02]  /*1360*/  IMAD.MOV.U32 R24, RZ, RZ, RZ ;  /* 0x000000ffff187224 */ /* 0x000fc400078e00ff */
[----:B------:R-:W-:Y:S01]  /*1370*/  IMAD.MOV.U32 R83, RZ, RZ, RZ ;  /* 0x000000ffff537224 */ /* 0x000fe200078e00ff */
[----:B------:R-:W-:Y:S06]  /*1380*/  @!P1 BRA `(.L_x_10091) ;  /* 0x0000007c000c9947 */ /* 0x000fec0003800000 */
[----:B------:R-:W0:Y:S01]  /*1390*/  SHFL.IDX PT, R0, R151, RZ, 0x1f ;  /* 0x00001fff97007589 */ /* 0x000e2200000e0000 */
[----:B------:R-:W-:-:S04]  /*13a0*/  UIADD3 UR6, UR36, 0x24300, URZ ;  /* 0x0002430024067890 */ /* 0x000fc8000fffe03f */
[----:B------:R-:W-:-:S06]  /*13b0*/  ULOP3.LUT UP0, URZ, UR6, 0x9f, URZ, 0xc0, !UPT ;  /* 0x0000009f063f7892 */ /* 0x000fcc000f80c03f */
[----:B------:R-:W-:Y:S02]  /*13c0*/  PLOP3.LUT P0, PT, PT, PT, UP0, 0x80, 0x0 ;  /* 0x000000000000781c */ /* 0x000fe40003f0f008 */
[----:B0-----:R-:W-:-:S13]  /*13d0*/  R2UR UR38, R0 ;  /* 0x00000000002672ca */ /* 0x001fda00000e0000 */
[----:B------:R-:W-:-:S04]  /*13e0*/  UIMAD.WIDE UR4, UR38, 0x55555556, URZ ;  /* 0x55555556260478a5 */ /* 0x000fc8000f8e023f */
[----:B------:R-:W-:-:S04]  /*13f0*/  ULEA.HI UR5, UR5, UR5, URZ, 0x1 ;  /* 0x0000000505057291 */ /* 0x000fc8000f8f083f */
[----:B------:R-:W-:-:S04]  /*1400*/  UIMAD UR40, UR5, -0x3, UR38 ;  /* 0xfffffffd052878a4 */ /* 0x000fc8000f8e0226 */
        /* <DEDUP_REMOVED lines=20> */
.L_x_10092:
[----:B------:R-:W-:Y:S02]  /*1550*/  LEA.HI R0, R149, R149, RZ, 0x1 ;  /* 0x0000009595007211 */ /* 0x000fe400078f08ff */
[----:B------:R-:W-:Y:S02]  /*1560*/  ISETP.NE.AND P0, PT, R17, 0x3, PT ;  /* 0x000000031100780c */ /* 0x000fe40003f05270 */
[----:B------:R-:W-:-:S05]  /*1570*/  LOP3.LUT R0, R0, 0xfffffffe, RZ, 0xc0, !PT ;  /* 0xfffffffe00007812 */ /* 0x000fca00078ec0ff */
[----:B------:R-:W-:-:S05]  /*1580*/  IMAD.IADD R0, R149, 0x1, -R0 ;  /* 0x0000000195007824 */ /* 0x000fca00078e0a00 */
[----:B------:R-:W-:-:S04]  /*1590*/  SHF.L.U32 R0, R0, 0x1f, RZ ;  /* 0x0000001f00007819 */ /* 0x000fc800000006ff */
[----:B------:R-:W0:Y:S02]  /*15a0*/  SYNCS.PHASECHK.TRANS64.TRYWAIT P1, [UR36+0x31c00], R0 ;  /* 0x031c0000ff0075a7 */ /* 0x000e240008020164 */
[----:B0-----:R-:W-:Y:S05]  /*15b0*/  @!P1 BRA `(.L_x_10093) ;  /* 0x000000f000d49947 */ /* 0x001fea0003800000 */
.L_x_10250:
[----:B------:R-:W-:Y:S05]  /*15c0*/  @!P0 BRA `(.L_x_10094) ;  /* 0x0000000000048947 */ /* 0x000fea0003800000 */
[----:B------:R-:W-:Y:S01]  /*15d0*/  BPT.TRAP 0x1 ;  /* 0x000000040000795c */ /* 0x000fe20000300000 */
.L_x_10094:
[----:B------:R-:W-:Y:S01]  /*15e0*/  IMAD.U32 R4, RZ, RZ, UR39 ;  /* 0x00000027ff047e24 */ /* 0x000fe2000f8e00ff */
[----:B0-----:R-:W-:-:S04]  /*15f0*/  SHF.L.U32 R3, R16, 0x1f, RZ ;  /* 0x0000001f10037819 */ /* 0x001fc800000006ff */
[----:B------:R-:W-:-:S04]  /*1600*/  LEA R4, R4, UR36, 0x3 ;  /* 0x0000002404047c11 */ /* 0x000fc8000f8e18ff */
[----:B------:R0:W1:Y:S01]  /*1610*/  SYNCS.PHASECHK.TRANS64.TRYWAIT P2, [R4+URZ+0x31c30], R3 ;  /* 0x031c3003040075a7 */ /* 0x000062000804017f */
[----:B------:R-:W-:Y:S05]  /*1620*/  @!P0 BRA `(.L_x_10095) ;  /* 0x0000000000048947 */ /* 0x000fea0003800000 */
[----:B------:R-:W-:Y:S01]  /*1630*/  BPT.TRAP 0x1 ;  /* 0x000000040000795c */ /* 0x000fe20000300000 */
.L_x_10095:
[----:B------:R-:W2:Y:S01]  /*1640*/  S2R R0, SR_TID.X ;  /* 0x0000000000007919 */ /* 0x000ea20000002100 */
[----:B------:R-:W-:Y:S01]  /*1650*/  IMAD.MOV.U32 R71, RZ, RZ, RZ ;  /* 0x000000ffff477224 */ /* 0x000fe200078e00ff */
[----:B--2---:R-:W-:Y:S01]  /*1660*/  LOP3.LUT P1, RZ, R0, 0x7f, RZ, 0xc0, !PT ;  /* 0x0000007f00ff7812 */ /* 0x004fe2000782c0ff */
[----:B-1----:R-:W-:-:S12]  /*1670*/  @P2 BRA `(.L_x_10096) ;  /* 0x0000000000082947 */ /* 0x002fd80003800000 */
[----:B------:R-:W1:Y:S02]  /*1680*/  SYNCS.PHASECHK.TRANS64.TRYWAIT P2, [R4+URZ+0x31c30], R3 ;  /* 0x031c3003040075a7 */ /* 0x000e64000804017f */
[----:B-1----:R-:W-:Y:S05]  /*1690*/  @!P2 BRA `(.L_x_10097) ;  /* 0x000000f000b4a947 */ /* 0x002fea0003800000 */
.L_x_10096:
        /* <DEDUP_REMOVED lines=26> */
[----:B------:R-:W-:Y:S01]  /*1840*/  UMOV UR7, 0x80000020 ;  /* 0x8000002000077882 */ /* 0x000fe20000000000 */
[----:B------:R-:W-:Y:S01]  /*1850*/  HGMMA.64x16x16.F32.BF16 R96, gdesc[UR24], RZ, !UPT, gsb0 ;  /* 0x00200000186079f0 */ /* 0x000fe2000c0018ff */
[----:B------:R-:W-:Y:S01]  /*1860*/  UIADD3 UR8, UR26, 0xc0, URZ ;  /* 0x000000c01a087890 */ /* 0x000fe2000fffe03f */
[C---:B------:R-:W-:Y:S01]  /*1870*/  ISETP.GT.AND P1, PT, R5.reuse, 0x69, PT ;  /* 0x000000690500780c */ /* 0x040fe20003f24270 */
[----:B------:R-:W-:Y:S01]  /*1880*/  UIADD3 UR9, UR26, 0x100, URZ ;  /* 0x000001001a097890 */ /* 0x000fe2000fffe03f */
[----:B------:R-:W-:Y:S01]  /*1890*/  ISETP.GT.AND P0, PT, R5, 0x70, PT ;  /* 0x000000700500780c */ /* 0x000fe20003f04270 */
[----:B------:R-:W-:-:S02]  /*18a0*/  UIADD3 UR10, UR26, 0x140, URZ ;  /* 0x000001401a0a7890 */ /* 0x000fc4000fffe03f */
[----:B------:R-:W-:Y:S02]  /*18b0*/  UIADD3 UR11, UR26, 0x180, URZ ;  /* 0x000001801a0b7890 */ /* 0x000fe4000fffe03f */
[----:B------:R-:W-:Y:S02]  /*18c0*/  UIADD3 UR12, UR26, 0x240, URZ ;  /* 0x000002401a0c7890 */ /* 0x000fe4000fffe03f */
[----:B------:R-:W-:Y:S02]  /*18d0*/  UIADD3 UR13, UR26, 0x3c0, URZ ;  /* 0x000003c01a0d7890 */ /* 0x000fe4000fffe03f */
[----:B------:R-:W-:Y:S01]  /*18e0*/  UIADD3 UR14, UR26, 0x242, URZ ;  /* 0x000002421a0e7890 */ /* 0x000fe2000fffe03f */
        /* <DEDUP_REMOVED lines=386> */
[----:B------:R-:W-:Y:S01]  /*3110*/  FSEL R60, R49, -INF , P2 ;  /* 0xff800000313c7808 */ /* 0x000fe20001000000 */
[----:B------:R-:W-:Y:S01]  /*3120*/  ULDC UR6, c[0x0][0x988] ;  /* 0x0002620000067ab9 */ /* 0x000fe20000000800 */
[----:B------:R-:W-:-:S02]  /*3130*/  FMNMX.FTZ R3, R116, R3, !PT ;  /* 0x0000000374037209 */ /* 0x000fc40007810000 */
        /* <DEDUP_REMOVED lines=20> */
[----:B------:R-:W-:Y:S01]  /*3280*/  FSEL R40, R55, -INF , P5 ;  /* 0xff80000037287808 */ /* 0x000fe20002800000 */
[----:B------:R-:W-:Y:S01]  /*3290*/  UMOV UR23, 0x80000020 ;  /* 0x8000002000177882 */ /* 0x000fe20000000000 */
[----:B------:R-:W-:-:S02]  /*32a0*/  ISETP.GT.AND P5, PT, R5, 0x88, PT ;  /* 0x000000880500780c */ /* 0x000fc40003fa4270 */
[----:B------:R-:W-:Y:S02]  /*32b0*/  FSEL R134, R41, -INF , P3 ;  /* 0xff80000029867808 */ /* 0x000fe40001800000 */
[----:B------:R-:W-:Y:S02]  /*32c0*/  FMNMX.FTZ R3, R124, R3, !PT ;  /* 0x000000037c037209 */ /* 0x000fe40007810000 */
[----:B------:R-:W-:Y:S02]  /*32d0*/  FSEL R136, R44, -INF , P2 ;  /* 0xff8000002c887808 */ /* 0x000fe40001000000 */
[----:B------:R-:W-:Y:S02]  /*32e0*/  FMNMX.FTZ R3, R134, R3, !PT ;  /* 0x0000000386037209 */ /* 0x000fe40007810000 */
[----:B------:R-:W-:Y:S02]  /*32f0*/  FSEL R46, R46, -INF , P2 ;  /* 0xff8000002e2e7808 */ /* 0x000fe40001000000 */
[----:B------:R-:W-:-:S02]  /*3300*/  FMNMX.FTZ R3, R136, R3, !PT ;  /* 0x0000000388037209 */ /* 0x000fc40007810000 */
[C---:B------:R-:W-:Y:S02]  /*3310*/  ISETP.GT.AND P2, PT, R5.reuse, 0x79, PT ;  /* 0x000000790500780c */ /* 0x040fe40003f44270 */
[----:B------:R-:W-:Y:S02]  /*3320*/  FMNMX.FTZ R3, R138, R3, !PT ;  /* 0x000000038a037209 */ /* 0x000fe40007810000 */
[----:B------:R-:W-:Y:S02]  /*3330*/  FSEL R42, R42, -INF , P4 ;  /* 0xff8000002a2a7808 */ /* 0x000fe40002000000 */
[----:B------:R-:W-:Y:S02]  /*3340*/  ISETP.GT.AND P4, PT, R5, 0x81, PT ;  /* 0x000000810500780c */ /* 0x000fe40003f84270 */
[----:B------:R-:W-:Y:S01]  /*3350*/  P2R R15, PR, RZ, 0x4 ;  /* 0x00000004ff0f7803 */ /* 0x000fe20000000000 */
[----:B------:R-:W-:Y:S02]  /*3360*/  WARPGROUP.DEPBAR.LE gsb0, 0x0 ;  /* 0x00008000000079c5 */ /* 0x000fe40000010000 */
[----:B------:R-:W-:Y:S01]  /*3370*/  WARPGROUP.ARRIVE ;  /* 0x00000000000079c5 */ /* 0x000fe20000000000 */
[----:B------:R-:W-:-:S02]  /*3380*/  FSEL R142, R33, -INF , P1 ;  /* 0xff800000218e7808 */ /* 0x000fc40000800000 */
[----:B------:R-:W-:Y:S02]  /*3390*/  P2R R33, PR, RZ, 0x2 ;  /* 0x00000002ff217803 */ /* 0x000fe40000000000 */
[----:B------:R-:W-:Y:S01]  /*33a0*/  ISETP.GT.AND P1, PT, R5, 0x70, PT ;  /* 0x000000700500780c */ /* 0x000fe20003f24270 */
[----:B------:R-:W-:Y:S01]  /*33b0*/  HGMMA.64x16x16.F32.BF16 R24, gdesc[UR20], R24, gsb0 ;  /* 0x00200000141879f0 */ /* 0x000fe20008001818 */
[----:B------:R-:W-:Y:S02]  /*33c0*/  FSEL R140, R32, -INF , P0 ;  /* 0xff800000208c7808 */ /* 0x000fe40000000000 */
[----:B------:R-:W-:Y:S02]  /*33d0*/  FSEL R34, R34, -INF , P1 ;  /* 0xff80000022227808 */ /* 0x000fe40000800000 */
[----:B------:R-:W-:Y:S02]  /*33e0*/  ISETP.NE.AND P1, PT, R33, RZ, PT ;  /* 0x000000ff2100720c */ /* 0x000fe40003f25270 */
[----:B------:R-:W-:-:S02]  /*33f0*/  ISETP.GT.AND P0, PT, R5, 0x78, PT ;  /* 0x000000780500780c */ /* 0x000fc40003f04270 */
[----:B------:R-:W-:Y:S02]  /*3400*/  FMNMX.FTZ R3, R140, R3, !PT ;  /* 0x000000038c037209 */ /* 0x000fe40007810000 */
[----:B------:R-:W-:Y:S02]  /*3410*/  FSEL R53, R36, -INF , P0 ;  /* 0xff80000024357808 */ /* 0x000fe40000000000 */
[----:B------:R-:W-:Y:S01]  /*3420*/  FMNMX.FTZ R0, R142, R3, !PT ;  /* 0x000000038e007209 */ /* 0x000fe20007810000 */
[----:B------:R-:W-:Y:S01]  /*3430*/  IMAD.U32 R3, RZ, RZ, UR6 ;  /* 0x00000006ff037e24 */ /* 0x000fe2000f8e00ff */
[----:B------:R-:W-:Y:S02]  /*3440*/  FSEL R32, R43, -INF , P3 ;  /* 0xff8000002b207808 */ /* 0x000fe40001800000 */
[----:B------:R-:W-:Y:S02]  /*3450*/  FSEL R59, R37, -INF , P2 ;  /* 0xff800000253b7808 */ /* 0x000fe40001000000 */
[----:B------:R-:W-:-:S02]  /*3460*/  FMNMX.FTZ R0, R53, R0, !PT ;  /* 0x0000000035007209 */ /* 0x000fc40007810000 */
[----:B------:R-:W-:Y:S02]  /*3470*/  ISETP.GT.AND P3, PT, R5, 0x80, PT ;  /* 0x000000800500780c */ /* 0x000fe40003f64270 */
[----:B------:R-:W-:Y:S02]  /*3480*/  FMNMX.FTZ R0, R59, R0, !PT ;  /* 0x000000003b007209 */ /* 0x000fe40007810000 */
[----:B------:R-:W-:Y:S02]  /*3490*/  P2R R21, PR, RZ, 0x1 ;  /* 0x00000001ff157803 */ /* 0x000fe40000000000 */
[----:B------:R-:W-:Y:S01]  /*34a0*/  ISETP.GT.AND P0, PT, R5, 0x69, PT ;  /* 0x000000690500780c */ /* 0x000fe20003f04270 */
[----:B------:R-:W-:Y:S02]  /*34b0*/  WARPGROUP.DEPBAR.LE gsb0, 0x0 ;  /* 0x00008000000079c5 */ /* 0x000fe40000010000 */
[----:B------:R-:W-:Y:S02]  /*34c0*/  FSEL R49, R28, -INF , P5 ;  /* 0xff8000001c317808 */ /* 0x000fe40002800000 */
[----:B------:R-:W-:-:S02]  /*34d0*/  FSEL R28, R35, -INF , P1 ;  /* 0xff800000231c7808 */ /* 0x000fc40000800000 */
[----:B------:R-:W-:Y:S02]  /*34e0*/  ISETP.NE.AND P1, PT, R9, RZ, PT ;  /* 0x000000ff0900720c */ /* 0x000fe40003f25270 */
[----:B------:R-:W-:Y:S02]  /*34f0*/  FMNMX.FTZ R9, R98, R99, !PT ;  /* 0x0000006362097209 */ /* 0x000fe40007810000 */
[----:B------:R-:W-:Y:S02]  /*3500*/  FSEL R37, R24, -INF , P3 ;  /* 0xff80000018257808 */ /* 0x000fe40001800000 */
[----:B------:R-:W-:Y:S02]  /*3510*/  FMNMX.FTZ R9, R102, R9, !PT ;  /* 0x0000000966097209 */ /* 0x000fe40007810000 */
[----:B------:R-:W-:Y:S02]  /*3520*/  FSEL R57, R25, -INF , P4 ;  /* 0xff80000019397808 */ /* 0x000fe40002000000 */
[----:B------:R-:W-:-:S02]  /*3530*/  FMNMX.FTZ R9, R6, R9, !PT ;  /* 0x0000000906097209 */ /* 0x000fc40007810000 */
[----:B------:R-:W-:Y:S01]  /*3540*/  FMNMX.FTZ R0, R37, R0, !PT ;  /* 0x0000000025007209 */ /* 0x000fe20007810000 */
[----:B------:R-:W-:Y:S01]  /*3550*/  @!P1 VIADD R4, R4, 0x31c40 ;  /* 0x00031c4004049836 */ /* 0x000fe20000000000 */
[----:B------:R-:W-:Y:S02]  /*3560*/  FMNMX.FTZ R9, R90, R9, !PT ;  /* 0x000000095a097209 */ /* 0x000fe40007810000 */
[----:B------:R-:W-:Y:S02]  /*3570*/  FMNMX.FTZ R0, R57, R0, !PT ;  /* 0x0000000039007209 */ /* 0x000fe40007810000 */
[----:B------:R-:W-:Y:S02]  /*3580*/  FMNMX.FTZ R9, R8, R9, !PT ;  /* 0x0000000908097209 */ /* 0x000fe40007810000 */
[----:B------:R-:W-:Y:S02]  /*3590*/  FSEL R51, R29, -INF , P6 ;  /* 0xff8000001d337808 */ /* 0x000fe40003000000 */
[----:B------:R-:W-:-:S02]  /*35a0*/  FMNMX.FTZ R9, R94, R9, !PT ;  /* 0x000000095e097209 */ /* 0x000fc40007810000 */
[----:B------:R-:W-:Y:S02]  /*35b0*/  FMNMX.FTZ R0, R49, R0, !PT ;  /* 0x0000000031007209 */ /* 0x000fe40007810000 */
[----:B------:R-:W-:Y:S02]  /*35c0*/  FMNMX.FTZ R9, R12, R9, !PT ;  /* 0x000000090c097209 */ /* 0x000fe40007810000 */
[----:B------:R-:W-:Y:S02]  /*35d0*/  FMNMX.FTZ R11, R51, R0, !PT ;  /* 0x00000000330b7209 */ /* 0x000fe40007810000 */
[----:B------:R-:W-:Y:S02]  /*35e0*/  FMNMX.FTZ R9, R82, R9, !PT ;  /* 0x0000000952097209 */ /* 0x000fe40007810000 */
[----:B------:R-:W-:Y:S01]  /*35f0*/  FSEL R24, R47, -INF , P0 ;  /* 0xff8000002f187808 */ /* 0x000fe20000000000 */
[----:B------:R-:W0:Y:S01]  /*3600*/  SHFL.BFLY PT, R0, R11, 0x2, 0x1f ;  /* 0x0c401f000b007f89 */ /* 0x000e2200000e0000 */
[----:B------:R-:W-:-:S02]  /*3610*/  FMNMX.FTZ R9, R14, R9, !PT ;  /* 0x000000090e097209 */ /* 0x000fc40007810000 */
[----:B------:R-:W-:Y:S02]  /*3620*/  ISETP.NE.AND P0, PT, R21, RZ, PT ;  /* 0x000000ff1500720c */ /* 0x000fe40003f05270 */
[----:B------:R-:W-:Y:S02]  /*3630*/  FMNMX.FTZ R9, R86, R9, !PT ;  /* 0x0000000956097209 */ /* 0x000fe40007810000 */
[----:B------:R-:W-:Y:S02]  /*3640*/  FSEL R38, R38, -INF , P0 ;  /* 0xff80000026267808 */ /* 0x000fe40000000000 */
[----:B------:R-:W-:Y:S02]  /*3650*/  FMNMX.FTZ R9, R20, R9, !PT ;  /* 0x0000000914097209 */ /* 0x000fe40007810000 */
[----:B------:R-:W-:Y:S02]  /*3660*/  FSEL R26, R26, -INF , P3 ;  /* 0xff8000001a1a7808 */ /* 0x000fe40001800000 */
[----:B------:R-:W-:-:S02]  /*3670*/  FMNMX.FTZ R9, R74, R9, !PT ;  /* 0x000000094a097209 */ /* 0x000fc40007810000 */
[----:B------:R-:W-:Y:S02]  /*3680*/  FSEL R30, R30, -INF , P5 ;  /* 0xff8000001e1e7808 */ /* 0x000fe40002800000 */
[----:B------:R-:W-:Y:S02]  /*3690*/  FMNMX.FTZ R9, R66, R9, !PT ;  /* 0x0000000942097209 */ /* 0x000fe40007810000 */
[----:B------:R-:W-:Y:S02]  /*36a0*/  ISETP.NE.AND P0, PT, R7, RZ, PT ;  /* 0x000000ff0700720c */ /* 0x000fe40003f05270 */
[----:B------:R-:W-:Y:S02]  /*36b0*/  FMNMX.FTZ R9, R78, R9, !PT ;  /* 0x000000094e097209 */ /* 0x000fe40007810000 */
[----:B------:R-:W-:Y:S02]  /*36c0*/  @!P1 PRMT R4, RZ, 0x654, R4 ;  /* 0x00000654ff049816 */ /* 0x000fe40000000004 */
[----:B------:R-:W-:-:S02]  /*36d0*/  FMNMX.FTZ R9, R68, R9, !PT ;  /* 0x0000000944097209 */ /* 0x000fc40007810000 */
[----:B0-----:R-:W-:Y:S01]  /*36e0*/  FMNMX.FTZ R13, R11, R0, !PT ;  /* 0x000000000b0d7209 */ /* 0x001fe20007810000 */
[----:B------:R0:W-:Y:S01]  /*36f0*/  @!P1 SYNCS.ARRIVE.TRANS64.RED.A1T0 RZ, [R4+URZ], RZ ;  /* 0x000000ff04ff99a7 */ /* 0x0001e2000810043f */
[----:B------:R-:W-:-:S03]  /*3700*/  FMNMX.FTZ R9, R58, R9, !PT ;  /* 0x000000093a097209 */ /* 0x000fc60007810000 */
[----:B------:R-:W1:Y:S01]  /*3710*/  SHFL.BFLY PT, R0, R13, 0x1, 0x1f ;  /* 0x0c201f000d007f89 */ /* 0x000e6200000e0000 */
[----:B------:R-:W-:-:S04]  /*3720*/  FMNMX.FTZ R9, R48, R9, !PT ;  /* 0x0000000930097209 */ /* 0x000fc80007810000 */
[----:B------:R-:W-:-:S04]  /*3730*/  FMNMX.FTZ R9, R62, R9, !PT ;  /* 0x000000093e097209 */ /* 0x000fc80007810000 */
[----:B------:R-:W-:-:S04]  /*3740*/  FMNMX.FTZ R9, R52, R9, !PT ;  /* 0x0000000934097209 */ /* 0x000fc80007810000 */
[----:B------:R-:W-:-:S04]  /*3750*/  FMNMX.FTZ R9, R50, R9, !PT ;  /* 0x0000000932097209 */ /* 0x000fc80007810000 */
[----:B------:R-:W-:-:S04]  /*3760*/  FMNMX.FTZ R9, R56, R9, !PT ;  /* 0x0000000938097209 */ /* 0x000fc80007810000 */
[----:B------:R-:W-:Y:S02]  /*3770*/  FMNMX.FTZ R9, R54, R9, !PT ;  /* 0x0000000936097209 */ /* 0x000fe40007810000 */
[----:B-1----:R-:W-:Y:S02]  /*3780*/  FMNMX.FTZ R0, R13, R0, !PT ;  /* 0x000000000d007209 */ /* 0x002fe40007810000 */
        /* <DEDUP_REMOVED lines=44> */
[-CC-:B------:R-:W-:Y:S01]  /*3a50*/  FFMA.FTZ R128, R128, R3.reuse, -R55.reuse ;  /* 0x0000000380807223 */ /* 0x180fe20000010837 */
[-CC-:B------:R-:W-:Y:S01]  /*3a60*/  FFMA.FTZ R84, R132, R3.reuse, -R55.reuse ;  /* 0x0000000384547223 */ /* 0x180fe20000010837 */
[----:B------:R-:W1:Y:S01]  /*3a70*/  SHFL.BFLY PT, R10, R39, 0x2, 0x1f ;  /* 0x0c401f00270a7f89 */ /* 0x000e6200000e0000 */
        /* <DEDUP_REMOVED lines=13> */
[----:B0-----:R-:W-:-:S04]  /*3b50*/  F2FP.BF16.F32.PACK_AB R4, R96, R5 ;  /* 0x000000056004723e */ /* 0x001fc800000010ff */
[----:B------:R-:W-:Y:S01]  /*3b60*/  MUFU.EX2 R100, R100 ;  /* 0x0000006400647308 */ /* 0x000fe20000000800 */
[----:B-1----:R-:W-:Y:S01]  /*3b70*/  FMNMX.FTZ R27, R39, R10, !PT ;  /* 0x0000000a271b7209 */ /* 0x002fe20007810000 */
[----:B------:R-:W-:-:S06]  /*3b80*/  FFMA.FTZ R39, R53, R3, -R55 ;  /* 0x0000000335277223 */ /* 0x000fcc0000010837 */
[----:B------:R0:W-:Y:S01]  /*3b90*/  MUFU.EX2 R35, R116 ;  /* 0x0000007400237308 */ /* 0x0001e20000000800 */
[----:B------:R-:W1:Y:S07]  /*3ba0*/  SHFL.BFLY PT, R10, R27, 0x1, 0x1f ;  /* 0x0c201f001b0a7f89 */ /* 0x000e6e00000e0000 */
[----:B------:R-:W-:Y:S01]  /*3bb0*/  MUFU.EX2 R15, R15 ;  /* 0x0000000f000f7308 */ /* 0x000fe20000000800 */
[----:B0-----:R-:W-:-:S07]  /*3bc0*/  FFMA.FTZ R116, R51, R3, -R55 ;  /* 0x0000000333747223 */ /* 0x001fce0000010837 */
[----:B------:R-:W-:Y:S08]  /*3bd0*/  MUFU.EX2 R44, R44 ;  /* 0x0000002c002c7308 */ /* 0x000ff00000000800 */
        /* <DEDUP_REMOVED lines=51> */
[----:B------:R-:W-:Y:S01]  /*3f10*/  FFMA.FTZ R69, R32, R3, -R27 ;  /* 0x0000000320457223 */ /* 0x000fe2000001081b */
[----:B------:R-:W-:Y:S01]  /*3f20*/  F2FP.BF16.F32.PACK_AB R5, R99, R98 ;  /* 0x000000626305723e */ /* 0x000fe200000010ff */
[----:B------:R-:W-:Y:S01]  /*3f30*/  FADD.FTZ R73, R7, R6 ;  /* 0x0000000607497221 */ /* 0x000fe20000010000 */
[C---:B------:R-:W-:Y:S01]  /*3f40*/  F2FP.BF16.F32.PACK_AB R6, R114.reuse, R7 ;  /* 0x000000077206723e */ /* 0x040fe200000010ff */
[----:B------:R-:W-:Y:S01]  /*3f50*/  IMAD.MOV.U32 R62, RZ, RZ, R71 ;  /* 0x000000ffff3e7224 */ /* 0x000fe200078e0047 */
[----:B------:R-:W1:Y:S01]  /*3f60*/  MUFU.EX2 R90, R90 ;  /* 0x0000005a005a7308 */ /* 0x000e620000000800 */
[----:B------:R-:W-:Y:S01]  /*3f70*/  FADD.FTZ R14, R114, R73 ;  /* 0x00000049720e7221 */ /* 0x000fe20000010000 */
[C---:B---3--:R-:W-:Y:S01]  /*3f80*/  FADD.FTZ R12, R67.reuse, R12 ;  /* 0x0000000c430c7221 */ /* 0x048fe20000010000 */
[----:B------:R-:W-:Y:S01]  /*3f90*/  F2FP.BF16.F32.PACK_AB R7, R67, R102 ;  /* 0x000000664307723e */ /* 0x000fe200000010ff */
[----:B------:R-:W-:Y:S01]  /*3fa0*/  FFMA.FTZ R67, R40, R3, -R27 ;  /* 0x0000000328437223 */ /* 0x000fe2000001081b */
[----:B------:R-:W-:-:S03]  /*3fb0*/  FADD.FTZ R73, R13, R14 ;  /* 0x0000000e0d497221 */ /* 0x000fc60000010000 */
[----:B------:R-:W2:Y:S01]  /*3fc0*/  MUFU.EX2 R8, R8 ;  /* 0x0000000800087308 */ /* 0x000ea20000000800 */
[----:B0-----:R-:W-:Y:S01]  /*3fd0*/  FADD.FTZ R75, R31, R12 ;  /* 0x0000000c1f4b7221 */ /* 0x001fe20000010000 */
[----:B------:R-:W-:Y:S01]  /*3fe0*/  FADD.FTZ R12, R100, R73 ;  /* 0x00000049640c7221 */ /* 0x000fe20000010000 */
[----:B------:R0:W-:Y:S03]  /*3ff0*/  STSM.16.M88.4 [R2+0x24300], R4 ;  /* 0x0243000402007844 */ /* 0x0001e60000000200 */
[----:B------:R-:W-:Y:S02]  /*4000*/  FADD.FTZ R73, R15, R12 ;  /* 0x0000000c0f497221 */ /* 0x000fe40000010000 */
[----:B------:R-:W3:Y:S01]  /*4010*/  MUFU.EX2 R51, R51 ;  /* 0x0000003300337308 */ /* 0x000ee20000000800 */
[----:B-1----:R-:W-:Y:S01]  /*4020*/  FADD.FTZ R75, R90, R75 ;  /* 0x0000004b5a4b7221 */ /* 0x002fe20000010000 */
[----:B------:R-:W-:-:S04]  /*4030*/  FADD.FTZ R14, R44, R73 ;  /* 0x000000492c0e7221 */ /* 0x000fc80000010000 */
[----:B------:R-:W-:Y:S02]  /*4040*/  FADD.FTZ R73, R33, R14 ;  /* 0x0000000e21497221 */ /* 0x000fe40000010000 */
[----:B------:R-:W1:Y:S01]  /*4050*/  MUFU.EX2 R53, R53 ;  /* 0x0000003500357308 */ /* 0x000e620000000800 */
[----:B--2---:R-:W-:Y:S01]  /*4060*/  FADD.FTZ R12, R8, R75 ;  /* 0x0000004b080c7221 */ /* 0x004fe20000010000 */
[----:B0-----:R-:W-:-:S06]  /*4070*/  F2FP.BF16.F32.PACK_AB R4, R88, R33 ;  /* 0x000000215804723e */ /* 0x001fcc00000010ff */
[----:B------:R-:W0:Y:S01]  /*4080*/  MUFU.EX2 R82, R82 ;  /* 0x0000005200527308 */ /* 0x000e220000000800 */
[----:B---3--:R-:W-:-:S07]  /*4090*/  FADD.FTZ R12, R51, R12 ;  /* 0x0000000c330c7221 */ /* 0x008fce0000010000 */
[----:B------:R-:W2:Y:S01]  /*40a0*/  MUFU.EX2 R55, R55 ;  /* 0x0000003700377308 */ /* 0x000ea20000000800 */
[----:B-1----:R-:W-:Y:S01]  /*40b0*/  FADD.FTZ R75, R53, R12 ;  /* 0x0000000c354b7221 */ /* 0x002fe20000010000 */
[----:B------:R-:W-:-:S04]  /*40c0*/  FADD.FTZ R12, R88, R73 ;  /* 0x00000049580c7221 */ /* 0x000fc80000010000 */
[----:B------:R-:W-:Y:S02]  /*40d0*/  FADD.FTZ R73, R29, R12 ;  /* 0x0000000c1d497221 */ /* 0x000fe40000010000 */
[----:B------:R-:W1:Y:S01]  /*40e0*/  MUFU.EX2 R80, R80 ;  /* 0x0000005000507308 */ /* 0x000e620000000800 */
[----:B0-----:R-:W-:-:S07]  /*40f0*/  FADD.FTZ R14, R82, R75 ;  /* 0x0000004b520e7221 */ /* 0x001fce0000010000 */
[----:B------:R-:W0:Y:S01]  /*4100*/  MUFU.EX2 R86, R86 ;  /* 0x0000005600567308 */ /* 0x000e220000000800 */
[----:B--2---:R-:W-:Y:S01]  /*4110*/  FADD.FTZ R75, R55, R14 ;  /* 0x0000000e374b7221 */ /* 0x004fe20000010000 */
[----:B------:R-:W-:Y:S01]  /*4120*/  F2FP.BF16.F32.PACK_AB R14, R44, R15 ;  /* 0x0000000f2c0e723e */ /* 0x000fe200000010ff */
[--C-:B------:R-:W-:Y:S01]  /*4130*/  IMAD.MOV.U32 R44, RZ, RZ, R71.reuse ;  /* 0x000000ffff2c7224 */ /* 0x100fe200078e0047 */
[----:B------:R-:W-:Y:S01]  /*4140*/  F2FP.BF16.F32.PACK_AB R15, R51, R8 ;  /* 0x00000008330f723e */ /* 0x000fe200000010ff */
[----:B------:R-:W-:-:S03]  /*4150*/  IMAD.MOV.U32 R51, RZ, RZ, R71 ;  /* 0x000000ffff337224 */ /* 0x000fc600078e0047 */
[----:B------:R-:W-:Y:S01]  /*4160*/  MUFU.EX2 R25, R25 ;  /* 0x0000001900197308 */ /* 0x000fe20000000800 */
[----:B-1----:R-:W-:-:S07]  /*4170*/  FADD.FTZ R12, R80, R73 ;  /* 0x00000049500c7221 */ /* 0x002fce0000010000 */
[----:B------:R-:W1:Y:S01]  /*4180*/  MUFU.EX2 R20, R20 ;  /* 0x0000001400147308 */ /* 0x000e620000000800 */
[----:B0-----:R-:W-:-:S07]  /*4190*/  FADD.FTZ R75, R86, R75 ;  /* 0x0000004b564b7221 */ /* 0x001fce0000010000 */
[----:B------:R-:W-:Y:S08]  /*41a0*/  MUFU.EX2 R70, R70 ;  /* 0x0000004600467308 */ /* 0x000ff00000000800 */
[----:B------:R-:W0:Y:S01]  /*41b0*/  MUFU.EX2 R59, R59 ;  /* 0x0000003b003b7308 */ /* 0x000e220000000800 */
[----:B-1----:R-:W-:-:S07]  /*41c0*/  FADD.FTZ R26, R20, R75 ;  /* 0x0000004b141a7221 */ /* 0x002fce0000010000 */
[----:B------:R-:W-:Y:S08]  /*41d0*/  MUFU.EX2 R21, R21 ;  /* 0x0000001500157308 */ /* 0x000ff00000000800 */
[----:B------:R-:W1:Y:S01]  /*41e0*/  MUFU.EX2 R61, R61 ;  /* 0x0000003d003d7308 */ /* 0x000e620000000800 */
[----:B0-----:R-:W-:-:S07]  /*41f0*/  FADD.FTZ R26, R59, R26 ;  /* 0x0000001a3b1a7221 */ /* 0x001fce0000010000 */
[----:B------:R-:W0:Y:S08]  /*4200*/  MUFU.EX2 R36, R36 ;  /* 0x0000002400247308 */ /* 0x000e300000000800 */
[----:B------:R-:W2:Y:S01]  /*4210*/  MUFU.EX2 R66, R66 ;  /* 0x0000004200427308 */ /* 0x000ea20000000800 */
[----:B-1----:R-:W-:-:S07]  /*4220*/  FADD.FTZ R7, R61, R26 ;  /* 0x0000001a3d077221 */ /* 0x002fce0000010000 */
[----:B------:R1:W-:Y:S01]  /*4230*/  MUFU.EX2 R40, R54 ;  /* 0x0000003600287308 */ /* 0x0003e20000000800 */
[----:B0-----:R-:W-:-:S07]  /*4240*/  F2FP.BF16.F32.PACK_AB R26, R36, R21 ;  /* 0x00000015241a723e */ /* 0x001fce00000010ff */
[----:B------:R-:W0:Y:S01]  /*4250*/  MUFU.EX2 R11, R11 ;  /* 0x0000000b000b7308 */ /* 0x000e220000000800 */
[----:B-1----:R-:W-:Y:S01]  /*4260*/  FFMA.FTZ R54, R38, R3, -R27 ;  /* 0x0000000326367223 */ /* 0x002fe2000001081b */
[----:B------:R-:W-:Y:S01]  /*4270*/  FADD.FTZ R27, R25, R12 ;  /* 0x0000000c191b7221 */ /* 0x000fe20000010000 */
[----:B--2---:R-:W-:Y:S01]  /*4280*/  FADD.FTZ R8, R66, R7 ;  /* 0x0000000742087221 */ /* 0x004fe20000010000 */
[----:B------:R-:W-:Y:S02]  /*4290*/  F2FP.BF16.F32.PACK_AB R12, R100, R13 ;  /* 0x0000000d640c723e */ /* 0x000fe400000010ff */
[----:B------:R-:W-:Y:S01]  /*42a0*/  FADD.FTZ R30, R70, R27 ;  /* 0x0000001b461e7221 */ /* 0x000fe20000010000 */
[----:B------:R-:W-:Y:S01]  /*42b0*/  F2FP.BF16.F32.PACK_AB R13, R90, R31 ;  /* 0x0000001f5a0d723e */ /* 0x000fe200000010ff */
[----:B------:R-:W1:Y:S01]  /*42c0*/  MUFU.EX2 R57, R57 ;  /* 0x0000003900397308 */ /* 0x000e620000000800 */
[----:B------:R-:W-:Y:S01]  /*42d0*/  F2FP.BF16.F32.PACK_AB R7, R86, R55 ;  /* 0x000000375607723e */ /* 0x000fe200000010ff */
[----:B------:R-:W-:Y:S01]  /*42e0*/  FADD.FTZ R5, R21, R30 ;  /* 0x0000001e15057221 */ /* 0x000fe20000010000 */
[----:B------:R-:W-:Y:S01]  /*42f0*/  IMAD.MOV.U32 R55, RZ, RZ, R71 ;  /* 0x000000ffff377224 */ /* 0x000fe200078e0047 */
[----:B------:R-:W-:Y:S02]  /*4300*/  STSM.16.M88.4 [R2+0x25b00], R12 ;  /* 0x025b000c02007844 */ /* 0x000fe40000000200 */
[----:B------:R-:W-:Y:S01]  /*4310*/  FADD.FTZ R6, R36, R5 ;  /* 0x0000000524067221 */ /* 0x000fe20000010000 */
[----:B------:R-:W-:Y:S01]  /*4320*/  F2FP.BF16.F32.PACK_AB R5, R82, R53 ;  /* 0x000000355205723e */ /* 0x000fe200000010ff */
[----:B------:R-:W2:Y:S01]  /*4330*/  MUFU.EX2 R72, R72 ;  /* 0x0000004800487308 */ /* 0x000ea20000000800 */
[----:B------:R-:W-:-:S02]  /*4340*/  IMAD.MOV.U32 R53, RZ, RZ, R71 ;  /* 0x000000ffff357224 */ /* 0x000fc400078e0047 */
[----:B0-----:R-:W-:Y:S01]  /*4350*/  FADD.FTZ R27, R11, R6 ;  /* 0x000000060b1b7221 */ /* 0x001fe20000010000 */
[----:B------:R-:W-:Y:S01]  /*4360*/  F2FP.BF16.F32.PACK_AB R6, R80, R29 ;  /* 0x0000001d5006723e */ /* 0x000fe200000010ff */
[----:B------:R-:W-:-:S03]  /*4370*/  IMAD.MOV.U32 R36, RZ, RZ, R71 ;  /* 0x000000ffff247224 */ /* 0x000fc600078e0047 */
[----:B------:R-:W0:Y:S01]  /*4380*/  MUFU.EX2 R58, R58 ;  /* 0x0000003a003a7308 */ /* 0x000e220000000800 */
[----:B-1----:R-:W-:Y:S01]  /*4390*/  FADD.FTZ R29, R57, R8 ;  /* 0x00000008391d7221 */ /* 0x002fe20000010000 */
[----:B------:R1:W-:Y:S06]  /*43a0*/  STSM.16.M88.4 [R2+0x27300], R4 ;  /* 0x0273000402007844 */ /* 0x0003ec0000000200 */
[----:B------:R-:W3:Y:S01]  /*43b0*/  MUFU.EX2 R9, R128 ;  /* 0x0000008000097308 */ /* 0x000ee20000000800 */
[----:B--2---:R-:W-:-:S07]  /*43c0*/  FADD.FTZ R8, R72, R27 ;  /* 0x0000001b48087221 */ /* 0x004fce0000010000 */
[----:B------:R-:W2:Y:S01]  /*43d0*/  MUFU.EX2 R48, R48 ;  /* 0x0000003000307308 */ /* 0x000ea20000000800 */
[----:B0-----:R-:W-:-:S07]  /*43e0*/  FADD.FTZ R29, R58, R29 ;  /* 0x0000001d3a1d7221 */ /* 0x001fce0000010000 */
[----:B------:R-:W0:Y:S01]  /*43f0*/  MUFU.EX2 R84, R84 ;  /* 0x0000005400547308 */ /* 0x000e220000000800 */
[----:B---3--:R-:W-:-:S07]  /*4400*/  FADD.FTZ R27, R9, R8 ;  /* 0x00000008091b7221 */ /* 0x008fce0000010000 */
[----:B------:R-:W3:Y:S01]  /*4410*/  MUFU.EX2 R63, R63 ;  /* 0x0000003f003f7308 */ /* 0x000ee20000000800 */
[----:B--2---:R-:W-:-:S07]  /*4420*/  FADD.FTZ R8, R48, R29 ;  /* 0x0000001d30087221 */ /* 0x004fce0000010000 */
[----:B------:R-:W2:Y:S01]  /*4430*/  MUFU.EX2 R50, R50 ;  /* 0x0000003200327308 */ /* 0x000ea20000000800 */
[----:B0-----:R-:W-:-:S07]  /*4440*/  F2FP.BF16.F32.PACK_AB R30, R84, R9 ;  /* 0x00000009541e723e */ /* 0x001fce00000010ff */
[----:B------:R-:W1:Y:S01]  /*4450*/  MUFU.EX2 R112, R112 ;  /* 0x0000007000707308 */ /* 0x000e620000000800 */
[----:B---3--:R-:W-:-:S07]  /*4460*/  FADD.FTZ R21, R63, R8 ;  /* 0x000000083f157221 */ /* 0x008fce0000010000 */
[----:B------:R-:W0:Y:S01]  /*4470*/  MUFU.EX2 R65, R65 ;  /* 0x0000004100417308 */ /* 0x000e220000000800 */
[----:B--2---:R-:W-:-:S07]  /*4480*/  FADD.FTZ R8, R50, R21 ;  /* 0x0000001532087221 */ /* 0x004fce0000010000 */
[----:B------:R-:W2:Y:S01]  /*4490*/  MUFU.EX2 R47, R47 ;  /* 0x0000002f002f7308 */ /* 0x000ea20000000800 */
[----:B-1----:R-:W-:-:S07]  /*44a0*/  F2FP.BF16.F32.PACK_AB R4, R112, R35 ;  /* 0x000000237004723e */ /* 0x002fce00000010ff */
[----:B------:R1:W-:Y:S08]  /*44b0*/  MUFU.EX2 R73, R24 ;  /* 0x0000001800497308 */ /* 0x0003f00000000800 */
[----:B------:R-:W3:Y:S01]  /*44c0*/  MUFU.EX2 R110, R110 ;  /* 0x0000006e006e7308 */ /* 0x000ee20000000800 */
[----:B-1----:R-:W-:Y:S01]  /*44d0*/  F2FP.BF16.F32.PACK_AB R24, R70, R25 ;  /* 0x000000194618723e */ /* 0x002fe200000010ff */
[----:B------:R-:W-:Y:S01]  /*44e0*/  IMAD.MOV.U32 R70, RZ, RZ, R71 ;  /* 0x000000ffff467224 */ /* 0x000fe200078e0047 */
[----:B------:R-:W-:Y:S01]  /*44f0*/  F2FP.BF16.F32.PACK_AB R25, R59, R20 ;  /* 0x000000143b19723e */ /* 0x000fe200000010ff */
[----:B------:R-:W-:Y:S01]  /*4500*/  FADD.FTZ R20, R84, R27 ;  /* 0x0000001b54147221 */ /* 0x000fe20000010000 */
[----:B------:R-:W-:Y:S01]  /*4510*/  F2FP.BF16.F32.PACK_AB R27, R66, R61 ;  /* 0x0000003d421b723e */ /* 0x000fe200000010ff */
[----:B------:R-:W-:-:S02]  /*4520*/  IMAD.MOV.U32 R66, RZ, RZ, R71 ;  /* 0x000000ffff427224 */ /* 0x000fc400078e0047 */
[----:B------:R-:W1:Y:S01]  /*4530*/  MUFU.EX2 R67, R67 ;  /* 0x0000004300437308 */ /* 0x000e620000000800 */
[----:B------:R-:W-:Y:S01]  /*4540*/  FADD.FTZ R29, R35, R20 ;  /* 0x00000014231d7221 */ /* 0x000fe20000010000 */
[----:B------:R4:W-:Y:S01]  /*4550*/  STSM.16.M88.4 [R2+0x28b00], R24 ;  /* 0x028b001802007844 */ /* 0x0009e20000000200 */
[----:B------:R-:W-:Y:S02]  /*4560*/  IMAD.MOV.U32 R61, RZ, RZ, R71 ;  /* 0x000000ffff3d7224 */ /* 0x000fe400078e0047 */
[----:B------:R-:W-:Y:S01]  /*4570*/  FADD.FTZ R20, R112, R29 ;  /* 0x0000001d70147221 */ /* 0x000fe20000010000 */
[----:B0-----:R-:W-:Y:S01]  /*4580*/  FADD.FTZ R29, R65, R8 ;  /* 0x00000008411d7221 */ /* 0x001fe20000010000 */
[----:B------:R-:W-:Y:S01]  /*4590*/  IMAD.MOV.U32 R59, RZ, RZ, R71 ;  /* 0x000000ffff3b7224 */ /* 0x000fe200078e0047 */
[----:B------:R-:W0:Y:S01]  /*45a0*/  MUFU.EX2 R45, R45 ;  /* 0x0000002d002d7308 */ /* 0x000e220000000800 */
[----:B--2---:R-:W-:Y:S01]  /*45b0*/  FADD.FTZ R31, R47, R20 ;  /* 0x000000142f1f7221 */ /* 0x004fe20000010000 */
[----:B------:R-:W-:Y:S01]  /*45c0*/  FADD.FTZ R8, R40, R29 ;  /* 0x0000001d28087221 */ /* 0x000fe20000010000 */
[----:B------:R-:W-:Y:S01]  /*45d0*/  F2FP.BF16.F32.PACK_AB R29, R58, R57 ;  /* 0x000000393a1d723e */ /* 0x000fe200000010ff */
[----:B------:R-:W-:-:S02]  /*45e0*/  IMAD.MOV.U32 R58, RZ, RZ, R71 ;  /* 0x000000ffff3a7224 */ /* 0x000fc400078e0047 */
[----:B---3--:R-:W-:Y:S01]  /*45f0*/  FADD.FTZ R12, R110, R31 ;  /* 0x0000001f6e0c7221 */ /* 0x008fe20000010000 */
[----:B------:R-:W-:Y:S01]  /*4600*/  F2FP.BF16.F32.PACK_AB R31, R63, R48 ;  /* 0x000000303f1f723e */ /* 0x000fe200000010ff */
[--C-:B------:R-:W-:Y:S01]  /*4610*/  IMAD.MOV.U32 R63, RZ, RZ, R71.reuse ;  /* 0x000000ffff3f7224 */ /* 0x100fe200078e0047 */
[----:B------:R2:W3:Y:S01]  /*4620*/  MUFU.EX2 R32, R42 ;  /* 0x0000002a00207308 */ /* 0x0004e20000000800 */
[----:B-1----:R-:W-:Y:S01]  /*4630*/  FADD.FTZ R5, R67, R8 ;  /* 0x0000000843057221 */ /* 0x002fe20000010000 */
[--C-:B------:R-:W-:Y:S02]  /*4640*/  IMAD.MOV.U32 R57, RZ, RZ, R71.reuse ;  /* 0x000000ffff397224 */ /* 0x100fe400078e0047 */
[--C-:B------:R-:W-:Y:S02]  /*4650*/  IMAD.MOV.U32 R48, RZ, RZ, R71.reuse ;  /* 0x000000ffff307224 */ /* 0x100fe400078e0047 */
[--C-:B------:R-:W-:Y:S02]  /*4660*/  IMAD.MOV.U32 R35, RZ, RZ, R71.reuse ;  /* 0x000000ffff237224 */ /* 0x100fe400078e0047 */
[----:B------:R-:W1:Y:S01]  /*4670*/  MUFU.EX2 R76, R76 ;  /* 0x0000004c004c7308 */ /* 0x000e620000000800 */
[----:B0-----:R-:W-:Y:S01]  /*4680*/  FADD.FTZ R7, R45, R12 ;  /* 0x0000000c2d077221 */ /* 0x001fe20000010000 */
[----:B--2---:R-:W-:-:S06]  /*4690*/  IMAD.MOV.U32 R42, RZ, RZ, R71 ;  /* 0x000000ffff2a7224 */ /* 0x004fcc00078e0047 */
[----:B------:R-:W0:Y:S01]  /*46a0*/  MUFU.EX2 R69, R69 ;  /* 0x0000004500457308 */ /* 0x000e220000000800 */
[----:B---3--:R-:W-:Y:S01]  /*46b0*/  FADD.FTZ R6, R32, R5 ;  /* 0x0000000520067221 */ /* 0x008fe20000010000 */
[----:B------:R-:W-:Y:S01]  /*46c0*/  F2FP.BF16.F32.PACK_AB R5, R65, R50 ;  /* 0x000000324105723e */ /* 0x000fe200000010ff */
[--C-:B------:R-:W-:Y:S02]  /*46d0*/  IMAD.MOV.U32 R65, RZ, RZ, R71.reuse ;  /* 0x000000ffff417224 */ /* 0x100fe400078e0047 */
[----:B------:R-:W-:-:S03]  /*46e0*/  IMAD.MOV.U32 R50, RZ, RZ, R71 ;  /* 0x000000ffff327224 */ /* 0x000fc600078e0047 */
[----:B------:R-:W2:Y:S01]  /*46f0*/  MUFU.EX2 R43, R43 ;  /* 0x0000002b002b7308 */ /* 0x000ea20000000800 */
[----:B-1----:R-:W-:-:S07]  /*4700*/  FADD.FTZ R8, R76, R7 ;  /* 0x000000074c087221 */ /* 0x002fce0000010000 */
[----:B------:R1:W3:Y:S01]  /*4710*/  MUFU.EX2 R38, R46 ;  /* 0x0000002e00267308 */ /* 0x0002e20000000800 */
[C---:B0-----:R-:W-:Y:S01]  /*4720*/  FADD.FTZ R7, R69.reuse, R6 ;  /* 0x0000000645077221 */ /* 0x041fe20000010000 */
[----:B------:R-:W-:Y:S01]  /*4730*/  F2FP.BF16.F32.PACK_AB R6, R110, R47 ;  /* 0x0000002f6e06723e */ /* 0x000fe200000010ff */
[--C-:B------:R-:W-:Y:S01]  /*4740*/  IMAD.MOV.U32 R47, RZ, RZ, R71.reuse ;  /* 0x000000ffff2f7224 */ /* 0x100fe200078e0047 */
[----:B------:R-:W-:Y:S01]  /*4750*/  F2FP.BF16.F32.PACK_AB R13, R69, R32 ;  /* 0x00000020450d723e */ /* 0x000fe200000010ff */
[--C-:B------:R-:W-:Y:S02]  /*4760*/  IMAD.MOV.U32 R69, RZ, RZ, R71.reuse ;  /* 0x000000ffff457224 */ /* 0x100fe400078e0047 */
[--C-:B------:R-:W-:Y:S01]  /*4770*/  IMAD.MOV.U32 R32, RZ, RZ, R71.reuse ;  /* 0x000000ffff207224 */ /* 0x100fe200078e0047 */
[----:B------:R-:W0:Y:S01]  /*4780*/  MUFU.EX2 R92, R92 ;  /* 0x0000005c005c7308 */ /* 0x000e220000000800 */
[----:B--2---:R-:W-:Y:S01]  /*4790*/  FADD.FTZ R9, R43, R8 ;  /* 0x000000082b097221 */ /* 0x004fe20000010000 */
[----:B-1----:R-:W-:-:S06]  /*47a0*/  IMAD.MOV.U32 R46, RZ, RZ, R71 ;  /* 0x000000ffff2e7224 */ /* 0x002fcc00078e0047 */
[----:B------:R-:W-:Y:S01]  /*47b0*/  MUFU.EX2 R41, R41 ;  /* 0x0000002900297308 */ /* 0x000fe20000000800 */
[----:B---3--:R-:W-:Y:S01]  /*47c0*/  FADD.FTZ R8, R38, R7 ;  /* 0x0000000726087221 */ /* 0x008fe20000010000 */
[----:B------:R-:W-:Y:S01]  /*47d0*/  F2FP.BF16.F32.PACK_AB R7, R67, R40 ;  /* 0x000000284307723e */ /* 0x000fe200000010ff */
[--C-:B------:R-:W-:Y:S01]  /*47e0*/  IMAD.MOV.U32 R67, RZ, RZ, R71.reuse ;  /* 0x000000ffff437224 */ /* 0x100fe200078e0047 */
[C---:B------:R-:W-:Y:S01]  /*47f0*/  F2FP.BF16.F32.PACK_AB R15, R73.reuse, R38 ;  /* 0x00000026490f723e */ /* 0x040fe200000010ff */
[--C-:B------:R-:W-:Y:S02]  /*4800*/  IMAD.MOV.U32 R40, RZ, RZ, R71.reuse ;  /* 0x000000ffff287224 */ /* 0x100fe400078e0047 */
[----:B------:R-:W-:Y:S01]  /*4810*/  IMAD.MOV.U32 R38, RZ, RZ, R71 ;  /* 0x000000ffff267224 */ /* 0x000fe200078e0047 */
[----:B------:R-:W1:Y:S01]  /*4820*/  MUFU.EX2 R52, R52 ;  /* 0x0000003400347308 */ /* 0x000e620000000800 */
[----:B0-----:R-:W-:Y:S01]  /*4830*/  FADD.FTZ R12, R92, R9 ;  /* 0x000000095c0c7221 */ /* 0x001fe20000010000 */
[----:B------:R-:W-:-:S06]  /*4840*/  FADD.FTZ R9, R73, R8 ;  /* 0x0000000849097221 */ /* 0x000fcc0000010000 */
[----:B------:R-:W4:Y:S08]  /*4850*/  MUFU.EX2 R106, R106 ;  /* 0x0000006a006a7308 */ /* 0x000f300000000800 */
[----:B------:R0:W2:Y:S01]  /*4860*/  MUFU.EX2 R33, R28 ;  /* 0x0000001c00217308 */ /* 0x0000a20000000800 */
[----:B-1----:R-:W-:-:S07]  /*4870*/  FADD.FTZ R8, R52, R9 ;  /* 0x0000000934087221 */ /* 0x002fce0000010000 */
[----:B------:R-:W1:Y:S01]  /*4880*/  MUFU.EX2 R39, R39 ;  /* 0x0000002700277308 */ /* 0x000e620000000800 */
[----:B0-----:R-:W-:Y:S01]  /*4890*/  F2FP.BF16.F32.PACK_AB R28, R72, R11 ;  /* 0x0000000b481c723e */ /* 0x001fe200000010ff */
[----:B------:R-:W-:Y:S01]  /*48a0*/  FADD.FTZ R11, R41, R12 ;  /* 0x0000000c290b7221 */ /* 0x000fe20000010000 */
[----:B------:R-:W-:Y:S01]  /*48b0*/  F2FP.BF16.F32.PACK_AB R12, R76, R45 ;  /* 0x0000002d4c0c723e */ /* 0x000fe200000010ff */
[----:B------:R-:W-:Y:S01]  /*48c0*/  IMAD.MOV.U32 R45, RZ, RZ, R71 ;  /* 0x000000ffff2d7224 */ /* 0x000fe200078e0047 */
[C---:B----4-:R-:W-:Y:S01]  /*48d0*/  F2FP.BF16.F32.PACK_AB R24, R106.reuse, R41 ;  /* 0x000000296a18723e */ /* 0x050fe200000010ff */
[----:B------:R-:W-:Y:S01]  /*48e0*/  FADD.FTZ R14, R106, R11 ;  /* 0x0000000b6a0e7221 */ /* 0x000fe20000010000 */
[----:B------:R0:W-:Y:S01]  /*48f0*/  STSM.16.M88.4 [R2+0x2a300], R28 ;  /* 0x02a3001c02007844 */ /* 0x0001e20000000200 */
[----:B------:R-:W3:Y:S01]  /*4900*/  MUFU.EX2 R54, R54 ;  /* 0x0000003600367308 */ /* 0x000ee20000000800 */
[----:B--2---:R-:W-:Y:S01]  /*4910*/  FADD.FTZ R11, R33, R8 ;  /* 0x00000008210b7221 */ /* 0x004fe20000010000 */
[--C-:B------:R-:W-:Y:S01]  /*4920*/  IMAD.MOV.U32 R41, RZ, RZ, R71.reuse ;  /* 0x000000ffff297224 */ /* 0x100fe200078e0047 */
[----:B------:R2:W-:Y:S05]  /*4930*/  STSM.16.M88.4 [R2+0x2bb00], R4 ;  /* 0x02bb000402007844 */ /* 0x0005ea0000000200 */
[----:B------:R-:W2:Y:S01]  /*4940*/  MUFU.EX2 R60, R60 ;  /* 0x0000003c003c7308 */ /* 0x000ea20000000800 */
[----:B-1----:R-:W-:Y:S01]  /*4950*/  FADD.FTZ R25, R39, R14 ;  /* 0x0000000e27197221 */ /* 0x002fe20000010000 */
[----:B------:R-:W-:Y:S01]  /*4960*/  F2FP.BF16.F32.PACK_AB R14, R92, R43 ;  /* 0x0000002b5c0e723e */ /* 0x000fe200000010ff */
[----:B------:R-:W-:-:S04]  /*4970*/  IMAD.MOV.U32 R43, RZ, RZ, R71 ;  /* 0x000000ffff2b7224 */ /* 0x000fc800078e0047 */
[----:B------:R-:W-:Y:S01]  /*4980*/  STSM.16.M88.4 [R2+0x2d300], R12 ;  /* 0x02d3000c02007844 */ /* 0x000fe20000000200 */
[----:B------:R-:W1:Y:S01]  /*4990*/  MUFU.EX2 R21, R120 ;  /* 0x0000007800157308 */ /* 0x000e620000000800 */
[----:B---3--:R-:W-:Y:S01]  /*49a0*/  FADD.FTZ R8, R54, R11 ;  /* 0x0000000b36087221 */ /* 0x008fe20000010000 */
[--C-:B0-----:R-:W-:Y:S02]  /*49b0*/  IMAD.MOV.U32 R31, RZ, RZ, R71.reuse ;  /* 0x000000ffff1f7224 */ /* 0x101fe400078e0047 */
[--C-:B------:R-:W-:Y:S02]  /*49c0*/  IMAD.MOV.U32 R30, RZ, RZ, R71.reuse ;  /* 0x000000ffff1e7224 */ /* 0x100fe400078e0047 */
[----:B------:R-:W-:Y:S02]  /*49d0*/  IMAD.MOV.U32 R29, RZ, RZ, R71 ;  /* 0x000000ffff1d7224 */ /* 0x000fe400078e0047 */
[----:B------:R-:W0:Y:S01]  /*49e0*/  MUFU.EX2 R37, R37 ;  /* 0x0000002500257308 */ /* 0x000e220000000800 */
[C---:B--2---:R-:W-:Y:S01]  /*49f0*/  FADD.FTZ R4, R60.reuse, R25 ;  /* 0x000000193c047221 */ /* 0x044fe20000010000 */
[----:B------:R-:W-:Y:S01]  /*4a00*/  F2FP.BF16.F32.PACK_AB R25, R33, R52 ;  /* 0x000000342119723e */ /* 0x000fe200000010ff */
[--C-:B------:R-:W-:Y:S01]  /*4a10*/  IMAD.MOV.U32 R52, RZ, RZ, R71.reuse ;  /* 0x000000ffff347224 */ /* 0x100fe200078e0047 */
[----:B------:R-:W-:Y:S01]  /*4a20*/  F2FP.BF16.F32.PACK_AB R26, R60, R39 ;  /* 0x000000273c1a723e */ /* 0x000fe200000010ff */
[----:B------:R-:W-:-:S02]  /*4a30*/  IMAD.MOV.U32 R60, RZ, RZ, R71 ;  /* 0x000000ffff3c7224 */ /* 0x000fc400078e0047 */
[--C-:B------:R-:W-:Y:S01]  /*4a40*/  IMAD.MOV.U32 R39, RZ, RZ, R71.reuse ;  /* 0x000000ffff277224 */ /* 0x100fe200078e0047 */
[----:B------:R-:W2:Y:S01]  /*4a50*/  MUFU.EX2 R56, R56 ;  /* 0x0000003800387308 */ /* 0x000ea20000000800 */
[C---:B-1----:R-:W-:Y:S01]  /*4a60*/  FADD.FTZ R5, R21.reuse, R8 ;  /* 0x0000000815057221 */ /* 0x042fe20000010000 */
[----:B------:R-:W-:Y:S01]  /*4a70*/  F2FP.BF16.F32.PACK_AB R27, R21, R54 ;  /* 0x00000036151b723e */ /* 0x000fe200000010ff */
[--C-:B------:R-:W-:Y:S02]  /*4a80*/  IMAD.MOV.U32 R54, RZ, RZ, R71.reuse ;  /* 0x000000ffff367224 */ /* 0x100fe400078e0047 */
[--C-:B------:R-:W-:Y:S02]  /*4a90*/  IMAD.MOV.U32 R33, RZ, RZ, R71.reuse ;  /* 0x000000ffff217224 */ /* 0x100fe400078e0047 */
[----:B------:R1:W-:Y:S01]  /*4aa0*/  STSM.16.M88.4 [R2+0x2eb00], R24 ;  /* 0x02eb001802007844 */ /* 0x0003e20000000200 */
[----:B------:R-:W3:Y:S01]  /*4ab0*/  MUFU.EX2 R108, R108 ;  /* 0x0000006c006c7308 */ /* 0x000ee20000000800 */
[----:B0-----:R-:W-:Y:S01]  /*4ac0*/  FADD.FTZ R7, R37, R4 ;  /* 0x0000000425077221 */ /* 0x001fe20000010000 */
[----:B------:R-:W-:-:S06]  /*4ad0*/  IMAD.MOV.U32 R28, RZ, RZ, R71 ;  /* 0x000000ffff1c7224 */ /* 0x000fcc00078e0047 */
[----:B------:R-:W0:Y:S01]  /*4ae0*/  MUFU.EX2 R109, R122 ;  /* 0x0000007a006d7308 */ /* 0x000e220000000800 */
[----:B--2---:R-:W-:Y:S01]  /*4af0*/  FADD.FTZ R4, R56, R5 ;  /* 0x0000000538047221 */ /* 0x004fe20000010000 */
[----:B-1----:R-:W-:-:S06]  /*4b00*/  IMAD.MOV.U32 R27, RZ, RZ, R71 ;  /* 0x000000ffff1b7224 */ /* 0x002fcc00078e0047 */
[----:B------:R-:W-:Y:S01]  /*4b10*/  MUFU.EX2 R49, R49 ;  /* 0x0000003100317308 */ /* 0x000fe20000000800 */
[C---:B---3--:R-:W-:Y:S01]  /*4b20*/  FADD.FTZ R6, R108.reuse, R7 ;  /* 0x000000076c067221 */ /* 0x048fe20000010000 */
[----:B------:R-:W-:Y:S01]  /*4b30*/  F2FP.BF16.F32.PACK_AB R108, R108, R37 ;  /* 0x000000256c6c723e */ /* 0x000fe200000010ff */
[--C-:B------:R-:W-:Y:S02]  /*4b40*/  IMAD.MOV.U32 R37, RZ, RZ, R71.reuse ;  /* 0x000000ffff257224 */ /* 0x100fe400078e0047 */
[--C-:B------:R-:W-:Y:S02]  /*4b50*/  IMAD.MOV.U32 R26, RZ, RZ, R71.reuse ;  /* 0x000000ffff1a7224 */ /* 0x100fe400078e0047 */
[--C-:B------:R-:W-:Y:S01]  /*4b60*/  IMAD.MOV.U32 R25, RZ, RZ, R71.reuse ;  /* 0x000000ffff197224 */ /* 0x100fe200078e0047 */
[----:B------:R-:W1:Y:S01]  /*4b70*/  MUFU.EX2 R116, R116 ;  /* 0x0000007400747308 */ /* 0x000e620000000800 */
[C---:B0-----:R-:W-:Y:S01]  /*4b80*/  FADD.FTZ R5, R109.reuse, R4 ;  /* 0x000000046d057221 */ /* 0x041fe20000010000 */
[----:B------:R-:W-:Y:S01]  /*4b90*/  F2FP.BF16.F32.PACK_AB R109, R109, R56 ;  /* 0x000000386d6d723e */ /* 0x000fe200000010ff */
[----:B------:R-:W-:-:S02]  /*4ba0*/  IMAD.MOV.U32 R56, RZ, RZ, R71 ;  /* 0x000000ffff387224 */ /* 0x000fc400078e0047 */
[----:B------:R-:W-:-:S03]  /*4bb0*/  IMAD.MOV.U32 R24, RZ, RZ, R71 ;  /* 0x000000ffff187224 */ /* 0x000fc600078e0047 */
[----:B------:R-:W-:Y:S08]  /*4bc0*/  MUFU.EX2 R34, R34 ;  /* 0x0000002200227308 */ /* 0x000ff00000000800 */
[----:B------:R-:W0:Y:S01]  /*4bd0*/  MUFU.EX2 R9, R126 ;  /* 0x0000007e00097308 */ /* 0x000e220000000800 */
[----:B-1----:R-:W-:Y:S01]  /*4be0*/  F2FP.BF16.F32.PACK_AB R110, R116, R49 ;  /* 0x00000031746e723e */ /* 0x002fe200000010ff */
[----:B------:R-:W-:-:S04]  /*4bf0*/  FADD.FTZ R49, R49, R6 ;  /* 0x0000000631317221 */ /* 0x000fc80000010000 */
[----:B------:R-:W-:Y:S01]  /*4c00*/  FADD.FTZ R4, R116, R49 ;  /* 0x0000003174047221 */ /* 0x000fe20000010000 */
[----:B------:R-:W-:Y:S01]  /*4c10*/  IMAD.MOV.U32 R49, RZ, RZ, R71 ;  /* 0x000000ffff317224 */ /* 0x000fe200078e0047 */
[----:B0-----:R-:W-:Y:S01]  /*4c20*/  F2FP.BF16.F32.PACK_AB R111, R9, R34 ;  /* 0x00000022096f723e */ /* 0x001fe200000010ff */
[----:B------:R-:W-:-:S04]  /*4c30*/  FADD.FTZ R34, R34, R5 ;  /* 0x0000000522227221 */ /* 0x000fc80000010000 */
[----:B------:R0:W-:Y:S01]  /*4c40*/  STSM.16.M88.4 [R2+0x30300], R108 ;  /* 0x0303006c02007844 */ /* 0x0001e20000000200 */
[----:B------:R-:W-:Y:S01]  /*4c50*/  FADD.FTZ R5, R9, R34 ;  /* 0x0000002209057221 */ /* 0x000fe20000010000 */
[----:B------:R-:W-:Y:S01]  /*4c60*/  IMAD.MOV.U32 R34, RZ, RZ, R71 ;  /* 0x000000ffff227224 */ /* 0x000fe200078e0047 */
[----:B------:R1:W-:Y:S06]  /*4c70*/  MEMBAR.ALL.CTA ;  /* 0x0000000000007992 */ /* 0x0003ec0000008000 */
[----:B-1----:R-:W1:Y:S02]  /*4c80*/  FENCE.VIEW.ASYNC.S ;  /* 0x00000000000073c6 */ /* 0x002e640000000000 */
[----:B-1----:R-:W-:Y:S01]  /*4c90*/  NOP ;  /* 0x0000000000007918 */ /* 0x002fe20000000000 */
[----:B------:R-:W-:Y:S05]  /*4ca0*/  @!P2 BRA `(.L_x_10098) ;  /* 0x000000380038a947 */ /* 0x000fea0003800000 */
        /* <DEDUP_REMOVED lines=29> */
.L_x_10107:
[----:B------:R-:W-:Y:S01]  /*4e80*/  UIADD3 UR39, UR59, 0x1, URZ ;  /* 0x000000013b277890 */ /* 0x000fe2000fffe03f */
[----:B------:R-:W-:-:S03]  /*4e90*/  ISETP.NE.AND P3, PT, RZ, UR38, PT ;  /* 0x00000026ff007c0c */ /* 0x000fc6000bf65270 */
[----:B------:R-:W-:-:S04]  /*4ea0*/  UISETP.NE.AND UP0, UPT, UR39, 0x2, UPT ;  /* 0x000000022700788c */ /* 0x000fc8000bf05270 */
[----:B------:R-:W-:Y:S02]  /*4eb0*/  USEL UR6, URZ, 0x1, UP0 ;  /* 0x000000013f067887 */ /* 0x000fe40008000000 */
[----:B------:R-:W-:-:S04]  /*4ec0*/  USEL UR39, UR39, URZ, UP0 ;  /* 0x0000003f27277287 */ /* 0x000fc80008000000 */
[----:B------:R-:W-:Y:S01]  /*4ed0*/  LOP3.LUT R16, R6, UR6, RZ, 0x3c, !PT ;  /* 0x0000000606107c12 */ /* 0x000fe2000f8e3cff */
[----:B---3--:R-:W-:Y:S07]  /*4ee0*/  @P3 BRA `(.L_x_10099) ;  /* 0x0000000000283947 */ /* 0x008fee0003800000 */
[----:B------:R-:W-:Y:S05]  /*4ef0*/  @!P0 BRA `(.L_x_10100) ;  /* 0x0000000000048947 */ /* 0x000fea0003800000 */
[----:B------:R-:W-:Y:S01]  /*4f00*/  BPT.TRAP 0x1 ;  /* 0x000000040000795c */ /* 0x000fe20000300000 */
.L_x_10100:
[----:B------:R-:W-:Y:S01]  /*4f10*/  ULEA UR6, UR39, UR36, 0x3 ;  /* 0x0000002427067291 */ /* 0x000fe2000f8e183f */
[----:B------:R-:W-:-:S08]  /*4f20*/  SHF.L.U32 R0, R16, 0x1f, RZ ;  /* 0x0000001f10007819 */ /* 0x000fd000000006ff */
[----:B------:R1:W2:Y:S01]  /*4f30*/  SYNCS.PHASECHK.TRANS64.TRYWAIT P2, [UR6+0x31c30], R0 ;  /* 0x031c3000ff0075a7 */ /* 0x0002a20008040146 */
[----:B------:R-:W-:Y:S05]  /*4f40*/  @!P0 BRA `(.L_x_10101) ;  /* 0x0000000000048947 */ /* 0x000fea0003800000 */
[----:B------:R-:W-:Y:S01]  /*4f50*/  BPT.TRAP 0x1 ;  /* 0x000000040000795c */ /* 0x000fe20000300000 */
.L_x_10101:
[----:B--2---:R-:W-:Y:S05]  /*4f60*/  @P2 BRA `(.L_x_10099) ;  /* 0x0000000000082947 */ /* 0x004fea0003800000 */
[----:B------:R-:W2:Y:S02]  /*4f70*/  SYNCS.PHASECHK.TRANS64.TRYWAIT P2, [UR6+0x31c30], R0 ;  /* 0x031c3000ff0075a7 */ /* 0x000ea40008040146 */
[----:B--2---:R-:W-:Y:S05]  /*4f80*/  @!P2 BRA `(.L_x_10102) ;  /* 0x000000b8008ca947 */ /* 0x004fea0003800000 */
.L_x_10099:
[----:B--2---:R-:W2:Y:S01]  /*4f90*/  S2R R3, SR_TID.X ;  /* 0x0000000000037919 */ /* 0x004ea20000002100 */
[----:B------:R-:W-:Y:S01]  /*4fa0*/  UIMAD UR26, UR39, 0x6c0, UR58 ;  /* 0x000006c0271a78a4 */ /* 0x000fe2000f8e023a */
[----:B------:R-:W-:Y:S01]  /*4fb0*/  UMOV UR27, 0x80000020 ;  /* 0x80000020001b7882 */ /* 0x000fe20000000000 */
[----:B------:R-:W-:Y:S02]  /*4fc0*/  UMOV UR28, UR24 ;  /* 0x00000018001c7c82 */ /* 0x000fe40008000000 */
[----:B------:R-:W-:Y:S01]  /*4fd0*/  UIADD3 UR30, UR26, 0x40, URZ ;  /* 0x000000401a1e7890 */ /* 0x000fe2000fffe03f */
        /* <DEDUP_REMOVED lines=20> */
[----:B--2---:R-:W-:Y:S01]  /*5120*/  SHF.R.U32.HI R3, RZ, 0x7, R3 ;  /* 0x00000007ff037819 */ /* 0x004fe20000011603 */
[----:B------:R-:W-:Y:S01]  /*5130*/  UMOV UR53, UR25 ;  /* 0x0000001900357c82 */ /* 0x000fe20008000000 */
[----:B------:R-:W-:Y:S01]  /*5140*/  UMOV UR55, 0x80000020 ;  /* 0x8000002000377882 */ /* 0x000fe20000000000 */
[----:B------:R-:W-:-:S02]  /*5150*/  UIADD3 UR6, UR26, 0x200, URZ ;  /* 0x000002001a067890 */ /* 0x000fc4000fffe03f */
[----:B-1----:R-:W-:Y:S01]  /*5160*/  VIADD R0, R3, 0x8 ;  /* 0x0000000803007836 */ /* 0x002fe20000000000 */
[----:B------:R-:W-:Y:S01]  /*5170*/  UMOV UR7, 0x80000020 ;  /* 0x8000002000077882 */ /* 0x000fe20000000000 */
[----:B------:R-:W-:Y:S01]  /*5180*/  UIADD3 UR10, UR26, 0x202, URZ ;  /* 0x000002021a0a7890 */ /* 0x000fe2000fffe03f */
[----:B------:R-:W-:Y:S02]  /*5190*/  UMOV UR11, 0x80000020 ;  /* 0x80000020000b7882 */ /* 0x000fe40000000000 */
[----:B------:R1:W-:Y:S01]  /*51a0*/  BAR.SYNC.DEFER_BLOCKING R0, 0x100 ;  /* 0x000400000000751d */ /* 0x0003e20000010000 */
[----:B------:R-:W-:Y:S02]  /*51b0*/  UIADD3 UR14, UR26, 0x242, URZ ;  /* 0x000002421a0e7890 */ /* 0x000fe4000fffe03f */
[----:B------:R-:W-:Y:S02]  /*51c0*/  UIADD3 UR18, UR26, 0x480, URZ ;  /* 0x000004801a127890 */ /* 0x000fe4000fffe03f */
[----:B------:R-:W-:Y:S01]  /*51d0*/  UIADD3 UR22, UR26, 0x482, URZ ;  /* 0x000004821a167890 */ /* 0x000fe2000fffe03f */
[----:B------:R-:W-:Y:S01]  /*51e0*/  UMOV UR15, 0x80000020 ;  /* 0x80000020000f7882 */ /* 0x000fe20000000000 */
[----:B------:R-:W-:Y:S01]  /*51f0*/  UMOV UR19, 0x80000020 ;  /* 0x8000002000137882 */ /* 0x000fe20000000000 */
[----:B------:R-:W-:Y:S01]  /*5200*/  UMOV UR23, 0x80000020 ;  /* 0x8000002000177882 */ /* 0x000fe20000000000 */
[----:B------:R-:W-:-:S06]  /*5210*/  WARPGROUP.ARRIVE ;  /* 0x00000000000079c5 */ /* 0x000fcc0000000000 */
[----:B------:R-:W-:Y:S03]  /*5220*/  HGMMA.64x16x16.F32.BF16 R136, gdesc[UR24], RZ, !UPT, gsb0 ;  /* 0x00200000188879f0 */ /* 0x000fe6000c0018ff */
        /* <DEDUP_REMOVED lines=22> */
[----:B0-----:R-:W-:-:S06]  /*5390*/  WARPGROUP.ARRIVE ;  /* 0x00000000000079c5 */ /* 0x001fcc0000000000 */
        /* <DEDUP_REMOVED lines=291> */
[----:B-1----:R-:W-:Y:S05]  /*65d0*/  @P3 BRA `(.L_x_10103) ;  /* 0x0000000000283947 */ /* 0x002fea0003800000 */
[----:B------:R-:W-:Y:S05]  /*65e0*/  @!P0 BRA `(.L_x_10104) ;  /* 0x0000000000048947 */ /* 0x000fea0003800000 */
[----:B------:R-:W-:Y:S01]  /*65f0*/  BPT.TRAP 0x1 ;  /* 0x000000040000795c */ /* 0x000fe20000300000 */
.L_x_10104:
[----:B------:R-:W-:Y:S01]  /*6600*/  ULEA UR6, UR59, UR36, 0x3 ;  /* 0x000000243b067291 */ /* 0x000fe2000f8e183f */
[----:B------:R-:W-:-:S08]  /*6610*/  SHF.L.U32 R0, R6, 0x1f, RZ ;  /* 0x0000001f06007819 */ /* 0x000fd000000006ff */
[----:B------:R0:W1:Y:S01]  /*6620*/  SYNCS.PHASECHK.TRANS64.TRYWAIT P2, [UR6+0x31c50], R0 ;  /* 0x031c5000ff0075a7 */ /* 0x0000620008040146 */
[----:B------:R-:W-:Y:S05]  /*6630*/  @!P0 BRA `(.L_x_10105) ;  /* 0x0000000000048947 */ /* 0x000fea0003800000 */
[----:B------:R-:W-:Y:S01]  /*6640*/  BPT.TRAP 0x1 ;  /* 0x000000040000795c */ /* 0x000fe20000300000 */
.L_x_10105:
[----:B-1----:R-:W-:Y:S05]  /*6650*/  @P2 BRA `(.L_x_10103) ;  /* 0x0000000000082947 */ /* 0x002fea0003800000 */
[----:B------:R-:W1:Y:S02]  /*6660*/  SYNCS.PHASECHK.TRANS64.TRYWAIT P2, [UR6+0x31c50], R0 ;  /* 0x031c5000ff0075a7 */ /* 0x000e640008040146 */
[----:B-1----:R-:W-:Y:S05]  /*6670*/  @!P2 BRA `(.L_x_10106) ;  /* 0x000000a000e8a947 */ /* 0x002fea0003800000 */
.L_x_10103:
[----:B------:R-:W-:Y:S01]  /*6680*/  UIADD3 UR6, UR36, 0x200, URZ ;  /* 0x0000020024067890 */ /* 0x000fe2000fffe03f */
[----:B------:R-:W-:Y:S01]  /*6690*/  WARPGROUP.ARRIVE ;  /* 0x00000000000079c5 */ /* 0x000fe20000000000 */
[----:B------:R-:W-:Y:S01]  /*66a0*/  ULOP3.LUT UR7, UR37, 0x10000, URZ, 0xfc, !UPT ;  /* 0x0001000025077892 */ /* 0x000fe2000f8efc3f */
[----:B01----:R-:W-:Y:S01]  /*66b0*/  FMNMX.FTZ R0, R136, R7, !PT ;  /* 0x0000000788007209 */ /* 0x003fe20007810000 */
[----:B------:R-:W-:-:S03]  /*66c0*/  USHF.R.U32.HI UR6, URZ, 0x4, UR6 ;  /* 0x000000043f067899 */ /* 0x000fc60008011606 */
[----:B------:R-:W0:Y:S01]  /*66d0*/  S2R R14, SR_TID.X ;  /* 0x00000000000e7919 */ /* 0x000e220000002100 */
[----:B------:R-:W-:Y:S01]  /*66e0*/  UMOV UR29, 0xc0000010 ;  /* 0xc0000010001d7882 */ /* 0x000fe20000000000 */
[----:B------:R-:W-:Y:S01]  /*66f0*/  UMOV UR31, 0x80000020 ;  /* 0x80000020001f7882 */ /* 0x000fe20000000000 */
[----:B------:R-:W-:Y:S01]  /*6700*/  ULOP3.LUT UR6, UR6, 0x3fff, URZ, 0xc0, !UPT ;  /* 0x00003fff06067892 */ /* 0x000fe2000f8ec03f */
[----:B------:R-:W-:Y:S01]  /*6710*/  FMNMX.FTZ R3, R137, R0, !PT ;  /* 0x0000000089037209 */ /* 0x000fe20007810000 */
[----:B------:R-:W-:Y:S01]  /*6720*/  UMOV UR28, UR7 ;  /* 0x00000007001c7c82 */ /* 0x000fe20008000000 */
[----:B------:R-:W-:Y:S01]  /*6730*/  IMAD.U32 R20, RZ, RZ, UR59 ;  /* 0x0000003bff147e24 */ /* 0x000fe2000f8e00ff */
[----:B------:R-:W-:Y:S01]  /*6740*/  ULOP3.LUT UR6, UR6, 0x2400000, URZ, 0xfc, !UPT ;  /* 0x0240000006067892 */ /* 0x000fe2000f8efc3f */
[----:B------:R-:W-:-:S03]  /*6750*/  FMNMX.FTZ R0, R140, R3, !PT ;  /* 0x000000038c007209 */ /* 0x000fc60007810000 */
[----:B------:R-:W-:Y:S01]  /*6760*/  UIMAD UR6, UR59, 0x6c0, UR6 ;  /* 0x000006c03b0678a4 */ /* 0x000fe2000f8e0206 */
[----:B------:R-:W-:Y:S02]  /*6770*/  FMNMX.FTZ R3, R141, R0, !PT ;  /* 0x000000008d037209 */ /* 0x000fe40007810000 */
[----:B------:R-:W-:Y:S01]  /*6780*/  @!P1 LEA R20, R20, UR36, 0x3 ;  /* 0x0000002414149c11 */ /* 0x000fe2000f8e18ff */
[----:B------:R-:W-:Y:S01]  /*6790*/  UMOV UR59, UR39 ;  /* 0x00000027003b7c82 */ /* 0x000fe20008000000 */
[----:B------:R-:W-:Y:S02]  /*67a0*/  FMNMX.FTZ R0, R128, R3, !PT ;  /* 0x0000000380007209 */ /* 0x000fe40007810000 */
[----:B------:R-:W-:Y:S01]  /*67b0*/  UMOV UR30, UR6 ;  /* 0x00000006001e7c82 */ /* 0x000fe20008000000 */
[----:B------:R-:W-:Y:S01]  /*67c0*/  @!P1 VIADD R20, R20, 0x31c60 ;  /* 0x00031c6014149836 */ /* 0x000fe20000000000 */
[----:B------:R-:W-:Y:S01]  /*67d0*/  HGMMA.64x96x16.F32.BF16 R24, gdesc[UR28].tnspB, R24, gsb0 ;  /* 0x416000001c1879f0 */ /* 0x000fe20008001818 */
[----:B------:R-:W-:Y:S01]  /*67e0*/  UIADD3 UR28, UR7, 0x180, URZ ;  /* 0x00000180071c7890 */ /* 0x000fe2000fffe03f */
[----:B------:R-:W-:Y:S01]  /*67f0*/  FMNMX.FTZ R3, R129, R0, !PT ;  /* 0x0000000081037209 */ /* 0x000fe20007810000 */
[----:B------:R-:W-:Y:S01]  /*6800*/  UIADD3 UR30, UR6, 0x40, URZ ;  /* 0x00000040061e7890 */ /* 0x000fe2000fffe03f */
[----:B------:R-:W-:Y:S01]  /*6810*/  @!P1 PRMT R20, RZ, 0x654, R20 ;  /* 0x00000654ff149816 */ /* 0x000fe20000000014 */
[----:B------:R-:W-:Y:S01]  /*6820*/  UMOV UR29, 0xc0000010 ;  /* 0xc0000010001d7882 */ /* 0x000fe20000000000 */
[----:B------:R-:W-:Y:S01]  /*6830*/  UMOV UR31, 0x80000020 ;  /* 0x80000020001f7882 */ /* 0x000fe20000000000 */
[----:B------:R-:W-:-:S04]  /*6840*/  FMNMX.FTZ R0, R132, R3, !PT ;  /* 0x0000000384007209 */ /* 0x000fc80007810000 */
        /* <DEDUP_REMOVED lines=45> */
[----:B------:R-:W-:Y:S01]  /*6b20*/  FMNMX.FTZ R0, R102, R3, !PT ;  /* 0x0000000366007209 */ /* 0x000fe20007810000 */
[----:B------:R-:W-:Y:S02]  /*6b30*/  WARPGROUP.DEPBAR.LE gsb0, 0x0 ;  /* 0x00008000000079c5 */ /* 0x000fe40000010000 */
[----:B------:R-:W-:Y:S01]  /*6b40*/  WARPGROUP.ARRIVE ;  /* 0x00000000000079c5 */ /* 0x000fe20000000000 */
[----:B------:R-:W-:-:S02]  /*6b50*/  FMNMX.FTZ R3, R103, R0, !PT ;  /* 0x0000000067037209 */ /* 0x000fc40007810000 */
[----:B------:R-:W-:Y:S02]  /*6b60*/  FMNMX.FTZ R6, R84, R9, !PT ;  /* 0x0000000954067209 */ /* 0x000fe40007810000 */
[----:B------:R-:W-:Y:S01]  /*6b70*/  FMNMX.FTZ R0, R90, R3, !PT ;  /* 0x000000035a007209 */ /* 0x000fe20007810000 */
[----:B------:R-:W-:Y:S01]  /*6b80*/  HGMMA.64x96x16.F32.BF16 R24, gdesc[UR28].tnspB, R24, gsb0 ;  /* 0x416000001c1879f0 */ /* 0x000fe20008001818 */
[----:B------:R-:W-:Y:S01]  /*6b90*/  UIADD3 UR28, UR7, 0x300, URZ ;  /* 0x00000300071c7890 */ /* 0x000fe2000fffe03f */
[----:B------:R-:W-:Y:S01]  /*6ba0*/  FMNMX.FTZ R9, R85, R6, !PT ;  /* 0x0000000655097209 */ /* 0x000fe20007810000 */
[----:B------:R-:W-:Y:S01]  /*6bb0*/  UIADD3 UR30, UR6, 0x80, URZ ;  /* 0x00000080061e7890 */ /* 0x000fe2000fffe03f */
[----:B------:R-:W-:Y:S01]  /*6bc0*/  FMNMX.FTZ R3, R91, R0, !PT ;  /* 0x000000005b037209 */ /* 0x000fe20007810000 */
[----:B------:R-:W-:Y:S01]  /*6bd0*/  UMOV UR29, 0xc0000010 ;  /* 0xc0000010001d7882 */ /* 0x000fe20000000000 */
[----:B------:R-:W-:Y:S01]  /*6be0*/  UMOV UR31, 0x80000020 ;  /* 0x80000020001f7882 */ /* 0x000fe20000000000 */
        /* <DEDUP_REMOVED lines=8> */
[----:B0-----:R-:W-:Y:S01]  /*6c70*/  SHF.R.U32.HI R11, RZ, 0x7, R14 ;  /* 0x00000007ff0b7819 */ /* 0x001fe2000001160e */
[----:B------:R-:W0:Y:S01]  /*6c80*/  SHFL.BFLY PT, R9, R0, 0x2, 0x1f ;  /* 0x0c401f0000097f89 */ /* 0x000e2200000e0000 */
[----:B------:R-:W-:Y:S02]  /*6c90*/  FMNMX.FTZ R6, R86, R3, !PT ;  /* 0x0000000356067209 */ /* 0x000fe40007810000 */
[----:B------:R-:W-:Y:S02]  /*6ca0*/  ISETP.GE.U32.AND P2, PT, R14, 0x180, PT ;  /* 0x000001800e00780c */ /* 0x000fe40003f46070 */
[----:B------:R-:W-:-:S04]  /*6cb0*/  FMNMX.FTZ R3, R87, R6, !PT ;  /* 0x0000000657037209 */ /* 0x000fc80007810000 */
[----:B------:R-:W-:-:S04]  /*6cc0*/  FMNMX.FTZ R6, R74, R3, !PT ;  /* 0x000000034a067209 */ /* 0x000fc80007810000 */
[----:B------:R-:W-:-:S04]  /*6cd0*/  FMNMX.FTZ R3, R75, R6, !PT ;  /* 0x000000064b037209 */ /* 0x000fc80007810000 */
[----:B------:R-:W-:Y:S02]  /*6ce0*/  FMNMX.FTZ R6, R78, R3, !PT ;  /* 0x000000034e067209 */ /* 0x000fe40007810000 */
[----:B0-----:R-:W-:Y:S02]  /*6cf0*/  FMNMX.FTZ R12, R0, R9, !PT ;  /* 0x00000009000c7209 */ /* 0x001fe40007810000 */
[----:B------:R-:W-:Y:S01]  /*6d00*/  FMNMX.FTZ R9, R79, R6, !PT ;  /* 0x000000064f097209 */ /* 0x000fe20007810000 */
[----:B------:R-:W-:Y:S02]  /*6d10*/  VIADD R6, R11, 0x9 ;  /* 0x000000090b067836 */ /* 0x000fe40000000000 */
[----:B------:R-:W0:Y:S03]  /*6d20*/  SHFL.BFLY PT, R3, R12, 0x1, 0x1f ;  /* 0x0c201f000c037f89 */ /* 0x000e2600000e0000 */
[----:B------:R-:W-:Y:S01]  /*6d30*/  SEL R11, R6, 0x9, !P2 ;  /* 0x00000009060b7807 */ /* 0x000fe20005000000 */
[----:B------:R-:W1:Y:S01]  /*6d40*/  SHFL.BFLY PT, R10, R9, 0x2, 0x1f ;  /* 0x0c401f00090a7f89 */ /* 0x000e6200000e0000 */
[C---:B------:R-:W-:Y:S01]  /*6d50*/  ISETP.GT.AND P2, PT, R8.reuse, RZ, PT ;  /* 0x000000ff0800720c */ /* 0x040fe20003f44270 */
[----:B------:R-:W-:Y:S01]  /*6d60*/  VIADD R8, R8, 0xffffffff ;  /* 0xffffffff08087836 */ /* 0x000fe20000000000 */
[----:B0-----:R-:W-:Y:S01]  /*6d70*/  FMNMX.FTZ R0, R12, R3, !PT ;  /* 0x000000030c007209 */ /* 0x001fe20007810000 */
[----:B------:R-:W-:Y:S01]  /*6d80*/  IMAD.U32 R12, RZ, RZ, UR39 ;  /* 0x00000027ff0c7e24 */ /* 0x000fe2000f8e00ff */
[----:B------:R-:W0:Y:S01]  /*6d90*/  LDC R3, c[0x0][0x988] ;  /* 0x00026200ff037b82 */ /* 0x000e220000000800 */
[----:B-1----:R-:W-:-:S02]  /*6da0*/  FMNMX.FTZ R10, R9, R10, !PT ;  /* 0x0000000a090a7209 */ /* 0x002fc40007810000 */
[----:B------:R-:W-:Y:S01]  /*6db0*/  FADD.FTZ R6, -R0, R7 ;  /* 0x0000000700067221 */ /* 0x000fe20000010100 */
[----:B------:R-:W-:Y:S02]  /*6dc0*/  @!P1 LEA R12, R12, UR36, 0x3 ;  /* 0x000000240c0c9c11 */ /* 0x000fe4000f8e18ff */
[----:B------:R-:W1:Y:S03]  /*6dd0*/  SHFL.BFLY PT, R15, R10, 0x1, 0x1f ;  /* 0x0c201f000a0f7f89 */ /* 0x000e6600000e0000 */
[----:B------:R-:W-:-:S05]  /*6de0*/  @!P1 VIADD R12, R12, 0x31c40 ;  /* 0x00031c400c0c9836 */ /* 0x000fca0000000000 */
[----:B------:R-:W-:Y:S01]  /*6df0*/  @!P1 PRMT R12, RZ, 0x654, R12 ;  /* 0x00000654ff0c9816 */ /* 0x000fe2000000000c */
[----:B------:R-:W-:Y:S02]  /*6e00*/  WARPGROUP.DEPBAR.LE gsb0, 0x0 ;  /* 0x00008000000079c5 */ /* 0x000fe40000010000 */
[----:B------:R-:W-:Y:S01]  /*6e10*/  WARPGROUP.ARRIVE ;  /* 0x00000000000079c5 */ /* 0x000fe20000000000 */
[-C--:B0-----:R-:W-:Y:S01]  /*6e20*/  FMUL.FTZ R9, R6, R3.reuse ;  /* 0x0000000306097220 */ /* 0x081fe20000410000 */
[----:B------:R-:W-:-:S04]  /*6e30*/  FMUL.FTZ R6, R0, R3 ;  /* 0x0000000300067220 */ /* 0x000fc80000410000 */
[----:B------:R-:W-:Y:S01]  /*6e40*/  HGMMA.64x96x16.F32.BF16 R24, gdesc[UR28].tnspB, R24, gsb0 ;  /* 0x416000001c1879f0 */ /* 0x000fe20008001818 */
[----:B------:R-:W-:Y:S01]  /*6e50*/  UIADD3 UR28, UR7, 0x480, URZ ;  /* 0x00000480071c7890 */ /* 0x000fe2000fffe03f */
[----:B-1----:R-:W-:Y:S01]  /*6e60*/  FMNMX.FTZ R10, R10, R15, !PT ;  /* 0x0000000f0a0a7209 */ /* 0x002fe20007810000 */
[----:B------:R-:W-:Y:S01]  /*6e70*/  UIADD3 UR30, UR6, 0xc0, URZ ;  /* 0x000000c0061e7890 */ /* 0x000fe2000fffe03f */
[-CC-:B------:R-:W-:Y:S01]  /*6e80*/  FFMA.FTZ R7, R136, R3.reuse, -R6.reuse ;  /* 0x0000000388077223 */ /* 0x180fe20000010806 */
[----:B------:R-:W-:Y:S01]  /*6e90*/  UMOV UR29, 0xc0000010 ;  /* 0xc0000010001d7882 */ /* 0x000fe20000000000 */
[----:B------:R-:W-:Y:S01]  /*6ea0*/  UMOV UR31, 0x80000020 ;  /* 0x80000020001f7882 */ /* 0x000fe20000000000 */
[----:B------:R-:W-:Y:S01]  /*6eb0*/  FADD.FTZ R14, -R10, R13 ;  /* 0x0000000d0a0e7221 */ /* 0x000fe20000010100 */
[-CC-:B------:R-:W-:Y:S01]  /*6ec0*/  FFMA.FTZ R15, R141, R3.reuse, -R6.reuse ;  /* 0x000000038d0f7223 */ /* 0x180fe20000010806 */
[----:B------:R-:W-:Y:S01]  /*6ed0*/  MUFU.EX2 R9, R9 ;  /* 0x0000000900097308 */ /* 0x000fe20000000800 */
[-CC-:B------:R-:W-:Y:S01]  /*6ee0*/  FFMA.FTZ R128, R128, R3.reuse, -R6.reuse ;  /* 0x0000000380807223 */ /* 0x180fe20000010806 */
[-C--:B------:R-:W-:Y:S01]  /*6ef0*/  FMUL.FTZ R13, R14, R3.reuse ;  /* 0x000000030e0d7220 */ /* 0x080fe20000410000 */
[-C--:B------:R-:W-:Y:S01]  /*6f00*/  FMUL.FTZ R14, R10, R3.reuse ;  /* 0x000000030a0e7220 */ /* 0x080fe20000410000 */
[-CC-:B------:R-:W-:Y:S01]  /*6f10*/  FFMA.FTZ R129, R129, R3.reuse, -R6.reuse ;  /* 0x0000000381817223 */ /* 0x180fe20000010806 */
[-CC-:B------:R-:W-:Y:S01]  /*6f20*/  FFMA.FTZ R132, R132, R3.reuse, -R6.reuse ;  /* 0x0000000384847223 */ /* 0x180fe20000010806 */
[-C--:B------:R-:W-:Y:S01]  /*6f30*/  FFMA.FTZ R133, R133, R3.reuse, -R6 ;  /* 0x0000000385857223 */ /* 0x080fe20000010806 */
[-CC-:B------:R-:W-:Y:S01]  /*6f40*/  FFMA.FTZ R21, R139, R3.reuse, -R14.reuse ;  /* 0x000000038b157223 */ /* 0x180fe2000001080e */
[-CC-:B------:R-:W-:Y:S01]  /*6f50*/  FFMA.FTZ R136, R142, R3.reuse, -R14.reuse ;  /* 0x000000038e887223 */ /* 0x180fe2000001080e */
[-C--:B------:R-:W-:Y:S01]  /*6f60*/  FFMA.FTZ R143, R143, R3.reuse, -R14 ;  /* 0x000000038f8f7223 */ /* 0x080fe2000001080e */
        /* <DEDUP_REMOVED lines=42> */
[----:B------:R-:W-:-:S06]  /*7210*/  FFMA.FTZ R78, R78, R3, -R14 ;  /* 0x000000034e4e7223 */ /* 0x000fcc000001080e */
        /* <DEDUP_REMOVED lines=10> */
[----:B------:R-:W-:Y:S01]  /*72c0*/  UIADD3 UR30, UR6, 0x100, URZ ;  /* 0x00000100061e7890 */ /* 0x000fe2000fffe03f */
[----:B------:R-:W-:Y:S01]  /*72d0*/  UMOV UR29, 0xc0000010 ;  /* 0xc0000010001d7882 */ /* 0x000fe20000000000 */
[----:B------:R-:W-:Y:S02]  /*72e0*/  UMOV UR31, 0x80000020 ;  /* 0x80000020001f7882 */ /* 0x000fe40000000000 */
        /* <DEDUP_REMOVED lines=64> */
[----:B------:R2:W-:Y:S01]  /*76f0*/  @!P1 SYNCS.ARRIVE.TRANS64.RED.A1T0 RZ, [R12+URZ], RZ ;  /* 0x000000ff0cff99a7 */ /* 0x0005e2000810043f */
[----:B0-----:R-:W-:Y:S01]  /*7700*/  FMUL.FTZ R26, R26, R13 ;  /* 0x0000000d1a1a7220 */ /* 0x001fe20000410000 */
[--C-:B-1----:R-:W-:Y:S01]  /*7710*/  FFMA.FTZ R11, R137, R3, -R6.reuse ;  /* 0x00000003890b7223 */ /* 0x102fe20000010806 */
[----:B------:R-:W-:Y:S01]  /*7720*/  FFMA.FTZ R137, R9, R4, R7 ;  /* 0x0000000409897223 */ /* 0x000fe20000010007 */
[-C--:B------:R-:W-:Y:S01]  /*7730*/  FMUL.FTZ R27, R27, R13.reuse ;  /* 0x0000000d1b1b7220 */ /* 0x080fe20000410000 */
[-C--:B------:R-:W-:Y:S01]  /*7740*/  FMUL.FTZ R30, R30, R13.reuse ;  /* 0x0000000d1e1e7220 */ /* 0x080fe20000410000 */
[-C--:B------:R-:W-:Y:S01]  /*7750*/  FMUL.FTZ R31, R31, R13.reuse ;  /* 0x0000000d1f1f7220 */ /* 0x080fe20000410000 */
[----:B------:R-:W-:Y:S01]  /*7760*/  FMUL.FTZ R34, R34, R13 ;  /* 0x0000000d22227220 */ /* 0x000fe20000410000 */
[----:B------:R0:W-:Y:S01]  /*7770*/  @!P1 SYNCS.ARRIVE.TRANS64.RED.A1T0 RZ, [R20+URZ], RZ ;  /* 0x000000ff14ff99a7 */ /* 0x0001e2000810043f */
[----:B--2---:R-:W-:Y:S01]  /*7780*/  FFMA.FTZ R12, R140, R3, -R6 ;  /* 0x000000038c0c7223 */ /* 0x004fe20000010806 */
[----:B------:R-:W1:Y:S01]  /*7790*/  MUFU.EX2 R11, R11 ;  /* 0x0000000b000b7308 */ /* 0x000e620000000800 */
[-C--:B------:R-:W-:Y:S01]  /*77a0*/  FMUL.FTZ R35, R35, R13.reuse ;  /* 0x0000000d23237220 */ /* 0x080fe20000410000 */
[-C--:B------:R-:W-:Y:S01]  /*77b0*/  FMUL.FTZ R38, R38, R13.reuse ;  /* 0x0000000d26267220 */ /* 0x080fe20000410000 */
[-C--:B------:R-:W-:Y:S01]  /*77c0*/  FMUL.FTZ R39, R39, R13.reuse ;  /* 0x0000000d27277220 */ /* 0x080fe20000410000 */
[-C--:B------:R-:W-:Y:S01]  /*77d0*/  FMUL.FTZ R42, R42, R13.reuse ;  /* 0x0000000d2a2a7220 */ /* 0x080fe20000410000 */
[----:B------:R-:W-:Y:S01]  /*77e0*/  FMUL.FTZ R43, R43, R13 ;  /* 0x0000000d2b2b7220 */ /* 0x000fe20000410000 */
[--C-:B0-----:R-:W-:Y:S01]  /*77f0*/  FFMA.FTZ R20, R138, R3, -R14.reuse ;  /* 0x000000038a147223 */ /* 0x101fe2000001080e */
[-C--:B------:R-:W-:Y:S01]  /*7800*/  FMUL.FTZ R46, R46, R13.reuse ;  /* 0x0000000d2e2e7220 */ /* 0x080fe20000410000 */
[----:B------:R-:W0:Y:S01]  /*7810*/  MUFU.EX2 R12, R12 ;  /* 0x0000000c000c7308 */ /* 0x000e220000000800 */
[-C--:B------:R-:W-:Y:S01]  /*7820*/  FMUL.FTZ R47, R47, R13.reuse ;  /* 0x0000000d2f2f7220 */ /* 0x080fe20000410000 */
[-C--:B------:R-:W-:Y:S01]  /*7830*/  FMUL.FTZ R50, R50, R13.reuse ;  /* 0x0000000d32327220 */ /* 0x080fe20000410000 */
[-C--:B------:R-:W-:Y:S01]  /*7840*/  FMUL.FTZ R51, R51, R13.reuse ;  /* 0x0000000d33337220 */ /* 0x080fe20000410000 */
[-C--:B------:R-:W-:Y:S01]  /*7850*/  FMUL.FTZ R54, R54, R13.reuse ;  /* 0x0000000d36367220 */ /* 0x080fe20000410000 */
[-C--:B------:R-:W-:Y:S01]  /*7860*/  FMUL.FTZ R55, R55, R13.reuse ;  /* 0x0000000d37377220 */ /* 0x080fe20000410000 */
[-C--:B------:R-:W-:Y:S01]  /*7870*/  FMUL.FTZ R58, R58, R13.reuse ;  /* 0x0000000d3a3a7220 */ /* 0x080fe20000410000 */
[----:B------:R-:W-:Y:S01]  /*7880*/  FMUL.FTZ R59, R59, R13 ;  /* 0x0000000d3b3b7220 */ /* 0x000fe20000410000 */
[----:B------:R-:W2:Y:S01]  /*7890*/  MUFU.EX2 R20, R20 ;  /* 0x0000001400147308 */ /* 0x000ea20000000800 */
[C---:B-1----:R-:W-:Y:S01]  /*78a0*/  F2FP.BF16.F32.PACK_AB R4, R11.reuse, R7 ;  /* 0x000000070b04723e */ /* 0x042fe200000010ff */
[----:B------:R-:W-:Y:S01]  /*78b0*/  FADD.FTZ R137, R11, R137 ;  /* 0x000000890b897221 */ /* 0x000fe20000010000 */
[----:B------:R-:W-:Y:S01]  /*78c0*/  F2FP.BF16.F32.PACK_AB R7, R143, R136 ;  /* 0x000000888f07723e */ /* 0x000fe200000010ff */
[----:B------:R-:W-:Y:S01]  /*78d0*/  FFMA.FTZ R11, R111, R3, -R14 ;  /* 0x000000036f0b7223 */ /* 0x000fe2000001080e */
[-C--:B------:R-:W-:Y:S01]  /*78e0*/  FMUL.FTZ R62, R62, R13.reuse ;  /* 0x0000000d3e3e7220 */ /* 0x080fe20000410000 */
[-C--:B------:R-:W-:Y:S01]  /*78f0*/  FMUL.FTZ R63, R63, R13.reuse ;  /* 0x0000000d3f3f7220 */ /* 0x080fe20000410000 */
[-C--:B------:R-:W-:Y:S01]  /*7900*/  FMUL.FTZ R66, R66, R13.reuse ;  /* 0x0000000d42427220 */ /* 0x080fe20000410000 */
[-C--:B------:R-:W-:Y:S01]  /*7910*/  FMUL.FTZ R67, R67, R13.reuse ;  /* 0x0000000d43437220 */ /* 0x080fe20000410000 */
[----:B0-----:R-:W-:Y:S01]  /*7920*/  F2FP.BF16.F32.PACK_AB R6, R15, R12 ;  /* 0x0000000c0f06723e */ /* 0x001fe200000010ff */
[----:B------:R-:W-:Y:S01]  /*7930*/  FADD.FTZ R12, R12, R137 ;  /* 0x000000890c0c7221 */ /* 0x000fe20000010000 */
[----:B------:R-:W-:Y:S01]  /*7940*/  MUFU.EX2 R11, R11 ;  /* 0x0000000b000b7308 */ /* 0x000fe20000000800 */
[-C--:B------:R-:W-:Y:S01]  /*7950*/  FMUL.FTZ R70, R70, R13.reuse ;  /* 0x0000000d46467220 */ /* 0x080fe20000410000 */
[----:B------:R-:W-:Y:S01]  /*7960*/  FMUL.FTZ R71, R71, R13 ;  /* 0x0000000d47477220 */ /* 0x000fe20000410000 */
[-C--:B------:R-:W-:Y:S01]  /*7970*/  FMUL.FTZ R24, R24, R9.reuse ;  /* 0x0000000918187220 */ /* 0x080fe20000410000 */
[-C--:B------:R-:W-:Y:S01]  /*7980*/  FMUL.FTZ R25, R25, R9.reuse ;  /* 0x0000000919197220 */ /* 0x080fe20000410000 */
[----:B------:R-:W-:Y:S01]  /*7990*/  FMUL.FTZ R28, R28, R9 ;  /* 0x000000091c1c7220 */ /* 0x000fe20000410000 */
[----:B--2---:R-:W-:Y:S01]  /*79a0*/  FFMA.FTZ R138, R13, R5, R20 ;  /* 0x000000050d8a7223 */ /* 0x004fe20000010014 */
[----:B------:R-:W-:Y:S01]  /*79b0*/  F2FP.BF16.F32.PACK_AB R5, R21, R20 ;  /* 0x000000141505723e */ /* 0x000fe200000010ff */
[-CC-:B------:R-:W-:Y:S01]  /*79c0*/  FFMA.FTZ R20, R131, R3.reuse, -R14.reuse ;  /* 0x0000000383147223 */ /* 0x180fe2000001080e */
[-C--:B------:R-:W-:Y:S01]  /*79d0*/  FFMA.FTZ R131, R134, R3.reuse, -R14 ;  /* 0x0000000386837223 */ /* 0x080fe2000001080e */
[----:B------:R-:W-:Y:S01]  /*79e0*/  FADD.FTZ R21, R21, R138 ;  /* 0x0000008a15157221 */ /* 0x000fe20000010000 */
[----:B------:R-:W-:Y:S01]  /*79f0*/  FFMA.FTZ R134, R135, R3, -R14 ;  /* 0x0000000387867223 */ /* 0x000fe2000001080e */
[----:B------:R0:W-:Y:S01]  /*7a00*/  STSM.16.M88.4 [R2+0x24300], R4 ;  /* 0x0243000402007844 */ /* 0x0001e20000000200 */
[----:B------:R-:W-:Y:S01]  /*7a10*/  FMUL.FTZ R29, R29, R9 ;  /* 0x000000091d1d7220 */ /* 0x000fe20000410000 */
[----:B------:R-:W-:Y:S01]  /*7a20*/  MUFU.EX2 R20, R20 ;  /* 0x0000001400147308 */ /* 0x000fe20000000800 */
[----:B------:R-:W-:Y:S01]  /*7a30*/  FADD.FTZ R136, R136, R21 ;  /* 0x0000001588887221 */ /* 0x000fe20000010000 */
[----:B------:R-:W-:Y:S01]  /*7a40*/  FADD.FTZ R21, R15, R12 ;  /* 0x0000000c0f157221 */ /* 0x000fe20000010000 */
        /* <DEDUP_REMOVED lines=8> */
[-C--:B------:R-:W-:Y:S01]  /*7ad0*/  FFMA.FTZ R99, R102, R3.reuse, -R14 ;  /* 0x0000000366637223 */ /* 0x080fe2000001080e */
[C---:B------:R-:W-:Y:S01]  /*7ae0*/  F2FP.BF16.F32.PACK_AB R128, R129.reuse, R128 ;  /* 0x000000808180723e */ /* 0x040fe200000010ff */
[----:B------:R-:W-:Y:S01]  /*7af0*/  FADD.FTZ R111, R129, R74 ;  /* 0x0000004a816f7221 */ /* 0x000fe20000010000 */
[-CC-:B0-----:R-:W-:Y:S01]  /*7b00*/  FFMA.FTZ R7, R130, R3.reuse, -R14.reuse ;  /* 0x0000000382077223 */ /* 0x181fe2000001080e */
[-CC-:B------:R-:W-:Y:S01]  /*7b10*/  FFMA.FTZ R6, R122, R3.reuse, -R14.reuse ;  /* 0x000000037a067223 */ /* 0x180fe2000001080e */
[----:B------:R-:W-:Y:S01]  /*7b20*/  MUFU.EX2 R134, R134 ;  /* 0x0000008600867308 */ /* 0x000fe20000000800 */
[-CC-:B------:R-:W-:Y:S01]  /*7b30*/  FFMA.FTZ R122, R123, R3.reuse, -R14.reuse ;  /* 0x000000037b7a7223 */ /* 0x180fe2000001080e */
[-CC-:B------:R-:W-:Y:S01]  /*7b40*/  FFMA.FTZ R123, R126, R3.reuse, -R14.reuse ;  /* 0x000000037e7b7223 */ /* 0x180fe2000001080e */
[-CC-:B------:R-:W-:Y:S01]  /*7b50*/  FFMA.FTZ R126, R127, R3.reuse, -R14.reuse ;  /* 0x000000037f7e7223 */ /* 0x180fe2000001080e */
[----:B------:R-:W-:Y:S01]  /*7b60*/  FADD.FTZ R102, R132, R111 ;  /* 0x0000006f84667221 */ /* 0x000fe20000010000 */
[-CC-:B------:R-:W-:Y:S01]  /*7b70*/  FFMA.FTZ R5, R114, R3.reuse, -R14.reuse ;  /* 0x0000000372057223 */ /* 0x180fe2000001080e */
[-CC-:B------:R-:W-:Y:S01]  /*7b80*/  FFMA.FTZ R114, R115, R3.reuse, -R14.reuse ;  /* 0x0000000373727223 */ /* 0x180fe2000001080e */
[-CC-:B------:R-:W-:Y:S01]  /*7b90*/  FFMA.FTZ R115, R118, R3.reuse, -R14.reuse ;  /* 0x0000000376737223 */ /* 0x180fe2000001080e */
[----:B------:R-:W0:Y:S01]  /*7ba0*/  MUFU.EX2 R7, R7 ;  /* 0x0000000700077308 */ /* 0x000e220000000800 */
[-C--:B------:R-:W-:Y:S01]  /*7bb0*/  FFMA.FTZ R118, R119, R3.reuse, -R14 ;  /* 0x0000000377767223 */ /* 0x080fe2000001080e */
[----:B------:R-:W-:Y:S01]  /*7bc0*/  FADD.FTZ R111, R133, R102 ;  /* 0x00000066856f7221 */ /* 0x000fe20000010000 */
[-CC-:B------:R-:W-:Y:S01]  /*7bd0*/  FFMA.FTZ R4, R106, R3.reuse, -R14.reuse ;  /* 0x000000036a047223 */ /* 0x180fe2000001080e */
[-CC-:B------:R-:W-:Y:S01]  /*7be0*/  FFMA.FTZ R106, R107, R3.reuse, -R14.reuse ;  /* 0x000000036b6a7223 */ /* 0x180fe2000001080e */
[-CC-:B------:R-:W-:Y:S01]  /*7bf0*/  FFMA.FTZ R107, R110, R3.reuse, -R14.reuse ;  /* 0x000000036e6b7223 */ /* 0x180fe2000001080e */
[----:B------:R-:W-:Y:S01]  /*7c00*/  FFMA.FTZ R14, R79, R3, -R14 ;  /* 0x000000034f0e7223 */ /* 0x000fe2000001080e */
[----:B------:R-:W-:Y:S01]  /*7c10*/  F2FP.BF16.F32.PACK_AB R130, R133, R132 ;  /* 0x000000848582723e */ /* 0x000fe200000010ff */
[----:B------:R-:W1:Y:S01]  /*7c20*/  MUFU.EX2 R6, R6 ;  /* 0x0000000600067308 */ /* 0x000e620000000800 */
        /* <DEDUP_REMOVED lines=8> */
[----:B0-----:R-:W-:Y:S01]  /*7cb0*/  FADD.FTZ R21, R7, R136 ;  /* 0x0000008807157221 */ /* 0x001fe20000010000 */
[----:B------:R-:W-:Y:S01]  /*7cc0*/  F2FP.BF16.F32.PACK_AB R129, R20, R7 ;  /* 0x000000071481723e */ /* 0x000fe200000010ff */
[-C--:B------:R-:W-:Y:S01]  /*7cd0*/  FMUL.FTZ R45, R45, R9.reuse ;  /* 0x000000092d2d7220 */ /* 0x080fe20000410000 */
[-C--:B------:R-:W-:Y:S01]  /*7ce0*/  FMUL.FTZ R48, R48, R9.reuse ;  /* 0x0000000930307220 */ /* 0x080fe20000410000 */
[----:B------:R-:W-:Y:S01]  /*7cf0*/  FADD.FTZ R74, R20, R21 ;  /* 0x00000015144a7221 */ /* 0x000fe20000010000 */
[-C--:B------:R-:W-:Y:S01]  /*7d00*/  FMUL.FTZ R49, R49, R9.reuse ;  /* 0x0000000931317220 */ /* 0x080fe20000410000 */
[-C--:B------:R-:W-:Y:S01]  /*7d10*/  FMUL.FTZ R52, R52, R9.reuse ;  /* 0x0000000934347220 */ /* 0x080fe20000410000 */
[----:B------:R-:W0:Y:S01]  /*7d20*/  MUFU.EX2 R123, R123 ;  /* 0x0000007b007b7308 */ /* 0x000e220000000800 */
[----:B------:R-:W-:Y:S01]  /*7d30*/  FADD.FTZ R21, R131, R74 ;  /* 0x0000004a83157221 */ /* 0x000fe20000010000 */
[----:B------:R-:W-:Y:S01]  /*7d40*/  FADD.FTZ R74, R120, R111 ;  /* 0x0000006f784a7221 */ /* 0x000fe20000010000 */
[----:B------:R-:W-:Y:S01]  /*7d50*/  F2FP.BF16.F32.PACK_AB R120, R121, R120 ;  /* 0x000000787978723e */ /* 0x000fe200000010ff */
[----:B------:R-:W-:Y:S01]  /*7d60*/  FMUL.FTZ R53, R53, R9 ;  /* 0x0000000935357220 */ /* 0x000fe20000410000 */
[C---:B------:R-:W-:Y:S01]  /*7d70*/  FADD.FTZ R119, R134.reuse, R21 ;  /* 0x0000001586777221 */ /* 0x040fe20000010000 */
[----:B------:R-:W-:Y:S01]  /*7d80*/  FADD.FTZ R111, R121, R74 ;  /* 0x0000004a796f7221 */ /* 0x000fe20000010000 */
[----:B------:R-:W-:Y:S01]  /*7d90*/  F2FP.BF16.F32.PACK_AB R131, R134, R131 ;  /* 0x000000838683723e */ /* 0x000fe200000010ff */
[----:B------:R-:W3:Y:S01]  /*7da0*/  MUFU.EX2 R126, R126 ;  /* 0x0000007e007e7308 */ /* 0x000ee20000000800 */
[----:B-1----:R-:W-:Y:S01]  /*7db0*/  FADD.FTZ R119, R6, R119 ;  /* 0x0000007706777221 */ /* 0x002fe20000010000 */
[----:B------:R-:W-:Y:S01]  /*7dc0*/  FADD.FTZ R110, R124, R111 ;  /* 0x0000006f7c6e7221 */ /* 0x000fe20000010000 */
[C---:B--2---:R-:W-:Y:S01]  /*7dd0*/  F2FP.BF16.F32.PACK_AB R121, R122.reuse, R6 ;  /* 0x000000067a79723e */ /* 0x044fe200000010ff */
[----:B------:R1:W-:Y:S01]  /*7de0*/  STSM.16.M88.4 [R2+0x25b00], R128 ;  /* 0x025b008002007844 */ /* 0x0003e20000000200 */
[----:B------:R-:W-:Y:S01]  /*7df0*/  FADD.FTZ R102, R122, R119 ;  /* 0x000000777a667221 */ /* 0x000fe20000010000 */
[C---:B------:R-:W-:Y:S01]  /*7e00*/  FADD.FTZ R111, R125.reuse, R110 ;  /* 0x0000006e7d6f7221 */ /* 0x040fe20000010000 */
[----:B------:R-:W-:Y:S01]  /*7e10*/  F2FP.BF16.F32.PACK_AB R122, R125, R124 ;  /* 0x0000007c7d7a723e */ /* 0x000fe200000010ff */
        /* <DEDUP_REMOVED lines=9> */
[----:B------:R-:W-:Y:S01]  /*7eb0*/  FMUL.FTZ R69, R69, R9 ;  /* 0x0000000945457220 */ /* 0x000fe20000410000 */
[----:B------:R-:W-:-:S06]  /*7ec0*/  IMAD.MOV.U32 R13, RZ, RZ, R10 ;  /* 0x000000ffff0d7224 */ /* 0x000fcc00078e000a */
[----:B------:R-:W5:Y:S08]  /*7ed0*/  MUFU.EX2 R115, R115 ;  /* 0x0000007300737308 */ /* 0x000f700000000800 */
[----:B------:R0:W-:Y:S08]  /*7ee0*/  MUFU.EX2 R79, R103 ;  /* 0x00000067004f7308 */ /* 0x0001f00000000800 */
[----:B------:R-:W1:Y:S01]  /*7ef0*/  MUFU.EX2 R118, R118 ;  /* 0x0000007600767308 */ /* 0x000e620000000800 */
[----:B0-----:R-:W-:Y:S01]  /*7f00*/  FADD.FTZ R103, R123, R102 ;  /* 0x000000667b677221 */ /* 0x001fe20000010000 */
[----:B---3--:R-:W-:-:S03]  /*7f10*/  F2FP.BF16.F32.PACK_AB R123, R126, R123 ;  /* 0x0000007b7e7b723e */ /* 0x008fc600000010ff */
[----:B------:R-:W-:Y:S02]  /*7f20*/  FADD.FTZ R102, R126, R103 ;  /* 0x000000677e667221 */ /* 0x000fe40000010000 */
[----:B------:R3:W-:Y:S01]  /*7f30*/  STSM.16.M88.4 [R2+0x27300], R120 ;  /* 0x0273007802007844 */ /* 0x0007e20000000200 */
[----:B------:R0:W-:Y:S01]  /*7f40*/  MUFU.EX2 R21, R98 ;  /* 0x0000006200157308 */ /* 0x0001e20000000800 */
[----:B--2---:R-:W-:-:S04]  /*7f50*/  FADD.FTZ R103, R5, R102 ;  /* 0x0000006605677221 */ /* 0x004fc80000010000 */
[----:B----4-:R-:W-:-:S03]  /*7f60*/  FADD.FTZ R20, R114, R103 ;  /* 0x0000006772147221 */ /* 0x010fc60000010000 */
[----:B------:R-:W2:Y:S01]  /*7f70*/  MUFU.EX2 R4, R4 ;  /* 0x0000000400047308 */ /* 0x000ea20000000800 */
[----:B0-----:R-:W-:Y:S01]  /*7f80*/  FADD.FTZ R98, R112, R111 ;  /* 0x0000006f70627221 */ /* 0x001fe20000010000 */
[----:B------:R-:W-:-:S03]  /*7f90*/  F2FP.BF16.F32.PACK_AB R112, R113, R112 ;  /* 0x000000707170723e */ /* 0x000fc600000010ff */
[----:B------:R-:W-:Y:S01]  /*7fa0*/  FADD.FTZ R7, R113, R98 ;  /* 0x0000006271077221 */ /* 0x000fe20000010000 */
[----:B------:R-:W-:Y:S02]  /*7fb0*/  F2FP.BF16.F32.PACK_AB R113, R114, R5 ;  /* 0x000000057271723e */ /* 0x000fe400000010ff */
[----:B------:R-:W0:Y:S01]  /*7fc0*/  MUFU.EX2 R106, R106 ;  /* 0x0000006a006a7308 */ /* 0x000e220000000800 */
[----:B------:R-:W-:Y:S01]  /*7fd0*/  FADD.FTZ R98, R116, R7 ;  /* 0x0000000774627221 */ /* 0x000fe20000010000 */
[----:B-----5:R-:W-:Y:S01]  /*7fe0*/  FADD.FTZ R7, R115, R20 ;  /* 0x0000001473077221 */ /* 0x020fe20000010000 */
[C---:B------:R-:W-:Y:S02]  /*7ff0*/  F2FP.BF16.F32.PACK_AB R114, R117.reuse, R116 ;  /* 0x000000747572723e */ /* 0x040fe400000010ff */
[----:B------:R-:W-:Y:S01]  /*8000*/  FADD.FTZ R103, R117, R98 ;  /* 0x0000006275677221 */ /* 0x000fe20000010000 */
[C---:B-1----:R-:W-:Y:S01]  /*8010*/  FADD.FTZ R7, R118.reuse, R7 ;  /* 0x0000000776077221 */ /* 0x042fe20000010000 */
[----:B------:R-:W-:Y:S01]  /*8020*/  F2FP.BF16.F32.PACK_AB R115, R118, R115 ;  /* 0x000000737673723e */ /* 0x000fe200000010ff */
[----:B------:R-:W1:Y:S01]  /*8030*/  MUFU.EX2 R107, R107 ;  /* 0x0000006b006b7308 */ /* 0x000e620000000800 */
[----:B------:R-:W-:Y:S01]  /*8040*/  FADD.FTZ R20, R104, R103 ;  /* 0x0000006768147221 */ /* 0x000fe20000010000 */
[----:B--2---:R-:W-:Y:S01]  /*8050*/  FADD.FTZ R7, R4, R7 ;  /* 0x0000000704077221 */ /* 0x004fe20000010000 */
[C---:B------:R-:W-:Y:S01]  /*8060*/  F2FP.BF16.F32.PACK_AB R104, R105.reuse, R104 ;  /* 0x000000686968723e */ /* 0x040fe200000010ff */
[----:B------:R3:W-:Y:S01]  /*8070*/  STSM.16.M88.4 [R2+0x28b00], R112 ;  /* 0x028b007002007844 */ /* 0x0007e20000000200 */
[----:B------:R-:W-:Y:S01]  /*8080*/  FADD.FTZ R103, R105, R20 ;  /* 0x0000001469677221 */ /* 0x000fe20000010000 */
[----:B------:R-:W-:-:S02]  /*8090*/  F2FP.BF16.F32.PACK_AB R98, R101, R100 ;  /* 0x000000646562723e */ /* 0x000fc400000010ff */
[----:B------:R-:W-:Y:S01]  /*80a0*/  MUFU.EX2 R12, R12 ;  /* 0x0000000c000c7308 */ /* 0x000fe20000000800 */
[C---:B0-----:R-:W-:Y:S01]  /*80b0*/  FADD.FTZ R20, R106.reuse, R7 ;  /* 0x000000076a147221 */ /* 0x041fe20000010000 */
[----:B------:R-:W-:Y:S02]  /*80c0*/  F2FP.BF16.F32.PACK_AB R105, R106, R4 ;  /* 0x000000046a69723e */ /* 0x000fe400000010ff */
[----:B------:R-:W-:-:S04]  /*80d0*/  F2FP.BF16.F32.PACK_AB R106, R109, R108 ;  /* 0x0000006c6d6a723e */ /* 0x000fc800000010ff */
[----:B------:R-:W0:Y:S01]  /*80e0*/  MUFU.EX2 R15, R15 ;  /* 0x0000000f000f7308 */ /* 0x000e220000000800 */
[----:B-1----:R-:W-:Y:S01]  /*80f0*/  FADD.FTZ R20, R107, R20 ;  /* 0x000000146b147221 */ /* 0x002fe20000010000 */
[----:B------:R-:W-:-:S03]  /*8100*/  F2FP.BF16.F32.PACK_AB R107, R11, R107 ;  /* 0x0000006b0b6b723e */ /* 0x000fc600000010ff */
[----:B------:R-:W-:Y:S02]  /*8110*/  FADD.FTZ R7, R11, R20 ;  /* 0x000000140b077221 */ /* 0x000fe40000010000 */
[----:B------:R3:W-:Y:S01]  /*8120*/  STSM.16.M88.4 [R2+0x2a300], R104 ;  /* 0x02a3006802007844 */ /* 0x0007e20000000200 */
[----:B------:R-:W-:Y:S08]  /*8130*/  MUFU.EX2 R74, R91 ;  /* 0x0000005b004a7308 */ /* 0x000ff00000000800 */
[----:B------:R1:W-:Y:S08]  /*8140*/  MUFU.EX2 R91, R94 ;  /* 0x0000005e005b7308 */ /* 0x0003f00000000800 */
[----:B------:R-:W2:Y:S01]  /*8150*/  MUFU.EX2 R99, R99 ;  /* 0x0000006300637308 */ /* 0x000ea20000000800 */
[----:B-1----:R-:W-:-:S04]  /*8160*/  FADD.FTZ R94, R108, R103 ;  /* 0x000000676c5e7221 */ /* 0x002fc80000010000 */
[----:B------:R-:W-:-:S03]  /*8170*/  FADD.FTZ R5, R109, R94 ;  /* 0x0000005e6d057221 */ /* 0x000fc60000010000 */
[----:B------:R1:W4:Y:S01]  /*8180*/  MUFU.EX2 R6, R90 ;  /* 0x0000005a00067308 */ /* 0x0003220000000800 */
[----:B------:R-:W-:Y:S01]  /*8190*/  FADD.FTZ R20, R96, R5 ;  /* 0x0000000560147221 */ /* 0x000fe20000010000 */
[----:B------:R-:W-:-:S03]  /*81a0*/  F2FP.BF16.F32.PACK_AB R96, R97, R96 ;  /* 0x000000606160723e */ /* 0x000fc600000010ff */
[----:B------:R-:W-:Y:S01]  /*81b0*/  FADD.FTZ R5, R97, R20 ;  /* 0x0000001461057221 */ /* 0x000fe20000010000 */
[----:B0-----:R-:W-:Y:S02]  /*81c0*/  F2FP.BF16.F32.PACK_AB R97, R15, R12 ;  /* 0x0000000c0f61723e */ /* 0x001fe400000010ff */
[----:B------:R0:W5:Y:S01]  /*81d0*/  MUFU.EX2 R103, R82 ;  /* 0x0000005200677308 */ /* 0x0001620000000800 */
[----:B-1----:R-:W-:Y:S01]  /*81e0*/  FADD.FTZ R90, R12, R7 ;  /* 0x000000070c5a7221 */ /* 0x002fe20000010000 */
[----:B------:R-:W-:-:S03]  /*81f0*/  FADD.FTZ R20, R100, R5 ;  /* 0x0000000564147221 */ /* 0x000fc60000010000 */
[----:B------:R-:W-:Y:S01]  /*8200*/  FADD.FTZ R90, R15, R90 ;  /* 0x0000005a0f5a7221 */ /* 0x000fe20000010000 */
[----:B------:R-:W-:Y:S02]  /*8210*/  FADD.FTZ R5, R101, R20 ;  /* 0x0000001465057221 */ /* 0x000fe40000010000 */
[----:B------:R-:W-:Y:S01]  /*8220*/  MUFU.EX2 R11, R78 ;  /* 0x0000004e000b7308 */ /* 0x000fe20000000800 */
[----:B--2---:R-:W-:Y:S01]  /*8230*/  FADD.FTZ R90, R99, R90 ;  /* 0x0000005a635a7221 */ /* 0x004fe20000010000 */
[----:B------:R-:W-:Y:S01]  /*8240*/  FADD.FTZ R4, R88, R5 ;  /* 0x0000000558047221 */ /* 0x000fe20000010000 */
[C---:B------:R-:W-:Y:S02]  /*8250*/  F2FP.BF16.F32.PACK_AB R99, R79.reuse, R99 ;  /* 0x000000634f63723e */ /* 0x040fe400000010ff */
[----:B------:R-:W-:Y:S01]  /*8260*/  FADD.FTZ R90, R79, R90 ;  /* 0x0000005a4f5a7221 */ /* 0x000fe20000010000 */
[C---:B------:R-:W-:Y:S01]  /*8270*/  FADD.FTZ R7, R89.reuse, R4 ;  /* 0x0000000459077221 */ /* 0x040fe20000010000 */
[----:B------:R-:W-:Y:S01]  /*8280*/  F2FP.BF16.F32.PACK_AB R88, R89, R88 ;  /* 0x000000585958723e */ /* 0x000fe200000010ff */
[----:B------:R-:W1:Y:S01]  /*8290*/  MUFU.EX2 R14, R14 ;  /* 0x0000000e000e7308 */ /* 0x000e620000000800 */
[----:B------:R-:W-:Y:S01]  /*82a0*/  FADD.FTZ R5, R21, R90 ;  /* 0x0000005a15057221 */ /* 0x000fe20000010000 */
[----:B------:R-:W-:Y:S01]  /*82b0*/  FADD.FTZ R12, R92, R7 ;  /* 0x000000075c0c7221 */ /* 0x000fe20000010000 */
[C---:B------:R-:W-:Y:S01]  /*82c0*/  F2FP.BF16.F32.PACK_AB R89, R74.reuse, R21 ;  /* 0x000000154a59723e */ /* 0x040fe200000010ff */
[----:B------:R3:W-:Y:S01]  /*82d0*/  STSM.16.M88.4 [R2+0x2bb00], R96 ;  /* 0x02bb006002007844 */ /* 0x0007e20000000200 */
[----:B------:R-:W-:Y:S01]  /*82e0*/  FADD.FTZ R4, R74, R5 ;  /* 0x000000054a047221 */ /* 0x000fe20000010000 */
[C---:B------:R-:W-:Y:S01]  /*82f0*/  FADD.FTZ R5, R93.reuse, R12 ;  /* 0x0000000c5d057221 */ /* 0x040fe20000010000 */
[----:B------:R-:W-:-:S02]  /*8300*/  F2FP.BF16.F32.PACK_AB R90, R93, R92 ;  /* 0x0000005c5d5a723e */ /* 0x000fc400000010ff */
[----:B------:R-:W-:Y:S01]  /*8310*/  FADD.FTZ R4, R91, R4 ;  /* 0x000000045b047221 */ /* 0x000fe20000010000 */
[----:B------:R-:W-:Y:S02]  /*8320*/  F2FP.BF16.F32.PACK_AB R91, R95, R91 ;  /* 0x0000005b5f5b723e */ /* 0x000fe400000010ff */
[----:B0-----:R-:W-:Y:S01]  /*8330*/  F2FP.BF16.F32.PACK_AB R82, R85, R84 ;  /* 0x000000545552723e */ /* 0x001fe200000010ff */
[----:B------:R-:W-:Y:S01]  /*8340*/  FADD.FTZ R7, R95, R4 ;  /* 0x000000045f077221 */ /* 0x000fe20000010000 */
[----:B------:R-:W-:Y:S01]  /*8350*/  FADD.FTZ R4, R80, R5 ;  /* 0x0000000550047221 */ /* 0x000fe20000010000 */
[C---:B------:R-:W-:Y:S01]  /*8360*/  F2FP.BF16.F32.PACK_AB R80, R81.reuse, R80 ;  /* 0x000000505150723e */ /* 0x040fe200000010ff */
[----:B------:R3:W-:Y:S01]  /*8370*/  STSM.16.M88.4 [R2+0x2d300], R88 ;  /* 0x02d3005802007844 */ /* 0x0007e20000000200 */
[----:B----4-:R-:W-:Y:S01]  /*8380*/  FADD.FTZ R12, R6, R7 ;  /* 0x00000007060c7221 */ /* 0x010fe20000010000 */
        /* <DEDUP_REMOVED lines=8> */
[----:B------:R-:W-:Y:S01]  /*8410*/  F2FP.BF16.F32.PACK_AB R74, R77, R76 ;  /* 0x0000004c4d4a723e */ /* 0x000fe200000010ff */
[----:B------:R3:W-:Y:S01]  /*8420*/  STSM.16.M88.4 [R2+0x2eb00], R80 ;  /* 0x02eb005002007844 */ /* 0x0007e20000000200 */
[----:B------:R-:W-:Y:S01]  /*8430*/  FADD.FTZ R12, R87, R12 ;  /* 0x0000000c570c7221 */ /* 0x000fe20000010000 */
[----:B------:R-:W-:Y:S01]  /*8440*/  FADD.FTZ R4, R72, R5 ;  /* 0x0000000548047221 */ /* 0x000fe20000010000 */
[----:B------:R-:W-:Y:S01]  /*8450*/  F2FP.BF16.F32.PACK_AB R72, R73, R72 ;  /* 0x000000484948723e */ /* 0x000fe200000010ff */
[----:B------:R-:W-:-:S02]  /*8460*/  IMAD.MOV.U32 R7, RZ, RZ, R0 ;  /* 0x000000ffff077224 */ /* 0x000fc400078e0000 */
[----:B-----5:R-:W-:Y:S01]  /*8470*/  FADD.FTZ R12, R103, R12 ;  /* 0x0000000c670c7221 */ /* 0x020fe20000010000 */
[----:B------:R-:W-:Y:S01]  /*8480*/  FADD.FTZ R5, R73, R4 ;  /* 0x0000000449057221 */ /* 0x000fe20000010000 */
[C---:B------:R-:W-:Y:S02]  /*8490*/  F2FP.BF16.F32.PACK_AB R73, R75.reuse, R103 ;  /* 0x000000674b49723e */ /* 0x040fe400000010ff */
[----:B------:R-:W-:Y:S01]  /*84a0*/  FADD.FTZ R12, R75, R12 ;  /* 0x0000000c4b0c7221 */ /* 0x000fe20000010000 */
[----:B-1----:R-:W-:Y:S01]  /*84b0*/  F2FP.BF16.F32.PACK_AB R75, R14, R11 ;  /* 0x0000000b0e4b723e */ /* 0x002fe200000010ff */
[----:B------:R-:W-:Y:S02]  /*84c0*/  FADD.FTZ R4, R76, R5 ;  /* 0x000000054c047221 */ /* 0x000fe40000010000 */
[----:B------:R-:W-:Y:S02]  /*84d0*/  FADD.FTZ R12, R11, R12 ;  /* 0x0000000c0b0c7221 */ /* 0x000fe40000010000 */
[----:B------:R3:W-:Y:S01]  /*84e0*/  STSM.16.M88.4 [R2+0x30300], R72 ;  /* 0x0303004802007844 */ /* 0x0007e20000000200 */
[----:B------:R-:W-:Y:S01]  /*84f0*/  FADD.FTZ R4, R77, R4 ;  /* 0x000000044d047221 */ /* 0x000fe20000010000 */
[----:B------:R-:W-:Y:S01]  /*8500*/  FADD.FTZ R5, R14, R12 ;  /* 0x0000000c0e057221 */ /* 0x000fe20000010000 */
[----:B------:R-:W-:Y:S01]  /*8510*/  @!PT LDS RZ, [RZ] ;  /* 0x00000000fffff984 */ /* 0x000fe20000000800 */
[----:B------:R-:W-:Y:S01]  /*8520*/  @!PT LDS RZ, [RZ] ;  /* 0x00000000fffff984 */ /* 0x000fe20000000800 */
[----:B------:R-:W-:Y:S01]  /*8530*/  @!PT LDS RZ, [RZ] ;  /* 0x00000000fffff984 */ /* 0x000fe20000000800 */
[----:B------:R-:W-:Y:S01]  /*8540*/  @!PT LDS RZ, [RZ] ;  /* 0x00000000fffff984 */ /* 0x000fe20000000800 */
[----:B------:R0:W-:Y:S06]  /*8550*/  MEMBAR.ALL.CTA ;  /* 0x0000000000007992 */ /* 0x0001ec0000008000 */
[----:B0-----:R-:W0:Y:S02]  /*8560*/  FENCE.VIEW.ASYNC.S ;  /* 0x00000000000073c6 */ /* 0x001e240000000000 */
[----:B0-----:R-:W-:Y:S01]  /*8570*/  NOP ;  /* 0x0000000000007918 */ /* 0x001fe20000000000 */
[----:B------:R-:W-:Y:S05]  /*8580*/  @P2 BRA `(.L_x_10107) ;  /* 0xffffffc8003c2947 */ /* 0x000fea000383ffff */
.L_x_10098:
[----:B------:R-:W-:Y:S06]  /*8590*/  BAR.ARV 0x8, 0x200 ;  /* 0x0208000000007b1d */ /* 0x000fec0000002000 */
[----:B------:R-:W-:Y:S05]  /*85a0*/  @!P0 BRA `(.L_x_10108) ;  /* 0x0000000000048947 */ /* 0x000fea0003800000 */
[----:B------:R-:W-:Y:S01]  /*85b0*/  BPT.TRAP 0x1 ;  /* 0x000000040000795c */ /* 0x000fe20000300000 */
.L_x_10108:
[----:B------:R-:W-:Y:S01]  /*85c0*/  ULEA UR9, UR39, UR36, 0x3 ;  /* 0x0000002427097291 */ /* 0x000fe2000f8e183f */
[----:B------:R-:W-:-:S08]  /*85d0*/  SHF.L.U32 R6, R16, 0x1f, RZ ;  /* 0x0000001f10067819 */ /* 0x000fd000000006ff */
[----:B------:R1:W2:Y:S01]  /*85e0*/  SYNCS.PHASECHK.TRANS64.TRYWAIT P2, [UR9+0x31c50], R6 ;  /* 0x031c5006ff0075a7 */ /* 0x0002a20008040149 */
[----:B------:R-:W-:Y:S05]  /*85f0*/  @!P0 BRA `(.L_x_10109) ;  /* 0x0000000000048947 */ /* 0x000fea0003800000 */
[----:B------:R-:W-:Y:S01]  /*8600*/  BPT.TRAP 0x1 ;  /* 0x000000040000795c */ /* 0x000fe20000300000 */
.L_x_10109:
[----:B--2---:R-:W-:Y:S05]  /*8610*/  @P2 BRA `(.L_x_10110) ;  /* 0x0000000000082947 */ /* 0x004fea0003800000 */
[----:B------:R-:W2:Y:S02]  /*8620*/  SYNCS.PHASECHK.TRANS64.TRYWAIT P0, [UR9+0x31c50], R6 ;  /* 0x031c5006ff0075a7 */ /* 0x000ea40008000149 */
[----:B--2---:R-:W-:Y:S05]  /*8630*/  @!P0 BRA `(.L_x_10111) ;  /* 0x0000008400108947 */ /* 0x004fea0003800000 */
.L_x_10110:
[----:B------:R-:W-:Y:S01]  /*8640*/  UIADD3 UR36, UR36, 0x200, URZ ;  /* 0x0000020024247890 */ /* 0x000fe2000fffe03f */
[----:B------:R-:W-:Y:S01]  /*8650*/  WARPGROUP.ARRIVE ;  /* 0x00000000000079c5 */ /* 0x000fe20000000000 */
[----:B------:R-:W-:Y:S01]  /*8660*/  ULOP3.LUT UR37, UR37, 0x10000, URZ, 0xfc, !UPT ;  /* 0x0001000025257892 */ /* 0x000fe2000f8efc3f */
[----:B--2---:R-:W2:Y:S01]  /*8670*/  SHFL.BFLY PT, R7, R4, 0x2, 0x1f ;  /* 0x0c401f0004077f89 */ /* 0x004ea200000e0000 */
[----:B------:R-:W-:Y:S01]  /*8680*/  USHF.R.U32.HI UR36, URZ, 0x4, UR36 ;  /* 0x000000043f247899 */ /* 0x000fe20008011624 */
[----:B------:R-:W-:Y:S01]  /*8690*/  IMAD.MOV.U32 R21, RZ, RZ, -0x800000 ;  /* 0xff800000ff157424 */ /* 0x000fe200078e00ff */
[----:B------:R-:W-:Y:S01]  /*86a0*/  UMOV UR5, 0xc0000010 ;  /* 0xc000001000057882 */ /* 0x000fe20000000000 */
[----:B------:R-:W-:Y:S01]  /*86b0*/  UMOV UR7, 0x80000020 ;  /* 0x8000002000077882 */ /* 0x000fe20000000000 */
[----:B------:R-:W-:Y:S01]  /*86c0*/  ULOP3.LUT UR36, UR36, 0x3fff, URZ, 0xc0, !UPT ;  /* 0x00003fff24247892 */ /* 0x000fe2000f8ec03f */
[----:B-1----:R-:W1:Y:S01]  /*86d0*/  SHFL.BFLY PT, R6, R5, 0x2, 0x1f ;  /* 0x0c401f0005067f89 */ /* 0x002e6200000e0000 */
[----:B------:R-:W-:Y:S01]  /*86e0*/  UMOV UR4, UR37 ;  /* 0x0000002500047c82 */ /* 0x000fe20008000000 */
[----:B------:R-:W-:Y:S01]  /*86f0*/  IMAD.MOV.U32 R20, RZ, RZ, -0x800000 ;  /* 0xff800000ff147424 */ /* 0x000fe200078e00ff */
[----:B------:R-:W-:Y:S01]  /*8700*/  ULOP3.LUT UR8, UR36, 0x2400000, URZ, 0xfc, !UPT ;  /* 0x0240000024087892 */ /* 0x000fe2000f8efc3f */
[----:B------:R-:W-:-:S03]  /*8710*/  VIADD R149, R149, 0x1 ;  /* 0x0000000195957836 */ /* 0x000fc60000000000 */
[----:B------:R-:W-:Y:S02]  /*8720*/  UIMAD UR8, UR39, 0x6c0, UR8 ;  /* 0x000006c0270878a4 */ /* 0x000fe4000f8e0208 */
[----:B------:R-:W-:-:S04]  /*8730*/  UIADD3 UR39, UR39, 0x1, URZ ;  /* 0x0000000127277890 */ /* 0x000fc8000fffe03f */
[----:B------:R-:W-:Y:S01]  /*8740*/  UISETP.NE.AND UP0, UPT, UR39, 0x2, UPT ;  /* 0x000000022700788c */ /* 0x000fe2000bf05270 */
[----:B------:R-:W-:Y:S02]  /*8750*/  UMOV UR6, UR8 ;  /* 0x0000000800067c82 */ /* 0x000fe40008000000 */
[----:B------:R-:W-:Y:S01]  /*8760*/  HGMMA.64x96x16.F32.BF16 R24, gdesc[UR4].tnspB, R24, gsb0 ;  /* 0x41600000041879f0 */ /* 0x000fe20008001818 */
[----:B------:R-:W-:Y:S01]  /*8770*/  UIADD3 UR4, UR37, 0x180, URZ ;  /* 0x0000018025047890 */ /* 0x000fe2000fffe03f */
[----:B--2---:R-:W-:Y:S01]  /*8780*/  FADD.FTZ R7, R7, R4 ;  /* 0x0000000407077221 */ /* 0x004fe20000010000 */
[----:B------:R-:W-:Y:S01]  /*8790*/  UIADD3 UR6, UR8, 0x40, URZ ;  /* 0x0000004008067890 */ /* 0x000fe2000fffe03f */
[----:B------:R-:W-:Y:S01]  /*87a0*/  IMAD.MOV.U32 R4, RZ, RZ, RZ ;  /* 0x000000ffff047224 */ /* 0x000fe200078e00ff */
[----:B------:R-:W-:Y:S01]  /*87b0*/  UMOV UR5, 0xc0000010 ;  /* 0xc000001000057882 */ /* 0x000fe20000000000 */
[----:B------:R-:W-:Y:S01]  /*87c0*/  UMOV UR7, 0x80000020 ;  /* 0x8000002000077882 */ /* 0x000fe20000000000 */
[----:B-1----:R-:W-:Y:S01]  /*87d0*/  FADD.FTZ R8, R6, R5 ;  /* 0x0000000506087221 */ /* 0x002fe20000010000 */
[----:B------:R-:W-:Y:S01]  /*87e0*/  USEL UR39, UR39, URZ, UP0 ;  /* 0x0000003f27277287 */ /* 0x000fe20008000000 */
[----:B------:R-:W1:Y:S04]  /*87f0*/  SHFL.BFLY PT, R6, R7, 0x1, 0x1f ;  /* 0x0c201f0007067f89 */ /* 0x000e6800000e0000 */
[----:B------:R-:W2:Y:S01]  /*8800*/  SHFL.BFLY PT, R9, R8, 0x1, 0x1f ;  /* 0x0c201f0008097f89 */ /* 0x000ea200000e0000 */
[----:B-1----:R-:W-:Y:S01]  /*8810*/  FADD.FTZ R12, R7, R6 ;  /* 0x00000006070c7221 */ /* 0x002fe20000010000 */
[----:B------:R-:W-:-:S02]  /*8820*/  IMAD.U32 R7, RZ, RZ, UR9 ;  /* 0x00000009ff077e24 */ /* 0x000fc4000f8e00ff */
[----:B--2---:R-:W-:Y:S02]  /*8830*/  FADD.FTZ R13, R8, R9 ;  /* 0x00000009080d7221 */ /* 0x004fe40000010000 */
[----:B------:R-:W-:Y:S01]  /*8840*/  FSETP.NE.FTZ.AND P0, PT, R12, RZ, PT ;  /* 0x000000ff0c00720b */ /* 0x000fe20003f15000 */
[----:B------:R-:W-:Y:S02]  /*8850*/  IMAD.MOV.U32 R9, RZ, RZ, RZ ;  /* 0x000000ffff097224 */ /* 0x000fe400078e00ff */
[----:B------:R-:W-:-:S10]  /*8860*/  FSETP.NE.FTZ.AND P2, PT, R13, RZ, PT ;  /* 0x000000ff0d00720b */ /* 0x000fd40003f55000 */
[----:B------:R-:W1:Y:S01]  /*8870*/  @P0 MUFU.LG2 R6, R12 ;  /* 0x0000000c00060308 */ /* 0x000e620000000c00 */
[C---:B------:R-:W-:Y:S02]  /*8880*/  @P0 FMUL.FTZ R5, R3.reuse, 0.69314718246459960938 ;  /* 0x3f31721803050820 */ /* 0x040fe40000410000 */
[----:B------:R-:W-:Y:S01]  /*8890*/  @P2 FMUL.FTZ R8, R3, 0.69314718246459960938 ;  /* 0x3f31721803082820 */ /* 0x000fe20000410000 */
[----:B------:R-:W-:-:S04]  /*88a0*/  @!P1 VIADD R3, R7, 0x31c60 ;  /* 0x00031c6007039836 */ /* 0x000fc80000000000 */
[----:B------:R-:W-:Y:S08]  /*88b0*/  @P0 MUFU.RCP R4, R12 ;  /* 0x0000000c00040308 */ /* 0x000ff00000001000 */
[----:B------:R-:W2:Y:S01]  /*88c0*/  @P2 MUFU.LG2 R11, R13 ;  /* 0x0000000d000b2308 */ /* 0x000ea20000000c00 */
[----:B-1----:R-:W-:-:S04]  /*88d0*/  @P0 FMUL.FTZ R6, R6, 0.69314718246459960938 ;  /* 0x3f31721806060820 */ /* 0x002fc80000410000 */
[----:B------:R-:W-:Y:S01]  /*88e0*/  @P0 FFMA.FTZ R21, R5, R0, R6 ;  /* 0x0000000005150223 */ /* 0x000fe20000010006 */
[----:B------:R-:W-:Y:S02]  /*88f0*/  @!P1 PRMT R5, RZ, 0x654, R3 ;  /* 0x00000654ff059816 */ /* 0x000fe40000000003 */
[----:B------:R-:W1:Y:S01]  /*8900*/  @P2 MUFU.RCP R9, R13 ;  /* 0x0000000d00092308 */ /* 0x000e620000001000 */
[----:B------:R-:W-:Y:S01]  /*8910*/  PLOP3.LUT P0, PT, PT, PT, PT, 0x8, 0x0 ;  /* 0x000000000000781c */ /* 0x000fe20003f0e170 */
[----:B--2---:R-:W-:-:S04]  /*8920*/  @P2 FMUL.FTZ R11, R11, 0.69314718246459960938 ;  /* 0x3f3172180b0b2820 */ /* 0x004fc80000410000 */
        /* <DEDUP_REMOVED lines=53> */
[----:B------:R-:W-:-:S06]  /*8c80*/  USEL UR4, URZ, 0x1, UP0 ;  /* 0x000000013f047887 */ /* 0x000fcc0008000000 */
[----:B------:R-:W-:Y:S01]  /*8c90*/  LOP3.LUT R16, R16, UR4, RZ, 0x3c, !PT ;  /* 0x0000000410107c12 */ /* 0x000fe2000f8e3cff */
[----:B------:R-:W-:Y:S02]  /*8ca0*/  WARPGROUP.DEPBAR.LE gsb0, 0x0 ;  /* 0x00008000000079c5 */ /* 0x000fe40000010000 */
[----:B------:R2:W-:Y:S01]  /*8cb0*/  @!P1 SYNCS.ARRIVE.TRANS64.RED.A1T0 RZ, [R5+URZ], RZ ;  /* 0x000000ff05ff99a7 */ /* 0x0005e2000810043f */
[-C--:B---3--:R-:W-:Y:S01]  /*8cc0*/  FMUL.FTZ R72, R49, R4.reuse ;  /* 0x0000000431487220 */ /* 0x088fe20000410000 */
        /* <DEDUP_REMOVED lines=46> */
[----:B--2---:R-:W-:-:S07]  /*8fb0*/  FMUL.FTZ R71, R71, R9 ;  /* 0x0000000947477220 */ /* 0x004fce0000410000 */
.L_x_10091:
[----:B------:R-:W1:Y:S08]  /*8fc0*/  S2UR UR4, SR_CgaCtaId ;  /* 0x00000000000479c3 */ /* 0x000e700000008800 */
[----:B------:R-:W-:Y:S06]  /*8fd0*/  BAR.SYNC.DEFER_BLOCKING 0x5, 0x200 ;  /* 0x0148000000007b1d */ /* 0x000fec0000010000 */
[----:B------:R-:W-:Y:S01]  /*8fe0*/  UMOV UR36, 0x400 ;  /* 0x0000040000247882 */ /* 0x000fe20000000000 */
[----:B------:R-:W-:Y:S01]  /*8ff0*/  BSSY B0, `(.L_x_10112) ;  /* 0x00001a1000007945 */ /* 0x000fe20003800000 */
[----:B-1----:R-:W-:-:S09]  /*9000*/  ULEA UR36, UR4, UR36, 0x18 ;  /* 0x0000002404247291 */ /* 0x002fd2000f8ec03f */
[----:B------:R-:W1:Y:S01]  /*9010*/  LDS.128 R32, [UR36+0x31cd0] ;  /* 0x031cd024ff207984 */ /* 0x000e620008000c00 */
[----:B------:R-:W-:Y:S06]  /*9020*/  BAR.ARV 0x4, 0x200 ;  /* 0x0108000000007b1d */ /* 0x000fec0000002000 */
[----:B------:R-:W-:Y:S05]  /*9030*/  @P0 BRA `(.L_x_10113) ;  /* 0x0000001000180947 */ /* 0x000fea0003800000 */
[----:B------:R-:W2:Y:S08]  /*9040*/  S2UR UR6, SR_SWINHI ;  /* 0x00000000000679c3 */ /* 0x000eb00000002f00 */
[----:B------:R-:W-:Y:S01]  /*9050*/  BAR.SYNC.DEFER_BLOCKING 0x1, 0x180 ;  /* 0x0046000000007b1d */ /* 0x000fe20000010000 */
[----:B------:R-:W-:-:S05]  /*9060*/  F2FP.BF16.F32.PACK_AB R27, R27, R46 ;  /* 0x0000002e1b1b723e */ /* 0x000fca00000010ff */
[----:B------:R-:W-:Y:S01]  /*9070*/  UMOV UR4, UR36 ;  /* 0x0000002400047c82 */ /* 0x000fe20008000000 */
[----:B--2---:R-:W-:Y:S01]  /*9080*/  UMOV UR5, UR6 ;  /* 0x0000000600057c82 */ /* 0x004fe20008000000 */
[----:B------:R-:W-:Y:S02]  /*9090*/  IMAD.U32 R28, RZ, RZ, UR4 ;  /* 0x00000004ff1c7e24 */ /* 0x000fe4000f8e00ff */
[----:B------:R-:W-:Y:S01]  /*90a0*/  IMAD.U32 R29, RZ, RZ, UR5 ;  /* 0x00000005ff1d7e24 */ /* 0x000fe2000f8e00ff */
[----:B------:R-:W-:Y:S01]  /*90b0*/  ULDC.64 UR4, c[0x0][0xc08] ;  /* 0x0003020000047ab9 */ /* 0x000fe20000000a00 */
        /* <DEDUP_REMOVED lines=15> */
[----:B-1----:R-:W-:-:S02]  /*91b0*/  MOV R32, R4 ;  /* 0x0000000400207202 */ /* 0x002fc40000000f00 */
[----:B------:R-:W-:Y:S02]  /*91c0*/  LOP3.LUT R10, R59, 0x180, RZ, 0xc0, !PT ;  /* 0x000001803b0a7812 */ /* 0x000fe400078ec0ff */
[----:B------:R-:W-:Y:S02]  /*91d0*/  F2FP.BF16.F32.PACK_AB R4, R83, R6 ;  /* 0x000000065304723e */ /* 0x000fe400000010ff */
[----:B------:R-:W-:Y:S02]  /*91e0*/  F2FP.BF16.F32.PACK_AB R6, R14, R7 ;  /* 0x000000070e06723e */ /* 0x000fe400000010ff */
[----:B------:R-:W-:Y:S02]  /*91f0*/  F2FP.BF16.F32.PACK_AB R5, R24, R81 ;  /* 0x000000511805723e */ /* 0x000fe400000010ff */
[----:B------:R-:W-:Y:S02]  /*9200*/  LOP3.LUT R14, R63, 0x180, RZ, 0xc0, !PT ;  /* 0x000001803f0e7812 */ /* 0x000fe400078ec0ff */
[----:B------:R-:W-:-:S02]  /*9210*/  SHF.R.U64 R8, R8, 0x3, RZ ;  /* 0x0000000308087819 */ /* 0x000fc400000012ff */
[----:B------:R-:W-:Y:S02]  /*9220*/  LOP3.LUT R24, R67, 0x180, RZ, 0xc0, !PT ;  /* 0x0000018043187812 */ /* 0x000fe400078ec0ff */
[----:B------:R-:W-:Y:S02]  /*9230*/  SHF.R.U64 R10, R10, 0x3, RZ ;  /* 0x000000030a0a7819 */ /* 0x000fe400000012ff */
[----:B------:R-:W-:Y:S02]  /*9240*/  LOP3.LUT R58, R85, 0x180, RZ, 0xc0, !PT ;  /* 0x00000180553a7812 */ /* 0x000fe400078ec0ff */
[----:B------:R-:W-:Y:S02]  /*9250*/  SHF.R.U64 R14, R14, 0x3, RZ ;  /* 0x000000030e0e7819 */ /* 0x000fe400000012ff */
[----:B------:R-:W-:Y:S02]  /*9260*/  LOP3.LUT R8, R8, R55, RZ, 0x3c, !PT ;  /* 0x0000003708087212 */ /* 0x000fe400078e3cff */
[----:B------:R-:W-:Y:S01]  /*9270*/  SHF.R.U64 R24, R24, 0x3, RZ ;  /* 0x0000000318187819 */ /* 0x000fe200000012ff */
[----:B------:R-:W1:Y:S01]  /*9280*/  LDC.64 R54, c[0x0][0xc00] ;  /* 0x00030000ff367b82 */ /* 0x000e620000000a00 */
[----:B------:R-:W-:-:S02]  /*9290*/  LOP3.LUT R10, R10, R59, RZ, 0x3c, !PT ;  /* 0x0000003b0a0a7212 */ /* 0x000fc400078e3cff */
[----:B------:R-:W-:Y:S02]  /*92a0*/  SHF.R.U64 R58, R58, 0x3, RZ ;  /* 0x000000033a3a7819 */ /* 0x000fe400000012ff */
[----:B------:R-:W-:Y:S02]  /*92b0*/  F2FP.BF16.F32.PACK_AB R7, R12, R69 ;  /* 0x000000450c07723e */ /* 0x000fe400000010ff */
[----:B------:R-:W-:Y:S02]  /*92c0*/  LOP3.LUT R12, R14, R63, RZ, 0x3c, !PT ;  /* 0x0000003f0e0c7212 */ /* 0x000fe400078e3cff */
[----:B------:R-:W-:Y:S01]  /*92d0*/  LOP3.LUT R14, R24, R67, RZ, 0x3c, !PT ;  /* 0x00000043180e7212 */ /* 0x000fe200078e3cff */
[----:B------:R2:W-:Y:S01]  /*92e0*/  STSM.16.M88.4 [R32], R4 ;  /* 0x0000000420007844 */ /* 0x0005e20000000200 */
[----:B------:R-:W-:Y:S02]  /*92f0*/  LOP3.LUT R24, R58, R85, RZ, 0x3c, !PT ;  /* 0x000000553a187212 */ /* 0x000fe400078e3cff */
[----:B------:R-:W-:-:S02]  /*9300*/  MOV R63, R8 ;  /* 0x00000008003f7202 */ /* 0x000fc40000000f00 */
[----:B------:R-:W-:Y:S02]  /*9310*/  MOV R62, R10 ;  /* 0x0000000a003e7202 */ /* 0x000fe40000000f00 */
[----:B------:R-:W-:Y:S02]  /*9320*/  F2FP.BF16.F32.PACK_AB R8, R79, R78 ;  /* 0x0000004e4f08723e */ /* 0x000fe400000010ff */
[----:B------:R-:W-:Y:S02]  /*9330*/  F2FP.BF16.F32.PACK_AB R9, R65, R68 ;  /* 0x000000444109723e */ /* 0x000fe400000010ff */
[----:B------:R-:W-:Y:S02]  /*9340*/  F2FP.BF16.F32.PACK_AB R10, R80, R77 ;  /* 0x0000004d500a723e */ /* 0x000fe400000010ff */
[----:B------:R-:W-:Y:S02]  /*9350*/  F2FP.BF16.F32.PACK_AB R11, R30, R31 ;  /* 0x0000001f1e0b723e */ /* 0x000fe400000010ff */
[----:B------:R-:W-:Y:S01]  /*9360*/  MOV R59, R12 ;  /* 0x0000000c003b7202 */ /* 0x000fe20000000f00 */
[----:B------:R-:W3:Y:S01]  /*9370*/  LDC.64 R30, c[0x0][0xc00] ;  /* 0x00030000ff1e7b82 */ /* 0x000ee20000000a00 */
[----:B------:R-:W-:Y:S01]  /*9380*/  MOV R58, R14 ;  /* 0x0000000e003a7202 */ /* 0x000fe20000000f00 */
[----:B------:R4:W-:Y:S01]  /*9390*/  STSM.16.M88.4 [R63], R8 ;  /* 0x000000083f007844 */ /* 0x0009e20000000200 */
[----:B------:R-:W-:-:S02]  /*93a0*/  F2FP.BF16.F32.PACK_AB R12, R76, R73 ;  /* 0x000000494c0c723e */ /* 0x000fc400000010ff */
[----:B------:R-:W-:Y:S02]  /*93b0*/  F2FP.BF16.F32.PACK_AB R13, R60, R61 ;  /* 0x0000003d3c0d723e */ /* 0x000fe400000010ff */
[----:B------:R-:W-:Y:S02]  /*93c0*/  F2FP.BF16.F32.PACK_AB R14, R75, R74 ;  /* 0x0000004a4b0e723e */ /* 0x000fe400000010ff */
[----:B------:R-:W-:Y:S02]  /*93d0*/  F2FP.BF16.F32.PACK_AB R15, R56, R57 ;  /* 0x00000039380f723e */ /* 0x000fe400000010ff */
[----:B--2---:R-:W-:Y:S02]  /*93e0*/  MOV R32, R24 ;  /* 0x0000001800207202 */ /* 0x004fe40000000f00 */
[----:B------:R-:W-:Y:S01]  /*93f0*/  F2FP.BF16.F32.PACK_AB R4, R72, R41 ;  /* 0x000000294804723e */ /* 0x000fe200000010ff */
[----:B------:R-:W-:Y:S01]  /*9400*/  STSM.16.M88.4 [R62], R12 ;  /* 0x0000000c3e007844 */ /* 0x000fe20000000200 */
[----:B------:R-:W-:-:S02]  /*9410*/  F2FP.BF16.F32.PACK_AB R5, R51, R52 ;  /* 0x000000343305723e */ /* 0x000fc400000010ff */
[----:B------:R-:W-:Y:S01]  /*9420*/  F2FP.BF16.F32.PACK_AB R6, R49, R40 ;  /* 0x000000283106723e */ /* 0x000fe200000010ff */
[----:B------:R-:W-:Y:S01]  /*9430*/  IMAD.MOV.U32 R40, RZ, RZ, RZ ;  /* 0x000000ffff287224 */ /* 0x000fe200078e00ff */
[----:B------:R-:W-:Y:S02]  /*9440*/  F2FP.BF16.F32.PACK_AB R7, R47, R50 ;  /* 0x000000322f07723e */ /* 0x000fe400000010ff */
[----:B------:R-:W-:Y:S02]  /*9450*/  F2FP.BF16.F32.PACK_AB R25, R26, R43 ;  /* 0x0000002b1a19723e */ /* 0x000fe400000010ff */
[----:B------:R-:W-:Y:S01]  /*9460*/  F2FP.BF16.F32.PACK_AB R24, R44, R37 ;  /* 0x000000252c18723e */ /* 0x000fe200000010ff */
[----:B------:R2:W-:Y:S01]  /*9470*/  STSM.16.M88.4 [R59], R4 ;  /* 0x000000043b007844 */ /* 0x0005e20000000200 */
[----:B------:R-:W-:Y:S01]  /*9480*/  F2FP.BF16.F32.PACK_AB R26, R45, R36 ;  /* 0x000000242d1a723e */ /* 0x000fe200000010ff */
[----:B---3--:R-:W-:Y:S01]  /*9490*/  IMAD.WIDE R30, R18, 0x4, R30 ;  /* 0x00000004121e7825 */ /* 0x008fe200078e021e */
[----:B----4-:R-:W-:-:S02]  /*94a0*/  F2FP.BF16.F32.PACK_AB R8, R48, R3 ;  /* 0x000000033008723e */ /* 0x010fc400000010ff */
[----:B------:R-:W-:Y:S01]  /*94b0*/  F2FP.BF16.F32.PACK_AB R9, R39, R42 ;  /* 0x0000002a2709723e */ /* 0x000fe200000010ff */
[----:B------:R3:W-:Y:S01]  /*94c0*/  STSM.16.M88.4 [R58], R24 ;  /* 0x000000183a007844 */ /* 0x0007e20000000200 */
[----:B------:R-:W-:Y:S02]  /*94d0*/  F2FP.BF16.F32.PACK_AB R10, R53, R0 ;  /* 0x00000000350a723e */ /* 0x000fe400000010ff */
[----:B------:R-:W-:Y:S01]  /*94e0*/  F2FP.BF16.F32.PACK_AB R11, R71, R38 ;  /* 0x00000026470b723e */ /* 0x000fe200000010ff */
[----:B------:R-:W4:Y:S01]  /*94f0*/  LDC R0, c[0x0][0xbe8] ;  /* 0x0002fa00ff007b82 */ /* 0x000f220000000800 */
[----:B------:R-:W-:Y:S02]  /*9500*/  ISETP.NE.U32.AND P2, PT, RZ, UR4, PT ;  /* 0x00000004ff007c0c */ /* 0x000fe4000bf45070 */
[----:B-1----:R-:W-:Y:S01]  /*9510*/  ISETP.NE.U32.AND P0, PT, R54, RZ, PT ;  /* 0x000000ff3600720c */ /* 0x002fe20003f05070 */
[----:B------:R3:W-:Y:S04]  /*9520*/  STSM.16.M88.4 [R32], R8 ;  /* 0x0000000820007844 */ /* 0x0007e80000000200 */
[----:B------:R-:W-:Y:S01]  /*9530*/  BAR.SYNC.DEFER_BLOCKING 0x1, 0x180 ;  /* 0x0046000000007b1d */ /* 0x000fe20000010000 */
[----:B------:R-:W-:-:S02]  /*9540*/  ISETP.NE.AND.EX P2, PT, RZ, UR5, PT, P2 ;  /* 0x00000005ff007c0c */ /* 0x000fc4000bf45320 */
[----:B------:R-:W-:-:S11]  /*9550*/  ISETP.NE.AND.EX P0, PT, R55, RZ, PT, P0 ;  /* 0x000000ff3700720c */ /* 0x000fd60003f05300 */
[C---:B--2---:R-:W-:Y:S01]  /*9560*/  @P2 LEA R4, P3, R18.reuse, UR4, 0x2 ;  /* 0x0000000412042c11 */ /* 0x044fe2000f8610ff */
[----:B------:R-:W-:Y:S02]  /*9570*/  ULDC UR4, c[0x0][0xa88] ;  /* 0x0002a20000047ab9 */ /* 0x000fe40000000800 */
[----:B------:R-:W-:Y:S01]  /*9580*/  IMAD.U32 R3, RZ, RZ, UR4 ;  /* 0x00000004ff037e24 */ /* 0x000fe2000f8e00ff */
[----:B------:R-:W-:Y:S01]  /*9590*/  @P2 LEA.HI.X R5, R18, UR5, R145, 0x2, P3 ;  /* 0x0000000512052c11 */ /* 0x000fe200098f1491 */
[----:B------:R3:W5:Y:S01]  /*95a0*/  @P0 LDG.E R40, desc[UR56][R30.64] ;  /* 0x000000381e280981 */ /* 0x000762000c1e1900 */
[----:B----4-:R-:W-:Y:S01]  /*95b0*/  ISETP.NE.AND P1, PT, R0, 0x1, PT ;  /* 0x000000010000780c */ /* 0x010fe20003f25270 */
[----:B------:R-:W-:Y:S02]  /*95c0*/  IMAD R15, R23, 0xc0, R154 ;  /* 0x000000c0170f7824 */ /* 0x000fe400078e029a */
        /* <DEDUP_REMOVED lines=8> */
.L_x_10114:
[----:B------:R-:W-:Y:S01]  /*9650*/  SHF.R.S32.HI R32, RZ, 0x1f, R22 ;  /* 0x0000001fff207819 */ /* 0x000fe20000011416 */
[----:B------:R-:W-:Y:S01]  /*9660*/  ULDC.64 UR4, c[0x0][0xb90] ;  /* 0x0002e40000047ab9 */ /* 0x000fe20000000a00 */
[----:B-1----:R-:W-:Y:S01]  /*9670*/  @P1 IMAD.HI.U32 R4, R15, R12, RZ ;  /* 0x0000000c0f041227 */ /* 0x002fe200078e00ff */
[----:B-----5:R-:W-:Y:S01]  /*9680*/  SHF.R.S32.HI R41, RZ, 0x1f, R40 ;  /* 0x0000001fff297819 */ /* 0x020fe20000011428 */
[----:B------:R-:W1:Y:S01]  /*9690*/  @P1 LDC R49, c[0x0][0xbec] ;  /* 0x0002fb00ff311b82 */ /* 0x000e620000000800 */
[----:B------:R-:W-:Y:S01]  /*96a0*/  SEL R145, R145, RZ, !P0 ;  /* 0x000000ff91917207 */ /* 0x000fe20004000000 */
[----:B------:R-:W-:Y:S01]  /*96b0*/  IMAD R5, R32, UR4, RZ ;  /* 0x0000000420057c24 */ /* 0x000fe2000f8e02ff */
[----:B------:R-:W-:Y:S01]  /*96c0*/  SEL R47, R18, RZ, !P0 ;  /* 0x000000ff122f7207 */ /* 0x000fe20004000000 */
[----:B------:R-:W-:Y:S01]  /*96d0*/  IMAD.MOV.U32 R7, RZ, RZ, R15 ;  /* 0x000000ffff077224 */ /* 0x000fe200078e000f */
[----:B--2---:R-:W-:Y:S01]  /*96e0*/  @P1 SHF.R.U32.HI R7, RZ, R13, R4 ;  /* 0x0000000dff071219 */ /* 0x004fe20000011604 */
[----:B------:R-:W-:Y:S01]  /*96f0*/  IMAD R9, R148, 0x20, R19 ;  /* 0x0000002094097824 */ /* 0x000fe200078e0213 */
[----:B------:R-:W-:Y:S01]  /*9700*/  ULDC.64 UR6, c[0x0][0xa80] ;  /* 0x0002a00000067ab9 */ /* 0x000fe20000000a00 */
[----:B------:R-:W-:-:S02]  /*9710*/  IMAD R11, R22, UR5, R5 ;  /* 0x00000005160b7c24 */ /* 0x000fc4000f8e0205 */
[----:B------:R-:W-:Y:S01]  /*9720*/  IMAD.WIDE.U32 R4, R22, UR4, R40 ;  /* 0x0000000416047c25 */ /* 0x000fe2000f8e0028 */
[----:B------:R-:W-:-:S03]  /*9730*/  ULDC.64 UR4, c[0x0][0xb98] ;  /* 0x0002e60000047ab9 */ /* 0x000fc60000000a00 */
[----:B------:R-:W-:-:S04]  /*9740*/  IMAD.WIDE R28, R9, 0x2, R28 ;  /* 0x00000002091c7825 */ /* 0x000fc800078e021c */
[----:B------:R-:W-:Y:S01]  /*9750*/  IMAD.MOV R9, RZ, RZ, -R7 ;  /* 0x000000ffff097224 */ /* 0x000fe200078e0a07 */
[----:B------:R-:W-:Y:S01]  /*9760*/  IADD3 R13, P2, R28, 0x1800, RZ ;  /* 0x000018001c0d7810 */ /* 0x000fe20007f5e0ff */
[----:B------:R-:W-:Y:S01]  /*9770*/  IMAD.IADD R5, R5, 0x1, R11 ;  /* 0x0000000105057824 */ /* 0x000fe200078e020b */
[----:B------:R-:W-:Y:S01]  /*9780*/  SHF.R.S32.HI R11, RZ, 0x1f, R7 ;  /* 0x0000001fff0b7819 */ /* 0x000fe20000011407 */
[----:B------:R-:W-:Y:S01]  /*9790*/  IMAD R9, R0, R9, R15 ;  /* 0x0000000900097224 */ /* 0x000fe200078e020f */
[----:B------:R-:W-:Y:S01]  /*97a0*/  LOP3.LUT R8, R13, 0x180, RZ, 0xc0, !PT ;  /* 0x000001800d087812 */ /* 0x000fe200078ec0ff */
[----:B------:R-:W-:Y:S01]  /*97b0*/  IMAD R6, R145, UR4, RZ ;  /* 0x0000000491067c24 */ /* 0x000fe2000f8e02ff */
[----:B------:R-:W-:Y:S01]  /*97c0*/  IADD3 R25, P5, R28, 0x4800, RZ ;  /* 0x000048001c197810 */ /* 0x000fe20007fbe0ff */
[C---:B------:R-:W-:Y:S01]  /*97d0*/  IMAD.WIDE.U32 R4, R47.reuse, UR4, R4 ;  /* 0x000000042f047c25 */ /* 0x040fe2000f8e0004 */
[----:B------:R-:W-:Y:S02]  /*97e0*/  SHF.R.U64 R8, R8, 0x3, RZ ;  /* 0x0000000308087819 */ /* 0x000fe400000012ff */
[----:B------:R-:W-:Y:S01]  /*97f0*/  IADD3 R31, P4, R28, 0x6000, RZ ;  /* 0x000060001c1f7810 */ /* 0x000fe20007f9e0ff */
[----:B------:R-:W-:Y:S01]  /*9800*/  IMAD R10, R47, UR5, R6 ;  /* 0x000000052f0a7c24 */ /* 0x000fe2000f8e0206 */
[----:B------:R-:W-:Y:S01]  /*9810*/  SHF.R.S32.HI R6, RZ, 0x1f, R9 ;  /* 0x0000001fff067819 */ /* 0x000fe20000011409 */
[----:B------:R-:W-:Y:S01]  /*9820*/  ULDC.64 UR4, c[0x0][0xb88] ;  /* 0x0002e20000047ab9 */ /* 0x000fe20000000a00 */
[----:B------:R-:W-:Y:S01]  /*9830*/  IADD3 R4, P0, R7, R4, RZ ;  /* 0x0000000407047210 */ /* 0x000fe20007f1e0ff */
[----:B------:R-:W-:Y:S01]  /*9840*/  IMAD R46, R3, R0, RZ ;  /* 0x00000000032e7224 */ /* 0x000fe200078e02ff */
[----:B------:R-:W-:Y:S01]  /*9850*/  LOP3.LUT R8, R8, R13, RZ, 0x3c, !PT ;  /* 0x0000000d08087212 */ /* 0x000fe200078e3cff */
[----:B------:R-:W-:Y:S01]  /*9860*/  IMAD R6, R6, UR4, RZ ;  /* 0x0000000406067c24 */ /* 0x000fe2000f8e02ff */
[----:B------:R-:W-:Y:S01]  /*9870*/  IADD3.X R5, R11, R5, R10, P0, !PT ;  /* 0x000000050b057210 */ /* 0x000fe200007fe40a */
[----:B------:R-:W-:Y:S01]  /*9880*/  IMAD R11, R23, 0xc0, R152 ;  /* 0x000000c0170b7824 */ /* 0x000fe200078e0298 */
[C---:B------:R-:W-:Y:S01]  /*9890*/  IADD3 R13, P6, R28.reuse, 0x3000, RZ ;  /* 0x000030001c0d7810 */ /* 0x040fe20007fde0ff */
[C---:B------:R-:W-:Y:S01]  /*98a0*/  IMAD R7, R9.reuse, UR5, R6 ;  /* 0x0000000509077c24 */ /* 0x040fe2000f8e0206 */
[----:B------:R-:W-:Y:S01]  /*98b0*/  IADD3 R6, P3, R28, 0x7800, RZ ;  /* 0x000078001c067810 */ /* 0x000fe20007f7e0ff */
[----:B------:R-:W-:Y:S01]  /*98c0*/  IMAD.WIDE.U32 R4, R9, UR4, R4 ;  /* 0x0000000409047c25 */ /* 0x000fe2000f8e0004 */
[----:B------:R-:W-:Y:S01]  /*98d0*/  ULDC.64 UR4, c[0x0][0xb50] ;  /* 0x0002d40000047ab9 */ /* 0x000fe20000000a00 */
[----:B------:R-:W-:-:S02]  /*98e0*/  LOP3.LUT R12, R13, 0x180, RZ, 0xc0, !PT ;  /* 0x000001800d0c7812 */ /* 0x000fc400078ec0ff */
[----:B------:R-:W-:Y:S01]  /*98f0*/  IMAD.IADD R5, R5, 0x1, R7 ;  /* 0x0000000105057824 */ /* 0x000fe200078e0207 */
[C---:B------:R-:W-:Y:S01]  /*9900*/  LEA R7, P0, R4.reuse, UR4, 0x2 ;  /* 0x0000000404077c11 */ /* 0x040fe2000f8010ff */
[----:B------:R-:W-:Y:S01]  /*9910*/  VIADD R3, R11, 0x8 ;  /* 0x000000080b037836 */ /* 0x000fe20000000000 */
[----:B------:R-:W-:Y:S01]  /*9920*/  LOP3.LUT R24, R25, 0x180, RZ, 0xc0, !PT ;  /* 0x0000018019187812 */ /* 0x000fe200078ec0ff */
[----:B------:R-:W-:Y:S01]  /*9930*/  IMAD.X R9, RZ, RZ, R29, P2 ;  /* 0x000000ffff097224 */ /* 0x000fe200010e061d */
[----:B------:R-:W-:Y:S01]  /*9940*/  LEA.HI.X R4, R4, UR5, R5, 0x2, P0 ;  /* 0x0000000504047c11 */ /* 0x000fe200080f1405 */
[----:B------:R-:W-:Y:S01]  /*9950*/  SHFL.IDX PT, R42, R7, RZ, 0x1c1f ;  /* 0x001c1fff072a7589 */ /* 0x000fe200000e0000 */
[----:B------:R-:W-:Y:S01]  /*9960*/  LOP3.LUT P0, RZ, R150, 0x3, RZ, 0xc0, !PT ;  /* 0x0000000396ff7812 */ /* 0x000fe2000780c0ff */
[----:B------:R-:W-:Y:S01]  /*9970*/  ULDC.64 UR4, c[0x0][0xaa0] ;  /* 0x0002a80000047ab9 */ /* 0x000fe20000000a00 */
[----:B------:R-:W-:Y:S01]  /*9980*/  IMAD R18, R147, 0x60, R148 ;  /* 0x0000006093127824 */ /* 0x000fe200078e0294 */
[----:B------:R-:W2:Y:S01]  /*9990*/  SHFL.IDX PT, R43, R4, RZ, 0x1c1f ;  /* 0x001c1fff042b7589 */ /* 0x000ea200000e0000 */
[-C--:B------:R-:W-:Y:S01]  /*99a0*/  ISETP.GE.OR P2, PT, R11, R46.reuse, P0 ;  /* 0x0000002e0b00720c */ /* 0x080fe20000746670 */
[----:B------:R-:W-:Y:S01]  /*99b0*/  IMAD.X R37, RZ, RZ, R29, P3 ;  /* 0x000000ffff257224 */ /* 0x000fe200018e061d */
[----:B------:R-:W-:Y:S01]  /*99c0*/  ISETP.GE.OR P0, PT, R3, R46, P0 ;  /* 0x0000002e0300720c */ /* 0x000fe20000706670 */
[----:B------:R-:W-:Y:S01]  /*99d0*/  SHFL.IDX PT, R44, R7, 0x1, 0x1c1f ;  /* 0x003c1f00072c7f89 */ /* 0x000fe200000e0000 */
[----:B------:R-:W-:-:S02]  /*99e0*/  LOP3.LUT R3, R6, 0x180, RZ, 0xc0, !PT ;  /* 0x0000018006037812 */ /* 0x000fc400078ec0ff */
[----:B------:R-:W-:Y:S01]  /*99f0*/  LOP3.LUT R30, R31, 0x180, RZ, 0xc0, !PT ;  /* 0x000001801f1e7812 */ /* 0x000fe200078ec0ff */
[----:B------:R3:W4:Y:S01]  /*9a00*/  SHFL.IDX PT, R45, R4, 0x1, 0x1c1f ;  /* 0x003c1f00042d7f89 */ /* 0x00072200000e0000 */
[----:B------:R-:W-:Y:S02]  /*9a10*/  SHF.R.U64 R3, R3, 0x3, RZ ;  /* 0x0000000303037819 */ /* 0x000fe400000012ff */
[----:B------:R-:W-:Y:S02]  /*9a20*/  LOP3.LUT R5, R28, 0x180, RZ, 0xc0, !PT ;  /* 0x000001801c057812 */ /* 0x000fe400078ec0ff */
[----:B------:R-:W-:Y:S01]  /*9a30*/  LOP3.LUT R36, R3, R6, RZ, 0x3c, !PT ;  /* 0x0000000603247212 */ /* 0x000fe200078e3cff */
[----:B------:R-:W-:Y:S01]  /*9a40*/  IMAD R3, R41, UR4, RZ ;  /* 0x0000000429037c24 */ /* 0x000fe2000f8e02ff */
[----:B------:R-:W-:Y:S01]  /*9a50*/  SHF.R.U64 R12, R12, 0x3, RZ ;  /* 0x000000030c0c7819 */ /* 0x000fe200000012ff */
[----:B------:R-:W0:Y:S01]  /*9a60*/  @P1 LDC R41, c[0x0][0xbf0] ;  /* 0x0002fc00ff291b82 */ /* 0x000e220000000800 */
[----:B------:R-:W-:Y:S01]  /*9a70*/  SHF.R.U64 R24, R24, 0x3, RZ ;  /* 0x0000000318187819 */ /* 0x000fe200000012ff */
[----:B------:R-:W-:Y:S01]  /*9a80*/  IMAD R3, R40, UR5, R3 ;  /* 0x0000000528037c24 */ /* 0x000fe2000f8e0203 */
[----:B------:R-:W-:-:S02]  /*9a90*/  SHF.R.U64 R30, R30, 0x3, RZ ;  /* 0x000000031e1e7819 */ /* 0x000fc400000012ff */
[----:B------:R-:W-:Y:S02]  /*9aa0*/  SHF.R.U64 R5, R5, 0x3, RZ ;  /* 0x0000000305057819 */ /* 0x000fe400000012ff */
[----:B------:R-:W-:Y:S01]  /*9ab0*/  LOP3.LUT R12, R12, R13, RZ, 0x3c, !PT ;  /* 0x0000000d0c0c7212 */ /* 0x000fe200078e3cff */
[----:B--2---:R-:W-:Y:S01]  /*9ac0*/  @!P2 ST.E desc[UR56][R42.64], R21 ;  /* 0x000000152a00a985 */ /* 0x004fe2000c101938 */
[----:B------:R-:W-:Y:S01]  /*9ad0*/  LOP3.LUT R24, R24, R25, RZ, 0x3c, !PT ;  /* 0x0000001918187212 */ /* 0x000fe200078e3cff */
[--C-:B------:R-:W-:Y:S01]  /*9ae0*/  IMAD.X R13, RZ, RZ, R29.reuse, P6 ;  /* 0x000000ffff0d7224 */ /* 0x100fe200030e061d */
[----:B------:R-:W-:Y:S01]  /*9af0*/  LOP3.LUT R30, R30, R31, RZ, 0x3c, !PT ;  /* 0x0000001f1e1e7212 */ /* 0x000fe200078e3cff */
[--C-:B------:R-:W-:Y:S01]  /*9b00*/  IMAD.X R25, RZ, RZ, R29.reuse, P5 ;  /* 0x000000ffff197224 */ /* 0x100fe200028e061d */
[----:B---3--:R-:W-:Y:S01]  /*9b10*/  LOP3.LUT R4, R5, R28, RZ, 0x3c, !PT ;  /* 0x0000001c05047212 */ /* 0x008fe200078e3cff */
[--C-:B------:R-:W-:Y:S01]  /*9b20*/  IMAD.X R31, RZ, RZ, R29.reuse, P4 ;  /* 0x000000ffff1f7224 */ /* 0x100fe200020e061d */
[----:B----4-:R2:W-:Y:S01]  /*9b30*/  @!P0 ST.E desc[UR56][R44.64], R20 ;  /* 0x000000142c008985 */ /* 0x0105e2000c101938 */
[----:B------:R-:W-:-:S03]  /*9b40*/  IMAD.MOV.U32 R5, RZ, RZ, R29 ;  /* 0x000000ffff057224 */ /* 0x000fc600078e001d */
[----:B------:R-:W5:Y:S04]  /*9b50*/  LD.E.128 R8, desc[UR56][R8.64] ;  /* 0x0000003808087980 */ /* 0x000f68000c101d00 */
[----:B------:R-:W5:Y:S01]  /*9b60*/  LD.E.128 R4, desc[UR56][R4.64] ;  /* 0x0000003804047980 */ /* 0x000f62000c101d00 */
[----:B--2---:R-:W-:Y:S01]  /*9b70*/  IMAD.WIDE.U32 R20, R40, UR4, RZ ;  /* 0x0000000428147c25 */ /* 0x004fe2000f8e00ff */
[----:B------:R-:W-:Y:S02]  /*9b80*/  ULDC.64 UR4, c[0x0][0xae8] ;  /* 0x0002ba0000047ab9 */ /* 0x000fe40000000a00 */
[----:B------:R-:W5:Y:S01]  /*9b90*/  LD.E.128 R12, desc[UR56][R12.64] ;  /* 0x000000380c0c7980 */ /* 0x000f62000c101d00 */
[----:B------:R-:W-:Y:S02]  /*9ba0*/  IMAD.IADD R21, R21, 0x1, R3 ;  /* 0x0000000115157824 */ /* 0x000fe400078e0203 */
[----:B------:R-:W-:Y:S01]  /*9bb0*/  IMAD R3, R32, UR4, RZ ;  /* 0x0000000420037c24 */ /* 0x000fe2000f8e02ff */
[----:B------:R-:W5:Y:S01]  /*9bc0*/  LD.E.128 R24, desc[UR56][R24.64] ;  /* 0x0000003818187980 */ /* 0x000f62000c101d00 */
[----:B------:R-:W-:-:S02]  /*9bd0*/  IMAD R32, R23, 0xc0, R18 ;  /* 0x000000c017207824 */ /* 0x000fc400078e0212 */
[C---:B------:R-:W-:Y:S01]  /*9be0*/  IMAD R3, R22.reuse, UR5, R3 ;  /* 0x0000000516037c24 */ /* 0x040fe2000f8e0203 */
[----:B------:R-:W5:Y:S01]  /*9bf0*/  LD.E.128 R28, desc[UR56][R30.64] ;  /* 0x000000381e1c7980 */ /* 0x000f62000c101d00 */
[----:B------:R-:W-:Y:S01]  /*9c00*/  IMAD.WIDE.U32 R20, R22, UR4, R20 ;  /* 0x0000000416147c25 */ /* 0x000fe2000f8e0014 */
[----:B------:R-:W-:Y:S02]  /*9c10*/  ULDC.64 UR4, c[0x0][0xaf0] ;  /* 0x0002bc0000047ab9 */ /* 0x000fe40000000a00 */
[----:B------:R-:W5:Y:S01]  /*9c20*/  LD.E.128 R36, desc[UR56][R36.64] ;  /* 0x0000003824247980 */ /* 0x000f62000c101d00 */
        /* <DEDUP_REMOVED lines=9> */
[----:B0-----:R-:W-:Y:S01]  /*9cc0*/  @P1 SHF.R.U32.HI R3, RZ, R41, R18 ;  /* 0x00000029ff031219 */ /* 0x001fe20000011612 */
[----:B------:R-:W-:Y:S02]  /*9cd0*/  IMAD R22, R145, UR4, RZ ;  /* 0x0000000491167c24 */ /* 0x000fe4000f8e02ff */
[----:B------:R-:W-:Y:S01]  /*9ce0*/  IMAD.WIDE.U32 R20, R47, UR4, R20 ;  /* 0x000000042f147c25 */ /* 0x000fe2000f8e0014 */
[----:B------:R-:W-:-:S03]  /*9cf0*/  SHF.R.S32.HI R18, RZ, 0x1f, R3 ;  /* 0x0000001fff127819 */ /* 0x000fc60000011403 */
[----:B------:R-:W-:Y:S01]  /*9d00*/  IMAD R41, R47, UR5, R22 ;  /* 0x000000052f297c24 */ /* 0x000fe2000f8e0216 */
[----:B------:R-:W-:Y:S01]  /*9d10*/  ULDC.64 UR4, c[0x0][0xae0] ;  /* 0x0002b80000047ab9 */ /* 0x000fe20000000a00 */
[----:B------:R-:W-:Y:S02]  /*9d20*/  IMAD.MOV R43, RZ, RZ, -R3 ;  /* 0x000000ffff2b7224 */ /* 0x000fe400078e0a03 */
[----:B------:R-:W-:Y:S02]  /*9d30*/  IMAD.IADD R21, R21, 0x1, R41 ;  /* 0x0000000115157824 */ /* 0x000fe400078e0229 */
[----:B------:R-:W-:Y:S02]  /*9d40*/  IMAD R41, R0, R43, R32 ;  /* 0x0000002b00297224 */ /* 0x000fe400078e0220 */
[----:B------:R-:W-:Y:S02]  /*9d50*/  IMAD R18, R18, UR4, RZ ;  /* 0x0000000412127c24 */ /* 0x000fe4000f8e02ff */
[----:B------:R-:W-:Y:S01]  /*9d60*/  IMAD.WIDE.U32 R20, R3, UR4, R20 ;  /* 0x0000000403147c25 */ /* 0x000fe2000f8e0014 */
[----:B------:R-:W-:-:S03]  /*9d70*/  SHF.R.S32.HI R0, RZ, 0x1f, R41 ;  /* 0x0000001fff007819 */ /* 0x000fc60000011429 */
[----:B------:R-:W-:Y:S01]  /*9d80*/  IMAD R43, R3, UR5, R18 ;  /* 0x00000005032b7c24 */ /* 0x000fe2000f8e0212 */
[----:B------:R-:W-:Y:S01]  /*9d90*/  ULDC.64 UR4, c[0x0][0xad8] ;  /* 0x0002b60000047ab9 */ /* 0x000fe20000000a00 */
[----:B------:R-:W-:Y:S02]  /*9da0*/  IMAD R45, R23, 0xc0, R148 ;  /* 0x000000c0172d7824 */ /* 0x000fe400078e0294 */
[----:B------:R-:W-:Y:S02]  /*9db0*/  IMAD.IADD R21, R21, 0x1, R43 ;  /* 0x0000000115157824 */ /* 0x000fe400078e022b */
[----:B------:R-:W-:Y:S02]  /*9dc0*/  IMAD R0, R0, UR4, RZ ;  /* 0x0000000400007c24 */ /* 0x000fe4000f8e02ff */
[----:B------:R-:W-:Y:S01]  /*9dd0*/  IMAD.WIDE.U32 R20, R41, UR4, R20 ;  /* 0x0000000429147c25 */ /* 0x000fe2000f8e0014 */
[----:B------:R-:W-:Y:S01]  /*9de0*/  UIADD3 UR4, UR36, 0x31c20, URZ ;  /* 0x00031c2024047890 */ /* 0x000fe2000fffe03f */
[----:B------:R-:W-:-:S02]  /*9df0*/  ISETP.GE.AND P0, PT, R45, R46, PT ;  /* 0x0000002e2d00720c */ /* 0x000fc40003f06270 */
[----:B------:R-:W-:Y:S01]  /*9e00*/  IMAD R3, R41, UR5, R0 ;  /* 0x0000000529037c24 */ /* 0x000fe2000f8e0200 */
[----:B------:R-:W-:Y:S01]  /*9e10*/  LEA R18, P1, R20, UR6, 0x1 ;  /* 0x0000000614127c11 */ /* 0x000fe2000f8208ff */
[----:B------:R-:W-:Y:S02]  /*9e20*/  UPRMT UR4, URZ, 0x654, UR4 ;  /* 0x000006543f047896 */ /* 0x000fe40008000004 */
[----:B------:R-:W-:-:S05]  /*9e30*/  IMAD.IADD R3, R21, 0x1, R3 ;  /* 0x0000000115037824 */ /* 0x000fca00078e0203 */
[----:B------:R-:W-:Y:S01]  /*9e40*/  LEA.HI.X R3, R20, UR7, R3, 0x1, P1 ;  /* 0x0000000714037c11 */ /* 0x000fe200088f0c03 */
[----:B-1----:R0:W1:Y:S01]  /*9e50*/  SHFL.IDX PT, R22, R18, RZ, 0x1c1f ;  /* 0x001c1fff12167589 */ /* 0x00206200000e0000 */
[----:B------:R-:W-:Y:S01]  /*9e60*/  SYNCS.ARRIVE.TRANS64.RED.A1T0 RZ, [UR4], RZ ;  /* 0x000000ffffff79a7 */ /* 0x000fe20008100404 */
[----:B------:R-:W-:Y:S02]  /*9e70*/  BSSY B1, `(.L_x_10115) ;  /* 0x000000f000017945 */ /* 0x000fe40003800000 */
[----:B------:R0:W2:Y:S02]  /*9e80*/  SHFL.IDX PT, R23, R3, RZ, 0x1c1f ;  /* 0x001c1fff03177589 */ /* 0x0000a400000e0000 */
[----:B------:R-:W-:Y:S05]  /*9e90*/  @P0 BRA `(.L_x_10116) ;  /* 0x0000000000300947 */ /* 0x000fea0003800000 */
[----:B------:R-:W-:Y:S02]  /*9ea0*/  ULDC UR4, c[0x0][0xac8] ;  /* 0x0002b20000047ab9 */ /* 0x000fe40000000800 */
[----:B------:R-:W-:Y:S02]  /*9eb0*/  ISETP.GE.AND P1, PT, R144, UR4, PT ;  /* 0x0000000490007c0c */ /* 0x000fe4000bf26270 */
[----:B------:R-:W-:Y:S02]  /*9ec0*/  ISETP.GE.AND P2, PT, R146, UR4, PT ;  /* 0x0000000492007c0c */ /* 0x000fe4000bf46270 */
[----:B------:R-:W-:-:S09]  /*9ed0*/  ISETP.GE.AND P0, PT, R19, UR4, PT ;  /* 0x0000000413007c0c */ /* 0x000fd2000bf06270 */
[-C--:B-1----:R-:W-:Y:S02]  /*9ee0*/  @!P1 LEA R40, P3, R144, R22.reuse, 0x1 ;  /* 0x0000001690289211 */ /* 0x082fe400078608ff */
[----:B------:R-:W-:Y:S02]  /*9ef0*/  @!P2 LEA R42, P4, R146, R22, 0x1 ;  /* 0x00000016922aa211 */ /* 0x000fe400078808ff */
[----:B--2---:R-:W-:Y:S01]  /*9f00*/  @!P0 IMAD.WIDE R20, R19, 0x2, R22 ;  /* 0x0000000213148825 */ /* 0x004fe200078e0216 */
[-C--:B------:R-:W-:Y:S02]  /*9f10*/  @!P1 LEA.HI.X R41, R144, R23.reuse, R157, 0x1, P3 ;  /* 0x0000001790299211 */ /* 0x080fe400018f0c9d */
[----:B------:R-:W-:Y:S02]  /*9f20*/  @!P2 LEA.HI.X R43, R146, R23, R156, 0x1, P4 ;  /* 0x00000017922ba211 */ /* 0x000fe400020f0c9c */
[----:B-----5:R3:W-:Y:S04]  /*9f30*/  @!P0 ST.E.128 desc[UR56][R20.64], R4 ;  /* 0x0000000414008985 */ /* 0x0207e8000c101d38 */
[----:B------:R3:W-:Y:S04]  /*9f40*/  @!P1 ST.E.128 desc[UR56][R40.64], R12 ;  /* 0x0000000c28009985 */ /* 0x0007e8000c101d38 */
[----:B------:R3:W-:Y:S02]  /*9f50*/  @!P2 ST.E.128 desc[UR56][R42.64], R28 ;  /* 0x0000001c2a00a985 */ /* 0x0007e4000c101d38 */
.L_x_10116:
[----:B------:R-:W-:Y:S05]  /*9f60*/  BSYNC B1 ;  /* 0x0000000000017941 */ /* 0x000fea0003800000 */
.L_x_10115:
[----:B------:R-:W-:Y:S01]  /*9f70*/  VIADD R0, R45, 0x60 ;  /* 0x000000602d007836 */ /* 0x000fe20000000000 */
[----:B---3-5:R3:W4:Y:S04]  /*9f80*/  SHFL.IDX PT, R7, R3, 0x1, 0x1c1f ;  /* 0x003c1f0003077f89 */ /* 0x02872800000e0000 */
[----:B------:R-:W-:Y:S01]  /*9f90*/  ISETP.GE.AND P0, PT, R0, R46, PT ;  /* 0x0000002e0000720c */ /* 0x000fe20003f06270 */
[----:B------:R3:W0:-:S12]  /*9fa0*/  SHFL.IDX PT, R6, R18, 0x1, 0x1c1f ;  /* 0x003c1f0012067f89 */ /* 0x00061800000e0000 */
[----:B---3--:R-:W-:Y:S05]  /*9fb0*/  @P0 BRA `(.L_x_10117) ;  /* 0x0000000800900947 */ /* 0x008fea0003800000 */
[----:B------:R-:W-:Y:S02]  /*9fc0*/  ULDC UR4, c[0x0][0xac8] ;  /* 0x0002b20000047ab9 */ /* 0x000fe40000000800 */
[----:B------:R-:W-:Y:S02]  /*9fd0*/  ISETP.GE.AND P2, PT, R144, UR4, PT ;  /* 0x0000000490007c0c */ /* 0x000fe4000bf46270 */
[----:B------:R-:W-:-:S11]  /*9fe0*/  ISETP.GE.AND P1, PT, R19, UR4, PT ;  /* 0x0000000413007c0c */ /* 0x000fd6000bf26270 */
[C---:B0-----:R-:W-:Y:S02]  /*9ff0*/  @!P2 LEA R12, P0, R144.reuse, R6, 0x1 ;  /* 0x00000006900ca211 */ /* 0x041fe400078008ff */
[----:B----4-:R-:W-:Y:S02]  /*a000*/  @!P1 IMAD.WIDE R4, R19, 0x2, R6 ;  /* 0x0000000213049825 */ /* 0x010fe400078e0206 */
        /* <DEDUP_REMOVED lines=9> */
.L_x_10113:
        /* <DEDUP_REMOVED lines=12> */
[----:B------:R2:W5:Y:S01]  /*a160*/  @P0 LDG.E R3, desc[UR56][R6.64] ;  /* 0x0000003806030981 */ /* 0x000562000c1e1900 */
[----:B------:R-:W4:Y:S07]  /*a170*/  S2R R8, SR_TID.X ;  /* 0x0000000000087919 */ /* 0x000f2e0000002100 */
[----:B------:R-:W-:Y:S01]  /*a180*/  @P1 IADD3 R4, P2, R5, UR4, RZ ;  /* 0x0000000405041c10 */ /* 0x000fe2000ff5e0ff */
[----:B------:R-:W-:-:S03]  /*a190*/  ULDC UR4, c[0x0][0xa88] ;  /* 0x0002a20000047ab9 */ /* 0x000fc60000000800 */
[----:B------:R-:W-:Y:S01]  /*a1a0*/  @P1 IADD3.X R5, R0, UR5, RZ, P2, !PT ;  /* 0x0000000500051c10 */ /* 0x000fe200097fe4ff */
[----:B------:R-:W-:-:S06]  /*a1b0*/  IMAD.U32 R0, RZ, RZ, UR4 ;  /* 0x00000004ff007e24 */ /* 0x000fcc000f8e00ff */
[----:B------:R2:W5:Y:S01]  /*a1c0*/  @P1 LDG.E R0, desc[UR56][R4.64] ;  /* 0x0000003804001981 */ /* 0x000562000c1e1900 */
[----:B---3--:R-:W-:-:S13]  /*a1d0*/  ISETP.NE.AND P2, PT, R25, 0x1, PT ;  /* 0x000000011900780c */ /* 0x008fda0003f45270 */
[----:B------:R-:W3:Y:S01]  /*a1e0*/  @P2 LDC R14, c[0x0][0xbec] ;  /* 0x0002fb00ff0e2b82 */ /* 0x000ee20000000800 */
[----:B----4-:R-:W-:-:S05]  /*a1f0*/  VIADD R8, R8, 0xffffff80 ;  /* 0xffffff8008087836 */ /* 0x010fca0000000000 */
[----:B------:R-:W-:Y:S01]  /*a200*/  ISETP.GE.AND P3, PT, R8, 0xc0, PT ;  /* 0x000000c00800780c */ /* 0x000fe20003f66270 */
[----:B--2---:R-:W-:-:S12]  /*a210*/  @P1 BRA `(.L_x_10118) ;  /* 0x0000000000101947 */ /* 0x004fd80003800000 */
[----:B------:R-:W-:Y:S05]  /*a220*/  @!P0 BRA `(.L_x_10118) ;  /* 0x00000000000c8947 */ /* 0x000fea0003800000 */
[----:B------:R-:W2:Y:S04]  /*a230*/  LDG.E R5, desc[UR56][R6.64] ;  /* 0x0000003806057981 */ /* 0x000ea8000c1e1900 */
[----:B-----5:R-:W2:Y:S02]  /*a240*/  LDG.E R0, desc[UR56][R6.64+0x4] ;  /* 0x0000043806007981 */ /* 0x020ea4000c1e1900 */
[----:B--2---:R-:W-:-:S07]  /*a250*/  IMAD.IADD R0, R0, 0x1, -R5 ;  /* 0x0000000100007824 */ /* 0x004fce00078e0a05 */
.L_x_10118:
        /* <DEDUP_REMOVED lines=8> */
[----:B----4-:R-:W-:Y:S02]  /*a2e0*/  IMAD R5, R0, R11, RZ ;  /* 0x0000000b00057224 */ /* 0x010fe400078e02ff */
        /* <DEDUP_REMOVED lines=37> */
.L_x_10120:
[----:B------:R-:W-:Y:S05]  /*a540*/  BSYNC B1 ;  /* 0x0000000000017941 */ /* 0x000fea0003800000 */
.L_x_10119:
[----:B------:R-:W4:Y:S01]  /*a550*/  @P2 LDC R9, c[0x0][0xbf0] ;  /* 0x0002fc00ff092b82 */ /* 0x000f220000000800 */
        /* <DEDUP_REMOVED lines=32> */
[----:B------:R-:W-:Y:S02]  /*a760*/  IMAD R25, R0, R25, RZ ;  /* 0x0000001900197224 */ /* 0x000fe400078e02ff */
[----:B------:R-:W-:Y:S02]  /*a770*/  IMAD R0, R23, 0xc0, R148 ;  /* 0x000000c017007824 */ /* 0x000fe400078e0294 */
[C---:B------:R-:W-:Y:S02]  /*a780*/  IMAD R3, R7.reuse, UR5, R6 ;  /* 0x0000000507037c24 */ /* 0x040fe4000f8e0206 */
[----:B------:R-:W-:Y:S01]  /*a790*/  IMAD.WIDE.U32 R4, R7, UR4, R4 ;  /* 0x0000000407047c25 */ /* 0x000fe2000f8e0004 */
[----:B------:R-:W-:Y:S01]  /*a7a0*/  ISETP.GE.AND P0, PT, R0, R25, PT ;  /* 0x000000190000720c */ /* 0x000fe20003f06270 */
[----:B------:R-:W-:-:S02]  /*a7b0*/  ULDC.64 UR4, c[0x0][0xa80] ;  /* 0x0002a00000047ab9 */ /* 0x000fc40000000a00 */
[----:B------:R-:W-:Y:S01]  /*a7c0*/  IMAD.IADD R3, R5, 0x1, R3 ;  /* 0x0000000105037824 */ /* 0x000fe200078e0203 */
[----:B------:R-:W-:-:S04]  /*a7d0*/  LEA R6, P1, R4, UR4, 0x1 ;  /* 0x0000000404067c11 */ /* 0x000fc8000f8208ff */
[----:B------:R-:W-:Y:S02]  /*a7e0*/  LEA.HI.X R3, R4, UR5, R3, 0x1, P1 ;  /* 0x0000000504037c11 */ /* 0x000fe400088f0c03 */
[----:B------:R2:W3:Y:S04]  /*a7f0*/  SHFL.IDX PT, R4, R6, RZ, 0x1c1f ;  /* 0x001c1fff06047589 */ /* 0x0004e800000e0000 */
[----:B------:R2:W4:Y:S01]  /*a800*/  SHFL.IDX PT, R5, R3, RZ, 0x1c1f ;  /* 0x001c1fff03057589 */ /* 0x00052200000e0000 */
[----:B------:R-:W-:Y:S05]  /*a810*/  @P0 BRA `(.L_x_10122) ;  /* 0x0000000000300947 */ /* 0x000fea0003800000 */
[----:B------:R-:W-:Y:S02]  /*a820*/  ULDC UR4, c[0x0][0xac8] ;  /* 0x0002b20000047ab9 */ /* 0x000fe40000000800 */
[----:B------:R-:W-:Y:S02]  /*a830*/  ISETP.GE.AND P3, PT, R144, UR4, PT ;  /* 0x0000000490007c0c */ /* 0x000fe4000bf66270 */
[----:B------:R-:W-:Y:S02]  /*a840*/  ISETP.GE.AND P4, PT, R146, UR4, PT ;  /* 0x0000000492007c0c */ /* 0x000fe4000bf86270 */
[----:B------:R-:W-:-:S09]  /*a850*/  ISETP.GE.AND P2, PT, R19, UR4, PT ;  /* 0x0000000413007c0c */ /* 0x000fd2000bf46270 */
[-C--:B---3--:R-:W-:Y:S02]  /*a860*/  @!P3 LEA R10, P0, R144, R4.reuse, 0x1 ;  /* 0x00000004900ab211 */ /* 0x088fe400078008ff */
[----:B------:R-:W-:Y:S02]  /*a870*/  @!P4 LEA R12, P1, R146, R4, 0x1 ;  /* 0x00000004920cc211 */ /* 0x000fe400078208ff */
[----:B----4-:R-:W-:Y:S01]  /*a880*/  @!P2 IMAD.WIDE R8, R19, 0x2, R4 ;  /* 0x000000021308a825 */ /* 0x010fe200078e0204 */
[-C--:B------:R-:W-:Y:S02]  /*a890*/  @!P3 LEA.HI.X R11, R144, R5.reuse, R157, 0x1, P0 ;  /* 0x00000005900bb211 */ /* 0x080fe400000f0c9d */
[----:B------:R-:W-:Y:S02]  /*a8a0*/  @!P4 LEA.HI.X R13, R146, R5, R156, 0x1, P1 ;  /* 0x00000005920dc211 */ /* 0x000fe400008f0c9c */
[----:B------:R3:W-:Y:S04]  /*a8b0*/  @!P2 ST.E.128 desc[UR56][R8.64], RZ ;  /* 0x000000ff0800a985 */ /* 0x0007e8000c101d38 */
[----:B------:R3:W-:Y:S04]  /*a8c0*/  @!P3 ST.E.128 desc[UR56][R10.64], RZ ;  /* 0x000000ff0a00b985 */ /* 0x0007e8000c101d38 */
[----:B------:R3:W-:Y:S02]  /*a8d0*/  @!P4 ST.E.128 desc[UR56][R12.64], RZ ;  /* 0x000000ff0c00c985 */ /* 0x0007e4000c101d38 */
.L_x_10122:
[----:B------:R-:W-:Y:S05]  /*a8e0*/  BSYNC B1 ;  /* 0x0000000000017941 */ /* 0x000fea0003800000 */
.L_x_10121:
[----:B------:R-:W-:Y:S01]  /*a8f0*/  VIADD R0, R0, 0x60 ;  /* 0x0000006000007836 */ /* 0x000fe20000000000 */
[----:B----4-:R4:W0:Y:S04]  /*a900*/  SHFL.IDX PT, R5, R3, 0x1, 0x1c1f ;  /* 0x003c1f0003057f89 */ /* 0x01082800000e0000 */
[----:B------:R-:W-:Y:S01]  /*a910*/  ISETP.GE.AND P0, PT, R0, R25, PT ;  /* 0x000000190000720c */ /* 0x000fe20003f06270 */
[----:B---3--:R4:W3:-:S12]  /*a920*/  SHFL.IDX PT, R4, R6, 0x1, 0x1c1f ;  /* 0x003c1f0006047f89 */ /* 0x0088d800000e0000 */
[----:B----4-:R-:W-:Y:S05]  /*a930*/  @P0 BRA `(.L_x_10117) ;  /* 0x0000000000300947 */ /* 0x010fea0003800000 */
[----:B------:R-:W-:Y:S02]  /*a940*/  ULDC UR4, c[0x0][0xac8] ;  /* 0x0002b20000047ab9 */ /* 0x000fe40000000800 */
[----:B------:R-:W-:Y:S02]  /*a950*/  ISETP.GE.AND P3, PT, R144, UR4, PT ;  /* 0x0000000490007c0c */ /* 0x000fe4000bf66270 */
[----:B------:R-:W-:Y:S02]  /*a960*/  ISETP.GE.AND P4, PT, R146, UR4, PT ;  /* 0x0000000492007c0c */ /* 0x000fe4000bf86270 */
[----:B------:R-:W-:-:S09]  /*a970*/  ISETP.GE.AND P2, PT, R19, UR4, PT ;  /* 0x0000000413007c0c */ /* 0x000fd2000bf46270 */
[-C--:B---3--:R-:W-:Y:S02]  /*a980*/  @!P3 LEA R8, P0, R144, R4.reuse, 0x1 ;  /* 0x000000049008b211 */ /* 0x088fe400078008ff */
[----:B------:R-:W-:Y:S02]  /*a990*/  @!P4 LEA R10, P1, R146, R4, 0x1 ;  /* 0x00000004920ac211 */ /* 0x000fe400078208ff */
[----:B0-2---:R-:W-:Y:S01]  /*a9a0*/  @!P2 IMAD.WIDE R6, R19, 0x2, R4 ;  /* 0x000000021306a825 */ /* 0x005fe200078e0204 */
[-C--:B------:R-:W-:Y:S02]  /*a9b0*/  @!P3 LEA.HI.X R9, R144, R5.reuse, R157, 0x1, P0 ;  /* 0x000000059009b211 */ /* 0x080fe400000f0c9d */
[----:B------:R-:W-:Y:S02]  /*a9c0*/  @!P4 LEA.HI.X R11, R146, R5, R156, 0x1, P1 ;  /* 0x00000005920bc211 */ /* 0x000fe400008f0c9c */
[----:B------:R4:W-:Y:S04]  /*a9d0*/  @!P2 ST.E.128 desc[UR56][R6.64], RZ ;  /* 0x000000ff0600a985 */ /* 0x0009e8000c101d38 */
[----:B------:R4:W-:Y:S04]  /*a9e0*/  @!P3 ST.E.128 desc[UR56][R8.64], RZ ;  /* 0x000000ff0800b985 */ /* 0x0009e8000c101d38 */
[----:B------:R4:W-:Y:S02]  /*a9f0*/  @!P4 ST.E.128 desc[UR56][R10.64], RZ ;  /* 0x000000ff0a00c985 */ /* 0x0009e4000c101d38 */
.L_x_10117:
[----:B------:R-:W-:Y:S05]  /*aa00*/  BSYNC B0 ;  /* 0x0000000000007941 */ /* 0x000fea0003800000 */
.L_x_10112:
[----:B------:R-:W-:Y:S02]  /*aa10*/  ULDC UR4, c[0x0][0xc3c] ;  /* 0x00030f0000047ab9 */ /* 0x000fe40000000800 */
[----:B-1----:R-:W-:-:S13]  /*aa20*/  ISETP.GE.AND P0, PT, R35, UR4, PT ;  /* 0x0000000423007c0c */ /* 0x002fda000bf06270 */
[----:B------:R-:W-:Y:S05]  /*aa30*/  @!P0 BRA `(.L_x_10123) ;  /* 0xffffff64002c8947 */ /* 0x000fea000383ffff */
[----:B------:R-:W-:Y:S05]  /*aa40*/  EXIT ;  /* 0x000000000000794d */ /* 0x000fea0003800000 */
.L_x_10088:
[----:B------:R-:W-:-:S08]  /*aa50*/  NOP ;  /* 0x0000000000007918 */ /* 0x000fd00000000000 */
[----:B--2---:R-:W0:-:S00]  /*aa60*/  USETMAXREG.DEALLOC.CTAPOOL 0x20 ;  /* 0x00000020000079c8 */ /* 0x004e0000080e0500 */
[----:B0-----:R-:W-:Y:S02]  /*aa70*/  LOP3.LUT R0, R0, 0x3, RZ, 0xc0, !PT ;  /* 0x0000000300007812 */ /* 0x001fe400078ec0ff */
[----:B------:R-:W-:-:S04]  /*aa80*/  LOP3.LUT R29, R29, 0xfffffffd, RZ, 0xc0, !PT ;  /* 0xfffffffd1d1d7812 */ /* 0x000fc800078ec0ff */
[----:B------:R-:W0:Y:S02]  /*aa90*/  SHFL.IDX PT, R0, R0, RZ, 0x1f ;  /* 0x00001fff00007589 */ /* 0x000e2400000e0000 */
[----:B0-----:R-:W-:Y:S01]  /*aaa0*/  ISETP.NE.AND P0, PT, R0, RZ, PT ;  /* 0x000000ff0000720c */ /* 0x001fe20003f05270 */
[----:B------:R-:W-:-:S12]  /*aab0*/  IMAD.MOV.U32 R0, RZ, RZ, RZ ;  /* 0x000000ffff007224 */ /* 0x000fd800078e00ff */
[----:B------:R-:W-:Y:S01]  /*aac0*/  @P0 LOP3.LUT R29, R29, 0x2, RZ, 0xfc, !PT ;  /* 0x000000021d1d0812 */ /* 0x000fe200078efcff */
[----:B------:R-:W-:Y:S06]  /*aad0*/  @!P0 BRA `(.L_x_10124) ;  /* 0x00000000001c8947 */ /* 0x000fec0003800000 */
[----:B------:R-:W0:Y:S08]  /*aae0*/  S2UR UR5, SR_CgaCtaId ;  /* 0x00000000000579c3 */ /* 0x000e300000008800 */
[----:B------:R-:W-:Y:S06]  /*aaf0*/  BAR.SYNC.DEFER_BLOCKING 0x5, 0x200 ;  /* 0x0148000000007b1d */ /* 0x000fec0000010000 */
[----:B------:R-:W-:-:S02]  /*ab00*/  UMOV UR4, 0x400 ;  /* 0x0000040000047882 */ /* 0x000fc40000000000 */
[----:B0-----:R-:W-:-:S09]  /*ab10*/  ULEA UR4, UR5, UR4, 0x18 ;  /* 0x0000000405047291 */ /* 0x001fd2000f8ec03f */
[----:B------:R-:W0:Y:S01]  /*ab20*/  LDS.128 R16, [UR4+0x31cd0] ;  /* 0x031cd004ff107984 */ /* 0x000e220008000c00 */
[----:B------:R-:W-:Y:S06]  /*ab30*/  BAR.ARV 0x4, 0x200 ;  /* 0x0108000000007b1d */ /* 0x000fec0000002000 */
[----:B------:R-:W-:Y:S05]  /*ab40*/  BRA `(.L_x_10125) ;  /* 0x0000000800007947 */ /* 0x000fea0003800000 */
.L_x_10124:
[----:B------:R-:W0:Y:S01]  /*ab50*/  S2R R2, SR_TID.X ;  /* 0x0000000000027919 */ /* 0x000e220000002100 */
        /* <DEDUP_REMOVED lines=41> */
.L_x_10130:
        /* <DEDUP_REMOVED lines=12> */
.L_x_10129:
[----:B------:R-:W-:Y:S05]  /*aeb0*/  BSYNC B0 ;  /* 0x0000000000007941 */ /* 0x000fea0003800000 */
.L_x_10128:
        /* <DEDUP_REMOVED lines=21> */
.L_x_10126:
        /* <DEDUP_REMOVED lines=11> */
[----:B------:R0:W1:Y:S01]  /*b0c0*/  F2I.FTZ.U32.TRUNC.NTZ R3, R2 ;  /* 0x0000000200037305 */ /* 0x000062000021f000 */
[----:B------:R-:W-:Y:S05]  /*b0d0*/  @!P0 BRA `(.L_x_10131) ;  /* 0x0000000000088947 */ /* 0x000fea0003800000 */
[----:B------:R-:W-:-:S06]  /*b0e0*/  VIADD R16, R19, 0xffffffff ;  /* 0xffffffff13107836 */ /* 0x000fcc0000000000 */
[----:B------:R2:W3:Y:S02]  /*b0f0*/  SHFL.IDX PT, R16, R7, R16, 0x1f ;  /* 0x00001f1007107589 */ /* 0x0004e400000e0000 */
.L_x_10131:
[----:B---3--:R-:W-:Y:S01]  /*b100*/  IMAD R16, R16, UR5, R9 ;  /* 0x0000000510107c24 */ /* 0x008fe2000f8e0209 */
[----:B0-----:R-:W-:Y:S01]  /*b110*/  IABS R2, R0 ;  /* 0x0000000000027213 */ /* 0x001fe20000000000 */
[----:B-12---:R-:W-:Y:S02]  /*b120*/  IMAD.MOV R7, RZ, RZ, -R3 ;  /* 0x000000ffff077224 */ /* 0x006fe400078e0a03 */
[----:B------:R-:W-:Y:S01]  /*b130*/  VIADD R19, R19, UR4 ;  /* 0x0000000413137c36 */ /* 0x000fe20008000000 */
[----:B------:R-:W-:Y:S01]  /*b140*/  IADD3 R9, -R16, UR6, RZ ;  /* 0x0000000610097c10 */ /* 0x000fe2000fffe1ff */
[----:B------:R-:W-:Y:S02]  /*b150*/  IMAD.MOV R8, RZ, RZ, -R2 ;  /* 0x000000ffff087224 */ /* 0x000fe400078e0a02 */
[----:B------:R-:W-:Y:S01]  /*b160*/  IMAD R7, R7, R4, RZ ;  /* 0x0000000407077224 */ /* 0x000fe200078e02ff */
[----:B------:R-:W-:Y:S01]  /*b170*/  IABS R6, R9 ;  /* 0x0000000900067213 */ /* 0x000fe20000000000 */
[----:B------:R-:W-:-:S04]  /*b180*/  IMAD.MOV.U32 R2, RZ, RZ, RZ ;  /* 0x000000ffff027224 */ /* 0x000fc800078e00ff */
[----:B------:R-:W-:-:S04]  /*b190*/  IMAD.HI.U32 R2, R3, R7, R2 ;  /* 0x0000000703027227 */ /* 0x000fc800078e0002 */
[----:B------:R-:W-:Y:S02]  /*b1a0*/  IMAD.MOV.U32 R3, RZ, RZ, R6 ;  /* 0x000000ffff037224 */ /* 0x000fe400078e0006 */
[----:B------:R-:W-:Y:S02]  /*b1b0*/  IMAD.MOV.U32 R6, RZ, RZ, R8 ;  /* 0x000000ffff067224 */ /* 0x000fe400078e0008 */
        /* <DEDUP_REMOVED lines=16> */
.L_x_10127:
[----:B------:R-:W-:Y:S02]  /*b2c0*/  IMAD.MOV.U32 R17, RZ, RZ, RZ ;  /* 0x000000ffff117224 */ /* 0x000fe400078e00ff */
[----:B------:R-:W-:Y:S02]  /*b2d0*/  IMAD.U32 R16, RZ, RZ, UR6 ;  /* 0x00000006ff107e24 */ /* 0x000fe4000f8e00ff */
[----:B------:R-:W-:-:S07]  /*b2e0*/  IMAD.MOV.U32 R18, RZ, RZ, RZ ;  /* 0x000000ffff127224 */ /* 0x000fce00078e00ff */
.L_x_10132:
[----:B------:R-:W-:-:S13]  /*b2f0*/  ISETP.NE.AND P0, PT, R5, RZ, PT ;  /* 0x000000ff0500720c */ /* 0x000fda0003f05270 */
[----:B------:R-:W0:Y:S01]  /*b300*/  @!P0 S2R R3, SR_CgaCtaId ;  /* 0x0000000000038919 */ /* 0x000e220000008800 */
[----:B------:R-:W-:-:S04]  /*b310*/  @!P0 MOV R0, 0x400 ;  /* 0x0000040000008802 */ /* 0x000fc80000000f00 */
[----:B0-----:R-:W-:-:S05]  /*b320*/  @!P0 LEA R0, R3, R0, 0x18 ;  /* 0x0000000003008211 */ /* 0x001fca00078ec0ff */
[----:B------:R1:W-:Y:S01]  /*b330*/  @!P0 STS.128 [R0+0x31cd0], R16 ;  /* 0x031cd01000008388 */ /* 0x0003e20000000c00 */
[----:B------:R-:W-:Y:S06]  /*b340*/  BAR.ARV 0x5, 0x200 ;  /* 0x0148000000007b1d */ /* 0x000fec0000002000 */
.L_x_10125:
[----:B------:R2:W-:Y:S01]  /*b350*/  STL [R1+0x30], RZ ;  /* 0x000030ff01007387 */ /* 0x0005e20000100800 */
[----:B------:R-:W-:Y:S01]  /*b360*/  ULDC UR4, c[0x0][0xc3c] ;  /* 0x00030f0000047ab9 */ /* 0x000fe20000000800 */
[----:B------:R-:W-:Y:S01]  /*b370*/  IMAD.MOV.U32 R26, RZ, RZ, 0x1 ;  /* 0x00000001ff1a7424 */ /* 0x000fe200078e00ff */
[----:B0-----:R-:W-:Y:S01]  /*b380*/  ISETP.GE.AND P0, PT, R19, UR4, PT ;  /* 0x0000000413007c0c */ /* 0x001fe2000bf06270 */
[----:B------:R-:W-:-:S12]  /*b390*/  IMAD.MOV.U32 R23, RZ, RZ, RZ ;  /* 0x000000ffff177224 */ /* 0x000fd800078e00ff */
[----:B--2---:R-:W-:Y:S05]  /*b3a0*/  @P0 BRA `(.L_x_10133) ;  /* 0x0000005000700947 */ /* 0x004fea0003800000 */
[----:B------:R-:W0:Y:S01]  /*b3b0*/  S2R R6, SR_TID.X ;  /* 0x0000000000067919 */ /* 0x000e220000002100 */
[----:B------:R-:W2:Y:S01]  /*b3c0*/  S2UR UR5, SR_CgaCtaId ;  /* 0x00000000000579c3 */ /* 0x000ea20000008800 */
[----:B------:R-:W-:Y:S01]  /*b3d0*/  UMOV UR4, 0x400 ;  /* 0x0000040000047882 */ /* 0x000fe20000000000 */
[----:B------:R-:W-:Y:S01]  /*b3e0*/  BSSY B8, `(.L_x_10133) ;  /* 0x0000518000087945 */ /* 0x000fe20003800000 */
[----:B------:R3:W-:Y:S01]  /*b3f0*/  STL [R1+0x30], RZ ;  /* 0x000030ff01007387 */ /* 0x0007e20000100800 */
[----:B------:R-:W-:Y:S01]  /*b400*/  IMAD.MOV.U32 R26, RZ, RZ, 0x1 ;  /* 0x00000001ff1a7424 */ /* 0x000fe200078e00ff */
[----:B------:R-:W-:Y:S01]  /*b410*/  ULDC UR36, c[0x0][0xc] ;  /* 0x0000030000247ab9 */ /* 0x000fe20000000800 */
[----:B------:R-:W-:Y:S01]  /*b420*/  IMAD.MOV.U32 R23, RZ, RZ, RZ ;  /* 0x000000ffff177224 */ /* 0x000fe200078e00ff */
[----:B------:R-:W-:Y:S01]  /*b430*/  ULDC.64 UR38, c[0x0][0x198] ;  /* 0x0000660000267ab9 */ /* 0x000fe20000000a00 */
[----:B--2---:R-:W-:-:S06]  /*b440*/  ULEA UR4, UR5, UR4, 0x18 ;  /* 0x0000000405047291 */ /* 0x004fcc000f8ec03f */
[----:B------:R-:W-:Y:S01]  /*b450*/  IMAD.U32 R22, RZ, RZ, UR4 ;  /* 0x00000004ff167e24 */ /* 0x000fe2000f8e00ff */
[C---:B0-----:R-:W-:Y:S01]  /*b460*/  LOP3.LUT R5, R6.reuse, 0x7f, RZ, 0xc0, !PT ;  /* 0x0000007f06057812 */ /* 0x041fe200078ec0ff */
[----:B-1----:R-:W-:-:S04]  /*b470*/  IMAD.SHL.U32 R0, R6, 0x8, RZ ;  /* 0x0000000806007824 */ /* 0x002fc800078e00ff */
[----:B------:R-:W-:Y:S01]  /*b480*/  IMAD.SHL.U32 R4, R5, 0x8, RZ ;  /* 0x0000000805047824 */ /* 0x000fe200078e00ff */
[C---:B------:R-:W-:Y:S02]  /*b490*/  LOP3.LUT R3, R0.reuse, 0x20, RZ, 0xc0, !PT ;  /* 0x0000002000037812 */ /* 0x040fe400078ec0ff */
[----:B------:R-:W-:Y:S02]  /*b4a0*/  LOP3.LUT R2, R0, 0xd8, RZ, 0xc0, !PT ;  /* 0x000000d800027812 */ /* 0x000fe400078ec0ff */
[----:B------:R-:W-:Y:S02]  /*b4b0*/  LOP3.LUT R3, R3, 0x300, R4, 0xf8, !PT ;  /* 0x0000030003037812 */ /* 0x000fe400078ef804 */
[----:B------:R-:W-:Y:S02]  /*b4c0*/  LOP3.LUT R2, R2, 0x18, R6, 0x78, !PT ;  /* 0x0000001802027812 */ /* 0x000fe400078e7806 */
[----:B------:R-:W-:Y:S02]  /*b4d0*/  SHF.R.U32.HI R4, RZ, 0x2, R5 ;  /* 0x00000002ff047819 */ /* 0x000fe40000011605 */
[----:B------:R-:W-:Y:S01]  /*b4e0*/  LOP3.LUT R3, R3, R2, RZ, 0xfc, !PT ;  /* 0x0000000203037212 */ /* 0x000fe200078efcff */
[----:B------:R-:W-:Y:S01]  /*b4f0*/  IMAD.SHL.U32 R2, R6, 0x20, RZ ;  /* 0x0000002006027824 */ /* 0x000fe200078e00ff */
[----:B------:R-:W-:-:S03]  /*b500*/  LOP3.LUT R0, R0, 0x18, RZ, 0xc0, !PT ;  /* 0x0000001800007812 */ /* 0x000fc600078ec0ff */
[----:B------:R-:W-:Y:S01]  /*b510*/  IMAD R3, R3, 0x2, R22 ;  /* 0x0000000203037824 */ /* 0x000fe200078e0216 */
[----:B------:R-:W-:Y:S02]  /*b520*/  LOP3.LUT R4, R4, 0x60, R2, 0xf8, !PT ;  /* 0x0000006004047812 */ /* 0x000fe400078ef802 */
[C---:B------:R-:W-:Y:S02]  /*b530*/  LOP3.LUT R2, R0.reuse, 0x20, RZ, 0xfc, !PT ;  /* 0x0000002000027812 */ /* 0x040fe400078efcff */
[----:B------:R3:W-:Y:S01]  /*b540*/  STL [R1+0x4], R3 ;  /* 0x0000040301007387 */ /* 0x0007e20000100800 */
[----:B------:R-:W-:-:S07]  /*b550*/  LOP3.LUT R0, R0, 0x40, RZ, 0xfc, !PT ;  /* 0x0000004000007812 */ /* 0x000fce00078efcff */
.L_x_10237:
[----:B0--3--:R-:W0:Y:S02]  /*b560*/  LDC.64 R2, c[0x0][0xc88] ;  /* 0x00032200ff027b82 */ /* 0x009e240000000a00 */
[----:B0-----:R-:W-:-:S05]  /*b570*/  IMAD.WIDE R2, R19, 0x4, R2 ;  /* 0x0000000413027825 */ /* 0x001fca00078e0202 */
[----:B--2---:R-:W2:Y:S01]  /*b580*/  LDG.E R9, desc[UR56][R2.64] ;  /* 0x0000003802097981 */ /* 0x004ea2000c1e1900 */
[----:B------:R-:W-:Y:S05]  /*b590*/  YIELD ;  /* 0x0000000000007946 */ /* 0x000fea0003800000 */
[----:B------:R-:W-:Y:S01]  /*b5a0*/  ULDC.64 UR4, c[0x0][0xa28] ;  /* 0x00028a0000047ab9 */ /* 0x000fe20000000a00 */
[----:B-1----:R-:W-:Y:S01]  /*b5b0*/  IMAD.MOV.U32 R0, RZ, RZ, RZ ;  /* 0x000000ffff007224 */ /* 0x002fe200078e00ff */
        /* <DEDUP_REMOVED lines=14> */
[----:B------:R1:W5:Y:S01]  /*b6a0*/  @P0 LDG.E R0, desc[UR56][R2.64] ;  /* 0x0000003802000981 */ /* 0x000362000c1e1900 */
[----:B------:R-:W-:Y:S01]  /*b6b0*/  ISETP.NE.AND.EX P1, PT, RZ, UR5, PT, P1 ;  /* 0x00000005ff007c0c */ /* 0x000fe2000bf25310 */
[----:B------:R-:W-:Y:S01]  /*b6c0*/  IMAD.MOV.U32 R28, RZ, RZ, RZ ;  /* 0x000000ffff1c7224 */ /* 0x000fe200078e00ff */
[----:B------:R-:W-:Y:S01]  /*b6d0*/  ISETP.NE.U32.AND P2, PT, RZ, UR6, PT ;  /* 0x00000006ff007c0c */ /* 0x000fe2000bf45070 */
[----:B------:R-:W-:Y:S01]  /*b6e0*/  STL [R1], R8 ;  /* 0x0000000801007387 */ /* 0x000fe20000100800 */
[----:B------:R-:W-:Y:S02]  /*b6f0*/  ISETP.NE.U32.AND P0, PT, RZ, UR8, PT ;  /* 0x00000008ff007c0c */ /* 0x000fe4000bf05070 */
[----:B------:R-:W-:Y:S02]  /*b700*/  ISETP.NE.AND.EX P2, PT, RZ, UR7, PT, P2 ;  /* 0x00000007ff007c0c */ /* 0x000fe4000bf45320 */
        /* <DEDUP_REMOVED lines=22> */
[----:B----4-:R-:W-:Y:S05]  /*b870*/  @P2 BRA `(.L_x_10134) ;  /* 0x0000000000142947 */ /* 0x010fea0003800000 */
[----:B------:R-:W-:Y:S05]  /*b880*/  @!P1 BRA `(.L_x_10134) ;  /* 0x0000000000109947 */ /* 0x000fea0003800000 */
[----:B------:R-:W2:Y:S04]  /*b890*/  LDG.E R7, desc[UR56][R2.64] ;  /* 0x0000003802077981 */ /* 0x000ea8000c1e1900 */
[----:B------:R-:W2:Y:S02]  /*b8a0*/  LDG.E R2, desc[UR56][R2.64+0x4] ;  /* 0x0000043802027981 */ /* 0x000ea4000c1e1900 */
[----:B--2---:R-:W-:-:S05]  /*b8b0*/  IMAD.IADD R2, R2, 0x1, -R7 ;  /* 0x0000000102027824 */ /* 0x004fca00078e0a07 */
[----:B------:R1:W-:Y:S02]  /*b8c0*/  STL [R1+0x2c], R2 ;  /* 0x00002c0201007387 */ /* 0x0003e40000100800 */
.L_x_10134:
[----:B------:R-:W-:Y:S01]  /*b8d0*/  ULDC.64 UR4, c[0x0][0xa20] ;  /* 0x0002880000047ab9 */ /* 0x000fe20000000a00 */
[----:B-----5:R-:W-:Y:S01]  /*b8e0*/  IMAD.IADD R28, R28, 0x1, R0 ;  /* 0x000000011c1c7824 */ /* 0x020fe200078e0200 */
[----:B------:R-:W-:Y:S01]  /*b8f0*/  ISETP.NE.U32.AND P1, PT, RZ, UR4, PT ;  /* 0x00000004ff007c0c */ /* 0x000fe2000bf25070 */
[----:B------:R-:W-:-:S03]  /*b900*/  IMAD.MOV.U32 R25, RZ, RZ, R9 ;  /* 0x000000ffff197224 */ /* 0x000fc600078e0009 */
[----:B------:R-:W-:-:S13]  /*b910*/  ISETP.NE.AND.EX P1, PT, RZ, UR5, PT, P1 ;  /* 0x00000005ff007c0c */ /* 0x000fda000bf25310 */
[----:B------:R-:W-:Y:S05]  /*b920*/  @!P1 BRA `(.L_x_10135) ;  /* 0x0000000000109947 */ /* 0x000fea0003800000 */
[----:B-1----:R-:W-:-:S04]  /*b930*/  IADD3 R2, P0, R24, UR4, RZ ;  /* 0x0000000418027c10 */ /* 0x002fc8000ff1e0ff */
[----:B------:R-:W-:-:S05]  /*b940*/  IADD3.X R3, R8, UR5, RZ, P0, !PT ;  /* 0x0000000508037c10 */ /* 0x000fca00087fe4ff */
[----:B------:R1:W5:Y:S01]  /*b950*/  LDG.E R6, desc[UR56][R2.64] ;  /* 0x0000003802067981 */ /* 0x000362000c1e1900 */
[----:B------:R-:W-:Y:S05]  /*b960*/  BRA `(.L_x_10136) ;  /* 0x0000000000107947 */ /* 0x000fea0003800000 */
.L_x_10135:
[----:B------:R-:W-:Y:S05]  /*b970*/  @!P0 BRA `(.L_x_10136) ;  /* 0x00000000000c8947 */ /* 0x000fea0003800000 */
[----:B------:R-:W2:Y:S04]  /*b980*/  LDG.E R6, desc[UR56][R4.64] ;  /* 0x0000003804067981 */ /* 0x000ea8000c1e1900 */
[----:B------:R-:W2:Y:S02]  /*b990*/  LDG.E R4, desc[UR56][R4.64+0x4] ;  /* 0x0000043804047981 */ /* 0x000ea4000c1e1900 */
[----:B--2---:R-:W-:-:S07]  /*b9a0*/  IMAD.IADD R6, R4, 0x1, -R6 ;  /* 0x0000000104067824 */ /* 0x004fce00078e0a06 */
.L_x_10136:
[----:B-1---5:R-:W-:Y:S01]  /*b9b0*/  IMAD.IADD R2, R6, 0x1, -R0 ;  /* 0x0000000106027824 */ /* 0x022fe200078e0a00 */
[----:B------:R-:W-:Y:S03]  /*b9c0*/  BSSY B7, `(.L_x_10137) ;  /* 0x000041b000077945 */ /* 0x000fe60003800000 */
[C---:B------:R-:W-:Y:S01]  /*b9d0*/  VIADD R0, R2.reuse, 0x8f ;  /* 0x0000008f02007836 */ /* 0x040fe20000000000 */
[----:B------:R1:W-:Y:S01]  /*b9e0*/  STL [R1+0x28], R2 ;  /* 0x0000280201007387 */ /* 0x0003e20000100800 */
[----:B------:R-:W-:Y:S02]  /*b9f0*/  ISETP.GT.AND P0, PT, R2, RZ, PT ;  /* 0x000000ff0200720c */ /* 0x000fe40003f04270 */
[----:B------:R-:W-:-:S05]  /*ba00*/  IMAD.HI R0, R0, 0x38e38e39, RZ ;  /* 0x38e38e3900007827 */ /* 0x000fca00078e02ff */
[----:B-1----:R-:W-:-:S04]  /*ba10*/  SHF.R.U32.HI R2, RZ, 0x1f, R0 ;  /* 0x0000001fff027819 */ /* 0x002fc80000011600 */
[----:B------:R-:W-:-:S05]  /*ba20*/  LEA.HI.SX32 R0, R0, R2, 0x1b ;  /* 0x0000000200007211 */ /* 0x000fca00078fdaff */
[----:B------:R1:W-:Y:S01]  /*ba30*/  STL [R1+0x10], R0 ;  /* 0x0000100001007387 */ /* 0x0003e20000100800 */
[----:B------:R-:W-:Y:S05]  /*ba40*/  @P0 BRA `(.L_x_10138) ;  /* 0x0000000000440947 */ /* 0x000fea0003800000 */
[----:B------:R-:W2:Y:S02]  /*ba50*/  S2R R3, SR_TID.X ;  /* 0x0000000000037919 */ /* 0x000ea40000002100 */
[----:B--2---:R-:W-:-:S04]  /*ba60*/  LOP3.LUT R3, R3, 0x7f, RZ, 0xc0, !PT ;  /* 0x0000007f03037812 */ /* 0x004fc800078ec0ff */
[----:B------:R-:W-:-:S13]  /*ba70*/  ISETP.NE.AND P0, PT, R3, RZ, PT ;  /* 0x000000ff0300720c */ /* 0x000fda0003f05270 */
[----:B------:R-:W-:Y:S05]  /*ba80*/  @P0 BRA `(.L_x_10139) ;  /* 0x0000004000380947 */ /* 0x000fea0003800000 */
[----:B------:R-:W2:Y:S01]  /*ba90*/  S2R R5, SR_LANEID ;  /* 0x0000000000057919 */ /* 0x000ea20000000000 */
[----:B------:R-:W-:Y:S01]  /*baa0*/  VOTEU.ANY UR4, UPT, PT ;  /* 0x0000000000047886 */ /* 0x000fe200038e0100 */
[----:B------:R-:W3:Y:S01]  /*bab0*/  LDC.64 R2, c[0x0][0xc60] ;  /* 0x00031800ff027b82 */ /* 0x000ee20000000a00 */
[----:B-1----:R-:W2:Y:S02]  /*bac0*/  FLO.U32 R0, UR4 ;  /* 0x0000000400007d00 */ /* 0x002ea400080e0000 */
[----:B--2---:R-:W-:-:S06]  /*bad0*/  ISETP.EQ.U32.AND P0, PT, R0, R5, PT ;  /* 0x000000050000720c */ /* 0x004fcc0003f02070 */
[----:B------:R-:W3:Y:S07]  /*bae0*/  POPC R5, UR4 ;  /* 0x0000000400057d09 */ /* 0x000eee0008000000 */
[----:B---3--:R-:W2:Y:S01]  /*baf0*/  @P0 ATOMG.E.ADD.STRONG.GPU PT, R3, desc[UR56][R2.64], R5 ;  /* 0x00000005020309a8 */ /* 0x008ea200081ee1f8 */
[----:B------:R-:W1:Y:S02]  /*bb00*/  S2R R4, SR_LTMASK ;  /* 0x0000000000047919 */ /* 0x000e640000003900 */
[----:B-1----:R-:W-:-:S04]  /*bb10*/  LOP3.LUT R4, R4, UR4, RZ, 0xc0, !PT ;  /* 0x0000000404047c12 */ /* 0x002fc8000f8ec0ff */
[----:B------:R-:W1:Y:S01]  /*bb20*/  POPC R7, R4 ;  /* 0x0000000400077309 */ /* 0x000e620000000000 */
[----:B--2---:R-:W1:Y:S02]  /*bb30*/  SHFL.IDX PT, R0, R3, R0, 0x1f ;  /* 0x00001f0003007589 */ /* 0x004e6400000e0000 */
[----:B-1----:R-:W-:Y:S01]  /*bb40*/  IADD3 R16, R0, UR36, R7 ;  /* 0x0000002400107c10 */ /* 0x002fe2000fffe007 */
[----:B------:R-:W-:Y:S06]  /*bb50*/  BRA `(.L_x_10139) ;  /* 0x0000004000047947 */ /* 0x000fec0003800000 */
.L_x_10138:
[----:B-1----:R-:W-:Y:S01]  /*bb60*/  VIADD R0, R22, 0x16a00 ;  /* 0x00016a0016007836 */ /* 0x002fe20000000000 */
        /* <DEDUP_REMOVED lines=12> */
[----:B0-----:R-:W-:Y:S02]  /*bc30*/  IMAD.U32 R10, RZ, RZ, UR4 ;  /* 0x00000004ff0a7e24 */ /* 0x001fe4000f8e00ff */
[----:B------:R-:W-:Y:S02]  /*bc40*/  IMAD.U32 R11, RZ, RZ, UR5 ;  /* 0x00000005ff0b7e24 */ /* 0x000fe4000f8e00ff */
[----:B------:R-:W-:Y:S02]  /*bc50*/  IMAD.MOV.U32 R8, RZ, RZ, 0x70 ;  /* 0x00000070ff087424 */ /* 0x000fe400078e00ff */
[----:B------:R-:W-:Y:S02]  /*bc60*/  IMAD.MOV.U32 R12, RZ, RZ, 0x1 ;  /* 0x00000001ff0c7424 */ /* 0x000fe400078e00ff */
[----:B------:R-:W-:-:S07]  /*bc70*/  IMAD.MOV.U32 R13, RZ, RZ, RZ ;  /* 0x000000ffff0d7224 */ /* 0x000fce00078e00ff */
[----:B------:R-:W-:-:S07]  /*bc80*/  LEPC R20, `(.L_x_10141) ;  /* 0x000000001014794e */ /* 0x000fce0000000000 */
[----:B-1----:R-:W-:Y:S05]  /*bc90*/  CALL.ABS.NOINC R2 ;  /* 0x0000000002007343 */ /* 0x002fea0003c00000 */
.L_x_10141:
[----:B------:R-:W-:Y:S05]  /*bca0*/  BSYNC B6 ;  /* 0x0000000000067941 */ /* 0x000fea0003800000 */
.L_x_10140:
        /* <DEDUP_REMOVED lines=13> */
[----:B0-----:R-:W-:Y:S02]  /*bd80*/  IMAD.U32 R10, RZ, RZ, UR4 ;  /* 0x00000004ff0a7e24 */ /* 0x001fe4000f8e00ff */
[----:B------:R-:W-:Y:S02]  /*bd90*/  IMAD.U32 R11, RZ, RZ, UR5 ;  /* 0x00000005ff0b7e24 */ /* 0x000fe4000f8e00ff */
[----:B------:R-:W-:Y:S02]  /*bda0*/  IMAD.MOV.U32 R8, RZ, RZ, 0x70 ;  /* 0x00000070ff087424 */ /* 0x000fe400078e00ff */
[----:B------:R-:W-:Y:S02]  /*bdb0*/  IMAD.MOV.U32 R12, RZ, RZ, 0x1 ;  /* 0x00000001ff0c7424 */ /* 0x000fe400078e00ff */
[----:B-1----:R-:W-:-:S07]  /*bdc0*/  IMAD.MOV.U32 R13, RZ, RZ, RZ ;  /* 0x000000ffff0d7224 */ /* 0x002fce00078e00ff */
[----:B------:R-:W-:-:S07]  /*bdd0*/  LEPC R20, `(.L_x_10144) ;  /* 0x000000001014794e */ /* 0x000fce0000000000 */
[----:B--2---:R-:W-:Y:S05]  /*bde0*/  CALL.ABS.NOINC R2 ;  /* 0x0000000002007343 */ /* 0x004fea0003c00000 */
.L_x_10144:
        /* <DEDUP_REMOVED lines=16> */
.L_x_10143:
[----:B------:R-:W-:Y:S05]  /*bef0*/  BSYNC B6 ;  /* 0x0000000000067941 */ /* 0x000fea0003800000 */
.L_x_10142:
[----:B------:R-:W2:Y:S01]  /*bf00*/  LDL.LU R21, [R1] ;  /* 0x0000000001157983 */ /* 0x000ea20000300800 */
[----:B------:R-:W-:Y:S02]  /*bf10*/  ULDC.64 UR4, c[0x0][0x9f8] ;  /* 0x00027e0000047ab9 */ /* 0x000fe40000000a00 */
[----:B------:R-:W-:Y:S01]  /*bf20*/  ISETP.NE.U32.AND P0, PT, RZ, UR4, PT ;  /* 0x00000004ff007c0c */ /* 0x000fe2000bf05070 */
[----:B------:R-:W3:Y:S03]  /*bf30*/  LDL R20, [R1+0x10] ;  /* 0x0000100001147983 */ /* 0x000ee60000100800 */
[----:B------:R-:W-:-:S13]  /*bf40*/  ISETP.NE.AND.EX P0, PT, RZ, UR5, PT, P0 ;  /* 0x00000005ff007c0c */ /* 0x000fda000bf05300 */
[----:B------:R-:W-:-:S04]  /*bf50*/  @P0 IADD3 R2, P1, R24, UR4, RZ ;  /* 0x0000000418020c10 */ /* 0x000fc8000ff3e0ff */
[----:B--2---:R-:W-:Y:S01]  /*bf60*/  @P0 IADD3.X R3, R21, UR5, RZ, P1, !PT ;  /* 0x0000000515030c10 */ /* 0x004fe20008ffe4ff */
[----:B------:R-:W-:-:S04]  /*bf70*/  ULDC.64 UR4, c[0x0][0xa08] ;  /* 0x0002820000047ab9 */ /* 0x000fc80000000a00 */
[----:B------:R1:W2:Y:S01]  /*bf80*/  @P0 LDG.E R25, desc[UR56][R2.64] ;  /* 0x0000003802190981 */ /* 0x0002a2000c1e1900 */
[----:B---3--:R-:W-:-:S05]  /*bf90*/  VIADD R8, R20, 0xffffffff ;  /* 0xffffffff14087836 */ /* 0x008fca0000000000 */
[----:B------:R3:W-:Y:S01]  /*bfa0*/  STL [R1+0xc], R8 ;  /* 0x00000c0801007387 */ /* 0x0007e20000100800 */
[----:B-1----:R-:W1:Y:S02]  /*bfb0*/  LDC.64 R2, c[0x0][0x418] ;  /* 0x00010600ff027b82 */ /* 0x002e640000000a00 */
[----:B-1----:R-:W-:Y:S01]  /*bfc0*/  LOP3.LUT P0, RZ, R2, UR4, RZ, 0xfc, !PT ;  /* 0x0000000402ff7c12 */ /* 0x002fe2000f80fcff */
[----:B------:R-:W-:-:S03]  /*bfd0*/  UMOV UR4, 0xffffffff ;  /* 0xffffffff00047882 */ /* 0x000fc60000000000 */
[----:B------:R-:W-:Y:S02]  /*bfe0*/  LOP3.LUT P0, RZ, R3, UR5, RZ, 0xfc, P0 ;  /* 0x0000000503ff7c12 */ /* 0x000fe4000800fcff */
[----:B--2---:R-:W-:Y:S02]  /*bff0*/  SHF.R.S32.HI R7, RZ, 0x1f, R25 ;  /* 0x0000001fff077819 */ /* 0x004fe40000011419 */
[----:B------:R-:W-:-:S03]  /*c000*/  SEL R24, R25, RZ, !P0 ;  /* 0x000000ff19187207 */ /* 0x000fc60004000000 */
[----:B------:R3:W-:Y:S01]  /*c010*/  STL [R1], R7 ;  /* 0x0000000701007387 */ /* 0x0007e20000100800 */
[----:B------:R-:W-:Y:S05]  /*c020*/  BRA.DIV UR4, `(.L_x_10145) ;  /* 0x0000004a04ac7947 */ /* 0x000fea000b800000 */
[----:B------:R-:W1:Y:S02]  /*c030*/  S2R R0, SR_TID.X ;  /* 0x0000000000007919 */ /* 0x000e640000002100 */
[----:B-1----:R-:W-:-:S04]  /*c040*/  SHF.R.U32.HI R0, RZ, 0x5, R0 ;  /* 0x00000005ff007819 */ /* 0x002fc80000011600 */
[----:B------:R-:W-:-:S05]  /*c050*/  LOP3.LUT R0, R0, 0x3, RZ, 0xc0, !PT ;  /* 0x0000000300007812 */ /* 0x000fca00078ec0ff */
[----:B------:R1:W2:Y:S02]  /*c060*/  SHFL.IDX PT, R14, R0, RZ, 0x1f ;  /* 0x00001fff000e7589 */ /* 0x0002a400000e0000 */
.L_x_10253:
        /* <DEDUP_REMOVED lines=8> */
.L_x_10256:
[----:B------:R-:W-:Y:S05]  /*c0f0*/  @!P6 BRA `(.L_x_10146) ;  /* 0x00000004000ce947 */ /* 0x000fea0003800000 */
[----:B------:R-:W-:Y:S01]  /*c100*/  ISETP.NE.U32.AND P0, PT, R2, RZ, PT ;  /* 0x000000ff0200720c */ /* 0x000fe20003f05070 */
[----:B------:R-:W-:-:S03]  /*c110*/  IMAD.MOV.U32 R27, RZ, RZ, R8 ;  /* 0x000000ffff1b7224 */ /* 0x000fc600078e0008 */
[----:B------:R-:W-:-:S13]  /*c120*/  ISETP.NE.AND.EX P0, PT, R3, RZ, PT, P0 ;  /* 0x000000ff0300720c */ /* 0x000fda0003f05300 */
[----:B------:R-:W-:Y:S05]  /*c130*/  @!P0 BRA `(.L_x_10148) ;  /* 0x0000000000448947 */ /* 0x000fea0003800000 */
[----:B------:R-:W2:Y:S01]  /*c140*/  LDC R6, c[0x0][0x43c] ;  /* 0x00010f00ff067b82 */ /* 0x000ea20000000800 */
[----:B------:R-:W-:Y:S01]  /*c150*/  ULDC.64 UR4, c[0x0][0x428] ;  /* 0x00010a0000047ab9 */ /* 0x000fe20000000a00 */
[----:B--2---:R-:W-:-:S13]  /*c160*/  ISETP.NE.AND P0, PT, R6, 0x1, PT ;  /* 0x000000010600780c */ /* 0x004fda0003f05270 */
[----:B------:R-:W1:Y:S02]  /*c170*/  @P0 LDC.64 R4, c[0x0][0x440] ;  /* 0x00011000ff040b82 */ /* 0x000e640000000a00 */
[----:B-1----:R-:W-:-:S04]  /*c180*/  @P0 IMAD.HI.U32 R0, R8, R4, RZ ;  /* 0x0000000408000227 */ /* 0x002fc800078e00ff */
        /* <DEDUP_REMOVED lines=12> */
.L_x_10148:
[----:B-1----:R-:W-:Y:S01]  /*c250*/  IMAD R0, R23, 0x8, R22 ;  /* 0x0000000817007824 */ /* 0x002fe200078e0216 */
[----:B--2---:R-:W-:-:S04]  /*c260*/  SHF.L.U32 R2, R26, 0x1f, RZ ;  /* 0x0000001f1a027819 */ /* 0x004fc800000006ff */
[----:B------:R-:W1:Y:S02]  /*c270*/  SYNCS.PHASECHK.TRANS64.TRYWAIT P0, [R0+URZ+0x31c40], R2 ;  /* 0x031c4002000075a7 */ /* 0x000e64000800017f */
[----:B-1----:R-:W-:Y:S05]  /*c280*/  @!P0 BRA `(.L_x_10149) ;  /* 0x0000004800688947 */ /* 0x002fea0003800000 */
.L_x_10257:
        /* <DEDUP_REMOVED lines=9> */
[----:B----4-:R-:W-:Y:S05]  /*c320*/  @!P0 BRA `(.L_x_10150) ;  /* 0x0000000000048947 */ /* 0x010fea0003800000 */
[----:B------:R-:W-:Y:S01]  /*c330*/  BPT.TRAP 0x1 ;  /* 0x000000040000795c */ /* 0x000fe20000300000 */
.L_x_10150:
[----:B------:R-:W-:Y:S01]  /*c340*/  R2UR UR9, R0 ;  /* 0x00000000000972ca */ /* 0x000fe200000e0000 */
[----:B-1----:R-:W-:Y:S01]  /*c350*/  IMAD R0, R23, 0x6c00, R22 ;  /* 0x00006c0017007824 */ /* 0x002fe200078e0216 */
[----:B------:R-:W-:Y:S01]  /*c360*/  R2UR UR11, R27 ;  /* 0x000000001b0b72ca */ /* 0x000fe200000e0000 */
[----:B------:R-:W-:Y:S01]  /*c370*/  UIADD3 UR4, UP0, UR38, 0x370, URZ ;  /* 0x0000037026047890 */ /* 0x000fe2000ff1e03f */
[----:B------:R-:W-:Y:S01]  /*c380*/  R2UR UR5, R28 ;  /* 0x000000001c0572ca */ /* 0x000fe200000e0000 */
[----:B------:R-:W-:Y:S01]  /*c390*/  UMOV UR10, URZ ;  /* 0x0000003f000a7c82 */ /* 0x000fe20008000000 */
[----:B------:R-:W-:Y:S01]  /*c3a0*/  R2UR UR8, R0 ;  /* 0x00000000000872ca */ /* 0x000fe200000e0000 */
[----:B------:R-:W-:Y:S01]  /*c3b0*/  UMOV UR6, 0x0 ;  /* 0x0000000000067882 */ /* 0x000fe20000000000 */
[----:B------:R-:W-:Y:S01]  /*c3c0*/  R2UR UR12, R18 ;  /* 0x00000000120c72ca */ /* 0x000fe200000e0000 */
[----:B------:R-:W-:Y:S01]  /*c3d0*/  UMOV UR7, 0x14f00000 ;  /* 0x14f0000000077882 */ /* 0x000fe20000000000 */
[----:B-----5:R-:W-:Y:S01]  /*c3e0*/  R2UR UR13, R24 ;  /* 0x00000000180d72ca */ /* 0x020fe200000e0000 */
[----:B------:R-:W-:Y:S01]  /*c3f0*/  UMOV UR16, 0x20 ;  /* 0x0000002000107882 */ /* 0x000fe20000000000 */
[----:B------:R-:W-:Y:S01]  /*c400*/  PLOP3.LUT P0, PT, PT, PT, PT, 0x80, 0x0 ;  /* 0x000000000000781c */ /* 0x000fe20003f0f070 */
[----:B------:R-:W-:Y:S01]  /*c410*/  UIADD3 UR9, UR9, 0x31c30, URZ ;  /* 0x00031c3009097890 */ /* 0x000fe2000fffe03f */
[----:B------:R-:W-:-:S03]  /*c420*/  LOP3.LUT R29, R29, 0xfffffffe, RZ, 0xc0, !PT ;  /* 0xfffffffe1d1d7812 */ /* 0x000fc600078ec0ff */
[----:B------:R-:W-:Y:S02]  /*c430*/  UIMAD UR11, UR11, 0x90, UR5 ;  /* 0x000000900b0b78a4 */ /* 0x000fe4000f8e0205 */
[----:B------:R-:W-:Y:S02]  /*c440*/  UIADD3 UR14, UR8, 0x16a00, URZ ;  /* 0x00016a00080e7890 */ /* 0x000fe4000fffe03f */
[----:B------:R-:W-:Y:S02]  /*c450*/  UIADD3.X UR5, URZ, UR39, URZ, UP0, !UPT ;  /* 0x000000273f057290 */ /* 0x000fe400087fe43f */
[----:B------:R-:W-:Y:S02]  /*c460*/  UIADD3 UR15, UR8, 0x18e00, URZ ;  /* 0x00018e00080f7890 */ /* 0x000fe4000fffe03f */
[----:B------:R-:W-:Y:S01]  /*c470*/  UIADD3 UR17, UR8, 0x1b200, URZ ;  /* 0x0001b20008117890 */ /* 0x000fe2000fffe03f */
[----:B------:R-:W-:Y:S02]  /*c480*/  @P0 LOP3.LUT R29, R29, 0x1, RZ, 0xfc, !PT ;  /* 0x000000011d1d0812 */ /* 0x000fe400078efcff */
[----:B------:R-:W-:Y:S01]  /*c490*/  UMOV UR8, UR14 ;  /* 0x0000000e00087c82 */ /* 0x000fe20008000000 */
[----:B------:R-:W-:Y:S01]  /*c4a0*/  UMOV UR14, 0x40 ;  /* 0x00000040000e7882 */ /* 0x000fe20000000000 */
[----:B------:R1:W-:Y:S02]  /*c4b0*/  UTMALDG.4D [UR8], [UR4], desc[UR6] ;  /* 0x00000608040075b4 */ /* 0x0003e40008019000 */
[----:B-1----:R-:W-:Y:S01]  /*c4c0*/  UMOV UR8, UR15 ;  /* 0x0000000f00087c82 */ /* 0x002fe20008000000 */
[----:B------:R-:W-:-:S02]  /*c4d0*/  UMOV UR10, UR16 ;  /* 0x00000010000a7c82 */ /* 0x000fc40008000000 */
[----:B------:R1:W-:Y:S02]  /*c4e0*/  UTMALDG.4D [UR8], [UR4], desc[UR6] ;  /* 0x00000608040075b4 */ /* 0x0003e40008019000 */
[----:B-1----:R-:W-:Y:S01]  /*c4f0*/  UMOV UR8, UR17 ;  /* 0x0000001100087c82 */ /* 0x002fe20008000000 */
[----:B------:R-:W-:Y:S02]  /*c500*/  UMOV UR10, UR14 ;  /* 0x0000000e000a7c82 */ /* 0x000fe40008000000 */
[----:B------:R2:W-:Y:S02]  /*c510*/  UTMALDG.4D [UR8], [UR4], desc[UR6] ;  /* 0x00000608040075b4 */ /* 0x0005e40008019000 */
[----:B--2---:R-:W-:Y:S01]  /*c520*/  NOP ;  /* 0x0000000000007918 */ /* 0x004fe20000000000 */
.L_x_10146:
[----:B------:R-:W2:Y:S04]  /*c530*/  LDL.LU R4, [R1+0x14] ;  /* 0x0000140001047983 */ /* 0x000ea80000300800 */
[----:B------:R-:W4:Y:S04]  /*c540*/  LDL.LU R6, [R1+0x8] ;  /* 0x0000080001067983 */ /* 0x000f280000300800 */
[----:B------:R-:W5:Y:S01]  /*c550*/  LDL.LU R3, [R1+0x18] ;  /* 0x0000180001037983 */ /* 0x000f620000300800 */
[----:B------:R-:W-:Y:S05]  /*c560*/  WARPSYNC.ALL ;  /* 0x0000000000007948 */ /* 0x000fea0003800000 */
[----:B------:R-:W-:Y:S01]  /*c570*/  ULDC.64 UR6, c[0x0][0xa00] ;  /* 0x0002800000067ab9 */ /* 0x000fe20000000a00 */
[----:B------:R-:W-:Y:S01]  /*c580*/  ULDC.64 UR4, c[0x0][0x298] ;  /* 0x0000a60000047ab9 */ /* 0x000fe20000000a00 */
[----:B------:R-:W-:Y:S01]  /*c590*/  BAR.SYNC.DEFER_BLOCKING 0x8, 0x200 ;  /* 0x0208000000007b1d */ /* 0x000fe20000010000 */
[----:B------:R-:W-:Y:S01]  /*c5a0*/  ISETP.NE.U32.AND P0, PT, RZ, UR6, PT ;  /* 0x00000006ff007c0c */ /* 0x000fe2000bf05070 */
[----:B-1----:R-:W-:-:S03]  /*c5b0*/  VIADD R0, R22, 0xda00 ;  /* 0x0000da0016007836 */ /* 0x002fc60000000000 */
[----:B------:R-:W-:Y:S01]  /*c5c0*/  ISETP.NE.AND.EX P0, PT, RZ, UR7, PT, P0 ;  /* 0x00000007ff007c0c */ /* 0x000fe2000bf05300 */
[----:B------:R-:W-:Y:S01]  /*c5d0*/  BSSY B6, `(.L_x_10151) ;  /* 0x0000020000067945 */ /* 0x000fe20003800000 */
[----:B------:R-:W-:Y:S02]  /*c5e0*/  LOP3.LUT P1, RZ, R0, 0x1bf, RZ, 0xc0, !PT ;  /* 0x000001bf00ff7812 */ /* 0x000fe4000782c0ff */
[----:B--2---:R-:W-:-:S05]  /*c5f0*/  SHF.R.S32.HI R2, RZ, 0x1f, R4 ;  /* 0x0000001fff027819 */ /* 0x004fca0000011404 */
[----:B------:R-:W-:Y:S01]  /*c600*/  IMAD R2, R2, UR4, RZ ;  /* 0x0000000402027c24 */ /* 0x000fe2000f8e02ff */
[----:B-----5:R-:W-:-:S03]  /*c610*/  SEL R3, R3, RZ, !P0 ;  /* 0x000000ff03037207 */ /* 0x020fc60004000000 */
[----:B------:R-:W-:Y:S01]  /*c620*/  IMAD R0, R4, UR5, R2 ;  /* 0x0000000504007c24 */ /* 0x000fe2000f8e0202 */
[----:B----4-:R-:W-:Y:S01]  /*c630*/  SEL R2, R6, RZ, !P0 ;  /* 0x000000ff06027207 */ /* 0x010fe20004000000 */
[----:B------:R-:W-:-:S05]  /*c640*/  IMAD.WIDE.U32 R4, R4, UR4, RZ ;  /* 0x0000000404047c25 */ /* 0x000fca000f8e00ff */
[----:B------:R-:W-:Y:S04]  /*c650*/  STL.64 [R1+0x20], R4 ;  /* 0x0000200401007387 */ /* 0x000fe80000100a00 */
        /* <DEDUP_REMOVED lines=15> */
[----:B---3--:R-:W-:-:S02]  /*c750*/  IMAD.U32 R7, RZ, RZ, UR9 ;  /* 0x00000009ff077e24 */ /* 0x008fc4000f8e00ff */
[----:B0-----:R-:W-:Y:S02]  /*c760*/  IMAD.U32 R10, RZ, RZ, UR4 ;  /* 0x00000004ff0a7e24 */ /* 0x001fe4000f8e00ff */
[----:B------:R-:W-:Y:S02]  /*c770*/  IMAD.U32 R11, RZ, RZ, UR5 ;  /* 0x00000005ff0b7e24 */ /* 0x000fe4000f8e00ff */
[----:B------:R-:W-:Y:S02]  /*c780*/  IMAD.MOV.U32 R8, RZ, RZ, 0x70 ;  /* 0x00000070ff087424 */ /* 0x000fe400078e00ff */
[----:B------:R-:W-:Y:S02]  /*c790*/  IMAD.MOV.U32 R12, RZ, RZ, 0x1 ;  /* 0x00000001ff0c7424 */ /* 0x000fe400078e00ff */
[----:B------:R-:W-:-:S07]  /*c7a0*/  IMAD.MOV.U32 R13, RZ, RZ, RZ ;  /* 0x000000ffff0d7224 */ /* 0x000fce00078e00ff */
[----:B------:R-:W-:-:S07]  /*c7b0*/  LEPC R20, `(.L_x_10152) ;  /* 0x000000001014794e */ /* 0x000fce0000000000 */
[----:B-1----:R-:W-:Y:S05]  /*c7c0*/  CALL.ABS.NOINC R2 ;  /* 0x0000000002007343 */ /* 0x002fea0003c00000 */
.L_x_10152:
[----:B------:R-:W-:Y:S05]  /*c7d0*/  BSYNC B6 ;  /* 0x0000000000067941 */ /* 0x000fea0003800000 */
.L_x_10151:
[----:B--2---:R-:W2:Y:S01]  /*c7e0*/  LDL.LU R0, [R1+0x14] ;  /* 0x0000140001007983 */ /* 0x004ea20000300800 */
[----:B------:R-:W1:Y:S01]  /*c7f0*/  LDC R9, c[0x0][0x448] ;  /* 0x00011200ff097b82 */ /* 0x000e620000000800 */
[----:B------:R-:W-:Y:S01]  /*c800*/  ULDC.64 UR4, c[0x0][0x2d8] ;  /* 0x0000b60000047ab9 */ /* 0x000fe20000000a00 */
[----:B------:R-:W-:Y:S01]  /*c810*/  ULDC.64 UR6, c[0x0][0x2c8] ;  /* 0x0000b20000067ab9 */ /* 0x000fe20000000a00 */
[----:B------:R-:W2:Y:S01]  /*c820*/  LDL.LU.64 R2, [R1+0x20] ;  /* 0x0000200001027983 */ /* 0x000ea20000300a00 */
[----:B------:R-:W-:-:S03]  /*c830*/  ULDC.64 UR8, c[0x0][0x280] ;  /* 0x0000a00000087ab9 */ /* 0x000fc60000000a00 */
[----:B------:R-:W4:Y:S04]  /*c840*/  LDL.LU R20, [R1+0x18] ;  /* 0x0000180001147983 */ /* 0x000f280000300800 */
[----:B------:R-:W4:Y:S04]  /*c850*/  LDL.LU R21, [R1+0x34] ;  /* 0x0000340001157983 */ /* 0x000f280000300800 */
[----:B------:R-:W4:Y:S01]  /*c860*/  LDL.LU R4, [R1+0x8] ;  /* 0x0000080001047983 */ /* 0x000f220000300800 */
[----:B0-----:R-:W0:Y:S01]  /*c870*/  S2R R10, SR_TID.X ;  /* 0x00000000000a7919 */ /* 0x001e220000002100 */
[----:B------:R-:W0:Y:S01]  /*c880*/  S2R R11, SR_TID.X ;  /* 0x00000000000b7919 */ /* 0x000e220000002100 */
[----:B-1----:R-:W-:-:S13]  /*c890*/  ISETP.NE.AND P0, PT, R9, 0x1, PT ;  /* 0x000000010900780c */ /* 0x002fda0003f05270 */
[----:B------:R-:W1:Y:S08]  /*c8a0*/  @P0 LDC R5, c[0x0][0x450] ;  /* 0x00011400ff050b82 */ /* 0x000e700000000800 */
[----:B---3--:R-:W3:Y:S01]  /*c8b0*/  @P0 LDC R8, c[0x0][0x44c] ;  /* 0x00011300ff080b82 */ /* 0x008ee20000000800 */
[----:B--2---:R-:W-:Y:S02]  /*c8c0*/  IMAD.MOV.U32 R3, RZ, RZ, R0 ;  /* 0x000000ffff037224 */ /* 0x004fe400078e0000 */
[----:B----4-:R-:W-:-:S02]  /*c8d0*/  IMAD R0, R20, UR4, RZ ;  /* 0x0000000414007c24 */ /* 0x010fc4000f8e02ff */
[C---:B------:R-:W-:Y:S01]  /*c8e0*/  IMAD.WIDE.U32 R2, R18.reuse, UR4, R2 ;  /* 0x0000000412027c25 */ /* 0x040fe2000f8e0002 */
[----:B------:R-:W2:Y:S03]  /*c8f0*/  S2R R20, SR_TID.X ;  /* 0x0000000000147919 */ /* 0x000ea60000002100 */
[----:B------:R-:W-:Y:S01]  /*c900*/  IMAD R0, R18, UR5, R0 ;  /* 0x0000000512007c24 */ /* 0x000fe2000f8e0200 */
[----:B------:R-:W-:-:S03]  /*c910*/  ULDC.64 UR4, c[0x0][0x2e0] ;  /* 0x0000b80000047ab9 */ /* 0x000fc60000000a00 */
[----:B------:R-:W-:Y:S02]  /*c920*/  IMAD.IADD R3, R3, 0x1, R0 ;  /* 0x0000000103037824 */ /* 0x000fe400078e0200 */
[----:B------:R-:W-:Y:S02]  /*c930*/  IMAD R0, R21, UR4, RZ ;  /* 0x0000000415007c24 */ /* 0x000fe4000f8e02ff */
[----:B------:R-:W4:Y:S01]  /*c940*/  S2R R21, SR_TID.X ;  /* 0x0000000000157919 */ /* 0x000f220000002100 */
[----:B------:R-:W-:-:S04]  /*c950*/  IMAD.WIDE.U32 R2, R4, UR4, R2 ;  /* 0x0000000404027c25 */ /* 0x000fc8000f8e0002 */
[----:B------:R-:W-:Y:S01]  /*c960*/  IMAD R0, R4, UR5, R0 ;  /* 0x0000000504007c24 */ /* 0x000fe2000f8e0200 */
[----:B------:R-:W-:Y:S01]  /*c970*/  ULDC.64 UR4, c[0x0][0x2d0] ;  /* 0x0000b40000047ab9 */ /* 0x000fe20000000a00 */
[----:B------:R-:W1:Y:S02]  /*c980*/  @P0 LDC R4, c[0x0][0x44c] ;  /* 0x00011300ff040b82 */ /* 0x000e640000000800 */
[----:B------:R-:W-:Y:S01]  /*c990*/  IMAD.IADD R3, R3, 0x1, R0 ;  /* 0x0000000103037824 */ /* 0x000fe200078e0200 */
[----:B--2---:R-:W-:-:S04]  /*c9a0*/  LOP3.LUT R20, R20, 0x7f, RZ, 0xc0, !PT ;  /* 0x0000007f14147812 */ /* 0x004fc800078ec0ff */
[----:B------:R-:W-:Y:S01]  /*c9b0*/  SHF.R.U32.HI R20, RZ, 0x2, R20 ;  /* 0x00000002ff147819 */ /* 0x000fe20000011614 */
[----:B----4-:R-:W-:Y:S02]  /*c9c0*/  IMAD.SHL.U32 R6, R21, 0x20, RZ ;  /* 0x0000002015067824 */ /* 0x010fe400078e00ff */
[----:B0-----:R-:W-:-:S03]  /*c9d0*/  IMAD.SHL.U32 R21, R10, 0x8, RZ ;  /* 0x000000080a157824 */ /* 0x001fc600078e00ff */
[----:B------:R-:W-:Y:S01]  /*c9e0*/  LOP3.LUT R6, R20, 0x60, R6, 0xf8, !PT ;  /* 0x0000006014067812 */ /* 0x000fe200078ef806 */
[----:B------:R-:W-:Y:S01]  /*c9f0*/  IMAD.SHL.U32 R20, R11, 0x8, RZ ;  /* 0x000000080b147824 */ /* 0x000fe200078e00ff */
[----:B------:R-:W-:-:S03]  /*ca00*/  LOP3.LUT R21, R21, 0x18, RZ, 0xc0, !PT ;  /* 0x0000001815157812 */ /* 0x000fc600078ec0ff */
[----:B------:R-:W-:Y:S01]  /*ca10*/  IMAD R6, R17, 0xc0, R6 ;  /* 0x000000c011067824 */ /* 0x000fe200078e0206 */
[C---:B------:R-:W-:Y:S02]  /*ca20*/  LOP3.LUT R10, R21.reuse, 0x40, RZ, 0xfc, !PT ;  /* 0x00000040150a7812 */ /* 0x040fe400078efcff */
[----:B------:R-:W-:Y:S01]  /*ca30*/  LOP3.LUT R20, R20, 0x18, RZ, 0xc0, !PT ;  /* 0x0000001814147812 */ /* 0x000fe200078ec0ff */
[----:B-1----:R-:W-:Y:S01]  /*ca40*/  @P0 IMAD.HI.U32 R0, R6, R4, RZ ;  /* 0x0000000406000227 */ /* 0x002fe200078e00ff */
[----:B------:R-:W-:-:S03]  /*ca50*/  LOP3.LUT R12, R21, 0x20, RZ, 0xfc, !PT ;  /* 0x00000020150c7812 */ /* 0x000fc600078efcff */
[----:B------:R-:W-:Y:S01]  /*ca60*/  IMAD.MOV.U32 R4, RZ, RZ, R6 ;  /* 0x000000ffff047224 */ /* 0x000fe200078e0006 */
[----:B------:R-:W-:-:S04]  /*ca70*/  @P0 SHF.R.U32.HI R4, RZ, R5, R0 ;  /* 0x00000005ff040219 */ /* 0x000fc80000011600 */
[----:B------:R-:W-:-:S05]  /*ca80*/  SHF.R.S32.HI R0, RZ, 0x1f, R4 ;  /* 0x0000001fff007819 */ /* 0x000fca0000011404 */
        /* <DEDUP_REMOVED lines=14> */
[----:B---3--:R-:W-:Y:S01]  /*cb70*/  @P0 IMAD.HI.U32 R8, R7, R8, RZ ;  /* 0x0000000807080227 */ /* 0x008fe200078e00ff */
[----:B------:R-:W0:Y:S03]  /*cb80*/  @P0 LDC R5, c[0x0][0x450] ;  /* 0x00011400ff050b82 */ /* 0x000e260000000800 */
[----:B------:R-:W-:Y:S01]  /*cb90*/  IMAD.MOV.U32 R6, RZ, RZ, R7 ;  /* 0x000000ffff067224 */ /* 0x000fe200078e0007 */
[----:B0-----:R-:W-:-:S05]  /*cba0*/  @P0 SHF.R.U32.HI R6, RZ, R5, R8 ;  /* 0x00000005ff060219 */ /* 0x001fca0000011608 */
        /* <DEDUP_REMOVED lines=8> */
[----:B------:R0:W5:Y:S01]  /*cc30*/  LDL R10, [R1+0x4] ;  /* 0x00000400010a7983 */ /* 0x0001620000100800 */
[----:B------:R-:W-:Y:S02]  /*cc40*/  SHF.R.S32.HI R6, RZ, 0x1f, R5 ;  /* 0x0000001fff067819 */ /* 0x000fe40000011405 */
[----:B------:R-:W-:Y:S01]  /*cc50*/  IMAD.IADD R3, R3, 0x1, R7 ;  /* 0x0000000103037824 */ /* 0x000fe200078e0207 */
[----:B------:R-:W-:Y:S02]  /*cc60*/  ISETP.GE.AND P2, PT, R20, UR4, PT ;  /* 0x0000000414007c0c */ /* 0x000fe4000bf46270 */
[----:B------:R-:W-:Y:S01]  /*cc70*/  IMAD R6, R6, UR6, RZ ;  /* 0x0000000606067c24 */ /* 0x000fe2000f8e02ff */
[----:B------:R-:W-:Y:S01]  /*cc80*/  ISETP.GE.AND P1, PT, R12, UR4, PT ;  /* 0x000000040c007c0c */ /* 0x000fe2000bf26270 */
[----:B------:R-:W-:-:S04]  /*cc90*/  IMAD.WIDE.U32 R2, R5, UR6, R2 ;  /* 0x0000000605027c25 */ /* 0x000fc8000f8e0002 */
[----:B------:R-:W-:Y:S01]  /*cca0*/  IMAD R6, R5, UR7, R6 ;  /* 0x0000000705067c24 */ /* 0x000fe2000f8e0206 */
[----:B------:R-:W-:-:S03]  /*ccb0*/  LEA R7, P3, R2, UR8, 0x1 ;  /* 0x0000000802077c11 */ /* 0x000fc6000f8608ff */
[----:B------:R-:W-:Y:S01]  /*ccc0*/  IMAD.IADD R6, R3, 0x1, R6 ;  /* 0x0000000103067824 */ /* 0x000fe200078e0206 */
[----:B------:R-:W-:Y:S01]  /*ccd0*/  UMOV UR4, 0xffffffff ;  /* 0xffffffff00047882 */ /* 0x000fe20000000000 */
[----:B------:R-:W-:-:S03]  /*cce0*/  LOP3.LUT R21, R11, 0x7f, RZ, 0xc0, !PT ;  /* 0x0000007f0b157812 */ /* 0x000fc600078ec0ff */
[----:B------:R-:W-:Y:S02]  /*ccf0*/  LEA.HI.X R6, R2, UR9, R6, 0x1, P3 ;  /* 0x0000000902067c11 */ /* 0x000fe400098f0c06 */
[----:B------:R-:W-:Y:S01]  /*cd00*/  SHF.R.U32.HI R21, RZ, 0x2, R21 ;  /* 0x00000002ff157819 */ /* 0x000fe20000011615 */
[----:B0-----:R-:W-:Y:S06]  /*cd10*/  BRA.DIV UR4, `(.L_x_10153) ;  /* 0x0000003e04d87947 */ /* 0x001fec000b800000 */
[----:B------:R-:W2:Y:S01]  /*cd20*/  LDL.LU R3, [R1+0x2c] ;  /* 0x00002c0001037983 */ /* 0x000ea20000300800 */
[----:B------:R-:W-:-:S03]  /*cd30*/  IMAD R17, R17, 0xc0, R21 ;  /* 0x000000c011117824 */ /* 0x000fc600078e0215 */
[----:B------:R-:W-:Y:S01]  /*cd40*/  SHFL.IDX PT, R2, R4, RZ, 0x1c1f ;  /* 0x001c1fff04027589 */ /* 0x000fe200000e0000 */
        /* <DEDUP_REMOVED lines=54> */
[----:B------:R-:W-:Y:S04]  /*d0b0*/  @!P3 LDGSTS.E.BYPASS.LTC128B.128 [R10+0xfa00], desc[UR56][R2.64], !P2 ;  /* 0x0fa00000020abfae */ /* 0x000fe8000d101d78 */
[----:B------:R-:W-:Y:S04]  /*d0c0*/  @!P3 LDGSTS.E.BYPASS.LTC128B.128 [R10+0x12a00], desc[UR56][R2.64+0x40], !P1 ;  /* 0x12a00040020abfae */ /* 0x000fe8000c901d78 */
[----:B------:R0:W-:Y:S04]  /*d0d0*/  @!P3 LDGSTS.E.BYPASS.LTC128B.128 [R10+0x15a00], desc[UR56][R2.64+0x80], !P0 ;  /* 0x15a00080020abfae */ /* 0x0001e8000c101d78 */
[----:B0-----:R0:W1:Y:S02]  /*d0e0*/  SHFL.IDX PT, R2, R7, 0x1, 0x1c1f ;  /* 0x003c1f0007027f89 */ /* 0x00106400000e0000 */
.L_x_10270:
[----:B------:R-:W-:Y:S02]  /*d0f0*/  VIADD R17, R17, 0xa0 ;  /* 0x000000a011117836 */ /* 0x000fe40000000000 */
[----:B------:R-:W-:-:S03]  /*d100*/  VIADD R0, R22, 0x31c00 ;  /* 0x00031c0016007836 */ /* 0x000fc60000000000 */
[----:B------:R-:W-:-:S13]  /*d110*/  ISETP.GE.AND P3, PT, R17, R5, PT ;  /* 0x000000051100720c */ /* 0x000fda0003f66270 */
[----:B-1----:R-:W-:-:S05]  /*d120*/  @!P3 LEA R2, P4, R20, R2, 0x1 ;  /* 0x000000021402b211 */ /* 0x002fca00078808ff */
[----:B------:R-:W-:-:S05]  /*d130*/  @!P3 IMAD.X R3, RZ, RZ, R6, P4 ;  /* 0x000000ffff03b224 */ /* 0x000fca00020e0606 */
[----:B------:R-:W-:Y:S01]  /*d140*/  @!PT LDS RZ, [RZ] ;  /* 0x00000000fffff984 */ /* 0x000fe20000000800 */
[----:B------:R-:W-:Y:S01]  /*d150*/  @!PT LDS RZ, [RZ] ;  /* 0x00000000fffff984 */ /* 0x000fe20000000800 */
[----:B------:R-:W-:Y:S01]  /*d160*/  @!PT LDS RZ, [RZ] ;  /* 0x00000000fffff984 */ /* 0x000fe20000000800 */
[----:B------:R1:W-:Y:S04]  /*d170*/  @!P3 LDGSTS.E.BYPASS.LTC128B.128 [R10+0x10200], desc[UR56][R2.64], !P2 ;  /* 0x10200000020abfae */ /* 0x0003e8000d101d78 */
[----:B------:R1:W-:Y:S04]  /*d180*/  @!P3 LDGSTS.E.BYPASS.LTC128B.128 [R10+0x13200], desc[UR56][R2.64+0x40], !P1 ;  /* 0x13200040020abfae */ /* 0x0003e8000c901d78 */
[----:B------:R1:W-:Y:S01]  /*d190*/  @!P3 LDGSTS.E.BYPASS.LTC128B.128 [R10+0x16200], desc[UR56][R2.64+0x80], !P0 ;  /* 0x16200080020abfae */ /* 0x0003e2000c101d78 */
[----:B------:R-:W-:Y:S01]  /*d1a0*/  PLOP3.LUT P0, PT, PT, PT, PT, 0x80, 0x0 ;  /* 0x000000000000781c */ /* 0x000fe20003f0f070 */
[----:B------:R-:W-:-:S12]  /*d1b0*/  NOP ;  /* 0x0000000000007918 */ /* 0x000fd80000000000 */
.L_x_10154:
        /* <DEDUP_REMOVED lines=8> */
[----:B------:R-:W-:Y:S01]  /*d240*/  LEA.HI R2, R3, R3, RZ, 0x1 ;  /* 0x0000000303027211 */ /* 0x000fe200078f08ff */
[----:B------:R1:W-:Y:S03]  /*d250*/  STL [R1+0x30], R3 ;  /* 0x0000300301007387 */ /* 0x0003e60000100800 */
[----:B------:R-:W-:-:S05]  /*d260*/  LOP3.LUT R2, R2, 0xfffffffe, RZ, 0xc0, !PT ;  /* 0xfffffffe02027812 */ /* 0x000fca00078ec0ff */
[----:B------:R-:W-:-:S05]  /*d270*/  IMAD.IADD R2, R3, 0x1, -R2 ;  /* 0x0000000103027824 */ /* 0x000fca00078e0a02 */
[----:B-1----:R-:W-:Y:S01]  /*d280*/  SHF.L.U32 R3, R2, 0x1f, RZ ;  /* 0x0000001f02037819 */ /* 0x002fe200000006ff */
[----:B------:R-:W-:Y:S01]  /*d290*/  NOP ;  /* 0x0000000000007918 */ /* 0x000fe20000000000 */
[----:B------:R-:W2:Y:S01]  /*d2a0*/  LDL.LU R4, [R1+0x28] ;  /* 0x0000280001047983 */ /* 0x000ea20000300800 */
[----:B------:R1:W-:Y:S01]  /*d2b0*/  SYNCS.ARRIVE.TRANS64.A1T0 RZ, [R22+URZ+0x31c00], RZ ;  /* 0x031c00ff16ff79a7 */ /* 0x0003e2000810003f */
[----:B------:R-:W-:Y:S01]  /*d2c0*/  BSSY B0, `(.L_x_10155) ;  /* 0x0000004000007945 */ /* 0x000fe20003800000 */
[----:B------:R-:W3:Y:S01]  /*d2d0*/  SYNCS.PHASECHK.TRANS64.TRYWAIT P0, [R22+URZ+0x31c20], R3 ;  /* 0x031c2003160075a7 */ /* 0x000ee2000800017f */
[----:B--2---:R-:W-:Y:S02]  /*d2e0*/  ISETP.GE.AND P1, PT, R4, 0x91, PT ;  /* 0x000000910400780c */ /* 0x004fe40003f26270 */
[----:B-1-3--:R-:W-:Y:S11]  /*d2f0*/  @!P0 BRA `(.L_x_10156) ;  /* 0x0000004000708947 */ /* 0x00aff60003800000 */
.L_x_10271:
[----:B------:R-:W-:Y:S05]  /*d300*/  BSYNC B0 ;  /* 0x0000000000007941 */ /* 0x000fea0003800000 */
.L_x_10155:
[----:B------:R-:W-:Y:S04]  /*d310*/  BSSY B0, `(.L_x_10157) ;  /* 0x0000227000007945 */ /* 0x000fe80003800000 */
[----:B------:R-:W-:Y:S05]  /*d320*/  @!P1 BRA `(.L_x_10158) ;  /* 0x0000002000949947 */ /* 0x000fea0003800000 */
[----:B------:R-:W0:Y:S01]  /*d330*/  LDL R4, [R1+0x10] ;  /* 0x0000100001047983 */ /* 0x000e220000100800 */
[----:B------:R-:W-:Y:S01]  /*d340*/  IMAD.MOV.U32 R2, RZ, RZ, 0x1 ;  /* 0x00000001ff027424 */ /* 0x000fe200078e00ff */
[----:B------:R-:W-:Y:S01]  /*d350*/  BSSY B2, `(.L_x_10159) ;  /* 0x00000bc000027945 */ /* 0x000fe20003800000 */
[----:B0-----:R-:W-:Y:S02]  /*d360*/  IMAD.MOV R7, RZ, RZ, -R4 ;  /* 0x000000ffff077224 */ /* 0x001fe400078e0a04 */
[----:B------:R-:W-:-:S03]  /*d370*/  VIADD R6, R4, 0xfffffffe ;  /* 0xfffffffe04067836 */ /* 0x000fc60000000000 */
[----:B------:R-:W-:-:S05]  /*d380*/  VIADDMNMX R7, R7, R2, 0xffffffff, !PT ;  /* 0xffffffff07077446 */ /* 0x000fca0007800102 */
[----:B------:R-:W-:-:S05]  /*d390*/  IMAD.IADD R2, R4, 0x1, R7 ;  /* 0x0000000104027824 */ /* 0x000fca00078e0207 */
[----:B------:R-:W-:-:S04]  /*d3a0*/  LOP3.LUT R2, R2, 0x1, RZ, 0xc0, !PT ;  /* 0x0000000102027812 */ /* 0x000fc800078ec0ff */
[----:B------:R-:W-:-:S13]  /*d3b0*/  ISETP.NE.U32.AND P0, PT, R2, 0x1, PT ;  /* 0x000000010200780c */ /* 0x000fda0003f05070 */
        /* <DEDUP_REMOVED lines=9> */
[----:B------:R-:W-:Y:S01]  /*d450*/  ULDC.64 UR4, c[0x0][0x418] ;  /* 0x0001060000047ab9 */ /* 0x000fe20000000a00 */
[----:B------:R-:W-:Y:S01]  /*d460*/  IMAD.MOV.U32 R5, RZ, RZ, R24 ;  /* 0x000000ffff057224 */ /* 0x000fe200078e0018 */
[----:B------:R-:W-:-:S04]  /*d470*/  ISETP.NE.U32.AND P0, PT, RZ, UR4, PT ;  /* 0x00000004ff007c0c */ /* 0x000fc8000bf05070 */
[----:B------:R-:W-:-:S13]  /*d480*/  ISETP.NE.AND.EX P0, PT, RZ, UR5, PT, P0 ;  /* 0x00000005ff007c0c */ /* 0x000fda000bf05300 */
[----:B------:R-:W-:Y:S05]  /*d490*/  @!P0 BRA `(.L_x_10163) ;  /* 0x0000000000488947 */ /* 0x000fea0003800000 */
[----:B------:R-:W2:Y:S01]  /*d4a0*/  LDL R10, [R1] ;  /* 0x00000000010a7983 */ /* 0x000ea20000100800 */
[----:B------:R-:W0:Y:S01]  /*d4b0*/  LDC R5, c[0x0][0x43c] ;  /* 0x00010f00ff057b82 */ /* 0x000e220000000800 */
[----:B------:R-:W-:Y:S01]  /*d4c0*/  ULDC.64 UR6, c[0x0][0x428] ;  /* 0x00010a0000067ab9 */ /* 0x000fe20000000a00 */
[----:B0-----:R-:W-:-:S13]  /*d4d0*/  ISETP.NE.AND P0, PT, R5, 0x1, PT ;  /* 0x000000010500780c */ /* 0x001fda0003f05270 */
[----:B-1----:R-:W0:Y:S02]  /*d4e0*/  @P0 LDC.64 R2, c[0x0][0x440] ;  /* 0x00011000ff020b82 */ /* 0x002e240000000a00 */
[----:B0-----:R-:W-:-:S04]  /*d4f0*/  @P0 IMAD.HI.U32 R4, R6, R2, RZ ;  /* 0x0000000206040227 */ /* 0x001fc800078e00ff */
[----:B------:R-:W-:Y:S01]  /*d500*/  IMAD.MOV.U32 R2, RZ, RZ, R6 ;  /* 0x000000ffff027224 */ /* 0x000fe200078e0006 */
[----:B------:R-:W-:-:S05]  /*d510*/  @P0 SHF.R.U32.HI R2, RZ, R3, R4 ;  /* 0x00000003ff020219 */ /* 0x000fca0000011604 */
[----:B------:R-:W-:-:S04]  /*d520*/  IMAD.MOV R3, RZ, RZ, -R2 ;  /* 0x000000ffff037224 */ /* 0x000fc800078e0a02 */
[----:B------:R-:W-:Y:S01]  /*d530*/  IMAD R6, R5, R3, R6 ;  /* 0x0000000305067224 */ /* 0x000fe200078e0206 */
[----:B------:R-:W-:-:S03]  /*d540*/  SHF.R.S32.HI R3, RZ, 0x1f, R2 ;  /* 0x0000001fff037819 */ /* 0x000fc60000011402 */
[----:B------:R-:W-:-:S04]  /*d550*/  IMAD.WIDE.U32 R2, R25, UR6, R2 ;  /* 0x0000000619027c25 */ /* 0x000fc8000f8e0002 */
[----:B--2---:R-:W-:-:S04]  /*d560*/  IMAD R4, R10, UR6, RZ ;  /* 0x000000060a047c24 */ /* 0x004fc8000f8e02ff */
[----:B------:R-:W-:-:S04]  /*d570*/  IMAD R4, R25, UR7, R4 ;  /* 0x0000000719047c24 */ /* 0x000fc8000f8e0204 */
[----:B------:R-:W-:Y:S01]  /*d580*/  IMAD.IADD R3, R4, 0x1, R3 ;  /* 0x0000000104037824 */ /* 0x000fe200078e0203 */
[----:B------:R-:W-:-:S04]  /*d590*/  LEA R4, P0, R2, UR4, 0x2 ;  /* 0x0000000402047c11 */ /* 0x000fc8000f8010ff */
[----:B------:R-:W-:-:S06]  /*d5a0*/  LEA.HI.X R5, R2, UR5, R3, 0x2, P0 ;  /* 0x0000000502057c11 */ /* 0x000fcc00080f1403 */
[----:B------:R0:W5:Y:S03]  /*d5b0*/  LDG.E R5, desc[UR56][R4.64] ;  /* 0x0000003804057981 */ /* 0x000166000c1e1900 */
.L_x_10163:
[----:B-1----:R-:W-:Y:S01]  /*d5c0*/  IMAD R3, R8, 0x8, R22 ;  /* 0x0000000808037824 */ /* 0x002fe200078e0216 */
[----:B------:R-:W-:Y:S01]  /*d5d0*/  SHF.L.U32 R2, R9, 0x1f, RZ ;  /* 0x0000001f09027819 */ /* 0x000fe200000006ff */
[----:B------:R-:W-:Y:S03]  /*d5e0*/  BSSY B3, `(.L_x_10164) ;  /* 0x0000003000037945 */ /* 0x000fe60003800000 */
[----:B------:R-:W1:Y:S02]  /*d5f0*/  SYNCS.PHASECHK.TRANS64.TRYWAIT P0, [R3+URZ+0x31c40], R2 ;  /* 0x031c4002030075a7 */ /* 0x000e64000800017f */
[----:B-1----:R-:W-:Y:S05]  /*d600*/  @!P0 BRA `(.L_x_10165) ;  /* 0x0000003c00c08947 */ /* 0x002fea0003800000 */
.L_x_10272:
[----:B------:R-:W-:Y:S05]  /*d610*/  BSYNC B3 ;  /* 0x0000000000037941 */ /* 0x000fea0003800000 */
.L_x_10164:
        /* <DEDUP_REMOVED lines=12> */
.L_x_10167:
[----:B------:R-:W-:Y:S05]  /*d6e0*/  BSYNC B3 ;  /* 0x0000000000037941 */ /* 0x000fea0003800000 */
.L_x_10166:
[----:B------:R-:W-:Y:S01]  /*d6f0*/  IMAD.MOV.U32 R11, RZ, RZ, RZ ;  /* 0x000000ffff0b7224 */ /* 0x000fe200078e00ff */
[----:B------:R-:W-:Y:S01]  /*d700*/  UIADD3 UR4, UP0, UR38, 0x370, URZ ;  /* 0x0000037026047890 */ /* 0x000fe2000ff1e03f */
[----:B------:R-:W-:Y:S01]  /*d710*/  IMAD R4, R8, 0x6c00, R22 ;  /* 0x00006c0008047824 */ /* 0x000fe200078e0216 */
[----:B------:R-:W-:Y:S01]  /*d720*/  PLOP3.LUT P0, PT, PT, PT, PT, 0x80, 0x0 ;  /* 0x000000000000781c */ /* 0x000fe20003f0f070 */
[----:B-1----:R-:W-:Y:S01]  /*d730*/  VIADD R3, R3, 0x31c30 ;  /* 0x00031c3003037836 */ /* 0x002fe20000000000 */
[----:B------:R-:W-:Y:S01]  /*d740*/  R2UR UR10, R11 ;  /* 0x000000000b0a72ca */ /* 0x000fe200000e0000 */
[----:B------:R-:W-:Y:S01]  /*d750*/  IMAD R2, R6, 0x90, R28 ;  /* 0x0000009006027824 */ /* 0x000fe200078e021c */
[----:B------:R-:W-:Y:S01]  /*d760*/  UIADD3.X UR5, URZ, UR39, URZ, UP0, !UPT ;  /* 0x000000273f057290 */ /* 0x000fe200087fe43f */
[----:B------:R-:W-:Y:S01]  /*d770*/  VIADD R10, R4, 0x16a00 ;  /* 0x00016a00040a7836 */ /* 0x000fe20000000000 */
[----:B------:R-:W-:Y:S01]  /*d780*/  UMOV UR6, 0x0 ;  /* 0x0000000000067882 */ /* 0x000fe20000000000 */
[----:B------:R-:W-:-:S10]  /*d790*/  UMOV UR7, 0x14f00000 ;  /* 0x14f0000000077882 */ /* 0x000fd40000000000 */
.L_x_10168:
        /* <DEDUP_REMOVED lines=16> */
.L_x_10169:
        /* <DEDUP_REMOVED lines=16> */
.L_x_10170:
        /* <DEDUP_REMOVED lines=15> */
.L_x_10273:
[----:B------:R-:W-:Y:S05]  /*da90*/  BSYNC B3 ;  /* 0x0000000000037941 */ /* 0x000fea0003800000 */
.L_x_10171:
        /* <DEDUP_REMOVED lines=12> */
.L_x_10174:
[----:B------:R-:W-:Y:S05]  /*db60*/  BSYNC B3 ;  /* 0x0000000000037941 */ /* 0x000fea0003800000 */
.L_x_10173:
[----:B------:R-:W-:Y:S01]  /*db70*/  R2UR UR10, R11 ;  /* 0x000000000b0a72ca */ /* 0x000fe200000e0000 */
[C-C-:B0-----:R-:W-:Y:S01]  /*db80*/  IMAD R2, R23.reuse, 0x8, R22.reuse ;  /* 0x0000000817027824 */ /* 0x141fe200078e0216 */
[----:B------:R-:W-:Y:S01]  /*db90*/  R2UR UR6, R12 ;  /* 0x000000000c0672ca */ /* 0x000fe200000e0000 */
[----:B------:R-:W-:Y:S01]  /*dba0*/  IMAD R3, R23, 0x6c00, R22 ;  /* 0x00006c0017037824 */ /* 0x000fe200078e0216 */
[----:B------:R-:W-:Y:S01]  /*dbb0*/  R2UR UR7, R13 ;  /* 0x000000000d0772ca */ /* 0x000fe200000e0000 */
[----:B------:R-:W-:Y:S01]  /*dbc0*/  UIADD3 UR4, UP0, UR38, 0x470, URZ ;  /* 0x0000047026047890 */ /* 0x000fe2000ff1e03f */
[----:B------:R-:W-:Y:S01]  /*dbd0*/  PLOP3.LUT P0, PT, PT, PT, PT, 0x80, 0x0 ;  /* 0x000000000000781c */ /* 0x000fe20003f0f070 */
[----:B------:R-:W-:Y:S02]  /*dbe0*/  IMAD R4, R27, 0x90, R28 ;  /* 0x000000901b047824 */ /* 0x000fe400078e021c */
[----:B------:R-:W-:Y:S01]  /*dbf0*/  VIADD R2, R2, 0x31c50 ;  /* 0x00031c5002027836 */ /* 0x000fe20000000000 */
[----:B------:R-:W-:Y:S01]  /*dc00*/  UIADD3.X UR5, URZ, UR39, URZ, UP0, !UPT ;  /* 0x000000273f057290 */ /* 0x000fe200087fe43f */
[----:B------:R-:W-:-:S11]  /*dc10*/  VIADD R10, R3, 0x200 ;  /* 0x00000200030a7836 */ /* 0x000fd60000000000 */
.L_x_10175:
        /* <DEDUP_REMOVED lines=15> */
.L_x_10176:
        /* <DEDUP_REMOVED lines=15> */
.L_x_10177:
        /* <DEDUP_REMOVED lines=12> */
.L_x_10162:
[----:B------:R-:W-:Y:S05]  /*dec0*/  BSYNC B1 ;  /* 0x0000000000017941 */ /* 0x000fea0003800000 */
.L_x_10161:
[----:B------:R-:W2:Y:S01]  /*ded0*/  LDL.LU R2, [R1+0x10] ;  /* 0x0000100001027983 */ /* 0x000ea20000300800 */
[----:B------:R-:W-:Y:S02]  /*dee0*/  IMAD.MOV.U32 R23, RZ, RZ, R8 ;  /* 0x000000ffff177224 */ /* 0x000fe400078e0008 */
[----:B------:R-:W-:Y:S02]  /*def0*/  IMAD.MOV.U32 R26, RZ, RZ, R9 ;  /* 0x000000ffff1a7224 */ /* 0x000fe400078e0009 */
[----:B--2---:R-:W-:-:S07]  /*df00*/  VIADD R6, R2, 0xfffffffd ;  /* 0xfffffffd02067836 */ /* 0x004fce0000000000 */
.L_x_10160:
[----:B------:R-:W-:Y:S05]  /*df10*/  BSYNC B2 ;  /* 0x0000000000027941 */ /* 0x000fea0003800000 */
.L_x_10159:
[----:B------:R-:W2:Y:S01]  /*df20*/  LDL.LU R2, [R1+0xc] ;  /* 0x00000c0001027983 */ /* 0x000ea20000300800 */
[----:B------:R-:W-:-:S05]  /*df30*/  IMAD.MOV R7, RZ, RZ, -R7 ;  /* 0x000000ffff077224 */ /* 0x000fca00078e0a07 */
[----:B--2---:R-:W-:-:S13]  /*df40*/  ISETP.NE.AND P0, PT, R2, R7, PT ;  /* 0x000000070200720c */ /* 0x004fda0003f05270 */
[----:B------:R-:W-:Y:S05]  /*df50*/  @!P0 BRA `(.L_x_10158) ;  /* 0x0000001400888947 */ /* 0x000fea0003800000 */
[----:B------:R-:W-:-:S07]  /*df60*/  IMAD.MOV.U32 R4, RZ, RZ, R24 ;  /* 0x000000ffff047224 */ /* 0x000fce00078e0018 */
.L_x_10212:
[----:B------:R-:W-:Y:S01]  /*df70*/  LOP3.LUT P1, RZ, R29, 0x1, RZ, 0xc0, !PT ;  /* 0x000000011dff7812 */ /* 0x000fe2000782c0ff */
[----:B------:R-:W-:Y:S01]  /*df80*/  VIADD R7, R23, 0x1 ;  /* 0x0000000117077836 */ /* 0x000fe20000000000 */
[----:B------:R-:W-:Y:S05]  /*df90*/  YIELD ;  /* 0x0000000000007946 */ /* 0x000fea0003800000 */
[----:B------:R-:W-:Y:S01]  /*dfa0*/  ISETP.NE.AND P0, PT, R7, 0x2, PT ;  /* 0x000000020700780c */ /* 0x000fe20003f05270 */
[----:B------:R-:W-:Y:S03]  /*dfb0*/  BSSY B1, `(.L_x_10178) ;  /* 0x00000aa000017945 */ /* 0x000fe60003800000 */
[----:B-1----:R-:W-:-:S02]  /*dfc0*/  SEL R3, RZ, 0x1, P0 ;  /* 0x00000001ff037807 */ /* 0x002fc40000000000 */
        /* <DEDUP_REMOVED lines=24> */
[----:B------:R-:W-:-:S05]  /*e150*/  LEA.HI.X R5, R2, UR5, R3, 0x2, P0 ;  /* 0x0000000502057c11 */ /* 0x000fca00080f1403 */
[----:B------:R0:W5:Y:S04]  /*e160*/  LDG.E R4, desc[UR56][R4.64] ;  /* 0x0000003804047981 */ /* 0x000168000c1e1900 */
.L_x_10180:
[----:B------:R-:W-:Y:S01]  /*e170*/  IMAD R3, R7, 0x8, R22 ;  /* 0x0000000807037824 */ /* 0x000fe200078e0216 */
[----:B------:R-:W-:Y:S01]  /*e180*/  SHF.L.U32 R2, R8, 0x1f, RZ ;  /* 0x0000001f08027819 */ /* 0x000fe200000006ff */
[----:B------:R-:W-:Y:S03]  /*e190*/  BSSY B2, `(.L_x_10181) ;  /* 0x0000003000027945 */ /* 0x000fe60003800000 */
[----:B------:R-:W1:Y:S02]  /*e1a0*/  SYNCS.PHASECHK.TRANS64.TRYWAIT P0, [R3+URZ+0x31c40], R2 ;  /* 0x031c4002030075a7 */ /* 0x000e64000800017f */
[----:B-1----:R-:W-:Y:S05]  /*e1b0*/  @!P0 BRA `(.L_x_10182) ;  /* 0x0000003000fc8947 */ /* 0x002fea0003800000 */
.L_x_10274:
[----:B------:R-:W-:Y:S05]  /*e1c0*/  BSYNC B2 ;  /* 0x0000000000027941 */ /* 0x000fea0003800000 */
.L_x_10181:
        /* <DEDUP_REMOVED lines=12> */
.L_x_10184:
[----:B------:R-:W-:Y:S05]  /*e290*/  BSYNC B2 ;  /* 0x0000000000027941 */ /* 0x000fea0003800000 */
.L_x_10183:
        /* <DEDUP_REMOVED lines=11> */
.L_x_10185:
        /* <DEDUP_REMOVED lines=16> */
.L_x_10186:
        /* <DEDUP_REMOVED lines=16> */
.L_x_10187:
        /* <DEDUP_REMOVED lines=15> */
.L_x_10275:
[----:B------:R-:W-:Y:S05]  /*e640*/  BSYNC B2 ;  /* 0x0000000000027941 */ /* 0x000fea0003800000 */
.L_x_10188:
        /* <DEDUP_REMOVED lines=11> */
.L_x_10191:
[----:B------:R-:W-:Y:S05]  /*e700*/  BSYNC B2 ;  /* 0x0000000000027941 */ /* 0x000fea0003800000 */
.L_x_10190:
[----:B------:R-:W-:Y:S01]  /*e710*/  R2UR UR6, R2 ;  /* 0x00000000020672ca */ /* 0x000fe200000e0000 */
[----:B------:R-:W-:Y:S01]  /*e720*/  IMAD R23, R23, 0x6c00, R22 ;  /* 0x00006c0017177824 */ /* 0x000fe200078e0216 */
[----:B------:R-:W-:Y:S01]  /*e730*/  R2UR UR7, R3 ;  /* 0x00000000030772ca */ /* 0x000fe200000e0000 */
[----:B------:R-:W-:Y:S01]  /*e740*/  UIADD3 UR4, UP0, UR38, 0x470, URZ ;  /* 0x0000047026047890 */ /* 0x000fe2000ff1e03f */
[----:B------:R-:W-:Y:S01]  /*e750*/  R2UR UR10, R5 ;  /* 0x00000000050a72ca */ /* 0x000fe200000e0000 */
[----:B------:R-:W-:Y:S01]  /*e760*/  IMAD R5, R27, 0x90, R28 ;  /* 0x000000901b057824 */ /* 0x000fe200078e021c */
[----:B------:R-:W-:Y:S01]  /*e770*/  PLOP3.LUT P0, PT, PT, PT, PT, 0x80, 0x0 ;  /* 0x000000000000781c */ /* 0x000fe20003f0f070 */
[----:B0-----:R-:W-:Y:S01]  /*e780*/  VIADD R12, R12, 0x50 ;  /* 0x000000500c0c7836 */ /* 0x001fe20000000000 */
[----:B------:R-:W-:Y:S01]  /*e790*/  UIADD3.X UR5, URZ, UR39, URZ, UP0, !UPT ;  /* 0x000000273f057290 */ /* 0x000fe200087fe43f */
[----:B------:R-:W-:-:S11]  /*e7a0*/  VIADD R13, R23, 0x200 ;  /* 0x00000200170d7836 */ /* 0x000fd60000000000 */
.L_x_10192:
        /* <DEDUP_REMOVED lines=15> */
.L_x_10193:
        /* <DEDUP_REMOVED lines=15> */
.L_x_10194:
        /* <DEDUP_REMOVED lines=12> */
.L_x_10179:
[----:B------:R-:W-:Y:S05]  /*ea50*/  BSYNC B1 ;  /* 0x0000000000017941 */ /* 0x000fea0003800000 */
.L_x_10178:
        /* <DEDUP_REMOVED lines=9> */
[----:B------:R-:W-:Y:S01]  /*eaf0*/  VIADD R9, R6, 0xffffffff ;  /* 0xffffffff06097836 */ /* 0x000fe20000000000 */
        /* <DEDUP_REMOVED lines=21> */
.L_x_10197:
[----:B------:R-:W-:Y:S01]  /*ec50*/  IMAD R2, R23, 0x8, R22 ;  /* 0x0000000817027824 */ /* 0x000fe200078e0216 */
[----:B------:R-:W-:Y:S01]  /*ec60*/  SHF.L.U32 R3, R26, 0x1f, RZ ;  /* 0x0000001f1a037819 */ /* 0x000fe200000006ff */
[----:B------:R-:W-:Y:S03]  /*ec70*/  BSSY B2, `(.L_x_10198) ;  /* 0x0000003000027945 */ /* 0x000fe60003800000 */
[----:B------:R-:W1:Y:S02]  /*ec80*/  SYNCS.PHASECHK.TRANS64.TRYWAIT P0, [R2+URZ+0x31c40], R3 ;  /* 0x031c4003020075a7 */ /* 0x000e64000800017f */
[----:B-1----:R-:W-:Y:S05]  /*ec90*/  @!P0 BRA `(.L_x_10199) ;  /* 0x00000028006c8947 */ /* 0x002fea0003800000 */
.L_x_10276:
[----:B------:R-:W-:Y:S05]  /*eca0*/  BSYNC B2 ;  /* 0x0000000000027941 */ /* 0x000fea0003800000 */
.L_x_10198:
        /* <DEDUP_REMOVED lines=12> */
.L_x_10201:
[----:B------:R-:W-:Y:S05]  /*ed70*/  BSYNC B2 ;  /* 0x0000000000027941 */ /* 0x000fea0003800000 */
.L_x_10200:
        /* <DEDUP_REMOVED lines=8> */
[----:B------:R-:W-:Y:S01]  /*ee00*/  IMAD R2, R9, 0x90, R28 ;  /* 0x0000009009027824 */ /* 0x000fe200078e021c */
[----:B------:R-:W-:Y:S01]  /*ee10*/  UMOV UR6, 0x0 ;  /* 0x0000000000067882 */ /* 0x000fe20000000000 */
[----:B------:R-:W-:Y:S01]  /*ee20*/  VIADD R10, R12, 0x16a00 ;  /* 0x00016a000c0a7836 */ /* 0x000fe20000000000 */
[----:B------:R-:W-:-:S09]  /*ee30*/  UMOV UR7, 0x14f00000 ;  /* 0x14f0000000077882 */ /* 0x000fd20000000000 */
.L_x_10202:
        /* <DEDUP_REMOVED lines=16> */
.L_x_10203:
        /* <DEDUP_REMOVED lines=16> */
.L_x_10204:
        /* <DEDUP_REMOVED lines=15> */
.L_x_10277:
[----:B------:R-:W-:Y:S05]  /*f130*/  BSYNC B2 ;  /* 0x0000000000027941 */ /* 0x000fea0003800000 */
.L_x_10205:
        /* <DEDUP_REMOVED lines=11> */
.L_x_10208:
[----:B------:R-:W-:Y:S05]  /*f1f0*/  BSYNC B2 ;  /* 0x0000000000027941 */ /* 0x000fea0003800000 */
.L_x_10207:
[----:B------:R-:W-:Y:S01]  /*f200*/  R2UR UR6, R2 ;  /* 0x00000000020672ca */ /* 0x000fe200000e0000 */
[----:B------:R-:W-:Y:S01]  /*f210*/  IMAD R7, R7, 0x6c00, R22 ;  /* 0x00006c0007077824 */ /* 0x000fe200078e0216 */
[----:B------:R-:W-:Y:S01]  /*f220*/  R2UR UR7, R3 ;  /* 0x00000000030772ca */ /* 0x000fe200000e0000 */
[----:B------:R-:W-:Y:S01]  /*f230*/  UIADD3 UR4, UP0, UR38, 0x470, URZ ;  /* 0x0000047026047890 */ /* 0x000fe2000ff1e03f */
[----:B------:R-:W-:Y:S01]  /*f240*/  R2UR UR10, R5 ;  /* 0x00000000050a72ca */ /* 0x000fe200000e0000 */
[----:B------:R-:W-:Y:S01]  /*f250*/  IMAD R5, R27, 0x90, R28 ;  /* 0x000000901b057824 */ /* 0x000fe200078e021c */
[----:B------:R-:W-:Y:S01]  /*f260*/  PLOP3.LUT P0, PT, PT, PT, PT, 0x80, 0x0 ;  /* 0x000000000000781c */ /* 0x000fe20003f0f070 */
[----:B------:R-:W-:Y:S01]  /*f270*/  VIADD R8, R8, 0x50 ;  /* 0x0000005008087836 */ /* 0x000fe20000000000 */
[----:B------:R-:W-:Y:S01]  /*f280*/  UIADD3.X UR5, URZ, UR39, URZ, UP0, !UPT ;  /* 0x000000273f057290 */ /* 0x000fe200087fe43f */
[----:B------:R-:W-:-:S11]  /*f290*/  VIADD R12, R7, 0x200 ;  /* 0x00000200070c7836 */ /* 0x000fd60000000000 */
.L_x_10209:
        /* <DEDUP_REMOVED lines=15> */
.L_x_10210:
        /* <DEDUP_REMOVED lines=15> */
.L_x_10211:
        /* <DEDUP_REMOVED lines=12> */
.L_x_10196:
[----:B------:R-:W-:Y:S05]  /*f540*/  BSYNC B1 ;  /* 0x0000000000017941 */ /* 0x000fea0003800000 */
.L_x_10195:
[C---:B------:R-:W-:Y:S01]  /*f550*/  ISETP.GT.AND P0, PT, R6.reuse, 0x1, PT ;  /* 0x000000010600780c */ /* 0x040fe20003f04270 */
[----:B------:R-:W-:-:S12]  /*f560*/  VIADD R6, R6, 0xfffffffe ;  /* 0xfffffffe06067836 */ /* 0x000fd80000000000 */
[----:B------:R-:W-:Y:S05]  /*f570*/  @P0 BRA `(.L_x_10212) ;  /* 0xffffffe8007c0947 */ /* 0x000fea000383ffff */
.L_x_10158:
[----:B------:R-:W-:Y:S05]  /*f580*/  BSYNC B0 ;  /* 0x0000000000007941 */ /* 0x000fea0003800000 */
.L_x_10157:
[----:B------:R-:W2:Y:S01]  /*f590*/  S2R R2, SR_TID.X ;  /* 0x0000000000027919 */ /* 0x000ea20000002100 */
[----:B------:R-:W-:Y:S01]  /*f5a0*/  BSSY B0, `(.L_x_10213) ;  /* 0x0000010000007945 */ /* 0x000fe20003800000 */
[----:B--2---:R-:W-:-:S04]  /*f5b0*/  LOP3.LUT R8, R2, 0x7f, RZ, 0xc0, !PT ;  /* 0x0000007f02087812 */ /* 0x004fc800078ec0ff */
[----:B------:R-:W-:-:S13]  /*f5c0*/  ISETP.NE.AND P0, PT, R8, RZ, PT ;  /* 0x000000ff0800720c */ /* 0x000fda0003f05270 */
[----:B------:R-:W-:Y:S05]  /*f5d0*/  @P0 BRA `(.L_x_10214) ;  /* 0x0000000000300947 */ /* 0x000fea0003800000 */
[----:B------:R-:W2:Y:S01]  /*f5e0*/  S2R R5, SR_LANEID ;  /* 0x0000000000057919 */ /* 0x000ea20000000000 */
[----:B------:R-:W-:Y:S01]  /*f5f0*/  VOTEU.ANY UR4, UPT, PT ;  /* 0x0000000000047886 */ /* 0x000fe200038e0100 */
[----:B-1----:R-:W1:Y:S01]  /*f600*/  LDC.64 R2, c[0x0][0xc60] ;  /* 0x00031800ff027b82 */ /* 0x002e620000000a00 */
[----:B------:R-:W2:Y:S02]  /*f610*/  FLO.U32 R0, UR4 ;  /* 0x0000000400007d00 */ /* 0x000ea400080e0000 */
[----:B--2---:R-:W-:-:S06]  /*f620*/  ISETP.EQ.U32.AND P0, PT, R0, R5, PT ;  /* 0x000000050000720c */ /* 0x004fcc0003f02070 */
[----:B------:R-:W1:Y:S07]  /*f630*/  POPC R5, UR4 ;  /* 0x0000000400057d09 */ /* 0x000e6e0008000000 */
[----:B-1----:R-:W2:Y:S01]  /*f640*/  @P0 ATOMG.E.ADD.STRONG.GPU PT, R3, desc[UR56][R2.64], R5 ;  /* 0x00000005020309a8 */ /* 0x002ea200081ee1f8 */
[----:B------:R-:W1:Y:S02]  /*f650*/  S2R R4, SR_LTMASK ;  /* 0x0000000000047919 */ /* 0x000e640000003900 */
[----:B-1----:R-:W-:-:S04]  /*f660*/  LOP3.LUT R4, R4, UR4, RZ, 0xc0, !PT ;  /* 0x0000000404047c12 */ /* 0x002fc8000f8ec0ff */
[----:B0-----:R-:W0:Y:S01]  /*f670*/  POPC R7, R4 ;  /* 0x0000000400077309 */ /* 0x001e220000000000 */
[----:B--2---:R-:W0:Y:S02]  /*f680*/  SHFL.IDX PT, R0, R3, R0, 0x1f ;  /* 0x00001f0003007589 */ /* 0x004e2400000e0000 */
[----:B0-----:R-:W-:-:S07]  /*f690*/  IADD3 R16, R0, UR36, R7 ;  /* 0x0000002400107c10 */ /* 0x001fce000fffe007 */
.L_x_10214:
[----:B------:R-:W-:Y:S05]  /*f6a0*/  BSYNC B0 ;  /* 0x0000000000007941 */ /* 0x000fea0003800000 */
.L_x_10213:
[----:B------:R-:W-:Y:S01]  /*f6b0*/  LOP3.LUT P0, RZ, R29, 0x1, RZ, 0xc0, !PT ;  /* 0x000000011dff7812 */ /* 0x000fe2000780c0ff */
[----:B------:R-:W-:-:S12]  /*f6c0*/  BSSY B0, `(.L_x_10215) ;  /* 0x0000045000007945 */ /* 0x000fd80003800000 */
[----:B------:R-:W-:Y:S05]  /*f6d0*/  @!P0 BRA `(.L_x_10216) ;  /* 0x00000004000c8947 */ /* 0x000fea0003800000 */
[----:B-1----:R-:W-:Y:S01]  /*f6e0*/  IMAD R3, R23, 0x8, R22 ;  /* 0x0000000817037824 */ /* 0x002fe200078e0216 */
[----:B------:R-:W-:Y:S01]  /*f6f0*/  SHF.L.U32 R0, R26, 0x1f, RZ ;  /* 0x0000001f1a007819 */ /* 0x000fe200000006ff */
[----:B------:R-:W-:Y:S01]  /*f700*/  BSSY B1, `(.L_x_10217) ;  /* 0x0000004000017945 */ /* 0x000fe20003800000 */
[----:B------:R-:W-:Y:S02]  /*f710*/  ISETP.NE.AND P1, PT, R8, RZ, PT ;  /* 0x000000ff0800720c */ /* 0x000fe40003f25270 */
[----:B------:R-:W1:Y:S02]  /*f720*/  SYNCS.PHASECHK.TRANS64.TRYWAIT P0, [R3+URZ+0x31c60], R0 ;  /* 0x031c6000030075a7 */ /* 0x000e64000800017f */
[----:B-1----:R-:W-:Y:S09]  /*f730*/  @!P0 BRA `(.L_x_10218) ;  /* 0x0000001c00ec8947 */ /* 0x002ff20003800000 */
.L_x_10278:
[----:B------:R-:W-:Y:S05]  /*f740*/  BSYNC B1 ;  /* 0x0000000000017941 */ /* 0x000fea0003800000 */
.L_x_10217:
[----:B------:R-:W-:Y:S04]  /*f750*/  BSSY B1, `(.L_x_10219) ;  /* 0x0000009000017945 */ /* 0x000fe80003800000 */
        /* <DEDUP_REMOVED lines=8> */
.L_x_10220:
[----:B------:R-:W-:Y:S05]  /*f7e0*/  BSYNC B1 ;  /* 0x0000000000017941 */ /* 0x000fea0003800000 */
.L_x_10219:
[----:B-1----:R-:W-:Y:S01]  /*f7f0*/  IMAD R0, R23, 0x6c00, R22 ;  /* 0x00006c0017007824 */ /* 0x002fe200078e0216 */
[----:B------:R-:W-:Y:S01]  /*f800*/  UIADD3 UR4, UP0, UR38, 0x470, URZ ;  /* 0x0000047026047890 */ /* 0x000fe2000ff1e03f */
[----:B------:R-:W-:Y:S01]  /*f810*/  VIADD R2, R3, 0x31c50 ;  /* 0x00031c5003027836 */ /* 0x000fe20000000000 */
[----:B------:R-:W-:Y:S01]  /*f820*/  PLOP3.LUT P0, PT, PT, PT, PT, 0x80, 0x0 ;  /* 0x000000000000781c */ /* 0x000fe20003f0f070 */
[----:B------:R-:W-:Y:S01]  /*f830*/  IMAD R28, R27, 0x90, R28 ;  /* 0x000000901b1c7824 */ /* 0x000fe200078e021c */
[----:B------:R-:W-:Y:S01]  /*f840*/  UIADD3.X UR5, URZ, UR39, URZ, UP0, !UPT ;  /* 0x000000273f057290 */ /* 0x000fe200087fe43f */
[----:B------:R-:W-:Y:S01]  /*f850*/  VIADD R3, R0, 0x200 ;  /* 0x0000020000037836 */ /* 0x000fe20000000000 */
[----:B------:R-:W-:Y:S01]  /*f860*/  UMOV UR6, 0x0 ;  /* 0x0000000000067882 */ /* 0x000fe20000000000 */
[----:B------:R-:W-:Y:S01]  /*f870*/  UMOV UR7, 0x14f00000 ;  /* 0x14f0000000077882 */ /* 0x000fe20000000000 */
[----:B------:R-:W-:-:S08]  /*f880*/  UMOV UR10, URZ ;  /* 0x0000003f000a7c82 */ /* 0x000fd00008000000 */
.L_x_10221:
        /* <DEDUP_REMOVED lines=15> */
.L_x_10222:
        /* <DEDUP_REMOVED lines=15> */
.L_x_10223:
        /* <DEDUP_REMOVED lines=10> */
.L_x_10216:
[----:B------:R-:W-:Y:S05]  /*fb10*/  BSYNC B0 ;  /* 0x0000000000007941 */ /* 0x000fea0003800000 */
.L_x_10215:
[----:B------:R-:W-:-:S05]  /*fb20*/  VIADD R23, R23, 0x1 ;  /* 0x0000000117177836 */ /* 0x000fca0000000000 */
[----:B------:R-:W-:-:S04]  /*fb30*/  ISETP.NE.AND P0, PT, R23, 0x2, PT ;  /* 0x000000021700780c */ /* 0x000fc80003f05270 */
[----:B-1----:R-:W-:Y:S02]  /*fb40*/  SEL R3, RZ, 0x1, P0 ;  /* 0x00000001ff037807 */ /* 0x002fe40000000000 */
[----:B------:R-:W-:Y:S02]  /*fb50*/  SEL R23, R23, RZ, P0 ;  /* 0x000000ff17177207 */ /* 0x000fe40000000000 */
[----:B------:R-:W-:-:S07]  /*fb60*/  LOP3.LUT R26, R26, R3, RZ, 0x3c, !PT ;  /* 0x000000031a1a7212 */ /* 0x000fce00078e3cff */
.L_x_10139:
[----:B------:R-:W-:Y:S05]  /*fb70*/  BSYNC B7 ;  /* 0x0000000000077941 */ /* 0x000fea0003800000 */
.L_x_10137:
[----:B------:R-:W-:-:S13]  /*fb80*/  LOP3.LUT P0, RZ, R29, 0x2, RZ, 0xc0, !PT ;  /* 0x000000021dff7812 */ /* 0x000fda000780c0ff */
[----:B------:R-:W-:Y:S05]  /*fb90*/  @!P0 BRA `(.L_x_10224) ;  /* 0x0000000000248947 */ /* 0x000fea0003800000 */
[----:B------:R-:W-:Y:S05]  /*fba0*/  WARPSYNC.ALL ;  /* 0x0000000000007948 */ /* 0x000fea0003800000 */
[----:B------:R-:W2:Y:S08]  /*fbb0*/  S2UR UR5, SR_CgaCtaId ;  /* 0x00000000000579c3 */ /* 0x000eb00000008800 */
[----:B------:R-:W-:Y:S06]  /*fbc0*/  BAR.SYNC.DEFER_BLOCKING 0x5, 0x200 ;  /* 0x0148000000007b1d */ /* 0x000fec0000010000 */
[----:B------:R-:W-:-:S02]  /*fbd0*/  UMOV UR4, 0x400 ;  /* 0x0000040000047882 */ /* 0x000fc40000000000 */
[----:B--2---:R-:W-:-:S06]  /*fbe0*/  ULEA UR4, UR5, UR4, 0x18 ;  /* 0x0000000405047291 */ /* 0x004fcc000f8ec03f */
[----:B------:R-:W-:-:S05]  /*fbf0*/  IMAD.U32 R22, RZ, RZ, UR4 ;  /* 0x00000004ff167e24 */ /* 0x000fca000f8e00ff */
[----:B------:R2:W3:Y:S01]  /*fc00*/  LDS.128 R16, [R22+0x31cd0] ;  /* 0x031cd00016107984 */ /* 0x0004e20000000c00 */
[----:B------:R-:W-:Y:S06]  /*fc10*/  BAR.ARV 0x4, 0x200 ;  /* 0x0108000000007b1d */ /* 0x000fec0000002000 */
[----:B------:R-:W-:Y:S05]  /*fc20*/  BRA `(.L_x_10225) ;  /* 0x0000000800407947 */ /* 0x000fea0003800000 */
.L_x_10224:
[----:B-1----:R-:W1:Y:S01]  /*fc30*/  S2R R0, SR_TID.X ;  /* 0x0000000000007919 */ /* 0x002e620000002100 */
        /* <DEDUP_REMOVED lines=35> */
.L_x_10288:
[----:B------:R-:W-:Y:S02]  /*fe70*/  ULDC UR4, c[0x0][0xc38] ;  /* 0x00030e0000047ab9 */ /* 0x000fe40000000800 */
[----:B------:R-:W-:-:S04]  /*fe80*/  IMAD.U32 R16, RZ, RZ, UR4 ;  /* 0x00000004ff107e24 */ /* 0x000fc8000f8e00ff */
[----:B-1----:R-:W-:-:S04]  /*fe90*/  IMAD R5, R14, R16, RZ ;  /* 0x000000100e057224 */ /* 0x002fc800078e02ff */
[----:B------:R-:W-:-:S05]  /*fea0*/  IMAD.IADD R4, R4, 0x1, R5 ;  /* 0x0000000104047824 */ /* 0x000fca00078e0205 */
[----:B------:R-:W-:-:S13]  /*feb0*/  ISETP.GT.AND P6, PT, R4, R0, PT ;  /* 0x000000000400720c */ /* 0x000fda0003fc4270 */
[----:B------:R-:W-:Y:S05]  /*fec0*/  @P6 BRA `(.L_x_10227) ;  /* 0x00000000009c6947 */ /* 0x000fea0003800000 */
.L_x_10232:
[----:B------:R-:W1:Y:S01]  /*fed0*/  LDC R6, c[0x0][0xc3c] ;  /* 0x00030f00ff067b82 */ /* 0x000e620000000800 */
[----:B------:R-:W-:-:S05]  /*fee0*/  VIADD R19, R19, 0x1f ;  /* 0x0000001f13137836 */ /* 0x000fca0000000000 */
[----:B-1----:R-:W-:-:S13]  /*fef0*/  ISETP.GE.AND P6, PT, R19, R6, PT ;  /* 0x000000061300720c */ /* 0x002fda0003fc6270 */
[----:B------:R-:W-:Y:S05]  /*ff00*/  @P6 BRA `(.L_x_10228) ;  /* 0x0000000400446947 */ /* 0x000fea0003800000 */
[----:B------:R-:W1:Y:S01]  /*ff10*/  S2R R2, SR_TID.X ;  /* 0x0000000000027919 */ /* 0x000e620000002100 */
[----:B------:R-:W-:Y:S01]  /*ff20*/  BSSY B0, `(.L_x_10229) ;  /* 0x0000009000007945 */ /* 0x000fe20003800000 */
[----:B-1----:R-:W-:-:S05]  /*ff30*/  LOP3.LUT R2, R2, 0x1f, RZ, 0xc0, !PT ;  /* 0x0000001f02027812 */ /* 0x002fca00078ec0ff */
[----:B------:R-:W-:Y:S02]  /*ff40*/  IMAD.IADD R5, R19, 0x1, R2 ;  /* 0x0000000113057824 */ /* 0x000fe400078e0202 */
[----:B------:R-:W-:-:S03]  /*ff50*/  IMAD.MOV.U32 R2, RZ, RZ, RZ ;  /* 0x000000ffff027224 */ /* 0x000fc600078e00ff */
[----:B------:R-:W-:-:S13]  /*ff60*/  ISETP.GE.OR P6, PT, R5, R6, !P0 ;  /* 0x000000060500720c */ /* 0x000fda00047c6670 */
[----:B------:R-:W-:Y:S05]  /*ff70*/  @P6 BRA `(.L_x_10230) ;  /* 0x00000000000c6947 */ /* 0x000fea0003800000 */
[----:B0-----:R-:W0:Y:S02]  /*ff80*/  LDC.64 R2, c[0x0][0xc80] ;  /* 0x00032000ff027b82 */ /* 0x001e240000000a00 */
[----:B0-----:R-:W-:-:S06]  /*ff90*/  IMAD.WIDE R2, R5, 0x4, R2 ;  /* 0x0000000405027825 */ /* 0x001fcc00078e0202 */
[----:B------:R1:W5:Y:S02]  /*ffa0*/  LDG.E R2, desc[UR56][R2.64] ;  /* 0x0000003802027981 */ /* 0x000364000c1e1900 */
.L_x_10230:
[----:B------:R-:W-:Y:S05]  /*ffb0*/  BSYNC B0 ;  /* 0x0000000000007941 */ /* 0x000fea0003800000 */
.L_x_10229:
[----:B------:R-:W-:-:S03]  /*ffc0*/  UMOV UR4, 0xffffffff ;  /* 0xffffffff00047882 */ /* 0x000fc60000000000 */
[----:B------:R-:W-:Y:S05]  /*ffd0*/  BRA.DIV UR4, `(.L_x_10231) ;  /* 0x0000001a04fc7947 */ /* 0x000fea000b800000 */
[----:B-----5:R-:W2:Y:S02]  /*ffe0*/  SHFL.UP PT, R14, R2, 0x1, RZ ;  /* 0x04200000020e7989 */ /* 0x020ea400000e00ff */
[----:B--2---:R-:W-:-:S05]  /*fff0*/  SEL R13, R14, RZ, P1 ;  /* 0x000000ff0e0d7207 */ /* 0x004fca0000800000 */
[----:B------:R-:W-:-:S05]  /*10000*/  IMAD.IADD R13, R2, 0x1, R13 ;  /* 0x00000001020d7824 */ /* 0x000fca00078e020d */
[----:B------:R-:W2:Y:S02]  /*10010*/  SHFL.UP PT, R14, R13, 0x2, RZ ;  /* 0x044000000d0e7989 */ /* 0x000ea400000e00ff */
[----:B--2---:R-:W-:-:S05]  /*10020*/  SEL R14, R14, RZ, P2 ;  /* 0x000000ff0e0e7207 */ /* 0x004fca0001000000 */
[----:B01----:R-:W-:-:S05]  /*10030*/  IMAD.IADD R3, R13, 0x1, R14 ;  /* 0x000000010d037824 */ /* 0x003fca00078e020e */
        /* <DEDUP_REMOVED lines=10> */
.L_x_10296:
[----:B------:R-:W-:Y:S02]  /*100e0*/  ULDC UR4, c[0x0][0xc38] ;  /* 0x00030e0000047ab9 */ /* 0x000fe40000000800 */
[----:B------:R-:W-:-:S04]  /*100f0*/  IMAD.U32 R16, RZ, RZ, UR4 ;  /* 0x00000004ff107e24 */ /* 0x000fc8000f8e00ff */
[----:B-1----:R-:W-:-:S04]  /*10100*/  IMAD R5, R14, R16, RZ ;  /* 0x000000100e057224 */ /* 0x002fc800078e02ff */
[----:B------:R-:W-:-:S05]  /*10110*/  IMAD.IADD R4, R5, 0x1, R4 ;  /* 0x0000000105047824 */ /* 0x000fca00078e0204 */
[----:B------:R-:W-:-:S13]  /*10120*/  ISETP.GT.AND P6, PT, R4, R0, PT ;  /* 0x000000000400720c */ /* 0x000fda0003fc4270 */
[----:B------:R-:W-:Y:S05]  /*10130*/  @!P6 BRA `(.L_x_10232) ;  /* 0xfffffffc0064e947 */ /* 0x000fea000383ffff */
.L_x_10227:
        /* <DEDUP_REMOVED lines=8> */
.L_x_10300:
[----:B------:R-:W-:Y:S01]  /*101c0*/  ISETP.NE.AND P0, PT, R6, RZ, PT ;  /* 0x000000ff0600720c */ /* 0x000fe20003f05270 */
[----:B------:R-:W-:-:S12]  /*101d0*/  IMAD.MOV.U32 R14, RZ, RZ, RZ ;  /* 0x000000ffff0e7224 */ /* 0x000fd800078e00ff */
[----:B------:R-:W-:Y:S05]  /*101e0*/  @!P0 BRA `(.L_x_10234) ;  /* 0x0000000000108947 */ /* 0x000fea0003800000 */
[----:B------:R-:W-:Y:S01]  /*101f0*/  UMOV UR4, 0xffffffff ;  /* 0xffffffff00047882 */ /* 0x000fe20000000000 */
[----:B------:R-:W-:Y:S02]  /*10200*/  VIADD R12, R4, 0xffffffff ;  /* 0xffffffff040c7836 */ /* 0x000fe40000000000 */
[----:B------:R-:W-:Y:S05]  /*10210*/  BRA.DIV UR4, `(.L_x_10235) ;  /* 0x0000001e04707947 */ /* 0x000fea000b800000 */
[----:B------:R3:W4:Y:S02]  /*10220*/  SHFL.IDX PT, R14, R3, R12, 0x1f ;  /* 0x00001f0c030e7589 */ /* 0x00072400000e0000 */
.L_x_10234:
[----:B--2---:R-:W-:Y:S01]  /*10230*/  IABS R6, R17 ;  /* 0x0000001100067213 */ /* 0x004fe20000000000 */
[----:B----4-:R-:W-:Y:S02]  /*10240*/  IMAD R16, R14, R16, R5 ;  /* 0x000000100e107224 */ /* 0x010fe400078e0205 */
[----:B------:R-:W-:Y:S01]  /*10250*/  IMAD.IADD R19, R4, 0x1, R19 ;  /* 0x0000000104137824 */ /* 0x000fe200078e0213 */
[----:B------:R-:W2:Y:S01]  /*10260*/  I2F.RP R7, R6 ;  /* 0x0000000600077306 */ /* 0x000ea20000209400 */
[----:B------:R-:W-:-:S07]  /*10270*/  IMAD.IADD R0, R0, 0x1, -R16 ;  /* 0x0000000100007824 */ /* 0x000fce00078e0a10 */
[----:B--2---:R-:W1:Y:S02]  /*10280*/  MUFU.RCP R7, R7 ;  /* 0x0000000700077308 */ /* 0x004e640000001000 */
[----:B-1----:R-:W-:-:S06]  /*10290*/  VIADD R2, R7, 0xffffffe ;  /* 0x0ffffffe07027836 */ /* 0x002fcc0000000000 */
[----:B0--3--:R0:W1:Y:S02]  /*102a0*/  F2I.FTZ.U32.TRUNC.NTZ R3, R2 ;  /* 0x0000000200037305 */ /* 0x009064000021f000 */
[----:B0-----:R-:W-:Y:S02]  /*102b0*/  IMAD.MOV.U32 R2, RZ, RZ, RZ ;  /* 0x000000ffff027224 */ /* 0x001fe400078e00ff */
[----:B-1----:R-:W-:-:S04]  /*102c0*/  IMAD.MOV R5, RZ, RZ, -R3 ;  /* 0x000000ffff057224 */ /* 0x002fc800078e0a03 */
[----:B------:R-:W-:-:S04]  /*102d0*/  IMAD R5, R5, R6, RZ ;  /* 0x0000000605057224 */ /* 0x000fc800078e02ff */
[----:B------:R-:W-:Y:S01]  /*102e0*/  IMAD.HI.U32 R3, R3, R5, R2 ;  /* 0x0000000503037227 */ /* 0x000fe200078e0002 */
[----:B------:R-:W-:Y:S02]  /*102f0*/  IABS R5, R17 ;  /* 0x0000001100057213 */ /* 0x000fe40000000000 */
[----:B------:R-:W-:-:S03]  /*10300*/  IABS R2, R0 ;  /* 0x0000000000027213 */ /* 0x000fc60000000000 */
[----:B------:R-:W-:Y:S02]  /*10310*/  IMAD.MOV R5, RZ, RZ, -R5 ;  /* 0x000000ffff057224 */ /* 0x000fe400078e0a05 */
        /* <DEDUP_REMOVED lines=10> */
[----:B------:R-:W-:Y:S01]  /*103c0*/  @!P2 IMAD.MOV R3, RZ, RZ, -R3 ;  /* 0x000000ffff03a224 */ /* 0x000fe200078e0a03 */
[----:B------:R-:W-:-:S05]  /*103d0*/  @!P1 LOP3.LUT R3, RZ, R17, RZ, 0x33, !PT ;  /* 0x00000011ff039212 */ /* 0x000fca00078e33ff */
[--C-:B------:R-:W-:Y:S02]  /*103e0*/  IMAD.MOV R2, RZ, RZ, -R3.reuse ;  /* 0x000000ffff027224 */ /* 0x100fe400078e0a03 */
[----:B------:R-:W-:Y:S02]  /*103f0*/  IMAD.MOV.U32 R18, RZ, RZ, R3 ;  /* 0x000000ffff127224 */ /* 0x000fe400078e0003 */
[----:B------:R-:W-:Y:S01]  /*10400*/  IMAD R17, R17, R2, R0 ;  /* 0x0000000211117224 */ /* 0x000fe200078e0200 */
[----:B------:R-:W-:Y:S06]  /*10410*/  BRA `(.L_x_10236) ;  /* 0x00000000001c7947 */ /* 0x000fec0003800000 */
.L_x_10228:
[----:B------:R-:W-:Y:S01]  /*10420*/  UMOV UR4, URZ ;  /* 0x0000003f00047c82 */ /* 0x000fe20008000000 */
[----:B------:R-:W-:Y:S01]  /*10430*/  UMOV UR5, URZ ;  /* 0x0000003f00057c82 */ /* 0x000fe20008000000 */
[----:B------:R-:W-:Y:S01]  /*10440*/  ULDC UR6, c[0x0][0xc3c] ;  /* 0x00030f0000067ab9 */ /* 0x000fe20000000800 */
[----:B------:R-:W-:Y:S02]  /*10450*/  IMAD.MOV.U32 R16, RZ, RZ, R0 ;  /* 0x000000ffff107224 */ /* 0x000fe400078e0000 */
[----:B------:R-:W-:Y:S02]  /*10460*/  IMAD.U32 R17, RZ, RZ, UR4 ;  /* 0x00000004ff117e24 */ /* 0x000fe4000f8e00ff */
[----:B------:R-:W-:Y:S02]  /*10470*/  IMAD.U32 R18, RZ, RZ, UR5 ;  /* 0x00000005ff127e24 */ /* 0x000fe4000f8e00ff */
[----:B------:R-:W-:-:S07]  /*10480*/  IMAD.U32 R19, RZ, RZ, UR6 ;  /* 0x00000006ff137e24 */ /* 0x000fce000f8e00ff */
.L_x_10236:
[----:B------:R-:W1:Y:S01]  /*10490*/  S2R R0, SR_TID.X ;  /* 0x0000000000007919 */ /* 0x000e620000002100 */
[----:B------:R-:W-:Y:S05]  /*104a0*/  WARPSYNC.ALL ;  /* 0x0000000000007948 */ /* 0x000fea0003800000 */
[----:B------:R-:W-:Y:S01]  /*104b0*/  BAR.SYNC.DEFER_BLOCKING 0x4, 0x200 ;  /* 0x0108000000007b1d */ /* 0x000fe20000010000 */
[----:B-1----:R-:W-:-:S04]  /*104c0*/  LOP3.LUT R0, R0, 0x1f, RZ, 0xc0, !PT ;  /* 0x0000001f00007812 */ /* 0x002fc800078ec0ff */
[----:B------:R-:W-:-:S13]  /*104d0*/  ISETP.NE.AND P0, PT, R0, RZ, PT ;  /* 0x000000ff0000720c */ /* 0x000fda0003f05270 */
[----:B0-----:R-:W0:Y:S01]  /*104e0*/  @!P0 S2R R3, SR_CgaCtaId ;  /* 0x0000000000038919 */ /* 0x001e220000008800 */
[----:B------:R-:W-:-:S04]  /*104f0*/  @!P0 MOV R0, 0x400 ;  /* 0x0000040000008802 */ /* 0x000fc80000000f00 */
[----:B0-----:R-:W-:-:S05]  /*10500*/  @!P0 LEA R22, R3, R0, 0x18 ;  /* 0x0000000003168211 */ /* 0x001fca00078ec0ff */
[----:B------:R4:W-:Y:S01]  /*10510*/  @!P0 STS.128 [R22+0x31cd0], R16 ;  /* 0x031cd01016008388 */ /* 0x0009e20000000c00 */
[----:B------:R-:W-:Y:S06]  /*10520*/  BAR.ARV 0x5, 0x200 ;  /* 0x0148000000007b1d */ /* 0x000fec0000002000 */
.L_x_10225:
[----:B------:R-:W-:Y:S02]  /*10530*/  ULDC UR4, c[0x0][0xc3c] ;  /* 0x00030f0000047ab9 */ /* 0x000fe40000000800 */
[----:B---3--:R-:W-:-:S13]  /*10540*/  ISETP.GE.AND P0, PT, R19, UR4, PT ;  /* 0x0000000413007c0c */ /* 0x008fda000bf06270 */
[----:B------:R-:W-:Y:S05]  /*10550*/  @!P0 BRA `(.L_x_10237) ;  /* 0xffffffb000008947 */ /* 0x000fea000383ffff */
[----:B------:R-:W-:Y:S05]  /*10560*/  BSYNC B8 ;  /* 0x0000000000087941 */ /* 0x000fea0003800000 */
.L_x_10133:
[----:B-1----:R-:W3:Y:S01]  /*10570*/  LDL.LU R0, [R1+0x30] ;  /* 0x0000300001007983 */ /* 0x002ee20000300800 */
[----:B------:R-:W-:Y:S01]  /*10580*/  BSSY B0, `(.L_x_10238) ;  /* 0x000000b000007945 */ /* 0x000fe20003800000 */
[----:B------:R-:W1:Y:S01]  /*10590*/  S2R R5, SR_CgaCtaId ;  /* 0x0000000000057919 */ /* 0x000e620000008800 */
[----:B---3--:R-:W-:-:S05]  /*105a0*/  VIADD R0, R0, 0x1 ;  /* 0x0000000100007836 */ /* 0x008fca0000000000 */
[----:B------:R-:W-:-:S04]  /*105b0*/  LEA.HI R2, R0, R0, RZ, 0x1 ;  /* 0x0000000000027211 */ /* 0x000fc800078f08ff */
[----:B------:R-:W-:Y:S02]  /*105c0*/  LOP3.LUT R3, R2, 0xfffffffe, RZ, 0xc0, !PT ;  /* 0xfffffffe02037812 */ /* 0x000fe400078ec0ff */
[----:B------:R-:W-:-:S03]  /*105d0*/  MOV R2, 0x400 ;  /* 0x0000040000027802 */ /* 0x000fc60000000f00 */
[----:B------:R-:W-:Y:S01]  /*105e0*/  IMAD.IADD R0, R0, 0x1, -R3 ;  /* 0x0000000100007824 */ /* 0x000fe200078e0a03 */
[----:B-1----:R-:W-:-:S04]  /*105f0*/  LEA R9, R5, R2, 0x18 ;  /* 0x0000000205097211 */ /* 0x002fc800078ec0ff */
[----:B------:R-:W-:-:S04]  /*10600*/  SHF.L.U32 R0, R0, 0x1f, RZ ;  /* 0x0000001f00007819 */ /* 0x000fc800000006ff */
[----:B------:R-:W1:Y:S02]  /*10610*/  SYNCS.PHASECHK.TRANS64.TRYWAIT P0, [R9+URZ+0x31c20], R0 ;  /* 0x031c2000090075a7 */ /* 0x000e64000800017f */
[----:B-1----:R-:W-:Y:S05]  /*10620*/  @!P0 BRA `(.L_x_10239) ;  /* 0x0000001800908947 */ /* 0x002fea0003800000 */
.L_x_10303:
[----:B------:R-:W-:Y:S05]  /*10630*/  BSYNC B0 ;  /* 0x0000000000007941 */ /* 0x000fea0003800000 */
.L_x_10238:
[----:B------:R-:W-:-:S03]  /*10640*/  UMOV UR4, 0xffffffff ;  /* 0xffffffff00047882 */ /* 0x000fc60000000000 */
[----:B------:R-:W-:Y:S05]  /*10650*/  BRA.DIV UR4, `(.L_x_10240) ;  /* 0x0000001a04987947 */ /* 0x000fea000b800000 */
[----:B-1----:R-:W1:Y:S02]  /*10660*/  S2R R0, SR_TID.X ;  /* 0x0000000000007919 */ /* 0x002e640000002100 */
[----:B-1----:R-:W-:-:S04]  /*10670*/  SHF.R.U32.HI R0, RZ, 0x5, R0 ;  /* 0x00000005ff007819 */ /* 0x002fc80000011600 */
[----:B------:R-:W-:-:S05]  /*10680*/  LOP3.LUT R0, R0, 0x3, RZ, 0xc0, !PT ;  /* 0x0000000300007812 */ /* 0x000fca00078ec0ff */
[----:B------:R1:W3:Y:S02]  /*10690*/  SHFL.IDX PT, R14, R0, RZ, 0x1f ;  /* 0x00001fff000e7589 */ /* 0x0002e400000e0000 */
.L_x_10306:
[----:B---3--:R-:W-:Y:S01]  /*106a0*/  ISETP.NE.AND P0, PT, R14, RZ, PT ;  /* 0x000000ff0e00720c */ /* 0x008fe20003f05270 */
[----:B------:R-:W-:-:S12]  /*106b0*/  BSSY B0, `(.L_x_10241) ;  /* 0x0000024000007945 */ /* 0x000fd80003800000 */
[----:B------:R-:W-:Y:S05]  /*106c0*/  @P0 BRA `(.L_x_10242) ;  /* 0x0000000000880947 */ /* 0x000fea0003800000 */
[----:B------:R-:W-:-:S03]  /*106d0*/  UMOV UR4, 0xffffffff ;  /* 0xffffffff00047882 */ /* 0x000fc60000000000 */
[----:B------:R-:W-:Y:S05]  /*106e0*/  BRA.DIV UR4, `(.L_x_10243) ;  /* 0x0000001a04a87947 */ /* 0x000fea000b800000 */
[----:B------:R-:W-:-:S13]  /*106f0*/  ELECT P6, URZ, PT ;  /* 0x00000000003f782f */ /* 0x000fda00038c0000 */
.L_x_10309:
[----:B------:R-:W-:Y:S05]  /*10700*/  @!P6 BRA `(.L_x_10242) ;  /* 0x000000000078e947 */ /* 0x000fea0003800000 */
[----:B-1----:R-:W3:Y:S02]  /*10710*/  LDL.LU R0, [R1+0x38] ;  /* 0x0000380001007983 */ /* 0x002ee40000300800 */
[----:B---3--:R-:W-:-:S04]  /*10720*/  LOP3.LUT R0, R0, 0x2, RZ, 0xfc, !PT ;  /* 0x0000000200007812 */ /* 0x008fc800078efcff */
[----:B------:R-:W-:-:S13]  /*10730*/  ISETP.NE.AND P2, PT, R0, 0x3, PT ;  /* 0x000000030000780c */ /* 0x000fda0003f45270 */
[----:B------:R-:W-:Y:S05]  /*10740*/  @!P2 BRA `(.L_x_10244) ;  /* 0x000000000004a947 */ /* 0x000fea0003800000 */
[----:B------:R-:W-:Y:S01]  /*10750*/  BPT.TRAP 0x1 ;  /* 0x000000040000795c */ /* 0x000fe20000300000 */
.L_x_10244:
[----:B------:R-:W-:Y:S01]  /*10760*/  VIADD R0, R9, 0x31c40 ;  /* 0x00031c4009007836 */ /* 0x000fe20000000000 */
[----:B------:R-:W-:Y:S01]  /*10770*/  SHF.L.U32 R4, R26, 0x1f, RZ ;  /* 0x0000001f1a047819 */ /* 0x000fe200000006ff */
[C---:B------:R-:W-:Y:S02]  /*10780*/  VIADD R2, R23.reuse, 0x1 ;  /* 0x0000000117027836 */ /* 0x040fe40000000000 */
[----:B------:R-:W-:-:S03]  /*10790*/  IMAD R5, R23, 0x8, R0 ;  /* 0x0000000817057824 */ /* 0x000fc600078e0200 */
[C---:B------:R-:W-:Y:S01]  /*107a0*/  ISETP.NE.AND P1, PT, R2.reuse, 0x2, PT ;  /* 0x000000020200780c */ /* 0x040fe20003f25270 */
[----:B------:R-:W1:Y:S03]  /*107b0*/  SYNCS.PHASECHK.TRANS64.TRYWAIT P0, [R5+URZ], R4 ;  /* 0x00000004050075a7 */ /* 0x000e66000800017f */
[----:B------:R-:W-:Y:S02]  /*107c0*/  SEL R3, RZ, 0x1, P1 ;  /* 0x00000001ff037807 */ /* 0x000fe40000800000 */
[----:B0-----:R-:W-:Y:S02]  /*107d0*/  SEL R7, R2, RZ, P1 ;  /* 0x000000ff02077207 */ /* 0x001fe40000800000 */
[----:B------:R-:W-:-:S03]  /*107e0*/  LOP3.LUT R2, R26, R3, RZ, 0x3c, !PT ;  /* 0x000000031a027212 */ /* 0x000fc600078e3cff */
[----:B------:R-:W-:Y:S01]  /*107f0*/  IMAD R3, R7, 0x8, R0 ;  /* 0x0000000807037824 */ /* 0x000fe200078e0200 */
[----:B------:R-:W-:Y:S01]  /*10800*/  SHF.L.U32 R2, R2, 0x1f, RZ ;  /* 0x0000001f02027819 */ /* 0x000fe200000006ff */
[----:B-1----:R-:W-:Y:S06]  /*10810*/  @!P0 BRA `(.L_x_10245) ;  /* 0x00000018007c8947 */ /* 0x002fec0003800000 */
.L_x_10310:
[----:B------:R-:W1:Y:S02]  /*10820*/  SYNCS.PHASECHK.TRANS64.TRYWAIT P0, [R3+URZ], R2 ;  /* 0x00000002030075a7 */ /* 0x000e64000800017f */
[----:B-1----:R-:W-:Y:S05]  /*10830*/  @!P0 BRA `(.L_x_10246) ;  /* 0x0000001800888947 */ /* 0x002fea0003800000 */
.L_x_10311:
[----:B------:R-:W-:Y:S05]  /*10840*/  @!P2 BRA `(.L_x_10247) ;  /* 0x000000000004a947 */ /* 0x000fea0003800000 */
[----:B------:R-:W-:Y:S01]  /*10850*/  BPT.TRAP 0x1 ;  /* 0x000000040000795c */ /* 0x000fe20000300000 */
.L_x_10247:
[----:B------:R-:W-:-:S04]  /*10860*/  VIADD R0, R9, 0x31c60 ;  /* 0x00031c6009007836 */ /* 0x000fc80000000000 */
[----:B------:R-:W-:-:S04]  /*10870*/  IMAD R23, R23, 0x8, R0 ;  /* 0x0000000817177824 */ /* 0x000fc800078e0200 */
[----:B------:R-:W3:Y:S02]  /*10880*/  SYNCS.PHASECHK.TRANS64.TRYWAIT P0, [R23+URZ], R4 ;  /* 0x00000004170075a7 */ /* 0x000ee4000800017f */
[----:B---3--:R-:W-:Y:S05]  /*10890*/  @!P0 BRA `(.L_x_10248) ;  /* 0x0000001800848947 */ /* 0x008fea0003800000 */
.L_x_10312:
[----:B------:R-:W-:-:S07]  /*108a0*/  IMAD R7, R7, 0x8, R0 ;  /* 0x0000000807077824 */ /* 0x000fce00078e0200 */
.L_x_10249:
[----:B------:R0:W0:Y:S02]  /*108b0*/  SYNCS.PHASECHK.TRANS64.TRYWAIT P0, [R7+URZ], R2 ;  /* 0x00000002070075a7 */ /* 0x000024000800017f */
[----:B0-----:R-:W-:Y:S05]  /*108c0*/  @!P0 NANOSLEEP.SYNCS 0x989680 ;  /* 0x009896800000895d */ /* 0x001fea0003900000 */
[----:B------:R-:W0:Y:S02]  /*108d0*/  @!P0 SYNCS.PHASECHK.TRANS64 P0, [R7+URZ], R2 ;  /* 0x00000002070085a7 */ /* 0x000e24000800007f */
[----:B0-----:R-:W-:Y:S05]  /*108e0*/  @!P0 BRA `(.L_x_10249) ;  /* 0xfffffffc00f08947 */ /* 0x001fea000383ffff */
.L_x_10242:
[----:B------:R-:W-:Y:S05]  /*108f0*/  BSYNC B0 ;  /* 0x0000000000007941 */ /* 0x000fea0003800000 */
.L_x_10241:
[----:B------:R-:W-:Y:S05]  /*10900*/  EXIT ;  /* 0x000000000000794d */ /* 0x000fea0003800000 */
.L_x_10093:
[----:B0-----:R-:W-:-:S04]  /*10910*/  IMAD.U32 R3, RZ, RZ, UR36 ;  /* 0x00000024ff037e24 */ /* 0x001fc8000f8e00ff */
[----:B------:R0:W1:Y:S03]  /*10920*/  SYNCS.PHASECHK.TRANS64.TRYWAIT P1, [R3+URZ+0x31c00], R0 ;  /* 0x031c0000030075a7 */ /* 0x000066000802017f */
[----:B-1----:R-:W-:Y:S05]  /*10930*/  @!P1 NANOSLEEP.SYNCS 0x989680 ;  /* 0x009896800000995d */ /* 0x002fea0003900000 */
[----:B------:R-:W1:Y:S02]  /*10940*/  @!P1 SYNCS.PHASECHK.TRANS64 P1, [R3+URZ+0x31c00], R0 ;  /* 0x031c0000030095a7 */ /* 0x000e64000802007f */
[----:B-1----:R-:W-:Y:S05]  /*10950*/  @!P1 BRA `(.L_x_10093) ;  /* 0xfffffffc00ec9947 */ /* 0x002fea000383ffff */
[----:B------:R-:W-:Y:S05]  /*10960*/  BRA `(.L_x_10250) ;  /* 0xffffff0c00147947 */ /* 0x000fea000383ffff */
.L_x_10097:
[----:B-1----:R1:W2:Y:S02]  /*10970*/  SYNCS.PHASECHK.TRANS64.TRYWAIT P2, [R4+URZ+0x31c30], R3 ;  /* 0x031c3003040075a7 */ /* 0x0022a4000804017f */
[----:B--2---:R-:W-:Y:S05]  /*10980*/  @!P2 NANOSLEEP.SYNCS 0x989680 ;  /* 0x009896800000a95d */ /* 0x004fea0003900000 */
[----:B------:R-:W2:Y:S02]  /*10990*/  @!P2 SYNCS.PHASECHK.TRANS64 P2, [R4+URZ+0x31c30], R3 ;  /* 0x031c30030400a5a7 */ /* 0x000ea4000804007f */
[----:B--2---:R-:W-:Y:S05]  /*109a0*/  @!P2 BRA `(.L_x_10097) ;  /* 0xfffffffc00f0a947 */ /* 0x004fea000383ffff */
[----:B------:R-:W-:Y:S05]  /*109b0*/  BRA `(.L_x_10096) ;  /* 0xffffff0c00387947 */ /* 0x000fea000383ffff */
.L_x_10102:
[----:B--2---:R-:W-:-:S04]  /*109c0*/  IMAD.U32 R3, RZ, RZ, UR6 ;  /* 0x00000006ff037e24 */ /* 0x004fc8000f8e00ff */
[----:B------:R2:W3:Y:S03]  /*109d0*/  SYNCS.PHASECHK.TRANS64.TRYWAIT P2, [R3+URZ+0x31c30], R0 ;  /* 0x031c3000030075a7 */ /* 0x0004e6000804017f */
[----:B---3--:R-:W-:Y:S05]  /*109e0*/  @!P2 NANOSLEEP.SYNCS 0x989680 ;  /* 0x009896800000a95d */ /* 0x008fea0003900000 */
[----:B------:R-:W3:Y:S02]  /*109f0*/  @!P2 SYNCS.PHASECHK.TRANS64 P2, [R3+URZ+0x31c30], R0 ;  /* 0x031c30000300a5a7 */ /* 0x000ee4000804007f */
[----:B---3--:R-:W-:Y:S05]  /*10a00*/  @!P2 BRA `(.L_x_10102) ;  /* 0xfffffffc00eca947 */ /* 0x008fea000383ffff */
[----:B------:R-:W-:Y:S05]  /*10a10*/  BRA `(.L_x_10099) ;  /* 0xffffff44005c7947 */ /* 0x000fea000383ffff */
.L_x_10106:
[----:B-1----:R-:W-:-:S04]  /*10a20*/  IMAD.U32 R3, RZ, RZ, UR6 ;  /* 0x00000006ff037e24 */ /* 0x002fc8000f8e00ff */
[----:B------:R1:W2:Y:S03]  /*10a30*/  SYNCS.PHASECHK.TRANS64.TRYWAIT P2, [R3+URZ+0x31c50], R0 ;  /* 0x031c5000030075a7 */ /* 0x0002a6000804017f */
[----:B--2---:R-:W-:Y:S05]  /*10a40*/  @!P2 NANOSLEEP.SYNCS 0x989680 ;  /* 0x009896800000a95d */ /* 0x004fea0003900000 */
[----:B------:R-:W2:Y:S02]  /*10a50*/  @!P2 SYNCS.PHASECHK.TRANS64 P2, [R3+URZ+0x31c50], R0 ;  /* 0x031c50000300a5a7 */ /* 0x000ea4000804007f */
[----:B--2---:R-:W-:Y:S05]  /*10a60*/  @!P2 BRA `(.L_x_10106) ;  /* 0xfffffffc00eca947 */ /* 0x004fea000383ffff */
[----:B------:R-:W-:Y:S05]  /*10a70*/  BRA `(.L_x_10103) ;  /* 0xffffff5c00007947 */ /* 0x000fea000383ffff */
.L_x_10111:
[----:B--2---:R-:W-:-:S04]  /*10a80*/  IMAD.U32 R7, RZ, RZ, UR9 ;  /* 0x00000009ff077e24 */ /* 0x004fc8000f8e00ff */
[----:B------:R2:W4:Y:S03]  /*10a90*/  SYNCS.PHASECHK.TRANS64.TRYWAIT P0, [R7+URZ+0x31c50], R6 ;  /* 0x031c5006070075a7 */ /* 0x000526000800017f */
[----:B----4-:R-:W-:Y:S05]  /*10aa0*/  @!P0 NANOSLEEP.SYNCS 0x989680 ;  /* 0x009896800000895d */ /* 0x010fea0003900000 */
[----:B------:R-:W4:Y:S02]  /*10ab0*/  @!P0 SYNCS.PHASECHK.TRANS64 P0, [R7+URZ+0x31c50], R6 ;  /* 0x031c5006070085a7 */ /* 0x000f24000800007f */
[----:B----4-:R-:W-:Y:S05]  /*10ac0*/  @!P0 BRA `(.L_x_10111) ;  /* 0xfffffffc00ec8947 */ /* 0x010fea000383ffff */
[----:B------:R-:W-:Y:S05]  /*10ad0*/  BRA `(.L_x_10110) ;  /* 0xffffff7800d87947 */ /* 0x000fea000383ffff */
.L_x_10145:
        /* <DEDUP_REMOVED lines=8> */
[----:B0--3--:R-:W-:Y:S05]  /*10b60*/  WARPSYNC.COLLECTIVE R15, `(.L_x_10252) ;  /* 0x000000000f087348 */ /* 0x009fea0003c00000 */
[----:B------:R1:W2:Y:S02]  /*10b70*/  SHFL.IDX P6, R14, R13, R12, R11 ;  /* 0x0000000c0d0e7389 */ /* 0x0002a400000c000b */
[----:B0123--:R-:W-:Y:S01]  /*10b80*/  ENDCOLLECTIVE ;  /* 0x000000000000791b */ /* 0x00ffe20003800000 */
.L_x_10252:
[----:B------:R-:W-:Y:S05]  /*10b90*/  BSYNC B0 ;  /* 0x0000000000007941 */ /* 0x000fea0003800000 */
.L_x_10251:
[----:B------:R-:W-:Y:S05]  /*10ba0*/  BRA `(.L_x_10253) ;  /* 0xffffffb400307947 */ /* 0x000fea000383ffff */
.L_x_10147:
[----:B------:R-:W-:Y:S01]  /*10bb0*/  BSSY B0, `(.L_x_10254) ;  /* 0x0000006000007945 */ /* 0x000fe20003800000 */
[----:B------:R-:W-:-:S07]  /*10bc0*/  IMAD.MOV.U32 R15, RZ, RZ, -0x1 ;  /* 0xffffffffff0f7424 */ /* 0x000fce00078e00ff */
[----:B01-3--:R-:W-:Y:S05]  /*10bd0*/  WARPSYNC.COLLECTIVE R15, `(.L_x_10255) ;  /* 0x000000000f0c7348 */ /* 0x00bfea0003c00000 */
[----:B------:R-:W-:Y:S02]  /*10be0*/  ELECT P6, UR62, PT ;  /* 0x00000000003e782f */ /* 0x000fe400038c0000 */
[----:B------:R-:W-:Y:S01]  /*10bf0*/  MOV R14, UR62 ;  /* 0x0000003e000e7c02 */ /* 0x000fe20008000f00 */
[----:B01-3--:R-:W-:Y:S10]  /*10c00*/  ENDCOLLECTIVE ;  /* 0x000000000000791b */ /* 0x00bff40003800000 */
.L_x_10255:
[----:B------:R-:W-:Y:S05]  /*10c10*/  BSYNC B0 ;  /* 0x0000000000007941 */ /* 0x000fea0003800000 */
.L_x_10254:
[----:B------:R-:W-:Y:S05]  /*10c20*/  BRA `(.L_x_10256) ;  /* 0xffffffb400307947 */ /* 0x000fea000383ffff */
.L_x_10149:
[----:B-1----:R1:W2:Y:S02]  /*10c30*/  SYNCS.PHASECHK.TRANS64.TRYWAIT P0, [R0+URZ+0x31c40], R2 ;  /* 0x031c4002000075a7 */ /* 0x0022a4000800017f */
[----:B--2---:R-:W-:Y:S05]  /*10c40*/  @!P0 NANOSLEEP.SYNCS 0x989680 ;  /* 0x009896800000895d */ /* 0x004fea0003900000 */
[----:B------:R-:W2:Y:S02]  /*10c50*/  @!P0 SYNCS.PHASECHK.TRANS64 P0, [R0+URZ+0x31c40], R2 ;  /* 0x031c4002000085a7 */ /* 0x000ea4000800007f */
[----:B--2---:R-:W-:Y:S05]  /*10c60*/  @!P0 BRA `(.L_x_10149) ;  /* 0xfffffffc00f08947 */ /* 0x004fea000383ffff */
[----:B------:R-:W-:Y:S05]  /*10c70*/  BRA `(.L_x_10257) ;  /* 0xffffffb400847947 */ /* 0x000fea000383ffff */
.L_x_10153:
[----:B------:R-:W2:Y:S01]  /*10c80*/  LDL.LU R11, [R1+0x2c] ;  /* 0x00002c00010b7983 */ /* 0x000ea20000300800 */
[----:B------:R-:W-:Y:S02]  /*10c90*/  IMAD.MOV.U32 R13, RZ, RZ, R4 ;  /* 0x000000ffff0d7224 */ /* 0x000fe400078e0004 */
[----:B------:R-:W-:Y:S02]  /*10ca0*/  IMAD.MOV.U32 R12, RZ, RZ, RZ ;  /* 0x000000ffff0c7224 */ /* 0x000fe400078e00ff */
[----:B------:R-:W-:Y:S02]  /*10cb0*/  IMAD.MOV.U32 R15, RZ, RZ, -0x1 ;  /* 0xffffffffff0f7424 */ /* 0x000fe400078e00ff */
[----:B------:R-:W-:-:S04]  /*10cc0*/  IMAD R17, R17, 0xc0, R21 ;  /* 0x000000c011117824 */ /* 0x000fc800078e0215 */
[----:B------:R-:W-:Y:S02]  /*10cd0*/  VIADD R8, R17, 0x20 ;  /* 0x0000002011087836 */ /* 0x000fe40000000000 */
[----:B--2---:R-:W-:Y:S02]  /*10ce0*/  IMAD R5, R11, R9, RZ ;  /* 0x000000090b057224 */ /* 0x004fe400078e02ff */
[----:B------:R-:W-:-:S03]  /*10cf0*/  IMAD.MOV.U32 R11, RZ, RZ, 0x1c1f ;  /* 0x00001c1fff0b7424 */ /* 0x000fc600078e00ff */
[----:B------:R-:W-:-:S13]  /*10d00*/  ISETP.GE.AND P4, PT, R17, R5, PT ;  /* 0x000000051100720c */ /* 0x000fda0003f86270 */
[----:B-----5:R-:W-:Y:S05]  /*10d10*/  WARPSYNC.COLLECTIVE R15, `(.L_x_10258) ;  /* 0x000000000f087348 */ /* 0x020fea0003c00000 */
[----:B------:R0:W1:Y:S02]  /*10d20*/  SHFL.IDX P6, R14, R13, R12, R11 ;  /* 0x0000000c0d0e7389 */ /* 0x00006400000c000b */
[----:B01---5:R-:W-:Y:S01]  /*10d30*/  ENDCOLLECTIVE ;  /* 0x000000000000791b */ /* 0x023fe20003800000 */
.L_x_10258:
[----:B------:R-:W-:Y:S02]  /*10d40*/  IMAD.MOV.U32 R13, RZ, RZ, R0 ;  /* 0x000000ffff0d7224 */ /* 0x000fe400078e0000 */
[----:B------:R-:W-:-:S07]  /*10d50*/  IMAD.MOV.U32 R2, RZ, RZ, R14 ;  /* 0x000000ffff027224 */ /* 0x000fce00078e000e */
[----:B------:R-:W-:Y:S05]  /*10d60*/  WARPSYNC.COLLECTIVE R15, `(.L_x_10259) ;  /* 0x000000000f087348 */ /* 0x000fea0003c00000 */
[----:B------:R0:W1:Y:S02]  /*10d70*/  SHFL.IDX P6, R14, R13, R12, R11 ;  /* 0x0000000c0d0e7389 */ /* 0x00006400000c000b */
[----:B01----:R-:W-:Y:S01]  /*10d80*/  ENDCOLLECTIVE ;  /* 0x000000000000791b */ /* 0x003fe20003800000 */
.L_x_10259:
[----:B------:R-:W-:Y:S02]  /*10d90*/  IMAD.MOV.U32 R13, RZ, RZ, R4 ;  /* 0x000000ffff0d7224 */ /* 0x000fe400078e0004 */
[----:B------:R-:W-:Y:S02]  /*10da0*/  IMAD.MOV.U32 R12, RZ, RZ, 0x1 ;  /* 0x00000001ff0c7424 */ /* 0x000fe400078e00ff */
[----:B------:R-:W-:-:S07]  /*10db0*/  IMAD.MOV.U32 R3, RZ, RZ, R14 ;  /* 0x000000ffff037224 */ /* 0x000fce00078e000e */
[----:B------:R-:W-:Y:S05]  /*10dc0*/  WARPSYNC.COLLECTIVE R15, `(.L_x_10260) ;  /* 0x000000000f087348 */ /* 0x000fea0003c00000 */
[----:B------:R0:W1:Y:S02]  /*10dd0*/  SHFL.IDX P6, R14, R13, R12, R11 ;  /* 0x0000000c0d0e7389 */ /* 0x00006400000c000b */
[----:B01----:R-:W-:Y:S01]  /*10de0*/  ENDCOLLECTIVE ;  /* 0x000000000000791b */ /* 0x003fe20003800000 */
.L_x_10260:
        /* <DEDUP_REMOVED lines=17> */
.L_x_10261:
[----:B------:R-:W-:Y:S02]  /*10f00*/  IMAD.MOV.U32 R13, RZ, RZ, R4 ;  /* 0x000000ffff0d7224 */ /* 0x000fe400078e0004 */
[----:B------:R-:W-:Y:S02]  /*10f10*/  IMAD.MOV.U32 R12, RZ, RZ, 0x2 ;  /* 0x00000002ff0c7424 */ /* 0x000fe400078e00ff */
[----:B------:R-:W-:-:S07]  /*10f20*/  IMAD.MOV.U32 R3, RZ, RZ, R14 ;  /* 0x000000ffff037224 */ /* 0x000fce00078e000e */
[----:B------:R-:W-:Y:S05]  /*10f30*/  WARPSYNC.COLLECTIVE R15, `(.L_x_10262) ;  /* 0x000000000f087348 */ /* 0x000fea0003c00000 */
[----:B------:R0:W1:Y:S02]  /*10f40*/  SHFL.IDX P6, R14, R13, R12, R11 ;  /* 0x0000000c0d0e7389 */ /* 0x00006400000c000b */
[----:B01----:R-:W-:Y:S01]  /*10f50*/  ENDCOLLECTIVE ;  /* 0x000000000000791b */ /* 0x003fe20003800000 */
.L_x_10262:
        /* <DEDUP_REMOVED lines=18> */
.L_x_10263:
[----:B------:R-:W-:Y:S02]  /*11080*/  IMAD.MOV.U32 R13, RZ, RZ, R4 ;  /* 0x000000ffff0d7224 */ /* 0x000fe400078e0004 */
[----:B------:R-:W-:Y:S02]  /*11090*/  IMAD.MOV.U32 R12, RZ, RZ, 0x3 ;  /* 0x00000003ff0c7424 */ /* 0x000fe400078e00ff */
[----:B------:R-:W-:-:S07]  /*110a0*/  IMAD.MOV.U32 R3, RZ, RZ, R14 ;  /* 0x000000ffff037224 */ /* 0x000fce00078e000e */
[----:B------:R-:W-:Y:S05]  /*110b0*/  WARPSYNC.COLLECTIVE R15, `(.L_x_10264) ;  /* 0x000000000f087348 */ /* 0x000fea0003c00000 */
[----:B------:R0:W1:Y:S02]  /*110c0*/  SHFL.IDX P6, R14, R13, R12, R11 ;  /* 0x0000000c0d0e7389 */ /* 0x00006400000c000b */
[----:B01----:R-:W-:Y:S01]  /*110d0*/  ENDCOLLECTIVE ;  /* 0x000000000000791b */ /* 0x003fe20003800000 */
.L_x_10264:
        /* <DEDUP_REMOVED lines=11> */
.L_x_10265:
        /* <DEDUP_REMOVED lines=13> */
.L_x_10266:
        /* <DEDUP_REMOVED lines=13> */
.L_x_10267:
        /* <DEDUP_REMOVED lines=8> */
.L_x_10268:
        /* <DEDUP_REMOVED lines=15> */
.L_x_10269:
[----:B------:R-:W-:Y:S01]  /*114a0*/  IMAD.MOV.U32 R2, RZ, RZ, R14 ;  /* 0x000000ffff027224 */ /* 0x000fe200078e000e */
[----:B------:R-:W-:Y:S06]  /*114b0*/  BRA `(.L_x_10270) ;  /* 0xffffffbc000c7947 */ /* 0x000fec000383ffff */
.L_x_10156:
[----:B-1----:R1:W2:Y:S02]  /*114c0*/  SYNCS.PHASECHK.TRANS64.TRYWAIT P0, [R22+URZ+0x31c20], R3 ;  /* 0x031c2003160075a7 */ /* 0x0022a4000800017f */
[----:B--2---:R-:W-:Y:S05]  /*114d0*/  @!P0 NANOSLEEP.SYNCS 0x989680 ;  /* 0x009896800000895d */ /* 0x004fea0003900000 */
[----:B------:R-:W2:Y:S02]  /*114e0*/  @!P0 SYNCS.PHASECHK.TRANS64 P0, [R22+URZ+0x31c20], R3 ;  /* 0x031c2003160085a7 */ /* 0x000ea4000800007f */
[----:B--2---:R-:W-:Y:S05]  /*114f0*/  @!P0 BRA `(.L_x_10156) ;  /* 0xfffffffc00f08947 */ /* 0x004fea000383ffff */
[----:B------:R-:W-:Y:S05]  /*11500*/  BRA `(.L_x_10271) ;  /* 0xffffffbc007c7947 */ /* 0x000fea000383ffff */
.L_x_10165:
[----:B-1----:R1:W2:Y:S02]  /*11510*/  SYNCS.PHASECHK.TRANS64.TRYWAIT P0, [R3+URZ+0x31c40], R2 ;  /* 0x031c4002030075a7 */ /* 0x0022a4000800017f */
[----:B--2---:R-:W-:Y:S05]  /*11520*/  @!P0 NANOSLEEP.SYNCS 0x989680 ;  /* 0x009896800000895d */ /* 0x004fea0003900000 */
[----:B------:R-:W2:Y:S02]  /*11530*/  @!P0 SYNCS.PHASECHK.TRANS64 P0, [R3+URZ+0x31c40], R2 ;  /* 0x031c4002030085a7 */ /* 0x000ea4000800007f */
[----:B--2---:R-:W-:Y:S05]  /*11540*/  @!P0 BRA `(.L_x_10165) ;  /* 0xfffffffc00f08947 */ /* 0x004fea000383ffff */
[----:B------:R-:W-:Y:S05]  /*11550*/  BRA `(.L_x_10272) ;  /* 0xffffffc0002c7947 */ /* 0x000fea000383ffff */
.L_x_10172:
[----:B0-----:R0:W1:Y:S02]  /*11560*/  SYNCS.PHASECHK.TRANS64.TRYWAIT P0, [R3+URZ+0x60], R2 ;  /* 0x00006002030075a7 */ /* 0x001064000800017f */
[----:B-1----:R-:W-:Y:S05]  /*11570*/  @!P0 NANOSLEEP.SYNCS 0x989680 ;  /* 0x009896800000895d */ /* 0x002fea0003900000 */
[----:B------:R-:W1:Y:S02]  /*11580*/  @!P0 SYNCS.PHASECHK.TRANS64 P0, [R3+URZ+0x60], R2 ;  /* 0x00006002030085a7 */ /* 0x000e64000800007f */
[----:B-1----:R-:W-:Y:S05]  /*11590*/  @!P0 BRA `(.L_x_10172) ;  /* 0xfffffffc00f08947 */ /* 0x002fea000383ffff */
[----:B------:R-:W-:Y:S05]  /*115a0*/  BRA `(.L_x_10273) ;  /* 0xffffffc400387947 */ /* 0x000fea000383ffff */
.L_x_10182:
[----:B-1----:R1:W2:Y:S02]  /*115b0*/  SYNCS.PHASECHK.TRANS64.TRYWAIT P0, [R3+URZ+0x31c40], R2 ;  /* 0x031c4002030075a7 */ /* 0x0022a4000800017f */
[----:B--2---:R-:W-:Y:S05]  /*115c0*/  @!P0 NANOSLEEP.SYNCS 0x989680 ;  /* 0x009896800000895d */ /* 0x004fea0003900000 */
[----:B------:R-:W2:Y:S02]  /*115d0*/  @!P0 SYNCS.PHASECHK.TRANS64 P0, [R3+URZ+0x31c40], R2 ;  /* 0x031c4002030085a7 */ /* 0x000ea4000800007f */
[----:B--2---:R-:W-:Y:S05]  /*115e0*/  @!P0 BRA `(.L_x_10182) ;  /* 0xfffffffc00f08947 */ /* 0x004fea000383ffff */
[----:B------:R-:W-:Y:S05]  /*115f0*/  BRA `(.L_x_10274) ;  /* 0xffffffc800f07947 */ /* 0x000fea000383ffff */
.L_x_10189:
[----:B0-----:R0:W1:Y:S02]  /*11600*/  SYNCS.PHASECHK.TRANS64.TRYWAIT P0, [R12+URZ+0x60], R26 ;  /* 0x0000601a0c0075a7 */ /* 0x001064000800017f */
[----:B-1----:R-:W-:Y:S05]  /*11610*/  @!P0 NANOSLEEP.SYNCS 0x989680 ;  /* 0x009896800000895d */ /* 0x002fea0003900000 */
[----:B------:R-:W1:Y:S02]  /*11620*/  @!P0 SYNCS.PHASECHK.TRANS64 P0, [R12+URZ+0x60], R26 ;  /* 0x0000601a0c0085a7 */ /* 0x000e64000800007f */
[----:B-1----:R-:W-:Y:S05]  /*11630*/  @!P0 BRA `(.L_x_10189) ;  /* 0xfffffffc00f08947 */ /* 0x002fea000383ffff */
[----:B------:R-:W-:Y:S05]  /*11640*/  BRA `(.L_x_10275) ;  /* 0xffffffcc00fc7947 */ /* 0x000fea000383ffff */
.L_x_10199:
[----:B-1----:R1:W2:Y:S02]  /*11650*/  SYNCS.PHASECHK.TRANS64.TRYWAIT P0, [R2+URZ+0x31c40], R3 ;  /* 0x031c4003020075a7 */ /* 0x0022a4000800017f */
[----:B--2---:R-:W-:Y:S05]  /*11660*/  @!P0 NANOSLEEP.SYNCS 0x989680 ;  /* 0x009896800000895d */ /* 0x004fea0003900000 */
[----:B------:R-:W2:Y:S02]  /*11670*/  @!P0 SYNCS.PHASECHK.TRANS64 P0, [R2+URZ+0x31c40], R3 ;  /* 0x031c4003020085a7 */ /* 0x000ea4000800007f */
[----:B--2---:R-:W-:Y:S05]  /*11680*/  @!P0 BRA `(.L_x_10199) ;  /* 0xfffffffc00f08947 */ /* 0x004fea000383ffff */
[----:B------:R-:W-:Y:S05]  /*11690*/  BRA `(.L_x_10276) ;  /* 0xffffffd400807947 */ /* 0x000fea000383ffff */
.L_x_10206:
[----:B0-----:R0:W1:Y:S02]  /*116a0*/  SYNCS.PHASECHK.TRANS64.TRYWAIT P0, [R8+URZ+0x60], R2 ;  /* 0x00006002080075a7 */ /* 0x001064000800017f */
[----:B-1----:R-:W-:Y:S05]  /*116b0*/  @!P0 NANOSLEEP.SYNCS 0x989680 ;  /* 0x009896800000895d */ /* 0x002fea0003900000 */
[----:B------:R-:W1:Y:S02]  /*116c0*/  @!P0 SYNCS.PHASECHK.TRANS64 P0, [R8+URZ+0x60], R2 ;  /* 0x00006002080085a7 */ /* 0x000e64000800007f */
[----:B-1----:R-:W-:Y:S05]  /*116d0*/  @!P0 BRA `(.L_x_10206) ;  /* 0xfffffffc00f08947 */ /* 0x002fea000383ffff */
[----:B------:R-:W-:Y:S05]  /*116e0*/  BRA `(.L_x_10277) ;  /* 0xffffffd800907947 */ /* 0x000fea000383ffff */
.L_x_10218:
[----:B-1----:R1:W2:Y:S02]  /*116f0*/  SYNCS.PHASECHK.TRANS64.TRYWAIT P0, [R3+URZ+0x31c60], R0 ;  /* 0x031c6000030075a7 */ /* 0x0022a4000800017f */
[----:B--2---:R-:W-:Y:S05]  /*11700*/  @!P0 NANOSLEEP.SYNCS 0x989680 ;  /* 0x009896800000895d */ /* 0x004fea0003900000 */
[----:B------:R-:W2:Y:S02]  /*11710*/  @!P0 SYNCS.PHASECHK.TRANS64 P0, [R3+URZ+0x31c60], R0 ;  /* 0x031c6000030085a7 */ /* 0x000ea4000800007f */
[----:B--2---:R-:W-:Y:S05]  /*11720*/  @!P0 BRA `(.L_x_10218) ;  /* 0xfffffffc00f08947 */ /* 0x004fea000383ffff */
[----:B------:R-:W-:Y:S05]  /*11730*/  BRA `(.L_x_10278) ;  /* 0xffffffe000007947 */ /* 0x000fea000383ffff */
.L_x_10226:
        /* <DEDUP_REMOVED lines=8> */
.L_x_10280:
[----:B------:R-:W-:Y:S05]  /*117c0*/  BSYNC B0 ;  /* 0x0000000000007941 */ /* 0x000fea0003800000 */
.L_x_10279:
        /* <DEDUP_REMOVED lines=9> */
.L_x_10281:
        /* <DEDUP_REMOVED lines=18> */
.L_x_10282:
[----:B------:R-:W-:Y:S01]  /*11980*/  IMAD.MOV.U32 R12, RZ, RZ, 0x2 ;  /* 0x00000002ff0c7424 */ /* 0x000fe200078e00ff */
[----:B------:R-:W-:-:S05]  /*11990*/  SEL R5, R14, RZ, P1 ;  /* 0x000000ff0e057207 */ /* 0x000fca0000800000 */
[----:B------:R-:W-:-:S04]  /*119a0*/  IMAD.IADD R5, R2, 0x1, R5 ;  /* 0x0000000102057824 */ /* 0x000fc800078e0205 */
[----:B------:R-:W-:-:S07]  /*119b0*/  IMAD.MOV.U32 R13, RZ, RZ, R5 ;  /* 0x000000ffff0d7224 */ /* 0x000fce00078e0005 */
[----:B------:R-:W-:Y:S05]  /*119c0*/  WARPSYNC.COLLECTIVE R15, `(.L_x_10283) ;  /* 0x000000000f087348 */ /* 0x000fea0003c00000 */
[----:B------:R0:W1:Y:S02]  /*119d0*/  SHFL.UP P6, R14, R13, R12, R11 ;  /* 0x0400000c0d0e7389 */ /* 0x00006400000c000b */
[----:B01----:R-:W-:Y:S01]  /*119e0*/  ENDCOLLECTIVE ;  /* 0x000000000000791b */ /* 0x003fe20003800000 */
.L_x_10283:
[----:B------:R-:W-:Y:S01]  /*119f0*/  IMAD.MOV.U32 R12, RZ, RZ, 0x4 ;  /* 0x00000004ff0c7424 */ /* 0x000fe200078e00ff */
[----:B------:R-:W-:-:S05]  /*11a00*/  SEL R6, R14, RZ, P2 ;  /* 0x000000ff0e067207 */ /* 0x000fca0001000000 */
[----:B------:R-:W-:-:S04]  /*11a10*/  IMAD.IADD R6, R5, 0x1, R6 ;  /* 0x0000000105067824 */ /* 0x000fc800078e0206 */
[----:B------:R-:W-:-:S07]  /*11a20*/  IMAD.MOV.U32 R13, RZ, RZ, R6 ;  /* 0x000000ffff0d7224 */ /* 0x000fce00078e0006 */
[----:B------:R-:W-:Y:S05]  /*11a30*/  WARPSYNC.COLLECTIVE R15, `(.L_x_10284) ;  /* 0x000000000f087348 */ /* 0x000fea0003c00000 */
[----:B------:R0:W1:Y:S02]  /*11a40*/  SHFL.UP P6, R14, R13, R12, R11 ;  /* 0x0400000c0d0e7389 */ /* 0x00006400000c000b */
[----:B01----:R-:W-:Y:S01]  /*11a50*/  ENDCOLLECTIVE ;  /* 0x000000000000791b */ /* 0x003fe20003800000 */
.L_x_10284:
[----:B------:R-:W-:Y:S01]  /*11a60*/  IMAD.MOV.U32 R12, RZ, RZ, 0x8 ;  /* 0x00000008ff0c7424 */ /* 0x000fe200078e00ff */
[----:B------:R-:W-:-:S05]  /*11a70*/  SEL R7, R14, RZ, P3 ;  /* 0x000000ff0e077207 */ /* 0x000fca0001800000 */
[----:B------:R-:W-:-:S04]  /*11a80*/  IMAD.IADD R7, R6, 0x1, R7 ;  /* 0x0000000106077824 */ /* 0x000fc800078e0207 */
[----:B------:R-:W-:-:S07]  /*11a90*/  IMAD.MOV.U32 R13, RZ, RZ, R7 ;  /* 0x000000ffff0d7224 */ /* 0x000fce00078e0007 */
[----:B------:R-:W-:Y:S05]  /*11aa0*/  WARPSYNC.COLLECTIVE R15, `(.L_x_10285) ;  /* 0x000000000f087348 */ /* 0x000fea0003c00000 */
[----:B------:R0:W1:Y:S02]  /*11ab0*/  SHFL.UP P6, R14, R13, R12, R11 ;  /* 0x0400000c0d0e7389 */ /* 0x00006400000c000b */
[----:B01----:R-:W-:Y:S01]  /*11ac0*/  ENDCOLLECTIVE ;  /* 0x000000000000791b */ /* 0x003fe20003800000 */
.L_x_10285:
[----:B------:R-:W-:Y:S01]  /*11ad0*/  IMAD.MOV.U32 R12, RZ, RZ, 0x10 ;  /* 0x00000010ff0c7424 */ /* 0x000fe200078e00ff */
[----:B------:R-:W-:-:S05]  /*11ae0*/  SEL R14, R14, RZ, P4 ;  /* 0x000000ff0e0e7207 */ /* 0x000fca0002000000 */
[----:B------:R-:W-:-:S04]  /*11af0*/  IMAD.IADD R5, R7, 0x1, R14 ;  /* 0x0000000107057824 */ /* 0x000fc800078e020e */
[----:B------:R-:W-:-:S07]  /*11b00*/  IMAD.MOV.U32 R13, RZ, RZ, R5 ;  /* 0x000000ffff0d7224 */ /* 0x000fce00078e0005 */
[----:B------:R-:W-:Y:S05]  /*11b10*/  WARPSYNC.COLLECTIVE R15, `(.L_x_10286) ;  /* 0x000000000f087348 */ /* 0x000fea0003c00000 */
[----:B------:R0:W1:Y:S02]  /*11b20*/  SHFL.UP P6, R14, R13, R12, R11 ;  /* 0x0400000c0d0e7389 */ /* 0x00006400000c000b */
[----:B01----:R-:W-:Y:S01]  /*11b30*/  ENDCOLLECTIVE ;  /* 0x000000000000791b */ /* 0x003fe20003800000 */
.L_x_10286:
        /* <DEDUP_REMOVED lines=8> */
.L_x_10287:
[----:B------:R-:W-:Y:S05]  /*11bc0*/  BRA `(.L_x_10288) ;  /* 0xffffffe000a87947 */ /* 0x000fea000383ffff */
.L_x_10231:
        /* <DEDUP_REMOVED lines=8> */
.L_x_10290:
[----:B------:R-:W-:Y:S05]  /*11c50*/  BSYNC B0 ;  /* 0x0000000000007941 */ /* 0x000fea0003800000 */
.L_x_10289:
[----:B------:R-:W-:Y:S01]  /*11c60*/  SEL R13, R14, RZ, P1 ;  /* 0x000000ff0e0d7207 */ /* 0x000fe20000800000 */
[----:B------:R-:W-:Y:S02]  /*11c70*/  IMAD.MOV.U32 R12, RZ, RZ, 0x2 ;  /* 0x00000002ff0c7424 */ /* 0x000fe400078e00ff */
[----:B------:R-:W-:Y:S02]  /*11c80*/  IMAD.MOV.U32 R11, RZ, RZ, RZ ;  /* 0x000000ffff0b7224 */ /* 0x000fe400078e00ff */
[----:B------:R-:W-:Y:S02]  /*11c90*/  IMAD.IADD R13, R2, 0x1, R13 ;  /* 0x00000001020d7824 */ /* 0x000fe400078e020d */
[----:B------:R-:W-:-:S07]  /*11ca0*/  IMAD.MOV.U32 R15, RZ, RZ, -0x1 ;  /* 0xffffffffff0f7424 */ /* 0x000fce00078e00ff */
[----:B------:R-:W-:Y:S05]  /*11cb0*/  WARPSYNC.COLLECTIVE R15, `(.L_x_10291) ;  /* 0x000000000f087348 */ /* 0x000fea0003c00000 */
[----:B------:R0:W1:Y:S02]  /*11cc0*/  SHFL.UP P6, R14, R13, R12, R11 ;  /* 0x0400000c0d0e7389 */ /* 0x00006400000c000b */
[----:B01----:R-:W-:Y:S01]  /*11cd0*/  ENDCOLLECTIVE ;  /* 0x000000000000791b */ /* 0x003fe20003800000 */
.L_x_10291:
[----:B------:R-:W-:Y:S01]  /*11ce0*/  IMAD.MOV.U32 R12, RZ, RZ, 0x4 ;  /* 0x00000004ff0c7424 */ /* 0x000fe200078e00ff */
[----:B------:R-:W-:-:S05]  /*11cf0*/  SEL R14, R14, RZ, P2 ;  /* 0x000000ff0e0e7207 */ /* 0x000fca0001000000 */
[----:B------:R-:W-:-:S04]  /*11d00*/  IMAD.IADD R3, R13, 0x1, R14 ;  /* 0x000000010d037824 */ /* 0x000fc800078e020e */
[----:B------:R-:W-:-:S07]  /*11d10*/  IMAD.MOV.U32 R13, RZ, RZ, R3 ;  /* 0x000000ffff0d7224 */ /* 0x000fce00078e0003 */
[----:B------:R-:W-:Y:S05]  /*11d20*/  WARPSYNC.COLLECTIVE R15, `(.L_x_10292) ;  /* 0x000000000f087348 */ /* 0x000fea0003c00000 */
[----:B------:R0:W1:Y:S02]  /*11d30*/  SHFL.UP P6, R14, R13, R12, R11 ;  /* 0x0400000c0d0e7389 */ /* 0x00006400000c000b */
[----:B01----:R-:W-:Y:S01]  /*11d40*/  ENDCOLLECTIVE ;  /* 0x000000000000791b */ /* 0x003fe20003800000 */
.L_x_10292:
[----:B------:R-:W-:Y:S01]  /*11d50*/  IMAD.MOV.U32 R12, RZ, RZ, 0x8 ;  /* 0x00000008ff0c7424 */ /* 0x000fe200078e00ff */
[----:B------:R-:W-:-:S05]  /*11d60*/  SEL R14, R14, RZ, P3 ;  /* 0x000000ff0e0e7207 */ /* 0x000fca0001800000 */
[----:B------:R-:W-:-:S04]  /*11d70*/  IMAD.IADD R5, R3, 0x1, R14 ;  /* 0x0000000103057824 */ /* 0x000fc800078e020e */
[----:B------:R-:W-:-:S07]  /*11d80*/  IMAD.MOV.U32 R13, RZ, RZ, R5 ;  /* 0x000000ffff0d7224 */ /* 0x000fce00078e0005 */
[----:B------:R-:W-:Y:S05]  /*11d90*/  WARPSYNC.COLLECTIVE R15, `(.L_x_10293) ;  /* 0x000000000f087348 */ /* 0x000fea0003c00000 */
[----:B------:R0:W1:Y:S02]  /*11da0*/  SHFL.UP P6, R14, R13, R12, R11 ;  /* 0x0400000c0d0e7389 */ /* 0x00006400000c000b */
[----:B01----:R-:W-:Y:S01]  /*11db0*/  ENDCOLLECTIVE ;  /* 0x000000000000791b */ /* 0x003fe20003800000 */
.L_x_10293:
[----:B------:R-:W-:Y:S01]  /*11dc0*/  IMAD.MOV.U32 R12, RZ, RZ, 0x10 ;  /* 0x00000010ff0c7424 */ /* 0x000fe200078e00ff */
[----:B------:R-:W-:-:S05]  /*11dd0*/  SEL R6, R14, RZ, P4 ;  /* 0x000000ff0e067207 */ /* 0x000fca0002000000 */
[----:B------:R-:W-:-:S04]  /*11de0*/  IMAD.IADD R6, R5, 0x1, R6 ;  /* 0x0000000105067824 */ /* 0x000fc800078e0206 */
[----:B------:R-:W-:-:S07]  /*11df0*/  IMAD.MOV.U32 R13, RZ, RZ, R6 ;  /* 0x000000ffff0d7224 */ /* 0x000fce00078e0006 */
[----:B------:R-:W-:Y:S05]  /*11e00*/  WARPSYNC.COLLECTIVE R15, `(.L_x_10294) ;  /* 0x000000000f087348 */ /* 0x000fea0003c00000 */
[----:B------:R0:W1:Y:S02]  /*11e10*/  SHFL.UP P6, R14, R13, R12, R11 ;  /* 0x0400000c0d0e7389 */ /* 0x00006400000c000b */
[----:B01----:R-:W-:Y:S01]  /*11e20*/  ENDCOLLECTIVE ;  /* 0x000000000000791b */ /* 0x003fe20003800000 */
.L_x_10294:
        /* <DEDUP_REMOVED lines=8> */
.L_x_10295:
[----:B------:R-:W-:Y:S05]  /*11eb0*/  BRA `(.L_x_10296) ;  /* 0xffffffe000887947 */ /* 0x000fea000383ffff */
.L_x_10233:
[----:B------:R-:W-:Y:S01]  /*11ec0*/  BSSY B0, `(.L_x_10297) ;  /* 0x0000006000007945 */ /* 0x000fe20003800000 */
[----:B------:R-:W-:Y:S01]  /*11ed0*/  PLOP3.LUT P6, PT, P6, PT, PT, 0x8, 0x0 ;  /* 0x000000000000781c */ /* 0x000fe200037ce170 */
[----:B------:R-:W-:-:S12]  /*11ee0*/  IMAD.MOV.U32 R15, RZ, RZ, -0x1 ;  /* 0xffffffffff0f7424 */ /* 0x000fd800078e00ff */
[----:B0-----:R-:W-:Y:S05]  /*11ef0*/  WARPSYNC.COLLECTIVE R15, `(.L_x_10298) ;  /* 0x000000000f087348 */ /* 0x001fea0003c00000 */
[----:B------:R-:W-:Y:S01]  /*11f00*/  VOTE.ANY R14, PT, P6 ;  /* 0x00000000000e7806 */ /* 0x000fe200030e0100 */
[----:B0-----:R-:W-:Y:S06]  /*11f10*/  ENDCOLLECTIVE ;  /* 0x000000000000791b */ /* 0x001fec0003800000 */
.L_x_10298:
[----:B------:R-:W-:Y:S05]  /*11f20*/  BSYNC B0 ;  /* 0x0000000000007941 */ /* 0x000fea0003800000 */
.L_x_10297:
        /* <DEDUP_REMOVED lines=9> */
.L_x_10299:
[----:B------:R-:W-:Y:S01]  /*11fc0*/  IMAD.MOV.U32 R17, RZ, RZ, R14 ;  /* 0x000000ffff117224 */ /* 0x000fe200078e000e */
[----:B------:R-:W-:Y:S06]  /*11fd0*/  BRA `(.L_x_10300) ;  /* 0xffffffe000787947 */ /* 0x000fec000383ffff */
.L_x_10235:
[----:B------:R-:W-:Y:S01]  /*11fe0*/  BSSY B0, `(.L_x_10301) ;  /* 0x0000007000007945 */ /* 0x000fe20003800000 */
[----:B------:R-:W-:Y:S02]  /*11ff0*/  IMAD.MOV.U32 R13, RZ, RZ, R3 ;  /* 0x000000ffff0d7224 */ /* 0x000fe400078e0003 */
[----:B------:R-:W-:Y:S02]  /*12000*/  IMAD.MOV.U32 R11, RZ, RZ, 0x1f ;  /* 0x0000001fff0b7424 */ /* 0x000fe400078e00ff */
[----:B------:R-:W-:-:S07]  /*12010*/  IMAD.MOV.U32 R15, RZ, RZ, -0x1 ;  /* 0xffffffffff0f7424 */ /* 0x000fce00078e00ff */
[----:B012---:R-:W-:Y:S05]  /*12020*/  WARPSYNC.COLLECTIVE R15, `(.L_x_10302) ;  /* 0x000000000f087348 */ /* 0x007fea0003c00000 */
[----:B------:R3:W4:Y:S02]  /*12030*/  SHFL.IDX P6, R14, R13, R12, R11 ;  /* 0x0000000c0d0e7389 */ /* 0x00072400000c000b */
[----:B01234-:R-:W-:Y:S01]  /*12040*/  ENDCOLLECTIVE ;  /* 0x000000000000791b */ /* 0x01ffe20003800000 */
.L_x_10302:
[----:B------:R-:W-:Y:S05]  /*12050*/  BSYNC B0 ;  /* 0x0000000000007941 */ /* 0x000fea0003800000 */
.L_x_10301:
[----:B------:R-:W-:Y:S05]  /*12060*/  BRA `(.L_x_10234) ;  /* 0xffffffe000707947 */ /* 0x000fea000383ffff */
.L_x_10239:
[----:B-1----:R1:W3:Y:S02]  /*12070*/  SYNCS.PHASECHK.TRANS64.TRYWAIT P0, [R9+URZ+0x31c20], R0 ;  /* 0x031c2000090075a7 */ /* 0x0022e4000800017f */
[----:B---3--:R-:W-:Y:S05]  /*12080*/  @!P0 NANOSLEEP.SYNCS 0x989680 ;  /* 0x009896800000895d */ /* 0x008fea0003900000 */
[----:B------:R-:W3:Y:S02]  /*12090*/  @!P0 SYNCS.PHASECHK.TRANS64 P0, [R9+URZ+0x31c20], R0 ;  /* 0x031c2000090085a7 */ /* 0x000ee4000800007f */
[----:B---3--:R-:W-:Y:S05]  /*120a0*/  @!P0 BRA `(.L_x_10239) ;  /* 0xfffffffc00f08947 */ /* 0x008fea000383ffff */
[----:B------:R-:W-:Y:S05]  /*120b0*/  BRA `(.L_x_10303) ;  /* 0xffffffe4005c7947 */ /* 0x000fea000383ffff */
.L_x_10240:
        /* <DEDUP_REMOVED lines=8> */
[----:B012-4-:R-:W-:Y:S05]  /*12140*/  WARPSYNC.COLLECTIVE R15, `(.L_x_10305) ;  /* 0x000000000f087348 */ /* 0x017fea0003c00000 */
[----:B------:R3:W0:Y:S02]  /*12150*/  SHFL.IDX P6, R14, R13, R12, R11 ;  /* 0x0000000c0d0e7389 */ /* 0x00062400000c000b */
[----:B01234-:R-:W-:Y:S01]  /*12160*/  ENDCOLLECTIVE ;  /* 0x000000000000791b */ /* 0x01ffe20003800000 */
.L_x_10305:
[----:B------:R-:W-:Y:S05]  /*12170*/  BSYNC B0 ;  /* 0x0000000000007941 */ /* 0x000fea0003800000 */
.L_x_10304:
[----:B------:R-:W-:Y:S05]  /*12180*/  BRA `(.L_x_10306) ;  /* 0xffffffe400447947 */ /* 0x000fea000383ffff */
.L_x_10243:
[----:B------:R-:W-:Y:S01]  /*12190*/  BSSY B1, `(.L_x_10307) ;  /* 0x0000006000017945 */ /* 0x000fe20003800000 */
[----:B------:R-:W-:-:S07]  /*121a0*/  IMAD.MOV.U32 R15, RZ, RZ, -0x1 ;  /* 0xffffffffff0f7424 */ /* 0x000fce00078e00ff */
[----:B012-4-:R-:W-:Y:S05]  /*121b0*/  WARPSYNC.COLLECTIVE R15, `(.L_x_10308) ;  /* 0x000000000f0c7348 */ /* 0x017fea0003c00000 */
[----:B------:R-:W-:Y:S02]  /*121c0*/  ELECT P6, UR62, PT ;  /* 0x00000000003e782f */ /* 0x000fe400038c0000 */
[----:B------:R-:W-:Y:S01]  /*121d0*/  MOV R14, UR62 ;  /* 0x0000003e000e7c02 */ /* 0x000fe20008000f00 */
[----:B012-4-:R-:W-:Y:S10]  /*121e0*/  ENDCOLLECTIVE ;  /* 0x000000000000791b */ /* 0x017ff40003800000 */
.L_x_10308:
[----:B------:R-:W-:Y:S05]  /*121f0*/  BSYNC B1 ;  /* 0x0000000000017941 */ /* 0x000fea0003800000 */
.L_x_10307:
[----:B------:R-:W-:Y:S05]  /*12200*/  BRA `(.L_x_10309) ;  /* 0xffffffe4003c7947 */ /* 0x000fea000383ffff */
.L_x_10245:
[----:B0-----:R0:W1:Y:S02]  /*12210*/  SYNCS.PHASECHK.TRANS64.TRYWAIT P0, [R5+URZ], R4 ;  /* 0x00000004050075a7 */ /* 0x001064000800017f */
[----:B-1----:R-:W-:Y:S05]  /*12220*/  @!P0 NANOSLEEP.SYNCS 0x989680 ;  /* 0x009896800000895d */ /* 0x002fea0003900000 */
[----:B------:R-:W1:Y:S02]  /*12230*/  @!P0 SYNCS.PHASECHK.TRANS64 P0, [R5+URZ], R4 ;  /* 0x00000004050085a7 */ /* 0x000e64000800007f */
[----:B-1----:R-:W-:Y:S05]  /*12240*/  @!P0 BRA `(.L_x_10245) ;  /* 0xfffffffc00f08947 */ /* 0x002fea000383ffff */
[----:B------:R-:W-:Y:S05]  /*12250*/  BRA `(.L_x_10310) ;  /* 0xffffffe400707947 */ /* 0x000fea000383ffff */
.L_x_10246:
[----:B-1----:R1:W3:Y:S02]  /*12260*/  SYNCS.PHASECHK.TRANS64.TRYWAIT P0, [R3+URZ], R2 ;  /* 0x00000002030075a7 */ /* 0x0022e4000800017f */
[----:B---3--:R-:W-:Y:S05]  /*12270*/  @!P0 NANOSLEEP.SYNCS 0x989680 ;  /* 0x009896800000895d */ /* 0x008fea0003900000 */
[----:B------:R-:W3:Y:S02]  /*12280*/  @!P0 SYNCS.PHASECHK.TRANS64 P0, [R3+URZ], R2 ;  /* 0x00000002030085a7 */ /* 0x000ee4000800007f */
[----:B---3--:R-:W-:Y:S05]  /*12290*/  @!P0 BRA `(.L_x_10246) ;  /* 0xfffffffc00f08947 */ /* 0x008fea000383ffff */
[----:B------:R-:W-:Y:S05]  /*122a0*/  BRA `(.L_x_10311) ;  /* 0xffffffe400647947 */ /* 0x000fea000383ffff */
.L_x_10248:
[----:B---3--:R3:W0:Y:S02]  /*122b0*/  SYNCS.PHASECHK.TRANS64.TRYWAIT P0, [R23+URZ], R4 ;  /* 0x00000004170075a7 */ /* 0x008624000800017f */
[----:B0-----:R-:W-:Y:S05]  /*122c0*/  @!P0 NANOSLEEP.SYNCS 0x989680 ;  /* 0x009896800000895d */ /* 0x001fea0003900000 */
[----:B------:R-:W0:Y:S02]  /*122d0*/  @!P0 SYNCS.PHASECHK.TRANS64 P0, [R23+URZ], R4 ;  /* 0x00000004170085a7 */ /* 0x000e24000800007f */
[----:B0-----:R-:W-:Y:S05]  /*122e0*/  @!P0 BRA `(.L_x_10248) ;  /* 0xfffffffc00f08947 */ /* 0x001fea000383ffff */
[----:B------:R-:W-:Y:S05]  /*122f0*/  BRA `(.L_x_10312) ;  /* 0xffffffe400687947 */ /* 0x000fea000383ffff */
.L_x_10313:
        /* <DEDUP_REMOVED lines=16> */
.L_x_15324:


//--------------------- .text._ZN7cutlass13device_kernelIN5flash11enable_sm90INS1_16FlashAttnFwdSm90INS1_25CollectiveMainloopFwdSm90ILi2EN4cute5tupleIJNS5_1CILi1EEES8_S8_EEENS6_IJNS7_ILi192EEENS7_ILi144EEENS7_ILi96EEEEEELi96ENS_10bfloat16_tEfNS_4arch4Sm90ELb0ELb0ELb0ELb1ELb0ELb1ELb0ELb0ELb1ELb1ELb0ELb0EEENS1_21CollectiveEpilogueFwdINS6_IJSA_SC_SB_EEES9_SE_SG_Li384ELb1ELb1ELb0ELb0EEENS1_36VarlenDynamicPersistentTileSchedulerILi192ELi144ELi384ELi128ELb0ELb1ELb1ELb0ELb1ELb1EEEEEEEEEvNT_6ParamsE --------------------------
	.section	.text._ZN7cutlass13device_kernelIN5flash11enable_sm90INS1_16FlashAttnFwdSm90INS1_25CollectiveMainloopFwdSm90ILi2EN4cute5tupleIJNS5_1CILi1EEES8_S8_EEENS6_IJNS7_ILi192EEENS7_ILi144EEENS7_ILi96EEEEEELi96ENS_10bfloat16_tEfNS_4arch4Sm90ELb0ELb0ELb0ELb1ELb0ELb1ELb0ELb0ELb1ELb1ELb0ELb0EEENS1_21CollectiveEpilogueFwdINS6_IJSA_SC_SB_EEES9_SE_SG_Li384ELb1ELb1ELb0ELb0EEENS1_36VarlenDynamicPersistentTileSchedulerILi192ELi144ELi384ELi128ELb0ELb1ELb1ELb0ELb1ELb1EEEEEEEEEvNT_6ParamsE,"ax",@progbits
	.align	128
.text._ZN7cutlass13device_kernelIN5flash11enable_sm90INS1_16FlashAttnFwdSm90INS1_25CollectiveMainloopFwdSm90ILi2EN4cute5tupleIJNS5_1CILi1EEES8_S8_EEENS6_IJNS7_ILi192EEENS7_ILi144EEENS7_ILi96EEEEEELi96ENS_10bfloat16_tEfNS_4arch4Sm90ELb0ELb0ELb0ELb1ELb0ELb1ELb0ELb0ELb1ELb1ELb0ELb0EEENS1_21CollectiveEpilogueFwdINS6_IJSA_SC_SB_EEES9_SE_SG_Li384ELb1ELb1ELb0ELb0EEENS1_36VarlenDynamicPersistentTileSchedulerILi192ELi144ELi384ELi128ELb0ELb1ELb1ELb0ELb1ELb1EEEEEEEEEvNT_6ParamsE:
        .type           _ZN7cutlass13device_kernelIN5flash11enable_sm90INS1_16FlashAttnFwdSm90INS1_25CollectiveMainloopFwdSm90ILi2EN4cute5tupleIJNS5_1CILi1EEES8_S8_EEENS6_IJNS7_ILi192EEENS7_ILi144EEENS7_ILi96EEEEEELi96ENS_10bfloat16_tEfNS_4arch4Sm90ELb0ELb0ELb0ELb1ELb0ELb1ELb0ELb0ELb1ELb1ELb0ELb0EEENS1_21CollectiveEpilogueFwdINS6_IJSA_SC_SB_EEES9_SE_SG_Li384ELb1ELb1ELb0ELb0EEENS1_36VarlenDynamicPersistentTileSchedulerILi192ELi144ELi384ELi128ELb0ELb1ELb1ELb0ELb1ELb1EEEEEEEEEvNT_6ParamsE,@function
        .size           _ZN7cutlass13device_kernelIN5flash11enable_sm90INS1_16FlashAttnFwdSm90INS1_25CollectiveMainloopFwdSm90ILi2EN4cute5tupleIJNS5_1CILi1EEES8_S8_EEENS6_IJNS7_ILi192EEENS7_ILi144EEENS7_ILi96EEEEEELi96ENS_10bfloat16_tEfNS_4arch4Sm90ELb0ELb0ELb0ELb1ELb0ELb1ELb0ELb0ELb1ELb1ELb0ELb0EEENS1_21CollectiveEpilogueFwdINS6_IJSA_SC_SB_EEES9_SE_SG_Li384ELb1ELb1ELb0ELb0EEENS1_36VarlenDynamicPersistentTileSchedulerILi192ELi144ELi384ELi128ELb0ELb1ELb1ELb0ELb1ELb1EEEEEEEEEvNT_6ParamsE,(.L_x_15325 - _ZN7cutlass13device_kernelIN5flash11enable_sm90INS1_16FlashAttnFwdSm90INS1_25CollectiveMainloopFwdSm90ILi2EN4cute5tupleIJNS5_1CILi1EEES8_S8_EEENS6_IJNS7_ILi192EEENS7_ILi144EEENS7_ILi96EEEEEELi96ENS_10bfloat16_tEfNS_4arch4Sm90ELb0ELb0ELb0ELb1ELb0ELb1ELb0ELb0ELb1ELb1ELb0ELb0EEENS1_21CollectiveEpilogueFwdINS6_IJSA_SC_SB_EEES9_SE_SG_Li384ELb1ELb1ELb0ELb0EEENS1_36VarlenDynamicPersistentTileSchedulerILi192ELi144ELi384ELi128ELb0ELb1ELb1ELb0ELb1ELb1EEEEEEEEEvNT_6ParamsE)
        .other          _ZN7cutlass13device_kernelIN5flash11enable_sm90INS1_16FlashAttnFwdSm90INS1_25CollectiveMainloopFwdSm90ILi2EN4cute5tupleIJNS5_1CILi1EEES8_S8_EEENS6_IJNS7_ILi192EEENS7_ILi144EEENS7_ILi96EEEEEELi96ENS_10bfloat16_tEfNS_4arch4Sm90ELb0ELb0ELb0ELb1ELb0ELb1ELb0ELb0ELb1ELb1ELb0ELb0EEENS1_21CollectiveEpilogueFwdINS6_IJSA_SC_SB_EEES9_SE_SG_Li384ELb1ELb1ELb0ELb0EEENS1_36VarlenDynamicPersistentTileSchedulerILi192ELi144ELi384ELi128ELb0ELb1ELb1ELb0ELb1ELb1EEEEEEEEEvNT_6ParamsE,@"STO_CUDA_ENTRY STV_DEFAULT"
_ZN7cutlass13device_kernelIN5flash11enable_sm90INS1_16FlashAttnFwdSm90INS1_25CollectiveMainloopFwdSm90ILi2EN4cute5tupleIJNS5_1CILi1EEES8_S8_EEENS6_IJNS7_ILi192EEENS7_ILi144EEENS7_ILi96EEEEEELi96ENS_10bfloat16_tEfNS_4arch4Sm90ELb0ELb0ELb0ELb1ELb0ELb1ELb0ELb0ELb1ELb1ELb0ELb0EEENS1_21CollectiveEpilogueFwdINS6_IJSA_SC_SB_EEES9_SE_SG_Li384ELb1ELb1ELb0ELb0EEENS1_36VarlenDynamicPersistentTileSchedulerILi192ELi144ELi384ELi128ELb0ELb1ELb1ELb0ELb1ELb1EEEEEEEEEvNT_6ParamsE:
        /* <DEDUP_REMOVED lines=23> */
.L_x_10315:
[----:B------:R-:W-:Y:S05]  /*0170*/  BSYNC B0 ;  /* 0x0000000000007941 */ /* 0x000fea0003800000 */
.L_x_10314:
        /* <DEDUP_REMOVED lines=40> */
.L_x_10316:
        /* <DEDUP_REMOVED lines=22> */
.L_x_10317:
        /* <DEDUP_REMOVED lines=18> */
.L_x_10318:
        /* <DEDUP_REMOVED lines=22> */
.L_x_10319:
        /* <DEDUP_REMOVED lines=22> */
.L_x_10320:
        /* <DEDUP_REMOVED lines=9> */
.L_x_10323:
[----:B------:R-:W-:-:S08]  /*09d0*/  NOP ;  /* 0x0000000000007918 */ /* 0x000fd00000000000 */
[----:B------:R-:W0:Y:S02]  /*09e0*/  USETMAXREG.TRY_ALLOC.CTAPOOL UP0, 0xa0 ;  /* 0x000000a0000079c8 */ /* 0x000e240008000600 */
[----:B0-----:R-:W-:-:S13]  /*09f0*/  PLOP3.LUT P0, PT, PT, PT, UP0, 0x80, 0x0 ;  /* 0x000000000000781c */ /* 0x001fda0003f0f008 */
[----:B------:R-:W-:Y:S05]  /*0a00*/  @!P0 BRA `(.L_x_10323) ;  /* 0xfffffffc00f08947 */ /* 0x000fea000383ffff */
[----:B------:R-:W3:Y:S01]  /*0a10*/  LDL.LU R0, [R1] ;  /* 0x0000000001007983 */ /* 0x000ee20000300800 */
[----:B--2---:R-:W0:Y:S01]  /*0a20*/  S2R R2, SR_TID.X ;  /* 0x0000000000027919 */ /* 0x004e220000002100 */
[----:B------:R-:W1:Y:S01]  /*0a30*/  S2UR UR5, SR_CgaCtaId ;  /* 0x00000000000579c3 */ /* 0x000e620000008800 */
[----:B------:R-:W-:Y:S01]  /*0a40*/  UMOV UR4, 0x400 ;  /* 0x0000040000047882 */ /* 0x000fe20000000000 */
[----:B0-----:R-:W-:-:S06]  /*0a50*/  SHF.R.U32.HI R2, RZ, 0x7, R2 ;  /* 0x00000007ff027819 */ /* 0x001fcc0000011602 */
[----:B------:R-:W-:Y:S06]  /*0a60*/  BAR.ARV 0x8, 0x200 ;  /* 0x0208000000007b1d */ /* 0x000fec0000002000 */
[----:B------:R-:W-:-:S13]  /*0a70*/  ISETP.NE.AND P0, PT, R2, 0x1, PT ;  /* 0x000000010200780c */ /* 0x000fda0003f05270 */
[----:B------:R-:W-:Y:S08]  /*0a80*/  @!P0 BAR.ARV 0x9, 0x100 ;  /* 0x0244000000008b1d */ /* 0x000ff00000002000 */
[----:B------:R-:W-:Y:S01]  /*0a90*/  BAR.SYNC.DEFER_BLOCKING 0x5, 0x200 ;  /* 0x0148000000007b1d */ /* 0x000fe20000010000 */
[----:B-1----:R-:W-:-:S06]  /*0aa0*/  ULEA UR4, UR5, UR4, 0x18 ;  /* 0x0000000405047291 */ /* 0x002fcc000f8ec03f */
[----:B------:R-:W-:Y:S01]  /*0ab0*/  IMAD.U32 R16, RZ, RZ, UR4 ;  /* 0x00000004ff107e24 */ /* 0x000fe2000f8e00ff */
[----:B------:R-:W-:-:S04]  /*0ac0*/  ULDC UR4, c[0x0][0xc3c] ;  /* 0x00030f0000047ab9 */ /* 0x000fc80000000800 */
[----:B------:R-:W0:Y:S01]  /*0ad0*/  LDS.128 R104, [R16+0x31cd0] ;  /* 0x031cd00010687984 */ /* 0x000e220000000c00 */
[----:B------:R-:W-:Y:S06]  /*0ae0*/  BAR.ARV 0x4, 0x200 ;  /* 0x0108000000007b1d */ /* 0x000fec0000002000 */
[----:B---3--:R-:W-:-:S04]  /*0af0*/  LOP3.LUT R0, R0, 0xffffffef, RZ, 0xc0, !PT ;  /* 0xffffffef00007812 */ /* 0x008fc800078ec0ff */
[----:B------:R-:W-:-:S05]  /*0b00*/  @P0 LOP3.LUT R0, R0, 0x10, RZ, 0xfc, !PT ;  /* 0x0000001000000812 */ /* 0x000fca00078efcff */
[----:B------:R1:W-:Y:S01]  /*0b10*/  STL [R1], R0 ;  /* 0x0000000001007387 */ /* 0x0003e20000100800 */
[----:B0-----:R-:W-:-:S13]  /*0b20*/  ISETP.GE.AND P0, PT, R107, UR4, PT ;  /* 0x000000046b007c0c */ /* 0x001fda000bf06270 */
[----:B-1----:R-:W-:Y:S05]  /*0b30*/  @P0 BRA `(.L_x_10324) ;  /* 0x000001d000dc0947 */ /* 0x002fea0003800000 */
[----:B------:R-:W0:Y:S01]  /*0b40*/  S2R R0, SR_TID.X ;  /* 0x0000000000007919 */ /* 0x000e220000002100 */
[----:B------:R-:W-:Y:S02]  /*0b50*/  IMAD.MOV.U32 R20, RZ, RZ, -0x2 ;  /* 0xfffffffeff147424 */ /* 0x000fe400078e00ff */
[----:B0-----:R-:W-:-:S05]  /*0b60*/  VIADD R27, R0, 0xffffff80 ;  /* 0xffffff80001b7836 */ /* 0x001fca0000000000 */
[CC--:B------:R-:W-:Y:S02]  /*0b70*/  LEA.HI R4, R27.reuse, R27.reuse, RZ, 0x1 ;  /* 0x0000001b1b047211 */ /* 0x0c0fe400078f08ff */
[----:B------:R-:W-:Y:S02]  /*0b80*/  SHF.R.S32.HI R0, RZ, 0x1f, R27 ;  /* 0x0000001fff007819 */ /* 0x000fe4000001141b */
[----:B------:R-:W-:Y:S02]  /*0b90*/  LOP3.LUT R2, R4, 0xfffffffe, RZ, 0xc0, !PT ;  /* 0xfffffffe04027812 */ /* 0x000fe400078ec0ff */
[----:B------:R-:W-:Y:S02]  /*0ba0*/  LEA.HI R3, R0, R27, RZ, 0x4 ;  /* 0x0000001b00037211 */ /* 0x000fe400078f20ff */
[----:B------:R-:W-:Y:S01]  /*0bb0*/  SHF.R.S32.HI R19, RZ, 0x1, R4 ;  /* 0x00000001ff137819 */ /* 0x000fe20000011404 */
[----:B------:R-:W-:Y:S01]  /*0bc0*/  IMAD.IADD R26, R27, 0x1, -R2 ;  /* 0x000000011b1a7824 */ /* 0x000fe200078e0a02 */
[----:B------:R-:W-:-:S02]  /*0bd0*/  SHF.R.S32.HI R2, RZ, 0x4, R3 ;  /* 0x00000004ff027819 */ /* 0x000fc40000011403 */
[----:B------:R-:W-:Y:S01]  /*0be0*/  LEA.HI R5, R4, R19, RZ, 0x1 ;  /* 0x0000001304057211 */ /* 0x000fe200078f08ff */
[----:B------:R-:W-:Y:S01]  /*0bf0*/  IMAD.SHL.U32 R24, R26, 0x4, RZ ;  /* 0x000000041a187824 */ /* 0x000fe200078e00ff */
[----:B------:R-:W-:Y:S02]  /*0c00*/  LEA.HI R4, R3, R2, RZ, 0x1 ;  /* 0x0000000203047211 */ /* 0x000fe400078f08ff */
[----:B------:R-:W-:Y:S01]  /*0c10*/  LOP3.LUT R6, R5, 0x7fffffe, RZ, 0xc0, !PT ;  /* 0x07fffffe05067812 */ /* 0x000fe200078ec0ff */
[----:B------:R-:W-:Y:S01]  /*0c20*/  VIADD R23, R24, 0x10 ;  /* 0x0000001018177836 */ /* 0x000fe20000000000 */
[----:B------:R-:W-:Y:S01]  /*0c30*/  LOP3.LUT R5, R4, 0x1ffffffe, RZ, 0xc0, !PT ;  /* 0x1ffffffe04057812 */ /* 0x000fe200078ec0ff */
[C---:B------:R-:W-:Y:S01]  /*0c40*/  VIADD R21, R24.reuse, 0x20 ;  /* 0x0000002018157836 */ /* 0x040fe20000000000 */
[----:B------:R-:W-:Y:S01]  /*0c50*/  LOP3.LUT R3, R3, 0xfffffff0, RZ, 0xc0, !PT ;  /* 0xfffffff003037812 */ /* 0x000fe200078ec0ff */
[----:B------:R-:W-:Y:S01]  /*0c60*/  IMAD.IADD R4, R24, 0x1, R23 ;  /* 0x0000000118047824 */ /* 0x000fe200078e0217 */
[----:B------:R-:W-:Y:S01]  /*0c70*/  STL [R1+0x48], R24 ;  /* 0x0000481801007387 */ /* 0x000fe20000100800 */
[----:B------:R-:W-:-:S02]  /*0c80*/  IMAD.IADD R7, R19, 0x1, -R6 ;  /* 0x0000000113077824 */ /* 0x000fc400078e0a06 */
[C---:B------:R-:W-:Y:S01]  /*0c90*/  IMAD.IADD R5, R2.reuse, 0x1, -R5 ;  /* 0x0000000102057824 */ /* 0x040fe200078e0a05 */
[----:B------:R-:W-:Y:S01]  /*0ca0*/  SHF.R.S32.HI R9, RZ, 0x1f, R4 ;  /* 0x0000001fff097819 */ /* 0x000fe20000011404 */
[----:B------:R-:W-:Y:S01]  /*0cb0*/  IMAD R17, R2, 0x8, R7 ;  /* 0x0000000802117824 */ /* 0x000fe200078e0207 */
[----:B------:R-:W-:Y:S01]  /*0cc0*/  LEA.HI R2, R0, R27, RZ, 0x7 ;  /* 0x0000001b00027211 */ /* 0x000fe200078f38ff */
[----:B------:R-:W-:Y:S01]  /*0cd0*/  IMAD.IADD R6, R24, 0x1, R21 ;  /* 0x0000000118067824 */ /* 0x000fe200078e0215 */
[-C--:B------:R-:W-:Y:S01]  /*0ce0*/  LEA.HI R12, R9, R4.reuse, RZ, 0x3 ;  /* 0x00000004090c7211 */ /* 0x080fe200078f18ff */
[----:B------:R-:W-:Y:S01]  /*0cf0*/  IMAD.IADD R3, R27, 0x1, -R3 ;  /* 0x000000011b037824 */ /* 0x000fe200078e0a03 */
[----:B------:R-:W-:Y:S01]  /*0d00*/  LEA.HI R14, R9, R4, RZ, 0x5 ;  /* 0x00000004090e7211 */ /* 0x000fe200078f28ff */
[----:B------:R-:W-:Y:S01]  /*0d10*/  STL [R1+0x64], R23 ;  /* 0x0000641701007387 */ /* 0x000fe20000100800 */
[----:B------:R-:W-:Y:S01]  /*0d20*/  LOP3.LUT R4, R2, 0xffffff80, RZ, 0xc0, !PT ;  /* 0xffffff8002047812 */ /* 0x000fe200078ec0ff */
[----:B------:R-:W-:Y:S01]  /*0d30*/  IMAD.SHL.U32 R5, R5, 0x8, RZ ;  /* 0x0000000805057824 */ /* 0x000fe200078e00ff */
[----:B------:R-:W-:Y:S01]  /*0d40*/  SHF.R.S32.HI R7, RZ, 0x1f, R6 ;  /* 0x0000001fff077819 */ /* 0x000fe20000011406 */
[----:B------:R-:W-:Y:S01]  /*0d50*/  STL [R1+0x6c], R21 ;  /* 0x00006c1501007387 */ /* 0x000fe20000100800 */
[----:B------:R-:W-:Y:S01]  /*0d60*/  SHF.R.S32.HI R28, RZ, 0x7, R2 ;  /* 0x00000007ff1c7819 */ /* 0x000fe20000011402 */
[----:B------:R-:W-:Y:S01]  /*0d70*/  IMAD.IADD R22, R27, 0x1, -R4 ;  /* 0x000000011b167824 */ /* 0x000fe200078e0a04 */
[----:B------:R-:W-:-:S02]  /*0d80*/  SHF.R.S32.HI R4, RZ, 0x1f, R3 ;  /* 0x0000001fff047819 */ /* 0x000fc40000011403 */
[CC--:B------:R-:W-:Y:S02]  /*0d90*/  LEA.HI R13, R7.reuse, R6.reuse, RZ, 0x3 ;  /* 0x00000006070d7211 */ /* 0x0c0fe400078f18ff */
[----:B------:R-:W-:Y:S02]  /*0da0*/  LEA.HI R15, R7, R6, RZ, 0x5 ;  /* 0x00000006070f7211 */ /* 0x000fe400078f28ff */
[CC--:B------:R-:W-:Y:S02]  /*0db0*/  LEA.HI R6, R0.reuse, R27.reuse, RZ, 0x5 ;  /* 0x0000001b00067211 */ /* 0x0c0fe400078f28ff */
[----:B------:R-:W-:Y:S02]  /*0dc0*/  SHF.R.S32.HI R8, RZ, 0x1f, R22 ;  /* 0x0000001fff087819 */ /* 0x000fe40000011416 */
[----:B------:R-:W-:Y:S02]  /*0dd0*/  LEA.HI R7, R0, R27, RZ, 0x2 ;  /* 0x0000001b00077211 */ /* 0x000fe400078f10ff */
[----:B------:R-:W-:-:S02]  /*0de0*/  LEA.HI R0, R4, R3, RZ, 0x3 ;  /* 0x0000000304007211 */ /* 0x000fc400078f18ff */
[----:B------:R-:W-:Y:S02]  /*0df0*/  LEA.HI R9, R8, R22, RZ, 0x2 ;  /* 0x0000001608097211 */ /* 0x000fe400078f10ff */
[----:B------:R-:W-:Y:S01]  /*0e00*/  LEA.HI R4, R4, R3, RZ, 0x2 ;  /* 0x0000000304047211 */ /* 0x000fe200078f10ff */
[----:B------:R-:W-:Y:S01]  /*0e10*/  IMAD.SHL.U32 R2, R0, 0x10, RZ ;  /* 0x0000001000027824 */ /* 0x000fe200078e00ff */
[----:B------:R-:W-:Y:S02]  /*0e20*/  LOP3.LUT R10, R9, 0x7ffffffc, RZ, 0xc0, !PT ;  /* 0x7ffffffc090a7812 */ /* 0x000fe400078ec0ff */
[----:B------:R-:W-:Y:S02]  /*0e30*/  SHF.R.S32.HI R6, RZ, 0x5, R6 ;  /* 0x00000005ff067819 */ /* 0x000fe40000011406 */
[----:B------:R-:W-:Y:S01]  /*0e40*/  LOP3.LUT R0, R4, 0x7fffffc, RZ, 0xc0, !PT ;  /* 0x07fffffc04007812 */ /* 0x000fe200078ec0ff */
[----:B------:R-:W-:Y:S01]  /*0e50*/  IMAD.IADD R11, R22, 0x1, -R10 ;  /* 0x00000001160b7824 */ /* 0x000fe200078e0a0a */
[----:B------:R-:W-:Y:S01]  /*0e60*/  LOP3.LUT R2, R2, 0x7fffff80, RZ, 0xc0, !PT ;  /* 0x7fffff8002027812 */ /* 0x000fe200078ec0ff */
[C---:B------:R-:W-:Y:S01]  /*0e70*/  IMAD R18, R6.reuse, 0x10, R3 ;  /* 0x0000001006127824 */ /* 0x040fe200078e0203 */
[--C-:B------:R-:W-:Y:S01]  /*0e80*/  SHF.R.S32.HI R29, RZ, 0x2, R7.reuse ;  /* 0x00000002ff1d7819 */ /* 0x100fe20000011407 */
[----:B------:R-:W-:Y:S01]  /*0e90*/  IMAD.IADD R0, R3, 0x1, -R0 ;  /* 0x0000000103007824 */ /* 0x000fe200078e0a00 */
[----:B------:R-:W-:Y:S01]  /*0ea0*/  SHF.R.S32.HI R10, RZ, 0x1f, R7 ;  /* 0x0000001fff0a7819 */ /* 0x000fe20000011407 */
[----:B------:R-:W-:Y:S01]  /*0eb0*/  IMAD R3, R6, 0x100, R2 ;  /* 0x0000010006037824 */ /* 0x000fe200078e0202 */
[----:B------:R-:W-:Y:S01]  /*0ec0*/  SHF.R.S32.HI R6, RZ, 0x2, R9 ;  /* 0x00000002ff067819 */ /* 0x000fe20000011409 */
[----:B------:R-:W-:Y:S01]  /*0ed0*/  IMAD R2, R11, R20, 0x90 ;  /* 0x000000900b027424 */ /* 0x000fe200078e0214 */
[----:B------:R-:W-:-:S02]  /*0ee0*/  LEA.HI R10, R10, R29, RZ, 0x2 ;  /* 0x0000001d0a0a7211 */ /* 0x000fc400078f10ff */
[----:B------:R-:W-:Y:S02]  /*0ef0*/  SHF.R.S32.HI R9, RZ, 0x1f, R9 ;  /* 0x0000001fff097819 */ /* 0x000fe40000011409 */
[----:B------:R0:W-:Y:S01]  /*0f00*/  STL [R1+0xc8], R2 ;  /* 0x0000c80201007387 */ /* 0x0001e20000100800 */
[----:B------:R-:W-:Y:S02]  /*0f10*/  LOP3.LUT R10, R10, 0xfffffffc, RZ, 0xc0, !PT ;  /* 0xfffffffc0a0a7812 */ /* 0x000fe400078ec0ff */
[----:B------:R-:W-:Y:S01]  /*0f20*/  SHF.R.S32.HI R4, RZ, 0x2, R4 ;  /* 0x00000002ff047819 */ /* 0x000fe20000011404 */
[----:B------:R-:W2:Y:S01]  /*0f30*/  LDL.LU R11, [R1+0x28] ;  /* 0x00002800010b7983 */ /* 0x000ea20000300800 */
[----:B------:R-:W-:Y:S01]  /*0f40*/  LEA.HI R9, R9, R6, RZ, 0x3 ;  /* 0x0000000609097211 */ /* 0x000fe200078f18ff */
[----:B------:R-:W-:Y:S02]  /*0f50*/  IMAD.IADD R20, R29, 0x1, -R10 ;  /* 0x000000011d147824 */ /* 0x000fe400078e0a0a */
[----:B------:R-:W-:-:S02]  /*0f60*/  IMAD.SHL.U32 R4, R4, 0x40, RZ ;  /* 0x0000004004047824 */ /* 0x000fc400078e00ff */
[----:B------:R-:W-:Y:S01]  /*0f70*/  IMAD R3, R0, 0x10, R3 ;  /* 0x0000001000037824 */ /* 0x000fe200078e0203 */
[----:B------:R-:W-:Y:S01]  /*0f80*/  LOP3.LUT R9, R9, 0xfffffff8, RZ, 0xc0, !PT ;  /* 0xfffffff809097812 */ /* 0x000fe200078ec0ff */
[----:B0-----:R-:W-:Y:S01]  /*0f90*/  IMAD.HI R2, R28, 0x55555556, RZ ;  /* 0x555555561c027827 */ /* 0x001fe200078e02ff */
[----:B------:R-:W-:Y:S02]  /*0fa0*/  LEA.HI R8, R8, R22, RZ, 0x5 ;  /* 0x0000001608087211 */ /* 0x000fe400078f28ff */
[----:B------:R-:W-:Y:S01]  /*0fb0*/  LOP3.LUT R4, R4, 0x40, RZ, 0xc0, !PT ;  /* 0x0000004004047812 */ /* 0x000fe200078ec0ff */
[----:B------:R-:W-:Y:S02]  /*0fc0*/  IMAD.SHL.U32 R0, R20, 0x40, RZ ;  /* 0x0000004014007824 */ /* 0x000fe400078e00ff */
[----:B------:R-:W-:Y:S01]  /*0fd0*/  IMAD.U32 R10, R18, 0x20, R5 ;  /* 0x00000020120a7824 */ /* 0x000fe200078e0005 */
[----:B------:R-:W-:Y:S01]  /*0fe0*/  LEA.HI R2, R2, R2, RZ, 0x1 ;  /* 0x0000000202027211 */ /* 0x000fe200078f08ff */
[----:B------:R-:W-:Y:S01]  /*0ff0*/  IMAD.IADD R9, R6, 0x1, -R9 ;  /* 0x0000000106097824 */ /* 0x000fe200078e0a09 */
[----:B------:R-:W-:-:S02]  /*1000*/  LOP3.LUT R22, R0, 0xc0, RZ, 0xc0, !PT ;  /* 0x000000c000167812 */ /* 0x000fc400078ec0ff */
[----:B------:R-:W-:Y:S01]  /*1010*/  SHF.R.S32.HI R8, RZ, 0x5, R8 ;  /* 0x00000005ff087819 */ /* 0x000fe20000011408 */
[----:B------:R-:W-:Y:S01]  /*1020*/  STL [R1+0xcc], R10 ;  /* 0x0000cc0a01007387 */ /* 0x000fe20000100800 */
[----:B------:R-:W-:Y:S01]  /*1030*/  LOP3.LUT R5, R4, 0x8, R5, 0xf8, !PT ;  /* 0x0000000804057812 */ /* 0x000fe200078ef805 */
[----:B------:R-:W-:Y:S01]  /*1040*/  IMAD.SHL.U32 R18, R17, 0x20, RZ ;  /* 0x0000002011127824 */ /* 0x000fe200078e00ff */
[----:B------:R-:W-:Y:S01]  /*1050*/  SHF.R.U32.HI R4, RZ, 0x3, R4 ;  /* 0x00000003ff047819 */ /* 0x000fe20000011604 */
[----:B------:R0:W-:Y:S01]  /*1060*/  STL [R1+0x84], R20 ;  /* 0x0000841401007387 */ /* 0x0001e20000100800 */
[----:B------:R-:W-:Y:S01]  /*1070*/  SHF.R.S32.HI R15, RZ, 0x5, R15 ;  /* 0x00000005ff0f7819 */ /* 0x000fe2000001140f */
[----:B------:R-:W-:Y:S01]  /*1080*/  IMAD R2, R2, -0x3, R28 ;  /* 0xfffffffd02027824 */ /* 0x000fe200078e021c */
[----:B------:R-:W-:Y:S01]  /*1090*/  LOP3.LUT R6, R22, 0x18, R13, 0xf8, !PT ;  /* 0x0000001816067812 */ /* 0x000fe200078ef80d */
[----:B------:R-:W-:Y:S01]  /*10a0*/  IMAD R9, R8, 0x10, R9 ;  /* 0x0000001008097824 */ /* 0x000fe200078e0209 */
[----:B------:R-:W-:-:S02]  /*10b0*/  LOP3.LUT R0, R22, 0x18, R12, 0xf8, !PT ;  /* 0x0000001816007812 */ /* 0x000fc400078ef80c */
[----:B0-----:R-:W-:Y:S01]  /*10c0*/  SHF.R.U32.HI R20, RZ, 0x3, R22 ;  /* 0x00000003ff147819 */ /* 0x001fe20000011616 */
[----:B------:R-:W-:Y:S01]  /*10d0*/  IMAD R15, R15, 0x1800, R18 ;  /* 0x000018000f0f7824 */ /* 0x000fe200078e0212 */
[----:B------:R-:W-:Y:S01]  /*10e0*/  LOP3.LUT R4, R5, R4, RZ, 0x3c, !PT ;  /* 0x0000000405047212 */ /* 0x000fe200078e3cff */
[----:B------:R-:W-:Y:S01]  /*10f0*/  IMAD R10, R2, 0x40, R9 ;  /* 0x00000040020a7824 */ /* 0x000fe200078e0209 */
[-C--:B------:R-:W-:Y:S02]  /*1100*/  LOP3.LUT R6, R6, R20.reuse, RZ, 0x3c, !PT ;  /* 0x0000001406067212 */ /* 0x080fe400078e3cff */
[----:B------:R-:W-:Y:S01]  /*1110*/  LOP3.LUT R5, R0, R20, RZ, 0x3c, !PT ;  /* 0x0000001400057212 */ /* 0x000fe200078e3cff */
[----:B------:R-:W-:Y:S01]  /*1120*/  STL [R1+0x50], R22 ;  /* 0x0000501601007387 */ /* 0x000fe20000100800 */
[----:B------:R-:W-:Y:S01]  /*1130*/  LOP3.LUT R7, R7, 0xfffffffc, RZ, 0xc0, !PT ;  /* 0xfffffffc07077812 */ /* 0x000fe200078ec0ff */
[----:B------:R-:W-:Y:S01]  /*1140*/  IMAD.IADD R6, R15, 0x1, R6 ;  /* 0x000000010f067824 */ /* 0x000fe200078e0206 */
[----:B------:R-:W-:Y:S01]  /*1150*/  SHF.R.S32.HI R14, RZ, 0x5, R14 ;  /* 0x00000005ff0e7819 */ /* 0x000fe2000001140e */
[----:B------:R-:W-:Y:S01]  /*1160*/  STL [R1+0x58], R18 ;  /* 0x0000581201007387 */ /* 0x000fe20000100800 */
[----:B------:R-:W-:-:S03]  /*1170*/  VIADD R15, R24, 0x18 ;  /* 0x00000018180f7836 */ /* 0x000fc60000000000 */
[----:B------:R-:W-:Y:S01]  /*1180*/  STL [R1+0x54], R20 ;  /* 0x0000541401007387 */ /* 0x000fe20000100800 */
[----:B------:R-:W-:Y:S02]  /*1190*/  IMAD.IADD R3, R4, 0x1, R3 ;  /* 0x0000000104037824 */ /* 0x000fe400078e0203 */
[----:B------:R-:W-:Y:S01]  /*11a0*/  VIADD R2, R24, 0x8 ;  /* 0x0000000818027836 */ /* 0x000fe20000000000 */
[----:B------:R-:W-:Y:S01]  /*11b0*/  STL [R1+0xc0], R10 ;  /* 0x0000c00a01007387 */ /* 0x000fe20000100800 */
[----:B------:R-:W-:Y:S02]  /*11c0*/  IMAD.IADD R4, R27, 0x1, -R7 ;  /* 0x000000011b047824 */ /* 0x000fe400078e0a07 */
[----:B------:R-:W-:Y:S01]  /*11d0*/  IMAD R14, R14, 0x1800, R18 ;  /* 0x000018000e0e7824 */ /* 0x000fe200078e0212 */
[----:B------:R-:W-:-:S03]  /*11e0*/  SHF.R.S32.HI R7, RZ, 0x1f, R15 ;  /* 0x0000001fff077819 */ /* 0x000fc6000001140f */
[----:B------:R-:W-:Y:S02]  /*11f0*/  IMAD.IADD R5, R14, 0x1, R5 ;  /* 0x000000010e057824 */ /* 0x000fe400078e0205 */
[----:B------:R-:W-:Y:S01]  /*1200*/  VIADD R14, R24, 0x28 ;  /* 0x00000028180e7836 */ /* 0x000fe20000000000 */
[----:B------:R-:W-:Y:S01]  /*1210*/  SHF.L.U64.HI R7, R15, 0x1, R7 ;  /* 0x000000010f077819 */ /* 0x000fe20000010207 */
[----:B------:R-:W-:Y:S01]  /*1220*/  IMAD.SHL.U32 R144, R26, 0x8, RZ ;  /* 0x000000081a907824 */ /* 0x000fe200078e00ff */
[----:B------:R-:W-:Y:S02]  /*1230*/  SHF.R.S32.HI R8, RZ, 0x1f, R21 ;  /* 0x0000001fff087819 */ /* 0x000fe40000011415 */
[----:B------:R-:W-:Y:S02]  /*1240*/  SHF.R.S32.HI R9, RZ, 0x1f, R14 ;  /* 0x0000001fff097819 */ /* 0x000fe4000001140e */
[----:B------:R-:W-:Y:S01]  /*1250*/  SHF.L.U64.HI R8, R21, 0x1, R8 ;  /* 0x0000000115087819 */ /* 0x000fe20000010208 */
[----:B------:R-:W-:Y:S01]  /*1260*/  IMAD.MOV.U32 R17, RZ, RZ, RZ ;  /* 0x000000ffff117224 */ /* 0x000fe200078e00ff */
[----:B------:R-:W-:-:S02]  /*1270*/  CS2R R154, SRZ ;  /* 0x00000000009a7805 */ /* 0x000fc4000001ff00 */
[----:B--2---:R-:W-:Y:S01]  /*1280*/  LOP3.LUT R0, R11, 0x1, RZ, 0xfc, !PT ;  /* 0x000000010b007812 */ /* 0x004fe200078efcff */
[----:B------:R-:W-:-:S04]  /*1290*/  VIADD R11, R16, 0xda00 ;  /* 0x0000da00100b7836 */ /* 0x000fc80000000000 */
[----:B------:R0:W-:Y:S04]  /*12a0*/  STL [R1+0x44], R0 ;  /* 0x0000440001007387 */ /* 0x0001e80000100800 */
[----:B------:R-:W-:Y:S04]  /*12b0*/  STL [R1+0x94], RZ ;  /* 0x000094ff01007387 */ /* 0x000fe80000100800 */
[----:B------:R-:W-:Y:S01]  /*12c0*/  STL [R1+0xbc], R11 ;  /* 0x0000bc0b01007387 */ /* 0x000fe20000100800 */
[----:B0-----:R-:W-:-:S03]  /*12d0*/  SHF.R.S32.HI R0, RZ, 0x1f, R19 ;  /* 0x0000001fff007819 */ /* 0x001fc60000011413 */
[----:B------:R-:W-:Y:S01]  /*12e0*/  STL [R1+0x5c], RZ ;  /* 0x00005cff01007387 */ /* 0x000fe20000100800 */
[----:B------:R-:W-:-:S03]  /*12f0*/  LEA.HI R0, R4, R4, RZ, 0x1 ;  /* 0x0000000404007211 */ /* 0x000fc600078f08ff */
[----:B------:R-:W-:Y:S04]  /*1300*/  STL [R1+0x68], R15 ;  /* 0x0000680f01007387 */ /* 0x000fe80000100800 */
[----:B------:R0:W-:Y:S01]  /*1310*/  STL [R1+0x60], R2 ;  /* 0x0000600201007387 */ /* 0x0001e20000100800 */
[----:B------:R-:W-:Y:S02]  /*1320*/  LOP3.LUT R0, R0, 0x1ffffffe, RZ, 0xc0, !PT ;  /* 0x1ffffffe00007812 */ /* 0x000fe400078ec0ff */
[----:B0-----:R-:W-:-:S04]  /*1330*/  SHF.R.S32.HI R2, RZ, 0x1f, R23 ;  /* 0x0000001fff027819 */ /* 0x001fc80000011417 */
[----:B------:R-:W-:Y:S01]  /*1340*/  SHF.L.U64.HI R23, R23, 0x1, R2 ;  /* 0x0000000117177819 */ /* 0x000fe20000010202 */
[----:B------:R-:W-:Y:S01]  /*1350*/  STL [R1+0x70], R14 ;  /* 0x0000700e01007387 */ /* 0x000fe20000100800 */
[----:B------:R-:W-:Y:S01]  /*1360*/  IMAD.IADD R0, R4, 0x1, -R0 ;  /* 0x0000000104007824 */ /* 0x000fe200078e0a00 */
[C-C-:B------:R-:W-:Y:S02]  /*1370*/  LOP3.LUT R4, R22.reuse, 0x18, R144.reuse, 0xf8, !PT ;  /* 0x0000001816047812 */ /* 0x140fe400078ef890 */
[----:B------:R-:W-:Y:S01]  /*1380*/  STL [R1+0xa0], R23 ;  /* 0x0000a01701007387 */ /* 0x000fe20000100800 */
[----:B------:R-:W-:-:S03]  /*1390*/  LOP3.LUT R2, R22, 0x8, R144, 0xf8, !PT ;  /* 0x0000000816027812 */ /* 0x000fc600078ef890 */
[----:B------:R0:W-:Y:S01]  /*13a0*/  STL [R1+0xa4], R7 ;  /* 0x0000a40701007387 */ /* 0x0001e20000100800 */
[-C--:B------:R-:W-:Y:S02]  /*13b0*/  LOP3.LUT R4, R4, R20.reuse, RZ, 0x3c, !PT ;  /* 0x0000001404047212 */ /* 0x080fe400078e3cff */
[----:B------:R-:W-:Y:S01]  /*13c0*/  LOP3.LUT R2, R2, R20, RZ, 0x3c, !PT ;  /* 0x0000001402027212 */ /* 0x000fe200078e3cff */
[----:B------:R1:W-:Y:S01]  /*13d0*/  STL [R1+0xa8], R8 ;  /* 0x0000a80801007387 */ /* 0x0003e20000100800 */
[----:B0-----:R-:W-:Y:S01]  /*13e0*/  SHF.L.U64.HI R7, R14, 0x1, R9 ;  /* 0x000000010e077819 */ /* 0x001fe20000010209 */
[----:B------:R-:W-:-:S04]  /*13f0*/  IMAD.IADD R4, R18, 0x1, R4 ;  /* 0x0000000112047824 */ /* 0x000fc800078e0204 */
[----:B------:R0:W-:Y:S01]  /*1400*/  STL [R1+0xac], R7 ;  /* 0x0000ac0701007387 */ /* 0x0001e20000100800 */
[----:B-1----:R-:W-:Y:S01]  /*1410*/  SHF.R.S32.HI R8, RZ, 0x3, R13 ;  /* 0x00000003ff087819 */ /* 0x002fe2000001140d */
[----:B------:R-:W-:Y:S01]  /*1420*/  IMAD.IADD R2, R18, 0x1, R2 ;  /* 0x0000000112027824 */ /* 0x000fe200078e0202 */
[----:B0-----:R-:W-:Y:S01]  /*1430*/  SHF.R.S32.HI R7, RZ, 0x3, R12 ;  /* 0x00000003ff077819 */ /* 0x001fe2000001140c */
[----:B------:R-:W-:-:S04]  /*1440*/  IMAD R0, R0, 0x8, R10 ;  /* 0x0000000800007824 */ /* 0x000fc800078e020a */
[----:B------:R0:W-:Y:S04]  /*1450*/  STL [R1+0x98], R7 ;  /* 0x0000980701007387 */ /* 0x0001e80000100800 */
[----:B------:R-:W-:Y:S04]  /*1460*/  STL [R1+0x9c], R8 ;  /* 0x00009c0801007387 */ /* 0x000fe80000100800 */
[----:B------:R1:W-:Y:S01]  /*1470*/  STL [R1+0x80], R2 ;  /* 0x0000800201007387 */ /* 0x0003e20000100800 */
[--C-:B0-----:R-:W-:Y:S02]  /*1480*/  IMAD R7, R4, 0x2, R11.reuse ;  /* 0x0000000204077824 */ /* 0x101fe400078e020b */
[----:B------:R-:W-:-:S03]  /*1490*/  IMAD R4, R5, 0x2, R11 ;  /* 0x0000000205047824 */ /* 0x000fc600078e020b */
[----:B------:R0:W-:Y:S01]  /*14a0*/  STL [R1+0xb8], R7 ;  /* 0x0000b80701007387 */ /* 0x0001e20000100800 */
[----:B-1----:R-:W-:-:S03]  /*14b0*/  IMAD R2, R6, 0x2, R11 ;  /* 0x0000000206027824 */ /* 0x002fc600078e020b */
[----:B------:R0:W-:Y:S04]  /*14c0*/  STL [R1+0xb4], R4 ;  /* 0x0000b40401007387 */ /* 0x0001e80000100800 */
[----:B------:R0:W-:Y:S04]  /*14d0*/  STL [R1+0xb0], R2 ;  /* 0x0000b00201007387 */ /* 0x0001e80000100800 */
[----:B------:R0:W-:Y:S01]  /*14e0*/  STL [R1+0xc4], R0 ;  /* 0x0000c40001007387 */ /* 0x0001e20000100800 */
[----:B------:R-:W-:-:S07]  /*14f0*/  IMAD R18, R3, 0x2, R16 ;  /* 0x0000000203127824 */ /* 0x000fce00078e0210 */
.L_x_10460:
[----:B0---4-:R-:W0:Y:S02]  /*1500*/  LDC.64 R2, c[0x0][0xc88] ;  /* 0x00032200ff027b82 */ /* 0x011e240000000a00 */
[----:B0-----:R-:W-:-:S05]  /*1510*/  IMAD.WIDE R2, R107, 0x4, R2 ;  /* 0x000000046b027825 */ /* 0x001fca00078e0202 */
[----:B--23--:R0:W2:Y:S01]  /*1520*/  LDG.E R10, desc[UR60][R2.64] ;  /* 0x0000003c020a7981 */ /* 0x00c0a2000c1e1900 */
[----:B------:R-:W-:Y:S05]  /*1530*/  YIELD ;  /* 0x0000000000007946 */ /* 0x000fea0003800000 */
[----:B------:R-:W-:Y:S01]  /*1540*/  ULDC.64 UR4, c[0x0][0xa28] ;  /* 0x00028a0000047ab9 */ /* 0x000fe20000000a00 */
[----:B------:R-:W-:Y:S01]  /*1550*/  ULDC.64 UR8, c[0x0][0xa18] ;  /* 0x0002860000087ab9 */ /* 0x000fe20000000a00 */
[----:B------:R-:W-:Y:S01]  /*1560*/  ISETP.NE.U32.AND P1, PT, RZ, UR4, PT ;  /* 0x00000004ff007c0c */ /* 0x000fe2000bf25070 */
[----:B------:R-:W-:Y:S01]  /*1570*/  ULDC.64 UR6, c[0x0][0xa08] ;  /* 0x0002820000067ab9 */ /* 0x000fe20000000a00 */
[----:B0-----:R-:W-:Y:S01]  /*1580*/  IMAD.MOV.U32 R3, RZ, RZ, RZ ;  /* 0x000000ffff037224 */ /* 0x001fe200078e00ff */
[----:B------:R-:W-:Y:S01]  /*1590*/  ISETP.NE.U32.AND P0, PT, RZ, UR6, PT ;  /* 0x00000006ff007c0c */ /* 0x000fe2000bf05070 */
[----:B------:R-:W-:Y:S01]  /*15a0*/  IMAD.MOV.U32 R27, RZ, RZ, RZ ;  /* 0x000000ffff1b7224 */ /* 0x000fe200078e00ff */
[----:B------:R-:W-:-:S02]  /*15b0*/  ISETP.NE.AND.EX P1, PT, RZ, UR5, PT, P1 ;  /* 0x00000005ff007c0c */ /* 0x000fc4000bf25310 */
[----:B------:R-:W-:Y:S02]  /*15c0*/  ISETP.NE.AND.EX P0, PT, RZ, UR7, PT, P0 ;  /* 0x00000007ff007c0c */ /* 0x000fe4000bf05300 */
[----:B--2---:R-:W-:Y:S01]  /*15d0*/  SHF.R.S32.HI R0, RZ, 0x1f, R10 ;  /* 0x0000001fff007819 */ /* 0x004fe2000001140a */
[----:B------:R-:W-:-:S08]  /*15e0*/  IMAD.SHL.U32 R26, R10, 0x4, RZ ;  /* 0x000000040a1a7824 */ /* 0x000fd000078e00ff */
[C---:B------:R-:W-:Y:S01]  /*15f0*/  @P1 LEA R4, P2, R10.reuse, UR4, 0x2 ;  /* 0x000000040a041c11 */ /* 0x040fe2000f8410ff */
[----:B------:R0:W-:Y:S01]  /*1600*/  STL [R1+0x88], R10 ;  /* 0x0000880a01007387 */ /* 0x0001e20000100800 */
        /* <DEDUP_REMOVED lines=24> */
[----:B01----:R-:W-:Y:S06]  /*1790*/  @P2 BRA `(.L_x_10325) ;  /* 0x0000000000242947 */ /* 0x003fec0003800000 */
        /* <DEDUP_REMOVED lines=9> */
.L_x_10325:
[----:B------:R-:W-:Y:S01]  /*1830*/  ULDC.64 UR4, c[0x0][0xa20] ;  /* 0x0002880000047ab9 */ /* 0x000fe20000000a00 */
[----:B------:R0:W-:Y:S01]  /*1840*/  STL [R1+0x90], R105 ;  /* 0x0000906901007387 */ /* 0x0001e20000100800 */
[----:B------:R-:W-:-:S03]  /*1850*/  ISETP.NE.U32.AND P1, PT, RZ, UR4, PT ;  /* 0x00000004ff007c0c */ /* 0x000fc6000bf25070 */
[----:B------:R0:W-:Y:S01]  /*1860*/  STL [R1+0x8c], R106 ;  /* 0x00008c6a01007387 */ /* 0x0001e20000100800 */
[----:B------:R-:W-:-:S13]  /*1870*/  ISETP.NE.AND.EX P1, PT, RZ, UR5, PT, P1 ;  /* 0x00000005ff007c0c */ /* 0x000fda000bf25310 */
[----:B0-----:R-:W-:Y:S05]  /*1880*/  @!P1 BRA `(.L_x_10326) ;  /* 0x0000000000109947 */ /* 0x001fea0003800000 */
[----:B------:R-:W-:-:S04]  /*1890*/  IADD3 R4, P0, R26, UR4, RZ ;  /* 0x000000041a047c10 */ /* 0x000fc8000ff1e0ff */
[----:B------:R-:W-:-:S05]  /*18a0*/  IADD3.X R5, R28, UR5, RZ, P0, !PT ;  /* 0x000000051c057c10 */ /* 0x000fca00087fe4ff */
[----:B------:R0:W5:Y:S01]  /*18b0*/  LDG.E R24, desc[UR60][R4.64] ;  /* 0x0000003c04187981 */ /* 0x000162000c1e1900 */
[----:B------:R-:W-:Y:S05]  /*18c0*/  BRA `(.L_x_10327) ;  /* 0x0000000000107947 */ /* 0x000fea0003800000 */
.L_x_10326:
[----:B------:R-:W-:Y:S05]  /*18d0*/  @!P0 BRA `(.L_x_10327) ;  /* 0x00000000000c8947 */ /* 0x000fea0003800000 */
[----:B------:R-:W2:Y:S04]  /*18e0*/  LDG.E R5, desc[UR60][R8.64] ;  /* 0x0000003c08057981 */ /* 0x000ea8000c1e1900 */
[----:B------:R-:W2:Y:S02]  /*18f0*/  LDG.E R24, desc[UR60][R8.64+0x4] ;  /* 0x0000043c08187981 */ /* 0x000ea4000c1e1900 */
[----:B--2---:R-:W-:-:S07]  /*1900*/  IMAD.IADD R24, R24, 0x1, -R5 ;  /* 0x0000000118187824 */ /* 0x004fce00078e0a05 */
.L_x_10327:
        /* <DEDUP_REMOVED lines=26> */
[----:B------:R-:W-:-:S05]  /*1ab0*/  IMAD.WIDE.U32 R4, R4, 0x38e38e39, RZ ;  /* 0x38e38e3904047825 */ /* 0x000fca00078e00ff */
        /* <DEDUP_REMOVED lines=29> */
.L_x_10330:
[----:B------:R-:W-:Y:S05]  /*1c90*/  BSYNC B6 ;  /* 0x0000000000067941 */ /* 0x000fea0003800000 */
.L_x_10329:
        /* <DEDUP_REMOVED lines=20> */
.L_x_10332:
[----:B------:R-:W-:Y:S05]  /*1de0*/  BSYNC B6 ;  /* 0x0000000000067941 */ /* 0x000fea0003800000 */
.L_x_10331:
[----:B------:R-:W2:Y:S01]  /*1df0*/  LDL.64 R14, [R1+0x48] ;  /* 0x00004800010e7983 */ /* 0x000ea20000100a00 */
[----:B------:R-:W-:Y:S01]  /*1e00*/  ULDC.64 UR4, c[0x0][0x9f8] ;  /* 0x00027e0000047ab9 */ /* 0x000fe20000000a00 */
[----:B------:R-:W-:Y:S01]  /*1e10*/  IMAD.IADD R74, R27, 0x1, R24 ;  /* 0x000000011b4a7824 */ /* 0x000fe200078e0218 */
[----:B------:R-:W-:Y:S01]  /*1e20*/  ISETP.NE.U32.AND P0, PT, RZ, UR4, PT ;  /* 0x00000004ff007c0c */ /* 0x000fe2000bf05070 */
[----:B------:R-:W2:Y:S01]  /*1e30*/  LDL.64 R32, [R1+0x48] ;  /* 0x0000480001207983 */ /* 0x000ea20000100a00 */
[----:B------:R-:W-:-:S03]  /*1e40*/  ULDC.64 UR6, c[0x0][0xa08] ;  /* 0x0002820000067ab9 */ /* 0x000fc60000000a00 */
[----:B------:R-:W3:Y:S01]  /*1e50*/  LDL R40, [R1+0x50] ;  /* 0x0000500001287983 */ /* 0x000ee20000100800 */
[----:B------:R-:W-:Y:S01]  /*1e60*/  ISETP.NE.AND.EX P0, PT, RZ, UR5, PT, P0 ;  /* 0x00000005ff007c0c */ /* 0x000fe2000bf05300 */
[----:B------:R-:W0:Y:S02]  /*1e70*/  LDC.64 R66, c[0x0][0x408] ;  /* 0x00010200ff427b82 */ /* 0x000e240000000a00 */
[----:B------:R-:W4:Y:S01]  /*1e80*/  LDL.LU R36, [R1] ;  /* 0x0000000001247983 */ /* 0x000f220000300800 */
[----:B------:R-:W1:Y:S01]  /*1e90*/  S2R R20, SR_TID.X ;  /* 0x0000000000147919 */ /* 0x000e620000002100 */
[----:B------:R-:W-:-:S04]  /*1ea0*/  SHF.R.S32.HI R8, RZ, 0x1f, R106 ;  /* 0x0000001fff087819 */ /* 0x000fc8000001146a */
[----:B------:R-:W0:Y:S04]  /*1eb0*/  LDC R107, c[0x0][0x3f4] ;  /* 0x0000fd00ff6b7b82 */ /* 0x000e280000000800 */
[----:B------:R-:W-:-:S04]  /*1ec0*/  @P0 IADD3 R4, P1, R26, UR4, RZ ;  /* 0x000000041a040c10 */ /* 0x000fc8000ff3e0ff */
[----:B------:R-:W-:Y:S01]  /*1ed0*/  @P0 IADD3.X R5, R28, UR5, RZ, P1, !PT ;  /* 0x000000051c050c10 */ /* 0x000fe20008ffe4ff */
[----:B------:R-:W-:Y:S01]  /*1ee0*/  ULDC.64 UR4, c[0x0][0x308] ;  /* 0x0000c20000047ab9 */ /* 0x000fe20000000a00 */
[----:B------:R-:W0:Y:S03]  /*1ef0*/  LDC.64 R28, c[0x0][0x300] ;  /* 0x0000c000ff1c7b82 */ /* 0x000e260000000a00 */
[----:B------:R2:W3:Y:S01]  /*1f00*/  @P0 LDG.E R25, desc[UR60][R4.64] ;  /* 0x0000003c04190981 */ /* 0x0004e2000c1e1900 */
[----:B------:R-:W-:Y:S02]  /*1f10*/  SHF.R.S32.HI R11, RZ, 0x1f, R74 ;  /* 0x0000001fff0b7819 */ /* 0x000fe4000001144a */
[----:B------:R-:W-:Y:S02]  /*1f20*/  ISETP.NE.U32.AND P0, PT, RZ, UR6, PT ;  /* 0x00000006ff007c0c */ /* 0x000fe4000bf05070 */
[----:B------:R-:W-:Y:S01]  /*1f30*/  SHF.R.S32.HI R34, RZ, 0x1f, R19 ;  /* 0x0000001fff227819 */ /* 0x000fe20000011413 */
[----:B------:R-:W4:Y:S01]  /*1f40*/  LDC.64 R72, c[0x0][0x3f8] ;  /* 0x0000fe00ff487b82 */ /* 0x000f220000000a00 */
[----:B------:R-:W-:-:S02]  /*1f50*/  ISETP.NE.AND.EX P0, PT, RZ, UR7, PT, P0 ;  /* 0x00000007ff007c0c */ /* 0x000fc4000bf05300 */
[----:B-1----:R-:W-:Y:S01]  /*1f60*/  SHF.R.U32.HI R35, RZ, 0x7, R20 ;  /* 0x00000007ff237819 */ /* 0x002fe20000011614 */
[-C--:B0-----:R-:W-:Y:S02]  /*1f70*/  IMAD R0, R11, R28.reuse, RZ ;  /* 0x0000001c0b007224 */ /* 0x081fe400078e02ff */
[----:B------:R-:W-:-:S04]  /*1f80*/  IMAD.WIDE.U32 R6, R74, R28, RZ ;  /* 0x0000001c4a067225 */ /* 0x000fc800078e00ff */
[----:B------:R-:W-:Y:S02]  /*1f90*/  IMAD R3, R74, R29, R0 ;  /* 0x0000001d4a037224 */ /* 0x000fe400078e0200 */
[----:B--2---:R-:W-:Y:S02]  /*1fa0*/  IMAD.MOV.U32 R32, RZ, RZ, R14 ;  /* 0x000000ffff207224 */ /* 0x004fe400078e000e */
[----:B------:R-:W-:Y:S01]  /*1fb0*/  IMAD.IADD R7, R7, 0x1, R3 ;  /* 0x0000000107077824 */ /* 0x000fe200078e0203 */
[----:B------:R-:W-:Y:S01]  /*1fc0*/  ISETP.NE.AND P6, PT, R35, 0x1, PT ;  /* 0x000000012300780c */ /* 0x000fe20003fc5270 */
[----:B------:R-:W-:Y:S01]  /*1fd0*/  IMAD R3, R8, UR4, RZ ;  /* 0x0000000408037c24 */ /* 0x000fe2000f8e02ff */
[----:B------:R-:W-:Y:S01]  /*1fe0*/  SHF.R.S32.HI R33, RZ, 0x1f, R32 ;  /* 0x0000001fff217819 */ /* 0x000fe20000011420 */
[----:B------:R-:W-:-:S04]  /*1ff0*/  IMAD.WIDE.U32 R4, R106, UR4, R6 ;  /* 0x000000046a047c25 */ /* 0x000fc8000f8e0006 */
[----:B------:R0:W-:Y:S01]  /*2000*/  STL [R1+0x4c], R33 ;  /* 0x00004c2101007387 */ /* 0x0001e20000100800 */
[----:B------:R-:W-:Y:S01]  /*2010*/  IMAD R3, R106, UR5, R3 ;  /* 0x000000056a037c24 */ /* 0x000fe2000f8e0203 */
[----:B------:R-:W-:Y:S02]  /*2020*/  ULDC.64 UR4, c[0x0][0x310] ;  /* 0x0000c40000047ab9 */ /* 0x000fe40000000a00 */
[----:B------:R-:W2:Y:S01]  /*2030*/  LDL R37, [R1+0x84] ;  /* 0x0000840001257983 */ /* 0x000ea20000100800 */
[----:B------:R-:W-:-:S03]  /*2040*/  IMAD.IADD R5, R5, 0x1, R3 ;  /* 0x0000000105057824 */ /* 0x000fc600078e0203 */
[----:B------:R-:W2:Y:S04]  /*2050*/  LDL R38, [R1+0x54] ;  /* 0x0000540001267983 */ /* 0x000ea80000100800 */
[----:B------:R-:W2:Y:S01]  /*2060*/  LDL R39, [R1+0x58] ;  /* 0x0000580001277983 */ /* 0x000ea20000100800 */
[----:B---3--:R-:W-:Y:S02]  /*2070*/  SHF.R.S32.HI R0, RZ, 0x1f, R25 ;  /* 0x0000001fff007819 */ /* 0x008fe40000011419 */
[----:B------:R-:W-:Y:S02]  /*2080*/  SEL R21, R25, RZ, !P0 ;  /* 0x000000ff19157207 */ /* 0x000fe40004000000 */
[----:B------:R-:W-:-:S05]  /*2090*/  SEL R13, R0, RZ, !P0 ;  /* 0x000000ff000d7207 */ /* 0x000fca0004000000 */
[----:B------:R-:W-:Y:S02]  /*20a0*/  IMAD R0, R13, UR4, RZ ;  /* 0x000000040d007c24 */ /* 0x000fe4000f8e02ff */
[----:B------:R-:W-:-:S04]  /*20b0*/  IMAD.WIDE.U32 R24, R21, UR4, R4 ;  /* 0x0000000415187c25 */ /* 0x000fc8000f8e0004 */
[----:B------:R-:W-:Y:S02]  /*20c0*/  IMAD R3, R21, UR5, R0 ;  /* 0x0000000515037c24 */ /* 0x000fe4000f8e0200 */
[----:B------:R-:W-:Y:S01]  /*20d0*/  VIADD R0, R144, 0x10 ;  /* 0x0000001090007836 */ /* 0x000fe20000000000 */
[----:B------:R-:W-:Y:S05]  /*20e0*/  @!P6 WARPSYNC.ALL ;  /* 0x000000000000e948 */ /* 0x000fea0003800000 */
[----:B------:R-:W-:Y:S01]  /*20f0*/  ULDC.64 UR6, c[0x0][0x330] ;  /* 0x0000cc0000067ab9 */ /* 0x000fe20000000a00 */
[----:B------:R-:W-:Y:S01]  /*2100*/  ULDC UR4, c[0x0][0x2f4] ;  /* 0x0000bd0000047ab9 */ /* 0x000fe20000000800 */
[----:B------:R-:W-:Y:S01]  /*2110*/  SHF.R.S32.HI R145, RZ, 0x1f, R144 ;  /* 0x0000001fff917819 */ /* 0x000fe20000011490 */
[----:B------:R-:W-:Y:S01]  /*2120*/  IMAD R6, R34, R28, RZ ;  /* 0x0000001c22067224 */ /* 0x000fe200078e02ff */
[----:B------:R-:W-:Y:S01]  /*2130*/  ISETP.GE.AND P1, PT, R0, UR4, PT ;  /* 0x0000000400007c0c */ /* 0x000fe2000bf26270 */
[----:B------:R-:W-:-:S02]  /*2140*/  IMAD R7, R8, UR6, RZ ;  /* 0x0000000608077c24 */ /* 0x000fc4000f8e02ff */
[C---:B------:R-:W-:Y:S01]  /*2150*/  IMAD R89, R19.reuse, R29, R6 ;  /* 0x0000001d13597224 */ /* 0x040fe200078e0206 */
[----:B------:R-:W-:Y:S01]  /*2160*/  SEL R6, RZ, 0xffffffff, P1 ;  /* 0xffffffffff067807 */ /* 0x000fe20000800000 */
[----:B------:R-:W-:Y:S01]  /*2170*/  IMAD.WIDE.U32 R4, R19, R28, R144 ;  /* 0x0000001c13047225 */ /* 0x000fe200078e0090 */
[----:B------:R-:W-:-:S03]  /*2180*/  ISETP.GE.AND P0, PT, R144, UR4, PT ;  /* 0x0000000490007c0c */ /* 0x000fc6000bf06270 */
[C---:B------:R-:W-:Y:S02]  /*2190*/  IMAD R7, R106.reuse, UR7, R7 ;  /* 0x000000076a077c24 */ /* 0x040fe4000f8e0207 */
[----:B------:R-:W-:Y:S01]  /*21a0*/  IMAD.WIDE.U32 R26, R106, UR6, R144 ;  /* 0x000000066a1a7c25 */ /* 0x000fe2000f8e0090 */
[----:B------:R-:W-:Y:S01]  /*21b0*/  IADD3 R94, P2, R24, R4, RZ ;  /* 0x00000004185e7210 */ /* 0x000fe20007f5e0ff */
[----:B------:R-:W-:Y:S02]  /*21c0*/  ULDC.64 UR6, c[0x0][0x338] ;  /* 0x0000ce0000067ab9 */ /* 0x000fe40000000a00 */
[----:B------:R-:W-:Y:S01]  /*21d0*/  IMAD.IADD R27, R27, 0x1, R7 ;  /* 0x000000011b1b7824 */ /* 0x000fe200078e0207 */
[----:B------:R-:W-:Y:S01]  /*21e0*/  SEL R4, RZ, 0x1, P0 ;  /* 0x00000001ff047807 */ /* 0x000fe20000000000 */
[----:B------:R-:W-:Y:S02]  /*21f0*/  IMAD.SHL.U32 R7, R6, 0x2, RZ ;  /* 0x0000000206077824 */ /* 0x000fe400078e00ff */
[----:B------:R-:W-:-:S03]  /*2200*/  IMAD.IADD R3, R25, 0x1, R3 ;  /* 0x0000000119037824 */ /* 0x000fc600078e0203 */
[----:B------:R-:W-:Y:S01]  /*2210*/  LOP3.LUT R7, R7, 0x2, R4, 0xe2, !PT ;  /* 0x0000000207077812 */ /* 0x000fe200078ee204 */
[C---:B------:R-:W-:Y:S01]  /*2220*/  VIADD R4, R144.reuse, 0x20 ;  /* 0x0000002090047836 */ /* 0x040fe20000000000 */
[----:B------:R-:W-:Y:S01]  /*2230*/  IADD3.X R89, R3, R5, R89, P2, !PT ;  /* 0x0000000503597210 */ /* 0x000fe200017fe459 */
[----:B------:R-:W-:Y:S02]  /*2240*/  VIADD R5, R144, 0x30 ;  /* 0x0000003090057836 */ /* 0x000fe40000000000 */
[----:B------:R-:W-:Y:S01]  /*2250*/  IMAD R8, R34, R66, RZ ;  /* 0x0000004222087224 */ /* 0x000fe200078e02ff */
[----:B------:R-:W-:Y:S01]  /*2260*/  ISETP.GE.AND P0, PT, R4, UR4, PT ;  /* 0x0000000404007c0c */ /* 0x000fe2000bf06270 */
[----:B------:R-:W-:Y:S01]  /*2270*/  VIADD R6, R144, 0x40 ;  /* 0x0000004090067836 */ /* 0x000fe20000000000 */
[----:B------:R-:W-:Y:S01]  /*2280*/  ISETP.GE.AND P1, PT, R5, UR4, PT ;  /* 0x0000000405007c0c */ /* 0x000fe2000bf26270 */
[----:B------:R-:W-:Y:S01]  /*2290*/  IMAD R15, R19, R67, R8 ;  /* 0x00000043130f7224 */ /* 0x000fe200078e0208 */
[----:B------:R-:W-:-:S02]  /*22a0*/  SEL R8, RZ, 0x4, P0 ;  /* 0x00000004ff087807 */ /* 0x000fc40000000000 */
[----:B------:R-:W-:Y:S02]  /*22b0*/  ISETP.GE.AND P3, PT, R4, R107, PT ;  /* 0x0000006b0400720c */ /* 0x000fe40003f66270 */
[----:B------:R-:W-:Y:S02]  /*22c0*/  SEL R9, RZ, 0x8, P1 ;  /* 0x00000008ff097807 */ /* 0x000fe40000800000 */
[----:B------:R-:W-:Y:S02]  /*22d0*/  ISETP.GE.AND P0, PT, R6, UR4, PT ;  /* 0x0000000406007c0c */ /* 0x000fe4000bf06270 */
[----:B------:R-:W-:Y:S02]  /*22e0*/  LOP3.LUT R7, R9, R7, R8, 0xfe, !PT ;  /* 0x0000000709077212 */ /* 0x000fe400078efe08 */
[----:B------:R-:W-:Y:S02]  /*22f0*/  SEL R10, RZ, 0x10, P0 ;  /* 0x00000010ff0a7807 */ /* 0x000fe40000000000 */
[-C--:B------:R-:W-:Y:S01]  /*2300*/  ISETP.GE.AND P0, PT, R144, R107.reuse, PT ;  /* 0x0000006b9000720c */ /* 0x080fe20003f06270 */
[----:B------:R-:W-:Y:S01]  /*2310*/  IMAD.WIDE.U32 R30, R19, R66, R144 ;  /* 0x00000042131e7225 */ /* 0x000fe200078e0090 */
[----:B------:R-:W-:-:S02]  /*2320*/  ISETP.GE.AND P1, PT, R0, R107, PT ;  /* 0x0000006b0000720c */ /* 0x000fc40003f26270 */
[----:B------:R-:W-:Y:S01]  /*2330*/  LOP3.LUT R10, R7, R10, RZ, 0xfc, !PT ;  /* 0x0000000a070a7212 */ /* 0x000fe200078efcff */
[----:B------:R-:W-:Y:S01]  /*2340*/  IMAD.WIDE.U32 R64, R19, R66, R32 ;  /* 0x0000004213407225 */ /* 0x000fe200078e0020 */
[----:B----4-:R-:W-:Y:S02]  /*2350*/  LOP3.LUT R36, R36, 0xfffffffe, RZ, 0xc0, !PT ;  /* 0xfffffffe24247812 */ /* 0x010fe400078ec0ff */
[----:B------:R-:W-:Y:S01]  /*2360*/  SEL R7, R107, RZ, P0 ;  /* 0x000000ff6b077207 */ /* 0x000fe20000000000 */
[----:B------:R-:W-:Y:S01]  /*2370*/  IMAD R13, R13, UR6, RZ ;  /* 0x000000060d0d7c24 */ /* 0x000fe2000f8e02ff */
[----:B------:R-:W-:Y:S01]  /*2380*/  SEL R9, R107, RZ, P1 ;  /* 0x000000ff6b097207 */ /* 0x000fe20000800000 */
[----:B------:R-:W-:Y:S01]  /*2390*/  IMAD R8, R34, R72, RZ ;  /* 0x0000004822087224 */ /* 0x000fe200078e02ff */
[----:B------:R-:W-:Y:S01]  /*23a0*/  @P3 LOP3.LUT R36, R36, 0x1, RZ, 0xfc, !PT ;  /* 0x0000000124243812 */ /* 0x000fe200078efcff */
[----:B------:R-:W-:Y:S02]  /*23b0*/  IMAD.IADD R31, R31, 0x1, R15 ;  /* 0x000000011f1f7824 */ /* 0x000fe400078e020f */
[----:B------:R-:W-:Y:S01]  /*23c0*/  IMAD.IADD R65, R15, 0x1, R65 ;  /* 0x000000010f417824 */ /* 0x000fe200078e0241 */
[----:B------:R-:W-:Y:S01]  /*23d0*/  SEL R15, R107, RZ, P3 ;  /* 0x000000ff6b0f7207 */ /* 0x000fe20001800000 */
[----:B------:R-:W-:-:S02]  /*23e0*/  IMAD R13, R21, UR7, R13 ;  /* 0x00000007150d7c24 */ /* 0x000fc4000f8e020d */
[----:B------:R-:W-:-:S04]  /*23f0*/  IMAD.WIDE.U32 R26, R21, UR6, R26 ;  /* 0x00000006151a7c25 */ /* 0x000fc8000f8e001a */
[C---:B------:R-:W-:Y:S02]  /*2400*/  IMAD R21, R19.reuse, R73, R8 ;  /* 0x0000004913157224 */ /* 0x040fe400078e0208 */
[----:B------:R-:W-:Y:S02]  /*2410*/  IMAD.IADD R8, R144, 0x1, R7 ;  /* 0x0000000190087824 */ /* 0x000fe400078e0207 */
[----:B------:R-:W-:Y:S02]  /*2420*/  IMAD.IADD R14, R0, 0x1, R9 ;  /* 0x00000001000e7824 */ /* 0x000fe400078e0209 */
[----:B------:R-:W-:Y:S01]  /*2430*/  IMAD.WIDE.U32 R68, R19, R72, R144 ;  /* 0x0000004813447225 */ /* 0x000fe200078e0090 */
[----:B------:R-:W-:-:S03]  /*2440*/  SHF.R.S32.HI R9, RZ, 0x1f, R8 ;  /* 0x0000001fff097819 */ /* 0x000fc60000011408 */
[----:B------:R-:W-:-:S04]  /*2450*/  IMAD.WIDE.U32 R70, R19, R72, R32 ;  /* 0x0000004813467225 */ /* 0x000fc800078e0020 */
[----:B------:R-:W-:Y:S01]  /*2460*/  IMAD.IADD R20, R4, 0x1, R15 ;  /* 0x0000000104147824 */ /* 0x000fe200078e020f */
[----:B------:R-:W-:Y:S01]  /*2470*/  SHF.R.S32.HI R15, RZ, 0x1f, R14 ;  /* 0x0000001fff0f7819 */ /* 0x000fe2000001140e */
[----:B------:R-:W-:Y:S01]  /*2480*/  IMAD.IADD R69, R69, 0x1, R21 ;  /* 0x0000000145457824 */ /* 0x000fe200078e0215 */
[----:B------:R-:W-:Y:S01]  /*2490*/  LOP3.LUT R36, R36, 0xfffffffd, RZ, 0xc0, !PT ;  /* 0xfffffffd24247812 */ /* 0x000fe200078ec0ff */
[----:B------:R-:W-:Y:S01]  /*24a0*/  IMAD.IADD R71, R21, 0x1, R71 ;  /* 0x0000000115477824 */ /* 0x000fe200078e0247 */
[----:B------:R-:W-:Y:S02]  /*24b0*/  SHF.R.S32.HI R21, RZ, 0x1f, R20 ;  /* 0x0000001fff157819 */ /* 0x000fe40000011414 */
[CC--:B------:R-:W-:Y:S02]  /*24c0*/  LEA.HI R7, R9.reuse, R8.reuse, RZ, 0x3 ;  /* 0x0000000809077211 */ /* 0x0c0fe400078f18ff */
[----:B------:R-:W-:Y:S02]  /*24d0*/  LEA.HI R12, R9, R8, RZ, 0x5 ;  /* 0x00000008090c7211 */ /* 0x000fe400078f28ff */
[----:B------:R-:W-:-:S02]  /*24e0*/  LEA.HI R8, R15, R14, RZ, 0x3 ;  /* 0x0000000e0f087211 */ /* 0x000fc400078f18ff */
[----:B------:R-:W-:Y:S02]  /*24f0*/  LEA.HI R15, R15, R14, RZ, 0x5 ;  /* 0x0000000e0f0f7211 */ /* 0x000fe400078f28ff */
[CC--:B------:R-:W-:Y:S02]  /*2500*/  LEA.HI R9, R21.reuse, R20.reuse, RZ, 0x3 ;  /* 0x0000001415097211 */ /* 0x0c0fe400078f18ff */
[----:B------:R-:W-:Y:S02]  /*2510*/  LEA.HI R21, R21, R20, RZ, 0x5 ;  /* 0x0000001415157211 */ /* 0x000fe400078f28ff */
[----:B------:R-:W-:Y:S02]  /*2520*/  SHF.R.S32.HI R20, RZ, 0x5, R15 ;  /* 0x00000005ff147819 */ /* 0x000fe4000001140f */
[----:B------:R-:W-:Y:S02]  /*2530*/  SHF.R.S32.HI R14, RZ, 0x5, R12 ;  /* 0x00000005ff0e7819 */ /* 0x000fe4000001140c */
[----:B------:R-:W-:-:S02]  /*2540*/  LOP3.LUT R15, R40, 0x18, R8, 0xf8, !PT ;  /* 0x00000018280f7812 */ /* 0x000fc400078ef808 */
[----:B0----5:R-:W-:Y:S02]  /*2550*/  SHF.R.S32.HI R33, RZ, 0x1f, R104 ;  /* 0x0000001fff217819 */ /* 0x021fe40000011468 */
[----:B------:R-:W-:Y:S01]  /*2560*/  LOP3.LUT R12, R40, 0x18, R7, 0xf8, !PT ;  /* 0x00000018280c7812 */ /* 0x000fe200078ef807 */
[----:B------:R-:W-:Y:S01]  /*2570*/  VIADD R79, R144, 0x50 ;  /* 0x00000050904f7836 */ /* 0x000fe20000000000 */
[----:B------:R-:W-:Y:S01]  /*2580*/  IADD3 R74, P2, R19, R74, RZ ;  /* 0x0000004a134a7210 */ /* 0x000fe20007f5e0ff */
[----:B------:R-:W-:-:S04]  /*2590*/  IMAD.WIDE.U32 R30, R104, R66, R30 ;  /* 0x00000042681e7225 */ /* 0x000fc800078e001e */
[----:B------:R-:W-:Y:S01]  /*25a0*/  IMAD.X R75, R34, 0x1, R11, P2 ;  /* 0x00000001224b7824 */ /* 0x000fe200010e060b */
[----:B------:R-:W-:Y:S01]  /*25b0*/  ISETP.GE.AND P2, PT, R79, UR4, PT ;  /* 0x000000044f007c0c */ /* 0x000fe2000bf46270 */
[----:B------:R-:W-:Y:S01]  /*25c0*/  IMAD.WIDE.U32 R64, R104, R66, R64 ;  /* 0x0000004268407225 */ /* 0x000fe200078e0040 */
[----:B------:R-:W-:Y:S02]  /*25d0*/  SHF.R.S32.HI R32, RZ, 0x5, R21 ;  /* 0x00000005ff207819 */ /* 0x000fe40000011415 */
[----:B------:R-:W-:Y:S02]  /*25e0*/  LOP3.LUT R21, R40, 0x18, R9, 0xf8, !PT ;  /* 0x0000001828157812 */ /* 0x000fe400078ef809 */
[----:B------:R-:W-:Y:S01]  /*25f0*/  SEL R11, RZ, 0x20, P2 ;  /* 0x00000020ff0b7807 */ /* 0x000fe20001000000 */
[----:B------:R-:W-:Y:S01]  /*2600*/  IMAD R95, R29, 0x90, RZ ;  /* 0x000000901d5f7824 */ /* 0x000fe200078e02ff */
[----:B------:R-:W-:Y:S01]  /*2610*/  LOP3.LUT R78, R7, 0xfffffff8, RZ, 0xc0, !PT ;  /* 0xfffffff8074e7812 */ /* 0x000fe200078ec0ff */
[----:B------:R-:W-:Y:S01]  /*2620*/  IMAD R97, R73, 0x90, RZ ;  /* 0x0000009049617824 */ /* 0x000fe200078e02ff */
[----:B------:R-:W-:Y:S01]  /*2630*/  LOP3.LUT R77, R8, 0xfffffff8, RZ, 0xc0, !PT ;  /* 0xfffffff8084d7812 */ /* 0x000fe200078ec0ff */
[----:B------:R-:W-:Y:S01]  /*2640*/  IMAD.WIDE.U32 R68, R104, R72, R68 ;  /* 0x0000004868447225 */ /* 0x000fe200078e0044 */
[----:B------:R-:W-:-:S03]  /*2650*/  LOP3.LUT R76, R9, 0xfffffff8, RZ, 0xc0, !PT ;  /* 0xfffffff8094c7812 */ /* 0x000fc600078ec0ff */
[----:B------:R-:W-:-:S04]  /*2660*/  IMAD.WIDE.U32 R70, R104, R72, R70 ;  /* 0x0000004868467225 */ /* 0x000fc800078e0046 */
[----:B------:R-:W-:Y:S01]  /*2670*/  IMAD.WIDE.U32 R28, R28, 0x90, RZ ;  /* 0x000000901c1c7825 */ /* 0x000fe200078e00ff */
[----:B------:R-:W-:-:S03]  /*2680*/  SHF.R.S32.HI R100, RZ, 0x1f, R78 ;  /* 0x0000001fff647819 */ /* 0x000fc6000001144e */
[----:B------:R-:W-:Y:S01]  /*2690*/  IMAD.IADD R88, R27, 0x1, R13 ;  /* 0x000000011b587824 */ /* 0x000fe200078e020d */
[----:B------:R-:W-:Y:S01]  /*26a0*/  SHF.R.S32.HI R99, RZ, 0x1f, R77 ;  /* 0x0000001fff637819 */ /* 0x000fe2000001144d */
[----:B------:R-:W-:Y:S01]  /*26b0*/  VIADD R112, R35, 0x8 ;  /* 0x0000000823707836 */ /* 0x000fe20000000000 */
[----:B------:R-:W-:Y:S01]  /*26c0*/  SHF.R.S32.HI R98, RZ, 0x1f, R76 ;  /* 0x0000001fff627819 */ /* 0x000fe2000001144c */
[----:B------:R-:W-:Y:S02]  /*26d0*/  IMAD.SHL.U32 R107, R107, 0x2, RZ ;  /* 0x000000026b6b7824 */ /* 0x000fe400078e00ff */
[----:B------:R-:W-:Y:S01]  /*26e0*/  IMAD.IADD R95, R29, 0x1, R95 ;  /* 0x000000011d5f7824 */ /* 0x000fe200078e025f */
[----:B------:R-:W-:Y:S01]  /*26f0*/  @!P6 BAR.SYNC.DEFER_BLOCKING 0x9, 0x100 ;  /* 0x024400000000eb1d */ /* 0x000fe20000010000 */
[----:B--2---:R-:W-:Y:S02]  /*2700*/  LOP3.LUT P3, RZ, R37, 0x2, RZ, 0xc0, !PT ;  /* 0x0000000225ff7812 */ /* 0x004fe4000786c0ff */
[----:B------:R-:W-:-:S11]  /*2710*/  LOP3.LUT R15, R15, R38, RZ, 0x3c, !PT ;  /* 0x000000260f0f7212 */ /* 0x000fd600078e3cff */
[----:B------:R-:W-:Y:S01]  /*2720*/  @P3 LOP3.LUT R36, R36, 0x2, RZ, 0xfc, !PT ;  /* 0x0000000224243812 */ /* 0x000fe200078efcff */
[----:B------:R-:W-:-:S04]  /*2730*/  IMAD R20, R20, 0x1200, R39 ;  /* 0x0000120014147824 */ /* 0x000fc800078e0227 */
[----:B------:R0:W-:Y:S01]  /*2740*/  STL [R1], R36 ;  /* 0x0000002401007387 */ /* 0x0001e20000100800 */
[----:B------:R-:W-:Y:S01]  /*2750*/  LOP3.LUT R103, R12, R38, RZ, 0x3c, !PT ;  /* 0x000000260c677212 */ /* 0x000fe200078e3cff */
[----:B------:R-:W-:Y:S02]  /*2760*/  IMAD R12, R33, R66, RZ ;  /* 0x00000042210c7224 */ /* 0x000fe400078e02ff */
[----:B------:R-:W-:Y:S02]  /*2770*/  IMAD.IADD R102, R20, 0x1, R15 ;  /* 0x0000000114667824 */ /* 0x000fe400078e020f */
[----:B------:R-:W-:Y:S02]  /*2780*/  IMAD R83, R104, R67, R12 ;  /* 0x0000004368537224 */ /* 0x000fe400078e020c */
[----:B------:R-:W-:Y:S02]  /*2790*/  IMAD R15, R67, 0x90, RZ ;  /* 0x00000090430f7824 */ /* 0x000fe400078e02ff */
[----:B------:R-:W-:-:S04]  /*27a0*/  IMAD.WIDE.U32 R66, R66, 0x90, RZ ;  /* 0x0000009042427825 */ /* 0x000fc800078e00ff */
[----:B------:R-:W-:Y:S01]  /*27b0*/  IMAD R33, R33, R72, RZ ;  /* 0x0000004821217224 */ /* 0x000fe200078e02ff */
[----:B------:R-:W-:Y:S01]  /*27c0*/  LOP3.LUT R21, R21, R38, RZ, 0x3c, !PT ;  /* 0x0000002615157212 */ /* 0x000fe200078e3cff */
[----:B------:R-:W-:Y:S02]  /*27d0*/  IMAD R14, R14, 0x1200, R39 ;  /* 0x000012000e0e7824 */ /* 0x000fe400078e0227 */
[----:B------:R-:W-:Y:S01]  /*27e0*/  IMAD.IADD R96, R67, 0x1, R15 ;  /* 0x0000000143607824 */ /* 0x000fe200078e020f */
[----:B------:R-:W-:Y:S01]  /*27f0*/  LOP3.LUT R15, R10, R11, RZ, 0xfc, !PT ;  /* 0x0000000b0a0f7212 */ /* 0x000fe200078efcff */
[----:B------:R-:W-:Y:S02]  /*2800*/  IMAD R33, R104, R73, R33 ;  /* 0x0000004968217224 */ /* 0x000fe400078e0221 */
[----:B------:R-:W-:Y:S02]  /*2810*/  IMAD R32, R32, 0x1200, R39 ;  /* 0x0000120020207824 */ /* 0x000fe400078e0227 */
[----:B------:R-:W-:Y:S01]  /*2820*/  IMAD.WIDE.U32 R72, R72, 0x90, RZ ;  /* 0x0000009048487825 */ /* 0x000fe200078e00ff */
[----:B------:R-:W-:-:S02]  /*2830*/  LOP3.LUT R11, R15, 0x2, RZ, 0xc0, !PT ;  /* 0x000000020f0b7812 */ /* 0x000fc400078ec0ff */
        /* <DEDUP_REMOVED lines=8> */
[----:B------:R-:W-:Y:S01]  /*28c0*/  LOP3.LUT R15, R15, 0x20, RZ, 0xc0, !PT ;  /* 0x000000200f0f7812 */ /* 0x000fe200078ec0ff */
[----:B------:R-:W-:Y:S02]  /*28d0*/  IMAD.IADD R83, R83, 0x1, R65 ;  /* 0x0000000153537824 */ /* 0x000fe400078e0241 */
[----:B------:R-:W-:-:S02]  /*28e0*/  IMAD.IADD R84, R69, 0x1, R33 ;  /* 0x0000000145547824 */ /* 0x000fc400078e0221 */
[----:B0-----:R-:W-:-:S07]  /*28f0*/  IMAD.IADD R82, R33, 0x1, R71 ;  /* 0x0000000121527824 */ /* 0x001fce00078e0247 */
.L_x_10388:
[----:B------:R-:W2:Y:S01]  /*2900*/  LDL R20, [R1+0x84] ;  /* 0x0000840001147983 */ /* 0x000ea20000100800 */
[----:B------:R-:W0:Y:S03]  /*2910*/  LDC.64 R90, c[0x0][0x2e8] ;  /* 0x0000ba00ff5a7b82 */ /* 0x000e260000000a00 */
[----:B---3--:R-:W3:Y:S01]  /*2920*/  LDL R34, [R1+0x80] ;  /* 0x0000800001227983 */ /* 0x008ee20000100800 */
[----:B------:R-:W-:-:S04]  /*2930*/  VIADD R39, R22, 0xffffffff ;  /* 0xffffffff16277836 */ /* 0x000fc80000000000 */
[----:B-1----:R-:W1:Y:S01]  /*2940*/  LDC R106, c[0x0][0x3f4] ;  /* 0x0000fd00ff6a7b82 */ /* 0x002e620000000800 */
[----:B------:R-:W-:Y:S01]  /*2950*/  SHF.R.S32.HI R32, RZ, 0x1f, R39 ;  /* 0x0000001fff207819 */ /* 0x000fe20000011427 */
[-C--:B------:R-:W-:Y:S02]  /*2960*/  IMAD R21, R95, R39.reuse, RZ ;  /* 0x000000275f157224 */ /* 0x080fe400078e02ff */
[----:B------:R-:W-:-:S04]  /*2970*/  IMAD.WIDE.U32 R60, R28, R39, RZ ;  /* 0x000000271c3c7225 */ /* 0x000fc800078e00ff */
[----:B------:R-:W-:Y:S01]  /*2980*/  IMAD R33, R32, R28, R21 ;  /* 0x0000001c20217224 */ /* 0x000fe200078e0215 */
[----:B------:R-:W-:-:S03]  /*2990*/  IADD3 R21, P2, R94, R60, RZ ;  /* 0x0000003c5e157210 */ /* 0x000fc60007f5e0ff */
[----:B------:R-:W-:-:S04]  /*29a0*/  IMAD.IADD R92, R61, 0x1, R33 ;  /* 0x000000013d5c7824 */ /* 0x000fc800078e0221 */
[----:B------:R-:W-:Y:S01]  /*29b0*/  IMAD.X R22, R92, 0x1, R89, P2 ;  /* 0x000000015c167824 */ /* 0x000fe200010e0659 */
[----:B0-----:R-:W-:-:S04]  /*29c0*/  LEA R36, P3, R21, R90, 0x1 ;  /* 0x0000005a15247211 */ /* 0x001fc800078608ff */
[----:B------:R-:W-:Y:S02]  /*29d0*/  LEA.HI.X R37, R21, R91, R22, 0x1, P3 ;  /* 0x0000005b15257211 */ /* 0x000fe400018f0c16 */
[----:B-1----:R-:W-:Y:S01]  /*29e0*/  ISETP.GE.AND P3, PT, R106, 0x1, PT ;  /* 0x000000016a00780c */ /* 0x002fe20003f66270 */
[----:B------:R-:W-:Y:S05]  /*29f0*/  YIELD ;  /* 0x0000000000007946 */ /* 0x000fea0003800000 */
[----:B------:R-:W-:Y:S01]  /*2a00*/  BSSY B0, `(.L_x_10333) ;  /* 0x0000401000007945 */ /* 0x000fe20003800000 */
[----:B------:R-:W-:Y:S01]  /*2a10*/  ISETP.GT.AND P2, PT, R39, R81, PT ;  /* 0x000000512700720c */ /* 0x000fe20003f44270 */
[----:B------:R-:W-:Y:S01]  /*2a20*/  IMAD.MOV.U32 R22, RZ, RZ, R39 ;  /* 0x000000ffff167224 */ /* 0x000fe200078e0027 */
[----:B--2---:R-:W-:Y:S01]  /*2a30*/  LOP3.LUT P4, RZ, R20, 0x2, RZ, 0xc0, !PT ;  /* 0x0000000214ff7812 */ /* 0x004fe2000788c0ff */
[----:B---3--:R-:W-:-:S04]  /*2a40*/  IMAD R80, R17, 0x3600, R34 ;  /* 0x0000360011507824 */ /* 0x008fc800078e0222 */
[----:B------:R-:W-:-:S08]  /*2a50*/  VIADD R20, R80, 0x10 ;  /* 0x0000001050147836 */ /* 0x000fd00000000000 */
[C---:B------:R-:W-:Y:S02]  /*2a60*/  @P4 VIADD R20, R80.reuse, 0xfffffff0 ;  /* 0xfffffff050144836 */ /* 0x040fe40000000000 */
[--C-:B------:R-:W-:Y:S02]  /*2a70*/  IMAD R80, R80, 0x2, R23.reuse ;  /* 0x0000000250507824 */ /* 0x100fe400078e0217 */
[----:B------:R-:W-:Y:S01]  /*2a80*/  IMAD R21, R20, 0x2, R23 ;  /* 0x0000000214157824 */ /* 0x000fe200078e0217 */
[----:B------:R-:W-:Y:S06]  /*2a90*/  @!P3 BRA `(.L_x_10334) ;  /* 0x0000003c005cb947 */ /* 0x000fec0003800000 */
[----:B------:R-:W-:Y:S01]  /*2aa0*/  ULDC.U8 UR4, c[0x0][0x410] ;  /* 0x0001040000047ab9 */ /* 0x000fe20000000000 */
[-C--:B------:R-:W-:Y:S01]  /*2ab0*/  IMAD R33, R97, R39.reuse, RZ ;  /* 0x0000002761217224 */ /* 0x080fe200078e02ff */
[----:B------:R-:W-:Y:S01]  /*2ac0*/  ISETP.NE.AND P3, PT, RZ, UR4, PT ;  /* 0x00000004ff007c0c */ /* 0x000fe2000bf65270 */
[-C--:B------:R-:W-:Y:S02]  /*2ad0*/  IMAD R35, R96, R39.reuse, RZ ;  /* 0x0000002760237224 */ /* 0x080fe400078e02ff */
        /* <DEDUP_REMOVED lines=24> */
[----:B------:R-:W2:Y:S04]  /*2c60*/  LDL.64 R116, [R1+0x48] ;  /* 0x0000480001747983 */ /* 0x000ea80000100a00 */
[----:B------:R-:W3:Y:S04]  /*2c70*/  LDL R115, [R1+0x60] ;  /* 0x0000600001737983 */ /* 0x000ee80000100800 */
[----:B------:R-:W4:Y:S04]  /*2c80*/  LDL R114, [R1+0x64] ;  /* 0x0000640001727983 */ /* 0x000f280000100800 */
[----:B------:R-:W4:Y:S04]  /*2c90*/  LDL R111, [R1+0x68] ;  /* 0x00006800016f7983 */ /* 0x000f280000100800 */
[----:B------:R-:W4:Y:S04]  /*2ca0*/  LDL R110, [R1+0x6c] ;  /* 0x00006c00016e7983 */ /* 0x000f280000100800 */
[----:B------:R-:W4:Y:S01]  /*2cb0*/  LDL R93, [R1+0x70] ;  /* 0x00007000015d7983 */ /* 0x000f220000100800 */
[----:B------:R-:W-:Y:S01]  /*2cc0*/  IADD3 R58, P3, R70, R58, RZ ;  /* 0x0000003a463a7210 */ /* 0x000fe20007f7e0ff */
[----:B------:R-:W-:Y:S01]  /*2cd0*/  ULDC.64 UR4, c[0x0][0x3e8] ;  /* 0x0000fa0000047ab9 */ /* 0x000fe20000000a00 */
[----:B------:R-:W-:-:S02]  /*2ce0*/  CS2R R62, SRZ ;  /* 0x00000000003e7805 */ /* 0x000fc4000001ff00 */
[----:B------:R-:W-:Y:S01]  /*2cf0*/  CS2R R90, SRZ ;  /* 0x00000000005a7805 */ /* 0x000fe2000001ff00 */
[----:B------:R-:W-:Y:S01]  /*2d00*/  IMAD.X R35, R20, 0x1, R82, P3 ;  /* 0x0000000114237824 */ /* 0x000fe200018e0652 */
[----:B------:R-:W-:-:S05]  /*2d10*/  IADD3 R56, P3, R64, R56, RZ ;  /* 0x0000003840387210 */ /* 0x000fca0007f7e0ff */
[----:B------:R-:W-:Y:S01]  /*2d20*/  IMAD.X R33, R86, 0x1, R83, P3 ;  /* 0x0000000156217824 */ /* 0x000fe200018e0653 */
[----:B------:R-:W-:-:S04]  /*2d30*/  LEA R34, P3, R58, UR4, 0x1 ;  /* 0x000000043a227c11 */ /* 0x000fc8000f8608ff */
[----:B------:R-:W-:Y:S01]  /*2d40*/  LEA.HI.X R35, R58, UR5, R35, 0x1, P3 ;  /* 0x000000053a237c11 */ /* 0x000fe200098f0c23 */
[----:B------:R-:W-:Y:S02]  /*2d50*/  ULDC.64 UR4, c[0x0][0x400] ;  /* 0x0001000000047ab9 */ /* 0x000fe40000000a00 */
[----:B------:R-:W-:-:S04]  /*2d60*/  LEA R32, P3, R56, UR4, 0x1 ;  /* 0x0000000438207c11 */ /* 0x000fc8000f8608ff */
[----:B------:R-:W-:Y:S02]  /*2d70*/  LEA.HI.X R33, R56, UR5, R33, 0x1, P3 ;  /* 0x0000000538217c11 */ /* 0x000fe400098f0c21 */
        /* <DEDUP_REMOVED lines=10> */
[----:B--2---:R-:W-:-:S13]  /*2e20*/  ISETP.GE.AND P3, PT, R116, R106, PT ;  /* 0x0000006a7400720c */ /* 0x004fda0003f66270 */
[----:B------:R0:W5:Y:S04]  /*2e30*/  @!P3 LDG.E.64 R62, desc[UR60][R34.64] ;  /* 0x0000003c223eb981 */ /* 0x000168000c1e1b00 */
[----:B------:R0:W5:Y:S01]  /*2e40*/  @!P3 LDG.E.64 R90, desc[UR60][R32.64] ;  /* 0x0000003c205ab981 */ /* 0x000162000c1e1b00 */
[----:B---3--:R-:W-:-:S13]  /*2e50*/  ISETP.GE.AND P3, PT, R115, R106, PT ;  /* 0x0000006a7300720c */ /* 0x008fda0003f66270 */
[----:B------:R0:W5:Y:S04]  /*2e60*/  @!P3 LDG.E.64 R54, desc[UR60][R34.64+0x10] ;  /* 0x0000103c2236b981 */ /* 0x000168000c1e1b00 */
[----:B------:R0:W5:Y:S01]  /*2e70*/  @!P3 LDG.E.64 R60, desc[UR60][R32.64+0x10] ;  /* 0x0000103c203cb981 */ /* 0x000162000c1e1b00 */
[----:B----4-:R-:W-:-:S13]  /*2e80*/  ISETP.GE.AND P3, PT, R114, R106, PT ;  /* 0x0000006a7200720c */ /* 0x010fda0003f66270 */
[----:B------:R0:W5:Y:S04]  /*2e90*/  @!P3 LDG.E.64 R50, desc[UR60][R34.64+0x20] ;  /* 0x0000203c2232b981 */ /* 0x000168000c1e1b00 */
[----:B------:R0:W5:Y:S01]  /*2ea0*/  @!P3 LDG.E.64 R52, desc[UR60][R32.64+0x20] ;  /* 0x0000203c2034b981 */ /* 0x000162000c1e1b00 */
[----:B------:R-:W-:-:S13]  /*2eb0*/  ISETP.GE.AND P3, PT, R111, R106, PT ;  /* 0x0000006a6f00720c */ /* 0x000fda0003f66270 */
[----:B------:R0:W5:Y:S04]  /*2ec0*/  @!P3 LDG.E.64 R46, desc[UR60][R34.64+0x30] ;  /* 0x0000303c222eb981 */ /* 0x000168000c1e1b00 */
[----:B------:R0:W5:Y:S01]  /*2ed0*/  @!P3 LDG.E.64 R48, desc[UR60][R32.64+0x30] ;  /* 0x0000303c2030b981 */ /* 0x000162000c1e1b00 */
[----:B------:R-:W-:-:S13]  /*2ee0*/  ISETP.GE.AND P3, PT, R110, R106, PT ;  /* 0x0000006a6e00720c */ /* 0x000fda0003f66270 */
[----:B------:R0:W5:Y:S04]  /*2ef0*/  @!P3 LDG.E.64 R42, desc[UR60][R34.64+0x40] ;  /* 0x0000403c222ab981 */ /* 0x000168000c1e1b00 */
[----:B------:R0:W5:Y:S01]  /*2f00*/  @!P3 LDG.E.64 R44, desc[UR60][R32.64+0x40] ;  /* 0x0000403c202cb981 */ /* 0x000162000c1e1b00 */
[----:B------:R-:W-:-:S13]  /*2f10*/  ISETP.GE.AND P3, PT, R93, R106, PT ;  /* 0x0000006a5d00720c */ /* 0x000fda0003f66270 */
[----:B------:R0:W5:Y:S04]  /*2f20*/  @!P3 LDG.E.64 R38, desc[UR60][R34.64+0x50] ;  /* 0x0000503c2226b981 */ /* 0x000168000c1e1b00 */
[----:B------:R0:W5:Y:S02]  /*2f30*/  @!P3 LDG.E.64 R40, desc[UR60][R32.64+0x50] ;  /* 0x0000503c2028b981 */ /* 0x000164000c1e1b00 */
.L_x_10337:
[----:B------:R-:W-:Y:S05]  /*2f40*/  BSYNC B1 ;  /* 0x0000000000017941 */ /* 0x000fea0003800000 */
.L_x_10336:
[----:B0-----:R-:W2:Y:S01]  /*2f50*/  LDL R33, [R1+0x44] ;  /* 0x0000440001217983 */ /* 0x001ea20000100800 */
[----:B-----5:R-:W-:Y:S02]  /*2f60*/  IMAD.MOV.U32 R20, RZ, RZ, R38 ;  /* 0x000000ffff147224 */ /* 0x020fe400078e0026 */
        /* <DEDUP_REMOVED lines=40> */
[----:B------:R-:W-:Y:S01]  /*31f0*/  PRMT R125, R20, 0x7610, R125 ;  /* 0x00007610147d7816 */ /* 0x000fe2000000007d */
[----:B------:R-:W-:-:S05]  /*3200*/  IMAD.MOV.U32 R20, RZ, RZ, R61 ;  /* 0x000000ffff147224 */ /* 0x000fca00078e003d */
[----:B------:R-:W-:Y:S01]  /*3210*/  PRMT R126, R20, 0x7610, R126 ;  /* 0x00007610147e7816 */ /* 0x000fe2000000007e */
[----:B------:R-:W-:-:S05]  /*3220*/  IMAD.MOV.U32 R20, RZ, RZ, R90 ;  /* 0x000000ffff147224 */ /* 0x000fca00078e005a */
[----:B------:R-:W-:Y:S01]  /*3230*/  PRMT R58, R20, 0x7610, R58 ;  /* 0x00007610143a7816 */ /* 0x000fe2000000003a */
[----:B------:R-:W-:-:S05]  /*3240*/  IMAD.MOV.U32 R20, RZ, RZ, R91 ;  /* 0x000000ffff147224 */ /* 0x000fca00078e005b */
[----:B------:R-:W-:Y:S02]  /*3250*/  PRMT R92, R20, 0x7610, R92 ;  /* 0x00007610145c7816 */ /* 0x000fe4000000005c */
[----:B--2---:R-:W-:-:S13]  /*3260*/  ISETP.NE.AND P3, PT, R33, 0x3, PT ;  /* 0x000000032100780c */ /* 0x004fda0003f65270 */
[----:B------:R-:W-:Y:S05]  /*3270*/  @!P3 BRA `(.L_x_10338) ;  /* 0x000000000004b947 */ /* 0x000fea0003800000 */
[----:B------:R-:W-:Y:S01]  /*3280*/  BPT.TRAP 0x1 ;  /* 0x000000040000795c */ /* 0x000fe20000300000 */
.L_x_10338:
[----:B------:R-:W-:Y:S01]  /*3290*/  IMAD R20, R17, 0x8, R16 ;  /* 0x0000000811147824 */ /* 0x000fe200078e0210 */
[----:B------:R-:W-:Y:S01]  /*32a0*/  SHF.L.U32 R86, R155, 0x1f, RZ ;  /* 0x0000001f9b567819 */ /* 0x000fe200000006ff */
[----:B------:R-:W-:Y:S03]  /*32b0*/  BSSY B1, `(.L_x_10339) ;  /* 0x0000003000017945 */ /* 0x000fe60003800000 */
[----:B------:R-:W0:Y:S02]  /*32c0*/  SYNCS.PHASECHK.TRANS64.TRYWAIT P5, [R20+URZ+0x31c90], R86 ;  /* 0x031c9056140075a7 */ /* 0x000e2400080a017f */
[----:B0-----:R-:W-:Y:S05]  /*32d0*/  @!P5 BRA `(.L_x_10340) ;  /* 0x000001a800fcd947 */ /* 0x001fea0003800000 */
.L_x_10629:
[----:B------:R-:W-:Y:S05]  /*32e0*/  BSYNC B1 ;  /* 0x0000000000017941 */ /* 0x000fea0003800000 */
.L_x_10339:
[----:B------:R-:W-:Y:S05]  /*32f0*/  @P4 BRA `(.L_x_10341) ;  /* 0x0000003400c44947 */ /* 0x000fea0003800000 */
[----:B------:R-:W-:Y:S01]  /*3300*/  ISETP.NE.AND P4, PT, R10, RZ, PT ;  /* 0x000000ff0a00720c */ /* 0x000fe20003f85270 */
[----:B------:R-:W-:-:S12]  /*3310*/  BSSY B1, `(.L_x_10342) ;  /* 0x0000036000017945 */ /* 0x000fd80003800000 */
[----:B------:R-:W-:Y:S05]  /*3320*/  @!P4 BRA `(.L_x_10343) ;  /* 0x0000000000d0c947 */ /* 0x000fea0003800000 */
[----:B------:R-:W2:Y:S01]  /*3330*/  LDL.64 R56, [R1+0x48] ;  /* 0x0000480001387983 */ /* 0x000ea20000100a00 */
[----:B------:R-:W-:Y:S03]  /*3340*/  BSSY B2, `(.L_x_10344) ;  /* 0x0000031000027945 */ /* 0x000fe60003800000 */
[----:B------:R1:W3:Y:S01]  /*3350*/  LDS.128 R32, [R80+0x16800] ;  /* 0x0168000050207984 */ /* 0x0002e20000000c00 */
[----:B--2---:R-:W-:-:S13]  /*3360*/  ISETP.GE.AND P4, PT, R56, R106, PT ;  /* 0x0000006a3800720c */ /* 0x004fda0003f86270 */
[----:B-1-3--:R-:W-:Y:S05]  /*3370*/  @P4 BRA `(.L_x_10345) ;  /* 0x0000000000b44947 */ /* 0x00afea0003800000 */
[----:B------:R-:W-:Y:S01]  /*3380*/  SHF.R.U64 R59, R90, 0x10, R91 ;  /* 0x000000105a3b7819 */ /* 0x000fe2000000125b */
[----:B------:R-:W-:Y:S01]  /*3390*/  IMAD.U32 R90, R33, 0x10000, RZ ;  /* 0x00010000215a7824 */ /* 0x000fe200078e00ff */
[--C-:B------:R-:W-:Y:S02]  /*33a0*/  SHF.R.U64 R56, R62, 0x10, R63.reuse ;  /* 0x000000103e387819 */ /* 0x100fe4000000123f */
[----:B------:R-:W-:Y:S02]  /*33b0*/  SHF.R.U32.HI R62, RZ, 0x10, R63 ;  /* 0x00000010ff3e7819 */ /* 0x000fe4000001163f */
[----:B------:R-:W-:Y:S02]  /*33c0*/  SHF.R.U32.HI R57, RZ, 0x10, R91 ;  /* 0x00000010ff397819 */ /* 0x000fe4000001165b */
[C---:B------:R-:W-:Y:S02]  /*33d0*/  PRMT R59, R58.reuse, 0x5410, R59 ;  /* 0x000054103a3b7816 */ /* 0x040fe4000000003b */
[----:B------:R-:W-:-:S02]  /*33e0*/  PRMT R56, R58, 0x5432, R56 ;  /* 0x000054323a387816 */ /* 0x000fc40000000038 */
[C---:B------:R-:W-:Y:S02]  /*33f0*/  PRMT R62, R92.reuse, 0x5432, R62 ;  /* 0x000054325c3e7816 */ /* 0x040fe4000000003e */
[----:B------:R-:W-:Y:S02]  /*3400*/  PRMT R57, R92, 0x5410, R57 ;  /* 0x000054105c397816 */ /* 0x000fe40000000039 */
[----:B------:R-:W-:Y:S02]  /*3410*/  LOP3.LUT R92, R33, 0xffff0000, RZ, 0xc0, !PT ;  /* 0xffff0000215c7812 */ /* 0x000fe400078ec0ff */
[----:B------:R-:W-:Y:S02]  /*3420*/  LOP3.LUT R63, R59, 0xffff0000, RZ, 0xc0, !PT ;  /* 0xffff00003b3f7812 */ /* 0x000fe400078ec0ff */
[C---:B------:R-:W-:Y:S01]  /*3430*/  LOP3.LUT R33, R56.reuse, 0xffff0000, RZ, 0xc0, !PT ;  /* 0xffff000038217812 */ /* 0x040fe200078ec0ff */
[----:B------:R-:W-:Y:S02]  /*3440*/  IMAD.U32 R56, R56, 0x10000, RZ ;  /* 0x0001000038387824 */ /* 0x000fe400078e00ff */
[----:B------:R-:W-:-:S02]  /*3450*/  FMUL.FTZ R91, R92, R63 ;  /* 0x0000003f5c5b7220 */ /* 0x000fc40000410000 */
[-C--:B------:R-:W-:Y:S02]  /*3460*/  FMUL.FTZ R92, R92, R33.reuse ;  /* 0x000000215c5c7220 */ /* 0x080fe40000410000 */
[----:B------:R-:W-:Y:S01]  /*3470*/  FFMA.FTZ R58, R90, R33, -R91 ;  /* 0x000000215a3a7223 */ /* 0x000fe2000001085b */
[----:B------:R-:W-:Y:S02]  /*3480*/  IMAD.U32 R91, R62, 0x10000, RZ ;  /* 0x000100003e5b7824 */ /* 0x000fe400078e00ff */
[----:B------:R-:W-:Y:S01]  /*3490*/  FFMA.FTZ R33, R90, R63, R92 ;  /* 0x0000003f5a217223 */ /* 0x000fe2000001005c */
[C---:B------:R-:W-:Y:S01]  /*34a0*/  LOP3.LUT R90, R34.reuse, 0xffff0000, RZ, 0xc0, !PT ;  /* 0xffff0000225a7812 */ /* 0x040fe200078ec0ff */
[C---:B------:R-:W-:Y:S01]  /*34b0*/  IMAD.U32 R63, R57.reuse, 0x10000, RZ ;  /* 0x00010000393f7824 */ /* 0x040fe200078e00ff */
[----:B------:R-:W-:Y:S01]  /*34c0*/  LOP3.LUT R57, R57, 0xffff0000, RZ, 0xc0, !PT ;  /* 0xffff000039397812 */ /* 0x000fe200078ec0ff */
[----:B------:R-:W-:Y:S01]  /*34d0*/  IMAD.U32 R34, R34, 0x10000, RZ ;  /* 0x0001000022227824 */ /* 0x000fe200078e00ff */
[----:B------:R-:W-:Y:S01]  /*34e0*/  F2FP.BF16.F32.PACK_AB R33, R33, R58 ;  /* 0x0000003a2121723e */ /* 0x000fe200000010ff */
[C---:B------:R-:W-:Y:S01]  /*34f0*/  FMUL.FTZ R92, R90.reuse, R63 ;  /* 0x0000003f5a5c7220 */ /* 0x040fe20000410000 */
[----:B------:R-:W-:-:S03]  /*3500*/  FMUL.FTZ R90, R90, R91 ;  /* 0x0000005b5a5a7220 */ /* 0x000fc60000410000 */
[C---:B------:R-:W-:Y:S01]  /*3510*/  FFMA.FTZ R92, R34.reuse, R91, -R92 ;  /* 0x0000005b225c7223 */ /* 0x040fe2000001085c */
[----:B------:R-:W-:Y:S01]  /*3520*/  FFMA.FTZ R63, R34, R63, R90 ;  /* 0x0000003f223f7223 */ /* 0x000fe2000001005a */
[C---:B------:R-:W-:Y:S01]  /*3530*/  LOP3.LUT R34, R35.reuse, 0xffff0000, RZ, 0xc0, !PT ;  /* 0xffff000023227812 */ /* 0x040fe200078ec0ff */
[----:B------:R-:W-:Y:S01]  /*3540*/  IMAD.U32 R90, R35, 0x10000, RZ ;  /* 0x00010000235a7824 */ /* 0x000fe200078e00ff */
[----:B------:R-:W-:-:S03]  /*3550*/  LOP3.LUT R35, R62, 0xffff0000, RZ, 0xc0, !PT ;  /* 0xffff00003e237812 */ /* 0x000fc600078ec0ff */
[C---:B------:R-:W-:Y:S02]  /*3560*/  FMUL.FTZ R91, R34.reuse, R57 ;  /* 0x00000039225b7220 */ /* 0x040fe40000410000 */
[-C--:B------:R-:W-:Y:S02]  /*3570*/  FMUL.FTZ R34, R34, R35.reuse ;  /* 0x0000002322227220 */ /* 0x080fe40000410000 */
[----:B------:R-:W-:Y:S01]  /*3580*/  FFMA.FTZ R62, R90, R35, -R91 ;  /* 0x000000235a3e7223 */ /* 0x000fe2000001085b */
[----:B------:R-:W-:Y:S01]  /*3590*/  LOP3.LUT R35, R32, 0xffff0000, RZ, 0xc0, !PT ;  /* 0xffff000020237812 */ /* 0x000fe200078ec0ff */
[----:B------:R-:W-:Y:S01]  /*35a0*/  FFMA.FTZ R57, R90, R57, R34 ;  /* 0x000000395a397223 */ /* 0x000fe20000010022 */
[----:B------:R-:W-:Y:S02]  /*35b0*/  IMAD.U32 R34, R59, 0x10000, RZ ;  /* 0x000100003b227824 */ /* 0x000fe400078e00ff */
[----:B------:R-:W-:Y:S02]  /*35c0*/  IMAD.U32 R59, R32, 0x10000, RZ ;  /* 0x00010000203b7824 */ /* 0x000fe400078e00ff */
[C---:B------:R-:W-:Y:S01]  /*35d0*/  FMUL.FTZ R32, R35.reuse, R34 ;  /* 0x0000002223207220 */ /* 0x040fe20000410000 */
[----:B------:R-:W-:Y:S01]  /*35e0*/  FMUL.FTZ R35, R35, R56 ;  /* 0x0000003823237220 */ /* 0x000fe20000410000 */
[----:B------:R-:W-:-:S02]  /*35f0*/  F2FP.BF16.F32.PACK_AB R57, R57, R62 ;  /* 0x0000003e3939723e */ /* 0x000fc400000010ff */
[C---:B------:R-:W-:Y:S01]  /*3600*/  FFMA.FTZ R32, R59.reuse, R56, -R32 ;  /* 0x000000383b207223 */ /* 0x040fe20000010820 */
[----:B------:R-:W-:Y:S01]  /*3610*/  FFMA.FTZ R35, R59, R34, R35 ;  /* 0x000000223b237223 */ /* 0x000fe20000010023 */
[----:B------:R-:W-:-:S04]  /*3620*/  F2FP.BF16.F32.PACK_AB R34, R63, R92 ;  /* 0x0000005c3f22723e */ /* 0x000fc800000010ff */
[----:B------:R-:W-:Y:S01]  /*3630*/  F2FP.BF16.F32.PACK_AB R32, R35, R32 ;  /* 0x000000202320723e */ /* 0x000fe200000010ff */
[----:B------:R-:W-:-:S07]  /*3640*/  IMAD.MOV.U32 R35, RZ, RZ, R57 ;  /* 0x000000ffff237224 */ /* 0x000fce00078e0039 */
.L_x_10345:
[----:B------:R-:W-:Y:S05]  /*3650*/  BSYNC B2 ;  /* 0x0000000000027941 */ /* 0x000fea0003800000 */
.L_x_10344:
[----:B------:R1:W-:Y:S02]  /*3660*/  STG.E.128 desc[UR60][R36.64], R32 ;  /* 0x0000002024007986 */ /* 0x0003e4000c101d3c */
.L_x_10343:
[----:B------:R-:W-:Y:S05]  /*3670*/  BSYNC B1 ;  /* 0x0000000000017941 */ /* 0x000fea0003800000 */
.L_x_10342:
[----:B------:R-:W-:Y:S01]  /*3680*/  ISETP.NE.AND P4, PT, R11, RZ, PT ;  /* 0x000000ff0b00720c */ /* 0x000fe20003f85270 */
[----:B------:R-:W-:-:S12]  /*3690*/  BSSY B1, `(.L_x_10346) ;  /* 0x0000036000017945 */ /* 0x000fd80003800000 */
[----:B------:R-:W-:Y:S05]  /*36a0*/  @!P4 BRA `(.L_x_10347) ;  /* 0x0000000000d0c947 */ /* 0x000fea0003800000 */
[----:B------:R-:W2:Y:S01]  /*36b0*/  LDL R56, [R1+0x60] ;  /* 0x0000600001387983 */ /* 0x000ea20000100800 */
[----:B------:R-:W-:Y:S03]  /*36c0*/  BSSY B2, `(.L_x_10348) ;  /* 0x0000031000027945 */ /* 0x000fe60003800000 */
[----:B-1----:R1:W3:Y:S01]  /*36d0*/  LDS.128 R32, [R21+0x16800] ;  /* 0x0168000015207984 */ /* 0x0022e20000000c00 */
[----:B--2---:R-:W-:-:S13]  /*36e0*/  ISETP.GE.AND P4, PT, R56, R106, PT ;  /* 0x0000006a3800720c */ /* 0x004fda0003f86270 */
[----:B-1-3--:R-:W-:Y:S05]  /*36f0*/  @P4 BRA `(.L_x_10349) ;  /* 0x0000000000b44947 */ /* 0x00afea0003800000 */
[----:B------:R-:W-:Y:S01]  /*3700*/  SHF.R.U64 R57, R60, 0x10, R61 ;  /* 0x000000103c397819 */ /* 0x000fe2000000123d */
[----:B------:R-:W-:Y:S01]  /*3710*/  IMAD.U32 R60, R33, 0x10000, RZ ;  /* 0x00010000213c7824 */ /* 0x000fe200078e00ff */
[----:B------:R-:W-:Y:S02]  /*3720*/  SHF.R.U64 R54, R54, 0x10, R55 ;  /* 0x0000001036367819 */ /* 0x000fe40000001237 */
[----:B------:R-:W-:Y:S02]  /*3730*/  PRMT R57, R125, 0x5410, R57 ;  /* 0x000054107d397816 */ /* 0x000fe40000000039 */
[----:B------:R-:W-:Y:S02]  /*3740*/  PRMT R54, R111, 0x5432, R54 ;  /* 0x000054326f367816 */ /* 0x000fe40000000036 */
[----:B------:R-:W-:Y:S02]  /*3750*/  LOP3.LUT R62, R33, 0xffff0000, RZ, 0xc0, !PT ;  /* 0xffff0000213e7812 */ /* 0x000fe400078ec0ff */
[----:B------:R-:W-:-:S02]  /*3760*/  LOP3.LUT R59, R57, 0xffff0000, RZ, 0xc0, !PT ;  /* 0xffff0000393b7812 */ /* 0x000fc400078ec0ff */
[C---:B------:R-:W-:Y:S01]  /*3770*/  LOP3.LUT R33, R54.reuse, 0xffff0000, RZ, 0xc0, !PT ;  /* 0xffff000036217812 */ /* 0x040fe200078ec0ff */
[----:B------:R-:W-:Y:S01]  /*3780*/  IMAD.U32 R54, R54, 0x10000, RZ ;  /* 0x0001000036367824 */ /* 0x000fe200078e00ff */
[----:B------:R-:W-:Y:S02]  /*3790*/  SHF.R.U32.HI R58, RZ, 0x10, R55 ;  /* 0x00000010ff3a7819 */ /* 0x000fe40000011637 */
[----:B------:R-:W-:Y:S01]  /*37a0*/  SHF.R.U32.HI R55, RZ, 0x10, R61 ;  /* 0x00000010ff377819 */ /* 0x000fe2000001163d */
[C---:B------:R-:W-:Y:S01]  /*37b0*/  FMUL.FTZ R61, R62.reuse, R59 ;  /* 0x0000003b3e3d7220 */ /* 0x040fe20000410000 */
[-C--:B------:R-:W-:Y:S01]  /*37c0*/  FMUL.FTZ R62, R62, R33.reuse ;  /* 0x000000213e3e7220 */ /* 0x080fe20000410000 */
[----:B------:R-:W-:Y:S02]  /*37d0*/  PRMT R58, R114, 0x5432, R58 ;  /* 0x00005432723a7816 */ /* 0x000fe4000000003a */
[----:B------:R-:W-:Y:S01]  /*37e0*/  PRMT R55, R126, 0x5410, R55 ;  /* 0x000054107e377816 */ /* 0x000fe20000000037 */
[C---:B------:R-:W-:Y:S01]  /*37f0*/  FFMA.FTZ R56, R60.reuse, R33, -R61 ;  /* 0x000000213c387223 */ /* 0x040fe2000001083d */
[----:B------:R-:W-:Y:S01]  /*3800*/  FFMA.FTZ R33, R60, R59, R62 ;  /* 0x0000003b3c217223 */ /* 0x000fe2000001003e */
[----:B------:R-:W-:Y:S01]  /*3810*/  LOP3.LUT R60, R34, 0xffff0000, RZ, 0xc0, !PT ;  /* 0xffff0000223c7812 */ /* 0x000fe200078ec0ff */
[----:B------:R-:W-:-:S02]  /*3820*/  IMAD.U32 R61, R58, 0x10000, RZ ;  /* 0x000100003a3d7824 */ /* 0x000fc400078e00ff */
[C---:B------:R-:W-:Y:S01]  /*3830*/  IMAD.U32 R59, R55.reuse, 0x10000, RZ ;  /* 0x00010000373b7824 */ /* 0x040fe200078e00ff */
[----:B------:R-:W-:Y:S01]  /*3840*/  LOP3.LUT R55, R55, 0xffff0000, RZ, 0xc0, !PT ;  /* 0xffff000037377812 */ /* 0x000fe200078ec0ff */
[----:B------:R-:W-:Y:S01]  /*3850*/  IMAD.U32 R34, R34, 0x10000, RZ ;  /* 0x0001000022227824 */ /* 0x000fe200078e00ff */
[----:B------:R-:W-:Y:S01]  /*3860*/  F2FP.BF16.F32.PACK_AB R33, R33, R56 ;  /* 0x000000382121723e */ /* 0x000fe200000010ff */
[C---:B------:R-:W-:Y:S01]  /*3870*/  FMUL.FTZ R63, R60.reuse, R59 ;  /* 0x0000003b3c3f7220 */ /* 0x040fe20000410000 */
[-C--:B------:R-:W-:Y:S01]  /*3880*/  FMUL.FTZ R60, R60, R61.reuse ;  /* 0x0000003d3c3c7220 */ /* 0x080fe20000410000 */
[C---:B------:R-:W-:Y:S02]  /*3890*/  IMAD.U32 R62, R35.reuse, 0x10000, RZ ;  /* 0x00010000233e7824 */ /* 0x040fe400078e00ff */
[C---:B------:R-:W-:Y:S01]  /*38a0*/  FFMA.FTZ R63, R34.reuse, R61, -R63 ;  /* 0x0000003d223f7223 */ /* 0x040fe2000001083f */
[----:B------:R-:W-:Y:S01]  /*38b0*/  FFMA.FTZ R60, R34, R59, R60 ;  /* 0x0000003b223c7223 */ /* 0x000fe2000001003c */
[----:B------:R-:W-:-:S02]  /*38c0*/  LOP3.LUT R34, R35, 0xffff0000, RZ, 0xc0, !PT ;  /* 0xffff000023227812 */ /* 0x000fc400078ec0ff */
        /* <DEDUP_REMOVED lines=16> */
.L_x_10349:
[----:B------:R-:W-:Y:S05]  /*39d0*/  BSYNC B2 ;  /* 0x0000000000027941 */ /* 0x000fea0003800000 */
.L_x_10348:
[----:B------:R2:W-:Y:S02]  /*39e0*/  STG.E.128 desc[UR60][R36.64+0x20], R32 ;  /* 0x0000202024007986 */ /* 0x0005e4000c101d3c */
.L_x_10347:
[----:B------:R-:W-:Y:S05]  /*39f0*/  BSYNC B1 ;  /* 0x0000000000017941 */ /* 0x000fea0003800000 */
.L_x_10346:
[----:B------:R-:W-:Y:S01]  /*3a00*/  ISETP.NE.AND P4, PT, R12, RZ, PT ;  /* 0x000000ff0c00720c */ /* 0x000fe20003f85270 */
[----:B------:R-:W-:-:S12]  /*3a10*/  BSSY B1, `(.L_x_10350) ;  /* 0x0000035000017945 */ /* 0x000fd80003800000 */
[----:B------:R-:W-:Y:S05]  /*3a20*/  @!P4 BRA `(.L_x_10351) ;  /* 0x0000000000ccc947 */ /* 0x000fea0003800000 */
[----:B------:R-:W3:Y:S01]  /*3a30*/  LDL R54, [R1+0x64] ;  /* 0x0000640001367983 */ /* 0x000ee20000100800 */
[----:B------:R-:W-:Y:S03]  /*3a40*/  BSSY B2, `(.L_x_10352) ;  /* 0x0000030000027945 */ /* 0x000fe60003800000 */
[----:B-12---:R1:W2:Y:S01]  /*3a50*/  LDS.128 R32, [R80+0x18c00] ;  /* 0x018c000050207984 */ /* 0x0062a20000000c00 */
[----:B---3--:R-:W-:-:S13]  /*3a60*/  ISETP.GE.AND P4, PT, R54, R106, PT ;  /* 0x0000006a3600720c */ /* 0x008fda0003f86270 */
[----:B-12---:R-:W-:Y:S05]  /*3a70*/  @P4 BRA `(.L_x_10353) ;  /* 0x0000000000b04947 */ /* 0x006fea0003800000 */
[--C-:B------:R-:W-:Y:S02]  /*3a80*/  SHF.R.U64 R50, R50, 0x10, R51.reuse ;  /* 0x0000001032327819 */ /* 0x100fe40000001233 */
[----:B------:R-:W-:Y:S02]  /*3a90*/  SHF.R.U32.HI R54, RZ, 0x10, R51 ;  /* 0x00000010ff367819 */ /* 0x000fe40000011633 */
[--C-:B------:R-:W-:Y:S02]  /*3aa0*/  SHF.R.U64 R51, R52, 0x10, R53.reuse ;  /* 0x0000001034337819 */ /* 0x100fe40000001235 */
[----:B------:R-:W-:Y:S02]  /*3ab0*/  SHF.R.U32.HI R55, RZ, 0x10, R53 ;  /* 0x00000010ff377819 */ /* 0x000fe40000011635 */
[----:B------:R-:W-:Y:S01]  /*3ac0*/  PRMT R53, R123, 0x5410, R51 ;  /* 0x000054107b357816 */ /* 0x000fe20000000033 */
[----:B------:R-:W-:Y:S01]  /*3ad0*/  IMAD.U32 R51, R33, 0x10000, RZ ;  /* 0x0001000021337824 */ /* 0x000fe200078e00ff */
        /* <DEDUP_REMOVED lines=14> */
[----:B------:R-:W-:Y:S02]  /*3bc0*/  IMAD.U32 R55, R54, 0x10000, RZ ;  /* 0x0001000036377824 */ /* 0x000fe400078e00ff */
        /* <DEDUP_REMOVED lines=20> */
[----:B------:R-:W-:Y:S01]  /*3d10*/  FFMA.FTZ R53, R53, R54, R33 ;  /* 0x0000003635357223 */ /* 0x000fe20000010021 */
[----:B------:R-:W-:-:S04]  /*3d20*/  F2FP.BF16.F32.PACK_AB R33, R51, R52 ;  /* 0x000000343321723e */ /* 0x000fc800000010ff */
[----:B------:R-:W-:-:S07]  /*3d30*/  F2FP.BF16.F32.PACK_AB R32, R53, R32 ;  /* 0x000000203520723e */ /* 0x000fce00000010ff */
.L_x_10353:
[----:B------:R-:W-:Y:S05]  /*3d40*/  BSYNC B2 ;  /* 0x0000000000027941 */ /* 0x000fea0003800000 */
.L_x_10352:
[----:B------:R3:W-:Y:S02]  /*3d50*/  STG.E.128 desc[UR60][R36.64+0x40], R32 ;  /* 0x0000402024007986 */ /* 0x0007e4000c101d3c */
.L_x_10351:
[----:B------:R-:W-:Y:S05]  /*3d60*/  BSYNC B1 ;  /* 0x0000000000017941 */ /* 0x000fea0003800000 */
.L_x_10350:
[----:B------:R-:W-:Y:S01]  /*3d70*/  ISETP.NE.AND P4, PT, R13, RZ, PT ;  /* 0x000000ff0d00720c */ /* 0x000fe20003f85270 */
[----:B------:R-:W-:-:S12]  /*3d80*/  BSSY B1, `(.L_x_10354) ;  /* 0x0000035000017945 */ /* 0x000fd80003800000 */
[----:B------:R-:W-:Y:S05]  /*3d90*/  @!P4 BRA `(.L_x_10355) ;  /* 0x0000000000ccc947 */ /* 0x000fea0003800000 */
[----:B------:R-:W4:Y:S01]  /*3da0*/  LDL R50, [R1+0x68] ;  /* 0x0000680001327983 */ /* 0x000f220000100800 */
[----:B------:R-:W-:Y:S03]  /*3db0*/  BSSY B2, `(.L_x_10356) ;  /* 0x0000030000027945 */ /* 0x000fe60003800000 */
[----:B-123--:R1:W2:Y:S01]  /*3dc0*/  LDS.128 R32, [R21+0x18c00] ;  /* 0x018c000015207984 */ /* 0x00e2a20000000c00 */
[----:B----4-:R-:W-:-:S13]  /*3dd0*/  ISETP.GE.AND P4, PT, R50, R106, PT ;  /* 0x0000006a3200720c */ /* 0x010fda0003f86270 */
[----:B-12---:R-:W-:Y:S05]  /*3de0*/  @P4 BRA `(.L_x_10357) ;  /* 0x0000000000b04947 */ /* 0x006fea0003800000 */
[----:B------:R-:W-:Y:S02]  /*3df0*/  SHF.R.U64 R51, R46, 0x10, R47 ;  /* 0x000000102e337819 */ /* 0x000fe4000000122f */
[----:B------:R-:W-:Y:S02]  /*3e00*/  SHF.R.U64 R46, R48, 0x10, R49 ;  /* 0x00000010302e7819 */ /* 0x000fe40000001231 */
[----:B------:R-:W-:Y:S02]  /*3e10*/  PRMT R120, R120, 0x5410, R51 ;  /* 0x0000541078787816 */ /* 0x000fe40000000033 */
[----:B------:R-:W-:Y:S02]  /*3e20*/  PRMT R121, R121, 0x5410, R46 ;  /* 0x0000541079797816 */ /* 0x000fe4000000002e */
[----:B------:R-:W-:Y:S02]  /*3e30*/  SHF.R.U32.HI R48, RZ, 0x10, R47 ;  /* 0x00000010ff307819 */ /* 0x000fe4000001162f */
[C---:B------:R-:W-:Y:S01]  /*3e40*/  LOP3.LUT R46, R33.reuse, 0xffff0000, RZ, 0xc0, !PT ;  /* 0xffff0000212e7812 */ /* 0x040fe200078ec0ff */
[----:B------:R-:W-:Y:S01]  /*3e50*/  IMAD.U32 R33, R33, 0x10000, RZ ;  /* 0x0001000021217824 */ /* 0x000fe200078e00ff */
[C---:B------:R-:W-:Y:S01]  /*3e60*/  LOP3.LUT R50, R121.reuse, 0xffff0000, RZ, 0xc0, !PT ;  /* 0xffff000079327812 */ /* 0x040fe200078ec0ff */
[----:B------:R-:W-:Y:S01]  /*3e70*/  IMAD.U32 R121, R121, 0x10000, RZ ;  /* 0x0001000079797824 */ /* 0x000fe200078e00ff */
[C---:B------:R-:W-:Y:S01]  /*3e80*/  LOP3.LUT R47, R120.reuse, 0xffff0000, RZ, 0xc0, !PT ;  /* 0xffff0000782f7812 */ /* 0x040fe200078ec0ff */
[----:B------:R-:W-:Y:S01]  /*3e90*/  IMAD.U32 R120, R120, 0x10000, RZ ;  /* 0x0001000078787824 */ /* 0x000fe200078e00ff */
[----:B------:R-:W-:Y:S01]  /*3ea0*/  SHF.R.U32.HI R49, RZ, 0x10, R49 ;  /* 0x00000010ff317819 */ /* 0x000fe20000011631 */
[CC--:B------:R-:W-:Y:S01]  /*3eb0*/  FMUL.FTZ R52, R46.reuse, R50.reuse ;  /* 0x000000322e347220 */ /* 0x0c0fe20000410000 */
[----:B------:R-:W-:Y:S01]  /*3ec0*/  PRMT R119, R119, 0x5410, R48 ;  /* 0x0000541077777816 */ /* 0x000fe20000000030 */
[-C--:B------:R-:W-:Y:S01]  /*3ed0*/  FMUL.FTZ R51, R46, R47.reuse ;  /* 0x0000002f2e337220 */ /* 0x080fe20000410000 */
[----:B------:R-:W-:Y:S01]  /*3ee0*/  PRMT R122, R122, 0x5410, R49 ;  /* 0x000054107a7a7816 */ /* 0x000fe20000000031 */
[C---:B------:R-:W-:Y:S01]  /*3ef0*/  FFMA.FTZ R46, R33.reuse, R47, -R52 ;  /* 0x0000002f212e7223 */ /* 0x040fe20000010834 */
[C---:B------:R-:W-:Y:S01]  /*3f00*/  LOP3.LUT R48, R34.reuse, 0xffff0000, RZ, 0xc0, !PT ;  /* 0xffff000022307812 */ /* 0x040fe200078ec0ff */
[----:B------:R-:W-:Y:S01]  /*3f10*/  FFMA.FTZ R33, R33, R50, R51 ;  /* 0x0000003221217223 */ /* 0x000fe20000010033 */
[----:B------:R-:W-:-:S02]  /*3f20*/  IMAD.U32 R47, R34, 0x10000, RZ ;  /* 0x00010000222f7824 */ /* 0x000fc400078e00ff */
[C---:B------:R-:W-:Y:S01]  /*3f30*/  IMAD.U32 R50, R122.reuse, 0x10000, RZ ;  /* 0x000100007a327824 */ /* 0x040fe200078e00ff */
[----:B------:R-:W-:Y:S01]  /*3f40*/  LOP3.LUT R122, R122, 0xffff0000, RZ, 0xc0, !PT ;  /* 0xffff00007a7a7812 */ /* 0x000fe200078ec0ff */
[C---:B------:R-:W-:Y:S01]  /*3f50*/  IMAD.U32 R49, R119.reuse, 0x10000, RZ ;  /* 0x0001000077317824 */ /* 0x040fe200078e00ff */
[----:B------:R-:W-:Y:S01]  /*3f60*/  LOP3.LUT R119, R119, 0xffff0000, RZ, 0xc0, !PT ;  /* 0xffff000077777812 */ /* 0x000fe200078ec0ff */
[C---:B------:R-:W-:Y:S01]  /*3f70*/  FMUL.FTZ R34, R48.reuse, R50 ;  /* 0x0000003230227220 */ /* 0x040fe20000410000 */
[----:B------:R-:W-:Y:S01]  /*3f80*/  F2FP.BF16.F32.PACK_AB R33, R33, R46 ;  /* 0x0000002e2121723e */ /* 0x000fe200000010ff */
[-C--:B------:R-:W-:Y:S01]  /*3f90*/  FMUL.FTZ R51, R48, R49.reuse ;  /* 0x0000003130337220 */ /* 0x080fe20000410000 */
[----:B------:R-:W-:Y:S02]  /*3fa0*/  IMAD.U32 R48, R35, 0x10000, RZ ;  /* 0x0001000023307824 */ /* 0x000fe400078e00ff */
[----:B------:R-:W-:Y:S01]  /*3fb0*/  FFMA.FTZ R34, R47, R49, -R34 ;  /* 0x000000312f227223 */ /* 0x000fe20000010822 */
[----:B------:R-:W-:Y:S01]  /*3fc0*/  LOP3.LUT R49, R35, 0xffff0000, RZ, 0xc0, !PT ;  /* 0xffff000023317812 */ /* 0x000fe200078ec0ff */
[----:B------:R-:W-:-:S04]  /*3fd0*/  FFMA.FTZ R47, R47, R50, R51 ;  /* 0x000000322f2f7223 */ /* 0x000fc80000010033 */
[C---:B------:R-:W-:Y:S01]  /*3fe0*/  FMUL.FTZ R35, R49.reuse, R122 ;  /* 0x0000007a31237220 */ /* 0x040fe20000410000 */
[-C--:B------:R-:W-:Y:S01]  /*3ff0*/  FMUL.FTZ R49, R49, R119.reuse ;  /* 0x0000007731317220 */ /* 0x080fe20000410000 */
[----:B------:R-:W-:Y:S02]  /*4000*/  F2FP.BF16.F32.PACK_AB R34, R47, R34 ;  /* 0x000000222f22723e */ /* 0x000fe400000010ff */
        /* <DEDUP_REMOVED lines=9> */
[----:B------:R-:W-:-:S07]  /*40a0*/  F2FP.BF16.F32.PACK_AB R32, R50, R51 ;  /* 0x000000333220723e */ /* 0x000fce00000010ff */
.L_x_10357:
[----:B------:R-:W-:Y:S05]  /*40b0*/  BSYNC B2 ;  /* 0x0000000000027941 */ /* 0x000fea0003800000 */
.L_x_10356:
[----:B------:R4:W-:Y:S02]  /*40c0*/  STG.E.128 desc[UR60][R36.64+0x60], R32 ;  /* 0x0000602024007986 */ /* 0x0009e4000c101d3c */
.L_x_10355:
[----:B------:R-:W-:Y:S05]  /*40d0*/  BSYNC B1 ;  /* 0x0000000000017941 */ /* 0x000fea0003800000 */
.L_x_10354:
[----:B------:R-:W-:Y:S01]  /*40e0*/  ISETP.NE.AND P4, PT, R14, RZ, PT ;  /* 0x000000ff0e00720c */ /* 0x000fe20003f85270 */
[----:B------:R-:W-:-:S12]  /*40f0*/  BSSY B1, `(.L_x_10358) ;  /* 0x0000037000017945 */ /* 0x000fd80003800000 */
[----:B------:R-:W-:Y:S05]  /*4100*/  @!P4 BRA `(.L_x_10359) ;  /* 0x0000000000d4c947 */ /* 0x000fea0003800000 */
[----:B------:R-:W5:Y:S01]  /*4110*/  LDL R46, [R1+0x6c] ;  /* 0x00006c00012e7983 */ /* 0x000f620000100800 */
[----:B------:R-:W-:Y:S03]  /*4120*/  BSSY B2, `(.L_x_10360) ;  /* 0x0000032000027945 */ /* 0x000fe60003800000 */
[----:B-1234-:R1:W2:Y:S01]  /*4130*/  LDS.128 R32, [R80+0x1b000] ;  /* 0x01b0000050207984 */ /* 0x01e2a20000000c00 */
[----:B-----5:R-:W-:-:S13]  /*4140*/  ISETP.GE.AND P4, PT, R46, R106, PT ;  /* 0x0000006a2e00720c */ /* 0x020fda0003f86270 */
[----:B-12---:R-:W-:Y:S05]  /*4150*/  @P4 BRA `(.L_x_10361) ;  /* 0x0000000000b84947 */ /* 0x006fea0003800000 */
[----:B------:R-:W-:Y:S02]  /*4160*/  SHF.R.U64 R44, R44, 0x10, R45 ;  /* 0x000000102c2c7819 */ /* 0x000fe4000000122d */
[----:B------:R-:W-:Y:S01]  /*4170*/  SHF.R.U64 R49, R42, 0x10, R43 ;  /* 0x000000102a317819 */ /* 0x000fe2000000122b */
[----:B------:R-:W-:Y:S01]  /*4180*/  IMAD.U32 R42, R34, 0x10000, RZ ;  /* 0x00010000222a7824 */ /* 0x000fe200078e00ff */
[----:B------:R-:W-:Y:S02]  /*4190*/  PRMT R117, R117, 0x5410, R44 ;  /* 0x0000541075757816 */ /* 0x000fe4000000002c */
[----:B------:R-:W-:Y:S01]  /*41a0*/  SHF.R.U32.HI R51, RZ, 0x10, R45 ;  /* 0x00000010ff337819 */ /* 0x000fe2000001162d */
[----:B------:R-:W-:Y:S01]  /*41b0*/  IMAD.U32 R45, R33, 0x10000, RZ ;  /* 0x00010000212d7824 */ /* 0x000fe200078e00ff */
[----:B------:R-:W-:Y:S02]  /*41c0*/  PRMT R116, R116, 0x5410, R49 ;  /* 0x0000541074747816 */ /* 0x000fe40000000031 */
[----:B------:R-:W-:-:S02]  /*41d0*/  SHF.R.U32.HI R46, RZ, 0x10, R43 ;  /* 0x00000010ff2e7819 */ /* 0x000fc4000001162b */
[----:B------:R-:W-:Y:S01]  /*41e0*/  LOP3.LUT R47, R33, 0xffff0000, RZ, 0xc0, !PT ;  /* 0xffff0000212f7812 */ /* 0x000fe200078ec0ff */
[----:B------:R-:W-:Y:S01]  /*41f0*/  IMAD.U32 R33, R32, 0x10000, RZ ;  /* 0x0001000020217824 */ /* 0x000fe200078e00ff */
[C---:B------:R-:W-:Y:S01]  /*4200*/  LOP3.LUT R48, R117.reuse, 0xffff0000, RZ, 0xc0, !PT ;  /* 0xffff000075307812 */ /* 0x040fe200078ec0ff */
[----:B------:R-:W-:Y:S01]  /*4210*/  IMAD.U32 R117, R117, 0x10000, RZ ;  /* 0x0001000075757824 */ /* 0x000fe200078e00ff */
[----:B------:R-:W-:Y:S02]  /*4220*/  PRMT R118, R118, 0x5410, R51 ;  /* 0x0000541076767816 */ /* 0x000fe40000000033 */
[----:B------:R-:W-:Y:S01]  /*4230*/  LOP3.LUT R50, R116, 0xffff0000, RZ, 0xc0, !PT ;  /* 0xffff000074327812 */ /* 0x000fe200078ec0ff */
[----:B------:R-:W-:Y:S01]  /*4240*/  FMUL.FTZ R52, R47, R48 ;  /* 0x000000302f347220 */ /* 0x000fe20000410000 */
[----:B------:R-:W-:Y:S01]  /*4250*/  PRMT R115, R115, 0x5410, R46 ;  /* 0x0000541073737816 */ /* 0x000fe2000000002e */
[----:B------:R-:W-:Y:S01]  /*4260*/  IMAD.U32 R44, R118, 0x10000, RZ ;  /* 0x00010000762c7824 */ /* 0x000fe200078e00ff */
[----:B------:R-:W-:Y:S01]  /*4270*/  LOP3.LUT R43, R34, 0xffff0000, RZ, 0xc0, !PT ;  /* 0xffff0000222b7812 */ /* 0x000fe200078ec0ff */
[-C--:B------:R-:W-:Y:S01]  /*4280*/  FMUL.FTZ R47, R47, R50.reuse ;  /* 0x000000322f2f7220 */ /* 0x080fe20000410000 */
[----:B------:R-:W-:Y:S01]  /*4290*/  FFMA.FTZ R46, R45, R50, -R52 ;  /* 0x000000322d2e7223 */ /* 0x000fe20000010834 */
[----:B------:R-:W-:Y:S01]  /*42a0*/  IMAD.U32 R49, R115, 0x10000, RZ ;  /* 0x0001000073317824 */ /* 0x000fe200078e00ff */
[----:B------:R-:W-:Y:S01]  /*42b0*/  LOP3.LUT R34, R35, 0xffff0000, RZ, 0xc0, !PT ;  /* 0xffff000023227812 */ /* 0x000fe200078ec0ff */
[----:B------:R-:W-:Y:S01]  /*42c0*/  FMUL.FTZ R51, R43, R44 ;  /* 0x0000002c2b337220 */ /* 0x000fe20000410000 */
        /* <DEDUP_REMOVED lines=23> */
.L_x_10361:
[----:B------:R-:W-:Y:S05]  /*4440*/  BSYNC B2 ;  /* 0x0000000000027941 */ /* 0x000fea0003800000 */
.L_x_10360:
[----:B------:R1:W-:Y:S02]  /*4450*/  STG.E.128 desc[UR60][R36.64+0x80], R32 ;  /* 0x0000802024007986 */ /* 0x0003e4000c101d3c */
.L_x_10359:
[----:B------:R-:W-:Y:S05]  /*4460*/  BSYNC B1 ;  /* 0x0000000000017941 */ /* 0x000fea0003800000 */
.L_x_10358:
[----:B------:R-:W-:-:S13]  /*4470*/  ISETP.NE.AND P4, PT, R15, RZ, PT ;  /* 0x000000ff0f00720c */ /* 0x000fda0003f85270 */
[----:B------:R-:W-:Y:S05]  /*4480*/  @!P4 BRA `(.L_x_10341) ;  /* 0x000000240060c947 */ /* 0x000fea0003800000 */
[----:B------:R-:W5:Y:S01]  /*4490*/  LDL R42, [R1+0x70] ;  /* 0x00007000012a7983 */ /* 0x000f620000100800 */
[----:B------:R-:W-:Y:S03]  /*44a0*/  BSSY B1, `(.L_x_10362) ;  /* 0x0000032000017945 */ /* 0x000fe60003800000 */
[----:B-1234-:R1:W2:Y:S01]  /*44b0*/  LDS.128 R32, [R21+0x1b000] ;  /* 0x01b0000015207984 */ /* 0x01e2a20000000c00 */
[----:B-----5:R-:W-:-:S13]  /*44c0*/  ISETP.GE.AND P4, PT, R42, R106, PT ;  /* 0x0000006a2a00720c */ /* 0x020fda0003f86270 */
[----:B-12---:R-:W-:Y:S05]  /*44d0*/  @P4 BRA `(.L_x_10363) ;  /* 0x0000000000b84947 */ /* 0x006fea0003800000 */
[----:B------:R-:W-:Y:S01]  /*44e0*/  SHF.R.U64 R42, R38, 0x10, R39 ;  /* 0x00000010262a7819 */ /* 0x000fe20000001227 */
[----:B------:R-:W-:Y:S01]  /*44f0*/  IMAD.U32 R38, R34, 0x10000, RZ ;  /* 0x0001000022267824 */ /* 0x000fe200078e00ff */
[----:B------:R-:W-:Y:S02]  /*4500*/  SHF.R.U64 R40, R40, 0x10, R41 ;  /* 0x0000001028287819 */ /* 0x000fe40000001229 */
[----:B------:R-:W-:Y:S02]  /*4510*/  SHF.R.U32.HI R43, RZ, 0x10, R39 ;  /* 0x00000010ff2b7819 */ /* 0x000fe40000011627 */
[----:B------:R-:W-:Y:S02]  /*4520*/  SHF.R.U32.HI R39, RZ, 0x10, R41 ;  /* 0x00000010ff277819 */ /* 0x000fe40000011629 */
[----:B------:R-:W-:Y:S02]  /*4530*/  PRMT R93, R93, 0x5410, R42 ;  /* 0x000054105d5d7816 */ /* 0x000fe4000000002a */
[----:B------:R-:W-:-:S02]  /*4540*/  PRMT R111, R111, 0x5410, R40 ;  /* 0x000054106f6f7816 */ /* 0x000fc40000000028 */
[----:B------:R-:W-:Y:S01]  /*4550*/  PRMT R114, R114, 0x5410, R39 ;  /* 0x0000541072727816 */ /* 0x000fe20000000027 */
[C---:B------:R-:W-:Y:S01]  /*4560*/  IMAD.U32 R39, R33.reuse, 0x10000, RZ ;  /* 0x0001000021277824 */ /* 0x040fe200078e00ff */
        /* <DEDUP_REMOVED lines=14> */
[----:B------:R-:W-:Y:S01]  /*4650*/  IMAD.U32 R111, R111, 0x10000, RZ ;  /* 0x000100006f6f7824 */ /* 0x000fe200078e00ff */
[----:B------:R-:W-:Y:S01]  /*4660*/  LOP3.LUT R32, R32, 0xffff0000, RZ, 0xc0, !PT ;  /* 0xffff000020207812 */ /* 0x000fe200078ec0ff */
[----:B------:R-:W-:Y:S01]  /*4670*/  FMUL.FTZ R41, R41, R43 ;  /* 0x0000002b29297220 */ /* 0x000fe20000410000 */
[----:B------:R-:W-:-:S02]  /*4680*/  IMAD.U32 R93, R93, 0x10000, RZ ;  /* 0x000100005d5d7824 */ /* 0x000fc400078e00ff */
[C---:B------:R-:W-:Y:S01]  /*4690*/  FFMA.FTZ R46, R39.reuse, R42, -R46 ;  /* 0x0000002a272e7223 */ /* 0x040fe2000001082e */
[----:B------:R-:W-:Y:S01]  /*46a0*/  FFMA.FTZ R47, R39, R44, R47 ;  /* 0x0000002c272f7223 */ /* 0x000fe2000001002f */
[C---:B------:R-:W-:Y:S01]  /*46b0*/  FMUL.FTZ R40, R34.reuse, R114 ;  /* 0x0000007222287220 */ /* 0x040fe20000410000 */
[----:B------:R-:W-:Y:S01]  /*46c0*/  FMUL.FTZ R39, R34, R110 ;  /* 0x0000006e22277220 */ /* 0x000fe20000410000 */
[----:B------:R-:W-:Y:S01]  /*46d0*/  FFMA.FTZ R49, R38, R43, -R49 ;  /* 0x0000002b26317223 */ /* 0x000fe20000010831 */
[----:B------:R-:W-:Y:S01]  /*46e0*/  FMUL.FTZ R34, R32, R111 ;  /* 0x0000006f20227220 */ /* 0x000fe20000410000 */
[----:B------:R-:W-:Y:S01]  /*46f0*/  FFMA.FTZ R38, R38, R45, R41 ;  /* 0x0000002d26267223 */ /* 0x000fe20000010029 */
[-C--:B------:R-:W-:Y:S01]  /*4700*/  FMUL.FTZ R32, R32, R93.reuse ;  /* 0x0000005d20207220 */ /* 0x080fe20000410000 */
[----:B------:R-:W-:Y:S02]  /*4710*/  IMAD.U32 R35, R35, 0x10000, RZ ;  /* 0x0001000023237824 */ /* 0x000fe400078e00ff */
[----:B------:R-:W-:Y:S01]  /*4720*/  FFMA.FTZ R34, R33, R93, -R34 ;  /* 0x0000005d21227223 */ /* 0x000fe20000010822 */
        /* <DEDUP_REMOVED lines=8> */
[----:B------:R-:W-:-:S07]  /*47b0*/  IMAD.MOV.U32 R34, RZ, RZ, R38 ;  /* 0x000000ffff227224 */ /* 0x000fce00078e0026 */
.L_x_10363:
[----:B------:R-:W-:Y:S05]  /*47c0*/  BSYNC B1 ;  /* 0x0000000000017941 */ /* 0x000fea0003800000 */
.L_x_10362:
[----:B------:R1:W-:Y:S01]  /*47d0*/  STG.E.128 desc[UR60][R36.64+0xa0], R32 ;  /* 0x0000a02024007986 */ /* 0x0003e2000c101d3c */
[----:B------:R-:W-:Y:S05]  /*47e0*/  BRA `(.L_x_10341) ;  /* 0x0000002000887947 */ /* 0x000fea0003800000 */
.L_x_10335:
        /* <DEDUP_REMOVED lines=21> */
[----:B------:R-:W-:Y:S02]  /*4940*/  IADD3 R57, P3, R30, R56, RZ ;  /* 0x000000381e397210 */ /* 0x000fe40007f7e0ff */
[----:B------:R-:W-:-:S03]  /*4950*/  CS2R R52, SRZ ;  /* 0x0000000000347805 */ /* 0x000fc6000001ff00 */
[----:B------:R-:W-:Y:S01]  /*4960*/  IMAD.X R86, R86, 0x1, R87, P3 ;  /* 0x0000000156567824 */ /* 0x000fe200018e0657 */
        /* <DEDUP_REMOVED lines=10> */
[----:B------:R-:W5:Y:S04]  /*4a10*/  @!P3 LDG.E.128 R40, desc[UR60][R44.64] ;  /* 0x0000003c2c28b981 */ /* 0x000f68000c1e1d00 */
[----:B------:R-:W5:Y:S01]  /*4a20*/  @!P3 LDG.E.128 R52, desc[UR60][R56.64] ;  /* 0x0000003c3834b981 */ /* 0x000f62000c1e1d00 */
[----:B------:R-:W-:Y:S02]  /*4a30*/  ISETP.GE.AND P3, PT, R0, R106, PT ;  /* 0x0000006a0000720c */ /* 0x000fe40003f66270 */
[----:B------:R-:W-:Y:S02]  /*4a40*/  CS2R R34, SRZ ;  /* 0x0000000000227805 */ /* 0x000fe4000001ff00 */
[----:B------:R-:W-:-:S09]  /*4a50*/  CS2R R32, SRZ ;  /* 0x0000000000207805 */ /* 0x000fd2000001ff00 */
[----:B------:R-:W5:Y:S04]  /*4a60*/  @!P3 LDG.E.128 R36, desc[UR60][R44.64+0x20] ;  /* 0x0000203c2c24b981 */ /* 0x000f68000c1e1d00 */
[----:B------:R-:W5:Y:S01]  /*4a70*/  @!P3 LDG.E.128 R48, desc[UR60][R56.64+0x20] ;  /* 0x0000203c3830b981 */ /* 0x000f62000c1e1d00 */
[----:B------:R-:W-:Y:S02]  /*4a80*/  ISETP.GE.AND P3, PT, R4, R106, PT ;  /* 0x0000006a0400720c */ /* 0x000fe40003f66270 */
[----:B------:R-:W-:-:S11]  /*4a90*/  CS2R R46, SRZ ;  /* 0x00000000002e7805 */ /* 0x000fd6000001ff00 */
[----:B------:R0:W5:Y:S02]  /*4aa0*/  @!P3 LDG.E.128 R32, desc[UR60][R44.64+0x40] ;  /* 0x0000403c2c20b981 */ /* 0x000164000c1e1d00 */
[----:B0-----:R-:W-:-:S06]  /*4ab0*/  CS2R R44, SRZ ;  /* 0x00000000002c7805 */ /* 0x001fcc000001ff00 */
[----:B------:R0:W5:Y:S02]  /*4ac0*/  @!P3 LDG.E.128 R44, desc[UR60][R56.64+0x40] ;  /* 0x0000403c382cb981 */ /* 0x000164000c1e1d00 */
.L_x_10365:
[----:B------:R-:W-:Y:S05]  /*4ad0*/  BSYNC B1 ;  /* 0x0000000000017941 */ /* 0x000fea0003800000 */
.L_x_10364:
[----:B0-----:R-:W2:Y:S01]  /*4ae0*/  LDL R57, [R1+0x44] ;  /* 0x0000440001397983 */ /* 0x001ea20000100800 */
[----:B-----5:R-:W-:Y:S02]  /*4af0*/  IMAD.MOV.U32 R20, RZ, RZ, R34 ;  /* 0x000000ffff147224 */ /* 0x020fe400078e0022 */
        /* <DEDUP_REMOVED lines=42> */
.L_x_10366:
[----:B------:R-:W-:Y:S01]  /*4da0*/  IMAD R20, R17, 0x8, R16 ;  /* 0x0000000811147824 */ /* 0x000fe200078e0210 */
[----:B------:R-:W-:Y:S01]  /*4db0*/  SHF.L.U32 R86, R155, 0x1f, RZ ;  /* 0x0000001f9b567819 */ /* 0x000fe200000006ff */
[----:B------:R-:W-:Y:S03]  /*4dc0*/  BSSY B1, `(.L_x_10367) ;  /* 0x0000003000017945 */ /* 0x000fe60003800000 */
[----:B------:R-:W0:Y:S02]  /*4dd0*/  SYNCS.PHASECHK.TRANS64.TRYWAIT P5, [R20+URZ+0x31c90], R86 ;  /* 0x031c9056140075a7 */ /* 0x000e2400080a017f */
[----:B0-----:R-:W-:Y:S05]  /*4de0*/  @!P5 BRA `(.L_x_10368) ;  /* 0x00000190004cd947 */ /* 0x001fea0003800000 */
.L_x_10630:
[----:B------:R-:W-:Y:S05]  /*4df0*/  BSYNC B1 ;  /* 0x0000000000017941 */ /* 0x000fea0003800000 */
.L_x_10367:
[----:B------:R-:W-:Y:S05]  /*4e00*/  @P4 BRA `(.L_x_10341) ;  /* 0x0000001c00004947 */ /* 0x000fea0003800000 */
[----:B------:R-:W1:Y:S01]  /*4e10*/  LDC R110, c[0x0][0x2f4] ;  /* 0x0000bd00ff6e7b82 */ /* 0x000e620000000800 */
[----:B------:R-:W-:Y:S01]  /*4e20*/  ISETP.NE.AND P4, PT, R10, RZ, PT ;  /* 0x000000ff0a00720c */ /* 0x000fe20003f85270 */
[----:B------:R-:W-:Y:S01]  /*4e30*/  ULDC.64 UR4, c[0x0][0x300] ;  /* 0x0000c00000047ab9 */ /* 0x000fe20000000a00 */
[----:B------:R-:W-:Y:S01]  /*4e40*/  SHF.R.S32.HI R56, RZ, 0x1f, R19 ;  /* 0x0000001fff387819 */ /* 0x000fe20000011413 */
[----:B------:R-:W-:Y:S01]  /*4e50*/  IMAD.MOV.U32 R93, RZ, RZ, R92 ;  /* 0x000000ffff5d7224 */ /* 0x000fe200078e005c */
[----:B------:R-:W-:Y:S01]  /*4e60*/  BSSY B1, `(.L_x_10369) ;  /* 0x000008a000017945 */ /* 0x000fe20003800000 */
[----:B------:R-:W-:Y:S02]  /*4e70*/  IMAD.MOV.U32 R92, RZ, RZ, R60 ;  /* 0x000000ffff5c7224 */ /* 0x000fe400078e003c */
[----:B------:R-:W-:Y:S02]  /*4e80*/  IMAD R56, R56, UR4, RZ ;  /* 0x0000000438387c24 */ /* 0x000fe4000f8e02ff */
[----:B------:R-:W-:-:S04]  /*4e90*/  IMAD.WIDE.U32 R92, R19, UR4, R92 ;  /* 0x00000004135c7c25 */ /* 0x000fc8000f8e005c */
[----:B------:R-:W-:-:S04]  /*4ea0*/  IMAD R56, R19, UR5, R56 ;  /* 0x0000000513387c24 */ /* 0x000fc8000f8e0238 */
[----:B------:R-:W-:Y:S02]  /*4eb0*/  IMAD.IADD R111, R56, 0x1, R93 ;  /* 0x00000001386f7824 */ /* 0x000fe400078e025d */
[----:B-1----:R-:W-:Y:S01]  /*4ec0*/  IMAD.IADD R114, R110, 0x1, -R107 ;  /* 0x000000016e727824 */ /* 0x002fe200078e0a6b */
[----:B------:R-:W-:Y:S06]  /*4ed0*/  @!P4 BRA `(.L_x_10370) ;  /* 0x000000080008c947 */ /* 0x000fec0003800000 */
[----:B------:R-:W2:Y:S04]  /*4ee0*/  LDL R62, [R1+0x50] ;  /* 0x00005000013e7983 */ /* 0x000ea80000100800 */
[----:B------:R-:W3:Y:S04]  /*4ef0*/  LDL R58, [R1+0x54] ;  /* 0x00005400013a7983 */ /* 0x000ee80000100800 */
[----:B------:R-:W4:Y:S01]  /*4f00*/  LDL R59, [R1+0x58] ;  /* 0x00005800013b7983 */ /* 0x000f220000100800 */
[----:B------:R-:W-:-:S04]  /*4f10*/  SEL R56, R107, R114, !P0 ;  /* 0x000000726b387207 */ /* 0x000fc80004000000 */
[----:B------:R-:W-:-:S04]  /*4f20*/  SHF.R.S32.HI R57, RZ, 0x1f, R56 ;  /* 0x0000001fff397819 */ /* 0x000fc80000011438 */
[----:B------:R-:W-:-:S04]  /*4f30*/  LEA.HI R57, R57, R56, RZ, 0x4 ;  /* 0x0000003839397211 */ /* 0x000fc800078f20ff */
[----:B------:R-:W-:-:S04]  /*4f40*/  SHF.R.S32.HI R57, RZ, 0x4, R57 ;  /* 0x00000004ff397819 */ /* 0x000fc80000011439 */
[----:B------:R-:W-:-:S04]  /*4f50*/  LEA.HI.SX32 R115, R7, R57, 0x1d ;  /* 0x0000003907737211 */ /* 0x000fc800078feaff */
[----:B------:R-:W-:-:S04]  /*4f60*/  SHF.R.S32.HI R57, RZ, 0x1f, R115 ;  /* 0x0000001fff397819 */ /* 0x000fc80000011473 */
[----:B------:R-:W-:Y:S01]  /*4f70*/  LEA.HI R57, R57, R115, RZ, 0x2 ;  /* 0x0000007339397211 */ /* 0x000fe200078f10ff */
[----:B------:R-:W-:-:S03]  /*4f80*/  IMAD.SHL.U32 R115, R115, 0x8, RZ ;  /* 0x0000000873737824 */ /* 0x000fc600078e00ff */
[----:B------:R-:W-:Y:S02]  /*4f90*/  SHF.R.S32.HI R57, RZ, 0x2, R57 ;  /* 0x00000002ff397819 */ /* 0x000fe40000011439 */
[----:B------:R-:W-:Y:S01]  /*4fa0*/  ISETP.GE.AND P4, PT, R144, R106, PT ;  /* 0x0000006a9000720c */ /* 0x000fe20003f86270 */
[----:B------:R-:W-:Y:S01]  /*4fb0*/  BSSY B2, `(.L_x_10371) ;  /* 0x0000068000027945 */ /* 0x000fe20003800000 */
[----:B--2---:R-:W-:-:S04]  /*4fc0*/  LOP3.LUT R56, R62, 0x18, R115, 0xf8, !PT ;  /* 0x000000183e387812 */ /* 0x004fc800078ef873 */
[----:B---3--:R-:W-:Y:S01]  /*4fd0*/  LOP3.LUT R56, R56, R58, RZ, 0x3c, !PT ;  /* 0x0000003a38387212 */ /* 0x008fe200078e3cff */
[----:B----4-:R-:W-:-:S04]  /*4fe0*/  IMAD R57, R57, 0x1200, R59 ;  /* 0x0000120039397824 */ /* 0x010fc800078e023b */
[----:B------:R-:W-:-:S04]  /*4ff0*/  IMAD.IADD R56, R57, 0x1, R56 ;  /* 0x0000000139387824 */ /* 0x000fc800078e0238 */
[C---:B------:R-:W-:Y:S02]  /*5000*/  IMAD R60, R17.reuse, 0x3600, R56 ;  /* 0x00003600113c7824 */ /* 0x040fe400078e0238 */
[----:B------:R-:W-:Y:S02]  /*5010*/  IMAD R56, R17, 0x3600, R103 ;  /* 0x0000360011387824 */ /* 0x000fe400078e0267 */
[--C-:B------:R-:W-:Y:S02]  /*5020*/  IMAD R60, R60, 0x2, R16.reuse ;  /* 0x000000023c3c7824 */ /* 0x100fe400078e0210 */
[----:B------:R-:W-:-:S04]  /*5030*/  IMAD R56, R56, 0x2, R16 ;  /* 0x0000000238387824 */ /* 0x000fc800078e0210 */
[----:B------:R-:W1:Y:S04]  /*5040*/  LDS.128 R60, [R60+0x16a00] ;  /* 0x016a00003c3c7984 */ /* 0x000e680000000c00 */
[----:B------:R-:W2:Y:S01]  /*5050*/  LDS.128 R56, [R56+0x16a00] ;  /* 0x016a000038387984 */ /* 0x000ea20000000c00 */
[----:B------:R-:W-:Y:S05]  /*5060*/  @P4 BRA `(.L_x_10372) ;  /* 0x0000000400704947 */ /* 0x000fea0003800000 */
[--C-:B------:R-:W-:Y:S02]  /*5070*/  SHF.R.U64 R40, R40, 0x10, R41.reuse ;  /* 0x0000001028287819 */ /* 0x100fe40000001229 */
[----:B------:R-:W-:Y:S02]  /*5080*/  SHF.R.U32.HI R116, RZ, 0x10, R41 ;  /* 0x00000010ff747819 */ /* 0x000fe40000011629 */
[----:B------:R-:W-:Y:S02]  /*5090*/  PRMT R40, R117, 0x5432, R40 ;  /* 0x0000543275287816 */ /* 0x000fe40000000028 */
[----:B------:R-:W-:Y:S02]  /*50a0*/  SHF.R.U32.HI R117, RZ, 0x10, R53 ;  /* 0x00000010ff757819 */ /* 0x000fe40000011635 */
[--C-:B------:R-:W-:Y:S02]  /*50b0*/  SHF.R.U64 R41, R42, 0x10, R43.reuse ;  /* 0x000000102a297819 */ /* 0x100fe4000000122b */
[----:B------:R-:W-:-:S02]  /*50c0*/  SHF.R.U32.HI R42, RZ, 0x10, R43 ;  /* 0x00000010ff2a7819 */ /* 0x000fc4000001162b */
[----:B------:R-:W-:Y:S02]  /*50d0*/  SHF.R.U64 R43, R52, 0x10, R53 ;  /* 0x00000010342b7819 */ /* 0x000fe40000001235 */
[--C-:B------:R-:W-:Y:S02]  /*50e0*/  SHF.R.U64 R52, R54, 0x10, R55.reuse ;  /* 0x0000001036347819 */ /* 0x100fe40000001237 */
[----:B------:R-:W-:Y:S02]  /*50f0*/  SHF.R.U32.HI R53, RZ, 0x10, R55 ;  /* 0x00000010ff357819 */ /* 0x000fe40000011637 */
[----:B------:R-:W-:Y:S02]  /*5100*/  PRMT R117, R129, 0x5410, R117 ;  /* 0x0000541081757816 */ /* 0x000fe40000000075 */
[----:B------:R-:W-:Y:S02]  /*5110*/  PRMT R116, R119, 0x5432, R116 ;  /* 0x0000543277747816 */ /* 0x000fe40000000074 */
[----:B------:R-:W-:-:S02]  /*5120*/  PRMT R43, R120, 0x5410, R43 ;  /* 0x00005410782b7816 */ /* 0x000fc4000000002b */
[----:B------:R-:W-:Y:S01]  /*5130*/  PRMT R52, R120, 0x5432, R52 ;  /* 0x0000543278347816 */ /* 0x000fe20000000034 */
[----:B-1----:R-:W-:Y:S01]  /*5140*/  IMAD.U32 R120, R61, 0x10000, RZ ;  /* 0x000100003d787824 */ /* 0x002fe200078e00ff */
[----:B------:R-:W-:Y:S01]  /*5150*/  PRMT R53, R119, 0x5410, R53 ;  /* 0x0000541077357816 */ /* 0x000fe20000000035 */
[----:B------:R-:W-:Y:S01]  /*5160*/  IMAD.U32 R119, R117, 0x10000, RZ ;  /* 0x0001000075777824 */ /* 0x000fe200078e00ff */
[----:B------:R-:W-:Y:S01]  /*5170*/  PRMT R41, R118, 0x5410, R41 ;  /* 0x0000541076297816 */ /* 0x000fe20000000029 */
[----:B------:R-:W-:Y:S01]  /*5180*/  IMAD.U32 R55, R116, 0x10000, RZ ;  /* 0x0001000074377824 */ /* 0x000fe200078e00ff */
[----:B------:R-:W-:Y:S01]  /*5190*/  PRMT R42, R118, 0x5432, R42 ;  /* 0x00005432762a7816 */ /* 0x000fe2000000002a */
[----:B--2---:R-:W-:Y:S02]  /*51a0*/  IMAD.U32 R118, R57, 0x10000, RZ ;  /* 0x0001000039767824 */ /* 0x004fe400078e00ff */
[----:B------:R-:W-:Y:S01]  /*51b0*/  FMUL.FTZ R54, R120, R119 ;  /* 0x0000007778367220 */ /* 0x000fe20000410000 */
[----:B------:R-:W-:-:S02]  /*51c0*/  LOP3.LUT R117, R117, 0xffff0000, RZ, 0xc0, !PT ;  /* 0xffff000075757812 */ /* 0x000fc400078ec0ff */
[----:B------:R-:W-:Y:S01]  /*51d0*/  LOP3.LUT R61, R61, 0xffff0000, RZ, 0xc0, !PT ;  /* 0xffff00003d3d7812 */ /* 0x000fe200078ec0ff */
[-C--:B------:R-:W-:Y:S01]  /*51e0*/  FFMA.FTZ R54, R118, R55.reuse, -R54 ;  /* 0x0000003776367223 */ /* 0x080fe20000010836 */
[----:B------:R-:W-:Y:S01]  /*51f0*/  FMUL.FTZ R55, R120, R55 ;  /* 0x0000003778377220 */ /* 0x000fe20000410000 */
[----:B------:R-:W-:-:S03]  /*5200*/  LOP3.LUT R116, R116, 0xffff0000, RZ, 0xc0, !PT ;  /* 0xffff000074747812 */ /* 0x000fc600078ec0ff */
        /* <DEDUP_REMOVED lines=10> */
[----:B------:R-:W-:Y:S01]  /*52b0*/  IMAD.U32 R117, R59, 0x10000, RZ ;  /* 0x000100003b757824 */ /* 0x000fe200078e00ff */
[----:B------:R-:W-:Y:S01]  /*52c0*/  F2FP.BF16.F32.PACK_AB R57, R57, R54 ;  /* 0x000000363939723e */ /* 0x000fe200000010ff */
[----:B------:R-:W-:-:S02]  /*52d0*/  IMAD.U32 R116, R42, 0x10000, RZ ;  /* 0x000100002a747824 */ /* 0x000fc400078e00ff */
[----:B------:R-:W-:Y:S01]  /*52e0*/  FMUL.FTZ R120, R119, R118 ;  /* 0x0000007677787220 */ /* 0x000fe20000410000 */
[----:B------:R-:W-:Y:S01]  /*52f0*/  F2FP.BF16.F32.PACK_AB R61, R61, R55 ;  /* 0x000000373d3d723e */ /* 0x000fe200000010ff */
[----:B------:R-:W-:Y:S02]  /*5300*/  IMAD.U32 R54, R60, 0x10000, RZ ;  /* 0x000100003c367824 */ /* 0x000fe400078e00ff */
[-C--:B------:R-:W-:Y:S01]  /*5310*/  FFMA.FTZ R120, R117, R116.reuse, -R120 ;  /* 0x0000007475787223 */ /* 0x080fe20000010878 */
[----:B------:R-:W-:Y:S01]  /*5320*/  FMUL.FTZ R116, R119, R116 ;  /* 0x0000007477747220 */ /* 0x000fe20000410000 */
[C---:B------:R-:W-:Y:S01]  /*5330*/  IMAD.U32 R55, R40.reuse, 0x10000, RZ ;  /* 0x0001000028377824 */ /* 0x040fe200078e00ff */
[----:B------:R-:W-:Y:S02]  /*5340*/  LOP3.LUT R40, R40, 0xffff0000, RZ, 0xc0, !PT ;  /* 0xffff000028287812 */ /* 0x000fe400078ec0ff */
[----:B------:R-:W-:Y:S01]  /*5350*/  FFMA.FTZ R117, R117, R118, R116 ;  /* 0x0000007675757223 */ /* 0x000fe20000010074 */
[----:B------:R-:W-:-:S02]  /*5360*/  LOP3.LUT R116, R42, 0xffff0000, RZ, 0xc0, !PT ;  /* 0xffff00002a747812 */ /* 0x000fc400078ec0ff */
[----:B------:R-:W-:Y:S01]  /*5370*/  LOP3.LUT R42, R59, 0xffff0000, RZ, 0xc0, !PT ;  /* 0xffff00003b2a7812 */ /* 0x000fe200078ec0ff */
[CC--:B------:R-:W-:Y:S02]  /*5380*/  FMUL.FTZ R59, R63.reuse, R53.reuse ;  /* 0x000000353f3b7220 */ /* 0x0c0fe40000410000 */
[-C--:B------:R-:W-:Y:S02]  /*5390*/  FMUL.FTZ R63, R63, R116.reuse ;  /* 0x000000743f3f7220 */ /* 0x080fe40000410000 */
[C---:B------:R-:W-:Y:S02]  /*53a0*/  FFMA.FTZ R59, R42.reuse, R116, -R59 ;  /* 0x000000742a3b7223 */ /* 0x040fe4000001083b */
[----:B------:R-:W-:Y:S01]  /*53b0*/  FFMA.FTZ R63, R42, R53, R63 ;  /* 0x000000352a3f7223 */ /* 0x000fe2000001003f */
[C---:B------:R-:W-:Y:S01]  /*53c0*/  IMAD.U32 R53, R43.reuse, 0x10000, RZ ;  /* 0x000100002b357824 */ /* 0x040fe200078e00ff */
[----:B------:R-:W-:Y:S01]  /*53d0*/  LOP3.LUT R43, R43, 0xffff0000, RZ, 0xc0, !PT ;  /* 0xffff00002b2b7812 */ /* 0x000fe200078ec0ff */
[----:B------:R-:W-:Y:S01]  /*53e0*/  IMAD.U32 R42, R56, 0x10000, RZ ;  /* 0x00010000382a7824 */ /* 0x000fe200078e00ff */
[----:B------:R-:W-:Y:S01]  /*53f0*/  F2FP.BF16.F32.PACK_AB R59, R59, R120 ;  /* 0x000000783b3b723e */ /* 0x000fe200000010ff */
[C---:B------:R-:W-:Y:S01]  /*5400*/  FMUL.FTZ R116, R54.reuse, R53 ;  /* 0x0000003536747220 */ /* 0x040fe20000410000 */
[----:B------:R-:W-:Y:S01]  /*5410*/  FMUL.FTZ R54, R54, R55 ;  /* 0x0000003736367220 */ /* 0x000fe20000410000 */
[----:B------:R-:W-:-:S02]  /*5420*/  F2FP.BF16.F32.PACK_AB R63, R63, R117 ;  /* 0x000000753f3f723e */ /* 0x000fc400000010ff */
[C---:B------:R-:W-:Y:S01]  /*5430*/  FFMA.FTZ R116, R42.reuse, R55, -R116 ;  /* 0x000000372a747223 */ /* 0x040fe20000010874 */
[----:B------:R-:W-:Y:S01]  /*5440*/  FFMA.FTZ R54, R42, R53, R54 ;  /* 0x000000352a367223 */ /* 0x000fe20000010036 */
[----:B------:R-:W-:Y:S01]  /*5450*/  LOP3.LUT R42, R60, 0xffff0000, RZ, 0xc0, !PT ;  /* 0xffff00003c2a7812 */ /* 0x000fe200078ec0ff */
[----:B------:R-:W-:Y:S01]  /*5460*/  IMAD.U32 R60, R62, 0x10000, RZ ;  /* 0x000100003e3c7824 */ /* 0x000fe200078e00ff */
        /* <DEDUP_REMOVED lines=9> */
[----:B------:R-:W-:Y:S01]  /*5500*/  FMUL.FTZ R56, R60, R53 ;  /* 0x000000353c387220 */ /* 0x000fe20000410000 */
        /* <DEDUP_REMOVED lines=8> */
[C---:B------:R-:W-:Y:S01]  /*5590*/  FMUL.FTZ R55, R43.reuse, R52 ;  /* 0x000000342b377220 */ /* 0x040fe20000410000 */
[----:B------:R-:W-:-:S03]  /*55a0*/  FMUL.FTZ R43, R43, R41 ;  /* 0x000000292b2b7220 */ /* 0x000fc60000410000 */
        /* <DEDUP_REMOVED lines=8> */
.L_x_10372:
[----:B------:R-:W-:Y:S05]  /*5630*/  BSYNC B2 ;  /* 0x0000000000027941 */ /* 0x000fea0003800000 */
.L_x_10371:
        /* <DEDUP_REMOVED lines=11> */
[----:B-1----:R2:W-:Y:S04]  /*56f0*/  @!P4 STG.E.128 desc[UR60][R42.64], R60 ;  /* 0x0000003c2a00c986 */ /* 0x0025e8000c101d3c */
.L_x_10370:
[----:B------:R-:W-:Y:S05]  /*5700*/  BSYNC B1 ;  /* 0x0000000000017941 */ /* 0x000fea0003800000 */
.L_x_10369:
[----:B------:R-:W-:Y:S01]  /*5710*/  ISETP.NE.AND P4, PT, R11, RZ, PT ;  /* 0x000000ff0b00720c */ /* 0x000fe20003f85270 */
[----:B------:R-:W-:-:S12]  /*5720*/  BSSY B1, `(.L_x_10373) ;  /* 0x0000084000017945 */ /* 0x000fd80003800000 */
[----:B------:R-:W-:Y:S05]  /*5730*/  @!P4 BRA `(.L_x_10374) ;  /* 0x000000080008c947 */ /* 0x000fea0003800000 */
[----:B------:R-:W3:Y:S04]  /*5740*/  LDL R52, [R1+0x50] ;  /* 0x0000500001347983 */ /* 0x000ee80000100800 */
[----:B--2---:R-:W2:Y:S04]  /*5750*/  LDL R42, [R1+0x54] ;  /* 0x00005400012a7983 */ /* 0x004ea80000100800 */
        /* <DEDUP_REMOVED lines=12> */
[----:B---3--:R-:W-:-:S04]  /*5820*/  LOP3.LUT R40, R52, 0x18, R56, 0xf8, !PT ;  /* 0x0000001834287812 */ /* 0x008fc800078ef838 */
[----:B--2---:R-:W-:Y:S01]  /*5830*/  LOP3.LUT R40, R40, R42, RZ, 0x3c, !PT ;  /* 0x0000002a28287212 */ /* 0x004fe200078e3cff */
        /* <DEDUP_REMOVED lines=9> */
[----:B------:R-:W-:Y:S01]  /*58d0*/  SHF.R.U64 R38, R38, 0x10, R39 ;  /* 0x0000001026267819 */ /* 0x000fe20000001227 */
[----:B-1----:R-:W-:Y:S01]  /*58e0*/  IMAD.U32 R61, R53, 0x10000, RZ ;  /* 0x00010000353d7824 */ /* 0x002fe200078e00ff */
[--C-:B------:R-:W-:Y:S01]  /*58f0*/  SHF.R.U32.HI R57, RZ, 0x10, R49.reuse ;  /* 0x00000010ff397819 */ /* 0x100fe20000011631 */
[----:B--2---:R-:W-:Y:S01]  /*5900*/  IMAD.U32 R59, R41, 0x10000, RZ ;  /* 0x00010000293b7824 */ /* 0x004fe200078e00ff */
[----:B------:R-:W-:Y:S02]  /*5910*/  SHF.R.U64 R48, R48, 0x10, R49 ;  /* 0x0000001030307819 */ /* 0x000fe40000001231 */
[----:B------:R-:W-:Y:S02]  /*5920*/  SHF.R.U64 R49, R50, 0x10, R51 ;  /* 0x0000001032317819 */ /* 0x000fe40000001233 */
[----:B------:R-:W-:Y:S02]  /*5930*/  SHF.R.U64 R36, R36, 0x10, R37 ;  /* 0x0000001024247819 */ /* 0x000fe40000001225 */
[----:B------:R-:W-:-:S02]  /*5940*/  PRMT R50, R127, 0x5432, R38 ;  /* 0x000054327f327816 */ /* 0x000fc40000000026 */
[----:B------:R-:W-:Y:S02]  /*5950*/  SHF.R.U32.HI R37, RZ, 0x10, R37 ;  /* 0x00000010ff257819 */ /* 0x000fe40000011625 */
[----:B------:R-:W-:Y:S02]  /*5960*/  PRMT R38, R126, 0x5410, R57 ;  /* 0x000054107e267816 */ /* 0x000fe40000000039 */
[----:B------:R-:W-:Y:S02]  /*5970*/  PRMT R37, R128, 0x5410, R37 ;  /* 0x0000541080257816 */ /* 0x000fe40000000025 */
[----:B------:R-:W-:Y:S01]  /*5980*/  SHF.R.U32.HI R51, RZ, 0x10, R51 ;  /* 0x00000010ff337819 */ /* 0x000fe20000011633 */
[C---:B------:R-:W-:Y:S01]  /*5990*/  IMAD.U32 R60, R38.reuse, 0x10000, RZ ;  /* 0x00010000263c7824 */ /* 0x040fe200078e00ff */
[----:B------:R-:W-:Y:S01]  /*59a0*/  LOP3.LUT R38, R38, 0xffff0000, RZ, 0xc0, !PT ;  /* 0xffff000026267812 */ /* 0x000fe200078ec0ff */
[----:B------:R-:W-:Y:S01]  /*59b0*/  IMAD.U32 R57, R37, 0x10000, RZ ;  /* 0x0001000025397824 */ /* 0x000fe200078e00ff */
[----:B------:R-:W-:Y:S01]  /*59c0*/  LOP3.LUT R53, R53, 0xffff0000, RZ, 0xc0, !PT ;  /* 0xffff000035357812 */ /* 0x000fe200078ec0ff */
[----:B------:R-:W-:Y:S01]  /*59d0*/  FMUL.FTZ R58, R61, R60 ;  /* 0x0000003c3d3a7220 */ /* 0x000fe20000410000 */
[----:B------:R-:W-:-:S02]  /*59e0*/  SHF.R.U32.HI R39, RZ, 0x10, R39 ;  /* 0x00000010ff277819 */ /* 0x000fc40000011627 */
[----:B------:R-:W-:Y:S01]  /*59f0*/  PRMT R51, R125, 0x5410, R51 ;  /* 0x000054107d337816 */ /* 0x000fe20000000033 */
[-C--:B------:R-:W-:Y:S01]  /*5a00*/  FFMA.FTZ R58, R59, R57.reuse, -R58 ;  /* 0x000000393b3a7223 */ /* 0x080fe2000001083a */
[----:B------:R-:W-:Y:S01]  /*5a10*/  FMUL.FTZ R57, R61, R57 ;  /* 0x000000393d397220 */ /* 0x000fe20000410000 */
[----:B------:R-:W-:Y:S01]  /*5a20*/  LOP3.LUT R41, R41, 0xffff0000, RZ, 0xc0, !PT ;  /* 0xffff000029297812 */ /* 0x000fe200078ec0ff */
[----:B------:R-:W-:Y:S01]  /*5a30*/  IMAD.U32 R61, R55, 0x10000, RZ ;  /* 0x00010000373d7824 */ /* 0x000fe200078e00ff */
[----:B------:R-:W-:Y:S01]  /*5a40*/  PRMT R39, R127, 0x5410, R39 ;  /* 0x000054107f277816 */ /* 0x000fe20000000027 */
[----:B------:R-:W-:Y:S01]  /*5a50*/  FFMA.FTZ R57, R59, R60, R57 ;  /* 0x0000003c3b397223 */ /* 0x000fe20000010039 */
[----:B------:R-:W-:Y:S01]  /*5a60*/  LOP3.LUT R59, R37, 0xffff0000, RZ, 0xc0, !PT ;  /* 0xffff0000253b7812 */ /* 0x000fe200078ec0ff */
[----:B------:R-:W-:Y:S01]  /*5a70*/  FMUL.FTZ R37, R53, R38 ;  /* 0x0000002635257220 */ /* 0x000fe20000410000 */
[C---:B------:R-:W-:Y:S01]  /*5a80*/  IMAD.U32 R60, R51.reuse, 0x10000, RZ ;  /* 0x00010000333c7824 */ /* 0x040fe200078e00ff */
[----:B------:R-:W-:-:S02]  /*5a90*/  LOP3.LUT R51, R51, 0xffff0000, RZ, 0xc0, !PT ;  /* 0xffff000033337812 */ /* 0x000fc400078ec0ff */
[-C--:B------:R-:W-:Y:S01]  /*5aa0*/  FMUL.FTZ R53, R53, R59.reuse ;  /* 0x0000003b35357220 */ /* 0x080fe20000410000 */
[----:B------:R-:W-:Y:S01]  /*5ab0*/  FFMA.FTZ R37, R41, R59, -R37 ;  /* 0x0000003b29257223 */ /* 0x000fe20000010825 */
[----:B------:R-:W-:Y:S01]  /*5ac0*/  IMAD.U32 R59, R43, 0x10000, RZ ;  /* 0x000100002b3b7824 */ /* 0x000fe200078e00ff */
[----:B------:R-:W-:Y:S01]  /*5ad0*/  LOP3.LUT R55, R55, 0xffff0000, RZ, 0xc0, !PT ;  /* 0xffff000037377812 */ /* 0x000fe200078ec0ff */
[----:B------:R-:W-:Y:S01]  /*5ae0*/  FFMA.FTZ R38, R41, R38, R53 ;  /* 0x0000002629267223 */ /* 0x000fe20000010035 */
[----:B------:R-:W-:Y:S02]  /*5af0*/  IMAD.U32 R53, R39, 0x10000, RZ ;  /* 0x0001000027357824 */ /* 0x000fe400078e00ff */
[----:B------:R-:W-:Y:S01]  /*5b00*/  FMUL.FTZ R41, R61, R60 ;  /* 0x0000003c3d297220 */ /* 0x000fe20000410000 */
[----:B------:R-:W-:Y:S02]  /*5b10*/  PRMT R48, R126, 0x5432, R48 ;  /* 0x000054327e307816 */ /* 0x000fe40000000030 */
[----:B------:R-:W-:Y:S01]  /*5b20*/  PRMT R36, R128, 0x5432, R36 ;  /* 0x0000543280247816 */ /* 0x000fe20000000024 */
[-C--:B------:R-:W-:Y:S01]  /*5b30*/  FFMA.FTZ R41, R59, R53.reuse, -R41 ;  /* 0x000000353b297223 */ /* 0x080fe20000010829 */
[----:B------:R-:W-:Y:S01]  /*5b40*/  FMUL.FTZ R53, R61, R53 ;  /* 0x000000353d357220 */ /* 0x000fe20000410000 */
[----:B------:R-:W-:-:S02]  /*5b50*/  F2FP.BF16.F32.PACK_AB R38, R38, R57 ;  /* 0x000000392626723e */ /* 0x000fc400000010ff */
[----:B------:R-:W-:Y:S01]  /*5b60*/  PRMT R49, R125, 0x5432, R49 ;  /* 0x000054327d317816 */ /* 0x000fe20000000031 */
[----:B------:R-:W-:Y:S01]  /*5b70*/  FFMA.FTZ R53, R59, R60, R53 ;  /* 0x0000003c3b357223 */ /* 0x000fe20000010035 */
[----:B------:R-:W-:Y:S02]  /*5b80*/  LOP3.LUT R59, R39, 0xffff0000, RZ, 0xc0, !PT ;  /* 0xffff0000273b7812 */ /* 0x000fe400078ec0ff */
[----:B------:R-:W-:Y:S01]  /*5b90*/  LOP3.LUT R39, R43, 0xffff0000, RZ, 0xc0, !PT ;  /* 0xffff00002b277812 */ /* 0x000fe200078ec0ff */
[----:B------:R-:W-:Y:S01]  /*5ba0*/  FMUL.FTZ R43, R55, R51 ;  /* 0x00000033372b7220 */ /* 0x000fe20000410000 */
[----:B------:R-:W-:Y:S01]  /*5bb0*/  F2FP.BF16.F32.PACK_AB R37, R37, R58 ;  /* 0x0000003a2525723e */ /* 0x000fe200000010ff */
[-C--:B------:R-:W-:Y:S02]  /*5bc0*/  FMUL.FTZ R55, R55, R59.reuse ;  /* 0x0000003b37377220 */ /* 0x080fe40000410000 */
[C---:B------:R-:W-:Y:S02]  /*5bd0*/  FFMA.FTZ R43, R39.reuse, R59, -R43 ;  /* 0x0000003b272b7223 */ /* 0x040fe4000001082b */
[----:B------:R-:W-:Y:S01]  /*5be0*/  FFMA.FTZ R55, R39, R51, R55 ;  /* 0x0000003327377223 */ /* 0x000fe20000010037 */
[----:B------:R-:W-:-:S02]  /*5bf0*/  IMAD.U32 R51, R52, 0x10000, RZ ;  /* 0x0001000034337824 */ /* 0x000fc400078e00ff */
[----:B------:R-:W-:Y:S01]  /*5c00*/  F2FP.BF16.F32.PACK_AB R43, R43, R41 ;  /* 0x000000292b2b723e */ /* 0x000fe200000010ff */
[----:B------:R-:W-:Y:S01]  /*5c10*/  IMAD.U32 R41, R48, 0x10000, RZ ;  /* 0x0001000030297824 */ /* 0x000fe200078e00ff */
[----:B------:R-:W-:Y:S01]  /*5c20*/  F2FP.BF16.F32.PACK_AB R55, R55, R53 ;  /* 0x000000353737723e */ /* 0x000fe200000010ff */
[----:B------:R-:W-:Y:S01]  /*5c30*/  IMAD.U32 R53, R36, 0x10000, RZ ;  /* 0x0001000024357824 */ /* 0x000fe200078e00ff */
[----:B------:R-:W-:Y:S01]  /*5c40*/  LOP3.LUT R48, R48, 0xffff0000, RZ, 0xc0, !PT ;  /* 0xffff000030307812 */ /* 0x000fe200078ec0ff */
[C---:B------:R-:W-:Y:S01]  /*5c50*/  FMUL.FTZ R57, R51.reuse, R41 ;  /* 0x0000002933397220 */ /* 0x040fe20000410000 */
[----:B------:R-:W-:Y:S02]  /*5c60*/  IMAD.U32 R39, R40, 0x10000, RZ ;  /* 0x0001000028277824 */ /* 0x000fe400078e00ff */
[-C--:B------:R-:W-:Y:S01]  /*5c70*/  FMUL.FTZ R51, R51, R53.reuse ;  /* 0x0000003533337220 */ /* 0x080fe20000410000 */
[----:B------:R-:W-:Y:S01]  /*5c80*/  LOP3.LUT R36, R36, 0xffff0000, RZ, 0xc0, !PT ;  /* 0xffff000024247812 */ /* 0x000fe200078ec0ff */
[----:B------:R-:W-:-:S02]  /*5c90*/  FFMA.FTZ R57, R39, R53, -R57 ;  /* 0x0000003527397223 */ /* 0x000fc40000010839 */
        /* <DEDUP_REMOVED lines=24> */
[----:B------:R-:W-:Y:S01]  /*5e20*/  FFMA.FTZ R40, R41, R49, R40 ;  /* 0x0000003129287223 */ /* 0x000fe20000010028 */
[----:B------:R-:W-:-:S03]  /*5e30*/  IMAD.MOV.U32 R41, RZ, RZ, R37 ;  /* 0x000000ffff297224 */ /* 0x000fc600078e0025 */
[----:B------:R-:W-:Y:S01]  /*5e40*/  F2FP.BF16.F32.PACK_AB R42, R42, R52 ;  /* 0x000000342a2a723e */ /* 0x000fe200000010ff */
[----:B------:R-:W-:Y:S01]  /*5e50*/  IMAD.MOV.U32 R52, RZ, RZ, R39 ;  /* 0x000000ffff347224 */ /* 0x000fe200078e0027 */
[----:B------:R-:W-:Y:S01]  /*5e60*/  F2FP.BF16.F32.PACK_AB R54, R40, R53 ;  /* 0x000000352836723e */ /* 0x000fe200000010ff */
[----:B------:R-:W-:Y:S02]  /*5e70*/  IMAD.MOV.U32 R40, RZ, RZ, R36 ;  /* 0x000000ffff287224 */ /* 0x000fe400078e0024 */
[----:B------:R-:W-:-:S07]  /*5e80*/  IMAD.MOV.U32 R53, RZ, RZ, R38 ;  /* 0x000000ffff357224 */ /* 0x000fce00078e0026 */
.L_x_10376:
[----:B------:R-:W-:Y:S05]  /*5e90*/  BSYNC B2 ;  /* 0x0000000000027941 */ /* 0x000fea0003800000 */
.L_x_10375:
        /* <DEDUP_REMOVED lines=12> */
.L_x_10374:
[----:B------:R-:W-:Y:S05]  /*5f60*/  BSYNC B1 ;  /* 0x0000000000017941 */ /* 0x000fea0003800000 */
.L_x_10373:
[----:B------:R-:W-:-:S13]  /*5f70*/  ISETP.NE.AND P4, PT, R12, RZ, PT ;  /* 0x000000ff0c00720c */ /* 0x000fda0003f85270 */
[----:B------:R-:W-:Y:S05]  /*5f80*/  @!P4 BRA `(.L_x_10341) ;  /* 0x0000000800a0c947 */ /* 0x000fea0003800000 */
[----:B---3--:R-:W3:Y:S04]  /*5f90*/  LDL R36, [R1] ;  /* 0x0000000001247983 */ /* 0x008ee80000100800 */
[----:B------:R-:W2:Y:S04]  /*5fa0*/  LDL R39, [R1+0x50] ;  /* 0x0000500001277983 */ /* 0x000ea80000100800 */
[----:B------:R-:W4:Y:S04]  /*5fb0*/  LDL R38, [R1+0x58] ;  /* 0x0000580001267983 */ /* 0x000f280000100800 */
[----:B------:R-:W5:Y:S01]  /*5fc0*/  LDL R37, [R1+0x54] ;  /* 0x0000540001257983 */ /* 0x000f620000100800 */
[----:B------:R-:W-:Y:S01]  /*5fd0*/  BSSY B1, `(.L_x_10377) ;  /* 0x0000079000017945 */ /* 0x000fe20003800000 */
[----:B---3--:R-:W-:-:S02]  /*5fe0*/  LOP3.LUT P6, RZ, R36, 0x1, RZ, 0xc0, !PT ;  /* 0x0000000124ff7812 */ /* 0x008fc400078cc0ff */
[----:B------:R-:W-:Y:S01]  /*5ff0*/  IADD3 R36, P4, P5, R24, R92, R76 ;  /* 0x0000005c18247210 */ /* 0x000fe20007d9e04c */
[----:B--2---:R-:W-:Y:S02]  /*6000*/  IMAD.MOV.U32 R40, RZ, RZ, R39 ;  /* 0x000000ffff287224 */ /* 0x004fe400078e0027 */
[----:B----4-:R-:W-:Y:S01]  /*6010*/  IMAD.MOV.U32 R39, RZ, RZ, R38 ;  /* 0x000000ffff277224 */ /* 0x010fe200078e0026 */
[----:B------:R-:W-:Y:S01]  /*6020*/  SEL R114, R107, R114, !P6 ;  /* 0x000000726b727207 */ /* 0x000fe20007000000 */
[----:B-----5:R-:W-:Y:S01]  /*6030*/  IMAD.MOV.U32 R38, RZ, RZ, R37 ;  /* 0x000000ffff267224 */ /* 0x020fe200078e0025 */
[----:B------:R-:W-:Y:S02]  /*6040*/  IADD3.X R37, R3, R111, R98, P4, P5 ;  /* 0x0000006f03257210 */ /* 0x000fe400027ea462 */
[----:B------:R-:W-:-:S04]  /*6050*/  LEA R48, P4, R36, R90, 0x1 ;  /* 0x0000005a24307211 */ /* 0x000fc800078808ff */
[----:B------:R-:W-:Y:S02]  /*6060*/  LEA.HI.X R49, R36, R91, R37, 0x1, P4 ;  /* 0x0000005b24317211 */ /* 0x000fe400020f0c25 */
[----:B------:R-:W-:-:S04]  /*6070*/  SHF.R.S32.HI R37, RZ, 0x1f, R114 ;  /* 0x0000001fff257819 */ /* 0x000fc80000011472 */
[----:B------:R-:W-:-:S04]  /*6080*/  LEA.HI R37, R37, R114, RZ, 0x4 ;  /* 0x0000007225257211 */ /* 0x000fc800078f20ff */
[----:B------:R-:W-:-:S04]  /*6090*/  SHF.R.S32.HI R36, RZ, 0x4, R37 ;  /* 0x00000004ff247819 */ /* 0x000fc80000011425 */
        /* <DEDUP_REMOVED lines=13> */
[----:B------:R-:W1:Y:S04]  /*6170*/  LDS.128 R36, [R37+0x16a00] ;  /* 0x016a000025247984 */ /* 0x000e680000000c00 */
[----:B------:R-:W2:Y:S01]  /*6180*/  LDS.128 R40, [R40+0x16a00] ;  /* 0x016a000028287984 */ /* 0x000ea20000000c00 */
[----:B------:R-:W-:-:S13]  /*6190*/  ISETP.GE.AND P4, PT, R4, R106, PT ;  /* 0x0000006a0400720c */ /* 0x000fda0003f86270 */
[----:B------:R-:W-:Y:S05]  /*61a0*/  @P4 BRA `(.L_x_10378) ;  /* 0x00000004006c4947 */ /* 0x000fea0003800000 */
[----:B------:R-:W-:Y:S01]  /*61b0*/  SHF.R.U32.HI R53, RZ, 0x10, R45 ;  /* 0x00000010ff357819 */ /* 0x000fe2000001162d */
[----:B--2---:R-:W-:Y:S01]  /*61c0*/  IMAD.U32 R55, R41, 0x10000, RZ ;  /* 0x0001000029377824 */ /* 0x004fe200078e00ff */
[----:B------:R-:W-:Y:S02]  /*61d0*/  SHF.R.U32.HI R51, RZ, 0x10, R33 ;  /* 0x00000010ff337819 */ /* 0x000fe40000011621 */
[----:B------:R-:W-:Y:S01]  /*61e0*/  PRMT R52, R124, 0x5432, R53 ;  /* 0x000054327c347816 */ /* 0x000fe20000000035 */
[----:B-1----:R-:W-:Y:S01]  /*61f0*/  IMAD.U32 R53, R37, 0x10000, RZ ;  /* 0x0001000025357824 */ /* 0x002fe200078e00ff */
[----:B------:R-:W-:Y:S02]  /*6200*/  PRMT R51, R122, 0x5432, R51 ;  /* 0x000054327a337816 */ /* 0x000fe40000000033 */
[----:B------:R-:W-:Y:S01]  /*6210*/  LOP3.LUT R41, R41, 0xffff0000, RZ, 0xc0, !PT ;  /* 0xffff000029297812 */ /* 0x000fe200078ec0ff */
[C---:B------:R-:W-:Y:S01]  /*6220*/  IMAD.U32 R54, R52.reuse, 0x10000, RZ ;  /* 0x0001000034367824 */ /* 0x040fe200078e00ff */
[----:B------:R-:W-:Y:S01]  /*6230*/  LOP3.LUT R52, R52, 0xffff0000, RZ, 0xc0, !PT ;  /* 0xffff000034347812 */ /* 0x000fe200078ec0ff */
[C---:B------:R-:W-:Y:S01]  /*6240*/  IMAD.U32 R56, R51.reuse, 0x10000, RZ ;  /* 0x0001000033387824 */ /* 0x040fe200078e00ff */
[----:B------:R-:W-:Y:S01]  /*6250*/  LOP3.LUT R51, R51, 0xffff0000, RZ, 0xc0, !PT ;  /* 0xffff000033337812 */ /* 0x000fe200078ec0ff */
[----:B------:R-:W-:Y:S01]  /*6260*/  FMUL.FTZ R57, R55, R54 ;  /* 0x0000003637397220 */ /* 0x000fe20000410000 */
[----:B------:R-:W-:Y:S01]  /*6270*/  LOP3.LUT R37, R37, 0xffff0000, RZ, 0xc0, !PT ;  /* 0xffff000025257812 */ /* 0x000fe200078ec0ff */
[-C--:B------:R-:W-:Y:S01]  /*6280*/  FMUL.FTZ R55, R55, R56.reuse ;  /* 0x0000003837377220 */ /* 0x080fe20000410000 */
[----:B------:R-:W-:Y:S01]  /*6290*/  SHF.R.U64 R32, R32, 0x10, R33 ;  /* 0x0000001020207819 */ /* 0x000fe20000001221 */
[C---:B------:R-:W-:Y:S01]  /*62a0*/  FFMA.FTZ R57, R53.reuse, R56, -R57 ;  /* 0x0000003835397223 */ /* 0x040fe20000010839 */
[----:B------:R-:W-:Y:S01]  /*62b0*/  SHF.R.U64 R44, R44, 0x10, R45 ;  /* 0x000000102c2c7819 */ /* 0x000fe2000000122d */
[----:B------:R-:W-:Y:S01]  /*62c0*/  FFMA.FTZ R55, R53, R54, R55 ;  /* 0x0000003635377223 */ /* 0x000fe20000010037 */
[C---:B------:R-:W-:Y:S01]  /*62d0*/  FMUL.FTZ R53, R41.reuse, R52 ;  /* 0x0000003429357220 */ /* 0x040fe20000410000 */
[----:B------:R-:W-:Y:S01]  /*62e0*/  FMUL.FTZ R41, R41, R51 ;  /* 0x0000003329297220 */ /* 0x000fe20000410000 */
[----:B------:R-:W-:Y:S01]  /*62f0*/  SHF.R.U32.HI R54, RZ, 0x10, R35 ;  /* 0x00000010ff367819 */ /* 0x000fe20000011623 */
[----:B------:R-:W-:-:S02]  /*6300*/  IMAD.U32 R45, R39, 0x10000, RZ ;  /* 0x00010000272d7824 */ /* 0x000fc400078e00ff */
[C---:B------:R-:W-:Y:S01]  /*6310*/  FFMA.FTZ R53, R37.reuse, R51, -R53 ;  /* 0x0000003325357223 */ /* 0x040fe20000010835 */
[----:B------:R-:W-:Y:S01]  /*6320*/  FFMA.FTZ R41, R37, R52, R41 ;  /* 0x0000003425297223 */ /* 0x000fe20000010029 */
[----:B------:R-:W-:Y:S02]  /*6330*/  SHF.R.U32.HI R52, RZ, 0x10, R47 ;  /* 0x00000010ff347819 */ /* 0x000fe4000001162f */
[----:B------:R-:W-:Y:S02]  /*6340*/  PRMT R33, R121, 0x5432, R54 ;  /* 0x0000543279217816 */ /* 0x000fe40000000036 */
[----:B------:R-:W-:Y:S01]  /*6350*/  PRMT R37, R123, 0x5432, R52 ;  /* 0x000054327b257816 */ /* 0x000fe20000000034 */
[----:B------:R-:W-:Y:S01]  /*6360*/  IMAD.U32 R52, R43, 0x10000, RZ ;  /* 0x000100002b347824 */ /* 0x000fe200078e00ff */
[----:B------:R-:W-:Y:S01]  /*6370*/  LOP3.LUT R39, R39, 0xffff0000, RZ, 0xc0, !PT ;  /* 0xffff000027277812 */ /* 0x000fe200078ec0ff */
[C---:B------:R-:W-:Y:S01]  /*6380*/  IMAD.U32 R54, R33.reuse, 0x10000, RZ ;  /* 0x0001000021367824 */ /* 0x040fe200078e00ff */
[----:B------:R-:W-:Y:S01]  /*6390*/  LOP3.LUT R33, R33, 0xffff0000, RZ, 0xc0, !PT ;  /* 0xffff000021217812 */ /* 0x000fe200078ec0ff */
[C---:B------:R-:W-:Y:S01]  /*63a0*/  IMAD.U32 R51, R37.reuse, 0x10000, RZ ;  /* 0x0001000025337824 */ /* 0x040fe200078e00ff */
[----:B------:R-:W-:-:S02]  /*63b0*/  LOP3.LUT R37, R37, 0xffff0000, RZ, 0xc0, !PT ;  /* 0xffff000025257812 */ /* 0x000fc400078ec0ff */
[----:B------:R-:W-:Y:S01]  /*63c0*/  PRMT R44, R124, 0x5410, R44 ;  /* 0x000054107c2c7816 */ /* 0x000fe2000000002c */
[CC--:B------:R-:W-:Y:S01]  /*63d0*/  FMUL.FTZ R56, R52.reuse, R51.reuse ;  /* 0x0000003334387220 */ /* 0x0c0fe20000410000 */
[-C--:B------:R-:W-:Y:S01]  /*63e0*/  FMUL.FTZ R52, R52, R54.reuse ;  /* 0x0000003634347220 */ /* 0x080fe20000410000 */
[----:B------:R-:W-:Y:S02]  /*63f0*/  PRMT R32, R122, 0x5410, R32 ;  /* 0x000054107a207816 */ /* 0x000fe40000000020 */
[C---:B------:R-:W-:Y:S01]  /*6400*/  FFMA.FTZ R56, R45.reuse, R54, -R56 ;  /* 0x000000362d387223 */ /* 0x040fe20000010838 */
[----:B------:R-:W-:Y:S01]  /*6410*/  FFMA.FTZ R52, R45, R51, R52 ;  /* 0x000000332d347223 */ /* 0x000fe20000010034 */
[----:B------:R-:W-:Y:S01]  /*6420*/  LOP3.LUT R45, R43, 0xffff0000, RZ, 0xc0, !PT ;  /* 0xffff00002b2d7812 */ /* 0x000fe200078ec0ff */
[C---:B------:R-:W-:Y:S01]  /*6430*/  IMAD.U32 R51, R32.reuse, 0x10000, RZ ;  /* 0x0001000020337824 */ /* 0x040fe200078e00ff */
[----:B------:R-:W-:Y:S02]  /*6440*/  LOP3.LUT R32, R32, 0xffff0000, RZ, 0xc0, !PT ;  /* 0xffff000020207812 */ /* 0x000fe400078ec0ff */
[----:B------:R-:W-:Y:S01]  /*6450*/  SHF.R.U64 R46, R46, 0x10, R47 ;  /* 0x000000102e2e7819 */ /* 0x000fe2000000122f */
[C---:B------:R-:W-:Y:S01]  /*6460*/  FMUL.FTZ R43, R45.reuse, R37 ;  /* 0x000000252d2b7220 */ /* 0x040fe20000410000 */
[----:B------:R-:W-:Y:S01]  /*6470*/  FMUL.FTZ R45, R45, R33 ;  /* 0x000000212d2d7220 */ /* 0x000fe20000410000 */
[----:B------:R-:W-:-:S02]  /*6480*/  SHF.R.U64 R34, R34, 0x10, R35 ;  /* 0x0000001022227819 */ /* 0x000fc40000001223 */
[C---:B------:R-:W-:Y:S01]  /*6490*/  FFMA.FTZ R43, R39.reuse, R33, -R43 ;  /* 0x00000021272b7223 */ /* 0x040fe2000001082b */
[----:B------:R-:W-:Y:S01]  /*64a0*/  FFMA.FTZ R45, R39, R37, R45 ;  /* 0x00000025272d7223 */ /* 0x000fe2000001002d */
[----:B------:R-:W-:Y:S01]  /*64b0*/  IMAD.U32 R39, R40, 0x10000, RZ ;  /* 0x0001000028277824 */ /* 0x000fe200078e00ff */
[----:B------:R-:W-:Y:S01]  /*64c0*/  PRMT R123, R123, 0x5410, R46 ;  /* 0x000054107b7b7816 */ /* 0x000fe2000000002e */
[C---:B------:R-:W-:Y:S01]  /*64d0*/  IMAD.U32 R37, R44.reuse, 0x10000, RZ ;  /* 0x000100002c257824 */ /* 0x040fe200078e00ff */
[----:B------:R-:W-:Y:S01]  /*64e0*/  LOP3.LUT R44, R44, 0xffff0000, RZ, 0xc0, !PT ;  /* 0xffff00002c2c7812 */ /* 0x000fe200078ec0ff */
[----:B------:R-:W-:Y:S01]  /*64f0*/  IMAD.U32 R33, R36, 0x10000, RZ ;  /* 0x0001000024217824 */ /* 0x000fe200078e00ff */
[----:B------:R-:W-:Y:S01]  /*6500*/  PRMT R121, R121, 0x5410, R34 ;  /* 0x0000541079797816 */ /* 0x000fe20000000022 */
[C---:B------:R-:W-:Y:S01]  /*6510*/  FMUL.FTZ R54, R39.reuse, R37 ;  /* 0x0000002527367220 */ /* 0x040fe20000410000 */
[-C--:B------:R-:W-:Y:S01]  /*6520*/  FMUL.FTZ R39, R39, R51.reuse ;  /* 0x0000003327277220 */ /* 0x080fe20000410000 */
[C---:B------:R-:W-:Y:S01]  /*6530*/  IMAD.U32 R34, R42.reuse, 0x10000, RZ ;  /* 0x000100002a227824 */ /* 0x040fe200078e00ff */
[----:B------:R-:W-:Y:S01]  /*6540*/  LOP3.LUT R42, R42, 0xffff0000, RZ, 0xc0, !PT ;  /* 0xffff00002a2a7812 */ /* 0x000fe200078ec0ff */
[C---:B------:R-:W-:Y:S01]  /*6550*/  FFMA.FTZ R54, R33.reuse, R51, -R54 ;  /* 0x0000003321367223 */ /* 0x040fe20000010836 */
[----:B------:R-:W-:Y:S01]  /*6560*/  FFMA.FTZ R39, R33, R37, R39 ;  /* 0x0000002521277223 */ /* 0x000fe20000010027 */
[----:B------:R-:W-:-:S02]  /*6570*/  LOP3.LUT R33, R40, 0xffff0000, RZ, 0xc0, !PT ;  /* 0xffff000028217812 */ /* 0x000fc400078ec0ff */
[----:B------:R-:W-:Y:S02]  /*6580*/  LOP3.LUT R37, R36, 0xffff0000, RZ, 0xc0, !PT ;  /* 0xffff000024257812 */ /* 0x000fe400078ec0ff */
[----:B------:R-:W-:Y:S01]  /*6590*/  F2FP.BF16.F32.PACK_AB R43, R43, R56 ;  /* 0x000000382b2b723e */ /* 0x000fe200000010ff */
[C---:B------:R-:W-:Y:S01]  /*65a0*/  FMUL.FTZ R36, R33.reuse, R44 ;  /* 0x0000002c21247220 */ /* 0x040fe20000410000 */
[-C--:B------:R-:W-:Y:S01]  /*65b0*/  FMUL.FTZ R35, R33, R32.reuse ;  /* 0x0000002021237220 */ /* 0x080fe20000410000 */
[----:B------:R-:W-:Y:S02]  /*65c0*/  F2FP.BF16.F32.PACK_AB R53, R53, R57 ;  /* 0x000000393535723e */ /* 0x000fe400000010ff */
[C---:B------:R-:W-:Y:S01]  /*65d0*/  FFMA.FTZ R33, R37.reuse, R32, -R36 ;  /* 0x0000002025217223 */ /* 0x040fe20000010824 */
[----:B------:R-:W-:Y:S01]  /*65e0*/  FFMA.FTZ R32, R37, R44, R35 ;  /* 0x0000002c25207223 */ /* 0x000fe20000010023 */
[C---:B------:R-:W-:Y:S01]  /*65f0*/  IMAD.U32 R37, R123.reuse, 0x10000, RZ ;  /* 0x000100007b257824 */ /* 0x040fe200078e00ff */
[----:B------:R-:W-:Y:S01]  /*6600*/  LOP3.LUT R123, R123, 0xffff0000, RZ, 0xc0, !PT ;  /* 0xffff00007b7b7812 */ /* 0x000fe200078ec0ff */
[C---:B------:R-:W-:Y:S01]  /*6610*/  IMAD.U32 R36, R121.reuse, 0x10000, RZ ;  /* 0x0001000079247824 */ /* 0x040fe200078e00ff */
[----:B------:R-:W-:Y:S01]  /*6620*/  LOP3.LUT R121, R121, 0xffff0000, RZ, 0xc0, !PT ;  /* 0xffff000079797812 */ /* 0x000fe200078ec0ff */
[----:B------:R-:W-:-:S02]  /*6630*/  IMAD.U32 R35, R38, 0x10000, RZ ;  /* 0x0001000026237824 */ /* 0x000fc400078e00ff */
[CC--:B------:R-:W-:Y:S01]  /*6640*/  FMUL.FTZ R40, R34.reuse, R37.reuse ;  /* 0x0000002522287220 */ /* 0x0c0fe20000410000 */
[-C--:B------:R-:W-:Y:S01]  /*6650*/  FMUL.FTZ R44, R34, R36.reuse ;  /* 0x00000024222c7220 */ /* 0x080fe20000410000 */
[----:B------:R-:W-:Y:S02]  /*6660*/  LOP3.LUT R38, R38, 0xffff0000, RZ, 0xc0, !PT ;  /* 0xffff000026267812 */ /* 0x000fe400078ec0ff */
[C---:B------:R-:W-:Y:S01]  /*6670*/  FFMA.FTZ R34, R35.reuse, R36, -R40 ;  /* 0x0000002423227223 */ /* 0x040fe20000010828 */
[----:B------:R-:W-:Y:S01]  /*6680*/  FFMA.FTZ R35, R35, R37, R44 ;  /* 0x0000002523237223 */ /* 0x000fe2000001002c */
[C---:B------:R-:W-:Y:S01]  /*6690*/  FMUL.FTZ R37, R42.reuse, R123 ;  /* 0x0000007b2a257220 */ /* 0x040fe20000410000 */
[-C--:B------:R-:W-:Y:S01]  /*66a0*/  FMUL.FTZ R42, R42, R121.reuse ;  /* 0x000000792a2a7220 */ /* 0x080fe20000410000 */
[----:B------:R-:W-:Y:S02]  /*66b0*/  F2FP.BF16.F32.PACK_AB R45, R45, R52 ;  /* 0x000000342d2d723e */ /* 0x000fe400000010ff */
[C---:B------:R-:W-:Y:S01]  /*66c0*/  FFMA.FTZ R37, R38.reuse, R121, -R37 ;  /* 0x0000007926257223 */ /* 0x040fe20000010825 */
[----:B------:R-:W-:Y:S01]  /*66d0*/  FFMA.FTZ R42, R38, R123, R42 ;  /* 0x0000007b262a7223 */ /* 0x000fe2000001002a */
        /* <DEDUP_REMOVED lines=8> */
.L_x_10378:
[----:B------:R-:W-:Y:S05]  /*6760*/  BSYNC B1 ;  /* 0x0000000000017941 */ /* 0x000fea0003800000 */
.L_x_10377:
[----:B-1----:R4:W-:Y:S01]  /*6770*/  STG.E.128 desc[UR60][R48.64], R36 ;  /* 0x0000002430007986 */ /* 0x0029e2000c101d3c */
[----:B------:R-:W-:-:S13]  /*6780*/  ISETP.GE.AND P4, PT, R50, R110, PT ;  /* 0x0000006e3200720c */ /* 0x000fda0003f86270 */
[----:B------:R-:W-:Y:S05]  /*6790*/  @P4 BRA `(.L_x_10341) ;  /* 0x00000000009c4947 */ /* 0x000fea0003800000 */
[--C-:B------:R-:W-:Y:S02]  /*67a0*/  SHF.R.S32.HI R32, RZ, 0x1f, R50.reuse ;  /* 0x0000001fff207819 */ /* 0x100fe40000011432 */
[----:B------:R-:W-:-:S04]  /*67b0*/  IADD3 R50, P4, P5, R24, R92, R50 ;  /* 0x0000005c18327210 */ /* 0x000fc80007d9e032 */
[----:B------:R-:W-:Y:S02]  /*67c0*/  IADD3.X R32, R3, R111, R32, P4, P5 ;  /* 0x0000006f03207210 */ /* 0x000fe400027ea420 */
[----:B------:R-:W-:-:S04]  /*67d0*/  LEA R90, P4, R50, R90, 0x1 ;  /* 0x0000005a325a7211 */ /* 0x000fc800078808ff */
[----:B------:R-:W-:-:S05]  /*67e0*/  LEA.HI.X R91, R50, R91, R32, 0x1, P4 ;  /* 0x0000005b325b7211 */ /* 0x000fca00020f0c20 */
[----:B--2---:R1:W-:Y:S01]  /*67f0*/  STG.E.128 desc[UR60][R90.64], R40 ;  /* 0x000000285a007986 */ /* 0x0043e2000c101d3c */
[----:B------:R-:W-:Y:S05]  /*6800*/  BRA `(.L_x_10341) ;  /* 0x0000000000807947 */ /* 0x000fea0003800000 */
.L_x_10334:
[----:B------:R-:W2:Y:S02]  /*6810*/  LDL R32, [R1+0x44] ;  /* 0x0000440001207983 */ /* 0x000ea40000100800 */
[----:B--2---:R-:W-:-:S13]  /*6820*/  ISETP.NE.AND P3, PT, R32, 0x3, PT ;  /* 0x000000032000780c */ /* 0x004fda0003f65270 */
[----:B------:R-:W-:Y:S05]  /*6830*/  @!P3 BRA `(.L_x_10379) ;  /* 0x000000000004b947 */ /* 0x000fea0003800000 */
[----:B------:R-:W-:Y:S01]  /*6840*/  BPT.TRAP 0x1 ;  /* 0x000000040000795c */ /* 0x000fe20000300000 */
.L_x_10379:
[----:B------:R-:W-:Y:S01]  /*6850*/  IMAD R20, R17, 0x8, R16 ;  /* 0x0000000811147824 */ /* 0x000fe200078e0210 */
[----:B------:R-:W-:Y:S01]  /*6860*/  SHF.L.U32 R86, R155, 0x1f, RZ ;  /* 0x0000001f9b567819 */ /* 0x000fe200000006ff */
[----:B------:R-:W-:Y:S01]  /*6870*/  IMAD R85, R22, -0x90, R2 ;  /* 0xffffff7016557824 */ /* 0x000fe200078e0202 */
[----:B------:R-:W-:Y:S02]  /*6880*/  BSSY B1, `(.L_x_10380) ;  /* 0x0000004000017945 */ /* 0x000fe40003800000 */
[----:B------:R-:W0:Y:S02]  /*6890*/  SYNCS.PHASECHK.TRANS64.TRYWAIT P4, [R20+URZ+0x31c90], R86 ;  /* 0x031c9056140075a7 */ /* 0x000e24000808017f */
[----:B------:R-:W-:Y:S01]  /*68a0*/  VIMNMX R85, R85, 0x90, PT ;  /* 0x0000009055557848 */ /* 0x000fe20003fe0100 */
[----:B0-----:R-:W-:Y:S06]  /*68b0*/  @!P4 BRA `(.L_x_10381) ;  /* 0x0000017400acc947 */ /* 0x001fec0003800000 */
.L_x_10631:
[----:B------:R-:W-:Y:S05]  /*68c0*/  BSYNC B1 ;  /* 0x0000000000017941 */ /* 0x000fea0003800000 */
.L_x_10380:
[----:B------:R-:W-:-:S13]  /*68d0*/  ISETP.GE.AND P4, PT, R19, R85, PT ;  /* 0x000000551300720c */ /* 0x000fda0003f86270 */
[----:B------:R-:W-:Y:S05]  /*68e0*/  @P4 BRA `(.L_x_10341) ;  /* 0x0000000000484947 */ /* 0x000fea0003800000 */
[----:B------:R-:W-:-:S13]  /*68f0*/  ISETP.NE.AND P4, PT, R10, RZ, PT ;  /* 0x000000ff0a00720c */ /* 0x000fda0003f85270 */
[----:B------:R-:W1:Y:S04]  /*6900*/  @P4 LDS.128 R32, [R80+0x16800] ;  /* 0x0168000050204984 */ /* 0x000e680000000c00 */
[----:B-1----:R-:W-:Y:S01]  /*6910*/  @P4 STG.E.128 desc[UR60][R36.64], R32 ;  /* 0x0000002024004986 */ /* 0x002fe2000c101d3c */
        /* <DEDUP_REMOVED lines=14> */
[----:B-1----:R1:W-:Y:S02]  /*6a00*/  @P4 STG.E.128 desc[UR60][R36.64+0xa0], R32 ;  /* 0x0000a02024004986 */ /* 0x0023e4000c101d3c */
.L_x_10341:
[----:B------:R-:W-:Y:S05]  /*6a10*/  BSYNC B0 ;  /* 0x0000000000007941 */ /* 0x000fea0003800000 */
.L_x_10333:
        /* <DEDUP_REMOVED lines=17> */
.L_x_10383:
[----:B------:R-:W-:Y:S05]  /*6b30*/  BSYNC B0 ;  /* 0x0000000000007941 */ /* 0x000fea0003800000 */
.L_x_10382:
[----:B------:R-:W2:Y:S01]  /*6b40*/  SYNCS.PHASECHK.TRANS64.TRYWAIT P3, [R20+URZ+0x31cb0], R86 ;  /* 0x031cb056140075a7 */ /* 0x000ea2000806017f */
[----:B------:R-:W-:Y:S04]  /*6b50*/  BSSY B0, `(.L_x_10384) ;  /* 0x0000002000007945 */ /* 0x000fe80003800000 */
[----:B--2---:R-:W-:Y:S05]  /*6b60*/  @!P3 BRA `(.L_x_10385) ;  /* 0x000001740014b947 */ /* 0x004fea0003800000 */
.L_x_10632:
[----:B------:R-:W-:Y:S05]  /*6b70*/  BSYNC B0 ;  /* 0x0000000000007941 */ /* 0x000fea0003800000 */
.L_x_10384:
[----:B------:R-:W-:Y:S01]  /*6b80*/  ISETP.GE.AND P3, PT, R19, R85, PT ;  /* 0x000000551300720c */ /* 0x000fe20003f66270 */
[----:B------:R-:W-:-:S12]  /*6b90*/  BSSY B0, `(.L_x_10386) ;  /* 0x0000020000007945 */ /* 0x000fd80003800000 */
[----:B------:R-:W-:Y:S05]  /*6ba0*/  @P3 BRA `(.L_x_10387) ;  /* 0x0000000000783947 */ /* 0x000fea0003800000 */
[----:B------:R-:W-:Y:S01]  /*6bb0*/  IMAD.WIDE R34, R22, 0x90, R74 ;  /* 0x0000009016227825 */ /* 0x000fe200078e024a */
[----:B------:R-:W-:-:S03]  /*6bc0*/  ULDC.64 UR4, c[0x0][0x328] ;  /* 0x0000ca0000047ab9 */ /* 0x000fc60000000a00 */
[----:B------:R-:W-:Y:S02]  /*6bd0*/  IMAD R35, R35, UR4, RZ ;  /* 0x0000000423237c24 */ /* 0x000fe4000f8e02ff */
[----:B-1----:R-:W-:Y:S02]  /*6be0*/  IMAD.MOV.U32 R32, RZ, RZ, R26 ;  /* 0x000000ffff207224 */ /* 0x002fe400078e001a */
[----:B------:R-:W-:Y:S02]  /*6bf0*/  IMAD.MOV.U32 R33, RZ, RZ, R88 ;  /* 0x000000ffff217224 */ /* 0x000fe400078e0058 */
[C---:B------:R-:W-:Y:S02]  /*6c00*/  IMAD R35, R34.reuse, UR5, R35 ;  /* 0x0000000522237c24 */ /* 0x040fe4000f8e0223 */
[----:B------:R-:W-:Y:S01]  /*6c10*/  IMAD.WIDE.U32 R32, R34, UR4, R32 ;  /* 0x0000000422207c25 */ /* 0x000fe2000f8e0020 */
[----:B------:R-:W-:-:S03]  /*6c20*/  ULDC.64 UR4, c[0x0][0x318] ;  /* 0x0000c60000047ab9 */ /* 0x000fc60000000a00 */
[----:B------:R-:W-:Y:S01]  /*6c30*/  IMAD.IADD R33, R33, 0x1, R35 ;  /* 0x0000000121217824 */ /* 0x000fe200078e0223 */
[----:B------:R-:W-:Y:S01]  /*6c40*/  LEA R36, P3, R32, UR4, 0x1 ;  /* 0x0000000420247c11 */ /* 0x000fe2000f8608ff */
[----:B------:R-:W-:-:S03]  /*6c50*/  ULDC UR4, c[0x0][0x2f4] ;  /* 0x0000bd0000047ab9 */ /* 0x000fc60000000800 */
[----:B------:R-:W-:Y:S02]  /*6c60*/  LEA.HI.X R37, R32, UR5, R33, 0x1, P3 ;  /* 0x0000000520257c11 */ /* 0x000fe400098f0c21 */
        /* <DEDUP_REMOVED lines=17> */
[----:B-1----:R3:W-:Y:S02]  /*6d80*/  @!P3 STG.E.128 desc[UR60][R36.64+0xa0], R32 ;  /* 0x0000a0202400b986 */ /* 0x0027e4000c101d3c */
.L_x_10387:
[----:B------:R-:W-:Y:S05]  /*6d90*/  BSYNC B0 ;  /* 0x0000000000007941 */ /* 0x000fea0003800000 */
.L_x_10386:
[----:B------:R-:W-:Y:S01]  /*6da0*/  @!PT LDS RZ, [RZ] ;  /* 0x00000000fffff984 */ /* 0x000fe20000000800 */
[----:B------:R-:W-:Y:S01]  /*6db0*/  @!PT LDS RZ, [RZ] ;  /* 0x00000000fffff984 */ /* 0x000fe20000000800 */
[----:B------:R-:W-:Y:S01]  /*6dc0*/  @!PT LDS RZ, [RZ] ;  /* 0x00000000fffff984 */ /* 0x000fe20000000800 */
[----:B------:R-:W-:Y:S01]  /*6dd0*/  @!PT LDS RZ, [RZ] ;  /* 0x00000000fffff984 */ /* 0x000fe20000000800 */
[----:B------:R4:W-:Y:S06]  /*6de0*/  MEMBAR.ALL.CTA ;  /* 0x0000000000007992 */ /* 0x0009ec0000008000 */
[----:B----4-:R-:W4:Y:S01]  /*6df0*/  FENCE.VIEW.ASYNC.S ;  /* 0x00000000000073c6 */ /* 0x010f220000000000 */
[----:B0-2---:R-:W-:Y:S02]  /*6e00*/  @!P4 VIADD R20, R20, 0x31cc0 ;  /* 0x00031cc01414c836 */ /* 0x005fe40000000000 */
[----:B------:R-:W-:-:S03]  /*6e10*/  VIADD R17, R17, 0x1 ;  /* 0x0000000111117836 */ /* 0x000fc60000000000 */
[----:B------:R-:W-:Y:S01]  /*6e20*/  @!P4 PRMT R20, RZ, 0x654, R20 ;  /* 0x00000654ff14c816 */ /* 0x000fe20000000014 */
[----:B----4-:R0:W-:Y:S01]  /*6e30*/  BAR.SYNC.DEFER_BLOCKING R112, 0x80 ;  /* 0x000200700000751d */ /* 0x0101e20000010000 */
[----:B------:R-:W-:-:S04]  /*6e40*/  ISETP.NE.AND P3, PT, R17, 0x2, PT ;  /* 0x000000021100780c */ /* 0x000fc80003f65270 */
[----:B------:R-:W-:Y:S01]  /*6e50*/  SEL R17, R17, RZ, P3 ;  /* 0x000000ff11117207 */ /* 0x000fe20001800000 */
[----:B------:R2:W-:Y:S02]  /*6e60*/  @!P4 SYNCS.ARRIVE.TRANS64.RED.A1T0 RZ, [R20+URZ], RZ ;  /* 0x000000ff14ffc9a7 */ /* 0x0005e4000810043f */
[----:B--2---:R-:W-:-:S04]  /*6e70*/  SEL R20, RZ, 0x1, P3 ;  /* 0x00000001ff147807 */ /* 0x004fc80001800000 */
[----:B------:R-:W-:Y:S01]  /*6e80*/  LOP3.LUT R155, R155, R20, RZ, 0x3c, !PT ;  /* 0x000000149b9b7212 */ /* 0x000fe200078e3cff */
[----:B0-----:R-:W-:Y:S06]  /*6e90*/  @P2 BRA `(.L_x_10388) ;  /* 0xffffffb800982947 */ /* 0x001fec000383ffff */
[----:B------:R-:W0:Y:S01]  /*6ea0*/  S2R R21, SR_TID.X ;  /* 0x0000000000157919 */ /* 0x000e220000002100 */
[----:B------:R-:W-:Y:S02]  /*6eb0*/  PLOP3.LUT P0, PT, PT, PT, PT, 0x8, 0x0 ;  /* 0x000000000000781c */ /* 0x000fe40003f0e170 */
[----:B0-----:R-:W-:-:S04]  /*6ec0*/  SHF.R.U32.HI R21, RZ, 0x7, R21 ;  /* 0x00000007ff157819 */ /* 0x001fc80000011615 */
[----:B------:R-:W-:-:S13]  /*6ed0*/  ISETP.NE.AND P5, PT, R21, 0x1, PT ;  /* 0x000000011500780c */ /* 0x000fda0003fa5270 */
[----:B------:R-:W-:Y:S06]  /*6ee0*/  @!P5 BAR.ARV 0x9, 0x100 ;  /* 0x024400000000db1d */ /* 0x000fec0000002000 */
.L_x_10328:
[----:B------:R-:W-:Y:S02]  /*6ef0*/  ISETP.GE.AND P2, PT, R109, 0x1, PT ;  /* 0x000000016d00780c */ /* 0x000fe40003f46270 */
[----:B------:R-:W-:Y:S02]  /*6f00*/  CS2R R2, SRZ ;  /* 0x0000000000027805 */ /* 0x000fe4000001ff00 */
[----:B------:R-:W-:Y:S01]  /*6f10*/  PLOP3.LUT P1, PT, PT, PT, PT, 0x80, 0x0 ;  /* 0x000000000000781c */ /* 0x000fe20003f2f070 */
[----:B------:R-:W-:Y:S01]  /*6f20*/  IMAD.MOV.U32 R0, RZ, RZ, RZ ;  /* 0x000000ffff007224 */ /* 0x000fe200078e00ff */
[----:B------:R-:W-:Y:S01]  /*6f30*/  CS2R R26, SRZ ;  /* 0x00000000001a7805 */ /* 0x000fe2000001ff00 */
[----:B------:R-:W-:Y:S01]  /*6f40*/  IMAD.MOV.U32 R71, RZ, RZ, RZ ;  /* 0x000000ffff477224 */ /* 0x000fe200078e00ff */
[----:B------:R-:W-:Y:S01]  /*6f50*/  CS2R R52, SRZ ;  /* 0x0000000000347805 */ /* 0x000fe2000001ff00 */
[----:B---3--:R-:W-:Y:S01]  /*6f60*/  IMAD.MOV.U32 R37, RZ, RZ, RZ ;  /* 0x000000ffff257224 */ /* 0x008fe200078e00ff */
        /* <DEDUP_REMOVED lines=22> */
[----:B------:R-:W-:Y:S06]  /*70d0*/  @P0 BRA `(.L_x_10389) ;  /* 0x00000000000c0947 */ /* 0x000fec0003800000 */
[----:B------:R-:W0:Y:S01]  /*70e0*/  FENCE.VIEW.ASYNC.G ;  /* 0x00000000000073c6 */ /* 0x000e220000000100 */
[----:B------:R-:W-:Y:S05]  /*70f0*/  WARPSYNC.ALL ;  /* 0x0000000000007948 */ /* 0x000fea0003800000 */
[----:B0-----:R-:W-:Y:S06]  /*7100*/  BAR.ARV 0xc, 0x200 ;  /* 0x0308000000007b1d */ /* 0x001fec0000002000 */
.L_x_10389:
        /* <DEDUP_REMOVED lines=11> */
[----:B0-----:R2:W-:Y:S02]  /*71c0*/  STL [R1+0x74], R0 ;  /* 0x0000740001007387 */ /* 0x0015e40000100800 */
.L_x_10635:
[----:B------:R-:W2:Y:S01]  /*71d0*/  LDL R3, [R1+0x74] ;  /* 0x0000740001037983 */ /* 0x000ea20000100800 */
[----:B------:R-:W-:Y:S01]  /*71e0*/  BSSY B6, `(.L_x_10392) ;  /* 0x000001b000067945 */ /* 0x000fe20003800000 */
[----:B--2---:R-:W-:-:S05]  /*71f0*/  IMAD.HI R0, R3, 0x55555556, RZ ;  /* 0x5555555603007827 */ /* 0x004fca00078e02ff */
[----:B------:R-:W-:-:S05]  /*7200*/  LEA.HI R2, R0, R0, RZ, 0x1 ;  /* 0x0000000000027211 */ /* 0x000fca00078f08ff */
[----:B------:R-:W-:Y:S02]  /*7210*/  IMAD R2, R2, -0x3, R3 ;  /* 0xfffffffd02027824 */ /* 0x000fe400078e0203 */
[----:B------:R-:W-:-:S04]  /*7220*/  VIADD R3, R16, 0x24300 ;  /* 0x0002430010037836 */ /* 0x000fc80000000000 */
[----:B------:R-:W-:Y:S01]  /*7230*/  IMAD R0, R2, 0x800, R3 ;  /* 0x0000080002007824 */ /* 0x000fe200078e0203 */
[----:B------:R-:W-:-:S04]  /*7240*/  LOP3.LUT P0, RZ, R3, 0x9f, RZ, 0xc0, !PT ;  /* 0x0000009f03ff7812 */ /* 0x000fc8000780c0ff */
[----:B------:R-:W-:-:S04]  /*7250*/  SHF.R.U32.HI R0, RZ, 0x4, R0 ;  /* 0x00000004ff007819 */ /* 0x000fc80000011600 */
[----:B------:R-:W-:-:S05]  /*7260*/  LOP3.LUT R0, R0, 0x3fff, RZ, 0xc0, !PT ;  /* 0x00003fff00007812 */ /* 0x000fca00078ec0ff */
[----:B------:R2:W-:Y:S01]  /*7270*/  STL [R1+0x7c], R0 ;  /* 0x00007c0001007387 */ /* 0x0005e20000100800 */
[----:B------:R-:W-:Y:S05]  /*7280*/  @!P0 BRA `(.L_x_10393) ;  /* 0x0000000000408947 */ /* 0x000fea0003800000 */
[----:B--2---:R-:W-:Y:S01]  /*7290*/  MOV R0, 0x0 ;  /* 0x0000000000007802 */ /* 0x004fe20000000f00 */
[----:B------:R-:W-:Y:S01]  /*72a0*/  ULDC.64 UR4, c[0x4][0x1b8] ;  /* 0x01006e0000047ab9 */ /* 0x000fe20000000a00 */
[----:B------:R-:W-:Y:S01]  /*72b0*/  ULDC.64 UR6, c[0x4][0x1c0] ;  /* 0x0100700000067ab9 */ /* 0x000fe20000000a00 */
[----:B------:R-:W-:Y:S01]  /*72c0*/  IMAD.U32 R4, RZ, RZ, UR4 ;  /* 0x00000004ff047e24 */ /* 0x000fe2000f8e00ff */
[----:B0-----:R0:W2:Y:S01]  /*72d0*/  LDC.64 R14, c[0x4][R0] ;  /* 0x01000000000e7b82 */ /* 0x0010a20000000a00 */
        /* <DEDUP_REMOVED lines=10> */
[----:B-12--5:R-:W-:Y:S05]  /*7380*/  CALL.ABS.NOINC R14 ;  /* 0x000000000e007343 */ /* 0x026fea0003c00000 */
.L_x_10393:
[----:B------:R-:W-:Y:S05]  /*7390*/  BSYNC B6 ;  /* 0x0000000000067941 */ /* 0x000fea0003800000 */
.L_x_10392:
        /* <DEDUP_REMOVED lines=8> */
[----:B------:R2:W3:Y:S03]  /*7420*/  SYNCS.PHASECHK.TRANS64.TRYWAIT P0, [R16+URZ+0x31c00], R3 ;  /* 0x031c0003100075a7 */ /* 0x0004e6000800017f */
[----:B---3--:R-:W-:Y:S05]  /*7430*/  @!P0 NANOSLEEP.SYNCS 0x989680 ;  /* 0x009896800000895d */ /* 0x008fea0003900000 */
[----:B------:R-:W3:Y:S01]  /*7440*/  @!P0 SYNCS.PHASECHK.TRANS64 P0, [R16+URZ+0x31c00], R3 ;  /* 0x031c0003100085a7 */ /* 0x000ee2000800007f */
[----:B------:R-:W-:Y:S04]  /*7450*/  BSSY B0, `(.L_x_10395) ;  /* 0x0000006000007945 */ /* 0x000fe80003800000 */
[----:B---3--:R-:W-:Y:S05]  /*7460*/  @P0 BRA `(.L_x_10396) ;  /* 0x0000000000100947 */ /* 0x008fea0003800000 */
.L_x_10397:
[----:B---3--:R3:W4:Y:S02]  /*7470*/  SYNCS.PHASECHK.TRANS64.TRYWAIT P0, [R16+URZ+0x31c00], R3 ;  /* 0x031c0003100075a7 */ /* 0x008724000800017f */
[----:B----4-:R-:W-:Y:S05]  /*7480*/  @!P0 NANOSLEEP.SYNCS 0x989680 ;  /* 0x009896800000895d */ /* 0x010fea0003900000 */
[----:B------:R-:W4:Y:S02]  /*7490*/  @!P0 SYNCS.PHASECHK.TRANS64 P0, [R16+URZ+0x31c00], R3 ;  /* 0x031c0003100085a7 */ /* 0x000f24000800007f */
[----:B----4-:R-:W-:Y:S05]  /*74a0*/  @!P0 BRA `(.L_x_10397) ;  /* 0xfffffffc00f08947 */ /* 0x010fea000383ffff */
.L_x_10396:
[----:B------:R-:W-:Y:S05]  /*74b0*/  BSYNC B0 ;  /* 0x0000000000007941 */ /* 0x000fea0003800000 */
.L_x_10395:
[----:B------:R-:W-:Y:S05]  /*74c0*/  BRA `(.L_x_10398) ;  /* 0x0000003c00347947 */ /* 0x000fea0003800000 */
.L_x_10394:
[----:B------:R-:W3:Y:S01]  /*74d0*/  LDL R8, [R1+0xbc] ;  /* 0x0000bc0001087983 */ /* 0x000ee20000100800 */
[----:B--2--5:R-:W-:Y:S01]  /*74e0*/  SHF.R.S32.HI R0, RZ, 0x1f, R104 ;  /* 0x0000001fff007819 */ /* 0x024fe20000011468 */
[----:B------:R-:W-:Y:S01]  /*74f0*/  ULDC.64 UR6, c[0x0][0x408] ;  /* 0x0001020000067ab9 */ /* 0x000fe20000000a00 */
[----:B------:R-:W-:Y:S02]  /*7500*/  ULDC.64 UR4, c[0x0][0x3f8] ;  /* 0x0000fe0000047ab9 */ /* 0x000fe40000000a00 */
[----:B------:R-:W-:-:S04]  /*7510*/  IMAD.WIDE.U32 R4, R104, UR4, RZ ;  /* 0x0000000468047c25 */ /* 0x000fc8000f8e00ff */
[C---:B------:R-:W-:Y:S02]  /*7520*/  IMAD R7, R0.reuse, UR6, RZ ;  /* 0x0000000600077c24 */ /* 0x040fe4000f8e02ff */
[----:B------:R-:W-:Y:S02]  /*7530*/  IMAD R3, R0, UR4, RZ ;  /* 0x0000000400037c24 */ /* 0x000fe4000f8e02ff */
[C---:B------:R-:W-:Y:S02]  /*7540*/  IMAD R25, R104.reuse, UR7, R7 ;  /* 0x0000000768197c24 */ /* 0x040fe4000f8e0207 */
[C---:B------:R-:W-:Y:S01]  /*7550*/  IMAD R3, R104.reuse, UR5, R3 ;  /* 0x0000000568037c24 */ /* 0x040fe2000f8e0203 */
[----:B------:R-:W-:Y:S01]  /*7560*/  ULDC.64 UR4, c[0x0][0x3e8] ;  /* 0x0000fa0000047ab9 */ /* 0x000fe20000000a00 */
[----:B------:R-:W-:Y:S01]  /*7570*/  IMAD.WIDE.U32 R6, R104, UR6, RZ ;  /* 0x0000000668067c25 */ /* 0x000fe2000f8e00ff */
[----:B------:R-:W-:Y:S01]  /*7580*/  ULDC.64 UR6, c[0x0][0x400] ;  /* 0x0001000000067ab9 */ /* 0x000fe20000000a00 */
[----:B------:R-:W-:-:S02]  /*7590*/  LEA R22, P1, R4, UR4, 0x1 ;  /* 0x0000000404167c11 */ /* 0x000fc4000f8208ff */
[----:B------:R-:W-:Y:S01]  /*75a0*/  IMAD.IADD R23, R3, 0x1, R5 ;  /* 0x0000000103177824 */ /* 0x000fe200078e0205 */
[----:B------:R-:W-:Y:S01]  /*75b0*/  LEA R24, P2, R6, UR6, 0x1 ;  /* 0x0000000606187c11 */ /* 0x000fe2000f8408ff */
[----:B------:R-:W-:-:S03]  /*75c0*/  IMAD.IADD R25, R25, 0x1, R7 ;  /* 0x0000000119197824 */ /* 0x000fc600078e0207 */
[----:B------:R-:W-:Y:S02]  /*75d0*/  LEA.HI.X R23, R4, UR5, R23, 0x1, P1 ;  /* 0x0000000504177c11 */ /* 0x000fe400088f0c17 */
[----:B------:R-:W-:Y:S02]  /*75e0*/  LEA.HI.X R25, R6, UR7, R25, 0x1, P2 ;  /* 0x0000000706197c11 */ /* 0x000fe400090f0c19 */
[----:B---3--:R-:W-:-:S13]  /*75f0*/  LOP3.LUT P0, RZ, R8, 0x1bf, RZ, 0xc0, !PT ;  /* 0x000001bf08ff7812 */ /* 0x008fda000780c0ff */
[----:B------:R-:W-:Y:S05]  /*7600*/  @!P0 BRA `(.L_x_10399) ;  /* 0x0000000000408947 */ /* 0x000fea0003800000 */
[----:B------:R-:W-:Y:S01]  /*7610*/  MOV R0, 0x0 ;  /* 0x0000000000007802 */ /* 0x000fe20000000f00 */
        /* <DEDUP_REMOVED lines=14> */
[----:B-12---:R-:W-:Y:S05]  /*7700*/  CALL.ABS.NOINC R14 ;  /* 0x000000000e007343 */ /* 0x006fea0003c00000 */
.L_x_10399:
[----:B------:R-:W-:Y:S01]  /*7710*/  ULDC.U8 UR4, c[0x0][0x410] ;  /* 0x0001040000047ab9 */ /* 0x000fe20000000000 */
[----:B------:R-:W-:Y:S01]  /*7720*/  BSSY B0, `(.L_x_10400) ;  /* 0x000039f000007945 */ /* 0x000fe20003800000 */
[----:B------:R-:W-:Y:S01]  /*7730*/  ISETP.NE.AND P0, PT, RZ, UR4, PT ;  /* 0x00000004ff007c0c */ /* 0x000fe2000bf05270 */
[----:B------:R-:W-:-:S12]  /*7740*/  IMAD R7, R105, 0xc0, R19 ;  /* 0x000000c069077824 */ /* 0x000fd800078e0213 */
[----:B------:R-:W-:Y:S05]  /*7750*/  @!P0 BRA `(.L_x_10401) ;  /* 0x0000001c00548947 */ /* 0x000fea0003800000 */
[----:B------:R-:W-:-:S03]  /*7760*/  UMOV UR4, 0xffffffff ;  /* 0xffffffff00047882 */ /* 0x000fc60000000000 */
[----:B------:R-:W-:Y:S05]  /*7770*/  BRA.DIV UR4, `(.L_x_10402) ;  /* 0x0000016a04647947 */ /* 0x000fea000b800000 */
[----:B------:R2:W3:Y:S04]  /*7780*/  SHFL.IDX PT, R3, R23, RZ, 0x1e1f ;  /* 0x001e1fff17037589 */ /* 0x0004e800000e0000 */
[----:B------:R2:W4:Y:S04]  /*7790*/  SHFL.IDX PT, R0, R22, RZ, 0x1e1f ;  /* 0x001e1fff16007589 */ /* 0x00052800000e0000 */
[----:B------:R2:W0:Y:S04]  /*77a0*/  SHFL.IDX PT, R5, R25, RZ, 0x1e1f ;  /* 0x001e1fff19057589 */ /* 0x00042800000e0000 */
[----:B------:R2:W0:Y:S02]  /*77b0*/  SHFL.IDX PT, R4, R24, RZ, 0x1e1f ;  /* 0x001e1fff18047589 */ /* 0x00042400000e0000 */
.L_x_10641:
[----:B------:R-:W5:Y:S01]  /*77c0*/  LDL R50, [R1+0x94] ;  /* 0x0000940001327983 */ /* 0x000f620000100800 */
[----:B------:R-:W-:Y:S01]  /*77d0*/  ULDC UR4, c[0x0][0x448] ;  /* 0x0001120000047ab9 */ /* 0x000fe20000000800 */
[----:B------:R-:W-:Y:S01]  /*77e0*/  BSSY B1, `(.L_x_10403) ;  /* 0x000005c000017945 */ /* 0x000fe20003800000 */
[----:B------:R-:W-:Y:S01]  /*77f0*/  IMAD R108, R108, UR4, RZ ;  /* 0x000000046c6c7c24 */ /* 0x000fe2000f8e02ff */
[----:B------:R-:W-:Y:S02]  /*7800*/  CS2R R34, SRZ ;  /* 0x0000000000227805 */ /* 0x000fe4000001ff00 */
[----:B------:R-:W-:Y:S02]  /*7810*/  CS2R R30, SRZ ;  /* 0x00000000001e7805 */ /* 0x000fe4000001ff00 */
[----:B--2---:R-:W-:Y:S01]  /*7820*/  CS2R R24, SRZ ;  /* 0x0000000000187805 */ /* 0x004fe2000001ff00 */
[----:B------:R-:W-:Y:S01]  /*7830*/  IMAD R6, R105, -0xc0, R108 ;  /* 0xffffff4069067824 */ /* 0x000fe200078e026c */
[----:B------:R-:W-:-:S02]  /*7840*/  ISETP.GE.AND P1, PT, R7, R108, PT ;  /* 0x0000006c0700720c */ /* 0x000fc40003f26270 */
[----:B------:R-:W-:Y:S02]  /*7850*/  CS2R R20, SRZ ;  /* 0x0000000000147805 */ /* 0x000fe4000001ff00 */
[----:B------:R-:W-:Y:S02]  /*7860*/  CS2R R12, SRZ ;  /* 0x00000000000c7805 */ /* 0x000fe4000001ff00 */
[----:B------:R-:W-:Y:S02]  /*7870*/  CS2R R8, SRZ ;  /* 0x0000000000087805 */ /* 0x000fe4000001ff00 */
[----:B------:R-:W-:Y:S02]  /*7880*/  VIMNMX R6, R6, 0xc0, PT ;  /* 0x000000c006067848 */ /* 0x000fe40003fe0100 */
[----:B-1----:R-:W-:Y:S02]  /*7890*/  CS2R R32, SRZ ;  /* 0x0000000000207805 */ /* 0x002fe4000001ff00 */
[----:B------:R-:W-:-:S02]  /*78a0*/  CS2R R28, SRZ ;  /* 0x00000000001c7805 */ /* 0x000fc4000001ff00 */
[----:B------:R-:W-:Y:S02]  /*78b0*/  CS2R R26, SRZ ;  /* 0x00000000001a7805 */ /* 0x000fe4000001ff00 */
[----:B------:R-:W-:Y:S02]  /*78c0*/  ISETP.GE.AND P0, PT, R19, R6, PT ;  /* 0x000000061300720c */ /* 0x000fe40003f06270 */
[----:B------:R-:W-:Y:S02]  /*78d0*/  CS2R R22, SRZ ;  /* 0x0000000000167805 */ /* 0x000fe4000001ff00 */
[----:B0-----:R-:W-:Y:S02]  /*78e0*/  CS2R R14, SRZ ;  /* 0x00000000000e7805 */ /* 0x001fe4000001ff00 */
[----:B------:R-:W-:Y:S02]  /*78f0*/  CS2R R10, SRZ ;  /* 0x00000000000a7805 */ /* 0x000fe4000001ff00 */
[----:B-----5:R-:W-:Y:S01]  /*7900*/  LEA.HI R44, R50, R50, RZ, 0x1 ;  /* 0x00000032322c7211 */ /* 0x020fe200078f08ff */
[----:B------:R-:W-:Y:S06]  /*7910*/  @P1 BRA `(.L_x_10404) ;  /* 0x0000000400201947 */ /* 0x000fec0003800000 */
[----:B------:R-:W2:Y:S01]  /*7920*/  LDL R39, [R1+0x60] ;  /* 0x0000600001277983 */ /* 0x000ea20000100800 */
[----:B------:R-:W-:-:S03]  /*7930*/  ULDC UR4, c[0x0][0x3f4] ;  /* 0x0000fd0000047ab9 */ /* 0x000fc60000000800 */
[----:B------:R-:W3:Y:S04]  /*7940*/  LDL R38, [R1+0x64] ;  /* 0x0000640001267983 */ /* 0x000ee80000100800 */
[----:B------:R-:W4:Y:S04]  /*7950*/  LDL R37, [R1+0x68] ;  /* 0x0000680001257983 */ /* 0x000f280000100800 */
[----:B------:R-:W4:Y:S04]  /*7960*/  LDL R36, [R1+0xa0] ;  /* 0x0000a00001247983 */ /* 0x000f280000100800 */
[----:B------:R-:W4:Y:S04]  /*7970*/  LDL R41, [R1+0xa4] ;  /* 0x0000a40001297983 */ /* 0x000f280000100800 */
[----:B------:R-:W4:Y:S04]  /*7980*/  LDL R40, [R1+0x6c] ;  /* 0x00006c0001287983 */ /* 0x000f280000100800 */
[----:B------:R-:W4:Y:S04]  /*7990*/  LDL.64 R42, [R1+0x48] ;  /* 0x00004800012a7983 */ /* 0x000f280000100a00 */
[----:B------:R-:W4:Y:S04]  /*79a0*/  LDL R14, [R1+0x70] ;  /* 0x00007000010e7983 */ /* 0x000f280000100800 */
[----:B------:R-:W4:Y:S04]  /*79b0*/  LDL R46, [R1+0xa8] ;  /* 0x0000a800012e7983 */ /* 0x000f280000100800 */
[----:B------:R-:W4:Y:S01]  /*79c0*/  LDL R45, [R1+0xac] ;  /* 0x0000ac00012d7983 */ /* 0x000f220000100800 */
        /* <DEDUP_REMOVED lines=8> */
[C---:B--2---:R-:W-:Y:S01]  /*7a50*/  ISETP.GE.AND P2, PT, R39.reuse, UR4, PT ;  /* 0x0000000427007c0c */ /* 0x044fe2000bf46270 */
[C---:B------:R-:W-:Y:S01]  /*7a60*/  IMAD.SHL.U32 R9, R39.reuse, 0x2, RZ ;  /* 0x0000000227097824 */ /* 0x040fe200078e00ff */
[----:B------:R-:W-:Y:S02]  /*7a70*/  SHF.R.S32.HI R6, RZ, 0x1f, R39 ;  /* 0x0000001fff067819 */ /* 0x000fe40000011427 */
[C---:B---3--:R-:W-:Y:S01]  /*7a80*/  ISETP.GE.AND P1, PT, R38.reuse, UR4, PT ;  /* 0x0000000426007c0c */ /* 0x048fe2000bf26270 */
[----:B------:R-:W-:Y:S01]  /*7a90*/  IMAD.SHL.U32 R13, R38, 0x2, RZ ;  /* 0x00000002260d7824 */ /* 0x000fe200078e00ff */
[----:B------:R-:W-:-:S07]  /*7aa0*/  SHF.L.U64.HI R10, R39, 0x1, R6 ;  /* 0x00000001270a7819 */ /* 0x000fce0000010206 */
[-C--:B----4-:R-:W-:Y:S02]  /*7ab0*/  @!P2 IADD3 R6, P3, R0, R9.reuse, RZ ;  /* 0x000000090006a210 */ /* 0x090fe40007f7e0ff */
[----:B------:R-:W-:-:S03]  /*7ac0*/  @!P2 IADD3 R8, P4, R4, R9, RZ ;  /* 0x000000090408a210 */ /* 0x000fc60007f9e0ff */
[--C-:B------:R-:W-:Y:S01]  /*7ad0*/  @!P2 IMAD.X R7, R3, 0x1, R10.reuse, P3 ;  /* 0x000000010307a824 */ /* 0x100fe200018e060a */
[----:B------:R-:W-:Y:S01]  /*7ae0*/  ISETP.GE.AND P3, PT, R37, UR4, PT ;  /* 0x0000000425007c0c */ /* 0x000fe2000bf66270 */
[----:B------:R-:W-:Y:S01]  /*7af0*/  @!P2 IMAD.X R9, R5, 0x1, R10, P4 ;  /* 0x000000010509a824 */ /* 0x000fe200020e060a */
[----:B------:R-:W-:Y:S02]  /*7b00*/  @!P1 IADD3 R10, P4, R0, R13, RZ ;  /* 0x0000000d000a9210 */ /* 0x000fe40007f9e0ff */
[----:B------:R0:W5:Y:S01]  /*7b10*/  @!P2 LD.E.64 R28, desc[UR60][R6.64] ;  /* 0x0000003c061ca980 */ /* 0x000162000c101b00 */
[----:B------:R-:W-:-:S03]  /*7b20*/  IMAD.SHL.U32 R39, R37, 0x2, RZ ;  /* 0x0000000225277824 */ /* 0x000fc600078e00ff */
[----:B------:R-:W5:Y:S01]  /*7b30*/  @!P2 LD.E.64 R30, desc[UR60][R8.64] ;  /* 0x0000003c081ea980 */ /* 0x000f62000c101b00 */
[----:B------:R-:W-:Y:S01]  /*7b40*/  @!P1 IADD3 R12, P2, R4, R13, RZ ;  /* 0x0000000d040c9210 */ /* 0x000fe20007f5e0ff */
[----:B------:R-:W-:-:S03]  /*7b50*/  @!P1 IMAD.X R11, R3, 0x1, R36, P4 ;  /* 0x00000001030b9824 */ /* 0x000fc600020e0624 */
[-C--:B------:R-:W-:Y:S01]  /*7b60*/  @!P3 IADD3 R38, P4, R4, R39.reuse, RZ ;  /* 0x000000270426b210 */ /* 0x080fe20007f9e0ff */
[C---:B------:R-:W-:Y:S01]  /*7b70*/  @!P1 IMAD.X R13, R5.reuse, 0x1, R36, P2 ;  /* 0x00000001050d9824 */ /* 0x040fe200010e0624 */
[----:B------:R-:W-:Y:S01]  /*7b80*/  @!P3 IADD3 R36, P2, R0, R39, RZ ;  /* 0x000000270024b210 */ /* 0x000fe20007f5e0ff */
[----:B------:R1:W5:Y:S02]  /*7b90*/  @!P1 LD.E.64 R26, desc[UR60][R10.64] ;  /* 0x0000003c0a1a9980 */ /* 0x000364000c101b00 */
[--C-:B------:R-:W-:Y:S02]  /*7ba0*/  @!P3 IMAD.X R39, R5, 0x1, R41.reuse, P4 ;  /* 0x000000010527b824 */ /* 0x100fe400020e0629 */
[----:B------:R-:W5:Y:S01]  /*7bb0*/  @!P1 LD.E.64 R24, desc[UR60][R12.64] ;  /* 0x0000003c0c189980 */ /* 0x000f62000c101b00 */
[----:B------:R-:W-:Y:S01]  /*7bc0*/  @!P3 IMAD.X R37, R3, 0x1, R41, P2 ;  /* 0x000000010325b824 */ /* 0x000fe200010e0629 */
[----:B------:R-:W-:Y:S02]  /*7bd0*/  ISETP.GE.AND P1, PT, R40, UR4, PT ;  /* 0x0000000428007c0c */ /* 0x000fe4000bf26270 */
[----:B------:R-:W-:Y:S01]  /*7be0*/  ISETP.GE.AND P2, PT, R42, UR4, PT ;  /* 0x000000042a007c0c */ /* 0x000fe2000bf46270 */
[----:B------:R2:W5:Y:S01]  /*7bf0*/  @!P3 LD.E.64 R20, desc[UR60][R38.64] ;  /* 0x0000003c2614b980 */ /* 0x000562000c101b00 */
[----:B0-----:R-:W-:-:S03]  /*7c00*/  IMAD.SHL.U32 R7, R40, 0x2, RZ ;  /* 0x0000000228077824 */ /* 0x001fc600078e00ff */
[----:B------:R0:W5:Y:S01]  /*7c10*/  @!P3 LD.E.64 R22, desc[UR60][R36.64] ;  /* 0x0000003c2416b980 */ /* 0x000162000c101b00 */
[C---:B------:R-:W-:Y:S01]  /*7c20*/  ISETP.GE.AND P3, PT, R14.reuse, UR4, PT ;  /* 0x000000040e007c0c */ /* 0x040fe2000bf66270 */
[----:B-1----:R-:W-:-:S04]  /*7c30*/  IMAD.SHL.U32 R11, R14, 0x2, RZ ;  /* 0x000000020e0b7824 */ /* 0x002fc800078e00ff */
[-C--:B------:R-:W-:Y:S02]  /*7c40*/  @!P1 IADD3 R40, P5, R0, R7.reuse, RZ ;  /* 0x0000000700289210 */ /* 0x080fe40007fbe0ff */
[----:B------:R-:W-:Y:S01]  /*7c50*/  @!P1 IADD3 R6, P4, R4, R7, RZ ;  /* 0x0000000704069210 */ /* 0x000fe20007f9e0ff */
[----:B------:R-:W-:Y:S02]  /*7c60*/  @!P2 IMAD.MOV.U32 R8, RZ, RZ, R0 ;  /* 0x000000ffff08a224 */ /* 0x000fe400078e0000 */
[----:B------:R-:W-:Y:S02]  /*7c70*/  @!P2 IMAD.MOV.U32 R9, RZ, RZ, R3 ;  /* 0x000000ffff09a224 */ /* 0x000fe400078e0003 */
[----:B--2---:R-:W-:-:S04]  /*7c80*/  @!P2 IMAD.WIDE R38, R42, 0x2, R4 ;  /* 0x000000022a26a825 */ /* 0x004fc800078e0204 */
[----:B0-----:R-:W-:-:S04]  /*7c90*/  @!P2 IMAD.WIDE R36, R42, 0x2, R8 ;  /* 0x000000022a24a825 */ /* 0x001fc800078e0208 */
[--C-:B------:R-:W-:Y:S01]  /*7ca0*/  @!P1 IMAD.X R41, R3, 0x1, R46.reuse, P5 ;  /* 0x0000000103299824 */ /* 0x100fe200028e062e */
[-C--:B------:R-:W-:Y:S01]  /*7cb0*/  @!P3 IADD3 R42, P5, R0, R11.reuse, RZ ;  /* 0x0000000b002ab210 */ /* 0x080fe20007fbe0ff */
[----:B------:R-:W-:Y:S01]  /*7cc0*/  @!P1 IMAD.X R7, R5, 0x1, R46, P4 ;  /* 0x0000000105079824 */ /* 0x000fe200020e062e */
[----:B------:R-:W-:Y:S02]  /*7cd0*/  @!P3 IADD3 R4, P4, R4, R11, RZ ;  /* 0x0000000b0404b210 */ /* 0x000fe40007f9e0ff */
[----:B------:R-:W-:Y:S02]  /*7ce0*/  CS2R R14, SRZ ;  /* 0x00000000000e7805 */ /* 0x000fe4000001ff00 */
[----:B------:R-:W-:Y:S02]  /*7cf0*/  CS2R R12, SRZ ;  /* 0x00000000000c7805 */ /* 0x000fe4000001ff00 */
[----:B------:R-:W-:Y:S02]  /*7d00*/  CS2R R10, SRZ ;  /* 0x00000000000a7805 */ /* 0x000fe4000001ff00 */
[----:B------:R-:W-:Y:S01]  /*7d10*/  CS2R R8, SRZ ;  /* 0x0000000000087805 */ /* 0x000fe2000001ff00 */
[--C-:B------:R-:W-:Y:S01]  /*7d20*/  @!P3 IMAD.X R43, R3, 0x1, R45.reuse, P5 ;  /* 0x00000001032bb824 */ /* 0x100fe200028e062d */
[----:B------:R0:W5:Y:S01]  /*7d30*/  @!P2 LD.E.64 R32, desc[UR60][R36.64] ;  /* 0x0000003c2420a980 */ /* 0x000162000c101b00 */
[----:B------:R-:W-:-:S03]  /*7d40*/  @!P3 IMAD.X R5, R5, 0x1, R45, P4 ;  /* 0x000000010505b824 */ /* 0x000fc600020e062d */
[----:B------:R0:W5:Y:S04]  /*7d50*/  @!P2 LD.E.64 R34, desc[UR60][R38.64] ;  /* 0x0000003c2622a980 */ /* 0x000168000c101b00 */
[----:B------:R0:W5:Y:S04]  /*7d60*/  @!P1 LD.E.64 R14, desc[UR60][R40.64] ;  /* 0x0000003c280e9980 */ /* 0x000168000c101b00 */
[----:B------:R0:W5:Y:S04]  /*7d70*/  @!P1 LD.E.64 R12, desc[UR60][R6.64] ;  /* 0x0000003c060c9980 */ /* 0x000168000c101b00 */
[----:B------:R0:W5:Y:S04]  /*7d80*/  @!P3 LD.E.64 R10, desc[UR60][R42.64] ;  /* 0x0000003c2a0ab980 */ /* 0x000168000c101b00 */
[----:B------:R0:W5:Y:S02]  /*7d90*/  @!P3 LD.E.64 R8, desc[UR60][R4.64] ;  /* 0x0000003c0408b980 */ /* 0x000164000c101b00 */
.L_x_10404:
[----:B------:R-:W-:Y:S05]  /*7da0*/  BSYNC B1 ;  /* 0x0000000000017941 */ /* 0x000fea0003800000 */
.L_x_10403:
[----:B---3-5:R-:W-:Y:S01]  /*7db0*/  IMAD.MOV.U32 R3, RZ, RZ, R35 ;  /* 0x000000ffff037224 */ /* 0x028fe200078e0023 */
[----:B------:R-:W-:Y:S01]  /*7dc0*/  LOP3.LUT R44, R44, 0xfffffffe, RZ, 0xc0, !PT ;  /* 0xfffffffe2c2c7812 */ /* 0x000fe200078ec0ff */
[----:B----4-:R-:W-:Y:S01]  /*7dd0*/  IMAD.MOV.U32 R0, RZ, RZ, R34 ;  /* 0x000000ffff007224 */ /* 0x010fe200078e0022 */
[----:B------:R-:W-:Y:S01]  /*7de0*/  BSSY B1, `(.L_x_10405) ;  /* 0x0000031000017945 */ /* 0x000fe20003800000 */
[----:B0-----:R-:W-:Y:S01]  /*7df0*/  IMAD.MOV.U32 R4, RZ, RZ, R30 ;  /* 0x000000ffff047224 */ /* 0x001fe200078e001e */
        /* <DEDUP_REMOVED lines=47> */
.L_x_10642:
[----:B------:R-:W-:Y:S05]  /*80f0*/  BSYNC B1 ;  /* 0x0000000000017941 */ /* 0x000fea0003800000 */
.L_x_10405:
[----:B------:R-:W-:Y:S02]  /*8100*/  PRMT R38, R0, 0x7610, R38 ;  /* 0x0000761000267816 */ /* 0x000fe40000000026 */
[----:B------:R-:W-:Y:S01]  /*8110*/  PRMT R39, R4, 0x7610, R39 ;  /* 0x0000761004277816 */ /* 0x000fe20000000027 */
[----:B------:R-:W-:Y:S06]  /*8120*/  @P0 BRA `(.L_x_10407) ;  /* 0x0000002c00f80947 */ /* 0x000fec0003800000 */
[----:B------:R-:W2:Y:S01]  /*8130*/  LDL.64 R56, [R1+0x48] ;  /* 0x0000480001387983 */ /* 0x000ea20000100a00 */
[----:B------:R-:W2:Y:S03]  /*8140*/  LDC R0, c[0x0][0x3f4] ;  /* 0x0000fd00ff007b82 */ /* 0x000ea60000000800 */
[----:B------:R-:W0:Y:S04]  /*8150*/  LDL R54, [R1+0x80] ;  /* 0x0000800001367983 */ /* 0x000e280000100800 */
[----:B------:R-:W3:Y:S04]  /*8160*/  LDL R53, [R1+0x60] ;  /* 0x0000600001357983 */ /* 0x000ee80000100800 */
[----:B------:R-:W4:Y:S04]  /*8170*/  LDL R51, [R1+0x64] ;  /* 0x0000640001337983 */ /* 0x000f280000100800 */
[----:B------:R-:W5:Y:S04]  /*8180*/  LDL R50, [R1+0x68] ;  /* 0x0000680001327983 */ /* 0x000f680000100800 */
[----:B------:R-:W5:Y:S04]  /*8190*/  LDL R7, [R1+0x6c] ;  /* 0x00006c0001077983 */ /* 0x000f680000100800 */
[----:B------:R-:W5:Y:S04]  /*81a0*/  LDL R6, [R1+0x70] ;  /* 0x0000700001067983 */ /* 0x000f680000100800 */
[----:B------:R-:W5:Y:S01]  /*81b0*/  LDL R5, [R1+0x84] ;  /* 0x0000840001057983 */ /* 0x000f620000100800 */
[----:B------:R-:W-:Y:S01]  /*81c0*/  BSSY B1, `(.L_x_10408) ;  /* 0x0000039000017945 */ /* 0x000fe20003800000 */
[-C--:B--2---:R-:W-:Y:S01]  /*81d0*/  ISETP.GE.AND P6, PT, R56, R0.reuse, PT ;  /* 0x000000003800720c */ /* 0x084fe20003fc6270 */
[----:B0-----:R-:W-:Y:S01]  /*81e0*/  IMAD R3, R54, 0x2, R16 ;  /* 0x0000000236037824 */ /* 0x001fe200078e0210 */
[----:B---3--:R-:W-:-:S02]  /*81f0*/  ISETP.GE.AND P0, PT, R53, R0, PT ;  /* 0x000000003500720c */ /* 0x008fc40003f06270 */
[-C--:B----4-:R-:W-:Y:S02]  /*8200*/  ISETP.GE.AND P1, PT, R51, R0.reuse, PT ;  /* 0x000000003300720c */ /* 0x090fe40003f26270 */
[-C--:B-----5:R-:W-:Y:S02]  /*8210*/  ISETP.GE.AND P2, PT, R50, R0.reuse, PT ;  /* 0x000000003200720c */ /* 0x0a0fe40003f46270 */
[-C--:B------:R-:W-:Y:S02]  /*8220*/  ISETP.GE.AND P3, PT, R7, R0.reuse, PT ;  /* 0x000000000700720c */ /* 0x080fe40003f66270 */
[----:B------:R-:W-:Y:S01]  /*8230*/  ISETP.GE.AND P4, PT, R6, R0, PT ;  /* 0x000000000600720c */ /* 0x000fe20003f86270 */
[----:B------:R-:W-:Y:S01]  /*8240*/  VIADD R0, R3, 0x20 ;  /* 0x0000002003007836 */ /* 0x000fe20000000000 */
[----:B------:R-:W-:Y:S01]  /*8250*/  LOP3.LUT P5, RZ, R5, 0x2, RZ, 0xc0, !PT ;  /* 0x0000000205ff7812 */ /* 0x000fe200078ac0ff */
[----:B------:R-:W-:-:S12]  /*8260*/  @P6 BRA `(.L_x_10409) ;  /* 0x0000000000b86947 */ /* 0x000fd80003800000 */
[----:B------:R-:W0:Y:S01]  /*8270*/  LDS.128 R4, [R3+0xda00] ;  /* 0x00da000003047984 */ /* 0x000e220000000c00 */
        /* <DEDUP_REMOVED lines=44> */
[----:B------:R0:W-:Y:S02]  /*8540*/  STS.128 [R3+0xda00], R4 ;  /* 0x00da000403007388 */ /* 0x0001e40000000c00 */
.L_x_10409:
[----:B------:R-:W-:Y:S05]  /*8550*/  BSYNC B1 ;  /* 0x0000000000017941 */ /* 0x000fea0003800000 */
.L_x_10408:
[----:B------:R-:W-:Y:S01]  /*8560*/  BSSY B1, `(.L_x_10410) ;  /* 0x0000031000017945 */ /* 0x000fe20003800000 */
[----:B------:R-:W-:-:S03]  /*8570*/  @P5 VIADD R0, R3, 0xffffffe0 ;  /* 0xffffffe003005836 */ /* 0x000fc60000000000 */
[----:B------:R-:W-:Y:S05]  /*8580*/  @P0 BRA `(.L_x_10411) ;  /* 0x0000000000b80947 */ /* 0x000fea0003800000 */
[----:B0-----:R-:W0:Y:S01]  /*8590*/  LDS.128 R4, [R0+0xda00] ;  /* 0x00da000000047984 */ /* 0x001e220000000c00 */
[----:B------:R-:W-:Y:S02]  /*85a0*/  SHF.R.U32.HI R50, RZ, 0x10, R31 ;  /* 0x00000010ff327819 */ /* 0x000fe4000001161f */
[----:B------:R-:W-:Y:S02]  /*85b0*/  SHF.R.U32.HI R33, RZ, 0x10, R29 ;  /* 0x00000010ff217819 */ /* 0x000fe4000001161d */
[----:B------:R-:W-:Y:S02]  /*85c0*/  PRMT R50, R37, 0x5432, R50 ;  /* 0x0000543225327816 */ /* 0x000fe40000000032 */
[----:B------:R-:W-:Y:S02]  /*85d0*/  PRMT R33, R60, 0x5410, R33 ;  /* 0x000054103c217816 */ /* 0x000fe40000000021 */
[----:B------:R-:W-:Y:S01]  /*85e0*/  SHF.R.U64 R32, R28, 0x10, R29 ;  /* 0x000000101c207819 */ /* 0x000fe2000000121d */
[----:B------:R-:W-:Y:S01]  /*85f0*/  IMAD.U32 R51, R50, 0x10000, RZ ;  /* 0x0001000032337824 */ /* 0x000fe200078e00ff */
[----:B------:R-:W-:Y:S01]  /*8600*/  SHF.R.U64 R35, R30, 0x10, R31 ;  /* 0x000000101e237819 */ /* 0x000fe2000000121f */
[----:B------:R-:W-:Y:S01]  /*8610*/  IMAD.U32 R34, R33, 0x10000, RZ ;  /* 0x0001000021227824 */ /* 0x000fe200078e00ff */
[----:B------:R-:W-:-:S02]  /*8620*/  LOP3.LUT R50, R50, 0xffff0000, RZ, 0xc0, !PT ;  /* 0xffff000032327812 */ /* 0x000fc400078ec0ff */
[----:B------:R-:W-:Y:S02]  /*8630*/  LOP3.LUT R33, R33, 0xffff0000, RZ, 0xc0, !PT ;  /* 0xffff000021217812 */ /* 0x000fe400078ec0ff */
[----:B------:R-:W-:Y:S02]  /*8640*/  PRMT R32, R39, 0x5432, R32 ;  /* 0x0000543227207816 */ /* 0x000fe40000000020 */
[----:B------:R-:W-:Y:S02]  /*8650*/  PRMT R35, R58, 0x5410, R35 ;  /* 0x000054103a237816 */ /* 0x000fe40000000023 */
[C---:B0-----:R-:W-:Y:S01]  /*8660*/  LOP3.LUT R29, R6.reuse, 0xffff0000, RZ, 0xc0, !PT ;  /* 0xffff0000061d7812 */ /* 0x041fe200078ec0ff */
[----:B------:R-:W-:Y:S01]  /*8670*/  IMAD.U32 R28, R6, 0x10000, RZ ;  /* 0x00010000061c7824 */ /* 0x000fe200078e00ff */
[C---:B------:R-:W-:Y:S01]  /*8680*/  LOP3.LUT R31, R7.reuse, 0xffff0000, RZ, 0xc0, !PT ;  /* 0xffff0000071f7812 */ /* 0x040fe200078ec0ff */
[----:B------:R-:W-:Y:S02]  /*8690*/  IMAD.U32 R30, R7, 0x10000, RZ ;  /* 0x00010000071e7824 */ /* 0x000fe400078e00ff */
[C---:B------:R-:W-:Y:S01]  /*86a0*/  FMUL.FTZ R53, R29.reuse, R51 ;  /* 0x000000331d357220 */ /* 0x040fe20000410000 */
[----:B------:R-:W-:Y:S01]  /*86b0*/  FMUL.FTZ R52, R29, R34 ;  /* 0x000000221d347220 */ /* 0x000fe20000410000 */
[----:B------:R-:W-:Y:S01]  /*86c0*/  FMUL.FTZ R29, R31, R50 ;  /* 0x000000321f1d7220 */ /* 0x000fe20000410000 */
[----:B------:R-:W-:-:S02]  /*86d0*/  IMAD.U32 R6, R4, 0x10000, RZ ;  /* 0x0001000004067824 */ /* 0x000fc400078e00ff */
        /* <DEDUP_REMOVED lines=25> */
.L_x_10411:
[----:B------:R-:W-:Y:S05]  /*8870*/  BSYNC B1 ;  /* 0x0000000000017941 */ /* 0x000fea0003800000 */
.L_x_10410:
        /* <DEDUP_REMOVED lines=48> */
.L_x_10413:
[----:B------:R-:W-:Y:S05]  /*8b80*/  BSYNC B1 ;  /* 0x0000000000017941 */ /* 0x000fea0003800000 */
.L_x_10412:
        /* <DEDUP_REMOVED lines=48> */
.L_x_10415:
[----:B------:R-:W-:Y:S05]  /*8e90*/  BSYNC B1 ;  /* 0x0000000000017941 */ /* 0x000fea0003800000 */
.L_x_10414:
        /* <DEDUP_REMOVED lines=48> */
.L_x_10417:
[----:B------:R-:W-:Y:S05]  /*91a0*/  BSYNC B1 ;  /* 0x0000000000017941 */ /* 0x000fea0003800000 */
.L_x_10416:
        /* <DEDUP_REMOVED lines=48> */
.L_x_10401:
[----:B------:R-:W-:-:S03]  /*94b0*/  UMOV UR4, 0xffffffff ;  /* 0xffffffff00047882 */ /* 0x000fc60000000000 */
[----:B------:R-:W-:Y:S05]  /*94c0*/  BRA.DIV UR4, `(.L_x_10418) ;  /* 0x0000014e04987947 */ /* 0x000fea000b800000 */
[----:B------:R-:W2:Y:S04]  /*94d0*/  SHFL.IDX PT, R3, R23, RZ, 0x1e1f ;  /* 0x001e1fff17037589 */ /* 0x000ea800000e0000 */
[----:B------:R-:W1:Y:S04]  /*94e0*/  SHFL.IDX PT, R0, R22, RZ, 0x1e1f ;  /* 0x001e1fff16007589 */ /* 0x000e6800000e0000 */
[----:B------:R3:W4:Y:S04]  /*94f0*/  SHFL.IDX PT, R5, R25, RZ, 0x1e1f ;  /* 0x001e1fff19057589 */ /* 0x00072800000e0000 */
[----:B0-----:R3:W0:Y:S01]  /*9500*/  SHFL.IDX PT, R14, R24, RZ, 0x1e1f ;  /* 0x001e1fff180e7589 */ /* 0x00162200000e0000 */
[----:B--2---:R-:W-:-:S02]  /*9510*/  IMAD.MOV.U32 R33, RZ, RZ, R3 ;  /* 0x000000ffff217224 */ /* 0x004fc400078e0003 */
[----:B-1-3--:R-:W-:-:S07]  /*9520*/  IMAD.MOV.U32 R32, RZ, RZ, R0 ;  /* 0x000000ffff207224 */ /* 0x00afce00078e0000 */
.L_x_10648:
[----:B------:R-:W2:Y:S01]  /*9530*/  LDL R46, [R1+0x94] ;  /* 0x00009400012e7983 */ /* 0x000ea20000100800 */
[----:B------:R-:W-:Y:S01]  /*9540*/  ULDC UR4, c[0x0][0x448] ;  /* 0x0001120000047ab9 */ /* 0x000fe20000000800 */
[----:B------:R-:W-:Y:S01]  /*9550*/  BSSY B1, `(.L_x_10419) ;  /* 0x0000038000017945 */ /* 0x000fe20003800000 */
[----:B------:R-:W-:Y:S01]  /*9560*/  IMAD R108, R108, UR4, RZ ;  /* 0x000000046c6c7c24 */ /* 0x000fe2000f8e02ff */
[----:B------:R-:W-:Y:S01]  /*9570*/  CS2R R8, SRZ ;  /* 0x0000000000087805 */ /* 0x000fe2000001ff00 */
[----:B0-----:R-:W-:Y:S01]  /*9580*/  IMAD.MOV.U32 R34, RZ, RZ, R14 ;  /* 0x000000ffff227224 */ /* 0x001fe200078e000e */
[----:B------:R-:W-:Y:S01]  /*9590*/  CS2R R10, SRZ ;  /* 0x00000000000a7805 */ /* 0x000fe2000001ff00 */
[----:B------:R-:W-:Y:S01]  /*95a0*/  IMAD R0, R105, -0xc0, R108 ;  /* 0xffffff4069007824 */ /* 0x000fe200078e026c */
[----:B------:R-:W-:Y:S01]  /*95b0*/  ISETP.GE.AND P1, PT, R7, R108, PT ;  /* 0x0000006c0700720c */ /* 0x000fe20003f26270 */
[----:B----4-:R-:W-:Y:S01]  /*95c0*/  IMAD.MOV.U32 R35, RZ, RZ, R5 ;  /* 0x000000ffff237224 */ /* 0x010fe200078e0005 */
[----:B------:R-:W-:-:S02]  /*95d0*/  CS2R R4, SRZ ;  /* 0x0000000000047805 */ /* 0x000fc4000001ff00 */
[----:B------:R-:W-:Y:S02]  /*95e0*/  CS2R R6, SRZ ;  /* 0x0000000000067805 */ /* 0x000fe4000001ff00 */
[----:B------:R-:W-:Y:S02]  /*95f0*/  VIMNMX R0, R0, 0xc0, PT ;  /* 0x000000c000007848 */ /* 0x000fe40003fe0100 */
[----:B------:R-:W-:Y:S02]  /*9600*/  CS2R R12, SRZ ;  /* 0x00000000000c7805 */ /* 0x000fe4000001ff00 */
[----:B------:R-:W-:Y:S02]  /*9610*/  CS2R R14, SRZ ;  /* 0x00000000000e7805 */ /* 0x000fe4000001ff00 */
[----:B------:R-:W-:Y:S02]  /*9620*/  CS2R R20, SRZ ;  /* 0x0000000000147805 */ /* 0x000fe4000001ff00 */
[----:B------:R-:W-:-:S02]  /*9630*/  ISETP.GE.AND P0, PT, R19, R0, PT ;  /* 0x000000001300720c */ /* 0x000fc40003f06270 */
[----:B------:R-:W-:Y:S02]  /*9640*/  CS2R R22, SRZ ;  /* 0x0000000000167805 */ /* 0x000fe4000001ff00 */
[----:B------:R-:W-:Y:S02]  /*9650*/  CS2R R24, SRZ ;  /* 0x0000000000187805 */ /* 0x000fe4000001ff00 */
[----:B------:R-:W-:Y:S02]  /*9660*/  CS2R R26, SRZ ;  /* 0x00000000001a7805 */ /* 0x000fe4000001ff00 */
[----:B------:R-:W-:Y:S02]  /*9670*/  CS2R R28, SRZ ;  /* 0x00000000001c7805 */ /* 0x000fe4000001ff00 */
[----:B------:R-:W-:Y:S02]  /*9680*/  CS2R R30, SRZ ;  /* 0x00000000001e7805 */ /* 0x000fe4000001ff00 */
[----:B--2---:R-:W-:Y:S01]  /*9690*/  LEA.HI R0, R46, R46, RZ, 0x1 ;  /* 0x0000002e2e007211 */ /* 0x004fe200078f08ff */
[----:B------:R-:W-:Y:S06]  /*96a0*/  @P1 BRA `(.L_x_10420) ;  /* 0x0000000000881947 */ /* 0x000fec0003800000 */
[----:B------:R-:W2:Y:S04]  /*96b0*/  LDL R37, [R1+0x98] ;  /* 0x0000980001257983 */ /* 0x000ea80000100800 */
[----:B------:R-:W3:Y:S01]  /*96c0*/  LDL R36, [R1+0x9c] ;  /* 0x00009c0001247983 */ /* 0x000ee20000100800 */
[C---:B------:R-:W-:Y:S01]  /*96d0*/  VIADD R3, R144.reuse, 0x10 ;  /* 0x0000001090037836 */ /* 0x040fe20000000000 */
[----:B------:R-:W-:Y:S01]  /*96e0*/  ULDC UR4, c[0x0][0x3f4] ;  /* 0x0000fd0000047ab9 */ /* 0x000fe20000000800 */
[C---:B------:R-:W-:Y:S01]  /*96f0*/  VIADD R4, R144.reuse, 0x20 ;  /* 0x0000002090047836 */ /* 0x040fe20000000000 */
[----:B------:R-:W-:Y:S02]  /*9700*/  ISETP.GE.AND P1, PT, R144, UR4, PT ;  /* 0x0000000490007c0c */ /* 0x000fe4000bf26270 */
[----:B------:R-:W-:-:S02]  /*9710*/  CS2R R20, SRZ ;  /* 0x0000000000147805 */ /* 0x000fc4000001ff00 */
[----:B------:R-:W-:Y:S02]  /*9720*/  ISETP.GE.AND P2, PT, R3, UR4, PT ;  /* 0x0000000403007c0c */ /* 0x000fe4000bf46270 */
[----:B------:R-:W-:Y:S02]  /*9730*/  CS2R R22, SRZ ;  /* 0x0000000000167805 */ /* 0x000fe4000001ff00 */
[----:B------:R-:W-:Y:S02]  /*9740*/  ISETP.GE.AND P3, PT, R4, UR4, PT ;  /* 0x0000000404007c0c */ /* 0x000fe4000bf66270 */
[----:B------:R-:W-:Y:S02]  /*9750*/  CS2R R4, SRZ ;  /* 0x0000000000047805 */ /* 0x000fe4000001ff00 */
[----:B------:R-:W-:Y:S02]  /*9760*/  CS2R R6, SRZ ;  /* 0x0000000000067805 */ /* 0x000fe4000001ff00 */
[----:B------:R-:W-:Y:S01]  /*9770*/  CS2R R24, SRZ ;  /* 0x0000000000187805 */ /* 0x000fe2000001ff00 */
[----:B------:R-:W-:Y:S01]  /*9780*/  @!P1 IMAD.WIDE R12, R144, 0x2, R32 ;  /* 0x00000002900c9825 */ /* 0x000fe200078e0220 */
[----:B------:R-:W-:-:S02]  /*9790*/  CS2R R26, SRZ ;  /* 0x00000000001a7805 */ /* 0x000fc4000001ff00 */
[----:B------:R-:W-:Y:S02]  /*97a0*/  CS2R R8, SRZ ;  /* 0x0000000000087805 */ /* 0x000fe4000001ff00 */
[----:B------:R-:W-:Y:S02]  /*97b0*/  CS2R R10, SRZ ;  /* 0x00000000000a7805 */ /* 0x000fe4000001ff00 */
[----:B------:R-:W-:Y:S01]  /*97c0*/  CS2R R28, SRZ ;  /* 0x00000000001c7805 */ /* 0x000fe2000001ff00 */
[----:B------:R0:W5:Y:S01]  /*97d0*/  @!P1 LD.E.128 R20, desc[UR60][R12.64] ;  /* 0x0000003c0c149980 */ /* 0x000162000c101d00 */
[----:B------:R-:W-:Y:S02]  /*97e0*/  CS2R R30, SRZ ;  /* 0x00000000001e7805 */ /* 0x000fe4000001ff00 */
[----:B------:R-:W-:Y:S02]  /*97f0*/  CS2R R14, SRZ ;  /* 0x00000000000e7805 */ /* 0x000fe4000001ff00 */
[----:B0-----:R-:W-:Y:S01]  /*9800*/  CS2R R12, SRZ ;  /* 0x00000000000c7805 */ /* 0x001fe2000001ff00 */
[----:B--2---:R-:W-:-:S02]  /*9810*/  @!P2 IMAD.SHL.U32 R3, R37, 0x8, RZ ;  /* 0x000000082503a824 */ /* 0x004fc400078e00ff */
        /* <DEDUP_REMOVED lines=11> */
.L_x_10420:
[----:B------:R-:W-:Y:S05]  /*98d0*/  BSYNC B1 ;  /* 0x0000000000017941 */ /* 0x000fea0003800000 */
.L_x_10419:
[----:B------:R-:W-:Y:S01]  /*98e0*/  LOP3.LUT R0, R0, 0xfffffffe, RZ, 0xc0, !PT ;  /* 0xfffffffe00007812 */ /* 0x000fe200078ec0ff */
[----:B-----5:R-:W-:Y:S01]  /*98f0*/  IMAD.MOV.U32 R3, RZ, RZ, R4 ;  /* 0x000000ffff037224 */ /* 0x020fe200078e0004 */
[----:B------:R-:W-:Y:S01]  /*9900*/  BSSY B1, `(.L_x_10421) ;  /* 0x0000031000017945 */ /* 0x000fe20003800000 */
[----:B0-----:R-:W-:Y:S02]  /*9910*/  IMAD.MOV.U32 R32, RZ, RZ, R5 ;  /* 0x000000ffff207224 */ /* 0x001fe400078e0005 */
        /* <DEDUP_REMOVED lines=47> */
.L_x_10649:
[----:B------:R-:W-:Y:S05]  /*9c10*/  BSYNC B1 ;  /* 0x0000000000017941 */ /* 0x000fea0003800000 */
.L_x_10421:
[----:B------:R-:W-:Y:S02]  /*9c20*/  PRMT R46, R0, 0x7610, R46 ;  /* 0x00007610002e7816 */ /* 0x000fe4000000002e */
[----:B------:R-:W-:Y:S01]  /*9c30*/  PRMT R47, R32, 0x7610, R47 ;  /* 0x00007610202f7816 */ /* 0x000fe2000000002f */
[----:B------:R-:W-:Y:S06]  /*9c40*/  @P0 BRA `(.L_x_10407) ;  /* 0x0000001400300947 */ /* 0x000fec0003800000 */
[----:B------:R1:W5:Y:S01]  /*9c50*/  LDL R73, [R1+0x50] ;  /* 0x0000500001497983 */ /* 0x0003620000100800 */
[----:B0-----:R-:W0:Y:S03]  /*9c60*/  LDC R3, c[0x0][0x3f4] ;  /* 0x0000fd00ff037b82 */ /* 0x001e260000000800 */
[----:B------:R1:W5:Y:S04]  /*9c70*/  LDL R72, [R1+0x58] ;  /* 0x0000580001487983 */ /* 0x0003680000100800 */
[----:B------:R1:W5:Y:S01]  /*9c80*/  LDL R71, [R1+0x54] ;  /* 0x0000540001477983 */ /* 0x0003620000100800 */
[C---:B------:R-:W-:Y:S01]  /*9c90*/  VIADD R0, R144.reuse, 0x10 ;  /* 0x0000001090007836 */ /* 0x040fe20000000000 */
[----:B------:R-:W-:Y:S01]  /*9ca0*/  BSSY B1, `(.L_x_10423) ;  /* 0x0000072000017945 */ /* 0x000fe20003800000 */
[C---:B------:R-:W-:Y:S01]  /*9cb0*/  VIADD R32, R144.reuse, 0x20 ;  /* 0x0000002090207836 */ /* 0x040fe20000000000 */
[----:B0-----:R-:W-:-:S02]  /*9cc0*/  ISETP.GE.AND P0, PT, R144, R3, PT ;  /* 0x000000039000720c */ /* 0x001fc40003f06270 */
[-C--:B------:R-:W-:Y:S02]  /*9cd0*/  ISETP.GE.AND P1, PT, R0, R3.reuse, PT ;  /* 0x000000030000720c */ /* 0x080fe40003f26270 */
[----:B------:R-:W-:-:S09]  /*9ce0*/  ISETP.GE.AND P2, PT, R32, R3, PT ;  /* 0x000000032000720c */ /* 0x000fd20003f46270 */
[----:B-1----:R-:W-:Y:S05]  /*9cf0*/  @P0 BRA `(.L_x_10424) ;  /* 0x0000000400b00947 */ /* 0x002fea0003800000 */
[----:B------:R-:W2:Y:S01]  /*9d00*/  LDL R74, [R1+0xb8] ;  /* 0x0000b800014a7983 */ /* 0x000ea20000100800 */
[----:B------:R-:W0:Y:S02]  /*9d10*/  S2R R33, SR_TID.X ;  /* 0x0000000000217919 */ /* 0x000e240000002100 */
[----:B0-----:R-:W-:-:S05]  /*9d20*/  VIADD R34, R33, 0xffffff80 ;  /* 0xffffff8021227836 */ /* 0x001fca0000000000 */
[----:B------:R-:W-:-:S04]  /*9d30*/  LEA.HI R33, R34, R34, RZ, 0x1 ;  /* 0x0000002222217211 */ /* 0x000fc800078f08ff */
[----:B------:R-:W-:-:S05]  /*9d40*/  LOP3.LUT R33, R33, 0xfffffffe, RZ, 0xc0, !PT ;  /* 0xfffffffe21217812 */ /* 0x000fca00078ec0ff */
[----:B------:R-:W-:-:S05]  /*9d50*/  IMAD.IADD R33, R34, 0x1, -R33 ;  /* 0x0000000122217824 */ /* 0x000fca00078e0a21 */
[----:B------:R-:W-:-:S04]  /*9d60*/  LEA.HI R0, R3, R33, RZ, 0x1d ;  /* 0x0000002103007211 */ /* 0x000fc800078fe8ff */
[----:B------:R-:W-:-:S04]  /*9d70*/  SHF.R.S32.HI R33, RZ, 0x1f, R0 ;  /* 0x0000001fff217819 */ /* 0x000fc80000011400 */
[----:B------:R-:W-:Y:S01]  /*9d80*/  LEA.HI R33, R33, R0, RZ, 0x2 ;  /* 0x0000000021217211 */ /* 0x000fe200078f10ff */
[----:B------:R-:W-:-:S03]  /*9d90*/  IMAD.SHL.U32 R0, R0, 0x8, RZ ;  /* 0x0000000800007824 */ /* 0x000fc600078e00ff */
[----:B------:R-:W-:Y:S02]  /*9da0*/  SHF.R.S32.HI R33, RZ, 0x2, R33 ;  /* 0x00000002ff217819 */ /* 0x000fe40000011421 */
[----:B-----5:R-:W-:-:S03]  /*9db0*/  LOP3.LUT R0, R73, 0x18, R0, 0xf8, !PT ;  /* 0x0000001849007812 */ /* 0x020fc600078ef800 */
[----:B------:R-:W-:Y:S01]  /*9dc0*/  IMAD R33, R33, 0x1800, R72 ;  /* 0x0000180021217824 */ /* 0x000fe200078e0248 */
[----:B------:R-:W-:-:S05]  /*9dd0*/  LOP3.LUT R0, R0, R71, RZ, 0x3c, !PT ;  /* 0x0000004700007212 */ /* 0x000fca00078e3cff */
[----:B------:R-:W-:-:S04]  /*9de0*/  IMAD.IADD R37, R33, 0x1, R0 ;  /* 0x0000000121257824 */ /* 0x000fc800078e0200 */
[----:B------:R-:W-:-:S05]  /*9df0*/  IMAD R0, R37, 0x2, R16 ;  /* 0x0000000225007824 */ /* 0x000fca00078e0210 */
[----:B------:R-:W0:Y:S01]  /*9e00*/  LDS.128 R36, [R0+0xda00] ;  /* 0x00da000000247984 */ /* 0x000e220000000c00 */
[----:B------:R-:W-:Y:S02]  /*9e10*/  SHF.R.U64 R64, R4, 0x10, R5 ;  /* 0x0000001004407819 */ /* 0x000fe40000001205 */
[----:B------:R-:W-:Y:S02]  /*9e20*/  SHF.R.U64 R60, R20, 0x10, R21 ;  /* 0x00000010143c7819 */ /* 0x000fe40000001215 */
[----:B------:R-:W-:Y:S02]  /*9e30*/  PRMT R64, R40, 0x5432, R64 ;  /* 0x0000543228407816 */ /* 0x000fe40000000040 */
[----:B------:R-:W-:Y:S02]  /*9e40*/  SHF.R.U64 R20, R22, 0x10, R23 ;  /* 0x0000001016147819 */ /* 0x000fe40000001217 */
[----:B------:R-:W-:Y:S02]  /*9e50*/  SHF.R.U32.HI R65, RZ, 0x10, R5 ;  /* 0x00000010ff417819 */ /* 0x000fe40000011605 */
[----:B------:R-:W-:Y:S01]  /*9e60*/  PRMT R60, R43, 0x5432, R60 ;  /* 0x000054322b3c7816 */ /* 0x000fe2000000003c */
[----:B------:R-:W-:Y:S01]  /*9e70*/  IMAD.U32 R66, R64, 0x10000, RZ ;  /* 0x0001000040427824 */ /* 0x000fe200078e00ff */
[----:B------:R-:W-:-:S02]  /*9e80*/  SHF.R.U32.HI R61, RZ, 0x10, R21 ;  /* 0x00000010ff3d7819 */ /* 0x000fc40000011615 */
[----:B------:R-:W-:Y:S02]  /*9e90*/  SHF.R.U32.HI R23, RZ, 0x10, R23 ;  /* 0x00000010ff177819 */ /* 0x000fe40000011617 */
[--C-:B------:R-:W-:Y:S02]  /*9ea0*/  SHF.R.U64 R22, R6, 0x10, R7.reuse ;  /* 0x0000001006167819 */ /* 0x100fe40000001207 */
[----:B------:R-:W-:Y:S01]  /*9eb0*/  SHF.R.U32.HI R6, RZ, 0x10, R7 ;  /* 0x00000010ff067819 */ /* 0x000fe20000011607 */
[----:B------:R-:W-:Y:S01]  /*9ec0*/  IMAD.U32 R62, R60, 0x10000, RZ ;  /* 0x000100003c3e7824 */ /* 0x000fe200078e00ff */
[----:B------:R-:W-:Y:S02]  /*9ed0*/  PRMT R65, R56, 0x5410, R65 ;  /* 0x0000541038417816 */ /* 0x000fe40000000041 */
[----:B------:R-:W-:Y:S02]  /*9ee0*/  PRMT R61, R57, 0x5410, R61 ;  /* 0x00005410393d7816 */ /* 0x000fe4000000003d */
[----:B------:R-:W-:-:S02]  /*9ef0*/  PRMT R5, R58, 0x5410, R23 ;  /* 0x000054103a057816 */ /* 0x000fc40000000017 */
[----:B------:R-:W-:Y:S01]  /*9f00*/  PRMT R6, R42, 0x5432, R6 ;  /* 0x000054322a067816 */ /* 0x000fe20000000006 */
[----:B------:R-:W-:Y:S02]  /*9f10*/  IMAD.U32 R67, R65, 0x10000, RZ ;  /* 0x0001000041437824 */ /* 0x000fe400078e00ff */
[----:B------:R-:W-:Y:S02]  /*9f20*/  IMAD.U32 R63, R61, 0x10000, RZ ;  /* 0x000100003d3f7824 */ /* 0x000fe400078e00ff */
[----:B0-----:R-:W-:-:S04]  /*9f30*/  IMAD.U32 R21, R36, 0x10000, RZ ;  /* 0x0001000024157824 */ /* 0x001fc800078e00ff */
[----:B------:R-:W-:Y:S01]  /*9f40*/  FMUL.FTZ R68, R21, R66 ;  /* 0x0000004215447220 */ /* 0x000fe20000410000 */
[----:B------:R-:W-:Y:S02]  /*9f50*/  IMAD.U32 R58, R37, 0x10000, RZ ;  /* 0x00010000253a7824 */ /* 0x000fe400078e00ff */
[----:B------:R-:W-:Y:S01]  /*9f60*/  FMUL.FTZ R70, R21, R62 ;  /* 0x0000003e15467220 */ /* 0x000fe20000410000 */
[----:B------:R-:W-:Y:S02]  /*9f70*/  IMAD.U32 R59, R39, 0x10000, RZ ;  /* 0x00010000273b7824 */ /* 0x000fe400078e00ff */
[----:B------:R-:W-:Y:S01]  /*9f80*/  FMUL.FTZ R69, R58, R67 ;  /* 0x000000433a457220 */ /* 0x000fe20000410000 */
[----:B------:R-:W-:Y:S02]  /*9f90*/  LOP3.LUT R64, R64, 0xffff0000, RZ, 0xc0, !PT ;  /* 0xffff000040407812 */ /* 0x000fe400078ec0ff */
[----:B------:R-:W-:Y:S02]  /*9fa0*/  LOP3.LUT R65, R65, 0xffff0000, RZ, 0xc0, !PT ;  /* 0xffff000041417812 */ /* 0x000fe400078ec0ff */
[----:B------:R-:W-:-:S02]  /*9fb0*/  LOP3.LUT R60, R60, 0xffff0000, RZ, 0xc0, !PT ;  /* 0xffff00003c3c7812 */ /* 0x000fc400078ec0ff */
[----:B------:R-:W-:Y:S02]  /*9fc0*/  LOP3.LUT R61, R61, 0xffff0000, RZ, 0xc0, !PT ;  /* 0xffff00003d3d7812 */ /* 0x000fe400078ec0ff */
[----:B------:R-:W-:Y:S02]  /*9fd0*/  PRMT R20, R44, 0x5432, R20 ;  /* 0x000054322c147816 */ /* 0x000fe40000000014 */
[----:B------:R-:W-:Y:S02]  /*9fe0*/  PRMT R22, R41, 0x5432, R22 ;  /* 0x0000543229167816 */ /* 0x000fe40000000016 */
[----:B------:R-:W-:Y:S01]  /*9ff0*/  LOP3.LUT R39, R39, 0xffff0000, RZ, 0xc0, !PT ;  /* 0xffff000027277812 */ /* 0x000fe200078ec0ff */
[----:B--2---:R-:W0:Y:S02]  /*a000*/  LDS.128 R32, [R74] ;  /* 0x000000004a207984 */ /* 0x004e240000000c00 */
[----:B0-----:R-:W-:Y:S01]  /*a010*/  IMAD.U32 R23, R32, 0x10000, RZ ;  /* 0x0001000020177824 */ /* 0x001fe200078e00ff */
[C---:B------:R-:W-:Y:S01]  /*a020*/  LOP3.LUT R4, R34.reuse, 0xffff0000, RZ, 0xc0, !PT ;  /* 0xffff000022047812 */ /* 0x040fe200078ec0ff */
[----:B------:R-:W-:-:S02]  /*a030*/  IMAD.U32 R7, R34, 0x10000, RZ ;  /* 0x0001000022077824 */ /* 0x000fc400078e00ff */
[----:B------:R-:W-:Y:S01]  /*a040*/  FFMA.FTZ R21, R23, R62, -R68 ;  /* 0x0000003e17157223 */ /* 0x000fe20000010844 */
[----:B------:R-:W-:Y:S01]  /*a050*/  IMAD.U32 R68, R6, 0x10000, RZ ;  /* 0x0001000006447824 */ /* 0x000fe200078e00ff */
[----:B------:R-:W-:Y:S01]  /*a060*/  LOP3.LUT R34, R35, 0xffff0000, RZ, 0xc0, !PT ;  /* 0xffff000023227812 */ /* 0x000fe200078ec0ff */
[----:B------:R-:W-:Y:S02]  /*a070*/  IMAD.U32 R56, R33, 0x10000, RZ ;  /* 0x0001000021387824 */ /* 0x000fe400078e00ff */
[----:B------:R-:W-:Y:S01]  /*a080*/  FFMA.FTZ R70, R23, R66, R70 ;  /* 0x0000004217467223 */ /* 0x000fe20000010046 */
[----:B------:R-:W-:Y:S01]  /*a090*/  IMAD.U32 R57, R35, 0x10000, RZ ;  /* 0x0001000023397824 */ /* 0x000fe200078e00ff */
[----:B------:R-:W-:Y:S01]  /*a0a0*/  LOP3.LUT R35, R36, 0xffff0000, RZ, 0xc0, !PT ;  /* 0xffff000024237812 */ /* 0x000fe200078ec0ff */
[----:B------:R-:W-:Y:S02]  /*a0b0*/  IMAD.U32 R62, R5, 0x10000, RZ ;  /* 0x00010000053e7824 */ /* 0x000fe400078e00ff */
[-C--:B------:R-:W-:Y:S01]  /*a0c0*/  FMUL.FTZ R23, R58, R63.reuse ;  /* 0x0000003f3a177220 */ /* 0x080fe20000410000 */
[----:B------:R-:W-:Y:S01]  /*a0d0*/  LOP3.LUT R36, R37, 0xffff0000, RZ, 0xc0, !PT ;  /* 0xffff000025247812 */ /* 0x000fe200078ec0ff */
[C---:B------:R-:W-:Y:S01]  /*a0e0*/  FMUL.FTZ R58, R59.reuse, R68 ;  /* 0x000000443b3a7220 */ /* 0x040fe20000410000 */
[C---:B------:R-:W-:Y:S01]  /*a0f0*/  FFMA.FTZ R69, R56.reuse, R63, -R69 ;  /* 0x0000003f38457223 */ /* 0x040fe20000010845 */
[-C--:B------:R-:W-:Y:S01]  /*a100*/  FMUL.FTZ R63, R59, R62.reuse ;  /* 0x0000003e3b3f7220 */ /* 0x080fe20000410000 */
[----:B------:R-:W-:Y:S01]  /*a110*/  FFMA.FTZ R67, R56, R67, R23 ;  /* 0x0000004338437223 */ /* 0x000fe20000010017 */
[----:B------:R-:W-:Y:S01]  /*a120*/  FFMA.FTZ R59, R57, R62, -R58 ;  /* 0x0000003e393b7223 */ /* 0x000fe2000001083a */
[----:B------:R-:W-:Y:S01]  /*a130*/  LOP3.LUT R32, R32, 0xffff0000, RZ, 0xc0, !PT ;  /* 0xffff000020207812 */ /* 0x000fe200078ec0ff */
[----:B------:R-:W-:Y:S01]  /*a140*/  FMUL.FTZ R23, R35, R64 ;  /* 0x0000004023177220 */ /* 0x000fe20000410000 */
[----:B------:R-:W-:Y:S01]  /*a150*/  LOP3.LUT R33, R33, 0xffff0000, RZ, 0xc0, !PT ;  /* 0xffff000021217812 */ /* 0x000fe200078ec0ff */
[C---:B------:R-:W-:Y:S01]  /*a160*/  FMUL.FTZ R62, R36.reuse, R65 ;  /* 0x00000041243e7220 */ /* 0x040fe20000410000 */
[----:B------:R-:W-:Y:S01]  /*a170*/  FMUL.FTZ R35, R35, R60 ;  /* 0x0000003c23237220 */ /* 0x000fe20000410000 */
[----:B------:R-:W-:Y:S01]  /*a180*/  FMUL.FTZ R36, R36, R61 ;  /* 0x0000003d24247220 */ /* 0x000fe20000410000 */
[----:B------:R-:W-:-:S02]  /*a190*/  IMAD.U32 R37, R38, 0x10000, RZ ;  /* 0x0001000026257824 */ /* 0x000fc400078e00ff */
[----:B------:R-:W-:Y:S02]  /*a1a0*/  IMAD.U32 R58, R22, 0x10000, RZ ;  /* 0x00010000163a7824 */ /* 0x000fe400078e00ff */
[----:B------:R-:W-:Y:S02]  /*a1b0*/  IMAD.U32 R56, R20, 0x10000, RZ ;  /* 0x0001000014387824 */ /* 0x000fe400078e00ff */
[C---:B------:R-:W-:Y:S01]  /*a1c0*/  FFMA.FTZ R60, R32.reuse, R60, -R23 ;  /* 0x0000003c203c7223 */ /* 0x040fe20000010817 */
[----:B------:R-:W-:Y:S01]  /*a1d0*/  FFMA.FTZ R35, R32, R64, R35 ;  /* 0x0000004020237223 */ /* 0x000fe20000010023 */
[C---:B------:R-:W-:Y:S01]  /*a1e0*/  FFMA.FTZ R62, R33.reuse, R61, -R62 ;  /* 0x0000003d213e7223 */ /* 0x040fe2000001083e */
[----:B------:R-:W-:Y:S01]  /*a1f0*/  FFMA.FTZ R36, R33, R65, R36 ;  /* 0x0000004121247223 */ /* 0x000fe20000010024 */
[----:B------:R-:W-:Y:S01]  /*a200*/  LOP3.LUT R38, R38, 0xffff0000, RZ, 0xc0, !PT ;  /* 0xffff000026267812 */ /* 0x000fe200078ec0ff */
[C---:B------:R-:W-:Y:S01]  /*a210*/  FMUL.FTZ R32, R37.reuse, R58 ;  /* 0x0000003a25207220 */ /* 0x040fe20000410000 */
[----:B------:R-:W-:Y:S01]  /*a220*/  FMUL.FTZ R64, R37, R56 ;  /* 0x0000003825407220 */ /* 0x000fe20000410000 */
[----:B------:R-:W-:-:S02]  /*a230*/  LOP3.LUT R33, R22, 0xffff0000, RZ, 0xc0, !PT ;  /* 0xffff000016217812 */ /* 0x000fc400078ec0ff */
[----:B------:R-:W-:Y:S02]  /*a240*/  LOP3.LUT R23, R20, 0xffff0000, RZ, 0xc0, !PT ;  /* 0xffff000014177812 */ /* 0x000fe400078ec0ff */
        /* <DEDUP_REMOVED lines=23> */
.L_x_10424:
[----:B------:R-:W-:Y:S05]  /*a3c0*/  BSYNC B1 ;  /* 0x0000000000017941 */ /* 0x000fea0003800000 */
.L_x_10423:
[----:B------:R-:W-:Y:S04]  /*a3d0*/  BSSY B1, `(.L_x_10425) ;  /* 0x000006a000017945 */ /* 0x000fe80003800000 */
[----:B------:R-:W-:Y:S05]  /*a3e0*/  @P1 BRA `(.L_x_10426) ;  /* 0x0000000400a01947 */ /* 0x000fea0003800000 */
[----:B0-----:R-:W2:Y:S04]  /*a3f0*/  LDL R0, [R1+0x98] ;  /* 0x0000980001007983 */ /* 0x001ea80000100800 */
[----:B------:R-:W3:Y:S01]  /*a400*/  LDL R56, [R1+0xb4] ;  /* 0x0000b40001387983 */ /* 0x000ee20000100800 */
[----:B------:R-:W-:Y:S02]  /*a410*/  SHF.R.U64 R32, R24, 0x10, R25 ;  /* 0x0000001018207819 */ /* 0x000fe40000001219 */
[--C-:B------:R-:W-:Y:S02]  /*a420*/  SHF.R.U64 R24, R8, 0x10, R9.reuse ;  /* 0x0000001008187819 */ /* 0x100fe40000001209 */
[----:B------:R-:W-:Y:S02]  /*a430*/  SHF.R.U32.HI R9, RZ, 0x10, R9 ;  /* 0x00000010ff097819 */ /* 0x000fe40000011609 */
[----:B------:R-:W-:-:S02]  /*a440*/  PRMT R55, R55, 0x5410, R32 ;  /* 0x0000541037377816 */ /* 0x000fc40000000020 */
[----:B------:R-:W-:Y:S02]  /*a450*/  PRMT R51, R51, 0x5410, R24 ;  /* 0x0000541033337816 */ /* 0x000fe40000000018 */
[----:B------:R-:W-:Y:S01]  /*a460*/  SHF.R.U32.HI R25, RZ, 0x10, R25 ;  /* 0x00000010ff197819 */ /* 0x000fe20000011619 */
[----:B------:R-:W-:Y:S01]  /*a470*/  IMAD.U32 R33, R55, 0x10000, RZ ;  /* 0x0001000037217824 */ /* 0x000fe200078e00ff */
[----:B------:R-:W-:Y:S01]  /*a480*/  SHF.R.U64 R8, R10, 0x10, R11 ;  /* 0x000000100a087819 */ /* 0x000fe2000000120b */
[----:B------:R-:W-:Y:S01]  /*a490*/  IMAD.U32 R35, R51, 0x10000, RZ ;  /* 0x0001000033237824 */ /* 0x000fe200078e00ff */
[----:B------:R-:W-:Y:S02]  /*a4a0*/  PRMT R50, R50, 0x5410, R9 ;  /* 0x0000541032327816 */ /* 0x000fe40000000009 */
[----:B------:R-:W-:Y:S02]  /*a4b0*/  SHF.R.U64 R26, R26, 0x10, R27 ;  /* 0x000000101a1a7819 */ /* 0x000fe4000000121b */
[----:B------:R-:W-:Y:S01]  /*a4c0*/  SHF.R.U32.HI R11, RZ, 0x10, R11 ;  /* 0x00000010ff0b7819 */ /* 0x000fe2000001160b */
[----:B------:R-:W-:Y:S01]  /*a4d0*/  IMAD.U32 R32, R50, 0x10000, RZ ;  /* 0x0001000032207824 */ /* 0x000fe200078e00ff */
[----:B------:R-:W-:-:S02]  /*a4e0*/  SHF.R.U32.HI R27, RZ, 0x10, R27 ;  /* 0x00000010ff1b7819 */ /* 0x000fc4000001161b */
[----:B------:R-:W-:Y:S02]  /*a4f0*/  PRMT R54, R54, 0x5410, R25 ;  /* 0x0000541036367816 */ /* 0x000fe40000000019 */
[----:B------:R-:W-:Y:S02]  /*a500*/  PRMT R49, R49, 0x5410, R8 ;  /* 0x0000541031317816 */ /* 0x000fe40000000008 */
[----:B------:R-:W-:Y:S02]  /*a510*/  PRMT R48, R48, 0x5410, R11 ;  /* 0x0000541030307816 */ /* 0x000fe4000000000b */
[----:B------:R-:W-:Y:S02]  /*a520*/  PRMT R52, R52, 0x5410, R27 ;  /* 0x0000541034347816 */ /* 0x000fe4000000001b */
[----:B------:R-:W-:Y:S01]  /*a530*/  LOP3.LUT R51, R51, 0xffff0000, RZ, 0xc0, !PT ;  /* 0xffff000033337812 */ /* 0x000fe200078ec0ff */
[----:B------:R-:W-:Y:S01]  /*a540*/  IMAD.U32 R34, R48, 0x10000, RZ ;  /* 0x0001000030227824 */ /* 0x000fe200078e00ff */
[----:B------:R-:W-:-:S02]  /*a550*/  LOP3.LUT R55, R55, 0xffff0000, RZ, 0xc0, !PT ;  /* 0xffff000037377812 */ /* 0x000fc400078ec0ff */
[----:B------:R-:W-:Y:S02]  /*a560*/  LOP3.LUT R50, R50, 0xffff0000, RZ, 0xc0, !PT ;  /* 0xffff000032327812 */ /* 0x000fe400078ec0ff */
[----:B------:R-:W-:Y:S02]  /*a570*/  PRMT R53, R53, 0x5410, R26 ;  /* 0x0000541035357816 */ /* 0x000fe4000000001a */
[----:B------:R-:W-:Y:S02]  /*a580*/  LOP3.LUT R48, R48, 0xffff0000, RZ, 0xc0, !PT ;  /* 0xffff000030307812 */ /* 0x000fe400078ec0ff */
[----:B--2---:R-:W-:-:S04]  /*a590*/  LEA.HI R0, R3, R0, RZ, 0x1d ;  /* 0x0000000003007211 */ /* 0x004fc800078fe8ff */
[----:B------:R-:W-:-:S04]  /*a5a0*/  SHF.R.S32.HI R5, RZ, 0x1f, R0 ;  /* 0x0000001fff057819 */ /* 0x000fc80000011400 */
[----:B------:R-:W-:Y:S01]  /*a5b0*/  LEA.HI R5, R5, R0, RZ, 0x2 ;  /* 0x0000000005057211 */ /* 0x000fe200078f10ff */
[----:B------:R-:W-:-:S03]  /*a5c0*/  IMAD.SHL.U32 R0, R0, 0x8, RZ ;  /* 0x0000000800007824 */ /* 0x000fc600078e00ff */
[----:B------:R-:W-:Y:S02]  /*a5d0*/  SHF.R.S32.HI R5, RZ, 0x2, R5 ;  /* 0x00000002ff057819 */ /* 0x000fe40000011405 */
[----:B-----5:R-:W-:-:S03]  /*a5e0*/  LOP3.LUT R0, R73, 0x18, R0, 0xf8, !PT ;  /* 0x0000001849007812 */ /* 0x020fc600078ef800 */
[----:B------:R-:W-:Y:S01]  /*a5f0*/  IMAD R5, R5, 0x1800, R72 ;  /* 0x0000180005057824 */ /* 0x000fe200078e0248 */
[----:B------:R-:W-:-:S05]  /*a600*/  LOP3.LUT R0, R0, R71, RZ, 0x3c, !PT ;  /* 0x0000004700007212 */ /* 0x000fca00078e3cff */
[----:B------:R-:W-:Y:S02]  /*a610*/  IMAD.IADD R21, R5, 0x1, R0 ;  /* 0x0000000105157824 */ /* 0x000fe400078e0200 */
[----:B---3--:R-:W0:Y:S02]  /*a620*/  LDS.128 R4, [R56] ;  /* 0x0000000038047984 */ /* 0x008e240000000c00 */
        /* <DEDUP_REMOVED lines=28> */
[C---:B------:R-:W-:Y:S01]  /*a7f0*/  FMUL.FTZ R9, R20.reuse, R51 ;  /* 0x0000003314097220 */ /* 0x040fe20000410000 */
[C---:B------:R-:W-:Y:S01]  /*a800*/  FFMA.FTZ R32, R11.reuse, R8, -R24 ;  /* 0x000000080b207223 */ /* 0x040fe20000010818 */
[----:B------:R-:W-:Y:S01]  /*a810*/  FFMA.FTZ R34, R11, R34, R27 ;  /* 0x000000220b227223 */ /* 0x000fe2000001001b */
        /* <DEDUP_REMOVED lines=37> */
.L_x_10426:
[----:B------:R-:W-:Y:S05]  /*aa70*/  BSYNC B1 ;  /* 0x0000000000017941 */ /* 0x000fea0003800000 */
.L_x_10425:
[----:B------:R-:W-:Y:S05]  /*aa80*/  @P2 BRA `(.L_x_10407) ;  /* 0x0000000400a02947 */ /* 0x000fea0003800000 */
[----:B01----:R-:W2:Y:S04]  /*aa90*/  LDL R0, [R1+0x9c] ;  /* 0x00009c0001007983 */ /* 0x003ea80000100800 */
[----:B------:R-:W3:Y:S01]  /*aaa0*/  LDL R32, [R1+0xb0] ;  /* 0x0000b00001207983 */ /* 0x000ee20000100800 */
[----:B------:R-:W-:Y:S02]  /*aab0*/  SHF.R.U64 R25, R28, 0x10, R29 ;  /* 0x000000101c197819 */ /* 0x000fe4000000121d */
[----:B------:R-:W-:Y:S02]  /*aac0*/  SHF.R.U64 R21, R12, 0x10, R13 ;  /* 0x000000100c157819 */ /* 0x000fe4000000120d */
[----:B------:R-:W-:Y:S02]  /*aad0*/  PRMT R44, R44, 0x5410, R25 ;  /* 0x000054102c2c7816 */ /* 0x000fe40000000019 */
[----:B------:R-:W-:-:S02]  /*aae0*/  PRMT R40, R40, 0x5410, R21 ;  /* 0x0000541028287816 */ /* 0x000fc40000000015 */
[----:B------:R-:W-:Y:S01]  /*aaf0*/  SHF.R.U32.HI R12, RZ, 0x10, R13 ;  /* 0x00000010ff0c7819 */ /* 0x000fe2000001160d */
[----:B------:R-:W-:Y:S01]  /*ab00*/  IMAD.U32 R24, R44, 0x10000, RZ ;  /* 0x000100002c187824 */ /* 0x000fe200078e00ff */
[----:B------:R-:W-:Y:S01]  /*ab10*/  SHF.R.U64 R23, R30, 0x10, R31 ;  /* 0x000000101e177819 */ /* 0x000fe2000000121f */
[----:B------:R-:W-:Y:S01]  /*ab20*/  IMAD.U32 R26, R40, 0x10000, RZ ;  /* 0x00010000281a7824 */ /* 0x000fe200078e00ff */
[----:B------:R-:W-:Y:S02]  /*ab30*/  SHF.R.U32.HI R28, RZ, 0x10, R29 ;  /* 0x00000010ff1c7819 */ /* 0x000fe4000001161d */
[----:B------:R-:W-:Y:S02]  /*ab40*/  SHF.R.U32.HI R30, RZ, 0x10, R31 ;  /* 0x00000010ff1e7819 */ /* 0x000fe4000001161f */
[----:B------:R-:W-:Y:S02]  /*ab50*/  PRMT R41, R41, 0x5410, R12 ;  /* 0x0000541029297816 */ /* 0x000fe4000000000c */
[----:B------:R-:W-:-:S02]  /*ab60*/  PRMT R45, R45, 0x5410, R28 ;  /* 0x000054102d2d7816 */ /* 0x000fc4000000001c */
[----:B------:R-:W-:Y:S02]  /*ab70*/  PRMT R47, R47, 0x5410, R30 ;  /* 0x000054102f2f7816 */ /* 0x000fe4000000001e */
[----:B------:R-:W-:Y:S01]  /*ab80*/  PRMT R46, R46, 0x5410, R23 ;  /* 0x000054102e2e7816 */ /* 0x000fe20000000017 */
[----:B------:R-:W-:Y:S01]  /*ab90*/  IMAD.U32 R23, R41, 0x10000, RZ ;  /* 0x0001000029177824 */ /* 0x000fe200078e00ff */
[----:B--2---:R-:W-:-:S04]  /*aba0*/  LEA.HI R3, R3, R0, RZ, 0x1d ;  /* 0x0000000003037211 */ /* 0x004fc800078fe8ff */
[----:B------:R-:W-:Y:S01]  /*abb0*/  SHF.R.S32.HI R0, RZ, 0x1f, R3 ;  /* 0x0000001fff007819 */ /* 0x000fe20000011403 */
[----:B---3--:R-:W0:Y:S03]  /*abc0*/  LDS.128 R4, [R32] ;  /* 0x0000000020047984 */ /* 0x008e260000000c00 */
[----:B------:R-:W-:Y:S01]  /*abd0*/  LEA.HI R0, R0, R3, RZ, 0x2 ;  /* 0x0000000300007211 */ /* 0x000fe200078f10ff */
[----:B------:R-:W-:-:S03]  /*abe0*/  IMAD.SHL.U32 R3, R3, 0x8, RZ ;  /* 0x0000000803037824 */ /* 0x000fc600078e00ff */
[----:B------:R-:W-:Y:S02]  /*abf0*/  SHF.R.S32.HI R0, RZ, 0x2, R0 ;  /* 0x00000002ff007819 */ /* 0x000fe40000011400 */
[----:B-----5:R-:W-:-:S03]  /*ac00*/  LOP3.LUT R3, R73, 0x18, R3, 0xf8, !PT ;  /* 0x0000001849037812 */ /* 0x020fc600078ef803 */
[----:B------:R-:W-:Y:S01]  /*ac10*/  IMAD R0, R0, 0x1800, R72 ;  /* 0x0000180000007824 */ /* 0x000fe200078e0248 */
[----:B------:R-:W-:-:S05]  /*ac20*/  LOP3.LUT R3, R3, R71, RZ, 0x3c, !PT ;  /* 0x0000004703037212 */ /* 0x000fca00078e3cff */
[----:B------:R-:W-:-:S04]  /*ac30*/  IMAD.IADD R3, R0, 0x1, R3 ;  /* 0x0000000100037824 */ /* 0x000fc800078e0203 */
[----:B------:R-:W-:Y:S01]  /*ac40*/  IMAD R0, R3, 0x2, R16 ;  /* 0x0000000203007824 */ /* 0x000fe200078e0210 */
[--C-:B------:R-:W-:Y:S02]  /*ac50*/  SHF.R.U64 R3, R14, 0x10, R15.reuse ;  /* 0x000000100e037819 */ /* 0x100fe4000000120f */
[----:B------:R-:W-:Y:S02]  /*ac60*/  SHF.R.U32.HI R14, RZ, 0x10, R15 ;  /* 0x00000010ff0e7819 */ /* 0x000fe4000001160f */
[----:B------:R-:W1:Y:S01]  /*ac70*/  LDS.128 R8, [R0+0xda00] ;  /* 0x00da000000087984 */ /* 0x000e620000000c00 */
[----:B------:R-:W-:Y:S02]  /*ac80*/  PRMT R42, R42, 0x5410, R3 ;  /* 0x000054102a2a7816 */ /* 0x000fe40000000003 */
[----:B------:R-:W-:-:S05]  /*ac90*/  PRMT R43, R43, 0x5410, R14 ;  /* 0x000054102b2b7816 */ /* 0x000fca000000000e */
[----:B------:R-:W-:Y:S02]  /*aca0*/  IMAD.U32 R25, R43, 0x10000, RZ ;  /* 0x000100002b197824 */ /* 0x000fe400078e00ff */
        /* <DEDUP_REMOVED lines=19> */
[C---:B------:R-:W-:Y:S01]  /*ade0*/  FMUL.FTZ R31, R22.reuse, R25 ;  /* 0x00000019161f7220 */ /* 0x040fe20000410000 */
[----:B------:R-:W-:Y:S01]  /*adf0*/  IMAD.U32 R15, R45, 0x10000, RZ ;  /* 0x000100002d0f7824 */ /* 0x000fe200078e00ff */
[----:B------:R-:W-:Y:S01]  /*ae00*/  LOP3.LUT R11, R11, 0xffff0000, RZ, 0xc0, !PT ;  /* 0xffff00000b0b7812 */ /* 0x000fe200078ec0ff */
[-C--:B------:R-:W-:Y:S01]  /*ae10*/  FMUL.FTZ R22, R22, R3.reuse ;  /* 0x0000000316167220 */ /* 0x080fe20000410000 */
[----:B------:R-:W-:Y:S01]  /*ae20*/  FFMA.FTZ R31, R14, R3, -R31 ;  /* 0x000000030e1f7223 */ /* 0x000fe2000001081f */
[-C--:B------:R-:W-:Y:S01]  /*ae30*/  FMUL.FTZ R29, R20, R15.reuse ;  /* 0x0000000f141d7220 */ /* 0x080fe20000410000 */
[----:B------:R-:W-:Y:S01]  /*ae40*/  FFMA.FTZ R27, R12, R15, -R27 ;  /* 0x0000000f0c1b7223 */ /* 0x000fe2000001081b */
[----:B------:R-:W-:Y:S01]  /*ae50*/  LOP3.LUT R15, R40, 0xffff0000, RZ, 0xc0, !PT ;  /* 0xffff0000280f7812 */ /* 0x000fe200078ec0ff */
[----:B------:R-:W-:Y:S01]  /*ae60*/  FFMA.FTZ R26, R14, R25, R22 ;  /* 0x000000190e1a7223 */ /* 0x000fe20000010016 */
[----:B------:R-:W-:Y:S01]  /*ae70*/  LOP3.LUT R3, R44, 0xffff0000, RZ, 0xc0, !PT ;  /* 0xffff00002c037812 */ /* 0x000fe200078ec0ff */
[----:B------:R-:W-:Y:S01]  /*ae80*/  FFMA.FTZ R29, R12, R23, R29 ;  /* 0x000000170c1d7223 */ /* 0x000fe2000001001d */
[----:B------:R-:W-:Y:S01]  /*ae90*/  LOP3.LUT R14, R41, 0xffff0000, RZ, 0xc0, !PT ;  /* 0xffff0000290e7812 */ /* 0x000fe200078ec0ff */
[C---:B------:R-:W-:Y:S01]  /*aea0*/  FMUL.FTZ R23, R8.reuse, R15 ;  /* 0x0000000f08177220 */ /* 0x040fe20000410000 */
[----:B------:R-:W-:Y:S01]  /*aeb0*/  LOP3.LUT R12, R45, 0xffff0000, RZ, 0xc0, !PT ;  /* 0xffff00002d0c7812 */ /* 0x000fe200078ec0ff */
[----:B------:R-:W-:Y:S01]  /*aec0*/  FMUL.FTZ R25, R8, R3 ;  /* 0x0000000308197220 */ /* 0x000fe20000410000 */
[----:B------:R-:W-:-:S02]  /*aed0*/  IMAD.U32 R21, R10, 0x10000, RZ ;  /* 0x000100000a157824 */ /* 0x000fc400078e00ff */
[C---:B------:R-:W-:Y:S01]  /*aee0*/  FMUL.FTZ R22, R9.reuse, R14 ;  /* 0x0000000e09167220 */ /* 0x040fe20000410000 */
[----:B------:R-:W-:Y:S02]  /*aef0*/  IMAD.U32 R20, R42, 0x10000, RZ ;  /* 0x000100002a147824 */ /* 0x000fe400078e00ff */
        /* <DEDUP_REMOVED lines=15> */
[----:B------:R-:W-:Y:S01]  /*aff0*/  LOP3.LUT R4, R47, 0xffff0000, RZ, 0xc0, !PT ;  /* 0xffff00002f047812 */ /* 0x000fe200078ec0ff */
[-C--:B------:R-:W-:Y:S02]  /*b000*/  FMUL.FTZ R10, R10, R3.reuse ;  /* 0x000000030a0a7220 */ /* 0x080fe40000410000 */
[C---:B------:R-:W-:Y:S01]  /*b010*/  FMUL.FTZ R20, R11.reuse, R8 ;  /* 0x000000080b147220 */ /* 0x040fe20000410000 */
[C---:B------:R-:W-:Y:S01]  /*b020*/  FFMA.FTZ R3, R6.reuse, R3, -R9 ;  /* 0x0000000306037223 */ /* 0x040fe20000010809 */
        /* <DEDUP_REMOVED lines=14> */
.L_x_10407:
[----:B------:R-:W-:Y:S05]  /*b110*/  BSYNC B0 ;  /* 0x0000000000007941 */ /* 0x000fea0003800000 */
.L_x_10400:
[----:B------:R-:W-:Y:S01]  /*b120*/  @!PT LDS RZ, [RZ] ;  /* 0x00000000fffff984 */ /* 0x000fe20000000800 */
[----:B------:R-:W-:Y:S01]  /*b130*/  @!PT LDS RZ, [RZ] ;  /* 0x00000000fffff984 */ /* 0x000fe20000000800 */
[----:B------:R-:W-:Y:S01]  /*b140*/  @!PT LDS RZ, [RZ] ;  /* 0x00000000fffff984 */ /* 0x000fe20000000800 */
[----:B------:R-:W-:Y:S01]  /*b150*/  @!PT LDS RZ, [RZ] ;  /* 0x00000000fffff984 */ /* 0x000fe20000000800 */
[----:B------:R1:W-:Y:S06]  /*b160*/  MEMBAR.ALL.CTA ;  /* 0x0000000000007992 */ /* 0x0003ec0000008000 */
[----:B-1----:R-:W1:Y:S01]  /*b170*/  FENCE.VIEW.ASYNC.S ;  /* 0x00000000000073c6 */ /* 0x002e620000000000 */
[----:B------:R-:W-:Y:S05]  /*b180*/  WARPSYNC.ALL ;  /* 0x0000000000007948 */ /* 0x000fea0003800000 */
[----:B-1----:R-:W-:Y:S06]  /*b190*/  BAR.SYNC.DEFER_BLOCKING 0xd, 0x180 ;  /* 0x0346000000007b1d */ /* 0x002fec0000010000 */
.L_x_10398:
[----:B0--3--:R-:W3:Y:S02]  /*b1a0*/  LDL R0, [R1+0x44] ;  /* 0x0000440001007983 */ /* 0x009ee40000100800 */
[----:B---3--:R-:W-:-:S13]  /*b1b0*/  ISETP.NE.AND P0, PT, R0, 0x3, PT ;  /* 0x000000030000780c */ /* 0x008fda0003f05270 */
[----:B------:R-:W-:Y:S05]  /*b1c0*/  @!P0 BRA `(.L_x_10427) ;  /* 0x0000000000048947 */ /* 0x000fea0003800000 */
[----:B------:R-:W-:Y:S01]  /*b1d0*/  BPT.TRAP 0x1 ;  /* 0x000000040000795c */ /* 0x000fe20000300000 */
.L_x_10427:
[----:B--2-4-:R-:W2:Y:S01]  /*b1e0*/  LDL R3, [R1+0x5c] ;  /* 0x00005c0001037983 */ /* 0x014ea20000100800 */
[----:B------:R-:W-:Y:S01]  /*b1f0*/  IMAD R0, R154, 0x8, R16 ;  /* 0x000000089a007824 */ /* 0x000fe200078e0210 */
[----:B--2---:R-:W-:-:S04]  /*b200*/  SHF.L.U32 R5, R3, 0x1f, RZ ;  /* 0x0000001f03057819 */ /* 0x004fc800000006ff */
[----:B------:R0:W2:Y:S01]  /*b210*/  SYNCS.PHASECHK.TRANS64.TRYWAIT P1, [R0+URZ+0x31c30], R5 ;  /* 0x031c3005000075a7 */ /* 0x0000a2000802017f */
[----:B------:R-:W-:Y:S05]  /*b220*/  @!P0 BRA `(.L_x_10428) ;  /* 0x0000000000048947 */ /* 0x000fea0003800000 */
[----:B------:R-:W-:Y:S01]  /*b230*/  BPT.TRAP 0x1 ;  /* 0x000000040000795c */ /* 0x000fe20000300000 */
.L_x_10428:
[----:B------:R-:W-:Y:S02]  /*b240*/  IMAD R2, R2, 0x1000, R16 ;  /* 0x0000100002027824 */ /* 0x000fe400078e0210 */
[----:B------:R-:W-:Y:S02]  /*b250*/  VIADD R4, R16, 0x16a00 ;  /* 0x00016a0010047836 */ /* 0x000fe40000000000 */
[----:B------:R-:W-:-:S03]  /*b260*/  VIADD R3, R2, 0xda00 ;  /* 0x0000da0002037836 */ /* 0x000fc60000000000 */
[----:B------:R-:W-:Y:S02]  /*b270*/  SHF.R.U32.HI R2, RZ, 0x4, R4 ;  /* 0x00000004ff027819 */ /* 0x000fe40000011604 */
[----:B------:R-:W-:Y:S02]  /*b280*/  SHF.R.U32.HI R3, RZ, 0x4, R3 ;  /* 0x00000004ff037819 */ /* 0x000fe40000011603 */
[----:B------:R-:W-:Y:S02]  /*b290*/  LOP3.LUT R2, R2, 0x3fff, RZ, 0xc0, !PT ;  /* 0x00003fff02027812 */ /* 0x000fe400078ec0ff */
[----:B------:R-:W-:Y:S02]  /*b2a0*/  LOP3.LUT R3, R3, 0x3fff, RZ, 0xc0, !PT ;  /* 0x00003fff03037812 */ /* 0x000fe400078ec0ff */
[----:B------:R-:W-:-:S05]  /*b2b0*/  LOP3.LUT R2, R2, 0x10000, RZ, 0xfc, !PT ;  /* 0x0001000002027812 */ /* 0x000fca00078efcff */
[----:B------:R3:W-:Y:S01]  /*b2c0*/  STL [R1+0x78], R2 ;  /* 0x0000780201007387 */ /* 0x0007e20000100800 */
[----:B--2---:R-:W-:Y:S05]  /*b2d0*/  @P1 BRA `(.L_x_10429) ;  /* 0x0000000000081947 */ /* 0x004fea0003800000 */
[----:B------:R-:W2:Y:S02]  /*b2e0*/  SYNCS.PHASECHK.TRANS64.TRYWAIT P1, [R0+URZ+0x31c30], R5 ;  /* 0x031c3005000075a7 */ /* 0x000ea4000802017f */
[----:B--2---:R-:W-:Y:S05]  /*b2f0*/  @!P1 BRA `(.L_x_10430) ;  /* 0x0000013000989947 */ /* 0x004fea0003800000 */
.L_x_10429:
[----:B------:R-:W4:Y:S01]  /*b300*/  LDL R4, [R1+0x78] ;  /* 0x0000780001047983 */ /* 0x000f220000100800 */
[----:B---3--:R-:W-:Y:S01]  /*b310*/  LOP3.LUT R2, R3, 0x10000, RZ, 0xfc, !PT ;  /* 0x0001000003027812 */ /* 0x008fe200078efcff */
[----:B------:R-:W-:Y:S01]  /*b320*/  IMAD.MOV.U32 R15, RZ, RZ, -0x7fffffe0 ;  /* 0x80000020ff0f7424 */ /* 0x000fe200078e00ff */
[----:B------:R-:W-:Y:S01]  /*b330*/  P2R R96, PR, RZ, 0x1 ;  /* 0x00000001ff607803 */ /* 0x000fe20000000000 */
[----:B------:R-:W-:Y:S01]  /*b340*/  IMAD.MOV.U32 R3, RZ, RZ, -0x7fffffe0 ;  /* 0x80000020ff037424 */ /* 0x000fe200078e00ff */
[----:B------:R-:W-:Y:S05]  /*b350*/  WARPSYNC.ALL ;  /* 0x0000000000007948 */ /* 0x000fea0003800000 */
[----:B------:R-:W-:Y:S01]  /*b360*/  R2UR UR7, R15 ;  /* 0x000000000f0772ca */ /* 0x000fe200000e0000 */
[----:B------:R-:W3:Y:S01]  /*b370*/  LDL R97, [R1+0xc8] ;  /* 0x0000c80001617983 */ /* 0x000ee20000100800 */
[----:B------:R-:W-:-:S02]  /*b380*/  R2UR UR4, R2 ;  /* 0x00000000020472ca */ /* 0x000fc400000e0000 */
[C---:B------:R-:W-:Y:S01]  /*b390*/  R2UR UR5, R3.reuse ;  /* 0x00000000030572ca */ /* 0x040fe200000e0000 */
[----:B------:R-:W-:Y:S01]  /*b3a0*/  WARPGROUP.ARRIVE ;  /* 0x00000000000079c5 */ /* 0x000fe20000000000 */
[----:B0-2---:R-:W-:Y:S02]  /*b3b0*/  IMAD.MOV.U32 R5, RZ, RZ, -0x7fffffe0 ;  /* 0x80000020ff057424 */ /* 0x005fe400078e00ff */
[----:B------:R-:W-:Y:S01]  /*b3c0*/  IMAD.MOV.U32 R7, RZ, RZ, -0x7fffffe0 ;  /* 0x80000020ff077424 */ /* 0x000fe200078e00ff */
[C---:B------:R-:W-:Y:S02]  /*b3d0*/  R2UR UR8, R2.reuse ;  /* 0x00000000020872ca */ /* 0x040fe400000e0000 */
[----:B------:R-:W-:Y:S02]  /*b3e0*/  R2UR UR9, R3 ;  /* 0x00000000030972ca */ /* 0x000fe400000e0000 */
[----:B------:R-:W-:Y:S02]  /*b3f0*/  R2UR UR11, R7 ;  /* 0x00000000070b72ca */ /* 0x000fe400000e0000 */
[----:B------:R-:W-:-:S02]  /*b400*/  R2UR UR12, R2 ;  /* 0x00000000020c72ca */ /* 0x000fc400000e0000 */
[C---:B------:R-:W-:Y:S01]  /*b410*/  R2UR UR13, R3.reuse ;  /* 0x00000000030d72ca */ /* 0x040fe200000e0000 */
[----:B------:R-:W-:Y:S01]  /*b420*/  IMAD.MOV.U32 R9, RZ, RZ, -0x7fffffe0 ;  /* 0x80000020ff097424 */ /* 0x000fe200078e00ff */
[----:B------:R-:W-:Y:S02]  /*b430*/  R2UR UR16, R2 ;  /* 0x00000000021072ca */ /* 0x000fe400000e0000 */
[----:B------:R-:W-:Y:S02]  /*b440*/  R2UR UR17, R3 ;  /* 0x00000000031172ca */ /* 0x000fe400000e0000 */
[----:B------:R-:W-:Y:S01]  /*b450*/  R2UR UR19, R9 ;  /* 0x00000000091372ca */ /* 0x000fe200000e0000 */
[----:B----4-:R-:W-:-:S05]  /*b460*/  IMAD R14, R154, 0x6c0, R4 ;  /* 0x000006c09a0e7824 */ /* 0x010fca00078e0204 */
[----:B------:R-:W-:-:S13]  /*b470*/  R2UR UR6, R14 ;  /* 0x000000000e0672ca */ /* 0x000fda00000e0000 */
[----:B------:R-:W-:Y:S01]  /*b480*/  HGMMA.64x16x16.F32.BF16 R88, gdesc[UR4], RZ, !UPT, gsb0 ;  /* 0x00200000045879f0 */ /* 0x000fe2000c0018ff */
[----:B------:R-:W-:Y:S01]  /*b490*/  VIADD R4, R14, 0x40 ;  /* 0x000000400e047836 */ /* 0x000fe20000000000 */
[----:B------:R-:W-:Y:S02]  /*b4a0*/  R2UR UR7, R5 ;  /* 0x00000000050772ca */ /* 0x000fe400000e0000 */
[----:B------:R-:W-:Y:S02]  /*b4b0*/  R2UR UR4, R2 ;  /* 0x00000000020472ca */ /* 0x000fe400000e0000 */
[----:B------:R-:W-:Y:S02]  /*b4c0*/  R2UR UR6, R4 ;  /* 0x00000000040672ca */ /* 0x000fe400000e0000 */
[----:B------:R-:W-:Y:S01]  /*b4d0*/  R2UR UR5, R3 ;  /* 0x00000000030572ca */ /* 0x000fe200000e0000 */
[----:B------:R-:W-:Y:S02]  /*b4e0*/  WARPGROUP.DEPBAR.LE gsb0, 0x0 ;  /* 0x00008000000079c5 */ /* 0x000fe40000010000 */
[----:B------:R-:W-:-:S10]  /*b4f0*/  WARPGROUP.ARRIVE ;  /* 0x00000000000079c5 */ /* 0x000fd40000000000 */
[----:B------:R-:W-:Y:S01]  /*b500*/  HGMMA.64x16x16.F32.BF16 R80, gdesc[UR4], RZ, !UPT, gsb0 ;  /* 0x00200000045079f0 */ /* 0x000fe2000c0018ff */
[----:B------:R-:W-:-:S05]  /*b510*/  VIADD R6, R14, 0x80 ;  /* 0x000000800e067836 */ /* 0x000fca0000000000 */
[----:B------:R-:W-:Y:S01]  /*b520*/  R2UR UR10, R6 ;  /* 0x00000000060a72ca */ /* 0x000fe200000e0000 */
[----:B------:R-:W-:Y:S02]  /*b530*/  WARPGROUP.DEPBAR.LE gsb0, 0x0 ;  /* 0x00008000000079c5 */ /* 0x000fe40000010000 */
[----:B-----5:R-:W-:-:S10]  /*b540*/  WARPGROUP.ARRIVE ;  /* 0x00000000000079c5 */ /* 0x020fd40000000000 */
[----:B------:R-:W-:Y:S01]  /*b550*/  HGMMA.64x16x16.F32.BF16 R72, gdesc[UR8], RZ, !UPT, gsb0 ;  /* 0x00200000084879f0 */ /* 0x000fe2000c0018ff */
[----:B------:R-:W-:Y:S02]  /*b560*/  VIADD R4, R14, 0xc0 ;  /* 0x000000c00e047836 */ /* 0x000fe40000000000 */
[----:B------:R-:W-:-:S03]  /*b570*/  IMAD.MOV.U32 R5, RZ, RZ, -0x7fffffe0 ;  /* 0x80000020ff057424 */ /* 0x000fc600078e00ff */
        /* <DEDUP_REMOVED lines=8> */
[----:B------:R-:W-:-:S10]  /*b600*/  WARPGROUP.ARRIVE ;  /* 0x00000000000079c5 */ /* 0x000fd40000000000 */
[----:B------:R-:W-:Y:S01]  /*b610*/  HGMMA.64x16x16.F32.BF16 R56, gdesc[UR16], RZ, !UPT, gsb0 ;  /* 0x00200000103879f0 */ /* 0x000fe2000c0018ff */
[----:B------:R-:W-:Y:S02]  /*b620*/  VIADD R6, R14, 0x140 ;  /* 0x000001400e067836 */ /* 0x000fe40000000000 */
[----:B------:R-:W-:Y:S01]  /*b630*/  IMAD.MOV.U32 R7, RZ, RZ, -0x7fffffe0 ;  /* 0x80000020ff077424 */ /* 0x000fe200078e00ff */
[----:B------:R-:W-:Y:S02]  /*b640*/  R2UR UR20, R2 ;  /* 0x00000000021472ca */ /* 0x000fe400000e0000 */
[----:B------:R-:W-:Y:S02]  /*b650*/  R2UR UR22, R6 ;  /* 0x00000000061672ca */ /* 0x000fe400000e0000 */
[----:B------:R-:W-:Y:S02]  /*b660*/  R2UR UR23, R7 ;  /* 0x00000000071772ca */ /* 0x000fe400000e0000 */
[----:B------:R-:W-:Y:S01]  /*b670*/  R2UR UR21, R3 ;  /* 0x00000000031572ca */ /* 0x000fe200000e0000 */
[----:B------:R-:W-:-:S02]  /*b680*/  WARPGROUP.DEPBAR.LE gsb0, 0x0 ;  /* 0x00008000000079c5 */ /* 0x000fc40000010000 */
        /* <DEDUP_REMOVED lines=18> */
[----:B-1----:R-:W-:-:S10]  /*b7b0*/  WARPGROUP.ARRIVE ;  /* 0x00000000000079c5 */ /* 0x002fd40000000000 */
        /* <DEDUP_REMOVED lines=11> */
[----:B------:R-:W-:Y:S02]  /*b870*/  VIADD R8, R2, 0x2 ;  /* 0x0000000202087836 */ /* 0x000fe40000000000 */
[----:B------:R-:W-:Y:S02]  /*b880*/  IMAD.MOV.U32 R5, RZ, RZ, -0x7fffffe0 ;  /* 0x80000020ff057424 */ /* 0x000fe400078e00ff */
[----:B------:R-:W-:Y:S01]  /*b890*/  IMAD.MOV.U32 R9, RZ, RZ, -0x7fffffe0 ;  /* 0x80000020ff097424 */ /* 0x000fe200078e00ff */
[----:B------:R-:W-:Y:S02]  /*b8a0*/  R2UR UR34, R4 ;  /* 0x00000000042272ca */ /* 0x000fe400000e0000 */
[----:B------:R-:W-:-:S02]  /*b8b0*/  R2UR UR35, R5 ;  /* 0x00000000052372ca */ /* 0x000fc400000e0000 */
[----:B------:R-:W-:Y:S02]  /*b8c0*/  R2UR UR32, R8 ;  /* 0x00000000082072ca */ /* 0x000fe400000e0000 */
[----:B------:R-:W-:Y:S01]  /*b8d0*/  R2UR UR33, R9 ;  /* 0x00000000092172ca */ /* 0x000fe200000e0000 */
[----:B------:R-:W-:Y:S02]  /*b8e0*/  WARPGROUP.DEPBAR.LE gsb0, 0x0 ;  /* 0x00008000000079c5 */ /* 0x000fe40000010000 */
[----:B------:R-:W-:-:S10]  /*b8f0*/  WARPGROUP.ARRIVE ;  /* 0x00000000000079c5 */ /* 0x000fd40000000000 */
[----:B------:R-:W-:Y:S01]  /*b900*/  HGMMA.64x16x16.F32.BF16 R88, gdesc[UR32], R88, gsb0 ;  /* 0x00200000205879f0 */ /* 0x000fe20008001858 */
        /* <DEDUP_REMOVED lines=350> */
[----:B---3--:R-:W-:Y:S02]  /*cef0*/  IMAD.IADD R20, R97, 0x1, R109 ;  /* 0x0000000161147824 */ /* 0x008fe400078e026d */
[----:B------:R-:W-:Y:S02]  /*cf00*/  IMAD.MOV.U32 R21, RZ, RZ, -0x7fffffe0 ;  /* 0x80000020ff157424 */ /* 0x000fe400078e00ff */
[----:B------:R-:W-:Y:S02]  /*cf10*/  IMAD R97, R113, -0x90, R20 ;  /* 0xffffff7071617824 */ /* 0x000fe400078e0214 */
[----:B------:R-:W-:Y:S01]  /*cf20*/  VIADD R20, R14, 0x542 ;  /* 0x000005420e147836 */ /* 0x000fe20000000000 */
        /* <DEDUP_REMOVED lines=30> */
[----:B------:R-:W-:-:S02]  /*d110*/  R2UR UR9, R5 ;  /* 0x00000000050972ca */ /* 0x000fc400000e0000 */
[C---:B------:R-:W-:Y:S02]  /*d120*/  ISETP.GT.AND P1, PT, R97.reuse, RZ, PT ;  /* 0x000000ff6100720c */ /* 0x040fe40003f24270 */
[C---:B------:R-:W-:Y:S02]  /*d130*/  ISETP.GT.AND P2, PT, R97.reuse, 0x1, PT ;  /* 0x000000016100780c */ /* 0x040fe40003f44270 */
[----:B------:R-:W-:Y:S01]  /*d140*/  ISETP.GT.AND P3, PT, R97, 0x8, PT ;  /* 0x000000086100780c */ /* 0x000fe20003f64270 */
[----:B------:R-:W-:Y:S02]  /*d150*/  WARPGROUP.DEPBAR.LE gsb0, 0x0 ;  /* 0x00008000000079c5 */ /* 0x000fe40000010000 */
[----:B------:R-:W-:-:S06]  /*d160*/  WARPGROUP.ARRIVE ;  /* 0x00000000000079c5 */ /* 0x000fcc0000000000 */
[----:B------:R-:W-:Y:S01]  /*d170*/  HGMMA.64x16x16.F32.BF16 R40, gdesc[UR8], R40, gsb0 ;  /* 0x00200000082879f0 */ /* 0x000fe20008001828 */
[----:B------:R-:W-:Y:S02]  /*d180*/  FSEL R88, R88, -INF , P1 ;  /* 0xff80000058587808 */ /* 0x000fe40000800000 */
[----:B------:R-:W-:Y:S02]  /*d190*/  FSEL R89, R89, -INF , P2 ;  /* 0xff80000059597808 */ /* 0x000fe40001000000 */
[----:B------:R-:W-:Y:S02]  /*d1a0*/  ISETP.GT.AND P4, PT, R97, 0x9, PT ;  /* 0x000000096100780c */ /* 0x000fe40003f84270 */
[----:B------:R-:W-:Y:S02]  /*d1b0*/  FSEL R92, R92, -INF , P3 ;  /* 0xff8000005c5c7808 */ /* 0x000fe40001800000 */
[----:B------:R-:W-:Y:S02]  /*d1c0*/  FMNMX.FTZ R15, R88, R89, !PT ;  /* 0x00000059580f7209 */ /* 0x000fe40007810000 */
[----:B------:R-:W-:-:S02]  /*d1d0*/  FSEL R93, R93, -INF , P4 ;  /* 0xff8000005d5d7808 */ /* 0x000fc40002000000 */
[----:B------:R-:W-:Y:S01]  /*d1e0*/  FMNMX.FTZ R20, R92, R15, !PT ;  /* 0x0000000f5c147209 */ /* 0x000fe20007810000 */
[----:B------:R-:W-:-:S03]  /*d1f0*/  IMAD.MOV.U32 R21, RZ, RZ, -0x7fffffe0 ;  /* 0x80000020ff157424 */ /* 0x000fc600078e00ff */
[----:B------:R-:W-:Y:S01]  /*d200*/  FMNMX.FTZ R15, R93, R20, !PT ;  /* 0x000000145d0f7209 */ /* 0x000fe20007810000 */
[----:B------:R-:W-:Y:S01]  /*d210*/  VIADD R20, R14, 0x642 ;  /* 0x000006420e147836 */ /* 0x000fe20000000000 */
[----:B------:R-:W-:Y:S02]  /*d220*/  R2UR UR7, R21 ;  /* 0x00000000150772ca */ /* 0x000fe400000e0000 */
[----:B------:R-:W-:Y:S02]  /*d230*/  R2UR UR4, R4 ;  /* 0x00000000040472ca */ /* 0x000fe400000e0000 */
[----:B------:R-:W-:Y:S02]  /*d240*/  R2UR UR6, R20 ;  /* 0x00000000140672ca */ /* 0x000fe400000e0000 */
[----:B------:R-:W-:Y:S02]  /*d250*/  R2UR UR5, R5 ;  /* 0x00000000050572ca */ /* 0x000fe400000e0000 */
[----:B------:R-:W-:-:S02]  /*d260*/  FSEL R90, R90, -INF , P1 ;  /* 0xff8000005a5a7808 */ /* 0x000fc40000800000 */
[----:B------:R-:W-:Y:S02]  /*d270*/  ISETP.GT.AND P1, PT, R97, 0x10, PT ;  /* 0x000000106100780c */ /* 0x000fe40003f24270 */
[----:B------:R-:W-:Y:S02]  /*d280*/  FSEL R91, R91, -INF , P2 ;  /* 0xff8000005b5b7808 */ /* 0x000fe40001000000 */
[C---:B------:R-:W-:Y:S02]  /*d290*/  ISETP.GT.AND P2, PT, R97.reuse, 0x11, PT ;  /* 0x000000116100780c */ /* 0x040fe40003f44270 */
[----:B------:R-:W-:Y:S02]  /*d2a0*/  FSEL R80, R80, -INF , P1 ;  /* 0xff80000050507808 */ /* 0x000fe40000800000 */
[----:B------:R-:W-:Y:S02]  /*d2b0*/  FSEL R94, R94, -INF , P3 ;  /* 0xff8000005e5e7808 */ /* 0x000fe40001800000 */
[----:B------:R-:W-:-:S02]  /*d2c0*/  ISETP.GT.AND P3, PT, R97, 0x18, PT ;  /* 0x000000186100780c */ /* 0x000fc40003f64270 */
[----:B------:R-:W-:Y:S01]  /*d2d0*/  FSEL R81, R81, -INF , P2 ;  /* 0xff80000051517808 */ /* 0x000fe20001000000 */
[----:B------:R-:W-:Y:S02]  /*d2e0*/  WARPGROUP.DEPBAR.LE gsb0, 0x0 ;  /* 0x00008000000079c5 */ /* 0x000fe40000010000 */
[----:B------:R-:W-:Y:S01]  /*d2f0*/  WARPGROUP.ARRIVE ;  /* 0x00000000000079c5 */ /* 0x000fe20000000000 */
[----:B------:R-:W-:-:S05]  /*d300*/  FMNMX.FTZ R22, R80, R15, !PT ;  /* 0x0000000f50167209 */ /* 0x000fca0007810000 */
[----:B------:R-:W-:Y:S01]  /*d310*/  HGMMA.64x16x16.F32.BF16 R32, gdesc[UR4], R32, gsb0 ;  /* 0x00200000042079f0 */ /* 0x000fe20008001820 */
[----:B------:R-:W-:Y:S01]  /*d320*/  FSEL R95, R95, -INF , P4 ;  /* 0xff8000005f5f7808 */ /* 0x000fe20002000000 */
[----:B------:R-:W-:Y:S01]  /*d330*/  VIADD R14, R14, 0x682 ;  /* 0x000006820e0e7836 */ /* 0x000fe20000000000 */
[----:B------:R-:W-:Y:S01]  /*d340*/  ISETP.GT.AND P4, PT, R97, 0x19, PT ;  /* 0x000000196100780c */ /* 0x000fe20003f84270 */
[----:B------:R-:W-:Y:S01]  /*d350*/  ULDC UR4, c[0x0][0x988] ;  /* 0x0002620000047ab9 */ /* 0x000fe20000000800 */
[----:B------:R-:W-:Y:S02]  /*d360*/  FSEL R84, R84, -INF , P3 ;  /* 0xff80000054547808 */ /* 0x000fe40001800000 */
[----:B------:R-:W-:Y:S02]  /*d370*/  FMNMX.FTZ R15, R81, R22, !PT ;  /* 0x00000016510f7209 */ /* 0x000fe40007810000 */
[----:B------:R-:W-:Y:S02]  /*d380*/  FSEL R82, R82, -INF , P1 ;  /* 0xff80000052527808 */ /* 0x000fe40000800000 */
[----:B------:R-:W-:-:S02]  /*d390*/  FSEL R85, R85, -INF , P4 ;  /* 0xff80000055557808 */ /* 0x000fc40002000000 */
[----:B------:R-:W-:Y:S02]  /*d3a0*/  ISETP.GT.AND P1, PT, R97, 0x20, PT ;  /* 0x000000206100780c */ /* 0x000fe40003f24270 */
        /* <DEDUP_REMOVED lines=13> */
[----:B------:R-:W-:Y:S01]  /*d480*/  IMAD.MOV.U32 R15, RZ, RZ, -0x7fffffe0 ;  /* 0x80000020ff0f7424 */ /* 0x000fe200078e00ff */
[----:B------:R-:W-:Y:S02]  /*d490*/  R2UR UR14, R14 ;  /* 0x000000000e0e72ca */ /* 0x000fe400000e0000 */
[----:B------:R-:W-:Y:S02]  /*d4a0*/  FSEL R77, R77, -INF , P4 ;  /* 0xff8000004d4d7808 */ /* 0x000fe40002000000 */
[----:B------:R-:W-:Y:S02]  /*d4b0*/  ISETP.GT.AND P5, PT, R97, 0x30, PT ;  /* 0x000000306100780c */ /* 0x000fe40003fa4270 */
[----:B------:R-:W-:-:S02]  /*d4c0*/  FMNMX.FTZ R14, R76, R21, !PT ;  /* 0x000000154c0e7209 */ /* 0x000fc40007810000 */
[----:B------:R-:W-:Y:S02]  /*d4d0*/  FSEL R79, R79, -INF , P4 ;  /* 0xff8000004f4f7808 */ /* 0x000fe40002000000 */
[----:B------:R-:W-:Y:S02]  /*d4e0*/  R2UR UR15, R15 ;  /* 0x000000000f0f72ca */ /* 0x000fe400000e0000 */
        /* <DEDUP_REMOVED lines=20> */
[----:B------:R-:W-:Y:S01]  /*d630*/  FMNMX.FTZ R15, R69, R14, !PT ;  /* 0x0000000e450f7209 */ /* 0x000fe20007810000 */
[----:B------:R-:W-:Y:S02]  /*d640*/  WARPGROUP.DEPBAR.LE gsb0, 0x0 ;  /* 0x00008000000079c5 */ /* 0x000fe40000010000 */
[----:B------:R-:W-:Y:S01]  /*d650*/  FSEL R67, R67, -INF , P4 ;  /* 0xff80000043437808 */ /* 0x000fe20002000000 */
[----:B------:R-:W-:Y:S01]  /*d660*/  WARPGROUP.ARRIVE ;  /* 0x00000000000079c5 */ /* 0x000fe20000000000 */
[----:B------:R-:W-:-:S02]  /*d670*/  ISETP.GT.AND P4, PT, R97, 0x48, PT ;  /* 0x000000486100780c */ /* 0x000fc40003f84270 */
[----:B------:R-:W-:Y:S02]  /*d680*/  FSEL R57, R57, -INF , P5 ;  /* 0xff80000039397808 */ /* 0x000fe40002800000 */
[----:B------:R-:W-:Y:S01]  /*d690*/  FMNMX.FTZ R14, R56, R15, !PT ;  /* 0x0000000f380e7209 */ /* 0x000fe20007810000 */
[----:B------:R-:W-:Y:S01]  /*d6a0*/  HGMMA.64x16x16.F32.BF16 R24, gdesc[UR12], R24, gsb0 ;  /* 0x002000000c1879f0 */ /* 0x000fe20008001818 */
        /* <DEDUP_REMOVED lines=62> */
[----:B------:R-:W-:Y:S02]  /*da90*/  FMNMX.FTZ R15, R25, R14, !PT ;  /* 0x0000000e190f7209 */ /* 0x000fe40007810000 */
[----:B------:R-:W-:Y:S02]  /*daa0*/  FSEL R28, R28, -INF , P5 ;  /* 0xff8000001c1c7808 */ /* 0x000fe40002800000 */
[----:B------:R-:W-:-:S02]  /*dab0*/  ISETP.GT.AND P6, PT, R97, 0x89, PT ;  /* 0x000000896100780c */ /* 0x000fc40003fc4270 */
[----:B------:R-:W-:Y:S02]  /*dac0*/  FMNMX.FTZ R14, R28, R15, !PT ;  /* 0x0000000f1c0e7209 */ /* 0x000fe40007810000 */
[----:B------:R-:W-:-:S04]  /*dad0*/  FSEL R29, R29, -INF , P6 ;  /* 0xff8000001d1d7808 */ /* 0x000fc80003000000 */
[----:B------:R-:W-:-:S05]  /*dae0*/  FMNMX.FTZ R98, R29, R14, !PT ;  /* 0x0000000e1d627209 */ /* 0x000fca0007810000 */
[----:B------:R-:W0:Y:S02]  /*daf0*/  SHFL.BFLY PT, R15, R98, 0x2, 0x1f ;  /* 0x0c401f00620f7f89 */ /* 0x000e2400000e0000 */
[----:B0-----:R-:W-:-:S05]  /*db00*/  FMNMX.FTZ R99, R98, R15, !PT ;  /* 0x0000000f62637209 */ /* 0x001fca0007810000 */
[----:B------:R-:W0:Y:S01]  /*db10*/  SHFL.BFLY PT, R14, R99, 0x1, 0x1f ;  /* 0x0c201f00630e7f89 */ /* 0x000e2200000e0000 */
[----:B------:R-:W-:Y:S02]  /*db20*/  P2R R23, PR, RZ, 0x4 ;  /* 0x00000004ff177803 */ /* 0x000fe40000000000 */
[----:B------:R-:W-:Y:S02]  /*db30*/  P2R R22, PR, RZ, 0x2 ;  /* 0x00000002ff167803 */ /* 0x000fe40000000000 */
[----:B------:R-:W-:-:S04]  /*db40*/  ISETP.GT.AND P1, PT, R97, 0x69, PT ;  /* 0x000000696100780c */ /* 0x000fc80003f24270 */
[----:B------:R-:W-:Y:S02]  /*db50*/  FSEL R47, R47, -INF , P1 ;  /* 0xff8000002f2f7808 */ /* 0x000fe40000800000 */
[----:B0-----:R-:W-:Y:S01]  /*db60*/  FMNMX.FTZ R15, R99, R14, !PT ;  /* 0x0000000e630f7209 */ /* 0x001fe20007810000 */
[----:B------:R-:W-:-:S03]  /*db70*/  IMAD.U32 R14, RZ, RZ, UR4 ;  /* 0x00000004ff0e7e24 */ /* 0x000fc6000f8e00ff */
[C---:B------:R-:W-:Y:S01]  /*db80*/  FSETP.NEU.FTZ.AND P2, PT, R15.reuse, -INF , PT ;  /* 0xff8000000f00780b */ /* 0x040fe20003f5d000 */
[----:B------:R-:W-:Y:S01]  /*db90*/  FMUL.FTZ R21, R15, R14 ;  /* 0x0000000e0f157220 */ /* 0x000fe20000410000 */
[----:B------:R-:W-:-:S04]  /*dba0*/  ISETP.NE.AND P1, PT, R22, RZ, PT ;  /* 0x000000ff1600720c */ /* 0x000fc80003f25270 */
[----:B------:R-:W-:Y:S02]  /*dbb0*/  FSEL R21, R21, RZ, P2 ;  /* 0x000000ff15157208 */ /* 0x000fe40001000000 */
[----:B------:R-:W-:-:S03]  /*dbc0*/  ISETP.NE.AND P2, PT, R23, RZ, PT ;  /* 0x000000ff1700720c */ /* 0x000fc60003f45270 */
[-CC-:B------:R-:W-:Y:S01]  /*dbd0*/  FFMA.FTZ R22, R89, R14.reuse, -R21.reuse ;  /* 0x0000000e59167223 */ /* 0x180fe20000010815 */
[----:B------:R-:W-:Y:S01]  /*dbe0*/  FMNMX.FTZ R89, R90, R91, !PT ;  /* 0x0000005b5a597209 */ /* 0x000fe20007810000 */
[----:B------:R-:W-:-:S03]  /*dbf0*/  FFMA.FTZ R23, R92, R14, -R21 ;  /* 0x0000000e5c177223 */ /* 0x000fc60000010815 */
[----:B------:R-:W-:-:S04]  /*dc00*/  FMNMX.FTZ R92, R94, R89, !PT ;  /* 0x000000595e5c7209 */ /* 0x000fc80007810000 */
[----:B------:R-:W-:-:S04]  /*dc10*/  FMNMX.FTZ R89, R95, R92, !PT ;  /* 0x0000005c5f597209 */ /* 0x000fc80007810000 */
[----:B------:R-:W-:Y:S02]  /*dc20*/  FMNMX.FTZ R92, R82, R89, !PT ;  /* 0x00000059525c7209 */ /* 0x000fe40007810000 */
[----:B------:R-:W-:Y:S02]  /*dc30*/  P2R R20, PR, RZ, 0x1 ;  /* 0x00000001ff147803 */ /* 0x000fe40000000000 */
[----:B------:R-:W-:Y:S02]  /*dc40*/  ISETP.GT.AND P0, PT, R97, 0x70, PT ;  /* 0x000000706100780c */ /* 0x000fe40003f04270 */
[----:B------:R-:W-:Y:S02]  /*dc50*/  FMNMX.FTZ R89, R83, R92, !PT ;  /* 0x0000005c53597209 */ /* 0x000fe40007810000 */
[----:B------:R-:W-:Y:S02]  /*dc60*/  FSEL R34, R34, -INF , P0 ;  /* 0xff80000022227808 */ /* 0x000fe40000000000 */
[----:B------:R-:W-:-:S02]  /*dc70*/  FMNMX.FTZ R92, R86, R89, !PT ;  /* 0x00000059565c7209 */ /* 0x000fc40007810000 */
[----:B------:R-:W-:Y:S01]  /*dc80*/  ISETP.NE.AND P0, PT, R20, RZ, PT ;  /* 0x000000ff1400720c */ /* 0x000fe20003f05270 */
[-CC-:B------:R-:W-:Y:S01]  /*dc90*/  FFMA.FTZ R20, R88, R14.reuse, -R21.reuse ;  /* 0x0000000e58147223 */ /* 0x180fe20000010815 */
[--C-:B------:R-:W-:Y:S01]  /*dca0*/  FFMA.FTZ R88, R93, R14, -R21.reuse ;  /* 0x0000000e5d587223 */ /* 0x100fe20000010815 */
[----:B------:R-:W-:Y:S01]  /*dcb0*/  FMNMX.FTZ R93, R87, R92, !PT ;  /* 0x0000005c575d7209 */ /* 0x000fe20007810000 */
[----:B------:R-:W-:-:S03]  /*dcc0*/  FFMA.FTZ R89, R72, R14, -R21 ;  /* 0x0000000e48597223 */ /* 0x000fc60000010815 */
        /* <DEDUP_REMOVED lines=21> */
[----:B------:R-:W-:Y:S02]  /*de20*/  FMNMX.FTZ R72, R34, R93, !PT ;  /* 0x0000005d22487209 */ /* 0x000fe40007810000 */
[----:B------:R-:W-:Y:S02]  /*de30*/  FSEL R38, R38, -INF , P1 ;  /* 0xff80000026267808 */ /* 0x000fe40000800000 */
[----:B------:R-:W-:Y:S02]  /*de40*/  FMNMX.FTZ R93, R35, R72, !PT ;  /* 0x00000048235d7209 */ /* 0x000fe40007810000 */
[----:B------:R-:W-:-:S02]  /*de50*/  FSEL R97, R39, -INF , P2 ;  /* 0xff80000027617808 */ /* 0x000fc40001000000 */
[----:B------:R-:W-:Y:S02]  /*de60*/  FMNMX.FTZ R72, R38, R93, !PT ;  /* 0x0000005d26487209 */ /* 0x000fe40007810000 */
[----:B------:R-:W-:Y:S02]  /*de70*/  FSEL R26, R26, -INF , P3 ;  /* 0xff8000001a1a7808 */ /* 0x000fe40001800000 */
[----:B------:R-:W-:Y:S01]  /*de80*/  FMNMX.FTZ R93, R97, R72, !PT ;  /* 0x00000048615d7209 */ /* 0x000fe20007810000 */
[----:B------:R-:W-:Y:S01]  /*de90*/  FFMA.FTZ R39, R48, R14, -R21 ;  /* 0x0000000e30277223 */ /* 0x000fe20000010815 */
[----:B------:R-:W-:Y:S02]  /*dea0*/  FSEL R27, R27, -INF , P4 ;  /* 0xff8000001b1b7808 */ /* 0x000fe40002000000 */
[----:B------:R-:W-:Y:S02]  /*deb0*/  FMNMX.FTZ R48, R26, R93, !PT ;  /* 0x0000005d1a307209 */ /* 0x000fe40007810000 */
[----:B------:R-:W-:-:S02]  /*dec0*/  FSEL R30, R30, -INF , P5 ;  /* 0xff8000001e1e7808 */ /* 0x000fc40002800000 */
[----:B------:R-:W-:Y:S02]  /*ded0*/  FMNMX.FTZ R93, R27, R48, !PT ;  /* 0x000000301b5d7209 */ /* 0x000fe40007810000 */
[----:B------:R-:W-:Y:S02]  /*dee0*/  FSEL R31, R31, -INF , P6 ;  /* 0xff8000001f1f7808 */ /* 0x000fe40003000000 */
[----:B------:R-:W-:-:S04]  /*def0*/  FMNMX.FTZ R48, R30, R93, !PT ;  /* 0x0000005d1e307209 */ /* 0x000fc80007810000 */
[----:B------:R-:W-:-:S05]  /*df00*/  FMNMX.FTZ R72, R31, R48, !PT ;  /* 0x000000301f487209 */ /* 0x000fca0007810000 */
[----:B------:R-:W0:Y:S02]  /*df10*/  SHFL.BFLY PT, R99, R72, 0x2, 0x1f ;  /* 0x0c401f0048637f89 */ /* 0x000e2400000e0000 */
[----:B0-----:R-:W-:-:S05]  /*df20*/  FMNMX.FTZ R99, R72, R99, !PT ;  /* 0x0000006348637209 */ /* 0x001fca0007810000 */
[----:B------:R-:W0:Y:S01]  /*df30*/  SHFL.BFLY PT, R72, R99, 0x1, 0x1f ;  /* 0x0c201f0063487f89 */ /* 0x000e2200000e0000 */
[----:B------:R-:W1:Y:S01]  /*df40*/  S2R R100, SR_TID.X ;  /* 0x0000000000647919 */ /* 0x000e620000002100 */
[----:B------:R-:W-:Y:S01]  /*df50*/  ISETP.NE.AND P0, PT, R96, RZ, PT ;  /* 0x000000ff6000720c */ /* 0x000fe20003f05270 */
[-CC-:B------:R-:W-:Y:S01]  /*df60*/  FFMA.FTZ R96, R52, R14.reuse, -R21.reuse ;  /* 0x0000000e34607223 */ /* 0x180fe20000010815 */
[-CC-:B------:R-:W-:Y:S01]  /*df70*/  FFMA.FTZ R45, R45, R14.reuse, -R21.reuse ;  /* 0x0000000e2d2d7223 */ /* 0x180fe20000010815 */
[-CC-:B------:R-:W-:Y:S01]  /*df80*/  FFMA.FTZ R52, R53, R14.reuse, -R21.reuse ;  /* 0x0000000e35347223 */ /* 0x180fe20000010815 */
[-CC-:B------:R-:W-:Y:S01]  /*df90*/  FFMA.FTZ R53, R40, R14.reuse, -R21.reuse ;  /* 0x0000000e28357223 */ /* 0x180fe20000010815 */
[----:B------:R-:W-:Y:S01]  /*dfa0*/  MUFU.EX2 R48, R96 ;  /* 0x0000006000307308 */ /* 0x000fe20000000800 */
[----:B------:R-:W-:Y:S01]  /*dfb0*/  FFMA.FTZ R92, R41, R14, -R21 ;  /* 0x0000000e295c7223 */ /* 0x000fe20000010815 */
[----:B0-----:R-:W-:-:S04]  /*dfc0*/  FMNMX.FTZ R72, R99, R72, !PT ;  /* 0x0000004863487209 */ /* 0x001fc80007810000 */
[C---:B------:R-:W-:Y:S01]  /*dfd0*/  FSETP.NEU.FTZ.AND P1, PT, R72.reuse, -INF , PT ;  /* 0xff8000004800780b */ /* 0x040fe20003f3d000 */
[-C--:B------:R-:W-:Y:S01]  /*dfe0*/  FMUL.FTZ R99, R72, R14.reuse ;  /* 0x0000000e48637220 */ /* 0x080fe20000410000 */
[-CC-:B------:R-:W-:Y:S01]  /*dff0*/  FFMA.FTZ R93, R44, R14.reuse, -R21.reuse ;  /* 0x0000000e2c5d7223 */ /* 0x180fe20000010815 */
[----:B------:R0:W-:Y:S03]  /*e000*/  MUFU.EX2 R96, R45 ;  /* 0x0000002d00607308 */ /* 0x0001e60000000800 */
[----:B------:R-:W-:Y:S01]  /*e010*/  FSEL R99, R99, RZ, P1 ;  /* 0x000000ff63637208 */ /* 0x000fe20000800000 */
        /* <DEDUP_REMOVED lines=21> */
[-CC-:B0-----:R-:W-:Y:S01]  /*e170*/  FFMA.FTZ R45, R25, R14.reuse, -R21.reuse ;  /* 0x0000000e192d7223 */ /* 0x181fe20000010815 */
[-CC-:B------:R-:W-:Y:S01]  /*e180*/  FFMA.FTZ R32, R28, R14.reuse, -R21.reuse ;  /* 0x0000000e1c207223 */ /* 0x180fe20000010815 */
[-C--:B------:R-:W-:Y:S01]  /*e190*/  FFMA.FTZ R33, R29, R14.reuse, -R21 ;  /* 0x0000000e1d217223 */ /* 0x080fe20000010815 */
[-CC-:B------:R-:W-:Y:S01]  /*e1a0*/  FFMA.FTZ R21, R90, R14.reuse, -R99.reuse ;  /* 0x0000000e5a157223 */ /* 0x180fe20000010863 */
[-CC-:B------:R-:W-:Y:S01]  /*e1b0*/  FFMA.FTZ R25, R91, R14.reuse, -R99.reuse ;  /* 0x0000000e5b197223 */ /* 0x180fe20000010863 */
[-CC-:B------:R-:W-:Y:S01]  /*e1c0*/  FFMA.FTZ R29, R94, R14.reuse, -R99.reuse ;  /* 0x0000000e5e1d7223 */ /* 0x180fe20000010863 */
[----:B------:R-:W-:Y:S01]  /*e1d0*/  MUFU.EX2 R20, R20 ;  /* 0x0000001400147308 */ /* 0x000fe20000000800 */
[----:B------:R-:W-:-:S07]  /*e1e0*/  FFMA.FTZ R90, R95, R14, -R99 ;  /* 0x0000000e5f5a7223 */ /* 0x000fce0000010863 */
[----:B------:R-:W0:Y:S01]  /*e1f0*/  MUFU.EX2 R22, R22 ;  /* 0x0000001600167308 */ /* 0x000e220000000800 */
[----:B------:R-:W-:Y:S01]  /*e200*/  FFMA.FTZ R82, R82, R14, -R99 ;  /* 0x0000000e52527223 */ /* 0x000fe20000010863 */
[----:B-1----:R-:W-:-:S06]  /*e210*/  LOP3.LUT R100, R100, 0x7f, RZ, 0xc0, !PT ;  /* 0x0000007f64647812 */ /* 0x002fcc00078ec0ff */
[----:B------:R-:W-:Y:S08]  /*e220*/  MUFU.EX2 R21, R21 ;  /* 0x0000001500157308 */ /* 0x000ff00000000800 */
[----:B------:R-:W1:Y:S01]  /*e230*/  MUFU.EX2 R25, R25 ;  /* 0x0000001900197308 */ /* 0x000e620000000800 */
[----:B------:R-:W-:-:S07]  /*e240*/  FFMA.FTZ R83, R83, R14, -R99 ;  /* 0x0000000e53537223 */ /* 0x000fce0000010863 */
[----:B------:R-:W2:Y:S01]  /*e250*/  MUFU.EX2 R23, R23 ;  /* 0x0000001700177308 */ /* 0x000ea20000000800 */
[----:B------:R-:W-:-:S07]  /*e260*/  ISETP.NE.AND P1, PT, R100, RZ, PT ;  /* 0x000000ff6400720c */ /* 0x000fce0003f25270 */
[----:B------:R-:W3:Y:S01]  /*e270*/  MUFU.EX2 R29, R29 ;  /* 0x0000001d001d7308 */ /* 0x000ee20000000800 */
[----:B------:R-:W-:-:S07]  /*e280*/  FFMA.FTZ R86, R86, R14, -R99 ;  /* 0x0000000e56567223 */ /* 0x000fce0000010863 */
[----:B------:R-:W4:Y:S08]  /*e290*/  MUFU.EX2 R88, R88 ;  /* 0x0000005800587308 */ /* 0x000f300000000800 */
[----:B------:R-:W4:Y:S01]  /*e2a0*/  MUFU.EX2 R90, R90 ;  /* 0x0000005a005a7308 */ /* 0x000f220000000800 */
[----:B0-----:R-:W-:Y:S01]  /*e2b0*/  FADD.FTZ R94, R20, R22 ;  /* 0x00000016145e7221 */ /* 0x001fe20000010000 */
[----:B-1----:R-:W-:-:S06]  /*e2c0*/  FADD.FTZ R100, R21, R25 ;  /* 0x0000001915647221 */ /* 0x002fcc0000010000 */
[----:B------:R-:W0:Y:S01]  /*e2d0*/  MUFU.EX2 R80, R80 ;  /* 0x0000005000507308 */ /* 0x000e220000000800 */
[-CC-:B------:R-:W-:Y:S01]  /*e2e0*/  FFMA.FTZ R87, R87, R14.reuse, -R99.reuse ;  /* 0x0000000e57577223 */ /* 0x180fe20000010863 */
[----:B------:R-:W-:-:S06]  /*e2f0*/  FFMA.FTZ R95, R54, R14, -R99 ;  /* 0x0000000e365f7223 */ /* 0x000fcc0000010863 */
[----:B------:R-:W1:Y:S01]  /*e300*/  MUFU.EX2 R82, R82 ;  /* 0x0000005200527308 */ /* 0x000e620000000800 */
[-CC-:B------:R-:W-:Y:S01]  /*e310*/  FFMA.FTZ R54, R43, R14.reuse, -R99.reuse ;  /* 0x0000000e2b367223 */ /* 0x180fe20000010863 */
[----:B------:R-:W-:Y:S01]  /*e320*/  FFMA.FTZ R24, R55, R14, -R99 ;  /* 0x0000000e37187223 */ /* 0x000fe20000010863 */
[----:B--2---:R-:W-:-:S05]  /*e330*/  FADD.FTZ R43, R23, R94 ;  /* 0x0000005e172b7221 */ /* 0x004fca0000010000 */
[----:B------:R-:W2:Y:S01]  /*e340*/  MUFU.EX2 R81, R81 ;  /* 0x0000005100517308 */ /* 0x000ea20000000800 */
[----:B---3--:R-:W-:Y:S01]  /*e350*/  FADD.FTZ R55, R29, R100 ;  /* 0x000000641d377221 */ /* 0x008fe20000010000 */
[----:B------:R-:W-:-:S06]  /*e360*/  FFMA.FTZ R74, R74, R14, -R99 ;  /* 0x0000000e4a4a7223 */ /* 0x000fcc0000010863 */
[----:B------:R-:W3:Y:S01]  /*e370*/  MUFU.EX2 R83, R83 ;  /* 0x0000005300537308 */ /* 0x000ee20000000800 */
[----:B------:R-:W-:Y:S02]  /*e380*/  @!P1 VIADD R0, R0, 0x31c40 ;  /* 0x00031c4000009836 */ /* 0x000fe40000000000 */
[----:B----4-:R-:W-:Y:S01]  /*e390*/  FADD.FTZ R43, R88, R43 ;  /* 0x0000002b582b7221 */ /* 0x010fe20000010000 */
[----:B------:R-:W-:-:S04]  /*e3a0*/  FFMA.FTZ R91, R47, R14, -R99 ;  /* 0x0000000e2f5b7223 */ /* 0x000fc80000010863 */
[----:B------:R-:W-:Y:S01]  /*e3b0*/  MUFU.EX2 R84, R84 ;  /* 0x0000005400547308 */ /* 0x000fe20000000800 */
[----:B------:R-:W-:Y:S01]  /*e3c0*/  FADD.FTZ R47, R90, R55 ;  /* 0x000000375a2f7221 */ /* 0x000fe20000010000 */
[----:B------:R-:W-:-:S06]  /*e3d0*/  FFMA.FTZ R75, R75, R14, -R99 ;  /* 0x0000000e4b4b7223 */ /* 0x000fcc0000010863 */
[----:B------:R-:W4:Y:S01]  /*e3e0*/  MUFU.EX2 R86, R86 ;  /* 0x0000005600567308 */ /* 0x000f220000000800 */
[----:B------:R-:W-:Y:S01]  /*e3f0*/  FFMA.FTZ R94, R46, R14, -R99 ;  /* 0x0000000e2e5e7223 */ /* 0x000fe20000010863 */
[----:B------:R-:W-:Y:S01]  /*e400*/  @!P1 PRMT R0, RZ, 0x654, R0 ;  /* 0x00000654ff009816 */ /* 0x000fe20000000000 */
[----:B0-----:R-:W-:-:S05]  /*e410*/  FADD.FTZ R46, R80, R43 ;  /* 0x0000002b502e7221 */ /* 0x001fca0000010000 */
[----:B------:R-:W-:Y:S01]  /*e420*/  MUFU.EX2 R85, R85 ;  /* 0x0000005500557308 */ /* 0x000fe20000000800 */
[----:B-1----:R-:W-:Y:S01]  /*e430*/  FADD.FTZ R100, R82, R47 ;  /* 0x0000002f52647221 */ /* 0x002fe20000010000 */
[----:B------:R-:W-:-:S06]  /*e440*/  FFMA.FTZ R78, R78, R14, -R99 ;  /* 0x0000000e4e4e7223 */ /* 0x000fcc0000010863 */
[----:B------:R-:W0:Y:S01]  /*e450*/  MUFU.EX2 R87, R87 ;  /* 0x0000005700577308 */ /* 0x000e220000000800 */
[-CC-:B------:R-:W-:Y:S01]  /*e460*/  FFMA.FTZ R50, R50, R14.reuse, -R99.reuse ;  /* 0x0000000e32327223 */ /* 0x180fe20000010863 */
[-CC-:B------:R-:W-:Y:S01]  /*e470*/  FFMA.FTZ R55, R35, R14.reuse, -R99.reuse ;  /* 0x0000000e23377223 */ /* 0x180fe20000010863 */
[----:B--2---:R-:W-:Y:S01]  /*e480*/  FADD.FTZ R35, R81, R46 ;  /* 0x0000002e51237221 */ /* 0x004fe20000010000 */
[----:B------:R1:W-:Y:S04]  /*e490*/  @!P1 SYNCS.ARRIVE.TRANS64.RED.A1T0 RZ, [R0+URZ], RZ ;  /* 0x000000ff00ff99a7 */ /* 0x0003e8000810043f */
[----:B------:R-:W-:Y:S01]  /*e4a0*/  MUFU.EX2 R89, R89 ;  /* 0x0000005900597308 */ /* 0x000fe20000000800 */
[----:B---3--:R-:W-:Y:S01]  /*e4b0*/  FADD.FTZ R43, R83, R100 ;  /* 0x00000064532b7221 */ /* 0x008fe20000010000 */
[----:B------:R-:W-:-:S06]  /*e4c0*/  FFMA.FTZ R79, R79, R14, -R99 ;  /* 0x0000000e4f4f7223 */ /* 0x000fcc0000010863 */
[----:B------:R-:W2:Y:S01]  /*e4d0*/  MUFU.EX2 R74, R74 ;  /* 0x0000004a004a7308 */ /* 0x000ea20000000800 */
[-CC-:B------:R-:W-:Y:S01]  /*e4e0*/  FFMA.FTZ R98, R51, R14.reuse, -R99.reuse ;  /* 0x0000000e33627223 */ /* 0x180fe20000010863 */
[----:B------:R-:W-:-:S06]  /*e4f0*/  FFMA.FTZ R47, R26, R14, -R99 ;  /* 0x0000000e1a2f7223 */ /* 0x000fcc0000010863 */
[----:B------:R-:W3:Y:S01]  /*e500*/  MUFU.EX2 R73, R73 ;  /* 0x0000004900497308 */ /* 0x000ee20000000800 */
[----:B----4-:R-:W-:Y:S01]  /*e510*/  FADD.FTZ R26, R86, R43 ;  /* 0x0000002b561a7221 */ /* 0x010fe20000010000 */
[----:B------:R-:W-:-:S06]  /*e520*/  FFMA.FTZ R66, R66, R14, -R99 ;  /* 0x0000000e42427223 */ /* 0x000fcc0000010863 */
[----:B------:R-:W4:Y:S01]  /*e530*/  MUFU.EX2 R75, R75 ;  /* 0x0000004b004b7308 */ /* 0x000f220000000800 */
[-CC-:B------:R-:W-:Y:S01]  /*e540*/  FFMA.FTZ R28, R42, R14.reuse, -R99.reuse ;  /* 0x0000000e2a1c7223 */ /* 0x180fe20000010863 */
[----:B------:R-:W-:-:S06]  /*e550*/  FFMA.FTZ R46, R27, R14, -R99 ;  /* 0x0000000e1b2e7223 */ /* 0x000fcc0000010863 */
[----:B-1----:R1:W-:Y:S01]  /*e560*/  MUFU.EX2 R0, R50 ;  /* 0x0000003200007308 */ /* 0x0023e20000000800 */
[----:B0-----:R-:W-:-:S07]  /*e570*/  FADD.FTZ R27, R87, R26 ;  /* 0x0000001a571b7221 */ /* 0x001fce0000010000 */
[----:B------:R-:W0:Y:S01]  /*e580*/  MUFU.EX2 R76, R76 ;  /* 0x0000004c004c7308 */ /* 0x000e220000000800 */
[----:B-1----:R-:W-:Y:S01]  /*e590*/  FFMA.FTZ R50, R38, R14, -R99 ;  /* 0x0000000e26327223 */ /* 0x002fe20000010863 */
[----:B------:R-:W-:-:S06]  /*e5a0*/  FADD.FTZ R38, R84, R35 ;  /* 0x0000002354267221 */ /* 0x000fcc0000010000 */
[----:B------:R-:W1:Y:S01]  /*e5b0*/  MUFU.EX2 R78, R78 ;  /* 0x0000004e004e7308 */ /* 0x000e620000000800 */
[----:B------:R-:W-:Y:S01]  /*e5c0*/  FFMA.FTZ R67, R67, R14, -R99 ;  /* 0x0000000e43437223 */ /* 0x000fe20000010863 */
[----:B--2---:R-:W-:-:S06]  /*e5d0*/  FADD.FTZ R26, R74, R27 ;  /* 0x0000001b4a1a7221 */ /* 0x004fcc0000010000 */
[----:B------:R-:W2:Y:S01]  /*e5e0*/  MUFU.EX2 R77, R77 ;  /* 0x0000004d004d7308 */ /* 0x000ea20000000800 */
[----:B------:R-:W-:-:S07]  /*e5f0*/  FFMA.FTZ R70, R70, R14, -R99 ;  /* 0x0000000e46467223 */ /* 0x000fce0000010863 */
[----:B------:R3:W-:Y:S01]  /*e600*/  MUFU.EX2 R42, R98 ;  /* 0x00000062002a7308 */ /* 0x0007e20000000800 */
[----:B------:R-:W-:-:S07]  /*e610*/  F2FP.BF16.F32.PACK_AB R20, R22, R20 ;  /* 0x000000141614723e */ /* 0x000fce00000010ff */
[----:B------:R-:W2:Y:S01]  /*e620*/  MUFU.EX2 R79, R79 ;  /* 0x0000004f004f7308 */ /* 0x000ea20000000800 */
[----:B---3--:R-:W-:-:S04]  /*e630*/  FADD.FTZ R98, R85, R38 ;  /* 0x0000002655627221 */ /* 0x008fc80000010000 */
[----:B------:R-:W-:-:S03]  /*e640*/  FADD.FTZ R98, R89, R98 ;  /* 0x0000006259627221 */ /* 0x000fc60000010000 */
[----:B------:R-:W-:Y:S01]  /*e650*/  MUFU.EX2 R64, R64 ;  /* 0x0000004000407308 */ /* 0x000fe20000000800 */
[----:B------:R-:W-:Y:S01]  /*e660*/  FADD.FTZ R27, R73, R98 ;  /* 0x00000062491b7221 */ /* 0x000fe20000010000 */
[----:B------:R-:W-:Y:S01]  /*e670*/  F2FP.BF16.F32.PACK_AB R22, R88, R23 ;  /* 0x000000175816723e */ /* 0x000fe200000010ff */
[----:B----4-:R-:W-:-:S05]  /*e680*/  FADD.FTZ R23, R75, R26 ;  /* 0x0000001a4b177221 */ /* 0x010fca0000010000 */
[----:B------:R-:W3:Y:S01]  /*e690*/  MUFU.EX2 R66, R66 ;  /* 0x0000004200427308 */ /* 0x000ee20000000800 */
[-CC-:B------:R-:W-:Y:S01]  /*e6a0*/  FFMA.FTZ R71, R71, R14.reuse, -R99.reuse ;  /* 0x0000000e47477223 */ /* 0x180fe20000010863 */
[----:B------:R-:W-:Y:S01]  /*e6b0*/  FFMA.FTZ R38, R30, R14, -R99 ;  /* 0x0000000e1e267223 */ /* 0x000fe20000010863 */
[----:B0-----:R-:W-:-:S05]  /*e6c0*/  FADD.FTZ R26, R76, R27 ;  /* 0x0000001b4c1a7221 */ /* 0x001fca0000010000 */
[----:B------:R-:W0:Y:S01]  /*e6d0*/  MUFU.EX2 R65, R65 ;  /* 0x0000004100417308 */ /* 0x000e220000000800 */
[----:B-1----:R-:W-:Y:S01]  /*e6e0*/  FADD.FTZ R30, R78, R23 ;  /* 0x000000174e1e7221 */ /* 0x002fe20000010000 */
[----:B------:R-:W-:-:S06]  /*e6f0*/  FFMA.FTZ R58, R58, R14, -R99 ;  /* 0x0000000e3a3a7223 */ /* 0x000fcc0000010863 */
[----:B------:R-:W1:Y:S01]  /*e700*/  MUFU.EX2 R67, R67 ;  /* 0x0000004300437308 */ /* 0x000e620000000800 */
[----:B--2---:R-:W-:Y:S01]  /*e710*/  FADD.FTZ R23, R77, R26 ;  /* 0x0000001a4d177221 */ /* 0x004fe20000010000 */
[----:B------:R-:W-:-:S06]  /*e720*/  FADD.FTZ R27, R79, R30 ;  /* 0x0000001e4f1b7221 */ /* 0x000fcc0000010000 */
[----:B------:R-:W2:Y:S01]  /*e730*/  MUFU.EX2 R68, R68 ;  /* 0x0000004400447308 */ /* 0x000ea20000000800 */
[----:B------:R-:W-:-:S07]  /*e740*/  FFMA.FTZ R59, R59, R14, -R99 ;  /* 0x0000000e3b3b7223 */ /* 0x000fce0000010863 */
[----:B------:R-:W4:Y:S01]  /*e750*/  MUFU.EX2 R70, R70 ;  /* 0x0000004600467308 */ /* 0x000f220000000800 */
[----:B------:R-:W-:Y:S01]  /*e760*/  F2FP.BF16.F32.PACK_AB R30, R77, R76 ;  /* 0x0000004c4d1e723e */ /* 0x000fe200000010ff */
[----:B---3--:R-:W-:-:S06]  /*e770*/  FADD.FTZ R76, R66, R27 ;  /* 0x0000001b424c7221 */ /* 0x008fcc0000010000 */
[----:B------:R-:W3:Y:S01]  /*e780*/  MUFU.EX2 R69, R69 ;  /* 0x0000004500457308 */ /* 0x000ee20000000800 */
[----:B------:R-:W-:-:S07]  /*e790*/  FFMA.FTZ R62, R62, R14, -R99 ;  /* 0x0000000e3e3e7223 */ /* 0x000fce0000010863 */
[----:B------:R-:W-:Y:S08]  /*e7a0*/  MUFU.EX2 R71, R71 ;  /* 0x0000004700477308 */ /* 0x000ff00000000800 */
[----:B------:R0:W-:Y:S01]  /*e7b0*/  MUFU.EX2 R35, R24 ;  /* 0x0000001800237308 */ /* 0x0001e20000000800 */
[----:B------:R-:W-:-:S07]  /*e7c0*/  FFMA.FTZ R63, R63, R14, -R99 ;  /* 0x0000000e3f3f7223 */ /* 0x000fce0000010863 */
[----:B------:R-:W3:Y:S01]  /*e7d0*/  MUFU.EX2 R56, R56 ;  /* 0x0000003800387308 */ /* 0x000ee20000000800 */
[----:B0-----:R-:W-:Y:S01]  /*e7e0*/  F2FP.BF16.F32.PACK_AB R24, R81, R80 ;  /* 0x000000505118723e */ /* 0x001fe200000010ff */
[----:B------:R-:W-:Y:S01]  /*e7f0*/  FADD.FTZ R80, R64, R23 ;  /* 0x0000001740507221 */ /* 0x000fe20000010000 */
[----:B------:R-:W-:-:S05]  /*e800*/  F2FP.BF16.F32.PACK_AB R23, R90, R29 ;  /* 0x0000001d5a17723e */ /* 0x000fca00000010ff */
[----:B------:R-:W0:Y:S01]  /*e810*/  MUFU.EX2 R58, R58 ;  /* 0x0000003a003a7308 */ /* 0x000e220000000800 */
[----:B------:R-:W-:Y:S01]  /*e820*/  FADD.FTZ R27, R65, R80 ;  /* 0x00000050411b7221 */ /* 0x000fe20000010000 */
[----:B-1----:R-:W-:-:S06]  /*e830*/  FADD.FTZ R29, R67, R76 ;  /* 0x0000004c431d7221 */ /* 0x002fcc0000010000 */
[----:B------:R-:W1:Y:S01]  /*e840*/  MUFU.EX2 R57, R57 ;  /* 0x0000003900397308 */ /* 0x000e620000000800 */
[----:B--2---:R-:W-:Y:S01]  /*e850*/  FADD.FTZ R76, R68, R27 ;  /* 0x0000001b444c7221 */ /* 0x004fe20000010000 */
[----:B----4-:R-:W-:-:S06]  /*e860*/  FADD.FTZ R80, R70, R29 ;  /* 0x0000001d46507221 */ /* 0x010fcc0000010000 */
[----:B------:R-:W2:Y:S01]  /*e870*/  MUFU.EX2 R59, R59 ;  /* 0x0000003b003b7308 */ /* 0x000ea20000000800 */
[-CC-:B------:R-:W-:Y:S01]  /*e880*/  FFMA.FTZ R51, R34, R14.reuse, -R99.reuse ;  /* 0x0000000e22337223 */ /* 0x180fe20000010863 */
[-CC-:B------:R-:W-:Y:S01]  /*e890*/  FFMA.FTZ R97, R97, R14.reuse, -R99.reuse ;  /* 0x0000000e61617223 */ /* 0x180fe20000010863 */
[----:B------:R-:W-:-:S05]  /*e8a0*/  FFMA.FTZ R99, R31, R14, -R99 ;  /* 0x0000000e1f637223 */ /* 0x000fca0000010863 */
[----:B------:R-:W4:Y:S01]  /*e8b0*/  MUFU.EX2 R60, R60 ;  /* 0x0000003c003c7308 */ /* 0x000f220000000800 */
[----:B---3--:R-:W-:-:S07]  /*e8c0*/  FADD.FTZ R31, R69, R76 ;  /* 0x0000004c451f7221 */ /* 0x008fce0000010000 */
[----:B------:R-:W3:Y:S01]  /*e8d0*/  MUFU.EX2 R62, R62 ;  /* 0x0000003e003e7308 */ /* 0x000ee20000000800 */
[----:B------:R-:W-:Y:S01]  /*e8e0*/  F2FP.BF16.F32.PACK_AB R29, R75, R74 ;  /* 0x0000004a4b1d723e */ /* 0x000fe200000010ff */
[----:B------:R-:W-:-:S06]  /*e8f0*/  FADD.FTZ R74, R56, R31 ;  /* 0x0000001f384a7221 */ /* 0x000fcc0000010000 */
[----:B------:R-:W3:Y:S08]  /*e900*/  MUFU.EX2 R61, R61 ;  /* 0x0000003d003d7308 */ /* 0x000ef00000000800 */
[----:B------:R0:W-:Y:S08]  /*e910*/  MUFU.EX2 R43, R28 ;  /* 0x0000001c002b7308 */ /* 0x0001f00000000800 */
[----:B------:R-:W3:Y:S01]  /*e920*/  MUFU.EX2 R63, R63 ;  /* 0x0000003f003f7308 */ /* 0x000ee20000000800 */
[----:B0-----:R-:W-:Y:S01]  /*e930*/  F2FP.BF16.F32.PACK_AB R28, R73, R89 ;  /* 0x00000059491c723e */ /* 0x001fe200000010ff */
[----:B------:R-:W-:-:S04]  /*e940*/  FADD.FTZ R73, R71, R80 ;  /* 0x0000005047497221 */ /* 0x000fc80000010000 */
[----:B------:R-:W-:Y:S02]  /*e950*/  FADD.FTZ R76, R58, R73 ;  /* 0x000000493a4c7221 */ /* 0x000fe40000010000 */
[----:B------:R-:W0:Y:S01]  /*e960*/  MUFU.EX2 R39, R39 ;  /* 0x0000002700277308 */ /* 0x000e220000000800 */
[----:B-1----:R-:W-:Y:S01]  /*e970*/  FADD.FTZ R73, R57, R74 ;  /* 0x0000004a39497221 */ /* 0x002fe20000010000 */
[----:B--2---:R-:W-:Y:S01]  /*e980*/  FADD.FTZ R75, R59, R76 ;  /* 0x0000004c3b4b7221 */ /* 0x004fe20000010000 */
[----:B------:R-:W-:-:S05]  /*e990*/  F2FP.BF16.F32.PACK_AB R21, R25, R21 ;  /* 0x000000151915723e */ /* 0x000fca00000010ff */
[----:B------:R-:W1:Y:S01]  /*e9a0*/  MUFU.EX2 R49, R49 ;  /* 0x0000003100317308 */ /* 0x000e620000000800 */
[----:B------:R-:W-:Y:S01]  /*e9b0*/  F2FP.BF16.F32.PACK_AB R31, R79, R78 ;  /* 0x0000004e4f1f723e */ /* 0x000fe200000010ff */
[----:B----4-:R-:W-:Y:S01]  /*e9c0*/  FADD.FTZ R76, R60, R73 ;  /* 0x000000493c4c7221 */ /* 0x010fe20000010000 */
[----:B---3--:R-:W-:Y:S01]  /*e9d0*/  FADD.FTZ R78, R62, R75 ;  /* 0x0000004b3e4e7221 */ /* 0x008fe20000010000 */
[----:B------:R2:W-:Y:S04]  /*e9e0*/  STSM.16.M88.4 [R18+0x24300], R20 ;  /* 0x0243001412007844 */ /* 0x0005e80000000200 */
[----:B------:R-:W3:Y:S01]  /*e9f0*/  MUFU.EX2 R34, R95 ;  /* 0x0000005f00227308 */ /* 0x000ee20000000800 */
[----:B------:R-:W-:-:S07]  /*ea00*/  FADD.FTZ R76, R61, R76 ;  /* 0x0000004c3d4c7221 */ /* 0x000fce0000010000 */
[----:B------:R-:W4:Y:S01]  /*ea10*/  MUFU.EX2 R52, R52 ;  /* 0x0000003400347308 */ /* 0x000f220000000800 */
[----:B--2---:R-:W-:Y:S01]  /*ea20*/  F2FP.BF16.F32.PACK_AB R20, R65, R64 ;  /* 0x000000404114723e */ /* 0x004fe200000010ff */
[----:B------:R-:W-:Y:S01]  /*ea30*/  FADD.FTZ R65, R63, R78 ;  /* 0x0000004e3f417221 */ /* 0x000fe20000010000 */
[----:B0-----:R-:W-:-:S05]  /*ea40*/  FADD.FTZ R76, R39, R76 ;  /* 0x0000004c274c7221 */ /* 0x001fca0000010000 */
[----:B------:R-:W0:Y:S01]  /*ea50*/  MUFU.EX2 R53, R53 ;  /* 0x0000003500357308 */ /* 0x000e220000000800 */
[----:B------:R-:W-:Y:S01]  /*ea60*/  FADD.FTZ R65, R0, R65 ;  /* 0x0000004100417221 */ /* 0x000fe20000010000 */
[----:B------:R-:W-:Y:S02]  /*ea70*/  F2FP.BF16.F32.PACK_AB R26, R85, R84 ;  /* 0x00000054551a723e */ /* 0x000fe400000010ff */
[----:B------:R-:W-:Y:S02]  /*ea80*/  F2FP.BF16.F32.PACK_AB R25, R83, R82 ;  /* 0x000000525319723e */ /* 0x000fe400000010ff */
[----:B------:R-:W-:Y:S01]  /*ea90*/  F2FP.BF16.F32.PACK_AB R27, R87, R86 ;  /* 0x00000056571b723e */ /* 0x000fe200000010ff */
[----:B-1----:R-:W-:Y:S01]  /*eaa0*/  FADD.FTZ R23, R49, R76 ;  /* 0x0000004c31177221 */ /* 0x002fe20000010000 */
[----:B------:R-:W1:Y:S01]  /*eab0*/  MUFU.EX2 R92, R92 ;  /* 0x0000005c005c7308 */ /* 0x000e620000000800 */
[----:B------:R-:W-:Y:S02]  /*eac0*/  FADD.FTZ R65, R42, R65 ;  /* 0x000000412a417221 */ /* 0x000fe40000010000 */
[----:B------:R2:W-:Y:S05]  /*ead0*/  STSM.16.M88.4 [R18+0x25b00], R24 ;  /* 0x025b001812007844 */ /* 0x0005ea0000000200 */
[----:B------:R-:W1:Y:S01]  /*eae0*/  MUFU.EX2 R54, R54 ;  /* 0x0000003600367308 */ /* 0x000e620000000800 */
[----:B------:R3:W-:Y:S07]  /*eaf0*/  STSM.16.M88.4 [R18+0x27300], R28 ;  /* 0x0273001c12007844 */ /* 0x0007ee0000000200 */
[----:B------:R-:W1:Y:S01]  /*eb00*/  MUFU.EX2 R93, R93 ;  /* 0x0000005d005d7308 */ /* 0x000e620000000800 */
[----:B--2---:R-:W-:-:S07]  /*eb10*/  FADD.FTZ R25, R48, R23 ;  /* 0x0000001730197221 */ /* 0x004fce0000010000 */
[----:B------:R-:W2:Y:S01]  /*eb20*/  MUFU.EX2 R94, R94 ;  /* 0x0000005e005e7308 */ /* 0x000ea20000000800 */
[----:B---3--:R-:W-:Y:S01]  /*eb30*/  FADD.FTZ R28, R34, R65 ;  /* 0x00000041221c7221 */ /* 0x008fe20000010000 */
[----:B----4-:R-:W-:-:S03]  /*eb40*/  FADD.FTZ R30, R52, R25 ;  /* 0x00000019341e7221 */ /* 0x010fc60000010000 */
[----:B------:R-:W-:-:S03]  /*eb50*/  FADD.FTZ R28, R35, R28 ;  /* 0x0000001c231c7221 */ /* 0x000fc60000010000 */
[----:B------:R-:W3:Y:S01]  /*eb60*/  MUFU.EX2 R91, R91 ;  /* 0x0000005b005b7308 */ /* 0x000ee20000000800 */
[----:B0-----:R-:W-:-:S07]  /*eb70*/  FADD.FTZ R29, R53, R30 ;  /* 0x0000001e351d7221 */ /* 0x001fce0000010000 */
[----:B------:R-:W0:Y:S08]  /*eb80*/  MUFU.EX2 R40, R40 ;  /* 0x0000002800287308 */ /* 0x000e300000000800 */
[----:B------:R-:W-:Y:S08]  /*eb90*/  MUFU.EX2 R51, R51 ;  /* 0x0000003300337308 */ /* 0x000ff00000000800 */
[----:B------:R4:W-:Y:S02]  /*eba0*/  MUFU.EX2 R74, R55 ;  /* 0x00000037004a7308 */ /* 0x0009e40000000800 */
[----:B----4-:R-:W-:-:S06]  /*ebb0*/  FADD.FTZ R55, R43, R28 ;  /* 0x0000001c2b377221 */ /* 0x010fcc0000010000 */
[----:B------:R-:W4:Y:S01]  /*ebc0*/  MUFU.EX2 R41, R41 ;  /* 0x0000002900297308 */ /* 0x000f220000000800 */
[----:B-1----:R-:W-:Y:S01]  /*ebd0*/  FADD.FTZ R28, R92, R29 ;  /* 0x0000001d5c1c7221 */ /* 0x002fe20000010000 */
[----:B------:R-:W-:-:S03]  /*ebe0*/  FADD.FTZ R55, R54, R55 ;  /* 0x0000003736377221 */ /* 0x000fc60000010000 */
[----:B------:R-:W-:-:S03]  /*ebf0*/  FADD.FTZ R29, R93, R28 ;  /* 0x0000001c5d1d7221 */ /* 0x000fc60000010000 */
[----:B------:R-:W1:Y:S01]  /*ec00*/  MUFU.EX2 R36, R36 ;  /* 0x0000002400247308 */ /* 0x000e620000000800 */
[----:B--2---:R-:W-:Y:S01]  /*ec10*/  FADD.FTZ R28, R94, R55 ;  /* 0x000000375e1c7221 */ /* 0x004fe20000010000 */
[----:B------:R-:W-:Y:S02]  /*ec20*/  F2FP.BF16.F32.PACK_AB R22, R69, R68 ;  /* 0x000000444516723e */ /* 0x000fe400000010ff */
[----:B------:R-:W-:Y:S02]  /*ec30*/  F2FP.BF16.F32.PACK_AB R21, R67, R66 ;  /* 0x000000424315723e */ /* 0x000fe400000010ff */
[----:B------:R-:W-:Y:S02]  /*ec40*/  F2FP.BF16.F32.PACK_AB R23, R71, R70 ;  /* 0x000000464717723e */ /* 0x000fe400000010ff */
[----:B------:R-:W2:Y:S01]  /*ec50*/  MUFU.EX2 R50, R50 ;  /* 0x0000003200327308 */ /* 0x000ea20000000800 */
[----:B------:R-:W-:Y:S01]  /*ec60*/  F2FP.BF16.F32.PACK_AB R24, R57, R56 ;  /* 0x000000383918723e */ /* 0x000fe200000010ff */
[----:B------:R-:W-:Y:S01]  /*ec70*/  FADD.FTZ R29, R96, R29 ;  /* 0x0000001d601d7221 */ /* 0x000fe20000010000 */
[----:B------:R-:W-:-:S02]  /*ec80*/  F2FP.BF16.F32.PACK_AB R26, R61, R60 ;  /* 0x0000003c3d1a723e */ /* 0x000fc400000010ff */
[----:B------:R-:W-:Y:S02]  /*ec90*/  F2FP.BF16.F32.PACK_AB R25, R59, R58 ;  /* 0x0000003a3b19723e */ /* 0x000fe400000010ff */
[----:B------:R-:W-:Y:S01]  /*eca0*/  F2FP.BF16.F32.PACK_AB R27, R63, R62 ;  /* 0x0000003e3f1b723e */ /* 0x000fe200000010ff */
[----:B------:R-:W2:Y:S01]  /*ecb0*/  MUFU.EX2 R37, R37 ;  /* 0x0000002500257308 */ /* 0x000ea20000000800 */
[----:B---3--:R-:W-:Y:S01]  /*ecc0*/  FADD.FTZ R28, R91, R28 ;  /* 0x0000001c5b1c7221 */ /* 0x008fe20000010000 */
[----:B------:R3:W-:Y:S01]  /*ecd0*/  STSM.16.M88.4 [R18+0x28b00], R20 ;  /* 0x028b001412007844 */ /* 0x0007e20000000200 */
[----:B0-----:R-:W-:-:S05]  /*ece0*/  FADD.FTZ R30, R40, R29 ;  /* 0x0000001d281e7221 */ /* 0x001fca0000010000 */
[----:B------:R-:W0:Y:S01]  /*ecf0*/  MUFU.EX2 R31, R97 ;  /* 0x00000061001f7308 */ /* 0x000e220000000800 */
[----:B------:R1:W-:Y:S01]  /*ed00*/  STSM.16.M88.4 [R18+0x2a300], R24 ;  /* 0x02a3001812007844 */ /* 0x0003e20000000200 */
[----:B----4-:R-:W-:-:S06]  /*ed10*/  FADD.FTZ R29, R41, R30 ;  /* 0x0000001e291d7221 */ /* 0x010fcc0000010000 */
[----:B------:R-:W4:Y:S01]  /*ed20*/  MUFU.EX2 R44, R44 ;  /* 0x0000002c002c7308 */ /* 0x000f220000000800 */
[----:B---3--:R-:W-:-:S07]  /*ed30*/  F2FP.BF16.F32.PACK_AB R23, R35, R34 ;  /* 0x000000222317723e */ /* 0x008fce00000010ff */
[----:B------:R-:W3:Y:S01]  /*ed40*/  MUFU.EX2 R47, R47 ;  /* 0x0000002f002f7308 */ /* 0x000ee20000000800 */
[----:B-1----:R-:W-:Y:S01]  /*ed50*/  FADD.FTZ R27, R51, R28 ;  /* 0x0000001c331b7221 */ /* 0x002fe20000010000 */
[----:B------:R-:W-:-:S03]  /*ed60*/  F2FP.BF16.F32.PACK_AB R21, R42, R0 ;  /* 0x000000002a15723e */ /* 0x000fc600000010ff */
[----:B------:R-:W-:-:S03]  /*ed70*/  FADD.FTZ R35, R74, R27 ;  /* 0x0000001b4a237221 */ /* 0x000fc60000010000 */
[----:B------:R-:W1:Y:S01]  /*ed80*/  MUFU.EX2 R45, R45 ;  /* 0x0000002d002d7308 */ /* 0x000e620000000800 */
[----:B------:R-:W-:Y:S01]  /*ed90*/  FADD.FTZ R0, R36, R29 ;  /* 0x0000001d24007221 */ /* 0x000fe20000010000 */
[----:B--2---:R-:W-:-:S06]  /*eda0*/  FADD.FTZ R28, R50, R35 ;  /* 0x00000023321c7221 */ /* 0x004fcc0000010000 */
[----:B------:R-:W-:Y:S08]  /*edb0*/  MUFU.EX2 R32, R32 ;  /* 0x0000002000207308 */ /* 0x000ff00000000800 */
[----:B------:R-:W-:Y:S08]  /*edc0*/  MUFU.EX2 R33, R33 ;  /* 0x0000002100217308 */ /* 0x000ff00000000800 */
[----:B------:R-:W2:Y:S08]  /*edd0*/  MUFU.EX2 R46, R46 ;  /* 0x0000002e002e7308 */ /* 0x000eb00000000800 */
[----:B------:R-:W-:Y:S08]  /*ede0*/  MUFU.EX2 R38, R38 ;  /* 0x0000002600267308 */ /* 0x000ff00000000800 */
[----:B------:R-:W2:Y:S01]  /*edf0*/  MUFU.EX2 R99, R99 ;  /* 0x0000006300637308 */ /* 0x000ea20000000800 */
[----:B------:R-:W-:Y:S01]  /*ee00*/  FADD.FTZ R29, R37, R0 ;  /* 0x00000000251d7221 */ /* 0x000fe20000010000 */
[----:B0-----:R-:W-:Y:S01]  /*ee10*/  FADD.FTZ R0, R31, R28 ;  /* 0x0000001c1f007221 */ /* 0x001fe20000010000 */
[----:B------:R-:W-:-:S02]  /*ee20*/  F2FP.BF16.F32.PACK_AB R20, R49, R39 ;  /* 0x000000273114723e */ /* 0x000fc400000010ff */
[----:B------:R-:W-:Y:S01]  /*ee30*/  F2FP.BF16.F32.PACK_AB R22, R52, R48 ;  /* 0x000000303416723e */ /* 0x000fe200000010ff */
[----:B----4-:R-:W-:Y:S01]  /*ee40*/  FADD.FTZ R34, R44, R29 ;  /* 0x0000001d2c227221 */ /* 0x010fe20000010000 */
[----:B---3--:R-:W-:Y:S01]  /*ee50*/  FADD.FTZ R35, R47, R0 ;  /* 0x000000002f237221 */ /* 0x008fe20000010000 */
[----:B------:R-:W-:Y:S02]  /*ee60*/  F2FP.BF16.F32.PACK_AB R24, R92, R53 ;  /* 0x000000355c18723e */ /* 0x000fe400000010ff */
[----:B------:R-:W-:Y:S01]  /*ee70*/  F2FP.BF16.F32.PACK_AB R26, R96, R93 ;  /* 0x0000005d601a723e */ /* 0x000fe200000010ff */
[----:B------:R0:W-:Y:S01]  /*ee80*/  STSM.16.M88.4 [R18+0x2bb00], R20 ;  /* 0x02bb001412007844 */ /* 0x0001e20000000200 */
[----:B------:R-:W-:Y:S02]  /*ee90*/  F2FP.BF16.F32.PACK_AB R25, R54, R43 ;  /* 0x0000002b3619723e */ /* 0x000fe400000010ff */
[----:B------:R-:W-:Y:S02]  /*eea0*/  F2FP.BF16.F32.PACK_AB R27, R91, R94 ;  /* 0x0000005e5b1b723e */ /* 0x000fe400000010ff */
[----:B------:R-:W-:Y:S01]  /*eeb0*/  F2FP.BF16.F32.PACK_AB R30, R37, R36 ;  /* 0x00000024251e723e */ /* 0x000fe200000010ff */
[----:B-1----:R-:W-:Y:S01]  /*eec0*/  FADD.FTZ R37, R45, R34 ;  /* 0x000000222d257221 */ /* 0x002fe20000010000 */
[----:B------:R-:W-:Y:S01]  /*eed0*/  F2FP.BF16.F32.PACK_AB R28, R41, R40 ;  /* 0x00000028291c723e */ /* 0x000fe200000010ff */
[----:B--2---:R-:W-:Y:S01]  /*eee0*/  FADD.FTZ R35, R46, R35 ;  /* 0x000000232e237221 */ /* 0x004fe20000010000 */
[----:B------:R-:W-:-:S02]  /*eef0*/  F2FP.BF16.F32.PACK_AB R29, R74, R51 ;  /* 0x000000334a1d723e */ /* 0x000fc400000010ff */
[----:B------:R-:W-:Y:S01]  /*ef00*/  F2FP.BF16.F32.PACK_AB R31, R31, R50 ;  /* 0x000000321f1f723e */ /* 0x000fe200000010ff */
[----:B------:R-:W-:Y:S01]  /*ef10*/  STSM.16.M88.4 [R18+0x2d300], R24 ;  /* 0x02d3001812007844 */ /* 0x000fe20000000200 */
[----:B0-----:R-:W-:Y:S02]  /*ef20*/  F2FP.BF16.F32.PACK_AB R20, R45, R44 ;  /* 0x0000002c2d14723e */ /* 0x001fe400000010ff */
[----:B------:R-:W-:Y:S02]  /*ef30*/  F2FP.BF16.F32.PACK_AB R21, R46, R47 ;  /* 0x0000002f2e15723e */ /* 0x000fe400000010ff */
[----:B------:R-:W-:Y:S02]  /*ef40*/  F2FP.BF16.F32.PACK_AB R22, R33, R32 ;  /* 0x000000202116723e */ /* 0x000fe400000010ff */
[----:B------:R-:W-:Y:S01]  /*ef50*/  F2FP.BF16.F32.PACK_AB R23, R99, R38 ;  /* 0x000000266317723e */ /* 0x000fe200000010ff */
[----:B------:R-:W-:Y:S01]  /*ef60*/  FADD.FTZ R32, R32, R37 ;  /* 0x0000002520207221 */ /* 0x000fe20000010000 */
[----:B------:R-:W-:Y:S01]  /*ef70*/  STSM.16.M88.4 [R18+0x2eb00], R28 ;  /* 0x02eb001c12007844 */ /* 0x000fe20000000200 */
[----:B------:R-:W-:-:S03]  /*ef80*/  FADD.FTZ R38, R38, R35 ;  /* 0x0000002326267221 */ /* 0x000fc60000010000 */
[----:B------:R0:W-:Y:S01]  /*ef90*/  STSM.16.M88.4 [R18+0x30300], R20 ;  /* 0x0303001412007844 */ /* 0x0001e20000000200 */
[----:B------:R-:W-:Y:S01]  /*efa0*/  FADD.FTZ R0, R99, R38 ;  /* 0x0000002663007221 */ /* 0x000fe20000010000 */
[----:B------:R1:W-:Y:S06]  /*efb0*/  MEMBAR.ALL.CTA ;  /* 0x0000000000007992 */ /* 0x0003ec0000008000 */
[----:B-1----:R-:W1:Y:S01]  /*efc0*/  FENCE.VIEW.ASYNC.S ;  /* 0x00000000000073c6 */ /* 0x002e620000000000 */
[----:B------:R-:W-:Y:S01]  /*efd0*/  ISETP.GE.AND P2, PT, R109, 0x91, PT ;  /* 0x000000916d00780c */ /* 0x000fe20003f46270 */
[----:B0-----:R-:W-:-:S05]  /*efe0*/  FADD.FTZ R20, R33, R32 ;  /* 0x0000002021147221 */ /* 0x001fca0000010000 */
[----:B------:R0:W-:Y:S04]  /*eff0*/  STL [R1+0x38], R20 ;  /* 0x0000381401007387 */ /* 0x0001e80000100800 */
[----:B------:R0:W-:Y:S01]  /*f000*/  STL [R1+0x40], R0 ;  /* 0x0000400001007387 */ /* 0x0001e20000100800 */
[----:B------:R-:W-:-:S04]  /*f010*/  IMAD.MOV.U32 R71, RZ, RZ, RZ ;  /* 0x000000ffff477224 */ /* 0x000fc800078e00ff */
        /* <DEDUP_REMOVED lines=46> */
[----:B------:R-:W-:Y:S01]  /*f300*/  IMAD.MOV.U32 R24, RZ, RZ, R71 ;  /* 0x000000ffff187224 */ /* 0x000fe200078e0047 */
[----:B-1----:R-:W-:Y:S01]  /*f310*/  NOP ;  /* 0x0000000000007918 */ /* 0x002fe20000000000 */
[----:B0-----:R-:W-:Y:S05]  /*f320*/  @!P2 BRA `(.L_x_10431) ;  /* 0x0000004800bca947 */ /* 0x001fea0003800000 */
[----:B------:R-:W-:Y:S02]  /*f330*/  VIADD R0, R113, 0xfffffffe ;  /* 0xfffffffe71007836 */ /* 0x000fe40000000000 */
[----:B------:R-:W-:Y:S02]  /*f340*/  IMAD.MOV.U32 R157, RZ, RZ, R72 ;  /* 0x000000ffff9d7224 */ /* 0x000fe400078e0048 */
[----:B------:R-:W-:Y:S01]  /*f350*/  IMAD.MOV.U32 R156, RZ, RZ, R15 ;  /* 0x000000ffff9c7224 */ /* 0x000fe200078e000f */
[----:B------:R0:W-:Y:S04]  /*f360*/  STL [R1+0x3c], R0 ;  /* 0x00003c0001007387 */ /* 0x0001e80000100800 */
[----:B------:R-:W2:Y:S01]  /*f370*/  LDL.LU R14, [R1+0x5c] ;  /* 0x00005c00010e7983 */ /* 0x000ea20000300800 */
[----:B------:R-:W-:-:S02]  /*f380*/  CS2R R70, SRZ ;  /* 0x0000000000467805 */ /* 0x000fc4000001ff00 */
[----:B------:R-:W-:Y:S02]  /*f390*/  CS2R R68, SRZ ;  /* 0x0000000000447805 */ /* 0x000fe4000001ff00 */
[----:B------:R-:W-:Y:S02]  /*f3a0*/  CS2R R66, SRZ ;  /* 0x0000000000427805 */ /* 0x000fe4000001ff00 */
[----:B------:R-:W-:Y:S02]  /*f3b0*/  CS2R R64, SRZ ;  /* 0x0000000000407805 */ /* 0x000fe4000001ff00 */
[----:B------:R-:W-:Y:S01]  /*f3c0*/  CS2R R62, SRZ ;  /* 0x00000000003e7805 */ /* 0x000fe2000001ff00 */
[----:B0-----:R-:W-:Y:S01]  /*f3d0*/  IMAD.MOV.U32 R0, RZ, RZ, R154 ;  /* 0x000000ffff007224 */ /* 0x001fe200078e009a */
        /* <DEDUP_REMOVED lines=19> */
[----:B--2---:R0:W-:Y:S06]  /*f510*/  STL [R1+0x4], R14 ;  /* 0x0000040e01007387 */ /* 0x0041ec0000100800 */
.L_x_10442:
[----:B------:R-:W2:Y:S04]  /*f520*/  LDL R15, [R1+0x4] ;  /* 0x00000400010f7983 */ /* 0x000ea80000100800 */
[----:B-1----:R-:W3:Y:S01]  /*f530*/  LDL R20, [R1+0x74] ;  /* 0x0000740001147983 */ /* 0x002ee20000100800 */
[----:B------:R-:W-:-:S05]  /*f540*/  VIADD R154, R0, 0x1 ;  /* 0x00000001009a7836 */ /* 0x000fca0000000000 */
[----:B------:R-:W-:-:S04]  /*f550*/  ISETP.NE.AND P3, PT, R154, 0x2, PT ;  /* 0x000000029a00780c */ /* 0x000fc80003f65270 */
[----:B0-----:R-:W-:Y:S01]  /*f560*/  SEL R14, RZ, 0x1, P3 ;  /* 0x00000001ff0e7807 */ /* 0x001fe20001800000 */
[----:B------:R-:W-:Y:S05]  /*f570*/  YIELD ;  /* 0x0000000000007946 */ /* 0x000fea0003800000 */
[----:B------:R-:W-:Y:S02]  /*f580*/  SEL R154, R154, RZ, P3 ;  /* 0x000000ff9a9a7207 */ /* 0x000fe40001800000 */
[----:B--2---:R-:W-:-:S05]  /*f590*/  LOP3.LUT R15, R15, R14, RZ, 0x3c, !PT ;  /* 0x0000000e0f0f7212 */ /* 0x004fca00078e3cff */
[----:B------:R0:W-:Y:S01]  /*f5a0*/  STL [R1+0x5c], R15 ;  /* 0x00005c0f01007387 */ /* 0x0001e20000100800 */
[----:B---3--:R-:W-:-:S13]  /*f5b0*/  ISETP.NE.AND P2, PT, R20, RZ, PT ;  /* 0x000000ff1400720c */ /* 0x008fda0003f45270 */
[----:B0-----:R-:W-:Y:S05]  /*f5c0*/  @P2 BRA `(.L_x_10432) ;  /* 0x0000000000302947 */ /* 0x001fea0003800000 */
[----:B------:R-:W-:Y:S05]  /*f5d0*/  @!P0 BRA `(.L_x_10433) ;  /* 0x0000000000048947 */ /* 0x000fea0003800000 */
[----:B------:R-:W-:Y:S01]  /*f5e0*/  BPT.TRAP 0x1 ;  /* 0x000000040000795c */ /* 0x000fe20000300000 */
.L_x_10433:
[----:B------:R-:W-:Y:S01]  /*f5f0*/  IMAD R14, R154, 0x8, R16 ;  /* 0x000000089a0e7824 */ /* 0x000fe200078e0210 */
[----:B------:R-:W-:-:S04]  /*f600*/  SHF.L.U32 R15, R15, 0x1f, RZ ;  /* 0x0000001f0f0f7819 */ /* 0x000fc800000006ff */
[----:B------:R0:W1:Y:S01]  /*f610*/  SYNCS.PHASECHK.TRANS64.TRYWAIT P3, [R14+URZ+0x31c30], R15 ;  /* 0x031c300f0e0075a7 */ /* 0x000062000806017f */
[----:B------:R-:W-:Y:S05]  /*f620*/  @!P0 BRA `(.L_x_10434) ;  /* 0x0000000000048947 */ /* 0x000fea0003800000 */
[----:B------:R-:W-:Y:S01]  /*f630*/  BPT.TRAP 0x1 ;  /* 0x000000040000795c */ /* 0x000fe20000300000 */
.L_x_10434:
[----:B------:R-:W-:Y:S04]  /*f640*/  BSSY B0, `(.L_x_10432) ;  /* 0x0000004000007945 */ /* 0x000fe80003800000 */
[----:B-1----:R-:W-:Y:S05]  /*f650*/  @P3 BRA `(.L_x_10435) ;  /* 0x0000000000083947 */ /* 0x002fea0003800000 */
[----:B------:R-:W1:Y:S02]  /*f660*/  SYNCS.PHASECHK.TRANS64.TRYWAIT P3, [R14+URZ+0x31c30], R15 ;  /* 0x031c300f0e0075a7 */ /* 0x000e64000806017f */
[----:B-1----:R-:W-:Y:S05]  /*f670*/  @!P3 BRA `(.L_x_10436) ;  /* 0x000000ec00ccb947 */ /* 0x002fea0003800000 */
.L_x_10435:
[----:B------:R-:W-:Y:S05]  /*f680*/  BSYNC B0 ;  /* 0x0000000000007941 */ /* 0x000fea0003800000 */
.L_x_10432:
[----:B01----:R-:W2:Y:S01]  /*f690*/  LDL R14, [R1+0x78] ;  /* 0x00007800010e7983 */ /* 0x003ea20000100800 */
[----:B------:R-:W-:Y:S05]  /*f6a0*/  WARPSYNC.ALL ;  /* 0x0000000000007948 */ /* 0x000fea0003800000 */
[----:B------:R-:W0:Y:S01]  /*f6b0*/  S2R R20, SR_TID.X ;  /* 0x0000000000147919 */ /* 0x000e220000002100 */
[----:B------:R-:W-:Y:S01]  /*f6c0*/  IMAD.MOV.U32 R15, RZ, RZ, -0x7fffffe0 ;  /* 0x80000020ff0f7424 */ /* 0x000fe200078e00ff */
[C---:B------:R-:W-:Y:S01]  /*f6d0*/  R2UR UR52, R2.reuse ;  /* 0x00000000023472ca */ /* 0x040fe200000e0000 */
[----:B------:R-:W-:Y:S01]  /*f6e0*/  IMAD.MOV.U32 R23, RZ, RZ, -0x7fffffe0 ;  /* 0x80000020ff177424 */ /* 0x000fe200078e00ff */
[----:B------:R-:W-:Y:S01]  /*f6f0*/  R2UR UR53, R3 ;  /* 0x00000000033572ca */ /* 0x000fe200000e0000 */
[----:B------:R-:W-:Y:S01]  /*f700*/  IMAD.MOV.U32 R147, RZ, RZ, -0x7fffffe0 ;  /* 0x80000020ff937424 */ /* 0x000fe200078e00ff */
[C---:B------:R-:W-:Y:S01]  /*f710*/  R2UR UR7, R15.reuse ;  /* 0x000000000f0772ca */ /* 0x040fe200000e0000 */
[----:B------:R-:W-:Y:S01]  /*f720*/  IMAD.MOV.U32 R21, RZ, RZ, -0x7fffffe0 ;  /* 0x80000020ff157424 */ /* 0x000fe200078e00ff */
[----:B------:R-:W-:Y:S01]  /*f730*/  R2UR UR11, R15 ;  /* 0x000000000f0b72ca */ /* 0x000fe200000e0000 */
[----:B------:R-:W-:Y:S01]  /*f740*/  IMAD.MOV.U32 R81, RZ, RZ, -0x7fffffe0 ;  /* 0x80000020ff517424 */ /* 0x000fe200078e00ff */
[----:B------:R-:W-:Y:S01]  /*f750*/  R2UR UR55, R23 ;  /* 0x00000000173772ca */ /* 0x000fe200000e0000 */
[----:B------:R-:W-:Y:S01]  /*f760*/  IMAD.MOV.U32 R79, RZ, RZ, -0x7fffffe0 ;  /* 0x80000020ff4f7424 */ /* 0x000fe200078e00ff */
[----:B------:R-:W-:Y:S01]  /*f770*/  R2UR UR5, R15 ;  /* 0x000000000f0572ca */ /* 0x000fe200000e0000 */
[----:B------:R1:W-:Y:S01]  /*f780*/  STL [R1+0xfc], R30 ;  /* 0x0000fc1e01007387 */ /* 0x0003e20000100800 */
[C---:B------:R-:W-:Y:S01]  /*f790*/  R2UR UR59, R21.reuse ;  /* 0x00000000153b72ca */ /* 0x040fe200000e0000 */
[----:B------:R-:W-:Y:S01]  /*f7a0*/  IMAD.MOV.U32 R149, RZ, RZ, -0x7fffffe0 ;  /* 0x80000020ff957424 */ /* 0x000fe200078e00ff */
[----:B------:R-:W-:Y:S01]  /*f7b0*/  R2UR UR9, R21 ;  /* 0x00000000150972ca */ /* 0x000fe200000e0000 */
[----:B------:R3:W-:Y:S01]  /*f7c0*/  STL [R1+0xf8], R29 ;  /* 0x0000f81d01007387 */ /* 0x0007e20000100800 */
[----:B------:R-:W-:-:S02]  /*f7d0*/  R2UR UR56, R2 ;  /* 0x00000000023872ca */ /* 0x000fc400000e0000 */
[----:B------:R-:W-:Y:S01]  /*f7e0*/  MOV R23, UR7 ;  /* 0x0000000700177c02 */ /* 0x000fe20008000f00 */
[----:B------:R-:W-:Y:S01]  /*f7f0*/  UMOV UR7, UR11 ;  /* 0x0000000b00077c82 */ /* 0x000fe20008000000 */
[----:B------:R-:W-:Y:S01]  /*f800*/  R2UR UR57, R3 ;  /* 0x00000000033972ca */ /* 0x000fe200000e0000 */
[----:B------:R4:W-:Y:S01]  /*f810*/  STL [R1+0xf4], R28 ;  /* 0x0000f41c01007387 */ /* 0x0009e20000100800 */
[----:B------:R-:W-:Y:S01]  /*f820*/  MOV R74, UR55 ;  /* 0x00000037004a7c02 */ /* 0x000fe20008000f00 */
[----:B------:R-:W-:Y:S01]  /*f830*/  UMOV UR55, UR5 ;  /* 0x0000000500377c82 */ /* 0x000fe20008000000 */
[----:B------:R-:W-:Y:S01]  /*f840*/  MOV R15, UR7 ;  /* 0x00000007000f7c02 */ /* 0x000fe20008000f00 */
[----:B------:R4:W-:Y:S01]  /*f850*/  STL [R1+0xf0], R27 ;  /* 0x0000f01b01007387 */ /* 0x0009e20000100800 */
[----:B------:R-:W-:Y:S02]  /*f860*/  R2UR UR7, R147 ;  /* 0x00000000930772ca */ /* 0x000fe400000e0000 */
[----:B------:R-:W-:Y:S01]  /*f870*/  R2UR UR5, R3 ;  /* 0x00000000030572ca */ /* 0x000fe200000e0000 */
[----:B------:R-:W-:Y:S01]  /*f880*/  STL [R1+0xec], R26 ;  /* 0x0000ec1a01007387 */ /* 0x000fe20000100800 */
[----:B0-----:R-:W-:-:S02]  /*f890*/  SHF.R.U32.HI R20, RZ, 0x7, R20 ;  /* 0x00000007ff147819 */ /* 0x001fc40000011614 */
[----:B------:R-:W-:Y:S01]  /*f8a0*/  R2UR UR11, R21 ;  /* 0x00000000150b72ca */ /* 0x000fe200000e0000 */
[----:B------:R-:W-:Y:S01]  /*f8b0*/  STL [R1+0xe8], R25 ;  /* 0x0000e81901007387 */ /* 0x000fe20000100800 */
[C---:B------:R-:W-:Y:S01]  /*f8c0*/  R2UR UR15, R81.reuse ;  /* 0x00000000510f72ca */ /* 0x040fe200000e0000 */
[----:B------:R-:W-:Y:S01]  /*f8d0*/  VIADD R72, R20, 0x8 ;  /* 0x0000000814487836 */ /* 0x000fe20000000000 */
[C---:B------:R-:W-:Y:S01]  /*f8e0*/  R2UR UR31, R81.reuse ;  /* 0x00000000511f72ca */ /* 0x040fe200000e0000 */
[----:B------:R-:W-:Y:S01]  /*f8f0*/  STL [R1+0xe4], R24 ;  /* 0x0000e41801007387 */ /* 0x000fe20000100800 */
[C---:B------:R-:W-:Y:S02]  /*f900*/  R2UR UR39, R81.reuse ;  /* 0x00000000512772ca */ /* 0x040fe400000e0000 */
[C---:B------:R-:W-:Y:S01]  /*f910*/  R2UR UR51, R81.reuse ;  /* 0x00000000513372ca */ /* 0x040fe200000e0000 */
[----:B------:R0:W-:Y:S01]  /*f920*/  BAR.SYNC.DEFER_BLOCKING R72, 0x100 ;  /* 0x000400480000751d */ /* 0x0001e20000010000 */
[----:B------:R-:W-:-:S02]  /*f930*/  R2UR UR25, R81 ;  /* 0x00000000511972ca */ /* 0x000fc400000e0000 */
[C---:B------:R-:W-:Y:S02]  /*f940*/  R2UR UR23, R21.reuse ;  /* 0x00000000151772ca */ /* 0x040fe400000e0000 */
[C---:B------:R-:W-:Y:S02]  /*f950*/  R2UR UR35, R21.reuse ;  /* 0x00000000152372ca */ /* 0x040fe400000e0000 */
[----:B------:R-:W-:Y:S01]  /*f960*/  R2UR UR47, R21 ;  /* 0x00000000152f72ca */ /* 0x000fe200000e0000 */
[----:B------:R4:W-:Y:S01]  /*f970*/  STL [R1+0xe0], R19 ;  /* 0x0000e01301007387 */ /* 0x0009e20000100800 */
[----:B0-----:R-:W-:Y:S01]  /*f980*/  MOV R72, UR59 ;  /* 0x0000003b00487c02 */ /* 0x001fe20008000f00 */
[----:B------:R-:W-:Y:S01]  /*f990*/  UMOV UR59, UR9 ;  /* 0x00000009003b7c82 */ /* 0x000fe20008000000 */
[----:B------:R-:W-:Y:S01]  /*f9a0*/  R2UR UR9, R81 ;  /* 0x00000000510972ca */ /* 0x000fe200000e0000 */
[----:B------:R-:W-:Y:S01]  /*f9b0*/  STL [R1+0xdc], R18 ;  /* 0x0000dc1201007387 */ /* 0x000fe20000100800 */
[----:B------:R-:W-:-:S02]  /*f9c0*/  R2UR UR33, R21 ;  /* 0x00000000152172ca */ /* 0x000fc400000e0000 */
[C---:B------:R-:W-:Y:S01]  /*f9d0*/  R2UR UR29, R21.reuse ;  /* 0x00000000151d72ca */ /* 0x040fe200000e0000 */
[----:B------:R-:W-:Y:S01]  /*f9e0*/  STL [R1+0xd8], R17 ;  /* 0x0000d81101007387 */ /* 0x000fe20000100800 */
[----:B------:R-:W-:Y:S01]  /*f9f0*/  R2UR UR17, R21 ;  /* 0x00000000151172ca */ /* 0x000fe200000e0000 */
[----:B------:R-:W-:Y:S01]  /*fa00*/  IMAD.MOV.U32 R21, RZ, RZ, -0x7fffffe0 ;  /* 0x80000020ff157424 */ /* 0x000fe200078e00ff */
[----:B-1----:R-:W-:Y:S01]  /*fa10*/  MOV R30, UR61 ;  /* 0x0000003d001e7c02 */ /* 0x002fe20008000f00 */
[----:B------:R-:W-:Y:S01]  /*fa20*/  STL [R1+0xd4], R16 ;  /* 0x0000d41001007387 */ /* 0x000fe20000100800 */
[----:B---3--:R-:W-:Y:S02]  /*fa30*/  MOV R29, UR60 ;  /* 0x0000003c001d7c02 */ /* 0x008fe40008000f00 */
[----:B------:R-:W-:Y:S01]  /*fa40*/  R2UR UR13, R21 ;  /* 0x00000000150d72ca */ /* 0x000fe200000e0000 */
[----:B------:R-:W-:Y:S01]  /*fa50*/  WARPGROUP.ARRIVE ;  /* 0x00000000000079c5 */ /* 0x000fe20000000000 */
[----:B------:R-:W-:Y:S01]  /*fa60*/  IMAD.U32 R153, RZ, RZ, UR9 ;  /* 0x00000009ff997e24 */ /* 0x000fe2000f8e00ff */
[C---:B------:R-:W-:Y:S01]  /*fa70*/  R2UR UR9, R79.reuse ;  /* 0x000000004f0972ca */ /* 0x040fe200000e0000 */
[----:B------:R0:W-:Y:S01]  /*fa80*/  STL [R1+0xd0], R0 ;  /* 0x0000d00001007387 */ /* 0x0001e20000100800 */
[----:B------:R-:W-:-:S02]  /*fa90*/  R2UR UR19, R79 ;  /* 0x000000004f1372ca */ /* 0x000fc400000e0000 */
[C---:B------:R-:W-:Y:S02]  /*faa0*/  R2UR UR27, R79.reuse ;  /* 0x000000004f1b72ca */ /* 0x040fe400000e0000 */
[C---:B------:R-:W-:Y:S02]  /*fab0*/  R2UR UR43, R79.reuse ;  /* 0x000000004f2b72ca */ /* 0x040fe400000e0000 */
[----:B------:R-:W-:Y:S02]  /*fac0*/  R2UR UR21, R79 ;  /* 0x000000004f1572ca */ /* 0x000fe400000e0000 */
[C---:B------:R-:W-:Y:S02]  /*fad0*/  R2UR UR40, R8.reuse ;  /* 0x00000000082872ca */ /* 0x040fe400000e0000 */
[----:B------:R-:W-:Y:S01]  /*fae0*/  R2UR UR41, R9 ;  /* 0x00000000092972ca */ /* 0x000fe200000e0000 */
[----:B------:R-:W-:Y:S01]  /*faf0*/  IMAD.U32 R151, RZ, RZ, UR9 ;  /* 0x00000009ff977e24 */ /* 0x000fe2000f8e00ff */
[----:B------:R-:W-:-:S02]  /*fb00*/  R2UR UR44, R8 ;  /* 0x00000000082c72ca */ /* 0x000fc400000e0000 */
[C---:B------:R-:W-:Y:S02]  /*fb10*/  R2UR UR45, R9.reuse ;  /* 0x00000000092d72ca */ /* 0x040fe400000e0000 */
[----:B------:R-:W-:Y:S02]  /*fb20*/  R2UR UR48, R8 ;  /* 0x00000000083072ca */ /* 0x000fe400000e0000 */
[----:B------:R-:W-:Y:S01]  /*fb30*/  R2UR UR49, R9 ;  /* 0x00000000093172ca */ /* 0x000fe200000e0000 */
[----:B--2---:R-:W-:-:S04]  /*fb40*/  IMAD R146, R154, 0x6c0, R14 ;  /* 0x000006c09a927824 */ /* 0x004fc800078e020e */
[C---:B------:R-:W-:Y:S02]  /*fb50*/  VIADD R14, R146.reuse, 0x40 ;  /* 0x00000040920e7836 */ /* 0x040fe40000000000 */
[C---:B------:R-:W-:Y:S02]  /*fb60*/  VIADD R22, R146.reuse, 0x100 ;  /* 0x0000010092167836 */ /* 0x040fe40000000000 */
        /* <DEDUP_REMOVED lines=30> */
[C---:B------:R-:W-:Y:S01]  /*fd50*/  VIADD R80, R146.reuse, 0x280 ;  /* 0x0000028092507836 */ /* 0x040fe20000000000 */
[----:B------:R-:W-:Y:S01]  /*fd60*/  MOV R76, UR6 ;  /* 0x00000006004c7c02 */ /* 0x000fe20008000f00 */
[C---:B------:R-:W-:Y:S01]  /*fd70*/  VIADD R148, R146.reuse, 0x402 ;  /* 0x0000040292947836 */ /* 0x040fe20000000000 */
[----:B------:R-:W-:-:S02]  /*fd80*/  R2UR UR6, R146 ;  /* 0x00000000920672ca */ /* 0x000fc400000e0000 */
[----:B------:R-:W-:Y:S01]  /*fd90*/  R2UR UR24, R80 ;  /* 0x00000000501872ca */ /* 0x000fe200000e0000 */
[----:B------:R-:W-:Y:S01]  /*fda0*/  VIADD R80, R146, 0x340 ;  /* 0x0000034092507836 */ /* 0x000fe20000000000 */
[----:B------:R-:W-:Y:S01]  /*fdb0*/  R2UR UR26, R78 ;  /* 0x000000004e1a72ca */ /* 0x000fe200000e0000 */
[----:B------:R-:W-:Y:S01]  /*fdc0*/  VIADD R78, R146, 0x182 ;  /* 0x00000182924e7836 */ /* 0x000fe20000000000 */
[----:B------:R-:W-:Y:S01]  /*fdd0*/  R2UR UR10, R20 ;  /* 0x00000000140a72ca */ /* 0x000fe200000e0000 */
[----:B------:R-:W-:Y:S01]  /*fde0*/  VIADD R20, R146, 0x42 ;  /* 0x0000004292147836 */ /* 0x000fe20000000000 */
[----:B------:R-:W-:Y:S02]  /*fdf0*/  R2UR UR8, R80 ;  /* 0x00000000500872ca */ /* 0x000fe400000e0000 */
[----:B------:R-:W-:Y:S01]  /*fe00*/  R2UR UR42, R78 ;  /* 0x000000004e2a72ca */ /* 0x000fe200000e0000 */
[----:B------:R-:W-:Y:S01]  /*fe10*/  VIADD R78, R146, 0x2c0 ;  /* 0x000002c0924e7836 */ /* 0x000fe20000000000 */
[----:B------:R-:W-:Y:S01]  /*fe20*/  R2UR UR22, R20 ;  /* 0x00000000141672ca */ /* 0x000fe200000e0000 */
[----:B------:R-:W-:Y:S01]  /*fe30*/  HGMMA.64x16x16.F32.BF16 R136, gdesc[UR4], RZ, !UPT, gsb0 ;  /* 0x00200000048879f0 */ /* 0x000fe2000c0018ff */
[----:B------:R-:W-:Y:S01]  /*fe40*/  R2UR UR7, R15 ;  /* 0x000000000f0772ca */ /* 0x000fe200000e0000 */
[----:B------:R-:W-:Y:S01]  /*fe50*/  IMAD.MOV.U32 R15, RZ, RZ, -0x7fffffe0 ;  /* 0x80000020ff0f7424 */ /* 0x000fe200078e00ff */
[----:B------:R-:W-:Y:S01]  /*fe60*/  R2UR UR6, R76 ;  /* 0x000000004c0672ca */ /* 0x000fe200000e0000 */
[----:B------:R-:W-:Y:S01]  /*fe70*/  VIADD R20, R146, 0x102 ;  /* 0x0000010292147836 */ /* 0x000fe20000000000 */
[----:B------:R-:W-:-:S02]  /*fe80*/  R2UR UR4, R2 ;  /* 0x00000000020472ca */ /* 0x000fc400000e0000 */
[----:B------:R-:W-:Y:S01]  /*fe90*/  R2UR UR5, R3 ;  /* 0x00000000030572ca */ /* 0x000fe200000e0000 */
[----:B------:R-:W-:Y:S01]  /*fea0*/  IMAD.U32 R152, RZ, RZ, UR8 ;  /* 0x00000008ff987e24 */ /* 0x000fe2000f8e00ff */
[----:B------:R-:W-:Y:S01]  /*feb0*/  R2UR UR20, R78 ;  /* 0x000000004e1472ca */ /* 0x000fe200000e0000 */
[----:B------:R-:W-:Y:S01]  /*fec0*/  VIADD R78, R146, 0x380 ;  /* 0x00000380924e7836 */ /* 0x000fe20000000000 */
[----:B------:R-:W-:Y:S01]  /*fed0*/  R2UR UR9, R15 ;  /* 0x000000000f0972ca */ /* 0x000fe200000e0000 */
[----:B------:R-:W-:Y:S01]  /*fee0*/  IMAD.MOV.U32 R15, RZ, RZ, -0x7fffffe0 ;  /* 0x80000020ff0f7424 */ /* 0x000fe200078e00ff */
[----:B------:R-:W-:Y:S01]  /*fef0*/  R2UR UR34, R20 ;  /* 0x00000000142272ca */ /* 0x000fe200000e0000 */
[----:B------:R-:W-:Y:S01]  /*ff00*/  VIADD R20, R146, 0x1c2 ;  /* 0x000001c292147836 */ /* 0x000fe20000000000 */
[----:B------:R-:W-:Y:S02]  /*ff10*/  R2UR UR8, R78 ;  /* 0x000000004e0872ca */ /* 0x000fe400000e0000 */
[----:B------:R-:W-:Y:S01]  /*ff20*/  R2UR UR37, R15 ;  /* 0x000000000f2572ca */ /* 0x000fe200000e0000 */
[----:B------:R-:W-:Y:S01]  /*ff30*/  IMAD.MOV.U32 R15, RZ, RZ, -0x7fffffe0 ;  /* 0x80000020ff0f7424 */ /* 0x000fe200078e00ff */
[----:B------:R-:W-:Y:S01]  /*ff40*/  R2UR UR46, R20 ;  /* 0x00000000142e72ca */ /* 0x000fe200000e0000 */
[----:B------:R-:W-:-:S05]  /*ff50*/  VIADD R20, R146, 0x240 ;  /* 0x0000024092147836 */ /* 0x000fca0000000000 */
[----:B------:R-:W-:Y:S01]  /*ff60*/  R2UR UR32, R20 ;  /* 0x00000000142072ca */ /* 0x000fe200000e0000 */
[----:B------:R-:W-:Y:S02]  /*ff70*/  VIADD R20, R146, 0x300 ;  /* 0x0000030092147836 */ /* 0x000fe40000000000 */
[----:B------:R-:W-:Y:S01]  /*ff80*/  IMAD.U32 R150, RZ, RZ, UR8 ;  /* 0x00000008ff967e24 */ /* 0x000fe2000f8e00ff */
[----:B------:R-:W-:Y:S01]  /*ff90*/  R2UR UR8, R14 ;  /* 0x000000000e0872ca */ /* 0x000fe200000e0000 */
[----:B------:R-:W-:Y:S01]  /*ffa0*/  VIADD R14, R146, 0x242 ;  /* 0x00000242920e7836 */ /* 0x000fe20000000000 */
[----:B------:R-:W-:Y:S01]  /*ffb0*/  R2UR UR28, R20 ;  /* 0x00000000141c72ca */ /* 0x000fe200000e0000 */
[----:B------:R-:W-:Y:S02]  /*ffc0*/  VIADD R20, R146, 0x3c0 ;  /* 0x000003c092147836 */ /* 0x000fe40000000000 */
[----:B------:R-:W-:Y:S01]  /*ffd0*/  IMAD.U32 R21, RZ, RZ, UR37 ;  /* 0x00000025ff157e24 */ /* 0x000fe2000f8e00ff */
[----:B------:R-:W-:Y:S01]  /*ffe0*/  R2UR UR36, R14 ;  /* 0x000000000e2472ca */ /* 0x000fe200000e0000 */
[----:B------:R-:W-:Y:S01]  /*fff0*/  VIADD R14, R146, 0x282 ;  /* 0x00000282920e7836 */ /* 0x000fe20000000000 */
[----:B------:R-:W-:Y:S01]  /*10000*/  R2UR UR16, R20 ;  /* 0x00000000141072ca */ /* 0x000fe200000e0000 */
[----:B------:R-:W-:Y:S01]  /*10010*/  VIADD R20, R146, 0x440 ;  /* 0x0000044092147836 */ /* 0x000fe20000000000 */
[----:B------:R-:W-:Y:S01]  /*10020*/  R2UR UR37, R15 ;  /* 0x000000000f2572ca */ /* 0x000fe200000e0000 */
[----:B------:R-:W-:-:S03]  /*10030*/  IMAD.MOV.U32 R15, RZ, RZ, -0x7fffffe0 ;  /* 0x80000020ff0f7424 */ /* 0x000fc600078e00ff */
[----:B------:R-:W-:-:S05]  /*10040*/  R2UR UR12, R20 ;  /* 0x00000000140c72ca */ /* 0x000fca00000e0000 */
[----:B------:R-:W-:Y:S01]  /*10050*/  IMAD.U32 R20, RZ, RZ, UR36 ;  /* 0x00000024ff147e24 */ /* 0x000fe2000f8e00ff */
        /* <DEDUP_REMOVED lines=8> */
[----:B------:R-:W-:Y:S01]  /*100e0*/  IMAD.MOV.U32 R75, RZ, RZ, -0x7fffffe0 ;  /* 0x80000020ff4b7424 */ /* 0x000fe200078e00ff */
[----:B------:R-:W-:Y:S02]  /*100f0*/  R2UR UR52, R2 ;  /* 0x00000000023472ca */ /* 0x000fe400000e0000 */
[----:B------:R-:W-:Y:S01]  /*10100*/  R2UR UR53, R3 ;  /* 0x00000000033572ca */ /* 0x000fe200000e0000 */
        /* <DEDUP_REMOVED lines=8> */
[----:B------:R-:W-:Y:S02]  /*10190*/  R2UR UR57, R3 ;  /* 0x00000000033972ca */ /* 0x000fe400000e0000 */
[----:B------:R-:W-:Y:S01]  /*101a0*/  R2UR UR60, R72 ;  /* 0x00000000483c72ca */ /* 0x000fe200000e0000 */
[----:B------:R-:W-:Y:S01]  /*101b0*/  VIADD R72, R146, 0x342 ;  /* 0x0000034292487836 */ /* 0x000fe20000000000 */
[----:B------:R-:W-:Y:S01]  /*101c0*/  R2UR UR61, R73 ;  /* 0x00000000493d72ca */ /* 0x000fe200000e0000 */
[----:B------:R-:W-:Y:S01]  /*101d0*/  IMAD.MOV.U32 R73, RZ, RZ, -0x7fffffe0 ;  /* 0x80000020ff497424 */ /* 0x000fe200078e00ff */
[----:B------:R-:W-:-:S02]  /*101e0*/  WARPGROUP.DEPBAR.LE gsb0, 0x0 ;  /* 0x00008000000079c5 */ /* 0x000fc40000010000 */
[----:B------:R-:W-:-:S06]  /*101f0*/  WARPGROUP.ARRIVE ;  /* 0x00000000000079c5 */ /* 0x000fcc0000000000 */
[----:B------:R-:W-:Y:S01]  /*10200*/  HGMMA.64x16x16.F32.BF16 R112, gdesc[UR4], RZ, !UPT, gsb0 ;  /* 0x00200000047079f0 */ /* 0x000fe2000c0018ff */
[----:B------:R-:W-:Y:S01]  /*10210*/  R2UR UR7, R23 ;  /* 0x00000000170772ca */ /* 0x000fe200000e0000 */
[----:B------:R-:W-:Y:S01]  /*10220*/  IMAD.U32 R23, RZ, RZ, UR37 ;  /* 0x00000025ff177e24 */ /* 0x000fe2000f8e00ff */
[----:B------:R-:W-:Y:S01]  /*10230*/  R2UR UR6, R22 ;  /* 0x00000000160672ca */ /* 0x000fe200000e0000 */
[----:B------:R-:W-:Y:S01]  /*10240*/  IMAD.U32 R22, RZ, RZ, UR36 ;  /* 0x00000024ff167e24 */ /* 0x000fe2000f8e00ff */
[----:B------:R-:W-:Y:S02]  /*10250*/  R2UR UR4, R2 ;  /* 0x00000000020472ca */ /* 0x000fe400000e0000 */
[----:B------:R-:W-:Y:S02]  /*10260*/  R2UR UR5, R3 ;  /* 0x00000000030572ca */ /* 0x000fe400000e0000 */
[----:B------:R-:W-:Y:S02]  /*10270*/  R2UR UR36, R8 ;  /* 0x00000000082472ca */ /* 0x000fe400000e0000 */
[----:B------:R-:W-:Y:S01]  /*10280*/  R2UR UR37, R9 ;  /* 0x00000000092572ca */ /* 0x000fe200000e0000 */
[----:B------:R-:W-:-:S02]  /*10290*/  WARPGROUP.DEPBAR.LE gsb0, 0x0 ;  /* 0x00008000000079c5 */ /* 0x000fc40000010000 */
[----:B------:R-:W-:-:S06]  /*102a0*/  WARPGROUP.ARRIVE ;  /* 0x00000000000079c5 */ /* 0x000fcc0000000000 */
[----:B------:R-:W-:Y:S01]  /*102b0*/  HGMMA.64x16x16.F32.BF16 R104, gdesc[UR52], RZ, !UPT, gsb0 ;  /* 0x00200000346879f0 */ /* 0x000fe2000c0018ff */
[----:B------:R-:W-:Y:S01]  /*102c0*/  UMOV UR54, UR12 ;  /* 0x0000000c00367c82 */ /* 0x000fe20008000000 */
[----:B------:R-:W-:Y:S01]  /*102d0*/  UMOV UR55, UR13 ;  /* 0x0000000d00377c82 */ /* 0x000fe20008000000 */
[----:B------:R-:W-:Y:S01]  /*102e0*/  R2UR UR12, R14 ;  /* 0x000000000e0c72ca */ /* 0x000fe200000e0000 */
[----:B------:R-:W-:Y:S01]  /*102f0*/  UMOV UR52, UR16 ;  /* 0x0000001000347c82 */ /* 0x000fe20008000000 */
[----:B------:R-:W-:Y:S01]  /*10300*/  R2UR UR13, R15 ;  /* 0x000000000f0d72ca */ /* 0x000fe200000e0000 */
[----:B------:R-:W-:Y:S01]  /*10310*/  UMOV UR53, UR17 ;  /* 0x0000001100357c82 */ /* 0x000fe20008000000 */
[C---:B------:R-:W-:Y:S02]  /*10320*/  R2UR UR16, R8.reuse ;  /* 0x00000000081072ca */ /* 0x040fe400000e0000 */
[----:B------:R-:W-:Y:S02]  /*10330*/  R2UR UR17, R9 ;  /* 0x00000000091172ca */ /* 0x000fe400000e0000 */
[----:B----4-:R-:W-:Y:S01]  /*10340*/  MOV R28, UR55 ;  /* 0x00000037001c7c02 */ /* 0x010fe20008000f00 */
[----:B------:R-:W-:Y:S01]  /*10350*/  UMOV UR55, UR25 ;  /* 0x0000001900377c82 */ /* 0x000fe20008000000 */
[----:B------:R-:W-:Y:S01]  /*10360*/  MOV R27, UR54 ;  /* 0x00000036001b7c02 */ /* 0x000fe20008000f00 */
[----:B------:R-:W-:Y:S01]  /*10370*/  UMOV UR54, UR24 ;  /* 0x0000001800367c82 */ /* 0x000fe20008000000 */
[----:B------:R-:W-:Y:S01]  /*10380*/  R2UR UR24, R8 ;  /* 0x00000000081872ca */ /* 0x000fe200000e0000 */
[----:B------:R-:W-:Y:S01]  /*10390*/  IMAD.U32 R14, RZ, RZ, UR12 ;  /* 0x0000000cff0e7e24 */ /* 0x000fe2000f8e00ff */
[----:B------:R-:W-:Y:S01]  /*103a0*/  R2UR UR12, R2 ;  /* 0x00000000020c72ca */ /* 0x000fe200000e0000 */
[----:B------:R-:W-:Y:S01]  /*103b0*/  IMAD.U32 R15, RZ, RZ, UR13 ;  /* 0x0000000dff0f7e24 */ /* 0x000fe2000f8e00ff */
[----:B------:R-:W-:-:S02]  /*103c0*/  R2UR UR13, R3 ;  /* 0x00000000030d72ca */ /* 0x000fc400000e0000 */
[----:B------:R-:W-:Y:S01]  /*103d0*/  R2UR UR25, R9 ;  /* 0x00000000091972ca */ /* 0x000fe200000e0000 */
[----:B------:R-:W-:Y:S02]  /*103e0*/  WARPGROUP.DEPBAR.LE gsb0, 0x0 ;  /* 0x00008000000079c5 */ /* 0x000fe40000010000 */
[----:B------:R-:W-:-:S06]  /*103f0*/  WARPGROUP.ARRIVE ;  /* 0x00000000000079c5 */ /* 0x000fcc0000000000 */
[----:B------:R-:W-:Y:S01]  /*10400*/  HGMMA.64x16x16.F32.BF16 R96, gdesc[UR56], RZ, !UPT, gsb0 ;  /* 0x00200000386079f0 */ /* 0x000fe2000c0018ff */
[----:B------:R-:W-:Y:S01]  /*10410*/  UMOV UR58, UR8 ;  /* 0x00000008003a7c82 */ /* 0x000fe20008000000 */
[----:B------:R-:W-:Y:S01]  /*10420*/  UMOV UR59, UR9 ;  /* 0x00000009003b7c82 */ /* 0x000fe20008000000 */
        /* <DEDUP_REMOVED lines=10> */
[----:B------:R-:W-:Y:S01]  /*104d0*/  UMOV UR4, UR20 ;  /* 0x0000001400047c82 */ /* 0x000fe20008000000 */
[----:B------:R-:W-:Y:S01]  /*104e0*/  R2UR UR7, R75 ;  /* 0x000000004b0772ca */ /* 0x000fe200000e0000 */
[----:B------:R-:W-:Y:S01]  /*104f0*/  UMOV UR5, UR21 ;  /* 0x0000001500057c82 */ /* 0x000fe20008000000 */
[----:B------:R-:W-:Y:S02]  /*10500*/  R2UR UR20, R8 ;  /* 0x00000000081472ca */ /* 0x000fe400000e0000 */
[----:B------:R-:W-:-:S07]  /*10510*/  R2UR UR21, R9 ;  /* 0x00000000091572ca */ /* 0x000fce00000e0000 */
[----:B------:R-:W-:Y:S01]  /*10520*/  MOV R19, UR6 ;  /* 0x0000000600137c02 */ /* 0x000fe20008000f00 */
[----:B------:R-:W-:Y:S01]  /*10530*/  UMOV UR6, UR32 ;  /* 0x0000002000067c82 */ /* 0x000fe20008000000 */
[----:B------:R-:W-:Y:S01]  /*10540*/  MOV R24, UR7 ;  /* 0x0000000700187c02 */ /* 0x000fe20008000f00 */
[----:B------:R-:W-:Y:S01]  /*10550*/  UMOV UR7, UR33 ;  /* 0x0000002100077c82 */ /* 0x000fe20008000000 */
[----:B------:R-:W-:Y:S02]  /*10560*/  R2UR UR32, R8 ;  /* 0x00000000082072ca */ /* 0x000fe400000e0000 */
[----:B------:R-:W-:Y:S01]  /*10570*/  R2UR UR33, R9 ;  /* 0x00000000092172ca */ /* 0x000fe200000e0000 */
[----:B------:R-:W-:Y:S02]  /*10580*/  WARPGROUP.DEPBAR.LE gsb0, 0x0 ;  /* 0x00008000000079c5 */ /* 0x000fe40000010000 */
[----:B------:R-:W-:-:S06]  /*10590*/  WARPGROUP.ARRIVE ;  /* 0x00000000000079c5 */ /* 0x000fcc0000000000 */
[----:B------:R-:W-:Y:S01]  /*105a0*/  HGMMA.64x16x16.F32.BF16 R80, gdesc[UR8], RZ, !UPT, gsb0 ;  /* 0x00200000085079f0 */ /* 0x000fe2000c0018ff */
[----:B------:R-:W-:Y:S02]  /*105b0*/  R2UR UR10, R72 ;  /* 0x00000000480a72ca */ /* 0x000fe400000e0000 */
[----:B------:R-:W-:Y:S02]  /*105c0*/  R2UR UR11, R73 ;  /* 0x00000000490b72ca */ /* 0x000fe400000e0000 */
        /* <DEDUP_REMOVED lines=15> */
[----:B------:R-:W-:Y:S02]  /*106c0*/  WARPGROUP.DEPBAR.LE gsb0, 0x0 ;  /* 0x00008000000079c5 */ /* 0x000fe40000010000 */
[----:B------:R-:W-:-:S06]  /*106d0*/  WARPGROUP.ARRIVE ;  /* 0x00000000000079c5 */ /* 0x000fcc0000000000 */
[----:B------:R-:W-:Y:S01]  /*106e0*/  HGMMA.64x16x16.F32.BF16 R136, gdesc[UR16], R136, gsb0 ;  /* 0x00200000108879f0 */ /* 0x000fe20008001888 */
        /* <DEDUP_REMOVED lines=11> */
[----:B------:R-:W-:Y:S02]  /*107a0*/  R2UR UR20, R12 ;  /* 0x000000000c1472ca */ /* 0x000fe400000e0000 */
[----:B------:R-:W-:-:S07]  /*107b0*/  R2UR UR21, R13 ;  /* 0x000000000d1572ca */ /* 0x000fce00000e0000 */
[----:B0-----:R-:W-:Y:S01]  /*107c0*/  MOV R0, UR22 ;  /* 0x0000001600007c02 */ /* 0x001fe20008000f00 */
[----:B------:R-:W-:Y:S01]  /*107d0*/  UMOV UR22, UR6 ;  /* 0x0000000600167c82 */ /* 0x000fe20008000000 */
[----:B------:R-:W-:Y:S01]  /*107e0*/  MOV R16, UR23 ;  /* 0x0000001700107c02 */ /* 0x000fe20008000f00 */
[----:B------:R-:W-:Y:S01]  /*107f0*/  UMOV UR23, UR7 ;  /* 0x0000000700177c82 */ /* 0x000fe20008000000 */
[----:B------:R-:W-:Y:S02]  /*10800*/  R2UR UR6, R152 ;  /* 0x00000000980672ca */ /* 0x000fe400000e0000 */
[----:B------:R-:W-:Y:S01]  /*10810*/  R2UR UR7, R153 ;  /* 0x00000000990772ca */ /* 0x000fe200000e0000 */
        /* <DEDUP_REMOVED lines=9> */
[----:B------:R-:W-:Y:S02]  /*108b0*/  MOV R17, UR26 ;  /* 0x0000001a00117c02 */ /* 0x000fe40008000f00 */
[----:B------:R-:W-:Y:S02]  /*108c0*/  MOV R18, UR27 ;  /* 0x0000001b00127c02 */ /* 0x000fe40008000f00 */
        /* <DEDUP_REMOVED lines=11> */
[----:B------:R-:W-:Y:S01]  /*10980*/  MOV R152, UR30 ;  /* 0x0000001e00987c02 */ /* 0x000fe20008000f00 */
[----:B------:R-:W-:Y:S01]  /*10990*/  UMOV UR30, UR60 ;  /* 0x0000003c001e7c82 */ /* 0x000fe20008000000 */
[----:B------:R-:W-:Y:S01]  /*109a0*/  MOV R153, UR31 ;  /* 0x0000001f00997c02 */ /* 0x000fe20008000f00 */
[----:B------:R-:W-:Y:S01]  /*109b0*/  UMOV UR31, UR61 ;  /* 0x0000003d001f7c82 */ /* 0x000fe20008000000 */
[C---:B------:R-:W-:Y:S02]  /*109c0*/  R2UR UR12, R10.reuse ;  /* 0x000000000a0c72ca */ /* 0x040fe400000e0000 */
[C---:B------:R-:W-:Y:S02]  /*109d0*/  R2UR UR13, R11.reuse ;  /* 0x000000000b0d72ca */ /* 0x040fe400000e0000 */
[----:B------:R-:W-:Y:S02]  /*109e0*/  R2UR UR16, R10 ;  /* 0x000000000a1072ca */ /* 0x000fe400000e0000 */
[----:B------:R-:W-:Y:S01]  /*109f0*/  R2UR UR17, R11 ;  /* 0x000000000b1172ca */ /* 0x000fe200000e0000 */
[----:B------:R-:W-:Y:S01]  /*10a00*/  VIADD R14, R146, 0x5c0 ;  /* 0x000005c0920e7836 */ /* 0x000fe20000000000 */
[----:B------:R-:W-:Y:S01]  /*10a10*/  R2UR UR61, R30 ;  /* 0x000000001e3d72ca */ /* 0x000fe200000e0000 */
[----:B------:R-:W-:Y:S01]  /*10a20*/  IMAD.MOV.U32 R15, RZ, RZ, -0x7fffffe0 ;  /* 0x80000020ff0f7424 */ /* 0x000fe200078e00ff */
[----:B------:R0:W5:Y:S01]  /*10a30*/  LDL.LU R30, [R1+0xfc] ;  /* 0x0000fc00011e7983 */ /* 0x0001620000300800 */
[----:B------:R-:W-:-:S02]  /*10a40*/  WARPGROUP.DEPBAR.LE gsb0, 0x0 ;  /* 0x00008000000079c5 */ /* 0x000fc40000010000 */
        /* <DEDUP_REMOVED lines=9> */
[----:B------:R-:W-:Y:S02]  /*10ae0*/  R2UR UR38, R148 ;  /* 0x00000000942672ca */ /* 0x000fe400000e0000 */
[----:B------:R-:W-:Y:S02]  /*10af0*/  R2UR UR39, R149 ;  /* 0x00000000952772ca */ /* 0x000fe400000e0000 */
        /* <DEDUP_REMOVED lines=31> */
[----:B------:R-:W-:Y:S02]  /*10cf0*/  MOV R151, UR35 ;  /* 0x0000002300977c02 */ /* 0x000fe40008000f00 */
[----:B------:R-:W-:Y:S02]  /*10d00*/  MOV R150, UR34 ;  /* 0x0000002200967c02 */ /* 0x000fe40008000f00 */
[----:B------:R-:W-:Y:S02]  /*10d10*/  R2UR UR34, R22 ;  /* 0x00000000162272ca */ /* 0x000fe400000e0000 */
[----:B------:R-:W-:Y:S01]  /*10d20*/  R2UR UR35, R23 ;  /* 0x00000000172372ca */ /* 0x000fe200000e0000 */
[----:B------:R-:W-:-:S02]  /*10d30*/  WARPGROUP.DEPBAR.LE gsb0, 0x0 ;  /* 0x00008000000079c5 */ /* 0x000fc40000010000 */
        /* <DEDUP_REMOVED lines=24> */
[----:B------:R-:W-:Y:S02]  /*10ec0*/  WARPGROUP.DEPBAR.LE gsb0, 0x0 ;  /* 0x00008000000079c5 */ /* 0x000fe40000010000 */
[----:B------:R-:W-:-:S10]  /*10ed0*/  WARPGROUP.ARRIVE ;  /* 0x00000000000079c5 */ /* 0x000fd40000000000 */
[----:B------:R-:W-:Y:S01]  /*10ee0*/  HGMMA.64x16x16.F32.BF16 R80, gdesc[UR56], R80, gsb0 ;  /* 0x00200000385079f0 */ /* 0x000fe20008001850 */
[----:B------:R-:W-:Y:S02]  /*10ef0*/  R2UR UR55, R28 ;  /* 0x000000001c3772ca */ /* 0x000fe400000e0000 */
[----:B------:R-:W-:Y:S02]  /*10f00*/  R2UR UR54, R27 ;  /* 0x000000001b3672ca */ /* 0x000fe400000e0000 */
[----:B------:R-:W-:Y:S02]  /*10f10*/  R2UR UR52, R12 ;  /* 0x000000000c3472ca */ /* 0x000fe400000e0000 */
[----:B------:R-:W-:Y:S01]  /*10f20*/  R2UR UR53, R13 ;  /* 0x000000000d3572ca */ /* 0x000fe200000e0000 */
[----:B------:R-:W-:Y:S02]  /*10f30*/  WARPGROUP.DEPBAR.LE gsb0, 0x0 ;  /* 0x00008000000079c5 */ /* 0x000fe40000010000 */
[----:B------:R-:W-:-:S10]  /*10f40*/  WARPGROUP.ARRIVE ;  /* 0x00000000000079c5 */ /* 0x000fd40000000000 */
        /* <DEDUP_REMOVED lines=148> */
[----:B------:R0:W5:Y:S01]  /*11890*/  LDL.LU R29, [R1+0xf8] ;  /* 0x0000f800011d7983 */ /* 0x0001620000300800 */
[----:B------:R-:W-:Y:S02]  /*118a0*/  R2UR UR18, R14 ;  /* 0x000000000e1272ca */ /* 0x000fe400000e0000 */
[----:B------:R-:W-:Y:S01]  /*118b0*/  R2UR UR19, R15 ;  /* 0x000000000f1372ca */ /* 0x000fe200000e0000 */
[----:B------:R0:W5:Y:S01]  /*118c0*/  LDL.LU R28, [R1+0xf4] ;  /* 0x0000f400011c7983 */ /* 0x0001620000300800 */
[----:B------:R-:W-:-:S02]  /*118d0*/  R2UR UR16, R4 ;  /* 0x00000000041072ca */ /* 0x000fc400000e0000 */
[----:B------:R-:W-:Y:S01]  /*118e0*/  R2UR UR17, R5 ;  /* 0x00000000051172ca */ /* 0x000fe200000e0000 */
[----:B------:R0:W5:Y:S04]  /*118f0*/  LDL.LU R27, [R1+0xf0] ;  /* 0x0000f000011b7983 */ /* 0x0001680000300800 */
[----:B------:R0:W5:Y:S04]  /*11900*/  LDL.LU R26, [R1+0xec] ;  /* 0x0000ec00011a7983 */ /* 0x0001680000300800 */
[----:B------:R0:W5:Y:S04]  /*11910*/  LDL.LU R25, [R1+0xe8] ;  /* 0x0000e80001197983 */ /* 0x0001680000300800 */
[----:B------:R0:W5:Y:S04]  /*11920*/  LDL.LU R24, [R1+0xe4] ;  /* 0x0000e40001187983 */ /* 0x0001680000300800 */
[----:B------:R0:W5:Y:S04]  /*11930*/  LDL.LU R19, [R1+0xe0] ;  /* 0x0000e00001137983 */ /* 0x0001680000300800 */
[----:B------:R0:W5:Y:S04]  /*11940*/  LDL.LU R18, [R1+0xdc] ;  /* 0x0000dc0001127983 */ /* 0x0001680000300800 */
[----:B------:R0:W5:Y:S04]  /*11950*/  LDL.LU R17, [R1+0xd8] ;  /* 0x0000d80001117983 */ /* 0x0001680000300800 */
[----:B------:R0:W5:Y:S04]  /*11960*/  LDL.LU R16, [R1+0xd4] ;  /* 0x0000d40001107983 */ /* 0x0001680000300800 */
[----:B------:R0:W5:Y:S01]  /*11970*/  LDL.LU R0, [R1+0xd0] ;  /* 0x0000d00001007983 */ /* 0x0001620000300800 */
[----:B------:R-:W-:-:S02]  /*11980*/  WARPGROUP.DEPBAR.LE gsb0, 0x0 ;  /* 0x00008000000079c5 */ /* 0x000fc40000010000 */
[----:B------:R-:W-:-:S06]  /*11990*/  WARPGROUP.ARRIVE ;  /* 0x00000000000079c5 */ /* 0x000fcc0000000000 */
        /* <DEDUP_REMOVED lines=36> */
[----:B------:R-:W-:Y:S03]  /*11be0*/  HGMMA.64x16x16.F32.BF16 R72, gdesc[UR32], R72, gsb0 ;  /* 0x00200000204879f0 */ /* 0x000fe60008001848 */
[----:B------:R-:W-:Y:S02]  /*11bf0*/  WARPGROUP.DEPBAR.LE gsb0, 0x0 ;  /* 0x00008000000079c5 */ /* 0x000fe40000010000 */
[----:B0-----:R-:W-:Y:S05]  /*11c00*/  @P2 BRA `(.L_x_10437) ;  /* 0x0000000000342947 */ /* 0x001fea0003800000 */
[----:B------:R-:W-:Y:S05]  /*11c10*/  @!P0 BRA `(.L_x_10438) ;  /* 0x0000000000048947 */ /* 0x000fea0003800000 */
[----:B------:R-:W-:Y:S01]  /*11c20*/  BPT.TRAP 0x1 ;  /* 0x000000040000795c */ /* 0x000fe20000300000 */
.L_x_10438:
[----:B------:R-:W2:Y:S01]  /*11c30*/  LDL.LU R14, [R1+0x4] ;  /* 0x00000400010e7983 */ /* 0x000ea20000300800 */
[----:B-----5:R-:W-:Y:S01]  /*11c40*/  IMAD R15, R0, 0x8, R16 ;  /* 0x00000008000f7824 */ /* 0x020fe200078e0210 */
[----:B--2---:R-:W-:-:S04]  /*11c50*/  SHF.L.U32 R14, R14, 0x1f, RZ ;  /* 0x0000001f0e0e7819 */ /* 0x004fc800000006ff */
[----:B------:R0:W1:Y:S01]  /*11c60*/  SYNCS.PHASECHK.TRANS64.TRYWAIT P2, [R15+URZ+0x31c50], R14 ;  /* 0x031c500e0f0075a7 */ /* 0x000062000804017f */
[----:B------:R-:W-:Y:S05]  /*11c70*/  @!P0 BRA `(.L_x_10439) ;  /* 0x0000000000048947 */ /* 0x000fea0003800000 */
[----:B------:R-:W-:Y:S01]  /*11c80*/  BPT.TRAP 0x1 ;  /* 0x000000040000795c */ /* 0x000fe20000300000 */
.L_x_10439:
[----:B------:R-:W-:Y:S04]  /*11c90*/  BSSY B0, `(.L_x_10437) ;  /* 0x0000004000007945 */ /* 0x000fe80003800000 */
[----:B-1----:R-:W-:Y:S05]  /*11ca0*/  @P2 BRA `(.L_x_10440) ;  /* 0x0000000000082947 */ /* 0x002fea0003800000 */
[----:B------:R-:W1:Y:S02]  /*11cb0*/  SYNCS.PHASECHK.TRANS64.TRYWAIT P2, [R15+URZ+0x31c50], R14 ;  /* 0x031c500e0f0075a7 */ /* 0x000e64000804017f */
[----:B-1----:R-:W-:Y:S05]  /*11cc0*/  @!P2 BRA `(.L_x_10441) ;  /* 0x000000c8004ca947 */ /* 0x002fea0003800000 */
.L_x_10440:
[----:B------:R-:W-:Y:S05]  /*11cd0*/  BSYNC B0 ;  /* 0x0000000000007941 */ /* 0x000fea0003800000 */
.L_x_10437:
[----:B------:R-:W2:Y:S01]  /*11ce0*/  LDL.LU R22, [R1+0x38] ;  /* 0x0000380001167983 */ /* 0x000ea20000300800 */
[----:B01----:R-:W-:Y:S01]  /*11cf0*/  FMNMX.FTZ R14, R136, R156, !PT ;  /* 0x0000009c880e7209 */ /* 0x003fe20007810000 */
[----:B------:R-:W-:Y:S05]  /*11d00*/  WARPSYNC.ALL ;  /* 0x0000000000007948 */ /* 0x000fea0003800000 */
[----:B------:R-:W-:Y:S01]  /*11d10*/  FMNMX.FTZ R14, R137, R14, !PT ;  /* 0x0000000e890e7209 */ /* 0x000fe20007810000 */
[----:B------:R-:W-:-:S03]  /*11d20*/  ULDC UR4, c[0x0][0x988] ;  /* 0x0002620000047ab9 */ /* 0x000fc60000000800 */
        /* <DEDUP_REMOVED lines=65> */
[----:B0-----:R-:W3:Y:S01]  /*12140*/  LDL R136, [R1+0x7c] ;  /* 0x00007c0001887983 */ /* 0x001ee20000100800 */
        /* <DEDUP_REMOVED lines=17> */
[----:B--2---:R-:W-:-:S07]  /*12260*/  FFMA.FTZ R21, R80, R22, R20 ;  /* 0x0000001650157223 */ /* 0x004fce0000010014 */
[----:B------:R-:W1:Y:S01]  /*12270*/  MUFU.EX2 R22, R140 ;  /* 0x0000008c00167308 */ /* 0x000e620000000800 */
[C---:B0-----:R-:W-:Y:S01]  /*12280*/  FADD.FTZ R21, R137.reuse, R21 ;  /* 0x0000001589157221 */ /* 0x041fe20000010000 */
[----:B------:R-:W-:-:S03]  /*12290*/  F2FP.BF16.F32.PACK_AB R20, R137, R20 ;  /* 0x000000148914723e */ /* 0x000fc600000010ff */
[----:B-1----:R-:W-:-:S04]  /*122a0*/  FADD.FTZ R21, R22, R21 ;  /* 0x0000001516157221 */ /* 0x002fc80000010000 */
[----:B------:R-:W-:Y:S01]  /*122b0*/  FADD.FTZ R137, R141, R21 ;  /* 0x000000158d897221 */ /* 0x000fe20000010000 */
        /* <DEDUP_REMOVED lines=38> */
[----:B------:R-:W0:Y:S01]  /*12520*/  SHFL.BFLY PT, R72, R23, 0x1, 0x1f ;  /* 0x0c201f0017487f89 */ /* 0x000e2200000e0000 */
[----:B-----5:R-:W-:-:S05]  /*12530*/  VIADD R21, R16, 0x200 ;  /* 0x0000020010157836 */ /* 0x020fca0000000000 */
[----:B------:R-:W-:-:S04]  /*12540*/  SHF.R.U32.HI R21, RZ, 0x4, R21 ;  /* 0x00000004ff157819 */ /* 0x000fc80000011615 */
[----:B------:R-:W-:-:S04]  /*12550*/  LOP3.LUT R21, R21, 0x3fff, RZ, 0xc0, !PT ;  /* 0x00003fff15157812 */ /* 0x000fc800078ec0ff */
[----:B------:R-:W-:Y:S02]  /*12560*/  LOP3.LUT R21, R21, 0x2400000, RZ, 0xfc, !PT ;  /* 0x0240000015157812 */ /* 0x000fe400078efcff */
[----:B0-----:R-:W-:-:S05]  /*12570*/  FMNMX.FTZ R72, R23, R72, !PT ;  /* 0x0000004817487209 */ /* 0x001fca0007810000 */
[----:B------:R-:W-:-:S04]  /*12580*/  FMUL.FTZ R85, R72, R14 ;  /* 0x0000000e48557220 */ /* 0x000fc80000410000 */
[----:B------:R-:W-:Y:S01]  /*12590*/  FFMA.FTZ R73, R74, R14, -R85 ;  /* 0x0000000e4a497223 */ /* 0x000fe20000010855 */
[----:B------:R-:W-:-:S04]  /*125a0*/  IMAD R74, R0, 0x6c0, R21 ;  /* 0x000006c0004a7824 */ /* 0x000fc800078e0215 */
[----:B------:R-:W-:-:S05]  /*125b0*/  VIADD R76, R74, 0x40 ;  /* 0x000000404a4c7836 */ /* 0x000fca0000000000 */
[----:B------:R-:W-:Y:S01]  /*125c0*/  R2UR UR10, R76 ;  /* 0x000000004c0a72ca */ /* 0x000fe200000e0000 */
        /* <DEDUP_REMOVED lines=8> */
[C---:B------:R-:W-:Y:S02]  /*12650*/  VIADD R76, R74.reuse, 0x180 ;  /* 0x000001804a4c7836 */ /* 0x040fe40000000000 */
[----:B------:R-:W-:Y:S01]  /*12660*/  FFMA.FTZ R81, R75, R14, -R85 ;  /* 0x0000000e4b517223 */ /* 0x000fe20000010855 */
[----:B------:R-:W-:Y:S01]  /*12670*/  IMAD.MOV.U32 R75, RZ, RZ, -0x7fffffe0 ;  /* 0x80000020ff4b7424 */ /* 0x000fe200078e00ff */
[----:B------:R-:W-:Y:S02]  /*12680*/  R2UR UR6, R74 ;  /* 0x000000004a0672ca */ /* 0x000fe400000e0000 */
[----:B------:R-:W-:Y:S01]  /*12690*/  R2UR UR30, R76 ;  /* 0x000000004c1e72ca */ /* 0x000fe200000e0000 */
[C---:B------:R-:W-:Y:S02]  /*126a0*/  VIADD R76, R74.reuse, 0x1c0 ;  /* 0x000001c04a4c7836 */ /* 0x040fe40000000000 */
[----:B------:R-:W-:Y:S01]  /*126b0*/  VIADD R74, R74, 0x200 ;  /* 0x000002004a4a7836 */ /* 0x000fe20000000000 */
[----:B------:R-:W-:-:S02]  /*126c0*/  R2UR UR7, R75 ;  /* 0x000000004b0772ca */ /* 0x000fc400000e0000 */
[----:B------:R-:W-:Y:S01]  /*126d0*/  R2UR UR39, R75 ;  /* 0x000000004b2772ca */ /* 0x000fe200000e0000 */
[----:B------:R-:W-:Y:S01]  /*126e0*/  IMAD.MOV.U32 R75, RZ, RZ, -0x3ffffff0 ;  /* 0xc0000010ff4b7424 */ /* 0x000fe200078e00ff */
[----:B------:R-:W-:Y:S02]  /*126f0*/  R2UR UR38, R74 ;  /* 0x000000004a2672ca */ /* 0x000fe400000e0000 */
[----:B---3--:R-:W-:Y:S02]  /*12700*/  LOP3.LUT R74, R136, 0x10000, RZ, 0xfc, !PT ;  /* 0x00010000884a7812 */ /* 0x008fe400078efcff */
[----:B------:R-:W-:Y:S02]  /*12710*/  R2UR UR5, R75 ;  /* 0x000000004b0572ca */ /* 0x000fe400000e0000 */
[----:B------:R-:W-:Y:S01]  /*12720*/  R2UR UR4, R74 ;  /* 0x000000004a0472ca */ /* 0x000fe200000e0000 */
[----:B------:R-:W-:-:S12]  /*12730*/  WARPGROUP.ARRIVE ;  /* 0x00000000000079c5 */ /* 0x000fd80000000000 */
[----:B------:R-:W-:Y:S01]  /*12740*/  HGMMA.64x96x16.F32.BF16 R24, gdesc[UR4].tnspB, R24, gsb0 ;  /* 0x41600000041879f0 */ /* 0x000fe20008001818 */
[----:B------:R-:W-:Y:S01]  /*12750*/  IMAD.MOV.U32 R77, RZ, RZ, -0x7fffffe0 ;  /* 0x80000020ff4d7424 */ /* 0x000fe200078e00ff */
[----:B------:R-:W-:Y:S01]  /*12760*/  R2UR UR34, R76 ;  /* 0x000000004c2272ca */ /* 0x000fe200000e0000 */
[----:B------:R-:W-:-:S03]  /*12770*/  VIADD R76, R74, 0x180 ;  /* 0x000001804a4c7836 */ /* 0x000fc60000000000 */
[C---:B------:R-:W-:Y:S02]  /*12780*/  R2UR UR11, R77.reuse ;  /* 0x000000004d0b72ca */ /* 0x040fe400000e0000 */
[C---:B------:R-:W-:Y:S02]  /*12790*/  R2UR UR15, R77.reuse ;  /* 0x000000004d0f72ca */ /* 0x040fe400000e0000 */
[C---:B------:R-:W-:Y:S02]  /*127a0*/  R2UR UR19, R77.reuse ;  /* 0x000000004d1372ca */ /* 0x040fe400000e0000 */
[C---:B------:R-:W-:Y:S02]  /*127b0*/  R2UR UR23, R77.reuse ;  /* 0x000000004d1772ca */ /* 0x040fe400000e0000 */
[C---:B------:R-:W-:Y:S02]  /*127c0*/  R2UR UR27, R77.reuse ;  /* 0x000000004d1b72ca */ /* 0x040fe400000e0000 */
[----:B------:R-:W-:-:S02]  /*127d0*/  R2UR UR31, R77 ;  /* 0x000000004d1f72ca */ /* 0x000fc400000e0000 */
[----:B------:R-:W-:Y:S01]  /*127e0*/  R2UR UR35, R77 ;  /* 0x000000004d2372ca */ /* 0x000fe200000e0000 */
[----:B------:R-:W-:Y:S01]  /*127f0*/  IMAD.MOV.U32 R77, RZ, RZ, -0x3ffffff0 ;  /* 0xc0000010ff4d7424 */ /* 0x000fe200078e00ff */
[----:B------:R-:W-:-:S04]  /*12800*/  R2UR UR8, R76 ;  /* 0x000000004c0872ca */ /* 0x000fc800000e0000 */
[----:B------:R-:W-:Y:S01]  /*12810*/  R2UR UR9, R77 ;  /* 0x000000004d0972ca */ /* 0x000fe200000e0000 */
[----:B------:R-:W-:Y:S02]  /*12820*/  WARPGROUP.DEPBAR.LE gsb0, 0x0 ;  /* 0x00008000000079c5 */ /* 0x000fe40000010000 */
[----:B------:R-:W-:-:S10]  /*12830*/  WARPGROUP.ARRIVE ;  /* 0x00000000000079c5 */ /* 0x000fd40000000000 */
[----:B------:R-:W-:Y:S01]  /*12840*/  HGMMA.64x96x16.F32.BF16 R24, gdesc[UR8].tnspB, R24, gsb0 ;  /* 0x41600000081879f0 */ /* 0x000fe20008001818 */
[----:B------:R-:W-:Y:S02]  /*12850*/  VIADD R76, R74, 0x300 ;  /* 0x000003004a4c7836 */ /* 0x000fe40000000000 */
[----:B------:R-:W-:-:S03]  /*12860*/  IMAD.MOV.U32 R77, RZ, RZ, -0x3ffffff0 ;  /* 0xc0000010ff4d7424 */ /* 0x000fc600078e00ff */
[----:B------:R-:W-:Y:S02]  /*12870*/  R2UR UR12, R76 ;  /* 0x000000004c0c72ca */ /* 0x000fe400000e0000 */
[----:B------:R-:W-:Y:S01]  /*12880*/  R2UR UR13, R77 ;  /* 0x000000004d0d72ca */ /* 0x000fe200000e0000 */
[----:B------:R-:W-:Y:S02]  /*12890*/  VIADD R76, R74, 0x480 ;  /* 0x000004804a4c7836 */ /* 0x000fe40000000000 */
[----:B------:R-:W-:Y:S01]  /*128a0*/  IMAD.MOV.U32 R77, RZ, RZ, -0x3ffffff0 ;  /* 0xc0000010ff4d7424 */ /* 0x000fe200078e00ff */
[----:B------:R-:W-:Y:S02]  /*128b0*/  WARPGROUP.DEPBAR.LE gsb0, 0x0 ;  /* 0x00008000000079c5 */ /* 0x000fe40000010000 */
[----:B------:R-:W-:-:S07]  /*128c0*/  WARPGROUP.ARRIVE ;  /* 0x00000000000079c5 */ /* 0x000fce0000000000 */
[----:B------:R-:W-:Y:S01]  /*128d0*/  HGMMA.64x96x16.F32.BF16 R24, gdesc[UR12].tnspB, R24, gsb0 ;  /* 0x416000000c1879f0 */ /* 0x000fe20008001818 */
[----:B------:R-:W-:Y:S02]  /*128e0*/  R2UR UR16, R76 ;  /* 0x000000004c1072ca */ /* 0x000fe400000e0000 */
[----:B------:R-:W-:Y:S01]  /*128f0*/  R2UR UR17, R77 ;  /* 0x000000004d1172ca */ /* 0x000fe200000e0000 */
[----:B------:R-:W-:Y:S02]  /*12900*/  VIADD R76, R74, 0x600 ;  /* 0x000006004a4c7836 */ /* 0x000fe40000000000 */
[----:B------:R-:W-:-:S03]  /*12910*/  IMAD.MOV.U32 R77, RZ, RZ, -0x3ffffff0 ;  /* 0xc0000010ff4d7424 */ /* 0x000fc600078e00ff */
[----:B------:R-:W-:Y:S01]  /*12920*/  R2UR UR20, R76 ;  /* 0x000000004c1472ca */ /* 0x000fe200000e0000 */
[----:B------:R-:W-:Y:S02]  /*12930*/  WARPGROUP.DEPBAR.LE gsb0, 0x0 ;  /* 0x00008000000079c5 */ /* 0x000fe40000010000 */
[----:B------:R-:W-:-:S06]  /*12940*/  WARPGROUP.ARRIVE ;  /* 0x00000000000079c5 */ /* 0x000fcc0000000000 */
[----:B------:R-:W-:Y:S01]  /*12950*/  HGMMA.64x96x16.F32.BF16 R24, gdesc[UR16].tnspB, R24, gsb0 ;  /* 0x41600000101879f0 */ /* 0x000fe20008001818 */
[----:B------:R-:W-:Y:S01]  /*12960*/  R2UR UR21, R77 ;  /* 0x000000004d1572ca */ /* 0x000fe200000e0000 */
[----:B------:R-:W-:Y:S02]  /*12970*/  VIADD R76, R74, 0x780 ;  /* 0x000007804a4c7836 */ /* 0x000fe40000000000 */
[----:B------:R-:W-:-:S03]  /*12980*/  IMAD.MOV.U32 R77, RZ, RZ, -0x3ffffff0 ;  /* 0xc0000010ff4d7424 */ /* 0x000fc600078e00ff */
[----:B------:R-:W-:Y:S02]  /*12990*/  R2UR UR24, R76 ;  /* 0x000000004c1872ca */ /* 0x000fe400000e0000 */
[----:B------:R-:W-:Y:S01]  /*129a0*/  R2UR UR25, R77 ;  /* 0x000000004d1972ca */ /* 0x000fe200000e0000 */
[----:B------:R-:W-:Y:S02]  /*129b0*/  WARPGROUP.DEPBAR.LE gsb0, 0x0 ;  /* 0x00008000000079c5 */ /* 0x000fe40000010000 */
[----:B------:R-:W-:-:S06]  /*129c0*/  WARPGROUP.ARRIVE ;  /* 0x00000000000079c5 */ /* 0x000fcc0000000000 */
[----:B------:R-:W-:Y:S01]  /*129d0*/  HGMMA.64x96x16.F32.BF16 R24, gdesc[UR20].tnspB, R24, gsb0 ;  /* 0x41600000141879f0 */ /* 0x000fe20008001818 */
[----:B------:R-:W-:Y:S02]  /*129e0*/  VIADD R76, R74, 0x900 ;  /* 0x000009004a4c7836 */ /* 0x000fe40000000000 */
[----:B------:R-:W-:Y:S02]  /*129f0*/  IMAD.MOV.U32 R77, RZ, RZ, -0x3ffffff0 ;  /* 0xc0000010ff4d7424 */ /* 0x000fe400078e00ff */
[----:B------:R-:W-:Y:S01]  /*12a00*/  FFMA.FTZ R84, R78, R14, -R85 ;  /* 0x0000000e4e547223 */ /* 0x000fe20000010855 */
[----:B------:R-:W-:Y:S01]  /*12a10*/  R2UR UR28, R76 ;  /* 0x000000004c1c72ca */ /* 0x000fe200000e0000 */
[----:B------:R-:W2:Y:S01]  /*12a20*/  LDL.LU R78, [R1+0x40] ;  /* 0x00004000014e7983 */ /* 0x000ea20000300800 */
[----:B------:R-:W-:Y:S01]  /*12a30*/  R2UR UR29, R77 ;  /* 0x000000004d1d72ca */ /* 0x000fe200000e0000 */
[----:B------:R-:W-:Y:S02]  /*12a40*/  WARPGROUP.DEPBAR.LE gsb0, 0x0 ;  /* 0x00008000000079c5 */ /* 0x000fe40000010000 */
[----:B------:R-:W-:-:S06]  /*12a50*/  WARPGROUP.ARRIVE ;  /* 0x00000000000079c5 */ /* 0x000fcc0000000000 */
[----:B------:R-:W-:Y:S01]  /*12a60*/  HGMMA.64x96x16.F32.BF16 R24, gdesc[UR24].tnspB, R24, gsb0 ;  /* 0x41600000181879f0 */ /* 0x000fe20008001818 */
        /* <DEDUP_REMOVED lines=13> */
[----:B------:R-:W-:Y:S03]  /*12b40*/  HGMMA.64x96x16.F32.BF16 R24, gdesc[UR32].tnspB, R24, gsb0 ;  /* 0x41600000201879f0 */ /* 0x000fe60008001818 */
[----:B------:R-:W0:Y:S01]  /*12b50*/  S2R R140, SR_TID.X ;  /* 0x00000000008c7919 */ /* 0x000e220000002100 */
[----:B------:R-:W-:Y:S01]  /*12b60*/  FADD.FTZ R21, -R72, R157 ;  /* 0x0000009d48157221 */ /* 0x000fe20000010100 */
[----:B------:R-:W-:-:S03]  /*12b70*/  FFMA.FTZ R138, R138, R14, -R85 ;  /* 0x0000000e8a8a7223 */ /* 0x000fc60000010855 */
[-C--:B------:R-:W-:Y:S01]  /*12b80*/  FMUL.FTZ R21, R21, R14.reuse ;  /* 0x0000000e15157220 */ /* 0x080fe20000410000 */
[----:B------:R-:W-:-:S03]  /*12b90*/  FFMA.FTZ R139, R139, R14, -R85 ;  /* 0x0000000e8b8b7223 */ /* 0x000fc60000010855 */
[----:B------:R-:W-:Y:S01]  /*12ba0*/  MUFU.EX2 R136, R21 ;  /* 0x0000001500887308 */ /* 0x000fe20000000800 */
[-CC-:B------:R-:W-:Y:S01]  /*12bb0*/  FFMA.FTZ R142, R142, R14.reuse, -R85.reuse ;  /* 0x0000000e8e8e7223 */ /* 0x180fe20000010855 */
[-CC-:B------:R-:W-:Y:S01]  /*12bc0*/  FFMA.FTZ R143, R143, R14.reuse, -R85.reuse ;  /* 0x0000000e8f8f7223 */ /* 0x180fe20000010855 */
[-CC-:B------:R-:W-:Y:S01]  /*12bd0*/  FFMA.FTZ R130, R130, R14.reuse, -R85.reuse ;  /* 0x0000000e82827223 */ /* 0x180fe20000010855 */
[-CC-:B------:R-:W-:Y:S01]  /*12be0*/  FFMA.FTZ R131, R131, R14.reuse, -R85.reuse ;  /* 0x0000000e83837223 */ /* 0x180fe20000010855 */
[----:B------:R-:W-:-:S03]  /*12bf0*/  FFMA.FTZ R134, R134, R14, -R85 ;  /* 0x0000000e86867223 */ /* 0x000fc60000010855 */
[----:B------:R-:W2:Y:S01]  /*12c00*/  MUFU.EX2 R21, R138 ;  /* 0x0000008a00157308 */ /* 0x000ea20000000800 */
[----:B------:R-:W-:Y:S01]  /*12c10*/  FFMA.FTZ R135, R135, R14, -R85 ;  /* 0x0000000e87877223 */ /* 0x000fe20000010855 */
[----:B------:R-:W-:Y:S02]  /*12c20*/  WARPGROUP.DEPBAR.LE gsb0, 0x0 ;  /* 0x00008000000079c5 */ /* 0x000fe40000010000 */
[----:B------:R-:W-:-:S06]  /*12c30*/  WARPGROUP.ARRIVE ;  /* 0x00000000000079c5 */ /* 0x000fcc0000000000 */
[----:B------:R-:W-:Y:S01]  /*12c40*/  HGMMA.64x96x16.F32.BF16 R24, gdesc[UR36].tnspB, R24, gsb0 ;  /* 0x41600000241879f0 */ /* 0x000fe20008001818 */
        /* <DEDUP_REMOVED lines=26> */
[----:B0-----:R-:W-:-:S02]  /*12df0*/  SHF.R.U32.HI R79, RZ, 0x7, R140 ;  /* 0x00000007ff4f7819 */ /* 0x001fc4000001168c */
[----:B------:R-:W-:-:S03]  /*12e00*/  ISETP.GE.U32.AND P2, PT, R140, 0x180, PT ;  /* 0x000001808c00780c */ /* 0x000fc60003f46070 */
[----:B------:R-:W-:Y:S02]  /*12e10*/  VIADD R74, R79, 0x9 ;  /* 0x000000094f4a7836 */ /* 0x000fe40000000000 */
[----:B------:R-:W-:Y:S01]  /*12e20*/  MUFU.EX2 R23, R142 ;  /* 0x0000008e00177308 */ /* 0x000fe20000000800 */
[----:B--2---:R-:W-:Y:S02]  /*12e30*/  FFMA.FTZ R75, R136, R78, R21 ;  /* 0x0000004e884b7223 */ /* 0x004fe40000010015 */
[----:B------:R-:W-:-:S05]  /*12e40*/  SEL R74, R74, 0x9, !P2 ;  /* 0x000000094a4a7807 */ /* 0x000fca0005000000 */
[----:B------:R-:W-:Y:S01]  /*12e50*/  MUFU.EX2 R143, R143 ;  /* 0x0000008f008f7308 */ /* 0x000fe20000000800 */
[----:B------:R-:W-:-:S04]  /*12e60*/  @!P1 IMAD R76, R154, 0x8, R16 ;  /* 0x000000089a4c9824 */ /* 0x000fc800078e0210 */
[----:B------:R-:W-:Y:S01]  /*12e70*/  @!P1 VIADD R76, R76, 0x31c40 ;  /* 0x00031c404c4c9836 */ /* 0x000fe20000000000 */
[----:B------:R-:W-:Y:S02]  /*12e80*/  F2FP.BF16.F32.PACK_AB R22, R141, R22 ;  /* 0x000000168d16723e */ /* 0x000fe400000010ff */
[----:B-1----:R-:W-:Y:S02]  /*12e90*/  F2FP.BF16.F32.PACK_AB R21, R139, R21 ;  /* 0x000000158b15723e */ /* 0x002fe400000010ff */
[----:B------:R-:W-:Y:S01]  /*12ea0*/  @!P1 PRMT R76, RZ, 0x654, R76 ;  /* 0x00000654ff4c9816 */ /* 0x000fe2000000004c */
[----:B------:R-:W0:Y:S08]  /*12eb0*/  MUFU.EX2 R153, R153 ;  /* 0x0000009900997308 */ /* 0x000e300000000800 */
[----:B------:R-:W-:Y:S08]  /*12ec0*/  MUFU.EX2 R151, R151 ;  /* 0x0000009700977308 */ /* 0x000ff00000000800 */
[----:B------:R-:W-:Y:S01]  /*12ed0*/  MUFU.EX2 R131, R131 ;  /* 0x0000008300837308 */ /* 0x000fe20000000800 */
[----:B0-----:R-:W-:Y:S01]  /*12ee0*/  FADD.FTZ R137, R153, R137 ;  /* 0x0000008999897221 */ /* 0x001fe20000010000 */
[----:B------:R-:W-:-:S02]  /*12ef0*/  WARPGROUP.DEPBAR.LE gsb0, 0x0 ;  /* 0x00008000000079c5 */ /* 0x000fc40000010000 */
[----:B------:R0:W-:Y:S06]  /*12f00*/  BAR.ARV R74, 0x100 ;  /* 0x0004004a0000751d */ /* 0x0001ec0000002000 */
[----:B------:R1:W-:Y:S01]  /*12f10*/  @!P1 SYNCS.ARRIVE.TRANS64.RED.A1T0 RZ, [R76+URZ], RZ ;  /* 0x000000ff4cff99a7 */ /* 0x0003e2000810043f */
[----:B0-----:R-:W-:Y:S01]  /*12f20*/  FADD.FTZ R74, R139, R75 ;  /* 0x0000004b8b4a7221 */ /* 0x001fe20000010000 */
[----:B------:R-:W-:-:S04]  /*12f30*/  @!P1 IMAD R75, R0, 0x8, R16 ;  /* 0x00000008004b9824 */ /* 0x000fc800078e0210 */
[----:B------:R-:W-:Y:S02]  /*12f40*/  @!P1 VIADD R75, R75, 0x31c60 ;  /* 0x00031c604b4b9836 */ /* 0x000fe40000000000 */
[----:B------:R-:W-:Y:S01]  /*12f50*/  FADD.FTZ R0, R23, R74 ;  /* 0x0000004a17007221 */ /* 0x000fe20000010000 */
[----:B------:R-:W-:Y:S02]  /*12f60*/  F2FP.BF16.F32.PACK_AB R23, R143, R23 ;  /* 0x000000178f17723e */ /* 0x000fe400000010ff */
[----:B------:R-:W-:-:S04]  /*12f70*/  @!P1 PRMT R75, RZ, 0x654, R75 ;  /* 0x00000654ff4b9816 */ /* 0x000fc8000000004b */
[----:B------:R0:W-:Y:S01]  /*12f80*/  @!P1 SYNCS.ARRIVE.TRANS64.RED.A1T0 RZ, [R75+URZ], RZ ;  /* 0x000000ff4bff99a7 */ /* 0x0001e2000810043f */
[----:B------:R2:W-:Y:S01]  /*12f90*/  STSM.16.M88.4 [R18+0x24300], R20 ;  /* 0x0243001412007844 */ /* 0x0005e20000000200 */
[----:B------:R-:W-:Y:S01]  /*12fa0*/  MUFU.EX2 R149, R149 ;  /* 0x0000009500957308 */ /* 0x000fe20000000800 */
[----:B------:R-:W-:-:S07]  /*12fb0*/  FADD.FTZ R0, R143, R0 ;  /* 0x000000008f007221 */ /* 0x000fce0000010000 */
[----:B--2---:R-:W2:Y:S08]  /*12fc0*/  MUFU.EX2 R20, R152 ;  /* 0x0000009800147308 */ /* 0x004eb00000000800 */
[----:B------:R-:W3:Y:S08]  /*12fd0*/  MUFU.EX2 R21, R130 ;  /* 0x0000008200157308 */ /* 0x000ef00000000800 */
[----:B------:R-:W4:Y:S08]  /*12fe0*/  MUFU.EX2 R22, R150 ;  /* 0x0000009600167308 */ /* 0x000f300000000800 */
[----:B------:R-:W0:Y:S01]  /*12ff0*/  MUFU.EX2 R23, R134 ;  /* 0x0000008600177308 */ /* 0x000e220000000800 */
[----:B--2---:R-:W-:Y:S01]  /*13000*/  FADD.FTZ R137, R20, R137 ;  /* 0x0000008914897221 */ /* 0x004fe20000010000 */
[----:B---3--:R-:W-:-:S06]  /*13010*/  FADD.FTZ R0, R21, R0 ;  /* 0x0000000015007221 */ /* 0x008fcc0000010000 */
[----:B------:R-:W-:Y:S01]  /*13020*/  MUFU.EX2 R135, R135 ;  /* 0x0000008700877308 */ /* 0x000fe20000000800 */
[----:B------:R-:W-:Y:S01]  /*13030*/  FADD.FTZ R137, R151, R137 ;  /* 0x0000008997897221 */ /* 0x000fe20000010000 */
[----:B------:R-:W-:-:S06]  /*13040*/  FADD.FTZ R0, R131, R0 ;  /* 0x0000000083007221 */ /* 0x000fcc0000010000 */
[----:B-1----:R-:W1:Y:S08]  /*13050*/  MUFU.EX2 R76, R148 ;  /* 0x00000094004c7308 */ /* 0x002e700000000800 */
[----:B------:R-:W-:Y:S01]  /*13060*/  MUFU.EX2 R77, R122 ;  /* 0x0000007a004d7308 */ /* 0x000fe20000000800 */
[----:B----4-:R-:W-:Y:S01]  /*13070*/  FADD.FTZ R137, R22, R137 ;  /* 0x0000008916897221 */ /* 0x010fe20000010000 */
[----:B0-----:R-:W-:-:S06]  /*13080*/  FADD.FTZ R0, R23, R0 ;  /* 0x0000000017007221 */ /* 0x001fcc0000010000 */
[----:B------:R-:W0:Y:S08]  /*13090*/  MUFU.EX2 R147, R147 ;  /* 0x0000009300937308 */ /* 0x000e300000000800 */
[----:B------:R-:W2:Y:S01]  /*130a0*/  MUFU.EX2 R123, R123 ;  /* 0x0000007b007b7308 */ /* 0x000ea20000000800 */
[----:B------:R-:W-:-:S07]  /*130b0*/  FADD.FTZ R137, R149, R137 ;  /* 0x0000008995897221 */ /* 0x000fce0000010000 */
[----:B------:R-:W3:Y:S08]  /*130c0*/  MUFU.EX2 R78, R146 ;  /* 0x00000092004e7308 */ /* 0x000ef00000000800 */
[----:B------:R-:W4:Y:S01]  /*130d0*/  MUFU.EX2 R79, R126 ;  /* 0x0000007e004f7308 */ /* 0x000f220000000800 */
[----:B-1----:R-:W-:-:S07]  /*130e0*/  FADD.FTZ R137, R76, R137 ;  /* 0x000000894c897221 */ /* 0x002fce0000010000 */
[----:B------:R-:W-:Y:S08]  /*130f0*/  MUFU.EX2 R133, R133 ;  /* 0x0000008500857308 */ /* 0x000ff00000000800 */
[----:B------:R1:W-:Y:S08]  /*13100*/  MUFU.EX2 R74, R88 ;  /* 0x00000058004a7308 */ /* 0x0003f00000000800 */
[----:B------:R-:W4:Y:S01]  /*13110*/  MUFU.EX2 R127, R127 ;  /* 0x0000007f007f7308 */ /* 0x000f220000000800 */
[----:B-1----:R-:W-:Y:S01]  /*13120*/  FADD.FTZ R88, R135, R0 ;  /* 0x0000000087587221 */ /* 0x002fe20000010000 */
[----:B0-----:R-:W-:-:S03]  /*13130*/  FADD.FTZ R137, R147, R137 ;  /* 0x0000008993897221 */ /* 0x001fc60000010000 */
[----:B------:R-:W-:-:S03]  /*13140*/  FADD.FTZ R88, R77, R88 ;  /* 0x000000584d587221 */ /* 0x000fc60000010000 */
[----:B------:R-:W-:Y:S01]  /*13150*/  MUFU.EX2 R132, R132 ;  /* 0x0000008400847308 */ /* 0x000fe20000000800 */
[----:B--2---:R-:W-:-:S07]  /*13160*/  FADD.FTZ R88, R123, R88 ;  /* 0x000000587b587221 */ /* 0x004fce0000010000 */
[----:B------:R-:W-:Y:S08]  /*13170*/  MUFU.EX2 R75, R89 ;  /* 0x00000059004b7308 */ /* 0x000ff00000000800 */
[----:B------:R-:W0:Y:S01]  /*13180*/  MUFU.EX2 R89, R114 ;  /* 0x0000007200597308 */ /* 0x000e220000000800 */
[----:B---3--:R-:W-:Y:S01]  /*13190*/  FADD.FTZ R137, R78, R137 ;  /* 0x000000894e897221 */ /* 0x008fe20000010000 */
[----:B----4-:R-:W-:-:S06]  /*131a0*/  FADD.FTZ R88, R79, R88 ;  /* 0x000000584f587221 */ /* 0x010fcc0000010000 */
[----:B------:R-:W1:Y:S08]  /*131b0*/  MUFU.EX2 R129, R129 ;  /* 0x0000008100817308 */ /* 0x000e700000000800 */
[----:B------:R-:W2:Y:S01]  /*131c0*/  MUFU.EX2 R115, R115 ;  /* 0x0000007300737308 */ /* 0x000ea20000000800 */
[----:B------:R-:W-:-:S07]  /*131d0*/  FADD.FTZ R88, R127, R88 ;  /* 0x000000587f587221 */ /* 0x000fce0000010000 */
[----:B------:R-:W3:Y:S08]  /*131e0*/  MUFU.EX2 R128, R128 ;  /* 0x0000008000807308 */ /* 0x000ef00000000800 */
[----:B------:R-:W4:Y:S01]  /*131f0*/  MUFU.EX2 R118, R118 ;  /* 0x0000007600767308 */ /* 0x000f220000000800 */
[----:B0-----:R-:W-:-:S07]  /*13200*/  FADD.FTZ R88, R89, R88 ;  /* 0x0000005859587221 */ /* 0x001fce0000010000 */
[----:B------:R-:W0:Y:S08]  /*13210*/  MUFU.EX2 R125, R125 ;  /* 0x0000007d007d7308 */ /* 0x000e300000000800 */
[----:B------:R1:W-:Y:S08]  /*13220*/  MUFU.EX2 R0, R90 ;  /* 0x0000005a00007308 */ /* 0x0003f00000000800 */
[----:B------:R-:W0:Y:S01]  /*13230*/  MUFU.EX2 R119, R119 ;  /* 0x0000007700777308 */ /* 0x000e220000000800 */
[----:B-1----:R-:W-:-:S04]  /*13240*/  FADD.FTZ R90, R133, R137 ;  /* 0x00000089855a7221 */ /* 0x002fc80000010000 */
[----:B------:R-:W-:-:S03]  /*13250*/  FADD.FTZ R90, R132, R90 ;  /* 0x0000005a845a7221 */ /* 0x000fc60000010000 */
[----:B------:R-:W1:Y:S01]  /*13260*/  MUFU.EX2 R106, R106 ;  /* 0x0000006a006a7308 */ /* 0x000e620000000800 */
[----:B------:R-:W-:Y:S01]  /*13270*/  FADD.FTZ R90, R129, R90 ;  /* 0x0000005a815a7221 */ /* 0x000fe20000010000 */
[----:B--2---:R-:W-:-:S06]  /*13280*/  FADD.FTZ R88, R115, R88 ;  /* 0x0000005873587221 */ /* 0x004fcc0000010000 */
[----:B------:R-:W2:Y:S01]  /*13290*/  MUFU.EX2 R124, R124 ;  /* 0x0000007c007c7308 */ /* 0x000ea20000000800 */
[----:B---3--:R-:W-:Y:S01]  /*132a0*/  FADD.FTZ R90, R128, R90 ;  /* 0x0000005a805a7221 */ /* 0x008fe20000010000 */
[----:B----4-:R-:W-:-:S06]  /*132b0*/  FADD.FTZ R88, R118, R88 ;  /* 0x0000005876587221 */ /* 0x010fcc0000010000 */
[----:B------:R-:W3:Y:S08]  /*132c0*/  MUFU.EX2 R107, R107 ;  /* 0x0000006b006b7308 */ /* 0x000ef00000000800 */
[----:B------:R-:W4:Y:S08]  /*132d0*/  MUFU.EX2 R121, R121 ;  /* 0x0000007900797308 */ /* 0x000f300000000800 */
[----:B------:R-:W4:Y:S08]  /*132e0*/  MUFU.EX2 R110, R110 ;  /* 0x0000006e006e7308 */ /* 0x000f300000000800 */
[----:B------:R-:W4:Y:S08]  /*132f0*/  MUFU.EX2 R120, R120 ;  /* 0x0000007800787308 */ /* 0x000f300000000800 */
[----:B------:R0:W-:Y:S08]  /*13300*/  MUFU.EX2 R114, R91 ;  /* 0x0000005b00727308 */ /* 0x0001f00000000800 */
[----:B------:R-:W4:Y:S01]  /*13310*/  MUFU.EX2 R111, R111 ;  /* 0x0000006f006f7308 */ /* 0x000f220000000800 */
[----:B0-----:R-:W-:Y:S01]  /*13320*/  FADD.FTZ R91, R125, R90 ;  /* 0x0000005a7d5b7221 */ /* 0x001fe20000010000 */
[----:B------:R-:W-:-:S04]  /*13330*/  FADD.FTZ R90, R119, R88 ;  /* 0x00000058775a7221 */ /* 0x000fc80000010000 */
[----:B-1----:R-:W-:Y:S02]  /*13340*/  FADD.FTZ R90, R106, R90 ;  /* 0x0000005a6a5a7221 */ /* 0x002fe40000010000 */
[----:B------:R-:W0:Y:S01]  /*13350*/  MUFU.EX2 R117, R117 ;  /* 0x0000007500757308 */ /* 0x000e220000000800 */
[----:B--2---:R-:W-:Y:S01]  /*13360*/  FADD.FTZ R88, R124, R91 ;  /* 0x0000005b7c587221 */ /* 0x004fe20000010000 */
[----:B---3--:R-:W-:-:S06]  /*13370*/  FADD.FTZ R90, R107, R90 ;  /* 0x0000005a6b5a7221 */ /* 0x008fcc0000010000 */
[----:B------:R-:W1:Y:S01]  /*13380*/  MUFU.EX2 R98, R98 ;  /* 0x0000006200627308 */ /* 0x000e620000000800 */
[----:B----4-:R-:W-:Y:S01]  /*13390*/  FADD.FTZ R88, R121, R88 ;  /* 0x0000005879587221 */ /* 0x010fe20000010000 */
[----:B------:R-:W-:-:S06]  /*133a0*/  FADD.FTZ R90, R110, R90 ;  /* 0x0000005a6e5a7221 */ /* 0x000fcc0000010000 */
[----:B------:R-:W2:Y:S01]  /*133b0*/  MUFU.EX2 R116, R116 ;  /* 0x0000007400747308 */ /* 0x000ea20000000800 */
[----:B------:R-:W-:-:S07]  /*133c0*/  F2FP.BF16.F32.PACK_AB R20, R20, R153 ;  /* 0x000000991414723e */ /* 0x000fce00000010ff */
[----:B------:R-:W3:Y:S01]  /*133d0*/  MUFU.EX2 R99, R99 ;  /* 0x0000006300637308 */ /* 0x000ee20000000800 */
[----:B------:R-:W-:Y:S02]  /*133e0*/  F2FP.BF16.F32.PACK_AB R21, R131, R21 ;  /* 0x000000158315723e */ /* 0x000fe400000010ff */
[----:B------:R-:W-:Y:S02]  /*133f0*/  F2FP.BF16.F32.PACK_AB R22, R22, R151 ;  /* 0x000000971616723e */ /* 0x000fe400000010ff */
[----:B------:R-:W-:-:S03]  /*13400*/  F2FP.BF16.F32.PACK_AB R23, R135, R23 ;  /* 0x000000178717723e */ /* 0x000fc600000010ff */
[----:B------:R-:W4:Y:S01]  /*13410*/  MUFU.EX2 R113, R113 ;  /* 0x0000007100717308 */ /* 0x000f220000000800 */
[----:B------:R-:W-:Y:S01]  /*13420*/  FADD.FTZ R88, R120, R88 ;  /* 0x0000005878587221 */ /* 0x000fe20000010000 */
[----:B------:R-:W-:-:S06]  /*13430*/  FADD.FTZ R90, R111, R90 ;  /* 0x0000005a6f5a7221 */ /* 0x000fcc0000010000 */
[----:B------:R-:W4:Y:S01]  /*13440*/  MUFU.EX2 R102, R102 ;  /* 0x0000006600667308 */ /* 0x000f220000000800 */
[----:B------:R0:W-:Y:S07]  /*13450*/  STSM.16.M88.4 [R18+0x25b00], R20 ;  /* 0x025b001412007844 */ /* 0x0001ee0000000200 */
[----:B------:R-:W4:Y:S08]  /*13460*/  MUFU.EX2 R112, R112 ;  /* 0x0000007000707308 */ /* 0x000f300000000800 */
[----:B------:R-:W4:Y:S01]  /*13470*/  MUFU.EX2 R103, R103 ;  /* 0x0000006700677308 */ /* 0x000f220000000800 */
[----:B0-----:R-:W-:Y:S01]  /*13480*/  FADD.FTZ R20, R117, R88 ;  /* 0x0000005875147221 */ /* 0x001fe20000010000 */
[----:B-1----:R-:W-:-:S06]  /*13490*/  FADD.FTZ R21, R98, R90 ;  /* 0x0000005a62157221 */ /* 0x002fcc0000010000 */
[----:B------:R-:W0:Y:S01]  /*134a0*/  MUFU.EX2 R109, R109 ;  /* 0x0000006d006d7308 */ /* 0x000e220000000800 */
[----:B--2---:R-:W-:Y:S01]  /*134b0*/  FADD.FTZ R20, R116, R20 ;  /* 0x0000001474147221 */ /* 0x004fe20000010000 */
[----:B---3--:R-:W-:-:S06]  /*134c0*/  FADD.FTZ R21, R99, R21 ;  /* 0x0000001563157221 */ /* 0x008fcc0000010000 */
[----:B------:R-:W1:Y:S01]  /*134d0*/  MUFU.EX2 R108, R108 ;  /* 0x0000006c006c7308 */ /* 0x000e620000000800 */
[----:B----4-:R-:W-:Y:S01]  /*134e0*/  FADD.FTZ R20, R113, R20 ;  /* 0x0000001471147221 */ /* 0x010fe20000010000 */
[----:B------:R-:W-:-:S06]  /*134f0*/  FADD.FTZ R21, R102, R21 ;  /* 0x0000001566157221 */ /* 0x000fcc0000010000 */
[----:B------:R-:W2:Y:S01]  /*13500*/  MUFU.EX2 R105, R105 ;  /* 0x0000006900697308 */ /* 0x000ea20000000800 */
[----:B------:R-:W-:Y:S01]  /*13510*/  FADD.FTZ R20, R112, R20 ;  /* 0x0000001470147221 */ /* 0x000fe20000010000 */
[----:B------:R-:W-:-:S06]  /*13520*/  FADD.FTZ R21, R103, R21 ;  /* 0x0000001567157221 */ /* 0x000fcc0000010000 */
[----:B------:R-:W3:Y:S01]  /*13530*/  MUFU.EX2 R94, R94 ;  /* 0x0000005e005e7308 */ /* 0x000ee20000000800 */
[----:B0-----:R-:W-:Y:S01]  /*13540*/  FADD.FTZ R20, R109, R20 ;  /* 0x000000146d147221 */ /* 0x001fe20000010000 */
[----:B------:R-:W-:-:S06]  /*13550*/  FADD.FTZ R21, R0, R21 ;  /* 0x0000001500157221 */ /* 0x000fcc0000010000 */
[----:B------:R-:W0:Y:S01]  /*13560*/  MUFU.EX2 R104, R104 ;  /* 0x0000006800687308 */ /* 0x000e220000000800 */
[----:B------:R-:W-:-:S07]  /*13570*/  F2FP.BF16.F32.PACK_AB R76, R76, R149 ;  /* 0x000000954c4c723e */ /* 0x000fce00000010ff */
[----:B------:R-:W4:Y:S01]  /*13580*/  MUFU.EX2 R95, R95 ;  /* 0x0000005f005f7308 */ /* 0x000f220000000800 */
[----:B------:R-:W-:Y:S01]  /*13590*/  F2FP.BF16.F32.PACK_AB R77, R123, R77 ;  /* 0x0000004d7b4d723e */ /* 0x000fe200000010ff */
[----:B-1----:R-:W-:Y:S01]  /*135a0*/  FADD.FTZ R20, R108, R20 ;  /* 0x000000146c147221 */ /* 0x002fe20000010000 */
[----:B------:R-:W-:-:S05]  /*135b0*/  F2FP.BF16.F32.PACK_AB R78, R78, R147 ;  /* 0x000000934e4e723e */ /* 0x000fca00000010ff */
[----:B------:R-:W1:Y:S01]  /*135c0*/  MUFU.EX2 R101, R101 ;  /* 0x0000006500657308 */ /* 0x000e620000000800 */
[----:B------:R-:W-:Y:S01]  /*135d0*/  F2FP.BF16.F32.PACK_AB R79, R127, R79 ;  /* 0x0000004f7f4f723e */ /* 0x000fe200000010ff */
[----:B------:R-:W-:-:S06]  /*135e0*/  FADD.FTZ R21, R114, R21 ;  /* 0x0000001572157221 */ /* 0x000fcc0000010000 */
[----:B------:R-:W1:Y:S01]  /*135f0*/  MUFU.EX2 R82, R82 ;  /* 0x0000005200527308 */ /* 0x000e620000000800 */
[----:B------:R3:W-:Y:S01]  /*13600*/  STSM.16.M88.4 [R18+0x27300], R76 ;  /* 0x0273004c12007844 */ /* 0x0007e20000000200 */
[----:B--2---:R-:W-:-:S06]  /*13610*/  FADD.FTZ R22, R105, R20 ;  /* 0x0000001469167221 */ /* 0x004fcc0000010000 */
[----:B------:R-:W2:Y:S08]  /*13620*/  MUFU.EX2 R100, R100 ;  /* 0x0000006400647308 */ /* 0x000eb00000000800 */
[----:B------:R-:W2:Y:S01]  /*13630*/  MUFU.EX2 R83, R83 ;  /* 0x0000005300537308 */ /* 0x000ea20000000800 */
[----:B---3--:R-:W-:Y:S01]  /*13640*/  FADD.FTZ R76, R94, R21 ;  /* 0x000000155e4c7221 */ /* 0x008fe20000010000 */
[----:B0-----:R-:W-:-:S06]  /*13650*/  FADD.FTZ R22, R104, R22 ;  /* 0x0000001668167221 */ /* 0x001fcc0000010000 */
[----:B------:R-:W0:Y:S01]  /*13660*/  MUFU.EX2 R97, R97 ;  /* 0x0000006100617308 */ /* 0x000e220000000800 */
[----:B----4-:R-:W-:Y:S01]  /*13670*/  FADD.FTZ R77, R95, R76 ;  /* 0x0000004c5f4d7221 */ /* 0x010fe20000010000 */
[----:B------:R-:W-:-:S06]  /*13680*/  F2FP.BF16.F32.PACK_AB R88, R132, R133 ;  /* 0x000000858458723e */ /* 0x000fcc00000010ff */
[----:B------:R-:W3:Y:S01]  /*13690*/  MUFU.EX2 R86, R86 ;  /* 0x0000005600567308 */ /* 0x000ee20000000800 */
[----:B------:R-:W-:Y:S02]  /*136a0*/  F2FP.BF16.F32.PACK_AB R89, R115, R89 ;  /* 0x000000597359723e */ /* 0x000fe400000010ff */
[----:B------:R-:W-:Y:S02]  /*136b0*/  F2FP.BF16.F32.PACK_AB R90, R128, R129 ;  /* 0x00000081805a723e */ /* 0x000fe400000010ff */
[----:B------:R-:W-:-:S03]  /*136c0*/  F2FP.BF16.F32.PACK_AB R91, R119, R118 ;  /* 0x00000076775b723e */ /* 0x000fc600000010ff */
[----:B------:R-:W4:Y:S01]  /*136d0*/  MUFU.EX2 R96, R96 ;  /* 0x0000006000607308 */ /* 0x000f220000000800 */
[----:B-1----:R-:W-:Y:S01]  /*136e0*/  FADD.FTZ R79, R101, R22 ;  /* 0x00000016654f7221 */ /* 0x002fe20000010000 */
[----:B------:R-:W-:-:S06]  /*136f0*/  FADD.FTZ R78, R82, R77 ;  /* 0x0000004d524e7221 */ /* 0x000fcc0000010000 */
[----:B------:R-:W1:Y:S01]  /*13700*/  MUFU.EX2 R87, R87 ;  /* 0x0000005700577308 */ /* 0x000e620000000800 */
[----:B------:R2:W-:Y:S07]  /*13710*/  STSM.16.M88.4 [R18+0x28b00], R88 ;  /* 0x028b005812007844 */ /* 0x0005ee0000000200 */
[----:B------:R-:W1:Y:S08]  /*13720*/  MUFU.EX2 R93, R93 ;  /* 0x0000005d005d7308 */ /* 0x000e700000000800 */
[----:B------:R-:W1:Y:S01]  /*13730*/  MUFU.EX2 R73, R73 ;  /* 0x0000004900497308 */ /* 0x000e620000000800 */
[----:B--2---:R-:W-:Y:S01]  /*13740*/  FADD.FTZ R88, R100, R79 ;  /* 0x0000004f64587221 */ /* 0x004fe20000010000 */
[----:B------:R-:W-:Y:S01]  /*13750*/  FADD.FTZ R79, R83, R78 ;  /* 0x0000004e534f7221 */ /* 0x000fe20000010000 */
[----:B------:R-:W-:-:S05]  /*13760*/  F2FP.BF16.F32.PACK_AB R77, R114, R0 ;  /* 0x00000000724d723e */ /* 0x000fca00000010ff */
[----:B------:R-:W2:Y:S01]  /*13770*/  MUFU.EX2 R92, R92 ;  /* 0x0000005c005c7308 */ /* 0x000ea20000000800 */
[----:B0-----:R-:W-:Y:S01]  /*13780*/  FADD.FTZ R89, R97, R88 ;  /* 0x0000005861597221 */ /* 0x001fe20000010000 */
[----:B---3--:R-:W-:-:S06]  /*13790*/  FADD.FTZ R0, R86, R79 ;  /* 0x0000004f56007221 */ /* 0x008fcc0000010000 */
[----:B------:R-:W0:Y:S01]  /*137a0*/  MUFU.EX2 R81, R81 ;  /* 0x0000005100517308 */ /* 0x000e220000000800 */
[----:B----4-:R-:W-:Y:S01]  /*137b0*/  FADD.FTZ R88, R96, R89 ;  /* 0x0000005960587221 */ /* 0x010fe20000010000 */
[----:B-1----:R-:W-:-:S06]  /*137c0*/  FADD.FTZ R0, R87, R0 ;  /* 0x0000000057007221 */ /* 0x002fcc0000010000 */
[----:B------:R-:W-:Y:S08]  /*137d0*/  MUFU.EX2 R84, R84 ;  /* 0x0000005400547308 */ /* 0x000ff00000000800 */
[----:B------:R-:W1:Y:S01]  /*137e0*/  MUFU.EX2 R85, R85 ;  /* 0x0000005500557308 */ /* 0x000e620000000800 */
[----:B------:R-:W-:Y:S01]  /*137f0*/  FADD.FTZ R89, R93, R88 ;  /* 0x000000585d597221 */ /* 0x000fe20000010000 */
[----:B------:R-:W-:Y:S01]  /*13800*/  FADD.FTZ R0, R73, R0 ;  /* 0x0000000049007221 */ /* 0x000fe20000010000 */
[----:B------:R-:W-:-:S02]  /*13810*/  F2FP.BF16.F32.PACK_AB R100, R100, R101 ;  /* 0x000000656464723e */ /* 0x000fc400000010ff */
[----:B------:R-:W-:Y:S01]  /*13820*/  F2FP.BF16.F32.PACK_AB R101, R83, R82 ;  /* 0x000000525365723e */ /* 0x000fe200000010ff */
[----:B--2---:R-:W-:Y:S01]  /*13830*/  FADD.FTZ R82, R92, R89 ;  /* 0x000000595c527221 */ /* 0x004fe20000010000 */
[----:B------:R-:W-:Y:S01]  /*13840*/  F2FP.BF16.F32.PACK_AB R124, R124, R125 ;  /* 0x0000007d7c7c723e */ /* 0x000fe200000010ff */
[----:B0-----:R-:W-:Y:S01]  /*13850*/  FADD.FTZ R83, R81, R0 ;  /* 0x0000000051537221 */ /* 0x001fe20000010000 */
[----:B------:R-:W-:Y:S01]  /*13860*/  F2FP.BF16.F32.PACK_AB R125, R107, R106 ;  /* 0x0000006a6b7d723e */ /* 0x000fe200000010ff */
[----:B------:R-:W2:Y:S01]  /*13870*/  LDL.LU R0, [R1+0x3c] ;  /* 0x00003c0001007983 */ /* 0x000ea20000300800 */
[----:B------:R-:W-:Y:S02]  /*13880*/  F2FP.BF16.F32.PACK_AB R126, R120, R121 ;  /* 0x00000079787e723e */ /* 0x000fe400000010ff */
[----:B------:R-:W-:Y:S02]  /*13890*/  F2FP.BF16.F32.PACK_AB R127, R111, R110 ;  /* 0x0000006e6f7f723e */ /* 0x000fe400000010ff */
[----:B------:R-:W-:-:S02]  /*138a0*/  F2FP.BF16.F32.PACK_AB R23, R103, R102 ;  /* 0x000000666717723e */ /* 0x000fc400000010ff */
[----:B------:R-:W-:Y:S02]  /*138b0*/  F2FP.BF16.F32.PACK_AB R20, R116, R117 ;  /* 0x000000757414723e */ /* 0x000fe400000010ff */
[----:B------:R-:W-:Y:S02]  /*138c0*/  F2FP.BF16.F32.PACK_AB R21, R99, R98 ;  /* 0x000000626315723e */ /* 0x000fe400000010ff */
[----:B------:R-:W-:Y:S02]  /*138d0*/  F2FP.BF16.F32.PACK_AB R22, R112, R113 ;  /* 0x000000717016723e */ /* 0x000fe400000010ff */
[----:B------:R-:W-:Y:S02]  /*138e0*/  F2FP.BF16.F32.PACK_AB R79, R95, R94 ;  /* 0x0000005e5f4f723e */ /* 0x000fe400000010ff */
[----:B------:R-:W-:Y:S01]  /*138f0*/  F2FP.BF16.F32.PACK_AB R103, R87, R86 ;  /* 0x000000565767723e */ /* 0x000fe200000010ff */
[----:B------:R-:W-:Y:S01]  /*13900*/  FADD.FTZ R87, R75, R82 ;  /* 0x000000524b577221 */ /* 0x000fe20000010000 */
[----:B-1----:R-:W-:Y:S01]  /*13910*/  F2FP.BF16.F32.PACK_AB R95, R85, R84 ;  /* 0x00000054555f723e */ /* 0x002fe200000010ff */
[----:B------:R-:W-:Y:S01]  /*13920*/  FADD.FTZ R84, R84, R83 ;  /* 0x0000005354547221 */ /* 0x000fe20000010000 */
[----:B------:R-:W-:Y:S01]  /*13930*/  F2FP.BF16.F32.PACK_AB R92, R92, R93 ;  /* 0x0000005d5c5c723e */ /* 0x000fe200000010ff */
[----:B------:R-:W-:Y:S01]  /*13940*/  STSM.16.M88.4 [R18+0x2a300], R124 ;  /* 0x02a3007c12007844 */ /* 0x000fe20000000200 */
[----:B------:R-:W-:Y:S01]  /*13950*/  F2FP.BF16.F32.PACK_AB R93, R81, R73 ;  /* 0x00000049515d723e */ /* 0x000fe200000010ff */
[----:B------:R-:W-:-:S02]  /*13960*/  FADD.FTZ R73, R74, R87 ;  /* 0x000000574a497221 */ /* 0x000fc40000010000 */
[----:B------:R0:W-:Y:S04]  /*13970*/  STSM.16.M88.4 [R18+0x2bb00], R20 ;  /* 0x02bb001412007844 */ /* 0x0001e80000000200 */
[----:B------:R-:W-:Y:S01]  /*13980*/  STL [R1+0x38], R73 ;  /* 0x0000384901007387 */ /* 0x000fe20000100800 */
[----:B0-----:R-:W-:-:S05]  /*13990*/  FADD.FTZ R20, R85, R84 ;  /* 0x0000005455147221 */ /* 0x001fca0000010000 */
[----:B------:R0:W-:Y:S04]  /*139a0*/  STL [R1+0x40], R20 ;  /* 0x0000401401007387 */ /* 0x0001e80000100800 */
[----:B0-----:R-:W3:Y:S01]  /*139b0*/  LDL R20, [R1+0x5c] ;  /* 0x00005c0001147983 */ /* 0x001ee20000100800 */
[----:B------:R-:W-:Y:S02]  /*139c0*/  F2FP.BF16.F32.PACK_AB R76, R108, R109 ;  /* 0x0000006d6c4c723e */ /* 0x000fe400000010ff */
[----:B------:R-:W-:Y:S02]  /*139d0*/  F2FP.BF16.F32.PACK_AB R78, R104, R105 ;  /* 0x00000069684e723e */ /* 0x000fe400000010ff */
[----:B------:R-:W-:Y:S02]  /*139e0*/  F2FP.BF16.F32.PACK_AB R102, R96, R97 ;  /* 0x000000616066723e */ /* 0x000fe400000010ff */
[----:B------:R-:W-:Y:S01]  /*139f0*/  F2FP.BF16.F32.PACK_AB R94, R74, R75 ;  /* 0x0000004b4a5e723e */ /* 0x000fe200000010ff */
[----:B------:R-:W-:Y:S04]  /*13a00*/  STSM.16.M88.4 [R18+0x2d300], R76 ;  /* 0x02d3004c12007844 */ /* 0x000fe80000000200 */
[----:B------:R-:W-:Y:S04]  /*13a10*/  STSM.16.M88.4 [R18+0x2eb00], R100 ;  /* 0x02eb006412007844 */ /* 0x000fe80000000200 */
[----:B------:R-:W-:Y:S01]  /*13a20*/  STSM.16.M88.4 [R18+0x30300], R92 ;  /* 0x0303005c12007844 */ /* 0x000fe20000000200 */
[----:B------:R-:W-:Y:S01]  /*13a30*/  @!PT LDS RZ, [RZ] ;  /* 0x00000000fffff984 */ /* 0x000fe20000000800 */
[----:B------:R-:W-:Y:S01]  /*13a40*/  @!PT LDS RZ, [RZ] ;  /* 0x00000000fffff984 */ /* 0x000fe20000000800 */
[----:B------:R-:W-:Y:S01]  /*13a50*/  @!PT LDS RZ, [RZ] ;  /* 0x00000000fffff984 */ /* 0x000fe20000000800 */
[----:B------:R-:W-:Y:S01]  /*13a60*/  @!PT LDS RZ, [RZ] ;  /* 0x00000000fffff984 */ /* 0x000fe20000000800 */
[----:B------:R0:W-:Y:S06]  /*13a70*/  MEMBAR.ALL.CTA ;  /* 0x0000000000007992 */ /* 0x0001ec0000008000 */
[----:B0-----:R-:W0:Y:S01]  /*13a80*/  FENCE.VIEW.ASYNC.S ;  /* 0x00000000000073c6 */ /* 0x001e220000000000 */
        /* <DEDUP_REMOVED lines=50> */
[C---:B--2---:R-:W-:Y:S01]  /*13db0*/  ISETP.GT.AND P2, PT, R0.reuse, RZ, PT ;  /* 0x000000ff0000720c */ /* 0x044fe20003f44270 */
[----:B------:R-:W-:-:S05]  /*13dc0*/  VIADD R0, R0, 0xffffffff ;  /* 0xffffffff00007836 */ /* 0x000fca0000000000 */
[----:B------:R1:W-:Y:S02]  /*13dd0*/  STL [R1+0x3c], R0 ;  /* 0x00003c0001007387 */ /* 0x0003e40000100800 */
[----:B-1----:R-:W-:Y:S02]  /*13de0*/  IMAD.MOV.U32 R0, RZ, RZ, R154 ;  /* 0x000000ffff007224 */ /* 0x002fe400078e009a */
[----:B---3--:R1:W-:Y:S01]  /*13df0*/  STL [R1+0x4], R20 ;  /* 0x0000041401007387 */ /* 0x0083e20000100800 */
[----:B0-----:R-:W-:Y:S02]  /*13e00*/  NOP ;  /* 0x0000000000007918 */ /* 0x001fe40000000000 */
[----:B------:R-:W-:Y:S05]  /*13e10*/  @P2 BRA `(.L_x_10442) ;  /* 0xffffffb400c02947 */ /* 0x000fea000383ffff */
.L_x_10431:
[----:B------:R-:W-:Y:S05]  /*13e20*/  WARPSYNC.ALL ;  /* 0x0000000000007948 */ /* 0x000fea0003800000 */
[----:B------:R-:W-:Y:S06]  /*13e30*/  BAR.ARV 0x8, 0x200 ;  /* 0x0208000000007b1d */ /* 0x000fec0000002000 */
[----:B------:R-:W-:Y:S05]  /*13e40*/  @!P0 BRA `(.L_x_10443) ;  /* 0x0000000000048947 */ /* 0x000fea0003800000 */
[----:B------:R-:W-:Y:S01]  /*13e50*/  BPT.TRAP 0x1 ;  /* 0x000000040000795c */ /* 0x000fe20000300000 */
.L_x_10443:
[----:B------:R-:W2:Y:S01]  /*13e60*/  LDL R2, [R1+0x5c] ;  /* 0x00005c0001027983 */ /* 0x000ea20000100800 */
[----:B------:R-:W-:Y:S01]  /*13e70*/  IMAD R0, R154, 0x8, R16 ;  /* 0x000000089a007824 */ /* 0x000fe200078e0210 */
[----:B--2---:R-:W-:-:S04]  /*13e80*/  SHF.L.U32 R3, R2, 0x1f, RZ ;  /* 0x0000001f02037819 */ /* 0x004fc800000006ff */
[----:B------:R0:W2:Y:S01]  /*13e90*/  SYNCS.PHASECHK.TRANS64.TRYWAIT P2, [R0+URZ+0x31c50], R3 ;  /* 0x031c5003000075a7 */ /* 0x0000a2000804017f */
[----:B------:R-:W-:Y:S05]  /*13ea0*/  @!P0 BRA `(.L_x_10444) ;  /* 0x0000000000048947 */ /* 0x000fea0003800000 */
[----:B------:R-:W-:Y:S01]  /*13eb0*/  BPT.TRAP 0x1 ;  /* 0x000000040000795c */ /* 0x000fe20000300000 */
.L_x_10444:
[----:B------:R-:W3:Y:S01]  /*13ec0*/  LDL.LU R2, [R1+0x7c] ;  /* 0x00007c0001027983 */ /* 0x000ee20000300800 */
[----:B------:R-:W-:Y:S02]  /*13ed0*/  VIADD R16, R16, 0x200 ;  /* 0x0000020010107836 */ /* 0x000fe40000000000 */
[----:B------:R-:W-:-:S03]  /*13ee0*/  IMAD.MOV.U32 R5, RZ, RZ, -0x3ffffff0 ;  /* 0xc0000010ff057424 */ /* 0x000fc600078e00ff */
[----:B------:R-:W-:-:S04]  /*13ef0*/  SHF.R.U32.HI R16, RZ, 0x4, R16 ;  /* 0x00000004ff107819 */ /* 0x000fc80000011610 */
[----:B------:R-:W-:-:S04]  /*13f00*/  LOP3.LUT R16, R16, 0x3fff, RZ, 0xc0, !PT ;  /* 0x00003fff10107812 */ /* 0x000fc800078ec0ff */
[----:B------:R-:W-:Y:S02]  /*13f10*/  LOP3.LUT R7, R16, 0x2400000, RZ, 0xfc, !PT ;  /* 0x0240000010077812 */ /* 0x000fe400078efcff */
[----:B---3--:R-:W-:Y:S01]  /*13f20*/  LOP3.LUT R4, R2, 0x10000, RZ, 0xfc, !PT ;  /* 0x0001000002047812 */ /* 0x008fe200078efcff */
[----:B--2---:R-:W-:Y:S06]  /*13f30*/  @P2 BRA `(.L_x_10445) ;  /* 0x0000000000082947 */ /* 0x004fec0003800000 */
[----:B------:R-:W2:Y:S02]  /*13f40*/  SYNCS.PHASECHK.TRANS64.TRYWAIT P0, [R0+URZ+0x31c50], R3 ;  /* 0x031c5003000075a7 */ /* 0x000ea4000800017f */
[----:B--2---:R-:W-:Y:S05]  /*13f50*/  @!P0 BRA `(.L_x_10446) ;  /* 0x000000a400bc8947 */ /* 0x004fea0003800000 */
.L_x_10445:
[----:B------:R-:W-:Y:S01]  /*13f60*/  IMAD R2, R154, 0x6c0, R7 ;  /* 0x000006c09a027824 */ /* 0x000fe200078e0207 */
[----:B------:R-:W3:Y:S01]  /*13f70*/  LDL.LU R12, [R1+0x38] ;  /* 0x00003800010c7983 */ /* 0x000ee20000300800 */
[----:B0-2---:R-:W-:Y:S01]  /*13f80*/  IMAD.MOV.U32 R3, RZ, RZ, -0x7fffffe0 ;  /* 0x80000020ff037424 */ /* 0x005fe200078e00ff */
[----:B------:R-:W-:Y:S05]  /*13f90*/  WARPSYNC.ALL ;  /* 0x0000000000007948 */ /* 0x000fea0003800000 */
[C---:B------:R-:W-:Y:S01]  /*13fa0*/  R2UR UR4, R4.reuse ;  /* 0x00000000040472ca */ /* 0x040fe200000e0000 */
[----:B------:R-:W-:Y:S01]  /*13fb0*/  VIADD R6, R4, 0x180 ;  /* 0x0000018004067836 */ /* 0x000fe20000000000 */
[----:B------:R-:W-:Y:S01]  /*13fc0*/  R2UR UR5, R5 ;  /* 0x00000000050572ca */ /* 0x000fe200000e0000 */
[C---:B------:R-:W-:Y:S01]  /*13fd0*/  VIADD R8, R2.reuse, 0x40 ;  /* 0x0000004002087836 */ /* 0x040fe20000000000 */
[----:B------:R-:W-:Y:S01]  /*13fe0*/  R2UR UR6, R2 ;  /* 0x00000000020672ca */ /* 0x000fe200000e0000 */
[----:B------:R-:W-:Y:S01]  /*13ff0*/  IMAD.MOV.U32 R7, RZ, RZ, -0x3ffffff0 ;  /* 0xc0000010ff077424 */ /* 0x000fe200078e00ff */
[----:B------:R-:W-:Y:S01]  /*14000*/  R2UR UR7, R3 ;  /* 0x00000000030772ca */ /* 0x000fe200000e0000 */
[----:B------:R-:W-:Y:S01]  /*14010*/  WARPGROUP.ARRIVE ;  /* 0x00000000000079c5 */ /* 0x000fe20000000000 */
[----:B------:R-:W-:Y:S01]  /*14020*/  IMAD.MOV.U32 R9, RZ, RZ, -0x7fffffe0 ;  /* 0x80000020ff097424 */ /* 0x000fe200078e00ff */
[----:B------:R-:W2:Y:S01]  /*14030*/  LDL.LU R10, [R1+0x40] ;  /* 0x00004000010a7983 */ /* 0x000ea20000300800 */
[----:B------:R-:W-:-:S02]  /*14040*/  IMAD.MOV.U32 R3, RZ, RZ, -0x7fffffe0 ;  /* 0x80000020ff037424 */ /* 0x000fc400078e00ff */
[----:B------:R-:W-:Y:S01]  /*14050*/  IMAD.MOV.U32 R5, RZ, RZ, -0x3ffffff0 ;  /* 0xc0000010ff057424 */ /* 0x000fe200078e00ff */
[----:B------:R-:W4:Y:S01]  /*14060*/  LDL.LU R11, [R1+0x5c] ;  /* 0x00005c00010b7983 */ /* 0x000f220000300800 */
[----:B------:R-:W-:-:S05]  /*14070*/  VIADD R154, R154, 0x1 ;  /* 0x000000019a9a7836 */ /* 0x000fca0000000000 */
[----:B------:R-:W-:Y:S01]  /*14080*/  HGMMA.64x96x16.F32.BF16 R24, gdesc[UR4].tnspB, R24, gsb0 ;  /* 0x41600000041879f0 */ /* 0x000fe20008001818 */
[----:B------:R-:W-:Y:S01]  /*14090*/  R2UR UR4, R6 ;  /* 0x00000000060472ca */ /* 0x000fe200000e0000 */
[----:B------:R-:W-:Y:S01]  /*140a0*/  VIADD R6, R4, 0x300 ;  /* 0x0000030004067836 */ /* 0x000fe20000000000 */
[----:B------:R-:W-:Y:S01]  /*140b0*/  R2UR UR5, R7 ;  /* 0x00000000070572ca */ /* 0x000fe200000e0000 */
[----:B------:R-:W-:Y:S01]  /*140c0*/  IMAD.MOV.U32 R7, RZ, RZ, -0x3ffffff0 ;  /* 0xc0000010ff077424 */ /* 0x000fe200078e00ff */
[----:B------:R-:W-:Y:S01]  /*140d0*/  R2UR UR6, R8 ;  /* 0x00000000080672ca */ /* 0x000fe200000e0000 */
[----:B------:R-:W-:Y:S01]  /*140e0*/  VIADD R8, R2, 0x80 ;  /* 0x0000008002087836 */ /* 0x000fe20000000000 */
[----:B------:R-:W-:Y:S01]  /*140f0*/  R2UR UR7, R9 ;  /* 0x00000000090772ca */ /* 0x000fe200000e0000 */
[----:B------:R-:W-:Y:S01]  /*14100*/  IMAD.MOV.U32 R9, RZ, RZ, -0x7fffffe0 ;  /* 0x80000020ff097424 */ /* 0x000fe200078e00ff */
[----:B------:R-:W-:Y:S01]  /*14110*/  ISETP.NE.AND P0, PT, R154, 0x2, PT ;  /* 0x000000029a00780c */ /* 0x000fe20003f05270 */
[----:B------:R-:W-:-:S02]  /*14120*/  WARPGROUP.DEPBAR.LE gsb0, 0x0 ;  /* 0x00008000000079c5 */ /* 0x000fc40000010000 */
[----:B------:R-:W-:-:S08]  /*14130*/  WARPGROUP.ARRIVE ;  /* 0x00000000000079c5 */ /* 0x000fd00000000000 */
        /* <DEDUP_REMOVED lines=9> */
[----:B------:R-:W-:Y:S02]  /*141d0*/  WARPGROUP.DEPBAR.LE gsb0, 0x0 ;  /* 0x00008000000079c5 */ /* 0x000fe40000010000 */
[----:B------:R-:W-:-:S09]  /*141e0*/  WARPGROUP.ARRIVE ;  /* 0x00000000000079c5 */ /* 0x000fd20000000000 */
        /* <DEDUP_REMOVED lines=39> */
[C---:B------:R-:W-:Y:S01]  /*14460*/  VIADD R8, R2.reuse, 0x1c0 ;  /* 0x000001c002087836 */ /* 0x040fe20000000000 */
[----:B------:R-:W-:Y:S01]  /*14470*/  R2UR UR7, R9 ;  /* 0x00000000090772ca */ /* 0x000fe200000e0000 */
[----:B------:R-:W-:Y:S02]  /*14480*/  IMAD.MOV.U32 R9, RZ, RZ, -0x7fffffe0 ;  /* 0x80000020ff097424 */ /* 0x000fe400078e00ff */
[----:B------:R-:W-:-:S02]  /*14490*/  VIADD R2, R2, 0x200 ;  /* 0x0000020002027836 */ /* 0x000fc40000000000 */
[----:B------:R-:W-:Y:S01]  /*144a0*/  VIADD R4, R4, 0xc00 ;  /* 0x00000c0004047836 */ /* 0x000fe20000000000 */
[----:B------:R-:W-:Y:S02]  /*144b0*/  WARPGROUP.DEPBAR.LE gsb0, 0x0 ;  /* 0x00008000000079c5 */ /* 0x000fe40000010000 */
[----:B------:R-:W-:-:S06]  /*144c0*/  WARPGROUP.ARRIVE ;  /* 0x00000000000079c5 */ /* 0x000fcc0000000000 */
[----:B------:R-:W-:Y:S01]  /*144d0*/  HGMMA.64x96x16.F32.BF16 R24, gdesc[UR4].tnspB, R24, gsb0 ;  /* 0x41600000041879f0 */ /* 0x000fe20008001818 */
[----:B------:R-:W-:Y:S02]  /*144e0*/  R2UR UR4, R6 ;  /* 0x00000000060472ca */ /* 0x000fe400000e0000 */
[----:B------:R-:W-:Y:S02]  /*144f0*/  R2UR UR5, R7 ;  /* 0x00000000070572ca */ /* 0x000fe400000e0000 */
[----:B------:R-:W-:Y:S02]  /*14500*/  R2UR UR6, R8 ;  /* 0x00000000080672ca */ /* 0x000fe400000e0000 */
[----:B------:R-:W-:Y:S01]  /*14510*/  R2UR UR7, R9 ;  /* 0x00000000090772ca */ /* 0x000fe200000e0000 */
[----:B------:R-:W-:Y:S02]  /*14520*/  WARPGROUP.DEPBAR.LE gsb0, 0x0 ;  /* 0x00008000000079c5 */ /* 0x000fe40000010000 */
[----:B------:R-:W-:-:S10]  /*14530*/  WARPGROUP.ARRIVE ;  /* 0x00000000000079c5 */ /* 0x000fd40000000000 */
[----:B------:R-:W-:Y:S01]  /*14540*/  HGMMA.64x96x16.F32.BF16 R24, gdesc[UR4].tnspB, R24, gsb0 ;  /* 0x41600000041879f0 */ /* 0x000fe20008001818 */
[----:B------:R-:W-:Y:S02]  /*14550*/  R2UR UR6, R2 ;  /* 0x00000000020672ca */ /* 0x000fe400000e0000 */
[----:B---3--:R-:W0:Y:S01]  /*14560*/  SHFL.BFLY PT, R2, R12, 0x2, 0x1f ;  /* 0x0c401f000c027f89 */ /* 0x008e2200000e0000 */
[----:B------:R-:W-:Y:S02]  /*14570*/  R2UR UR7, R3 ;  /* 0x00000000030772ca */ /* 0x000fe400000e0000 */
[----:B------:R-:W-:Y:S01]  /*14580*/  R2UR UR4, R4 ;  /* 0x00000000040472ca */ /* 0x000fe200000e0000 */
[----:B--2---:R-:W2:Y:S01]  /*14590*/  SHFL.BFLY PT, R3, R10, 0x2, 0x1f ;  /* 0x0c401f000a037f89 */ /* 0x004ea200000e0000 */
[----:B------:R-:W-:Y:S01]  /*145a0*/  R2UR UR5, R5 ;  /* 0x00000000050572ca */ /* 0x000fe200000e0000 */
[----:B0-----:R-:W-:Y:S01]  /*145b0*/  FADD.FTZ R2, R2, R12 ;  /* 0x0000000c02027221 */ /* 0x001fe20000010000 */
[----:B--2---:R-:W-:-:S04]  /*145c0*/  FADD.FTZ R4, R3, R10 ;  /* 0x0000000a03047221 */ /* 0x004fc80000010000 */
[----:B------:R-:W0:Y:S04]  /*145d0*/  SHFL.BFLY PT, R3, R2, 0x1, 0x1f ;  /* 0x0c201f0002037f89 */ /* 0x000e2800000e0000 */
[----:B------:R-:W2:Y:S01]  /*145e0*/  SHFL.BFLY PT, R5, R4, 0x1, 0x1f ;  /* 0x0c201f0004057f89 */ /* 0x000ea200000e0000 */
[----:B0-----:R-:W-:Y:S01]  /*145f0*/  FADD.FTZ R9, R2, R3 ;  /* 0x0000000302097221 */ /* 0x001fe20000010000 */
[----:B------:R-:W-:Y:S01]  /*14600*/  SEL R2, RZ, 0x1, P0 ;  /* 0x00000001ff027807 */ /* 0x000fe20000000000 */
[----:B--2---:R-:W-:-:S03]  /*14610*/  FADD.FTZ R10, R4, R5 ;  /* 0x00000005040a7221 */ /* 0x004fc60000010000 */
[----:B------:R-:W-:Y:S02]  /*14620*/  FSETP.NE.FTZ.AND P2, PT, R9, RZ, PT ;  /* 0x000000ff0900720b */ /* 0x000fe40003f55000 */
[----:B------:R-:W-:Y:S02]  /*14630*/  CS2R R4, SRZ ;  /* 0x0000000000047805 */ /* 0x000fe4000001ff00 */
[----:B----4-:R-:W-:Y:S02]  /*14640*/  LOP3.LUT R11, R11, R2, RZ, 0x3c, !PT ;  /* 0x000000020b0b7212 */ /* 0x010fe400078e3cff */
[----:B------:R-:W-:-:S07]  /*14650*/  FSETP.NE.FTZ.AND P3, PT, R10, RZ, PT ;  /* 0x000000ff0a00720b */ /* 0x000fce0003f75000 */
[----:B------:R-:W0:Y:S08]  /*14660*/  @P2 MUFU.LG2 R3, R9 ;  /* 0x0000000900032308 */ /* 0x000e300000000c00 */
[----:B------:R2:W-:Y:S08]  /*14670*/  @P2 MUFU.RCP R5, R9 ;  /* 0x0000000900052308 */ /* 0x0005f00000001000 */
[----:B------:R-:W3:Y:S01]  /*14680*/  @P3 MUFU.LG2 R7, R10 ;  /* 0x0000000a00073308 */ /* 0x000ee20000000c00 */
[----:B--2---:R-:W2:Y:S01]  /*14690*/  LDL.LU R9, [R1+0x94] ;  /* 0x0000940001097983 */ /* 0x004ea20000300800 */
[----:B------:R-:W-:-:S02]  /*146a0*/  WARPGROUP.DEPBAR.LE gsb0, 0x0 ;  /* 0x00008000000079c5 */ /* 0x000fc40000010000 */
[----:B------:R-:W-:-:S06]  /*146b0*/  WARPGROUP.ARRIVE ;  /* 0x00000000000079c5 */ /* 0x000fcc0000000000 */
[----:B------:R-:W-:Y:S01]  /*146c0*/  HGMMA.64x96x16.F32.BF16 R24, gdesc[UR4].tnspB, R24, gsb0 ;  /* 0x41600000041879f0 */ /* 0x000fe20008001818 */
[----:B------:R4:W-:Y:S01]  /*146d0*/  STL [R1+0x5c], R11 ;  /* 0x00005c0b01007387 */ /* 0x0009e20000100800 */
[----:B------:R-:W5:Y:S01]  /*146e0*/  @P3 MUFU.RCP R4, R10 ;  /* 0x0000000a00043308 */ /* 0x000f620000001000 */
[----:B------:R-:W-:Y:S02]  /*146f0*/  @!P1 VIADD R8, R0, 0x31c60 ;  /* 0x00031c6000089836 */ /* 0x000fe40000000000 */
[C---:B------:R-:W-:Y:S01]  /*14700*/  @P2 FMUL.FTZ R6, R14.reuse, 0.69314718246459960938 ;  /* 0x3f3172180e062820 */ /* 0x040fe20000410000 */
[----:B0-----:R-:W-:Y:S01]  /*14710*/  @P2 FMUL.FTZ R3, R3, 0.69314718246459960938 ;  /* 0x3f31721803032820 */ /* 0x001fe20000410000 */
[----:B------:R-:W-:Y:S02]  /*14720*/  IMAD.MOV.U32 R0, RZ, RZ, -0x800000 ;  /* 0xff800000ff007424 */ /* 0x000fe400078e00ff */
[----:B------:R-:W-:Y:S01]  /*14730*/  @P3 FMUL.FTZ R14, R14, 0.69314718246459960938 ;  /* 0x3f3172180e0e3820 */ /* 0x000fe20000410000 */
[----:B---3--:R-:W-:Y:S01]  /*14740*/  @P3 FMUL.FTZ R7, R7, 0.69314718246459960938 ;  /* 0x3f31721807073820 */ /* 0x008fe20000410000 */
[----:B------:R-:W-:Y:S01]  /*14750*/  @!P1 PRMT R8, RZ, 0x654, R8 ;  /* 0x00000654ff089816 */ /* 0x000fe20000000008 */
[----:B------:R-:W-:Y:S01]  /*14760*/  @P2 FFMA.FTZ R0, R6, R15, R3 ;  /* 0x0000000f06002223 */ /* 0x000fe20000010003 */
[----:B------:R-:W-:-:S02]  /*14770*/  IMAD.MOV.U32 R2, RZ, RZ, -0x800000 ;  /* 0xff800000ff027424 */ /* 0x000fc400078e00ff */
[----:B------:R-:W-:Y:S01]  /*14780*/  @P3 FFMA.FTZ R2, R14, R72, R7 ;  /* 0x000000480e023223 */ /* 0x000fe20000010007 */
[----:B------:R-:W-:Y:S01]  /*14790*/  SEL R154, R154, RZ, P0 ;  /* 0x000000ff9a9a7207 */ /* 0x000fe20000000000 */
[----:B------:R-:W-:Y:S02]  /*147a0*/  WARPGROUP.DEPBAR.LE gsb0, 0x0 ;  /* 0x00008000000079c5 */ /* 0x000fe40000010000 */
        /* <DEDUP_REMOVED lines=17> */
[-C--:B-----5:R-:W-:Y:S01]  /*148c0*/  FMUL.FTZ R69, R39, R4.reuse ;  /* 0x0000000427457220 */ /* 0x0a0fe20000410000 */
        /* <DEDUP_REMOVED lines=32> */
[----:B--2---:R-:W-:-:S05]  /*14ad0*/  VIADD R9, R9, 0x1 ;  /* 0x0000000109097836 */ /* 0x004fca0000000000 */
[----:B------:R4:W-:Y:S02]  /*14ae0*/  STL [R1+0x94], R9 ;  /* 0x0000940901007387 */ /* 0x0009e40000100800 */
.L_x_10390:
[----:B------:R-:W2:Y:S01]  /*14af0*/  LDL R70, [R1+0x88] ;  /* 0x0000880001467983 */ /* 0x000ea20000100800 */
[----:B------:R-:W0:Y:S01]  /*14b00*/  S2R R4, SR_TID.X ;  /* 0x0000000000047919 */ /* 0x000e220000002100 */
[----:B------:R-:W-:Y:S05]  /*14b10*/  WARPSYNC.ALL ;  /* 0x0000000000007948 */ /* 0x000fea0003800000 */
[----:B------:R-:W3:Y:S01]  /*14b20*/  S2UR UR5, SR_CgaCtaId ;  /* 0x00000000000579c3 */ /* 0x000ee20000008800 */
[----:B------:R-:W-:Y:S01]  /*14b30*/  UMOV UR4, 0x400 ;  /* 0x0000040000047882 */ /* 0x000fe20000000000 */
[----:B0-----:R-:W-:-:S05]  /*14b40*/  VIADD R85, R4, 0xffffff80 ;  /* 0xffffff8004557836 */ /* 0x001fca0000000000 */
[----:B------:R-:W-:-:S04]  /*14b50*/  SHF.R.S32.HI R66, RZ, 0x1f, R85 ;  /* 0x0000001fff427819 */ /* 0x000fc80000011455 */
[----:B------:R-:W-:Y:S01]  /*14b60*/  LEA.HI R66, R66, R85, RZ, 0x2 ;  /* 0x0000005542427211 */ /* 0x000fe200078f10ff */
[----:B---3--:R-:W-:-:S03]  /*14b70*/  ULEA UR4, UR5, UR4, 0x18 ;  /* 0x0000000405047291 */ /* 0x008fc6000f8ec03f */
[----:B------:R-:W-:-:S05]  /*14b80*/  LOP3.LUT R66, R66, 0xfffffffc, RZ, 0xc0, !PT ;  /* 0xfffffffc42427812 */ /* 0x000fca00078ec0ff */
[----:B------:R-:W-:Y:S02]  /*14b90*/  IMAD.IADD R66, R85, 0x1, -R66 ;  /* 0x0000000155427824 */ /* 0x000fe400078e0a42 */
[----:B------:R-:W-:Y:S01]  /*14ba0*/  IMAD.U32 R16, RZ, RZ, UR4 ;  /* 0x00000004ff107e24 */ /* 0x000fe2000f8e00ff */
[----:B------:R-:W-:Y:S01]  /*14bb0*/  BAR.SYNC.DEFER_BLOCKING 0x5, 0x200 ;  /* 0x0148000000007b1d */ /* 0x000fe20000010000 */
[----:B-1----:R-:W-:-:S04]  /*14bc0*/  IMAD.SHL.U32 R32, R66, 0x8, RZ ;  /* 0x0000000842207824 */ /* 0x002fc800078e00ff */
[C---:B------:R-:W-:Y:S02]  /*14bd0*/  VIADD R33, R32.reuse, 0x40 ;  /* 0x0000004020217836 */ /* 0x040fe40000000000 */
[----:B------:R-:W-:Y:S01]  /*14be0*/  VIADD R34, R32, 0x20 ;  /* 0x0000002020227836 */ /* 0x000fe20000000000 */
[----:B------:R-:W-:Y:S02]  /*14bf0*/  BSSY B0, `(.L_x_10447) ;  /* 0x00001b7000007945 */ /* 0x000fe40003800000 */
[----:B------:R-:W-:Y:S02]  /*14c00*/  SHF.R.S32.HI R36, RZ, 0x1f, R33 ;  /* 0x0000001fff247819 */ /* 0x000fe40000011421 */
[----:B------:R-:W-:Y:S01]  /*14c10*/  SHF.R.S32.HI R35, RZ, 0x1f, R34 ;  /* 0x0000001fff237819 */ /* 0x000fe20000011422 */
[----:B-----5:R0:W1:Y:S01]  /*14c20*/  LDS.128 R104, [R16+0x31cd0] ;  /* 0x031cd00010687984 */ /* 0x0200620000000c00 */
[----:B------:R-:W-:Y:S06]  /*14c30*/  BAR.ARV 0x4, 0x200 ;  /* 0x0108000000007b1d */ /* 0x000fec0000002000 */
[----:B--2---:R-:W-:Y:S01]  /*14c40*/  SHF.R.S32.HI R51, RZ, 0x1f, R70 ;  /* 0x0000001fff337819 */ /* 0x004fe20000011446 */
[----:B------:R-:W-:-:S03]  /*14c50*/  IMAD.SHL.U32 R55, R70, 0x4, RZ ;  /* 0x0000000446377824 */ /* 0x000fc600078e00ff */
[----:B------:R-:W-:Y:S01]  /*14c60*/  SHF.L.U64.HI R54, R70, 0x2, R51 ;  /* 0x0000000246367819 */ /* 0x000fe20000010233 */
[----:B01----:R-:W-:Y:S06]  /*14c70*/  @P1 BRA `(.L_x_10448) ;  /* 0x0000001000401947 */ /* 0x003fec0003800000 */
[----:B------:R-:W2:Y:S01]  /*14c80*/  LDL R4, [R1+0xcc] ;  /* 0x0000cc0001047983 */ /* 0x000ea20000100800 */
[----:B------:R-:W-:Y:S05]  /*14c90*/  WARPSYNC.ALL ;  /* 0x0000000000007948 */ /* 0x000fea0003800000 */
[----:B------:R-:W0:Y:S01]  /*14ca0*/  S2R R5, SR_SWINHI ;  /* 0x0000000000057919 */ /* 0x000e220000002f00 */
[----:B------:R-:W-:Y:S01]  /*14cb0*/  F2FP.BF16.F32.PACK_AB R6, R79, R6 ;  /* 0x000000064f06723e */ /* 0x000fe200000010ff */
[----:B------:R-:W-:Y:S01]  /*14cc0*/  ULDC.64 UR4, c[0x0][0xc00] ;  /* 0x0003000000047ab9 */ /* 0x000fe20000000a00 */
[----:B------:R-:W-:Y:S02]  /*14cd0*/  F2FP.BF16.F32.PACK_AB R22, R75, R22 ;  /* 0x000000164b16723e */ /* 0x000fe400000010ff */
[----:B------:R-:W-:-:S02]  /*14ce0*/  MOV R24, R16 ;  /* 0x0000001000187202 */ /* 0x000fc40000000f00 */
[----:B0-----:R-:W-:Y:S01]  /*14cf0*/  MOV R25, R5 ;  /* 0x0000000500197202 */ /* 0x001fe20000000f00 */
[----:B------:R-:W-:Y:S02]  /*14d00*/  BAR.SYNC.DEFER_BLOCKING 0x1, 0x180 ;  /* 0x0046000000007b1d */ /* 0x000fe40000010000 */
[----:B--2---:R-:W-:-:S03]  /*14d10*/  IMAD.WIDE R4, R4, 0x2, R24 ;  /* 0x0000000204047825 */ /* 0x004fc600078e0218 */
[C---:B------:R-:W-:Y:S02]  /*14d20*/  IADD3 R59, P4, R4.reuse, 0x20, RZ ;  /* 0x00000020043b7810 */ /* 0x040fe40007f9e0ff */
[C---:B------:R-:W-:Y:S02]  /*14d30*/  IADD3 R67, P2, R4.reuse, 0x3020, RZ ;  /* 0x0000302004437810 */ /* 0x040fe40007f5e0ff */
[----:B----4-:R-:W-:Y:S01]  /*14d40*/  LOP3.LUT R8, R59, 0x180, RZ, 0xc0, !PT ;  /* 0x000001803b087812 */ /* 0x010fe200078ec0ff */
        /* <DEDUP_REMOVED lines=8> */
[----:B------:R-:W-:Y:S01]  /*14dd0*/  IMAD.X R11, RZ, RZ, R5, P0 ;  /* 0x000000ffff0b7224 */ /* 0x000fe200000e0605 */
[----:B------:R-:W-:Y:S02]  /*14de0*/  LOP3.LUT R12, R8, R59, RZ, 0x3c, !PT ;  /* 0x0000003b080c7212 */ /* 0x000fe400078e3cff */
        /* <DEDUP_REMOVED lines=8> */
[----:B------:R-:W-:Y:S01]  /*14e70*/  LOP3.LUT R4, R9, R4, RZ, 0x3c, !PT ;  /* 0x0000000409047212 */ /* 0x000fe200078e3cff */
[----:B------:R-:W-:Y:S01]  /*14e80*/  IMAD.X R9, RZ, RZ, R5, P1 ;  /* 0x000000ffff097224 */ /* 0x000fe200008e0605 */
[----:B------:R-:W-:-:S02]  /*14e90*/  SHF.R.U64 R58, R58, 0x3, RZ ;  /* 0x000000033a3a7819 */ /* 0x000fc400000012ff */
[----:B------:R-:W-:Y:S02]  /*14ea0*/  LOP3.LUT R20, R10, R67, RZ, 0x3c, !PT ;  /* 0x000000430a147212 */ /* 0x000fe400078e3cff */
[----:B------:R-:W-:Y:S02]  /*14eb0*/  LOP3.LUT R14, R8, R63, RZ, 0x3c, !PT ;  /* 0x0000003f080e7212 */ /* 0x000fe400078e3cff */
[----:B------:R-:W-:Y:S02]  /*14ec0*/  LOP3.LUT R10, R59, R62, RZ, 0x3c, !PT ;  /* 0x0000003e3b0a7212 */ /* 0x000fe400078e3cff */
[----:B------:R-:W-:Y:S02]  /*14ed0*/  MOV R62, R4 ;  /* 0x00000004003e7202 */ /* 0x000fe40000000f00 */
[----:B------:R-:W-:Y:S02]  /*14ee0*/  F2FP.BF16.F32.PACK_AB R4, R80, R7 ;  /* 0x000000075004723e */ /* 0x000fe400000010ff */
[----:B------:R-:W-:-:S02]  /*14ef0*/  LOP3.LUT R8, R58, R83, RZ, 0x3c, !PT ;  /* 0x000000533a087212 */ /* 0x000fc400078e3cff */
[----:B------:R-:W-:Y:S02]  /*14f00*/  F2FP.BF16.F32.PACK_AB R7, R81, R60 ;  /* 0x0000003c5107723e */ /* 0x000fe400000010ff */
[----:B------:R-:W-:Y:S02]  /*14f10*/  F2FP.BF16.F32.PACK_AB R5, R84, R61 ;  /* 0x0000003d5405723e */ /* 0x000fe400000010ff */
[----:B------:R-:W-:Y:S02]  /*14f20*/  MOV R60, R12 ;  /* 0x0000000c003c7202 */ /* 0x000fe40000000f00 */
[----:B------:R-:W-:Y:S01]  /*14f30*/  MOV R59, R14 ;  /* 0x0000000e003b7202 */ /* 0x000fe20000000f00 */
[----:B------:R0:W-:Y:S01]  /*14f40*/  STSM.16.M88.4 [R62], R4 ;  /* 0x000000043e007844 */ /* 0x0001e20000000200 */
[----:B------:R-:W-:Y:S02]  /*14f50*/  MOV R58, R20 ;  /* 0x00000014003a7202 */ /* 0x000fe40000000f00 */
        /* <DEDUP_REMOVED lines=8> */
[----:B------:R-:W-:Y:S02]  /*14fe0*/  ISETP.NE.U32.AND P0, PT, RZ, UR4, PT ;  /* 0x00000004ff007c0c */ /* 0x000fe4000bf05070 */
[----:B------:R-:W-:Y:S01]  /*14ff0*/  MOV R53, R8 ;  /* 0x0000000800357202 */ /* 0x000fe20000000f00 */
[----:B------:R1:W-:Y:S01]  /*15000*/  STSM.16.M88.4 [R59], R20 ;  /* 0x000000143b007844 */ /* 0x0003e20000000200 */
[----:B------:R-:W-:Y:S02]  /*15010*/  MOV R42, R10 ;  /* 0x0000000a002a7202 */ /* 0x000fe40000000f00 */
[----:B0-----:R-:W-:Y:S02]  /*15020*/  F2FP.BF16.F32.PACK_AB R4, R74, R41 ;  /* 0x000000294a04723e */ /* 0x001fe400000010ff */
[----:B------:R-:W-:Y:S02]  /*15030*/  F2FP.BF16.F32.PACK_AB R5, R64, R39 ;  /* 0x000000274005723e */ /* 0x000fe400000010ff */
[----:B------:R-:W-:-:S02]  /*15040*/  F2FP.BF16.F32.PACK_AB R6, R45, R40 ;  /* 0x000000282d06723e */ /* 0x000fc400000010ff */
[----:B------:R-:W-:Y:S01]  /*15050*/  F2FP.BF16.F32.PACK_AB R7, R47, R38 ;  /* 0x000000262f07723e */ /* 0x000fe200000010ff */
[----:B------:R-:W-:Y:S01]  /*15060*/  IMAD.MOV.U32 R38, RZ, RZ, RZ ;  /* 0x000000ffff267224 */ /* 0x000fe200078e00ff */
[----:B------:R-:W-:Y:S02]  /*15070*/  F2FP.BF16.F32.PACK_AB R8, R44, R3 ;  /* 0x000000032c08723e */ /* 0x000fe400000010ff */
[----:B------:R-:W-:Y:S01]  /*15080*/  F2FP.BF16.F32.PACK_AB R9, R50, R31 ;  /* 0x0000001f3209723e */ /* 0x000fe200000010ff */
[----:B------:R0:W-:Y:S01]  /*15090*/  STSM.16.M88.4 [R58], R4 ;  /* 0x000000043a007844 */ /* 0x0001e20000000200 */
[----:B------:R-:W-:Y:S01]  /*150a0*/  F2FP.BF16.F32.PACK_AB R10, R49, R28 ;  /* 0x0000001c310a723e */ /* 0x000fe200000010ff */
[----:B------:R-:W2:Y:S01]  /*150b0*/  LDC R3, c[0x0][0xbe8] ;  /* 0x0002fa00ff037b82 */ /* 0x000ea20000000800 */
[----:B-1----:R-:W-:Y:S02]  /*150c0*/  IADD3 R20, P1, R55, UR4, RZ ;  /* 0x0000000437147c10 */ /* 0x002fe4000ff3e0ff */
[----:B------:R-:W-:-:S02]  /*150d0*/  F2FP.BF16.F32.PACK_AB R11, R43, R30 ;  /* 0x0000001e2b0b723e */ /* 0x000fc400000010ff */
[----:B------:R-:W-:Y:S02]  /*150e0*/  F2FP.BF16.F32.PACK_AB R12, R48, R29 ;  /* 0x0000001d300c723e */ /* 0x000fe400000010ff */
[----:B------:R-:W-:Y:S01]  /*150f0*/  F2FP.BF16.F32.PACK_AB R13, R46, R27 ;  /* 0x0000001b2e0d723e */ /* 0x000fe200000010ff */
[----:B------:R1:W-:Y:S01]  /*15100*/  STSM.16.M88.4 [R53], R8 ;  /* 0x0000000835007844 */ /* 0x0003e20000000200 */
[----:B------:R-:W-:Y:S02]  /*15110*/  F2FP.BF16.F32.PACK_AB R14, R52, R37 ;  /* 0x00000025340e723e */ /* 0x000fe400000010ff */
[----:B------:R-:W-:Y:S02]  /*15120*/  F2FP.BF16.F32.PACK_AB R15, R71, R26 ;  /* 0x0000001a470f723e */ /* 0x000fe400000010ff */
[----:B------:R-:W-:Y:S02]  /*15130*/  ISETP.NE.AND.EX P0, PT, RZ, UR5, PT, P0 ;  /* 0x00000005ff007c0c */ /* 0x000fe4000bf05300 */
[----:B------:R-:W-:Y:S01]  /*15140*/  IADD3.X R21, R54, UR5, RZ, P1, !PT ;  /* 0x0000000536157c10 */ /* 0x000fe20008ffe4ff */
[----:B------:R-:W-:Y:S01]  /*15150*/  ULDC.64 UR4, c[0x0][0xc08] ;  /* 0x0003020000047ab9 */ /* 0x000fe20000000a00 */
[----:B------:R3:W-:Y:S01]  /*15160*/  STSM.16.M88.4 [R42], R12 ;  /* 0x0000000c2a007844 */ /* 0x0007e20000000200 */
[----:B------:R-:W-:Y:S01]  /*15170*/  BAR.SYNC.DEFER_BLOCKING 0x1, 0x180 ;  /* 0x0046000000007b1d */ /* 0x000fe20000010000 */
[----:B------:R-:W-:-:S04]  /*15180*/  ISETP.NE.U32.AND P2, PT, RZ, UR4, PT ;  /* 0x00000004ff007c0c */ /* 0x000fc8000bf45070 */
[----:B------:R-:W-:-:S13]  /*15190*/  ISETP.NE.AND.EX P2, PT, RZ, UR5, PT, P2 ;  /* 0x00000005ff007c0c */ /* 0x000fda000bf45320 */
[----:B0-----:R-:W-:Y:S01]  /*151a0*/  @P2 IADD3 R4, P3, R55, UR4, RZ ;  /* 0x0000000437042c10 */ /* 0x001fe2000ff7e0ff */
[----:B------:R-:W-:Y:S02]  /*151b0*/  ULDC UR4, c[0x0][0xa88] ;  /* 0x0002a20000047ab9 */ /* 0x000fe40000000800 */
[----:B-1----:R-:W-:Y:S01]  /*151c0*/  IMAD.U32 R10, RZ, RZ, UR4 ;  /* 0x00000004ff0a7e24 */ /* 0x002fe2000f8e00ff */
[----:B------:R-:W-:Y:S01]  /*151d0*/  @P2 IADD3.X R5, R54, UR5, RZ, P3, !PT ;  /* 0x0000000536052c10 */ /* 0x000fe20009ffe4ff */
[----:B------:R3:W5:Y:S01]  /*151e0*/  @P0 LDG.E R38, desc[UR60][R20.64] ;  /* 0x0000003c14260981 */ /* 0x000762000c1e1900 */
[----:B--2---:R-:W-:-:S03]  /*151f0*/  ISETP.NE.AND P1, PT, R3, 0x1, PT ;  /* 0x000000010300780c */ /* 0x004fc60003f25270 */
[----:B------:R3:W5:Y:S10]  /*15200*/  @P2 LDG.E R10, desc[UR60][R4.64] ;  /* 0x0000003c040a2981 */ /* 0x000774000c1e1900 */
[----:B------:R-:W0:Y:S08]  /*15210*/  @P1 LDC R6, c[0x0][0xbec] ;  /* 0x0002fb00ff061b82 */ /* 0x000e300000000800 */
[----:B------:R-:W1:Y:S01]  /*15220*/  @P1 LDC R23, c[0x0][0xbf0] ;  /* 0x0002fc00ff171b82 */ /* 0x000e620000000800 */
[----:B---3--:R-:W-:Y:S05]  /*15230*/  @P2 BRA `(.L_x_10449) ;  /* 0x0000000000102947 */ /* 0x008fea0003800000 */
[----:B------:R-:W-:Y:S05]  /*15240*/  @!P0 BRA `(.L_x_10449) ;  /* 0x00000000000c8947 */ /* 0x000fea0003800000 */
[----:B------:R-:W2:Y:S04]  /*15250*/  LDG.E R5, desc[UR60][R20.64] ;  /* 0x0000003c14057981 */ /* 0x000ea8000c1e1900 */
[----:B-----5:R-:W2:Y:S02]  /*15260*/  LDG.E R10, desc[UR60][R20.64+0x4] ;  /* 0x0000043c140a7981 */ /* 0x020ea4000c1e1900 */
[----:B--2---:R-:W-:-:S07]  /*15270*/  IMAD.IADD R10, R10, 0x1, -R5 ;  /* 0x000000010a0a7824 */ /* 0x004fce00078e0a05 */
.L_x_10449:
[----:B------:R-:W2:Y:S01]  /*15280*/  LDL R4, [R1+0xc4] ;  /* 0x0000c40001047983 */ /* 0x000ea20000100800 */
[--C-:B------:R-:W-:Y:S01]  /*15290*/  SHF.R.S32.HI R48, RZ, 0x1f, R85.reuse ;  /* 0x0000001fff307819 */ /* 0x100fe20000011455 */
[----:B------:R-:W-:Y:S01]  /*152a0*/  ULDC.64 UR4, c[0x0][0xb90] ;  /* 0x0002e40000047ab9 */ /* 0x000fe20000000a00 */
[----:B-----5:R-:W-:Y:S01]  /*152b0*/  SHF.R.S32.HI R39, RZ, 0x1f, R38 ;  /* 0x0000001fff277819 */ /* 0x020fe20000011426 */
[----:B------:R-:W3:Y:S01]  /*152c0*/  LDL.LU R50, [R1+0x8c] ;  /* 0x00008c0001327983 */ /* 0x000ee20000300800 */
[----:B------:R-:W-:Y:S02]  /*152d0*/  SEL R44, R70, RZ, !P0 ;  /* 0x000000ff462c7207 */ /* 0x000fe40004000000 */
[----:B------:R-:W-:Y:S01]  /*152e0*/  SEL R51, R51, RZ, !P0 ;  /* 0x000000ff33337207 */ /* 0x000fe20004000000 */
[----:B------:R-:W2:Y:S01]  /*152f0*/  LDL.LU R46, [R1+0x90] ;  /* 0x00009000012e7983 */ /* 0x000ea20000300800 */
[----:B------:R-:W-:Y:S02]  /*15300*/  LEA.HI R48, R48, R85, RZ, 0x2 ;  /* 0x0000005530307211 */ /* 0x000fe400078f10ff */
[----:B------:R-:W-:Y:S01]  /*15310*/  SHF.R.S32.HI R26, RZ, 0x1f, R85 ;  /* 0x0000001fff1a7819 */ /* 0x000fe20000011455 */
[----:B------:R-:W4:Y:S01]  /*15320*/  LDL R22, [R1+0xc0] ;  /* 0x0000c00001167983 */ /* 0x000f220000100800 */
[----:B------:R-:W-:Y:S01]  /*15330*/  SHF.R.S32.HI R48, RZ, 0x2, R48 ;  /* 0x00000002ff307819 */ /* 0x000fe20000011430 */
[----:B------:R-:W-:Y:S01]  /*15340*/  IMAD R37, R10, R3, RZ ;  /* 0x000000030a257224 */ /* 0x000fe200078e02ff */
[----:B------:R-:W4:Y:S03]  /*15350*/  @P1 LDC R47, c[0x0][0xbec] ;  /* 0x0002fb00ff2f1b82 */ /* 0x000f260000000800 */
[----:B------:R-:W-:Y:S01]  /*15360*/  IMAD R11, R48, 0x20, R32 ;  /* 0x00000020300b7824 */ /* 0x000fe200078e0220 */
[----:B------:R-:W-:-:S04]  /*15370*/  LEA.HI R26, R26, R85, RZ, 0x7 ;  /* 0x000000551a1a7211 */ /* 0x000fc800078f38ff */
[----:B------:R-:W-:Y:S01]  /*15380*/  LOP3.LUT R26, R26, 0xffffff80, RZ, 0xc0, !PT ;  /* 0xffffff801a1a7812 */ /* 0x000fe200078ec0ff */
[----:B------:R-:W4:Y:S04]  /*15390*/  @P1 LDC R49, c[0x0][0xbf0] ;  /* 0x0002fc00ff311b82 */ /* 0x000f280000000800 */
[----:B------:R-:W-:Y:S01]  /*153a0*/  IMAD.IADD R26, R85, 0x1, -R26 ;  /* 0x00000001551a7824 */ /* 0x000fe200078e0a1a */
[----:B------:R-:W-:Y:S01]  /*153b0*/  BSSY B1, `(.L_x_10450) ;  /* 0x0000089000017945 */ /* 0x000fe20003800000 */
[----:B---3--:R-:W-:Y:S01]  /*153c0*/  SHF.R.S32.HI R45, RZ, 0x1f, R50 ;  /* 0x0000001fff2d7819 */ /* 0x008fe20000011432 */
[----:B--2---:R-:W-:-:S04]  /*153d0*/  IMAD R15, R46, 0xc0, R4 ;  /* 0x000000c02e0f7824 */ /* 0x004fc800078e0204 */
[----:B------:R-:W-:Y:S02]  /*153e0*/  IMAD R4, R45, UR4, RZ ;  /* 0x000000042d047c24 */ /* 0x000fe4000f8e02ff */
[----:B0-----:R-:W-:-:S04]  /*153f0*/  @P1 IMAD.HI.U32 R6, R15, R6, RZ ;  /* 0x000000060f061227 */ /* 0x001fc800078e00ff */
[C---:B------:R-:W-:Y:S02]  /*15400*/  IMAD R7, R50.reuse, UR5, R4 ;  /* 0x0000000532077c24 */ /* 0x040fe4000f8e0204 */
[----:B------:R-:W-:Y:S01]  /*15410*/  IMAD.MOV.U32 R9, RZ, RZ, R15 ;  /* 0x000000ffff097224 */ /* 0x000fe200078e000f */
[----:B-1----:R-:W-:Y:S01]  /*15420*/  @P1 SHF.R.U32.HI R9, RZ, R23, R6 ;  /* 0x00000017ff091219 */ /* 0x002fe20000011606 */
[----:B------:R-:W-:Y:S01]  /*15430*/  IMAD.WIDE.U32 R4, R50, UR4, R38 ;  /* 0x0000000432047c25 */ /* 0x000fe2000f8e0026 */
[----:B------:R-:W-:-:S03]  /*15440*/  ULDC.64 UR4, c[0x0][0xb98] ;  /* 0x0002e60000047ab9 */ /* 0x000fc60000000a00 */
[----:B------:R-:W-:Y:S02]  /*15450*/  IMAD.IADD R5, R5, 0x1, R7 ;  /* 0x0000000105057824 */ /* 0x000fe400078e0207 */
[----:B------:R-:W-:Y:S02]  /*15460*/  IMAD.MOV R8, RZ, RZ, -R9 ;  /* 0x000000ffff087224 */ /* 0x000fe400078e0a09 */
[----:B------:R-:W-:-:S04]  /*15470*/  IMAD.WIDE.U32 R6, R44, UR4, R4 ;  /* 0x000000042c067c25 */ /* 0x000fc8000f8e0004 */
[----:B------:R-:W-:-:S04]  /*15480*/  IMAD.WIDE R4, R11, 0x2, R24 ;  /* 0x000000020b047825 */ /* 0x000fc800078e0218 */
[----:B------:R-:W-:Y:S02]  /*15490*/  IMAD R13, R51, UR4, RZ ;  /* 0x00000004330d7c24 */ /* 0x000fe4000f8e02ff */
        /* <DEDUP_REMOVED lines=12> */
[----:B------:R-:W-:Y:S01]  /*15560*/  IMAD.IADD R7, R7, 0x1, R15 ;  /* 0x0000000107077824 */ /* 0x000fe200078e020f */
[----:B------:R-:W-:-:S04]  /*15570*/  IADD3 R9, P2, R4, 0x1800, RZ ;  /* 0x0000180004097810 */ /* 0x000fc80007f5e0ff */
[----:B------:R-:W-:Y:S01]  /*15580*/  LEA.HI.X R15, R6, UR5, R7, 0x2, P0 ;  /* 0x00000005060f7c11 */ /* 0x000fe200080f1407 */
[----:B------:R-:W-:Y:S01]  /*15590*/  SHFL.IDX PT, R42, R14, RZ, 0x1c1f ;  /* 0x001c1fff0e2a7589 */ /* 0x000fe200000e0000 */
[----:B------:R-:W-:Y:S01]  /*155a0*/  LOP3.LUT R8, R9, 0x180, RZ, 0xc0, !PT ;  /* 0x0000018009087812 */ /* 0x000fe200078ec0ff */
[----:B----4-:R-:W-:Y:S01]  /*155b0*/  IMAD R6, R46, 0xc0, R22 ;  /* 0x000000c02e067824 */ /* 0x010fe200078e0216 */
[----:B------:R-:W-:Y:S01]  /*155c0*/  IADD3 R13, P3, R4, 0x3000, RZ ;  /* 0x00003000040d7810 */ /* 0x000fe20007f7e0ff */
[----:B------:R-:W0:Y:S01]  /*155d0*/  SHFL.IDX PT, R43, R15, RZ, 0x1c1f ;  /* 0x001c1fff0f2b7589 */ /* 0x000e2200000e0000 */
[----:B------:R-:W-:Y:S01]  /*155e0*/  SHF.R.U64 R8, R8, 0x3, RZ ;  /* 0x0000000308087819 */ /* 0x000fe200000012ff */
[----:B------:R-:W-:Y:S01]  /*155f0*/  ULDC.64 UR4, c[0x0][0xaa0] ;  /* 0x0002a80000047ab9 */ /* 0x000fe20000000a00 */
[----:B------:R-:W-:Y:S01]  /*15600*/  LOP3.LUT P0, RZ, R26, 0x3, RZ, 0xc0, !PT ;  /* 0x000000031aff7812 */ /* 0x000fe2000780c0ff */
[----:B------:R-:W-:Y:S01]  /*15610*/  SHFL.IDX PT, R40, R14, 0x1, 0x1c1f ;  /* 0x003c1f000e287f89 */ /* 0x000fe200000e0000 */
[----:B------:R-:W-:-:S03]  /*15620*/  LOP3.LUT R8, R8, R9, RZ, 0x3c, !PT ;  /* 0x0000000908087212 */ /* 0x000fc600078e3cff */
[----:B------:R-:W1:Y:S01]  /*15630*/  SHFL.IDX PT, R41, R15, 0x1, 0x1c1f ;  /* 0x003c1f000f297f89 */ /* 0x000e6200000e0000 */
[----:B------:R-:W-:Y:S01]  /*15640*/  IMAD.X R9, RZ, RZ, R5, P2 ;  /* 0x000000ffff097224 */ /* 0x000fe200010e0605 */
[C---:B------:R-:W-:Y:S01]  /*15650*/  ISETP.GE.OR P2, PT, R6.reuse, R37, P0 ;  /* 0x000000250600720c */ /* 0x040fe20000746670 */
[----:B------:R-:W-:-:S05]  /*15660*/  VIADD R6, R6, 0x8 ;  /* 0x0000000806067836 */ /* 0x000fca0000000000 */
[----:B------:R-:W-:Y:S01]  /*15670*/  ISETP.GE.OR P0, PT, R6, R37, P0 ;  /* 0x000000250600720c */ /* 0x000fe20000706670 */
[----:B------:R-:W-:Y:S01]  /*15680*/  IMAD R39, R39, UR4, RZ ;  /* 0x0000000427277c24 */ /* 0x000fe2000f8e02ff */
[----:B------:R-:W-:-:S04]  /*15690*/  LOP3.LUT R12, R13, 0x180, RZ, 0xc0, !PT ;  /* 0x000001800d0c7812 */ /* 0x000fc800078ec0ff */
[----:B------:R-:W-:Y:S01]  /*156a0*/  SHF.R.U64 R12, R12, 0x3, RZ ;  /* 0x000000030c0c7819 */ /* 0x000fe200000012ff */
[----:B0-----:R0:W-:Y:S01]  /*156b0*/  @!P2 ST.E desc[UR60][R42.64], R0 ;  /* 0x000000002a00a985 */ /* 0x0011e2000c10193c */
[----:B------:R-:W-:Y:S02]  /*156c0*/  IADD3 R21, P5, R4, 0x4800, RZ ;  /* 0x0000480004157810 */ /* 0x000fe40007fbe0ff */
[----:B------:R-:W-:Y:S01]  /*156d0*/  LOP3.LUT R12, R12, R13, RZ, 0x3c, !PT ;  /* 0x0000000d0c0c7212 */ /* 0x000fe200078e3cff */
[----:B------:R-:W-:Y:S01]  /*156e0*/  IMAD.X R13, RZ, RZ, R5, P3 ;  /* 0x000000ffff0d7224 */ /* 0x000fe200018e0605 */
[----:B------:R-:W-:Y:S01]  /*156f0*/  IADD3 R25, P4, R4, 0x6000, RZ ;  /* 0x0000600004197810 */ /* 0x000fe20007f9e0ff */
[----:B-1----:R1:W-:Y:S01]  /*15700*/  @!P0 ST.E desc[UR60][R40.64], R2 ;  /* 0x0000000228008985 */ /* 0x0023e2000c10193c */
[----:B0-----:R-:W-:Y:S02]  /*15710*/  IMAD R0, R66, 0x60, R48 ;  /* 0x0000006042007824 */ /* 0x001fe400078e0230 */
[----:B------:R-:W-:Y:S01]  /*15720*/  IMAD R43, R38, UR5, R39 ;  /* 0x00000005262b7c24 */ /* 0x000fe2000f8e0227 */
[----:B------:R-:W-:Y:S01]  /*15730*/  IADD3 R7, P3, R4, 0x7800, RZ ;  /* 0x0000780004077810 */ /* 0x000fe20007f7e0ff */
[----:B------:R-:W-:Y:S01]  /*15740*/  IMAD.WIDE.U32 R38, R38, UR4, RZ ;  /* 0x0000000426267c25 */ /* 0x000fe2000f8e00ff */
[----:B------:R-:W-:Y:S01]  /*15750*/  ULDC.64 UR4, c[0x0][0xae8] ;  /* 0x0002ba0000047ab9 */ /* 0x000fe20000000a00 */
[----:B------:R-:W-:Y:S01]  /*15760*/  LOP3.LUT R20, R21, 0x180, RZ, 0xc0, !PT ;  /* 0x0000018015147812 */ /* 0x000fe200078ec0ff */
[----:B------:R-:W5:Y:S01]  /*15770*/  LD.E.128 R12, desc[UR60][R12.64] ;  /* 0x0000003c0c0c7980 */ /* 0x000f62000c101d00 */
[----:B-1----:R-:W-:-:S02]  /*15780*/  IMAD R40, R46, 0xc0, R0 ;  /* 0x000000c02e287824 */ /* 0x002fc400078e0200 */
[----:B------:R-:W-:Y:S02]  /*15790*/  IMAD.IADD R39, R39, 0x1, R43 ;  /* 0x0000000127277824 */ /* 0x000fe400078e022b */
[----:B------:R-:W-:Y:S02]  /*157a0*/  IMAD R45, R45, UR4, RZ ;  /* 0x000000042d2d7c24 */ /* 0x000fe4000f8e02ff */
[----:B------:R-:W-:Y:S01]  /*157b0*/  @P1 IMAD.HI.U32 R0, R40, R47, RZ ;  /* 0x0000002f28001227 */ /* 0x000fe200078e00ff */
[----:B------:R-:W-:Y:S02]  /*157c0*/  LOP3.LUT R24, R25, 0x180, RZ, 0xc0, !PT ;  /* 0x0000018019187812 */ /* 0x000fe400078ec0ff */
[----:B------:R-:W-:Y:S01]  /*157d0*/  LOP3.LUT R11, R4, 0x180, RZ, 0xc0, !PT ;  /* 0x00000180040b7812 */ /* 0x000fe200078ec0ff */
[C---:B------:R-:W-:Y:S01]  /*157e0*/  IMAD R45, R50.reuse, UR5, R45 ;  /* 0x00000005322d7c24 */ /* 0x040fe2000f8e022d */
[----:B------:R-:W-:Y:S01]  /*157f0*/  LOP3.LUT R6, R7, 0x180, RZ, 0xc0, !PT ;  /* 0x0000018007067812 */ /* 0x000fe200078ec0ff */
[----:B------:R-:W-:Y:S01]  /*15800*/  IMAD.WIDE.U32 R38, R50, UR4, R38 ;  /* 0x0000000432267c25 */ /* 0x000fe2000f8e0026 */
[----:B------:R-:W-:Y:S01]  /*15810*/  ULDC.64 UR4, c[0x0][0xaf0] ;  /* 0x0002bc0000047ab9 */ /* 0x000fe20000000a00 */
[----:B------:R-:W-:-:S02]  /*15820*/  SHF.R.U64 R20, R20, 0x3, RZ ;  /* 0x0000000314147819 */ /* 0x000fc400000012ff */
[----:B------:R-:W-:Y:S01]  /*15830*/  IMAD.MOV.U32 R41, RZ, RZ, R40 ;  /* 0x000000ffff297224 */ /* 0x000fe200078e0028 */
[----:B------:R-:W-:Y:S01]  /*15840*/  @P1 SHF.R.U32.HI R41, RZ, R49, R0 ;  /* 0x00000031ff291219 */ /* 0x000fe20000011600 */
[----:B------:R-:W-:Y:S01]  /*15850*/  IMAD R51, R51, UR4, RZ ;  /* 0x0000000433337c24 */ /* 0x000fe2000f8e02ff */
[----:B------:R-:W-:Y:S01]  /*15860*/  SHF.R.U64 R24, R24, 0x3, RZ ;  /* 0x0000000318187819 */ /* 0x000fe200000012ff */
[----:B------:R-:W-:Y:S01]  /*15870*/  IMAD.IADD R39, R39, 0x1, R45 ;  /* 0x0000000127277824 */ /* 0x000fe200078e022d */
[----:B------:R-:W-:Y:S02]  /*15880*/  SHF.R.U64 R11, R11, 0x3, RZ ;  /* 0x000000030b0b7819 */ /* 0x000fe400000012ff */
[----:B------:R-:W-:Y:S01]  /*15890*/  SHF.R.U64 R6, R6, 0x3, RZ ;  /* 0x0000000306067819 */ /* 0x000fe200000012ff */
[----:B------:R-:W-:Y:S01]  /*158a0*/  IMAD R51, R44, UR5, R51 ;  /* 0x000000052c337c24 */ /* 0x000fe2000f8e0233 */
        /* <DEDUP_REMOVED lines=9> */
[----:B------:R-:W-:Y:S01]  /*15940*/  IMAD.WIDE.U32 R44, R44, UR4, R38 ;  /* 0x000000042c2c7c25 */ /* 0x000fe2000f8e0026 */
[----:B------:R-:W-:Y:S01]  /*15950*/  ULDC.64 UR4, c[0x0][0xae0] ;  /* 0x0002b80000047ab9 */ /* 0x000fe20000000a00 */
[----:B------:R-:W5:Y:S02]  /*15960*/  LD.E.128 R8, desc[UR60][R8.64] ;  /* 0x0000003c08087980 */ /* 0x000f64000c101d00 */
[----:B------:R-:W-:-:S02]  /*15970*/  IMAD R0, R0, UR4, RZ ;  /* 0x0000000400007c24 */ /* 0x000fc4000f8e02ff */
[----:B------:R-:W-:Y:S01]  /*15980*/  IMAD R39, R3, R2, R40 ;  /* 0x0000000203277224 */ /* 0x000fe200078e0228 */
[----:B------:R-:W5:Y:S01]  /*15990*/  LD.E.128 R4, desc[UR60][R4.64] ;  /* 0x0000003c04047980 */ /* 0x000f62000c101d00 */
[----:B------:R-:W-:Y:S02]  /*159a0*/  IMAD.IADD R45, R45, 0x1, R51 ;  /* 0x000000012d2d7824 */ /* 0x000fe400078e0233 */
[----:B------:R-:W-:Y:S01]  /*159b0*/  IMAD R43, R41, UR5, R0 ;  /* 0x00000005292b7c24 */ /* 0x000fe2000f8e0200 */
[----:B------:R-:W5:Y:S01]  /*159c0*/  LD.E.128 R20, desc[UR60][R20.64] ;  /* 0x0000003c14147980 */ /* 0x000f62000c101d00 */
[----:B------:R-:W-:-:S03]  /*159d0*/  SHF.R.S32.HI R0, RZ, 0x1f, R39 ;  /* 0x0000001fff007819 */ /* 0x000fc60000011427 */
[----:B------:R-:W5:Y:S01]  /*159e0*/  LD.E.128 R24, desc[UR60][R24.64] ;  /* 0x0000003c18187980 */ /* 0x000f62000c101d00 */
[----:B------:R-:W-:Y:S01]  /*159f0*/  IMAD.WIDE.U32 R2, R41, UR4, R44 ;  /* 0x0000000429027c25 */ /* 0x000fe2000f8e002c */
[----:B------:R-:W-:Y:S02]  /*15a00*/  ULDC.64 UR4, c[0x0][0xad8] ;  /* 0x0002b60000047ab9 */ /* 0x000fe40000000a00 */
        /* <DEDUP_REMOVED lines=9> */
[----:B------:R-:W-:Y:S02]  /*15aa0*/  IMAD R46, R46, 0xc0, R48 ;  /* 0x000000c02e2e7824 */ /* 0x000fe400078e0230 */
[C---:B------:R-:W-:Y:S02]  /*15ab0*/  IMAD R41, R39.reuse, UR5, R0 ;  /* 0x0000000527297c24 */ /* 0x040fe4000f8e0200 */
[----:B------:R-:W-:Y:S01]  /*15ac0*/  IMAD.WIDE.U32 R2, R39, UR4, R2 ;  /* 0x0000000427027c25 */ /* 0x000fe2000f8e0002 */
[----:B------:R-:W-:Y:S01]  /*15ad0*/  ISETP.GE.AND P0, PT, R46, R37, PT ;  /* 0x000000252e00720c */ /* 0x000fe20003f06270 */
[----:B------:R-:W-:Y:S02]  /*15ae0*/  ULDC.64 UR4, c[0x0][0xa80] ;  /* 0x0002a00000047ab9 */ /* 0x000fe40000000a00 */
[----:B------:R-:W-:Y:S01]  /*15af0*/  IMAD.IADD R3, R3, 0x1, R41 ;  /* 0x0000000103037824 */ /* 0x000fe200078e0229 */
[----:B------:R-:W-:Y:S01]  /*15b00*/  LEA R44, P1, R2, UR4, 0x1 ;  /* 0x00000004022c7c11 */ /* 0x000fe2000f8208ff */
[----:B------:R-:W-:-:S03]  /*15b10*/  VIADD R0, R16, 0x31c20 ;  /* 0x00031c2010007836 */ /* 0x000fc60000000000 */
[----:B------:R-:W-:Y:S02]  /*15b20*/  LEA.HI.X R45, R2, UR5, R3, 0x1, P1 ;  /* 0x00000005022d7c11 */ /* 0x000fe400088f0c03 */
[----:B------:R-:W-:Y:S01]  /*15b30*/  PRMT R0, RZ, 0x654, R0 ;  /* 0x00000654ff007816 */ /* 0x000fe20000000000 */
[----:B0-----:R0:W1:Y:S03]  /*15b40*/  SHFL.IDX PT, R38, R44, RZ, 0x1c1f ;  /* 0x001c1fff2c267589 */ /* 0x00106600000e0000 */
[----:B------:R0:W-:Y:S01]  /*15b50*/  SYNCS.ARRIVE.TRANS64.RED.A1T0 RZ, [R0+URZ], RZ ;  /* 0x000000ff00ff79a7 */ /* 0x0001e2000810043f */
[----:B------:R0:W2:Y:S01]  /*15b60*/  SHFL.IDX PT, R39, R45, RZ, 0x1c1f ;  /* 0x001c1fff2d277589 */ /* 0x0000a200000e0000 */
[----:B------:R-:W-:Y:S05]  /*15b70*/  @P0 BRA `(.L_x_10451) ;  /* 0x0000000000300947 */ /* 0x000fea0003800000 */
[----:B------:R-:W-:Y:S02]  /*15b80*/  ULDC UR4, c[0x0][0xac8] ;  /* 0x0002b20000047ab9 */ /* 0x000fe40000000800 */
        /* <DEDUP_REMOVED lines=11> */
.L_x_10451:
[----:B------:R-:W-:Y:S05]  /*15c40*/  BSYNC B1 ;  /* 0x0000000000017941 */ /* 0x000fea0003800000 */
.L_x_10450:
[----:B0-----:R-:W-:Y:S01]  /*15c50*/  VIADD R0, R46, 0x60 ;  /* 0x000000602e007836 */ /* 0x001fe20000000000 */
[----:B---3-5:R0:W3:Y:S04]  /*15c60*/  SHFL.IDX PT, R5, R45, 0x1, 0x1c1f ;  /* 0x003c1f002d057f89 */ /* 0x0280e800000e0000 */
[----:B------:R-:W-:Y:S01]  /*15c70*/  ISETP.GE.AND P0, PT, R0, R37, PT ;  /* 0x000000250000720c */ /* 0x000fe20003f06270 */
[----:B------:R0:W4:-:S12]  /*15c80*/  SHFL.IDX PT, R4, R44, 0x1, 0x1c1f ;  /* 0x003c1f002c047f89 */ /* 0x00011800000e0000 */
[----:B0-----:R-:W-:Y:S05]  /*15c90*/  @P0 BRA `(.L_x_10452) ;  /* 0x0000000800b00947 */ /* 0x001fea0003800000 */
[----:B------:R-:W-:Y:S02]  /*15ca0*/  ULDC UR4, c[0x0][0xac8] ;  /* 0x0002b20000047ab9 */ /* 0x000fe40000000800 */
[----:B------:R-:W-:Y:S02]  /*15cb0*/  ISETP.GE.AND P2, PT, R34, UR4, PT ;  /* 0x0000000422007c0c */ /* 0x000fe4000bf46270 */
[----:B------:R-:W-:-:S11]  /*15cc0*/  ISETP.GE.AND P1, PT, R32, UR4, PT ;  /* 0x0000000420007c0c */ /* 0x000fd6000bf26270 */
[----:B----4-:R-:W-:Y:S02]  /*15cd0*/  @!P2 LEA R6, P0, R34, R4, 0x1 ;  /* 0x000000042206a211 */ /* 0x010fe400078008ff */
[----:B---3--:R-:W-:Y:S02]  /*15ce0*/  @!P1 IMAD.WIDE R2, R32, 0x2, R4 ;  /* 0x0000000220029825 */ /* 0x008fe400078e0204 */
        /* <DEDUP_REMOVED lines=9> */
.L_x_10448:
[----:B------:R-:W-:Y:S01]  /*15d80*/  ULDC.64 UR4, c[0x0][0xc00] ;  /* 0x0003000000047ab9 */ /* 0x000fe20000000a00 */
[----:B------:R-:W-:Y:S01]  /*15d90*/  IMAD.MOV.U32 R0, RZ, RZ, RZ ;  /* 0x000000ffff007224 */ /* 0x000fe200078e00ff */
[----:B------:R-:W-:Y:S01]  /*15da0*/  ISETP.NE.U32.AND P0, PT, RZ, UR4, PT ;  /* 0x00000004ff007c0c */ /* 0x000fe2000bf05070 */
[----:B------:R-:W0:Y:S01]  /*15db0*/  LDC R23, c[0x0][0xbe8] ;  /* 0x0002fa00ff177b82 */ /* 0x000e220000000800 */
[----:B------:R-:W-:Y:S02]  /*15dc0*/  IADD3 R2, P1, R55, UR4, RZ ;  /* 0x0000000437027c10 */ /* 0x000fe4000ff3e0ff */
[----:B------:R-:W-:Y:S02]  /*15dd0*/  ISETP.NE.AND.EX P0, PT, RZ, UR5, PT, P0 ;  /* 0x00000005ff007c0c */ /* 0x000fe4000bf05300 */
[----:B------:R-:W-:Y:S01]  /*15de0*/  IADD3.X R3, R54, UR5, RZ, P1, !PT ;  /* 0x0000000536037c10 */ /* 0x000fe20008ffe4ff */
[----:B------:R-:W-:Y:S02]  /*15df0*/  ULDC.64 UR4, c[0x0][0xc08] ;  /* 0x0003020000047ab9 */ /* 0x000fe40000000a00 */
[----:B------:R-:W-:-:S04]  /*15e00*/  ISETP.NE.U32.AND P1, PT, RZ, UR4, PT ;  /* 0x00000004ff007c0c */ /* 0x000fc8000bf25070 */
[----:B------:R-:W-:-:S04]  /*15e10*/  ISETP.NE.AND.EX P1, PT, RZ, UR5, PT, P1 ;  /* 0x00000005ff007c0c */ /* 0x000fc8000bf25310 */
[----:B------:R1:W5:Y:S01]  /*15e20*/  @P0 LDG.E R0, desc[UR60][R2.64] ;  /* 0x0000003c02000981 */ /* 0x000362000c1e1900 */
[----:B------:R-:W2:Y:S08]  /*15e30*/  S2R R7, SR_TID.X ;  /* 0x0000000000077919 */ /* 0x000eb00000002100 */
[----:B------:R-:W-:Y:S01]  /*15e40*/  @P1 IADD3 R4, P2, R55, UR4, RZ ;  /* 0x0000000437041c10 */ /* 0x000fe2000ff5e0ff */
[----:B------:R-:W-:-:S02]  /*15e50*/  ULDC UR4, c[0x0][0xa88] ;  /* 0x0002a20000047ab9 */ /* 0x000fc40000000800 */
[----:B------:R-:W-:Y:S01]  /*15e60*/  IMAD.U32 R6, RZ, RZ, UR4 ;  /* 0x00000004ff067e24 */ /* 0x000fe2000f8e00ff */
[----:B------:R-:W-:-:S05]  /*15e70*/  @P1 IADD3.X R5, R54, UR5, RZ, P2, !PT ;  /* 0x0000000536051c10 */ /* 0x000fca00097fe4ff */
[----:B------:R1:W5:Y:S01]  /*15e80*/  @P1 LDG.E R6, desc[UR60][R4.64] ;  /* 0x0000003c04061981 */ /* 0x000362000c1e1900 */
[----:B0-----:R-:W-:-:S13]  /*15e90*/  ISETP.NE.AND P2, PT, R23, 0x1, PT ;  /* 0x000000011700780c */ /* 0x001fda0003f45270 */
[----:B------:R-:W0:Y:S01]  /*15ea0*/  @P2 LDC R12, c[0x0][0xbec] ;  /* 0x0002fb00ff0c2b82 */ /* 0x000e220000000800 */
[----:B--2---:R-:W-:-:S07]  /*15eb0*/  VIADD R22, R7, 0xffffff80 ;  /* 0xffffff8007167836 */ /* 0x004fce0000000000 */
[----:B------:R-:W2:Y:S01]  /*15ec0*/  @P2 LDC R25, c[0x0][0xbf0] ;  /* 0x0002fc00ff192b82 */ /* 0x000ea20000000800 */
[----:B------:R-:W-:Y:S01]  /*15ed0*/  ISETP.GE.AND P3, PT, R22, 0xc0, PT ;  /* 0x000000c01600780c */ /* 0x000fe20003f66270 */
[----:B-1----:R-:W-:-:S12]  /*15ee0*/  @P1 BRA `(.L_x_10453) ;  /* 0x0000000000101947 */ /* 0x002fd80003800000 */
[----:B------:R-:W-:Y:S05]  /*15ef0*/  @!P0 BRA `(.L_x_10453) ;  /* 0x00000000000c8947 */ /* 0x000fea0003800000 */
[----:B------:R-:W3:Y:S04]  /*15f00*/  LDG.E R5, desc[UR60][R2.64] ;  /* 0x0000003c02057981 */ /* 0x000ee8000c1e1900 */
[----:B-----5:R-:W3:Y:S02]  /*15f10*/  LDG.E R6, desc[UR60][R2.64+0x4] ;  /* 0x0000043c02067981 */ /* 0x020ee4000c1e1900 */
[----:B---3--:R-:W-:-:S07]  /*15f20*/  IMAD.IADD R6, R6, 0x1, -R5 ;  /* 0x0000000106067824 */ /* 0x008fce00078e0a05 */
.L_x_10453:
[----:B------:R-:W3:Y:S04]  /*15f30*/  LDL R14, [R1+0x8c] ;  /* 0x00008c00010e7983 */ /* 0x000ee80000100800 */
[----:B------:R1:W5:Y:S01]  /*15f40*/  LDL R20, [R1+0x90] ;  /* 0x0000900001147983 */ /* 0x0003620000100800 */
[----:B------:R-:W-:Y:S01]  /*15f50*/  BSSY B1, `(.L_x_10454) ;  /* 0x000002d000017945 */ /* 0x000fe20003800000 */
[----:B------:R-:W-:Y:S02]  /*15f60*/  SEL R13, R70, RZ, !P0 ;  /* 0x000000ff460d7207 */ /* 0x000fe40004000000 */
[----:B------:R-:W-:Y:S02]  /*15f70*/  SEL R51, R51, RZ, !P0 ;  /* 0x000000ff33337207 */ /* 0x000fe40004000000 */
[----:B----45:R-:W-:-:S02]  /*15f80*/  SHF.R.S32.HI R11, RZ, 0x1f, R0 ;  /* 0x0000001fff0b7819 */ /* 0x030fc40000011400 */
[----:B---3--:R-:W-:Y:S01]  /*15f90*/  SHF.R.S32.HI R10, RZ, 0x1f, R14 ;  /* 0x0000001fff0a7819 */ /* 0x008fe2000001140e */
[----:B-1----:R-:W-:Y:S06]  /*15fa0*/  @P3 BRA `(.L_x_10455) ;  /* 0x00000000009c3947 */ /* 0x002fec0003800000 */
[----:B------:R-:W1:Y:S01]  /*15fb0*/  LDC R9, c[0x0][0xbe8] ;  /* 0x0002fa00ff097b82 */ /* 0x000e620000000800 */
[----:B------:R-:W-:-:S04]  /*15fc0*/  IMAD R2, R20, 0xc0, R7 ;  /* 0x000000c014027824 */ /* 0x000fc800078e0207 */
[----:B------:R-:W-:Y:S02]  /*15fd0*/  VIADD R8, R2, 0xffffff80 ;  /* 0xffffff8002087836 */ /* 0x000fe40000000000 */
[----:B-1----:R-:W-:-:S05]  /*15fe0*/  IMAD R3, R6, R9, RZ ;  /* 0x0000000906037224 */ /* 0x002fca00078e02ff */
        /* <DEDUP_REMOVED lines=13> */
[----:B------:R-:W3:Y:S01]  /*160c0*/  @P0 LDC R21, c[0x0][0xbf0] ;  /* 0x0002fc00ff150b82 */ /* 0x000ee20000000800 */
[----:B------:R-:W-:-:S04]  /*160d0*/  IMAD.WIDE.U32 R2, R13, UR4, R2 ;  /* 0x000000040d027c25 */ /* 0x000fc8000f8e0002 */
[----:B-1----:R-:W-:-:S05]  /*160e0*/  @P0 IMAD.HI.U32 R4, R8, R15, RZ ;  /* 0x0000000f08040227 */ /* 0x002fca00078e00ff */
        /* <DEDUP_REMOVED lines=19> */
.L_x_10455:
[----:B------:R-:W-:Y:S05]  /*16220*/  BSYNC B1 ;  /* 0x0000000000017941 */ /* 0x000fea0003800000 */
.L_x_10454:
[----:B------:R-:W-:Y:S01]  /*16230*/  SHF.R.S32.HI R8, RZ, 0x1f, R22 ;  /* 0x0000001fff087819 */ /* 0x000fe20000011416 */
[----:B------:R-:W-:Y:S02]  /*16240*/  ULDC.64 UR4, c[0x0][0xaa0] ;  /* 0x0002a80000047ab9 */ /* 0x000fe40000000a00 */
[----:B-1----:R-:W-:Y:S01]  /*16250*/  IMAD R3, R11, UR4, RZ ;  /* 0x000000040b037c24 */ /* 0x002fe2000f8e02ff */
[----:B------:R-:W-:-:S03]  /*16260*/  LEA.HI R8, R8, R22, RZ, 0x2 ;  /* 0x0000001608087211 */ /* 0x000fc600078f10ff */
[C---:B------:R-:W-:Y:S01]  /*16270*/  IMAD R5, R0.reuse, UR5, R3 ;  /* 0x0000000500057c24 */ /* 0x040fe2000f8e0203 */
[----:B------:R-:W-:Y:S01]  /*16280*/  SHF.R.S32.HI R8, RZ, 0x2, R8 ;  /* 0x00000002ff087819 */ /* 0x000fe20000011408 */
[----:B------:R-:W-:Y:S01]  /*16290*/  IMAD.WIDE.U32 R2, R0, UR4, RZ ;  /* 0x0000000400027c25 */ /* 0x000fe2000f8e00ff */
[----:B------:R-:W-:-:S03]  /*162a0*/  ULDC.64 UR4, c[0x0][0xae8] ;  /* 0x0002ba0000047ab9 */ /* 0x000fc60000000a00 */
[----:B------:R-:W-:Y:S02]  /*162b0*/  IMAD R0, R66, 0x60, R8 ;  /* 0x0000006042007824 */ /* 0x000fe400078e0208 */
[----:B------:R-:W-:Y:S02]  /*162c0*/  IMAD.IADD R3, R3, 0x1, R5 ;  /* 0x0000000103037824 */ /* 0x000fe400078e0205 */
[----:B------:R-:W-:Y:S02]  /*162d0*/  IMAD R9, R20, 0xc0, R0 ;  /* 0x000000c014097824 */ /* 0x000fe400078e0200 */
[----:B------:R-:W-:Y:S02]  /*162e0*/  IMAD R4, R10, UR4, RZ ;  /* 0x000000040a047c24 */ /* 0x000fe4000f8e02ff */
[----:B0-----:R-:W-:-:S04]  /*162f0*/  @P2 IMAD.HI.U32 R0, R9, R12, RZ ;  /* 0x0000000c09002227 */ /* 0x001fc800078e00ff */
[C---:B------:R-:W-:Y:S02]  /*16300*/  IMAD R7, R14.reuse, UR5, R4 ;  /* 0x000000050e077c24 */ /* 0x040fe4000f8e0204 */
[----:B------:R-:W-:Y:S01]  /*16310*/  IMAD.WIDE.U32 R2, R14, UR4, R2 ;  /* 0x000000040e027c25 */ /* 0x000fe2000f8e0002 */
[----:B------:R-:W-:-:S03]  /*16320*/  ULDC.64 UR4, c[0x0][0xaf0] ;  /* 0x0002bc0000047ab9 */ /* 0x000fc60000000a00 */
[----:B------:R-:W-:Y:S01]  /*16330*/  IMAD.MOV.U32 R5, RZ, RZ, R9 ;  /* 0x000000ffff057224 */ /* 0x000fe200078e0009 */
[----:B--2---:R-:W-:Y:S01]  /*16340*/  @P2 SHF.R.U32.HI R5, RZ, R25, R0 ;  /* 0x00000019ff052219 */ /* 0x004fe20000011600 */
        /* <DEDUP_REMOVED lines=16> */
[----:B------:R-:W-:-:S04]  /*16450*/  IMAD.WIDE.U32 R2, R7, UR4, R2 ;  /* 0x0000000407027c25 */ /* 0x000fc8000f8e0002 */
[----:B------:R-:W-:Y:S01]  /*16460*/  IMAD R7, R7, UR5, R0 ;  /* 0x0000000507077c24 */ /* 0x000fe2000f8e0200 */
[----:B------:R-:W-:Y:S02]  /*16470*/  ULDC.64 UR4, c[0x0][0xa80] ;  /* 0x0002a00000047ab9 */ /* 0x000fe40000000a00 */
[----:B------:R-:W-:Y:S01]  /*16480*/  LEA R0, P0, R2, UR4, 0x1 ;  /* 0x0000000402007c11 */ /* 0x000fe2000f8008ff */
[----:B------:R-:W-:Y:S01]  /*16490*/  IMAD.IADD R3, R3, 0x1, R7 ;  /* 0x0000000103037824 */ /* 0x000fe200078e0207 */
[----:B------:R-:W-:-:S04]  /*164a0*/  UMOV UR4, 0xffffffff ;  /* 0xffffffff00047882 */ /* 0x000fc80000000000 */
[----:B------:R-:W-:Y:S01]  /*164b0*/  LEA.HI.X R2, R2, UR5, R3, 0x1, P0 ;  /* 0x0000000502027c11 */ /* 0x000fe200080f0c03 */
[----:B------:R-:W-:Y:S06]  /*164c0*/  BRA.DIV UR4, `(.L_x_10456) ;  /* 0x0000008204747947 */ /* 0x000fec000b800000 */
[----:B------:R0:W1:Y:S04]  /*164d0*/  SHFL.IDX PT, R3, R2, RZ, 0x1c1f ;  /* 0x001c1fff02037589 */ /* 0x00006800000e0000 */
[----:B------:R0:W2:Y:S02]  /*164e0*/  SHFL.IDX PT, R14, R0, RZ, 0x1c1f ;  /* 0x001c1fff000e7589 */ /* 0x0000a400000e0000 */
.L_x_10652:
[----:B------:R-:W-:Y:S01]  /*164f0*/  IMAD R23, R6, R23, RZ ;  /* 0x0000001706177224 */ /* 0x000fe200078e02ff */
[----:B------:R-:W-:Y:S01]  /*16500*/  BSSY B1, `(.L_x_10457) ;  /* 0x0000011000017945 */ /* 0x000fe20003800000 */
[----:B------:R-:W-:-:S05]  /*16510*/  IMAD R4, R20, 0xc0, R8 ;  /* 0x000000c014047824 */ /* 0x000fca00078e0208 */
[----:B------:R-:W-:-:S13]  /*16520*/  ISETP.GE.AND P0, PT, R4, R23, PT ;  /* 0x000000170400720c */ /* 0x000fda0003f06270 */
[----:B------:R-:W-:Y:S05]  /*16530*/  @P0 BRA `(.L_x_10458) ;  /* 0x0000000000340947 */ /* 0x000fea0003800000 */
[----:B------:R-:W-:Y:S02]  /*16540*/  ULDC UR4, c[0x0][0xac8] ;  /* 0x0002b20000047ab9 */ /* 0x000fe40000000800 */
[----:B------:R-:W-:Y:S02]  /*16550*/  ISETP.GE.AND P2, PT, R32, UR4, PT ;  /* 0x0000000420007c0c */ /* 0x000fe4000bf46270 */
[----:B------:R-:W-:Y:S02]  /*16560*/  ISETP.GE.AND P3, PT, R34, UR4, PT ;  /* 0x0000000422007c0c */ /* 0x000fe4000bf66270 */
[----:B------:R-:W-:-:S09]  /*16570*/  ISETP.GE.AND P4, PT, R33, UR4, PT ;  /* 0x0000000421007c0c */ /* 0x000fd2000bf86270 */
[----:B-1----:R-:W-:Y:S02]  /*16580*/  @!P2 IMAD.MOV.U32 R15, RZ, RZ, R3 ;  /* 0x000000ffff0fa224 */ /* 0x002fe400078e0003 */
[-C--:B--2---:R-:W-:Y:S02]  /*16590*/  @!P3 LEA R8, P0, R34, R14.reuse, 0x1 ;  /* 0x0000000e2208b211 */ /* 0x084fe400078008ff */
[C---:B------:R-:W-:Y:S01]  /*165a0*/  @!P4 LEA R10, P1, R33.reuse, R14, 0x1 ;  /* 0x0000000e210ac211 */ /* 0x040fe200078208ff */
[----:B------:R-:W-:Y:S01]  /*165b0*/  @!P2 IMAD.WIDE R6, R32, 0x2, R14 ;  /* 0x000000022006a825 */ /* 0x000fe200078e020e */
[-C--:B------:R-:W-:Y:S02]  /*165c0*/  @!P3 LEA.HI.X R9, R34, R3.reuse, R35, 0x1, P0 ;  /* 0x000000032209b211 */ /* 0x080fe400000f0c23 */
[----:B------:R-:W-:Y:S02]  /*165d0*/  @!P4 LEA.HI.X R11, R33, R3, R36, 0x1, P1 ;  /* 0x00000003210bc211 */ /* 0x000fe400008f0c24 */
[----:B------:R3:W-:Y:S04]  /*165e0*/  @!P2 ST.E.128 desc[UR60][R6.64], RZ ;  /* 0x000000ff0600a985 */ /* 0x0007e8000c101d3c */
[----:B------:R3:W-:Y:S04]  /*165f0*/  @!P3 ST.E.128 desc[UR60][R8.64], RZ ;  /* 0x000000ff0800b985 */ /* 0x0007e8000c101d3c */
[----:B------:R3:W-:Y:S02]  /*16600*/  @!P4 ST.E.128 desc[UR60][R10.64], RZ ;  /* 0x000000ff0a00c985 */ /* 0x0007e4000c101d3c */
.L_x_10458:
[----:B------:R-:W-:Y:S05]  /*16610*/  BSYNC B1 ;  /* 0x0000000000017941 */ /* 0x000fea0003800000 */
.L_x_10457:
[----:B------:R-:W-:-:S03]  /*16620*/  UMOV UR4, 0xffffffff ;  /* 0xffffffff00047882 */ /* 0x000fc60000000000 */
[----:B------:R-:W-:Y:S05]  /*16630*/  BRA.DIV UR4, `(.L_x_10459) ;  /* 0x00000082044c7947 */ /* 0x000fea000b800000 */
[----:B-1----:R1:W4:Y:S04]  /*16640*/  SHFL.IDX PT, R3, R2, 0x1, 0x1c1f ;  /* 0x003c1f0002037f89 */ /* 0x00232800000e0000 */
[----:B--2---:R1:W2:Y:S02]  /*16650*/  SHFL.IDX PT, R14, R0, 0x1, 0x1c1f ;  /* 0x003c1f00000e7f89 */ /* 0x0042a400000e0000 */
.L_x_10656:
[----:B01----:R-:W-:-:S05]  /*16660*/  VIADD R0, R4, 0x60 ;  /* 0x0000006004007836 */ /* 0x003fca0000000000 */
[----:B------:R-:W-:-:S13]  /*16670*/  ISETP.GE.AND P0, PT, R0, R23, PT ;  /* 0x000000170000720c */ /* 0x000fda0003f06270 */
[----:B------:R-:W-:Y:S05]  /*16680*/  @P0 BRA `(.L_x_10452) ;  /* 0x0000000000340947 */ /* 0x000fea0003800000 */
[----:B------:R-:W-:Y:S02]  /*16690*/  ULDC UR4, c[0x0][0xac8] ;  /* 0x0002b20000047ab9 */ /* 0x000fe40000000800 */
[----:B------:R-:W-:Y:S02]  /*166a0*/  ISETP.GE.AND P2, PT, R32, UR4, PT ;  /* 0x0000000420007c0c */ /* 0x000fe4000bf46270 */
[----:B------:R-:W-:Y:S02]  /*166b0*/  ISETP.GE.AND P3, PT, R34, UR4, PT ;  /* 0x0000000422007c0c */ /* 0x000fe4000bf66270 */
[----:B------:R-:W-:-:S09]  /*166c0*/  ISETP.GE.AND P4, PT, R33, UR4, PT ;  /* 0x0000000421007c0c */ /* 0x000fd2000bf86270 */
[----:B----4-:R-:W-:Y:S02]  /*166d0*/  @!P2 IMAD.MOV.U32 R15, RZ, RZ, R3 ;  /* 0x000000ffff0fa224 */ /* 0x010fe400078e0003 */
[-C--:B--23--:R-:W-:Y:S02]  /*166e0*/  @!P3 LEA R6, P0, R34, R14.reuse, 0x1 ;  /* 0x0000000e2206b211 */ /* 0x08cfe400078008ff */
[C---:B------:R-:W-:Y:S01]  /*166f0*/  @!P4 LEA R2, P1, R33.reuse, R14, 0x1 ;  /* 0x0000000e2102c211 */ /* 0x040fe200078208ff */
[----:B------:R-:W-:Y:S01]  /*16700*/  @!P2 IMAD.WIDE R4, R32, 0x2, R14 ;  /* 0x000000022004a825 */ /* 0x000fe200078e020e */
[-C--:B------:R-:W-:Y:S02]  /*16710*/  @!P3 LEA.HI.X R7, R34, R3.reuse, R35, 0x1, P0 ;  /* 0x000000032207b211 */ /* 0x080fe400000f0c23 */
[----:B------:R-:W-:Y:S02]  /*16720*/  @!P4 LEA.HI.X R3, R33, R3, R36, 0x1, P1 ;  /* 0x000000032103c211 */ /* 0x000fe400008f0c24 */
[----:B------:R0:W-:Y:S04]  /*16730*/  @!P2 ST.E.128 desc[UR60][R4.64], RZ ;  /* 0x000000ff0400a985 */ /* 0x0001e8000c101d3c */
[----:B------:R0:W-:Y:S04]  /*16740*/  @!P3 ST.E.128 desc[UR60][R6.64], RZ ;  /* 0x000000ff0600b985 */ /* 0x0001e8000c101d3c */
[----:B------:R0:W-:Y:S02]  /*16750*/  @!P4 ST.E.128 desc[UR60][R2.64], RZ ;  /* 0x000000ff0200c985 */ /* 0x0001e4000c101d3c */
.L_x_10452:
[----:B------:R-:W-:Y:S05]  /*16760*/  BSYNC B0 ;  /* 0x0000000000007941 */ /* 0x000fea0003800000 */
.L_x_10447:
[----:B------:R-:W-:Y:S02]  /*16770*/  ULDC UR4, c[0x0][0xc3c] ;  /* 0x00030f0000047ab9 */ /* 0x000fe40000000800 */
[----:B------:R-:W-:-:S13]  /*16780*/  ISETP.GE.AND P0, PT, R107, UR4, PT ;  /* 0x000000046b007c0c */ /* 0x000fda000bf06270 */
[----:B------:R-:W-:Y:S05]  /*16790*/  @!P0 BRA `(.L_x_10460) ;  /* 0xfffffeac00588947 */ /* 0x000fea000383ffff */
[----:B------:R-:W-:Y:S05]  /*167a0*/  BRA `(.L_x_10324) ;  /* 0x0000007400c07947 */ /* 0x000fea0003800000 */
.L_x_10322:
[----:B------:R-:W-:-:S08]  /*167b0*/  NOP ;  /* 0x0000000000007918 */ /* 0x000fd00000000000 */
[----:B--2---:R-:W0:-:S00]  /*167c0*/  USETMAXREG.DEALLOC.CTAPOOL 0x20 ;  /* 0x00000020000079c8 */ /* 0x004e0000080e0500 */
[----:B0-----:R-:W2:Y:S01]  /*167d0*/  LDL.LU R2, [R1] ;  /* 0x0000000001027983 */ /* 0x001ea20000300800 */
[----:B------:R-:W-:-:S06]  /*167e0*/  LOP3.LUT R0, R0, 0x3, RZ, 0xc0, !PT ;  /* 0x0000000300007812 */ /* 0x000fcc00078ec0ff */
[----:B------:R-:W0:Y:S02]  /*167f0*/  SHFL.IDX PT, R0, R0, RZ, 0x1f ;  /* 0x00001fff00007589 */ /* 0x000e2400000e0000 */
[----:B0-----:R-:W-:Y:S01]  /*16800*/  ISETP.NE.AND P0, PT, R0, RZ, PT ;  /* 0x000000ff0000720c */ /* 0x001fe20003f05270 */
[----:B------:R-:W-:Y:S01]  /*16810*/  IMAD.MOV.U32 R0, RZ, RZ, RZ ;  /* 0x000000ffff007224 */ /* 0x000fe200078e00ff */
        /* <DEDUP_REMOVED lines=11> */
.L_x_10461:
        /* <DEDUP_REMOVED lines=42> */
.L_x_10467:
        /* <DEDUP_REMOVED lines=12> */
.L_x_10466:
[----:B------:R-:W-:Y:S05]  /*16c30*/  BSYNC B0 ;  /* 0x0000000000007941 */ /* 0x000fea0003800000 */
.L_x_10465:
        /* <DEDUP_REMOVED lines=21> */
.L_x_10463:
        /* <DEDUP_REMOVED lines=15> */
.L_x_10468:
        /* <DEDUP_REMOVED lines=28> */
.L_x_10464:
[----:B------:R-:W-:Y:S02]  /*17040*/  IMAD.MOV.U32 R17, RZ, RZ, RZ ;  /* 0x000000ffff117224 */ /* 0x000fe400078e00ff */
[----:B------:R-:W-:Y:S02]  /*17050*/  IMAD.U32 R16, RZ, RZ, UR6 ;  /* 0x00000006ff107e24 */ /* 0x000fe4000f8e00ff */
[----:B------:R-:W-:-:S07]  /*17060*/  IMAD.MOV.U32 R18, RZ, RZ, RZ ;  /* 0x000000ffff127224 */ /* 0x000fce00078e00ff */
.L_x_10469:
[----:B------:R-:W-:-:S13]  /*17070*/  ISETP.NE.AND P0, PT, R5, RZ, PT ;  /* 0x000000ff0500720c */ /* 0x000fda0003f05270 */
[----:B------:R-:W0:Y:S01]  /*17080*/  @!P0 S2R R3, SR_CgaCtaId ;  /* 0x0000000000038919 */ /* 0x000e220000008800 */
[----:B------:R-:W-:-:S04]  /*17090*/  @!P0 MOV R0, 0x400 ;  /* 0x0000040000008802 */ /* 0x000fc80000000f00 */
[----:B0-----:R-:W-:-:S05]  /*170a0*/  @!P0 LEA R0, R3, R0, 0x18 ;  /* 0x0000000003008211 */ /* 0x001fca00078ec0ff */
[----:B------:R2:W-:Y:S01]  /*170b0*/  @!P0 STS.128 [R0+0x31cd0], R16 ;  /* 0x031cd01000008388 */ /* 0x0005e20000000c00 */
[----:B------:R-:W-:Y:S06]  /*170c0*/  BAR.ARV 0x5, 0x200 ;  /* 0x0148000000007b1d */ /* 0x000fec0000002000 */
.L_x_10462:
[----:B------:R3:W-:Y:S01]  /*170d0*/  STL [R1+0x38], RZ ;  /* 0x000038ff01007387 */ /* 0x0007e20000100800 */
[----:B------:R-:W-:Y:S01]  /*170e0*/  ULDC UR4, c[0x0][0xc3c] ;  /* 0x00030f0000047ab9 */ /* 0x000fe20000000800 */
[----:B------:R-:W-:Y:S01]  /*170f0*/  IMAD.MOV.U32 R26, RZ, RZ, 0x1 ;  /* 0x00000001ff1a7424 */ /* 0x000fe200078e00ff */
[----:B-1----:R-:W-:Y:S01]  /*17100*/  ISETP.GE.AND P0, PT, R19, UR4, PT ;  /* 0x0000000413007c0c */ /* 0x002fe2000bf06270 */
[----:B------:R-:W-:-:S12]  /*17110*/  IMAD.MOV.U32 R23, RZ, RZ, RZ ;  /* 0x000000ffff177224 */ /* 0x000fd800078e00ff */
[----:B---3--:R-:W-:Y:S05]  /*17120*/  @P0 BRA `(.L_x_10470) ;  /* 0x0000006800840947 */ /* 0x008fea0003800000 */
[----:B------:R-:W3:Y:S04]  /*17130*/  LDL R7, [R1+0x28] ;  /* 0x0000280001077983 */ /* 0x000ee80000100800 */
[----:B------:R-:W4:Y:S01]  /*17140*/  LDL.LU R5, [R1] ;  /* 0x0000000001057983 */ /* 0x000f220000300800 */
[----:B------:R-:W1:Y:S01]  /*17150*/  S2R R8, SR_TID.X ;  /* 0x0000000000087919 */ /* 0x000e620000002100 */
[----:B------:R-:W5:Y:S01]  /*17160*/  S2UR UR5, SR_CgaCtaId ;  /* 0x00000000000579c3 */ /* 0x000f620000008800 */
[----:B------:R-:W-:Y:S01]  /*17170*/  UMOV UR4, 0x400 ;  /* 0x0000040000047882 */ /* 0x000fe20000000000 */
[C---:B-1----:R-:W-:Y:S01]  /*17180*/  LOP3.LUT R6, R8.reuse, 0x7f, RZ, 0xc0, !PT ;  /* 0x0000007f08067812 */ /* 0x042fe200078ec0ff */
[----:B--2---:R-:W-:-:S04]  /*17190*/  IMAD.SHL.U32 R0, R8, 0x8, RZ ;  /* 0x0000000808007824 */ /* 0x004fc800078e00ff */
[----:B------:R-:W-:Y:S01]  /*171a0*/  IMAD.SHL.U32 R4, R6, 0x8, RZ ;  /* 0x0000000806047824 */ /* 0x000fe200078e00ff */
[C---:B------:R-:W-:Y:S02]  /*171b0*/  LOP3.LUT R3, R0.reuse, 0x20, RZ, 0xc0, !PT ;  /* 0x0000002000037812 */ /* 0x040fe400078ec0ff */
[----:B0-----:R-:W-:Y:S02]  /*171c0*/  LOP3.LUT R2, R0, 0xd8, RZ, 0xc0, !PT ;  /* 0x000000d800027812 */ /* 0x001fe400078ec0ff */
[----:B------:R-:W-:Y:S02]  /*171d0*/  ISETP.NE.AND P1, PT, R6, RZ, PT ;  /* 0x000000ff0600720c */ /* 0x000fe40003f25270 */
[----:B------:R-:W-:Y:S02]  /*171e0*/  LOP3.LUT R3, R3, 0x300, R4, 0xf8, !PT ;  /* 0x0000030003037812 */ /* 0x000fe400078ef804 */
[----:B------:R-:W-:-:S04]  /*171f0*/  LOP3.LUT R2, R2, 0x18, R8, 0x78, !PT ;  /* 0x0000001802027812 */ /* 0x000fc800078e7808 */
[----:B------:R-:W-:Y:S02]  /*17200*/  LOP3.LUT R3, R3, R2, RZ, 0xfc, !PT ;  /* 0x0000000203037212 */ /* 0x000fe400078efcff */
[----:B------:R-:W-:Y:S01]  /*17210*/  LOP3.LUT P0, R2, R8, 0x1f, RZ, 0xc0, !PT ;  /* 0x0000001f08027812 */ /* 0x000fe2000780c0ff */
[----:B-----5:R-:W-:Y:S01]  /*17220*/  ULEA UR4, UR5, UR4, 0x18 ;  /* 0x0000000405047291 */ /* 0x020fe2000f8ec03f */
[----:B------:R-:W-:-:S03]  /*17230*/  SHF.R.U32.HI R4, RZ, 0x2, R6 ;  /* 0x00000002ff047819 */ /* 0x000fc60000011606 */
[----:B------:R0:W-:Y:S02]  /*17240*/  STL [R1+0xc], R2 ;  /* 0x00000c0201007387 */ /* 0x0001e40000100800 */
[----:B------:R-:W-:Y:S02]  /*17250*/  IMAD.U32 R22, RZ, RZ, UR4 ;  /* 0x00000004ff167e24 */ /* 0x000fe4000f8e00ff */
[----:B0-----:R-:W-:-:S05]  /*17260*/  IMAD.SHL.U32 R2, R8, 0x20, RZ ;  /* 0x0000002008027824 */ /* 0x001fca00078e00ff */
[----:B------:R-:W-:Y:S01]  /*17270*/  LOP3.LUT R4, R4, 0x60, R2, 0xf8, !PT ;  /* 0x0000006004047812 */ /* 0x000fe200078ef802 */
[----:B------:R-:W-:Y:S01]  /*17280*/  IMAD R2, R3, 0x2, R22 ;  /* 0x0000000203027824 */ /* 0x000fe200078e0216 */
[----:B------:R-:W-:Y:S01]  /*17290*/  LOP3.LUT R0, R0, 0x18, RZ, 0xc0, !PT ;  /* 0x0000001800007812 */ /* 0x000fe200078ec0ff */
[----:B------:R-:W-:Y:S01]  /*172a0*/  BSSY B8, `(.L_x_10470) ;  /* 0x0000689000087945 */ /* 0x000fe20003800000 */
[----:B------:R-:W-:Y:S02]  /*172b0*/  IMAD.MOV.U32 R29, RZ, RZ, RZ ;  /* 0x000000ffff1d7224 */ /* 0x000fe400078e00ff */
[----:B------:R-:W-:Y:S02]  /*172c0*/  IMAD.MOV.U32 R26, RZ, RZ, 0x1 ;  /* 0x00000001ff1a7424 */ /* 0x000fe400078e00ff */
[----:B------:R-:W-:Y:S01]  /*172d0*/  IMAD.MOV.U32 R23, RZ, RZ, RZ ;  /* 0x000000ffff177224 */ /* 0x000fe200078e00ff */
[----:B------:R-:W-:Y:S01]  /*172e0*/  ULDC.64 UR36, c[0x0][0x198] ;  /* 0x0000660000247ab9 */ /* 0x000fe20000000a00 */
[----:B------:R-:W-:Y:S01]  /*172f0*/  ULDC UR38, c[0x0][0xc] ;  /* 0x0000030000267ab9 */ /* 0x000fe20000000800 */
[----:B----4-:R-:W-:-:S04]  /*17300*/  LOP3.LUT R5, R5, 0xfffffffd, RZ, 0xc0, !PT ;  /* 0xfffffffd05057812 */ /* 0x010fc800078ec0ff */
[----:B------:R-:W-:-:S04]  /*17310*/  @P1 LOP3.LUT R5, R5, 0x2, RZ, 0xfc, !PT ;  /* 0x0000000205051812 */ /* 0x000fc800078efcff */
[----:B------:R-:W-:-:S04]  /*17320*/  LOP3.LUT R5, R5, 0xfffffffe, RZ, 0xc0, !PT ;  /* 0xfffffffe05057812 */ /* 0x000fc800078ec0ff */
[----:B------:R-:W-:Y:S02]  /*17330*/  @P0 LOP3.LUT R5, R5, 0x1, RZ, 0xfc, !PT ;  /* 0x0000000105050812 */ /* 0x000fe400078efcff */
[----:B------:R-:W-:Y:S02]  /*17340*/  ISETP.NE.OR P0, PT, R6, RZ, !P0 ;  /* 0x000000ff0600720c */ /* 0x000fe40004705670 */
[----:B---3--:R-:W-:Y:S01]  /*17350*/  LOP3.LUT R8, R7, 0x2, RZ, 0xfc, !PT ;  /* 0x0000000207087812 */ /* 0x008fe200078efcff */
[----:B------:R-:W-:Y:S01]  /*17360*/  IMAD.MOV.U32 R7, RZ, RZ, 0x1 ;  /* 0x00000001ff077424 */ /* 0x000fe200078e00ff */
[----:B------:R-:W-:-:S03]  /*17370*/  LOP3.LUT R5, R5, 0xfffffff7, RZ, 0xc0, !PT ;  /* 0xfffffff705057812 */ /* 0x000fc600078ec0ff */
[----:B------:R-:W-:Y:S04]  /*17380*/  STL [R1+0x18], R8 ;  /* 0x0000180801007387 */ /* 0x000fe80000100800 */
[----:B------:R-:W-:Y:S02]  /*17390*/  STL [R1+0x4], R7 ;  /* 0x0000040701007387 */ /* 0x000fe40000100800 */
[----:B------:R-:W-:Y:S02]  /*173a0*/  @P0 LOP3.LUT R5, R5, 0x8, RZ, 0xfc, !PT ;  /* 0x0000000805050812 */ /* 0x000fe400078efcff */
[----:B------:R0:W-:Y:S04]  /*173b0*/  STL [R1+0x10], R2 ;  /* 0x0000100201007387 */ /* 0x0001e80000100800 */
[----:B------:R1:W-:Y:S04]  /*173c0*/  STL [R1+0x38], RZ ;  /* 0x000038ff01007387 */ /* 0x0003e80000100800 */
[----:B------:R1:W-:Y:S01]  /*173d0*/  STL [R1], R5 ;  /* 0x0000000501007387 */ /* 0x0003e20000100800 */
[----:B0-----:R-:W-:-:S02]  /*173e0*/  LOP3.LUT R2, R0, 0x20, RZ, 0xfc, !PT ;  /* 0x0000002000027812 */ /* 0x001fc400078efcff */
[----:B------:R-:W-:-:S07]  /*173f0*/  LOP3.LUT R0, R0, 0x40, RZ, 0xfc, !PT ;  /* 0x0000004000007812 */ /* 0x000fce00078efcff */
.L_x_10618:
[----:B0-----:R-:W0:Y:S02]  /*17400*/  LDC.64 R2, c[0x0][0xc88] ;  /* 0x00032200ff027b82 */ /* 0x001e240000000a00 */
[----:B0-----:R-:W-:-:S05]  /*17410*/  IMAD.WIDE R2, R19, 0x4, R2 ;  /* 0x0000000413027825 */ /* 0x001fca00078e0202 */
[----:B--2---:R0:W2:Y:S01]  /*17420*/  LDG.E R13, desc[UR60][R2.64] ;  /* 0x0000003c020d7981 */ /* 0x0040a2000c1e1900 */
[----:B------:R-:W-:Y:S05]  /*17430*/  YIELD ;  /* 0x0000000000007946 */ /* 0x000fea0003800000 */
[----:B------:R-:W-:Y:S01]  /*17440*/  ULDC.64 UR4, c[0x0][0xa28] ;  /* 0x00028a0000047ab9 */ /* 0x000fe20000000a00 */
[----:B------:R-:W-:Y:S01]  /*17450*/  ULDC.64 UR6, c[0x0][0xa18] ;  /* 0x0002860000067ab9 */ /* 0x000fe20000000a00 */
[----:B------:R-:W-:Y:S01]  /*17460*/  ISETP.NE.U32.AND P0, PT, RZ, UR4, PT ;  /* 0x00000004ff007c0c */ /* 0x000fe2000bf05070 */
[----:B------:R-:W-:Y:S01]  /*17470*/  ULDC.64 UR8, c[0x0][0xa10] ;  /* 0x0002840000087ab9 */ /* 0x000fe20000000a00 */
[----:B------:R-:W-:-:S02]  /*17480*/  ISETP.NE.U32.AND P3, PT, RZ, UR6, PT ;  /* 0x00000006ff007c0c */ /* 0x000fc4000bf65070 */
[----:B0-----:R-:W-:Y:S02]  /*17490*/  CS2R R2, SRZ ;  /* 0x0000000000027805 */ /* 0x001fe4000001ff00 */
[----:B------:R-:W-:Y:S02]  /*174a0*/  ISETP.NE.AND.EX P0, PT, RZ, UR5, PT, P0 ;  /* 0x00000005ff007c0c */ /* 0x000fe4000bf05300 */
[----:B------:R-:W-:Y:S02]  /*174b0*/  ISETP.NE.AND.EX P3, PT, RZ, UR7, PT, P3 ;  /* 0x00000007ff007c0c */ /* 0x000fe4000bf65330 */
[----:B--2---:R-:W-:Y:S01]  /*174c0*/  SHF.R.S32.HI R0, RZ, 0x1f, R13 ;  /* 0x0000001fff007819 */ /* 0x004fe2000001140d */
[----:B------:R-:W-:-:S08]  /*174d0*/  IMAD.SHL.U32 R24, R13, 0x4, RZ ;  /* 0x000000040d187824 */ /* 0x000fd000078e00ff */
[C---:B------:R-:W-:Y:S01]  /*174e0*/  @P0 LEA R4, P1, R13.reuse, UR4, 0x2 ;  /* 0x000000040d040c11 */ /* 0x040fe2000f8210ff */
[----:B------:R-:W-:Y:S01]  /*174f0*/  STL [R1+0x14], R13 ;  /* 0x0000140d01007387 */ /* 0x000fe20000100800 */
[C-C-:B------:R-:W-:Y:S02]  /*17500*/  SHF.L.U64.HI R12, R13.reuse, 0x2, R0.reuse ;  /* 0x000000020d0c7819 */ /* 0x140fe40000010200 */
[----:B-1----:R-:W-:Y:S01]  /*17510*/  @P0 LEA.HI.X R5, R13, UR5, R0, 0x2, P1 ;  /* 0x000000050d050c11 */ /* 0x002fe200088f1400 */
[----:B------:R-:W-:Y:S01]  /*17520*/  ULDC.64 UR4, c[0x0][0xa00] ;  /* 0x0002800000047ab9 */ /* 0x000fe20000000a00 */
[----:B------:R-:W-:Y:S01]  /*17530*/  @P3 IADD3 R10, P1, R24, UR6, RZ ;  /* 0x00000006180a3c10 */ /* 0x000fe2000ff3e0ff */
[----:B------:R0:W-:Y:S03]  /*17540*/  STL [R1+0x2c], R0 ;  /* 0x00002c0001007387 */ /* 0x0001e60000100800 */
[----:B------:R-:W-:Y:S01]  /*17550*/  @P3 IADD3.X R11, R12, UR7, RZ, P1, !PT ;  /* 0x000000070c0b3c10 */ /* 0x000fe20008ffe4ff */
[----:B------:R-:W-:Y:S01]  /*17560*/  ULDC.64 UR6, c[0x0][0xa08] ;  /* 0x0002820000067ab9 */ /* 0x000fe20000000a00 */
[----:B------:R1:W5:Y:S01]  /*17570*/  @P0 LDG.E R2, desc[UR60][R4.64] ;  /* 0x0000003c04020981 */ /* 0x000362000c1e1900 */
[----:B------:R-:W-:Y:S01]  /*17580*/  IADD3 R8, P1, R24, UR6, RZ ;  /* 0x0000000618087c10 */ /* 0x000fe2000ff3e0ff */
[----:B------:R-:W-:Y:S01]  /*17590*/  IMAD.MOV.U32 R28, RZ, RZ, RZ ;  /* 0x000000ffff1c7224 */ /* 0x000fe200078e00ff */
[----:B------:R-:W-:Y:S01]  /*175a0*/  ISETP.NE.U32.AND P2, PT, RZ, UR6, PT ;  /* 0x00000006ff007c0c */ /* 0x000fe2000bf45070 */
[----:B------:R-:W-:Y:S01]  /*175b0*/  STL [R1+0x8], R12 ;  /* 0x0000080c01007387 */ /* 0x000fe20000100800 */
[----:B------:R-:W-:Y:S01]  /*175c0*/  IADD3.X R9, R12, UR7, RZ, P1, !PT ;  /* 0x000000070c097c10 */ /* 0x000fe20008ffe4ff */
[----:B0-----:R-:W-:Y:S01]  /*175d0*/  IMAD.MOV.U32 R0, RZ, RZ, RZ ;  /* 0x000000ffff007224 */ /* 0x001fe200078e00ff */
[----:B------:R-:W-:-:S02]  /*175e0*/  ISETP.NE.U32.AND P1, PT, RZ, UR4, PT ;  /* 0x00000004ff007c0c */ /* 0x000fc4000bf25070 */
[----:B------:R-:W-:Y:S02]  /*175f0*/  ISETP.NE.AND.EX P2, PT, RZ, UR7, PT, P2 ;  /* 0x00000007ff007c0c */ /* 0x000fe4000bf45320 */
[----:B------:R-:W-:Y:S02]  /*17600*/  ISETP.NE.AND.EX P1, PT, RZ, UR5, PT, P1 ;  /* 0x00000005ff007c0c */ /* 0x000fe4000bf25310 */
[----:B-1----:R-:W-:-:S04]  /*17610*/  IADD3 R4, P0, R24, UR4, RZ ;  /* 0x0000000418047c10 */ /* 0x002fc8000ff1e0ff */
[----:B------:R-:W-:Y:S02]  /*17620*/  IADD3.X R5, R12, UR5, RZ, P0, !PT ;  /* 0x000000050c057c10 */ /* 0x000fe400087fe4ff */
[----:B------:R-:W-:Y:S01]  /*17630*/  IADD3 R6, P0, R24, UR8, RZ ;  /* 0x0000000818067c10 */ /* 0x000fe2000ff1e0ff */
[----:B------:R-:W-:Y:S02]  /*17640*/  ULDC UR4, c[0x0][0x288] ;  /* 0x0000a20000047ab9 */ /* 0x000fe40000000800 */
        /* <DEDUP_REMOVED lines=16> */
[----:B------:R-:W-:-:S03]  /*17750*/  ULDC UR5, c[0x0][0x348] ;  /* 0x0000d20000057ab9 */ /* 0x000fc60000000800 */
[----:B0-----:R-:W-:Y:S01]  /*17760*/  IMAD.U32 R10, RZ, RZ, UR4 ;  /* 0x00000004ff0a7e24 */ /* 0x001fe2000f8e00ff */
[----:B--2---:R0:W-:Y:S02]  /*17770*/  STL [R1+0x40], R0 ;  /* 0x0000400001007387 */ /* 0x0041e40000100800 */
[----:B0-----:R-:W-:Y:S01]  /*17780*/  IMAD.U32 R0, RZ, RZ, UR5 ;  /* 0x00000005ff007e24 */ /* 0x001fe2000f8e00ff */
[----:B---3--:R-:W-:Y:S06]  /*17790*/  @P3 BRA `(.L_x_10471) ;  /* 0x0000000000143947 */ /* 0x008fec0003800000 */
[----:B------:R-:W-:Y:S05]  /*177a0*/  @!P1 BRA `(.L_x_10471) ;  /* 0x0000000000109947 */ /* 0x000fea0003800000 */
[----:B------:R-:W2:Y:S04]  /*177b0*/  LDG.E R11, desc[UR60][R4.64] ;  /* 0x0000003c040b7981 */ /* 0x000ea8000c1e1900 */
[----:B------:R-:W2:Y:S02]  /*177c0*/  LDG.E R4, desc[UR60][R4.64+0x4] ;  /* 0x0000043c04047981 */ /* 0x000ea4000c1e1900 */
[----:B--2---:R-:W-:-:S05]  /*177d0*/  IMAD.IADD R4, R4, 0x1, -R11 ;  /* 0x0000000104047824 */ /* 0x004fca00078e0a0b */
[----:B------:R0:W-:Y:S02]  /*177e0*/  STL [R1+0x40], R4 ;  /* 0x0000400401007387 */ /* 0x0001e40000100800 */
.L_x_10471:
[----:B------:R-:W-:Y:S01]  /*177f0*/  ULDC.64 UR4, c[0x0][0xa20] ;  /* 0x0002880000047ab9 */ /* 0x000fe20000000a00 */
[----:B-----5:R-:W-:Y:S01]  /*17800*/  IMAD.IADD R28, R28, 0x1, R2 ;  /* 0x000000011c1c7824 */ /* 0x020fe200078e0202 */
[----:B------:R-:W-:Y:S01]  /*17810*/  ISETP.NE.U32.AND P1, PT, RZ, UR4, PT ;  /* 0x00000004ff007c0c */ /* 0x000fe2000bf25070 */
[----:B------:R-:W-:-:S03]  /*17820*/  IMAD.MOV.U32 R25, RZ, RZ, R13 ;  /* 0x000000ffff197224 */ /* 0x000fc600078e000d */
[----:B------:R-:W-:-:S13]  /*17830*/  ISETP.NE.AND.EX P1, PT, RZ, UR5, PT, P1 ;  /* 0x00000005ff007c0c */ /* 0x000fda000bf25310 */
[----:B------:R-:W-:Y:S05]  /*17840*/  @!P1 BRA `(.L_x_10472) ;  /* 0x0000000000109947 */ /* 0x000fea0003800000 */
[----:B------:R-:W-:-:S04]  /*17850*/  IADD3 R10, P1, R24, UR4, RZ ;  /* 0x00000004180a7c10 */ /* 0x000fc8000ff3e0ff */
[----:B------:R-:W-:-:S05]  /*17860*/  IADD3.X R11, R12, UR5, RZ, P1, !PT ;  /* 0x000000050c0b7c10 */ /* 0x000fca0008ffe4ff */
[----:B------:R1:W5:Y:S01]  /*17870*/  LDG.E R10, desc[UR60][R10.64] ;  /* 0x0000003c0a0a7981 */ /* 0x000362000c1e1900 */
[----:B------:R-:W-:Y:S05]  /*17880*/  BRA `(.L_x_10473) ;  /* 0x0000000000107947 */ /* 0x000fea0003800000 */
.L_x_10472:
[----:B------:R-:W-:Y:S05]  /*17890*/  @!P2 BRA `(.L_x_10473) ;  /* 0x00000000000ca947 */ /* 0x000fea0003800000 */
[----:B------:R-:W2:Y:S04]  /*178a0*/  LDG.E R10, desc[UR60][R8.64] ;  /* 0x0000003c080a7981 */ /* 0x000ea8000c1e1900 */
[----:B------:R-:W2:Y:S02]  /*178b0*/  LDG.E R8, desc[UR60][R8.64+0x4] ;  /* 0x0000043c08087981 */ /* 0x000ea4000c1e1900 */
[----:B--2---:R-:W-:-:S07]  /*178c0*/  IMAD.IADD R10, R8, 0x1, -R10 ;  /* 0x00000001080a7824 */ /* 0x004fce00078e0a0a */
.L_x_10473:
[----:B-----5:R-:W-:Y:S02]  /*178d0*/  IMAD.IADD R10, R10, 0x1, -R2 ;  /* 0x000000010a0a7824 */ /* 0x020fe400078e0a02 */
[----:B------:R-:W2:Y:S04]  /*178e0*/  @P0 LDG.E R2, desc[UR60][R6.64] ;  /* 0x0000003c06020981 */ /* 0x000ea8000c1e1900 */
[----:B------:R-:W2:Y:S01]  /*178f0*/  @P0 LDG.E R6, desc[UR60][R6.64+0x4] ;  /* 0x0000043c06060981 */ /* 0x000ea2000c1e1900 */
[----:B------:R-:W-:Y:S01]  /*17900*/  BSSY B0, `(.L_x_10474) ;  /* 0x000015a000007945 */ /* 0x000fe20003800000 */
[----:B------:R-:W-:Y:S01]  /*17910*/  PLOP3.LUT P5, PT, PT, PT, PT, 0x80, 0x0 ;  /* 0x000000000000781c */ /* 0x000fe20003faf070 */
[----:B--2---:R-:W-:-:S04]  /*17920*/  @P0 IMAD.IADD R0, R6, 0x1, -R2 ;  /* 0x0000000106000824 */ /* 0x004fc800078e0a02 */
[----:B0-----:R-:W-:-:S04]  /*17930*/  IMAD.IADD R4, R10, 0x1, R0 ;  /* 0x000000010a047824 */ /* 0x001fc800078e0200 */
[----:B------:R-:W-:Y:S01]  /*17940*/  VIADD R2, R4, 0x8f ;  /* 0x0000008f04027836 */ /* 0x000fe20000000000 */
[----:B------:R0:W-:Y:S03]  /*17950*/  STL [R1+0x3c], R4 ;  /* 0x00003c0401007387 */ /* 0x0001e60000100800 */
[----:B------:R-:W-:-:S05]  /*17960*/  IMAD.HI R2, R2, 0x38e38e39, RZ ;  /* 0x38e38e3902027827 */ /* 0x000fca00078e02ff */
[----:B0-----:R-:W-:-:S04]  /*17970*/  SHF.R.U32.HI R4, RZ, 0x1f, R2 ;  /* 0x0000001fff047819 */ /* 0x001fc80000011602 */
[----:B------:R-:W-:Y:S01]  /*17980*/  LEA.HI.SX32 R5, R2, R4, 0x1b ;  /* 0x0000000402057211 */ /* 0x000fe200078fdaff */
[----:B------:R-:W-:-:S04]  /*17990*/  IMAD.MOV R4, RZ, RZ, -R10 ;  /* 0x000000ffff047224 */ /* 0x000fc800078e0a0a */
[----:B------:R-:W-:Y:S01]  /*179a0*/  IMAD R2, R5, 0x90, -R10 ;  /* 0x0000009005027824 */ /* 0x000fe200078e0a0a */
[----:B------:R-:W-:Y:S01]  /*179b0*/  VIMNMX R4, RZ, R4, !PT ;  /* 0x00000004ff047248 */ /* 0x000fe20007fe0100 */
[----:B------:R0:W-:Y:S03]  /*179c0*/  STL [R1+0x1c], R5 ;  /* 0x00001c0501007387 */ /* 0x0001e60000100800 */
[----:B------:R-:W-:-:S04]  /*179d0*/  VIMNMX R0, R2, R0, PT ;  /* 0x0000000002007248 */ /* 0x000fc80003fe0100 */
[----:B------:R-:W-:Y:S01]  /*179e0*/  ISETP.GT.AND P1, PT, R0, R4, PT ;  /* 0x000000040000720c */ /* 0x000fe20003f24270 */
[----:B0-----:R-:W-:-:S05]  /*179f0*/  IMAD.WIDE.U32 R4, R4, 0x38e38e39, RZ ;  /* 0x38e38e3904047825 */ /* 0x001fca00078e00ff */
[----:B------:R-:W-:-:S07]  /*17a00*/  SHF.R.U32.HI R2, RZ, 0x5, R5 ;  /* 0x00000005ff027819 */ /* 0x000fce0000011605 */
[----:B------:R-:W-:Y:S02]  /*17a10*/  @P1 VIADD R0, R0, 0x8f ;  /* 0x0000008f00001836 */ /* 0x000fe40000000000 */
[----:B------:R-:W-:Y:S02]  /*17a20*/  IMAD.MOV.U32 R4, RZ, RZ, R2 ;  /* 0x000000ffff047224 */ /* 0x000fe400078e0002 */
        /* <DEDUP_REMOVED lines=11> */
[----:B------:R0:W2:Y:S02]  /*17ae0*/  SHFL.IDX PT, R14, R5, RZ, 0x1f ;  /* 0x00001fff050e7589 */ /* 0x0000a400000e0000 */
.L_x_10659:
[----:B--2---:R-:W-:Y:S02]  /*17af0*/  ISETP.NE.AND P0, PT, R14, RZ, PT ;  /* 0x000000ff0e00720c */ /* 0x004fe40003f05270 */
[----:B------:R-:W-:-:S11]  /*17b00*/  PLOP3.LUT P2, PT, PT, PT, PT, 0x8, 0x0 ;  /* 0x000000000000781c */ /* 0x000fd60003f4e170 */
[----:B------:R-:W-:Y:S05]  /*17b10*/  @P0 BRA `(.L_x_10477) ;  /* 0x00000000000c0947 */ /* 0x000fea0003800000 */
[----:B------:R-:W-:-:S03]  /*17b20*/  UMOV UR4, 0xffffffff ;  /* 0xffffffff00047882 */ /* 0x000fc60000000000 */
[----:B------:R-:W-:Y:S05]  /*17b30*/  BRA.DIV UR4, `(.L_x_10478) ;  /* 0x0000006e04887947 */ /* 0x000fea000b800000 */
[----:B------:R-:W-:-:S13]  /*17b40*/  ELECT P2, URZ, PT ;  /* 0x00000000003f782f */ /* 0x000fda0003840000 */
.L_x_10477:
[----:B0-----:R-:W2:Y:S01]  /*17b50*/  LDL R5, [R1+0x38] ;  /* 0x0000380001057983 */ /* 0x001ea20000100800 */
[----:B------:R-:W-:Y:S01]  /*17b60*/  BSSY B1, `(.L_x_10479) ;  /* 0x0000008000017945 */ /* 0x000fe20003800000 */
[----:B--2---:R-:W-:-:S05]  /*17b70*/  VIADD R5, R5, 0x1 ;  /* 0x0000000105057836 */ /* 0x004fca0000000000 */
[----:B------:R-:W-:-:S04]  /*17b80*/  LEA.HI R6, R5, R5, RZ, 0x1 ;  /* 0x0000000505067211 */ /* 0x000fc800078f08ff */
[----:B------:R-:W-:-:S05]  /*17b90*/  LOP3.LUT R6, R6, 0xfffffffe, RZ, 0xc0, !PT ;  /* 0xfffffffe06067812 */ /* 0x000fca00078ec0ff */
[----:B------:R-:W-:-:S05]  /*17ba0*/  IMAD.IADD R5, R5, 0x1, -R6 ;  /* 0x0000000105057824 */ /* 0x000fca00078e0a06 */
[----:B------:R-:W-:-:S04]  /*17bb0*/  SHF.L.U32 R5, R5, 0x1f, RZ ;  /* 0x0000001f05057819 */ /* 0x000fc800000006ff */
[----:B------:R-:W0:Y:S02]  /*17bc0*/  SYNCS.PHASECHK.TRANS64.TRYWAIT P0, [R22+URZ+0x31c20], R5 ;  /* 0x031c2005160075a7 */ /* 0x000e24000800017f */
[----:B0-----:R-:W-:Y:S05]  /*17bd0*/  @!P0 BRA `(.L_x_10480) ;  /* 0x0000006c00848947 */ /* 0x001fea0003800000 */
.L_x_10662:
[----:B------:R-:W-:Y:S05]  /*17be0*/  BSYNC B1 ;  /* 0x0000000000017941 */ /* 0x000fea0003800000 */
.L_x_10479:
[----:B------:R-:W-:Y:S04]  /*17bf0*/  BSSY B1, `(.L_x_10481) ;  /* 0x000008a000017945 */ /* 0x000fe80003800000 */
[----:B------:R-:W-:Y:S05]  /*17c00*/  @!P2 BRA `(.L_x_10482) ;  /* 0x000000080020a947 */ /* 0x000fea0003800000 */
[----:B------:R-:W2:Y:S01]  /*17c10*/  LDL R7, [R1+0x4] ;  /* 0x0000040001077983 */ /* 0x000ea20000100800 */
[----:B------:R-:W-:Y:S01]  /*17c20*/  IMAD R8, R29, 0x8, R22 ;  /* 0x000000081d087824 */ /* 0x000fe200078e0216 */
[----:B------:R-:W3:Y:S01]  /*17c30*/  S2R R6, SR_TID.X ;  /* 0x0000000000067919 */ /* 0x000ee20000002100 */
[----:B------:R-:W-:Y:S01]  /*17c40*/  BSSY B2, `(.L_x_10483) ;  /* 0x0000006000027945 */ /* 0x000fe20003800000 */
[----:B---3--:R-:W-:-:S04]  /*17c50*/  LOP3.LUT R6, R6, 0x7f, RZ, 0xc0, !PT ;  /* 0x0000007f06067812 */ /* 0x008fc800078ec0ff */
[----:B------:R-:W-:Y:S02]  /*17c60*/  ISETP.NE.AND P4, PT, R6, RZ, PT ;  /* 0x000000ff0600720c */ /* 0x000fe40003f85270 */
[----:B--2---:R-:W-:-:S04]  /*17c70*/  SHF.L.U32 R10, R7, 0x1f, RZ ;  /* 0x0000001f070a7819 */ /* 0x004fc800000006ff */
[----:B------:R-:W2:Y:S02]  /*17c80*/  SYNCS.PHASECHK.TRANS64.TRYWAIT P0, [R8+URZ+0x31ca0], R10 ;  /* 0x031ca00a080075a7 */ /* 0x000ea4000800017f */
[----:B--2---:R-:W-:Y:S05]  /*17c90*/  @!P0 BRA `(.L_x_10484) ;  /* 0x0000006c00688947 */ /* 0x004fea0003800000 */
.L_x_10663:
[----:B------:R-:W-:Y:S05]  /*17ca0*/  BSYNC B2 ;  /* 0x0000000000027941 */ /* 0x000fea0003800000 */
.L_x_10483:
[----:B------:R-:W-:Y:S04]  /*17cb0*/  BSSY B2, `(.L_x_10485) ;  /* 0x0000008000027945 */ /* 0x000fe80003800000 */
[----:B------:R-:W-:Y:S05]  /*17cc0*/  @P4 BRA `(.L_x_10486) ;  /* 0x0000000000184947 */ /* 0x000fea0003800000 */
[----:B0-----:R-:W3:Y:S02]  /*17cd0*/  LDL R5, [R1] ;  /* 0x0000000001057983 */ /* 0x001ee40000100800 */
[----:B---3--:R-:W-:Y:S01]  /*17ce0*/  LOP3.LUT P0, RZ, R5, 0x1, RZ, 0xc0, !PT ;  /* 0x0000000105ff7812 */ /* 0x008fe2000780c0ff */
[----:B------:R-:W-:-:S04]  /*17cf0*/  IMAD.MOV.U32 R5, RZ, RZ, 0x6c00 ;  /* 0x00006c00ff057424 */ /* 0x000fc800078e00ff */
[----:B------:R3:W-:Y:S08]  /*17d00*/  SYNCS.ARRIVE.TRANS64 RZ, [R8+URZ+0x31c90], R5 ;  /* 0x031c900508ff79a7 */ /* 0x0007f0000800003f */
[----:B------:R-:W-:Y:S05]  /*17d10*/  @!P0 BRA `(.L_x_10486) ;  /* 0x0000000000048947 */ /* 0x000fea0003800000 */
[----:B------:R-:W-:Y:S01]  /*17d20*/  BPT.TRAP 0x1 ;  /* 0x000000040000795c */ /* 0x000fe20000300000 */
.L_x_10486:
[----:B------:R-:W-:Y:S05]  /*17d30*/  BSYNC B2 ;  /* 0x0000000000027941 */ /* 0x000fea0003800000 */
.L_x_10485:
[----:B------:R-:W-:Y:S01]  /*17d40*/  IMAD.MOV.U32 R14, RZ, RZ, RZ ;  /* 0x000000ffff0e7224 */ /* 0x000fe200078e00ff */
[----:B------:R-:W-:Y:S01]  /*17d50*/  UIADD3 UR4, UP0, UR36, 0x570, URZ ;  /* 0x0000057024047890 */ /* 0x000fe2000ff1e03f */
[----:B------:R-:W-:Y:S01]  /*17d60*/  IMAD R6, R4, 0x90, R3 ;  /* 0x0000009004067824 */ /* 0x000fe200078e0203 */
[----:B------:R-:W-:Y:S01]  /*17d70*/  PLOP3.LUT P0, PT, PT, PT, PT, 0x80, 0x0 ;  /* 0x000000000000781c */ /* 0x000fe20003f0f070 */
[----:B------:R-:W-:Y:S01]  /*17d80*/  IMAD R7, R29, 0x6c00, R22 ;  /* 0x00006c001d077824 */ /* 0x000fe200078e0216 */
[----:B------:R-:W-:Y:S01]  /*17d90*/  R2UR UR10, R14 ;  /* 0x000000000e0a72ca */ /* 0x000fe200000e0000 */
[----:B------:R-:W-:Y:S01]  /*17da0*/  VIADD R6, R6, 0xffffff70 ;  /* 0xffffff7006067836 */ /* 0x000fe20000000000 */
[----:B------:R-:W-:Y:S01]  /*17db0*/  UIADD3.X UR5, URZ, UR37, URZ, UP0, !UPT ;  /* 0x000000253f057290 */ /* 0x000fe200087fe43f */
[----:B0--3--:R-:W-:Y:S01]  /*17dc0*/  VIADD R5, R8, 0x31c90 ;  /* 0x00031c9008057836 */ /* 0x009fe20000000000 */
[----:B------:R-:W-:Y:S01]  /*17dd0*/  UMOV UR6, 0x0 ;  /* 0x0000000000067882 */ /* 0x000fe20000000000 */
[----:B------:R-:W-:Y:S01]  /*17de0*/  VIADD R9, R7, 0x16a00 ;  /* 0x00016a0007097836 */ /* 0x000fe20000000000 */
[----:B------:R-:W-:-:S09]  /*17df0*/  UMOV UR7, 0x12f00000 ;  /* 0x12f0000000077882 */ /* 0x000fd20000000000 */
.L_x_10487:
        /* <DEDUP_REMOVED lines=16> */
.L_x_10488:
        /* <DEDUP_REMOVED lines=16> */
.L_x_10489:
        /* <DEDUP_REMOVED lines=13> */
.L_x_10664:
[----:B------:R-:W-:Y:S05]  /*180d0*/  BSYNC B2 ;  /* 0x0000000000027941 */ /* 0x000fea0003800000 */
.L_x_10490:
[----:B------:R-:W-:Y:S01]  /*180e0*/  BSSY B2, `(.L_x_10492) ;  /* 0x000000a000027945 */ /* 0x000fe20003800000 */
[----:B0-2---:R-:W-:Y:S02]  /*180f0*/  IMAD.MOV.U32 R10, RZ, RZ, 0x0 ;  /* 0x00000000ff0a7424 */ /* 0x005fe400078e00ff */
[----:B-1----:R-:W-:Y:S01]  /*18100*/  IMAD.MOV.U32 R11, RZ, RZ, 0x12f00000 ;  /* 0x12f00000ff0b7424 */ /* 0x002fe200078e00ff */
[----:B------:R-:W-:Y:S06]  /*18110*/  @P4 BRA `(.L_x_10493) ;  /* 0x0000000000184947 */ /* 0x000fec0003800000 */
[----:B------:R-:W2:Y:S02]  /*18120*/  LDL R5, [R1] ;  /* 0x0000000001057983 */ /* 0x000ea40000100800 */
[----:B--2---:R-:W-:Y:S01]  /*18130*/  LOP3.LUT P0, RZ, R5, 0x1, RZ, 0xc0, !PT ;  /* 0x0000000105ff7812 */ /* 0x004fe2000780c0ff */
[----:B------:R-:W-:-:S04]  /*18140*/  IMAD.MOV.U32 R5, RZ, RZ, 0x6c00 ;  /* 0x00006c00ff057424 */ /* 0x000fc800078e00ff */
[----:B------:R0:W-:Y:S08]  /*18150*/  SYNCS.ARRIVE.TRANS64 RZ, [R8+URZ+0x31cb0], R5 ;  /* 0x031cb00508ff79a7 */ /* 0x0001f0000800003f */
[----:B------:R-:W-:Y:S05]  /*18160*/  @!P0 BRA `(.L_x_10493) ;  /* 0x0000000000048947 */ /* 0x000fea0003800000 */
[----:B------:R-:W-:Y:S01]  /*18170*/  BPT.TRAP 0x1 ;  /* 0x000000040000795c */ /* 0x000fe20000300000 */
.L_x_10493:
[----:B------:R-:W-:Y:S05]  /*18180*/  BSYNC B2 ;  /* 0x0000000000027941 */ /* 0x000fea0003800000 */
.L_x_10492:
        /* <DEDUP_REMOVED lines=8> */
.L_x_10494:
        /* <DEDUP_REMOVED lines=15> */
.L_x_10495:
        /* <DEDUP_REMOVED lines=15> */
.L_x_10496:
        /* <DEDUP_REMOVED lines=10> */
.L_x_10482:
[----:B------:R-:W-:Y:S05]  /*18490*/  BSYNC B1 ;  /* 0x0000000000017941 */ /* 0x000fea0003800000 */
.L_x_10481:
[----:B0-----:R-:W2:Y:S01]  /*184a0*/  LDL.LU R5, [R1+0x4] ;  /* 0x0000040001057983 */ /* 0x001ea20000300800 */
[----:B------:R-:W-:Y:S01]  /*184b0*/  VIADD R29, R29, 0x1 ;  /* 0x000000011d1d7836 */ /* 0x000fe20000000000 */
[----:B------:R-:W-:Y:S01]  /*184c0*/  PLOP3.LUT P5, PT, PT, PT, PT, 0x8, 0x0 ;  /* 0x000000000000781c */ /* 0x000fe20003fae170 */
[----:B------:R-:W-:-:S03]  /*184d0*/  VIADD R9, R4, 0xfffffffe ;  /* 0xfffffffe04097836 */ /* 0x000fc60000000000 */
[----:B------:R-:W-:-:S04]  /*184e0*/  ISETP.NE.AND P0, PT, R29, 0x2, PT ;  /* 0x000000021d00780c */ /* 0x000fc80003f05270 */
[----:B------:R-:W-:Y:S02]  /*184f0*/  SEL R4, RZ, 0x1, P0 ;  /* 0x00000001ff047807 */ /* 0x000fe40000000000 */
[----:B------:R-:W-:Y:S02]  /*18500*/  SEL R29, R29, RZ, P0 ;  /* 0x000000ff1d1d7207 */ /* 0x000fe40000000000 */
[----:B------:R-:W-:Y:S02]  /*18510*/  ISETP.GE.AND P0, PT, R9, R2, PT ;  /* 0x000000020900720c */ /* 0x000fe40003f06270 */
[----:B--2---:R-:W-:-:S05]  /*18520*/  LOP3.LUT R5, R5, R4, RZ, 0x3c, !PT ;  /* 0x0000000405057212 */ /* 0x004fca00078e3cff */
[----:B------:R0:W-:Y:S06]  /*18530*/  STL [R1+0x4], R5 ;  /* 0x0000040501007387 */ /* 0x0001ec0000100800 */
[----:B------:R-:W-:Y:S05]  /*18540*/  @!P0 BRA `(.L_x_10475) ;  /* 0x0000000800548947 */ /* 0x000fea0003800000 */
.L_x_10513:
[----:B------:R-:W-:Y:S05]  /*18550*/  YIELD ;  /* 0x0000000000007946 */ /* 0x000fea0003800000 */
[----:B------:R-:W-:Y:S04]  /*18560*/  BSSY B1, `(.L_x_10497) ;  /* 0x0000089000017945 */ /* 0x000fe80003800000 */
[----:B--2---:R-:W-:Y:S05]  /*18570*/  @!P2 BRA `(.L_x_10498) ;  /* 0x00000008001ca947 */ /* 0x004fea0003800000 */
[----:B0-----:R-:W2:Y:S01]  /*18580*/  LDL R5, [R1+0x4] ;  /* 0x0000040001057983 */ /* 0x001ea20000100800 */
[----:B------:R-:W-:Y:S01]  /*18590*/  IMAD R8, R29, 0x8, R22 ;  /* 0x000000081d087824 */ /* 0x000fe200078e0216 */
[----:B------:R-:W0:Y:S01]  /*185a0*/  S2R R4, SR_TID.X ;  /* 0x0000000000047919 */ /* 0x000e220000002100 */
[----:B------:R-:W-:Y:S01]  /*185b0*/  BSSY B2, `(.L_x_10499) ;  /* 0x0000006000027945 */ /* 0x000fe20003800000 */
[----:B0-----:R-:W-:-:S04]  /*185c0*/  LOP3.LUT R4, R4, 0x7f, RZ, 0xc0, !PT ;  /* 0x0000007f04047812 */ /* 0x001fc800078ec0ff */
[----:B------:R-:W-:Y:S02]  /*185d0*/  ISETP.NE.AND P1, PT, R4, RZ, PT ;  /* 0x000000ff0400720c */ /* 0x000fe40003f25270 */
[----:B--2---:R-:W-:-:S04]  /*185e0*/  SHF.L.U32 R7, R5, 0x1f, RZ ;  /* 0x0000001f05077819 */ /* 0x004fc800000006ff */
[----:B------:R-:W0:Y:S02]  /*185f0*/  SYNCS.PHASECHK.TRANS64.TRYWAIT P0, [R8+URZ+0x31ca0], R7 ;  /* 0x031ca007080075a7 */ /* 0x000e24000800017f */
[----:B0-----:R-:W-:Y:S05]  /*18600*/  @!P0 BRA `(.L_x_10500) ;  /* 0x0000006400348947 */ /* 0x001fea0003800000 */
.L_x_10665:
[----:B------:R-:W-:Y:S05]  /*18610*/  BSYNC B2 ;  /* 0x0000000000027941 */ /* 0x000fea0003800000 */
.L_x_10499:
        /* <DEDUP_REMOVED lines=8> */
.L_x_10502:
[----:B------:R-:W-:Y:S05]  /*186a0*/  BSYNC B2 ;  /* 0x0000000000027941 */ /* 0x000fea0003800000 */
.L_x_10501:
[----:B------:R-:W-:Y:S01]  /*186b0*/  IMAD.MOV.U32 R12, RZ, RZ, RZ ;  /* 0x000000ffff0c7224 */ /* 0x000fe200078e00ff */
[----:B------:R-:W-:Y:S01]  /*186c0*/  UIADD3 UR4, UP0, UR36, 0x570, URZ ;  /* 0x0000057024047890 */ /* 0x000fe2000ff1e03f */
[----:B------:R-:W-:Y:S01]  /*186d0*/  IMAD R6, R29, 0x6c00, R22 ;  /* 0x00006c001d067824 */ /* 0x000fe200078e0216 */
[----:B------:R-:W-:Y:S01]  /*186e0*/  PLOP3.LUT P0, PT, PT, PT, PT, 0x80, 0x0 ;  /* 0x000000000000781c */ /* 0x000fe20003f0f070 */
[----:B------:R-:W-:Y:S01]  /*186f0*/  IMAD R5, R9, 0x90, R3 ;  /* 0x0000009009057824 */ /* 0x000fe200078e0203 */
[----:B------:R-:W-:Y:S01]  /*18700*/  R2UR UR10, R12 ;  /* 0x000000000c0a72ca */ /* 0x000fe200000e0000 */
[----:B--2---:R-:W-:Y:S01]  /*18710*/  VIADD R4, R8, 0x31c90 ;  /* 0x00031c9008047836 */ /* 0x004fe20000000000 */
[----:B------:R-:W-:Y:S01]  /*18720*/  UIADD3.X UR5, URZ, UR37, URZ, UP0, !UPT ;  /* 0x000000253f057290 */ /* 0x000fe200087fe43f */
[----:B------:R-:W-:Y:S01]  /*18730*/  VIADD R10, R6, 0x16a00 ;  /* 0x00016a00060a7836 */ /* 0x000fe20000000000 */
[----:B------:R-:W-:Y:S01]  /*18740*/  UMOV UR6, 0x0 ;  /* 0x0000000000067882 */ /* 0x000fe20000000000 */
[----:B------:R-:W-:-:S10]  /*18750*/  UMOV UR7, 0x12f00000 ;  /* 0x12f0000000077882 */ /* 0x000fd40000000000 */
.L_x_10503:
        /* <DEDUP_REMOVED lines=16> */
.L_x_10504:
        /* <DEDUP_REMOVED lines=16> */
.L_x_10505:
        /* <DEDUP_REMOVED lines=13> */
.L_x_10666:
[----:B------:R-:W-:Y:S05]  /*18a30*/  BSYNC B2 ;  /* 0x0000000000027941 */ /* 0x000fea0003800000 */
.L_x_10506:
[----:B------:R-:W-:Y:S01]  /*18a40*/  BSSY B2, `(.L_x_10508) ;  /* 0x000000a000027945 */ /* 0x000fe20003800000 */
[----:B------:R-:W-:Y:S02]  /*18a50*/  IMAD.MOV.U32 R10, RZ, RZ, 0x0 ;  /* 0x00000000ff0a7424 */ /* 0x000fe400078e00ff */
[----:B-1----:R-:W-:Y:S01]  /*18a60*/  IMAD.MOV.U32 R11, RZ, RZ, 0x12f00000 ;  /* 0x12f00000ff0b7424 */ /* 0x002fe200078e00ff */
[----:B------:R-:W-:Y:S06]  /*18a70*/  @P1 BRA `(.L_x_10509) ;  /* 0x0000000000181947 */ /* 0x000fec0003800000 */
[----:B------:R-:W3:Y:S02]  /*18a80*/  LDL R4, [R1] ;  /* 0x0000000001047983 */ /* 0x000ee40000100800 */
[----:B---3--:R-:W-:Y:S01]  /*18a90*/  LOP3.LUT P0, RZ, R4, 0x1, RZ, 0xc0, !PT ;  /* 0x0000000104ff7812 */ /* 0x008fe2000780c0ff */
[----:B------:R-:W-:-:S04]  /*18aa0*/  IMAD.MOV.U32 R4, RZ, RZ, 0x6c00 ;  /* 0x00006c00ff047424 */ /* 0x000fc800078e00ff */
[----:B------:R1:W-:Y:S08]  /*18ab0*/  SYNCS.ARRIVE.TRANS64 RZ, [R8+URZ+0x31cb0], R4 ;  /* 0x031cb00408ff79a7 */ /* 0x0003f0000800003f */
[----:B------:R-:W-:Y:S05]  /*18ac0*/  @!P0 BRA `(.L_x_10509) ;  /* 0x0000000000048947 */ /* 0x000fea0003800000 */
[----:B------:R-:W-:Y:S01]  /*18ad0*/  BPT.TRAP 0x1 ;  /* 0x000000040000795c */ /* 0x000fe20000300000 */
.L_x_10509:
[----:B------:R-:W-:Y:S05]  /*18ae0*/  BSYNC B2 ;  /* 0x0000000000027941 */ /* 0x000fea0003800000 */
.L_x_10508:
        /* <DEDUP_REMOVED lines=8> */
.L_x_10510:
        /* <DEDUP_REMOVED lines=15> */
.L_x_10511:
        /* <DEDUP_REMOVED lines=15> */
.L_x_10512:
        /* <DEDUP_REMOVED lines=10> */
.L_x_10498:
[----:B------:R-:W-:Y:S05]  /*18df0*/  BSYNC B1 ;  /* 0x0000000000017941 */ /* 0x000fea0003800000 */
.L_x_10497:
[----:B------:R-:W2:Y:S01]  /*18e00*/  LDL.LU R7, [R1+0x4] ;  /* 0x0000040001077983 */ /* 0x000ea20000300800 */
[----:B------:R-:W-:-:S05]  /*18e10*/  VIADD R29, R29, 0x1 ;  /* 0x000000011d1d7836 */ /* 0x000fca0000000000 */
[----:B------:R-:W-:-:S04]  /*18e20*/  ISETP.NE.AND P0, PT, R29, 0x2, PT ;  /* 0x000000021d00780c */ /* 0x000fc80003f05270 */
[----:B------:R-:W-:Y:S02]  /*18e30*/  SEL R4, RZ, 0x1, P0 ;  /* 0x00000001ff047807 */ /* 0x000fe40000000000 */
[----:B------:R-:W-:Y:S02]  /*18e40*/  SEL R29, R29, RZ, P0 ;  /* 0x000000ff1d1d7207 */ /* 0x000fe40000000000 */
[C---:B------:R-:W-:Y:S01]  /*18e50*/  ISETP.GT.AND P0, PT, R9.reuse, R2, PT ;  /* 0x000000020900720c */ /* 0x040fe20003f04270 */
[----:B------:R-:W-:Y:S01]  /*18e60*/  VIADD R9, R9, 0xffffffff ;  /* 0xffffffff09097836 */ /* 0x000fe20000000000 */
[----:B--2---:R-:W-:-:S05]  /*18e70*/  LOP3.LUT R7, R7, R4, RZ, 0x3c, !PT ;  /* 0x0000000407077212 */ /* 0x004fca00078e3cff */
[----:B------:R2:W-:Y:S06]  /*18e80*/  STL [R1+0x4], R7 ;  /* 0x0000040701007387 */ /* 0x0005ec0000100800 */
[----:B------:R-:W-:Y:S05]  /*18e90*/  @P0 BRA `(.L_x_10513) ;  /* 0xfffffff400ac0947 */ /* 0x000fea000383ffff */
.L_x_10475:
[----:B------:R-:W-:Y:S05]  /*18ea0*/  BSYNC B0 ;  /* 0x0000000000007941 */ /* 0x000fea0003800000 */
.L_x_10474:
[----:B------:R-:W3:Y:S01]  /*18eb0*/  LDL R4, [R1+0x3c] ;  /* 0x00003c0001047983 */ /* 0x000ee20000100800 */
[----:B------:R-:W-:Y:S05]  /*18ec0*/  @!P5 WARPSYNC.ALL ;  /* 0x000000000000d948 */ /* 0x000fea0003800000 */
[----:B------:R-:W-:Y:S01]  /*18ed0*/  BSSY B7, `(.L_x_10514) ;  /* 0x0000427000077945 */ /* 0x000fe20003800000 */
[----:B------:R-:W-:Y:S01]  /*18ee0*/  @!P5 BAR.SYNC.DEFER_BLOCKING 0xc, 0x200 ;  /* 0x030800000000db1d */ /* 0x000fe20000010000 */
[----:B---3--:R-:W-:-:S13]  /*18ef0*/  ISETP.GT.AND P0, PT, R4, RZ, PT ;  /* 0x000000ff0400720c */ /* 0x008fda0003f04270 */
[----:B------:R-:W-:Y:S05]  /*18f00*/  @P0 BRA `(.L_x_10515) ;  /* 0x0000000000440947 */ /* 0x000fea0003800000 */
[----:B------:R-:W3:Y:S02]  /*18f10*/  S2R R4, SR_TID.X ;  /* 0x0000000000047919 */ /* 0x000ee40000002100 */
[----:B---3--:R-:W-:-:S04]  /*18f20*/  LOP3.LUT R4, R4, 0x7f, RZ, 0xc0, !PT ;  /* 0x0000007f04047812 */ /* 0x008fc800078ec0ff */
[----:B------:R-:W-:-:S13]  /*18f30*/  ISETP.NE.AND P1, PT, R4, RZ, PT ;  /* 0x000000ff0400720c */ /* 0x000fda0003f25270 */
[----:B------:R-:W-:Y:S05]  /*18f40*/  @P1 BRA `(.L_x_10516) ;  /* 0x00000040007c1947 */ /* 0x000fea0003800000 */
[----:B0-----:R-:W0:Y:S01]  /*18f50*/  S2R R5, SR_LANEID ;  /* 0x0000000000057919 */ /* 0x001e220000000000 */
        /* <DEDUP_REMOVED lines=8> */
[----:B--2---:R-:W0:Y:S01]  /*18fe0*/  POPC R7, R4 ;  /* 0x0000000400077309 */ /* 0x004e220000000000 */
[----:B---3--:R-:W0:Y:S02]  /*18ff0*/  SHFL.IDX PT, R0, R3, R0, 0x1f ;  /* 0x00001f0003007589 */ /* 0x008e2400000e0000 */
[----:B0-----:R-:W-:Y:S01]  /*19000*/  IADD3 R16, R0, UR38, R7 ;  /* 0x0000002600107c10 */ /* 0x001fe2000fffe007 */
[----:B------:R-:W-:Y:S06]  /*19010*/  BRA `(.L_x_10516) ;  /* 0x0000004000487947 */ /* 0x000fec0003800000 */
.L_x_10515:
        /* <DEDUP_REMOVED lines=10> */
[----:B0-----:R-:W-:Y:S02]  /*190c0*/  IMAD.U32 R5, RZ, RZ, UR7 ;  /* 0x00000007ff057e24 */ /* 0x001fe4000f8e00ff */
[----:B------:R-:W-:Y:S02]  /*190d0*/  IMAD.U32 R6, RZ, RZ, UR8 ;  /* 0x00000008ff067e24 */ /* 0x000fe4000f8e00ff */
[----:B--2---:R-:W-:-:S02]  /*190e0*/  IMAD.U32 R7, RZ, RZ, UR9 ;  /* 0x00000009ff077e24 */ /* 0x004fc4000f8e00ff */
[----:B------:R-:W-:Y:S02]  /*190f0*/  IMAD.U32 R10, RZ, RZ, UR4 ;  /* 0x00000004ff0a7e24 */ /* 0x000fe4000f8e00ff */
[----:B-1----:R-:W-:Y:S02]  /*19100*/  IMAD.U32 R11, RZ, RZ, UR5 ;  /* 0x00000005ff0b7e24 */ /* 0x002fe4000f8e00ff */
[----:B------:R-:W-:Y:S02]  /*19110*/  IMAD.MOV.U32 R8, RZ, RZ, 0x70 ;  /* 0x00000070ff087424 */ /* 0x000fe400078e00ff */
[----:B------:R-:W-:Y:S02]  /*19120*/  IMAD.MOV.U32 R12, RZ, RZ, 0x1 ;  /* 0x00000001ff0c7424 */ /* 0x000fe400078e00ff */
[----:B------:R-:W-:-:S07]  /*19130*/  IMAD.MOV.U32 R13, RZ, RZ, RZ ;  /* 0x000000ffff0d7224 */ /* 0x000fce00078e00ff */
[----:B------:R-:W-:-:S07]  /*19140*/  LEPC R20, `(.L_x_10518) ;  /* 0x000000001014794e */ /* 0x000fce0000000000 */
[----:B---3--:R-:W-:Y:S05]  /*19150*/  CALL.ABS.NOINC R2 ;  /* 0x0000000002007343 */ /* 0x008fea0003c00000 */
.L_x_10518:
[----:B------:R-:W-:Y:S05]  /*19160*/  BSYNC B6 ;  /* 0x0000000000067941 */ /* 0x000fea0003800000 */
.L_x_10517:
        /* <DEDUP_REMOVED lines=10> */
[----:B0-----:R-:W-:Y:S02]  /*19210*/  IMAD.U32 R5, RZ, RZ, UR7 ;  /* 0x00000007ff057e24 */ /* 0x001fe4000f8e00ff */
[----:B------:R-:W-:Y:S02]  /*19220*/  IMAD.U32 R6, RZ, RZ, UR8 ;  /* 0x00000008ff067e24 */ /* 0x000fe4000f8e00ff */
[----:B--2---:R-:W-:-:S02]  /*19230*/  IMAD.U32 R7, RZ, RZ, UR9 ;  /* 0x00000009ff077e24 */ /* 0x004fc4000f8e00ff */
[----:B------:R-:W-:Y:S02]  /*19240*/  IMAD.U32 R10, RZ, RZ, UR4 ;  /* 0x00000004ff0a7e24 */ /* 0x000fe4000f8e00ff */
[----:B-1----:R-:W-:Y:S02]  /*19250*/  IMAD.U32 R11, RZ, RZ, UR5 ;  /* 0x00000005ff0b7e24 */ /* 0x002fe4000f8e00ff */
[----:B------:R-:W-:Y:S02]  /*19260*/  IMAD.MOV.U32 R8, RZ, RZ, 0x70 ;  /* 0x00000070ff087424 */ /* 0x000fe400078e00ff */
[----:B------:R-:W-:Y:S02]  /*19270*/  IMAD.MOV.U32 R12, RZ, RZ, 0x1 ;  /* 0x00000001ff0c7424 */ /* 0x000fe400078e00ff */
[----:B---3--:R-:W-:-:S07]  /*19280*/  IMAD.MOV.U32 R13, RZ, RZ, RZ ;  /* 0x000000ffff0d7224 */ /* 0x008fce00078e00ff */
[----:B------:R-:W-:-:S07]  /*19290*/  LEPC R20, `(.L_x_10521) ;  /* 0x000000001014794e */ /* 0x000fce0000000000 */
[----:B----4-:R-:W-:Y:S05]  /*192a0*/  CALL.ABS.NOINC R2 ;  /* 0x0000000002007343 */ /* 0x010fea0003c00000 */
.L_x_10521:
        /* <DEDUP_REMOVED lines=16> */
.L_x_10520:
[----:B------:R-:W-:Y:S05]  /*193b0*/  BSYNC B6 ;  /* 0x0000000000067941 */ /* 0x000fea0003800000 */
.L_x_10519:
[----:B------:R-:W3:Y:S01]  /*193c0*/  LDL.LU R21, [R1+0x8] ;  /* 0x0000080001157983 */ /* 0x000ee20000300800 */
[----:B------:R-:W-:Y:S02]  /*193d0*/  ULDC.64 UR4, c[0x0][0x9f8] ;  /* 0x00027e0000047ab9 */ /* 0x000fe40000000a00 */
[----:B------:R-:W-:Y:S01]  /*193e0*/  ISETP.NE.U32.AND P0, PT, RZ, UR4, PT ;  /* 0x00000004ff007c0c */ /* 0x000fe2000bf05070 */
[----:B------:R-:W4:Y:S03]  /*193f0*/  LDL R20, [R1+0x1c] ;  /* 0x00001c0001147983 */ /* 0x000f260000100800 */
[----:B------:R-:W-:-:S13]  /*19400*/  ISETP.NE.AND.EX P0, PT, RZ, UR5, PT, P0 ;  /* 0x00000005ff007c0c */ /* 0x000fda000bf05300 */
[----:B------:R-:W-:-:S04]  /*19410*/  @P0 IADD3 R2, P1, R24, UR4, RZ ;  /* 0x0000000418020c10 */ /* 0x000fc8000ff3e0ff */
[----:B---3--:R-:W-:Y:S01]  /*19420*/  @P0 IADD3.X R3, R21, UR5, RZ, P1, !PT ;  /* 0x0000000515030c10 */ /* 0x008fe20008ffe4ff */
[----:B------:R-:W-:-:S04]  /*19430*/  ULDC.64 UR4, c[0x0][0xa08] ;  /* 0x0002820000047ab9 */ /* 0x000fc80000000a00 */
[----:B------:R3:W2:Y:S01]  /*19440*/  @P0 LDG.E R25, desc[UR60][R2.64] ;  /* 0x0000003c02190981 */ /* 0x0006a2000c1e1900 */
[----:B----4-:R-:W-:-:S05]  /*19450*/  VIADD R8, R20, 0xffffffff ;  /* 0xffffffff14087836 */ /* 0x010fca0000000000 */
[----:B------:R4:W-:Y:S01]  /*19460*/  STL [R1+0x20], R8 ;  /* 0x0000200801007387 */ /* 0x0009e20000100800 */
[----:B---3--:R-:W3:Y:S02]  /*19470*/  LDC.64 R2, c[0x0][0x418] ;  /* 0x00010600ff027b82 */ /* 0x008ee40000000a00 */
[----:B---3--:R-:W-:Y:S01]  /*19480*/  LOP3.LUT P0, RZ, R2, UR4, RZ, 0xfc, !PT ;  /* 0x0000000402ff7c12 */ /* 0x008fe2000f80fcff */
[----:B------:R-:W-:-:S03]  /*19490*/  UMOV UR4, 0xffffffff ;  /* 0xffffffff00047882 */ /* 0x000fc60000000000 */
[----:B------:R-:W-:Y:S02]  /*194a0*/  LOP3.LUT P0, RZ, R3, UR5, RZ, 0xfc, P0 ;  /* 0x0000000503ff7c12 */ /* 0x000fe4000800fcff */
[----:B--2---:R-:W-:Y:S02]  /*194b0*/  SHF.R.S32.HI R7, RZ, 0x1f, R25 ;  /* 0x0000001fff077819 */ /* 0x004fe40000011419 */
[----:B------:R-:W-:-:S03]  /*194c0*/  SEL R24, R25, RZ, !P0 ;  /* 0x000000ff19187207 */ /* 0x000fc60004000000 */
[----:B------:R4:W-:Y:S01]  /*194d0*/  STL [R1+0x8], R7 ;  /* 0x0000080701007387 */ /* 0x0009e20000100800 */
[----:B------:R-:W-:Y:S05]  /*194e0*/  BRA.DIV UR4, `(.L_x_10522) ;  /* 0x0000005604a47947 */ /* 0x000fea000b800000 */
[----:B------:R-:W2:Y:S02]  /*194f0*/  S2R R0, SR_TID.X ;  /* 0x0000000000007919 */ /* 0x000ea40000002100 */
[----:B--2---:R-:W-:-:S04]  /*19500*/  SHF.R.U32.HI R0, RZ, 0x5, R0 ;  /* 0x00000005ff007819 */ /* 0x004fc80000011600 */
[----:B------:R-:W-:-:S05]  /*19510*/  LOP3.LUT R0, R0, 0x3, RZ, 0xc0, !PT ;  /* 0x0000000300007812 */ /* 0x000fca00078ec0ff */
[----:B------:R2:W3:Y:S02]  /*19520*/  SHFL.IDX PT, R14, R0, RZ, 0x1f ;  /* 0x00001fff000e7589 */ /* 0x0004e400000e0000 */
.L_x_10669:
[----:B--2---:R-:W2:Y:S01]  /*19530*/  LDL.LU R0, [R1] ;  /* 0x0000000001007983 */ /* 0x004ea20000300800 */
[----:B------:R-:W-:Y:S02]  /*19540*/  PLOP3.LUT P1, PT, PT, PT, PT, 0x8, 0x0 ;  /* 0x000000000000781c */ /* 0x000fe40003f2e170 */
[----:B---3--:R-:W-:Y:S02]  /*19550*/  ISETP.NE.AND P0, PT, R14, RZ, PT ;  /* 0x000000ff0e00720c */ /* 0x008fe40003f05270 */
[----:B--2---:R-:W-:-:S09]  /*19560*/  LOP3.LUT R0, R0, 0xfffffffb, RZ, 0xc0, !PT ;  /* 0xfffffffb00007812 */ /* 0x004fd200078ec0ff */
[----:B------:R-:W-:-:S05]  /*19570*/  @P1 LOP3.LUT R0, R0, 0x4, RZ, 0xfc, !PT ;  /* 0x0000000400001812 */ /* 0x000fca00078efcff */
[----:B------:R2:W-:Y:S01]  /*19580*/  STL [R1], R0 ;  /* 0x0000000001007387 */ /* 0x0005e20000100800 */
[----:B------:R-:W-:Y:S05]  /*19590*/  @P0 BRA `(.L_x_10523) ;  /* 0x0000000400200947 */ /* 0x000fea0003800000 */
[----:B------:R-:W-:-:S03]  /*195a0*/  UMOV UR4, 0xffffffff ;  /* 0xffffffff00047882 */ /* 0x000fc60000000000 */
[----:B------:R-:W-:Y:S05]  /*195b0*/  BRA.DIV UR4, `(.L_x_10524) ;  /* 0x0000005604a47947 */ /* 0x000fea000b800000 */
[----:B------:R-:W-:-:S13]  /*195c0*/  ELECT P6, URZ, PT ;  /* 0x00000000003f782f */ /* 0x000fda00038c0000 */
.L_x_10672:
[----:B------:R-:W-:Y:S05]  /*195d0*/  @!P6 BRA `(.L_x_10523) ;  /* 0x000000040010e947 */ /* 0x000fea0003800000 */
[----:B------:R-:W-:Y:S01]  /*195e0*/  ISETP.NE.U32.AND P0, PT, R2, RZ, PT ;  /* 0x000000ff0200720c */ /* 0x000fe20003f05070 */
[----:B------:R-:W-:-:S03]  /*195f0*/  IMAD.MOV.U32 R27, RZ, RZ, R8 ;  /* 0x000000ffff1b7224 */ /* 0x000fc600078e0008 */
[----:B------:R-:W-:-:S13]  /*19600*/  ISETP.NE.AND.EX P0, PT, R3, RZ, PT, P0 ;  /* 0x000000ff0300720c */ /* 0x000fda0003f05300 */
[----:B------:R-:W-:Y:S05]  /*19610*/  @!P0 BRA `(.L_x_10525) ;  /* 0x0000000000488947 */ /* 0x000fea0003800000 */
[----:B------:R-:W3:Y:S01]  /*19620*/  LDC R6, c[0x0][0x43c] ;  /* 0x00010f00ff067b82 */ /* 0x000ee20000000800 */
[----:B--2---:R-:W-:Y:S01]  /*19630*/  IMAD.MOV.U32 R0, RZ, RZ, R8 ;  /* 0x000000ffff007224 */ /* 0x004fe200078e0008 */
[----:B------:R-:W-:Y:S01]  /*19640*/  ULDC.64 UR4, c[0x0][0x428] ;  /* 0x00010a0000047ab9 */ /* 0x000fe20000000a00 */
[----:B---3--:R-:W-:-:S13]  /*19650*/  ISETP.NE.AND P0, PT, R6, 0x1, PT ;  /* 0x000000010600780c */ /* 0x008fda0003f05270 */
[----:B0-----:R-:W0:Y:S02]  /*19660*/  @P0 LDC.64 R4, c[0x0][0x440] ;  /* 0x00011000ff040b82 */ /* 0x001e240000000a00 */
[----:B0-----:R-:W-:-:S05]  /*19670*/  @P0 IMAD.HI.U32 R4, R8, R4, RZ ;  /* 0x0000000408040227 */ /* 0x001fca00078e00ff */
[----:B------:R-:W-:-:S04]  /*19680*/  @P0 SHF.R.U32.HI R0, RZ, R5, R4 ;  /* 0x00000005ff000219 */ /* 0x000fc80000011604 */
[--C-:B------:R-:W-:Y:S01]  /*19690*/  SHF.R.S32.HI R5, RZ, 0x1f, R0.reuse ;  /* 0x0000001fff057819 */ /* 0x100fe20000011400 */
[--C-:B------:R-:W-:Y:S02]  /*196a0*/  IMAD.MOV R27, RZ, RZ, -R0.reuse ;  /* 0x000000ffff1b7224 */ /* 0x100fe400078e0a00 */
[----:B------:R-:W-:Y:S02]  /*196b0*/  IMAD.MOV.U32 R4, RZ, RZ, R0 ;  /* 0x000000ffff047224 */ /* 0x000fe400078e0000 */
        /* <DEDUP_REMOVED lines=8> */
.L_x_10525:
[----:B--2---:R-:W-:Y:S01]  /*19740*/  IMAD R0, R23, 0x8, R22 ;  /* 0x0000000817007824 */ /* 0x004fe200078e0216 */
[----:B---3--:R-:W-:-:S04]  /*19750*/  SHF.L.U32 R2, R26, 0x1f, RZ ;  /* 0x0000001f1a027819 */ /* 0x008fc800000006ff */
[----:B------:R-:W2:Y:S02]  /*19760*/  SYNCS.PHASECHK.TRANS64.TRYWAIT P0, [R0+URZ+0x31c40], R2 ;  /* 0x031c4002000075a7 */ /* 0x000ea4000800017f */
[----:B--2---:R-:W-:Y:S05]  /*19770*/  @!P0 BRA `(.L_x_10526) ;  /* 0x0000005400548947 */ /* 0x004fea0003800000 */
.L_x_10673:
[----:B------:R-:W3:Y:S02]  /*19780*/  S2R R3, SR_TID.X ;  /* 0x0000000000037919 */ /* 0x000ee40000002100 */
[----:B---3--:R-:W-:Y:S02]  /*19790*/  LOP3.LUT R4, R3, 0x7f, RZ, 0xc0, !PT ;  /* 0x0000007f03047812 */ /* 0x008fe400078ec0ff */
[----:B------:R3:W5:Y:S02]  /*197a0*/  LDL R3, [R1] ;  /* 0x0000000001037983 */ /* 0x0007640000100800 */
[----:B------:R-:W-:-:S13]  /*197b0*/  ISETP.NE.AND P0, PT, R4, RZ, PT ;  /* 0x000000ff0400720c */ /* 0x000fda0003f05270 */
[----:B---3--:R-:W-:Y:S05]  /*197c0*/  @P0 BRA `(.L_x_10527) ;  /* 0x0000000000140947 */ /* 0x008fea0003800000 */
[----:B-----5:R-:W-:Y:S01]  /*197d0*/  LOP3.LUT P1, RZ, R3, 0x1, RZ, 0xc0, !PT ;  /* 0x0000000103ff7812 */ /* 0x020fe2000782c0ff */
[----:B--2---:R-:W-:-:S04]  /*197e0*/  IMAD.MOV.U32 R2, RZ, RZ, 0x6c00 ;  /* 0x00006c00ff027424 */ /* 0x004fc800078e00ff */
[----:B------:R3:W-:Y:S08]  /*197f0*/  SYNCS.ARRIVE.TRANS64 RZ, [R0+URZ+0x31c30], R2 ;  /* 0x031c300200ff79a7 */ /* 0x0007f0000800003f */
[----:B------:R-:W-:Y:S05]  /*19800*/  @!P1 BRA `(.L_x_10527) ;  /* 0x0000000000049947 */ /* 0x000fea0003800000 */
[----:B------:R-:W-:Y:S01]  /*19810*/  BPT.TRAP 0x1 ;  /* 0x000000040000795c */ /* 0x000fe20000300000 */
.L_x_10527:
[----:B------:R-:W-:Y:S01]  /*19820*/  R2UR UR9, R0 ;  /* 0x00000000000972ca */ /* 0x000fe200000e0000 */
[----:B--23--:R-:W-:Y:S01]  /*19830*/  IMAD R0, R23, 0x6c00, R22 ;  /* 0x00006c0017007824 */ /* 0x00cfe200078e0216 */
        /* <DEDUP_REMOVED lines=21> */
[----:B------:R2:W-:Y:S01]  /*19990*/  UTMALDG.4D [UR8], [UR4], desc[UR6] ;  /* 0x00000608040075b4 */ /* 0x0005e20008019000 */
[----:B------:R3:W-:Y:S01]  /*199a0*/  STL [R1], R3 ;  /* 0x0000000301007387 */ /* 0x0007e20000100800 */
[----:B--2---:R-:W-:Y:S01]  /*199b0*/  UMOV UR8, UR15 ;  /* 0x0000000f00087c82 */ /* 0x004fe20008000000 */
[----:B------:R-:W-:-:S02]  /*199c0*/  UMOV UR10, UR17 ;  /* 0x00000011000a7c82 */ /* 0x000fc40008000000 */
[----:B------:R2:W-:Y:S02]  /*199d0*/  UTMALDG.4D [UR8], [UR4], desc[UR6] ;  /* 0x00000608040075b4 */ /* 0x0005e40008019000 */
[----:B--2---:R-:W-:Y:S01]  /*199e0*/  UMOV UR8, UR16 ;  /* 0x0000001000087c82 */ /* 0x004fe20008000000 */
[----:B------:R-:W-:Y:S02]  /*199f0*/  UMOV UR10, UR14 ;  /* 0x0000000e000a7c82 */ /* 0x000fe40008000000 */
[----:B------:R3:W-:Y:S02]  /*19a00*/  UTMALDG.4D [UR8], [UR4], desc[UR6] ;  /* 0x00000608040075b4 */ /* 0x0007e40008019000 */
[----:B---3--:R-:W-:Y:S01]  /*19a10*/  NOP ;  /* 0x0000000000007918 */ /* 0x008fe20000000000 */
.L_x_10523:
[----:B------:R-:W3:Y:S04]  /*19a20*/  LDL.LU R4, [R1+0x24] ;  /* 0x0000240001047983 */ /* 0x000ee80000300800 */
[----:B------:R-:W5:Y:S04]  /*19a30*/  LDL.LU R6, [R1+0x14] ;  /* 0x0000140001067983 */ /* 0x000f680000300800 */
[----:B------:R-:W4:Y:S01]  /*19a40*/  LDL.LU R3, [R1+0x2c] ;  /* 0x00002c0001037983 */ /* 0x000f220000300800 */
[----:B------:R-:W-:Y:S05]  /*19a50*/  WARPSYNC.ALL ;  /* 0x0000000000007948 */ /* 0x000fea0003800000 */
[----:B------:R-:W-:Y:S01]  /*19a60*/  ULDC.64 UR6, c[0x0][0xa00] ;  /* 0x0002800000067ab9 */ /* 0x000fe20000000a00 */
[----:B------:R-:W-:Y:S01]  /*19a70*/  ULDC.64 UR4, c[0x0][0x298] ;  /* 0x0000a60000047ab9 */ /* 0x000fe20000000a00 */
[----:B------:R-:W-:Y:S01]  /*19a80*/  BAR.SYNC.DEFER_BLOCKING 0x8, 0x200 ;  /* 0x0208000000007b1d */ /* 0x000fe20000010000 */
[----:B------:R-:W-:Y:S01]  /*19a90*/  ISETP.NE.U32.AND P0, PT, RZ, UR6, PT ;  /* 0x00000006ff007c0c */ /* 0x000fe2000bf05070 */
[----:B--2---:R-:W-:-:S03]  /*19aa0*/  VIADD R0, R22, 0xda00 ;  /* 0x0000da0016007836 */ /* 0x004fc60000000000 */
[----:B------:R-:W-:Y:S01]  /*19ab0*/  ISETP.NE.AND.EX P0, PT, RZ, UR7, PT, P0 ;  /* 0x00000007ff007c0c */ /* 0x000fe2000bf05300 */
[----:B------:R-:W-:Y:S01]  /*19ac0*/  BSSY B6, `(.L_x_10528) ;  /* 0x0000020000067945 */ /* 0x000fe20003800000 */
[----:B------:R-:W-:Y:S02]  /*19ad0*/  LOP3.LUT P1, RZ, R0, 0x1bf, RZ, 0xc0, !PT ;  /* 0x000001bf00ff7812 */ /* 0x000fe4000782c0ff */
[----:B---3--:R-:W-:-:S05]  /*19ae0*/  SHF.R.S32.HI R2, RZ, 0x1f, R4 ;  /* 0x0000001fff027819 */ /* 0x008fca0000011404 */
[----:B------:R-:W-:Y:S01]  /*19af0*/  IMAD R2, R2, UR4, RZ ;  /* 0x0000000402027c24 */ /* 0x000fe2000f8e02ff */
[----:B----4-:R-:W-:-:S03]  /*19b00*/  SEL R3, R3, RZ, !P0 ;  /* 0x000000ff03037207 */ /* 0x010fc60004000000 */
[----:B------:R-:W-:Y:S01]  /*19b10*/  IMAD R0, R4, UR5, R2 ;  /* 0x0000000504007c24 */ /* 0x000fe2000f8e0202 */
[----:B-----5:R-:W-:Y:S01]  /*19b20*/  SEL R2, R6, RZ, !P0 ;  /* 0x000000ff06027207 */ /* 0x020fe20004000000 */
[----:B0-----:R-:W-:-:S05]  /*19b30*/  IMAD.WIDE.U32 R4, R4, UR4, RZ ;  /* 0x0000000404047c25 */ /* 0x001fca000f8e00ff */
[----:B------:R-:W-:Y:S04]  /*19b40*/  STL.64 [R1+0x30], R4 ;  /* 0x0000300401007387 */ /* 0x000fe80000100a00 */
        /* <DEDUP_REMOVED lines=17> */
[----:B-1----:R-:W-:Y:S02]  /*19c60*/  IMAD.U32 R11, RZ, RZ, UR9 ;  /* 0x00000009ff0b7e24 */ /* 0x002fe4000f8e00ff */
[----:B------:R-:W-:Y:S02]  /*19c70*/  IMAD.MOV.U32 R8, RZ, RZ, 0x70 ;  /* 0x00000070ff087424 */ /* 0x000fe400078e00ff */
[----:B------:R-:W-:Y:S02]  /*19c80*/  IMAD.MOV.U32 R12, RZ, RZ, 0x1 ;  /* 0x00000001ff0c7424 */ /* 0x000fe400078e00ff */
[----:B------:R-:W-:-:S07]  /*19c90*/  IMAD.MOV.U32 R13, RZ, RZ, RZ ;  /* 0x000000ffff0d7224 */ /* 0x000fce00078e00ff */
[----:B------:R-:W-:-:S07]  /*19ca0*/  LEPC R20, `(.L_x_10529) ;  /* 0x000000001014794e */ /* 0x000fce0000000000 */
[----:B0-----:R-:W-:Y:S05]  /*19cb0*/  CALL.ABS.NOINC R2 ;  /* 0x0000000002007343 */ /* 0x001fea0003c00000 */
.L_x_10529:
[----:B------:R-:W-:Y:S05]  /*19cc0*/  BSYNC B6 ;  /* 0x0000000000067941 */ /* 0x000fea0003800000 */
.L_x_10528:
[----:B--2---:R-:W2:Y:S01]  /*19cd0*/  LDL.LU R0, [R1+0x24] ;  /* 0x0000240001007983 */ /* 0x004ea20000300800 */
[----:B------:R-:W0:Y:S01]  /*19ce0*/  LDC R10, c[0x0][0x448] ;  /* 0x00011200ff0a7b82 */ /* 0x000e220000000800 */
[----:B------:R-:W-:Y:S01]  /*19cf0*/  ULDC.64 UR4, c[0x0][0x2d8] ;  /* 0x0000b60000047ab9 */ /* 0x000fe20000000a00 */
[----:B------:R-:W-:Y:S01]  /*19d00*/  ULDC.64 UR6, c[0x0][0x2c8] ;  /* 0x0000b20000067ab9 */ /* 0x000fe20000000a00 */
[----:B------:R-:W2:Y:S01]  /*19d10*/  LDL.LU.64 R2, [R1+0x30] ;  /* 0x0000300001027983 */ /* 0x000ea20000300a00 */
[----:B------:R-:W-:-:S03]  /*19d20*/  ULDC.64 UR8, c[0x0][0x280] ;  /* 0x0000a00000087ab9 */ /* 0x000fc60000000a00 */
[----:B------:R-:W3:Y:S04]  /*19d30*/  LDL.LU R20, [R1+0x2c] ;  /* 0x00002c0001147983 */ /* 0x000ee80000300800 */
[----:B------:R-:W4:Y:S04]  /*19d40*/  LDL.LU R21, [R1+0x44] ;  /* 0x0000440001157983 */ /* 0x000f280000300800 */
[----:B------:R-:W5:Y:S01]  /*19d50*/  LDL.LU R4, [R1+0x14] ;  /* 0x0000140001047983 */ /* 0x000f620000300800 */
[----:B------:R-:W1:Y:S01]  /*19d60*/  S2R R13, SR_TID.X ;  /* 0x00000000000d7919 */ /* 0x000e620000002100 */
[----:B0-----:R-:W-:-:S13]  /*19d70*/  ISETP.NE.AND P0, PT, R10, 0x1, PT ;  /* 0x000000010a00780c */ /* 0x001fda0003f05270 */
[----:B------:R-:W0:Y:S01]  /*19d80*/  @P0 LDC R5, c[0x0][0x450] ;  /* 0x00011400ff050b82 */ /* 0x000e220000000800 */
[----:B-1----:R-:W-:-:S05]  /*19d90*/  IMAD.SHL.U32 R11, R13, 0x8, RZ ;  /* 0x000000080d0b7824 */ /* 0x002fca00078e00ff */
[----:B------:R-:W-:-:S04]  /*19da0*/  LOP3.LUT R11, R11, 0x18, RZ, 0xc0, !PT ;  /* 0x000000180b0b7812 */ /* 0x000fc800078ec0ff */
[C---:B------:R-:W-:Y:S02]  /*19db0*/  LOP3.LUT R12, R11.reuse, 0x20, RZ, 0xfc, !PT ;  /* 0x000000200b0c7812 */ /* 0x040fe400078efcff */
[----:B------:R-:W-:Y:S01]  /*19dc0*/  LOP3.LUT R11, R11, 0x40, RZ, 0xfc, !PT ;  /* 0x000000400b0b7812 */ /* 0x000fe200078efcff */
[----:B--2---:R-:W-:Y:S02]  /*19dd0*/  IMAD.MOV.U32 R3, RZ, RZ, R0 ;  /* 0x000000ffff037224 */ /* 0x004fe400078e0000 */
[----:B---3--:R-:W-:Y:S02]  /*19de0*/  IMAD R0, R20, UR4, RZ ;  /* 0x0000000414007c24 */ /* 0x008fe4000f8e02ff */
[C---:B------:R-:W-:Y:S01]  /*19df0*/  IMAD.WIDE.U32 R2, R18.reuse, UR4, R2 ;  /* 0x0000000412027c25 */ /* 0x040fe2000f8e0002 */
[----:B------:R-:W1:Y:S03]  /*19e00*/  S2R R20, SR_TID.X ;  /* 0x0000000000147919 */ /* 0x000e660000002100 */
[----:B------:R-:W-:Y:S01]  /*19e10*/  IMAD R0, R18, UR5, R0 ;  /* 0x0000000512007c24 */ /* 0x000fe2000f8e0200 */
[----:B------:R-:W-:-:S03]  /*19e20*/  ULDC.64 UR4, c[0x0][0x2e0] ;  /* 0x0000b80000047ab9 */ /* 0x000fc60000000a00 */
[----:B------:R-:W-:Y:S02]  /*19e30*/  IMAD.IADD R3, R3, 0x1, R0 ;  /* 0x0000000103037824 */ /* 0x000fe400078e0200 */
[----:B----4-:R-:W-:Y:S02]  /*19e40*/  IMAD R0, R21, UR4, RZ ;  /* 0x0000000415007c24 */ /* 0x010fe4000f8e02ff */
[----:B------:R-:W2:Y:S01]  /*19e50*/  S2R R21, SR_TID.X ;  /* 0x0000000000157919 */ /* 0x000ea20000002100 */
[----:B-----5:R-:W-:-:S04]  /*19e60*/  IMAD.WIDE.U32 R2, R4, UR4, R2 ;  /* 0x0000000404027c25 */ /* 0x020fc8000f8e0002 */
[----:B------:R-:W-:Y:S01]  /*19e70*/  IMAD R0, R4, UR5, R0 ;  /* 0x0000000504007c24 */ /* 0x000fe2000f8e0200 */
[----:B------:R-:W-:Y:S01]  /*19e80*/  ULDC.64 UR4, c[0x0][0x2d0] ;  /* 0x0000b40000047ab9 */ /* 0x000fe20000000a00 */
[----:B------:R-:W3:Y:S02]  /*19e90*/  @P0 LDC R4, c[0x0][0x44c] ;  /* 0x00011300ff040b82 */ /* 0x000ee40000000800 */
[----:B------:R-:W-:Y:S01]  /*19ea0*/  IMAD.IADD R3, R3, 0x1, R0 ;  /* 0x0000000103037824 */ /* 0x000fe200078e0200 */
[----:B-1----:R-:W-:-:S04]  /*19eb0*/  LOP3.LUT R20, R20, 0x7f, RZ, 0xc0, !PT ;  /* 0x0000007f14147812 */ /* 0x002fc800078ec0ff */
[----:B------:R-:W-:Y:S01]  /*19ec0*/  SHF.R.U32.HI R20, RZ, 0x2, R20 ;  /* 0x00000002ff147819 */ /* 0x000fe20000011614 */
[----:B--2---:R-:W-:Y:S01]  /*19ed0*/  IMAD.SHL.U32 R6, R21, 0x20, RZ ;  /* 0x0000002015067824 */ /* 0x004fe200078e00ff */
[----:B------:R-:W-:-:S04]  /*19ee0*/  LOP3.LUT R21, R13, 0x7f, RZ, 0xc0, !PT ;  /* 0x0000007f0d157812 */ /* 0x000fc800078ec0ff */
[----:B------:R-:W-:Y:S01]  /*19ef0*/  LOP3.LUT R6, R20, 0x60, R6, 0xf8, !PT ;  /* 0x0000006014067812 */ /* 0x000fe200078ef806 */
[----:B------:R-:W-:Y:S01]  /*19f00*/  IMAD.SHL.U32 R20, R13, 0x8, RZ ;  /* 0x000000080d147824 */ /* 0x000fe200078e00ff */
[----:B------:R-:W-:-:S03]  /*19f10*/  SHF.R.U32.HI R21, RZ, 0x2, R21 ;  /* 0x00000002ff157819 */ /* 0x000fc60000011615 */
[----:B------:R-:W-:Y:S01]  /*19f20*/  IMAD R8, R17, 0xc0, R6 ;  /* 0x000000c011087824 */ /* 0x000fe200078e0206 */
[----:B------:R-:W-:-:S03]  /*19f30*/  LOP3.LUT R20, R20, 0x18, RZ, 0xc0, !PT ;  /* 0x0000001814147812 */ /* 0x000fc600078ec0ff */
[----:B---3--:R-:W-:-:S04]  /*19f40*/  @P0 IMAD.HI.U32 R0, R8, R4, RZ ;  /* 0x0000000408000227 */ /* 0x008fc800078e00ff */
[----:B------:R-:W-:Y:S01]  /*19f50*/  IMAD.MOV.U32 R4, RZ, RZ, R8 ;  /* 0x000000ffff047224 */ /* 0x000fe200078e0008 */
[----:B0-----:R-:W-:-:S04]  /*19f60*/  @P0 SHF.R.U32.HI R4, RZ, R5, R0 ;  /* 0x00000005ff040219 */ /* 0x001fc80000011600 */
[--C-:B------:R-:W-:Y:S01]  /*19f70*/  SHF.R.S32.HI R0, RZ, 0x1f, R4.reuse ;  /* 0x0000001fff007819 */ /* 0x100fe20000011404 */
[----:B------:R-:W-:-:S04]  /*19f80*/  IMAD.MOV R6, RZ, RZ, -R4 ;  /* 0x000000ffff067224 */ /* 0x000fc800078e0a04 */
[----:B------:R-:W-:-:S04]  /*19f90*/  IMAD R0, R0, UR4, RZ ;  /* 0x0000000400007c24 */ /* 0x000fc8000f8e02ff */
[C---:B------:R-:W-:Y:S02]  /*19fa0*/  IMAD R0, R4.reuse, UR5, R0 ;  /* 0x0000000504007c24 */ /* 0x040fe4000f8e0200 */
[----:B------:R-:W-:-:S04]  /*19fb0*/  IMAD.WIDE.U32 R4, R4, UR4, R2 ;  /* 0x0000000404047c25 */ /* 0x000fc8000f8e0002 */
[----:B------:R-:W-:Y:S02]  /*19fc0*/  IMAD.IADD R5, R5, 0x1, R0 ;  /* 0x0000000105057824 */ /* 0x000fe400078e0200 */
[----:B------:R-:W-:Y:S02]  /*19fd0*/  IMAD R0, R10, R6, R8 ;  /* 0x000000060a007224 */ /* 0x000fe400078e0208 */
[----:B------:R-:W-:-:S03]  /*19fe0*/  VIADD R8, R8, 0x80 ;  /* 0x0000008008087836 */ /* 0x000fc60000000000 */
[----:B------:R-:W-:-:S05]  /*19ff0*/  SHF.R.S32.HI R6, RZ, 0x1f, R0 ;  /* 0x0000001fff067819 */ /* 0x000fca0000011400 */
[----:B------:R-:W-:Y:S02]  /*1a000*/  IMAD R9, R6, UR6, RZ ;  /* 0x0000000606097c24 */ /* 0x000fe4000f8e02ff */
[C---:B------:R-:W-:Y:S02]  /*1a010*/  IMAD.WIDE.U32 R6, R0.reuse, UR6, R4 ;  /* 0x0000000600067c25 */ /* 0x040fe4000f8e0004 */
[----:B------:R-:W0:Y:S02]  /*1a020*/  @P0 LDC R5, c[0x0][0x44c] ;  /* 0x00011300ff050b82 */ /* 0x000e240000000800 */
[----:B------:R-:W-:Y:S01]  /*1a030*/  IMAD R0, R0, UR7, R9 ;  /* 0x0000000700007c24 */ /* 0x000fe2000f8e0209 */
[----:B------:R-:W-:-:S03]  /*1a040*/  LEA R4, P1, R6, UR8, 0x1 ;  /* 0x0000000806047c11 */ /* 0x000fc6000f8208ff */
[----:B------:R-:W-:Y:S02]  /*1a050*/  IMAD.IADD R0, R7, 0x1, R0 ;  /* 0x0000000107007824 */ /* 0x000fe400078e0200 */
[----:B------:R-:W1:Y:S03]  /*1a060*/  @P0 LDC R7, c[0x0][0x450] ;  /* 0x00011400ff070b82 */ /* 0x000e660000000800 */
[----:B------:R-:W-:Y:S01]  /*1a070*/  LEA.HI.X R0, R6, UR9, R0, 0x1, P1 ;  /* 0x0000000906007c11 */ /* 0x000fe200088f0c00 */
[----:B------:R-:W-:Y:S02]  /*1a080*/  IMAD.MOV.U32 R6, RZ, RZ, R8 ;  /* 0x000000ffff067224 */ /* 0x000fe400078e0008 */
[----:B0-----:R-:W-:-:S05]  /*1a090*/  @P0 IMAD.HI.U32 R5, R8, R5, RZ ;  /* 0x0000000508050227 */ /* 0x001fca00078e00ff */
[----:B-1----:R-:W-:-:S04]  /*1a0a0*/  @P0 SHF.R.U32.HI R6, RZ, R7, R5 ;  /* 0x00000007ff060219 */ /* 0x002fc80000011605 */
[--C-:B------:R-:W-:Y:S01]  /*1a0b0*/  SHF.R.S32.HI R7, RZ, 0x1f, R6.reuse ;  /* 0x0000001fff077819 */ /* 0x100fe20000011406 */
[----:B------:R-:W-:Y:S02]  /*1a0c0*/  IMAD.MOV R5, RZ, RZ, -R6 ;  /* 0x000000ffff057224 */ /* 0x000fe400078e0a06 */
[----:B------:R-:W-:-:S04]  /*1a0d0*/  IMAD.WIDE.U32 R2, R6, UR4, R2 ;  /* 0x0000000406027c25 */ /* 0x000fc8000f8e0002 */
[----:B------:R-:W-:Y:S01]  /*1a0e0*/  IMAD R7, R7, UR4, RZ ;  /* 0x0000000407077c24 */ /* 0x000fe2000f8e02ff */
[----:B------:R-:W-:Y:S01]  /*1a0f0*/  ULDC UR4, c[0x0][0x2b8] ;  /* 0x0000ae0000047ab9 */ /* 0x000fe20000000800 */
[----:B------:R-:W-:Y:S01]  /*1a100*/  IMAD R5, R10, R5, R8 ;  /* 0x000000050a057224 */ /* 0x000fe200078e0208 */
[----:B------:R-:W-:Y:S01]  /*1a110*/  ISETP.GE.AND P3, PT, R20, UR4, PT ;  /* 0x0000000414007c0c */ /* 0x000fe2000bf66270 */
[----:B------:R-:W-:Y:S01]  /*1a120*/  IMAD R6, R6, UR5, R7 ;  /* 0x0000000506067c24 */ /* 0x000fe2000f8e0207 */
[----:B------:R-:W-:Y:S01]  /*1a130*/  UMOV UR5, 0xffffffff ;  /* 0xffffffff00057882 */ /* 0x000fe20000000000 */
[----:B------:R-:W-:Y:S02]  /*1a140*/  ISETP.GE.AND P1, PT, R11, UR4, PT ;  /* 0x000000040b007c0c */ /* 0x000fe4000bf26270 */
[----:B------:R-:W-:Y:S01]  /*1a150*/  IMAD.IADD R3, R3, 0x1, R6 ;  /* 0x0000000103037824 */ /* 0x000fe200078e0206 */
[----:B------:R-:W-:Y:S01]  /*1a160*/  SHF.R.S32.HI R6, RZ, 0x1f, R5 ;  /* 0x0000001fff067819 */ /* 0x000fe20000011405 */
[----:B------:R-:W-:-:S04]  /*1a170*/  IMAD.WIDE.U32 R2, R5, UR6, R2 ;  /* 0x0000000605027c25 */ /* 0x000fc8000f8e0002 */
[----:B------:R-:W-:Y:S01]  /*1a180*/  IMAD R6, R6, UR6, RZ ;  /* 0x0000000606067c24 */ /* 0x000fe2000f8e02ff */
[----:B------:R-:W-:-:S03]  /*1a190*/  LEA R8, P0, R2, UR8, 0x1 ;  /* 0x0000000802087c11 */ /* 0x000fc6000f8008ff */
[----:B------:R-:W-:-:S04]  /*1a1a0*/  IMAD R6, R5, UR7, R6 ;  /* 0x0000000705067c24 */ /* 0x000fc8000f8e0206 */
[----:B------:R-:W-:-:S05]  /*1a1b0*/  IMAD.IADD R3, R3, 0x1, R6 ;  /* 0x0000000103037824 */ /* 0x000fca00078e0206 */
[----:B------:R-:W-:Y:S02]  /*1a1c0*/  LEA.HI.X R3, R2, UR9, R3, 0x1, P0 ;  /* 0x0000000902037c11 */ /* 0x000fe400080f0c03 */
[----:B------:R-:W-:Y:S01]  /*1a1d0*/  ISETP.GE.AND P0, PT, R12, UR4, PT ;  /* 0x000000040c007c0c */ /* 0x000fe2000bf06270 */
[----:B------:R-:W-:-:S12]  /*1a1e0*/  BRA.DIV UR5, `(.L_x_10530) ;  /* 0x0000004a05cc7947 */ /* 0x000fd8000b800000 */
[----:B------:R-:W2:Y:S04]  /*1a1f0*/  LDL.LU R5, [R1+0x40] ;  /* 0x0000400001057983 */ /* 0x000ea80000300800 */
[----:B------:R-:W3:Y:S01]  /*1a200*/  LDL R9, [R1+0x10] ;  /* 0x0000100001097983 */ /* 0x000ee20000100800 */
[----:B------:R-:W-:-:S03]  /*1a210*/  IMAD R17, R17, 0xc0, R21 ;  /* 0x000000c011117824 */ /* 0x000fc600078e0215 */
[----:B------:R-:W0:Y:S04]  /*1a220*/  SHFL.IDX PT, R7, R4, RZ, 0x1c1f ;  /* 0x001c1fff04077589 */ /* 0x000e2800000e0000 */
[----:B------:R-:W1:Y:S01]  /*1a230*/  SHFL.IDX PT, R6, R0, RZ, 0x1c1f ;  /* 0x001c1fff00067589 */ /* 0x000e6200000e0000 */
[----:B--2---:R-:W-:Y:S02]  /*1a240*/  IMAD R2, R5, R10, RZ ;  /* 0x0000000a05027224 */ /* 0x004fe400078e02ff */
[----:B------:R-:W-:-:S03]  /*1a250*/  VIADD R5, R17, 0x20 ;  /* 0x0000002011057836 */ /* 0x000fc60000000000 */
[----:B------:R-:W-:-:S13]  /*1a260*/  ISETP.GE.AND P2, PT, R17, R2, PT ;  /* 0x000000021100720c */ /* 0x000fda0003f46270 */
        /* <DEDUP_REMOVED lines=20> */
[----:B------:R0:W-:Y:S01]  /*1a3b0*/  @!P2 LDGSTS.E.BYPASS.LTC128B.128 [R9+0x14200], desc[UR60][R6.64+0x80], !P1 ;  /* 0x142000800609afae */ /* 0x0001e2000c901d7c */
[----:B------:R-:W-:Y:S01]  /*1a3c0*/  ISETP.GE.AND P2, PT, R5, R2, PT ;  /* 0x000000020500720c */ /* 0x000fe20003f46270 */
[----:B------:R-:W-:-:S02]  /*1a3d0*/  VIADD R5, R17, 0x60 ;  /* 0x0000006011057836 */ /* 0x000fc40000000000 */
[----:B0-----:R-:W0:Y:S04]  /*1a3e0*/  SHFL.IDX PT, R7, R4, 0x2, 0x1c1f ;  /* 0x005c1f0004077f89 */ /* 0x001e2800000e0000 */
[----:B------:R-:W1:Y:S04]  /*1a3f0*/  SHFL.IDX PT, R6, R0, 0x2, 0x1c1f ;  /* 0x005c1f0000067f89 */ /* 0x000e6800000e0000 */
[----:B------:R-:W2:Y:S04]  /*1a400*/  SHFL.IDX PT, R4, R4, 0x3, 0x1c1f ;  /* 0x007c1f0004047f89 */ /* 0x000ea800000e0000 */
[----:B------:R-:W3:Y:S01]  /*1a410*/  SHFL.IDX PT, R0, R0, 0x3, 0x1c1f ;  /* 0x007c1f0000007f89 */ /* 0x000ee200000e0000 */
[----:B0-----:R-:W-:-:S05]  /*1a420*/  @!P2 LEA R7, P4, R20, R7, 0x1 ;  /* 0x000000071407a211 */ /* 0x001fca00078808ff */
[----:B-1----:R-:W-:-:S05]  /*1a430*/  @!P2 IMAD.X R6, RZ, RZ, R6, P4 ;  /* 0x000000ffff06a224 */ /* 0x002fca00020e0606 */
[----:B------:R-:W-:-:S04]  /*1a440*/  @!P2 LOP3.LUT R7, R7, R6, RZ, 0x3c, !PT ;  /* 0x000000060707a212 */ /* 0x000fc800078e3cff */
[----:B------:R-:W-:-:S04]  /*1a450*/  @!P2 LOP3.LUT R6, R7, R6, RZ, 0x3c, !PT ;  /* 0x000000060706a212 */ /* 0x000fc800078e3cff */
[----:B------:R-:W-:-:S05]  /*1a460*/  @!P2 LOP3.LUT R7, R7, R6, RZ, 0x3c, !PT ;  /* 0x000000060707a212 */ /* 0x000fca00078e3cff */
[----:B------:R-:W-:Y:S04]  /*1a470*/  @!P2 LDGSTS.E.BYPASS.LTC128B.128 [R9+0xea00], desc[UR60][R6.64], !P3 ;  /* 0x0ea000000609afae */ /* 0x000fe8000d901d7c */
[----:B------:R-:W-:Y:S04]  /*1a480*/  @!P2 LDGSTS.E.BYPASS.LTC128B.128 [R9+0x11a00], desc[UR60][R6.64+0x40], !P0 ;  /* 0x11a000400609afae */ /* 0x000fe8000c101d7c */
[----:B------:R-:W-:Y:S01]  /*1a490*/  @!P2 LDGSTS.E.BYPASS.LTC128B.128 [R9+0x14a00], desc[UR60][R6.64+0x80], !P1 ;  /* 0x14a000800609afae */ /* 0x000fe2000c901d7c */
[----:B------:R-:W-:-:S13]  /*1a4a0*/  ISETP.GE.AND P2, PT, R5, R2, PT ;  /* 0x000000020500720c */ /* 0x000fda0003f46270 */
[----:B--2---:R-:W-:-:S05]  /*1a4b0*/  @!P2 LEA R4, P4, R20, R4, 0x1 ;  /* 0x000000041404a211 */ /* 0x004fca00078808ff */
[----:B---3--:R-:W-:-:S04]  /*1a4c0*/  @!P2 IMAD.X R0, RZ, RZ, R0, P4 ;  /* 0x000000ffff00a224 */ /* 0x008fc800020e0600 */
[----:B------:R-:W-:Y:S02]  /*1a4d0*/  @!P2 IMAD.MOV.U32 R5, RZ, RZ, R0 ;  /* 0x000000ffff05a224 */ /* 0x000fe400078e0000 */
[----:B------:R-:W-:Y:S04]  /*1a4e0*/  SHFL.IDX PT, R0, R3, RZ, 0x1c1f ;  /* 0x001c1fff03007589 */ /* 0x000fe800000e0000 */
[----:B------:R-:W-:Y:S04]  /*1a4f0*/  @!P2 LDGSTS.E.BYPASS.LTC128B.128 [R9+0xf200], desc[UR60][R4.64], !P3 ;  /* 0x0f2000000409afae */ /* 0x000fe8000d901d7c */
[----:B------:R-:W-:Y:S04]  /*1a500*/  @!P2 LDGSTS.E.BYPASS.LTC128B.128 [R9+0x12200], desc[UR60][R4.64+0x40], !P0 ;  /* 0x122000400409afae */ /* 0x000fe8000c101d7c */
[----:B------:R0:W-:Y:S04]  /*1a510*/  @!P2 LDGSTS.E.BYPASS.LTC128B.128 [R9+0x15200], desc[UR60][R4.64+0x80], !P1 ;  /* 0x152000800409afae */ /* 0x0001e8000c901d7c */
[----:B------:R-:W-:Y:S04]  /*1a520*/  SHFL.IDX PT, R3, R3, 0x1, 0x1c1f ;  /* 0x003c1f0003037f89 */ /* 0x000fe800000e0000 */
[----:B0-----:R-:W0:Y:S01]  /*1a530*/  SHFL.IDX PT, R4, R8, RZ, 0x1c1f ;  /* 0x001c1fff08047589 */ /* 0x001e2200000e0000 */
[----:B------:R-:W-:-:S03]  /*1a540*/  VIADD R5, R17, 0x80 ;  /* 0x0000008011057836 */ /* 0x000fc60000000000 */
[----:B------:R-:W1:Y:S02]  /*1a550*/  SHFL.IDX PT, R8, R8, 0x1, 0x1c1f ;  /* 0x003c1f0008087f89 */ /* 0x000e6400000e0000 */
[----:B------:R-:W-:-:S13]  /*1a560*/  ISETP.GE.AND P2, PT, R5, R2, PT ;  /* 0x000000020500720c */ /* 0x000fda0003f46270 */
[----:B0-----:R-:W-:-:S05]  /*1a570*/  @!P2 LEA R4, P4, R20, R4, 0x1 ;  /* 0x000000041404a211 */ /* 0x001fca00078808ff */
[----:B------:R-:W-:-:S04]  /*1a580*/  @!P2 IMAD.X R0, RZ, RZ, R0, P4 ;  /* 0x000000ffff00a224 */ /* 0x000fc800020e0600 */
[----:B------:R-:W-:-:S05]  /*1a590*/  @!P2 IMAD.MOV.U32 R5, RZ, RZ, R0 ;  /* 0x000000ffff05a224 */ /* 0x000fca00078e0000 */
[----:B------:R0:W-:Y:S04]  /*1a5a0*/  @!P2 LDGSTS.E.BYPASS.LTC128B.128 [R9+0xfa00], desc[UR60][R4.64], !P3 ;  /* 0x0fa000000409afae */ /* 0x0001e8000d901d7c */
[----:B------:R0:W-:Y:S04]  /*1a5b0*/  @!P2 LDGSTS.E.BYPASS.LTC128B.128 [R9+0x12a00], desc[UR60][R4.64+0x40], !P0 ;  /* 0x12a000400409afae */ /* 0x0001e8000c101d7c */
[----:B-1----:R0:W-:Y:S02]  /*1a5c0*/  @!P2 LDGSTS.E.BYPASS.LTC128B.128 [R9+0x15a00], desc[UR60][R4.64+0x80], !P1 ;  /* 0x15a000800409afae */ /* 0x0021e4000c901d7c */
.L_x_10686:
[----:B------:R-:W2:Y:S01]  /*1a5d0*/  LDL R0, [R1+0x10] ;  /* 0x0000100001007983 */ /* 0x000ea20000100800 */
[----:B------:R-:W-:-:S05]  /*1a5e0*/  VIADD R17, R17, 0xa0 ;  /* 0x000000a011117836 */ /* 0x000fca0000000000 */
[----:B------:R-:W-:-:S13]  /*1a5f0*/  ISETP.GE.AND P2, PT, R17, R2, PT ;  /* 0x000000021100720c */ /* 0x000fda0003f46270 */
[----:B------:R-:W-:-:S05]  /*1a600*/  @!P2 LEA R2, P4, R20, R8, 0x1 ;  /* 0x000000081402a211 */ /* 0x000fca00078808ff */
[----:B------:R-:W-:-:S05]  /*1a610*/  @!P2 IMAD.X R3, RZ, RZ, R3, P4 ;  /* 0x000000ffff03a224 */ /* 0x000fca00020e0603 */
[----:B------:R-:W-:Y:S01]  /*1a620*/  @!PT LDS RZ, [RZ] ;  /* 0x00000000fffff984 */ /* 0x000fe20000000800 */
[----:B------:R-:W-:Y:S01]  /*1a630*/  @!PT LDS RZ, [RZ] ;  /* 0x00000000fffff984 */ /* 0x000fe20000000800 */
[----:B------:R-:W-:Y:S01]  /*1a640*/  @!PT LDS RZ, [RZ] ;  /* 0x00000000fffff984 */ /* 0x000fe20000000800 */
[----:B--2---:R1:W-:Y:S04]  /*1a650*/  @!P2 LDGSTS.E.BYPASS.LTC128B.128 [R0+0x10200], desc[UR60][R2.64], !P3 ;  /* 0x102000000200afae */ /* 0x0043e8000d901d7c */
[----:B------:R1:W-:Y:S01]  /*1a660*/  @!P2 LDGSTS.E.BYPASS.LTC128B.128 [R0+0x13200], desc[UR60][R2.64+0x40], !P0 ;  /* 0x132000400200afae */ /* 0x0003e2000c101d7c */
[----:B------:R-:W-:-:S03]  /*1a670*/  PLOP3.LUT P0, PT, PT, PT, PT, 0x80, 0x0 ;  /* 0x000000000000781c */ /* 0x000fc60003f0f070 */
[----:B------:R1:W-:Y:S01]  /*1a680*/  @!P2 LDGSTS.E.BYPASS.LTC128B.128 [R0+0x16200], desc[UR60][R2.64+0x80], !P1 ;  /* 0x162000800200afae */ /* 0x0003e2000c901d7c */
[----:B------:R-:W-:-:S09]  /*1a690*/  NOP ;  /* 0x0000000000007918 */ /* 0x000fd20000000000 */
.L_x_10531:
        /* <DEDUP_REMOVED lines=17> */
[----:B-12---:R-:W-:Y:S05]  /*1a7b0*/  @!P0 BRA `(.L_x_10533) ;  /* 0x0000004c006c8947 */ /* 0x006fea0003800000 */
.L_x_10687:
[----:B------:R-:W-:Y:S05]  /*1a7c0*/  BSYNC B0 ;  /* 0x0000000000007941 */ /* 0x000fea0003800000 */
.L_x_10532:
[----:B------:R-:W2:Y:S01]  /*1a7d0*/  LDL.LU R2, [R1+0x3c] ;  /* 0x00003c0001027983 */ /* 0x000ea20000300800 */
[----:B------:R-:W-:Y:S01]  /*1a7e0*/  BSSY B0, `(.L_x_10534) ;  /* 0x0000231000007945 */ /* 0x000fe20003800000 */
[----:B--2---:R-:W-:-:S13]  /*1a7f0*/  ISETP.GE.AND P0, PT, R2, 0x91, PT ;  /* 0x000000910200780c */ /* 0x004fda0003f06270 */
[----:B------:R-:W-:Y:S05]  /*1a800*/  @!P0 BRA `(.L_x_10535) ;  /* 0x0000002000b88947 */ /* 0x000fea0003800000 */
[----:B------:R-:W2:Y:S01]  /*1a810*/  LDL R2, [R1+0x1c] ;  /* 0x00001c0001027983 */ /* 0x000ea20000100800 */
[----:B-1----:R-:W-:Y:S01]  /*1a820*/  IMAD.MOV.U32 R0, RZ, RZ, 0x1 ;  /* 0x00000001ff007424 */ /* 0x002fe200078e00ff */
        /* <DEDUP_REMOVED lines=9> */
[----:B------:R-:W-:Y:S01]  /*1a8c0*/  VIADD R6, R23, 0x1 ;  /* 0x0000000117067836 */ /* 0x000fe20000000000 */
[----:B------:R-:W-:Y:S04]  /*1a8d0*/  BSSY B1, `(.L_x_10538) ;  /* 0x00000af000017945 */ /* 0x000fe80003800000 */
[----:B------:R-:W-:-:S04]  /*1a8e0*/  ISETP.NE.AND P0, PT, R6, 0x2, PT ;  /* 0x000000020600780c */ /* 0x000fc80003f05270 */
[----:B------:R-:W-:Y:S02]  /*1a8f0*/  SEL R8, RZ, 0x1, P0 ;  /* 0x00000001ff087807 */ /* 0x000fe40000000000 */
[----:B------:R-:W-:Y:S02]  /*1a900*/  SEL R6, R6, RZ, P0 ;  /* 0x000000ff06067207 */ /* 0x000fe40000000000 */
[----:B------:R-:W-:Y:S02]  /*1a910*/  LOP3.LUT R8, R26, R8, RZ, 0x3c, !PT ;  /* 0x000000081a087212 */ /* 0x000fe400078e3cff */
[----:B--2---:R-:W-:-:S13]  /*1a920*/  LOP3.LUT P1, RZ, R2, 0x4, RZ, 0xc0, !PT ;  /* 0x0000000402ff7812 */ /* 0x004fda000782c0ff */
[----:B------:R-:W-:Y:S05]  /*1a930*/  @!P1 BRA `(.L_x_10539) ;  /* 0x0000000800a09947 */ /* 0x000fea0003800000 */
[----:B------:R-:W-:Y:S01]  /*1a940*/  ULDC.64 UR4, c[0x0][0x418] ;  /* 0x0001060000047ab9 */ /* 0x000fe20000000a00 */
[----:B0-----:R-:W-:Y:S01]  /*1a950*/  IMAD.MOV.U32 R5, RZ, RZ, R24 ;  /* 0x000000ffff057224 */ /* 0x001fe200078e0018 */
[----:B------:R-:W-:-:S04]  /*1a960*/  ISETP.NE.U32.AND P0, PT, RZ, UR4, PT ;  /* 0x00000004ff007c0c */ /* 0x000fc8000bf05070 */
[----:B------:R-:W-:-:S13]  /*1a970*/  ISETP.NE.AND.EX P0, PT, RZ, UR5, PT, P0 ;  /* 0x00000005ff007c0c */ /* 0x000fda000bf05300 */
[----:B------:R-:W-:Y:S05]  /*1a980*/  @!P0 BRA `(.L_x_10540) ;  /* 0x0000000000488947 */ /* 0x000fea0003800000 */
[----:B------:R-:W2:Y:S01]  /*1a990*/  LDL R9, [R1+0x8] ;  /* 0x0000080001097983 */ /* 0x000ea20000100800 */
        /* <DEDUP_REMOVED lines=17> */
.L_x_10540:
[----:B------:R-:W-:Y:S01]  /*1aab0*/  IMAD R3, R6, 0x8, R22 ;  /* 0x0000000806037824 */ /* 0x000fe200078e0216 */
[----:B------:R-:W-:Y:S01]  /*1aac0*/  SHF.L.U32 R2, R8, 0x1f, RZ ;  /* 0x0000001f08027819 */ /* 0x000fe200000006ff */
[----:B------:R-:W-:Y:S03]  /*1aad0*/  BSSY B3, `(.L_x_10541) ;  /* 0x0000003000037945 */ /* 0x000fe60003800000 */
[----:B------:R-:W1:Y:S02]  /*1aae0*/  SYNCS.PHASECHK.TRANS64.TRYWAIT P0, [R3+URZ+0x31c40], R2 ;  /* 0x031c4002030075a7 */ /* 0x000e64000800017f */
[----:B-1----:R-:W-:Y:S05]  /*1aaf0*/  @!P0 BRA `(.L_x_10542) ;  /* 0x0000004800b08947 */ /* 0x002fea0003800000 */
.L_x_10688:
[----:B------:R-:W-:Y:S05]  /*1ab00*/  BSYNC B3 ;  /* 0x0000000000037941 */ /* 0x000fea0003800000 */
.L_x_10541:
        /* <DEDUP_REMOVED lines=11> */
.L_x_10544:
[----:B------:R-:W-:Y:S05]  /*1abc0*/  BSYNC B3 ;  /* 0x0000000000037941 */ /* 0x000fea0003800000 */
.L_x_10543:
        /* <DEDUP_REMOVED lines=11> */
.L_x_10545:
        /* <DEDUP_REMOVED lines=16> */
.L_x_10546:
        /* <DEDUP_REMOVED lines=16> */
.L_x_10547:
        /* <DEDUP_REMOVED lines=15> */
.L_x_10689:
[----:B------:R-:W-:Y:S05]  /*1af70*/  BSYNC B3 ;  /* 0x0000000000037941 */ /* 0x000fea0003800000 */
.L_x_10548:
[----:B------:R-:W1:Y:S02]  /*1af80*/  S2R R4, SR_TID.X ;  /* 0x0000000000047919 */ /* 0x000e640000002100 */
[----:B-1----:R-:W-:Y:S02]  /*1af90*/  LOP3.LUT R9, R4, 0x7f, RZ, 0xc0, !PT ;  /* 0x0000007f04097812 */ /* 0x002fe400078ec0ff */
[----:B------:R-:W2:Y:S02]  /*1afa0*/  LDL R4, [R1+0x18] ;  /* 0x0000180001047983 */ /* 0x000ea40000100800 */
[----:B------:R-:W-:-:S13]  /*1afb0*/  ISETP.NE.AND P0, PT, R9, RZ, PT ;  /* 0x000000ff0900720c */ /* 0x000fda0003f05270 */
[----:B0-----:R-:W-:-:S04]  /*1afc0*/  @!P0 IMAD.MOV.U32 R3, RZ, RZ, 0x6c00 ;  /* 0x00006c00ff038424 */ /* 0x001fc800078e00ff */
[----:B------:R2:W-:Y:S02]  /*1afd0*/  @!P0 SYNCS.ARRIVE.TRANS64 RZ, [R2+URZ+0x31c50], R3 ;  /* 0x031c500302ff89a7 */ /* 0x0005e4000800003f */
[----:B--2---:R-:W-:-:S04]  /*1afe0*/  PRMT R3, R4, 0x9910, RZ ;  /* 0x0000991004037816 */ /* 0x004fc800000000ff */
[----:B------:R-:W-:-:S13]  /*1aff0*/  ISETP.NE.AND P0, PT, R3, 0x2, PT ;  /* 0x000000020300780c */ /* 0x000fda0003f05270 */
[----:B------:R-:W-:Y:S05]  /*1b000*/  @P0 BRA `(.L_x_10550) ;  /* 0x0000000000040947 */ /* 0x000fea0003800000 */
[----:B------:R-:W-:Y:S01]  /*1b010*/  BPT.TRAP 0x1 ;  /* 0x000000040000795c */ /* 0x000fe20000300000 */
.L_x_10550:
[----:B------:R-:W2:Y:S01]  /*1b020*/  LDL R3, [R1] ;  /* 0x0000000001037983 */ /* 0x000ea20000100800 */
[----:B------:R-:W-:Y:S01]  /*1b030*/  BSSY B3, `(.L_x_10551) ;  /* 0x0000004000037945 */ /* 0x000fe20003800000 */
[----:B--2---:R-:W-:-:S13]  /*1b040*/  LOP3.LUT P0, RZ, R3, 0x8, RZ, 0xc0, !PT ;  /* 0x0000000803ff7812 */ /* 0x004fda000780c0ff */
[----:B------:R-:W-:Y:S05]  /*1b050*/  @P0 BRA `(.L_x_10552) ;  /* 0x0000000000040947 */ /* 0x000fea0003800000 */
[----:B------:R-:W-:Y:S01]  /*1b060*/  BPT.TRAP 0x1 ;  /* 0x000000040000795c */ /* 0x000fe20000300000 */
.L_x_10552:
[----:B------:R-:W-:Y:S05]  /*1b070*/  BSYNC B3 ;  /* 0x0000000000037941 */ /* 0x000fea0003800000 */
.L_x_10551:
[----:B------:R-:W-:Y:S01]  /*1b080*/  R2UR UR10, R10 ;  /* 0x000000000a0a72ca */ /* 0x000fe200000e0000 */
[----:B------:R-:W-:Y:S01]  /*1b090*/  IMAD R3, R23, 0x6c00, R22 ;  /* 0x00006c0017037824 */ /* 0x000fe200078e0216 */
[----:B------:R-:W-:Y:S01]  /*1b0a0*/  UIADD3 UR4, UP0, UR36, 0x470, URZ ;  /* 0x0000047024047890 */ /* 0x000fe2000ff1e03f */
[----:B------:R-:W-:Y:S01]  /*1b0b0*/  PLOP3.LUT P0, PT, PT, PT, PT, 0x80, 0x0 ;  /* 0x000000000000781c */ /* 0x000fe20003f0f070 */
[----:B------:R-:W-:Y:S01]  /*1b0c0*/  IMAD R4, R27, 0x90, R28 ;  /* 0x000000901b047824 */ /* 0x000fe200078e021c */
[----:B------:R-:W-:Y:S01]  /*1b0d0*/  UMOV UR6, 0x0 ;  /* 0x0000000000067882 */ /* 0x000fe20000000000 */
[----:B------:R-:W-:Y:S01]  /*1b0e0*/  VIADD R2, R2, 0x31c50 ;  /* 0x00031c5002027836 */ /* 0x000fe20000000000 */
[----:B------:R-:W-:Y:S01]  /*1b0f0*/  UIADD3.X UR5, URZ, UR37, URZ, UP0, !UPT ;  /* 0x000000253f057290 */ /* 0x000fe200087fe43f */
[----:B------:R-:W-:Y:S01]  /*1b100*/  VIADD R9, R3, 0x200 ;  /* 0x0000020003097836 */ /* 0x000fe20000000000 */
[----:B------:R-:W-:-:S10]  /*1b110*/  UMOV UR7, 0x14f00000 ;  /* 0x14f0000000077882 */ /* 0x000fd40000000000 */
.L_x_10553:
        /* <DEDUP_REMOVED lines=15> */
.L_x_10554:
        /* <DEDUP_REMOVED lines=15> */
.L_x_10555:
        /* <DEDUP_REMOVED lines=12> */
.L_x_10539:
[----:B------:R-:W-:Y:S05]  /*1b3c0*/  BSYNC B1 ;  /* 0x0000000000017941 */ /* 0x000fea0003800000 */
.L_x_10538:
[----:B------:R-:W2:Y:S01]  /*1b3d0*/  LDL.LU R0, [R1+0x1c] ;  /* 0x00001c0001007983 */ /* 0x000ea20000300800 */
[----:B------:R-:W-:Y:S02]  /*1b3e0*/  IMAD.MOV.U32 R23, RZ, RZ, R6 ;  /* 0x000000ffff177224 */ /* 0x000fe400078e0006 */
[----:B------:R-:W-:Y:S02]  /*1b3f0*/  IMAD.MOV.U32 R26, RZ, RZ, R8 ;  /* 0x000000ffff1a7224 */ /* 0x000fe400078e0008 */
[----:B--2---:R-:W-:-:S07]  /*1b400*/  VIADD R0, R0, 0xfffffffd ;  /* 0xfffffffd00007836 */ /* 0x004fce0000000000 */
.L_x_10537:
[----:B------:R-:W-:Y:S05]  /*1b410*/  BSYNC B2 ;  /* 0x0000000000027941 */ /* 0x000fea0003800000 */
.L_x_10536:
[----:B------:R-:W2:Y:S01]  /*1b420*/  LDL.LU R2, [R1+0x20] ;  /* 0x0000200001027983 */ /* 0x000ea20000300800 */
[----:B------:R-:W-:-:S05]  /*1b430*/  IMAD.MOV R7, RZ, RZ, -R7 ;  /* 0x000000ffff077224 */ /* 0x000fca00078e0a07 */
[----:B--2---:R-:W-:-:S13]  /*1b440*/  ISETP.NE.AND P0, PT, R2, R7, PT ;  /* 0x000000070200720c */ /* 0x004fda0003f05270 */
[----:B------:R-:W-:Y:S05]  /*1b450*/  @!P0 BRA `(.L_x_10535) ;  /* 0x0000001400a48947 */ /* 0x000fea0003800000 */
[----:B0-----:R-:W-:-:S07]  /*1b460*/  IMAD.MOV.U32 R4, RZ, RZ, R24 ;  /* 0x000000ffff047224 */ /* 0x001fce00078e0018 */
.L_x_10592:
[----:B------:R-:W2:Y:S01]  /*1b470*/  LDL R2, [R1] ;  /* 0x0000000001027983 */ /* 0x000ea20000100800 */
[----:B------:R-:W-:Y:S01]  /*1b480*/  VIADD R6, R23, 0x1 ;  /* 0x0000000117067836 */ /* 0x000fe20000000000 */
[----:B------:R-:W-:Y:S05]  /*1b490*/  YIELD ;  /* 0x0000000000007946 */ /* 0x000fea0003800000 */
[----:B------:R-:W-:Y:S01]  /*1b4a0*/  ISETP.NE.AND P0, PT, R6, 0x2, PT ;  /* 0x000000020600780c */ /* 0x000fe20003f05270 */
[----:B------:R-:W-:Y:S03]  /*1b4b0*/  BSSY B1, `(.L_x_10556) ;  /* 0x00000ae000017945 */ /* 0x000fe60003800000 */
[----:B------:R-:W-:-:S02]  /*1b4c0*/  SEL R7, RZ, 0x1, P0 ;  /* 0x00000001ff077807 */ /* 0x000fc40000000000 */
[----:B------:R-:W-:Y:S02]  /*1b4d0*/  SEL R6, R6, RZ, P0 ;  /* 0x000000ff06067207 */ /* 0x000fe40000000000 */
[----:B------:R-:W-:Y:S02]  /*1b4e0*/  LOP3.LUT R7, R26, R7, RZ, 0x3c, !PT ;  /* 0x000000071a077212 */ /* 0x000fe400078e3cff */
[----:B--2---:R-:W-:-:S13]  /*1b4f0*/  LOP3.LUT P1, RZ, R2, 0x4, RZ, 0xc0, !PT ;  /* 0x0000000402ff7812 */ /* 0x004fda000782c0ff */
[----:B------:R-:W-:Y:S05]  /*1b500*/  @!P1 BRA `(.L_x_10557) ;  /* 0x0000000800a09947 */ /* 0x000fea0003800000 */
[----:B------:R-:W-:Y:S01]  /*1b510*/  ULDC.64 UR4, c[0x0][0x418] ;  /* 0x0001060000047ab9 */ /* 0x000fe20000000a00 */
[----:B------:R-:W-:Y:S01]  /*1b520*/  IMAD.MOV.U32 R8, RZ, RZ, R0 ;  /* 0x000000ffff087224 */ /* 0x000fe200078e0000 */
        /* <DEDUP_REMOVED lines=21> */
.L_x_10558:
[----:B0-----:R-:W-:Y:S01]  /*1b680*/  IMAD R5, R6, 0x8, R22 ;  /* 0x0000000806057824 */ /* 0x001fe200078e0216 */
[----:B------:R-:W-:Y:S01]  /*1b690*/  SHF.L.U32 R2, R7, 0x1f, RZ ;  /* 0x0000001f07027819 */ /* 0x000fe200000006ff */
[----:B------:R-:W-:Y:S03]  /*1b6a0*/  BSSY B2, `(.L_x_10559) ;  /* 0x0000003000027945 */ /* 0x000fe60003800000 */
[----:B------:R-:W0:Y:S02]  /*1b6b0*/  SYNCS.PHASECHK.TRANS64.TRYWAIT P0, [R5+URZ+0x31c40], R2 ;  /* 0x031c4002050075a7 */ /* 0x000e24000800017f */
[----:B0-----:R-:W-:Y:S05]  /*1b6c0*/  @!P0 BRA `(.L_x_10560) ;  /* 0x0000003c00e48947 */ /* 0x001fea0003800000 */
.L_x_10690:
[----:B------:R-:W-:Y:S05]  /*1b6d0*/  BSYNC B2 ;  /* 0x0000000000027941 */ /* 0x000fea0003800000 */
.L_x_10559:
[----:B------:R-:W1:Y:S01]  /*1b6e0*/  S2R R3, SR_TID.X ;  /* 0x0000000000037919 */ /* 0x000e620000002100 */
[----:B------:R-:W-:Y:S01]  /*1b6f0*/  BSSY B2, `(.L_x_10561) ;  /* 0x000000a000027945 */ /* 0x000fe20003800000 */
[----:B-1----:R-:W-:-:S04]  /*1b700*/  LOP3.LUT R3, R3, 0x7f, RZ, 0xc0, !PT ;  /* 0x0000007f03037812 */ /* 0x002fc800078ec0ff */
[----:B------:R-:W-:-:S13]  /*1b710*/  ISETP.NE.AND P0, PT, R3, RZ, PT ;  /* 0x000000ff0300720c */ /* 0x000fda0003f05270 */
[----:B------:R-:W-:Y:S05]  /*1b720*/  @P0 BRA `(.L_x_10562) ;  /* 0x0000000000180947 */ /* 0x000fea0003800000 */
[----:B------:R-:W2:Y:S01]  /*1b730*/  LDL R3, [R1] ;  /* 0x0000000001037983 */ /* 0x000ea20000100800 */
[----:B0-----:R-:W-:-:S04]  /*1b740*/  IMAD.MOV.U32 R2, RZ, RZ, 0x6c00 ;  /* 0x00006c00ff027424 */ /* 0x001fc800078e00ff */
[----:B------:R1:W-:Y:S01]  /*1b750*/  SYNCS.ARRIVE.TRANS64 RZ, [R5+URZ+0x31c30], R2 ;  /* 0x031c300205ff79a7 */ /* 0x0003e2000800003f */
[----:B--2---:R-:W-:-:S13]  /*1b760*/  LOP3.LUT P1, RZ, R3, 0x1, RZ, 0xc0, !PT ;  /* 0x0000000103ff7812 */ /* 0x004fda000782c0ff */
[----:B-1----:R-:W-:Y:S05]  /*1b770*/  @!P1 BRA `(.L_x_10562) ;  /* 0x0000000000049947 */ /* 0x002fea0003800000 */
[----:B------:R-:W-:Y:S01]  /*1b780*/  BPT.TRAP 0x1 ;  /* 0x000000040000795c */ /* 0x000fe20000300000 */
.L_x_10562:
[----:B------:R-:W-:Y:S05]  /*1b790*/  BSYNC B2 ;  /* 0x0000000000027941 */ /* 0x000fea0003800000 */
.L_x_10561:
[----:B------:R-:W-:Y:S01]  /*1b7a0*/  IMAD.MOV.U32 R11, RZ, RZ, RZ ;  /* 0x000000ffff0b7224 */ /* 0x000fe200078e00ff */
[----:B------:R-:W-:Y:S01]  /*1b7b0*/  UIADD3 UR4, UP0, UR36, 0x370, URZ ;  /* 0x0000037024047890 */ /* 0x000fe2000ff1e03f */
[----:B------:R-:W-:Y:S01]  /*1b7c0*/  IMAD R9, R6, 0x6c00, R22 ;  /* 0x00006c0006097824 */ /* 0x000fe200078e0216 */
[----:B------:R-:W-:Y:S01]  /*1b7d0*/  PLOP3.LUT P0, PT, PT, PT, PT, 0x80, 0x0 ;  /* 0x000000000000781c */ /* 0x000fe20003f0f070 */
[----:B0-----:R-:W-:Y:S01]  /*1b7e0*/  VIADD R5, R5, 0x31c30 ;  /* 0x00031c3005057836 */ /* 0x001fe20000000000 */
[----:B------:R-:W-:Y:S01]  /*1b7f0*/  R2UR UR10, R11 ;  /* 0x000000000b0a72ca */ /* 0x000fe200000e0000 */
[----:B------:R-:W-:Y:S01]  /*1b800*/  IMAD R3, R8, 0x90, R28 ;  /* 0x0000009008037824 */ /* 0x000fe200078e021c */
[----:B------:R-:W-:Y:S01]  /*1b810*/  UIADD3.X UR5, URZ, UR37, URZ, UP0, !UPT ;  /* 0x000000253f057290 */ /* 0x000fe200087fe43f */
[----:B------:R-:W-:Y:S01]  /*1b820*/  VIADD R2, R9, 0x16a00 ;  /* 0x00016a0009027836 */ /* 0x000fe20000000000 */
[----:B------:R-:W-:Y:S01]  /*1b830*/  UMOV UR6, 0x0 ;  /* 0x0000000000067882 */ /* 0x000fe20000000000 */
[----:B------:R-:W-:-:S10]  /*1b840*/  UMOV UR7, 0x14f00000 ;  /* 0x14f0000000077882 */ /* 0x000fd40000000000 */
.L_x_10563:
        /* <DEDUP_REMOVED lines=16> */
.L_x_10564:
        /* <DEDUP_REMOVED lines=16> */
.L_x_10565:
        /* <DEDUP_REMOVED lines=15> */
.L_x_10691:
[----:B------:R-:W-:Y:S05]  /*1bb40*/  BSYNC B2 ;  /* 0x0000000000027941 */ /* 0x000fea0003800000 */
.L_x_10566:
        /* <DEDUP_REMOVED lines=10> */
.L_x_10568:
[----:B------:R-:W2:Y:S01]  /*1bbf0*/  LDL R5, [R1] ;  /* 0x0000000001057983 */ /* 0x000ea20000100800 */
[----:B------:R-:W-:Y:S01]  /*1bc00*/  BSSY B2, `(.L_x_10569) ;  /* 0x0000004000027945 */ /* 0x000fe20003800000 */
[----:B--2---:R-:W-:-:S13]  /*1bc10*/  LOP3.LUT P0, RZ, R5, 0x8, RZ, 0xc0, !PT ;  /* 0x0000000805ff7812 */ /* 0x004fda000780c0ff */
[----:B------:R-:W-:Y:S05]  /*1bc20*/  @P0 BRA `(.L_x_10570) ;  /* 0x0000000000040947 */ /* 0x000fea0003800000 */
[----:B------:R-:W-:Y:S01]  /*1bc30*/  BPT.TRAP 0x1 ;  /* 0x000000040000795c */ /* 0x000fe20000300000 */
.L_x_10570:
[----:B------:R-:W-:Y:S05]  /*1bc40*/  BSYNC B2 ;  /* 0x0000000000027941 */ /* 0x000fea0003800000 */
.L_x_10569:
[----:B------:R-:W-:Y:S01]  /*1bc50*/  R2UR UR10, R11 ;  /* 0x000000000b0a72ca */ /* 0x000fe200000e0000 */
[----:B------:R-:W-:Y:S01]  /*1bc60*/  IMAD R23, R23, 0x6c00, R22 ;  /* 0x00006c0017177824 */ /* 0x000fe200078e0216 */
[----:B------:R-:W-:Y:S01]  /*1bc70*/  UIADD3 UR4, UP0, UR36, 0x470, URZ ;  /* 0x0000047024047890 */ /* 0x000fe2000ff1e03f */
[----:B------:R-:W-:Y:S01]  /*1bc80*/  PLOP3.LUT P0, PT, PT, PT, PT, 0x80, 0x0 ;  /* 0x000000000000781c */ /* 0x000fe20003f0f070 */
[----:B------:R-:W-:Y:S01]  /*1bc90*/  IMAD R5, R27, 0x90, R28 ;  /* 0x000000901b057824 */ /* 0x000fe200078e021c */
[----:B------:R-:W-:Y:S01]  /*1bca0*/  UMOV UR6, 0x0 ;  /* 0x0000000000067882 */ /* 0x000fe20000000000 */
[----:B0-----:R-:W-:Y:S01]  /*1bcb0*/  VIADD R3, R3, 0x31c50 ;  /* 0x00031c5003037836 */ /* 0x001fe20000000000 */
[----:B------:R-:W-:Y:S01]  /*1bcc0*/  UIADD3.X UR5, URZ, UR37, URZ, UP0, !UPT ;  /* 0x000000253f057290 */ /* 0x000fe200087fe43f */
[----:B------:R-:W-:Y:S01]  /*1bcd0*/  VIADD R9, R23, 0x200 ;  /* 0x0000020017097836 */ /* 0x000fe20000000000 */
[----:B------:R-:W-:-:S10]  /*1bce0*/  UMOV UR7, 0x14f00000 ;  /* 0x14f0000000077882 */ /* 0x000fd40000000000 */
.L_x_10571:
        /* <DEDUP_REMOVED lines=15> */
.L_x_10572:
        /* <DEDUP_REMOVED lines=15> */
.L_x_10573:
        /* <DEDUP_REMOVED lines=12> */
.L_x_10557:
[----:B------:R-:W-:Y:S05]  /*1bf90*/  BSYNC B1 ;  /* 0x0000000000017941 */ /* 0x000fea0003800000 */
.L_x_10556:
        /* <DEDUP_REMOVED lines=10> */
[----:B------:R-:W-:Y:S01]  /*1c040*/  VIADD R8, R0, 0xffffffff ;  /* 0xffffffff00087836 */ /* 0x000fe20000000000 */
        /* <DEDUP_REMOVED lines=21> */
.L_x_10576:
[----:B0-----:R-:W-:Y:S01]  /*1c1a0*/  IMAD R5, R23, 0x8, R22 ;  /* 0x0000000817057824 */ /* 0x001fe200078e0216 */
[----:B------:R-:W-:Y:S01]  /*1c1b0*/  SHF.L.U32 R2, R26, 0x1f, RZ ;  /* 0x0000001f1a027819 */ /* 0x000fe200000006ff */
[----:B------:R-:W-:Y:S03]  /*1c1c0*/  BSSY B2, `(.L_x_10577) ;  /* 0x0000003000027945 */ /* 0x000fe60003800000 */
[----:B------:R-:W0:Y:S02]  /*1c1d0*/  SYNCS.PHASECHK.TRANS64.TRYWAIT P0, [R5+URZ+0x31c40], R2 ;  /* 0x031c4002050075a7 */ /* 0x000e24000800017f */
[----:B0-----:R-:W-:Y:S05]  /*1c1e0*/  @!P0 BRA `(.L_x_10578) ;  /* 0x0000003400448947 */ /* 0x001fea0003800000 */
.L_x_10692:
[----:B------:R-:W-:Y:S05]  /*1c1f0*/  BSYNC B2 ;  /* 0x0000000000027941 */ /* 0x000fea0003800000 */
.L_x_10577:
        /* <DEDUP_REMOVED lines=11> */
.L_x_10580:
[----:B------:R-:W-:Y:S05]  /*1c2b0*/  BSYNC B2 ;  /* 0x0000000000027941 */ /* 0x000fea0003800000 */
.L_x_10579:
        /* <DEDUP_REMOVED lines=11> */
.L_x_10581:
        /* <DEDUP_REMOVED lines=16> */
.L_x_10582:
        /* <DEDUP_REMOVED lines=16> */
.L_x_10583:
        /* <DEDUP_REMOVED lines=15> */
.L_x_10693:
[----:B------:R-:W-:Y:S05]  /*1c660*/  BSYNC B2 ;  /* 0x0000000000027941 */ /* 0x000fea0003800000 */
.L_x_10584:
        /* <DEDUP_REMOVED lines=10> */
.L_x_10586:
[----:B------:R-:W2:Y:S01]  /*1c710*/  LDL R5, [R1] ;  /* 0x0000000001057983 */ /* 0x000ea20000100800 */
[----:B------:R-:W-:Y:S01]  /*1c720*/  BSSY B2, `(.L_x_10587) ;  /* 0x0000004000027945 */ /* 0x000fe20003800000 */
[----:B--2---:R-:W-:-:S13]  /*1c730*/  LOP3.LUT P0, RZ, R5, 0x8, RZ, 0xc0, !PT ;  /* 0x0000000805ff7812 */ /* 0x004fda000780c0ff */
[----:B------:R-:W-:Y:S05]  /*1c740*/  @P0 BRA `(.L_x_10588) ;  /* 0x0000000000040947 */ /* 0x000fea0003800000 */
[----:B------:R-:W-:Y:S01]  /*1c750*/  BPT.TRAP 0x1 ;  /* 0x000000040000795c */ /* 0x000fe20000300000 */
.L_x_10588:
[----:B------:R-:W-:Y:S05]  /*1c760*/  BSYNC B2 ;  /* 0x0000000000027941 */ /* 0x000fea0003800000 */
.L_x_10587:
        /* <DEDUP_REMOVED lines=10> */
.L_x_10589:
        /* <DEDUP_REMOVED lines=15> */
.L_x_10590:
        /* <DEDUP_REMOVED lines=15> */
.L_x_10591:
        /* <DEDUP_REMOVED lines=12> */
.L_x_10575:
[----:B------:R-:W-:Y:S05]  /*1cab0*/  BSYNC B1 ;  /* 0x0000000000017941 */ /* 0x000fea0003800000 */
.L_x_10574:
[C---:B------:R-:W-:Y:S01]  /*1cac0*/  ISETP.GT.AND P0, PT, R0.reuse, 0x1, PT ;  /* 0x000000010000780c */ /* 0x040fe20003f04270 */
[----:B------:R-:W-:-:S12]  /*1cad0*/  VIADD R0, R0, 0xfffffffe ;  /* 0xfffffffe00007836 */ /* 0x000fd80000000000 */
[----:B------:R-:W-:Y:S05]  /*1cae0*/  @P0 BRA `(.L_x_10592) ;  /* 0xffffffe800600947 */ /* 0x000fea000383ffff */
.L_x_10535:
[----:B------:R-:W-:Y:S05]  /*1caf0*/  BSYNC B0 ;  /* 0x0000000000007941 */ /* 0x000fea0003800000 */
.L_x_10534:
[----:B------:R-:W2:Y:S01]  /*1cb00*/  S2R R2, SR_TID.X ;  /* 0x0000000000027919 */ /* 0x000ea20000002100 */
[----:B------:R-:W-:Y:S01]  /*1cb10*/  BSSY B0, `(.L_x_10593) ;  /* 0x0000010000007945 */ /* 0x000fe20003800000 */
[----:B--2---:R-:W-:-:S04]  /*1cb20*/  LOP3.LUT R2, R2, 0x7f, RZ, 0xc0, !PT ;  /* 0x0000007f02027812 */ /* 0x004fc800078ec0ff */
[----:B------:R-:W-:-:S13]  /*1cb30*/  ISETP.NE.AND P0, PT, R2, RZ, PT ;  /* 0x000000ff0200720c */ /* 0x000fda0003f05270 */
[----:B------:R-:W-:Y:S05]  /*1cb40*/  @P0 BRA `(.L_x_10594) ;  /* 0x0000000000300947 */ /* 0x000fea0003800000 */
[----:B0-----:R-:W0:Y:S01]  /*1cb50*/  S2R R5, SR_LANEID ;  /* 0x0000000000057919 */ /* 0x001e220000000000 */
[----:B------:R-:W-:Y:S01]  /*1cb60*/  VOTEU.ANY UR4, UPT, PT ;  /* 0x0000000000047886 */ /* 0x000fe200038e0100 */
[----:B------:R-:W2:Y:S01]  /*1cb70*/  LDC.64 R2, c[0x0][0xc60] ;  /* 0x00031800ff027b82 */ /* 0x000ea20000000a00 */
[----:B-1----:R-:W0:Y:S02]  /*1cb80*/  FLO.U32 R0, UR4 ;  /* 0x0000000400007d00 */ /* 0x002e2400080e0000 */
[----:B0-----:R-:W-:-:S06]  /*1cb90*/  ISETP.EQ.U32.AND P0, PT, R0, R5, PT ;  /* 0x000000050000720c */ /* 0x001fcc0003f02070 */
[----:B------:R-:W2:Y:S07]  /*1cba0*/  POPC R5, UR4 ;  /* 0x0000000400057d09 */ /* 0x000eae0008000000 */
[----:B--2---:R-:W2:Y:S01]  /*1cbb0*/  @P0 ATOMG.E.ADD.STRONG.GPU PT, R3, desc[UR60][R2.64], R5 ;  /* 0x00000005020309a8 */ /* 0x004ea200081ee1fc */
[----:B------:R-:W0:Y:S02]  /*1cbc0*/  S2R R4, SR_LTMASK ;  /* 0x0000000000047919 */ /* 0x000e240000003900 */
[----:B0-----:R-:W-:-:S04]  /*1cbd0*/  LOP3.LUT R4, R4, UR4, RZ, 0xc0, !PT ;  /* 0x0000000404047c12 */ /* 0x001fc8000f8ec0ff */
[----:B------:R-:W0:Y:S01]  /*1cbe0*/  POPC R7, R4 ;  /* 0x0000000400077309 */ /* 0x000e220000000000 */
[----:B--2---:R-:W0:Y:S02]  /*1cbf0*/  SHFL.IDX PT, R0, R3, R0, 0x1f ;  /* 0x00001f0003007589 */ /* 0x004e2400000e0000 */
[----:B0-----:R-:W-:-:S07]  /*1cc00*/  IADD3 R16, R0, UR38, R7 ;  /* 0x0000002600107c10 */ /* 0x001fce000fffe007 */
.L_x_10594:
[----:B------:R-:W-:Y:S05]  /*1cc10*/  BSYNC B0 ;  /* 0x0000000000007941 */ /* 0x000fea0003800000 */
.L_x_10593:
[----:B-1----:R-:W2:Y:S01]  /*1cc20*/  LDL R0, [R1] ;  /* 0x0000000001007983 */ /* 0x002ea20000100800 */
[----:B------:R-:W-:Y:S01]  /*1cc30*/  BSSY B0, `(.L_x_10595) ;  /* 0x000004b000007945 */ /* 0x000fe20003800000 */
[----:B--2---:R-:W-:-:S13]  /*1cc40*/  LOP3.LUT P0, RZ, R0, 0x4, RZ, 0xc0, !PT ;  /* 0x0000000400ff7812 */ /* 0x004fda000780c0ff */
[----:B------:R-:W-:Y:S05]  /*1cc50*/  @!P0 BRA `(.L_x_10596) ;  /* 0x0000000400208947 */ /* 0x000fea0003800000 */
[----:B------:R-:W-:Y:S01]  /*1cc60*/  IMAD R0, R23, 0x8, R22 ;  /* 0x0000000817007824 */ /* 0x000fe200078e0216 */
[----:B------:R-:W-:Y:S01]  /*1cc70*/  SHF.L.U32 R3, R26, 0x1f, RZ ;  /* 0x0000001f1a037819 */ /* 0x000fe200000006ff */
[----:B------:R-:W-:Y:S03]  /*1cc80*/  BSSY B1, `(.L_x_10597) ;  /* 0x0000003000017945 */ /* 0x000fe60003800000 */
[----:B------:R-:W1:Y:S02]  /*1cc90*/  SYNCS.PHASECHK.TRANS64.TRYWAIT P0, [R0+URZ+0x31c60], R3 ;  /* 0x031c6003000075a7 */ /* 0x000e64000800017f */
[----:B-1----:R-:W-:Y:S05]  /*1cca0*/  @!P0 BRA `(.L_x_10598) ;  /* 0x0000002800bc8947 */ /* 0x002fea0003800000 */
.L_x_10694:
[----:B------:R-:W-:Y:S05]  /*1ccb0*/  BSYNC B1 ;  /* 0x0000000000017941 */ /* 0x000fea0003800000 */
.L_x_10597:
[----:B------:R-:W0:Y:S02]  /*1ccc0*/  S2R R2, SR_TID.X ;  /* 0x0000000000027919 */ /* 0x000e240000002100 */
[----:B0-----:R-:W-:Y:S02]  /*1ccd0*/  LOP3.LUT R4, R2, 0x7f, RZ, 0xc0, !PT ;  /* 0x0000007f02047812 */ /* 0x001fe400078ec0ff */
[----:B------:R-:W2:Y:S02]  /*1cce0*/  LDL R2, [R1+0x18] ;  /* 0x0000180001027983 */ /* 0x000ea40000100800 */
[----:B------:R-:W-:-:S13]  /*1ccf0*/  ISETP.NE.AND P0, PT, R4, RZ, PT ;  /* 0x000000ff0400720c */ /* 0x000fda0003f05270 */
[----:B-1----:R-:W-:-:S04]  /*1cd00*/  @!P0 IMAD.MOV.U32 R3, RZ, RZ, 0x6c00 ;  /* 0x00006c00ff038424 */ /* 0x002fc800078e00ff */
[----:B------:R0:W-:Y:S01]  /*1cd10*/  @!P0 SYNCS.ARRIVE.TRANS64 RZ, [R0+URZ+0x31c50], R3 ;  /* 0x031c500300ff89a7 */ /* 0x0001e2000800003f */
[----:B--2---:R-:W-:-:S04]  /*1cd20*/  PRMT R2, R2, 0x9910, RZ ;  /* 0x0000991002027816 */ /* 0x004fc800000000ff */
[----:B------:R-:W-:-:S13]  /*1cd30*/  ISETP.NE.AND P0, PT, R2, 0x2, PT ;  /* 0x000000020200780c */ /* 0x000fda0003f05270 */
[----:B0-----:R-:W-:Y:S05]  /*1cd40*/  @P0 BRA `(.L_x_10599) ;  /* 0x0000000000040947 */ /* 0x001fea0003800000 */
[----:B------:R-:W-:Y:S01]  /*1cd50*/  BPT.TRAP 0x1 ;  /* 0x000000040000795c */ /* 0x000fe20000300000 */
.L_x_10599:
[----:B------:R-:W2:Y:S01]  /*1cd60*/  LDL R2, [R1] ;  /* 0x0000000001027983 */ /* 0x000ea20000100800 */
[----:B------:R-:W-:Y:S01]  /*1cd70*/  BSSY B1, `(.L_x_10600) ;  /* 0x0000004000017945 */ /* 0x000fe20003800000 */
[----:B--2---:R-:W-:-:S13]  /*1cd80*/  LOP3.LUT P0, RZ, R2, 0x8, RZ, 0xc0, !PT ;  /* 0x0000000802ff7812 */ /* 0x004fda000780c0ff */
[----:B------:R-:W-:Y:S05]  /*1cd90*/  @P0 BRA `(.L_x_10601) ;  /* 0x0000000000040947 */ /* 0x000fea0003800000 */
[----:B------:R-:W-:Y:S01]  /*1cda0*/  BPT.TRAP 0x1 ;  /* 0x000000040000795c */ /* 0x000fe20000300000 */
.L_x_10601:
[----:B------:R-:W-:Y:S05]  /*1cdb0*/  BSYNC B1 ;  /* 0x0000000000017941 */ /* 0x000fea0003800000 */
.L_x_10600:
        /* <DEDUP_REMOVED lines=8> */
[----:B------:R-:W-:Y:S01]  /*1ce40*/  UMOV UR7, 0x14f00000 ;  /* 0x14f0000000077882 */ /* 0x000fe20000000000 */
[----:B------:R-:W-:-:S09]  /*1ce50*/  UMOV UR10, URZ ;  /* 0x0000003f000a7c82 */ /* 0x000fd20008000000 */
.L_x_10602:
        /* <DEDUP_REMOVED lines=15> */
.L_x_10603:
        /* <DEDUP_REMOVED lines=15> */
.L_x_10604:
        /* <DEDUP_REMOVED lines=10> */
.L_x_10596:
[----:B------:R-:W-:Y:S05]  /*1d0e0*/  BSYNC B0 ;  /* 0x0000000000007941 */ /* 0x000fea0003800000 */
.L_x_10595:
[----:B------:R-:W-:-:S05]  /*1d0f0*/  VIADD R23, R23, 0x1 ;  /* 0x0000000117177836 */ /* 0x000fca0000000000 */
[----:B------:R-:W-:-:S04]  /*1d100*/  ISETP.NE.AND P0, PT, R23, 0x2, PT ;  /* 0x000000021700780c */ /* 0x000fc80003f05270 */
[----:B------:R-:W-:Y:S02]  /*1d110*/  SEL R3, RZ, 0x1, P0 ;  /* 0x00000001ff037807 */ /* 0x000fe40000000000 */
[----:B------:R-:W-:Y:S02]  /*1d120*/  SEL R23, R23, RZ, P0 ;  /* 0x000000ff17177207 */ /* 0x000fe40000000000 */
[----:B------:R-:W-:-:S07]  /*1d130*/  LOP3.LUT R26, R26, R3, RZ, 0x3c, !PT ;  /* 0x000000031a1a7212 */ /* 0x000fce00078e3cff */
.L_x_10516:
[----:B------:R-:W-:Y:S05]  /*1d140*/  BSYNC B7 ;  /* 0x0000000000077941 */ /* 0x000fea0003800000 */
.L_x_10514:
[----:B0-----:R-:W3:Y:S02]  /*1d150*/  LDL R9, [R1] ;  /* 0x0000000001097983 */ /* 0x001ee40000100800 */
[----:B---3--:R-:W-:-:S13]  /*1d160*/  LOP3.LUT P0, RZ, R9, 0x10, RZ, 0xc0, !PT ;  /* 0x0000001009ff7812 */ /* 0x008fda000780c0ff */
[----:B------:R-:W-:Y:S05]  /*1d170*/  @!P0 BRA `(.L_x_10605) ;  /* 0x0000000000248947 */ /* 0x000fea0003800000 */
[----:B------:R-:W-:Y:S05]  /*1d180*/  WARPSYNC.ALL ;  /* 0x0000000000007948 */ /* 0x000fea0003800000 */
[----:B------:R-:W0:Y:S08]  /*1d190*/  S2UR UR5, SR_CgaCtaId ;  /* 0x00000000000579c3 */ /* 0x000e300000008800 */
[----:B------:R-:W-:Y:S06]  /*1d1a0*/  BAR.SYNC.DEFER_BLOCKING 0x5, 0x200 ;  /* 0x0148000000007b1d */ /* 0x000fec0000010000 */
[----:B------:R-:W-:-:S02]  /*1d1b0*/  UMOV UR4, 0x400 ;  /* 0x0000040000047882 */ /* 0x000fc40000000000 */
[----:B0-----:R-:W-:-:S06]  /*1d1c0*/  ULEA UR4, UR5, UR4, 0x18 ;  /* 0x0000000405047291 */ /* 0x001fcc000f8ec03f */
[----:B------:R-:W-:-:S05]  /*1d1d0*/  IMAD.U32 R22, RZ, RZ, UR4 ;  /* 0x00000004ff167e24 */ /* 0x000fca000f8e00ff */
[----:B------:R3:W4:Y:S01]  /*1d1e0*/  LDS.128 R16, [R22+0x31cd0] ;  /* 0x031cd00016107984 */ /* 0x0007220000000c00 */
[----:B------:R-:W-:Y:S06]  /*1d1f0*/  BAR.ARV 0x4, 0x200 ;  /* 0x0108000000007b1d */ /* 0x000fec0000002000 */
[----:B------:R-:W-:Y:S05]  /*1d200*/  BRA `(.L_x_10606) ;  /* 0x00000008003c7947 */ /* 0x000fea0003800000 */
.L_x_10605:
[----:B------:R-:W3:Y:S01]  /*1d210*/  LDL R8, [R1+0xc] ;  /* 0x00000c0001087983 */ /* 0x000ee20000100800 */
[----:B------:R-:W-:Y:S01]  /*1d220*/  UMOV UR4, 0xffffffff ;  /* 0xffffffff00047882 */ /* 0x000fe20000000000 */
[----:B---3--:R-:W-:Y:S02]  /*1d230*/  ISETP.NE.AND P5, PT, R8, 0x1f, PT ;  /* 0x0000001f0800780c */ /* 0x008fe40003fa5270 */
[----:B------:R-:W-:Y:S11]  /*1d240*/  BRA.DIV UR4, `(.L_x_10607) ;  /* 0x0000002604687947 */ /* 0x000ff6000b800000 */
[----:B------:R-:W-:Y:S01]  /*1d250*/  IMAD.IADD R5, R19, 0x1, R8 ;  /* 0x0000000113057824 */ /* 0x000fe200078e0208 */
[----:B------:R-:W-:Y:S01]  /*1d260*/  ULDC UR4, c[0x0][0xc3c] ;  /* 0x00030f0000047ab9 */ /* 0x000fe20000000800 */
[----:B------:R-:W-:-:S03]  /*1d270*/  LOP3.LUT P4, RZ, R9, 0x1, RZ, 0xc0, !PT ;  /* 0x0000000109ff7812 */ /* 0x000fc6000788c0ff */
[----:B------:R-:W-:-:S13]  /*1d280*/  ISETP.GE.OR P0, PT, R5, UR4, !P5 ;  /* 0x0000000405007c0c */ /* 0x000fda000ef06670 */
[----:B------:R-:W0:Y:S02]  /*1d290*/  @!P0 LDC.64 R2, c[0x0][0xc80] ;  /* 0x00032000ff028b82 */ /* 0x000e240000000a00 */
[----:B0-----:R-:W-:-:S06]  /*1d2a0*/  @!P0 IMAD.WIDE R2, R5, 0x4, R2 ;  /* 0x0000000405028825 */ /* 0x001fcc00078e0202 */
[----:B------:R0:W3:Y:S01]  /*1d2b0*/  @!P0 LDG.E R3, desc[UR60][R2.64] ;  /* 0x0000003c02038981 */ /* 0x0000e2000c1e1900 */
[C---:B------:R-:W-:Y:S02]  /*1d2c0*/  ISETP.GE.U32.AND P1, PT, R8.reuse, 0x4, PT ;  /* 0x000000040800780c */ /* 0x040fe40003f26070 */
[C---:B------:R-:W-:Y:S01]  /*1d2d0*/  ISETP.GE.U32.AND P2, PT, R8.reuse, 0x8, PT ;  /* 0x000000080800780c */ /* 0x040fe20003f46070 */
[----:B------:R-:W-:Y:S01]  /*1d2e0*/  SHFL.IDX PT, R0, R16, RZ, 0x1f ;  /* 0x00001fff10007589 */ /* 0x000fe200000e0000 */
[----:B------:R-:W-:-:S03]  /*1d2f0*/  ISETP.GE.U32.AND P3, PT, R8, 0x10, PT ;  /* 0x000000100800780c */ /* 0x000fc60003f66070 */
[----:B------:R-:W-:Y:S01]  /*1d300*/  SHFL.IDX PT, R4, R16, 0x1, 0x1f ;  /* 0x00201f0010047f89 */ /* 0x000fe200000e0000 */
[----:B0-----:R-:W-:Y:S02]  /*1d310*/  IMAD.MOV.U32 R2, RZ, RZ, RZ ;  /* 0x000000ffff027224 */ /* 0x001fe400078e00ff */
[----:B---3--:R-:W-:Y:S01]  /*1d320*/  @!P0 IMAD.MOV.U32 R2, RZ, RZ, R3 ;  /* 0x000000ffff028224 */ /* 0x008fe200078e0003 */
[----:B------:R-:W-:-:S04]  /*1d330*/  ISETP.GE.U32.AND P0, PT, R8, 0x2, PT ;  /* 0x000000020800780c */ /* 0x000fc80003f06070 */
[----:B------:R-:W0:Y:S02]  /*1d340*/  SHFL.UP PT, R14, R2, 0x1, RZ ;  /* 0x04200000020e7989 */ /* 0x000e2400000e00ff */
[----:B0-----:R-:W-:-:S05]  /*1d350*/  SEL R5, R14, RZ, P4 ;  /* 0x000000ff0e057207 */ /* 0x001fca0002000000 */
[----:B------:R-:W-:-:S05]  /*1d360*/  IMAD.IADD R5, R2, 0x1, R5 ;  /* 0x0000000102057824 */ /* 0x000fca00078e0205 */
[----:B------:R-:W0:Y:S02]  /*1d370*/  SHFL.UP PT, R14, R5, 0x2, RZ ;  /* 0x04400000050e7989 */ /* 0x000e2400000e00ff */
[----:B0-----:R-:W-:-:S05]  /*1d380*/  SEL R6, R14, RZ, P0 ;  /* 0x000000ff0e067207 */ /* 0x001fca0000000000 */
[----:B------:R-:W-:-:S05]  /*1d390*/  IMAD.IADD R6, R5, 0x1, R6 ;  /* 0x0000000105067824 */ /* 0x000fca00078e0206 */
[----:B------:R-:W2:Y:S02]  /*1d3a0*/  SHFL.UP PT, R14, R6, 0x4, RZ ;  /* 0x04800000060e7989 */ /* 0x000ea400000e00ff */
[----:B--2---:R-:W-:-:S05]  /*1d3b0*/  SEL R7, R14, RZ, P1 ;  /* 0x000000ff0e077207 */ /* 0x004fca0000800000 */
        /* <DEDUP_REMOVED lines=8> */
.L_x_10704:
[----:B------:R-:W-:Y:S02]  /*1d440*/  ULDC UR4, c[0x0][0xc38] ;  /* 0x00030e0000047ab9 */ /* 0x000fe40000000800 */
[----:B------:R-:W-:-:S04]  /*1d450*/  IMAD.U32 R16, RZ, RZ, UR4 ;  /* 0x00000004ff107e24 */ /* 0x000fc8000f8e00ff */
[----:B--2---:R-:W-:-:S04]  /*1d460*/  IMAD R5, R14, R16, RZ ;  /* 0x000000100e057224 */ /* 0x004fc800078e02ff */
[----:B------:R-:W-:-:S05]  /*1d470*/  IMAD.IADD R4, R4, 0x1, R5 ;  /* 0x0000000104047824 */ /* 0x000fca00078e0205 */
[----:B------:R-:W-:-:S13]  /*1d480*/  ISETP.GT.AND P4, PT, R4, R0, PT ;  /* 0x000000000400720c */ /* 0x000fda0003f84270 */
[----:B------:R-:W-:Y:S05]  /*1d490*/  @P4 BRA `(.L_x_10608) ;  /* 0x0000000000a04947 */ /* 0x000fea0003800000 */
.L_x_10613:
[----:B------:R-:W2:Y:S01]  /*1d4a0*/  LDC R6, c[0x0][0xc3c] ;  /* 0x00030f00ff067b82 */ /* 0x000ea20000000800 */
        /* <DEDUP_REMOVED lines=9> */
[----:B0-----:R-:W0:Y:S02]  /*1d540*/  LDC.64 R2, c[0x0][0xc80] ;  /* 0x00032000ff027b82 */ /* 0x001e240000000a00 */
[----:B0-----:R-:W-:-:S06]  /*1d550*/  IMAD.WIDE R2, R5, 0x4, R2 ;  /* 0x0000000405027825 */ /* 0x001fcc00078e0202 */
[----:B------:R2:W5:Y:S02]  /*1d560*/  LDG.E R2, desc[UR60][R2.64] ;  /* 0x0000003c02027981 */ /* 0x000564000c1e1900 */
.L_x_10611:
[----:B------:R-:W-:Y:S05]  /*1d570*/  BSYNC B0 ;  /* 0x0000000000007941 */ /* 0x000fea0003800000 */
.L_x_10610:
[----:B------:R-:W-:-:S03]  /*1d580*/  UMOV UR4, 0xffffffff ;  /* 0xffffffff00047882 */ /* 0x000fc60000000000 */
[----:B------:R-:W-:Y:S05]  /*1d590*/  BRA.DIV UR4, `(.L_x_10612) ;  /* 0x0000002604b87947 */ /* 0x000fea000b800000 */
[----:B------:R-:W3:Y:S04]  /*1d5a0*/  LDL R5, [R1] ;  /* 0x0000000001057983 */ /* 0x000ee80000100800 */
[----:B-----5:R-:W4:Y:S01]  /*1d5b0*/  SHFL.UP PT, R14, R2, 0x1, RZ ;  /* 0x04200000020e7989 */ /* 0x020f2200000e00ff */
[----:B---3--:R-:W-:-:S04]  /*1d5c0*/  LOP3.LUT P4, RZ, R5, 0x1, RZ, 0xc0, !PT ;  /* 0x0000000105ff7812 */ /* 0x008fc8000788c0ff */
[----:B----4-:R-:W-:-:S05]  /*1d5d0*/  SEL R13, R14, RZ, P4 ;  /* 0x000000ff0e0d7207 */ /* 0x010fca0002000000 */
        /* <DEDUP_REMOVED lines=12> */
[----:B0-2---:R-:W-:-:S05]  /*1d6a0*/  IMAD.IADD R3, R7, 0x1, R14 ;  /* 0x0000000107037824 */ /* 0x005fca00078e020e */
[----:B------:R0:W2:Y:S02]  /*1d6b0*/  SHFL.IDX PT, R14, R3, 0x1f, 0x1f ;  /* 0x03e01f00030e7f89 */ /* 0x0000a400000e0000 */
.L_x_10712:
[----:B------:R-:W-:Y:S02]  /*1d6c0*/  ULDC UR4, c[0x0][0xc38] ;  /* 0x00030e0000047ab9 */ /* 0x000fe40000000800 */
[----:B------:R-:W-:-:S04]  /*1d6d0*/  IMAD.U32 R16, RZ, RZ, UR4 ;  /* 0x00000004ff107e24 */ /* 0x000fc8000f8e00ff */
[----:B--2---:R-:W-:-:S04]  /*1d6e0*/  IMAD R5, R14, R16, RZ ;  /* 0x000000100e057224 */ /* 0x004fc800078e02ff */
[----:B------:R-:W-:-:S05]  /*1d6f0*/  IMAD.IADD R4, R5, 0x1, R4 ;  /* 0x0000000105047824 */ /* 0x000fca00078e0204 */
[----:B------:R-:W-:-:S13]  /*1d700*/  ISETP.GT.AND P4, PT, R4, R0, PT ;  /* 0x000000000400720c */ /* 0x000fda0003f84270 */
[----:B------:R-:W-:Y:S05]  /*1d710*/  @!P4 BRA `(.L_x_10613) ;  /* 0xfffffffc0060c947 */ /* 0x000fea000383ffff */
.L_x_10608:
        /* <DEDUP_REMOVED lines=8> */
.L_x_10716:
[----:B------:R-:W-:Y:S01]  /*1d7a0*/  ISETP.NE.AND P0, PT, R5, RZ, PT ;  /* 0x000000ff0500720c */ /* 0x000fe20003f05270 */
[----:B------:R-:W-:-:S12]  /*1d7b0*/  IMAD.MOV.U32 R14, RZ, RZ, RZ ;  /* 0x000000ffff0e7224 */ /* 0x000fd800078e00ff */
[----:B------:R-:W-:Y:S05]  /*1d7c0*/  @!P0 BRA `(.L_x_10615) ;  /* 0x0000000000108947 */ /* 0x000fea0003800000 */
[----:B------:R-:W-:Y:S01]  /*1d7d0*/  UMOV UR4, 0xffffffff ;  /* 0xffffffff00047882 */ /* 0x000fe20000000000 */
[----:B------:R-:W-:Y:S02]  /*1d7e0*/  VIADD R12, R4, 0xffffffff ;  /* 0xffffffff040c7836 */ /* 0x000fe40000000000 */
[----:B------:R-:W-:Y:S05]  /*1d7f0*/  BRA.DIV UR4, `(.L_x_10616) ;  /* 0x0000002a042c7947 */ /* 0x000fea000b800000 */
[----:B------:R4:W0:Y:S02]  /*1d800*/  SHFL.IDX PT, R14, R3, R12, 0x1f ;  /* 0x00001f0c030e7589 */ /* 0x00082400000e0000 */
.L_x_10615:
[-C--:B---3--:R-:W-:Y:S01]  /*1d810*/  IABS R5, R17.reuse ;  /* 0x0000001100057213 */ /* 0x088fe20000000000 */
[----:B0-----:R-:W-:Y:S01]  /*1d820*/  IMAD R16, R14, R16, R6 ;  /* 0x000000100e107224 */ /* 0x001fe200078e0206 */
[----:B------:R-:W-:Y:S01]  /*1d830*/  IABS R8, R17 ;  /* 0x0000001100087213 */ /* 0x000fe20000000000 */
[----:B------:R-:W-:Y:S01]  /*1d840*/  IMAD.IADD R19, R4, 0x1, R19 ;  /* 0x0000000104137824 */ /* 0x000fe200078e0213 */
[----:B------:R-:W0:Y:S01]  /*1d850*/  I2F.RP R6, R5 ;  /* 0x0000000500067306 */ /* 0x000e220000209400 */
[----:B------:R-:W-:-:S07]  /*1d860*/  IMAD.IADD R0, R0, 0x1, -R16 ;  /* 0x0000000100007824 */ /* 0x000fce00078e0a10 */
[----:B0-----:R-:W0:Y:S02]  /*1d870*/  MUFU.RCP R6, R6 ;  /* 0x0000000600067308 */ /* 0x001e240000001000 */
[----:B0-----:R-:W-:Y:S02]  /*1d880*/  VIADD R7, R6, 0xffffffe ;  /* 0x0ffffffe06077836 */ /* 0x001fe40000000000 */
[----:B------:R-:W-:-:S04]  /*1d890*/  IMAD.MOV R6, RZ, RZ, -R8 ;  /* 0x000000ffff067224 */ /* 0x000fc800078e0a08 */
[----:B----4-:R-:W2:Y:S02]  /*1d8a0*/  F2I.FTZ.U32.TRUNC.NTZ R3, R7 ;  /* 0x0000000700037305 */ /* 0x010ea4000021f000 */
[----:B--2---:R-:W-:-:S04]  /*1d8b0*/  IMAD.MOV R2, RZ, RZ, -R3 ;  /* 0x000000ffff027224 */ /* 0x004fc800078e0a03 */
[----:B------:R-:W-:Y:S02]  /*1d8c0*/  IMAD R9, R2, R5, RZ ;  /* 0x0000000502097224 */ /* 0x000fe400078e02ff */
[----:B------:R-:W-:-:S04]  /*1d8d0*/  IMAD.MOV.U32 R2, RZ, RZ, RZ ;  /* 0x000000ffff027224 */ /* 0x000fc800078e00ff */
[----:B------:R-:W-:Y:S01]  /*1d8e0*/  IMAD.HI.U32 R2, R3, R9, R2 ;  /* 0x0000000903027227 */ /* 0x000fe200078e0002 */
        /* <DEDUP_REMOVED lines=17> */
.L_x_10609:
[----:B------:R-:W-:Y:S01]  /*1da00*/  UMOV UR4, URZ ;  /* 0x0000003f00047c82 */ /* 0x000fe20008000000 */
[----:B------:R-:W-:Y:S01]  /*1da10*/  UMOV UR5, URZ ;  /* 0x0000003f00057c82 */ /* 0x000fe20008000000 */
[----:B------:R-:W-:Y:S01]  /*1da20*/  ULDC UR6, c[0x0][0xc3c] ;  /* 0x00030f0000067ab9 */ /* 0x000fe20000000800 */
[----:B------:R-:W-:Y:S02]  /*1da30*/  IMAD.MOV.U32 R16, RZ, RZ, R0 ;  /* 0x000000ffff107224 */ /* 0x000fe400078e0000 */
[----:B------:R-:W-:Y:S02]  /*1da40*/  IMAD.U32 R17, RZ, RZ, UR4 ;  /* 0x00000004ff117e24 */ /* 0x000fe4000f8e00ff */
[----:B------:R-:W-:Y:S02]  /*1da50*/  IMAD.U32 R18, RZ, RZ, UR5 ;  /* 0x00000005ff127e24 */ /* 0x000fe4000f8e00ff */
[----:B------:R-:W-:-:S07]  /*1da60*/  IMAD.U32 R19, RZ, RZ, UR6 ;  /* 0x00000006ff137e24 */ /* 0x000fce000f8e00ff */
.L_x_10617:
[----:B------:R-:W2:Y:S01]  /*1da70*/  LDL R0, [R1+0xc] ;  /* 0x00000c0001007983 */ /* 0x000ea20000100800 */
[----:B------:R-:W-:Y:S05]  /*1da80*/  WARPSYNC.ALL ;  /* 0x0000000000007948 */ /* 0x000fea0003800000 */
[----:B------:R-:W-:Y:S01]  /*1da90*/  BAR.SYNC.DEFER_BLOCKING 0x4, 0x200 ;  /* 0x0108000000007b1d */ /* 0x000fe20000010000 */
[----:B--2---:R-:W-:-:S13]  /*1daa0*/  ISETP.NE.AND P0, PT, R0, RZ, PT ;  /* 0x000000ff0000720c */ /* 0x004fda0003f05270 */
[----:B0-----:R-:W0:Y:S01]  /*1dab0*/  @!P0 S2R R3, SR_CgaCtaId ;  /* 0x0000000000038919 */ /* 0x001e220000008800 */
[----:B------:R-:W-:-:S04]  /*1dac0*/  @!P0 MOV R0, 0x400 ;  /* 0x0000040000008802 */ /* 0x000fc80000000f00 */
[----:B0-----:R-:W-:-:S05]  /*1dad0*/  @!P0 LEA R22, R3, R0, 0x18 ;  /* 0x0000000003168211 */ /* 0x001fca00078ec0ff */
[----:B------:R0:W-:Y:S01]  /*1dae0*/  @!P0 STS.128 [R22+0x31cd0], R16 ;  /* 0x031cd01016008388 */ /* 0x0001e20000000c00 */
[----:B------:R-:W-:Y:S06]  /*1daf0*/  BAR.ARV 0x5, 0x200 ;  /* 0x0148000000007b1d */ /* 0x000fec0000002000 */
.L_x_10606:
[----:B------:R-:W-:Y:S02]  /*1db00*/  ULDC UR4, c[0x0][0xc3c] ;  /* 0x00030f0000047ab9 */ /* 0x000fe40000000800 */
[----:B----4-:R-:W-:-:S13]  /*1db10*/  ISETP.GE.AND P0, PT, R19, UR4, PT ;  /* 0x0000000413007c0c */ /* 0x010fda000bf06270 */
[----:B------:R-:W-:Y:S05]  /*1db20*/  @!P0 BRA `(.L_x_10618) ;  /* 0xffffff9800348947 */ /* 0x000fea000383ffff */
[----:B------:R-:W-:Y:S05]  /*1db30*/  BSYNC B8 ;  /* 0x0000000000087941 */ /* 0x000fea0003800000 */
.L_x_10470:
[----:B--2---:R-:W2:Y:S01]  /*1db40*/  LDL.LU R0, [R1+0x38] ;  /* 0x0000380001007983 */ /* 0x004ea20000300800 */
[----:B------:R-:W-:Y:S01]  /*1db50*/  BSSY B0, `(.L_x_10619) ;  /* 0x000000b000007945 */ /* 0x000fe20003800000 */
[----:B------:R-:W4:Y:S01]  /*1db60*/  S2R R5, SR_CgaCtaId ;  /* 0x0000000000057919 */ /* 0x000f220000008800 */
[----:B--2---:R-:W-:-:S05]  /*1db70*/  VIADD R0, R0, 0x1 ;  /* 0x0000000100007836 */ /* 0x004fca0000000000 */
[----:B0-----:R-:W-:-:S04]  /*1db80*/  LEA.HI R2, R0, R0, RZ, 0x1 ;  /* 0x0000000000027211 */ /* 0x001fc800078f08ff */
[----:B------:R-:W-:Y:S02]  /*1db90*/  LOP3.LUT R3, R2, 0xfffffffe, RZ, 0xc0, !PT ;  /* 0xfffffffe02037812 */ /* 0x000fe400078ec0ff */
[----:B------:R-:W-:-:S03]  /*1dba0*/  MOV R2, 0x400 ;  /* 0x0000040000027802 */ /* 0x000fc60000000f00 */
[----:B------:R-:W-:Y:S01]  /*1dbb0*/  IMAD.IADD R0, R0, 0x1, -R3 ;  /* 0x0000000100007824 */ /* 0x000fe200078e0a03 */
[----:B----4-:R-:W-:-:S04]  /*1dbc0*/  LEA R9, R5, R2, 0x18 ;  /* 0x0000000205097211 */ /* 0x010fc800078ec0ff */
[----:B------:R-:W-:-:S04]  /*1dbd0*/  SHF.L.U32 R0, R0, 0x1f, RZ ;  /* 0x0000001f00007819 */ /* 0x000fc800000006ff */
[----:B------:R-:W0:Y:S02]  /*1dbe0*/  SYNCS.PHASECHK.TRANS64.TRYWAIT P0, [R9+URZ+0x31c20], R0 ;  /* 0x031c2000090075a7 */ /* 0x000e24000800017f */
[----:B0-----:R-:W-:Y:S05]  /*1dbf0*/  @!P0 BRA `(.L_x_10620) ;  /* 0x0000002400508947 */ /* 0x001fea0003800000 */
.L_x_10719:
[----:B------:R-:W-:Y:S05]  /*1dc00*/  BSYNC B0 ;  /* 0x0000000000007941 */ /* 0x000fea0003800000 */
.L_x_10619:
[----:B------:R-:W-:-:S03]  /*1dc10*/  UMOV UR4, 0xffffffff ;  /* 0xffffffff00047882 */ /* 0x000fc60000000000 */
[----:B------:R-:W-:Y:S05]  /*1dc20*/  BRA.DIV UR4, `(.L_x_10621) ;  /* 0x0000002604587947 */ /* 0x000fea000b800000 */
[----:B0-----:R-:W0:Y:S02]  /*1dc30*/  S2R R0, SR_TID.X ;  /* 0x0000000000007919 */ /* 0x001e240000002100 */
[----:B0-----:R-:W-:-:S04]  /*1dc40*/  SHF.R.U32.HI R0, RZ, 0x5, R0 ;  /* 0x00000005ff007819 */ /* 0x001fc80000011600 */
[----:B------:R-:W-:-:S05]  /*1dc50*/  LOP3.LUT R0, R0, 0x3, RZ, 0xc0, !PT ;  /* 0x0000000300007812 */ /* 0x000fca00078ec0ff */
[----:B------:R0:W2:Y:S02]  /*1dc60*/  SHFL.IDX PT, R14, R0, RZ, 0x1f ;  /* 0x00001fff000e7589 */ /* 0x0000a400000e0000 */
.L_x_10722:
[----:B--2---:R-:W-:-:S13]  /*1dc70*/  ISETP.NE.AND P0, PT, R14, RZ, PT ;  /* 0x000000ff0e00720c */ /* 0x004fda0003f05270 */
[----:B------:R-:W-:Y:S05]  /*1dc80*/  @P0 BRA `(.L_x_10324) ;  /* 0x0000000000880947 */ /* 0x000fea0003800000 */
[----:B------:R-:W-:-:S03]  /*1dc90*/  UMOV UR4, 0xffffffff ;  /* 0xffffffff00047882 */ /* 0x000fc60000000000 */
[----:B------:R-:W-:Y:S05]  /*1dca0*/  BRA.DIV UR4, `(.L_x_10622) ;  /* 0x00000026046c7947 */ /* 0x000fea000b800000 */
[----:B------:R-:W-:-:S13]  /*1dcb0*/  ELECT P6, URZ, PT ;  /* 0x00000000003f782f */ /* 0x000fda00038c0000 */
.L_x_10725:
[----:B------:R-:W-:Y:S05]  /*1dcc0*/  @!P6 BRA `(.L_x_10324) ;  /* 0x000000000078e947 */ /* 0x000fea0003800000 */
[----:B0-----:R-:W2:Y:S02]  /*1dcd0*/  LDL.LU R0, [R1+0x28] ;  /* 0x0000280001007983 */ /* 0x001ea40000300800 */
[----:B--2---:R-:W-:-:S04]  /*1dce0*/  LOP3.LUT R0, R0, 0x2, RZ, 0xfc, !PT ;  /* 0x0000000200007812 */ /* 0x004fc800078efcff */
[----:B------:R-:W-:-:S13]  /*1dcf0*/  ISETP.NE.AND P2, PT, R0, 0x3, PT ;  /* 0x000000030000780c */ /* 0x000fda0003f45270 */
[----:B------:R-:W-:Y:S05]  /*1dd00*/  @!P2 BRA `(.L_x_10623) ;  /* 0x000000000004a947 */ /* 0x000fea0003800000 */
[----:B------:R-:W-:Y:S01]  /*1dd10*/  BPT.TRAP 0x1 ;  /* 0x000000040000795c */ /* 0x000fe20000300000 */
.L_x_10623:
        /* <DEDUP_REMOVED lines=12> */
.L_x_10726:
[----:B------:R-:W2:Y:S02]  /*1dde0*/  SYNCS.PHASECHK.TRANS64.TRYWAIT P0, [R3+URZ], R2 ;  /* 0x00000002030075a7 */ /* 0x000ea4000800017f */
[----:B--2---:R-:W-:Y:S05]  /*1ddf0*/  @!P0 BRA `(.L_x_10625) ;  /* 0x00000024004c8947 */ /* 0x004fea0003800000 */
.L_x_10727:
[----:B------:R-:W-:Y:S05]  /*1de00*/  @!P2 BRA `(.L_x_10626) ;  /* 0x000000000004a947 */ /* 0x000fea0003800000 */
[----:B------:R-:W-:Y:S01]  /*1de10*/  BPT.TRAP 0x1 ;  /* 0x000000040000795c */ /* 0x000fe20000300000 */
.L_x_10626:
[----:B------:R-:W-:-:S04]  /*1de20*/  VIADD R0, R9, 0x31c60 ;  /* 0x00031c6009007836 */ /* 0x000fc80000000000 */
[----:B------:R-:W-:-:S04]  /*1de30*/  IMAD R23, R23, 0x8, R0 ;  /* 0x0000000817177824 */ /* 0x000fc800078e0200 */
[----:B------:R-:W4:Y:S02]  /*1de40*/  SYNCS.PHASECHK.TRANS64.TRYWAIT P0, [R23+URZ], R4 ;  /* 0x00000004170075a7 */ /* 0x000f24000800017f */
[----:B----4-:R-:W-:Y:S05]  /*1de50*/  @!P0 BRA `(.L_x_10627) ;  /* 0x0000002400488947 */ /* 0x010fea0003800000 */
.L_x_10728:
[----:B------:R-:W-:-:S07]  /*1de60*/  IMAD R7, R7, 0x8, R0 ;  /* 0x0000000807077824 */ /* 0x000fce00078e0200 */
.L_x_10628:
[----:B------:R0:W0:Y:S02]  /*1de70*/  SYNCS.PHASECHK.TRANS64.TRYWAIT P0, [R7+URZ], R2 ;  /* 0x00000002070075a7 */ /* 0x000024000800017f */
[----:B0-----:R-:W-:Y:S05]  /*1de80*/  @!P0 NANOSLEEP.SYNCS 0x989680 ;  /* 0x009896800000895d */ /* 0x001fea0003900000 */
[----:B------:R-:W0:Y:S02]  /*1de90*/  @!P0 SYNCS.PHASECHK.TRANS64 P0, [R7+URZ], R2 ;  /* 0x00000002070085a7 */ /* 0x000e24000800007f */
[----:B0-----:R-:W-:Y:S05]  /*1dea0*/  @!P0 BRA `(.L_x_10628) ;  /* 0xfffffffc00f08947 */ /* 0x001fea000383ffff */
.L_x_10324:
[----:B------:R-:W-:Y:S05]  /*1deb0*/  BSYNC B9 ;  /* 0x0000000000097941 */ /* 0x000fea0003800000 */
.L_x_10321:
[----:B------:R-:W-:Y:S05]  /*1dec0*/  EXIT ;  /* 0x000000000000794d */ /* 0x000fea0003800000 */
.L_x_10340:
[----:B0-----:R0:W1:Y:S02]  /*1ded0*/  SYNCS.PHASECHK.TRANS64.TRYWAIT P5, [R20+URZ+0x31c90], R86 ;  /* 0x031c9056140075a7 */ /* 0x00106400080a017f */
[----:B-1----:R-:W-:Y:S05]  /*1dee0*/  @!P5 NANOSLEEP.SYNCS 0x989680 ;  /* 0x009896800000d95d */ /* 0x002fea0003900000 */
[----:B------:R-:W1:Y:S02]  /*1def0*/  @!P5 SYNCS.PHASECHK.TRANS64 P5, [R20+URZ+0x31c90], R86 ;  /* 0x031c90561400d5a7 */ /* 0x000e6400080a007f */
[----:B-1----:R-:W-:Y:S05]  /*1df00*/  @!P5 BRA `(.L_x_10340) ;  /* 0xfffffffc00f0d947 */ /* 0x002fea000383ffff */
[----:B------:R-:W-:Y:S05]  /*1df10*/  BRA `(.L_x_10629) ;  /* 0xfffffe5000f07947 */ /* 0x000fea000383ffff */
.L_x_10368:
[----:B0-----:R0:W1:Y:S02]  /*1df20*/  SYNCS.PHASECHK.TRANS64.TRYWAIT P5, [R20+URZ+0x31c90], R86 ;  /* 0x031c9056140075a7 */ /* 0x00106400080a017f */
[----:B-1----:R-:W-:Y:S05]  /*1df30*/  @!P5 NANOSLEEP.SYNCS 0x989680 ;  /* 0x009896800000d95d */ /* 0x002fea0003900000 */
[----:B------:R-:W1:Y:S02]  /*1df40*/  @!P5 SYNCS.PHASECHK.TRANS64 P5, [R20+URZ+0x31c90], R86 ;  /* 0x031c90561400d5a7 */ /* 0x000e6400080a007f */
[----:B-1----:R-:W-:Y:S05]  /*1df50*/  @!P5 BRA `(.L_x_10368) ;  /* 0xfffffffc00f0d947 */ /* 0x002fea000383ffff */
[----:B------:R-:W-:Y:S05]  /*1df60*/  BRA `(.L_x_10630) ;  /* 0xfffffe6c00a07947 */ /* 0x000fea000383ffff */
.L_x_10381:
[----:B0-----:R0:W1:Y:S02]  /*1df70*/  SYNCS.PHASECHK.TRANS64.TRYWAIT P4, [R20+URZ+0x31c90], R86 ;  /* 0x031c9056140075a7 */ /* 0x001064000808017f */
[----:B-1----:R-:W-:Y:S05]  /*1df80*/  @!P4 NANOSLEEP.SYNCS 0x989680 ;  /* 0x009896800000c95d */ /* 0x002fea0003900000 */
[----:B------:R-:W1:Y:S02]  /*1df90*/  @!P4 SYNCS.PHASECHK.TRANS64 P4, [R20+URZ+0x31c90], R86 ;  /* 0x031c90561400c5a7 */ /* 0x000e64000808007f */
[----:B-1----:R-:W-:Y:S05]  /*1dfa0*/  @!P4 BRA `(.L_x_10381) ;  /* 0xfffffffc00f0c947 */ /* 0x002fea000383ffff */
[----:B------:R-:W-:Y:S05]  /*1dfb0*/  BRA `(.L_x_10631) ;  /* 0xfffffe8800407947 */ /* 0x000fea000383ffff */
.L_x_10385:
[----:B--2---:R2:W3:Y:S02]  /*1dfc0*/  SYNCS.PHASECHK.TRANS64.TRYWAIT P3, [R20+URZ+0x31cb0], R86 ;  /* 0x031cb056140075a7 */ /* 0x0044e4000806017f */
[----:B---3--:R-:W-:Y:S05]  /*1dfd0*/  @!P3 NANOSLEEP.SYNCS 0x989680 ;  /* 0x009896800000b95d */ /* 0x008fea0003900000 */
[----:B------:R-:W3:Y:S02]  /*1dfe0*/  @!P3 SYNCS.PHASECHK.TRANS64 P3, [R20+URZ+0x31cb0], R86 ;  /* 0x031cb0561400b5a7 */ /* 0x000ee4000806007f */
[----:B---3--:R-:W-:Y:S05]  /*1dff0*/  @!P3 BRA `(.L_x_10385) ;  /* 0xfffffffc00f0b947 */ /* 0x008fea000383ffff */
[----:B------:R-:W-:Y:S05]  /*1e000*/  BRA `(.L_x_10632) ;  /* 0xfffffe8800d87947 */ /* 0x000fea000383ffff */
.L_x_10391:
        /* <DEDUP_REMOVED lines=10> */
[----:B-1---5:R-:W-:Y:S05]  /*1e0b0*/  WARPSYNC.COLLECTIVE R15, `(.L_x_10634) ;  /* 0x000000000f087348 */ /* 0x022fea0003c00000 */
[----:B------:R0:W2:Y:S02]  /*1e0c0*/  SHFL.IDX P6, R14, R13, R12, R11 ;  /* 0x0000000c0d0e7389 */ /* 0x0000a400000c000b */
[----:B012--5:R-:W-:Y:S01]  /*1e0d0*/  ENDCOLLECTIVE ;  /* 0x000000000000791b */ /* 0x027fe20003800000 */
.L_x_10634:
[----:B------:R-:W-:Y:S05]  /*1e0e0*/  BSYNC B0 ;  /* 0x0000000000007941 */ /* 0x000fea0003800000 */
.L_x_10633:
[----:B------:R0:W-:Y:S01]  /*1e0f0*/  STL [R1+0x74], R14 ;  /* 0x0000740e01007387 */ /* 0x0001e20000100800 */
[----:B------:R-:W-:Y:S05]  /*1e100*/  BRA `(.L_x_10635) ;  /* 0xfffffe9000307947 */ /* 0x000fea000383ffff */
.L_x_10402:
[----:B------:R-:W-:Y:S01]  /*1e110*/  BSSY B1, `(.L_x_10636) ;  /* 0x0000008000017945 */ /* 0x000fe20003800000 */
[----:B------:R-:W-:Y:S02]  /*1e120*/  IMAD.MOV.U32 R13, RZ, RZ, R23 ;  /* 0x000000ffff0d7224 */ /* 0x000fe400078e0017 */
[----:B------:R-:W-:Y:S02]  /*1e130*/  IMAD.MOV.U32 R12, RZ, RZ, RZ ;  /* 0x000000ffff0c7224 */ /* 0x000fe400078e00ff */
[----:B------:R-:W-:Y:S02]  /*1e140*/  IMAD.MOV.U32 R11, RZ, RZ, 0x1e1f ;  /* 0x00001e1fff0b7424 */ /* 0x000fe400078e00ff */
[----:B------:R-:W-:-:S07]  /*1e150*/  IMAD.MOV.U32 R15, RZ, RZ, -0x1 ;  /* 0xffffffffff0f7424 */ /* 0x000fce00078e00ff */
[----:B01----:R-:W-:Y:S05]  /*1e160*/  WARPSYNC.COLLECTIVE R15, `(.L_x_10637) ;  /* 0x000000000f087348 */ /* 0x003fea0003c00000 */
[----:B0-----:R0:W2:Y:S02]  /*1e170*/  SHFL.IDX P6, R14, R13, R12, R11 ;  /* 0x0000000c0d0e7389 */ /* 0x0010a400000c000b */
[----:B012---:R-:W-:Y:S01]  /*1e180*/  ENDCOLLECTIVE ;  /* 0x000000000000791b */ /* 0x007fe20003800000 */
.L_x_10637:
[----:B------:R-:W-:Y:S05]  /*1e190*/  BSYNC B1 ;  /* 0x0000000000017941 */ /* 0x000fea0003800000 */
.L_x_10636:
        /* <DEDUP_REMOVED lines=8> */
.L_x_10638:
[----:B------:R-:W-:Y:S02]  /*1e220*/  IMAD.MOV.U32 R13, RZ, RZ, R25 ;  /* 0x000000ffff0d7224 */ /* 0x000fe400078e0019 */
[----:B------:R-:W-:-:S07]  /*1e230*/  IMAD.MOV.U32 R0, RZ, RZ, R14 ;  /* 0x000000ffff007224 */ /* 0x000fce00078e000e */
[----:B------:R-:W-:Y:S05]  /*1e240*/  WARPSYNC.COLLECTIVE R15, `(.L_x_10639) ;  /* 0x000000000f087348 */ /* 0x000fea0003c00000 */
[----:B------:R0:W1:Y:S02]  /*1e250*/  SHFL.IDX P6, R14, R13, R12, R11 ;  /* 0x0000000c0d0e7389 */ /* 0x00006400000c000b */
[----:B01----:R-:W-:Y:S01]  /*1e260*/  ENDCOLLECTIVE ;  /* 0x000000000000791b */ /* 0x003fe20003800000 */
.L_x_10639:
[----:B------:R-:W-:Y:S02]  /*1e270*/  IMAD.MOV.U32 R13, RZ, RZ, R24 ;  /* 0x000000ffff0d7224 */ /* 0x000fe400078e0018 */
[----:B------:R-:W-:-:S07]  /*1e280*/  IMAD.MOV.U32 R5, RZ, RZ, R14 ;  /* 0x000000ffff057224 */ /* 0x000fce00078e000e */
[----:B------:R-:W-:Y:S05]  /*1e290*/  WARPSYNC.COLLECTIVE R15, `(.L_x_10640) ;  /* 0x000000000f087348 */ /* 0x000fea0003c00000 */
[----:B------:R0:W1:Y:S02]  /*1e2a0*/  SHFL.IDX P6, R14, R13, R12, R11 ;  /* 0x0000000c0d0e7389 */ /* 0x00006400000c000b */
[----:B01----:R-:W-:Y:S01]  /*1e2b0*/  ENDCOLLECTIVE ;  /* 0x000000000000791b */ /* 0x003fe20003800000 */
.L_x_10640:
[----:B------:R-:W-:Y:S01]  /*1e2c0*/  IMAD.MOV.U32 R4, RZ, RZ, R14 ;  /* 0x000000ffff047224 */ /* 0x000fe200078e000e */
[----:B------:R-:W-:Y:S06]  /*1e2d0*/  BRA `(.L_x_10641) ;  /* 0xfffffe9400387947 */ /* 0x000fec000383ffff */
.L_x_10406:
[----:B0-----:R0:W1:Y:S02]  /*1e2e0*/  SYNCS.PHASECHK.TRANS64.TRYWAIT P1, [R16+URZ+0x31c00], R3 ;  /* 0x031c0003100075a7 */ /* 0x001064000802017f */
[----:B-1----:R-:W-:Y:S05]  /*1e2f0*/  @!P1 NANOSLEEP.SYNCS 0x989680 ;  /* 0x009896800000995d */ /* 0x002fea0003900000 */
[----:B------:R-:W1:Y:S02]  /*1e300*/  @!P1 SYNCS.PHASECHK.TRANS64 P1, [R16+URZ+0x31c00], R3 ;  /* 0x031c0003100095a7 */ /* 0x000e64000802007f */
[----:B-1----:R-:W-:Y:S05]  /*1e310*/  @!P1 BRA `(.L_x_10406) ;  /* 0xfffffffc00f09947 */ /* 0x002fea000383ffff */
[----:B------:R-:W-:Y:S05]  /*1e320*/  BRA `(.L_x_10642) ;  /* 0xfffffe9c00707947 */ /* 0x000fea000383ffff */
.L_x_10418:
        /* <DEDUP_REMOVED lines=8> */
.L_x_10644:
[----:B------:R-:W-:Y:S05]  /*1e3b0*/  BSYNC B1 ;  /* 0x0000000000017941 */ /* 0x000fea0003800000 */
.L_x_10643:
        /* <DEDUP_REMOVED lines=8> */
.L_x_10645:
[----:B------:R-:W-:Y:S02]  /*1e440*/  IMAD.MOV.U32 R33, RZ, RZ, R3 ;  /* 0x000000ffff217224 */ /* 0x000fe400078e0003 */
[----:B------:R-:W-:Y:S02]  /*1e450*/  IMAD.MOV.U32 R13, RZ, RZ, R25 ;  /* 0x000000ffff0d7224 */ /* 0x000fe400078e0019 */
[----:B------:R-:W-:-:S07]  /*1e460*/  IMAD.MOV.U32 R0, RZ, RZ, R14 ;  /* 0x000000ffff007224 */ /* 0x000fce00078e000e */
[----:B------:R-:W-:Y:S05]  /*1e470*/  WARPSYNC.COLLECTIVE R15, `(.L_x_10646) ;  /* 0x000000000f087348 */ /* 0x000fea0003c00000 */
[----:B------:R0:W1:Y:S02]  /*1e480*/  SHFL.IDX P6, R14, R13, R12, R11 ;  /* 0x0000000c0d0e7389 */ /* 0x00006400000c000b */
[----:B01----:R-:W-:Y:S01]  /*1e490*/  ENDCOLLECTIVE ;  /* 0x000000000000791b */ /* 0x003fe20003800000 */
.L_x_10646:
[----:B------:R-:W-:Y:S02]  /*1e4a0*/  IMAD.MOV.U32 R32, RZ, RZ, R0 ;  /* 0x000000ffff207224 */ /* 0x000fe400078e0000 */
[----:B------:R-:W-:Y:S02]  /*1e4b0*/  IMAD.MOV.U32 R13, RZ, RZ, R24 ;  /* 0x000000ffff0d7224 */ /* 0x000fe400078e0018 */
[----:B------:R-:W-:-:S07]  /*1e4c0*/  IMAD.MOV.U32 R5, RZ, RZ, R14 ;  /* 0x000000ffff057224 */ /* 0x000fce00078e000e */
[----:B------:R-:W-:Y:S05]  /*1e4d0*/  WARPSYNC.COLLECTIVE R15, `(.L_x_10647) ;  /* 0x000000000f087348 */ /* 0x000fea0003c00000 */
[----:B------:R0:W1:Y:S02]  /*1e4e0*/  SHFL.IDX P6, R14, R13, R12, R11 ;  /* 0x0000000c0d0e7389 */ /* 0x00006400000c000b */
[----:B01----:R-:W-:Y:S01]  /*1e4f0*/  ENDCOLLECTIVE ;  /* 0x000000000000791b */ /* 0x003fe20003800000 */
.L_x_10647:
[----:B------:R-:W-:Y:S05]  /*1e500*/  BRA `(.L_x_10648) ;  /* 0xfffffeb000087947 */ /* 0x000fea000383ffff */
.L_x_10422:
[----:B0-----:R0:W1:Y:S02]  /*1e510*/  SYNCS.PHASECHK.TRANS64.TRYWAIT P1, [R16+URZ+0x31c00], R3 ;  /* 0x031c0003100075a7 */ /* 0x001064000802017f */
[----:B-1----:R-:W-:Y:S05]  /*1e520*/  @!P1 NANOSLEEP.SYNCS 0x989680 ;  /* 0x009896800000995d */ /* 0x002fea0003900000 */
[----:B------:R-:W1:Y:S02]  /*1e530*/  @!P1 SYNCS.PHASECHK.TRANS64 P1, [R16+URZ+0x31c00], R3 ;  /* 0x031c0003100095a7 */ /* 0x000e64000802007f */
[----:B-1----:R-:W-:Y:S05]  /*1e540*/  @!P1 BRA `(.L_x_10422) ;  /* 0xfffffffc00f09947 */ /* 0x002fea000383ffff */
[----:B------:R-:W-:Y:S05]  /*1e550*/  BRA `(.L_x_10649) ;  /* 0xfffffeb400ac7947 */ /* 0x000fea000383ffff */
.L_x_10430:
[----:B--2---:R2:W4:Y:S02]  /*1e560*/  SYNCS.PHASECHK.TRANS64.TRYWAIT P1, [R0+URZ+0x31c30], R5 ;  /* 0x031c3005000075a7 */ /* 0x004524000802017f */
[----:B----4-:R-:W-:Y:S05]  /*1e570*/  @!P1 NANOSLEEP.SYNCS 0x989680 ;  /* 0x009896800000995d */ /* 0x010fea0003900000 */
[----:B------:R-:W4:Y:S02]  /*1e580*/  @!P1 SYNCS.PHASECHK.TRANS64 P1, [R0+URZ+0x31c30], R5 ;  /* 0x031c3005000095a7 */ /* 0x000f24000802007f */
[----:B----4-:R-:W-:Y:S05]  /*1e590*/  @!P1 BRA `(.L_x_10430) ;  /* 0xfffffffc00f09947 */ /* 0x010fea000383ffff */
[----:B------:R-:W-:Y:S05]  /*1e5a0*/  BRA `(.L_x_10429) ;  /* 0xfffffecc00547947 */ /* 0x000fea000383ffff */
.L_x_10436:
[----:B-1----:R1:W2:Y:S02]  /*1e5b0*/  SYNCS.PHASECHK.TRANS64.TRYWAIT P3, [R14+URZ+0x31c30], R15 ;  /* 0x031c300f0e0075a7 */ /* 0x0022a4000806017f */
[----:B--2---:R-:W-:Y:S05]  /*1e5c0*/  @!P3 NANOSLEEP.SYNCS 0x989680 ;  /* 0x009896800000b95d */ /* 0x004fea0003900000 */
[----:B------:R-:W2:Y:S02]  /*1e5d0*/  @!P3 SYNCS.PHASECHK.TRANS64 P3, [R14+URZ+0x31c30], R15 ;  /* 0x031c300f0e00b5a7 */ /* 0x000ea4000806007f */
[----:B--2---:R-:W-:Y:S05]  /*1e5e0*/  @!P3 BRA `(.L_x_10436) ;  /* 0xfffffffc00f0b947 */ /* 0x004fea000383ffff */
[----:B------:R-:W-:Y:S05]  /*1e5f0*/  BRA `(.L_x_10435) ;  /* 0xffffff1000207947 */ /* 0x000fea000383ffff */
.L_x_10441:
[----:B-1----:R1:W2:Y:S02]  /*1e600*/  SYNCS.PHASECHK.TRANS64.TRYWAIT P2, [R15+URZ+0x31c50], R14 ;  /* 0x031c500e0f0075a7 */ /* 0x0022a4000804017f */
[----:B--2---:R-:W-:Y:S05]  /*1e610*/  @!P2 NANOSLEEP.SYNCS 0x989680 ;  /* 0x009896800000a95d */ /* 0x004fea0003900000 */
[----:B------:R-:W2:Y:S02]  /*1e620*/  @!P2 SYNCS.PHASECHK.TRANS64 P2, [R15+URZ+0x31c50], R14 ;  /* 0x031c500e0f00a5a7 */ /* 0x000ea4000804007f */
[----:B--2---:R-:W-:Y:S05]  /*1e630*/  @!P2 BRA `(.L_x_10441) ;  /* 0xfffffffc00f0a947 */ /* 0x004fea000383ffff */
[----:B------:R-:W-:Y:S05]  /*1e640*/  BRA `(.L_x_10440) ;  /* 0xffffff3400a07947 */ /* 0x000fea000383ffff */
.L_x_10446:
[----:B--2---:R2:W3:Y:S02]  /*1e650*/  SYNCS.PHASECHK.TRANS64.TRYWAIT P0, [R0+URZ+0x31c50], R3 ;  /* 0x031c5003000075a7 */ /* 0x0044e4000800017f */
[----:B---3--:R-:W-:Y:S05]  /*1e660*/  @!P0 NANOSLEEP.SYNCS 0x989680 ;  /* 0x009896800000895d */ /* 0x008fea0003900000 */
[----:B------:R-:W3:Y:S02]  /*1e670*/  @!P0 SYNCS.PHASECHK.TRANS64 P0, [R0+URZ+0x31c50], R3 ;  /* 0x031c5003000085a7 */ /* 0x000ee4000800007f */
[----:B---3--:R-:W-:Y:S05]  /*1e680*/  @!P0 BRA `(.L_x_10446) ;  /* 0xfffffffc00f08947 */ /* 0x008fea000383ffff */
[----:B------:R-:W-:Y:S05]  /*1e690*/  BRA `(.L_x_10445) ;  /* 0xffffff5800307947 */ /* 0x000fea000383ffff */
.L_x_10456:
[----:B------:R-:W-:Y:S02]  /*1e6a0*/  IMAD.MOV.U32 R13, RZ, RZ, R2 ;  /* 0x000000ffff0d7224 */ /* 0x000fe400078e0002 */
[----:B------:R-:W-:Y:S02]  /*1e6b0*/  IMAD.MOV.U32 R12, RZ, RZ, RZ ;  /* 0x000000ffff0c7224 */ /* 0x000fe400078e00ff */
[----:B------:R-:W-:Y:S02]  /*1e6c0*/  IMAD.MOV.U32 R11, RZ, RZ, 0x1c1f ;  /* 0x00001c1fff0b7424 */ /* 0x000fe400078e00ff */
[----:B------:R-:W-:-:S07]  /*1e6d0*/  IMAD.MOV.U32 R15, RZ, RZ, -0x1 ;  /* 0xffffffffff0f7424 */ /* 0x000fce00078e00ff */
[----:B------:R-:W-:Y:S05]  /*1e6e0*/  WARPSYNC.COLLECTIVE R15, `(.L_x_10650) ;  /* 0x000000000f087348 */ /* 0x000fea0003c00000 */
[----:B------:R0:W1:Y:S02]  /*1e6f0*/  SHFL.IDX P6, R14, R13, R12, R11 ;  /* 0x0000000c0d0e7389 */ /* 0x00006400000c000b */
[----:B01----:R-:W-:Y:S01]  /*1e700*/  ENDCOLLECTIVE ;  /* 0x000000000000791b */ /* 0x003fe20003800000 */
.L_x_10650:
[----:B------:R-:W-:Y:S02]  /*1e710*/  IMAD.MOV.U32 R13, RZ, RZ, R0 ;  /* 0x000000ffff0d7224 */ /* 0x000fe400078e0000 */
[----:B------:R-:W-:-:S07]  /*1e720*/  IMAD.MOV.U32 R3, RZ, RZ, R14 ;  /* 0x000000ffff037224 */ /* 0x000fce00078e000e */
[----:B------:R-:W-:Y:S05]  /*1e730*/  WARPSYNC.COLLECTIVE R15, `(.L_x_10651) ;  /* 0x000000000f087348 */ /* 0x000fea0003c00000 */
[----:B------:R0:W1:Y:S02]  /*1e740*/  SHFL.IDX P6, R14, R13, R12, R11 ;  /* 0x0000000c0d0e7389 */ /* 0x00006400000c000b */
[----:B01----:R-:W-:Y:S01]  /*1e750*/  ENDCOLLECTIVE ;  /* 0x000000000000791b */ /* 0x003fe20003800000 */
.L_x_10651:
[----:B------:R-:W-:Y:S05]  /*1e760*/  BRA `(.L_x_10652) ;  /* 0xffffff7c00607947 */ /* 0x000fea000383ffff */
.L_x_10459:
        /* <DEDUP_REMOVED lines=8> */
.L_x_10654:
[----:B------:R-:W-:Y:S05]  /*1e7f0*/  BSYNC B1 ;  /* 0x0000000000017941 */ /* 0x000fea0003800000 */
.L_x_10653:
        /* <DEDUP_REMOVED lines=8> */
.L_x_10655:
[----:B------:R-:W-:Y:S05]  /*1e880*/  BRA `(.L_x_10656) ;  /* 0xffffff7c00747947 */ /* 0x000fea000383ffff */
.L_x_10476:
[----:B------:R-:W0:Y:S01]  /*1e890*/  S2R R8, SR_TID.X ;  /* 0x0000000000087919 */ /* 0x000e220000002100 */
[----:B------:R-:W-:Y:S01]  /*1e8a0*/  BSSY B1, `(.L_x_10657) ;  /* 0x000000a000017945 */ /* 0x000fe20003800000 */
[----:B------:R-:W-:Y:S02]  /*1e8b0*/  IMAD.MOV.U32 R12, RZ, RZ, RZ ;  /* 0x000000ffff0c7224 */ /* 0x000fe400078e00ff */
[----:B-1----:R-:W-:Y:S02]  /*1e8c0*/  IMAD.MOV.U32 R11, RZ, RZ, 0x1f ;  /* 0x0000001fff0b7424 */ /* 0x002fe400078e00ff */
[----:B------:R-:W-:Y:S01]  /*1e8d0*/  IMAD.MOV.U32 R15, RZ, RZ, -0x1 ;  /* 0xffffffffff0f7424 */ /* 0x000fe200078e00ff */
[----:B0-----:R-:W-:-:S04]  /*1e8e0*/  SHF.R.U32.HI R8, RZ, 0x5, R8 ;  /* 0x00000005ff087819 */ /* 0x001fc80000011608 */
[----:B------:R-:W-:-:S05]  /*1e8f0*/  LOP3.LUT R8, R8, 0x3, RZ, 0xc0, !PT ;  /* 0x0000000308087812 */ /* 0x000fca00078ec0ff */
[----:B------:R-:W-:-:S07]  /*1e900*/  IMAD.MOV.U32 R13, RZ, RZ, R8 ;  /* 0x000000ffff0d7224 */ /* 0x000fce00078e0008 */
[----:B------:R-:W-:Y:S05]  /*1e910*/  WARPSYNC.COLLECTIVE R15, `(.L_x_10658) ;  /* 0x000000000f087348 */ /* 0x000fea0003c00000 */
[----:B------:R0:W1:Y:S02]  /*1e920*/  SHFL.IDX P6, R14, R13, R12, R11 ;  /* 0x0000000c0d0e7389 */ /* 0x00006400000c000b */
[----:B01----:R-:W-:Y:S01]  /*1e930*/  ENDCOLLECTIVE ;  /* 0x000000000000791b */ /* 0x003fe20003800000 */
.L_x_10658:
[----:B------:R-:W-:Y:S05]  /*1e940*/  BSYNC B1 ;  /* 0x0000000000017941 */ /* 0x000fea0003800000 */
.L_x_10657:
[----:B------:R-:W-:Y:S05]  /*1e950*/  BRA `(.L_x_10659) ;  /* 0xffffff9000647947 */ /* 0x000fea000383ffff */
.L_x_10478:
[----:B------:R-:W-:Y:S01]  /*1e960*/  BSSY B1, `(.L_x_10660) ;  /* 0x0000006000017945 */ /* 0x000fe20003800000 */
[----:B------:R-:W-:-:S07]  /*1e970*/  IMAD.MOV.U32 R15, RZ, RZ, -0x1 ;  /* 0xffffffffff0f7424 */ /* 0x000fce00078e00ff */
[----:B01----:R-:W-:Y:S05]  /*1e980*/  WARPSYNC.COLLECTIVE R15, `(.L_x_10661) ;  /* 0x000000000f0c7348 */ /* 0x003fea0003c00000 */
[----:B------:R-:W-:Y:S02]  /*1e990*/  ELECT P6, UR62, PT ;  /* 0x00000000003e782f */ /* 0x000fe400038c0000 */
[----:B------:R-:W-:Y:S01]  /*1e9a0*/  MOV R14, UR62 ;  /* 0x0000003e000e7c02 */ /* 0x000fe20008000f00 */
[----:B01----:R-:W-:Y:S10]  /*1e9b0*/  ENDCOLLECTIVE ;  /* 0x000000000000791b */ /* 0x003ff40003800000 */
.L_x_10661:
[----:B------:R-:W-:Y:S05]  /*1e9c0*/  BSYNC B1 ;  /* 0x0000000000017941 */ /* 0x000fea0003800000 */
.L_x_10660:
[----:B------:R-:W-:Y:S01]  /*1e9d0*/  PLOP3.LUT P2, PT, P6, PT, PT, 0x80, 0x0 ;  /* 0x000000000000781c */ /* 0x000fe2000374f070 */
[----:B------:R-:W-:-:S12]  /*1e9e0*/  BRA `(.L_x_10477) ;  /* 0xffffff9000587947 */ /* 0x000fd8000383ffff */
.L_x_10480:
[----:B0-----:R0:W2:Y:S02]  /*1e9f0*/  SYNCS.PHASECHK.TRANS64.TRYWAIT P0, [R22+URZ+0x31c20], R5 ;  /* 0x031c2005160075a7 */ /* 0x0010a4000800017f */
[----:B--2---:R-:W-:Y:S05]  /*1ea00*/  @!P0 NANOSLEEP.SYNCS 0x989680 ;  /* 0x009896800000895d */ /* 0x004fea0003900000 */
[----:B------:R-:W2:Y:S02]  /*1ea10*/  @!P0 SYNCS.PHASECHK.TRANS64 P0, [R22+URZ+0x31c20], R5 ;  /* 0x031c2005160085a7 */ /* 0x000ea4000800007f */
[----:B--2---:R-:W-:Y:S05]  /*1ea20*/  @!P0 BRA `(.L_x_10480) ;  /* 0xfffffffc00f08947 */ /* 0x004fea000383ffff */
[----:B------:R-:W-:Y:S05]  /*1ea30*/  BRA `(.L_x_10662) ;  /* 0xffffff9000687947 */ /* 0x000fea000383ffff */
.L_x_10484:
[----:B--2---:R2:W3:Y:S02]  /*1ea40*/  SYNCS.PHASECHK.TRANS64.TRYWAIT P0, [R8+URZ+0x31ca0], R10 ;  /* 0x031ca00a080075a7 */ /* 0x0044e4000800017f */
[----:B---3--:R-:W-:Y:S05]  /*1ea50*/  @!P0 NANOSLEEP.SYNCS 0x989680 ;  /* 0x009896800000895d */ /* 0x008fea0003900000 */
[----:B------:R-:W3:Y:S02]  /*1ea60*/  @!P0 SYNCS.PHASECHK.TRANS64 P0, [R8+URZ+0x31ca0], R10 ;  /* 0x031ca00a080085a7 */ /* 0x000ee4000800007f */
[----:B---3--:R-:W-:Y:S05]  /*1ea70*/  @!P0 BRA `(.L_x_10484) ;  /* 0xfffffffc00f08947 */ /* 0x008fea000383ffff */
[----:B------:R-:W-:Y:S05]  /*1ea80*/  BRA `(.L_x_10663) ;  /* 0xffffff9000847947 */ /* 0x000fea000383ffff */
.L_x_10491:
[----:B0-----:R0:W3:Y:S02]  /*1ea90*/  SYNCS.PHASECHK.TRANS64.TRYWAIT P0, [R8+URZ+0x31cc0], R10 ;  /* 0x031cc00a080075a7 */ /* 0x0010e4000800017f */
[----:B---3--:R-:W-:Y:S05]  /*1eaa0*/  @!P0 NANOSLEEP.SYNCS 0x989680 ;  /* 0x009896800000895d */ /* 0x008fea0003900000 */
[----:B------:R-:W3:Y:S02]  /*1eab0*/  @!P0 SYNCS.PHASECHK.TRANS64 P0, [R8+URZ+0x31cc0], R10 ;  /* 0x031cc00a080085a7 */ /* 0x000ee4000800007f */
[----:B---3--:R-:W-:Y:S05]  /*1eac0*/  @!P0 BRA `(.L_x_10491) ;  /* 0xfffffffc00f08947 */ /* 0x008fea000383ffff */
[----:B------:R-:W-:Y:S05]  /*1ead0*/  BRA `(.L_x_10664) ;  /* 0xffffff94007c7947 */ /* 0x000fea000383ffff */
.L_x_10500:
[----:B0-----:R0:W2:Y:S02]  /*1eae0*/  SYNCS.PHASECHK.TRANS64.TRYWAIT P0, [R8+URZ+0x31ca0], R7 ;  /* 0x031ca007080075a7 */ /* 0x0010a4000800017f */
[----:B--2---:R-:W-:Y:S05]  /*1eaf0*/  @!P0 NANOSLEEP.SYNCS 0x989680 ;  /* 0x009896800000895d */ /* 0x004fea0003900000 */
[----:B------:R-:W2:Y:S02]  /*1eb00*/  @!P0 SYNCS.PHASECHK.TRANS64 P0, [R8+URZ+0x31ca0], R7 ;  /* 0x031ca007080085a7 */ /* 0x000ea4000800007f */
[----:B--2---:R-:W-:Y:S05]  /*1eb10*/  @!P0 BRA `(.L_x_10500) ;  /* 0xfffffffc00f08947 */ /* 0x004fea000383ffff */
[----:B------:R-:W-:Y:S05]  /*1eb20*/  BRA `(.L_x_10665) ;  /* 0xffffff9800b87947 */ /* 0x000fea000383ffff */
.L_x_10507:
[----:B--2---:R2:W3:Y:S02]  /*1eb30*/  SYNCS.PHASECHK.TRANS64.TRYWAIT P0, [R8+URZ+0x31cc0], R7 ;  /* 0x031cc007080075a7 */ /* 0x0044e4000800017f */
[----:B---3--:R-:W-:Y:S05]  /*1eb40*/  @!P0 NANOSLEEP.SYNCS 0x989680 ;  /* 0x009896800000895d */ /* 0x008fea0003900000 */
[----:B------:R-:W3:Y:S02]  /*1eb50*/  @!P0 SYNCS.PHASECHK.TRANS64 P0, [R8+URZ+0x31cc0], R7 ;  /* 0x031cc007080085a7 */ /* 0x000ee4000800007f */
[----:B---3--:R-:W-:Y:S05]  /*1eb60*/  @!P0 BRA `(.L_x_10507) ;  /* 0xfffffffc00f08947 */ /* 0x008fea000383ffff */
[----:B------:R-:W-:Y:S05]  /*1eb70*/  BRA `(.L_x_10666) ;  /* 0xffffff9c00ac7947 */ /* 0x000fea000383ffff */
.L_x_10522:
[----:B------:R-:W2:Y:S01]  /*1eb80*/  S2R R20, SR_TID.X ;  /* 0x0000000000147919 */ /* 0x000ea20000002100 */
[----:B------:R-:W-:Y:S01]  /*1eb90*/  BSSY B0, `(.L_x_10667) ;  /* 0x000000a000007945 */ /* 0x000fe20003800000 */
[----:B------:R-:W-:Y:S02]  /*1eba0*/  IMAD.MOV.U32 R12, RZ, RZ, RZ ;  /* 0x000000ffff0c7224 */ /* 0x000fe400078e00ff */
[----:B-1----:R-:W-:Y:S02]  /*1ebb0*/  IMAD.MOV.U32 R11, RZ, RZ, 0x1f ;  /* 0x0000001fff0b7424 */ /* 0x002fe400078e00ff */
[----:B------:R-:W-:Y:S01]  /*1ebc0*/  IMAD.MOV.U32 R15, RZ, RZ, -0x1 ;  /* 0xffffffffff0f7424 */ /* 0x000fe200078e00ff */
[----:B--2---:R-:W-:-:S04]  /*1ebd0*/  SHF.R.U32.HI R20, RZ, 0x5, R20 ;  /* 0x00000005ff147819 */ /* 0x004fc80000011614 */
[----:B------:R-:W-:-:S05]  /*1ebe0*/  LOP3.LUT R20, R20, 0x3, RZ, 0xc0, !PT ;  /* 0x0000000314147812 */ /* 0x000fca00078ec0ff */
[----:B------:R-:W-:-:S07]  /*1ebf0*/  IMAD.MOV.U32 R13, RZ, RZ, R20 ;  /* 0x000000ffff0d7224 */ /* 0x000fce00078e0014 */
[----:B0---4-:R-:W-:Y:S05]  /*1ec00*/  WARPSYNC.COLLECTIVE R15, `(.L_x_10668) ;  /* 0x000000000f087348 */ /* 0x011fea0003c00000 */
[----:B------:R1:W2:Y:S02]  /*1ec10*/  SHFL.IDX P6, R14, R13, R12, R11 ;  /* 0x0000000c0d0e7389 */ /* 0x0002a400000c000b */
[----:B012-4-:R-:W-:Y:S01]  /*1ec20*/  ENDCOLLECTIVE ;  /* 0x000000000000791b */ /* 0x017fe20003800000 */
.L_x_10668:
[----:B------:R-:W-:Y:S05]  /*1ec30*/  BSYNC B0 ;  /* 0x0000000000007941 */ /* 0x000fea0003800000 */
.L_x_10667:
[----:B------:R-:W-:Y:S05]  /*1ec40*/  BRA `(.L_x_10669) ;  /* 0xffffffa800387947 */ /* 0x000fea000383ffff */
.L_x_10524:
[----:B------:R-:W-:Y:S01]  /*1ec50*/  BSSY B0, `(.L_x_10670) ;  /* 0x0000006000007945 */ /* 0x000fe20003800000 */
[----:B------:R-:W-:-:S07]  /*1ec60*/  IMAD.MOV.U32 R15, RZ, RZ, -0x1 ;  /* 0xffffffffff0f7424 */ /* 0x000fce00078e00ff */
[----:B012-4-:R-:W-:Y:S05]  /*1ec70*/  WARPSYNC.COLLECTIVE R15, `(.L_x_10671) ;  /* 0x000000000f0c7348 */ /* 0x017fea0003c00000 */
[----:B------:R-:W-:Y:S02]  /*1ec80*/  ELECT P6, UR62, PT ;  /* 0x00000000003e782f */ /* 0x000fe400038c0000 */
[----:B------:R-:W-:Y:S01]  /*1ec90*/  MOV R14, UR62 ;  /* 0x0000003e000e7c02 */ /* 0x000fe20008000f00 */
[----:B012-4-:R-:W-:Y:S10]  /*1eca0*/  ENDCOLLECTIVE ;  /* 0x000000000000791b */ /* 0x017ff40003800000 */
.L_x_10671:
[----:B------:R-:W-:Y:S05]  /*1ecb0*/  BSYNC B0 ;  /* 0x0000000000007941 */ /* 0x000fea0003800000 */
.L_x_10670:
[----:B------:R-:W-:Y:S05]  /*1ecc0*/  BRA `(.L_x_10672) ;  /* 0xffffffa800407947 */ /* 0x000fea000383ffff */
.L_x_10526:
[----:B--2---:R2:W3:Y:S02]  /*1ecd0*/  SYNCS.PHASECHK.TRANS64.TRYWAIT P0, [R0+URZ+0x31c40], R2 ;  /* 0x031c4002000075a7 */ /* 0x0044e4000800017f */
[----:B---3--:R-:W-:Y:S05]  /*1ece0*/  @!P0 NANOSLEEP.SYNCS 0x989680 ;  /* 0x009896800000895d */ /* 0x008fea0003900000 */
[----:B------:R-:W3:Y:S02]  /*1ecf0*/  @!P0 SYNCS.PHASECHK.TRANS64 P0, [R0+URZ+0x31c40], R2 ;  /* 0x031c4002000085a7 */ /* 0x000ee4000800007f */
[----:B---3--:R-:W-:Y:S05]  /*1ed00*/  @!P0 BRA `(.L_x_10526) ;  /* 0xfffffffc00f08947 */ /* 0x008fea000383ffff */
[----:B------:R-:W-:Y:S05]  /*1ed10*/  BRA `(.L_x_10673) ;  /* 0xffffffa800987947 */ /* 0x000fea000383ffff */
.L_x_10530:
[----:B------:R-:W2:Y:S04]  /*1ed20*/  LDL.LU R11, [R1+0x40] ;  /* 0x00004000010b7983 */ /* 0x000ea80000300800 */
[----:B------:R0:W5:Y:S01]  /*1ed30*/  LDL R9, [R1+0x10] ;  /* 0x0000100001097983 */ /* 0x0001620000100800 */
[----:B------:R-:W-:Y:S02]  /*1ed40*/  IMAD.MOV.U32 R13, RZ, RZ, R0 ;  /* 0x000000ffff0d7224 */ /* 0x000fe400078e0000 */
[----:B------:R-:W-:Y:S02]  /*1ed50*/  IMAD.MOV.U32 R12, RZ, RZ, RZ ;  /* 0x000000ffff0c7224 */ /* 0x000fe400078e00ff */
[----:B------:R-:W-:Y:S02]  /*1ed60*/  IMAD.MOV.U32 R15, RZ, RZ, -0x1 ;  /* 0xffffffffff0f7424 */ /* 0x000fe400078e00ff */
[----:B------:R-:W-:-:S04]  /*1ed70*/  IMAD R17, R17, 0xc0, R21 ;  /* 0x000000c011117824 */ /* 0x000fc800078e0215 */
[----:B------:R-:W-:Y:S02]  /*1ed80*/  VIADD R5, R17, 0x20 ;  /* 0x0000002011057836 */ /* 0x000fe40000000000 */
[----:B--2---:R-:W-:Y:S02]  /*1ed90*/  IMAD R2, R11, R10, RZ ;  /* 0x0000000a0b027224 */ /* 0x004fe400078e02ff */
[----:B0-----:R-:W-:-:S07]  /*1eda0*/  IMAD.MOV.U32 R11, RZ, RZ, 0x1c1f ;  /* 0x00001c1fff0b7424 */ /* 0x001fce00078e00ff */
[----:B-----5:R-:W-:Y:S05]  /*1edb0*/  WARPSYNC.COLLECTIVE R15, `(.L_x_10674) ;  /* 0x000000000f087348 */ /* 0x020fea0003c00000 */
[----:B------:R0:W1:Y:S02]  /*1edc0*/  SHFL.IDX P6, R14, R13, R12, R11 ;  /* 0x0000000c0d0e7389 */ /* 0x00006400000c000b */
[----:B01---5:R-:W-:Y:S01]  /*1edd0*/  ENDCOLLECTIVE ;  /* 0x000000000000791b */ /* 0x023fe20003800000 */
.L_x_10674:
[----:B------:R-:W-:Y:S02]  /*1ede0*/  IMAD.MOV.U32 R13, RZ, RZ, R4 ;  /* 0x000000ffff0d7224 */ /* 0x000fe400078e0004 */
[----:B------:R-:W-:-:S07]  /*1edf0*/  IMAD.MOV.U32 R6, RZ, RZ, R14 ;  /* 0x000000ffff067224 */ /* 0x000fce00078e000e */
[----:B------:R-:W-:Y:S05]  /*1ee00*/  WARPSYNC.COLLECTIVE R15, `(.L_x_10675) ;  /* 0x000000000f087348 */ /* 0x000fea0003c00000 */
[----:B------:R0:W1:Y:S02]  /*1ee10*/  SHFL.IDX P6, R14, R13, R12, R11 ;  /* 0x0000000c0d0e7389 */ /* 0x00006400000c000b */
[----:B01----:R-:W-:Y:S01]  /*1ee20*/  ENDCOLLECTIVE ;  /* 0x000000000000791b */ /* 0x003fe20003800000 */
.L_x_10675:
[----:B------:R-:W-:Y:S01]  /*1ee30*/  ISETP.GE.AND P2, PT, R17, R2, PT ;  /* 0x000000021100720c */ /* 0x000fe20003f46270 */
[----:B------:R-:W-:Y:S02]  /*1ee40*/  IMAD.MOV.U32 R13, RZ, RZ, R0 ;  /* 0x000000ffff0d7224 */ /* 0x000fe400078e0000 */
[----:B------:R-:W-:Y:S02]  /*1ee50*/  IMAD.MOV.U32 R12, RZ, RZ, 0x1 ;  /* 0x00000001ff0c7424 */ /* 0x000fe400078e00ff */
[----:B------:R-:W-:-:S08]  /*1ee60*/  IMAD.MOV.U32 R7, RZ, RZ, R14 ;  /* 0x000000ffff077224 */ /* 0x000fd000078e000e */
[----:B------:R-:W-:Y:S05]  /*1ee70*/  WARPSYNC.COLLECTIVE R15, `(.L_x_10676) ;  /* 0x000000000f087348 */ /* 0x000fea0003c00000 */
[----:B------:R0:W1:Y:S02]  /*1ee80*/  SHFL.IDX P6, R14, R13, R12, R11 ;  /* 0x0000000c0d0e7389 */ /* 0x00006400000c000b */
[----:B01----:R-:W-:Y:S01]  /*1ee90*/  ENDCOLLECTIVE ;  /* 0x000000000000791b */ /* 0x003fe20003800000 */
.L_x_10676:
[----:B------:R-:W-:-:S05]  /*1eea0*/  @!P2 LEA R7, P4, R20, R7, 0x1 ;  /* 0x000000071407a211 */ /* 0x000fca00078808ff */
[----:B------:R-:W-:-:S05]  /*1eeb0*/  @!P2 IMAD.X R6, RZ, RZ, R6, P4 ;  /* 0x000000ffff06a224 */ /* 0x000fca00020e0606 */
[----:B------:R-:W-:-:S04]  /*1eec0*/  @!P2 LOP3.LUT R7, R7, R6, RZ, 0x3c, !PT ;  /* 0x000000060707a212 */ /* 0x000fc800078e3cff */
[----:B------:R-:W-:-:S04]  /*1eed0*/  @!P2 LOP3.LUT R6, R7, R6, RZ, 0x3c, !PT ;  /* 0x000000060706a212 */ /* 0x000fc800078e3cff */
[----:B------:R-:W-:Y:S01]  /*1eee0*/  @!P2 LOP3.LUT R7, R7, R6, RZ, 0x3c, !PT ;  /* 0x000000060707a212 */ /* 0x000fe200078e3cff */
[----:B------:R-:W-:-:S04]  /*1eef0*/  IMAD.MOV.U32 R13, RZ, RZ, R4 ;  /* 0x000000ffff0d7224 */ /* 0x000fc800078e0004 */
        /* <DEDUP_REMOVED lines=10> */
.L_x_10677:
[----:B------:R-:W-:Y:S01]  /*1efa0*/  ISETP.GE.AND P2, PT, R5, R2, PT ;  /* 0x000000020500720c */ /* 0x000fe20003f46270 */
[----:B------:R-:W-:Y:S02]  /*1efb0*/  IMAD.MOV.U32 R13, RZ, RZ, R0 ;  /* 0x000000ffff0d7224 */ /* 0x000fe400078e0000 */
[----:B------:R-:W-:Y:S02]  /*1efc0*/  IMAD.MOV.U32 R12, RZ, RZ, 0x2 ;  /* 0x00000002ff0c7424 */ /* 0x000fe400078e00ff */
[----:B------:R-:W-:-:S08]  /*1efd0*/  IMAD.MOV.U32 R7, RZ, RZ, R14 ;  /* 0x000000ffff077224 */ /* 0x000fd000078e000e */
[----:B------:R-:W-:Y:S05]  /*1efe0*/  WARPSYNC.COLLECTIVE R15, `(.L_x_10678) ;  /* 0x000000000f087348 */ /* 0x000fea0003c00000 */
[----:B------:R0:W1:Y:S02]  /*1eff0*/  SHFL.IDX P6, R14, R13, R12, R11 ;  /* 0x0000000c0d0e7389 */ /* 0x00006400000c000b */
[----:B01----:R-:W-:Y:S01]  /*1f000*/  ENDCOLLECTIVE ;  /* 0x000000000000791b */ /* 0x003fe20003800000 */
.L_x_10678:
        /* <DEDUP_REMOVED lines=16> */
.L_x_10679:
[----:B------:R-:W-:Y:S02]  /*1f110*/  VIADD R5, R17, 0x40 ;  /* 0x0000004011057836 */ /* 0x000fe40000000000 */
[----:B------:R-:W-:Y:S02]  /*1f120*/  IMAD.MOV.U32 R13, RZ, RZ, R0 ;  /* 0x000000ffff0d7224 */ /* 0x000fe400078e0000 */
[----:B------:R-:W-:Y:S01]  /*1f130*/  IMAD.MOV.U32 R12, RZ, RZ, 0x3 ;  /* 0x00000003ff0c7424 */ /* 0x000fe200078e00ff */
[----:B------:R-:W-:Y:S01]  /*1f140*/  ISETP.GE.AND P2, PT, R5, R2, PT ;  /* 0x000000020500720c */ /* 0x000fe20003f46270 */
[----:B------:R-:W-:-:S12]  /*1f150*/  IMAD.MOV.U32 R7, RZ, RZ, R14 ;  /* 0x000000ffff077224 */ /* 0x000fd800078e000e */
[----:B------:R-:W-:Y:S05]  /*1f160*/  WARPSYNC.COLLECTIVE R15, `(.L_x_10680) ;  /* 0x000000000f087348 */ /* 0x000fea0003c00000 */
[----:B------:R0:W1:Y:S02]  /*1f170*/  SHFL.IDX P6, R14, R13, R12, R11 ;  /* 0x0000000c0d0e7389 */ /* 0x00006400000c000b */
[----:B01----:R-:W-:Y:S01]  /*1f180*/  ENDCOLLECTIVE ;  /* 0x000000000000791b */ /* 0x003fe20003800000 */
.L_x_10680:
[----:B------:R-:W-:-:S05]  /*1f190*/  @!P2 LEA R7, P4, R20, R7, 0x1 ;  /* 0x000000071407a211 */ /* 0x000fca00078808ff */
[----:B------:R-:W-:Y:S02]  /*1f1a0*/  @!P2 IMAD.X R6, RZ, RZ, R6, P4 ;  /* 0x000000ffff06a224 */ /* 0x000fe400020e0606 */
[----:B------:R-:W-:-:S03]  /*1f1b0*/  IMAD.MOV.U32 R13, RZ, RZ, R4 ;  /* 0x000000ffff0d7224 */ /* 0x000fc600078e0004 */
[----:B------:R-:W-:Y:S01]  /*1f1c0*/  @!P2 LOP3.LUT R7, R7, R6, RZ, 0x3c, !PT ;  /* 0x000000060707a212 */ /* 0x000fe200078e3cff */
[----:B------:R-:W-:-:S07]  /*1f1d0*/  IMAD.MOV.U32 R0, RZ, RZ, R14 ;  /* 0x000000ffff007224 */ /* 0x000fce00078e000e */
[----:B------:R-:W-:Y:S05]  /*1f1e0*/  WARPSYNC.COLLECTIVE R15, `(.L_x_10681) ;  /* 0x000000000f087348 */ /* 0x000fea0003c00000 */
[----:B------:R0:W1:Y:S02]  /*1f1f0*/  SHFL.IDX P6, R14, R13, R12, R11 ;  /* 0x0000000c0d0e7389 */ /* 0x00006400000c000b */
[----:B01----:R-:W-:Y:S01]  /*1f200*/  ENDCOLLECTIVE ;  /* 0x000000000000791b */ /* 0x003fe20003800000 */
.L_x_10681:
[----:B------:R-:W-:Y:S01]  /*1f210*/  @!P2 LOP3.LUT R6, R7, R6, RZ, 0x3c, !PT ;  /* 0x000000060706a212 */ /* 0x000fe200078e3cff */
[----:B------:R-:W-:-:S03]  /*1f220*/  VIADD R5, R17, 0x60 ;  /* 0x0000006011057836 */ /* 0x000fc60000000000 */
[----:B------:R-:W-:-:S05]  /*1f230*/  @!P2 LOP3.LUT R7, R7, R6, RZ, 0x3c, !PT ;  /* 0x000000060707a212 */ /* 0x000fca00078e3cff */
[----:B------:R-:W-:Y:S01]  /*1f240*/  @!PT LDS RZ, [RZ] ;  /* 0x00000000fffff984 */ /* 0x000fe20000000800 */
[----:B------:R-:W-:Y:S01]  /*1f250*/  @!PT LDS RZ, [RZ] ;  /* 0x00000000fffff984 */ /* 0x000fe20000000800 */
[----:B------:R-:W-:Y:S01]  /*1f260*/  @!PT LDS RZ, [RZ] ;  /* 0x00000000fffff984 */ /* 0x000fe20000000800 */
[----:B------:R0:W-:Y:S04]  /*1f270*/  @!P2 LDGSTS.E.BYPASS.LTC128B.128 [R9+0xea00], desc[UR60][R6.64], !P3 ;  /* 0x0ea000000609afae */ /* 0x0001e8000d901d7c */
[----:B------:R0:W-:Y:S01]  /*1f280*/  @!P2 LDGSTS.E.BYPASS.LTC128B.128 [R9+0x11a00], desc[UR60][R6.64+0x40], !P0 ;  /* 0x11a000400609afae */ /* 0x0001e2000c101d7c */
[----:B------:R-:W-:-:S03]  /*1f290*/  IMAD.MOV.U32 R13, RZ, RZ, R3 ;  /* 0x000000ffff0d7224 */ /* 0x000fc600078e0003 */
[----:B------:R0:W-:Y:S01]  /*1f2a0*/  @!P2 LDGSTS.E.BYPASS.LTC128B.128 [R9+0x14a00], desc[UR60][R6.64+0x80], !P1 ;  /* 0x14a000800609afae */ /* 0x0001e2000c901d7c */
[----:B------:R-:W-:Y:S01]  /*1f2b0*/  ISETP.GE.AND P2, PT, R5, R2, PT ;  /* 0x000000020500720c */ /* 0x000fe20003f46270 */
[----:B------:R-:W-:Y:S02]  /*1f2c0*/  IMAD.MOV.U32 R12, RZ, RZ, RZ ;  /* 0x000000ffff0c7224 */ /* 0x000fe400078e00ff */
[----:B------:R-:W-:-:S10]  /*1f2d0*/  IMAD.MOV.U32 R4, RZ, RZ, R14 ;  /* 0x000000ffff047224 */ /* 0x000fd400078e000e */
[----:B0-----:R-:W-:Y:S05]  /*1f2e0*/  WARPSYNC.COLLECTIVE R15, `(.L_x_10682) ;  /* 0x000000000f087348 */ /* 0x001fea0003c00000 */
[----:B------:R1:W2:Y:S02]  /*1f2f0*/  SHFL.IDX P6, R14, R13, R12, R11 ;  /* 0x0000000c0d0e7389 */ /* 0x0002a400000c000b */
[----:B012---:R-:W-:Y:S01]  /*1f300*/  ENDCOLLECTIVE ;  /* 0x000000000000791b */ /* 0x007fe20003800000 */
.L_x_10682:
        /* <DEDUP_REMOVED lines=16> */
.L_x_10683:
[----:B------:R-:W-:Y:S02]  /*1f410*/  IMAD.MOV.U32 R13, RZ, RZ, R3 ;  /* 0x000000ffff0d7224 */ /* 0x000fe400078e0003 */
[----:B------:R-:W-:Y:S02]  /*1f420*/  IMAD.MOV.U32 R12, RZ, RZ, 0x1 ;  /* 0x00000001ff0c7424 */ /* 0x000fe400078e00ff */
[----:B------:R-:W-:-:S07]  /*1f430*/  IMAD.MOV.U32 R4, RZ, RZ, R14 ;  /* 0x000000ffff047224 */ /* 0x000fce00078e000e */
[----:B------:R-:W-:Y:S05]  /*1f440*/  WARPSYNC.COLLECTIVE R15, `(.L_x_10684) ;  /* 0x000000000f087348 */ /* 0x000fea0003c00000 */
[----:B------:R0:W1:Y:S02]  /*1f450*/  SHFL.IDX P6, R14, R13, R12, R11 ;  /* 0x0000000c0d0e7389 */ /* 0x00006400000c000b */
[----:B01----:R-:W-:Y:S01]  /*1f460*/  ENDCOLLECTIVE ;  /* 0x000000000000791b */ /* 0x003fe20003800000 */
.L_x_10684:
        /* <DEDUP_REMOVED lines=14> */
.L_x_10685:
[----:B------:R-:W-:Y:S01]  /*1f550*/  IMAD.MOV.U32 R8, RZ, RZ, R14 ;  /* 0x000000ffff087224 */ /* 0x000fe200078e000e */
[----:B------:R-:W-:Y:S06]  /*1f560*/  BRA `(.L_x_10686) ;  /* 0xffffffb000187947 */ /* 0x000fec000383ffff */
.L_x_10533:
[----:B-1----:R1:W2:Y:S02]  /*1f570*/  SYNCS.PHASECHK.TRANS64.TRYWAIT P0, [R22+URZ+0x31c20], R0 ;  /* 0x031c2000160075a7 */ /* 0x0022a4000800017f */
[----:B--2---:R-:W-:Y:S05]  /*1f580*/  @!P0 NANOSLEEP.SYNCS 0x989680 ;  /* 0x009896800000895d */ /* 0x004fea0003900000 */
[----:B------:R-:W2:Y:S02]  /*1f590*/  @!P0 SYNCS.PHASECHK.TRANS64 P0, [R22+URZ+0x31c20], R0 ;  /* 0x031c2000160085a7 */ /* 0x000ea4000800007f */
[----:B--2---:R-:W-:Y:S05]  /*1f5a0*/  @!P0 BRA `(.L_x_10533) ;  /* 0xfffffffc00f08947 */ /* 0x004fea000383ffff */
[----:B------:R-:W-:Y:S05]  /*1f5b0*/  BRA `(.L_x_10687) ;  /* 0xffffffb000807947 */ /* 0x000fea000383ffff */
.L_x_10542:
[----:B-1----:R1:W2:Y:S02]  /*1f5c0*/  SYNCS.PHASECHK.TRANS64.TRYWAIT P0, [R3+URZ+0x31c40], R2 ;  /* 0x031c4002030075a7 */ /* 0x0022a4000800017f */
[----:B--2---:R-:W-:Y:S05]  /*1f5d0*/  @!P0 NANOSLEEP.SYNCS 0x989680 ;  /* 0x009896800000895d */ /* 0x004fea0003900000 */
[----:B------:R-:W2:Y:S02]  /*1f5e0*/  @!P0 SYNCS.PHASECHK.TRANS64 P0, [R3+URZ+0x31c40], R2 ;  /* 0x031c4002030085a7 */ /* 0x000ea4000800007f */
[----:B--2---:R-:W-:Y:S05]  /*1f5f0*/  @!P0 BRA `(.L_x_10542) ;  /* 0xfffffffc00f08947 */ /* 0x004fea000383ffff */
[----:B------:R-:W-:Y:S05]  /*1f600*/  BRA `(.L_x_10688) ;  /* 0xffffffb4003c7947 */ /* 0x000fea000383ffff */
.L_x_10549:
[----:B0-----:R0:W1:Y:S02]  /*1f610*/  SYNCS.PHASECHK.TRANS64.TRYWAIT P0, [R2+URZ+0x31c60], R3 ;  /* 0x031c6003020075a7 */ /* 0x001064000800017f */
[----:B-1----:R-:W-:Y:S05]  /*1f620*/  @!P0 NANOSLEEP.SYNCS 0x989680 ;  /* 0x009896800000895d */ /* 0x002fea0003900000 */
[----:B------:R-:W1:Y:S02]  /*1f630*/  @!P0 SYNCS.PHASECHK.TRANS64 P0, [R2+URZ+0x31c60], R3 ;  /* 0x031c6003020085a7 */ /* 0x000e64000800007f */
[----:B-1----:R-:W-:Y:S05]  /*1f640*/  @!P0 BRA `(.L_x_10549) ;  /* 0xfffffffc00f08947 */ /* 0x002fea000383ffff */
[----:B------:R-:W-:Y:S05]  /*1f650*/  BRA `(.L_x_10689) ;  /* 0xffffffb800447947 */ /* 0x000fea000383ffff */
.L_x_10560:
[----:B0-----:R0:W1:Y:S02]  /*1f660*/  SYNCS.PHASECHK.TRANS64.TRYWAIT P0, [R5+URZ+0x31c40], R2 ;  /* 0x031c4002050075a7 */ /* 0x001064000800017f */
[----:B-1----:R-:W-:Y:S05]  /*1f670*/  @!P0 NANOSLEEP.SYNCS 0x989680 ;  /* 0x009896800000895d */ /* 0x002fea0003900000 */
[----:B------:R-:W1:Y:S02]  /*1f680*/  @!P0 SYNCS.PHASECHK.TRANS64 P0, [R5+URZ+0x31c40], R2 ;  /* 0x031c4002050085a7 */ /* 0x000e64000800007f */
[----:B-1----:R-:W-:Y:S05]  /*1f690*/  @!P0 BRA `(.L_x_10560) ;  /* 0xfffffffc00f08947 */ /* 0x002fea000383ffff */
[----:B------:R-:W-:Y:S05]  /*1f6a0*/  BRA `(.L_x_10690) ;  /* 0xffffffc000087947 */ /* 0x000fea000383ffff */
.L_x_10567:
[----:B0-----:R0:W1:Y:S02]  /*1f6b0*/  SYNCS.PHASECHK.TRANS64.TRYWAIT P0, [R3+URZ+0x31c60], R26 ;  /* 0x031c601a030075a7 */ /* 0x001064000800017f */
[----:B-1----:R-:W-:Y:S05]  /*1f6c0*/  @!P0 NANOSLEEP.SYNCS 0x989680 ;  /* 0x009896800000895d */ /* 0x002fea0003900000 */
[----:B------:R-:W1:Y:S02]  /*1f6d0*/  @!P0 SYNCS.PHASECHK.TRANS64 P0, [R3+URZ+0x31c60], R26 ;  /* 0x031c601a030085a7 */ /* 0x000e64000800007f */
[----:B-1----:R-:W-:Y:S05]  /*1f6e0*/  @!P0 BRA `(.L_x_10567) ;  /* 0xfffffffc00f08947 */ /* 0x002fea000383ffff */
[----:B------:R-:W-:Y:S05]  /*1f6f0*/  BRA `(.L_x_10691) ;  /* 0xffffffc400107947 */ /* 0x000fea000383ffff */
.L_x_10578:
[----:B0-----:R0:W1:Y:S02]  /*1f700*/  SYNCS.PHASECHK.TRANS64.TRYWAIT P0, [R5+URZ+0x31c40], R2 ;  /* 0x031c4002050075a7 */ /* 0x001064000800017f */
[----:B-1----:R-:W-:Y:S05]  /*1f710*/  @!P0 NANOSLEEP.SYNCS 0x989680 ;  /* 0x009896800000895d */ /* 0x002fea0003900000 */
[----:B------:R-:W1:Y:S02]  /*1f720*/  @!P0 SYNCS.PHASECHK.TRANS64 P0, [R5+URZ+0x31c40], R2 ;  /* 0x031c4002050085a7 */ /* 0x000e64000800007f */
[----:B-1----:R-:W-:Y:S05]  /*1f730*/  @!P0 BRA `(.L_x_10578) ;  /* 0xfffffffc00f08947 */ /* 0x002fea000383ffff */
[----:B------:R-:W-:Y:S05]  /*1f740*/  BRA `(.L_x_10692) ;  /* 0xffffffc800a87947 */ /* 0x000fea000383ffff */
.L_x_10585:
[----:B0-----:R0:W1:Y:S02]  /*1f750*/  SYNCS.PHASECHK.TRANS64.TRYWAIT P0, [R3+URZ+0x31c60], R7 ;  /* 0x031c6007030075a7 */ /* 0x001064000800017f */
[----:B-1----:R-:W-:Y:S05]  /*1f760*/  @!P0 NANOSLEEP.SYNCS 0x989680 ;  /* 0x009896800000895d */ /* 0x002fea0003900000 */
[----:B------:R-:W1:Y:S02]  /*1f770*/  @!P0 SYNCS.PHASECHK.TRANS64 P0, [R3+URZ+0x31c60], R7 ;  /* 0x031c6007030085a7 */ /* 0x000e64000800007f */
[----:B-1----:R-:W-:Y:S05]  /*1f780*/  @!P0 BRA `(.L_x_10585) ;  /* 0xfffffffc00f08947 */ /* 0x002fea000383ffff */
[----:B------:R-:W-:Y:S05]  /*1f790*/  BRA `(.L_x_10693) ;  /* 0xffffffcc00b07947 */ /* 0x000fea000383ffff */
.L_x_10598:
[----:B-1----:R1:W2:Y:S02]  /*1f7a0*/  SYNCS.PHASECHK.TRANS64.TRYWAIT P0, [R0+URZ+0x31c60], R3 ;  /* 0x031c6003000075a7 */ /* 0x0022a4000800017f */
[----:B--2---:R-:W-:Y:S05]  /*1f7b0*/  @!P0 NANOSLEEP.SYNCS 0x989680 ;  /* 0x009896800000895d */ /* 0x004fea0003900000 */
[----:B------:R-:W2:Y:S02]  /*1f7c0*/  @!P0 SYNCS.PHASECHK.TRANS64 P0, [R0+URZ+0x31c60], R3 ;  /* 0x031c6003000085a7 */ /* 0x000ea4000800007f */
[----:B--2---:R-:W-:Y:S05]  /*1f7d0*/  @!P0 BRA `(.L_x_10598) ;  /* 0xfffffffc00f08947 */ /* 0x004fea000383ffff */
[----:B------:R-:W-:Y:S05]  /*1f7e0*/  BRA `(.L_x_10694) ;  /* 0xffffffd400307947 */ /* 0x000fea000383ffff */
.L_x_10607:
[----:B------:R-:W-:Y:S01]  /*1f7f0*/  BSSY B0, `(.L_x_10695) ;  /* 0x0000008000007945 */ /* 0x000fe20003800000 */
[----:B------:R-:W-:Y:S02]  /*1f800*/  IMAD.MOV.U32 R13, RZ, RZ, R16 ;  /* 0x000000ffff0d7224 */ /* 0x000fe400078e0010 */
[----:B------:R-:W-:Y:S02]  /*1f810*/  IMAD.MOV.U32 R12, RZ, RZ, RZ ;  /* 0x000000ffff0c7224 */ /* 0x000fe400078e00ff */
[----:B-1----:R-:W-:Y:S02]  /*1f820*/  IMAD.MOV.U32 R11, RZ, RZ, 0x1f ;  /* 0x0000001fff0b7424 */ /* 0x002fe400078e00ff */
[----:B------:R-:W-:-:S07]  /*1f830*/  IMAD.MOV.U32 R15, RZ, RZ, -0x1 ;  /* 0xffffffffff0f7424 */ /* 0x000fce00078e00ff */
[----:B--2---:R-:W-:Y:S05]  /*1f840*/  WARPSYNC.COLLECTIVE R15, `(.L_x_10696) ;  /* 0x000000000f087348 */ /* 0x004fea0003c00000 */
[----:B------:R0:W1:Y:S02]  /*1f850*/  SHFL.IDX P6, R14, R13, R12, R11 ;  /* 0x0000000c0d0e7389 */ /* 0x00006400000c000b */
[----:B012---:R-:W-:Y:S01]  /*1f860*/  ENDCOLLECTIVE ;  /* 0x000000000000791b */ /* 0x007fe20003800000 */
.L_x_10696:
[----:B------:R-:W-:Y:S05]  /*1f870*/  BSYNC B0 ;  /* 0x0000000000007941 */ /* 0x000fea0003800000 */
.L_x_10695:
        /* <DEDUP_REMOVED lines=10> */
.L_x_10697:
        /* <DEDUP_REMOVED lines=16> */
.L_x_10698:
[----:B------:R-:W-:Y:S01]  /*1fa20*/  IMAD.MOV.U32 R12, RZ, RZ, 0x2 ;  /* 0x00000002ff0c7424 */ /* 0x000fe200078e00ff */
[----:B------:R-:W-:Y:S02]  /*1fa30*/  SEL R5, R14, RZ, P1 ;  /* 0x000000ff0e057207 */ /* 0x000fe40000800000 */
[----:B------:R-:W-:-:S03]  /*1fa40*/  ISETP.GE.U32.AND P1, PT, R8, 0x4, PT ;  /* 0x000000040800780c */ /* 0x000fc60003f26070 */
[----:B------:R-:W-:-:S04]  /*1fa50*/  IMAD.IADD R5, R2, 0x1, R5 ;  /* 0x0000000102057824 */ /* 0x000fc800078e0205 */
[----:B------:R-:W-:-:S07]  /*1fa60*/  IMAD.MOV.U32 R13, RZ, RZ, R5 ;  /* 0x000000ffff0d7224 */ /* 0x000fce00078e0005 */
[----:B------:R-:W-:Y:S05]  /*1fa70*/  WARPSYNC.COLLECTIVE R15, `(.L_x_10699) ;  /* 0x000000000f087348 */ /* 0x000fea0003c00000 */
[----:B------:R0:W1:Y:S02]  /*1fa80*/  SHFL.UP P6, R14, R13, R12, R11 ;  /* 0x0400000c0d0e7389 */ /* 0x00006400000c000b */
[----:B01----:R-:W-:Y:S01]  /*1fa90*/  ENDCOLLECTIVE ;  /* 0x000000000000791b */ /* 0x003fe20003800000 */
.L_x_10699:
[----:B------:R-:W-:Y:S01]  /*1faa0*/  IMAD.MOV.U32 R12, RZ, RZ, 0x4 ;  /* 0x00000004ff0c7424 */ /* 0x000fe200078e00ff */
[----:B------:R-:W-:-:S05]  /*1fab0*/  SEL R6, R14, RZ, P0 ;  /* 0x000000ff0e067207 */ /* 0x000fca0000000000 */
[----:B------:R-:W-:-:S04]  /*1fac0*/  IMAD.IADD R6, R5, 0x1, R6 ;  /* 0x0000000105067824 */ /* 0x000fc800078e0206 */
[----:B------:R-:W-:-:S07]  /*1fad0*/  IMAD.MOV.U32 R13, RZ, RZ, R6 ;  /* 0x000000ffff0d7224 */ /* 0x000fce00078e0006 */
[----:B------:R-:W-:Y:S05]  /*1fae0*/  WARPSYNC.COLLECTIVE R15, `(.L_x_10700) ;  /* 0x000000000f087348 */ /* 0x000fea0003c00000 */
[----:B------:R0:W1:Y:S02]  /*1faf0*/  SHFL.UP P6, R14, R13, R12, R11 ;  /* 0x0400000c0d0e7389 */ /* 0x00006400000c000b */
[----:B01----:R-:W-:Y:S01]  /*1fb00*/  ENDCOLLECTIVE ;  /* 0x000000000000791b */ /* 0x003fe20003800000 */
.L_x_10700:
[----:B------:R-:W-:Y:S01]  /*1fb10*/  IMAD.MOV.U32 R12, RZ, RZ, 0x8 ;  /* 0x00000008ff0c7424 */ /* 0x000fe200078e00ff */
[----:B------:R-:W-:-:S05]  /*1fb20*/  SEL R7, R14, RZ, P1 ;  /* 0x000000ff0e077207 */ /* 0x000fca0000800000 */
[----:B------:R-:W-:-:S04]  /*1fb30*/  IMAD.IADD R7, R6, 0x1, R7 ;  /* 0x0000000106077824 */ /* 0x000fc800078e0207 */
[----:B------:R-:W-:-:S07]  /*1fb40*/  IMAD.MOV.U32 R13, RZ, RZ, R7 ;  /* 0x000000ffff0d7224 */ /* 0x000fce00078e0007 */
[----:B------:R-:W-:Y:S05]  /*1fb50*/  WARPSYNC.COLLECTIVE R15, `(.L_x_10701) ;  /* 0x000000000f087348 */ /* 0x000fea0003c00000 */
[----:B------:R0:W1:Y:S02]  /*1fb60*/  SHFL.UP P6, R14, R13, R12, R11 ;  /* 0x0400000c0d0e7389 */ /* 0x00006400000c000b */
[----:B01----:R-:W-:Y:S01]  /*1fb70*/  ENDCOLLECTIVE ;  /* 0x000000000000791b */ /* 0x003fe20003800000 */
.L_x_10701:
[----:B------:R-:W-:Y:S01]  /*1fb80*/  IMAD.MOV.U32 R12, RZ, RZ, 0x10 ;  /* 0x00000010ff0c7424 */ /* 0x000fe200078e00ff */
[----:B------:R-:W-:-:S05]  /*1fb90*/  SEL R14, R14, RZ, P2 ;  /* 0x000000ff0e0e7207 */ /* 0x000fca0001000000 */
[----:B------:R-:W-:-:S04]  /*1fba0*/  IMAD.IADD R5, R7, 0x1, R14 ;  /* 0x0000000107057824 */ /* 0x000fc800078e020e */
[----:B------:R-:W-:-:S07]  /*1fbb0*/  IMAD.MOV.U32 R13, RZ, RZ, R5 ;  /* 0x000000ffff0d7224 */ /* 0x000fce00078e0005 */
[----:B------:R-:W-:Y:S05]  /*1fbc0*/  WARPSYNC.COLLECTIVE R15, `(.L_x_10702) ;  /* 0x000000000f087348 */ /* 0x000fea0003c00000 */
[----:B------:R0:W1:Y:S02]  /*1fbd0*/  SHFL.UP P6, R14, R13, R12, R11 ;  /* 0x0400000c0d0e7389 */ /* 0x00006400000c000b */
[----:B01----:R-:W-:Y:S01]  /*1fbe0*/  ENDCOLLECTIVE ;  /* 0x000000000000791b */ /* 0x003fe20003800000 */
.L_x_10702:
        /* <DEDUP_REMOVED lines=8> */
.L_x_10703:
[----:B------:R-:W-:Y:S05]  /*1fc70*/  BRA `(.L_x_10704) ;  /* 0xffffffd400f07947 */ /* 0x000fea000383ffff */
.L_x_10612:
[----:B------:R-:W-:Y:S01]  /*1fc80*/  BSSY B0, `(.L_x_10705) ;  /* 0x0000008000007945 */ /* 0x000fe20003800000 */
[----:B-----5:R-:W-:Y:S02]  /*1fc90*/  IMAD.MOV.U32 R13, RZ, RZ, R2 ;  /* 0x000000ffff0d7224 */ /* 0x020fe400078e0002 */
[----:B------:R-:W-:Y:S02]  /*1fca0*/  IMAD.MOV.U32 R12, RZ, RZ, 0x1 ;  /* 0x00000001ff0c7424 */ /* 0x000fe400078e00ff */
[----:B-1----:R-:W-:Y:S02]  /*1fcb0*/  IMAD.MOV.U32 R11, RZ, RZ, RZ ;  /* 0x000000ffff0b7224 */ /* 0x002fe400078e00ff */
[----:B------:R-:W-:-:S07]  /*1fcc0*/  IMAD.MOV.U32 R15, RZ, RZ, -0x1 ;  /* 0xffffffffff0f7424 */ /* 0x000fce00078e00ff */
[----:B0-2---:R-:W-:Y:S05]  /*1fcd0*/  WARPSYNC.COLLECTIVE R15, `(.L_x_10706) ;  /* 0x000000000f087348 */ /* 0x005fea0003c00000 */
[----:B------:R1:W3:Y:S02]  /*1fce0*/  SHFL.UP P6, R14, R13, R12, R11 ;  /* 0x0400000c0d0e7389 */ /* 0x0002e400000c000b */
[----:B0123--:R-:W-:Y:S01]  /*1fcf0*/  ENDCOLLECTIVE ;  /* 0x000000000000791b */ /* 0x00ffe20003800000 */
.L_x_10706:
[----:B------:R-:W-:Y:S05]  /*1fd00*/  BSYNC B0 ;  /* 0x0000000000007941 */ /* 0x000fea0003800000 */
.L_x_10705:
[----:B------:R-:W2:Y:S01]  /*1fd10*/  LDL R3, [R1] ;  /* 0x0000000001037983 */ /* 0x000ea20000100800 */
[----:B------:R-:W-:Y:S02]  /*1fd20*/  IMAD.MOV.U32 R12, RZ, RZ, 0x2 ;  /* 0x00000002ff0c7424 */ /* 0x000fe400078e00ff */
[----:B------:R-:W-:Y:S02]  /*1fd30*/  IMAD.MOV.U32 R11, RZ, RZ, RZ ;  /* 0x000000ffff0b7224 */ /* 0x000fe400078e00ff */
[----:B------:R-:W-:Y:S01]  /*1fd40*/  IMAD.MOV.U32 R15, RZ, RZ, -0x1 ;  /* 0xffffffffff0f7424 */ /* 0x000fe200078e00ff */
[----:B--2---:R-:W-:-:S04]  /*1fd50*/  LOP3.LUT P4, RZ, R3, 0x1, RZ, 0xc0, !PT ;  /* 0x0000000103ff7812 */ /* 0x004fc8000788c0ff */
[----:B------:R-:W-:-:S05]  /*1fd60*/  SEL R13, R14, RZ, P4 ;  /* 0x000000ff0e0d7207 */ /* 0x000fca0002000000 */
[----:B------:R-:W-:-:S07]  /*1fd70*/  IMAD.IADD R13, R2, 0x1, R13 ;  /* 0x00000001020d7824 */ /* 0x000fce00078e020d */
[----:B------:R-:W-:Y:S05]  /*1fd80*/  WARPSYNC.COLLECTIVE R15, `(.L_x_10707) ;  /* 0x000000000f087348 */ /* 0x000fea0003c00000 */
[----:B------:R0:W1:Y:S02]  /*1fd90*/  SHFL.UP P6, R14, R13, R12, R11 ;  /* 0x0400000c0d0e7389 */ /* 0x00006400000c000b */
[----:B01----:R-:W-:Y:S01]  /*1fda0*/  ENDCOLLECTIVE ;  /* 0x000000000000791b */ /* 0x003fe20003800000 */
.L_x_10707:
[----:B------:R-:W-:Y:S01]  /*1fdb0*/  IMAD.MOV.U32 R12, RZ, RZ, 0x4 ;  /* 0x00000004ff0c7424 */ /* 0x000fe200078e00ff */
[----:B------:R-:W-:-:S05]  /*1fdc0*/  SEL R14, R14, RZ, P0 ;  /* 0x000000ff0e0e7207 */ /* 0x000fca0000000000 */
[----:B------:R-:W-:-:S04]  /*1fdd0*/  IMAD.IADD R5, R13, 0x1, R14 ;  /* 0x000000010d057824 */ /* 0x000fc800078e020e */
[----:B------:R-:W-:-:S07]  /*1fde0*/  IMAD.MOV.U32 R13, RZ, RZ, R5 ;  /* 0x000000ffff0d7224 */ /* 0x000fce00078e0005 */
[----:B------:R-:W-:Y:S05]  /*1fdf0*/  WARPSYNC.COLLECTIVE R15, `(.L_x_10708) ;  /* 0x000000000f087348 */ /* 0x000fea0003c00000 */
[----:B------:R0:W1:Y:S02]  /*1fe00*/  SHFL.UP P6, R14, R13, R12, R11 ;  /* 0x0400000c0d0e7389 */ /* 0x00006400000c000b */
[----:B01----:R-:W-:Y:S01]  /*1fe10*/  ENDCOLLECTIVE ;  /* 0x000000000000791b */ /* 0x003fe20003800000 */
.L_x_10708:
[----:B------:R-:W-:Y:S01]  /*1fe20*/  IMAD.MOV.U32 R12, RZ, RZ, 0x8 ;  /* 0x00000008ff0c7424 */ /* 0x000fe200078e00ff */
[----:B------:R-:W-:-:S05]  /*1fe30*/  SEL R6, R14, RZ, P1 ;  /* 0x000000ff0e067207 */ /* 0x000fca0000800000 */
[----:B------:R-:W-:-:S04]  /*1fe40*/  IMAD.IADD R6, R5, 0x1, R6 ;  /* 0x0000000105067824 */ /* 0x000fc800078e0206 */
[----:B------:R-:W-:-:S07]  /*1fe50*/  IMAD.MOV.U32 R13, RZ, RZ, R6 ;  /* 0x000000ffff0d7224 */ /* 0x000fce00078e0006 */
[----:B------:R-:W-:Y:S05]  /*1fe60*/  WARPSYNC.COLLECTIVE R15, `(.L_x_10709) ;  /* 0x000000000f087348 */ /* 0x000fea0003c00000 */
[----:B------:R0:W1:Y:S02]  /*1fe70*/  SHFL.UP P6, R14, R13, R12, R11 ;  /* 0x0400000c0d0e7389 */ /* 0x00006400000c000b */
[----:B01----:R-:W-:Y:S01]  /*1fe80*/  ENDCOLLECTIVE ;  /* 0x000000000000791b */ /* 0x003fe20003800000 */
.L_x_10709:
[----:B------:R-:W-:Y:S01]  /*1fe90*/  IMAD.MOV.U32 R12, RZ, RZ, 0x10 ;  /* 0x00000010ff0c7424 */ /* 0x000fe200078e00ff */
[----:B------:R-:W-:-:S05]  /*1fea0*/  SEL R7, R14, RZ, P2 ;  /* 0x000000ff0e077207 */ /* 0x000fca0001000000 */
[----:B------:R-:W-:-:S04]  /*1feb0*/  IMAD.IADD R7, R6, 0x1, R7 ;  /* 0x0000000106077824 */ /* 0x000fc800078e0207 */
[----:B------:R-:W-:-:S07]  /*1fec0*/  IMAD.MOV.U32 R13, RZ, RZ, R7 ;  /* 0x000000ffff0d7224 */ /* 0x000fce00078e0007 */
[----:B------:R-:W-:Y:S05]  /*1fed0*/  WARPSYNC.COLLECTIVE R15, `(.L_x_10710) ;  /* 0x000000000f087348 */ /* 0x000fea0003c00000 */
[----:B------:R0:W1:Y:S02]  /*1fee0*/  SHFL.UP P6, R14, R13, R12, R11 ;  /* 0x0400000c0d0e7389 */ /* 0x00006400000c000b */
[----:B01----:R-:W-:Y:S01]  /*1fef0*/  ENDCOLLECTIVE ;  /* 0x000000000000791b */ /* 0x003fe20003800000 */
.L_x_10710:
        /* <DEDUP_REMOVED lines=8> */
.L_x_10711:
[----:B------:R-:W-:Y:S05]  /*1ff80*/  BRA `(.L_x_10712) ;  /* 0xffffffd400cc7947 */ /* 0x000fea000383ffff */
.L_x_10614:
[----:B------:R-:W-:Y:S01]  /*1ff90*/  BSSY B0, `(.L_x_10713) ;  /* 0x0000006000007945 */ /* 0x000fe20003800000 */
[----:B------:R-:W-:Y:S01]  /*1ffa0*/  PLOP3.LUT P6, PT, P6, PT, PT, 0x8, 0x0 ;  /* 0x000000000000781c */ /* 0x000fe200037ce170 */
[----:B------:R-:W-:-:S12]  /*1ffb0*/  IMAD.MOV.U32 R15, RZ, RZ, -0x1 ;  /* 0xffffffffff0f7424 */ /* 0x000fd800078e00ff */
[----:B01----:R-:W-:Y:S05]  /*1ffc0*/  WARPSYNC.COLLECTIVE R15, `(.L_x_10714) ;  /* 0x000000000f087348 */ /* 0x003fea0003c00000 */
[----:B------:R-:W-:Y:S01]  /*1ffd0*/  VOTE.ANY R14, PT, P6 ;  /* 0x00000000000e7806 */ /* 0x000fe200030e0100 */
[----:B01----:R-:W-:Y:S06]  /*1ffe0*/  ENDCOLLECTIVE ;  /* 0x000000000000791b */ /* 0x003fec0003800000 */
.L_x_10714:
[----:B------:R-:W-:Y:S05]  /*1fff0*/  BSYNC B0 ;  /* 0x0000000000007941 */ /* 0x000fea0003800000 */
.L_x_10713:
        /* <DEDUP_REMOVED lines=9> */
.L_x_10715:
[----:B------:R-:W-:Y:S01]  /*20090*/  IMAD.MOV.U32 R17, RZ, RZ, R14 ;  /* 0x000000ffff117224 */ /* 0x000fe200078e000e */
[----:B------:R-:W-:Y:S06]  /*200a0*/  BRA `(.L_x_10716) ;  /* 0xffffffd400bc7947 */ /* 0x000fec000383ffff */
.L_x_10616:
[----:B------:R-:W-:Y:S01]  /*200b0*/  BSSY B0, `(.L_x_10717) ;  /* 0x0000007000007945 */ /* 0x000fe20003800000 */
[----:B------:R-:W-:Y:S02]  /*200c0*/  IMAD.MOV.U32 R13, RZ, RZ, R3 ;  /* 0x000000ffff0d7224 */ /* 0x000fe400078e0003 */
[----:B-1----:R-:W-:Y:S02]  /*200d0*/  IMAD.MOV.U32 R11, RZ, RZ, 0x1f ;  /* 0x0000001fff0b7424 */ /* 0x002fe400078e00ff */
[----:B------:R-:W-:-:S07]  /*200e0*/  IMAD.MOV.U32 R15, RZ, RZ, -0x1 ;  /* 0xffffffffff0f7424 */ /* 0x000fce00078e00ff */
[----:B0-23--:R-:W-:Y:S05]  /*200f0*/  WARPSYNC.COLLECTIVE R15, `(.L_x_10718) ;  /* 0x000000000f087348 */ /* 0x00dfea0003c00000 */
[----:B------:R1:W4:Y:S02]  /*20100*/  SHFL.IDX P6, R14, R13, R12, R11 ;  /* 0x0000000c0d0e7389 */ /* 0x00032400000c000b */
[----:B01234-:R-:W-:Y:S01]  /*20110*/  ENDCOLLECTIVE ;  /* 0x000000000000791b */ /* 0x01ffe20003800000 */
.L_x_10718:
[----:B------:R-:W-:Y:S05]  /*20120*/  BSYNC B0 ;  /* 0x0000000000007941 */ /* 0x000fea0003800000 */
.L_x_10717:
[----:B------:R-:W-:Y:S05]  /*20130*/  BRA `(.L_x_10615) ;  /* 0xffffffd400b47947 */ /* 0x000fea000383ffff */
.L_x_10620:
[----:B0-----:R0:W2:Y:S02]  /*20140*/  SYNCS.PHASECHK.TRANS64.TRYWAIT P0, [R9+URZ+0x31c20], R0 ;  /* 0x031c2000090075a7 */ /* 0x0010a4000800017f */
[----:B--2---:R-:W-:Y:S05]  /*20150*/  @!P0 NANOSLEEP.SYNCS 0x989680 ;  /* 0x009896800000895d */ /* 0x004fea0003900000 */
[----:B------:R-:W2:Y:S02]  /*20160*/  @!P0 SYNCS.PHASECHK.TRANS64 P0, [R9+URZ+0x31c20], R0 ;  /* 0x031c2000090085a7 */ /* 0x000ea4000800007f */
[----:B--2---:R-:W-:Y:S05]  /*20170*/  @!P0 BRA `(.L_x_10620) ;  /* 0xfffffffc00f08947 */ /* 0x004fea000383ffff */
[----:B------:R-:W-:Y:S05]  /*20180*/  BRA `(.L_x_10719) ;  /* 0xffffffd8009c7947 */ /* 0x000fea000383ffff */
.L_x_10621:
        /* <DEDUP_REMOVED lines=8> */
[----:B0--3--:R-:W-:Y:S05]  /*20210*/  WARPSYNC.COLLECTIVE R15, `(.L_x_10721) ;  /* 0x000000000f087348 */ /* 0x009fea0003c00000 */
[----:B------:R1:W2:Y:S02]  /*20220*/  SHFL.IDX P6, R14, R13, R12, R11 ;  /* 0x0000000c0d0e7389 */ /* 0x0002a400000c000b */
[----:B0123--:R-:W-:Y:S01]  /*20230*/  ENDCOLLECTIVE ;  /* 0x000000000000791b */ /* 0x00ffe20003800000 */
.L_x_10721:
[----:B------:R-:W-:Y:S05]  /*20240*/  BSYNC B0 ;  /* 0x0000000000007941 */ /* 0x000fea0003800000 */
.L_x_10720:
[----:B------:R-:W-:Y:S05]  /*20250*/  BRA `(.L_x_10722) ;  /* 0xffffffd800847947 */ /* 0x000fea000383ffff */
.L_x_10622:
[----:B------:R-:W-:Y:S01]  /*20260*/  BSSY B0, `(.L_x_10723) ;  /* 0x0000006000007945 */ /* 0x000fe20003800000 */
[----:B------:R-:W-:-:S07]  /*20270*/  IMAD.MOV.U32 R15, RZ, RZ, -0x1 ;  /* 0xffffffffff0f7424 */ /* 0x000fce00078e00ff */
[----:B01-3--:R-:W-:Y:S05]  /*20280*/  WARPSYNC.COLLECTIVE R15, `(.L_x_10724) ;  /* 0x000000000f0c7348 */ /* 0x00bfea0003c00000 */
[----:B------:R-:W-:Y:S02]  /*20290*/  ELECT P6, UR62, PT ;  /* 0x00000000003e782f */ /* 0x000fe400038c0000 */
[----:B------:R-:W-:Y:S01]  /*202a0*/  MOV R14, UR62 ;  /* 0x0000003e000e7c02 */ /* 0x000fe20008000f00 */
[----:B01-3--:R-:W-:Y:S10]  /*202b0*/  ENDCOLLECTIVE ;  /* 0x000000000000791b */ /* 0x00bff40003800000 */
.L_x_10724:
[----:B------:R-:W-:Y:S05]  /*202c0*/  BSYNC B0 ;  /* 0x0000000000007941 */ /* 0x000fea0003800000 */
.L_x_10723:
[----:B------:R-:W-:Y:S05]  /*202d0*/  BRA `(.L_x_10725) ;  /* 0xffffffd800787947 */ /* 0x000fea000383ffff */
.L_x_10624:
[----:B0-----:R0:W2:Y:S02]  /*202e0*/  SYNCS.PHASECHK.TRANS64.TRYWAIT P0, [R5+URZ], R4 ;  /* 0x00000004050075a7 */ /* 0x0010a4000800017f */
[----:B--2---:R-:W-:Y:S05]  /*202f0*/  @!P0 NANOSLEEP.SYNCS 0x989680 ;  /* 0x009896800000895d */ /* 0x004fea0003900000 */
[----:B------:R-:W2:Y:S02]  /*20300*/  @!P0 SYNCS.PHASECHK.TRANS64 P0, [R5+URZ], R4 ;  /* 0x00000004050085a7 */ /* 0x000ea4000800007f */
[----:B--2---:R-:W-:Y:S05]  /*20310*/  @!P0 BRA `(.L_x_10624) ;  /* 0xfffffffc00f08947 */ /* 0x004fea000383ffff */
[----:B------:R-:W-:Y:S05]  /*20320*/  BRA `(.L_x_10726) ;  /* 0xffffffd800ac7947 */ /* 0x000fea000383ffff */
.L_x_10625:
[----:B--2---:R2:W4:Y:S02]  /*20330*/  SYNCS.PHASECHK.TRANS64.TRYWAIT P0, [R3+URZ], R2 ;  /* 0x00000002030075a7 */ /* 0x004524000800017f */
[----:B----4-:R-:W-:Y:S05]  /*20340*/  @!P0 NANOSLEEP.SYNCS 0x989680 ;  /* 0x009896800000895d */ /* 0x010fea0003900000 */
[----:B------:R-:W4:Y:S02]  /*20350*/  @!P0 SYNCS.PHASECHK.TRANS64 P0, [R3+URZ], R2 ;  /* 0x00000002030085a7 */ /* 0x000f24000800007f */
[----:B----4-:R-:W-:Y:S05]  /*20360*/  @!P0 BRA `(.L_x_10625) ;  /* 0xfffffffc00f08947 */ /* 0x010fea000383ffff */
[----:B------:R-:W-:Y:S05]  /*20370*/  BRA `(.L_x_10727) ;  /* 0xffffffd800a07947 */ /* 0x000fea000383ffff */
.L_x_10627:
[----:B----4-:R4:W0:Y:S02]  /*20380*/  SYNCS.PHASECHK.TRANS64.TRYWAIT P0, [R23+URZ], R4 ;  /* 0x00000004170075a7 */ /* 0x010824000800017f */
[----:B0-----:R-:W-:Y:S05]  /*20390*/  @!P0 NANOSLEEP.SYNCS 0x989680 ;  /* 0x009896800000895d */ /* 0x001fea0003900000 */
[----:B------:R-:W0:Y:S02]  /*203a0*/  @!P0 SYNCS.PHASECHK.TRANS64 P0, [R23+URZ], R4 ;  /* 0x00000004170085a7 */ /* 0x000e24000800007f */
[----:B0-----:R-:W-:Y:S05]  /*203b0*/  @!P0 BRA `(.L_x_10627) ;  /* 0xfffffffc00f08947 */ /* 0x001fea000383ffff */
[----:B------:R-:W-:Y:S05]  /*203c0*/  BRA `(.L_x_10728) ;  /* 0xffffffd800a47947 */ /* 0x000fea000383ffff */
.L_x_10729:
        /* <DEDUP_REMOVED lines=11> */
.L_x_15325:


//--------------------- .text._ZN7cutlass13device_kernelIN5flash11enable_sm90INS1_16FlashAttnFwdSm90INS1_25CollectiveMainloopFwdSm90ILi2EN4cute5tupleIJNS5_1CILi1EEES8_S8_EEENS6_IJNS7_ILi192EEENS7_ILi128EEENS7_ILi96EEEEEELi96ENS_10bfloat16_tEfNS_4arch4Sm90ELb0ELb1ELb0ELb0ELb0ELb0ELb0ELb0ELb1ELb1ELb0ELb0EEENS1_21CollectiveEpilogueFwdINS6_IJSA_SC_SB_EEES9_SE_SG_Li384ELb0ELb1ELb0ELb0EEENS1_30DynamicPersistentTileSchedulerILi384ELi128ELb0ELb1ELb1EEEEEEEEEvNT_6ParamsE --------------------------
	.section	.text._ZN7cutlass13device_kernelIN5flash11enable_sm90INS1_16FlashAttnFwdSm90INS1_25CollectiveMainloopFwdSm90ILi2EN4cute5tupleIJNS5_1CILi1EEES8_S8_EEENS6_IJNS7_ILi192EEENS7_ILi128EEENS7_ILi96EEEEEELi96ENS_10bfloat16_tEfNS_4arch4Sm90ELb0ELb1ELb0ELb0ELb0ELb0ELb0ELb0ELb1ELb1ELb0ELb0EEENS1_21CollectiveEpilogueFwdINS6_IJSA_SC_SB_EEES9_SE_SG_Li384ELb0ELb1ELb0ELb0EEENS1_30DynamicPersistentTileSchedulerILi384ELi128ELb0ELb1ELb1EEEEEEEEEvNT_6ParamsE,"ax",@progbits
	.align	128
.text._ZN7cutlass13device_kernelIN5flash11enable_sm90INS1_16FlashAttnFwdSm90INS1_25CollectiveMainloopFwdSm90ILi2EN4cute5tupleIJNS5_1CILi1EEES8_S8_EEENS6_IJNS7_ILi192EEENS7_ILi128EEENS7_ILi96EEEEEELi96ENS_10bfloat16_tEfNS_4arch4Sm90ELb0ELb1ELb0ELb0ELb0ELb0ELb0ELb0ELb1ELb1ELb0ELb0EEENS1_21CollectiveEpilogueFwdINS6_IJSA_SC_SB_EEES9_SE_SG_Li384ELb0ELb1ELb0ELb0EEENS1_30DynamicPersistentTileSchedulerILi384ELi128ELb0ELb1ELb1EEEEEEEEEvNT_6ParamsE:
        .type           _ZN7cutlass13device_kernelIN5flash11enable_sm90INS1_16FlashAttnFwdSm90INS1_25CollectiveMainloopFwdSm90ILi2EN4cute5tupleIJNS5_1CILi1EEES8_S8_EEENS6_IJNS7_ILi192EEENS7_ILi128EEENS7_ILi96EEEEEELi96ENS_10bfloat16_tEfNS_4arch4Sm90ELb0ELb1ELb0ELb0ELb0ELb0ELb0ELb0ELb1ELb1ELb0ELb0EEENS1_21CollectiveEpilogueFwdINS6_IJSA_SC_SB_EEES9_SE_SG_Li384ELb0ELb1ELb0ELb0EEENS1_30DynamicPersistentTileSchedulerILi384ELi128ELb0ELb1ELb1EEEEEEEEEvNT_6ParamsE,@function
        .size           _ZN7cutlass13device_kernelIN5flash11enable_sm90INS1_16FlashAttnFwdSm90INS1_25CollectiveMainloopFwdSm90ILi2EN4cute5tupleIJNS5_1CILi1EEES8_S8_EEENS6_IJNS7_ILi192EEENS7_ILi128EEENS7_ILi96EEEEEELi96ENS_10bfloat16_tEfNS_4arch4Sm90ELb0ELb1ELb0ELb0ELb0ELb0ELb0ELb0ELb1ELb1ELb0ELb0EEENS1_21CollectiveEpilogueFwdINS6_IJSA_SC_SB_EEES9_SE_SG_Li384ELb0ELb1ELb0ELb0EEENS1_30DynamicPersistentTileSchedulerILi384ELi128ELb0ELb1ELb1EEEEEEEEEvNT_6ParamsE,(.L_x_15326 - _ZN7cutlass13device_kernelIN5flash11enable_sm90INS1_16FlashAttnFwdSm90INS1_25CollectiveMainloopFwdSm90ILi2EN4cute5tupleIJNS5_1CILi1EEES8_S8_EEENS6_IJNS7_ILi192EEENS7_ILi128EEENS7_ILi96EEEEEELi96ENS_10bfloat16_tEfNS_4arch4Sm90ELb0ELb1ELb0ELb0ELb0ELb0ELb0ELb0ELb1ELb1ELb0ELb0EEENS1_21CollectiveEpilogueFwdINS6_IJSA_SC_SB_EEES9_SE_SG_Li384ELb0ELb1ELb0ELb0EEENS1_30DynamicPersistentTileSchedulerILi384ELi128ELb0ELb1ELb1EEEEEEEEEvNT_6ParamsE)
        .other          _ZN7cutlass13device_kernelIN5flash11enable_sm90INS1_16FlashAttnFwdSm90INS1_25CollectiveMainloopFwdSm90ILi2EN4cute5tupleIJNS5_1CILi1EEES8_S8_EEENS6_IJNS7_ILi192EEENS7_ILi128EEENS7_ILi96EEEEEELi96ENS_10bfloat16_tEfNS_4arch4Sm90ELb0ELb1ELb0ELb0ELb0ELb0ELb0ELb0ELb1ELb1ELb0ELb0EEENS1_21CollectiveEpilogueFwdINS6_IJSA_SC_SB_EEES9_SE_SG_Li384ELb0ELb1ELb0ELb0EEENS1_30DynamicPersistentTileSchedulerILi384ELi128ELb0ELb1ELb1EEEEEEEEEvNT_6ParamsE,@"STO_CUDA_ENTRY STV_DEFAULT"
_ZN7cutlass13device_kernelIN5flash11enable_sm90INS1_16FlashAttnFwdSm90INS1_25CollectiveMainloopFwdSm90ILi2EN4cute5tupleIJNS5_1CILi1EEES8_S8_EEENS6_IJNS7_ILi192EEENS7_ILi128EEENS7_ILi96EEEEEELi96ENS_10bfloat16_tEfNS_4arch4Sm90ELb0ELb1ELb0ELb0ELb0ELb0ELb0ELb0ELb1ELb1ELb0ELb0EEENS1_21CollectiveEpilogueFwdINS6_IJSA_SC_SB_EEES9_SE_SG_Li384ELb0ELb1ELb0ELb0EEENS1_30DynamicPersistentTileSchedulerILi384ELi128ELb0ELb1ELb1EEEEEEEEEvNT_6ParamsE:
[----:B------:R-:W0:Y:S01]  /*0000*/  LDC R1, c[0x0][0x28] ;  /* 0x00000a00ff017b82 */ /* 0x000e220000000800 */
[----:B------:R-:W1:Y:S01]  /*0010*/  S2R R3, SR_TID.X ;  /* 0x0000000000037919 */ /* 0x000e620000002100 */
[----:B------:R-:W-:Y:S01]  /*0020*/  ELECT P0, URZ, PT ;  /* 0x00000000003f782f */ /* 0x000fe20003800000 */
[----:B------:R-:W-:Y:S01]  /*0030*/  BSSY B0, `(.L_x_10730) ;  /* 0x000000e000007945 */ /* 0x000fe20003800000 */
[--C-:B-1----:R-:W-:Y:S02]  /*0040*/  SHF.R.U32.HI R0, RZ, 0x5, R3.reuse ;  /* 0x00000005ff007819 */ /* 0x102fe40000011603 */
[----:B------:R-:W-:-:S03]  /*0050*/  SHF.R.U32.HI R3, RZ, 0x7, R3 ;  /* 0x00000007ff037819 */ /* 0x000fc60000011603 */
[----:B------:R-:W1:Y:S02]  /*0060*/  SHFL.IDX PT, R2, R0, RZ, 0x1f ;  /* 0x00001fff00027589 */ /* 0x000e6400000e0000 */
[----:B-1----:R-:W-:-:S13]  /*0070*/  ISETP.EQ.AND P0, PT, R2, RZ, P0 ;  /* 0x000000ff0200720c */ /* 0x002fda0000702270 */
[----:B0-----:R-:W-:Y:S05]  /*0080*/  @!P0 BRA `(.L_x_10731) ;  /* 0x0000000000208947 */ /* 0x001fea0003800000 */
        /* <DEDUP_REMOVED lines=8> */
.L_x_10731:
[----:B------:R-:W-:Y:S05]  /*0110*/  BSYNC B0 ;  /* 0x0000000000007941 */ /* 0x000fea0003800000 */
.L_x_10730:
        /* <DEDUP_REMOVED lines=41> */
.L_x_10732:
        /* <DEDUP_REMOVED lines=22> */
.L_x_10733:
        /* <DEDUP_REMOVED lines=18> */
.L_x_10734:
        /* <DEDUP_REMOVED lines=22> */
.L_x_10735:
        /* <DEDUP_REMOVED lines=22> */
.L_x_10736:
[----:B------:R-:W-:Y:S01]  /*08f0*/  PLOP3.LUT P0, PT, PT, PT, UP0, 0x80, 0x0 ;  /* 0x000000000000781c */ /* 0x000fe20003f0f008 */
[----:B------:R-:W-:Y:S01]  /*0900*/  UMOV UR38, 0x1 ;  /* 0x0000000100267882 */ /* 0x000fe20000000000 */
[----:B------:R-:W-:Y:S01]  /*0910*/  NOP ;  /* 0x0000000000007918 */ /* 0x000fe20000000000 */
[----:B------:R-:W-:Y:S01]  /*0920*/  USEL UR38, UR38, 0x2, !UP0 ;  /* 0x0000000226267887 */ /* 0x000fe2000c000000 */
[----:B------:R-:W-:Y:S01]  /*0930*/  ULDC.64 UR48, c[0x0][0x208] ;  /* 0x0000820000307ab9 */ /* 0x000fe20000000a00 */
[----:B012-4-:R-:W-:Y:S08]  /*0940*/  BAR.SYNC.DEFER_BLOCKING 0x0 ;  /* 0x0000000000007b1d */ /* 0x017ff00000010000 */
[----:B------:R-:W-:Y:S05]  /*0950*/  @!P0 BRA `(.L_x_10737) ;  /* 0x000000ec00488947 */ /* 0x000fea0003800000 */
.L_x_10738:
        /* <DEDUP_REMOVED lines=15> */
[----:B------:R-:W0:Y:S01]  /*0a50*/  S2UR UR5, SR_CgaCtaId ;  /* 0x00000000000579c3 */ /* 0x000e220000008800 */
[----:B------:R-:W-:Y:S01]  /*0a60*/  UMOV UR42, 0x400 ;  /* 0x00000400002a7882 */ /* 0x000fe20000000000 */
[----:B------:R-:W-:Y:S01]  /*0a70*/  IMAD.MOV.U32 R18, RZ, RZ, 0x40 ;  /* 0x00000040ff127424 */ /* 0x000fe200078e00ff */
[----:B------:R-:W-:Y:S01]  /*0a80*/  ULOP3.LUT UR47, UR38, 0x1, URZ, 0xfc, !UPT ;  /* 0x00000001262f7892 */ /* 0x000fe2000f8efc3f */
[----:B------:R-:W-:Y:S01]  /*0a90*/  SHF.R.S32.HI R3, RZ, 0x1f, R150 ;  /* 0x0000001fff037819 */ /* 0x000fe20000011496 */
[----:B------:R-:W-:Y:S01]  /*0aa0*/  UMOV UR46, URZ ;  /* 0x0000003f002e7c82 */ /* 0x000fe20008000000 */
[----:B------:R-:W-:Y:S01]  /*0ab0*/  UMOV UR50, URZ ;  /* 0x0000003f00327c82 */ /* 0x000fe20008000000 */
[----:B------:R-:W-:Y:S01]  /*0ac0*/  UMOV UR45, URZ ;  /* 0x0000003f002d7c82 */ /* 0x000fe20008000000 */
[CC--:B------:R-:W-:Y:S02]  /*0ad0*/  LEA.HI R0, R3.reuse, R150.reuse, RZ, 0x4 ;  /* 0x0000009603007211 */ /* 0x0c0fe400078f20ff */
[----:B------:R-:W-:-:S02]  /*0ae0*/  LEA.HI R145, R3, R150, RZ, 0x7 ;  /* 0x0000009603917211 */ /* 0x000fc400078f38ff */
[----:B------:R-:W-:Y:S02]  /*0af0*/  LOP3.LUT R5, R0, 0xfffffff0, RZ, 0xc0, !PT ;  /* 0xfffffff000057812 */ /* 0x000fe400078ec0ff */
[----:B------:R-:W-:Y:S02]  /*0b00*/  SHF.R.S32.HI R7, RZ, 0x4, R0 ;  /* 0x00000004ff077819 */ /* 0x000fe40000011400 */
[----:B------:R-:W-:Y:S01]  /*0b10*/  LOP3.LUT R9, R145, 0xffffff80, RZ, 0xc0, !PT ;  /* 0xffffff8091097812 */ /* 0x000fe200078ec0ff */
[----:B------:R-:W-:Y:S01]  /*0b20*/  IMAD.IADD R5, R150, 0x1, -R5 ;  /* 0x0000000196057824 */ /* 0x000fe200078e0a05 */
[----:B------:R-:W-:Y:S02]  /*0b30*/  LEA.HI R2, R0, R7, RZ, 0x1 ;  /* 0x0000000700027211 */ /* 0x000fe400078f08ff */
[----:B------:R-:W-:Y:S01]  /*0b40*/  LEA.HI R4, R3, R150, RZ, 0x5 ;  /* 0x0000009603047211 */ /* 0x000fe200078f28ff */
[----:B------:R-:W-:Y:S01]  /*0b50*/  IMAD.IADD R144, R150, 0x1, -R9 ;  /* 0x0000000196907824 */ /* 0x000fe200078e0a09 */
[----:B------:R-:W-:-:S02]  /*0b60*/  SHF.R.S32.HI R0, RZ, 0x1f, R5 ;  /* 0x0000001fff007819 */ /* 0x000fc40000011405 */
[----:B------:R-:W-:Y:S01]  /*0b70*/  LOP3.LUT R2, R2, 0x1ffffffe, RZ, 0xc0, !PT ;  /* 0x1ffffffe02027812 */ /* 0x000fe200078ec0ff */
[----:B0-----:R-:W-:Y:S01]  /*0b80*/  ULEA UR42, UR5, UR42, 0x18 ;  /* 0x0000002a052a7291 */ /* 0x001fe2000f8ec03f */
[----:B------:R-:W-:Y:S02]  /*0b90*/  LEA.HI R0, R0, R5, RZ, 0x3 ;  /* 0x0000000500007211 */ /* 0x000fe400078f18ff */
[----:B------:R-:W-:Y:S01]  /*0ba0*/  SHF.R.S32.HI R4, RZ, 0x5, R4 ;  /* 0x00000005ff047819 */ /* 0x000fe20000011404 */
[----:B------:R-:W-:Y:S01]  /*0bb0*/  IMAD.IADD R7, R7, 0x1, -R2 ;  /* 0x0000000107077824 */ /* 0x000fe200078e0a02 */
[C---:B------:R-:W-:Y:S01]  /*0bc0*/  LOP3.LUT R2, R0.reuse, 0xfffffff8, RZ, 0xc0, !PT ;  /* 0xfffffff800027812 */ /* 0x040fe200078ec0ff */
[----:B------:R-:W-:Y:S01]  /*0bd0*/  IMAD.SHL.U32 R0, R0, 0x40, RZ ;  /* 0x0000004000007824 */ /* 0x000fe200078e00ff */
[----:B------:R-:W-:Y:S01]  /*0be0*/  SHF.R.S32.HI R9, RZ, 0x1f, R144 ;  /* 0x0000001fff097819 */ /* 0x000fe20000011490 */
[----:B------:R-:W-:Y:S01]  /*0bf0*/  IMAD R10, R4, 0x10, R5 ;  /* 0x00000010040a7824 */ /* 0x000fe200078e0205 */
[----:B------:R-:W-:Y:S01]  /*0c00*/  LEA.HI R3, R3, R150, RZ, 0x2 ;  /* 0x0000009603037211 */ /* 0x000fe200078f10ff */
[----:B------:R-:W-:Y:S01]  /*0c10*/  IMAD.IADD R2, R5, 0x1, -R2 ;  /* 0x0000000105027824 */ /* 0x000fe200078e0a02 */
[----:B------:R-:W-:Y:S01]  /*0c20*/  LEA.HI R6, R9, R144, RZ, 0x2 ;  /* 0x0000009009067211 */ /* 0x000fe200078f10ff */
[----:B------:R-:W-:Y:S01]  /*0c30*/  IMAD.SHL.U32 R7, R7, 0x8, RZ ;  /* 0x0000000807077824 */ /* 0x000fe200078e00ff */
[----:B------:R-:W-:-:S02]  /*0c40*/  LOP3.LUT R0, R0, 0x7ffffe00, RZ, 0xc0, !PT ;  /* 0x7ffffe0000007812 */ /* 0x000fc400078ec0ff */
[C---:B------:R-:W-:Y:S01]  /*0c50*/  R2P PR, R2.reuse, 0x6 ;  /* 0x0000000602007804 */ /* 0x040fe20000000000 */
[----:B------:R-:W-:Y:S01]  /*0c60*/  IMAD.SHL.U32 R2, R2, 0x40, RZ ;  /* 0x0000004002027824 */ /* 0x000fe200078e00ff */
[--C-:B------:R-:W-:Y:S01]  /*0c70*/  SHF.R.S32.HI R8, RZ, 0x2, R6.reuse ;  /* 0x00000002ff087819 */ /* 0x100fe20000011406 */
[----:B------:R-:W-:Y:S01]  /*0c80*/  IMAD.U32 R147, R10, 0x20, R7 ;  /* 0x000000200a937824 */ /* 0x000fe200078e0007 */
[----:B------:R-:W-:Y:S01]  /*0c90*/  SHF.R.S32.HI R11, RZ, 0x1f, R6 ;  /* 0x0000001fff0b7819 */ /* 0x000fe20000011406 */
[----:B------:R-:W-:Y:S01]  /*0ca0*/  IMAD R0, R4, 0x400, R0 ;  /* 0x0000040004007824 */ /* 0x000fe200078e0200 */
[----:B------:R-:W-:Y:S02]  /*0cb0*/  LOP3.LUT R2, R2, 0x1c0, RZ, 0xc0, !PT ;  /* 0x000001c002027812 */ /* 0x000fe400078ec0ff */
[----:B------:R-:W-:Y:S02]  /*0cc0*/  SHF.R.S32.HI R145, RZ, 0x7, R145 ;  /* 0x00000007ff917819 */ /* 0x000fe40000011491 */
[----:B------:R-:W-:-:S02]  /*0cd0*/  LOP3.LUT R7, R2, 0x8, R7, 0xf8, !PT ;  /* 0x0000000802077812 */ /* 0x000fc400078ef807 */
[----:B------:R-:W-:Y:S01]  /*0ce0*/  SHF.R.U32.HI R2, RZ, 0x3, R2 ;  /* 0x00000003ff027819 */ /* 0x000fe20000011602 */
[----:B------:R-:W-:Y:S01]  /*0cf0*/  IMAD.HI R4, R145, 0x55555556, RZ ;  /* 0x5555555691047827 */ /* 0x000fe200078e02ff */
[----:B------:R-:W-:Y:S02]  /*0d00*/  LOP3.LUT R141, R3, 0xfffffffc, RZ, 0xc0, !PT ;  /* 0xfffffffc038d7812 */ /* 0x000fe400078ec0ff */
[----:B------:R-:W-:Y:S02]  /*0d10*/  LOP3.LUT R7, R7, R2, RZ, 0x3c, !PT ;  /* 0x0000000207077212 */ /* 0x000fe400078e3cff */
[----:B------:R-:W-:Y:S01]  /*0d20*/  LEA.HI R11, R11, R8, RZ, 0x3 ;  /* 0x000000080b0b7211 */ /* 0x000fe200078f18ff */
[----:B------:R-:W-:Y:S01]  /*0d30*/  IMAD.IADD R141, R150, 0x1, -R141 ;  /* 0x00000001968d7824 */ /* 0x000fe200078e0a8d */
[----:B------:R-:W-:Y:S01]  /*0d40*/  LEA.HI R9, R9, R144, RZ, 0x5 ;  /* 0x0000009009097211 */ /* 0x000fe200078f28ff */
[----:B------:R-:W-:Y:S01]  /*0d50*/  IMAD.IADD R0, R0, 0x1, R7 ;  /* 0x0000000100007824 */ /* 0x000fe200078e0207 */
[----:B------:R-:W-:Y:S01]  /*0d60*/  LOP3.LUT R11, R11, 0xfffffff8, RZ, 0xc0, !PT ;  /* 0xfffffff80b0b7812 */ /* 0x000fe200078ec0ff */
[----:B------:R-:W-:Y:S01]  /*0d70*/  IMAD.SHL.U32 R138, R141, 0x8, RZ ;  /* 0x000000088d8a7824 */ /* 0x000fe200078e00ff */
[----:B------:R-:W-:-:S02]  /*0d80*/  LEA.HI R4, R4, R4, RZ, 0x1 ;  /* 0x0000000404047211 */ /* 0x000fc400078f08ff */
[----:B------:R-:W-:Y:S01]  /*0d90*/  SHF.R.S32.HI R9, RZ, 0x5, R9 ;  /* 0x00000005ff097819 */ /* 0x000fe20000011409 */
[----:B------:R-:W-:Y:S01]  /*0da0*/  IMAD.IADD R8, R8, 0x1, -R11 ;  /* 0x0000000108087824 */ /* 0x000fe200078e0a0b */
[----:B------:R-:W-:Y:S01]  /*0db0*/  LEA.HI R2, R141, R141, RZ, 0x1 ;  /* 0x0000008d8d027211 */ /* 0x000fe200078f08ff */
[----:B------:R-:W-:Y:S01]  /*0dc0*/  IMAD R4, R4, -0x3, R145 ;  /* 0xfffffffd04047824 */ /* 0x000fe200078e0291 */
[----:B------:R-:W-:Y:S01]  /*0dd0*/  LEA R17, R0, UR42, 0x1 ;  /* 0x0000002a00117c11 */ /* 0x000fe2000f8e08ff */
[----:B------:R-:W-:Y:S01]  /*0de0*/  IMAD R9, R9, 0x10, R8 ;  /* 0x0000001009097824 */ /* 0x000fe200078e0208 */
[----:B------:R-:W-:Y:S01]  /*0df0*/  LOP3.LUT R2, R2, 0x1ffffffe, RZ, 0xc0, !PT ;  /* 0x1ffffffe02027812 */ /* 0x000fe200078ec0ff */
[----:B------:R-:W-:Y:S01]  /*0e00*/  VIADD R139, R138, 0x20 ;  /* 0x000000208a8b7836 */ /* 0x000fe20000000000 */
[----:B------:R-:W-:Y:S01]  /*0e10*/  SHF.R.S32.HI R142, RZ, 0x2, R3 ;  /* 0x00000002ff8e7819 */ /* 0x000fe20000011403 */
[C---:B------:R-:W-:Y:S01]  /*0e20*/  VIADD R22, R17.reuse, 0x21800 ;  /* 0x0002180011167836 */ /* 0x040fe20000000000 */
[----:B------:R-:W-:Y:S01]  /*0e30*/  SEL R18, R18, 0xffffffc0, !P2 ;  /* 0xffffffc012127807 */ /* 0x000fe20005000000 */
[----:B------:R-:W-:Y:S01]  /*0e40*/  VIADD R140, R138, 0x40 ;  /* 0x000000408a8c7836 */ /* 0x000fe20000000000 */
[----:B------:R-:W-:Y:S01]  /*0e50*/  LOP3.LUT R3, R6, 0x7ffffffc, RZ, 0xc0, !PT ;  /* 0x7ffffffc06037812 */ /* 0x000fe200078ec0ff */
[----:B------:R-:W-:Y:S01]  /*0e60*/  VIADD R23, R17, 0x21820 ;  /* 0x0002182011177836 */ /* 0x000fe20000000000 */
[----:B------:R-:W-:Y:S01]  /*0e70*/  SHF.R.S32.HI R149, RZ, 0x1f, R139 ;  /* 0x0000001fff957819 */ /* 0x000fe2000001148b */
[----:B------:R-:W-:Y:S01]  /*0e80*/  IMAD R146, R4, 0x40, R9 ;  /* 0x0000004004927824 */ /* 0x000fe200078e0209 */
[----:B------:R-:W-:Y:S01]  /*0e90*/  SHF.R.S32.HI R148, RZ, 0x1f, R140 ;  /* 0x0000001fff947819 */ /* 0x000fe2000001148c */
[----:B------:R-:W-:-:S02]  /*0ea0*/  IMAD.IADD R137, R141, 0x1, -R2 ;  /* 0x000000018d897824 */ /* 0x000fc400078e0a02 */
[C---:B------:R-:W-:Y:S02]  /*0eb0*/  @P1 VIADD R23, R22.reuse, 0xffffffe0 ;  /* 0xffffffe016171836 */ /* 0x040fe40000000000 */
[----:B------:R-:W-:Y:S02]  /*0ec0*/  IMAD.IADD R22, R22, 0x1, R18 ;  /* 0x0000000116167824 */ /* 0x000fe400078e0212 */
[----:B------:R-:W-:Y:S02]  /*0ed0*/  IMAD.IADD R16, R144, 0x1, -R3 ;  /* 0x0000000190107824 */ /* 0x000fe400078e0a03 */
[----:B------:R-:W-:Y:S02]  /*0ee0*/  IMAD R137, R137, 0x8, R146 ;  /* 0x0000000889897824 */ /* 0x000fe400078e0292 */
[----:B------:R-:W-:Y:S02]  /*0ef0*/  IMAD.IADD R18, R18, 0x1, R23 ;  /* 0x0000000112127824 */ /* 0x000fe400078e0217 */
[----:B------:R-:W-:-:S07]  /*0f00*/  VIADD R136, R23, 0x6000 ;  /* 0x0000600017887836 */ /* 0x000fce0000000000 */
.L_x_10827:
        /* <DEDUP_REMOVED lines=21> */
.L_x_10739:
[----:B------:R-:W-:Y:S01]  /*1060*/  ULDC UR7, c[0x0][0xc54] ;  /* 0x0003150000077ab9 */ /* 0x000fe20000000800 */
[----:B------:R-:W-:Y:S01]  /*1070*/  UMOV UR6, UR9 ;  /* 0x0000000900067c82 */ /* 0x000fe20008000000 */
[----:B------:R-:W-:-:S11]  /*1080*/  UISETP.NE.AND UP0, UPT, UR7, 0x1, UPT ;  /* 0x000000010700788c */ /* 0x000fd6000bf05270 */
[----:B------:R-:W-:Y:S02]  /*1090*/  @UP0 ULDC.64 UR10, c[0x0][0xc58] ;  /* 0x00031600000a0ab9 */ /* 0x000fe40000000a00 */
[----:B------:R-:W-:-:S04]  /*10a0*/  UIMAD.WIDE.U32 UR4, UR9, UR10, URZ ;  /* 0x0000000a090472a5 */ /* 0x000fc8000f8e003f */
[----:B------:R-:W-:-:S04]  /*10b0*/  @UP0 USHF.R.U32.HI UR6, URZ, UR11, UR5 ;  /* 0x0000000b3f060299 */ /* 0x000fc80008011605 */
[----:B------:R-:W-:-:S12]  /*10c0*/  UIMAD UR4, UR6, UR7, URZ ;  /* 0x00000007060472a4 */ /* 0x000fd8000f8e023f */
.L_x_10740:
        /* <DEDUP_REMOVED lines=9> */
[----:B------:R-:W-:-:S02]  /*1160*/  UIMAD UR41, UR6, 0xc0, URZ ;  /* 0x000000c0062978a4 */ /* 0x000fc4000f8e023f */
        /* <DEDUP_REMOVED lines=39> */
.L_x_10742:
[----:B------:R-:W-:-:S11]  /*13e0*/  UISETP.NE.AND UP0, UPT, UR5, 0x1, UPT ;  /* 0x000000010500788c */ /* 0x000fd6000bf05270 */
[----:B------:R-:W-:Y:S02]  /*13f0*/  @UP0 ULDC.64 UR8, c[0x0][0x9e8] ;  /* 0x00027a0000080ab9 */ /* 0x000fe40000000a00 */
[----:B------:R-:W-:-:S04]  /*1400*/  UIMAD.WIDE.U32 UR6, UR4, UR8, URZ ;  /* 0x00000008040672a5 */ /* 0x000fc8000f8e003f */
[----:B------:R-:W-:-:S12]  /*1410*/  @UP0 USHF.R.U32.HI UR4, URZ, UR9, UR7 ;  /* 0x000000093f040299 */ /* 0x000fd80008011607 */
.L_x_10743:
[----:B------:R-:W-:-:S06]  /*1420*/  UIMAD UR4, UR4, UR5, UR5 ;  /* 0x00000005040472a4 */ /* 0x000fcc000f8e0205 */
[----:B------:R-:W-:-:S07]  /*1430*/  VIMNMX R0, R0, UR4, PT ;  /* 0x0000000400007c48 */ /* 0x000fce000bfe0100 */
.L_x_10741:
        /* <DEDUP_REMOVED lines=29> */
.L_x_10745:
[----:B------:R-:W-:-:S11]  /*1610*/  UISETP.NE.AND UP0, UPT, UR5, 0x1, UPT ;  /* 0x000000010500788c */ /* 0x000fd6000bf05270 */
[----:B------:R-:W-:Y:S02]  /*1620*/  @UP0 ULDC.64 UR10, c[0x0][0x9e8] ;  /* 0x00027a00000a0ab9 */ /* 0x000fe40000000a00 */
[----:B------:R-:W-:-:S04]  /*1630*/  UIMAD.WIDE.U32 UR6, UR4, UR10, URZ ;  /* 0x0000000a040672a5 */ /* 0x000fc8000f8e003f */
[----:B------:R-:W-:-:S12]  /*1640*/  @UP0 USHF.R.U32.HI UR4, URZ, UR11, UR7 ;  /* 0x0000000b3f040299 */ /* 0x000fd80008011607 */
.L_x_10746:
[----:B------:R-:W-:-:S04]  /*1650*/  UIMAD UR4, UR4, UR5, URZ ;  /* 0x00000005040472a4 */ /* 0x000fc8000f8e023f */
[----:B------:R-:W-:-:S04]  /*1660*/  UISETP.LT.AND UP0, UPT, UR9, UR4, UPT ;  /* 0x000000040900728c */ /* 0x000fc8000bf01270 */
[----:B------:R-:W-:-:S12]  /*1670*/  USEL UR9, UR9, UR4, !UP0 ;  /* 0x0000000409097287 */ /* 0x000fd8000c000000 */
.L_x_10744:
[----:B------:R-:W-:Y:S01]  /*1680*/  USHF.R.S32.HI UR4, URZ, 0x1f, UR9 ;  /* 0x0000001f3f047899 */ /* 0x000fe20008011409 */
[----:B------:R-:W-:Y:S02]  /*1690*/  PLOP3.LUT P0, PT, PT, PT, PT, 0x80, 0x0 ;  /* 0x000000000000781c */ /* 0x000fe40003f0f070 */
[----:B------:R-:W-:Y:S01]  /*16a0*/  CS2R R36, SRZ ;  /* 0x0000000000247805 */ /* 0x000fe2000001ff00 */
[----:B------:R-:W-:Y:S01]  /*16b0*/  IMAD.MOV.U32 R48, RZ, RZ, RZ ;  /* 0x000000ffff307224 */ /* 0x000fe200078e00ff */
[----:B------:R-:W-:Y:S01]  /*16c0*/  ULEA.HI UR4, UR4, UR9, URZ, 0x7 ;  /* 0x0000000904047291 */ /* 0x000fe2000f8f383f */
[----:B------:R-:W-:Y:S01]  /*16d0*/  CS2R R30, SRZ ;  /* 0x00000000001e7805 */ /* 0x000fe2000001ff00 */
[----:B------:R-:W-:Y:S01]  /*16e0*/  IMAD.MOV.U32 R133, RZ, RZ, RZ ;  /* 0x000000ffff857224 */ /* 0x000fe200078e00ff */
[----:B------:R-:W-:Y:S01]  /*16f0*/  CS2R R28, SRZ ;  /* 0x00000000001c7805 */ /* 0x000fe2000001ff00 */
[----:B------:R-:W-:Y:S01]  /*1700*/  USHF.R.S32.HI UR4, URZ, 0x7, UR4 ;  /* 0x000000073f047899 */ /* 0x000fe20008011404 */
[----:B------:R-:W-:Y:S01]  /*1710*/  IMAD.MOV.U32 R44, RZ, RZ, RZ ;  /* 0x000000ffff2c7224 */ /* 0x000fe200078e00ff */
[----:B------:R-:W-:Y:S01]  /*1720*/  CS2R R26, SRZ ;  /* 0x00000000001a7805 */ /* 0x000fe2000001ff00 */
[----:B------:R-:W-:Y:S01]  /*1730*/  IMAD.MOV.U32 R129, RZ, RZ, RZ ;  /* 0x000000ffff817224 */ /* 0x000fe200078e00ff */
[----:B------:R-:W-:Y:S01]  /*1740*/  UISETP.LT.AND UP0, UPT, URZ, UR4, UPT ;  /* 0x000000043f00728c */ /* 0x000fe2000bf01270 */
[----:B------:R-:W-:Y:S01]  /*1750*/  IMAD.MOV.U32 R46, RZ, RZ, RZ ;  /* 0x000000ffff2e7224 */ /* 0x000fe200078e00ff */
[----:B------:R-:W-:Y:S01]  /*1760*/  CS2R R122, SRZ ;  /* 0x00000000007a7805 */ /* 0x000fe2000001ff00 */
[----:B------:R-:W-:Y:S01]  /*1770*/  IMAD.MOV.U32 R125, RZ, RZ, RZ ;  /* 0x000000ffff7d7224 */ /* 0x000fe200078e00ff */
        /* <DEDUP_REMOVED lines=20> */
[----:B------:R-:W-:Y:S06]  /*18c0*/  @!P1 BRA `(.L_x_10747) ;  /* 0x000000c400889947 */ /* 0x000fec0003800000 */
[----:B------:R-:W0:Y:S02]  /*18d0*/  SHFL.IDX PT, R0, R145, RZ, 0x1f ;  /* 0x00001fff91007589 */ /* 0x000e2400000e0000 */
[----:B0-----:R-:W-:-:S13]  /*18e0*/  R2UR UR37, R0 ;  /* 0x00000000002572ca */ /* 0x001fda00000e0000 */
[----:B------:R-:W-:-:S04]  /*18f0*/  UIMAD.WIDE UR4, UR37, 0x55555556, URZ ;  /* 0x55555556250478a5 */ /* 0x000fc8000f8e023f */
[----:B------:R-:W-:Y:S02]  /*1900*/  ULEA.HI UR51, UR5, UR5, URZ, 0x1 ;  /* 0x0000000505337291 */ /* 0x000fe4000f8f083f */
[----:B------:R-:W-:Y:S02]  /*1910*/  UIADD3 UR5, UR42, 0x21800, URZ ;  /* 0x000218002a057890 */ /* 0x000fe4000fffe03f */
[----:B------:R-:W-:Y:S02]  /*1920*/  UIMAD UR51, UR51, -0x3, UR37 ;  /* 0xfffffffd333378a4 */ /* 0x000fe4000f8e0225 */
[----:B------:R-:W-:Y:S02]  /*1930*/  ULOP3.LUT UP0, URZ, UR5, 0x3ff, URZ, 0xc0, !UPT ;  /* 0x000003ff053f7892 */ /* 0x000fe4000f80c03f */
[----:B------:R-:W-:Y:S02]  /*1940*/  ULEA UR4, UR51, UR42, 0xc ;  /* 0x0000002a33047291 */ /* 0x000fe4000f8e603f */
[----:B------:R-:W-:-:S02]  /*1950*/  ULEA UR5, UR51, UR5, 0xd ;  /* 0x0000000533057291 */ /* 0x000fc4000f8e683f */
[----:B------:R-:W-:Y:S01]  /*1960*/  PLOP3.LUT P0, PT, PT, PT, UP0, 0x80, 0x0 ;  /* 0x000000000000781c */ /* 0x000fe20003f0f008 */
[----:B------:R-:W-:Y:S02]  /*1970*/  UIADD3 UR4, UR4, 0xc400, URZ ;  /* 0x0000c40004047890 */ /* 0x000fe4000fffe03f */
[----:B------:R-:W-:Y:S02]  /*1980*/  USHF.R.U32.HI UR5, URZ, 0x4, UR5 ;  /* 0x000000043f057899 */ /* 0x000fe40008011605 */
[----:B------:R-:W-:Y:S02]  /*1990*/  USHF.R.U32.HI UR4, URZ, 0x4, UR4 ;  /* 0x000000043f047899 */ /* 0x000fe40008011604 */
[----:B------:R-:W-:Y:S02]  /*19a0*/  ULOP3.LUT UR36, UR5, 0x3fff, URZ, 0xc0, !UPT ;  /* 0x00003fff05247892 */ /* 0x000fe4000f8ec03f */
[----:B------:R-:W-:-:S04]  /*19b0*/  ULOP3.LUT UR53, UR4, 0x3fff, URZ, 0xc0, !UPT ;  /* 0x00003fff04357892 */ /* 0x000fc8000f8ec03f */
[----:B------:R-:W-:Y:S08]  /*19c0*/  @!P0 BRA `(.L_x_10748) ;  /* 0x0000000000408947 */ /* 0x000ff00003800000 */
        /* <DEDUP_REMOVED lines=16> */
.L_x_10748:
        /* <DEDUP_REMOVED lines=9> */
.L_x_10939:
[----:B------:R-:W-:Y:S05]  /*1b60*/  @!P0 BRA `(.L_x_10750) ;  /* 0x0000000000048947 */ /* 0x000fea0003800000 */
[----:B------:R-:W-:Y:S01]  /*1b70*/  BPT.TRAP 0x1 ;  /* 0x000000040000795c */ /* 0x000fe20000300000 */
.L_x_10750:
[----:B------:R-:W-:Y:S02]  /*1b80*/  IMAD.U32 R5, RZ, RZ, UR45 ;  /* 0x0000002dff057e24 */ /* 0x000fe4000f8e00ff */
[----:B0-----:R-:W-:-:S03]  /*1b90*/  IMAD.U32 R0, RZ, RZ, UR50 ;  /* 0x00000032ff007e24 */ /* 0x001fc6000f8e00ff */
[----:B------:R-:W-:Y:S02]  /*1ba0*/  LEA R5, R5, UR42, 0x3 ;  /* 0x0000002a05057c11 */ /* 0x000fe4000f8e18ff */
[----:B------:R-:W-:-:S04]  /*1bb0*/  SHF.L.U32 R0, R0, 0x1f, RZ ;  /* 0x0000001f00007819 */ /* 0x000fc800000006ff */
[----:B------:R0:W1:Y:S01]  /*1bc0*/  SYNCS.PHASECHK.TRANS64.TRYWAIT P2, [R5+URZ+0x2d830], R0 ;  /* 0x02d83000050075a7 */ /* 0x000062000804017f */
[----:B------:R-:W-:Y:S05]  /*1bd0*/  @!P0 BRA `(.L_x_10751) ;  /* 0x0000000000048947 */ /* 0x000fea0003800000 */
[----:B------:R-:W-:Y:S01]  /*1be0*/  BPT.TRAP 0x1 ;  /* 0x000000040000795c */ /* 0x000fe20000300000 */
.L_x_10751:
[----:B------:R-:W2:Y:S02]  /*1bf0*/  S2R R2, SR_TID.X ;  /* 0x0000000000027919 */ /* 0x000ea40000002100 */
[----:B--2---:R-:W-:Y:S01]  /*1c00*/  LOP3.LUT P1, RZ, R2, 0x7f, RZ, 0xc0, !PT ;  /* 0x0000007f02ff7812 */ /* 0x004fe2000782c0ff */
[----:B-1----:R-:W-:-:S12]  /*1c10*/  @P2 BRA `(.L_x_10752) ;  /* 0x0000000000082947 */ /* 0x002fd80003800000 */
[----:B------:R-:W1:Y:S02]  /*1c20*/  SYNCS.PHASECHK.TRANS64.TRYWAIT P2, [R5+URZ+0x2d830], R0 ;  /* 0x02d83000050075a7 */ /* 0x000e64000804017f */
[----:B-1----:R-:W-:Y:S05]  /*1c30*/  @!P2 BRA `(.L_x_10753) ;  /* 0x00000128002ca947 */ /* 0x002fea0003800000 */
.L_x_10752:
[----:B------:R-:W-:Y:S05]  /*1c40*/  WARPSYNC.ALL ;  /* 0x0000000000007948 */ /* 0x000fea0003800000 */
[----:B------:R-:W-:Y:S01]  /*1c50*/  UIADD3 UR4, UR42, 0x15400, URZ ;  /* 0x000154002a047890 */ /* 0x000fe2000fffe03f */
[----:B------:R-:W-:Y:S01]  /*1c60*/  WARPGROUP.ARRIVE ;  /* 0x00000000000079c5 */ /* 0x000fe20000000000 */
[----:B------:R-:W-:Y:S01]  /*1c70*/  UMOV UR5, 0x80000020 ;  /* 0x8000002000057882 */ /* 0x000fe20000000000 */
[----:B------:R-:W-:Y:S01]  /*1c80*/  UMOV UR7, 0x80000020 ;  /* 0x8000002000077882 */ /* 0x000fe20000000000 */
[----:B------:R-:W-:Y:S01]  /*1c90*/  USHF.R.U32.HI UR4, URZ, 0x4, UR4 ;  /* 0x000000043f047899 */ /* 0x000fe20008011604 */
[----:B01----:R-:W-:Y:S01]  /*1ca0*/  VIADD R0, R137, UR41 ;  /* 0x0000002989007c36 */ /* 0x003fe20008000000 */
[----:B------:R-:W-:Y:S01]  /*1cb0*/  UMOV UR9, 0x80000020 ;  /* 0x8000002000097882 */ /* 0x000fe20000000000 */
[----:B------:R-:W-:Y:S01]  /*1cc0*/  UMOV UR11, 0x80000020 ;  /* 0x80000020000b7882 */ /* 0x000fe20000000000 */
[----:B------:R-:W-:Y:S01]  /*1cd0*/  ULOP3.LUT UR4, UR4, 0x3fff, URZ, 0xc0, !UPT ;  /* 0x00003fff04047892 */ /* 0x000fe2000f8ec03f */
[----:B------:R-:W0:Y:S01]  /*1ce0*/  LDC R6, c[0x0][0x2f0] ;  /* 0x0000bc00ff067b82 */ /* 0x000e220000000800 */
[----:B------:R-:W-:Y:S01]  /*1cf0*/  UMOV UR13, 0x80000020 ;  /* 0x80000020000d7882 */ /* 0x000fe20000000000 */
[----:B------:R-:W-:Y:S01]  /*1d00*/  UMOV UR15, 0x80000020 ;  /* 0x80000020000f7882 */ /* 0x000fe20000000000 */
[----:B------:R-:W-:Y:S01]  /*1d10*/  ULOP3.LUT UR32, UR4, 0x10000, URZ, 0xfc, !UPT ;  /* 0x0001000004207892 */ /* 0x000fe2000f8efc3f */
[----:B------:R-:W-:Y:S01]  /*1d20*/  IMAD.MOV.U32 R4, RZ, RZ, R0 ;  /* 0x000000ffff047224 */ /* 0x000fe200078e0000 */
[----:B------:R-:W-:Y:S01]  /*1d30*/  ULOP3.LUT UR4, UR53, 0x10000, URZ, 0xfc, !UPT ;  /* 0x0001000035047892 */ /* 0x000fe2000f8efc3f */
[----:B------:R-:W-:Y:S01]  /*1d40*/  IMAD.MOV.U32 R3, RZ, RZ, -0x80 ;  /* 0xffffff80ff037424 */ /* 0x000fe200078e00ff */
[----:B------:R-:W-:Y:S01]  /*1d50*/  UIMAD UR6, UR45, 0x600, UR32 ;  /* 0x000006002d0678a4 */ /* 0x000fe2000f8e0220 */
[----:B------:R-:W1:Y:S01]  /*1d60*/  LDC R143, c[0x0][0x288] ;  /* 0x0000a200ff8f7b82 */ /* 0x000e620000000800 */
[----:B------:R-:W-:Y:S01]  /*1d70*/  UIADD3 UR8, UR4, 0x2, URZ ;  /* 0x0000000204087890 */ /* 0x000fe2000fffe03f */
[C---:B------:R-:W-:Y:S01]  /*1d80*/  IMAD R9, R88.reuse, R3, 0x80 ;  /* 0x0000008058097424 */ /* 0x040fe200078e0203 */
[----:B------:R-:W-:Y:S01]  /*1d90*/  UIADD3 UR10, UR6, 0x2, URZ ;  /* 0x00000002060a7890 */ /* 0x000fe2000fffe03f */
[----:B------:R-:W-:Y:S01]  /*1da0*/  LEA R7, R88, 0xffffff80, 0x7 ;  /* 0xffffff8058077811 */ /* 0x000fe200078e38ff */
[----:B------:R-:W-:Y:S01]  /*1db0*/  UIADD3 UR12, UR4, 0x300, URZ ;  /* 0x00000300040c7890 */ /* 0x000fe2000fffe03f */
[----:B------:R-:W-:Y:S01]  /*1dc0*/  VIADD R3, R9, 0x1 ;  /* 0x0000000109037836 */ /* 0x000fe20000000000 */
[----:B------:R-:W-:-:S02]  /*1dd0*/  UIADD3 UR14, UR6, 0x200, URZ ;  /* 0x00000200060e7890 */ /* 0x000fc4000fffe03f */
[----:B------:R-:W-:Y:S01]  /*1de0*/  HGMMA.64x128x16.F32.BF16 R24, gdesc[UR4], RZ, !UPT, gsb0 ;  /* 0x01e00000041879f0 */ /* 0x000fe2000c0018ff */
[----:B------:R-:W-:Y:S01]  /*1df0*/  UIADD3 UR16, UR4, 0x302, URZ ;  /* 0x0000030204107890 */ /* 0x000fe2000fffe03f */
[----:B------:R-:W-:Y:S01]  /*1e00*/  IMAD R3, R16, -0x2, R3 ;  /* 0xfffffffe10037824 */ /* 0x000fe200078e0203 */
        /* <DEDUP_REMOVED lines=12> */
[----:B------:R-:W-:Y:S01]  /*1ed0*/  ULDC UR35, c[0x0][0x9dc] ;  /* 0x0002770000237ab9 */ /* 0x000fe20000000800 */
        /* <DEDUP_REMOVED lines=53> */
.L_x_10756:
[----:B------:R-:W-:-:S06]  /*2230*/  UISETP.NE.AND UP2, UPT, UR7, 0x1, UPT ;  /* 0x000000010700788c */ /* 0x000fcc000bf45270 */
[----:B------:R-:W-:-:S05]  /*2240*/  PLOP3.LUT P2, PT, PT, PT, UP2, 0x80, 0x0 ;  /* 0x000000000000781c */ /* 0x000fca0003f4f028 */
[----:B------:R-:W-:-:S08]  /*2250*/  @UP2 ULDC.64 UR10, c[0x0][0x9e8] ;  /* 0x00027a00000a2ab9 */ /* 0x000fd00000000a00 */
[----:B------:R-:W-:-:S05]  /*2260*/  @P2 IMAD.HI.U32 R3, R8, UR10, RZ ;  /* 0x0000000a08032c27 */ /* 0x000fca000f8e00ff */
[----:B------:R-:W-:-:S07]  /*2270*/  @P2 SHF.R.U32.HI R8, RZ, UR11, R3 ;  /* 0x0000000bff082c19 */ /* 0x000fce0008011603 */
.L_x_10757:
[----:B------:R-:W-:Y:S05]  /*2280*/  BSYNC B0 ;  /* 0x0000000000007941 */ /* 0x000fea0003800000 */
.L_x_10755:
[----:B------:R-:W-:-:S04]  /*2290*/  IMAD R3, R8, UR7, -R7 ;  /* 0x0000000708037c24 */ /* 0x000fc8000f8e0a07 */
[----:B------:R-:W-:-:S05]  /*22a0*/  IMAD R3, R16, -0x2, R3 ;  /* 0xfffffffe10037824 */ /* 0x000fca00078e0203 */
[----:B------:R-:W-:Y:S02]  /*22b0*/  VIMNMX R2, R2, R3, !PT ;  /* 0x0000000302027248 */ /* 0x000fe40007fe0100 */
[----:B------:R-:W-:-:S07]  /*22c0*/  VIADDMNMX R0, R3, UR7, R0, PT ;  /* 0x0000000703007c46 */ /* 0x000fce000b800100 */
.L_x_10754:
[C---:B------:R-:W-:Y:S02]  /*22d0*/  ISETP.GE.AND P4, PT, R9.reuse, 0x9, PT ;  /* 0x000000090900780c */ /* 0x040fe40003f86270 */
[C---:B------:R-:W-:Y:S02]  /*22e0*/  ISETP.GE.AND P2, PT, R9.reuse, 0x2, PT ;  /* 0x000000020900780c */ /* 0x040fe40003f46270 */
[----:B------:R-:W-:Y:S02]  /*22f0*/  ISETP.GE.AND P5, PT, R9, 0xa, PT ;  /* 0x0000000a0900780c */ /* 0x000fe40003fa6270 */
[----:B------:R-:W-:Y:S02]  /*2300*/  LOP3.LUT R19, R19, 0xfffffffd, RZ, 0xc0, !PT ;  /* 0xfffffffd13137812 */ /* 0x000fe400078ec0ff */
[----:B------:R-:W-:-:S04]  /*2310*/  ISETP.GT.AND P3, PT, R2, 0x1, !P2 ;  /* 0x000000010200780c */ /* 0x000fc80005764270 */
[----:B------:R-:W-:Y:S02]  /*2320*/  ISETP.LT.OR P3, PT, R0, 0x2, P3 ;  /* 0x000000020000780c */ /* 0x000fe40001f61670 */
[----:B------:R-:W-:Y:S02]  /*2330*/  @P4 LOP3.LUT R19, R19, 0x2, RZ, 0xfc, !PT ;  /* 0x0000000213134812 */ /* 0x000fe400078efcff */
[----:B------:R-:W-:Y:S02]  /*2340*/  FSEL R25, R25, -INF , !P3 ;  /* 0xff80000019197808 */ /* 0x000fe40005800000 */
[----:B------:R-:W-:Y:S02]  /*2350*/  LOP3.LUT R19, R19, 0xfffffffb, RZ, 0xc0, !PT ;  /* 0xfffffffb13137812 */ /* 0x000fe400078ec0ff */
[----:B------:R-:W-:Y:S02]  /*2360*/  ISETP.GT.AND P4, PT, R2, 0x8, !P4 ;  /* 0x000000080200780c */ /* 0x000fe40006784270 */
[----:B------:R-:W-:-:S02]  /*2370*/  @P5 LOP3.LUT R19, R19, 0x4, RZ, 0xfc, !PT ;  /* 0x0000000413135812 */ /* 0x000fc400078efcff */
[----:B------:R-:W-:Y:S02]  /*2380*/  ISETP.GT.AND P3, PT, R2, 0x9, !P5 ;  /* 0x000000090200780c */ /* 0x000fe40006f64270 */
[C---:B------:R-:W-:Y:S02]  /*2390*/  ISETP.GE.AND P5, PT, R9.reuse, 0x11, PT ;  /* 0x000000110900780c */ /* 0x040fe40003fa6270 */
[C---:B------:R-:W-:Y:S02]  /*23a0*/  ISETP.LT.OR P4, PT, R0.reuse, 0x9, P4 ;  /* 0x000000090000780c */ /* 0x040fe40002781670 */
[----:B------:R-:W-:Y:S02]  /*23b0*/  ISETP.LT.OR P3, PT, R0, 0xa, P3 ;  /* 0x0000000a0000780c */ /* 0x000fe40001f61670 */
[----:B------:R-:W-:Y:S02]  /*23c0*/  FSEL R28, R28, -INF , !P4 ;  /* 0xff8000001c1c7808 */ /* 0x000fe40006000000 */
[----:B------:R-:W-:-:S02]  /*23d0*/  ISETP.GE.AND P4, PT, R9, 0x12, PT ;  /* 0x000000120900780c */ /* 0x000fc40003f86270 */
[----:B------:R-:W-:Y:S02]  /*23e0*/  LOP3.LUT R19, R19, 0xfffffff7, RZ, 0xc0, !PT ;  /* 0xfffffff713137812 */ /* 0x000fe400078ec0ff */
[----:B------:R-:W-:Y:S02]  /*23f0*/  FSEL R29, R29, -INF , !P3 ;  /* 0xff8000001d1d7808 */ /* 0x000fe40005800000 */
[----:B------:R-:W-:Y:S02]  /*2400*/  ISETP.GT.AND P3, PT, R2, 0x10, !P5 ;  /* 0x000000100200780c */ /* 0x000fe40006f64270 */
[----:B------:R-:W-:Y:S02]  /*2410*/  @P5 LOP3.LUT R19, R19, 0x8, RZ, 0xfc, !PT ;  /* 0x0000000813135812 */ /* 0x000fe400078efcff */
[----:B------:R-:W-:Y:S02]  /*2420*/  ISETP.LT.OR P3, PT, R0, 0x11, P3 ;  /* 0x000000110000780c */ /* 0x000fe40001f61670 */
[----:B------:R-:W-:-:S02]  /*2430*/  LOP3.LUT R19, R19, 0xfdffffff, RZ, 0xc0, !PT ;  /* 0xfdffffff13137812 */ /* 0x000fc400078ec0ff */
[----:B------:R-:W-:Y:S02]  /*2440*/  FSEL R32, R32, -INF , !P3 ;  /* 0xff80000020207808 */ /* 0x000fe40005800000 */
[----:B------:R-:W-:Y:S02]  /*2450*/  @P4 LOP3.LUT R19, R19, 0x2000000, RZ, 0xfc, !PT ;  /* 0x0200000013134812 */ /* 0x000fe400078efcff */
[----:B------:R-:W-:Y:S02]  /*2460*/  ISETP.GT.AND P3, PT, R2, 0x11, !P4 ;  /* 0x000000110200780c */ /* 0x000fe40006764270 */
[----:B------:R-:W-:Y:S02]  /*2470*/  ISETP.GE.AND P4, PT, R9, 0x19, PT ;  /* 0x000000190900780c */ /* 0x000fe40003f86270 */
[----:B------:R-:W-:Y:S02]  /*2480*/  ISETP.LT.OR P3, PT, R0, 0x12, P3 ;  /* 0x000000120000780c */ /* 0x000fe40001f61670 */
[----:B------:R-:W-:-:S02]  /*2490*/  LOP3.LUT R19, R19, 0xfeffffff, RZ, 0xc0, !PT ;  /* 0xfeffffff13137812 */ /* 0x000fc400078ec0ff */
        /* <DEDUP_REMOVED lines=150> */
[----:B------:R-:W-:Y:S02]  /*2e00*/  ISETP.GE.AND P6, PT, R9, 0x7a, PT ;  /* 0x0000007a0900780c */ /* 0x000fe40003fc6270 */
[----:B------:R-:W0:Y:S11]  /*2e10*/  SHFL.IDX PT, R9, R4, 0x1, 0x1c1f ;  /* 0x003c1f0004097f89 */ /* 0x000e3600000e0000 */
[----:B------:R-:W-:-:S02]  /*2e20*/  @P6 LOP3.LUT R19, R19, 0x8000000, RZ, 0xfc, !PT ;  /* 0x0800000013136812 */ /* 0x000fc400078efcff */
[----:B------:R-:W-:-:S04]  /*2e30*/  ISETP.GT.AND P6, PT, R2, 0x79, !P6 ;  /* 0x000000790200780c */ /* 0x000fc800077c4270 */
[----:B------:R-:W-:-:S04]  /*2e40*/  ISETP.LT.OR P6, PT, R0, 0x7a, P6 ;  /* 0x0000007a0000780c */ /* 0x000fc800037c1670 */
[----:B------:R-:W-:Y:S02]  /*2e50*/  FSEL R85, R85, -INF , !P6 ;  /* 0xff80000055557808 */ /* 0x000fe40007000000 */
[----:B------:R-:W-:Y:S01]  /*2e60*/  PLOP3.LUT P6, PT, PT, PT, UP1, 0x40, 0x0 ;  /* 0x000000000000781c */ /* 0x000fe20003fce818 */
[----:B0-----:R-:W-:Y:S01]  /*2e70*/  IMAD.IADD R3, R12, 0x1, R9 ;  /* 0x000000010c037824 */ /* 0x001fe200078e0209 */
[----:B------:R-:W-:-:S11]  /*2e80*/  VIADDMNMX R2, R9, R11, R10, PT ;  /* 0x0000000b09027246 */ /* 0x000fd6000380010a */
        /* <DEDUP_REMOVED lines=15> */
.L_x_10760:
[----:B------:R-:W-:-:S06]  /*2f80*/  UISETP.NE.AND UP2, UPT, UR7, 0x1, UPT ;  /* 0x000000010700788c */ /* 0x000fcc000bf45270 */
[----:B------:R-:W-:-:S05]  /*2f90*/  PLOP3.LUT P6, PT, PT, PT, UP2, 0x80, 0x0 ;  /* 0x000000000000781c */ /* 0x000fca0003fcf028 */
[----:B------:R-:W-:-:S08]  /*2fa0*/  @UP2 ULDC.64 UR10, c[0x0][0x9e8] ;  /* 0x00027a00000a2ab9 */ /* 0x000fd00000000a00 */
[----:B------:R-:W-:Y:S01]  /*2fb0*/  @P6 IMAD.HI.U32 R4, R0, UR10, RZ ;  /* 0x0000000a00046c27 */ /* 0x000fe2000f8e00ff */
[----:B------:R-:W-:-:S13]  /*2fc0*/  PLOP3.LUT P6, PT, PT, PT, UP2, 0x80, 0x0 ;  /* 0x000000000000781c */ /* 0x000fda0003fcf028 */
[----:B------:R-:W-:-:S07]  /*2fd0*/  @P6 SHF.R.U32.HI R0, RZ, UR11, R4 ;  /* 0x0000000bff006c19 */ /* 0x000fce0008011604 */
.L_x_10761:
[----:B------:R-:W-:Y:S05]  /*2fe0*/  BSYNC B0 ;  /* 0x0000000000007941 */ /* 0x000fea0003800000 */
.L_x_10759:
[----:B------:R-:W-:-:S04]  /*2ff0*/  IMAD R7, R0, UR7, -R7 ;  /* 0x0000000700077c24 */ /* 0x000fc8000f8e0a07 */
[----:B------:R-:W-:-:S05]  /*3000*/  IMAD R7, R16, -0x2, R7 ;  /* 0xfffffffe10077824 */ /* 0x000fca00078e0207 */
[----:B------:R-:W-:Y:S02]  /*3010*/  VIMNMX R3, R3, R7, !PT ;  /* 0x0000000703037248 */ /* 0x000fe40007fe0100 */
[----:B------:R-:W-:-:S07]  /*3020*/  VIADDMNMX R2, R7, UR7, R2, PT ;  /* 0x0000000707027c46 */ /* 0x000fce000b800102 */
.L_x_10758:
[----:B------:R-:W-:Y:S01]  /*3030*/  ISETP.GT.AND P2, PT, R3, 0x1, !P2 ;  /* 0x000000010300780c */ /* 0x000fe20005744270 */
[----:B------:R-:W-:Y:S01]  /*3040*/  ULDC UR33, c[0x0][0x988] ;  /* 0x0002620000217ab9 */ /* 0x000fe20000000800 */
[----:B------:R-:W-:Y:S01]  /*3050*/  LOP3.LUT P6, RZ, R19, 0x8, RZ, 0xc0, !PT ;  /* 0x0000000813ff7812 */ /* 0x000fe200078cc0ff */
[----:B------:R-:W-:Y:S01]  /*3060*/  @UP0 ULDC UR10, c[0x0][0x44c] ;  /* 0x00011300000a0ab9 */ /* 0x000fe20000000800 */
[----:B------:R-:W-:Y:S01]  /*3070*/  ISETP.LT.OR P2, PT, R2, 0x2, P2 ;  /* 0x000000020200780c */ /* 0x000fe20001741670 */
[----:B------:R-:W-:Y:S01]  /*3080*/  UIMAD.WIDE.U32 UR10, UR41, UR10, URZ ;  /* 0x0000000a290a72a5 */ /* 0x000fe2000f8e003f */
[----:B------:R-:W-:Y:S01]  /*3090*/  FMNMX.FTZ R7, R5, R25, !PT ;  /* 0x0000001905077209 */ /* 0x000fe20007810000 */
[----:B------:R-:W-:Y:S01]  /*30a0*/  @UP0 ULDC UR15, c[0x0][0x450] ;  /* 0x00011400000f0ab9 */ /* 0x000fe20000000800 */
[----:B------:R-:W-:Y:S01]  /*30b0*/  FSEL R27, R27, -INF , !P2 ;  /* 0xff8000001b1b7808 */ /* 0x000fe20005000000 */
[----:B------:R-:W-:Y:S01]  /*30c0*/  UMOV UR14, UR41 ;  /* 0x00000029000e7c82 */ /* 0x000fe20008000000 */
[----:B------:R-:W-:Y:S01]  /*30d0*/  LOP3.LUT P2, RZ, R19, 0x2, RZ, 0xc0, !PT ;  /* 0x0000000213ff7812 */ /* 0x000fe2000784c0ff */
        /* <DEDUP_REMOVED lines=9> */
[----:B------:R-:W-:-:S02]  /*3170*/  LOP3.LUT P2, RZ, R19, 0x4, RZ, 0xc0, !PT ;  /* 0x0000000413ff7812 */ /* 0x000fc4000784c0ff */
[----:B------:R-:W-:Y:S02]  /*3180*/  FMNMX.FTZ R7, R33, R0, !PT ;  /* 0x0000000021077209 */ /* 0x000fe40007810000 */
[----:B------:R-:W-:Y:S02]  /*3190*/  ISETP.GT.AND P2, PT, R3, 0x9, !P2 ;  /* 0x000000090300780c */ /* 0x000fe40005744270 */
[----:B------:R-:W-:Y:S02]  /*31a0*/  FMNMX.FTZ R0, R36, R7, !PT ;  /* 0x0000000724007209 */ /* 0x000fe40007810000 */
[----:B------:R-:W-:Y:S02]  /*31b0*/  ISETP.LT.OR P2, PT, R2, 0xa, P2 ;  /* 0x0000000a0200780c */ /* 0x000fe40001741670 */
[----:B------:R-:W-:Y:S02]  /*31c0*/  FMNMX.FTZ R7, R37, R0, !PT ;  /* 0x0000000025077209 */ /* 0x000fe40007810000 */
[----:B------:R-:W-:-:S02]  /*31d0*/  FSEL R31, R31, -INF , !P2 ;  /* 0xff8000001f1f7808 */ /* 0x000fc40005000000 */
[----:B------:R-:W-:Y:S02]  /*31e0*/  ISETP.GT.AND P2, PT, R3, 0x10, !P6 ;  /* 0x000000100300780c */ /* 0x000fe40007744270 */
[----:B------:R-:W-:Y:S02]  /*31f0*/  FMNMX.FTZ R0, R40, R7, !PT ;  /* 0x0000000728007209 */ /* 0x000fe40007810000 */
[----:B------:R-:W-:Y:S02]  /*3200*/  ISETP.LT.OR P2, PT, R2, 0x11, P2 ;  /* 0x000000110200780c */ /* 0x000fe40001741670 */
[C---:B------:R-:W-:Y:S02]  /*3210*/  LOP3.LUT P6, RZ, R19.reuse, 0x8000, RZ, 0xc0, !PT ;  /* 0x0000800013ff7812 */ /* 0x040fe400078cc0ff */
        /* <DEDUP_REMOVED lines=36> */
[----:B------:R-:W-:Y:S02]  /*3460*/  LOP3.LUT P2, RZ, R19, 0x100000, RZ, 0xc0, !PT ;  /* 0x0010000013ff7812 */ /* 0x000fe4000784c0ff */
[----:B------:R-:W-:-:S02]  /*3470*/  FMNMX.FTZ R0, R72, R7, !PT ;  /* 0x0000000748007209 */ /* 0x000fc40007810000 */
[----:B------:R-:W-:Y:S02]  /*3480*/  ISETP.GT.AND P2, PT, R3, 0x28, !P2 ;  /* 0x000000280300780c */ /* 0x000fe40005744270 */
[----:B------:R-:W-:Y:S02]  /*3490*/  FMNMX.FTZ R7, R73, R0, !PT ;  /* 0x0000000049077209 */ /* 0x000fe40007810000 */
[----:B------:R-:W-:Y:S02]  /*34a0*/  ISETP.LT.OR P2, PT, R2, 0x29, P2 ;  /* 0x000000290200780c */ /* 0x000fe40001741670 */
        /* <DEDUP_REMOVED lines=14> */
[----:B------:R-:W-:Y:S01]  /*3590*/  ISETP.GT.AND P3, PT, R3, 0x70, !P3 ;  /* 0x000000700300780c */ /* 0x000fe20005f64270 */
[----:B------:R-:W0:Y:S01]  /*35a0*/  SHFL.BFLY PT, R0, R7, 0x2, 0x1f ;  /* 0x0c401f0007007f89 */ /* 0x000e2200000e0000 */
[----:B------:R-:W-:-:S02]  /*35b0*/  FSEL R50, R50, -INF , !P2 ;  /* 0xff80000032327808 */ /* 0x000fc40005000000 */
[----:B------:R-:W-:Y:S02]  /*35c0*/  LOP3.LUT P2, RZ, R19, 0x20000, RZ, 0xc0, !PT ;  /* 0x0002000013ff7812 */ /* 0x000fe4000784c0ff */
[C---:B------:R-:W-:Y:S02]  /*35d0*/  ISETP.GT.AND P4, PT, R3.reuse, 0x71, !P4 ;  /* 0x000000710300780c */ /* 0x040fe40006784270 */
[C---:B------:R-:W-:Y:S02]  /*35e0*/  ISETP.GT.AND P2, PT, R3.reuse, 0x31, !P2 ;  /* 0x000000310300780c */ /* 0x040fe40005744270 */
[C---:B------:R-:W-:Y:S02]  /*35f0*/  ISETP.LT.OR P3, PT, R2.reuse, 0x71, P3 ;  /* 0x000000710200780c */ /* 0x040fe40001f61670 */
[----:B------:R-:W-:Y:S02]  /*3600*/  ISETP.LT.OR P2, PT, R2, 0x32, P2 ;  /* 0x000000320200780c */ /* 0x000fe40001741670 */
[----:B------:R-:W-:-:S02]  /*3610*/  ISETP.GT.AND P5, PT, R3, 0x78, !P5 ;  /* 0x000000780300780c */ /* 0x000fc40006fa4270 */
[----:B------:R-:W-:Y:S02]  /*3620*/  FSEL R51, R51, -INF , !P2 ;  /* 0xff80000033337808 */ /* 0x000fe40005000000 */
[----:B------:R-:W-:Y:S02]  /*3630*/  LOP3.LUT P2, RZ, R19, 0x10000, RZ, 0xc0, !PT ;  /* 0x0001000013ff7812 */ /* 0x000fe4000784c0ff */
[----:B------:R-:W-:Y:S02]  /*3640*/  ISETP.LT.OR P4, PT, R2, 0x72, P4 ;  /* 0x000000720200780c */ /* 0x000fe40002781670 */
[----:B------:R-:W-:Y:S02]  /*3650*/  ISETP.GT.AND P2, PT, R3, 0x38, !P2 ;  /* 0x000000380300780c */ /* 0x000fe40005744270 */
[----:B------:R-:W-:Y:S02]  /*3660*/  FSEL R82, R82, -INF , !P3 ;  /* 0xff80000052527808 */ /* 0x000fe40005800000 */
[----:B------:R-:W-:-:S02]  /*3670*/  ISETP.LT.OR P2, PT, R2, 0x39, P2 ;  /* 0x000000390200780c */ /* 0x000fc40001741670 */
[----:B0-----:R-:W-:Y:S02]  /*3680*/  FMNMX.FTZ R9, R7, R0, !PT ;  /* 0x0000000007097209 */ /* 0x001fe40007810000 */
[----:B------:R-:W-:Y:S02]  /*3690*/  FSEL R54, R54, -INF , !P2 ;  /* 0xff80000036367808 */ /* 0x000fe40005000000 */
[----:B------:R-:W-:Y:S01]  /*36a0*/  ISETP.GT.AND P2, PT, R3, 0x39, !P6 ;  /* 0x000000390300780c */ /* 0x000fe20007744270 */
[----:B------:R-:W0:Y:S01]  /*36b0*/  SHFL.BFLY PT, R0, R9, 0x1, 0x1f ;  /* 0x0c201f0009007f89 */ /* 0x000e2200000e0000 */
[----:B------:R-:W-:Y:S02]  /*36c0*/  LOP3.LUT P6, RZ, R19, 0x10, RZ, 0xc0, !PT ;  /* 0x0000001013ff7812 */ /* 0x000fe400078cc0ff */
[C---:B------:R-:W-:Y:S02]  /*36d0*/  ISETP.LT.OR P2, PT, R2.reuse, 0x3a, P2 ;  /* 0x0000003a0200780c */ /* 0x040fe40001741670 */
[----:B------:R-:W-:-:S02]  /*36e0*/  ISETP.LT.OR P5, PT, R2, 0x79, P5 ;  /* 0x000000790200780c */ /* 0x000fc40002fa1670 */
[----:B------:R-:W-:Y:S02]  /*36f0*/  FSEL R55, R55, -INF , !P2 ;  /* 0xff80000037377808 */ /* 0x000fe40005000000 */
[----:B------:R-:W-:Y:S02]  /*3700*/  LOP3.LUT P2, RZ, R19, 0x4000, RZ, 0xc0, !PT ;  /* 0x0000400013ff7812 */ /* 0x000fe4000784c0ff */
[----:B------:R-:W-:Y:S02]  /*3710*/  FSEL R83, R83, -INF , !P4 ;  /* 0xff80000053537808 */ /* 0x000fe40006000000 */
[----:B------:R-:W-:Y:S02]  /*3720*/  ISETP.GT.AND P2, PT, R3, 0x40, !P2 ;  /* 0x000000400300780c */ /* 0x000fe40005744270 */
[----:B------:R-:W-:Y:S02]  /*3730*/  FSEL R86, R86, -INF , !P5 ;  /* 0xff80000056567808 */ /* 0x000fe40006800000 */
[----:B------:R-:W-:-:S04]  /*3740*/  ISETP.LT.OR P2, PT, R2, 0x41, P2 ;  /* 0x000000410200780c */ /* 0x000fc80001741670 */
[----:B------:R-:W-:Y:S02]  /*3750*/  FSEL R58, R58, -INF , !P2 ;  /* 0xff8000003a3a7808 */ /* 0x000fe40005000000 */
[----:B------:R-:W-:Y:S02]  /*3760*/  LOP3.LUT P2, RZ, R19, 0x2000, RZ, 0xc0, !PT ;  /* 0x0000200013ff7812 */ /* 0x000fe4000784c0ff */
[----:B0-----:R-:W-:Y:S02]  /*3770*/  FMNMX.FTZ R0, R9, R0, !PT ;  /* 0x0000000009007209 */ /* 0x001fe40007810000 */
[----:B------:R-:W-:-:S03]  /*3780*/  ISETP.GT.AND P2, PT, R3, 0x41, !P2 ;  /* 0x000000410300780c */ /* 0x000fc60005744270 */
[----:B------:R-:W-:Y:S01]  /*3790*/  FMUL.FTZ R90, R0, UR33 ;  /* 0x00000021005a7c20 */ /* 0x000fe20008410000 */
[----:B------:R-:W-:-:S04]  /*37a0*/  ISETP.LT.OR P2, PT, R2, 0x42, P2 ;  /* 0x000000420200780c */ /* 0x000fc80001741670 */
[----:B------:R-:W-:Y:S02]  /*37b0*/  FSEL R59, R59, -INF , !P2 ;  /* 0xff8000003b3b7808 */ /* 0x000fe40005000000 */
[----:B------:R-:W-:-:S04]  /*37c0*/  LOP3.LUT P2, RZ, R19, 0x1000, RZ, 0xc0, !PT ;  /* 0x0000100013ff7812 */ /* 0x000fc8000784c0ff */
[----:B------:R-:W-:-:S04]  /*37d0*/  ISETP.GT.AND P2, PT, R3, 0x48, !P2 ;  /* 0x000000480300780c */ /* 0x000fc80005744270 */
        /* <DEDUP_REMOVED lines=30> */
[----:B------:R-:W-:Y:S02]  /*39c0*/  ISETP.GT.AND P2, PT, R3, 0x68, !P6 ;  /* 0x000000680300780c */ /* 0x000fe40007744270 */
[----:B------:R-:W-:Y:S02]  /*39d0*/  LOP3.LUT P6, RZ, R19, 0x1, RZ, 0xc0, !PT ;  /* 0x0000000113ff7812 */ /* 0x000fe400078cc0ff */
[----:B------:R-:W-:-:S04]  /*39e0*/  ISETP.LT.OR P2, PT, R2, 0x69, P2 ;  /* 0x000000690200780c */ /* 0x000fc80001741670 */
[----:B------:R-:W-:Y:S02]  /*39f0*/  FSEL R78, R78, -INF , !P2 ;  /* 0xff8000004e4e7808 */ /* 0x000fe40005000000 */
[----:B------:R-:W-:-:S04]  /*3a00*/  FSETP.NEU.FTZ.AND P2, PT, R0, -INF , PT ;  /* 0xff8000000000780b */ /* 0x000fc80003f5d000 */
[----:B------:R-:W-:Y:S02]  /*3a10*/  FSEL R90, R90, RZ, P2 ;  /* 0x000000ff5a5a7208 */ /* 0x000fe40001000000 */
[----:B------:R-:W-:Y:S02]  /*3a20*/  ISETP.GT.AND P2, PT, R3, RZ, !P6 ;  /* 0x000000ff0300720c */ /* 0x000fe40007744270 */
[----:B------:R-:W-:Y:S01]  /*3a30*/  LOP3.LUT P6, RZ, R19, 0x8000000, RZ, 0xc0, !PT ;  /* 0x0800000013ff7812 */ /* 0x000fe200078cc0ff */
[--C-:B------:R-:W-:Y:S01]  /*3a40*/  FFMA.FTZ R8, R5, UR33, -R90.reuse ;  /* 0x0000002105087c23 */ /* 0x100fe2000801085a */
[----:B------:R-:W-:Y:S01]  /*3a50*/  ISETP.LT.OR P2, PT, R2, 0x1, P2 ;  /* 0x000000010200780c */ /* 0x000fe20001741670 */
[--C-:B------:R-:W-:Y:S01]  /*3a60*/  FFMA.FTZ R10, R28, UR33, -R90.reuse ;  /* 0x000000211c0a7c23 */ /* 0x100fe2000801085a */
[--C-:B------:R-:W-:Y:S01]  /*3a70*/  FFMA.FTZ R12, R32, UR33, -R90.reuse ;  /* 0x00000021200c7c23 */ /* 0x100fe2000801085a */
[----:B------:R-:W-:Y:S01]  /*3a80*/  ISETP.GT.AND P6, PT, R3, 0x79, !P6 ;  /* 0x000000790300780c */ /* 0x000fe200077c4270 */
[--C-:B------:R-:W-:Y:S01]  /*3a90*/  FFMA.FTZ R24, R40, UR33, -R90.reuse ;  /* 0x0000002128187c23 */ /* 0x100fe2000801085a */
[----:B------:R-:W-:Y:S01]  /*3aa0*/  FSEL R4, R26, -INF , !P2 ;  /* 0xff8000001a047808 */ /* 0x000fe20005000000 */
[--C-:B------:R-:W-:Y:S01]  /*3ab0*/  FFMA.FTZ R7, R25, UR33, -R90.reuse ;  /* 0x0000002119077c23 */ /* 0x100fe2000801085a */
[----:B------:R-:W-:Y:S01]  /*3ac0*/  LOP3.LUT P2, RZ, R19, 0x4000000, RZ, 0xc0, !PT ;  /* 0x0400000013ff7812 */ /* 0x000fe2000784c0ff */
[----:B------:R-:W-:Y:S01]  /*3ad0*/  MUFU.EX2 R8, R8 ;  /* 0x0000000800087308 */ /* 0x000fe20000000800 */
[----:B------:R-:W-:Y:S01]  /*3ae0*/  FMNMX.FTZ R5, R4, R27, !PT ;  /* 0x0000001b04057209 */ /* 0x000fe20007810000 */
[--C-:B------:R-:W-:Y:S01]  /*3af0*/  FFMA.FTZ R9, R29, UR33, -R90.reuse ;  /* 0x000000211d097c23 */ /* 0x100fe2000801085a */
[----:B------:R-:W-:Y:S01]  /*3b00*/  ISETP.GT.AND P2, PT, R3, 0x69, !P2 ;  /* 0x000000690300780c */ /* 0x000fe20005744270 */
[--C-:B------:R-:W-:Y:S01]  /*3b10*/  FFMA.FTZ R26, R44, UR33, -R90.reuse ;  /* 0x000000212c1a7c23 */ /* 0x100fe2000801085a */
[----:B------:R-:W-:Y:S01]  /*3b20*/  FMNMX.FTZ R14, R30, R5, !PT ;  /* 0x000000051e0e7209 */ /* 0x000fe20007810000 */
[--C-:B------:R-:W-:Y:S01]  /*3b30*/  FFMA.FTZ R25, R45, UR33, -R90.reuse ;  /* 0x000000212d197c23 */ /* 0x100fe2000801085a */
[----:B------:R-:W-:Y:S01]  /*3b40*/  ISETP.LT.OR P2, PT, R2, 0x6a, P2 ;  /* 0x0000006a0200780c */ /* 0x000fe20001741670 */
[----:B------:R-:W0:Y:S01]  /*3b50*/  MUFU.EX2 R7, R7 ;  /* 0x0000000700077308 */ /* 0x000e220000000800 */
        /* <DEDUP_REMOVED lines=11> */
[----:B------:R-:W1:Y:S01]  /*3c10*/  MUFU.EX2 R10, R10 ;  /* 0x0000000a000a7308 */ /* 0x000e620000000800 */
[----:B------:R-:W-:Y:S01]  /*3c20*/  FMNMX.FTZ R20, R38, R5, !PT ;  /* 0x0000000526147209 */ /* 0x000fe20007810000 */
[--C-:B------:R-:W-:Y:S01]  /*3c30*/  FFMA.FTZ R13, R33, UR33, -R90.reuse ;  /* 0x00000021210d7c23 */ /* 0x100fe2000801085a */
[--C-:B------:R-:W-:Y:S01]  /*3c40*/  FFMA.FTZ R21, R41, UR33, -R90.reuse ;  /* 0x0000002129157c23 */ /* 0x100fe2000801085a */
[--C-:B------:R-:W-:Y:S01]  /*3c50*/  FFMA.FTZ R41, R72, UR33, -R90.reuse ;  /* 0x0000002148297c23 */ /* 0x100fe2000801085a */
[----:B------:R-:W-:Y:S01]  /*3c60*/  FMNMX.FTZ R5, R39, R20, !PT ;  /* 0x0000001427057209 */ /* 0x000fe20007810000 */
[--C-:B------:R-:W-:Y:S01]  /*3c70*/  FFMA.FTZ R15, R37, UR33, -R90.reuse ;  /* 0x00000021250f7c23 */ /* 0x100fe2000801085a */
[--C-:B------:R-:W-:Y:S01]  /*3c80*/  FFMA.FTZ R29, R49, UR33, -R90.reuse ;  /* 0x00000021311d7c23 */ /* 0x100fe2000801085a */
[----:B------:R-:W2:Y:S01]  /*3c90*/  MUFU.EX2 R9, R9 ;  /* 0x0000000900097308 */ /* 0x000ea20000000800 */
[----:B------:R-:W-:Y:S01]  /*3ca0*/  FMNMX.FTZ R20, R42, R5, !PT ;  /* 0x000000052a147209 */ /* 0x000fe20007810000 */
[--C-:B------:R-:W-:Y:S01]  /*3cb0*/  FFMA.FTZ R33, R57, UR33, -R90.reuse ;  /* 0x0000002139217c23 */ /* 0x100fe2000801085a */
[--C-:B------:R-:W-:Y:S01]  /*3cc0*/  FFMA.FTZ R37, R61, UR33, -R90.reuse ;  /* 0x000000213d257c23 */ /* 0x100fe2000801085a */
[--C-:B------:R-:W-:Y:S01]  /*3cd0*/  FFMA.FTZ R57, R77, UR33, -R90.reuse ;  /* 0x000000214d397c23 */ /* 0x100fe2000801085a */
[----:B------:R-:W-:Y:S01]  /*3ce0*/  FMNMX.FTZ R5, R43, R20, !PT ;  /* 0x000000142b057209 */ /* 0x000fe20007810000 */
[--C-:B------:R-:W-:Y:S01]  /*3cf0*/  FFMA.FTZ R49, R81, UR33, -R90.reuse ;  /* 0x0000002151317c23 */ /* 0x100fe2000801085a */
[----:B------:R-:W-:Y:S01]  /*3d00*/  FFMA.FTZ R61, R85, UR33, -R90 ;  /* 0x00000021553d7c23 */ /* 0x000fe2000801085a */
[----:B------:R3:W-:Y:S01]  /*3d10*/  MUFU.EX2 R3, R53 ;  /* 0x0000003500037308 */ /* 0x0007e20000000800 */
[----:B------:R-:W-:-:S04]  /*3d20*/  FMNMX.FTZ R20, R46, R5, !PT ;  /* 0x000000052e147209 */ /* 0x000fc80007810000 */
[----:B------:R-:W-:-:S03]  /*3d30*/  FMNMX.FTZ R5, R47, R20, !PT ;  /* 0x000000142f057209 */ /* 0x000fc60007810000 */
[----:B------:R-:W4:Y:S01]  /*3d40*/  MUFU.EX2 R12, R12 ;  /* 0x0000000c000c7308 */ /* 0x000f220000000800 */
[----:B------:R-:W-:Y:S01]  /*3d50*/  FMNMX.FTZ R20, R50, R5, !PT ;  /* 0x0000000532147209 */ /* 0x000fe20007810000 */
[----:B---3--:R-:W-:-:S03]  /*3d60*/  FFMA.FTZ R53, R69, UR33, -R90 ;  /* 0x0000002145357c23 */ /* 0x008fc6000801085a */
[----:B------:R-:W-:-:S03]  /*3d70*/  FMNMX.FTZ R5, R51, R20, !PT ;  /* 0x0000001433057209 */ /* 0x000fc60007810000 */
[----:B------:R-:W3:Y:S01]  /*3d80*/  MUFU.EX2 R13, R13 ;  /* 0x0000000d000d7308 */ /* 0x000ee20000000800 */
[----:B------:R-:W-:-:S04]  /*3d90*/  FMNMX.FTZ R20, R54, R5, !PT ;  /* 0x0000000536147209 */ /* 0x000fc80007810000 */
[----:B------:R-:W-:-:S03]  /*3da0*/  FMNMX.FTZ R5, R55, R20, !PT ;  /* 0x0000001437057209 */ /* 0x000fc60007810000 */
[----:B------:R-:W-:Y:S01]  /*3db0*/  MUFU.EX2 R14, R14 ;  /* 0x0000000e000e7308 */ /* 0x000fe20000000800 */
[----:B------:R-:W-:-:S04]  /*3dc0*/  FMNMX.FTZ R20, R58, R5, !PT ;  /* 0x000000053a147209 */ /* 0x000fc80007810000 */
[----:B------:R-:W-:Y:S01]  /*3dd0*/  FMNMX.FTZ R5, R59, R20, !PT ;  /* 0x000000143b057209 */ /* 0x000fe20007810000 */
[--C-:B------:R-:W-:Y:S01]  /*3de0*/  FFMA.FTZ R20, R48, UR33, -R90.reuse ;  /* 0x0000002130147c23 */ /* 0x100fe2000801085a */
[----:B------:R-:W-:Y:S01]  /*3df0*/  FFMA.FTZ R48, R73, UR33, -R90 ;  /* 0x0000002149307c23 */ /* 0x000fe2000801085a */
[----:B------:R-:W-:Y:S01]  /*3e00*/  MUFU.EX2 R15, R15 ;  /* 0x0000000f000f7308 */ /* 0x000fe20000000800 */
        /* <DEDUP_REMOVED lines=13> */
[----:B------:R-:W-:Y:S02]  /*3ee0*/  FFMA.FTZ R32, R56, UR33, -R90 ;  /* 0x0000002138207c23 */ /* 0x000fe4000801085a */
        /* <DEDUP_REMOVED lines=8> */
[----:B------:R-:W-:Y:S01]  /*3f70*/  FMNMX.FTZ R5, R87, R36, !PT ;  /* 0x0000002457057209 */ /* 0x000fe20007810000 */
[--C-:B------:R-:W-:Y:S02]  /*3f80*/  FFMA.FTZ R36, R64, UR33, -R90.reuse ;  /* 0x0000002140247c23 */ /* 0x100fe4000801085a */
[----:B------:R-:W-:Y:S02]  /*3f90*/  MUFU.EX2 R28, R28 ;  /* 0x0000001c001c7308 */ /* 0x000fe40000000800 */
[----:B------:R-:W5:Y:S06]  /*3fa0*/  SHFL.BFLY PT, R40, R5, 0x2, 0x1f ;  /* 0x0c401f0005287f89 */ /* 0x000f6c00000e0000 */
[----:B------:R-:W-:Y:S08]  /*3fb0*/  MUFU.EX2 R32, R32 ;  /* 0x0000002000207308 */ /* 0x000ff00000000800 */
[----:B------:R-:W-:Y:S08]  /*3fc0*/  MUFU.EX2 R33, R33 ;  /* 0x0000002100217308 */ /* 0x000ff00000000800 */
[----:B------:R-:W-:Y:S01]  /*3fd0*/  MUFU.EX2 R2, R2 ;  /* 0x0000000200027308 */ /* 0x000fe20000000800 */
[----:B-----5:R-:W-:Y:S01]  /*3fe0*/  FMNMX.FTZ R11, R5, R40, !PT ;  /* 0x00000028050b7209 */ /* 0x020fe20007810000 */
[----:B------:R-:W-:-:S04]  /*3ff0*/  FFMA.FTZ R40, R80, UR33, -R90 ;  /* 0x0000002150287c23 */ /* 0x000fc8000801085a */
[----:B------:R-:W5:Y:S02]  /*4000*/  SHFL.BFLY PT, R56, R11, 0x1, 0x1f ;  /* 0x0c201f000b387f89 */ /* 0x000f6400000e0000 */
[----:B------:R-:W-:Y:S08]  /*4010*/  MUFU.EX2 R37, R37 ;  /* 0x0000002500257308 */ /* 0x000ff00000000800 */
[----:B------:R-:W-:Y:S08]  /*4020*/  MUFU.EX2 R36, R36 ;  /* 0x0000002400247308 */ /* 0x000ff00000000800 */
[----:B------:R-:W-:Y:S01]  /*4030*/  MUFU.EX2 R45, R45 ;  /* 0x0000002d002d7308 */ /* 0x000fe20000000800 */
[----:B-----5:R-:W-:-:S07]  /*4040*/  FMNMX.FTZ R5, R11, R56, !PT ;  /* 0x000000380b057209 */ /* 0x020fce0007810000 */
[----:B------:R-:W-:Y:S01]  /*4050*/  MUFU.EX2 R44, R44 ;  /* 0x0000002c002c7308 */ /* 0x000fe20000000800 */
[----:B------:R-:W-:Y:S01]  /*4060*/  FFMA.FTZ R56, R84, UR33, -R90 ;  /* 0x0000002154387c23 */ /* 0x000fe2000801085a */
[C---:B------:R-:W-:Y:S01]  /*4070*/  FSETP.NEU.FTZ.AND P2, PT, R5.reuse, -INF , PT ;  /* 0xff8000000500780b */ /* 0x040fe20003f5d000 */
[----:B------:R-:W-:-:S05]  /*4080*/  FMUL.FTZ R60, R5, UR33 ;  /* 0x00000021053c7c20 */ /* 0x000fca0008410000 */
[----:B------:R-:W-:Y:S01]  /*4090*/  MUFU.EX2 R53, R53 ;  /* 0x0000003500357308 */ /* 0x000fe20000000800 */
[----:B------:R-:W-:Y:S02]  /*40a0*/  FSEL R60, R60, RZ, P2 ;  /* 0x000000ff3c3c7208 */ /* 0x000fe40001000000 */
[----:B------:R-:W-:-:S03]  /*40b0*/  PLOP3.LUT P2, PT, PT, PT, UP1, 0x40, 0x0 ;  /* 0x000000000000781c */ /* 0x000fc60003f4e818 */
[--C-:B------:R-:W-:Y:S01]  /*40c0*/  FFMA.FTZ R11, R4, UR33, -R60.reuse ;  /* 0x00000021040b7c23 */ /* 0x100fe2000801083c */
        /* <DEDUP_REMOVED lines=10> */
[----:B0-----:R-:W-:Y:S01]  /*4170*/  FADD.FTZ R55, R8, R7 ;  /* 0x0000000708377221 */ /* 0x001fe20000010000 */
[--C-:B------:R-:W-:Y:S01]  /*4180*/  FFMA.FTZ R30, R38, UR33, -R60.reuse ;  /* 0x00000021261e7c23 */ /* 0x100fe2000801083c */
[----:B------:R-:W0:Y:S01]  /*4190*/  MUFU.EX2 R11, R11 ;  /* 0x0000000b000b7308 */ /* 0x000e220000000800 */
[--C-:B------:R-:W-:Y:S01]  /*41a0*/  FFMA.FTZ R38, R54, UR33, -R60.reuse ;  /* 0x0000002136267c23 */ /* 0x100fe2000801083c */
[----:B-1----:R-:W-:Y:S01]  /*41b0*/  FADD.FTZ R54, R10, R55 ;  /* 0x000000370a367221 */ /* 0x002fe20000010000 */
[--C-:B-----5:R-:W-:Y:S01]  /*41c0*/  FFMA.FTZ R64, R46, UR33, -R60.reuse ;  /* 0x000000212e407c23 */ /* 0x120fe2000801083c */
[--C-:B------:R-:W-:Y:S01]  /*41d0*/  FFMA.FTZ R46, R58, UR33, -R60.reuse ;  /* 0x000000213a2e7c23 */ /* 0x100fe2000801083c */
[----:B------:R-:W-:Y:S01]  /*41e0*/  FFMA.FTZ R34, R51, UR33, -R60 ;  /* 0x0000002133227c23 */ /* 0x000fe2000801083c */
[C---:B--2---:R-:W-:Y:S01]  /*41f0*/  FADD.FTZ R55, R9.reuse, R54 ;  /* 0x0000003609377221 */ /* 0x044fe20000010000 */
[----:B------:R-:W-:Y:S01]  /*4200*/  F2FP.BF16.F32.PACK_AB R10, R9, R10 ;  /* 0x0000000a090a723e */ /* 0x000fe200000010ff */
[----:B------:R1:W2:Y:S01]  /*4210*/  MUFU.EX2 R69, R65 ;  /* 0x0000004100457308 */ /* 0x0002a20000000800 */
[----:B------:R-:W-:Y:S01]  /*4220*/  F2FP.BF16.F32.PACK_AB R8, R7, R8 ;  /* 0x000000080708723e */ /* 0x000fe200000010ff */
[----:B----4-:R-:W-:Y:S01]  /*4230*/  FADD.FTZ R58, R12, R55 ;  /* 0x000000370c3a7221 */ /* 0x010fe20000010000 */
[----:B---3--:R-:W-:Y:S01]  /*4240*/  F2FP.BF16.F32.PACK_AB R12, R13, R12 ;  /* 0x0000000c0d0c723e */ /* 0x008fe200000010ff */
[--C-:B------:R-:W-:Y:S01]  /*4250*/  FFMA.FTZ R51, R63, UR33, -R60.reuse ;  /* 0x000000213f337c23 */ /* 0x100fe2000801083c */
[--C-:B------:R-:W-:Y:S01]  /*4260*/  FFMA.FTZ R7, R66, UR33, -R60.reuse ;  /* 0x0000002142077c23 */ /* 0x100fe2000801083c */
[--C-:B------:R-:W-:Y:S01]  /*4270*/  FFMA.FTZ R70, R70, UR33, -R60.reuse ;  /* 0x0000002146467c23 */ /* 0x100fe2000801083c */
[----:B------:R-:W-:Y:S01]  /*4280*/  FFMA.FTZ R71, R71, UR33, -R60 ;  /* 0x0000002147477c23 */ /* 0x000fe2000801083c */
[----:B------:R3:W4:Y:S01]  /*4290*/  MUFU.EX2 R72, R31 ;  /* 0x0000001f00487308 */ /* 0x0007220000000800 */
[----:B0-----:R-:W-:Y:S01]  /*42a0*/  FADD.FTZ R54, R11, R68 ;  /* 0x000000440b367221 */ /* 0x001fe20000010000 */
[--C-:B-1----:R-:W-:Y:S01]  /*42b0*/  FFMA.FTZ R65, R47, UR33, -R60.reuse ;  /* 0x000000212f417c23 */ /* 0x102fe2000801083c */
[----:B------:R-:W-:Y:S01]  /*42c0*/  FFMA.FTZ R47, R59, UR33, -R60 ;  /* 0x000000213b2f7c23 */ /* 0x000fe2000801083c */
[----:B------:R-:W-:Y:S01]  /*42d0*/  FADD.FTZ R59, R13, R58 ;  /* 0x0000003a0d3b7221 */ /* 0x000fe20000010000 */
[----:B------:R-:W-:Y:S01]  /*42e0*/  F2FP.BF16.F32.PACK_AB R9, R68, R11 ;  /* 0x0000000b4409723e */ /* 0x000fe200000010ff */
[--C-:B------:R-:W-:Y:S01]  /*42f0*/  FFMA.FTZ R74, R74, UR33, -R60.reuse ;  /* 0x000000214a4a7c23 */ /* 0x100fe2000801083c */
[----:B------:R-:W-:Y:S01]  /*4300*/  FFMA.FTZ R75, R75, UR33, -R60 ;  /* 0x000000214b4b7c23 */ /* 0x000fe2000801083c */
[----:B------:R-:W0:Y:S01]  /*4310*/  MUFU.EX2 R4, R4 ;  /* 0x0000000400047308 */ /* 0x000e220000000800 */
[----:B--2---:R-:W-:Y:S01]  /*4320*/  FADD.FTZ R55, R69, R54 ;  /* 0x0000003645377221 */ /* 0x004fe20000010000 */
[--C-:B---3--:R-:W-:Y:S01]  /*4330*/  FFMA.FTZ R31, R50, UR33, -R60.reuse ;  /* 0x00000021321f7c23 */ /* 0x108fe2000801083c */
[--C-:B------:R-:W-:Y:S01]  /*4340*/  FFMA.FTZ R50, R62, UR33, -R60.reuse ;  /* 0x000000213e327c23 */ /* 0x100fe2000801083c */
[----:B------:R-:W-:Y:S01]  /*4350*/  FADD.FTZ R62, R14, R59 ;  /* 0x0000003b0e3e7221 */ /* 0x000fe20000010000 */
[----:B------:R-:W-:Y:S01]  /*4360*/  F2FP.BF16.F32.PACK_AB R14, R15, R14 ;  /* 0x0000000e0f0e723e */ /* 0x000fe200000010ff */
[--C-:B------:R-:W-:Y:S01]  /*4370*/  FFMA.FTZ R54, R67, UR33, -R60.reuse ;  /* 0x0000002143367c23 */ /* 0x100fe2000801083c */
[----:B------:R-:W-:Y:S01]  /*4380*/  FFMA.FTZ R78, R78, UR33, -R60 ;  /* 0x000000214e4e7c23 */ /* 0x000fe2000801083c */
[----:B------:R-:W1:Y:S01]  /*4390*/  MUFU.EX2 R27, R27 ;  /* 0x0000001b001b7308 */ /* 0x000e620000000800 */
[C---:B----4-:R-:W-:Y:S01]  /*43a0*/  FADD.FTZ R55, R72.reuse, R55 ;  /* 0x0000003748377221 */ /* 0x050fe20000010000 */
[----:B------:R-:W-:Y:S01]  /*43b0*/  FADD.FTZ R59, R15, R62 ;  /* 0x0000003e0f3b7221 */ /* 0x000fe20000010000 */
[----:B------:R-:W-:Y:S01]  /*43c0*/  F2FP.BF16.F32.PACK_AB R11, R72, R69 ;  /* 0x00000045480b723e */ /* 0x000fe200000010ff */
[--C-:B------:R-:W-:Y:S01]  /*43d0*/  FFMA.FTZ R79, R79, UR33, -R60.reuse ;  /* 0x000000214f4f7c23 */ /* 0x100fe2000801083c */
[--C-:B------:R-:W-:Y:S01]  /*43e0*/  FFMA.FTZ R82, R82, UR33, -R60.reuse ;  /* 0x0000002152527c23 */ /* 0x100fe2000801083c */
[----:B------:R-:W-:Y:S01]  /*43f0*/  FADD.FTZ R62, R24, R59 ;  /* 0x0000003b183e7221 */ /* 0x000fe20000010000 */
[--C-:B------:R-:W-:Y:S01]  /*4400*/  FFMA.FTZ R83, R83, UR33, -R60.reuse ;  /* 0x0000002153537c23 */ /* 0x100fe2000801083c */
[----:B------:R-:W2:Y:S01]  /*4410*/  MUFU.EX2 R30, R30 ;  /* 0x0000001e001e7308 */ /* 0x000ea20000000800 */
[----:B0-----:R-:W-:Y:S01]  /*4420*/  FADD.FTZ R58, R4, R55 ;  /* 0x00000037043a7221 */ /* 0x001fe20000010000 */
[----:B------:R0:W-:Y:S01]  /*4430*/  STSM.16.M88.4 [R17+0x21800], R8 ;  /* 0x0218000811007844 */ /* 0x0001e20000000200 */
[--C-:B------:R-:W-:Y:S01]  /*4440*/  FFMA.FTZ R86, R86, UR33, -R60.reuse ;  /* 0x0000002156567c23 */ /* 0x100fe2000801083c */
[----:B------:R-:W-:Y:S01]  /*4450*/  FFMA.FTZ R60, R87, UR33, -R60 ;  /* 0x00000021573c7c23 */ /* 0x000fe2000801083c */
[----:B------:R-:W-:-:S03]  /*4460*/  F2FP.BF16.F32.PACK_AB R24, R21, R24 ;  /* 0x000000181518723e */ /* 0x000fc600000010ff */
[----:B------:R-:W3:Y:S01]  /*4470*/  MUFU.EX2 R35, R35 ;  /* 0x0000002300237308 */ /* 0x000ee20000000800 */
[----:B-1----:R-:W-:-:S07]  /*4480*/  FADD.FTZ R55, R27, R58 ;  /* 0x0000003a1b377221 */ /* 0x002fce0000010000 */
[----:B------:R-:W1:Y:S01]  /*4490*/  MUFU.EX2 R39, R39 ;  /* 0x0000002700277308 */ /* 0x000e620000000800 */
[----:B--2---:R-:W-:Y:S01]  /*44a0*/  FADD.FTZ R58, R30, R55 ;  /* 0x000000371e3a7221 */ /* 0x004fe20000010000 */
[----:B------:R-:W-:Y:S01]  /*44b0*/  FADD.FTZ R55, R21, R62 ;  /* 0x0000003e15377221 */ /* 0x000fe20000010000 */
[----:B0-----:R-:W-:-:S03]  /*44c0*/  F2FP.BF16.F32.PACK_AB R10, R3, R28 ;  /* 0x0000001c030a723e */ /* 0x001fc600000010ff */
[----:B------:R-:W-:Y:S01]  /*44d0*/  FADD.FTZ R62, R26, R55 ;  /* 0x000000371a3e7221 */ /* 0x000fe20000010000 */
[----:B------:R-:W-:Y:S01]  /*44e0*/  F2FP.BF16.F32.PACK_AB R26, R25, R26 ;  /* 0x0000001a191a723e */ /* 0x000fe200000010ff */
[----:B------:R-:W0:Y:S01]  /*44f0*/  MUFU.EX2 R42, R42 ;  /* 0x0000002a002a7308 */ /* 0x000e220000000800 */
[----:B---3--:R-:W-:Y:S01]  /*4500*/  FADD.FTZ R58, R35, R58 ;  /* 0x0000003a233a7221 */ /* 0x008fe20000010000 */
[----:B------:R-:W-:-:S04]  /*4510*/  FADD.FTZ R59, R25, R62 ;  /* 0x0000003e193b7221 */ /* 0x000fc80000010000 */
[----:B------:R-:W-:Y:S02]  /*4520*/  FADD.FTZ R62, R20, R59 ;  /* 0x0000003b143e7221 */ /* 0x000fe40000010000 */
[----:B------:R-:W2:Y:S01]  /*4530*/  MUFU.EX2 R64, R64 ;  /* 0x0000004000407308 */ /* 0x000ea20000000800 */
[----:B-1----:R-:W-:-:S07]  /*4540*/  FADD.FTZ R55, R39, R58 ;  /* 0x0000003a27377221 */ /* 0x002fce0000010000 */
[----:B------:R-:W1:Y:S01]  /*4550*/  MUFU.EX2 R65, R65 ;  /* 0x0000004100417308 */ /* 0x000e620000000800 */
[C---:B0-----:R-:W-:Y:S01]  /*4560*/  FADD.FTZ R55, R42.reuse, R55 ;  /* 0x000000372a377221 */ /* 0x041fe20000010000 */
[----:B------:R-:W-:-:S06]  /*4570*/  F2FP.BF16.F32.PACK_AB R25, R42, R39 ;  /* 0x000000272a19723e */ /* 0x000fcc00000010ff */
[----:B------:R-:W0:Y:S01]  /*4580*/  MUFU.EX2 R31, R31 ;  /* 0x0000001f001f7308 */ /* 0x000e220000000800 */
[----:B--2---:R-:W-:Y:S01]  /*4590*/  FADD.FTZ R58, R64, R55 ;  /* 0x00000037403a7221 */ /* 0x004fe20000010000 */
[----:B------:R-:W-:-:S04]  /*45a0*/  FADD.FTZ R55, R29, R62 ;  /* 0x0000003e1d377221 */ /* 0x000fc80000010000 */
[----:B------:R-:W-:Y:S01]  /*45b0*/  FADD.FTZ R62, R28, R55 ;  /* 0x000000371c3e7221 */ /* 0x000fe20000010000 */
[----:B------:R-:W-:Y:S01]  /*45c0*/  F2FP.BF16.F32.PACK_AB R28, R33, R32 ;  /* 0x00000020211c723e */ /* 0x000fe200000010ff */
[----:B------:R-:W2:Y:S01]  /*45d0*/  MUFU.EX2 R34, R34 ;  /* 0x0000002200227308 */ /* 0x000ea20000000800 */
[----:B-1----:R-:W-:Y:S01]  /*45e0*/  FADD.FTZ R58, R65, R58 ;  /* 0x0000003a413a7221 */ /* 0x002fe20000010000 */
[----:B------:R-:W-:-:S04]  /*45f0*/  FADD.FTZ R15, R3, R62 ;  /* 0x0000003e030f7221 */ /* 0x000fc80000010000 */
[----:B------:R-:W-:Y:S01]  /*4600*/  FADD.FTZ R8, R32, R15 ;  /* 0x0000000f20087221 */ /* 0x000fe20000010000 */
[----:B------:R-:W-:Y:S01]  /*4610*/  F2FP.BF16.F32.PACK_AB R15, R35, R30 ;  /* 0x0000001e230f723e */ /* 0x000fe200000010ff */
[----:B------:R-:W1:Y:S01]  /*4620*/  MUFU.EX2 R38, R38 ;  /* 0x0000002600267308 */ /* 0x000e620000000800 */
[----:B0-----:R-:W-:Y:S01]  /*4630*/  FADD.FTZ R13, R31, R58 ;  /* 0x0000003a1f0d7221 */ /* 0x001fe20000010000 */
[----:B------:R-:W-:Y:S01]  /*4640*/  FADD.FTZ R11, R33, R8 ;  /* 0x00000008210b7221 */ /* 0x000fe20000010000 */
[----:B------:R-:W-:-:S03]  /*4650*/  F2FP.BF16.F32.PACK_AB R30, R37, R2 ;  /* 0x00000002251e723e */ /* 0x000fc600000010ff */
[----:B------:R-:W-:Y:S02]  /*4660*/  FADD.FTZ R8, R2, R11 ;  /* 0x0000000b02087221 */ /* 0x000fe40000010000 */
[----:B------:R-:W0:Y:S01]  /*4670*/  MUFU.EX2 R43, R43 ;  /* 0x0000002b002b7308 */ /* 0x000e220000000800 */
[----:B--2---:R-:W-:Y:S01]  /*4680*/  FADD.FTZ R9, R34, R13 ;  /* 0x0000000d22097221 */ /* 0x004fe20000010000 */
[----:B------:R-:W-:Y:S01]  /*4690*/  F2FP.BF16.F32.PACK_AB R13, R27, R4 ;  /* 0x000000041b0d723e */ /* 0x000fe200000010ff */
[----:B------:R-:W-:Y:S01]  /*46a0*/  FADD.FTZ R11, R37, R8 ;  /* 0x00000008250b7221 */ /* 0x000fe20000010000 */
[----:B------:R-:W-:Y:S02]  /*46b0*/  F2FP.BF16.F32.PACK_AB R8, R29, R20 ;  /* 0x000000141d08723e */ /* 0x000fe400000010ff */
[----:B------:R-:W-:Y:S01]  /*46c0*/  F2FP.BF16.F32.PACK_AB R27, R65, R64 ;  /* 0x00000040411b723e */ /* 0x000fe200000010ff */
[----:B------:R-:W-:Y:S01]  /*46d0*/  FADD.FTZ R20, R36, R11 ;  /* 0x0000000b24147221 */ /* 0x000fe20000010000 */
[----:B------:R-:W2:Y:S01]  /*46e0*/  MUFU.EX2 R46, R46 ;  /* 0x0000002e002e7308 */ /* 0x000ea20000000800 */
[----:B-1----:R-:W-:Y:S01]  /*46f0*/  FADD.FTZ R4, R38, R9 ;  /* 0x0000000926047221 */ /* 0x002fe20000010000 */
[----:B------:R1:W-:Y:S01]  /*4700*/  STSM.16.M88.4 [R23], R12 ;  /* 0x0000000c17007844 */ /* 0x0003e20000000200 */
[----:B------:R-:W-:-:S03]  /*4710*/  FADD.FTZ R3, R45, R20 ;  /* 0x000000142d037221 */ /* 0x000fc60000010000 */
[----:B------:R3:W-:Y:S01]  /*4720*/  STSM.16.M88.4 [R22], R24 ;  /* 0x0000001816007844 */ /* 0x0007e20000000200 */
[----:B------:R-:W-:Y:S01]  /*4730*/  FADD.FTZ R2, R44, R3 ;  /* 0x000000032c027221 */ /* 0x000fe20000010000 */
[----:B------:R-:W4:Y:S01]  /*4740*/  MUFU.EX2 R47, R47 ;  /* 0x0000002f002f7308 */ /* 0x000f220000000800 */
[C---:B0-----:R-:W-:Y:S01]  /*4750*/  FADD.FTZ R9, R43.reuse, R4 ;  /* 0x000000042b097221 */ /* 0x041fe20000010000 */
[----:B------:R-:W-:-:S06]  /*4760*/  F2FP.BF16.F32.PACK_AB R11, R43, R38 ;  /* 0x000000262b0b723e */ /* 0x000fcc00000010ff */
[----:B------:R-:W0:Y:S01]  /*4770*/  MUFU.EX2 R50, R50 ;  /* 0x0000003200327308 */ /* 0x000e220000000800 */
[----:B--2---:R-:W-:Y:S01]  /*4780*/  FADD.FTZ R4, R46, R9 ;  /* 0x000000092e047221 */ /* 0x004fe20000010000 */
[----:B-1----:R-:W-:Y:S02]  /*4790*/  F2FP.BF16.F32.PACK_AB R12, R45, R36 ;  /* 0x000000242d0c723e */ /* 0x002fe400000010ff */
[----:B------:R-:W-:-:S04]  /*47a0*/  F2FP.BF16.F32.PACK_AB R14, R53, R44 ;  /* 0x0000002c350e723e */ /* 0x000fc800000010ff */
[----:B------:R-:W1:Y:S01]  /*47b0*/  MUFU.EX2 R51, R51 ;  /* 0x0000003300337308 */ /* 0x000e620000000800 */
[C---:B----4-:R-:W-:Y:S01]  /*47c0*/  FADD.FTZ R9, R47.reuse, R4 ;  /* 0x000000042f097221 */ /* 0x050fe20000010000 */
[----:B------:R-:W-:-:S06]  /*47d0*/  F2FP.BF16.F32.PACK_AB R29, R47, R46 ;  /* 0x0000002e2f1d723e */ /* 0x000fcc00000010ff */
[----:B------:R-:W2:Y:S01]  /*47e0*/  MUFU.EX2 R7, R7 ;  /* 0x0000000700077308 */ /* 0x000ea20000000800 */
[----:B0-----:R-:W-:Y:S01]  /*47f0*/  FADD.FTZ R4, R50, R9 ;  /* 0x0000000932047221 */ /* 0x001fe20000010000 */
[----:B------:R-:W-:-:S05]  /*4800*/  F2FP.BF16.F32.PACK_AB R9, R34, R31 ;  /* 0x0000001f2209723e */ /* 0x000fca00000010ff */
[----:B------:R0:W-:Y:S01]  /*4810*/  STSM.16.M88.4 [R18], R8 ;  /* 0x0000000812007844 */ /* 0x0001e20000000200 */
[----:B------:R-:W4:Y:S01]  /*4820*/  MUFU.EX2 R54, R54 ;  /* 0x0000003600367308 */ /* 0x000f220000000800 */
[C---:B-1----:R-:W-:Y:S01]  /*4830*/  FADD.FTZ R4, R51.reuse, R4 ;  /* 0x0000000433047221 */ /* 0x042fe20000010000 */
[----:B------:R-:W-:-:S05]  /*4840*/  F2FP.BF16.F32.PACK_AB R31, R51, R50 ;  /* 0x00000032331f723e */ /* 0x000fca00000010ff */
[----:B------:R1:W-:Y:S01]  /*4850*/  STSM.16.M88.4 [R17+0x27800], R28 ;  /* 0x0278001c11007844 */ /* 0x0003e20000000200 */
[----:B------:R-:W5:Y:S01]  /*4860*/  MUFU.EX2 R70, R70 ;  /* 0x0000004600467308 */ /* 0x000f620000000800 */
[----:B--2---:R-:W-:Y:S01]  /*4870*/  FADD.FTZ R3, R7, R4 ;  /* 0x0000000407037221 */ /* 0x004fe20000010000 */
[----:B------:R-:W-:-:S06]  /*4880*/  FADD.FTZ R4, R53, R2 ;  /* 0x0000000235047221 */ /* 0x000fcc0000010000 */
[----:B------:R-:W2:Y:S01]  /*4890*/  MUFU.EX2 R71, R71 ;  /* 0x0000004700477308 */ /* 0x000ea20000000800 */
[C---:B----4-:R-:W-:Y:S01]  /*48a0*/  FADD.FTZ R3, R54.reuse, R3 ;  /* 0x0000000336037221 */ /* 0x050fe20000010000 */
[----:B------:R-:W-:-:S06]  /*48b0*/  F2FP.BF16.F32.PACK_AB R13, R54, R7 ;  /* 0x00000007360d723e */ /* 0x000fcc00000010ff */
[----:B------:R-:W4:Y:S01]  /*48c0*/  MUFU.EX2 R41, R41 ;  /* 0x0000002900297308 */ /* 0x000f220000000800 */
[----:B-----5:R-:W-:-:S07]  /*48d0*/  FADD.FTZ R2, R70, R3 ;  /* 0x0000000346027221 */ /* 0x020fce0000010000 */
[----:B------:R-:W3:Y:S01]  /*48e0*/  MUFU.EX2 R48, R48 ;  /* 0x0000003000307308 */ /* 0x000ee20000000800 */
[C---:B--2---:R-:W-:Y:S01]  /*48f0*/  F2FP.BF16.F32.PACK_AB R15, R71.reuse, R70 ;  /* 0x00000046470f723e */ /* 0x044fe200000010ff */
[----:B------:R-:W-:-:S04]  /*4900*/  FADD.FTZ R7, R71, R2 ;  /* 0x0000000247077221 */ /* 0x000fc80000010000 */
[----:B------:R1:W-:Y:S02]  /*4910*/  STSM.16.M88.4 [R136], R12 ;  /* 0x0000000c88007844 */ /* 0x0003e40000000200 */
[----:B------:R-:W-:Y:S01]  /*4920*/  MUFU.EX2 R52, R52 ;  /* 0x0000003400347308 */ /* 0x000fe20000000800 */
[----:B----4-:R-:W-:-:S07]  /*4930*/  FADD.FTZ R21, R41, R4 ;  /* 0x0000000429157221 */ /* 0x010fce0000010000 */
[----:B------:R-:W2:Y:S01]  /*4940*/  MUFU.EX2 R57, R57 ;  /* 0x0000003900397308 */ /* 0x000ea20000000800 */
[C---:B---3--:R-:W-:Y:S01]  /*4950*/  F2FP.BF16.F32.PACK_AB R24, R48.reuse, R41 ;  /* 0x000000293018723e */ /* 0x048fe200000010ff */
[----:B------:R-:W-:-:S06]  /*4960*/  FADD.FTZ R21, R48, R21 ;  /* 0x0000001530157221 */ /* 0x000fcc0000010000 */
[----:B------:R-:W3:Y:S08]  /*4970*/  MUFU.EX2 R74, R74 ;  /* 0x0000004a004a7308 */ /* 0x000ef00000000800 */
[----:B------:R-:W4:Y:S01]  /*4980*/  MUFU.EX2 R75, R75 ;  /* 0x0000004b004b7308 */ /* 0x000f220000000800 */
[----:B--2---:R-:W-:-:S07]  /*4990*/  F2FP.BF16.F32.PACK_AB R26, R57, R52 ;  /* 0x00000034391a723e */ /* 0x004fce00000010ff */
[----:B------:R-:W2:Y:S01]  /*49a0*/  MUFU.EX2 R78, R78 ;  /* 0x0000004e004e7308 */ /* 0x000ea20000000800 */
[----:B---3--:R-:W-:-:S07]  /*49b0*/  FADD.FTZ R2, R74, R7 ;  /* 0x000000074a027221 */ /* 0x008fce0000010000 */
[----:B------:R-:W3:Y:S01]  /*49c0*/  MUFU.EX2 R79, R79 ;  /* 0x0000004f004f7308 */ /* 0x000ee20000000800 */
[C---:B----4-:R-:W-:Y:S01]  /*49d0*/  F2FP.BF16.F32.PACK_AB R25, R75.reuse, R74 ;  /* 0x0000004a4b19723e */ /* 0x050fe200000010ff */
[----:B------:R-:W-:Y:S01]  /*49e0*/  FADD.FTZ R7, R75, R2 ;  /* 0x000000024b077221 */ /* 0x000fe20000010000 */
[----:B------:R-:W-:-:S05]  /*49f0*/  FADD.FTZ R2, R52, R21 ;  /* 0x0000001534027221 */ /* 0x000fca0000010000 */
[----:B------:R-:W-:Y:S01]  /*4a00*/  MUFU.EX2 R40, R40 ;  /* 0x0000002800287308 */ /* 0x000fe20000000800 */
[----:B--2---:R-:W-:Y:S01]  /*4a10*/  FADD.FTZ R4, R78, R7 ;  /* 0x000000074e047221 */ /* 0x004fe20000010000 */
[----:B------:R-:W-:Y:S01]  /*4a20*/  FADD.FTZ R7, R57, R2 ;  /* 0x0000000239077221 */ /* 0x000fe20000010000 */
[----:B------:R-:W-:-:S05]  /*4a30*/  VIADD R2, R88, 0xfffffffe ;  /* 0xfffffffe58027836 */ /* 0x000fca0000000000 */
[----:B------:R-:W0:Y:S01]  /*4a40*/  MUFU.EX2 R49, R49 ;  /* 0x0000003100317308 */ /* 0x000e220000000800 */
[C---:B---3--:R-:W-:Y:S01]  /*4a50*/  F2FP.BF16.F32.PACK_AB R27, R79.reuse, R78 ;  /* 0x0000004e4f1b723e */ /* 0x048fe200000010ff */
[----:B------:R-:W-:-:S04]  /*4a60*/  FADD.FTZ R21, R79, R4 ;  /* 0x000000044f157221 */ /* 0x000fc80000010000 */
[----:B------:R1:W-:Y:S02]  /*4a70*/  STSM.16.M88.4 [R22+0x6000], R24 ;  /* 0x0060001816007844 */ /* 0x0003e40000000200 */
[----:B------:R-:W2:Y:S08]  /*4a80*/  MUFU.EX2 R56, R56 ;  /* 0x0000003800387308 */ /* 0x000eb00000000800 */
[----:B------:R-:W3:Y:S01]  /*4a90*/  MUFU.EX2 R61, R61 ;  /* 0x0000003d003d7308 */ /* 0x000ee20000000800 */
[----:B0-----:R-:W-:Y:S01]  /*4aa0*/  F2FP.BF16.F32.PACK_AB R8, R49, R40 ;  /* 0x000000283108723e */ /* 0x001fe200000010ff */
[----:B------:R-:W-:-:S04]  /*4ab0*/  FADD.FTZ R40, R40, R7 ;  /* 0x0000000728287221 */ /* 0x000fc80000010000 */
[----:B------:R-:W-:Y:S02]  /*4ac0*/  FADD.FTZ R49, R49, R40 ;  /* 0x0000002831317221 */ /* 0x000fe40000010000 */
[----:B------:R-:W-:Y:S02]  /*4ad0*/  MUFU.EX2 R82, R82 ;  /* 0x0000005200527308 */ /* 0x000fe40000000800 */
[----:B--2---:R-:W-:-:S06]  /*4ae0*/  FADD.FTZ R4, R56, R49 ;  /* 0x0000003138047221 */ /* 0x004fcc0000010000 */
[----:B------:R-:W0:Y:S01]  /*4af0*/  MUFU.EX2 R83, R83 ;  /* 0x0000005300537308 */ /* 0x000e220000000800 */
[C---:B---3--:R-:W-:Y:S01]  /*4b00*/  F2FP.BF16.F32.PACK_AB R10, R61.reuse, R56 ;  /* 0x000000383d0a723e */ /* 0x048fe200000010ff */
[----:B------:R-:W-:-:S06]  /*4b10*/  FADD.FTZ R4, R61, R4 ;  /* 0x000000043d047221 */ /* 0x000fcc0000010000 */
[----:B------:R-:W-:Y:S08]  /*4b20*/  MUFU.EX2 R86, R86 ;  /* 0x0000005600567308 */ /* 0x000ff00000000800 */
[----:B------:R-:W2:Y:S01]  /*4b30*/  MUFU.EX2 R3, R60 ;  /* 0x0000003c00037308 */ /* 0x000ea20000000800 */
[----:B0-----:R-:W-:Y:S01]  /*4b40*/  F2FP.BF16.F32.PACK_AB R9, R83, R82 ;  /* 0x000000525309723e */ /* 0x001fe200000010ff */
[----:B------:R-:W-:-:S04]  /*4b50*/  FADD.FTZ R82, R82, R21 ;  /* 0x0000001552527221 */ /* 0x000fc80000010000 */
[----:B------:R-:W-:Y:S01]  /*4b60*/  FADD.FTZ R83, R83, R82 ;  /* 0x0000005253537221 */ /* 0x000fe20000010000 */
[----:B--2---:R-:W-:-:S03]  /*4b70*/  F2FP.BF16.F32.PACK_AB R11, R3, R86 ;  /* 0x00000056030b723e */ /* 0x004fc600000010ff */
[----:B------:R-:W-:Y:S02]  /*4b80*/  FADD.FTZ R86, R86, R83 ;  /* 0x0000005356567221 */ /* 0x000fe40000010000 */
[----:B------:R1:W-:Y:S02]  /*4b90*/  STSM.16.M88.4 [R18+0x6000], R8 ;  /* 0x0060000812007844 */ /* 0x0003e40000000200 */
[----:B------:R-:W-:Y:S01]  /*4ba0*/  FADD.FTZ R3, R3, R86 ;  /* 0x0000005603037221 */ /* 0x000fe20000010000 */
[----:B------:R0:W-:Y:S06]  /*4bb0*/  MEMBAR.ALL.CTA ;  /* 0x0000000000007992 */ /* 0x0001ec0000008000 */
[----:B0-----:R-:W0:Y:S02]  /*4bc0*/  FENCE.VIEW.ASYNC.S ;  /* 0x00000000000073c6 */ /* 0x001e240000000000 */
[----:B0-----:R-:W-:Y:S01]  /*4bd0*/  NOP ;  /* 0x0000000000007918 */ /* 0x001fe20000000000 */
[----:B------:R-:W-:Y:S05]  /*4be0*/  @P2 BRA `(.L_x_10762) ;  /* 0x0000000000442947 */ /* 0x000fea0003800000 */
        /* <DEDUP_REMOVED lines=10> */
.L_x_10763:
[----:B------:R-:W-:-:S11]  /*4c90*/  UISETP.NE.AND UP2, UPT, UR7, 0x1, UPT ;  /* 0x000000010700788c */ /* 0x000fd6000bf45270 */
[----:B------:R-:W-:Y:S02]  /*4ca0*/  @UP2 ULDC.64 UR10, c[0x0][0x9e8] ;  /* 0x00027a00000a2ab9 */ /* 0x000fe40000000a00 */
[----:B------:R-:W-:-:S04]  /*4cb0*/  UIMAD.WIDE.U32 UR14, UR18, UR10, URZ ;  /* 0x0000000a120e72a5 */ /* 0x000fc8000f8e003f */
[----:B------:R-:W-:-:S12]  /*4cc0*/  @UP2 USHF.R.U32.HI UR18, URZ, UR11, UR15 ;  /* 0x0000000b3f122299 */ /* 0x000fd8000801160f */
.L_x_10764:
[----:B------:R-:W-:-:S04]  /*4cd0*/  UIMAD UR7, UR18, UR7, UR7 ;  /* 0x00000007120772a4 */ /* 0x000fc8000f8e0207 */
[----:B------:R-:W-:-:S04]  /*4ce0*/  UISETP.LT.AND UP2, UPT, UR6, UR7, UPT ;  /* 0x000000070600728c */ /* 0x000fc8000bf41270 */
[----:B------:R-:W-:-:S12]  /*4cf0*/  USEL UR6, UR6, UR7, UP2 ;  /* 0x0000000706067287 */ /* 0x000fd80009000000 */
.L_x_10762:
        /* <DEDUP_REMOVED lines=31> */
[----:B------:R-:W-:Y:S01]  /*4ef0*/  IMAD.MOV.U32 R135, RZ, RZ, RZ ;  /* 0x000000ffff877224 */ /* 0x000fe200078e00ff */
[----:B------:R-:W-:Y:S01]  /*4f00*/  ULDC UR34, c[0x0][0x9e4] ;  /* 0x0002790000227ab9 */ /* 0x000fe20000000800 */
[----:B------:R-:W-:Y:S01]  /*4f10*/  ULDC UR35, c[0x0][0x9dc] ;  /* 0x0002770000237ab9 */ /* 0x000fe20000000800 */
[----:B------:R-:W-:Y:S01]  /*4f20*/  ULDC UR33, c[0x0][0x988] ;  /* 0x0002620000217ab9 */ /* 0x000fe20000000800 */
[----:B------:R-:W-:-:S05]  /*4f30*/  ULDC UR52, c[0x0][0x9e0] ;  /* 0x0002780000347ab9 */ /* 0x000fca0000000800 */
.L_x_10782:
[----:B------:R-:W-:Y:S01]  /*4f40*/  UIADD3 UR54, UR45, 0x1, URZ ;  /* 0x000000012d367890 */ /* 0x000fe2000fffe03f */
[----:B------:R-:W-:-:S03]  /*4f50*/  ISETP.NE.AND P3, PT, RZ, UR37, PT ;  /* 0x00000025ff007c0c */ /* 0x000fc6000bf65270 */
[----:B------:R-:W-:-:S04]  /*4f60*/  UISETP.NE.AND UP2, UPT, UR54, 0x2, UPT ;  /* 0x000000023600788c */ /* 0x000fc8000bf45270 */
[----:B------:R-:W-:Y:S02]  /*4f70*/  USEL UR53, URZ, 0x1, UP2 ;  /* 0x000000013f357887 */ /* 0x000fe40009000000 */
[----:B------:R-:W-:Y:S02]  /*4f80*/  USEL UR54, UR54, URZ, UP2 ;  /* 0x0000003f36367287 */ /* 0x000fe40009000000 */
[----:B------:R-:W-:Y:S02]  /*4f90*/  ULOP3.LUT UR53, UR50, UR53, URZ, 0x3c, !UPT ;  /* 0x0000003532357292 */ /* 0x000fe4000f8e3c3f */
[----:B0-----:R-:W-:Y:S10]  /*4fa0*/  @P3 BRA `(.L_x_10766) ;  /* 0x00000000002c3947 */ /* 0x001ff40003800000 */
[----:B------:R-:W-:Y:S05]  /*4fb0*/  @!P0 BRA `(.L_x_10767) ;  /* 0x0000000000048947 */ /* 0x000fea0003800000 */
[----:B------:R-:W-:Y:S01]  /*4fc0*/  BPT.TRAP 0x1 ;  /* 0x000000040000795c */ /* 0x000fe20000300000 */
.L_x_10767:
[----:B------:R-:W-:Y:S01]  /*4fd0*/  ULEA UR6, UR54, UR42, 0x3 ;  /* 0x0000002a36067291 */ /* 0x000fe2000f8e183f */
[----:B------:R-:W-:-:S05]  /*4fe0*/  IMAD.U32 R6, RZ, RZ, UR53 ;  /* 0x00000035ff067e24 */ /* 0x000fca000f8e00ff */
[----:B------:R-:W-:-:S04]  /*4ff0*/  SHF.L.U32 R6, R6, 0x1f, RZ ;  /* 0x0000001f06067819 */ /* 0x000fc800000006ff */
[----:B------:R0:W2:Y:S01]  /*5000*/  SYNCS.PHASECHK.TRANS64.TRYWAIT P2, [UR6+0x2d830], R6 ;  /* 0x02d83006ff0075a7 */ /* 0x0000a20008040146 */
[----:B------:R-:W-:Y:S05]  /*5010*/  @!P0 BRA `(.L_x_10768) ;  /* 0x0000000000048947 */ /* 0x000fea0003800000 */
[----:B------:R-:W-:Y:S01]  /*5020*/  BPT.TRAP 0x1 ;  /* 0x000000040000795c */ /* 0x000fe20000300000 */
.L_x_10768:
[----:B--2---:R-:W-:Y:S05]  /*5030*/  @P2 BRA `(.L_x_10766) ;  /* 0x0000000000082947 */ /* 0x004fea0003800000 */
[----:B------:R-:W2:Y:S02]  /*5040*/  SYNCS.PHASECHK.TRANS64.TRYWAIT P2, [UR6+0x2d830], R6 ;  /* 0x02d83006ff0075a7 */ /* 0x000ea40008040146 */
[----:B--2---:R-:W-:Y:S05]  /*5050*/  @!P2 BRA `(.L_x_10769) ;  /* 0x000000f40038a947 */ /* 0x004fea0003800000 */
.L_x_10766:
[----:B--2---:R-:W2:Y:S01]  /*5060*/  S2R R7, SR_TID.X ;  /* 0x0000000000077919 */ /* 0x004ea20000002100 */
[----:B------:R-:W-:Y:S01]  /*5070*/  UIMAD UR6, UR54, 0x600, UR32 ;  /* 0x00000600360678a4 */ /* 0x000fe2000f8e0220 */
        /* <DEDUP_REMOVED lines=11> */
[----:B--2---:R-:W-:-:S05]  /*5130*/  SHF.R.U32.HI R7, RZ, 0x7, R7 ;  /* 0x00000007ff077819 */ /* 0x004fca0000011607 */
[----:B0-----:R-:W-:-:S05]  /*5140*/  VIADD R6, R7, 0x8 ;  /* 0x0000000807067836 */ /* 0x001fca0000000000 */
[----:B------:R0:W-:Y:S06]  /*5150*/  BAR.SYNC.DEFER_BLOCKING R6, 0x100 ;  /* 0x000400060000751d */ /* 0x0001ec0000010000 */
[----:B-1----:R-:W-:-:S06]  /*5160*/  WARPGROUP.ARRIVE ;  /* 0x00000000000079c5 */ /* 0x002fcc0000000000 */
        /* <DEDUP_REMOVED lines=20> */
.L_x_10771:
[----:B------:R-:W-:Y:S01]  /*52b0*/  ULEA UR6, UR45, UR42, 0x3 ;  /* 0x0000002a2d067291 */ /* 0x000fe2000f8e183f */
[----:B------:R-:W-:-:S05]  /*52c0*/  IMAD.U32 R6, RZ, RZ, UR50 ;  /* 0x00000032ff067e24 */ /* 0x000fca000f8e00ff */
[----:B------:R-:W-:-:S04]  /*52d0*/  SHF.L.U32 R6, R6, 0x1f, RZ ;  /* 0x0000001f06067819 */ /* 0x000fc800000006ff */
[----:B------:R0:W1:Y:S01]  /*52e0*/  SYNCS.PHASECHK.TRANS64.TRYWAIT P2, [UR6+0x2d850], R6 ;  /* 0x02d85006ff0075a7 */ /* 0x0000620008040146 */
[----:B------:R-:W-:Y:S05]  /*52f0*/  @!P0 BRA `(.L_x_10772) ;  /* 0x0000000000048947 */ /* 0x000fea0003800000 */
[----:B------:R-:W-:Y:S01]  /*5300*/  BPT.TRAP 0x1 ;  /* 0x000000040000795c */ /* 0x000fe20000300000 */
.L_x_10772:
[----:B-1----:R-:W-:Y:S05]  /*5310*/  @P2 BRA `(.L_x_10770) ;  /* 0x0000000000082947 */ /* 0x002fea0003800000 */
[----:B------:R-:W1:Y:S02]  /*5320*/  SYNCS.PHASECHK.TRANS64.TRYWAIT P2, [UR6+0x2d850], R6 ;  /* 0x02d85006ff0075a7 */ /* 0x000e640008040146 */
[----:B-1----:R-:W-:Y:S05]  /*5330*/  @!P2 BRA `(.L_x_10773) ;  /* 0x000000f00098a947 */ /* 0x002fea0003800000 */
.L_x_10770:
[----:B------:R-:W-:Y:S01]  /*5340*/  UIADD3 UR6, UR42, 0x400, URZ ;  /* 0x000004002a067890 */ /* 0x000fe2000fffe03f */
[----:B------:R-:W-:Y:S01]  /*5350*/  WARPGROUP.ARRIVE ;  /* 0x00000000000079c5 */ /* 0x000fe20000000000 */
[----:B------:R-:W-:-:S05]  /*5360*/  ULEA UR7, UR51, UR42, 0xd ;  /* 0x0000002a33077291 */ /* 0x000fca000f8e683f */
[----:B------:R-:W1:Y:S01]  /*5370*/  S2R R9, SR_TID.X ;  /* 0x0000000000097919 */ /* 0x000e620000002100 */
[----:B------:R-:W-:Y:S01]  /*5380*/  USHF.R.U32.HI UR6, URZ, 0x4, UR6 ;  /* 0x000000043f067899 */ /* 0x000fe20008011606 */
[----:B------:R-:W-:Y:S01]  /*5390*/  PLOP3.LUT P2, PT, PT, PT, UP0, 0x80, 0x0 ;  /* 0x000000000000781c */ /* 0x000fe20003f4f008 */
[----:B------:R-:W-:Y:S01]  /*53a0*/  UIADD3 UR7, UR7, 0x21800, URZ ;  /* 0x0002180007077890 */ /* 0x000fe2000fffe03f */
[----:B------:R-:W-:Y:S01]  /*53b0*/  PLOP3.LUT P3, PT, PT, PT, UP0, 0x80, 0x0 ;  /* 0x000000000000781c */ /* 0x000fe20003f6f008 */
[----:B------:R-:W-:Y:S01]  /*53c0*/  ULOP3.LUT UR6, UR6, 0x3fff, URZ, 0xc0, !UPT ;  /* 0x00003fff06067892 */ /* 0x000fe2000f8ec03f */
[----:B------:R-:W-:Y:S01]  /*53d0*/  VIADD R14, R137, UR41 ;  /* 0x00000029890e7c36 */ /* 0x000fe20008000000 */
[----:B------:R-:W-:Y:S01]  /*53e0*/  USHF.R.U32.HI UR7, URZ, 0x4, UR7 ;  /* 0x000000043f077899 */ /* 0x000fe20008011607 */
[----:B------:R-:W-:Y:S01]  /*53f0*/  IMAD.U32 R8, RZ, RZ, UR54 ;  /* 0x00000036ff087e24 */ /* 0x000fe2000f8e00ff */
[----:B------:R-:W-:Y:S01]  /*5400*/  ULOP3.LUT UR10, UR6, 0x2000000, URZ, 0xfc, !UPT ;  /* 0x02000000060a7892 */ /* 0x000fe2000f8efc3f */
[----:B------:R-:W2:Y:S01]  /*5410*/  LDC R143, c[0x0][0x288] ;  /* 0x0000a200ff8f7b82 */ /* 0x000ea20000000800 */
[----:B------:R-:W-:Y:S01]  /*5420*/  ULOP3.LUT UR6, UR7, 0x3fff, URZ, 0xc0, !UPT ;  /* 0x00003fff07067892 */ /* 0x000fe2000f8ec03f */
[----:B------:R-:W-:Y:S01]  /*5430*/  IMAD.SHL.U32 R13, R2, 0x80, RZ ;  /* 0x00000080020d7824 */ /* 0x000fe200078e00ff */
[----:B------:R-:W-:Y:S01]  /*5440*/  UIMAD UR7, UR45, 0x600, UR10 ;  /* 0x000006002d0778a4 */ /* 0x000fe2000f8e020a */
[----:B------:R-:W-:Y:S01]  /*5450*/  @!P1 LEA R8, R8, UR42, 0x3 ;  /* 0x0000002a08089c11 */ /* 0x000fe2000f8e18ff */
[----:B------:R-:W-:Y:S01]  /*5460*/  ULOP3.LUT UR6, UR6, 0x10000, URZ, 0xfc, !UPT ;  /* 0x0001000006067892 */ /* 0x000fe2000f8efc3f */
[----:B------:R-:W-:Y:S01]  /*5470*/  UMOV UR31, 0x80000020 ;  /* 0x80000020001f7882 */ /* 0x000fe20000000000 */
[----:B------:R-:W-:-:S02]  /*5480*/  UMOV UR29, 0x40000040 ;  /* 0x40000040001d7882 */ /* 0x000fc40000000000 */
[----:B------:R-:W-:Y:S01]  /*5490*/  @!P1 VIADD R8, R8, 0x2d840 ;  /* 0x0002d84008089836 */ /* 0x000fe20000000000 */
[----:B------:R-:W-:Y:S02]  /*54a0*/  UMOV UR30, UR7 ;  /* 0x00000007001e7c82 */ /* 0x000fe40008000000 */
[----:B------:R-:W-:Y:S02]  /*54b0*/  UMOV UR28, UR6 ;  /* 0x00000006001c7c82 */ /* 0x000fe40008000000 */
[----:B------:R-:W-:Y:S01]  /*54c0*/  HGMMA.64x96x16.F32.BF16 R88, gdesc[UR28].tnspB, R88, gsb0 ;  /* 0x416000001c5879f0 */ /* 0x000fe20008001858 */
[----:B------:R-:W-:Y:S01]  /*54d0*/  UIADD3 UR30, UR7, 0x40, URZ ;  /* 0x00000040071e7890 */ /* 0x000fe2000fffe03f */
[----:B------:R-:W-:Y:S01]  /*54e0*/  @!P1 PRMT R8, RZ, 0x654, R8 ;  /* 0x00000654ff089816 */ /* 0x000fe20000000008 */
[----:B------:R-:W-:Y:S01]  /*54f0*/  UIADD3 UR28, UR6, 0x2, URZ ;  /* 0x00000002061c7890 */ /* 0x000fe2000fffe03f */
[----:B------:R-:W-:Y:S01]  /*5500*/  UMOV UR31, 0x80000020 ;  /* 0x80000020001f7882 */ /* 0x000fe20000000000 */
[----:B------:R-:W-:Y:S01]  /*5510*/  UMOV UR29, 0x40000040 ;  /* 0x40000040001d7882 */ /* 0x000fe20000000000 */
[----:B-1----:R-:W-:-:S05]  /*5520*/  SHF.R.U32.HI R7, RZ, 0x7, R9 ;  /* 0x00000007ff077819 */ /* 0x002fca0000011609 */
[----:B------:R-:W-:Y:S01]  /*5530*/  VIADD R7, R7, 0x9 ;  /* 0x0000000907077836 */ /* 0x000fe20000000000 */
        /* <DEDUP_REMOVED lines=42> */
[----:B------:R-:W-:Y:S02]  /*57e0*/  @UP0 ULDC UR6, c[0x0][0x44c] ;  /* 0x0001130000060ab9 */ /* 0x000fe40000000800 */
[----:B0-----:R-:W-:Y:S01]  /*57f0*/  @P2 IMAD.HI.U32 R6, R14, UR6, RZ ;  /* 0x000000060e062c27 */ /* 0x001fe2000f8e00ff */
[----:B------:R-:W-:Y:S01]  /*5800*/  @UP0 ULDC UR6, c[0x0][0x450] ;  /* 0x0001140000060ab9 */ /* 0x000fe20000000800 */
[----:B------:R-:W-:-:S02]  /*5810*/  ISETP.GE.U32.AND P2, PT, R9, 0x180, PT ;  /* 0x000001800900780c */ /* 0x000fc40003f46070 */
[----:B------:R-:W-:Y:S02]  /*5820*/  IADD3 R9, -R13, 0x1, RZ ;  /* 0x000000010d097810 */ /* 0x000fe40007ffe1ff */
[----:B------:R-:W-:Y:S01]  /*5830*/  @P3 SHF.R.U32.HI R14, RZ, UR6, R6 ;  /* 0x00000006ff0e3c19 */ /* 0x000fe20008011606 */
[----:B------:R-:W-:Y:S01]  /*5840*/  ULOP3.LUT UR6, URZ, UR35, URZ, 0x33, !UPT ;  /* 0x000000233f067292 */ /* 0x000fe2000f8e333f */
[----:B------:R-:W0:Y:S01]  /*5850*/  LDC R6, c[0x0][0x2f0] ;  /* 0x0000bc00ff067b82 */ /* 0x000e220000000800 */
[----:B------:R-:W-:Y:S01]  /*5860*/  SEL R7, R7, 0x9, !P2 ;  /* 0x0000000907077807 */ /* 0x000fe20005000000 */
[----:B------:R-:W-:Y:S01]  /*5870*/  IMAD R9, R16, -0x2, R9 ;  /* 0xfffffffe10097824 */ /* 0x000fe200078e0209 */
[----:B------:R-:W1:Y:S01]  /*5880*/  SHFL.IDX PT, R15, R14, RZ, 0x1c1f ;  /* 0x001c1fff0e0f7589 */ /* 0x000e6200000e0000 */
[----:B------:R-:W-:Y:S01]  /*5890*/  PLOP3.LUT P2, PT, PT, PT, UP1, 0x40, 0x0 ;  /* 0x000000000000781c */ /* 0x000fe20003f4e818 */
[----:B------:R-:W-:Y:S02]  /*58a0*/  WARPGROUP.DEPBAR.LE gsb0, 0x0 ;  /* 0x00008000000079c5 */ /* 0x000fe40000010000 */
[----:B------:R-:W-:-:S06]  /*58b0*/  WARPGROUP.ARRIVE ;  /* 0x00000000000079c5 */ /* 0x000fcc0000000000 */
[----:B------:R-:W-:Y:S03]  /*58c0*/  HGMMA.64x96x16.F32.BF16 R88, gdesc[UR28].tnspB, R88, gsb0 ;  /* 0x416000001c5879f0 */ /* 0x000fe60008001858 */
[----:B------:R-:W-:Y:S02]  /*58d0*/  WARPGROUP.DEPBAR.LE gsb0, 0x0 ;  /* 0x00008000000079c5 */ /* 0x000fe40000010000 */
[----:B------:R3:W-:Y:S06]  /*58e0*/  BAR.ARV R7, 0x100 ;  /* 0x000400070000751d */ /* 0x0007ec0000002000 */
[----:B------:R0:W-:Y:S02]  /*58f0*/  @!P1 SYNCS.ARRIVE.TRANS64.RED.A1T0 RZ, [R8+URZ], RZ ;  /* 0x000000ff08ff99a7 */ /* 0x0001e4000810043f */
[----:B0-----:R-:W-:-:S04]  /*5900*/  IMAD R8, R6, UR43, R9 ;  /* 0x0000002b06087c24 */ /* 0x001fc8000f8e0209 */
[----:B--2---:R-:W-:-:S04]  /*5910*/  IMAD.IADD R8, R8, 0x1, -R143 ;  /* 0x0000000108087824 */ /* 0x004fc800078e0a8f */
[C---:B------:R-:W-:Y:S02]  /*5920*/  VIADD R12, R8.reuse, UR52 ;  /* 0x00000034080c7c36 */ /* 0x040fe40008000000 */
[----:B------:R-:W-:Y:S02]  /*5930*/  VIADD R11, R8, UR6 ;  /* 0x00000006080b7c36 */ /* 0x000fe40008000000 */
[C---:B-1----:R-:W-:Y:S02]  /*5940*/  IMAD.IADD R10, R15.reuse, 0x1, R12 ;  /* 0x000000010f0a7824 */ /* 0x042fe400078e020c */
[----:B---3--:R-:W-:Y:S01]  /*5950*/  IMAD.IADD R7, R15, 0x1, R11 ;  /* 0x000000010f077824 */ /* 0x008fe200078e020b */
        /* <DEDUP_REMOVED lines=14> */
.L_x_10776:
[----:B------:R-:W-:-:S05]  /*5a40*/  IMAD.U32 R15, RZ, RZ, UR34 ;  /* 0x00000022ff0f7e24 */ /* 0x000fca000f8e00ff */
[----:B------:R-:W-:-:S13]  /*5a50*/  ISETP.NE.AND P2, PT, R15, 0x1, PT ;  /* 0x000000010f00780c */ /* 0x000fda0003f45270 */
[----:B------:R-:W0:Y:S02]  /*5a60*/  @P2 LDC.64 R8, c[0x0][0x9e8] ;  /* 0x00027a00ff082b82 */ /* 0x000e240000000a00 */
[----:B0-----:R-:W-:-:S05]  /*5a70*/  @P2 IMAD.HI.U32 R8, R20, R8, RZ ;  /* 0x0000000814082227 */ /* 0x001fca00078e00ff */
[----:B------:R-:W-:-:S07]  /*5a80*/  @P2 SHF.R.U32.HI R20, RZ, R9, R8 ;  /* 0x00000009ff142219 */ /* 0x000fce0000011608 */
.L_x_10777:
[----:B------:R-:W-:Y:S05]  /*5a90*/  BSYNC B0 ;  /* 0x0000000000007941 */ /* 0x000fea0003800000 */
.L_x_10775:
[----:B------:R-:W-:-:S04]  /*5aa0*/  IMAD R9, R20, R15, -R13 ;  /* 0x0000000f14097224 */ /* 0x000fc800078e0a0d */
[----:B------:R-:W-:-:S05]  /*5ab0*/  IMAD R8, R16, -0x2, R9 ;  /* 0xfffffffe10087824 */ /* 0x000fca00078e0209 */
[----:B------:R-:W-:Y:S02]  /*5ac0*/  VIADDMNMX R10, R8, R15, R10, PT ;  /* 0x0000000f080a7246 */ /* 0x000fe4000380010a */
[----:B------:R-:W-:-:S07]  /*5ad0*/  VIMNMX R7, R7, R8, !PT ;  /* 0x0000000807077248 */ /* 0x000fce0007fe0100 */
.L_x_10774:
        /* <DEDUP_REMOVED lines=14> */
[C---:B------:R-:W-:Y:S01]  /*5bc0*/  ISETP.LT.OR P6, PT, R10.reuse, 0x9, P6 ;  /* 0x000000090a00780c */ /* 0x040fe200037c1670 */
        /* <DEDUP_REMOVED lines=100> */
.L_x_10780:
[----:B------:R-:W-:-:S05]  /*6210*/  IMAD.U32 R10, RZ, RZ, UR34 ;  /* 0x00000022ff0a7e24 */ /* 0x000fca000f8e00ff */
[----:B------:R-:W-:-:S13]  /*6220*/  ISETP.NE.AND P3, PT, R10, 0x1, PT ;  /* 0x000000010a00780c */ /* 0x000fda0003f65270 */
[----:B------:R-:W0:Y:S02]  /*6230*/  @P3 LDC.64 R8, c[0x0][0x9e8] ;  /* 0x00027a00ff083b82 */ /* 0x000e240000000a00 */
[----:B0-----:R-:W-:-:S05]  /*6240*/  @P3 IMAD.HI.U32 R8, R7, R8, RZ ;  /* 0x0000000807083227 */ /* 0x001fca00078e00ff */
[----:B------:R-:W-:-:S07]  /*6250*/  @P3 SHF.R.U32.HI R7, RZ, R9, R8 ;  /* 0x00000009ff073219 */ /* 0x000fce0000011608 */
.L_x_10781:
[----:B------:R-:W-:Y:S05]  /*6260*/  BSYNC B0 ;  /* 0x0000000000007941 */ /* 0x000fea0003800000 */
.L_x_10779:
[----:B------:R-:W-:-:S04]  /*6270*/  IMAD R7, R7, R10, -R13 ;  /* 0x0000000a07077224 */ /* 0x000fc800078e0a0d */
[----:B------:R-:W-:-:S05]  /*6280*/  IMAD R7, R16, -0x2, R7 ;  /* 0xfffffffe10077824 */ /* 0x000fca00078e0207 */
[----:B------:R-:W-:Y:S02]  /*6290*/  VIADDMNMX R12, R7, R10, R12, PT ;  /* 0x0000000a070c7246 */ /* 0x000fe4000380010c */
[----:B------:R-:W-:-:S07]  /*62a0*/  VIMNMX R11, R11, R7, !PT ;  /* 0x000000070b0b7248 */ /* 0x000fce0007fe0100 */
.L_x_10778:
[----:B------:R-:W-:Y:S01]  /*62b0*/  FMNMX.FTZ R8, R24, R0, !PT ;  /* 0x0000000018087209 */ /* 0x000fe20007810000 */
[----:B------:R-:W-:Y:S01]  /*62c0*/  UMOV UR50, UR53 ;  /* 0x0000003500327c82 */ /* 0x000fe20008000000 */
        /* <DEDUP_REMOVED lines=18> */
[C---:B------:R-:W-:Y:S02]  /*63f0*/  ISETP.GT.AND P5, PT, R11.reuse, RZ, P2 ;  /* 0x000000ff0b00720c */ /* 0x040fe400017a4270 */
[----:B------:R-:W-:Y:S02]  /*6400*/  FMNMX.FTZ R8, R44, R7, !PT ;  /* 0x000000072c087209 */ /* 0x000fe40007810000 */
        /* <DEDUP_REMOVED lines=10> */
[----:B------:R-:W-:Y:S02]  /*64b0*/  ISETP.LT.OR P3, PT, R12, 0x9, P3 ;  /* 0x000000090c00780c */ /* 0x000fe40001f61670 */
[----:B------:R-:W-:Y:S02]  /*64c0*/  FMNMX.FTZ R8, R56, R7, !PT ;  /* 0x0000000738087209 */ /* 0x000fe40007810000 */
[----:B------:R-:W-:Y:S02]  /*64d0*/  FSEL R27, R27, -INF , !P4 ;  /* 0xff8000001b1b7808 */ /* 0x000fe40006000000 */
[----:B------:R-:W-:Y:S02]  /*64e0*/  FMNMX.FTZ R7, R57, R8, !PT ;  /* 0x0000000839077209 */ /* 0x000fe40007810000 */
[----:B------:R-:W-:-:S02]  /*64f0*/  FMNMX.FTZ R20, R26, R5, !PT ;  /* 0x000000051a147209 */ /* 0x000fc40007810000 */
[----:B------:R-:W-:Y:S02]  /*6500*/  FMNMX.FTZ R8, R60, R7, !PT ;  /* 0x000000073c087209 */ /* 0x000fe40007810000 */
[----:B------:R-:W-:Y:S02]  /*6510*/  ISETP.GT.AND P4, PT, R11, 0x10, P2 ;  /* 0x000000100b00780c */ /* 0x000fe40001784270 */
[----:B------:R-:W-:Y:S02]  /*6520*/  FMNMX.FTZ R7, R61, R8, !PT ;  /* 0x000000083d077209 */ /* 0x000fe40007810000 */
[----:B------:R-:W-:Y:S02]  /*6530*/  FSEL R30, R30, -INF , !P3 ;  /* 0xff8000001e1e7808 */ /* 0x000fe40005800000 */
[----:B------:R-:W-:Y:S02]  /*6540*/  FMNMX.FTZ R8, R64, R7, !PT ;  /* 0x0000000740087209 */ /* 0x000fe40007810000 */
[----:B------:R-:W-:-:S02]  /*6550*/  FMNMX.FTZ R21, R27, R20, !PT ;  /* 0x000000141b157209 */ /* 0x000fc40007810000 */
        /* <DEDUP_REMOVED lines=21> */
[C---:B------:R-:W-:Y:S02]  /*66b0*/  ISETP.GT.AND P4, PT, R11.reuse, 0x28, P2 ;  /* 0x000000280b00780c */ /* 0x040fe40001784270 */
[----:B------:R-:W-:Y:S01]  /*66c0*/  FSEL R42, R42, -INF , !P3 ;  /* 0xff8000002a2a7808 */ /* 0x000fe20005800000 */
[----:B------:R-:W0:Y:S01]  /*66d0*/  SHFL.BFLY PT, R7, R8, 0x2, 0x1f ;  /* 0x0c401f0008077f89 */ /* 0x000e2200000e0000 */
[----:B------:R-:W-:-:S02]  /*66e0*/  ISETP.GT.AND P3, PT, R11, 0x29, P2 ;  /* 0x000000290b00780c */ /* 0x000fc40001764270 */
[C---:B------:R-:W-:Y:S02]  /*66f0*/  ISETP.LT.OR P4, PT, R12.reuse, 0x29, P4 ;  /* 0x000000290c00780c */ /* 0x040fe40002781670 */
[----:B------:R-:W-:Y:S02]  /*6700*/  ISETP.LT.OR P3, PT, R12, 0x2a, P3 ;  /* 0x0000002a0c00780c */ /* 0x000fe40001f61670 */
[----:B------:R-:W-:Y:S02]  /*6710*/  FSEL R46, R46, -INF , !P4 ;  /* 0xff8000002e2e7808 */ /* 0x000fe40006000000 */
[----:B------:R-:W-:Y:S02]  /*6720*/  ISETP.GT.AND P4, PT, R11, 0x30, P2 ;  /* 0x000000300b00780c */ /* 0x000fe40001784270 */
[----:B------:R-:W-:Y:S02]  /*6730*/  FSEL R47, R47, -INF , !P3 ;  /* 0xff8000002f2f7808 */ /* 0x000fe40005800000 */
[----:B------:R-:W-:-:S02]  /*6740*/  ISETP.GT.AND P3, PT, R11, 0x31, P2 ;  /* 0x000000310b00780c */ /* 0x000fc40001764270 */
[C---:B------:R-:W-:Y:S02]  /*6750*/  ISETP.LT.OR P4, PT, R12.reuse, 0x31, P4 ;  /* 0x000000310c00780c */ /* 0x040fe40002781670 */
[C---:B------:R-:W-:Y:S02]  /*6760*/  ISETP.GT.AND P5, PT, R11.reuse, 0x38, P2 ;  /* 0x000000380b00780c */ /* 0x040fe400017a4270 */
[----:B------:R-:W-:Y:S02]  /*6770*/  ISETP.LT.OR P3, PT, R12, 0x32, P3 ;  /* 0x000000320c00780c */ /* 0x000fe40001f61670 */
[----:B------:R-:W-:Y:S02]  /*6780*/  FSEL R50, R50, -INF , !P4 ;  /* 0xff80000032327808 */ /* 0x000fe40006000000 */
[----:B------:R-:W-:Y:S02]  /*6790*/  ISETP.GT.AND P4, PT, R11, 0x39, P2 ;  /* 0x000000390b00780c */ /* 0x000fe40001784270 */
[----:B0-----:R-:W-:-:S02]  /*67a0*/  FMNMX.FTZ R9, R8, R7, !PT ;  /* 0x0000000708097209 */ /* 0x001fc40007810000 */
[----:B------:R-:W-:Y:S02]  /*67b0*/  FSEL R51, R51, -INF , !P3 ;  /* 0xff80000033337808 */ /* 0x000fe40005800000 */
[C---:B------:R-:W-:Y:S01]  /*67c0*/  ISETP.LT.OR P5, PT, R12.reuse, 0x39, P5 ;  /* 0x000000390c00780c */ /* 0x040fe20002fa1670 */
[----:B------:R-:W0:Y:S01]  /*67d0*/  SHFL.BFLY PT, R10, R9, 0x1, 0x1f ;  /* 0x0c201f00090a7f89 */ /* 0x000e2200000e0000 */
[C---:B------:R-:W-:Y:S02]  /*67e0*/  ISETP.GT.AND P3, PT, R11.reuse, 0x40, P2 ;  /* 0x000000400b00780c */ /* 0x040fe40001764270 */
[----:B------:R-:W-:Y:S02]  /*67f0*/  ISETP.LT.OR P4, PT, R12, 0x3a, P4 ;  /* 0x0000003a0c00780c */ /* 0x000fe40002781670 */
[----:B------:R-:W-:Y:S02]  /*6800*/  FSEL R54, R54, -INF , !P5 ;  /* 0xff80000036367808 */ /* 0x000fe40006800000 */
[----:B------:R-:W-:-:S02]  /*6810*/  ISETP.GT.AND P5, PT, R11, 0x41, P2 ;  /* 0x000000410b00780c */ /* 0x000fc400017a4270 */
[----:B------:R-:W-:Y:S02]  /*6820*/  FSEL R55, R55, -INF , !P4 ;  /* 0xff80000037377808 */ /* 0x000fe40006000000 */
[C---:B------:R-:W-:Y:S02]  /*6830*/  ISETP.LT.OR P3, PT, R12.reuse, 0x41, P3 ;  /* 0x000000410c00780c */ /* 0x040fe40001f61670 */
[C---:B------:R-:W-:Y:S02]  /*6840*/  ISETP.GT.AND P4, PT, R11.reuse, 0x48, P2 ;  /* 0x000000480b00780c */ /* 0x040fe40001784270 */
[----:B------:R-:W-:Y:S02]  /*6850*/  ISETP.LT.OR P5, PT, R12, 0x42, P5 ;  /* 0x000000420c00780c */ /* 0x000fe40002fa1670 */
[----:B------:R-:W-:Y:S02]  /*6860*/  FSEL R58, R58, -INF , !P3 ;  /* 0xff8000003a3a7808 */ /* 0x000fe40005800000 */
[----:B------:R-:W-:-:S02]  /*6870*/  ISETP.GT.AND P3, PT, R11, 0x49, P2 ;  /* 0x000000490b00780c */ /* 0x000fc40001764270 */
[----:B------:R-:W-:Y:S02]  /*6880*/  FSEL R59, R59, -INF , !P5 ;  /* 0xff8000003b3b7808 */ /* 0x000fe40006800000 */
[C---:B------:R-:W-:Y:S02]  /*6890*/  ISETP.LT.OR P4, PT, R12.reuse, 0x49, P4 ;  /* 0x000000490c00780c */ /* 0x040fe40002781670 */
[----:B0-----:R-:W-:Y:S02]  /*68a0*/  FMNMX.FTZ R7, R9, R10, !PT ;  /* 0x0000000a09077209 */ /* 0x001fe40007810000 */
[----:B------:R-:W-:Y:S02]  /*68b0*/  ISETP.GT.AND P5, PT, R11, 0x50, P2 ;  /* 0x000000500b00780c */ /* 0x000fe400017a4270 */
[C---:B------:R-:W-:Y:S01]  /*68c0*/  FSETP.NEU.FTZ.AND P6, PT, R7.reuse, -INF , PT ;  /* 0xff8000000700780b */ /* 0x040fe20003fdd000 */
[----:B------:R-:W-:Y:S01]  /*68d0*/  FMUL.FTZ R10, R7, UR33 ;  /* 0x00000021070a7c20 */ /* 0x000fe20008410000 */
[----:B------:R-:W-:-:S02]  /*68e0*/  ISETP.LT.OR P3, PT, R12, 0x4a, P3 ;  /* 0x0000004a0c00780c */ /* 0x000fc40001f61670 */
[----:B------:R-:W-:Y:S02]  /*68f0*/  FSEL R62, R62, -INF , !P4 ;  /* 0xff8000003e3e7808 */ /* 0x000fe40006000000 */
[----:B------:R-:W-:Y:S02]  /*6900*/  FSEL R8, R10, RZ, P6 ;  /* 0x000000ff0a087208 */ /* 0x000fe40003000000 */
[----:B------:R-:W-:Y:S02]  /*6910*/  ISETP.GT.AND P4, PT, R11, 0x51, P2 ;  /* 0x000000510b00780c */ /* 0x000fe40001784270 */
        /* <DEDUP_REMOVED lines=12> */
[----:B------:R0:W-:Y:S01]  /*69e0*/  MUFU.EX2 R20, R33 ;  /* 0x0000002100147308 */ /* 0x0001e20000000800 */
[--C-:B------:R-:W-:Y:S01]  /*69f0*/  FFMA.FTZ R41, R41, UR33, -R8.reuse ;  /* 0x0000002129297c23 */ /* 0x100fe20008010808 */
[----:B------:R-:W-:Y:S01]  /*6a00*/  FMNMX.FTZ R25, R35, R24, !PT ;  /* 0x0000001823197209 */ /* 0x000fe20007810000 */
[--C-:B------:R-:W-:Y:S01]  /*6a10*/  FFMA.FTZ R45, R45, UR33, -R8.reuse ;  /* 0x000000212d2d7c23 */ /* 0x100fe20008010808 */
[----:B------:R-:W-:Y:S01]  /*6a20*/  ISETP.LT.OR P5, PT, R12, 0x51, P5 ;  /* 0x000000510c00780c */ /* 0x000fe20002fa1670 */
[--C-:B------:R-:W-:Y:S01]  /*6a30*/  FFMA.FTZ R53, R53, UR33, -R8.reuse ;  /* 0x0000002135357c23 */ /* 0x100fe20008010808 */
[----:B------:R-:W-:Y:S01]  /*6a40*/  FMNMX.FTZ R28, R38, R25, !PT ;  /* 0x00000019261c7209 */ /* 0x000fe20007810000 */
[--C-:B------:R-:W-:Y:S01]  /*6a50*/  FFMA.FTZ R25, R40, UR33, -R8.reuse ;  /* 0x0000002128197c23 */ /* 0x100fe20008010808 */
[----:B------:R1:W-:Y:S01]  /*6a60*/  MUFU.EX2 R24, R37 ;  /* 0x0000002500187308 */ /* 0x0003e20000000800 */
[----:B------:R-:W-:Y:S01]  /*6a70*/  ISETP.LT.OR P4, PT, R12, 0x52, P4 ;  /* 0x000000520c00780c */ /* 0x000fe20002781670 */
[--C-:B------:R-:W-:Y:S01]  /*6a80*/  FFMA.FTZ R49, R49, UR33, -R8.reuse ;  /* 0x0000002131317c23 */ /* 0x100fe20008010808 */
[----:B------:R-:W-:Y:S01]  /*6a90*/  FMNMX.FTZ R29, R39, R28, !PT ;  /* 0x0000001c271d7209 */ /* 0x000fe20007810000 */
[--C-:B------:R-:W-:Y:S01]  /*6aa0*/  FFMA.FTZ R57, R57, UR33, -R8.reuse ;  /* 0x0000002139397c23 */ /* 0x100fe20008010808 */
[----:B------:R-:W-:Y:S01]  /*6ab0*/  ISETP.GT.AND P3, PT, R11, 0x58, P2 ;  /* 0x000000580b00780c */ /* 0x000fe20001764270 */
[----:B------:R-:W-:Y:S01]  /*6ac0*/  FFMA.FTZ R64, R64, UR33, -R8 ;  /* 0x0000002140407c23 */ /* 0x000fe20008010808 */
[----:B------:R-:W-:Y:S01]  /*6ad0*/  FMNMX.FTZ R28, R42, R29, !PT ;  /* 0x0000001d2a1c7209 */ /* 0x000fe20007810000 */
[----:B------:R-:W-:Y:S01]  /*6ae0*/  MUFU.EX2 R9, R9 ;  /* 0x0000000900097308 */ /* 0x000fe20000000800 */
[----:B------:R-:W-:-:S02]  /*6af0*/  FSEL R66, R66, -INF , !P5 ;  /* 0xff80000042427808 */ /* 0x000fc40006800000 */
[----:B------:R-:W-:Y:S02]  /*6b00*/  FMNMX.FTZ R29, R43, R28, !PT ;  /* 0x0000001c2b1d7209 */ /* 0x000fe40007810000 */
[----:B------:R-:W-:Y:S02]  /*6b10*/  FSEL R67, R67, -INF , !P4 ;  /* 0xff80000043437808 */ /* 0x000fe40006000000 */
[----:B------:R-:W-:Y:S01]  /*6b20*/  FMNMX.FTZ R32, R46, R29, !PT ;  /* 0x0000001d2e207209 */ /* 0x000fe20007810000 */
[----:B------:R2:W-:Y:S01]  /*6b30*/  MUFU.EX2 R28, R41 ;  /* 0x00000029001c7308 */ /* 0x0005e20000000800 */
[----:B------:R-:W-:Y:S01]  /*6b40*/  ISETP.GT.AND P5, PT, R11, 0x59, P2 ;  /* 0x000000590b00780c */ /* 0x000fe200017a4270 */
[----:B------:R-:W-:Y:S01]  /*6b50*/  FFMA.FTZ R29, R44, UR33, -R8 ;  /* 0x000000212c1d7c23 */ /* 0x000fe20008010808 */
[----:B0-----:R-:W-:Y:S02]  /*6b60*/  FMNMX.FTZ R33, R47, R32, !PT ;  /* 0x000000202f217209 */ /* 0x001fe40007810000 */
[----:B------:R-:W-:-:S02]  /*6b70*/  ISETP.GT.AND P4, PT, R11, 0x60, P2 ;  /* 0x000000600b00780c */ /* 0x000fc40001784270 */
[----:B------:R-:W-:Y:S01]  /*6b80*/  FMNMX.FTZ R32, R50, R33, !PT ;  /* 0x0000002132207209 */ /* 0x000fe20007810000 */
[----:B------:R-:W-:Y:S01]  /*6b90*/  MUFU.EX2 R10, R10 ;  /* 0x0000000a000a7308 */ /* 0x000fe20000000800 */
[C---:B------:R-:W-:Y:S02]  /*6ba0*/  ISETP.LT.OR P3, PT, R12.reuse, 0x59, P3 ;  /* 0x000000590c00780c */ /* 0x040fe40001f61670 */
[----:B------:R-:W-:Y:S02]  /*6bb0*/  FMNMX.FTZ R33, R51, R32, !PT ;  /* 0x0000002033217209 */ /* 0x000fe40007810000 */
[----:B------:R-:W-:Y:S02]  /*6bc0*/  ISETP.LT.OR P5, PT, R12, 0x5a, P5 ;  /* 0x0000005a0c00780c */ /* 0x000fe40002fa1670 */
[----:B------:R-:W-:Y:S01]  /*6bd0*/  FMNMX.FTZ R36, R54, R33, !PT ;  /* 0x0000002136247209 */ /* 0x000fe20007810000 */
[----:B------:R-:W-:Y:S01]  /*6be0*/  MUFU.EX2 R32, R45 ;  /* 0x0000002d00207308 */ /* 0x000fe20000000800 */
[----:B------:R-:W-:Y:S01]  /*6bf0*/  FSEL R70, R70, -INF , !P3 ;  /* 0xff80000046467808 */ /* 0x000fe20005800000 */
[----:B------:R-:W-:Y:S01]  /*6c00*/  FFMA.FTZ R33, R48, UR33, -R8 ;  /* 0x0000002130217c23 */ /* 0x000fe20008010808 */
[----:B-1----:R-:W-:-:S02]  /*6c10*/  FMNMX.FTZ R37, R55, R36, !PT ;  /* 0x0000002437257209 */ /* 0x002fc40007810000 */
[----:B------:R-:W-:Y:S02]  /*6c20*/  ISETP.LT.OR P4, PT, R12, 0x61, P4 ;  /* 0x000000610c00780c */ /* 0x000fe40002781670 */
[----:B------:R-:W-:Y:S01]  /*6c30*/  FMNMX.FTZ R36, R58, R37, !PT ;  /* 0x000000253a247209 */ /* 0x000fe20007810000 */
[----:B------:R-:W-:Y:S01]  /*6c40*/  MUFU.EX2 R13, R13 ;  /* 0x0000000d000d7308 */ /* 0x000fe20000000800 */
[----:B------:R-:W-:Y:S02]  /*6c50*/  ISETP.GT.AND P3, PT, R11, 0x61, P2 ;  /* 0x000000610b00780c */ /* 0x000fe40001764270 */
[----:B------:R-:W-:Y:S02]  /*6c60*/  FMNMX.FTZ R37, R59, R36, !PT ;  /* 0x000000243b257209 */ /* 0x000fe40007810000 */
[----:B------:R-:W-:Y:S02]  /*6c70*/  FSEL R71, R71, -INF , !P5 ;  /* 0xff80000047477808 */ /* 0x000fe40006800000 */
[----:B------:R-:W-:Y:S01]  /*6c80*/  FMNMX.FTZ R40, R62, R37, !PT ;  /* 0x000000253e287209 */ /* 0x000fe20007810000 */
[----:B------:R0:W-:Y:S01]  /*6c90*/  MUFU.EX2 R36, R49 ;  /* 0x0000003100247308 */ /* 0x0001e20000000800 */
[----:B------:R-:W-:Y:S01]  /*6ca0*/  FSEL R74, R74, -INF , !P4 ;  /* 0xff8000004a4a7808 */ /* 0x000fe20006000000 */
[--C-:B------:R-:W-:Y:S01]  /*6cb0*/  FFMA.FTZ R37, R52, UR33, -R8.reuse ;  /* 0x0000002134257c23 */ /* 0x100fe20008010808 */
[----:B--2---:R-:W-:Y:S01]  /*6cc0*/  FMNMX.FTZ R41, R63, R40, !PT ;  /* 0x000000283f297209 */ /* 0x004fe20007810000 */
[--C-:B------:R-:W-:Y:S01]  /*6cd0*/  FFMA.FTZ R52, R68, UR33, -R8.reuse ;  /* 0x0000002144347c23 */ /* 0x100fe20008010808 */
[----:B------:R-:W-:Y:S01]  /*6ce0*/  ISETP.GT.AND P5, PT, R11, 0x68, P2 ;  /* 0x000000680b00780c */ /* 0x000fe200017a4270 */
[--C-:B------:R-:W-:Y:S01]  /*6cf0*/  FFMA.FTZ R68, R81, UR33, -R8.reuse ;  /* 0x0000002151447c23 */ /* 0x100fe20008010808 */
[----:B------:R-:W-:Y:S01]  /*6d00*/  FMNMX.FTZ R40, R66, R41, !PT ;  /* 0x0000002942287209 */ /* 0x000fe20007810000 */
[----:B------:R-:W-:Y:S01]  /*6d10*/  MUFU.EX2 R14, R14 ;  /* 0x0000000e000e7308 */ /* 0x000fe20000000800 */
[----:B------:R-:W-:Y:S01]  /*6d20*/  ISETP.GT.AND P4, PT, R11, 0x69, P2 ;  /* 0x000000690b00780c */ /* 0x000fe20001784270 */
[--C-:B0-----:R-:W-:Y:S01]  /*6d30*/  FFMA.FTZ R49, R65, UR33, -R8.reuse ;  /* 0x0000002141317c23 */ /* 0x101fe20008010808 */
[----:B------:R-:W-:Y:S01]  /*6d40*/  FMNMX.FTZ R41, R67, R40, !PT ;  /* 0x0000002843297209 */ /* 0x000fe20007810000 */
[----:B------:R-:W-:Y:S01]  /*6d50*/  FFMA.FTZ R65, R84, UR33, -R8 ;  /* 0x0000002154417c23 */ /* 0x000fe20008010808 */
[----:B------:R-:W-:-:S02]  /*6d60*/  ISETP.LT.OR P3, PT, R12, 0x62, P3 ;  /* 0x000000620c00780c */ /* 0x000fc40001f61670 */
[----:B------:R-:W-:Y:S01]  /*6d70*/  FMNMX.FTZ R44, R70, R41, !PT ;  /* 0x00000029462c7209 */ /* 0x000fe20007810000 */
[----:B------:R0:W-:Y:S01]  /*6d80*/  MUFU.EX2 R40, R53 ;  /* 0x0000003500287308 */ /* 0x0001e20000000800 */
[----:B------:R-:W-:Y:S01]  /*6d90*/  ISETP.LT.OR P5, PT, R12, 0x69, P5 ;  /* 0x000000690c00780c */ /* 0x000fe20002fa1670 */
[--C-:B------:R-:W-:Y:S01]  /*6da0*/  FFMA.FTZ R41, R56, UR33, -R8.reuse ;  /* 0x0000002138297c23 */ /* 0x100fe20008010808 */
[----:B------:R-:W-:Y:S01]  /*6db0*/  FMNMX.FTZ R45, R71, R44, !PT ;  /* 0x0000002c472d7209 */ /* 0x000fe20007810000 */
[--C-:B------:R-:W-:Y:S01]  /*6dc0*/  FFMA.FTZ R56, R72, UR33, -R8.reuse ;  /* 0x0000002148387c23 */ /* 0x100fe20008010808 */
[----:B------:R-:W-:Y:S02]  /*6dd0*/  ISETP.LT.OR P4, PT, R12, 0x6a, P4 ;  /* 0x0000006a0c00780c */ /* 0x000fe40002781670 */
[----:B------:R-:W-:Y:S01]  /*6de0*/  FSEL R75, R75, -INF , !P3 ;  /* 0xff8000004b4b7808 */ /* 0x000fe20005800000 */
[----:B------:R-:W-:Y:S01]  /*6df0*/  MUFU.EX2 R15, R15 ;  /* 0x0000000f000f7308 */ /* 0x000fe20000000800 */
[----:B------:R-:W-:Y:S01]  /*6e00*/  FMNMX.FTZ R44, R74, R45, !PT ;  /* 0x0000002d4a2c7209 */ /* 0x000fe20007810000 */
[--C-:B------:R-:W-:Y:S01]  /*6e10*/  FFMA.FTZ R45, R60, UR33, -R8.reuse ;  /* 0x000000213c2d7c23 */ /* 0x100fe20008010808 */
[----:B------:R-:W-:Y:S01]  /*6e20*/  FSEL R78, R78, -INF , !P5 ;  /* 0xff8000004e4e7808 */ /* 0x000fe20006800000 */
[----:B0-----:R-:W-:Y:S01]  /*6e30*/  FFMA.FTZ R53, R69, UR33, -R8 ;  /* 0x0000002145357c23 */ /* 0x001fe20008010808 */
[----:B------:R-:W-:-:S02]  /*6e40*/  FSEL R79, R79, -INF , !P4 ;  /* 0xff8000004f4f7808 */ /* 0x000fc40006000000 */
[C---:B------:R-:W-:Y:S01]  /*6e50*/  ISETP.GT.AND P3, PT, R11.reuse, 0x70, P2 ;  /* 0x000000700b00780c */ /* 0x040fe20001764270 */
[----:B------:R-:W-:Y:S01]  /*6e60*/  MUFU.EX2 R21, R21 ;  /* 0x0000001500157308 */ /* 0x000fe20000000800 */
[C---:B------:R-:W-:Y:S02]  /*6e70*/  ISETP.GT.AND P5, PT, R11.reuse, 0x71, P2 ;  /* 0x000000710b00780c */ /* 0x040fe400017a4270 */
[C---:B------:R-:W-:Y:S02]  /*6e80*/  ISETP.GT.AND P4, PT, R11.reuse, 0x78, P2 ;  /* 0x000000780b00780c */ /* 0x040fe40001784270 */
[----:B------:R-:W-:Y:S02]  /*6e90*/  ISETP.GT.AND P2, PT, R11, 0x79, P2 ;  /* 0x000000790b00780c */ /* 0x000fe40001744270 */
[----:B------:R-:W-:Y:S01]  /*6ea0*/  FMNMX.FTZ R11, R75, R44, !PT ;  /* 0x0000002c4b0b7209 */ /* 0x000fe20007810000 */
[----:B------:R-:W-:Y:S01]  /*6eb0*/  MUFU.EX2 R25, R25 ;  /* 0x0000001900197308 */ /* 0x000fe20000000800 */
[----:B------:R-:W-:-:S02]  /*6ec0*/  ISETP.LT.OR P3, PT, R12, 0x71, P3 ;  /* 0x000000710c00780c */ /* 0x000fc40001f61670 */
[----:B------:R-:W-:Y:S02]  /*6ed0*/  FMNMX.FTZ R48, R78, R11, !PT ;  /* 0x0000000b4e307209 */ /* 0x000fe40007810000 */
[----:B------:R-:W-:Y:S02]  /*6ee0*/  ISETP.LT.OR P5, PT, R12, 0x72, P5 ;  /* 0x000000720c00780c */ /* 0x000fe40002fa1670 */
[----:B------:R-:W-:Y:S01]  /*6ef0*/  FSEL R82, R82, -INF , !P3 ;  /* 0xff80000052527808 */ /* 0x000fe20005800000 */
[----:B------:R0:W-:Y:S01]  /*6f00*/  MUFU.EX2 R44, R57 ;  /* 0x00000039002c7308 */ /* 0x0001e20000000800 */
[----:B------:R-:W-:Y:S02]  /*6f10*/  FMNMX.FTZ R11, R79, R48, !PT ;  /* 0x000000304f0b7209 */ /* 0x000fe40007810000 */
[----:B------:R-:W-:Y:S02]  /*6f20*/  ISETP.LT.OR P4, PT, R12, 0x79, P4 ;  /* 0x000000790c00780c */ /* 0x000fe40002781670 */
[----:B------:R-:W-:-:S02]  /*6f30*/  FSEL R83, R83, -INF , !P5 ;  /* 0xff80000053537808 */ /* 0x000fc40006800000 */
[----:B------:R-:W-:Y:S01]  /*6f40*/  FMNMX.FTZ R48, R82, R11, !PT ;  /* 0x0000000b52307209 */ /* 0x000fe20007810000 */
[----:B------:R-:W-:Y:S01]  /*6f50*/  MUFU.EX2 R29, R29 ;  /* 0x0000001d001d7308 */ /* 0x000fe20000000800 */
[----:B------:R-:W-:Y:S01]  /*6f60*/  ISETP.LT.OR P2, PT, R12, 0x7a, P2 ;  /* 0x0000007a0c00780c */ /* 0x000fe20001741670 */
[--C-:B------:R-:W-:Y:S01]  /*6f70*/  FFMA.FTZ R12, R61, UR33, -R8.reuse ;  /* 0x000000213d0c7c23 */ /* 0x100fe20008010808 */
[----:B------:R-:W-:Y:S01]  /*6f80*/  FSEL R86, R86, -INF , !P4 ;  /* 0xff80000056567808 */ /* 0x000fe20006000000 */
[--C-:B0-----:R-:W-:Y:S01]  /*6f90*/  FFMA.FTZ R57, R73, UR33, -R8.reuse ;  /* 0x0000002149397c23 */ /* 0x101fe20008010808 */
[----:B------:R-:W-:Y:S01]  /*6fa0*/  FMNMX.FTZ R11, R83, R48, !PT ;  /* 0x00000030530b7209 */ /* 0x000fe20007810000 */
[----:B------:R-:W-:Y:S01]  /*6fb0*/  FFMA.FTZ R61, R77, UR33, -R8 ;  /* 0x000000214d3d7c23 */ /* 0x000fe20008010808 */
[----:B------:R-:W-:Y:S01]  /*6fc0*/  FSEL R87, R87, -INF , !P2 ;  /* 0xff80000057577808 */ /* 0x000fe20005000000 */
[----:B------:R-:W-:Y:S01]  /*6fd0*/  MUFU.EX2 R33, R33 ;  /* 0x0000002100217308 */ /* 0x000fe20000000800 */
[----:B------:R-:W-:-:S04]  /*6fe0*/  FMNMX.FTZ R48, R86, R11, !PT ;  /* 0x0000000b56307209 */ /* 0x000fc80007810000 */
[----:B------:R-:W-:-:S03]  /*6ff0*/  FMNMX.FTZ R11, R87, R48, !PT ;  /* 0x00000030570b7209 */ /* 0x000fc60007810000 */
[----:B------:R0:W-:Y:S02]  /*7000*/  MUFU.EX2 R48, R64 ;  /* 0x0000004000307308 */ /* 0x0001e40000000800 */
[----:B------:R-:W1:Y:S06]  /*7010*/  SHFL.BFLY PT, R60, R11, 0x2, 0x1f ;  /* 0x0c401f000b3c7f89 */ /* 0x000e6c00000e0000 */
[----:B------:R-:W-:Y:S01]  /*7020*/  MUFU.EX2 R37, R37 ;  /* 0x0000002500257308 */ /* 0x000fe20000000800 */
[----:B0-----:R-:W-:-:S07]  /*7030*/  FFMA.FTZ R64, R80, UR33, -R8 ;  /* 0x0000002150407c23 */ /* 0x001fce0008010808 */
[----:B------:R-:W-:Y:S08]  /*7040*/  MUFU.EX2 R41, R41 ;  /* 0x0000002900297308 */ /* 0x000ff00000000800 */
[----:B------:R-:W-:Y:S01]  /*7050*/  MUFU.EX2 R45, R45 ;  /* 0x0000002d002d7308 */ /* 0x000fe20000000800 */
[----:B-1----:R-:W-:Y:S01]  /*7060*/  FMNMX.FTZ R69, R11, R60, !PT ;  /* 0x0000003c0b457209 */ /* 0x002fe20007810000 */
[--C-:B------:R-:W-:Y:S01]  /*7070*/  FFMA.FTZ R60, R76, UR33, -R8.reuse ;  /* 0x000000214c3c7c23 */ /* 0x100fe20008010808 */
[----:B------:R-:W-:Y:S01]  /*7080*/  FSEL R11, R7, RZ, P6 ;  /* 0x000000ff070b7208 */ /* 0x000fe20003000000 */
[----:B------:R-:W-:-:S02]  /*7090*/  FFMA.FTZ R8, R85, UR33, -R8 ;  /* 0x0000002155087c23 */ /* 0x000fc40008010808 */
[----:B------:R-:W0:Y:S02]  /*70a0*/  SHFL.BFLY PT, R72, R69, 0x1, 0x1f ;  /* 0x0c201f0045487f89 */ /* 0x000e2400000e0000 */
[----:B------:R-:W-:Y:S01]  /*70b0*/  MUFU.EX2 R12, R12 ;  /* 0x0000000c000c7308 */ /* 0x000fe20000000800 */
[----:B------:R-:W-:-:S07]  /*70c0*/  FADD.FTZ R11, -R11, R0 ;  /* 0x000000000b0b7221 */ /* 0x000fce0000010100 */
[----:B------:R1:W-:Y:S08]  /*70d0*/  MUFU.EX2 R0, R8 ;  /* 0x0000000800007308 */ /* 0x0003f00000000800 */
[----:B------:R-:W-:Y:S01]  /*70e0*/  MUFU.EX2 R49, R49 ;  /* 0x0000003100317308 */ /* 0x000fe20000000800 */
[----:B0-----:R-:W-:Y:S01]  /*70f0*/  FMNMX.FTZ R69, R69, R72, !PT ;  /* 0x0000004845457209 */ /* 0x001fe20007810000 */
[----:B------:R-:W-:-:S06]  /*7100*/  FMUL.FTZ R72, R11, UR33 ;  /* 0x000000210b487c20 */ /* 0x000fcc0008410000 */
[----:B------:R-:W-:Y:S01]  /*7110*/  MUFU.EX2 R52, R52 ;  /* 0x0000003400347308 */ /* 0x000fe20000000800 */
[C---:B------:R-:W-:Y:S01]  /*7120*/  FSETP.NEU.FTZ.AND P2, PT, R69.reuse, -INF , PT ;  /* 0xff8000004500780b */ /* 0x040fe20003f5d000 */
[----:B------:R-:W-:-:S03]  /*7130*/  FMUL.FTZ R73, R69, UR33 ;  /* 0x0000002145497c20 */ /* 0x000fc60008410000 */
[----:B-1----:R-:W-:Y:S02]  /*7140*/  FSEL R8, R69, RZ, P2 ;  /* 0x000000ff45087208 */ /* 0x002fe40001000000 */
[----:B------:R-:W-:Y:S01]  /*7150*/  FSEL R73, R73, RZ, P2 ;  /* 0x000000ff49497208 */ /* 0x000fe20001000000 */
[----:B------:R-:W0:Y:S01]  /*7160*/  MUFU.EX2 R72, R72 ;  /* 0x0000004800487308 */ /* 0x000e220000000800 */
[----:B------:R-:W-:Y:S01]  /*7170*/  ISETP.GT.AND P2, PT, R2, UR55, PT ;  /* 0x0000003702007c0c */ /* 0x000fe2000bf44270 */
[----:B------:R-:W-:Y:S01]  /*7180*/  FADD.FTZ R8, -R8, R5 ;  /* 0x0000000508087221 */ /* 0x000fe20000010100 */
[----:B------:R-:W-:Y:S02]  /*7190*/  VIADD R2, R2, 0xffffffff ;  /* 0xffffffff02027836 */ /* 0x000fe40000000000 */
[--C-:B------:R-:W-:Y:S01]  /*71a0*/  FFMA.FTZ R11, R26, UR33, -R73.reuse ;  /* 0x000000211a0b7c23 */ /* 0x100fe20008010849 */
[----:B------:R-:W-:Y:S01]  /*71b0*/  FFMA.FTZ R76, R27, UR33, -R73 ;  /* 0x000000211b4c7c23 */ /* 0x000fe20008010849 */
[----:B------:R-:W-:Y:S01]  /*71c0*/  FMUL.FTZ R5, R8, UR33 ;  /* 0x0000002108057c20 */ /* 0x000fe20008410000 */
[----:B------:R-:W-:-:S02]  /*71d0*/  IMAD.U32 R8, RZ, RZ, UR45 ;  /* 0x0000002dff087e24 */ /* 0x000fc4000f8e00ff */
[--C-:B------:R-:W-:Y:S01]  /*71e0*/  FFMA.FTZ R30, R30, UR33, -R73.reuse ;  /* 0x000000211e1e7c23 */ /* 0x100fe20008010849 */
[--C-:B------:R-:W-:Y:S01]  /*71f0*/  FFMA.FTZ R80, R31, UR33, -R73.reuse ;  /* 0x000000211f507c23 */ /* 0x100fe20008010849 */
[----:B------:R-:W-:Y:S01]  /*7200*/  MUFU.EX2 R11, R11 ;  /* 0x0000000b000b7308 */ /* 0x000fe20000000800 */
[--C-:B------:R-:W-:Y:S01]  /*7210*/  FFMA.FTZ R77, R47, UR33, -R73.reuse ;  /* 0x000000212f4d7c23 */ /* 0x100fe20008010849 */
[----:B------:R-:W-:Y:S01]  /*7220*/  @!P1 LEA R8, R8, UR42, 0x3 ;  /* 0x0000002a08089c11 */ /* 0x000fe2000f8e18ff */
[--C-:B------:R-:W-:Y:S01]  /*7230*/  FFMA.FTZ R31, R35, UR33, -R73.reuse ;  /* 0x00000021231f7c23 */ /* 0x100fe20008010849 */
[--C-:B------:R-:W-:Y:S01]  /*7240*/  FFMA.FTZ R47, R55, UR33, -R73.reuse ;  /* 0x00000021372f7c23 */ /* 0x100fe20008010849 */
[--C-:B------:R-:W-:Y:S01]  /*7250*/  FFMA.FTZ R27, R34, UR33, -R73.reuse ;  /* 0x00000021221b7c23 */ /* 0x100fe20008010849 */
[----:B------:R-:W-:Y:S01]  /*7260*/  FFMA.FTZ R35, R38, UR33, -R73 ;  /* 0x0000002126237c23 */ /* 0x000fe20008010849 */
[----:B------:R-:W-:Y:S01]  /*7270*/  @!P1 VIADD R8, R8, 0x2d860 ;  /* 0x0002d86008089836 */ /* 0x000fe20000000000 */
[----:B------:R-:W1:Y:S01]  /*7280*/  MUFU.EX2 R5, R5 ;  /* 0x0000000500057308 */ /* 0x000e620000000800 */
[----:B0-----:R-:W-:Y:S01]  /*7290*/  FFMA.FTZ R55, R72, R4, R9 ;  /* 0x0000000448377223 */ /* 0x001fe20000010009 */
[--C-:B------:R-:W-:Y:S01]  /*72a0*/  FFMA.FTZ R38, R39, UR33, -R73.reuse ;  /* 0x0000002127267c23 */ /* 0x100fe20008010849 */
[----:B------:R-:W-:Y:S01]  /*72b0*/  FFMA.FTZ R39, R54, UR33, -R73 ;  /* 0x0000002136277c23 */ /* 0x000fe20008010849 */
[----:B------:R-:W-:Y:S01]  /*72c0*/  @!P1 PRMT R54, RZ, 0x654, R8 ;  /* 0x00000654ff369816 */ /* 0x000fe20000000008 */
[----:B------:R-:W-:Y:S01]  /*72d0*/  FADD.FTZ R8, R10, R55 ;  /* 0x000000370a087221 */ /* 0x000fe20000010000 */
[--C-:B------:R-:W-:Y:S01]  /*72e0*/  FFMA.FTZ R34, R51, UR33, -R73.reuse ;  /* 0x0000002133227c23 */ /* 0x100fe20008010849 */
[--C-:B------:R-:W-:Y:S01]  /*72f0*/  FFMA.FTZ R51, R59, UR33, -R73.reuse ;  /* 0x000000213b337c23 */ /* 0x100fe20008010849 */
[----:B------:R-:W0:Y:S01]  /*7300*/  MUFU.EX2 R76, R76 ;  /* 0x0000004c004c7308 */ /* 0x000e220000000800 */
[----:B------:R-:W-:Y:S01]  /*7310*/  FADD.FTZ R55, R13, R8 ;  /* 0x000000080d377221 */ /* 0x000fe20000010000 */
[----:B------:R2:W-:Y:S01]  /*7320*/  @!P1 SYNCS.ARRIVE.TRANS64.RED.A1T0 RZ, [R54+URZ], RZ ;  /* 0x000000ff36ff99a7 */ /* 0x0005e2000810043f */
[--C-:B------:R-:W-:Y:S01]  /*7330*/  FFMA.FTZ R42, R42, UR33, -R73.reuse ;  /* 0x000000212a2a7c23 */ /* 0x100fe20008010849 */
[--C-:B------:R-:W-:Y:S01]  /*7340*/  FFMA.FTZ R26, R50, UR33, -R73.reuse ;  /* 0x00000021321a7c23 */ /* 0x100fe20008010849 */
[--C-:B------:R-:W-:Y:S01]  /*7350*/  FFMA.FTZ R50, R58, UR33, -R73.reuse ;  /* 0x000000213a327c23 */ /* 0x100fe20008010849 */
[----:B------:R-:W-:Y:S01]  /*7360*/  FFMA.FTZ R43, R43, UR33, -R73 ;  /* 0x000000212b2b7c23 */ /* 0x000fe20008010849 */
[----:B------:R-:W-:Y:S01]  /*7370*/  F2FP.BF16.F32.PACK_AB R8, R10, R9 ;  /* 0x000000090a08723e */ /* 0x000fe200000010ff */
[----:B------:R-:W3:Y:S01]  /*7380*/  MUFU.EX2 R30, R30 ;  /* 0x0000001e001e7308 */ /* 0x000ee20000000800 */
[----:B-1----:R-:W-:Y:S01]  /*7390*/  FFMA.FTZ R3, R5, R3, R11 ;  /* 0x0000000305037223 */ /* 0x002fe2000001000b */
[----:B--2---:R-:W-:Y:S01]  /*73a0*/  FADD.FTZ R54, R14, R55 ;  /* 0x000000370e367221 */ /* 0x004fe20000010000 */
[--C-:B------:R-:W-:Y:S01]  /*73b0*/  FFMA.FTZ R46, R46, UR33, -R73.reuse ;  /* 0x000000212e2e7c23 */ /* 0x100fe20008010849 */
[--C-:B------:R-:W-:Y:S01]  /*73c0*/  FFMA.FTZ R63, R63, UR33, -R73.reuse ;  /* 0x000000213f3f7c23 */ /* 0x100fe20008010849 */
[----:B------:R-:W-:Y:S01]  /*73d0*/  F2FP.BF16.F32.PACK_AB R10, R14, R13 ;  /* 0x0000000d0e0a723e */ /* 0x000fe200000010ff */
[----:B------:R-:W-:Y:S01]  /*73e0*/  FADD.FTZ R59, R15, R54 ;  /* 0x000000360f3b7221 */ /* 0x000fe20000010000 */
[----:B------:R-:W-:Y:S01]  /*73f0*/  FFMA.FTZ R14, R67, UR33, -R73 ;  /* 0x00000021430e7c23 */ /* 0x000fe20008010849 */
[----:B------:R-:W1:Y:S01]  /*7400*/  MUFU.EX2 R80, R80 ;  /* 0x0000005000507308 */ /* 0x000e620000000800 */
[----:B0-----:R-:W-:Y:S01]  /*7410*/  FADD.FTZ R3, R76, R3 ;  /* 0x000000034c037221 */ /* 0x001fe20000010000 */
[----:B------:R-:W-:Y:S01]  /*7420*/  FADD.FTZ R58, R20, R59 ;  /* 0x0000003b143a7221 */ /* 0x000fe20000010000 */
[----:B------:R-:W-:Y:S01]  /*7430*/  F2FP.BF16.F32.PACK_AB R9, R76, R11 ;  /* 0x0000000b4c09723e */ /* 0x000fe200000010ff */
[--C-:B------:R-:W-:Y:S01]  /*7440*/  FFMA.FTZ R4, R62, UR33, -R73.reuse ;  /* 0x000000213e047c23 */ /* 0x100fe20008010849 */
[--C-:B------:R-:W-:Y:S01]  /*7450*/  FFMA.FTZ R75, R75, UR33, -R73.reuse ;  /* 0x000000214b4b7c23 */ /* 0x100fe20008010849 */
[----:B------:R-:W-:Y:S01]  /*7460*/  FADD.FTZ R59, R21, R58 ;  /* 0x0000003a153b7221 */ /* 0x000fe20000010000 */
[----:B------:R-:W-:Y:S01]  /*7470*/  FFMA.FTZ R78, R78, UR33, -R73 ;  /* 0x000000214e4e7c23 */ /* 0x000fe20008010849 */
[----:B------:R-:W0:Y:S01]  /*7480*/  MUFU.EX2 R27, R27 ;  /* 0x0000001b001b7308 */ /* 0x000e220000000800 */
[----:B---3--:R-:W-:Y:S01]  /*7490*/  FADD.FTZ R55, R30, R3 ;  /* 0x000000031e377221 */ /* 0x008fe20000010000 */
[----:B------:R-:W-:Y:S01]  /*74a0*/  FADD.FTZ R58, R24, R59 ;  /* 0x0000003b183a7221 */ /* 0x000fe20000010000 */
[--C-:B------:R-:W-:Y:S01]  /*74b0*/  FFMA.FTZ R3, R66, UR33, -R73.reuse ;  /* 0x0000002142037c23 */ /* 0x100fe20008010849 */
[--C-:B------:R-:W-:Y:S01]  /*74c0*/  FFMA.FTZ R59, R74, UR33, -R73.reuse ;  /* 0x000000214a3b7c23 */ /* 0x100fe20008010849 */
[--C-:B------:R-:W-:Y:S01]  /*74d0*/  FFMA.FTZ R79, R79, UR33, -R73.reuse ;  /* 0x000000214f4f7c23 */ /* 0x100fe20008010849 */
[----:B------:R-:W-:Y:S01]  /*74e0*/  FADD.FTZ R67, R25, R58 ;  /* 0x0000003a19437221 */ /* 0x000fe20000010000 */
[----:B------:R-:W-:Y:S01]  /*74f0*/  FFMA.FTZ R83, R83, UR33, -R73 ;  /* 0x0000002153537c23 */ /* 0x000fe20008010849 */
[----:B------:R-:W2:Y:S01]  /*7500*/  MUFU.EX2 R31, R31 ;  /* 0x0000001f001f7308 */ /* 0x000ea20000000800 */
[C---:B-1----:R-:W-:Y:S01]  /*7510*/  FADD.FTZ R54, R80.reuse, R55 ;  /* 0x0000003750367221 */ /* 0x042fe20000010000 */
[----:B------:R-:W-:Y:S01]  /*7520*/  F2FP.BF16.F32.PACK_AB R11, R80, R30 ;  /* 0x0000001e500b723e */ /* 0x000fe200000010ff */
[----:B------:R-:W-:Y:S01]  /*7530*/  FADD.FTZ R58, R28, R67 ;  /* 0x000000431c3a7221 */ /* 0x000fe20000010000 */
[--C-:B------:R-:W-:Y:S01]  /*7540*/  FFMA.FTZ R55, R71, UR33, -R73.reuse ;  /* 0x0000002147377c23 */ /* 0x100fe20008010849 */
[--C-:B------:R-:W-:Y:S01]  /*7550*/  FFMA.FTZ R82, R82, UR33, -R73.reuse ;  /* 0x0000002152527c23 */ /* 0x100fe20008010849 */
[----:B------:R-:W-:Y:S01]  /*7560*/  FFMA.FTZ R86, R86, UR33, -R73 ;  /* 0x0000002156567c23 */ /* 0x000fe20008010849 */
[----:B------:R-:W-:Y:S01]  /*7570*/  FADD.FTZ R67, R29, R58 ;  /* 0x0000003a1d437221 */ /* 0x000fe20000010000 */
[----:B------:R-:W-:Y:S01]  /*7580*/  MUFU.EX2 R35, R35 ;  /* 0x0000002300237308 */ /* 0x000fe20000000800 */
[----:B0-----:R-:W-:Y:S01]  /*7590*/  FADD.FTZ R30, R27, R54 ;  /* 0x000000361b1e7221 */ /* 0x001fe20000010000 */
[----:B------:R0:W-:Y:S01]  /*75a0*/  STSM.16.M88.4 [R17+0x21800], R8 ;  /* 0x0218000811007844 */ /* 0x0001e20000000200 */
[----:B------:R-:W-:Y:S01]  /*75b0*/  FADD.FTZ R58, R32, R67 ;  /* 0x00000043203a7221 */ /* 0x000fe20000010000 */
[--C-:B------:R-:W-:Y:S01]  /*75c0*/  FFMA.FTZ R54, R70, UR33, -R73.reuse ;  /* 0x0000002146367c23 */ /* 0x100fe20008010849 */
[----:B------:R-:W-:Y:S01]  /*75d0*/  FFMA.FTZ R73, R87, UR33, -R73 ;  /* 0x0000002157497c23 */ /* 0x000fe20008010849 */
[----:B------:R-:W-:Y:S01]  /*75e0*/  F2FP.BF16.F32.PACK_AB R28, R28, R25 ;  /* 0x000000191c1c723e */ /* 0x000fe200000010ff */
[----:B------:R-:W-:Y:S01]  /*75f0*/  FADD.FTZ R67, R33, R58 ;  /* 0x0000003a21437221 */ /* 0x000fe20000010000 */
[----:B------:R-:W1:Y:S01]  /*7600*/  MUFU.EX2 R38, R38 ;  /* 0x0000002600267308 */ /* 0x000e620000000800 */
[----:B--2---:R-:W-:Y:S01]  /*7610*/  FADD.FTZ R30, R31, R30 ;  /* 0x0000001e1f1e7221 */ /* 0x004fe20000010000 */
[----:B------:R-:W-:Y:S01]  /*7620*/  UMOV UR45, UR54 ;  /* 0x00000036002d7c82 */ /* 0x000fe20008000000 */
[-C--:B------:R-:W-:Y:S01]  /*7630*/  FMUL.FTZ R90, R90, R5.reuse ;  /* 0x000000055a5a7220 */ /* 0x080fe20000410000 */
[-C--:B------:R-:W-:Y:S01]  /*7640*/  FMUL.FTZ R91, R91, R5.reuse ;  /* 0x000000055b5b7220 */ /* 0x080fe20000410000 */
[-C--:B------:R-:W-:Y:S01]  /*7650*/  FMUL.FTZ R94, R94, R5.reuse ;  /* 0x000000055e5e7220 */ /* 0x080fe20000410000 */
[-C--:B------:R-:W-:Y:S01]  /*7660*/  FMUL.FTZ R95, R95, R5.reuse ;  /* 0x000000055f5f7220 */ /* 0x080fe20000410000 */
[-C--:B------:R-:W-:Y:S01]  /*7670*/  FMUL.FTZ R98, R98, R5.reuse ;  /* 0x0000000562627220 */ /* 0x080fe20000410000 */
[----:B------:R-:W2:Y:S01]  /*7680*/  MUFU.EX2 R42, R42 ;  /* 0x0000002a002a7308 */ /* 0x000ea20000000800 */
[----:B------:R-:W-:Y:S01]  /*7690*/  FMUL.FTZ R99, R99, R5 ;  /* 0x0000000563637220 */ /* 0x000fe20000410000 */
[----:B0-----:R-:W-:Y:S01]  /*76a0*/  F2FP.BF16.F32.PACK_AB R8, R20, R15 ;  /* 0x0000000f1408723e */ /* 0x001fe200000010ff */
[----:B------:R-:W-:Y:S01]  /*76b0*/  FMUL.FTZ R102, R102, R5 ;  /* 0x0000000566667220 */ /* 0x000fe20000410000 */
[----:B------:R-:W-:Y:S01]  /*76c0*/  F2FP.BF16.F32.PACK_AB R10, R24, R21 ;  /* 0x00000015180a723e */ /* 0x000fe200000010ff */
[----:B------:R-:W-:Y:S01]  /*76d0*/  FMUL.FTZ R103, R103, R5 ;  /* 0x0000000567677220 */ /* 0x000fe20000410000 */
[----:B------:R-:W-:Y:S01]  /*76e0*/  F2FP.BF16.F32.PACK_AB R9, R31, R27 ;  /* 0x0000001b1f09723e */ /* 0x000fe200000010ff */
[----:B------:R-:W-:Y:S01]  /*76f0*/  FMUL.FTZ R106, R106, R5 ;  /* 0x000000056a6a7220 */ /* 0x000fe20000410000 */
[----:B------:R-:W0:Y:S01]  /*7700*/  MUFU.EX2 R43, R43 ;  /* 0x0000002b002b7308 */ /* 0x000e220000000800 */
[----:B-1----:R-:W-:Y:S01]  /*7710*/  F2FP.BF16.F32.PACK_AB R11, R38, R35 ;  /* 0x00000023260b723e */ /* 0x002fe200000010ff */
[-C--:B------:R-:W-:Y:S01]  /*7720*/  FMUL.FTZ R107, R107, R5.reuse ;  /* 0x000000056b6b7220 */ /* 0x080fe20000410000 */
[-C--:B------:R-:W-:Y:S01]  /*7730*/  FMUL.FTZ R110, R110, R5.reuse ;  /* 0x000000056e6e7220 */ /* 0x080fe20000410000 */
[-C--:B------:R-:W-:Y:S01]  /*7740*/  FMUL.FTZ R111, R111, R5.reuse ;  /* 0x000000056f6f7220 */ /* 0x080fe20000410000 */
[-C--:B------:R-:W-:Y:S01]  /*7750*/  FMUL.FTZ R114, R114, R5.reuse ;  /* 0x0000000572727220 */ /* 0x080fe20000410000 */
[----:B------:R1:W-:Y:S01]  /*7760*/  STSM.16.M88.4 [R23], R8 ;  /* 0x0000000817007844 */ /* 0x0003e20000000200 */
[-C--:B------:R-:W-:Y:S01]  /*7770*/  FMUL.FTZ R115, R115, R5.reuse ;  /* 0x0000000573737220 */ /* 0x080fe20000410000 */
[----:B------:R-:W3:Y:S01]  /*7780*/  MUFU.EX2 R46, R46 ;  /* 0x0000002e002e7308 */ /* 0x000ee20000000800 */
[-C--:B------:R-:W-:Y:S01]  /*7790*/  FMUL.FTZ R118, R118, R5.reuse ;  /* 0x0000000576767220 */ /* 0x080fe20000410000 */
        /* <DEDUP_REMOVED lines=9> */
[----:B------:R-:W-:Y:S01]  /*7830*/  FMUL.FTZ R135, R135, R5 ;  /* 0x0000000587877220 */ /* 0x000fe20000410000 */
[-C--:B------:R-:W-:Y:S01]  /*7840*/  FMUL.FTZ R88, R88, R72.reuse ;  /* 0x0000004858587220 */ /* 0x080fe20000410000 */
[-C--:B------:R-:W-:Y:S01]  /*7850*/  FMUL.FTZ R89, R89, R72.reuse ;  /* 0x0000004859597220 */ /* 0x080fe20000410000 */
[-C--:B------:R-:W-:Y:S01]  /*7860*/  FMUL.FTZ R92, R92, R72.reuse ;  /* 0x000000485c5c7220 */ /* 0x080fe20000410000 */
[-C--:B------:R-:W-:Y:S01]  /*7870*/  FMUL.FTZ R93, R93, R72.reuse ;  /* 0x000000485d5d7220 */ /* 0x080fe20000410000 */
[----:B------:R-:W5:Y:S01]  /*7880*/  MUFU.EX2 R77, R77 ;  /* 0x0000004d004d7308 */ /* 0x000f620000000800 */
[----:B----4-:R-:W-:Y:S01]  /*7890*/  FADD.FTZ R63, R35, R30 ;  /* 0x0000001e233f7221 */ /* 0x010fe20000010000 */
[-C--:B------:R-:W-:Y:S01]  /*78a0*/  FMUL.FTZ R96, R96, R72.reuse ;  /* 0x0000004860607220 */ /* 0x080fe20000410000 */
[-C--:B------:R-:W-:Y:S01]  /*78b0*/  FMUL.FTZ R97, R97, R72.reuse ;  /* 0x0000004861617220 */ /* 0x080fe20000410000 */
[-C--:B------:R-:W-:Y:S01]  /*78c0*/  FMUL.FTZ R100, R100, R72.reuse ;  /* 0x0000004864647220 */ /* 0x080fe20000410000 */
[----:B------:R-:W-:Y:S01]  /*78d0*/  FADD.FTZ R63, R38, R63 ;  /* 0x0000003f263f7221 */ /* 0x000fe20000010000 */
[----:B------:R-:W-:Y:S01]  /*78e0*/  F2FP.BF16.F32.PACK_AB R38, R40, R37 ;  /* 0x000000252826723e */ /* 0x000fe200000010ff */
[-C--:B------:R-:W-:Y:S01]  /*78f0*/  FMUL.FTZ R101, R101, R72.reuse ;  /* 0x0000004865657220 */ /* 0x080fe20000410000 */
[----:B------:R-:W4:Y:S01]  /*7900*/  MUFU.EX2 R26, R26 ;  /* 0x0000001a001a7308 */ /* 0x000f220000000800 */
[----:B--2---:R-:W-:Y:S01]  /*7910*/  FADD.FTZ R30, R42, R63 ;  /* 0x0000003f2a1e7221 */ /* 0x004fe20000010000 */
[-C--:B------:R-:W-:Y:S01]  /*7920*/  FMUL.FTZ R104, R104, R72.reuse ;  /* 0x0000004868687220 */ /* 0x080fe20000410000 */
[-C--:B------:R-:W-:Y:S01]  /*7930*/  FMUL.FTZ R105, R105, R72.reuse ;  /* 0x0000004869697220 */ /* 0x080fe20000410000 */
[-C--:B------:R-:W-:Y:S01]  /*7940*/  FMUL.FTZ R108, R108, R72.reuse ;  /* 0x000000486c6c7220 */ /* 0x080fe20000410000 */
[----:B0-----:R-:W-:Y:S01]  /*7950*/  FADD.FTZ R63, R43, R30 ;  /* 0x0000001e2b3f7221 */ /* 0x001fe20000010000 */
[-C--:B------:R-:W-:Y:S01]  /*7960*/  FMUL.FTZ R109, R109, R72.reuse ;  /* 0x000000486d6d7220 */ /* 0x080fe20000410000 */
[----:B------:R-:W-:Y:S01]  /*7970*/  FMUL.FTZ R112, R112, R72 ;  /* 0x0000004870707220 */ /* 0x000fe20000410000 */
[----:B------:R-:W0:Y:S01]  /*7980*/  MUFU.EX2 R34, R34 ;  /* 0x0000002200227308 */ /* 0x000e220000000800 */
[----:B---3--:R-:W-:Y:S01]  /*7990*/  FADD.FTZ R30, R46, R63 ;  /* 0x0000003f2e1e7221 */ /* 0x008fe20000010000 */
[----:B-----5:R-:W-:Y:S01]  /*79a0*/  F2FP.BF16.F32.PACK_AB R31, R77, R46 ;  /* 0x0000002e4d1f723e */ /* 0x020fe200000010ff */
[-C--:B------:R-:W-:Y:S01]  /*79b0*/  FMUL.FTZ R113, R113, R72.reuse ;  /* 0x0000004871717220 */ /* 0x080fe20000410000 */
[----:B------:R-:W-:Y:S01]  /*79c0*/  F2FP.BF16.F32.PACK_AB R46, R12, R45 ;  /* 0x0000002d0c2e723e */ /* 0x000fe200000010ff */
[----:B------:R-:W-:Y:S01]  /*79d0*/  FADD.FTZ R63, R77, R30 ;  /* 0x0000001e4d3f7221 */ /* 0x000fe20000010000 */
[C---:B------:R-:W-:Y:S01]  /*79e0*/  FADD.FTZ R30, R36.reuse, R67 ;  /* 0x00000043241e7221 */ /* 0x040fe20000010000 */
[----:B------:R-:W-:Y:S01]  /*79f0*/  F2FP.BF16.F32.PACK_AB R36, R36, R33 ;  /* 0x000000212424723e */ /* 0x000fe200000010ff */
[----:B------:R-:W2:Y:S01]  /*7a00*/  MUFU.EX2 R39, R39 ;  /* 0x0000002700277308 */ /* 0x000ea20000000800 */
[----:B----4-:R-:W-:Y:S01]  /*7a10*/  FADD.FTZ R63, R26, R63 ;  /* 0x0000003f1a3f7221 */ /* 0x010fe20000010000 */
[----:B------:R-:W-:Y:S01]  /*7a20*/  FADD.FTZ R15, R37, R30 ;  /* 0x0000001e250f7221 */ /* 0x000fe20000010000 */
[----:B------:R-:W-:Y:S01]  /*7a30*/  F2FP.BF16.F32.PACK_AB R30, R32, R29 ;  /* 0x0000001d201e723e */ /* 0x000fe200000010ff */
[----:B------:R-:W-:Y:S01]  /*7a40*/  FMUL.FTZ R116, R116, R72 ;  /* 0x0000004874747220 */ /* 0x000fe20000410000 */
[----:B------:R-:W-:Y:S01]  /*7a50*/  F2FP.BF16.F32.PACK_AB R29, R43, R42 ;  /* 0x0000002a2b1d723e */ /* 0x000fe200000010ff */
[----:B------:R-:W-:Y:S01]  /*7a60*/  FADD.FTZ R58, R40, R15 ;  /* 0x0000000f283a7221 */ /* 0x000fe20000010000 */
[----:B------:R-:W-:Y:S01]  /*7a70*/  FMUL.FTZ R117, R117, R72 ;  /* 0x0000004875757220 */ /* 0x000fe20000410000 */
[----:B------:R-:W3:Y:S01]  /*7a80*/  MUFU.EX2 R47, R47 ;  /* 0x0000002f002f7308 */ /* 0x000ee20000000800 */
[C---:B0-----:R-:W-:Y:S01]  /*7a90*/  FADD.FTZ R24, R34.reuse, R63 ;  /* 0x0000003f22187221 */ /* 0x041fe20000010000 */
[----:B------:R-:W-:Y:S01]  /*7aa0*/  FADD.FTZ R21, R41, R58 ;  /* 0x0000003a29157221 */ /* 0x000fe20000010000 */
[----:B------:R-:W-:Y:S01]  /*7ab0*/  F2FP.BF16.F32.PACK_AB R37, R34, R26 ;  /* 0x0000001a2225723e */ /* 0x000fe200000010ff */
[----:B------:R0:W-:Y:S01]  /*7ac0*/  STSM.16.M88.4 [R22], R28 ;  /* 0x0000001c16007844 */ /* 0x0001e20000000200 */
[-C--:B------:R-:W-:Y:S01]  /*7ad0*/  FMUL.FTZ R120, R120, R72.reuse ;  /* 0x0000004878787220 */ /* 0x080fe20000410000 */
[C---:B------:R-:W-:Y:S01]  /*7ae0*/  FADD.FTZ R32, R44.reuse, R21 ;  /* 0x000000152c207221 */ /* 0x040fe20000010000 */
[----:B------:R-:W-:Y:S01]  /*7af0*/  F2FP.BF16.F32.PACK_AB R44, R44, R41 ;  /* 0x000000292c2c723e */ /* 0x000fe200000010ff */
[----:B------:R-:W4:Y:S01]  /*7b00*/  MUFU.EX2 R50, R50 ;  /* 0x0000003200327308 */ /* 0x000f220000000800 */
[----:B--2---:R-:W-:Y:S01]  /*7b10*/  FADD.FTZ R24, R39, R24 ;  /* 0x0000001827187221 */ /* 0x004fe20000010000 */
[----:B------:R-:W-:Y:S01]  /*7b20*/  FADD.FTZ R21, R45, R32 ;  /* 0x000000202d157221 */ /* 0x000fe20000010000 */
[-C--:B------:R-:W-:Y:S01]  /*7b30*/  FMUL.FTZ R121, R121, R72.reuse ;  /* 0x0000004879797220 */ /* 0x080fe20000410000 */
[-C--:B------:R-:W-:Y:S01]  /*7b40*/  FMUL.FTZ R124, R124, R72.reuse ;  /* 0x000000487c7c7220 */ /* 0x080fe20000410000 */
[-C--:B------:R-:W-:Y:S01]  /*7b50*/  FMUL.FTZ R125, R125, R72.reuse ;  /* 0x000000487d7d7220 */ /* 0x080fe20000410000 */
[----:B------:R-:W-:Y:S01]  /*7b60*/  FADD.FTZ R21, R12, R21 ;  /* 0x000000150c157221 */ /* 0x000fe20000010000 */
[-C--:B------:R-:W-:Y:S01]  /*7b70*/  FMUL.FTZ R128, R128, R72.reuse ;  /* 0x0000004880807220 */ /* 0x080fe20000410000 */
[----:B------:R-:W2:Y:S01]  /*7b80*/  MUFU.EX2 R51, R51 ;  /* 0x0000003300337308 */ /* 0x000ea20000000800 */
[C---:B---3--:R-:W-:Y:S01]  /*7b90*/  FADD.FTZ R15, R47.reuse, R24 ;  /* 0x000000182f0f7221 */ /* 0x048fe20000010000 */
[----:B------:R-:W-:Y:S01]  /*7ba0*/  FADD.FTZ R32, R48, R21 ;  /* 0x0000001530207221 */ /* 0x000fe20000010000 */
[----:B------:R-:W-:Y:S01]  /*7bb0*/  F2FP.BF16.F32.PACK_AB R39, R47, R39 ;  /* 0x000000272f27723e */ /* 0x000fe200000010ff */
[----:B------:R-:W-:Y:S01]  /*7bc0*/  FMUL.FTZ R129, R129, R72 ;  /* 0x0000004881817220 */ /* 0x000fe20000410000 */
[----:B------:R-:W-:Y:S01]  /*7bd0*/  F2FP.BF16.F32.PACK_AB R48, R49, R48 ;  /* 0x000000303130723e */ /* 0x000fe200000010ff */
[-C--:B------:R-:W-:Y:S01]  /*7be0*/  FMUL.FTZ R132, R132, R72.reuse ;  /* 0x0000004884847220 */ /* 0x080fe20000410000 */
[----:B------:R-:W-:Y:S01]  /*7bf0*/  FMUL.FTZ R133, R133, R72 ;  /* 0x0000004885857220 */ /* 0x000fe20000410000 */
[----:B------:R-:W3:Y:S01]  /*7c00*/  MUFU.EX2 R4, R4 ;  /* 0x0000000400047308 */ /* 0x000ee20000000800 */
[----:B----4-:R-:W-:Y:S01]  /*7c10*/  FADD.FTZ R24, R50, R15 ;  /* 0x0000000f32187221 */ /* 0x010fe20000010000 */
[----:B------:R0:W-:Y:S01]  /*7c20*/  STSM.16.M88.4 [R18], R36 ;  /* 0x0000002412007844 */ /* 0x0001e20000000200 */
[----:B------:R-:W-:-:S05]  /*7c30*/  IMAD.MOV.U32 R5, RZ, RZ, R69 ;  /* 0x000000ffff057224 */ /* 0x000fca00078e0045 */
[----:B------:R-:W4:Y:S01]  /*7c40*/  MUFU.EX2 R53, R53 ;  /* 0x0000003500357308 */ /* 0x000f220000000800 */
[C---:B--2---:R-:W-:Y:S01]  /*7c50*/  FADD.FTZ R15, R51.reuse, R24 ;  /* 0x00000018330f7221 */ /* 0x044fe20000010000 */
[----:B------:R-:W-:-:S06]  /*7c60*/  F2FP.BF16.F32.PACK_AB R45, R51, R50 ;  /* 0x00000032332d723e */ /* 0x000fcc00000010ff */
[----:B------:R-:W2:Y:S01]  /*7c70*/  MUFU.EX2 R3, R3 ;  /* 0x0000000300037308 */ /* 0x000ea20000000800 */
[----:B---3--:R-:W-:Y:S01]  /*7c80*/  FADD.FTZ R24, R4, R15 ;  /* 0x0000000f04187221 */ /* 0x008fe20000010000 */
[----:B------:R-:W-:Y:S01]  /*7c90*/  FADD.FTZ R15, R49, R32 ;  /* 0x00000020310f7221 */ /* 0x000fe20000010000 */
[C---:B------:R-:W-:Y:S02]  /*7ca0*/  F2FP.BF16.F32.PACK_AB R47, R13.reuse, R4 ;  /* 0x000000040d2f723e */ /* 0x040fe400000010ff */
[----:B------:R-:W-:Y:S01]  /*7cb0*/  FADD.FTZ R24, R13, R24 ;  /* 0x000000180d187221 */ /* 0x000fe20000010000 */
[----:B-1----:R-:W-:Y:S02]  /*7cc0*/  FADD.FTZ R8, R52, R15 ;  /* 0x0000000f34087221 */ /* 0x002fe40000010000 */
[----:B------:R-:W1:Y:S01]  /*7cd0*/  MUFU.EX2 R56, R56 ;  /* 0x0000003800387308 */ /* 0x000e620000000800 */
[C---:B----4-:R-:W-:Y:S01]  /*7ce0*/  F2FP.BF16.F32.PACK_AB R50, R53.reuse, R52 ;  /* 0x000000343532723e */ /* 0x050fe200000010ff */
[----:B------:R-:W-:Y:S01]  /*7cf0*/  FADD.FTZ R11, R53, R8 ;  /* 0x00000008350b7221 */ /* 0x000fe20000010000 */
[----:B------:R0:W-:Y:S05]  /*7d00*/  STSM.16.M88.4 [R17+0x27800], R44 ;  /* 0x0278002c11007844 */ /* 0x0001ea0000000200 */
[----:B------:R-:W3:Y:S01]  /*7d10*/  MUFU.EX2 R14, R14 ;  /* 0x0000000e000e7308 */ /* 0x000ee20000000800 */
[----:B--2---:R-:W-:-:S07]  /*7d20*/  FADD.FTZ R9, R3, R24 ;  /* 0x0000001803097221 */ /* 0x004fce0000010000 */
[----:B------:R-:W2:Y:S01]  /*7d30*/  MUFU.EX2 R57, R57 ;  /* 0x0000003900397308 */ /* 0x000ea20000000800 */
[----:B-1----:R-:W-:-:S07]  /*7d40*/  FADD.FTZ R10, R56, R11 ;  /* 0x0000000b380a7221 */ /* 0x002fce0000010000 */
[----:B------:R-:W1:Y:S01]  /*7d50*/  MUFU.EX2 R54, R54 ;  /* 0x0000003600367308 */ /* 0x000e620000000800 */
[C---:B---3--:R-:W-:Y:S01]  /*7d60*/  FADD.FTZ R9, R14.reuse, R9 ;  /* 0x000000090e097221 */ /* 0x048fe20000010000 */
[----:B------:R-:W-:-:S06]  /*7d70*/  F2FP.BF16.F32.PACK_AB R49, R14, R3 ;  /* 0x000000030e31723e */ /* 0x000fcc00000010ff */
        /* <DEDUP_REMOVED lines=9> */
[----:B------:R-:W-:-:S05]  /*7e10*/  F2FP.BF16.F32.PACK_AB R51, R55, R54 ;  /* 0x000000363733723e */ /* 0x000fca00000010ff */
[----:B------:R0:W-:Y:S01]  /*7e20*/  STSM.16.M88.4 [R136], R48 ;  /* 0x0000003088007844 */ /* 0x0001e20000000200 */
        /* <DEDUP_REMOVED lines=16> */
[C---:B-1----:R-:W-:Y:S01]  /*7f30*/  F2FP.BF16.F32.PACK_AB R59, R79.reuse, R78 ;  /* 0x0000004e4f3b723e */ /* 0x042fe200000010ff */
[----:B------:R-:W-:-:S04]  /*7f40*/  FADD.FTZ R4, R79, R4 ;  /* 0x000000044f047221 */ /* 0x000fc80000010000 */
[----:B------:R0:W-:Y:S02]  /*7f50*/  STSM.16.M88.4 [R22+0x6000], R56 ;  /* 0x0060003816007844 */ /* 0x0001e40000000200 */
[----:B------:R-:W1:Y:S01]  /*7f60*/  MUFU.EX2 R83, R83 ;  /* 0x0000005300537308 */ /* 0x000e620000000800 */
[----:B---3--:R-:W-:Y:S01]  /*7f70*/  F2FP.BF16.F32.PACK_AB R10, R0, R65 ;  /* 0x00000041000a723e */ /* 0x008fe200000010ff */
[----:B------:R-:W-:-:S06]  /*7f80*/  FADD.FTZ R65, R65, R12 ;  /* 0x0000000c41417221 */ /* 0x000fcc0000010000 */
[----:B------:R-:W3:Y:S01]  /*7f90*/  MUFU.EX2 R13, R86 ;  /* 0x00000056000d7308 */ /* 0x000ee20000000800 */
[----:B--2---:R-:W-:-:S07]  /*7fa0*/  FADD.FTZ R4, R21, R4 ;  /* 0x0000000415047221 */ /* 0x004fce0000010000 */
[----:B------:R-:W2:Y:S01]  /*7fb0*/  MUFU.EX2 R24, R73 ;  /* 0x0000004900187308 */ /* 0x000ea20000000800 */
[C---:B-1----:R-:W-:Y:S01]  /*7fc0*/  F2FP.BF16.F32.PACK_AB R9, R83.reuse, R21 ;  /* 0x000000155309723e */ /* 0x042fe200000010ff */
[----:B------:R-:W-:-:S04]  /*7fd0*/  FADD.FTZ R4, R83, R4 ;  /* 0x0000000453047221 */ /* 0x000fc80000010000 */
[----:B---3--:R-:W-:Y:S01]  /*7fe0*/  FADD.FTZ R3, R13, R4 ;  /* 0x000000040d037221 */ /* 0x008fe20000010000 */
[----:B------:R-:W-:Y:S01]  /*7ff0*/  FADD.FTZ R4, R0, R65 ;  /* 0x0000004100047221 */ /* 0x000fe20000010000 */
[----:B------:R-:W-:Y:S01]  /*8000*/  IMAD.MOV.U32 R0, RZ, RZ, R7 ;  /* 0x000000ffff007224 */ /* 0x000fe200078e0007 */
[C---:B--2---:R-:W-:Y:S01]  /*8010*/  F2FP.BF16.F32.PACK_AB R11, R24.reuse, R13 ;  /* 0x0000000d180b723e */ /* 0x044fe200000010ff */
[----:B------:R-:W-:-:S04]  /*8020*/  FADD.FTZ R3, R24, R3 ;  /* 0x0000000318037221 */ /* 0x000fc80000010000 */
[----:B------:R0:W-:Y:S01]  /*8030*/  STSM.16.M88.4 [R18+0x6000], R8 ;  /* 0x0060000812007844 */ /* 0x0001e20000000200 */
[----:B------:R1:W-:Y:S06]  /*8040*/  MEMBAR.ALL.CTA ;  /* 0x0000000000007992 */ /* 0x0003ec0000008000 */
[----:B-1----:R-:W1:Y:S02]  /*8050*/  FENCE.VIEW.ASYNC.S ;  /* 0x00000000000073c6 */ /* 0x002e640000000000 */
[----:B-1----:R-:W-:Y:S01]  /*8060*/  NOP ;  /* 0x0000000000007918 */ /* 0x002fe20000000000 */
[----:B------:R-:W-:Y:S05]  /*8070*/  @P2 BRA `(.L_x_10782) ;  /* 0xffffffcc00b02947 */ /* 0x000fea000383ffff */
[----:B------:R-:W-:Y:S01]  /*8080*/  IMAD.MOV.U32 R5, RZ, RZ, R69 ;  /* 0x000000ffff057224 */ /* 0x000fe200078e0045 */
[----:B------:R-:W-:Y:S01]  /*8090*/  UMOV UR45, UR54 ;  /* 0x00000036002d7c82 */ /* 0x000fe20008000000 */
[----:B------:R-:W-:Y:S01]  /*80a0*/  IMAD.MOV.U32 R0, RZ, RZ, R7 ;  /* 0x000000ffff007224 */ /* 0x000fe200078e0007 */
[----:B------:R-:W-:-:S06]  /*80b0*/  UMOV UR50, UR53 ;  /* 0x0000003500327c82 */ /* 0x000fcc0008000000 */
.L_x_10765:
[----:B------:R-:W2:Y:S01]  /*80c0*/  LDC R7, c[0x0][0x448] ;  /* 0x00011200ff077b82 */ /* 0x000ea20000000800 */
[----:B------:R-:W-:Y:S01]  /*80d0*/  UIADD3 UR6, UR41, 0xbf, URZ ;  /* 0x000000bf29067890 */ /* 0x000fe2000fffe03f */
[----:B------:R-:W-:-:S05]  /*80e0*/  IADD3 R143, -R143, 0x1, RZ ;  /* 0x000000018f8f7810 */ /* 0x000fca0007ffe1ff */
[----:B------:R-:W-:Y:S01]  /*80f0*/  IMAD R6, R6, UR43, R143 ;  /* 0x0000002b06067c24 */ /* 0x000fe2000f8e028f */
[----:B01----:R-:W0:Y:S01]  /*8100*/  LDC R10, c[0x0][0x9e4] ;  /* 0x00027900ff0a7b82 */ /* 0x003e220000000800 */
[----:B--2---:R-:W-:Y:S02]  /*8110*/  ISETP.NE.AND P5, PT, R7, 0x1, PT ;  /* 0x000000010700780c */ /* 0x004fe40003fa5270 */
[----:B0-----:R-:W-:-:S11]  /*8120*/  ISETP.GE.AND P6, PT, R10, 0x1, PT ;  /* 0x000000010a00780c */ /* 0x001fd60003fc6270 */
[----:B------:R-:W0:Y:S08]  /*8130*/  @P5 LDC R7, c[0x0][0x44c] ;  /* 0x00011300ff075b82 */ /* 0x000e300000000800 */
[----:B------:R-:W1:Y:S01]  /*8140*/  @P5 LDC R9, c[0x0][0x450] ;  /* 0x00011400ff095b82 */ /* 0x000e620000000800 */
[----:B0-----:R-:W-:-:S04]  /*8150*/  @P5 IMAD.HI.U32 R8, R7, UR6, RZ ;  /* 0x0000000607085c27 */ /* 0x001fc8000f8e00ff */
[----:B------:R-:W-:Y:S01]  /*8160*/  IMAD.U32 R7, RZ, RZ, UR6 ;  /* 0x00000006ff077e24 */ /* 0x000fe2000f8e00ff */
        /* <DEDUP_REMOVED lines=13> */
.L_x_10784:
[----:B------:R-:W-:-:S13]  /*8240*/  ISETP.NE.AND P2, PT, R10, 0x1, PT ;  /* 0x000000010a00780c */ /* 0x000fda0003f45270 */
[----:B------:R-:W0:Y:S02]  /*8250*/  @P2 LDC.64 R8, c[0x0][0x9e8] ;  /* 0x00027a00ff082b82 */ /* 0x000e240000000a00 */
[----:B0-----:R-:W-:-:S05]  /*8260*/  @P2 IMAD.HI.U32 R8, R7, R8, RZ ;  /* 0x0000000807082227 */ /* 0x001fca00078e00ff */
[----:B------:R-:W-:-:S07]  /*8270*/  @P2 SHF.R.U32.HI R7, RZ, R9, R8 ;  /* 0x00000009ff072219 */ /* 0x000fce0000011608 */
.L_x_10785:
[----:B------:R-:W-:-:S05]  /*8280*/  IMAD R7, R7, R10, RZ ;  /* 0x0000000a07077224 */ /* 0x000fca00078e02ff */
[----:B------:R-:W-:-:S07]  /*8290*/  VIMNMX R6, R6, R7, !PT ;  /* 0x0000000706067248 */ /* 0x000fce0007fe0100 */
.L_x_10783:
        /* <DEDUP_REMOVED lines=12> */
.L_x_10795:
        /* <DEDUP_REMOVED lines=9> */
.L_x_10788:
[----:B------:R-:W-:Y:S01]  /*83f0*/  ULEA UR6, UR45, UR42, 0x3 ;  /* 0x0000002a2d067291 */ /* 0x000fe2000f8e183f */
[----:B------:R-:W-:-:S05]  /*8400*/  IMAD.U32 R0, RZ, RZ, UR50 ;  /* 0x00000032ff007e24 */ /* 0x000fca000f8e00ff */
[----:B------:R-:W-:-:S04]  /*8410*/  SHF.L.U32 R0, R0, 0x1f, RZ ;  /* 0x0000001f00007819 */ /* 0x000fc800000006ff */
[----:B------:R0:W1:Y:S01]  /*8420*/  SYNCS.PHASECHK.TRANS64.TRYWAIT P3, [UR6+0x2d830], R0 ;  /* 0x02d83000ff0075a7 */ /* 0x0000620008060146 */
[----:B------:R-:W-:Y:S05]  /*8430*/  @!P0 BRA `(.L_x_10789) ;  /* 0x0000000000048947 */ /* 0x000fea0003800000 */
[----:B------:R-:W-:Y:S01]  /*8440*/  BPT.TRAP 0x1 ;  /* 0x000000040000795c */ /* 0x000fe20000300000 */
.L_x_10789:
[----:B-1----:R-:W-:Y:S05]  /*8450*/  @P3 BRA `(.L_x_10787) ;  /* 0x0000000000083947 */ /* 0x002fea0003800000 */
[----:B------:R-:W1:Y:S02]  /*8460*/  SYNCS.PHASECHK.TRANS64.TRYWAIT P3, [UR6+0x2d830], R0 ;  /* 0x02d83000ff0075a7 */ /* 0x000e640008060146 */
[----:B-1----:R-:W-:Y:S05]  /*8470*/  @!P3 BRA `(.L_x_10790) ;  /* 0x000000c00060b947 */ /* 0x002fea0003800000 */
.L_x_10787:
[----:B-1----:R-:W1:Y:S01]  /*8480*/  S2R R5, SR_TID.X ;  /* 0x0000000000057919 */ /* 0x002e620000002100 */
        /* <DEDUP_REMOVED lines=36> */
.L_x_10792:
[----:B------:R-:W-:Y:S01]  /*86d0*/  ULEA UR6, UR34, UR42, 0x3 ;  /* 0x0000002a22067291 */ /* 0x000fe2000f8e183f */
[----:B------:R-:W-:-:S05]  /*86e0*/  IMAD.U32 R0, RZ, RZ, UR28 ;  /* 0x0000001cff007e24 */ /* 0x000fca000f8e00ff */
[----:B------:R-:W-:-:S04]  /*86f0*/  SHF.L.U32 R0, R0, 0x1f, RZ ;  /* 0x0000001f00007819 */ /* 0x000fc800000006ff */
[----:B------:R0:W1:Y:S01]  /*8700*/  SYNCS.PHASECHK.TRANS64.TRYWAIT P2, [UR6+0x2d850], R0 ;  /* 0x02d85000ff0075a7 */ /* 0x0000620008040146 */
[----:B------:R-:W-:Y:S05]  /*8710*/  @!P0 BRA `(.L_x_10793) ;  /* 0x0000000000048947 */ /* 0x000fea0003800000 */
[----:B------:R-:W-:Y:S01]  /*8720*/  BPT.TRAP 0x1 ;  /* 0x000000040000795c */ /* 0x000fe20000300000 */
.L_x_10793:
[----:B-1----:R-:W-:Y:S05]  /*8730*/  @P2 BRA `(.L_x_10791) ;  /* 0x0000000000082947 */ /* 0x002fea0003800000 */
[----:B------:R-:W1:Y:S02]  /*8740*/  SYNCS.PHASECHK.TRANS64.TRYWAIT P2, [UR6+0x2d850], R0 ;  /* 0x02d85000ff0075a7 */ /* 0x000e640008040146 */
[----:B-1----:R-:W-:Y:S05]  /*8750*/  @!P2 BRA `(.L_x_10794) ;  /* 0x000000bc00c0a947 */ /* 0x002fea0003800000 */
.L_x_10791:
[----:B------:R-:W-:Y:S01]  /*8760*/  UIADD3 UR6, UR42, 0x400, URZ ;  /* 0x000004002a067890 */ /* 0x000fe2000fffe03f */
[----:B------:R-:W-:Y:S01]  /*8770*/  WARPGROUP.ARRIVE ;  /* 0x00000000000079c5 */ /* 0x000fe20000000000 */
[----:B------:R-:W-:Y:S01]  /*8780*/  UMOV UR29, 0x40000040 ;  /* 0x40000040001d7882 */ /* 0x000fe20000000000 */
[----:B------:R-:W-:Y:S01]  /*8790*/  UMOV UR31, 0x80000020 ;  /* 0x80000020001f7882 */ /* 0x000fe20000000000 */
[----:B------:R-:W-:Y:S01]  /*87a0*/  USHF.R.U32.HI UR6, URZ, 0x4, UR6 ;  /* 0x000000043f067899 */ /* 0x000fe20008011606 */
[----:B01----:R-:W-:Y:S02]  /*87b0*/  FMNMX.FTZ R0, R24, R9, !PT ;  /* 0x0000000918007209 */ /* 0x003fe40007810000 */
[----:B------:R-:W0:Y:S01]  /*87c0*/  S2R R151, SR_TID.X ;  /* 0x0000000000977919 */ /* 0x000e220000002100 */
[----:B------:R-:W-:Y:S01]  /*87d0*/  FMNMX.FTZ R20, R26, R7, !PT ;  /* 0x000000071a147209 */ /* 0x000fe20007810000 */
[----:B------:R-:W-:Y:S01]  /*87e0*/  ULOP3.LUT UR6, UR6, 0x3fff, URZ, 0xc0, !UPT ;  /* 0x00003fff06067892 */ /* 0x000fe2000f8ec03f */
[----:B------:R-:W-:-:S03]  /*87f0*/  FMNMX.FTZ R5, R25, R0, !PT ;  /* 0x0000000019057209 */ /* 0x000fc60007810000 */
[----:B------:R-:W-:Y:S01]  /*8800*/  ULOP3.LUT UR7, UR6, 0x2000000, URZ, 0xfc, !UPT ;  /* 0x0200000006077892 */ /* 0x000fe2000f8efc3f */
[----:B------:R-:W-:Y:S01]  /*8810*/  FMNMX.FTZ R0, R28, R5, !PT ;  /* 0x000000051c007209 */ /* 0x000fe20007810000 */
[----:B------:R-:W-:Y:S02]  /*8820*/  ULOP3.LUT UR6, UR36, 0x10000, URZ, 0xfc, !UPT ;  /* 0x0001000024067892 */ /* 0x000fe4000f8efc3f */
[----:B------:R-:W-:Y:S01]  /*8830*/  UIMAD UR7, UR34, 0x600, UR7 ;  /* 0x00000600220778a4 */ /* 0x000fe2000f8e0207 */
[----:B------:R-:W-:-:S04]  /*8840*/  FMNMX.FTZ R5, R29, R0, !PT ;  /* 0x000000001d057209 */ /* 0x000fc80007810000 */
[----:B------:R-:W-:Y:S01]  /*8850*/  UMOV UR28, UR6 ;  /* 0x00000006001c7c82 */ /* 0x000fe20008000000 */
[----:B------:R-:W-:Y:S01]  /*8860*/  FMNMX.FTZ R0, R32, R5, !PT ;  /* 0x0000000520007209 */ /* 0x000fe20007810000 */
        /* <DEDUP_REMOVED lines=8> */
[----:B------:R-:W-:Y:S02]  /*88f0*/  FMNMX.FTZ R5, R37, R0, !PT ;  /* 0x0000000025057209 */ /* 0x000fe40007810000 */
[----:B0-----:R-:W-:Y:S02]  /*8900*/  SHF.R.U32.HI R143, RZ, 0x7, R151 ;  /* 0x00000007ff8f7819 */ /* 0x001fe40000011697 */
[----:B------:R-:W-:Y:S02]  /*8910*/  FMNMX.FTZ R0, R40, R5, !PT ;  /* 0x0000000528007209 */ /* 0x000fe40007810000 */
[----:B------:R-:W-:Y:S02]  /*8920*/  ISETP.GE.U32.AND P2, PT, R151, 0x180, PT ;  /* 0x000001809700780c */ /* 0x000fe40003f46070 */
        /* <DEDUP_REMOVED lines=28> */
[----:B------:R-:W0:Y:S01]  /*8af0*/  SHFL.BFLY PT, R0, R5, 0x2, 0x1f ;  /* 0x0c401f0005007f89 */ /* 0x000e2200000e0000 */
[----:B------:R-:W-:Y:S01]  /*8b00*/  UMOV UR29, 0x40000040 ;  /* 0x40000040001d7882 */ /* 0x000fe20000000000 */
[----:B------:R-:W-:Y:S01]  /*8b10*/  UMOV UR31, 0x80000020 ;  /* 0x80000020001f7882 */ /* 0x000fe20000000000 */
[----:B0-----:R-:W-:Y:S02]  /*8b20*/  FMNMX.FTZ R12, R5, R0, !PT ;  /* 0x00000000050c7209 */ /* 0x001fe40007810000 */
[----:B------:R-:W-:-:S03]  /*8b30*/  FMNMX.FTZ R5, R27, R20, !PT ;  /* 0x000000141b057209 */ /* 0x000fc60007810000 */
[----:B------:R-:W0:Y:S01]  /*8b40*/  SHFL.BFLY PT, R11, R12, 0x1, 0x1f ;  /* 0x0c201f000c0b7f89 */ /* 0x000e2200000e0000 */
[----:B------:R-:W-:-:S04]  /*8b50*/  FMNMX.FTZ R20, R30, R5, !PT ;  /* 0x000000051e147209 */ /* 0x000fc80007810000 */
[----:B------:R-:W-:Y:S02]  /*8b60*/  FMNMX.FTZ R5, R31, R20, !PT ;  /* 0x000000141f057209 */ /* 0x000fe40007810000 */
[----:B0-----:R-:W-:-:S05]  /*8b70*/  FMNMX.FTZ R0, R12, R11, !PT ;  /* 0x0000000b0c007209 */ /* 0x001fca0007810000 */
[C---:B------:R-:W-:Y:S01]  /*8b80*/  FADD.FTZ R8, -R0.reuse, R9 ;  /* 0x0000000900087221 */ /* 0x040fe20000010100 */
[----:B------:R-:W-:-:S03]  /*8b90*/  FMUL.FTZ R9, R0, UR33 ;  /* 0x0000002100097c20 */ /* 0x000fc60008410000 */
        /* <DEDUP_REMOVED lines=25> */
[----:B------:R-:W0:Y:S01]  /*8d30*/  MUFU.EX2 R10, R10 ;  /* 0x0000000a000a7308 */ /* 0x000e220000000800 */
[----:B------:R-:W-:Y:S01]  /*8d40*/  FMNMX.FTZ R28, R46, R5, !PT ;  /* 0x000000052e1c7209 */ /* 0x000fe20007810000 */
[--C-:B------:R-:W-:Y:S01]  /*8d50*/  FFMA.FTZ R64, R76, UR33, -R9.reuse ;  /* 0x000000214c407c23 */ /* 0x100fe20008010809 */
[--C-:B------:R-:W-:Y:S01]  /*8d60*/  FFMA.FTZ R32, R44, UR33, -R9.reuse ;  /* 0x000000212c207c23 */ /* 0x100fe20008010809 */
[--C-:B------:R-:W-:Y:S01]  /*8d70*/  FFMA.FTZ R44, R56, UR33, -R9.reuse ;  /* 0x00000021382c7c23 */ /* 0x100fe20008010809 */
[----:B------:R-:W-:Y:S01]  /*8d80*/  FMNMX.FTZ R5, R47, R28, !PT ;  /* 0x0000001c2f057209 */ /* 0x000fe20007810000 */
[--C-:B------:R-:W-:Y:S01]  /*8d90*/  FFMA.FTZ R56, R68, UR33, -R9.reuse ;  /* 0x0000002144387c23 */ /* 0x100fe20008010809 */
[--C-:B------:R-:W-:Y:S01]  /*8da0*/  FFMA.FTZ R68, R80, UR33, -R9.reuse ;  /* 0x0000002150447c23 */ /* 0x100fe20008010809 */
[----:B------:R-:W1:Y:S01]  /*8db0*/  MUFU.EX2 R11, R11 ;  /* 0x0000000b000b7308 */ /* 0x000e620000000800 */
[----:B------:R-:W-:Y:S01]  /*8dc0*/  FMNMX.FTZ R28, R50, R5, !PT ;  /* 0x00000005321c7209 */ /* 0x000fe20007810000 */
[----:B------:R-:W-:Y:S01]  /*8dd0*/  FFMA.FTZ R21, R37, UR33, -R9 ;  /* 0x0000002125157c23 */ /* 0x000fe20008010809 */
[----:B------:R-:W-:-:S02]  /*8de0*/  WARPGROUP.DEPBAR.LE gsb0, 0x0 ;  /* 0x00008000000079c5 */ /* 0x000fc40000010000 */
[----:B------:R-:W-:Y:S01]  /*8df0*/  WARPGROUP.ARRIVE ;  /* 0x00000000000079c5 */ /* 0x000fe20000000000 */
[----:B------:R-:W-:Y:S01]  /*8e00*/  FMNMX.FTZ R5, R51, R28, !PT ;  /* 0x0000001c33057209 */ /* 0x000fe20007810000 */
[--C-:B------:R-:W-:Y:S01]  /*8e10*/  FFMA.FTZ R20, R36, UR33, -R9.reuse ;  /* 0x0000002124147c23 */ /* 0x100fe20008010809 */
[----:B------:R-:W2:Y:S01]  /*8e20*/  MUFU.EX2 R12, R12 ;  /* 0x0000000c000c7308 */ /* 0x000ea20000000800 */
[----:B0-----:R-:W-:Y:S01]  /*8e30*/  FFMA.FTZ R4, R8, R4, R10 ;  /* 0x0000000408047223 */ /* 0x001fe2000001000a */
[----:B------:R-:W-:Y:S01]  /*8e40*/  FMNMX.FTZ R28, R54, R5, !PT ;  /* 0x00000005361c7209 */ /* 0x000fe20007810000 */
[----:B------:R-:W-:Y:S01]  /*8e50*/  HGMMA.64x96x16.F32.BF16 R88, gdesc[UR28].tnspB, R88, gsb0 ;  /* 0x416000001c5879f0 */ /* 0x000fe20008001858 */
[----:B------:R-:W-:Y:S01]  /*8e60*/  UIADD3 UR28, UR6, 0x6, URZ ;  /* 0x00000006061c7890 */ /* 0x000fe2000fffe03f */
[--C-:B------:R-:W-:Y:S01]  /*8e70*/  FFMA.FTZ R37, R49, UR33, -R9.reuse ;  /* 0x0000002131257c23 */ /* 0x100fe20008010809 */
[----:B------:R-:W-:Y:S01]  /*8e80*/  UIADD3 UR30, UR7, 0xc0, URZ ;  /* 0x000000c0071e7890 */ /* 0x000fe2000fffe03f */
[----:B------:R-:W-:Y:S01]  /*8e90*/  FMNMX.FTZ R5, R55, R28, !PT ;  /* 0x0000001c37057209 */ /* 0x000fe20007810000 */
[----:B------:R-:W-:Y:S01]  /*8ea0*/  UMOV UR29, 0x40000040 ;  /* 0x40000040001d7882 */ /* 0x000fe20000000000 */
[----:B------:R-:W-:Y:S01]  /*8eb0*/  UMOV UR31, 0x80000020 ;  /* 0x80000020001f7882 */ /* 0x000fe20000000000 */
        /* <DEDUP_REMOVED lines=11> */
[----:B------:R-:W-:-:S02]  /*8f70*/  FFMA.FTZ R9, R85, UR33, -R9 ;  /* 0x0000002155097c23 */ /* 0x000fc40008010809 */
        /* <DEDUP_REMOVED lines=24> */
[----:B0-----:R-:W-:Y:S01]  /*9100*/  FMNMX.FTZ R5, R28, R5, !PT ;  /* 0x000000051c057209 */ /* 0x001fe20007810000 */
[----:B------:R-:W-:-:S02]  /*9110*/  WARPGROUP.DEPBAR.LE gsb0, 0x0 ;  /* 0x00008000000079c5 */ /* 0x000fc40000010000 */
[----:B------:R-:W-:Y:S02]  /*9120*/  WARPGROUP.ARRIVE ;  /* 0x00000000000079c5 */ /* 0x000fe40000000000 */
[----:B------:R-:W0:Y:S02]  /*9130*/  SHFL.BFLY PT, R28, R5, 0x1, 0x1f ;  /* 0x0c201f00051c7f89 */ /* 0x000e2400000e0000 */
[----:B------:R-:W-:Y:S02]  /*9140*/  MUFU.EX2 R41, R41 ;  /* 0x0000002900297308 */ /* 0x000fe40000000800 */
[----:B------:R-:W-:Y:S01]  /*9150*/  HGMMA.64x96x16.F32.BF16 R88, gdesc[UR28].tnspB, R88, gsb0 ;  /* 0x416000001c5879f0 */ /* 0x000fe20008001858 */
[----:B------:R-:W-:Y:S02]  /*9160*/  UIADD3 UR28, UR6, 0x600, URZ ;  /* 0x00000600061c7890 */ /* 0x000fe4000fffe03f */
[----:B------:R-:W-:-:S03]  /*9170*/  UIADD3 UR30, UR7, 0x100, URZ ;  /* 0x00000100071e7890 */ /* 0x000fc6000fffe03f */
[----:B------:R-:W-:Y:S01]  /*9180*/  MUFU.EX2 R44, R44 ;  /* 0x0000002c002c7308 */ /* 0x000fe20000000800 */
[----:B------:R-:W-:Y:S01]  /*9190*/  UMOV UR29, 0x40000040 ;  /* 0x40000040001d7882 */ /* 0x000fe20000000000 */
[----:B------:R-:W-:-:S06]  /*91a0*/  UMOV UR31, 0x80000020 ;  /* 0x80000020001f7882 */ /* 0x000fcc0000000000 */
[----:B------:R-:W-:Y:S01]  /*91b0*/  MUFU.EX2 R45, R45 ;  /* 0x0000002d002d7308 */ /* 0x000fe20000000800 */
[----:B0-----:R-:W-:-:S07]  /*91c0*/  FMNMX.FTZ R5, R5, R28, !PT ;  /* 0x0000001c05057209 */ /* 0x001fce0007810000 */
[----:B------:R-:W-:Y:S01]  /*91d0*/  MUFU.EX2 R48, R48 ;  /* 0x0000003000307308 */ /* 0x000fe20000000800 */
[C---:B------:R-:W-:Y:S01]  /*91e0*/  FADD.FTZ R7, -R5.reuse, R7 ;  /* 0x0000000705077221 */ /* 0x040fe20000010100 */
[----:B------:R-:W-:-:S03]  /*91f0*/  FMUL.FTZ R28, R5, UR33 ;  /* 0x00000021051c7c20 */ /* 0x000fc60008410000 */
[----:B------:R-:W-:Y:S01]  /*9200*/  FMUL.FTZ R7, R7, UR33 ;  /* 0x0000002107077c20 */ /* 0x000fe20008410000 */
[--C-:B------:R-:W-:Y:S01]  /*9210*/  FFMA.FTZ R29, R26, UR33, -R28.reuse ;  /* 0x000000211a1d7c23 */ /* 0x100fe2000801081c */
[--C-:B------:R-:W-:Y:S01]  /*9220*/  FFMA.FTZ R77, R30, UR33, -R28.reuse ;  /* 0x000000211e4d7c23 */ /* 0x100fe2000801081c */
[----:B------:R-:W-:Y:S02]  /*9230*/  VIADD R30, R143, 0x9 ;  /* 0x000000098f1e7836 */ /* 0x000fe40000000000 */
[--C-:B------:R-:W-:Y:S01]  /*9240*/  FFMA.FTZ R26, R27, UR33, -R28.reuse ;  /* 0x000000211b1a7c23 */ /* 0x100fe2000801081c */
[--C-:B------:R-:W-:Y:S01]  /*9250*/  FFMA.FTZ R81, R39, UR33, -R28.reuse ;  /* 0x0000002127517c23 */ /* 0x100fe2000801081c */
[----:B------:R-:W-:Y:S01]  /*9260*/  FFMA.FTZ R39, R54, UR33, -R28 ;  /* 0x0000002136277c23 */ /* 0x000fe2000801081c */
[----:B------:R-:W-:Y:S01]  /*9270*/  MUFU.EX2 R7, R7 ;  /* 0x0000000700077308 */ /* 0x000fe20000000800 */
[----:B------:R-:W-:Y:S01]  /*9280*/  SEL R54, R30, 0x9, !P2 ;  /* 0x000000091e367807 */ /* 0x000fe20005000000 */
[----:B------:R-:W-:-:S02]  /*9290*/  IMAD.U32 R30, RZ, RZ, UR45 ;  /* 0x0000002dff1e7e24 */ /* 0x000fc4000f8e00ff */
[--C-:B------:R-:W-:Y:S01]  /*92a0*/  FFMA.FTZ R31, R31, UR33, -R28.reuse ;  /* 0x000000211f1f7c23 */ /* 0x100fe2000801081c */
[--C-:B------:R-:W-:Y:S01]  /*92b0*/  FFMA.FTZ R27, R46, UR33, -R28.reuse ;  /* 0x000000212e1b7c23 */ /* 0x100fe2000801081c */
[--C-:B------:R-:W-:Y:S01]  /*92c0*/  FFMA.FTZ R46, R51, UR33, -R28.reuse ;  /* 0x00000021332e7c23 */ /* 0x100fe2000801081c */
[----:B------:R-:W-:Y:S01]  /*92d0*/  IMAD.U32 R51, RZ, RZ, UR34 ;  /* 0x00000022ff337e24 */ /* 0x000fe2000f8e00ff */
[----:B------:R-:W-:Y:S01]  /*92e0*/  @!P1 LEA R30, R30, UR42, 0x3 ;  /* 0x0000002a1e1e9c11 */ /* 0x000fe2000f8e18ff */
[----:B------:R-:W0:Y:S01]  /*92f0*/  MUFU.EX2 R29, R29 ;  /* 0x0000001d001d7308 */ /* 0x000e220000000800 */
[--C-:B------:R-:W-:Y:S01]  /*9300*/  FFMA.FTZ R76, R34, UR33, -R28.reuse ;  /* 0x00000021224c7c23 */ /* 0x100fe2000801081c */
[--C-:B------:R-:W-:Y:S01]  /*9310*/  FFMA.FTZ R80, R35, UR33, -R28.reuse ;  /* 0x0000002123507c23 */ /* 0x100fe2000801081c */
[----:B------:R-:W-:Y:S01]  /*9320*/  @!P1 LEA R51, R51, UR42, 0x3 ;  /* 0x0000002a33339c11 */ /* 0x000fe2000f8e18ff */
[----:B------:R-:W-:Y:S02]  /*9330*/  @!P1 VIADD R30, R30, 0x2d840 ;  /* 0x0002d8401e1e9836 */ /* 0x000fe40000000000 */
[--C-:B------:R-:W-:Y:S01]  /*9340*/  FFMA.FTZ R35, R50, UR33, -R28.reuse ;  /* 0x0000002132237c23 */ /* 0x100fe2000801081c */
[--C-:B------:R-:W-:Y:S01]  /*9350*/  FFMA.FTZ R50, R59, UR33, -R28.reuse ;  /* 0x000000213b327c23 */ /* 0x100fe2000801081c */
[----:B------:R-:W-:Y:S01]  /*9360*/  FFMA.FTZ R73, R38, UR33, -R28 ;  /* 0x0000002126497c23 */ /* 0x000fe2000801081c */
[----:B------:R-:W3:Y:S01]  /*9370*/  MUFU.EX2 R26, R26 ;  /* 0x0000001a001a7308 */ /* 0x000ee20000000800 */
[----:B------:R-:W-:Y:S01]  /*9380*/  @!P1 PRMT R30, RZ, 0x654, R30 ;  /* 0x00000654ff1e9816 */ /* 0x000fe2000000001e */
[----:B------:R-:W-:-:S02]  /*9390*/  @!P1 VIADD R51, R51, 0x2d860 ;  /* 0x0002d86033339836 */ /* 0x000fc40000000000 */
[----:B-1----:R-:W-:Y:S01]  /*93a0*/  FADD.FTZ R59, R11, R4 ;  /* 0x000000040b3b7221 */ /* 0x002fe20000010000 */
[--C-:B------:R-:W-:Y:S01]  /*93b0*/  FFMA.FTZ R34, R58, UR33, -R28.reuse ;  /* 0x000000213a227c23 */ /* 0x100fe2000801081c */
[--C-:B------:R-:W-:Y:S01]  /*93c0*/  FFMA.FTZ R38, R42, UR33, -R28.reuse ;  /* 0x000000212a267c23 */ /* 0x100fe2000801081c */
[--C-:B------:R-:W-:Y:S01]  /*93d0*/  FFMA.FTZ R42, R43, UR33, -R28.reuse ;  /* 0x000000212b2a7c23 */ /* 0x100fe2000801081c */
[----:B--2---:R-:W-:Y:S01]  /*93e0*/  FADD.FTZ R58, R12, R59 ;  /* 0x0000003b0c3a7221 */ /* 0x004fe20000010000 */
[----:B------:R-:W-:Y:S01]  /*93f0*/  MUFU.EX2 R77, R77 ;  /* 0x0000004d004d7308 */ /* 0x000fe20000000800 */
[----:B0-----:R-:W-:Y:S01]  /*9400*/  FFMA.FTZ R3, R7, R3, R29 ;  /* 0x0000000307037223 */ /* 0x001fe2000001001d */
[----:B------:R-:W-:Y:S01]  /*9410*/  FFMA.FTZ R43, R47, UR33, -R28 ;  /* 0x000000212f2b7c23 */ /* 0x000fe2000801081c */
[----:B------:R-:W-:Y:S01]  /*9420*/  FADD.FTZ R59, R13, R58 ;  /* 0x0000003a0d3b7221 */ /* 0x000fe20000010000 */
        /* <DEDUP_REMOVED lines=15> */
[----:B---3--:R-:W-:Y:S01]  /*9520*/  F2FP.BF16.F32.PACK_AB R29, R26, R29 ;  /* 0x0000001d1a1d723e */ /* 0x008fe200000010ff */
[----:B------:R-:W-:Y:S01]  /*9530*/  UMOV UR34, UR45 ;  /* 0x0000002d00227c82 */ /* 0x000fe20008000000 */
[C---:B------:R-:W-:Y:S01]  /*9540*/  ISETP.GT.AND P2, PT, R2.reuse, R6, PT ;  /* 0x000000060200720c */ /* 0x040fe20003f44270 */
[----:B------:R-:W-:-:S02]  /*9550*/  VIADD R2, R2, 0xffffffff ;  /* 0xffffffff02027836 */ /* 0x000fc40000000000 */
        /* <DEDUP_REMOVED lines=52> */
[----:B------:R-:W-:Y:S01]  /*98a0*/  MUFU.EX2 R83, R83 ;  /* 0x0000005300537308 */ /* 0x000fe20000000800 */
[----:B0-----:R-:W-:-:S07]  /*98b0*/  F2FP.BF16.F32.PACK_AB R70, R9, R72 ;  /* 0x000000480946723e */ /* 0x001fce00000010ff */
[----:B------:R-:W-:Y:S08]  /*98c0*/  MUFU.EX2 R86, R86 ;  /* 0x0000005600567308 */ /* 0x000ff00000000800 */
[----:B------:R-:W-:Y:S01]  /*98d0*/  MUFU.EX2 R87, R87 ;  /* 0x0000005700577308 */ /* 0x000fe20000000800 */
[----:B------:R-:W-:Y:S02]  /*98e0*/  WARPGROUP.DEPBAR.LE gsb0, 0x0 ;  /* 0x00008000000079c5 */ /* 0x000fe40000010000 */
[----:B------:R-:W-:-:S06]  /*98f0*/  WARPGROUP.ARRIVE ;  /* 0x00000000000079c5 */ /* 0x000fcc0000000000 */
[----:B------:R-:W-:Y:S01]  /*9900*/  HGMMA.64x96x16.F32.BF16 R88, gdesc[UR28].tnspB, R88, gsb0 ;  /* 0x416000001c5879f0 */ /* 0x000fe20008001858 */
[----:B------:R-:W-:Y:S02]  /*9910*/  UMOV UR28, UR50 ;  /* 0x00000032001c7c82 */ /* 0x000fe40008000000 */
[----:B------:R-:W-:Y:S02]  /*9920*/  WARPGROUP.DEPBAR.LE gsb0, 0x0 ;  /* 0x00008000000079c5 */ /* 0x000fe40000010000 */
[----:B------:R0:W-:Y:S06]  /*9930*/  BAR.ARV R54, 0x100 ;  /* 0x000400360000751d */ /* 0x0001ec0000002000 */
[----:B------:R1:W-:Y:S01]  /*9940*/  @!P1 SYNCS.ARRIVE.TRANS64.RED.A1T0 RZ, [R30+URZ], RZ ;  /* 0x000000ff1eff99a7 */ /* 0x0003e2000810043f */
[-C--:B------:R-:W-:Y:S01]  /*9950*/  FMUL.FTZ R90, R90, R7.reuse ;  /* 0x000000075a5a7220 */ /* 0x080fe20000410000 */
[----:B0-----:R-:W-:Y:S01]  /*9960*/  @!P1 PRMT R54, RZ, 0x654, R51 ;  /* 0x00000654ff369816 */ /* 0x001fe20000000033 */
[----:B------:R-:W-:Y:S01]  /*9970*/  FFMA.FTZ R51, R62, UR33, -R28 ;  /* 0x000000213e337c23 */ /* 0x000fe2000801081c */
[----:B------:R-:W-:Y:S01]  /*9980*/  F2FP.BF16.F32.PACK_AB R62, R65, R64 ;  /* 0x00000040413e723e */ /* 0x000fe200000010ff */
[-C--:B------:R-:W-:Y:S01]  /*9990*/  FMUL.FTZ R91, R91, R7.reuse ;  /* 0x000000075b5b7220 */ /* 0x080fe20000410000 */
[-C--:B------:R-:W-:Y:S01]  /*99a0*/  FMUL.FTZ R94, R94, R7.reuse ;  /* 0x000000075e5e7220 */ /* 0x080fe20000410000 */
[-C--:B------:R-:W-:Y:S01]  /*99b0*/  FMUL.FTZ R95, R95, R7.reuse ;  /* 0x000000075f5f7220 */ /* 0x080fe20000410000 */
[----:B-1----:R-:W-:Y:S01]  /*99c0*/  FADD.FTZ R30, R26, R3 ;  /* 0x000000031a1e7221 */ /* 0x002fe20000010000 */
[----:B------:R0:W-:Y:S01]  /*99d0*/  @!P1 SYNCS.ARRIVE.TRANS64.RED.A1T0 RZ, [R54+URZ], RZ ;  /* 0x000000ff36ff99a7 */ /* 0x0001e2000810043f */
[----:B------:R-:W1:Y:S01]  /*99e0*/  MUFU.EX2 R51, R51 ;  /* 0x0000003300337308 */ /* 0x000e620000000800 */
[-C--:B------:R-:W-:Y:S01]  /*99f0*/  FMUL.FTZ R98, R98, R7.reuse ;  /* 0x0000000762627220 */ /* 0x080fe20000410000 */
[----:B------:R-:W-:Y:S01]  /*9a00*/  FADD.FTZ R30, R77, R30 ;  /* 0x0000001e4d1e7221 */ /* 0x000fe20000010000 */
[-C--:B------:R-:W-:Y:S01]  /*9a10*/  FMUL.FTZ R99, R99, R7.reuse ;  /* 0x0000000763637220 */ /* 0x080fe20000410000 */
[-C--:B------:R-:W-:Y:S01]  /*9a20*/  FMUL.FTZ R102, R102, R7.reuse ;  /* 0x0000000766667220 */ /* 0x080fe20000410000 */
[-C--:B------:R-:W-:Y:S01]  /*9a30*/  FMUL.FTZ R103, R103, R7.reuse ;  /* 0x0000000767677220 */ /* 0x080fe20000410000 */
[----:B------:R-:W-:Y:S01]  /*9a40*/  FMUL.FTZ R106, R106, R7 ;  /* 0x000000076a6a7220 */ /* 0x000fe20000410000 */
[----:B0-----:R-:W-:Y:S01]  /*9a50*/  FFMA.FTZ R54, R67, UR33, -R28 ;  /* 0x0000002143367c23 */ /* 0x001fe2000801081c */
[----:B------:R-:W-:Y:S01]  /*9a60*/  FADD.FTZ R67, R31, R30 ;  /* 0x0000001e1f437221 */ /* 0x000fe20000010000 */
[----:B------:R-:W-:Y:S01]  /*9a70*/  FADD.FTZ R30, R14, R59 ;  /* 0x0000003b0e1e7221 */ /* 0x000fe20000010000 */
[----:B------:R-:W-:Y:S01]  /*9a80*/  F2FP.BF16.F32.PACK_AB R28, R11, R10 ;  /* 0x0000000a0b1c723e */ /* 0x000fe200000010ff */
[----:B------:R-:W0:Y:S01]  /*9a90*/  MUFU.EX2 R3, R66 ;  /* 0x0000004200037308 */ /* 0x000e220000000800 */
[----:B------:R-:W-:Y:S01]  /*9aa0*/  FADD.FTZ R67, R76, R67 ;  /* 0x000000434c437221 */ /* 0x000fe20000010000 */
[----:B------:R-:W-:Y:S01]  /*9ab0*/  FADD.FTZ R59, R15, R30 ;  /* 0x0000001e0f3b7221 */ /* 0x000fe20000010000 */
[----:B------:R-:W-:Y:S01]  /*9ac0*/  F2FP.BF16.F32.PACK_AB R31, R31, R77 ;  /* 0x0000004d1f1f723e */ /* 0x000fe200000010ff */
[-C--:B------:R-:W-:Y:S01]  /*9ad0*/  FMUL.FTZ R107, R107, R7.reuse ;  /* 0x000000076b6b7220 */ /* 0x080fe20000410000 */
[----:B------:R-:W-:Y:S01]  /*9ae0*/  FADD.FTZ R30, R80, R67 ;  /* 0x00000043501e7221 */ /* 0x000fe20000010000 */
[----:B------:R-:W-:Y:S01]  /*9af0*/  FADD.FTZ R58, R20, R59 ;  /* 0x0000003b143a7221 */ /* 0x000fe20000010000 */
[-C--:B------:R-:W-:Y:S01]  /*9b00*/  FMUL.FTZ R110, R110, R7.reuse ;  /* 0x000000076e6e7220 */ /* 0x080fe20000410000 */
[----:B------:R-:W2:Y:S01]  /*9b10*/  MUFU.EX2 R54, R54 ;  /* 0x0000003600367308 */ /* 0x000ea20000000800 */
[----:B------:R-:W-:Y:S01]  /*9b20*/  FADD.FTZ R30, R73, R30 ;  /* 0x0000001e491e7221 */ /* 0x000fe20000010000 */
[----:B------:R-:W-:Y:S01]  /*9b30*/  FADD.FTZ R59, R21, R58 ;  /* 0x0000003a153b7221 */ /* 0x000fe20000010000 */
[-C--:B------:R-:W-:Y:S01]  /*9b40*/  FMUL.FTZ R111, R111, R7.reuse ;  /* 0x000000076f6f7220 */ /* 0x080fe20000410000 */
[-C--:B------:R-:W-:Y:S01]  /*9b50*/  FMUL.FTZ R114, R114, R7.reuse ;  /* 0x0000000772727220 */ /* 0x080fe20000410000 */
[----:B------:R-:W-:Y:S01]  /*9b60*/  FADD.FTZ R63, R81, R30 ;  /* 0x0000001e513f7221 */ /* 0x000fe20000010000 */
[----:B------:R-:W-:Y:S01]  /*9b70*/  FADD.FTZ R58, R24, R59 ;  /* 0x0000003b183a7221 */ /* 0x000fe20000010000 */
[----:B------:R-:W-:Y:S01]  /*9b80*/  F2FP.BF16.F32.PACK_AB R30, R13, R12 ;  /* 0x0000000c0d1e723e */ /* 0x000fe200000010ff */
[----:B------:R-:W3:Y:S01]  /*9b90*/  MUFU.EX2 R10, R71 ;  /* 0x00000047000a7308 */ /* 0x000ee20000000800 */
[----:B------:R-:W-:Y:S01]  /*9ba0*/  FADD.FTZ R63, R38, R63 ;  /* 0x0000003f263f7221 */ /* 0x000fe20000010000 */
[C---:B------:R-:W-:Y:S01]  /*9bb0*/  FADD.FTZ R11, R25.reuse, R58 ;  /* 0x0000003a190b7221 */ /* 0x040fe20000010000 */
[----:B------:R-:W-:Y:S01]  /*9bc0*/  F2FP.BF16.F32.PACK_AB R24, R25, R24 ;  /* 0x000000181918723e */ /* 0x000fe200000010ff */
[----:B------:R-:W-:Y:S01]  /*9bd0*/  STSM.16.M88.4 [R17+0x21800], R28 ;  /* 0x0218001c11007844 */ /* 0x000fe20000000200 */
[----:B------:R-:W-:Y:S01]  /*9be0*/  FADD.FTZ R12, R42, R63 ;  /* 0x0000003f2a0c7221 */ /* 0x000fe20000010000 */
[----:B------:R-:W-:Y:S01]  /*9bf0*/  FADD.FTZ R26, R32, R11 ;  /* 0x0000000b201a7221 */ /* 0x000fe20000010000 */
[----:B------:R-:W-:Y:S01]  /*9c00*/  F2FP.BF16.F32.PACK_AB R25, R42, R38 ;  /* 0x000000262a19723e */ /* 0x000fe200000010ff */
[----:B------:R-:W4:Y:S01]  /*9c10*/  MUFU.EX2 R63, R78 ;  /* 0x0000004e003f7308 */ /* 0x000f220000000800 */
        /* <DEDUP_REMOVED lines=20> */
[C---:B------:R-:W-:Y:S01]  /*9d60*/  FADD.FTZ R21, R47.reuse, R20 ;  /* 0x000000142f157221 */ /* 0x040fe20000010000 */
[----:B------:R-:W-:Y:S01]  /*9d70*/  FADD.FTZ R20, R44, R11 ;  /* 0x0000000b2c147221 */ /* 0x000fe20000010000 */
[----:B------:R-:W-:Y:S01]  /*9d80*/  F2FP.BF16.F32.PACK_AB R39, R47, R39 ;  /* 0x000000272f27723e */ /* 0x000fe200000010ff */
[----:B------:R5:W-:Y:S01]  /*9d90*/  STSM.16.M88.4 [R23], R12 ;  /* 0x0000000c17007844 */ /* 0x000be20000000200 */
[----:B------:R-:W-:Y:S01]  /*9da0*/  FADD.FTZ R21, R34, R21 ;  /* 0x0000001522157221 */ /* 0x000fe20000010000 */
[----:B------:R-:W-:Y:S01]  /*9db0*/  FADD.FTZ R11, R45, R20 ;  /* 0x000000142d0b7221 */ /* 0x000fe20000010000 */
[----:B-1----:R-:W-:Y:S01]  /*9dc0*/  F2FP.BF16.F32.PACK_AB R47, R4, R51 ;  /* 0x00000033042f723e */ /* 0x002fe200000010ff */
[----:B------:R-:W1:Y:S01]  /*9dd0*/  MUFU.EX2 R20, R79 ;  /* 0x0000004f00147308 */ /* 0x000e620000000800 */
[----:B------:R-:W-:Y:S01]  /*9de0*/  FADD.FTZ R32, R50, R21 ;  /* 0x0000001532207221 */ /* 0x000fe20000010000 */
[----:B------:R-:W-:Y:S01]  /*9df0*/  FADD.FTZ R38, R48, R11 ;  /* 0x0000000b30267221 */ /* 0x000fe20000010000 */
[----:B------:R-:W-:Y:S01]  /*9e00*/  F2FP.BF16.F32.PACK_AB R27, R43, R27 ;  /* 0x0000001b2b1b723e */ /* 0x000fe200000010ff */
[----:B------:R-:W-:Y:S01]  /*9e10*/  FMUL.FTZ R126, R126, R7 ;  /* 0x000000077e7e7220 */ /* 0x000fe20000410000 */
[----:B------:R-:W-:Y:S01]  /*9e20*/  FADD.FTZ R11, R51, R32 ;  /* 0x00000020330b7221 */ /* 0x000fe20000010000 */
[----:B------:R-:W-:Y:S01]  /*9e30*/  FADD.FTZ R21, R49, R38 ;  /* 0x0000002631157221 */ /* 0x000fe20000010000 */
[----:B------:R-:W-:Y:S01]  /*9e40*/  F2FP.BF16.F32.PACK_AB R36, R37, R36 ;  /* 0x000000242524723e */ /* 0x000fe200000010ff */
[----:B------:R1:W-:Y:S01]  /*9e50*/  STSM.16.M88.4 [R22], R24 ;  /* 0x0000001816007844 */ /* 0x0003e20000000200 */
[----:B------:R-:W-:Y:S01]  /*9e60*/  F2FP.BF16.F32.PACK_AB R37, R46, R35 ;  /* 0x000000232e25723e */ /* 0x000fe200000010ff */
[-C--:B------:R-:W-:Y:S01]  /*9e70*/  FMUL.FTZ R127, R127, R7.reuse ;  /* 0x000000077f7f7220 */ /* 0x080fe20000410000 */
[----:B------:R-:W-:Y:S01]  /*9e80*/  F2FP.BF16.F32.PACK_AB R38, R41, R40 ;  /* 0x000000282926723e */ /* 0x000fe200000010ff */
[----:B-----5:R-:W-:Y:S01]  /*9e90*/  FADD.FTZ R12, R4, R11 ;  /* 0x0000000b040c7221 */ /* 0x020fe20000010000 */
[----:B------:R-:W-:Y:S01]  /*9ea0*/  FADD.FTZ R14, R52, R21 ;  /* 0x00000015340e7221 */ /* 0x000fe20000010000 */
[----:B------:R-:W-:Y:S01]  /*9eb0*/  F2FP.BF16.F32.PACK_AB R44, R45, R44 ;  /* 0x0000002c2d2c723e */ /* 0x000fe200000010ff */
[-C--:B------:R-:W-:Y:S01]  /*9ec0*/  FMUL.FTZ R130, R130, R7.reuse ;  /* 0x0000000782827220 */ /* 0x080fe20000410000 */
[----:B0-----:R-:W-:Y:S01]  /*9ed0*/  FADD.FTZ R11, R3, R12 ;  /* 0x0000000c030b7221 */ /* 0x001fe20000010000 */
[C---:B------:R-:W-:Y:S01]  /*9ee0*/  FADD.FTZ R13, R53.reuse, R14 ;  /* 0x0000000e350d7221 */ /* 0x040fe20000010000 */
[----:B------:R-:W-:Y:S01]  /*9ef0*/  F2FP.BF16.F32.PACK_AB R52, R53, R52 ;  /* 0x000000343534723e */ /* 0x000fe200000010ff */
[----:B------:R0:W-:Y:S01]  /*9f00*/  STSM.16.M88.4 [R18], R36 ;  /* 0x0000002412007844 */ /* 0x0001e20000000200 */
[----:B--2---:R-:W-:Y:S01]  /*9f10*/  FADD.FTZ R12, R54, R11 ;  /* 0x0000000b360c7221 */ /* 0x004fe20000010000 */
[----:B------:R-:W-:Y:S01]  /*9f20*/  FADD.FTZ R14, R56, R13 ;  /* 0x0000000d380e7221 */ /* 0x000fe20000010000 */
[----:B------:R-:W-:Y:S01]  /*9f30*/  F2FP.BF16.F32.PACK_AB R45, R50, R34 ;  /* 0x00000022322d723e */ /* 0x000fe200000010ff */
[-C--:B------:R-:W-:Y:S01]  /*9f40*/  FMUL.FTZ R131, R131, R7.reuse ;  /* 0x0000000783837220 */ /* 0x080fe20000410000 */
[----:B------:R-:W-:Y:S01]  /*9f50*/  FADD.FTZ R11, R55, R12 ;  /* 0x0000000c370b7221 */ /* 0x000fe20000010000 */
[----:B------:R-:W-:Y:S01]  /*9f60*/  FADD.FTZ R13, R57, R14 ;  /* 0x0000000e390d7221 */ /* 0x000fe20000010000 */
[----:B------:R-:W-:Y:S01]  /*9f70*/  F2FP.BF16.F32.PACK_AB R46, R49, R48 ;  /* 0x00000030312e723e */ /* 0x000fe200000010ff */
[----:B------:R-:W-:Y:S01]  /*9f80*/  FMUL.FTZ R134, R134, R7 ;  /* 0x0000000786867220 */ /* 0x000fe20000410000 */
[----:B---3--:R-:W-:Y:S01]  /*9f90*/  FADD.FTZ R11, R10, R11 ;  /* 0x0000000b0a0b7221 */ /* 0x008fe20000010000 */
[----:B------:R-:W-:Y:S01]  /*9fa0*/  FADD.FTZ R4, R60, R13 ;  /* 0x0000000d3c047221 */ /* 0x000fe20000010000 */
[----:B------:R-:W-:Y:S01]  /*9fb0*/  F2FP.BF16.F32.PACK_AB R53, R54, R3 ;  /* 0x000000033635723e */ /* 0x000fe200000010ff */
[----:B------:R0:W-:Y:S01]  /*9fc0*/  STSM.16.M88.4 [R17+0x27800], R44 ;  /* 0x0278002c11007844 */ /* 0x0001e20000000200 */
        /* <DEDUP_REMOVED lines=8> */
[----:B----4-:R-:W-:Y:S01]  /*a050*/  FADD.FTZ R3, R63, R12 ;  /* 0x0000000c3f037221 */ /* 0x010fe20000010000 */
[----:B------:R-:W-:Y:S01]  /*a060*/  FADD.FTZ R11, R65, R4 ;  /* 0x00000004410b7221 */ /* 0x000fe20000010000 */
[----:B------:R-:W-:Y:S01]  /*a070*/  F2FP.BF16.F32.PACK_AB R60, R61, R60 ;  /* 0x0000003c3d3c723e */ /* 0x000fe200000010ff */
[----:B------:R0:W-:Y:S01]  /*a080*/  STSM.16.M88.4 [R136], R52 ;  /* 0x0000003488007844 */ /* 0x0001e20000000200 */
[----:B------:R-:W-:Y:S01]  /*a090*/  F2FP.BF16.F32.PACK_AB R61, R75, R74 ;  /* 0x0000004a4b3d723e */ /* 0x000fe200000010ff */
[----:B------:R-:W-:Y:S01]  /*a0a0*/  FADD.FTZ R4, R68, R11 ;  /* 0x0000000b44047221 */ /* 0x000fe20000010000 */
[C---:B-1----:R-:W-:Y:S01]  /*a0b0*/  F2FP.BF16.F32.PACK_AB R63, R20.reuse, R63 ;  /* 0x0000003f143f723e */ /* 0x042fe200000010ff */
[----:B------:R-:W-:Y:S01]  /*a0c0*/  FADD.FTZ R3, R20, R3 ;  /* 0x0000000314037221 */ /* 0x000fe20000010000 */
[C---:B------:R-:W-:Y:S01]  /*a0d0*/  F2FP.BF16.F32.PACK_AB R68, R69.reuse, R68 ;  /* 0x000000444544723e */ /* 0x040fe200000010ff */
[----:B------:R-:W-:Y:S01]  /*a0e0*/  FADD.FTZ R11, R69, R4 ;  /* 0x00000004450b7221 */ /* 0x000fe20000010000 */
[----:B------:R-:W-:Y:S01]  /*a0f0*/  F2FP.BF16.F32.PACK_AB R69, R83, R82 ;  /* 0x000000525345723e */ /* 0x000fe200000010ff */
[----:B------:R0:W-:Y:S01]  /*a100*/  STSM.16.M88.4 [R22+0x6000], R60 ;  /* 0x0060003c16007844 */ /* 0x0001e20000000200 */
[----:B------:R-:W-:Y:S01]  /*a110*/  F2FP.BF16.F32.PACK_AB R71, R87, R86 ;  /* 0x000000565747723e */ /* 0x000fe200000010ff */
[----:B------:R-:W-:Y:S01]  /*a120*/  FADD.FTZ R3, R82, R3 ;  /* 0x0000000352037221 */ /* 0x000fe20000010000 */
[----:B------:R-:W-:Y:S01]  /*a130*/  FADD.FTZ R4, R72, R11 ;  /* 0x0000000b48047221 */ /* 0x000fe20000010000 */
[-C--:B------:R-:W-:Y:S01]  /*a140*/  FMUL.FTZ R89, R89, R8.reuse ;  /* 0x0000000859597220 */ /* 0x080fe20000410000 */
[-C--:B------:R-:W-:Y:S01]  /*a150*/  FMUL.FTZ R92, R92, R8.reuse ;  /* 0x000000085c5c7220 */ /* 0x080fe20000410000 */
[----:B------:R0:W-:Y:S01]  /*a160*/  STSM.16.M88.4 [R18+0x6000], R68 ;  /* 0x0060004412007844 */ /* 0x0001e20000000200 */
[----:B------:R-:W-:Y:S01]  /*a170*/  FADD.FTZ R3, R83, R3 ;  /* 0x0000000353037221 */ /* 0x000fe20000010000 */
[----:B------:R-:W-:Y:S01]  /*a180*/  FADD.FTZ R4, R9, R4 ;  /* 0x0000000409047221 */ /* 0x000fe20000010000 */
[-C--:B------:R-:W-:Y:S01]  /*a190*/  FMUL.FTZ R93, R93, R8.reuse ;  /* 0x000000085d5d7220 */ /* 0x080fe20000410000 */
[----:B------:R-:W-:Y:S01]  /*a1a0*/  @!PT LDS RZ, [RZ] ;  /* 0x00000000fffff984 */ /* 0x000fe20000000800 */
[----:B------:R-:W-:Y:S01]  /*a1b0*/  @!PT LDS RZ, [RZ] ;  /* 0x00000000fffff984 */ /* 0x000fe20000000800 */
[----:B------:R-:W-:Y:S01]  /*a1c0*/  @!PT LDS RZ, [RZ] ;  /* 0x00000000fffff984 */ /* 0x000fe20000000800 */
[----:B------:R-:W-:Y:S01]  /*a1d0*/  @!PT LDS RZ, [RZ] ;  /* 0x00000000fffff984 */ /* 0x000fe20000000800 */
[----:B------:R1:W-:Y:S06]  /*a1e0*/  MEMBAR.ALL.CTA ;  /* 0x0000000000007992 */ /* 0x0003ec0000008000 */
[----:B-1----:R-:W1:Y:S01]  /*a1f0*/  FENCE.VIEW.ASYNC.S ;  /* 0x00000000000073c6 */ /* 0x002e620000000000 */
        /* <DEDUP_REMOVED lines=24> */
[----:B-1----:R-:W-:Y:S01]  /*a380*/  NOP ;  /* 0x0000000000007918 */ /* 0x002fe20000000000 */
[----:B0-----:R-:W-:Y:S05]  /*a390*/  @P2 BRA `(.L_x_10795) ;  /* 0xffffffdc00f02947 */ /* 0x001fea000383ffff */
.L_x_10786:
        /* <DEDUP_REMOVED lines=9> */
[----:B------:R-:W-:Y:S01]  /*a430*/  ULDC UR33, c[0x0][0x988] ;  /* 0x0002620000217ab9 */ /* 0x000fe20000000800 */
[----:B------:R-:W-:-:S05]  /*a440*/  ULDC UR35, c[0x0][0x9e0] ;  /* 0x0002780000237ab9 */ /* 0x000fca0000000800 */
.L_x_10813:
[----:B------:R-:W-:Y:S01]  /*a450*/  UIADD3 UR45, UR53, 0x1, URZ ;  /* 0x00000001352d7890 */ /* 0x000fe2000fffe03f */
[----:B------:R-:W-:-:S03]  /*a460*/  ISETP.NE.AND P2, PT, RZ, UR37, PT ;  /* 0x00000025ff007c0c */ /* 0x000fc6000bf45270 */
[----:B------:R-:W-:-:S04]  /*a470*/  UISETP.NE.AND UP0, UPT, UR45, 0x2, UPT ;  /* 0x000000022d00788c */ /* 0x000fc8000bf05270 */
[----:B------:R-:W-:Y:S02]  /*a480*/  USEL UR50, URZ, 0x1, UP0 ;  /* 0x000000013f327887 */ /* 0x000fe40008000000 */
[----:B------:R-:W-:Y:S02]  /*a490*/  USEL UR45, UR45, URZ, UP0 ;  /* 0x0000003f2d2d7287 */ /* 0x000fe40008000000 */
[----:B------:R-:W-:Y:S02]  /*a4a0*/  ULOP3.LUT UR50, UR28, UR50, URZ, 0x3c, !UPT ;  /* 0x000000321c327292 */ /* 0x000fe4000f8e3c3f */
[----:B--2---:R-:W-:Y:S10]  /*a4b0*/  @P2 BRA `(.L_x_10797) ;  /* 0x00000000002c2947 */ /* 0x004ff40003800000 */
[----:B------:R-:W-:Y:S05]  /*a4c0*/  @!P0 BRA `(.L_x_10798) ;  /* 0x0000000000048947 */ /* 0x000fea0003800000 */
[----:B------:R-:W-:Y:S01]  /*a4d0*/  BPT.TRAP 0x1 ;  /* 0x000000040000795c */ /* 0x000fe20000300000 */
.L_x_10798:
[----:B------:R-:W-:Y:S01]  /*a4e0*/  ULEA UR6, UR45, UR42, 0x3 ;  /* 0x0000002a2d067291 */ /* 0x000fe2000f8e183f */
[----:B------:R-:W-:-:S05]  /*a4f0*/  IMAD.U32 R0, RZ, RZ, UR50 ;  /* 0x00000032ff007e24 */ /* 0x000fca000f8e00ff */
[----:B------:R-:W-:-:S04]  /*a500*/  SHF.L.U32 R0, R0, 0x1f, RZ ;  /* 0x0000001f00007819 */ /* 0x000fc800000006ff */
[----:B------:R0:W1:Y:S01]  /*a510*/  SYNCS.PHASECHK.TRANS64.TRYWAIT P3, [UR6+0x2d830], R0 ;  /* 0x02d83000ff0075a7 */ /* 0x0000620008060146 */
[----:B------:R-:W-:Y:S05]  /*a520*/  @!P0 BRA `(.L_x_10799) ;  /* 0x0000000000048947 */ /* 0x000fea0003800000 */
[----:B------:R-:W-:Y:S01]  /*a530*/  BPT.TRAP 0x1 ;  /* 0x000000040000795c */ /* 0x000fe20000300000 */
.L_x_10799:
[----:B-1----:R-:W-:Y:S05]  /*a540*/  @P3 BRA `(.L_x_10797) ;  /* 0x0000000000083947 */ /* 0x002fea0003800000 */
[----:B------:R-:W1:Y:S02]  /*a550*/  SYNCS.PHASECHK.TRANS64.TRYWAIT P3, [UR6+0x2d830], R0 ;  /* 0x02d83000ff0075a7 */ /* 0x000e640008060146 */
[----:B-1----:R-:W-:Y:S05]  /*a560*/  @!P3 BRA `(.L_x_10800) ;  /* 0x000000a00054b947 */ /* 0x002fea0003800000 */
.L_x_10797:
        /* <DEDUP_REMOVED lines=37> */
.L_x_10802:
[----:B------:R-:W-:Y:S01]  /*a7c0*/  ULEA UR6, UR53, UR42, 0x3 ;  /* 0x0000002a35067291 */ /* 0x000fe2000f8e183f */
[----:B------:R-:W-:-:S05]  /*a7d0*/  IMAD.U32 R0, RZ, RZ, UR28 ;  /* 0x0000001cff007e24 */ /* 0x000fca000f8e00ff */
[----:B------:R-:W-:-:S04]  /*a7e0*/  SHF.L.U32 R0, R0, 0x1f, RZ ;  /* 0x0000001f00007819 */ /* 0x000fc800000006ff */
[----:B------:R0:W1:Y:S01]  /*a7f0*/  SYNCS.PHASECHK.TRANS64.TRYWAIT P2, [UR6+0x2d850], R0 ;  /* 0x02d85000ff0075a7 */ /* 0x0000620008040146 */
[----:B------:R-:W-:Y:S05]  /*a800*/  @!P0 BRA `(.L_x_10803) ;  /* 0x0000000000048947 */ /* 0x000fea0003800000 */
[----:B------:R-:W-:Y:S01]  /*a810*/  BPT.TRAP 0x1 ;  /* 0x000000040000795c */ /* 0x000fe20000300000 */
.L_x_10803:
[----:B-1----:R-:W-:Y:S05]  /*a820*/  @P2 BRA `(.L_x_10801) ;  /* 0x0000000000082947 */ /* 0x002fea0003800000 */
[----:B------:R-:W1:Y:S02]  /*a830*/  SYNCS.PHASECHK.TRANS64.TRYWAIT P2, [UR6+0x2d850], R0 ;  /* 0x02d85000ff0075a7 */ /* 0x000e640008040146 */
[----:B-1----:R-:W-:Y:S05]  /*a840*/  @!P2 BRA `(.L_x_10804) ;  /* 0x0000009c00b4a947 */ /* 0x002fea0003800000 */
.L_x_10801:
[----:B------:R-:W-:Y:S01]  /*a850*/  UIADD3 UR6, UR42, 0x400, URZ ;  /* 0x000004002a067890 */ /* 0x000fe2000fffe03f */
[----:B------:R-:W-:Y:S01]  /*a860*/  WARPGROUP.ARRIVE ;  /* 0x00000000000079c5 */ /* 0x000fe20000000000 */
[----:B------:R-:W-:Y:S01]  /*a870*/  UMOV UR29, 0x40000040 ;  /* 0x40000040001d7882 */ /* 0x000fe20000000000 */
[----:B------:R-:W-:Y:S01]  /*a880*/  UMOV UR31, 0x80000020 ;  /* 0x80000020001f7882 */ /* 0x000fe20000000000 */
[----:B------:R-:W-:Y:S01]  /*a890*/  USHF.R.U32.HI UR6, URZ, 0x4, UR6 ;  /* 0x000000043f067899 */ /* 0x000fe20008011606 */
[----:B-1----:R-:W1:Y:S02]  /*a8a0*/  @P5 LDC R5, c[0x0][0x44c] ;  /* 0x00011300ff055b82 */ /* 0x002e640000000800 */
[----:B------:R-:W2:Y:S01]  /*a8b0*/  S2R R10, SR_TID.X ;  /* 0x00000000000a7919 */ /* 0x000ea20000002100 */
[----:B------:R-:W-:Y:S01]  /*a8c0*/  VIADD R14, R137, UR41 ;  /* 0x00000029890e7c36 */ /* 0x000fe20008000000 */
[----:B------:R-:W-:Y:S01]  /*a8d0*/  ULOP3.LUT UR6, UR6, 0x3fff, URZ, 0xc0, !UPT ;  /* 0x00003fff06067892 */ /* 0x000fe2000f8ec03f */
[----:B------:R-:W-:-:S02]  /*a8e0*/  IMAD.U32 R8, RZ, RZ, UR45 ;  /* 0x0000002dff087e24 */ /* 0x000fc4000f8e00ff */
[----:B------:R-:W-:Y:S01]  /*a8f0*/  IMAD.SHL.U32 R12, R2, 0x80, RZ ;  /* 0x00000080020c7824 */ /* 0x000fe200078e00ff */
[----:B------:R-:W-:Y:S01]  /*a900*/  ULOP3.LUT UR7, UR6, 0x2000000, URZ, 0xfc, !UPT ;  /* 0x0200000006077892 */ /* 0x000fe2000f8efc3f */
[----:B0-----:R-:W0:Y:S01]  /*a910*/  @P5 LDC R0, c[0x0][0x450] ;  /* 0x00011400ff005b82 */ /* 0x001e220000000800 */
[----:B------:R-:W-:Y:S02]  /*a920*/  ULOP3.LUT UR6, UR36, 0x10000, URZ, 0xfc, !UPT ;  /* 0x0001000024067892 */ /* 0x000fe4000f8efc3f */
[----:B------:R-:W-:-:S05]  /*a930*/  UIMAD UR7, UR53, 0x600, UR7 ;  /* 0x00000600350778a4 */ /* 0x000fca000f8e0207 */
[----:B------:R-:W-:Y:S01]  /*a940*/  UMOV UR28, UR6 ;  /* 0x00000006001c7c82 */ /* 0x000fe20008000000 */
[----:B------:R-:W3:Y:S01]  /*a950*/  LDC R13, c[0x0][0x2f0] ;  /* 0x0000bc00ff0d7b82 */ /* 0x000ee20000000800 */
[----:B------:R-:W-:Y:S02]  /*a960*/  UMOV UR30, UR7 ;  /* 0x00000007001e7c82 */ /* 0x000fe40008000000 */
[----:B------:R-:W-:Y:S01]  /*a970*/  HGMMA.64x96x16.F32.BF16 R88, gdesc[UR28].tnspB, R88, gsb0 ;  /* 0x416000001c5879f0 */ /* 0x000fe20008001858 */
[----:B------:R-:W-:Y:S02]  /*a980*/  UIADD3 UR28, UR6, 0x2, URZ ;  /* 0x00000002061c7890 */ /* 0x000fe4000fffe03f */
[----:B------:R-:W-:Y:S01]  /*a990*/  UIADD3 UR30, UR7, 0x40, URZ ;  /* 0x00000040071e7890 */ /* 0x000fe2000fffe03f */
[----:B-1----:R-:W-:Y:S01]  /*a9a0*/  @P5 IMAD.HI.U32 R5, R14, R5, RZ ;  /* 0x000000050e055227 */ /* 0x002fe200078e00ff */
[----:B------:R-:W-:Y:S01]  /*a9b0*/  UMOV UR29, 0x40000040 ;  /* 0x40000040001d7882 */ /* 0x000fe20000000000 */
[----:B------:R-:W-:-:S03]  /*a9c0*/  UMOV UR31, 0x80000020 ;  /* 0x80000020001f7882 */ /* 0x000fc60000000000 */
[----:B0-----:R-:W-:Y:S02]  /*a9d0*/  @P5 SHF.R.U32.HI R14, RZ, R0, R5 ;  /* 0x00000000ff0e5219 */ /* 0x001fe40000011605 */
[----:B------:R-:W-:Y:S02]  /*a9e0*/  @!P1 LEA R5, R8, UR42, 0x3 ;  /* 0x0000002a08059c11 */ /* 0x000fe4000f8e18ff */
[----:B--2---:R-:W-:Y:S02]  /*a9f0*/  SHF.R.U32.HI R9, RZ, 0x7, R10 ;  /* 0x00000007ff097819 */ /* 0x004fe4000001160a */
[----:B------:R-:W-:Y:S01]  /*aa00*/  ISETP.GE.U32.AND P2, PT, R10, 0x180, PT ;  /* 0x000001800a00780c */ /* 0x000fe20003f46070 */
[----:B------:R-:W-:Y:S01]  /*aa10*/  @!P1 VIADD R8, R5, 0x2d840 ;  /* 0x0002d84005089836 */ /* 0x000fe20000000000 */
[----:B------:R-:W-:Y:S01]  /*aa20*/  IADD3 R5, -R12, 0x1, RZ ;  /* 0x000000010c057810 */ /* 0x000fe20007ffe1ff */
[----:B------:R-:W-:-:S03]  /*aa30*/  VIADD R0, R9, 0x9 ;  /* 0x0000000909007836 */ /* 0x000fc60000000000 */
[----:B------:R-:W-:Y:S02]  /*aa40*/  @!P1 PRMT R10, RZ, 0x654, R8 ;  /* 0x00000654ff0a9816 */ /* 0x000fe40000000008 */
[----:B------:R-:W0:Y:S01]  /*aa50*/  SHFL.IDX PT, R8, R14, RZ, 0x1c1f ;  /* 0x001c1fff0e087589 */ /* 0x000e2200000e0000 */
[----:B------:R-:W-:Y:S01]  /*aa60*/  SEL R9, R0, 0x9, !P2 ;  /* 0x0000000900097807 */ /* 0x000fe20005000000 */
[----:B------:R-:W-:-:S04]  /*aa70*/  IMAD R0, R16, -0x2, R5 ;  /* 0xfffffffe10007824 */ /* 0x000fc800078e0205 */
[----:B---3--:R-:W-:-:S04]  /*aa80*/  IMAD R0, R13, UR43, R0 ;  /* 0x0000002b0d007c24 */ /* 0x008fc8000f8e0200 */
[----:B------:R-:W-:-:S04]  /*aa90*/  VIADD R0, R0, -UR51 ;  /* 0x8000003300007c36 */ /* 0x000fc80008000000 */
[----:B------:R-:W-:-:S04]  /*aaa0*/  VIADD R11, R0, UR35 ;  /* 0x00000023000b7c36 */ /* 0x000fc80008000000 */
[----:B0-----:R-:W-:Y:S01]  /*aab0*/  IMAD.IADD R5, R8, 0x1, R11 ;  /* 0x0000000108057824 */ /* 0x001fe200078e020b */
        /* <DEDUP_REMOVED lines=42> */
[----:B------:R-:W-:Y:S01]  /*ad60*/  ULOP3.LUT UR6, URZ, UR52, URZ, 0x33, !UPT ;  /* 0x000000343f067292 */ /* 0x000fe2000f8e333f */
[----:B------:R-:W-:Y:S02]  /*ad70*/  WARPGROUP.DEPBAR.LE gsb0, 0x0 ;  /* 0x00008000000079c5 */ /* 0x000fe40000010000 */
[----:B------:R-:W-:-:S06]  /*ad80*/  WARPGROUP.ARRIVE ;  /* 0x00000000000079c5 */ /* 0x000fcc0000000000 */
[----:B------:R-:W-:Y:S03]  /*ad90*/  HGMMA.64x96x16.F32.BF16 R88, gdesc[UR28].tnspB, R88, gsb0 ;  /* 0x416000001c5879f0 */ /* 0x000fe60008001858 */
[----:B------:R-:W-:Y:S02]  /*ada0*/  WARPGROUP.DEPBAR.LE gsb0, 0x0 ;  /* 0x00008000000079c5 */ /* 0x000fe40000010000 */
[----:B------:R0:W-:Y:S06]  /*adb0*/  BAR.ARV R9, 0x100 ;  /* 0x000400090000751d */ /* 0x0001ec0000002000 */
[----:B------:R1:W-:Y:S02]  /*adc0*/  @!P1 SYNCS.ARRIVE.TRANS64.RED.A1T0 RZ, [R10+URZ], RZ ;  /* 0x000000ff0aff99a7 */ /* 0x0003e4000810043f */
[----:B-1----:R-:W-:-:S04]  /*add0*/  VIADD R10, R0, UR6 ;  /* 0x00000006000a7c36 */ /* 0x002fc80008000000 */
[----:B------:R-:W-:Y:S01]  /*ade0*/  IMAD.IADD R0, R8, 0x1, R10 ;  /* 0x0000000108007824 */ /* 0x000fe200078e020a */
[----:B0-----:R-:W-:Y:S06]  /*adf0*/  @!P6 BRA `(.L_x_10805) ;  /* 0x00000000005ce947 */ /* 0x001fec0003800000 */
        /* <DEDUP_REMOVED lines=13> */
.L_x_10807:
[----:B------:R-:W-:-:S05]  /*aed0*/  IMAD.U32 R20, RZ, RZ, UR34 ;  /* 0x00000022ff147e24 */ /* 0x000fca000f8e00ff */
[----:B------:R-:W-:-:S13]  /*aee0*/  ISETP.NE.AND P2, PT, R20, 0x1, PT ;  /* 0x000000011400780c */ /* 0x000fda0003f45270 */
[----:B------:R-:W0:Y:S02]  /*aef0*/  @P2 LDC.64 R8, c[0x0][0x9e8] ;  /* 0x00027a00ff082b82 */ /* 0x000e240000000a00 */
[----:B0-----:R-:W-:-:S05]  /*af00*/  @P2 IMAD.HI.U32 R8, R15, R8, RZ ;  /* 0x000000080f082227 */ /* 0x001fca00078e00ff */
[----:B------:R-:W-:-:S07]  /*af10*/  @P2 SHF.R.U32.HI R15, RZ, R9, R8 ;  /* 0x00000009ff0f2219 */ /* 0x000fce0000011608 */
.L_x_10808:
[----:B------:R-:W-:Y:S05]  /*af20*/  BSYNC B0 ;  /* 0x0000000000007941 */ /* 0x000fea0003800000 */
.L_x_10806:
[----:B------:R-:W-:-:S04]  /*af30*/  IMAD R15, R15, R20, -R12 ;  /* 0x000000140f0f7224 */ /* 0x000fc800078e0a0c */
[----:B------:R-:W-:-:S05]  /*af40*/  IMAD R15, R16, -0x2, R15 ;  /* 0xfffffffe100f7824 */ /* 0x000fca00078e020f */
[----:B------:R-:W-:Y:S02]  /*af50*/  VIADDMNMX R5, R15, R20, R5, PT ;  /* 0x000000140f057246 */ /* 0x000fe40003800105 */
[----:B------:R-:W-:-:S07]  /*af60*/  VIMNMX R0, R0, R15, !PT ;  /* 0x0000000f00007248 */ /* 0x000fce0007fe0100 */
.L_x_10805:
        /* <DEDUP_REMOVED lines=114> */
.L_x_10811:
[----:B------:R-:W-:-:S05]  /*b690*/  IMAD.U32 R0, RZ, RZ, UR34 ;  /* 0x00000022ff007e24 */ /* 0x000fca000f8e00ff */
[----:B------:R-:W-:-:S13]  /*b6a0*/  ISETP.NE.AND P3, PT, R0, 0x1, PT ;  /* 0x000000010000780c */ /* 0x000fda0003f65270 */
[----:B------:R-:W0:Y:S02]  /*b6b0*/  @P3 LDC.64 R8, c[0x0][0x9e8] ;  /* 0x00027a00ff083b82 */ /* 0x000e240000000a00 */
[----:B0-----:R-:W-:-:S05]  /*b6c0*/  @P3 IMAD.HI.U32 R8, R13, R8, RZ ;  /* 0x000000080d083227 */ /* 0x001fca00078e00ff */
[----:B------:R-:W-:-:S07]  /*b6d0*/  @P3 SHF.R.U32.HI R13, RZ, R9, R8 ;  /* 0x00000009ff0d3219 */ /* 0x000fce0000011608 */
.L_x_10812:
[----:B------:R-:W-:Y:S05]  /*b6e0*/  BSYNC B0 ;  /* 0x0000000000007941 */ /* 0x000fea0003800000 */
.L_x_10810:
[----:B------:R-:W-:-:S04]  /*b6f0*/  IMAD R13, R13, R0, -R12 ;  /* 0x000000000d0d7224 */ /* 0x000fc800078e0a0c */
[----:B------:R-:W-:-:S05]  /*b700*/  IMAD R13, R16, -0x2, R13 ;  /* 0xfffffffe100d7824 */ /* 0x000fca00078e020d */
[----:B------:R-:W-:Y:S02]  /*b710*/  VIADDMNMX R11, R13, R0, R11, PT ;  /* 0x000000000d0b7246 */ /* 0x000fe4000380010b */
[----:B------:R-:W-:-:S07]  /*b720*/  VIMNMX R10, R10, R13, !PT ;  /* 0x0000000d0a0a7248 */ /* 0x000fce0007fe0100 */
.L_x_10809:
        /* <DEDUP_REMOVED lines=26> */
[C---:B------:R-:W-:Y:S02]  /*b8d0*/  ISETP.GT.AND P3, PT, R10.reuse, 0x1, P2 ;  /* 0x000000010a00780c */ /* 0x040fe40001764270 */
        /* <DEDUP_REMOVED lines=38> */
[C---:B------:R-:W-:Y:S01]  /*bb40*/  ISETP.LT.OR P3, PT, R11.reuse, 0x1a, P3 ;  /* 0x0000001a0b00780c */ /* 0x040fe20001f61670 */
[----:B------:R-:W0:Y:S01]  /*bb50*/  SHFL.BFLY PT, R5, R0, 0x2, 0x1f ;  /* 0x0c401f0000057f89 */ /* 0x000e2200000e0000 */
        /* <DEDUP_REMOVED lines=11> */
[----:B------:R-:W-:Y:S02]  /*bc10*/  ISETP.LT.OR P3, PT, R11, 0x2a, P3 ;  /* 0x0000002a0b00780c */ /* 0x000fe40001f61670 */
[----:B0-----:R-:W-:-:S02]  /*bc20*/  FMNMX.FTZ R0, R0, R5, !PT ;  /* 0x0000000500007209 */ /* 0x001fc40007810000 */
[----:B------:R-:W-:Y:S02]  /*bc30*/  ISETP.LT.OR P4, PT, R11, 0x49, P4 ;  /* 0x000000490b00780c */ /* 0x000fe40002781670 */
[----:B------:R-:W-:Y:S01]  /*bc40*/  FSEL R47, R47, -INF , !P3 ;  /* 0xff8000002f2f7808 */ /* 0x000fe20005800000 */
[----:B------:R-:W0:Y:S01]  /*bc50*/  SHFL.BFLY PT, R5, R0, 0x1, 0x1f ;  /* 0x0c201f0000057f89 */ /* 0x000e2200000e0000 */
[----:B------:R-:W-:Y:S02]  /*bc60*/  FSEL R62, R62, -INF , !P4 ;  /* 0xff8000003e3e7808 */ /* 0x000fe40006000000 */
[C---:B------:R-:W-:Y:S02]  /*bc70*/  ISETP.GT.AND P3, PT, R10.reuse, 0x31, P2 ;  /* 0x000000310a00780c */ /* 0x040fe40001764270 */
[----:B------:R-:W-:Y:S02]  /*bc80*/  ISETP.GT.AND P4, PT, R10, RZ, P2 ;  /* 0x000000ff0a00720c */ /* 0x000fe40001784270 */
[----:B------:R-:W-:-:S02]  /*bc90*/  ISETP.LT.OR P3, PT, R11, 0x32, P3 ;  /* 0x000000320b00780c */ /* 0x000fc40001f61670 */
[----:B------:R-:W-:Y:S02]  /*bca0*/  ISETP.LT.OR P4, PT, R11, 0x1, P4 ;  /* 0x000000010b00780c */ /* 0x000fe40002781670 */
[----:B------:R-:W-:Y:S02]  /*bcb0*/  FSEL R51, R51, -INF , !P3 ;  /* 0xff80000033337808 */ /* 0x000fe40005800000 */
[----:B------:R-:W-:Y:S02]  /*bcc0*/  FSEL R26, R26, -INF , !P4 ;  /* 0xff8000001a1a7808 */ /* 0x000fe40006000000 */
[----:B------:R-:W-:Y:S02]  /*bcd0*/  ISETP.GT.AND P3, PT, R10, 0x39, P2 ;  /* 0x000000390a00780c */ /* 0x000fe40001764270 */
[----:B------:R-:W-:Y:S02]  /*bce0*/  FMNMX.FTZ R20, R26, R7, !PT ;  /* 0x000000071a147209 */ /* 0x000fe40007810000 */
[----:B------:R-:W-:-:S02]  /*bcf0*/  ISETP.LT.OR P3, PT, R11, 0x3a, P3 ;  /* 0x0000003a0b00780c */ /* 0x000fc40001f61670 */
[----:B------:R-:W-:Y:S02]  /*bd00*/  FMNMX.FTZ R21, R27, R20, !PT ;  /* 0x000000141b157209 */ /* 0x000fe40007810000 */
[----:B------:R-:W-:Y:S02]  /*bd10*/  FSEL R55, R55, -INF , !P3 ;  /* 0xff80000037377808 */ /* 0x000fe40005800000 */
[----:B0-----:R-:W-:Y:S02]  /*bd20*/  FMNMX.FTZ R0, R0, R5, !PT ;  /* 0x0000000500007209 */ /* 0x001fe40007810000 */
[----:B------:R-:W-:Y:S02]  /*bd30*/  FMNMX.FTZ R20, R30, R21, !PT ;  /* 0x000000151e147209 */ /* 0x000fe40007810000 */
[C---:B------:R-:W-:Y:S01]  /*bd40*/  FSETP.NEU.FTZ.AND P3, PT, R0.reuse, -INF , PT ;  /* 0xff8000000000780b */ /* 0x040fe20003f7d000 */
[----:B------:R-:W-:Y:S01]  /*bd50*/  FMUL.FTZ R5, R0, UR33 ;  /* 0x0000002100057c20 */ /* 0x000fe20008410000 */
[----:B------:R-:W-:-:S02]  /*bd60*/  ISETP.GT.AND P4, PT, R10, 0x49, P2 ;  /* 0x000000490a00780c */ /* 0x000fc40001784270 */
[----:B------:R-:W-:Y:S02]  /*bd70*/  FMNMX.FTZ R21, R31, R20, !PT ;  /* 0x000000141f157209 */ /* 0x000fe40007810000 */
[----:B------:R-:W-:Y:S02]  /*bd80*/  FSEL R5, R5, RZ, P3 ;  /* 0x000000ff05057208 */ /* 0x000fe40001800000 */
[----:B------:R-:W-:-:S03]  /*bd90*/  ISETP.LT.OR P4, PT, R11, 0x4a, P4 ;  /* 0x0000004a0b00780c */ /* 0x000fc60002781670 */
[--C-:B------:R-:W-:Y:S01]  /*bda0*/  FFMA.FTZ R8, R24, UR33, -R5.reuse ;  /* 0x0000002118087c23 */ /* 0x100fe20008010805 */
[----:B------:R-:W-:Y:S01]  /*bdb0*/  FMNMX.FTZ R24, R34, R21, !PT ;  /* 0x0000001522187209 */ /* 0x000fe20007810000 */
[--C-:B------:R-:W-:Y:S01]  /*bdc0*/  FFMA.FTZ R9, R25, UR33, -R5.reuse ;  /* 0x0000002119097c23 */ /* 0x100fe20008010805 */
[----:B------:R-:W-:Y:S01]  /*bdd0*/  FSEL R63, R63, -INF , !P4 ;  /* 0xff8000003f3f7808 */ /* 0x000fe20006000000 */
        /* <DEDUP_REMOVED lines=11> */
[----:B------:R-:W-:Y:S01]  /*be90*/  ISETP.GT.AND P4, PT, R10, 0x51, P2 ;  /* 0x000000510a00780c */ /* 0x000fe20001784270 */
[----:B------:R0:W-:Y:S01]  /*bea0*/  MUFU.EX2 R20, R36 ;  /* 0x0000002400147308 */ /* 0x0001e20000000800 */
        /* <DEDUP_REMOVED lines=17> */
[----:B------:R-:W-:Y:S01]  /*bfc0*/  FFMA.FTZ R85, R85, UR33, -R5 ;  /* 0x0000002155557c23 */ /* 0x000fe20008010805 */
[----:B------:R-:W-:Y:S01]  /*bfd0*/  FMNMX.FTZ R29, R47, R28, !PT ;  /* 0x0000001c2f1d7209 */ /* 0x000fe20007810000 */
[----:B------:R-:W-:Y:S01]  /*bfe0*/  MUFU.EX2 R8, R8 ;  /* 0x0000000800087308 */ /* 0x000fe20000000800 */
[----:B------:R-:W-:-:S02]  /*bff0*/  ISETP.GT.AND P4, PT, R10, 0x59, P2 ;  /* 0x000000590a00780c */ /* 0x000fc40001784270 */
[----:B------:R-:W-:Y:S01]  /*c000*/  FMNMX.FTZ R32, R50, R29, !PT ;  /* 0x0000001d32207209 */ /* 0x000fe20007810000 */
[----:B------:R-:W-:Y:S01]  /*c010*/  FFMA.FTZ R29, R45, UR33, -R5 ;  /* 0x000000212d1d7c23 */ /* 0x000fe20008010805 */
[----:B------:R-:W-:Y:S02]  /*c020*/  ISETP.LT.OR P4, PT, R11, 0x5a, P4 ;  /* 0x0000005a0b00780c */ /* 0x000fe40002781670 */
[----:B------:R-:W-:Y:S01]  /*c030*/  FMNMX.FTZ R33, R51, R32, !PT ;  /* 0x0000002033217209 */ /* 0x000fe20007810000 */
[----:B------:R-:W-:Y:S01]  /*c040*/  MUFU.EX2 R28, R44 ;  /* 0x0000002c001c7308 */ /* 0x000fe20000000800 */
[----:B------:R-:W-:Y:S02]  /*c050*/  FSEL R71, R71, -INF , !P4 ;  /* 0xff80000047477808 */ /* 0x000fe40006000000 */
[----:B------:R-:W-:Y:S02]  /*c060*/  ISETP.GT.AND P4, PT, R10, 0x60, P2 ;  /* 0x000000600a00780c */ /* 0x000fe40001784270 */
[----:B------:R-:W-:-:S02]  /*c070*/  FMNMX.FTZ R32, R54, R33, !PT ;  /* 0x0000002136207209 */ /* 0x000fc40007810000 */
[----:B------:R-:W-:Y:S01]  /*c080*/  ISETP.LT.OR P4, PT, R11, 0x61, P4 ;  /* 0x000000610b00780c */ /* 0x000fe20002781670 */
[----:B------:R-:W-:Y:S01]  /*c090*/  MUFU.EX2 R9, R9 ;  /* 0x0000000900097308 */ /* 0x000fe20000000800 */
[----:B------:R-:W-:Y:S02]  /*c0a0*/  FMNMX.FTZ R33, R55, R32, !PT ;  /* 0x0000002037217209 */ /* 0x000fe40007810000 */
[----:B------:R-:W-:Y:S02]  /*c0b0*/  FSEL R74, R74, -INF , !P4 ;  /* 0xff8000004a4a7808 */ /* 0x000fe40006000000 */
[----:B------:R-:W-:Y:S02]  /*c0c0*/  ISETP.GT.AND P4, PT, R10, 0x61, P2 ;  /* 0x000000610a00780c */ /* 0x000fe40001784270 */
[----:B0-----:R-:W-:Y:S01]  /*c0d0*/  FMNMX.FTZ R36, R58, R33, !PT ;  /* 0x000000213a247209 */ /* 0x001fe20007810000 */
[----:B------:R0:W-:Y:S01]  /*c0e0*/  MUFU.EX2 R32, R48 ;  /* 0x0000003000207308 */ /* 0x0001e20000000800 */
[----:B------:R-:W-:Y:S01]  /*c0f0*/  ISETP.LT.OR P4, PT, R11, 0x62, P4 ;  /* 0x000000620b00780c */ /* 0x000fe20002781670 */
[--C-:B------:R-:W-:Y:S01]  /*c100*/  FFMA.FTZ R33, R49, UR33, -R5.reuse ;  /* 0x0000002131217c23 */ /* 0x100fe20008010805 */
[----:B------:R-:W-:Y:S01]  /*c110*/  FMNMX.FTZ R37, R59, R36, !PT ;  /* 0x000000243b257209 */ /* 0x000fe20007810000 */
[--C-:B------:R-:W-:Y:S01]  /*c120*/  FFMA.FTZ R49, R65, UR33, -R5.reuse ;  /* 0x0000002141317c23 */ /* 0x100fe20008010805 */
[----:B------:R-:W-:Y:S01]  /*c130*/  FSEL R75, R75, -INF , !P4 ;  /* 0xff8000004b4b7808 */ /* 0x000fe20006000000 */
[--C-:B------:R-:W-:Y:S01]  /*c140*/  FFMA.FTZ R65, R84, UR33, -R5.reuse ;  /* 0x0000002154417c23 */ /* 0x100fe20008010805 */
[----:B------:R-:W-:Y:S01]  /*c150*/  ISETP.GT.AND P4, PT, R10, 0x68, P2 ;  /* 0x000000680a00780c */ /* 0x000fe20001784270 */
[----:B------:R-:W-:Y:S01]  /*c160*/  MUFU.EX2 R12, R12 ;  /* 0x0000000c000c7308 */ /* 0x000fe20000000800 */
[----:B------:R-:W-:Y:S01]  /*c170*/  FMNMX.FTZ R36, R62, R37, !PT ;  /* 0x000000253e247209 */ /* 0x000fe20007810000 */
[--C-:B0-----:R-:W-:Y:S01]  /*c180*/  FFMA.FTZ R48, R64, UR33, -R5.reuse ;  /* 0x0000002140307c23 */ /* 0x101fe20008010805 */
[----:B------:R-:W-:Y:S01]  /*c190*/  ISETP.LT.OR P4, PT, R11, 0x69, P4 ;  /* 0x000000690b00780c */ /* 0x000fe20002781670 */
[----:B------:R-:W-:Y:S01]  /*c1a0*/  FFMA.FTZ R64, R80, UR33, -R5 ;  /* 0x0000002150407c23 */ /* 0x000fe20008010805 */
[----:B------:R-:W-:-:S02]  /*c1b0*/  FMNMX.FTZ R37, R63, R36, !PT ;  /* 0x000000243f257209 */ /* 0x000fc40007810000 */
[----:B------:R-:W-:Y:S01]  /*c1c0*/  FSEL R78, R78, -INF , !P4 ;  /* 0xff8000004e4e7808 */ /* 0x000fe20006000000 */
[----:B------:R0:W-:Y:S01]  /*c1d0*/  MUFU.EX2 R36, R52 ;  /* 0x0000003400247308 */ /* 0x0001e20000000800 */
[----:B------:R-:W-:Y:S01]  /*c1e0*/  FMNMX.FTZ R40, R66, R37, !PT ;  /* 0x0000002542287209 */ /* 0x000fe20007810000 */
[--C-:B------:R-:W-:Y:S01]  /*c1f0*/  FFMA.FTZ R37, R53, UR33, -R5.reuse ;  /* 0x0000002135257c23 */ /* 0x100fe20008010805 */
[----:B------:R-:W-:Y:S01]  /*c200*/  ISETP.GT.AND P4, PT, R10, 0x69, P2 ;  /* 0x000000690a00780c */ /* 0x000fe20001784270 */
[--C-:B------:R-:W-:Y:S01]  /*c210*/  FFMA.FTZ R53, R69, UR33, -R5.reuse ;  /* 0x0000002145357c23 */ /* 0x100fe20008010805 */
[----:B------:R-:W-:Y:S02]  /*c220*/  FMNMX.FTZ R41, R67, R40, !PT ;  /* 0x0000002843297209 */ /* 0x000fe40007810000 */
[----:B------:R-:W-:Y:S01]  /*c230*/  ISETP.LT.OR P4, PT, R11, 0x6a, P4 ;  /* 0x0000006a0b00780c */ /* 0x000fe20002781670 */
[----:B------:R-:W-:Y:S01]  /*c240*/  MUFU.EX2 R13, R13 ;  /* 0x0000000d000d7308 */ /* 0x000fe20000000800 */
[----:B------:R-:W-:Y:S01]  /*c250*/  FMNMX.FTZ R40, R70, R41, !PT ;  /* 0x0000002946287209 */ /* 0x000fe20007810000 */
[--C-:B0-----:R-:W-:Y:S01]  /*c260*/  FFMA.FTZ R52, R68, UR33, -R5.reuse ;  /* 0x0000002144347c23 */ /* 0x101fe20008010805 */
[----:B------:R-:W-:Y:S01]  /*c270*/  FSEL R79, R79, -INF , !P4 ;  /* 0xff8000004f4f7808 */ /* 0x000fe20006000000 */
[----:B------:R-:W-:Y:S01]  /*c280*/  FFMA.FTZ R68, R81, UR33, -R5 ;  /* 0x0000002151447c23 */ /* 0x000fe20008010805 */
[----:B------:R-:W-:-:S02]  /*c290*/  ISETP.GT.AND P4, PT, R10, 0x70, P2 ;  /* 0x000000700a00780c */ /* 0x000fc40001784270 */
[----:B------:R-:W-:Y:S01]  /*c2a0*/  FMNMX.FTZ R41, R71, R40, !PT ;  /* 0x0000002847297209 */ /* 0x000fe20007810000 */
[----:B------:R-:W-:Y:S01]  /*c2b0*/  MUFU.EX2 R14, R14 ;  /* 0x0000000e000e7308 */ /* 0x000fe20000000800 */
[----:B------:R-:W-:Y:S02]  /*c2c0*/  ISETP.LT.OR P4, PT, R11, 0x71, P4 ;  /* 0x000000710b00780c */ /* 0x000fe40002781670 */
[----:B------:R-:W-:Y:S01]  /*c2d0*/  FMNMX.FTZ R44, R74, R41, !PT ;  /* 0x000000294a2c7209 */ /* 0x000fe20007810000 */
[--C-:B------:R-:W-:Y:S01]  /*c2e0*/  FFMA.FTZ R41, R57, UR33, -R5.reuse ;  /* 0x0000002139297c23 */ /* 0x100fe20008010805 */
[----:B------:R-:W-:Y:S01]  /*c2f0*/  FSEL R82, R82, -INF , !P4 ;  /* 0xff80000052527808 */ /* 0x000fe20006000000 */
[----:B------:R-:W-:Y:S01]  /*c300*/  FFMA.FTZ R57, R73, UR33, -R5 ;  /* 0x0000002149397c23 */ /* 0x000fe20008010805 */
[----:B------:R-:W-:Y:S01]  /*c310*/  ISETP.GT.AND P4, PT, R10, 0x71, P2 ;  /* 0x000000710a00780c */ /* 0x000fe20001784270 */
[----:B------:R0:W-:Y:S01]  /*c320*/  MUFU.EX2 R40, R56 ;  /* 0x0000003800287308 */ /* 0x0001e20000000800 */
[----:B------:R-:W-:-:S02]  /*c330*/  FMNMX.FTZ R45, R75, R44, !PT ;  /* 0x0000002c4b2d7209 */ /* 0x000fc40007810000 */
[----:B------:R-:W-:Y:S02]  /*c340*/  ISETP.LT.OR P4, PT, R11, 0x72, P4 ;  /* 0x000000720b00780c */ /* 0x000fe40002781670 */
[----:B------:R-:W-:Y:S02]  /*c350*/  FMNMX.FTZ R44, R78, R45, !PT ;  /* 0x0000002d4e2c7209 */ /* 0x000fe40007810000 */
[----:B------:R-:W-:Y:S01]  /*c360*/  FSEL R83, R83, -INF , !P4 ;  /* 0xff80000053537808 */ /* 0x000fe20006000000 */
[----:B------:R-:W-:Y:S01]  /*c370*/  MUFU.EX2 R15, R15 ;  /* 0x0000000f000f7308 */ /* 0x000fe20000000800 */
[----:B------:R-:W-:Y:S01]  /*c380*/  ISETP.GT.AND P4, PT, R10, 0x78, P2 ;  /* 0x000000780a00780c */ /* 0x000fe20001784270 */
[----:B0-----:R-:W-:Y:S01]  /*c390*/  FFMA.FTZ R56, R72, UR33, -R5 ;  /* 0x0000002148387c23 */ /* 0x001fe20008010805 */
[----:B------:R-:W-:Y:S02]  /*c3a0*/  FMNMX.FTZ R45, R79, R44, !PT ;  /* 0x0000002c4f2d7209 */ /* 0x000fe40007810000 */
[----:B------:R-:W-:-:S02]  /*c3b0*/  ISETP.GT.AND P2, PT, R10, 0x79, P2 ;  /* 0x000000790a00780c */ /* 0x000fc40001744270 */
[----:B------:R-:W-:Y:S01]  /*c3c0*/  ISETP.LT.OR P4, PT, R11, 0x79, P4 ;  /* 0x000000790b00780c */ /* 0x000fe20002781670 */
[----:B------:R0:W-:Y:S01]  /*c3d0*/  MUFU.EX2 R44, R60 ;  /* 0x0000003c002c7308 */ /* 0x0001e20000000800 */
[----:B------:R-:W-:Y:S01]  /*c3e0*/  FMNMX.FTZ R10, R82, R45, !PT ;  /* 0x0000002d520a7209 */ /* 0x000fe20007810000 */
[--C-:B------:R-:W-:Y:S01]  /*c3f0*/  FFMA.FTZ R45, R61, UR33, -R5.reuse ;  /* 0x000000213d2d7c23 */ /* 0x100fe20008010805 */
[----:B------:R-:W-:Y:S01]  /*c400*/  ISETP.LT.OR P2, PT, R11, 0x7a, P2 ;  /* 0x0000007a0b00780c */ /* 0x000fe20001741670 */
[--C-:B------:R-:W-:Y:S01]  /*c410*/  FFMA.FTZ R61, R77, UR33, -R5.reuse ;  /* 0x000000214d3d7c23 */ /* 0x100fe20008010805 */
[----:B------:R-:W-:Y:S02]  /*c420*/  FSEL R86, R86, -INF , !P4 ;  /* 0xff80000056567808 */ /* 0x000fe40006000000 */
[----:B------:R-:W-:Y:S01]  /*c430*/  FMNMX.FTZ R11, R83, R10, !PT ;  /* 0x0000000a530b7209 */ /* 0x000fe20007810000 */
[----:B------:R-:W-:Y:S01]  /*c440*/  MUFU.EX2 R21, R21 ;  /* 0x0000001500157308 */ /* 0x000fe20000000800 */
[----:B------:R-:W-:Y:S01]  /*c450*/  FSEL R87, R87, -INF , !P2 ;  /* 0xff80000057577808 */ /* 0x000fe20005000000 */
[----:B0-----:R-:W-:Y:S01]  /*c460*/  FFMA.FTZ R60, R76, UR33, -R5 ;  /* 0x000000214c3c7c23 */ /* 0x001fe20008010805 */
[----:B------:R-:W-:-:S02]  /*c470*/  FMNMX.FTZ R10, R86, R11, !PT ;  /* 0x0000000b560a7209 */ /* 0x000fc40007810000 */
[----:B------:R-:W-:Y:S02]  /*c480*/  FSEL R69, R0, RZ, P3 ;  /* 0x000000ff00457208 */ /* 0x000fe40001800000 */
[----:B------:R-:W-:Y:S01]  /*c490*/  FMNMX.FTZ R10, R87, R10, !PT ;  /* 0x0000000a570a7209 */ /* 0x000fe20007810000 */
[----:B------:R-:W-:Y:S02]  /*c4a0*/  MUFU.EX2 R25, R25 ;  /* 0x0000001900197308 */ /* 0x000fe40000000800 */
[----:B------:R-:W-:Y:S02]  /*c4b0*/  FADD.FTZ R69, -R69, R6 ;  /* 0x0000000645457221 */ /* 0x000fe40000010100 */
[----:B------:R-:W0:Y:S02]  /*c4c0*/  SHFL.BFLY PT, R11, R10, 0x2, 0x1f ;  /* 0x0c401f000a0b7f89 */ /* 0x000e2400000e0000 */
[----:B------:R-:W-:Y:S02]  /*c4d0*/  FMUL.FTZ R69, R69, UR33 ;  /* 0x0000002145457c20 */ /* 0x000fe40008410000 */
[----:B------:R-:W-:Y:S08]  /*c4e0*/  MUFU.EX2 R29, R29 ;  /* 0x0000001d001d7308 */ /* 0x000ff00000000800 */
[----:B------:R-:W1:Y:S08]  /*c4f0*/  MUFU.EX2 R69, R69 ;  /* 0x0000004500457308 */ /* 0x000e700000000800 */
[----:B------:R-:W-:Y:S01]  /*c500*/  MUFU.EX2 R33, R33 ;  /* 0x0000002100217308 */ /* 0x000fe20000000800 */
[----:B0-----:R-:W-:-:S07]  /*c510*/  FMNMX.FTZ R11, R10, R11, !PT ;  /* 0x0000000b0a0b7209 */ /* 0x001fce0007810000 */
[----:B------:R-:W-:Y:S01]  /*c520*/  MUFU.EX2 R37, R37 ;  /* 0x0000002500257308 */ /* 0x000fe20000000800 */
[----:B------:R-:W0:Y:S01]  /*c530*/  SHFL.BFLY PT, R10, R11, 0x1, 0x1f ;  /* 0x0c201f000b0a7f89 */ /* 0x000e2200000e0000 */
[-C--:B-1----:R-:W-:Y:S01]  /*c540*/  FMUL.FTZ R88, R88, R69.reuse ;  /* 0x0000004558587220 */ /* 0x082fe20000410000 */
[-C--:B------:R-:W-:Y:S01]  /*c550*/  FMUL.FTZ R89, R89, R69.reuse ;  /* 0x0000004559597220 */ /* 0x080fe20000410000 */
[-C--:B------:R-:W-:Y:S01]  /*c560*/  FMUL.FTZ R92, R92, R69.reuse ;  /* 0x000000455c5c7220 */ /* 0x080fe20000410000 */
[-C--:B------:R-:W-:Y:S01]  /*c570*/  FMUL.FTZ R93, R93, R69.reuse ;  /* 0x000000455d5d7220 */ /* 0x080fe20000410000 */
[-C--:B------:R-:W-:Y:S01]  /*c580*/  FMUL.FTZ R96, R96, R69.reuse ;  /* 0x0000004560607220 */ /* 0x080fe20000410000 */
[-C--:B------:R-:W-:Y:S01]  /*c590*/  FMUL.FTZ R97, R97, R69.reuse ;  /* 0x0000004561617220 */ /* 0x080fe20000410000 */
[----:B------:R-:W-:Y:S01]  /*c5a0*/  MUFU.EX2 R41, R41 ;  /* 0x0000002900297308 */ /* 0x000fe20000000800 */
[-C--:B------:R-:W-:Y:S01]  /*c5b0*/  FMUL.FTZ R100, R100, R69.reuse ;  /* 0x0000004564647220 */ /* 0x080fe20000410000 */
[-C--:B------:R-:W-:Y:S01]  /*c5c0*/  FMUL.FTZ R101, R101, R69.reuse ;  /* 0x0000004565657220 */ /* 0x080fe20000410000 */
        /* <DEDUP_REMOVED lines=14> */
[----:B0-----:R-:W-:Y:S01]  /*c6b0*/  FMNMX.FTZ R5, R11, R10, !PT ;  /* 0x0000000a0b057209 */ /* 0x001fe20007810000 */
[-C--:B------:R-:W-:Y:S01]  /*c6c0*/  FMUL.FTZ R128, R128, R69.reuse ;  /* 0x0000004580807220 */ /* 0x080fe20000410000 */
[-C--:B------:R-:W-:Y:S01]  /*c6d0*/  FMUL.FTZ R129, R129, R69.reuse ;  /* 0x0000004581817220 */ /* 0x080fe20000410000 */
[-C--:B------:R-:W-:Y:S01]  /*c6e0*/  FMUL.FTZ R132, R132, R69.reuse ;  /* 0x0000004584847220 */ /* 0x080fe20000410000 */
[C---:B------:R-:W-:Y:S01]  /*c6f0*/  FSETP.NEU.FTZ.AND P2, PT, R5.reuse, -INF , PT ;  /* 0xff8000000500780b */ /* 0x040fe20003f5d000 */
[----:B------:R-:W-:Y:S01]  /*c700*/  FMUL.FTZ R72, R5, UR33 ;  /* 0x0000002105487c20 */ /* 0x000fe20008410000 */
[----:B------:R-:W-:Y:S01]  /*c710*/  FMUL.FTZ R133, R133, R69 ;  /* 0x0000004585857220 */ /* 0x000fe20000410000 */
[----:B------:R-:W-:Y:S01]  /*c720*/  MUFU.EX2 R49, R49 ;  /* 0x0000003100317308 */ /* 0x000fe20000000800 */
[----:B------:R-:W-:-:S02]  /*c730*/  FSEL R10, R5, RZ, P2 ;  /* 0x000000ff050a7208 */ /* 0x000fc40001000000 */
[----:B------:R-:W-:Y:S02]  /*c740*/  FSEL R72, R72, RZ, P2 ;  /* 0x000000ff48487208 */ /* 0x000fe40001000000 */
[----:B------:R-:W-:Y:S01]  /*c750*/  ISETP.GT.AND P2, PT, R2, UR39, PT ;  /* 0x0000002702007c0c */ /* 0x000fe2000bf44270 */
[----:B------:R-:W-:Y:S01]  /*c760*/  FADD.FTZ R10, -R10, R7 ;  /* 0x000000070a0a7221 */ /* 0x000fe20000010100 */
[----:B------:R-:W-:Y:S02]  /*c770*/  VIADD R2, R2, 0xffffffff ;  /* 0xffffffff02027836 */ /* 0x000fe40000000000 */
[--C-:B------:R-:W-:Y:S01]  /*c780*/  FFMA.FTZ R11, R26, UR33, -R72.reuse ;  /* 0x000000211a0b7c23 */ /* 0x100fe20008010848 */
[--C-:B------:R-:W-:Y:S01]  /*c790*/  FFMA.FTZ R26, R27, UR33, -R72.reuse ;  /* 0x000000211b1a7c23 */ /* 0x100fe20008010848 */
[----:B------:R-:W-:Y:S01]  /*c7a0*/  FMUL.FTZ R7, R10, UR33 ;  /* 0x000000210a077c20 */ /* 0x000fe20008410000 */
[--C-:B------:R-:W-:Y:S01]  /*c7b0*/  FFMA.FTZ R27, R34, UR33, -R72.reuse ;  /* 0x00000021221b7c23 */ /* 0x100fe20008010848 */
[--C-:B------:R-:W-:Y:S01]  /*c7c0*/  FFMA.FTZ R34, R35, UR33, -R72.reuse ;  /* 0x0000002123227c23 */ /* 0x100fe20008010848 */
[----:B------:R-:W-:Y:S01]  /*c7d0*/  FFMA.FTZ R35, R54, UR33, -R72 ;  /* 0x0000002136237c23 */ /* 0x000fe20008010848 */
[----:B------:R-:W-:Y:S01]  /*c7e0*/  MUFU.EX2 R11, R11 ;  /* 0x0000000b000b7308 */ /* 0x000fe20000000800 */
[----:B------:R-:W-:-:S02]  /*c7f0*/  IMAD.U32 R54, RZ, RZ, UR53 ;  /* 0x00000035ff367e24 */ /* 0x000fc4000f8e00ff */
[--C-:B------:R-:W-:Y:S01]  /*c800*/  FFMA.FTZ R73, R30, UR33, -R72.reuse ;  /* 0x000000211e497c23 */ /* 0x100fe20008010848 */
[----:B------:R-:W-:Y:S01]  /*c810*/  FFMA.FTZ R77, R31, UR33, -R72 ;  /* 0x000000211f4d7c23 */ /* 0x000fe20008010848 */
[----:B------:R-:W-:Y:S01]  /*c820*/  FFMA.FTZ R10, R69, R4, R8 ;  /* 0x00000004450a7223 */ /* 0x000fe20000010008 */
[--C-:B------:R-:W-:Y:S01]  /*c830*/  FFMA.FTZ R76, R47, UR33, -R72.reuse ;  /* 0x000000212f4c7c23 */ /* 0x100fe20008010848 */
[----:B------:R-:W-:Y:S01]  /*c840*/  @!P1 LEA R54, R54, UR42, 0x3 ;  /* 0x0000002a36369c11 */ /* 0x000fe2000f8e18ff */
[----:B------:R-:W-:Y:S01]  /*c850*/  FFMA.FTZ R47, R55, UR33, -R72 ;  /* 0x00000021372f7c23 */ /* 0x000fe20008010848 */
[----:B------:R-:W0:Y:S01]  /*c860*/  MUFU.EX2 R7, R7 ;  /* 0x0000000700077308 */ /* 0x000e220000000800 */
[----:B------:R-:W-:Y:S01]  /*c870*/  FADD.FTZ R55, R9, R10 ;  /* 0x0000000a09377221 */ /* 0x000fe20000010000 */
[--C-:B------:R-:W-:Y:S01]  /*c880*/  FFMA.FTZ R38, R38, UR33, -R72.reuse ;  /* 0x0000002126267c23 */ /* 0x100fe20008010848 */
[----:B------:R-:W-:Y:S02]  /*c890*/  @!P1 VIADD R54, R54, 0x2d860 ;  /* 0x0002d86036369836 */ /* 0x000fe40000000000 */
[--C-:B------:R-:W-:Y:S01]  /*c8a0*/  FFMA.FTZ R39, R39, UR33, -R72.reuse ;  /* 0x0000002127277c23 */ /* 0x100fe20008010848 */
[----:B------:R-:W-:Y:S01]  /*c8b0*/  FADD.FTZ R10, R12, R55 ;  /* 0x000000370c0a7221 */ /* 0x000fe20000010000 */
[----:B------:R-:W-:Y:S01]  /*c8c0*/  FFMA.FTZ R42, R42, UR33, -R72 ;  /* 0x000000212a2a7c23 */ /* 0x000fe20008010848 */
[----:B------:R-:W-:Y:S01]  /*c8d0*/  F2FP.BF16.F32.PACK_AB R8, R9, R8 ;  /* 0x000000080908723e */ /* 0x000fe200000010ff */
[----:B------:R-:W1:Y:S01]  /*c8e0*/  MUFU.EX2 R26, R26 ;  /* 0x0000001a001a7308 */ /* 0x000e620000000800 */
[----:B------:R-:W-:Y:S01]  /*c8f0*/  @!P1 PRMT R54, RZ, 0x654, R54 ;  /* 0x00000654ff369816 */ /* 0x000fe20000000036 */
[--C-:B------:R-:W-:Y:S01]  /*c900*/  FFMA.FTZ R43, R43, UR33, -R72.reuse ;  /* 0x000000212b2b7c23 */ /* 0x100fe20008010848 */
[--C-:B------:R-:W-:Y:S01]  /*c910*/  FFMA.FTZ R31, R51, UR33, -R72.reuse ;  /* 0x00000021331f7c23 */ /* 0x100fe20008010848 */
[--C-:B------:R-:W-:Y:S01]  /*c920*/  FFMA.FTZ R51, R59, UR33, -R72.reuse ;  /* 0x000000213b337c23 */ /* 0x100fe20008010848 */
[----:B------:R1:W-:Y:S01]  /*c930*/  @!P1 SYNCS.ARRIVE.TRANS64.RED.A1T0 RZ, [R54+URZ], RZ ;  /* 0x000000ff36ff99a7 */ /* 0x0003e2000810043f */
[--C-:B------:R-:W-:Y:S01]  /*c940*/  FFMA.FTZ R63, R63, UR33, -R72.reuse ;  /* 0x000000213f3f7c23 */ /* 0x100fe20008010848 */
[--C-:B------:R-:W-:Y:S01]  /*c950*/  FFMA.FTZ R46, R46, UR33, -R72.reuse ;  /* 0x000000212e2e7c23 */ /* 0x100fe20008010848 */
[----:B------:R-:W2:Y:S01]  /*c960*/  MUFU.EX2 R73, R73 ;  /* 0x0000004900497308 */ /* 0x000ea20000000800 */
[----:B0-----:R-:W-:Y:S01]  /*c970*/  FFMA.FTZ R3, R7, R3, R11 ;  /* 0x0000000307037223 */ /* 0x001fe2000001000b */
[--C-:B------:R-:W-:Y:S01]  /*c980*/  FFMA.FTZ R30, R50, UR33, -R72.reuse ;  /* 0x00000021321e7c23 */ /* 0x100fe20008010848 */
[--C-:B------:R-:W-:Y:S01]  /*c990*/  FFMA.FTZ R50, R58, UR33, -R72.reuse ;  /* 0x000000213a327c23 */ /* 0x100fe20008010848 */
[--C-:B------:R-:W-:Y:S01]  /*c9a0*/  FFMA.FTZ R4, R62, UR33, -R72.reuse ;  /* 0x000000213e047c23 */ /* 0x100fe20008010848 */
[--C-:B------:R-:W-:Y:S01]  /*c9b0*/  FFMA.FTZ R75, R75, UR33, -R72.reuse ;  /* 0x000000214b4b7c23 */ /* 0x100fe20008010848 */
[--C-:B------:R-:W-:Y:S01]  /*c9c0*/  FFMA.FTZ R78, R78, UR33, -R72.reuse ;  /* 0x000000214e4e7c23 */ /* 0x100fe20008010848 */
[----:B------:R-:W-:Y:S01]  /*c9d0*/  FFMA.FTZ R79, R79, UR33, -R72 ;  /* 0x000000214f4f7c23 */ /* 0x000fe20008010848 */
[----:B------:R-:W0:Y:S01]  /*c9e0*/  MUFU.EX2 R77, R77 ;  /* 0x0000004d004d7308 */ /* 0x000e220000000800 */
[----:B-1----:R-:W-:Y:S01]  /*c9f0*/  FADD.FTZ R54, R26, R3 ;  /* 0x000000031a367221 */ /* 0x002fe20000010000 */
[C---:B------:R-:W-:Y:S01]  /*ca00*/  FADD.FTZ R3, R13.reuse, R10 ;  /* 0x0000000a0d037221 */ /* 0x040fe20000010000 */
[----:B------:R-:W-:Y:S01]  /*ca10*/  F2FP.BF16.F32.PACK_AB R10, R13, R12 ;  /* 0x0000000c0d0a723e */ /* 0x000fe200000010ff */
[--C-:B------:R-:W-:Y:S01]  /*ca20*/  FFMA.FTZ R82, R82, UR33, -R72.reuse ;  /* 0x0000002152527c23 */ /* 0x100fe20008010848 */
[----:B------:R-:W-:Y:S01]  /*ca30*/  F2FP.BF16.F32.PACK_AB R9, R26, R11 ;  /* 0x0000000b1a09723e */ /* 0x000fe200000010ff */
[----:B------:R-:W-:Y:S01]  /*ca40*/  FADD.FTZ R12, R14, R3 ;  /* 0x000000030e0c7221 */ /* 0x000fe20000010000 */
[----:B------:R-:W-:Y:S01]  /*ca50*/  FFMA.FTZ R3, R66, UR33, -R72 ;  /* 0x0000002142037c23 */ /* 0x000fe20008010848 */
[----:B------:R-:W1:Y:S01]  /*ca60*/  MUFU.EX2 R27, R27 ;  /* 0x0000001b001b7308 */ /* 0x000e620000000800 */
[----:B--2---:R-:W-:Y:S01]  /*ca70*/  FADD.FTZ R54, R73, R54 ;  /* 0x0000003649367221 */ /* 0x004fe20000010000 */
[----:B------:R-:W-:Y:S01]  /*ca80*/  FADD.FTZ R55, R15, R12 ;  /* 0x0000000c0f377221 */ /* 0x000fe20000010000 */
[--C-:B------:R-:W-:Y:S01]  /*ca90*/  FFMA.FTZ R12, R67, UR33, -R72.reuse ;  /* 0x00000021430c7c23 */ /* 0x100fe20008010848 */
[--C-:B------:R-:W-:Y:S01]  /*caa0*/  FFMA.FTZ R83, R83, UR33, -R72.reuse ;  /* 0x0000002153537c23 */ /* 0x100fe20008010848 */
[--C-:B------:R-:W-:Y:S01]  /*cab0*/  FFMA.FTZ R86, R86, UR33, -R72.reuse ;  /* 0x0000002156567c23 */ /* 0x100fe20008010848 */
[----:B------:R-:W-:Y:S01]  /*cac0*/  FADD.FTZ R26, R20, R55 ;  /* 0x00000037141a7221 */ /* 0x000fe20000010000 */
[----:B------:R-:W-:Y:S01]  /*cad0*/  FFMA.FTZ R55, R71, UR33, -R72 ;  /* 0x0000002147377c23 */ /* 0x000fe20008010848 */
[----:B------:R-:W2:Y:S01]  /*cae0*/  MUFU.EX2 R34, R34 ;  /* 0x0000002200227308 */ /* 0x000ea20000000800 */
[----:B0-----:R-:W-:Y:S01]  /*caf0*/  FADD.FTZ R54, R77, R54 ;  /* 0x000000364d367221 */ /* 0x001fe20000010000 */
[----:B------:R-:W-:Y:S01]  /*cb00*/  FADD.FTZ R67, R21, R26 ;  /* 0x0000001a15437221 */ /* 0x000fe20000010000 */
[----:B------:R-:W-:Y:S01]  /*cb10*/  F2FP.BF16.F32.PACK_AB R11, R77, R73 ;  /* 0x000000494d0b723e */ /* 0x000fe200000010ff */
[----:B------:R-:W-:Y:S01]  /*cb20*/  UMOV UR53, UR45 ;  /* 0x0000002d00357c82 */ /* 0x000fe20008000000 */
[-C--:B------:R-:W-:Y:S01]  /*cb30*/  FMUL.FTZ R90, R90, R7.reuse ;  /* 0x000000075a5a7220 */ /* 0x080fe20000410000 */
[----:B------:R-:W-:Y:S01]  /*cb40*/  FADD.FTZ R58, R24, R67 ;  /* 0x00000043183a7221 */ /* 0x000fe20000010000 */
[----:B------:R-:W-:Y:S01]  /*cb50*/  F2FP.BF16.F32.PACK_AB R24, R25, R24 ;  /* 0x000000181918723e */ /* 0x000fe200000010ff */
[----:B------:R-:W-:Y:S01]  /*cb60*/  MUFU.EX2 R38, R38 ;  /* 0x0000002600267308 */ /* 0x000fe20000000800 */
[----:B-1----:R-:W-:Y:S01]  /*cb70*/  FADD.FTZ R59, R27, R54 ;  /* 0x000000361b3b7221 */ /* 0x002fe20000010000 */
[----:B------:R-:W-:Y:S01]  /*cb80*/  FADD.FTZ R67, R25, R58 ;  /* 0x0000003a19437221 */ /* 0x000fe20000010000 */
[----:B------:R0:W-:Y:S01]  /*cb90*/  STSM.16.M88.4 [R17+0x21800], R8 ;  /* 0x0218000811007844 */ /* 0x0001e20000000200 */
[----:B------:R-:W-:Y:S01]  /*cba0*/  FFMA.FTZ R54, R70, UR33, -R72 ;  /* 0x0000002146367c23 */ /* 0x000fe20008010848 */
[-C--:B------:R-:W-:Y:S01]  /*cbb0*/  FMUL.FTZ R91, R91, R7.reuse ;  /* 0x000000075b5b7220 */ /* 0x080fe20000410000 */
[----:B------:R-:W-:Y:S01]  /*cbc0*/  FADD.FTZ R58, R28, R67 ;  /* 0x000000431c3a7221 */ /* 0x000fe20000010000 */
[-C--:B------:R-:W-:Y:S01]  /*cbd0*/  FMUL.FTZ R94, R94, R7.reuse ;  /* 0x000000075e5e7220 */ /* 0x080fe20000410000 */
[----:B------:R-:W1:Y:S01]  /*cbe0*/  MUFU.EX2 R39, R39 ;  /* 0x0000002700277308 */ /* 0x000e620000000800 */
[-C--:B------:R-:W-:Y:S01]  /*cbf0*/  FMUL.FTZ R95, R95, R7.reuse ;  /* 0x000000075f5f7220 */ /* 0x080fe20000410000 */
[----:B------:R-:W-:Y:S01]  /*cc00*/  FADD.FTZ R67, R29, R58 ;  /* 0x0000003a1d437221 */ /* 0x000fe20000010000 */
        /* <DEDUP_REMOVED lines=8> */
[----:B0-----:R-:W-:Y:S01]  /*cc90*/  F2FP.BF16.F32.PACK_AB R8, R15, R14 ;  /* 0x0000000e0f08723e */ /* 0x001fe200000010ff */
[-C--:B------:R-:W-:Y:S01]  /*cca0*/  FMUL.FTZ R111, R111, R7.reuse ;  /* 0x000000076f6f7220 */ /* 0x080fe20000410000 */
[----:B------:R-:W-:Y:S01]  /*ccb0*/  F2FP.BF16.F32.PACK_AB R10, R21, R20 ;  /* 0x00000014150a723e */ /* 0x000fe200000010ff */
[----:B------:R-:W-:Y:S01]  /*ccc0*/  FMUL.FTZ R114, R114, R7 ;  /* 0x0000000772727220 */ /* 0x000fe20000410000 */
[----:B--2---:R-:W-:Y:S01]  /*ccd0*/  F2FP.BF16.F32.PACK_AB R9, R34, R27 ;  /* 0x0000001b2209723e */ /* 0x004fe200000010ff */
        /* <DEDUP_REMOVED lines=8> */
[----:B------:R2:W-:Y:S01]  /*cd60*/  MUFU.EX2 R13, R63 ;  /* 0x0000003f000d7308 */ /* 0x0005e20000000800 */
[-C--:B------:R-:W-:Y:S01]  /*cd70*/  FMUL.FTZ R126, R126, R7.reuse ;  /* 0x000000077e7e7220 */ /* 0x080fe20000410000 */
[-C--:B------:R-:W-:Y:S01]  /*cd80*/  FMUL.FTZ R127, R127, R7.reuse ;  /* 0x000000077f7f7220 */ /* 0x080fe20000410000 */
[-C--:B------:R-:W-:Y:S01]  /*cd90*/  FMUL.FTZ R130, R130, R7.reuse ;  /* 0x0000000782827220 */ /* 0x080fe20000410000 */
[-C--:B------:R-:W-:Y:S01]  /*cda0*/  FMUL.FTZ R131, R131, R7.reuse ;  /* 0x0000000783837220 */ /* 0x080fe20000410000 */
[-C--:B------:R-:W-:Y:S01]  /*cdb0*/  FMUL.FTZ R134, R134, R7.reuse ;  /* 0x0000000786867220 */ /* 0x080fe20000410000 */
[----:B------:R-:W-:Y:S01]  /*cdc0*/  FMUL.FTZ R135, R135, R7 ;  /* 0x0000000787877220 */ /* 0x000fe20000410000 */
[----:B------:R-:W-:Y:S01]  /*cdd0*/  IMAD.MOV.U32 R7, RZ, RZ, R5 ;  /* 0x000000ffff077224 */ /* 0x000fe200078e0005 */
[----:B------:R-:W3:Y:S01]  /*cde0*/  MUFU.EX2 R46, R46 ;  /* 0x0000002e002e7308 */ /* 0x000ee20000000800 */
[----:B--2---:R-:W-:Y:S01]  /*cdf0*/  FADD.FTZ R63, R34, R59 ;  /* 0x0000003b223f7221 */ /* 0x004fe20000010000 */
[--C-:B------:R-:W-:Y:S01]  /*ce00*/  FFMA.FTZ R59, R74, UR33, -R72.reuse ;  /* 0x000000214a3b7c23 */ /* 0x100fe20008010848 */
[----:B------:R-:W-:Y:S01]  /*ce10*/  FFMA.FTZ R72, R87, UR33, -R72 ;  /* 0x0000002157487c23 */ /* 0x000fe20008010848 */
[----:B0-----:R-:W-:Y:S01]  /*ce20*/  F2FP.BF16.F32.PACK_AB R25, R43, R42 ;  /* 0x0000002a2b19723e */ /* 0x001fe200000010ff */
[----:B------:R-:W-:Y:S01]  /*ce30*/  FADD.FTZ R26, R38, R63 ;  /* 0x0000003f261a7221 */ /* 0x000fe20000010000 */
[----:B------:R-:W-:-:S02]  /*ce40*/  F2FP.BF16.F32.PACK_AB R34, R37, R36 ;  /* 0x000000242522723e */ /* 0x000fc400000010ff */
[----:B------:R-:W0:Y:S01]  /*ce50*/  MUFU.EX2 R76, R76 ;  /* 0x0000004c004c7308 */ /* 0x000e220000000800 */
[----:B------:R-:W-:-:S04]  /*ce60*/  FADD.FTZ R63, R39, R26 ;  /* 0x0000001a273f7221 */ /* 0x000fc80000010000 */
[----:B------:R-:W-:Y:S01]  /*ce70*/  FADD.FTZ R26, R42, R63 ;  /* 0x0000003f2a1a7221 */ /* 0x000fe20000010000 */
[----:B------:R-:W-:Y:S02]  /*ce80*/  F2FP.BF16.F32.PACK_AB R42, R45, R44 ;  /* 0x0000002c2d2a723e */ /* 0x000fe400000010ff */
[----:B------:R-:W2:Y:S01]  /*ce90*/  MUFU.EX2 R30, R30 ;  /* 0x0000001e001e7308 */ /* 0x000ea20000000800 */
[----:B------:R-:W-:Y:S01]  /*cea0*/  FADD.FTZ R63, R43, R26 ;  /* 0x0000001a2b3f7221 */ /* 0x000fe20000010000 */
[----:B------:R-:W-:Y:S01]  /*ceb0*/  FADD.FTZ R26, R32, R67 ;  /* 0x00000043201a7221 */ /* 0x000fe20000010000 */
[C---:B------:R-:W-:Y:S02]  /*cec0*/  F2FP.BF16.F32.PACK_AB R32, R33.reuse, R32 ;  /* 0x000000202120723e */ /* 0x040fe400000010ff */
[----:B---3--:R-:W-:Y:S01]  /*ced0*/  FADD.FTZ R63, R46, R63 ;  /* 0x0000003f2e3f7221 */ /* 0x008fe20000010000 */
[----:B------:R-:W-:Y:S02]  /*cee0*/  FADD.FTZ R67, R33, R26 ;  /* 0x0000001a21437221 */ /* 0x000fe40000010000 */
[----:B------:R-:W3:Y:S01]  /*cef0*/  MUFU.EX2 R31, R31 ;  /* 0x0000001f001f7308 */ /* 0x000ee20000000800 */
[----:B0-----:R-:W-:Y:S01]  /*cf00*/  FADD.FTZ R63, R76, R63 ;  /* 0x0000003f4c3f7221 */ /* 0x001fe20000010000 */
[----:B------:R-:W-:Y:S01]  /*cf10*/  FADD.FTZ R26, R36, R67 ;  /* 0x00000043241a7221 */ /* 0x000fe20000010000 */
[----:B------:R-:W-:-:S03]  /*cf20*/  F2FP.BF16.F32.PACK_AB R27, R76, R46 ;  /* 0x0000002e4c1b723e */ /* 0x000fc600000010ff */
[----:B------:R-:W-:Y:S01]  /*cf30*/  FADD.FTZ R15, R37, R26 ;  /* 0x0000001a250f7221 */ /* 0x000fe20000010000 */
[----:B------:R-:W-:Y:S01]  /*cf40*/  F2FP.BF16.F32.PACK_AB R26, R29, R28 ;  /* 0x0000001c1d1a723e */ /* 0x000fe200000010ff */
[----:B------:R-:W0:Y:S01]  /*cf50*/  MUFU.EX2 R35, R35 ;  /* 0x0000002300237308 */ /* 0x000e220000000800 */
[----:B--2---:R-:W-:Y:S01]  /*cf60*/  FADD.FTZ R14, R30, R63 ;  /* 0x0000003f1e0e7221 */ /* 0x004fe20000010000 */
[----:B------:R-:W-:Y:S01]  /*cf70*/  FADD.FTZ R28, R40, R15 ;  /* 0x0000000f281c7221 */ /* 0x000fe20000010000 */
[C---:B------:R-:W-:Y:S01]  /*cf80*/  F2FP.BF16.F32.PACK_AB R40, R41.reuse, R40 ;  /* 0x000000282928723e */ /* 0x040fe200000010ff */
[----:B------:R2:W-:Y:S02]  /*cf90*/  STSM.16.M88.4 [R22], R24 ;  /* 0x0000001816007844 */ /* 0x0005e40000000200 */
[----:B------:R-:W-:Y:S02]  /*cfa0*/  FADD.FTZ R21, R41, R28 ;  /* 0x0000001c29157221 */ /* 0x000fe40000010000 */
[----:B------:R-:W4:Y:S01]  /*cfb0*/  MUFU.EX2 R47, R47 ;  /* 0x0000002f002f7308 */ /* 0x000f220000000800 */
[C---:B---3--:R-:W-:Y:S01]  /*cfc0*/  FADD.FTZ R20, R31.reuse, R14 ;  /* 0x0000000e1f147221 */ /* 0x048fe20000010000 */
[----:B------:R-:W-:Y:S01]  /*cfd0*/  FADD.FTZ R28, R44, R21 ;  /* 0x000000152c1c7221 */ /* 0x000fe20000010000 */
[----:B------:R-:W-:-:S03]  /*cfe0*/  F2FP.BF16.F32.PACK_AB R33, R31, R30 ;  /* 0x0000001e1f21723e */ /* 0x000fc600000010ff */
[----:B------:R-:W-:Y:S02]  /*cff0*/  FADD.FTZ R21, R45, R28 ;  /* 0x0000001c2d157221 */ /* 0x000fe40000010000 */
[----:B------:R-:W3:Y:S01]  /*d000*/  MUFU.EX2 R50, R50 ;  /* 0x0000003200327308 */ /* 0x000ee20000000800 */
[----:B0-----:R-:W-:Y:S01]  /*d010*/  FADD.FTZ R20, R35, R20 ;  /* 0x0000001423147221 */ /* 0x001fe20000010000 */
[----:B------:R-:W-:Y:S01]  /*d020*/  FADD.FTZ R28, R48, R21 ;  /* 0x00000015301c7221 */ /* 0x000fe20000010000 */
[----:B------:R-:W-:-:S05]  /*d030*/  F2FP.BF16.F32.PACK_AB R48, R49, R48 ;  /* 0x000000303130723e */ /* 0x000fca00000010ff */
[----:B------:R-:W0:Y:S01]  /*d040*/  MUFU.EX2 R51, R51 ;  /* 0x0000003300337308 */ /* 0x000e220000000800 */
[C---:B----4-:R-:W-:Y:S01]  /*d050*/  FADD.FTZ R15, R47.reuse, R20 ;  /* 0x000000142f0f7221 */ /* 0x050fe20000010000 */
[----:B------:R-:W-:-:S05]  /*d060*/  F2FP.BF16.F32.PACK_AB R35, R47, R35 ;  /* 0x000000232f23723e */ /* 0x000fca00000010ff */
[----:B------:R2:W-:Y:S01]  /*d070*/  STSM.16.M88.4 [R18], R32 ;  /* 0x0000002012007844 */ /* 0x0005e20000000200 */
[----:B------:R-:W4:Y:S01]  /*d080*/  MUFU.EX2 R4, R4 ;  /* 0x0000000400047308 */ /* 0x000f220000000800 */
[----:B---3--:R-:W-:-:S07]  /*d090*/  FADD.FTZ R20, R50, R15 ;  /* 0x0000000f32147221 */ /* 0x008fce0000010000 */
[----:B------:R-:W1:Y:S01]  /*d0a0*/  MUFU.EX2 R52, R52 ;  /* 0x0000003400347308 */ /* 0x000e620000000800 */
[C---:B0-----:R-:W-:Y:S01]  /*d0b0*/  FADD.FTZ R15, R51.reuse, R20 ;  /* 0x00000014330f7221 */ /* 0x041fe20000010000 */
[----:B------:R-:W-:-:S06]  /*d0c0*/  F2FP.BF16.F32.PACK_AB R41, R51, R50 ;  /* 0x000000323329723e */ /* 0x000fcc00000010ff */
[----:B------:R-:W0:Y:S01]  /*d0d0*/  MUFU.EX2 R53, R53 ;  /* 0x0000003500357308 */ /* 0x000e220000000800 */
[----:B----4-:R-:W-:Y:S01]  /*d0e0*/  FADD.FTZ R20, R4, R15 ;  /* 0x0000000f04147221 */ /* 0x010fe20000010000 */
[----:B------:R-:W-:Y:S01]  /*d0f0*/  FADD.FTZ R15, R49, R28 ;  /* 0x0000001c310f7221 */ /* 0x000fe20000010000 */
[C---:B------:R-:W-:Y:S02]  /*d100*/  F2FP.BF16.F32.PACK_AB R43, R13.reuse, R4 ;  /* 0x000000040d2b723e */ /* 0x040fe400000010ff */
[----:B------:R-:W-:-:S03]  /*d110*/  FADD.FTZ R20, R13, R20 ;  /* 0x000000140d147221 */ /* 0x000fc60000010000 */
[----:B------:R-:W3:Y:S01]  /*d120*/  MUFU.EX2 R3, R3 ;  /* 0x0000000300037308 */ /* 0x000ee20000000800 */
[----:B-1----:R-:W-:Y:S01]  /*d130*/  FADD.FTZ R8, R52, R15 ;  /* 0x0000000f34087221 */ /* 0x002fe20000010000 */
[----:B------:R2:W-:Y:S06]  /*d140*/  STSM.16.M88.4 [R17+0x27800], R40 ;  /* 0x0278002811007844 */ /* 0x0005ec0000000200 */
[----:B------:R-:W1:Y:S01]  /*d150*/  MUFU.EX2 R56, R56 ;  /* 0x0000003800387308 */ /* 0x000e620000000800 */
[C---:B0-----:R-:W-:Y:S01]  /*d160*/  FADD.FTZ R11, R53.reuse, R8 ;  /* 0x00000008350b7221 */ /* 0x041fe20000010000 */
[----:B------:R-:W-:-:S06]  /*d170*/  F2FP.BF16.F32.PACK_AB R50, R53, R52 ;  /* 0x000000343532723e */ /* 0x000fcc00000010ff */
        /* <DEDUP_REMOVED lines=16> */
[----:B------:R-:W-:-:S05]  /*d280*/  F2FP.BF16.F32.PACK_AB R51, R55, R54 ;  /* 0x000000363733723e */ /* 0x000fca00000010ff */
[----:B------:R2:W-:Y:S01]  /*d290*/  STSM.16.M88.4 [R136], R48 ;  /* 0x0000003088007844 */ /* 0x0005e20000000200 */
        /* <DEDUP_REMOVED lines=13> */
[----:B------:R-:W-:Y:S01]  /*d370*/  MUFU.EX2 R65, R65 ;  /* 0x0000004100417308 */ /* 0x000fe20000000800 */
[----:B---3--:R-:W-:-:S07]  /*d380*/  FADD.FTZ R4, R78, R9 ;  /* 0x000000094e047221 */ /* 0x008fce0000010000 */
[----:B------:R-:W0:Y:S01]  /*d390*/  MUFU.EX2 R6, R85 ;  /* 0x0000005500067308 */ /* 0x000e220000000800 */
[C---:B-1----:R-:W-:Y:S01]  /*d3a0*/  F2FP.BF16.F32.PACK_AB R59, R79.reuse, R78 ;  /* 0x0000004e4f3b723e */ /* 0x042fe200000010ff */
[----:B------:R-:W-:-:S04]  /*d3b0*/  FADD.FTZ R4, R79, R4 ;  /* 0x000000044f047221 */ /* 0x000fc80000010000 */
[----:B------:R2:W-:Y:S02]  /*d3c0*/  STSM.16.M88.4 [R22+0x6000], R56 ;  /* 0x0060003816007844 */ /* 0x0005e40000000200 */
[----:B------:R-:W1:Y:S08]  /*d3d0*/  MUFU.EX2 R21, R82 ;  /* 0x0000005200157308 */ /* 0x000e700000000800 */
[----:B------:R-:W3:Y:S01]  /*d3e0*/  MUFU.EX2 R83, R83 ;  /* 0x0000005300537308 */ /* 0x000ee20000000800 */
[----:B0-----:R-:W-:Y:S01]  /*d3f0*/  F2FP.BF16.F32.PACK_AB R10, R6, R65 ;  /* 0x00000041060a723e */ /* 0x001fe200000010ff */
[----:B------:R-:W-:-:S06]  /*d400*/  FADD.FTZ R65, R65, R20 ;  /* 0x0000001441417221 */ /* 0x000fcc0000010000 */
[----:B------:R-:W0:Y:S01]  /*d410*/  MUFU.EX2 R13, R86 ;  /* 0x00000056000d7308 */ /* 0x000e220000000800 */
[----:B-1----:R-:W-:-:S07]  /*d420*/  FADD.FTZ R4, R21, R4 ;  /* 0x0000000415047221 */ /* 0x002fce0000010000 */
[----:B------:R-:W1:Y:S01]  /*d430*/  MUFU.EX2 R72, R72 ;  /* 0x0000004800487308 */ /* 0x000e620000000800 */
[C---:B---3--:R-:W-:Y:S01]  /*d440*/  F2FP.BF16.F32.PACK_AB R9, R83.reuse, R21 ;  /* 0x000000155309723e */ /* 0x048fe200000010ff */
[----:B------:R-:W-:-:S04]  /*d450*/  FADD.FTZ R4, R83, R4 ;  /* 0x0000000453047221 */ /* 0x000fc80000010000 */
[----:B0-----:R-:W-:Y:S01]  /*d460*/  FADD.FTZ R3, R13, R4 ;  /* 0x000000040d037221 */ /* 0x001fe20000010000 */
[----:B------:R-:W-:Y:S01]  /*d470*/  FADD.FTZ R4, R6, R65 ;  /* 0x0000004106047221 */ /* 0x000fe20000010000 */
[----:B------:R-:W-:Y:S01]  /*d480*/  IMAD.MOV.U32 R6, RZ, RZ, R0 ;  /* 0x000000ffff067224 */ /* 0x000fe200078e0000 */
[C---:B-1----:R-:W-:Y:S01]  /*d490*/  F2FP.BF16.F32.PACK_AB R11, R72.reuse, R13 ;  /* 0x0000000d480b723e */ /* 0x042fe200000010ff */
[----:B------:R-:W-:-:S04]  /*d4a0*/  FADD.FTZ R3, R72, R3 ;  /* 0x0000000348037221 */ /* 0x000fc80000010000 */
[----:B------:R2:W-:Y:S01]  /*d4b0*/  STSM.16.M88.4 [R18+0x6000], R8 ;  /* 0x0060000812007844 */ /* 0x0005e20000000200 */
[----:B------:R0:W-:Y:S06]  /*d4c0*/  MEMBAR.ALL.CTA ;  /* 0x0000000000007992 */ /* 0x0001ec0000008000 */
[----:B0-----:R-:W0:Y:S02]  /*d4d0*/  FENCE.VIEW.ASYNC.S ;  /* 0x00000000000073c6 */ /* 0x001e240000000000 */
[----:B0-----:R-:W-:Y:S01]  /*d4e0*/  NOP ;  /* 0x0000000000007918 */ /* 0x001fe20000000000 */
[----:B------:R-:W-:Y:S05]  /*d4f0*/  @P2 BRA `(.L_x_10813) ;  /* 0xffffffcc00d42947 */ /* 0x000fea000383ffff */
.L_x_10796:
[----:B------:R-:W-:Y:S06]  /*d500*/  BAR.ARV 0x8, 0x200 ;  /* 0x0208000000007b1d */ /* 0x000fec0000002000 */
[----:B------:R-:W-:Y:S05]  /*d510*/  @!P0 BRA `(.L_x_10814) ;  /* 0x0000000000048947 */ /* 0x000fea0003800000 */
[----:B------:R-:W-:Y:S01]  /*d520*/  BPT.TRAP 0x1 ;  /* 0x000000040000795c */ /* 0x000fe20000300000 */
.L_x_10814:
[----:B------:R-:W-:Y:S01]  /*d530*/  ULEA UR9, UR45, UR42, 0x3 ;  /* 0x0000002a2d097291 */ /* 0x000fe2000f8e183f */
[----:B------:R-:W-:-:S05]  /*d540*/  IMAD.U32 R2, RZ, RZ, UR50 ;  /* 0x00000032ff027e24 */ /* 0x000fca000f8e00ff */
[----:B------:R-:W-:-:S04]  /*d550*/  SHF.L.U32 R2, R2, 0x1f, RZ ;  /* 0x0000001f02027819 */ /* 0x000fc800000006ff */
[----:B------:R0:W1:Y:S01]  /*d560*/  SYNCS.PHASECHK.TRANS64.TRYWAIT P2, [UR9+0x2d850], R2 ;  /* 0x02d85002ff0075a7 */ /* 0x0000620008040149 */
[----:B------:R-:W-:Y:S05]  /*d570*/  @!P0 BRA `(.L_x_10815) ;  /* 0x0000000000048947 */ /* 0x000fea0003800000 */
[----:B------:R-:W-:Y:S01]  /*d580*/  BPT.TRAP 0x1 ;  /* 0x000000040000795c */ /* 0x000fe20000300000 */
.L_x_10815:
[----:B-1----:R-:W-:Y:S05]  /*d590*/  @P2 BRA `(.L_x_10816) ;  /* 0x0000000000082947 */ /* 0x002fea0003800000 */
[----:B------:R-:W1:Y:S02]  /*d5a0*/  SYNCS.PHASECHK.TRANS64.TRYWAIT P0, [UR9+0x2d850], R2 ;  /* 0x02d85002ff0075a7 */ /* 0x000e640008000149 */
[----:B-1----:R-:W-:Y:S05]  /*d5b0*/  @!P0 BRA `(.L_x_10817) ;  /* 0x0000007000708947 */ /* 0x002fea0003800000 */
.L_x_10816:
[----:B------:R-:W-:Y:S01]  /*d5c0*/  UIADD3 UR42, UR42, 0x400, URZ ;  /* 0x000004002a2a7890 */ /* 0x000fe2000fffe03f */
[----:B------:R-:W-:Y:S01]  /*d5d0*/  WARPGROUP.ARRIVE ;  /* 0x00000000000079c5 */ /* 0x000fe20000000000 */
[----:B------:R-:W-:Y:S01]  /*d5e0*/  ULOP3.LUT UR36, UR36, 0x10000, URZ, 0xfc, !UPT ;  /* 0x0001000024247892 */ /* 0x000fe2000f8efc3f */
[----:B-1----:R-:W1:Y:S01]  /*d5f0*/  SHFL.BFLY PT, R7, R4, 0x2, 0x1f ;  /* 0x0c401f0004077f89 */ /* 0x002e6200000e0000 */
[----:B------:R-:W-:Y:S01]  /*d600*/  USHF.R.U32.HI UR42, URZ, 0x4, UR42 ;  /* 0x000000043f2a7899 */ /* 0x000fe2000801162a */
[----:B------:R-:W-:Y:S01]  /*d610*/  IMAD.MOV.U32 R36, RZ, RZ, -0x800000 ;  /* 0xff800000ff247424 */ /* 0x000fe200078e00ff */
[----:B------:R-:W-:Y:S01]  /*d620*/  UMOV UR5, 0x40000040 ;  /* 0x4000004000057882 */ /* 0x000fe20000000000 */
[----:B------:R-:W-:Y:S01]  /*d630*/  UMOV UR7, 0x80000020 ;  /* 0x8000002000077882 */ /* 0x000fe20000000000 */
[----:B------:R-:W-:Y:S01]  /*d640*/  ULOP3.LUT UR42, UR42, 0x3fff, URZ, 0xc0, !UPT ;  /* 0x00003fff2a2a7892 */ /* 0x000fe2000f8ec03f */
[----:B0-----:R-:W0:Y:S01]  /*d650*/  SHFL.BFLY PT, R2, R3, 0x2, 0x1f ;  /* 0x0c401f0003027f89 */ /* 0x001e2200000e0000 */
[----:B------:R-:W-:Y:S01]  /*d660*/  UMOV UR4, UR36 ;  /* 0x0000002400047c82 */ /* 0x000fe20008000000 */
[----:B--2---:R-:W-:Y:S01]  /*d670*/  IMAD.MOV.U32 R48, RZ, RZ, RZ ;  /* 0x000000ffff307224 */ /* 0x004fe200078e00ff */
[----:B------:R-:W-:Y:S01]  /*d680*/  ULOP3.LUT UR8, UR42, 0x2000000, URZ, 0xfc, !UPT ;  /* 0x020000002a087892 */ /* 0x000fe2000f8efc3f */
[----:B------:R-:W-:Y:S01]  /*d690*/  IMAD.MOV.U32 R37, RZ, RZ, -0x800000 ;  /* 0xff800000ff257424 */ /* 0x000fe200078e00ff */
[----:B------:R-:W-:-:S02]  /*d6a0*/  UIADD3 UR46, UR46, 0x1, URZ ;  /* 0x000000012e2e7890 */ /* 0x000fc4000fffe03f */
[----:B------:R-:W-:Y:S02]  /*d6b0*/  UIMAD UR8, UR45, 0x600, UR8 ;  /* 0x000006002d0878a4 */ /* 0x000fe4000f8e0208 */
[----:B------:R-:W-:-:S04]  /*d6c0*/  UIADD3 UR45, UR45, 0x1, URZ ;  /* 0x000000012d2d7890 */ /* 0x000fc8000fffe03f */
[----:B------:R-:W-:Y:S01]  /*d6d0*/  UISETP.NE.AND UP0, UPT, UR45, 0x2, UPT ;  /* 0x000000022d00788c */ /* 0x000fe2000bf05270 */
[----:B------:R-:W-:Y:S02]  /*d6e0*/  UMOV UR6, UR8 ;  /* 0x0000000800067c82 */ /* 0x000fe40008000000 */
[----:B------:R-:W-:Y:S01]  /*d6f0*/  HGMMA.64x96x16.F32.BF16 R88, gdesc[UR4].tnspB, R88, gsb0 ;  /* 0x41600000045879f0 */ /* 0x000fe20008001858 */
[----:B------:R-:W-:Y:S01]  /*d700*/  UIADD3 UR4, UR36, 0x2, URZ ;  /* 0x0000000224047890 */ /* 0x000fe2000fffe03f */
[----:B-1----:R-:W-:Y:S01]  /*d710*/  FADD.FTZ R7, R7, R4 ;  /* 0x0000000407077221 */ /* 0x002fe20000010000 */
[----:B------:R-:W-:Y:S01]  /*d720*/  UIADD3 UR6, UR8, 0x40, URZ ;  /* 0x0000004008067890 */ /* 0x000fe2000fffe03f */
[----:B------:R-:W-:Y:S01]  /*d730*/  UMOV UR5, 0x40000040 ;  /* 0x4000004000057882 */ /* 0x000fe20000000000 */
[----:B------:R-:W-:Y:S01]  /*d740*/  UMOV UR7, 0x80000020 ;  /* 0x8000002000077882 */ /* 0x000fe20000000000 */
[----:B0-----:R-:W-:Y:S01]  /*d750*/  FADD.FTZ R6, R2, R3 ;  /* 0x0000000302067221 */ /* 0x001fe20000010000 */
[----:B------:R-:W-:Y:S01]  /*d760*/  IMAD.U32 R3, RZ, RZ, UR33 ;  /* 0x00000021ff037e24 */ /* 0x000fe2000f8e00ff */
[----:B------:R-:W0:Y:S01]  /*d770*/  SHFL.BFLY PT, R2, R7, 0x1, 0x1f ;  /* 0x0c201f0007027f89 */ /* 0x000e2200000e0000 */
[----:B------:R-:W-:-:S03]  /*d780*/  USEL UR45, UR45, URZ, UP0 ;  /* 0x0000003f2d2d7287 */ /* 0x000fc60008000000 */
[----:B------:R-:W1:Y:S01]  /*d790*/  SHFL.BFLY PT, R9, R6, 0x1, 0x1f ;  /* 0x0c201f0006097f89 */ /* 0x000e6200000e0000 */
[----:B0-----:R-:W-:Y:S01]  /*d7a0*/  FADD.FTZ R10, R7, R2 ;  /* 0x00000002070a7221 */ /* 0x001fe20000010000 */
[----:B------:R-:W-:Y:S02]  /*d7b0*/  IMAD.MOV.U32 R2, RZ, RZ, RZ ;  /* 0x000000ffff027224 */ /* 0x000fe400078e00ff */
[----:B------:R-:W-:Y:S02]  /*d7c0*/  IMAD.U32 R7, RZ, RZ, UR33 ;  /* 0x00000021ff077e24 */ /* 0x000fe4000f8e00ff */
[----:B-1----:R-:W-:Y:S01]  /*d7d0*/  FADD.FTZ R9, R6, R9 ;  /* 0x0000000906097221 */ /* 0x002fe20000010000 */
[----:B------:R-:W-:Y:S01]  /*d7e0*/  FSETP.NE.FTZ.AND P0, PT, R10, RZ, PT ;  /* 0x000000ff0a00720b */ /* 0x000fe20003f15000 */
[----:B------:R-:W-:-:S03]  /*d7f0*/  IMAD.U32 R6, RZ, RZ, UR9 ;  /* 0x00000009ff067e24 */ /* 0x000fc6000f8e00ff */
        /* <DEDUP_REMOVED lines=59> */
[----:B------:R-:W-:-:S04]  /*dbb0*/  USEL UR4, URZ, 0x1, UP0 ;  /* 0x000000013f047887 */ /* 0x000fc80008000000 */
[----:B------:R-:W-:Y:S01]  /*dbc0*/  ULOP3.LUT UR50, UR50, UR4, URZ, 0x3c, !UPT ;  /* 0x0000000432327292 */ /* 0x000fe2000f8e3c3f */
        /* <DEDUP_REMOVED lines=49> */
[----:B-1----:R-:W-:-:S07]  /*dee0*/  FMUL.FTZ R48, R135, R48 ;  /* 0x0000003087307220 */ /* 0x002fce0000410000 */
.L_x_10747:
[----:B------:R-:W0:Y:S08]  /*def0*/  S2UR UR4, SR_CgaCtaId ;  /* 0x00000000000479c3 */ /* 0x000e300000008800 */
[----:B------:R-:W-:Y:S06]  /*df00*/  BAR.SYNC.DEFER_BLOCKING 0x5, 0x200 ;  /* 0x0148000000007b1d */ /* 0x000fec0000010000 */
[----:B------:R-:W-:Y:S01]  /*df10*/  UMOV UR42, 0x400 ;  /* 0x00000400002a7882 */ /* 0x000fe20000000000 */
[----:B------:R-:W-:Y:S01]  /*df20*/  BSSY B0, `(.L_x_10818) ;  /* 0x0000170000007945 */ /* 0x000fe20003800000 */
[----:B0-----:R-:W-:-:S09]  /*df30*/  ULEA UR42, UR4, UR42, 0x18 ;  /* 0x0000002a042a7291 */ /* 0x001fd2000f8ec03f */
[----:B------:R-:W0:Y:S02]  /*df40*/  LDS R0, [UR42+0x2d8d0] ;  /* 0x02d8d02aff007984 */ /* 0x000e240008000800 */
[----:B0-----:R-:W-:Y:S01]  /*df50*/  R2UR UR4, R0 ;  /* 0x00000000000472ca */ /* 0x001fe200000e0000 */
[----:B------:R-:W-:Y:S06]  /*df60*/  BAR.ARV 0x4, 0x200 ;  /* 0x0108000000007b1d */ /* 0x000fec0000002000 */
[----:B------:R-:W-:Y:S08]  /*df70*/  @P0 BRA `(.L_x_10819) ;  /* 0x0000000c00bc0947 */ /* 0x000ff00003800000 */
[----:B------:R-:W0:Y:S01]  /*df80*/  S2UR UR5, SR_SWINHI ;  /* 0x00000000000579c3 */ /* 0x000e220000002f00 */
[----:B------:R-:W-:-:S07]  /*df90*/  IMAD R3, R142, 0x20, R138 ;  /* 0x000000208e037824 */ /* 0x000fce00078e028a */
[----:B------:R-:W-:Y:S01]  /*dfa0*/  BAR.SYNC.DEFER_BLOCKING 0x1, 0x180 ;  /* 0x0046000000007b1d */ /* 0x000fe20000010000 */
[----:B------:R-:W-:Y:S01]  /*dfb0*/  USHF.R.S32.HI UR10, URZ, 0x1f, UR40 ;  /* 0x0000001f3f0a7899 */ /* 0x000fe20008011428 */
[----:B------:R-:W-:Y:S01]  /*dfc0*/  VIADD R52, R137, UR41 ;  /* 0x0000002989347c36 */ /* 0x000fe20008000000 */
[----:B------:R-:W-:Y:S01]  /*dfd0*/  USHF.R.S32.HI UR12, URZ, 0x1f, UR44 ;  /* 0x0000001f3f0c7899 */ /* 0x000fe2000801142c */
[----:B------:R-:W-:-:S04]  /*dfe0*/  F2FP.BF16.F32.PACK_AB R6, R93, R6 ;  /* 0x000000065d06723e */ /* 0x000fc800000010ff */
[----:B------:R-:W1:Y:S01]  /*dff0*/  LDC R0, c[0x0][0xbe8] ;  /* 0x0002fa00ff007b82 */ /* 0x000e620000000800 */
[----:B------:R-:W-:Y:S01]  /*e000*/  ULDC.64 UR8, c[0x0][0xb90] ;  /* 0x0002e40000087ab9 */ /* 0x000fe20000000a00 */
[----:B------:R-:W-:Y:S02]  /*e010*/  F2FP.BF16.F32.PACK_AB R26, R125, R26 ;  /* 0x0000001a7d1a723e */ /* 0x000fe400000010ff */
[----:B------:R-:W-:Y:S02]  /*e020*/  F2FP.BF16.F32.PACK_AB R27, R46, R27 ;  /* 0x0000001b2e1b723e */ /* 0x000fe400000010ff */
[----:B------:R-:W-:Y:S02]  /*e030*/  F2FP.BF16.F32.PACK_AB R28, R129, R28 ;  /* 0x0000001c811c723e */ /* 0x000fe400000010ff */
[----:B------:R-:W-:Y:S02]  /*e040*/  F2FP.BF16.F32.PACK_AB R29, R44, R29 ;  /* 0x0000001d2c1d723e */ /* 0x000fe400000010ff */
[----:B------:R-:W-:-:S02]  /*e050*/  F2FP.BF16.F32.PACK_AB R30, R133, R30 ;  /* 0x0000001e851e723e */ /* 0x000fc400000010ff */
[----:B------:R-:W-:Y:S01]  /*e060*/  F2FP.BF16.F32.PACK_AB R31, R48, R31 ;  /* 0x0000001f301f723e */ /* 0x000fe200000010ff */
[----:B------:R-:W-:Y:S01]  /*e070*/  UMOV UR6, UR42 ;  /* 0x0000002a00067c82 */ /* 0x000fe20008000000 */
[----:B0-----:R-:W-:Y:S01]  /*e080*/  UMOV UR7, UR5 ;  /* 0x0000000500077c82 */ /* 0x001fe20008000000 */
[----:B------:R-:W-:Y:S01]  /*e090*/  UIMAD UR5, UR10, UR8, URZ ;  /* 0x000000080a0572a4 */ /* 0x000fe2000f8e023f */
[----:B------:R-:W-:Y:S02]  /*e0a0*/  IMAD.U32 R40, RZ, RZ, UR6 ;  /* 0x00000006ff287e24 */ /* 0x000fe4000f8e00ff */
[----:B------:R-:W-:Y:S01]  /*e0b0*/  IMAD.U32 R41, RZ, RZ, UR7 ;  /* 0x00000007ff297e24 */ /* 0x000fe2000f8e00ff */
[----:B------:R-:W-:Y:S02]  /*e0c0*/  UIMAD.WIDE.U32 UR6, UR40, UR8, URZ ;  /* 0x00000008280672a5 */ /* 0x000fe4000f8e003f */
[----:B------:R-:W-:Y:S01]  /*e0d0*/  UIMAD UR5, UR40, UR9, UR5 ;  /* 0x00000009280572a4 */ /* 0x000fe2000f8e0205 */
[----:B------:R-:W-:-:S02]  /*e0e0*/  IMAD.WIDE R4, R147, 0x2, R40 ;  /* 0x0000000293047825 */ /* 0x000fc400078e0228 */
[----:B------:R-:W-:Y:S01]  /*e0f0*/  ULDC.64 UR8, c[0x0][0xb98] ;  /* 0x0002e60000087ab9 */ /* 0x000fe20000000a00 */
[----:B------:R-:W-:Y:S01]  /*e100*/  UIADD3 UR7, UR7, UR5, URZ ;  /* 0x0000000507077290 */ /* 0x000fe2000fffe03f */
[----:B------:R-:W-:Y:S01]  /*e110*/  IMAD.WIDE R40, R3, 0x2, R40 ;  /* 0x0000000203287825 */ /* 0x000fe200078e0228 */
[C---:B------:R-:W-:Y:S01]  /*e120*/  IADD3 R35, P1, R4.reuse, 0x6000, RZ ;  /* 0x0000600004237810 */ /* 0x040fe20007f3e0ff */
[----:B------:R-:W-:Y:S01]  /*e130*/  UIMAD UR5, UR12, UR8, URZ ;  /* 0x000000080c0572a4 */ /* 0x000fe2000f8e023f */
[C---:B------:R-:W-:Y:S01]  /*e140*/  LOP3.LUT R3, R4.reuse, 0x180, RZ, 0xc0, !PT ;  /* 0x0000018004037812 */ /* 0x040fe200078ec0ff */
[----:B------:R-:W-:Y:S01]  /*e150*/  UIMAD.WIDE.U32 UR6, UR44, UR8, UR6 ;  /* 0x000000082c0672a5 */ /* 0x000fe2000f8e0006 */
[----:B------:R-:W-:Y:S01]  /*e160*/  IADD3 R8, P3, R4, 0x3000, RZ ;  /* 0x0000300004087810 */ /* 0x000fe20007f7e0ff */
[--C-:B------:R-:W-:Y:S01]  /*e170*/  IMAD.X R25, RZ, RZ, R5.reuse, P1 ;  /* 0x000000ffff197224 */ /* 0x100fe200008e0605 */
[----:B-1----:R-:W-:Y:S01]  /*e180*/  ISETP.NE.AND P1, PT, R0, 0x1, PT ;  /* 0x000000010000780c */ /* 0x002fe20003f25270 */
[----:B------:R-:W-:Y:S01]  /*e190*/  UIMAD UR5, UR44, UR9, UR5 ;  /* 0x000000092c0572a4 */ /* 0x000fe2000f8e0205 */
[----:B------:R-:W-:Y:S01]  /*e1a0*/  SHF.R.U64 R3, R3, 0x3, RZ ;  /* 0x0000000303037819 */ /* 0x000fe200000012ff */
[----:B------:R-:W-:Y:S01]  /*e1b0*/  IMAD.X R13, RZ, RZ, R5, P3 ;  /* 0x000000ffff0d7224 */ /* 0x000fe200018e0605 */
[C---:B------:R-:W-:Y:S01]  /*e1c0*/  IADD3 R21, P4, R4.reuse, 0x20, RZ ;  /* 0x0000002004157810 */ /* 0x040fe20007f9e0ff */
[----:B------:R-:W-:Y:S01]  /*e1d0*/  ULDC.64 UR8, c[0x0][0xae8] ;  /* 0x0002ba0000087ab9 */ /* 0x000fe20000000a00 */
[----:B------:R-:W-:-:S02]  /*e1e0*/  IADD3 R15, P0, R4, 0x6020, RZ ;  /* 0x00006020040f7810 */ /* 0x000fc40007f1e0ff */
[----:B------:R-:W-:Y:S01]  /*e1f0*/  IADD3 R33, P2, R4, 0x3020, RZ ;  /* 0x0000302004217810 */ /* 0x000fe20007f5e0ff */
[--C-:B------:R-:W-:Y:S01]  /*e200*/  IMAD.X R9, RZ, RZ, R5.reuse, P4 ;  /* 0x000000ffff097224 */ /* 0x100fe200020e0605 */
[----:B------:R-:W-:Y:S02]  /*e210*/  LOP3.LUT R4, R3, R4, RZ, 0x3c, !PT ;  /* 0x0000000403047212 */ /* 0x000fe400078e3cff */
[----:B------:R-:W-:Y:S01]  /*e220*/  LOP3.LUT R12, R35, 0x180, RZ, 0xc0, !PT ;  /* 0x00000180230c7812 */ /* 0x000fe200078ec0ff */
[----:B------:R-:W0:Y:S01]  /*e230*/  @P1 LDC R45, c[0x0][0xbec] ;  /* 0x0002fb00ff2d1b82 */ /* 0x000e220000000800 */
[----:B------:R-:W-:Y:S01]  /*e240*/  LOP3.LUT R3, R8, 0x180, RZ, 0xc0, !PT ;  /* 0x0000018008037812 */ /* 0x000fe200078ec0ff */
[----:B------:R-:W-:Y:S01]  /*e250*/  IMAD.X R11, RZ, RZ, R5, P2 ;  /* 0x000000ffff0b7224 */ /* 0x000fe200010e0605 */
[----:B------:R-:W-:Y:S02]  /*e260*/  LOP3.LUT R2, R21, 0x180, RZ, 0xc0, !PT ;  /* 0x0000018015027812 */ /* 0x000fe400078ec0ff */
[----:B------:R-:W-:-:S02]  /*e270*/  SHF.R.U64 R12, R12, 0x3, RZ ;  /* 0x000000030c0c7819 */ /* 0x000fc400000012ff */
[----:B------:R-:W-:Y:S01]  /*e280*/  SHF.R.U64 R3, R3, 0x3, RZ ;  /* 0x0000000303037819 */ /* 0x000fe200000012ff */
[----:B------:R-:W1:Y:S01]  /*e290*/  @P1 LDC R50, c[0x0][0xbf0] ;  /* 0x0002fc00ff321b82 */ /* 0x000e620000000800 */
[----:B------:R-:W-:Y:S02]  /*e2a0*/  SHF.R.U64 R2, R2, 0x3, RZ ;  /* 0x0000000302027819 */ /* 0x000fe400000012ff */
[----:B------:R-:W-:Y:S02]  /*e2b0*/  IADD3 R43, P5, R40, 0x7800, RZ ;  /* 0x00007800282b7810 */ /* 0x000fe40007fbe0ff */
[----:B------:R-:W-:Y:S02]  /*e2c0*/  LOP3.LUT R24, R12, R35, RZ, 0x3c, !PT ;  /* 0x000000230c187212 */ /* 0x000fe400078e3cff */
[----:B------:R-:W-:Y:S02]  /*e2d0*/  LOP3.LUT R14, R15, 0x180, RZ, 0xc0, !PT ;  /* 0x000001800f0e7812 */ /* 0x000fe400078ec0ff */
[----:B------:R-:W-:-:S02]  /*e2e0*/  LOP3.LUT R12, R3, R8, RZ, 0x3c, !PT ;  /* 0x00000008030c7212 */ /* 0x000fc400078e3cff */
[----:B------:R-:W-:Y:S02]  /*e2f0*/  LOP3.LUT R8, R2, R21, RZ, 0x3c, !PT ;  /* 0x0000001502087212 */ /* 0x000fe400078e3cff */
[----:B------:R-:W-:Y:S02]  /*e300*/  LOP3.LUT R2, R43, 0x180, RZ, 0xc0, !PT ;  /* 0x000001802b027812 */ /* 0x000fe400078ec0ff */
[----:B------:R-:W-:Y:S01]  /*e310*/  SHF.R.U64 R14, R14, 0x3, RZ ;  /* 0x000000030e0e7819 */ /* 0x000fe200000012ff */
[----:B0-----:R-:W-:Y:S01]  /*e320*/  @P1 IMAD.HI.U32 R45, R52, R45, RZ ;  /* 0x0000002d342d1227 */ /* 0x001fe200078e00ff */
[----:B------:R-:W-:Y:S02]  /*e330*/  SHF.R.U64 R2, R2, 0x3, RZ ;  /* 0x0000000302027819 */ /* 0x000fe400000012ff */
[----:B------:R-:W-:Y:S01]  /*e340*/  LOP3.LUT R14, R14, R15, RZ, 0x3c, !PT ;  /* 0x0000000f0e0e7212 */ /* 0x000fe200078e3cff */
[----:B------:R-:W-:Y:S01]  /*e350*/  IMAD.X R15, RZ, RZ, R5, P0 ;  /* 0x000000ffff0f7224 */ /* 0x000fe200000e0605 */
[----:B------:R-:W-:-:S02]  /*e360*/  IADD3 R39, P0, R40, 0x1800, RZ ;  /* 0x0000180028277810 */ /* 0x000fc40007f1e0ff */
[----:B------:R-:W-:Y:S01]  /*e370*/  LOP3.LUT R2, R2, R43, RZ, 0x3c, !PT ;  /* 0x0000002b02027212 */ /* 0x000fe200078e3cff */
[----:B------:R-:W-:Y:S01]  /*e380*/  IMAD.MOV.U32 R43, RZ, RZ, R52 ;  /* 0x000000ffff2b7224 */ /* 0x000fe200078e0034 */
[----:B-1----:R-:W-:Y:S02]  /*e390*/  @P1 SHF.R.U32.HI R43, RZ, R50, R45 ;  /* 0x00000032ff2b1219 */ /* 0x002fe4000001162d */
[----:B------:R-:W-:Y:S02]  /*e3a0*/  LOP3.LUT R38, R39, 0x180, RZ, 0xc0, !PT ;  /* 0x0000018027267812 */ /* 0x000fe400078ec0ff */
[----:B------:R-:W-:Y:S01]  /*e3b0*/  MOV R47, R4 ;  /* 0x00000004002f7202 */ /* 0x000fe20000000f00 */
[----:B------:R-:W-:Y:S01]  /*e3c0*/  IMAD.MOV R45, RZ, RZ, -R43 ;  /* 0x000000ffff2d7224 */ /* 0x000fe200078e0a2b */
[----:B------:R-:W-:Y:S02]  /*e3d0*/  LOP3.LUT R10, R33, 0x180, RZ, 0xc0, !PT ;  /* 0x00000180210a7812 */ /* 0x000fe400078ec0ff */
[----:B------:R-:W-:-:S02]  /*e3e0*/  F2FP.BF16.F32.PACK_AB R4, R42, R7 ;  /* 0x000000072a04723e */ /* 0x000fc400000010ff */
[----:B------:R-:W-:Y:S02]  /*e3f0*/  SHF.R.U64 R38, R38, 0x3, RZ ;  /* 0x0000000326267819 */ /* 0x000fe400000012ff */
[----:B------:R-:W-:Y:S02]  /*e400*/  F2FP.BF16.F32.PACK_AB R5, R91, R90 ;  /* 0x0000005a5b05723e */ /* 0x000fe400000010ff */
[----:B------:R-:W-:Y:S02]  /*e410*/  F2FP.BF16.F32.PACK_AB R7, R95, R94 ;  /* 0x0000005e5f07723e */ /* 0x000fe400000010ff */
[----:B------:R-:W-:Y:S01]  /*e420*/  MOV R57, R14 ;  /* 0x0000000e00397202 */ /* 0x000fe20000000f00 */
[----:B------:R-:W-:Y:S01]  /*e430*/  IMAD R15, R0, R45, R52 ;  /* 0x0000002d000f7224 */ /* 0x000fe200078e0234 */
[----:B------:R-:W-:Y:S01]  /*e440*/  SHF.R.U64 R10, R10, 0x3, RZ ;  /* 0x000000030a0a7819 */ /* 0x000fe200000012ff */
[----:B------:R0:W-:Y:S01]  /*e450*/  STSM.16.M88.4 [R47], R4 ;  /* 0x000000042f007844 */ /* 0x0001e20000000200 */
[----:B------:R-:W-:Y:S01]  /*e460*/  LOP3.LUT R38, R38, R39, RZ, 0x3c, !PT ;  /* 0x0000002726267212 */ /* 0x000fe200078e3cff */
[----:B------:R-:W-:Y:S01]  /*e470*/  IMAD.X R39, RZ, RZ, R41, P0 ;  /* 0x000000ffff277224 */ /* 0x000fe200000e0629 */
[----:B------:R-:W-:Y:S01]  /*e480*/  MOV R62, R24 ;  /* 0x00000018003e7202 */ /* 0x000fe20000000f00 */
[----:B------:R-:W-:Y:S01]  /*e490*/  IMAD.U32 R25, RZ, RZ, UR5 ;  /* 0x00000005ff197e24 */ /* 0x000fe2000f8e00ff */
[----:B------:R-:W-:Y:S01]  /*e4a0*/  SHF.R.S32.HI R14, RZ, 0x1f, R43 ;  /* 0x0000001fff0e7819 */ /* 0x000fe2000001142b */
[----:B------:R-:W-:Y:S01]  /*e4b0*/  ULDC UR5, c[0x0][0xa88] ;  /* 0x0002a20000057ab9 */ /* 0x000fe20000000800 */
[----:B------:R-:W-:Y:S01]  /*e4c0*/  LOP3.LUT R10, R10, R33, RZ, 0x3c, !PT ;  /* 0x000000210a0a7212 */ /* 0x000fe200078e3cff */
[----:B------:R-:W-:Y:S01]  /*e4d0*/  IMAD R56, R0, UR5, RZ ;  /* 0x0000000500387c24 */ /* 0x000fe2000f8e02ff */
[----:B------:R-:W-:-:S02]  /*e4e0*/  IADD3 R33, P3, R40, 0x4800, RZ ;  /* 0x0000480028217810 */ /* 0x000fc40007f7e0ff */
[----:B------:R-:W-:Y:S02]  /*e4f0*/  IADD3 R35, P2, R40, 0x3000, RZ ;  /* 0x0000300028237810 */ /* 0x000fe40007f5e0ff */
[----:B------:R-:W-:Y:S02]  /*e500*/  LOP3.LUT R32, R33, 0x180, RZ, 0xc0, !PT ;  /* 0x0000018021207812 */ /* 0x000fe400078ec0ff */
[----:B------:R-:W-:Y:S02]  /*e510*/  LOP3.LUT R34, R35, 0x180, RZ, 0xc0, !PT ;  /* 0x0000018023227812 */ /* 0x000fe400078ec0ff */
[----:B0-----:R-:W-:Y:S02]  /*e520*/  IADD3 R4, P0, R43, UR6, RZ ;  /* 0x000000062b047c10 */ /* 0x001fe4000ff1e0ff */
[----:B------:R-:W-:Y:S02]  /*e530*/  SHF.R.S32.HI R6, RZ, 0x1f, R15 ;  /* 0x0000001fff067819 */ /* 0x000fe4000001140f */
[----:B------:R-:W-:Y:S01]  /*e540*/  IADD3.X R5, R14, UR7, R25, P0, !PT ;  /* 0x000000070e057c10 */ /* 0x000fe200087fe419 */
[----:B------:R-:W-:Y:S01]  /*e550*/  ULDC.64 UR6, c[0x0][0xb88] ;  /* 0x0002e20000067ab9 */ /* 0x000fe20000000a00 */
[----:B------:R-:W-:Y:S01]  /*e560*/  SHF.R.U64 R32, R32, 0x3, RZ ;  /* 0x0000000320207819 */ /* 0x000fe200000012ff */
[----:B------:R-:W-:Y:S01]  /*e570*/  IMAD R6, R6, UR6, RZ ;  /* 0x0000000606067c24 */ /* 0x000fe2000f8e02ff */
[----:B------:R-:W-:Y:S01]  /*e580*/  MOV R63, R10 ;  /* 0x0000000a003f7202 */ /* 0x000fe20000000f00 */
[----:B------:R-:W-:Y:S01]  /*e590*/  IMAD.WIDE.U32 R4, R15, UR6, R4 ;  /* 0x000000060f047c25 */ /* 0x000fe2000f8e0004 */
[----:B------:R-:W-:-:S02]  /*e5a0*/  SHF.R.U64 R34, R34, 0x3, RZ ;  /* 0x0000000322227819 */ /* 0x000fc400000012ff */
[----:B------:R-:W-:Y:S01]  /*e5b0*/  LOP3.LUT R32, R32, R33, RZ, 0x3c, !PT ;  /* 0x0000002120207212 */ /* 0x000fe200078e3cff */
[----:B------:R-:W-:Y:S01]  /*e5c0*/  IMAD R15, R15, UR7, R6 ;  /* 0x000000070f0f7c24 */ /* 0x000fe2000f8e0206 */
[----:B------:R-:W-:Y:S01]  /*e5d0*/  ULDC.64 UR6, c[0x0][0xb50] ;  /* 0x0002d40000067ab9 */ /* 0x000fe20000000a00 */
[----:B------:R-:W-:Y:S01]  /*e5e0*/  VIADD R11, R146, UR41 ;  /* 0x00000029920b7c36 */ /* 0x000fe20008000000 */
[----:B------:R-:W-:Y:S01]  /*e5f0*/  LOP3.LUT P0, RZ, R144, 0x3, RZ, 0xc0, !PT ;  /* 0x0000000390ff7812 */ /* 0x000fe2000780c0ff */
[----:B------:R-:W-:Y:S01]  /*e600*/  IMAD.X R33, RZ, RZ, R41, P3 ;  /* 0x000000ffff217224 */ /* 0x000fe200018e0629 */
[----:B------:R-:W-:Y:S01]  /*e610*/  LEA R42, P3, R4, UR6, 0x2 ;  /* 0x00000006042a7c11 */ /* 0x000fe2000f8610ff */
[----:B------:R-:W-:Y:S01]  /*e620*/  VIADD R7, R11, 0x8 ;  /* 0x000000080b077836 */ /* 0x000fe20000000000 */
[----:B------:R-:W-:Y:S01]  /*e630*/  LOP3.LUT R34, R34, R35, RZ, 0x3c, !PT ;  /* 0x0000002322227212 */ /* 0x000fe200078e3cff */
[----:B------:R-:W-:Y:S01]  /*e640*/  IMAD.IADD R5, R5, 0x1, R15 ;  /* 0x0000000105057824 */ /* 0x000fe200078e020f */
[----:B------:R-:W-:Y:S01]  /*e650*/  MOV R53, R8 ;  /* 0x0000000800357202 */ /* 0x000fe20000000f00 */
        /* <DEDUP_REMOVED lines=8> */
[----:B------:R-:W0:Y:S01]  /*e6e0*/  SHFL.IDX PT, R59, R43, RZ, 0x1c1f ;  /* 0x001c1fff2b3b7589 */ /* 0x000e2200000e0000 */
[----:B------:R-:W-:Y:S02]  /*e6f0*/  F2FP.BF16.F32.PACK_AB R6, R101, R100 ;  /* 0x000000646506723e */ /* 0x000fe400000010ff */
[----:B------:R-:W-:Y:S01]  /*e700*/  F2FP.BF16.F32.PACK_AB R7, R103, R102 ;  /* 0x000000666707723e */ /* 0x000fe200000010ff */
[----:B------:R-:W1:Y:S01]  /*e710*/  SHFL.IDX PT, R61, R43, 0x1, 0x1c1f ;  /* 0x003c1f002b3d7f89 */ /* 0x000e6200000e0000 */
        /* <DEDUP_REMOVED lines=13> */
[----:B------:R2:W-:Y:S01]  /*e7f0*/  STSM.16.M88.4 [R63], R12 ;  /* 0x0000000c3f007844 */ /* 0x0005e20000000200 */
[C---:B------:R-:W-:Y:S02]  /*e800*/  LOP3.LUT R3, R40.reuse, 0x180, RZ, 0xc0, !PT ;  /* 0x0000018028037812 */ /* 0x040fe400078ec0ff */
[----:B------:R-:W-:Y:S01]  /*e810*/  IADD3 R21, P4, R40, 0x6000, RZ ;  /* 0x0000600028157810 */ /* 0x000fe20007f9e0ff */
[----:B------:R3:W-:Y:S01]  /*e820*/  STSM.16.M88.4 [R62], R24 ;  /* 0x000000183e007844 */ /* 0x0007e20000000200 */
[----:B------:R-:W-:Y:S01]  /*e830*/  SHF.R.U64 R3, R3, 0x3, RZ ;  /* 0x0000000303037819 */ /* 0x000fe200000012ff */
[----:B------:R-:W-:Y:S01]  /*e840*/  UIMAD UR5, UR10, UR8, URZ ;  /* 0x000000080a0572a4 */ /* 0x000fe2000f8e023f */
[----:B------:R-:W-:Y:S01]  /*e850*/  LOP3.LUT R20, R21, 0x180, RZ, 0xc0, !PT ;  /* 0x0000018015147812 */ /* 0x000fe200078ec0ff */
[----:B------:R4:W-:Y:S01]  /*e860*/  STSM.16.M88.4 [R57], R28 ;  /* 0x0000001c39007844 */ /* 0x0009e20000000200 */
[----:B------:R-:W-:Y:S01]  /*e870*/  LOP3.LUT R40, R3, R40, RZ, 0x3c, !PT ;  /* 0x0000002803287212 */ /* 0x000fe200078e3cff */
[--C-:B------:R-:W-:Y:S01]  /*e880*/  IMAD.X R3, RZ, RZ, R41.reuse, P5 ;  /* 0x000000ffff037224 */ /* 0x100fe200028e0629 */
[----:B--2---:R-:W2:Y:S08]  /*e890*/  @P1 LDC R15, c[0x0][0xbec] ;  /* 0x0002fb00ff0f1b82 */ /* 0x004eb00000000800 */
[----:B------:R-:W-:Y:S08]  /*e8a0*/  BAR.SYNC.DEFER_BLOCKING 0x1, 0x180 ;  /* 0x0046000000007b1d */ /* 0x000ff00000010000 */
[----:B---3--:R-:W3:Y:S01]  /*e8b0*/  @P1 LDC R25, c[0x0][0xbf0] ;  /* 0x0002fc00ff191b82 */ /* 0x008ee20000000800 */
[----:B------:R-:W-:Y:S01]  /*e8c0*/  IMAD R12, R141, 0x60, R142 ;  /* 0x000000608d0c7824 */ /* 0x000fe200078e028e */
[----:B------:R-:W-:Y:S01]  /*e8d0*/  UIMAD.WIDE.U32 UR6, UR40, UR8, URZ ;  /* 0x00000008280672a5 */ /* 0x000fe2000f8e003f */
[----:B------:R-:W-:Y:S01]  /*e8e0*/  SHF.R.U64 R20, R20, 0x3, RZ ;  /* 0x0000000314147819 */ /* 0x000fe200000012ff */
[----:B------:R-:W-:Y:S01]  /*e8f0*/  ULDC.64 UR10, c[0x0][0xaf0] ;  /* 0x0002bc00000a7ab9 */ /* 0x000fe20000000a00 */
[----:B------:R-:W-:Y:S01]  /*e900*/  VIADD R14, R12, UR41 ;  /* 0x000000290c0e7c36 */ /* 0x000fe20008000000 */
[----:B------:R-:W-:Y:S01]  /*e910*/  UIMAD UR5, UR40, UR9, UR5 ;  /* 0x00000009280572a4 */ /* 0x000fe2000f8e0205 */
[----:B------:R-:W-:Y:S01]  /*e920*/  LOP3.LUT R20, R20, R21, RZ, 0x3c, !PT ;  /* 0x0000001514147212 */ /* 0x000fe200078e3cff */
[----:B------:R-:W-:Y:S01]  /*e930*/  UIMAD UR8, UR12, UR10, URZ ;  /* 0x0000000a0c0872a4 */ /* 0x000fe2000f8e023f */
[----:B------:R-:W-:Y:S01]  /*e940*/  IMAD.MOV.U32 R13, RZ, RZ, R14 ;  /* 0x000000ffff0d7224 */ /* 0x000fe200078e000e */
[----:B------:R-:W-:Y:S01]  /*e950*/  UIADD3 UR7, UR7, UR5, URZ ;  /* 0x0000000507077290 */ /* 0x000fe2000fffe03f */
[----:B------:R-:W-:Y:S01]  /*e960*/  IMAD.X R21, RZ, RZ, R41, P4 ;  /* 0x000000ffff157224 */ /* 0x000fe200020e0629 */
[----:B0-----:R4:W-:Y:S04]  /*e970*/  @!P2 ST.E desc[UR48][R58.64], R36 ;  /* 0x000000243a00a985 */ /* 0x0019e8000c101930 */
[----:B-1----:R4:W-:Y:S04]  /*e980*/  @!P0 ST.E desc[UR48][R60.64], R37 ;  /* 0x000000253c008985 */ /* 0x0029e8000c101930 */
[----:B------:R2:W5:Y:S01]  /*e990*/  LD.E.128 R8, desc[UR48][R2.64] ;  /* 0x0000003002087980 */ /* 0x000562000c101d00 */
[----:B------:R-:W-:-:S02]  /*e9a0*/  UIMAD UR5, UR44, UR11, UR8 ;  /* 0x0000000b2c0572a4 */ /* 0x000fc4000f8e0208 */
[----:B------:R-:W-:Y:S01]  /*e9b0*/  UIMAD.WIDE.U32 UR6, UR44, UR10, UR6 ;  /* 0x0000000a2c0672a5 */ /* 0x000fe2000f8e0006 */
[----:B------:R-:W5:Y:S01]  /*e9c0*/  LD.E.128 R40, desc[UR48][R40.64] ;  /* 0x0000003028287980 */ /* 0x000f62000c101d00 */
[----:B------:R-:W-:-:S03]  /*e9d0*/  ULDC.64 UR8, c[0x0][0xae0] ;  /* 0x0002b80000087ab9 */ /* 0x000fc60000000a00 */
[----:B------:R-:W5:Y:S01]  /*e9e0*/  LD.E.128 R44, desc[UR48][R38.64] ;  /* 0x00000030262c7980 */ /* 0x000f62000c101d00 */
[----:B--2---:R-:W-:-:S03]  /*e9f0*/  @P1 IMAD.HI.U32 R2, R14, R15, RZ ;  /* 0x0000000f0e021227 */ /* 0x004fc600078e00ff */
[----:B------:R-:W5:Y:S02]  /*ea00*/  LD.E.128 R48, desc[UR48][R34.64] ;  /* 0x0000003022307980 */ /* 0x000f64000c101d00 */
[----:B---3--:R-:W-:Y:S01]  /*ea10*/  @P1 SHF.R.U32.HI R13, RZ, R25, R2 ;  /* 0x00000019ff0d1219 */ /* 0x008fe20000011602 */
[----:B------:R-:W-:Y:S01]  /*ea20*/  UIADD3 UR5, UR7, UR5, URZ ;  /* 0x0000000507057290 */ /* 0x000fe2000fffe03f */
[----:B------:R-:W5:Y:S02]  /*ea30*/  LD.E.128 R4, desc[UR48][R32.64] ;  /* 0x0000003020047980 */ /* 0x000f64000c101d00 */
[--C-:B------:R-:W-:Y:S01]  /*ea40*/  SHF.R.S32.HI R12, RZ, 0x1f, R13.reuse ;  /* 0x0000001fff0c7819 */ /* 0x100fe2000001140d */
[----:B------:R-:W-:Y:S01]  /*ea50*/  IMAD.MOV R15, RZ, RZ, -R13 ;  /* 0x000000ffff0f7224 */ /* 0x000fe200078e0a0d */
[----:B------:R0:W5:Y:S01]  /*ea60*/  LD.E.128 R52, desc[UR48][R20.64] ;  /* 0x0000003014347980 */ /* 0x000162000c101d00 */
[----:B------:R-:W-:Y:S02]  /*ea70*/  IMAD.U32 R3, RZ, RZ, UR7 ;  /* 0x00000007ff037e24 */ /* 0x000fe4000f8e00ff */
[----:B------:R-:W-:Y:S01]  /*ea80*/  IMAD R15, R0, R15, R14 ;  /* 0x0000000f000f7224 */ /* 0x000fe200078e020e */
[----:B------:R-:W-:Y:S01]  /*ea90*/  @!PT LDS RZ, [RZ] ;  /* 0x00000000fffff984 */ /* 0x000fe20000000800 */
[----:B------:R-:W-:Y:S01]  /*eaa0*/  @!PT LDS RZ, [RZ] ;  /* 0x00000000fffff984 */ /* 0x000fe20000000800 */
[----:B------:R-:W-:Y:S01]  /*eab0*/  @!PT LDS RZ, [RZ] ;  /* 0x00000000fffff984 */ /* 0x000fe20000000800 */
[----:B------:R-:W-:Y:S01]  /*eac0*/  @!PT LDS RZ, [RZ] ;  /* 0x00000000fffff984 */ /* 0x000fe20000000800 */
[----:B------:R1:W-:Y:S06]  /*ead0*/  MEMBAR.ALL.CTA ;  /* 0x0000000000007992 */ /* 0x0003ec0000008000 */
[----:B-1----:R-:W1:Y:S01]  /*eae0*/  FENCE.VIEW.ASYNC.S ;  /* 0x00000000000073c6 */ /* 0x002e620000000000 */
[----:B------:R-:W-:Y:S01]  /*eaf0*/  IMAD.U32 R2, RZ, RZ, UR6 ;  /* 0x00000006ff027e24 */ /* 0x000fe2000f8e00ff */
[----:B------:R-:W-:Y:S01]  /*eb00*/  ULDC.64 UR6, c[0x0][0xad8] ;  /* 0x0002b60000067ab9 */ /* 0x000fe20000000a00 */
[----:B------:R-:W-:-:S02]  /*eb10*/  IMAD.U32 R3, RZ, RZ, UR5 ;  /* 0x00000005ff037e24 */ /* 0x000fc4000f8e00ff */
[----:B------:R-:W-:Y:S01]  /*eb20*/  IMAD R12, R12, UR8, RZ ;  /* 0x000000080c0c7c24 */ /* 0x000fe2000f8e02ff */
[----:B------:R-:W-:Y:S01]  /*eb30*/  SHF.R.S32.HI R0, RZ, 0x1f, R15 ;  /* 0x0000001fff007819 */ /* 0x000fe2000001140f */
[----:B------:R-:W-:-:S04]  /*eb40*/  IMAD.WIDE.U32 R2, R13, UR8, R2 ;  /* 0x000000080d027c25 */ /* 0x000fc8000f8e0002 */
[----:B0-----:R-:W-:Y:S02]  /*eb50*/  IMAD R21, R13, UR9, R12 ;  /* 0x000000090d157c24 */ /* 0x001fe4000f8e020c */
[----:B------:R-:W-:Y:S02]  /*eb60*/  IMAD R0, R0, UR6, RZ ;  /* 0x0000000600007c24 */ /* 0x000fe4000f8e02ff */
[----:B------:R-:W-:Y:S02]  /*eb70*/  IMAD.IADD R3, R3, 0x1, R21 ;  /* 0x0000000103037824 */ /* 0x000fe400078e0215 */
[----:B------:R-:W-:Y:S01]  /*eb80*/  VIADD R25, R142, UR41 ;  /* 0x000000298e197c36 */ /* 0x000fe20008000000 */
[----:B------:R-:W-:Y:S01]  /*eb90*/  UIADD3 UR5, UR42, 0x2d820, URZ ;  /* 0x0002d8202a057890 */ /* 0x000fe2000fffe03f */
[C---:B------:R-:W-:Y:S02]  /*eba0*/  IMAD R13, R15.reuse, UR7, R0 ;  /* 0x000000070f0d7c24 */ /* 0x040fe4000f8e0200 */
[----:B------:R-:W-:Y:S01]  /*ebb0*/  IMAD.WIDE.U32 R2, R15, UR6, R2 ;  /* 0x000000060f027c25 */ /* 0x000fe2000f8e0002 */
[----:B------:R-:W-:Y:S01]  /*ebc0*/  ISETP.GE.AND P0, PT, R25, R56, PT ;  /* 0x000000381900720c */ /* 0x000fe20003f06270 */
[----:B------:R-:W-:Y:S01]  /*ebd0*/  ULDC.64 UR6, c[0x0][0xa80] ;  /* 0x0002a00000067ab9 */ /* 0x000fe20000000a00 */
[----:B------:R-:W-:Y:S01]  /*ebe0*/  UPRMT UR5, URZ, 0x654, UR5 ;  /* 0x000006543f057896 */ /* 0x000fe20008000005 */
[----:B------:R-:W-:Y:S01]  /*ebf0*/  IMAD.IADD R3, R3, 0x1, R13 ;  /* 0x0000000103037824 */ /* 0x000fe200078e020d */
[----:B------:R-:W-:-:S04]  /*ec00*/  LEA R0, P1, R2, UR6, 0x1 ;  /* 0x0000000602007c11 */ /* 0x000fc8000f8208ff */
[----:B------:R-:W-:Y:S01]  /*ec10*/  LEA.HI.X R24, R2, UR7, R3, 0x1, P1 ;  /* 0x0000000702187c11 */ /* 0x000fe200088f0c03 */
[----:B-1----:R4:W0:Y:S01]  /*ec20*/  SHFL.IDX PT, R12, R0, RZ, 0x1c1f ;  /* 0x001c1fff000c7589 */ /* 0x00282200000e0000 */
[----:B------:R-:W-:Y:S01]  /*ec30*/  BSSY B1, `(.L_x_10820) ;  /* 0x0000010000017945 */ /* 0x000fe20003800000 */
[----:B------:R-:W-:Y:S02]  /*ec40*/  SYNCS.ARRIVE.TRANS64.RED.A1T0 RZ, [UR5], RZ ;  /* 0x000000ffffff79a7 */ /* 0x000fe40008100405 */
[----:B------:R4:W1:Y:S01]  /*ec50*/  SHFL.IDX PT, R13, R24, RZ, 0x1c1f ;  /* 0x001c1fff180d7589 */ /* 0x00086200000e0000 */
[----:B------:R-:W-:Y:S05]  /*ec60*/  @P0 BRA `(.L_x_10821) ;  /* 0x0000000000300947 */ /* 0x000fea0003800000 */
        /* <DEDUP_REMOVED lines=12> */
.L_x_10821:
[----:B------:R-:W-:Y:S05]  /*ed30*/  BSYNC B1 ;  /* 0x0000000000017941 */ /* 0x000fea0003800000 */
.L_x_10820:
[----:B--2---:R-:W-:Y:S01]  /*ed40*/  VIADD R3, R25, 0x60 ;  /* 0x0000006019037836 */ /* 0x004fe20000000000 */
[----:B-1----:R1:W2:Y:S04]  /*ed50*/  SHFL.IDX PT, R13, R24, 0x1, 0x1c1f ;  /* 0x003c1f00180d7f89 */ /* 0x0022a800000e0000 */
[----:B------:R-:W-:Y:S01]  /*ed60*/  ISETP.GE.AND P0, PT, R3, R56, PT ;  /* 0x000000380300720c */ /* 0x000fe20003f06270 */
[----:B0-----:R1:W0:-:S12]  /*ed70*/  SHFL.IDX PT, R12, R0, 0x1, 0x1c1f ;  /* 0x003c1f00000c7f89 */ /* 0x00121800000e0000 */
[----:B-1----:R-:W-:Y:S05]  /*ed80*/  @P0 BRA `(.L_x_10822) ;  /* 0x0000000800240947 */ /* 0x002fea0003800000 */
[----:B------:R-:W-:Y:S02]  /*ed90*/  ULDC UR5, c[0x0][0xac8] ;  /* 0x0002b20000057ab9 */ /* 0x000fe40000000800 */
[----:B------:R-:W-:Y:S02]  /*eda0*/  ISETP.GE.AND P2, PT, R139, UR5, PT ;  /* 0x000000058b007c0c */ /* 0x000fe4000bf46270 */
[----:B------:R-:W-:-:S11]  /*edb0*/  ISETP.GE.AND P1, PT, R138, UR5, PT ;  /* 0x000000058a007c0c */ /* 0x000fd6000bf26270 */
[C---:B0-----:R-:W-:Y:S02]  /*edc0*/  @!P2 LEA R14, P0, R139.reuse, R12, 0x1 ;  /* 0x0000000c8b0ea211 */ /* 0x041fe400078008ff */
[----:B--2---:R-:W-:Y:S02]  /*edd0*/  @!P1 IMAD.WIDE R2, R138, 0x2, R12 ;  /* 0x000000028a029825 */ /* 0x004fe400078e020c */
[----:B------:R-:W-:Y:S02]  /*ede0*/  @!P2 LEA.HI.X R15, R139, R13, R149, 0x1, P0 ;  /* 0x0000000d8b0fa211 */ /* 0x000fe400000f0c95 */
[----:B------:R-:W-:Y:S01]  /*edf0*/  ISETP.GE.AND P0, PT, R140, UR5, PT ;  /* 0x000000058c007c0c */ /* 0x000fe2000bf06270 */
[----:B-----5:R0:W-:Y:S04]  /*ee00*/  @!P1 ST.E.128 desc[UR48][R2.64], R44 ;  /* 0x0000002c02009985 */ /* 0x0201e8000c101d30 */
[----:B------:R0:W-:Y:S08]  /*ee10*/  @!P2 ST.E.128 desc[UR48][R14.64], R4 ;  /* 0x000000040e00a985 */ /* 0x0001f0000c101d30 */
[----:B------:R-:W-:Y:S05]  /*ee20*/  @P0 BRA `(.L_x_10822) ;  /* 0x0000000400fc0947 */ /* 0x000fea0003800000 */
[----:B0-----:R-:W-:-:S04]  /*ee30*/  LEA R2, P0, R140, R12, 0x1 ;  /* 0x0000000c8c027211 */ /* 0x001fc800078008ff */
[----:B------:R-:W-:-:S05]  /*ee40*/  LEA.HI.X R3, R140, R13, R148, 0x1, P0 ;  /* 0x0000000d8c037211 */ /* 0x000fca00000f0c94 */
[----:B------:R0:W-:Y:S01]  /*ee50*/  ST.E.128 desc[UR48][R2.64], R8 ;  /* 0x0000000802007985 */ /* 0x0001e2000c101d30 */
[----:B------:R-:W-:Y:S05]  /*ee60*/  BRA `(.L_x_10822) ;  /* 0x0000000400ec7947 */ /* 0x000fea0003800000 */
.L_x_10819:
        /* <DEDUP_REMOVED lines=50> */
.L_x_10824:
[----:B------:R-:W-:Y:S05]  /*f190*/  BSYNC B1 ;  /* 0x0000000000017941 */ /* 0x000fea0003800000 */
.L_x_10823:
        /* <DEDUP_REMOVED lines=19> */
[----:B------:R-:W-:Y:S02]  /*f2d0*/  IMAD R7, R8, R7, R6 ;  /* 0x0000000708077224 */ /* 0x000fe400078e0206 */
[----:B------:R-:W-:Y:S02]  /*f2e0*/  IMAD R0, R0, UR8, RZ ;  /* 0x0000000800007c24 */ /* 0x000fe4000f8e02ff */
[----:B------:R-:W-:Y:S01]  /*f2f0*/  IMAD.U32 R2, RZ, RZ, UR6 ;  /* 0x00000006ff027e24 */ /* 0x000fe2000f8e00ff */
[----:B------:R-:W-:Y:S01]  /*f300*/  ULDC.64 UR6, c[0x0][0xad8] ;  /* 0x0002b60000067ab9 */ /* 0x000fe20000000a00 */
[----:B------:R-:W-:Y:S01]  /*f310*/  IMAD.U32 R3, RZ, RZ, UR5 ;  /* 0x00000005ff037e24 */ /* 0x000fe2000f8e00ff */
[----:B------:R-:W-:Y:S01]  /*f320*/  ULDC UR5, c[0x0][0xa88] ;  /* 0x0002a20000057ab9 */ /* 0x000fe20000000800 */
[C---:B------:R-:W-:Y:S01]  /*f330*/  IMAD R9, R5.reuse, UR9, R0 ;  /* 0x0000000905097c24 */ /* 0x040fe2000f8e0200 */
[----:B------:R-:W-:Y:S01]  /*f340*/  SHF.R.S32.HI R0, RZ, 0x1f, R7 ;  /* 0x0000001fff007819 */ /* 0x000fe20000011407 */
[----:B------:R-:W-:-:S04]  /*f350*/  IMAD.WIDE.U32 R2, R5, UR8, R2 ;  /* 0x0000000805027c25 */ /* 0x000fc8000f8e0002 */
[----:B------:R-:W-:Y:S02]  /*f360*/  IMAD R0, R0, UR6, RZ ;  /* 0x0000000600007c24 */ /* 0x000fe4000f8e02ff */
[----:B------:R-:W-:Y:S02]  /*f370*/  IMAD.IADD R3, R3, 0x1, R9 ;  /* 0x0000000103037824 */ /* 0x000fe400078e0209 */
[C---:B------:R-:W-:Y:S02]  /*f380*/  IMAD R5, R7.reuse, UR7, R0 ;  /* 0x0000000707057c24 */ /* 0x040fe4000f8e0200 */
[----:B------:R-:W-:Y:S01]  /*f390*/  IMAD.WIDE.U32 R2, R7, UR6, R2 ;  /* 0x0000000607027c25 */ /* 0x000fe2000f8e0002 */
[----:B------:R-:W-:-:S03]  /*f3a0*/  ULDC.64 UR6, c[0x0][0xa80] ;  /* 0x0002a00000067ab9 */ /* 0x000fc60000000a00 */
[----:B------:R-:W-:Y:S01]  /*f3b0*/  IMAD R7, R8, UR5, RZ ;  /* 0x0000000508077c24 */ /* 0x000fe2000f8e02ff */
[----:B------:R-:W-:Y:S01]  /*f3c0*/  LEA R4, P1, R2, UR6, 0x1 ;  /* 0x0000000602047c11 */ /* 0x000fe2000f8208ff */
[----:B------:R-:W-:Y:S02]  /*f3d0*/  VIADD R0, R142, UR41 ;  /* 0x000000298e007c36 */ /* 0x000fe40008000000 */
[----:B------:R-:W-:-:S03]  /*f3e0*/  IMAD.IADD R3, R3, 0x1, R5 ;  /* 0x0000000103037824 */ /* 0x000fc600078e0205 */
[----:B------:R-:W-:Y:S02]  /*f3f0*/  ISETP.GE.AND P0, PT, R0, R7, PT ;  /* 0x000000070000720c */ /* 0x000fe40003f06270 */
[----:B------:R-:W-:Y:S02]  /*f400*/  LEA.HI.X R5, R2, UR7, R3, 0x1, P1 ;  /* 0x0000000702057c11 */ /* 0x000fe400088f0c03 */
[----:B------:R0:W1:Y:S04]  /*f410*/  SHFL.IDX PT, R2, R4, RZ, 0x1c1f ;  /* 0x001c1fff04027589 */ /* 0x00006800000e0000 */
[----:B------:R0:W2:Y:S05]  /*f420*/  SHFL.IDX PT, R3, R5, RZ, 0x1c1f ;  /* 0x001c1fff05037589 */ /* 0x0000aa00000e0000 */
[----:B------:R-:W-:Y:S05]  /*f430*/  @P0 BRA `(.L_x_10826) ;  /* 0x0000000000300947 */ /* 0x000fea0003800000 */
[----:B------:R-:W-:Y:S02]  /*f440*/  ULDC UR5, c[0x0][0xac8] ;  /* 0x0002b20000057ab9 */ /* 0x000fe40000000800 */
[----:B------:R-:W-:Y:S02]  /*f450*/  ISETP.GE.AND P3, PT, R139, UR5, PT ;  /* 0x000000058b007c0c */ /* 0x000fe4000bf66270 */
[----:B------:R-:W-:Y:S02]  /*f460*/  ISETP.GE.AND P4, PT, R140, UR5, PT ;  /* 0x000000058c007c0c */ /* 0x000fe4000bf86270 */
[----:B------:R-:W-:-:S09]  /*f470*/  ISETP.GE.AND P2, PT, R138, UR5, PT ;  /* 0x000000058a007c0c */ /* 0x000fd2000bf46270 */
[CC--:B-1----:R-:W-:Y:S02]  /*f480*/  @!P3 LEA R10, P0, R139.reuse, R2.reuse, 0x1 ;  /* 0x000000028b0ab211 */ /* 0x0c2fe400078008ff */
[----:B------:R-:W-:Y:S02]  /*f490*/  @!P4 LEA R12, P1, R140, R2, 0x1 ;  /* 0x000000028c0cc211 */ /* 0x000fe400078208ff */
[----:B--2---:R-:W-:Y:S01]  /*f4a0*/  @!P2 IMAD.WIDE R8, R138, 0x2, R2 ;  /* 0x000000028a08a825 */ /* 0x004fe200078e0202 */
[-C--:B------:R-:W-:Y:S02]  /*f4b0*/  @!P3 LEA.HI.X R11, R139, R3.reuse, R149, 0x1, P0 ;  /* 0x000000038b0bb211 */ /* 0x080fe400000f0c95 */
[----:B------:R-:W-:Y:S02]  /*f4c0*/  @!P4 LEA.HI.X R13, R140, R3, R148, 0x1, P1 ;  /* 0x000000038c0dc211 */ /* 0x000fe400008f0c94 */
[----:B------:R3:W-:Y:S04]  /*f4d0*/  @!P2 ST.E.128 desc[UR48][R8.64], RZ ;  /* 0x000000ff0800a985 */ /* 0x0007e8000c101d30 */
[----:B------:R3:W-:Y:S04]  /*f4e0*/  @!P3 ST.E.128 desc[UR48][R10.64], RZ ;  /* 0x000000ff0a00b985 */ /* 0x0007e8000c101d30 */
[----:B------:R3:W-:Y:S02]  /*f4f0*/  @!P4 ST.E.128 desc[UR48][R12.64], RZ ;  /* 0x000000ff0c00c985 */ /* 0x0007e4000c101d30 */
.L_x_10826:
[----:B------:R-:W-:Y:S05]  /*f500*/  BSYNC B1 ;  /* 0x0000000000017941 */ /* 0x000fea0003800000 */
.L_x_10825:
[----:B------:R-:W-:Y:S01]  /*f510*/  VIADD R0, R0, 0x60 ;  /* 0x0000006000007836 */ /* 0x000fe20000000000 */
[----:B--2---:R2:W4:Y:S04]  /*f520*/  SHFL.IDX PT, R3, R5, 0x1, 0x1c1f ;  /* 0x003c1f0005037f89 */ /* 0x00452800000e0000 */
[----:B------:R-:W-:Y:S01]  /*f530*/  ISETP.GE.AND P0, PT, R0, R7, PT ;  /* 0x000000070000720c */ /* 0x000fe20003f06270 */
[----:B-1----:R2:W1:-:S12]  /*f540*/  SHFL.IDX PT, R2, R4, 0x1, 0x1c1f ;  /* 0x003c1f0004027f89 */ /* 0x00245800000e0000 */
[----:B--2---:R-:W-:Y:S05]  /*f550*/  @P0 BRA `(.L_x_10822) ;  /* 0x0000000000300947 */ /* 0x004fea0003800000 */
[----:B------:R-:W-:Y:S02]  /*f560*/  ULDC UR5, c[0x0][0xac8] ;  /* 0x0002b20000057ab9 */ /* 0x000fe40000000800 */
[----:B------:R-:W-:Y:S02]  /*f570*/  ISETP.GE.AND P3, PT, R139, UR5, PT ;  /* 0x000000058b007c0c */ /* 0x000fe4000bf66270 */
[----:B------:R-:W-:Y:S02]  /*f580*/  ISETP.GE.AND P4, PT, R140, UR5, PT ;  /* 0x000000058c007c0c */ /* 0x000fe4000bf86270 */
[----:B------:R-:W-:-:S09]  /*f590*/  ISETP.GE.AND P2, PT, R138, UR5, PT ;  /* 0x000000058a007c0c */ /* 0x000fd2000bf46270 */
[CC--:B-1----:R-:W-:Y:S02]  /*f5a0*/  @!P3 LEA R6, P0, R139.reuse, R2.reuse, 0x1 ;  /* 0x000000028b06b211 */ /* 0x0c2fe400078008ff */
[----:B---3--:R-:W-:Y:S02]  /*f5b0*/  @!P4 LEA R8, P1, R140, R2, 0x1 ;  /* 0x000000028c08c211 */ /* 0x008fe400078208ff */
[----:B0---4-:R-:W-:Y:S01]  /*f5c0*/  @!P2 IMAD.WIDE R4, R138, 0x2, R2 ;  /* 0x000000028a04a825 */ /* 0x011fe200078e0202 */
[-C--:B------:R-:W-:Y:S02]  /*f5d0*/  @!P3 LEA.HI.X R7, R139, R3.reuse, R149, 0x1, P0 ;  /* 0x000000038b07b211 */ /* 0x080fe400000f0c95 */
[----:B------:R-:W-:Y:S02]  /*f5e0*/  @!P4 LEA.HI.X R9, R140, R3, R148, 0x1, P1 ;  /* 0x000000038c09c211 */ /* 0x000fe400008f0c94 */
[----:B------:R2:W-:Y:S04]  /*f5f0*/  @!P2 ST.E.128 desc[UR48][R4.64], RZ ;  /* 0x000000ff0400a985 */ /* 0x0005e8000c101d30 */
[----:B------:R2:W-:Y:S04]  /*f600*/  @!P3 ST.E.128 desc[UR48][R6.64], RZ ;  /* 0x000000ff0600b985 */ /* 0x0005e8000c101d30 */
[----:B------:R2:W-:Y:S02]  /*f610*/  @!P4 ST.E.128 desc[UR48][R8.64], RZ ;  /* 0x000000ff0800c985 */ /* 0x0005e4000c101d30 */
.L_x_10822:
[----:B------:R-:W-:Y:S05]  /*f620*/  BSYNC B0 ;  /* 0x0000000000007941 */ /* 0x000fea0003800000 */
.L_x_10818:
[----:B------:R-:W-:Y:S02]  /*f630*/  ULDC UR5, c[0x0][0xc38] ;  /* 0x00030e0000057ab9 */ /* 0x000fe40000000800 */
[----:B------:R-:W-:-:S06]  /*f640*/  UISETP.GE.AND UP0, UPT, UR4, UR5, UPT ;  /* 0x000000050400728c */ /* 0x000fcc000bf06270 */
[----:B------:R-:W-:-:S13]  /*f650*/  PLOP3.LUT P0, PT, PT, PT, UP0, 0x80, 0x0 ;  /* 0x000000000000781c */ /* 0x000fda0003f0f008 */
[----:B------:R-:W-:Y:S05]  /*f660*/  @!P0 BRA `(.L_x_10827) ;  /* 0xffffff1800288947 */ /* 0x000fea000383ffff */
[----:B------:R-:W-:Y:S05]  /*f670*/  EXIT ;  /* 0x000000000000794d */ /* 0x000fea0003800000 */
.L_x_10737:
[----:B------:R-:W-:-:S08]  /*f680*/  NOP ;  /* 0x0000000000007918 */ /* 0x000fd00000000000 */
[----:B------:R-:W0:-:S00]  /*f690*/  USETMAXREG.DEALLOC.CTAPOOL 0x20 ;  /* 0x00000020000079c8 */ /* 0x000e0000080e0500 */
[----:B0-----:R-:W-:-:S06]  /*f6a0*/  LOP3.LUT R0, R0, 0x3, RZ, 0xc0, !PT ;  /* 0x0000000300007812 */ /* 0x001fcc00078ec0ff */
[----:B------:R-:W0:Y:S01]  /*f6b0*/  S2UR UR6, SR_CTAID.X ;  /* 0x00000000000679c3 */ /* 0x000e220000002500 */
[----:B------:R-:W-:Y:S01]  /*f6c0*/  LOP3.LUT R19, R19, 0xfffffffb, RZ, 0xc0, !PT ;  /* 0xfffffffb13137812 */ /* 0x000fe200078ec0ff */
[----:B------:R-:W-:Y:S01]  /*f6d0*/  IMAD.MOV.U32 R16, RZ, RZ, RZ ;  /* 0x000000ffff107224 */ /* 0x000fe200078e00ff */
[----:B------:R1:W2:Y:S01]  /*f6e0*/  SHFL.IDX PT, R2, R0, RZ, 0x1f ;  /* 0x00001fff00027589 */ /* 0x0002a200000e0000 */
[----:B------:R-:W-:Y:S02]  /*f6f0*/  IMAD.MOV.U32 R24, RZ, RZ, 0x1 ;  /* 0x00000001ff187424 */ /* 0x000fe400078e00ff */
[----:B------:R-:W-:Y:S02]  /*f700*/  IMAD.MOV.U32 R29, RZ, RZ, RZ ;  /* 0x000000ffff1d7224 */ /* 0x000fe400078e00ff */
[----:B-1----:R-:W0:Y:S01]  /*f710*/  LDC R0, c[0x0][0xc38] ;  /* 0x00030e00ff007b82 */ /* 0x002e220000000800 */
[----:B--2---:R-:W-:-:S13]  /*f720*/  ISETP.NE.AND P0, PT, R2, RZ, PT ;  /* 0x000000ff0200720c */ /* 0x004fda0003f05270 */
[----:B------:R-:W-:Y:S01]  /*f730*/  @P0 LOP3.LUT R19, R19, 0x4, RZ, 0xfc, !PT ;  /* 0x0000000413130812 */ /* 0x000fe200078efcff */
[----:B------:R-:W-:Y:S06]  /*f740*/  @P0 BAR.ARV 0x4, 0x200 ;  /* 0x0108000000000b1d */ /* 0x000fec0000002000 */
[----:B0-----:R-:W-:-:S13]  /*f750*/  ISETP.LE.AND P0, PT, R0, UR6, PT ;  /* 0x0000000600007c0c */ /* 0x001fda000bf03270 */
[----:B------:R-:W-:Y:S05]  /*f760*/  @P0 BRA `(.L_x_10828) ;  /* 0x0000004800640947 */ /* 0x000fea0003800000 */
[----:B------:R-:W0:Y:S01]  /*f770*/  S2R R6, SR_TID.X ;  /* 0x0000000000067919 */ /* 0x000e220000002100 */
[----:B------:R-:W1:Y:S01]  /*f780*/  S2UR UR5, SR_CgaCtaId ;  /* 0x00000000000579c3 */ /* 0x000e620000008800 */
[----:B------:R-:W-:Y:S01]  /*f790*/  UMOV UR4, 0x400 ;  /* 0x0000040000047882 */ /* 0x000fe20000000000 */
[----:B------:R-:W-:Y:S01]  /*f7a0*/  IMAD.U32 R27, RZ, RZ, UR6 ;  /* 0x00000006ff1b7e24 */ /* 0x000fe2000f8e00ff */
[----:B------:R-:W-:Y:S01]  /*f7b0*/  ULDC UR42, c[0x0][0xc] ;  /* 0x00000300002a7ab9 */ /* 0x000fe20000000800 */
[----:B------:R-:W-:Y:S01]  /*f7c0*/  IMAD.MOV.U32 R24, RZ, RZ, 0x1 ;  /* 0x00000001ff187424 */ /* 0x000fe200078e00ff */
[----:B------:R-:W-:Y:S01]  /*f7d0*/  ULDC.64 UR46, c[0x0][0x198] ;  /* 0x00006600002e7ab9 */ /* 0x000fe20000000a00 */
[----:B------:R-:W-:Y:S02]  /*f7e0*/  IMAD.MOV.U32 R29, RZ, RZ, RZ ;  /* 0x000000ffff1d7224 */ /* 0x000fe400078e00ff */
[----:B------:R-:W-:Y:S01]  /*f7f0*/  IMAD.MOV.U32 R16, RZ, RZ, RZ ;  /* 0x000000ffff107224 */ /* 0x000fe200078e00ff */
[----:B-1----:R-:W-:-:S06]  /*f800*/  ULEA UR4, UR5, UR4, 0x18 ;  /* 0x0000000405047291 */ /* 0x002fcc000f8ec03f */
[----:B------:R-:W-:Y:S01]  /*f810*/  IMAD.U32 R17, RZ, RZ, UR4 ;  /* 0x00000004ff117e24 */ /* 0x000fe2000f8e00ff */
[C---:B0-----:R-:W-:Y:S01]  /*f820*/  LOP3.LUT R5, R6.reuse, 0x7f, RZ, 0xc0, !PT ;  /* 0x0000007f06057812 */ /* 0x041fe200078ec0ff */
[C---:B------:R-:W-:Y:S01]  /*f830*/  IMAD.SHL.U32 R0, R6.reuse, 0x8, RZ ;  /* 0x0000000806007824 */ /* 0x040fe200078e00ff */
[----:B------:R-:W-:-:S03]  /*f840*/  LOP3.LUT R28, R6, 0x1f, RZ, 0xc0, !PT ;  /* 0x0000001f061c7812 */ /* 0x000fc600078ec0ff */
[----:B------:R-:W-:Y:S01]  /*f850*/  IMAD.SHL.U32 R4, R5, 0x8, RZ ;  /* 0x0000000805047824 */ /* 0x000fe200078e00ff */
[C---:B------:R-:W-:Y:S02]  /*f860*/  LOP3.LUT R3, R0.reuse, 0x20, RZ, 0xc0, !PT ;  /* 0x0000002000037812 */ /* 0x040fe400078ec0ff */
[----:B------:R-:W-:Y:S02]  /*f870*/  LOP3.LUT R2, R0, 0xd8, RZ, 0xc0, !PT ;  /* 0x000000d800027812 */ /* 0x000fe400078ec0ff */
[----:B------:R-:W-:Y:S02]  /*f880*/  LOP3.LUT R3, R3, 0x300, R4, 0xf8, !PT ;  /* 0x0000030003037812 */ /* 0x000fe400078ef804 */
[----:B------:R-:W-:Y:S02]  /*f890*/  LOP3.LUT R2, R2, 0x18, R6, 0x78, !PT ;  /* 0x0000001802027812 */ /* 0x000fe400078e7806 */
[----:B------:R-:W-:Y:S02]  /*f8a0*/  LOP3.LUT R0, R0, 0x18, RZ, 0xc0, !PT ;  /* 0x0000001800007812 */ /* 0x000fe400078ec0ff */
[----:B------:R-:W-:Y:S01]  /*f8b0*/  LOP3.LUT R26, R3, R2, RZ, 0xfc, !PT ;  /* 0x00000002031a7212 */ /* 0x000fe200078efcff */
[----:B------:R-:W-:Y:S01]  /*f8c0*/  IMAD.SHL.U32 R2, R6, 0x20, RZ ;  /* 0x0000002006027824 */ /* 0x000fe200078e00ff */
[----:B------:R-:W-:-:S03]  /*f8d0*/  SHF.R.U32.HI R3, RZ, 0x2, R5 ;  /* 0x00000002ff037819 */ /* 0x000fc60000011605 */
[----:B------:R-:W-:Y:S01]  /*f8e0*/  IMAD R26, R26, 0x2, R17 ;  /* 0x000000021a1a7824 */ /* 0x000fe200078e0211 */
[----:B------:R-:W-:Y:S02]  /*f8f0*/  LOP3.LUT R3, R3, 0x60, R2, 0xf8, !PT ;  /* 0x0000006003037812 */ /* 0x000fe400078ef802 */
[C---:B------:R-:W-:Y:S02]  /*f900*/  LOP3.LUT R2, R0.reuse, 0x20, RZ, 0xfc, !PT ;  /* 0x0000002000027812 */ /* 0x040fe400078efcff */
[----:B------:R-:W-:-:S07]  /*f910*/  LOP3.LUT R0, R0, 0x40, RZ, 0xfc, !PT ;  /* 0x0000004000007812 */ /* 0x000fce00078efcff */
.L_x_10926:
[----:B------:R-:W-:Y:S01]  /*f920*/  ULDC UR8, c[0x0][0xc60] ;  /* 0x0003180000087ab9 */ /* 0x000fe20000000800 */
[C---:B------:R-:W-:Y:S01]  /*f930*/  R2UR UR7, R27.reuse ;  /* 0x000000001b0772ca */ /* 0x040fe200000e0000 */
[----:B------:R-:W-:Y:S01]  /*f940*/  UISETP.NE.AND UP0, UPT, UR8, 0x1, UPT ;  /* 0x000000010800788c */ /* 0x000fe2000bf05270 */
[----:B------:R-:W-:-:S10]  /*f950*/  R2UR UR6, R27 ;  /* 0x000000001b0672ca */ /* 0x000fd400000e0000 */
        /* <DEDUP_REMOVED lines=9> */
[----:B0-----:R-:W-:Y:S05]  /*f9f0*/  @!P0 BRA `(.L_x_10829) ;  /* 0x0000000000208947 */ /* 0x001fea0003800000 */
        /* <DEDUP_REMOVED lines=8> */
.L_x_10829:
[----:B------:R-:W-:Y:S01]  /*fa80*/  ULDC UR9, c[0x0][0xc54] ;  /* 0x0003150000097ab9 */ /* 0x000fe20000000800 */
[----:B------:R-:W-:Y:S01]  /*fa90*/  UMOV UR6, UR8 ;  /* 0x0000000800067c82 */ /* 0x000fe20008000000 */
[----:B------:R-:W-:-:S11]  /*faa0*/  UISETP.NE.AND UP0, UPT, UR9, 0x1, UPT ;  /* 0x000000010900788c */ /* 0x000fd6000bf05270 */
[----:B------:R-:W-:Y:S02]  /*fab0*/  @UP0 ULDC.64 UR10, c[0x0][0xc58] ;  /* 0x00031600000a0ab9 */ /* 0x000fe40000000a00 */
[----:B------:R-:W-:-:S04]  /*fac0*/  UIMAD.WIDE.U32 UR4, UR8, UR10, URZ ;  /* 0x0000000a080472a5 */ /* 0x000fc8000f8e003f */
[----:B------:R-:W-:-:S04]  /*fad0*/  @UP0 USHF.R.U32.HI UR6, URZ, UR11, UR5 ;  /* 0x0000000b3f060299 */ /* 0x000fc80008011605 */
[----:B------:R-:W-:-:S12]  /*fae0*/  UIMAD UR4, UR6, UR9, URZ ;  /* 0x00000009060472a4 */ /* 0x000fd8000f8e023f */
.L_x_10830:
[----:B------:R-:W-:Y:S02]  /*faf0*/  ULOP3.LUT UR5, URZ, UR6, URZ, 0x33, !UPT ;  /* 0x000000063f057292 */ /* 0x000fe4000f8e333f */
[----:B------:R-:W-:Y:S01]  /*fb00*/  UIADD3 UR4, UR8, -UR4, URZ ;  /* 0x8000000408047290 */ /* 0x000fe2000fffe03f */
[----:B------:R-:W-:Y:S01]  /*fb10*/  ULDC UR15, c[0x0][0xc48] ;  /* 0x00031200000f7ab9 */ /* 0x000fe20000000800 */
[----:B------:R-:W-:Y:S01]  /*fb20*/  ULDC UR9, c[0x0][0x448] ;  /* 0x0001120000097ab9 */ /* 0x000fe20000000800 */
[----:B------:R-:W-:Y:S01]  /*fb30*/  ULDC UR41, c[0x0][0xc3c] ;  /* 0x00030f0000297ab9 */ /* 0x000fe20000000800 */
[----:B------:R-:W-:Y:S02]  /*fb40*/  UISETP.NE.AND UP2, UPT, UR15, 0x1, UPT ;  /* 0x000000010f00788c */ /* 0x000fe4000bf45270 */
[----:B------:R-:W-:Y:S02]  /*fb50*/  UISETP.NE.AND UP1, UPT, UR9, 0x1, UPT ;  /* 0x000000010900788c */ /* 0x000fe4000bf25270 */
[----:B------:R-:W-:Y:S01]  /*fb60*/  UIADD3 UR41, UR5, UR41, URZ ;  /* 0x0000002905297290 */ /* 0x000fe2000fffe03f */
[----:B------:R-:W-:Y:S01]  /*fb70*/  ULDC UR14, c[0x0][0xc54] ;  /* 0x00031500000e7ab9 */ /* 0x000fe20000000800 */
[----:B------:R-:W-:Y:S01]  /*fb80*/  ULDC.64 UR10, c[0x0][0x418] ;  /* 0x00010600000a7ab9 */ /* 0x000fe20000000a00 */
[----:B------:R-:W-:-:S02]  /*fb90*/  UIMAD UR14, UR7, UR14, UR4 ;  /* 0x0000000e070e72a4 */ /* 0x000fc4000f8e0204 */
[----:B------:R-:W-:Y:S01]  /*fba0*/  UISETP.NE.U32.AND UP0, UPT, UR10, URZ, UPT ;  /* 0x0000003f0a00728c */ /* 0x000fe2000bf05070 */
[----:B------:R-:W-:Y:S01]  /*fbb0*/  ULDC.64 UR4, c[0x0][0x9e0] ;  /* 0x0002780000047ab9 */ /* 0x000fe20000000a00 */
[----:B------:R-:W-:Y:S02]  /*fbc0*/  UIMAD UR41, UR41, 0xc0, URZ ;  /* 0x000000c0292978a4 */ /* 0x000fe4000f8e023f */
[----:B------:R-:W-:Y:S02]  /*fbd0*/  UISETP.GE.AND UP3, UPT, UR5, 0x1, UPT ;  /* 0x000000010500788c */ /* 0x000fe4000bf66270 */
[----:B------:R-:W-:Y:S02]  /*fbe0*/  UISETP.NE.AND.EX UP0, UPT, UR11, URZ, UPT, UP0 ;  /* 0x0000003f0b00728c */ /* 0x000fe4000bf05300 */
[----:B------:R-:W-:Y:S01]  /*fbf0*/  UIADD3 UR9, UR41, 0xbf, URZ ;  /* 0x000000bf29097890 */ /* 0x000fe2000fffe03f */
[----:B------:R-:W-:Y:S01]  /*fc00*/  ULDC UR8, c[0x0][0x424] ;  /* 0x0001090000087ab9 */ /* 0x000fe20000000800 */
[----:B------:R-:W-:Y:S01]  /*fc10*/  ULDC UR6, c[0x0][0x288] ;  /* 0x0000a20000067ab9 */ /* 0x000fe20000000800 */
[----:B------:R-:W-:Y:S01]  /*fc20*/  @UP2 ULDC UR10, c[0x0][0xc4c] ;  /* 0x00031300000a2ab9 */ /* 0x000fe20000000800 */
[----:B------:R-:W-:Y:S01]  /*fc30*/  @UP1 ULDC UR12, c[0x0][0x44c] ;  /* 0x00011300000c1ab9 */ /* 0x000fe20000000800 */
[----:B------:R-:W-:Y:S01]  /*fc40*/  UIADD3 UR16, -UR6, 0x1, URZ ;  /* 0x0000000106107890 */ /* 0x000fe2000fffe13f */
[----:B------:R-:W-:Y:S01]  /*fc50*/  PLOP3.LUT P1, PT, PT, PT, UP3, 0x80, 0x0 ;  /* 0x000000000000781c */ /* 0x000fe20003f2f038 */
[----:B------:R-:W-:-:S02]  /*fc60*/  UIMAD.WIDE.U32 UR10, UR14, UR10, URZ ;  /* 0x0000000a0e0a72a5 */ /* 0x000fc4000f8e003f */
[----:B------:R-:W-:Y:S02]  /*fc70*/  USEL UR8, UR8, 0x1, UP0 ;  /* 0x0000000108087887 */ /* 0x000fe40008000000 */
        /* <DEDUP_REMOVED lines=23> */
.L_x_10832:
[----:B------:R-:W-:-:S11]  /*fdf0*/  UISETP.NE.AND UP0, UPT, UR5, 0x1, UPT ;  /* 0x000000010500788c */ /* 0x000fd6000bf05270 */
[----:B------:R-:W-:Y:S02]  /*fe00*/  @UP0 ULDC.64 UR12, c[0x0][0x9e8] ;  /* 0x00027a00000c0ab9 */ /* 0x000fe40000000a00 */
[----:B------:R-:W-:-:S04]  /*fe10*/  UIMAD.WIDE.U32 UR10, UR9, UR12, URZ ;  /* 0x0000000c090a72a5 */ /* 0x000fc8000f8e003f */
[----:B------:R-:W-:-:S12]  /*fe20*/  @UP0 USHF.R.U32.HI UR9, URZ, UR13, UR11 ;  /* 0x0000000d3f090299 */ /* 0x000fd8000801160b */
.L_x_10833:
[----:B------:R-:W-:-:S04]  /*fe30*/  UIMAD UR9, UR9, UR5, UR5 ;  /* 0x00000005090972a4 */ /* 0x000fc8000f8e0205 */
[----:B------:R-:W-:-:S04]  /*fe40*/  UISETP.LT.AND UP0, UPT, UR4, UR9, UPT ;  /* 0x000000090400728c */ /* 0x000fc8000bf01270 */
[----:B------:R-:W-:-:S12]  /*fe50*/  USEL UR4, UR4, UR9, UP0 ;  /* 0x0000000904047287 */ /* 0x000fd80008000000 */
.L_x_10831:
        /* <DEDUP_REMOVED lines=30> */
.L_x_10835:
[----:B------:R-:W-:-:S11]  /*10040*/  UISETP.NE.AND UP0, UPT, UR5, 0x1, UPT ;  /* 0x000000010500788c */ /* 0x000fd6000bf05270 */
[----:B------:R-:W-:Y:S02]  /*10050*/  @UP0 ULDC.64 UR10, c[0x0][0x9e8] ;  /* 0x00027a00000a0ab9 */ /* 0x000fe40000000a00 */
[----:B------:R-:W-:-:S04]  /*10060*/  UIMAD.WIDE.U32 UR6, UR4, UR10, URZ ;  /* 0x0000000a040672a5 */ /* 0x000fc8000f8e003f */
[----:B------:R-:W-:-:S12]  /*10070*/  @UP0 USHF.R.U32.HI UR4, URZ, UR11, UR7 ;  /* 0x0000000b3f040299 */ /* 0x000fd80008011607 */
.L_x_10836:
[----:B------:R-:W-:-:S04]  /*10080*/  UIMAD UR4, UR4, UR5, URZ ;  /* 0x00000005040472a4 */ /* 0x000fc8000f8e023f */
[----:B------:R-:W-:-:S04]  /*10090*/  UISETP.LT.AND UP0, UPT, UR8, UR4, UPT ;  /* 0x000000040800728c */ /* 0x000fc8000bf01270 */
[----:B------:R-:W-:-:S12]  /*100a0*/  USEL UR8, UR8, UR4, !UP0 ;  /* 0x0000000408087287 */ /* 0x000fd8000c000000 */
.L_x_10834:
        /* <DEDUP_REMOVED lines=19> */
[----:B-1----:R-:W2:Y:S01]  /*101e0*/  @P0 ATOMG.E.ADD.STRONG.GPU PT, R3, desc[UR48][R2.64], R5 ;  /* 0x00000005020309a8 */ /* 0x002ea200081ee1f0 */
[----:B------:R-:W0:Y:S02]  /*101f0*/  S2R R4, SR_LTMASK ;  /* 0x0000000000047919 */ /* 0x000e240000003900 */
[----:B0-----:R-:W-:-:S04]  /*10200*/  LOP3.LUT R4, R4, UR4, RZ, 0xc0, !PT ;  /* 0x0000000404047c12 */ /* 0x001fc8000f8ec0ff */
[----:B------:R-:W0:Y:S01]  /*10210*/  POPC R27, R4 ;  /* 0x00000004001b7309 */ /* 0x000e220000000000 */
[----:B--2---:R-:W0:Y:S02]  /*10220*/  SHFL.IDX PT, R0, R3, R0, 0x1f ;  /* 0x00001f0003007589 */ /* 0x004e2400000e0000 */
[----:B0-----:R-:W-:Y:S01]  /*10230*/  IADD3 R27, R0, UR42, R27 ;  /* 0x0000002a001b7c10 */ /* 0x001fe2000fffe01b */
[----:B------:R-:W-:Y:S06]  /*10240*/  BRA `(.L_x_10839) ;  /* 0x0000003c00447947 */ /* 0x000fec0003800000 */
.L_x_10838:
        /* <DEDUP_REMOVED lines=20> */
.L_x_10841:
[----:B------:R-:W-:Y:S05]  /*10390*/  BSYNC B6 ;  /* 0x0000000000067941 */ /* 0x000fea0003800000 */
.L_x_10840:
        /* <DEDUP_REMOVED lines=20> */
.L_x_10844:
        /* <DEDUP_REMOVED lines=15> */
.L_x_10843:
[----:B------:R-:W-:Y:S05]  /*105d0*/  BSYNC B6 ;  /* 0x0000000000067941 */ /* 0x000fea0003800000 */
.L_x_10842:
[----:B------:R-:W-:Y:S01]  /*105e0*/  ULDC.64 UR4, c[0x0][0x9f8] ;  /* 0x00027e0000047ab9 */ /* 0x000fe20000000a00 */
[----:B------:R-:W-:Y:S01]  /*105f0*/  IMAD.U32 R23, RZ, RZ, UR43 ;  /* 0x0000002bff177e24 */ /* 0x000fe2000f8e00ff */
[----:B------:R-:W-:-:S04]  /*10600*/  UISETP.NE.U32.AND UP0, UPT, UR4, URZ, UPT ;  /* 0x0000003f0400728c */ /* 0x000fc8000bf05070 */
        /* <DEDUP_REMOVED lines=18> */
[----:B--2---:R-:W-:Y:S02]  /*10730*/  SHF.R.S32.HI R25, RZ, 0x1f, R23 ;  /* 0x0000001fff197819 */ /* 0x004fe40000011417 */
[----:B------:R-:W-:Y:S01]  /*10740*/  SEL R18, R23, RZ, !P1 ;  /* 0x000000ff17127207 */ /* 0x000fe20004800000 */
[----:B------:R-:W-:Y:S06]  /*10750*/  BRA.DIV UR4, `(.L_x_10845) ;  /* 0x0000004204207947 */ /* 0x000fec000b800000 */
[----:B------:R0:W1:Y:S02]  /*10760*/  SHFL.IDX PT, R14, R20, RZ, 0x1f ;  /* 0x00001fff140e7589 */ /* 0x00006400000e0000 */
.L_x_10941:
        /* <DEDUP_REMOVED lines=8> */
.L_x_10944:
[----:B------:R-:W-:Y:S05]  /*107f0*/  @!P6 BRA `(.L_x_10846) ;  /* 0x000000040004e947 */ /* 0x000fea0003800000 */
[----:B------:R-:W-:Y:S01]  /*10800*/  IMAD.MOV.U32 R18, RZ, RZ, R23 ;  /* 0x000000ffff127224 */ /* 0x000fe200078e0017 */
[----:B------:R-:W-:Y:S06]  /*10810*/  @!P1 BRA `(.L_x_10848) ;  /* 0x0000000000489947 */ /* 0x000fec0003800000 */
[----:B------:R-:W1:Y:S01]  /*10820*/  LDC R0, c[0x0][0x43c] ;  /* 0x00010f00ff007b82 */ /* 0x000e620000000800 */
[----:B------:R-:W-:Y:S01]  /*10830*/  IMAD.MOV.U32 R6, RZ, RZ, R22 ;  /* 0x000000ffff067224 */ /* 0x000fe200078e0016 */
[----:B------:R-:W-:Y:S02]  /*10840*/  ULDC.64 UR4, c[0x0][0x428] ;  /* 0x00010a0000047ab9 */ /* 0x000fe40000000a00 */
[----:B------:R-:W-:-:S04]  /*10850*/  IMAD R8, R25, UR4, RZ ;  /* 0x0000000419087c24 */ /* 0x000fc8000f8e02ff */
[----:B------:R-:W-:Y:S01]  /*10860*/  IMAD R7, R23, UR5, R8 ;  /* 0x0000000517077c24 */ /* 0x000fe2000f8e0208 */
[----:B-1----:R-:W-:-:S13]  /*10870*/  ISETP.NE.AND P0, PT, R0, 0x1, PT ;  /* 0x000000010000780c */ /* 0x002fda0003f05270 */
[----:B------:R-:W1:Y:S02]  /*10880*/  @P0 LDC.64 R4, c[0x0][0x440] ;  /* 0x00011000ff040b82 */ /* 0x000e640000000a00 */
[----:B-1----:R-:W-:-:S05]  /*10890*/  @P0 IMAD.HI.U32 R4, R22, R4, RZ ;  /* 0x0000000416040227 */ /* 0x002fca00078e00ff */
[----:B------:R-:W-:-:S04]  /*108a0*/  @P0 SHF.R.U32.HI R6, RZ, R5, R4 ;  /* 0x00000005ff060219 */ /* 0x000fc80000011604 */
[--C-:B------:R-:W-:Y:S01]  /*108b0*/  SHF.R.S32.HI R5, RZ, 0x1f, R6.reuse ;  /* 0x0000001fff057819 */ /* 0x100fe20000011406 */
[----:B------:R-:W-:-:S04]  /*108c0*/  IMAD.MOV.U32 R4, RZ, RZ, R6 ;  /* 0x000000ffff047224 */ /* 0x000fc800078e0006 */
[----:B------:R-:W-:-:S04]  /*108d0*/  IMAD.WIDE.U32 R4, R23, UR4, R4 ;  /* 0x0000000417047c25 */ /* 0x000fc8000f8e0004 */
[----:B------:R-:W-:Y:S01]  /*108e0*/  IMAD.IADD R5, R5, 0x1, R7 ;  /* 0x0000000105057824 */ /* 0x000fe200078e0207 */
[----:B------:R-:W-:-:S04]  /*108f0*/  LEA R2, P0, R4, R2, 0x2 ;  /* 0x0000000204027211 */ /* 0x000fc800078010ff */
[----:B------:R-:W-:-:S05]  /*10900*/  LEA.HI.X R3, R4, R3, R5, 0x2, P0 ;  /* 0x0000000304037211 */ /* 0x000fca00000f1405 */
[----:B------:R1:W5:Y:S01]  /*10910*/  LDG.E R18, desc[UR48][R2.64] ;  /* 0x0000003002127981 */ /* 0x000362000c1e1900 */
[----:B------:R-:W-:-:S04]  /*10920*/  IMAD.MOV R5, RZ, RZ, -R6 ;  /* 0x000000ffff057224 */ /* 0x000fc800078e0a06 */
[----:B------:R-:W-:-:S07]  /*10930*/  IMAD R22, R0, R5, R22 ;  /* 0x0000000500167224 */ /* 0x000fce00078e0216 */
.L_x_10848:
[----:B------:R-:W2:Y:S01]  /*10940*/  S2R R0, SR_TID.X ;  /* 0x0000000000007919 */ /* 0x000ea20000002100 */
[----:B-1----:R-:W-:Y:S01]  /*10950*/  IMAD R3, R16, 0x8, R17 ;  /* 0x0000000810037824 */ /* 0x002fe200078e0211 */
[----:B--2---:R-:W-:Y:S02]  /*10960*/  LOP3.LUT R2, R0, 0x7f, RZ, 0xc0, !PT ;  /* 0x0000007f00027812 */ /* 0x004fe400078ec0ff */
[----:B------:R-:W-:Y:S02]  /*10970*/  SHF.L.U32 R0, R24, 0x1f, RZ ;  /* 0x0000001f18007819 */ /* 0x000fe400000006ff */
[----:B------:R-:W-:Y:S02]  /*10980*/  ISETP.NE.AND P1, PT, R2, RZ, PT ;  /* 0x000000ff0200720c */ /* 0x000fe40003f25270 */
[----:B------:R-:W1:Y:S02]  /*10990*/  SYNCS.PHASECHK.TRANS64.TRYWAIT P0, [R3+URZ+0x2d840], R0 ;  /* 0x02d84000030075a7 */ /* 0x000e64000800017f */
[----:B-1----:R-:W-:Y:S09]  /*109a0*/  @!P0 BRA `(.L_x_10849) ;  /* 0x0000003c00cc8947 */ /* 0x002ff20003800000 */
.L_x_10945:
[----:B------:R-:W-:Y:S05]  /*109b0*/  @P1 BRA `(.L_x_10850) ;  /* 0x0000000000141947 */ /* 0x000fea0003800000 */
[----:B------:R-:W-:Y:S01]  /*109c0*/  ISETP.NE.AND P0, PT, R28, RZ, PT ;  /* 0x000000ff1c00720c */ /* 0x000fe20003f05270 */
[----:B-1----:R-:W-:-:S04]  /*109d0*/  IMAD.MOV.U32 R0, RZ, RZ, 0x6000 ;  /* 0x00006000ff007424 */ /* 0x002fc800078e00ff */
[----:B------:R2:W-:Y:S08]  /*109e0*/  SYNCS.ARRIVE.TRANS64 RZ, [R3+URZ+0x2d830], R0 ;  /* 0x02d8300003ff79a7 */ /* 0x0005f0000800003f */
[----:B------:R-:W-:Y:S05]  /*109f0*/  @!P0 BRA `(.L_x_10850) ;  /* 0x0000000000048947 */ /* 0x000fea0003800000 */
[----:B------:R-:W-:Y:S01]  /*10a00*/  BPT.TRAP 0x1 ;  /* 0x000000040000795c */ /* 0x000fe20000300000 */
.L_x_10850:
[----:B-12---:R-:W-:Y:S01]  /*10a10*/  IMAD R0, R16, 0x6000, R17 ;  /* 0x0000600010007824 */ /* 0x006fe200078e0211 */
        /* <DEDUP_REMOVED lines=11> */
[----:B------:R-:W-:Y:S01]  /*10ad0*/  UMOV UR10, 0x40 ;  /* 0x00000040000a7882 */ /* 0x000fe20000000000 */
[----:B------:R-:W-:Y:S01]  /*10ae0*/  UMOV UR12, UR36 ;  /* 0x00000024000c7c82 */ /* 0x000fe20008000000 */
[----:B------:R-:W-:Y:S01]  /*10af0*/  UIADD3 UR33, UR33, 0x2d830, URZ ;  /* 0x0002d83021217890 */ /* 0x000fe2000fffe03f */
[----:B------:R-:W-:Y:S01]  /*10b00*/  PLOP3.LUT P0, PT, PT, PT, PT, 0x80, 0x0 ;  /* 0x000000000000781c */ /* 0x000fe20003f0f070 */
[----:B------:R-:W-:Y:S01]  /*10b10*/  USHF.L.U32 UR35, UR35, 0x7, URZ ;  /* 0x0000000723237899 */ /* 0x000fe2000800063f */
[----:B------:R-:W-:Y:S01]  /*10b20*/  LOP3.LUT R19, R19, 0xfffffffd, RZ, 0xc0, !PT ;  /* 0xfffffffd13137812 */ /* 0x000fe200078ec0ff */
[----:B------:R-:W-:-:S02]  /*10b30*/  UIADD3 UR32, UR8, 0x15400, URZ ;  /* 0x0001540008207890 */ /* 0x000fc4000fffe03f */
        /* <DEDUP_REMOVED lines=9> */
[----:B------:R-:W-:Y:S01]  /*10bd0*/  @P0 LOP3.LUT R19, R19, 0x2, RZ, 0xfc, !PT ;  /* 0x0000000213130812 */ /* 0x000fe200078efcff */
[----:B------:R1:W-:Y:S01]  /*10be0*/  UTMALDG.4D [UR16], [UR4], desc[UR6] ;  /* 0x00000610040075b4 */ /* 0x0003e20008019000 */
[----:B------:R1:W-:Y:S02]  /*10bf0*/  UTMALDG.4D [UR8], [UR4], desc[UR6] ;  /* 0x00000608040075b4 */ /* 0x0003e40008019000 */
[----:B-1----:R-:W-:-:S03]  /*10c00*/  NOP ;  /* 0x0000000000007918 */ /* 0x002fc60000000000 */
.L_x_10846:
[----:B------:R-:W-:Y:S05]  /*10c10*/  WARPSYNC.ALL ;  /* 0x0000000000007948 */ /* 0x000fea0003800000 */
[----:B------:R-:W-:Y:S01]  /*10c20*/  VIADD R0, R17, 0xc400 ;  /* 0x0000c40011007836 */ /* 0x000fe20000000000 */
[----:B------:R-:W-:Y:S01]  /*10c30*/  USHF.R.S32.HI UR4, URZ, 0x1f, UR36 ;  /* 0x0000001f3f047899 */ /* 0x000fe20008011424 */
[----:B------:R-:W-:Y:S01]  /*10c40*/  BAR.SYNC.DEFER_BLOCKING 0x8, 0x200 ;  /* 0x0208000000007b1d */ /* 0x000fe20000010000 */
[----:B------:R-:W-:Y:S02]  /*10c50*/  USHF.R.S32.HI UR37, URZ, 0x1f, UR43 ;  /* 0x0000001f3f257899 */ /* 0x000fe4000801142b */
[----:B------:R-:W-:-:S03]  /*10c60*/  LOP3.LUT P0, RZ, R0, 0x1bf, RZ, 0xc0, !PT ;  /* 0x000001bf00ff7812 */ /* 0x000fc6000780c0ff */
[----:B------:R-:W-:Y:S01]  /*10c70*/  ULDC.64 UR6, c[0x0][0x2d8] ;  /* 0x0000b60000067ab9 */ /* 0x000fe20000000a00 */
[----:B------:R-:W-:Y:S01]  /*10c80*/  BSSY B6, `(.L_x_10851) ;  /* 0x0000016000067945 */ /* 0x000fe20003800000 */
[----:B------:R-:W-:Y:S02]  /*10c90*/  UIMAD UR4, UR4, UR6, URZ ;  /* 0x00000006040472a4 */ /* 0x000fe4000f8e023f */
[----:B------:R-:W-:Y:S02]  /*10ca0*/  UIMAD.WIDE.U32 UR50, UR36, UR6, URZ ;  /* 0x00000006243272a5 */ /* 0x000fe4000f8e003f */
[----:B------:R-:W-:-:S04]  /*10cb0*/  UIMAD UR4, UR36, UR7, UR4 ;  /* 0x00000007240472a4 */ /* 0x000fc8000f8e0204 */
[----:B------:R-:W-:Y:S01]  /*10cc0*/  UIADD3 UR45, UR51, UR4, URZ ;  /* 0x00000004332d7290 */ /* 0x000fe2000fffe03f */
[----:B------:R-:W-:Y:S11]  /*10cd0*/  @!P0 BRA `(.L_x_10852) ;  /* 0x0000000000408947 */ /* 0x000ff60003800000 */
        /* <DEDUP_REMOVED lines=14> */
[----:B0-----:R-:W-:-:S07]  /*10dc0*/  LEPC R20, `(.L_x_10852) ;  /* 0x000000001014794e */ /* 0x001fce0000000000 */
[----:B-1----:R-:W-:Y:S05]  /*10dd0*/  CALL.ABS.NOINC R2 ;  /* 0x0000000002007343 */ /* 0x002fea0003c00000 */
.L_x_10852:
[----:B------:R-:W-:Y:S05]  /*10de0*/  BSYNC B6 ;  /* 0x0000000000067941 */ /* 0x000fea0003800000 */
.L_x_10851:
[----:B------:R-:W1:Y:S01]  /*10df0*/  LDC R9, c[0x0][0x448] ;  /* 0x00011200ff097b82 */ /* 0x000e620000000800 */
[----:B0-----:R-:W0:Y:S01]  /*10e00*/  S2R R20, SR_TID.X ;  /* 0x0000000000147919 */ /* 0x001e220000002100 */
[----:B------:R-:W-:Y:S01]  /*10e10*/  ULDC.64 UR8, c[0x0][0x2e0] ;  /* 0x0000b80000087ab9 */ /* 0x000fe20000000a00 */
[----:B------:R-:W-:Y:S01]  /*10e20*/  UMOV UR44, UR50 ;  /* 0x00000032002c7c82 */ /* 0x000fe20008000000 */
[----:B------:R-:W-:Y:S01]  /*10e30*/  UIMAD UR6, UR37, UR8, URZ ;  /* 0x00000008250672a4 */ /* 0x000fe2000f8e023f */
[----:B------:R-:W2:Y:S01]  /*10e40*/  S2R R10, SR_TID.X ;  /* 0x00000000000a7919 */ /* 0x000ea20000002100 */
[----:B------:R-:W-:Y:S02]  /*10e50*/  UIMAD.WIDE.U32 UR4, UR43, UR8, UR44 ;  /* 0x000000082b0472a5 */ /* 0x000fe4000f8e002c */
[----:B------:R-:W-:-:S03]  /*10e60*/  UIMAD UR6, UR43, UR9, UR6 ;  /* 0x000000092b0672a4 */ /* 0x000fc6000f8e0206 */
[----:B------:R-:W-:Y:S01]  /*10e70*/  ULDC.64 UR8, c[0x0][0x2d0] ;  /* 0x0000b40000087ab9 */ /* 0x000fe20000000a00 */
[----:B------:R-:W-:Y:S01]  /*10e80*/  UIADD3 UR6, UR5, UR6, URZ ;  /* 0x0000000605067290 */ /* 0x000fe2000fffe03f */
[----:B------:R-:W-:-:S04]  /*10e90*/  IMAD.U32 R4, RZ, RZ, UR4 ;  /* 0x00000004ff047e24 */ /* 0x000fc8000f8e00ff */
[----:B------:R-:W-:Y:S01]  /*10ea0*/  IMAD.MOV.U32 R2, RZ, RZ, R4 ;  /* 0x000000ffff027224 */ /* 0x000fe200078e0004 */
[----:B-1----:R-:W-:Y:S02]  /*10eb0*/  ISETP.NE.AND P1, PT, R9, 0x1, PT ;  /* 0x000000010900780c */ /* 0x002fe40003f25270 */
[C---:B0-----:R-:W-:Y:S01]  /*10ec0*/  LOP3.LUT R21, R20.reuse, 0x7f, RZ, 0xc0, !PT ;  /* 0x0000007f14157812 */ /* 0x041fe200078ec0ff */
[----:B------:R-:W-:-:S10]  /*10ed0*/  IMAD.SHL.U32 R20, R20, 0x20, RZ ;  /* 0x0000002014147824 */ /* 0x000fd400078e00ff */
[----:B------:R-:W0:Y:S01]  /*10ee0*/  @P1 LDC R3, c[0x0][0x44c] ;  /* 0x00011300ff031b82 */ /* 0x000e220000000800 */
[----:B------:R-:W-:Y:S01]  /*10ef0*/  SHF.R.U32.HI R21, RZ, 0x2, R21 ;  /* 0x00000002ff157819 */ /* 0x000fe20000011615 */
[----:B--2---:R-:W-:-:S03]  /*10f00*/  IMAD.SHL.U32 R10, R10, 0x8, RZ ;  /* 0x000000080a0a7824 */ /* 0x004fc600078e00ff */
[----:B------:R-:W-:Y:S02]  /*10f10*/  LOP3.LUT R20, R21, 0x60, R20, 0xf8, !PT ;  /* 0x0000006015147812 */ /* 0x000fe400078ef814 */
[----:B------:R-:W1:Y:S01]  /*10f20*/  S2R R21, SR_TID.X ;  /* 0x0000000000157919 */ /* 0x000e620000002100 */
[----:B------:R-:W2:Y:S01]  /*10f30*/  @P1 LDC R5, c[0x0][0x450] ;  /* 0x00011400ff051b82 */ /* 0x000ea20000000800 */
[----:B------:R-:W-:Y:S01]  /*10f40*/  LOP3.LUT R10, R10, 0x18, RZ, 0xc0, !PT ;  /* 0x000000180a0a7812 */ /* 0x000fe200078ec0ff */
[----:B------:R-:W-:-:S03]  /*10f50*/  VIADD R6, R20, UR41 ;  /* 0x0000002914067c36 */ /* 0x000fc60008000000 */
[C---:B------:R-:W-:Y:S01]  /*10f60*/  LOP3.LUT R12, R10.reuse, 0x20, RZ, 0xfc, !PT ;  /* 0x000000200a0c7812 */ /* 0x040fe200078efcff */
[----:B------:R-:W-:Y:S01]  /*10f70*/  IMAD.MOV.U32 R7, RZ, RZ, R6 ;  /* 0x000000ffff077224 */ /* 0x000fe200078e0006 */
[----:B------:R-:W-:Y:S01]  /*10f80*/  LOP3.LUT R10, R10, 0x40, RZ, 0xfc, !PT ;  /* 0x000000400a0a7812 */ /* 0x000fe200078efcff */
[----:B0-----:R-:W-:-:S04]  /*10f90*/  @P1 IMAD.HI.U32 R0, R6, R3, RZ ;  /* 0x0000000306001227 */ /* 0x001fc800078e00ff */
[----:B------:R-:W-:Y:S01]  /*10fa0*/  IMAD.U32 R3, RZ, RZ, UR6 ;  /* 0x00000006ff037e24 */ /* 0x000fe2000f8e00ff */
[----:B------:R-:W-:Y:S01]  /*10fb0*/  ULDC.64 UR6, c[0x0][0x280] ;  /* 0x0000a00000067ab9 */ /* 0x000fe20000000a00 */
[----:B--2---:R-:W-:Y:S01]  /*10fc0*/  @P1 SHF.R.U32.HI R7, RZ, R5, R0 ;  /* 0x00000005ff071219 */ /* 0x004fe20000011600 */
[----:B------:R-:W-:Y:S01]  /*10fd0*/  IMAD.U32 R5, RZ, RZ, UR5 ;  /* 0x00000005ff057e24 */ /* 0x000fe2000f8e00ff */
[----:B------:R-:W-:Y:S02]  /*10fe0*/  ULDC.64 UR4, c[0x0][0x2c8] ;  /* 0x0000b20000047ab9 */ /* 0x000fe40000000a00 */
[----:B------:R-:W-:Y:S01]  /*10ff0*/  SHF.R.S32.HI R0, RZ, 0x1f, R7 ;  /* 0x0000001fff007819 */ /* 0x000fe20000011407 */
[----:B------:R-:W-:-:S04]  /*11000*/  IMAD.WIDE.U32 R4, R7, UR8, R2 ;  /* 0x0000000807047c25 */ /* 0x000fc8000f8e0002 */
[----:B------:R-:W-:Y:S02]  /*11010*/  IMAD R0, R0, UR8, RZ ;  /* 0x0000000800007c24 */ /* 0x000fe4000f8e02ff */
[C---:B-1----:R-:W-:Y:S01]  /*11020*/  IMAD.SHL.U32 R20, R21.reuse, 0x8, RZ ;  /* 0x0000000815147824 */ /* 0x042fe200078e00ff */
[----:B------:R-:W-:Y:S01]  /*11030*/  LOP3.LUT R21, R21, 0x7f, RZ, 0xc0, !PT ;  /* 0x0000007f15157812 */ /* 0x000fe200078ec0ff */
[----:B------:R-:W-:Y:S02]  /*11040*/  IMAD R11, R7, UR9, R0 ;  /* 0x00000009070b7c24 */ /* 0x000fe4000f8e0200 */
[----:B------:R-:W-:Y:S01]  /*11050*/  IMAD.MOV R0, RZ, RZ, -R7 ;  /* 0x000000ffff007224 */ /* 0x000fe200078e0a07 */
[----:B------:R-:W-:Y:S01]  /*11060*/  LOP3.LUT R20, R20, 0x18, RZ, 0xc0, !PT ;  /* 0x0000001814147812 */ /* 0x000fe200078ec0ff */
[----:B------:R-:W-:Y:S01]  /*11070*/  IMAD.IADD R5, R5, 0x1, R11 ;  /* 0x0000000105057824 */ /* 0x000fe200078e020b */
[----:B------:R-:W-:Y:S01]  /*11080*/  SHF.R.U32.HI R21, RZ, 0x2, R21 ;  /* 0x00000002ff157819 */ /* 0x000fe20000011615 */
[----:B------:R-:W-:-:S02]  /*11090*/  IMAD R7, R9, R0, R6 ;  /* 0x0000000009077224 */ /* 0x000fc400078e0206 */
[----:B------:R-:W-:Y:S02]  /*110a0*/  VIADD R6, R6, 0x80 ;  /* 0x0000008006067836 */ /* 0x000fe40000000000 */
[----:B------:R-:W-:Y:S01]  /*110b0*/  IMAD.WIDE.U32 R4, R7, UR4, R4 ;  /* 0x0000000407047c25 */ /* 0x000fe2000f8e0004 */
[----:B------:R-:W-:-:S05]  /*110c0*/  SHF.R.S32.HI R0, RZ, 0x1f, R7 ;  /* 0x0000001fff007819 */ /* 0x000fca0000011407 */
[----:B------:R-:W-:-:S04]  /*110d0*/  IMAD R0, R0, UR4, RZ ;  /* 0x0000000400007c24 */ /* 0x000fc8000f8e02ff */
[----:B------:R-:W-:Y:S01]  /*110e0*/  IMAD R11, R7, UR5, R0 ;  /* 0x00000005070b7c24 */ /* 0x000fe2000f8e0200 */
[----:B------:R-:W-:Y:S01]  /*110f0*/  LEA R0, P0, R4, UR6, 0x1 ;  /* 0x0000000604007c11 */ /* 0x000fe2000f8008ff */
[----:B------:R-:W0:Y:S02]  /*11100*/  @P1 LDC R7, c[0x0][0x44c] ;  /* 0x00011300ff071b82 */ /* 0x000e240000000800 */
[----:B------:R-:W-:-:S05]  /*11110*/  IMAD.IADD R5, R5, 0x1, R11 ;  /* 0x0000000105057824 */ /* 0x000fca00078e020b */
[----:B------:R-:W-:Y:S02]  /*11120*/  LEA.HI.X R4, R4, UR7, R5, 0x1, P0 ;  /* 0x0000000704047c11 */ /* 0x000fe400080f0c05 */
[----:B------:R-:W1:Y:S01]  /*11130*/  @P1 LDC R5, c[0x0][0x450] ;  /* 0x00011400ff051b82 */ /* 0x000e620000000800 */
[----:B0-----:R-:W-:-:S04]  /*11140*/  @P1 IMAD.HI.U32 R8, R6, R7, RZ ;  /* 0x0000000706081227 */ /* 0x001fc800078e00ff */
[----:B------:R-:W-:Y:S01]  /*11150*/  IMAD.MOV.U32 R7, RZ, RZ, R6 ;  /* 0x000000ffff077224 */ /* 0x000fe200078e0006 */
[----:B-1----:R-:W-:-:S05]  /*11160*/  @P1 SHF.R.U32.HI R7, RZ, R5, R8 ;  /* 0x00000005ff071219 */ /* 0x002fca0000011608 */
[----:B------:R-:W-:Y:S02]  /*11170*/  IMAD.MOV R5, RZ, RZ, -R7 ;  /* 0x000000ffff057224 */ /* 0x000fe400078e0a07 */
[----:B------:R-:W-:-:S04]  /*11180*/  IMAD.WIDE.U32 R2, R7, UR8, R2 ;  /* 0x0000000807027c25 */ /* 0x000fc8000f8e0002 */
[----:B------:R-:W-:Y:S01]  /*11190*/  IMAD R5, R9, R5, R6 ;  /* 0x0000000509057224 */ /* 0x000fe200078e0206 */
[----:B------:R-:W-:-:S05]  /*111a0*/  SHF.R.S32.HI R6, RZ, 0x1f, R7 ;  /* 0x0000001fff067819 */ /* 0x000fca0000011407 */
[----:B------:R-:W-:-:S04]  /*111b0*/  IMAD R6, R6, UR8, RZ ;  /* 0x0000000806067c24 */ /* 0x000fc8000f8e02ff */
[----:B------:R-:W-:Y:S01]  /*111c0*/  IMAD R7, R7, UR9, R6 ;  /* 0x0000000907077c24 */ /* 0x000fe2000f8e0206 */
[----:B------:R-:W-:-:S03]  /*111d0*/  SHF.R.S32.HI R6, RZ, 0x1f, R5 ;  /* 0x0000001fff067819 */ /* 0x000fc60000011405 */
[----:B------:R-:W-:Y:S02]  /*111e0*/  IMAD.IADD R3, R3, 0x1, R7 ;  /* 0x0000000103037824 */ /* 0x000fe400078e0207 */
[----:B------:R-:W-:Y:S02]  /*111f0*/  IMAD R6, R6, UR4, RZ ;  /* 0x0000000406067c24 */ /* 0x000fe4000f8e02ff */
[C---:B------:R-:W-:Y:S01]  /*11200*/  IMAD.WIDE.U32 R2, R5.reuse, UR4, R2 ;  /* 0x0000000405027c25 */ /* 0x040fe2000f8e0002 */
[----:B------:R-:W-:Y:S02]  /*11210*/  ULDC UR4, c[0x0][0x2b8] ;  /* 0x0000ae0000047ab9 */ /* 0x000fe40000000800 */
[----:B------:R-:W-:Y:S01]  /*11220*/  ISETP.GE.AND P1, PT, R12, UR4, PT ;  /* 0x000000040c007c0c */ /* 0x000fe2000bf26270 */
[----:B------:R-:W-:Y:S01]  /*11230*/  IMAD R7, R5, UR5, R6 ;  /* 0x0000000505077c24 */ /* 0x000fe2000f8e0206 */
[----:B------:R-:W-:Y:S02]  /*11240*/  LEA R8, P0, R2, UR6, 0x1 ;  /* 0x0000000602087c11 */ /* 0x000fe4000f8008ff */
[----:B------:R-:W-:Y:S01]  /*11250*/  ISETP.GE.AND P2, PT, R10, UR4, PT ;  /* 0x000000040a007c0c */ /* 0x000fe2000bf46270 */
[----:B------:R-:W-:-:S05]  /*11260*/  IMAD.IADD R7, R3, 0x1, R7 ;  /* 0x0000000103077824 */ /* 0x000fca00078e0207 */
[----:B------:R-:W-:Y:S02]  /*11270*/  LEA.HI.X R7, R2, UR7, R7, 0x1, P0 ;  /* 0x0000000702077c11 */ /* 0x000fe400080f0c07 */
[----:B------:R-:W-:Y:S01]  /*11280*/  ISETP.GE.AND P0, PT, R20, UR4, PT ;  /* 0x0000000414007c0c */ /* 0x000fe2000bf06270 */
[----:B------:R-:W-:-:S03]  /*11290*/  UMOV UR4, 0xffffffff ;  /* 0xffffffff00047882 */ /* 0x000fc60000000000 */
[----:B------:R-:W-:Y:S09]  /*112a0*/  BRA.DIV UR4, `(.L_x_10853) ;  /* 0x0000003604a07947 */ /* 0x000ff2000b800000 */
[----:B------:R-:W0:Y:S01]  /*112b0*/  SHFL.IDX PT, R14, R0, RZ, 0x1c1f ;  /* 0x001c1fff000e7589 */ /* 0x000e2200000e0000 */
[----:B------:R-:W-:Y:S01]  /*112c0*/  ULDC UR4, c[0x0][0x288] ;  /* 0x0000a20000047ab9 */ /* 0x000fe20000000800 */
[----:B------:R-:W-:Y:S02]  /*112d0*/  VIADD R6, R21, UR41 ;  /* 0x0000002915067c36 */ /* 0x000fe40008000000 */
[----:B------:R-:W1:Y:S01]  /*112e0*/  SHFL.IDX PT, R2, R4, RZ, 0x1c1f ;  /* 0x001c1fff04027589 */ /* 0x000e6200000e0000 */
[----:B------:R-:W-:Y:S02]  /*112f0*/  IMAD R5, R9, UR4, RZ ;  /* 0x0000000409057c24 */ /* 0x000fe4000f8e02ff */
[----:B------:R-:W-:-:S03]  /*11300*/  VIADD R10, R6, 0x20 ;  /* 0x00000020060a7836 */ /* 0x000fc60000000000 */
[----:B------:R-:W-:-:S13]  /*11310*/  ISETP.GE.AND P4, PT, R6, R5, PT ;  /* 0x000000050600720c */ /* 0x000fda0003f86270 */
[----:B0-----:R-:W-:-:S05]  /*11320*/  @!P4 LEA R14, P3, R20, R14, 0x1 ;  /* 0x0000000e140ec211 */ /* 0x001fca00078608ff */
[----:B-1----:R-:W-:Y:S02]  /*11330*/  @!P4 IMAD.X R3, RZ, RZ, R2, P3 ;  /* 0x000000ffff03c224 */ /* 0x002fe400018e0602 */
[----:B------:R-:W-:Y:S02]  /*11340*/  @!P4 IMAD.MOV.U32 R2, RZ, RZ, R14 ;  /* 0x000000ffff02c224 */ /* 0x000fe400078e000e */
[----:B------:R-:W0:Y:S04]  /*11350*/  SHFL.IDX PT, R14, R0, 0x1, 0x1c1f ;  /* 0x003c1f00000e7f89 */ /* 0x000e2800000e0000 */
[----:B------:R-:W-:Y:S04]  /*11360*/  @!P4 LDGSTS.E.BYPASS.LTC128B.128 [R26+0xc400], desc[UR48][R2.64], !P0 ;  /* 0x0c400000021acfae */ /* 0x000fe8000c101d70 */
[----:B------:R-:W-:Y:S04]  /*11370*/  @!P4 LDGSTS.E.BYPASS.LTC128B.128 [R26+0xf400], desc[UR48][R2.64+0x40], !P1 ;  /* 0x0f400040021acfae */ /* 0x000fe8000c901d70 */
[----:B------:R1:W-:Y:S01]  /*11380*/  @!P4 LDGSTS.E.BYPASS.LTC128B.128 [R26+0x12400], desc[UR48][R2.64+0x80], !P2 ;  /* 0x12400080021acfae */ /* 0x0003e2000d101d70 */
[----:B------:R-:W-:Y:S01]  /*11390*/  ISETP.GE.AND P4, PT, R10, R5, PT ;  /* 0x000000050a00720c */ /* 0x000fe20003f86270 */
[----:B------:R-:W-:-:S02]  /*113a0*/  VIADD R10, R6, 0x40 ;  /* 0x00000040060a7836 */ /* 0x000fc40000000000 */
[----:B-1----:R-:W1:Y:S10]  /*113b0*/  SHFL.IDX PT, R2, R4, 0x1, 0x1c1f ;  /* 0x003c1f0004027f89 */ /* 0x002e7400000e0000 */
[----:B0-----:R-:W-:-:S05]  /*113c0*/  @!P4 LEA R14, P3, R20, R14, 0x1 ;  /* 0x0000000e140ec211 */ /* 0x001fca00078608ff */
[----:B-1----:R-:W-:Y:S02]  /*113d0*/  @!P4 IMAD.X R9, RZ, RZ, R2, P3 ;  /* 0x000000ffff09c224 */ /* 0x002fe400018e0602 */
[----:B------:R-:W-:Y:S02]  /*113e0*/  @!P4 IMAD.MOV.U32 R2, RZ, RZ, R14 ;  /* 0x000000ffff02c224 */ /* 0x000fe400078e000e */
[----:B------:R-:W-:Y:S01]  /*113f0*/  @!P4 IMAD.MOV.U32 R3, RZ, RZ, R9 ;  /* 0x000000ffff03c224 */ /* 0x000fe200078e0009 */
[----:B------:R-:W0:Y:S04]  /*11400*/  SHFL.IDX PT, R14, R0, 0x2, 0x1c1f ;  /* 0x005c1f00000e7f89 */ /* 0x000e2800000e0000 */
[----:B------:R-:W-:Y:S04]  /*11410*/  @!P4 LDGSTS.E.BYPASS.LTC128B.128 [R26+0xcc00], desc[UR48][R2.64], !P0 ;  /* 0x0cc00000021acfae */ /* 0x000fe8000c101d70 */
[----:B------:R-:W-:Y:S04]  /*11420*/  @!P4 LDGSTS.E.BYPASS.LTC128B.128 [R26+0xfc00], desc[UR48][R2.64+0x40], !P1 ;  /* 0x0fc00040021acfae */ /* 0x000fe8000c901d70 */
[----:B------:R1:W-:Y:S01]  /*11430*/  @!P4 LDGSTS.E.BYPASS.LTC128B.128 [R26+0x12c00], desc[UR48][R2.64+0x80], !P2 ;  /* 0x12c00080021acfae */ /* 0x0003e2000d101d70 */
[----:B------:R-:W-:Y:S01]  /*11440*/  ISETP.GE.AND P4, PT, R10, R5, PT ;  /* 0x000000050a00720c */ /* 0x000fe20003f86270 */
[----:B------:R-:W-:-:S02]  /*11450*/  VIADD R10, R6, 0x60 ;  /* 0x00000060060a7836 */ /* 0x000fc40000000000 */
[----:B-1----:R-:W1:Y:S10]  /*11460*/  SHFL.IDX PT, R2, R4, 0x2, 0x1c1f ;  /* 0x005c1f0004027f89 */ /* 0x002e7400000e0000 */
[----:B0-----:R-:W-:Y:S01]  /*11470*/  @!P4 LEA R14, P3, R20, R14, 0x1 ;  /* 0x0000000e140ec211 */ /* 0x001fe200078608ff */
[----:B------:R-:W-:Y:S04]  /*11480*/  SHFL.IDX PT, R4, R4, 0x3, 0x1c1f ;  /* 0x007c1f0004047f89 */ /* 0x000fe800000e0000 */
[----:B-1----:R-:W-:-:S02]  /*11490*/  @!P4 IMAD.X R9, RZ, RZ, R2, P3 ;  /* 0x000000ffff09c224 */ /* 0x002fc400018e0602 */
[----:B------:R-:W-:Y:S02]  /*114a0*/  @!P4 IMAD.MOV.U32 R2, RZ, RZ, R14 ;  /* 0x000000ffff02c224 */ /* 0x000fe400078e000e */
[----:B------:R-:W0:Y:S01]  /*114b0*/  SHFL.IDX PT, R14, R0, 0x3, 0x1c1f ;  /* 0x007c1f00000e7f89 */ /* 0x000e2200000e0000 */
[----:B------:R-:W-:-:S03]  /*114c0*/  @!P4 IMAD.MOV.U32 R3, RZ, RZ, R9 ;  /* 0x000000ffff03c224 */ /* 0x000fc600078e0009 */
[----:B------:R-:W-:Y:S04]  /*114d0*/  SHFL.IDX PT, R0, R7, RZ, 0x1c1f ;  /* 0x001c1fff07007589 */ /* 0x000fe800000e0000 */
[----:B------:R-:W-:Y:S04]  /*114e0*/  @!P4 LDGSTS.E.BYPASS.LTC128B.128 [R26+0xd400], desc[UR48][R2.64], !P0 ;  /* 0x0d400000021acfae */ /* 0x000fe8000c101d70 */
[----:B------:R-:W-:Y:S04]  /*114f0*/  @!P4 LDGSTS.E.BYPASS.LTC128B.128 [R26+0x10400], desc[UR48][R2.64+0x40], !P1 ;  /* 0x10400040021acfae */ /* 0x000fe8000c901d70 */
[----:B------:R1:W-:Y:S01]  /*11500*/  @!P4 LDGSTS.E.BYPASS.LTC128B.128 [R26+0x13400], desc[UR48][R2.64+0x80], !P2 ;  /* 0x13400080021acfae */ /* 0x0003e2000d101d70 */
[----:B------:R-:W-:Y:S01]  /*11510*/  ISETP.GE.AND P4, PT, R10, R5, PT ;  /* 0x000000050a00720c */ /* 0x000fe20003f86270 */
[----:B------:R-:W-:-:S02]  /*11520*/  VIADD R10, R6, 0x80 ;  /* 0x00000080060a7836 */ /* 0x000fc40000000000 */
[----:B------:R-:W-:Y:S10]  /*11530*/  SHFL.IDX PT, R7, R7, 0x1, 0x1c1f ;  /* 0x003c1f0007077f89 */ /* 0x000ff400000e0000 */
[----:B0-----:R-:W-:-:S05]  /*11540*/  @!P4 LEA R14, P3, R20, R14, 0x1 ;  /* 0x0000000e140ec211 */ /* 0x001fca00078608ff */
[----:B------:R-:W-:Y:S02]  /*11550*/  @!P4 IMAD.X R9, RZ, RZ, R4, P3 ;  /* 0x000000ffff09c224 */ /* 0x000fe400018e0604 */
[----:B-1----:R-:W-:Y:S02]  /*11560*/  @!P4 IMAD.MOV.U32 R2, RZ, RZ, R14 ;  /* 0x000000ffff02c224 */ /* 0x002fe400078e000e */
[----:B------:R-:W0:Y:S01]  /*11570*/  SHFL.IDX PT, R14, R8, RZ, 0x1c1f ;  /* 0x001c1fff080e7589 */ /* 0x000e2200000e0000 */
[----:B------:R-:W-:-:S05]  /*11580*/  @!P4 IMAD.MOV.U32 R3, RZ, RZ, R9 ;  /* 0x000000ffff03c224 */ /* 0x000fca00078e0009 */
[----:B------:R-:W-:Y:S04]  /*11590*/  @!P4 LDGSTS.E.BYPASS.LTC128B.128 [R26+0xdc00], desc[UR48][R2.64], !P0 ;  /* 0x0dc00000021acfae */ /* 0x000fe8000c101d70 */
[----:B------:R-:W-:Y:S04]  /*115a0*/  @!P4 LDGSTS.E.BYPASS.LTC128B.128 [R26+0x10c00], desc[UR48][R2.64+0x40], !P1 ;  /* 0x10c00040021acfae */ /* 0x000fe8000c901d70 */
[----:B------:R1:W-:Y:S01]  /*115b0*/  @!P4 LDGSTS.E.BYPASS.LTC128B.128 [R26+0x13c00], desc[UR48][R2.64+0x80], !P2 ;  /* 0x13c00080021acfae */ /* 0x0003e2000d101d70 */
[----:B------:R-:W-:-:S13]  /*115c0*/  ISETP.GE.AND P4, PT, R10, R5, PT ;  /* 0x000000050a00720c */ /* 0x000fda0003f86270 */
[----:B0-----:R-:W-:-:S05]  /*115d0*/  @!P4 LEA R14, P3, R20, R14, 0x1 ;  /* 0x0000000e140ec211 */ /* 0x001fca00078608ff */
[----:B------:R-:W-:Y:S02]  /*115e0*/  @!P4 IMAD.X R9, RZ, RZ, R0, P3 ;  /* 0x000000ffff09c224 */ /* 0x000fe400018e0600 */
[----:B-1----:R-:W-:Y:S02]  /*115f0*/  @!P4 IMAD.MOV.U32 R2, RZ, RZ, R14 ;  /* 0x000000ffff02c224 */ /* 0x002fe400078e000e */
[----:B------:R-:W-:Y:S01]  /*11600*/  @!P4 IMAD.MOV.U32 R3, RZ, RZ, R9 ;  /* 0x000000ffff03c224 */ /* 0x000fe200078e0009 */
[----:B------:R0:W1:Y:S04]  /*11610*/  SHFL.IDX PT, R14, R8, 0x1, 0x1c1f ;  /* 0x003c1f00080e7f89 */ /* 0x00006800000e0000 */
[----:B------:R0:W-:Y:S04]  /*11620*/  @!P4 LDGSTS.E.BYPASS.LTC128B.128 [R26+0xe400], desc[UR48][R2.64], !P0 ;  /* 0x0e400000021acfae */ /* 0x0001e8000c101d70 */
[----:B------:R0:W-:Y:S04]  /*11630*/  @!P4 LDGSTS.E.BYPASS.LTC128B.128 [R26+0x11400], desc[UR48][R2.64+0x40], !P1 ;  /* 0x11400040021acfae */ /* 0x0001e8000c901d70 */
[----:B------:R0:W-:Y:S02]  /*11640*/  @!P4 LDGSTS.E.BYPASS.LTC128B.128 [R26+0x14400], desc[UR48][R2.64+0x80], !P2 ;  /* 0x14400080021acfae */ /* 0x0001e4000d101d70 */
.L_x_10958:
[----:B------:R-:W-:Y:S02]  /*11650*/  VIADD R6, R6, 0xa0 ;  /* 0x000000a006067836 */ /* 0x000fe40000000000 */
[----:B------:R-:W-:-:S03]  /*11660*/  VIADD R0, R17, 0x2d800 ;  /* 0x0002d80011007836 */ /* 0x000fc60000000000 */
[----:B------:R-:W-:-:S13]  /*11670*/  ISETP.GE.AND P3, PT, R6, R5, PT ;  /* 0x000000050600720c */ /* 0x000fda0003f66270 */
[----:B01----:R-:W-:-:S05]  /*11680*/  @!P3 LEA R2, P4, R20, R14, 0x1 ;  /* 0x0000000e1402b211 */ /* 0x003fca00078808ff */
[----:B------:R-:W-:-:S05]  /*11690*/  @!P3 IMAD.X R3, RZ, RZ, R7, P4 ;  /* 0x000000ffff03b224 */ /* 0x000fca00020e0607 */
[----:B------:R-:W-:Y:S01]  /*116a0*/  @!PT LDS RZ, [RZ] ;  /* 0x00000000fffff984 */ /* 0x000fe20000000800 */
[----:B------:R-:W-:Y:S01]  /*116b0*/  @!PT LDS RZ, [RZ] ;  /* 0x00000000fffff984 */ /* 0x000fe20000000800 */
[----:B------:R-:W-:Y:S01]  /*116c0*/  @!PT LDS RZ, [RZ] ;  /* 0x00000000fffff984 */ /* 0x000fe20000000800 */
[----:B------:R0:W-:Y:S01]  /*116d0*/  @!P3 LDGSTS.E.BYPASS.LTC128B.128 [R26+0xec00], desc[UR48][R2.64], !P0 ;  /* 0x0ec00000021abfae */ /* 0x0001e2000c101d70 */
[----:B------:R-:W-:-:S03]  /*116e0*/  PLOP3.LUT P0, PT, PT, PT, PT, 0x80, 0x0 ;  /* 0x000000000000781c */ /* 0x000fc60003f0f070 */
[----:B------:R0:W-:Y:S04]  /*116f0*/  @!P3 LDGSTS.E.BYPASS.LTC128B.128 [R26+0x11c00], desc[UR48][R2.64+0x40], !P1 ;  /* 0x11c00040021abfae */ /* 0x0001e8000c901d70 */
[----:B------:R0:W-:Y:S01]  /*11700*/  @!P3 LDGSTS.E.BYPASS.LTC128B.128 [R26+0x14c00], desc[UR48][R2.64+0x80], !P2 ;  /* 0x14c00080021abfae */ /* 0x0001e2000d101d70 */
[----:B------:R-:W-:-:S05]  /*11710*/  NOP ;  /* 0x0000000000007918 */ /* 0x000fca0000000000 */
.L_x_10854:
[----:B------:R-:W-:Y:S02]  /*11720*/  PLOP3.LUT P1, PT, P1, P0, PT, 0xa2, 0x0 ;  /* 0x000000000000781c */ /* 0x000fe40000f21472 */
[----:B------:R-:W-:-:S08]  /*11730*/  @P0 R2UR P1, UR4, R17 ;  /* 0x00000000110402ca */ /* 0x000fd00000020000 */
[----:B------:R-:W-:-:S05]  /*11740*/  @P0 PLOP3.LUT P0, PT, P1, PT, PT, 0x80, 0x0 ;  /* 0x000000000000081c */ /* 0x000fca0000f0f070 */
[----:B------:R-:W-:Y:S01]  /*11750*/  @!P1 SYNCS.ARRIVE.TRANS64.RED.A0T1 RZ, [UR4+0x2d800], RZ ;  /* 0x02d800ffffff99a7 */ /* 0x000fe20008200404 */
[----:B------:R-:W-:Y:S07]  /*11760*/  @!P1 ARRIVES.LDGSTSBAR.64.TRANSCNT [UR4+0x2d800] ;  /* 0x02d80000ff0099b0 */ /* 0x000fee0008000a84 */
[----:B------:R-:W-:Y:S05]  /*11770*/  @P0 BRA.U.ANY `(.L_x_10854) ;  /* 0xfffffffd00e80947 */ /* 0x000fea000393ffff */
[----:B------:R-:W-:-:S05]  /*11780*/  VIADD R29, R29, 0x1 ;  /* 0x000000011d1d7836 */ /* 0x000fca0000000000 */
[----:B0-----:R-:W-:-:S04]  /*11790*/  LEA.HI R2, R29, R29, RZ, 0x1 ;  /* 0x0000001d1d027211 */ /* 0x001fc800078f08ff */
        /* <DEDUP_REMOVED lines=8> */
.L_x_10959:
[----:B------:R-:W-:Y:S05]  /*11820*/  BSYNC B0 ;  /* 0x0000000000007941 */ /* 0x000fea0003800000 */
.L_x_10855:
        /* <DEDUP_REMOVED lines=24> */
[----:B------:R-:W-:Y:S02]  /*119b0*/  ULDC.64 UR4, c[0x0][0x428] ;  /* 0x00010a0000047ab9 */ /* 0x000fe40000000a00 */
[----:B------:R-:W-:-:S04]  /*119c0*/  IMAD R10, R25, UR4, RZ ;  /* 0x00000004190a7c24 */ /* 0x000fc8000f8e02ff */
[----:B------:R-:W-:Y:S01]  /*119d0*/  IMAD R10, R23, UR5, R10 ;  /* 0x00000005170a7c24 */ /* 0x000fe2000f8e020a */
[----:B0-----:R-:W-:-:S13]  /*119e0*/  ISETP.NE.AND P0, PT, R5, 0x1, PT ;  /* 0x000000010500780c */ /* 0x001fda0003f05270 */
[----:B------:R-:W0:Y:S02]  /*119f0*/  @P0 LDC.64 R2, c[0x0][0x440] ;  /* 0x00011000ff020b82 */ /* 0x000e240000000a00 */
[----:B0-----:R-:W-:-:S04]  /*11a00*/  @P0 IMAD.HI.U32 R4, R6, R2, RZ ;  /* 0x0000000206040227 */ /* 0x001fc800078e00ff */
[----:B------:R-:W-:Y:S01]  /*11a10*/  IMAD.MOV.U32 R2, RZ, RZ, R6 ;  /* 0x000000ffff027224 */ /* 0x000fe200078e0006 */
[----:B------:R-:W-:-:S05]  /*11a20*/  @P0 SHF.R.U32.HI R2, RZ, R3, R4 ;  /* 0x00000003ff020219 */ /* 0x000fca0000011604 */
[----:B------:R-:W-:-:S04]  /*11a30*/  IMAD.MOV R3, RZ, RZ, -R2 ;  /* 0x000000ffff037224 */ /* 0x000fc800078e0a02 */
[----:B------:R-:W-:Y:S01]  /*11a40*/  IMAD R6, R5, R3, R6 ;  /* 0x0000000305067224 */ /* 0x000fe200078e0206 */
[--C-:B------:R-:W-:Y:S01]  /*11a50*/  SHF.R.S32.HI R3, RZ, 0x1f, R2.reuse ;  /* 0x0000001fff037819 */ /* 0x100fe20000011402 */
[----:B------:R-:W0:Y:S02]  /*11a60*/  LDC.64 R4, c[0x0][0x418] ;  /* 0x00010600ff047b82 */ /* 0x000e240000000a00 */
[----:B------:R-:W-:-:S04]  /*11a70*/  IMAD.WIDE.U32 R2, R23, UR4, R2 ;  /* 0x0000000417027c25 */ /* 0x000fc8000f8e0002 */
[----:B------:R-:W-:Y:S01]  /*11a80*/  IMAD.IADD R10, R10, 0x1, R3 ;  /* 0x000000010a0a7824 */ /* 0x000fe200078e0203 */
[----:B0-----:R-:W-:-:S04]  /*11a90*/  LEA R4, P0, R2, R4, 0x2 ;  /* 0x0000000402047211 */ /* 0x001fc800078010ff */
[----:B------:R-:W-:-:S05]  /*11aa0*/  LEA.HI.X R5, R2, R5, R10, 0x2, P0 ;  /* 0x0000000502057211 */ /* 0x000fca00000f140a */
[----:B------:R0:W5:Y:S04]  /*11ab0*/  LDG.E R4, desc[UR48][R4.64] ;  /* 0x0000003004047981 */ /* 0x000168000c1e1900 */
.L_x_10861:
[----:B------:R-:W0:Y:S01]  /*11ac0*/  S2R R2, SR_TID.X ;  /* 0x0000000000027919 */ /* 0x000e220000002100 */
[----:B------:R-:W-:Y:S01]  /*11ad0*/  IMAD R3, R8, 0x8, R17 ;  /* 0x0000000808037824 */ /* 0x000fe200078e0211 */
[----:B------:R-:W-:Y:S01]  /*11ae0*/  BSSY B1, `(.L_x_10862) ;  /* 0x0000006000017945 */ /* 0x000fe20003800000 */
[----:B0-----:R-:W-:Y:S02]  /*11af0*/  LOP3.LUT R5, R2, 0x7f, RZ, 0xc0, !PT ;  /* 0x0000007f02057812 */ /* 0x001fe400078ec0ff */
[----:B------:R-:W-:Y:S02]  /*11b00*/  SHF.L.U32 R2, R9, 0x1f, RZ ;  /* 0x0000001f09027819 */ /* 0x000fe400000006ff */
[----:B------:R-:W-:Y:S02]  /*11b10*/  ISETP.NE.AND P1, PT, R5, RZ, PT ;  /* 0x000000ff0500720c */ /* 0x000fe40003f25270 */
[----:B------:R-:W0:Y:S02]  /*11b20*/  SYNCS.PHASECHK.TRANS64.TRYWAIT P0, [R3+URZ+0x2d840], R2 ;  /* 0x02d84002030075a7 */ /* 0x000e24000800017f */
[----:B0-----:R-:W-:Y:S09]  /*11b30*/  @!P0 BRA `(.L_x_10863) ;  /* 0x0000003400808947 */ /* 0x001ff20003800000 */
.L_x_10960:
[----:B------:R-:W-:Y:S05]  /*11b40*/  BSYNC B1 ;  /* 0x0000000000017941 */ /* 0x000fea0003800000 */
.L_x_10862:
[----:B------:R-:W-:Y:S04]  /*11b50*/  BSSY B1, `(.L_x_10864) ;  /* 0x0000007000017945 */ /* 0x000fe80003800000 */
[----:B------:R-:W-:Y:S05]  /*11b60*/  @P1 BRA `(.L_x_10865) ;  /* 0x0000000000141947 */ /* 0x000fea0003800000 */
[----:B------:R-:W-:Y:S01]  /*11b70*/  ISETP.NE.AND P0, PT, R28, RZ, PT ;  /* 0x000000ff1c00720c */ /* 0x000fe20003f05270 */
[----:B0-----:R-:W-:-:S04]  /*11b80*/  IMAD.MOV.U32 R2, RZ, RZ, 0x6000 ;  /* 0x00006000ff027424 */ /* 0x001fc800078e00ff */
[----:B------:R1:W-:Y:S08]  /*11b90*/  SYNCS.ARRIVE.TRANS64 RZ, [R3+URZ+0x2d830], R2 ;  /* 0x02d8300203ff79a7 */ /* 0x0003f0000800003f */
[----:B------:R-:W-:Y:S05]  /*11ba0*/  @!P0 BRA `(.L_x_10865) ;  /* 0x0000000000048947 */ /* 0x000fea0003800000 */
[----:B------:R-:W-:Y:S01]  /*11bb0*/  BPT.TRAP 0x1 ;  /* 0x000000040000795c */ /* 0x000fe20000300000 */
.L_x_10865:
[----:B------:R-:W-:Y:S05]  /*11bc0*/  BSYNC B1 ;  /* 0x0000000000017941 */ /* 0x000fea0003800000 */
.L_x_10864:
[----:B------:R-:W-:Y:S01]  /*11bd0*/  IMAD.MOV.U32 R12, RZ, RZ, RZ ;  /* 0x000000ffff0c7224 */ /* 0x000fe200078e00ff */
[----:B------:R-:W-:Y:S01]  /*11be0*/  UIADD3 UR4, UP0, UR46, 0x370, URZ ;  /* 0x000003702e047890 */ /* 0x000fe2000ff1e03f */
[----:B------:R-:W-:Y:S01]  /*11bf0*/  IMAD R11, R8, 0x6000, R17 ;  /* 0x00006000080b7824 */ /* 0x000fe200078e0211 */
[----:B------:R-:W-:Y:S01]  /*11c00*/  PLOP3.LUT P0, PT, PT, PT, PT, 0x80, 0x0 ;  /* 0x000000000000781c */ /* 0x000fe20003f0f070 */
[----:B01----:R-:W-:Y:S01]  /*11c10*/  VIADD R3, R3, 0x2d830 ;  /* 0x0002d83003037836 */ /* 0x003fe20000000000 */
[----:B------:R-:W-:Y:S01]  /*11c20*/  R2UR UR10, R12 ;  /* 0x000000000c0a72ca */ /* 0x000fe200000e0000 */
[----:B------:R-:W-:Y:S01]  /*11c30*/  IMAD.SHL.U32 R2, R6, 0x80, RZ ;  /* 0x0000008006027824 */ /* 0x000fe200078e00ff */
[----:B------:R-:W-:Y:S01]  /*11c40*/  UIADD3.X UR5, URZ, UR47, URZ, UP0, !UPT ;  /* 0x0000002f3f057290 */ /* 0x000fe200087fe43f */
[----:B------:R-:W-:Y:S01]  /*11c50*/  VIADD R5, R11, 0x15400 ;  /* 0x000154000b057836 */ /* 0x000fe20000000000 */
[----:B------:R-:W-:Y:S01]  /*11c60*/  UMOV UR6, 0x0 ;  /* 0x0000000000067882 */ /* 0x000fe20000000000 */
[----:B------:R-:W-:-:S10]  /*11c70*/  UMOV UR7, 0x14f00000 ;  /* 0x14f0000000077882 */ /* 0x000fd40000000000 */
.L_x_10866:
        /* <DEDUP_REMOVED lines=16> */
.L_x_10867:
        /* <DEDUP_REMOVED lines=16> */
.L_x_10868:
        /* <DEDUP_REMOVED lines=15> */
.L_x_10961:
[----:B------:R-:W-:Y:S05]  /*11f70*/  BSYNC B1 ;  /* 0x0000000000017941 */ /* 0x000fea0003800000 */
.L_x_10869:
[----:B------:R-:W-:Y:S01]  /*11f80*/  BSSY B1, `(.L_x_10871) ;  /* 0x000000a000017945 */ /* 0x000fe20003800000 */
[----:B0-----:R-:W-:Y:S02]  /*11f90*/  IMAD.MOV.U32 R2, RZ, RZ, 0x0 ;  /* 0x00000000ff027424 */ /* 0x001fe400078e00ff */
[----:B------:R-:W-:Y:S01]  /*11fa0*/  IMAD.MOV.U32 R3, RZ, RZ, 0x14f00000 ;  /* 0x14f00000ff037424 */ /* 0x000fe200078e00ff */
[----:B------:R-:W-:Y:S06]  /*11fb0*/  @P1 BRA `(.L_x_10872) ;  /* 0x0000000000181947 */ /* 0x000fec0003800000 */
[----:B------:R-:W-:Y:S01]  /*11fc0*/  ISETP.NE.AND P0, PT, R28, RZ, PT ;  /* 0x000000ff1c00720c */ /* 0x000fe20003f05270 */
[----:B------:R-:W-:Y:S02]  /*11fd0*/  IMAD R11, R16, 0x8, R17 ;  /* 0x00000008100b7824 */ /* 0x000fe400078e0211 */
[----:B------:R-:W-:-:S04]  /*11fe0*/  IMAD.MOV.U32 R14, RZ, RZ, 0x6000 ;  /* 0x00006000ff0e7424 */ /* 0x000fc800078e00ff */
[----:B------:R0:W-:Y:S06]  /*11ff0*/  SYNCS.ARRIVE.TRANS64 RZ, [R11+URZ+0x2d850], R14 ;  /* 0x02d8500e0bff79a7 */ /* 0x0001ec000800003f */
[----:B------:R-:W-:Y:S05]  /*12000*/  @!P0 BRA `(.L_x_10872) ;  /* 0x0000000000048947 */ /* 0x000fea0003800000 */
[----:B------:R-:W-:Y:S01]  /*12010*/  BPT.TRAP 0x1 ;  /* 0x000000040000795c */ /* 0x000fe20000300000 */
.L_x_10872:
[----:B------:R-:W-:Y:S05]  /*12020*/  BSYNC B1 ;  /* 0x0000000000017941 */ /* 0x000fea0003800000 */
.L_x_10871:
[----:B------:R-:W-:Y:S01]  /*12030*/  R2UR UR6, R2 ;  /* 0x00000000020672ca */ /* 0x000fe200000e0000 */
[--C-:B0-----:R-:W-:Y:S01]  /*12040*/  IMAD R11, R16, 0x8, R17.reuse ;  /* 0x00000008100b7824 */ /* 0x101fe200078e0211 */
[----:B------:R-:W-:Y:S01]  /*12050*/  R2UR UR7, R3 ;  /* 0x00000000030772ca */ /* 0x000fe200000e0000 */
[----:B------:R-:W-:Y:S01]  /*12060*/  UIADD3 UR4, UP0, UR46, 0x470, URZ ;  /* 0x000004702e047890 */ /* 0x000fe2000ff1e03f */
[----:B------:R-:W-:Y:S01]  /*12070*/  R2UR UR10, R12 ;  /* 0x000000000c0a72ca */ /* 0x000fe200000e0000 */
[----:B------:R-:W-:Y:S01]  /*12080*/  IMAD R12, R16, 0x6000, R17 ;  /* 0x00006000100c7824 */ /* 0x000fe200078e0211 */
[----:B------:R-:W-:Y:S01]  /*12090*/  PLOP3.LUT P0, PT, PT, PT, PT, 0x80, 0x0 ;  /* 0x000000000000781c */ /* 0x000fe20003f0f070 */
[----:B------:R-:W-:Y:S01]  /*120a0*/  IMAD.SHL.U32 R13, R22, 0x80, RZ ;  /* 0x00000080160d7824 */ /* 0x000fe200078e00ff */
[----:B------:R-:W-:Y:S01]  /*120b0*/  UIADD3.X UR5, URZ, UR47, URZ, UP0, !UPT ;  /* 0x0000002f3f057290 */ /* 0x000fe200087fe43f */
[----:B------:R-:W-:Y:S02]  /*120c0*/  VIADD R11, R11, 0x2d850 ;  /* 0x0002d8500b0b7836 */ /* 0x000fe40000000000 */
[----:B------:R-:W-:-:S09]  /*120d0*/  VIADD R14, R12, 0x400 ;  /* 0x000004000c0e7836 */ /* 0x000fd20000000000 */
.L_x_10873:
        /* <DEDUP_REMOVED lines=15> */
.L_x_10874:
        /* <DEDUP_REMOVED lines=15> */
.L_x_10875:
        /* <DEDUP_REMOVED lines=12> */
.L_x_10860:
[----:B------:R-:W-:Y:S05]  /*12380*/  BSYNC B0 ;  /* 0x0000000000007941 */ /* 0x000fea0003800000 */
.L_x_10859:
[----:B------:R-:W-:Y:S01]  /*12390*/  UIADD3 UR4, UR40, -0x3, URZ ;  /* 0xfffffffd28047890 */ /* 0x000fe2000fffe03f */
[----:B------:R-:W-:Y:S02]  /*123a0*/  IMAD.MOV.U32 R16, RZ, RZ, R8 ;  /* 0x000000ffff107224 */ /* 0x000fe400078e0008 */
[----:B------:R-:W-:-:S03]  /*123b0*/  IMAD.MOV.U32 R24, RZ, RZ, R9 ;  /* 0x000000ffff187224 */ /* 0x000fc600078e0009 */
[----:B------:R-:W-:-:S07]  /*123c0*/  IMAD.U32 R6, RZ, RZ, UR4 ;  /* 0x00000004ff067e24 */ /* 0x000fce000f8e00ff */
.L_x_10858:
[----:B------:R-:W-:Y:S01]  /*123d0*/  ULOP3.LUT UR4, URZ, UR40, URZ, 0x33, !UPT ;  /* 0x000000283f047292 */ /* 0x000fe2000f8e333f */
[----:B------:R-:W-:Y:S01]  /*123e0*/  VIADD R7, R7, 0xfffffffe ;  /* 0xfffffffe07077836 */ /* 0x000fe20000000000 */
[----:B------:R-:W-:Y:S04]  /*123f0*/  BSSY B0, `(.L_x_10857) ;  /* 0x000015a000007945 */ /* 0x000fe80003800000 */
[----:B------:R-:W-:-:S13]  /*12400*/  ISETP.NE.AND P0, PT, R7, UR4, PT ;  /* 0x0000000407007c0c */ /* 0x000fda000bf05270 */
[----:B------:R-:W-:Y:S05]  /*12410*/  @!P0 BRA `(.L_x_10876) ;  /* 0x00000014005c8947 */ /* 0x000fea0003800000 */
[----:B------:R-:W-:-:S07]  /*12420*/  IMAD.MOV.U32 R4, RZ, RZ, R18 ;  /* 0x000000ffff047224 */ /* 0x000fce00078e0012 */
.L_x_10911:
[----:B------:R-:W-:Y:S01]  /*12430*/  LOP3.LUT P1, RZ, R19, 0x2, RZ, 0xc0, !PT ;  /* 0x0000000213ff7812 */ /* 0x000fe2000782c0ff */
[----:B------:R-:W-:Y:S01]  /*12440*/  VIADD R7, R16, 0x1 ;  /* 0x0000000110077836 */ /* 0x000fe20000000000 */
[----:B------:R-:W-:Y:S05]  /*12450*/  YIELD ;  /* 0x0000000000007946 */ /* 0x000fea0003800000 */
[----:B------:R-:W-:Y:S01]  /*12460*/  ISETP.NE.AND P0, PT, R7, 0x2, PT ;  /* 0x000000020700780c */ /* 0x000fe20003f05270 */
[----:B------:R-:W-:Y:S03]  /*12470*/  BSSY B1, `(.L_x_10877) ;  /* 0x00000a4000017945 */ /* 0x000fe60003800000 */
[----:B------:R-:W-:-:S02]  /*12480*/  SEL R3, RZ, 0x1, P0 ;  /* 0x00000001ff037807 */ /* 0x000fc40000000000 */
        /* <DEDUP_REMOVED lines=15> */
[----:B------:R-:W-:-:S04]  /*12580*/  IMAD.MOV R9, RZ, RZ, -R2 ;  /* 0x000000ffff097224 */ /* 0x000fc800078e0a02 */
[----:B------:R-:W-:Y:S02]  /*12590*/  IMAD R9, R5, R9, R6 ;  /* 0x0000000905097224 */ /* 0x000fe400078e0206 */
[C---:B------:R-:W-:Y:S02]  /*125a0*/  IMAD R5, R23.reuse, UR5, R4 ;  /* 0x0000000517057c24 */ /* 0x040fe4000f8e0204 */
[----:B------:R-:W-:Y:S01]  /*125b0*/  IMAD.WIDE.U32 R2, R23, UR4, R2 ;  /* 0x0000000417027c25 */ /* 0x000fe2000f8e0002 */
[----:B------:R-:W-:-:S03]  /*125c0*/  ULDC.64 UR4, c[0x0][0x418] ;  /* 0x0001060000047ab9 */ /* 0x000fc60000000a00 */
[----:B------:R-:W-:Y:S01]  /*125d0*/  IMAD.IADD R5, R5, 0x1, R3 ;  /* 0x0000000105057824 */ /* 0x000fe200078e0203 */
[----:B------:R-:W-:-:S04]  /*125e0*/  LEA R4, P0, R2, UR4, 0x2 ;  /* 0x0000000402047c11 */ /* 0x000fc8000f8010ff */
[----:B------:R-:W-:-:S05]  /*125f0*/  LEA.HI.X R5, R2, UR5, R5, 0x2, P0 ;  /* 0x0000000502057c11 */ /* 0x000fca00080f1405 */
[----:B------:R0:W5:Y:S04]  /*12600*/  LDG.E R4, desc[UR48][R4.64] ;  /* 0x0000003004047981 */ /* 0x000168000c1e1900 */
.L_x_10879:
        /* <DEDUP_REMOVED lines=8> */
.L_x_10962:
[----:B------:R-:W-:Y:S05]  /*12690*/  BSYNC B2 ;  /* 0x0000000000027941 */ /* 0x000fea0003800000 */
.L_x_10880:
[----:B------:R-:W-:Y:S04]  /*126a0*/  BSSY B2, `(.L_x_10882) ;  /* 0x0000007000027945 */ /* 0x000fe80003800000 */
[----:B------:R-:W-:Y:S05]  /*126b0*/  @P1 BRA `(.L_x_10883) ;  /* 0x0000000000141947 */ /* 0x000fea0003800000 */
[----:B------:R-:W-:Y:S01]  /*126c0*/  ISETP.NE.AND P0, PT, R28, RZ, PT ;  /* 0x000000ff1c00720c */ /* 0x000fe20003f05270 */
[----:B0-----:R-:W-:-:S04]  /*126d0*/  IMAD.MOV.U32 R2, RZ, RZ, 0x6000 ;  /* 0x00006000ff027424 */ /* 0x001fc800078e00ff */
[----:B------:R1:W-:Y:S08]  /*126e0*/  SYNCS.ARRIVE.TRANS64 RZ, [R3+URZ+0x2d830], R2 ;  /* 0x02d8300203ff79a7 */ /* 0x0003f0000800003f */
[----:B------:R-:W-:Y:S05]  /*126f0*/  @!P0 BRA `(.L_x_10883) ;  /* 0x0000000000048947 */ /* 0x000fea0003800000 */
[----:B------:R-:W-:Y:S01]  /*12700*/  BPT.TRAP 0x1 ;  /* 0x000000040000795c */ /* 0x000fe20000300000 */
.L_x_10883:
[----:B------:R-:W-:Y:S05]  /*12710*/  BSYNC B2 ;  /* 0x0000000000027941 */ /* 0x000fea0003800000 */
.L_x_10882:
        /* <DEDUP_REMOVED lines=11> */
.L_x_10884:
        /* <DEDUP_REMOVED lines=16> */
.L_x_10885:
        /* <DEDUP_REMOVED lines=16> */
.L_x_10886:
        /* <DEDUP_REMOVED lines=15> */
.L_x_10963:
[----:B------:R-:W-:Y:S05]  /*12ac0*/  BSYNC B2 ;  /* 0x0000000000027941 */ /* 0x000fea0003800000 */
.L_x_10887:
[----:B------:R-:W-:Y:S01]  /*12ad0*/  BSSY B2, `(.L_x_10889) ;  /* 0x0000009000027945 */ /* 0x000fe20003800000 */
[----:B------:R-:W-:Y:S02]  /*12ae0*/  IMAD.MOV.U32 R2, RZ, RZ, 0x0 ;  /* 0x00000000ff027424 */ /* 0x000fe400078e00ff */
[----:B0-----:R-:W-:Y:S01]  /*12af0*/  IMAD.MOV.U32 R3, RZ, RZ, 0x14f00000 ;  /* 0x14f00000ff037424 */ /* 0x001fe200078e00ff */
[----:B------:R-:W-:Y:S06]  /*12b00*/  @P1 BRA `(.L_x_10890) ;  /* 0x0000000000141947 */ /* 0x000fec0003800000 */
[----:B------:R-:W-:Y:S01]  /*12b10*/  ISETP.NE.AND P0, PT, R28, RZ, PT ;  /* 0x000000ff1c00720c */ /* 0x000fe20003f05270 */
[----:B------:R-:W-:-:S04]  /*12b20*/  IMAD.MOV.U32 R13, RZ, RZ, 0x6000 ;  /* 0x00006000ff0d7424 */ /* 0x000fc800078e00ff */
[----:B------:R0:W-:Y:S08]  /*12b30*/  SYNCS.ARRIVE.TRANS64 RZ, [R12+URZ+0x50], R13 ;  /* 0x0000500d0cff79a7 */ /* 0x0001f0000800003f */
[----:B------:R-:W-:Y:S05]  /*12b40*/  @!P0 BRA `(.L_x_10890) ;  /* 0x0000000000048947 */ /* 0x000fea0003800000 */
[----:B------:R-:W-:Y:S01]  /*12b50*/  BPT.TRAP 0x1 ;  /* 0x000000040000795c */ /* 0x000fe20000300000 */
.L_x_10890:
[----:B------:R-:W-:Y:S05]  /*12b60*/  BSYNC B2 ;  /* 0x0000000000027941 */ /* 0x000fea0003800000 */
.L_x_10889:
        /* <DEDUP_REMOVED lines=10> */
.L_x_10891:
        /* <DEDUP_REMOVED lines=15> */
.L_x_10892:
        /* <DEDUP_REMOVED lines=15> */
.L_x_10893:
        /* <DEDUP_REMOVED lines=12> */
.L_x_10878:
[----:B------:R-:W-:Y:S05]  /*12eb0*/  BSYNC B1 ;  /* 0x0000000000017941 */ /* 0x000fea0003800000 */
.L_x_10877:
[----:B------:R-:W-:Y:S01]  /*12ec0*/  LOP3.LUT P1, RZ, R19, 0x2, RZ, 0xc0, !PT ;  /* 0x0000000213ff7812 */ /* 0x000fe2000782c0ff */
[----:B------:R-:W-:Y:S01]  /*12ed0*/  VIADD R16, R7, 0x1 ;  /* 0x0000000107107836 */ /* 0x000fe20000000000 */
[----:B------:R-:W-:Y:S01]  /*12ee0*/  BSSY B1, `(.L_x_10894) ;  /* 0x00000a7000017945 */ /* 0x000fe20003800000 */
[----:B------:R-:W-:-:S03]  /*12ef0*/  VIADD R9, R6, 0xffffffff ;  /* 0xffffffff06097836 */ /* 0x000fc60000000000 */
        /* <DEDUP_REMOVED lines=24> */
[----:B------:R-:W-:-:S05]  /*13080*/  LEA.HI.X R5, R2, UR5, R3, 0x2, P0 ;  /* 0x0000000502057c11 */ /* 0x000fca00080f1403 */
[----:B------:R0:W5:Y:S04]  /*13090*/  LDG.E R4, desc[UR48][R4.64] ;  /* 0x0000003004047981 */ /* 0x000168000c1e1900 */
.L_x_10896:
[----:B------:R-:W-:Y:S01]  /*130a0*/  IMAD R2, R16, 0x8, R17 ;  /* 0x0000000810027824 */ /* 0x000fe200078e0211 */
[----:B------:R-:W-:Y:S01]  /*130b0*/  SHF.L.U32 R3, R24, 0x1f, RZ ;  /* 0x0000001f18037819 */ /* 0x000fe200000006ff */
[----:B------:R-:W-:Y:S03]  /*130c0*/  BSSY B2, `(.L_x_10897) ;  /* 0x0000003000027945 */ /* 0x000fe60003800000 */
[----:B------:R-:W1:Y:S02]  /*130d0*/  SYNCS.PHASECHK.TRANS64.TRYWAIT P0, [R2+URZ+0x2d840], R3 ;  /* 0x02d84003020075a7 */ /* 0x000e64000800017f */
[----:B-1----:R-:W-:Y:S05]  /*130e0*/  @!P0 BRA `(.L_x_10898) ;  /* 0x0000002000648947 */ /* 0x002fea0003800000 */
.L_x_10964:
[----:B------:R-:W-:Y:S05]  /*130f0*/  BSYNC B2 ;  /* 0x0000000000027941 */ /* 0x000fea0003800000 */
.L_x_10897:
[----:B0-----:R-:W0:Y:S01]  /*13100*/  S2R R5, SR_TID.X ;  /* 0x0000000000057919 */ /* 0x001e220000002100 */
[----:B------:R-:W-:Y:S01]  /*13110*/  BSSY B2, `(.L_x_10899) ;  /* 0x0000009000027945 */ /* 0x000fe20003800000 */
[----:B0-----:R-:W-:-:S04]  /*13120*/  LOP3.LUT R5, R5, 0x7f, RZ, 0xc0, !PT ;  /* 0x0000007f05057812 */ /* 0x001fc800078ec0ff */
[----:B------:R-:W-:-:S13]  /*13130*/  ISETP.NE.AND P1, PT, R5, RZ, PT ;  /* 0x000000ff0500720c */ /* 0x000fda0003f25270 */
[----:B------:R-:W-:Y:S05]  /*13140*/  @P1 BRA `(.L_x_10900) ;  /* 0x0000000000141947 */ /* 0x000fea0003800000 */
[----:B------:R-:W-:Y:S01]  /*13150*/  ISETP.NE.AND P0, PT, R28, RZ, PT ;  /* 0x000000ff1c00720c */ /* 0x000fe20003f05270 */
[----:B-1----:R-:W-:-:S04]  /*13160*/  IMAD.MOV.U32 R3, RZ, RZ, 0x6000 ;  /* 0x00006000ff037424 */ /* 0x002fc800078e00ff */
[----:B------:R0:W-:Y:S08]  /*13170*/  SYNCS.ARRIVE.TRANS64 RZ, [R2+URZ+0x2d830], R3 ;  /* 0x02d8300302ff79a7 */ /* 0x0001f0000800003f */
[----:B------:R-:W-:Y:S05]  /*13180*/  @!P0 BRA `(.L_x_10900) ;  /* 0x0000000000048947 */ /* 0x000fea0003800000 */
[----:B------:R-:W-:Y:S01]  /*13190*/  BPT.TRAP 0x1 ;  /* 0x000000040000795c */ /* 0x000fe20000300000 */
.L_x_10900:
[----:B------:R-:W-:Y:S05]  /*131a0*/  BSYNC B2 ;  /* 0x0000000000027941 */ /* 0x000fea0003800000 */
.L_x_10899:
[----:B------:R-:W-:Y:S01]  /*131b0*/  IMAD.MOV.U32 R5, RZ, RZ, RZ ;  /* 0x000000ffff057224 */ /* 0x000fe200078e00ff */
[----:B------:R-:W-:Y:S01]  /*131c0*/  UIADD3 UR4, UP0, UR46, 0x370, URZ ;  /* 0x000003702e047890 */ /* 0x000fe2000ff1e03f */
[C---:B01----:R-:W-:Y:S01]  /*131d0*/  IMAD R3, R16.reuse, 0x8, R0 ;  /* 0x0000000810037824 */ /* 0x043fe200078e0200 */
[----:B------:R-:W-:Y:S01]  /*131e0*/  PLOP3.LUT P0, PT, PT, PT, PT, 0x80, 0x0 ;  /* 0x000000000000781c */ /* 0x000fe20003f0f070 */
[----:B------:R-:W-:Y:S01]  /*131f0*/  IMAD R13, R16, 0x6000, R17 ;  /* 0x00006000100d7824 */ /* 0x000fe200078e0211 */
[----:B------:R-:W-:Y:S01]  /*13200*/  R2UR UR10, R5 ;  /* 0x00000000050a72ca */ /* 0x000fe200000e0000 */
[----:B------:R-:W-:Y:S01]  /*13210*/  VIADD R3, R3, 0x30 ;  /* 0x0000003003037836 */ /* 0x000fe20000000000 */
[----:B------:R-:W-:Y:S01]  /*13220*/  UIADD3.X UR5, URZ, UR47, URZ, UP0, !UPT ;  /* 0x0000002f3f057290 */ /* 0x000fe200087fe43f */
[----:B------:R-:W-:Y:S01]  /*13230*/  IMAD.SHL.U32 R2, R10, 0x80, RZ ;  /* 0x000000800a027824 */ /* 0x000fe200078e00ff */
[----:B------:R-:W-:Y:S01]  /*13240*/  UMOV UR6, 0x0 ;  /* 0x0000000000067882 */ /* 0x000fe20000000000 */
[----:B------:R-:W-:Y:S01]  /*13250*/  VIADD R11, R13, 0x15400 ;  /* 0x000154000d0b7836 */ /* 0x000fe20000000000 */
[----:B------:R-:W-:-:S09]  /*13260*/  UMOV UR7, 0x14f00000 ;  /* 0x14f0000000077882 */ /* 0x000fd20000000000 */
.L_x_10901:
        /* <DEDUP_REMOVED lines=16> */
.L_x_10902:
        /* <DEDUP_REMOVED lines=16> */
.L_x_10903:
        /* <DEDUP_REMOVED lines=15> */
.L_x_10965:
[----:B------:R-:W-:Y:S05]  /*13560*/  BSYNC B2 ;  /* 0x0000000000027941 */ /* 0x000fea0003800000 */
.L_x_10904:
[----:B------:R-:W-:Y:S01]  /*13570*/  BSSY B2, `(.L_x_10906) ;  /* 0x0000009000027945 */ /* 0x000fe20003800000 */
[----:B0-----:R-:W-:Y:S02]  /*13580*/  IMAD.MOV.U32 R2, RZ, RZ, 0x0 ;  /* 0x00000000ff027424 */ /* 0x001fe400078e00ff */
[----:B------:R-:W-:Y:S01]  /*13590*/  IMAD.MOV.U32 R3, RZ, RZ, 0x14f00000 ;  /* 0x14f00000ff037424 */ /* 0x000fe200078e00ff */
[----:B------:R-:W-:Y:S06]  /*135a0*/  @P1 BRA `(.L_x_10907) ;  /* 0x0000000000141947 */ /* 0x000fec0003800000 */
[----:B------:R-:W-:Y:S01]  /*135b0*/  ISETP.NE.AND P0, PT, R28, RZ, PT ;  /* 0x000000ff1c00720c */ /* 0x000fe20003f05270 */
[----:B------:R-:W-:-:S04]  /*135c0*/  IMAD.MOV.U32 R13, RZ, RZ, 0x6000 ;  /* 0x00006000ff0d7424 */ /* 0x000fc800078e00ff */
[----:B------:R0:W-:Y:S08]  /*135d0*/  SYNCS.ARRIVE.TRANS64 RZ, [R8+URZ+0x50], R13 ;  /* 0x0000500d08ff79a7 */ /* 0x0001f0000800003f */
[----:B------:R-:W-:Y:S05]  /*135e0*/  @!P0 BRA `(.L_x_10907) ;  /* 0x0000000000048947 */ /* 0x000fea0003800000 */
[----:B------:R-:W-:Y:S01]  /*135f0*/  BPT.TRAP 0x1 ;  /* 0x000000040000795c */ /* 0x000fe20000300000 */
.L_x_10907:
[----:B------:R-:W-:Y:S05]  /*13600*/  BSYNC B2 ;  /* 0x0000000000027941 */ /* 0x000fea0003800000 */
.L_x_10906:
        /* <DEDUP_REMOVED lines=10> */
.L_x_10908:
        /* <DEDUP_REMOVED lines=15> */
.L_x_10909:
        /* <DEDUP_REMOVED lines=15> */
.L_x_10910:
        /* <DEDUP_REMOVED lines=12> */
.L_x_10895:
[----:B------:R-:W-:Y:S05]  /*13950*/  BSYNC B1 ;  /* 0x0000000000017941 */ /* 0x000fea0003800000 */
.L_x_10894:
[----:B------:R-:W-:Y:S01]  /*13960*/  ISETP.GT.AND P0, PT, R9, UR39, PT ;  /* 0x0000002709007c0c */ /* 0x000fe2000bf04270 */
[----:B------:R-:W-:-:S12]  /*13970*/  VIADD R6, R6, 0xfffffffe ;  /* 0xfffffffe06067836 */ /* 0x000fd80000000000 */
[----:B------:R-:W-:Y:S05]  /*13980*/  @P0 BRA `(.L_x_10911) ;  /* 0xffffffe800a80947 */ /* 0x000fea000383ffff */
.L_x_10876:
[----:B------:R-:W-:Y:S05]  /*13990*/  BSYNC B0 ;  /* 0x0000000000007941 */ /* 0x000fea0003800000 */
.L_x_10857:
[----:B------:R-:W1:Y:S01]  /*139a0*/  S2R R0, SR_TID.X ;  /* 0x0000000000007919 */ /* 0x000e620000002100 */
[----:B------:R-:W-:Y:S01]  /*139b0*/  BSSY B0, `(.L_x_10912) ;  /* 0x0000010000007945 */ /* 0x000fe20003800000 */
        /* <DEDUP_REMOVED lines=14> */
[----:B0-----:R-:W-:-:S07]  /*13aa0*/  IADD3 R27, R0, UR42, R27 ;  /* 0x0000002a001b7c10 */ /* 0x001fce000fffe01b */
.L_x_10913:
[----:B------:R-:W-:Y:S05]  /*13ab0*/  BSYNC B0 ;  /* 0x0000000000007941 */ /* 0x000fea0003800000 */
.L_x_10912:
[----:B------:R-:W-:Y:S01]  /*13ac0*/  LOP3.LUT P0, RZ, R19, 0x2, RZ, 0xc0, !PT ;  /* 0x0000000213ff7812 */ /* 0x000fe2000780c0ff */
[----:B------:R-:W-:-:S12]  /*13ad0*/  BSSY B0, `(.L_x_10914) ;  /* 0x0000043000007945 */ /* 0x000fd80003800000 */
[----:B------:R-:W-:Y:S05]  /*13ae0*/  @!P0 BRA `(.L_x_10915) ;  /* 0x0000000400048947 */ /* 0x000fea0003800000 */
[----:B------:R-:W-:Y:S01]  /*13af0*/  IMAD R3, R16, 0x8, R17 ;  /* 0x0000000810037824 */ /* 0x000fe200078e0211 */
[----:B------:R-:W-:Y:S01]  /*13b00*/  SHF.L.U32 R0, R24, 0x1f, RZ ;  /* 0x0000001f18007819 */ /* 0x000fe200000006ff */
[----:B------:R-:W-:Y:S01]  /*13b10*/  BSSY B1, `(.L_x_10916) ;  /* 0x0000004000017945 */ /* 0x000fe20003800000 */
[----:B------:R-:W-:Y:S02]  /*13b20*/  ISETP.NE.AND P2, PT, R6, RZ, PT ;  /* 0x000000ff0600720c */ /* 0x000fe40003f45270 */
[----:B------:R-:W1:Y:S02]  /*13b30*/  SYNCS.PHASECHK.TRANS64.TRYWAIT P0, [R3+URZ+0x2d860], R0 ;  /* 0x02d86000030075a7 */ /* 0x000e64000800017f */
[----:B-1----:R-:W-:Y:S09]  /*13b40*/  @!P0 BRA `(.L_x_10917) ;  /* 0x0000001400f48947 */ /* 0x002ff20003800000 */
.L_x_10966:
[----:B------:R-:W-:Y:S05]  /*13b50*/  BSYNC B1 ;  /* 0x0000000000017941 */ /* 0x000fea0003800000 */
.L_x_10916:
[----:B------:R-:W-:Y:S04]  /*13b60*/  BSSY B1, `(.L_x_10918) ;  /* 0x0000007000017945 */ /* 0x000fe80003800000 */
[----:B------:R-:W-:Y:S05]  /*13b70*/  @P2 BRA `(.L_x_10919) ;  /* 0x0000000000142947 */ /* 0x000fea0003800000 */
[----:B------:R-:W-:Y:S01]  /*13b80*/  ISETP.NE.AND P0, PT, R28, RZ, PT ;  /* 0x000000ff1c00720c */ /* 0x000fe20003f05270 */
[----:B-1----:R-:W-:-:S04]  /*13b90*/  IMAD.MOV.U32 R0, RZ, RZ, 0x6000 ;  /* 0x00006000ff007424 */ /* 0x002fc800078e00ff */
[----:B------:R2:W-:Y:S08]  /*13ba0*/  SYNCS.ARRIVE.TRANS64 RZ, [R3+URZ+0x2d850], R0 ;  /* 0x02d8500003ff79a7 */ /* 0x0005f0000800003f */
[----:B------:R-:W-:Y:S05]  /*13bb0*/  @!P0 BRA `(.L_x_10919) ;  /* 0x0000000000048947 */ /* 0x000fea0003800000 */
[----:B------:R-:W-:Y:S01]  /*13bc0*/  BPT.TRAP 0x1 ;  /* 0x000000040000795c */ /* 0x000fe20000300000 */
.L_x_10919:
[----:B------:R-:W-:Y:S05]  /*13bd0*/  BSYNC B1 ;  /* 0x0000000000017941 */ /* 0x000fea0003800000 */
.L_x_10918:
[----:B-12---:R-:W-:Y:S01]  /*13be0*/  IMAD R0, R16, 0x6000, R17 ;  /* 0x0000600010007824 */ /* 0x006fe200078e0211 */
[----:B------:R-:W-:Y:S01]  /*13bf0*/  UIADD3 UR4, UP0, UR46, 0x470, URZ ;  /* 0x000004702e047890 */ /* 0x000fe2000ff1e03f */
[----:B0-----:R-:W-:Y:S01]  /*13c00*/  VIADD R2, R3, 0x2d850 ;  /* 0x0002d85003027836 */ /* 0x001fe20000000000 */
[----:B------:R-:W-:Y:S01]  /*13c10*/  PLOP3.LUT P0, PT, PT, PT, PT, 0x80, 0x0 ;  /* 0x000000000000781c */ /* 0x000fe20003f0f070 */
[----:B------:R-:W-:Y:S01]  /*13c20*/  IMAD.SHL.U32 R22, R22, 0x80, RZ ;  /* 0x0000008016167824 */ /* 0x000fe200078e00ff */
[----:B------:R-:W-:Y:S01]  /*13c30*/  UIADD3.X UR5, URZ, UR47, URZ, UP0, !UPT ;  /* 0x0000002f3f057290 */ /* 0x000fe200087fe43f */
[----:B------:R-:W-:Y:S01]  /*13c40*/  VIADD R3, R0, 0x400 ;  /* 0x0000040000037836 */ /* 0x000fe20000000000 */
[----:B------:R-:W-:Y:S01]  /*13c50*/  UMOV UR6, 0x0 ;  /* 0x0000000000067882 */ /* 0x000fe20000000000 */
[----:B------:R-:W-:Y:S01]  /*13c60*/  UMOV UR7, 0x14f00000 ;  /* 0x14f0000000077882 */ /* 0x000fe20000000000 */
[----:B------:R-:W-:-:S08]  /*13c70*/  UMOV UR10, URZ ;  /* 0x0000003f000a7c82 */ /* 0x000fd00008000000 */
.L_x_10920:
        /* <DEDUP_REMOVED lines=15> */
.L_x_10921:
        /* <DEDUP_REMOVED lines=15> */
.L_x_10922:
        /* <DEDUP_REMOVED lines=9> */
[----:B-1----:R-:W-:Y:S05]  /*13ef0*/  @P0 BRA.U.ANY `(.L_x_10922) ;  /* 0xfffffffd00d80947 */ /* 0x002fea000393ffff */
.L_x_10915:
[----:B------:R-:W-:Y:S05]  /*13f00*/  BSYNC B0 ;  /* 0x0000000000007941 */ /* 0x000fea0003800000 */
.L_x_10914:
[----:B------:R-:W-:-:S05]  /*13f10*/  VIADD R16, R16, 0x1 ;  /* 0x0000000110107836 */ /* 0x000fca0000000000 */
[----:B------:R-:W-:-:S04]  /*13f20*/  ISETP.NE.AND P0, PT, R16, 0x2, PT ;  /* 0x000000021000780c */ /* 0x000fc80003f05270 */
[----:B------:R-:W-:Y:S02]  /*13f30*/  SEL R3, RZ, 0x1, P0 ;  /* 0x00000001ff037807 */ /* 0x000fe40000000000 */
[----:B------:R-:W-:Y:S02]  /*13f40*/  SEL R16, R16, RZ, P0 ;  /* 0x000000ff10107207 */ /* 0x000fe40000000000 */
[----:B------:R-:W-:-:S07]  /*13f50*/  LOP3.LUT R24, R24, R3, RZ, 0x3c, !PT ;  /* 0x0000000318187212 */ /* 0x000fce00078e3cff */
.L_x_10839:
[----:B------:R-:W-:Y:S05]  /*13f60*/  BSYNC B7 ;  /* 0x0000000000077941 */ /* 0x000fea0003800000 */
.L_x_10837:
[----:B------:R-:W-:-:S13]  /*13f70*/  LOP3.LUT P0, RZ, R19, 0x4, RZ, 0xc0, !PT ;  /* 0x0000000413ff7812 */ /* 0x000fda000780c0ff */
[----:B------:R-:W-:Y:S05]  /*13f80*/  @!P0 BRA `(.L_x_10923) ;  /* 0x0000000000248947 */ /* 0x000fea0003800000 */
[----:B------:R-:W-:Y:S05]  /*13f90*/  WARPSYNC.ALL ;  /* 0x0000000000007948 */ /* 0x000fea0003800000 */
[----:B------:R-:W1:Y:S08]  /*13fa0*/  S2UR UR5, SR_CgaCtaId ;  /* 0x00000000000579c3 */ /* 0x000e700000008800 */
[----:B------:R-:W-:Y:S06]  /*13fb0*/  BAR.SYNC.DEFER_BLOCKING 0x5, 0x200 ;  /* 0x0148000000007b1d */ /* 0x000fec0000010000 */
[----:B------:R-:W-:-:S02]  /*13fc0*/  UMOV UR4, 0x400 ;  /* 0x0000040000047882 */ /* 0x000fc40000000000 */
[----:B-1----:R-:W-:-:S06]  /*13fd0*/  ULEA UR4, UR5, UR4, 0x18 ;  /* 0x0000000405047291 */ /* 0x002fcc000f8ec03f */
[----:B0-----:R-:W-:-:S05]  /*13fe0*/  IMAD.U32 R17, RZ, RZ, UR4 ;  /* 0x00000004ff117e24 */ /* 0x001fca000f8e00ff */
[----:B------:R0:W1:Y:S01]  /*13ff0*/  LDS R27, [R17+0x2d8d0] ;  /* 0x02d8d000111b7984 */ /* 0x0000620000000800 */
[----:B------:R-:W-:Y:S06]  /*14000*/  BAR.ARV 0x4, 0x200 ;  /* 0x0108000000007b1d */ /* 0x000fec0000002000 */
[----:B------:R-:W-:Y:S05]  /*14010*/  BRA `(.L_x_10924) ;  /* 0x00000000002c7947 */ /* 0x000fea0003800000 */
.L_x_10923:
[----:B------:R-:W-:-:S03]  /*14020*/  UMOV UR4, 0xffffffff ;  /* 0xffffffff00047882 */ /* 0x000fc60000000000 */
[----:B------:R-:W-:Y:S05]  /*14030*/  BRA.DIV UR4, `(.L_x_10925) ;  /* 0x0000001204cc7947 */ /* 0x000fea000b800000 */
[----:B------:R1:W2:Y:S02]  /*14040*/  SHFL.IDX PT, R14, R27, RZ, 0x1f ;  /* 0x00001fff1b0e7589 */ /* 0x0002a400000e0000 */
.L_x_10969:
[----:B------:R-:W0:Y:S01]  /*14050*/  @!P1 S2R R3, SR_CgaCtaId ;  /* 0x0000000000039919 */ /* 0x000e220000008800 */
[----:B------:R-:W-:Y:S05]  /*14060*/  WARPSYNC.ALL ;  /* 0x0000000000007948 */ /* 0x000fea0003800000 */
[----:B------:R-:W-:Y:S01]  /*14070*/  BAR.SYNC.DEFER_BLOCKING 0x4, 0x200 ;  /* 0x0108000000007b1d */ /* 0x000fe20000010000 */
[----:B------:R-:W-:-:S04]  /*14080*/  @!P1 MOV R0, 0x400 ;  /* 0x0000040000009802 */ /* 0x000fc80000000f00 */
[----:B0-----:R-:W-:-:S05]  /*14090*/  @!P1 LEA R17, R3, R0, 0x18 ;  /* 0x0000000003119211 */ /* 0x001fca00078ec0ff */
[----:B------:R1:W-:Y:S02]  /*140a0*/  @!P1 STS [R17+0x2d8d0], R27 ;  /* 0x02d8d01b11009388 */ /* 0x0003e40000000800 */
[----:B-12---:R-:W-:Y:S01]  /*140b0*/  IMAD.MOV.U32 R27, RZ, RZ, R14 ;  /* 0x000000ffff1b7224 */ /* 0x006fe200078e000e */
[----:B------:R-:W-:Y:S06]  /*140c0*/  BAR.ARV 0x5, 0x200 ;  /* 0x0148000000007b1d */ /* 0x000fec0000002000 */
.L_x_10924:
[----:B------:R-:W-:Y:S02]  /*140d0*/  ULDC UR4, c[0x0][0xc38] ;  /* 0x00030e0000047ab9 */ /* 0x000fe40000000800 */
[----:B-1----:R-:W-:-:S13]  /*140e0*/  ISETP.GE.AND P0, PT, R27, UR4, PT ;  /* 0x000000041b007c0c */ /* 0x002fda000bf06270 */
[----:B------:R-:W-:Y:S05]  /*140f0*/  @!P0 BRA `(.L_x_10926) ;  /* 0xffffffb800088947 */ /* 0x000fea000383ffff */
.L_x_10828:
[----:B------:R-:W1:Y:S01]  /*14100*/  S2R R3, SR_CgaCtaId ;  /* 0x0000000000037919 */ /* 0x000e620000008800 */
[----:B------:R-:W-:Y:S01]  /*14110*/  VIADD R29, R29, 0x1 ;  /* 0x000000011d1d7836 */ /* 0x000fe20000000000 */
[----:B------:R-:W-:Y:S01]  /*14120*/  MOV R2, 0x400 ;  /* 0x0000040000027802 */ /* 0x000fe20000000f00 */
[----:B------:R-:W-:Y:S03]  /*14130*/  BSSY B0, `(.L_x_10927) ;  /* 0x0000008000007945 */ /* 0x000fe60003800000 */
[----:B------:R-:W-:-:S04]  /*14140*/  LEA.HI R0, R29, R29, RZ, 0x1 ;  /* 0x0000001d1d007211 */ /* 0x000fc800078f08ff */
[----:B------:R-:W-:-:S05]  /*14150*/  LOP3.LUT R0, R0, 0xfffffffe, RZ, 0xc0, !PT ;  /* 0xfffffffe00007812 */ /* 0x000fca00078ec0ff */
[----:B------:R-:W-:-:S05]  /*14160*/  IMAD.IADD R0, R29, 0x1, -R0 ;  /* 0x000000011d007824 */ /* 0x000fca00078e0a00 */
[----:B------:R-:W-:Y:S02]  /*14170*/  SHF.L.U32 R0, R0, 0x1f, RZ ;  /* 0x0000001f00007819 */ /* 0x000fe400000006ff */
[----:B-1----:R-:W-:-:S04]  /*14180*/  LEA R9, R3, R2, 0x18 ;  /* 0x0000000203097211 */ /* 0x002fc800078ec0ff */
[----:B------:R-:W1:Y:S02]  /*14190*/  SYNCS.PHASECHK.TRANS64.TRYWAIT P0, [R9+URZ+0x2d820], R0 ;  /* 0x02d82000090075a7 */ /* 0x000e64000800017f */
[----:B-1----:R-:W-:Y:S05]  /*141a0*/  @!P0 BRA `(.L_x_10928) ;  /* 0x0000001000988947 */ /* 0x002fea0003800000 */
.L_x_10970:
[----:B------:R-:W-:Y:S05]  /*141b0*/  BSYNC B0 ;  /* 0x0000000000007941 */ /* 0x000fea0003800000 */
.L_x_10927:
[----:B------:R-:W-:-:S03]  /*141c0*/  UMOV UR4, 0xffffffff ;  /* 0xffffffff00047882 */ /* 0x000fc60000000000 */
[----:B------:R-:W-:Y:S05]  /*141d0*/  BRA.DIV UR4, `(.L_x_10929) ;  /* 0x0000001204a07947 */ /* 0x000fea000b800000 */
[----:B-1----:R-:W1:Y:S02]  /*141e0*/  S2R R0, SR_TID.X ;  /* 0x0000000000007919 */ /* 0x002e640000002100 */
[----:B-1----:R-:W-:-:S04]  /*141f0*/  SHF.R.U32.HI R0, RZ, 0x5, R0 ;  /* 0x00000005ff007819 */ /* 0x002fc80000011600 */
[----:B------:R-:W-:-:S05]  /*14200*/  LOP3.LUT R0, R0, 0x3, RZ, 0xc0, !PT ;  /* 0x0000000300007812 */ /* 0x000fca00078ec0ff */
[----:B------:R1:W2:Y:S02]  /*14210*/  SHFL.IDX PT, R14, R0, RZ, 0x1f ;  /* 0x00001fff000e7589 */ /* 0x0002a400000e0000 */
.L_x_10973:
[----:B--2---:R-:W-:Y:S01]  /*14220*/  ISETP.NE.AND P0, PT, R14, RZ, PT ;  /* 0x000000ff0e00720c */ /* 0x004fe20003f05270 */
[----:B------:R-:W-:-:S12]  /*14230*/  BSSY B0, `(.L_x_10930) ;  /* 0x0000024000007945 */ /* 0x000fd80003800000 */
[----:B------:R-:W-:Y:S05]  /*14240*/  @P0 BRA `(.L_x_10931) ;  /* 0x0000000000880947 */ /* 0x000fea0003800000 */
[----:B------:R-:W-:-:S03]  /*14250*/  UMOV UR4, 0xffffffff ;  /* 0xffffffff00047882 */ /* 0x000fc60000000000 */
[----:B------:R-:W-:Y:S05]  /*14260*/  BRA.DIV UR4, `(.L_x_10932) ;  /* 0x0000001204b07947 */ /* 0x000fea000b800000 */
[----:B------:R-:W-:-:S13]  /*14270*/  ELECT P6, URZ, PT ;  /* 0x00000000003f782f */ /* 0x000fda00038c0000 */
.L_x_10976:
[----:B------:R-:W-:Y:S05]  /*14280*/  @!P6 BRA `(.L_x_10931) ;  /* 0x000000000078e947 */ /* 0x000fea0003800000 */
[----:B------:R-:W-:-:S06]  /*14290*/  ULOP3.LUT UR4, UR38, 0x2, URZ, 0xfc, !UPT ;  /* 0x0000000226047892 */ /* 0x000fcc000f8efc3f */
[----:B-1----:R-:W-:-:S05]  /*142a0*/  IMAD.U32 R0, RZ, RZ, UR4 ;  /* 0x00000004ff007e24 */ /* 0x002fca000f8e00ff */
[----:B------:R-:W-:-:S13]  /*142b0*/  ISETP.NE.AND P2, PT, R0, 0x3, PT ;  /* 0x000000030000780c */ /* 0x000fda0003f45270 */
[----:B------:R-:W-:Y:S05]  /*142c0*/  @!P2 BRA `(.L_x_10933) ;  /* 0x000000000004a947 */ /* 0x000fea0003800000 */
[----:B------:R-:W-:Y:S01]  /*142d0*/  BPT.TRAP 0x1 ;  /* 0x000000040000795c */ /* 0x000fe20000300000 */
.L_x_10933:
[----:B------:R-:W-:Y:S01]  /*142e0*/  VIADD R3, R9, 0x2d840 ;  /* 0x0002d84009037836 */ /* 0x000fe20000000000 */
[----:B------:R-:W-:Y:S01]  /*142f0*/  SHF.L.U32 R2, R24, 0x1f, RZ ;  /* 0x0000001f18027819 */ /* 0x000fe200000006ff */
[C---:B------:R-:W-:Y:S02]  /*14300*/  VIADD R0, R16.reuse, 0x1 ;  /* 0x0000000110007836 */ /* 0x040fe40000000000 */
[----:B------:R-:W-:-:S03]  /*14310*/  IMAD R7, R16, 0x8, R3 ;  /* 0x0000000810077824 */ /* 0x000fc600078e0203 */
        /* <DEDUP_REMOVED lines=8> */
.L_x_10977:
[----:B------:R-:W2:Y:S02]  /*143a0*/  SYNCS.PHASECHK.TRANS64.TRYWAIT P0, [R3+URZ], R0 ;  /* 0x00000000030075a7 */ /* 0x000ea4000800017f */
[----:B--2---:R-:W-:Y:S05]  /*143b0*/  @!P0 BRA `(.L_x_10935) ;  /* 0x0000001000908947 */ /* 0x004fea0003800000 */
.L_x_10978:
[----:B------:R-:W-:Y:S05]  /*143c0*/  @!P2 BRA `(.L_x_10936) ;  /* 0x000000000004a947 */ /* 0x000fea0003800000 */
[----:B------:R-:W-:Y:S01]  /*143d0*/  BPT.TRAP 0x1 ;  /* 0x000000040000795c */ /* 0x000fe20000300000 */
.L_x_10936:
[----:B--2---:R-:W-:-:S04]  /*143e0*/  VIADD R3, R9, 0x2d860 ;  /* 0x0002d86009037836 */ /* 0x004fc80000000000 */
[----:B------:R-:W-:-:S04]  /*143f0*/  IMAD R5, R16, 0x8, R3 ;  /* 0x0000000810057824 */ /* 0x000fc800078e0203 */
[----:B------:R-:W2:Y:S02]  /*14400*/  SYNCS.PHASECHK.TRANS64.TRYWAIT P0, [R5+URZ], R2 ;  /* 0x00000002050075a7 */ /* 0x000ea4000800017f */
[----:B--2---:R-:W-:Y:S05]  /*14410*/  @!P0 BRA `(.L_x_10937) ;  /* 0x00000010008c8947 */ /* 0x004fea0003800000 */
.L_x_10979:
[----:B------:R-:W-:-:S07]  /*14420*/  IMAD R3, R4, 0x8, R3 ;  /* 0x0000000804037824 */ /* 0x000fce00078e0203 */
.L_x_10938:
[----:B---3--:R3:W4:Y:S02]  /*14430*/  SYNCS.PHASECHK.TRANS64.TRYWAIT P0, [R3+URZ], R0 ;  /* 0x00000000030075a7 */ /* 0x008724000800017f */
[----:B----4-:R-:W-:Y:S05]  /*14440*/  @!P0 NANOSLEEP.SYNCS 0x989680 ;  /* 0x009896800000895d */ /* 0x010fea0003900000 */
[----:B------:R-:W4:Y:S02]  /*14450*/  @!P0 SYNCS.PHASECHK.TRANS64 P0, [R3+URZ], R0 ;  /* 0x00000000030085a7 */ /* 0x000f24000800007f */
[----:B----4-:R-:W-:Y:S05]  /*14460*/  @!P0 BRA `(.L_x_10938) ;  /* 0xfffffffc00f08947 */ /* 0x010fea000383ffff */
.L_x_10931:
[----:B------:R-:W-:Y:S05]  /*14470*/  BSYNC B0 ;  /* 0x0000000000007941 */ /* 0x000fea0003800000 */
.L_x_10930:
[----:B------:R-:W-:Y:S05]  /*14480*/  EXIT ;  /* 0x000000000000794d */ /* 0x000fea0003800000 */
.L_x_10749:
[----:B0-----:R-:W-:-:S04]  /*14490*/  IMAD.U32 R3, RZ, RZ, UR42 ;  /* 0x0000002aff037e24 */ /* 0x001fc8000f8e00ff */
[----:B------:R0:W1:Y:S03]  /*144a0*/  SYNCS.PHASECHK.TRANS64.TRYWAIT P1, [R3+URZ+0x2d800], R0 ;  /* 0x02d80000030075a7 */ /* 0x000066000802017f */
[----:B-1----:R-:W-:Y:S05]  /*144b0*/  @!P1 NANOSLEEP.SYNCS 0x989680 ;  /* 0x009896800000995d */ /* 0x002fea0003900000 */
[----:B------:R-:W1:Y:S02]  /*144c0*/  @!P1 SYNCS.PHASECHK.TRANS64 P1, [R3+URZ+0x2d800], R0 ;  /* 0x02d80000030095a7 */ /* 0x000e64000802007f */
[----:B-1----:R-:W-:Y:S05]  /*144d0*/  @!P1 BRA `(.L_x_10749) ;  /* 0xfffffffc00ec9947 */ /* 0x002fea000383ffff */
[----:B------:R-:W-:Y:S05]  /*144e0*/  BRA `(.L_x_10939) ;  /* 0xfffffed4009c7947 */ /* 0x000fea000383ffff */
.L_x_10753:
[----:B-1----:R1:W2:Y:S02]  /*144f0*/  SYNCS.PHASECHK.TRANS64.TRYWAIT P2, [R5+URZ+0x2d830], R0 ;  /* 0x02d83000050075a7 */ /* 0x0022a4000804017f */
[----:B--2---:R-:W-:Y:S05]  /*14500*/  @!P2 NANOSLEEP.SYNCS 0x989680 ;  /* 0x009896800000a95d */ /* 0x004fea0003900000 */
[----:B------:R-:W2:Y:S02]  /*14510*/  @!P2 SYNCS.PHASECHK.TRANS64 P2, [R5+URZ+0x2d830], R0 ;  /* 0x02d830000500a5a7 */ /* 0x000ea4000804007f */
[----:B--2---:R-:W-:Y:S05]  /*14520*/  @!P2 BRA `(.L_x_10753) ;  /* 0xfffffffc00f0a947 */ /* 0x004fea000383ffff */
[----:B------:R-:W-:Y:S05]  /*14530*/  BRA `(.L_x_10752) ;  /* 0xfffffed400c07947 */ /* 0x000fea000383ffff */
.L_x_10769:
[----:B--2---:R-:W-:-:S04]  /*14540*/  IMAD.U32 R7, RZ, RZ, UR6 ;  /* 0x00000006ff077e24 */ /* 0x004fc8000f8e00ff */
[----:B------:R2:W3:Y:S03]  /*14550*/  SYNCS.PHASECHK.TRANS64.TRYWAIT P2, [R7+URZ+0x2d830], R6 ;  /* 0x02d83006070075a7 */ /* 0x0004e6000804017f */
[----:B---3--:R-:W-:Y:S05]  /*14560*/  @!P2 NANOSLEEP.SYNCS 0x989680 ;  /* 0x009896800000a95d */ /* 0x008fea0003900000 */
[----:B------:R-:W3:Y:S02]  /*14570*/  @!P2 SYNCS.PHASECHK.TRANS64 P2, [R7+URZ+0x2d830], R6 ;  /* 0x02d830060700a5a7 */ /* 0x000ee4000804007f */
[----:B---3--:R-:W-:Y:S05]  /*14580*/  @!P2 BRA `(.L_x_10769) ;  /* 0xfffffffc00eca947 */ /* 0x008fea000383ffff */
[----:B------:R-:W-:Y:S05]  /*14590*/  BRA `(.L_x_10766) ;  /* 0xffffff0800b07947 */ /* 0x000fea000383ffff */
.L_x_10773:
[----:B-1----:R-:W-:-:S04]  /*145a0*/  IMAD.U32 R7, RZ, RZ, UR6 ;  /* 0x00000006ff077e24 */ /* 0x002fc8000f8e00ff */
[----:B------:R1:W2:Y:S03]  /*145b0*/  SYNCS.PHASECHK.TRANS64.TRYWAIT P2, [R7+URZ+0x2d850], R6 ;  /* 0x02d85006070075a7 */ /* 0x0002a6000804017f */
[----:B--2---:R-:W-:Y:S05]  /*145c0*/  @!P2 NANOSLEEP.SYNCS 0x989680 ;  /* 0x009896800000a95d */ /* 0x004fea0003900000 */
[----:B------:R-:W2:Y:S02]  /*145d0*/  @!P2 SYNCS.PHASECHK.TRANS64 P2, [R7+URZ+0x2d850], R6 ;  /* 0x02d850060700a5a7 */ /* 0x000ea4000804007f */
[----:B--2---:R-:W-:Y:S05]  /*145e0*/  @!P2 BRA `(.L_x_10773) ;  /* 0xfffffffc00eca947 */ /* 0x004fea000383ffff */
[----:B------:R-:W-:Y:S05]  /*145f0*/  BRA `(.L_x_10770) ;  /* 0xffffff0c00507947 */ /* 0x000fea000383ffff */
.L_x_10790:
[----:B-1----:R-:W-:-:S04]  /*14600*/  IMAD.U32 R5, RZ, RZ, UR6 ;  /* 0x00000006ff057e24 */ /* 0x002fc8000f8e00ff */
[----:B------:R1:W2:Y:S03]  /*14610*/  SYNCS.PHASECHK.TRANS64.TRYWAIT P3, [R5+URZ+0x2d830], R0 ;  /* 0x02d83000050075a7 */ /* 0x0002a6000806017f */
[----:B--2---:R-:W-:Y:S05]  /*14620*/  @!P3 NANOSLEEP.SYNCS 0x989680 ;  /* 0x009896800000b95d */ /* 0x004fea0003900000 */
[----:B------:R-:W2:Y:S02]  /*14630*/  @!P3 SYNCS.PHASECHK.TRANS64 P3, [R5+URZ+0x2d830], R0 ;  /* 0x02d830000500b5a7 */ /* 0x000ea4000806007f */
[----:B--2---:R-:W-:Y:S05]  /*14640*/  @!P3 BRA `(.L_x_10790) ;  /* 0xfffffffc00ecb947 */ /* 0x004fea000383ffff */
[----:B------:R-:W-:Y:S05]  /*14650*/  BRA `(.L_x_10787) ;  /* 0xffffff3c00887947 */ /* 0x000fea000383ffff */
.L_x_10794:
[----:B-1----:R-:W-:-:S04]  /*14660*/  IMAD.U32 R5, RZ, RZ, UR6 ;  /* 0x00000006ff057e24 */ /* 0x002fc8000f8e00ff */
[----:B------:R1:W2:Y:S03]  /*14670*/  SYNCS.PHASECHK.TRANS64.TRYWAIT P2, [R5+URZ+0x2d850], R0 ;  /* 0x02d85000050075a7 */ /* 0x0002a6000804017f */
[----:B--2---:R-:W-:Y:S05]  /*14680*/  @!P2 NANOSLEEP.SYNCS 0x989680 ;  /* 0x009896800000a95d */ /* 0x004fea0003900000 */
[----:B------:R-:W2:Y:S02]  /*14690*/  @!P2 SYNCS.PHASECHK.TRANS64 P2, [R5+URZ+0x2d850], R0 ;  /* 0x02d850000500a5a7 */ /* 0x000ea4000804007f */
[----:B--2---:R-:W-:Y:S05]  /*146a0*/  @!P2 BRA `(.L_x_10794) ;  /* 0xfffffffc00eca947 */ /* 0x004fea000383ffff */
[----:B------:R-:W-:Y:S05]  /*146b0*/  BRA `(.L_x_10791) ;  /* 0xffffff4000287947 */ /* 0x000fea000383ffff */
.L_x_10800:
[----:B-1----:R-:W-:-:S04]  /*146c0*/  IMAD.U32 R5, RZ, RZ, UR6 ;  /* 0x00000006ff057e24 */ /* 0x002fc8000f8e00ff */
[----:B------:R1:W2:Y:S03]  /*146d0*/  SYNCS.PHASECHK.TRANS64.TRYWAIT P3, [R5+URZ+0x2d830], R0 ;  /* 0x02d83000050075a7 */ /* 0x0002a6000806017f */
[----:B--2---:R-:W-:Y:S05]  /*146e0*/  @!P3 NANOSLEEP.SYNCS 0x989680 ;  /* 0x009896800000b95d */ /* 0x004fea0003900000 */
[----:B------:R-:W2:Y:S02]  /*146f0*/  @!P3 SYNCS.PHASECHK.TRANS64 P3, [R5+URZ+0x2d830], R0 ;  /* 0x02d830000500b5a7 */ /* 0x000ea4000806007f */
[----:B--2---:R-:W-:Y:S05]  /*14700*/  @!P3 BRA `(.L_x_10800) ;  /* 0xfffffffc00ecb947 */ /* 0x004fea000383ffff */
[----:B------:R-:W-:Y:S05]  /*14710*/  BRA `(.L_x_10797) ;  /* 0xffffff5c00947947 */ /* 0x000fea000383ffff */
.L_x_10804:
[----:B-1----:R-:W-:-:S04]  /*14720*/  IMAD.U32 R5, RZ, RZ, UR6 ;  /* 0x00000006ff057e24 */ /* 0x002fc8000f8e00ff */
[----:B------:R1:W2:Y:S03]  /*14730*/  SYNCS.PHASECHK.TRANS64.TRYWAIT P2, [R5+URZ+0x2d850], R0 ;  /* 0x02d85000050075a7 */ /* 0x0002a6000804017f */
[----:B--2---:R-:W-:Y:S05]  /*14740*/  @!P2 NANOSLEEP.SYNCS 0x989680 ;  /* 0x009896800000a95d */ /* 0x004fea0003900000 */
[----:B------:R-:W2:Y:S02]  /*14750*/  @!P2 SYNCS.PHASECHK.TRANS64 P2, [R5+URZ+0x2d850], R0 ;  /* 0x02d850000500a5a7 */ /* 0x000ea4000804007f */
[----:B--2---:R-:W-:Y:S05]  /*14760*/  @!P2 BRA `(.L_x_10804) ;  /* 0xfffffffc00eca947 */ /* 0x004fea000383ffff */
[----:B------:R-:W-:Y:S05]  /*14770*/  BRA `(.L_x_10801) ;  /* 0xffffff6000347947 */ /* 0x000fea000383ffff */
.L_x_10817:
[----:B-1----:R-:W-:-:S04]  /*14780*/  IMAD.U32 R7, RZ, RZ, UR9 ;  /* 0x00000009ff077e24 */ /* 0x002fc8000f8e00ff */
[----:B------:R1:W3:Y:S03]  /*14790*/  SYNCS.PHASECHK.TRANS64.TRYWAIT P0, [R7+URZ+0x2d850], R2 ;  /* 0x02d85002070075a7 */ /* 0x0002e6000800017f */
[----:B---3--:R-:W-:Y:S05]  /*147a0*/  @!P0 NANOSLEEP.SYNCS 0x989680 ;  /* 0x009896800000895d */ /* 0x008fea0003900000 */
[----:B------:R-:W3:Y:S02]  /*147b0*/  @!P0 SYNCS.PHASECHK.TRANS64 P0, [R7+URZ+0x2d850], R2 ;  /* 0x02d85002070085a7 */ /* 0x000ee4000800007f */
[----:B---3--:R-:W-:Y:S05]  /*147c0*/  @!P0 BRA `(.L_x_10817) ;  /* 0xfffffffc00ec8947 */ /* 0x008fea000383ffff */
[----:B------:R-:W-:Y:S05]  /*147d0*/  BRA `(.L_x_10816) ;  /* 0xffffff8c00787947 */ /* 0x000fea000383ffff */
.L_x_10845:
[----:B------:R-:W-:Y:S02]  /*147e0*/  IMAD.MOV.U32 R13, RZ, RZ, R20 ;  /* 0x000000ffff0d7224 */ /* 0x000fe400078e0014 */
[----:B------:R-:W-:Y:S02]  /*147f0*/  IMAD.MOV.U32 R12, RZ, RZ, RZ ;  /* 0x000000ffff0c7224 */ /* 0x000fe400078e00ff */
[----:B------:R-:W-:Y:S02]  /*14800*/  IMAD.MOV.U32 R11, RZ, RZ, 0x1f ;  /* 0x0000001fff0b7424 */ /* 0x000fe400078e00ff */
[----:B------:R-:W-:-:S07]  /*14810*/  IMAD.MOV.U32 R15, RZ, RZ, -0x1 ;  /* 0xffffffffff0f7424 */ /* 0x000fce00078e00ff */
[----:B------:R-:W-:Y:S05]  /*14820*/  WARPSYNC.COLLECTIVE R15, `(.L_x_10940) ;  /* 0x000000000f087348 */ /* 0x000fea0003c00000 */
[----:B------:R0:W1:Y:S02]  /*14830*/  SHFL.IDX P6, R14, R13, R12, R11 ;  /* 0x0000000c0d0e7389 */ /* 0x00006400000c000b */
[----:B01----:R-:W-:Y:S01]  /*14840*/  ENDCOLLECTIVE ;  /* 0x000000000000791b */ /* 0x003fe20003800000 */
.L_x_10940:
[----:B------:R-:W-:Y:S05]  /*14850*/  BRA `(.L_x_10941) ;  /* 0xffffffbc00c47947 */ /* 0x000fea000383ffff */
.L_x_10847:
[----:B------:R-:W-:Y:S01]  /*14860*/  BSSY B0, `(.L_x_10942) ;  /* 0x0000006000007945 */ /* 0x000fe20003800000 */
[----:B------:R-:W-:-:S07]  /*14870*/  IMAD.MOV.U32 R15, RZ, RZ, -0x1 ;  /* 0xffffffffff0f7424 */ /* 0x000fce00078e00ff */
[----:B0-----:R-:W-:Y:S05]  /*14880*/  WARPSYNC.COLLECTIVE R15, `(.L_x_10943) ;  /* 0x000000000f0c7348 */ /* 0x001fea0003c00000 */
[----:B------:R-:W-:Y:S02]  /*14890*/  ELECT P6, UR62, PT ;  /* 0x00000000003e782f */ /* 0x000fe400038c0000 */
[----:B------:R-:W-:Y:S01]  /*148a0*/  MOV R14, UR62 ;  /* 0x0000003e000e7c02 */ /* 0x000fe20008000f00 */
[----:B0-----:R-:W-:Y:S10]  /*148b0*/  ENDCOLLECTIVE ;  /* 0x000000000000791b */ /* 0x001ff40003800000 */
.L_x_10943:
[----:B------:R-:W-:Y:S05]  /*148c0*/  BSYNC B0 ;  /* 0x0000000000007941 */ /* 0x000fea0003800000 */
.L_x_10942:
[----:B------:R-:W-:Y:S05]  /*148d0*/  BRA `(.L_x_10944) ;  /* 0xffffffbc00c47947 */ /* 0x000fea000383ffff */
.L_x_10849:
[----:B-1----:R1:W2:Y:S02]  /*148e0*/  SYNCS.PHASECHK.TRANS64.TRYWAIT P0, [R3+URZ+0x2d840], R0 ;  /* 0x02d84000030075a7 */ /* 0x0022a4000800017f */
[----:B--2---:R-:W-:Y:S05]  /*148f0*/  @!P0 NANOSLEEP.SYNCS 0x989680 ;  /* 0x009896800000895d */ /* 0x004fea0003900000 */
[----:B------:R-:W2:Y:S02]  /*14900*/  @!P0 SYNCS.PHASECHK.TRANS64 P0, [R3+URZ+0x2d840], R0 ;  /* 0x02d84000030085a7 */ /* 0x000ea4000800007f */
[----:B--2---:R-:W-:Y:S05]  /*14910*/  @!P0 BRA `(.L_x_10849) ;  /* 0xfffffffc00f08947 */ /* 0x004fea000383ffff */
[----:B------:R-:W-:Y:S05]  /*14920*/  BRA `(.L_x_10945) ;  /* 0xffffffc000207947 */ /* 0x000fea000383ffff */
.L_x_10853:
[----:B------:R-:W-:Y:S02]  /*14930*/  IMAD.MOV.U32 R13, RZ, RZ, R4 ;  /* 0x000000ffff0d7224 */ /* 0x000fe400078e0004 */
[----:B------:R-:W-:Y:S02]  /*14940*/  IMAD.MOV.U32 R12, RZ, RZ, RZ ;  /* 0x000000ffff0c7224 */ /* 0x000fe400078e00ff */
[----:B------:R-:W-:Y:S02]  /*14950*/  IMAD.MOV.U32 R11, RZ, RZ, 0x1c1f ;  /* 0x00001c1fff0b7424 */ /* 0x000fe400078e00ff */
[----:B------:R-:W-:Y:S02]  /*14960*/  IMAD.MOV.U32 R15, RZ, RZ, -0x1 ;  /* 0xffffffffff0f7424 */ /* 0x000fe400078e00ff */
[----:B------:R-:W-:-:S07]  /*14970*/  VIADD R6, R21, UR41 ;  /* 0x0000002915067c36 */ /* 0x000fce0008000000 */
[----:B------:R-:W-:Y:S05]  /*14980*/  WARPSYNC.COLLECTIVE R15, `(.L_x_10946) ;  /* 0x000000000f087348 */ /* 0x000fea0003c00000 */
[----:B------:R0:W1:Y:S02]  /*14990*/  SHFL.IDX P6, R14, R13, R12, R11 ;  /* 0x0000000c0d0e7389 */ /* 0x00006400000c000b */
[----:B01----:R-:W-:Y:S01]  /*149a0*/  ENDCOLLECTIVE ;  /* 0x000000000000791b */ /* 0x003fe20003800000 */
.L_x_10946:
[----:B------:R-:W-:Y:S02]  /*149b0*/  VIADD R10, R6, 0x20 ;  /* 0x00000020060a7836 */ /* 0x000fe40000000000 */
[----:B------:R-:W-:Y:S02]  /*149c0*/  IMAD.MOV.U32 R13, RZ, RZ, R0 ;  /* 0x000000ffff0d7224 */ /* 0x000fe400078e0000 */
[----:B------:R-:W-:-:S07]  /*149d0*/  IMAD.MOV.U32 R2, RZ, RZ, R14 ;  /* 0x000000ffff027224 */ /* 0x000fce00078e000e */
[----:B------:R-:W-:Y:S05]  /*149e0*/  WARPSYNC.COLLECTIVE R15, `(.L_x_10947) ;  /* 0x000000000f087348 */ /* 0x000fea0003c00000 */
[----:B------:R0:W1:Y:S02]  /*149f0*/  SHFL.IDX P6, R14, R13, R12, R11 ;  /* 0x0000000c0d0e7389 */ /* 0x00006400000c000b */
[----:B01----:R-:W-:Y:S01]  /*14a00*/  ENDCOLLECTIVE ;  /* 0x000000000000791b */ /* 0x003fe20003800000 */
.L_x_10947:
[----:B------:R-:W-:Y:S02]  /*14a10*/  ULDC UR4, c[0x0][0x288] ;  /* 0x0000a20000047ab9 */ /* 0x000fe40000000800 */
[----:B------:R-:W-:-:S05]  /*14a20*/  IMAD R5, R9, UR4, RZ ;  /* 0x0000000409057c24 */ /* 0x000fca000f8e02ff */
[----:B------:R-:W-:Y:S01]  /*14a30*/  ISETP.GE.AND P4, PT, R6, R5, PT ;  /* 0x000000050600720c */ /* 0x000fe20003f86270 */
[----:B------:R-:W-:Y:S02]  /*14a40*/  IMAD.MOV.U32 R13, RZ, RZ, R4 ;  /* 0x000000ffff0d7224 */ /* 0x000fe400078e0004 */
[----:B------:R-:W-:-:S10]  /*14a50*/  IMAD.MOV.U32 R12, RZ, RZ, 0x1 ;  /* 0x00000001ff0c7424 */ /* 0x000fd400078e00ff */
[----:B------:R-:W-:-:S05]  /*14a60*/  @!P4 LEA R14, P3, R20, R14, 0x1 ;  /* 0x0000000e140ec211 */ /* 0x000fca00078608ff */
[----:B------:R-:W-:Y:S02]  /*14a70*/  @!P4 IMAD.X R3, RZ, RZ, R2, P3 ;  /* 0x000000ffff03c224 */ /* 0x000fe400018e0602 */
[----:B------:R-:W-:-:S07]  /*14a80*/  @!P4 IMAD.MOV.U32 R2, RZ, RZ, R14 ;  /* 0x000000ffff02c224 */ /* 0x000fce00078e000e */
[----:B------:R-:W-:Y:S05]  /*14a90*/  WARPSYNC.COLLECTIVE R15, `(.L_x_10948) ;  /* 0x000000000f087348 */ /* 0x000fea0003c00000 */
[----:B------:R0:W1:Y:S02]  /*14aa0*/  SHFL.IDX P6, R14, R13, R12, R11 ;  /* 0x0000000c0d0e7389 */ /* 0x00006400000c000b */
[----:B01----:R-:W-:Y:S01]  /*14ab0*/  ENDCOLLECTIVE ;  /* 0x000000000000791b */ /* 0x003fe20003800000 */
.L_x_10948:
        /* <DEDUP_REMOVED lines=8> */
[----:B------:R-:W-:Y:S02]  /*14b40*/  VIADD R10, R6, 0x40 ;  /* 0x00000040060a7836 */ /* 0x000fe40000000000 */
[----:B0-----:R-:W-:-:S08]  /*14b50*/  IMAD.MOV.U32 R2, RZ, RZ, R14 ;  /* 0x000000ffff027224 */ /* 0x001fd000078e000e */
[----:B------:R-:W-:Y:S05]  /*14b60*/  WARPSYNC.COLLECTIVE R15, `(.L_x_10949) ;  /* 0x000000000f087348 */ /* 0x000fea0003c00000 */
[----:B------:R0:W1:Y:S02]  /*14b70*/  SHFL.IDX P6, R14, R13, R12, R11 ;  /* 0x0000000c0d0e7389 */ /* 0x00006400000c000b */
[----:B01----:R-:W-:Y:S01]  /*14b80*/  ENDCOLLECTIVE ;  /* 0x000000000000791b */ /* 0x003fe20003800000 */
.L_x_10949:
[----:B------:R-:W-:Y:S02]  /*14b90*/  IMAD.MOV.U32 R13, RZ, RZ, R4 ;  /* 0x000000ffff0d7224 */ /* 0x000fe400078e0004 */
[----:B------:R-:W-:Y:S01]  /*14ba0*/  IMAD.MOV.U32 R12, RZ, RZ, 0x2 ;  /* 0x00000002ff0c7424 */ /* 0x000fe200078e00ff */
[----:B------:R-:W-:-:S05]  /*14bb0*/  @!P4 LEA R14, P3, R20, R14, 0x1 ;  /* 0x0000000e140ec211 */ /* 0x000fca00078608ff */
[----:B------:R-:W-:Y:S02]  /*14bc0*/  @!P4 IMAD.X R9, RZ, RZ, R2, P3 ;  /* 0x000000ffff09c224 */ /* 0x000fe400018e0602 */
[----:B------:R-:W-:-:S07]  /*14bd0*/  @!P4 IMAD.MOV.U32 R2, RZ, RZ, R14 ;  /* 0x000000ffff02c224 */ /* 0x000fce00078e000e */
[----:B------:R-:W-:Y:S05]  /*14be0*/  WARPSYNC.COLLECTIVE R15, `(.L_x_10950) ;  /* 0x000000000f087348 */ /* 0x000fea0003c00000 */
[----:B------:R0:W1:Y:S02]  /*14bf0*/  SHFL.IDX P6, R14, R13, R12, R11 ;  /* 0x0000000c0d0e7389 */ /* 0x00006400000c000b */
[----:B01----:R-:W-:Y:S01]  /*14c00*/  ENDCOLLECTIVE ;  /* 0x000000000000791b */ /* 0x003fe20003800000 */
.L_x_10950:
[----:B------:R-:W-:-:S05]  /*14c10*/  @!P4 IMAD.MOV.U32 R3, RZ, RZ, R9 ;  /* 0x000000ffff03c224 */ /* 0x000fca00078e0009 */
[----:B------:R-:W-:Y:S01]  /*14c20*/  @!PT LDS RZ, [RZ] ;  /* 0x00000000fffff984 */ /* 0x000fe20000000800 */
[----:B------:R-:W-:Y:S01]  /*14c30*/  @!PT LDS RZ, [RZ] ;  /* 0x00000000fffff984 */ /* 0x000fe20000000800 */
[----:B------:R-:W-:Y:S01]  /*14c40*/  @!PT LDS RZ, [RZ] ;  /* 0x00000000fffff984 */ /* 0x000fe20000000800 */
[----:B------:R-:W-:Y:S04]  /*14c50*/  @!P4 LDGSTS.E.BYPASS.LTC128B.128 [R26+0xcc00], desc[UR48][R2.64], !P0 ;  /* 0x0cc00000021acfae */ /* 0x000fe8000c101d70 */
[----:B------:R-:W-:Y:S01]  /*14c60*/  @!P4 LDGSTS.E.BYPASS.LTC128B.128 [R26+0xfc00], desc[UR48][R2.64+0x40], !P1 ;  /* 0x0fc00040021acfae */ /* 0x000fe2000c901d70 */
[----:B------:R-:W-:-:S03]  /*14c70*/  IMAD.MOV.U32 R13, RZ, RZ, R0 ;  /* 0x000000ffff0d7224 */ /* 0x000fc600078e0000 */
[----:B------:R0:W-:Y:S01]  /*14c80*/  @!P4 LDGSTS.E.BYPASS.LTC128B.128 [R26+0x12c00], desc[UR48][R2.64+0x80], !P2 ;  /* 0x12c00080021acfae */ /* 0x0001e2000d101d70 */
[----:B------:R-:W-:Y:S01]  /*14c90*/  ISETP.GE.AND P4, PT, R10, R5, PT ;  /* 0x000000050a00720c */ /* 0x000fe20003f86270 */
[----:B0-----:R-:W-:-:S12]  /*14ca0*/  IMAD.MOV.U32 R2, RZ, RZ, R14 ;  /* 0x000000ffff027224 */ /* 0x001fd800078e000e */
[----:B------:R-:W-:Y:S05]  /*14cb0*/  WARPSYNC.COLLECTIVE R15, `(.L_x_10951) ;  /* 0x000000000f087348 */ /* 0x000fea0003c00000 */
[----:B------:R0:W1:Y:S02]  /*14cc0*/  SHFL.IDX P6, R14, R13, R12, R11 ;  /* 0x0000000c0d0e7389 */ /* 0x00006400000c000b */
[----:B01----:R-:W-:Y:S01]  /*14cd0*/  ENDCOLLECTIVE ;  /* 0x000000000000791b */ /* 0x003fe20003800000 */
.L_x_10951:
        /* <DEDUP_REMOVED lines=8> */
.L_x_10952:
[----:B------:R-:W-:-:S05]  /*14d60*/  @!P4 IMAD.MOV.U32 R3, RZ, RZ, R9 ;  /* 0x000000ffff03c224 */ /* 0x000fca00078e0009 */
[----:B------:R-:W-:Y:S01]  /*14d70*/  @!PT LDS RZ, [RZ] ;  /* 0x00000000fffff984 */ /* 0x000fe20000000800 */
[----:B------:R-:W-:Y:S01]  /*14d80*/  @!PT LDS RZ, [RZ] ;  /* 0x00000000fffff984 */ /* 0x000fe20000000800 */
[----:B------:R-:W-:Y:S01]  /*14d90*/  @!PT LDS RZ, [RZ] ;  /* 0x00000000fffff984 */ /* 0x000fe20000000800 */
[----:B------:R0:W-:Y:S04]  /*14da0*/  @!P4 LDGSTS.E.BYPASS.LTC128B.128 [R26+0xd400], desc[UR48][R2.64], !P0 ;  /* 0x0d400000021acfae */ /* 0x0001e8000c101d70 */
[----:B------:R0:W-:Y:S01]  /*14db0*/  @!P4 LDGSTS.E.BYPASS.LTC128B.128 [R26+0x10400], desc[UR48][R2.64+0x40], !P1 ;  /* 0x10400040021acfae */ /* 0x0001e2000c901d70 */
[----:B------:R-:W-:-:S03]  /*14dc0*/  IMAD.MOV.U32 R13, RZ, RZ, R0 ;  /* 0x000000ffff0d7224 */ /* 0x000fc600078e0000 */
[----:B------:R0:W-:Y:S01]  /*14dd0*/  @!P4 LDGSTS.E.BYPASS.LTC128B.128 [R26+0x13400], desc[UR48][R2.64+0x80], !P2 ;  /* 0x13400080021acfae */ /* 0x0001e2000d101d70 */
[----:B------:R-:W-:-:S05]  /*14de0*/  VIADD R0, R6, 0x60 ;  /* 0x0000006006007836 */ /* 0x000fca0000000000 */
[----:B------:R-:W-:Y:S01]  /*14df0*/  ISETP.GE.AND P4, PT, R0, R5, PT ;  /* 0x000000050000720c */ /* 0x000fe20003f86270 */
[----:B------:R-:W-:Y:S02]  /*14e00*/  VIADD R0, R6, 0x80 ;  /* 0x0000008006007836 */ /* 0x000fe40000000000 */
[----:B------:R-:W-:-:S10]  /*14e10*/  IMAD.MOV.U32 R4, RZ, RZ, R14 ;  /* 0x000000ffff047224 */ /* 0x000fd400078e000e */
[----:B0-----:R-:W-:Y:S05]  /*14e20*/  WARPSYNC.COLLECTIVE R15, `(.L_x_10953) ;  /* 0x000000000f087348 */ /* 0x001fea0003c00000 */
[----:B------:R1:W2:Y:S02]  /*14e30*/  SHFL.IDX P6, R14, R13, R12, R11 ;  /* 0x0000000c0d0e7389 */ /* 0x0002a400000c000b */
[----:B012---:R-:W-:Y:S01]  /*14e40*/  ENDCOLLECTIVE ;  /* 0x000000000000791b */ /* 0x007fe20003800000 */
.L_x_10953:
[----:B------:R-:W-:Y:S02]  /*14e50*/  IMAD.MOV.U32 R13, RZ, RZ, R7 ;  /* 0x000000ffff0d7224 */ /* 0x000fe400078e0007 */
[----:B------:R-:W-:Y:S01]  /*14e60*/  IMAD.MOV.U32 R12, RZ, RZ, RZ ;  /* 0x000000ffff0c7224 */ /* 0x000fe200078e00ff */
[----:B------:R-:W-:-:S05]  /*14e70*/  @!P4 LEA R14, P3, R20, R14, 0x1 ;  /* 0x0000000e140ec211 */ /* 0x000fca00078608ff */
[----:B------:R-:W-:-:S08]  /*14e80*/  @!P4 IMAD.MOV.U32 R2, RZ, RZ, R14 ;  /* 0x000000ffff02c224 */ /* 0x000fd000078e000e */
[----:B------:R-:W-:Y:S05]  /*14e90*/  WARPSYNC.COLLECTIVE R15, `(.L_x_10954) ;  /* 0x000000000f087348 */ /* 0x000fea0003c00000 */
[----:B------:R0:W1:Y:S02]  /*14ea0*/  SHFL.IDX P6, R14, R13, R12, R11 ;  /* 0x0000000c0d0e7389 */ /* 0x00006400000c000b */
[----:B01----:R-:W-:Y:S01]  /*14eb0*/  ENDCOLLECTIVE ;  /* 0x000000000000791b */ /* 0x003fe20003800000 */
.L_x_10954:
[----:B------:R-:W-:-:S04]  /*14ec0*/  @!P4 IMAD.X R9, RZ, RZ, R4, P3 ;  /* 0x000000ffff09c224 */ /* 0x000fc800018e0604 */
[----:B------:R-:W-:-:S05]  /*14ed0*/  @!P4 IMAD.MOV.U32 R3, RZ, RZ, R9 ;  /* 0x000000ffff03c224 */ /* 0x000fca00078e0009 */
[----:B------:R-:W-:Y:S01]  /*14ee0*/  @!PT LDS RZ, [RZ] ;  /* 0x00000000fffff984 */ /* 0x000fe20000000800 */
[----:B------:R-:W-:Y:S01]  /*14ef0*/  @!PT LDS RZ, [RZ] ;  /* 0x00000000fffff984 */ /* 0x000fe20000000800 */
[----:B------:R-:W-:Y:S01]  /*14f00*/  @!PT LDS RZ, [RZ] ;  /* 0x00000000fffff984 */ /* 0x000fe20000000800 */
[----:B------:R0:W-:Y:S01]  /*14f10*/  @!P4 LDGSTS.E.BYPASS.LTC128B.128 [R26+0xdc00], desc[UR48][R2.64], !P0 ;  /* 0x0dc00000021acfae */ /* 0x0001e2000c101d70 */
[----:B------:R-:W-:-:S03]  /*14f20*/  IMAD.MOV.U32 R13, RZ, RZ, R8 ;  /* 0x000000ffff0d7224 */ /* 0x000fc600078e0008 */
[----:B------:R0:W-:Y:S04]  /*14f30*/  @!P4 LDGSTS.E.BYPASS.LTC128B.128 [R26+0x10c00], desc[UR48][R2.64+0x40], !P1 ;  /* 0x10c00040021acfae */ /* 0x0001e8000c901d70 */
[----:B------:R0:W-:Y:S01]  /*14f40*/  @!P4 LDGSTS.E.BYPASS.LTC128B.128 [R26+0x13c00], desc[UR48][R2.64+0x80], !P2 ;  /* 0x13c00080021acfae */ /* 0x0001e2000d101d70 */
[----:B------:R-:W-:Y:S01]  /*14f50*/  ISETP.GE.AND P4, PT, R0, R5, PT ;  /* 0x000000050000720c */ /* 0x000fe20003f86270 */
[----:B------:R-:W-:-:S12]  /*14f60*/  IMAD.MOV.U32 R0, RZ, RZ, R14 ;  /* 0x000000ffff007224 */ /* 0x000fd800078e000e */
[----:B0-----:R-:W-:Y:S05]  /*14f70*/  WARPSYNC.COLLECTIVE R15, `(.L_x_10955) ;  /* 0x000000000f087348 */ /* 0x001fea0003c00000 */
[----:B------:R1:W2:Y:S02]  /*14f80*/  SHFL.IDX P6, R14, R13, R12, R11 ;  /* 0x0000000c0d0e7389 */ /* 0x0002a400000c000b */
[----:B012---:R-:W-:Y:S01]  /*14f90*/  ENDCOLLECTIVE ;  /* 0x000000000000791b */ /* 0x007fe20003800000 */
.L_x_10955:
[----:B------:R-:W-:Y:S02]  /*14fa0*/  IMAD.MOV.U32 R13, RZ, RZ, R7 ;  /* 0x000000ffff0d7224 */ /* 0x000fe400078e0007 */
[----:B------:R-:W-:Y:S01]  /*14fb0*/  IMAD.MOV.U32 R12, RZ, RZ, 0x1 ;  /* 0x00000001ff0c7424 */ /* 0x000fe200078e00ff */
[----:B------:R-:W-:-:S05]  /*14fc0*/  @!P4 LEA R14, P3, R20, R14, 0x1 ;  /* 0x0000000e140ec211 */ /* 0x000fca00078608ff */
[----:B------:R-:W-:-:S08]  /*14fd0*/  @!P4 IMAD.MOV.U32 R2, RZ, RZ, R14 ;  /* 0x000000ffff02c224 */ /* 0x000fd000078e000e */
[----:B------:R-:W-:Y:S05]  /*14fe0*/  WARPSYNC.COLLECTIVE R15, `(.L_x_10956) ;  /* 0x000000000f087348 */ /* 0x000fea0003c00000 */
[----:B------:R0:W1:Y:S02]  /*14ff0*/  SHFL.IDX P6, R14, R13, R12, R11 ;  /* 0x0000000c0d0e7389 */ /* 0x00006400000c000b */
[----:B01----:R-:W-:Y:S01]  /*15000*/  ENDCOLLECTIVE ;  /* 0x000000000000791b */ /* 0x003fe20003800000 */
.L_x_10956:
        /* <DEDUP_REMOVED lines=13> */
.L_x_10957:
[----:B------:R-:W-:Y:S05]  /*150e0*/  BRA `(.L_x_10958) ;  /* 0xffffffc400587947 */ /* 0x000fea000383ffff */
.L_x_10856:
[----:B0-----:R0:W1:Y:S02]  /*150f0*/  SYNCS.PHASECHK.TRANS64.TRYWAIT P0, [R17+URZ+0x2d820], R2 ;  /* 0x02d82002110075a7 */ /* 0x001064000800017f */
[----:B-1----:R-:W-:Y:S05]  /*15100*/  @!P0 NANOSLEEP.SYNCS 0x989680 ;  /* 0x009896800000895d */ /* 0x002fea0003900000 */
[----:B------:R-:W1:Y:S02]  /*15110*/  @!P0 SYNCS.PHASECHK.TRANS64 P0, [R17+URZ+0x2d820], R2 ;  /* 0x02d82002110085a7 */ /* 0x000e64000800007f */
[----:B-1----:R-:W-:Y:S05]  /*15120*/  @!P0 BRA `(.L_x_10856) ;  /* 0xfffffffc00f08947 */ /* 0x002fea000383ffff */
[----:B------:R-:W-:Y:S05]  /*15130*/  BRA `(.L_x_10959) ;  /* 0xffffffc400b87947 */ /* 0x000fea000383ffff */
.L_x_10863:
[----:B0-----:R0:W1:Y:S02]  /*15140*/  SYNCS.PHASECHK.TRANS64.TRYWAIT P0, [R3+URZ+0x2d840], R2 ;  /* 0x02d84002030075a7 */ /* 0x001064000800017f */
[----:B-1----:R-:W-:Y:S05]  /*15150*/  @!P0 NANOSLEEP.SYNCS 0x989680 ;  /* 0x009896800000895d */ /* 0x002fea0003900000 */
[----:B------:R-:W1:Y:S02]  /*15160*/  @!P0 SYNCS.PHASECHK.TRANS64 P0, [R3+URZ+0x2d840], R2 ;  /* 0x02d84002030085a7 */ /* 0x000e64000800007f */
[----:B-1----:R-:W-:Y:S05]  /*15170*/  @!P0 BRA `(.L_x_10863) ;  /* 0xfffffffc00f08947 */ /* 0x002fea000383ffff */
[----:B------:R-:W-:Y:S05]  /*15180*/  BRA `(.L_x_10960) ;  /* 0xffffffc8006c7947 */ /* 0x000fea000383ffff */
.L_x_10870:
[----:B0-----:R0:W1:Y:S02]  /*15190*/  SYNCS.PHASECHK.TRANS64.TRYWAIT P0, [R2+URZ+0x60], R3 ;  /* 0x00006003020075a7 */ /* 0x001064000800017f */
[----:B-1----:R-:W-:Y:S05]  /*151a0*/  @!P0 NANOSLEEP.SYNCS 0x989680 ;  /* 0x009896800000895d */ /* 0x002fea0003900000 */
[----:B------:R-:W1:Y:S02]  /*151b0*/  @!P0 SYNCS.PHASECHK.TRANS64 P0, [R2+URZ+0x60], R3 ;  /* 0x00006003020085a7 */ /* 0x000e64000800007f */
[----:B-1----:R-:W-:Y:S05]  /*151c0*/  @!P0 BRA `(.L_x_10870) ;  /* 0xfffffffc00f08947 */ /* 0x002fea000383ffff */
[----:B------:R-:W-:Y:S05]  /*151d0*/  BRA `(.L_x_10961) ;  /* 0xffffffcc00647947 */ /* 0x000fea000383ffff */
.L_x_10881:
[----:B0-----:R0:W1:Y:S02]  /*151e0*/  SYNCS.PHASECHK.TRANS64.TRYWAIT P0, [R3+URZ+0x2d840], R2 ;  /* 0x02d84002030075a7 */ /* 0x001064000800017f */
[----:B-1----:R-:W-:Y:S05]  /*151f0*/  @!P0 NANOSLEEP.SYNCS 0x989680 ;  /* 0x009896800000895d */ /* 0x002fea0003900000 */
[----:B------:R-:W1:Y:S02]  /*15200*/  @!P0 SYNCS.PHASECHK.TRANS64 P0, [R3+URZ+0x2d840], R2 ;  /* 0x02d84002030085a7 */ /* 0x000e64000800007f */
[----:B-1----:R-:W-:Y:S05]  /*15210*/  @!P0 BRA `(.L_x_10881) ;  /* 0xfffffffc00f08947 */ /* 0x002fea000383ffff */
[----:B------:R-:W-:Y:S05]  /*15220*/  BRA `(.L_x_10962) ;  /* 0xffffffd400187947 */ /* 0x000fea000383ffff */
.L_x_10888:
[----:B0-----:R0:W1:Y:S02]  /*15230*/  SYNCS.PHASECHK.TRANS64.TRYWAIT P0, [R12+URZ+0x60], R3 ;  /* 0x000060030c0075a7 */ /* 0x001064000800017f */
[----:B-1----:R-:W-:Y:S05]  /*15240*/  @!P0 NANOSLEEP.SYNCS 0x989680 ;  /* 0x009896800000895d */ /* 0x002fea0003900000 */
[----:B------:R-:W1:Y:S02]  /*15250*/  @!P0 SYNCS.PHASECHK.TRANS64 P0, [R12+URZ+0x60], R3 ;  /* 0x000060030c0085a7 */ /* 0x000e64000800007f */
[----:B-1----:R-:W-:Y:S05]  /*15260*/  @!P0 BRA `(.L_x_10888) ;  /* 0xfffffffc00f08947 */ /* 0x002fea000383ffff */
[----:B------:R-:W-:Y:S05]  /*15270*/  BRA `(.L_x_10963) ;  /* 0xffffffd800107947 */ /* 0x000fea000383ffff */
.L_x_10898:
[----:B-1----:R1:W2:Y:S02]  /*15280*/  SYNCS.PHASECHK.TRANS64.TRYWAIT P0, [R2+URZ+0x2d840], R3 ;  /* 0x02d84003020075a7 */ /* 0x0022a4000800017f */
[----:B--2---:R-:W-:Y:S05]  /*15290*/  @!P0 NANOSLEEP.SYNCS 0x989680 ;  /* 0x009896800000895d */ /* 0x004fea0003900000 */
[----:B------:R-:W2:Y:S02]  /*152a0*/  @!P0 SYNCS.PHASECHK.TRANS64 P0, [R2+URZ+0x2d840], R3 ;  /* 0x02d84003020085a7 */ /* 0x000ea4000800007f */
[----:B--2---:R-:W-:Y:S05]  /*152b0*/  @!P0 BRA `(.L_x_10898) ;  /* 0xfffffffc00f08947 */ /* 0x004fea000383ffff */
[----:B------:R-:W-:Y:S05]  /*152c0*/  BRA `(.L_x_10964) ;  /* 0xffffffdc00887947 */ /* 0x000fea000383ffff */
.L_x_10905:
[----:B0-----:R0:W1:Y:S02]  /*152d0*/  SYNCS.PHASECHK.TRANS64.TRYWAIT P0, [R8+URZ+0x60], R2 ;  /* 0x00006002080075a7 */ /* 0x001064000800017f */
[----:B-1----:R-:W-:Y:S05]  /*152e0*/  @!P0 NANOSLEEP.SYNCS 0x989680 ;  /* 0x009896800000895d */ /* 0x002fea0003900000 */
[----:B------:R-:W1:Y:S02]  /*152f0*/  @!P0 SYNCS.PHASECHK.TRANS64 P0, [R8+URZ+0x60], R2 ;  /* 0x00006002080085a7 */ /* 0x000e64000800007f */
[----:B-1----:R-:W-:Y:S05]  /*15300*/  @!P0 BRA `(.L_x_10905) ;  /* 0xfffffffc00f08947 */ /* 0x002fea000383ffff */
[----:B------:R-:W-:Y:S05]  /*15310*/  BRA `(.L_x_10965) ;  /* 0xffffffe000907947 */ /* 0x000fea000383ffff */
.L_x_10917:
[----:B-1----:R1:W2:Y:S02]  /*15320*/  SYNCS.PHASECHK.TRANS64.TRYWAIT P0, [R3+URZ+0x2d860], R0 ;  /* 0x02d86000030075a7 */ /* 0x0022a4000800017f */
[----:B--2---:R-:W-:Y:S05]  /*15330*/  @!P0 NANOSLEEP.SYNCS 0x989680 ;  /* 0x009896800000895d */ /* 0x004fea0003900000 */
[----:B------:R-:W2:Y:S02]  /*15340*/  @!P0 SYNCS.PHASECHK.TRANS64 P0, [R3+URZ+0x2d860], R0 ;  /* 0x02d86000030085a7 */ /* 0x000ea4000800007f */
[----:B--2---:R-:W-:Y:S05]  /*15350*/  @!P0 BRA `(.L_x_10917) ;  /* 0xfffffffc00f08947 */ /* 0x004fea000383ffff */
[----:B------:R-:W-:Y:S05]  /*15360*/  BRA `(.L_x_10966) ;  /* 0xffffffe400f87947 */ /* 0x000fea000383ffff */
.L_x_10925:
        /* <DEDUP_REMOVED lines=8> */
.L_x_10968:
[----:B------:R-:W-:Y:S05]  /*153f0*/  BSYNC B0 ;  /* 0x0000000000007941 */ /* 0x000fea0003800000 */
.L_x_10967:
[----:B------:R-:W-:Y:S05]  /*15400*/  BRA `(.L_x_10969) ;  /* 0xffffffec00107947 */ /* 0x000fea000383ffff */
.L_x_10928:
[----:B-1----:R1:W2:Y:S02]  /*15410*/  SYNCS.PHASECHK.TRANS64.TRYWAIT P0, [R9+URZ+0x2d820], R0 ;  /* 0x02d82000090075a7 */ /* 0x0022a4000800017f */
[----:B--2---:R-:W-:Y:S05]  /*15420*/  @!P0 NANOSLEEP.SYNCS 0x989680 ;  /* 0x009896800000895d */ /* 0x004fea0003900000 */
[----:B------:R-:W2:Y:S02]  /*15430*/  @!P0 SYNCS.PHASECHK.TRANS64 P0, [R9+URZ+0x2d820], R0 ;  /* 0x02d82000090085a7 */ /* 0x000ea4000800007f */
[----:B--2---:R-:W-:Y:S05]  /*15440*/  @!P0 BRA `(.L_x_10928) ;  /* 0xfffffffc00f08947 */ /* 0x004fea000383ffff */
[----:B------:R-:W-:Y:S05]  /*15450*/  BRA `(.L_x_10970) ;  /* 0xffffffec00547947 */ /* 0x000fea000383ffff */
.L_x_10929:
        /* <DEDUP_REMOVED lines=11> */
.L_x_10972:
[----:B------:R-:W-:Y:S05]  /*15510*/  BSYNC B0 ;  /* 0x0000000000007941 */ /* 0x000fea0003800000 */
.L_x_10971:
[----:B------:R-:W-:Y:S05]  /*15520*/  BRA `(.L_x_10973) ;  /* 0xffffffec003c7947 */ /* 0x000fea000383ffff */
.L_x_10932:
[----:B------:R-:W-:Y:S01]  /*15530*/  BSSY B1, `(.L_x_10974) ;  /* 0x0000006000017945 */ /* 0x000fe20003800000 */
[----:B------:R-:W-:-:S07]  /*15540*/  IMAD.MOV.U32 R15, RZ, RZ, -0x1 ;  /* 0xffffffffff0f7424 */ /* 0x000fce00078e00ff */
[----:B01----:R-:W-:Y:S05]  /*15550*/  WARPSYNC.COLLECTIVE R15, `(.L_x_10975) ;  /* 0x000000000f0c7348 */ /* 0x003fea0003c00000 */
[----:B------:R-:W-:Y:S02]  /*15560*/  ELECT P6, UR62, PT ;  /* 0x00000000003e782f */ /* 0x000fe400038c0000 */
[----:B------:R-:W-:Y:S01]  /*15570*/  MOV R14, UR62 ;  /* 0x0000003e000e7c02 */ /* 0x000fe20008000f00 */
[----:B01----:R-:W-:Y:S10]  /*15580*/  ENDCOLLECTIVE ;  /* 0x000000000000791b */ /* 0x003ff40003800000 */
.L_x_10975:
[----:B------:R-:W-:Y:S05]  /*15590*/  BSYNC B1 ;  /* 0x0000000000017941 */ /* 0x000fea0003800000 */
.L_x_10974:
[----:B------:R-:W-:Y:S05]  /*155a0*/  BRA `(.L_x_10976) ;  /* 0xffffffec00347947 */ /* 0x000fea000383ffff */
.L_x_10934:
[----:B-1----:R1:W2:Y:S02]  /*155b0*/  SYNCS.PHASECHK.TRANS64.TRYWAIT P0, [R7+URZ], R2 ;  /* 0x00000002070075a7 */ /* 0x0022a4000800017f */
[----:B--2---:R-:W-:Y:S05]  /*155c0*/  @!P0 NANOSLEEP.SYNCS 0x989680 ;  /* 0x009896800000895d */ /* 0x004fea0003900000 */
[----:B------:R-:W2:Y:S02]  /*155d0*/  @!P0 SYNCS.PHASECHK.TRANS64 P0, [R7+URZ], R2 ;  /* 0x00000002070085a7 */ /* 0x000ea4000800007f */
[----:B--2---:R-:W-:Y:S05]  /*155e0*/  @!P0 BRA `(.L_x_10934) ;  /* 0xfffffffc00f08947 */ /* 0x004fea000383ffff */
[----:B------:R-:W-:Y:S05]  /*155f0*/  BRA `(.L_x_10977) ;  /* 0xffffffec00687947 */ /* 0x000fea000383ffff */
.L_x_10935:
[----:B--2---:R2:W3:Y:S02]  /*15600*/  SYNCS.PHASECHK.TRANS64.TRYWAIT P0, [R3+URZ], R0 ;  /* 0x00000000030075a7 */ /* 0x0044e4000800017f */
[----:B---3--:R-:W-:Y:S05]  /*15610*/  @!P0 NANOSLEEP.SYNCS 0x989680 ;  /* 0x009896800000895d */ /* 0x008fea0003900000 */
[----:B------:R-:W3:Y:S02]  /*15620*/  @!P0 SYNCS.PHASECHK.TRANS64 P0, [R3+URZ], R0 ;  /* 0x00000000030085a7 */ /* 0x000ee4000800007f */
[----:B---3--:R-:W-:Y:S05]  /*15630*/  @!P0 BRA `(.L_x_10935) ;  /* 0xfffffffc00f08947 */ /* 0x008fea000383ffff */
[----:B------:R-:W-:Y:S05]  /*15640*/  BRA `(.L_x_10978) ;  /* 0xffffffec005c7947 */ /* 0x000fea000383ffff */
.L_x_10937:
[----:B--2---:R2:W3:Y:S02]  /*15650*/  SYNCS.PHASECHK.TRANS64.TRYWAIT P0, [R5+URZ], R2 ;  /* 0x00000002050075a7 */ /* 0x0044e4000800017f */
[----:B---3--:R-:W-:Y:S05]  /*15660*/  @!P0 NANOSLEEP.SYNCS 0x989680 ;  /* 0x009896800000895d */ /* 0x008fea0003900000 */
[----:B------:R-:W3:Y:S02]  /*15670*/  @!P0 SYNCS.PHASECHK.TRANS64 P0, [R5+URZ], R2 ;  /* 0x00000002050085a7 */ /* 0x000ee4000800007f */
[----:B---3--:R-:W-:Y:S05]  /*15680*/  @!P0 BRA `(.L_x_10937) ;  /* 0xfffffffc00f08947 */ /* 0x008fea000383ffff */
[----:B------:R-:W-:Y:S05]  /*15690*/  BRA `(.L_x_10979) ;  /* 0xffffffec00607947 */ /* 0x000fea000383ffff */
.L_x_10980:
        /* <DEDUP_REMOVED lines=14> */
.L_x_15326:


//--------------------- .text._ZN7cutlass13device_kernelIN5flash11enable_sm90INS1_16FlashAttnFwdSm90INS1_25CollectiveMainloopFwdSm90ILi2EN4cute5tupleIJNS5_1CILi1EEES8_S8_EEENS6_IJNS7_ILi192EEENS7_ILi128EEENS7_ILi96EEEEEELi96ENS_10bfloat16_tEfNS_4arch4Sm90ELb0ELb1ELb0ELb1ELb0ELb0ELb0ELb0ELb1ELb1ELb0ELb0EEENS1_21CollectiveEpilogueFwdINS6_IJSA_SC_SB_EEES9_SE_SG_Li384ELb1ELb1ELb0ELb0EEENS1_36VarlenDynamicPersistentTileSchedulerILi192ELi128ELi384ELi128ELb0ELb1ELb1ELb1ELb0ELb1EEEEEEEEEvNT_6ParamsE --------------------------
	.section	.text._ZN7cutlass13device_kernelIN5flash11enable_sm90INS1_16FlashAttnFwdSm90INS1_25CollectiveMainloopFwdSm90ILi2EN4cute5tupleIJNS5_1CILi1EEES8_S8_EEENS6_IJNS7_ILi192EEENS7_ILi128EEENS7_ILi96EEEEEELi96ENS_10bfloat16_tEfNS_4arch4Sm90ELb0ELb1ELb0ELb1ELb0ELb0ELb0ELb0ELb1ELb1ELb0ELb0EEENS1_21CollectiveEpilogueFwdINS6_IJSA_SC_SB_EEES9_SE_SG_Li384ELb1ELb1ELb0ELb0EEENS1_36VarlenDynamicPersistentTileSchedulerILi192ELi128ELi384ELi128ELb0ELb1ELb1ELb1ELb0ELb1EEEEEEEEEvNT_6ParamsE,"ax",@progbits
	.align	128
.text._ZN7cutlass13device_kernelIN5flash11enable_sm90INS1_16FlashAttnFwdSm90INS1_25CollectiveMainloopFwdSm90ILi2EN4cute5tupleIJNS5_1CILi1EEES8_S8_EEENS6_IJNS7_ILi192EEENS7_ILi128EEENS7_ILi96EEEEEELi96ENS_10bfloat16_tEfNS_4arch4Sm90ELb0ELb1ELb0ELb1ELb0ELb0ELb0ELb0ELb1ELb1ELb0ELb0EEENS1_21CollectiveEpilogueFwdINS6_IJSA_SC_SB_EEES9_SE_SG_Li384ELb1ELb1ELb0ELb0EEENS1_36VarlenDynamicPersistentTileSchedulerILi192ELi128ELi384ELi128ELb0ELb1ELb1ELb1ELb0ELb1EEEEEEEEEvNT_6ParamsE:
        .type           _ZN7cutlass13device_kernelIN5flash11enable_sm90INS1_16FlashAttnFwdSm90INS1_25CollectiveMainloopFwdSm90ILi2EN4cute5tupleIJNS5_1CILi1EEES8_S8_EEENS6_IJNS7_ILi192EEENS7_ILi128EEENS7_ILi96EEEEEELi96ENS_10bfloat16_tEfNS_4arch4Sm90ELb0ELb1ELb0ELb1ELb0ELb0ELb0ELb0ELb1ELb1ELb0ELb0EEENS1_21CollectiveEpilogueFwdINS6_IJSA_SC_SB_EEES9_SE_SG_Li384ELb1ELb1ELb0ELb0EEENS1_36VarlenDynamicPersistentTileSchedulerILi192ELi128ELi384ELi128ELb0ELb1ELb1ELb1ELb0ELb1EEEEEEEEEvNT_6ParamsE,@function
        .size           _ZN7cutlass13device_kernelIN5flash11enable_sm90INS1_16FlashAttnFwdSm90INS1_25CollectiveMainloopFwdSm90ILi2EN4cute5tupleIJNS5_1CILi1EEES8_S8_EEENS6_IJNS7_ILi192EEENS7_ILi128EEENS7_ILi96EEEEEELi96ENS_10bfloat16_tEfNS_4arch4Sm90ELb0ELb1ELb0ELb1ELb0ELb0ELb0ELb0ELb1ELb1ELb0ELb0EEENS1_21CollectiveEpilogueFwdINS6_IJSA_SC_SB_EEES9_SE_SG_Li384ELb1ELb1ELb0ELb0EEENS1_36VarlenDynamicPersistentTileSchedulerILi192ELi128ELi384ELi128ELb0ELb1ELb1ELb1ELb0ELb1EEEEEEEEEvNT_6ParamsE,(.L_x_15327 - _ZN7cutlass13device_kernelIN5flash11enable_sm90INS1_16FlashAttnFwdSm90INS1_25CollectiveMainloopFwdSm90ILi2EN4cute5tupleIJNS5_1CILi1EEES8_S8_EEENS6_IJNS7_ILi192EEENS7_ILi128EEENS7_ILi96EEEEEELi96ENS_10bfloat16_tEfNS_4arch4Sm90ELb0ELb1ELb0ELb1ELb0ELb0ELb0ELb0ELb1ELb1ELb0ELb0EEENS1_21CollectiveEpilogueFwdINS6_IJSA_SC_SB_EEES9_SE_SG_Li384ELb1ELb1ELb0ELb0EEENS1_36VarlenDynamicPersistentTileSchedulerILi192ELi128ELi384ELi128ELb0ELb1ELb1ELb1ELb0ELb1EEEEEEEEEvNT_6ParamsE)
        .other          _ZN7cutlass13device_kernelIN5flash11enable_sm90INS1_16FlashAttnFwdSm90INS1_25CollectiveMainloopFwdSm90ILi2EN4cute5tupleIJNS5_1CILi1EEES8_S8_EEENS6_IJNS7_ILi192EEENS7_ILi128EEENS7_ILi96EEEEEELi96ENS_10bfloat16_tEfNS_4arch4Sm90ELb0ELb1ELb0ELb1ELb0ELb0ELb0ELb0ELb1ELb1ELb0ELb0EEENS1_21CollectiveEpilogueFwdINS6_IJSA_SC_SB_EEES9_SE_SG_Li384ELb1ELb1ELb0ELb0EEENS1_36VarlenDynamicPersistentTileSchedulerILi192ELi128ELi384ELi128ELb0ELb1ELb1ELb1ELb0ELb1EEEEEEEEEvNT_6ParamsE,@"STO_CUDA_ENTRY STV_DEFAULT"
_ZN7cutlass13device_kernelIN5flash11enable_sm90INS1_16FlashAttnFwdSm90INS1_25CollectiveMainloopFwdSm90ILi2EN4cute5tupleIJNS5_1CILi1EEES8_S8_EEENS6_IJNS7_ILi192EEENS7_ILi128EEENS7_ILi96EEEEEELi96ENS_10bfloat16_tEfNS_4arch4Sm90ELb0ELb1ELb0ELb1ELb0ELb0ELb0ELb0ELb1ELb1ELb0ELb0EEENS1_21CollectiveEpilogueFwdINS6_IJSA_SC_SB_EEES9_SE_SG_Li384ELb1ELb1ELb0ELb0EEENS1_36VarlenDynamicPersistentTileSchedulerILi192ELi128ELi384ELi128ELb0ELb1ELb1ELb1ELb0ELb1EEEEEEEEEvNT_6ParamsE:
        /* <DEDUP_REMOVED lines=18> */
.L_x_10982:
[----:B------:R-:W-:Y:S05]  /*0120*/  BSYNC B0 ;  /* 0x0000000000007941 */ /* 0x000fea0003800000 */
.L_x_10981:
        /* <DEDUP_REMOVED lines=41> */
.L_x_10983:
        /* <DEDUP_REMOVED lines=22> */
.L_x_10984:
        /* <DEDUP_REMOVED lines=18> */
.L_x_10985:
        /* <DEDUP_REMOVED lines=22> */
.L_x_10986:
        /* <DEDUP_REMOVED lines=22> */
.L_x_10987:
[----:B------:R-:W-:Y:S01]  /*0900*/  PLOP3.LUT P0, PT, PT, PT, UP0, 0x80, 0x0 ;  /* 0x000000000000781c */ /* 0x000fe20003f0f008 */
[----:B------:R-:W-:Y:S01]  /*0910*/  UMOV UR36, 0x1 ;  /* 0x0000000100247882 */ /* 0x000fe20000000000 */
[----:B------:R-:W-:Y:S01]  /*0920*/  NOP ;  /* 0x0000000000007918 */ /* 0x000fe20000000000 */
[----:B------:R-:W-:Y:S01]  /*0930*/  USEL UR36, UR36, 0x2, !UP0 ;  /* 0x0000000224247887 */ /* 0x000fe2000c000000 */
[----:B------:R-:W-:Y:S01]  /*0940*/  ULDC.64 UR50, c[0x0][0x208] ;  /* 0x0000820000327ab9 */ /* 0x000fe20000000a00 */
[----:B012-4-:R-:W-:Y:S08]  /*0950*/  BAR.SYNC.DEFER_BLOCKING 0x0 ;  /* 0x0000000000007b1d */ /* 0x017ff00000010000 */
[----:B------:R-:W-:Y:S05]  /*0960*/  @!P0 BRA `(.L_x_10988) ;  /* 0x000000f000b88947 */ /* 0x000fea0003800000 */
.L_x_10989:
        /* <DEDUP_REMOVED lines=18> */
[----:B------:R-:W-:Y:S01]  /*0a90*/  VIADD R148, R2, 0xffffff80 ;  /* 0xffffff8002947836 */ /* 0x000fe20000000000 */
[----:B------:R-:W-:Y:S01]  /*0aa0*/  R2UR UR5, R9 ;  /* 0x00000000090572ca */ /* 0x000fe200000e0000 */
[----:B------:R-:W-:Y:S01]  /*0ab0*/  IMAD.MOV.U32 R18, RZ, RZ, 0x40 ;  /* 0x00000040ff127424 */ /* 0x000fe200078e00ff */
[----:B------:R-:W-:Y:S01]  /*0ac0*/  R2UR UR7, R10 ;  /* 0x000000000a0772ca */ /* 0x000fe200000e0000 */
[----:B------:R-:W-:Y:S01]  /*0ad0*/  ULOP3.LUT UR48, UR36, 0x1, URZ, 0xfc, !UPT ;  /* 0x0000000124307892 */ /* 0x000fe2000f8efc3f */
[----:B------:R-:W-:Y:S01]  /*0ae0*/  SHF.R.S32.HI R3, RZ, 0x1f, R148 ;  /* 0x0000001fff037819 */ /* 0x000fe20000011494 */
[----:B------:R-:W-:Y:S01]  /*0af0*/  UMOV UR47, URZ ;  /* 0x0000003f002f7c82 */ /* 0x000fe20008000000 */
[----:B------:R-:W-:Y:S01]  /*0b00*/  R2UR UR6, R11 ;  /* 0x000000000b0672ca */ /* 0x000fe200000e0000 */
[----:B------:R-:W-:Y:S01]  /*0b10*/  UMOV UR49, URZ ;  /* 0x0000003f00317c82 */ /* 0x000fe20008000000 */
[CC--:B------:R-:W-:Y:S01]  /*0b20*/  LEA.HI R143, R3.reuse, R148.reuse, RZ, 0x7 ;  /* 0x00000094038f7211 */ /* 0x0c0fe200078f38ff */
[----:B------:R-:W-:Y:S01]  /*0b30*/  UMOV UR46, URZ ;  /* 0x0000003f002e7c82 */ /* 0x000fe20008000000 */
[----:B------:R-:W-:-:S02]  /*0b40*/  LEA.HI R0, R3, R148, RZ, 0x4 ;  /* 0x0000009403007211 */ /* 0x000fc400078f20ff */
[----:B------:R-:W-:Y:S02]  /*0b50*/  LOP3.LUT R7, R143, 0xffffff80, RZ, 0xc0, !PT ;  /* 0xffffff808f077812 */ /* 0x000fe400078ec0ff */
[----:B------:R-:W-:Y:S02]  /*0b60*/  LOP3.LUT R5, R0, 0xfffffff0, RZ, 0xc0, !PT ;  /* 0xfffffff000057812 */ /* 0x000fe400078ec0ff */
[----:B------:R-:W-:Y:S01]  /*0b70*/  LEA.HI R4, R3, R148, RZ, 0x5 ;  /* 0x0000009403047211 */ /* 0x000fe200078f28ff */
[C---:B------:R-:W-:Y:S01]  /*0b80*/  IMAD.IADD R142, R148.reuse, 0x1, -R7 ;  /* 0x00000001948e7824 */ /* 0x040fe200078e0a07 */
[----:B------:R-:W-:Y:S01]  /*0b90*/  SHF.R.S32.HI R7, RZ, 0x4, R0 ;  /* 0x00000004ff077819 */ /* 0x000fe20000011400 */
[----:B------:R-:W-:Y:S01]  /*0ba0*/  IMAD.IADD R5, R148, 0x1, -R5 ;  /* 0x0000000194057824 */ /* 0x000fe200078e0a05 */
[----:B------:R-:W-:Y:S02]  /*0bb0*/  SHF.R.S32.HI R6, RZ, 0x5, R4 ;  /* 0x00000005ff067819 */ /* 0x000fe40000011404 */
[----:B------:R-:W-:-:S02]  /*0bc0*/  LEA.HI R2, R0, R7, RZ, 0x1 ;  /* 0x0000000700027211 */ /* 0x000fc400078f08ff */
[--C-:B------:R-:W-:Y:S01]  /*0bd0*/  SHF.R.S32.HI R0, RZ, 0x1f, R5.reuse ;  /* 0x0000001fff007819 */ /* 0x100fe20000011405 */
[----:B------:R-:W-:Y:S01]  /*0be0*/  IMAD R12, R6, 0x10, R5 ;  /* 0x00000010060c7824 */ /* 0x000fe200078e0205 */
[----:B------:R-:W-:Y:S02]  /*0bf0*/  LOP3.LUT R2, R2, 0x1ffffffe, RZ, 0xc0, !PT ;  /* 0x1ffffffe02027812 */ /* 0x000fe400078ec0ff */
[----:B------:R-:W-:Y:S02]  /*0c00*/  LEA.HI R0, R0, R5, RZ, 0x3 ;  /* 0x0000000500007211 */ /* 0x000fe400078f18ff */
[----:B------:R-:W-:Y:S01]  /*0c10*/  SHF.R.S32.HI R143, RZ, 0x7, R143 ;  /* 0x00000007ff8f7819 */ /* 0x000fe2000001148f */
[----:B------:R-:W-:Y:S01]  /*0c20*/  IMAD.IADD R2, R7, 0x1, -R2 ;  /* 0x0000000107027824 */ /* 0x000fe200078e0a02 */
[----:B------:R-:W-:Y:S01]  /*0c30*/  LEA.HI R141, R3, R148, RZ, 0x2 ;  /* 0x00000094038d7211 */ /* 0x000fe200078f10ff */
[C---:B------:R-:W-:Y:S01]  /*0c40*/  IMAD.SHL.U32 R4, R0.reuse, 0x40, RZ ;  /* 0x0000004000047824 */ /* 0x040fe200078e00ff */
[----:B------:R-:W-:Y:S01]  /*0c50*/  LOP3.LUT R0, R0, 0xfffffff8, RZ, 0xc0, !PT ;  /* 0xfffffff800007812 */ /* 0x000fe200078ec0ff */
[----:B------:R-:W-:Y:S01]  /*0c60*/  IMAD.SHL.U32 R3, R2, 0x8, RZ ;  /* 0x0000000802037824 */ /* 0x000fe200078e00ff */
[----:B------:R-:W-:-:S02]  /*0c70*/  SHF.R.S32.HI R9, RZ, 0x1f, R142 ;  /* 0x0000001fff097819 */ /* 0x000fc4000001148e */
[----:B------:R-:W-:Y:S01]  /*0c80*/  LOP3.LUT R4, R4, 0x7ffffe00, RZ, 0xc0, !PT ;  /* 0x7ffffe0004047812 */ /* 0x000fe200078ec0ff */
[----:B------:R-:W-:Y:S01]  /*0c90*/  IMAD.IADD R0, R5, 0x1, -R0 ;  /* 0x0000000105007824 */ /* 0x000fe200078e0a00 */
[-C--:B------:R-:W-:Y:S01]  /*0ca0*/  LEA.HI R8, R9, R142.reuse, RZ, 0x2 ;  /* 0x0000008e09087211 */ /* 0x080fe200078f10ff */
[----:B------:R-:W-:Y:S01]  /*0cb0*/  IMAD.HI R5, R143, 0x55555556, RZ ;  /* 0x555555568f057827 */ /* 0x000fe200078e02ff */
[----:B------:R-:W-:Y:S02]  /*0cc0*/  LEA.HI R9, R9, R142, RZ, 0x5 ;  /* 0x0000008e09097211 */ /* 0x000fe400078f28ff */
[----:B------:R-:W-:Y:S01]  /*0cd0*/  SHF.R.S32.HI R10, RZ, 0x2, R8 ;  /* 0x00000002ff0a7819 */ /* 0x000fe20000011408 */
[----:B------:R-:W-:Y:S01]  /*0ce0*/  IMAD R6, R6, 0x400, R4 ;  /* 0x0000040006067824 */ /* 0x000fe200078e0204 */
[----:B------:R-:W-:Y:S01]  /*0cf0*/  SHF.R.S32.HI R11, RZ, 0x1f, R8 ;  /* 0x0000001fff0b7819 */ /* 0x000fe20000011408 */
[----:B------:R-:W-:Y:S01]  /*0d00*/  IMAD.SHL.U32 R4, R0, 0x40, RZ ;  /* 0x0000004000047824 */ /* 0x000fe200078e00ff */
[----:B------:R-:W-:Y:S01]  /*0d10*/  LEA.HI R2, R5, R5, RZ, 0x1 ;  /* 0x0000000505027211 */ /* 0x000fe200078f08ff */
[----:B------:R-:W-:Y:S01]  /*0d20*/  IMAD.U32 R145, R12, 0x20, R3 ;  /* 0x000000200c917824 */ /* 0x000fe200078e0003 */
[----:B------:R-:W-:-:S02]  /*0d30*/  LOP3.LUT R5, R141, 0xfffffffc, RZ, 0xc0, !PT ;  /* 0xfffffffc8d057812 */ /* 0x000fc400078ec0ff */
[----:B------:R-:W-:Y:S01]  /*0d40*/  LOP3.LUT R4, R4, 0x1c0, RZ, 0xc0, !PT ;  /* 0x000001c004047812 */ /* 0x000fe200078ec0ff */
[----:B------:R-:W-:Y:S01]  /*0d50*/  IMAD R2, R2, -0x3, R143 ;  /* 0xfffffffd02027824 */ /* 0x000fe200078e028f */
[----:B------:R-:W-:Y:S01]  /*0d60*/  LEA.HI R11, R11, R10, RZ, 0x3 ;  /* 0x0000000a0b0b7211 */ /* 0x000fe200078f18ff */
[----:B------:R-:W-:Y:S01]  /*0d70*/  IMAD.IADD R140, R148, 0x1, -R5 ;  /* 0x00000001948c7824 */ /* 0x000fe200078e0a05 */
[----:B------:R-:W-:Y:S02]  /*0d80*/  LOP3.LUT R3, R4, 0x8, R3, 0xf8, !PT ;  /* 0x0000000804037812 */ /* 0x000fe400078ef803 */
[----:B------:R-:W-:Y:S01]  /*0d90*/  SHF.R.U32.HI R4, RZ, 0x3, R4 ;  /* 0x00000003ff047819 */ /* 0x000fe20000011604 */
[----:B------:R-:W-:Y:S01]  /*0da0*/  IMAD.SHL.U32 R137, R140, 0x8, RZ ;  /* 0x000000088c897824 */ /* 0x000fe200078e00ff */
[----:B------:R-:W-:Y:S02]  /*0db0*/  LOP3.LUT R11, R11, 0xfffffff8, RZ, 0xc0, !PT ;  /* 0xfffffff80b0b7812 */ /* 0x000fe400078ec0ff */
[----:B------:R-:W-:Y:S01]  /*0dc0*/  LOP3.LUT R3, R3, R4, RZ, 0x3c, !PT ;  /* 0x0000000403037212 */ /* 0x000fe200078e3cff */
[C---:B------:R-:W-:Y:S01]  /*0dd0*/  VIADD R138, R137.reuse, 0x20 ;  /* 0x00000020898a7836 */ /* 0x040fe20000000000 */
[----:B------:R-:W-:Y:S01]  /*0de0*/  R2P PR, R0, 0x6 ;  /* 0x0000000600007804 */ /* 0x000fe20000000000 */
[----:B------:R-:W-:Y:S01]  /*0df0*/  IMAD.IADD R10, R10, 0x1, -R11 ;  /* 0x000000010a0a7824 */ /* 0x000fe200078e0a0b */
[----:B------:R-:W-:Y:S01]  /*0e00*/  SHF.R.S32.HI R9, RZ, 0x5, R9 ;  /* 0x00000005ff097819 */ /* 0x000fe20000011409 */
[----:B------:R-:W-:Y:S01]  /*0e10*/  IMAD.IADD R3, R6, 0x1, R3 ;  /* 0x0000000106037824 */ /* 0x000fe200078e0203 */
[----:B------:R-:W-:Y:S01]  /*0e20*/  LEA.HI R0, R140, R140, RZ, 0x1 ;  /* 0x0000008c8c007211 */ /* 0x000fe200078f08ff */
[----:B------:R-:W-:Y:S01]  /*0e30*/  VIADD R139, R137, 0x40 ;  /* 0x00000040898b7836 */ /* 0x000fe20000000000 */
[----:B------:R-:W-:Y:S01]  /*0e40*/  SEL R18, R18, 0xffffffc0, !P2 ;  /* 0xffffffc012127807 */ /* 0x000fe20005000000 */
[----:B------:R-:W-:Y:S01]  /*0e50*/  IMAD R9, R9, 0x10, R10 ;  /* 0x0000001009097824 */ /* 0x000fe200078e020a */
[----:B------:R-:W-:-:S02]  /*0e60*/  LEA R17, R3, UR42, 0x1 ;  /* 0x0000002a03117c11 */ /* 0x000fc4000f8e08ff */
[----:B------:R-:W-:Y:S01]  /*0e70*/  LOP3.LUT R5, R0, 0x1ffffffe, RZ, 0xc0, !PT ;  /* 0x1ffffffe00057812 */ /* 0x000fe200078ec0ff */
[----:B------:R-:W-:Y:S01]  /*0e80*/  IMAD R144, R2, 0x40, R9 ;  /* 0x0000004002907824 */ /* 0x000fe200078e0209 */
[----:B------:R-:W-:Y:S01]  /*0e90*/  LOP3.LUT R3, R8, 0x7ffffffc, RZ, 0xc0, !PT ;  /* 0x7ffffffc08037812 */ /* 0x000fe200078ec0ff */
[C---:B------:R-:W-:Y:S01]  /*0ea0*/  VIADD R19, R17.reuse, 0x21800 ;  /* 0x0002180011137836 */ /* 0x040fe20000000000 */
[----:B------:R-:W-:Y:S01]  /*0eb0*/  SHF.R.S32.HI R141, RZ, 0x2, R141 ;  /* 0x00000002ff8d7819 */ /* 0x000fe2000001148d */
[----:B------:R-:W-:Y:S01]  /*0ec0*/  VIADD R22, R17, 0x21820 ;  /* 0x0002182011167836 */ /* 0x000fe20000000000 */
[----:B------:R-:W-:Y:S01]  /*0ed0*/  SHF.R.S32.HI R147, RZ, 0x1f, R138 ;  /* 0x0000001fff937819 */ /* 0x000fe2000001148a */
[----:B------:R-:W-:Y:S01]  /*0ee0*/  IMAD.IADD R5, R140, 0x1, -R5 ;  /* 0x000000018c057824 */ /* 0x000fe200078e0a05 */
[----:B------:R-:W-:Y:S01]  /*0ef0*/  SHF.R.S32.HI R146, RZ, 0x1f, R139 ;  /* 0x0000001fff927819 */ /* 0x000fe2000001148b */
[C---:B------:R-:W-:Y:S02]  /*0f00*/  @P1 VIADD R22, R19.reuse, 0xffffffe0 ;  /* 0xffffffe013161836 */ /* 0x040fe40000000000 */
[----:B------:R-:W-:-:S02]  /*0f10*/  IMAD.IADD R19, R19, 0x1, R18 ;  /* 0x0000000113137824 */ /* 0x000fc400078e0212 */
[----:B------:R-:W-:Y:S02]  /*0f20*/  IMAD.IADD R16, R142, 0x1, -R3 ;  /* 0x000000018e107824 */ /* 0x000fe400078e0a03 */
[----:B------:R-:W-:Y:S02]  /*0f30*/  IMAD R136, R5, 0x8, R144 ;  /* 0x0000000805887824 */ /* 0x000fe400078e0290 */
[----:B------:R-:W-:Y:S02]  /*0f40*/  IMAD.IADD R18, R18, 0x1, R22 ;  /* 0x0000000112127824 */ /* 0x000fe400078e0216 */
[----:B------:R-:W-:-:S07]  /*0f50*/  VIADD R23, R22, 0x6000 ;  /* 0x0000600016177836 */ /* 0x000fce0000000000 */
.L_x_11081:
        /* <DEDUP_REMOVED lines=12> */
[----:B01-3--:R-:W-:Y:S02]  /*1020*/  IMAD.U32 R2, RZ, RZ, UR8 ;  /* 0x00000008ff027e24 */ /* 0x00bfe4000f8e00ff */
[----:B----4-:R-:W-:Y:S01]  /*1030*/  IMAD.U32 R3, RZ, RZ, UR9 ;  /* 0x00000009ff037e24 */ /* 0x010fe2000f8e00ff */
[----:B------:R-:W-:-:S04]  /*1040*/  @UP1 UIMAD.WIDE UR8, UR6, 0x4, UR10 ;  /* 0x00000004060818a5 */ /* 0x000fc8000f8e020a */
[----:B--2---:R-:W2:Y:S02]  /*1050*/  @P0 LDG.E R2, desc[UR50][R2.64] ;  /* 0x0000003202020981 */ /* 0x004ea4000c1e1900 */
[----:B------:R-:W-:Y:S02]  /*1060*/  IMAD.U32 R4, RZ, RZ, UR8 ;  /* 0x00000008ff047e24 */ /* 0x000fe4000f8e00ff */
[----:B------:R-:W-:Y:S01]  /*1070*/  IMAD.U32 R5, RZ, RZ, UR9 ;  /* 0x00000009ff057e24 */ /* 0x000fe2000f8e00ff */
[----:B------:R-:W-:-:S04]  /*1080*/  ULDC.64 UR8, c[0x0][0x418] ;  /* 0x0001060000087ab9 */ /* 0x000fc80000000a00 */
[----:B------:R-:W3:Y:S01]  /*1090*/  @P2 LDG.E R4, desc[UR50][R4.64] ;  /* 0x0000003204042981 */ /* 0x000ee2000c1e1900 */
        /* <DEDUP_REMOVED lines=13> */
[----:B------:R-:W-:-:S14]  /*1170*/  @P2 BRA `(.L_x_10990) ;  /* 0x0000000000342947 */ /* 0x000fdc0003800000 */
        /* <DEDUP_REMOVED lines=13> */
.L_x_10990:
        /* <DEDUP_REMOVED lines=9> */
.L_x_10991:
        /* <DEDUP_REMOVED lines=13> */
.L_x_10992:
[----:B------:R-:W-:Y:S01]  /*13b0*/  ULDC UR6, c[0x0][0x448] ;  /* 0x0001120000067ab9 */ /* 0x000fe20000000800 */
[----:B------:R-:W-:Y:S02]  /*13c0*/  UIMAD UR39, UR5, 0xc0, URZ ;  /* 0x000000c0052778a4 */ /* 0x000fe4000f8e023f */
        /* <DEDUP_REMOVED lines=25> */
.L_x_10994:
[----:B------:R-:W-:-:S11]  /*1560*/  UISETP.NE.AND UP1, UPT, UR5, 0x1, UPT ;  /* 0x000000010500788c */ /* 0x000fd6000bf25270 */
[----:B------:R-:W-:Y:S02]  /*1570*/  @UP1 ULDC.64 UR8, c[0x0][0x9e8] ;  /* 0x00027a0000081ab9 */ /* 0x000fe40000000a00 */
[----:B------:R-:W-:-:S04]  /*1580*/  UIMAD.WIDE.U32 UR6, UR4, UR8, URZ ;  /* 0x00000008040672a5 */ /* 0x000fc8000f8e003f */
[----:B------:R-:W-:-:S12]  /*1590*/  @UP1 USHF.R.U32.HI UR4, URZ, UR9, UR7 ;  /* 0x000000093f041299 */ /* 0x000fd80008011607 */
.L_x_10995:
[----:B------:R-:W-:-:S06]  /*15a0*/  UIMAD UR4, UR4, UR5, UR5 ;  /* 0x00000005040472a4 */ /* 0x000fcc000f8e0205 */
[----:B------:R-:W-:-:S07]  /*15b0*/  VIMNMX R0, R0, UR4, PT ;  /* 0x0000000400007c48 */ /* 0x000fce000bfe0100 */
.L_x_10993:
        /* <DEDUP_REMOVED lines=29> */
.L_x_10997:
[----:B------:R-:W-:-:S11]  /*1790*/  UISETP.NE.AND UP0, UPT, UR5, 0x1, UPT ;  /* 0x000000010500788c */ /* 0x000fd6000bf05270 */
[----:B------:R-:W-:Y:S02]  /*17a0*/  @UP0 ULDC.64 UR10, c[0x0][0x9e8] ;  /* 0x00027a00000a0ab9 */ /* 0x000fe40000000a00 */
[----:B------:R-:W-:-:S04]  /*17b0*/  UIMAD.WIDE.U32 UR6, UR4, UR10, URZ ;  /* 0x0000000a040672a5 */ /* 0x000fc8000f8e003f */
[----:B------:R-:W-:-:S12]  /*17c0*/  @UP0 USHF.R.U32.HI UR4, URZ, UR11, UR7 ;  /* 0x0000000b3f040299 */ /* 0x000fd80008011607 */
.L_x_10998:
[----:B------:R-:W-:-:S04]  /*17d0*/  UIMAD UR4, UR4, UR5, URZ ;  /* 0x00000005040472a4 */ /* 0x000fc8000f8e023f */
[----:B------:R-:W-:-:S04]  /*17e0*/  UISETP.LT.AND UP0, UPT, UR9, UR4, UPT ;  /* 0x000000040900728c */ /* 0x000fc8000bf01270 */
[----:B------:R-:W-:-:S12]  /*17f0*/  USEL UR9, UR9, UR4, !UP0 ;  /* 0x0000000409097287 */ /* 0x000fd8000c000000 */
.L_x_10996:
        /* <DEDUP_REMOVED lines=9> */
[----:B------:R-:W-:Y:S01]  /*1890*/  CS2R R26, SRZ ;  /* 0x00000000001a7805 */ /* 0x000fe2000001ff00 */
[----:B------:R-:W-:Y:S01]  /*18a0*/  IMAD.MOV.U32 R126, RZ, RZ, RZ ;  /* 0x000000ffff7e7224 */ /* 0x000fe200078e00ff */
[----:B------:R-:W-:Y:S01]  /*18b0*/  CS2R R122, SRZ ;  /* 0x00000000007a7805 */ /* 0x000fe2000001ff00 */
[----:B------:R-:W-:Y:S01]  /*18c0*/  UISETP.LT.AND UP0, UPT, URZ, UR4, UPT ;  /* 0x000000043f00728c */ /* 0x000fe2000bf01270 */
[----:B------:R-:W-:Y:S01]  /*18d0*/  IMAD.MOV.U32 R125, RZ, RZ, RZ ;  /* 0x000000ffff7d7224 */ /* 0x000fe200078e00ff */
[----:B------:R-:W-:-:S02]  /*18e0*/  CS2R R120, SRZ ;  /* 0x0000000000787805 */ /* 0x000fc4000001ff00 */
[----:B------:R-:W-:Y:S01]  /*18f0*/  CS2R R118, SRZ ;  /* 0x0000000000767805 */ /* 0x000fe2000001ff00 */
[----:B------:R-:W-:Y:S01]  /*1900*/  USEL UR37, URZ, UR4, !UP0 ;  /* 0x000000043f257287 */ /* 0x000fe2000c000000 */
[----:B------:R-:W-:Y:S02]  /*1910*/  CS2R R116, SRZ ;  /* 0x0000000000747805 */ /* 0x000fe4000001ff00 */
[----:B------:R-:W-:Y:S02]  /*1920*/  CS2R R114, SRZ ;  /* 0x0000000000727805 */ /* 0x000fe4000001ff00 */
[----:B------:R-:W-:Y:S02]  /*1930*/  CS2R R112, SRZ ;  /* 0x0000000000707805 */ /* 0x000fe4000001ff00 */
[----:B------:R-:W-:Y:S02]  /*1940*/  CS2R R110, SRZ ;  /* 0x00000000006e7805 */ /* 0x000fe4000001ff00 */
[----:B------:R-:W-:-:S02]  /*1950*/  CS2R R108, SRZ ;  /* 0x00000000006c7805 */ /* 0x000fc4000001ff00 */
[----:B------:R-:W-:Y:S02]  /*1960*/  ISETP.GT.AND P1, PT, R88, UR37, PT ;  /* 0x0000002558007c0c */ /* 0x000fe4000bf24270 */
        /* <DEDUP_REMOVED lines=44> */
.L_x_11000:
        /* <DEDUP_REMOVED lines=9> */
.L_x_11216:
[----:B------:R-:W-:Y:S05]  /*1cc0*/  @!P0 BRA `(.L_x_11002) ;  /* 0x0000000000048947 */ /* 0x000fea0003800000 */
[----:B------:R-:W-:Y:S01]  /*1cd0*/  BPT.TRAP 0x1 ;  /* 0x000000040000795c */ /* 0x000fe20000300000 */
.L_x_11002:
[----:B------:R-:W-:Y:S02]  /*1ce0*/  IMAD.U32 R5, RZ, RZ, UR46 ;  /* 0x0000002eff057e24 */ /* 0x000fe4000f8e00ff */
[----:B0-----:R-:W-:-:S03]  /*1cf0*/  IMAD.U32 R0, RZ, RZ, UR49 ;  /* 0x00000031ff007e24 */ /* 0x001fc6000f8e00ff */
[----:B------:R-:W-:Y:S02]  /*1d00*/  LEA R5, R5, UR42, 0x3 ;  /* 0x0000002a05057c11 */ /* 0x000fe4000f8e18ff */
[----:B------:R-:W-:-:S04]  /*1d10*/  SHF.L.U32 R0, R0, 0x1f, RZ ;  /* 0x0000001f00007819 */ /* 0x000fc800000006ff */
[----:B------:R0:W1:Y:S01]  /*1d20*/  SYNCS.PHASECHK.TRANS64.TRYWAIT P2, [R5+URZ+0x2d830], R0 ;  /* 0x02d83000050075a7 */ /* 0x000062000804017f */
[----:B------:R-:W-:Y:S05]  /*1d30*/  @!P0 BRA `(.L_x_11003) ;  /* 0x0000000000048947 */ /* 0x000fea0003800000 */
[----:B------:R-:W-:Y:S01]  /*1d40*/  BPT.TRAP 0x1 ;  /* 0x000000040000795c */ /* 0x000fe20000300000 */
.L_x_11003:
[----:B------:R-:W2:Y:S02]  /*1d50*/  S2R R2, SR_TID.X ;  /* 0x0000000000027919 */ /* 0x000ea40000002100 */
[----:B--2---:R-:W-:Y:S01]  /*1d60*/  LOP3.LUT P1, RZ, R2, 0x7f, RZ, 0xc0, !PT ;  /* 0x0000007f02ff7812 */ /* 0x004fe2000782c0ff */
[----:B-1----:R-:W-:-:S12]  /*1d70*/  @P2 BRA `(.L_x_11004) ;  /* 0x0000000000082947 */ /* 0x002fd80003800000 */
[----:B------:R-:W1:Y:S02]  /*1d80*/  SYNCS.PHASECHK.TRANS64.TRYWAIT P2, [R5+URZ+0x2d830], R0 ;  /* 0x02d83000050075a7 */ /* 0x000e64000804017f */
[----:B-1----:R-:W-:Y:S05]  /*1d90*/  @!P2 BRA `(.L_x_11005) ;  /* 0x000001440098a947 */ /* 0x002fea0003800000 */
.L_x_11004:
        /* <DEDUP_REMOVED lines=10> */
[----:B------:R-:W-:Y:S01]  /*1e40*/  IMAD.MOV.U32 R4, RZ, RZ, R0 ;  /* 0x000000ffff047224 */ /* 0x000fe200078e0000 */
[----:B------:R-:W-:Y:S01]  /*1e50*/  UMOV UR13, 0x80000020 ;  /* 0x80000020000d7882 */ /* 0x000fe20000000000 */
[----:B------:R-:W-:Y:S01]  /*1e60*/  UMOV UR15, 0x80000020 ;  /* 0x80000020000f7882 */ /* 0x000fe20000000000 */
[----:B------:R-:W-:Y:S01]  /*1e70*/  ULOP3.LUT UR32, UR4, 0x10000, URZ, 0xfc, !UPT ;  /* 0x0001000004207892 */ /* 0x000fe2000f8efc3f */
[----:B------:R-:W-:Y:S01]  /*1e80*/  IMAD.MOV.U32 R3, RZ, RZ, -0x80 ;  /* 0xffffff80ff037424 */ /* 0x000fe200078e00ff */
[----:B------:R-:W-:Y:S01]  /*1e90*/  ULOP3.LUT UR4, UR54, 0x10000, URZ, 0xfc, !UPT ;  /* 0x0001000036047892 */ /* 0x000fe2000f8efc3f */
[----:B------:R-:W-:Y:S01]  /*1ea0*/  IMAD.U32 R7, RZ, RZ, UR45 ;  /* 0x0000002dff077e24 */ /* 0x000fe2000f8e00ff */
[----:B------:R-:W-:Y:S01]  /*1eb0*/  UIMAD UR6, UR46, 0x600, UR32 ;  /* 0x000006002e0678a4 */ /* 0x000fe2000f8e0220 */
[----:B------:R-:W-:Y:S01]  /*1ec0*/  IMAD R6, R88, R3, 0x80 ;  /* 0x0000008058067424 */ /* 0x000fe200078e0203 */
[----:B------:R-:W-:-:S02]  /*1ed0*/  UIADD3 UR8, UR4, 0x2, URZ ;  /* 0x0000000204087890 */ /* 0x000fc4000fffe03f */
[----:B------:R-:W-:Y:S01]  /*1ee0*/  UIADD3 UR10, UR6, 0x2, URZ ;  /* 0x00000002060a7890 */ /* 0x000fe2000fffe03f */
[----:B------:R-:W-:Y:S01]  /*1ef0*/  VIADD R3, R6, 0x1 ;  /* 0x0000000106037836 */ /* 0x000fe20000000000 */
[----:B------:R-:W-:Y:S02]  /*1f00*/  UIADD3 UR12, UR4, 0x300, URZ ;  /* 0x00000300040c7890 */ /* 0x000fe4000fffe03f */
[----:B------:R-:W-:Y:S02]  /*1f10*/  UIADD3 UR14, UR6, 0x200, URZ ;  /* 0x00000200060e7890 */ /* 0x000fe4000fffe03f */
[----:B------:R-:W-:Y:S01]  /*1f20*/  HGMMA.64x128x16.F32.BF16 R24, gdesc[UR4], RZ, !UPT, gsb0 ;  /* 0x01e00000041879f0 */ /* 0x000fe2000c0018ff */
        /* <DEDUP_REMOVED lines=48> */
[----:B------:R-:W-:Y:S01]  /*2230*/  IMAD R8, R16, -0x2, R3 ;  /* 0xfffffffe10087824 */ /* 0x000fe200078e0203 */
[----:B------:R-:W-:-:S03]  /*2240*/  LEA R7, R88, 0xffffff80, 0x7 ;  /* 0xffffff8058077811 */ /* 0x000fc600078e38ff */
        /* <DEDUP_REMOVED lines=18> */
.L_x_11008:
[----:B------:R-:W-:-:S06]  /*2370*/  UISETP.NE.AND UP2, UPT, UR7, 0x1, UPT ;  /* 0x000000010700788c */ /* 0x000fcc000bf45270 */
[----:B------:R-:W-:-:S05]  /*2380*/  PLOP3.LUT P2, PT, PT, PT, UP2, 0x80, 0x0 ;  /* 0x000000000000781c */ /* 0x000fca0003f4f028 */
[----:B------:R-:W-:-:S08]  /*2390*/  @UP2 ULDC.64 UR10, c[0x0][0x9e8] ;  /* 0x00027a00000a2ab9 */ /* 0x000fd00000000a00 */
[----:B------:R-:W-:-:S05]  /*23a0*/  @P2 IMAD.HI.U32 R5, R3, UR10, RZ ;  /* 0x0000000a03052c27 */ /* 0x000fca000f8e00ff */
[----:B------:R-:W-:-:S07]  /*23b0*/  @P2 SHF.R.U32.HI R3, RZ, UR11, R5 ;  /* 0x0000000bff032c19 */ /* 0x000fce0008011605 */
.L_x_11009:
[----:B------:R-:W-:Y:S05]  /*23c0*/  BSYNC B0 ;  /* 0x0000000000007941 */ /* 0x000fea0003800000 */
.L_x_11007:
[----:B------:R-:W-:-:S04]  /*23d0*/  IMAD R3, R3, UR7, -R7 ;  /* 0x0000000703037c24 */ /* 0x000fc8000f8e0a07 */
[----:B------:R-:W-:-:S05]  /*23e0*/  IMAD R3, R16, -0x2, R3 ;  /* 0xfffffffe10037824 */ /* 0x000fca00078e0203 */
[----:B------:R-:W-:Y:S02]  /*23f0*/  VIMNMX R2, R2, R3, !PT ;  /* 0x0000000302027248 */ /* 0x000fe40007fe0100 */
[----:B------:R-:W-:-:S07]  /*2400*/  VIADDMNMX R0, R3, UR7, R0, PT ;  /* 0x0000000703007c46 */ /* 0x000fce000b800100 */
.L_x_11006:
[----:B------:R-:W2:Y:S01]  /*2410*/  LDL.LU R12, [R1] ;  /* 0x00000000010c7983 */ /* 0x000ea20000300800 */
[C---:B------:R-:W-:Y:S02]  /*2420*/  ISETP.GE.AND P4, PT, R6.reuse, 0x9, PT ;  /* 0x000000090600780c */ /* 0x040fe40003f86270 */
[C---:B------:R-:W-:Y:S01]  /*2430*/  ISETP.GE.AND P2, PT, R6.reuse, 0x2, PT ;  /* 0x000000020600780c */ /* 0x040fe20003f46270 */
[----:B------:R-:W0:Y:S01]  /*2440*/  SHFL.IDX PT, R11, R4, 0x1, 0x1c1f ;  /* 0x003c1f00040b7f89 */ /* 0x000e2200000e0000 */
[----:B------:R-:W-:Y:S02]  /*2450*/  ISETP.GE.AND P5, PT, R6, 0xa, PT ;  /* 0x0000000a0600780c */ /* 0x000fe40003fa6270 */
[----:B------:R-:W-:-:S04]  /*2460*/  ISETP.GT.AND P3, PT, R2, 0x1, !P2 ;  /* 0x000000010200780c */ /* 0x000fc80005764270 */
[----:B------:R-:W-:-:S04]  /*2470*/  ISETP.LT.OR P3, PT, R0, 0x2, P3 ;  /* 0x000000020000780c */ /* 0x000fc80001f61670 */
[----:B------:R-:W-:Y:S02]  /*2480*/  FSEL R25, R25, -INF , !P3 ;  /* 0xff80000019197808 */ /* 0x000fe40005800000 */
[----:B------:R-:W-:-:S04]  /*2490*/  ISETP.GT.AND P3, PT, R2, 0x9, !P5 ;  /* 0x000000090200780c */ /* 0x000fc80006f64270 */
[----:B------:R-:W-:-:S04]  /*24a0*/  ISETP.LT.OR P3, PT, R0, 0xa, P3 ;  /* 0x0000000a0000780c */ /* 0x000fc80001f61670 */
[----:B------:R-:W-:Y:S01]  /*24b0*/  FSEL R29, R29, -INF , !P3 ;  /* 0xff8000001d1d7808 */ /* 0x000fe20005800000 */
[----:B0-----:R-:W-:Y:S01]  /*24c0*/  IMAD.IADD R3, R10, 0x1, R11 ;  /* 0x000000010a037824 */ /* 0x001fe200078e020b */
[----:B--2---:R-:W-:-:S04]  /*24d0*/  LOP3.LUT R12, R12, 0xfffffffd, RZ, 0xc0, !PT ;  /* 0xfffffffd0c0c7812 */ /* 0x004fc800078ec0ff */
[----:B------:R-:W-:Y:S02]  /*24e0*/  @P4 LOP3.LUT R12, R12, 0x2, RZ, 0xfc, !PT ;  /* 0x000000020c0c4812 */ /* 0x000fe400078efcff */
[----:B------:R-:W-:Y:S02]  /*24f0*/  ISETP.GT.AND P4, PT, R2, 0x8, !P4 ;  /* 0x000000080200780c */ /* 0x000fe40006784270 */
[----:B------:R-:W-:Y:S02]  /*2500*/  LOP3.LUT R12, R12, 0xfffffffb, RZ, 0xc0, !PT ;  /* 0xfffffffb0c0c7812 */ /* 0x000fe400078ec0ff */
[----:B------:R-:W-:Y:S02]  /*2510*/  ISETP.LT.OR P4, PT, R0, 0x9, P4 ;  /* 0x000000090000780c */ /* 0x000fe40002781670 */
[----:B------:R-:W-:Y:S02]  /*2520*/  @P5 LOP3.LUT R12, R12, 0x4, RZ, 0xfc, !PT ;  /* 0x000000040c0c5812 */ /* 0x000fe400078efcff */
[----:B------:R-:W-:-:S02]  /*2530*/  ISETP.GE.AND P5, PT, R6, 0x11, PT ;  /* 0x000000110600780c */ /* 0x000fc40003fa6270 */
[----:B------:R-:W-:Y:S02]  /*2540*/  FSEL R28, R28, -INF , !P4 ;  /* 0xff8000001c1c7808 */ /* 0x000fe40006000000 */
        /* <DEDUP_REMOVED lines=9> */
[----:B------:R-:W-:Y:S02]  /*25e0*/  ISETP.GE.AND P4, PT, R6, 0x19, PT ;  /* 0x000000190600780c */ /* 0x000fe40003f86270 */
[----:B------:R-:W-:Y:S02]  /*25f0*/  ISETP.LT.OR P3, PT, R0, 0x12, P3 ;  /* 0x000000120000780c */ /* 0x000fe40001f61670 */
[----:B------:R-:W-:Y:S02]  /*2600*/  LOP3.LUT R12, R12, 0xfeffffff, RZ, 0xc0, !PT ;  /* 0xfeffffff0c0c7812 */ /* 0x000fe400078ec0ff */
        /* <DEDUP_REMOVED lines=152> */
[----:B------:R-:W-:Y:S02]  /*2f90*/  ISETP.GT.AND P6, PT, R2, 0x79, !P6 ;  /* 0x000000790200780c */ /* 0x000fe400077c4270 */
[----:B------:R-:W-:Y:S01]  /*2fa0*/  VIADDMNMX R2, R11, R9, R8, PT ;  /* 0x000000090b027246 */ /* 0x000fe20003800108 */
[----:B------:R0:W-:Y:S01]  /*2fb0*/  STL [R1], R12 ;  /* 0x0000000c01007387 */ /* 0x0001e20000100800 */
[----:B------:R-:W-:-:S04]  /*2fc0*/  ISETP.LT.OR P6, PT, R0, 0x7a, P6 ;  /* 0x0000007a0000780c */ /* 0x000fc800037c1670 */
[----:B------:R-:W-:Y:S02]  /*2fd0*/  FSEL R85, R85, -INF , !P6 ;  /* 0xff80000055557808 */ /* 0x000fe40007000000 */
[----:B------:R-:W-:-:S13]  /*2fe0*/  PLOP3.LUT P6, PT, PT, PT, UP1, 0x40, 0x0 ;  /* 0x000000000000781c */ /* 0x000fda0003fce818 */
[----:B0-----:R-:W-:Y:S05]  /*2ff0*/  @P6 BRA `(.L_x_11010) ;  /* 0x0000000000646947 */ /* 0x001fea0003800000 */
        /* <DEDUP_REMOVED lines=14> */
.L_x_11012:
[----:B------:R-:W-:-:S06]  /*30e0*/  UISETP.NE.AND UP2, UPT, UR7, 0x1, UPT ;  /* 0x000000010700788c */ /* 0x000fcc000bf45270 */
[----:B------:R-:W-:-:S05]  /*30f0*/  PLOP3.LUT P6, PT, PT, PT, UP2, 0x80, 0x0 ;  /* 0x000000000000781c */ /* 0x000fca0003fcf028 */
[----:B------:R-:W-:-:S08]  /*3100*/  @UP2 ULDC.64 UR10, c[0x0][0x9e8] ;  /* 0x00027a00000a2ab9 */ /* 0x000fd00000000a00 */
[----:B------:R-:W-:Y:S01]  /*3110*/  @P6 IMAD.HI.U32 R4, R0, UR10, RZ ;  /* 0x0000000a00046c27 */ /* 0x000fe2000f8e00ff */
[----:B------:R-:W-:-:S13]  /*3120*/  PLOP3.LUT P6, PT, PT, PT, UP2, 0x80, 0x0 ;  /* 0x000000000000781c */ /* 0x000fda0003fcf028 */
[----:B------:R-:W-:-:S07]  /*3130*/  @P6 SHF.R.U32.HI R0, RZ, UR11, R4 ;  /* 0x0000000bff006c19 */ /* 0x000fce0008011604 */
.L_x_11013:
[----:B------:R-:W-:Y:S05]  /*3140*/  BSYNC B0 ;  /* 0x0000000000007941 */ /* 0x000fea0003800000 */
.L_x_11011:
[----:B------:R-:W-:-:S04]  /*3150*/  IMAD R7, R0, UR7, -R7 ;  /* 0x0000000700077c24 */ /* 0x000fc8000f8e0a07 */
[----:B------:R-:W-:-:S05]  /*3160*/  IMAD R7, R16, -0x2, R7 ;  /* 0xfffffffe10077824 */ /* 0x000fca00078e0207 */
[----:B------:R-:W-:Y:S02]  /*3170*/  VIMNMX R3, R3, R7, !PT ;  /* 0x0000000703037248 */ /* 0x000fe40007fe0100 */
[----:B------:R-:W-:-:S07]  /*3180*/  VIADDMNMX R2, R7, UR7, R2, PT ;  /* 0x0000000707027c46 */ /* 0x000fce000b800102 */
.L_x_11010:
        /* <DEDUP_REMOVED lines=30> */
[----:B------:R-:W-:Y:S02]  /*3370*/  LOP3.LUT P6, RZ, R12, 0x8000, RZ, 0xc0, !PT ;  /* 0x000080000cff7812 */ /* 0x000fe400078cc0ff */
        /* <DEDUP_REMOVED lines=139> */
[--C-:B------:R-:W-:Y:S01]  /*3c30*/  FFMA.FTZ R12, R32, UR33, -R20.reuse ;  /* 0x00000021200c7c23 */ /* 0x100fe20008010814 */
[----:B------:R-:W-:Y:S01]  /*3c40*/  FMNMX.FTZ R5, R4, R27, !PT ;  /* 0x0000001b04057209 */ /* 0x000fe20007810000 */
[--C-:B------:R-:W-:Y:S01]  /*3c50*/  FFMA.FTZ R7, R25, UR33, -R20.reuse ;  /* 0x0000002119077c23 */ /* 0x100fe20008010814 */
[----:B------:R-:W-:Y:S01]  /*3c60*/  ISETP.GT.AND P2, PT, R3, 0x69, !P2 ;  /* 0x000000690300780c */ /* 0x000fe20005744270 */
        /* <DEDUP_REMOVED lines=14> */
[----:B------:R0:W-:Y:S01]  /*3d50*/  MUFU.EX2 R3, R53 ;  /* 0x0000003500037308 */ /* 0x0001e20000000800 */
        /* <DEDUP_REMOVED lines=8> */
[--C-:B0-----:R-:W-:Y:S01]  /*3de0*/  FFMA.FTZ R53, R69, UR33, -R20.reuse ;  /* 0x0000002145357c23 */ /* 0x101fe20008010814 */
[--C-:B------:R-:W-:Y:S01]  /*3df0*/  FFMA.FTZ R41, R72, UR33, -R20.reuse ;  /* 0x0000002148297c23 */ /* 0x100fe20008010814 */
[----:B------:R-:W-:Y:S01]  /*3e00*/  FMNMX.FTZ R6, R42, R5, !PT ;  /* 0x000000052a067209 */ /* 0x000fe20007810000 */
[--C-:B------:R-:W-:Y:S01]  /*3e10*/  FFMA.FTZ R57, R77, UR33, -R20.reuse ;  /* 0x000000214d397c23 */ /* 0x100fe20008010814 */
[--C-:B------:R-:W-:Y:S01]  /*3e20*/  FFMA.FTZ R49, R81, UR33, -R20.reuse ;  /* 0x0000002151317c23 */ /* 0x100fe20008010814 */
[----:B------:R-:W-:Y:S01]  /*3e30*/  FFMA.FTZ R61, R85, UR33, -R20 ;  /* 0x00000021553d7c23 */ /* 0x000fe20008010814 */
[----:B------:R-:W-:Y:S01]  /*3e40*/  FMNMX.FTZ R5, R43, R6, !PT ;  /* 0x000000062b057209 */ /* 0x000fe20007810000 */
[----:B------:R-:W-:Y:S03]  /*3e50*/  MUFU.EX2 R8, R8 ;  /* 0x0000000800087308 */ /* 0x000fe60000000800 */
[----:B------:R-:W-:-:S04]  /*3e60*/  FMNMX.FTZ R6, R46, R5, !PT ;  /* 0x000000052e067209 */ /* 0x000fc80007810000 */
[----:B------:R-:W-:Y:S01]  /*3e70*/  FMNMX.FTZ R5, R47, R6, !PT ;  /* 0x000000062f057209 */ /* 0x000fe20007810000 */
[----:B------:R-:W0:Y:S03]  /*3e80*/  MUFU.EX2 R7, R7 ;  /* 0x0000000700077308 */ /* 0x000e260000000800 */
[----:B------:R-:W-:-:S04]  /*3e90*/  FMNMX.FTZ R6, R50, R5, !PT ;  /* 0x0000000532067209 */ /* 0x000fc80007810000 */
[----:B------:R-:W-:Y:S01]  /*3ea0*/  FMNMX.FTZ R5, R51, R6, !PT ;  /* 0x0000000633057209 */ /* 0x000fe20007810000 */
[----:B------:R-:W1:Y:S03]  /*3eb0*/  MUFU.EX2 R10, R10 ;  /* 0x0000000a000a7308 */ /* 0x000e660000000800 */
[----:B------:R-:W-:-:S04]  /*3ec0*/  FMNMX.FTZ R6, R54, R5, !PT ;  /* 0x0000000536067209 */ /* 0x000fc80007810000 */
[----:B------:R-:W-:Y:S01]  /*3ed0*/  FMNMX.FTZ R5, R55, R6, !PT ;  /* 0x0000000637057209 */ /* 0x000fe20007810000 */
[----:B------:R-:W2:Y:S03]  /*3ee0*/  MUFU.EX2 R9, R9 ;  /* 0x0000000900097308 */ /* 0x000ea60000000800 */
        /* <DEDUP_REMOVED lines=30> */
[----:B------:R-:W3:Y:S06]  /*40d0*/  SHFL.BFLY PT, R40, R5, 0x2, 0x1f ;  /* 0x0c401f0005287f89 */ /* 0x000eec00000e0000 */
[----:B------:R-:W-:Y:S08]  /*40e0*/  MUFU.EX2 R6, R6 ;  /* 0x0000000600067308 */ /* 0x000ff00000000800 */
[----:B------:R-:W-:Y:S08]  /*40f0*/  MUFU.EX2 R29, R29 ;  /* 0x0000001d001d7308 */ /* 0x000ff00000000800 */
[----:B------:R-:W-:Y:S01]  /*4100*/  MUFU.EX2 R28, R28 ;  /* 0x0000001c001c7308 */ /* 0x000fe20000000800 */
[----:B---3--:R-:W-:Y:S01]  /*4110*/  FMNMX.FTZ R11, R5, R40, !PT ;  /* 0x00000028050b7209 */ /* 0x008fe20007810000 */
[----:B------:R-:W-:-:S04]  /*4120*/  FFMA.FTZ R40, R80, UR33, -R20 ;  /* 0x0000002150287c23 */ /* 0x000fc80008010814 */
[----:B------:R-:W3:Y:S02]  /*4130*/  SHFL.BFLY PT, R56, R11, 0x1, 0x1f ;  /* 0x0c201f000b387f89 */ /* 0x000ee400000e0000 */
[----:B------:R-:W-:Y:S08]  /*4140*/  MUFU.EX2 R32, R32 ;  /* 0x0000002000207308 */ /* 0x000ff00000000800 */
[----:B------:R-:W-:Y:S08]  /*4150*/  MUFU.EX2 R33, R33 ;  /* 0x0000002100217308 */ /* 0x000ff00000000800 */
[----:B------:R-:W-:Y:S01]  /*4160*/  MUFU.EX2 R2, R2 ;  /* 0x0000000200027308 */ /* 0x000fe20000000800 */
[----:B---3--:R-:W-:Y:S01]  /*4170*/  FMNMX.FTZ R5, R11, R56, !PT ;  /* 0x000000380b057209 */ /* 0x008fe20007810000 */
[----:B------:R-:W-:-:S06]  /*4180*/  FFMA.FTZ R56, R84, UR33, -R20 ;  /* 0x0000002154387c23 */ /* 0x000fcc0008010814 */
[----:B------:R-:W-:Y:S01]  /*4190*/  MUFU.EX2 R37, R37 ;  /* 0x0000002500257308 */ /* 0x000fe20000000800 */
[C---:B------:R-:W-:Y:S01]  /*41a0*/  FSETP.NEU.FTZ.AND P2, PT, R5.reuse, -INF , PT ;  /* 0xff8000000500780b */ /* 0x040fe20003f5d000 */
[----:B------:R-:W-:-:S05]  /*41b0*/  FMUL.FTZ R11, R5, UR33 ;  /* 0x00000021050b7c20 */ /* 0x000fca0008410000 */
[----:B------:R-:W-:Y:S01]  /*41c0*/  FSEL R20, R11, RZ, P2 ;  /* 0x000000ff0b147208 */ /* 0x000fe20001000000 */
[----:B------:R-:W-:Y:S01]  /*41d0*/  MUFU.EX2 R36, R36 ;  /* 0x0000002400247308 */ /* 0x000fe20000000800 */
        /* <DEDUP_REMOVED lines=17> */
[--C-:B---3--:R-:W-:Y:S01]  /*42f0*/  FFMA.FTZ R60, R46, UR33, -R20.reuse ;  /* 0x000000212e3c7c23 */ /* 0x108fe20008010814 */
[--C-:B------:R-:W-:Y:S01]  /*4300*/  FFMA.FTZ R46, R58, UR33, -R20.reuse ;  /* 0x000000213a2e7c23 */ /* 0x100fe20008010814 */
[--C-:B------:R-:W-:Y:S01]  /*4310*/  FFMA.FTZ R34, R51, UR33, -R20.reuse ;  /* 0x0000002133227c23 */ /* 0x100fe20008010814 */
[----:B--2---:R-:W-:Y:S01]  /*4320*/  F2FP.BF16.F32.PACK_AB R10, R9, R10 ;  /* 0x0000000a090a723e */ /* 0x004fe200000010ff */
[--C-:B------:R-:W-:Y:S01]  /*4330*/  FFMA.FTZ R51, R63, UR33, -R20.reuse ;  /* 0x000000213f337c23 */ /* 0x100fe20008010814 */
[----:B------:R1:W2:Y:S01]  /*4340*/  MUFU.EX2 R68, R65 ;  /* 0x0000004100447308 */ /* 0x0002a20000000800 */
[----:B------:R-:W-:Y:S01]  /*4350*/  F2FP.BF16.F32.PACK_AB R8, R7, R8 ;  /* 0x000000080708723e */ /* 0x000fe200000010ff */
[--C-:B------:R-:W-:Y:S01]  /*4360*/  FFMA.FTZ R7, R66, UR33, -R20.reuse ;  /* 0x0000002142077c23 */ /* 0x100fe20008010814 */
[--C-:B------:R-:W-:Y:S01]  /*4370*/  FFMA.FTZ R70, R70, UR33, -R20.reuse ;  /* 0x0000002146467c23 */ /* 0x100fe20008010814 */
[--C-:B------:R-:W-:Y:S01]  /*4380*/  FFMA.FTZ R71, R71, UR33, -R20.reuse ;  /* 0x0000002147477c23 */ /* 0x100fe20008010814 */
[--C-:B------:R-:W-:Y:S01]  /*4390*/  FFMA.FTZ R74, R74, UR33, -R20.reuse ;  /* 0x000000214a4a7c23 */ /* 0x100fe20008010814 */
[--C-:B------:R-:W-:Y:S01]  /*43a0*/  FFMA.FTZ R75, R75, UR33, -R20.reuse ;  /* 0x000000214b4b7c23 */ /* 0x100fe20008010814 */
[--C-:B------:R-:W-:Y:S01]  /*43b0*/  FFMA.FTZ R78, R78, UR33, -R20.reuse ;  /* 0x000000214e4e7c23 */ /* 0x100fe20008010814 */
[----:B------:R3:W4:Y:S01]  /*43c0*/  MUFU.EX2 R69, R31 ;  /* 0x0000001f00457308 */ /* 0x0007220000000800 */
[--C-:B-1----:R-:W-:Y:S01]  /*43d0*/  FFMA.FTZ R65, R47, UR33, -R20.reuse ;  /* 0x000000212f417c23 */ /* 0x102fe20008010814 */
[----:B------:R-:W-:Y:S01]  /*43e0*/  FFMA.FTZ R47, R59, UR33, -R20 ;  /* 0x000000213b2f7c23 */ /* 0x000fe20008010814 */
[----:B------:R-:W-:Y:S01]  /*43f0*/  FADD.FTZ R59, R9, R54 ;  /* 0x00000036093b7221 */ /* 0x000fe20000010000 */
[----:B0-----:R-:W-:Y:S01]  /*4400*/  FADD.FTZ R55, R11, R64 ;  /* 0x000000400b377221 */ /* 0x001fe20000010000 */
[----:B------:R-:W-:Y:S01]  /*4410*/  F2FP.BF16.F32.PACK_AB R9, R64, R11 ;  /* 0x0000000b4009723e */ /* 0x000fe200000010ff */
[--C-:B------:R-:W-:Y:S01]  /*4420*/  FFMA.FTZ R54, R67, UR33, -R20.reuse ;  /* 0x0000002143367c23 */ /* 0x100fe20008010814 */
[--C-:B------:R-:W-:Y:S01]  /*4430*/  FFMA.FTZ R79, R79, UR33, -R20.reuse ;  /* 0x000000214f4f7c23 */ /* 0x100fe20008010814 */
[----:B------:R-:W0:Y:S01]  /*4440*/  MUFU.EX2 R4, R4 ;  /* 0x0000000400047308 */ /* 0x000e220000000800 */
[--C-:B---3--:R-:W-:Y:S01]  /*4450*/  FFMA.FTZ R31, R50, UR33, -R20.reuse ;  /* 0x00000021321f7c23 */ /* 0x108fe20008010814 */
[--C-:B------:R-:W-:Y:S01]  /*4460*/  FFMA.FTZ R50, R62, UR33, -R20.reuse ;  /* 0x000000213e327c23 */ /* 0x100fe20008010814 */
[----:B------:R-:W-:Y:S01]  /*4470*/  FADD.FTZ R62, R12, R59 ;  /* 0x0000003b0c3e7221 */ /* 0x000fe20000010000 */
[----:B--2---:R-:W-:Y:S01]  /*4480*/  FADD.FTZ R58, R68, R55 ;  /* 0x00000037443a7221 */ /* 0x004fe20000010000 */
[C---:B------:R-:W-:Y:S01]  /*4490*/  F2FP.BF16.F32.PACK_AB R12, R13.reuse, R12 ;  /* 0x0000000c0d0c723e */ /* 0x040fe200000010ff */
[----:B------:R-:W-:Y:S01]  /*44a0*/  FFMA.FTZ R82, R82, UR33, -R20 ;  /* 0x0000002152527c23 */ /* 0x000fe20008010814 */
[----:B------:R-:W-:Y:S01]  /*44b0*/  FADD.FTZ R59, R13, R62 ;  /* 0x0000003e0d3b7221 */ /* 0x000fe20000010000 */
[----:B------:R-:W1:Y:S01]  /*44c0*/  MUFU.EX2 R27, R27 ;  /* 0x0000001b001b7308 */ /* 0x000e620000000800 */
[C---:B----4-:R-:W-:Y:S01]  /*44d0*/  FADD.FTZ R55, R69.reuse, R58 ;  /* 0x0000003a45377221 */ /* 0x050fe20000010000 */
[----:B------:R-:W-:Y:S01]  /*44e0*/  F2FP.BF16.F32.PACK_AB R11, R69, R68 ;  /* 0x00000044450b723e */ /* 0x000fe200000010ff */
[----:B------:R-:W-:Y:S01]  /*44f0*/  FADD.FTZ R62, R14, R59 ;  /* 0x0000003b0e3e7221 */ /* 0x000fe20000010000 */
[----:B------:R-:W-:Y:S01]  /*4500*/  F2FP.BF16.F32.PACK_AB R14, R15, R14 ;  /* 0x0000000e0f0e723e */ /* 0x000fe200000010ff */
[--C-:B------:R-:W-:Y:S01]  /*4510*/  FFMA.FTZ R83, R83, UR33, -R20.reuse ;  /* 0x0000002153537c23 */ /* 0x100fe20008010814 */
[----:B------:R-:W-:Y:S01]  /*4520*/  FFMA.FTZ R86, R86, UR33, -R20 ;  /* 0x0000002156567c23 */ /* 0x000fe20008010814 */
[----:B------:R-:W-:Y:S01]  /*4530*/  FADD.FTZ R59, R15, R62 ;  /* 0x0000003e0f3b7221 */ /* 0x000fe20000010000 */
[----:B------:R-:W2:Y:S01]  /*4540*/  MUFU.EX2 R30, R30 ;  /* 0x0000001e001e7308 */ /* 0x000ea20000000800 */
[----:B0-----:R-:W-:Y:S01]  /*4550*/  FADD.FTZ R58, R4, R55 ;  /* 0x00000037043a7221 */ /* 0x001fe20000010000 */
[----:B------:R0:W-:Y:S01]  /*4560*/  STSM.16.M88.4 [R17+0x21800], R8 ;  /* 0x0218000811007844 */ /* 0x0001e20000000200 */
[----:B------:R-:W-:Y:S01]  /*4570*/  FADD.FTZ R62, R24, R59 ;  /* 0x0000003b183e7221 */ /* 0x000fe20000010000 */
        /* <DEDUP_REMOVED lines=43> */
[----:B------:R1:W-:Y:S04]  /*4830*/  STSM.16.M88.4 [R22], R12 ;  /* 0x0000000c16007844 */ /* 0x0003e80000000200 */
[----:B------:R3:W-:Y:S02]  /*4840*/  STSM.16.M88.4 [R19], R24 ;  /* 0x0000001813007844 */ /* 0x0007e40000000200 */
[----:B------:R-:W4:Y:S01]  /*4850*/  MUFU.EX2 R47, R47 ;  /* 0x0000002f002f7308 */ /* 0x000f220000000800 */
[C---:B0-----:R-:W-:Y:S01]  /*4860*/  FADD.FTZ R9, R43.reuse, R4 ;  /* 0x000000042b097221 */ /* 0x041fe20000010000 */
[----:B------:R-:W-:-:S06]  /*4870*/  F2FP.BF16.F32.PACK_AB R11, R43, R38 ;  /* 0x000000262b0b723e */ /* 0x000fcc00000010ff */
[----:B------:R-:W0:Y:S01]  /*4880*/  MUFU.EX2 R50, R50 ;  /* 0x0000003200327308 */ /* 0x000e220000000800 */
[----:B--2---:R-:W-:-:S07]  /*4890*/  FADD.FTZ R4, R46, R9 ;  /* 0x000000092e047221 */ /* 0x004fce0000010000 */
[----:B------:R-:W2:Y:S01]  /*48a0*/  MUFU.EX2 R45, R45 ;  /* 0x0000002d002d7308 */ /* 0x000ea20000000800 */
[C---:B----4-:R-:W-:Y:S01]  /*48b0*/  FADD.FTZ R9, R47.reuse, R4 ;  /* 0x000000042f097221 */ /* 0x050fe20000010000 */
[----:B------:R-:W-:-:S06]  /*48c0*/  F2FP.BF16.F32.PACK_AB R29, R47, R46 ;  /* 0x0000002e2f1d723e */ /* 0x000fcc00000010ff */
[----:B------:R-:W4:Y:S01]  /*48d0*/  MUFU.EX2 R51, R51 ;  /* 0x0000003300337308 */ /* 0x000f220000000800 */
[----:B0-----:R-:W-:Y:S01]  /*48e0*/  FADD.FTZ R4, R50, R9 ;  /* 0x0000000932047221 */ /* 0x001fe20000010000 */
[----:B------:R-:W-:-:S05]  /*48f0*/  F2FP.BF16.F32.PACK_AB R9, R34, R31 ;  /* 0x0000001f2209723e */ /* 0x000fca00000010ff */
[----:B------:R0:W-:Y:S01]  /*4900*/  STSM.16.M88.4 [R18], R8 ;  /* 0x0000000812007844 */ /* 0x0001e20000000200 */
[----:B------:R-:W5:Y:S01]  /*4910*/  MUFU.EX2 R44, R44 ;  /* 0x0000002c002c7308 */ /* 0x000f620000000800 */
[C---:B--2---:R-:W-:Y:S01]  /*4920*/  FADD.FTZ R3, R45.reuse, R6 ;  /* 0x000000062d037221 */ /* 0x044fe20000010000 */
[----:B-1----:R-:W-:-:S06]  /*4930*/  F2FP.BF16.F32.PACK_AB R12, R45, R36 ;  /* 0x000000242d0c723e */ /* 0x002fcc00000010ff */
[----:B------:R-:W1:Y:S01]  /*4940*/  MUFU.EX2 R7, R7 ;  /* 0x0000000700077308 */ /* 0x000e620000000800 */
[C---:B----4-:R-:W-:Y:S01]  /*4950*/  FADD.FTZ R4, R51.reuse, R4 ;  /* 0x0000000433047221 */ /* 0x050fe20000010000 */
[----:B------:R-:W-:-:S05]  /*4960*/  F2FP.BF16.F32.PACK_AB R31, R51, R50 ;  /* 0x00000032331f723e */ /* 0x000fca00000010ff */
[----:B------:R2:W-:Y:S01]  /*4970*/  STSM.16.M88.4 [R17+0x27800], R28 ;  /* 0x0278001c11007844 */ /* 0x0005e20000000200 */
[----:B------:R-:W4:Y:S01]  /*4980*/  MUFU.EX2 R54, R54 ;  /* 0x0000003600367308 */ /* 0x000f220000000800 */
[----:B-----5:R-:W-:-:S07]  /*4990*/  FADD.FTZ R2, R44, R3 ;  /* 0x000000032c027221 */ /* 0x020fce0000010000 */
[----:B------:R-:W5:Y:S01]  /*49a0*/  MUFU.EX2 R53, R53 ;  /* 0x0000003500357308 */ /* 0x000f620000000800 */
[----:B-1----:R-:W-:-:S07]  /*49b0*/  FADD.FTZ R3, R7, R4 ;  /* 0x0000000407037221 */ /* 0x002fce0000010000 */
[----:B------:R-:W1:Y:S01]  /*49c0*/  MUFU.EX2 R70, R70 ;  /* 0x0000004600467308 */ /* 0x000e620000000800 */
[C---:B----4-:R-:W-:Y:S01]  /*49d0*/  FADD.FTZ R3, R54.reuse, R3 ;  /* 0x0000000336037221 */ /* 0x050fe20000010000 */
[----:B------:R-:W-:-:S06]  /*49e0*/  F2FP.BF16.F32.PACK_AB R13, R54, R7 ;  /* 0x00000007360d723e */ /* 0x000fcc00000010ff */
[----:B------:R-:W4:Y:S01]  /*49f0*/  MUFU.EX2 R71, R71 ;  /* 0x0000004700477308 */ /* 0x000f220000000800 */
[C---:B-----5:R-:W-:Y:S01]  /*4a00*/  FADD.FTZ R4, R53.reuse, R2 ;  /* 0x0000000235047221 */ /* 0x060fe20000010000 */
[----:B------:R-:W-:-:S06]  /*4a10*/  F2FP.BF16.F32.PACK_AB R14, R53, R44 ;  /* 0x0000002c350e723e */ /* 0x000fcc00000010ff */
[----:B------:R-:W5:Y:S01]  /*4a20*/  MUFU.EX2 R41, R41 ;  /* 0x0000002900297308 */ /* 0x000f620000000800 */
[----:B-1----:R-:W-:-:S07]  /*4a30*/  FADD.FTZ R2, R70, R3 ;  /* 0x0000000346027221 */ /* 0x002fce0000010000 */
[----:B------:R-:W3:Y:S01]  /*4a40*/  MUFU.EX2 R48, R48 ;  /* 0x0000003000307308 */ /* 0x000ee20000000800 */
[C---:B----4-:R-:W-:Y:S01]  /*4a50*/  F2FP.BF16.F32.PACK_AB R15, R71.reuse, R70 ;  /* 0x00000046470f723e */ /* 0x050fe200000010ff */
[----:B------:R-:W-:-:S04]  /*4a60*/  FADD.FTZ R7, R71, R2 ;  /* 0x0000000247077221 */ /* 0x000fc80000010000 */
[----:B------:R2:W-:Y:S02]  /*4a70*/  STSM.16.M88.4 [R23], R12 ;  /* 0x0000000c17007844 */ /* 0x0005e40000000200 */
[----:B------:R-:W-:Y:S01]  /*4a80*/  MUFU.EX2 R52, R52 ;  /* 0x0000003400347308 */ /* 0x000fe20000000800 */
[----:B-----5:R-:W-:-:S07]  /*4a90*/  FADD.FTZ R21, R41, R4 ;  /* 0x0000000429157221 */ /* 0x020fce0000010000 */
[----:B------:R-:W1:Y:S01]  /*4aa0*/  MUFU.EX2 R57, R57 ;  /* 0x0000003900397308 */ /* 0x000e620000000800 */
[C---:B---3--:R-:W-:Y:S01]  /*4ab0*/  F2FP.BF16.F32.PACK_AB R24, R48.reuse, R41 ;  /* 0x000000293018723e */ /* 0x048fe200000010ff */
[----:B------:R-:W-:-:S06]  /*4ac0*/  FADD.FTZ R21, R48, R21 ;  /* 0x0000001530157221 */ /* 0x000fcc0000010000 */
[----:B------:R-:W3:Y:S08]  /*4ad0*/  MUFU.EX2 R74, R74 ;  /* 0x0000004a004a7308 */ /* 0x000ef00000000800 */
[----:B------:R-:W4:Y:S01]  /*4ae0*/  MUFU.EX2 R75, R75 ;  /* 0x0000004b004b7308 */ /* 0x000f220000000800 */
[----:B-1----:R-:W-:-:S07]  /*4af0*/  F2FP.BF16.F32.PACK_AB R26, R57, R52 ;  /* 0x00000034391a723e */ /* 0x002fce00000010ff */
[----:B------:R-:W1:Y:S01]  /*4b00*/  MUFU.EX2 R78, R78 ;  /* 0x0000004e004e7308 */ /* 0x000e620000000800 */
[----:B---3--:R-:W-:-:S07]  /*4b10*/  FADD.FTZ R2, R74, R7 ;  /* 0x000000074a027221 */ /* 0x008fce0000010000 */
[----:B------:R-:W3:Y:S01]  /*4b20*/  MUFU.EX2 R79, R79 ;  /* 0x0000004f004f7308 */ /* 0x000ee20000000800 */
[C---:B----4-:R-:W-:Y:S01]  /*4b30*/  F2FP.BF16.F32.PACK_AB R25, R75.reuse, R74 ;  /* 0x0000004a4b19723e */ /* 0x050fe200000010ff */
[----:B------:R-:W-:Y:S01]  /*4b40*/  FADD.FTZ R7, R75, R2 ;  /* 0x000000024b077221 */ /* 0x000fe20000010000 */
[----:B------:R-:W-:-:S05]  /*4b50*/  FADD.FTZ R2, R52, R21 ;  /* 0x0000001534027221 */ /* 0x000fca0000010000 */
[----:B------:R-:W-:Y:S01]  /*4b60*/  MUFU.EX2 R40, R40 ;  /* 0x0000002800287308 */ /* 0x000fe20000000800 */
[----:B-1----:R-:W-:Y:S01]  /*4b70*/  FADD.FTZ R4, R78, R7 ;  /* 0x000000074e047221 */ /* 0x002fe20000010000 */
[----:B------:R-:W-:Y:S01]  /*4b80*/  FADD.FTZ R7, R57, R2 ;  /* 0x0000000239077221 */ /* 0x000fe20000010000 */
[----:B------:R-:W-:-:S05]  /*4b90*/  VIADD R2, R88, 0xfffffffe ;  /* 0xfffffffe58027836 */ /* 0x000fca0000000000 */
[----:B------:R-:W0:Y:S01]  /*4ba0*/  MUFU.EX2 R49, R49 ;  /* 0x0000003100317308 */ /* 0x000e220000000800 */
[C---:B---3--:R-:W-:Y:S01]  /*4bb0*/  F2FP.BF16.F32.PACK_AB R27, R79.reuse, R78 ;  /* 0x0000004e4f1b723e */ /* 0x048fe200000010ff */
[----:B------:R-:W-:-:S04]  /*4bc0*/  FADD.FTZ R21, R79, R4 ;  /* 0x000000044f157221 */ /* 0x000fc80000010000 */
[----:B------:R2:W-:Y:S02]  /*4bd0*/  STSM.16.M88.4 [R19+0x6000], R24 ;  /* 0x0060001813007844 */ /* 0x0005e40000000200 */
[----:B------:R-:W1:Y:S08]  /*4be0*/  MUFU.EX2 R56, R56 ;  /* 0x0000003800387308 */ /* 0x000e700000000800 */
[----:B------:R-:W3:Y:S01]  /*4bf0*/  MUFU.EX2 R61, R61 ;  /* 0x0000003d003d7308 */ /* 0x000ee20000000800 */
[----:B0-----:R-:W-:Y:S01]  /*4c00*/  F2FP.BF16.F32.PACK_AB R8, R49, R40 ;  /* 0x000000283108723e */ /* 0x001fe200000010ff */
[----:B------:R-:W-:-:S04]  /*4c10*/  FADD.FTZ R40, R40, R7 ;  /* 0x0000000728287221 */ /* 0x000fc80000010000 */
[----:B------:R-:W-:Y:S02]  /*4c20*/  FADD.FTZ R49, R49, R40 ;  /* 0x0000002831317221 */ /* 0x000fe40000010000 */
[----:B------:R-:W-:Y:S02]  /*4c30*/  MUFU.EX2 R82, R82 ;  /* 0x0000005200527308 */ /* 0x000fe40000000800 */
[----:B-1----:R-:W-:-:S06]  /*4c40*/  FADD.FTZ R4, R56, R49 ;  /* 0x0000003138047221 */ /* 0x002fcc0000010000 */
[----:B------:R-:W0:Y:S01]  /*4c50*/  MUFU.EX2 R83, R83 ;  /* 0x0000005300537308 */ /* 0x000e220000000800 */
[C---:B---3--:R-:W-:Y:S01]  /*4c60*/  F2FP.BF16.F32.PACK_AB R10, R61.reuse, R56 ;  /* 0x000000383d0a723e */ /* 0x048fe200000010ff */
[----:B------:R-:W-:-:S06]  /*4c70*/  FADD.FTZ R4, R61, R4 ;  /* 0x000000043d047221 */ /* 0x000fcc0000010000 */
[----:B------:R-:W-:Y:S08]  /*4c80*/  MUFU.EX2 R86, R86 ;  /* 0x0000005600567308 */ /* 0x000ff00000000800 */
[----:B------:R-:W1:Y:S01]  /*4c90*/  MUFU.EX2 R3, R20 ;  /* 0x0000001400037308 */ /* 0x000e620000000800 */
[----:B0-----:R-:W-:Y:S01]  /*4ca0*/  F2FP.BF16.F32.PACK_AB R9, R83, R82 ;  /* 0x000000525309723e */ /* 0x001fe200000010ff */
[----:B------:R-:W-:-:S04]  /*4cb0*/  FADD.FTZ R82, R82, R21 ;  /* 0x0000001552527221 */ /* 0x000fc80000010000 */
[----:B------:R-:W-:Y:S01]  /*4cc0*/  FADD.FTZ R83, R83, R82 ;  /* 0x0000005253537221 */ /* 0x000fe20000010000 */
[----:B-1----:R-:W-:-:S03]  /*4cd0*/  F2FP.BF16.F32.PACK_AB R11, R3, R86 ;  /* 0x00000056030b723e */ /* 0x002fc600000010ff */
        /* <DEDUP_REMOVED lines=17> */
.L_x_11015:
[----:B------:R-:W-:-:S11]  /*4df0*/  UISETP.NE.AND UP2, UPT, UR7, 0x1, UPT ;  /* 0x000000010700788c */ /* 0x000fd6000bf45270 */
[----:B------:R-:W-:Y:S02]  /*4e00*/  @UP2 ULDC.64 UR10, c[0x0][0x9e8] ;  /* 0x00027a00000a2ab9 */ /* 0x000fe40000000a00 */
[----:B------:R-:W-:-:S04]  /*4e10*/  UIMAD.WIDE.U32 UR14, UR18, UR10, URZ ;  /* 0x0000000a120e72a5 */ /* 0x000fc8000f8e003f */
[----:B------:R-:W-:-:S12]  /*4e20*/  @UP2 USHF.R.U32.HI UR18, URZ, UR11, UR15 ;  /* 0x0000000b3f122299 */ /* 0x000fd8000801160f */
.L_x_11016:
[----:B------:R-:W-:-:S04]  /*4e30*/  UIMAD UR7, UR18, UR7, UR7 ;  /* 0x00000007120772a4 */ /* 0x000fc8000f8e0207 */
[----:B------:R-:W-:-:S04]  /*4e40*/  UISETP.LT.AND UP2, UPT, UR6, UR7, UPT ;  /* 0x000000070600728c */ /* 0x000fc8000bf41270 */
[----:B------:R-:W-:-:S12]  /*4e50*/  USEL UR6, UR6, UR7, UP2 ;  /* 0x0000000706067287 */ /* 0x000fd80009000000 */
.L_x_11014:
        /* <DEDUP_REMOVED lines=36> */
.L_x_11034:
[----:B------:R-:W-:Y:S01]  /*50a0*/  UIADD3 UR55, UR46, 0x1, URZ ;  /* 0x000000012e377890 */ /* 0x000fe2000fffe03f */
[----:B------:R-:W-:-:S03]  /*50b0*/  ISETP.NE.AND P3, PT, RZ, UR44, PT ;  /* 0x0000002cff007c0c */ /* 0x000fc6000bf65270 */
[----:B------:R-:W-:-:S04]  /*50c0*/  UISETP.NE.AND UP2, UPT, UR55, 0x2, UPT ;  /* 0x000000023700788c */ /* 0x000fc8000bf45270 */
[----:B------:R-:W-:Y:S02]  /*50d0*/  USEL UR54, URZ, 0x1, UP2 ;  /* 0x000000013f367887 */ /* 0x000fe40009000000 */
[----:B------:R-:W-:Y:S02]  /*50e0*/  USEL UR55, UR55, URZ, UP2 ;  /* 0x0000003f37377287 */ /* 0x000fe40009000000 */
[----:B------:R-:W-:Y:S02]  /*50f0*/  ULOP3.LUT UR54, UR49, UR54, URZ, 0x3c, !UPT ;  /* 0x0000003631367292 */ /* 0x000fe4000f8e3c3f */
[----:B----4-:R-:W-:Y:S10]  /*5100*/  @P3 BRA `(.L_x_11018) ;  /* 0x00000000002c3947 */ /* 0x010ff40003800000 */
[----:B------:R-:W-:Y:S05]  /*5110*/  @!P0 BRA `(.L_x_11019) ;  /* 0x0000000000048947 */ /* 0x000fea0003800000 */
[----:B------:R-:W-:Y:S01]  /*5120*/  BPT.TRAP 0x1 ;  /* 0x000000040000795c */ /* 0x000fe20000300000 */
.L_x_11019:
[----:B------:R-:W-:Y:S01]  /*5130*/  ULEA UR6, UR55, UR42, 0x3 ;  /* 0x0000002a37067291 */ /* 0x000fe2000f8e183f */
[----:B------:R-:W-:-:S05]  /*5140*/  IMAD.U32 R6, RZ, RZ, UR54 ;  /* 0x00000036ff067e24 */ /* 0x000fca000f8e00ff */
[----:B------:R-:W-:-:S04]  /*5150*/  SHF.L.U32 R6, R6, 0x1f, RZ ;  /* 0x0000001f06067819 */ /* 0x000fc800000006ff */
[----:B------:R0:W1:Y:S01]  /*5160*/  SYNCS.PHASECHK.TRANS64.TRYWAIT P2, [UR6+0x2d830], R6 ;  /* 0x02d83006ff0075a7 */ /* 0x0000620008040146 */
[----:B------:R-:W-:Y:S05]  /*5170*/  @!P0 BRA `(.L_x_11020) ;  /* 0x0000000000048947 */ /* 0x000fea0003800000 */
[----:B------:R-:W-:Y:S01]  /*5180*/  BPT.TRAP 0x1 ;  /* 0x000000040000795c */ /* 0x000fe20000300000 */
.L_x_11020:
[----:B-1----:R-:W-:Y:S05]  /*5190*/  @P2 BRA `(.L_x_11018) ;  /* 0x0000000000082947 */ /* 0x002fea0003800000 */
[----:B------:R-:W1:Y:S02]  /*51a0*/  SYNCS.PHASECHK.TRANS64.TRYWAIT P2, [UR6+0x2d830], R6 ;  /* 0x02d83006ff0075a7 */ /* 0x000e640008040146 */
[----:B-1----:R-:W-:Y:S05]  /*51b0*/  @!P2 BRA `(.L_x_11021) ;  /* 0x0000011000a4a947 */ /* 0x002fea0003800000 */
.L_x_11018:
        /* <DEDUP_REMOVED lines=16> */
[----:B--2---:R-:W-:-:S06]  /*52c0*/  WARPGROUP.ARRIVE ;  /* 0x00000000000079c5 */ /* 0x004fcc0000000000 */
        /* <DEDUP_REMOVED lines=20> */
.L_x_11023:
[----:B------:R-:W-:Y:S01]  /*5410*/  ULEA UR6, UR46, UR42, 0x3 ;  /* 0x0000002a2e067291 */ /* 0x000fe2000f8e183f */
[----:B------:R-:W-:-:S05]  /*5420*/  IMAD.U32 R6, RZ, RZ, UR49 ;  /* 0x00000031ff067e24 */ /* 0x000fca000f8e00ff */
[----:B------:R-:W-:-:S04]  /*5430*/  SHF.L.U32 R6, R6, 0x1f, RZ ;  /* 0x0000001f06067819 */ /* 0x000fc800000006ff */
[----:B------:R0:W1:Y:S01]  /*5440*/  SYNCS.PHASECHK.TRANS64.TRYWAIT P2, [UR6+0x2d850], R6 ;  /* 0x02d85006ff0075a7 */ /* 0x0000620008040146 */
[----:B------:R-:W-:Y:S05]  /*5450*/  @!P0 BRA `(.L_x_11024) ;  /* 0x0000000000048947 */ /* 0x000fea0003800000 */
[----:B------:R-:W-:Y:S01]  /*5460*/  BPT.TRAP 0x1 ;  /* 0x000000040000795c */ /* 0x000fe20000300000 */
.L_x_11024:
[----:B-1----:R-:W-:Y:S05]  /*5470*/  @P2 BRA `(.L_x_11022) ;  /* 0x0000000000082947 */ /* 0x002fea0003800000 */
[----:B------:R-:W1:Y:S02]  /*5480*/  SYNCS.PHASECHK.TRANS64.TRYWAIT P2, [UR6+0x2d850], R6 ;  /* 0x02d85006ff0075a7 */ /* 0x000e640008040146 */
[----:B-1----:R-:W-:Y:S05]  /*5490*/  @!P2 BRA `(.L_x_11025) ;  /* 0x000001100004a947 */ /* 0x002fea0003800000 */
.L_x_11022:
[----:B------:R-:W-:Y:S01]  /*54a0*/  UIADD3 UR6, UR42, 0x400, URZ ;  /* 0x000004002a067890 */ /* 0x000fe2000fffe03f */
[----:B------:R-:W-:Y:S01]  /*54b0*/  WARPGROUP.ARRIVE ;  /* 0x00000000000079c5 */ /* 0x000fe20000000000 */
[----:B------:R-:W-:-:S05]  /*54c0*/  ULEA UR7, UR52, UR42, 0xd ;  /* 0x0000002a34077291 */ /* 0x000fca000f8e683f */
[----:B------:R-:W2:Y:S01]  /*54d0*/  S2R R9, SR_TID.X ;  /* 0x0000000000097919 */ /* 0x000ea20000002100 */
[----:B------:R-:W-:Y:S01]  /*54e0*/  USHF.R.U32.HI UR6, URZ, 0x4, UR6 ;  /* 0x000000043f067899 */ /* 0x000fe20008011606 */
[----:B------:R-:W-:Y:S01]  /*54f0*/  PLOP3.LUT P2, PT, PT, PT, UP0, 0x80, 0x0 ;  /* 0x000000000000781c */ /* 0x000fe20003f4f008 */
[----:B------:R-:W-:Y:S01]  /*5500*/  UIADD3 UR7, UR7, 0x21800, URZ ;  /* 0x0002180007077890 */ /* 0x000fe2000fffe03f */
[----:B------:R-:W-:Y:S01]  /*5510*/  PLOP3.LUT P3, PT, PT, PT, UP0, 0x80, 0x0 ;  /* 0x000000000000781c */ /* 0x000fe20003f6f008 */
[----:B------:R-:W-:Y:S01]  /*5520*/  ULOP3.LUT UR6, UR6, 0x3fff, URZ, 0xc0, !UPT ;  /* 0x00003fff06067892 */ /* 0x000fe2000f8ec03f */
[----:B------:R-:W-:Y:S01]  /*5530*/  VIADD R13, R136, UR39 ;  /* 0x00000027880d7c36 */ /* 0x000fe20008000000 */
[----:B------:R-:W-:Y:S01]  /*5540*/  USHF.R.U32.HI UR7, URZ, 0x4, UR7 ;  /* 0x000000043f077899 */ /* 0x000fe20008011607 */
[----:B------:R-:W-:Y:S01]  /*5550*/  IMAD.SHL.U32 R12, R2, 0x80, RZ ;  /* 0x00000080020c7824 */ /* 0x000fe200078e00ff */
[----:B------:R-:W-:Y:S01]  /*5560*/  ULOP3.LUT UR10, UR6, 0x2000000, URZ, 0xfc, !UPT ;  /* 0x02000000060a7892 */ /* 0x000fe2000f8efc3f */
[----:B-1----:R-:W-:Y:S01]  /*5570*/  IMAD.U32 R7, RZ, RZ, UR55 ;  /* 0x00000037ff077e24 */ /* 0x002fe2000f8e00ff */
[----:B------:R-:W-:-:S02]  /*5580*/  ULOP3.LUT UR6, UR7, 0x3fff, URZ, 0xc0, !UPT ;  /* 0x00003fff07067892 */ /* 0x000fc4000f8ec03f */
[----:B------:R-:W-:Y:S02]  /*5590*/  UIMAD UR7, UR46, 0x600, UR10 ;  /* 0x000006002e0778a4 */ /* 0x000fe4000f8e020a */
[----:B------:R-:W-:Y:S01]  /*55a0*/  ULOP3.LUT UR6, UR6, 0x10000, URZ, 0xfc, !UPT ;  /* 0x0001000006067892 */ /* 0x000fe2000f8efc3f */
[----:B------:R-:W-:Y:S01]  /*55b0*/  @!P1 LEA R7, R7, UR42, 0x3 ;  /* 0x0000002a07079c11 */ /* 0x000fe2000f8e18ff */
[----:B------:R-:W-:Y:S01]  /*55c0*/  UMOV UR31, 0x80000020 ;  /* 0x80000020001f7882 */ /* 0x000fe20000000000 */
[----:B------:R-:W-:Y:S02]  /*55d0*/  UMOV UR29, 0x40000040 ;  /* 0x40000040001d7882 */ /* 0x000fe40000000000 */
[----:B------:R-:W-:Y:S01]  /*55e0*/  UMOV UR30, UR7 ;  /* 0x00000007001e7c82 */ /* 0x000fe20008000000 */
[----:B------:R-:W-:Y:S01]  /*55f0*/  @!P1 VIADD R7, R7, 0x2d840 ;  /* 0x0002d84007079836 */ /* 0x000fe20000000000 */
[----:B------:R-:W-:Y:S02]  /*5600*/  UMOV UR28, UR6 ;  /* 0x00000006001c7c82 */ /* 0x000fe40008000000 */
[----:B------:R-:W-:Y:S01]  /*5610*/  HGMMA.64x96x16.F32.BF16 R88, gdesc[UR28].tnspB, R88, gsb0 ;  /* 0x416000001c5879f0 */ /* 0x000fe20008001858 */
[----:B------:R-:W-:Y:S01]  /*5620*/  UIADD3 UR30, UR7, 0x40, URZ ;  /* 0x00000040071e7890 */ /* 0x000fe2000fffe03f */
[----:B------:R-:W-:Y:S01]  /*5630*/  @!P1 PRMT R7, RZ, 0x654, R7 ;  /* 0x00000654ff079816 */ /* 0x000fe20000000007 */
[----:B------:R-:W-:Y:S01]  /*5640*/  UIADD3 UR28, UR6, 0x2, URZ ;  /* 0x00000002061c7890 */ /* 0x000fe2000fffe03f */
[----:B------:R-:W-:Y:S01]  /*5650*/  UMOV UR31, 0x80000020 ;  /* 0x80000020001f7882 */ /* 0x000fe20000000000 */
[----:B------:R-:W-:Y:S01]  /*5660*/  UMOV UR29, 0x40000040 ;  /* 0x40000040001d7882 */ /* 0x000fe20000000000 */
[----:B--2---:R-:W-:Y:S01]  /*5670*/  SHF.R.U32.HI R8, RZ, 0x7, R9 ;  /* 0x00000007ff087819 */ /* 0x004fe20000011609 */
        /* <DEDUP_REMOVED lines=48> */
[----:B------:R-:W-:Y:S01]  /*5980*/  VIADD R6, R8, 0x9 ;  /* 0x0000000908067836 */ /* 0x000fe20000000000 */
[----:B------:R-:W-:Y:S01]  /*5990*/  ULOP3.LUT UR6, URZ, UR35, URZ, 0x33, !UPT ;  /* 0x000000233f067292 */ /* 0x000fe2000f8e333f */
[----:B------:R-:W-:Y:S02]  /*59a0*/  IMAD R9, R16, -0x2, R9 ;  /* 0xfffffffe10097824 */ /* 0x000fe400078e0209 */
[----:B------:R-:W0:Y:S01]  /*59b0*/  SHFL.IDX PT, R15, R13, RZ, 0x1c1f ;  /* 0x001c1fff0d0f7589 */ /* 0x000e2200000e0000 */
[----:B------:R-:W-:Y:S01]  /*59c0*/  SEL R6, R6, 0x9, !P2 ;  /* 0x0000000906067807 */ /* 0x000fe20005000000 */
[----:B------:R-:W-:Y:S01]  /*59d0*/  IMAD.U32 R8, RZ, RZ, UR45 ;  /* 0x0000002dff087e24 */ /* 0x000fe2000f8e00ff */
[----:B------:R-:W-:-:S04]  /*59e0*/  PLOP3.LUT P2, PT, PT, PT, UP1, 0x40, 0x0 ;  /* 0x000000000000781c */ /* 0x000fc80003f4e818 */
[----:B------:R-:W-:-:S05]  /*59f0*/  IADD3 R9, -R8, UR38, R9 ;  /* 0x0000002608097c10 */ /* 0x000fca000fffe109 */
[C---:B------:R-:W-:Y:S02]  /*5a00*/  VIADD R11, R9.reuse, UR53 ;  /* 0x00000035090b7c36 */ /* 0x040fe40008000000 */
[----:B------:R-:W-:Y:S01]  /*5a10*/  VIADD R10, R9, UR6 ;  /* 0x00000006090a7c36 */ /* 0x000fe20008000000 */
[----:B------:R-:W-:Y:S02]  /*5a20*/  WARPGROUP.DEPBAR.LE gsb0, 0x0 ;  /* 0x00008000000079c5 */ /* 0x000fe40000010000 */
[----:B------:R-:W-:-:S06]  /*5a30*/  WARPGROUP.ARRIVE ;  /* 0x00000000000079c5 */ /* 0x000fcc0000000000 */
[----:B------:R-:W-:Y:S03]  /*5a40*/  HGMMA.64x96x16.F32.BF16 R88, gdesc[UR28].tnspB, R88, gsb0 ;  /* 0x416000001c5879f0 */ /* 0x000fe60008001858 */
[----:B------:R-:W-:Y:S02]  /*5a50*/  WARPGROUP.DEPBAR.LE gsb0, 0x0 ;  /* 0x00008000000079c5 */ /* 0x000fe40000010000 */
[----:B------:R0:W-:Y:S06]  /*5a60*/  BAR.ARV R6, 0x100 ;  /* 0x000400060000751d */ /* 0x0001ec0000002000 */
[----:B------:R1:W-:Y:S01]  /*5a70*/  @!P1 SYNCS.ARRIVE.TRANS64.RED.A1T0 RZ, [R7+URZ], RZ ;  /* 0x000000ff07ff99a7 */ /* 0x0003e2000810043f */
[----:B0-----:R-:W-:-:S02]  /*5a80*/  IMAD.IADD R6, R15, 0x1, R10 ;  /* 0x000000010f067824 */ /* 0x001fc400078e020a */
        /* <DEDUP_REMOVED lines=15> */
.L_x_11028:
[----:B------:R-:W-:-:S05]  /*5b80*/  IMAD.U32 R14, RZ, RZ, UR34 ;  /* 0x00000022ff0e7e24 */ /* 0x000fca000f8e00ff */
[----:B------:R-:W-:-:S13]  /*5b90*/  ISETP.NE.AND P2, PT, R14, 0x1, PT ;  /* 0x000000010e00780c */ /* 0x000fda0003f45270 */
[----:B------:R-:W0:Y:S02]  /*5ba0*/  @P2 LDC.64 R8, c[0x0][0x9e8] ;  /* 0x00027a00ff082b82 */ /* 0x000e240000000a00 */
[----:B0-----:R-:W-:-:S05]  /*5bb0*/  @P2 IMAD.HI.U32 R8, R15, R8, RZ ;  /* 0x000000080f082227 */ /* 0x001fca00078e00ff */
[----:B------:R-:W-:-:S07]  /*5bc0*/  @P2 SHF.R.U32.HI R15, RZ, R9, R8 ;  /* 0x00000009ff0f2219 */ /* 0x000fce0000011608 */
.L_x_11029:
[----:B------:R-:W-:Y:S05]  /*5bd0*/  BSYNC B0 ;  /* 0x0000000000007941 */ /* 0x000fea0003800000 */
.L_x_11027:
[----:B------:R-:W-:-:S04]  /*5be0*/  IMAD R15, R15, R14, -R12 ;  /* 0x0000000e0f0f7224 */ /* 0x000fc800078e0a0c */
[----:B------:R-:W-:-:S05]  /*5bf0*/  IMAD R15, R16, -0x2, R15 ;  /* 0xfffffffe100f7824 */ /* 0x000fca00078e020f */
[----:B------:R-:W-:Y:S02]  /*5c00*/  VIADDMNMX R7, R15, R14, R7, PT ;  /* 0x0000000e0f077246 */ /* 0x000fe40003800107 */
[----:B------:R-:W-:-:S07]  /*5c10*/  VIMNMX R6, R6, R15, !PT ;  /* 0x0000000f06067248 */ /* 0x000fce0007fe0100 */
.L_x_11026:
        /* <DEDUP_REMOVED lines=115> */
.L_x_11032:
[----:B------:R-:W-:-:S05]  /*6350*/  IMAD.U32 R8, RZ, RZ, UR34 ;  /* 0x00000022ff087e24 */ /* 0x000fca000f8e00ff */
[----:B------:R-:W-:-:S13]  /*6360*/  ISETP.NE.AND P3, PT, R8, 0x1, PT ;  /* 0x000000010800780c */ /* 0x000fda0003f65270 */
[----:B------:R-:W0:Y:S02]  /*6370*/  @P3 LDC.64 R6, c[0x0][0x9e8] ;  /* 0x00027a00ff063b82 */ /* 0x000e240000000a00 */
[----:B0-----:R-:W-:-:S05]  /*6380*/  @P3 IMAD.HI.U32 R6, R9, R6, RZ ;  /* 0x0000000609063227 */ /* 0x001fca00078e00ff */
[----:B------:R-:W-:-:S07]  /*6390*/  @P3 SHF.R.U32.HI R9, RZ, R7, R6 ;  /* 0x00000007ff093219 */ /* 0x000fce0000011606 */
.L_x_11033:
[----:B------:R-:W-:Y:S05]  /*63a0*/  BSYNC B0 ;  /* 0x0000000000007941 */ /* 0x000fea0003800000 */
.L_x_11031:
[----:B------:R-:W-:-:S04]  /*63b0*/  IMAD R9, R9, R8, -R12 ;  /* 0x0000000809097224 */ /* 0x000fc800078e0a0c */
[----:B------:R-:W-:-:S05]  /*63c0*/  IMAD R9, R16, -0x2, R9 ;  /* 0xfffffffe10097824 */ /* 0x000fca00078e0209 */
[----:B------:R-:W-:Y:S02]  /*63d0*/  VIADDMNMX R11, R9, R8, R11, PT ;  /* 0x00000008090b7246 */ /* 0x000fe4000380010b */
[----:B------:R-:W-:-:S07]  /*63e0*/  VIMNMX R10, R10, R9, !PT ;  /* 0x000000090a0a7248 */ /* 0x000fce0007fe0100 */
.L_x_11030:
        /* <DEDUP_REMOVED lines=20> */
[----:B------:R-:W-:Y:S02]  /*6530*/  ISETP.GT.AND P5, PT, R10, RZ, P2 ;  /* 0x000000ff0a00720c */ /* 0x000fe400017a4270 */
        /* <DEDUP_REMOVED lines=13> */
[----:B------:R-:W-:Y:S02]  /*6610*/  FMNMX.FTZ R20, R26, R5, !PT ;  /* 0x000000051a147209 */ /* 0x000fe40007810000 */
[----:B------:R-:W-:Y:S02]  /*6620*/  FMNMX.FTZ R7, R57, R6, !PT ;  /* 0x0000000639077209 */ /* 0x000fe40007810000 */
[----:B------:R-:W-:-:S02]  /*6630*/  ISETP.GT.AND P4, PT, R10, 0x10, P2 ;  /* 0x000000100a00780c */ /* 0x000fc40001784270 */
[----:B------:R-:W-:Y:S02]  /*6640*/  FMNMX.FTZ R6, R60, R7, !PT ;  /* 0x000000073c067209 */ /* 0x000fe40007810000 */
[----:B------:R-:W-:Y:S02]  /*6650*/  ISETP.LT.OR P3, PT, R11, 0xa, P3 ;  /* 0x0000000a0b00780c */ /* 0x000fe40001f61670 */
[----:B------:R-:W-:Y:S02]  /*6660*/  FMNMX.FTZ R7, R61, R6, !PT ;  /* 0x000000063d077209 */ /* 0x000fe40007810000 */
[----:B------:R-:W-:Y:S02]  /*6670*/  FMNMX.FTZ R21, R27, R20, !PT ;  /* 0x000000141b157209 */ /* 0x000fe40007810000 */
[----:B------:R-:W-:Y:S02]  /*6680*/  FMNMX.FTZ R6, R64, R7, !PT ;  /* 0x0000000740067209 */ /* 0x000fe40007810000 */
[----:B------:R-:W-:-:S02]  /*6690*/  ISETP.LT.OR P4, PT, R11, 0x11, P4 ;  /* 0x000000110b00780c */ /* 0x000fc40002781670 */
[----:B------:R-:W-:Y:S02]  /*66a0*/  FMNMX.FTZ R7, R65, R6, !PT ;  /* 0x0000000641077209 */ /* 0x000fe40007810000 */
[----:B------:R-:W-:Y:S02]  /*66b0*/  FSEL R31, R31, -INF , !P3 ;  /* 0xff8000001f1f7808 */ /* 0x000fe40005800000 */
[----:B------:R-:W-:Y:S02]  /*66c0*/  FMNMX.FTZ R6, R68, R7, !PT ;  /* 0x0000000744067209 */ /* 0x000fe40007810000 */
[----:B------:R-:W-:Y:S02]  /*66d0*/  FMNMX.FTZ R20, R30, R21, !PT ;  /* 0x000000151e147209 */ /* 0x000fe40007810000 */
        /* <DEDUP_REMOVED lines=9> */
[C---:B------:R-:W-:Y:S02]  /*6770*/  ISETP.LT.OR P3, PT, R11.reuse, 0x19, P3 ;  /* 0x000000190b00780c */ /* 0x040fe40001f61670 */
[----:B------:R-:W-:Y:S02]  /*6780*/  FMNMX.FTZ R6, R80, R7, !PT ;  /* 0x0000000750067209 */ /* 0x000fe40007810000 */
[----:B------:R-:W-:Y:S02]  /*6790*/  ISETP.LT.OR P4, PT, R11, 0x1a, P4 ;  /* 0x0000001a0b00780c */ /* 0x000fe40002781670 */
[----:B------:R-:W-:Y:S02]  /*67a0*/  FMNMX.FTZ R7, R81, R6, !PT ;  /* 0x0000000651077209 */ /* 0x000fe40007810000 */
[----:B------:R-:W-:-:S02]  /*67b0*/  FSEL R38, R38, -INF , !P3 ;  /* 0xff80000026267808 */ /* 0x000fc40005800000 */
[----:B------:R-:W-:Y:S02]  /*67c0*/  FMNMX.FTZ R6, R84, R7, !PT ;  /* 0x0000000754067209 */ /* 0x000fe40007810000 */
[C---:B------:R-:W-:Y:S02]  /*67d0*/  ISETP.GT.AND P3, PT, R10.reuse, 0x21, P2 ;  /* 0x000000210a00780c */ /* 0x040fe40001764270 */
[----:B------:R-:W-:Y:S02]  /*67e0*/  FMNMX.FTZ R7, R85, R6, !PT ;  /* 0x0000000655077209 */ /* 0x000fe40007810000 */
[----:B------:R-:W-:Y:S02]  /*67f0*/  FSEL R39, R39, -INF , !P4 ;  /* 0xff80000027277808 */ /* 0x000fe40006000000 */
[----:B------:R-:W-:Y:S01]  /*6800*/  ISETP.GT.AND P4, PT, R10, 0x28, P2 ;  /* 0x000000280a00780c */ /* 0x000fe20001784270 */
[----:B------:R-:W0:Y:S01]  /*6810*/  SHFL.BFLY PT, R6, R7, 0x2, 0x1f ;  /* 0x0c401f0007067f89 */ /* 0x000e2200000e0000 */
[----:B------:R-:W-:-:S02]  /*6820*/  ISETP.LT.OR P3, PT, R11, 0x22, P3 ;  /* 0x000000220b00780c */ /* 0x000fc40001f61670 */
[----:B------:R-:W-:Y:S02]  /*6830*/  ISETP.LT.OR P4, PT, R11, 0x29, P4 ;  /* 0x000000290b00780c */ /* 0x000fe40002781670 */
[----:B------:R-:W-:Y:S02]  /*6840*/  FSEL R43, R43, -INF , !P3 ;  /* 0xff8000002b2b7808 */ /* 0x000fe40005800000 */
[----:B------:R-:W-:Y:S02]  /*6850*/  ISETP.GT.AND P3, PT, R10, 0x29, P2 ;  /* 0x000000290a00780c */ /* 0x000fe40001764270 */
[----:B------:R-:W-:Y:S02]  /*6860*/  FSEL R46, R46, -INF , !P4 ;  /* 0xff8000002e2e7808 */ /* 0x000fe40006000000 */
[----:B------:R-:W-:Y:S02]  /*6870*/  ISETP.GT.AND P4, PT, R10, 0x30, P2 ;  /* 0x000000300a00780c */ /* 0x000fe40001784270 */
[----:B------:R-:W-:-:S02]  /*6880*/  ISETP.LT.OR P5, PT, R11, 0x2a, P3 ;  /* 0x0000002a0b00780c */ /* 0x000fc40001fa1670 */
[C---:B------:R-:W-:Y:S02]  /*6890*/  ISETP.GT.AND P3, PT, R10.reuse, 0x31, P2 ;  /* 0x000000310a00780c */ /* 0x040fe40001764270 */
[----:B------:R-:W-:Y:S02]  /*68a0*/  FSEL R47, R47, -INF , !P5 ;  /* 0xff8000002f2f7808 */ /* 0x000fe40006800000 */
[C---:B------:R-:W-:Y:S02]  /*68b0*/  ISETP.LT.OR P4, PT, R11.reuse, 0x31, P4 ;  /* 0x000000310b00780c */ /* 0x040fe40002781670 */
[----:B------:R-:W-:Y:S02]  /*68c0*/  ISETP.GT.AND P5, PT, R10, 0x38, P2 ;  /* 0x000000380a00780c */ /* 0x000fe400017a4270 */
[----:B------:R-:W-:Y:S02]  /*68d0*/  ISETP.LT.OR P3, PT, R11, 0x32, P3 ;  /* 0x000000320b00780c */ /* 0x000fe40001f61670 */
[----:B0-----:R-:W-:-:S02]  /*68e0*/  FMNMX.FTZ R8, R7, R6, !PT ;  /* 0x0000000607087209 */ /* 0x001fc40007810000 */
[----:B------:R-:W-:Y:S02]  /*68f0*/  FSEL R50, R50, -INF , !P4 ;  /* 0xff80000032327808 */ /* 0x000fe40006000000 */
[C---:B------:R-:W-:Y:S01]  /*6900*/  ISETP.GT.AND P4, PT, R10.reuse, 0x39, P2 ;  /* 0x000000390a00780c */ /* 0x040fe20001784270 */
[----:B------:R-:W0:Y:S01]  /*6910*/  SHFL.BFLY PT, R9, R8, 0x1, 0x1f ;  /* 0x0c201f0008097f89 */ /* 0x000e2200000e0000 */
[----:B------:R-:W-:Y:S02]  /*6920*/  FSEL R51, R51, -INF , !P3 ;  /* 0xff80000033337808 */ /* 0x000fe40005800000 */
[C---:B------:R-:W-:Y:S02]  /*6930*/  ISETP.LT.OR P5, PT, R11.reuse, 0x39, P5 ;  /* 0x000000390b00780c */ /* 0x040fe40002fa1670 */
[----:B------:R-:W-:Y:S02]  /*6940*/  ISETP.GT.AND P3, PT, R10, 0x40, P2 ;  /* 0x000000400a00780c */ /* 0x000fe40001764270 */
[----:B------:R-:W-:-:S02]  /*6950*/  ISETP.LT.OR P4, PT, R11, 0x3a, P4 ;  /* 0x0000003a0b00780c */ /* 0x000fc40002781670 */
[----:B------:R-:W-:Y:S02]  /*6960*/  FSEL R54, R54, -INF , !P5 ;  /* 0xff80000036367808 */ /* 0x000fe40006800000 */
[C---:B------:R-:W-:Y:S02]  /*6970*/  ISETP.GT.AND P5, PT, R10.reuse, 0x41, P2 ;  /* 0x000000410a00780c */ /* 0x040fe400017a4270 */
[----:B------:R-:W-:Y:S02]  /*6980*/  FSEL R55, R55, -INF , !P4 ;  /* 0xff80000037377808 */ /* 0x000fe40006000000 */
[C---:B------:R-:W-:Y:S02]  /*6990*/  ISETP.LT.OR P3, PT, R11.reuse, 0x41, P3 ;  /* 0x000000410b00780c */ /* 0x040fe40001f61670 */
[----:B------:R-:W-:Y:S02]  /*69a0*/  ISETP.GT.AND P4, PT, R10, 0x48, P2 ;  /* 0x000000480a00780c */ /* 0x000fe40001784270 */
[----:B------:R-:W-:-:S02]  /*69b0*/  ISETP.LT.OR P5, PT, R11, 0x42, P5 ;  /* 0x000000420b00780c */ /* 0x000fc40002fa1670 */
[----:B------:R-:W-:Y:S02]  /*69c0*/  FSEL R58, R58, -INF , !P3 ;  /* 0xff8000003a3a7808 */ /* 0x000fe40005800000 */
[----:B------:R-:W-:Y:S02]  /*69d0*/  ISETP.GT.AND P3, PT, R10, 0x49, P2 ;  /* 0x000000490a00780c */ /* 0x000fe40001764270 */
[----:B0-----:R-:W-:Y:S02]  /*69e0*/  FMNMX.FTZ R6, R8, R9, !PT ;  /* 0x0000000908067209 */ /* 0x001fe40007810000 */
[----:B------:R-:W-:Y:S02]  /*69f0*/  FSEL R59, R59, -INF , !P5 ;  /* 0xff8000003b3b7808 */ /* 0x000fe40006800000 */
[C---:B------:R-:W-:Y:S01]  /*6a00*/  FSETP.NEU.FTZ.AND P6, PT, R6.reuse, -INF , PT ;  /* 0xff8000000600780b */ /* 0x040fe20003fdd000 */
[----:B------:R-:W-:Y:S01]  /*6a10*/  FMUL.FTZ R9, R6, UR33 ;  /* 0x0000002106097c20 */ /* 0x000fe20008410000 */
[----:B------:R-:W-:-:S02]  /*6a20*/  ISETP.LT.OR P4, PT, R11, 0x49, P4 ;  /* 0x000000490b00780c */ /* 0x000fc40002781670 */
[----:B------:R-:W-:Y:S02]  /*6a30*/  ISETP.GT.AND P5, PT, R10, 0x50, P2 ;  /* 0x000000500a00780c */ /* 0x000fe400017a4270 */
[----:B------:R-:W-:Y:S02]  /*6a40*/  FSEL R7, R9, RZ, P6 ;  /* 0x000000ff09077208 */ /* 0x000fe40003000000 */
[----:B------:R-:W-:Y:S02]  /*6a50*/  ISETP.LT.OR P3, PT, R11, 0x4a, P3 ;  /* 0x0000004a0b00780c */ /* 0x000fe40001f61670 */
        /* <DEDUP_REMOVED lines=12> */
[----:B------:R-:W-:Y:S01]  /*6b20*/  ISETP.GT.AND P4, PT, R10, 0x51, P2 ;  /* 0x000000510a00780c */ /* 0x000fe20001784270 */
[----:B------:R0:W-:Y:S01]  /*6b30*/  MUFU.EX2 R20, R36 ;  /* 0x0000002400147308 */ /* 0x0001e20000000800 */
[----:B------:R-:W-:Y:S01]  /*6b40*/  FMNMX.FTZ R25, R39, R24, !PT ;  /* 0x0000001827197209 */ /* 0x000fe20007810000 */
[--C-:B------:R-:W-:Y:S01]  /*6b50*/  FFMA.FTZ R40, R40, UR33, -R7.reuse ;  /* 0x0000002128287c23 */ /* 0x100fe20008010807 */
[----:B------:R-:W-:Y:S01]  /*6b60*/  FSEL R63, R63, -INF , !P3 ;  /* 0xff8000003f3f7808 */ /* 0x000fe20005800000 */
[--C-:B------:R-:W-:Y:S01]  /*6b70*/  FFMA.FTZ R44, R44, UR33, -R7.reuse ;  /* 0x000000212c2c7c23 */ /* 0x100fe20008010807 */
[----:B------:R-:W-:Y:S01]  /*6b80*/  FMNMX.FTZ R28, R42, R25, !PT ;  /* 0x000000192a1c7209 */ /* 0x000fe20007810000 */
[--C-:B------:R-:W-:Y:S01]  /*6b90*/  FFMA.FTZ R25, R41, UR33, -R7.reuse ;  /* 0x0000002129197c23 */ /* 0x100fe20008010807 */
[----:B------:R-:W-:Y:S01]  /*6ba0*/  ISETP.LT.OR P5, PT, R11, 0x51, P5 ;  /* 0x000000510b00780c */ /* 0x000fe20002fa1670 */
[----:B------:R-:W-:Y:S01]  /*6bb0*/  MUFU.EX2 R24, R40 ;  /* 0x0000002800187308 */ /* 0x000fe20000000800 */
[----:B------:R-:W-:Y:S01]  /*6bc0*/  FMNMX.FTZ R29, R43, R28, !PT ;  /* 0x0000001c2b1d7209 */ /* 0x000fe20007810000 */
[--C-:B------:R-:W-:Y:S01]  /*6bd0*/  FFMA.FTZ R48, R48, UR33, -R7.reuse ;  /* 0x0000002130307c23 */ /* 0x100fe20008010807 */
[----:B------:R-:W-:Y:S01]  /*6be0*/  ISETP.GT.AND P3, PT, R10, 0x58, P2 ;  /* 0x000000580a00780c */ /* 0x000fe20001764270 */
[--C-:B------:R-:W-:Y:S01]  /*6bf0*/  FFMA.FTZ R52, R52, UR33, -R7.reuse ;  /* 0x0000002134347c23 */ /* 0x100fe20008010807 */
[----:B------:R-:W-:Y:S01]  /*6c00*/  FMNMX.FTZ R28, R46, R29, !PT ;  /* 0x0000001d2e1c7209 */ /* 0x000fe20007810000 */
[--C-:B------:R-:W-:Y:S01]  /*6c10*/  FFMA.FTZ R56, R56, UR33, -R7.reuse ;  /* 0x0000002138387c23 */ /* 0x100fe20008010807 */
[----:B------:R-:W-:Y:S01]  /*6c20*/  ISETP.LT.OR P4, PT, R11, 0x52, P4 ;  /* 0x000000520b00780c */ /* 0x000fe20002781670 */
[----:B------:R-:W-:Y:S01]  /*6c30*/  FFMA.FTZ R85, R85, UR33, -R7 ;  /* 0x0000002155557c23 */ /* 0x000fe20008010807 */
[----:B------:R-:W-:Y:S01]  /*6c40*/  FMNMX.FTZ R29, R47, R28, !PT ;  /* 0x0000001c2f1d7209 */ /* 0x000fe20007810000 */
[----:B------:R-:W-:Y:S01]  /*6c50*/  MUFU.EX2 R8, R8 ;  /* 0x0000000800087308 */ /* 0x000fe20000000800 */
[----:B------:R-:W-:-:S02]  /*6c60*/  FSEL R66, R66, -INF , !P5 ;  /* 0xff80000042427808 */ /* 0x000fc40006800000 */
[----:B------:R-:W-:Y:S01]  /*6c70*/  FMNMX.FTZ R32, R50, R29, !PT ;  /* 0x0000001d32207209 */ /* 0x000fe20007810000 */
[----:B------:R-:W-:Y:S01]  /*6c80*/  FFMA.FTZ R29, R45, UR33, -R7 ;  /* 0x000000212d1d7c23 */ /* 0x000fe20008010807 */
[----:B------:R-:W-:Y:S02]  /*6c90*/  ISETP.GT.AND P5, PT, R10, 0x59, P2 ;  /* 0x000000590a00780c */ /* 0x000fe400017a4270 */
[----:B------:R-:W-:Y:S01]  /*6ca0*/  FMNMX.FTZ R33, R51, R32, !PT ;  /* 0x0000002033217209 */ /* 0x000fe20007810000 */
[----:B------:R-:W-:Y:S01]  /*6cb0*/  MUFU.EX2 R28, R44 ;  /* 0x0000002c001c7308 */ /* 0x000fe20000000800 */
[----:B------:R-:W-:Y:S02]  /*6cc0*/  FSEL R67, R67, -INF , !P4 ;  /* 0xff80000043437808 */ /* 0x000fe40006000000 */
[----:B------:R-:W-:Y:S02]  /*6cd0*/  FMNMX.FTZ R32, R54, R33, !PT ;  /* 0x0000002136207209 */ /* 0x000fe40007810000 */
[----:B------:R-:W-:-:S02]  /*6ce0*/  ISETP.LT.OR P3, PT, R11, 0x59, P3 ;  /* 0x000000590b00780c */ /* 0x000fc40001f61670 */
[----:B------:R-:W-:Y:S01]  /*6cf0*/  FMNMX.FTZ R33, R55, R32, !PT ;  /* 0x0000002037217209 */ /* 0x000fe20007810000 */
[----:B------:R-:W-:Y:S01]  /*6d00*/  MUFU.EX2 R9, R9 ;  /* 0x0000000900097308 */ /* 0x000fe20000000800 */
[----:B------:R-:W-:Y:S02]  /*6d10*/  ISETP.GT.AND P4, PT, R10, 0x60, P2 ;  /* 0x000000600a00780c */ /* 0x000fe40001784270 */
[----:B0-----:R-:W-:Y:S01]  /*6d20*/  FMNMX.FTZ R36, R58, R33, !PT ;  /* 0x000000213a247209 */ /* 0x001fe20007810000 */
[--C-:B------:R-:W-:Y:S01]  /*6d30*/  FFMA.FTZ R33, R49, UR33, -R7.reuse ;  /* 0x0000002131217c23 */ /* 0x100fe20008010807 */
[----:B------:R-:W-:Y:S01]  /*6d40*/  ISETP.LT.OR P5, PT, R11, 0x5a, P5 ;  /* 0x0000005a0b00780c */ /* 0x000fe20002fa1670 */
[--C-:B------:R-:W-:Y:S01]  /*6d50*/  FFMA.FTZ R49, R65, UR33, -R7.reuse ;  /* 0x0000002141317c23 */ /* 0x100fe20008010807 */
[----:B------:R-:W-:Y:S01]  /*6d60*/  FMNMX.FTZ R37, R59, R36, !PT ;  /* 0x000000243b257209 */ /* 0x000fe20007810000 */
[----:B------:R0:W-:Y:S01]  /*6d70*/  MUFU.EX2 R32, R48 ;  /* 0x0000003000207308 */ /* 0x0001e20000000800 */
[----:B------:R-:W-:Y:S01]  /*6d80*/  FSEL R70, R70, -INF , !P3 ;  /* 0xff80000046467808 */ /* 0x000fe20005800000 */
[----:B------:R-:W-:Y:S01]  /*6d90*/  FFMA.FTZ R65, R84, UR33, -R7 ;  /* 0x0000002154417c23 */ /* 0x000fe20008010807 */
[----:B------:R-:W-:-:S02]  /*6da0*/  FMNMX.FTZ R36, R62, R37, !PT ;  /* 0x000000253e247209 */ /* 0x000fc40007810000 */
[----:B------:R-:W-:Y:S02]  /*6db0*/  ISETP.GT.AND P3, PT, R10, 0x61, P2 ;  /* 0x000000610a00780c */ /* 0x000fe40001764270 */
[----:B------:R-:W-:Y:S01]  /*6dc0*/  FMNMX.FTZ R37, R63, R36, !PT ;  /* 0x000000243f257209 */ /* 0x000fe20007810000 */
[----:B------:R-:W-:Y:S01]  /*6dd0*/  MUFU.EX2 R12, R12 ;  /* 0x0000000c000c7308 */ /* 0x000fe20000000800 */
[----:B------:R-:W-:Y:S01]  /*6de0*/  FSEL R71, R71, -INF , !P5 ;  /* 0xff80000047477808 */ /* 0x000fe20006800000 */
[--C-:B0-----:R-:W-:Y:S01]  /*6df0*/  FFMA.FTZ R48, R64, UR33, -R7.reuse ;  /* 0x0000002140307c23 */ /* 0x101fe20008010807 */
[----:B------:R-:W-:Y:S01]  /*6e00*/  FMNMX.FTZ R40, R66, R37, !PT ;  /* 0x0000002542287209 */ /* 0x000fe20007810000 */
[--C-:B------:R-:W-:Y:S01]  /*6e10*/  FFMA.FTZ R37, R53, UR33, -R7.reuse ;  /* 0x0000002135257c23 */ /* 0x100fe20008010807 */
[----:B------:R-:W-:Y:S01]  /*6e20*/  ISETP.LT.OR P4, PT, R11, 0x61, P4 ;  /* 0x000000610b00780c */ /* 0x000fe20002781670 */
[--C-:B------:R-:W-:Y:S01]  /*6e30*/  FFMA.FTZ R53, R69, UR33, -R7.reuse ;  /* 0x0000002145357c23 */ /* 0x100fe20008010807 */
[----:B------:R-:W-:Y:S01]  /*6e40*/  FMNMX.FTZ R41, R67, R40, !PT ;  /* 0x0000002843297209 */ /* 0x000fe20007810000 */
[----:B------:R0:W-:Y:S01]  /*6e50*/  MUFU.EX2 R36, R52 ;  /* 0x0000003400247308 */ /* 0x0001e20000000800 */
[----:B------:R-:W-:Y:S01]  /*6e60*/  ISETP.GT.AND P5, PT, R10, 0x68, P2 ;  /* 0x000000680a00780c */ /* 0x000fe200017a4270 */
[----:B------:R-:W-:Y:S01]  /*6e70*/  FFMA.FTZ R64, R80, UR33, -R7 ;  /* 0x0000002150407c23 */ /* 0x000fe20008010807 */
[----:B------:R-:W-:-:S02]  /*6e80*/  FMNMX.FTZ R40, R70, R41, !PT ;  /* 0x0000002946287209 */ /* 0x000fc40007810000 */
[----:B------:R-:W-:Y:S02]  /*6e90*/  ISETP.LT.OR P3, PT, R11, 0x62, P3 ;  /* 0x000000620b00780c */ /* 0x000fe40001f61670 */
[----:B------:R-:W-:Y:S01]  /*6ea0*/  FSEL R74, R74, -INF , !P4 ;  /* 0xff8000004a4a7808 */ /* 0x000fe20006000000 */
[----:B------:R-:W-:Y:S01]  /*6eb0*/  MUFU.EX2 R13, R13 ;  /* 0x0000000d000d7308 */ /* 0x000fe20000000800 */
[----:B------:R-:W-:Y:S01]  /*6ec0*/  FMNMX.FTZ R41, R71, R40, !PT ;  /* 0x0000002847297209 */ /* 0x000fe20007810000 */
[--C-:B0-----:R-:W-:Y:S01]  /*6ed0*/  FFMA.FTZ R52, R68, UR33, -R7.reuse ;  /* 0x0000002144347c23 */ /* 0x101fe20008010807 */
[----:B------:R-:W-:Y:S01]  /*6ee0*/  ISETP.GT.AND P4, PT, R10, 0x69, P2 ;  /* 0x000000690a00780c */ /* 0x000fe20001784270 */
[--C-:B------:R-:W-:Y:S01]  /*6ef0*/  FFMA.FTZ R68, R81, UR33, -R7.reuse ;  /* 0x0000002151447c23 */ /* 0x100fe20008010807 */
[----:B------:R-:W-:Y:S02]  /*6f00*/  FSEL R75, R75, -INF , !P3 ;  /* 0xff8000004b4b7808 */ /* 0x000fe40005800000 */
[----:B------:R-:W-:Y:S01]  /*6f10*/  ISETP.LT.OR P5, PT, R11, 0x69, P5 ;  /* 0x000000690b00780c */ /* 0x000fe20002fa1670 */
[----:B------:R0:W-:Y:S01]  /*6f20*/  MUFU.EX2 R40, R56 ;  /* 0x0000003800287308 */ /* 0x0001e20000000800 */
[----:B------:R-:W-:Y:S01]  /*6f30*/  FMNMX.FTZ R44, R74, R41, !PT ;  /* 0x000000294a2c7209 */ /* 0x000fe20007810000 */
[--C-:B------:R-:W-:Y:S01]  /*6f40*/  FFMA.FTZ R41, R57, UR33, -R7.reuse ;  /* 0x0000002139297c23 */ /* 0x100fe20008010807 */
[----:B------:R-:W-:Y:S01]  /*6f50*/  ISETP.LT.OR P4, PT, R11, 0x6a, P4 ;  /* 0x0000006a0b00780c */ /* 0x000fe20002781670 */
[----:B------:R-:W-:Y:S01]  /*6f60*/  FFMA.FTZ R57, R73, UR33, -R7 ;  /* 0x0000002149397c23 */ /* 0x000fe20008010807 */
[----:B------:R-:W-:-:S02]  /*6f70*/  ISETP.GT.AND P3, PT, R10, 0x70, P2 ;  /* 0x000000700a00780c */ /* 0x000fc40001764270 */
[----:B------:R-:W-:Y:S01]  /*6f80*/  FSEL R78, R78, -INF , !P5 ;  /* 0xff8000004e4e7808 */ /* 0x000fe20006800000 */
[----:B------:R-:W-:Y:S01]  /*6f90*/  MUFU.EX2 R14, R14 ;  /* 0x0000000e000e7308 */ /* 0x000fe20000000800 */
[----:B------:R-:W-:Y:S01]  /*6fa0*/  FMNMX.FTZ R45, R75, R44, !PT ;  /* 0x0000002c4b2d7209 */ /* 0x000fe20007810000 */
[--C-:B------:R-:W-:Y:S01]  /*6fb0*/  FFMA.FTZ R44, R60, UR33, -R7.reuse ;  /* 0x000000213c2c7c23 */ /* 0x100fe20008010807 */
[----:B------:R-:W-:Y:S01]  /*6fc0*/  FSEL R79, R79, -INF , !P4 ;  /* 0xff8000004f4f7808 */ /* 0x000fe20006000000 */
[--C-:B0-----:R-:W-:Y:S01]  /*6fd0*/  FFMA.FTZ R56, R72, UR33, -R7.reuse ;  /* 0x0000002148387c23 */ /* 0x101fe20008010807 */
[----:B------:R-:W-:Y:S01]  /*6fe0*/  ISETP.GT.AND P5, PT, R10, 0x71, P2 ;  /* 0x000000710a00780c */ /* 0x000fe200017a4270 */
[----:B------:R-:W-:Y:S01]  /*6ff0*/  FFMA.FTZ R60, R76, UR33, -R7 ;  /* 0x000000214c3c7c23 */ /* 0x000fe20008010807 */
[C---:B------:R-:W-:Y:S01]  /*7000*/  ISETP.GT.AND P4, PT, R10.reuse, 0x78, P2 ;  /* 0x000000780a00780c */ /* 0x040fe20001784270 */
[----:B------:R-:W-:Y:S01]  /*7010*/  MUFU.EX2 R15, R15 ;  /* 0x0000000f000f7308 */ /* 0x000fe20000000800 */
[----:B------:R-:W-:-:S02]  /*7020*/  ISETP.GT.AND P2, PT, R10, 0x79, P2 ;  /* 0x000000790a00780c */ /* 0x000fc40001744270 */
[C---:B------:R-:W-:Y:S02]  /*7030*/  ISETP.LT.OR P3, PT, R11.reuse, 0x71, P3 ;  /* 0x000000710b00780c */ /* 0x040fe40001f61670 */
[----:B------:R-:W-:Y:S02]  /*7040*/  FMNMX.FTZ R10, R78, R45, !PT ;  /* 0x0000002d4e0a7209 */ /* 0x000fe40007810000 */
[----:B------:R-:W-:Y:S01]  /*7050*/  ISETP.LT.OR P5, PT, R11, 0x72, P5 ;  /* 0x000000720b00780c */ /* 0x000fe20002fa1670 */
[----:B------:R-:W-:Y:S01]  /*7060*/  MUFU.EX2 R21, R21 ;  /* 0x0000001500157308 */ /* 0x000fe20000000800 */
[----:B------:R-:W-:Y:S02]  /*7070*/  FSEL R82, R82, -INF , !P3 ;  /* 0xff80000052527808 */ /* 0x000fe40005800000 */
[----:B------:R-:W-:Y:S02]  /*7080*/  FMNMX.FTZ R45, R79, R10, !PT ;  /* 0x0000000a4f2d7209 */ /* 0x000fe40007810000 */
[----:B------:R-:W-:-:S02]  /*7090*/  ISETP.LT.OR P4, PT, R11, 0x79, P4 ;  /* 0x000000790b00780c */ /* 0x000fc40002781670 */
[----:B------:R-:W-:Y:S01]  /*70a0*/  FSEL R83, R83, -INF , !P5 ;  /* 0xff80000053537808 */ /* 0x000fe20006800000 */
[----:B------:R-:W-:Y:S01]  /*70b0*/  MUFU.EX2 R25, R25 ;  /* 0x0000001900197308 */ /* 0x000fe20000000800 */
[----:B------:R-:W-:Y:S01]  /*70c0*/  FMNMX.FTZ R10, R82, R45, !PT ;  /* 0x0000002d520a7209 */ /* 0x000fe20007810000 */
[--C-:B------:R-:W-:Y:S01]  /*70d0*/  FFMA.FTZ R45, R61, UR33, -R7.reuse ;  /* 0x000000213d2d7c23 */ /* 0x100fe20008010807 */
[----:B------:R-:W-:Y:S01]  /*70e0*/  ISETP.LT.OR P2, PT, R11, 0x7a, P2 ;  /* 0x0000007a0b00780c */ /* 0x000fe20001741670 */
[----:B------:R-:W-:Y:S01]  /*70f0*/  FFMA.FTZ R61, R77, UR33, -R7 ;  /* 0x000000214d3d7c23 */ /* 0x000fe20008010807 */
        /* <DEDUP_REMOVED lines=9> */
[----:B------:R-:W0:Y:S02]  /*7190*/  SHFL.BFLY PT, R11, R10, 0x2, 0x1f ;  /* 0x0c401f000a0b7f89 */ /* 0x000e2400000e0000 */
[----:B------:R-:W-:-:S02]  /*71a0*/  FMUL.FTZ R69, R69, UR33 ;  /* 0x0000002145457c20 */ /* 0x000fc40008410000 */
        /* <DEDUP_REMOVED lines=173> */
[----:B------:R-:W2:Y:S01]  /*7c80*/  MUFU.EX2 R47, R47 ;  /* 0x0000002f002f7308 */ /* 0x000ea20000000800 */
        /* <DEDUP_REMOVED lines=9> */
[C---:B--2---:R-:W-:Y:S01]  /*7d20*/  FADD.FTZ R15, R47.reuse, R20 ;  /* 0x000000142f0f7221 */ /* 0x044fe20000010000 */
[----:B------:R-:W-:-:S05]  /*7d30*/  F2FP.BF16.F32.PACK_AB R35, R47, R35 ;  /* 0x000000232f23723e */ /* 0x000fca00000010ff */
[----:B------:R4:W-:Y:S01]  /*7d40*/  STSM.16.M88.4 [R18], R32 ;  /* 0x0000002012007844 */ /* 0x0009e20000000200 */
[----:B------:R-:W2:Y:S01]  /*7d50*/  MUFU.EX2 R4, R4 ;  /* 0x0000000400047308 */ /* 0x000ea20000000800 */
[----:B---3--:R-:W-:-:S07]  /*7d60*/  FADD.FTZ R20, R50, R15 ;  /* 0x0000000f32147221 */ /* 0x008fce0000010000 */
[----:B------:R-:W3:Y:S01]  /*7d70*/  MUFU.EX2 R53, R53 ;  /* 0x0000003500357308 */ /* 0x000ee20000000800 */
[C---:B0-----:R-:W-:Y:S01]  /*7d80*/  FADD.FTZ R15, R51.reuse, R20 ;  /* 0x00000014330f7221 */ /* 0x041fe20000010000 */
[----:B------:R-:W-:-:S06]  /*7d90*/  F2FP.BF16.F32.PACK_AB R41, R51, R50 ;  /* 0x000000323329723e */ /* 0x000fcc00000010ff */
[----:B------:R-:W0:Y:S01]  /*7da0*/  MUFU.EX2 R3, R3 ;  /* 0x0000000300037308 */ /* 0x000e220000000800 */
[----:B--2---:R-:W-:Y:S01]  /*7db0*/  FADD.FTZ R20, R4, R15 ;  /* 0x0000000f04147221 */ /* 0x004fe20000010000 */
[----:B------:R-:W-:Y:S01]  /*7dc0*/  FADD.FTZ R15, R49, R28 ;  /* 0x0000001c310f7221 */ /* 0x000fe20000010000 */
[C---:B------:R-:W-:Y:S02]  /*7dd0*/  F2FP.BF16.F32.PACK_AB R43, R13.reuse, R4 ;  /* 0x000000040d2b723e */ /* 0x040fe400000010ff */
[----:B------:R-:W-:Y:S01]  /*7de0*/  FADD.FTZ R20, R13, R20 ;  /* 0x000000140d147221 */ /* 0x000fe20000010000 */
[----:B-1----:R-:W-:Y:S02]  /*7df0*/  FADD.FTZ R8, R52, R15 ;  /* 0x0000000f34087221 */ /* 0x002fe40000010000 */
[----:B------:R-:W1:Y:S01]  /*7e00*/  MUFU.EX2 R56, R56 ;  /* 0x0000003800387308 */ /* 0x000e620000000800 */
[C---:B---3--:R-:W-:Y:S01]  /*7e10*/  F2FP.BF16.F32.PACK_AB R50, R53.reuse, R52 ;  /* 0x000000343532723e */ /* 0x048fe200000010ff */
[----:B------:R-:W-:Y:S01]  /*7e20*/  FADD.FTZ R11, R53, R8 ;  /* 0x00000008350b7221 */ /* 0x000fe20000010000 */
[----:B------:R4:W-:Y:S05]  /*7e30*/  STSM.16.M88.4 [R17+0x27800], R40 ;  /* 0x0278002811007844 */ /* 0x0009ea0000000200 */
        /* <DEDUP_REMOVED lines=16> */
[----:B------:R-:W-:-:S05]  /*7f40*/  F2FP.BF16.F32.PACK_AB R51, R55, R54 ;  /* 0x000000363733723e */ /* 0x000fca00000010ff */
[----:B------:R4:W-:Y:S01]  /*7f50*/  STSM.16.M88.4 [R23], R48 ;  /* 0x0000003017007844 */ /* 0x0009e20000000200 */
        /* <DEDUP_REMOVED lines=13> */
[----:B------:R-:W-:Y:S01]  /*8030*/  MUFU.EX2 R65, R65 ;  /* 0x0000004100417308 */ /* 0x000fe20000000800 */
[----:B0-----:R-:W-:-:S07]  /*8040*/  FADD.FTZ R4, R78, R9 ;  /* 0x000000094e047221 */ /* 0x001fce0000010000 */
[----:B------:R-:W0:Y:S01]  /*8050*/  MUFU.EX2 R0, R85 ;  /* 0x0000005500007308 */ /* 0x000e220000000800 */
[C---:B-1----:R-:W-:Y:S01]  /*8060*/  F2FP.BF16.F32.PACK_AB R59, R79.reuse, R78 ;  /* 0x0000004e4f3b723e */ /* 0x042fe200000010ff */
[----:B------:R-:W-:-:S04]  /*8070*/  FADD.FTZ R4, R79, R4 ;  /* 0x000000044f047221 */ /* 0x000fc80000010000 */
[----:B------:R4:W-:Y:S02]  /*8080*/  STSM.16.M88.4 [R19+0x6000], R56 ;  /* 0x0060003813007844 */ /* 0x0009e40000000200 */
[----:B------:R-:W1:Y:S08]  /*8090*/  MUFU.EX2 R21, R82 ;  /* 0x0000005200157308 */ /* 0x000e700000000800 */
[----:B------:R-:W2:Y:S01]  /*80a0*/  MUFU.EX2 R83, R83 ;  /* 0x0000005300537308 */ /* 0x000ea20000000800 */
[----:B0-----:R-:W-:Y:S01]  /*80b0*/  F2FP.BF16.F32.PACK_AB R10, R0, R65 ;  /* 0x00000041000a723e */ /* 0x001fe200000010ff */
[----:B------:R-:W-:-:S06]  /*80c0*/  FADD.FTZ R65, R65, R20 ;  /* 0x0000001441417221 */ /* 0x000fcc0000010000 */
[----:B------:R-:W0:Y:S01]  /*80d0*/  MUFU.EX2 R13, R86 ;  /* 0x00000056000d7308 */ /* 0x000e220000000800 */
[----:B-1----:R-:W-:-:S07]  /*80e0*/  FADD.FTZ R4, R21, R4 ;  /* 0x0000000415047221 */ /* 0x002fce0000010000 */
[----:B------:R-:W1:Y:S01]  /*80f0*/  MUFU.EX2 R72, R72 ;  /* 0x0000004800487308 */ /* 0x000e620000000800 */
[C---:B--2---:R-:W-:Y:S01]  /*8100*/  F2FP.BF16.F32.PACK_AB R9, R83.reuse, R21 ;  /* 0x000000155309723e */ /* 0x044fe200000010ff */
        /* <DEDUP_REMOVED lines=11> */
[----:B------:R-:W-:Y:S01]  /*81c0*/  IMAD.MOV.U32 R5, RZ, RZ, R7 ;  /* 0x000000ffff057224 */ /* 0x000fe200078e0007 */
[----:B------:R-:W-:Y:S01]  /*81d0*/  UMOV UR46, UR55 ;  /* 0x00000037002e7c82 */ /* 0x000fe20008000000 */
[----:B------:R-:W-:Y:S01]  /*81e0*/  IMAD.MOV.U32 R0, RZ, RZ, R6 ;  /* 0x000000ffff007224 */ /* 0x000fe200078e0006 */
[----:B------:R-:W-:-:S06]  /*81f0*/  UMOV UR49, UR54 ;  /* 0x0000003600317c82 */ /* 0x000fcc0008000000 */
.L_x_11017:
        /* <DEDUP_REMOVED lines=24> */
.L_x_11036:
[----:B------:R-:W-:-:S11]  /*8380*/  UISETP.NE.AND UP1, UPT, UR14, 0x1, UPT ;  /* 0x000000010e00788c */ /* 0x000fd6000bf25270 */
[----:B------:R-:W-:Y:S02]  /*8390*/  @UP1 ULDC.64 UR18, c[0x0][0x9e8] ;  /* 0x00027a0000121ab9 */ /* 0x000fe40000000a00 */
[----:B------:R-:W-:-:S04]  /*83a0*/  UIMAD.WIDE.U32 UR6, UR10, UR18, URZ ;  /* 0x000000120a0672a5 */ /* 0x000fc8000f8e003f */
[----:B------:R-:W-:-:S12]  /*83b0*/  @UP1 USHF.R.U32.HI UR10, URZ, UR19, UR7 ;  /* 0x000000133f0a1299 */ /* 0x000fd80008011607 */
.L_x_11037:
[----:B------:R-:W-:-:S04]  /*83c0*/  UIMAD UR10, UR10, UR14, URZ ;  /* 0x0000000e0a0a72a4 */ /* 0x000fc8000f8e023f */
[----:B------:R-:W-:-:S04]  /*83d0*/  UISETP.LT.AND UP1, UPT, UR35, UR10, UPT ;  /* 0x0000000a2300728c */ /* 0x000fc8000bf21270 */
[----:B------:R-:W-:-:S12]  /*83e0*/  USEL UR35, UR35, UR10, !UP1 ;  /* 0x0000000a23237287 */ /* 0x000fd8000c800000 */
.L_x_11035:
        /* <DEDUP_REMOVED lines=13> */
.L_x_11047:
        /* <DEDUP_REMOVED lines=9> */
.L_x_11040:
[----:B------:R-:W-:Y:S01]  /*8550*/  ULEA UR6, UR46, UR42, 0x3 ;  /* 0x0000002a2e067291 */ /* 0x000fe2000f8e183f */
[----:B------:R-:W-:-:S05]  /*8560*/  IMAD.U32 R0, RZ, RZ, UR49 ;  /* 0x00000031ff007e24 */ /* 0x000fca000f8e00ff */
[----:B------:R-:W-:-:S04]  /*8570*/  SHF.L.U32 R0, R0, 0x1f, RZ ;  /* 0x0000001f00007819 */ /* 0x000fc800000006ff */
[----:B------:R0:W1:Y:S01]  /*8580*/  SYNCS.PHASECHK.TRANS64.TRYWAIT P2, [UR6+0x2d830], R0 ;  /* 0x02d83000ff0075a7 */ /* 0x0000620008040146 */
[----:B------:R-:W-:Y:S05]  /*8590*/  @!P0 BRA `(.L_x_11041) ;  /* 0x0000000000048947 */ /* 0x000fea0003800000 */
[----:B------:R-:W-:Y:S01]  /*85a0*/  BPT.TRAP 0x1 ;  /* 0x000000040000795c */ /* 0x000fe20000300000 */
.L_x_11041:
[----:B-1----:R-:W-:Y:S05]  /*85b0*/  @P2 BRA `(.L_x_11039) ;  /* 0x0000000000082947 */ /* 0x002fea0003800000 */
[----:B------:R-:W1:Y:S02]  /*85c0*/  SYNCS.PHASECHK.TRANS64.TRYWAIT P2, [UR6+0x2d830], R0 ;  /* 0x02d83000ff0075a7 */ /* 0x000e640008040146 */
[----:B-1----:R-:W-:Y:S05]  /*85d0*/  @!P2 BRA `(.L_x_11042) ;  /* 0x000000dc00cca947 */ /* 0x002fea0003800000 */
.L_x_11039:
        /* <DEDUP_REMOVED lines=16> */
[----:B--2-4-:R-:W-:-:S06]  /*86e0*/  WARPGROUP.ARRIVE ;  /* 0x00000000000079c5 */ /* 0x014fcc0000000000 */
        /* <DEDUP_REMOVED lines=20> */
.L_x_11044:
[----:B------:R-:W-:Y:S01]  /*8830*/  ULEA UR6, UR35, UR42, 0x3 ;  /* 0x0000002a23067291 */ /* 0x000fe2000f8e183f */
[----:B------:R-:W-:-:S05]  /*8840*/  IMAD.U32 R0, RZ, RZ, UR28 ;  /* 0x0000001cff007e24 */ /* 0x000fca000f8e00ff */
[----:B------:R-:W-:-:S04]  /*8850*/  SHF.L.U32 R0, R0, 0x1f, RZ ;  /* 0x0000001f00007819 */ /* 0x000fc800000006ff */
[----:B------:R0:W1:Y:S01]  /*8860*/  SYNCS.PHASECHK.TRANS64.TRYWAIT P2, [UR6+0x2d850], R0 ;  /* 0x02d85000ff0075a7 */ /* 0x0000620008040146 */
[----:B------:R-:W-:Y:S05]  /*8870*/  @!P0 BRA `(.L_x_11045) ;  /* 0x0000000000048947 */ /* 0x000fea0003800000 */
[----:B------:R-:W-:Y:S01]  /*8880*/  BPT.TRAP 0x1 ;  /* 0x000000040000795c */ /* 0x000fe20000300000 */
.L_x_11045:
[----:B-1----:R-:W-:Y:S05]  /*8890*/  @P2 BRA `(.L_x_11043) ;  /* 0x0000000000082947 */ /* 0x002fea0003800000 */
[----:B------:R-:W1:Y:S02]  /*88a0*/  SYNCS.PHASECHK.TRANS64.TRYWAIT P2, [UR6+0x2d850], R0 ;  /* 0x02d85000ff0075a7 */ /* 0x000e640008040146 */
[----:B-1----:R-:W-:Y:S05]  /*88b0*/  @!P2 BRA `(.L_x_11046) ;  /* 0x000000dc002ca947 */ /* 0x002fea0003800000 */
.L_x_11043:
        /* <DEDUP_REMOVED lines=69> */
[----:B0-----:R-:W-:-:S05]  /*8d10*/  FMNMX.FTZ R0, R11, R0, !PT ;  /* 0x000000000b007209 */ /* 0x001fca0007810000 */
[C---:B------:R-:W-:Y:S01]  /*8d20*/  FMUL.FTZ R8, R0.reuse, UR33 ;  /* 0x0000002100087c20 */ /* 0x040fe20008410000 */
[----:B------:R-:W-:-:S03]  /*8d30*/  FADD.FTZ R7, -R0, R7 ;  /* 0x0000000700077221 */ /* 0x000fc60000010100 */
        /* <DEDUP_REMOVED lines=27> */
[--C-:B------:R-:W-:Y:S01]  /*8ef0*/  FFMA.FTZ R61, R76, UR33, -R8.reuse ;  /* 0x000000214c3d7c23 */ /* 0x100fe20008010808 */
[--C-:B------:R-:W-:Y:S01]  /*8f00*/  FFMA.FTZ R72, R85, UR33, -R8.reuse ;  /* 0x0000002155487c23 */ /* 0x100fe20008010808 */
[----:B------:R-:W-:Y:S01]  /*8f10*/  FMNMX.FTZ R5, R55, R28, !PT ;  /* 0x0000001c37057209 */ /* 0x000fe20007810000 */
[----:B------:R-:W-:Y:S01]  /*8f20*/  FMUL.FTZ R7, R7, UR33 ;  /* 0x0000002107077c20 */ /* 0x000fe20008410000 */
[----:B------:R1:W-:Y:S01]  /*8f30*/  MUFU.EX2 R20, R37 ;  /* 0x0000002500147308 */ /* 0x0003e20000000800 */
[--C-:B0-----:R-:W-:Y:S01]  /*8f40*/  FFMA.FTZ R33, R52, UR33, -R8.reuse ;  /* 0x0000002134217c23 */ /* 0x101fe20008010808 */
[----:B------:R-:W-:Y:S01]  /*8f50*/  FMNMX.FTZ R32, R58, R5, !PT ;  /* 0x000000053a207209 */ /* 0x000fe20007810000 */
[--C-:B------:R-:W-:Y:S01]  /*8f60*/  FFMA.FTZ R52, R65, UR33, -R8.reuse ;  /* 0x0000002141347c23 */ /* 0x100fe20008010808 */
[----:B------:R-:W-:Y:S01]  /*8f70*/  FFMA.FTZ R65, R80, UR33, -R8 ;  /* 0x0000002150417c23 */ /* 0x000fe20008010808 */
[----:B------:R-:W-:-:S02]  /*8f80*/  WARPGROUP.DEPBAR.LE gsb0, 0x0 ;  /* 0x00008000000079c5 */ /* 0x000fc40000010000 */
[----:B------:R-:W-:Y:S01]  /*8f90*/  WARPGROUP.ARRIVE ;  /* 0x00000000000079c5 */ /* 0x000fe20000000000 */
[----:B------:R-:W-:Y:S01]  /*8fa0*/  FMNMX.FTZ R5, R59, R32, !PT ;  /* 0x000000203b057209 */ /* 0x000fe20007810000 */
[----:B------:R0:W-:Y:S01]  /*8fb0*/  MUFU.EX2 R28, R45 ;  /* 0x0000002d001c7308 */ /* 0x0001e20000000800 */
[--C-:B-1----:R-:W-:Y:S01]  /*8fc0*/  FFMA.FTZ R37, R56, UR33, -R8.reuse ;  /* 0x0000002138257c23 */ /* 0x102fe20008010808 */
[--C-:B------:R-:W-:Y:S01]  /*8fd0*/  FFMA.FTZ R56, R69, UR33, -R8.reuse ;  /* 0x0000002145387c23 */ /* 0x100fe20008010808 */
        /* <DEDUP_REMOVED lines=8> */
[----:B------:R1:W-:Y:S01]  /*9060*/  MUFU.EX2 R32, R49 ;  /* 0x0000003100207308 */ /* 0x0003e20000000800 */
[----:B------:R-:W-:Y:S01]  /*9070*/  FMNMX.FTZ R36, R66, R5, !PT ;  /* 0x0000000542247209 */ /* 0x000fe20007810000 */
[--C-:B0-----:R-:W-:Y:S01]  /*9080*/  FFMA.FTZ R45, R60, UR33, -R8.reuse ;  /* 0x000000213c2d7c23 */ /* 0x101fe20008010808 */
[----:B------:R-:W-:-:S02]  /*9090*/  FFMA.FTZ R60, R73, UR33, -R8 ;  /* 0x00000021493c7c23 */ /* 0x000fc40008010808 */
[----:B------:R-:W-:-:S03]  /*90a0*/  FMNMX.FTZ R5, R67, R36, !PT ;  /* 0x0000002443057209 */ /* 0x000fc60007810000 */
[----:B------:R-:W-:Y:S01]  /*90b0*/  MUFU.EX2 R7, R7 ;  /* 0x0000000700077308 */ /* 0x000fe20000000800 */
[----:B------:R-:W-:Y:S01]  /*90c0*/  FMNMX.FTZ R36, R70, R5, !PT ;  /* 0x0000000546247209 */ /* 0x000fe20007810000 */
[--C-:B-1----:R-:W-:Y:S01]  /*90d0*/  FFMA.FTZ R49, R64, UR33, -R8.reuse ;  /* 0x0000002140317c23 */ /* 0x102fe20008010808 */
[----:B------:R-:W-:Y:S02]  /*90e0*/  FFMA.FTZ R64, R77, UR33, -R8 ;  /* 0x000000214d407c23 */ /* 0x000fe40008010808 */
[----:B------:R-:W-:-:S03]  /*90f0*/  FMNMX.FTZ R5, R71, R36, !PT ;  /* 0x0000002447057209 */ /* 0x000fc60007810000 */
[----:B------:R0:W-:Y:S01]  /*9100*/  MUFU.EX2 R36, R53 ;  /* 0x0000003500247308 */ /* 0x0001e20000000800 */
[----:B------:R-:W-:-:S04]  /*9110*/  FMNMX.FTZ R40, R74, R5, !PT ;  /* 0x000000054a287209 */ /* 0x000fc80007810000 */
[----:B------:R-:W-:-:S03]  /*9120*/  FMNMX.FTZ R5, R75, R40, !PT ;  /* 0x000000284b057209 */ /* 0x000fc60007810000 */
[----:B------:R-:W1:Y:S01]  /*9130*/  MUFU.EX2 R9, R9 ;  /* 0x0000000900097308 */ /* 0x000e620000000800 */
[----:B------:R-:W-:Y:S01]  /*9140*/  FMNMX.FTZ R40, R78, R5, !PT ;  /* 0x000000054e287209 */ /* 0x000fe20007810000 */
[--C-:B0-----:R-:W-:Y:S01]  /*9150*/  FFMA.FTZ R53, R68, UR33, -R8.reuse ;  /* 0x0000002144357c23 */ /* 0x101fe20008010808 */
[----:B------:R-:W-:Y:S02]  /*9160*/  FFMA.FTZ R68, R81, UR33, -R8 ;  /* 0x0000002151447c23 */ /* 0x000fe40008010808 */
[----:B------:R-:W-:-:S03]  /*9170*/  FMNMX.FTZ R5, R79, R40, !PT ;  /* 0x000000284f057209 */ /* 0x000fc60007810000 */
[----:B------:R-:W0:Y:S01]  /*9180*/  MUFU.EX2 R10, R10 ;  /* 0x0000000a000a7308 */ /* 0x000e220000000800 */
[----:B------:R-:W-:-:S04]  /*9190*/  FMNMX.FTZ R40, R82, R5, !PT ;  /* 0x0000000552287209 */ /* 0x000fc80007810000 */
[----:B------:R-:W-:-:S03]  /*91a0*/  FMNMX.FTZ R5, R83, R40, !PT ;  /* 0x0000002853057209 */ /* 0x000fc60007810000 */
[----:B------:R-:W2:Y:S01]  /*91b0*/  MUFU.EX2 R11, R11 ;  /* 0x0000000b000b7308 */ /* 0x000ea20000000800 */
[----:B------:R-:W-:-:S04]  /*91c0*/  FMNMX.FTZ R40, R86, R5, !PT ;  /* 0x0000000556287209 */ /* 0x000fc80007810000 */
[----:B------:R-:W-:-:S03]  /*91d0*/  FMNMX.FTZ R40, R87, R40, !PT ;  /* 0x0000002857287209 */ /* 0x000fc60007810000 */
[----:B------:R-:W-:Y:S02]  /*91e0*/  MUFU.EX2 R12, R12 ;  /* 0x0000000c000c7308 */ /* 0x000fe40000000800 */
[----:B------:R-:W3:Y:S06]  /*91f0*/  SHFL.BFLY PT, R5, R40, 0x2, 0x1f ;  /* 0x0c401f0028057f89 */ /* 0x000eec00000e0000 */
[----:B------:R-:W-:Y:S08]  /*9200*/  MUFU.EX2 R13, R13 ;  /* 0x0000000d000d7308 */ /* 0x000ff00000000800 */
[----:B------:R-:W-:Y:S08]  /*9210*/  MUFU.EX2 R15, R15 ;  /* 0x0000000f000f7308 */ /* 0x000ff00000000800 */
[----:B------:R-:W-:Y:S01]  /*9220*/  MUFU.EX2 R21, R21 ;  /* 0x0000001500157308 */ /* 0x000fe20000000800 */
[----:B---3--:R-:W-:-:S05]  /*9230*/  FMNMX.FTZ R41, R40, R5, !PT ;  /* 0x0000000528297209 */ /* 0x008fca0007810000 */
[----:B------:R-:W3:Y:S02]  /*9240*/  SHFL.BFLY PT, R40, R41, 0x1, 0x1f ;  /* 0x0c201f0029287f89 */ /* 0x000ee400000e0000 */
[----:B------:R-:W-:Y:S08]  /*9250*/  MUFU.EX2 R25, R25 ;  /* 0x0000001900197308 */ /* 0x000ff00000000800 */
[----:B------:R-:W-:Y:S01]  /*9260*/  MUFU.EX2 R29, R29 ;  /* 0x0000001d001d7308 */ /* 0x000fe20000000800 */
[----:B------:R-:W-:-:S02]  /*9270*/  WARPGROUP.DEPBAR.LE gsb0, 0x0 ;  /* 0x00008000000079c5 */ /* 0x000fc40000010000 */
[----:B------:R-:W-:-:S05]  /*9280*/  WARPGROUP.ARRIVE ;  /* 0x00000000000079c5 */ /* 0x000fca0000000000 */
[----:B------:R-:W-:Y:S01]  /*9290*/  MUFU.EX2 R33, R33 ;  /* 0x0000002100217308 */ /* 0x000fe20000000800 */
[----:B------:R-:W-:Y:S01]  /*92a0*/  HGMMA.64x96x16.F32.BF16 R88, gdesc[UR28].tnspB, R88, gsb0 ;  /* 0x416000001c5879f0 */ /* 0x000fe20008001858 */
[----:B------:R-:W-:Y:S01]  /*92b0*/  UIADD3 UR28, UR6, 0x600, URZ ;  /* 0x00000600061c7890 */ /* 0x000fe2000fffe03f */
[----:B---3--:R-:W-:Y:S01]  /*92c0*/  FMNMX.FTZ R5, R41, R40, !PT ;  /* 0x0000002829057209 */ /* 0x008fe20007810000 */
[----:B------:R-:W-:-:S04]  /*92d0*/  UIADD3 UR30, UR7, 0x100, URZ ;  /* 0x00000100071e7890 */ /* 0x000fc8000fffe03f */
[----:B------:R-:W-:Y:S01]  /*92e0*/  MUFU.EX2 R37, R37 ;  /* 0x0000002500257308 */ /* 0x000fe20000000800 */
[----:B------:R-:W-:Y:S01]  /*92f0*/  UMOV UR29, 0x40000040 ;  /* 0x40000040001d7882 */ /* 0x000fe20000000000 */
[----:B------:R-:W-:Y:S01]  /*9300*/  UMOV UR31, 0x80000020 ;  /* 0x80000020001f7882 */ /* 0x000fe20000000000 */
[C---:B------:R-:W-:Y:S01]  /*9310*/  FADD.FTZ R6, -R5.reuse, R6 ;  /* 0x0000000605067221 */ /* 0x040fe20000010100 */
[----:B------:R-:W-:-:S03]  /*9320*/  FMUL.FTZ R8, R5, UR33 ;  /* 0x0000002105087c20 */ /* 0x000fc60008410000 */
[----:B------:R-:W-:Y:S01]  /*9330*/  FMUL.FTZ R6, R6, UR33 ;  /* 0x0000002106067c20 */ /* 0x000fe20008410000 */
[--C-:B------:R-:W-:Y:S01]  /*9340*/  FFMA.FTZ R26, R26, UR33, -R8.reuse ;  /* 0x000000211a1a7c23 */ /* 0x100fe20008010808 */
[--C-:B------:R-:W-:Y:S01]  /*9350*/  FFMA.FTZ R41, R42, UR33, -R8.reuse ;  /* 0x000000212a297c23 */ /* 0x100fe20008010808 */
[----:B------:R-:W-:Y:S02]  /*9360*/  IMAD.U32 R42, RZ, RZ, UR46 ;  /* 0x0000002eff2a7e24 */ /* 0x000fe4000f8e00ff */
[--C-:B------:R-:W-:Y:S01]  /*9370*/  FFMA.FTZ R27, R27, UR33, -R8.reuse ;  /* 0x000000211b1b7c23 */ /* 0x100fe20008010808 */
[--C-:B------:R-:W-:Y:S01]  /*9380*/  FFMA.FTZ R76, R31, UR33, -R8.reuse ;  /* 0x000000211f4c7c23 */ /* 0x100fe20008010808 */
[----:B------:R-:W-:Y:S01]  /*9390*/  MUFU.EX2 R6, R6 ;  /* 0x0000000600067308 */ /* 0x000fe20000000800 */
[--C-:B------:R-:W-:Y:S01]  /*93a0*/  FFMA.FTZ R31, R54, UR33, -R8.reuse ;  /* 0x00000021361f7c23 */ /* 0x100fe20008010808 */
[----:B------:R-:W-:Y:S02]  /*93b0*/  IMAD.U32 R54, RZ, RZ, UR35 ;  /* 0x00000023ff367e24 */ /* 0x000fe4000f8e00ff */
[----:B------:R-:W-:Y:S01]  /*93c0*/  FFMA.FTZ R73, R30, UR33, -R8 ;  /* 0x000000211e497c23 */ /* 0x000fe20008010808 */
[----:B------:R-:W-:Y:S01]  /*93d0*/  @!P1 LEA R42, R42, UR42, 0x3 ;  /* 0x0000002a2a2a9c11 */ /* 0x000fe2000f8e18ff */
[----:B------:R-:W-:-:S02]  /*93e0*/  VIADD R30, R149, 0x9 ;  /* 0x00000009951e7836 */ /* 0x000fc40000000000 */
[--C-:B------:R-:W-:Y:S01]  /*93f0*/  FFMA.FTZ R77, R35, UR33, -R8.reuse ;  /* 0x00000021234d7c23 */ /* 0x100fe20008010808 */
[----:B------:R-:W-:Y:S01]  /*9400*/  @!P1 LEA R54, R54, UR42, 0x3 ;  /* 0x0000002a36369c11 */ /* 0x000fe2000f8e18ff */
[----:B------:R-:W3:Y:S01]  /*9410*/  MUFU.EX2 R26, R26 ;  /* 0x0000001a001a7308 */ /* 0x000ee20000000800 */
[--C-:B------:R-:W-:Y:S01]  /*9420*/  FFMA.FTZ R35, R38, UR33, -R8.reuse ;  /* 0x0000002126237c23 */ /* 0x100fe20008010808 */
[----:B------:R-:W-:Y:S02]  /*9430*/  @!P1 VIADD R42, R42, 0x2d840 ;  /* 0x0002d8402a2a9836 */ /* 0x000fe40000000000 */
[--C-:B------:R-:W-:Y:S01]  /*9440*/  FFMA.FTZ R38, R39, UR33, -R8.reuse ;  /* 0x0000002127267c23 */ /* 0x100fe20008010808 */
[--C-:B------:R-:W-:Y:S01]  /*9450*/  FFMA.FTZ R39, R43, UR33, -R8.reuse ;  /* 0x000000212b277c23 */ /* 0x100fe20008010808 */
[--C-:B------:R-:W-:Y:S01]  /*9460*/  FFMA.FTZ R40, R34, UR33, -R8.reuse ;  /* 0x0000002122287c23 */ /* 0x100fe20008010808 */
[--C-:B------:R-:W-:Y:S01]  /*9470*/  FFMA.FTZ R43, R46, UR33, -R8.reuse ;  /* 0x000000212e2b7c23 */ /* 0x100fe20008010808 */
[----:B------:R-:W-:Y:S01]  /*9480*/  SEL R80, R30, 0x9, !P2 ;  /* 0x000000091e507807 */ /* 0x000fe20005000000 */
[----:B------:R-:W4:Y:S01]  /*9490*/  MUFU.EX2 R27, R27 ;  /* 0x0000001b001b7308 */ /* 0x000f220000000800 */
[----:B------:R-:W-:Y:S01]  /*94a0*/  FFMA.FTZ R46, R47, UR33, -R8 ;  /* 0x000000212f2e7c23 */ /* 0x000fe20008010808 */
[----:B------:R-:W-:-:S02]  /*94b0*/  @!P1 VIADD R54, R54, 0x2d860 ;  /* 0x0002d86036369836 */ /* 0x000fc40000000000 */
[----:B------:R-:W-:Y:S01]  /*94c0*/  FFMA.FTZ R47, R51, UR33, -R8 ;  /* 0x00000021332f7c23 */ /* 0x000fe20008010808 */
[----:B------:R-:W-:Y:S01]  /*94d0*/  @!P1 PRMT R42, RZ, 0x654, R42 ;  /* 0x00000654ff2a9816 */ /* 0x000fe2000000002a */
[--C-:B------:R-:W-:Y:S01]  /*94e0*/  FFMA.FTZ R51, R59, UR33, -R8.reuse ;  /* 0x000000213b337c23 */ /* 0x100fe20008010808 */
[--C-:B------:R-:W-:Y:S01]  /*94f0*/  FFMA.FTZ R34, R50, UR33, -R8.reuse ;  /* 0x0000002132227c23 */ /* 0x100fe20008010808 */
[----:B-1----:R-:W-:Y:S01]  /*9500*/  FFMA.FTZ R59, R7, R4, R9 ;  /* 0x00000004073b7223 */ /* 0x002fe20000010009 */
[----:B------:R-:W1:Y:S01]  /*9510*/  MUFU.EX2 R73, R73 ;  /* 0x0000004900497308 */ /* 0x000e620000000800 */
[----:B------:R-:W-:Y:S01]  /*9520*/  FFMA.FTZ R50, R55, UR33, -R8 ;  /* 0x0000002137327c23 */ /* 0x000fe20008010808 */
[----:B------:R-:W-:Y:S01]  /*9530*/  @!P1 PRMT R55, RZ, 0x654, R54 ;  /* 0x00000654ff379816 */ /* 0x000fe20000000036 */
[--C-:B------:R-:W-:Y:S01]  /*9540*/  FFMA.FTZ R54, R62, UR33, -R8.reuse ;  /* 0x000000213e367c23 */ /* 0x100fe20008010808 */
[----:B0-----:R-:W-:Y:S01]  /*9550*/  FADD.FTZ R62, R10, R59 ;  /* 0x0000003b0a3e7221 */ /* 0x001fe20000010000 */
[--C-:B------:R-:W-:Y:S01]  /*9560*/  FFMA.FTZ R63, R63, UR33, -R8.reuse ;  /* 0x000000213f3f7c23 */ /* 0x100fe20008010808 */
[--C-:B------:R-:W-:Y:S01]  /*9570*/  FFMA.FTZ R30, R58, UR33, -R8.reuse ;  /* 0x000000213a1e7c23 */ /* 0x100fe20008010808 */
[----:B------:R-:W-:Y:S01]  /*9580*/  FFMA.FTZ R4, R66, UR33, -R8 ;  /* 0x0000002142047c23 */ /* 0x000fe20008010808 */
[----:B------:R-:W0:Y:S01]  /*9590*/  MUFU.EX2 R76, R76 ;  /* 0x0000004c004c7308 */ /* 0x000e220000000800 */
[----:B--2---:R-:W-:Y:S01]  /*95a0*/  FADD.FTZ R59, R11, R62 ;  /* 0x0000003e0b3b7221 */ /* 0x004fe20000010000 */
        /* <DEDUP_REMOVED lines=8> */
[--C-:B------:R-:W-:Y:S01]  /*9630*/  FFMA.FTZ R83, R83, UR33, -R8.reuse ;  /* 0x0000002153537c23 */ /* 0x100fe20008010808 */
[--C-:B------:R-:W-:Y:S01]  /*9640*/  FFMA.FTZ R86, R86, UR33, -R8.reuse ;  /* 0x0000002156567c23 */ /* 0x100fe20008010808 */
[----:B------:R-:W-:Y:S01]  /*9650*/  FFMA.FTZ R87, R87, UR33, -R8 ;  /* 0x0000002157577c23 */ /* 0x000fe20008010808 */
[C---:B------:R-:W-:Y:S01]  /*9660*/  ISETP.GT.AND P2, PT, R2.reuse, UR34, PT ;  /* 0x0000002202007c0c */ /* 0x040fe2000bf44270 */
[----:B------:R-:W-:Y:S01]  /*9670*/  UMOV UR35, UR46 ;  /* 0x0000002e00237c82 */ /* 0x000fe20008000000 */
[----:B------:R-:W-:Y:S01]  /*9680*/  VIADD R2, R2, 0xffffffff ;  /* 0xffffffff02027836 */ /* 0x000fe20000000000 */
        /* <DEDUP_REMOVED lines=10> */
[----:B------:R-:W-:-:S04]  /*9730*/  UIADD3 UR30, UR7, 0x140, URZ ;  /* 0x00000140071e7890 */ /* 0x000fc8000fffe03f */
[----:B------:R-:W5:Y:S01]  /*9740*/  MUFU.EX2 R46, R46 ;  /* 0x0000002e002e7308 */ /* 0x000f620000000800 */
[----:B------:R-:W-:Y:S01]  /*9750*/  UMOV UR29, 0x40000040 ;  /* 0x40000040001d7882 */ /* 0x000fe20000000000 */
[----:B------:R-:W-:-:S06]  /*9760*/  UMOV UR31, 0x80000020 ;  /* 0x80000020001f7882 */ /* 0x000fcc0000000000 */
[----:B------:R-:W5:Y:S08]  /*9770*/  MUFU.EX2 R34, R34 ;  /* 0x0000002200227308 */ /* 0x000f700000000800 */
[----:B------:R-:W5:Y:S08]  /*9780*/  MUFU.EX2 R47, R47 ;  /* 0x0000002f002f7308 */ /* 0x000f700000000800 */
[----:B------:R-:W5:Y:S08]  /*9790*/  MUFU.EX2 R31, R31 ;  /* 0x0000001f001f7308 */ /* 0x000f700000000800 */
[----:B------:R-:W5:Y:S08]  /*97a0*/  MUFU.EX2 R50, R50 ;  /* 0x0000003200327308 */ /* 0x000f700000000800 */
[----:B------:R-:W-:Y:S08]  /*97b0*/  MUFU.EX2 R44, R44 ;  /* 0x0000002c002c7308 */ /* 0x000ff00000000800 */
[----:B------:R-:W5:Y:S08]  /*97c0*/  MUFU.EX2 R30, R30 ;  /* 0x0000001e001e7308 */ /* 0x000f700000000800 */
[----:B------:R-:W-:Y:S08]  /*97d0*/  MUFU.EX2 R45, R45 ;  /* 0x0000002d002d7308 */ /* 0x000ff00000000800 */
[----:B------:R-:W5:Y:S08]  /*97e0*/  MUFU.EX2 R51, R51 ;  /* 0x0000003300337308 */ /* 0x000f700000000800 */
[----:B------:R-:W-:Y:S08]  /*97f0*/  MUFU.EX2 R48, R48 ;  /* 0x0000003000307308 */ /* 0x000ff00000000800 */
[----:B------:R-:W5:Y:S08]  /*9800*/  MUFU.EX2 R54, R54 ;  /* 0x0000003600367308 */ /* 0x000f700000000800 */
        /* <DEDUP_REMOVED lines=47> */
[----:B---3--:R-:W-:Y:S01]  /*9b00*/  FFMA.FTZ R42, R6, R3, R26 ;  /* 0x00000003062a7223 */ /* 0x008fe2000001001a */
[----:B------:R3:W-:Y:S01]  /*9b10*/  @!P1 SYNCS.ARRIVE.TRANS64.RED.A1T0 RZ, [R55+URZ], RZ ;  /* 0x000000ff37ff99a7 */ /* 0x0007e2000810043f */
[----:B------:R5:W5:Y:S01]  /*9b20*/  MUFU.EX2 R3, R63 ;  /* 0x0000003f00037308 */ /* 0x000b620000000800 */
[-C--:B------:R-:W-:Y:S01]  /*9b30*/  FMUL.FTZ R101, R101, R7.reuse ;  /* 0x0000000765657220 */ /* 0x080fe20000410000 */
[----:B----4-:R-:W-:Y:S01]  /*9b40*/  FADD.FTZ R42, R27, R42 ;  /* 0x0000002a1b2a7221 */ /* 0x010fe20000010000 */
[-C--:B------:R-:W-:Y:S01]  /*9b50*/  FMUL.FTZ R104, R104, R7.reuse ;  /* 0x0000000768687220 */ /* 0x080fe20000410000 */
[-C--:B------:R-:W-:Y:S01]  /*9b60*/  FMUL.FTZ R105, R105, R7.reuse ;  /* 0x0000000769697220 */ /* 0x080fe20000410000 */
[-C--:B------:R-:W-:Y:S01]  /*9b70*/  FMUL.FTZ R108, R108, R7.reuse ;  /* 0x000000076c6c7220 */ /* 0x080fe20000410000 */
[----:B------:R-:W-:Y:S01]  /*9b80*/  FMUL.FTZ R109, R109, R7 ;  /* 0x000000076d6d7220 */ /* 0x000fe20000410000 */
[----:B---3--:R-:W-:Y:S01]  /*9b90*/  FFMA.FTZ R55, R67, UR33, -R8 ;  /* 0x0000002143377c23 */ /* 0x008fe20008010808 */
[----:B-1----:R-:W-:Y:S01]  /*9ba0*/  FADD.FTZ R67, R73, R42 ;  /* 0x0000002a49437221 */ /* 0x002fe20000010000 */
[----:B------:R-:W-:Y:S01]  /*9bb0*/  FADD.FTZ R42, R12, R59 ;  /* 0x0000003b0c2a7221 */ /* 0x000fe20000010000 */
[----:B------:R-:W-:Y:S01]  /*9bc0*/  F2FP.BF16.F32.PACK_AB R8, R10, R9 ;  /* 0x000000090a08723e */ /* 0x000fe200000010ff */
[----:B------:R-:W-:Y:S01]  /*9bd0*/  FMUL.FTZ R112, R112, R7 ;  /* 0x0000000770707220 */ /* 0x000fe20000410000 */
[----:B0-----:R-:W-:Y:S01]  /*9be0*/  FADD.FTZ R67, R76, R67 ;  /* 0x000000434c437221 */ /* 0x001fe20000010000 */
[----:B------:R-:W-:Y:S01]  /*9bf0*/  FADD.FTZ R59, R13, R42 ;  /* 0x0000002a0d3b7221 */ /* 0x000fe20000010000 */
[----:B------:R-:W-:Y:S01]  /*9c00*/  F2FP.BF16.F32.PACK_AB R10, R12, R11 ;  /* 0x0000000b0c0a723e */ /* 0x000fe200000010ff */
[----:B------:R-:W0:Y:S01]  /*9c10*/  MUFU.EX2 R55, R55 ;  /* 0x0000003700377308 */ /* 0x000e220000000800 */
[----:B--2---:R-:W-:Y:S01]  /*9c20*/  FADD.FTZ R42, R40, R67 ;  /* 0x00000043282a7221 */ /* 0x004fe20000010000 */
[----:B------:R-:W-:Y:S01]  /*9c30*/  FADD.FTZ R62, R14, R59 ;  /* 0x0000003b0e3e7221 */ /* 0x000fe20000010000 */
[----:B------:R-:W-:Y:S01]  /*9c40*/  F2FP.BF16.F32.PACK_AB R9, R27, R26 ;  /* 0x0000001a1b09723e */ /* 0x000fe200000010ff */
[----:B------:R-:W-:Y:S01]  /*9c50*/  FMUL.FTZ R113, R113, R7 ;  /* 0x0000000771717220 */ /* 0x000fe20000410000 */
[----:B-----5:R-:W-:Y:S01]  /*9c60*/  FADD.FTZ R42, R77, R42 ;  /* 0x0000002a4d2a7221 */ /* 0x020fe20000010000 */
[----:B------:R-:W-:Y:S01]  /*9c70*/  FADD.FTZ R59, R15, R62 ;  /* 0x0000003e0f3b7221 */ /* 0x000fe20000010000 */
[----:B------:R-:W-:Y:S01]  /*9c80*/  F2FP.BF16.F32.PACK_AB R11, R76, R73 ;  /* 0x000000494c0b723e */ /* 0x000fe200000010ff */
[----:B------:R-:W1:Y:S01]  /*9c90*/  MUFU.EX2 R27, R71 ;  /* 0x00000047001b7308 */ /* 0x000e620000000800 */
[----:B------:R-:W-:Y:S01]  /*9ca0*/  FADD.FTZ R63, R35, R42 ;  /* 0x0000002a233f7221 */ /* 0x000fe20000010000 */
[----:B------:R-:W-:Y:S01]  /*9cb0*/  FADD.FTZ R42, R20, R59 ;  /* 0x0000003b142a7221 */ /* 0x000fe20000010000 */
[----:B------:R-:W-:Y:S01]  /*9cc0*/  FMUL.FTZ R116, R116, R7 ;  /* 0x0000000774747220 */ /* 0x000fe20000410000 */
[----:B------:R2:W-:Y:S01]  /*9cd0*/  STSM.16.M88.4 [R17+0x21800], R8 ;  /* 0x0218000811007844 */ /* 0x0005e20000000200 */
[----:B------:R-:W-:Y:S01]  /*9ce0*/  FADD.FTZ R62, R38, R63 ;  /* 0x0000003f263e7221 */ /* 0x000fe20000010000 */
[----:B------:R-:W-:Y:S01]  /*9cf0*/  FADD.FTZ R59, R21, R42 ;  /* 0x0000002a153b7221 */ /* 0x000fe20000010000 */
[----:B------:R-:W-:Y:S01]  /*9d00*/  F2FP.BF16.F32.PACK_AB R42, R28, R25 ;  /* 0x000000191c2a723e */ /* 0x000fe200000010ff */
        /* <DEDUP_REMOVED lines=12> */
[----:B------:R-:W-:Y:S01]  /*9dd0*/  MUFU.EX2 R28, R87 ;  /* 0x00000057001c7308 */ /* 0x000fe20000000800 */
        /* <DEDUP_REMOVED lines=14> */
[----:B--2---:R-:W-:Y:S01]  /*9ec0*/  F2FP.BF16.F32.PACK_AB R8, R32, R29 ;  /* 0x0000001d2008723e */ /* 0x004fe200000010ff */
[----:B------:R2:W-:Y:S01]  /*9ed0*/  STSM.16.M88.4 [R22], R12 ;  /* 0x0000000c16007844 */ /* 0x0005e20000000200 */
[C---:B------:R-:W-:Y:S01]  /*9ee0*/  FADD.FTZ R35, R50.reuse, R35 ;  /* 0x0000002332237221 */ /* 0x040fe20000010000 */
[----:B------:R-:W-:Y:S01]  /*9ef0*/  FADD.FTZ R21, R37, R20 ;  /* 0x0000001425157221 */ /* 0x000fe20000010000 */
[----:B------:R-:W-:Y:S01]  /*9f00*/  F2FP.BF16.F32.PACK_AB R11, R50, R31 ;  /* 0x0000001f320b723e */ /* 0x000fe200000010ff */
[----:B------:R-:W3:Y:S01]  /*9f10*/  MUFU.EX2 R29, R82 ;  /* 0x00000052001d7308 */ /* 0x000ee20000000800 */
[----:B------:R-:W-:Y:S01]  /*9f20*/  FADD.FTZ R20, R30, R35 ;  /* 0x000000231e147221 */ /* 0x000fe20000010000 */
[----:B------:R-:W-:Y:S01]  /*9f30*/  FADD.FTZ R24, R44, R21 ;  /* 0x000000152c187221 */ /* 0x000fe20000010000 */
[----:B------:R-:W-:Y:S01]  /*9f40*/  F2FP.BF16.F32.PACK_AB R43, R46, R43 ;  /* 0x0000002b2e2b723e */ /* 0x000fe200000010ff */
[----:B------:R-:W-:Y:S01]  /*9f50*/  FMUL.FTZ R129, R129, R7 ;  /* 0x0000000781817220 */ /* 0x000fe20000410000 */
[----:B------:R-:W-:Y:S01]  /*9f60*/  FADD.FTZ R21, R51, R20 ;  /* 0x0000001433157221 */ /* 0x000fe20000010000 */
[----:B------:R-:W-:Y:S01]  /*9f70*/  FADD.FTZ R25, R45, R24 ;  /* 0x000000182d197221 */ /* 0x000fe20000010000 */
[----:B------:R-:W-:Y:S01]  /*9f80*/  F2FP.BF16.F32.PACK_AB R9, R47, R34 ;  /* 0x000000222f09723e */ /* 0x000fe200000010ff */
[----:B------:R-:W4:Y:S01]  /*9f90*/  MUFU.EX2 R31, R86 ;  /* 0x00000056001f7308 */ /* 0x000f220000000800 */
[----:B------:R-:W-:Y:S01]  /*9fa0*/  FADD.FTZ R20, R54, R21 ;  /* 0x0000001536147221 */ /* 0x000fe20000010000 */
[----:B------:R-:W-:Y:S01]  /*9fb0*/  FADD.FTZ R24, R48, R25 ;  /* 0x0000001930187221 */ /* 0x000fe20000010000 */
[----:B------:R-:W-:Y:S01]  /*9fc0*/  F2FP.BF16.F32.PACK_AB R10, R36, R33 ;  /* 0x00000021240a723e */ /* 0x000fe200000010ff */
[----:B------:R-:W-:Y:S01]  /*9fd0*/  STSM.16.M88.4 [R19], R40 ;  /* 0x0000002813007844 */ /* 0x000fe20000000200 */
[----:B--2---:R-:W-:Y:S01]  /*9fe0*/  FADD.FTZ R13, R3, R20 ;  /* 0x00000014030d7221 */ /* 0x004fe20000010000 */
[----:B------:R-:W-:Y:S01]  /*9ff0*/  FADD.FTZ R15, R49, R24 ;  /* 0x00000018310f7221 */ /* 0x000fe20000010000 */
[----:B------:R-:W-:Y:S01]  /*a000*/  F2FP.BF16.F32.PACK_AB R12, R44, R37 ;  /* 0x000000252c0c723e */ /* 0x000fe200000010ff */
[----:B------:R2:W-:Y:S01]  /*a010*/  STSM.16.M88.4 [R18], R8 ;  /* 0x0000000812007844 */ /* 0x0005e20000000200 */
[----:B------:R-:W-:Y:S01]  /*a020*/  FADD.FTZ R14, R4, R13 ;  /* 0x0000000d040e7221 */ /* 0x000fe20000010000 */
[----:B------:R-:W-:Y:S01]  /*a030*/  FADD.FTZ R20, R52, R15 ;  /* 0x0000000f34147221 */ /* 0x000fe20000010000 */
[----:B------:R-:W-:Y:S01]  /*a040*/  F2FP.BF16.F32.PACK_AB R13, R51, R30 ;  /* 0x0000001e330d723e */ /* 0x000fe200000010ff */
[----:B------:R-:W-:Y:S01]  /*a050*/  FMUL.FTZ R132, R132, R7 ;  /* 0x0000000784847220 */ /* 0x000fe20000410000 */
[----:B0-----:R-:W-:Y:S01]  /*a060*/  FADD.FTZ R15, R55, R14 ;  /* 0x0000000e370f7221 */ /* 0x001fe20000010000 */
[----:B------:R-:W-:Y:S01]  /*a070*/  FADD.FTZ R21, R53, R20 ;  /* 0x0000001435157221 */ /* 0x000fe20000010000 */
[----:B------:R-:W-:Y:S01]  /*a080*/  F2FP.BF16.F32.PACK_AB R14, R48, R45 ;  /* 0x0000002d300e723e */ /* 0x000fe200000010ff */
[----:B------:R-:W-:Y:S01]  /*a090*/  FMUL.FTZ R133, R133, R7 ;  /* 0x0000000785857220 */ /* 0x000fe20000410000 */
[----:B------:R-:W-:Y:S01]  /*a0a0*/  FADD.FTZ R20, R58, R15 ;  /* 0x0000000f3a147221 */ /* 0x000fe20000010000 */
[----:B------:R-:W-:Y:S01]  /*a0b0*/  FADD.FTZ R24, R56, R21 ;  /* 0x0000001538187221 */ /* 0x000fe20000010000 */
[----:B------:R-:W-:Y:S01]  /*a0c0*/  F2FP.BF16.F32.PACK_AB R15, R3, R54 ;  /* 0x00000036030f723e */ /* 0x000fe200000010ff */
[----:B------:R-:W-:Y:S01]  /*a0d0*/  FMUL.FTZ R90, R90, R6 ;  /* 0x000000065a5a7220 */ /* 0x000fe20000410000 */
[----:B-1----:R-:W-:Y:S01]  /*a0e0*/  FADD.FTZ R3, R27, R20 ;  /* 0x000000141b037221 */ /* 0x002fe20000010000 */
[----:B------:R-:W-:Y:S01]  /*a0f0*/  FADD.FTZ R21, R57, R24 ;  /* 0x0000001839157221 */ /* 0x000fe20000010000 */
[----:B------:R-:W-:Y:S01]  /*a100*/  F2FP.BF16.F32.PACK_AB R25, R55, R4 ;  /* 0x000000043719723e */ /* 0x000fe200000010ff */
[----:B------:R0:W-:Y:S01]  /*a110*/  STSM.16.M88.4 [R17+0x27800], R12 ;  /* 0x0278000c11007844 */ /* 0x0001e20000000200 */
[----:B------:R-:W-:Y:S01]  /*a120*/  FADD.FTZ R20, R74, R3 ;  /* 0x000000034a147221 */ /* 0x000fe20000010000 */
[----:B------:R-:W-:Y:S01]  /*a130*/  FADD.FTZ R26, R60, R21 ;  /* 0x000000153c1a7221 */ /* 0x000fe20000010000 */
[----:B------:R-:W-:Y:S01]  /*a140*/  F2FP.BF16.F32.PACK_AB R24, R52, R49 ;  /* 0x000000313418723e */ /* 0x000fe200000010ff */
[-C--:B------:R-:W-:Y:S01]  /*a150*/  FMUL.FTZ R91, R91, R6.reuse ;  /* 0x000000065b5b7220 */ /* 0x080fe20000410000 */
[----:B------:R-:W-:Y:S01]  /*a160*/  FADD.FTZ R3, R75, R20 ;  /* 0x000000144b037221 */ /* 0x000fe20000010000 */
[----:B--2---:R-:W-:Y:S01]  /*a170*/  FADD.FTZ R9, R61, R26 ;  /* 0x0000001a3d097221 */ /* 0x004fe20000010000 */
[----:B------:R-:W-:Y:S01]  /*a180*/  F2FP.BF16.F32.PACK_AB R26, R56, R53 ;  /* 0x00000035381a723e */ /* 0x000fe200000010ff */
[----:B------:R-:W-:Y:S01]  /*a190*/  FMUL.FTZ R94, R94, R6 ;  /* 0x000000065e5e7220 */ /* 0x000fe20000410000 */
[----:B------:R-:W-:Y:S01]  /*a1a0*/  FADD.FTZ R4, R78, R3 ;  /* 0x000000034e047221 */ /* 0x000fe20000010000 */
[----:B------:R-:W-:Y:S01]  /*a1b0*/  FADD.FTZ R10, R64, R9 ;  /* 0x00000009400a7221 */ /* 0x000fe20000010000 */
[----:B------:R-:W-:Y:S01]  /*a1c0*/  F2FP.BF16.F32.PACK_AB R27, R27, R58 ;  /* 0x0000003a1b1b723e */ /* 0x000fe200000010ff */
[----:B------:R-:W-:Y:S01]  /*a1d0*/  FMUL.FTZ R95, R95, R6 ;  /* 0x000000065f5f7220 */ /* 0x000fe20000410000 */
[----:B------:R-:W-:Y:S01]  /*a1e0*/  F2FP.BF16.F32.PACK_AB R8, R60, R57 ;  /* 0x000000393c08723e */ /* 0x000fe200000010ff */
[----:B------:R-:W-:Y:S01]  /*a1f0*/  FADD.FTZ R3, R65, R10 ;  /* 0x0000000a41037221 */ /* 0x000fe20000010000 */
[----:B------:R-:W-:Y:S01]  /*a200*/  F2FP.BF16.F32.PACK_AB R9, R75, R74 ;  /* 0x0000004a4b09723e */ /* 0x000fe200000010ff */
[----:B------:R1:W-:Y:S01]  /*a210*/  STSM.16.M88.4 [R23], R24 ;  /* 0x0000001817007844 */ /* 0x0003e20000000200 */
[----:B------:R-:W-:Y:S01]  /*a220*/  F2FP.BF16.F32.PACK_AB R10, R64, R61 ;  /* 0x0000003d400a723e */ /* 0x000fe200000010ff */
[C---:B------:R-:W-:Y:S01]  /*a230*/  FADD.FTZ R4, R79.reuse, R4 ;  /* 0x000000044f047221 */ /* 0x040fe20000010000 */
[----:B------:R-:W-:Y:S01]  /*a240*/  F2FP.BF16.F32.PACK_AB R11, R79, R78 ;  /* 0x0000004e4f0b723e */ /* 0x000fe200000010ff */
[C---:B------:R-:W-:Y:S01]  /*a250*/  FADD.FTZ R20, R68.reuse, R3 ;  /* 0x0000000344147221 */ /* 0x040fe20000010000 */
[----:B0-----:R-:W-:Y:S01]  /*a260*/  F2FP.BF16.F32.PACK_AB R12, R68, R65 ;  /* 0x00000041440c723e */ /* 0x001fe200000010ff */
[----:B---3--:R-:W-:Y:S01]  /*a270*/  FADD.FTZ R4, R29, R4 ;  /* 0x000000041d047221 */ /* 0x008fe20000010000 */
[C---:B------:R-:W-:Y:S01]  /*a280*/  F2FP.BF16.F32.PACK_AB R13, R83.reuse, R29 ;  /* 0x0000001d530d723e */ /* 0x040fe200000010ff */
[----:B------:R1:W-:Y:S01]  /*a290*/  STSM.16.M88.4 [R19+0x6000], R8 ;  /* 0x0060000813007844 */ /* 0x0003e20000000200 */
[----:B------:R-:W-:Y:S01]  /*a2a0*/  F2FP.BF16.F32.PACK_AB R14, R72, R69 ;  /* 0x00000045480e723e */ /* 0x000fe200000010ff */
[----:B------:R-:W-:Y:S01]  /*a2b0*/  FADD.FTZ R4, R83, R4 ;  /* 0x0000000453047221 */ /* 0x000fe20000010000 */
[----:B----4-:R-:W-:Y:S01]  /*a2c0*/  F2FP.BF16.F32.PACK_AB R15, R28, R31 ;  /* 0x0000001f1c0f723e */ /* 0x010fe200000010ff */
[----:B------:R-:W-:Y:S01]  /*a2d0*/  FADD.FTZ R69, R69, R20 ;  /* 0x0000001445457221 */ /* 0x000fe20000010000 */
[-C--:B------:R-:W-:Y:S01]  /*a2e0*/  FMUL.FTZ R98, R98, R6.reuse ;  /* 0x0000000662627220 */ /* 0x080fe20000410000 */
[----:B------:R-:W-:Y:S01]  /*a2f0*/  FADD.FTZ R3, R31, R4 ;  /* 0x000000041f037221 */ /* 0x000fe20000010000 */
[-C--:B------:R-:W-:Y:S01]  /*a300*/  FMUL.FTZ R99, R99, R6.reuse ;  /* 0x0000000663637220 */ /* 0x080fe20000410000 */
[----:B------:R1:W-:Y:S01]  /*a310*/  STSM.16.M88.4 [R18+0x6000], R12 ;  /* 0x0060000c12007844 */ /* 0x0003e20000000200 */
[-C--:B------:R-:W-:Y:S01]  /*a320*/  FMUL.FTZ R102, R102, R6.reuse ;  /* 0x0000000666667220 */ /* 0x080fe20000410000 */
[-C--:B------:R-:W-:Y:S01]  /*a330*/  FMUL.FTZ R103, R103, R6.reuse ;  /* 0x0000000667677220 */ /* 0x080fe20000410000 */
[-C--:B------:R-:W-:Y:S01]  /*a340*/  FMUL.FTZ R106, R106, R6.reuse ;  /* 0x000000066a6a7220 */ /* 0x080fe20000410000 */
        /* <DEDUP_REMOVED lines=21> */
[----:B------:R-:W-:Y:S01]  /*a4a0*/  FADD.FTZ R4, R72, R69 ;  /* 0x0000004548047221 */ /* 0x000fe20000010000 */
[----:B------:R-:W-:Y:S01]  /*a4b0*/  FADD.FTZ R3, R28, R3 ;  /* 0x000000031c037221 */ /* 0x000fe20000010000 */
[----:B------:R-:W-:-:S02]  /*a4c0*/  IMAD.MOV.U32 R6, RZ, RZ, R5 ;  /* 0x000000ffff067224 */ /* 0x000fc400078e0005 */
[----:B------:R-:W-:Y:S01]  /*a4d0*/  IMAD.MOV.U32 R7, RZ, RZ, R0 ;  /* 0x000000ffff077224 */ /* 0x000fe200078e0000 */
[----:B0-----:R-:W-:Y:S01]  /*a4e0*/  NOP ;  /* 0x0000000000007918 */ /* 0x001fe20000000000 */
[----:B-1----:R-:W-:Y:S05]  /*a4f0*/  @P2 BRA `(.L_x_11047) ;  /* 0xffffffdc00f02947 */ /* 0x002fea000383ffff */
.L_x_11038:
        /* <DEDUP_REMOVED lines=10> */
.L_x_11065:
        /* <DEDUP_REMOVED lines=9> */
.L_x_11050:
[----:B------:R-:W-:Y:S01]  /*a630*/  ULEA UR6, UR46, UR42, 0x3 ;  /* 0x0000002a2e067291 */ /* 0x000fe2000f8e183f */
[----:B------:R-:W-:-:S05]  /*a640*/  IMAD.U32 R0, RZ, RZ, UR49 ;  /* 0x00000031ff007e24 */ /* 0x000fca000f8e00ff */
[----:B------:R-:W-:-:S04]  /*a650*/  SHF.L.U32 R0, R0, 0x1f, RZ ;  /* 0x0000001f00007819 */ /* 0x000fc800000006ff */
[----:B------:R0:W1:Y:S01]  /*a660*/  SYNCS.PHASECHK.TRANS64.TRYWAIT P2, [UR6+0x2d830], R0 ;  /* 0x02d83000ff0075a7 */ /* 0x0000620008040146 */
[----:B------:R-:W-:Y:S05]  /*a670*/  @!P0 BRA `(.L_x_11051) ;  /* 0x0000000000048947 */ /* 0x000fea0003800000 */
[----:B------:R-:W-:Y:S01]  /*a680*/  BPT.TRAP 0x1 ;  /* 0x000000040000795c */ /* 0x000fe20000300000 */
.L_x_11051:
[----:B-1----:R-:W-:Y:S05]  /*a690*/  @P2 BRA `(.L_x_11049) ;  /* 0x0000000000082947 */ /* 0x002fea0003800000 */
[----:B------:R-:W1:Y:S02]  /*a6a0*/  SYNCS.PHASECHK.TRANS64.TRYWAIT P2, [UR6+0x2d830], R0 ;  /* 0x02d83000ff0075a7 */ /* 0x000e640008040146 */
[----:B-1----:R-:W-:Y:S05]  /*a6b0*/  @!P2 BRA `(.L_x_11052) ;  /* 0x000000bc00c4a947 */ /* 0x002fea0003800000 */
.L_x_11049:
        /* <DEDUP_REMOVED lines=37> */
.L_x_11054:
[----:B------:R-:W-:Y:S01]  /*a910*/  ULEA UR6, UR53, UR42, 0x3 ;  /* 0x0000002a35067291 */ /* 0x000fe2000f8e183f */
[----:B------:R-:W-:-:S05]  /*a920*/  IMAD.U32 R0, RZ, RZ, UR28 ;  /* 0x0000001cff007e24 */ /* 0x000fca000f8e00ff */
[----:B------:R-:W-:-:S04]  /*a930*/  SHF.L.U32 R0, R0, 0x1f, RZ ;  /* 0x0000001f00007819 */ /* 0x000fc800000006ff */
[----:B------:R0:W1:Y:S01]  /*a940*/  SYNCS.PHASECHK.TRANS64.TRYWAIT P2, [UR6+0x2d850], R0 ;  /* 0x02d85000ff0075a7 */ /* 0x0000620008040146 */
[----:B------:R-:W-:Y:S05]  /*a950*/  @!P0 BRA `(.L_x_11055) ;  /* 0x0000000000048947 */ /* 0x000fea0003800000 */
[----:B------:R-:W-:Y:S01]  /*a960*/  BPT.TRAP 0x1 ;  /* 0x000000040000795c */ /* 0x000fe20000300000 */
.L_x_11055:
[----:B-1----:R-:W-:Y:S05]  /*a970*/  @P2 BRA `(.L_x_11053) ;  /* 0x0000000000082947 */ /* 0x002fea0003800000 */
[----:B------:R-:W1:Y:S02]  /*a980*/  SYNCS.PHASECHK.TRANS64.TRYWAIT P2, [UR6+0x2d850], R0 ;  /* 0x02d85000ff0075a7 */ /* 0x000e640008040146 */
[----:B-1----:R-:W-:Y:S05]  /*a990*/  @!P2 BRA `(.L_x_11056) ;  /* 0x000000bc0024a947 */ /* 0x002fea0003800000 */
.L_x_11053:
[----:B------:R-:W-:Y:S01]  /*a9a0*/  UIADD3 UR6, UR42, 0x400, URZ ;  /* 0x000004002a067890 */ /* 0x000fe2000fffe03f */
[----:B------:R-:W-:Y:S01]  /*a9b0*/  WARPGROUP.ARRIVE ;  /* 0x00000000000079c5 */ /* 0x000fe20000000000 */
[----:B------:R-:W-:Y:S01]  /*a9c0*/  UMOV UR29, 0x40000040 ;  /* 0x40000040001d7882 */ /* 0x000fe20000000000 */
[----:B------:R-:W-:Y:S01]  /*a9d0*/  UMOV UR31, 0x80000020 ;  /* 0x80000020001f7882 */ /* 0x000fe20000000000 */
[----:B------:R-:W-:-:S03]  /*a9e0*/  USHF.R.U32.HI UR6, URZ, 0x4, UR6 ;  /* 0x000000043f067899 */ /* 0x000fc60008011606 */
[----:B------:R-:W2:Y:S01]  /*a9f0*/  S2R R9, SR_TID.X ;  /* 0x0000000000097919 */ /* 0x000ea20000002100 */
[----:B------:R-:W-:Y:S01]  /*aa00*/  PLOP3.LUT P2, PT, PT, PT, UP0, 0x80, 0x0 ;  /* 0x000000000000781c */ /* 0x000fe20003f4f008 */
[----:B------:R-:W-:Y:S01]  /*aa10*/  VIADD R13, R136, UR39 ;  /* 0x00000027880d7c36 */ /* 0x000fe20008000000 */
[----:B------:R-:W-:Y:S01]  /*aa20*/  ULOP3.LUT UR6, UR6, 0x3fff, URZ, 0xc0, !UPT ;  /* 0x00003fff06067892 */ /* 0x000fe2000f8ec03f */
[----:B-1----:R-:W-:Y:S02]  /*aa30*/  IMAD.U32 R5, RZ, RZ, UR46 ;  /* 0x0000002eff057e24 */ /* 0x002fe4000f8e00ff */
[----:B------:R-:W-:Y:S01]  /*aa40*/  IMAD.SHL.U32 R12, R2, 0x80, RZ ;  /* 0x00000080020c7824 */ /* 0x000fe200078e00ff */
[----:B------:R-:W-:Y:S02]  /*aa50*/  ULOP3.LUT UR7, UR6, 0x2000000, URZ, 0xfc, !UPT ;  /* 0x0200000006077892 */ /* 0x000fe4000f8efc3f */
[----:B------:R-:W-:Y:S01]  /*aa60*/  ULOP3.LUT UR6, UR43, 0x10000, URZ, 0xfc, !UPT ;  /* 0x000100002b067892 */ /* 0x000fe2000f8efc3f */
[----:B------:R-:W-:Y:S01]  /*aa70*/  @!P1 LEA R5, R5, UR42, 0x3 ;  /* 0x0000002a05059c11 */ /* 0x000fe2000f8e18ff */
[----:B------:R-:W-:-:S05]  /*aa80*/  UIMAD UR7, UR53, 0x600, UR7 ;  /* 0x00000600350778a4 */ /* 0x000fca000f8e0207 */
[----:B------:R-:W-:Y:S02]  /*aa90*/  UMOV UR28, UR6 ;  /* 0x00000006001c7c82 */ /* 0x000fe40008000000 */
[----:B------:R-:W-:Y:S02]  /*aaa0*/  UMOV UR30, UR7 ;  /* 0x00000007001e7c82 */ /* 0x000fe40008000000 */
[----:B------:R-:W-:Y:S01]  /*aab0*/  HGMMA.64x96x16.F32.BF16 R88, gdesc[UR28].tnspB, R88, gsb0 ;  /* 0x416000001c5879f0 */ /* 0x000fe20008001858 */
[----:B------:R-:W-:Y:S02]  /*aac0*/  UIADD3 UR28, UR6, 0x2, URZ ;  /* 0x00000002061c7890 */ /* 0x000fe4000fffe03f */
        /* <DEDUP_REMOVED lines=48> */
[----:B------:R-:W-:-:S04]  /*add0*/  @UP0 ULDC UR6, c[0x0][0x450] ;  /* 0x0001140000060ab9 */ /* 0x000fc80000000800 */
[----:B------:R-:W-:Y:S01]  /*ade0*/  @P2 SHF.R.U32.HI R13, RZ, UR6, R0 ;  /* 0x00000006ff0d2c19 */ /* 0x000fe20008011600 */
[----:B------:R-:W-:Y:S01]  /*adf0*/  VIADD R0, R8, 0x9 ;  /* 0x0000000908007836 */ /* 0x000fe20000000000 */
[----:B------:R-:W-:Y:S01]  /*ae00*/  ISETP.GE.U32.AND P2, PT, R9, 0x180, PT ;  /* 0x000001800900780c */ /* 0x000fe20003f46070 */
[----:B------:R-:W-:Y:S01]  /*ae10*/  @!P1 VIADD R9, R5, 0x2d840 ;  /* 0x0002d84005099836 */ /* 0x000fe20000000000 */
[----:B------:R-:W-:Y:S01]  /*ae20*/  IADD3 R5, -R12, 0x1, RZ ;  /* 0x000000010c057810 */ /* 0x000fe20007ffe1ff */
[----:B------:R-:W0:Y:S01]  /*ae30*/  SHFL.IDX PT, R15, R13, RZ, 0x1c1f ;  /* 0x001c1fff0d0f7589 */ /* 0x000e2200000e0000 */
[----:B------:R-:W-:Y:S01]  /*ae40*/  SEL R8, R0, 0x9, !P2 ;  /* 0x0000000900087807 */ /* 0x000fe20005000000 */
[----:B------:R-:W-:Y:S01]  /*ae50*/  IMAD.U32 R0, RZ, RZ, UR45 ;  /* 0x0000002dff007e24 */ /* 0x000fe2000f8e00ff */
[----:B------:R-:W-:Y:S01]  /*ae60*/  ULOP3.LUT UR6, URZ, UR52, URZ, 0x33, !UPT ;  /* 0x000000343f067292 */ /* 0x000fe2000f8e333f */
[----:B------:R-:W-:Y:S01]  /*ae70*/  IMAD R5, R16, -0x2, R5 ;  /* 0xfffffffe10057824 */ /* 0x000fe200078e0205 */
[----:B------:R-:W-:-:S04]  /*ae80*/  @!P1 PRMT R9, RZ, 0x654, R9 ;  /* 0x00000654ff099816 */ /* 0x000fc80000000009 */
[----:B------:R-:W-:-:S05]  /*ae90*/  IADD3 R5, -R0, UR38, R5 ;  /* 0x0000002600057c10 */ /* 0x000fca000fffe105 */
[C---:B------:R-:W-:Y:S02]  /*aea0*/  VIADD R11, R5.reuse, UR35 ;  /* 0x00000023050b7c36 */ /* 0x040fe40008000000 */
[----:B------:R-:W-:Y:S02]  /*aeb0*/  VIADD R10, R5, UR6 ;  /* 0x00000006050a7c36 */ /* 0x000fe40008000000 */
[C---:B0-----:R-:W-:Y:S02]  /*aec0*/  IMAD.IADD R5, R15.reuse, 0x1, R11 ;  /* 0x000000010f057824 */ /* 0x041fe400078e020b */
[----:B------:R-:W-:Y:S01]  /*aed0*/  IMAD.IADD R0, R15, 0x1, R10 ;  /* 0x000000010f007824 */ /* 0x000fe200078e020a */
[----:B------:R-:W-:Y:S02]  /*aee0*/  WARPGROUP.DEPBAR.LE gsb0, 0x0 ;  /* 0x00008000000079c5 */ /* 0x000fe40000010000 */
[----:B------:R-:W-:-:S06]  /*aef0*/  WARPGROUP.ARRIVE ;  /* 0x00000000000079c5 */ /* 0x000fcc0000000000 */
[----:B------:R-:W-:Y:S03]  /*af00*/  HGMMA.64x96x16.F32.BF16 R88, gdesc[UR28].tnspB, R88, gsb0 ;  /* 0x416000001c5879f0 */ /* 0x000fe60008001858 */
[----:B------:R-:W-:Y:S02]  /*af10*/  WARPGROUP.DEPBAR.LE gsb0, 0x0 ;  /* 0x00008000000079c5 */ /* 0x000fe40000010000 */
[----:B------:R0:W-:Y:S06]  /*af20*/  BAR.ARV R8, 0x100 ;  /* 0x000400080000751d */ /* 0x0001ec0000002000 */
[----:B------:R0:W-:Y:S01]  /*af30*/  @!P1 SYNCS.ARRIVE.TRANS64.RED.A1T0 RZ, [R9+URZ], RZ ;  /* 0x000000ff09ff99a7 */ /* 0x0001e2000810043f */
[----:B------:R-:W-:Y:S05]  /*af40*/  @!P5 BRA `(.L_x_11057) ;  /* 0x00000000005cd947 */ /* 0x000fea0003800000 */
[----:B0-----:R-:W-:Y:S01]  /*af50*/  IMAD.U32 R8, RZ, RZ, UR45 ;  /* 0x0000002dff087e24 */ /* 0x001fe2000f8e00ff */
        /* <DEDUP_REMOVED lines=12> */
.L_x_11059:
[----:B------:R-:W-:-:S05]  /*b020*/  IMAD.U32 R14, RZ, RZ, UR34 ;  /* 0x00000022ff0e7e24 */ /* 0x000fca000f8e00ff */
[----:B------:R-:W-:-:S13]  /*b030*/  ISETP.NE.AND P2, PT, R14, 0x1, PT ;  /* 0x000000010e00780c */ /* 0x000fda0003f45270 */
[----:B------:R-:W0:Y:S02]  /*b040*/  @P2 LDC.64 R8, c[0x0][0x9e8] ;  /* 0x00027a00ff082b82 */ /* 0x000e240000000a00 */
[----:B0-----:R-:W-:-:S05]  /*b050*/  @P2 IMAD.HI.U32 R8, R15, R8, RZ ;  /* 0x000000080f082227 */ /* 0x001fca00078e00ff */
[----:B------:R-:W-:-:S07]  /*b060*/  @P2 SHF.R.U32.HI R15, RZ, R9, R8 ;  /* 0x00000009ff0f2219 */ /* 0x000fce0000011608 */
.L_x_11060:
[----:B------:R-:W-:Y:S05]  /*b070*/  BSYNC B0 ;  /* 0x0000000000007941 */ /* 0x000fea0003800000 */
.L_x_11058:
[----:B------:R-:W-:-:S04]  /*b080*/  IMAD R15, R15, R14, -R12 ;  /* 0x0000000e0f0f7224 */ /* 0x000fc800078e0a0c */
[----:B------:R-:W-:-:S05]  /*b090*/  IMAD R15, R16, -0x2, R15 ;  /* 0xfffffffe100f7824 */ /* 0x000fca00078e020f */
[----:B------:R-:W-:Y:S02]  /*b0a0*/  VIADDMNMX R5, R15, R14, R5, PT ;  /* 0x0000000e0f057246 */ /* 0x000fe40003800105 */
[----:B------:R-:W-:-:S07]  /*b0b0*/  VIMNMX R0, R0, R15, !PT ;  /* 0x0000000f00007248 */ /* 0x000fce0007fe0100 */
.L_x_11057:
[----:B------:R-:W-:Y:S01]  /*b0c0*/  ISETP.GT.AND P2, PT, R2, -0x1, PT ;  /* 0xffffffff0200780c */ /* 0x000fe20003f44270 */
[----:B------:R-:W1:Y:S03]  /*b0d0*/  SHFL.IDX PT, R13, R13, 0x1, 0x1c1f ;  /* 0x003c1f000d0d7f89 */ /* 0x000e6600000e0000 */
[C---:B------:R-:W-:Y:S02]  /*b0e0*/  ISETP.GT.AND P4, PT, R0.reuse, RZ, P2 ;  /* 0x000000ff0000720c */ /* 0x040fe40001784270 */
[----:B------:R-:W-:Y:S02]  /*b0f0*/  ISETP.GT.AND P6, PT, R0, 0x1, P2 ;  /* 0x000000010000780c */ /* 0x000fe400017c4270 */
[C---:B------:R-:W-:Y:S02]  /*b100*/  ISETP.LT.OR P4, PT, R5.reuse, 0x1, P4 ;  /* 0x000000010500780c */ /* 0x040fe40002781670 */
[----:B------:R-:W-:-:S02]  /*b110*/  ISETP.LT.OR P6, PT, R5, 0x2, P6 ;  /* 0x000000020500780c */ /* 0x000fc400037c1670 */
[----:B------:R-:W-:Y:S02]  /*b120*/  FSEL R24, R24, -INF , !P4 ;  /* 0xff80000018187808 */ /* 0x000fe40006000000 */
[----:B------:R-:W-:Y:S02]  /*b130*/  FSEL R25, R25, -INF , !P6 ;  /* 0xff80000019197808 */ /* 0x000fe40007000000 */
[C---:B------:R-:W-:Y:S02]  /*b140*/  ISETP.GT.AND P3, PT, R0.reuse, 0x8, P2 ;  /* 0x000000080000780c */ /* 0x040fe40001764270 */
[C---:B------:R-:W-:Y:S02]  /*b150*/  ISETP.GT.AND P4, PT, R0.reuse, 0x9, P2 ;  /* 0x000000090000780c */ /* 0x040fe40001784270 */
[----:B------:R-:W-:Y:S02]  /*b160*/  ISETP.GT.AND P6, PT, R0, 0x10, P2 ;  /* 0x000000100000780c */ /* 0x000fe400017c4270 */
[----:B------:R-:W-:-:S02]  /*b170*/  ISETP.LT.OR P3, PT, R5, 0x9, P3 ;  /* 0x000000090500780c */ /* 0x000fc40001f61670 */
[----:B------:R-:W-:Y:S01]  /*b180*/  ISETP.LT.OR P4, PT, R5, 0xa, P4 ;  /* 0x0000000a0500780c */ /* 0x000fe20002781670 */
[--C-:B-1----:R-:W-:Y:S01]  /*b190*/  IMAD.IADD R11, R11, 0x1, R13.reuse ;  /* 0x000000010b0b7824 */ /* 0x102fe200078e020d */
[----:B------:R-:W-:Y:S01]  /*b1a0*/  ISETP.LT.OR P6, PT, R5, 0x11, P6 ;  /* 0x000000110500780c */ /* 0x000fe200037c1670 */
[----:B------:R-:W-:Y:S01]  /*b1b0*/  IMAD.IADD R10, R10, 0x1, R13 ;  /* 0x000000010a0a7824 */ /* 0x000fe200078e020d */
        /* <DEDUP_REMOVED lines=93> */
[----:B0-----:R-:W0:Y:S02]  /*b790*/  @P3 LDC.64 R8, c[0x0][0x9e8] ;  /* 0x00027a00ff083b82 */ /* 0x001e240000000a00 */
[----:B0-----:R-:W-:-:S05]  /*b7a0*/  @P3 IMAD.HI.U32 R8, R5, R8, RZ ;  /* 0x0000000805083227 */ /* 0x001fca00078e00ff */
[----:B------:R-:W-:-:S04]  /*b7b0*/  @P3 SHF.R.U32.HI R5, RZ, R9, R8 ;  /* 0x00000009ff053219 */ /* 0x000fc80000011608 */
[----:B------:R-:W-:Y:S01]  /*b7c0*/  LOP3.LUT R5, RZ, R5, RZ, 0x33, !PT ;  /* 0x00000005ff057212 */ /* 0x000fe200078e33ff */
[----:B------:R-:W-:Y:S06]  /*b7d0*/  BRA `(.L_x_11064) ;  /* 0x0000000000147947 */ /* 0x000fec0003800000 */
.L_x_11063:
[----:B------:R-:W-:-:S05]  /*b7e0*/  IMAD.U32 R0, RZ, RZ, UR34 ;  /* 0x00000022ff007e24 */ /* 0x000fca000f8e00ff */
[----:B------:R-:W-:-:S13]  /*b7f0*/  ISETP.NE.AND P3, PT, R0, 0x1, PT ;  /* 0x000000010000780c */ /* 0x000fda0003f65270 */
[----:B0-----:R-:W0:Y:S02]  /*b800*/  @P3 LDC.64 R8, c[0x0][0x9e8] ;  /* 0x00027a00ff083b82 */ /* 0x001e240000000a00 */
[----:B0-----:R-:W-:-:S05]  /*b810*/  @P3 IMAD.HI.U32 R8, R5, R8, RZ ;  /* 0x0000000805083227 */ /* 0x001fca00078e00ff */
[----:B------:R-:W-:-:S07]  /*b820*/  @P3 SHF.R.U32.HI R5, RZ, R9, R8 ;  /* 0x00000009ff053219 */ /* 0x000fce0000011608 */
.L_x_11064:
[----:B------:R-:W-:Y:S05]  /*b830*/  BSYNC B0 ;  /* 0x0000000000007941 */ /* 0x000fea0003800000 */
.L_x_11062:
[----:B------:R-:W-:-:S04]  /*b840*/  IMAD R5, R5, R0, -R12 ;  /* 0x0000000005057224 */ /* 0x000fc800078e0a0c */
[----:B------:R-:W-:-:S05]  /*b850*/  IMAD R5, R16, -0x2, R5 ;  /* 0xfffffffe10057824 */ /* 0x000fca00078e0205 */
[----:B------:R-:W-:Y:S02]  /*b860*/  VIADDMNMX R11, R5, R0, R11, PT ;  /* 0x00000000050b7246 */ /* 0x000fe4000380010b */
[----:B------:R-:W-:-:S07]  /*b870*/  VIMNMX R10, R10, R5, !PT ;  /* 0x000000050a0a7248 */ /* 0x000fce0007fe0100 */
.L_x_11061:
        /* <DEDUP_REMOVED lines=34> */
[----:B------:R-:W-:Y:S02]  /*baa0*/  ISETP.GT.AND P3, PT, R10, RZ, P2 ;  /* 0x000000ff0a00720c */ /* 0x000fe40001764270 */
        /* <DEDUP_REMOVED lines=9> */
[----:B------:R-:W-:Y:S02]  /*bb40*/  ISETP.GT.AND P4, PT, R10, 0x18, P2 ;  /* 0x000000180a00780c */ /* 0x000fe40001784270 */
[----:B------:R-:W-:Y:S02]  /*bb50*/  FMNMX.FTZ R0, R68, R5, !PT ;  /* 0x0000000544007209 */ /* 0x000fe40007810000 */
[----:B------:R-:W-:Y:S02]  /*bb60*/  FSEL R26, R26, -INF , !P3 ;  /* 0xff8000001a1a7808 */ /* 0x000fe40005800000 */
[----:B------:R-:W-:Y:S02]  /*bb70*/  FMNMX.FTZ R5, R69, R0, !PT ;  /* 0x0000000045057209 */ /* 0x000fe40007810000 */
[----:B------:R-:W-:-:S02]  /*bb80*/  ISETP.LT.OR P6, PT, R11, 0x9, P6 ;  /* 0x000000090b00780c */ /* 0x000fc400037c1670 */
[----:B------:R-:W-:Y:S02]  /*bb90*/  FMNMX.FTZ R0, R72, R5, !PT ;  /* 0x0000000548007209 */ /* 0x000fe40007810000 */
[----:B------:R-:W-:Y:S02]  /*bba0*/  ISETP.LT.OR P4, PT, R11, 0x19, P4 ;  /* 0x000000190b00780c */ /* 0x000fe40002781670 */
[----:B------:R-:W-:Y:S02]  /*bbb0*/  FMNMX.FTZ R5, R73, R0, !PT ;  /* 0x0000000049057209 */ /* 0x000fe40007810000 */
[----:B------:R-:W-:Y:S02]  /*bbc0*/  FMNMX.FTZ R20, R26, R7, !PT ;  /* 0x000000071a147209 */ /* 0x000fe40007810000 */
[----:B------:R-:W-:Y:S02]  /*bbd0*/  FMNMX.FTZ R0, R76, R5, !PT ;  /* 0x000000054c007209 */ /* 0x000fe40007810000 */
[----:B------:R-:W-:-:S02]  /*bbe0*/  FSEL R30, R30, -INF , !P6 ;  /* 0xff8000001e1e7808 */ /* 0x000fc40007000000 */
[----:B------:R-:W-:Y:S02]  /*bbf0*/  FMNMX.FTZ R5, R77, R0, !PT ;  /* 0x000000004d057209 */ /* 0x000fe40007810000 */
[----:B------:R-:W-:Y:S02]  /*bc00*/  FSEL R38, R38, -INF , !P4 ;  /* 0xff80000026267808 */ /* 0x000fe40006000000 */
[----:B------:R-:W-:Y:S02]  /*bc10*/  FMNMX.FTZ R0, R80, R5, !PT ;  /* 0x0000000550007209 */ /* 0x000fe40007810000 */
[----:B------:R-:W-:Y:S02]  /*bc20*/  FMNMX.FTZ R21, R27, R20, !PT ;  /* 0x000000141b157209 */ /* 0x000fe40007810000 */
[----:B------:R-:W-:Y:S02]  /*bc30*/  FMNMX.FTZ R5, R81, R0, !PT ;  /* 0x0000000051057209 */ /* 0x000fe40007810000 */
[----:B------:R-:W-:-:S02]  /*bc40*/  ISETP.GT.AND P4, PT, R10, 0x20, P2 ;  /* 0x000000200a00780c */ /* 0x000fc40001784270 */
[----:B------:R-:W-:Y:S02]  /*bc50*/  FMNMX.FTZ R0, R84, R5, !PT ;  /* 0x0000000554007209 */ /* 0x000fe40007810000 */
[----:B------:R-:W-:Y:S02]  /*bc60*/  FMNMX.FTZ R20, R30, R21, !PT ;  /* 0x000000151e147209 */ /* 0x000fe40007810000 */
[----:B------:R-:W-:Y:S02]  /*bc70*/  FMNMX.FTZ R5, R85, R0, !PT ;  /* 0x0000000055057209 */ /* 0x000fe40007810000 */
[----:B------:R-:W-:Y:S02]  /*bc80*/  ISETP.LT.OR P4, PT, R11, 0x21, P4 ;  /* 0x000000210b00780c */ /* 0x000fe40002781670 */
[----:B------:R-:W-:Y:S01]  /*bc90*/  FMNMX.FTZ R21, R31, R20, !PT ;  /* 0x000000141f157209 */ /* 0x000fe20007810000 */
[----:B------:R-:W0:Y:S01]  /*bca0*/  SHFL.BFLY PT, R0, R5, 0x2, 0x1f ;  /* 0x0c401f0005007f89 */ /* 0x000e2200000e0000 */
[----:B------:R-:W-:-:S02]  /*bcb0*/  FSEL R42, R42, -INF , !P4 ;  /* 0xff8000002a2a7808 */ /* 0x000fc40006000000 */
[C---:B------:R-:W-:Y:S02]  /*bcc0*/  ISETP.GT.AND P4, PT, R10.reuse, 0x28, P2 ;  /* 0x000000280a00780c */ /* 0x040fe40001784270 */
[----:B------:R-:W-:Y:S02]  /*bcd0*/  ISETP.GT.AND P3, PT, R10, 0x30, P2 ;  /* 0x000000300a00780c */ /* 0x000fe40001764270 */
[C---:B------:R-:W-:Y:S02]  /*bce0*/  ISETP.LT.OR P4, PT, R11.reuse, 0x29, P4 ;  /* 0x000000290b00780c */ /* 0x040fe40002781670 */
[----:B------:R-:W-:Y:S02]  /*bcf0*/  ISETP.LT.OR P3, PT, R11, 0x31, P3 ;  /* 0x000000310b00780c */ /* 0x000fe40001f61670 */
[----:B------:R-:W-:Y:S02]  /*bd00*/  FSEL R46, R46, -INF , !P4 ;  /* 0xff8000002e2e7808 */ /* 0x000fe40006000000 */
[----:B------:R-:W-:-:S02]  /*bd10*/  ISETP.GT.AND P4, PT, R10, 0x29, P2 ;  /* 0x000000290a00780c */ /* 0x000fc40001784270 */
[----:B------:R-:W-:Y:S02]  /*bd20*/  FSEL R50, R50, -INF , !P3 ;  /* 0xff80000032327808 */ /* 0x000fe40005800000 */
[----:B------:R-:W-:Y:S02]  /*bd30*/  ISETP.LT.OR P4, PT, R11, 0x2a, P4 ;  /* 0x0000002a0b00780c */ /* 0x000fe40002781670 */
[C---:B------:R-:W-:Y:S02]  /*bd40*/  ISETP.GT.AND P3, PT, R10.reuse, 0x38, P2 ;  /* 0x000000380a00780c */ /* 0x040fe40001764270 */
[----:B------:R-:W-:Y:S02]  /*bd50*/  FSEL R47, R47, -INF , !P4 ;  /* 0xff8000002f2f7808 */ /* 0x000fe40006000000 */
[----:B------:R-:W-:Y:S02]  /*bd60*/  ISETP.GT.AND P4, PT, R10, 0x31, P2 ;  /* 0x000000310a00780c */ /* 0x000fe40001784270 */
[----:B0-----:R-:W-:-:S02]  /*bd70*/  FMNMX.FTZ R8, R5, R0, !PT ;  /* 0x0000000005087209 */ /* 0x001fc40007810000 */
[C---:B------:R-:W-:Y:S02]  /*bd80*/  ISETP.LT.OR P4, PT, R11.reuse, 0x32, P4 ;  /* 0x000000320b00780c */ /* 0x040fe40002781670 */
[----:B------:R-:W-:Y:S01]  /*bd90*/  ISETP.LT.OR P3, PT, R11, 0x39, P3 ;  /* 0x000000390b00780c */ /* 0x000fe20001f61670 */
[----:B------:R-:W0:Y:S01]  /*bda0*/  SHFL.BFLY PT, R9, R8, 0x1, 0x1f ;  /* 0x0c201f0008097f89 */ /* 0x000e2200000e0000 */
[----:B------:R-:W-:Y:S02]  /*bdb0*/  FSEL R51, R51, -INF , !P4 ;  /* 0xff80000033337808 */ /* 0x000fe40006000000 */
[----:B------:R-:W-:Y:S02]  /*bdc0*/  ISETP.GT.AND P4, PT, R10, 0x39, P2 ;  /* 0x000000390a00780c */ /* 0x000fe40001784270 */
[----:B------:R-:W-:Y:S02]  /*bdd0*/  FSEL R54, R54, -INF , !P3 ;  /* 0xff80000036367808 */ /* 0x000fe40005800000 */
        /* <DEDUP_REMOVED lines=8> */
[----:B------:R-:W-:Y:S02]  /*be60*/  ISETP.LT.OR P3, PT, R11, 0x49, P3 ;  /* 0x000000490b00780c */ /* 0x000fe40001f61670 */
[----:B0-----:R-:W-:Y:S02]  /*be70*/  FMNMX.FTZ R0, R8, R9, !PT ;  /* 0x0000000908007209 */ /* 0x001fe40007810000 */
[----:B------:R-:W-:Y:S02]  /*be80*/  FSEL R59, R59, -INF , !P4 ;  /* 0xff8000003b3b7808 */ /* 0x000fe40006000000 */
[C---:B------:R-:W-:Y:S01]  /*be90*/  FSETP.NEU.FTZ.AND P6, PT, R0.reuse, -INF , PT ;  /* 0xff8000000000780b */ /* 0x040fe20003fdd000 */
[----:B------:R-:W-:Y:S01]  /*bea0*/  FMUL.FTZ R5, R0, UR33 ;  /* 0x0000002100057c20 */ /* 0x000fe20008410000 */
[----:B------:R-:W-:-:S02]  /*beb0*/  ISETP.GT.AND P4, PT, R10, 0x49, P2 ;  /* 0x000000490a00780c */ /* 0x000fc40001784270 */
[----:B------:R-:W-:Y:S02]  /*bec0*/  FSEL R62, R62, -INF , !P3 ;  /* 0xff8000003e3e7808 */ /* 0x000fe40005800000 */
[----:B------:R-:W-:Y:S02]  /*bed0*/  FSEL R5, R5, RZ, P6 ;  /* 0x000000ff05057208 */ /* 0x000fe40003000000 */
[----:B------:R-:W-:Y:S02]  /*bee0*/  ISETP.GT.AND P3, PT, R10, 0x50, P2 ;  /* 0x000000500a00780c */ /* 0x000fe40001764270 */
[----:B------:R-:W-:Y:S01]  /*bef0*/  ISETP.LT.OR P4, PT, R11, 0x4a, P4 ;  /* 0x0000004a0b00780c */ /* 0x000fe20002781670 */
        /* <DEDUP_REMOVED lines=11> */
[----:B------:R-:W-:Y:S01]  /*bfb0*/  ISETP.LT.OR P3, PT, R11, 0x51, P3 ;  /* 0x000000510b00780c */ /* 0x000fe20001f61670 */
[----:B------:R0:W-:Y:S01]  /*bfc0*/  MUFU.EX2 R20, R36 ;  /* 0x0000002400147308 */ /* 0x0001e20000000800 */
[----:B------:R-:W-:Y:S01]  /*bfd0*/  FMNMX.FTZ R25, R39, R24, !PT ;  /* 0x0000001827197209 */ /* 0x000fe20007810000 */
[--C-:B------:R-:W-:Y:S01]  /*bfe0*/  FFMA.FTZ R40, R40, UR33, -R5.reuse ;  /* 0x0000002128287c23 */ /* 0x100fe20008010805 */
[----:B------:R-:W-:Y:S01]  /*bff0*/  FSEL R63, R63, -INF , !P4 ;  /* 0xff8000003f3f7808 */ /* 0x000fe20006000000 */
[--C-:B------:R-:W-:Y:S01]  /*c000*/  FFMA.FTZ R44, R44, UR33, -R5.reuse ;  /* 0x000000212c2c7c23 */ /* 0x100fe20008010805 */
[----:B------:R-:W-:Y:S01]  /*c010*/  FMNMX.FTZ R28, R42, R25, !PT ;  /* 0x000000192a1c7209 */ /* 0x000fe20007810000 */
[--C-:B------:R-:W-:Y:S01]  /*c020*/  FFMA.FTZ R25, R41, UR33, -R5.reuse ;  /* 0x0000002129197c23 */ /* 0x100fe20008010805 */
[----:B------:R-:W-:Y:S01]  /*c030*/  ISETP.GT.AND P4, PT, R10, 0x51, P2 ;  /* 0x000000510a00780c */ /* 0x000fe20001784270 */
[----:B------:R-:W-:Y:S01]  /*c040*/  MUFU.EX2 R24, R40 ;  /* 0x0000002800187308 */ /* 0x000fe20000000800 */
        /* <DEDUP_REMOVED lines=11> */
[----:B------:R-:W-:Y:S01]  /*c100*/  MUFU.EX2 R28, R44 ;  /* 0x0000002c001c7308 */ /* 0x000fe20000000800 */
[----:B------:R-:W-:Y:S01]  /*c110*/  FMNMX.FTZ R32, R50, R29, !PT ;  /* 0x0000001d32207209 */ /* 0x000fe20007810000 */
[----:B------:R-:W-:Y:S01]  /*c120*/  FFMA.FTZ R29, R45, UR33, -R5 ;  /* 0x000000212d1d7c23 */ /* 0x000fe20008010805 */
[----:B------:R-:W-:-:S02]  /*c130*/  ISETP.LT.OR P3, PT, R11, 0x59, P3 ;  /* 0x000000590b00780c */ /* 0x000fc40001f61670 */
[----:B------:R-:W-:Y:S02]  /*c140*/  FMNMX.FTZ R33, R51, R32, !PT ;  /* 0x0000002033217209 */ /* 0x000fe40007810000 */
[----:B------:R-:W-:Y:S01]  /*c150*/  FSEL R67, R67, -INF , !P4 ;  /* 0xff80000043437808 */ /* 0x000fe20006000000 */
[----:B------:R-:W-:Y:S01]  /*c160*/  MUFU.EX2 R8, R8 ;  /* 0x0000000800087308 */ /* 0x000fe20000000800 */
[----:B------:R-:W-:Y:S02]  /*c170*/  FMNMX.FTZ R32, R54, R33, !PT ;  /* 0x0000002136207209 */ /* 0x000fe40007810000 */
[----:B------:R-:W-:Y:S02]  /*c180*/  ISETP.GT.AND P4, PT, R10, 0x59, P2 ;  /* 0x000000590a00780c */ /* 0x000fe40001784270 */
[----:B------:R-:W-:Y:S02]  /*c190*/  FMNMX.FTZ R33, R55, R32, !PT ;  /* 0x0000002037217209 */ /* 0x000fe40007810000 */
[----:B------:R-:W-:Y:S01]  /*c1a0*/  FSEL R70, R70, -INF , !P3 ;  /* 0xff80000046467808 */ /* 0x000fe20005800000 */
[----:B------:R1:W-:Y:S01]  /*c1b0*/  MUFU.EX2 R32, R48 ;  /* 0x0000003000207308 */ /* 0x0003e20000000800 */
[----:B0-----:R-:W-:Y:S01]  /*c1c0*/  FMNMX.FTZ R36, R58, R33, !PT ;  /* 0x000000213a247209 */ /* 0x001fe20007810000 */
        /* <DEDUP_REMOVED lines=8> */
[--C-:B-1----:R-:W-:Y:S01]  /*c250*/  FFMA.FTZ R48, R65, UR33, -R5.reuse ;  /* 0x0000002141307c23 */ /* 0x102fe20008010805 */
        /* <DEDUP_REMOVED lines=10> */
[----:B------:R-:W-:Y:S01]  /*c300*/  FSEL R74, R74, -INF , !P3 ;  /* 0xff8000004a4a7808 */ /* 0x000fe20005800000 */
[----:B------:R-:W-:Y:S01]  /*c310*/  MUFU.EX2 R12, R12 ;  /* 0x0000000c000c7308 */ /* 0x000fe20000000800 */
[----:B------:R-:W-:Y:S01]  /*c320*/  FMNMX.FTZ R40, R70, R41, !PT ;  /* 0x0000002946287209 */ /* 0x000fe20007810000 */
[----:B0-----:R-:W-:Y:S01]  /*c330*/  FFMA.FTZ R52, R69, UR33, -R5 ;  /* 0x0000002145347c23 */ /* 0x001fe20008010805 */
[----:B------:R-:W-:-:S02]  /*c340*/  ISETP.GT.AND P3, PT, R10, 0x68, P2 ;  /* 0x000000680a00780c */ /* 0x000fc40001764270 */
[----:B------:R-:W-:Y:S02]  /*c350*/  ISETP.LT.OR P4, PT, R11, 0x62, P4 ;  /* 0x000000620b00780c */ /* 0x000fe40002781670 */
[----:B------:R-:W-:Y:S01]  /*c360*/  FMNMX.FTZ R41, R71, R40, !PT ;  /* 0x0000002847297209 */ /* 0x000fe20007810000 */
[----:B------:R-:W-:Y:S01]  /*c370*/  MUFU.EX2 R13, R13 ;  /* 0x0000000d000d7308 */ /* 0x000fe20000000800 */
[----:B------:R-:W-:Y:S02]  /*c380*/  ISETP.LT.OR P3, PT, R11, 0x69, P3 ;  /* 0x000000690b00780c */ /* 0x000fe40001f61670 */
[----:B------:R-:W-:Y:S02]  /*c390*/  FSEL R75, R75, -INF , !P4 ;  /* 0xff8000004b4b7808 */ /* 0x000fe40006000000 */
[----:B------:R-:W-:Y:S02]  /*c3a0*/  ISETP.GT.AND P4, PT, R10, 0x69, P2 ;  /* 0x000000690a00780c */ /* 0x000fe40001784270 */
[----:B------:R-:W-:Y:S01]  /*c3b0*/  FMNMX.FTZ R44, R74, R41, !PT ;  /* 0x000000294a2c7209 */ /* 0x000fe20007810000 */
[----:B------:R0:W-:Y:S01]  /*c3c0*/  MUFU.EX2 R40, R56 ;  /* 0x0000003800287308 */ /* 0x0001e20000000800 */
[----:B------:R-:W-:Y:S01]  /*c3d0*/  FSEL R78, R78, -INF , !P3 ;  /* 0xff8000004e4e7808 */ /* 0x000fe20005800000 */
[--C-:B------:R-:W-:Y:S01]  /*c3e0*/  FFMA.FTZ R41, R57, UR33, -R5.reuse ;  /* 0x0000002139297c23 */ /* 0x100fe20008010805 */
[----:B------:R-:W-:Y:S01]  /*c3f0*/  ISETP.GT.AND P3, PT, R10, 0x70, P2 ;  /* 0x000000700a00780c */ /* 0x000fe20001764270 */
[----:B------:R-:W-:Y:S01]  /*c400*/  FFMA.FTZ R57, R73, UR33, -R5 ;  /* 0x0000002149397c23 */ /* 0x000fe20008010805 */
[----:B------:R-:W-:-:S02]  /*c410*/  ISETP.LT.OR P4, PT, R11, 0x6a, P4 ;  /* 0x0000006a0b00780c */ /* 0x000fc40002781670 */
[----:B------:R-:W-:Y:S01]  /*c420*/  FMNMX.FTZ R45, R75, R44, !PT ;  /* 0x0000002c4b2d7209 */ /* 0x000fe20007810000 */
[----:B------:R-:W-:Y:S01]  /*c430*/  MUFU.EX2 R14, R14 ;  /* 0x0000000e000e7308 */ /* 0x000fe20000000800 */
[----:B------:R-:W-:Y:S01]  /*c440*/  ISETP.LT.OR P3, PT, R11, 0x71, P3 ;  /* 0x000000710b00780c */ /* 0x000fe20001f61670 */
[--C-:B0-----:R-:W-:Y:S01]  /*c450*/  FFMA.FTZ R56, R61, UR33, -R5.reuse ;  /* 0x000000213d387c23 */ /* 0x101fe20008010805 */
[----:B------:R-:W-:Y:S01]  /*c460*/  FSEL R79, R79, -INF , !P4 ;  /* 0xff8000004f4f7808 */ /* 0x000fe20006000000 */
[----:B------:R-:W-:Y:S01]  /*c470*/  FFMA.FTZ R61, R77, UR33, -R5 ;  /* 0x000000214d3d7c23 */ /* 0x000fe20008010805 */
[----:B------:R-:W-:Y:S02]  /*c480*/  ISETP.GT.AND P4, PT, R10, 0x71, P2 ;  /* 0x000000710a00780c */ /* 0x000fe40001784270 */
[----:B------:R-:W-:Y:S01]  /*c490*/  FMNMX.FTZ R44, R78, R45, !PT ;  /* 0x0000002d4e2c7209 */ /* 0x000fe20007810000 */
[----:B------:R-:W-:Y:S01]  /*c4a0*/  MUFU.EX2 R15, R15 ;  /* 0x0000000f000f7308 */ /* 0x000fe20000000800 */
[----:B------:R-:W-:-:S02]  /*c4b0*/  FSEL R82, R82, -INF , !P3 ;  /* 0xff80000052527808 */ /* 0x000fc40005800000 */
[C---:B------:R-:W-:Y:S02]  /*c4c0*/  ISETP.GT.AND P3, PT, R10.reuse, 0x78, P2 ;  /* 0x000000780a00780c */ /* 0x040fe40001764270 */
[----:B------:R-:W-:Y:S02]  /*c4d0*/  ISETP.LT.OR P4, PT, R11, 0x72, P4 ;  /* 0x000000720b00780c */ /* 0x000fe40002781670 */
[----:B------:R-:W-:Y:S01]  /*c4e0*/  FMNMX.FTZ R45, R79, R44, !PT ;  /* 0x0000002c4f2d7209 */ /* 0x000fe20007810000 */
[----:B------:R-:W-:Y:S01]  /*c4f0*/  MUFU.EX2 R21, R21 ;  /* 0x0000001500157308 */ /* 0x000fe20000000800 */
[----:B------:R-:W-:Y:S02]  /*c500*/  ISETP.GT.AND P2, PT, R10, 0x79, P2 ;  /* 0x000000790a00780c */ /* 0x000fe40001744270 */
[----:B------:R-:W-:Y:S02]  /*c510*/  ISETP.LT.OR P3, PT, R11, 0x79, P3 ;  /* 0x000000790b00780c */ /* 0x000fe40001f61670 */
[----:B------:R-:W-:-:S02]  /*c520*/  FSEL R83, R83, -INF , !P4 ;  /* 0xff80000053537808 */ /* 0x000fc40006000000 */
[----:B------:R-:W-:Y:S01]  /*c530*/  FMNMX.FTZ R10, R82, R45, !PT ;  /* 0x0000002d520a7209 */ /* 0x000fe20007810000 */
[----:B------:R0:W-:Y:S01]  /*c540*/  MUFU.EX2 R44, R60 ;  /* 0x0000003c002c7308 */ /* 0x0001e20000000800 */
[----:B------:R-:W-:Y:S01]  /*c550*/  ISETP.LT.OR P2, PT, R11, 0x7a, P2 ;  /* 0x0000007a0b00780c */ /* 0x000fe20001741670 */
[--C-:B------:R-:W-:Y:S01]  /*c560*/  FFMA.FTZ R45, R64, UR33, -R5.reuse ;  /* 0x00000021402d7c23 */ /* 0x100fe20008010805 */
[----:B------:R-:W-:Y:S01]  /*c570*/  FSEL R86, R86, -INF , !P3 ;  /* 0xff80000056567808 */ /* 0x000fe20005800000 */
[--C-:B------:R-:W-:Y:S01]  /*c580*/  FFMA.FTZ R64, R84, UR33, -R5.reuse ;  /* 0x0000002154407c23 */ /* 0x100fe20008010805 */
[----:B------:R-:W-:Y:S02]  /*c590*/  FMNMX.FTZ R11, R83, R10, !PT ;  /* 0x0000000a530b7209 */ /* 0x000fe40007810000 */
[----:B------:R-:W-:Y:S01]  /*c5a0*/  FSEL R87, R87, -INF , !P2 ;  /* 0xff80000057577808 */ /* 0x000fe20005000000 */
[----:B------:R-:W-:Y:S01]  /*c5b0*/  MUFU.EX2 R25, R25 ;  /* 0x0000001900197308 */ /* 0x000fe20000000800 */
[----:B------:R-:W-:Y:S01]  /*c5c0*/  FMNMX.FTZ R10, R86, R11, !PT ;  /* 0x0000000b560a7209 */ /* 0x000fe20007810000 */
[----:B0-----:R-:W-:Y:S01]  /*c5d0*/  FFMA.FTZ R60, R76, UR33, -R5 ;  /* 0x000000214c3c7c23 */ /* 0x001fe20008010805 */
[----:B------:R-:W-:-:S02]  /*c5e0*/  FSEL R69, R0, RZ, P6 ;  /* 0x000000ff00457208 */ /* 0x000fc40003000000 */
[----:B------:R-:W-:-:S03]  /*c5f0*/  FMNMX.FTZ R10, R87, R10, !PT ;  /* 0x0000000a570a7209 */ /* 0x000fc60007810000 */
[----:B------:R-:W-:Y:S01]  /*c600*/  FADD.FTZ R69, -R69, R6 ;  /* 0x0000000645457221 */ /* 0x000fe20000010100 */
[----:B------:R-:W-:Y:S01]  /*c610*/  MUFU.EX2 R29, R29 ;  /* 0x0000001d001d7308 */ /* 0x000fe20000000800 */
[----:B------:R-:W0:Y:S02]  /*c620*/  SHFL.BFLY PT, R11, R10, 0x2, 0x1f ;  /* 0x0c401f000a0b7f89 */ /* 0x000e2400000e0000 */
[----:B------:R-:W-:-:S05]  /*c630*/  FMUL.FTZ R69, R69, UR33 ;  /* 0x0000002145457c20 */ /* 0x000fca0008410000 */
[----:B------:R-:W-:Y:S08]  /*c640*/  MUFU.EX2 R33, R33 ;  /* 0x0000002100217308 */ /* 0x000ff00000000800 */
[----:B------:R-:W1:Y:S08]  /*c650*/  MUFU.EX2 R69, R69 ;  /* 0x0000004500457308 */ /* 0x000e700000000800 */
[----:B------:R-:W-:Y:S01]  /*c660*/  MUFU.EX2 R37, R37 ;  /* 0x0000002500257308 */ /* 0x000fe20000000800 */
[----:B0-----:R-:W-:-:S05]  /*c670*/  FMNMX.FTZ R11, R10, R11, !PT ;  /* 0x0000000b0a0b7209 */ /* 0x001fca0007810000 */
[----:B------:R-:W0:Y:S02]  /*c680*/  SHFL.BFLY PT, R10, R11, 0x1, 0x1f ;  /* 0x0c201f000b0a7f89 */ /* 0x000e2400000e0000 */
[----:B------:R-:W-:Y:S01]  /*c690*/  MUFU.EX2 R41, R41 ;  /* 0x0000002900297308 */ /* 0x000fe20000000800 */
[-C--:B-1----:R-:W-:Y:S01]  /*c6a0*/  FMUL.FTZ R88, R88, R69.reuse ;  /* 0x0000004558587220 */ /* 0x082fe20000410000 */
        /* <DEDUP_REMOVED lines=20> */
[----:B0-----:R-:W-:Y:S01]  /*c7f0*/  FMNMX.FTZ R5, R11, R10, !PT ;  /* 0x0000000a0b057209 */ /* 0x001fe20007810000 */
[-C--:B------:R-:W-:Y:S01]  /*c800*/  FMUL.FTZ R125, R125, R69.reuse ;  /* 0x000000457d7d7220 */ /* 0x080fe20000410000 */
[----:B------:R-:W-:Y:S01]  /*c810*/  MUFU.EX2 R48, R48 ;  /* 0x0000003000307308 */ /* 0x000fe20000000800 */
[-C--:B------:R-:W-:Y:S01]  /*c820*/  FMUL.FTZ R128, R128, R69.reuse ;  /* 0x0000004580807220 */ /* 0x080fe20000410000 */
[C---:B------:R-:W-:Y:S01]  /*c830*/  FSETP.NEU.FTZ.AND P2, PT, R5.reuse, -INF , PT ;  /* 0xff8000000500780b */ /* 0x040fe20003f5d000 */
[----:B------:R-:W-:Y:S01]  /*c840*/  FMUL.FTZ R72, R5, UR33 ;  /* 0x0000002105487c20 */ /* 0x000fe20008410000 */
[-C--:B------:R-:W-:Y:S01]  /*c850*/  FMUL.FTZ R129, R129, R69.reuse ;  /* 0x0000004581817220 */ /* 0x080fe20000410000 */
[-C--:B------:R-:W-:Y:S01]  /*c860*/  FMUL.FTZ R132, R132, R69.reuse ;  /* 0x0000004584847220 */ /* 0x080fe20000410000 */
[----:B------:R-:W-:Y:S01]  /*c870*/  FSEL R10, R5, RZ, P2 ;  /* 0x000000ff050a7208 */ /* 0x000fe20001000000 */
[----:B------:R-:W-:Y:S01]  /*c880*/  FMUL.FTZ R133, R133, R69 ;  /* 0x0000004585857220 */ /* 0x000fe20000410000 */
[----:B------:R-:W-:Y:S01]  /*c890*/  FSEL R72, R72, RZ, P2 ;  /* 0x000000ff48487208 */ /* 0x000fe20001000000 */
[----:B------:R-:W-:Y:S01]  /*c8a0*/  MUFU.EX2 R49, R49 ;  /* 0x0000003100317308 */ /* 0x000fe20000000800 */
[----:B------:R-:W-:Y:S01]  /*c8b0*/  ISETP.GT.AND P2, PT, R2, UR37, PT ;  /* 0x0000002502007c0c */ /* 0x000fe2000bf44270 */
[----:B------:R-:W-:Y:S01]  /*c8c0*/  FADD.FTZ R10, -R10, R7 ;  /* 0x000000070a0a7221 */ /* 0x000fe20000010100 */
[----:B------:R-:W-:-:S02]  /*c8d0*/  VIADD R2, R2, 0xffffffff ;  /* 0xffffffff02027836 */ /* 0x000fc40000000000 */
[--C-:B------:R-:W-:Y:S01]  /*c8e0*/  FFMA.FTZ R11, R26, UR33, -R72.reuse ;  /* 0x000000211a0b7c23 */ /* 0x100fe20008010848 */
[--C-:B------:R-:W-:Y:S01]  /*c8f0*/  FFMA.FTZ R26, R27, UR33, -R72.reuse ;  /* 0x000000211b1a7c23 */ /* 0x100fe20008010848 */
[----:B------:R-:W-:Y:S01]  /*c900*/  FMUL.FTZ R7, R10, UR33 ;  /* 0x000000210a077c20 */ /* 0x000fe20008410000 */
[--C-:B------:R-:W-:Y:S01]  /*c910*/  FFMA.FTZ R27, R34, UR33, -R72.reuse ;  /* 0x00000021221b7c23 */ /* 0x100fe20008010848 */
[--C-:B------:R-:W-:Y:S01]  /*c920*/  FFMA.FTZ R34, R35, UR33, -R72.reuse ;  /* 0x0000002123227c23 */ /* 0x100fe20008010848 */
[--C-:B------:R-:W-:Y:S01]  /*c930*/  FFMA.FTZ R35, R54, UR33, -R72.reuse ;  /* 0x0000002136237c23 */ /* 0x100fe20008010848 */
[----:B------:R-:W-:Y:S01]  /*c940*/  MUFU.EX2 R11, R11 ;  /* 0x0000000b000b7308 */ /* 0x000fe20000000800 */
[----:B------:R-:W-:Y:S02]  /*c950*/  IMAD.U32 R54, RZ, RZ, UR53 ;  /* 0x00000035ff367e24 */ /* 0x000fe4000f8e00ff */
        /* <DEDUP_REMOVED lines=8> */
[----:B------:R-:W-:Y:S01]  /*c9e0*/  FFMA.FTZ R38, R38, UR33, -R72 ;  /* 0x0000002126267c23 */ /* 0x000fe20008010848 */
[----:B------:R-:W-:-:S02]  /*c9f0*/  @!P1 VIADD R54, R54, 0x2d860 ;  /* 0x0002d86036369836 */ /* 0x000fc40000000000 */
        /* <DEDUP_REMOVED lines=21> */
[C---:B-1----:R-:W-:Y:S01]  /*cb50*/  FADD.FTZ R54, R26.reuse, R3 ;  /* 0x000000031a367221 */ /* 0x042fe20000010000 */
[----:B------:R-:W-:Y:S01]  /*cb60*/  FADD.FTZ R3, R13, R10 ;  /* 0x0000000a0d037221 */ /* 0x000fe20000010000 */
        /* <DEDUP_REMOVED lines=10> */
[----:B------:R-:W-:Y:S01]  /*cc10*/  FFMA.FTZ R86, R86, UR33, -R72 ;  /* 0x0000002156567c23 */ /* 0x000fe20008010848 */
[----:B------:R-:W-:Y:S01]  /*cc20*/  UMOV UR53, UR46 ;  /* 0x0000002e00357c82 */ /* 0x000fe20008000000 */
[----:B------:R-:W-:Y:S01]  /*cc30*/  FMUL.FTZ R90, R90, R7 ;  /* 0x000000075a5a7220 */ /* 0x000fe20000410000 */
[----:B------:R-:W2:Y:S01]  /*cc40*/  MUFU.EX2 R34, R34 ;  /* 0x0000002200227308 */ /* 0x000ea20000000800 */
[----:B0-----:R-:W-:Y:S01]  /*cc50*/  FADD.FTZ R12, R77, R54 ;  /* 0x000000364d0c7221 */ /* 0x001fe20000010000 */
[----:B------:R-:W-:Y:S01]  /*cc60*/  FFMA.FTZ R54, R67, UR33, -R72 ;  /* 0x0000002143367c23 */ /* 0x000fe20008010848 */
[----:B------:R-:W-:Y:S01]  /*cc70*/  F2FP.BF16.F32.PACK_AB R11, R77, R73 ;  /* 0x000000494d0b723e */ /* 0x000fe200000010ff */
[-C--:B------:R-:W-:Y:S01]  /*cc80*/  FMUL.FTZ R91, R91, R7.reuse ;  /* 0x000000075b5b7220 */ /* 0x080fe20000410000 */
[-C--:B------:R-:W-:Y:S01]  /*cc90*/  FMUL.FTZ R94, R94, R7.reuse ;  /* 0x000000075e5e7220 */ /* 0x080fe20000410000 */
[-C--:B------:R-:W-:Y:S01]  /*cca0*/  FMUL.FTZ R95, R95, R7.reuse ;  /* 0x000000075f5f7220 */ /* 0x080fe20000410000 */
[-C--:B------:R-:W-:Y:S01]  /*ccb0*/  FMUL.FTZ R98, R98, R7.reuse ;  /* 0x0000000762627220 */ /* 0x080fe20000410000 */
        /* <DEDUP_REMOVED lines=11> */
[----:B------:R-:W-:Y:S01]  /*cd70*/  F2FP.BF16.F32.PACK_AB R24, R25, R24 ;  /* 0x000000181918723e */ /* 0x000fe200000010ff */
[-C--:B------:R-:W-:Y:S01]  /*cd80*/  FMUL.FTZ R106, R106, R7.reuse ;  /* 0x000000076a6a7220 */ /* 0x080fe20000410000 */
[-C--:B------:R-:W-:Y:S01]  /*cd90*/  FMUL.FTZ R107, R107, R7.reuse ;  /* 0x000000076b6b7220 */ /* 0x080fe20000410000 */
[----:B------:R-:W-:Y:S01]  /*cda0*/  FADD.FTZ R67, R25, R26 ;  /* 0x0000001a19437221 */ /* 0x000fe20000010000 */
[-C--:B------:R-:W-:Y:S01]  /*cdb0*/  FMUL.FTZ R110, R110, R7.reuse ;  /* 0x000000076e6e7220 */ /* 0x080fe20000410000 */
[----:B------:R-:W-:Y:S01]  /*cdc0*/  MUFU.EX2 R42, R42 ;  /* 0x0000002a002a7308 */ /* 0x000fe20000000800 */
[-C--:B------:R-:W-:Y:S01]  /*cdd0*/  FMUL.FTZ R111, R111, R7.reuse ;  /* 0x000000076f6f7220 */ /* 0x080fe20000410000 */
[----:B------:R-:W-:Y:S01]  /*cde0*/  FADD.FTZ R26, R28, R67 ;  /* 0x000000431c1a7221 */ /* 0x000fe20000010000 */
[----:B0-----:R-:W-:Y:S01]  /*cdf0*/  F2FP.BF16.F32.PACK_AB R8, R15, R14 ;  /* 0x0000000e0f08723e */ /* 0x001fe200000010ff */
[----:B------:R-:W-:Y:S01]  /*ce00*/  FMUL.FTZ R114, R114, R7 ;  /* 0x0000000772727220 */ /* 0x000fe20000410000 */
[----:B------:R-:W-:Y:S01]  /*ce10*/  F2FP.BF16.F32.PACK_AB R10, R21, R20 ;  /* 0x00000014150a723e */ /* 0x000fe200000010ff */
[----:B------:R-:W-:Y:S01]  /*ce20*/  FADD.FTZ R67, R29, R26 ;  /* 0x0000001a1d437221 */ /* 0x000fe20000010000 */
[----:B--2---:R-:W-:Y:S01]  /*ce30*/  F2FP.BF16.F32.PACK_AB R9, R34, R27 ;  /* 0x0000001b2209723e */ /* 0x004fe200000010ff */
[----:B------:R-:W0:Y:S01]  /*ce40*/  MUFU.EX2 R43, R43 ;  /* 0x0000002b002b7308 */ /* 0x000e220000000800 */
[----:B-1----:R-:W-:Y:S01]  /*ce50*/  F2FP.BF16.F32.PACK_AB R11, R39, R38 ;  /* 0x00000026270b723e */ /* 0x002fe200000010ff */
[-C--:B------:R-:W-:Y:S01]  /*ce60*/  FMUL.FTZ R115, R115, R7.reuse ;  /* 0x0000000773737220 */ /* 0x080fe20000410000 */
[----:B------:R-:W-:Y:S01]  /*ce70*/  F2FP.BF16.F32.PACK_AB R26, R29, R28 ;  /* 0x0000001c1d1a723e */ /* 0x000fe200000010ff */
        /* <DEDUP_REMOVED lines=11> */
[----:B------:R-:W-:Y:S01]  /*cf30*/  FMUL.FTZ R135, R135, R7 ;  /* 0x0000000787877220 */ /* 0x000fe20000410000 */
[----:B------:R-:W3:Y:S01]  /*cf40*/  MUFU.EX2 R46, R46 ;  /* 0x0000002e002e7308 */ /* 0x000ee20000000800 */
[----:B--2---:R-:W-:Y:S01]  /*cf50*/  FADD.FTZ R63, R34, R59 ;  /* 0x0000003b223f7221 */ /* 0x004fe20000010000 */
[--C-:B------:R-:W-:Y:S01]  /*cf60*/  FFMA.FTZ R59, R74, UR33, -R72.reuse ;  /* 0x000000214a3b7c23 */ /* 0x100fe20008010848 */
[----:B------:R-:W-:Y:S01]  /*cf70*/  FFMA.FTZ R72, R87, UR33, -R72 ;  /* 0x0000002157487c23 */ /* 0x000fe20008010848 */
[----:B0-----:R-:W-:Y:S01]  /*cf80*/  F2FP.BF16.F32.PACK_AB R25, R43, R42 ;  /* 0x0000002a2b19723e */ /* 0x001fe200000010ff */
[----:B------:R-:W-:Y:S01]  /*cf90*/  FADD.FTZ R12, R38, R63 ;  /* 0x0000003f260c7221 */ /* 0x000fe20000010000 */
[----:B------:R-:W-:Y:S01]  /*cfa0*/  F2FP.BF16.F32.PACK_AB R34, R37, R36 ;  /* 0x000000242522723e */ /* 0x000fe200000010ff */
[----:B------:R-:W-:Y:S01]  /*cfb0*/  IMAD.MOV.U32 R7, RZ, RZ, R5 ;  /* 0x000000ffff077224 */ /* 0x000fe200078e0005 */
        /* <DEDUP_REMOVED lines=14> */
[----:B------:R-:W-:Y:S02]  /*d0a0*/  FADD.FTZ R15, R37, R14 ;  /* 0x0000000e250f7221 */ /* 0x000fe40000010000 */
[----:B------:R-:W0:Y:S01]  /*d0b0*/  MUFU.EX2 R35, R35 ;  /* 0x0000002300237308 */ /* 0x000e220000000800 */
[----:B--2---:R-:W-:Y:S01]  /*d0c0*/  FADD.FTZ R12, R30, R63 ;  /* 0x0000003f1e0c7221 */ /* 0x004fe20000010000 */
[----:B------:R-:W-:Y:S01]  /*d0d0*/  FADD.FTZ R20, R40, R15 ;  /* 0x0000000f28147221 */ /* 0x000fe20000010000 */
[----:B------:R2:W-:Y:S01]  /*d0e0*/  STSM.16.M88.4 [R19], R24 ;  /* 0x0000001813007844 */ /* 0x0005e20000000200 */
[C---:B------:R-:W-:Y:S02]  /*d0f0*/  F2FP.BF16.F32.PACK_AB R40, R41.reuse, R40 ;  /* 0x000000282928723e */ /* 0x040fe400000010ff */
[----:B------:R-:W-:Y:S02]  /*d100*/  FADD.FTZ R21, R41, R20 ;  /* 0x0000001429157221 */ /* 0x000fe40000010000 */
[----:B------:R-:W4:Y:S01]  /*d110*/  MUFU.EX2 R47, R47 ;  /* 0x0000002f002f7308 */ /* 0x000f220000000800 */
[C---:B---3--:R-:W-:Y:S01]  /*d120*/  FADD.FTZ R12, R31.reuse, R12 ;  /* 0x0000000c1f0c7221 */ /* 0x048fe20000010000 */
[----:B------:R-:W-:Y:S01]  /*d130*/  FADD.FTZ R21, R44, R21 ;  /* 0x000000152c157221 */ /* 0x000fe20000010000 */
[----:B------:R-:W-:-:S03]  /*d140*/  F2FP.BF16.F32.PACK_AB R33, R31, R30 ;  /* 0x0000001e1f21723e */ /* 0x000fc600000010ff */
[----:B------:R-:W-:Y:S02]  /*d150*/  FADD.FTZ R20, R56, R21 ;  /* 0x0000001538147221 */ /* 0x000fe40000010000 */
[----:B------:R-:W3:Y:S01]  /*d160*/  MUFU.EX2 R50, R50 ;  /* 0x0000003200327308 */ /* 0x000ee20000000800 */
[----:B0-----:R-:W-:-:S07]  /*d170*/  FADD.FTZ R12, R35, R12 ;  /* 0x0000000c230c7221 */ /* 0x001fce0000010000 */
[----:B------:R-:W0:Y:S01]  /*d180*/  MUFU.EX2 R51, R51 ;  /* 0x0000003300337308 */ /* 0x000e220000000800 */
[C---:B----4-:R-:W-:Y:S01]  /*d190*/  FADD.FTZ R15, R47.reuse, R12 ;  /* 0x0000000c2f0f7221 */ /* 0x050fe20000010000 */
[----:B------:R-:W-:-:S05]  /*d1a0*/  F2FP.BF16.F32.PACK_AB R35, R47, R35 ;  /* 0x000000232f23723e */ /* 0x000fca00000010ff */
[----:B------:R4:W-:Y:S01]  /*d1b0*/  STSM.16.M88.4 [R18], R32 ;  /* 0x0000002012007844 */ /* 0x0009e20000000200 */
[----:B------:R-:W5:Y:S01]  /*d1c0*/  MUFU.EX2 R4, R4 ;  /* 0x0000000400047308 */ /* 0x000f620000000800 */
[----:B---3--:R-:W-:-:S07]  /*d1d0*/  FADD.FTZ R12, R50, R15 ;  /* 0x0000000f320c7221 */ /* 0x008fce0000010000 */
[----:B------:R-:W1:Y:S01]  /*d1e0*/  MUFU.EX2 R3, R3 ;  /* 0x0000000300037308 */ /* 0x000e620000000800 */
[C---:B0-----:R-:W-:Y:S01]  /*d1f0*/  FADD.FTZ R15, R51.reuse, R12 ;  /* 0x0000000c330f7221 */ /* 0x041fe20000010000 */
[----:B------:R-:W-:-:S06]  /*d200*/  F2FP.BF16.F32.PACK_AB R41, R51, R50 ;  /* 0x000000323329723e */ /* 0x000fcc00000010ff */
[----:B------:R-:W0:Y:S01]  /*d210*/  MUFU.EX2 R54, R54 ;  /* 0x0000003600367308 */ /* 0x000e220000000800 */
[----:B-----5:R-:W-:Y:S01]  /*d220*/  FADD.FTZ R12, R4, R15 ;  /* 0x0000000f040c7221 */ /* 0x020fe20000010000 */
[----:B------:R-:W-:Y:S01]  /*d230*/  FADD.FTZ R15, R45, R20 ;  /* 0x000000142d0f7221 */ /* 0x000fe20000010000 */
[C---:B------:R-:W-:Y:S02]  /*d240*/  F2FP.BF16.F32.PACK_AB R43, R13.reuse, R4 ;  /* 0x000000040d2b723e */ /* 0x040fe400000010ff */
[----:B------:R-:W-:Y:S01]  /*d250*/  FADD.FTZ R12, R13, R12 ;  /* 0x0000000c0d0c7221 */ /* 0x000fe20000010000 */
[C---:B------:R-:W-:Y:S01]  /*d260*/  FADD.FTZ R20, R48.reuse, R15 ;  /* 0x0000000f30147221 */ /* 0x040fe20000010000 */
[----:B------:R-:W-:Y:S01]  /*d270*/  F2FP.BF16.F32.PACK_AB R48, R48, R45 ;  /* 0x0000002d3030723e */ /* 0x000fe200000010ff */
[----:B------:R-:W3:Y:S01]  /*d280*/  MUFU.EX2 R52, R52 ;  /* 0x0000003400347308 */ /* 0x000ee20000000800 */
[----:B-1----:R-:W-:Y:S01]  /*d290*/  FADD.FTZ R9, R3, R12 ;  /* 0x0000000c03097221 */ /* 0x002fe20000010000 */
[----:B------:R-:W-:Y:S01]  /*d2a0*/  FADD.FTZ R11, R49, R20 ;  /* 0x00000014310b7221 */ /* 0x000fe20000010000 */
[----:B------:R4:W-:Y:S05]  /*d2b0*/  STSM.16.M88.4 [R17+0x27800], R40 ;  /* 0x0278002811007844 */ /* 0x0009ea0000000200 */
[----:B------:R-:W1:Y:S01]  /*d2c0*/  MUFU.EX2 R55, R55 ;  /* 0x0000003700377308 */ /* 0x000e620000000800 */
[----:B0-----:R-:W-:-:S07]  /*d2d0*/  FADD.FTZ R8, R54, R9 ;  /* 0x0000000936087221 */ /* 0x001fce0000010000 */
[----:B------:R-:W0:Y:S01]  /*d2e0*/  MUFU.EX2 R53, R53 ;  /* 0x0000003500357308 */ /* 0x000e220000000800 */
[C---:B---3--:R-:W-:Y:S01]  /*d2f0*/  FADD.FTZ R10, R52.reuse, R11 ;  /* 0x0000000b340a7221 */ /* 0x048fe20000010000 */
[----:B------:R-:W-:Y:S02]  /*d300*/  F2FP.BF16.F32.PACK_AB R50, R52, R49 ;  /* 0x000000313432723e */ /* 0x000fe400000010ff */
[----:B------:R-:W-:-:S04]  /*d310*/  F2FP.BF16.F32.PACK_AB R49, R54, R3 ;  /* 0x000000033631723e */ /* 0x000fc800000010ff */
        /* <DEDUP_REMOVED lines=9> */
[----:B-1----:R-:W-:-:S07]  /*d3b0*/  FADD.FTZ R11, R57, R10 ;  /* 0x0000000a390b7221 */ /* 0x002fce0000010000 */
[----:B------:R-:W1:Y:S01]  /*d3c0*/  MUFU.EX2 R14, R75 ;  /* 0x0000004b000e7308 */ /* 0x000e620000000800 */
[----:B0-----:R-:W-:-:S07]  /*d3d0*/  FADD.FTZ R9, R59, R4 ;  /* 0x000000043b097221 */ /* 0x001fce0000010000 */
        /* <DEDUP_REMOVED lines=10> */
[----:B-1----:R-:W-:Y:S01]  /*d480*/  FADD.FTZ R9, R65, R8 ;  /* 0x0000000841097221 */ /* 0x002fe20000010000 */
[----:B------:R-:W-:-:S06]  /*d490*/  F2FP.BF16.F32.PACK_AB R8, R57, R53 ;  /* 0x000000353908723e */ /* 0x000fcc00000010ff */
[----:B------:R-:W1:Y:S01]  /*d4a0*/  MUFU.EX2 R15, R82 ;  /* 0x00000052000f7308 */ /* 0x000e620000000800 */
[C---:B0-----:R-:W-:Y:S01]  /*d4b0*/  FADD.FTZ R4, R79.reuse, R4 ;  /* 0x000000044f047221 */ /* 0x041fe20000010000 */
[----:B------:R-:W-:-:S06]  /*d4c0*/  F2FP.BF16.F32.PACK_AB R11, R79, R78 ;  /* 0x0000004e4f0b723e */ /* 0x000fcc00000010ff */
[----:B------:R-:W0:Y:S01]  /*d4d0*/  MUFU.EX2 R83, R83 ;  /* 0x0000005300537308 */ /* 0x000e220000000800 */
[----:B---3--:R-:W-:Y:S01]  /*d4e0*/  FADD.FTZ R21, R68, R9 ;  /* 0x0000000944157221 */ /* 0x008fe20000010000 */
[----:B------:R-:W-:Y:S02]  /*d4f0*/  F2FP.BF16.F32.PACK_AB R9, R14, R59 ;  /* 0x0000003b0e09723e */ /* 0x000fe400000010ff */
[----:B------:R-:W-:-:S03]  /*d500*/  F2FP.BF16.F32.PACK_AB R12, R68, R65 ;  /* 0x00000041440c723e */ /* 0x000fc600000010ff */
[----:B------:R4:W-:Y:S01]  /*d510*/  STSM.16.M88.4 [R19+0x6000], R8 ;  /* 0x0060000813007844 */ /* 0x0009e20000000200 */
[----:B------:R-:W3:Y:S01]  /*d520*/  MUFU.EX2 R64, R64 ;  /* 0x0000004000407308 */ /* 0x000ee20000000800 */
[----:B-1----:R-:W-:-:S07]  /*d530*/  FADD.FTZ R4, R15, R4 ;  /* 0x000000040f047221 */ /* 0x002fce0000010000 */
[----:B------:R-:W1:Y:S01]  /*d540*/  MUFU.EX2 R6, R85 ;  /* 0x0000005500067308 */ /* 0x000e620000000800 */
[C---:B0-----:R-:W-:Y:S01]  /*d550*/  F2FP.BF16.F32.PACK_AB R13, R83.reuse, R15 ;  /* 0x0000000f530d723e */ /* 0x041fe200000010ff */
[----:B------:R-:W-:-:S06]  /*d560*/  FADD.FTZ R4, R83, R4 ;  /* 0x0000000453047221 */ /* 0x000fcc0000010000 */
[----:B--2---:R-:W0:Y:S01]  /*d570*/  MUFU.EX2 R25, R86 ;  /* 0x0000005600197308 */ /* 0x004e220000000800 */
[----:B---3--:R-:W-:-:S07]  /*d580*/  FADD.FTZ R21, R64, R21 ;  /* 0x0000001540157221 */ /* 0x008fce0000010000 */
[----:B------:R-:W2:Y:S01]  /*d590*/  MUFU.EX2 R72, R72 ;  /* 0x0000004800487308 */ /* 0x000ea20000000800 */
[C---:B-1----:R-:W-:Y:S01]  /*d5a0*/  F2FP.BF16.F32.PACK_AB R14, R6.reuse, R64 ;  /* 0x00000040060e723e */ /* 0x042fe200000010ff */
[----:B0-----:R-:W-:Y:S01]  /*d5b0*/  FADD.FTZ R3, R25, R4 ;  /* 0x0000000419037221 */ /* 0x001fe20000010000 */
[----:B------:R-:W-:Y:S01]  /*d5c0*/  FADD.FTZ R4, R6, R21 ;  /* 0x0000001506047221 */ /* 0x000fe20000010000 */
[----:B------:R-:W-:Y:S01]  /*d5d0*/  IMAD.MOV.U32 R6, RZ, RZ, R0 ;  /* 0x000000ffff067224 */ /* 0x000fe200078e0000 */
[C---:B--2---:R-:W-:Y:S01]  /*d5e0*/  F2FP.BF16.F32.PACK_AB R15, R72.reuse, R25 ;  /* 0x00000019480f723e */ /* 0x044fe200000010ff */
[----:B------:R-:W-:-:S04]  /*d5f0*/  FADD.FTZ R3, R72, R3 ;  /* 0x0000000348037221 */ /* 0x000fc80000010000 */
[----:B------:R4:W-:Y:S01]  /*d600*/  STSM.16.M88.4 [R18+0x6000], R12 ;  /* 0x0060000c12007844 */ /* 0x0009e20000000200 */
[----:B------:R0:W-:Y:S06]  /*d610*/  MEMBAR.ALL.CTA ;  /* 0x0000000000007992 */ /* 0x0001ec0000008000 */
[----:B0-----:R-:W0:Y:S02]  /*d620*/  FENCE.VIEW.ASYNC.S ;  /* 0x00000000000073c6 */ /* 0x001e240000000000 */
[----:B0-----:R-:W-:Y:S01]  /*d630*/  NOP ;  /* 0x0000000000007918 */ /* 0x001fe20000000000 */
[----:B------:R-:W-:Y:S05]  /*d640*/  @P2 BRA `(.L_x_11065) ;  /* 0xffffffcc00d42947 */ /* 0x000fea000383ffff */
.L_x_11048:
[----:B------:R-:W-:Y:S06]  /*d650*/  BAR.ARV 0x8, 0x200 ;  /* 0x0208000000007b1d */ /* 0x000fec0000002000 */
[----:B------:R-:W-:Y:S05]  /*d660*/  @!P0 BRA `(.L_x_11066) ;  /* 0x0000000000048947 */ /* 0x000fea0003800000 */
[----:B------:R-:W-:Y:S01]  /*d670*/  BPT.TRAP 0x1 ;  /* 0x000000040000795c */ /* 0x000fe20000300000 */
.L_x_11066:
[----:B------:R-:W-:Y:S01]  /*d680*/  ULEA UR9, UR46, UR42, 0x3 ;  /* 0x0000002a2e097291 */ /* 0x000fe2000f8e183f */
[----:B------:R-:W-:-:S05]  /*d690*/  IMAD.U32 R2, RZ, RZ, UR49 ;  /* 0x00000031ff027e24 */ /* 0x000fca000f8e00ff */
[----:B------:R-:W-:-:S04]  /*d6a0*/  SHF.L.U32 R2, R2, 0x1f, RZ ;  /* 0x0000001f02027819 */ /* 0x000fc800000006ff */
[----:B------:R0:W1:Y:S01]  /*d6b0*/  SYNCS.PHASECHK.TRANS64.TRYWAIT P2, [UR9+0x2d850], R2 ;  /* 0x02d85002ff0075a7 */ /* 0x0000620008040149 */
[----:B------:R-:W-:Y:S05]  /*d6c0*/  @!P0 BRA `(.L_x_11067) ;  /* 0x0000000000048947 */ /* 0x000fea0003800000 */
[----:B------:R-:W-:Y:S01]  /*d6d0*/  BPT.TRAP 0x1 ;  /* 0x000000040000795c */ /* 0x000fe20000300000 */
.L_x_11067:
[----:B-1----:R-:W-:Y:S05]  /*d6e0*/  @P2 BRA `(.L_x_11068) ;  /* 0x0000000000082947 */ /* 0x002fea0003800000 */
[----:B------:R-:W1:Y:S02]  /*d6f0*/  SYNCS.PHASECHK.TRANS64.TRYWAIT P0, [UR9+0x2d850], R2 ;  /* 0x02d85002ff0075a7 */ /* 0x000e640008000149 */
[----:B-1----:R-:W-:Y:S05]  /*d700*/  @!P0 BRA `(.L_x_11069) ;  /* 0x0000008c00e08947 */ /* 0x002fea0003800000 */
.L_x_11068:
[----:B------:R-:W-:Y:S01]  /*d710*/  UIADD3 UR42, UR42, 0x400, URZ ;  /* 0x000004002a2a7890 */ /* 0x000fe2000fffe03f */
[----:B------:R-:W-:Y:S01]  /*d720*/  WARPGROUP.ARRIVE ;  /* 0x00000000000079c5 */ /* 0x000fe20000000000 */
[----:B------:R-:W-:Y:S01]  /*d730*/  ULOP3.LUT UR43, UR43, 0x10000, URZ, 0xfc, !UPT ;  /* 0x000100002b2b7892 */ /* 0x000fe2000f8efc3f */
[----:B-1----:R-:W1:Y:S01]  /*d740*/  SHFL.BFLY PT, R7, R4, 0x2, 0x1f ;  /* 0x0c401f0004077f89 */ /* 0x002e6200000e0000 */
[----:B------:R-:W-:Y:S01]  /*d750*/  USHF.R.U32.HI UR42, URZ, 0x4, UR42 ;  /* 0x000000043f2a7899 */ /* 0x000fe2000801162a */
[----:B--2-4-:R-:W-:Y:S01]  /*d760*/  IMAD.U32 R13, RZ, RZ, UR33 ;  /* 0x00000021ff0d7e24 */ /* 0x014fe2000f8e00ff */
[----:B------:R-:W-:Y:S01]  /*d770*/  UMOV UR5, 0x40000040 ;  /* 0x4000004000057882 */ /* 0x000fe20000000000 */
[----:B------:R-:W-:Y:S01]  /*d780*/  UMOV UR7, 0x80000020 ;  /* 0x8000002000077882 */ /* 0x000fe20000000000 */
[----:B------:R-:W-:Y:S01]  /*d790*/  ULOP3.LUT UR42, UR42, 0x3fff, URZ, 0xc0, !UPT ;  /* 0x00003fff2a2a7892 */ /* 0x000fe2000f8ec03f */
[----:B0-----:R-:W0:Y:S01]  /*d7a0*/  SHFL.BFLY PT, R2, R3, 0x2, 0x1f ;  /* 0x0c401f0003027f89 */ /* 0x001e2200000e0000 */
[----:B------:R-:W-:Y:S01]  /*d7b0*/  UMOV UR4, UR43 ;  /* 0x0000002b00047c82 */ /* 0x000fe20008000000 */
[----:B------:R-:W-:-:S02]  /*d7c0*/  UIADD3 UR47, UR47, 0x1, URZ ;  /* 0x000000012f2f7890 */ /* 0x000fc4000fffe03f */
[----:B------:R-:W-:-:S04]  /*d7d0*/  ULOP3.LUT UR8, UR42, 0x2000000, URZ, 0xfc, !UPT ;  /* 0x020000002a087892 */ /* 0x000fc8000f8efc3f */
        /* <DEDUP_REMOVED lines=8> */
[----:B------:R-:W-:Y:S01]  /*d860*/  IMAD.MOV.U32 R4, RZ, RZ, RZ ;  /* 0x000000ffff047224 */ /* 0x000fe200078e00ff */
[----:B------:R-:W-:Y:S01]  /*d870*/  UMOV UR5, 0x40000040 ;  /* 0x4000004000057882 */ /* 0x000fe20000000000 */
[----:B------:R-:W-:Y:S01]  /*d880*/  UMOV UR7, 0x80000020 ;  /* 0x8000002000077882 */ /* 0x000fe20000000000 */
[----:B0-----:R-:W-:Y:S01]  /*d890*/  FADD.FTZ R6, R2, R3 ;  /* 0x0000000302067221 */ /* 0x001fe20000010000 */
[----:B------:R-:W-:Y:S01]  /*d8a0*/  IMAD.MOV.U32 R3, RZ, RZ, -0x800000 ;  /* 0xff800000ff037424 */ /* 0x000fe200078e00ff */
[----:B------:R-:W0:Y:S01]  /*d8b0*/  SHFL.BFLY PT, R2, R7, 0x1, 0x1f ;  /* 0x0c201f0007027f89 */ /* 0x000e2200000e0000 */
[----:B------:R-:W-:-:S03]  /*d8c0*/  USEL UR46, UR46, URZ, UP0 ;  /* 0x0000003f2e2e7287 */ /* 0x000fc60008000000 */
[----:B------:R-:W1:Y:S01]  /*d8d0*/  SHFL.BFLY PT, R9, R6, 0x1, 0x1f ;  /* 0x0c201f0006097f89 */ /* 0x000e6200000e0000 */
[----:B0-----:R-:W-:Y:S01]  /*d8e0*/  FADD.FTZ R11, R7, R2 ;  /* 0x00000002070b7221 */ /* 0x001fe20000010000 */
[----:B------:R-:W-:Y:S02]  /*d8f0*/  IMAD.U32 R7, RZ, RZ, UR33 ;  /* 0x00000021ff077e24 */ /* 0x000fe4000f8e00ff */
[----:B------:R-:W-:Y:S02]  /*d900*/  IMAD.MOV.U32 R2, RZ, RZ, -0x800000 ;  /* 0xff800000ff027424 */ /* 0x000fe400078e00ff */
[----:B-1----:R-:W-:Y:S01]  /*d910*/  FADD.FTZ R12, R6, R9 ;  /* 0x00000009060c7221 */ /* 0x002fe20000010000 */
[----:B------:R-:W-:Y:S01]  /*d920*/  FSETP.NE.FTZ.AND P0, PT, R11, RZ, PT ;  /* 0x000000ff0b00720b */ /* 0x000fe20003f15000 */
[----:B------:R-:W-:Y:S02]  /*d930*/  IMAD.U32 R6, RZ, RZ, UR9 ;  /* 0x00000009ff067e24 */ /* 0x000fe4000f8e00ff */
[----:B------:R-:W-:Y:S01]  /*d940*/  IMAD.MOV.U32 R9, RZ, RZ, RZ ;  /* 0x000000ffff097224 */ /* 0x000fe200078e00ff */
[----:B------:R-:W-:Y:S01]  /*d950*/  FSETP.NE.FTZ.AND P2, PT, R12, RZ, PT ;  /* 0x000000ff0c00720b */ /* 0x000fe20003f55000 */
[----:B------:R-:W-:-:S05]  /*d960*/  @!P1 VIADD R6, R6, 0x2d860 ;  /* 0x0002d86006069836 */ /* 0x000fca0000000000 */
[----:B------:R-:W-:-:S03]  /*d970*/  @!P1 PRMT R6, RZ, 0x654, R6 ;  /* 0x00000654ff069816 */ /* 0x000fc60000000006 */
[----:B------:R-:W0:Y:S01]  /*d980*/  @P0 MUFU.LG2 R8, R11 ;  /* 0x0000000b00080308 */ /* 0x000e220000000c00 */
[----:B------:R-:W-:-:S07]  /*d990*/  @P0 FMUL.FTZ R7, R7, 0.69314718246459960938 ;  /* 0x3f31721807070820 */ /* 0x000fce0000410000 */
[----:B------:R-:W1:Y:S08]  /*d9a0*/  @P2 MUFU.LG2 R10, R12 ;  /* 0x0000000c000a2308 */ /* 0x000e700000000c00 */
[----:B------:R2:W3:Y:S01]  /*d9b0*/  @P0 MUFU.RCP R4, R11 ;  /* 0x0000000b00040308 */ /* 0x0004e20000001000 */
[----:B0-----:R-:W-:-:S04]  /*d9c0*/  @P0 FMUL.FTZ R8, R8, 0.69314718246459960938 ;  /* 0x3f31721808080820 */ /* 0x001fc80000410000 */
[----:B------:R-:W-:Y:S01]  /*d9d0*/  @P0 FFMA.FTZ R3, R7, R0, R8 ;  /* 0x0000000007030223 */ /* 0x000fe20000010008 */
[----:B------:R-:W-:Y:S02]  /*d9e0*/  PLOP3.LUT P0, PT, PT, PT, PT, 0x8, 0x0 ;  /* 0x000000000000781c */ /* 0x000fe40003f0e170 */
[----:B------:R-:W0:Y:S01]  /*d9f0*/  @P2 MUFU.RCP R9, R12 ;  /* 0x0000000c00092308 */ /* 0x000e220000001000 */
[----:B--2---:R-:W-:Y:S01]  /*da00*/  @P2 FMUL.FTZ R11, R13, 0.69314718246459960938 ;  /* 0x3f3172180d0b2820 */ /* 0x004fe20000410000 */
        /* <DEDUP_REMOVED lines=99> */
.L_x_10999:
[----:B------:R-:W0:Y:S08]  /*e040*/  S2UR UR4, SR_CgaCtaId ;  /* 0x00000000000479c3 */ /* 0x000e300000008800 */
[----:B------:R-:W-:Y:S06]  /*e050*/  BAR.SYNC.DEFER_BLOCKING 0x5, 0x200 ;  /* 0x0148000000007b1d */ /* 0x000fec0000010000 */
[----:B------:R-:W-:Y:S01]  /*e060*/  UMOV UR42, 0x400 ;  /* 0x00000400002a7882 */ /* 0x000fe20000000000 */
[----:B------:R-:W-:Y:S01]  /*e070*/  BSSY B0, `(.L_x_11070) ;  /* 0x00001b8000007945 */ /* 0x000fe20003800000 */
[----:B0-----:R-:W-:-:S09]  /*e080*/  ULEA UR42, UR4, UR42, 0x18 ;  /* 0x0000002a042a7291 */ /* 0x001fd2000f8ec03f */
[----:B------:R-:W0:Y:S02]  /*e090*/  LDS.128 R4, [UR42+0x2d8d0] ;  /* 0x02d8d02aff047984 */ /* 0x000e240008000c00 */
[----:B0-----:R-:W-:Y:S02]  /*e0a0*/  R2UR UR5, R5 ;  /* 0x00000000050572ca */ /* 0x001fe400000e0000 */
[----:B------:R-:W-:Y:S02]  /*e0b0*/  R2UR UR7, R6 ;  /* 0x00000000060772ca */ /* 0x000fe400000e0000 */
[----:B------:R-:W-:Y:S01]  /*e0c0*/  R2UR UR6, R7 ;  /* 0x00000000070672ca */ /* 0x000fe200000e0000 */
[----:B------:R-:W-:Y:S06]  /*e0d0*/  BAR.ARV 0x4, 0x200 ;  /* 0x0108000000007b1d */ /* 0x000fec0000002000 */
[----:B------:R-:W-:Y:S08]  /*e0e0*/  @P0 BRA `(.L_x_11071) ;  /* 0x0000001000480947 */ /* 0x000ff00003800000 */
[----:B------:R-:W0:Y:S08]  /*e0f0*/  S2UR UR4, SR_SWINHI ;  /* 0x00000000000479c3 */ /* 0x000e300000002f00 */
[----:B------:R-:W-:Y:S01]  /*e100*/  BAR.SYNC.DEFER_BLOCKING 0x1, 0x180 ;  /* 0x0046000000007b1d */ /* 0x000fe20000010000 */
[----:B------:R-:W-:Y:S02]  /*e110*/  F2FP.BF16.F32.PACK_AB R6, R93, R92 ;  /* 0x0000005c5d06723e */ /* 0x000fe400000010ff */
[----:B------:R-:W-:-:S02]  /*e120*/  F2FP.BF16.F32.PACK_AB R26, R125, R26 ;  /* 0x0000001a7d1a723e */ /* 0x000fc400000010ff */
[----:B------:R-:W-:-:S03]  /*e130*/  F2FP.BF16.F32.PACK_AB R27, R27, R126 ;  /* 0x0000007e1b1b723e */ /* 0x000fc600000010ff */
[----:B------:R-:W1:Y:S01]  /*e140*/  LDC R41, c[0x0][0xbe8] ;  /* 0x0002fa00ff297b82 */ /* 0x000e620000000800 */
[----:B------:R-:W-:Y:S01]  /*e150*/  UMOV UR8, UR42 ;  /* 0x0000002a00087c82 */ /* 0x000fe20008000000 */
[----:B0-----:R-:W-:Y:S01]  /*e160*/  UMOV UR9, UR4 ;  /* 0x0000000400097c82 */ /* 0x001fe20008000000 */
[----:B------:R-:W-:Y:S02]  /*e170*/  IMAD.U32 R20, RZ, RZ, UR8 ;  /* 0x00000008ff147e24 */ /* 0x000fe4000f8e00ff */
[----:B------:R-:W-:Y:S01]  /*e180*/  IMAD.U32 R21, RZ, RZ, UR9 ;  /* 0x00000009ff157e24 */ /* 0x000fe2000f8e00ff */
[----:B------:R-:W-:Y:S02]  /*e190*/  ULDC.64 UR8, c[0x0][0xc00] ;  /* 0x0003000000087ab9 */ /* 0x000fe40000000a00 */
[----:B------:R-:W-:Y:S01]  /*e1a0*/  UISETP.NE.U32.AND UP0, UPT, UR8, URZ, UPT ;  /* 0x0000003f0800728c */ /* 0x000fe2000bf05070 */
[----:B------:R-:W-:-:S03]  /*e1b0*/  IMAD.WIDE R4, R145, 0x2, R20 ;  /* 0x0000000291047825 */ /* 0x000fc600078e0214 */
[----:B------:R-:W-:Y:S01]  /*e1c0*/  UISETP.NE.AND.EX UP0, UPT, UR9, URZ, UPT, UP0 ;  /* 0x0000003f0900728c */ /* 0x000fe2000bf05300 */
[C---:B------:R-:W-:Y:S02]  /*e1d0*/  LOP3.LUT R7, R4.reuse, 0x180, RZ, 0xc0, !PT ;  /* 0x0000018004077812 */ /* 0x040fe400078ec0ff */
[----:B------:R-:W-:Y:S01]  /*e1e0*/  ULDC.64 UR8, c[0x0][0xc00] ;  /* 0x0003000000087ab9 */ /* 0x000fe20000000a00 */
[C---:B------:R-:W-:Y:S01]  /*e1f0*/  IADD3 R9, P0, R4.reuse, 0x6020, RZ ;  /* 0x0000602004097810 */ /* 0x040fe20007f1e0ff */
[----:B------:R-:W-:Y:S01]  /*e200*/  UIMAD.WIDE UR8, UR40, 0x4, UR8 ;  /* 0x00000004280878a5 */ /* 0x000fe2000f8e0208 */
[----:B------:R-:W-:Y:S02]  /*e210*/  SHF.R.U64 R7, R7, 0x3, RZ ;  /* 0x0000000307077819 */ /* 0x000fe400000012ff */
[C---:B------:R-:W-:Y:S02]  /*e220*/  IADD3 R11, P1, R4.reuse, 0x6000, RZ ;  /* 0x00006000040b7810 */ /* 0x040fe40007f3e0ff */
[----:B------:R-:W-:-:S02]  /*e230*/  IADD3 R33, P2, R4, 0x3020, RZ ;  /* 0x0000302004217810 */ /* 0x000fc40007f5e0ff */
[C---:B------:R-:W-:Y:S02]  /*e240*/  IADD3 R31, P3, R4.reuse, 0x3000, RZ ;  /* 0x00003000041f7810 */ /* 0x040fe40007f7e0ff */
[----:B------:R-:W-:Y:S01]  /*e250*/  IADD3 R29, P4, R4, 0x20, RZ ;  /* 0x00000020041d7810 */ /* 0x000fe20007f9e0ff */
[--C-:B------:R-:W-:Y:S01]  /*e260*/  IMAD.X R13, RZ, RZ, R5.reuse, P2 ;  /* 0x000000ffff0d7224 */ /* 0x100fe200010e0605 */
[----:B------:R-:W-:Y:S01]  /*e270*/  LOP3.LUT R4, R7, R4, RZ, 0x3c, !PT ;  /* 0x0000000407047212 */ /* 0x000fe200078e3cff */
[--C-:B------:R-:W-:Y:S01]  /*e280*/  IMAD.X R15, RZ, RZ, R5.reuse, P3 ;  /* 0x000000ffff0f7224 */ /* 0x100fe200018e0605 */
[----:B------:R-:W-:Y:S01]  /*e290*/  LOP3.LUT R8, R9, 0x180, RZ, 0xc0, !PT ;  /* 0x0000018009087812 */ /* 0x000fe200078ec0ff */
[----:B------:R-:W-:Y:S01]  /*e2a0*/  IMAD.X R25, RZ, RZ, R5, P4 ;  /* 0x000000ffff197224 */ /* 0x000fe200020e0605 */
[----:B------:R-:W-:Y:S02]  /*e2b0*/  LOP3.LUT R10, R11, 0x180, RZ, 0xc0, !PT ;  /* 0x000001800b0a7812 */ /* 0x000fe400078ec0ff */
[----:B------:R-:W-:-:S02]  /*e2c0*/  MOV R28, R4 ;  /* 0x00000004001c7202 */ /* 0x000fc40000000f00 */
[----:B------:R-:W-:Y:S02]  /*e2d0*/  F2FP.BF16.F32.PACK_AB R4, R89, R0 ;  /* 0x000000005904723e */ /* 0x000fe400000010ff */
[----:B------:R-:W-:Y:S02]  /*e2e0*/  LOP3.LUT R0, R29, 0x180, RZ, 0xc0, !PT ;  /* 0x000001801d007812 */ /* 0x000fe400078ec0ff */
[----:B------:R-:W-:Y:S02]  /*e2f0*/  SHF.R.U64 R8, R8, 0x3, RZ ;  /* 0x0000000308087819 */ /* 0x000fe400000012ff */
[----:B------:R-:W-:Y:S02]  /*e300*/  SHF.R.U64 R10, R10, 0x3, RZ ;  /* 0x000000030a0a7819 */ /* 0x000fe400000012ff */
[----:B------:R-:W-:Y:S02]  /*e310*/  LOP3.LUT R14, R31, 0x180, RZ, 0xc0, !PT ;  /* 0x000001801f0e7812 */ /* 0x000fe400078ec0ff */
[----:B------:R-:W-:-:S02]  /*e320*/  LOP3.LUT R12, R33, 0x180, RZ, 0xc0, !PT ;  /* 0x00000180210c7812 */ /* 0x000fc400078ec0ff */
[----:B------:R-:W-:Y:S02]  /*e330*/  SHF.R.U64 R0, R0, 0x3, RZ ;  /* 0x0000000300007819 */ /* 0x000fe400000012ff */
[----:B------:R-:W-:Y:S01]  /*e340*/  LOP3.LUT R8, R8, R9, RZ, 0x3c, !PT ;  /* 0x0000000908087212 */ /* 0x000fe200078e3cff */
[--C-:B------:R-:W-:Y:S01]  /*e350*/  IMAD.X R9, RZ, RZ, R5.reuse, P0 ;  /* 0x000000ffff097224 */ /* 0x100fe200000e0605 */
[----:B------:R-:W-:Y:S01]  /*e360*/  LOP3.LUT R10, R10, R11, RZ, 0x3c, !PT ;  /* 0x0000000b0a0a7212 */ /* 0x000fe200078e3cff */
[----:B------:R-:W-:Y:S01]  /*e370*/  IMAD.X R11, RZ, RZ, R5, P1 ;  /* 0x000000ffff0b7224 */ /* 0x000fe200008e0605 */
[----:B------:R-:W-:Y:S02]  /*e380*/  SHF.R.U64 R14, R14, 0x3, RZ ;  /* 0x000000030e0e7819 */ /* 0x000fe400000012ff */
[----:B------:R-:W-:Y:S02]  /*e390*/  SHF.R.U64 R12, R12, 0x3, RZ ;  /* 0x000000030c0c7819 */ /* 0x000fe400000012ff */
[----:B------:R-:W-:Y:S01]  /*e3a0*/  LOP3.LUT R24, R0, R29, RZ, 0x3c, !PT ;  /* 0x0000001d00187212 */ /* 0x000fe200078e3cff */
[----:B------:R-:W-:Y:S01]  /*e3b0*/  IMAD.U32 R29, RZ, RZ, UR9 ;  /* 0x00000009ff1d7e24 */ /* 0x000fe2000f8e00ff */
[----:B------:R-:W-:-:S02]  /*e3c0*/  F2FP.BF16.F32.PACK_AB R5, R91, R90 ;  /* 0x0000005a5b05723e */ /* 0x000fc400000010ff */
[----:B------:R-:W-:Y:S02]  /*e3d0*/  F2FP.BF16.F32.PACK_AB R7, R95, R94 ;  /* 0x0000005e5f07723e */ /* 0x000fe400000010ff */
[----:B------:R-:W-:Y:S02]  /*e3e0*/  LOP3.LUT R14, R14, R31, RZ, 0x3c, !PT ;  /* 0x0000001f0e0e7212 */ /* 0x000fe400078e3cff */
[----:B------:R-:W-:Y:S01]  /*e3f0*/  MOV R30, R8 ;  /* 0x00000008001e7202 */ /* 0x000fe20000000f00 */
[----:B------:R0:W-:Y:S01]  /*e400*/  STSM.16.M88.4 [R28], R4 ;  /* 0x000000041c007844 */ /* 0x0001e20000000200 */
[----:B------:R-:W-:Y:S02]  /*e410*/  MOV R31, R10 ;  /* 0x0000000a001f7202 */ /* 0x000fe40000000f00 */
[----:B------:R-:W-:Y:S02]  /*e420*/  LOP3.LUT R12, R12, R33, RZ, 0x3c, !PT ;  /* 0x000000210c0c7212 */ /* 0x000fe400078e3cff */
[----:B------:R-:W-:-:S02]  /*e430*/  MOV R25, R24 ;  /* 0x0000001800197202 */ /* 0x000fc40000000f00 */
[----:B------:R-:W-:Y:S02]  /*e440*/  F2FP.BF16.F32.PACK_AB R8, R97, R96 ;  /* 0x000000606108723e */ /* 0x000fe400000010ff */
[----:B------:R-:W-:Y:S02]  /*e450*/  F2FP.BF16.F32.PACK_AB R9, R99, R98 ;  /* 0x000000626309723e */ /* 0x000fe400000010ff */
[----:B------:R-:W-:Y:S02]  /*e460*/  F2FP.BF16.F32.PACK_AB R10, R101, R100 ;  /* 0x00000064650a723e */ /* 0x000fe400000010ff */
[----:B------:R-:W-:Y:S02]  /*e470*/  F2FP.BF16.F32.PACK_AB R11, R103, R102 ;  /* 0x00000066670b723e */ /* 0x000fe400000010ff */
[----:B------:R-:W-:Y:S01]  /*e480*/  MOV R32, R12 ;  /* 0x0000000c00207202 */ /* 0x000fe20000000f00 */
[----:B0-----:R-:W-:Y:S01]  /*e490*/  IMAD.U32 R28, RZ, RZ, UR8 ;  /* 0x00000008ff1c7e24 */ /* 0x001fe2000f8e00ff */
[----:B------:R-:W-:Y:S01]  /*e4a0*/  MOV R33, R14 ;  /* 0x0000000e00217202 */ /* 0x000fe20000000f00 */
[----:B------:R0:W-:Y:S01]  /*e4b0*/  STSM.16.M88.4 [R25], R8 ;  /* 0x0000000819007844 */ /* 0x0001e20000000200 */
[----:B------:R-:W-:Y:S01]  /*e4c0*/  F2FP.BF16.F32.PACK_AB R4, R105, R104 ;  /* 0x000000686904723e */ /* 0x000fe200000010ff */
[----:B------:R-:W-:Y:S01]  /*e4d0*/  ULDC.64 UR8, c[0x0][0xc08] ;  /* 0x0003020000087ab9 */ /* 0x000fe20000000a00 */
[----:B------:R-:W-:-:S02]  /*e4e0*/  F2FP.BF16.F32.PACK_AB R5, R107, R106 ;  /* 0x0000006a6b05723e */ /* 0x000fc400000010ff */
        /* <DEDUP_REMOVED lines=8> */
[----:B0-----:R-:W-:Y:S01]  /*e570*/  F2FP.BF16.F32.PACK_AB R25, R123, R122 ;  /* 0x0000007a7b19723e */ /* 0x001fe200000010ff */
[----:B------:R-:W-:Y:S01]  /*e580*/  STSM.16.M88.4 [R32], R12 ;  /* 0x0000000c20007844 */ /* 0x000fe20000000200 */
[----:B------:R-:W-:Y:S02]  /*e590*/  F2FP.BF16.F32.PACK_AB R8, R129, R128 ;  /* 0x000000808108723e */ /* 0x000fe400000010ff */
[----:B------:R-:W-:Y:S01]  /*e5a0*/  F2FP.BF16.F32.PACK_AB R9, R131, R130 ;  /* 0x000000828309723e */ /* 0x000fe200000010ff */
[----:B------:R-:W-:Y:S01]  /*e5b0*/  STSM.16.M88.4 [R31], R24 ;  /* 0x000000181f007844 */ /* 0x000fe20000000200 */
[----:B------:R-:W-:Y:S02]  /*e5c0*/  F2FP.BF16.F32.PACK_AB R10, R133, R132 ;  /* 0x00000084850a723e */ /* 0x000fe400000010ff */
[----:B------:R-:W-:-:S02]  /*e5d0*/  F2FP.BF16.F32.PACK_AB R11, R135, R134 ;  /* 0x00000086870b723e */ /* 0x000fc400000010ff */
[----:B------:R-:W-:-:S03]  /*e5e0*/  PLOP3.LUT P0, PT, PT, PT, UP0, 0x80, 0x0 ;  /* 0x000000000000781c */ /* 0x000fc60003f0f008 */
[----:B------:R0:W-:Y:S01]  /*e5f0*/  STSM.16.M88.4 [R30], R8 ;  /* 0x000000081e007844 */ /* 0x0001e20000000200 */
[----:B------:R-:W-:Y:S09]  /*e600*/  BAR.SYNC.DEFER_BLOCKING 0x1, 0x180 ;  /* 0x0046000000007b1d */ /* 0x000ff20000010000 */
[----:B------:R-:W3:Y:S01]  /*e610*/  @P0 LDG.E R0, desc[UR50][R28.64] ;  /* 0x000000321c000981 */ /* 0x000ee2000c1e1900 */
[----:B------:R-:W-:Y:S01]  /*e620*/  UISETP.NE.U32.AND UP1, UPT, UR8, URZ, UPT ;  /* 0x0000003f0800728c */ /* 0x000fe2000bf25070 */
[----:B-1----:R-:W-:Y:S01]  /*e630*/  ISETP.NE.AND P1, PT, R41, 0x1, PT ;  /* 0x000000012900780c */ /* 0x002fe20003f25270 */
[----:B------:R-:W-:Y:S01]  /*e640*/  ULDC UR10, c[0x0][0xa88] ;  /* 0x0002a200000a7ab9 */ /* 0x000fe20000000800 */
[----:B------:R-:W-:Y:S01]  /*e650*/  UMOV UR4, URZ ;  /* 0x0000003f00047c82 */ /* 0x000fe20008000000 */
[----:B------:R-:W-:-:S06]  /*e660*/  UISETP.NE.AND.EX UP1, UPT, UR9, URZ, UPT, UP1 ;  /* 0x0000003f0900728c */ /* 0x000fcc000bf25310 */
[----:B------:R-:W-:-:S04]  /*e670*/  PLOP3.LUT P2, PT, PT, PT, UP1, 0x80, 0x0 ;  /* 0x000000000000781c */ /* 0x000fc80003f4f018 */
[----:B--2---:R-:W1:Y:S01]  /*e680*/  @P1 LDC R5, c[0x0][0xbec] ;  /* 0x0002fb00ff051b82 */ /* 0x004e620000000800 */
[----:B------:R-:W-:Y:S02]  /*e690*/  @UP1 ULDC.64 UR8, c[0x0][0xc08] ;  /* 0x0003020000081ab9 */ /* 0x000fe40000000a00 */
[----:B------:R-:W-:-:S05]  /*e6a0*/  @UP1 UIMAD.WIDE UR8, UR40, 0x4, UR8 ;  /* 0x00000004280818a5 */ /* 0x000fca000f8e0208 */
[----:B------:R-:W2:Y:S01]  /*e6b0*/  @P1 LDC R6, c[0x0][0xbf0] ;  /* 0x0002fc00ff061b82 */ /* 0x000ea20000000800 */
[----:B0-----:R-:W-:Y:S02]  /*e6c0*/  IMAD.U32 R8, RZ, RZ, UR8 ;  /* 0x00000008ff087e24 */ /* 0x001fe4000f8e00ff */
[----:B------:R-:W-:Y:S01]  /*e6d0*/  IMAD.U32 R9, RZ, RZ, UR9 ;  /* 0x00000009ff097e24 */ /* 0x000fe2000f8e00ff */
[----:B---3--:R-:W-:Y:S01]  /*e6e0*/  @P0 R2UR UR4, R0 ;  /* 0x00000000000402ca */ /* 0x008fe200000e0000 */
[----:B------:R-:W-:-:S06]  /*e6f0*/  IMAD.U32 R0, RZ, RZ, UR10 ;  /* 0x0000000aff007e24 */ /* 0x000fcc000f8e00ff */
[----:B------:R0:W5:Y:S01]  /*e700*/  @P2 LDG.E R0, desc[UR50][R8.64] ;  /* 0x0000003208002981 */ /* 0x000162000c1e1900 */
[----:B-12---:R-:W-:Y:S07]  /*e710*/  @P2 BRA `(.L_x_11072) ;  /* 0x0000000000102947 */ /* 0x006fee0003800000 */
[----:B------:R-:W-:Y:S05]  /*e720*/  @!P0 BRA `(.L_x_11072) ;  /* 0x00000000000c8947 */ /* 0x000fea0003800000 */
[----:B------:R-:W2:Y:S04]  /*e730*/  LDG.E R7, desc[UR50][R28.64] ;  /* 0x000000321c077981 */ /* 0x000ea8000c1e1900 */
[----:B-----5:R-:W2:Y:S02]  /*e740*/  LDG.E R0, desc[UR50][R28.64+0x4] ;  /* 0x000004321c007981 */ /* 0x020ea4000c1e1900 */
[----:B--2---:R-:W-:-:S07]  /*e750*/  IMAD.IADD R0, R0, 0x1, -R7 ;  /* 0x0000000100007824 */ /* 0x004fce00078e0a07 */
.L_x_11072:
[----:B0-----:R-:W-:Y:S01]  /*e760*/  VIADD R8, R136, UR39 ;  /* 0x0000002788087c36 */ /* 0x001fe20008000000 */
[----:B------:R-:W-:Y:S01]  /*e770*/  USHF.R.S32.HI UR9, URZ, 0x1f, UR4 ;  /* 0x0000001f3f097899 */ /* 0x000fe20008011404 */
[----:B-----5:R-:W-:Y:S01]  /*e780*/  IMAD R43, R0, R41, RZ ;  /* 0x00000029002b7224 */ /* 0x020fe200078e02ff */
[----:B------:R-:W-:Y:S01]  /*e790*/  USHF.R.S32.HI UR16, URZ, 0x1f, UR41 ;  /* 0x0000001f3f107899 */ /* 0x000fe20008011429 */
[----:B------:R-:W-:Y:S01]  /*e7a0*/  @P1 IMAD.HI.U32 R5, R8, R5, RZ ;  /* 0x0000000508051227 */ /* 0x000fe200078e00ff */
[----:B------:R-:W-:Y:S01]  /*e7b0*/  ULDC.64 UR14, c[0x0][0xb90] ;  /* 0x0002e400000e7ab9 */ /* 0x000fe20000000a00 */
[----:B------:R-:W-:Y:S01]  /*e7c0*/  UMOV UR8, UR4 ;  /* 0x0000000400087c82 */ /* 0x000fe20008000000 */
[----:B------:R-:W-:Y:S01]  /*e7d0*/  UIMAD UR12, UR16, UR14, URZ ;  /* 0x0000000e100c72a4 */ /* 0x000fe2000f8e023f */
[----:B------:R-:W-:Y:S01]  /*e7e0*/  IMAD.MOV.U32 R4, RZ, RZ, R8 ;  /* 0x000000ffff047224 */ /* 0x000fe200078e0008 */
[----:B------:R-:W-:Y:S01]  /*e7f0*/  UIMAD.WIDE.U32 UR10, UR41, UR14, UR8 ;  /* 0x0000000e290a72a5 */ /* 0x000fe2000f8e0008 */
[----:B------:R-:W-:Y:S01]  /*e800*/  @P1 SHF.R.U32.HI R4, RZ, R6, R5 ;  /* 0x00000006ff041219 */ /* 0x000fe20000011605 */
[----:B------:R-:W-:Y:S01]  /*e810*/  USHF.R.S32.HI UR8, URZ, 0x1f, UR40 ;  /* 0x0000001f3f087899 */ /* 0x000fe20008011428 */
[----:B------:R-:W-:Y:S01]  /*e820*/  IMAD R5, R141, 0x20, R137 ;  /* 0x000000208d057824 */ /* 0x000fe200078e0289 */
[----:B------:R-:W-:Y:S01]  /*e830*/  UIMAD UR12, UR41, UR15, UR12 ;  /* 0x0000000f290c72a4 */ /* 0x000fe2000f8e020c */
[----:B------:R-:W0:Y:S01]  /*e840*/  @P1 LDC R45, c[0x0][0xbec] ;  /* 0x0002fb00ff2d1b82 */ /* 0x000e220000000800 */
[----:B------:R-:W-:Y:S01]  /*e850*/  USEL UR18, UR8, URZ, !UP0 ;  /* 0x0000003f08127287 */ /* 0x000fe2000c000000 */
[----:B------:R-:W-:Y:S01]  /*e860*/  IMAD.MOV R6, RZ, RZ, -R4 ;  /* 0x000000ffff067224 */ /* 0x000fe200078e0a04 */
[----:B------:R-:W-:Y:S01]  /*e870*/  ULDC.64 UR14, c[0x0][0xb98] ;  /* 0x0002e600000e7ab9 */ /* 0x000fe20000000a00 */
[----:B------:R-:W-:Y:S01]  /*e880*/  USEL UR17, UR40, URZ, !UP0 ;  /* 0x0000003f28117287 */ /* 0x000fe2000c000000 */
[----:B------:R-:W-:Y:S01]  /*e890*/  IMAD.WIDE R20, R5, 0x2, R20 ;  /* 0x0000000205147825 */ /* 0x000fe200078e0214 */
[----:B------:R-:W-:-:S02]  /*e8a0*/  UIMAD UR8, UR18, UR14, URZ ;  /* 0x0000000e120872a4 */ /* 0x000fc4000f8e023f */
[----:B------:R-:W-:Y:S01]  /*e8b0*/  UIADD3 UR11, UR11, UR12, URZ ;  /* 0x0000000c0b0b7290 */ /* 0x000fe2000fffe03f */
[----:B------:R-:W-:Y:S01]  /*e8c0*/  IMAD R7, R41, R6, R8 ;  /* 0x0000000629077224 */ /* 0x000fe200078e0208 */
[----:B------:R-:W-:Y:S01]  /*e8d0*/  UIMAD UR8, UR17, UR15, UR8 ;  /* 0x0000000f110872a4 */ /* 0x000fe2000f8e0208 */
[----:B------:R-:W-:Y:S01]  /*e8e0*/  IADD3 R9, P2, R20, 0x1800, RZ ;  /* 0x0000180014097810 */ /* 0x000fe20007f5e0ff */
[----:B------:R-:W-:Y:S01]  /*e8f0*/  UIMAD.WIDE.U32 UR10, UR17, UR14, UR10 ;  /* 0x0000000e110a72a5 */ /* 0x000fe2000f8e000a */
[----:B------:R-:W-:Y:S01]  /*e900*/  SHF.R.S32.HI R6, RZ, 0x1f, R4 ;  /* 0x0000001fff067819 */ /* 0x000fe20000011404 */
[----:B------:R-:W-:Y:S01]  /*e910*/  ULDC.64 UR12, c[0x0][0xb88] ;  /* 0x0002e200000c7ab9 */ /* 0x000fe20000000a00 */
[----:B------:R-:W-:Y:S01]  /*e920*/  SHF.R.S32.HI R5, RZ, 0x1f, R7 ;  /* 0x0000001fff057819 */ /* 0x000fe20000011407 */
[----:B------:R-:W-:Y:S01]  /*e930*/  IMAD.U32 R11, RZ, RZ, UR8 ;  /* 0x00000008ff0b7e24 */ /* 0x000fe2000f8e00ff */
[----:B------:R-:W-:Y:S02]  /*e940*/  LOP3.LUT R8, R9, 0x180, RZ, 0xc0, !PT ;  /* 0x0000018009087812 */ /* 0x000fe400078ec0ff */
[----:B------:R-:W-:Y:S01]  /*e950*/  IADD3 R4, P0, R4, UR10, RZ ;  /* 0x0000000a04047c10 */ /* 0x000fe2000ff1e0ff */
[----:B------:R-:W-:Y:S01]  /*e960*/  IMAD R10, R5, UR12, RZ ;  /* 0x0000000c050a7c24 */ /* 0x000fe2000f8e02ff */
[----:B------:R-:W-:-:S02]  /*e970*/  SHF.R.U64 R8, R8, 0x3, RZ ;  /* 0x0000000308087819 */ /* 0x000fc400000012ff */
[----:B------:R-:W-:Y:S01]  /*e980*/  IADD3.X R5, R6, UR11, R11, P0, !PT ;  /* 0x0000000b06057c10 */ /* 0x000fe200087fe40b */
[----:B------:R-:W-:Y:S01]  /*e990*/  ULDC.64 UR10, c[0x0][0xb50] ;  /* 0x0002d400000a7ab9 */ /* 0x000fe20000000a00 */
[----:B------:R-:W-:Y:S01]  /*e9a0*/  LOP3.LUT R6, R8, R9, RZ, 0x3c, !PT ;  /* 0x0000000908067212 */ /* 0x000fe200078e3cff */
[C---:B------:R-:W-:Y:S01]  /*e9b0*/  IMAD R9, R7.reuse, UR13, R10 ;  /* 0x0000000d07097c24 */ /* 0x040fe2000f8e020a */
[C---:B------:R-:W-:Y:S01]  /*e9c0*/  IADD3 R25, P6, R20.reuse, 0x3000, RZ ;  /* 0x0000300014197810 */ /* 0x040fe20007fde0ff */
[----:B------:R-:W-:Y:S01]  /*e9d0*/  IMAD.WIDE.U32 R4, R7, UR12, R4 ;  /* 0x0000000c07047c25 */ /* 0x000fe2000f8e0004 */
[----:B------:R-:W-:Y:S01]  /*e9e0*/  ULDC.64 UR12, c[0x0][0xaa0] ;  /* 0x0002a800000c7ab9 */ /* 0x000fe20000000a00 */
[----:B------:R-:W-:Y:S02]  /*e9f0*/  IADD3 R13, P5, R20, 0x4800, RZ ;  /* 0x00004800140d7810 */ /* 0x000fe40007fbe0ff */
[----:B------:R-:W-:Y:S01]  /*ea00*/  IMAD.IADD R5, R5, 0x1, R9 ;  /* 0x0000000105057824 */ /* 0x000fe200078e0209 */
[----:B------:R-:W-:Y:S01]  /*ea10*/  LEA R8, P0, R4, UR10, 0x2 ;  /* 0x0000000a04087c11 */ /* 0x000fe2000f8010ff */
[----:B------:R-:W-:Y:S01]  /*ea20*/  VIADD R10, R144, UR39 ;  /* 0x00000027900a7c36 */ /* 0x000fe20008000000 */
[----:B------:R-:W-:Y:S01]  /*ea30*/  IADD3 R33, P4, R20, 0x6000, RZ ;  /* 0x0000600014217810 */ /* 0x000fe20007f9e0ff */
[----:B------:R-:W-:Y:S01]  /*ea40*/  IMAD.X R7, RZ, RZ, R21, P2 ;  /* 0x000000ffff077224 */ /* 0x000fe200010e0615 */
[----:B------:R-:W-:Y:S01]  /*ea50*/  LEA.HI.X R4, R4, UR11, R5, 0x2, P0 ;  /* 0x0000000b04047c11 */ /* 0x000fe200080f1405 */
[----:B------:R-:W-:Y:S01]  /*ea60*/  SHFL.IDX PT, R36, R8, RZ, 0x1c1f ;  /* 0x001c1fff08247589 */ /* 0x000fe200000e0000 */
[----:B------:R-:W-:Y:S01]  /*ea70*/  LOP3.LUT P0, RZ, R142, 0x3, RZ, 0xc0, !PT ;  /* 0x000000038eff7812 */ /* 0x000fe2000780c0ff */
[----:B------:R-:W-:Y:S01]  /*ea80*/  VIADD R0, R10, 0x8 ;  /* 0x000000080a007836 */ /* 0x000fe20000000000 */
[----:B------:R-:W-:Y:S01]  /*ea90*/  IADD3 R5, P3, R20, 0x7800, RZ ;  /* 0x0000780014057810 */ /* 0x000fe20007f7e0ff */
[----:B------:R-:W1:Y:S01]  /*eaa0*/  SHFL.IDX PT, R37, R4, RZ, 0x1c1f ;  /* 0x001c1fff04257589 */ /* 0x000e6200000e0000 */
[----:B------:R-:W-:-:S02]  /*eab0*/  ISETP.GE.OR P2, PT, R10, R43, P0 ;  /* 0x0000002b0a00720c */ /* 0x000fc40000746670 */
[----:B------:R-:W-:Y:S01]  /*eac0*/  ISETP.GE.OR P0, PT, R0, R43, P0 ;  /* 0x0000002b0000720c */ /* 0x000fe20000706670 */
[----:B------:R-:W-:Y:S01]  /*ead0*/  SHFL.IDX PT, R38, R8, 0x1, 0x1c1f ;  /* 0x003c1f0008267f89 */ /* 0x000fe200000e0000 */
[----:B------:R-:W-:Y:S01]  /*eae0*/  LOP3.LUT R0, R5, 0x180, RZ, 0xc0, !PT ;  /* 0x0000018005007812 */ /* 0x000fe200078ec0ff */
[----:B------:R-:W-:Y:S01]  /*eaf0*/  UIMAD UR10, UR9, UR12, URZ ;  /* 0x0000000c090a72a4 */ /* 0x000fe2000f8e023f */
[----:B------:R-:W-:Y:S01]  /*eb00*/  LOP3.LUT R9, R20, 0x180, RZ, 0xc0, !PT ;  /* 0x0000018014097812 */ /* 0x000fe200078ec0ff */
[----:B------:R-:W2:Y:S01]  /*eb10*/  SHFL.IDX PT, R39, R4, 0x1, 0x1c1f ;  /* 0x003c1f0004277f89 */ /* 0x000ea200000e0000 */
[----:B------:R-:W-:Y:S01]  /*eb20*/  SHF.R.U64 R0, R0, 0x3, RZ ;  /* 0x0000000300007819 */ /* 0x000fe200000012ff */
[----:B------:R-:W-:Y:S01]  /*eb30*/  UIMAD.WIDE.U32 UR8, UR4, UR12, URZ ;  /* 0x0000000c040872a5 */ /* 0x000fe2000f8e003f */
[----:B------:R-:W-:Y:S01]  /*eb40*/  LOP3.LUT R24, R25, 0x180, RZ, 0xc0, !PT ;  /* 0x0000018019187812 */ /* 0x000fe200078ec0ff */
[----:B------:R-:W-:Y:S01]  /*eb50*/  IMAD.X R29, RZ, RZ, R21, P3 ;  /* 0x000000ffff1d7224 */ /* 0x000fe200018e0615 */
[----:B------:R-:W-:-:S02]  /*eb60*/  LOP3.LUT R28, R0, R5, RZ, 0x3c, !PT ;  /* 0x00000005001c7212 */ /* 0x000fc400078e3cff */
[----:B------:R-:W-:Y:S02]  /*eb70*/  LOP3.LUT R12, R13, 0x180, RZ, 0xc0, !PT ;  /* 0x000001800d0c7812 */ /* 0x000fe400078ec0ff */
[----:B------:R-:W-:Y:S01]  /*eb80*/  LOP3.LUT R32, R33, 0x180, RZ, 0xc0, !PT ;  /* 0x0000018021207812 */ /* 0x000fe200078ec0ff */
[----:B-1----:R1:W-:Y:S01]  /*eb90*/  @!P2 ST.E desc[UR50][R36.64], R3 ;  /* 0x000000032400a985 */ /* 0x0023e2000c101932 */
[----:B------:R-:W-:Y:S01]  /*eba0*/  IMAD R0, R140, 0x60, R141 ;  /* 0x000000608c007824 */ /* 0x000fe200078e028d */
[----:B------:R-:W-:Y:S01]  /*ebb0*/  UIMAD UR10, UR4, UR13, UR10 ;  /* 0x0000000d040a72a4 */ /* 0x000fe2000f8e020a */
[----:B------:R-:W-:Y:S02]  /*ebc0*/  SHF.R.U64 R9, R9, 0x3, RZ ;  /* 0x0000000309097819 */ /* 0x000fe400000012ff */
[----:B------:R-:W-:Y:S01]  /*ebd0*/  ULDC.64 UR12, c[0x0][0xae8] ;  /* 0x0002ba00000c7ab9 */ /* 0x000fe20000000a00 */
[----:B------:R-:W-:Y:S02]  /*ebe0*/  SHF.R.U64 R24, R24, 0x3, RZ ;  /* 0x0000000318187819 */ /* 0x000fe400000012ff */
[----:B------:R-:W-:-:S02]  /*ebf0*/  SHF.R.U64 R12, R12, 0x3, RZ ;  /* 0x000000030c0c7819 */ /* 0x000fc400000012ff */
[----:B------:R-:W-:Y:S01]  /*ec00*/  SHF.R.U64 R32, R32, 0x3, RZ ;  /* 0x0000000320207819 */ /* 0x000fe200000012ff */
[----:B-1----:R-:W1:Y:S01]  /*ec10*/  @P1 LDC R3, c[0x0][0xbf0] ;  /* 0x0002fc00ff031b82 */ /* 0x002e620000000800 */
[----:B------:R-:W-:Y:S01]  /*ec20*/  VIADD R36, R0, UR39 ;  /* 0x0000002700247c36 */ /* 0x000fe20008000000 */
[----:B------:R-:W-:Y:S01]  /*ec30*/  UIADD3 UR9, UR9, UR10, URZ ;  /* 0x0000000a09097290 */ /* 0x000fe2000fffe03f */
[----:B------:R-:W-:Y:S01]  /*ec40*/  LOP3.LUT R20, R9, R20, RZ, 0x3c, !PT ;  /* 0x0000001409147212 */ /* 0x000fe200078e3cff */
[----:B------:R-:W-:Y:S01]  /*ec50*/  UIMAD UR4, UR16, UR12, URZ ;  /* 0x0000000c100472a4 */ /* 0x000fe2000f8e023f */
[----:B0-----:R-:W-:Y:S01]  /*ec60*/  @P1 IMAD.HI.U32 R0, R36, R45, RZ ;  /* 0x0000002d24001227 */ /* 0x001fe200078e00ff */
[----:B------:R-:W-:Y:S01]  /*ec70*/  UIMAD.WIDE.U32 UR8, UR41, UR12, UR8 ;  /* 0x0000000c290872a5 */ /* 0x000fe2000f8e0008 */
[----:B------:R-:W-:Y:S01]  /*ec80*/  LOP3.LUT R24, R24, R25, RZ, 0x3c, !PT ;  /* 0x0000001918187212 */ /* 0x000fe200078e3cff */
[----:B------:R-:W-:Y:S01]  /*ec90*/  UIMAD UR4, UR41, UR13, UR4 ;  /* 0x0000000d290472a4 */ /* 0x000fe2000f8e0204 */
[----:B------:R-:W-:Y:S01]  /*eca0*/  LOP3.LUT R12, R12, R13, RZ, 0x3c, !PT ;  /* 0x0000000d0c0c7212 */ /* 0x000fe200078e3cff */
[----:B--2---:R0:W-:Y:S01]  /*ecb0*/  @!P0 ST.E desc[UR50][R38.64], R2 ;  /* 0x0000000226008985 */ /* 0x0041e2000c101932 */
[----:B------:R-:W-:Y:S01]  /*ecc0*/  LOP3.LUT R32, R32, R33, RZ, 0x3c, !PT ;  /* 0x0000002120207212 */ /* 0x000fe200078e3cff */
[--C-:B------:R-:W-:Y:S01]  /*ecd0*/  IMAD.X R25, RZ, RZ, R21.reuse, P6 ;  /* 0x000000ffff197224 */ /* 0x100fe200030e0615 */
[----:B------:R-:W-:Y:S01]  /*ece0*/  ULDC.64 UR10, c[0x0][0xaf0] ;  /* 0x0002bc00000a7ab9 */ /* 0x000fe20000000a00 */
[--C-:B------:R-:W-:Y:S01]  /*ecf0*/  IMAD.X R13, RZ, RZ, R21.reuse, P5 ;  /* 0x000000ffff0d7224 */ /* 0x100fe200028e0615 */
[----:B------:R2:W5:Y:S01]  /*ed00*/  LD.E.128 R8, desc[UR50][R20.64] ;  /* 0x0000003214087980 */ /* 0x000562000c101d00 */
[----:B------:R-:W-:Y:S01]  /*ed10*/  IMAD.X R33, RZ, RZ, R21, P4 ;  /* 0x000000ffff217224 */ /* 0x000fe200020e0615 */
[----:B------:R-:W-:-:S02]  /*ed20*/  UIADD3 UR9, UR9, UR4, URZ ;  /* 0x0000000409097290 */ /* 0x000fc4000fffe03f */
[----:B------:R-:W-:Y:S01]  /*ed30*/  UIMAD UR4, UR18, UR10, URZ ;  /* 0x0000000a120472a4 */ /* 0x000fe2000f8e023f */
[----:B------:R-:W5:Y:S04]  /*ed40*/  LD.E.128 R4, desc[UR50][R6.64] ;  /* 0x0000003206047980 */ /* 0x000f68000c101d00 */
[----:B------:R-:W5:Y:S01]  /*ed50*/  LD.E.128 R24, desc[UR50][R24.64] ;  /* 0x0000003218187980 */ /* 0x000f62000c101d00 */
[----:B--2---:R-:W-:Y:S01]  /*ed60*/  IMAD.MOV.U32 R21, RZ, RZ, R36 ;  /* 0x000000ffff157224 */ /* 0x004fe200078e0024 */
[----:B-1----:R-:W-:Y:S01]  /*ed70*/  @P1 SHF.R.U32.HI R21, RZ, R3, R0 ;  /* 0x00000003ff151219 */ /* 0x002fe20000011600 */
        /* <DEDUP_REMOVED lines=11> */
[----:B0-----:R-:W-:Y:S02]  /*ee30*/  IMAD R39, R21, UR11, R0 ;  /* 0x0000000b15277c24 */ /* 0x001fe4000f8e0200 */
[----:B------:R-:W-:Y:S01]  /*ee40*/  IMAD.U32 R3, RZ, RZ, UR9 ;  /* 0x00000009ff037e24 */ /* 0x000fe2000f8e00ff */
[----:B------:R-:W-:Y:S01]  /*ee50*/  SHF.R.S32.HI R0, RZ, 0x1f, R37 ;  /* 0x0000001fff007819 */ /* 0x000fe20000011425 */
[----:B------:R-:W-:Y:S01]  /*ee60*/  IMAD.U32 R2, RZ, RZ, UR8 ;  /* 0x00000008ff027e24 */ /* 0x000fe2000f8e00ff */
[----:B------:R-:W-:Y:S01]  /*ee70*/  ULDC.64 UR8, c[0x0][0xad8] ;  /* 0x0002b60000087ab9 */ /* 0x000fe20000000a00 */
[----:B------:R-:W-:Y:S01]  /*ee80*/  IMAD.U32 R3, RZ, RZ, UR4 ;  /* 0x00000004ff037e24 */ /* 0x000fe2000f8e00ff */
[----:B------:R-:W-:Y:S01]  /*ee90*/  @!PT LDS RZ, [RZ] ;  /* 0x00000000fffff984 */ /* 0x000fe20000000800 */
[----:B------:R-:W-:Y:S01]  /*eea0*/  @!PT LDS RZ, [RZ] ;  /* 0x00000000fffff984 */ /* 0x000fe20000000800 */
[----:B------:R-:W-:Y:S01]  /*eeb0*/  @!PT LDS RZ, [RZ] ;  /* 0x00000000fffff984 */ /* 0x000fe20000000800 */
[----:B------:R-:W-:Y:S01]  /*eec0*/  @!PT LDS RZ, [RZ] ;  /* 0x00000000fffff984 */ /* 0x000fe20000000800 */
[----:B------:R0:W-:Y:S06]  /*eed0*/  MEMBAR.ALL.CTA ;  /* 0x0000000000007992 */ /* 0x0001ec0000008000 */
[----:B0-----:R-:W0:Y:S01]  /*eee0*/  FENCE.VIEW.ASYNC.S ;  /* 0x00000000000073c6 */ /* 0x001e220000000000 */
[----:B------:R-:W-:-:S02]  /*eef0*/  IMAD R0, R0, UR8, RZ ;  /* 0x0000000800007c24 */ /* 0x000fc4000f8e02ff */
[----:B------:R-:W-:-:S04]  /*ef00*/  IMAD.WIDE.U32 R2, R21, UR10, R2 ;  /* 0x0000000a15027c25 */ /* 0x000fc8000f8e0002 */
[----:B------:R-:W-:Y:S02]  /*ef10*/  IMAD.IADD R3, R3, 0x1, R39 ;  /* 0x0000000103037824 */ /* 0x000fe400078e0227 */
[----:B------:R-:W-:Y:S02]  /*ef20*/  IMAD R21, R37, UR9, R0 ;  /* 0x0000000925157c24 */ /* 0x000fe4000f8e0200 */
[----:B------:R-:W-:Y:S01]  /*ef30*/  VIADD R0, R141, UR39 ;  /* 0x000000278d007c36 */ /* 0x000fe20008000000 */
[----:B------:R-:W-:Y:S01]  /*ef40*/  UIADD3 UR4, UR42, 0x2d820, URZ ;  /* 0x0002d8202a047890 */ /* 0x000fe2000fffe03f */
[----:B------:R-:W-:Y:S01]  /*ef50*/  IMAD.WIDE.U32 R2, R37, UR8, R2 ;  /* 0x0000000825027c25 */ /* 0x000fe2000f8e0002 */
[----:B------:R-:W-:Y:S02]  /*ef60*/  ULDC.64 UR8, c[0x0][0xa80] ;  /* 0x0002a00000087ab9 */ /* 0x000fe40000000a00 */
[----:B------:R-:W-:Y:S01]  /*ef70*/  ISETP.GE.AND P0, PT, R0, R43, PT ;  /* 0x0000002b0000720c */ /* 0x000fe20003f06270 */
[----:B------:R-:W-:Y:S01]  /*ef80*/  IMAD.IADD R3, R3, 0x1, R21 ;  /* 0x0000000103037824 */ /* 0x000fe200078e0215 */
[----:B------:R-:W-:Y:S01]  /*ef90*/  LEA R40, P1, R2, UR8, 0x1 ;  /* 0x0000000802287c11 */ /* 0x000fe2000f8208ff */
[----:B------:R-:W-:-:S03]  /*efa0*/  UPRMT UR4, URZ, 0x654, UR4 ;  /* 0x000006543f047896 */ /* 0x000fc60008000004 */
[----:B------:R-:W-:Y:S01]  /*efb0*/  LEA.HI.X R41, R2, UR9, R3, 0x1, P1 ;  /* 0x0000000902297c11 */ /* 0x000fe200088f0c03 */
[----:B0-----:R0:W1:Y:S01]  /*efc0*/  SHFL.IDX PT, R20, R40, RZ, 0x1c1f ;  /* 0x001c1fff28147589 */ /* 0x00106200000e0000 */
[----:B------:R-:W-:Y:S03]  /*efd0*/  BSSY B1, `(.L_x_11073) ;  /* 0x0000010000017945 */ /* 0x000fe60003800000 */
[----:B------:R0:W2:Y:S01]  /*efe0*/  SHFL.IDX PT, R21, R41, RZ, 0x1c1f ;  /* 0x001c1fff29157589 */ /* 0x0000a200000e0000 */
[----:B------:R-:W-:Y:S01]  /*eff0*/  SYNCS.ARRIVE.TRANS64.RED.A1T0 RZ, [UR4], RZ ;  /* 0x000000ffffff79a7 */ /* 0x000fe20008100404 */
        /* <DEDUP_REMOVED lines=10> */
[----:B-----5:R3:W-:Y:S04]  /*f0a0*/  @!P0 ST.E.128 desc[UR50][R2.64], R8 ;  /* 0x0000000802008985 */ /* 0x0207e8000c101d32 */
[----:B------:R3:W-:Y:S04]  /*f0b0*/  @!P1 ST.E.128 desc[UR50][R36.64], R24 ;  /* 0x0000001824009985 */ /* 0x0007e8000c101d32 */
[----:B------:R3:W-:Y:S02]  /*f0c0*/  @!P2 ST.E.128 desc[UR50][R38.64], R32 ;  /* 0x000000202600a985 */ /* 0x0007e4000c101d32 */
.L_x_11074:
[----:B------:R-:W-:Y:S05]  /*f0d0*/  BSYNC B1 ;  /* 0x0000000000017941 */ /* 0x000fea0003800000 */
.L_x_11073:
        /* <DEDUP_REMOVED lines=15> */
[----:B---3--:R-:W-:-:S04]  /*f1d0*/  LEA R2, P0, R139, R8, 0x1 ;  /* 0x000000088b027211 */ /* 0x008fc800078008ff */
[----:B------:R-:W-:-:S05]  /*f1e0*/  LEA.HI.X R3, R139, R9, R146, 0x1, P0 ;  /* 0x000000098b037211 */ /* 0x000fca00000f0c92 */
[----:B------:R0:W-:Y:S01]  /*f1f0*/  ST.E.128 desc[UR50][R2.64], R28 ;  /* 0x0000001c02007985 */ /* 0x0001e2000c101d32 */
[----:B------:R-:W-:Y:S05]  /*f200*/  BRA `(.L_x_11075) ;  /* 0x0000000800787947 */ /* 0x000fea0003800000 */
.L_x_11071:
        /* <DEDUP_REMOVED lines=32> */
.L_x_11076:
        /* <DEDUP_REMOVED lines=47> */
.L_x_11078:
[----:B------:R-:W-:Y:S05]  /*f700*/  BSYNC B1 ;  /* 0x0000000000017941 */ /* 0x000fea0003800000 */
.L_x_11077:
        /* <DEDUP_REMOVED lines=18> */
[----:B0-----:R-:W-:-:S03]  /*f830*/  @P0 SHF.R.U32.HI R5, RZ, R3, R2 ;  /* 0x00000003ff050219 */ /* 0x001fc60000011602 */
[----:B------:R-:W-:Y:S01]  /*f840*/  UIMAD UR4, UR8, UR13, UR4 ;  /* 0x0000000d080472a4 */ /* 0x000fe2000f8e0204 */
[--C-:B------:R-:W-:Y:S01]  /*f850*/  SHF.R.S32.HI R2, RZ, 0x1f, R5.reuse ;  /* 0x0000001fff027819 */ /* 0x100fe20000011405 */
[----:B------:R-:W-:Y:S01]  /*f860*/  UIMAD.WIDE.U32 UR8, UR8, UR12, UR10 ;  /* 0x0000000c080872a5 */ /* 0x000fe2000f8e000a */
[----:B------:R-:W-:Y:S02]  /*f870*/  IMAD.MOV R7, RZ, RZ, -R5 ;  /* 0x000000ffff077224 */ /* 0x000fe400078e0a05 */
[----:B------:R-:W-:Y:S01]  /*f880*/  ULDC.64 UR10, c[0x0][0xae0] ;  /* 0x0002b800000a7ab9 */ /* 0x000fe20000000a00 */
[----:B------:R-:W-:Y:S01]  /*f890*/  UIADD3 UR4, UR9, UR4, URZ ;  /* 0x0000000409047290 */ /* 0x000fe2000fffe03f */
[----:B------:R-:W-:Y:S02]  /*f8a0*/  IMAD R7, R11, R7, R4 ;  /* 0x000000070b077224 */ /* 0x000fe400078e0204 */
[----:B------:R-:W-:Y:S02]  /*f8b0*/  IMAD R6, R2, UR10, RZ ;  /* 0x0000000a02067c24 */ /* 0x000fe4000f8e02ff */
[----:B------:R-:W-:Y:S01]  /*f8c0*/  IMAD.U32 R3, RZ, RZ, UR9 ;  /* 0x00000009ff037e24 */ /* 0x000fe2000f8e00ff */
[----:B------:R-:W-:Y:S01]  /*f8d0*/  SHF.R.S32.HI R4, RZ, 0x1f, R7 ;  /* 0x0000001fff047819 */ /* 0x000fe20000011407 */
[----:B------:R-:W-:Y:S01]  /*f8e0*/  IMAD.U32 R2, RZ, RZ, UR8 ;  /* 0x00000008ff027e24 */ /* 0x000fe2000f8e00ff */
[----:B------:R-:W-:Y:S01]  /*f8f0*/  ULDC.64 UR8, c[0x0][0xad8] ;  /* 0x0002b60000087ab9 */ /* 0x000fe20000000a00 */
[----:B------:R-:W-:-:S02]  /*f900*/  IMAD.U32 R3, RZ, RZ, UR4 ;  /* 0x00000004ff037e24 */ /* 0x000fc4000f8e00ff */
[C---:B------:R-:W-:Y:S02]  /*f910*/  IMAD R9, R5.reuse, UR11, R6 ;  /* 0x0000000b05097c24 */ /* 0x040fe4000f8e0206 */
[----:B------:R-:W-:-:S04]  /*f920*/  IMAD.WIDE.U32 R2, R5, UR10, R2 ;  /* 0x0000000a05027c25 */ /* 0x000fc8000f8e0002 */
[----:B------:R-:W-:Y:S02]  /*f930*/  IMAD R4, R4, UR8, RZ ;  /* 0x0000000804047c24 */ /* 0x000fe4000f8e02ff */
[----:B------:R-:W-:Y:S02]  /*f940*/  IMAD.IADD R3, R3, 0x1, R9 ;  /* 0x0000000103037824 */ /* 0x000fe400078e0209 */
[----:B-----5:R-:W-:Y:S02]  /*f950*/  IMAD R11, R0, R11, RZ ;  /* 0x0000000b000b7224 */ /* 0x020fe400078e02ff */
[----:B------:R-:W-:Y:S02]  /*f960*/  VIADD R0, R141, UR39 ;  /* 0x000000278d007c36 */ /* 0x000fe40008000000 */
[C---:B------:R-:W-:Y:S02]  /*f970*/  IMAD R5, R7.reuse, UR9, R4 ;  /* 0x0000000907057c24 */ /* 0x040fe4000f8e0204 */
[----:B------:R-:W-:Y:S01]  /*f980*/  IMAD.WIDE.U32 R2, R7, UR8, R2 ;  /* 0x0000000807027c25 */ /* 0x000fe2000f8e0002 */
[----:B------:R-:W-:Y:S01]  /*f990*/  ISETP.GE.AND P0, PT, R0, R11, PT ;  /* 0x0000000b0000720c */ /* 0x000fe20003f06270 */
[----:B------:R-:W-:-:S02]  /*f9a0*/  ULDC.64 UR8, c[0x0][0xa80] ;  /* 0x0002a00000087ab9 */ /* 0x000fc40000000a00 */
[----:B------:R-:W-:Y:S01]  /*f9b0*/  IMAD.IADD R3, R3, 0x1, R5 ;  /* 0x0000000103037824 */ /* 0x000fe200078e0205 */
[----:B------:R-:W-:-:S04]  /*f9c0*/  LEA R4, P1, R2, UR8, 0x1 ;  /* 0x0000000802047c11 */ /* 0x000fc8000f8208ff */
[----:B------:R-:W-:Y:S02]  /*f9d0*/  LEA.HI.X R5, R2, UR9, R3, 0x1, P1 ;  /* 0x0000000902057c11 */ /* 0x000fe400088f0c03 */
[----:B------:R0:W1:Y:S04]  /*f9e0*/  SHFL.IDX PT, R2, R4, RZ, 0x1c1f ;  /* 0x001c1fff04027589 */ /* 0x00006800000e0000 */
[----:B------:R0:W2:Y:S01]  /*f9f0*/  SHFL.IDX PT, R3, R5, RZ, 0x1c1f ;  /* 0x001c1fff05037589 */ /* 0x0000a200000e0000 */
        /* <DEDUP_REMOVED lines=13> */
.L_x_11080:
[----:B------:R-:W-:Y:S05]  /*fad0*/  BSYNC B1 ;  /* 0x0000000000017941 */ /* 0x000fea0003800000 */
.L_x_11079:
        /* <DEDUP_REMOVED lines=9> */
[CC--:B-1-3--:R-:W-:Y:S02]  /*fb70*/  @!P3 LEA R6, P0, R138.reuse, R2.reuse, 0x1 ;  /* 0x000000028a06b211 */ /* 0x0cafe400078008ff */
[----:B------:R-:W-:Y:S02]  /*fb80*/  @!P4 LEA R8, P1, R139, R2, 0x1 ;  /* 0x000000028b08c211 */ /* 0x000fe400078208ff */
[----:B0---4-:R-:W-:Y:S01]  /*fb90*/  @!P2 IMAD.WIDE R4, R137, 0x2, R2 ;  /* 0x000000028904a825 */ /* 0x011fe200078e0202 */
[-C--:B------:R-:W-:Y:S02]  /*fba0*/  @!P3 LEA.HI.X R7, R138, R3.reuse, R147, 0x1, P0 ;  /* 0x000000038a07b211 */ /* 0x080fe400000f0c93 */
[----:B------:R-:W-:Y:S02]  /*fbb0*/  @!P4 LEA.HI.X R9, R139, R3, R146, 0x1, P1 ;  /* 0x000000038b09c211 */ /* 0x000fe400008f0c92 */
[----:B------:R0:W-:Y:S04]  /*fbc0*/  @!P2 ST.E.128 desc[UR50][R4.64], RZ ;  /* 0x000000ff0400a985 */ /* 0x0001e8000c101d32 */
[----:B------:R0:W-:Y:S04]  /*fbd0*/  @!P3 ST.E.128 desc[UR50][R6.64], RZ ;  /* 0x000000ff0600b985 */ /* 0x0001e8000c101d32 */
[----:B------:R0:W-:Y:S02]  /*fbe0*/  @!P4 ST.E.128 desc[UR50][R8.64], RZ ;  /* 0x000000ff0800c985 */ /* 0x0001e4000c101d32 */
.L_x_11075:
[----:B------:R-:W-:Y:S05]  /*fbf0*/  BSYNC B0 ;  /* 0x0000000000007941 */ /* 0x000fea0003800000 */
.L_x_11070:
[----:B------:R-:W-:Y:S02]  /*fc00*/  ULDC UR4, c[0x0][0xc3c] ;  /* 0x00030f0000047ab9 */ /* 0x000fe40000000800 */
[----:B------:R-:W-:-:S06]  /*fc10*/  UISETP.GE.AND UP0, UPT, UR6, UR4, UPT ;  /* 0x000000040600728c */ /* 0x000fcc000bf06270 */
[----:B------:R-:W-:-:S13]  /*fc20*/  PLOP3.LUT P0, PT, PT, PT, UP0, 0x80, 0x0 ;  /* 0x000000000000781c */ /* 0x000fda0003f0f008 */
[----:B------:R-:W-:Y:S05]  /*fc30*/  @!P0 BRA `(.L_x_11081) ;  /* 0xffffff1000c88947 */ /* 0x000fea000383ffff */
[----:B------:R-:W-:Y:S05]  /*fc40*/  EXIT ;  /* 0x000000000000794d */ /* 0x000fea0003800000 */
.L_x_10988:
[----:B------:R-:W-:-:S08]  /*fc50*/  NOP ;  /* 0x0000000000007918 */ /* 0x000fd00000000000 */
[----:B------:R-:W0:-:S00]  /*fc60*/  USETMAXREG.DEALLOC.CTAPOOL 0x20 ;  /* 0x00000020000079c8 */ /* 0x000e0000080e0500 */
        /* <DEDUP_REMOVED lines=16> */
.L_x_11082:
        /* <DEDUP_REMOVED lines=42> */
.L_x_11088:
        /* <DEDUP_REMOVED lines=12> */
.L_x_11087:
[----:B------:R-:W-:Y:S05]  /*100d0*/  BSYNC B0 ;  /* 0x0000000000007941 */ /* 0x000fea0003800000 */
.L_x_11086:
        /* <DEDUP_REMOVED lines=21> */
.L_x_11084:
        /* <DEDUP_REMOVED lines=21> */
.L_x_11089:
[----:B-1----:R-:W-:Y:S01]  /*10380*/  IMAD R16, R16, UR5, R13 ;  /* 0x0000000510107c24 */ /* 0x002fe2000f8e020d */
[----:B------:R-:W-:Y:S01]  /*10390*/  IABS R10, R4 ;  /* 0x00000004000a7213 */ /* 0x000fe20000000000 */
[----:B------:R-:W-:Y:S02]  /*103a0*/  IMAD R11, R11, R8, RZ ;  /* 0x000000080b0b7224 */ /* 0x000fe400078e02ff */
[----:B------:R-:W-:Y:S01]  /*103b0*/  IMAD.MOV.U32 R2, RZ, RZ, RZ ;  /* 0x000000ffff027224 */ /* 0x000fe200078e00ff */
[----:B0-----:R-:W-:Y:S01]  /*103c0*/  IADD3 R9, -R16, UR6, RZ ;  /* 0x0000000610097c10 */ /* 0x001fe2000fffe1ff */
[----:B------:R-:W-:Y:S02]  /*103d0*/  IMAD.MOV R10, RZ, RZ, -R10 ;  /* 0x000000ffff0a7224 */ /* 0x000fe400078e0a0a */
[----:B------:R-:W-:Y:S01]  /*103e0*/  IMAD.HI.U32 R2, R3, R11, R2 ;  /* 0x0000000b03027227 */ /* 0x000fe200078e0002 */
[----:B------:R-:W-:-:S05]  /*103f0*/  IABS R6, R9 ;  /* 0x0000000900067213 */ /* 0x000fca0000000000 */
        /* <DEDUP_REMOVED lines=17> */
[----:B------:R-:W-:Y:S02]  /*10510*/  IMAD R4, R4, R2, R9 ;  /* 0x0000000204047224 */ /* 0x000fe400078e0209 */
[----:B------:R-:W-:Y:S01]  /*10520*/  IMAD.MOV.U32 R2, RZ, RZ, RZ ;  /* 0x000000ffff027224 */ /* 0x000fe200078e00ff */
[----:B------:R-:W-:-:S04]  /*10530*/  VIADDMNMX R7, R8, UR5, R7, PT ;  /* 0x0000000508077c46 */ /* 0x000fc8000b800107 */
[-C--:B------:R-:W-:Y:S02]  /*10540*/  IABS R8, R7.reuse ;  /* 0x0000000700087213 */ /* 0x080fe40000000000 */
[----:B------:R-:W-:Y:S02]  /*10550*/  IABS R12, R7 ;  /* 0x00000007000c7213 */ /* 0x000fe40000000000 */
[----:B------:R-:W0:Y:S08]  /*10560*/  I2F.RP R10, R8 ;  /* 0x00000008000a7306 */ /* 0x000e300000209400 */
[----:B0-----:R-:W0:Y:S02]  /*10570*/  MUFU.RCP R10, R10 ;  /* 0x0000000a000a7308 */ /* 0x001e240000001000 */
[----:B0-----:R-:W-:-:S06]  /*10580*/  VIADD R3, R10, 0xffffffe ;  /* 0x0ffffffe0a037836 */ /* 0x001fcc0000000000 */
[----:B------:R-:W0:Y:S02]  /*10590*/  F2I.FTZ.U32.TRUNC.NTZ R3, R3 ;  /* 0x0000000300037305 */ /* 0x000e24000021f000 */
[----:B0-----:R-:W-:-:S04]  /*105a0*/  IMAD.MOV R11, RZ, RZ, -R3 ;  /* 0x000000ffff0b7224 */ /* 0x001fc800078e0a03 */
[----:B------:R-:W-:Y:S01]  /*105b0*/  IMAD R9, R11, R8, RZ ;  /* 0x000000080b097224 */ /* 0x000fe200078e02ff */
[----:B------:R-:W-:-:S03]  /*105c0*/  IABS R11, R4 ;  /* 0x00000004000b7213 */ /* 0x000fc60000000000 */
[----:B------:R-:W-:-:S04]  /*105d0*/  IMAD.HI.U32 R2, R3, R9, R2 ;  /* 0x0000000903027227 */ /* 0x000fc800078e0002 */
[----:B------:R-:W-:Y:S02]  /*105e0*/  IMAD.MOV.U32 R9, RZ, RZ, R11 ;  /* 0x000000ffff097224 */ /* 0x000fe400078e000b */
        /* <DEDUP_REMOVED lines=9> */
[----:B------:R-:W-:Y:S01]  /*10680*/  ISETP.GE.AND P2, PT, R3, RZ, PT ;  /* 0x000000ff0300720c */ /* 0x000fe20003f46270 */
[----:B------:R-:W-:-:S06]  /*10690*/  IMAD.IADD R3, R4, 0x1, R6 ;  /* 0x0000000104037824 */ /* 0x000fcc00078e0206 */
[----:B------:R-:W-:-:S06]  /*106a0*/  @P0 VIADD R2, R2, 0x1 ;  /* 0x0000000102020836 */ /* 0x000fcc0000000000 */
[----:B------:R-:W-:Y:S01]  /*106b0*/  @!P2 IMAD.MOV R2, RZ, RZ, -R2 ;  /* 0x000000ffff02a224 */ /* 0x000fe200078e0a02 */
[----:B------:R-:W-:Y:S01]  /*106c0*/  @!P1 LOP3.LUT R2, RZ, R7, RZ, 0x33, !PT ;  /* 0x00000007ff029212 */ /* 0x000fe200078e33ff */
[----:B------:R-:W-:-:S03]  /*106d0*/  IMAD.MOV R7, RZ, RZ, -R7 ;  /* 0x000000ffff077224 */ /* 0x000fc600078e0a07 */
[----:B------:R-:W-:Y:S01]  /*106e0*/  LOP3.LUT R17, RZ, R2, RZ, 0x33, !PT ;  /* 0x00000002ff117212 */ /* 0x000fe200078e33ff */
[----:B------:R-:W-:-:S04]  /*106f0*/  IMAD R18, R2, R7, R3 ;  /* 0x0000000702127224 */ /* 0x000fc800078e0203 */
[----:B------:R-:W-:Y:S01]  /*10700*/  IMAD.IADD R17, R0, 0x1, R17 ;  /* 0x0000000100117824 */ /* 0x000fe200078e0211 */
[----:B------:R-:W-:Y:S06]  /*10710*/  BRA `(.L_x_11090) ;  /* 0x00000000000c7947 */ /* 0x000fec0003800000 */
.L_x_11085:
[----:B------:R-:W-:Y:S02]  /*10720*/  IMAD.MOV.U32 R17, RZ, RZ, RZ ;  /* 0x000000ffff117224 */ /* 0x000fe400078e00ff */
[----:B------:R-:W-:Y:S02]  /*10730*/  IMAD.U32 R16, RZ, RZ, UR6 ;  /* 0x00000006ff107e24 */ /* 0x000fe4000f8e00ff */
[----:B------:R-:W-:-:S07]  /*10740*/  IMAD.MOV.U32 R18, RZ, RZ, RZ ;  /* 0x000000ffff127224 */ /* 0x000fce00078e00ff */
.L_x_11090:
[----:B------:R-:W-:-:S13]  /*10750*/  ISETP.NE.AND P0, PT, R5, RZ, PT ;  /* 0x000000ff0500720c */ /* 0x000fda0003f05270 */
[----:B------:R-:W0:Y:S01]  /*10760*/  @!P0 S2R R3, SR_CgaCtaId ;  /* 0x0000000000038919 */ /* 0x000e220000008800 */
[----:B------:R-:W-:-:S04]  /*10770*/  @!P0 MOV R0, 0x400 ;  /* 0x0000040000008802 */ /* 0x000fc80000000f00 */
[----:B0-----:R-:W-:-:S05]  /*10780*/  @!P0 LEA R0, R3, R0, 0x18 ;  /* 0x0000000003008211 */ /* 0x001fca00078ec0ff */
[----:B------:R0:W-:Y:S01]  /*10790*/  @!P0 STS.128 [R0+0x2d8d0], R16 ;  /* 0x02d8d01000008388 */ /* 0x0001e20000000c00 */
[----:B------:R-:W-:Y:S06]  /*107a0*/  BAR.ARV 0x5, 0x200 ;  /* 0x0148000000007b1d */ /* 0x000fec0000002000 */
.L_x_11083:
[----:B------:R2:W-:Y:S01]  /*107b0*/  STL [R1+0x1c], RZ ;  /* 0x00001cff01007387 */ /* 0x0005e20000100800 */
[----:B------:R-:W-:Y:S01]  /*107c0*/  ULDC UR4, c[0x0][0xc3c] ;  /* 0x00030f0000047ab9 */ /* 0x000fe20000000800 */
[----:B------:R-:W-:Y:S01]  /*107d0*/  IMAD.MOV.U32 R26, RZ, RZ, 0x1 ;  /* 0x00000001ff1a7424 */ /* 0x000fe200078e00ff */
[----:B-1----:R-:W-:Y:S01]  /*107e0*/  ISETP.GE.AND P0, PT, R19, UR4, PT ;  /* 0x0000000413007c0c */ /* 0x002fe2000bf06270 */
[----:B------:R-:W-:-:S12]  /*107f0*/  IMAD.MOV.U32 R23, RZ, RZ, RZ ;  /* 0x000000ffff177224 */ /* 0x000fd800078e00ff */
[----:B--2---:R-:W-:Y:S05]  /*10800*/  @P0 BRA `(.L_x_11091) ;  /* 0x0000005400fc0947 */ /* 0x004fea0003800000 */
[----:B------:R-:W1:Y:S01]  /*10810*/  S2R R6, SR_TID.X ;  /* 0x0000000000067919 */ /* 0x000e620000002100 */
        /* <DEDUP_REMOVED lines=10> */
[C---:B-1----:R-:W-:Y:S01]  /*108c0*/  LOP3.LUT R5, R6.reuse, 0x7f, RZ, 0xc0, !PT ;  /* 0x0000007f06057812 */ /* 0x042fe200078ec0ff */
[----:B0-----:R-:W-:-:S04]  /*108d0*/  IMAD.SHL.U32 R0, R6, 0x8, RZ ;  /* 0x0000000806007824 */ /* 0x001fc800078e00ff */
        /* <DEDUP_REMOVED lines=8> */
[----:B------:R-:W-:-:S04]  /*10960*/  LOP3.LUT R0, R0, 0x18, RZ, 0xc0, !PT ;  /* 0x0000001800007812 */ /* 0x000fc800078ec0ff */
[----:B------:R-:W-:Y:S01]  /*10970*/  LOP3.LUT R5, R4, 0x60, R2, 0xf8, !PT ;  /* 0x0000006004057812 */ /* 0x000fe200078ef802 */
[----:B------:R-:W-:Y:S01]  /*10980*/  IMAD R2, R3, 0x2, R22 ;  /* 0x0000000203027824 */ /* 0x000fe200078e0216 */
[C---:B------:R-:W-:Y:S02]  /*10990*/  LOP3.LUT R4, R0.reuse, 0x20, RZ, 0xfc, !PT ;  /* 0x0000002000047812 */ /* 0x040fe400078efcff */
[----:B------:R-:W-:Y:S02]  /*109a0*/  LOP3.LUT R0, R0, 0x40, RZ, 0xfc, !PT ;  /* 0x0000004000007812 */ /* 0x000fe400078efcff */
[----:B------:R3:W-:Y:S05]  /*109b0*/  STL [R1+0x4], R2 ;  /* 0x0000040201007387 */ /* 0x0007ea0000100800 */
.L_x_11203:
[----:B------:R-:W-:Y:S05]  /*109c0*/  YIELD ;  /* 0x0000000000007946 */ /* 0x000fea0003800000 */
[----:B------:R-:W-:Y:S01]  /*109d0*/  ULDC.64 UR4, c[0x0][0xa28] ;  /* 0x00028a0000047ab9 */ /* 0x000fe20000000a00 */
[----:B------:R-:W-:Y:S01]  /*109e0*/  IMAD.MOV.U32 R0, RZ, RZ, RZ ;  /* 0x000000ffff007224 */ /* 0x000fe200078e00ff */
[----:B------:R-:W-:Y:S01]  /*109f0*/  ISETP.NE.U32.AND P0, PT, RZ, UR4, PT ;  /* 0x00000004ff007c0c */ /* 0x000fe2000bf05070 */
[----:B0-----:R-:W0:Y:S01]  /*10a00*/  LDC.64 R4, c[0x0][0xa00] ;  /* 0x00028000ff047b82 */ /* 0x001e220000000a00 */
[----:B------:R-:W-:Y:S01]  /*10a10*/  IMAD.MOV.U32 R8, RZ, RZ, RZ ;  /* 0x000000ffff087224 */ /* 0x000fe200078e00ff */
[----:B------:R-:W-:Y:S01]  /*10a20*/  ULDC.64 UR6, c[0x0][0xa08] ;  /* 0x0002820000067ab9 */ /* 0x000fe20000000a00 */
[----:B------:R-:W-:Y:S01]  /*10a30*/  ISETP.NE.AND.EX P0, PT, RZ, UR5, PT, P0 ;  /* 0x00000005ff007c0c */ /* 0x000fe2000bf05300 */
[----:B------:R-:W-:-:S12]  /*10a40*/  ULDC.64 UR4, c[0x0][0xa18] ;  /* 0x0002860000047ab9 */ /* 0x000fd80000000a00 */
[----:B-1-3--:R-:W1:Y:S02]  /*10a50*/  @P0 LDC.64 R2, c[0x0][0xa28] ;  /* 0x00028a00ff020b82 */ /* 0x00ae640000000a00 */
[----:B-1----:R-:W-:-:S05]  /*10a60*/  @P0 IMAD.WIDE R2, R19, 0x4, R2 ;  /* 0x0000000413020825 */ /* 0x002fca00078e0202 */
[----:B------:R1:W5:Y:S01]  /*10a70*/  @P0 LDG.E R0, desc[UR50][R2.64] ;  /* 0x0000003202000981 */ /* 0x000362000c1e1900 */
[----:B------:R-:W-:Y:S01]  /*10a80*/  ISETP.NE.U32.AND P0, PT, RZ, UR4, PT ;  /* 0x00000004ff007c0c */ /* 0x000fe2000bf05070 */
[----:B0-----:R-:W-:Y:S01]  /*10a90*/  IMAD.WIDE R4, R19, 0x4, R4 ;  /* 0x0000000413047825 */ /* 0x001fe200078e0204 */
[----:B------:R-:W-:Y:S02]  /*10aa0*/  ISETP.NE.U32.AND P1, PT, RZ, UR6, PT ;  /* 0x00000006ff007c0c */ /* 0x000fe4000bf25070 */
[----:B------:R-:W-:Y:S01]  /*10ab0*/  ISETP.NE.AND.EX P2, PT, RZ, UR5, PT, P0 ;  /* 0x00000005ff007c0c */ /* 0x000fe2000bf45300 */
[----:B------:R-:W-:Y:S01]  /*10ac0*/  ULDC.64 UR4, c[0x0][0xa00] ;  /* 0x0002800000047ab9 */ /* 0x000fe20000000a00 */
[----:B------:R-:W-:Y:S01]  /*10ad0*/  ISETP.NE.AND.EX P1, PT, RZ, UR7, PT, P1 ;  /* 0x00000007ff007c0c */ /* 0x000fe2000bf25310 */
[----:B------:R-:W-:Y:S01]  /*10ae0*/  IMAD.MOV.U32 R27, RZ, RZ, RZ ;  /* 0x000000ffff1b7224 */ /* 0x000fe200078e00ff */
[----:B------:R-:W-:Y:S01]  /*10af0*/  ISETP.NE.U32.AND P0, PT, RZ, UR4, PT ;  /* 0x00000004ff007c0c */ /* 0x000fe2000bf05070 */
[----:B-1----:R-:W0:Y:S03]  /*10b00*/  LDC.64 R2, c[0x0][0xa08] ;  /* 0x00028200ff027b82 */ /* 0x002e260000000a00 */
[----:B------:R-:W-:-:S05]  /*10b10*/  ISETP.NE.AND.EX P0, PT, RZ, UR5, PT, P0 ;  /* 0x00000005ff007c0c */ /* 0x000fca000bf05300 */
[----:B------:R-:W1:Y:S08]  /*10b20*/  @P2 LDC.64 R6, c[0x0][0xa18] ;  /* 0x00028600ff062b82 */ /* 0x000e700000000a00 */
[----:B--2---:R-:W2:Y:S01]  /*10b30*/  @P0 LDG.E R8, desc[UR50][R4.64] ;  /* 0x0000003204080981 */ /* 0x004ea2000c1e1900 */
        /* <DEDUP_REMOVED lines=16> */
[----:B------:R-:W-:Y:S01]  /*10c40*/  IMAD.MOV.U32 R9, RZ, RZ, R8 ;  /* 0x000000ffff097224 */ /* 0x000fe200078e0008 */
[----:B----4-:R-:W-:Y:S06]  /*10c50*/  @P2 BRA `(.L_x_11092) ;  /* 0x0000000000142947 */ /* 0x010fec0003800000 */
[----:B------:R-:W-:Y:S05]  /*10c60*/  @!P0 BRA `(.L_x_11092) ;  /* 0x0000000000108947 */ /* 0x000fea0003800000 */
[----:B0-----:R-:W2:Y:S04]  /*10c70*/  LDG.E R8, desc[UR50][R4.64] ;  /* 0x0000003204087981 */ /* 0x001ea8000c1e1900 */
[----:B------:R-:W2:Y:S02]  /*10c80*/  LDG.E R7, desc[UR50][R4.64+0x4] ;  /* 0x0000043204077981 */ /* 0x000ea4000c1e1900 */
[----:B--2---:R-:W-:-:S05]  /*10c90*/  IMAD.IADD R9, R7, 0x1, -R8 ;  /* 0x0000000107097824 */ /* 0x004fca00078e0a08 */
[----:B------:R1:W-:Y:S02]  /*10ca0*/  STL [R1+0x10], R9 ;  /* 0x0000100901007387 */ /* 0x0003e40000100800 */
.L_x_11092:
[----:B------:R-:W-:Y:S01]  /*10cb0*/  ULDC.64 UR4, c[0x0][0xa20] ;  /* 0x0002880000047ab9 */ /* 0x000fe20000000a00 */
[----:B-----5:R-:W-:Y:S01]  /*10cc0*/  IMAD.IADD R27, R27, 0x1, R0 ;  /* 0x000000011b1b7824 */ /* 0x020fe200078e0200 */
[----:B------:R-:W-:-:S04]  /*10cd0*/  ISETP.NE.U32.AND P0, PT, RZ, UR4, PT ;  /* 0x00000004ff007c0c */ /* 0x000fc8000bf05070 */
[----:B------:R-:W-:-:S13]  /*10ce0*/  ISETP.NE.AND.EX P0, PT, RZ, UR5, PT, P0 ;  /* 0x00000005ff007c0c */ /* 0x000fda000bf05300 */
[----:B------:R-:W-:Y:S05]  /*10cf0*/  @!P0 BRA `(.L_x_11093) ;  /* 0x0000000000108947 */ /* 0x000fea0003800000 */
[----:B------:R-:W2:Y:S02]  /*10d00*/  LDC.64 R2, c[0x0][0xa20] ;  /* 0x00028800ff027b82 */ /* 0x000ea40000000a00 */
[----:B--2---:R-:W-:-:S05]  /*10d10*/  IMAD.WIDE R2, R19, 0x4, R2 ;  /* 0x0000000413027825 */ /* 0x004fca00078e0202 */
[----:B------:R2:W5:Y:S01]  /*10d20*/  LDG.E R6, desc[UR50][R2.64] ;  /* 0x0000003202067981 */ /* 0x000562000c1e1900 */
[----:B------:R-:W-:Y:S05]  /*10d30*/  BRA `(.L_x_11094) ;  /* 0x0000000000107947 */ /* 0x000fea0003800000 */
.L_x_11093:
[----:B------:R-:W-:Y:S05]  /*10d40*/  @!P1 BRA `(.L_x_11094) ;  /* 0x00000000000c9947 */ /* 0x000fea0003800000 */
[----:B------:R-:W2:Y:S04]  /*10d50*/  LDG.E R5, desc[UR50][R2.64] ;  /* 0x0000003202057981 */ /* 0x000ea8000c1e1900 */
[----:B------:R-:W2:Y:S02]  /*10d60*/  LDG.E R6, desc[UR50][R2.64+0x4] ;  /* 0x0000043202067981 */ /* 0x000ea4000c1e1900 */
[----:B--2---:R-:W-:-:S07]  /*10d70*/  IMAD.IADD R6, R6, 0x1, -R5 ;  /* 0x0000000106067824 */ /* 0x004fce00078e0a05 */
.L_x_11094:
[----:B--2---:R-:W2:Y:S01]  /*10d80*/  LDC R2, c[0x0][0x448] ;  /* 0x00011200ff027b82 */ /* 0x004ea20000000800 */
[----:B0-----:R-:W-:Y:S02]  /*10d90*/  IMAD R8, R17, 0xc0, RZ ;  /* 0x000000c011087824 */ /* 0x001fe400078e02ff */
[----:B-----5:R-:W-:Y:S02]  /*10da0*/  IMAD.IADD R6, R6, 0x1, -R0 ;  /* 0x0000000106067824 */ /* 0x020fe400078e0a00 */
[----:B------:R-:W-:Y:S01]  /*10db0*/  VIADD R0, R8, 0xbf ;  /* 0x000000bf08007836 */ /* 0x000fe20000000000 */
[----:B------:R0:W-:Y:S01]  /*10dc0*/  STL [R1+0xc], R8 ;  /* 0x00000c0801007387 */ /* 0x0001e20000100800 */
[----:B--2---:R-:W-:Y:S02]  /*10dd0*/  ISETP.NE.AND P1, PT, R2, 0x1, PT ;  /* 0x000000010200780c */ /* 0x004fe40003f25270 */
[----:B------:R-:W2:Y:S11]  /*10de0*/  LDC.64 R2, c[0x0][0x9e0] ;  /* 0x00027800ff027b82 */ /* 0x000eb60000000a00 */
[----:B------:R-:W3:Y:S08]  /*10df0*/  @P1 LDC R5, c[0x0][0x44c] ;  /* 0x00011300ff051b82 */ /* 0x000ef00000000800 */
[----:B------:R-:W4:Y:S01]  /*10e00*/  @P1 LDC R4, c[0x0][0x450] ;  /* 0x00011400ff041b82 */ /* 0x000f220000000800 */
[----:B--2---:R-:W-:Y:S01]  /*10e10*/  ISETP.GE.AND P2, PT, R3, 0x1, PT ;  /* 0x000000010300780c */ /* 0x004fe20003f46270 */
[----:B---3--:R-:W-:-:S05]  /*10e20*/  @P1 IMAD.HI.U32 R5, R0, R5, RZ ;  /* 0x0000000500051227 */ /* 0x008fca00078e00ff */
[----:B----4-:R-:W-:Y:S02]  /*10e30*/  @P1 SHF.R.U32.HI R0, RZ, R4, R5 ;  /* 0x00000004ff001219 */ /* 0x010fe40000011605 */
[----:B------:R-:W-:-:S05]  /*10e40*/  IADD3 R5, R6, 0x1, -R9 ;  /* 0x0000000106057810 */ /* 0x000fca0007ffe809 */
[----:B------:R-:W-:-:S04]  /*10e50*/  IMAD.IADD R7, R5, 0x1, R0 ;  /* 0x0000000105077824 */ /* 0x000fc800078e0200 */
[----:B------:R-:W-:Y:S01]  /*10e60*/  IMAD.IADD R2, R7, 0x1, R2 ;  /* 0x0000000107027824 */ /* 0x000fe200078e0202 */
[----:B0-----:R-:W-:Y:S06]  /*10e70*/  @!P2 BRA `(.L_x_11095) ;  /* 0x000000000048a947 */ /* 0x001fec0003800000 */
        /* <DEDUP_REMOVED lines=11> */
.L_x_11097:
[----:B------:R-:W-:-:S13]  /*10f30*/  ISETP.NE.AND P0, PT, R3, 0x1, PT ;  /* 0x000000010300780c */ /* 0x000fda0003f05270 */
[----:B------:R-:W0:Y:S02]  /*10f40*/  @P0 LDC.64 R4, c[0x0][0x9e8] ;  /* 0x00027a00ff040b82 */ /* 0x000e240000000a00 */
[----:B0-----:R-:W-:-:S05]  /*10f50*/  @P0 IMAD.HI.U32 R4, R0, R4, RZ ;  /* 0x0000000400040227 */ /* 0x001fca00078e00ff */
[----:B------:R-:W-:-:S07]  /*10f60*/  @P0 SHF.R.U32.HI R0, RZ, R5, R4 ;  /* 0x00000005ff000219 */ /* 0x000fce0000011604 */
.L_x_11098:
[----:B------:R-:W-:Y:S05]  /*10f70*/  BSYNC B0 ;  /* 0x0000000000007941 */ /* 0x000fea0003800000 */
.L_x_11096:
[----:B------:R-:W-:-:S05]  /*10f80*/  IMAD R5, R0, R3, R3 ;  /* 0x0000000300057224 */ /* 0x000fca00078e0203 */
[----:B------:R-:W-:-:S07]  /*10f90*/  VIMNMX R2, R2, R5, PT ;  /* 0x0000000502027248 */ /* 0x000fce0003fe0100 */
.L_x_11095:
[----:B------:R-:W0:Y:S01]  /*10fa0*/  @P1 LDC R0, c[0x0][0x44c] ;  /* 0x00011300ff001b82 */ /* 0x000e220000000800 */
[----:B------:R-:W-:Y:S01]  /*10fb0*/  VIADD R2, R2, 0x7f ;  /* 0x0000007f02027836 */ /* 0x000fe20000000000 */
[----:B------:R-:W-:Y:S01]  /*10fc0*/  ULDC UR4, c[0x0][0x9dc] ;  /* 0x0002770000047ab9 */ /* 0x000fe20000000800 */
[----:B------:R-:W-:-:S05]  /*10fd0*/  IMAD.MOV.U32 R5, RZ, RZ, R8 ;  /* 0x000000ffff057224 */ /* 0x000fca00078e0008 */
[----:B------:R-:W2:Y:S01]  /*10fe0*/  @P1 LDC R7, c[0x0][0x450] ;  /* 0x00011400ff071b82 */ /* 0x000ea20000000800 */
[----:B0-----:R-:W-:-:S05]  /*10ff0*/  @P1 IMAD.HI.U32 R0, R8, R0, RZ ;  /* 0x0000000008001227 */ /* 0x001fca00078e00ff */
[----:B--2---:R-:W-:Y:S01]  /*11000*/  @P1 SHF.R.U32.HI R5, RZ, R7, R0 ;  /* 0x00000007ff051219 */ /* 0x004fe20000011600 */
[----:B------:R-:W-:Y:S01]  /*11010*/  VIADD R0, R6, 0x7f ;  /* 0x0000007f06007836 */ /* 0x000fe20000000000 */
[----:B------:R-:W-:Y:S02]  /*11020*/  SHF.R.S32.HI R7, RZ, 0x1f, R2 ;  /* 0x0000001fff077819 */ /* 0x000fe40000011402 */
[----:B------:R-:W-:Y:S02]  /*11030*/  IADD3 R6, R5, R6, -R9 ;  /* 0x0000000605067210 */ /* 0x000fe40007ffe809 */
[----:B------:R-:W-:Y:S02]  /*11040*/  LEA.HI R2, R7, R2, RZ, 0x7 ;  /* 0x0000000207027211 */ /* 0x000fe400078f38ff */
[----:B------:R-:W-:Y:S02]  /*11050*/  SHF.R.S32.HI R7, RZ, 0x1f, R0 ;  /* 0x0000001fff077819 */ /* 0x000fe40000011400 */
[----:B------:R-:W-:-:S02]  /*11060*/  SHF.R.S32.HI R2, RZ, 0x7, R2 ;  /* 0x00000007ff027819 */ /* 0x000fc40000011402 */
[----:B------:R-:W-:Y:S01]  /*11070*/  LEA.HI R7, R7, R0, RZ, 0x7 ;  /* 0x0000000007077211 */ /* 0x000fe200078f38ff */
[----:B------:R-:W-:-:S03]  /*11080*/  VIADD R0, R6, -UR4 ;  /* 0x8000000406007c36 */ /* 0x000fc60008000000 */
[----:B------:R-:W-:-:S04]  /*11090*/  SHF.R.S32.HI R7, RZ, 0x7, R7 ;  /* 0x00000007ff077819 */ /* 0x000fc80000011407 */
[----:B------:R-:W-:-:S05]  /*110a0*/  VIMNMX R24, R7, R2, PT ;  /* 0x0000000207187248 */ /* 0x000fca0003fe0100 */
[----:B------:R0:W-:Y:S01]  /*110b0*/  STL [R1+0x8], R24 ;  /* 0x0000081801007387 */ /* 0x0001e20000100800 */
[----:B------:R-:W-:Y:S05]  /*110c0*/  @!P2 BRA `(.L_x_11099) ;  /* 0x000000000048a947 */ /* 0x000fea0003800000 */
[----:B------:R-:W-:Y:S01]  /*110d0*/  IMAD.MOV.U32 R2, RZ, RZ, R6 ;  /* 0x000000ffff027224 */ /* 0x000fe200078e0006 */
[----:B------:R-:W-:Y:S04]  /*110e0*/  BSSY B0, `(.L_x_11100) ;  /* 0x000000e000007945 */ /* 0x000fe80003800000 */
[----:B------:R-:W-:-:S13]  /*110f0*/  ISETP.GT.AND P0, PT, R2, -0x1, PT ;  /* 0xffffffff0200780c */ /* 0x000fda0003f04270 */
[----:B------:R-:W-:Y:S05]  /*11100*/  @P0 BRA `(.L_x_11101) ;  /* 0x00000000001c0947 */ /* 0x000fea0003800000 */
[----:B------:R-:W-:Y:S02]  /*11110*/  ISETP.NE.AND P0, PT, R3, 0x1, PT ;  /* 0x000000010300780c */ /* 0x000fe40003f05270 */
[----:B------:R-:W-:-:S11]  /*11120*/  LOP3.LUT R7, RZ, R2, RZ, 0x33, !PT ;  /* 0x00000002ff077212 */ /* 0x000fd600078e33ff */
[----:B------:R-:W2:Y:S02]  /*11130*/  @P0 LDC.64 R4, c[0x0][0x9e8] ;  /* 0x00027a00ff040b82 */ /* 0x000ea40000000a00 */
[----:B--2---:R-:W-:-:S05]  /*11140*/  @P0 IMAD.HI.U32 R4, R7, R4, RZ ;  /* 0x0000000407040227 */ /* 0x004fca00078e00ff */
[----:B------:R-:W-:-:S04]  /*11150*/  @P0 SHF.R.U32.HI R7, RZ, R5, R4 ;  /* 0x00000005ff070219 */ /* 0x000fc80000011604 */
[----:B------:R-:W-:Y:S01]  /*11160*/  LOP3.LUT R2, RZ, R7, RZ, 0x33, !PT ;  /* 0x00000007ff027212 */ /* 0x000fe200078e33ff */
[----:B------:R-:W-:Y:S06]  /*11170*/  BRA `(.L_x_11102) ;  /* 0x0000000000107947 */ /* 0x000fec0003800000 */
.L_x_11101:
[----:B------:R-:W-:-:S13]  /*11180*/  ISETP.NE.AND P0, PT, R3, 0x1, PT ;  /* 0x000000010300780c */ /* 0x000fda0003f05270 */
[----:B------:R-:W2:Y:S02]  /*11190*/  @P0 LDC.64 R4, c[0x0][0x9e8] ;  /* 0x00027a00ff040b82 */ /* 0x000ea40000000a00 */
[----:B--2---:R-:W-:-:S05]  /*111a0*/  @P0 IMAD.HI.U32 R4, R2, R4, RZ ;  /* 0x0000000402040227 */ /* 0x004fca00078e00ff */
[----:B------:R-:W-:-:S07]  /*111b0*/  @P0 SHF.R.U32.HI R2, RZ, R5, R4 ;  /* 0x00000005ff020219 */ /* 0x000fce0000011604 */
.L_x_11102:
[----:B------:R-:W-:Y:S05]  /*111c0*/  BSYNC B0 ;  /* 0x0000000000007941 */ /* 0x000fea0003800000 */
.L_x_11100:
[----:B------:R-:W-:-:S05]  /*111d0*/  IMAD R3, R2, R3, RZ ;  /* 0x0000000302037224 */ /* 0x000fca00078e02ff */
[----:B------:R-:W-:-:S07]  /*111e0*/  VIMNMX R0, R0, R3, !PT ;  /* 0x0000000300007248 */ /* 0x000fce0007fe0100 */
.L_x_11099:
[----:B------:R-:W-:Y:S01]  /*111f0*/  SHF.R.S32.HI R3, RZ, 0x1f, R0 ;  /* 0x0000001fff037819 */ /* 0x000fe20000011400 */
[----:B------:R-:W-:Y:S03]  /*11200*/  BSSY B7, `(.L_x_11103) ;  /* 0x000041c000077945 */ /* 0x000fe60003800000 */
[----:B------:R-:W-:-:S04]  /*11210*/  LEA.HI R3, R3, R0, RZ, 0x7 ;  /* 0x0000000003037211 */ /* 0x000fc800078f38ff */
[----:B------:R-:W-:-:S04]  /*11220*/  SHF.R.S32.HI R3, RZ, 0x7, R3 ;  /* 0x00000007ff037819 */ /* 0x000fc80000011403 */
[----:B------:R-:W-:-:S04]  /*11230*/  VIMNMX R29, RZ, R3, !PT ;  /* 0x00000003ff1d7248 */ /* 0x000fc80007fe0100 */
[----:B------:R-:W-:-:S13]  /*11240*/  ISETP.GT.AND P0, PT, R24, R29, PT ;  /* 0x0000001d1800720c */ /* 0x000fda0003f04270 */
        /* <DEDUP_REMOVED lines=8> */
[----:B------:R-:W2:Y:S02]  /*112d0*/  FLO.U32 R0, UR4 ;  /* 0x0000000400007d00 */ /* 0x000ea400080e0000 */
        /* <DEDUP_REMOVED lines=9> */
.L_x_11104:
        /* <DEDUP_REMOVED lines=20> */
.L_x_11107:
[----:B------:R-:W-:Y:S05]  /*114b0*/  BSYNC B6 ;  /* 0x0000000000067941 */ /* 0x000fea0003800000 */
.L_x_11106:
        /* <DEDUP_REMOVED lines=20> */
.L_x_11110:
        /* <DEDUP_REMOVED lines=15> */
.L_x_11109:
[----:B------:R-:W-:Y:S05]  /*116f0*/  BSYNC B6 ;  /* 0x0000000000067941 */ /* 0x000fea0003800000 */
.L_x_11108:
[----:B------:R-:W-:Y:S01]  /*11700*/  ULDC.64 UR4, c[0x0][0x9f8] ;  /* 0x00027e0000047ab9 */ /* 0x000fe20000000a00 */
[----:B------:R-:W-:Y:S01]  /*11710*/  IMAD.MOV.U32 R25, RZ, RZ, R19 ;  /* 0x000000ffff197224 */ /* 0x000fe200078e0013 */
[----:B------:R-:W-:-:S04]  /*11720*/  ISETP.NE.U32.AND P0, PT, RZ, UR4, PT ;  /* 0x00000004ff007c0c */ /* 0x000fc8000bf05070 */
[----:B------:R-:W-:Y:S01]  /*11730*/  ISETP.NE.AND.EX P0, PT, RZ, UR5, PT, P0 ;  /* 0x00000005ff007c0c */ /* 0x000fe2000bf05300 */
[----:B------:R-:W-:-:S12]  /*11740*/  ULDC.64 UR4, c[0x0][0xa08] ;  /* 0x0002820000047ab9 */ /* 0x000fd80000000a00 */
[----:B------:R-:W2:Y:S02]  /*11750*/  @P0 LDC.64 R2, c[0x0][0x9f8] ;  /* 0x00027e00ff020b82 */ /* 0x000ea40000000a00 */
[----:B--2---:R-:W-:-:S05]  /*11760*/  @P0 IMAD.WIDE R2, R19, 0x4, R2 ;  /* 0x0000000413020825 */ /* 0x004fca00078e0202 */
[----:B------:R2:W3:Y:S01]  /*11770*/  @P0 LDG.E R25, desc[UR50][R2.64] ;  /* 0x0000003202190981 */ /* 0x0004e2000c1e1900 */
[----:B0-----:R-:W-:Y:S01]  /*11780*/  VIADD R24, R24, 0xffffffff ;  /* 0xffffffff18187836 */ /* 0x001fe20000000000 */
[----:B--2---:R-:W0:Y:S02]  /*11790*/  LDC.64 R2, c[0x0][0x418] ;  /* 0x00010600ff027b82 */ /* 0x004e240000000a00 */
[----:B0-----:R-:W-:Y:S01]  /*117a0*/  LOP3.LUT P0, RZ, R2, UR4, RZ, 0xfc, !PT ;  /* 0x0000000402ff7c12 */ /* 0x001fe2000f80fcff */
[----:B------:R-:W-:-:S03]  /*117b0*/  UMOV UR4, 0xffffffff ;  /* 0xffffffff00047882 */ /* 0x000fc60000000000 */
[----:B------:R-:W-:Y:S02]  /*117c0*/  LOP3.LUT P0, RZ, R3, UR5, RZ, 0xfc, P0 ;  /* 0x0000000503ff7c12 */ /* 0x000fe4000800fcff */
[----:B---3--:R-:W-:Y:S02]  /*117d0*/  SHF.R.S32.HI R28, RZ, 0x1f, R25 ;  /* 0x0000001fff1c7819 */ /* 0x008fe40000011419 */
[----:B------:R-:W-:Y:S01]  /*117e0*/  SEL R17, R25, RZ, !P0 ;  /* 0x000000ff19117207 */ /* 0x000fe20004000000 */
[----:B------:R-:W-:Y:S08]  /*117f0*/  BRA.DIV UR4, `(.L_x_11111) ;  /* 0x0000004e04bc7947 */ /* 0x000ff0000b800000 */
[----:B------:R-:W0:Y:S02]  /*11800*/  S2R R0, SR_TID.X ;  /* 0x0000000000007919 */ /* 0x000e240000002100 */
[----:B0-----:R-:W-:-:S04]  /*11810*/  SHF.R.U32.HI R0, RZ, 0x5, R0 ;  /* 0x00000005ff007819 */ /* 0x001fc80000011600 */
[----:B------:R-:W-:-:S05]  /*11820*/  LOP3.LUT R0, R0, 0x3, RZ, 0xc0, !PT ;  /* 0x0000000300007812 */ /* 0x000fca00078ec0ff */
[----:B------:R0:W2:Y:S02]  /*11830*/  SHFL.IDX PT, R14, R0, RZ, 0x1f ;  /* 0x00001fff000e7589 */ /* 0x0000a400000e0000 */
.L_x_11219:
[----:B0-----:R-:W3:Y:S01]  /*11840*/  LDL.LU R0, [R1] ;  /* 0x0000000001007983 */ /* 0x001ee20000300800 */
[----:B------:R-:W-:Y:S02]  /*11850*/  PLOP3.LUT P1, PT, PT, PT, PT, 0x8, 0x0 ;  /* 0x000000000000781c */ /* 0x000fe40003f2e170 */
[----:B--2---:R-:W-:Y:S02]  /*11860*/  ISETP.NE.AND P0, PT, R14, RZ, PT ;  /* 0x000000ff0e00720c */ /* 0x004fe40003f05270 */
[----:B---3--:R-:W-:-:S09]  /*11870*/  LOP3.LUT R0, R0, 0xfffffffe, RZ, 0xc0, !PT ;  /* 0xfffffffe00007812 */ /* 0x008fd200078ec0ff */
[----:B------:R-:W-:-:S05]  /*11880*/  @P1 LOP3.LUT R0, R0, 0x1, RZ, 0xfc, !PT ;  /* 0x0000000100001812 */ /* 0x000fca00078efcff */
[----:B------:R0:W-:Y:S01]  /*11890*/  STL [R1], R0 ;  /* 0x0000000001007387 */ /* 0x0001e20000100800 */
[----:B------:R-:W-:Y:S05]  /*118a0*/  @P0 BRA `(.L_x_11112) ;  /* 0x0000000400200947 */ /* 0x000fea0003800000 */
[----:B------:R-:W-:-:S03]  /*118b0*/  UMOV UR4, 0xffffffff ;  /* 0xffffffff00047882 */ /* 0x000fc60000000000 */
[----:B------:R-:W-:Y:S05]  /*118c0*/  BRA.DIV UR4, `(.L_x_11113) ;  /* 0x0000004e04bc7947 */ /* 0x000fea000b800000 */
[----:B------:R-:W-:-:S13]  /*118d0*/  ELECT P6, URZ, PT ;  /* 0x00000000003f782f */ /* 0x000fda00038c0000 */
.L_x_11222:
[----:B------:R-:W-:Y:S05]  /*118e0*/  @!P6 BRA `(.L_x_11112) ;  /* 0x000000040010e947 */ /* 0x000fea0003800000 */
[----:B------:R-:W-:-:S04]  /*118f0*/  ISETP.NE.U32.AND P0, PT, R2, RZ, PT ;  /* 0x000000ff0200720c */ /* 0x000fc80003f05070 */
[----:B------:R-:W-:-:S13]  /*11900*/  ISETP.NE.AND.EX P0, PT, R3, RZ, PT, P0 ;  /* 0x000000ff0300720c */ /* 0x000fda0003f05300 */
[----:B------:R-:W-:Y:S05]  /*11910*/  @!P0 BRA `(.L_x_11114) ;  /* 0x0000000000448947 */ /* 0x000fea0003800000 */
[----:B------:R-:W2:Y:S01]  /*11920*/  LDC R6, c[0x0][0x43c] ;  /* 0x00010f00ff067b82 */ /* 0x000ea20000000800 */
[----:B------:R-:W-:Y:S01]  /*11930*/  ULDC.64 UR4, c[0x0][0x428] ;  /* 0x00010a0000047ab9 */ /* 0x000fe20000000a00 */
[----:B--2---:R-:W-:-:S13]  /*11940*/  ISETP.NE.AND P0, PT, R6, 0x1, PT ;  /* 0x000000010600780c */ /* 0x004fda0003f05270 */
[----:B------:R-:W0:Y:S02]  /*11950*/  @P0 LDC.64 R4, c[0x0][0x440] ;  /* 0x00011000ff040b82 */ /* 0x000e240000000a00 */
        /* <DEDUP_REMOVED lines=13> */
.L_x_11114:
[----:B0-----:R-:W-:Y:S01]  /*11a30*/  IMAD R0, R23, 0x8, R22 ;  /* 0x0000000817007824 */ /* 0x001fe200078e0216 */
[----:B--2---:R-:W-:-:S04]  /*11a40*/  SHF.L.U32 R3, R26, 0x1f, RZ ;  /* 0x0000001f1a037819 */ /* 0x004fc800000006ff */
[----:B------:R-:W0:Y:S02]  /*11a50*/  SYNCS.PHASECHK.TRANS64.TRYWAIT P0, [R0+URZ+0x2d840], R3 ;  /* 0x02d84003000075a7 */ /* 0x000e24000800017f */
[----:B0-----:R-:W-:Y:S05]  /*11a60*/  @!P0 BRA `(.L_x_11115) ;  /* 0x0000004c00748947 */ /* 0x001fea0003800000 */
.L_x_11223:
        /* <DEDUP_REMOVED lines=11> */
.L_x_11116:
[----:B------:R-:W2:Y:S01]  /*11b20*/  LDL.LU R2, [R1] ;  /* 0x0000000001027983 */ /* 0x000ea20000300800 */
[----:B------:R-:W-:Y:S01]  /*11b30*/  R2UR UR9, R0 ;  /* 0x00000000000972ca */ /* 0x000fe200000e0000 */
[----:B0-----:R-:W-:Y:S01]  /*11b40*/  IMAD R0, R23, 0x6000, R22 ;  /* 0x0000600017007824 */ /* 0x001fe200078e0216 */
        /* <DEDUP_REMOVED lines=11> */
[----:B------:R-:W-:-:S04]  /*11c00*/  UIADD3 UR9, UR9, 0x2d830, URZ ;  /* 0x0002d83009097890 */ /* 0x000fc8000fffe03f */
[----:B------:R-:W-:Y:S02]  /*11c10*/  ULEA UR11, UR11, UR5, 0x7 ;  /* 0x000000050b0b7291 */ /* 0x000fe4000f8e383f */
[----:B------:R-:W-:Y:S02]  /*11c20*/  UIADD3 UR14, UR8, 0x15400, URZ ;  /* 0x00015400080e7890 */ /* 0x000fe4000fffe03f */
        /* <DEDUP_REMOVED lines=11> */
[----:B------:R3:W-:Y:S01]  /*11ce0*/  UTMALDG.4D [UR8], [UR4], desc[UR6] ;  /* 0x00000608040075b4 */ /* 0x0007e20008019000 */
[----:B--2---:R-:W-:-:S04]  /*11cf0*/  LOP3.LUT R2, R2, 0xfffffffe, RZ, 0xc0, !PT ;  /* 0xfffffffe02027812 */ /* 0x004fc800078ec0ff */
[----:B------:R-:W-:-:S05]  /*11d00*/  @P0 LOP3.LUT R2, R2, 0x1, RZ, 0xfc, !PT ;  /* 0x0000000102020812 */ /* 0x000fca00078efcff */
[----:B------:R3:W-:Y:S01]  /*11d10*/  STL [R1], R2 ;  /* 0x0000000201007387 */ /* 0x0007e20000100800 */
[----:B------:R-:W-:Y:S01]  /*11d20*/  NOP ;  /* 0x0000000000007918 */ /* 0x000fe20000000000 */
.L_x_11112:
[----:B------:R-:W0:Y:S01]  /*11d30*/  LDL.LU R3, [R1+0x14] ;  /* 0x0000140001037983 */ /* 0x000e220000300800 */
[----:B------:R-:W-:Y:S05]  /*11d40*/  WARPSYNC.ALL ;  /* 0x0000000000007948 */ /* 0x000fea0003800000 */
[----:B---3--:R-:W-:Y:S01]  /*11d50*/  ULDC.64 UR4, c[0x0][0x298] ;  /* 0x0000a60000047ab9 */ /* 0x008fe20000000a00 */
[----:B------:R-:W-:Y:S01]  /*11d60*/  ULDC.64 UR6, c[0x0][0xa00] ;  /* 0x0002800000067ab9 */ /* 0x000fe20000000a00 */
[----:B------:R-:W-:Y:S01]  /*11d70*/  VIADD R2, R22, 0xc400 ;  /* 0x0000c40016027836 */ /* 0x000fe20000000000 */
[----:B------:R-:W-:Y:S01]  /*11d80*/  BAR.SYNC.DEFER_BLOCKING 0x8, 0x200 ;  /* 0x0208000000007b1d */ /* 0x000fe20000010000 */
[----:B------:R-:W-:-:S03]  /*11d90*/  ISETP.NE.U32.AND P0, PT, RZ, UR6, PT ;  /* 0x00000006ff007c0c */ /* 0x000fc6000bf05070 */
[----:B------:R-:W-:Y:S02]  /*11da0*/  LOP3.LUT P1, RZ, R2, 0x1bf, RZ, 0xc0, !PT ;  /* 0x000001bf02ff7812 */ /* 0x000fe4000782c0ff */
[----:B------:R-:W-:Y:S01]  /*11db0*/  ISETP.NE.AND.EX P0, PT, RZ, UR7, PT, P0 ;  /* 0x00000007ff007c0c */ /* 0x000fe2000bf05300 */
[----:B------:R-:W-:Y:S01]  /*11dc0*/  BSSY B6, `(.L_x_11117) ;  /* 0x0000020000067945 */ /* 0x000fe20003800000 */
[----:B------:R-:W-:Y:S02]  /*11dd0*/  SHF.R.S32.HI R2, RZ, 0x1f, R19 ;  /* 0x0000001fff027819 */ /* 0x000fe40000011413 */
[----:B0-----:R-:W-:Y:S01]  /*11de0*/  SHF.R.S32.HI R0, RZ, 0x1f, R3 ;  /* 0x0000001fff007819 */ /* 0x001fe20000011403 */
[----:B------:R-:W-:-:S04]  /*11df0*/  IMAD.WIDE.U32 R4, R3, UR4, RZ ;  /* 0x0000000403047c25 */ /* 0x000fc8000f8e00ff */
[----:B------:R-:W-:Y:S01]  /*11e00*/  IMAD R0, R0, UR4, RZ ;  /* 0x0000000400007c24 */ /* 0x000fe2000f8e02ff */
[----:B------:R-:W-:Y:S03]  /*11e10*/  STL.64 [R1+0x20], R4 ;  /* 0x0000200401007387 */ /* 0x000fe60000100a00 */
[----:B------:R-:W-:Y:S01]  /*11e20*/  IMAD R0, R3, UR5, R0 ;  /* 0x0000000503007c24 */ /* 0x000fe2000f8e0200 */
[----:B------:R-:W-:Y:S02]  /*11e30*/  SEL R3, R2, RZ, !P0 ;  /* 0x000000ff02037207 */ /* 0x000fe40004000000 */
[----:B------:R-:W-:Y:S01]  /*11e40*/  SHF.R.S32.HI R2, RZ, 0x1f, R18 ;  /* 0x0000001fff027819 */ /* 0x000fe20000011412 */
[----:B------:R-:W-:-:S05]  /*11e50*/  IMAD.IADD R0, R5, 0x1, R0 ;  /* 0x0000000105007824 */ /* 0x000fca00078e0200 */
[----:B------:R0:W-:Y:S04]  /*11e60*/  STL [R1+0x28], R0 ;  /* 0x0000280001007387 */ /* 0x0001e80000100800 */
[----:B------:R2:W-:Y:S01]  /*11e70*/  STL [R1+0x30], R3 ;  /* 0x0000300301007387 */ /* 0x0005e20000100800 */
[----:B0-----:R-:W-:-:S05]  /*11e80*/  SEL R0, R19, RZ, !P0 ;  /* 0x000000ff13007207 */ /* 0x001fca0004000000 */
        /* <DEDUP_REMOVED lines=19> */
.L_x_11118:
[----:B------:R-:W-:Y:S05]  /*11fc0*/  BSYNC B6 ;  /* 0x0000000000067941 */ /* 0x000fea0003800000 */
.L_x_11117:
[----:B--2---:R-:W2:Y:S01]  /*11fd0*/  LDL.LU R0, [R1+0x28] ;  /* 0x0000280001007983 */ /* 0x004ea20000300800 */
[----:B-1----:R-:W0:Y:S01]  /*11fe0*/  LDC R9, c[0x0][0x448] ;  /* 0x00011200ff097b82 */ /* 0x002e220000000800 */
[----:B------:R-:W-:Y:S01]  /*11ff0*/  ULDC.64 UR4, c[0x0][0x2d8] ;  /* 0x0000b60000047ab9 */ /* 0x000fe20000000a00 */
[----:B------:R-:W-:Y:S01]  /*12000*/  ULDC.64 UR6, c[0x0][0x2c8] ;  /* 0x0000b20000067ab9 */ /* 0x000fe20000000a00 */
[----:B------:R-:W2:Y:S01]  /*12010*/  LDL.LU.64 R2, [R1+0x20] ;  /* 0x0000200001027983 */ /* 0x000ea20000300a00 */
[----:B------:R-:W-:-:S03]  /*12020*/  ULDC.64 UR8, c[0x0][0x280] ;  /* 0x0000a00000087ab9 */ /* 0x000fc60000000a00 */
[----:B------:R-:W3:Y:S04]  /*12030*/  LDL.LU R20, [R1+0x2c] ;  /* 0x00002c0001147983 */ /* 0x000ee80000300800 */
[----:B------:R-:W4:Y:S04]  /*12040*/  LDL.LU R21, [R1+0x30] ;  /* 0x0000300001157983 */ /* 0x000f280000300800 */
[----:B------:R-:W4:Y:S04]  /*12050*/  LDL.LU R4, [R1+0x14] ;  /* 0x0000140001047983 */ /* 0x000f280000300800 */
[----:B------:R-:W4:Y:S01]  /*12060*/  LDL R12, [R1+0xc] ;  /* 0x00000c00010c7983 */ /* 0x000f220000100800 */
[----:B0-----:R-:W-:-:S13]  /*12070*/  ISETP.NE.AND P1, PT, R9, 0x1, PT ;  /* 0x000000010900780c */ /* 0x001fda0003f25270 */
[----:B------:R-:W0:Y:S01]  /*12080*/  @P1 LDC R5, c[0x0][0x450] ;  /* 0x00011400ff051b82 */ /* 0x000e220000000800 */
[----:B------:R-:W1:Y:S01]  /*12090*/  S2R R10, SR_TID.X ;  /* 0x00000000000a7919 */ /* 0x000e620000002100 */
[----:B--2---:R-:W-:Y:S02]  /*120a0*/  IMAD.MOV.U32 R3, RZ, RZ, R0 ;  /* 0x000000ffff037224 */ /* 0x004fe400078e0000 */
[----:B---3--:R-:W-:Y:S02]  /*120b0*/  IMAD R0, R20, UR4, RZ ;  /* 0x0000000414007c24 */ /* 0x008fe4000f8e02ff */
[C---:B------:R-:W-:Y:S01]  /*120c0*/  IMAD.WIDE.U32 R2, R18.reuse, UR4, R2 ;  /* 0x0000000412027c25 */ /* 0x040fe2000f8e0002 */
[----:B------:R-:W2:Y:S03]  /*120d0*/  S2R R20, SR_TID.X ;  /* 0x0000000000147919 */ /* 0x000ea60000002100 */
[----:B------:R-:W-:Y:S01]  /*120e0*/  IMAD R0, R18, UR5, R0 ;  /* 0x0000000512007c24 */ /* 0x000fe2000f8e0200 */
[----:B------:R-:W-:-:S03]  /*120f0*/  ULDC.64 UR4, c[0x0][0x2e0] ;  /* 0x0000b80000047ab9 */ /* 0x000fc60000000a00 */
[----:B------:R-:W-:Y:S02]  /*12100*/  IMAD.IADD R3, R3, 0x1, R0 ;  /* 0x0000000103037824 */ /* 0x000fe400078e0200 */
[----:B----4-:R-:W-:Y:S02]  /*12110*/  IMAD R0, R21, UR4, RZ ;  /* 0x0000000415007c24 */ /* 0x010fe4000f8e02ff */
[----:B------:R-:W3:Y:S01]  /*12120*/  S2R R21, SR_TID.X ;  /* 0x0000000000157919 */ /* 0x000ee20000002100 */
[----:B------:R-:W-:-:S04]  /*12130*/  IMAD.WIDE.U32 R2, R4, UR4, R2 ;  /* 0x0000000404027c25 */ /* 0x000fc8000f8e0002 */
[----:B------:R-:W-:Y:S01]  /*12140*/  IMAD R0, R4, UR5, R0 ;  /* 0x0000000504007c24 */ /* 0x000fe2000f8e0200 */
[----:B------:R-:W-:Y:S01]  /*12150*/  ULDC.64 UR4, c[0x0][0x2d0] ;  /* 0x0000b40000047ab9 */ /* 0x000fe20000000a00 */
[----:B------:R-:W4:Y:S02]  /*12160*/  @P1 LDC R4, c[0x0][0x44c] ;  /* 0x00011300ff041b82 */ /* 0x000f240000000800 */
[----:B------:R-:W-:Y:S01]  /*12170*/  IMAD.IADD R3, R3, 0x1, R0 ;  /* 0x0000000103037824 */ /* 0x000fe200078e0200 */
[----:B--2---:R-:W-:-:S04]  /*12180*/  LOP3.LUT R20, R20, 0x7f, RZ, 0xc0, !PT ;  /* 0x0000007f14147812 */ /* 0x004fc800078ec0ff */
[----:B------:R-:W-:Y:S01]  /*12190*/  SHF.R.U32.HI R20, RZ, 0x2, R20 ;  /* 0x00000002ff147819 */ /* 0x000fe20000011614 */
[----:B---3--:R-:W-:-:S05]  /*121a0*/  IMAD.SHL.U32 R6, R21, 0x20, RZ ;  /* 0x0000002015067824 */ /* 0x008fca00078e00ff */
[----:B------:R-:W-:-:S05]  /*121b0*/  LOP3.LUT R6, R20, 0x60, R6, 0xf8, !PT ;  /* 0x0000006014067812 */ /* 0x000fca00078ef806 */
[----:B------:R-:W-:-:S04]  /*121c0*/  IMAD.IADD R0, R6, 0x1, R12 ;  /* 0x0000000106007824 */ /* 0x000fc800078e020c */
[----:B----4-:R-:W-:-:S04]  /*121d0*/  @P1 IMAD.HI.U32 R6, R0, R4, RZ ;  /* 0x0000000400061227 */ /* 0x010fc800078e00ff */
[----:B------:R-:W-:Y:S01]  /*121e0*/  IMAD.MOV.U32 R4, RZ, RZ, R0 ;  /* 0x000000ffff047224 */ /* 0x000fe200078e0000 */
[----:B0-----:R-:W-:-:S04]  /*121f0*/  @P1 SHF.R.U32.HI R4, RZ, R5, R6 ;  /* 0x00000005ff041219 */ /* 0x001fc80000011606 */
[--C-:B------:R-:W-:Y:S01]  /*12200*/  SHF.R.S32.HI R5, RZ, 0x1f, R4.reuse ;  /* 0x0000001fff057819 */ /* 0x100fe20000011404 */
[----:B------:R-:W-:-:S04]  /*12210*/  IMAD.MOV R6, RZ, RZ, -R4 ;  /* 0x000000ffff067224 */ /* 0x000fc800078e0a04 */
[----:B------:R-:W-:Y:S02]  /*12220*/  IMAD R5, R5, UR4, RZ ;  /* 0x0000000405057c24 */ /* 0x000fe4000f8e02ff */
[----:B------:R-:W-:Y:S02]  /*12230*/  IMAD R6, R9, R6, R0 ;  /* 0x0000000609067224 */ /* 0x000fe400078e0200 */
[C---:B------:R-:W-:Y:S02]  /*12240*/  IMAD R7, R4.reuse, UR5, R5 ;  /* 0x0000000504077c24 */ /* 0x040fe4000f8e0205 */
[----:B------:R-:W-:-:S04]  /*12250*/  IMAD.WIDE.U32 R4, R4, UR4, R2 ;  /* 0x0000000404047c25 */ /* 0x000fc8000f8e0002 */
[----:B------:R-:W-:Y:S01]  /*12260*/  IMAD.IADD R5, R5, 0x1, R7 ;  /* 0x0000000105057824 */ /* 0x000fe200078e0207 */
[----:B------:R-:W-:-:S05]  /*12270*/  SHF.R.S32.HI R7, RZ, 0x1f, R6 ;  /* 0x0000001fff077819 */ /* 0x000fca0000011406 */
[----:B------:R-:W-:Y:S02]  /*12280*/  IMAD R7, R7, UR6, RZ ;  /* 0x0000000607077c24 */ /* 0x000fe4000f8e02ff */
[----:B------:R-:W-:-:S04]  /*12290*/  IMAD.WIDE.U32 R4, R6, UR6, R4 ;  /* 0x0000000606047c25 */ /* 0x000fc8000f8e0004 */
[----:B------:R-:W-:Y:S02]  /*122a0*/  IMAD R6, R6, UR7, R7 ;  /* 0x0000000706067c24 */ /* 0x000fe4000f8e0207 */
[----:B------:R-:W0:Y:S02]  /*122b0*/  @P1 LDC R7, c[0x0][0x450] ;  /* 0x00011400ff071b82 */ /* 0x000e240000000800 */
[----:B------:R-:W-:Y:S01]  /*122c0*/  IMAD.IADD R6, R5, 0x1, R6 ;  /* 0x0000000105067824 */ /* 0x000fe200078e0206 */
[----:B------:R-:W-:-:S04]  /*122d0*/  LEA R5, P0, R4, UR8, 0x1 ;  /* 0x0000000804057c11 */ /* 0x000fc8000f8008ff */
[----:B------:R-:W-:Y:S02]  /*122e0*/  LEA.HI.X R4, R4, UR9, R6, 0x1, P0 ;  /* 0x0000000904047c11 */ /* 0x000fe400080f0c06 */
[----:B------:R-:W2:Y:S01]  /*122f0*/  @P1 LDC R6, c[0x0][0x44c] ;  /* 0x00011300ff061b82 */ /* 0x000ea20000000800 */
[----:B------:R-:W-:Y:S02]  /*12300*/  VIADD R0, R0, 0x80 ;  /* 0x0000008000007836 */ /* 0x000fe40000000000 */
[----:B-1----:R-:W-:-:S05]  /*12310*/  IMAD.SHL.U32 R21, R10, 0x8, RZ ;  /* 0x000000080a157824 */ /* 0x002fca00078e00ff */
[----:B------:R-:W-:Y:S01]  /*12320*/  LOP3.LUT R21, R21, 0x18, RZ, 0xc0, !PT ;  /* 0x0000001815157812 */ /* 0x000fe200078ec0ff */
[----:B--2---:R-:W-:-:S04]  /*12330*/  @P1 IMAD.HI.U32 R8, R0, R6, RZ ;  /* 0x0000000600081227 */ /* 0x004fc800078e00ff */
[----:B------:R-:W-:Y:S01]  /*12340*/  IMAD.MOV.U32 R6, RZ, RZ, R0 ;  /* 0x000000ffff067224 */ /* 0x000fe200078e0000 */
[----:B0-----:R-:W-:-:S05]  /*12350*/  @P1 SHF.R.U32.HI R6, RZ, R7, R8 ;  /* 0x00000007ff061219 */ /* 0x001fca0000011608 */
[----:B------:R-:W-:-:S04]  /*12360*/  IMAD.MOV R7, RZ, RZ, -R6 ;  /* 0x000000ffff077224 */ /* 0x000fc800078e0a06 */
[----:B------:R-:W-:Y:S01]  /*12370*/  IMAD R0, R9, R7, R0 ;  /* 0x0000000709007224 */ /* 0x000fe200078e0200 */
        /* <DEDUP_REMOVED lines=9> */
[----:B------:R-:W-:-:S03]  /*12410*/  SHF.R.S32.HI R6, RZ, 0x1f, R0 ;  /* 0x0000001fff067819 */ /* 0x000fc60000011400 */
[----:B------:R-:W-:Y:S02]  /*12420*/  IMAD.IADD R3, R3, 0x1, R7 ;  /* 0x0000000103037824 */ /* 0x000fe400078e0207 */
[----:B------:R-:W-:Y:S02]  /*12430*/  IMAD R6, R6, UR6, RZ ;  /* 0x0000000606067c24 */ /* 0x000fe4000f8e02ff */
[----:B------:R-:W-:Y:S01]  /*12440*/  IMAD.WIDE.U32 R2, R0, UR6, R2 ;  /* 0x0000000600027c25 */ /* 0x000fe2000f8e0002 */
[----:B------:R-:W-:-:S03]  /*12450*/  LOP3.LUT R13, R21, 0x20, RZ, 0xfc, !PT ;  /* 0x00000020150d7812 */ /* 0x000fc600078efcff */
[----:B------:R-:W-:Y:S01]  /*12460*/  IMAD R6, R0, UR7, R6 ;  /* 0x0000000700067c24 */ /* 0x000fe2000f8e0206 */
[----:B------:R-:W-:-:S03]  /*12470*/  LEA R8, P3, R2, UR8, 0x1 ;  /* 0x0000000802087c11 */ /* 0x000fc6000f8608ff */
[----:B------:R-:W-:Y:S01]  /*12480*/  IMAD.IADD R6, R3, 0x1, R6 ;  /* 0x0000000103067824 */ /* 0x000fe200078e0206 */
[----:B------:R-:W-:Y:S01]  /*12490*/  ISETP.GE.AND P1, PT, R13, UR4, PT ;  /* 0x000000040d007c0c */ /* 0x000fe2000bf26270 */
[----:B-1----:R-:W-:-:S05]  /*124a0*/  IMAD.SHL.U32 R20, R11, 0x8, RZ ;  /* 0x000000080b147824 */ /* 0x002fca00078e00ff */
[----:B------:R-:W-:Y:S02]  /*124b0*/  LOP3.LUT R20, R20, 0x18, RZ, 0xc0, !PT ;  /* 0x0000001814147812 */ /* 0x000fe400078ec0ff */
[----:B------:R-:W-:Y:S02]  /*124c0*/  LOP3.LUT R21, R11, 0x7f, RZ, 0xc0, !PT ;  /* 0x0000007f0b157812 */ /* 0x000fe400078ec0ff */
[----:B------:R-:W-:Y:S01]  /*124d0*/  ISETP.GE.AND P2, PT, R20, UR4, PT ;  /* 0x0000000414007c0c */ /* 0x000fe2000bf46270 */
[----:B------:R-:W-:Y:S01]  /*124e0*/  UMOV UR4, 0xffffffff ;  /* 0xffffffff00047882 */ /* 0x000fe20000000000 */
[----:B------:R-:W-:Y:S02]  /*124f0*/  LEA.HI.X R7, R2, UR9, R6, 0x1, P3 ;  /* 0x0000000902077c11 */ /* 0x000fe400098f0c06 */
[----:B------:R-:W-:Y:S01]  /*12500*/  SHF.R.U32.HI R21, RZ, 0x2, R21 ;  /* 0x00000002ff157819 */ /* 0x000fe20000011615 */
[----:B0-----:R-:W-:Y:S08]  /*12510*/  BRA.DIV UR4, `(.L_x_11119) ;  /* 0x0000004204dc7947 */ /* 0x001ff0000b800000 */
[----:B------:R-:W2:Y:S04]  /*12520*/  LDL.LU R2, [R1+0x10] ;  /* 0x0000100001027983 */ /* 0x000ea80000300800 */
[----:B------:R-:W3:Y:S04]  /*12530*/  LDL.LU R11, [R1+0xc] ;  /* 0x00000c00010b7983 */ /* 0x000ee80000300800 */
[----:B------:R-:W0:Y:S04]  /*12540*/  SHFL.IDX PT, R3, R5, RZ, 0x1c1f ;  /* 0x001c1fff05037589 */ /* 0x000e2800000e0000 */
[----:B------:R-:W-:Y:S01]  /*12550*/  SHFL.IDX PT, R14, R8, 0x1, 0x1c1f ;  /* 0x003c1f00080e7f89 */ /* 0x000fe200000e0000 */
[----:B--2---:R-:W-:-:S03]  /*12560*/  IMAD R6, R2, R9, RZ ;  /* 0x0000000902067224 */ /* 0x004fc600078e02ff */
[----:B------:R-:W1:Y:S01]  /*12570*/  SHFL.IDX PT, R2, R4, RZ, 0x1c1f ;  /* 0x001c1fff04027589 */ /* 0x000e6200000e0000 */
[----:B---3--:R-:W-:-:S05]  /*12580*/  IMAD.IADD R0, R21, 0x1, R11 ;  /* 0x0000000115007824 */ /* 0x008fca00078e020b */
        /* <DEDUP_REMOVED lines=34> */
[----:B0-----:R-:W0:Y:S01]  /*127b0*/  SHFL.IDX PT, R3, R5, 0x3, 0x1c1f ;  /* 0x007c1f0005037f89 */ /* 0x001e2200000e0000 */
[----:B------:R-:W-:-:S05]  /*127c0*/  VIADD R2, R0, 0x80 ;  /* 0x0000008000027836 */ /* 0x000fca0000000000 */
[----:B------:R-:W-:Y:S01]  /*127d0*/  ISETP.GE.AND P3, PT, R2, R6, PT ;  /* 0x000000060200720c */ /* 0x000fe20003f66270 */
[----:B------:R-:W-:-:S05]  /*127e0*/  VIADD R2, R0, 0x60 ;  /* 0x0000006000027836 */ /* 0x000fca0000000000 */
[----:B------:R-:W-:Y:S02]  /*127f0*/  ISETP.GE.AND P4, PT, R2, R6, PT ;  /* 0x000000060200720c */ /* 0x000fe40003f86270 */
[----:B------:R-:W-:Y:S04]  /*12800*/  SHFL.IDX PT, R2, R7, RZ, 0x1c1f ;  /* 0x001c1fff07027589 */ /* 0x000fe800000e0000 */
[----:B------:R-:W-:Y:S07]  /*12810*/  SHFL.IDX PT, R7, R7, 0x1, 0x1c1f ;  /* 0x003c1f0007077f89 */ /* 0x000fee00000e0000 */
[----:B0-----:R-:W-:-:S05]  /*12820*/  @!P4 LEA R3, P5, R20, R3, 0x1 ;  /* 0x000000031403c211 */ /* 0x001fca00078a08ff */
[----:B------:R-:W-:Y:S02]  /*12830*/  @!P4 IMAD.X R9, RZ, RZ, R4, P5 ;  /* 0x000000ffff09c224 */ /* 0x000fe400028e0604 */
[----:B------:R-:W0:Y:S02]  /*12840*/  SHFL.IDX PT, R4, R8, RZ, 0x1c1f ;  /* 0x001c1fff08047589 */ /* 0x000e2400000e0000 */
[----:B0-----:R-:W-:-:S05]  /*12850*/  @!P3 LEA R4, P5, R20, R4, 0x1 ;  /* 0x000000041404b211 */ /* 0x001fca00078a08ff */
[----:B------:R-:W-:Y:S02]  /*12860*/  @!P3 IMAD.X R5, RZ, RZ, R2, P5 ;  /* 0x000000ffff05b224 */ /* 0x000fe400028e0602 */
[----:B------:R-:W-:Y:S02]  /*12870*/  @!P4 IMAD.MOV.U32 R2, RZ, RZ, R3 ;  /* 0x000000ffff02c224 */ /* 0x000fe400078e0003 */
[----:B------:R-:W-:-:S05]  /*12880*/  @!P4 IMAD.MOV.U32 R3, RZ, RZ, R9 ;  /* 0x000000ffff03c224 */ /* 0x000fca00078e0009 */
[----:B------:R-:W-:Y:S04]  /*12890*/  @!P4 LDGSTS.E.BYPASS.LTC128B.128 [R10+0xdc00], desc[UR50][R2.64], !P2 ;  /* 0x0dc00000020acfae */ /* 0x000fe8000d101d72 */
[----:B------:R-:W-:Y:S04]  /*128a0*/  @!P4 LDGSTS.E.BYPASS.LTC128B.128 [R10+0x10c00], desc[UR50][R2.64+0x40], !P1 ;  /* 0x10c00040020acfae */ /* 0x000fe8000c901d72 */
[----:B------:R0:W-:Y:S02]  /*128b0*/  @!P4 LDGSTS.E.BYPASS.LTC128B.128 [R10+0x13c00], desc[UR50][R2.64+0x80], !P0 ;  /* 0x13c00080020acfae */ /* 0x0001e4000c101d72 */
[----:B0-----:R-:W-:-:S02]  /*128c0*/  @!P3 IMAD.MOV.U32 R2, RZ, RZ, R4 ;  /* 0x000000ffff02b224 */ /* 0x001fc400078e0004 */
[----:B------:R-:W-:-:S05]  /*128d0*/  @!P3 IMAD.MOV.U32 R3, RZ, RZ, R5 ;  /* 0x000000ffff03b224 */ /* 0x000fca00078e0005 */
[----:B------:R0:W-:Y:S04]  /*128e0*/  @!P3 LDGSTS.E.BYPASS.LTC128B.128 [R10+0xe400], desc[UR50][R2.64], !P2 ;  /* 0x0e400000020abfae */ /* 0x0001e8000d101d72 */
[----:B------:R0:W-:Y:S04]  /*128f0*/  @!P3 LDGSTS.E.BYPASS.LTC128B.128 [R10+0x11400], desc[UR50][R2.64+0x40], !P1 ;  /* 0x11400040020abfae */ /* 0x0001e8000c901d72 */
[----:B------:R0:W-:Y:S02]  /*12900*/  @!P3 LDGSTS.E.BYPASS.LTC128B.128 [R10+0x14400], desc[UR50][R2.64+0x80], !P0 ;  /* 0x14400080020abfae */ /* 0x0001e4000c101d72 */
.L_x_11236:
[----:B0-----:R-:W-:Y:S02]  /*12910*/  VIADD R3, R0, 0xa0 ;  /* 0x000000a000037836 */ /* 0x001fe40000000000 */
[----:B------:R-:W-:-:S03]  /*12920*/  VIADD R8, R22, 0x2d800 ;  /* 0x0002d80016087836 */ /* 0x000fc60000000000 */
[----:B------:R-:W-:-:S13]  /*12930*/  ISETP.GE.AND P3, PT, R3, R6, PT ;  /* 0x000000060300720c */ /* 0x000fda0003f66270 */
[----:B------:R-:W-:-:S05]  /*12940*/  @!P3 LEA R2, P4, R20, R14, 0x1 ;  /* 0x0000000e1402b211 */ /* 0x000fca00078808ff */
        /* <DEDUP_REMOVED lines=9> */
.L_x_11120:
[----:B------:R-:W-:Y:S02]  /*129e0*/  PLOP3.LUT P1, PT, P1, P0, PT, 0xa2, 0x0 ;  /* 0x000000000000781c */ /* 0x000fe40000f21472 */
[----:B------:R-:W-:-:S08]  /*129f0*/  @P0 R2UR P1, UR4, R22 ;  /* 0x00000000160402ca */ /* 0x000fd00000020000 */
[----:B------:R-:W-:-:S05]  /*12a00*/  @P0 PLOP3.LUT P0, PT, P1, PT, PT, 0x80, 0x0 ;  /* 0x000000000000081c */ /* 0x000fca0000f0f070 */
[----:B------:R-:W-:Y:S01]  /*12a10*/  @!P1 SYNCS.ARRIVE.TRANS64.RED.A0T1 RZ, [UR4+0x2d800], RZ ;  /* 0x02d800ffffff99a7 */ /* 0x000fe20008200404 */
[----:B------:R-:W-:Y:S07]  /*12a20*/  @!P1 ARRIVES.LDGSTSBAR.64.TRANSCNT [UR4+0x2d800] ;  /* 0x02d80000ff0099b0 */ /* 0x000fee0008000a84 */
[----:B------:R-:W-:Y:S05]  /*12a30*/  @P0 BRA.U.ANY `(.L_x_11120) ;  /* 0xfffffffd00e80947 */ /* 0x000fea000393ffff */
[----:B0-----:R-:W2:Y:S02]  /*12a40*/  LDL.LU R2, [R1+0x1c] ;  /* 0x00001c0001027983 */ /* 0x001ea40000300800 */
[----:B--2---:R-:W-:-:S05]  /*12a50*/  VIADD R2, R2, 0x1 ;  /* 0x0000000102027836 */ /* 0x004fca0000000000 */
[----:B------:R0:W-:Y:S01]  /*12a60*/  STL [R1+0x1c], R2 ;  /* 0x00001c0201007387 */ /* 0x0001e20000100800 */
[----:B------:R-:W-:-:S04]  /*12a70*/  LEA.HI R0, R2, R2, RZ, 0x1 ;  /* 0x0000000202007211 */ /* 0x000fc800078f08ff */
[----:B------:R-:W-:-:S05]  /*12a80*/  LOP3.LUT R0, R0, 0xfffffffe, RZ, 0xc0, !PT ;  /* 0xfffffffe00007812 */ /* 0x000fca00078ec0ff */
[----:B------:R-:W-:-:S05]  /*12a90*/  IMAD.IADD R0, R2, 0x1, -R0 ;  /* 0x0000000102007824 */ /* 0x000fca00078e0a00 */
[----:B------:R-:W-:Y:S01]  /*12aa0*/  SHF.L.U32 R3, R0, 0x1f, RZ ;  /* 0x0000001f00037819 */ /* 0x000fe200000006ff */
[----:B------:R-:W-:Y:S01]  /*12ab0*/  NOP ;  /* 0x0000000000007918 */ /* 0x000fe20000000000 */
[----:B0-----:R-:W2:Y:S01]  /*12ac0*/  LDL R2, [R1+0x8] ;  /* 0x0000080001027983 */ /* 0x001ea20000100800 */
[----:B------:R0:W-:Y:S01]  /*12ad0*/  SYNCS.ARRIVE.TRANS64.A1T0 RZ, [R22+URZ+0x2d800], RZ ;  /* 0x02d800ff16ff79a7 */ /* 0x0001e2000810003f */
[----:B------:R-:W-:Y:S01]  /*12ae0*/  BSSY B0, `(.L_x_11121) ;  /* 0x0000005000007945 */ /* 0x000fe20003800000 */
[----:B------:R-:W1:Y:S01]  /*12af0*/  SYNCS.PHASECHK.TRANS64.TRYWAIT P0, [R22+URZ+0x2d820], R3 ;  /* 0x02d82003160075a7 */ /* 0x000e62000800017f */
[----:B--2---:R-:W-:-:S05]  /*12b00*/  VIADD R0, R2, 0xfffffffe ;  /* 0xfffffffe02007836 */ /* 0x004fca0000000000 */
[----:B------:R-:W-:Y:S01]  /*12b10*/  ISETP.GE.AND P1, PT, R0, R29, PT ;  /* 0x0000001d0000720c */ /* 0x000fe20003f26270 */
[----:B01----:R-:W-:-:S12]  /*12b20*/  @!P0 BRA `(.L_x_11122) ;  /* 0x0000004400708947 */ /* 0x003fd80003800000 */
.L_x_11237:
[----:B------:R-:W-:Y:S05]  /*12b30*/  BSYNC B0 ;  /* 0x0000000000007941 */ /* 0x000fea0003800000 */
.L_x_11121:
[----:B------:R-:W-:Y:S04]  /*12b40*/  BSSY B0, `(.L_x_11123) ;  /* 0x0000228000007945 */ /* 0x000fe80003800000 */
[----:B------:R-:W-:Y:S05]  /*12b50*/  @!P1 BRA `(.L_x_11124) ;  /* 0x0000002000989947 */ /* 0x000fea0003800000 */
[----:B------:R-:W0:Y:S01]  /*12b60*/  LDL R2, [R1+0x8] ;  /* 0x0000080001027983 */ /* 0x000e220000100800 */
[----:B------:R-:W-:Y:S01]  /*12b70*/  LOP3.LUT R6, RZ, R29, RZ, 0x33, !PT ;  /* 0x0000001dff067212 */ /* 0x000fe200078e33ff */
[----:B------:R-:W-:Y:S01]  /*12b80*/  BSSY B2, `(.L_x_11125) ;  /* 0x00000bb000027945 */ /* 0x000fe20003800000 */
[----:B0-----:R-:W-:-:S05]  /*12b90*/  IMAD.MOV R3, RZ, RZ, -R2 ;  /* 0x000000ffff037224 */ /* 0x001fca00078e0a02 */
[----:B------:R-:W-:-:S05]  /*12ba0*/  VIADDMNMX R6, R3, 0x1, R6, !PT ;  /* 0x0000000103067846 */ /* 0x000fca0007800106 */
[----:B------:R-:W-:-:S05]  /*12bb0*/  IMAD.IADD R2, R2, 0x1, R6 ;  /* 0x0000000102027824 */ /* 0x000fca00078e0206 */
[----:B------:R-:W-:-:S04]  /*12bc0*/  LOP3.LUT R2, R2, 0x1, RZ, 0xc0, !PT ;  /* 0x0000000102027812 */ /* 0x000fc800078ec0ff */
[----:B------:R-:W-:-:S13]  /*12bd0*/  ISETP.NE.U32.AND P0, PT, R2, 0x1, PT ;  /* 0x000000010200780c */ /* 0x000fda0003f05070 */
        /* <DEDUP_REMOVED lines=27> */
[----:B------:R-:W-:-:S04]  /*12d90*/  IMAD.WIDE.U32 R2, R25, UR6, R2 ;  /* 0x0000000619027c25 */ /* 0x000fc8000f8e0002 */
[----:B------:R-:W-:Y:S01]  /*12da0*/  IMAD.IADD R3, R4, 0x1, R3 ;  /* 0x0000000104037824 */ /* 0x000fe200078e0203 */
[----:B------:R-:W-:-:S04]  /*12db0*/  LEA R4, P0, R2, UR4, 0x2 ;  /* 0x0000000402047c11 */ /* 0x000fc8000f8010ff */
[----:B------:R-:W-:-:S06]  /*12dc0*/  LEA.HI.X R5, R2, UR5, R3, 0x2, P0 ;  /* 0x0000000502057c11 */ /* 0x000fcc00080f1403 */
[----:B------:R0:W5:Y:S03]  /*12dd0*/  LDG.E R5, desc[UR50][R4.64] ;  /* 0x0000003204057981 */ /* 0x000166000c1e1900 */
.L_x_11129:
[----:B------:R-:W-:Y:S01]  /*12de0*/  IMAD R3, R7, 0x8, R22 ;  /* 0x0000000807037824 */ /* 0x000fe200078e0216 */
[----:B------:R-:W-:Y:S01]  /*12df0*/  SHF.L.U32 R2, R9, 0x1f, RZ ;  /* 0x0000001f09027819 */ /* 0x000fe200000006ff */
[----:B------:R-:W-:Y:S03]  /*12e00*/  BSSY B3, `(.L_x_11130) ;  /* 0x0000003000037945 */ /* 0x000fe60003800000 */
[----:B------:R-:W1:Y:S02]  /*12e10*/  SYNCS.PHASECHK.TRANS64.TRYWAIT P0, [R3+URZ+0x2d840], R2 ;  /* 0x02d84002030075a7 */ /* 0x000e64000800017f */
[----:B-1----:R-:W-:Y:S05]  /*12e20*/  @!P0 BRA `(.L_x_11131) ;  /* 0x0000004000c48947 */ /* 0x002fea0003800000 */
.L_x_11238:
[----:B------:R-:W-:Y:S05]  /*12e30*/  BSYNC B3 ;  /* 0x0000000000037941 */ /* 0x000fea0003800000 */
.L_x_11130:
        /* <DEDUP_REMOVED lines=12> */
.L_x_11133:
[----:B------:R-:W-:Y:S05]  /*12f00*/  BSYNC B3 ;  /* 0x0000000000037941 */ /* 0x000fea0003800000 */
.L_x_11132:
        /* <DEDUP_REMOVED lines=11> */
.L_x_11134:
        /* <DEDUP_REMOVED lines=16> */
.L_x_11135:
        /* <DEDUP_REMOVED lines=16> */
.L_x_11136:
        /* <DEDUP_REMOVED lines=15> */
.L_x_11239:
[----:B------:R-:W-:Y:S05]  /*132b0*/  BSYNC B3 ;  /* 0x0000000000037941 */ /* 0x000fea0003800000 */
.L_x_11137:
        /* <DEDUP_REMOVED lines=12> */
.L_x_11140:
[----:B------:R-:W-:Y:S05]  /*13380*/  BSYNC B3 ;  /* 0x0000000000037941 */ /* 0x000fea0003800000 */
.L_x_11139:
        /* <DEDUP_REMOVED lines=11> */
.L_x_11141:
        /* <DEDUP_REMOVED lines=15> */
.L_x_11142:
        /* <DEDUP_REMOVED lines=15> */
.L_x_11143:
        /* <DEDUP_REMOVED lines=12> */
.L_x_11128:
[----:B------:R-:W-:Y:S05]  /*136e0*/  BSYNC B1 ;  /* 0x0000000000017941 */ /* 0x000fea0003800000 */
.L_x_11127:
[----:B------:R-:W2:Y:S01]  /*136f0*/  LDL R0, [R1+0x8] ;  /* 0x0000080001007983 */ /* 0x000ea20000100800 */
[----:B------:R-:W-:Y:S02]  /*13700*/  IMAD.MOV.U32 R23, RZ, RZ, R7 ;  /* 0x000000ffff177224 */ /* 0x000fe400078e0007 */
[----:B------:R-:W-:Y:S02]  /*13710*/  IMAD.MOV.U32 R26, RZ, RZ, R9 ;  /* 0x000000ffff1a7224 */ /* 0x000fe400078e0009 */
[----:B--2---:R-:W-:-:S07]  /*13720*/  VIADD R0, R0, 0xfffffffd ;  /* 0xfffffffd00007836 */ /* 0x004fce0000000000 */
.L_x_11126:
[----:B------:R-:W-:Y:S05]  /*13730*/  BSYNC B2 ;  /* 0x0000000000027941 */ /* 0x000fea0003800000 */
.L_x_11125:
[----:B------:R-:W2:Y:S01]  /*13740*/  LDL.LU R2, [R1+0x8] ;  /* 0x0000080001027983 */ /* 0x000ea20000300800 */
[----:B------:R-:W-:Y:S01]  /*13750*/  VIADD R6, R6, 0xfffffffe ;  /* 0xfffffffe06067836 */ /* 0x000fe20000000000 */
[----:B--2---:R-:W-:-:S04]  /*13760*/  LOP3.LUT R3, RZ, R2, RZ, 0x33, !PT ;  /* 0x00000002ff037212 */ /* 0x004fc800078e33ff */
[----:B------:R-:W-:-:S13]  /*13770*/  ISETP.NE.AND P0, PT, R6, R3, PT ;  /* 0x000000030600720c */ /* 0x000fda0003f05270 */
[----:B------:R-:W-:Y:S05]  /*13780*/  @!P0 BRA `(.L_x_11124) ;  /* 0x00000014008c8947 */ /* 0x000fea0003800000 */
[----:B------:R-:W-:-:S07]  /*13790*/  IMAD.MOV.U32 R4, RZ, RZ, R17 ;  /* 0x000000ffff047224 */ /* 0x000fce00078e0011 */
.L_x_11178:
        /* <DEDUP_REMOVED lines=30> */
[----:B------:R-:W-:-:S05]  /*13980*/  LEA.HI.X R5, R2, UR5, R3, 0x2, P0 ;  /* 0x0000000502057c11 */ /* 0x000fca00080f1403 */
[----:B------:R0:W5:Y:S04]  /*13990*/  LDG.E R4, desc[UR50][R4.64] ;  /* 0x0000003204047981 */ /* 0x000168000c1e1900 */
.L_x_11146:
[----:B------:R-:W-:Y:S01]  /*139a0*/  IMAD R3, R6, 0x8, R22 ;  /* 0x0000000806037824 */ /* 0x000fe200078e0216 */
[----:B------:R-:W-:Y:S01]  /*139b0*/  SHF.L.U32 R2, R7, 0x1f, RZ ;  /* 0x0000001f07027819 */ /* 0x000fe200000006ff */
[----:B------:R-:W-:Y:S03]  /*139c0*/  BSSY B2, `(.L_x_11147) ;  /* 0x0000003000027945 */ /* 0x000fe60003800000 */
[----:B------:R-:W1:Y:S02]  /*139d0*/  SYNCS.PHASECHK.TRANS64.TRYWAIT P0, [R3+URZ+0x2d840], R2 ;  /* 0x02d84002030075a7 */ /* 0x000e64000800017f */
[----:B-1----:R-:W-:Y:S05]  /*139e0*/  @!P0 BRA `(.L_x_11148) ;  /* 0x0000003400fc8947 */ /* 0x002fea0003800000 */
.L_x_11240:
[----:B------:R-:W-:Y:S05]  /*139f0*/  BSYNC B2 ;  /* 0x0000000000027941 */ /* 0x000fea0003800000 */
.L_x_11147:
        /* <DEDUP_REMOVED lines=12> */
.L_x_11150:
[----:B------:R-:W-:Y:S05]  /*13ac0*/  BSYNC B2 ;  /* 0x0000000000027941 */ /* 0x000fea0003800000 */
.L_x_11149:
        /* <DEDUP_REMOVED lines=11> */
.L_x_11151:
        /* <DEDUP_REMOVED lines=16> */
.L_x_11152:
        /* <DEDUP_REMOVED lines=16> */
.L_x_11153:
        /* <DEDUP_REMOVED lines=15> */
.L_x_11241:
[----:B------:R-:W-:Y:S05]  /*13e70*/  BSYNC B2 ;  /* 0x0000000000027941 */ /* 0x000fea0003800000 */
.L_x_11154:
        /* <DEDUP_REMOVED lines=11> */
.L_x_11157:
[----:B------:R-:W-:Y:S05]  /*13f30*/  BSYNC B2 ;  /* 0x0000000000027941 */ /* 0x000fea0003800000 */
.L_x_11156:
        /* <DEDUP_REMOVED lines=10> */
.L_x_11158:
        /* <DEDUP_REMOVED lines=15> */
.L_x_11159:
        /* <DEDUP_REMOVED lines=15> */
.L_x_11160:
        /* <DEDUP_REMOVED lines=12> */
.L_x_11145:
[----:B------:R-:W-:Y:S05]  /*14280*/  BSYNC B1 ;  /* 0x0000000000017941 */ /* 0x000fea0003800000 */
.L_x_11144:
[----:B------:R-:W2:Y:S01]  /*14290*/  LDL R2, [R1] ;  /* 0x0000000001027983 */ /* 0x000ea20000100800 */
[----:B------:R-:W-:Y:S01]  /*142a0*/  VIADD R23, R6, 0x1 ;  /* 0x0000000106177836 */ /* 0x000fe20000000000 */
[----:B------:R-:W-:Y:S01]  /*142b0*/  BSSY B1, `(.L_x_11161) ;  /* 0x00000ad000017945 */ /* 0x000fe20003800000 */
[----:B------:R-:W-:-:S03]  /*142c0*/  VIADD R9, R0, 0xffffffff ;  /* 0xffffffff00097836 */ /* 0x000fc60000000000 */
        /* <DEDUP_REMOVED lines=28> */
.L_x_11163:
[----:B------:R-:W-:Y:S01]  /*14490*/  IMAD R2, R23, 0x8, R22 ;  /* 0x0000000817027824 */ /* 0x000fe200078e0216 */
[----:B------:R-:W-:Y:S01]  /*144a0*/  SHF.L.U32 R3, R26, 0x1f, RZ ;  /* 0x0000001f1a037819 */ /* 0x000fe200000006ff */
[----:B------:R-:W-:Y:S03]  /*144b0*/  BSSY B2, `(.L_x_11164) ;  /* 0x0000003000027945 */ /* 0x000fe60003800000 */
[----:B------:R-:W1:Y:S02]  /*144c0*/  SYNCS.PHASECHK.TRANS64.TRYWAIT P0, [R2+URZ+0x2d840], R3 ;  /* 0x02d84003020075a7 */ /* 0x000e64000800017f */
[----:B-1----:R-:W-:Y:S05]  /*144d0*/  @!P0 BRA `(.L_x_11165) ;  /* 0x0000002c00688947 */ /* 0x002fea0003800000 */
.L_x_11242:
[----:B------:R-:W-:Y:S05]  /*144e0*/  BSYNC B2 ;  /* 0x0000000000027941 */ /* 0x000fea0003800000 */
.L_x_11164:
        /* <DEDUP_REMOVED lines=12> */
.L_x_11167:
[----:B------:R-:W-:Y:S05]  /*145b0*/  BSYNC B2 ;  /* 0x0000000000027941 */ /* 0x000fea0003800000 */
.L_x_11166:
        /* <DEDUP_REMOVED lines=12> */
.L_x_11168:
        /* <DEDUP_REMOVED lines=16> */
.L_x_11169:
        /* <DEDUP_REMOVED lines=16> */
.L_x_11170:
        /* <DEDUP_REMOVED lines=15> */
.L_x_11243:
[----:B------:R-:W-:Y:S05]  /*14970*/  BSYNC B2 ;  /* 0x0000000000027941 */ /* 0x000fea0003800000 */
.L_x_11171:
        /* <DEDUP_REMOVED lines=11> */
.L_x_11174:
[----:B------:R-:W-:Y:S05]  /*14a30*/  BSYNC B2 ;  /* 0x0000000000027941 */ /* 0x000fea0003800000 */
.L_x_11173:
        /* <DEDUP_REMOVED lines=10> */
.L_x_11175:
        /* <DEDUP_REMOVED lines=15> */
.L_x_11176:
        /* <DEDUP_REMOVED lines=15> */
.L_x_11177:
        /* <DEDUP_REMOVED lines=12> */
.L_x_11162:
[----:B------:R-:W-:Y:S05]  /*14d80*/  BSYNC B1 ;  /* 0x0000000000017941 */ /* 0x000fea0003800000 */
.L_x_11161:
[----:B------:R-:W-:Y:S01]  /*14d90*/  ISETP.GT.AND P0, PT, R9, R29, PT ;  /* 0x0000001d0900720c */ /* 0x000fe20003f04270 */
[----:B------:R-:W-:-:S12]  /*14da0*/  VIADD R0, R0, 0xfffffffe ;  /* 0xfffffffe00007836 */ /* 0x000fd80000000000 */
[----:B------:R-:W-:Y:S05]  /*14db0*/  @P0 BRA `(.L_x_11178) ;  /* 0xffffffe800780947 */ /* 0x000fea000383ffff */
.L_x_11124:
[----:B------:R-:W-:Y:S05]  /*14dc0*/  BSYNC B0 ;  /* 0x0000000000007941 */ /* 0x000fea0003800000 */
.L_x_11123:
        /* <DEDUP_REMOVED lines=17> */
.L_x_11180:
[----:B------:R-:W-:Y:S05]  /*14ee0*/  BSYNC B0 ;  /* 0x0000000000007941 */ /* 0x000fea0003800000 */
.L_x_11179:
[----:B------:R-:W2:Y:S01]  /*14ef0*/  LDL R0, [R1] ;  /* 0x0000000001007983 */ /* 0x000ea20000100800 */
[----:B------:R-:W-:Y:S01]  /*14f00*/  BSSY B0, `(.L_x_11181) ;  /* 0x0000046000007945 */ /* 0x000fe20003800000 */
[----:B--2---:R-:W-:-:S13]  /*14f10*/  LOP3.LUT P0, RZ, R0, 0x1, RZ, 0xc0, !PT ;  /* 0x0000000100ff7812 */ /* 0x004fda000780c0ff */
[----:B------:R-:W-:Y:S05]  /*14f20*/  @!P0 BRA `(.L_x_11182) ;  /* 0x00000004000c8947 */ /* 0x000fea0003800000 */
[----:B0-----:R-:W-:Y:S01]  /*14f30*/  IMAD R3, R23, 0x8, R22 ;  /* 0x0000000817037824 */ /* 0x001fe200078e0216 */
[----:B------:R-:W-:Y:S01]  /*14f40*/  SHF.L.U32 R0, R26, 0x1f, RZ ;  /* 0x0000001f1a007819 */ /* 0x000fe200000006ff */
[----:B------:R-:W-:Y:S01]  /*14f50*/  BSSY B1, `(.L_x_11183) ;  /* 0x0000004000017945 */ /* 0x000fe20003800000 */
[----:B------:R-:W-:Y:S02]  /*14f60*/  ISETP.NE.AND P1, PT, R6, RZ, PT ;  /* 0x000000ff0600720c */ /* 0x000fe40003f25270 */
[----:B------:R-:W0:Y:S02]  /*14f70*/  SYNCS.PHASECHK.TRANS64.TRYWAIT P0, [R3+URZ+0x2d860], R0 ;  /* 0x02d86000030075a7 */ /* 0x000e24000800017f */
[----:B0-----:R-:W-:Y:S09]  /*14f80*/  @!P0 BRA `(.L_x_11184) ;  /* 0x0000002000e48947 */ /* 0x001ff20003800000 */
.L_x_11244:
[----:B------:R-:W-:Y:S05]  /*14f90*/  BSYNC B1 ;  /* 0x0000000000017941 */ /* 0x000fea0003800000 */
.L_x_11183:
        /* <DEDUP_REMOVED lines=9> */
.L_x_11186:
[----:B------:R-:W-:Y:S05]  /*15030*/  BSYNC B1 ;  /* 0x0000000000017941 */ /* 0x000fea0003800000 */
.L_x_11185:
[----:B0-----:R-:W-:Y:S01]  /*15040*/  IMAD R0, R23, 0x6000, R22 ;  /* 0x0000600017007824 */ /* 0x001fe200078e0216 */
        /* <DEDUP_REMOVED lines=9> */
.L_x_11187:
        /* <DEDUP_REMOVED lines=15> */
.L_x_11188:
        /* <DEDUP_REMOVED lines=15> */
.L_x_11189:
        /* <DEDUP_REMOVED lines=10> */
.L_x_11182:
[----:B------:R-:W-:Y:S05]  /*15360*/  BSYNC B0 ;  /* 0x0000000000007941 */ /* 0x000fea0003800000 */
.L_x_11181:
[----:B------:R-:W-:-:S05]  /*15370*/  VIADD R23, R23, 0x1 ;  /* 0x0000000117177836 */ /* 0x000fca0000000000 */
[----:B------:R-:W-:-:S04]  /*15380*/  ISETP.NE.AND P0, PT, R23, 0x2, PT ;  /* 0x000000021700780c */ /* 0x000fc80003f05270 */
[----:B0-----:R-:W-:Y:S02]  /*15390*/  SEL R3, RZ, 0x1, P0 ;  /* 0x00000001ff037807 */ /* 0x001fe40000000000 */
[----:B------:R-:W-:Y:S02]  /*153a0*/  SEL R23, R23, RZ, P0 ;  /* 0x000000ff17177207 */ /* 0x000fe40000000000 */
[----:B------:R-:W-:-:S07]  /*153b0*/  LOP3.LUT R26, R26, R3, RZ, 0x3c, !PT ;  /* 0x000000031a1a7212 */ /* 0x000fce00078e3cff */
.L_x_11105:
[----:B------:R-:W-:Y:S05]  /*153c0*/  BSYNC B7 ;  /* 0x0000000000077941 */ /* 0x000fea0003800000 */
.L_x_11103:
[----:B------:R-:W2:Y:S02]  /*153d0*/  LDL R0, [R1] ;  /* 0x0000000001007983 */ /* 0x000ea40000100800 */
        /* <DEDUP_REMOVED lines=11> */
.L_x_11190:
        /* <DEDUP_REMOVED lines=10> */
[----:B------:R-:W2:Y:S01]  /*15530*/  @!P1 LDG.E R2, desc[UR50][R2.64] ;  /* 0x0000003202029981 */ /* 0x000ea2000c1e1900 */
[----:B------:R-:W-:Y:S01]  /*15540*/  IMAD.MOV.U32 R17, RZ, RZ, RZ ;  /* 0x000000ffff117224 */ /* 0x000fe200078e00ff */
[C---:B------:R-:W-:Y:S02]  /*15550*/  ISETP.GE.U32.AND P2, PT, R8.reuse, 0x2, PT ;  /* 0x000000020800780c */ /* 0x040fe40003f46070 */
[C---:B------:R-:W-:Y:S01]  /*15560*/  ISETP.GE.U32.AND P3, PT, R8.reuse, 0x4, PT ;  /* 0x000000040800780c */ /* 0x040fe20003f66070 */
[----:B------:R-:W-:Y:S01]  /*15570*/  SHFL.IDX PT, R0, R16, RZ, 0x1f ;  /* 0x00001fff10007589 */ /* 0x000fe200000e0000 */
[C---:B------:R-:W-:Y:S02]  /*15580*/  ISETP.GE.U32.AND P4, PT, R8.reuse, 0x8, PT ;  /* 0x000000080800780c */ /* 0x040fe40003f86070 */
[C---:B------:R-:W-:Y:S01]  /*15590*/  ISETP.GE.U32.AND P5, PT, R8.reuse, 0x10, PT ;  /* 0x000000100800780c */ /* 0x040fe20003fa6070 */
[----:B--2---:R-:W-:Y:S01]  /*155a0*/  @!P1 IMAD.MOV.U32 R17, RZ, RZ, R2 ;  /* 0x000000ffff119224 */ /* 0x004fe200078e0002 */
[----:B------:R-:W-:-:S04]  /*155b0*/  ISETP.NE.AND P1, PT, R8, RZ, PT ;  /* 0x000000ff0800720c */ /* 0x000fc80003f25270 */
[----:B------:R-:W2:Y:S02]  /*155c0*/  SHFL.UP PT, R14, R17, 0x1, RZ ;  /* 0x04200000110e7989 */ /* 0x000ea400000e00ff */
[----:B--2---:R-:W-:-:S05]  /*155d0*/  SEL R4, R14, RZ, P1 ;  /* 0x000000ff0e047207 */ /* 0x004fca0000800000 */
[----:B------:R-:W-:-:S05]  /*155e0*/  IMAD.IADD R4, R17, 0x1, R4 ;  /* 0x0000000111047824 */ /* 0x000fca00078e0204 */
        /* <DEDUP_REMOVED lines=14> */
.L_x_11254:
[----:B------:R-:W-:Y:S02]  /*156d0*/  ULDC UR4, c[0x0][0xc38] ;  /* 0x00030e0000047ab9 */ /* 0x000fe40000000800 */
[----:B------:R-:W-:-:S04]  /*156e0*/  IMAD.U32 R4, RZ, RZ, UR4 ;  /* 0x00000004ff047e24 */ /* 0x000fc8000f8e00ff */
[----:B---3--:R-:W-:-:S04]  /*156f0*/  IMAD R14, R14, R4, RZ ;  /* 0x000000040e0e7224 */ /* 0x008fc800078e02ff */
[----:B------:R-:W-:-:S05]  /*15700*/  IMAD.IADD R5, R5, 0x1, R14 ;  /* 0x0000000105057824 */ /* 0x000fca00078e020e */
[----:B------:R-:W-:-:S13]  /*15710*/  ISETP.GT.AND P6, PT, R5, R0, PT ;  /* 0x000000000500720c */ /* 0x000fda0003fc4270 */
[----:B------:R-:W-:Y:S05]  /*15720*/  @P6 BRA `(.L_x_11193) ;  /* 0x00000000009c6947 */ /* 0x000fea0003800000 */
.L_x_11198:
[----:B------:R-:W3:Y:S01]  /*15730*/  LDC R2, c[0x0][0xc3c] ;  /* 0x00030f00ff027b82 */ /* 0x000ee20000000800 */
[----:B------:R-:W-:-:S05]  /*15740*/  VIADD R19, R19, 0x1f ;  /* 0x0000001f13137836 */ /* 0x000fca0000000000 */
[----:B---3--:R-:W-:-:S13]  /*15750*/  ISETP.GE.AND P6, PT, R19, R2, PT ;  /* 0x000000021300720c */ /* 0x008fda0003fc6270 */
[----:B------:R-:W-:Y:S05]  /*15760*/  @P6 BRA `(.L_x_11194) ;  /* 0x0000000400d06947 */ /* 0x000fea0003800000 */
[----:B--2---:R-:W2:Y:S01]  /*15770*/  S2R R3, SR_TID.X ;  /* 0x0000000000037919 */ /* 0x004ea20000002100 */
[----:B------:R-:W-:Y:S01]  /*15780*/  BSSY B0, `(.L_x_11195) ;  /* 0x0000009000007945 */ /* 0x000fe20003800000 */
[----:B------:R-:W-:Y:S01]  /*15790*/  IMAD.MOV.U32 R17, RZ, RZ, RZ ;  /* 0x000000ffff117224 */ /* 0x000fe200078e00ff */
[----:B--2---:R-:W-:-:S05]  /*157a0*/  LOP3.LUT R3, R3, 0x1f, RZ, 0xc0, !PT ;  /* 0x0000001f03037812 */ /* 0x004fca00078ec0ff */
[----:B------:R-:W-:-:S05]  /*157b0*/  IMAD.IADD R7, R19, 0x1, R3 ;  /* 0x0000000113077824 */ /* 0x000fca00078e0203 */
[----:B------:R-:W-:-:S13]  /*157c0*/  ISETP.GE.OR P6, PT, R7, R2, !P0 ;  /* 0x000000020700720c */ /* 0x000fda00047c6670 */
[----:B------:R-:W-:Y:S05]  /*157d0*/  @P6 BRA `(.L_x_11196) ;  /* 0x00000000000c6947 */ /* 0x000fea0003800000 */
[----:B------:R-:W2:Y:S02]  /*157e0*/  LDC.64 R2, c[0x0][0xc80] ;  /* 0x00032000ff027b82 */ /* 0x000ea40000000a00 */
[----:B--2---:R-:W-:-:S05]  /*157f0*/  IMAD.WIDE R2, R7, 0x4, R2 ;  /* 0x0000000407027825 */ /* 0x004fca00078e0202 */
[----:B------:R2:W5:Y:S02]  /*15800*/  LDG.E R17, desc[UR50][R2.64] ;  /* 0x0000003202117981 */ /* 0x000564000c1e1900 */
.L_x_11196:
[----:B------:R-:W-:Y:S05]  /*15810*/  BSYNC B0 ;  /* 0x0000000000007941 */ /* 0x000fea0003800000 */
.L_x_11195:
[----:B------:R-:W-:-:S03]  /*15820*/  UMOV UR4, 0xffffffff ;  /* 0xffffffff00047882 */ /* 0x000fc60000000000 */
[----:B------:R-:W-:Y:S05]  /*15830*/  BRA.DIV UR4, `(.L_x_11197) ;  /* 0x0000001e04f07947 */ /* 0x000fea000b800000 */
[----:B-----5:R-:W3:Y:S02]  /*15840*/  SHFL.UP PT, R14, R17, 0x1, RZ ;  /* 0x04200000110e7989 */ /* 0x020ee400000e00ff */
[----:B---3--:R-:W-:-:S05]  /*15850*/  SEL R14, R14, RZ, P1 ;  /* 0x000000ff0e0e7207 */ /* 0x008fca0000800000 */
        /* <DEDUP_REMOVED lines=14> */
.L_x_11262:
[----:B------:R-:W-:Y:S02]  /*15940*/  ULDC UR4, c[0x0][0xc38] ;  /* 0x00030e0000047ab9 */ /* 0x000fe40000000800 */
[----:B------:R-:W-:-:S04]  /*15950*/  IMAD.U32 R4, RZ, RZ, UR4 ;  /* 0x00000004ff047e24 */ /* 0x000fc8000f8e00ff */
[----:B---3--:R-:W-:-:S04]  /*15960*/  IMAD R14, R14, R4, RZ ;  /* 0x000000040e0e7224 */ /* 0x008fc800078e02ff */
[----:B------:R-:W-:-:S05]  /*15970*/  IMAD.IADD R5, R14, 0x1, R5 ;  /* 0x000000010e057824 */ /* 0x000fca00078e0205 */
[----:B------:R-:W-:-:S13]  /*15980*/  ISETP.GT.AND P6, PT, R5, R0, PT ;  /* 0x000000000500720c */ /* 0x000fda0003fc4270 */
[----:B------:R-:W-:Y:S05]  /*15990*/  @!P6 BRA `(.L_x_11198) ;  /* 0xfffffffc0064e947 */ /* 0x000fea000383ffff */
.L_x_11193:
        /* <DEDUP_REMOVED lines=8> */
.L_x_11266:
[----:B------:R-:W-:Y:S01]  /*15a20*/  ISETP.NE.AND P0, PT, R2, RZ, PT ;  /* 0x000000ff0200720c */ /* 0x000fe20003f05270 */
[----:B------:R-:W-:-:S12]  /*15a30*/  IMAD.MOV.U32 R14, RZ, RZ, RZ ;  /* 0x000000ffff0e7224 */ /* 0x000fd800078e00ff */
[----:B------:R-:W-:Y:S05]  /*15a40*/  @!P0 BRA `(.L_x_11200) ;  /* 0x0000000000108947 */ /* 0x000fea0003800000 */
[----:B------:R-:W-:Y:S01]  /*15a50*/  UMOV UR4, 0xffffffff ;  /* 0xffffffff00047882 */ /* 0x000fe20000000000 */
[----:B------:R-:W-:Y:S02]  /*15a60*/  VIADD R12, R6, 0xffffffff ;  /* 0xffffffff060c7836 */ /* 0x000fe40000000000 */
[----:B------:R-:W-:Y:S05]  /*15a70*/  BRA.DIV UR4, `(.L_x_11201) ;  /* 0x0000002204647947 */ /* 0x000fea000b800000 */
[----:B------:R0:W0:Y:S02]  /*15a80*/  SHFL.IDX PT, R14, R3, R12, 0x1f ;  /* 0x00001f0c030e7589 */ /* 0x00002400000e0000 */
.L_x_11200:
[----:B0-2---:R-:W0:Y:S01]  /*15a90*/  LDC.64 R2, c[0x0][0xc90] ;  /* 0x00032400ff027b82 */ /* 0x005e220000000a00 */
[----:B------:R-:W-:-:S04]  /*15aa0*/  IMAD.IADD R19, R6, 0x1, R19 ;  /* 0x0000000106137824 */ /* 0x000fc800078e0213 */
[----:B0-----:R-:W-:-:S05]  /*15ab0*/  IMAD.WIDE R2, R19, 0x4, R2 ;  /* 0x0000000413027825 */ /* 0x001fca00078e0202 */
[----:B---3--:R0:W4:Y:S01]  /*15ac0*/  LDG.E R6, desc[UR50][R2.64] ;  /* 0x0000003202067981 */ /* 0x008122000c1e1900 */
[----:B------:R-:W-:-:S04]  /*15ad0*/  IMAD R16, R14, R4, R16 ;  /* 0x000000040e107224 */ /* 0x000fc800078e0210 */
[----:B------:R-:W-:Y:S02]  /*15ae0*/  IMAD.IADD R0, R0, 0x1, -R16 ;  /* 0x0000000100007824 */ /* 0x000fe400078e0a10 */
[----:B0-----:R-:W-:Y:S02]  /*15af0*/  IMAD.MOV.U32 R2, RZ, RZ, RZ ;  /* 0x000000ffff027224 */ /* 0x001fe400078e00ff */
[----:B----4-:R-:W-:-:S05]  /*15b00*/  IMAD R5, R17, R6, RZ ;  /* 0x0000000611057224 */ /* 0x010fca00078e02ff */
[----:B------:R-:W-:-:S04]  /*15b10*/  IABS R7, R5 ;  /* 0x0000000500077213 */ /* 0x000fc80000000000 */
[----:B------:R-:W0:Y:S08]  /*15b20*/  I2F.RP R8, R7 ;  /* 0x0000000700087306 */ /* 0x000e300000209400 */
[----:B0-----:R-:W1:Y:S02]  /*15b30*/  MUFU.RCP R8, R8 ;  /* 0x0000000800087308 */ /* 0x001e640000001000 */
[----:B-1----:R-:W-:Y:S01]  /*15b40*/  VIADD R9, R8, 0xffffffe ;  /* 0x0ffffffe08097836 */ /* 0x002fe20000000000 */
[----:B------:R-:W-:-:S05]  /*15b50*/  IABS R8, R5 ;  /* 0x0000000500087213 */ /* 0x000fca0000000000 */
[----:B------:R-:W0:Y:S01]  /*15b60*/  F2I.FTZ.U32.TRUNC.NTZ R3, R9 ;  /* 0x0000000900037305 */ /* 0x000e22000021f000 */
[----:B------:R-:W-:Y:S02]  /*15b70*/  IMAD.MOV R8, RZ, RZ, -R8 ;  /* 0x000000ffff087224 */ /* 0x000fe400078e0a08 */
[----:B0-----:R-:W-:-:S04]  /*15b80*/  IMAD.MOV R10, RZ, RZ, -R3 ;  /* 0x000000ffff0a7224 */ /* 0x001fc800078e0a03 */
[----:B------:R-:W-:-:S04]  /*15b90*/  IMAD R11, R10, R7, RZ ;  /* 0x000000070a0b7224 */ /* 0x000fc800078e02ff */
[----:B------:R-:W-:Y:S01]  /*15ba0*/  IMAD.HI.U32 R2, R3, R11, R2 ;  /* 0x0000000b03027227 */ /* 0x000fe200078e0002 */
        /* <DEDUP_REMOVED lines=21> */
[----:B0-----:R-:W-:Y:S01]  /*15d00*/  VIADD R2, R8, 0xffffffe ;  /* 0x0ffffffe08027836 */ /* 0x001fe20000000000 */
[----:B------:R-:W-:-:S05]  /*15d10*/  IABS R8, R0 ;  /* 0x0000000000087213 */ /* 0x000fca0000000000 */
[----:B------:R0:W1:Y:S02]  /*15d20*/  F2I.FTZ.U32.TRUNC.NTZ R3, R2 ;  /* 0x0000000200037305 */ /* 0x000064000021f000 */
[----:B0-----:R-:W-:Y:S02]  /*15d30*/  IMAD.MOV.U32 R2, RZ, RZ, RZ ;  /* 0x000000ffff027224 */ /* 0x001fe400078e00ff */
[----:B-1----:R-:W-:-:S04]  /*15d40*/  IMAD.MOV R5, RZ, RZ, -R3 ;  /* 0x000000ffff057224 */ /* 0x002fc800078e0a03 */
[----:B------:R-:W-:-:S04]  /*15d50*/  IMAD R5, R5, R6, RZ ;  /* 0x0000000605057224 */ /* 0x000fc800078e02ff */
[----:B------:R-:W-:Y:S01]  /*15d60*/  IMAD.HI.U32 R3, R3, R5, R2 ;  /* 0x0000000503037227 */ /* 0x000fe200078e0002 */
[-C--:B------:R-:W-:Y:S02]  /*15d70*/  IABS R5, R4.reuse ;  /* 0x0000000400057213 */ /* 0x080fe40000000000 */
[C---:B------:R-:W-:Y:S01]  /*15d80*/  LOP3.LUT R2, R0.reuse, R4, RZ, 0x3c, !PT ;  /* 0x0000000400027212 */ /* 0x040fe200078e3cff */
[----:B------:R-:W-:Y:S02]  /*15d90*/  IMAD.IADD R0, R0, 0x1, R7 ;  /* 0x0000000100007824 */ /* 0x000fe400078e0207 */
        /* <DEDUP_REMOVED lines=12> */
[----:B------:R-:W-:-:S04]  /*15e60*/  IMAD.MOV R4, RZ, RZ, -R4 ;  /* 0x000000ffff047224 */ /* 0x000fc800078e0a04 */
[----:B------:R-:W-:Y:S01]  /*15e70*/  IMAD R18, R3, R4, R0 ;  /* 0x0000000403127224 */ /* 0x000fe200078e0200 */
[----:B------:R-:W-:-:S05]  /*15e80*/  LOP3.LUT R0, RZ, R3, RZ, 0x33, !PT ;  /* 0x00000003ff007212 */ /* 0x000fca00078e33ff */
[----:B------:R-:W-:Y:S01]  /*15e90*/  IMAD.IADD R17, R17, 0x1, R0 ;  /* 0x0000000111117824 */ /* 0x000fe200078e0200 */
[----:B------:R-:W-:Y:S06]  /*15ea0*/  BRA `(.L_x_11202) ;  /* 0x00000000001c7947 */ /* 0x000fec0003800000 */
.L_x_11194:
[----:B------:R-:W-:Y:S01]  /*15eb0*/  UMOV UR4, URZ ;  /* 0x0000003f00047c82 */ /* 0x000fe20008000000 */
[----:B------:R-:W-:Y:S01]  /*15ec0*/  UMOV UR5, URZ ;  /* 0x0000003f00057c82 */ /* 0x000fe20008000000 */
[----:B------:R-:W-:Y:S01]  /*15ed0*/  ULDC UR6, c[0x0][0xc3c] ;  /* 0x00030f0000067ab9 */ /* 0x000fe20000000800 */
[----:B------:R-:W-:Y:S02]  /*15ee0*/  IMAD.MOV.U32 R16, RZ, RZ, R0 ;  /* 0x000000ffff107224 */ /* 0x000fe400078e0000 */
[----:B------:R-:W-:Y:S02]  /*15ef0*/  IMAD.U32 R17, RZ, RZ, UR4 ;  /* 0x00000004ff117e24 */ /* 0x000fe4000f8e00ff */
[----:B------:R-:W-:Y:S02]  /*15f00*/  IMAD.U32 R18, RZ, RZ, UR5 ;  /* 0x00000005ff127e24 */ /* 0x000fe4000f8e00ff */
[----:B------:R-:W-:-:S07]  /*15f10*/  IMAD.U32 R19, RZ, RZ, UR6 ;  /* 0x00000006ff137e24 */ /* 0x000fce000f8e00ff */
.L_x_11202:
[----:B------:R-:W3:Y:S01]  /*15f20*/  S2R R0, SR_TID.X ;  /* 0x0000000000007919 */ /* 0x000ee20000002100 */
[----:B------:R-:W-:Y:S05]  /*15f30*/  WARPSYNC.ALL ;  /* 0x0000000000007948 */ /* 0x000fea0003800000 */
[----:B------:R-:W-:Y:S01]  /*15f40*/  BAR.SYNC.DEFER_BLOCKING 0x4, 0x200 ;  /* 0x0108000000007b1d */ /* 0x000fe20000010000 */
[----:B---3--:R-:W-:-:S04]  /*15f50*/  LOP3.LUT R0, R0, 0x1f, RZ, 0xc0, !PT ;  /* 0x0000001f00007812 */ /* 0x008fc800078ec0ff */
[----:B------:R-:W-:-:S13]  /*15f60*/  ISETP.NE.AND P0, PT, R0, RZ, PT ;  /* 0x000000ff0000720c */ /* 0x000fda0003f05270 */
[----:B--2---:R-:W2:Y:S01]  /*15f70*/  @!P0 S2R R3, SR_CgaCtaId ;  /* 0x0000000000038919 */ /* 0x004ea20000008800 */
[----:B------:R-:W-:-:S04]  /*15f80*/  @!P0 MOV R0, 0x400 ;  /* 0x0000040000008802 */ /* 0x000fc80000000f00 */
[----:B--2---:R-:W-:-:S05]  /*15f90*/  @!P0 LEA R22, R3, R0, 0x18 ;  /* 0x0000000003168211 */ /* 0x004fca00078ec0ff */
[----:B------:R4:W-:Y:S01]  /*15fa0*/  @!P0 STS.128 [R22+0x2d8d0], R16 ;  /* 0x02d8d01016008388 */ /* 0x0009e20000000c00 */
[----:B------:R-:W-:Y:S06]  /*15fb0*/  BAR.ARV 0x5, 0x200 ;  /* 0x0148000000007b1d */ /* 0x000fec0000002000 */
.L_x_11191:
[----:B------:R-:W-:Y:S02]  /*15fc0*/  ULDC UR4, c[0x0][0xc3c] ;  /* 0x00030f0000047ab9 */ /* 0x000fe40000000800 */
[----:B---3--:R-:W-:-:S13]  /*15fd0*/  ISETP.GE.AND P0, PT, R19, UR4, PT ;  /* 0x0000000413007c0c */ /* 0x008fda000bf06270 */
[----:B------:R-:W-:Y:S05]  /*15fe0*/  @!P0 BRA `(.L_x_11203) ;  /* 0xffffffa800748947 */ /* 0x000fea000383ffff */
[----:B------:R-:W-:Y:S05]  /*15ff0*/  BSYNC B8 ;  /* 0x0000000000087941 */ /* 0x000fea0003800000 */
.L_x_11091:
[----:B0-----:R-:W3:Y:S01]  /*16000*/  LDL.LU R0, [R1+0x1c] ;  /* 0x00001c0001007983 */ /* 0x001ee20000300800 */
        /* <DEDUP_REMOVED lines=9> */
[----:B------:R-:W0:Y:S02]  /*160a0*/  SYNCS.PHASECHK.TRANS64.TRYWAIT P0, [R9+URZ+0x2d820], R0 ;  /* 0x02d82000090075a7 */ /* 0x000e24000800017f */
[----:B0-----:R-:W-:Y:S05]  /*160b0*/  @!P0 BRA `(.L_x_11205) ;  /* 0x0000001800f88947 */ /* 0x001fea0003800000 */
.L_x_11269:
[----:B------:R-:W-:Y:S05]  /*160c0*/  BSYNC B0 ;  /* 0x0000000000007941 */ /* 0x000fea0003800000 */
.L_x_11204:
[----:B------:R-:W-:-:S03]  /*160d0*/  UMOV UR4, 0xffffffff ;  /* 0xffffffff00047882 */ /* 0x000fc60000000000 */
[----:B------:R-:W-:Y:S05]  /*160e0*/  BRA.DIV UR4, `(.L_x_11206) ;  /* 0x0000001e04007947 */ /* 0x000fea000b800000 */
[----:B0-----:R-:W0:Y:S02]  /*160f0*/  S2R R0, SR_TID.X ;  /* 0x0000000000007919 */ /* 0x001e240000002100 */
[----:B0-----:R-:W-:-:S04]  /*16100*/  SHF.R.U32.HI R0, RZ, 0x5, R0 ;  /* 0x00000005ff007819 */ /* 0x001fc80000011600 */
[----:B------:R-:W-:-:S05]  /*16110*/  LOP3.LUT R0, R0, 0x3, RZ, 0xc0, !PT ;  /* 0x0000000300007812 */ /* 0x000fca00078ec0ff */
[----:B------:R0:W1:Y:S02]  /*16120*/  SHFL.IDX PT, R14, R0, RZ, 0x1f ;  /* 0x00001fff000e7589 */ /* 0x00006400000e0000 */
.L_x_11272:
[----:B-1----:R-:W-:Y:S01]  /*16130*/  ISETP.NE.AND P0, PT, R14, RZ, PT ;  /* 0x000000ff0e00720c */ /* 0x002fe20003f05270 */
[----:B------:R-:W-:-:S12]  /*16140*/  BSSY B0, `(.L_x_11207) ;  /* 0x0000024000007945 */ /* 0x000fd80003800000 */
[----:B------:R-:W-:Y:S05]  /*16150*/  @P0 BRA `(.L_x_11208) ;  /* 0x0000000000880947 */ /* 0x000fea0003800000 */
[----:B------:R-:W-:-:S03]  /*16160*/  UMOV UR4, 0xffffffff ;  /* 0xffffffff00047882 */ /* 0x000fc60000000000 */
[----:B------:R-:W-:Y:S05]  /*16170*/  BRA.DIV UR4, `(.L_x_11209) ;  /* 0x0000001e04107947 */ /* 0x000fea000b800000 */
[----:B------:R-:W-:-:S13]  /*16180*/  ELECT P6, URZ, PT ;  /* 0x00000000003f782f */ /* 0x000fda00038c0000 */
.L_x_11275:
[----:B------:R-:W-:Y:S05]  /*16190*/  @!P6 BRA `(.L_x_11208) ;  /* 0x000000000078e947 */ /* 0x000fea0003800000 */
[----:B------:R-:W-:-:S06]  /*161a0*/  ULOP3.LUT UR4, UR36, 0x2, URZ, 0xfc, !UPT ;  /* 0x0000000224047892 */ /* 0x000fcc000f8efc3f */
[----:B0-----:R-:W-:-:S05]  /*161b0*/  IMAD.U32 R0, RZ, RZ, UR4 ;  /* 0x00000004ff007e24 */ /* 0x001fca000f8e00ff */
[----:B------:R-:W-:-:S13]  /*161c0*/  ISETP.NE.AND P2, PT, R0, 0x3, PT ;  /* 0x000000030000780c */ /* 0x000fda0003f45270 */
[----:B------:R-:W-:Y:S05]  /*161d0*/  @!P2 BRA `(.L_x_11210) ;  /* 0x000000000004a947 */ /* 0x000fea0003800000 */
[----:B------:R-:W-:Y:S01]  /*161e0*/  BPT.TRAP 0x1 ;  /* 0x000000040000795c */ /* 0x000fe20000300000 */
.L_x_11210:
        /* <DEDUP_REMOVED lines=12> */
.L_x_11276:
[----:B------:R-:W1:Y:S02]  /*162b0*/  SYNCS.PHASECHK.TRANS64.TRYWAIT P0, [R3+URZ], R2 ;  /* 0x00000002030075a7 */ /* 0x000e64000800017f */
[----:B-1----:R-:W-:Y:S05]  /*162c0*/  @!P0 BRA `(.L_x_11212) ;  /* 0x0000001800f08947 */ /* 0x002fea0003800000 */
.L_x_11277:
[----:B------:R-:W-:Y:S05]  /*162d0*/  @!P2 BRA `(.L_x_11213) ;  /* 0x000000000004a947 */ /* 0x000fea0003800000 */
[----:B------:R-:W-:Y:S01]  /*162e0*/  BPT.TRAP 0x1 ;  /* 0x000000040000795c */ /* 0x000fe20000300000 */
.L_x_11213:
[----:B------:R-:W-:-:S04]  /*162f0*/  VIADD R0, R9, 0x2d860 ;  /* 0x0002d86009007836 */ /* 0x000fc80000000000 */
[----:B------:R-:W-:-:S04]  /*16300*/  IMAD R23, R23, 0x8, R0 ;  /* 0x0000000817177824 */ /* 0x000fc800078e0200 */
[----:B------:R-:W3:Y:S02]  /*16310*/  SYNCS.PHASECHK.TRANS64.TRYWAIT P0, [R23+URZ], R4 ;  /* 0x00000004170075a7 */ /* 0x000ee4000800017f */
[----:B---3--:R-:W-:Y:S05]  /*16320*/  @!P0 BRA `(.L_x_11214) ;  /* 0x0000001800ec8947 */ /* 0x008fea0003800000 */
.L_x_11278:
[----:B------:R-:W-:-:S07]  /*16330*/  IMAD R7, R7, 0x8, R0 ;  /* 0x0000000807077824 */ /* 0x000fce00078e0200 */
.L_x_11215:
[----:B------:R0:W0:Y:S02]  /*16340*/  SYNCS.PHASECHK.TRANS64.TRYWAIT P0, [R7+URZ], R2 ;  /* 0x00000002070075a7 */ /* 0x000024000800017f */
[----:B0-----:R-:W-:Y:S05]  /*16350*/  @!P0 NANOSLEEP.SYNCS 0x989680 ;  /* 0x009896800000895d */ /* 0x001fea0003900000 */
[----:B------:R-:W0:Y:S02]  /*16360*/  @!P0 SYNCS.PHASECHK.TRANS64 P0, [R7+URZ], R2 ;  /* 0x00000002070085a7 */ /* 0x000e24000800007f */
[----:B0-----:R-:W-:Y:S05]  /*16370*/  @!P0 BRA `(.L_x_11215) ;  /* 0xfffffffc00f08947 */ /* 0x001fea000383ffff */
.L_x_11208:
[----:B------:R-:W-:Y:S05]  /*16380*/  BSYNC B0 ;  /* 0x0000000000007941 */ /* 0x000fea0003800000 */
.L_x_11207:
[----:B------:R-:W-:Y:S05]  /*16390*/  EXIT ;  /* 0x000000000000794d */ /* 0x000fea0003800000 */
.L_x_11001:
[----:B0-----:R-:W-:-:S04]  /*163a0*/  IMAD.U32 R3, RZ, RZ, UR42 ;  /* 0x0000002aff037e24 */ /* 0x001fc8000f8e00ff */
[----:B------:R0:W1:Y:S03]  /*163b0*/  SYNCS.PHASECHK.TRANS64.TRYWAIT P1, [R3+URZ+0x2d800], R0 ;  /* 0x02d80000030075a7 */ /* 0x000066000802017f */
[----:B-1----:R-:W-:Y:S05]  /*163c0*/  @!P1 NANOSLEEP.SYNCS 0x989680 ;  /* 0x009896800000995d */ /* 0x002fea0003900000 */
[----:B------:R-:W1:Y:S02]  /*163d0*/  @!P1 SYNCS.PHASECHK.TRANS64 P1, [R3+URZ+0x2d800], R0 ;  /* 0x02d80000030095a7 */ /* 0x000e64000802007f */
[----:B-1----:R-:W-:Y:S05]  /*163e0*/  @!P1 BRA `(.L_x_11001) ;  /* 0xfffffffc00ec9947 */ /* 0x002fea000383ffff */
[----:B------:R-:W-:Y:S05]  /*163f0*/  BRA `(.L_x_11216) ;  /* 0xfffffeb800307947 */ /* 0x000fea000383ffff */
.L_x_11005:
[----:B-1----:R1:W2:Y:S02]  /*16400*/  SYNCS.PHASECHK.TRANS64.TRYWAIT P2, [R5+URZ+0x2d830], R0 ;  /* 0x02d83000050075a7 */ /* 0x0022a4000804017f */
[----:B--2---:R-:W-:Y:S05]  /*16410*/  @!P2 NANOSLEEP.SYNCS 0x989680 ;  /* 0x009896800000a95d */ /* 0x004fea0003900000 */
[----:B------:R-:W2:Y:S02]  /*16420*/  @!P2 SYNCS.PHASECHK.TRANS64 P2, [R5+URZ+0x2d830], R0 ;  /* 0x02d830000500a5a7 */ /* 0x000ea4000804007f */
[----:B--2---:R-:W-:Y:S05]  /*16430*/  @!P2 BRA `(.L_x_11005) ;  /* 0xfffffffc00f0a947 */ /* 0x004fea000383ffff */
[----:B------:R-:W-:Y:S05]  /*16440*/  BRA `(.L_x_11004) ;  /* 0xfffffeb800547947 */ /* 0x000fea000383ffff */
.L_x_11021:
[----:B-1----:R-:W-:-:S04]  /*16450*/  IMAD.U32 R7, RZ, RZ, UR6 ;  /* 0x00000006ff077e24 */ /* 0x002fc8000f8e00ff */
[----:B------:R1:W3:Y:S03]  /*16460*/  SYNCS.PHASECHK.TRANS64.TRYWAIT P2, [R7+URZ+0x2d830], R6 ;  /* 0x02d83006070075a7 */ /* 0x0002e6000804017f */
[----:B---3--:R-:W-:Y:S05]  /*16470*/  @!P2 NANOSLEEP.SYNCS 0x989680 ;  /* 0x009896800000a95d */ /* 0x008fea0003900000 */
[----:B------:R-:W3:Y:S02]  /*16480*/  @!P2 SYNCS.PHASECHK.TRANS64 P2, [R7+URZ+0x2d830], R6 ;  /* 0x02d830060700a5a7 */ /* 0x000ee4000804007f */
[----:B---3--:R-:W-:Y:S05]  /*16490*/  @!P2 BRA `(.L_x_11021) ;  /* 0xfffffffc00eca947 */ /* 0x008fea000383ffff */
[----:B------:R-:W-:Y:S05]  /*164a0*/  BRA `(.L_x_11018) ;  /* 0xfffffeec00447947 */ /* 0x000fea000383ffff */
.L_x_11025:
[----:B-1----:R-:W-:-:S04]  /*164b0*/  IMAD.U32 R7, RZ, RZ, UR6 ;  /* 0x00000006ff077e24 */ /* 0x002fc8000f8e00ff */
[----:B------:R1:W2:Y:S03]  /*164c0*/  SYNCS.PHASECHK.TRANS64.TRYWAIT P2, [R7+URZ+0x2d850], R6 ;  /* 0x02d85006070075a7 */ /* 0x0002a6000804017f */
[----:B--2---:R-:W-:Y:S05]  /*164d0*/  @!P2 NANOSLEEP.SYNCS 0x989680 ;  /* 0x009896800000a95d */ /* 0x004fea0003900000 */
[----:B------:R-:W2:Y:S02]  /*164e0*/  @!P2 SYNCS.PHASECHK.TRANS64 P2, [R7+URZ+0x2d850], R6 ;  /* 0x02d850060700a5a7 */ /* 0x000ea4000804007f */
[----:B--2---:R-:W-:Y:S05]  /*164f0*/  @!P2 BRA `(.L_x_11025) ;  /* 0xfffffffc00eca947 */ /* 0x004fea000383ffff */
[----:B------:R-:W-:Y:S05]  /*16500*/  BRA `(.L_x_11022) ;  /* 0xfffffeec00e47947 */ /* 0x000fea000383ffff */
.L_x_11042:
[----:B-1----:R-:W-:-:S04]  /*16510*/  IMAD.U32 R5, RZ, RZ, UR6 ;  /* 0x00000006ff057e24 */ /* 0x002fc8000f8e00ff */
[----:B------:R1:W3:Y:S03]  /*16520*/  SYNCS.PHASECHK.TRANS64.TRYWAIT P2, [R5+URZ+0x2d830], R0 ;  /* 0x02d83000050075a7 */ /* 0x0002e6000804017f */
[----:B---3--:R-:W-:Y:S05]  /*16530*/  @!P2 NANOSLEEP.SYNCS 0x989680 ;  /* 0x009896800000a95d */ /* 0x008fea0003900000 */
[----:B------:R-:W3:Y:S02]  /*16540*/  @!P2 SYNCS.PHASECHK.TRANS64 P2, [R5+URZ+0x2d830], R0 ;  /* 0x02d830000500a5a7 */ /* 0x000ee4000804007f */
[----:B---3--:R-:W-:Y:S05]  /*16550*/  @!P2 BRA `(.L_x_11042) ;  /* 0xfffffffc00eca947 */ /* 0x008fea000383ffff */
[----:B------:R-:W-:Y:S05]  /*16560*/  BRA `(.L_x_11039) ;  /* 0xffffff20001c7947 */ /* 0x000fea000383ffff */
.L_x_11046:
[----:B-1----:R-:W-:-:S04]  /*16570*/  IMAD.U32 R5, RZ, RZ, UR6 ;  /* 0x00000006ff057e24 */ /* 0x002fc8000f8e00ff */
[----:B------:R1:W2:Y:S03]  /*16580*/  SYNCS.PHASECHK.TRANS64.TRYWAIT P2, [R5+URZ+0x2d850], R0 ;  /* 0x02d85000050075a7 */ /* 0x0002a6000804017f */
[----:B--2---:R-:W-:Y:S05]  /*16590*/  @!P2 NANOSLEEP.SYNCS 0x989680 ;  /* 0x009896800000a95d */ /* 0x004fea0003900000 */
[----:B------:R-:W2:Y:S02]  /*165a0*/  @!P2 SYNCS.PHASECHK.TRANS64 P2, [R5+URZ+0x2d850], R0 ;  /* 0x02d850000500a5a7 */ /* 0x000ea4000804007f */
[----:B--2---:R-:W-:Y:S05]  /*165b0*/  @!P2 BRA `(.L_x_11046) ;  /* 0xfffffffc00eca947 */ /* 0x004fea000383ffff */
[----:B------:R-:W-:Y:S05]  /*165c0*/  BRA `(.L_x_11043) ;  /* 0xffffff2000bc7947 */ /* 0x000fea000383ffff */
.L_x_11052:
[----:B-1----:R-:W-:-:S04]  /*165d0*/  IMAD.U32 R5, RZ, RZ, UR6 ;  /* 0x00000006ff057e24 */ /* 0x002fc8000f8e00ff */
[----:B------:R1:W3:Y:S03]  /*165e0*/  SYNCS.PHASECHK.TRANS64.TRYWAIT P2, [R5+URZ+0x2d830], R0 ;  /* 0x02d83000050075a7 */ /* 0x0002e6000804017f */
[----:B---3--:R-:W-:Y:S05]  /*165f0*/  @!P2 NANOSLEEP.SYNCS 0x989680 ;  /* 0x009896800000a95d */ /* 0x008fea0003900000 */
[----:B------:R-:W3:Y:S02]  /*16600*/  @!P2 SYNCS.PHASECHK.TRANS64 P2, [R5+URZ+0x2d830], R0 ;  /* 0x02d830000500a5a7 */ /* 0x000ee4000804007f */
[----:B---3--:R-:W-:Y:S05]  /*16610*/  @!P2 BRA `(.L_x_11052) ;  /* 0xfffffffc00eca947 */ /* 0x008fea000383ffff */
[----:B------:R-:W-:Y:S05]  /*16620*/  BRA `(.L_x_11049) ;  /* 0xffffff4000247947 */ /* 0x000fea000383ffff */
.L_x_11056:
[----:B-1----:R-:W-:-:S04]  /*16630*/  IMAD.U32 R5, RZ, RZ, UR6 ;  /* 0x00000006ff057e24 */ /* 0x002fc8000f8e00ff */
[----:B------:R1:W2:Y:S03]  /*16640*/  SYNCS.PHASECHK.TRANS64.TRYWAIT P2, [R5+URZ+0x2d850], R0 ;  /* 0x02d85000050075a7 */ /* 0x0002a6000804017f */
[----:B--2---:R-:W-:Y:S05]  /*16650*/  @!P2 NANOSLEEP.SYNCS 0x989680 ;  /* 0x009896800000a95d */ /* 0x004fea0003900000 */
[----:B------:R-:W2:Y:S02]  /*16660*/  @!P2 SYNCS.PHASECHK.TRANS64 P2, [R5+URZ+0x2d850], R0 ;  /* 0x02d850000500a5a7 */ /* 0x000ea4000804007f */
[----:B--2---:R-:W-:Y:S05]  /*16670*/  @!P2 BRA `(.L_x_11056) ;  /* 0xfffffffc00eca947 */ /* 0x004fea000383ffff */
[----:B------:R-:W-:Y:S05]  /*16680*/  BRA `(.L_x_11053) ;  /* 0xffffff4000c47947 */ /* 0x000fea000383ffff */
.L_x_11069:
[----:B-1----:R-:W-:-:S04]  /*16690*/  IMAD.U32 R7, RZ, RZ, UR9 ;  /* 0x00000009ff077e24 */ /* 0x002fc8000f8e00ff */
[----:B------:R1:W3:Y:S03]  /*166a0*/  SYNCS.PHASECHK.TRANS64.TRYWAIT P0, [R7+URZ+0x2d850], R2 ;  /* 0x02d85002070075a7 */ /* 0x0002e6000800017f */
[----:B---3--:R-:W-:Y:S05]  /*166b0*/  @!P0 NANOSLEEP.SYNCS 0x989680 ;  /* 0x009896800000895d */ /* 0x008fea0003900000 */
[----:B------:R-:W3:Y:S02]  /*166c0*/  @!P0 SYNCS.PHASECHK.TRANS64 P0, [R7+URZ+0x2d850], R2 ;  /* 0x02d85002070085a7 */ /* 0x000ee4000800007f */
[----:B---3--:R-:W-:Y:S05]  /*166d0*/  @!P0 BRA `(.L_x_11069) ;  /* 0xfffffffc00ec8947 */ /* 0x008fea000383ffff */
[----:B------:R-:W-:Y:S05]  /*166e0*/  BRA `(.L_x_11068) ;  /* 0xffffff7000087947 */ /* 0x000fea000383ffff */
.L_x_11111:
        /* <DEDUP_REMOVED lines=11> */
.L_x_11218:
[----:B------:R-:W-:Y:S05]  /*167a0*/  BSYNC B0 ;  /* 0x0000000000007941 */ /* 0x000fea0003800000 */
.L_x_11217:
[----:B------:R-:W-:Y:S05]  /*167b0*/  BRA `(.L_x_11219) ;  /* 0xffffffb000207947 */ /* 0x000fea000383ffff */
.L_x_11113:
[----:B------:R-:W-:Y:S01]  /*167c0*/  BSSY B0, `(.L_x_11220) ;  /* 0x0000006000007945 */ /* 0x000fe20003800000 */
[----:B------:R-:W-:-:S07]  /*167d0*/  IMAD.MOV.U32 R15, RZ, RZ, -0x1 ;  /* 0xffffffffff0f7424 */ /* 0x000fce00078e00ff */
[----:B01----:R-:W-:Y:S05]  /*167e0*/  WARPSYNC.COLLECTIVE R15, `(.L_x_11221) ;  /* 0x000000000f0c7348 */ /* 0x003fea0003c00000 */
[----:B------:R-:W-:Y:S02]  /*167f0*/  ELECT P6, UR62, PT ;  /* 0x00000000003e782f */ /* 0x000fe400038c0000 */
[----:B------:R-:W-:Y:S01]  /*16800*/  MOV R14, UR62 ;  /* 0x0000003e000e7c02 */ /* 0x000fe20008000f00 */
[----:B01----:R-:W-:Y:S10]  /*16810*/  ENDCOLLECTIVE ;  /* 0x000000000000791b */ /* 0x003ff40003800000 */
.L_x_11221:
[----:B------:R-:W-:Y:S05]  /*16820*/  BSYNC B0 ;  /* 0x0000000000007941 */ /* 0x000fea0003800000 */
.L_x_11220:
[----:B------:R-:W-:Y:S05]  /*16830*/  BRA `(.L_x_11222) ;  /* 0xffffffb000287947 */ /* 0x000fea000383ffff */
.L_x_11115:
[----:B0-----:R0:W2:Y:S02]  /*16840*/  SYNCS.PHASECHK.TRANS64.TRYWAIT P0, [R0+URZ+0x2d840], R3 ;  /* 0x02d84003000075a7 */ /* 0x0010a4000800017f */
[----:B--2---:R-:W-:Y:S05]  /*16850*/  @!P0 NANOSLEEP.SYNCS 0x989680 ;  /* 0x009896800000895d */ /* 0x004fea0003900000 */
[----:B------:R-:W2:Y:S02]  /*16860*/  @!P0 SYNCS.PHASECHK.TRANS64 P0, [R0+URZ+0x2d840], R3 ;  /* 0x02d84003000085a7 */ /* 0x000ea4000800007f */
[----:B--2---:R-:W-:Y:S05]  /*16870*/  @!P0 BRA `(.L_x_11115) ;  /* 0xfffffffc00f08947 */ /* 0x004fea000383ffff */
[----:B------:R-:W-:Y:S05]  /*16880*/  BRA `(.L_x_11223) ;  /* 0xffffffb000787947 */ /* 0x000fea000383ffff */
.L_x_11119:
[----:B------:R-:W2:Y:S01]  /*16890*/  LDL.LU R11, [R1+0x10] ;  /* 0x00001000010b7983 */ /* 0x000ea20000300800 */
[----:B------:R-:W-:Y:S02]  /*168a0*/  IMAD.MOV.U32 R0, RZ, RZ, R12 ;  /* 0x000000ffff007224 */ /* 0x000fe400078e000c */
[----:B------:R-:W-:Y:S02]  /*168b0*/  IMAD.MOV.U32 R13, RZ, RZ, R4 ;  /* 0x000000ffff0d7224 */ /* 0x000fe400078e0004 */
[----:B------:R-:W-:Y:S02]  /*168c0*/  IMAD.MOV.U32 R12, RZ, RZ, RZ ;  /* 0x000000ffff0c7224 */ /* 0x000fe400078e00ff */
[----:B------:R-:W-:Y:S02]  /*168d0*/  IMAD.MOV.U32 R15, RZ, RZ, -0x1 ;  /* 0xffffffffff0f7424 */ /* 0x000fe400078e00ff */
[----:B------:R-:W-:Y:S02]  /*168e0*/  IMAD.IADD R0, R21, 0x1, R0 ;  /* 0x0000000115007824 */ /* 0x000fe400078e0200 */
[----:B--2---:R-:W-:-:S02]  /*168f0*/  IMAD R6, R11, R9, RZ ;  /* 0x000000090b067224 */ /* 0x004fc400078e02ff */
[----:B------:R-:W-:Y:S02]  /*16900*/  IMAD.MOV.U32 R11, RZ, RZ, 0x1c1f ;  /* 0x00001c1fff0b7424 */ /* 0x000fe400078e00ff */
[C---:B------:R-:W-:Y:S01]  /*16910*/  VIADD R9, R0.reuse, 0x20 ;  /* 0x0000002000097836 */ /* 0x040fe20000000000 */
[----:B------:R-:W-:-:S13]  /*16920*/  ISETP.GE.AND P4, PT, R0, R6, PT ;  /* 0x000000060000720c */ /* 0x000fda0003f86270 */
[----:B-----5:R-:W-:Y:S05]  /*16930*/  WARPSYNC.COLLECTIVE R15, `(.L_x_11224) ;  /* 0x000000000f087348 */ /* 0x020fea0003c00000 */
[----:B------:R0:W1:Y:S02]  /*16940*/  SHFL.IDX P6, R14, R13, R12, R11 ;  /* 0x0000000c0d0e7389 */ /* 0x00006400000c000b */
[----:B01---5:R-:W-:Y:S01]  /*16950*/  ENDCOLLECTIVE ;  /* 0x000000000000791b */ /* 0x023fe20003800000 */
.L_x_11224:
[----:B------:R-:W-:Y:S02]  /*16960*/  IMAD.MOV.U32 R13, RZ, RZ, R5 ;  /* 0x000000ffff0d7224 */ /* 0x000fe400078e0005 */
[----:B------:R-:W-:-:S07]  /*16970*/  IMAD.MOV.U32 R2, RZ, RZ, R14 ;  /* 0x000000ffff027224 */ /* 0x000fce00078e000e */
[----:B------:R-:W-:Y:S05]  /*16980*/  WARPSYNC.COLLECTIVE R15, `(.L_x_11225) ;  /* 0x000000000f087348 */ /* 0x000fea0003c00000 */
[----:B------:R0:W1:Y:S02]  /*16990*/  SHFL.IDX P6, R14, R13, R12, R11 ;  /* 0x0000000c0d0e7389 */ /* 0x00006400000c000b */
[----:B01----:R-:W-:Y:S01]  /*169a0*/  ENDCOLLECTIVE ;  /* 0x000000000000791b */ /* 0x003fe20003800000 */
.L_x_11225:
[----:B------:R-:W-:Y:S02]  /*169b0*/  IMAD.MOV.U32 R13, RZ, RZ, R4 ;  /* 0x000000ffff0d7224 */ /* 0x000fe400078e0004 */
[----:B------:R-:W-:Y:S02]  /*169c0*/  IMAD.MOV.U32 R12, RZ, RZ, 0x1 ;  /* 0x00000001ff0c7424 */ /* 0x000fe400078e00ff */
[----:B------:R-:W-:-:S07]  /*169d0*/  IMAD.MOV.U32 R3, RZ, RZ, R14 ;  /* 0x000000ffff037224 */ /* 0x000fce00078e000e */
[----:B------:R-:W-:Y:S05]  /*169e0*/  WARPSYNC.COLLECTIVE R15, `(.L_x_11226) ;  /* 0x000000000f087348 */ /* 0x000fea0003c00000 */
[----:B------:R0:W1:Y:S02]  /*169f0*/  SHFL.IDX P6, R14, R13, R12, R11 ;  /* 0x0000000c0d0e7389 */ /* 0x00006400000c000b */
[----:B01----:R-:W-:Y:S01]  /*16a00*/  ENDCOLLECTIVE ;  /* 0x000000000000791b */ /* 0x003fe20003800000 */
.L_x_11226:
        /* <DEDUP_REMOVED lines=17> */
.L_x_11227:
[----:B------:R-:W-:Y:S02]  /*16b20*/  IMAD.MOV.U32 R13, RZ, RZ, R4 ;  /* 0x000000ffff0d7224 */ /* 0x000fe400078e0004 */
[----:B------:R-:W-:Y:S02]  /*16b30*/  IMAD.MOV.U32 R12, RZ, RZ, 0x2 ;  /* 0x00000002ff0c7424 */ /* 0x000fe400078e00ff */
[----:B------:R-:W-:-:S07]  /*16b40*/  IMAD.MOV.U32 R3, RZ, RZ, R14 ;  /* 0x000000ffff037224 */ /* 0x000fce00078e000e */
[----:B------:R-:W-:Y:S05]  /*16b50*/  WARPSYNC.COLLECTIVE R15, `(.L_x_11228) ;  /* 0x000000000f087348 */ /* 0x000fea0003c00000 */
[----:B------:R0:W1:Y:S02]  /*16b60*/  SHFL.IDX P6, R14, R13, R12, R11 ;  /* 0x0000000c0d0e7389 */ /* 0x00006400000c000b */
[----:B01----:R-:W-:Y:S01]  /*16b70*/  ENDCOLLECTIVE ;  /* 0x000000000000791b */ /* 0x003fe20003800000 */
.L_x_11228:
        /* <DEDUP_REMOVED lines=18> */
.L_x_11229:
[----:B------:R-:W-:Y:S02]  /*16ca0*/  IMAD.MOV.U32 R13, RZ, RZ, R4 ;  /* 0x000000ffff0d7224 */ /* 0x000fe400078e0004 */
[----:B------:R-:W-:Y:S02]  /*16cb0*/  IMAD.MOV.U32 R12, RZ, RZ, 0x3 ;  /* 0x00000003ff0c7424 */ /* 0x000fe400078e00ff */
[----:B------:R-:W-:-:S07]  /*16cc0*/  IMAD.MOV.U32 R3, RZ, RZ, R14 ;  /* 0x000000ffff037224 */ /* 0x000fce00078e000e */
[----:B------:R-:W-:Y:S05]  /*16cd0*/  WARPSYNC.COLLECTIVE R15, `(.L_x_11230) ;  /* 0x000000000f087348 */ /* 0x000fea0003c00000 */
[----:B------:R0:W1:Y:S02]  /*16ce0*/  SHFL.IDX P6, R14, R13, R12, R11 ;  /* 0x0000000c0d0e7389 */ /* 0x00006400000c000b */
[----:B01----:R-:W-:Y:S01]  /*16cf0*/  ENDCOLLECTIVE ;  /* 0x000000000000791b */ /* 0x003fe20003800000 */
.L_x_11230:
        /* <DEDUP_REMOVED lines=10> */
.L_x_11231:
[----:B------:R-:W-:Y:S01]  /*16da0*/  @!PT LDS RZ, [RZ] ;  /* 0x00000000fffff984 */ /* 0x000fe20000000800 */
[----:B------:R-:W-:Y:S01]  /*16db0*/  @!PT LDS RZ, [RZ] ;  /* 0x00000000fffff984 */ /* 0x000fe20000000800 */
[----:B------:R-:W-:Y:S01]  /*16dc0*/  @!PT LDS RZ, [RZ] ;  /* 0x00000000fffff984 */ /* 0x000fe20000000800 */
[----:B------:R-:W-:Y:S04]  /*16dd0*/  @!P3 LDGSTS.E.BYPASS.LTC128B.128 [R10+0xd400], desc[UR50][R2.64], !P2 ;  /* 0x0d400000020abfae */ /* 0x000fe8000d101d72 */
[----:B------:R-:W-:Y:S04]  /*16de0*/  @!P3 LDGSTS.E.BYPASS.LTC128B.128 [R10+0x10400], desc[UR50][R2.64+0x40], !P1 ;  /* 0x10400040020abfae */ /* 0x000fe8000c901d72 */
[----:B------:R0:W-:Y:S01]  /*16df0*/  @!P3 LDGSTS.E.BYPASS.LTC128B.128 [R10+0x13400], desc[UR50][R2.64+0x80], !P0 ;  /* 0x13400080020abfae */ /* 0x0001e2000c101d72 */
[----:B------:R-:W-:Y:S02]  /*16e00*/  IMAD.MOV.U32 R13, RZ, RZ, R7 ;  /* 0x000000ffff0d7224 */ /* 0x000fe400078e0007 */
[----:B------:R-:W-:-:S02]  /*16e10*/  IMAD.MOV.U32 R12, RZ, RZ, RZ ;  /* 0x000000ffff0c7224 */ /* 0x000fc400078e00ff */
[----:B0-----:R-:W-:Y:S02]  /*16e20*/  VIADD R2, R0, 0x60 ;  /* 0x0000006000027836 */ /* 0x001fe40000000000 */
[----:B------:R-:W-:-:S07]  /*16e30*/  IMAD.MOV.U32 R3, RZ, RZ, R14 ;  /* 0x000000ffff037224 */ /* 0x000fce00078e000e */
[----:B------:R-:W-:Y:S05]  /*16e40*/  WARPSYNC.COLLECTIVE R15, `(.L_x_11232) ;  /* 0x000000000f087348 */ /* 0x000fea0003c00000 */
[----:B------:R0:W1:Y:S02]  /*16e50*/  SHFL.IDX P6, R14, R13, R12, R11 ;  /* 0x0000000c0d0e7389 */ /* 0x00006400000c000b */
[----:B01----:R-:W-:Y:S01]  /*16e60*/  ENDCOLLECTIVE ;  /* 0x000000000000791b */ /* 0x003fe20003800000 */
.L_x_11232:
[----:B------:R-:W-:-:S13]  /*16e70*/  ISETP.GE.AND P3, PT, R2, R6, PT ;  /* 0x000000060200720c */ /* 0x000fda0003f66270 */
[----:B------:R-:W-:Y:S01]  /*16e80*/  @!P3 LEA R3, P5, R20, R3, 0x1 ;  /* 0x000000031403b211 */ /* 0x000fe200078a08ff */
[----:B------:R-:W-:-:S04]  /*16e90*/  IMAD.MOV.U32 R13, RZ, RZ, R8 ;  /* 0x000000ffff0d7224 */ /* 0x000fc800078e0008 */
[----:B------:R-:W-:Y:S02]  /*16ea0*/  @!P3 IMAD.X R9, RZ, RZ, R4, P5 ;  /* 0x000000ffff09b224 */ /* 0x000fe400028e0604 */
[----:B------:R-:W-:Y:S02]  /*16eb0*/  @!P3 IMAD.MOV.U32 R2, RZ, RZ, R3 ;  /* 0x000000ffff02b224 */ /* 0x000fe400078e0003 */
[----:B------:R-:W-:-:S05]  /*16ec0*/  @!P3 IMAD.MOV.U32 R3, RZ, RZ, R9 ;  /* 0x000000ffff03b224 */ /* 0x000fca00078e0009 */
        /* <DEDUP_REMOVED lines=10> */
.L_x_11233:
        /* <DEDUP_REMOVED lines=8> */
.L_x_11234:
        /* <DEDUP_REMOVED lines=15> */
.L_x_11235:
[----:B------:R-:W-:Y:S05]  /*170e0*/  BRA `(.L_x_11236) ;  /* 0xffffffb800087947 */ /* 0x000fea000383ffff */
.L_x_11122:
[----:B0-----:R0:W1:Y:S02]  /*170f0*/  SYNCS.PHASECHK.TRANS64.TRYWAIT P0, [R22+URZ+0x2d820], R3 ;  /* 0x02d82003160075a7 */ /* 0x001064000800017f */
[----:B-1----:R-:W-:Y:S05]  /*17100*/  @!P0 NANOSLEEP.SYNCS 0x989680 ;  /* 0x009896800000895d */ /* 0x002fea0003900000 */
[----:B------:R-:W1:Y:S02]  /*17110*/  @!P0 SYNCS.PHASECHK.TRANS64 P0, [R22+URZ+0x2d820], R3 ;  /* 0x02d82003160085a7 */ /* 0x000e64000800007f */
[----:B-1----:R-:W-:Y:S05]  /*17120*/  @!P0 BRA `(.L_x_11122) ;  /* 0xfffffffc00f08947 */ /* 0x002fea000383ffff */
[----:B------:R-:W-:Y:S05]  /*17130*/  BRA `(.L_x_11237) ;  /* 0xffffffb8007c7947 */ /* 0x000fea000383ffff */
.L_x_11131:
[----:B-1----:R1:W2:Y:S02]  /*17140*/  SYNCS.PHASECHK.TRANS64.TRYWAIT P0, [R3+URZ+0x2d840], R2 ;  /* 0x02d84002030075a7 */ /* 0x0022a4000800017f */
[----:B--2---:R-:W-:Y:S05]  /*17150*/  @!P0 NANOSLEEP.SYNCS 0x989680 ;  /* 0x009896800000895d */ /* 0x004fea0003900000 */
[----:B------:R-:W2:Y:S02]  /*17160*/  @!P0 SYNCS.PHASECHK.TRANS64 P0, [R3+URZ+0x2d840], R2 ;  /* 0x02d84002030085a7 */ /* 0x000ea4000800007f */
[----:B--2---:R-:W-:Y:S05]  /*17170*/  @!P0 BRA `(.L_x_11131) ;  /* 0xfffffffc00f08947 */ /* 0x004fea000383ffff */
[----:B------:R-:W-:Y:S05]  /*17180*/  BRA `(.L_x_11238) ;  /* 0xffffffbc00287947 */ /* 0x000fea000383ffff */
.L_x_11138:
[----:B0-----:R0:W1:Y:S02]  /*17190*/  SYNCS.PHASECHK.TRANS64.TRYWAIT P0, [R3+URZ+0x60], R2 ;  /* 0x00006002030075a7 */ /* 0x001064000800017f */
[----:B-1----:R-:W-:Y:S05]  /*171a0*/  @!P0 NANOSLEEP.SYNCS 0x989680 ;  /* 0x009896800000895d */ /* 0x002fea0003900000 */
[----:B------:R-:W1:Y:S02]  /*171b0*/  @!P0 SYNCS.PHASECHK.TRANS64 P0, [R3+URZ+0x60], R2 ;  /* 0x00006002030085a7 */ /* 0x000e64000800007f */
[----:B-1----:R-:W-:Y:S05]  /*171c0*/  @!P0 BRA `(.L_x_11138) ;  /* 0xfffffffc00f08947 */ /* 0x002fea000383ffff */
[----:B------:R-:W-:Y:S05]  /*171d0*/  BRA `(.L_x_11239) ;  /* 0xffffffc000347947 */ /* 0x000fea000383ffff */
.L_x_11148:
[----:B-1----:R1:W2:Y:S02]  /*171e0*/  SYNCS.PHASECHK.TRANS64.TRYWAIT P0, [R3+URZ+0x2d840], R2 ;  /* 0x02d84002030075a7 */ /* 0x0022a4000800017f */
[----:B--2---:R-:W-:Y:S05]  /*171f0*/  @!P0 NANOSLEEP.SYNCS 0x989680 ;  /* 0x009896800000895d */ /* 0x004fea0003900000 */
[----:B------:R-:W2:Y:S02]  /*17200*/  @!P0 SYNCS.PHASECHK.TRANS64 P0, [R3+URZ+0x2d840], R2 ;  /* 0x02d84002030085a7 */ /* 0x000ea4000800007f */
[----:B--2---:R-:W-:Y:S05]  /*17210*/  @!P0 BRA `(.L_x_11148) ;  /* 0xfffffffc00f08947 */ /* 0x004fea000383ffff */
[----:B------:R-:W-:Y:S05]  /*17220*/  BRA `(.L_x_11240) ;  /* 0xffffffc400f07947 */ /* 0x000fea000383ffff */
.L_x_11155:
[----:B0-----:R0:W1:Y:S02]  /*17230*/  SYNCS.PHASECHK.TRANS64.TRYWAIT P0, [R12+URZ+0x60], R26 ;  /* 0x0000601a0c0075a7 */ /* 0x001064000800017f */
[----:B-1----:R-:W-:Y:S05]  /*17240*/  @!P0 NANOSLEEP.SYNCS 0x989680 ;  /* 0x009896800000895d */ /* 0x002fea0003900000 */
[----:B------:R-:W1:Y:S02]  /*17250*/  @!P0 SYNCS.PHASECHK.TRANS64 P0, [R12+URZ+0x60], R26 ;  /* 0x0000601a0c0085a7 */ /* 0x000e64000800007f */
[----:B-1----:R-:W-:Y:S05]  /*17260*/  @!P0 BRA `(.L_x_11155) ;  /* 0xfffffffc00f08947 */ /* 0x002fea000383ffff */
[----:B------:R-:W-:Y:S05]  /*17270*/  BRA `(.L_x_11241) ;  /* 0xffffffc800fc7947 */ /* 0x000fea000383ffff */
.L_x_11165:
[----:B-1----:R1:W2:Y:S02]  /*17280*/  SYNCS.PHASECHK.TRANS64.TRYWAIT P0, [R2+URZ+0x2d840], R3 ;  /* 0x02d84003020075a7 */ /* 0x0022a4000800017f */
[----:B--2---:R-:W-:Y:S05]  /*17290*/  @!P0 NANOSLEEP.SYNCS 0x989680 ;  /* 0x009896800000895d */ /* 0x004fea0003900000 */
[----:B------:R-:W2:Y:S02]  /*172a0*/  @!P0 SYNCS.PHASECHK.TRANS64 P0, [R2+URZ+0x2d840], R3 ;  /* 0x02d84003020085a7 */ /* 0x000ea4000800007f */
[----:B--2---:R-:W-:Y:S05]  /*172b0*/  @!P0 BRA `(.L_x_11165) ;  /* 0xfffffffc00f08947 */ /* 0x004fea000383ffff */
[----:B------:R-:W-:Y:S05]  /*172c0*/  BRA `(.L_x_11242) ;  /* 0xffffffd000847947 */ /* 0x000fea000383ffff */
.L_x_11172:
[----:B0-----:R0:W1:Y:S02]  /*172d0*/  SYNCS.PHASECHK.TRANS64.TRYWAIT P0, [R7+URZ+0x60], R2 ;  /* 0x00006002070075a7 */ /* 0x001064000800017f */
[----:B-1----:R-:W-:Y:S05]  /*172e0*/  @!P0 NANOSLEEP.SYNCS 0x989680 ;  /* 0x009896800000895d */ /* 0x002fea0003900000 */
[----:B------:R-:W1:Y:S02]  /*172f0*/  @!P0 SYNCS.PHASECHK.TRANS64 P0, [R7+URZ+0x60], R2 ;  /* 0x00006002070085a7 */ /* 0x000e64000800007f */
[----:B-1----:R-:W-:Y:S05]  /*17300*/  @!P0 BRA `(.L_x_11172) ;  /* 0xfffffffc00f08947 */ /* 0x002fea000383ffff */
[----:B------:R-:W-:Y:S05]  /*17310*/  BRA `(.L_x_11243) ;  /* 0xffffffd400947947 */ /* 0x000fea000383ffff */
.L_x_11184:
[----:B0-----:R0:W1:Y:S02]  /*17320*/  SYNCS.PHASECHK.TRANS64.TRYWAIT P0, [R3+URZ+0x2d860], R0 ;  /* 0x02d86000030075a7 */ /* 0x001064000800017f */
[----:B-1----:R-:W-:Y:S05]  /*17330*/  @!P0 NANOSLEEP.SYNCS 0x989680 ;  /* 0x009896800000895d */ /* 0x002fea0003900000 */
[----:B------:R-:W1:Y:S02]  /*17340*/  @!P0 SYNCS.PHASECHK.TRANS64 P0, [R3+URZ+0x2d860], R0 ;  /* 0x02d86000030085a7 */ /* 0x000e64000800007f */
[----:B-1----:R-:W-:Y:S05]  /*17350*/  @!P0 BRA `(.L_x_11184) ;  /* 0xfffffffc00f08947 */ /* 0x002fea000383ffff */
[----:B------:R-:W-:Y:S05]  /*17360*/  BRA `(.L_x_11244) ;  /* 0xffffffdc00087947 */ /* 0x000fea000383ffff */
.L_x_11192:
        /* <DEDUP_REMOVED lines=8> */
.L_x_11246:
[----:B------:R-:W-:Y:S05]  /*173f0*/  BSYNC B0 ;  /* 0x0000000000007941 */ /* 0x000fea0003800000 */
.L_x_11245:
        /* <DEDUP_REMOVED lines=9> */
.L_x_11247:
[----:B------:R-:W-:Y:S02]  /*17490*/  ULDC UR4, c[0x0][0xc3c] ;  /* 0x00030f0000047ab9 */ /* 0x000fe40000000800 */
[----:B------:R-:W-:-:S13]  /*174a0*/  ISETP.GE.OR P1, PT, R7, UR4, !P0 ;  /* 0x0000000407007c0c */ /* 0x000fda000c726670 */
[----:B------:R-:W0:Y:S01]  /*174b0*/  @!P1 LDC.64 R2, c[0x0][0xc80] ;  /* 0x00032000ff029b82 */ /* 0x000e220000000a00 */
[----:B------:R-:W-:Y:S02]  /*174c0*/  IMAD.MOV.U32 R17, RZ, RZ, RZ ;  /* 0x000000ffff117224 */ /* 0x000fe400078e00ff */
[----:B------:R-:W-:Y:S02]  /*174d0*/  IMAD.MOV.U32 R11, RZ, RZ, RZ ;  /* 0x000000ffff0b7224 */ /* 0x000fe400078e00ff */
[----:B------:R-:W-:Y:S02]  /*174e0*/  IMAD.MOV.U32 R5, RZ, RZ, R14 ;  /* 0x000000ffff057224 */ /* 0x000fe400078e000e */
[----:B0-----:R-:W-:-:S06]  /*174f0*/  @!P1 IMAD.WIDE R2, R7, 0x4, R2 ;  /* 0x0000000407029825 */ /* 0x001fcc00078e0202 */
[----:B------:R-:W2:Y:S01]  /*17500*/  @!P1 LDG.E R2, desc[UR50][R2.64] ;  /* 0x0000003202029981 */ /* 0x000ea2000c1e1900 */
[C---:B------:R-:W-:Y:S02]  /*17510*/  ISETP.GE.U32.AND P2, PT, R8.reuse, 0x2, PT ;  /* 0x000000020800780c */ /* 0x040fe40003f46070 */
[C---:B------:R-:W-:Y:S02]  /*17520*/  ISETP.GE.U32.AND P3, PT, R8.reuse, 0x4, PT ;  /* 0x000000040800780c */ /* 0x040fe40003f66070 */
[C---:B------:R-:W-:Y:S02]  /*17530*/  ISETP.GE.U32.AND P4, PT, R8.reuse, 0x8, PT ;  /* 0x000000080800780c */ /* 0x040fe40003f86070 */
[C---:B------:R-:W-:Y:S01]  /*17540*/  ISETP.GE.U32.AND P5, PT, R8.reuse, 0x10, PT ;  /* 0x000000100800780c */ /* 0x040fe20003fa6070 */
[----:B--2---:R-:W-:Y:S01]  /*17550*/  @!P1 IMAD.MOV.U32 R17, RZ, RZ, R2 ;  /* 0x000000ffff119224 */ /* 0x004fe200078e0002 */
[----:B------:R-:W-:-:S03]  /*17560*/  ISETP.NE.AND P1, PT, R8, RZ, PT ;  /* 0x000000ff0800720c */ /* 0x000fc60003f25270 */
[----:B------:R-:W-:-:S10]  /*17570*/  IMAD.MOV.U32 R13, RZ, RZ, R17 ;  /* 0x000000ffff0d7224 */ /* 0x000fd400078e0011 */
[----:B------:R-:W-:Y:S05]  /*17580*/  WARPSYNC.COLLECTIVE R15, `(.L_x_11248) ;  /* 0x000000000f087348 */ /* 0x000fea0003c00000 */
[----:B------:R0:W1:Y:S02]  /*17590*/  SHFL.UP P6, R14, R13, R12, R11 ;  /* 0x0400000c0d0e7389 */ /* 0x00006400000c000b */
[----:B01----:R-:W-:Y:S01]  /*175a0*/  ENDCOLLECTIVE ;  /* 0x000000000000791b */ /* 0x003fe20003800000 */
.L_x_11248:
[----:B------:R-:W-:Y:S01]  /*175b0*/  IMAD.MOV.U32 R12, RZ, RZ, 0x2 ;  /* 0x00000002ff0c7424 */ /* 0x000fe200078e00ff */
[----:B------:R-:W-:-:S05]  /*175c0*/  SEL R4, R14, RZ, P1 ;  /* 0x000000ff0e047207 */ /* 0x000fca0000800000 */
[----:B------:R-:W-:-:S04]  /*175d0*/  IMAD.IADD R4, R17, 0x1, R4 ;  /* 0x0000000111047824 */ /* 0x000fc800078e0204 */
[----:B------:R-:W-:-:S07]  /*175e0*/  IMAD.MOV.U32 R13, RZ, RZ, R4 ;  /* 0x000000ffff0d7224 */ /* 0x000fce00078e0004 */
[----:B------:R-:W-:Y:S05]  /*175f0*/  WARPSYNC.COLLECTIVE R15, `(.L_x_11249) ;  /* 0x000000000f087348 */ /* 0x000fea0003c00000 */
[----:B------:R0:W1:Y:S02]  /*17600*/  SHFL.UP P6, R14, R13, R12, R11 ;  /* 0x0400000c0d0e7389 */ /* 0x00006400000c000b */
[----:B01----:R-:W-:Y:S01]  /*17610*/  ENDCOLLECTIVE ;  /* 0x000000000000791b */ /* 0x003fe20003800000 */
.L_x_11249:
[----:B------:R-:W-:Y:S01]  /*17620*/  IMAD.MOV.U32 R12, RZ, RZ, 0x4 ;  /* 0x00000004ff0c7424 */ /* 0x000fe200078e00ff */
[----:B------:R-:W-:-:S05]  /*17630*/  SEL R3, R14, RZ, P2 ;  /* 0x000000ff0e037207 */ /* 0x000fca0001000000 */
[----:B------:R-:W-:-:S04]  /*17640*/  IMAD.IADD R6, R4, 0x1, R3 ;  /* 0x0000000104067824 */ /* 0x000fc800078e0203 */
[----:B------:R-:W-:-:S07]  /*17650*/  IMAD.MOV.U32 R13, RZ, RZ, R6 ;  /* 0x000000ffff0d7224 */ /* 0x000fce00078e0006 */
[----:B------:R-:W-:Y:S05]  /*17660*/  WARPSYNC.COLLECTIVE R15, `(.L_x_11250) ;  /* 0x000000000f087348 */ /* 0x000fea0003c00000 */
[----:B------:R0:W1:Y:S02]  /*17670*/  SHFL.UP P6, R14, R13, R12, R11 ;  /* 0x0400000c0d0e7389 */ /* 0x00006400000c000b */
[----:B01----:R-:W-:Y:S01]  /*17680*/  ENDCOLLECTIVE ;  /* 0x000000000000791b */ /* 0x003fe20003800000 */
.L_x_11250:
[----:B------:R-:W-:Y:S01]  /*17690*/  IMAD.MOV.U32 R12, RZ, RZ, 0x8 ;  /* 0x00000008ff0c7424 */ /* 0x000fe200078e00ff */
[----:B------:R-:W-:-:S05]  /*176a0*/  SEL R3, R14, RZ, P3 ;  /* 0x000000ff0e037207 */ /* 0x000fca0001800000 */
[----:B------:R-:W-:-:S04]  /*176b0*/  IMAD.IADD R2, R6, 0x1, R3 ;  /* 0x0000000106027824 */ /* 0x000fc800078e0203 */
[----:B------:R-:W-:-:S07]  /*176c0*/  IMAD.MOV.U32 R13, RZ, RZ, R2 ;  /* 0x000000ffff0d7224 */ /* 0x000fce00078e0002 */
[----:B------:R-:W-:Y:S05]  /*176d0*/  WARPSYNC.COLLECTIVE R15, `(.L_x_11251) ;  /* 0x000000000f087348 */ /* 0x000fea0003c00000 */
[----:B------:R0:W1:Y:S02]  /*176e0*/  SHFL.UP P6, R14, R13, R12, R11 ;  /* 0x0400000c0d0e7389 */ /* 0x00006400000c000b */
[----:B01----:R-:W-:Y:S01]  /*176f0*/  ENDCOLLECTIVE ;  /* 0x000000000000791b */ /* 0x003fe20003800000 */
.L_x_11251:
[----:B------:R-:W-:Y:S01]  /*17700*/  IMAD.MOV.U32 R12, RZ, RZ, 0x10 ;  /* 0x00000010ff0c7424 */ /* 0x000fe200078e00ff */
[----:B------:R-:W-:-:S05]  /*17710*/  SEL R3, R14, RZ, P4 ;  /* 0x000000ff0e037207 */ /* 0x000fca0002000000 */
[----:B------:R-:W-:-:S04]  /*17720*/  IMAD.IADD R3, R2, 0x1, R3 ;  /* 0x0000000102037824 */ /* 0x000fc800078e0203 */
[----:B------:R-:W-:-:S07]  /*17730*/  IMAD.MOV.U32 R13, RZ, RZ, R3 ;  /* 0x000000ffff0d7224 */ /* 0x000fce00078e0003 */
[----:B------:R-:W-:Y:S05]  /*17740*/  WARPSYNC.COLLECTIVE R15, `(.L_x_11252) ;  /* 0x000000000f087348 */ /* 0x000fea0003c00000 */
[----:B------:R0:W1:Y:S02]  /*17750*/  SHFL.UP P6, R14, R13, R12, R11 ;  /* 0x0400000c0d0e7389 */ /* 0x00006400000c000b */
[----:B01----:R-:W-:Y:S01]  /*17760*/  ENDCOLLECTIVE ;  /* 0x000000000000791b */ /* 0x003fe20003800000 */
.L_x_11252:
        /* <DEDUP_REMOVED lines=8> */
.L_x_11253:
[----:B------:R-:W-:Y:S05]  /*177f0*/  BRA `(.L_x_11254) ;  /* 0xffffffdc00b47947 */ /* 0x000fea000383ffff */
.L_x_11197:
        /* <DEDUP_REMOVED lines=8> */
.L_x_11256:
[----:B------:R-:W-:Y:S05]  /*17880*/  BSYNC B0 ;  /* 0x0000000000007941 */ /* 0x000fea0003800000 */
.L_x_11255:
        /* <DEDUP_REMOVED lines=8> */
.L_x_11257:
[----:B------:R-:W-:Y:S01]  /*17910*/  IMAD.MOV.U32 R12, RZ, RZ, 0x4 ;  /* 0x00000004ff0c7424 */ /* 0x000fe200078e00ff */
[----:B------:R-:W-:-:S05]  /*17920*/  SEL R2, R14, RZ, P2 ;  /* 0x000000ff0e027207 */ /* 0x000fca0001000000 */
[----:B------:R-:W-:-:S04]  /*17930*/  IMAD.IADD R2, R13, 0x1, R2 ;  /* 0x000000010d027824 */ /* 0x000fc800078e0202 */
[----:B------:R-:W-:-:S07]  /*17940*/  IMAD.MOV.U32 R13, RZ, RZ, R2 ;  /* 0x000000ffff0d7224 */ /* 0x000fce00078e0002 */
[----:B------:R-:W-:Y:S05]  /*17950*/  WARPSYNC.COLLECTIVE R15, `(.L_x_11258) ;  /* 0x000000000f087348 */ /* 0x000fea0003c00000 */
[----:B------:R0:W1:Y:S02]  /*17960*/  SHFL.UP P6, R14, R13, R12, R11 ;  /* 0x0400000c0d0e7389 */ /* 0x00006400000c000b */
[----:B01----:R-:W-:Y:S01]  /*17970*/  ENDCOLLECTIVE ;  /* 0x000000000000791b */ /* 0x003fe20003800000 */
.L_x_11258:
[----:B------:R-:W-:Y:S01]  /*17980*/  IMAD.MOV.U32 R12, RZ, RZ, 0x8 ;  /* 0x00000008ff0c7424 */ /* 0x000fe200078e00ff */
[----:B------:R-:W-:-:S05]  /*17990*/  SEL R3, R14, RZ, P3 ;  /* 0x000000ff0e037207 */ /* 0x000fca0001800000 */
[----:B------:R-:W-:-:S04]  /*179a0*/  IMAD.IADD R3, R2, 0x1, R3 ;  /* 0x0000000102037824 */ /* 0x000fc800078e0203 */
[----:B------:R-:W-:-:S07]  /*179b0*/  IMAD.MOV.U32 R13, RZ, RZ, R3 ;  /* 0x000000ffff0d7224 */ /* 0x000fce00078e0003 */
[----:B------:R-:W-:Y:S05]  /*179c0*/  WARPSYNC.COLLECTIVE R15, `(.L_x_11259) ;  /* 0x000000000f087348 */ /* 0x000fea0003c00000 */
[----:B------:R0:W1:Y:S02]  /*179d0*/  SHFL.UP P6, R14, R13, R12, R11 ;  /* 0x0400000c0d0e7389 */ /* 0x00006400000c000b */
[----:B01----:R-:W-:Y:S01]  /*179e0*/  ENDCOLLECTIVE ;  /* 0x000000000000791b */ /* 0x003fe20003800000 */
.L_x_11259:
[----:B------:R-:W-:Y:S01]  /*179f0*/  IMAD.MOV.U32 R12, RZ, RZ, 0x10 ;  /* 0x00000010ff0c7424 */ /* 0x000fe200078e00ff */
[----:B------:R-:W-:-:S05]  /*17a00*/  SEL R4, R14, RZ, P4 ;  /* 0x000000ff0e047207 */ /* 0x000fca0002000000 */
[----:B------:R-:W-:-:S04]  /*17a10*/  IMAD.IADD R4, R3, 0x1, R4 ;  /* 0x0000000103047824 */ /* 0x000fc800078e0204 */
[----:B------:R-:W-:-:S07]  /*17a20*/  IMAD.MOV.U32 R13, RZ, RZ, R4 ;  /* 0x000000ffff0d7224 */ /* 0x000fce00078e0004 */
[----:B------:R-:W-:Y:S05]  /*17a30*/  WARPSYNC.COLLECTIVE R15, `(.L_x_11260) ;  /* 0x000000000f087348 */ /* 0x000fea0003c00000 */
[----:B------:R0:W1:Y:S02]  /*17a40*/  SHFL.UP P6, R14, R13, R12, R11 ;  /* 0x0400000c0d0e7389 */ /* 0x00006400000c000b */
[----:B01----:R-:W-:Y:S01]  /*17a50*/  ENDCOLLECTIVE ;  /* 0x000000000000791b */ /* 0x003fe20003800000 */
.L_x_11260:
        /* <DEDUP_REMOVED lines=8> */
.L_x_11261:
[----:B------:R-:W-:Y:S05]  /*17ae0*/  BRA `(.L_x_11262) ;  /* 0xffffffdc00947947 */ /* 0x000fea000383ffff */
.L_x_11199:
[----:B------:R-:W-:Y:S01]  /*17af0*/  BSSY B0, `(.L_x_11263) ;  /* 0x0000006000007945 */ /* 0x000fe20003800000 */
[----:B------:R-:W-:Y:S01]  /*17b00*/  PLOP3.LUT P6, PT, P6, PT, PT, 0x8, 0x0 ;  /* 0x000000000000781c */ /* 0x000fe200037ce170 */
[----:B------:R-:W-:-:S12]  /*17b10*/  IMAD.MOV.U32 R15, RZ, RZ, -0x1 ;  /* 0xffffffffff0f7424 */ /* 0x000fd800078e00ff */
[----:B012---:R-:W-:Y:S05]  /*17b20*/  WARPSYNC.COLLECTIVE R15, `(.L_x_11264) ;  /* 0x000000000f087348 */ /* 0x007fea0003c00000 */
[----:B------:R-:W-:Y:S01]  /*17b30*/  VOTE.ANY R14, PT, P6 ;  /* 0x00000000000e7806 */ /* 0x000fe200030e0100 */
[----:B012---:R-:W-:Y:S06]  /*17b40*/  ENDCOLLECTIVE ;  /* 0x000000000000791b */ /* 0x007fec0003800000 */
.L_x_11264:
[----:B------:R-:W-:Y:S05]  /*17b50*/  BSYNC B0 ;  /* 0x0000000000007941 */ /* 0x000fea0003800000 */
.L_x_11263:
        /* <DEDUP_REMOVED lines=9> */
.L_x_11265:
[----:B------:R-:W-:Y:S01]  /*17bf0*/  IMAD.MOV.U32 R17, RZ, RZ, R14 ;  /* 0x000000ffff117224 */ /* 0x000fe200078e000e */
[----:B------:R-:W-:Y:S06]  /*17c00*/  BRA `(.L_x_11266) ;  /* 0xffffffdc00847947 */ /* 0x000fec000383ffff */
.L_x_11201:
[----:B------:R-:W-:Y:S01]  /*17c10*/  BSSY B0, `(.L_x_11267) ;  /* 0x0000007000007945 */ /* 0x000fe20003800000 */
[----:B------:R-:W-:Y:S02]  /*17c20*/  IMAD.MOV.U32 R13, RZ, RZ, R3 ;  /* 0x000000ffff0d7224 */ /* 0x000fe400078e0003 */
[----:B------:R-:W-:Y:S02]  /*17c30*/  IMAD.MOV.U32 R11, RZ, RZ, 0x1f ;  /* 0x0000001fff0b7424 */ /* 0x000fe400078e00ff */
[----:B------:R-:W-:-:S07]  /*17c40*/  IMAD.MOV.U32 R15, RZ, RZ, -0x1 ;  /* 0xffffffffff0f7424 */ /* 0x000fce00078e00ff */
[----:B01234-:R-:W-:Y:S05]  /*17c50*/  WARPSYNC.COLLECTIVE R15, `(.L_x_11268) ;  /* 0x000000000f087348 */ /* 0x01ffea0003c00000 */
[----:B------:R0:W0:Y:S02]  /*17c60*/  SHFL.IDX P6, R14, R13, R12, R11 ;  /* 0x0000000c0d0e7389 */ /* 0x00002400000c000b */
[----:B01234-:R-:W-:Y:S01]  /*17c70*/  ENDCOLLECTIVE ;  /* 0x000000000000791b */ /* 0x01ffe20003800000 */
.L_x_11268:
[----:B------:R-:W-:Y:S05]  /*17c80*/  BSYNC B0 ;  /* 0x0000000000007941 */ /* 0x000fea0003800000 */
.L_x_11267:
[----:B------:R-:W-:Y:S05]  /*17c90*/  BRA `(.L_x_11200) ;  /* 0xffffffdc007c7947 */ /* 0x000fea000383ffff */
.L_x_11205:
[----:B0-----:R0:W1:Y:S02]  /*17ca0*/  SYNCS.PHASECHK.TRANS64.TRYWAIT P0, [R9+URZ+0x2d820], R0 ;  /* 0x02d82000090075a7 */ /* 0x001064000800017f */
[----:B-1----:R-:W-:Y:S05]  /*17cb0*/  @!P0 NANOSLEEP.SYNCS 0x989680 ;  /* 0x009896800000895d */ /* 0x002fea0003900000 */
[----:B------:R-:W1:Y:S02]  /*17cc0*/  @!P0 SYNCS.PHASECHK.TRANS64 P0, [R9+URZ+0x2d820], R0 ;  /* 0x02d82000090085a7 */ /* 0x000e64000800007f */
[----:B-1----:R-:W-:Y:S05]  /*17cd0*/  @!P0 BRA `(.L_x_11205) ;  /* 0xfffffffc00f08947 */ /* 0x002fea000383ffff */
[----:B------:R-:W-:Y:S05]  /*17ce0*/  BRA `(.L_x_11269) ;  /* 0xffffffe000f47947 */ /* 0x000fea000383ffff */
.L_x_11206:
        /* <DEDUP_REMOVED lines=8> */
[----:B0-2-4-:R-:W-:Y:S05]  /*17d70*/  WARPSYNC.COLLECTIVE R15, `(.L_x_11271) ;  /* 0x000000000f087348 */ /* 0x015fea0003c00000 */
[----:B------:R1:W3:Y:S02]  /*17d80*/  SHFL.IDX P6, R14, R13, R12, R11 ;  /* 0x0000000c0d0e7389 */ /* 0x0002e400000c000b */
[----:B01234-:R-:W-:Y:S01]  /*17d90*/  ENDCOLLECTIVE ;  /* 0x000000000000791b */ /* 0x01ffe20003800000 */
.L_x_11271:
[----:B------:R-:W-:Y:S05]  /*17da0*/  BSYNC B0 ;  /* 0x0000000000007941 */ /* 0x000fea0003800000 */
.L_x_11270:
[----:B------:R-:W-:Y:S05]  /*17db0*/  BRA `(.L_x_11272) ;  /* 0xffffffe000dc7947 */ /* 0x000fea000383ffff */
.L_x_11209:
[----:B------:R-:W-:Y:S01]  /*17dc0*/  BSSY B1, `(.L_x_11273) ;  /* 0x0000006000017945 */ /* 0x000fe20003800000 */
[----:B------:R-:W-:-:S07]  /*17dd0*/  IMAD.MOV.U32 R15, RZ, RZ, -0x1 ;  /* 0xffffffffff0f7424 */ /* 0x000fce00078e00ff */
[----:B0-2-4-:R-:W-:Y:S05]  /*17de0*/  WARPSYNC.COLLECTIVE R15, `(.L_x_11274) ;  /* 0x000000000f0c7348 */ /* 0x015fea0003c00000 */
[----:B------:R-:W-:Y:S02]  /*17df0*/  ELECT P6, UR62, PT ;  /* 0x00000000003e782f */ /* 0x000fe400038c0000 */
[----:B------:R-:W-:Y:S01]  /*17e00*/  MOV R14, UR62 ;  /* 0x0000003e000e7c02 */ /* 0x000fe20008000f00 */
[----:B0-2-4-:R-:W-:Y:S10]  /*17e10*/  ENDCOLLECTIVE ;  /* 0x000000000000791b */ /* 0x015ff40003800000 */
.L_x_11274:
[----:B------:R-:W-:Y:S05]  /*17e20*/  BSYNC B1 ;  /* 0x0000000000017941 */ /* 0x000fea0003800000 */
.L_x_11273:
[----:B------:R-:W-:Y:S05]  /*17e30*/  BRA `(.L_x_11275) ;  /* 0xffffffe000d47947 */ /* 0x000fea000383ffff */
.L_x_11211:
[----:B0-----:R0:W1:Y:S02]  /*17e40*/  SYNCS.PHASECHK.TRANS64.TRYWAIT P0, [R5+URZ], R4 ;  /* 0x00000004050075a7 */ /* 0x001064000800017f */
[----:B-1----:R-:W-:Y:S05]  /*17e50*/  @!P0 NANOSLEEP.SYNCS 0x989680 ;  /* 0x009896800000895d */ /* 0x002fea0003900000 */
[----:B------:R-:W1:Y:S02]  /*17e60*/  @!P0 SYNCS.PHASECHK.TRANS64 P0, [R5+URZ], R4 ;  /* 0x00000004050085a7 */ /* 0x000e64000800007f */
[----:B-1----:R-:W-:Y:S05]  /*17e70*/  @!P0 BRA `(.L_x_11211) ;  /* 0xfffffffc00f08947 */ /* 0x002fea000383ffff */
[----:B------:R-:W-:Y:S05]  /*17e80*/  BRA `(.L_x_11276) ;  /* 0xffffffe400087947 */ /* 0x000fea000383ffff */
.L_x_11212:
[----:B-1----:R1:W3:Y:S02]  /*17e90*/  SYNCS.PHASECHK.TRANS64.TRYWAIT P0, [R3+URZ], R2 ;  /* 0x00000002030075a7 */ /* 0x0022e4000800017f */
[----:B---3--:R-:W-:Y:S05]  /*17ea0*/  @!P0 NANOSLEEP.SYNCS 0x989680 ;  /* 0x009896800000895d */ /* 0x008fea0003900000 */
[----:B------:R-:W3:Y:S02]  /*17eb0*/  @!P0 SYNCS.PHASECHK.TRANS64 P0, [R3+URZ], R2 ;  /* 0x00000002030085a7 */ /* 0x000ee4000800007f */
[----:B---3--:R-:W-:Y:S05]  /*17ec0*/  @!P0 BRA `(.L_x_11212) ;  /* 0xfffffffc00f08947 */ /* 0x008fea000383ffff */
[----:B------:R-:W-:Y:S05]  /*17ed0*/  BRA `(.L_x_11277) ;  /* 0xffffffe000fc7947 */ /* 0x000fea000383ffff */
.L_x_11214:
[----:B---3--:R3:W0:Y:S02]  /*17ee0*/  SYNCS.PHASECHK.TRANS64.TRYWAIT P0, [R23+URZ], R4 ;  /* 0x00000004170075a7 */ /* 0x008624000800017f */
[----:B0-----:R-:W-:Y:S05]  /*17ef0*/  @!P0 NANOSLEEP.SYNCS 0x989680 ;  /* 0x009896800000895d */ /* 0x001fea0003900000 */
[----:B------:R-:W0:Y:S02]  /*17f00*/  @!P0 SYNCS.PHASECHK.TRANS64 P0, [R23+URZ], R4 ;  /* 0x00000004170085a7 */ /* 0x000e24000800007f */
[----:B0-----:R-:W-:Y:S05]  /*17f10*/  @!P0 BRA `(.L_x_11214) ;  /* 0xfffffffc00f08947 */ /* 0x001fea000383ffff */
[----:B------:R-:W-:Y:S05]  /*17f20*/  BRA `(.L_x_11278) ;  /* 0xffffffe400007947 */ /* 0x000fea000383ffff */
.L_x_11279:
        /* <DEDUP_REMOVED lines=13> */
.L_x_15327:


//--------------------- .text._ZN7cutlass13device_kernelIN5flash11enable_sm90INS1_16FlashAttnFwdSm90INS1_25CollectiveMainloopFwdSm90ILi2EN4cute5tupleIJNS5_1CILi1EEES8_S8_EEENS6_IJNS7_ILi192EEENS7_ILi128EEENS7_ILi96EEEEEELi96ENS_10bfloat16_tEfNS_4arch4Sm90ELb0ELb1ELb0ELb1ELb0ELb1ELb0ELb0ELb1ELb1ELb0ELb0EEENS1_21CollectiveEpilogueFwdINS6_IJSA_SC_SB_EEES9_SE_SG_Li384ELb1ELb1ELb0ELb0EEENS1_36VarlenDynamicPersistentTileSchedulerILi192ELi128ELi384ELi128ELb0ELb1ELb1ELb1ELb0ELb1EEEEEEEEEvNT_6ParamsE --------------------------
	.section	.text._ZN7cutlass13device_kernelIN5flash11enable_sm90INS1_16FlashAttnFwdSm90INS1_25CollectiveMainloopFwdSm90ILi2EN4cute5tupleIJNS5_1CILi1EEES8_S8_EEENS6_IJNS7_ILi192EEENS7_ILi128EEENS7_ILi96EEEEEELi96ENS_10bfloat16_tEfNS_4arch4Sm90ELb0ELb1ELb0ELb1ELb0ELb1ELb0ELb0ELb1ELb1ELb0ELb0EEENS1_21CollectiveEpilogueFwdINS6_IJSA_SC_SB_EEES9_SE_SG_Li384ELb1ELb1ELb0ELb0EEENS1_36VarlenDynamicPersistentTileSchedulerILi192ELi128ELi384ELi128ELb0ELb1ELb1ELb1ELb0ELb1EEEEEEEEEvNT_6ParamsE,"ax",@progbits
	.align	128
.text._ZN7cutlass13device_kernelIN5flash11enable_sm90INS1_16FlashAttnFwdSm90INS1_25CollectiveMainloopFwdSm90ILi2EN4cute5tupleIJNS5_1CILi1EEES8_S8_EEENS6_IJNS7_ILi192EEENS7_ILi128EEENS7_ILi96EEEEEELi96ENS_10bfloat16_tEfNS_4arch4Sm90ELb0ELb1ELb0ELb1ELb0ELb1ELb0ELb0ELb1ELb1ELb0ELb0EEENS1_21CollectiveEpilogueFwdINS6_IJSA_SC_SB_EEES9_SE_SG_Li384ELb1ELb1ELb0ELb0EEENS1_36VarlenDynamicPersistentTileSchedulerILi192ELi128ELi384ELi128ELb0ELb1ELb1ELb1ELb0ELb1EEEEEEEEEvNT_6ParamsE:
        .type           _ZN7cutlass13device_kernelIN5flash11enable_sm90INS1_16FlashAttnFwdSm90INS1_25CollectiveMainloopFwdSm90ILi2EN4cute5tupleIJNS5_1CILi1EEES8_S8_EEENS6_IJNS7_ILi192EEENS7_ILi128EEENS7_ILi96EEEEEELi96ENS_10bfloat16_tEfNS_4arch4Sm90ELb0ELb1ELb0ELb1ELb0ELb1ELb0ELb0ELb1ELb1ELb0ELb0EEENS1_21CollectiveEpilogueFwdINS6_IJSA_SC_SB_EEES9_SE_SG_Li384ELb1ELb1ELb0ELb0EEENS1_36VarlenDynamicPersistentTileSchedulerILi192ELi128ELi384ELi128ELb0ELb1ELb1ELb1ELb0ELb1EEEEEEEEEvNT_6ParamsE,@function
        .size           _ZN7cutlass13device_kernelIN5flash11enable_sm90INS1_16FlashAttnFwdSm90INS1_25CollectiveMainloopFwdSm90ILi2EN4cute5tupleIJNS5_1CILi1EEES8_S8_EEENS6_IJNS7_ILi192EEENS7_ILi128EEENS7_ILi96EEEEEELi96ENS_10bfloat16_tEfNS_4arch4Sm90ELb0ELb1ELb0ELb1ELb0ELb1ELb0ELb0ELb1ELb1ELb0ELb0EEENS1_21CollectiveEpilogueFwdINS6_IJSA_SC_SB_EEES9_SE_SG_Li384ELb1ELb1ELb0ELb0EEENS1_36VarlenDynamicPersistentTileSchedulerILi192ELi128ELi384ELi128ELb0ELb1ELb1ELb1ELb0ELb1EEEEEEEEEvNT_6ParamsE,(.L_x_15328 - _ZN7cutlass13device_kernelIN5flash11enable_sm90INS1_16FlashAttnFwdSm90INS1_25CollectiveMainloopFwdSm90ILi2EN4cute5tupleIJNS5_1CILi1EEES8_S8_EEENS6_IJNS7_ILi192EEENS7_ILi128EEENS7_ILi96EEEEEELi96ENS_10bfloat16_tEfNS_4arch4Sm90ELb0ELb1ELb0ELb1ELb0ELb1ELb0ELb0ELb1ELb1ELb0ELb0EEENS1_21CollectiveEpilogueFwdINS6_IJSA_SC_SB_EEES9_SE_SG_Li384ELb1ELb1ELb0ELb0EEENS1_36VarlenDynamicPersistentTileSchedulerILi192ELi128ELi384ELi128ELb0ELb1ELb1ELb1ELb0ELb1EEEEEEEEEvNT_6ParamsE)
        .other          _ZN7cutlass13device_kernelIN5flash11enable_sm90INS1_16FlashAttnFwdSm90INS1_25CollectiveMainloopFwdSm90ILi2EN4cute5tupleIJNS5_1CILi1EEES8_S8_EEENS6_IJNS7_ILi192EEENS7_ILi128EEENS7_ILi96EEEEEELi96ENS_10bfloat16_tEfNS_4arch4Sm90ELb0ELb1ELb0ELb1ELb0ELb1ELb0ELb0ELb1ELb1ELb0ELb0EEENS1_21CollectiveEpilogueFwdINS6_IJSA_SC_SB_EEES9_SE_SG_Li384ELb1ELb1ELb0ELb0EEENS1_36VarlenDynamicPersistentTileSchedulerILi192ELi128ELi384ELi128ELb0ELb1ELb1ELb1ELb0ELb1EEEEEEEEEvNT_6ParamsE,@"STO_CUDA_ENTRY STV_DEFAULT"
_ZN7cutlass13device_kernelIN5flash11enable_sm90INS1_16FlashAttnFwdSm90INS1_25CollectiveMainloopFwdSm90ILi2EN4cute5tupleIJNS5_1CILi1EEES8_S8_EEENS6_IJNS7_ILi192EEENS7_ILi128EEENS7_ILi96EEEEEELi96ENS_10bfloat16_tEfNS_4arch4Sm90ELb0ELb1ELb0ELb1ELb0ELb1ELb0ELb0ELb1ELb1ELb0ELb0EEENS1_21CollectiveEpilogueFwdINS6_IJSA_SC_SB_EEES9_SE_SG_Li384ELb1ELb1ELb0ELb0EEENS1_36VarlenDynamicPersistentTileSchedulerILi192ELi128ELi384ELi128ELb0ELb1ELb1ELb1ELb0ELb1EEEEEEEEEvNT_6ParamsE:
        /* <DEDUP_REMOVED lines=24> */
.L_x_11281:
[----:B------:R-:W-:Y:S05]  /*0180*/  BSYNC B0 ;  /* 0x0000000000007941 */ /* 0x000fea0003800000 */
.L_x_11280:
        /* <DEDUP_REMOVED lines=41> */
.L_x_11282:
        /* <DEDUP_REMOVED lines=22> */
.L_x_11283:
        /* <DEDUP_REMOVED lines=18> */
.L_x_11284:
        /* <DEDUP_REMOVED lines=22> */
.L_x_11285:
        /* <DEDUP_REMOVED lines=22> */
.L_x_11286:
[----:B------:R-:W-:Y:S01]  /*0960*/  PLOP3.LUT P0, PT, PT, PT, UP0, 0x80, 0x0 ;  /* 0x000000000000781c */ /* 0x000fe20003f0f008 */
[----:B------:R-:W-:Y:S01]  /*0970*/  UMOV UR36, 0x1 ;  /* 0x0000000100247882 */ /* 0x000fe20000000000 */
[----:B------:R-:W-:Y:S01]  /*0980*/  NOP ;  /* 0x0000000000007918 */ /* 0x000fe20000000000 */
[----:B------:R-:W-:Y:S01]  /*0990*/  USEL UR36, UR36, 0x2, !UP0 ;  /* 0x0000000224247887 */ /* 0x000fe2000c000000 */
[----:B------:R-:W-:Y:S01]  /*09a0*/  BSSY B9, `(.L_x_11287) ;  /* 0x0002213000097945 */ /* 0x000fe20003800000 */
[----:B------:R-:W-:Y:S01]  /*09b0*/  ULDC.64 UR40, c[0x0][0x208] ;  /* 0x0000820000287ab9 */ /* 0x000fe20000000a00 */
[----:B012-4-:R-:W-:Y:S07]  /*09c0*/  BAR.SYNC.DEFER_BLOCKING 0x0 ;  /* 0x0000000000007b1d */ /* 0x017fee0000010000 */
[----:B------:R-:W-:Y:S05]  /*09d0*/  @!P0 BRA `(.L_x_11288) ;  /* 0x0000019c00e08947 */ /* 0x000fea0003800000 */
.L_x_11289:
[----:B------:R-:W-:-:S08]  /*09e0*/  NOP ;  /* 0x0000000000007918 */ /* 0x000fd00000000000 */
[----:B------:R-:W0:Y:S02]  /*09f0*/  USETMAXREG.TRY_ALLOC.CTAPOOL UP0, 0xa0 ;  /* 0x000000a0000079c8 */ /* 0x000e240008000600 */
[----:B0-----:R-:W-:-:S13]  /*0a00*/  PLOP3.LUT P0, PT, PT, PT, UP0, 0x80, 0x0 ;  /* 0x000000000000781c */ /* 0x001fda0003f0f008 */
[----:B------:R-:W-:Y:S05]  /*0a10*/  @!P0 BRA `(.L_x_11289) ;  /* 0xfffffffc00f08947 */ /* 0x000fea000383ffff */
[----:B------:R-:W0:Y:S01]  /*0a20*/  S2R R0, SR_TID.X ;  /* 0x0000000000007919 */ /* 0x000e220000002100 */
[----:B------:R-:W1:Y:S01]  /*0a30*/  S2UR UR5, SR_CgaCtaId ;  /* 0x00000000000579c3 */ /* 0x000e620000008800 */
[----:B------:R-:W-:Y:S01]  /*0a40*/  UMOV UR4, 0x400 ;  /* 0x0000040000047882 */ /* 0x000fe20000000000 */
[----:B------:R-:W-:-:S06]  /*0a50*/  LOP3.LUT R23, R23, 0xdfffffff, RZ, 0xc0, !PT ;  /* 0xdfffffff17177812 */ /* 0x000fcc00078ec0ff */
[----:B------:R-:W-:Y:S06]  /*0a60*/  BAR.ARV 0x8, 0x200 ;  /* 0x0208000000007b1d */ /* 0x000fec0000002000 */
[----:B-1----:R-:W-:-:S06]  /*0a70*/  ULEA UR4, UR5, UR4, 0x18 ;  /* 0x0000000405047291 */ /* 0x002fcc000f8ec03f */
[----:B------:R-:W-:Y:S01]  /*0a80*/  IMAD.U32 R2, RZ, RZ, UR4 ;  /* 0x00000004ff027e24 */ /* 0x000fe2000f8e00ff */
[----:B0-----:R-:W-:Y:S01]  /*0a90*/  SHF.R.U32.HI R0, RZ, 0x7, R0 ;  /* 0x00000007ff007819 */ /* 0x001fe20000011600 */
[----:B------:R-:W-:-:S03]  /*0aa0*/  ULDC UR4, c[0x0][0xc3c] ;  /* 0x00030f0000047ab9 */ /* 0x000fc60000000800 */
[----:B------:R-:W-:-:S13]  /*0ab0*/  ISETP.NE.AND P0, PT, R0, 0x1, PT ;  /* 0x000000010000780c */ /* 0x000fda0003f05270 */
[----:B------:R-:W-:Y:S01]  /*0ac0*/  @P0 LOP3.LUT R23, R23, 0x20000000, RZ, 0xfc, !PT ;  /* 0x2000000017170812 */ /* 0x000fe200078efcff */
[----:B------:R-:W-:Y:S08]  /*0ad0*/  @!P0 BAR.ARV 0x9, 0x100 ;  /* 0x0244000000008b1d */ /* 0x000ff00000002000 */
[----:B------:R-:W-:Y:S06]  /*0ae0*/  BAR.SYNC.DEFER_BLOCKING 0x5, 0x200 ;  /* 0x0148000000007b1d */ /* 0x000fec0000010000 */
[----:B------:R-:W0:Y:S02]  /*0af0*/  LDS.128 R72, [R2+0x2d8d0] ;  /* 0x02d8d00002487984 */ /* 0x000e240000000c00 */
[----:B------:R-:W-:Y:S06]  /*0b00*/  BAR.ARV 0x4, 0x200 ;  /* 0x0108000000007b1d */ /* 0x000fec0000002000 */
[----:B0-----:R-:W-:-:S13]  /*0b10*/  ISETP.GE.AND P0, PT, R75, UR4, PT ;  /* 0x000000044b007c0c */ /* 0x001fda000bf06270 */
[----:B------:R-:W-:Y:S05]  /*0b20*/  @P0 BRA `(.L_x_11290) ;  /* 0x0000021c00e80947 */ /* 0x000fea0003800000 */
[----:B------:R-:W0:Y:S01]  /*0b30*/  S2R R0, SR_TID.X ;  /* 0x0000000000007919 */ /* 0x000e220000002100 */
[----:B------:R-:W-:Y:S01]  /*0b40*/  R2UR UR38, R2 ;  /* 0x00000000022672ca */ /* 0x000fe200000e0000 */
[----:B------:R-:W-:Y:S01]  /*0b50*/  IMAD.MOV.U32 R141, RZ, RZ, 0x40 ;  /* 0x00000040ff8d7424 */ /* 0x000fe200078e00ff */
[----:B------:R-:W-:Y:S01]  /*0b60*/  ULOP3.LUT UR37, UR36, 0x1, URZ, 0xfc, !UPT ;  /* 0x0000000124257892 */ /* 0x000fe2000f8efc3f */
[----:B------:R-:W-:-:S10]  /*0b70*/  IMAD.MOV.U32 R156, RZ, RZ, RZ ;  /* 0x000000ffff9c7224 */ /* 0x000fd400078e00ff */
[----:B------:R-:W-:Y:S01]  /*0b80*/  UIADD3 UR38, UR38, 0xc400, URZ ;  /* 0x0000c40026267890 */ /* 0x000fe2000fffe03f */
[----:B0-----:R-:W-:-:S05]  /*0b90*/  VIADD R13, R0, 0xffffff80 ;  /* 0xffffff80000d7836 */ /* 0x001fca0000000000 */
[----:B------:R-:W-:Y:S02]  /*0ba0*/  SHF.R.S32.HI R0, RZ, 0x1f, R13 ;  /* 0x0000001fff007819 */ /* 0x000fe4000001140d */
[-C--:B------:R-:W-:Y:S02]  /*0bb0*/  LEA.HI R6, R13, R13.reuse, RZ, 0x1 ;  /* 0x0000000d0d067211 */ /* 0x080fe400078f08ff */
[CC--:B------:R-:W-:Y:S02]  /*0bc0*/  LEA.HI R8, R0.reuse, R13.reuse, RZ, 0x2 ;  /* 0x0000000d00087211 */ /* 0x0c0fe400078f10ff */
[----:B------:R-:W-:Y:S02]  /*0bd0*/  LEA.HI R4, R0, R13, RZ, 0x4 ;  /* 0x0000000d00047211 */ /* 0x000fe400078f20ff */
[----:B------:R-:W-:Y:S02]  /*0be0*/  SHF.R.S32.HI R19, RZ, 0x1, R6 ;  /* 0x00000001ff137819 */ /* 0x000fe40000011406 */
[----:B------:R-:W-:-:S02]  /*0bf0*/  LOP3.LUT R7, R6, 0xfffffffe, RZ, 0xc0, !PT ;  /* 0xfffffffe06077812 */ /* 0x000fc400078ec0ff */
[----:B------:R-:W-:Y:S02]  /*0c00*/  LOP3.LUT R10, R8, 0xfffffffc, RZ, 0xc0, !PT ;  /* 0xfffffffc080a7812 */ /* 0x000fe400078ec0ff */
[----:B------:R-:W-:Y:S01]  /*0c10*/  SHF.R.S32.HI R5, RZ, 0x4, R4 ;  /* 0x00000004ff057819 */ /* 0x000fe20000011404 */
[C---:B------:R-:W-:Y:S01]  /*0c20*/  IMAD.IADD R7, R13.reuse, 0x1, -R7 ;  /* 0x000000010d077824 */ /* 0x040fe200078e0a07 */
[----:B------:R-:W-:Y:S01]  /*0c30*/  LEA.HI R9, R6, R19, RZ, 0x1 ;  /* 0x0000001306097211 */ /* 0x000fe200078f08ff */
[----:B------:R-:W-:Y:S01]  /*0c40*/  IMAD.IADD R11, R13, 0x1, -R10 ;  /* 0x000000010d0b7824 */ /* 0x000fe200078e0a0a */
[----:B------:R-:W-:Y:S01]  /*0c50*/  LEA.HI R6, R4, R5, RZ, 0x1 ;  /* 0x0000000504067211 */ /* 0x000fe200078f08ff */
[----:B------:R-:W-:Y:S01]  /*0c60*/  IMAD.SHL.U32 R24, R7, 0x4, RZ ;  /* 0x0000000407187824 */ /* 0x000fe200078e00ff */
[----:B------:R-:W-:Y:S01]  /*0c70*/  LOP3.LUT R10, R9, 0x7fffffe, RZ, 0xc0, !PT ;  /* 0x07fffffe090a7812 */ /* 0x000fe200078ec0ff */
[----:B------:R-:W-:Y:S01]  /*0c80*/  IMAD.SHL.U32 R136, R7, 0x8, RZ ;  /* 0x0000000807887824 */ /* 0x000fe200078e00ff */
[----:B------:R-:W-:Y:S01]  /*0c90*/  LOP3.LUT R6, R6, 0x1ffffffe, RZ, 0xc0, !PT ;  /* 0x1ffffffe06067812 */ /* 0x000fe200078ec0ff */
[----:B------:R-:W-:Y:S01]  /*0ca0*/  VIADD R14, R24, 0x20 ;  /* 0x00000020180e7836 */ /* 0x000fe20000000000 */
[----:B------:R-:W-:Y:S01]  /*0cb0*/  LEA.HI R9, R11, R11, RZ, 0x1 ;  /* 0x0000000b0b097211 */ /* 0x000fe200078f08ff */
[----:B------:R-:W-:Y:S01]  /*0cc0*/  IMAD.IADD R10, R19, 0x1, -R10 ;  /* 0x00000001130a7824 */ /* 0x000fe200078e0a0a */
[----:B------:R-:W-:Y:S01]  /*0cd0*/  LEA.HI R3, R0, R13, RZ, 0x7 ;  /* 0x0000000d00037211 */ /* 0x000fe200078f38ff */
[----:B------:R-:W-:Y:S01]  /*0ce0*/  IMAD.IADD R6, R5, 0x1, -R6 ;  /* 0x0000000105067824 */ /* 0x000fe200078e0a06 */
[----:B------:R-:W-:Y:S01]  /*0cf0*/  LOP3.LUT R12, R9, 0x1ffffffe, RZ, 0xc0, !PT ;  /* 0x1ffffffe090c7812 */ /* 0x000fe200078ec0ff */
[----:B------:R-:W-:Y:S01]  /*0d00*/  IMAD R18, R5, 0x8, R10 ;  /* 0x0000000805127824 */ /* 0x000fe200078e020a */
[----:B------:R-:W-:Y:S01]  /*0d10*/  LOP3.LUT R4, R4, 0xfffffff0, RZ, 0xc0, !PT ;  /* 0xfffffff004047812 */ /* 0x000fe200078ec0ff */
[----:B------:R-:W-:Y:S01]  /*0d20*/  IMAD.IADD R9, R24, 0x1, R14 ;  /* 0x0000000118097824 */ /* 0x000fe200078e020e */
[----:B------:R-:W-:Y:S01]  /*0d30*/  LOP3.LUT R5, R3, 0xffffff80, RZ, 0xc0, !PT ;  /* 0xffffff8003057812 */ /* 0x000fe200078ec0ff */
[----:B------:R-:W-:Y:S01]  /*0d40*/  STL [R1], R24 ;  /* 0x0000001801007387 */ /* 0x000fe20000100800 */
[----:B------:R-:W-:Y:S01]  /*0d50*/  SHF.R.S32.HI R22, RZ, 0x7, R3 ;  /* 0x00000007ff167819 */ /* 0x000fe20000011403 */
[C---:B------:R-:W-:Y:S01]  /*0d60*/  IMAD.IADD R4, R13.reuse, 0x1, -R4 ;  /* 0x000000010d047824 */ /* 0x040fe200078e0a04 */
[----:B------:R-:W-:Y:S01]  /*0d70*/  SHF.R.S32.HI R10, RZ, 0x1f, R9 ;  /* 0x0000001fff0a7819 */ /* 0x000fe20000011409 */
[----:B------:R-:W-:Y:S01]  /*0d80*/  IMAD.IADD R20, R13, 0x1, -R5 ;  /* 0x000000010d147824 */ /* 0x000fe200078e0a05 */
[----:B------:R-:W-:Y:S01]  /*0d90*/  SHF.R.S32.HI R21, RZ, 0x2, R8 ;  /* 0x00000002ff157819 */ /* 0x000fe20000011408 */
[----:B------:R0:W-:Y:S01]  /*0da0*/  STL [R1+0x2c], R14 ;  /* 0x00002c0e01007387 */ /* 0x0001e20000100800 */
[-C--:B------:R-:W-:Y:S01]  /*0db0*/  LEA.HI R15, R10, R9.reuse, RZ, 0x3 ;  /* 0x000000090a0f7211 */ /* 0x080fe200078f18ff */
[----:B------:R-:W-:Y:S01]  /*0dc0*/  IMAD.SHL.U32 R6, R6, 0x8, RZ ;  /* 0x0000000806067824 */ /* 0x000fe200078e00ff */
[----:B------:R-:W-:-:S02]  /*0dd0*/  LEA.HI R16, R10, R9, RZ, 0x5 ;  /* 0x000000090a107211 */ /* 0x000fc400078f28ff */
[----:B------:R-:W-:Y:S02]  /*0de0*/  SHF.R.S32.HI R3, RZ, 0x1f, R4 ;  /* 0x0000001fff037819 */ /* 0x000fe40000011404 */
[----:B------:R-:W-:Y:S02]  /*0df0*/  SHF.R.S32.HI R10, RZ, 0x1f, R20 ;  /* 0x0000001fff0a7819 */ /* 0x000fe40000011414 */
[----:B------:R-:W-:Y:S01]  /*0e00*/  SHF.R.S32.HI R8, RZ, 0x1f, R8 ;  /* 0x0000001fff087819 */ /* 0x000fe20000011408 */
[----:B0-----:R-:W-:Y:S01]  /*0e10*/  IMAD.IADD R14, R11, 0x1, -R12 ;  /* 0x000000010b0e7824 */ /* 0x001fe200078e0a0c */
[----:B------:R-:W-:Y:S02]  /*0e20*/  LEA.HI R3, R3, R4, RZ, 0x3 ;  /* 0x0000000403037211 */ /* 0x000fe400078f18ff */
[----:B------:R-:W-:Y:S02]  /*0e30*/  LEA.HI R11, R10, R20, RZ, 0x2 ;  /* 0x000000140a0b7211 */ /* 0x000fe400078f10ff */
[----:B------:R-:W-:-:S02]  /*0e40*/  LEA.HI R8, R8, R21, RZ, 0x2 ;  /* 0x0000001508087211 */ /* 0x000fc400078f10ff */
[C---:B------:R-:W-:Y:S01]  /*0e50*/  LOP3.LUT R5, R3.reuse, 0xfffffff8, RZ, 0xc0, !PT ;  /* 0xfffffff803057812 */ /* 0x040fe200078ec0ff */
[----:B------:R-:W-:Y:S01]  /*0e60*/  IMAD.SHL.U32 R3, R3, 0x40, RZ ;  /* 0x0000004003037824 */ /* 0x000fe200078e00ff */
[--C-:B------:R-:W-:Y:S02]  /*0e70*/  SHF.R.S32.HI R12, RZ, 0x2, R11.reuse ;  /* 0x00000002ff0c7819 */ /* 0x100fe4000001140b */
[----:B------:R-:W-:Y:S01]  /*0e80*/  SHF.R.S32.HI R9, RZ, 0x1f, R11 ;  /* 0x0000001fff097819 */ /* 0x000fe2000001140b */
[----:B------:R-:W-:Y:S01]  /*0e90*/  IMAD.IADD R5, R4, 0x1, -R5 ;  /* 0x0000000104057824 */ /* 0x000fe200078e0a05 */
[----:B------:R-:W-:Y:S02]  /*0ea0*/  LEA.HI R0, R0, R13, RZ, 0x5 ;  /* 0x0000000d00007211 */ /* 0x000fe400078f28ff */
[----:B------:R-:W-:Y:S02]  /*0eb0*/  LOP3.LUT R8, R8, 0xfffffffc, RZ, 0xc0, !PT ;  /* 0xfffffffc08087812 */ /* 0x000fe400078ec0ff */
[----:B------:R-:W-:Y:S01]  /*0ec0*/  LEA.HI R13, R9, R12, RZ, 0x3 ;  /* 0x0000000c090d7211 */ /* 0x000fe200078f18ff */
[----:B------:R-:W-:Y:S01]  /*0ed0*/  IMAD.HI R9, R22, 0x55555556, RZ ;  /* 0x5555555616097827 */ /* 0x000fe200078e02ff */
[----:B------:R-:W-:-:S02]  /*0ee0*/  SHF.R.S32.HI R0, RZ, 0x5, R0 ;  /* 0x00000005ff007819 */ /* 0x000fc40000011400 */
[----:B------:R-:W-:Y:S01]  /*0ef0*/  LOP3.LUT R3, R3, 0x7ffffe00, RZ, 0xc0, !PT ;  /* 0x7ffffe0003037812 */ /* 0x000fe200078ec0ff */
[----:B------:R-:W-:Y:S01]  /*0f00*/  IMAD.IADD R21, R21, 0x1, -R8 ;  /* 0x0000000115157824 */ /* 0x000fe200078e0a08 */
[----:B------:R-:W-:Y:S01]  /*0f10*/  LOP3.LUT R13, R13, 0xfffffff8, RZ, 0xc0, !PT ;  /* 0xfffffff80d0d7812 */ /* 0x000fe200078ec0ff */
[----:B------:R-:W-:Y:S01]  /*0f20*/  IMAD R17, R0, 0x10, R4 ;  /* 0x0000001000117824 */ /* 0x000fe200078e0204 */
[----:B------:R-:W-:Y:S01]  /*0f30*/  LEA.HI R10, R10, R20, RZ, 0x5 ;  /* 0x000000140a0a7211 */ /* 0x000fe200078f28ff */
[----:B------:R-:W-:Y:S01]  /*0f40*/  IMAD R3, R0, 0x400, R3 ;  /* 0x0000040000037824 */ /* 0x000fe200078e0203 */
[----:B------:R-:W-:Y:S01]  /*0f50*/  R2P PR, R5, 0x6 ;  /* 0x0000000605007804 */ /* 0x000fe20000000000 */
[----:B------:R-:W-:Y:S01]  /*0f60*/  IMAD.SHL.U32 R0, R21, 0x40, RZ ;  /* 0x0000004015007824 */ /* 0x000fe200078e00ff */
[----:B------:R-:W-:Y:S01]  /*0f70*/  LEA.HI R9, R9, R9, RZ, 0x1 ;  /* 0x0000000909097211 */ /* 0x000fe200078f08ff */
[----:B------:R-:W-:Y:S01]  /*0f80*/  IMAD.SHL.U32 R5, R5, 0x40, RZ ;  /* 0x0000004005057824 */ /* 0x000fe200078e00ff */
[----:B------:R-:W-:Y:S01]  /*0f90*/  SHF.R.S32.HI R10, RZ, 0x5, R10 ;  /* 0x00000005ff0a7819 */ /* 0x000fe2000001140a */
[----:B------:R-:W-:Y:S01]  /*0fa0*/  IMAD.IADD R13, R12, 0x1, -R13 ;  /* 0x000000010c0d7824 */ /* 0x000fe200078e0a0d */
[----:B------:R0:W-:Y:S01]  /*0fb0*/  STL [R1+0x50], R21 ;  /* 0x0000501501007387 */ /* 0x0001e20000100800 */
[----:B------:R-:W-:Y:S01]  /*0fc0*/  IMAD.SHL.U32 R8, R18, 0x20, RZ ;  /* 0x0000002012087824 */ /* 0x000fe200078e00ff */
[----:B------:R-:W-:Y:S01]  /*0fd0*/  LOP3.LUT R5, R5, 0x1c0, RZ, 0xc0, !PT ;  /* 0x000001c005057812 */ /* 0x000fe200078ec0ff */
[----:B------:R-:W-:Y:S01]  /*0fe0*/  IMAD R9, R9, -0x3, R22 ;  /* 0xfffffffd09097824 */ /* 0x000fe200078e0216 */
[----:B------:R-:W-:Y:S01]  /*0ff0*/  SHF.R.S32.HI R16, RZ, 0x5, R16 ;  /* 0x00000005ff107819 */ /* 0x000fe20000011410 */
[----:B------:R-:W-:Y:S01]  /*1000*/  IMAD R10, R10, 0x10, R13 ;  /* 0x000000100a0a7824 */ /* 0x000fe200078e020d */
[----:B------:R-:W-:Y:S01]  /*1010*/  STL [R1+0x18], R8 ;  /* 0x0000180801007387 */ /* 0x000fe20000100800 */
[----:B------:R-:W-:Y:S01]  /*1020*/  SEL R141, R141, 0xffffffc0, !P2 ;  /* 0xffffffc08d8d7807 */ /* 0x000fe20005000000 */
[----:B------:R-:W-:Y:S01]  /*1030*/  IMAD.MOV.U32 R18, RZ, RZ, RZ ;  /* 0x000000ffff127224 */ /* 0x000fe200078e00ff */
[----:B------:R-:W-:Y:S01]  /*1040*/  LOP3.LUT R139, R11, 0x7ffffffc, RZ, 0xc0, !PT ;  /* 0x7ffffffc0b8b7812 */ /* 0x000fe200078ec0ff */
[----:B------:R-:W-:Y:S01]  /*1050*/  IMAD R4, R9, 0x40, R10 ;  /* 0x0000004009047824 */ /* 0x000fe200078e020a */
[----:B0-----:R-:W-:Y:S01]  /*1060*/  LOP3.LUT R21, R0, 0xc0, RZ, 0xc0, !PT ;  /* 0x000000c000157812 */ /* 0x001fe200078ec0ff */
[--C-:B------:R-:W-:Y:S01]  /*1070*/  IMAD.U32 R0, R17, 0x20, R6.reuse ;  /* 0x0000002011007824 */ /* 0x100fe200078e0006 */
[----:B------:R-:W-:Y:S01]  /*1080*/  LOP3.LUT R6, R5, 0x8, R6, 0xf8, !PT ;  /* 0x0000000805067812 */ /* 0x000fe200078ef806 */
[----:B------:R-:W-:Y:S01]  /*1090*/  IMAD R16, R16, 0x1800, R8 ;  /* 0x0000180010107824 */ /* 0x000fe200078e0208 */
[----:B------:R-:W-:Y:S01]  /*10a0*/  SHF.R.U32.HI R12, RZ, 0x3, R21 ;  /* 0x00000003ff0c7819 */ /* 0x000fe20000011615 */
[----:B------:R-:W-:Y:S01]  /*10b0*/  STL [R1+0x10], R21 ;  /* 0x0000101501007387 */ /* 0x000fe20000100800 */
[----:B------:R-:W-:Y:S01]  /*10c0*/  SHF.R.U32.HI R5, RZ, 0x3, R5 ;  /* 0x00000003ff057819 */ /* 0x000fe20000011605 */
[----:B------:R-:W-:Y:S01]  /*10d0*/  IMAD.IADD R139, R20, 0x1, -R139 ;  /* 0x00000001148b7824 */ /* 0x000fe200078e0a8b */
[----:B------:R-:W-:Y:S01]  /*10e0*/  LOP3.LUT R15, R21, 0x18, R15, 0xf8, !PT ;  /* 0x00000018150f7812 */ /* 0x000fe200078ef80f */
[----:B------:R0:W-:Y:S01]  /*10f0*/  STL [R1+0x68], R0 ;  /* 0x0000680001007387 */ /* 0x0001e20000100800 */
[----:B------:R-:W-:-:S02]  /*1100*/  LOP3.LUT R6, R6, R5, RZ, 0x3c, !PT ;  /* 0x0000000506067212 */ /* 0x000fc400078e3cff */
[----:B------:R-:W-:Y:S01]  /*1110*/  LOP3.LUT R15, R15, R12, RZ, 0x3c, !PT ;  /* 0x0000000c0f0f7212 */ /* 0x000fe200078e3cff */
[----:B------:R-:W-:Y:S01]  /*1120*/  STL [R1+0x14], R12 ;  /* 0x0000140c01007387 */ /* 0x000fe20000100800 */
[----:B------:R-:W-:Y:S01]  /*1130*/  SHF.R.S32.HI R5, RZ, 0x1f, R19 ;  /* 0x0000001fff057819 */ /* 0x000fe20000011413 */
[----:B------:R-:W-:Y:S02]  /*1140*/  IMAD.IADD R3, R3, 0x1, R6 ;  /* 0x0000000103037824 */ /* 0x000fe400078e0206 */
[----:B------:R-:W-:Y:S01]  /*1150*/  STL [R1+0x64], R4 ;  /* 0x0000640401007387 */ /* 0x000fe20000100800 */
[C---:B------:R-:W-:Y:S02]  /*1160*/  VIADD R6, R24.reuse, 0x8 ;  /* 0x0000000818067836 */ /* 0x040fe40000000000 */
[C---:B0-----:R-:W-:Y:S01]  /*1170*/  VIADD R0, R24.reuse, 0x10 ;  /* 0x0000001018007836 */ /* 0x041fe20000000000 */
[----:B------:R-:W-:Y:S01]  /*1180*/  STL [R1+0x5c], RZ ;  /* 0x00005cff01007387 */ /* 0x000fe20000100800 */
[----:B------:R-:W-:-:S02]  /*1190*/  VIADD R5, R24, 0x18 ;  /* 0x0000001818057836 */ /* 0x000fc40000000000 */
[----:B------:R-:W-:Y:S01]  /*11a0*/  IMAD R140, R3, 0x2, R2 ;  /* 0x00000002038c7824 */ /* 0x000fe200078e0202 */
[----:B------:R0:W-:Y:S01]  /*11b0*/  STL [R1+0x30], R0 ;  /* 0x0000300001007387 */ /* 0x0001e20000100800 */
[----:B------:R-:W-:Y:S02]  /*11c0*/  VIADD R3, R24, 0x28 ;  /* 0x0000002818037836 */ /* 0x000fe40000000000 */
[----:B------:R-:W-:Y:S01]  /*11d0*/  IMAD.IADD R15, R16, 0x1, R15 ;  /* 0x00000001100f7824 */ /* 0x000fe200078e020f */
[----:B------:R-:W-:Y:S01]  /*11e0*/  STL [R1+0x34], R6 ;  /* 0x0000340601007387 */ /* 0x000fe20000100800 */
[----:B------:R-:W-:Y:S01]  /*11f0*/  VIADD R142, R140, 0x21800 ;  /* 0x000218008c8e7836 */ /* 0x000fe20000000000 */
[----:B------:R-:W-:Y:S02]  /*1200*/  CS2R R16, SRZ ;  /* 0x0000000000107805 */ /* 0x000fe4000001ff00 */
[----:B------:R1:W-:Y:S01]  /*1210*/  STL [R1+0x38], R5 ;  /* 0x0000380501007387 */ /* 0x0003e20000100800 */
[----:B0-----:R-:W-:-:S03]  /*1220*/  LOP3.LUT R0, R21, 0x8, R136, 0xf8, !PT ;  /* 0x0000000815007812 */ /* 0x001fc600078ef888 */
[----:B------:R0:W-:Y:S01]  /*1230*/  STL [R1+0x40], R3 ;  /* 0x0000400301007387 */ /* 0x0001e20000100800 */
[----:B------:R-:W-:Y:S02]  /*1240*/  LOP3.LUT R0, R0, R12, RZ, 0x3c, !PT ;  /* 0x0000000c00007212 */ /* 0x000fe400078e3cff */
[----:B-1----:R-:W-:-:S03]  /*1250*/  LEA R5, R15, UR38, 0x1 ;  /* 0x000000260f057c11 */ /* 0x002fc6000f8e08ff */
[----:B------:R-:W-:Y:S02]  /*1260*/  IMAD.IADD R0, R8, 0x1, R0 ;  /* 0x0000000108007824 */ /* 0x000fe400078e0200 */
[----:B0-----:R-:W-:Y:S02]  /*1270*/  VIADD R3, R140, 0x21820 ;  /* 0x000218208c037836 */ /* 0x001fe40000000000 */
[C---:B------:R-:W-:Y:S01]  /*1280*/  @P1 VIADD R3, R142.reuse, 0xffffffe0 ;  /* 0xffffffe08e031836 */ /* 0x040fe20000000000 */
[----:B------:R0:W-:Y:S01]  /*1290*/  STL [R1+0x4c], R0 ;  /* 0x00004c0001007387 */ /* 0x0001e20000100800 */
[----:B------:R-:W-:Y:S02]  /*12a0*/  IMAD.IADD R142, R142, 0x1, R141 ;  /* 0x000000018e8e7824 */ /* 0x000fe400078e028d */
[----:B------:R-:W-:Y:S01]  /*12b0*/  IMAD.IADD R141, R141, 0x1, R3 ;  /* 0x000000018d8d7824 */ /* 0x000fe200078e0203 */
[----:B------:R-:W-:Y:S04]  /*12c0*/  STL [R1+0x60], R5 ;  /* 0x0000600501007387 */ /* 0x000fe80000100800 */
[----:B------:R-:W-:Y:S01]  /*12d0*/  STL [R1+0x20], R3 ;  /* 0x0000200301007387 */ /* 0x000fe20000100800 */
[----:B0-----:R-:W-:-:S05]  /*12e0*/  IMAD R0, R14, 0x8, R4 ;  /* 0x000000080e007824 */ /* 0x001fca00078e0204 */
[----:B------:R0:W-:Y:S02]  /*12f0*/  STL [R1+0x44], R0 ;  /* 0x0000440001007387 */ /* 0x0001e40000100800 */
[----:B0-----:R-:W-:-:S05]  /*1300*/  VIADD R0, R3, 0x6000 ;  /* 0x0000600003007836 */ /* 0x001fca0000000000 */
[----:B------:R0:W-:Y:S02]  /*1310*/  STL [R1+0x24], R0 ;  /* 0x0000240001007387 */ /* 0x0001e40000100800 */
.L_x_11495:
[----:B------:R-:W-:Y:S05]  /*1320*/  YIELD ;  /* 0x0000000000007946 */ /* 0x000fea0003800000 */
[----:B------:R-:W-:Y:S01]  /*1330*/  ULDC.64 UR4, c[0x0][0xa28] ;  /* 0x00028a0000047ab9 */ /* 0x000fe20000000a00 */
[----:B0---4-:R-:W1:Y:S01]  /*1340*/  LDC.64 R6, c[0x0][0xa08] ;  /* 0x00028200ff067b82 */ /* 0x011e620000000a00 */
[----:B------:R-:W-:Y:S01]  /*1350*/  ISETP.NE.U32.AND P1, PT, RZ, UR4, PT ;  /* 0x00000004ff007c0c */ /* 0x000fe2000bf25070 */
[----:B------:R-:W-:Y:S02]  /*1360*/  IMAD.MOV.U32 R3, RZ, RZ, RZ ;  /* 0x000000ffff037224 */ /* 0x000fe400078e00ff */
[----:B---3--:R-:W-:Y:S01]  /*1370*/  IMAD.MOV.U32 R27, RZ, RZ, RZ ;  /* 0x000000ffff1b7224 */ /* 0x008fe200078e00ff */
[----:B------:R-:W-:Y:S01]  /*1380*/  ISETP.NE.AND.EX P1, PT, RZ, UR5, PT, P1 ;  /* 0x00000005ff007c0c */ /* 0x000fe2000bf25310 */
[----:B------:R-:W-:-:S02]  /*1390*/  ULDC.64 UR4, c[0x0][0xa18] ;  /* 0x0002860000047ab9 */ /* 0x000fc40000000a00 */
[----:B------:R-:W-:-:S04]  /*13a0*/  ISETP.NE.U32.AND P2, PT, RZ, UR4, PT ;  /* 0x00000004ff007c0c */ /* 0x000fc8000bf45070 */
[----:B------:R-:W-:Y:S01]  /*13b0*/  ISETP.NE.AND.EX P2, PT, RZ, UR5, PT, P2 ;  /* 0x00000005ff007c0c */ /* 0x000fe2000bf45320 */
[----:B------:R-:W-:Y:S02]  /*13c0*/  ULDC.64 UR4, c[0x0][0xa08] ;  /* 0x0002820000047ab9 */ /* 0x000fe40000000a00 */
[----:B------:R-:W-:-:S03]  /*13d0*/  ISETP.NE.U32.AND P0, PT, RZ, UR4, PT ;  /* 0x00000004ff007c0c */ /* 0x000fc6000bf05070 */
[----:B--2---:R-:W2:Y:S01]  /*13e0*/  @P1 LDC.64 R4, c[0x0][0xa28] ;  /* 0x00028a00ff041b82 */ /* 0x004ea20000000a00 */
[----:B------:R-:W-:Y:S01]  /*13f0*/  ISETP.NE.AND.EX P0, PT, RZ, UR5, PT, P0 ;  /* 0x00000005ff007c0c */ /* 0x000fe2000bf05300 */
[----:B-1----:R-:W-:-:S06]  /*1400*/  IMAD.WIDE R10, R75, 0x4, R6 ;  /* 0x000000044b0a7825 */ /* 0x002fcc00078e0206 */
[----:B------:R-:W1:Y:S01]  /*1410*/  @P2 LDC.64 R8, c[0x0][0xa18] ;  /* 0x00028600ff082b82 */ /* 0x000e620000000a00 */
[----:B------:R-:W-:Y:S02]  /*1420*/  ULDC UR4, c[0x0][0x288] ;  /* 0x0000a20000047ab9 */ /* 0x000fe40000000800 */
[----:B------:R-:W-:Y:S01]  /*1430*/  IMAD.U32 R22, RZ, RZ, UR4 ;  /* 0x00000004ff167e24 */ /* 0x000fe2000f8e00ff */
[----:B------:R-:W-:Y:S02]  /*1440*/  ULDC.64 UR4, c[0x0][0x418] ;  /* 0x0001060000047ab9 */ /* 0x000fe40000000a00 */
[----:B------:R3:W5:Y:S01]  /*1450*/  @P0 LDG.E R27, desc[UR40][R10.64] ;  /* 0x000000280a1b0981 */ /* 0x000762000c1e1900 */
[----:B--2---:R-:W-:-:S05]  /*1460*/  @P1 IMAD.WIDE R4, R75, 0x4, R4 ;  /* 0x000000044b041825 */ /* 0x004fca00078e0204 */
[----:B------:R3:W5:Y:S01]  /*1470*/  @P1 LDG.E R3, desc[UR40][R4.64] ;  /* 0x0000002804031981 */ /* 0x000762000c1e1900 */
[----:B-1----:R-:W-:-:S05]  /*1480*/  @P2 IMAD.WIDE R6, R75, 0x4, R8 ;  /* 0x000000044b062825 */ /* 0x002fca00078e0208 */
        /* <DEDUP_REMOVED lines=10> */
[----:B---3--:R-:W-:Y:S06]  /*1530*/  @P2 BRA `(.L_x_11291) ;  /* 0x0000000000242947 */ /* 0x008fec0003800000 */
[----:B------:R-:W-:Y:S02]  /*1540*/  ULDC.64 UR4, c[0x0][0xa00] ;  /* 0x0002800000047ab9 */ /* 0x000fe40000000a00 */
[----:B------:R-:W-:-:S04]  /*1550*/  ISETP.NE.U32.AND P1, PT, RZ, UR4, PT ;  /* 0x00000004ff007c0c */ /* 0x000fc8000bf25070 */
[----:B------:R-:W-:-:S13]  /*1560*/  ISETP.NE.AND.EX P1, PT, RZ, UR5, PT, P1 ;  /* 0x00000005ff007c0c */ /* 0x000fda000bf25310 */
[----:B------:R-:W-:Y:S05]  /*1570*/  @!P1 BRA `(.L_x_11291) ;  /* 0x0000000000149947 */ /* 0x000fea0003800000 */
[----:B------:R-:W1:Y:S02]  /*1580*/  LDC.64 R4, c[0x0][0xa00] ;  /* 0x00028000ff047b82 */ /* 0x000e640000000a00 */
[----:B-1----:R-:W-:-:S05]  /*1590*/  IMAD.WIDE R4, R75, 0x4, R4 ;  /* 0x000000044b047825 */ /* 0x002fca00078e0204 */
[----:B-----5:R-:W2:Y:S04]  /*15a0*/  LDG.E R22, desc[UR40][R4.64] ;  /* 0x0000002804167981 */ /* 0x020ea8000c1e1900 */
[----:B------:R-:W2:Y:S02]  /*15b0*/  LDG.E R7, desc[UR40][R4.64+0x4] ;  /* 0x0000042804077981 */ /* 0x000ea4000c1e1900 */
[----:B--2---:R-:W-:-:S07]  /*15c0*/  IMAD.IADD R22, R7, 0x1, -R22 ;  /* 0x0000000107167824 */ /* 0x004fce00078e0a16 */
.L_x_11291:
[----:B------:R-:W-:Y:S01]  /*15d0*/  ULDC.64 UR4, c[0x0][0xa20] ;  /* 0x0002880000047ab9 */ /* 0x000fe20000000a00 */
[----:B------:R1:W-:Y:S01]  /*15e0*/  STL [R1+0x54], R74 ;  /* 0x0000544a01007387 */ /* 0x0003e20000100800 */
[----:B------:R-:W-:-:S03]  /*15f0*/  ISETP.NE.U32.AND P1, PT, RZ, UR4, PT ;  /* 0x00000004ff007c0c */ /* 0x000fc6000bf25070 */
[----:B------:R1:W-:Y:S01]  /*1600*/  STL [R1+0x58], R75 ;  /* 0x0000584b01007387 */ /* 0x0003e20000100800 */
[----:B------:R-:W-:-:S13]  /*1610*/  ISETP.NE.AND.EX P1, PT, RZ, UR5, PT, P1 ;  /* 0x00000005ff007c0c */ /* 0x000fda000bf25310 */
[----:B-1----:R-:W-:Y:S05]  /*1620*/  @!P1 BRA `(.L_x_11292) ;  /* 0x0000000000109947 */ /* 0x002fea0003800000 */
[----:B------:R-:W1:Y:S02]  /*1630*/  LDC.64 R28, c[0x0][0xa20] ;  /* 0x00028800ff1c7b82 */ /* 0x000e640000000a00 */
[----:B-1----:R-:W-:-:S06]  /*1640*/  IMAD.WIDE R28, R75, 0x4, R28 ;  /* 0x000000044b1c7825 */ /* 0x002fcc00078e021c */
[----:B------:R1:W5:Y:S01]  /*1650*/  LDG.E R28, desc[UR40][R28.64] ;  /* 0x000000281c1c7981 */ /* 0x000362000c1e1900 */
[----:B------:R-:W-:Y:S05]  /*1660*/  BRA `(.L_x_11293) ;  /* 0x0000000000107947 */ /* 0x000fea0003800000 */
.L_x_11292:
[----:B------:R-:W-:Y:S05]  /*1670*/  @!P0 BRA `(.L_x_11293) ;  /* 0x00000000000c8947 */ /* 0x000fea0003800000 */
[----:B------:R-:W2:Y:S04]  /*1680*/  LDG.E R5, desc[UR40][R10.64] ;  /* 0x000000280a057981 */ /* 0x000ea8000c1e1900 */
[----:B------:R-:W2:Y:S02]  /*1690*/  LDG.E R28, desc[UR40][R10.64+0x4] ;  /* 0x000004280a1c7981 */ /* 0x000ea4000c1e1900 */
[----:B--2---:R-:W-:-:S07]  /*16a0*/  IMAD.IADD R28, R28, 0x1, -R5 ;  /* 0x000000011c1c7824 */ /* 0x004fce00078e0a05 */
.L_x_11293:
[----:B------:R-:W-:Y:S01]  /*16b0*/  ULDC.64 UR4, c[0x0][0xa10] ;  /* 0x0002840000047ab9 */ /* 0x000fe20000000a00 */
[----:B------:R-:W2:Y:S01]  /*16c0*/  LDC R4, c[0x0][0x448] ;  /* 0x00011200ff047b82 */ /* 0x000ea20000000800 */
[----:B------:R-:W-:-:S04]  /*16d0*/  ISETP.NE.U32.AND P0, PT, RZ, UR4, PT ;  /* 0x00000004ff007c0c */ /* 0x000fc8000bf05070 */
[----:B------:R-:W-:Y:S01]  /*16e0*/  ISETP.NE.AND.EX P0, PT, RZ, UR5, PT, P0 ;  /* 0x00000005ff007c0c */ /* 0x000fe2000bf05300 */
[----:B------:R-:W-:Y:S02]  /*16f0*/  ULDC.64 UR4, c[0x0][0xa30] ;  /* 0x00028c0000047ab9 */ /* 0x000fe40000000a00 */
[----:B------:R-:W-:-:S04]  /*1700*/  ISETP.NE.U32.AND P1, PT, RZ, UR4, PT ;  /* 0x00000004ff007c0c */ /* 0x000fc8000bf25070 */
[----:B------:R-:W-:-:S06]  /*1710*/  ISETP.NE.AND.EX P1, PT, RZ, UR5, PT, P1 ;  /* 0x00000005ff007c0c */ /* 0x000fcc000bf25310 */
[----:B------:R-:W3:Y:S08]  /*1720*/  @P0 LDC.64 R6, c[0x0][0xa10] ;  /* 0x00028400ff060b82 */ /* 0x000ef00000000a00 */
[----:B------:R-:W4:Y:S01]  /*1730*/  @P1 LDC.64 R8, c[0x0][0xa30] ;  /* 0x00028c00ff081b82 */ /* 0x000f220000000a00 */
[----:B---3--:R-:W-:-:S05]  /*1740*/  @P0 IMAD.WIDE R6, R75, 0x4, R6 ;  /* 0x000000044b060825 */ /* 0x008fca00078e0206 */
[----:B0-----:R-:W3:Y:S04]  /*1750*/  @P0 LDG.E R0, desc[UR40][R6.64] ;  /* 0x0000002806000981 */ /* 0x001ee8000c1e1900 */
[----:B------:R-:W3:Y:S01]  /*1760*/  @P0 LDG.E R11, desc[UR40][R6.64+0x4] ;  /* 0x00000428060b0981 */ /* 0x000ee2000c1e1900 */
[----:B-----5:R-:W-:Y:S02]  /*1770*/  IMAD.MOV.U32 R105, RZ, RZ, R28 ;  /* 0x000000ffff697224 */ /* 0x020fe400078e001c */
[----:B----4-:R-:W-:-:S05]  /*1780*/  @P1 IMAD.WIDE R8, R75, 0x4, R8 ;  /* 0x000000044b081825 */ /* 0x010fca00078e0208 */
[----:B------:R0:W5:Y:S01]  /*1790*/  @P1 LDG.E R105, desc[UR40][R8.64] ;  /* 0x0000002808691981 */ /* 0x000162000c1e1900 */
[----:B--2---:R-:W-:Y:S01]  /*17a0*/  ISETP.NE.AND P1, PT, R4, 0x1, PT ;  /* 0x000000010400780c */ /* 0x004fe20003f25270 */
[----:B------:R-:W-:Y:S01]  /*17b0*/  IMAD R12, R73, 0xc0, RZ ;  /* 0x000000c0490c7824 */ /* 0x000fe200078e02ff */
[----:B------:R-:W2:Y:S04]  /*17c0*/  LDC.64 R4, c[0x0][0x9e0] ;  /* 0x00027800ff047b82 */ /* 0x000ea80000000a00 */
[----:B------:R4:W-:Y:S07]  /*17d0*/  STL [R1+0x1c], R12 ;  /* 0x00001c0c01007387 */ /* 0x0009ee0000100800 */
[----:B------:R-:W1:Y:S08]  /*17e0*/  @P1 LDC R13, c[0x0][0x44c] ;  /* 0x00011300ff0d1b82 */ /* 0x000e700000000800 */
[----:B------:R-:W0:Y:S01]  /*17f0*/  @P1 LDC R10, c[0x0][0x450] ;  /* 0x00011400ff0a1b82 */ /* 0x000e220000000800 */
[----:B--2---:R-:W-:Y:S01]  /*1800*/  ISETP.GE.AND P2, PT, R5, 0x1, PT ;  /* 0x000000010500780c */ /* 0x004fe20003f46270 */
[----:B---3--:R-:W-:-:S02]  /*1810*/  @P0 IMAD.IADD R24, R11, 0x1, -R0 ;  /* 0x000000010b180824 */ /* 0x008fc400078e0a00 */
[----:B------:R-:W-:Y:S02]  /*1820*/  IMAD.IADD R11, R28, 0x1, -R3 ;  /* 0x000000011c0b7824 */ /* 0x000fe400078e0a03 */
[----:B------:R-:W-:Y:S02]  /*1830*/  VIADD R0, R12, 0xbf ;  /* 0x000000bf0c007836 */ /* 0x000fe40000000000 */
[----:B------:R-:W-:Y:S02]  /*1840*/  IMAD.IADD R138, R11, 0x1, R24 ;  /* 0x000000010b8a7824 */ /* 0x000fe400078e0218 */
[----:B-1----:R-:W-:-:S03]  /*1850*/  @P1 IMAD.HI.U32 R3, R0, R13, RZ ;  /* 0x0000000d00031227 */ /* 0x002fc600078e00ff */
[C---:B------:R-:W-:Y:S01]  /*1860*/  IADD3 R111, R138.reuse, 0x1, -R22 ;  /* 0x000000018a6f7810 */ /* 0x040fe20007ffe816 */
[----:B------:R-:W-:Y:S01]  /*1870*/  IMAD.MOV.U32 R6, RZ, RZ, R0 ;  /* 0x000000ffff067224 */ /* 0x000fe200078e0000 */
[----:B0-----:R-:W-:Y:S01]  /*1880*/  @P1 SHF.R.U32.HI R6, RZ, R10, R3 ;  /* 0x0000000aff061219 */ /* 0x001fe20000011603 */
[----:B------:R-:W-:-:S04]  /*1890*/  VIADD R0, R138, 0x7f ;  /* 0x0000007f8a007836 */ /* 0x000fc80000000000 */
[----:B------:R-:W-:Y:S01]  /*18a0*/  IMAD.IADD R9, R111, 0x1, R6 ;  /* 0x000000016f097824 */ /* 0x000fe200078e0206 */
[----:B------:R-:W-:-:S03]  /*18b0*/  SHF.R.S32.HI R3, RZ, 0x1f, R0 ;  /* 0x0000001fff037819 */ /* 0x000fc60000011400 */
[----:B------:R-:W-:Y:S01]  /*18c0*/  IMAD.IADD R4, R9, 0x1, R4 ;  /* 0x0000000109047824 */ /* 0x000fe200078e0204 */
[----:B------:R-:W-:-:S04]  /*18d0*/  LEA.HI R3, R3, R0, RZ, 0x7 ;  /* 0x0000000003037211 */ /* 0x000fc800078f38ff */
[----:B------:R-:W-:Y:S01]  /*18e0*/  SHF.R.S32.HI R112, RZ, 0x7, R3 ;  /* 0x00000007ff707819 */ /* 0x000fe20000011403 */
[----:B----4-:R-:W-:Y:S06]  /*18f0*/  @!P2 BRA `(.L_x_11294) ;  /* 0x000000000048a947 */ /* 0x010fec0003800000 */
        /* <DEDUP_REMOVED lines=11> */
.L_x_11296:
[----:B------:R-:W-:-:S13]  /*19b0*/  ISETP.NE.AND P0, PT, R5, 0x1, PT ;  /* 0x000000010500780c */ /* 0x000fda0003f05270 */
[----:B------:R-:W0:Y:S02]  /*19c0*/  @P0 LDC.64 R6, c[0x0][0x9e8] ;  /* 0x00027a00ff060b82 */ /* 0x000e240000000a00 */
[----:B0-----:R-:W-:-:S05]  /*19d0*/  @P0 IMAD.HI.U32 R6, R0, R6, RZ ;  /* 0x0000000600060227 */ /* 0x001fca00078e00ff */
[----:B------:R-:W-:-:S07]  /*19e0*/  @P0 SHF.R.U32.HI R0, RZ, R7, R6 ;  /* 0x00000007ff000219 */ /* 0x000fce0000011606 */
.L_x_11297:
[----:B------:R-:W-:Y:S05]  /*19f0*/  BSYNC B0 ;  /* 0x0000000000007941 */ /* 0x000fea0003800000 */
.L_x_11295:
[----:B------:R-:W-:-:S05]  /*1a00*/  IMAD R3, R0, R5, R5 ;  /* 0x0000000500037224 */ /* 0x000fca00078e0205 */
[----:B------:R-:W-:-:S07]  /*1a10*/  VIMNMX R4, R4, R3, PT ;  /* 0x0000000304047248 */ /* 0x000fce0003fe0100 */
.L_x_11294:
        /* <DEDUP_REMOVED lines=20> */
.L_x_11300:
[----:B------:R-:W-:-:S13]  /*1b60*/  ISETP.NE.AND P0, PT, R5, 0x1, PT ;  /* 0x000000010500780c */ /* 0x000fda0003f05270 */
[----:B------:R-:W0:Y:S02]  /*1b70*/  @P0 LDC.64 R6, c[0x0][0x9e8] ;  /* 0x00027a00ff060b82 */ /* 0x000e240000000a00 */
[----:B0-----:R-:W-:-:S05]  /*1b80*/  @P0 IMAD.HI.U32 R6, R0, R6, RZ ;  /* 0x0000000600060227 */ /* 0x001fca00078e00ff */
[----:B------:R-:W-:-:S07]  /*1b90*/  @P0 SHF.R.U32.HI R0, RZ, R7, R6 ;  /* 0x00000007ff000219 */ /* 0x000fce0000011606 */
.L_x_11301:
[----:B------:R-:W-:Y:S05]  /*1ba0*/  BSYNC B0 ;  /* 0x0000000000007941 */ /* 0x000fea0003800000 */
.L_x_11299:
[----:B------:R-:W-:-:S05]  /*1bb0*/  IMAD R0, R0, R5, RZ ;  /* 0x0000000500007224 */ /* 0x000fca00078e02ff */
[----:B------:R-:W-:-:S07]  /*1bc0*/  VIMNMX R3, R3, R0, !PT ;  /* 0x0000000003037248 */ /* 0x000fce0007fe0100 */
.L_x_11298:
        /* <DEDUP_REMOVED lines=43> */
.L_x_11304:
[----:B------:R-:W-:Y:S05]  /*1e80*/  BSYNC B6 ;  /* 0x0000000000067941 */ /* 0x000fea0003800000 */
.L_x_11303:
        /* <DEDUP_REMOVED lines=20> */
.L_x_11306:
[----:B------:R-:W-:Y:S05]  /*1fd0*/  BSYNC B6 ;  /* 0x0000000000067941 */ /* 0x000fea0003800000 */
.L_x_11305:
[----:B------:R-:W-:Y:S01]  /*1fe0*/  IMAD.IADD R70, R27, 0x1, R28 ;  /* 0x000000011b467824 */ /* 0x000fe200078e021c */
[----:B------:R-:W2:Y:S01]  /*1ff0*/  LDL.64 R14, [R1] ;  /* 0x00000000010e7983 */ /* 0x000ea20000100a00 */
[----:B------:R-:W-:Y:S01]  /*2000*/  ULDC.64 UR4, c[0x0][0x9f8] ;  /* 0x00027e0000047ab9 */ /* 0x000fe20000000a00 */
[----:B------:R-:W0:Y:S01]  /*2010*/  LDC.64 R10, c[0x0][0x300] ;  /* 0x0000c000ff0a7b82 */ /* 0x000e220000000a00 */
[----:B------:R-:W-:Y:S01]  /*2020*/  ISETP.NE.U32.AND P0, PT, RZ, UR4, PT ;  /* 0x00000004ff007c0c */ /* 0x000fe2000bf05070 */
[----:B------:R-:W2:Y:S01]  /*2030*/  LDL.64 R28, [R1] ;  /* 0x00000000011c7983 */ /* 0x000ea20000100a00 */
[----:B------:R-:W-:Y:S02]  /*2040*/  ULDC.64 UR6, c[0x0][0xa08] ;  /* 0x0002820000067ab9 */ /* 0x000fe40000000a00 */
[----:B------:R-:W-:Y:S01]  /*2050*/  ISETP.NE.AND.EX P0, PT, RZ, UR5, PT, P0 ;  /* 0x00000005ff007c0c */ /* 0x000fe2000bf05300 */
[----:B------:R-:W3:Y:S01]  /*2060*/  LDL R37, [R1+0x10] ;  /* 0x0000100001257983 */ /* 0x000ee20000100800 */
[----:B------:R-:W1:Y:S01]  /*2070*/  S2R R20, SR_TID.X ;  /* 0x0000000000147919 */ /* 0x000e620000002100 */
[----:B------:R-:W-:Y:S01]  /*2080*/  SHF.R.S32.HI R13, RZ, 0x1f, R70 ;  /* 0x0000001fff0d7819 */ /* 0x000fe20000011446 */
[----:B------:R-:W-:Y:S01]  /*2090*/  ULDC.64 UR4, c[0x0][0x308] ;  /* 0x0000c20000047ab9 */ /* 0x000fe20000000a00 */
[----:B------:R-:W-:Y:S01]  /*20a0*/  SHF.R.S32.HI R8, RZ, 0x1f, R74 ;  /* 0x0000001fff087819 */ /* 0x000fe2000001144a */
[----:B------:R-:W4:Y:S08]  /*20b0*/  LDC R107, c[0x0][0x3f4] ;  /* 0x0000fd00ff6b7b82 */ /* 0x000f300000000800 */
[----:B------:R-:W1:Y:S02]  /*20c0*/  @P0 LDC.64 R4, c[0x0][0x9f8] ;  /* 0x00027e00ff040b82 */ /* 0x000e640000000a00 */
[----:B-1----:R-:W-:-:S05]  /*20d0*/  @P0 IMAD.WIDE R4, R75, 0x4, R4 ;  /* 0x000000044b040825 */ /* 0x002fca00078e0204 */
[----:B------:R1:W4:Y:S01]  /*20e0*/  @P0 LDG.E R75, desc[UR40][R4.64] ;  /* 0x00000028044b0981 */ /* 0x000322000c1e1900 */
[-C--:B0-----:R-:W-:Y:S01]  /*20f0*/  IMAD R0, R13, R10.reuse, RZ ;  /* 0x0000000a0d007224 */ /* 0x081fe200078e02ff */
[----:B------:R-:W-:Y:S01]  /*2100*/  ISETP.NE.U32.AND P0, PT, RZ, UR6, PT ;  /* 0x00000006ff007c0c */ /* 0x000fe2000bf05070 */
[C---:B------:R-:W-:Y:S01]  /*2110*/  IMAD.WIDE.U32 R6, R70.reuse, R10, RZ ;  /* 0x0000000a46067225 */ /* 0x040fe200078e00ff */
[----:B------:R-:W-:Y:S02]  /*2120*/  SHF.R.U32.HI R33, RZ, 0x7, R20 ;  /* 0x00000007ff217819 */ /* 0x000fe40000011614 */
[----:B------:R-:W-:Y:S01]  /*2130*/  ISETP.NE.AND.EX P0, PT, RZ, UR7, PT, P0 ;  /* 0x00000007ff007c0c */ /* 0x000fe2000bf05300 */
[----:B------:R-:W-:Y:S01]  /*2140*/  IMAD R3, R70, R11, R0 ;  /* 0x0000000b46037224 */ /* 0x000fe200078e0200 */
[----:B------:R-:W-:-:S03]  /*2150*/  ISETP.NE.AND P6, PT, R33, 0x1, PT ;  /* 0x000000012100780c */ /* 0x000fc60003fc5270 */
[----:B------:R-:W-:Y:S02]  /*2160*/  IMAD.IADD R7, R7, 0x1, R3 ;  /* 0x0000000107077824 */ /* 0x000fe400078e0203 */
[----:B------:R-:W-:Y:S02]  /*2170*/  IMAD R3, R8, UR4, RZ ;  /* 0x0000000408037c24 */ /* 0x000fe4000f8e02ff */
[C---:B-1----:R-:W-:Y:S01]  /*2180*/  IMAD.WIDE.U32 R4, R74.reuse, UR4, R6 ;  /* 0x000000044a047c25 */ /* 0x042fe2000f8e0006 */
[----:B------:R-:W-:Y:S01]  /*2190*/  SHF.R.S32.HI R137, RZ, 0x1f, R136 ;  /* 0x0000001fff897819 */ /* 0x000fe20000011488 */
[----:B------:R-:W0:Y:S02]  /*21a0*/  LDC.64 R6, c[0x0][0x408] ;  /* 0x00010200ff067b82 */ /* 0x000e240000000a00 */
[----:B------:R-:W-:Y:S01]  /*21b0*/  IMAD R3, R74, UR5, R3 ;  /* 0x000000054a037c24 */ /* 0x000fe2000f8e0203 */
[----:B------:R-:W-:-:S03]  /*21c0*/  ULDC.64 UR4, c[0x0][0x310] ;  /* 0x0000c40000047ab9 */ /* 0x000fc60000000a00 */
[----:B------:R-:W-:Y:S02]  /*21d0*/  IMAD.IADD R5, R5, 0x1, R3 ;  /* 0x0000000105057824 */ /* 0x000fe400078e0203 */
[----:B--2---:R-:W-:-:S05]  /*21e0*/  IMAD.MOV.U32 R28, RZ, RZ, R14 ;  /* 0x000000ffff1c7224 */ /* 0x004fca00078e000e */
[----:B------:R-:W-:-:S05]  /*21f0*/  SHF.R.S32.HI R29, RZ, 0x1f, R28 ;  /* 0x0000001fff1d7819 */ /* 0x000fca000001141c */
[----:B------:R1:W-:Y:S04]  /*2200*/  STL [R1+0x4], R29 ;  /* 0x0000041d01007387 */ /* 0x0003e80000100800 */
[----:B------:R-:W2:Y:S04]  /*2210*/  LDL R36, [R1+0x14] ;  /* 0x0000140001247983 */ /* 0x000ea80000100800 */
[----:B------:R-:W2:Y:S04]  /*2220*/  LDL R35, [R1+0x18] ;  /* 0x0000180001237983 */ /* 0x000ea80000100800 */
[----:B------:R-:W2:Y:S01]  /*2230*/  LDL R34, [R1+0x50] ;  /* 0x0000500001227983 */ /* 0x000ea20000100800 */
[----:B------:R-:W-:-:S02]  /*2240*/  SHF.R.S32.HI R32, RZ, 0x1f, R19 ;  /* 0x0000001fff207819 */ /* 0x000fc40000011413 */
[----:B----4-:R-:W-:-:S04]  /*2250*/  SHF.R.S32.HI R0, RZ, 0x1f, R75 ;  /* 0x0000001fff007819 */ /* 0x010fc8000001144b */
[----:B------:R-:W-:Y:S02]  /*2260*/  SEL R93, R0, RZ, !P0 ;  /* 0x000000ff005d7207 */ /* 0x000fe40004000000 */
[----:B------:R-:W-:-:S03]  /*2270*/  SEL R75, R75, RZ, !P0 ;  /* 0x000000ff4b4b7207 */ /* 0x000fc60004000000 */
[----:B------:R-:W-:Y:S02]  /*2280*/  IMAD R0, R93, UR4, RZ ;  /* 0x000000045d007c24 */ /* 0x000fe4000f8e02ff */
[----:B------:R-:W-:-:S04]  /*2290*/  IMAD.WIDE.U32 R20, R75, UR4, R4 ;  /* 0x000000044b147c25 */ /* 0x000fc8000f8e0004 */
[----:B------:R-:W-:Y:S01]  /*22a0*/  IMAD R3, R75, UR5, R0 ;  /* 0x000000054b037c24 */ /* 0x000fe2000f8e0200 */
[----:B------:R-:W-:Y:S05]  /*22b0*/  @!P6 WARPSYNC.ALL ;  /* 0x000000000000e948 */ /* 0x000fea0003800000 */
[----:B------:R-:W-:Y:S01]  /*22c0*/  ULDC.64 UR4, c[0x0][0x330] ;  /* 0x0000cc0000047ab9 */ /* 0x000fe20000000a00 */
[C---:B------:R-:W-:Y:S02]  /*22d0*/  VIADD R0, R136.reuse, 0x10 ;  /* 0x0000001088007836 */ /* 0x040fe40000000000 */
[----:B------:R-:W-:Y:S01]  /*22e0*/  VIADD R72, R136, 0x30 ;  /* 0x0000003088487836 */ /* 0x000fe20000000000 */
[----:B------:R-:W-:Y:S01]  /*22f0*/  LOP3.LUT R23, R23, 0xfffffffe, RZ, 0xc0, !PT ;  /* 0xfffffffe17177812 */ /* 0x000fe200078ec0ff */
[----:B------:R-:W-:Y:S01]  /*2300*/  IMAD R5, R8, UR4, RZ ;  /* 0x0000000408057c24 */ /* 0x000fe2000f8e02ff */
[----:B------:R-:W-:Y:S01]  /*2310*/  ULDC.64 UR6, c[0x0][0x338] ;  /* 0x0000ce0000067ab9 */ /* 0x000fe20000000a00 */
[----:B------:R-:W-:Y:S01]  /*2320*/  IMAD.WIDE.U32 R60, R74, UR4, R136 ;  /* 0x000000044a3c7c25 */ /* 0x000fe2000f8e0088 */
[----:B------:R-:W-:-:S02]  /*2330*/  ULDC UR4, c[0x0][0x2f4] ;  /* 0x0000bd0000047ab9 */ /* 0x000fc40000000800 */
[----:B------:R-:W-:Y:S01]  /*2340*/  ISETP.GE.AND P1, PT, R0, UR4, PT ;  /* 0x0000000400007c0c */ /* 0x000fe2000bf26270 */
[-C--:B------:R-:W-:Y:S02]  /*2350*/  IMAD R8, R32, R10.reuse, RZ ;  /* 0x0000000a20087224 */ /* 0x080fe400078e02ff */
[----:B------:R-:W-:Y:S02]  /*2360*/  IMAD R9, R74, UR5, R5 ;  /* 0x000000054a097c24 */ /* 0x000fe4000f8e0205 */
[C---:B------:R-:W-:Y:S01]  /*2370*/  IMAD R94, R19.reuse, R11, R8 ;  /* 0x0000000b135e7224 */ /* 0x040fe200078e0208 */
[----:B------:R-:W-:Y:S01]  /*2380*/  SEL R8, RZ, 0xffffffff, P1 ;  /* 0xffffffffff087807 */ /* 0x000fe20000800000 */
[----:B------:R-:W-:Y:S01]  /*2390*/  IMAD.WIDE.U32 R4, R19, R10, R136 ;  /* 0x0000000a13047225 */ /* 0x000fe200078e0088 */
[----:B------:R-:W-:-:S03]  /*23a0*/  ISETP.GE.AND P0, PT, R136, UR4, PT ;  /* 0x0000000488007c0c */ /* 0x000fc6000bf06270 */
[----:B------:R-:W-:Y:S01]  /*23b0*/  IMAD.IADD R3, R21, 0x1, R3 ;  /* 0x0000000115037824 */ /* 0x000fe200078e0203 */
[----:B------:R-:W-:Y:S01]  /*23c0*/  IADD3 R95, P1, R20, R4, RZ ;  /* 0x00000004145f7210 */ /* 0x000fe20007f3e0ff */
[----:B------:R-:W-:Y:S01]  /*23d0*/  IMAD.IADD R61, R61, 0x1, R9 ;  /* 0x000000013d3d7824 */ /* 0x000fe200078e0209 */
[----:B------:R-:W-:Y:S01]  /*23e0*/  SEL R4, RZ, 0x1, P0 ;  /* 0x00000001ff047807 */ /* 0x000fe20000000000 */
[----:B------:R-:W-:Y:S01]  /*23f0*/  IMAD.SHL.U32 R9, R8, 0x2, RZ ;  /* 0x0000000208097824 */ /* 0x000fe200078e00ff */
[----:B------:R-:W-:-:S04]  /*2400*/  IADD3.X R94, R3, R5, R94, P1, !PT ;  /* 0x00000005035e7210 */ /* 0x000fc80000ffe45e */
[----:B------:R-:W-:Y:S01]  /*2410*/  LOP3.LUT R5, R9, 0x2, R4, 0xe2, !PT ;  /* 0x0000000209057812 */ /* 0x000fe200078ee204 */
[----:B------:R-:W-:Y:S01]  /*2420*/  VIADD R4, R136, 0x20 ;  /* 0x0000002088047836 */ /* 0x000fe20000000000 */
[----:B------:R-:W4:Y:S01]  /*2430*/  LDC.64 R8, c[0x0][0x3f8] ;  /* 0x0000fe00ff087b82 */ /* 0x000f220000000a00 */
[----:B0-----:R-:W-:Y:S01]  /*2440*/  IMAD R12, R32, R6, RZ ;  /* 0x00000006200c7224 */ /* 0x001fe200078e02ff */
[----:B------:R-:W-:Y:S01]  /*2450*/  ISETP.GE.AND P1, PT, R72, UR4, PT ;  /* 0x0000000448007c0c */ /* 0x000fe2000bf26270 */
[----:B------:R-:W-:Y:S01]  /*2460*/  VIADD R27, R136, 0x40 ;  /* 0x00000040881b7836 */ /* 0x000fe20000000000 */
[----:B------:R-:W-:Y:S01]  /*2470*/  ISETP.GE.AND P0, PT, R4, UR4, PT ;  /* 0x0000000404007c0c */ /* 0x000fe2000bf06270 */
[----:B------:R-:W-:Y:S01]  /*2480*/  IMAD R15, R19, R7, R12 ;  /* 0x00000007130f7224 */ /* 0x000fe200078e020c */
[----:B------:R-:W-:Y:S02]  /*2490*/  SEL R14, RZ, 0x8, P1 ;  /* 0x00000008ff0e7807 */ /* 0x000fe40000800000 */
[----:B------:R-:W-:-:S02]  /*24a0*/  SEL R12, RZ, 0x4, P0 ;  /* 0x00000004ff0c7807 */ /* 0x000fc40000000000 */
[----:B------:R-:W-:Y:S02]  /*24b0*/  ISETP.GE.AND P0, PT, R27, UR4, PT ;  /* 0x000000041b007c0c */ /* 0x000fe4000bf06270 */
[----:B------:R-:W-:Y:S02]  /*24c0*/  LOP3.LUT R12, R14, R5, R12, 0xfe, !PT ;  /* 0x000000050e0c7212 */ /* 0x000fe400078efe0c */
[----:B------:R-:W-:Y:S02]  /*24d0*/  SEL R5, RZ, 0x10, P0 ;  /* 0x00000010ff057807 */ /* 0x000fe40000000000 */
[----:B------:R-:W-:Y:S02]  /*24e0*/  ISETP.GE.AND P0, PT, R136, R107, PT ;  /* 0x0000006b8800720c */ /* 0x000fe40003f06270 */
[----:B------:R-:W-:Y:S02]  /*24f0*/  LOP3.LUT R12, R12, R5, RZ, 0xfc, !PT ;  /* 0x000000050c0c7212 */ /* 0x000fe400078efcff */
[----:B------:R-:W-:Y:S01]  /*2500*/  SEL R5, R107, RZ, P0 ;  /* 0x000000ff6b057207 */ /* 0x000fe20000000000 */
[----:B----4-:R-:W-:-:S04]  /*2510*/  IMAD R14, R32, R8, RZ ;  /* 0x00000008200e7224 */ /* 0x010fc800078e02ff */
[----:B------:R-:W-:Y:S02]  /*2520*/  IMAD.IADD R5, R136, 0x1, R5 ;  /* 0x0000000188057824 */ /* 0x000fe400078e0205 */
[C---:B------:R-:W-:Y:S01]  /*2530*/  IMAD R31, R19.reuse, R9, R14 ;  /* 0x00000009131f7224 */ /* 0x040fe200078e020e */
[-C--:B------:R-:W-:Y:S01]  /*2540*/  ISETP.GE.AND P1, PT, R0, R107.reuse, PT ;  /* 0x0000006b0000720c */ /* 0x080fe20003f26270 */
[CC--:B------:R-:W-:Y:S01]  /*2550*/  IMAD.WIDE.U32 R62, R19.reuse, R6.reuse, R136 ;  /* 0x00000006133e7225 */ /* 0x0c0fe200078e0088 */
[----:B------:R-:W-:Y:S02]  /*2560*/  SHF.R.S32.HI R14, RZ, 0x1f, R5 ;  /* 0x0000001fff0e7819 */ /* 0x000fe40000011405 */
[----:B------:R-:W-:Y:S01]  /*2570*/  ISETP.GE.AND P2, PT, R4, R107, PT ;  /* 0x0000006b0400720c */ /* 0x000fe20003f46270 */
[----:B------:R-:W-:Y:S01]  /*2580*/  IMAD.WIDE.U32 R64, R19, R6, R28 ;  /* 0x0000000613407225 */ /* 0x000fe200078e001c */
[CC--:B------:R-:W-:Y:S02]  /*2590*/  LEA.HI R76, R14.reuse, R5.reuse, RZ, 0x3 ;  /* 0x000000050e4c7211 */ /* 0x0c0fe400078f18ff */
[----:B------:R-:W-:Y:S01]  /*25a0*/  LEA.HI R5, R14, R5, RZ, 0x5 ;  /* 0x000000050e057211 */ /* 0x000fe200078f28ff */
[----:B------:R-:W-:-:S02]  /*25b0*/  IMAD.IADD R63, R63, 0x1, R15 ;  /* 0x000000013f3f7824 */ /* 0x000fc400078e020f */
[----:B------:R-:W-:Y:S01]  /*25c0*/  IMAD.IADD R65, R15, 0x1, R65 ;  /* 0x000000010f417824 */ /* 0x000fe200078e0241 */
[----:B------:R-:W-:Y:S01]  /*25d0*/  SEL R15, R107, RZ, P1 ;  /* 0x000000ff6b0f7207 */ /* 0x000fe20000800000 */
[----:B------:R-:W-:Y:S01]  /*25e0*/  IMAD.WIDE.U32 R68, R19, R8, R28 ;  /* 0x0000000813447225 */ /* 0x000fe200078e001c */
[----:B-1----:R-:W-:-:S03]  /*25f0*/  SEL R29, R107, RZ, P2 ;  /* 0x000000ff6b1d7207 */ /* 0x002fc60001000000 */
[----:B------:R-:W-:Y:S01]  /*2600*/  IMAD.SHL.U32 R14, R5, 0x80, RZ ;  /* 0x00000080050e7824 */ /* 0x000fe200078e00ff */
[----:B---3--:R-:W-:Y:S01]  /*2610*/  LOP3.LUT R5, R37, 0x18, R76, 0xf8, !PT ;  /* 0x0000001825057812 */ /* 0x008fe200078ef84c */
[----:B------:R-:W-:-:S04]  /*2620*/  IMAD.WIDE.U32 R66, R19, R8, R136 ;  /* 0x0000000813427225 */ /* 0x000fc800078e0088 */
[----:B------:R-:W-:Y:S02]  /*2630*/  IMAD.IADD R15, R0, 0x1, R15 ;  /* 0x00000001000f7824 */ /* 0x000fe400078e020f */
[----:B------:R-:W-:Y:S01]  /*2640*/  IMAD.IADD R29, R4, 0x1, R29 ;  /* 0x00000001041d7824 */ /* 0x000fe200078e021d */
[----:B------:R-:W-:Y:S01]  /*2650*/  @P2 LOP3.LUT R23, R23, 0x1, RZ, 0xfc, !PT ;  /* 0x0000000117172812 */ /* 0x000fe200078efcff */
[----:B------:R-:W-:Y:S01]  /*2660*/  IMAD R93, R93, UR6, RZ ;  /* 0x000000065d5d7c24 */ /* 0x000fe2000f8e02ff */
[----:B------:R-:W-:Y:S01]  /*2670*/  LOP3.LUT R14, R14, 0xfffff000, RZ, 0xc0, !PT ;  /* 0xfffff0000e0e7812 */ /* 0x000fe200078ec0ff */
[----:B------:R-:W-:Y:S01]  /*2680*/  IMAD.IADD R67, R67, 0x1, R31 ;  /* 0x0000000143437824 */ /* 0x000fe200078e021f */
[----:B------:R-:W-:Y:S01]  /*2690*/  SHF.R.S32.HI R28, RZ, 0x1f, R15 ;  /* 0x0000001fff1c7819 */ /* 0x000fe2000001140f */
[----:B------:R-:W-:Y:S01]  /*26a0*/  IMAD.IADD R69, R31, 0x1, R69 ;  /* 0x000000011f457824 */ /* 0x000fe200078e0245 */
[----:B------:R-:W-:Y:S01]  /*26b0*/  SHF.R.S32.HI R30, RZ, 0x1f, R29 ;  /* 0x0000001fff1e7819 */ /* 0x000fe2000001141d */
[----:B------:R-:W-:Y:S01]  /*26c0*/  VIADD R81, R136, 0x50 ;  /* 0x0000005088517836 */ /* 0x000fe20000000000 */
[----:B-----5:R-:W-:-:S02]  /*26d0*/  SHF.R.S32.HI R31, RZ, 0x1f, R105 ;  /* 0x0000001fff1f7819 */ /* 0x020fc40000011469 */
[----:B------:R-:W-:Y:S01]  /*26e0*/  IADD3 R70, P2, R19, R70, RZ ;  /* 0x0000004613467210 */ /* 0x000fe20007f5e0ff */
[C---:B------:R-:W-:Y:S01]  /*26f0*/  IMAD R93, R75.reuse, UR7, R93 ;  /* 0x000000074b5d7c24 */ /* 0x040fe2000f8e025d */
[----:B------:R-:W-:Y:S01]  /*2700*/  LEA.HI R74, R30, R29, RZ, 0x3 ;  /* 0x0000001d1e4a7211 */ /* 0x000fe200078f18ff */
[----:B------:R-:W-:Y:S01]  /*2710*/  IMAD.WIDE.U32 R60, R75, UR6, R60 ;  /* 0x000000064b3c7c25 */ /* 0x000fe2000f8e003c */
[-C--:B------:R-:W-:Y:S02]  /*2720*/  LEA.HI R75, R28, R15.reuse, RZ, 0x3 ;  /* 0x0000000f1c4b7211 */ /* 0x080fe400078f18ff */
[----:B------:R-:W-:Y:S01]  /*2730*/  SHF.L.U64.HI R96, R10, 0x7, R11 ;  /* 0x000000070a607819 */ /* 0x000fe2000001020b */
[----:B------:R-:W-:Y:S01]  /*2740*/  IMAD.X R71, R32, 0x1, R13, P2 ;  /* 0x0000000120477824 */ /* 0x000fe200010e060d */
[----:B------:R-:W-:Y:S02]  /*2750*/  LEA.HI R15, R28, R15, RZ, 0x5 ;  /* 0x0000000f1c0f7211 */ /* 0x000fe400078f28ff */
[----:B------:R-:W-:-:S02]  /*2760*/  LEA.HI R29, R30, R29, RZ, 0x5 ;  /* 0x0000001d1e1d7211 */ /* 0x000fc400078f28ff */
[----:B------:R-:W-:Y:S01]  /*2770*/  ISETP.GE.AND P2, PT, R81, UR4, PT ;  /* 0x0000000451007c0c */ /* 0x000fe2000bf46270 */
[----:B------:R-:W-:Y:S01]  /*2780*/  IMAD.SHL.U32 R28, R15, 0x80, RZ ;  /* 0x000000800f1c7824 */ /* 0x000fe200078e00ff */
[----:B------:R-:W-:Y:S01]  /*2790*/  SHF.L.U64.HI R98, R8, 0x7, R9 ;  /* 0x0000000708627819 */ /* 0x000fe20000010209 */
[----:B------:R-:W-:Y:S01]  /*27a0*/  IMAD.SHL.U32 R30, R29, 0x80, RZ ;  /* 0x000000801d1e7824 */ /* 0x000fe200078e00ff */
[C---:B------:R-:W-:Y:S02]  /*27b0*/  LOP3.LUT R15, R37.reuse, 0x18, R75, 0xf8, !PT ;  /* 0x00000018250f7812 */ /* 0x040fe400078ef84b */
[----:B------:R-:W-:Y:S01]  /*27c0*/  LOP3.LUT R29, R37, 0x18, R74, 0xf8, !PT ;  /* 0x00000018251d7812 */ /* 0x000fe200078ef84a */
[----:B------:R-:W-:Y:S01]  /*27d0*/  IMAD.WIDE.U32 R62, R105, R6, R62 ;  /* 0x00000006693e7225 */ /* 0x000fe200078e003e */
[----:B------:R-:W-:-:S03]  /*27e0*/  LOP3.LUT R28, R28, 0xfffff000, RZ, 0xc0, !PT ;  /* 0xfffff0001c1c7812 */ /* 0x000fc600078ec0ff */
[C---:B------:R-:W-:Y:S01]  /*27f0*/  IMAD.WIDE.U32 R64, R105.reuse, R6, R64 ;  /* 0x0000000669407225 */ /* 0x040fe200078e0040 */
[----:B------:R-:W-:Y:S02]  /*2800*/  LOP3.LUT R30, R30, 0xfffff000, RZ, 0xc0, !PT ;  /* 0xfffff0001e1e7812 */ /* 0x000fe400078ec0ff */
[----:B------:R-:W-:Y:S01]  /*2810*/  SHF.L.U64.HI R97, R6, 0x7, R7 ;  /* 0x0000000706617819 */ /* 0x000fe20000010207 */
[-C--:B------:R-:W-:Y:S01]  /*2820*/  IMAD.WIDE.U32 R66, R105, R8.reuse, R66 ;  /* 0x0000000869427225 */ /* 0x080fe200078e0042 */
[----:B------:R-:W-:Y:S02]  /*2830*/  LOP3.LUT R23, R23, 0xfffffffd, RZ, 0xc0, !PT ;  /* 0xfffffffd17177812 */ /* 0x000fe400078ec0ff */
[----:B------:R-:W-:Y:S01]  /*2840*/  LOP3.LUT R80, R76, 0xfffffff8, RZ, 0xc0, !PT ;  /* 0xfffffff84c507812 */ /* 0x000fe200078ec0ff */
[----:B------:R-:W-:Y:S01]  /*2850*/  IMAD.WIDE.U32 R68, R105, R8, R68 ;  /* 0x0000000869447225 */ /* 0x000fe200078e0044 */
[----:B------:R-:W-:Y:S02]  /*2860*/  LOP3.LUT R79, R75, 0xfffffff8, RZ, 0xc0, !PT ;  /* 0xfffffff84b4f7812 */ /* 0x000fe400078ec0ff */
[----:B------:R-:W-:Y:S01]  /*2870*/  LOP3.LUT R77, R74, 0xfffffff8, RZ, 0xc0, !PT ;  /* 0xfffffff84a4d7812 */ /* 0x000fe200078ec0ff */
[----:B------:R-:W-:Y:S01]  /*2880*/  VIADD R110, R33, 0x8 ;  /* 0x00000008216e7836 */ /* 0x000fe20000000000 */
[----:B------:R-:W-:Y:S01]  /*2890*/  SHF.R.S32.HI R101, RZ, 0x1f, R80 ;  /* 0x0000001fff657819 */ /* 0x000fe20000011450 */
[----:B------:R-:W-:Y:S01]  /*28a0*/  IMAD.SHL.U32 R107, R107, 0x2, RZ ;  /* 0x000000026b6b7824 */ /* 0x000fe200078e00ff */
[----:B------:R-:W-:Y:S01]  /*28b0*/  SHF.R.S32.HI R100, RZ, 0x1f, R79 ;  /* 0x0000001fff647819 */ /* 0x000fe2000001144f */
[----:B------:R-:W-:Y:S01]  /*28c0*/  IMAD.IADD R93, R61, 0x1, R93 ;  /* 0x000000013d5d7824 */ /* 0x000fe200078e025d */
[----:B------:R-:W-:-:S02]  /*28d0*/  SHF.R.S32.HI R99, RZ, 0x1f, R77 ;  /* 0x0000001fff637819 */ /* 0x000fc4000001144d */
[----:B--2---:R-:W-:-:S04]  /*28e0*/  LOP3.LUT R5, R5, R36, RZ, 0x3c, !PT ;  /* 0x0000002405057212 */ /* 0x004fc800078e3cff */
[----:B------:R-:W-:Y:S01]  /*28f0*/  IADD3 R104, R5, R14, R35 ;  /* 0x0000000e05687210 */ /* 0x000fe20007ffe023 */
[----:B------:R-:W-:Y:S02]  /*2900*/  IMAD.SHL.U32 R5, R10, 0x80, RZ ;  /* 0x000000800a057824 */ /* 0x000fe400078e00ff */
[C---:B------:R-:W-:Y:S01]  /*2910*/  IMAD R10, R31.reuse, R8, RZ ;  /* 0x000000081f0a7224 */ /* 0x040fe200078e02ff */
[----:B------:R-:W-:Y:S01]  /*2920*/  @!P6 BAR.SYNC.DEFER_BLOCKING 0x9, 0x100 ;  /* 0x024400000000eb1d */ /* 0x000fe20000010000 */
[----:B------:R-:W-:Y:S01]  /*2930*/  LOP3.LUT P3, RZ, R34, 0x2, RZ, 0xc0, !PT ;  /* 0x0000000222ff7812 */ /* 0x000fe2000786c0ff */
[----:B------:R-:W-:Y:S02]  /*2940*/  IMAD R14, R31, R6, RZ ;  /* 0x000000061f0e7224 */ /* 0x000fe400078e02ff */
[C---:B------:R-:W-:Y:S01]  /*2950*/  IMAD R83, R105.reuse, R9, R10 ;  /* 0x0000000969537224 */ /* 0x040fe200078e020a */
[----:B------:R-:W-:Y:S01]  /*2960*/  SEL R9, RZ, 0x20, P2 ;  /* 0x00000020ff097807 */ /* 0x000fe20001000000 */
[----:B------:R-:W-:Y:S01]  /*2970*/  IMAD R11, R105, R7, R14 ;  /* 0x00000007690b7224 */ /* 0x000fe200078e020e */
[----:B------:R-:W-:-:S02]  /*2980*/  LOP3.LUT R15, R15, R36, RZ, 0x3c, !PT ;  /* 0x000000240f0f7212 */ /* 0x000fc400078e3cff */
[----:B------:R-:W-:Y:S01]  /*2990*/  LOP3.LUT R13, R12, R9, RZ, 0xfc, !PT ;  /* 0x000000090c0d7212 */ /* 0x000fe200078efcff */
[----:B------:R-:W-:Y:S01]  /*29a0*/  IMAD.SHL.U32 R7, R8, 0x80, RZ ;  /* 0x0000008008077824 */ /* 0x000fe200078e00ff */
[----:B------:R-:W-:Y:S01]  /*29b0*/  LOP3.LUT R29, R29, R36, RZ, 0x3c, !PT ;  /* 0x000000241d1d7212 */ /* 0x000fe200078e3cff */
[----:B------:R-:W-:Y:S01]  /*29c0*/  IMAD.IADD R92, R63, 0x1, R11 ;  /* 0x000000013f5c7824 */ /* 0x000fe200078e020b */
[----:B------:R-:W-:Y:S01]  /*29d0*/  LOP3.LUT R8, R12, 0x1, RZ, 0xc0, !PT ;  /* 0x000000010c087812 */ /* 0x000fe200078ec0ff */
[----:B------:R-:W-:Y:S01]  /*29e0*/  IMAD.IADD R90, R11, 0x1, R65 ;  /* 0x000000010b5a7824 */ /* 0x000fe200078e0241 */
[----:B------:R-:W-:Y:S01]  /*29f0*/  LOP3.LUT R9, R13, 0x2, RZ, 0xc0, !PT ;  /* 0x000000020d097812 */ /* 0x000fe200078ec0ff */
[----:B------:R-:W-:Y:S01]  /*2a00*/  IMAD.IADD R91, R67, 0x1, R83 ;  /* 0x00000001435b7824 */ /* 0x000fe200078e0253 */
[C---:B------:R-:W-:Y:S01]  /*2a10*/  LOP3.LUT R10, R13.reuse, 0x4, RZ, 0xc0, !PT ;  /* 0x000000040d0a7812 */ /* 0x040fe200078ec0ff */
[----:B------:R-:W-:Y:S01]  /*2a20*/  IMAD.SHL.U32 R6, R6, 0x80, RZ ;  /* 0x0000008006067824 */ /* 0x000fe200078e00ff */
[----:B------:R-:W-:Y:S01]  /*2a30*/  LOP3.LUT R11, R13, 0x8, RZ, 0xc0, !PT ;  /* 0x000000080d0b7812 */ /* 0x000fe200078ec0ff */
[----:B------:R-:W-:Y:S01]  /*2a40*/  IMAD.IADD R83, R83, 0x1, R69 ;  /* 0x0000000153537824 */ /* 0x000fe200078e0245 */
[----:B------:R-:W-:-:S02]  /*2a50*/  LOP3.LUT R12, R13, 0x10, RZ, 0xc0, !PT ;  /* 0x000000100d0c7812 */ /* 0x000fc400078ec0ff */
[--C-:B------:R-:W-:Y:S02]  /*2a60*/  IADD3 R103, R15, R28, R35.reuse ;  /* 0x0000001c0f677210 */ /* 0x100fe40007ffe023 */
[----:B------:R-:W-:Y:S02]  /*2a70*/  IADD3 R102, R29, R30, R35 ;  /* 0x0000001e1d667210 */ /* 0x000fe40007ffe023 */
[----:B------:R-:W-:Y:S02]  /*2a80*/  @P3 LOP3.LUT R23, R23, 0x2, RZ, 0xfc, !PT ;  /* 0x0000000217173812 */ /* 0x000fe400078efcff */
[----:B------:R-:W-:-:S07]  /*2a90*/  LOP3.LUT R13, R13, 0x20, RZ, 0xc0, !PT ;  /* 0x000000200d0d7812 */ /* 0x000fce00078ec0ff */
.L_x_11362:
[----:B---3--:R-:W2:Y:S01]  /*2aa0*/  LDL R29, [R1+0x50] ;  /* 0x00005000011d7983 */ /* 0x008ea20000100800 */
[----:B0-----:R-:W0:Y:S03]  /*2ab0*/  LDC.64 R86, c[0x0][0x2e8] ;  /* 0x0000ba00ff567b82 */ /* 0x001e260000000a00 */
[----:B------:R-:W3:Y:S01]  /*2ac0*/  LDL R30, [R1+0x4c] ;  /* 0x00004c00011e7983 */ /* 0x000ee20000100800 */
        /* <DEDUP_REMOVED lines=18> */
[C---:B------:R-:W-:Y:S02]  /*2bf0*/  VIADD R29, R15.reuse, 0x10 ;  /* 0x000000100f1d7836 */ /* 0x040fe40000000000 */
[----:B------:R-:W-:-:S06]  /*2c00*/  IMAD R78, R15, 0x2, R26 ;  /* 0x000000020f4e7824 */ /* 0x000fcc00078e021a */
[----:B------:R-:W-:-:S04]  /*2c10*/  @P4 VIADD R29, R15, 0xfffffff0 ;  /* 0xfffffff00f1d4836 */ /* 0x000fc80000000000 */
[----:B------:R-:W-:Y:S01]  /*2c20*/  IMAD R15, R29, 0x2, R26 ;  /* 0x000000021d0f7824 */ /* 0x000fe200078e021a */
[----:B------:R-:W-:Y:S06]  /*2c30*/  @!P3 BRA `(.L_x_11308) ;  /* 0x0000003c0050b947 */ /* 0x000fec0003800000 */
[----:B------:R-:W-:Y:S01]  /*2c40*/  ULDC.U8 UR4, c[0x0][0x410] ;  /* 0x0001040000047ab9 */ /* 0x000fe20000000000 */
[-C--:B------:R-:W-:Y:S01]  /*2c50*/  IMAD R14, R98, R35.reuse, RZ ;  /* 0x00000023620e7224 */ /* 0x080fe200078e02ff */
[----:B------:R-:W-:Y:S01]  /*2c60*/  ISETP.NE.AND P3, PT, RZ, UR4, PT ;  /* 0x00000004ff007c0c */ /* 0x000fe2000bf65270 */
[----:B------:R-:W-:Y:S02]  /*2c70*/  IMAD R31, R97, R35, RZ ;  /* 0x00000023611f7224 */ /* 0x000fe400078e02ff */
        /* <DEDUP_REMOVED lines=24> */
[----:B------:R-:W2:Y:S04]  /*2e00*/  LDL.64 R116, [R1] ;  /* 0x0000000001747983 */ /* 0x000ea80000100a00 */
        /* <DEDUP_REMOVED lines=45> */
.L_x_11311:
[----:B------:R-:W-:Y:S05]  /*30e0*/  BSYNC B1 ;  /* 0x0000000000017941 */ /* 0x000fea0003800000 */
.L_x_11310:
[----:B-----5:R-:W-:Y:S01]  /*30f0*/  IMAD.MOV.U32 R14, RZ, RZ, R34 ;  /* 0x000000ffff0e7224 */ /* 0x020fe200078e0022 */
[----:B------:R-:W-:Y:S01]  /*3100*/  UISETP.NE.AND UP0, UPT, UR37, 0x3, UPT ;  /* 0x000000032500788c */ /* 0x000fe2000bf05270 */
        /* <DEDUP_REMOVED lines=49> */
.L_x_11312:
[----:B------:R-:W-:Y:S01]  /*3420*/  IMAD R14, R17, 0x8, R2 ;  /* 0x00000008110e7824 */ /* 0x000fe200078e0202 */
[----:B------:R-:W-:Y:S01]  /*3430*/  SHF.L.U32 R85, R156, 0x1f, RZ ;  /* 0x0000001f9c557819 */ /* 0x000fe200000006ff */
[----:B------:R-:W-:Y:S03]  /*3440*/  BSSY B1, `(.L_x_11313) ;  /* 0x0000003000017945 */ /* 0x000fe60003800000 */
[----:B------:R-:W0:Y:S02]  /*3450*/  SYNCS.PHASECHK.TRANS64.TRYWAIT P5, [R14+URZ+0x2d890], R85 ;  /* 0x02d890550e0075a7 */ /* 0x000e2400080a017f */
[----:B0-----:R-:W-:Y:S05]  /*3460*/  @!P5 BRA `(.L_x_11314) ;  /* 0x000001f400a0d947 */ /* 0x001fea0003800000 */
.L_x_11680:
[----:B------:R-:W-:Y:S05]  /*3470*/  BSYNC B1 ;  /* 0x0000000000017941 */ /* 0x000fea0003800000 */
.L_x_11313:
[----:B------:R-:W-:Y:S05]  /*3480*/  @P4 BRA `(.L_x_11315) ;  /* 0x0000003400bc4947 */ /* 0x000fea0003800000 */
[----:B------:R-:W-:Y:S01]  /*3490*/  ISETP.NE.AND P4, PT, R8, RZ, PT ;  /* 0x000000ff0800720c */ /* 0x000fe20003f85270 */
[----:B------:R-:W-:-:S12]  /*34a0*/  BSSY B1, `(.L_x_11316) ;  /* 0x0000035000017945 */ /* 0x000fd80003800000 */
[----:B------:R-:W-:Y:S05]  /*34b0*/  @!P4 BRA `(.L_x_11317) ;  /* 0x0000000000ccc947 */ /* 0x000fea0003800000 */
[----:B------:R-:W2:Y:S01]  /*34c0*/  LDL.64 R52, [R1] ;  /* 0x0000000001347983 */ /* 0x000ea20000100a00 */
[----:B------:R-:W-:Y:S03]  /*34d0*/  BSSY B2, `(.L_x_11318) ;  /* 0x0000030000027945 */ /* 0x000fe60003800000 */
[----:B------:R1:W3:Y:S01]  /*34e0*/  LDS.128 R28, [R78+0x15000] ;  /* 0x015000004e1c7984 */ /* 0x0002e20000000c00 */
[----:B--2---:R-:W-:-:S13]  /*34f0*/  ISETP.GE.AND P4, PT, R52, R106, PT ;  /* 0x0000006a3400720c */ /* 0x004fda0003f86270 */
[----:B-1-3--:R-:W-:Y:S05]  /*3500*/  @P4 BRA `(.L_x_11319) ;  /* 0x0000000000b04947 */ /* 0x00afea0003800000 */
[----:B------:R-:W-:Y:S02]  /*3510*/  SHF.R.U64 R54, R86, 0x10, R87 ;  /* 0x0000001056367819 */ /* 0x000fe40000001257 */
[--C-:B------:R-:W-:Y:S01]  /*3520*/  SHF.R.U64 R52, R58, 0x10, R59.reuse ;  /* 0x000000103a347819 */ /* 0x100fe2000000123b */
[----:B------:R-:W-:Y:S01]  /*3530*/  IMAD.U32 R58, R29, 0x10000, RZ ;  /* 0x000100001d3a7824 */ /* 0x000fe200078e00ff */
[----:B------:R-:W-:Y:S02]  /*3540*/  PRMT R54, R114, 0x5432, R54 ;  /* 0x0000543272367816 */ /* 0x000fe40000000036 */
[----:B------:R-:W-:Y:S02]  /*3550*/  PRMT R52, R88, 0x5432, R52 ;  /* 0x0000543258347816 */ /* 0x000fe40000000034 */
[----:B------:R-:W-:Y:S02]  /*3560*/  SHF.R.U32.HI R53, RZ, 0x10, R59 ;  /* 0x00000010ff357819 */ /* 0x000fe4000001163b */
[----:B------:R-:W-:-:S02]  /*3570*/  SHF.R.U32.HI R55, RZ, 0x10, R87 ;  /* 0x00000010ff377819 */ /* 0x000fc40000011657 */
[----:B------:R-:W-:Y:S02]  /*3580*/  LOP3.LUT R86, R29, 0xffff0000, RZ, 0xc0, !PT ;  /* 0xffff00001d567812 */ /* 0x000fe400078ec0ff */
[C---:B------:R-:W-:Y:S01]  /*3590*/  LOP3.LUT R59, R54.reuse, 0xffff0000, RZ, 0xc0, !PT ;  /* 0xffff0000363b7812 */ /* 0x040fe200078ec0ff */
[----:B------:R-:W-:Y:S01]  /*35a0*/  IMAD.U32 R54, R54, 0x10000, RZ ;  /* 0x0001000036367824 */ /* 0x000fe200078e00ff */
[C---:B------:R-:W-:Y:S01]  /*35b0*/  LOP3.LUT R87, R52.reuse, 0xffff0000, RZ, 0xc0, !PT ;  /* 0xffff000034577812 */ /* 0x040fe200078ec0ff */
[----:B------:R-:W-:Y:S01]  /*35c0*/  IMAD.U32 R52, R52, 0x10000, RZ ;  /* 0x0001000034347824 */ /* 0x000fe200078e00ff */
[----:B------:R-:W-:Y:S01]  /*35d0*/  PRMT R55, R128, 0x5410, R55 ;  /* 0x0000541080377816 */ /* 0x000fe20000000037 */
[----:B------:R-:W-:Y:S01]  /*35e0*/  FMUL.FTZ R29, R86, R59 ;  /* 0x0000003b561d7220 */ /* 0x000fe20000410000 */
[----:B------:R-:W-:Y:S01]  /*35f0*/  PRMT R53, R88, 0x5410, R53 ;  /* 0x0000541058357816 */ /* 0x000fe20000000035 */
[-C--:B------:R-:W-:Y:S02]  /*3600*/  FMUL.FTZ R86, R86, R87.reuse ;  /* 0x0000005756567220 */ /* 0x080fe40000410000 */
[----:B------:R-:W-:Y:S01]  /*3610*/  FFMA.FTZ R29, R58, R87, -R29 ;  /* 0x000000573a1d7223 */ /* 0x000fe2000001081d */
[----:B------:R-:W-:-:S02]  /*3620*/  IMAD.U32 R87, R30, 0x10000, RZ ;  /* 0x000100001e577824 */ /* 0x000fc400078e00ff */
[----:B------:R-:W-:Y:S01]  /*3630*/  FFMA.FTZ R58, R58, R59, R86 ;  /* 0x0000003b3a3a7223 */ /* 0x000fe20000010056 */
[----:B------:R-:W-:Y:S01]  /*3640*/  LOP3.LUT R59, R30, 0xffff0000, RZ, 0xc0, !PT ;  /* 0xffff00001e3b7812 */ /* 0x000fe200078ec0ff */
[C---:B------:R-:W-:Y:S01]  /*3650*/  IMAD.U32 R86, R55.reuse, 0x10000, RZ ;  /* 0x0001000037567824 */ /* 0x040fe200078e00ff */
[----:B------:R-:W-:Y:S01]  /*3660*/  LOP3.LUT R55, R55, 0xffff0000, RZ, 0xc0, !PT ;  /* 0xffff000037377812 */ /* 0x000fe200078ec0ff */
[C---:B------:R-:W-:Y:S01]  /*3670*/  IMAD.U32 R88, R53.reuse, 0x10000, RZ ;  /* 0x0001000035587824 */ /* 0x040fe200078e00ff */
[----:B------:R-:W-:Y:S01]  /*3680*/  LOP3.LUT R53, R53, 0xffff0000, RZ, 0xc0, !PT ;  /* 0xffff000035357812 */ /* 0x000fe200078ec0ff */
[C---:B------:R-:W-:Y:S01]  /*3690*/  FMUL.FTZ R30, R59.reuse, R86 ;  /* 0x000000563b1e7220 */ /* 0x040fe20000410000 */
[----:B------:R-:W-:Y:S01]  /*36a0*/  F2FP.BF16.F32.PACK_AB R29, R58, R29 ;  /* 0x0000001d3a1d723e */ /* 0x000fe200000010ff */
[-C--:B------:R-:W-:Y:S02]  /*36b0*/  FMUL.FTZ R59, R59, R88.reuse ;  /* 0x000000583b3b7220 */ /* 0x080fe40000410000 */
[----:B------:R-:W-:Y:S01]  /*36c0*/  FFMA.FTZ R30, R87, R88, -R30 ;  /* 0x00000058571e7223 */ /* 0x000fe2000001081e */
[----:B------:R-:W-:-:S02]  /*36d0*/  IMAD.U32 R88, R31, 0x10000, RZ ;  /* 0x000100001f587824 */ /* 0x000fc400078e00ff */
[----:B------:R-:W-:Y:S01]  /*36e0*/  FFMA.FTZ R87, R87, R86, R59 ;  /* 0x0000005657577223 */ /* 0x000fe2000001003b */
[----:B------:R-:W-:-:S04]  /*36f0*/  LOP3.LUT R86, R31, 0xffff0000, RZ, 0xc0, !PT ;  /* 0xffff00001f567812 */ /* 0x000fc800078ec0ff */
[----:B------:R-:W-:Y:S01]  /*3700*/  F2FP.BF16.F32.PACK_AB R30, R87, R30 ;  /* 0x0000001e571e723e */ /* 0x000fe200000010ff */
[C---:B------:R-:W-:Y:S01]  /*3710*/  FMUL.FTZ R31, R86.reuse, R55 ;  /* 0x00000037561f7220 */ /* 0x040fe20000410000 */
[----:B------:R-:W-:-:S03]  /*3720*/  FMUL.FTZ R86, R86, R53 ;  /* 0x0000003556567220 */ /* 0x000fc60000410000 */
        /* <DEDUP_REMOVED lines=8> */
[----:B------:R-:W-:-:S05]  /*37b0*/  FFMA.FTZ R53, R55, R54, R53 ;  /* 0x0000003637357223 */ /* 0x000fca0000010035 */
[----:B------:R-:W-:-:S07]  /*37c0*/  F2FP.BF16.F32.PACK_AB R28, R53, R28 ;  /* 0x0000001c351c723e */ /* 0x000fce00000010ff */
.L_x_11319:
[----:B------:R-:W-:Y:S05]  /*37d0*/  BSYNC B2 ;  /* 0x0000000000027941 */ /* 0x000fea0003800000 */
.L_x_11318:
[----:B------:R1:W-:Y:S02]  /*37e0*/  STG.E.128 desc[UR40][R32.64], R28 ;  /* 0x0000001c20007986 */ /* 0x0003e4000c101d28 */
.L_x_11317:
[----:B------:R-:W-:Y:S05]  /*37f0*/  BSYNC B1 ;  /* 0x0000000000017941 */ /* 0x000fea0003800000 */
.L_x_11316:
        /* <DEDUP_REMOVED lines=8> */
[----:B------:R-:W-:Y:S02]  /*3880*/  SHF.R.U64 R53, R56, 0x10, R57 ;  /* 0x0000001038357819 */ /* 0x000fe40000001239 */
[----:B------:R-:W-:Y:S02]  /*3890*/  SHF.R.U64 R50, R50, 0x10, R51 ;  /* 0x0000001032327819 */ /* 0x000fe40000001233 */
[----:B------:R-:W-:Y:S02]  /*38a0*/  PRMT R53, R127, 0x5410, R53 ;  /* 0x000054107f357816 */ /* 0x000fe40000000035 */
[----:B------:R-:W-:Y:S02]  /*38b0*/  PRMT R50, R89, 0x5432, R50 ;  /* 0x0000543259327816 */ /* 0x000fe40000000032 */
[----:B------:R-:W-:Y:S02]  /*38c0*/  LOP3.LUT R55, R29, 0xffff0000, RZ, 0xc0, !PT ;  /* 0xffff00001d377812 */ /* 0x000fe400078ec0ff */
[----:B------:R-:W-:-:S02]  /*38d0*/  LOP3.LUT R58, R53, 0xffff0000, RZ, 0xc0, !PT ;  /* 0xffff0000353a7812 */ /* 0x000fc400078ec0ff */
[C---:B------:R-:W-:Y:S01]  /*38e0*/  LOP3.LUT R52, R50.reuse, 0xffff0000, RZ, 0xc0, !PT ;  /* 0xffff000032347812 */ /* 0x040fe200078ec0ff */
[----:B------:R-:W-:Y:S01]  /*38f0*/  IMAD.U32 R50, R50, 0x10000, RZ ;  /* 0x0001000032327824 */ /* 0x000fe200078e00ff */
[----:B------:R-:W-:Y:S01]  /*3900*/  SHF.R.U32.HI R54, RZ, 0x10, R51 ;  /* 0x00000010ff367819 */ /* 0x000fe20000011633 */
[----:B------:R-:W-:Y:S02]  /*3910*/  IMAD.U32 R51, R29, 0x10000, RZ ;  /* 0x000100001d337824 */ /* 0x000fe400078e00ff */
[C---:B------:R-:W-:Y:S01]  /*3920*/  FMUL.FTZ R86, R55.reuse, R58 ;  /* 0x0000003a37567220 */ /* 0x040fe20000410000 */
[-C--:B------:R-:W-:Y:S01]  /*3930*/  FMUL.FTZ R29, R55, R52.reuse ;  /* 0x00000034371d7220 */ /* 0x080fe20000410000 */
[----:B------:R-:W-:Y:S02]  /*3940*/  SHF.R.U32.HI R56, RZ, 0x10, R57 ;  /* 0x00000010ff387819 */ /* 0x000fe40000011639 */
[C---:B------:R-:W-:Y:S01]  /*3950*/  FFMA.FTZ R52, R51.reuse, R52, -R86 ;  /* 0x0000003433347223 */ /* 0x040fe20000010856 */
[----:B------:R-:W-:Y:S01]  /*3960*/  FFMA.FTZ R51, R51, R58, R29 ;  /* 0x0000003a33337223 */ /* 0x000fe2000001001d */
[----:B------:R-:W-:-:S02]  /*3970*/  PRMT R29, R108, 0x5432, R54 ;  /* 0x000054326c1d7816 */ /* 0x000fc40000000036 */
[----:B------:R-:W-:Y:S02]  /*3980*/  PRMT R54, R109, 0x5432, R56 ;  /* 0x000054326d367816 */ /* 0x000fe40000000038 */
[----:B------:R-:W-:Y:S01]  /*3990*/  LOP3.LUT R56, R30, 0xffff0000, RZ, 0xc0, !PT ;  /* 0xffff00001e387812 */ /* 0x000fe200078ec0ff */
[C---:B------:R-:W-:Y:S01]  /*39a0*/  IMAD.U32 R57, R29.reuse, 0x10000, RZ ;  /* 0x000100001d397824 */ /* 0x040fe200078e00ff */
[----:B------:R-:W-:Y:S01]  /*39b0*/  LOP3.LUT R29, R29, 0xffff0000, RZ, 0xc0, !PT ;  /* 0xffff00001d1d7812 */ /* 0x000fe200078ec0ff */
[----:B------:R-:W-:Y:S02]  /*39c0*/  IMAD.U32 R55, R54, 0x10000, RZ ;  /* 0x0001000036377824 */ /* 0x000fe400078e00ff */
[----:B------:R-:W-:Y:S02]  /*39d0*/  IMAD.U32 R30, R30, 0x10000, RZ ;  /* 0x000100001e1e7824 */ /* 0x000fe400078e00ff */
        /* <DEDUP_REMOVED lines=22> */
.L_x_11323:
[----:B------:R-:W-:Y:S05]  /*3b40*/  BSYNC B2 ;  /* 0x0000000000027941 */ /* 0x000fea0003800000 */
.L_x_11322:
[----:B------:R2:W-:Y:S02]  /*3b50*/  STG.E.128 desc[UR40][R32.64+0x20], R28 ;  /* 0x0000201c20007986 */ /* 0x0005e4000c101d28 */
.L_x_11321:
[----:B------:R-:W-:Y:S05]  /*3b60*/  BSYNC B1 ;  /* 0x0000000000017941 */ /* 0x000fea0003800000 */
.L_x_11320:
        /* <DEDUP_REMOVED lines=8> */
[----:B------:R-:W-:Y:S02]  /*3bf0*/  SHF.R.U64 R48, R48, 0x10, R49 ;  /* 0x0000001030307819 */ /* 0x000fe40000001231 */
[--C-:B------:R-:W-:Y:S02]  /*3c00*/  SHF.R.U64 R50, R46, 0x10, R47.reuse ;  /* 0x000000102e327819 */ /* 0x100fe4000000122f */
[----:B------:R-:W-:Y:S01]  /*3c10*/  PRMT R125, R125, 0x5410, R48 ;  /* 0x000054107d7d7816 */ /* 0x000fe20000000030 */
[----:B------:R-:W-:Y:S01]  /*3c20*/  IMAD.U32 R48, R29, 0x10000, RZ ;  /* 0x000100001d307824 */ /* 0x000fe200078e00ff */
[----:B------:R-:W-:Y:S01]  /*3c30*/  PRMT R123, R123, 0x5410, R50 ;  /* 0x000054107b7b7816 */ /* 0x000fe20000000032 */
[----:B------:R-:W-:Y:S01]  /*3c40*/  IMAD.U32 R50, R30, 0x10000, RZ ;  /* 0x000100001e327824 */ /* 0x000fe200078e00ff */
[----:B------:R-:W-:Y:S02]  /*3c50*/  LOP3.LUT R46, R29, 0xffff0000, RZ, 0xc0, !PT ;  /* 0xffff00001d2e7812 */ /* 0x000fe400078ec0ff */
        /* <DEDUP_REMOVED lines=9> */
[----:B------:R-:W-:Y:S01]  /*3cf0*/  FFMA.FTZ R29, R48, R53, -R29 ;  /* 0x00000035301d7223 */ /* 0x000fe2000001081d */
[----:B------:R-:W-:Y:S01]  /*3d00*/  PRMT R126, R126, 0x5410, R49 ;  /* 0x000054107e7e7816 */ /* 0x000fe20000000031 */
[----:B------:R-:W-:Y:S01]  /*3d10*/  FFMA.FTZ R46, R48, R51, R46 ;  /* 0x00000033302e7223 */ /* 0x000fe2000001002e */
[----:B------:R-:W-:Y:S01]  /*3d20*/  LOP3.LUT R48, R30, 0xffff0000, RZ, 0xc0, !PT ;  /* 0xffff00001e307812 */ /* 0x000fe200078ec0ff */
        /* <DEDUP_REMOVED lines=8> */
[C---:B------:R-:W-:Y:S01]  /*3db0*/  IMAD.U32 R31, R28.reuse, 0x10000, RZ ;  /* 0x000100001c1f7824 */ /* 0x040fe200078e00ff */
[----:B------:R-:W-:Y:S01]  /*3dc0*/  LOP3.LUT R28, R28, 0xffff0000, RZ, 0xc0, !PT ;  /* 0xffff00001c1c7812 */ /* 0x000fe200078ec0ff */
        /* <DEDUP_REMOVED lines=16> */
.L_x_11327:
[----:B------:R-:W-:Y:S05]  /*3ed0*/  BSYNC B2 ;  /* 0x0000000000027941 */ /* 0x000fea0003800000 */
.L_x_11326:
[----:B------:R3:W-:Y:S02]  /*3ee0*/  STG.E.128 desc[UR40][R32.64+0x40], R28 ;  /* 0x0000401c20007986 */ /* 0x0007e4000c101d28 */
.L_x_11325:
[----:B------:R-:W-:Y:S05]  /*3ef0*/  BSYNC B1 ;  /* 0x0000000000017941 */ /* 0x000fea0003800000 */
.L_x_11324:
        /* <DEDUP_REMOVED lines=9> */
[--C-:B------:R-:W-:Y:S01]  /*3f90*/  SHF.R.U64 R49, R42, 0x10, R43.reuse ;  /* 0x000000102a317819 */ /* 0x100fe2000000122b */
[----:B------:R-:W-:Y:S01]  /*3fa0*/  IMAD.U32 R42, R30, 0x10000, RZ ;  /* 0x000100001e2a7824 */ /* 0x000fe200078e00ff */
[----:B------:R-:W-:Y:S02]  /*3fb0*/  SHF.R.U32.HI R46, RZ, 0x10, R43 ;  /* 0x00000010ff2e7819 */ /* 0x000fe4000001162b */
[----:B------:R-:W-:Y:S01]  /*3fc0*/  PRMT R120, R120, 0x5410, R47 ;  /* 0x0000541078787816 */ /* 0x000fe2000000002f */
[----:B------:R-:W-:Y:S01]  /*3fd0*/  IMAD.U32 R47, R29, 0x10000, RZ ;  /* 0x000100001d2f7824 */ /* 0x000fe200078e00ff */
[----:B------:R-:W-:Y:S02]  /*3fe0*/  SHF.R.U32.HI R44, RZ, 0x10, R45 ;  /* 0x00000010ff2c7819 */ /* 0x000fe4000001162d */
        /* <DEDUP_REMOVED lines=38> */
.L_x_11331:
[----:B------:R-:W-:Y:S05]  /*4250*/  BSYNC B2 ;  /* 0x0000000000027941 */ /* 0x000fea0003800000 */
.L_x_11330:
[----:B------:R4:W-:Y:S02]  /*4260*/  STG.E.128 desc[UR40][R32.64+0x60], R28 ;  /* 0x0000601c20007986 */ /* 0x0009e4000c101d28 */
.L_x_11329:
[----:B------:R-:W-:Y:S05]  /*4270*/  BSYNC B1 ;  /* 0x0000000000017941 */ /* 0x000fea0003800000 */
.L_x_11328:
        /* <DEDUP_REMOVED lines=54> */
.L_x_11335:
[----:B------:R-:W-:Y:S05]  /*45e0*/  BSYNC B2 ;  /* 0x0000000000027941 */ /* 0x000fea0003800000 */
.L_x_11334:
[----:B------:R1:W-:Y:S02]  /*45f0*/  STG.E.128 desc[UR40][R32.64+0x80], R28 ;  /* 0x0000801c20007986 */ /* 0x0003e4000c101d28 */
.L_x_11333:
[----:B------:R-:W-:Y:S05]  /*4600*/  BSYNC B1 ;  /* 0x0000000000017941 */ /* 0x000fea0003800000 */
.L_x_11332:
        /* <DEDUP_REMOVED lines=53> */
.L_x_11337:
[----:B------:R-:W-:Y:S05]  /*4960*/  BSYNC B1 ;  /* 0x0000000000017941 */ /* 0x000fea0003800000 */
.L_x_11336:
[----:B------:R1:W-:Y:S01]  /*4970*/  STG.E.128 desc[UR40][R32.64+0xa0], R28 ;  /* 0x0000a01c20007986 */ /* 0x0003e2000c101d28 */
[----:B------:R-:W-:Y:S05]  /*4980*/  BRA `(.L_x_11315) ;  /* 0x00000020007c7947 */ /* 0x000fea0003800000 */
.L_x_11309:
        /* <DEDUP_REMOVED lines=46> */
.L_x_11339:
[----:B------:R-:W-:Y:S05]  /*4c70*/  BSYNC B1 ;  /* 0x0000000000017941 */ /* 0x000fea0003800000 */
.L_x_11338:
[----:B-----5:R-:W-:Y:S01]  /*4c80*/  IMAD.MOV.U32 R14, RZ, RZ, R30 ;  /* 0x000000ffff0e7224 */ /* 0x020fe200078e001e */
[----:B------:R-:W-:Y:S01]  /*4c90*/  UISETP.NE.AND UP0, UPT, UR37, 0x3, UPT ;  /* 0x000000032500788c */ /* 0x000fe2000bf05270 */
[----:B0-----:R-:W-:Y:S02]  /*4ca0*/  IMAD.MOV.U32 R52, RZ, RZ, R31 ;  /* 0x000000ffff347224 */ /* 0x001fe400078e001f */
[----:B------:R-:W-:Y:S02]  /*4cb0*/  IMAD.MOV.U32 R53, RZ, RZ, R28 ;  /* 0x000000ffff357224 */ /* 0x000fe400078e001c */
        /* <DEDUP_REMOVED lines=18> */
[----:B------:R-:W-:-:S04]  /*4de0*/  PRMT R116, R54, 0x5410, R53 ;  /* 0x0000541036747816 */ /* 0x000fc80000000035 */
        /* <DEDUP_REMOVED lines=22> */
.L_x_11340:
[----:B------:R-:W-:Y:S01]  /*4f50*/  IMAD R14, R17, 0x8, R2 ;  /* 0x00000008110e7824 */ /* 0x000fe200078e0202 */
[----:B------:R-:W-:Y:S01]  /*4f60*/  SHF.L.U32 R85, R156, 0x1f, RZ ;  /* 0x0000001f9c557819 */ /* 0x000fe200000006ff */
[----:B------:R-:W-:Y:S03]  /*4f70*/  BSSY B1, `(.L_x_11341) ;  /* 0x0000003000017945 */ /* 0x000fe60003800000 */
[----:B------:R-:W0:Y:S02]  /*4f80*/  SYNCS.PHASECHK.TRANS64.TRYWAIT P5, [R14+URZ+0x2d890], R85 ;  /* 0x02d890550e0075a7 */ /* 0x000e2400080a017f */
[----:B0-----:R-:W-:Y:S05]  /*4f90*/  @!P5 BRA `(.L_x_11342) ;  /* 0x000001d800e8d947 */ /* 0x001fea0003800000 */
.L_x_11681:
[----:B------:R-:W-:Y:S05]  /*4fa0*/  BSYNC B1 ;  /* 0x0000000000017941 */ /* 0x000fea0003800000 */
.L_x_11341:
        /* <DEDUP_REMOVED lines=17> */
[----:B------:R-:W-:Y:S01]  /*50c0*/  SEL R52, R107, R114, !P0 ;  /* 0x000000726b347207 */ /* 0x000fe20004000000 */
[----:B------:R-:W-:Y:S01]  /*50d0*/  BSSY B2, `(.L_x_11345) ;  /* 0x0000072000027945 */ /* 0x000fe20003800000 */
[----:B------:R-:W-:-:S02]  /*50e0*/  ISETP.GE.AND P4, PT, R136, R106, PT ;  /* 0x0000006a8800720c */ /* 0x000fc40003f86270 */
[----:B------:R-:W-:-:S04]  /*50f0*/  SHF.R.S32.HI R53, RZ, 0x1f, R52 ;  /* 0x0000001fff357819 */ /* 0x000fc80000011434 */
[----:B------:R-:W-:-:S04]  /*5100*/  LEA.HI R53, R53, R52, RZ, 0x4 ;  /* 0x0000003435357211 */ /* 0x000fc800078f20ff */
[----:B------:R-:W-:-:S04]  /*5110*/  SHF.R.S32.HI R53, RZ, 0x4, R53 ;  /* 0x00000004ff357819 */ /* 0x000fc80000011435 */
[----:B------:R-:W-:-:S04]  /*5120*/  LEA.HI.SX32 R115, R76, R53, 0x1d ;  /* 0x000000354c737211 */ /* 0x000fc800078feaff */
[----:B------:R-:W-:-:S04]  /*5130*/  SHF.R.S32.HI R52, RZ, 0x1f, R115 ;  /* 0x0000001fff347819 */ /* 0x000fc80000011473 */
[----:B------:R-:W-:Y:S01]  /*5140*/  LEA.HI R52, R52, R115, RZ, 0x2 ;  /* 0x0000007334347211 */ /* 0x000fe200078f10ff */
[----:B------:R-:W-:-:S04]  /*5150*/  IMAD.SHL.U32 R115, R115, 0x8, RZ ;  /* 0x0000000873737824 */ /* 0x000fc800078e00ff */
[----:B------:R-:W-:-:S05]  /*5160*/  IMAD.SHL.U32 R52, R52, 0x400, RZ ;  /* 0x0000040034347824 */ /* 0x000fca00078e00ff */
[----:B------:R-:W-:Y:S02]  /*5170*/  LOP3.LUT R52, R52, 0x7ffff000, RZ, 0xc0, !PT ;  /* 0x7ffff00034347812 */ /* 0x000fe400078ec0ff */
[----:B--2---:R-:W-:-:S04]  /*5180*/  LOP3.LUT R53, R58, 0x18, R115, 0xf8, !PT ;  /* 0x000000183a357812 */ /* 0x004fc800078ef873 */
[----:B---3--:R-:W-:-:S04]  /*5190*/  LOP3.LUT R53, R53, R55, RZ, 0x3c, !PT ;  /* 0x0000003735357212 */ /* 0x008fc800078e3cff */
[----:B----4-:R-:W-:-:S05]  /*51a0*/  IADD3 R52, R53, R52, R54 ;  /* 0x0000003435347210 */ /* 0x010fca0007ffe036 */
[C---:B------:R-:W-:Y:S02]  /*51b0*/  IMAD R56, R17.reuse, 0x3000, R52 ;  /* 0x0000300011387824 */ /* 0x040fe400078e0234 */
[----:B------:R-:W-:Y:S02]  /*51c0*/  IMAD R52, R17, 0x3000, R104 ;  /* 0x0000300011347824 */ /* 0x000fe400078e0268 */
[--C-:B------:R-:W-:Y:S02]  /*51d0*/  IMAD R56, R56, 0x2, R2.reuse ;  /* 0x0000000238387824 */ /* 0x100fe400078e0202 */
[----:B------:R-:W-:-:S04]  /*51e0*/  IMAD R52, R52, 0x2, R2 ;  /* 0x0000000234347824 */ /* 0x000fc800078e0202 */
[----:B------:R-:W1:Y:S04]  /*51f0*/  LDS.128 R56, [R56+0x15400] ;  /* 0x0154000038387984 */ /* 0x000e680000000c00 */
[----:B------:R-:W2:Y:S01]  /*5200*/  LDS.128 R52, [R52+0x15400] ;  /* 0x0154000034347984 */ /* 0x000ea20000000c00 */
[----:B------:R-:W-:Y:S05]  /*5210*/  @P4 BRA `(.L_x_11346) ;  /* 0x0000000400744947 */ /* 0x000fea0003800000 */
[--C-:B------:R-:W-:Y:S01]  /*5220*/  SHF.R.U64 R36, R36, 0x10, R37.reuse ;  /* 0x0000001024247819 */ /* 0x100fe20000001225 */
[----:B-1----:R-:W-:Y:S01]  /*5230*/  IMAD.U32 R120, R57, 0x10000, RZ ;  /* 0x0001000039787824 */ /* 0x002fe200078e00ff */
        /* <DEDUP_REMOVED lines=10> */
[----:B------:R-:W-:Y:S01]  /*52e0*/  IMAD.U32 R116, R37, 0x10000, RZ ;  /* 0x0001000025747824 */ /* 0x000fe200078e00ff */
[----:B------:R-:W-:-:S02]  /*52f0*/  SHF.R.U32.HI R39, RZ, 0x10, R39 ;  /* 0x00000010ff277819 */ /* 0x000fc40000011627 */
[----:B------:R-:W-:Y:S01]  /*5300*/  PRMT R51, R119, 0x5410, R51 ;  /* 0x0000541077337816 */ /* 0x000fe20000000033 */
[----:B------:R-:W-:Y:S01]  /*5310*/  IMAD.U32 R119, R38, 0x10000, RZ ;  /* 0x0001000026777824 */ /* 0x000fe200078e00ff */
[----:B------:R-:W-:Y:S02]  /*5320*/  PRMT R39, R117, 0x5410, R39 ;  /* 0x0000541075277816 */ /* 0x000fe40000000027 */
        /* <DEDUP_REMOVED lines=58> */
[----:B------:R-:W-:Y:S01]  /*56d0*/  FMUL.FTZ R57, R57, R52 ;  /* 0x0000003439397220 */ /* 0x000fe20000410000 */
        /* <DEDUP_REMOVED lines=17> */
.L_x_11346:
[----:B------:R-:W-:Y:S05]  /*57f0*/  BSYNC B2 ;  /* 0x0000000000027941 */ /* 0x000fea0003800000 */
.L_x_11345:
        /* <DEDUP_REMOVED lines=12> */
.L_x_11344:
[----:B------:R-:W-:Y:S05]  /*58c0*/  BSYNC B1 ;  /* 0x0000000000017941 */ /* 0x000fea0003800000 */
.L_x_11343:
[----:B------:R-:W-:Y:S01]  /*58d0*/  ISETP.NE.AND P4, PT, R9, RZ, PT ;  /* 0x000000ff0900720c */ /* 0x000fe20003f85270 */
[----:B------:R-:W-:-:S12]  /*58e0*/  BSSY B1, `(.L_x_11347) ;  /* 0x0000082000017945 */ /* 0x000fd80003800000 */
[----:B------:R-:W-:Y:S05]  /*58f0*/  @!P4 BRA `(.L_x_11348) ;  /* 0x000000080000c947 */ /* 0x000fea0003800000 */
[----:B------:R-:W3:Y:S04]  /*5900*/  LDL R48, [R1+0x10] ;  /* 0x0000100001307983 */ /* 0x000ee80000100800 */
[----:B--2---:R-:W2:Y:S04]  /*5910*/  LDL R39, [R1+0x14] ;  /* 0x0000140001277983 */ /* 0x004ea80000100800 */
        /* <DEDUP_REMOVED lines=8> */
[----:B------:R-:W-:Y:S01]  /*59a0*/  SHF.R.S32.HI R37, RZ, 0x1f, R36 ;  /* 0x0000001fff257819 */ /* 0x000fe20000011424 */
[----:B------:R-:W-:-:S03]  /*59b0*/  IMAD.SHL.U32 R52, R36, 0x8, RZ ;  /* 0x0000000824347824 */ /* 0x000fc600078e00ff */
[----:B------:R-:W-:-:S05]  /*59c0*/  LEA.HI R37, R37, R36, RZ, 0x2 ;  /* 0x0000002425257211 */ /* 0x000fca00078f10ff */
[----:B------:R-:W-:-:S05]  /*59d0*/  IMAD.SHL.U32 R37, R37, 0x400, RZ ;  /* 0x0000040025257824 */ /* 0x000fca00078e00ff */
[----:B------:R-:W-:Y:S02]  /*59e0*/  LOP3.LUT R37, R37, 0x7ffff000, RZ, 0xc0, !PT ;  /* 0x7ffff00025257812 */ /* 0x000fe400078ec0ff */
[----:B---3--:R-:W-:-:S04]  /*59f0*/  LOP3.LUT R36, R48, 0x18, R52, 0xf8, !PT ;  /* 0x0000001830247812 */ /* 0x008fc800078ef834 */
[----:B--2---:R-:W-:-:S04]  /*5a00*/  LOP3.LUT R36, R36, R39, RZ, 0x3c, !PT ;  /* 0x0000002724247212 */ /* 0x004fc800078e3cff */
[----:B----4-:R-:W-:Y:S01]  /*5a10*/  IADD3 R36, R36, R37, R38 ;  /* 0x0000002524247210 */ /* 0x010fe20007ffe026 */
        /* <DEDUP_REMOVED lines=9> */
[----:B------:R-:W-:Y:S02]  /*5ab0*/  SHF.R.U32.HI R55, RZ, 0x10, R45 ;  /* 0x00000010ff377819 */ /* 0x000fe4000001162d */
[----:B------:R-:W-:Y:S02]  /*5ac0*/  SHF.R.U32.HI R53, RZ, 0x10, R33 ;  /* 0x00000010ff357819 */ /* 0x000fe40000011621 */
[--C-:B------:R-:W-:Y:S02]  /*5ad0*/  SHF.R.U64 R32, R34, 0x10, R35.reuse ;  /* 0x0000001022207819 */ /* 0x100fe40000001223 */
[----:B------:R-:W-:Y:S02]  /*5ae0*/  SHF.R.U32.HI R34, RZ, 0x10, R35 ;  /* 0x00000010ff227819 */ /* 0x000fe40000011623 */
[----:B------:R-:W-:-:S02]  /*5af0*/  SHF.R.U64 R35, R44, 0x10, R45 ;  /* 0x000000102c237819 */ /* 0x000fc4000000122d */
[----:B------:R-:W-:Y:S02]  /*5b00*/  PRMT R44, R129, 0x5410, R55 ;  /* 0x00005410812c7816 */ /* 0x000fe40000000037 */
[----:B------:R-:W-:Y:S02]  /*5b10*/  PRMT R45, R128, 0x5410, R53 ;  /* 0x00005410802d7816 */ /* 0x000fe40000000035 */
[--C-:B------:R-:W-:Y:S01]  /*5b20*/  SHF.R.U64 R33, R46, 0x10, R47.reuse ;  /* 0x000000102e217819 */ /* 0x100fe2000000122f */
[----:B------:R-:W-:Y:S01]  /*5b30*/  IMAD.U32 R55, R44, 0x10000, RZ ;  /* 0x000100002c377824 */ /* 0x000fe200078e00ff */
[----:B------:R-:W-:Y:S01]  /*5b40*/  LOP3.LUT R49, R49, 0xffff0000, RZ, 0xc0, !PT ;  /* 0xffff000031317812 */ /* 0x000fe200078ec0ff */
[----:B------:R-:W-:Y:S01]  /*5b50*/  IMAD.U32 R53, R45, 0x10000, RZ ;  /* 0x000100002d357824 */ /* 0x000fe200078e00ff */
[----:B------:R-:W-:Y:S01]  /*5b60*/  SHF.R.U32.HI R47, RZ, 0x10, R47 ;  /* 0x00000010ff2f7819 */ /* 0x000fe2000001162f */
[C---:B-1----:R-:W-:Y:S02]  /*5b70*/  IMAD.U32 R46, R37.reuse, 0x10000, RZ ;  /* 0x00010000252e7824 */ /* 0x042fe400078e00ff */
[C---:B------:R-:W-:Y:S01]  /*5b80*/  FMUL.FTZ R57, R56.reuse, R55 ;  /* 0x0000003738397220 */ /* 0x040fe20000410000 */
[----:B------:R-:W-:Y:S01]  /*5b90*/  FMUL.FTZ R56, R56, R53 ;  /* 0x0000003538387220 */ /* 0x000fe20000410000 */
[----:B------:R-:W-:-:S02]  /*5ba0*/  LOP3.LUT R37, R37, 0xffff0000, RZ, 0xc0, !PT ;  /* 0xffff000025257812 */ /* 0x000fc400078ec0ff */
[C---:B------:R-:W-:Y:S01]  /*5bb0*/  FFMA.FTZ R53, R46.reuse, R53, -R57 ;  /* 0x000000352e357223 */ /* 0x040fe20000010839 */
[----:B------:R-:W-:Y:S01]  /*5bc0*/  FFMA.FTZ R46, R46, R55, R56 ;  /* 0x000000372e2e7223 */ /* 0x000fe20000010038 */
[----:B------:R-:W-:Y:S01]  /*5bd0*/  LOP3.LUT R55, R45, 0xffff0000, RZ, 0xc0, !PT ;  /* 0xffff00002d377812 */ /* 0x000fe200078ec0ff */
[C---:B------:R-:W-:Y:S01]  /*5be0*/  IMAD.U32 R56, R51.reuse, 0x10000, RZ ;  /* 0x0001000033387824 */ /* 0x040fe200078e00ff */
[----:B------:R-:W-:Y:S02]  /*5bf0*/  LOP3.LUT R45, R44, 0xffff0000, RZ, 0xc0, !PT ;  /* 0xffff00002c2d7812 */ /* 0x000fe400078ec0ff */
[----:B------:R-:W-:Y:S02]  /*5c00*/  LOP3.LUT R51, R51, 0xffff0000, RZ, 0xc0, !PT ;  /* 0xffff000033337812 */ /* 0x000fe400078ec0ff */
[----:B------:R-:W-:Y:S01]  /*5c10*/  PRMT R35, R126, 0x5432, R35 ;  /* 0x000054327e237816 */ /* 0x000fe20000000023 */
[C---:B------:R-:W-:Y:S01]  /*5c20*/  FMUL.FTZ R44, R49.reuse, R45 ;  /* 0x0000002d312c7220 */ /* 0x040fe20000410000 */
[----:B------:R-:W-:Y:S01]  /*5c30*/  FMUL.FTZ R49, R49, R55 ;  /* 0x0000003731317220 */ /* 0x000fe20000410000 */
[----:B------:R-:W-:-:S02]  /*5c40*/  PRMT R33, R125, 0x5410, R33 ;  /* 0x000054107d217816 */ /* 0x000fc40000000021 */
[C---:B------:R-:W-:Y:S01]  /*5c50*/  FFMA.FTZ R44, R37.reuse, R55, -R44 ;  /* 0x00000037252c7223 */ /* 0x040fe2000001082c */
[----:B------:R-:W-:Y:S01]  /*5c60*/  FFMA.FTZ R37, R37, R45, R49 ;  /* 0x0000002d25257223 */ /* 0x000fe20000010031 */
[----:B------:R-:W-:Y:S01]  /*5c70*/  PRMT R49, R127, 0x5432, R54 ;  /* 0x000054327f317816 */ /* 0x000fe20000000036 */
[----:B------:R-:W-:Y:S01]  /*5c80*/  IMAD.U32 R45, R39, 0x10000, RZ ;  /* 0x00010000272d7824 */ /* 0x000fe200078e00ff */
[----:B------:R-:W-:Y:S02]  /*5c90*/  PRMT R54, R127, 0x5410, R34 ;  /* 0x000054107f367816 */ /* 0x000fe40000000022 */
[----:B------:R-:W-:Y:S02]  /*5ca0*/  PRMT R34, R126, 0x5410, R47 ;  /* 0x000054107e227816 */ /* 0x000fe4000000002f */
[----:B------:R-:W-:Y:S01]  /*5cb0*/  PRMT R32, R125, 0x5432, R32 ;  /* 0x000054327d207816 */ /* 0x000fe20000000020 */
[----:B------:R-:W-:Y:S01]  /*5cc0*/  IMAD.U32 R47, R54, 0x10000, RZ ;  /* 0x00010000362f7824 */ /* 0x000fe200078e00ff */
[----:B------:R-:W-:Y:S01]  /*5cd0*/  F2FP.BF16.F32.PACK_AB R44, R44, R53 ;  /* 0x000000352c2c723e */ /* 0x000fe200000010ff */
[----:B------:R-:W-:-:S04]  /*5ce0*/  IMAD.U32 R55, R34, 0x10000, RZ ;  /* 0x0001000022377824 */ /* 0x000fc800078e00ff */
[C---:B------:R-:W-:Y:S01]  /*5cf0*/  FMUL.FTZ R57, R56.reuse, R55 ;  /* 0x0000003738397220 */ /* 0x040fe20000410000 */
[----:B------:R-:W-:-:S03]  /*5d00*/  FMUL.FTZ R56, R56, R47 ;  /* 0x0000002f38387220 */ /* 0x000fc60000410000 */
[C---:B------:R-:W-:Y:S01]  /*5d10*/  FFMA.FTZ R47, R45.reuse, R47, -R57 ;  /* 0x0000002f2d2f7223 */ /* 0x040fe20000010839 */
[----:B------:R-:W-:Y:S01]  /*5d20*/  FFMA.FTZ R45, R45, R55, R56 ;  /* 0x000000372d2d7223 */ /* 0x000fe20000010038 */
[----:B------:R-:W-:Y:S01]  /*5d30*/  LOP3.LUT R55, R54, 0xffff0000, RZ, 0xc0, !PT ;  /* 0xffff000036377812 */ /* 0x000fe200078ec0ff */
[----:B------:R-:W-:Y:S01]  /*5d40*/  IMAD.U32 R56, R49, 0x10000, RZ ;  /* 0x0001000031387824 */ /* 0x000fe200078e00ff */
        /* <DEDUP_REMOVED lines=11> */
[C---:B------:R-:W-:Y:S01]  /*5e00*/  IMAD.U32 R51, R36.reuse, 0x10000, RZ ;  /* 0x0001000024337824 */ /* 0x040fe200078e00ff */
[----:B------:R-:W-:Y:S01]  /*5e10*/  LOP3.LUT R36, R36, 0xffff0000, RZ, 0xc0, !PT ;  /* 0xffff000024247812 */ /* 0x000fe200078ec0ff */
[C---:B------:R-:W-:Y:S01]  /*5e20*/  FMUL.FTZ R57, R55.reuse, R54 ;  /* 0x0000003637397220 */ /* 0x040fe20000410000 */
[----:B------:R-:W-:Y:S01]  /*5e30*/  FMUL.FTZ R55, R55, R56 ;  /* 0x0000003837377220 */ /* 0x000fe20000410000 */
[----:B------:R-:W-:-:S02]  /*5e40*/  F2FP.BF16.F32.PACK_AB R34, R34, R45 ;  /* 0x0000002d2222723e */ /* 0x000fc400000010ff */
[C---:B------:R-:W-:Y:S01]  /*5e50*/  FFMA.FTZ R57, R51.reuse, R56, -R57 ;  /* 0x0000003833397223 */ /* 0x040fe20000010839 */
[----:B------:R-:W-:Y:S01]  /*5e60*/  FFMA.FTZ R55, R51, R54, R55 ;  /* 0x0000003633377223 */ /* 0x000fe20000010037 */
[C---:B------:R-:W-:Y:S01]  /*5e70*/  FMUL.FTZ R51, R48.reuse, R35 ;  /* 0x0000002330337220 */ /* 0x040fe20000410000 */
        /* <DEDUP_REMOVED lines=9> */
[----:B------:R-:W-:Y:S01]  /*5f10*/  FMUL.FTZ R54, R56, R36 ;  /* 0x0000002438367220 */ /* 0x000fe20000410000 */
[----:B------:R-:W-:-:S02]  /*5f20*/  IMAD.U32 R35, R38, 0x10000, RZ ;  /* 0x0001000026237824 */ /* 0x000fc400078e00ff */
[-C--:B------:R-:W-:Y:S01]  /*5f30*/  FMUL.FTZ R56, R56, R49.reuse ;  /* 0x0000003138387220 */ /* 0x080fe20000410000 */
[----:B------:R-:W-:Y:S01]  /*5f40*/  LOP3.LUT R38, R38, 0xffff0000, RZ, 0xc0, !PT ;  /* 0xffff000026267812 */ /* 0x000fe200078ec0ff */
[C---:B------:R-:W-:Y:S02]  /*5f50*/  FFMA.FTZ R54, R35.reuse, R49, -R54 ;  /* 0x0000003123367223 */ /* 0x040fe40000010836 */
[----:B------:R-:W-:Y:S01]  /*5f60*/  FFMA.FTZ R56, R35, R36, R56 ;  /* 0x0000002423387223 */ /* 0x000fe20000010038 */
[----:B------:R-:W-:Y:S01]  /*5f70*/  LOP3.LUT R35, R32, 0xffff0000, RZ, 0xc0, !PT ;  /* 0xffff000020237812 */ /* 0x000fe200078ec0ff */
[----:B------:R-:W-:Y:S01]  /*5f80*/  FMUL.FTZ R49, R50, R33 ;  /* 0x0000002132317220 */ /* 0x000fe20000410000 */
[----:B------:R-:W-:Y:S01]  /*5f90*/  F2FP.BF16.F32.PACK_AB R36, R51, R57 ;  /* 0x000000393324723e */ /* 0x000fe200000010ff */
[----:B------:R-:W-:Y:S01]  /*5fa0*/  IMAD.MOV.U32 R51, RZ, RZ, R34 ;  /* 0x000000ffff337224 */ /* 0x000fe200078e0022 */
[----:B------:R-:W-:Y:S01]  /*5fb0*/  F2FP.BF16.F32.PACK_AB R48, R48, R55 ;  /* 0x000000373030723e */ /* 0x000fe200000010ff */
[-C--:B------:R-:W-:Y:S01]  /*5fc0*/  FMUL.FTZ R50, R50, R35.reuse ;  /* 0x0000002332327220 */ /* 0x080fe20000410000 */
[----:B------:R-:W-:Y:S01]  /*5fd0*/  FFMA.FTZ R35, R38, R35, -R49 ;  /* 0x0000002326237223 */ /* 0x000fe20000010831 */
[----:B------:R-:W-:Y:S01]  /*5fe0*/  F2FP.BF16.F32.PACK_AB R49, R37, R46 ;  /* 0x0000002e2531723e */ /* 0x000fe200000010ff */
[----:B------:R-:W-:-:S02]  /*5ff0*/  IMAD.MOV.U32 R37, RZ, RZ, R44 ;  /* 0x000000ffff257224 */ /* 0x000fc400078e002c */
[----:B------:R-:W-:Y:S01]  /*6000*/  FFMA.FTZ R33, R38, R33, R50 ;  /* 0x0000002126217223 */ /* 0x000fe20000010032 */
[----:B------:R-:W-:-:S04]  /*6010*/  F2FP.BF16.F32.PACK_AB R38, R35, R54 ;  /* 0x000000362326723e */ /* 0x000fc800000010ff */
[----:B------:R-:W-:-:S07]  /*6020*/  F2FP.BF16.F32.PACK_AB R50, R33, R56 ;  /* 0x000000382132723e */ /* 0x000fce00000010ff */
.L_x_11350:
[----:B------:R-:W-:Y:S05]  /*6030*/  BSYNC B2 ;  /* 0x0000000000027941 */ /* 0x000fea0003800000 */
.L_x_11349:
[----:B------:R-:W-:-:S04]  /*6040*/  IADD3 R33, P4, P5, R20, R88, R79 ;  /* 0x0000005814217210 */ /* 0x000fc80007d9e04f */
[----:B------:R-:W-:Y:S02]  /*6050*/  IADD3.X R34, R3, R109, R100, P4, P5 ;  /* 0x0000006d03227210 */ /* 0x000fe400027ea464 */
[----:B------:R-:W-:-:S13]  /*6060*/  ISETP.GE.AND P4, PT, R52, R108, PT ;  /* 0x0000006c3400720c */ /* 0x000fda0003f86270 */
[--C-:B------:R-:W-:Y:S02]  /*6070*/  @!P4 SHF.R.S32.HI R32, RZ, 0x1f, R52.reuse ;  /* 0x0000001fff20c819 */ /* 0x100fe40000011434 */
[----:B------:R-:W-:-:S04]  /*6080*/  @!P4 IADD3 R52, P5, P6, R20, R88, R52 ;  /* 0x000000581434c210 */ /* 0x000fc80007ebe034 */
[----:B------:R-:W-:Y:S02]  /*6090*/  @!P4 IADD3.X R35, R3, R109, R32, P5, P6 ;  /* 0x0000006d0323c210 */ /* 0x000fe40002fec420 */
[----:B------:R-:W-:-:S04]  /*60a0*/  LEA R32, P5, R33, R86, 0x1 ;  /* 0x0000005621207211 */ /* 0x000fc800078a08ff */
[----:B------:R-:W-:Y:S02]  /*60b0*/  LEA.HI.X R33, R33, R87, R34, 0x1, P5 ;  /* 0x0000005721217211 */ /* 0x000fe400028f0c22 */
[----:B------:R-:W-:-:S03]  /*60c0*/  @!P4 LEA R34, P5, R52, R86, 0x1 ;  /* 0x000000563422c211 */ /* 0x000fc600078a08ff */
[----:B-1----:R1:W-:Y:S01]  /*60d0*/  STG.E.128 desc[UR40][R32.64], R36 ;  /* 0x0000002420007986 */ /* 0x0023e2000c101d28 */
[----:B------:R-:W-:-:S05]  /*60e0*/  @!P4 LEA.HI.X R35, R52, R87, R35, 0x1, P5 ;  /* 0x000000573423c211 */ /* 0x000fca00028f0c23 */
[----:B--2---:R1:W-:Y:S04]  /*60f0*/  @!P4 STG.E.128 desc[UR40][R34.64], R48 ;  /* 0x000000302200c986 */ /* 0x0043e8000c101d28 */
.L_x_11348:
[----:B------:R-:W-:Y:S05]  /*6100*/  BSYNC B1 ;  /* 0x0000000000017941 */ /* 0x000fea0003800000 */
.L_x_11347:
[----:B------:R-:W-:-:S13]  /*6110*/  ISETP.NE.AND P4, PT, R10, RZ, PT ;  /* 0x000000ff0a00720c */ /* 0x000fda0003f85270 */
[----:B------:R-:W-:Y:S05]  /*6120*/  @!P4 BRA `(.L_x_11315) ;  /* 0x000000080094c947 */ /* 0x000fea0003800000 */
[----:B-12---:R-:W2:Y:S04]  /*6130*/  LDL R36, [R1+0x10] ;  /* 0x0000100001247983 */ /* 0x006ea80000100800 */
[----:B------:R-:W3:Y:S04]  /*6140*/  LDL R35, [R1+0x14] ;  /* 0x0000140001237983 */ /* 0x000ee80000100800 */
[----:B------:R-:W4:Y:S01]  /*6150*/  LDL R34, [R1+0x18] ;  /* 0x0000180001227983 */ /* 0x000f220000100800 */
[----:B------:R-:W-:Y:S01]  /*6160*/  IADD3 R32, P4, P5, R20, R88, R77 ;  /* 0x0000005814207210 */ /* 0x000fe20007d9e04d */
[----:B------:R-:W-:Y:S01]  /*6170*/  BSSY B1, `(.L_x_11351) ;  /* 0x0000076000017945 */ /* 0x000fe20003800000 */
[----:B------:R-:W-:-:S02]  /*6180*/  LOP3.LUT P6, RZ, R23, 0x1, RZ, 0xc0, !PT ;  /* 0x0000000117ff7812 */ /* 0x000fc400078cc0ff */
[----:B------:R-:W-:Y:S02]  /*6190*/  IADD3.X R33, R3, R109, R99, P4, P5 ;  /* 0x0000006d03217210 */ /* 0x000fe400027ea463 */
[C---:B------:R-:W-:Y:S02]  /*61a0*/  LEA R44, P4, R32.reuse, R86, 0x1 ;  /* 0x00000056202c7211 */ /* 0x040fe400078808ff */
[----:B------:R-:W-:Y:S02]  /*61b0*/  SEL R114, R107, R114, !P6 ;  /* 0x000000726b727207 */ /* 0x000fe40007000000 */
[----:B------:R-:W-:Y:S02]  /*61c0*/  LEA.HI.X R45, R32, R87, R33, 0x1, P4 ;  /* 0x00000057202d7211 */ /* 0x000fe400020f0c21 */
[----:B------:R-:W-:Y:S02]  /*61d0*/  SHF.R.S32.HI R33, RZ, 0x1f, R114 ;  /* 0x0000001fff217819 */ /* 0x000fe40000011472 */
[----:B------:R-:W-:-:S02]  /*61e0*/  ISETP.GE.AND P4, PT, R4, R106, PT ;  /* 0x0000006a0400720c */ /* 0x000fc40003f86270 */
        /* <DEDUP_REMOVED lines=8> */
[----:B--2---:R-:W-:-:S04]  /*6270*/  LOP3.LUT R32, R36, 0x18, R47, 0xf8, !PT ;  /* 0x0000001824207812 */ /* 0x004fc800078ef82f */
[----:B---3--:R-:W-:-:S04]  /*6280*/  LOP3.LUT R32, R32, R35, RZ, 0x3c, !PT ;  /* 0x0000002320207212 */ /* 0x008fc800078e3cff */
        /* <DEDUP_REMOVED lines=10> */
[--C-:B------:R-:W-:Y:S01]  /*6330*/  SHF.R.U64 R28, R30, 0x10, R31.reuse ;  /* 0x000000101e1c7819 */ /* 0x100fe2000000121f */
[----:B-1----:R-:W-:Y:S01]  /*6340*/  IMAD.U32 R48, R33, 0x10000, RZ ;  /* 0x0001000021307824 */ /* 0x002fe200078e00ff */
[----:B------:R-:W-:Y:S01]  /*6350*/  SHF.R.U32.HI R30, RZ, 0x10, R31 ;  /* 0x00000010ff1e7819 */ /* 0x000fe2000001161f */
[----:B------:R-:W-:Y:S01]  /*6360*/  IMAD.U32 R54, R39, 0x10000, RZ ;  /* 0x0001000027367824 */ /* 0x000fe200078e00ff */
[----:B------:R-:W-:Y:S02]  /*6370*/  SHF.R.U32.HI R31, RZ, 0x10, R41 ;  /* 0x00000010ff1f7819 */ /* 0x000fe40000011629 */
[----:B------:R-:W-:Y:S02]  /*6380*/  SHF.R.U32.HI R29, RZ, 0x10, R29 ;  /* 0x00000010ff1d7819 */ /* 0x000fe4000001161d */
[----:B------:R-:W-:-:S02]  /*6390*/  SHF.R.U64 R41, R40, 0x10, R41 ;  /* 0x0000001028297819 */ /* 0x000fc40000001229 */
[--C-:B------:R-:W-:Y:S02]  /*63a0*/  SHF.R.U64 R40, R42, 0x10, R43.reuse ;  /* 0x000000102a287819 */ /* 0x100fe4000000122b */
[----:B------:R-:W-:Y:S02]  /*63b0*/  SHF.R.U32.HI R42, RZ, 0x10, R43 ;  /* 0x00000010ff2a7819 */ /* 0x000fe4000001162b */
[----:B------:R-:W-:Y:S01]  /*63c0*/  PRMT R43, R124, 0x5432, R31 ;  /* 0x000054327c2b7816 */ /* 0x000fe2000000001f */
[----:B------:R-:W-:Y:S01]  /*63d0*/  IMAD.U32 R31, R32, 0x10000, RZ ;  /* 0x00010000201f7824 */ /* 0x000fe200078e00ff */
[----:B------:R-:W-:Y:S02]  /*63e0*/  PRMT R29, R122, 0x5432, R29 ;  /* 0x000054327a1d7816 */ /* 0x000fe4000000001d */
[----:B------:R-:W-:Y:S01]  /*63f0*/  LOP3.LUT R37, R37, 0xffff0000, RZ, 0xc0, !PT ;  /* 0xffff000025257812 */ /* 0x000fe200078ec0ff */
[C---:B------:R-:W-:Y:S01]  /*6400*/  IMAD.U32 R53, R43.reuse, 0x10000, RZ ;  /* 0x000100002b357824 */ /* 0x040fe200078e00ff */
[----:B------:R-:W-:Y:S01]  /*6410*/  LOP3.LUT R58, R43, 0xffff0000, RZ, 0xc0, !PT ;  /* 0xffff00002b3a7812 */ /* 0x000fe200078ec0ff */
[C---:B------:R-:W-:Y:S01]  /*6420*/  IMAD.U32 R51, R29.reuse, 0x10000, RZ ;  /* 0x000100001d337824 */ /* 0x040fe200078e00ff */
[----:B------:R-:W-:Y:S01]  /*6430*/  LOP3.LUT R56, R29, 0xffff0000, RZ, 0xc0, !PT ;  /* 0xffff00001d387812 */ /* 0x000fe200078ec0ff */
[C---:B------:R-:W-:Y:S01]  /*6440*/  FMUL.FTZ R55, R46.reuse, R53 ;  /* 0x000000352e377220 */ /* 0x040fe20000410000 */
[----:B------:R-:W-:Y:S01]  /*6450*/  LOP3.LUT R33, R33, 0xffff0000, RZ, 0xc0, !PT ;  /* 0xffff000021217812 */ /* 0x000fe200078ec0ff */
[----:B------:R-:W-:Y:S01]  /*6460*/  FMUL.FTZ R106, R37, R58 ;  /* 0x0000003a256a7220 */ /* 0x000fe20000410000 */
[----:B------:R-:W-:Y:S01]  /*6470*/  PRMT R42, R123, 0x5432, R42 ;  /* 0x000054327b2a7816 */ /* 0x000fe2000000002a */
[-C--:B------:R-:W-:Y:S01]  /*6480*/  FMUL.FTZ R37, R37, R56.reuse ;  /* 0x0000003825257220 */ /* 0x080fe20000410000 */
[----:B------:R-:W-:Y:S01]  /*6490*/  PRMT R30, R121, 0x5432, R30 ;  /* 0x00005432791e7816 */ /* 0x000fe2000000001e */
[C---:B------:R-:W-:Y:S01]  /*64a0*/  FFMA.FTZ R29, R33.reuse, R56, -R106 ;  /* 0x00000038211d7223 */ /* 0x040fe2000001086a */
[----:B------:R-:W-:Y:S01]  /*64b0*/  FMUL.FTZ R52, R46, R51 ;  /* 0x000000332e347220 */ /* 0x000fe20000410000 */
[----:B------:R-:W-:Y:S01]  /*64c0*/  FFMA.FTZ R33, R33, R58, R37 ;  /* 0x0000003a21217223 */ /* 0x000fe20000010025 */
[----:B------:R-:W-:-:S02]  /*64d0*/  IMAD.U32 R37, R42, 0x10000, RZ ;  /* 0x000100002a257824 */ /* 0x000fc400078e00ff */
[----:B------:R-:W-:Y:S01]  /*64e0*/  FFMA.FTZ R50, R48, R51, -R55 ;  /* 0x0000003330327223 */ /* 0x000fe20000010837 */
[----:B------:R-:W-:Y:S02]  /*64f0*/  IMAD.U32 R43, R30, 0x10000, RZ ;  /* 0x000100001e2b7824 */ /* 0x000fe400078e00ff */
[----:B------:R-:W-:Y:S01]  /*6500*/  FFMA.FTZ R48, R48, R53, R52 ;  /* 0x0000003530307223 */ /* 0x000fe20000010034 */
[----:B------:R-:W-:Y:S01]  /*6510*/  PRMT R124, R124, 0x5410, R41 ;  /* 0x000054107c7c7816 */ /* 0x000fe20000000029 */
[----:B------:R-:W-:Y:S02]  /*6520*/  IMAD.U32 R52, R35, 0x10000, RZ ;  /* 0x0001000023347824 */ /* 0x000fe400078e00ff */
[C---:B------:R-:W-:Y:S01]  /*6530*/  FMUL.FTZ R41, R54.reuse, R37 ;  /* 0x0000002536297220 */ /* 0x040fe20000410000 */
[----:B------:R-:W-:Y:S01]  /*6540*/  LOP3.LUT R39, R39, 0xffff0000, RZ, 0xc0, !PT ;  /* 0xffff000027277812 */ /* 0x000fe200078ec0ff */
[-C--:B------:R-:W-:Y:S01]  /*6550*/  FMUL.FTZ R54, R54, R43.reuse ;  /* 0x0000002b36367220 */ /* 0x080fe20000410000 */
[----:B------:R-:W-:Y:S01]  /*6560*/  LOP3.LUT R42, R42, 0xffff0000, RZ, 0xc0, !PT ;  /* 0xffff00002a2a7812 */ /* 0x000fe200078ec0ff */
[----:B------:R-:W-:Y:S01]  /*6570*/  IMAD.U32 R46, R36, 0x10000, RZ ;  /* 0x00010000242e7824 */ /* 0x000fe200078e00ff */
[----:B------:R-:W-:Y:S01]  /*6580*/  PRMT R122, R122, 0x5410, R49 ;  /* 0x000054107a7a7816 */ /* 0x000fe20000000031 */
[----:B------:R-:W-:Y:S01]  /*6590*/  IMAD.U32 R51, R34, 0x10000, RZ ;  /* 0x0001000022337824 */ /* 0x000fe200078e00ff */
[----:B------:R-:W-:Y:S01]  /*65a0*/  PRMT R121, R121, 0x5410, R28 ;  /* 0x0000541079797816 */ /* 0x000fe2000000001c */
[C---:B------:R-:W-:Y:S01]  /*65b0*/  FFMA.FTZ R28, R52.reuse, R43, -R41 ;  /* 0x0000002b341c7223 */ /* 0x040fe20000010829 */
[----:B------:R-:W-:Y:S01]  /*65c0*/  PRMT R123, R123, 0x5410, R40 ;  /* 0x000054107b7b7816 */ /* 0x000fe20000000028 */
[----:B------:R-:W-:Y:S01]  /*65d0*/  FFMA.FTZ R52, R52, R37, R54 ;  /* 0x0000002534347223 */ /* 0x000fe20000010036 */
[----:B------:R-:W-:Y:S01]  /*65e0*/  LOP3.LUT R35, R35, 0xffff0000, RZ, 0xc0, !PT ;  /* 0xffff000023237812 */ /* 0x000fe200078ec0ff */
[C---:B------:R-:W-:Y:S01]  /*65f0*/  FMUL.FTZ R54, R39.reuse, R42 ;  /* 0x0000002a27367220 */ /* 0x040fe20000410000 */
[----:B------:R-:W-:Y:S01]  /*6600*/  LOP3.LUT R40, R30, 0xffff0000, RZ, 0xc0, !PT ;  /* 0xffff00001e287812 */ /* 0x000fe200078ec0ff */
[----:B------:R-:W-:Y:S01]  /*6610*/  IMAD.U32 R43, R124, 0x10000, RZ ;  /* 0x000100007c2b7824 */ /* 0x000fe200078e00ff */
[----:B------:R-:W-:Y:S01]  /*6620*/  LOP3.LUT R36, R36, 0xffff0000, RZ, 0xc0, !PT ;  /* 0xffff000024247812 */ /* 0x000fe200078ec0ff */
[C---:B------:R-:W-:Y:S01]  /*6630*/  IMAD.U32 R30, R122.reuse, 0x10000, RZ ;  /* 0x000100007a1e7824 */ /* 0x040fe200078e00ff */
[----:B------:R-:W-:Y:S01]  /*6640*/  LOP3.LUT R41, R122, 0xffff0000, RZ, 0xc0, !PT ;  /* 0xffff00007a297812 */ /* 0x000fe200078ec0ff */
[-C--:B------:R-:W-:Y:S01]  /*6650*/  FMUL.FTZ R56, R39, R40.reuse ;  /* 0x0000002827387220 */ /* 0x080fe20000410000 */
[C---:B------:R-:W-:Y:S01]  /*6660*/  FFMA.FTZ R37, R35.reuse, R40, -R54 ;  /* 0x0000002823257223 */ /* 0x040fe20000010836 */
[----:B------:R-:W-:Y:S01]  /*6670*/  LOP3.LUT R39, R124, 0xffff0000, RZ, 0xc0, !PT ;  /* 0xffff00007c277812 */ /* 0x000fe200078ec0ff */
[C---:B------:R-:W-:Y:S01]  /*6680*/  FMUL.FTZ R40, R46.reuse, R43 ;  /* 0x0000002b2e287220 */ /* 0x040fe20000410000 */
[----:B------:R-:W-:Y:S01]  /*6690*/  FMUL.FTZ R46, R46, R30 ;  /* 0x0000001e2e2e7220 */ /* 0x000fe20000410000 */
[----:B------:R-:W-:Y:S01]  /*66a0*/  LOP3.LUT R32, R32, 0xffff0000, RZ, 0xc0, !PT ;  /* 0xffff000020207812 */ /* 0x000fe200078ec0ff */
[----:B------:R-:W-:Y:S01]  /*66b0*/  FFMA.FTZ R35, R35, R42, R56 ;  /* 0x0000002a23237223 */ /* 0x000fe20000010038 */
[C---:B------:R-:W-:Y:S01]  /*66c0*/  FFMA.FTZ R30, R31.reuse, R30, -R40 ;  /* 0x0000001e1f1e7223 */ /* 0x040fe20000010828 */
[----:B------:R-:W-:Y:S01]  /*66d0*/  LOP3.LUT R53, R34, 0xffff0000, RZ, 0xc0, !PT ;  /* 0xffff000022357812 */ /* 0x000fe200078ec0ff */
        /* <DEDUP_REMOVED lines=31> */
.L_x_11352:
[----:B------:R-:W-:Y:S05]  /*68d0*/  BSYNC B1 ;  /* 0x0000000000017941 */ /* 0x000fea0003800000 */
.L_x_11351:
        /* <DEDUP_REMOVED lines=10> */
.L_x_11308:
[----:B------:R-:W-:-:S06]  /*6980*/  UISETP.NE.AND UP0, UPT, UR37, 0x3, UPT ;  /* 0x000000032500788c */ /* 0x000fcc000bf05270 */
[----:B------:R-:W-:-:S13]  /*6990*/  PLOP3.LUT P3, PT, PT, PT, UP0, 0x80, 0x0 ;  /* 0x000000000000781c */ /* 0x000fda0003f6f008 */
[----:B------:R-:W-:Y:S05]  /*69a0*/  @!P3 BRA `(.L_x_11353) ;  /* 0x000000000004b947 */ /* 0x000fea0003800000 */
[----:B------:R-:W-:Y:S01]  /*69b0*/  BPT.TRAP 0x1 ;  /* 0x000000040000795c */ /* 0x000fe20000300000 */
.L_x_11353:
[----:B------:R-:W-:Y:S01]  /*69c0*/  IMAD R14, R17, 0x8, R2 ;  /* 0x00000008110e7824 */ /* 0x000fe200078e0202 */
[----:B------:R-:W-:Y:S01]  /*69d0*/  SHF.L.U32 R85, R156, 0x1f, RZ ;  /* 0x0000001f9c557819 */ /* 0x000fe200000006ff */
[----:B------:R-:W-:Y:S01]  /*69e0*/  IMAD R84, R25, -0x80, R24 ;  /* 0xffffff8019547824 */ /* 0x000fe200078e0218 */
[----:B------:R-:W-:Y:S02]  /*69f0*/  BSSY B1, `(.L_x_11354) ;  /* 0x0000004000017945 */ /* 0x000fe40003800000 */
[----:B------:R-:W0:Y:S02]  /*6a00*/  SYNCS.PHASECHK.TRANS64.TRYWAIT P4, [R14+URZ+0x2d890], R85 ;  /* 0x02d890550e0075a7 */ /* 0x000e24000808017f */
[----:B------:R-:W-:Y:S01]  /*6a10*/  VIMNMX R84, R84, 0x80, PT ;  /* 0x0000008054547848 */ /* 0x000fe20003fe0100 */
[----:B0-----:R-:W-:Y:S06]  /*6a20*/  @!P4 BRA `(.L_x_11355) ;  /* 0x000001c00058c947 */ /* 0x001fec0003800000 */
.L_x_11682:
[----:B------:R-:W-:Y:S05]  /*6a30*/  BSYNC B1 ;  /* 0x0000000000017941 */ /* 0x000fea0003800000 */
.L_x_11354:
        /* <DEDUP_REMOVED lines=20> */
.L_x_11315:
[----:B------:R-:W-:Y:S05]  /*6b80*/  BSYNC B0 ;  /* 0x0000000000007941 */ /* 0x000fea0003800000 */
.L_x_11307:
        /* <DEDUP_REMOVED lines=17> */
.L_x_11357:
[----:B------:R-:W-:Y:S05]  /*6ca0*/  BSYNC B0 ;  /* 0x0000000000007941 */ /* 0x000fea0003800000 */
.L_x_11356:
[----:B------:R-:W2:Y:S01]  /*6cb0*/  SYNCS.PHASECHK.TRANS64.TRYWAIT P3, [R14+URZ+0x2d8b0], R85 ;  /* 0x02d8b0550e0075a7 */ /* 0x000ea2000806017f */
[----:B------:R-:W-:Y:S04]  /*6cc0*/  BSSY B0, `(.L_x_11358) ;  /* 0x0000002000007945 */ /* 0x000fe80003800000 */
[----:B--2---:R-:W-:Y:S05]  /*6cd0*/  @!P3 BRA `(.L_x_11359) ;  /* 0x000001bc00c0b947 */ /* 0x004fea0003800000 */
.L_x_11683:
[----:B------:R-:W-:Y:S05]  /*6ce0*/  BSYNC B0 ;  /* 0x0000000000007941 */ /* 0x000fea0003800000 */
.L_x_11358:
        /* <DEDUP_REMOVED lines=33> */
.L_x_11361:
[----:B------:R-:W-:Y:S05]  /*6f00*/  BSYNC B0 ;  /* 0x0000000000007941 */ /* 0x000fea0003800000 */
.L_x_11360:
[----:B------:R-:W-:Y:S01]  /*6f10*/  @!PT LDS RZ, [RZ] ;  /* 0x00000000fffff984 */ /* 0x000fe20000000800 */
[----:B------:R-:W-:Y:S01]  /*6f20*/  @!PT LDS RZ, [RZ] ;  /* 0x00000000fffff984 */ /* 0x000fe20000000800 */
[----:B------:R-:W-:Y:S01]  /*6f30*/  @!PT LDS RZ, [RZ] ;  /* 0x00000000fffff984 */ /* 0x000fe20000000800 */
[----:B------:R-:W-:Y:S01]  /*6f40*/  @!PT LDS RZ, [RZ] ;  /* 0x00000000fffff984 */ /* 0x000fe20000000800 */
[----:B------:R4:W-:Y:S06]  /*6f50*/  MEMBAR.ALL.CTA ;  /* 0x0000000000007992 */ /* 0x0009ec0000008000 */
[----:B----4-:R-:W4:Y:S01]  /*6f60*/  FENCE.VIEW.ASYNC.S ;  /* 0x00000000000073c6 */ /* 0x010f220000000000 */
[----:B------:R-:W-:Y:S02]  /*6f70*/  VIADD R17, R17, 0x1 ;  /* 0x0000000111117836 */ /* 0x000fe40000000000 */
[----:B0-2---:R-:W-:Y:S01]  /*6f80*/  @!P4 VIADD R14, R14, 0x2d8c0 ;  /* 0x0002d8c00e0ec836 */ /* 0x005fe20000000000 */
[----:B----4-:R0:W-:Y:S02]  /*6f90*/  BAR.SYNC.DEFER_BLOCKING R110, 0x80 ;  /* 0x0002006e0000751d */ /* 0x0101e40000010000 */
[----:B------:R-:W-:-:S02]  /*6fa0*/  ISETP.NE.AND P3, PT, R17, 0x2, PT ;  /* 0x000000021100780c */ /* 0x000fc40003f65270 */
[----:B------:R-:W-:Y:S02]  /*6fb0*/  @!P4 PRMT R14, RZ, 0x654, R14 ;  /* 0x00000654ff0ec816 */ /* 0x000fe4000000000e */
[----:B------:R-:W-:Y:S02]  /*6fc0*/  SEL R15, RZ, 0x1, P3 ;  /* 0x00000001ff0f7807 */ /* 0x000fe40001800000 */
[----:B------:R-:W-:Y:S02]  /*6fd0*/  SEL R17, R17, RZ, P3 ;  /* 0x000000ff11117207 */ /* 0x000fe40001800000 */
[----:B------:R-:W-:Y:S01]  /*6fe0*/  LOP3.LUT R156, R156, R15, RZ, 0x3c, !PT ;  /* 0x0000000f9c9c7212 */ /* 0x000fe200078e3cff */
[----:B------:R0:W-:Y:S01]  /*6ff0*/  @!P4 SYNCS.ARRIVE.TRANS64.RED.A1T0 RZ, [R14+URZ], RZ ;  /* 0x000000ff0effc9a7 */ /* 0x0001e2000810043f */
[----:B------:R-:W-:Y:S05]  /*7000*/  @P2 BRA `(.L_x_11362) ;  /* 0xffffffb800a42947 */ /* 0x000fea000383ffff */
[----:B-1-3--:R-:W1:Y:S01]  /*7010*/  S2R R28, SR_TID.X ;  /* 0x00000000001c7919 */ /* 0x00ae620000002100 */
[----:B------:R-:W-:Y:S02]  /*7020*/  PLOP3.LUT P0, PT, PT, PT, PT, 0x8, 0x0 ;  /* 0x000000000000781c */ /* 0x000fe40003f0e170 */
[----:B-1----:R-:W-:-:S04]  /*7030*/  SHF.R.U32.HI R28, RZ, 0x7, R28 ;  /* 0x00000007ff1c7819 */ /* 0x002fc8000001161c */
[----:B------:R-:W-:-:S13]  /*7040*/  ISETP.NE.AND P5, PT, R28, 0x1, PT ;  /* 0x000000011c00780c */ /* 0x000fda0003fa5270 */
[----:B------:R-:W-:Y:S06]  /*7050*/  @!P5 BAR.ARV 0x9, 0x100 ;  /* 0x024400000000db1d */ /* 0x000fec0000002000 */
.L_x_11302:
[----:B------:R-:W2:Y:S01]  /*7060*/  LDL R8, [R1+0x1c] ;  /* 0x00001c0001087983 */ /* 0x000ea20000100800 */
[----:B------:R-:W1:Y:S08]  /*7070*/  LDC R0, c[0x0][0x448] ;  /* 0x00011200ff007b82 */ /* 0x000e700000000800 */
[----:B------:R-:W3:Y:S01]  /*7080*/  LDC.64 R4, c[0x0][0x9e0] ;  /* 0x00027800ff047b82 */ /* 0x000ee20000000a00 */
[----:B-1----:R-:W-:-:S02]  /*7090*/  ISETP.NE.AND P1, PT, R0, 0x1, PT ;  /* 0x000000010000780c */ /* 0x002fc40003f25270 */
[----:B---3--:R-:W-:-:S11]  /*70a0*/  ISETP.GE.AND P2, PT, R5, 0x1, PT ;  /* 0x000000010500780c */ /* 0x008fd60003f46270 */
[----:B------:R-:W1:Y:S08]  /*70b0*/  @P1 LDC R3, c[0x0][0x44c] ;  /* 0x00011300ff031b82 */ /* 0x000e700000000800 */
[----:B------:R-:W3:Y:S01]  /*70c0*/  @P1 LDC R6, c[0x0][0x450] ;  /* 0x00011400ff061b82 */ /* 0x000ee20000000800 */
[----:B--2---:R-:W-:-:S04]  /*70d0*/  VIADD R0, R8, 0xbf ;  /* 0x000000bf08007836 */ /* 0x004fc80000000000 */
[----:B-1----:R-:W-:-:S05]  /*70e0*/  @P1 IMAD.HI.U32 R3, R0, R3, RZ ;  /* 0x0000000300031227 */ /* 0x002fca00078e00ff */
[----:B---3--:R-:W-:-:S05]  /*70f0*/  @P1 SHF.R.U32.HI R0, RZ, R6, R3 ;  /* 0x00000006ff001219 */ /* 0x008fca0000011603 */
[----:B------:R-:W-:Y:S01]  /*7100*/  IMAD.IADD R3, R111, 0x1, R0 ;  /* 0x000000016f037824 */ /* 0x000fe200078e0200 */
[----:B------:R-:W-:Y:S06]  /*7110*/  @P0 BRA `(.L_x_11363) ;  /* 0x00000000000c0947 */ /* 0x000fec0003800000 */
[----:B------:R-:W1:Y:S01]  /*7120*/  FENCE.VIEW.ASYNC.G ;  /* 0x00000000000073c6 */ /* 0x000e620000000100 */
[----:B------:R-:W-:Y:S05]  /*7130*/  WARPSYNC.ALL ;  /* 0x0000000000007948 */ /* 0x000fea0003800000 */
[----:B-1----:R-:W-:Y:S06]  /*7140*/  BAR.ARV 0xc, 0x200 ;  /* 0x0308000000007b1d */ /* 0x002fec0000002000 */
.L_x_11363:
        /* <DEDUP_REMOVED lines=13> */
.L_x_11366:
[----:B------:R-:W-:-:S13]  /*7220*/  ISETP.NE.AND P0, PT, R5, 0x1, PT ;  /* 0x000000010500780c */ /* 0x000fda0003f05270 */
[----:B------:R-:W1:Y:S02]  /*7230*/  @P0 LDC.64 R6, c[0x0][0x9e8] ;  /* 0x00027a00ff060b82 */ /* 0x000e640000000a00 */
[----:B-1----:R-:W-:-:S05]  /*7240*/  @P0 IMAD.HI.U32 R6, R0, R6, RZ ;  /* 0x0000000600060227 */ /* 0x002fca00078e00ff */
[----:B------:R-:W-:-:S07]  /*7250*/  @P0 SHF.R.U32.HI R0, RZ, R7, R6 ;  /* 0x00000007ff000219 */ /* 0x000fce0000011606 */
.L_x_11367:
[----:B------:R-:W-:Y:S05]  /*7260*/  BSYNC B0 ;  /* 0x0000000000007941 */ /* 0x000fea0003800000 */
.L_x_11365:
[----:B------:R-:W-:-:S05]  /*7270*/  IMAD R3, R0, R5, R5 ;  /* 0x0000000500037224 */ /* 0x000fca00078e0205 */
[----:B------:R-:W-:-:S07]  /*7280*/  VIMNMX R4, R4, R3, PT ;  /* 0x0000000304047248 */ /* 0x000fce0003fe0100 */
.L_x_11364:
        /* <DEDUP_REMOVED lines=24> */
.L_x_11370:
[----:B------:R-:W-:-:S13]  /*7410*/  ISETP.NE.AND P0, PT, R5, 0x1, PT ;  /* 0x000000010500780c */ /* 0x000fda0003f05270 */
[----:B------:R-:W1:Y:S02]  /*7420*/  @P0 LDC.64 R6, c[0x0][0x9e8] ;  /* 0x00027a00ff060b82 */ /* 0x000e640000000a00 */
[----:B-1----:R-:W-:-:S05]  /*7430*/  @P0 IMAD.HI.U32 R4, R0, R6, RZ ;  /* 0x0000000600040227 */ /* 0x002fca00078e00ff */
[----:B------:R-:W-:-:S07]  /*7440*/  @P0 SHF.R.U32.HI R0, RZ, R7, R4 ;  /* 0x00000007ff000219 */ /* 0x000fce0000011604 */
.L_x_11371:
[----:B------:R-:W-:Y:S05]  /*7450*/  BSYNC B0 ;  /* 0x0000000000007941 */ /* 0x000fea0003800000 */
.L_x_11369:
[----:B------:R-:W-:-:S05]  /*7460*/  IMAD R0, R0, R5, RZ ;  /* 0x0000000500007224 */ /* 0x000fca00078e02ff */
[----:B------:R-:W-:-:S07]  /*7470*/  VIMNMX R3, R3, R0, !PT ;  /* 0x0000000003037248 */ /* 0x000fce0007fe0100 */
.L_x_11368:
[----:B------:R-:W-:Y:S01]  /*7480*/  SHF.R.S32.HI R0, RZ, 0x1f, R3 ;  /* 0x0000001fff007819 */ /* 0x000fe20000011403 */
[----:B------:R-:W-:Y:S01]  /*7490*/  IMAD.MOV.U32 R20, RZ, RZ, RZ ;  /* 0x000000ffff147224 */ /* 0x000fe200078e00ff */
[----:B------:R-:W-:Y:S02]  /*74a0*/  PLOP3.LUT P0, PT, PT, PT, PT, 0x80, 0x0 ;  /* 0x000000000000781c */ /* 0x000fe40003f0f070 */
[----:B------:R-:W-:Y:S02]  /*74b0*/  CS2R R134, SRZ ;  /* 0x0000000000867805 */ /* 0x000fe4000001ff00 */
[----:B------:R-:W-:Y:S01]  /*74c0*/  LEA.HI R0, R0, R3, RZ, 0x7 ;  /* 0x0000000300007211 */ /* 0x000fe200078f38ff */
[----:B------:R-:W-:Y:S01]  /*74d0*/  IMAD.MOV.U32 R3, RZ, RZ, RZ ;  /* 0x000000ffff037224 */ /* 0x000fe200078e00ff */
[----:B------:R-:W-:Y:S02]  /*74e0*/  CS2R R132, SRZ ;  /* 0x0000000000847805 */ /* 0x000fe4000001ff00 */
[----:B------:R-:W-:-:S02]  /*74f0*/  CS2R R130, SRZ ;  /* 0x0000000000827805 */ /* 0x000fc4000001ff00 */
[----:B------:R-:W-:Y:S02]  /*7500*/  SHF.R.S32.HI R0, RZ, 0x7, R0 ;  /* 0x00000007ff007819 */ /* 0x000fe40000011400 */
[----:B------:R-:W-:Y:S02]  /*7510*/  CS2R R128, SRZ ;  /* 0x0000000000807805 */ /* 0x000fe4000001ff00 */
[----:B------:R-:W-:Y:S02]  /*7520*/  CS2R R126, SRZ ;  /* 0x00000000007e7805 */ /* 0x000fe4000001ff00 */
[----:B------:R-:W-:Y:S02]  /*7530*/  CS2R R124, SRZ ;  /* 0x00000000007c7805 */ /* 0x000fe4000001ff00 */
[----:B------:R-:W-:Y:S02]  /*7540*/  VIMNMX R4, RZ, R0, !PT ;  /* 0x00000000ff047248 */ /* 0x000fe40007fe0100 */
[----:B------:R-:W-:-:S02]  /*7550*/  CS2R R122, SRZ ;  /* 0x00000000007a7805 */ /* 0x000fc4000001ff00 */
[----:B------:R-:W-:Y:S02]  /*7560*/  CS2R R120, SRZ ;  /* 0x0000000000787805 */ /* 0x000fe4000001ff00 */
[----:B------:R-:W-:Y:S02]  /*7570*/  CS2R R118, SRZ ;  /* 0x0000000000767805 */ /* 0x000fe4000001ff00 */
[----:B------:R-:W-:Y:S01]  /*7580*/  ISETP.GT.AND P1, PT, R88, R4, PT ;  /* 0x000000045800720c */ /* 0x000fe20003f24270 */
[----:B------:R1:W-:Y:S01]  /*7590*/  STL [R1+0x48], R4 ;  /* 0x0000480401007387 */ /* 0x0003e20000100800 */
[----:B------:R-:W-:Y:S02]  /*75a0*/  CS2R R116, SRZ ;  /* 0x0000000000747805 */ /* 0x000fe4000001ff00 */
[----:B------:R-:W-:Y:S01]  /*75b0*/  CS2R R114, SRZ ;  /* 0x0000000000727805 */ /* 0x000fe2000001ff00 */
[----:B------:R-:W-:Y:S01]  /*75c0*/  IMAD.MOV.U32 R33, RZ, RZ, RZ ;  /* 0x000000ffff217224 */ /* 0x000fe200078e00ff */
[----:B0-----:R-:W-:Y:S01]  /*75d0*/  CS2R R110, SRZ ;  /* 0x00000000006e7805 */ /* 0x001fe2000001ff00 */
        /* <DEDUP_REMOVED lines=15> */
[----:B-1----:R-:W-:Y:S06]  /*76d0*/  @!P1 BRA `(.L_x_11372) ;  /* 0x0000011400649947 */ /* 0x002fec0003800000 */
[----:B------:R-:W-:-:S03]  /*76e0*/  UMOV UR4, 0xffffffff ;  /* 0xffffffff00047882 */ /* 0x000fc60000000000 */
[----:B------:R-:W-:Y:S05]  /*76f0*/  BRA.DIV UR4, `(.L_x_11373) ;  /* 0x000001b6044c7947 */ /* 0x000fea000b800000 */
[----:B------:R-:W0:Y:S02]  /*7700*/  S2R R0, SR_TID.X ;  /* 0x0000000000007919 */ /* 0x000e240000002100 */
[----:B0-----:R-:W-:-:S05]  /*7710*/  VIADD R3, R0, 0xffffff80 ;  /* 0xffffff8000037836 */ /* 0x001fca0000000000 */
[----:B------:R-:W-:-:S04]  /*7720*/  SHF.R.S32.HI R0, RZ, 0x1f, R3 ;  /* 0x0000001fff007819 */ /* 0x000fc80000011403 */
[----:B------:R-:W-:-:S04]  /*7730*/  LEA.HI R0, R0, R3, RZ, 0x7 ;  /* 0x0000000300007211 */ /* 0x000fc800078f38ff */
[----:B------:R-:W-:-:S05]  /*7740*/  SHF.R.S32.HI R0, RZ, 0x7, R0 ;  /* 0x00000007ff007819 */ /* 0x000fca0000011400 */
[----:B------:R0:W1:Y:S02]  /*7750*/  SHFL.IDX PT, R157, R0, RZ, 0x1f ;  /* 0x00001fff009d7589 */ /* 0x00006400000e0000 */
.L_x_11686:
[----:B01----:R-:W-:Y:S01]  /*7760*/  IMAD.HI R0, R157, 0x55555556, RZ ;  /* 0x555555569d007827 */ /* 0x003fe200078e02ff */
[----:B------:R-:W-:Y:S03]  /*7770*/  BSSY B6, `(.L_x_11374) ;  /* 0x000001f000067945 */ /* 0x000fe60003800000 */
[----:B------:R-:W-:Y:S01]  /*7780*/  VIADD R3, R2, 0x21800 ;  /* 0x0002180002037836 */ /* 0x000fe20000000000 */
[----:B------:R-:W-:-:S04]  /*7790*/  LEA.HI R0, R0, R0, RZ, 0x1 ;  /* 0x0000000000007211 */ /* 0x000fc800078f08ff */
[----:B------:R-:W-:Y:S01]  /*77a0*/  LOP3.LUT P0, RZ, R3, 0x3ff, RZ, 0xc0, !PT ;  /* 0x000003ff03ff7812 */ /* 0x000fe2000780c0ff */
[----:B------:R-:W-:-:S04]  /*77b0*/  IMAD R4, R0, -0x3, R157 ;  /* 0xfffffffd00047824 */ /* 0x000fc800078e029d */
[----:B------:R-:W-:Y:S01]  /*77c0*/  IMAD R0, R4, 0x1000, R2 ;  /* 0x0000100004007824 */ /* 0x000fe200078e0202 */
[----:B------:R0:W-:Y:S03]  /*77d0*/  STL [R1+0x28], R4 ;  /* 0x0000280401007387 */ /* 0x0001e60000100800 */
[----:B------:R-:W-:-:S05]  /*77e0*/  VIADD R0, R0, 0xc400 ;  /* 0x0000c40000007836 */ /* 0x000fca0000000000 */
[----:B------:R-:W-:Y:S01]  /*77f0*/  SHF.R.U32.HI R0, RZ, 0x4, R0 ;  /* 0x00000004ff007819 */ /* 0x000fe20000011600 */
[----:B0-----:R-:W-:-:S03]  /*7800*/  IMAD R4, R4, 0x2000, R3 ;  /* 0x0000200004047824 */ /* 0x001fc600078e0203 */
[----:B------:R-:W-:Y:S02]  /*7810*/  LOP3.LUT R44, R0, 0x3fff, RZ, 0xc0, !PT ;  /* 0x00003fff002c7812 */ /* 0x000fe400078ec0ff */
[----:B------:R-:W-:-:S04]  /*7820*/  SHF.R.U32.HI R4, RZ, 0x4, R4 ;  /* 0x00000004ff047819 */ /* 0x000fc80000011604 */
[----:B------:R-:W-:-:S05]  /*7830*/  LOP3.LUT R3, R4, 0x3fff, RZ, 0xc0, !PT ;  /* 0x00003fff04037812 */ /* 0x000fca00078ec0ff */
[----:B------:R0:W-:Y:S01]  /*7840*/  STL [R1+0x3c], R3 ;  /* 0x00003c0301007387 */ /* 0x0001e20000100800 */
[----:B------:R-:W-:Y:S05]  /*7850*/  @!P0 BRA `(.L_x_11375) ;  /* 0x0000000000408947 */ /* 0x000fea0003800000 */
        /* <DEDUP_REMOVED lines=16> */
.L_x_11375:
[----:B------:R-:W-:Y:S05]  /*7960*/  BSYNC B6 ;  /* 0x0000000000067941 */ /* 0x000fea0003800000 */
.L_x_11374:
[----:B------:R-:W-:Y:S02]  /*7970*/  ULDC UR4, c[0x0][0x3f4] ;  /* 0x0000fd0000047ab9 */ /* 0x000fe40000000800 */
[----:B------:R-:W-:-:S13]  /*7980*/  ISETP.LT.AND P0, PT, RZ, UR4, PT ;  /* 0x00000004ff007c0c */ /* 0x000fda000bf01270 */
[----:B------:R-:W-:Y:S05]  /*7990*/  @P0 BRA `(.L_x_11376) ;  /* 0x0000000000400947 */ /* 0x000fea0003800000 */
[----:B------:R-:W2:Y:S02]  /*79a0*/  LDL R20, [R1+0x5c] ;  /* 0x00005c0001147983 */ /* 0x000ea40000100800 */
[----:B--2---:R-:W-:-:S04]  /*79b0*/  LEA.HI R0, R20, R20, RZ, 0x1 ;  /* 0x0000001414007211 */ /* 0x004fc800078f08ff */
[----:B------:R-:W-:-:S05]  /*79c0*/  LOP3.LUT R0, R0, 0xfffffffe, RZ, 0xc0, !PT ;  /* 0xfffffffe00007812 */ /* 0x000fca00078ec0ff */
[----:B------:R-:W-:-:S05]  /*79d0*/  IMAD.IADD R0, R20, 0x1, -R0 ;  /* 0x0000000114007824 */ /* 0x000fca00078e0a00 */
[----:B0-----:R-:W-:-:S04]  /*79e0*/  SHF.L.U32 R3, R0, 0x1f, RZ ;  /* 0x0000001f00037819 */ /* 0x001fc800000006ff */
[----:B------:R0:W1:Y:S03]  /*79f0*/  SYNCS.PHASECHK.TRANS64.TRYWAIT P0, [R2+URZ+0x2d800], R3 ;  /* 0x02d80003020075a7 */ /* 0x000066000800017f */
[----:B-1----:R-:W-:Y:S05]  /*7a00*/  @!P0 NANOSLEEP.SYNCS 0x989680 ;  /* 0x009896800000895d */ /* 0x002fea0003900000 */
[----:B------:R-:W1:Y:S01]  /*7a10*/  @!P0 SYNCS.PHASECHK.TRANS64 P0, [R2+URZ+0x2d800], R3 ;  /* 0x02d80003020085a7 */ /* 0x000e62000800007f */
[----:B------:R-:W-:Y:S04]  /*7a20*/  BSSY B0, `(.L_x_11377) ;  /* 0x0000006000007945 */ /* 0x000fe80003800000 */
[----:B-1----:R-:W-:Y:S05]  /*7a30*/  @P0 BRA `(.L_x_11378) ;  /* 0x0000000000100947 */ /* 0x002fea0003800000 */
.L_x_11379:
[----:B-1----:R1:W2:Y:S02]  /*7a40*/  SYNCS.PHASECHK.TRANS64.TRYWAIT P0, [R2+URZ+0x2d800], R3 ;  /* 0x02d80003020075a7 */ /* 0x0022a4000800017f */
[----:B--2---:R-:W-:Y:S05]  /*7a50*/  @!P0 NANOSLEEP.SYNCS 0x989680 ;  /* 0x009896800000895d */ /* 0x004fea0003900000 */
[----:B------:R-:W2:Y:S02]  /*7a60*/  @!P0 SYNCS.PHASECHK.TRANS64 P0, [R2+URZ+0x2d800], R3 ;  /* 0x02d80003020085a7 */ /* 0x000ea4000800007f */
[----:B--2---:R-:W-:Y:S05]  /*7a70*/  @!P0 BRA `(.L_x_11379) ;  /* 0xfffffffc00f08947 */ /* 0x004fea000383ffff */
.L_x_11378:
[----:B------:R-:W-:Y:S05]  /*7a80*/  BSYNC B0 ;  /* 0x0000000000007941 */ /* 0x000fea0003800000 */
.L_x_11377:
[----:B------:R-:W-:Y:S05]  /*7a90*/  BRA `(.L_x_11380) ;  /* 0x0000004000487947 */ /* 0x000fea0003800000 */
.L_x_11376:
[----:B------:R-:W-:Y:S01]  /*7aa0*/  ULOP3.LUT UP0, URZ, UR38, 0x1bf, URZ, 0xc0, !UPT ;  /* 0x000001bf263f7892 */ /* 0x000fe2000f80c03f */
[----:B-----5:R-:W-:Y:S01]  /*7ab0*/  SHF.R.S32.HI R0, RZ, 0x1f, R105 ;  /* 0x0000001fff007819 */ /* 0x020fe20000011469 */
[----:B------:R-:W-:Y:S01]  /*7ac0*/  ULDC.64 UR4, c[0x0][0x3f8] ;  /* 0x0000fe0000047ab9 */ /* 0x000fe20000000a00 */
[----:B------:R-:W-:Y:S01]  /*7ad0*/  ULDC.64 UR6, c[0x0][0x408] ;  /* 0x0001020000067ab9 */ /* 0x000fe20000000a00 */
[----:B------:R-:W-:Y:S02]  /*7ae0*/  IMAD.WIDE.U32 R26, R105, UR4, RZ ;  /* 0x00000004691a7c25 */ /* 0x000fe4000f8e00ff */
[----:B------:R-:W-:Y:S02]  /*7af0*/  PLOP3.LUT P0, PT, PT, PT, UP0, 0x80, 0x0 ;  /* 0x000000000000781c */ /* 0x000fe40003f0f008 */
        /* <DEDUP_REMOVED lines=24> */
.L_x_11381:
[----:B------:R-:W2:Y:S01]  /*7c80*/  LDL R20, [R1+0x1c] ;  /* 0x00001c0001147983 */ /* 0x000ea20000100800 */
[----:B------:R-:W-:Y:S01]  /*7c90*/  ULDC.U8 UR4, c[0x0][0x410] ;  /* 0x0001040000047ab9 */ /* 0x000fe20000000000 */
[----:B------:R-:W-:Y:S01]  /*7ca0*/  BSSY B0, `(.L_x_11382) ;  /* 0x00003e9000007945 */ /* 0x000fe20003800000 */
[----:B------:R-:W-:Y:S01]  /*7cb0*/  ISETP.NE.AND P0, PT, RZ, UR4, PT ;  /* 0x00000004ff007c0c */ /* 0x000fe2000bf05270 */
[----:B--2---:R-:W-:-:S12]  /*7cc0*/  IMAD.IADD R10, R19, 0x1, R20 ;  /* 0x00000001130a7824 */ /* 0x004fd800078e0214 */
        /* <DEDUP_REMOVED lines=9> */
[----:B0-----:R-:W0:Y:S08]  /*7d60*/  @P0 LDC R3, c[0x0][0x44c] ;  /* 0x00011300ff030b82 */ /* 0x001e300000000800 */
[----:B------:R-:W1:Y:S01]  /*7d70*/  @P0 LDC R5, c[0x0][0x450] ;  /* 0x00011400ff050b82 */ /* 0x000e620000000800 */
[----:B0-----:R-:W-:-:S04]  /*7d80*/  @P0 IMAD.HI.U32 R0, R10, R3, RZ ;  /* 0x000000030a000227 */ /* 0x001fc800078e00ff */
[----:B------:R-:W-:Y:S01]  /*7d90*/  IMAD.MOV.U32 R3, RZ, RZ, R10 ;  /* 0x000000ffff037224 */ /* 0x000fe200078e000a */
        /* <DEDUP_REMOVED lines=19> */
[----:B------:R-:W2:Y:S04]  /*7ed0*/  SHFL.IDX PT, R0, R0, RZ, 0x1e1f ;  /* 0x001e1fff00007589 */ /* 0x000ea800000e0000 */
[----:B------:R-:W3:Y:S04]  /*7ee0*/  SHFL.IDX PT, R5, R5, RZ, 0x1e1f ;  /* 0x001e1fff05057589 */ /* 0x000ee800000e0000 */
[----:B------:R0:W4:Y:S02]  /*7ef0*/  SHFL.IDX PT, R14, R4, RZ, 0x1e1f ;  /* 0x001e1fff040e7589 */ /* 0x00012400000e0000 */
.L_x_11692:
[----:B------:R-:W5:Y:S01]  /*7f00*/  LDL R55, [R1+0x5c] ;  /* 0x00005c0001377983 */ /* 0x000f620000100800 */
[----:B------:R-:W-:Y:S01]  /*7f10*/  IMAD R6, R22, R21, RZ ;  /* 0x0000001516067224 */ /* 0x000fe200078e02ff */
[----:B------:R-:W-:Y:S01]  /*7f20*/  BSSY B1, `(.L_x_11385) ;  /* 0x0000060000017945 */ /* 0x000fe20003800000 */
[----:B------:R-:W-:Y:S02]  /*7f30*/  CS2R R38, SRZ ;  /* 0x0000000000267805 */ /* 0x000fe4000001ff00 */
[----:B------:R-:W-:Y:S01]  /*7f40*/  CS2R R34, SRZ ;  /* 0x0000000000227805 */ /* 0x000fe2000001ff00 */
[----:B------:R-:W-:Y:S01]  /*7f50*/  IMAD R73, R73, -0xc0, R6 ;  /* 0xffffff4049497824 */ /* 0x000fe200078e0206 */
[----:B------:R-:W-:Y:S02]  /*7f60*/  ISETP.GE.AND P1, PT, R10, R6, PT ;  /* 0x000000060a00720c */ /* 0x000fe40003f26270 */
[----:B------:R-:W-:Y:S02]  /*7f70*/  CS2R R30, SRZ ;  /* 0x00000000001e7805 */ /* 0x000fe4000001ff00 */
[----:B------:R-:W-:-:S02]  /*7f80*/  CS2R R24, SRZ ;  /* 0x0000000000187805 */ /* 0x000fc4000001ff00 */
[----:B0-----:R-:W-:Y:S02]  /*7f90*/  CS2R R12, SRZ ;  /* 0x00000000000c7805 */ /* 0x001fe4000001ff00 */
        /* <DEDUP_REMOVED lines=16> */
[----:B------:R-:W4:Y:S04]  /*80a0*/  LDL.64 R52, [R1] ;  /* 0x0000000001347983 */ /* 0x000f280000100a00 */
        /* <DEDUP_REMOVED lines=10> */
[C---:B--2---:R-:W-:Y:S01]  /*8150*/  ISETP.GE.AND P4, PT, R7.reuse, UR4, PT ;  /* 0x0000000407007c0c */ /* 0x044fe2000bf86270 */
[----:B------:R-:W-:Y:S01]  /*8160*/  IMAD.SHL.U32 R9, R7, 0x2, RZ ;  /* 0x0000000207097824 */ /* 0x000fe200078e00ff */
[----:B------:R-:W-:Y:S02]  /*8170*/  SHF.R.S32.HI R4, RZ, 0x1f, R7 ;  /* 0x0000001fff047819 */ /* 0x000fe40000011407 */
[----:B---3--:R-:W-:Y:S02]  /*8180*/  ISETP.GE.AND P3, PT, R41, UR4, PT ;  /* 0x0000000429007c0c */ /* 0x008fe4000bf66270 */
[----:B------:R-:W-:-:S07]  /*8190*/  SHF.L.U64.HI R4, R7, 0x1, R4 ;  /* 0x0000000107047819 */ /* 0x000fce0000010204 */
[-C--:B----4-:R-:W-:Y:S02]  /*81a0*/  @!P4 IADD3 R8, P2, R14, R9.reuse, RZ ;  /* 0x000000090e08c210 */ /* 0x090fe40007f5e0ff */
[----:B------:R-:W-:-:S03]  /*81b0*/  @!P4 IADD3 R6, P1, R0, R9, RZ ;  /* 0x000000090006c210 */ /* 0x000fc60007f3e0ff */
[--C-:B------:R-:W-:Y:S01]  /*81c0*/  @!P4 IMAD.X R9, R5, 0x1, R4.reuse, P2 ;  /* 0x000000010509c824 */ /* 0x100fe200010e0604 */
[C---:B------:R-:W-:Y:S01]  /*81d0*/  ISETP.GE.AND P2, PT, R40.reuse, UR4, PT ;  /* 0x0000000428007c0c */ /* 0x040fe2000bf46270 */
[----:B-1----:R-:W-:Y:S01]  /*81e0*/  @!P4 IMAD.X R7, R3, 0x1, R4, P1 ;  /* 0x000000010307c824 */ /* 0x002fe200008e0604 */
[----:B------:R-:W-:Y:S01]  /*81f0*/  SHF.R.S32.HI R4, RZ, 0x1f, R41 ;  /* 0x0000001fff047819 */ /* 0x000fe20000011429 */
[----:B------:R-:W-:Y:S01]  /*8200*/  IMAD.SHL.U32 R49, R41, 0x2, RZ ;  /* 0x0000000229317824 */ /* 0x000fe200078e00ff */
[----:B------:R-:W5:Y:S01]  /*8210*/  @!P4 LD.E.64 R34, desc[UR40][R8.64] ;  /* 0x000000280822c980 */ /* 0x000f62000c101b00 */
[----:B------:R-:W-:Y:S01]  /*8220*/  ISETP.GE.AND P1, PT, R15, UR4, PT ;  /* 0x000000040f007c0c */ /* 0x000fe2000bf26270 */
[----:B------:R-:W-:Y:S01]  /*8230*/  IMAD.SHL.U32 R51, R40, 0x2, RZ ;  /* 0x0000000228337824 */ /* 0x000fe200078e00ff */
[----:B------:R-:W-:Y:S01]  /*8240*/  SHF.L.U64.HI R4, R41, 0x1, R4 ;  /* 0x0000000129047819 */ /* 0x000fe20000010204 */
[----:B------:R0:W5:Y:S01]  /*8250*/  @!P4 LD.E.64 R32, desc[UR40][R6.64] ;  /* 0x000000280620c980 */ /* 0x000162000c101b00 */
[----:B------:R-:W-:-:S02]  /*8260*/  @!P3 IADD3 R48, P4, R14, R49, RZ ;  /* 0x000000310e30b210 */ /* 0x000fc40007f9e0ff */
[----:B------:R-:W-:Y:S02]  /*8270*/  SHF.R.S32.HI R11, RZ, 0x1f, R40 ;  /* 0x0000001fff0b7819 */ /* 0x000fe40000011428 */
[----:B------:R-:W-:Y:S01]  /*8280*/  @!P3 IADD3 R46, P5, R0, R49, RZ ;  /* 0x00000031002eb210 */ /* 0x000fe20007fbe0ff */
[--C-:B------:R-:W-:Y:S01]  /*8290*/  @!P3 IMAD.X R49, R5, 0x1, R4.reuse, P4 ;  /* 0x000000010531b824 */ /* 0x100fe200020e0604 */
[-C--:B------:R-:W-:Y:S02]  /*82a0*/  @!P2 IADD3 R50, P4, R14, R51.reuse, RZ ;  /* 0x000000330e32a210 */ /* 0x080fe40007f9e0ff */
[----:B0-----:R-:W-:Y:S01]  /*82b0*/  SHF.L.U64.HI R6, R40, 0x1, R11 ;  /* 0x0000000128067819 */ /* 0x001fe2000001020b */
[----:B------:R-:W-:Y:S01]  /*82c0*/  IMAD.SHL.U32 R7, R15, 0x2, RZ ;  /* 0x000000020f077824 */ /* 0x000fe200078e00ff */
[----:B------:R-:W-:Y:S01]  /*82d0*/  SHF.R.S32.HI R10, RZ, 0x1f, R15 ;  /* 0x0000001fff0a7819 */ /* 0x000fe2000001140f */
[----:B------:R-:W-:Y:S01]  /*82e0*/  @!P3 IMAD.X R47, R3, 0x1, R4, P5 ;  /* 0x00000001032fb824 */ /* 0x000fe200028e0604 */
[C---:B------:R-:W-:Y:S01]  /*82f0*/  @!P2 IADD3 R42, P5, R0.reuse, R51, RZ ;  /* 0x00000033002aa210 */ /* 0x040fe20007fbe0ff */
[----:B------:R-:W-:Y:S01]  /*8300*/  @!P2 IMAD.X R51, R5, 0x1, R6, P4 ;  /* 0x000000010533a824 */ /* 0x000fe200020e0606 */
[----:B------:R-:W-:Y:S01]  /*8310*/  SHF.L.U64.HI R10, R15, 0x1, R10 ;  /* 0x000000010f0a7819 */ /* 0x000fe2000001020a */
[----:B------:R-:W5:Y:S01]  /*8320*/  @!P3 LD.E.64 R30, desc[UR40][R48.64] ;  /* 0x00000028301eb980 */ /* 0x000f62000c101b00 */
[-C--:B------:R-:W-:Y:S01]  /*8330*/  @!P1 IADD3 R40, P4, R0, R7.reuse, RZ ;  /* 0x0000000700289210 */ /* 0x080fe20007f9e0ff */
[C---:B------:R-:W-:Y:S01]  /*8340*/  @!P2 IMAD.X R43, R3.reuse, 0x1, R6, P5 ;  /* 0x00000001032ba824 */ /* 0x040fe200028e0606 */
[----:B------:R-:W-:Y:S01]  /*8350*/  ISETP.GE.AND P5, PT, R52, UR4, PT ;  /* 0x0000000434007c0c */ /* 0x000fe2000bfa6270 */
[----:B------:R-:W5:Y:S02]  /*8360*/  @!P3 LD.E.64 R28, desc[UR40][R46.64] ;  /* 0x000000282e1cb980 */ /* 0x000f64000c101b00 */
[--C-:B------:R-:W-:Y:S01]  /*8370*/  @!P1 IMAD.X R41, R3, 0x1, R10.reuse, P4 ;  /* 0x0000000103299824 */ /* 0x100fe200020e060a */
[----:B------:R-:W-:Y:S01]  /*8380*/  @!P1 IADD3 R6, P4, R14, R7, RZ ;  /* 0x000000070e069210 */ /* 0x000fe20007f9e0ff */
[C---:B------:R-:W-:Y:S01]  /*8390*/  IMAD.SHL.U32 R15, R12.reuse, 0x2, RZ ;  /* 0x000000020c0f7824 */ /* 0x040fe200078e00ff */
[----:B------:R-:W5:Y:S03]  /*83a0*/  @!P2 LD.E.64 R26, desc[UR40][R42.64] ;  /* 0x000000282a1aa980 */ /* 0x000f66000c101b00 */
[----:B------:R-:W-:Y:S01]  /*83b0*/  @!P1 IMAD.X R7, R5, 0x1, R10, P4 ;  /* 0x0000000105079824 */ /* 0x000fe200020e060a */
[----:B------:R-:W-:Y:S01]  /*83c0*/  ISETP.GE.AND P4, PT, R12, UR4, PT ;  /* 0x000000040c007c0c */ /* 0x000fe2000bf86270 */
[----:B------:R-:W5:Y:S02]  /*83d0*/  @!P2 LD.E.64 R24, desc[UR40][R50.64] ;  /* 0x000000283218a980 */ /* 0x000f64000c101b00 */
[----:B------:R-:W-:-:S02]  /*83e0*/  @!P5 IMAD.MOV.U32 R8, RZ, RZ, R0 ;  /* 0x000000ffff08d224 */ /* 0x000fc400078e0000 */
[----:B------:R-:W-:Y:S01]  /*83f0*/  @!P5 IMAD.MOV.U32 R9, RZ, RZ, R3 ;  /* 0x000000ffff09d224 */ /* 0x000fe200078e0003 */
[----:B------:R-:W5:Y:S01]  /*8400*/  @!P1 LD.E.64 R20, desc[UR40][R40.64] ;  /* 0x0000002828149980 */ /* 0x000f62000c101b00 */
[----:B------:R-:W-:Y:S02]  /*8410*/  @!P5 IMAD.MOV.U32 R4, RZ, RZ, R14 ;  /* 0x000000ffff04d224 */ /* 0x000fe400078e000e */
[----:B------:R-:W-:-:S04]  /*8420*/  @!P5 IMAD.WIDE R8, R52, 0x2, R8 ;  /* 0x000000023408d825 */ /* 0x000fc800078e0208 */
[----:B------:R-:W-:Y:S01]  /*8430*/  @!P5 IMAD.WIDE R10, R52, 0x2, R4 ;  /* 0x00000002340ad825 */ /* 0x000fe200078e0204 */
[----:B------:R-:W-:Y:S01]  /*8440*/  SHF.R.S32.HI R4, RZ, 0x1f, R12 ;  /* 0x0000001fff047819 */ /* 0x000fe2000001140c */
[----:B------:R0:W5:Y:S03]  /*8450*/  @!P5 LD.E.64 R36, desc[UR40][R8.64] ;  /* 0x000000280824d980 */ /* 0x000166000c101b00 */
[----:B------:R-:W-:Y:S01]  /*8460*/  SHF.L.U64.HI R4, R12, 0x1, R4 ;  /* 0x000000010c047819 */ /* 0x000fe20000010204 */
[----:B------:R1:W5:Y:S01]  /*8470*/  @!P5 LD.E.64 R38, desc[UR40][R10.64] ;  /* 0x000000280a26d980 */ /* 0x000362000c101b00 */
[----:B------:R-:W-:-:S05]  /*8480*/  @!P4 IADD3 R52, P5, R0, R15, RZ ;  /* 0x0000000f0034c210 */ /* 0x000fca0007fbe0ff */
[--C-:B------:R-:W-:Y:S01]  /*8490*/  @!P4 IMAD.X R53, R3, 0x1, R4.reuse, P5 ;  /* 0x000000010335c824 */ /* 0x100fe200028e0604 */
[----:B------:R-:W-:Y:S02]  /*84a0*/  @!P4 IADD3 R14, P5, R14, R15, RZ ;  /* 0x0000000f0e0ec210 */ /* 0x000fe40007fbe0ff */
[----:B------:R-:W-:Y:S02]  /*84b0*/  CS2R R12, SRZ ;  /* 0x00000000000c7805 */ /* 0x000fe4000001ff00 */
[----:B0-----:R-:W-:Y:S02]  /*84c0*/  CS2R R8, SRZ ;  /* 0x0000000000087805 */ /* 0x001fe4000001ff00 */
[----:B-1----:R-:W-:Y:S01]  /*84d0*/  CS2R R10, SRZ ;  /* 0x00000000000a7805 */ /* 0x002fe2000001ff00 */
[----:B------:R-:W-:Y:S01]  /*84e0*/  @!P4 IMAD.X R15, R5, 0x1, R4, P5 ;  /* 0x00000001050fc824 */ /* 0x000fe200028e0604 */
[----:B------:R0:W5:Y:S04]  /*84f0*/  @!P1 LD.E.64 R12, desc[UR40][R6.64] ;  /* 0x00000028060c9980 */ /* 0x000168000c101b00 */
[----:B------:R0:W5:Y:S04]  /*8500*/  @!P4 LD.E.64 R10, desc[UR40][R52.64] ;  /* 0x00000028340ac980 */ /* 0x000168000c101b00 */
[----:B------:R0:W5:Y:S02]  /*8510*/  @!P4 LD.E.64 R8, desc[UR40][R14.64] ;  /* 0x000000280e08c980 */ /* 0x000164000c101b00 */
.L_x_11386:
[----:B------:R-:W-:Y:S05]  /*8520*/  BSYNC B1 ;  /* 0x0000000000017941 */ /* 0x000fea0003800000 */
.L_x_11385:
[----:B-1---5:R-:W-:Y:S01]  /*8530*/  IMAD.MOV.U32 R3, RZ, RZ, R39 ;  /* 0x000000ffff037224 */ /* 0x022fe200078e0027 */
[----:B------:R-:W-:Y:S01]  /*8540*/  LOP3.LUT R45, R45, 0xfffffffe, RZ, 0xc0, !PT ;  /* 0xfffffffe2d2d7812 */ /* 0x000fe200078ec0ff */
[----:B--2---:R-:W-:Y:S01]  /*8550*/  IMAD.MOV.U32 R0, RZ, RZ, R38 ;  /* 0x000000ffff007224 */ /* 0x004fe200078e0026 */
[----:B------:R-:W-:Y:S01]  /*8560*/  BSSY B1, `(.L_x_11387) ;  /* 0x0000030000017945 */ /* 0x000fe20003800000 */
[----:B------:R-:W-:Y:S01]  /*8570*/  IMAD.MOV.U32 R4, RZ, RZ, R34 ;  /* 0x000000ffff047224 */ /* 0x000fe200078e0022 */
[----:B------:R-:W-:Y:S01]  /*8580*/  PRMT R57, R3, 0x7610, R57 ;  /* 0x0000761003397816 */ /* 0x000fe20000000039 */
[----:B------:R-:W-:Y:S01]  /*8590*/  IMAD.IADD R3, R55, 0x1, -R45 ;  /* 0x0000000137037824 */ /* 0x000fe200078e0a2d */
[----:B0---4-:R-:W-:Y:S01]  /*85a0*/  PRMT R14, R14, 0x5410, R0 ;  /* 0x000054100e0e7816 */ /* 0x011fe20000000000 */
[----:B------:R-:W-:Y:S01]  /*85b0*/  IMAD.MOV.U32 R0, RZ, RZ, R35 ;  /* 0x000000ffff007224 */ /* 0x000fe200078e0023 */
[----:B------:R-:W-:Y:S01]  /*85c0*/  PRMT R64, R4, 0x7610, R64 ;  /* 0x0000761004407816 */ /* 0x000fe20000000040 */
[----:B------:R-:W-:Y:S01]  /*85d0*/  IMAD.MOV.U32 R4, RZ, RZ, R30 ;  /* 0x000000ffff047224 */ /* 0x000fe200078e001e */
[----:B------:R-:W-:Y:S01]  /*85e0*/  SHF.L.U32 R3, R3, 0x1f, RZ ;  /* 0x0000001f03037819 */ /* 0x000fe200000006ff */
[----:B---3--:R-:W-:Y:S01]  /*85f0*/  IMAD.MOV.U32 R5, RZ, RZ, R31 ;  /* 0x000000ffff057224 */ /* 0x008fe200078e001f */
        /* <DEDUP_REMOVED lines=38> */
.L_x_11693:
[----:B------:R-:W-:Y:S05]  /*8860*/  BSYNC B1 ;  /* 0x0000000000017941 */ /* 0x000fea0003800000 */
.L_x_11387:
[----:B------:R-:W-:Y:S02]  /*8870*/  PRMT R40, R0, 0x7610, R40 ;  /* 0x0000761000287816 */ /* 0x000fe40000000028 */
[----:B------:R-:W-:Y:S01]  /*8880*/  PRMT R41, R4, 0x7610, R41 ;  /* 0x0000761004297816 */ /* 0x000fe20000000029 */
[----:B------:R-:W-:Y:S06]  /*8890*/  @P0 BRA `(.L_x_11389) ;  /* 0x0000003000a40947 */ /* 0x000fec0003800000 */
[----:B------:R-:W2:Y:S01]  /*88a0*/  LDL.64 R62, [R1] ;  /* 0x00000000013e7983 */ /* 0x000ea20000100a00 */
        /* <DEDUP_REMOVED lines=21> */
[--C-:B------:R-:W-:Y:S02]  /*8a00*/  SHF.R.U32.HI R56, RZ, 0x10, R37.reuse ;  /* 0x00000010ff387819 */ /* 0x100fe40000011625 */
[----:B------:R-:W-:Y:S02]  /*8a10*/  SHF.R.U64 R55, R36, 0x10, R37 ;  /* 0x0000001024377819 */ /* 0x000fe40000001225 */
[----:B------:R-:W-:Y:S02]  /*8a20*/  PRMT R59, R57, 0x5410, R59 ;  /* 0x00005410393b7816 */ /* 0x000fe4000000003b */
[----:B------:R-:W-:Y:S02]  /*8a30*/  PRMT R56, R15, 0x5432, R56 ;  /* 0x000054320f387816 */ /* 0x000fe40000000038 */
[----:B------:R-:W-:Y:S01]  /*8a40*/  PRMT R55, R60, 0x5410, R55 ;  /* 0x000054103c377816 */ /* 0x000fe20000000037 */
[C---:B------:R-:W-:Y:S01]  /*8a50*/  IMAD.U32 R60, R59.reuse, 0x10000, RZ ;  /* 0x000100003b3c7824 */ /* 0x040fe200078e00ff */
[----:B------:R-:W-:Y:S01]  /*8a60*/  SHF.R.U64 R58, R38, 0x10, R39 ;  /* 0x00000010263a7819 */ /* 0x000fe20000001227 */
[----:B------:R-:W-:Y:S01]  /*8a70*/  IMAD.U32 R57, R56, 0x10000, RZ ;  /* 0x0001000038397824 */ /* 0x000fe200078e00ff */
[----:B------:R-:W-:-:S02]  /*8a80*/  LOP3.LUT R59, R59, 0xffff0000, RZ, 0xc0, !PT ;  /* 0xffff00003b3b7812 */ /* 0x000fc400078ec0ff */
[----:B------:R-:W-:Y:S02]  /*8a90*/  LOP3.LUT R56, R56, 0xffff0000, RZ, 0xc0, !PT ;  /* 0xffff000038387812 */ /* 0x000fe400078ec0ff */
        /* <DEDUP_REMOVED lines=10> */
[----:B------:R-:W-:Y:S01]  /*8b40*/  FMUL.FTZ R57, R39, R56 ;  /* 0x0000003827397220 */ /* 0x000fe20000410000 */
[----:B------:R-:W-:Y:S02]  /*8b50*/  IMAD.U32 R7, R5, 0x10000, RZ ;  /* 0x0001000005077824 */ /* 0x000fe400078e00ff */
[----:B------:R-:W-:Y:S01]  /*8b60*/  FFMA.FTZ R60, R36, R60, R37 ;  /* 0x0000003c243c7223 */ /* 0x000fe20000010025 */
[----:B------:R-:W-:Y:S01]  /*8b70*/  IMAD.U32 R39, R58, 0x10000, RZ ;  /* 0x000100003a277824 */ /* 0x000fe200078e00ff */
[----:B------:R-:W-:Y:S01]  /*8b80*/  LOP3.LUT R4, R4, 0xffff0000, RZ, 0xc0, !PT ;  /* 0xffff000004047812 */ /* 0x000fe200078ec0ff */
[----:B------:R-:W-:Y:S01]  /*8b90*/  IMAD.U32 R37, R55, 0x10000, RZ ;  /* 0x0001000037257824 */ /* 0x000fe200078e00ff */
[----:B------:R-:W-:Y:S01]  /*8ba0*/  LOP3.LUT R5, R5, 0xffff0000, RZ, 0xc0, !PT ;  /* 0xffff000005057812 */ /* 0x000fe200078ec0ff */
[----:B------:R-:W-:Y:S01]  /*8bb0*/  FFMA.FTZ R63, R38, R56, -R63 ;  /* 0x00000038263f7223 */ /* 0x000fe2000001083f */
        /* <DEDUP_REMOVED lines=16> */
.L_x_11391:
[----:B------:R-:W-:Y:S05]  /*8cc0*/  BSYNC B1 ;  /* 0x0000000000017941 */ /* 0x000fea0003800000 */
.L_x_11390:
        /* <DEDUP_REMOVED lines=12> */
[----:B------:R-:W-:-:S02]  /*8d90*/  PRMT R36, R40, 0x5432, R36 ;  /* 0x0000543228247816 */ /* 0x000fc40000000024 */
[----:B------:R-:W-:Y:S02]  /*8da0*/  LOP3.LUT R55, R55, 0xffff0000, RZ, 0xc0, !PT ;  /* 0xffff000037377812 */ /* 0x000fe400078ec0ff */
        /* <DEDUP_REMOVED lines=8> */
[C---:B------:R-:W-:Y:S01]  /*8e30*/  IMAD.U32 R6, R4.reuse, 0x10000, RZ ;  /* 0x0001000004067824 */ /* 0x040fe200078e00ff */
[----:B------:R-:W-:Y:S01]  /*8e40*/  LOP3.LUT R4, R4, 0xffff0000, RZ, 0xc0, !PT ;  /* 0xffff000004047812 */ /* 0x000fe200078ec0ff */
[----:B------:R-:W-:-:S02]  /*8e50*/  IMAD.U32 R7, R5, 0x10000, RZ ;  /* 0x0001000005077824 */ /* 0x000fc400078e00ff */
[C---:B------:R-:W-:Y:S01]  /*8e60*/  FFMA.FTZ R56, R32.reuse, R56, R33 ;  /* 0x0000003820387223 */ /* 0x040fe20000010021 */
[----:B------:R-:W-:Y:S01]  /*8e70*/  FFMA.FTZ R57, R32, R38, -R57 ;  /* 0x0000002620397223 */ /* 0x000fe20000010839 */
[C---:B------:R-:W-:Y:S01]  /*8e80*/  IMAD.U32 R33, R36.reuse, 0x10000, RZ ;  /* 0x0001000024217824 */ /* 0x040fe200078e00ff */
[----:B------:R-:W-:Y:S01]  /*8e90*/  LOP3.LUT R5, R5, 0xffff0000, RZ, 0xc0, !PT ;  /* 0xffff000005057812 */ /* 0x000fe200078ec0ff */
[C---:B------:R-:W-:Y:S01]  /*8ea0*/  FMUL.FTZ R59, R35.reuse, R55 ;  /* 0x00000037233b7220 */ /* 0x040fe20000410000 */
[-C--:B------:R-:W-:Y:S01]  /*8eb0*/  FMUL.FTZ R61, R35, R37.reuse ;  /* 0x00000025233d7220 */ /* 0x080fe20000410000 */
[C---:B------:R-:W-:Y:S01]  /*8ec0*/  LOP3.LUT R32, R39.reuse, 0xffff0000, RZ, 0xc0, !PT ;  /* 0xffff000027207812 */ /* 0x040fe200078ec0ff */
[----:B------:R-:W-:Y:S01]  /*8ed0*/  IMAD.U32 R35, R39, 0x10000, RZ ;  /* 0x0001000027237824 */ /* 0x000fe200078e00ff */
        /* <DEDUP_REMOVED lines=16> */
.L_x_11393:
[----:B------:R-:W-:Y:S05]  /*8fe0*/  BSYNC B1 ;  /* 0x0000000000017941 */ /* 0x000fea0003800000 */
.L_x_11392:
        /* <DEDUP_REMOVED lines=48> */
.L_x_11395:
[----:B------:R-:W-:Y:S05]  /*92f0*/  BSYNC B1 ;  /* 0x0000000000017941 */ /* 0x000fea0003800000 */
.L_x_11394:
        /* <DEDUP_REMOVED lines=48> */
.L_x_11397:
[----:B------:R-:W-:Y:S05]  /*9600*/  BSYNC B1 ;  /* 0x0000000000017941 */ /* 0x000fea0003800000 */
.L_x_11396:
        /* <DEDUP_REMOVED lines=48> */
.L_x_11399:
[----:B------:R-:W-:Y:S05]  /*9910*/  BSYNC B1 ;  /* 0x0000000000017941 */ /* 0x000fea0003800000 */
.L_x_11398:
        /* <DEDUP_REMOVED lines=48> */
.L_x_11383:
[----:B------:R-:W2:Y:S01]  /*9c20*/  LDL R12, [R1+0x2c] ;  /* 0x00002c00010c7983 */ /* 0x000ea20000100800 */
[----:B------:R-:W1:Y:S01]  /*9c30*/  LDC R25, c[0x0][0x448] ;  /* 0x00011200ff197b82 */ /* 0x000e620000000800 */
[----:B------:R-:W-:Y:S01]  /*9c40*/  ULDC.64 UR4, c[0x0][0x3f8] ;  /* 0x0000fe0000047ab9 */ /* 0x000fe20000000a00 */
[----:B------:R-:W-:Y:S01]  /*9c50*/  ULDC.64 UR6, c[0x0][0x408] ;  /* 0x0001020000067ab9 */ /* 0x000fe20000000a00 */
[----:B------:R-:W3:Y:S04]  /*9c60*/  LDL R11, [R1+0x30] ;  /* 0x00003000010b7983 */ /* 0x000ee80000100800 */
[----:B------:R-:W2:Y:S01]  /*9c70*/  LDL.64 R14, [R1] ;  /* 0x00000000010e7983 */ /* 0x000ea20000100a00 */
[----:B------:R-:W-:Y:S02]  /*9c80*/  IMAD.MOV.U32 R6, RZ, RZ, R26 ;  /* 0x000000ffff067224 */ /* 0x000fe400078e001a */
[----:B------:R-:W-:-:S02]  /*9c90*/  IMAD.MOV.U32 R7, RZ, RZ, R29 ;  /* 0x000000ffff077224 */ /* 0x000fc400078e001d */
        /* <DEDUP_REMOVED lines=24> */
[----:B--2---:R-:W-:-:S02]  /*9e20*/  IMAD.IADD R3, R14, 0x1, R12 ;  /* 0x000000010e037824 */ /* 0x004fc400078e020c */
[----:B---3--:R-:W-:-:S03]  /*9e30*/  IMAD.IADD R46, R14, 0x1, R11 ;  /* 0x000000010e2e7824 */ /* 0x008fc600078e020b */
[----:B------:R-:W-:Y:S02]  /*9e40*/  SHF.R.S32.HI R12, RZ, 0x1f, R3 ;  /* 0x0000001fff0c7819 */ /* 0x000fe40000011403 */
[----:B------:R-:W-:Y:S02]  /*9e50*/  SHF.R.S32.HI R45, RZ, 0x1f, R46 ;  /* 0x0000001fff2d7819 */ /* 0x000fe4000001142e */
[----:B------:R-:W-:Y:S02]  /*9e60*/  LEA.HI R12, R12, R3, RZ, 0x3 ;  /* 0x000000030c0c7211 */ /* 0x000fe400078f18ff */
[----:B------:R-:W-:Y:S02]  /*9e70*/  LEA.HI R21, R45, R46, RZ, 0x3 ;  /* 0x0000002e2d157211 */ /* 0x000fe400078f18ff */
[----:B------:R-:W-:Y:S02]  /*9e80*/  SHF.R.S32.HI R20, RZ, 0x3, R12 ;  /* 0x00000003ff147819 */ /* 0x000fe4000001140c */
[----:B------:R-:W-:Y:S01]  /*9e90*/  SHF.R.S32.HI R47, RZ, 0x3, R21 ;  /* 0x00000003ff2f7819 */ /* 0x000fe20000011415 */
[----:B------:R-:W-:Y:S06]  /*9ea0*/  BRA.DIV UR4, `(.L_x_11400) ;  /* 0x0000019204207947 */ /* 0x000fec000b800000 */
[----:B------:R-:W0:Y:S04]  /*9eb0*/  SHFL.IDX PT, R3, R13, RZ, 0x1e1f ;  /* 0x001e1fff0d037589 */ /* 0x000e2800000e0000 */
[----:B------:R-:W1:Y:S04]  /*9ec0*/  SHFL.IDX PT, R0, R0, RZ, 0x1e1f ;  /* 0x001e1fff00007589 */ /* 0x000e6800000e0000 */
[----:B------:R-:W2:Y:S04]  /*9ed0*/  SHFL.IDX PT, R5, R5, RZ, 0x1e1f ;  /* 0x001e1fff05057589 */ /* 0x000ea800000e0000 */
[----:B------:R3:W4:Y:S01]  /*9ee0*/  SHFL.IDX PT, R14, R4, RZ, 0x1e1f ;  /* 0x001e1fff040e7589 */ /* 0x00072200000e0000 */
[----:B0-----:R-:W-:-:S02]  /*9ef0*/  IMAD.MOV.U32 R37, RZ, RZ, R3 ;  /* 0x000000ffff257224 */ /* 0x001fc400078e0003 */
[----:B-1-3--:R-:W-:-:S07]  /*9f00*/  IMAD.MOV.U32 R36, RZ, RZ, R0 ;  /* 0x000000ffff247224 */ /* 0x00afce00078e0000 */
.L_x_11699:
[----:B------:R-:W3:Y:S01]  /*9f10*/  LDL R54, [R1+0x5c] ;  /* 0x00005c0001367983 */ /* 0x000ee20000100800 */
[----:B------:R-:W-:Y:S01]  /*9f20*/  IMAD R25, R22, R25, RZ ;  /* 0x0000001916197224 */ /* 0x000fe200078e02ff */
[----:B------:R-:W-:Y:S01]  /*9f30*/  BSSY B1, `(.L_x_11401) ;  /* 0x0000035000017945 */ /* 0x000fe20003800000 */
[----:B----4-:R-:W-:Y:S01]  /*9f40*/  IMAD.MOV.U32 R38, RZ, RZ, R14 ;  /* 0x000000ffff267224 */ /* 0x010fe200078e000e */
[----:B------:R-:W-:Y:S01]  /*9f50*/  CS2R R6, SRZ ;  /* 0x0000000000067805 */ /* 0x000fe2000001ff00 */
[----:B------:R-:W-:Y:S01]  /*9f60*/  IMAD R73, R73, -0xc0, R25 ;  /* 0xffffff4049497824 */ /* 0x000fe200078e0219 */
[----:B------:R-:W-:Y:S01]  /*9f70*/  ISETP.GE.AND P1, PT, R10, R25, PT ;  /* 0x000000190a00720c */ /* 0x000fe20003f26270 */
[----:B--2---:R-:W-:Y:S01]  /*9f80*/  IMAD.MOV.U32 R39, RZ, RZ, R5 ;  /* 0x000000ffff277224 */ /* 0x004fe200078e0005 */
[----:B------:R-:W-:Y:S02]  /*9f90*/  CS2R R4, SRZ ;  /* 0x0000000000047805 */ /* 0x000fe4000001ff00 */
[----:B------:R-:W-:-:S02]  /*9fa0*/  CS2R R8, SRZ ;  /* 0x0000000000087805 */ /* 0x000fc4000001ff00 */
[----:B------:R-:W-:Y:S02]  /*9fb0*/  VIMNMX R0, R73, 0xc0, PT ;  /* 0x000000c049007848 */ /* 0x000fe40003fe0100 */
        /* <DEDUP_REMOVED lines=10> */
[----:B---3--:R-:W-:Y:S01]  /*a060*/  LEA.HI R0, R54, R54, RZ, 0x1 ;  /* 0x0000003636007211 */ /* 0x008fe200078f08ff */
        /* <DEDUP_REMOVED lines=33> */
.L_x_11402:
[----:B------:R-:W-:Y:S05]  /*a280*/  BSYNC B1 ;  /* 0x0000000000017941 */ /* 0x000fea0003800000 */
.L_x_11401:
        /* <DEDUP_REMOVED lines=51> */
.L_x_11700:
[----:B------:R-:W-:Y:S05]  /*a5c0*/  BSYNC B1 ;  /* 0x0000000000017941 */ /* 0x000fea0003800000 */
.L_x_11403:
        /* <DEDUP_REMOVED lines=14> */
[----:B------:R-:W0:Y:S01]  /*a6b0*/  S2R R37, SR_TID.X ;  /* 0x0000000000257919 */ /* 0x000e220000002100 */
[----:B-----5:R-:W-:Y:S02]  /*a6c0*/  LOP3.LUT R36, R83, 0x18, R136, 0xf8, !PT ;  /* 0x0000001853247812 */ /* 0x020fe400078ef888 */
[----:B------:R-:W-:Y:S02]  /*a6d0*/  SHF.R.U64 R73, R4, 0x10, R5 ;  /* 0x0000001004497819 */ /* 0x000fe40000001205 */
[----:B------:R-:W-:Y:S02]  /*a6e0*/  LOP3.LUT R36, R36, R79, RZ, 0x3c, !PT ;  /* 0x0000004f24247212 */ /* 0x000fe400078e3cff */
[----:B------:R-:W-:Y:S02]  /*a6f0*/  SHF.R.U64 R71, R24, 0x10, R25 ;  /* 0x0000001018477819 */ /* 0x000fe40000001219 */
[--C-:B------:R-:W-:Y:S01]  /*a700*/  SHF.R.U64 R24, R26, 0x10, R27.reuse ;  /* 0x000000101a187819 */ /* 0x100fe2000000121b */
[----:B------:R-:W-:Y:S01]  /*a710*/  IMAD.IADD R38, R81, 0x1, R36 ;  /* 0x0000000151267824 */ /* 0x000fe200078e0224 */
[----:B------:R-:W-:-:S02]  /*a720*/  SHF.R.U32.HI R27, RZ, 0x10, R27 ;  /* 0x00000010ff1b7819 */ /* 0x000fc4000001161b */
[----:B------:R-:W-:Y:S02]  /*a730*/  PRMT R73, R65, 0x5410, R73 ;  /* 0x0000541041497816 */ /* 0x000fe40000000049 */
[----:B------:R-:W-:Y:S02]  /*a740*/  SHF.R.U32.HI R75, RZ, 0x10, R5 ;  /* 0x00000010ff4b7819 */ /* 0x000fe40000011605 */
[----:B------:R-:W-:Y:S01]  /*a750*/  SHF.R.U64 R26, R6, 0x10, R7 ;  /* 0x00000010061a7819 */ /* 0x000fe20000001207 */
[----:B------:R-:W-:Y:S01]  /*a760*/  IMAD.U32 R76, R73, 0x10000, RZ ;  /* 0x00010000494c7824 */ /* 0x000fe200078e00ff */
[----:B------:R-:W-:Y:S02]  /*a770*/  PRMT R71, R67, 0x5410, R71 ;  /* 0x0000541043477816 */ /* 0x000fe40000000047 */
[----:B------:R-:W-:Y:S02]  /*a780*/  SHF.R.U32.HI R6, RZ, 0x10, R7 ;  /* 0x00000010ff067819 */ /* 0x000fe40000011607 */
[----:B------:R-:W-:-:S02]  /*a790*/  PRMT R4, R68, 0x5410, R27 ;  /* 0x0000541044047816 */ /* 0x000fc4000000001b */
[----:B------:R-:W-:Y:S02]  /*a7a0*/  SHF.R.U32.HI R72, RZ, 0x10, R25 ;  /* 0x00000010ff487819 */ /* 0x000fe40000011619 */
[----:B------:R-:W-:Y:S02]  /*a7b0*/  PRMT R75, R66, 0x5410, R75 ;  /* 0x00005410424b7816 */ /* 0x000fe4000000004b */
[----:B------:R-:W-:Y:S02]  /*a7c0*/  PRMT R6, R49, 0x5432, R6 ;  /* 0x0000543231067816 */ /* 0x000fe40000000006 */
[----:B------:R-:W-:Y:S01]  /*a7d0*/  PRMT R72, R50, 0x5432, R72 ;  /* 0x0000543232487816 */ /* 0x000fe20000000048 */
[----:B0-----:R-:W-:Y:S01]  /*a7e0*/  VIADD R37, R37, 0xffffff80 ;  /* 0xffffff8025257836 */ /* 0x001fe20000000000 */
[----:B------:R-:W-:Y:S01]  /*a7f0*/  LOP3.LUT R73, R73, 0xffff0000, RZ, 0xc0, !PT ;  /* 0xffff000049497812 */ /* 0x000fe200078ec0ff */
[----:B------:R-:W-:Y:S01]  /*a800*/  IMAD.U32 R77, R6, 0x10000, RZ ;  /* 0x00010000064d7824 */ /* 0x000fe200078e00ff */
[----:B------:R-:W-:Y:S01]  /*a810*/  PRMT R26, R48, 0x5432, R26 ;  /* 0x00005432301a7816 */ /* 0x000fe2000000001a */
[----:B------:R-:W-:Y:S01]  /*a820*/  IMAD.U32 R78, R75, 0x10000, RZ ;  /* 0x000100004b4e7824 */ /* 0x000fe200078e00ff */
[----:B------:R-:W-:-:S02]  /*a830*/  LEA.HI R0, R37, R37, RZ, 0x1 ;  /* 0x0000002525007211 */ /* 0x000fc400078f08ff */
[----:B------:R-:W-:Y:S02]  /*a840*/  LOP3.LUT R75, R75, 0xffff0000, RZ, 0xc0, !PT ;  /* 0xffff00004b4b7812 */ /* 0x000fe400078ec0ff */
[----:B------:R-:W-:Y:S02]  /*a850*/  LOP3.LUT R0, R0, 0xfffffffe, RZ, 0xc0, !PT ;  /* 0xfffffffe00007812 */ /* 0x000fe400078ec0ff */
[----:B------:R-:W-:-:S03]  /*a860*/  PRMT R24, R51, 0x5432, R24 ;  /* 0x0000543233187816 */ /* 0x000fc60000000018 */
[----:B------:R-:W-:-:S05]  /*a870*/  IMAD.IADD R0, R37, 0x1, -R0 ;  /* 0x0000000125007824 */ /* 0x000fca00078e0a00 */
[----:B------:R-:W-:-:S04]  /*a880*/  LEA.HI R0, R3, R0, RZ, 0x1d ;  /* 0x0000000003007211 */ /* 0x000fc800078fe8ff */
[----:B------:R-:W-:-:S04]  /*a890*/  SHF.R.S32.HI R37, RZ, 0x1f, R0 ;  /* 0x0000001fff257819 */ /* 0x000fc80000011400 */
[----:B------:R-:W-:Y:S01]  /*a8a0*/  LEA.HI R37, R37, R0, RZ, 0x2 ;  /* 0x0000000025257211 */ /* 0x000fe200078f10ff */
[----:B------:R-:W-:-:S03]  /*a8b0*/  IMAD.SHL.U32 R0, R0, 0x8, RZ ;  /* 0x0000000800007824 */ /* 0x000fc600078e00ff */
[----:B------:R-:W-:Y:S02]  /*a8c0*/  SHF.R.S32.HI R37, RZ, 0x2, R37 ;  /* 0x00000002ff257819 */ /* 0x000fe40000011425 */
[----:B------:R-:W-:Y:S02]  /*a8d0*/  LOP3.LUT R36, R83, 0x18, R0, 0xf8, !PT ;  /* 0x0000001853247812 */ /* 0x000fe400078ef800 */
[----:B------:R-:W-:Y:S01]  /*a8e0*/  LEA R0, R38, UR38, 0x1 ;  /* 0x0000002626007c11 */ /* 0x000fe2000f8e08ff */
[----:B------:R-:W-:Y:S01]  /*a8f0*/  IMAD R37, R37, 0x1800, R81 ;  /* 0x0000180025257824 */ /* 0x000fe200078e0251 */
[----:B------:R-:W-:-:S05]  /*a900*/  LOP3.LUT R36, R36, R79, RZ, 0x3c, !PT ;  /* 0x0000004f24247212 */ /* 0x000fca00078e3cff */
[----:B------:R-:W-:Y:S02]  /*a910*/  IMAD.IADD R41, R37, 0x1, R36 ;  /* 0x0000000125297824 */ /* 0x000fe400078e0224 */
[----:B------:R-:W0:Y:S02]  /*a920*/  LDS.128 R36, [R0] ;  /* 0x0000000000247984 */ /* 0x000e240000000c00 */
        /* <DEDUP_REMOVED lines=9> */
[C---:B-1----:R-:W-:Y:S01]  /*a9c0*/  LOP3.LUT R39, R40.reuse, 0xffff0000, RZ, 0xc0, !PT ;  /* 0xffff000028277812 */ /* 0x042fe200078ec0ff */
[----:B------:R-:W-:Y:S01]  /*a9d0*/  IMAD.U32 R27, R40, 0x10000, RZ ;  /* 0x00010000281b7824 */ /* 0x000fe200078e00ff */
[----:B------:R-:W-:Y:S01]  /*a9e0*/  LOP3.LUT R40, R41, 0xffff0000, RZ, 0xc0, !PT ;  /* 0xffff000029287812 */ /* 0x000fe200078ec0ff */
[----:B------:R-:W-:Y:S01]  /*a9f0*/  IMAD.U32 R70, R43, 0x10000, RZ ;  /* 0x000100002b467824 */ /* 0x000fe200078e00ff */
[----:B------:R-:W-:Y:S01]  /*aa00*/  LOP3.LUT R25, R42, 0xffff0000, RZ, 0xc0, !PT ;  /* 0xffff00002a197812 */ /* 0x000fe200078ec0ff */
[C---:B------:R-:W-:Y:S01]  /*aa10*/  FMUL.FTZ R74, R27.reuse, R76 ;  /* 0x0000004c1b4a7220 */ /* 0x040fe20000410000 */
[-C--:B------:R-:W-:Y:S01]  /*aa20*/  FMUL.FTZ R80, R27, R36.reuse ;  /* 0x000000241b507220 */ /* 0x080fe20000410000 */
[----:B------:R-:W-:Y:S01]  /*aa30*/  IMAD.U32 R69, R41, 0x10000, RZ ;  /* 0x0001000029457824 */ /* 0x000fe200078e00ff */
[----:B------:R-:W-:Y:S01]  /*aa40*/  LOP3.LUT R71, R71, 0xffff0000, RZ, 0xc0, !PT ;  /* 0xffff000047477812 */ /* 0x000fe200078ec0ff */
[----:B------:R-:W-:Y:S01]  /*aa50*/  FFMA.FTZ R27, R65, R36, -R74 ;  /* 0x00000024411b7223 */ /* 0x000fe2000001084a */
[----:B------:R-:W-:-:S02]  /*aa60*/  IMAD.U32 R74, R72, 0x10000, RZ ;  /* 0x00010000484a7824 */ /* 0x000fc400078e00ff */
[----:B------:R-:W-:Y:S01]  /*aa70*/  FFMA.FTZ R36, R65, R76, R80 ;  /* 0x0000004c41247223 */ /* 0x000fe20000010050 */
[----:B------:R-:W-:Y:S01]  /*aa80*/  IMAD.U32 R41, R42, 0x10000, RZ ;  /* 0x000100002a297824 */ /* 0x000fe200078e00ff */
[----:B------:R-:W-:Y:S01]  /*aa90*/  LOP3.LUT R42, R43, 0xffff0000, RZ, 0xc0, !PT ;  /* 0xffff00002b2a7812 */ /* 0x000fe200078ec0ff */
[----:B------:R-:W-:Y:S02]  /*aaa0*/  IMAD.U32 R43, R4, 0x10000, RZ ;  /* 0x00010000042b7824 */ /* 0x000fe400078e00ff */
[----:B------:R-:W-:Y:S01]  /*aab0*/  FMUL.FTZ R65, R70, R77 ;  /* 0x0000004d46417220 */ /* 0x000fe20000410000 */
[----:B------:R-:W-:Y:S02]  /*aac0*/  IMAD.U32 R67, R37, 0x10000, RZ ;  /* 0x0001000025437824 */ /* 0x000fe400078e00ff */
[C---:B------:R-:W-:Y:S01]  /*aad0*/  FMUL.FTZ R76, R69.reuse, R74 ;  /* 0x0000004a454c7220 */ /* 0x040fe20000410000 */
[----:B------:R-:W-:Y:S01]  /*aae0*/  LOP3.LUT R72, R72, 0xffff0000, RZ, 0xc0, !PT ;  /* 0xffff000048487812 */ /* 0x000fe200078ec0ff */
[-C--:B------:R-:W-:Y:S01]  /*aaf0*/  FMUL.FTZ R70, R70, R43.reuse ;  /* 0x0000002b46467220 */ /* 0x080fe20000410000 */
[----:B------:R-:W-:Y:S01]  /*ab00*/  FFMA.FTZ R65, R68, R43, -R65 ;  /* 0x0000002b44417223 */ /* 0x000fe20000010841 */
[-C--:B------:R-:W-:Y:S01]  /*ab10*/  FMUL.FTZ R82, R69, R78.reuse ;  /* 0x0000004e45527220 */ /* 0x080fe20000410000 */
[----:B------:R-:W-:Y:S01]  /*ab20*/  FFMA.FTZ R76, R67, R78, R76 ;  /* 0x0000004e434c7223 */ /* 0x000fe2000001004c */
[----:B------:R-:W-:Y:S01]  /*ab30*/  FMUL.FTZ R43, R39, R73 ;  /* 0x00000049272b7220 */ /* 0x000fe20000410000 */
[----:B------:R-:W-:Y:S01]  /*ab40*/  LOP3.LUT R37, R37, 0xffff0000, RZ, 0xc0, !PT ;  /* 0xffff000025257812 */ /* 0x000fe200078ec0ff */
[----:B------:R-:W-:Y:S01]  /*ab50*/  FMUL.FTZ R39, R39, R71 ;  /* 0x0000004727277220 */ /* 0x000fe20000410000 */
[C---:B------:R-:W-:Y:S01]  /*ab60*/  FMUL.FTZ R78, R40.reuse, R75 ;  /* 0x0000004b284e7220 */ /* 0x040fe20000410000 */
[----:B------:R-:W-:Y:S01]  /*ab70*/  FMUL.FTZ R40, R40, R72 ;  /* 0x0000004828287220 */ /* 0x000fe20000410000 */
[----:B------:R-:W-:Y:S01]  /*ab80*/  FFMA.FTZ R77, R68, R77, R70 ;  /* 0x0000004d444d7223 */ /* 0x000fe20000010046 */
[----:B------:R-:W-:Y:S01]  /*ab90*/  FFMA.FTZ R82, R67, R74, -R82 ;  /* 0x0000004a43527223 */ /* 0x000fe20000010852 */
[----:B------:R-:W-:-:S02]  /*aba0*/  IMAD.U32 R70, R26, 0x10000, RZ ;  /* 0x000100001a467824 */ /* 0x000fc400078e00ff */
[----:B------:R-:W-:Y:S01]  /*abb0*/  FFMA.FTZ R74, R66, R71, -R43 ;  /* 0x00000047424a7223 */ /* 0x000fe2000001082b */
[----:B------:R-:W-:Y:S02]  /*abc0*/  IMAD.U32 R68, R24, 0x10000, RZ ;  /* 0x0001000018447824 */ /* 0x000fe400078e00ff */
[----:B------:R-:W-:Y:S01]  /*abd0*/  FFMA.FTZ R73, R66, R73, R39 ;  /* 0x0000004942497223 */ /* 0x000fe20000010027 */
[----:B------:R-:W-:Y:S01]  /*abe0*/  LOP3.LUT R26, R26, 0xffff0000, RZ, 0xc0, !PT ;  /* 0xffff00001a1a7812 */ /* 0x000fe200078ec0ff */
[C---:B------:R-:W-:Y:S01]  /*abf0*/  FFMA.FTZ R43, R37.reuse, R72, -R78 ;  /* 0x00000048252b7223 */ /* 0x040fe2000001084e */
[----:B------:R-:W-:Y:S01]  /*ac00*/  FFMA.FTZ R75, R37, R75, R40 ;  /* 0x0000004b254b7223 */ /* 0x000fe20000010028 */
[----:B------:R-:W-:Y:S01]  /*ac10*/  LOP3.LUT R39, R6, 0xffff0000, RZ, 0xc0, !PT ;  /* 0xffff000006277812 */ /* 0x000fe200078ec0ff */
[C---:B------:R-:W-:Y:S01]  /*ac20*/  FMUL.FTZ R66, R41.reuse, R70 ;  /* 0x0000004629427220 */ /* 0x040fe20000410000 */
[----:B------:R-:W-:Y:S01]  /*ac30*/  LOP3.LUT R24, R24, 0xffff0000, RZ, 0xc0, !PT ;  /* 0xffff000018187812 */ /* 0x000fe200078ec0ff */
[----:B------:R-:W-:Y:S01]  /*ac40*/  FMUL.FTZ R40, R41, R68 ;  /* 0x0000004429287220 */ /* 0x000fe20000410000 */
[----:B------:R-:W-:Y:S01]  /*ac50*/  LOP3.LUT R37, R4, 0xffff0000, RZ, 0xc0, !PT ;  /* 0xffff000004257812 */ /* 0x000fe200078ec0ff */
[C---:B------:R-:W-:Y:S01]  /*ac60*/  FMUL.FTZ R4, R25.reuse, R26 ;  /* 0x0000001a19047220 */ /* 0x040fe20000410000 */
[C---:B------:R-:W-:Y:S01]  /*ac70*/  FMUL.FTZ R67, R42.reuse, R39 ;  /* 0x000000272a437220 */ /* 0x040fe20000410000 */
[----:B------:R-:W-:Y:S01]  /*ac80*/  FMUL.FTZ R25, R25, R24 ;  /* 0x0000001819197220 */ /* 0x000fe20000410000 */
[C---:B------:R-:W-:Y:S01]  /*ac90*/  FFMA.FTZ R66, R7.reuse, R68, -R66 ;  /* 0x0000004407427223 */ /* 0x040fe20000010842 */
[-C--:B------:R-:W-:Y:S01]  /*aca0*/  FMUL.FTZ R6, R42, R37.reuse ;  /* 0x000000252a067220 */ /* 0x080fe20000410000 */
[----:B------:R-:W-:Y:S01]  /*acb0*/  FFMA.FTZ R40, R7, R70, R40 ;  /* 0x0000004607287223 */ /* 0x000fe20000010028 */
        /* <DEDUP_REMOVED lines=14> */
.L_x_11406:
[----:B------:R-:W-:Y:S05]  /*ada0*/  BSYNC B1 ;  /* 0x0000000000017941 */ /* 0x000fea0003800000 */
.L_x_11405:
[----:B------:R-:W-:Y:S04]  /*adb0*/  BSSY B1, `(.L_x_11407) ;  /* 0x000006f000017945 */ /* 0x000fe80003800000 */
[----:B------:R-:W-:Y:S05]  /*adc0*/  @P1 BRA `(.L_x_11408) ;  /* 0x0000000400b41947 */ /* 0x000fea0003800000 */
[----:B------:R-:W-:Y:S02]  /*add0*/  LEA.HI R47, R3, R47, RZ, 0x1d ;  /* 0x0000002f032f7211 */ /* 0x000fe400078fe8ff */
[----:B------:R-:W-:Y:S02]  /*ade0*/  LEA.HI R45, R45, R46, RZ, 0x5 ;  /* 0x0000002e2d2d7211 */ /* 0x000fe400078f28ff */
[----:B0-----:R-:W-:Y:S01]  /*adf0*/  SHF.R.S32.HI R4, RZ, 0x1f, R47 ;  /* 0x0000001fff047819 */ /* 0x001fe2000001142f */
[----:B------:R-:W-:Y:S01]  /*ae00*/  IMAD.SHL.U32 R0, R47, 0x8, RZ ;  /* 0x000000082f007824 */ /* 0x000fe200078e00ff */
[----:B------:R-:W-:Y:S02]  /*ae10*/  SHF.R.S32.HI R45, RZ, 0x5, R45 ;  /* 0x00000005ff2d7819 */ /* 0x000fe4000001142d */
[----:B------:R-:W-:Y:S02]  /*ae20*/  LEA.HI R4, R4, R47, RZ, 0x2 ;  /* 0x0000002f04047211 */ /* 0x000fe400078f10ff */
[----:B-----5:R-:W-:Y:S01]  /*ae30*/  LOP3.LUT R0, R83, 0x18, R0, 0xf8, !PT ;  /* 0x0000001853007812 */ /* 0x020fe200078ef800 */
[----:B------:R-:W-:Y:S01]  /*ae40*/  IMAD R45, R45, 0x1800, R81 ;  /* 0x000018002d2d7824 */ /* 0x000fe200078e0251 */
[----:B------:R-:W-:-:S02]  /*ae50*/  SHF.R.S32.HI R4, RZ, 0x2, R4 ;  /* 0x00000002ff047819 */ /* 0x000fc40000011404 */
[----:B------:R-:W-:Y:S02]  /*ae60*/  LOP3.LUT R21, R83, 0x18, R21, 0xf8, !PT ;  /* 0x0000001853157812 */ /* 0x000fe400078ef815 */
[-C--:B------:R-:W-:Y:S01]  /*ae70*/  LOP3.LUT R5, R0, R79.reuse, RZ, 0x3c, !PT ;  /* 0x0000004f00057212 */ /* 0x080fe200078e3cff */
[----:B------:R-:W-:Y:S01]  /*ae80*/  IMAD R4, R4, 0x1800, R81 ;  /* 0x0000180004047824 */ /* 0x000fe200078e0251 */
[----:B------:R-:W-:Y:S02]  /*ae90*/  LOP3.LUT R6, R21, R79, RZ, 0x3c, !PT ;  /* 0x0000004f15067212 */ /* 0x000fe400078e3cff */
[----:B------:R-:W-:Y:S01]  /*aea0*/  SHF.R.U64 R36, R28, 0x10, R29 ;  /* 0x000000101c247819 */ /* 0x000fe2000000121d */
[----:B------:R-:W-:Y:S01]  /*aeb0*/  IMAD.IADD R21, R4, 0x1, R5 ;  /* 0x0000000104157824 */ /* 0x000fe200078e0205 */
[--C-:B------:R-:W-:Y:S01]  /*aec0*/  SHF.R.U64 R28, R8, 0x10, R9.reuse ;  /* 0x00000010081c7819 */ /* 0x100fe20000001209 */
[----:B------:R-:W-:Y:S01]  /*aed0*/  IMAD.IADD R6, R45, 0x1, R6 ;  /* 0x000000012d067824 */ /* 0x000fe200078e0206 */
[----:B------:R-:W-:Y:S01]  /*aee0*/  SHF.R.U32.HI R9, RZ, 0x10, R9 ;  /* 0x00000010ff097819 */ /* 0x000fe20000011609 */
[----:B------:R-:W-:Y:S01]  /*aef0*/  IMAD R21, R21, 0x2, R2 ;  /* 0x0000000215157824 */ /* 0x000fe200078e0202 */
[----:B------:R-:W-:-:S02]  /*af00*/  PRMT R61, R61, 0x5410, R36 ;  /* 0x000054103d3d7816 */ /* 0x000fc40000000024 */
[----:B------:R-:W-:Y:S02]  /*af10*/  LEA R0, R6, UR38, 0x1 ;  /* 0x0000002606007c11 */ /* 0x000fe4000f8e08ff */
[----:B------:R-:W0:Y:S01]  /*af20*/  LDS.128 R24, [R21+0xc400] ;  /* 0x00c4000015187984 */ /* 0x000e220000000c00 */
[----:B------:R-:W-:Y:S01]  /*af30*/  PRMT R57, R57, 0x5410, R28 ;  /* 0x0000541039397816 */ /* 0x000fe2000000001c */
[----:B------:R-:W-:Y:S01]  /*af40*/  IMAD.U32 R37, R61, 0x10000, RZ ;  /* 0x000100003d257824 */ /* 0x000fe200078e00ff */
[----:B------:R-:W-:Y:S01]  /*af50*/  SHF.R.U32.HI R29, RZ, 0x10, R29 ;  /* 0x00000010ff1d7819 */ /* 0x000fe2000001161d */
[----:B------:R-:W1:Y:S01]  /*af60*/  LDS.128 R4, [R0] ;  /* 0x0000000000047984 */ /* 0x000e620000000c00 */
[----:B------:R-:W-:Y:S01]  /*af70*/  SHF.R.U64 R8, R10, 0x10, R11 ;  /* 0x000000100a087819 */ /* 0x000fe2000000120b */
[----:B------:R-:W-:Y:S01]  /*af80*/  IMAD.U32 R39, R57, 0x10000, RZ ;  /* 0x0001000039277824 */ /* 0x000fe200078e00ff */
[----:B------:R-:W-:Y:S02]  /*af90*/  PRMT R58, R58, 0x5410, R9 ;  /* 0x000054103a3a7816 */ /* 0x000fe40000000009 */
[----:B------:R-:W-:-:S02]  /*afa0*/  SHF.R.U64 R30, R30, 0x10, R31 ;  /* 0x000000101e1e7819 */ /* 0x000fc4000000121f */
[----:B------:R-:W-:Y:S01]  /*afb0*/  SHF.R.U32.HI R11, RZ, 0x10, R11 ;  /* 0x00000010ff0b7819 */ /* 0x000fe2000001160b */
        /* <DEDUP_REMOVED lines=10> */
[----:B------:R-:W-:Y:S02]  /*b060*/  PRMT R63, R63, 0x5410, R30 ;  /* 0x000054103f3f7816 */ /* 0x000fe4000000001e */
[----:B------:R-:W-:Y:S01]  /*b070*/  LOP3.LUT R60, R60, 0xffff0000, RZ, 0xc0, !PT ;  /* 0xffff00003c3c7812 */ /* 0x000fe200078ec0ff */
[C---:B0-----:R-:W-:Y:S01]  /*b080*/  IMAD.U32 R28, R24.reuse, 0x10000, RZ ;  /* 0x00010000181c7824 */ /* 0x041fe200078e00ff */
[----:B------:R-:W-:Y:S01]  /*b090*/  LOP3.LUT R24, R24, 0xffff0000, RZ, 0xc0, !PT ;  /* 0xffff000018187812 */ /* 0x000fe200078ec0ff */
[C---:B------:R-:W-:Y:S01]  /*b0a0*/  IMAD.U32 R29, R25.reuse, 0x10000, RZ ;  /* 0x00010000191d7824 */ /* 0x040fe200078e00ff */
[----:B------:R-:W-:Y:S01]  /*b0b0*/  LOP3.LUT R25, R25, 0xffff0000, RZ, 0xc0, !PT ;  /* 0xffff000019197812 */ /* 0x000fe200078ec0ff */
[----:B-1----:R-:W-:-:S02]  /*b0c0*/  IMAD.U32 R8, R4, 0x10000, RZ ;  /* 0x0001000004087824 */ /* 0x002fc400078e00ff */
[C---:B------:R-:W-:Y:S01]  /*b0d0*/  FMUL.FTZ R41, R28.reuse, R39 ;  /* 0x000000271c297220 */ /* 0x040fe20000410000 */
[-C--:B------:R-:W-:Y:S01]  /*b0e0*/  FMUL.FTZ R43, R28, R37.reuse ;  /* 0x000000251c2b7220 */ /* 0x080fe20000410000 */
[----:B------:R-:W-:Y:S02]  /*b0f0*/  IMAD.U32 R28, R62, 0x10000, RZ ;  /* 0x000100003e1c7824 */ /* 0x000fe400078e00ff */
[----:B------:R-:W-:Y:S01]  /*b100*/  FMUL.FTZ R40, R29, R36 ;  /* 0x000000241d287220 */ /* 0x000fe20000410000 */
[----:B------:R-:W-:Y:S02]  /*b110*/  IMAD.U32 R9, R5, 0x10000, RZ ;  /* 0x0001000005097824 */ /* 0x000fe400078e00ff */
[C---:B------:R-:W-:Y:S01]  /*b120*/  FFMA.FTZ R41, R8.reuse, R37, -R41 ;  /* 0x0000002508297223 */ /* 0x040fe20000010829 */
[----:B------:R-:W-:Y:S02]  /*b130*/  IMAD.U32 R31, R27, 0x10000, RZ ;  /* 0x000100001b1f7824 */ /* 0x000fe400078e00ff */
[----:B------:R-:W-:Y:S01]  /*b140*/  FFMA.FTZ R43, R8, R39, R43 ;  /* 0x00000027082b7223 */ /* 0x000fe2000001002b */
[----:B------:R-:W-:-:S02]  /*b150*/  IMAD.U32 R8, R64, 0x10000, RZ ;  /* 0x0001000040087824 */ /* 0x000fc400078e00ff */
[-C--:B------:R-:W-:Y:S01]  /*b160*/  FMUL.FTZ R42, R29, R28.reuse ;  /* 0x0000001c1d2a7220 */ /* 0x080fe20000410000 */
[----:B------:R-:W-:Y:S01]  /*b170*/  FFMA.FTZ R40, R9, R28, -R40 ;  /* 0x0000001c09287223 */ /* 0x000fe20000010828 */
[----:B------:R-:W-:Y:S01]  /*b180*/  FMUL.FTZ R28, R31, R38 ;  /* 0x000000261f1c7220 */ /* 0x000fe20000410000 */
[----:B------:R-:W-:Y:S01]  /*b190*/  LOP3.LUT R4, R4, 0xffff0000, RZ, 0xc0, !PT ;  /* 0xffff000004047812 */ /* 0x000fe200078ec0ff */
[----:B------:R-:W-:Y:S02]  /*b1a0*/  IMAD.U32 R11, R7, 0x10000, RZ ;  /* 0x00010000070b7824 */ /* 0x000fe400078e00ff */
[----:B------:R-:W-:Y:S01]  /*b1b0*/  FMUL.FTZ R31, R31, R8 ;  /* 0x000000081f1f7220 */ /* 0x000fe20000410000 */
[----:B------:R-:W-:Y:S01]  /*b1c0*/  FFMA.FTZ R42, R9, R36, R42 ;  /* 0x00000024092a7223 */ /* 0x000fe2000001002a */
[----:B------:R-:W-:Y:S01]  /*b1d0*/  LOP3.LUT R62, R62, 0xffff0000, RZ, 0xc0, !PT ;  /* 0xffff00003e3e7812 */ /* 0x000fe200078ec0ff */
[C---:B------:R-:W-:Y:S01]  /*b1e0*/  FMUL.FTZ R9, R24.reuse, R57 ;  /* 0x0000003918097220 */ /* 0x040fe20000410000 */
[----:B------:R-:W-:Y:S01]  /*b1f0*/  LOP3.LUT R5, R5, 0xffff0000, RZ, 0xc0, !PT ;  /* 0xffff000005057812 */ /* 0x000fe200078ec0ff */
        /* <DEDUP_REMOVED lines=10> */
[----:B------:R-:W-:Y:S02]  /*b2a0*/  IMAD.U32 R10, R6, 0x10000, RZ ;  /* 0x00010000060a7824 */ /* 0x000fe400078e00ff */
        /* <DEDUP_REMOVED lines=15> */
[----:B------:R-:W-:Y:S01]  /*b3a0*/  LOP3.LUT R7, R7, 0xffff0000, RZ, 0xc0, !PT ;  /* 0xffff000007077812 */ /* 0x000fe200078ec0ff */
[----:B------:R-:W-:Y:S01]  /*b3b0*/  FMUL.FTZ R27, R27, R64 ;  /* 0x000000401b1b7220 */ /* 0x000fe20000410000 */
[----:B------:R-:W-:Y:S01]  /*b3c0*/  F2FP.BF16.F32.PACK_AB R9, R31, R42 ;  /* 0x0000002a1f09723e */ /* 0x000fe200000010ff */
        /* <DEDUP_REMOVED lines=13> */
.L_x_11408:
[----:B------:R-:W-:Y:S05]  /*b4a0*/  BSYNC B1 ;  /* 0x0000000000017941 */ /* 0x000fea0003800000 */
.L_x_11407:
[----:B------:R-:W-:Y:S05]  /*b4b0*/  @P2 BRA `(.L_x_11389) ;  /* 0x00000004009c2947 */ /* 0x000fea0003800000 */
[----:B------:R-:W2:Y:S01]  /*b4c0*/  LDL R36, [R1+0x60] ;  /* 0x0000600001247983 */ /* 0x000ea20000100800 */
[----:B------:R-:W-:Y:S02]  /*b4d0*/  LEA.HI R3, R3, R20, RZ, 0x1d ;  /* 0x0000001403037211 */ /* 0x000fe400078fe8ff */
[----:B0-----:R-:W-:Y:S02]  /*b4e0*/  SHF.R.U64 R27, R32, 0x10, R33 ;  /* 0x00000010201b7819 */ /* 0x001fe40000001221 */
[----:B-1----:R-:W-:Y:S02]  /*b4f0*/  SHF.R.S32.HI R0, RZ, 0x1f, R3 ;  /* 0x0000001fff007819 */ /* 0x002fe40000011403 */
[----:B------:R-:W-:Y:S02]  /*b500*/  SHF.R.U64 R21, R12, 0x10, R13 ;  /* 0x000000100c157819 */ /* 0x000fe4000000120d */
[----:B------:R-:W-:Y:S01]  /*b510*/  LEA.HI R0, R0, R3, RZ, 0x2 ;  /* 0x0000000300007211 */ /* 0x000fe200078f10ff */
[----:B------:R-:W-:Y:S01]  /*b520*/  IMAD.SHL.U32 R3, R3, 0x8, RZ ;  /* 0x0000000803037824 */ /* 0x000fe200078e00ff */
[----:B------:R-:W-:-:S02]  /*b530*/  PRMT R52, R52, 0x5410, R27 ;  /* 0x0000541034347816 */ /* 0x000fc4000000001b */
[----:B------:R-:W-:Y:S02]  /*b540*/  SHF.R.S32.HI R0, RZ, 0x2, R0 ;  /* 0x00000002ff007819 */ /* 0x000fe40000011400 */
[----:B-----5:R-:W-:Y:S01]  /*b550*/  LOP3.LUT R3, R83, 0x18, R3, 0xf8, !PT ;  /* 0x0000001853037812 */ /* 0x020fe200078ef803 */
[----:B------:R-:W-:Y:S01]  /*b560*/  IMAD.U32 R26, R52, 0x10000, RZ ;  /* 0x00010000341a7824 */ /* 0x000fe200078e00ff */
[----:B------:R-:W-:Y:S01]  /*b570*/  PRMT R48, R48, 0x5410, R21 ;  /* 0x0000541030307816 */ /* 0x000fe20000000015 */
[----:B------:R-:W-:Y:S01]  /*b580*/  IMAD R0, R0, 0x1800, R81 ;  /* 0x0000180000007824 */ /* 0x000fe200078e0251 */
[----:B------:R-:W-:Y:S02]  /*b590*/  LOP3.LUT R3, R3, R79, RZ, 0x3c, !PT ;  /* 0x0000004f03037212 */ /* 0x000fe400078e3cff */
[----:B------:R-:W-:Y:S01]  /*b5a0*/  SHF.R.U32.HI R12, RZ, 0x10, R13 ;  /* 0x00000010ff0c7819 */ /* 0x000fe2000001160d */
[----:B------:R-:W-:Y:S01]  /*b5b0*/  IMAD.U32 R28, R48, 0x10000, RZ ;  /* 0x00010000301c7824 */ /* 0x000fe200078e00ff */
[----:B------:R-:W-:Y:S01]  /*b5c0*/  SHF.R.U32.HI R32, RZ, 0x10, R33 ;  /* 0x00000010ff207819 */ /* 0x000fe20000011621 */
[----:B------:R-:W-:Y:S01]  /*b5d0*/  IMAD.IADD R3, R0, 0x1, R3 ;  /* 0x0000000100037824 */ /* 0x000fe200078e0203 */
[----:B------:R-:W-:-:S02]  /*b5e0*/  SHF.R.U64 R25, R34, 0x10, R35 ;  /* 0x0000001022197819 */ /* 0x000fc40000001223 */
[----:B------:R-:W-:Y:S01]  /*b5f0*/  SHF.R.U32.HI R34, RZ, 0x10, R35 ;  /* 0x00000010ff227819 */ /* 0x000fe20000011623 */
[----:B------:R-:W-:Y:S01]  /*b600*/  IMAD R0, R3, 0x2, R2 ;  /* 0x0000000203007824 */ /* 0x000fe200078e0202 */
[--C-:B------:R-:W-:Y:S02]  /*b610*/  SHF.R.U64 R3, R14, 0x10, R15.reuse ;  /* 0x000000100e037819 */ /* 0x100fe4000000120f */
[----:B------:R-:W-:Y:S02]  /*b620*/  SHF.R.U32.HI R14, RZ, 0x10, R15 ;  /* 0x00000010ff0e7819 */ /* 0x000fe4000001160f */
[----:B------:R-:W0:Y:S01]  /*b630*/  LDS.128 R8, [R0+0xc400] ;  /* 0x00c4000000087984 */ /* 0x000e220000000c00 */
[----:B------:R-:W-:Y:S02]  /*b640*/  PRMT R49, R49, 0x5410, R12 ;  /* 0x0000541031317816 */ /* 0x000fe4000000000c */
[----:B------:R-:W-:Y:S02]  /*b650*/  PRMT R51, R51, 0x5410, R14 ;  /* 0x0000541033337816 */ /* 0x000fe4000000000e */
[----:B------:R-:W-:-:S02]  /*b660*/  PRMT R53, R53, 0x5410, R32 ;  /* 0x0000541035357816 */ /* 0x000fc40000000020 */
[----:B------:R-:W-:Y:S01]  /*b670*/  PRMT R50, R50, 0x5410, R3 ;  /* 0x0000541032327816 */ /* 0x000fe20000000003 */
[----:B------:R-:W-:Y:S01]  /*b680*/  IMAD.U32 R27, R51, 0x10000, RZ ;  /* 0x00010000331b7824 */ /* 0x000fe200078e00ff */
[----:B------:R-:W-:Y:S02]  /*b690*/  PRMT R55, R55, 0x5410, R34 ;  /* 0x0000541037377816 */ /* 0x000fe40000000022 */
[----:B------:R-:W-:Y:S01]  /*b6a0*/  PRMT R54, R54, 0x5410, R25 ;  /* 0x0000541036367816 */ /* 0x000fe20000000019 */
[----:B------:R-:W-:Y:S02]  /*b6b0*/  IMAD.U32 R25, R49, 0x10000, RZ ;  /* 0x0001000031197824 */ /* 0x000fe400078e00ff */
        /* <DEDUP_REMOVED lines=8> */
[----:B------:R-:W-:Y:S01]  /*b740*/  IMAD.U32 R15, R53, 0x10000, RZ ;  /* 0x00010000350f7824 */ /* 0x000fe200078e00ff */
[----:B------:R-:W-:Y:S01]  /*b750*/  LOP3.LUT R11, R11, 0xffff0000, RZ, 0xc0, !PT ;  /* 0xffff00000b0b7812 */ /* 0x000fe200078ec0ff */
[----:B------:R-:W-:Y:S01]  /*b760*/  FMUL.FTZ R33, R24, R27 ;  /* 0x0000001b18217220 */ /* 0x000fe20000410000 */
[----:B------:R-:W-:Y:S02]  /*b770*/  IMAD.U32 R21, R10, 0x10000, RZ ;  /* 0x000100000a157824 */ /* 0x000fe400078e00ff */
        /* <DEDUP_REMOVED lines=12> */
[----:B------:R-:W-:Y:S01]  /*b840*/  IMAD.U32 R14, R7, 0x10000, RZ ;  /* 0x00010000070e7824 */ /* 0x000fe200078e00ff */
[----:B------:R-:W-:Y:S01]  /*b850*/  LOP3.LUT R15, R48, 0xffff0000, RZ, 0xc0, !PT ;  /* 0xffff0000300f7812 */ /* 0x000fe200078ec0ff */
[----:B------:R-:W-:Y:S01]  /*b860*/  FMUL.FTZ R24, R24, R3 ;  /* 0x0000000318187220 */ /* 0x000fe20000410000 */
[----:B------:R-:W-:Y:S01]  /*b870*/  FFMA.FTZ R31, R12, R25, R31 ;  /* 0x000000190c1f7223 */ /* 0x000fe2000001001f */
        /* <DEDUP_REMOVED lines=24> */
[-C--:B------:R-:W-:Y:S01]  /*ba00*/  FMUL.FTZ R10, R10, R3.reuse ;  /* 0x000000030a0a7220 */ /* 0x080fe20000410000 */
[----:B------:R-:W-:Y:S01]  /*ba10*/  LOP3.LUT R6, R6, 0xffff0000, RZ, 0xc0, !PT ;  /* 0xffff000006067812 */ /* 0x000fe200078ec0ff */
[----:B------:R-:W-:Y:S01]  /*ba20*/  FMUL.FTZ R20, R11, R8 ;  /* 0x000000080b147220 */ /* 0x000fe20000410000 */
[----:B------:R-:W-:Y:S01]  /*ba30*/  LOP3.LUT R7, R7, 0xffff0000, RZ, 0xc0, !PT ;  /* 0xffff000007077812 */ /* 0x000fe200078ec0ff */
[-C--:B------:R-:W-:Y:S02]  /*ba40*/  FMUL.FTZ R13, R11, R4.reuse ;  /* 0x000000040b0d7220 */ /* 0x080fe40000410000 */
        /* <DEDUP_REMOVED lines=14> */
.L_x_11389:
[----:B------:R-:W-:Y:S05]  /*bb30*/  BSYNC B0 ;  /* 0x0000000000007941 */ /* 0x000fea0003800000 */
.L_x_11382:
        /* <DEDUP_REMOVED lines=8> */
.L_x_11380:
[----:B0--3--:R-:W-:-:S05]  /*bbc0*/  IMAD.U32 R0, RZ, RZ, UR37 ;  /* 0x00000025ff007e24 */ /* 0x009fca000f8e00ff */
[----:B------:R-:W-:-:S13]  /*bbd0*/  ISETP.NE.AND P0, PT, R0, 0x3, PT ;  /* 0x000000030000780c */ /* 0x000fda0003f05270 */
[----:B------:R-:W-:Y:S05]  /*bbe0*/  @!P0 BRA `(.L_x_11409) ;  /* 0x0000000000048947 */ /* 0x000fea0003800000 */
[----:B------:R-:W-:Y:S01]  /*bbf0*/  BPT.TRAP 0x1 ;  /* 0x000000040000795c */ /* 0x000fe20000300000 */
.L_x_11409:
[----:B-12-4-:R-:W-:Y:S01]  /*bc00*/  IMAD R3, R16, 0x8, R2 ;  /* 0x0000000810037824 */ /* 0x016fe200078e0202 */
[----:B------:R-:W-:-:S04]  /*bc10*/  SHF.L.U32 R0, R18, 0x1f, RZ ;  /* 0x0000001f12007819 */ /* 0x000fc800000006ff */
[----:B------:R0:W1:Y:S01]  /*bc20*/  SYNCS.PHASECHK.TRANS64.TRYWAIT P2, [R3+URZ+0x2d830], R0 ;  /* 0x02d83000030075a7 */ /* 0x000062000804017f */
[----:B------:R-:W-:Y:S05]  /*bc30*/  @!P0 BRA `(.L_x_11410) ;  /* 0x0000000000048947 */ /* 0x000fea0003800000 */
[----:B------:R-:W-:Y:S01]  /*bc40*/  BPT.TRAP 0x1 ;  /* 0x000000040000795c */ /* 0x000fe20000300000 */
.L_x_11410:
[----:B------:R-:W2:Y:S02]  /*bc50*/  S2R R4, SR_TID.X ;  /* 0x0000000000047919 */ /* 0x000ea40000002100 */
[----:B--2---:R-:W-:-:S04]  /*bc60*/  LOP3.LUT R4, R4, 0x7f, RZ, 0xc0, !PT ;  /* 0x0000007f04047812 */ /* 0x004fc800078ec0ff */
[----:B------:R-:W-:Y:S01]  /*bc70*/  ISETP.NE.AND P1, PT, R4, RZ, PT ;  /* 0x000000ff0400720c */ /* 0x000fe20003f25270 */
[----:B-1----:R-:W-:-:S12]  /*bc80*/  @P2 BRA `(.L_x_11411) ;  /* 0x0000000000082947 */ /* 0x002fd80003800000 */
[----:B------:R-:W1:Y:S02]  /*bc90*/  SYNCS.PHASECHK.TRANS64.TRYWAIT P2, [R3+URZ+0x2d830], R0 ;  /* 0x02d83000030075a7 */ /* 0x000e64000804017f */
[----:B-1----:R-:W-:Y:S05]  /*bca0*/  @!P2 BRA `(.L_x_11412) ;  /* 0x000001740028a947 */ /* 0x002fea0003800000 */
.L_x_11411:
[----:B------:R-:W-:Y:S05]  /*bcb0*/  WARPSYNC.ALL ;  /* 0x0000000000007948 */ /* 0x000fea0003800000 */
[----:B01----:R-:W-:Y:S01]  /*bcc0*/  VIADD R0, R2, 0x15400 ;  /* 0x0001540002007836 */ /* 0x003fe20000000000 */
[----:B------:R-:W-:-:S04]  /*bcd0*/  LOP3.LUT R12, R44, 0x10000, RZ, 0xfc, !PT ;  /* 0x000100002c0c7812 */ /* 0x000fc800078efcff */
[----:B------:R-:W-:-:S04]  /*bce0*/  SHF.R.U32.HI R0, RZ, 0x4, R0 ;  /* 0x00000004ff007819 */ /* 0x000fc80000011600 */
[----:B------:R-:W-:-:S04]  /*bcf0*/  LOP3.LUT R0, R0, 0x3fff, RZ, 0xc0, !PT ;  /* 0x00003fff00007812 */ /* 0x000fc800078ec0ff */
[----:B------:R-:W-:Y:S01]  /*bd00*/  LOP3.LUT R4, R0, 0x10000, RZ, 0xfc, !PT ;  /* 0x0001000000047812 */ /* 0x000fe200078efcff */
[----:B------:R-:W-:Y:S02]  /*bd10*/  IMAD.MOV.U32 R13, RZ, RZ, -0x7fffffe0 ;  /* 0x80000020ff0d7424 */ /* 0x000fe400078e00ff */
[----:B------:R-:W-:Y:S01]  /*bd20*/  IMAD.MOV.U32 R5, RZ, RZ, -0x7fffffe0 ;  /* 0x80000020ff057424 */ /* 0x000fe200078e00ff */
[C---:B------:R-:W-:Y:S01]  /*bd30*/  R2UR UR4, R12.reuse ;  /* 0x000000000c0472ca */ /* 0x040fe200000e0000 */
[----:B------:R0:W-:Y:S01]  /*bd40*/  STL [R1+0x8], R4 ;  /* 0x0000080401007387 */ /* 0x0001e20000100800 */
[----:B------:R-:W-:Y:S01]  /*bd50*/  R2UR UR5, R13 ;  /* 0x000000000d0572ca */ /* 0x000fe200000e0000 */
[----:B-----5:R-:W-:Y:S01]  /*bd60*/  WARPGROUP.ARRIVE ;  /* 0x00000000000079c5 */ /* 0x020fe20000000000 */
[----:B------:R-:W-:Y:S01]  /*bd70*/  R2UR UR7, R5 ;  /* 0x00000000050772ca */ /* 0x000fe200000e0000 */
[----:B------:R-:W-:Y:S01]  /*bd80*/  VIADD R152, R12, 0x2 ;  /* 0x000000020c987836 */ /* 0x000fe20000000000 */
[----:B------:R-:W2:Y:S01]  /*bd90*/  LDL R8, [R1+0x44] ;  /* 0x0000440001087983 */ /* 0x000ea20000100800 */
[----:B------:R-:W-:Y:S01]  /*bda0*/  IMAD.MOV.U32 R153, RZ, RZ, -0x7fffffe0 ;  /* 0x80000020ff997424 */ /* 0x000fe200078e00ff */
[----:B------:R-:W1:Y:S01]  /*bdb0*/  LDC R0, c[0x0][0x448] ;  /* 0x00011200ff007b82 */ /* 0x000e620000000800 */
[----:B------:R-:W-:Y:S01]  /*bdc0*/  IMAD.MOV.U32 R7, RZ, RZ, -0x7fffffe0 ;  /* 0x80000020ff077424 */ /* 0x000fe200078e00ff */
[----:B------:R-:W2:Y:S01]  /*bdd0*/  LDL R91, [R1+0x1c] ;  /* 0x00001c00015b7983 */ /* 0x000ea20000100800 */
[----:B0-----:R-:W-:-:S05]  /*bde0*/  IMAD R4, R16, 0x600, R4 ;  /* 0x0000060010047824 */ /* 0x001fca00078e0204 */
[----:B------:R-:W-:-:S13]  /*bdf0*/  R2UR UR6, R4 ;  /* 0x00000000040672ca */ /* 0x000fda00000e0000 */
[----:B------:R-:W-:Y:S01]  /*be00*/  HGMMA.64x128x16.F32.BF16 R24, gdesc[UR4], RZ, !UPT, gsb0 ;  /* 0x01e00000041879f0 */ /* 0x000fe2000c0018ff */
[----:B------:R-:W-:Y:S01]  /*be10*/  VIADD R6, R4, 0x2 ;  /* 0x0000000204067836 */ /* 0x000fe20000000000 */
[----:B------:R-:W-:Y:S02]  /*be20*/  R2UR UR4, R152 ;  /* 0x00000000980472ca */ /* 0x000fe400000e0000 */
[----:B------:R-:W-:Y:S02]  /*be30*/  R2UR UR5, R153 ;  /* 0x00000000990572ca */ /* 0x000fe400000e0000 */
[----:B------:R-:W-:Y:S02]  /*be40*/  R2UR UR6, R6 ;  /* 0x00000000060672ca */ /* 0x000fe400000e0000 */
[----:B------:R-:W-:Y:S01]  /*be50*/  R2UR UR7, R7 ;  /* 0x00000000070772ca */ /* 0x000fe200000e0000 */
[----:B------:R-:W-:Y:S02]  /*be60*/  VIADD R150, R12, 0x300 ;  /* 0x000003000c967836 */ /* 0x000fe40000000000 */
[----:B------:R-:W-:-:S02]  /*be70*/  VIADD R6, R4, 0x200 ;  /* 0x0000020004067836 */ /* 0x000fc40000000000 */
[----:B------:R-:W-:Y:S02]  /*be80*/  IMAD.MOV.U32 R151, RZ, RZ, -0x7fffffe0 ;  /* 0x80000020ff977424 */ /* 0x000fe400078e00ff */
[----:B------:R-:W-:Y:S01]  /*be90*/  IMAD.MOV.U32 R7, RZ, RZ, -0x7fffffe0 ;  /* 0x80000020ff077424 */ /* 0x000fe200078e00ff */
[----:B------:R-:W-:Y:S02]  /*bea0*/  WARPGROUP.DEPBAR.LE gsb0, 0x0 ;  /* 0x00008000000079c5 */ /* 0x000fe40000010000 */
[----:B------:R-:W-:-:S06]  /*beb0*/  WARPGROUP.ARRIVE ;  /* 0x00000000000079c5 */ /* 0x000fcc0000000000 */
[----:B------:R-:W-:Y:S01]  /*bec0*/  HGMMA.64x128x16.F32.BF16 R24, gdesc[UR4], R24, gsb0 ;  /* 0x01e00000041879f0 */ /* 0x000fe20008001818 */
        /* <DEDUP_REMOVED lines=36> */
[----:B------:R-:W-:Y:S02]  /*c110*/  R2UR UR7, R5 ;  /* 0x00000000050772ca */ /* 0x000fe400000e0000 */
[----:B-1----:R-:W-:-:S13]  /*c120*/  ISETP.NE.AND P2, PT, R0, 0x1, PT ;  /* 0x000000010000780c */ /* 0x002fda0003f45270 */
[----:B------:R-:W0:Y:S08]  /*c130*/  @P2 LDC R5, c[0x0][0x44c] ;  /* 0x00011300ff052b82 */ /* 0x000e300000000800 */
[----:B------:R-:W1:Y:S01]  /*c140*/  @P2 LDC R7, c[0x0][0x450] ;  /* 0x00011400ff072b82 */ /* 0x000e620000000800 */
[----:B--2---:R-:W-:Y:S02]  /*c150*/  IMAD.IADD R8, R8, 0x1, R91 ;  /* 0x0000000108087824 */ /* 0x004fe400078e025b */
[----:B------:R-:W-:Y:S01]  /*c160*/  IMAD.MOV.U32 R9, RZ, RZ, -0x80 ;  /* 0xffffff80ff097424 */ /* 0x000fe200078e00ff */
[----:B------:R-:W-:-:S02]  /*c170*/  WARPGROUP.DEPBAR.LE gsb0, 0x0 ;  /* 0x00008000000079c5 */ /* 0x000fc40000010000 */
[----:B------:R-:W-:-:S06]  /*c180*/  WARPGROUP.ARRIVE ;  /* 0x00000000000079c5 */ /* 0x000fcc0000000000 */
[----:B------:R-:W-:Y:S01]  /*c190*/  HGMMA.64x128x16.F32.BF16 R24, gdesc[UR4], R24, gsb0 ;  /* 0x01e00000041879f0 */ /* 0x000fe20008001818 */
[----:B0-----:R-:W-:Y:S01]  /*c1a0*/  @P2 IMAD.HI.U32 R0, R8, R5, RZ ;  /* 0x0000000508002227 */ /* 0x001fe200078e00ff */
[----:B------:R-:W-:Y:S01]  /*c1b0*/  ULDC.64 UR4, c[0x0][0x9e0] ;  /* 0x0002780000047ab9 */ /* 0x000fe20000000a00 */
[----:B------:R-:W-:-:S03]  /*c1c0*/  ULDC UR6, c[0x0][0x9dc] ;  /* 0x0002770000067ab9 */ /* 0x000fc60000000800 */
[----:B-1----:R-:W-:Y:S01]  /*c1d0*/  @P2 SHF.R.U32.HI R8, RZ, R7, R0 ;  /* 0x00000007ff082219 */ /* 0x002fe20000011600 */
[----:B------:R-:W-:Y:S01]  /*c1e0*/  IMAD R9, R88, R9, 0x80 ;  /* 0x0000008058097424 */ /* 0x000fe200078e0209 */
[----:B------:R-:W-:-:S03]  /*c1f0*/  UISETP.GE.AND UP0, UPT, UR5, 0x1, UPT ;  /* 0x000000010500788c */ /* 0x000fc6000bf06270 */
[----:B------:R-:W0:Y:S01]  /*c200*/  SHFL.IDX PT, R11, R8, RZ, 0x1c1f ;  /* 0x001c1fff080b7589 */ /* 0x000e2200000e0000 */
[----:B------:R-:W-:Y:S02]  /*c210*/  @!P1 VIADD R0, R3, 0x2d840 ;  /* 0x0002d84003009836 */ /* 0x000fe40000000000 */
[----:B------:R-:W-:Y:S01]  /*c220*/  VIADD R4, R9, 0x1 ;  /* 0x0000000109047836 */ /* 0x000fe20000000000 */
[----:B------:R-:W-:Y:S01]  /*c230*/  PLOP3.LUT P3, PT, PT, PT, UP0, 0x40, 0x0 ;  /* 0x000000000000781c */ /* 0x000fe20003f6e808 */
[----:B------:R-:W-:Y:S01]  /*c240*/  IMAD.U32 R10, RZ, RZ, UR6 ;  /* 0x00000006ff0a7e24 */ /* 0x000fe2000f8e00ff */
[----:B------:R-:W-:Y:S01]  /*c250*/  @!P1 PRMT R0, RZ, 0x654, R0 ;  /* 0x00000654ff009816 */ /* 0x000fe20000000000 */
[----:B------:R-:W-:-:S03]  /*c260*/  IMAD R3, R139, -0x2, R4 ;  /* 0xfffffffe8b037824 */ /* 0x000fc600078e0204 */
[----:B------:R-:W-:Y:S02]  /*c270*/  LOP3.LUT R4, RZ, R10, RZ, 0x33, !PT ;  /* 0x0000000aff047212 */ /* 0x000fe400078e33ff */
[----:B------:R-:W-:-:S05]  /*c280*/  IADD3 R3, -R22, R3, R138 ;  /* 0x0000000316037210 */ /* 0x000fca0007ffe18a */
[C---:B------:R-:W-:Y:S02]  /*c290*/  VIADD R6, R3.reuse, UR4 ;  /* 0x0000000403067c36 */ /* 0x040fe40008000000 */
[----:B------:R-:W-:Y:S01]  /*c2a0*/  IMAD.IADD R5, R3, 0x1, R4 ;  /* 0x0000000103057824 */ /* 0x000fe200078e0204 */
[----:B------:R-:W-:Y:S01]  /*c2b0*/  LEA R4, R88, 0xffffff80, 0x7 ;  /* 0xffffff8058047811 */ /* 0x000fe200078e38ff */
[----:B------:R-:W-:Y:S02]  /*c2c0*/  WARPGROUP.DEPBAR.LE gsb0, 0x0 ;  /* 0x00008000000079c5 */ /* 0x000fe40000010000 */
[----:B------:R1:W-:Y:S02]  /*c2d0*/  @!P1 SYNCS.ARRIVE.TRANS64.RED.A1T0 RZ, [R0+URZ], RZ ;  /* 0x000000ff00ff99a7 */ /* 0x0003e4000810043f */
[----:B-1----:R-:W-:-:S04]  /*c2e0*/  IMAD.IADD R0, R138, 0x1, R9 ;  /* 0x000000018a007824 */ /* 0x002fc800078e0209 */
[----:B------:R-:W-:Y:S02]  /*c2f0*/  IMAD R7, R139, -0x2, R0 ;  /* 0xfffffffe8b077824 */ /* 0x000fe400078e0200 */
[----:B0-----:R-:W-:-:S03]  /*c300*/  IMAD.IADD R0, R5, 0x1, R11 ;  /* 0x0000000105007824 */ /* 0x001fc600078e020b */
[----:B------:R-:W-:Y:S01]  /*c310*/  VIADDMNMX R3, R11, R6, R7, PT ;  /* 0x000000060b037246 */ /* 0x000fe20003800107 */
        /* <DEDUP_REMOVED lines=13> */
.L_x_11415:
[----:B------:R-:W-:-:S06]  /*c3f0*/  UISETP.NE.AND UP1, UPT, UR5, 0x1, UPT ;  /* 0x000000010500788c */ /* 0x000fcc000bf25270 */
[----:B------:R-:W-:-:S05]  /*c400*/  PLOP3.LUT P3, PT, PT, PT, UP1, 0x80, 0x0 ;  /* 0x000000000000781c */ /* 0x000fca0003f6f018 */
[----:B------:R-:W-:-:S08]  /*c410*/  @UP1 ULDC.64 UR6, c[0x0][0x9e8] ;  /* 0x00027a0000061ab9 */ /* 0x000fd00000000a00 */
[----:B------:R-:W-:-:S05]  /*c420*/  @P3 IMAD.HI.U32 R20, R11, UR6, RZ ;  /* 0x000000060b143c27 */ /* 0x000fca000f8e00ff */
[----:B------:R-:W-:-:S07]  /*c430*/  @P3 SHF.R.U32.HI R11, RZ, UR7, R20 ;  /* 0x00000007ff0b3c19 */ /* 0x000fce0008011614 */
.L_x_11416:
[----:B------:R-:W-:Y:S05]  /*c440*/  BSYNC B0 ;  /* 0x0000000000007941 */ /* 0x000fea0003800000 */
.L_x_11414:
[----:B------:R-:W-:-:S04]  /*c450*/  IMAD R20, R11, UR5, -R4 ;  /* 0x000000050b147c24 */ /* 0x000fc8000f8e0a04 */
[----:B------:R-:W-:-:S05]  /*c460*/  IMAD R20, R139, -0x2, R20 ;  /* 0xfffffffe8b147824 */ /* 0x000fca00078e0214 */
[----:B------:R-:W-:Y:S02]  /*c470*/  VIMNMX R0, R0, R20, !PT ;  /* 0x0000001400007248 */ /* 0x000fe40007fe0100 */
[----:B------:R-:W-:-:S07]  /*c480*/  VIADDMNMX R3, R20, UR5, R3, PT ;  /* 0x0000000514037c46 */ /* 0x000fce000b800103 */
.L_x_11413:
[C---:B------:R-:W-:Y:S02]  /*c490*/  ISETP.GE.AND P3, PT, R9.reuse, 0x2, PT ;  /* 0x000000020900780c */ /* 0x040fe40003f66270 */
[----:B------:R-:W-:Y:S02]  /*c4a0*/  ISETP.GE.AND P5, PT, R9, 0x9, PT ;  /* 0x000000090900780c */ /* 0x000fe40003fa6270 */
[----:B------:R-:W-:Y:S02]  /*c4b0*/  ISETP.GT.AND P4, PT, R0, 0x1, !P3 ;  /* 0x000000010000780c */ /* 0x000fe40005f84270 */
[----:B------:R-:W-:Y:S02]  /*c4c0*/  LOP3.LUT R23, R23, 0xfffffffd, RZ, 0xc0, !PT ;  /* 0xfffffffd17177812 */ /* 0x000fe400078ec0ff */
[----:B------:R-:W-:-:S04]  /*c4d0*/  ISETP.LT.OR P4, PT, R3, 0x2, P4 ;  /* 0x000000020300780c */ /* 0x000fc80002781670 */
[----:B------:R-:W-:Y:S02]  /*c4e0*/  FSEL R25, R25, -INF , !P4 ;  /* 0xff80000019197808 */ /* 0x000fe40006000000 */
[----:B------:R-:W-:Y:S02]  /*c4f0*/  ISETP.GT.AND P4, PT, R0, 0x8, !P5 ;  /* 0x000000080000780c */ /* 0x000fe40006f84270 */
[----:B------:R-:W-:Y:S02]  /*c500*/  @P5 LOP3.LUT R23, R23, 0x2, RZ, 0xfc, !PT ;  /* 0x0000000217175812 */ /* 0x000fe400078efcff */
        /* <DEDUP_REMOVED lines=196> */
.L_x_11419:
[----:B------:R-:W-:-:S06]  /*d150*/  UISETP.NE.AND UP1, UPT, UR5, 0x1, UPT ;  /* 0x000000010500788c */ /* 0x000fcc000bf25270 */
[----:B------:R-:W-:-:S05]  /*d160*/  PLOP3.LUT P6, PT, PT, PT, UP1, 0x80, 0x0 ;  /* 0x000000000000781c */ /* 0x000fca0003fcf018 */
[----:B------:R-:W-:-:S08]  /*d170*/  @UP1 ULDC.64 UR6, c[0x0][0x9e8] ;  /* 0x00027a0000061ab9 */ /* 0x000fd00000000a00 */
[----:B------:R-:W-:Y:S01]  /*d180*/  @P6 IMAD.HI.U32 R0, R3, UR6, RZ ;  /* 0x0000000603006c27 */ /* 0x000fe2000f8e00ff */
[----:B------:R-:W-:-:S13]  /*d190*/  PLOP3.LUT P6, PT, PT, PT, UP1, 0x80, 0x0 ;  /* 0x000000000000781c */ /* 0x000fda0003fcf018 */
[----:B------:R-:W-:-:S07]  /*d1a0*/  @P6 SHF.R.U32.HI R3, RZ, UR7, R0 ;  /* 0x00000007ff036c19 */ /* 0x000fce0008011600 */
.L_x_11420:
[----:B------:R-:W-:Y:S05]  /*d1b0*/  BSYNC B0 ;  /* 0x0000000000007941 */ /* 0x000fea0003800000 */
.L_x_11418:
[----:B------:R-:W-:-:S04]  /*d1c0*/  IMAD R4, R3, UR5, -R4 ;  /* 0x0000000503047c24 */ /* 0x000fc8000f8e0a04 */
[----:B------:R-:W-:-:S05]  /*d1d0*/  IMAD R4, R139, -0x2, R4 ;  /* 0xfffffffe8b047824 */ /* 0x000fca00078e0204 */
[----:B------:R-:W-:Y:S02]  /*d1e0*/  VIMNMX R5, R5, R4, !PT ;  /* 0x0000000405057248 */ /* 0x000fe40007fe0100 */
[----:B------:R-:W-:-:S07]  /*d1f0*/  VIADDMNMX R6, R4, UR5, R6, PT ;  /* 0x0000000504067c46 */ /* 0x000fce000b800106 */
.L_x_11417:
[----:B------:R-:W-:Y:S01]  /*d200*/  ISETP.GT.AND P3, PT, R5, 0x1, !P3 ;  /* 0x000000010500780c */ /* 0x000fe20005f64270 */
[----:B------:R-:W-:Y:S01]  /*d210*/  ULDC UR39, c[0x0][0x988] ;  /* 0x0002620000277ab9 */ /* 0x000fe20000000800 */
[----:B------:R-:W2:Y:S01]  /*d220*/  LDL R93, [R1+0x20] ;  /* 0x00002000015d7983 */ /* 0x000ea20000100800 */
[----:B------:R-:W-:Y:S02]  /*d230*/  LOP3.LUT P6, RZ, R23, 0x2000000, RZ, 0xc0, !PT ;  /* 0x0200000017ff7812 */ /* 0x000fe400078cc0ff */
        /* <DEDUP_REMOVED lines=28> */
[C---:B------:R-:W-:Y:S02]  /*d400*/  ISETP.LT.OR P3, PT, R6.reuse, 0x12, P3 ;  /* 0x000000120600780c */ /* 0x040fe40001f61670 */
[----:B------:R-:W-:Y:S02]  /*d410*/  FMNMX.FTZ R3, R49, R0, !PT ;  /* 0x0000000031037209 */ /* 0x000fe40007810000 */
[----:B------:R-:W-:Y:S02]  /*d420*/  FSEL R35, R35, -INF , !P3 ;  /* 0xff80000023237808 */ /* 0x000fe40005800000 */
[----:B------:R-:W-:Y:S02]  /*d430*/  ISETP.GT.AND P3, PT, R5, 0x18, !P6 ;  /* 0x000000180500780c */ /* 0x000fe40007764270 */
[----:B------:R-:W-:Y:S02]  /*d440*/  LOP3.LUT P6, RZ, R23, 0x4000, RZ, 0xc0, !PT ;  /* 0x0000400017ff7812 */ /* 0x000fe400078cc0ff */
        /* <DEDUP_REMOVED lines=43> */
[----:B------:R-:W-:Y:S01]  /*d700*/  ISETP.GT.AND P4, PT, R5, 0x71, !P4 ;  /* 0x000000710500780c */ /* 0x000fe20006784270 */
[----:B------:R-:W0:Y:S01]  /*d710*/  SHFL.BFLY PT, R3, R4, 0x2, 0x1f ;  /* 0x0c401f0004037f89 */ /* 0x000e2200000e0000 */
[----:B------:R-:W-:Y:S02]  /*d720*/  FSEL R50, R50, -INF , !P3 ;  /* 0xff80000032327808 */ /* 0x000fe40005800000 */
[----:B------:R-:W-:Y:S02]  /*d730*/  LOP3.LUT P3, RZ, R23, 0x40000, RZ, 0xc0, !PT ;  /* 0x0004000017ff7812 */ /* 0x000fe4000786c0ff */
[C---:B------:R-:W-:Y:S02]  /*d740*/  ISETP.GT.AND P5, PT, R5.reuse, 0x78, !P5 ;  /* 0x000000780500780c */ /* 0x040fe40006fa4270 */
[----:B------:R-:W-:Y:S02]  /*d750*/  ISETP.GT.AND P3, PT, R5, 0x31, !P3 ;  /* 0x000000310500780c */ /* 0x000fe40005f64270 */
[----:B------:R-:W-:-:S02]  /*d760*/  ISETP.LT.OR P4, PT, R6, 0x72, P4 ;  /* 0x000000720600780c */ /* 0x000fc40002781670 */
[C---:B------:R-:W-:Y:S02]  /*d770*/  ISETP.LT.OR P3, PT, R6.reuse, 0x32, P3 ;  /* 0x000000320600780c */ /* 0x040fe40001f61670 */
[----:B------:R-:W-:Y:S02]  /*d780*/  ISETP.LT.OR P5, PT, R6, 0x79, P5 ;  /* 0x000000790600780c */ /* 0x000fe40002fa1670 */
[----:B------:R-:W-:Y:S02]  /*d790*/  FSEL R51, R51, -INF , !P3 ;  /* 0xff80000033337808 */ /* 0x000fe40005800000 */
[----:B------:R-:W-:Y:S02]  /*d7a0*/  LOP3.LUT P3, RZ, R23, 0x20000, RZ, 0xc0, !PT ;  /* 0x0002000017ff7812 */ /* 0x000fe4000786c0ff */
[----:B------:R-:W-:Y:S02]  /*d7b0*/  FSEL R83, R83, -INF , !P4 ;  /* 0xff80000053537808 */ /* 0x000fe40006000000 */
[----:B------:R-:W-:-:S02]  /*d7c0*/  ISETP.GT.AND P3, PT, R5, 0x38, !P3 ;  /* 0x000000380500780c */ /* 0x000fc40005f64270 */
[----:B------:R-:W-:Y:S02]  /*d7d0*/  FSEL R89, R86, -INF , !P5 ;  /* 0xff80000056597808 */ /* 0x000fe40006800000 */
[----:B------:R-:W-:Y:S02]  /*d7e0*/  ISETP.LT.OR P3, PT, R6, 0x39, P3 ;  /* 0x000000390600780c */ /* 0x000fe40001f61670 */
[----:B0-----:R-:W-:Y:S02]  /*d7f0*/  FMNMX.FTZ R7, R4, R3, !PT ;  /* 0x0000000304077209 */ /* 0x001fe40007810000 */
[----:B------:R-:W-:Y:S02]  /*d800*/  FSEL R54, R54, -INF , !P3 ;  /* 0xff80000036367808 */ /* 0x000fe40005800000 */
[----:B------:R-:W-:Y:S01]  /*d810*/  LOP3.LUT P3, RZ, R23, 0x10000, RZ, 0xc0, !PT ;  /* 0x0001000017ff7812 */ /* 0x000fe2000786c0ff */
[----:B------:R-:W0:Y:S03]  /*d820*/  SHFL.BFLY PT, R0, R7, 0x1, 0x1f ;  /* 0x0c201f0007007f89 */ /* 0x000e2600000e0000 */
[----:B------:R-:W-:-:S04]  /*d830*/  ISETP.GT.AND P3, PT, R5, 0x39, !P3 ;  /* 0x000000390500780c */ /* 0x000fc80005f64270 */
[----:B------:R-:W-:-:S04]  /*d840*/  ISETP.LT.OR P3, PT, R6, 0x3a, P3 ;  /* 0x0000003a0600780c */ /* 0x000fc80001f61670 */
[----:B------:R-:W-:Y:S02]  /*d850*/  FSEL R55, R55, -INF , !P3 ;  /* 0xff80000037377808 */ /* 0x000fe40005800000 */
[----:B------:R-:W-:-:S04]  /*d860*/  LOP3.LUT P3, RZ, R23, 0x8000, RZ, 0xc0, !PT ;  /* 0x0000800017ff7812 */ /* 0x000fc8000786c0ff */
[----:B------:R-:W-:-:S04]  /*d870*/  ISETP.GT.AND P3, PT, R5, 0x40, !P3 ;  /* 0x000000400500780c */ /* 0x000fc80005f64270 */
[----:B------:R-:W-:Y:S02]  /*d880*/  ISETP.LT.OR P3, PT, R6, 0x41, P3 ;  /* 0x000000410600780c */ /* 0x000fe40001f61670 */
[----:B0-----:R-:W-:Y:S02]  /*d890*/  FMNMX.FTZ R0, R7, R0, !PT ;  /* 0x0000000007007209 */ /* 0x001fe40007810000 */
[----:B------:R-:W-:Y:S02]  /*d8a0*/  FSEL R58, R58, -INF , !P3 ;  /* 0xff8000003a3a7808 */ /* 0x000fe40005800000 */
[----:B------:R-:W-:Y:S01]  /*d8b0*/  ISETP.GT.AND P3, PT, R5, 0x41, !P6 ;  /* 0x000000410500780c */ /* 0x000fe20007764270 */
[----:B------:R-:W-:Y:S01]  /*d8c0*/  FMUL.FTZ R3, R0, UR39 ;  /* 0x0000002700037c20 */ /* 0x000fe20008410000 */
[----:B------:R-:W-:Y:S02]  /*d8d0*/  LOP3.LUT P6, RZ, R23, 0x8, RZ, 0xc0, !PT ;  /* 0x0000000817ff7812 */ /* 0x000fe400078cc0ff */
        /* <DEDUP_REMOVED lines=54> */
[--C-:B------:R-:W-:Y:S01]  /*dc40*/  FFMA.FTZ R9, R25, UR39, -R3.reuse ;  /* 0x0000002719097c23 */ /* 0x100fe20008010803 */
[----:B------:R-:W-:Y:S01]  /*dc50*/  FSEL R26, R26, -INF , !P3 ;  /* 0xff8000001a1a7808 */ /* 0x000fe20005800000 */
        /* <DEDUP_REMOVED lines=32> */
[--C-:B------:R-:W-:Y:S01]  /*de60*/  FFMA.FTZ R41, R64, UR39, -R3.reuse ;  /* 0x0000002740297c23 */ /* 0x100fe20008010803 */
[----:B------:R-:W-:-:S02]  /*de70*/  FFMA.FTZ R64, R77, UR39, -R3 ;  /* 0x000000274d407c23 */ /* 0x000fc40008010803 */
[----:B------:R-:W-:-:S03]  /*de80*/  FMNMX.FTZ R7, R43, R4, !PT ;  /* 0x000000042b077209 */ /* 0x000fc60007810000 */
[----:B------:R-:W3:Y:S01]  /*de90*/  MUFU.EX2 R21, R21 ;  /* 0x0000001500157308 */ /* 0x000ee20000000800 */
[----:B------:R-:W-:-:S04]  /*dea0*/  FMNMX.FTZ R4, R46, R7, !PT ;  /* 0x000000072e047209 */ /* 0x000fc80007810000 */
[----:B------:R-:W-:-:S03]  /*deb0*/  FMNMX.FTZ R7, R47, R4, !PT ;  /* 0x000000042f077209 */ /* 0x000fc60007810000 */
[----:B------:R-:W4:Y:S01]  /*dec0*/  MUFU.EX2 R28, R28 ;  /* 0x0000001c001c7308 */ /* 0x000f220000000800 */
[----:B------:R-:W-:-:S04]  /*ded0*/  FMNMX.FTZ R4, R50, R7, !PT ;  /* 0x0000000732047209 */ /* 0x000fc80007810000 */
[----:B------:R-:W-:-:S03]  /*dee0*/  FMNMX.FTZ R7, R51, R4, !PT ;  /* 0x0000000433077209 */ /* 0x000fc60007810000 */
[----:B------:R-:W5:Y:S01]  /*def0*/  MUFU.EX2 R25, R25 ;  /* 0x0000001900197308 */ /* 0x000f620000000800 */
[----:B------:R-:W-:-:S04]  /*df00*/  FMNMX.FTZ R4, R54, R7, !PT ;  /* 0x0000000736047209 */ /* 0x000fc80007810000 */
[----:B------:R-:W-:-:S03]  /*df10*/  FMNMX.FTZ R7, R55, R4, !PT ;  /* 0x0000000437077209 */ /* 0x000fc60007810000 */
[----:B------:R-:W2:Y:S01]  /*df20*/  MUFU.EX2 R29, R29 ;  /* 0x0000001d001d7308 */ /* 0x000ea20000000800 */
[----:B------:R-:W-:-:S04]  /*df30*/  FMNMX.FTZ R4, R58, R7, !PT ;  /* 0x000000073a047209 */ /* 0x000fc80007810000 */
[----:B------:R-:W-:-:S03]  /*df40*/  FMNMX.FTZ R7, R59, R4, !PT ;  /* 0x000000043b077209 */ /* 0x000fc60007810000 */
[----:B------:R-:W2:Y:S01]  /*df50*/  MUFU.EX2 R32, R32 ;  /* 0x0000002000207308 */ /* 0x000ea20000000800 */
[----:B------:R-:W-:-:S04]  /*df60*/  FMNMX.FTZ R4, R62, R7, !PT ;  /* 0x000000073e047209 */ /* 0x000fc80007810000 */
[----:B------:R-:W-:-:S03]  /*df70*/  FMNMX.FTZ R7, R63, R4, !PT ;  /* 0x000000043f077209 */ /* 0x000fc60007810000 */
[----:B------:R-:W2:Y:S01]  /*df80*/  MUFU.EX2 R33, R33 ;  /* 0x0000002100217308 */ /* 0x000ea20000000800 */
[----:B------:R-:W-:-:S04]  /*df90*/  FMNMX.FTZ R4, R66, R7, !PT ;  /* 0x0000000742047209 */ /* 0x000fc80007810000 */
[----:B------:R-:W-:Y:S01]  /*dfa0*/  FMNMX.FTZ R11, R67, R4, !PT ;  /* 0x00000004430b7209 */ /* 0x000fe20007810000 */
[--C-:B------:R-:W-:Y:S01]  /*dfb0*/  FFMA.FTZ R4, R52, UR39, -R3.reuse ;  /* 0x0000002734047c23 */ /* 0x100fe20008010803 */
[----:B------:R-:W-:Y:S01]  /*dfc0*/  FFMA.FTZ R52, R69, UR39, -R3 ;  /* 0x0000002745347c23 */ /* 0x000fe20008010803 */
[----:B------:R0:W-:Y:S01]  /*dfd0*/  MUFU.EX2 R7, R49 ;  /* 0x0000003100077308 */ /* 0x0001e20000000800 */
[----:B------:R-:W-:-:S04]  /*dfe0*/  FMNMX.FTZ R20, R70, R11, !PT ;  /* 0x0000000b46147209 */ /* 0x000fc80007810000 */
[----:B------:R-:W-:-:S03]  /*dff0*/  FMNMX.FTZ R11, R71, R20, !PT ;  /* 0x00000014470b7209 */ /* 0x000fc60007810000 */
[----:B------:R-:W2:Y:S01]  /*e000*/  MUFU.EX2 R90, R90 ;  /* 0x0000005a005a7308 */ /* 0x000ea20000000800 */
[----:B------:R-:W-:Y:S01]  /*e010*/  FMNMX.FTZ R20, R74, R11, !PT ;  /* 0x0000000b4a147209 */ /* 0x000fe20007810000 */
[----:B0-----:R-:W-:-:S03]  /*e020*/  FFMA.FTZ R49, R68, UR39, -R3 ;  /* 0x0000002744317c23 */ /* 0x001fc60008010803 */
[----:B------:R-:W-:-:S03]  /*e030*/  FMNMX.FTZ R37, R75, R20, !PT ;  /* 0x000000144b257209 */ /* 0x000fc60007810000 */
[----:B------:R0:W-:Y:S01]  /*e040*/  MUFU.EX2 R11, R53 ;  /* 0x00000035000b7308 */ /* 0x0001e20000000800 */
[----:B------:R-:W-:-:S04]  /*e050*/  FMNMX.FTZ R20, R78, R37, !PT ;  /* 0x000000254e147209 */ /* 0x000fc80007810000 */
[----:B------:R-:W-:-:S03]  /*e060*/  FMNMX.FTZ R5, R79, R20, !PT ;  /* 0x000000144f057209 */ /* 0x000fc60007810000 */
[----:B------:R1:W-:Y:S01]  /*e070*/  MUFU.EX2 R37, R40 ;  /* 0x0000002800257308 */ /* 0x0003e20000000800 */
[----:B------:R-:W-:Y:S01]  /*e080*/  FMNMX.FTZ R20, R82, R5, !PT ;  /* 0x0000000552147209 */ /* 0x000fe20007810000 */
[----:B0-----:R-:W-:-:S03]  /*e090*/  FFMA.FTZ R53, R72, UR39, -R3 ;  /* 0x0000002748357c23 */ /* 0x001fc60008010803 */
[----:B------:R-:W-:-:S03]  /*e0a0*/  FMNMX.FTZ R20, R83, R20, !PT ;  /* 0x0000001453147209 */ /* 0x000fc60007810000 */
[----:B------:R-:W-:Y:S01]  /*e0b0*/  MUFU.EX2 R44, R44 ;  /* 0x0000002c002c7308 */ /* 0x000fe20000000800 */
[----:B------:R-:W-:-:S04]  /*e0c0*/  FMNMX.FTZ R20, R89, R20, !PT ;  /* 0x0000001459147209 */ /* 0x000fc80007810000 */
[----:B------:R-:W-:-:S03]  /*e0d0*/  FMNMX.FTZ R20, R87, R20, !PT ;  /* 0x0000001457147209 */ /* 0x000fc60007810000 */
[----:B------:R-:W-:Y:S02]  /*e0e0*/  MUFU.EX2 R45, R45 ;  /* 0x0000002d002d7308 */ /* 0x000fe40000000800 */
[----:B------:R-:W1:Y:S06]  /*e0f0*/  SHFL.BFLY PT, R5, R20, 0x2, 0x1f ;  /* 0x0c401f0014057f89 */ /* 0x000e6c00000e0000 */
[----:B------:R-:W-:Y:S08]  /*e100*/  MUFU.EX2 R36, R36 ;  /* 0x0000002400247308 */ /* 0x000ff00000000800 */
[----:B------:R-:W-:Y:S08]  /*e110*/  MUFU.EX2 R4, R4 ;  /* 0x0000000400047308 */ /* 0x000ff00000000800 */
[----:B------:R-:W-:Y:S01]  /*e120*/  MUFU.EX2 R56, R56 ;  /* 0x0000003800387308 */ /* 0x000fe20000000800 */
[----:B-1----:R-:W-:Y:S01]  /*e130*/  FMNMX.FTZ R40, R20, R5, !PT ;  /* 0x0000000514287209 */ /* 0x002fe20007810000 */
[--C-:B------:R-:W-:Y:S01]  /*e140*/  FFMA.FTZ R5, R80, UR39, -R3.reuse ;  /* 0x0000002750057c23 */ /* 0x100fe20008010803 */
[----:B------:R-:W-:-:S03]  /*e150*/  FFMA.FTZ R20, R81, UR39, -R3 ;  /* 0x0000002751147c23 */ /* 0x000fc60008010803 */
[----:B------:R-:W0:Y:S02]  /*e160*/  SHFL.BFLY PT, R65, R40, 0x1, 0x1f ;  /* 0x0c201f0028417f89 */ /* 0x000e2400000e0000 */
[----:B------:R-:W-:Y:S08]  /*e170*/  MUFU.EX2 R57, R57 ;  /* 0x0000003900397308 */ /* 0x000ff00000000800 */
[----:B------:R-:W-:Y:S08]  /*e180*/  MUFU.EX2 R86, R86 ;  /* 0x0000005600567308 */ /* 0x000ff00000000800 */
[----:B------:R-:W-:Y:S01]  /*e190*/  MUFU.EX2 R41, R41 ;  /* 0x0000002900297308 */ /* 0x000fe20000000800 */
[----:B0-----:R-:W-:Y:S01]  /*e1a0*/  FMNMX.FTZ R6, R40, R65, !PT ;  /* 0x0000004128067209 */ /* 0x001fe20007810000 */
[----:B------:R-:W-:-:S06]  /*e1b0*/  FFMA.FTZ R40, R84, UR39, -R3 ;  /* 0x0000002754287c23 */ /* 0x000fcc0008010803 */
[----:B------:R-:W-:Y:S01]  /*e1c0*/  MUFU.EX2 R48, R48 ;  /* 0x0000003000307308 */ /* 0x000fe20000000800 */
[----:B------:R-:W-:Y:S01]  /*e1d0*/  FFMA.FTZ R3, R85, UR39, -R3 ;  /* 0x0000002755037c23 */ /* 0x000fe20008010803 */
[C---:B------:R-:W-:Y:S01]  /*e1e0*/  FSETP.NEU.FTZ.AND P3, PT, R6.reuse, -INF , PT ;  /* 0xff8000000600780b */ /* 0x040fe20003f7d000 */
[----:B------:R-:W-:-:S05]  /*e1f0*/  FMUL.FTZ R92, R6, UR39 ;  /* 0x00000027065c7c20 */ /* 0x000fca0008410000 */
[----:B------:R-:W-:Y:S01]  /*e200*/  FSEL R92, R92, RZ, P3 ;  /* 0x000000ff5c5c7208 */ /* 0x000fe20001800000 */
[----:B------:R-:W-:Y:S04]  /*e210*/  MUFU.EX2 R49, R49 ;  /* 0x0000003100317308 */ /* 0x000fe80000000800 */
[--C-:B------:R-:W-:Y:S01]  /*e220*/  FFMA.FTZ R73, R46, UR39, -R92.reuse ;  /* 0x000000272e497c23 */ /* 0x100fe2000801085c */
[--C-:B------:R-:W-:Y:S01]  /*e230*/  FFMA.FTZ R46, R55, UR39, -R92.reuse ;  /* 0x00000027372e7c23 */ /* 0x100fe2000801085c */
[----:B------:R-:W-:Y:S01]  /*e240*/  FADD.FTZ R55, R24, R9 ;  /* 0x0000000918377221 */ /* 0x000fe20000010000 */
[--C-:B------:R-:W-:Y:S01]  /*e250*/  FFMA.FTZ R65, R26, UR39, -R92.reuse ;  /* 0x000000271a417c23 */ /* 0x100fe2000801085c */
[--C-:B------:R-:W-:Y:S01]  /*e260*/  FFMA.FTZ R68, R27, UR39, -R92.reuse ;  /* 0x000000271b447c23 */ /* 0x100fe2000801085c */
[--C-:B------:R-:W-:Y:S01]  /*e270*/  FFMA.FTZ R80, R43, UR39, -R92.reuse ;  /* 0x000000272b507c23 */ /* 0x100fe2000801085c */
[----:B------:R-:W-:Y:S01]  /*e280*/  FADD.FTZ R26, R8, R55 ;  /* 0x00000037081a7221 */ /* 0x000fe20000010000 */
[--C-:B------:R-:W-:Y:S01]  /*e290*/  FFMA.FTZ R43, R54, UR39, -R92.reuse ;  /* 0x00000027362b7c23 */ /* 0x100fe2000801085c */
[--C-:B------:R-:W-:Y:S01]  /*e2a0*/  FFMA.FTZ R27, R30, UR39, -R92.reuse ;  /* 0x000000271e1b7c23 */ /* 0x100fe2000801085c */
[----:B------:R-:W-:Y:S01]  /*e2b0*/  FFMA.FTZ R54, R63, UR39, -R92 ;  /* 0x000000273f367c23 */ /* 0x000fe2000801085c */
[----:B---3--:R-:W-:Y:S01]  /*e2c0*/  FADD.FTZ R63, R21, R26 ;  /* 0x0000001a153f7221 */ /* 0x008fe20000010000 */
[----:B------:R-:W-:Y:S01]  /*e2d0*/  MUFU.EX2 R65, R65 ;  /* 0x0000004100417308 */ /* 0x000fe20000000800 */
[--C-:B------:R-:W-:Y:S01]  /*e2e0*/  FFMA.FTZ R72, R31, UR39, -R92.reuse ;  /* 0x000000271f487c23 */ /* 0x100fe2000801085c */
[--C-:B------:R-:W-:Y:S01]  /*e2f0*/  FFMA.FTZ R31, R34, UR39, -R92.reuse ;  /* 0x00000027221f7c23 */ /* 0x100fe2000801085c */
[----:B----4-:R-:W-:Y:S01]  /*e300*/  FADD.FTZ R30, R28, R63 ;  /* 0x0000003f1c1e7221 */ /* 0x010fe20000010000 */
[--C-:B------:R-:W-:Y:S01]  /*e310*/  FFMA.FTZ R84, R47, UR39, -R92.reuse ;  /* 0x000000272f547c23 */ /* 0x100fe2000801085c */
[--C-:B------:R-:W-:Y:S01]  /*e320*/  FFMA.FTZ R47, R58, UR39, -R92.reuse ;  /* 0x000000273a2f7c23 */ /* 0x100fe2000801085c */
[----:B------:R-:W-:Y:S01]  /*e330*/  FFMA.FTZ R58, R67, UR39, -R92 ;  /* 0x00000027433a7c23 */ /* 0x000fe2000801085c */
[----:B-----5:R-:W-:Y:S01]  /*e340*/  FADD.FTZ R30, R25, R30 ;  /* 0x0000001e191e7221 */ /* 0x020fe20000010000 */
[----:B------:R-:W0:Y:S01]  /*e350*/  MUFU.EX2 R68, R68 ;  /* 0x0000004400447308 */ /* 0x000e220000000800 */
[--C-:B------:R-:W-:Y:S01]  /*e360*/  FFMA.FTZ R76, R35, UR39, -R92.reuse ;  /* 0x00000027234c7c23 */ /* 0x100fe2000801085c */
[----:B------:R-:W-:Y:S01]  /*e370*/  FFMA.FTZ R35, R38, UR39, -R92 ;  /* 0x0000002726237c23 */ /* 0x000fe2000801085c */
[----:B--2---:R-:W-:Y:S01]  /*e380*/  FADD.FTZ R67, R29, R30 ;  /* 0x0000001e1d437221 */ /* 0x004fe20000010000 */
[--C-:B------:R-:W-:Y:S01]  /*e390*/  FFMA.FTZ R38, R39, UR39, -R92.reuse ;  /* 0x0000002727267c23 */ /* 0x100fe2000801085c */
[--C-:B------:R-:W-:Y:S01]  /*e3a0*/  FFMA.FTZ R69, R42, UR39, -R92.reuse ;  /* 0x000000272a457c23 */ /* 0x100fe2000801085c */
[----:B------:R-:W-:Y:S01]  /*e3b0*/  F2FP.BF16.F32.PACK_AB R24, R9, R24 ;  /* 0x000000180918723e */ /* 0x000fe200000010ff */
[----:B------:R-:W-:Y:S01]  /*e3c0*/  FADD.FTZ R30, R32, R67 ;  /* 0x00000043201e7221 */ /* 0x000fe20000010000 */
[----:B------:R-:W1:Y:S01]  /*e3d0*/  MUFU.EX2 R27, R27 ;  /* 0x0000001b001b7308 */ /* 0x000e620000000800 */
[--C-:B------:R-:W-:Y:S01]  /*e3e0*/  FFMA.FTZ R39, R50, UR39, -R92.reuse ;  /* 0x0000002732277c23 */ /* 0x100fe2000801085c */
[----:B------:R-:W-:Y:S01]  /*e3f0*/  FFMA.FTZ R42, R51, UR39, -R92 ;  /* 0x00000027332a7c23 */ /* 0x000fe2000801085c */
[----:B------:R-:W-:Y:S01]  /*e400*/  FADD.FTZ R67, R33, R30 ;  /* 0x0000001e21437221 */ /* 0x000fe20000010000 */
[--C-:B------:R-:W-:Y:S01]  /*e410*/  FFMA.FTZ R51, R62, UR39, -R92.reuse ;  /* 0x000000273e337c23 */ /* 0x100fe2000801085c */
[--C-:B------:R-:W-:Y:S01]  /*e420*/  FFMA.FTZ R50, R59, UR39, -R92.reuse ;  /* 0x000000273b327c23 */ /* 0x100fe2000801085c */
[----:B------:R-:W-:Y:S01]  /*e430*/  FFMA.FTZ R55, R66, UR39, -R92 ;  /* 0x0000002742377c23 */ /* 0x000fe2000801085c */
[----:B------:R-:W-:Y:S01]  /*e440*/  FADD.FTZ R67, R90, R67 ;  /* 0x000000435a437221 */ /* 0x000fe20000010000 */
[----:B------:R-:W2:Y:S01]  /*e450*/  MUFU.EX2 R72, R72 ;  /* 0x0000004800487308 */ /* 0x000ea20000000800 */
[----:B0-----:R-:W-:Y:S01]  /*e460*/  FADD.FTZ R26, R65, R68 ;  /* 0x00000044411a7221 */ /* 0x001fe20000010000 */
[--C-:B------:R-:W-:Y:S01]  /*e470*/  FFMA.FTZ R59, R70, UR39, -R92.reuse ;  /* 0x00000027463b7c23 */ /* 0x100fe2000801085c */
[----:B------:R-:W-:Y:S01]  /*e480*/  FADD.FTZ R34, R44, R67 ;  /* 0x000000432c227221 */ /* 0x000fe20000010000 */
[--C-:B------:R-:W-:Y:S01]  /*e490*/  FFMA.FTZ R71, R71, UR39, -R92.reuse ;  /* 0x0000002747477c23 */ /* 0x100fe2000801085c */
[----:B------:R-:W-:Y:S01]  /*e4a0*/  F2FP.BF16.F32.PACK_AB R28, R25, R28 ;  /* 0x0000001c191c723e */ /* 0x000fe200000010ff */
[----:B------:R-:W-:Y:S01]  /*e4b0*/  FFMA.FTZ R74, R74, UR39, -R92 ;  /* 0x000000274a4a7c23 */ /* 0x000fe2000801085c */
[----:B------:R-:W-:Y:S01]  /*e4c0*/  F2FP.BF16.F32.PACK_AB R25, R68, R65 ;  /* 0x000000414419723e */ /* 0x000fe200000010ff */
[----:B------:R-:W0:Y:S01]  /*e4d0*/  MUFU.EX2 R31, R31 ;  /* 0x0000001f001f7308 */ /* 0x000e220000000800 */
[----:B-1----:R-:W-:Y:S01]  /*e4e0*/  FADD.FTZ R63, R27, R26 ;  /* 0x0000001a1b3f7221 */ /* 0x002fe20000010000 */
[--C-:B------:R-:W-:Y:S01]  /*e4f0*/  FFMA.FTZ R75, R75, UR39, -R92.reuse ;  /* 0x000000274b4b7c23 */ /* 0x100fe2000801085c */
[--C-:B------:R-:W-:Y:S01]  /*e500*/  FFMA.FTZ R78, R78, UR39, -R92.reuse ;  /* 0x000000274e4e7c23 */ /* 0x100fe2000801085c */
[--C-:B------:R-:W-:Y:S01]  /*e510*/  FFMA.FTZ R79, R79, UR39, -R92.reuse ;  /* 0x000000274f4f7c23 */ /* 0x100fe2000801085c */
[--C-:B------:R-:W-:Y:S01]  /*e520*/  FFMA.FTZ R82, R82, UR39, -R92.reuse ;  /* 0x0000002752527c23 */ /* 0x100fe2000801085c */
[--C-:B------:R-:W-:Y:S01]  /*e530*/  FFMA.FTZ R83, R83, UR39, -R92.reuse ;  /* 0x0000002753537c23 */ /* 0x100fe2000801085c */
[--C-:B------:R-:W-:Y:S01]  /*e540*/  FFMA.FTZ R89, R89, UR39, -R92.reuse ;  /* 0x0000002759597c23 */ /* 0x100fe2000801085c */
[----:B------:R-:W1:Y:S01]  /*e550*/  MUFU.EX2 R76, R76 ;  /* 0x0000004c004c7308 */ /* 0x000e620000000800 */
[C---:B--2---:R-:W-:Y:S01]  /*e560*/  FADD.FTZ R26, R72.reuse, R63 ;  /* 0x0000003f481a7221 */ /* 0x044fe20000010000 */
[----:B------:R-:W-:Y:S01]  /*e570*/  F2FP.BF16.F32.PACK_AB R27, R72, R27 ;  /* 0x0000001b481b723e */ /* 0x000fe200000010ff */
[----:B------:R-:W-:-:S05]  /*e580*/  FFMA.FTZ R87, R87, UR39, -R92 ;  /* 0x0000002757577c23 */ /* 0x000fca000801085c */
[----:B------:R-:W2:Y:S01]  /*e590*/  MUFU.EX2 R35, R35 ;  /* 0x0000002300237308 */ /* 0x000ea20000000800 */
[----:B0-----:R-:W-:Y:S01]  /*e5a0*/  FADD.FTZ R63, R31, R26 ;  /* 0x0000001a1f3f7221 */ /* 0x001fe20000010000 */
[----:B------:R-:W-:Y:S01]  /*e5b0*/  F2FP.BF16.F32.PACK_AB R26, R21, R8 ;  /* 0x00000008151a723e */ /* 0x000fe200000010ff */
[C---:B------:R-:W-:Y:S01]  /*e5c0*/  FADD.FTZ R21, R45.reuse, R34 ;  /* 0x000000222d157221 */ /* 0x040fe20000010000 */
[----:B------:R-:W-:Y:S02]  /*e5d0*/  F2FP.BF16.F32.PACK_AB R34, R45, R44 ;  /* 0x0000002c2d22723e */ /* 0x000fe400000010ff */
[----:B------:R-:W3:Y:S02]  /*e5e0*/  LDL R45, [R1+0x24] ;  /* 0x00002400012d7983 */ /* 0x000ee40000100800 */
[----:B------:R-:W0:Y:S01]  /*e5f0*/  MUFU.EX2 R38, R38 ;  /* 0x0000002600267308 */ /* 0x000e220000000800 */
[----:B-1----:R-:W-:Y:S01]  /*e600*/  FADD.FTZ R30, R76, R63 ;  /* 0x0000003f4c1e7221 */ /* 0x002fe20000010000 */
[----:B------:R-:W-:Y:S06]  /*e610*/  STSM.16.M88.4 [R140+0x21800], R24 ;  /* 0x021800188c007844 */ /* 0x000fec0000000200 */
[----:B------:R-:W1:Y:S01]  /*e620*/  MUFU.EX2 R69, R69 ;  /* 0x0000004500457308 */ /* 0x000e620000000800 */
[----:B--2---:R-:W-:Y:S01]  /*e630*/  FADD.FTZ R9, R35, R30 ;  /* 0x0000001e23097221 */ /* 0x004fe20000010000 */
[----:B------:R-:W-:-:S02]  /*e640*/  F2FP.BF16.F32.PACK_AB R30, R32, R29 ;  /* 0x0000001d201e723e */ /* 0x000fc400000010ff */
[----:B------:R-:W-:Y:S02]  /*e650*/  F2FP.BF16.F32.PACK_AB R29, R76, R31 ;  /* 0x0000001f4c1d723e */ /* 0x000fe400000010ff */
[----:B------:R-:W-:Y:S02]  /*e660*/  F2FP.BF16.F32.PACK_AB R32, R90, R33 ;  /* 0x000000215a20723e */ /* 0x000fe400000010ff */
[----:B------:R-:W2:Y:S01]  /*e670*/  MUFU.EX2 R80, R80 ;  /* 0x0000005000507308 */ /* 0x000ea20000000800 */
[C---:B0-----:R-:W-:Y:S01]  /*e680*/  FADD.FTZ R62, R38.reuse, R9 ;  /* 0x00000009263e7221 */ /* 0x041fe20000010000 */
[----:B------:R-:W-:-:S05]  /*e690*/  F2FP.BF16.F32.PACK_AB R31, R38, R35 ;  /* 0x00000023261f723e */ /* 0x000fca00000010ff */
[----:B------:R0:W-:Y:S01]  /*e6a0*/  STSM.16.M88.4 [R93], R28 ;  /* 0x0000001c5d007844 */ /* 0x0001e20000000200 */
[----:B------:R-:W4:Y:S01]  /*e6b0*/  MUFU.EX2 R73, R73 ;  /* 0x0000004900497308 */ /* 0x000f220000000800 */
[----:B-1----:R-:W-:Y:S01]  /*e6c0*/  FADD.FTZ R9, R69, R62 ;  /* 0x0000003e45097221 */ /* 0x002fe20000010000 */
[----:B------:R-:W-:-:S04]  /*e6d0*/  FADD.FTZ R62, R36, R21 ;  /* 0x00000015243e7221 */ /* 0x000fc80000010000 */
[----:B------:R-:W-:Y:S02]  /*e6e0*/  FADD.FTZ R21, R7, R62 ;  /* 0x0000003e07157221 */ /* 0x000fe40000010000 */
[----:B------:R-:W1:Y:S01]  /*e6f0*/  MUFU.EX2 R84, R84 ;  /* 0x0000005400547308 */ /* 0x000e620000000800 */
[C---:B--2---:R-:W-:Y:S01]  /*e700*/  FADD.FTZ R44, R80.reuse, R9 ;  /* 0x00000009502c7221 */ /* 0x044fe20000010000 */
[----:B------:R-:W-:-:S06]  /*e710*/  F2FP.BF16.F32.PACK_AB R33, R80, R69 ;  /* 0x000000455021723e */ /* 0x000fcc00000010ff */
[----:B------:R-:W2:Y:S01]  /*e720*/  MUFU.EX2 R39, R39 ;  /* 0x0000002700277308 */ /* 0x000ea20000000800 */
[----:B----4-:R-:W-:Y:S01]  /*e730*/  FADD.FTZ R9, R73, R44 ;  /* 0x0000002c49097221 */ /* 0x010fe20000010000 */
[----:B------:R-:W-:-:S04]  /*e740*/  FADD.FTZ R44, R4, R21 ;  /* 0x00000015042c7221 */ /* 0x000fc80000010000 */
[----:B------:R-:W-:Y:S02]  /*e750*/  FADD.FTZ R44, R11, R44 ;  /* 0x0000002c0b2c7221 */ /* 0x000fe40000010000 */
[----:B------:R-:W4:Y:S01]  /*e760*/  MUFU.EX2 R42, R42 ;  /* 0x0000002a002a7308 */ /* 0x000f220000000800 */
[----:B-1----:R-:W-:Y:S01]  /*e770*/  FADD.FTZ R38, R84, R9 ;  /* 0x0000000954267221 */ /* 0x002fe20000010000 */
[----:B------:R-:W-:-:S06]  /*e780*/  FADD.FTZ R21, R37, R44 ;  /* 0x0000002c25157221 */ /* 0x000fcc0000010000 */
[----:B------:R-:W1:Y:S01]  /*e790*/  MUFU.EX2 R43, R43 ;  /* 0x0000002b002b7308 */ /* 0x000e620000000800 */
[----:B--2---:R-:W-:-:S07]  /*e7a0*/  FADD.FTZ R9, R39, R38 ;  /* 0x0000002627097221 */ /* 0x004fce0000010000 */
[----:B------:R-:W2:Y:S01]  /*e7b0*/  MUFU.EX2 R46, R46 ;  /* 0x0000002e002e7308 */ /* 0x000ea20000000800 */
[----:B----4-:R-:W-:-:S07]  /*e7c0*/  FADD.FTZ R38, R42, R9 ;  /* 0x000000092a267221 */ /* 0x010fce0000010000 */
[----:B------:R-:W4:Y:S01]  /*e7d0*/  MUFU.EX2 R47, R47 ;  /* 0x0000002f002f7308 */ /* 0x000f220000000800 */
[----:B------:R-:W-:Y:S01]  /*e7e0*/  FADD.FTZ R44, R56, R21 ;  /* 0x00000015382c7221 */ /* 0x000fe20000010000 */
[----:B-1----:R-:W-:-:S06]  /*e7f0*/  FADD.FTZ R9, R43, R38 ;  /* 0x000000262b097221 */ /* 0x002fcc0000010000 */
[----:B------:R-:W1:Y:S01]  /*e800*/  MUFU.EX2 R50, R50 ;  /* 0x0000003200327308 */ /* 0x000e620000000800 */
[----:B------:R-:W-:Y:S01]  /*e810*/  FADD.FTZ R21, R57, R44 ;  /* 0x0000002c39157221 */ /* 0x000fe20000010000 */
[----:B--2---:R-:W-:-:S06]  /*e820*/  FADD.FTZ R44, R46, R9 ;  /* 0x000000092e2c7221 */ /* 0x004fcc0000010000 */
[----:B------:R-:W2:Y:S01]  /*e830*/  MUFU.EX2 R51, R51 ;  /* 0x0000003300337308 */ /* 0x000ea20000000800 */
[----:B------:R-:W-:Y:S01]  /*e840*/  F2FP.BF16.F32.PACK_AB R38, R11, R4 ;  /* 0x000000040b26723e */ /* 0x000fe200000010ff */
[----:B------:R-:W-:Y:S01]  /*e850*/  FADD.FTZ R4, R86, R21 ;  /* 0x0000001556047221 */ /* 0x000fe20000010000 */
[----:B------:R-:W-:-:S05]  /*e860*/  F2FP.BF16.F32.PACK_AB R36, R7, R36 ;  /* 0x000000240724723e */ /* 0x000fca00000010ff */
[----:B------:R-:W5:Y:S01]  /*e870*/  MUFU.EX2 R54, R54 ;  /* 0x0000003600367308 */ /* 0x000f620000000800 */
[----:B----4-:R-:W-:Y:S01]  /*e880*/  FADD.FTZ R7, R47, R44 ;  /* 0x0000002c2f077221 */ /* 0x010fe20000010000 */
[----:B------:R-:W-:Y:S01]  /*e890*/  FADD.FTZ R9, R41, R4 ;  /* 0x0000000429097221 */ /* 0x000fe20000010000 */
[----:B------:R-:W-:Y:S01]  /*e8a0*/  F2FP.BF16.F32.PACK_AB R35, R84, R73 ;  /* 0x000000495423723e */ /* 0x000fe200000010ff */
[----:B------:R-:W4:Y:S04]  /*e8b0*/  @P2 LDC R11, c[0x0][0x44c] ;  /* 0x00011300ff0b2b82 */ /* 0x000f280000000800 */
[----:B------:R-:W0:Y:S01]  /*e8c0*/  MUFU.EX2 R55, R55 ;  /* 0x0000003700377308 */ /* 0x000e220000000800 */
[----:B-1----:R-:W-:-:S07]  /*e8d0*/  FADD.FTZ R4, R50, R7 ;  /* 0x0000000732047221 */ /* 0x002fce0000010000 */
[----:B------:R-:W1:Y:S01]  /*e8e0*/  MUFU.EX2 R58, R58 ;  /* 0x0000003a003a7308 */ /* 0x000e620000000800 */
[----:B--2---:R-:W-:-:S07]  /*e8f0*/  FADD.FTZ R7, R51, R4 ;  /* 0x0000000433077221 */ /* 0x004fce0000010000 */
[----:B------:R-:W2:Y:S01]  /*e900*/  MUFU.EX2 R59, R59 ;  /* 0x0000003b003b7308 */ /* 0x000ea20000000800 */
[----:B-----5:R-:W-:-:S07]  /*e910*/  FADD.FTZ R4, R54, R7 ;  /* 0x0000000736047221 */ /* 0x020fce0000010000 */
[----:B------:R-:W5:Y:S01]  /*e920*/  MUFU.EX2 R52, R52 ;  /* 0x0000003400347308 */ /* 0x000f620000000800 */
[----:B0-----:R-:W-:Y:S01]  /*e930*/  FADD.FTZ R7, R55, R4 ;  /* 0x0000000437077221 */ /* 0x001fe20000010000 */
[----:B------:R-:W-:-:S06]  /*e940*/  FADD.FTZ R28, R48, R9 ;  /* 0x00000009301c7221 */ /* 0x000fcc0000010000 */
[----:B------:R-:W0:Y:S01]  /*e950*/  MUFU.EX2 R53, R53 ;  /* 0x0000003500357308 */ /* 0x000e220000000800 */
[----:B-1----:R-:W-:-:S07]  /*e960*/  FADD.FTZ R4, R58, R7 ;  /* 0x000000073a047221 */ /* 0x002fce0000010000 */
[----:B------:R-:W1:Y:S01]  /*e970*/  MUFU.EX2 R8, R71 ;  /* 0x0000004700087308 */ /* 0x000e620000000800 */
[----:B------:R-:W-:Y:S01]  /*e980*/  FADD.FTZ R9, R49, R28 ;  /* 0x0000001c31097221 */ /* 0x000fe20000010000 */
[----:B--2---:R-:W-:-:S06]  /*e990*/  FADD.FTZ R7, R59, R4 ;  /* 0x000000043b077221 */ /* 0x004fcc0000010000 */
[----:B------:R-:W2:Y:S08]  /*e9a0*/  MUFU.EX2 R60, R60 ;  /* 0x0000003c003c7308 */ /* 0x000eb00000000800 */
[----:B------:R-:W-:Y:S01]  /*e9b0*/  MUFU.EX2 R74, R74 ;  /* 0x0000004a004a7308 */ /* 0x000fe20000000800 */
[----:B-----5:R-:W-:-:S07]  /*e9c0*/  FADD.FTZ R28, R52, R9 ;  /* 0x00000009341c7221 */ /* 0x020fce0000010000 */
[----:B------:R-:W5:Y:S01]  /*e9d0*/  MUFU.EX2 R61, R61 ;  /* 0x0000003d003d7308 */ /* 0x000f620000000800 */
[----:B------:R-:W-:-:S07]  /*e9e0*/  F2FP.BF16.F32.PACK_AB R24, R56, R37 ;  /* 0x000000253818723e */ /* 0x000fce00000010ff */
[----:B------:R-:W4:Y:S08]  /*e9f0*/  MUFU.EX2 R64, R64 ;  /* 0x0000004000407308 */ /* 0x000f300000000800 */
[----:B------:R-:W4:Y:S08]  /*ea00*/  MUFU.EX2 R75, R75 ;  /* 0x0000004b004b7308 */ /* 0x000f300000000800 */
[----:B------:R-:W-:Y:S08]  /*ea10*/  MUFU.EX2 R78, R78 ;  /* 0x0000004e004e7308 */ /* 0x000ff00000000800 */
[----:B------:R-:W4:Y:S01]  /*ea20*/  MUFU.EX2 R79, R79 ;  /* 0x0000004f004f7308 */ /* 0x000f220000000800 */
[----:B------:R-:W-:-:S07]  /*ea30*/  F2FP.BF16.F32.PACK_AB R37, R42, R39 ;  /* 0x000000272a25723e */ /* 0x000fce00000010ff */
[----:B------:R-:W-:Y:S01]  /*ea40*/  MUFU.EX2 R5, R5 ;  /* 0x0000000500057308 */ /* 0x000fe20000000800 */
[----:B0-----:R-:W-:-:S07]  /*ea50*/  FADD.FTZ R9, R53, R28 ;  /* 0x0000001c35097221 */ /* 0x001fce0000010000 */
[----:B------:R-:W-:Y:S08]  /*ea60*/  MUFU.EX2 R20, R20 ;  /* 0x0000001400147308 */ /* 0x000ff00000000800 */
[----:B------:R-:W-:Y:S08]  /*ea70*/  MUFU.EX2 R40, R40 ;  /* 0x0000002800287308 */ /* 0x000ff00000000800 */
[----:B------:R-:W0:Y:S08]  /*ea80*/  MUFU.EX2 R3, R3 ;  /* 0x0000000300037308 */ /* 0x000e300000000800 */
[----:B------:R-:W-:Y:S08]  /*ea90*/  MUFU.EX2 R82, R82 ;  /* 0x0000005200527308 */ /* 0x000ff00000000800 */
[----:B------:R-:W0:Y:S08]  /*eaa0*/  MUFU.EX2 R83, R83 ;  /* 0x0000005300537308 */ /* 0x000e300000000800 */
[----:B------:R-:W-:Y:S08]  /*eab0*/  MUFU.EX2 R89, R89 ;  /* 0x0000005900597308 */ /* 0x000ff00000000800 */
[----:B------:R-:W0:Y:S01]  /*eac0*/  MUFU.EX2 R4, R87 ;  /* 0x0000005700047308 */ /* 0x000e220000000800 */
[----:B------:R-:W-:Y:S01]  /*ead0*/  F2FP.BF16.F32.PACK_AB R39, R46, R43 ;  /* 0x0000002b2e27723e */ /* 0x000fe200000010ff */
[----:B-1----:R-:W-:Y:S01]  /*eae0*/  FADD.FTZ R7, R8, R7 ;  /* 0x0000000708077221 */ /* 0x002fe20000010000 */
[----:B------:R-:W-:-:S02]  /*eaf0*/  F2FP.BF16.F32.PACK_AB R26, R86, R57 ;  /* 0x00000039561a723e */ /* 0x000fc400000010ff */
[----:B------:R-:W-:Y:S02]  /*eb00*/  F2FP.BF16.F32.PACK_AB R25, R50, R47 ;  /* 0x0000002f3219723e */ /* 0x000fe400000010ff */
[----:B------:R-:W-:Y:S01]  /*eb10*/  F2FP.BF16.F32.PACK_AB R27, R54, R51 ;  /* 0x00000033361b723e */ /* 0x000fe200000010ff */
[----:B------:R1:W-:Y:S01]  /*eb20*/  STSM.16.M88.4 [R142], R32 ;  /* 0x000000208e007844 */ /* 0x0003e20000000200 */
[----:B--2---:R-:W-:-:S03]  /*eb30*/  FADD.FTZ R28, R60, R9 ;  /* 0x000000093c1c7221 */ /* 0x004fc60000010000 */
[----:B------:R2:W-:Y:S01]  /*eb40*/  STSM.16.M88.4 [R141], R36 ;  /* 0x000000248d007844 */ /* 0x0005e20000000200 */
[----:B-----5:R-:W-:Y:S01]  /*eb50*/  FADD.FTZ R9, R61, R28 ;  /* 0x0000001c3d097221 */ /* 0x020fe20000010000 */
[----:B------:R-:W-:Y:S02]  /*eb60*/  F2FP.BF16.F32.PACK_AB R28, R60, R53 ;  /* 0x000000353c1c723e */ /* 0x000fe400000010ff */
[----:B------:R5:W-:Y:S01]  /*eb70*/  STSM.16.M88.4 [R140+0x27800], R24 ;  /* 0x027800188c007844 */ /* 0x000be20000000200 */
[----:B----4-:R-:W-:Y:S02]  /*eb80*/  F2FP.BF16.F32.PACK_AB R30, R64, R61 ;  /* 0x0000003d401e723e */ /* 0x010fe400000010ff */
[----:B------:R-:W-:Y:S01]  /*eb90*/  F2FP.BF16.F32.PACK_AB R29, R75, R74 ;  /* 0x0000004a4b1d723e */ /* 0x000fe200000010ff */
[----:B-1----:R-:W-:Y:S01]  /*eba0*/  FADD.FTZ R32, R74, R7 ;  /* 0x000000074a207221 */ /* 0x002fe20000010000 */
[----:B------:R-:W-:Y:S02]  /*ebb0*/  F2FP.BF16.F32.PACK_AB R31, R79, R78 ;  /* 0x0000004e4f1f723e */ /* 0x000fe400000010ff */
[----:B0-----:R-:W-:Y:S01]  /*ebc0*/  F2FP.BF16.F32.PACK_AB R34, R3, R40 ;  /* 0x000000280322723e */ /* 0x001fe200000010ff */
[----:B------:R-:W-:Y:S01]  /*ebd0*/  FADD.FTZ R7, R75, R32 ;  /* 0x000000204b077221 */ /* 0x000fe20000010000 */
[----:B--2---:R-:W0:Y:S01]  /*ebe0*/  @P2 LDC R38, c[0x0][0x450] ;  /* 0x00011400ff262b82 */ /* 0x004e220000000800 */
[----:B------:R-:W-:-:S02]  /*ebf0*/  F2FP.BF16.F32.PACK_AB R32, R20, R5 ;  /* 0x000000051420723e */ /* 0x000fc400000010ff */
[----:B-----5:R-:W-:Y:S02]  /*ec00*/  F2FP.BF16.F32.PACK_AB R24, R48, R41 ;  /* 0x000000293018723e */ /* 0x020fe400000010ff */
[----:B------:R-:W-:Y:S02]  /*ec10*/  F2FP.BF16.F32.PACK_AB R26, R52, R49 ;  /* 0x00000031341a723e */ /* 0x000fe400000010ff */
[----:B------:R-:W-:Y:S02]  /*ec20*/  F2FP.BF16.F32.PACK_AB R25, R58, R55 ;  /* 0x000000373a19723e */ /* 0x000fe400000010ff */
[----:B------:R-:W-:Y:S02]  /*ec30*/  F2FP.BF16.F32.PACK_AB R27, R8, R59 ;  /* 0x0000003b081b723e */ /* 0x000fe400000010ff */
[----:B------:R-:W-:Y:S02]  /*ec40*/  F2FP.BF16.F32.PACK_AB R33, R83, R82 ;  /* 0x000000525321723e */ /* 0x000fe400000010ff */
[----:B------:R-:W-:Y:S01]  /*ec50*/  F2FP.BF16.F32.PACK_AB R35, R4, R89 ;  /* 0x000000590423723e */ /* 0x000fe200000010ff */
[----:B---3--:R1:W-:Y:S04]  /*ec60*/  STSM.16.M88.4 [R45], R24 ;  /* 0x000000182d007844 */ /* 0x0083e80000000200 */
[----:B------:R1:W-:Y:S04]  /*ec70*/  STSM.16.M88.4 [R142+0x6000], R28 ;  /* 0x0060001c8e007844 */ /* 0x0003e80000000200 */
[----:B------:R1:W-:Y:S01]  /*ec80*/  STSM.16.M88.4 [R141+0x6000], R32 ;  /* 0x006000208d007844 */ /* 0x0003e20000000200 */
[----:B------:R2:W-:Y:S06]  /*ec90*/  MEMBAR.ALL.CTA ;  /* 0x0000000000007992 */ /* 0x0005ec0000008000 */
[----:B--2---:R-:W2:Y:S01]  /*eca0*/  FENCE.VIEW.ASYNC.S ;  /* 0x00000000000073c6 */ /* 0x004ea20000000000 */
[----:B------:R-:W-:Y:S01]  /*ecb0*/  FADD.FTZ R8, R78, R7 ;  /* 0x000000074e087221 */ /* 0x000fe20000010000 */
[----:B------:R-:W-:Y:S01]  /*ecc0*/  FADD.FTZ R36, R64, R9 ;  /* 0x0000000940247221 */ /* 0x000fe20000010000 */
[----:B------:R-:W-:-:S02]  /*ecd0*/  PLOP3.LUT P3, PT, PT, PT, UP0, 0x40, 0x0 ;  /* 0x000000000000781c */ /* 0x000fc40003f6e808 */
[----:B------:R-:W-:Y:S01]  /*ece0*/  FADD.FTZ R79, R79, R8 ;  /* 0x000000084f4f7221 */ /* 0x000fe20000010000 */
[----:B------:R-:W-:-:S04]  /*ecf0*/  @P2 IMAD.HI.U32 R11, R91, R11, RZ ;  /* 0x0000000b5b0b2227 */ /* 0x000fc800078e00ff */
[----:B------:R-:W-:Y:S01]  /*ed00*/  FADD.FTZ R5, R5, R36 ;  /* 0x0000002405057221 */ /* 0x000fe20000010000 */
[----:B------:R-:W-:Y:S01]  /*ed10*/  FADD.FTZ R82, R82, R79 ;  /* 0x0000004f52527221 */ /* 0x000fe20000010000 */
[----:B------:R-:W-:Y:S02]  /*ed20*/  IMAD.MOV.U32 R8, RZ, RZ, R91 ;  /* 0x000000ffff087224 */ /* 0x000fe400078e005b */
[----:B------:R-:W-:Y:S01]  /*ed30*/  FADD.FTZ R5, R20, R5 ;  /* 0x0000000514057221 */ /* 0x000fe20000010000 */
[----:B0-----:R-:W-:Y:S01]  /*ed40*/  @P2 SHF.R.U32.HI R8, RZ, R38, R11 ;  /* 0x00000026ff082219 */ /* 0x001fe2000001160b */
[----:B------:R-:W-:Y:S02]  /*ed50*/  FADD.FTZ R82, R83, R82 ;  /* 0x0000005253527221 */ /* 0x000fe40000010000 */
[----:B------:R-:W-:Y:S02]  /*ed60*/  FADD.FTZ R40, R40, R5 ;  /* 0x0000000528287221 */ /* 0x000fe40000010000 */
[----:B------:R-:W-:Y:S01]  /*ed70*/  FADD.FTZ R89, R89, R82 ;  /* 0x0000005259597221 */ /* 0x000fe20000010000 */
[----:B------:R-:W-:-:S02]  /*ed80*/  IMAD.IADD R113, R113, 0x1, R8 ;  /* 0x0000000171717824 */ /* 0x000fc400078e0208 */
[----:B------:R-:W-:Y:S01]  /*ed90*/  FADD.FTZ R5, R3, R40 ;  /* 0x0000002803057221 */ /* 0x000fe20000010000 */
[----:B------:R-:W-:Y:S02]  /*eda0*/  VIADD R3, R88, 0xfffffffe ;  /* 0xfffffffe58037836 */ /* 0x000fe40000000000 */
[----:B------:R-:W-:Y:S01]  /*edb0*/  FADD.FTZ R4, R4, R89 ;  /* 0x0000005904047221 */ /* 0x000fe20000010000 */
[----:B------:R-:W-:Y:S01]  /*edc0*/  VIADD R7, R113, UR4 ;  /* 0x0000000471077c36 */ /* 0x000fe20008000000 */
[----:B--2---:R-:W-:Y:S01]  /*edd0*/  NOP ;  /* 0x0000000000007918 */ /* 0x004fe20000000000 */
[----:B-1----:R-:W-:Y:S05]  /*ede0*/  @P3 BRA `(.L_x_11421) ;  /* 0x0000000000543947 */ /* 0x002fea0003800000 */
[C---:B------:R-:W-:Y:S01]  /*edf0*/  ISETP.GT.AND P3, PT, R113.reuse, RZ, PT ;  /* 0x000000ff7100720c */ /* 0x040fe20003f64270 */
[----:B------:R-:W-:Y:S01]  /*ee00*/  BSSY B0, `(.L_x_11422) ;  /* 0x0000010000007945 */ /* 0x000fe20003800000 */
[----:B------:R-:W-:-:S11]  /*ee10*/  VIADD R8, R113, 0xffffffff ;  /* 0xffffffff71087836 */ /* 0x000fd60000000000 */
[----:B------:R-:W-:Y:S05]  /*ee20*/  @P3 BRA `(.L_x_11423) ;  /* 0x0000000000203947 */ /* 0x000fea0003800000 */
[----:B------:R-:W-:Y:S01]  /*ee30*/  UISETP.NE.AND UP1, UPT, UR5, 0x1, UPT ;  /* 0x000000010500788c */ /* 0x000fe2000bf25270 */
[----:B------:R-:W-:-:S05]  /*ee40*/  IMAD.MOV R8, RZ, RZ, -R113 ;  /* 0x000000ffff087224 */ /* 0x000fca00078e0a71 */
[----:B------:R-:W-:-:S05]  /*ee50*/  PLOP3.LUT P3, PT, PT, PT, UP1, 0x80, 0x0 ;  /* 0x000000000000781c */ /* 0x000fca0003f6f018 */
[----:B------:R-:W-:-:S08]  /*ee60*/  @UP1 ULDC.64 UR6, c[0x0][0x9e8] ;  /* 0x00027a0000061ab9 */ /* 0x000fd00000000a00 */
[----:B------:R-:W-:-:S05]  /*ee70*/  @P3 IMAD.HI.U32 R9, R8, UR6, RZ ;  /* 0x0000000608093c27 */ /* 0x000fca000f8e00ff */
[----:B------:R-:W-:-:S04]  /*ee80*/  @P3 SHF.R.U32.HI R8, RZ, UR7, R9 ;  /* 0x00000007ff083c19 */ /* 0x000fc80008011609 */
[----:B------:R-:W-:Y:S01]  /*ee90*/  LOP3.LUT R8, RZ, R8, RZ, 0x33, !PT ;  /* 0x00000008ff087212 */ /* 0x000fe200078e33ff */
[----:B------:R-:W-:Y:S06]  /*eea0*/  BRA `(.L_x_11424) ;  /* 0x0000000000147947 */ /* 0x000fec0003800000 */
.L_x_11423:
[----:B------:R-:W-:-:S06]  /*eeb0*/  UISETP.NE.AND UP1, UPT, UR5, 0x1, UPT ;  /* 0x000000010500788c */ /* 0x000fcc000bf25270 */
[----:B------:R-:W-:-:S05]  /*eec0*/  PLOP3.LUT P3, PT, PT, PT, UP1, 0x80, 0x0 ;  /* 0x000000000000781c */ /* 0x000fca0003f6f018 */
[----:B------:R-:W-:-:S08]  /*eed0*/  @UP1 ULDC.64 UR6, c[0x0][0x9e8] ;  /* 0x00027a0000061ab9 */ /* 0x000fd00000000a00 */
[----:B------:R-:W-:-:S05]  /*eee0*/  @P3 IMAD.HI.U32 R9, R8, UR6, RZ ;  /* 0x0000000608093c27 */ /* 0x000fca000f8e00ff */
[----:B------:R-:W-:-:S07]  /*eef0*/  @P3 SHF.R.U32.HI R8, RZ, UR7, R9 ;  /* 0x00000007ff083c19 */ /* 0x000fce0008011609 */
.L_x_11424:
[----:B------:R-:W-:Y:S05]  /*ef00*/  BSYNC B0 ;  /* 0x0000000000007941 */ /* 0x000fea0003800000 */
.L_x_11422:
[----:B------:R-:W-:-:S04]  /*ef10*/  IMAD.U32 R9, RZ, RZ, UR5 ;  /* 0x00000005ff097e24 */ /* 0x000fc8000f8e00ff */
[----:B------:R-:W-:-:S05]  /*ef20*/  IMAD R8, R8, R9, UR5 ;  /* 0x0000000508087e24 */ /* 0x000fca000f8e0209 */
[----:B------:R-:W-:-:S07]  /*ef30*/  VIMNMX R7, R7, R8, PT ;  /* 0x0000000807077248 */ /* 0x000fce0003fe0100 */
.L_x_11421:
[----:B------:R-:W2:Y:S01]  /*ef40*/  LDL R9, [R1+0x48] ;  /* 0x0000480001097983 */ /* 0x000ea20000100800 */
        /* <DEDUP_REMOVED lines=8> */
[----:B------:R-:W-:Y:S01]  /*efd0*/  SHF.R.S32.HI R8, RZ, 0x7, R8 ;  /* 0x00000007ff087819 */ /* 0x000fe20000011408 */
[----:B------:R-:W-:Y:S01]  /*efe0*/  ULDC UR6, c[0x0][0x988] ;  /* 0x0002620000067ab9 */ /* 0x000fe20000000800 */
[----:B------:R-:W-:Y:S01]  /*eff0*/  ULDC UR50, c[0x0][0x9e0] ;  /* 0x0002780000327ab9 */ /* 0x000fe20000000800 */
[----:B------:R-:W-:Y:S01]  /*f000*/  ULDC UR48, c[0x0][0x9e0] ;  /* 0x0002780000307ab9 */ /* 0x000fe20000000800 */
        /* <DEDUP_REMOVED lines=24> */
[----:B--2---:R-:W-:-:S04]  /*f190*/  VIMNMX R9, R9, R8, !PT ;  /* 0x0000000809097248 */ /* 0x004fc80007fe0100 */
[----:B------:R-:W-:Y:S01]  /*f1a0*/  ISETP.GE.AND P3, PT, R3, R9, PT ;  /* 0x000000090300720c */ /* 0x000fe20003f66270 */
[----:B------:R0:W-:-:S12]  /*f1b0*/  STL [R1+0xc], R9 ;  /* 0x00000c0901007387 */ /* 0x0001d80000100800 */
[----:B0-----:R-:W-:Y:S05]  /*f1c0*/  @!P3 BRA `(.L_x_11425) ;  /* 0x000000340008b947 */ /* 0x001fea0003800000 */
[----:B------:R-:W-:-:S07]  /*f1d0*/  IMAD.MOV.U32 R135, RZ, RZ, RZ ;  /* 0x000000ffff877224 */ /* 0x000fce00078e00ff */
.L_x_11443:
        /* <DEDUP_REMOVED lines=10> */
.L_x_11427:
[----:B------:R-:W-:Y:S01]  /*f280*/  IMAD R9, R20, 0x8, R2 ;  /* 0x0000000814097824 */ /* 0x000fe200078e0202 */
[----:B------:R-:W-:-:S04]  /*f290*/  SHF.L.U32 R8, R7, 0x1f, RZ ;  /* 0x0000001f07087819 */ /* 0x000fc800000006ff */
[----:B------:R0:W1:Y:S01]  /*f2a0*/  SYNCS.PHASECHK.TRANS64.TRYWAIT P4, [R9+URZ+0x2d830], R8 ;  /* 0x02d83008090075a7 */ /* 0x000062000808017f */
[----:B------:R-:W-:Y:S05]  /*f2b0*/  @!P0 BRA `(.L_x_11428) ;  /* 0x0000000000048947 */ /* 0x000fea0003800000 */
[----:B------:R-:W-:Y:S01]  /*f2c0*/  BPT.TRAP 0x1 ;  /* 0x000000040000795c */ /* 0x000fe20000300000 */
.L_x_11428:
[----:B------:R-:W-:Y:S04]  /*f2d0*/  BSSY B0, `(.L_x_11426) ;  /* 0x0000004000007945 */ /* 0x000fe80003800000 */
[----:B-1----:R-:W-:Y:S05]  /*f2e0*/  @P4 BRA `(.L_x_11429) ;  /* 0x0000000000084947 */ /* 0x002fea0003800000 */
[----:B------:R-:W1:Y:S02]  /*f2f0*/  SYNCS.PHASECHK.TRANS64.TRYWAIT P4, [R9+URZ+0x2d830], R8 ;  /* 0x02d83008090075a7 */ /* 0x000e64000808017f */
[----:B-1----:R-:W-:Y:S05]  /*f300*/  @!P4 BRA `(.L_x_11430) ;  /* 0x0000013c00a4c947 */ /* 0x002fea0003800000 */
.L_x_11429:
[----:B------:R-:W-:Y:S05]  /*f310*/  BSYNC B0 ;  /* 0x0000000000007941 */ /* 0x000fea0003800000 */
.L_x_11426:
[----:B01----:R-:W2:Y:S01]  /*f320*/  LDL R8, [R1+0x8] ;  /* 0x0000080001087983 */ /* 0x003ea20000100800 */
[----:B------:R-:W0:Y:S01]  /*f330*/  S2R R10, SR_TID.X ;  /* 0x00000000000a7919 */ /* 0x000e220000002100 */
[----:B------:R-:W-:Y:S05]  /*f340*/  WARPSYNC.ALL ;  /* 0x0000000000007948 */ /* 0x000fea0003800000 */
[----:B------:R-:W-:Y:S01]  /*f350*/  IMAD.MOV.U32 R9, RZ, RZ, -0x7fffffe0 ;  /* 0x80000020ff097424 */ /* 0x000fe200078e00ff */
[----:B0-----:R-:W-:-:S05]  /*f360*/  SHF.R.U32.HI R10, RZ, 0x7, R10 ;  /* 0x00000007ff0a7819 */ /* 0x001fca000001160a */
[----:B------:R-:W-:Y:S01]  /*f370*/  VIADD R21, R10, 0x8 ;  /* 0x000000080a157836 */ /* 0x000fe20000000000 */
[----:B------:R-:W-:Y:S01]  /*f380*/  R2UR UR11, R9 ;  /* 0x00000000090b72ca */ /* 0x000fe200000e0000 */
[----:B------:R-:W-:Y:S01]  /*f390*/  IMAD.MOV.U32 R25, RZ, RZ, -0x7fffffe0 ;  /* 0x80000020ff197424 */ /* 0x000fe200078e00ff */
[----:B------:R-:W-:Y:S01]  /*f3a0*/  R2UR UR8, R12 ;  /* 0x000000000c0872ca */ /* 0x000fe200000e0000 */
[----:B------:R-:W-:Y:S01]  /*f3b0*/  IMAD.MOV.U32 R27, RZ, RZ, -0x7fffffe0 ;  /* 0x80000020ff1b7424 */ /* 0x000fe200078e00ff */
[----:B------:R-:W-:Y:S02]  /*f3c0*/  R2UR UR9, R13 ;  /* 0x000000000d0972ca */ /* 0x000fe400000e0000 */
[C---:B------:R-:W-:Y:S02]  /*f3d0*/  R2UR UR15, R25.reuse ;  /* 0x00000000190f72ca */ /* 0x040fe400000e0000 */
[----:B------:R-:W-:Y:S02]  /*f3e0*/  R2UR UR23, R25 ;  /* 0x00000000191772ca */ /* 0x000fe400000e0000 */
[----:B------:R-:W-:-:S02]  /*f3f0*/  R2UR UR27, R27 ;  /* 0x000000001b1b72ca */ /* 0x000fc400000e0000 */
[----:B------:R-:W-:Y:S02]  /*f400*/  R2UR UR12, R152 ;  /* 0x00000000980c72ca */ /* 0x000fe400000e0000 */
[----:B------:R-:W-:Y:S01]  /*f410*/  R2UR UR13, R153 ;  /* 0x00000000990d72ca */ /* 0x000fe200000e0000 */
[----:B------:R0:W-:Y:S01]  /*f420*/  BAR.SYNC.DEFER_BLOCKING R21, 0x100 ;  /* 0x000400150000751d */ /* 0x0001e20000010000 */
[----:B------:R-:W-:Y:S01]  /*f430*/  IMAD.MOV.U32 R11, RZ, RZ, -0x7fffffe0 ;  /* 0x80000020ff0b7424 */ /* 0x000fe200078e00ff */
[----:B------:R-:W-:Y:S02]  /*f440*/  R2UR UR16, R150 ;  /* 0x00000000961072ca */ /* 0x000fe400000e0000 */
[----:B------:R-:W-:Y:S01]  /*f450*/  R2UR UR17, R151 ;  /* 0x00000000971172ca */ /* 0x000fe200000e0000 */
[----:B--2---:R-:W-:-:S04]  /*f460*/  IMAD R8, R20, 0x600, R8 ;  /* 0x0000060014087824 */ /* 0x004fc800078e0208 */
[C---:B------:R-:W-:Y:S01]  /*f470*/  VIADD R24, R8.reuse, 0x2 ;  /* 0x0000000208187836 */ /* 0x040fe20000000000 */
[C---:B------:R-:W-:Y:S01]  /*f480*/  R2UR UR10, R8.reuse ;  /* 0x00000000080a72ca */ /* 0x040fe200000e0000 */
[----:B------:R-:W-:-:S03]  /*f490*/  VIADD R26, R8, 0x400 ;  /* 0x00000400081a7836 */ /* 0x000fc60000000000 */
[----:B------:R-:W-:Y:S01]  /*f4a0*/  R2UR UR14, R24 ;  /* 0x00000000180e72ca */ /* 0x000fe200000e0000 */
[----:B------:R-:W-:Y:S01]  /*f4b0*/  VIADD R24, R8, 0x202 ;  /* 0x0000020208187836 */ /* 0x000fe20000000000 */
[----:B------:R-:W-:-:S04]  /*f4c0*/  R2UR UR26, R26 ;  /* 0x000000001a1a72ca */ /* 0x000fc800000e0000 */
[----:B------:R-:W-:Y:S02]  /*f4d0*/  R2UR UR22, R24 ;  /* 0x00000000181672ca */ /* 0x000fe400000e0000 */
[----:B------:R-:W-:-:S06]  /*f4e0*/  WARPGROUP.ARRIVE ;  /* 0x00000000000079c5 */ /* 0x000fcc0000000000 */
[----:B------:R-:W-:Y:S01]  /*f4f0*/  HGMMA.64x128x16.F32.BF16 R24, gdesc[UR8], RZ, !UPT, gsb0 ;  /* 0x01e00000081879f0 */ /* 0x000fe2000c0018ff */
[----:B------:R-:W-:Y:S01]  /*f500*/  VIADD R10, R8, 0x200 ;  /* 0x00000200080a7836 */ /* 0x000fe20000000000 */
[----:B------:R-:W-:-:S04]  /*f510*/  R2UR UR19, R11 ;  /* 0x000000000b1372ca */ /* 0x000fc800000e0000 */
[----:B------:R-:W-:Y:S01]  /*f520*/  R2UR UR18, R10 ;  /* 0x000000000a1272ca */ /* 0x000fe200000e0000 */
[----:B------:R-:W-:Y:S02]  /*f530*/  WARPGROUP.DEPBAR.LE gsb0, 0x0 ;  /* 0x00008000000079c5 */ /* 0x000fe40000010000 */
[----:B------:R-:W-:-:S06]  /*f540*/  WARPGROUP.ARRIVE ;  /* 0x00000000000079c5 */ /* 0x000fcc0000000000 */
[----:B------:R-:W-:Y:S01]  /*f550*/  HGMMA.64x128x16.F32.BF16 R24, gdesc[UR12], R24, gsb0 ;  /* 0x01e000000c1879f0 */ /* 0x000fe20008001818 */
[----:B------:R-:W-:Y:S02]  /*f560*/  R2UR UR20, R148 ;  /* 0x00000000941472ca */ /* 0x000fe400000e0000 */
        /* <DEDUP_REMOVED lines=9> */
[----:B------:R-:W-:Y:S01]  /*f600*/  VIADD R8, R8, 0x402 ;  /* 0x0000040208087836 */ /* 0x000fe20000000000 */
[----:B------:R-:W-:Y:S02]  /*f610*/  R2UR UR31, R9 ;  /* 0x00000000091f72ca */ /* 0x000fe400000e0000 */
[----:B------:R-:W-:Y:S02]  /*f620*/  R2UR UR28, R14 ;  /* 0x000000000e1c72ca */ /* 0x000fe400000e0000 */
[----:B------:R-:W-:Y:S02]  /*f630*/  R2UR UR30, R8 ;  /* 0x00000000081e72ca */ /* 0x000fe400000e0000 */
[----:B------:R-:W-:Y:S01]  /*f640*/  R2UR UR29, R15 ;  /* 0x000000000f1d72ca */ /* 0x000fe200000e0000 */
[----:B------:R-:W-:Y:S02]  /*f650*/  WARPGROUP.DEPBAR.LE gsb0, 0x0 ;  /* 0x00008000000079c5 */ /* 0x000fe40000010000 */
[----:B------:R-:W-:-:S06]  /*f660*/  WARPGROUP.ARRIVE ;  /* 0x00000000000079c5 */ /* 0x000fcc0000000000 */
        /* <DEDUP_REMOVED lines=8> */
.L_x_11432:
[----:B------:R-:W-:Y:S01]  /*f6f0*/  SHF.L.U32 R8, R18, 0x1f, RZ ;  /* 0x0000001f12087819 */ /* 0x000fe200000006ff */
[----:B------:R-:W-:-:S04]  /*f700*/  IMAD R9, R16, 0x8, R2 ;  /* 0x0000000810097824 */ /* 0x000fc800078e0202 */
[----:B------:R0:W1:Y:S01]  /*f710*/  SYNCS.PHASECHK.TRANS64.TRYWAIT P3, [R9+URZ+0x2d850], R8 ;  /* 0x02d85008090075a7 */ /* 0x000062000806017f */
[----:B------:R-:W-:Y:S05]  /*f720*/  @!P0 BRA `(.L_x_11433) ;  /* 0x0000000000048947 */ /* 0x000fea0003800000 */
[----:B------:R-:W-:Y:S01]  /*f730*/  BPT.TRAP 0x1 ;  /* 0x000000040000795c */ /* 0x000fe20000300000 */
.L_x_11433:
[----:B-1----:R-:W-:Y:S05]  /*f740*/  @P3 BRA `(.L_x_11431) ;  /* 0x0000000000083947 */ /* 0x002fea0003800000 */
[----:B------:R-:W1:Y:S02]  /*f750*/  SYNCS.PHASECHK.TRANS64.TRYWAIT P3, [R9+URZ+0x2d850], R8 ;  /* 0x02d85008090075a7 */ /* 0x000e64000806017f */
[----:B-1----:R-:W-:Y:S05]  /*f760*/  @!P3 BRA `(.L_x_11434) ;  /* 0x0000013800a0b947 */ /* 0x002fea0003800000 */
.L_x_11431:
[----:B------:R-:W2:Y:S01]  /*f770*/  LDL R21, [R1+0x1c] ;  /* 0x00001c0001157983 */ /* 0x000ea20000100800 */
[----:B01----:R-:W0:Y:S03]  /*f780*/  @P2 LDC R9, c[0x0][0x44c] ;  /* 0x00011300ff092b82 */ /* 0x003e260000000800 */
[----:B------:R-:W2:Y:S04]  /*f790*/  LDL R18, [R1+0x44] ;  /* 0x0000440001127983 */ /* 0x000ea80000100800 */
[----:B------:R-:W3:Y:S01]  /*f7a0*/  LDL R10, [R1+0x28] ;  /* 0x00002800010a7983 */ /* 0x000ee20000100800 */
[----:B------:R-:W1:Y:S01]  /*f7b0*/  @P2 LDC R8, c[0x0][0x450] ;  /* 0x00011400ff082b82 */ /* 0x000e620000000800 */
[----:B------:R-:W-:Y:S05]  /*f7c0*/  WARPSYNC.ALL ;  /* 0x0000000000007948 */ /* 0x000fea0003800000 */
[----:B------:R-:W-:Y:S01]  /*f7d0*/  WARPGROUP.ARRIVE ;  /* 0x00000000000079c5 */ /* 0x000fe20000000000 */
[----:B------:R-:W-:Y:S01]  /*f7e0*/  UMOV UR9, 0x40000040 ;  /* 0x4000004000097882 */ /* 0x000fe20000000000 */
[----:B------:R-:W-:-:S04]  /*f7f0*/  IMAD.MOV.U32 R11, RZ, RZ, -0x7fffffe0 ;  /* 0x80000020ff0b7424 */ /* 0x000fc800078e00ff */
[----:B------:R-:W4:Y:S01]  /*f800*/  S2R R143, SR_TID.X ;  /* 0x00000000008f7919 */ /* 0x000f220000002100 */
[----:B------:R-:W-:Y:S01]  /*f810*/  IMAD.SHL.U32 R145, R3, 0x80, RZ ;  /* 0x0000008003917824 */ /* 0x000fe200078e00ff */
[----:B----4-:R-:W-:Y:S01]  /*f820*/  ISETP.GE.U32.AND P3, PT, R143, 0x180, PT ;  /* 0x000001808f00780c */ /* 0x010fe20003f66070 */
[----:B--2---:R-:W-:Y:S01]  /*f830*/  IMAD.IADD R18, R18, 0x1, R21 ;  /* 0x0000000112127824 */ /* 0x004fe200078e0215 */
[----:B------:R-:W-:Y:S02]  /*f840*/  SHF.R.U32.HI R21, RZ, 0x7, R143 ;  /* 0x00000007ff157819 */ /* 0x000fe4000001168f */
[----:B------:R-:W-:Y:S01]  /*f850*/  IADD3 R143, -R145, 0x1, RZ ;  /* 0x00000001918f7810 */ /* 0x000fe20007ffe1ff */
[----:B0-----:R-:W-:-:S04]  /*f860*/  @P2 IMAD.HI.U32 R9, R18, R9, RZ ;  /* 0x0000000912092227 */ /* 0x001fc800078e00ff */
[----:B------:R-:W-:Y:S01]  /*f870*/  IMAD R143, R139, -0x2, R143 ;  /* 0xfffffffe8b8f7824 */ /* 0x000fe200078e028f */
[----:B-1----:R-:W-:Y:S01]  /*f880*/  @P2 SHF.R.U32.HI R18, RZ, R8, R9 ;  /* 0x00000008ff122219 */ /* 0x002fe20000011609 */
[----:B---3--:R-:W-:Y:S02]  /*f890*/  IMAD R9, R10, 0x2000, R2 ;  /* 0x000020000a097824 */ /* 0x008fe400078e0202 */
[----:B------:R-:W-:Y:S01]  /*f8a0*/  VIADD R8, R2, 0x400 ;  /* 0x0000040002087836 */ /* 0x000fe20000000000 */
[----:B------:R-:W-:Y:S01]  /*f8b0*/  IADD3 R143, -R22, R143, R138 ;  /* 0x0000008f168f7210 */ /* 0x000fe20007ffe18a */
[----:B------:R-:W0:Y:S01]  /*f8c0*/  SHFL.IDX PT, R154, R18, RZ, 0x1c1f ;  /* 0x001c1fff129a7589 */ /* 0x000e2200000e0000 */
[----:B------:R-:W-:Y:S01]  /*f8d0*/  R2UR UR8, R9 ;  /* 0x00000000090872ca */ /* 0x000fe200000e0000 */
[----:B------:R-:W-:Y:S01]  /*f8e0*/  IMAD.MOV.U32 R9, RZ, RZ, -0x7fffffe0 ;  /* 0x80000020ff097424 */ /* 0x000fe200078e00ff */
[----:B------:R-:W-:-:S04]  /*f8f0*/  SHF.R.U32.HI R8, RZ, 0x4, R8 ;  /* 0x00000004ff087819 */ /* 0x000fc80000011608 */
[----:B------:R-:W-:Y:S02]  /*f900*/  LOP3.LUT R8, R8, 0x3fff, RZ, 0xc0, !PT ;  /* 0x00003fff08087812 */ /* 0x000fe400078ec0ff */
[----:B------:R-:W-:Y:S01]  /*f910*/  R2UR UR11, R9 ;  /* 0x00000000090b72ca */ /* 0x000fe200000e0000 */
[----:B------:R-:W-:Y:S01]  /*f920*/  IMAD.MOV.U32 R9, RZ, RZ, -0x7fffffe0 ;  /* 0x80000020ff097424 */ /* 0x000fe200078e00ff */
[----:B------:R-:W-:-:S03]  /*f930*/  LOP3.LUT R8, R8, 0x2000000, RZ, 0xfc, !PT ;  /* 0x0200000008087812 */ /* 0x000fc600078efcff */
[----:B------:R-:W-:Y:S02]  /*f940*/  UIADD3 UR8, UR8, 0x21800, URZ ;  /* 0x0002180008087890 */ /* 0x000fe4000fffe03f */
[----:B------:R-:W-:Y:S02]  /*f950*/  IMAD R8, R16, 0x600, R8 ;  /* 0x0000060010087824 */ /* 0x000fe400078e0208 */
[----:B------:R-:W-:Y:S02]  /*f960*/  USHF.R.U32.HI UR8, URZ, 0x4, UR8 ;  /* 0x000000043f087899 */ /* 0x000fe40008011608 */
[C---:B------:R-:W-:Y:S01]  /*f970*/  VIADD R10, R8.reuse, 0x40 ;  /* 0x00000040080a7836 */ /* 0x040fe20000000000 */
[----:B------:R-:W-:Y:S01]  /*f980*/  R2UR UR10, R8 ;  /* 0x00000000080a72ca */ /* 0x000fe200000e0000 */
[----:B------:R-:W-:-:S04]  /*f990*/  ULOP3.LUT UR8, UR8, 0x3fff, URZ, 0xc0, !UPT ;  /* 0x00003fff08087892 */ /* 0x000fc8000f8ec03f */
[----:B------:R-:W-:-:S07]  /*f9a0*/  ULOP3.LUT UR12, UR8, 0x10000, URZ, 0xfc, !UPT ;  /* 0x00010000080c7892 */ /* 0x000fce000f8efc3f */
[----:B------:R-:W-:Y:S02]  /*f9b0*/  UMOV UR8, UR12 ;  /* 0x0000000c00087c82 */ /* 0x000fe40008000000 */
[----:B------:R-:W-:Y:S01]  /*f9c0*/  HGMMA.64x96x16.F32.BF16 R88, gdesc[UR8].tnspB, R88, gsb0 ;  /* 0x41600000085879f0 */ /* 0x000fe20008001858 */
[----:B------:R-:W-:Y:S01]  /*f9d0*/  R2UR UR10, R10 ;  /* 0x000000000a0a72ca */ /* 0x000fe200000e0000 */
[----:B------:R-:W-:Y:S01]  /*f9e0*/  UIADD3 UR8, UR12, 0x2, URZ ;  /* 0x000000020c087890 */ /* 0x000fe2000fffe03f */
[----:B------:R-:W-:Y:S01]  /*f9f0*/  R2UR UR11, R11 ;  /* 0x000000000b0b72ca */ /* 0x000fe200000e0000 */
[----:B------:R-:W-:Y:S01]  /*fa00*/  UMOV UR9, 0x40000040 ;  /* 0x4000004000097882 */ /* 0x000fe20000000000 */
[----:B------:R-:W-:Y:S02]  /*fa10*/  VIADD R10, R8, 0x80 ;  /* 0x00000080080a7836 */ /* 0x000fe40000000000 */
[----:B------:R-:W-:Y:S01]  /*fa20*/  IMAD.MOV.U32 R11, RZ, RZ, -0x7fffffe0 ;  /* 0x80000020ff0b7424 */ /* 0x000fe200078e00ff */
[----:B------:R-:W-:-:S02]  /*fa30*/  WARPGROUP.DEPBAR.LE gsb0, 0x0 ;  /* 0x00008000000079c5 */ /* 0x000fc40000010000 */
[----:B------:R-:W-:-:S06]  /*fa40*/  WARPGROUP.ARRIVE ;  /* 0x00000000000079c5 */ /* 0x000fcc0000000000 */
[----:B------:R-:W-:Y:S01]  /*fa50*/  HGMMA.64x96x16.F32.BF16 R88, gdesc[UR8].tnspB, R88, gsb0 ;  /* 0x41600000085879f0 */ /* 0x000fe20008001858 */
[----:B------:R-:W-:Y:S01]  /*fa60*/  R2UR UR10, R10 ;  /* 0x000000000a0a72ca */ /* 0x000fe200000e0000 */
[----:B------:R-:W-:Y:S01]  /*fa70*/  UIADD3 UR8, UR12, 0x4, URZ ;  /* 0x000000040c087890 */ /* 0x000fe2000fffe03f */
[----:B------:R-:W-:Y:S01]  /*fa80*/  R2UR UR11, R11 ;  /* 0x000000000b0b72ca */ /* 0x000fe200000e0000 */
[----:B------:R-:W-:Y:S01]  /*fa90*/  UMOV UR9, 0x40000040 ;  /* 0x4000004000097882 */ /* 0x000fe20000000000 */
[----:B------:R-:W-:Y:S02]  /*faa0*/  VIADD R10, R8, 0xc0 ;  /* 0x000000c0080a7836 */ /* 0x000fe40000000000 */
[----:B------:R-:W-:Y:S01]  /*fab0*/  IMAD.MOV.U32 R11, RZ, RZ, -0x7fffffe0 ;  /* 0x80000020ff0b7424 */ /* 0x000fe200078e00ff */
[----:B------:R-:W-:Y:S02]  /*fac0*/  WARPGROUP.DEPBAR.LE gsb0, 0x0 ;  /* 0x00008000000079c5 */ /* 0x000fe40000010000 */
        /* <DEDUP_REMOVED lines=24> */
[C---:B------:R-:W-:Y:S02]  /*fc50*/  VIADD R10, R8.reuse, 0x180 ;  /* 0x00000180080a7836 */ /* 0x040fe40000000000 */
[----:B------:R-:W-:Y:S02]  /*fc60*/  IMAD.MOV.U32 R11, RZ, RZ, -0x7fffffe0 ;  /* 0x80000020ff0b7424 */ /* 0x000fe400078e00ff */
[----:B------:R-:W-:Y:S01]  /*fc70*/  VIADD R8, R8, 0x1c0 ;  /* 0x000001c008087836 */ /* 0x000fe20000000000 */
[----:B------:R-:W-:-:S02]  /*fc80*/  WARPGROUP.DEPBAR.LE gsb0, 0x0 ;  /* 0x00008000000079c5 */ /* 0x000fc40000010000 */
[----:B------:R-:W-:-:S06]  /*fc90*/  WARPGROUP.ARRIVE ;  /* 0x00000000000079c5 */ /* 0x000fcc0000000000 */
[----:B------:R-:W-:Y:S01]  /*fca0*/  HGMMA.64x96x16.F32.BF16 R88, gdesc[UR8].tnspB, R88, gsb0 ;  /* 0x41600000085879f0 */ /* 0x000fe20008001858 */
[----:B------:R-:W-:Y:S01]  /*fcb0*/  R2UR UR10, R10 ;  /* 0x000000000a0a72ca */ /* 0x000fe200000e0000 */
[----:B------:R-:W-:Y:S01]  /*fcc0*/  UIADD3 UR8, UR12, 0x604, URZ ;  /* 0x000006040c087890 */ /* 0x000fe2000fffe03f */
[----:B------:R-:W-:Y:S01]  /*fcd0*/  R2UR UR11, R11 ;  /* 0x000000000b0b72ca */ /* 0x000fe200000e0000 */
[----:B------:R-:W-:Y:S01]  /*fce0*/  UMOV UR9, 0x40000040 ;  /* 0x4000004000097882 */ /* 0x000fe20000000000 */
[----:B------:R-:W-:-:S05]  /*fcf0*/  IMAD.U32 R10, RZ, RZ, UR43 ;  /* 0x0000002bff0a7e24 */ /* 0x000fca000f8e00ff */
[----:B------:R-:W-:-:S05]  /*fd00*/  LOP3.LUT R144, RZ, R10, RZ, 0x33, !PT ;  /* 0x0000000aff907212 */ /* 0x000fca00078e33ff */
[----:B------:R-:W-:Y:S02]  /*fd10*/  IMAD.IADD R144, R144, 0x1, R143 ;  /* 0x0000000190907824 */ /* 0x000fe400078e028f */
[----:B------:R-:W-:Y:S02]  /*fd20*/  VIADD R143, R143, UR50 ;  /* 0x000000328f8f7c36 */ /* 0x000fe40008000000 */
[----:B0-----:R-:W-:Y:S01]  /*fd30*/  IMAD.IADD R11, R154, 0x1, R144 ;  /* 0x000000019a0b7824 */ /* 0x001fe200078e0290 */
        /* <DEDUP_REMOVED lines=8> */
[----:B------:R-:W-:Y:S02]  /*fdc0*/  @!P1 IMAD R9, R20, 0x8, R2 ;  /* 0x0000000814099824 */ /* 0x000fe400078e0202 */
[----:B------:R-:W-:Y:S01]  /*fdd0*/  IMAD.IADD R21, R154, 0x1, R143 ;  /* 0x000000019a157824 */ /* 0x000fe200078e028f */
[----:B------:R-:W-:Y:S01]  /*fde0*/  SEL R8, R8, 0x9, !P3 ;  /* 0x0000000908087807 */ /* 0x000fe20005800000 */
[----:B------:R-:W-:Y:S01]  /*fdf0*/  @!P1 VIADD R9, R9, 0x2d840 ;  /* 0x0002d84009099836 */ /* 0x000fe20000000000 */
[----:B------:R-:W-:-:S04]  /*fe00*/  PLOP3.LUT P3, PT, PT, PT, UP0, 0x40, 0x0 ;  /* 0x000000000000781c */ /* 0x000fc80003f6e808 */
[----:B------:R-:W-:Y:S01]  /*fe10*/  @!P1 PRMT R9, RZ, 0x654, R9 ;  /* 0x00000654ff099816 */ /* 0x000fe20000000009 */
[----:B------:R-:W-:Y:S02]  /*fe20*/  WARPGROUP.DEPBAR.LE gsb0, 0x0 ;  /* 0x00008000000079c5 */ /* 0x000fe40000010000 */
[----:B------:R-:W-:-:S06]  /*fe30*/  WARPGROUP.ARRIVE ;  /* 0x00000000000079c5 */ /* 0x000fcc0000000000 */
[----:B------:R-:W-:Y:S03]  /*fe40*/  HGMMA.64x96x16.F32.BF16 R88, gdesc[UR8].tnspB, R88, gsb0 ;  /* 0x41600000085879f0 */ /* 0x000fe60008001858 */
[----:B------:R-:W-:Y:S02]  /*fe50*/  WARPGROUP.DEPBAR.LE gsb0, 0x0 ;  /* 0x00008000000079c5 */ /* 0x000fe40000010000 */
[----:B------:R0:W-:Y:S06]  /*fe60*/  BAR.ARV R8, 0x100 ;  /* 0x000400080000751d */ /* 0x0001ec0000002000 */
[----:B------:R0:W-:Y:S01]  /*fe70*/  @!P1 SYNCS.ARRIVE.TRANS64.RED.A1T0 RZ, [R9+URZ], RZ ;  /* 0x000000ff09ff99a7 */ /* 0x0001e2000810043f */
        /* <DEDUP_REMOVED lines=13> */
.L_x_11437:
[----:B------:R-:W-:-:S05]  /*ff50*/  IMAD.U32 R155, RZ, RZ, UR42 ;  /* 0x0000002aff9b7e24 */ /* 0x000fca000f8e00ff */
[----:B------:R-:W-:-:S13]  /*ff60*/  ISETP.NE.AND P3, PT, R155, 0x1, PT ;  /* 0x000000019b00780c */ /* 0x000fda0003f65270 */
[----:B0-----:R-:W0:Y:S02]  /*ff70*/  @P3 LDC.64 R8, c[0x0][0x9e8] ;  /* 0x00027a00ff083b82 */ /* 0x001e240000000a00 */
[----:B0-----:R-:W-:-:S05]  /*ff80*/  @P3 IMAD.HI.U32 R8, R154, R8, RZ ;  /* 0x000000089a083227 */ /* 0x001fca00078e00ff */
[----:B------:R-:W-:-:S07]  /*ff90*/  @P3 SHF.R.U32.HI R154, RZ, R9, R8 ;  /* 0x00000009ff9a3219 */ /* 0x000fce0000011608 */
.L_x_11438:
[----:B------:R-:W-:Y:S05]  /*ffa0*/  BSYNC B0 ;  /* 0x0000000000007941 */ /* 0x000fea0003800000 */
.L_x_11436:
[----:B------:R-:W-:-:S04]  /*ffb0*/  IMAD R154, R154, R155, -R145 ;  /* 0x0000009b9a9a7224 */ /* 0x000fc800078e0a91 */
[----:B------:R-:W-:-:S05]  /*ffc0*/  IMAD R154, R139, -0x2, R154 ;  /* 0xfffffffe8b9a7824 */ /* 0x000fca00078e029a */
[----:B------:R-:W-:Y:S02]  /*ffd0*/  VIMNMX R11, R11, R154, !PT ;  /* 0x0000009a0b0b7248 */ /* 0x000fe40007fe0100 */
[----:B------:R-:W-:-:S07]  /*ffe0*/  VIADDMNMX R21, R154, R155, R21, PT ;  /* 0x0000009b9a157246 */ /* 0x000fce0003800115 */
.L_x_11435:
[----:B------:R-:W-:Y:S01]  /*fff0*/  ISETP.GT.AND P3, PT, R3, -0x1, PT ;  /* 0xffffffff0300780c */ /* 0x000fe20003f64270 */
[----:B------:R-:W1:Y:S03]  /*10000*/  SHFL.IDX PT, R18, R18, 0x1, 0x1c1f ;  /* 0x003c1f0012127f89 */ /* 0x000e6600000e0000 */
[C---:B------:R-:W-:Y:S02]  /*10010*/  ISETP.GT.AND P4, PT, R11.reuse, RZ, P3 ;  /* 0x000000ff0b00720c */ /* 0x040fe40001f84270 */
[----:B------:R-:W-:Y:S02]  /*10020*/  ISETP.GT.AND P5, PT, R11, 0x1, P3 ;  /* 0x000000010b00780c */ /* 0x000fe40001fa4270 */
[C---:B------:R-:W-:Y:S02]  /*10030*/  ISETP.LT.OR P4, PT, R21.reuse, 0x1, P4 ;  /* 0x000000011500780c */ /* 0x040fe40002781670 */
[----:B------:R-:W-:-:S02]  /*10040*/  ISETP.LT.OR P5, PT, R21, 0x2, P5 ;  /* 0x000000021500780c */ /* 0x000fc40002fa1670 */
[----:B------:R-:W-:Y:S02]  /*10050*/  FSEL R24, R24, -INF , !P4 ;  /* 0xff80000018187808 */ /* 0x000fe40006000000 */
[----:B------:R-:W-:Y:S02]  /*10060*/  ISETP.GT.AND P4, PT, R11, 0x8, P3 ;  /* 0x000000080b00780c */ /* 0x000fe40001f84270 */
[----:B------:R-:W-:Y:S02]  /*10070*/  FSEL R25, R25, -INF , !P5 ;  /* 0xff80000019197808 */ /* 0x000fe40006800000 */
[----:B------:R-:W-:Y:S02]  /*10080*/  ISETP.LT.OR P4, PT, R21, 0x9, P4 ;  /* 0x000000091500780c */ /* 0x000fe40002781670 */
[----:B------:R-:W-:Y:S02]  /*10090*/  ISETP.GT.AND P5, PT, R11, 0x9, P3 ;  /* 0x000000090b00780c */ /* 0x000fe40001fa4270 */
[----:B------:R-:W-:-:S02]  /*100a0*/  FSEL R28, R28, -INF , !P4 ;  /* 0xff8000001c1c7808 */ /* 0x000fc40006000000 */
[----:B------:R-:W-:Y:S01]  /*100b0*/  ISETP.GT.AND P4, PT, R11, 0x10, P3 ;  /* 0x000000100b00780c */ /* 0x000fe20001f84270 */
[--C-:B-1----:R-:W-:Y:S01]  /*100c0*/  IMAD.IADD R143, R143, 0x1, R18.reuse ;  /* 0x000000018f8f7824 */ /* 0x102fe200078e0212 */
[C---:B------:R-:W-:Y:S01]  /*100d0*/  ISETP.LT.OR P5, PT, R21.reuse, 0xa, P5 ;  /* 0x0000000a1500780c */ /* 0x040fe20002fa1670 */
[----:B------:R-:W-:Y:S01]  /*100e0*/  IMAD.IADD R144, R144, 0x1, R18 ;  /* 0x0000000190907824 */ /* 0x000fe200078e0212 */
[----:B------:R-:W-:Y:S02]  /*100f0*/  ISETP.LT.OR P4, PT, R21, 0x11, P4 ;  /* 0x000000111500780c */ /* 0x000fe40002781670 */
[----:B------:R-:W-:Y:S02]  /*10100*/  FSEL R29, R29, -INF , !P5 ;  /* 0xff8000001d1d7808 */ /* 0x000fe40006800000 */
[----:B------:R-:W-:Y:S02]  /*10110*/  FSEL R32, R32, -INF , !P4 ;  /* 0xff80000020207808 */ /* 0x000fe40006000000 */
        /* <DEDUP_REMOVED lines=74> */
[----:B------:R-:W-:Y:S02]  /*105c0*/  ISETP.GT.AND P5, PT, R11, 0x71, P3 ;  /* 0x000000710b00780c */ /* 0x000fe40001fa4270 */
[----:B------:R-:W-:Y:S02]  /*105d0*/  FSEL R84, R84, -INF , !P4 ;  /* 0xff80000054547808 */ /* 0x000fe40006000000 */
[----:B------:R-:W-:Y:S02]  /*105e0*/  PLOP3.LUT P4, PT, PT, PT, UP0, 0x40, 0x0 ;  /* 0x000000000000781c */ /* 0x000fe40003f8e808 */
[----:B------:R-:W-:-:S04]  /*105f0*/  ISETP.LT.OR P5, PT, R21, 0x72, P5 ;  /* 0x000000721500780c */ /* 0x000fc80002fa1670 */
[----:B------:R-:W-:Y:S02]  /*10600*/  FSEL R81, R81, -INF , !P5 ;  /* 0xff80000051517808 */ /* 0x000fe40006800000 */
[----:B------:R-:W-:-:S04]  /*10610*/  ISETP.GT.AND P5, PT, R11, 0x79, P3 ;  /* 0x000000790b00780c */ /* 0x000fc80001fa4270 */
[----:B------:R-:W-:-:S04]  /*10620*/  ISETP.LT.OR P5, PT, R21, 0x7a, P5 ;  /* 0x0000007a1500780c */ /* 0x000fc80002fa1670 */
[----:B------:R-:W-:Y:S01]  /*10630*/  FSEL R85, R85, -INF , !P5 ;  /* 0xff80000055557808 */ /* 0x000fe20006800000 */
[----:B------:R-:W-:Y:S08]  /*10640*/  @P4 BRA `(.L_x_11439) ;  /* 0x0000000000584947 */ /* 0x000ff00003800000 */
        /* <DEDUP_REMOVED lines=12> */
.L_x_11441:
[----:B------:R-:W-:-:S05]  /*10710*/  IMAD.U32 R11, RZ, RZ, UR42 ;  /* 0x0000002aff0b7e24 */ /* 0x000fca000f8e00ff */
[----:B------:R-:W-:-:S13]  /*10720*/  ISETP.NE.AND P4, PT, R11, 0x1, PT ;  /* 0x000000010b00780c */ /* 0x000fda0003f85270 */
[----:B0-----:R-:W0:Y:S02]  /*10730*/  @P4 LDC.64 R8, c[0x0][0x9e8] ;  /* 0x00027a00ff084b82 */ /* 0x001e240000000a00 */
[----:B0-----:R-:W-:-:S05]  /*10740*/  @P4 IMAD.HI.U32 R8, R18, R8, RZ ;  /* 0x0000000812084227 */ /* 0x001fca00078e00ff */
[----:B------:R-:W-:-:S07]  /*10750*/  @P4 SHF.R.U32.HI R18, RZ, R9, R8 ;  /* 0x00000009ff124219 */ /* 0x000fce0000011608 */
.L_x_11442:
[----:B------:R-:W-:Y:S05]  /*10760*/  BSYNC B0 ;  /* 0x0000000000007941 */ /* 0x000fea0003800000 */
.L_x_11440:
[----:B------:R-:W-:-:S04]  /*10770*/  IMAD R18, R18, R11, -R145 ;  /* 0x0000000b12127224 */ /* 0x000fc800078e0a91 */
[----:B------:R-:W-:-:S05]  /*10780*/  IMAD R18, R139, -0x2, R18 ;  /* 0xfffffffe8b127824 */ /* 0x000fca00078e0212 */
[----:B------:R-:W-:Y:S02]  /*10790*/  VIMNMX R144, R144, R18, !PT ;  /* 0x0000001290907248 */ /* 0x000fe40007fe0100 */
[----:B------:R-:W-:-:S07]  /*107a0*/  VIADDMNMX R143, R18, R11, R143, PT ;  /* 0x0000000b128f7246 */ /* 0x000fce000380018f */
.L_x_11439:
[----:B0-----:R-:W-:Y:S01]  /*107b0*/  @!P1 IMAD R8, R16, 0x8, R2 ;  /* 0x0000000810089824 */ /* 0x001fe200078e0202 */
[----:B------:R-:W2:Y:S01]  /*107c0*/  LDL R145, [R1+0x20] ;  /* 0x0000200001917983 */ /* 0x000ea20000100800 */
[----:B------:R-:W-:Y:S02]  /*107d0*/  UMOV UR39, UR7 ;  /* 0x0000000700277c82 */ /* 0x000fe40008000000 */
[----:B------:R-:W-:-:S05]  /*107e0*/  @!P1 VIADD R8, R8, 0x2d860 ;  /* 0x0002d86008089836 */ /* 0x000fca0000000000 */
        /* <DEDUP_REMOVED lines=38> */
[----:B------:R-:W-:-:S04]  /*10a50*/  FSETP.NEU.FTZ.AND P4, PT, R8, -INF , PT ;  /* 0xff8000000800780b */ /* 0x000fc80003f9d000 */
[----:B------:R-:W-:-:S05]  /*10a60*/  FSEL R9, R8, RZ, P4 ;  /* 0x000000ff08097208 */ /* 0x000fca0002000000 */
[----:B------:R-:W-:Y:S01]  /*10a70*/  FADD.FTZ R9, -R9, R0 ;  /* 0x0000000009097221 */ /* 0x000fe20000010100 */
[----:B------:R-:W-:-:S03]  /*10a80*/  FMUL.FTZ R0, R8, UR39 ;  /* 0x0000002708007c20 */ /* 0x000fc60008410000 */
[----:B------:R-:W-:Y:S02]  /*10a90*/  FMUL.FTZ R9, R9, UR39 ;  /* 0x0000002709097c20 */ /* 0x000fe40008410000 */
[----:B------:R-:W-:Y:S02]  /*10aa0*/  FSEL R0, R0, RZ, P4 ;  /* 0x000000ff00007208 */ /* 0x000fe40002000000 */
[----:B------:R-:W-:Y:S02]  /*10ab0*/  ISETP.GT.AND P4, PT, R144, 0x1, P3 ;  /* 0x000000019000780c */ /* 0x000fe40001f84270 */
[----:B------:R-:W-:Y:S01]  /*10ac0*/  MUFU.EX2 R9, R9 ;  /* 0x0000000900097308 */ /* 0x000fe20000000800 */
[--C-:B------:R-:W-:Y:S01]  /*10ad0*/  FFMA.FTZ R24, R24, UR39, -R0.reuse ;  /* 0x0000002718187c23 */ /* 0x100fe20008010800 */
[----:B------:R-:W-:Y:S01]  /*10ae0*/  ISETP.LT.OR P5, PT, R143, 0x2, P4 ;  /* 0x000000028f00780c */ /* 0x000fe200027a1670 */
[--C-:B------:R-:W-:Y:S01]  /*10af0*/  FFMA.FTZ R25, R25, UR39, -R0.reuse ;  /* 0x0000002719197c23 */ /* 0x100fe20008010800 */
[----:B------:R-:W-:Y:S01]  /*10b00*/  ISETP.GT.AND P4, PT, R144, 0x8, P3 ;  /* 0x000000089000780c */ /* 0x000fe20001f84270 */
[--C-:B------:R-:W-:Y:S01]  /*10b10*/  FFMA.FTZ R28, R28, UR39, -R0.reuse ;  /* 0x000000271c1c7c23 */ /* 0x100fe20008010800 */
[----:B------:R-:W-:Y:S01]  /*10b20*/  FSEL R27, R27, -INF , !P5 ;  /* 0xff8000001b1b7808 */ /* 0x000fe20006800000 */
[--C-:B------:R-:W-:Y:S01]  /*10b30*/  FFMA.FTZ R29, R29, UR39, -R0.reuse ;  /* 0x000000271d1d7c23 */ /* 0x100fe20008010800 */
[----:B------:R-:W-:Y:S01]  /*10b40*/  ISETP.GT.AND P5, PT, R144, 0x9, P3 ;  /* 0x000000099000780c */ /* 0x000fe20001fa4270 */
[----:B------:R-:W0:Y:S01]  /*10b50*/  MUFU.EX2 R24, R24 ;  /* 0x0000001800187308 */ /* 0x000e220000000800 */
[C---:B------:R-:W-:Y:S01]  /*10b60*/  ISETP.LT.OR P4, PT, R143.reuse, 0x9, P4 ;  /* 0x000000098f00780c */ /* 0x040fe20002781670 */
[--C-:B------:R-:W-:Y:S01]  /*10b70*/  FFMA.FTZ R32, R32, UR39, -R0.reuse ;  /* 0x0000002720207c23 */ /* 0x100fe20008010800 */
[----:B------:R-:W-:Y:S01]  /*10b80*/  ISETP.LT.OR P5, PT, R143, 0xa, P5 ;  /* 0x0000000a8f00780c */ /* 0x000fe20002fa1670 */
[--C-:B------:R-:W-:Y:S01]  /*10b90*/  FFMA.FTZ R33, R33, UR39, -R0.reuse ;  /* 0x0000002721217c23 */ /* 0x100fe20008010800 */
[----:B------:R-:W-:Y:S01]  /*10ba0*/  FSEL R30, R30, -INF , !P4 ;  /* 0xff8000001e1e7808 */ /* 0x000fe20006000000 */
[--C-:B------:R-:W-:Y:S01]  /*10bb0*/  FFMA.FTZ R36, R36, UR39, -R0.reuse ;  /* 0x0000002724247c23 */ /* 0x100fe20008010800 */
[----:B------:R-:W-:Y:S01]  /*10bc0*/  FSEL R31, R31, -INF , !P5 ;  /* 0xff8000001f1f7808 */ /* 0x000fe20006800000 */
[----:B------:R-:W1:Y:S01]  /*10bd0*/  MUFU.EX2 R25, R25 ;  /* 0x0000001900197308 */ /* 0x000e620000000800 */
[C---:B------:R-:W-:Y:S01]  /*10be0*/  ISETP.GT.AND P5, PT, R144.reuse, 0x11, P3 ;  /* 0x000000119000780c */ /* 0x040fe20001fa4270 */
[--C-:B------:R-:W-:Y:S01]  /*10bf0*/  FFMA.FTZ R37, R37, UR39, -R0.reuse ;  /* 0x0000002725257c23 */ /* 0x100fe20008010800 */
[----:B------:R-:W-:Y:S01]  /*10c00*/  ISETP.GT.AND P4, PT, R144, 0x10, P3 ;  /* 0x000000109000780c */ /* 0x000fe20001f84270 */
[--C-:B------:R-:W-:Y:S01]  /*10c10*/  FFMA.FTZ R40, R40, UR39, -R0.reuse ;  /* 0x0000002728287c23 */ /* 0x100fe20008010800 */
[----:B------:R-:W-:Y:S01]  /*10c20*/  ISETP.LT.OR P5, PT, R143, 0x12, P5 ;  /* 0x000000128f00780c */ /* 0x000fe20002fa1670 */
[----:B------:R-:W-:Y:S01]  /*10c30*/  FFMA.FTZ R41, R41, UR39, -R0 ;  /* 0x0000002729297c23 */ /* 0x000fe20008010800 */
[----:B------:R-:W-:Y:S01]  /*10c40*/  ISETP.LT.OR P4, PT, R143, 0x11, P4 ;  /* 0x000000118f00780c */ /* 0x000fe20002781670 */
[----:B------:R-:W-:Y:S01]  /*10c50*/  MUFU.EX2 R29, R29 ;  /* 0x0000001d001d7308 */ /* 0x000fe20000000800 */
[----:B------:R-:W-:Y:S01]  /*10c60*/  FSEL R35, R35, -INF , !P5 ;  /* 0xff80000023237808 */ /* 0x000fe20006800000 */
[----:B0-----:R-:W-:Y:S01]  /*10c70*/  FFMA.FTZ R5, R9, R5, R24 ;  /* 0x0000000509057223 */ /* 0x001fe20000010018 */
[----:B------:R-:W-:Y:S01]  /*10c80*/  ISETP.GT.AND P5, PT, R144, 0x19, P3 ;  /* 0x000000199000780c */ /* 0x000fe20001fa4270 */
[--C-:B------:R-:W-:Y:S01]  /*10c90*/  FFMA.FTZ R44, R44, UR39, -R0.reuse ;  /* 0x000000272c2c7c23 */ /* 0x100fe20008010800 */
[----:B------:R-:W-:Y:S01]  /*10ca0*/  FSEL R34, R34, -INF , !P4 ;  /* 0xff80000022227808 */ /* 0x000fe20006000000 */
[--C-:B------:R-:W-:Y:S01]  /*10cb0*/  FFMA.FTZ R45, R45, UR39, -R0.reuse ;  /* 0x000000272d2d7c23 */ /* 0x100fe20008010800 */
[----:B------:R-:W-:Y:S01]  /*10cc0*/  ISETP.LT.OR P5, PT, R143, 0x1a, P5 ;  /* 0x0000001a8f00780c */ /* 0x000fe20002fa1670 */
[----:B------:R-:W-:Y:S01]  /*10cd0*/  MUFU.EX2 R32, R32 ;  /* 0x0000002000207308 */ /* 0x000fe20000000800 */
[----:B------:R-:W-:Y:S01]  /*10ce0*/  ISETP.GT.AND P4, PT, R144, 0x18, P3 ;  /* 0x000000189000780c */ /* 0x000fe20001f84270 */
[----:B-1----:R-:W-:Y:S01]  /*10cf0*/  FADD.FTZ R5, R25, R5 ;  /* 0x0000000519057221 */ /* 0x002fe20000010000 */
[----:B------:R-:W-:Y:S01]  /*10d00*/  FSEL R39, R39, -INF , !P5 ;  /* 0xff80000027277808 */ /* 0x000fe20006800000 */
[--C-:B------:R-:W-:Y:S01]  /*10d10*/  FFMA.FTZ R48, R48, UR39, -R0.reuse ;  /* 0x0000002730307c23 */ /* 0x100fe20008010800 */
[----:B------:R-:W-:Y:S01]  /*10d20*/  ISETP.GT.AND P5, PT, R144, 0x21, P3 ;  /* 0x000000219000780c */ /* 0x000fe20001fa4270 */
[--C-:B------:R-:W-:Y:S01]  /*10d30*/  FFMA.FTZ R49, R49, UR39, -R0.reuse ;  /* 0x0000002731317c23 */ /* 0x100fe20008010800 */
[C---:B------:R-:W-:Y:S01]  /*10d40*/  ISETP.LT.OR P4, PT, R143.reuse, 0x19, P4 ;  /* 0x000000198f00780c */ /* 0x040fe20002781670 */
[----:B------:R-:W-:Y:S01]  /*10d50*/  MUFU.EX2 R33, R33 ;  /* 0x0000002100217308 */ /* 0x000fe20000000800 */
[----:B------:R-:W-:Y:S01]  /*10d60*/  ISETP.LT.OR P5, PT, R143, 0x22, P5 ;  /* 0x000000228f00780c */ /* 0x000fe20002fa1670 */
[--C-:B------:R-:W-:Y:S01]  /*10d70*/  FFMA.FTZ R52, R52, UR39, -R0.reuse ;  /* 0x0000002734347c23 */ /* 0x100fe20008010800 */
[----:B------:R-:W-:Y:S01]  /*10d80*/  FSEL R38, R38, -INF , !P4 ;  /* 0xff80000026267808 */ /* 0x000fe20006000000 */
[--C-:B------:R-:W-:Y:S01]  /*10d90*/  FFMA.FTZ R53, R53, UR39, -R0.reuse ;  /* 0x0000002735357c23 */ /* 0x100fe20008010800 */
[----:B------:R-:W-:Y:S01]  /*10da0*/  FSEL R43, R43, -INF , !P5 ;  /* 0xff8000002b2b7808 */ /* 0x000fe20006800000 */
[--C-:B------:R-:W-:Y:S01]  /*10db0*/  FFMA.FTZ R56, R56, UR39, -R0.reuse ;  /* 0x0000002738387c23 */ /* 0x100fe20008010800 */
[C---:B------:R-:W-:Y:S01]  /*10dc0*/  ISETP.GT.AND P5, PT, R144.reuse, 0x29, P3 ;  /* 0x000000299000780c */ /* 0x040fe20001fa4270 */
[----:B------:R-:W-:Y:S01]  /*10dd0*/  MUFU.EX2 R36, R36 ;  /* 0x0000002400247308 */ /* 0x000fe20000000800 */
[----:B------:R-:W-:Y:S01]  /*10de0*/  ISETP.GT.AND P4, PT, R144, 0x20, P3 ;  /* 0x000000209000780c */ /* 0x000fe20001f84270 */
[--C-:B------:R-:W-:Y:S01]  /*10df0*/  FFMA.FTZ R57, R57, UR39, -R0.reuse ;  /* 0x0000002739397c23 */ /* 0x100fe20008010800 */
[C---:B------:R-:W-:Y:S01]  /*10e00*/  ISETP.LT.OR P5, PT, R143.reuse, 0x2a, P5 ;  /* 0x0000002a8f00780c */ /* 0x040fe20002fa1670 */
[--C-:B------:R-:W-:Y:S01]  /*10e10*/  FFMA.FTZ R60, R60, UR39, -R0.reuse ;  /* 0x000000273c3c7c23 */ /* 0x100fe20008010800 */
[----:B------:R-:W-:Y:S01]  /*10e20*/  ISETP.LT.OR P4, PT, R143, 0x21, P4 ;  /* 0x000000218f00780c */ /* 0x000fe20002781670 */
[--C-:B------:R-:W-:Y:S01]  /*10e30*/  FFMA.FTZ R61, R61, UR39, -R0.reuse ;  /* 0x000000273d3d7c23 */ /* 0x100fe20008010800 */
[----:B------:R-:W-:Y:S01]  /*10e40*/  FSEL R47, R47, -INF , !P5 ;  /* 0xff8000002f2f7808 */ /* 0x000fe20006800000 */
[----:B------:R-:W-:Y:S01]  /*10e50*/  MUFU.EX2 R37, R37 ;  /* 0x0000002500257308 */ /* 0x000fe20000000800 */
[----:B------:R-:W-:Y:S01]  /*10e60*/  ISETP.GT.AND P5, PT, R144, 0x31, P3 ;  /* 0x000000319000780c */ /* 0x000fe20001fa4270 */
[--C-:B------:R-:W-:Y:S01]  /*10e70*/  FFMA.FTZ R64, R64, UR39, -R0.reuse ;  /* 0x0000002740407c23 */ /* 0x100fe20008010800 */
[----:B------:R-:W-:Y:S01]  /*10e80*/  FSEL R42, R42, -INF , !P4 ;  /* 0xff8000002a2a7808 */ /* 0x000fe20006000000 */
[--C-:B------:R-:W-:Y:S01]  /*10e90*/  FFMA.FTZ R65, R65, UR39, -R0.reuse ;  /* 0x0000002741417c23 */ /* 0x100fe20008010800 */
[----:B------:R-:W-:Y:S01]  /*10ea0*/  ISETP.LT.OR P5, PT, R143, 0x32, P5 ;  /* 0x000000328f00780c */ /* 0x000fe20002fa1670 */
[--C-:B------:R-:W-:Y:S01]  /*10eb0*/  FFMA.FTZ R68, R68, UR39, -R0.reuse ;  /* 0x0000002744447c23 */ /* 0x100fe20008010800 */
[C---:B------:R-:W-:Y:S01]  /*10ec0*/  ISETP.GT.AND P4, PT, R144.reuse, 0x28, P3 ;  /* 0x000000289000780c */ /* 0x040fe20001f84270 */
[----:B------:R-:W-:Y:S01]  /*10ed0*/  MUFU.EX2 R40, R40 ;  /* 0x0000002800287308 */ /* 0x000fe20000000800 */
[----:B------:R-:W-:Y:S01]  /*10ee0*/  FSEL R51, R51, -INF , !P5 ;  /* 0xff80000033337808 */ /* 0x000fe20006800000 */
[--C-:B------:R-:W-:Y:S01]  /*10ef0*/  FFMA.FTZ R69, R69, UR39, -R0.reuse ;  /* 0x0000002745457c23 */ /* 0x100fe20008010800 */
[----:B------:R-:W-:Y:S01]  /*10f00*/  ISETP.GT.AND P5, PT, R144, 0x39, P3 ;  /* 0x000000399000780c */ /* 0x000fe20001fa4270 */
[--C-:B------:R-:W-:Y:S01]  /*10f10*/  FFMA.FTZ R72, R72, UR39, -R0.reuse ;  /* 0x0000002748487c23 */ /* 0x100fe20008010800 */
[----:B------:R-:W-:Y:S01]  /*10f20*/  ISETP.LT.OR P4, PT, R143, 0x29, P4 ;  /* 0x000000298f00780c */ /* 0x000fe20002781670 */
[--C-:B------:R-:W-:Y:S01]  /*10f30*/  FFMA.FTZ R73, R73, UR39, -R0.reuse ;  /* 0x0000002749497c23 */ /* 0x100fe20008010800 */
[----:B------:R-:W-:Y:S01]  /*10f40*/  ISETP.LT.OR P5, PT, R143, 0x3a, P5 ;  /* 0x0000003a8f00780c */ /* 0x000fe20002fa1670 */
[----:B------:R-:W-:Y:S01]  /*10f50*/  MUFU.EX2 R41, R41 ;  /* 0x0000002900297308 */ /* 0x000fe20000000800 */
[----:B------:R-:W-:Y:S01]  /*10f60*/  FSEL R46, R46, -INF , !P4 ;  /* 0xff8000002e2e7808 */ /* 0x000fe20006000000 */
[--C-:B------:R-:W-:Y:S01]  /*10f70*/  FFMA.FTZ R76, R76, UR39, -R0.reuse ;  /* 0x000000274c4c7c23 */ /* 0x100fe20008010800 */
[----:B------:R-:W-:Y:S01]  /*10f80*/  FSEL R55, R55, -INF , !P5 ;  /* 0xff80000037377808 */ /* 0x000fe20006800000 */
[--C-:B------:R-:W-:Y:S01]  /*10f90*/  FFMA.FTZ R77, R77, UR39, -R0.reuse ;  /* 0x000000274d4d7c23 */ /* 0x100fe20008010800 */
[----:B------:R-:W-:Y:S01]  /*10fa0*/  ISETP.GT.AND P5, PT, R144, 0x41, P3 ;  /* 0x000000419000780c */ /* 0x000fe20001fa4270 */
[--C-:B------:R-:W-:Y:S01]  /*10fb0*/  FFMA.FTZ R80, R80, UR39, -R0.reuse ;  /* 0x0000002750507c23 */ /* 0x100fe20008010800 */
[----:B------:R-:W-:Y:S01]  /*10fc0*/  ISETP.GT.AND P4, PT, R144, 0x30, P3 ;  /* 0x000000309000780c */ /* 0x000fe20001f84270 */
[----:B------:R-:W-:Y:S01]  /*10fd0*/  MUFU.EX2 R44, R44 ;  /* 0x0000002c002c7308 */ /* 0x000fe20000000800 */
[----:B------:R-:W-:Y:S01]  /*10fe0*/  ISETP.LT.OR P5, PT, R143, 0x42, P5 ;  /* 0x000000428f00780c */ /* 0x000fe20002fa1670 */
[--C-:B------:R-:W-:Y:S01]  /*10ff0*/  FFMA.FTZ R81, R81, UR39, -R0.reuse ;  /* 0x0000002751517c23 */ /* 0x100fe20008010800 */
[----:B------:R-:W-:Y:S01]  /*11000*/  ISETP.LT.OR P4, PT, R143, 0x31, P4 ;  /* 0x000000318f00780c */ /* 0x000fe20002781670 */
[--C-:B------:R-:W-:Y:S01]  /*11010*/  FFMA.FTZ R84, R84, UR39, -R0.reuse ;  /* 0x0000002754547c23 */ /* 0x100fe20008010800 */
[----:B------:R-:W-:Y:S01]  /*11020*/  FSEL R59, R59, -INF , !P5 ;  /* 0xff8000003b3b7808 */ /* 0x000fe20006800000 */
[----:B------:R-:W-:Y:S01]  /*11030*/  FFMA.FTZ R0, R85, UR39, -R0 ;  /* 0x0000002755007c23 */ /* 0x000fe20008010800 */
[----:B------:R-:W-:Y:S01]  /*11040*/  ISETP.GT.AND P5, PT, R144, 0x49, P3 ;  /* 0x000000499000780c */ /* 0x000fe20001fa4270 */
[----:B------:R-:W-:Y:S01]  /*11050*/  MUFU.EX2 R45, R45 ;  /* 0x0000002d002d7308 */ /* 0x000fe20000000800 */
[----:B------:R-:W-:-:S02]  /*11060*/  FSEL R50, R50, -INF , !P4 ;  /* 0xff80000032327808 */ /* 0x000fc40006000000 */
[----:B------:R-:W-:Y:S02]  /*11070*/  ISETP.LT.OR P5, PT, R143, 0x4a, P5 ;  /* 0x0000004a8f00780c */ /* 0x000fe40002fa1670 */
[C---:B------:R-:W-:Y:S02]  /*11080*/  ISETP.GT.AND P4, PT, R144.reuse, 0x38, P3 ;  /* 0x000000389000780c */ /* 0x040fe40001f84270 */
[----:B------:R-:W-:Y:S01]  /*11090*/  FSEL R63, R63, -INF , !P5 ;  /* 0xff8000003f3f7808 */ /* 0x000fe20006800000 */
[----:B------:R-:W-:Y:S01]  /*110a0*/  MUFU.EX2 R48, R48 ;  /* 0x0000003000307308 */ /* 0x000fe20000000800 */
[----:B------:R-:W-:Y:S02]  /*110b0*/  ISETP.GT.AND P5, PT, R144, 0x51, P3 ;  /* 0x000000519000780c */ /* 0x000fe40001fa4270 */
[C---:B------:R-:W-:Y:S02]  /*110c0*/  ISETP.LT.OR P4, PT, R143.reuse, 0x39, P4 ;  /* 0x000000398f00780c */ /* 0x040fe40002781670 */
[----:B------:R-:W-:-:S02]  /*110d0*/  ISETP.LT.OR P5, PT, R143, 0x52, P5 ;  /* 0x000000528f00780c */ /* 0x000fc40002fa1670 */
[----:B------:R-:W-:Y:S01]  /*110e0*/  FSEL R54, R54, -INF , !P4 ;  /* 0xff80000036367808 */ /* 0x000fe20006000000 */
[----:B------:R-:W-:Y:S01]  /*110f0*/  MUFU.EX2 R49, R49 ;  /* 0x0000003100317308 */ /* 0x000fe20000000800 */
[----:B------:R-:W-:Y:S02]  /*11100*/  FSEL R67, R67, -INF , !P5 ;  /* 0xff80000043437808 */ /* 0x000fe40006800000 */
[C---:B------:R-:W-:Y:S02]  /*11110*/  ISETP.GT.AND P5, PT, R144.reuse, 0x59, P3 ;  /* 0x000000599000780c */ /* 0x040fe40001fa4270 */
[----:B------:R-:W-:Y:S02]  /*11120*/  ISETP.GT.AND P4, PT, R144, 0x40, P3 ;  /* 0x000000409000780c */ /* 0x000fe40001f84270 */
[C---:B------:R-:W-:Y:S01]  /*11130*/  ISETP.LT.OR P5, PT, R143.reuse, 0x5a, P5 ;  /* 0x0000005a8f00780c */ /* 0x040fe20002fa1670 */
[----:B------:R-:W-:Y:S01]  /*11140*/  MUFU.EX2 R52, R52 ;  /* 0x0000003400347308 */ /* 0x000fe20000000800 */
[----:B------:R-:W-:-:S02]  /*11150*/  ISETP.LT.OR P4, PT, R143, 0x41, P4 ;  /* 0x000000418f00780c */ /* 0x000fc40002781670 */
[----:B------:R-:W-:Y:S02]  /*11160*/  FSEL R71, R71, -INF , !P5 ;  /* 0xff80000047477808 */ /* 0x000fe40006800000 */
[----:B------:R-:W-:Y:S02]  /*11170*/  ISETP.GT.AND P5, PT, R144, 0x61, P3 ;  /* 0x000000619000780c */ /* 0x000fe40001fa4270 */
[----:B------:R-:W-:Y:S01]  /*11180*/  FSEL R58, R58, -INF , !P4 ;  /* 0xff8000003a3a7808 */ /* 0x000fe20006000000 */
[----:B------:R-:W-:Y:S01]  /*11190*/  MUFU.EX2 R53, R53 ;  /* 0x0000003500357308 */ /* 0x000fe20000000800 */
[----:B------:R-:W-:Y:S02]  /*111a0*/  ISETP.LT.OR P5, PT, R143, 0x62, P5 ;  /* 0x000000628f00780c */ /* 0x000fe40002fa1670 */
[----:B------:R-:W-:Y:S02]  /*111b0*/  ISETP.GT.AND P4, PT, R144, 0x48, P3 ;  /* 0x000000489000780c */ /* 0x000fe40001f84270 */
[----:B------:R-:W-:-:S02]  /*111c0*/  FSEL R75, R75, -INF , !P5 ;  /* 0xff8000004b4b7808 */ /* 0x000fc40006800000 */
[----:B------:R-:W-:Y:S01]  /*111d0*/  ISETP.GT.AND P5, PT, R144, 0x69, P3 ;  /* 0x000000699000780c */ /* 0x000fe20001fa4270 */
[----:B------:R-:W-:Y:S01]  /*111e0*/  MUFU.EX2 R56, R56 ;  /* 0x0000003800387308 */ /* 0x000fe20000000800 */
[C---:B------:R-:W-:Y:S02]  /*111f0*/  ISETP.LT.OR P4, PT, R143.reuse, 0x49, P4 ;  /* 0x000000498f00780c */ /* 0x040fe40002781670 */
[----:B------:R-:W-:Y:S02]  /*11200*/  ISETP.LT.OR P5, PT, R143, 0x6a, P5 ;  /* 0x0000006a8f00780c */ /* 0x000fe40002fa1670 */
[----:B------:R-:W-:Y:S02]  /*11210*/  FSEL R62, R62, -INF , !P4 ;  /* 0xff8000003e3e7808 */ /* 0x000fe40006000000 */
[----:B------:R-:W-:Y:S01]  /*11220*/  FSEL R79, R79, -INF , !P5 ;  /* 0xff8000004f4f7808 */ /* 0x000fe20006800000 */
[----:B------:R-:W-:Y:S01]  /*11230*/  MUFU.EX2 R57, R57 ;  /* 0x0000003900397308 */ /* 0x000fe20000000800 */
[----:B------:R-:W-:-:S02]  /*11240*/  ISETP.GT.AND P5, PT, R144, RZ, P3 ;  /* 0x000000ff9000720c */ /* 0x000fc40001fa4270 */
[----:B------:R-:W-:Y:S02]  /*11250*/  ISETP.GT.AND P4, PT, R144, 0x50, P3 ;  /* 0x000000509000780c */ /* 0x000fe40001f84270 */
[C---:B------:R-:W-:Y:S02]  /*11260*/  ISETP.LT.OR P5, PT, R143.reuse, 0x1, P5 ;  /* 0x000000018f00780c */ /* 0x040fe40002fa1670 */
[----:B------:R-:W-:Y:S01]  /*11270*/  ISETP.LT.OR P4, PT, R143, 0x51, P4 ;  /* 0x000000518f00780c */ /* 0x000fe20002781670 */
[----:B------:R-:W-:Y:S01]  /*11280*/  MUFU.EX2 R60, R60 ;  /* 0x0000003c003c7308 */ /* 0x000fe20000000800 */
[----:B------:R-:W-:Y:S02]  /*11290*/  FSEL R18, R26, -INF , !P5 ;  /* 0xff8000001a127808 */ /* 0x000fe40006800000 */
[----:B------:R-:W-:Y:S02]  /*112a0*/  FSEL R66, R66, -INF , !P4 ;  /* 0xff80000042427808 */ /* 0x000fe40006000000 */
[----:B------:R-:W-:-:S02]  /*112b0*/  FMNMX.FTZ R11, R18, R6, !PT ;  /* 0x00000006120b7209 */ /* 0x000fc40007810000 */
[----:B------:R-:W-:Y:S01]  /*112c0*/  ISETP.GT.AND P4, PT, R144, 0x58, P3 ;  /* 0x000000589000780c */ /* 0x000fe20001f84270 */
[----:B------:R-:W0:Y:S01]  /*112d0*/  MUFU.EX2 R26, R28 ;  /* 0x0000001c001a7308 */ /* 0x000e220000000800 */
[----:B------:R-:W-:Y:S02]  /*112e0*/  FMNMX.FTZ R11, R27, R11, !PT ;  /* 0x0000000b1b0b7209 */ /* 0x000fe40007810000 */
[----:B------:R-:W-:Y:S02]  /*112f0*/  ISETP.LT.OR P4, PT, R143, 0x59, P4 ;  /* 0x000000598f00780c */ /* 0x000fe40002781670 */
[----:B------:R-:W-:Y:S02]  /*11300*/  FMNMX.FTZ R11, R30, R11, !PT ;  /* 0x0000000b1e0b7209 */ /* 0x000fe40007810000 */
[----:B------:R-:W-:Y:S01]  /*11310*/  FSEL R70, R70, -INF , !P4 ;  /* 0xff80000046467808 */ /* 0x000fe20006000000 */
[----:B------:R-:W-:Y:S01]  /*11320*/  MUFU.EX2 R61, R61 ;  /* 0x0000003d003d7308 */ /* 0x000fe20000000800 */
[----:B------:R-:W-:-:S02]  /*11330*/  FMNMX.FTZ R11, R31, R11, !PT ;  /* 0x0000000b1f0b7209 */ /* 0x000fc40007810000 */
[----:B------:R-:W-:Y:S02]  /*11340*/  ISETP.GT.AND P4, PT, R144, 0x60, P3 ;  /* 0x000000609000780c */ /* 0x000fe40001f84270 */
[----:B------:R-:W-:Y:S02]  /*11350*/  FMNMX.FTZ R11, R34, R11, !PT ;  /* 0x0000000b220b7209 */ /* 0x000fe40007810000 */
[----:B------:R-:W-:Y:S01]  /*11360*/  ISETP.LT.OR P4, PT, R143, 0x61, P4 ;  /* 0x000000618f00780c */ /* 0x000fe20002781670 */
[----:B------:R-:W-:Y:S01]  /*11370*/  MUFU.EX2 R64, R64 ;  /* 0x0000004000407308 */ /* 0x000fe20000000800 */
[----:B------:R-:W-:Y:S01]  /*11380*/  FMNMX.FTZ R11, R35, R11, !PT ;  /* 0x0000000b230b7209 */ /* 0x000fe20007810000 */
[----:B0-----:R-:W-:Y:S01]  /*11390*/  FADD.FTZ R5, R26, R5 ;  /* 0x000000051a057221 */ /* 0x001fe20000010000 */
[----:B------:R-:W-:Y:S02]  /*113a0*/  FSEL R74, R74, -INF , !P4 ;  /* 0xff8000004a4a7808 */ /* 0x000fe40006000000 */
[----:B------:R-:W-:Y:S01]  /*113b0*/  FMNMX.FTZ R11, R38, R11, !PT ;  /* 0x0000000b260b7209 */ /* 0x000fe20007810000 */
[----:B------:R-:W-:Y:S01]  /*113c0*/  FADD.FTZ R5, R29, R5 ;  /* 0x000000051d057221 */ /* 0x000fe20000010000 */
[----:B------:R-:W-:Y:S01]  /*113d0*/  ISETP.GT.AND P4, PT, R144, 0x68, P3 ;  /* 0x000000689000780c */ /* 0x000fe20001f84270 */
[----:B------:R-:W-:Y:S01]  /*113e0*/  MUFU.EX2 R65, R65 ;  /* 0x0000004100417308 */ /* 0x000fe20000000800 */
[----:B------:R-:W-:Y:S01]  /*113f0*/  FMNMX.FTZ R11, R39, R11, !PT ;  /* 0x0000000b270b7209 */ /* 0x000fe20007810000 */
[----:B------:R-:W-:Y:S01]  /*11400*/  FADD.FTZ R5, R32, R5 ;  /* 0x0000000520057221 */ /* 0x000fe20000010000 */
[----:B------:R-:W-:-:S02]  /*11410*/  ISETP.LT.OR P4, PT, R143, 0x69, P4 ;  /* 0x000000698f00780c */ /* 0x000fc40002781670 */
[----:B------:R-:W-:Y:S01]  /*11420*/  FMNMX.FTZ R11, R42, R11, !PT ;  /* 0x0000000b2a0b7209 */ /* 0x000fe20007810000 */
[----:B------:R-:W-:Y:S01]  /*11430*/  FADD.FTZ R5, R33, R5 ;  /* 0x0000000521057221 */ /* 0x000fe20000010000 */
[----:B------:R-:W-:Y:S01]  /*11440*/  FSEL R78, R78, -INF , !P4 ;  /* 0xff8000004e4e7808 */ /* 0x000fe20006000000 */
[----:B------:R-:W-:Y:S01]  /*11450*/  MUFU.EX2 R68, R68 ;  /* 0x0000004400447308 */ /* 0x000fe20000000800 */
[----:B------:R-:W-:Y:S02]  /*11460*/  FMNMX.FTZ R11, R43, R11, !PT ;  /* 0x0000000b2b0b7209 */ /* 0x000fe40007810000 */
[----:B------:R-:W-:Y:S02]  /*11470*/  ISETP.GT.AND P4, PT, R144, 0x70, P3 ;  /* 0x000000709000780c */ /* 0x000fe40001f84270 */
[----:B------:R-:W-:Y:S02]  /*11480*/  FMNMX.FTZ R11, R46, R11, !PT ;  /* 0x0000000b2e0b7209 */ /* 0x000fe40007810000 */
[----:B------:R-:W-:Y:S01]  /*11490*/  ISETP.LT.OR P4, PT, R143, 0x71, P4 ;  /* 0x000000718f00780c */ /* 0x000fe20002781670 */
[----:B------:R-:W-:Y:S01]  /*114a0*/  MUFU.EX2 R69, R69 ;  /* 0x0000004500457308 */ /* 0x000fe20000000800 */
[----:B------:R-:W-:-:S02]  /*114b0*/  FMNMX.FTZ R11, R47, R11, !PT ;  /* 0x0000000b2f0b7209 */ /* 0x000fc40007810000 */
[----:B------:R-:W-:Y:S02]  /*114c0*/  FSEL R82, R82, -INF , !P4 ;  /* 0xff80000052527808 */ /* 0x000fe40006000000 */
[----:B------:R-:W-:Y:S02]  /*114d0*/  FMNMX.FTZ R11, R50, R11, !PT ;  /* 0x0000000b320b7209 */ /* 0x000fe40007810000 */
[C---:B------:R-:W-:Y:S01]  /*114e0*/  ISETP.GT.AND P4, PT, R144.reuse, 0x71, P3 ;  /* 0x000000719000780c */ /* 0x040fe20001f84270 */
[----:B------:R-:W-:Y:S01]  /*114f0*/  MUFU.EX2 R72, R72 ;  /* 0x0000004800487308 */ /* 0x000fe20000000800 */
[----:B------:R-:W-:Y:S02]  /*11500*/  FMNMX.FTZ R11, R51, R11, !PT ;  /* 0x0000000b330b7209 */ /* 0x000fe40007810000 */
[----:B------:R-:W-:Y:S02]  /*11510*/  ISETP.GT.AND P5, PT, R144, 0x78, P3 ;  /* 0x000000789000780c */ /* 0x000fe40001fa4270 */
[----:B------:R-:W-:-:S02]  /*11520*/  FMNMX.FTZ R11, R54, R11, !PT ;  /* 0x0000000b360b7209 */ /* 0x000fc40007810000 */
[----:B------:R-:W-:Y:S01]  /*11530*/  ISETP.LT.OR P4, PT, R143, 0x72, P4 ;  /* 0x000000728f00780c */ /* 0x000fe20002781670 */
        /* <DEDUP_REMOVED lines=9> */
[----:B------:R-:W-:Y:S01]  /*115d0*/  ISETP.LT.OR P3, PT, R143, 0x7a, P3 ;  /* 0x0000007a8f00780c */ /* 0x000fe20001f61670 */
[----:B------:R-:W-:Y:S01]  /*115e0*/  MUFU.EX2 R77, R77 ;  /* 0x0000004d004d7308 */ /* 0x000fe20000000800 */
[----:B------:R-:W-:Y:S02]  /*115f0*/  FMNMX.FTZ R11, R63, R11, !PT ;  /* 0x0000000b3f0b7209 */ /* 0x000fe40007810000 */
[----:B------:R-:W-:Y:S02]  /*11600*/  FSEL R86, R86, -INF , !P5 ;  /* 0xff80000056567808 */ /* 0x000fe40006800000 */
[----:B------:R-:W-:-:S02]  /*11610*/  FMNMX.FTZ R11, R66, R11, !PT ;  /* 0x0000000b420b7209 */ /* 0x000fc40007810000 */
[----:B------:R-:W-:Y:S01]  /*11620*/  FSEL R87, R87, -INF , !P3 ;  /* 0xff80000057577808 */ /* 0x000fe20005800000 */
[----:B------:R-:W-:Y:S01]  /*11630*/  MUFU.EX2 R80, R80 ;  /* 0x0000005000507308 */ /* 0x000fe20000000800 */
[----:B------:R-:W-:Y:S02]  /*11640*/  FMNMX.FTZ R11, R67, R11, !PT ;  /* 0x0000000b430b7209 */ /* 0x000fe40007810000 */
[----:B------:R-:W-:Y:S02]  /*11650*/  F2FP.BF16.F32.PACK_AB R26, R29, R26 ;  /* 0x0000001a1d1a723e */ /* 0x000fe400000010ff */
[----:B------:R-:W-:Y:S02]  /*11660*/  FMNMX.FTZ R11, R70, R11, !PT ;  /* 0x0000000b460b7209 */ /* 0x000fe40007810000 */
[----:B------:R-:W-:Y:S01]  /*11670*/  F2FP.BF16.F32.PACK_AB R24, R25, R24 ;  /* 0x000000181918723e */ /* 0x000fe200000010ff */
[----:B------:R-:W-:Y:S01]  /*11680*/  MUFU.EX2 R81, R81 ;  /* 0x0000005100517308 */ /* 0x000fe20000000800 */
[----:B------:R-:W-:-:S02]  /*11690*/  FMNMX.FTZ R11, R71, R11, !PT ;  /* 0x0000000b470b7209 */ /* 0x000fc40007810000 */
[----:B------:R-:W-:Y:S01]  /*116a0*/  F2FP.BF16.F32.PACK_AB R32, R33, R32 ;  /* 0x000000202120723e */ /* 0x000fe200000010ff */
[----:B------:R-:W-:Y:S01]  /*116b0*/  FADD.FTZ R33, R36, R5 ;  /* 0x0000000524217221 */ /* 0x000fe20000010000 */
[----:B------:R-:W-:-:S03]  /*116c0*/  FMNMX.FTZ R11, R74, R11, !PT ;  /* 0x0000000b4a0b7209 */ /* 0x000fc60007810000 */
[----:B------:R-:W-:Y:S01]  /*116d0*/  FADD.FTZ R33, R37, R33 ;  /* 0x0000002125217221 */ /* 0x000fe20000010000 */
[----:B------:R-:W-:Y:S01]  /*116e0*/  FMNMX.FTZ R11, R75, R11, !PT ;  /* 0x0000000b4b0b7209 */ /* 0x000fe20007810000 */
[----:B------:R-:W-:Y:S02]  /*116f0*/  MUFU.EX2 R84, R84 ;  /* 0x0000005400547308 */ /* 0x000fe40000000800 */
[----:B------:R-:W-:Y:S01]  /*11700*/  FADD.FTZ R33, R40, R33 ;  /* 0x0000002128217221 */ /* 0x000fe20000010000 */
[----:B------:R-:W-:Y:S02]  /*11710*/  FMNMX.FTZ R11, R78, R11, !PT ;  /* 0x0000000b4e0b7209 */ /* 0x000fe40007810000 */
[C---:B------:R-:W-:Y:S01]  /*11720*/  F2FP.BF16.F32.PACK_AB R40, R41.reuse, R40 ;  /* 0x000000282928723e */ /* 0x040fe200000010ff */
[----:B------:R-:W-:Y:S01]  /*11730*/  FADD.FTZ R33, R41, R33 ;  /* 0x0000002129217221 */ /* 0x000fe20000010000 */
[----:B------:R-:W-:Y:S01]  /*11740*/  FMNMX.FTZ R11, R79, R11, !PT ;  /* 0x0000000b4f0b7209 */ /* 0x000fe20007810000 */
[----:B------:R-:W-:Y:S02]  /*11750*/  MUFU.EX2 R0, R0 ;  /* 0x0000000000007308 */ /* 0x000fe40000000800 */
[----:B------:R-:W-:Y:S01]  /*11760*/  FADD.FTZ R33, R44, R33 ;  /* 0x000000212c217221 */ /* 0x000fe20000010000 */
[----:B------:R-:W-:-:S03]  /*11770*/  FMNMX.FTZ R11, R82, R11, !PT ;  /* 0x0000000b520b7209 */ /* 0x000fc60007810000 */
[----:B------:R-:W-:Y:S01]  /*11780*/  FADD.FTZ R33, R45, R33 ;  /* 0x000000212d217221 */ /* 0x000fe20000010000 */
[----:B------:R-:W-:-:S03]  /*11790*/  FMNMX.FTZ R11, R83, R11, !PT ;  /* 0x0000000b530b7209 */ /* 0x000fc60007810000 */
[----:B------:R-:W-:Y:S01]  /*117a0*/  FADD.FTZ R33, R48, R33 ;  /* 0x0000002130217221 */ /* 0x000fe20000010000 */
[----:B------:R-:W-:-:S03]  /*117b0*/  FMNMX.FTZ R11, R86, R11, !PT ;  /* 0x0000000b560b7209 */ /* 0x000fc60007810000 */
[----:B------:R-:W-:Y:S01]  /*117c0*/  FADD.FTZ R33, R49, R33 ;  /* 0x0000002131217221 */ /* 0x000fe20000010000 */
[----:B------:R-:W-:-:S03]  /*117d0*/  FMNMX.FTZ R11, R87, R11, !PT ;  /* 0x0000000b570b7209 */ /* 0x000fc60007810000 */
[----:B------:R-:W-:Y:S02]  /*117e0*/  FADD.FTZ R41, R52, R33 ;  /* 0x0000002134297221 */ /* 0x000fe40000010000 */
[----:B------:R-:W0:Y:S02]  /*117f0*/  SHFL.BFLY PT, R16, R11, 0x2, 0x1f ;  /* 0x0c401f000b107f89 */ /* 0x000e2400000e0000 */
[----:B------:R-:W-:-:S04]  /*11800*/  FADD.FTZ R41, R53, R41 ;  /* 0x0000002935297221 */ /* 0x000fc80000010000 */
[----:B------:R-:W-:Y:S01]  /*11810*/  FADD.FTZ R41, R56, R41 ;  /* 0x0000002938297221 */ /* 0x000fe20000010000 */
[----:B0-----:R-:W-:-:S05]  /*11820*/  FMNMX.FTZ R11, R11, R16, !PT ;  /* 0x000000100b0b7209 */ /* 0x001fca0007810000 */
[----:B------:R-:W0:Y:S02]  /*11830*/  SHFL.BFLY PT, R16, R11, 0x1, 0x1f ;  /* 0x0c201f000b107f89 */ /* 0x000e2400000e0000 */
[----:B0-----:R-:W-:-:S04]  /*11840*/  FMNMX.FTZ R11, R11, R16, !PT ;  /* 0x000000100b0b7209 */ /* 0x001fc80007810000 */
[C---:B------:R-:W-:Y:S01]  /*11850*/  FSETP.NEU.FTZ.AND P3, PT, R11.reuse, -INF , PT ;  /* 0xff8000000b00780b */ /* 0x040fe20003f7d000 */
[----:B------:R-:W-:-:S05]  /*11860*/  FMUL.FTZ R16, R11, UR39 ;  /* 0x000000270b107c20 */ /* 0x000fca0008410000 */
        /* <DEDUP_REMOVED lines=17> */
[----:B------:R-:W-:Y:S01]  /*11980*/  F2FP.BF16.F32.PACK_AB R48, R49, R48 ;  /* 0x000000303130723e */ /* 0x000fe200000010ff */
[--C-:B------:R-:W-:Y:S01]  /*11990*/  FFMA.FTZ R75, R75, UR39, -R16.reuse ;  /* 0x000000274b4b7c23 */ /* 0x100fe20008010810 */
[----:B------:R-:W-:Y:S01]  /*119a0*/  F2FP.BF16.F32.PACK_AB R56, R57, R56 ;  /* 0x000000383938723e */ /* 0x000fe200000010ff */
[--C-:B------:R-:W-:Y:S01]  /*119b0*/  FFMA.FTZ R78, R78, UR39, -R16.reuse ;  /* 0x000000274e4e7c23 */ /* 0x100fe20008010810 */
[--C-:B------:R-:W-:Y:S01]  /*119c0*/  FFMA.FTZ R79, R79, UR39, -R16.reuse ;  /* 0x000000274f4f7c23 */ /* 0x100fe20008010810 */
[--C-:B------:R-:W-:Y:S01]  /*119d0*/  FFMA.FTZ R82, R82, UR39, -R16.reuse ;  /* 0x0000002752527c23 */ /* 0x100fe20008010810 */
[----:B------:R-:W-:Y:S01]  /*119e0*/  MUFU.EX2 R28, R28 ;  /* 0x0000001c001c7308 */ /* 0x000fe20000000800 */
[--C-:B------:R-:W-:Y:S01]  /*119f0*/  FFMA.FTZ R83, R83, UR39, -R16.reuse ;  /* 0x0000002753537c23 */ /* 0x100fe20008010810 */
[----:B------:R-:W-:Y:S01]  /*11a00*/  FFMA.FTZ R86, R86, UR39, -R16 ;  /* 0x0000002756567c23 */ /* 0x000fe20008010810 */
[----:B------:R-:W-:-:S05]  /*11a10*/  F2FP.BF16.F32.PACK_AB R42, R45, R44 ;  /* 0x0000002c2d2a723e */ /* 0x000fca00000010ff */
[----:B------:R-:W1:Y:S01]  /*11a20*/  MUFU.EX2 R29, R29 ;  /* 0x0000001d001d7308 */ /* 0x000e620000000800 */
[----:B0-----:R-:W-:-:S07]  /*11a30*/  F2FP.BF16.F32.PACK_AB R25, R21, R18 ;  /* 0x000000121519723e */ /* 0x001fce00000010ff */
[----:B------:R-:W-:Y:S08]  /*11a40*/  MUFU.EX2 R30, R30 ;  /* 0x0000001e001e7308 */ /* 0x000ff00000000800 */
[----:B------:R-:W-:Y:S01]  /*11a50*/  MUFU.EX2 R31, R31 ;  /* 0x0000001f001f7308 */ /* 0x000fe20000000800 */
[----:B-1----:R-:W-:-:S05]  /*11a60*/  F2FP.BF16.F32.PACK_AB R27, R29, R28 ;  /* 0x0000001c1d1b723e */ /* 0x002fca00000010ff */
[----:B------:R0:W-:Y:S02]  /*11a70*/  STSM.16.M88.4 [R140+0x21800], R24 ;  /* 0x021800188c007844 */ /* 0x0001e40000000200 */
[----:B------:R-:W-:Y:S08]  /*11a80*/  MUFU.EX2 R51, R51 ;  /* 0x0000003300337308 */ /* 0x000ff00000000800 */
[----:B------:R-:W-:Y:S01]  /*11a90*/  MUFU.EX2 R5, R66 ;  /* 0x0000004200057308 */ /* 0x000fe20000000800 */
[----:B0-----:R-:W-:Y:S01]  /*11aa0*/  FSEL R26, R11, RZ, P3 ;  /* 0x000000ff0b1a7208 */ /* 0x001fe20001800000 */
[--C-:B------:R-:W-:Y:S01]  /*11ab0*/  FFMA.FTZ R24, R34, UR39, -R16.reuse ;  /* 0x0000002722187c23 */ /* 0x100fe20008010810 */
[--C-:B------:R-:W-:Y:S01]  /*11ac0*/  FFMA.FTZ R25, R35, UR39, -R16.reuse ;  /* 0x0000002723197c23 */ /* 0x100fe20008010810 */
[--C-:B------:R-:W-:Y:S01]  /*11ad0*/  FFMA.FTZ R35, R38, UR39, -R16.reuse ;  /* 0x0000002726237c23 */ /* 0x100fe20008010810 */
[----:B------:R-:W-:Y:S01]  /*11ae0*/  FFMA.FTZ R27, R39, UR39, -R16 ;  /* 0x00000027271b7c23 */ /* 0x000fe20008010810 */
[----:B------:R-:W-:Y:S01]  /*11af0*/  FADD.FTZ R26, -R26, R6 ;  /* 0x000000061a1a7221 */ /* 0x000fe20000010100 */
[--C-:B------:R-:W-:Y:S01]  /*11b00*/  FFMA.FTZ R38, R43, UR39, -R16.reuse ;  /* 0x000000272b267c23 */ /* 0x100fe20008010810 */
[----:B------:R-:W-:Y:S01]  /*11b10*/  MUFU.EX2 R24, R24 ;  /* 0x0000001800187308 */ /* 0x000fe20000000800 */
[--C-:B------:R-:W-:Y:S01]  /*11b20*/  FFMA.FTZ R43, R46, UR39, -R16.reuse ;  /* 0x000000272e2b7c23 */ /* 0x100fe20008010810 */
[----:B------:R-:W-:Y:S01]  /*11b30*/  FMUL.FTZ R6, R26, UR39 ;  /* 0x000000271a067c20 */ /* 0x000fe20008410000 */
[----:B------:R-:W-:Y:S01]  /*11b40*/  F2FP.BF16.F32.PACK_AB R34, R37, R36 ;  /* 0x000000242522723e */ /* 0x000fe200000010ff */
[--C-:B------:R-:W-:Y:S01]  /*11b50*/  FFMA.FTZ R39, R47, UR39, -R16.reuse ;  /* 0x000000272f277c23 */ /* 0x100fe20008010810 */
[----:B------:R-:W-:-:S03]  /*11b60*/  FFMA.FTZ R26, R50, UR39, -R16 ;  /* 0x00000027321a7c23 */ /* 0x000fc60008010810 */
[----:B------:R-:W0:Y:S08]  /*11b70*/  MUFU.EX2 R6, R6 ;  /* 0x0000000600067308 */ /* 0x000e300000000800 */
[----:B------:R-:W1:Y:S08]  /*11b80*/  MUFU.EX2 R25, R25 ;  /* 0x0000001900197308 */ /* 0x000e700000000800 */
[----:B------:R-:W3:Y:S01]  /*11b90*/  MUFU.EX2 R35, R35 ;  /* 0x0000002300237308 */ /* 0x000ee20000000800 */
[----:B0-----:R-:W-:Y:S01]  /*11ba0*/  FFMA.FTZ R18, R6, R4, R18 ;  /* 0x0000000406127223 */ /* 0x001fe20000010012 */
[----:B------:R-:W-:-:S03]  /*11bb0*/  FFMA.FTZ R4, R55, UR39, -R16 ;  /* 0x0000002737047c23 */ /* 0x000fc60008010810 */
[----:B------:R-:W-:Y:S01]  /*11bc0*/  FADD.FTZ R18, R21, R18 ;  /* 0x0000001215127221 */ /* 0x000fe20000010000 */
[--C-:B------:R-:W-:Y:S01]  /*11bd0*/  FFMA.FTZ R21, R59, UR39, -R16.reuse ;  /* 0x000000273b157c23 */ /* 0x100fe20008010810 */
[----:B------:R-:W-:Y:S01]  /*11be0*/  FFMA.FTZ R59, R62, UR39, -R16 ;  /* 0x000000273e3b7c23 */ /* 0x000fe20008010810 */
[----:B------:R-:W0:Y:S01]  /*11bf0*/  MUFU.EX2 R27, R27 ;  /* 0x0000001b001b7308 */ /* 0x000e220000000800 */
[----:B------:R-:W-:Y:S01]  /*11c00*/  FADD.FTZ R28, R28, R18 ;  /* 0x000000121c1c7221 */ /* 0x000fe20000010000 */
[----:B-1----:R-:W-:Y:S01]  /*11c10*/  F2FP.BF16.F32.PACK_AB R33, R25, R24 ;  /* 0x000000181921723e */ /* 0x002fe200000010ff */
[----:B------:R-:W-:Y:S02]  /*11c20*/  FFMA.FTZ R16, R87, UR39, -R16 ;  /* 0x0000002757107c23 */ /* 0x000fe40008010810 */
[----:B------:R-:W-:-:S03]  /*11c30*/  FADD.FTZ R28, R29, R28 ;  /* 0x0000001c1d1c7221 */ /* 0x000fc60000010000 */
[----:B------:R-:W1:Y:S01]  /*11c40*/  MUFU.EX2 R38, R38 ;  /* 0x0000002600267308 */ /* 0x000e620000000800 */
[----:B------:R-:W-:Y:S01]  /*11c50*/  FADD.FTZ R28, R24, R28 ;  /* 0x0000001c181c7221 */ /* 0x000fe20000010000 */
[----:B------:R-:W-:-:S03]  /*11c60*/  FADD.FTZ R24, R57, R41 ;  /* 0x0000002939187221 */ /* 0x000fc60000010000 */
[----:B------:R-:W-:Y:S01]  /*11c70*/  FADD.FTZ R36, R25, R28 ;  /* 0x0000001c19247221 */ /* 0x000fe20000010000 */
[----:B------:R-:W-:Y:S02]  /*11c80*/  FADD.FTZ R24, R60, R24 ;  /* 0x000000183c187221 */ /* 0x000fe40000010000 */
[----:B------:R-:W4:Y:S01]  /*11c90*/  MUFU.EX2 R43, R43 ;  /* 0x0000002b002b7308 */ /* 0x000f220000000800 */
[----:B---3--:R-:W-:-:S07]  /*11ca0*/  FADD.FTZ R36, R35, R36 ;  /* 0x0000002423247221 */ /* 0x008fce0000010000 */
[----:B------:R-:W3:Y:S01]  /*11cb0*/  MUFU.EX2 R39, R39 ;  /* 0x0000002700277308 */ /* 0x000ee20000000800 */
[----:B0-----:R-:W-:-:S07]  /*11cc0*/  FADD.FTZ R36, R27, R36 ;  /* 0x000000241b247221 */ /* 0x001fce0000010000 */
[----:B------:R-:W0:Y:S01]  /*11cd0*/  MUFU.EX2 R26, R26 ;  /* 0x0000001a001a7308 */ /* 0x000e220000000800 */
[----:B------:R-:W-:-:S07]  /*11ce0*/  FADD.FTZ R36, R30, R36 ;  /* 0x000000241e247221 */ /* 0x000fce0000010000 */
[----:B------:R-:W5:Y:S01]  /*11cf0*/  MUFU.EX2 R4, R4 ;  /* 0x0000000400047308 */ /* 0x000f620000000800 */
[----:B-1----:R-:W-:-:S07]  /*11d00*/  FADD.FTZ R36, R38, R36 ;  /* 0x0000002426247221 */ /* 0x002fce0000010000 */
[----:B------:R-:W1:Y:S01]  /*11d10*/  MUFU.EX2 R18, R58 ;  /* 0x0000003a00127308 */ /* 0x000e620000000800 */
[----:B----4-:R-:W-:-:S07]  /*11d20*/  FADD.FTZ R36, R43, R36 ;  /* 0x000000242b247221 */ /* 0x010fce0000010000 */
[----:B------:R-:W4:Y:S01]  /*11d30*/  MUFU.EX2 R21, R21 ;  /* 0x0000001500157308 */ /* 0x000f220000000800 */
[----:B---3--:R-:W-:-:S07]  /*11d40*/  FADD.FTZ R37, R39, R36 ;  /* 0x0000002427257221 */ /* 0x008fce0000010000 */
[----:B------:R-:W3:Y:S01]  /*11d50*/  MUFU.EX2 R59, R59 ;  /* 0x0000003b003b7308 */ /* 0x000ee20000000800 */
[----:B0-----:R-:W-:-:S07]  /*11d60*/  FADD.FTZ R37, R26, R37 ;  /* 0x000000251a257221 */ /* 0x001fce0000010000 */
[----:B------:R-:W0:Y:S01]  /*11d70*/  MUFU.EX2 R29, R63 ;  /* 0x0000003f001d7308 */ /* 0x000e220000000800 */
[----:B------:R-:W-:Y:S01]  /*11d80*/  FADD.FTZ R37, R31, R37 ;  /* 0x000000251f257221 */ /* 0x000fe20000010000 */
[----:B------:R-:W-:Y:S01]  /*11d90*/  FADD.FTZ R24, R61, R24 ;  /* 0x000000183d187221 */ /* 0x000fe20000010000 */
[----:B------:R-:W-:Y:S02]  /*11da0*/  F2FP.BF16.F32.PACK_AB R41, R38, R30 ;  /* 0x0000001e2629723e */ /* 0x000fe400000010ff */
[----:B------:R-:W-:-:S03]  /*11db0*/  FADD.FTZ R37, R51, R37 ;  /* 0x0000002533257221 */ /* 0x000fc60000010000 */
[----:B------:R-:W2:Y:S01]  /*11dc0*/  MUFU.EX2 R28, R67 ;  /* 0x00000043001c7308 */ /* 0x000ea20000000800 */
[----:B-----5:R-:W-:Y:S01]  /*11dd0*/  FADD.FTZ R37, R4, R37 ;  /* 0x0000002504257221 */ /* 0x020fe20000010000 */
[----:B------:R-:W-:-:S06]  /*11de0*/  FADD.FTZ R24, R64, R24 ;  /* 0x0000001840187221 */ /* 0x000fcc0000010000 */
[----:B------:R-:W-:Y:S01]  /*11df0*/  MUFU.EX2 R71, R71 ;  /* 0x0000004700477308 */ /* 0x000fe20000000800 */
[----:B-1----:R-:W-:Y:S01]  /*11e00*/  FADD.FTZ R37, R18, R37 ;  /* 0x0000002512257221 */ /* 0x002fe20000010000 */
[----:B------:R-:W-:Y:S01]  /*11e10*/  F2FP.BF16.F32.PACK_AB R49, R31, R26 ;  /* 0x0000001a1f31723e */ /* 0x000fe200000010ff */
[----:B------:R-:W5:Y:S01]  /*11e20*/  LDL R30, [R1+0x24] ;  /* 0x00002400011e7983 */ /* 0x000f620000100800 */
[----:B------:R-:W-:Y:S01]  /*11e30*/  F2FP.BF16.F32.PACK_AB R35, R27, R35 ;  /* 0x000000231b23723e */ /* 0x000fe200000010ff */
[----:B----4-:R-:W-:Y:S01]  /*11e40*/  FADD.FTZ R37, R21, R37 ;  /* 0x0000002515257221 */ /* 0x010fe20000010000 */
[----:B------:R-:W-:Y:S02]  /*11e50*/  F2FP.BF16.F32.PACK_AB R43, R39, R43 ;  /* 0x0000002b272b723e */ /* 0x000fe400000010ff */
[----:B------:R-:W1:Y:S01]  /*11e60*/  MUFU.EX2 R67, R70 ;  /* 0x0000004600437308 */ /* 0x000e620000000800 */
[----:B---3--:R-:W-:Y:S01]  /*11e70*/  FADD.FTZ R37, R59, R37 ;  /* 0x000000253b257221 */ /* 0x008fe20000010000 */
[----:B------:R-:W-:-:S06]  /*11e80*/  FADD.FTZ R24, R65, R24 ;  /* 0x0000001841187221 */ /* 0x000fcc0000010000 */
[----:B------:R-:W3:Y:S01]  /*11e90*/  MUFU.EX2 R36, R74 ;  /* 0x0000004a00247308 */ /* 0x000ee20000000800 */
[----:B0-----:R-:W-:Y:S01]  /*11ea0*/  FADD.FTZ R37, R29, R37 ;  /* 0x000000251d257221 */ /* 0x001fe20000010000 */
[----:B------:R-:W-:Y:S01]  /*11eb0*/  F2FP.BF16.F32.PACK_AB R51, R4, R51 ;  /* 0x000000330433723e */ /* 0x000fe200000010ff */
[----:B--2---:R0:W-:Y:S02]  /*11ec0*/  STSM.16.M88.4 [R145], R32 ;  /* 0x0000002091007844 */ /* 0x0041e40000000200 */
[----:B------:R-:W-:Y:S01]  /*11ed0*/  FADD.FTZ R37, R5, R37 ;  /* 0x0000002505257221 */ /* 0x000fe20000010000 */
[----:B------:R-:W-:Y:S02]  /*11ee0*/  FADD.FTZ R24, R68, R24 ;  /* 0x0000001844187221 */ /* 0x000fe40000010000 */
[----:B------:R-:W2:Y:S01]  /*11ef0*/  MUFU.EX2 R75, R75 ;  /* 0x0000004b004b7308 */ /* 0x000ea20000000800 */
[----:B------:R-:W-:Y:S01]  /*11f00*/  FADD.FTZ R26, R28, R37 ;  /* 0x000000251c1a7221 */ /* 0x000fe20000010000 */
[----:B------:R-:W-:-:S03]  /*11f10*/  FADD.FTZ R25, R69, R24 ;  /* 0x0000001845197221 */ /* 0x000fc60000010000 */
[----:B-1----:R-:W-:Y:S01]  /*11f20*/  FADD.FTZ R26, R67, R26 ;  /* 0x0000001a431a7221 */ /* 0x002fe20000010000 */
[----:B------:R-:W-:Y:S01]  /*11f30*/  F2FP.BF16.F32.PACK_AB R57, R21, R18 ;  /* 0x000000121539723e */ /* 0x000fe200000010ff */
[----:B------:R-:W-:Y:S01]  /*11f40*/  FADD.FTZ R4, R72, R25 ;  /* 0x0000001948047221 */ /* 0x000fe20000010000 */
[----:B------:R-:W1:Y:S01]  /*11f50*/  MUFU.EX2 R78, R78 ;  /* 0x0000004e004e7308 */ /* 0x000e620000000800 */
[----:B------:R-:W-:Y:S02]  /*11f60*/  FADD.FTZ R21, R71, R26 ;  /* 0x0000001a47157221 */ /* 0x000fe40000010000 */
[----:B------:R-:W-:Y:S02]  /*11f70*/  FADD.FTZ R25, R73, R4 ;  /* 0x0000000449197221 */ /* 0x000fe40000010000 */
[----:B---3--:R-:W-:-:S03]  /*11f80*/  FADD.FTZ R4, R36, R21 ;  /* 0x0000001524047221 */ /* 0x008fc60000010000 */
[----:B------:R3:W-:Y:S02]  /*11f90*/  MUFU.EX2 R21, R16 ;  /* 0x0000001000157308 */ /* 0x0007e40000000800 */
[----:B---3--:R-:W3:Y:S06]  /*11fa0*/  LDL R16, [R1+0xc] ;  /* 0x00000c0001107983 */ /* 0x008eec0000100800 */
[----:B------:R-:W4:Y:S01]  /*11fb0*/  MUFU.EX2 R79, R79 ;  /* 0x0000004f004f7308 */ /* 0x000f220000000800 */
[----:B------:R-:W-:Y:S01]  /*11fc0*/  FADD.FTZ R18, R76, R25 ;  /* 0x000000194c127221 */ /* 0x000fe20000010000 */
[----:B--2---:R-:W-:-:S06]  /*11fd0*/  FADD.FTZ R25, R75, R4 ;  /* 0x000000044b197221 */ /* 0x004fcc0000010000 */
[----:B------:R-:W2:Y:S01]  /*11fe0*/  MUFU.EX2 R82, R82 ;  /* 0x0000005200527308 */ /* 0x000ea20000000800 */
[----:B-1----:R-:W-:-:S07]  /*11ff0*/  FADD.FTZ R4, R78, R25 ;  /* 0x000000194e047221 */ /* 0x002fce0000010000 */
[----:B------:R-:W1:Y:S01]  /*12000*/  MUFU.EX2 R83, R83 ;  /* 0x0000005300537308 */ /* 0x000e620000000800 */
[----:B------:R-:W-:-:S07]  /*12010*/  FADD.FTZ R27, R77, R18 ;  /* 0x000000124d1b7221 */ /* 0x000fce0000010000 */
[----:B------:R-:W0:Y:S01]  /*12020*/  MUFU.EX2 R86, R86 ;  /* 0x0000005600567308 */ /* 0x000e220000000800 */
[----:B----4-:R-:W-:Y:S01]  /*12030*/  FADD.FTZ R25, R79, R4 ;  /* 0x000000044f197221 */ /* 0x010fe20000010000 */
[----:B------:R-:W-:Y:S01]  /*12040*/  FADD.FTZ R18, R80, R27 ;  /* 0x0000001b50127221 */ /* 0x000fe20000010000 */
[----:B------:R-:W-:Y:S02]  /*12050*/  F2FP.BF16.F32.PACK_AB R50, R53, R52 ;  /* 0x000000343532723e */ /* 0x000fe400000010ff */
[----:B--2---:R-:W-:Y:S01]  /*12060*/  FADD.FTZ R4, R82, R25 ;  /* 0x0000001952047221 */ /* 0x004fe20000010000 */
[----:B------:R-:W-:Y:S01]  /*12070*/  F2FP.BF16.F32.PACK_AB R58, R61, R60 ;  /* 0x0000003c3d3a723e */ /* 0x000fe200000010ff */
[----:B------:R-:W-:Y:S01]  /*12080*/  FADD.FTZ R27, R81, R18 ;  /* 0x00000012511b7221 */ /* 0x000fe20000010000 */
[----:B------:R-:W-:Y:S02]  /*12090*/  F2FP.BF16.F32.PACK_AB R59, R29, R59 ;  /* 0x0000003b1d3b723e */ /* 0x000fe400000010ff */
[----:B------:R-:W-:-:S02]  /*120a0*/  F2FP.BF16.F32.PACK_AB R64, R65, R64 ;  /* 0x000000404140723e */ /* 0x000fc400000010ff */
[----:B------:R-:W-:Y:S02]  /*120b0*/  F2FP.BF16.F32.PACK_AB R72, R73, R72 ;  /* 0x000000484948723e */ /* 0x000fe400000010ff */
[----:B------:R-:W-:Y:S02]  /*120c0*/  F2FP.BF16.F32.PACK_AB R66, R69, R68 ;  /* 0x000000444542723e */ /* 0x000fe400000010ff */
[----:B------:R-:W-:Y:S02]  /*120d0*/  F2FP.BF16.F32.PACK_AB R80, R81, R80 ;  /* 0x000000505150723e */ /* 0x000fe400000010ff */
[----:B------:R-:W-:Y:S01]  /*120e0*/  F2FP.BF16.F32.PACK_AB R65, R28, R5 ;  /* 0x000000051c41723e */ /* 0x000fe200000010ff */
[----:B-1----:R-:W-:Y:S01]  /*120f0*/  FADD.FTZ R5, R83, R4 ;  /* 0x0000000453057221 */ /* 0x002fe20000010000 */
[----:B------:R-:W-:Y:S02]  /*12100*/  F2FP.BF16.F32.PACK_AB R67, R71, R67 ;  /* 0x000000434743723e */ /* 0x000fe400000010ff */
[----:B------:R-:W-:Y:S01]  /*12110*/  F2FP.BF16.F32.PACK_AB R73, R75, R36 ;  /* 0x000000244b49723e */ /* 0x000fe200000010ff */
[----:B------:R1:W-:Y:S01]  /*12120*/  STSM.16.M88.4 [R142], R40 ;  /* 0x000000288e007844 */ /* 0x0003e20000000200 */
[----:B------:R-:W-:-:S02]  /*12130*/  F2FP.BF16.F32.PACK_AB R74, R77, R76 ;  /* 0x0000004c4d4a723e */ /* 0x000fc400000010ff */
[----:B------:R-:W-:Y:S02]  /*12140*/  F2FP.BF16.F32.PACK_AB R75, R79, R78 ;  /* 0x0000004e4f4b723e */ /* 0x000fe400000010ff */
[----:B------:R-:W-:Y:S01]  /*12150*/  F2FP.BF16.F32.PACK_AB R81, R83, R82 ;  /* 0x000000525351723e */ /* 0x000fe200000010ff */
[----:B------:R1:W-:Y:S01]  /*12160*/  STSM.16.M88.4 [R141], R48 ;  /* 0x000000308d007844 */ /* 0x0003e20000000200 */
[----:B------:R-:W-:Y:S02]  /*12170*/  F2FP.BF16.F32.PACK_AB R82, R0, R84 ;  /* 0x000000540052723e */ /* 0x000fe400000010ff */
[----:B0-----:R-:W-:Y:S01]  /*12180*/  F2FP.BF16.F32.PACK_AB R83, R21, R86 ;  /* 0x000000561553723e */ /* 0x001fe200000010ff */
[----:B------:R1:W-:Y:S01]  /*12190*/  STSM.16.M88.4 [R140+0x27800], R56 ;  /* 0x027800388c007844 */ /* 0x0003e20000000200 */
        /* <DEDUP_REMOVED lines=55> */
[----:B-----5:R1:W-:Y:S04]  /*12510*/  STSM.16.M88.4 [R30], R64 ;  /* 0x000000401e007844 */ /* 0x0203e80000000200 */
[----:B------:R1:W-:Y:S04]  /*12520*/  STSM.16.M88.4 [R142+0x6000], R72 ;  /* 0x006000488e007844 */ /* 0x0003e80000000200 */
[----:B------:R1:W-:Y:S01]  /*12530*/  STSM.16.M88.4 [R141+0x6000], R80 ;  /* 0x006000508d007844 */ /* 0x0003e20000000200 */
[----:B------:R0:W-:Y:S06]  /*12540*/  MEMBAR.ALL.CTA ;  /* 0x0000000000007992 */ /* 0x0001ec0000008000 */
[----:B0-----:R-:W0:Y:S01]  /*12550*/  FENCE.VIEW.ASYNC.S ;  /* 0x00000000000073c6 */ /* 0x001e220000000000 */
[C---:B---3--:R-:W-:Y:S01]  /*12560*/  ISETP.GT.AND P3, PT, R3.reuse, R16, PT ;  /* 0x000000100300720c */ /* 0x048fe20003f64270 */
[----:B------:R-:W-:-:S02]  /*12570*/  VIADD R3, R3, 0xffffffff ;  /* 0xffffffff03037836 */ /* 0x000fc40000000000 */
[----:B------:R-:W-:Y:S01]  /*12580*/  IMAD.MOV.U32 R16, RZ, RZ, R20 ;  /* 0x000000ffff107224 */ /* 0x000fe200078e0014 */
[----:B0-----:R-:W-:-:S09]  /*12590*/  NOP ;  /* 0x0000000000007918 */ /* 0x001fd20000000000 */
[----:B-1----:R-:W-:Y:S05]  /*125a0*/  @P3 BRA `(.L_x_11443) ;  /* 0xffffffcc000c3947 */ /* 0x002fea000383ffff */
[----:B------:R-:W-:Y:S02]  /*125b0*/  IMAD.MOV.U32 R6, RZ, RZ, R11 ;  /* 0x000000ffff067224 */ /* 0x000fe400078e000b */
[----:B------:R-:W-:Y:S02]  /*125c0*/  IMAD.MOV.U32 R0, RZ, RZ, R8 ;  /* 0x000000ffff007224 */ /* 0x000fe400078e0008 */
[----:B------:R-:W-:Y:S02]  /*125d0*/  IMAD.MOV.U32 R16, RZ, RZ, R20 ;  /* 0x000000ffff107224 */ /* 0x000fe400078e0014 */
[----:B------:R-:W-:-:S07]  /*125e0*/  IMAD.MOV.U32 R18, RZ, RZ, R7 ;  /* 0x000000ffff127224 */ /* 0x000fce00078e0007 */
.L_x_11425:
[----:B------:R-:W2:Y:S01]  /*125f0*/  LDL R11, [R1+0x1c] ;  /* 0x00001c00010b7983 */ /* 0x000ea20000100800 */
[----:B------:R-:W0:Y:S01]  /*12600*/  LDC R7, c[0x0][0x448] ;  /* 0x00011200ff077b82 */ /* 0x000e220000000800 */
[----:B------:R-:W-:-:S07]  /*12610*/  IADD3 R20, R138, 0x1, -R22 ;  /* 0x000000018a147810 */ /* 0x000fce0007ffe816 */
[----:B------:R-:W1:Y:S01]  /*12620*/  LDC R24, c[0x0][0x9e4] ;  /* 0x00027900ff187b82 */ /* 0x000e620000000800 */
[----:B0-----:R-:W-:Y:S02]  /*12630*/  ISETP.NE.AND P5, PT, R7, 0x1, PT ;  /* 0x000000010700780c */ /* 0x001fe40003fa5270 */
[----:B-1----:R-:W-:-:S11]  /*12640*/  ISETP.GE.AND P4, PT, R24, 0x1, PT ;  /* 0x000000011800780c */ /* 0x002fd60003f86270 */
[----:B------:R-:W0:Y:S08]  /*12650*/  @P5 LDC R8, c[0x0][0x44c] ;  /* 0x00011300ff085b82 */ /* 0x000e300000000800 */
[----:B------:R-:W1:Y:S01]  /*12660*/  @P5 LDC R9, c[0x0][0x450] ;  /* 0x00011400ff095b82 */ /* 0x000e620000000800 */
[----:B--2---:R-:W-:-:S04]  /*12670*/  VIADD R7, R11, 0xbf ;  /* 0x000000bf0b077836 */ /* 0x004fc80000000000 */
        /* <DEDUP_REMOVED lines=15> */
.L_x_11446:
[----:B------:R-:W-:-:S13]  /*12770*/  ISETP.NE.AND P2, PT, R24, 0x1, PT ;  /* 0x000000011800780c */ /* 0x000fda0003f45270 */
[----:B------:R-:W0:Y:S02]  /*12780*/  @P2 LDC.64 R8, c[0x0][0x9e8] ;  /* 0x00027a00ff082b82 */ /* 0x000e240000000a00 */
[----:B0-----:R-:W-:-:S05]  /*12790*/  @P2 IMAD.HI.U32 R8, R7, R8, RZ ;  /* 0x0000000807082227 */ /* 0x001fca00078e00ff */
[----:B------:R-:W-:-:S07]  /*127a0*/  @P2 SHF.R.U32.HI R7, RZ, R9, R8 ;  /* 0x00000009ff072219 */ /* 0x000fce0000011608 */
.L_x_11447:
[----:B------:R-:W-:Y:S05]  /*127b0*/  BSYNC B0 ;  /* 0x0000000000007941 */ /* 0x000fea0003800000 */
.L_x_11445:
[----:B------:R-:W-:-:S05]  /*127c0*/  IMAD R7, R7, R24, RZ ;  /* 0x0000001807077224 */ /* 0x000fca00078e02ff */
[----:B------:R-:W-:-:S07]  /*127d0*/  VIMNMX R10, R10, R7, !PT ;  /* 0x000000070a0a7248 */ /* 0x000fce0007fe0100 */
.L_x_11444:
[----:B------:R-:W2:Y:S01]  /*127e0*/  LDL R8, [R1+0x48] ;  /* 0x0000480001087983 */ /* 0x000ea20000100800 */
[----:B------:R-:W-:-:S05]  /*127f0*/  VIADD R10, R10, 0x7f ;  /* 0x0000007f0a0a7836 */ /* 0x000fca0000000000 */
[----:B------:R-:W-:-:S04]  /*12800*/  SHF.R.S32.HI R7, RZ, 0x1f, R10 ;  /* 0x0000001fff077819 */ /* 0x000fc8000001140a */
[----:B------:R-:W-:-:S04]  /*12810*/  LEA.HI R7, R7, R10, RZ, 0x7 ;  /* 0x0000000a07077211 */ /* 0x000fc800078f38ff */
[----:B------:R-:W-:-:S04]  /*12820*/  SHF.R.S32.HI R7, RZ, 0x7, R7 ;  /* 0x00000007ff077819 */ /* 0x000fc80000011407 */
[----:B--2---:R-:W-:-:S04]  /*12830*/  VIMNMX R143, R8, R7, !PT ;  /* 0x00000007088f7248 */ /* 0x004fc80007fe0100 */
[----:B------:R-:W-:-:S13]  /*12840*/  ISETP.GE.AND P2, PT, R3, R143, PT ;  /* 0x0000008f0300720c */ /* 0x000fda0003f46270 */
[----:B------:R-:W-:Y:S05]  /*12850*/  @!P2 BRA `(.L_x_11448) ;  /* 0x0000002000f0a947 */ /* 0x000fea0003800000 */
[----:B------:R-:W-:Y:S02]  /*12860*/  IMAD.MOV.U32 R7, RZ, RZ, R6 ;  /* 0x000000ffff077224 */ /* 0x000fe400078e0006 */
[----:B------:R-:W-:Y:S02]  /*12870*/  IMAD.MOV.U32 R8, RZ, RZ, R0 ;  /* 0x000000ffff087224 */ /* 0x000fe400078e0000 */
[----:B------:R-:W-:Y:S02]  /*12880*/  IMAD.MOV.U32 R10, RZ, RZ, R18 ;  /* 0x000000ffff0a7224 */ /* 0x000fe400078e0012 */
[----:B------:R-:W-:-:S07]  /*12890*/  IMAD.MOV.U32 R9, RZ, RZ, R16 ;  /* 0x000000ffff097224 */ /* 0x000fce00078e0010 */
.L_x_11458:
        /* <DEDUP_REMOVED lines=10> */
.L_x_11450:
[----:B------:R-:W-:Y:S01]  /*12940*/  IMAD R0, R16, 0x8, R2 ;  /* 0x0000000810007824 */ /* 0x000fe200078e0202 */
[----:B------:R-:W-:-:S04]  /*12950*/  SHF.L.U32 R11, R18, 0x1f, RZ ;  /* 0x0000001f120b7819 */ /* 0x000fc800000006ff */
[----:B------:R0:W1:Y:S01]  /*12960*/  SYNCS.PHASECHK.TRANS64.TRYWAIT P3, [R0+URZ+0x2d830], R11 ;  /* 0x02d8300b000075a7 */ /* 0x000062000806017f */
[----:B------:R-:W-:Y:S05]  /*12970*/  @!P0 BRA `(.L_x_11451) ;  /* 0x0000000000048947 */ /* 0x000fea0003800000 */
[----:B------:R-:W-:Y:S01]  /*12980*/  BPT.TRAP 0x1 ;  /* 0x000000040000795c */ /* 0x000fe20000300000 */
.L_x_11451:
[----:B------:R-:W-:Y:S04]  /*12990*/  BSSY B0, `(.L_x_11449) ;  /* 0x0000004000007945 */ /* 0x000fe80003800000 */
[----:B-1----:R-:W-:Y:S05]  /*129a0*/  @P3 BRA `(.L_x_11452) ;  /* 0x0000000000083947 */ /* 0x002fea0003800000 */
[----:B------:R-:W1:Y:S02]  /*129b0*/  SYNCS.PHASECHK.TRANS64.TRYWAIT P3, [R0+URZ+0x2d830], R11 ;  /* 0x02d8300b000075a7 */ /* 0x000e64000806017f */
[----:B-1----:R-:W-:Y:S05]  /*129c0*/  @!P3 BRA `(.L_x_11453) ;  /* 0x00000108001cb947 */ /* 0x002fea0003800000 */
.L_x_11452:
[----:B------:R-:W-:Y:S05]  /*129d0*/  BSYNC B0 ;  /* 0x0000000000007941 */ /* 0x000fea0003800000 */
.L_x_11449:
[----:B------:R-:W2:Y:S01]  /*129e0*/  LDL R6, [R1+0x8] ;  /* 0x0000080001067983 */ /* 0x000ea20000100800 */
[----:B01----:R-:W0:Y:S01]  /*129f0*/  S2R R0, SR_TID.X ;  /* 0x0000000000007919 */ /* 0x003e220000002100 */
        /* <DEDUP_REMOVED lines=8> */
[----:B------:R-:W-:Y:S01]  /*12a80*/  R2UR UR9, R13 ;  /* 0x000000000d0972ca */ /* 0x000fe200000e0000 */
[----:B------:R-:W-:Y:S01]  /*12a90*/  IMAD.MOV.U32 R29, RZ, RZ, -0x7fffffe0 ;  /* 0x80000020ff1d7424 */ /* 0x000fe200078e00ff */
[----:B------:R-:W-:Y:S02]  /*12aa0*/  R2UR UR15, R27 ;  /* 0x000000001b0f72ca */ /* 0x000fe400000e0000 */
[----:B------:R-:W-:Y:S02]  /*12ab0*/  R2UR UR19, R25 ;  /* 0x00000000191372ca */ /* 0x000fe400000e0000 */
[----:B------:R-:W-:-:S02]  /*12ac0*/  R2UR UR23, R27 ;  /* 0x000000001b1772ca */ /* 0x000fc400000e0000 */
[----:B------:R-:W-:Y:S02]  /*12ad0*/  R2UR UR27, R29 ;  /* 0x000000001d1b72ca */ /* 0x000fe400000e0000 */
[----:B------:R-:W-:Y:S02]  /*12ae0*/  R2UR UR12, R152 ;  /* 0x00000000980c72ca */ /* 0x000fe400000e0000 */
[----:B------:R-:W-:Y:S01]  /*12af0*/  R2UR UR13, R153 ;  /* 0x00000000990d72ca */ /* 0x000fe200000e0000 */
[----:B------:R0:W-:Y:S01]  /*12b00*/  BAR.SYNC.DEFER_BLOCKING R0, 0x100 ;  /* 0x000400000000751d */ /* 0x0001e20000010000 */
[----:B------:R-:W-:Y:S01]  /*12b10*/  R2UR UR16, R150 ;  /* 0x00000000961072ca */ /* 0x000fe200000e0000 */
[----:B--2---:R-:W-:-:S04]  /*12b20*/  IMAD R20, R16, 0x600, R6 ;  /* 0x0000060010147824 */ /* 0x004fc800078e0206 */
[C---:B------:R-:W-:Y:S01]  /*12b30*/  VIADD R26, R20.reuse, 0x2 ;  /* 0x00000002141a7836 */ /* 0x040fe20000000000 */
[C---:B------:R-:W-:Y:S01]  /*12b40*/  R2UR UR10, R20.reuse ;  /* 0x00000000140a72ca */ /* 0x040fe200000e0000 */
[C---:B------:R-:W-:Y:S02]  /*12b50*/  VIADD R24, R20.reuse, 0x200 ;  /* 0x0000020014187836 */ /* 0x040fe40000000000 */
[----:B------:R-:W-:Y:S01]  /*12b60*/  VIADD R28, R20, 0x400 ;  /* 0x00000400141c7836 */ /* 0x000fe20000000000 */
[----:B------:R-:W-:Y:S01]  /*12b70*/  R2UR UR14, R26 ;  /* 0x000000001a0e72ca */ /* 0x000fe200000e0000 */
[----:B------:R-:W-:Y:S01]  /*12b80*/  VIADD R26, R20, 0x202 ;  /* 0x00000202141a7836 */ /* 0x000fe20000000000 */
[----:B------:R-:W-:Y:S02]  /*12b90*/  R2UR UR18, R24 ;  /* 0x00000000181272ca */ /* 0x000fe400000e0000 */
[----:B------:R-:W-:Y:S02]  /*12ba0*/  R2UR UR26, R28 ;  /* 0x000000001c1a72ca */ /* 0x000fe400000e0000 */
[----:B------:R-:W-:-:S02]  /*12bb0*/  R2UR UR22, R26 ;  /* 0x000000001a1672ca */ /* 0x000fc400000e0000 */
[----:B------:R-:W-:-:S06]  /*12bc0*/  WARPGROUP.ARRIVE ;  /* 0x00000000000079c5 */ /* 0x000fcc0000000000 */
[----:B------:R-:W-:Y:S01]  /*12bd0*/  HGMMA.64x128x16.F32.BF16 R24, gdesc[UR8], RZ, !UPT, gsb0 ;  /* 0x01e00000081879f0 */ /* 0x000fe2000c0018ff */
[----:B------:R-:W-:Y:S02]  /*12be0*/  R2UR UR17, R151 ;  /* 0x00000000971172ca */ /* 0x000fe400000e0000 */
[----:B------:R-:W-:Y:S02]  /*12bf0*/  WARPGROUP.DEPBAR.LE gsb0, 0x0 ;  /* 0x00008000000079c5 */ /* 0x000fe40000010000 */
[----:B------:R-:W-:-:S07]  /*12c00*/  WARPGROUP.ARRIVE ;  /* 0x00000000000079c5 */ /* 0x000fce0000000000 */
        /* <DEDUP_REMOVED lines=26> */
.L_x_11455:
[----:B------:R-:W-:Y:S01]  /*12db0*/  SHF.L.U32 R0, R10, 0x1f, RZ ;  /* 0x0000001f0a007819 */ /* 0x000fe200000006ff */
[----:B------:R-:W-:-:S04]  /*12dc0*/  IMAD R6, R9, 0x8, R2 ;  /* 0x0000000809067824 */ /* 0x000fc800078e0202 */
[----:B------:R0:W1:Y:S01]  /*12dd0*/  SYNCS.PHASECHK.TRANS64.TRYWAIT P2, [R6+URZ+0x2d850], R0 ;  /* 0x02d85000060075a7 */ /* 0x000062000804017f */
[----:B------:R-:W-:Y:S05]  /*12de0*/  @!P0 BRA `(.L_x_11456) ;  /* 0x0000000000048947 */ /* 0x000fea0003800000 */
[----:B------:R-:W-:Y:S01]  /*12df0*/  BPT.TRAP 0x1 ;  /* 0x000000040000795c */ /* 0x000fe20000300000 */
.L_x_11456:
[----:B-1----:R-:W-:Y:S05]  /*12e00*/  @P2 BRA `(.L_x_11454) ;  /* 0x0000000000082947 */ /* 0x002fea0003800000 */
[----:B------:R-:W1:Y:S02]  /*12e10*/  SYNCS.PHASECHK.TRANS64.TRYWAIT P2, [R6+URZ+0x2d850], R0 ;  /* 0x02d85000060075a7 */ /* 0x000e64000804017f */
[----:B-1----:R-:W-:Y:S05]  /*12e20*/  @!P2 BRA `(.L_x_11457) ;  /* 0x000001040018a947 */ /* 0x002fea0003800000 */
.L_x_11454:
[----:B01----:R-:W-:Y:S01]  /*12e30*/  VIADD R0, R2, 0x400 ;  /* 0x0000040002007836 */ /* 0x003fe20000000000 */
[----:B------:R-:W-:Y:S05]  /*12e40*/  WARPSYNC.ALL ;  /* 0x0000000000007948 */ /* 0x000fea0003800000 */
[----:B------:R-:W-:-:S04]  /*12e50*/  SHF.R.U32.HI R0, RZ, 0x4, R0 ;  /* 0x00000004ff007819 */ /* 0x000fc80000011600 */
[----:B------:R-:W-:-:S04]  /*12e60*/  LOP3.LUT R0, R0, 0x3fff, RZ, 0xc0, !PT ;  /* 0x00003fff00007812 */ /* 0x000fc800078ec0ff */
[----:B------:R-:W-:Y:S01]  /*12e70*/  LOP3.LUT R10, R0, 0x2000000, RZ, 0xfc, !PT ;  /* 0x02000000000a7812 */ /* 0x000fe200078efcff */
[----:B------:R-:W2:Y:S01]  /*12e80*/  LDL R144, [R1+0x3c] ;  /* 0x00003c0001907983 */ /* 0x000ea20000100800 */
[----:B------:R-:W-:-:S03]  /*12e90*/  FMNMX.FTZ R0, R24, R8, !PT ;  /* 0x0000000818007209 */ /* 0x000fc60007810000 */
[----:B------:R-:W-:Y:S01]  /*12ea0*/  IMAD R10, R9, 0x600, R10 ;  /* 0x00000600090a7824 */ /* 0x000fe200078e020a */
[----:B------:R-:W-:Y:S01]  /*12eb0*/  UMOV UR39, UR6 ;  /* 0x0000000600277c82 */ /* 0x000fe20008000000 */
[----:B------:R-:W-:Y:S01]  /*12ec0*/  IMAD.MOV.U32 R11, RZ, RZ, -0x7fffffe0 ;  /* 0x80000020ff0b7424 */ /* 0x000fe200078e00ff */
[----:B------:R-:W-:Y:S01]  /*12ed0*/  FMNMX.FTZ R0, R25, R0, !PT ;  /* 0x0000000019007209 */ /* 0x000fe20007810000 */
[C---:B------:R-:W-:Y:S01]  /*12ee0*/  VIADD R20, R10.reuse, 0x40 ;  /* 0x000000400a147836 */ /* 0x040fe20000000000 */
[----:B------:R-:W-:Y:S01]  /*12ef0*/  R2UR UR10, R10 ;  /* 0x000000000a0a72ca */ /* 0x000fe200000e0000 */
[----:B------:R-:W-:Y:S01]  /*12f00*/  WARPGROUP.ARRIVE ;  /* 0x00000000000079c5 */ /* 0x000fe20000000000 */
[----:B------:R-:W-:Y:S01]  /*12f10*/  FMNMX.FTZ R0, R28, R0, !PT ;  /* 0x000000001c007209 */ /* 0x000fe20007810000 */
[----:B------:R-:W-:Y:S01]  /*12f20*/  IMAD.MOV.U32 R21, RZ, RZ, -0x7fffffe0 ;  /* 0x80000020ff157424 */ /* 0x000fe200078e00ff */
[----:B------:R-:W-:Y:S01]  /*12f30*/  R2UR UR14, R20 ;  /* 0x00000000140e72ca */ /* 0x000fe200000e0000 */
[----:B------:R-:W-:Y:S01]  /*12f40*/  VIADD R20, R10, 0x80 ;  /* 0x000000800a147836 */ /* 0x000fe20000000000 */
[----:B------:R-:W-:-:S02]  /*12f50*/  FMNMX.FTZ R0, R29, R0, !PT ;  /* 0x000000001d007209 */ /* 0x000fc40007810000 */
[----:B------:R-:W-:Y:S02]  /*12f60*/  R2UR UR11, R11 ;  /* 0x000000000b0b72ca */ /* 0x000fe400000e0000 */
[----:B------:R-:W-:Y:S02]  /*12f70*/  FMNMX.FTZ R0, R32, R0, !PT ;  /* 0x0000000020007209 */ /* 0x000fe40007810000 */
[----:B------:R-:W-:Y:S01]  /*12f80*/  R2UR UR18, R20 ;  /* 0x00000000141272ca */ /* 0x000fe200000e0000 */
[----:B------:R-:W-:Y:S01]  /*12f90*/  VIADD R20, R10, 0xc0 ;  /* 0x000000c00a147836 */ /* 0x000fe20000000000 */
[----:B------:R-:W-:Y:S02]  /*12fa0*/  FMNMX.FTZ R0, R33, R0, !PT ;  /* 0x0000000021007209 */ /* 0x000fe40007810000 */
[----:B------:R-:W-:Y:S02]  /*12fb0*/  R2UR UR15, R21 ;  /* 0x00000000150f72ca */ /* 0x000fe400000e0000 */
[----:B------:R-:W-:-:S02]  /*12fc0*/  FMNMX.FTZ R0, R36, R0, !PT ;  /* 0x0000000024007209 */ /* 0x000fc40007810000 */
[----:B------:R-:W-:Y:S01]  /*12fd0*/  R2UR UR22, R20 ;  /* 0x00000000141672ca */ /* 0x000fe200000e0000 */
[----:B------:R-:W-:Y:S01]  /*12fe0*/  VIADD R20, R10, 0x100 ;  /* 0x000001000a147836 */ /* 0x000fe20000000000 */
[----:B------:R-:W-:Y:S02]  /*12ff0*/  FMNMX.FTZ R0, R37, R0, !PT ;  /* 0x0000000025007209 */ /* 0x000fe40007810000 */
[----:B------:R-:W-:Y:S02]  /*13000*/  R2UR UR19, R21 ;  /* 0x00000000151372ca */ /* 0x000fe400000e0000 */
[----:B------:R-:W-:Y:S02]  /*13010*/  FMNMX.FTZ R0, R40, R0, !PT ;  /* 0x0000000028007209 */ /* 0x000fe40007810000 */
[----:B------:R-:W-:Y:S01]  /*13020*/  R2UR UR26, R20 ;  /* 0x00000000141a72ca */ /* 0x000fe200000e0000 */
[----:B------:R-:W-:Y:S01]  /*13030*/  VIADD R20, R10, 0x140 ;  /* 0x000001400a147836 */ /* 0x000fe20000000000 */
[----:B------:R-:W-:-:S02]  /*13040*/  FMNMX.FTZ R0, R41, R0, !PT ;  /* 0x0000000029007209 */ /* 0x000fc40007810000 */
[----:B------:R-:W-:Y:S02]  /*13050*/  R2UR UR23, R21 ;  /* 0x00000000151772ca */ /* 0x000fe400000e0000 */
[----:B------:R-:W-:Y:S02]  /*13060*/  FMNMX.FTZ R0, R44, R0, !PT ;  /* 0x000000002c007209 */ /* 0x000fe40007810000 */
[----:B------:R-:W-:Y:S01]  /*13070*/  R2UR UR30, R20 ;  /* 0x00000000141e72ca */ /* 0x000fe200000e0000 */
[C---:B------:R-:W-:Y:S01]  /*13080*/  VIADD R20, R10.reuse, 0x180 ;  /* 0x000001800a147836 */ /* 0x040fe20000000000 */
[----:B------:R-:W-:Y:S01]  /*13090*/  FMNMX.FTZ R0, R45, R0, !PT ;  /* 0x000000002d007209 */ /* 0x000fe20007810000 */
[----:B------:R-:W-:Y:S01]  /*130a0*/  VIADD R10, R10, 0x1c0 ;  /* 0x000001c00a0a7836 */ /* 0x000fe20000000000 */
[----:B------:R-:W-:Y:S02]  /*130b0*/  R2UR UR27, R21 ;  /* 0x00000000151b72ca */ /* 0x000fe400000e0000 */
[----:B------:R-:W-:-:S02]  /*130c0*/  FMNMX.FTZ R0, R48, R0, !PT ;  /* 0x0000000030007209 */ /* 0x000fc40007810000 */
[----:B------:R-:W-:Y:S02]  /*130d0*/  R2UR UR34, R20 ;  /* 0x00000000142272ca */ /* 0x000fe400000e0000 */
[----:B------:R-:W-:Y:S02]  /*130e0*/  FMNMX.FTZ R0, R49, R0, !PT ;  /* 0x0000000031007209 */ /* 0x000fe40007810000 */
[----:B------:R-:W-:Y:S02]  /*130f0*/  R2UR UR46, R10 ;  /* 0x000000000a2e72ca */ /* 0x000fe400000e0000 */
[----:B------:R-:W-:Y:S02]  /*13100*/  FMNMX.FTZ R0, R52, R0, !PT ;  /* 0x0000000034007209 */ /* 0x000fe40007810000 */
[----:B------:R-:W-:Y:S02]  /*13110*/  R2UR UR31, R21 ;  /* 0x00000000151f72ca */ /* 0x000fe400000e0000 */
[----:B------:R-:W-:-:S02]  /*13120*/  FMNMX.FTZ R0, R53, R0, !PT ;  /* 0x0000000035007209 */ /* 0x000fc40007810000 */
[----:B------:R-:W-:Y:S02]  /*13130*/  R2UR UR35, R21 ;  /* 0x00000000152372ca */ /* 0x000fe400000e0000 */
[----:B------:R-:W-:Y:S01]  /*13140*/  FMNMX.FTZ R0, R56, R0, !PT ;  /* 0x0000000038007209 */ /* 0x000fe20007810000 */
[----:B------:R-:W3:Y:S01]  /*13150*/  LDL R21, [R1+0x20] ;  /* 0x0000200001157983 */ /* 0x000ee20000100800 */
        /* <DEDUP_REMOVED lines=21> */
[----:B------:R-:W-:-:S03]  /*132b0*/  FMUL.FTZ R6, R0, UR39 ;  /* 0x0000002700067c20 */ /* 0x000fc60008410000 */
[----:B------:R-:W-:Y:S01]  /*132c0*/  FMUL.FTZ R8, R8, UR39 ;  /* 0x0000002708087c20 */ /* 0x000fe20008410000 */
        /* <DEDUP_REMOVED lines=19> */
[----:B------:R-:W1:Y:S01]  /*13400*/  MUFU.EX2 R25, R25 ;  /* 0x0000001900197308 */ /* 0x000e620000000800 */
[--C-:B------:R-:W-:Y:S01]  /*13410*/  FFMA.FTZ R57, R57, UR39, -R6.reuse ;  /* 0x0000002739397c23 */ /* 0x100fe20008010806 */
[--C-:B------:R-:W-:Y:S01]  /*13420*/  FFMA.FTZ R60, R60, UR39, -R6.reuse ;  /* 0x000000273c3c7c23 */ /* 0x100fe20008010806 */
[--C-:B------:R-:W-:Y:S01]  /*13430*/  FFMA.FTZ R61, R61, UR39, -R6.reuse ;  /* 0x000000273d3d7c23 */ /* 0x100fe20008010806 */
[--C-:B------:R-:W-:Y:S01]  /*13440*/  FFMA.FTZ R64, R64, UR39, -R6.reuse ;  /* 0x0000002740407c23 */ /* 0x100fe20008010806 */
[--C-:B------:R-:W-:Y:S01]  /*13450*/  FFMA.FTZ R65, R65, UR39, -R6.reuse ;  /* 0x0000002741417c23 */ /* 0x100fe20008010806 */
[--C-:B------:R-:W-:Y:S01]  /*13460*/  FFMA.FTZ R68, R68, UR39, -R6.reuse ;  /* 0x0000002744447c23 */ /* 0x100fe20008010806 */
[----:B------:R-:W-:Y:S01]  /*13470*/  FFMA.FTZ R69, R69, UR39, -R6 ;  /* 0x0000002745457c23 */ /* 0x000fe20008010806 */
[----:B------:R-:W4:Y:S01]  /*13480*/  MUFU.EX2 R10, R28 ;  /* 0x0000001c000a7308 */ /* 0x000f220000000800 */
        /* <DEDUP_REMOVED lines=9> */
[----:B------:R-:W-:Y:S01]  /*13520*/  F2FP.BF16.F32.PACK_AB R8, R25, R8 ;  /* 0x000000081908723e */ /* 0x000fe200000010ff */
[----:B------:R-:W-:-:S02]  /*13530*/  IMAD.MOV.U32 R25, RZ, RZ, 0x40000040 ;  /* 0x40000040ff197424 */ /* 0x000fc400078e00ff */
[--C-:B------:R-:W-:Y:S01]  /*13540*/  FFMA.FTZ R84, R84, UR39, -R6.reuse ;  /* 0x0000002754547c23 */ /* 0x100fe20008010806 */
[----:B------:R-:W-:Y:S01]  /*13550*/  FFMA.FTZ R85, R85, UR39, -R6 ;  /* 0x0000002755557c23 */ /* 0x000fe20008010806 */
[----:B------:R-:W-:Y:S02]  /*13560*/  FMNMX.FTZ R6, R26, R7, !PT ;  /* 0x000000071a067209 */ /* 0x000fe40007810000 */
[----:B------:R-:W-:Y:S01]  /*13570*/  R2UR UR9, R25 ;  /* 0x00000000190972ca */ /* 0x000fe200000e0000 */
[----:B----4-:R-:W-:Y:S01]  /*13580*/  FADD.FTZ R5, R10, R5 ;  /* 0x000000050a057221 */ /* 0x010fe20000010000 */
[----:B------:R-:W-:Y:S01]  /*13590*/  FMNMX.FTZ R6, R27, R6, !PT ;  /* 0x000000061b067209 */ /* 0x000fe20007810000 */
[----:B------:R-:W-:-:S03]  /*135a0*/  IMAD.MOV.U32 R25, RZ, RZ, 0x40000040 ;  /* 0x40000040ff197424 */ /* 0x000fc600078e00ff */
[----:B------:R-:W-:Y:S02]  /*135b0*/  FMNMX.FTZ R6, R30, R6, !PT ;  /* 0x000000061e067209 */ /* 0x000fe40007810000 */
[----:B------:R-:W-:Y:S01]  /*135c0*/  R2UR UR45, R25 ;  /* 0x00000000192d72ca */ /* 0x000fe200000e0000 */
[C---:B0-----:R-:W-:Y:S01]  /*135d0*/  FADD.FTZ R5, R29.reuse, R5 ;  /* 0x000000051d057221 */ /* 0x041fe20000010000 */
[----:B------:R-:W-:Y:S01]  /*135e0*/  F2FP.BF16.F32.PACK_AB R10, R29, R10 ;  /* 0x0000000a1d0a723e */ /* 0x000fe200000010ff */
[----:B------:R-:W-:Y:S01]  /*135f0*/  IMAD.MOV.U32 R29, RZ, RZ, 0x40000040 ;  /* 0x40000040ff1d7424 */ /* 0x000fe200078e00ff */
[----:B------:R-:W-:-:S04]  /*13600*/  FMNMX.FTZ R6, R31, R6, !PT ;  /* 0x000000061f067209 */ /* 0x000fc80007810000 */
[----:B------:R-:W-:Y:S01]  /*13610*/  R2UR UR13, R29 ;  /* 0x000000001d0d72ca */ /* 0x000fe200000e0000 */
        /* <DEDUP_REMOVED lines=14> */
[----:B------:R-:W-:Y:S02]  /*13700*/  R2UR UR33, R29 ;  /* 0x000000001d2172ca */ /* 0x000fe400000e0000 */
[----:B------:R-:W-:-:S04]  /*13710*/  FMNMX.FTZ R6, R43, R6, !PT ;  /* 0x000000062b067209 */ /* 0x000fc80007810000 */
[----:B------:R-:W-:-:S04]  /*13720*/  FMNMX.FTZ R6, R46, R6, !PT ;  /* 0x000000062e067209 */ /* 0x000fc80007810000 */
[----:B------:R-:W-:-:S04]  /*13730*/  FMNMX.FTZ R6, R47, R6, !PT ;  /* 0x000000062f067209 */ /* 0x000fc80007810000 */
[----:B------:R-:W-:Y:S02]  /*13740*/  FMNMX.FTZ R6, R50, R6, !PT ;  /* 0x0000000632067209 */ /* 0x000fe40007810000 */
[----:B--2---:R-:W-:Y:S02]  /*13750*/  LOP3.LUT R24, R144, 0x10000, RZ, 0xfc, !PT ;  /* 0x0001000090187812 */ /* 0x004fe400078efcff */
[----:B------:R-:W-:Y:S01]  /*13760*/  FMNMX.FTZ R6, R51, R6, !PT ;  /* 0x0000000633067209 */ /* 0x000fe20007810000 */
[----:B------:R-:W0:Y:S01]  /*13770*/  S2R R144, SR_TID.X ;  /* 0x0000000000907919 */ /* 0x000e220000002100 */
[C---:B------:R-:W-:Y:S01]  /*13780*/  R2UR UR8, R24.reuse ;  /* 0x00000000180872ca */ /* 0x040fe200000e0000 */
[----:B------:R-:W-:Y:S01]  /*13790*/  VIADD R28, R24, 0x2 ;  /* 0x00000002181c7836 */ /* 0x000fe20000000000 */
[----:B------:R-:W-:-:S04]  /*137a0*/  FMNMX.FTZ R6, R54, R6, !PT ;  /* 0x0000000636067209 */ /* 0x000fc80007810000 */
[----:B------:R-:W-:Y:S01]  /*137b0*/  R2UR UR12, R28 ;  /* 0x000000001c0c72ca */ /* 0x000fe200000e0000 */
[----:B------:R-:W-:Y:S01]  /*137c0*/  VIADD R28, R24, 0x4 ;  /* 0x00000004181c7836 */ /* 0x000fe20000000000 */
[----:B------:R-:W-:-:S04]  /*137d0*/  FMNMX.FTZ R6, R55, R6, !PT ;  /* 0x0000000637067209 */ /* 0x000fc80007810000 */
[----:B------:R-:W-:Y:S01]  /*137e0*/  R2UR UR16, R28 ;  /* 0x000000001c1072ca */ /* 0x000fe200000e0000 */
[----:B------:R-:W-:Y:S01]  /*137f0*/  HGMMA.64x96x16.F32.BF16 R88, gdesc[UR8].tnspB, R88, gsb0 ;  /* 0x41600000085879f0 */ /* 0x000fe20008001858 */
[----:B------:R-:W-:Y:S01]  /*13800*/  VIADD R28, R24, 0x6 ;  /* 0x00000006181c7836 */ /* 0x000fe20000000000 */
[----:B------:R-:W-:-:S04]  /*13810*/  FMNMX.FTZ R6, R58, R6, !PT ;  /* 0x000000063a067209 */ /* 0x000fc80007810000 */
[----:B------:R-:W-:Y:S01]  /*13820*/  R2UR UR20, R28 ;  /* 0x000000001c1472ca */ /* 0x000fe200000e0000 */
[----:B------:R-:W-:Y:S01]  /*13830*/  VIADD R28, R24, 0x600 ;  /* 0x00000600181c7836 */ /* 0x000fe20000000000 */
[----:B------:R-:W-:-:S04]  /*13840*/  FMNMX.FTZ R6, R59, R6, !PT ;  /* 0x000000063b067209 */ /* 0x000fc80007810000 */
[----:B------:R-:W-:Y:S01]  /*13850*/  R2UR UR24, R28 ;  /* 0x000000001c1872ca */ /* 0x000fe200000e0000 */
[----:B------:R-:W-:Y:S01]  /*13860*/  VIADD R28, R24, 0x602 ;  /* 0x00000602181c7836 */ /* 0x000fe20000000000 */
[----:B------:R-:W-:-:S04]  /*13870*/  FMNMX.FTZ R6, R62, R6, !PT ;  /* 0x000000063e067209 */ /* 0x000fc80007810000 */
[----:B------:R-:W-:Y:S01]  /*13880*/  R2UR UR28, R28 ;  /* 0x000000001c1c72ca */ /* 0x000fe200000e0000 */
[C---:B------:R-:W-:Y:S01]  /*13890*/  VIADD R28, R24.reuse, 0x604 ;  /* 0x00000604181c7836 */ /* 0x040fe20000000000 */
[----:B------:R-:W-:Y:S01]  /*138a0*/  FMNMX.FTZ R6, R63, R6, !PT ;  /* 0x000000063f067209 */ /* 0x000fe20007810000 */
[----:B------:R-:W-:Y:S01]  /*138b0*/  VIADD R24, R24, 0x606 ;  /* 0x0000060618187836 */ /* 0x000fe20000000000 */
[----:B0-----:R-:W-:Y:S02]  /*138c0*/  ISETP.GE.U32.AND P2, PT, R144, 0x180, PT ;  /* 0x000001809000780c */ /* 0x001fe40003f46070 */
[----:B------:R-:W-:Y:S02]  /*138d0*/  R2UR UR32, R28 ;  /* 0x000000001c2072ca */ /* 0x000fe400000e0000 */
[----:B------:R-:W-:Y:S02]  /*138e0*/  FMNMX.FTZ R6, R66, R6, !PT ;  /* 0x0000000642067209 */ /* 0x000fe40007810000 */
[----:B------:R-:W-:-:S02]  /*138f0*/  R2UR UR44, R24 ;  /* 0x00000000182c72ca */ /* 0x000fc400000e0000 */
        /* <DEDUP_REMOVED lines=14> */
[----:B------:R-:W-:Y:S02]  /*139e0*/  WARPGROUP.ARRIVE ;  /* 0x00000000000079c5 */ /* 0x000fe40000000000 */
[----:B------:R-:W0:Y:S04]  /*139f0*/  SHFL.BFLY PT, R11, R6, 0x1, 0x1f ;  /* 0x0c201f00060b7f89 */ /* 0x000e2800000e0000 */
[----:B------:R-:W-:Y:S01]  /*13a00*/  HGMMA.64x96x16.F32.BF16 R88, gdesc[UR12].tnspB, R88, gsb0 ;  /* 0x416000000c5879f0 */ /* 0x000fe20008001858 */
[----:B0-----:R-:W-:-:S05]  /*13a10*/  FMNMX.FTZ R6, R6, R11, !PT ;  /* 0x0000000b06067209 */ /* 0x001fca0007810000 */
[C---:B------:R-:W-:Y:S01]  /*13a20*/  FMUL.FTZ R11, R6.reuse, UR39 ;  /* 0x00000027060b7c20 */ /* 0x040fe20008410000 */
[----:B------:R-:W-:Y:S02]  /*13a30*/  @!P1 IMAD R9, R9, 0x8, R2 ;  /* 0x0000000809099824 */ /* 0x000fe400078e0202 */
[----:B------:R-:W-:Y:S01]  /*13a40*/  FADD.FTZ R7, -R6, R7 ;  /* 0x0000000706077221 */ /* 0x000fe20000010100 */
        /* <DEDUP_REMOVED lines=32> */
[----:B------:R-:W-:Y:S01]  /*13c50*/  SHF.R.U32.HI R11, RZ, 0x7, R144 ;  /* 0x00000007ff0b7819 */ /* 0x000fe20000011690 */
[----:B------:R-:W-:Y:S01]  /*13c60*/  MUFU.EX2 R26, R26 ;  /* 0x0000001a001a7308 */ /* 0x000fe20000000800 */
[----:B------:R-:W-:-:S02]  /*13c70*/  WARPGROUP.DEPBAR.LE gsb0, 0x0 ;  /* 0x00008000000079c5 */ /* 0x000fc40000010000 */
[----:B------:R-:W-:Y:S01]  /*13c80*/  WARPGROUP.ARRIVE ;  /* 0x00000000000079c5 */ /* 0x000fe20000000000 */
[----:B------:R-:W-:-:S04]  /*13c90*/  VIADD R11, R11, 0x9 ;  /* 0x000000090b0b7836 */ /* 0x000fc80000000000 */
[----:B------:R-:W-:Y:S01]  /*13ca0*/  MUFU.EX2 R27, R27 ;  /* 0x0000001b001b7308 */ /* 0x000fe20000000800 */
[----:B------:R-:W-:Y:S02]  /*13cb0*/  @!P1 VIADD R9, R9, 0x2d860 ;  /* 0x0002d86009099836 */ /* 0x000fe40000000000 */
[----:B------:R-:W-:Y:S01]  /*13cc0*/  FMUL.FTZ R7, R7, UR39 ;  /* 0x0000002707077c20 */ /* 0x000fe20008410000 */
[----:B------:R-:W-:Y:S01]  /*13cd0*/  HGMMA.64x96x16.F32.BF16 R88, gdesc[UR16].tnspB, R88, gsb0 ;  /* 0x41600000105879f0 */ /* 0x000fe20008001858 */
[----:B------:R-:W-:-:S03]  /*13ce0*/  SEL R11, R11, 0x9, !P2 ;  /* 0x000000090b0b7807 */ /* 0x000fc60005000000 */
[----:B------:R-:W-:Y:S08]  /*13cf0*/  MUFU.EX2 R30, R30 ;  /* 0x0000001e001e7308 */ /* 0x000ff00000000800 */
[----:B------:R-:W0:Y:S01]  /*13d00*/  MUFU.EX2 R31, R31 ;  /* 0x0000001f001f7308 */ /* 0x000e220000000800 */
[----:B------:R-:W-:-:S07]  /*13d10*/  @!P1 PRMT R9, RZ, 0x654, R9 ;  /* 0x00000654ff099816 */ /* 0x000fce0000000009 */
[----:B------:R-:W-:Y:S08]  /*13d20*/  MUFU.EX2 R33, R33 ;  /* 0x0000002100217308 */ /* 0x000ff00000000800 */
[----:B------:R-:W-:Y:S01]  /*13d30*/  MUFU.EX2 R7, R7 ;  /* 0x0000000700077308 */ /* 0x000fe20000000800 */
[----:B------:R-:W-:Y:S02]  /*13d40*/  WARPGROUP.DEPBAR.LE gsb0, 0x0 ;  /* 0x00008000000079c5 */ /* 0x000fe40000010000 */
[----:B------:R-:W-:-:S06]  /*13d50*/  WARPGROUP.ARRIVE ;  /* 0x00000000000079c5 */ /* 0x000fcc0000000000 */
[----:B------:R-:W-:Y:S03]  /*13d60*/  HGMMA.64x96x16.F32.BF16 R88, gdesc[UR20].tnspB, R88, gsb0 ;  /* 0x41600000145879f0 */ /* 0x000fe60008001858 */
        /* <DEDUP_REMOVED lines=13> */
[----:B------:R1:W-:Y:S06]  /*13e40*/  BAR.ARV R11, 0x100 ;  /* 0x0004000b0000751d */ /* 0x0003ec0000002000 */
[----:B-1----:R-:W-:-:S04]  /*13e50*/  @!P1 IMAD R11, R16, 0x8, R2 ;  /* 0x00000008100b9824 */ /* 0x002fc800078e0202 */
[----:B------:R-:W-:-:S05]  /*13e60*/  @!P1 VIADD R11, R11, 0x2d840 ;  /* 0x0002d8400b0b9836 */ /* 0x000fca0000000000 */
[----:B------:R-:W-:-:S04]  /*13e70*/  @!P1 PRMT R11, RZ, 0x654, R11 ;  /* 0x00000654ff0b9816 */ /* 0x000fc8000000000b */
[----:B------:R0:W-:Y:S01]  /*13e80*/  @!P1 SYNCS.ARRIVE.TRANS64.RED.A1T0 RZ, [R11+URZ], RZ ;  /* 0x000000ff0bff99a7 */ /* 0x0001e2000810043f */
[----:B------:R1:W-:Y:S01]  /*13e90*/  @!P1 SYNCS.ARRIVE.TRANS64.RED.A1T0 RZ, [R9+URZ], RZ ;  /* 0x000000ff09ff99a7 */ /* 0x0003e2000810043f */
[----:B0-----:R-:W-:Y:S02]  /*13ea0*/  F2FP.BF16.F32.PACK_AB R11, R31, R30 ;  /* 0x0000001e1f0b723e */ /* 0x001fe400000010ff */
[----:B-1----:R-:W-:-:S05]  /*13eb0*/  F2FP.BF16.F32.PACK_AB R9, R27, R26 ;  /* 0x0000001a1b09723e */ /* 0x002fca00000010ff */
[----:B------:R0:W-:Y:S02]  /*13ec0*/  STSM.16.M88.4 [R140+0x21800], R8 ;  /* 0x021800088c007844 */ /* 0x0001e40000000200 */
[----:B0-----:R0:W-:Y:S02]  /*13ed0*/  MUFU.EX2 R10, R36 ;  /* 0x00000024000a7308 */ /* 0x0011e40000000800 */
[----:B0-----:R-:W2:Y:S06]  /*13ee0*/  LDL R36, [R1+0x24] ;  /* 0x0000240001247983 */ /* 0x001eac0000100800 */
[----:B------:R-:W0:Y:S08]  /*13ef0*/  MUFU.EX2 R8, R32 ;  /* 0x0000002000087308 */ /* 0x000e300000000800 */
[----:B------:R-:W-:Y:S08]  /*13f00*/  MUFU.EX2 R37, R37 ;  /* 0x0000002500257308 */ /* 0x000ff00000000800 */
[----:B------:R-:W-:Y:S08]  /*13f10*/  MUFU.EX2 R34, R34 ;  /* 0x0000002200227308 */ /* 0x000ff00000000800 */
[----:B------:R-:W1:Y:S08]  /*13f20*/  MUFU.EX2 R35, R35 ;  /* 0x0000002300237308 */ /* 0x000e700000000800 */
[----:B------:R-:W-:Y:S08]  /*13f30*/  MUFU.EX2 R38, R38 ;  /* 0x0000002600267308 */ /* 0x000ff00000000800 */
[----:B------:R-:W4:Y:S01]  /*13f40*/  MUFU.EX2 R39, R39 ;  /* 0x0000002700277308 */ /* 0x000f220000000800 */
[----:B0-----:R-:W-:Y:S01]  /*13f50*/  FADD.FTZ R5, R8, R5 ;  /* 0x0000000508057221 */ /* 0x001fe20000010000 */
[----:B------:R-:W-:-:S03]  /*13f60*/  FFMA.FTZ R4, R7, R4, R26 ;  /* 0x0000000407047223 */ /* 0x000fc6000001001a */
[C---:B------:R-:W-:Y:S01]  /*13f70*/  FADD.FTZ R5, R33.reuse, R5 ;  /* 0x0000000521057221 */ /* 0x040fe20000010000 */
[----:B------:R-:W-:Y:S02]  /*13f80*/  F2FP.BF16.F32.PACK_AB R8, R33, R8 ;  /* 0x000000082108723e */ /* 0x000fe400000010ff */
[----:B-1----:R-:W-:Y:S01]  /*13f90*/  F2FP.BF16.F32.PACK_AB R9, R35, R34 ;  /* 0x000000222309723e */ /* 0x002fe200000010ff */
[----:B------:R-:W-:Y:S01]  /*13fa0*/  FADD.FTZ R5, R10, R5 ;  /* 0x000000050a057221 */ /* 0x000fe20000010000 */
[----:B------:R-:W-:Y:S01]  /*13fb0*/  F2FP.BF16.F32.PACK_AB R10, R37, R10 ;  /* 0x0000000a250a723e */ /* 0x000fe200000010ff */
[----:B------:R-:W-:Y:S01]  /*13fc0*/  FADD.FTZ R4, R27, R4 ;  /* 0x000000041b047221 */ /* 0x000fe20000010000 */
[----:B----4-:R-:W-:-:S03]  /*13fd0*/  F2FP.BF16.F32.PACK_AB R11, R39, R38 ;  /* 0x00000026270b723e */ /* 0x010fc600000010ff */
[----:B------:R-:W-:Y:S02]  /*13fe0*/  FADD.FTZ R4, R30, R4 ;  /* 0x000000041e047221 */ /* 0x000fe40000010000 */
[----:B---3--:R0:W-:Y:S01]  /*13ff0*/  STSM.16.M88.4 [R21], R8 ;  /* 0x0000000815007844 */ /* 0x0081e20000000200 */
[----:B------:R-:W-:Y:S01]  /*14000*/  MUFU.EX2 R41, R41 ;  /* 0x0000002900297308 */ /* 0x000fe20000000800 */
[----:B------:R-:W-:-:S04]  /*14010*/  FADD.FTZ R4, R31, R4 ;  /* 0x000000041f047221 */ /* 0x000fc80000010000 */
[----:B------:R-:W-:-:S03]  /*14020*/  FADD.FTZ R4, R34, R4 ;  /* 0x0000000422047221 */ /* 0x000fc60000010000 */
[----:B0-----:R-:W0:Y:S01]  /*14030*/  MUFU.EX2 R8, R40 ;  /* 0x0000002800087308 */ /* 0x001e220000000800 */
[----:B------:R-:W-:Y:S01]  /*14040*/  FADD.FTZ R4, R35, R4 ;  /* 0x0000000423047221 */ /* 0x000fe20000010000 */
[----:B------:R-:W-:-:S06]  /*14050*/  FADD.FTZ R5, R37, R5 ;  /* 0x0000000525057221 */ /* 0x000fcc0000010000 */
[----:B------:R-:W1:Y:S08]  /*14060*/  MUFU.EX2 R9, R42 ;  /* 0x0000002a00097308 */ /* 0x000e700000000800 */
[----:B------:R-:W3:Y:S01]  /*14070*/  MUFU.EX2 R10, R44 ;  /* 0x0000002c000a7308 */ /* 0x000ee20000000800 */
[----:B------:R-:W-:Y:S01]  /*14080*/  FADD.FTZ R4, R38, R4 ;  /* 0x0000000426047221 */ /* 0x000fe20000010000 */
[----:B0-----:R-:W-:-:S06]  /*14090*/  FADD.FTZ R5, R8, R5 ;  /* 0x0000000508057221 */ /* 0x001fcc0000010000 */
[----:B------:R-:W0:Y:S08]  /*140a0*/  MUFU.EX2 R43, R43 ;  /* 0x0000002b002b7308 */ /* 0x000e300000000800 */
[----:B------:R-:W4:Y:S01]  /*140b0*/  MUFU.EX2 R45, R45 ;  /* 0x0000002d002d7308 */ /* 0x000f220000000800 */
[----:B------:R-:W-:Y:S01]  /*140c0*/  FADD.FTZ R4, R39, R4 ;  /* 0x0000000427047221 */ /* 0x000fe20000010000 */
[----:B------:R-:W-:-:S06]  /*140d0*/  FADD.FTZ R5, R41, R5 ;  /* 0x0000000529057221 */ /* 0x000fcc0000010000 */
[----:B------:R-:W5:Y:S08]  /*140e0*/  MUFU.EX2 R11, R46 ;  /* 0x0000002e000b7308 */ /* 0x000f700000000800 */
[----:B------:R-:W5:Y:S01]  /*140f0*/  MUFU.EX2 R24, R48 ;  /* 0x0000003000187308 */ /* 0x000f620000000800 */
[----:B-1----:R-:W-:Y:S01]  /*14100*/  FADD.FTZ R4, R9, R4 ;  /* 0x0000000409047221 */ /* 0x002fe20000010000 */
[----:B---3--:R-:W-:-:S06]  /*14110*/  FADD.FTZ R5, R10, R5 ;  /* 0x000000050a057221 */ /* 0x008fcc0000010000 */
[----:B------:R-:W1:Y:S08]  /*14120*/  MUFU.EX2 R47, R47 ;  /* 0x0000002f002f7308 */ /* 0x000e700000000800 */
[----:B------:R-:W3:Y:S01]  /*14130*/  MUFU.EX2 R49, R49 ;  /* 0x0000003100317308 */ /* 0x000ee20000000800 */
[----:B0-----:R-:W-:Y:S01]  /*14140*/  FADD.FTZ R4, R43, R4 ;  /* 0x000000042b047221 */ /* 0x001fe20000010000 */
[----:B----4-:R-:W-:-:S06]  /*14150*/  FADD.FTZ R5, R45, R5 ;  /* 0x000000052d057221 */ /* 0x010fcc0000010000 */
[----:B------:R-:W0:Y:S08]  /*14160*/  MUFU.EX2 R25, R50 ;  /* 0x0000003200197308 */ /* 0x000e300000000800 */
[----:B------:R-:W4:Y:S01]  /*14170*/  MUFU.EX2 R26, R52 ;  /* 0x00000034001a7308 */ /* 0x000f220000000800 */
[----:B-----5:R-:W-:Y:S01]  /*14180*/  FADD.FTZ R4, R11, R4 ;  /* 0x000000040b047221 */ /* 0x020fe20000010000 */
[----:B------:R-:W-:-:S06]  /*14190*/  FADD.FTZ R5, R24, R5 ;  /* 0x0000000518057221 */ /* 0x000fcc0000010000 */
[----:B------:R-:W5:Y:S08]  /*141a0*/  MUFU.EX2 R51, R51 ;  /* 0x0000003300337308 */ /* 0x000f700000000800 */
[----:B------:R-:W5:Y:S01]  /*141b0*/  MUFU.EX2 R53, R53 ;  /* 0x0000003500357308 */ /* 0x000f620000000800 */
[----:B-1----:R-:W-:Y:S01]  /*141c0*/  FADD.FTZ R4, R47, R4 ;  /* 0x000000042f047221 */ /* 0x002fe20000010000 */
[----:B---3--:R-:W-:-:S06]  /*141d0*/  FADD.FTZ R5, R49, R5 ;  /* 0x0000000531057221 */ /* 0x008fcc0000010000 */
[----:B------:R-:W1:Y:S01]  /*141e0*/  MUFU.EX2 R28, R56 ;  /* 0x00000038001c7308 */ /* 0x000e620000000800 */
[----:B0-----:R-:W-:Y:S01]  /*141f0*/  FADD.FTZ R4, R25, R4 ;  /* 0x0000000419047221 */ /* 0x001fe20000010000 */
[----:B----4-:R-:W-:-:S06]  /*14200*/  FADD.FTZ R21, R26, R5 ;  /* 0x000000051a157221 */ /* 0x010fcc0000010000 */
[----:B------:R-:W0:Y:S08]  /*14210*/  MUFU.EX2 R27, R54 ;  /* 0x00000036001b7308 */ /* 0x000e300000000800 */
[----:B------:R-:W3:Y:S01]  /*14220*/  MUFU.EX2 R57, R57 ;  /* 0x0000003900397308 */ /* 0x000ee20000000800 */
[----:B-----5:R-:W-:Y:S01]  /*14230*/  FADD.FTZ R5, R51, R4 ;  /* 0x0000000433057221 */ /* 0x020fe20000010000 */
[----:B------:R-:W-:-:S06]  /*14240*/  FADD.FTZ R4, R53, R21 ;  /* 0x0000001535047221 */ /* 0x000fcc0000010000 */
[----:B------:R-:W4:Y:S08]  /*14250*/  MUFU.EX2 R55, R55 ;  /* 0x0000003700377308 */ /* 0x000f300000000800 */
[----:B------:R-:W5:Y:S01]  /*14260*/  MUFU.EX2 R60, R60 ;  /* 0x0000003c003c7308 */ /* 0x000f620000000800 */
[----:B-1----:R-:W-:-:S07]  /*14270*/  FADD.FTZ R4, R28, R4 ;  /* 0x000000041c047221 */ /* 0x002fce0000010000 */
[----:B------:R-:W1:Y:S08]  /*14280*/  MUFU.EX2 R29, R58 ;  /* 0x0000003a001d7308 */ /* 0x000e700000000800 */
[----:B------:R-:W1:Y:S01]  /*14290*/  MUFU.EX2 R61, R61 ;  /* 0x0000003d003d7308 */ /* 0x000e620000000800 */
[----:B0-----:R-:W-:Y:S01]  /*142a0*/  FADD.FTZ R5, R27, R5 ;  /* 0x000000051b057221 */ /* 0x001fe20000010000 */
[----:B---3--:R-:W-:-:S06]  /*142b0*/  FADD.FTZ R4, R57, R4 ;  /* 0x0000000439047221 */ /* 0x008fcc0000010000 */
[----:B------:R-:W0:Y:S08]  /*142c0*/  MUFU.EX2 R59, R59 ;  /* 0x0000003b003b7308 */ /* 0x000e300000000800 */
[----:B------:R-:W3:Y:S01]  /*142d0*/  MUFU.EX2 R64, R64 ;  /* 0x0000004000407308 */ /* 0x000ee20000000800 */
[----:B----4-:R-:W-:Y:S01]  /*142e0*/  FADD.FTZ R5, R55, R5 ;  /* 0x0000000537057221 */ /* 0x010fe20000010000 */
[----:B-----5:R-:W-:-:S06]  /*142f0*/  FADD.FTZ R4, R60, R4 ;  /* 0x000000043c047221 */ /* 0x020fcc0000010000 */
[----:B------:R-:W4:Y:S08]  /*14300*/  MUFU.EX2 R62, R62 ;  /* 0x0000003e003e7308 */ /* 0x000f300000000800 */
[----:B------:R-:W5:Y:S01]  /*14310*/  MUFU.EX2 R65, R65 ;  /* 0x0000004100417308 */ /* 0x000f620000000800 */
[----:B-1----:R-:W-:Y:S01]  /*14320*/  FADD.FTZ R5, R29, R5 ;  /* 0x000000051d057221 */ /* 0x002fe20000010000 */
[----:B------:R-:W-:-:S06]  /*14330*/  FADD.FTZ R4, R61, R4 ;  /* 0x000000043d047221 */ /* 0x000fcc0000010000 */
[----:B------:R-:W1:Y:S08]  /*14340*/  MUFU.EX2 R31, R63 ;  /* 0x0000003f001f7308 */ /* 0x000e700000000800 */
[----:B------:R-:W2:Y:S01]  /*14350*/  MUFU.EX2 R68, R68 ;  /* 0x0000004400447308 */ /* 0x000ea20000000800 */
        /* <DEDUP_REMOVED lines=9> */
[----:B--2---:R-:W-:-:S06]  /*143f0*/  FADD.FTZ R4, R68, R4 ;  /* 0x0000000444047221 */ /* 0x004fcc0000010000 */
[----:B------:R-:W1:Y:S08]  /*14400*/  MUFU.EX2 R70, R70 ;  /* 0x0000004600467308 */ /* 0x000e700000000800 */
[----:B------:R-:W2:Y:S01]  /*14410*/  MUFU.EX2 R73, R73 ;  /* 0x0000004900497308 */ /* 0x000ea20000000800 */
[----:B0-----:R-:W-:Y:S01]  /*14420*/  FADD.FTZ R30, R66, R5 ;  /* 0x00000005421e7221 */ /* 0x001fe20000010000 */
[----:B---3--:R-:W-:-:S06]  /*14430*/  FADD.FTZ R21, R69, R4 ;  /* 0x0000000445157221 */ /* 0x008fcc0000010000 */
[----:B------:R-:W0:Y:S01]  /*14440*/  MUFU.EX2 R71, R71 ;  /* 0x0000004700477308 */ /* 0x000e220000000800 */
[----:B------:R-:W-:-:S07]  /*14450*/  F2FP.BF16.F32.PACK_AB R8, R41, R8 ;  /* 0x000000082908723e */ /* 0x000fce00000010ff */
[----:B------:R-:W3:Y:S01]  /*14460*/  MUFU.EX2 R76, R76 ;  /* 0x0000004c004c7308 */ /* 0x000ee20000000800 */
[----:B------:R-:W-:Y:S01]  /*14470*/  F2FP.BF16.F32.PACK_AB R9, R43, R9 ;  /* 0x000000092b09723e */ /* 0x000fe200000010ff */
[----:B----4-:R-:W-:Y:S01]  /*14480*/  FADD.FTZ R5, R67, R30 ;  /* 0x0000001e43057221 */ /* 0x010fe20000010000 */
[----:B------:R-:W-:-:S05]  /*14490*/  F2FP.BF16.F32.PACK_AB R10, R45, R10 ;  /* 0x0000000a2d0a723e */ /* 0x000fca00000010ff */
[----:B------:R-:W4:Y:S01]  /*144a0*/  MUFU.EX2 R74, R74 ;  /* 0x0000004a004a7308 */ /* 0x000f220000000800 */
[----:B------:R-:W-:Y:S01]  /*144b0*/  F2FP.BF16.F32.PACK_AB R11, R47, R11 ;  /* 0x0000000b2f0b723e */ /* 0x000fe200000010ff */
[----:B-----5:R-:W-:-:S06]  /*144c0*/  FADD.FTZ R34, R72, R21 ;  /* 0x0000001548227221 */ /* 0x020fcc0000010000 */
[----:B------:R-:W5:Y:S01]  /*144d0*/  MUFU.EX2 R77, R77 ;  /* 0x0000004d004d7308 */ /* 0x000f620000000800 */
[----:B------:R-:W-:Y:S01]  /*144e0*/  F2FP.BF16.F32.PACK_AB R24, R49, R24 ;  /* 0x000000183118723e */ /* 0x000fe200000010ff */
[----:B------:R2:W-:Y:S01]  /*144f0*/  STSM.16.M88.4 [R142], R8 ;  /* 0x000000088e007844 */ /* 0x0005e20000000200 */
[----:B------:R-:W-:-:S05]  /*14500*/  F2FP.BF16.F32.PACK_AB R25, R51, R25 ;  /* 0x000000193319723e */ /* 0x000fca00000010ff */
[----:B------:R-:W5:Y:S01]  /*14510*/  MUFU.EX2 R75, R75 ;  /* 0x0000004b004b7308 */ /* 0x000f620000000800 */
[----:B------:R-:W-:Y:S01]  /*14520*/  F2FP.BF16.F32.PACK_AB R26, R53, R26 ;  /* 0x0000001a351a723e */ /* 0x000fe200000010ff */
[----:B-1----:R-:W-:Y:S01]  /*14530*/  FADD.FTZ R4, R70, R5 ;  /* 0x0000000546047221 */ /* 0x002fe20000010000 */
[----:B------:R-:W-:-:S05]  /*14540*/  F2FP.BF16.F32.PACK_AB R27, R55, R27 ;  /* 0x0000001b371b723e */ /* 0x000fca00000010ff */
[----:B------:R-:W1:Y:S01]  /*14550*/  MUFU.EX2 R32, R80 ;  /* 0x0000005000207308 */ /* 0x000e620000000800 */
[----:B--2---:R-:W-:Y:S01]  /*14560*/  FADD.FTZ R9, R73, R34 ;  /* 0x0000002249097221 */ /* 0x004fe20000010000 */
[----:B------:R3:W-:Y:S06]  /*14570*/  STSM.16.M88.4 [R141], R24 ;  /* 0x000000188d007844 */ /* 0x0007ec0000000200 */
[----:B------:R-:W2:Y:S01]  /*14580*/  MUFU.EX2 R78, R78 ;  /* 0x0000004e004e7308 */ /* 0x000ea20000000800 */
[----:B0-----:R-:W-:-:S07]  /*14590*/  FADD.FTZ R5, R71, R4 ;  /* 0x0000000447057221 */ /* 0x001fce0000010000 */
[----:B------:R-:W0:Y:S01]  /*145a0*/  MUFU.EX2 R81, R81 ;  /* 0x0000005100517308 */ /* 0x000e220000000800 */
[----:B---3--:R-:W-:Y:S01]  /*145b0*/  FADD.FTZ R24, R76, R9 ;  /* 0x000000094c187221 */ /* 0x008fe20000010000 */
[----:B----4-:R-:W-:-:S06]  /*145c0*/  FADD.FTZ R4, R74, R5 ;  /* 0x000000054a047221 */ /* 0x010fcc0000010000 */
[----:B------:R-:W-:Y:S01]  /*145d0*/  MUFU.EX2 R84, R84 ;  /* 0x0000005400547308 */ /* 0x000fe20000000800 */
[----:B-----5:R-:W-:-:S07]  /*145e0*/  FADD.FTZ R21, R77, R24 ;  /* 0x000000184d157221 */ /* 0x020fce0000010000 */
[----:B------:R-:W3:Y:S01]  /*145f0*/  MUFU.EX2 R79, R79 ;  /* 0x0000004f004f7308 */ /* 0x000ee20000000800 */
[----:B------:R-:W-:Y:S01]  /*14600*/  FADD.FTZ R5, R75, R4 ;  /* 0x000000044b057221 */ /* 0x000fe20000010000 */
[----:B-1----:R-:W-:-:S06]  /*14610*/  FADD.FTZ R26, R32, R21 ;  /* 0x00000015201a7221 */ /* 0x002fcc0000010000 */
[----:B------:R-:W-:Y:S08]  /*14620*/  MUFU.EX2 R85, R85 ;  /* 0x0000005500557308 */ /* 0x000ff00000000800 */
[----:B------:R-:W1:Y:S01]  /*14630*/  MUFU.EX2 R33, R82 ;  /* 0x0000005200217308 */ /* 0x000e620000000800 */
[----:B--2---:R-:W-:-:S07]  /*14640*/  FADD.FTZ R4, R78, R5 ;  /* 0x000000054e047221 */ /* 0x004fce0000010000 */
[----:B------:R-:W2:Y:S08]  /*14650*/  MUFU.EX2 R83, R83 ;  /* 0x0000005300537308 */ /* 0x000eb00000000800 */
[----:B------:R-:W-:Y:S08]  /*14660*/  MUFU.EX2 R86, R86 ;  /* 0x0000005600567308 */ /* 0x000ff00000000800 */
[----:B------:R-:W4:Y:S01]  /*14670*/  MUFU.EX2 R87, R87 ;  /* 0x0000005700577308 */ /* 0x000f220000000800 */
[----:B0-----:R-:W-:Y:S01]  /*14680*/  FADD.FTZ R5, R81, R26 ;  /* 0x0000001a51057221 */ /* 0x001fe20000010000 */
[----:B---3--:R-:W-:Y:S01]  /*14690*/  FADD.FTZ R4, R79, R4 ;  /* 0x000000044f047221 */ /* 0x008fe20000010000 */
[----:B------:R-:W-:-:S02]  /*146a0*/  F2FP.BF16.F32.PACK_AB R28, R57, R28 ;  /* 0x0000001c391c723e */ /* 0x000fc400000010ff */
[----:B------:R-:W-:Y:S01]  /*146b0*/  FADD.FTZ R34, R84, R5 ;  /* 0x0000000554227221 */ /* 0x000fe20000010000 */
[----:B------:R-:W-:Y:S02]  /*146c0*/  F2FP.BF16.F32.PACK_AB R29, R59, R29 ;  /* 0x0000001d3b1d723e */ /* 0x000fe400000010ff */
[----:B------:R-:W-:Y:S02]  /*146d0*/  F2FP.BF16.F32.PACK_AB R30, R61, R60 ;  /* 0x0000003c3d1e723e */ /* 0x000fe400000010ff */
[----:B------:R-:W-:Y:S01]  /*146e0*/  F2FP.BF16.F32.PACK_AB R31, R31, R62 ;  /* 0x0000003e1f1f723e */ /* 0x000fe200000010ff */
[----:B-1----:R-:W-:Y:S01]  /*146f0*/  FADD.FTZ R4, R33, R4 ;  /* 0x0000000421047221 */ /* 0x002fe20000010000 */
[----:B------:R-:W-:Y:S01]  /*14700*/  F2FP.BF16.F32.PACK_AB R8, R65, R64 ;  /* 0x000000404108723e */ /* 0x000fe200000010ff */
[----:B------:R-:W-:Y:S01]  /*14710*/  FADD.FTZ R5, R85, R34 ;  /* 0x0000002255057221 */ /* 0x000fe20000010000 */
        /* <DEDUP_REMOVED lines=8> */
[----:B--2---:R-:W-:Y:S02]  /*147a0*/  F2FP.BF16.F32.PACK_AB R33, R83, R33 ;  /* 0x000000215321723e */ /* 0x004fe400000010ff */
[----:B------:R-:W-:Y:S02]  /*147b0*/  F2FP.BF16.F32.PACK_AB R34, R85, R84 ;  /* 0x000000545522723e */ /* 0x000fe400000010ff */
[----:B----4-:R-:W-:Y:S01]  /*147c0*/  F2FP.BF16.F32.PACK_AB R35, R87, R86 ;  /* 0x000000565723723e */ /* 0x010fe200000010ff */
[----:B------:R-:W-:Y:S04]  /*147d0*/  STSM.16.M88.4 [R140+0x27800], R28 ;  /* 0x0278001c8c007844 */ /* 0x000fe80000000200 */
[----:B------:R0:W-:Y:S04]  /*147e0*/  STSM.16.M88.4 [R36], R8 ;  /* 0x0000000824007844 */ /* 0x0001e80000000200 */
[----:B------:R1:W-:Y:S04]  /*147f0*/  STSM.16.M88.4 [R142+0x6000], R24 ;  /* 0x006000188e007844 */ /* 0x0003e80000000200 */
[----:B------:R1:W-:Y:S01]  /*14800*/  STSM.16.M88.4 [R141+0x6000], R32 ;  /* 0x006000208d007844 */ /* 0x0003e20000000200 */
[----:B------:R-:W-:Y:S01]  /*14810*/  @!PT LDS RZ, [RZ] ;  /* 0x00000000fffff984 */ /* 0x000fe20000000800 */
[----:B------:R-:W-:Y:S01]  /*14820*/  @!PT LDS RZ, [RZ] ;  /* 0x00000000fffff984 */ /* 0x000fe20000000800 */
[----:B------:R-:W-:Y:S01]  /*14830*/  @!PT LDS RZ, [RZ] ;  /* 0x00000000fffff984 */ /* 0x000fe20000000800 */
[----:B------:R-:W-:Y:S01]  /*14840*/  @!PT LDS RZ, [RZ] ;  /* 0x00000000fffff984 */ /* 0x000fe20000000800 */
[----:B------:R2:W-:Y:S06]  /*14850*/  MEMBAR.ALL.CTA ;  /* 0x0000000000007992 */ /* 0x0005ec0000008000 */
[----:B--2---:R-:W2:Y:S01]  /*14860*/  FENCE.VIEW.ASYNC.S ;  /* 0x00000000000073c6 */ /* 0x004ea20000000000 */
[----:B------:R-:W-:Y:S01]  /*14870*/  ISETP.GT.AND P2, PT, R3, R143, PT ;  /* 0x0000008f0300720c */ /* 0x000fe20003f44270 */
[----:B------:R-:W-:Y:S01]  /*14880*/  FADD.FTZ R21, R83, R4 ;  /* 0x0000000453157221 */ /* 0x000fe20000010000 */
[----:B------:R-:W-:-:S03]  /*14890*/  FMUL.FTZ R90, R90, R7 ;  /* 0x000000075a5a7220 */ /* 0x000fc60000410000 */
        /* <DEDUP_REMOVED lines=49> */
[----:B------:R-:W-:-:S02]  /*14bb0*/  VIADD R3, R3, 0xffffffff ;  /* 0xffffffff03037836 */ /* 0x000fc40000000000 */
[----:B0-----:R-:W-:Y:S02]  /*14bc0*/  IMAD.MOV.U32 R10, RZ, RZ, R18 ;  /* 0x000000ffff0a7224 */ /* 0x001fe400078e0012 */
[----:B------:R-:W-:Y:S02]  /*14bd0*/  IMAD.MOV.U32 R9, RZ, RZ, R16 ;  /* 0x000000ffff097224 */ /* 0x000fe400078e0010 */
[----:B------:R-:W-:Y:S02]  /*14be0*/  IMAD.MOV.U32 R7, RZ, RZ, R6 ;  /* 0x000000ffff077224 */ /* 0x000fe400078e0006 */
[----:B------:R-:W-:Y:S01]  /*14bf0*/  IMAD.MOV.U32 R8, RZ, RZ, R0 ;  /* 0x000000ffff087224 */ /* 0x000fe200078e0000 */
[----:B--2---:R-:W-:Y:S01]  /*14c00*/  NOP ;  /* 0x0000000000007918 */ /* 0x004fe20000000000 */
[----:B-1----:R-:W-:Y:S05]  /*14c10*/  @P2 BRA `(.L_x_11458) ;  /* 0xffffffdc00202947 */ /* 0x002fea000383ffff */
.L_x_11448:
[----:B------:R-:W2:Y:S02]  /*14c20*/  LDL R7, [R1+0x48] ;  /* 0x0000480001077983 */ /* 0x000ea40000100800 */
[----:B--2---:R-:W-:-:S13]  /*14c30*/  ISETP.GE.AND P2, PT, R3, R7, PT ;  /* 0x000000070300720c */ /* 0x004fda0003f46270 */
[----:B------:R-:W-:Y:S05]  /*14c40*/  @!P2 BRA `(.L_x_11459) ;  /* 0x000000340008a947 */ /* 0x000fea0003800000 */
[----:B------:R-:W-:Y:S02]  /*14c50*/  IMAD.MOV.U32 R7, RZ, RZ, R6 ;  /* 0x000000ffff077224 */ /* 0x000fe400078e0006 */
[----:B------:R-:W-:Y:S02]  /*14c60*/  IMAD.MOV.U32 R8, RZ, RZ, R0 ;  /* 0x000000ffff087224 */ /* 0x000fe400078e0000 */
[----:B------:R-:W-:Y:S02]  /*14c70*/  IMAD.MOV.U32 R10, RZ, RZ, R18 ;  /* 0x000000ffff0a7224 */ /* 0x000fe400078e0012 */
[----:B------:R-:W-:-:S07]  /*14c80*/  IMAD.MOV.U32 R9, RZ, RZ, R16 ;  /* 0x000000ffff097224 */ /* 0x000fce00078e0010 */
.L_x_11477:
        /* <DEDUP_REMOVED lines=10> */
.L_x_11461:
[----:B------:R-:W-:Y:S01]  /*14d30*/  IMAD R0, R16, 0x8, R2 ;  /* 0x0000000810007824 */ /* 0x000fe200078e0202 */
[----:B------:R-:W-:-:S04]  /*14d40*/  SHF.L.U32 R11, R18, 0x1f, RZ ;  /* 0x0000001f120b7819 */ /* 0x000fc800000006ff */
[----:B------:R0:W1:Y:S01]  /*14d50*/  SYNCS.PHASECHK.TRANS64.TRYWAIT P3, [R0+URZ+0x2d830], R11 ;  /* 0x02d8300b000075a7 */ /* 0x000062000806017f */
[----:B------:R-:W-:Y:S05]  /*14d60*/  @!P0 BRA `(.L_x_11462) ;  /* 0x0000000000048947 */ /* 0x000fea0003800000 */
[----:B------:R-:W-:Y:S01]  /*14d70*/  BPT.TRAP 0x1 ;  /* 0x000000040000795c */ /* 0x000fe20000300000 */
.L_x_11462:
[----:B------:R-:W-:Y:S04]  /*14d80*/  BSSY B0, `(.L_x_11460) ;  /* 0x0000004000007945 */ /* 0x000fe80003800000 */
[----:B-1----:R-:W-:Y:S05]  /*14d90*/  @P3 BRA `(.L_x_11463) ;  /* 0x0000000000083947 */ /* 0x002fea0003800000 */
[----:B------:R-:W1:Y:S02]  /*14da0*/  SYNCS.PHASECHK.TRANS64.TRYWAIT P3, [R0+URZ+0x2d830], R11 ;  /* 0x02d8300b000075a7 */ /* 0x000e64000806017f */
[----:B-1----:R-:W-:Y:S05]  /*14db0*/  @!P3 BRA `(.L_x_11464) ;  /* 0x000000e40048b947 */ /* 0x002fea0003800000 */
.L_x_11463:
[----:B------:R-:W-:Y:S05]  /*14dc0*/  BSYNC B0 ;  /* 0x0000000000007941 */ /* 0x000fea0003800000 */
.L_x_11460:
        /* <DEDUP_REMOVED lines=61> */
.L_x_11466:
[----:B------:R-:W-:Y:S01]  /*151a0*/  SHF.L.U32 R0, R10, 0x1f, RZ ;  /* 0x0000001f0a007819 */ /* 0x000fe200000006ff */
[----:B------:R-:W-:-:S04]  /*151b0*/  IMAD R6, R9, 0x8, R2 ;  /* 0x0000000809067824 */ /* 0x000fc800078e0202 */
[----:B------:R0:W1:Y:S01]  /*151c0*/  SYNCS.PHASECHK.TRANS64.TRYWAIT P2, [R6+URZ+0x2d850], R0 ;  /* 0x02d85000060075a7 */ /* 0x000062000804017f */
[----:B------:R-:W-:Y:S05]  /*151d0*/  @!P0 BRA `(.L_x_11467) ;  /* 0x0000000000048947 */ /* 0x000fea0003800000 */
[----:B------:R-:W-:Y:S01]  /*151e0*/  BPT.TRAP 0x1 ;  /* 0x000000040000795c */ /* 0x000fe20000300000 */
.L_x_11467:
[----:B-1----:R-:W-:Y:S05]  /*151f0*/  @P2 BRA `(.L_x_11465) ;  /* 0x0000000000082947 */ /* 0x002fea0003800000 */
[----:B------:R-:W1:Y:S02]  /*15200*/  SYNCS.PHASECHK.TRANS64.TRYWAIT P2, [R6+URZ+0x2d850], R0 ;  /* 0x02d85000060075a7 */ /* 0x000e64000804017f */
[----:B-1----:R-:W-:Y:S05]  /*15210*/  @!P2 BRA `(.L_x_11468) ;  /* 0x000000e00044a947 */ /* 0x002fea0003800000 */
.L_x_11465:
[----:B------:R-:W2:Y:S01]  /*15220*/  LDL R143, [R1+0x1c] ;  /* 0x00001c00018f7983 */ /* 0x000ea20000100800 */
[----:B------:R-:W3:Y:S03]  /*15230*/  @P5 LDC R10, c[0x0][0x44c] ;  /* 0x00011300ff0a5b82 */ /* 0x000ee60000000800 */
[----:B------:R-:W2:Y:S05]  /*15240*/  LDL R20, [R1+0x44] ;  /* 0x0000440001147983 */ /* 0x000eaa0000100800 */
[----:B01----:R-:W0:Y:S01]  /*15250*/  @P5 LDC R6, c[0x0][0x450] ;  /* 0x00011400ff065b82 */ /* 0x003e220000000800 */
[----:B------:R-:W-:Y:S05]  /*15260*/  WARPSYNC.ALL ;  /* 0x0000000000007948 */ /* 0x000fea0003800000 */
[----:B--2---:R-:W-:-:S02]  /*15270*/  IMAD.IADD R0, R20, 0x1, R143 ;  /* 0x0000000114007824 */ /* 0x004fc400078e028f */
[----:B------:R-:W2:Y:S01]  /*15280*/  LDL R143, [R1+0x3c] ;  /* 0x00003c00018f7983 */ /* 0x000ea20000100800 */
[----:B------:R-:W-:Y:S01]  /*15290*/  IMAD.MOV.U32 R11, RZ, RZ, -0x7fffffe0 ;  /* 0x80000020ff0b7424 */ /* 0x000fe200078e00ff */
[----:B------:R-:W-:Y:S01]  /*152a0*/  WARPGROUP.ARRIVE ;  /* 0x00000000000079c5 */ /* 0x000fe20000000000 */
[----:B---3--:R-:W-:-:S03]  /*152b0*/  @P5 IMAD.HI.U32 R10, R0, R10, RZ ;  /* 0x0000000a000a5227 */ /* 0x008fc600078e00ff */
[C---:B------:R-:W-:Y:S01]  /*152c0*/  R2UR UR11, R11.reuse ;  /* 0x000000000b0b72ca */ /* 0x040fe200000e0000 */
[----:B------:R-:W-:Y:S01]  /*152d0*/  IMAD.MOV.U32 R21, RZ, RZ, -0x7fffffe0 ;  /* 0x80000020ff157424 */ /* 0x000fe200078e00ff */
[----:B0-----:R-:W-:Y:S01]  /*152e0*/  @P5 SHF.R.U32.HI R0, RZ, R6, R10 ;  /* 0x00000006ff005219 */ /* 0x001fe2000001160a */
[----:B------:R-:W-:Y:S01]  /*152f0*/  VIADD R6, R2, 0x400 ;  /* 0x0000040002067836 */ /* 0x000fe20000000000 */
[----:B------:R-:W-:Y:S01]  /*15300*/  R2UR UR47, R11 ;  /* 0x000000000b2f72ca */ /* 0x000fe200000e0000 */
[----:B------:R-:W-:Y:S01]  /*15310*/  IMAD.MOV.U32 R11, RZ, RZ, 0x40000040 ;  /* 0x40000040ff0b7424 */ /* 0x000fe200078e00ff */
[----:B------:R-:W-:Y:S01]  /*15320*/  R2UR UR15, R21 ;  /* 0x00000000150f72ca */ /* 0x000fe200000e0000 */
[----:B------:R-:W-:Y:S01]  /*15330*/  IMAD.SHL.U32 R144, R3, 0x80, RZ ;  /* 0x0000008003907824 */ /* 0x000fe200078e00ff */
[----:B------:R-:W-:Y:S01]  /*15340*/  SHF.R.U32.HI R6, RZ, 0x4, R6 ;  /* 0x00000004ff067819 */ /* 0x000fe20000011606 */
[----:B------:R-:W0:Y:S01]  /*15350*/  SHFL.IDX PT, R145, R0, RZ, 0x1c1f ;  /* 0x001c1fff00917589 */ /* 0x000e2200000e0000 */
[----:B------:R-:W-:Y:S01]  /*15360*/  R2UR UR9, R11 ;  /* 0x000000000b0972ca */ /* 0x000fe200000e0000 */
[----:B------:R-:W-:Y:S01]  /*15370*/  IMAD.MOV.U32 R11, RZ, RZ, 0x40000040 ;  /* 0x40000040ff0b7424 */ /* 0x000fe200078e00ff */
[----:B------:R-:W-:-:S02]  /*15380*/  LOP3.LUT R6, R6, 0x3fff, RZ, 0xc0, !PT ;  /* 0x00003fff06067812 */ /* 0x000fc400078ec0ff */
[C---:B------:R-:W-:Y:S02]  /*15390*/  R2UR UR19, R21.reuse ;  /* 0x00000000151372ca */ /* 0x040fe400000e0000 */
[----:B------:R-:W-:Y:S02]  /*153a0*/  LOP3.LUT R6, R6, 0x2000000, RZ, 0xfc, !PT ;  /* 0x0200000006067812 */ /* 0x000fe400078efcff */
[C---:B------:R-:W-:Y:S02]  /*153b0*/  R2UR UR23, R21.reuse ;  /* 0x00000000151772ca */ /* 0x040fe400000e0000 */
[----:B------:R-:W-:Y:S01]  /*153c0*/  R2UR UR27, R21 ;  /* 0x00000000151b72ca */ /* 0x000fe200000e0000 */
[----:B------:R-:W-:Y:S01]  /*153d0*/  IMAD R10, R9, 0x600, R6 ;  /* 0x00000600090a7824 */ /* 0x000fe200078e0206 */
[C---:B------:R-:W-:Y:S02]  /*153e0*/  R2UR UR31, R21.reuse ;  /* 0x00000000151f72ca */ /* 0x040fe400000e0000 */
[----:B------:R-:W-:Y:S01]  /*153f0*/  R2UR UR35, R21 ;  /* 0x00000000152372ca */ /* 0x000fe200000e0000 */
[C---:B------:R-:W-:Y:S01]  /*15400*/  VIADD R20, R10.reuse, 0x40 ;  /* 0x000000400a147836 */ /* 0x040fe20000000000 */
        /* <DEDUP_REMOVED lines=22> */
[----:B------:R-:W-:Y:S02]  /*15570*/  VIADD R10, R10, 0x1c0 ;  /* 0x000001c00a0a7836 */ /* 0x000fe40000000000 */
[----:B------:R-:W-:Y:S01]  /*15580*/  IMAD.MOV.U32 R21, RZ, RZ, 0x40000040 ;  /* 0x40000040ff157424 */ /* 0x000fe200078e00ff */
[----:B------:R-:W-:Y:S02]  /*15590*/  R2UR UR34, R20 ;  /* 0x00000000142272ca */ /* 0x000fe400000e0000 */
[----:B------:R-:W-:Y:S02]  /*155a0*/  R2UR UR46, R10 ;  /* 0x000000000a2e72ca */ /* 0x000fe400000e0000 */
[----:B------:R-:W-:-:S02]  /*155b0*/  R2UR UR33, R21 ;  /* 0x00000000152172ca */ /* 0x000fc400000e0000 */
[----:B--2---:R-:W-:Y:S02]  /*155c0*/  LOP3.LUT R10, R143, 0x10000, RZ, 0xfc, !PT ;  /* 0x000100008f0a7812 */ /* 0x004fe400078efcff */
[----:B------:R-:W1:Y:S02]  /*155d0*/  S2R R143, SR_TID.X ;  /* 0x00000000008f7919 */ /* 0x000e640000002100 */
[C---:B------:R-:W-:Y:S01]  /*155e0*/  R2UR UR8, R10.reuse ;  /* 0x000000000a0872ca */ /* 0x040fe200000e0000 */
[----:B------:R-:W-:-:S05]  /*155f0*/  VIADD R20, R10, 0x2 ;  /* 0x000000020a147836 */ /* 0x000fca0000000000 */
[----:B------:R-:W-:Y:S01]  /*15600*/  R2UR UR12, R20 ;  /* 0x00000000140c72ca */ /* 0x000fe200000e0000 */
[----:B------:R-:W-:-:S05]  /*15610*/  VIADD R20, R10, 0x4 ;  /* 0x000000040a147836 */ /* 0x000fca0000000000 */
[----:B------:R-:W-:Y:S01]  /*15620*/  R2UR UR16, R20 ;  /* 0x00000000141072ca */ /* 0x000fe200000e0000 */
[----:B------:R-:W-:Y:S01]  /*15630*/  HGMMA.64x96x16.F32.BF16 R88, gdesc[UR8].tnspB, R88, gsb0 ;  /* 0x41600000085879f0 */ /* 0x000fe20008001858 */
[----:B------:R-:W-:Y:S01]  /*15640*/  VIADD R20, R10, 0x6 ;  /* 0x000000060a147836 */ /* 0x000fe20000000000 */
[----:B------:R-:W-:-:S04]  /*15650*/  ULOP3.LUT UR8, URZ, UR49, URZ, 0x33, !UPT ;  /* 0x000000313f087292 */ /* 0x000fc8000f8e333f */
[----:B------:R-:W-:Y:S01]  /*15660*/  R2UR UR20, R20 ;  /* 0x00000000141472ca */ /* 0x000fe200000e0000 */
[----:B------:R-:W-:-:S05]  /*15670*/  VIADD R20, R10, 0x600 ;  /* 0x000006000a147836 */ /* 0x000fca0000000000 */
[----:B------:R-:W-:Y:S01]  /*15680*/  R2UR UR24, R20 ;  /* 0x00000000141872ca */ /* 0x000fe200000e0000 */
[----:B------:R-:W-:Y:S01]  /*15690*/  VIADD R20, R10, 0x602 ;  /* 0x000006020a147836 */ /* 0x000fe20000000000 */
[----:B-1----:R-:W-:-:S04]  /*156a0*/  SHF.R.U32.HI R6, RZ, 0x7, R143 ;  /* 0x00000007ff067819 */ /* 0x002fc8000001168f */
[----:B------:R-:W-:Y:S01]  /*156b0*/  R2UR UR28, R20 ;  /* 0x00000000141c72ca */ /* 0x000fe200000e0000 */
[C---:B------:R-:W-:Y:S01]  /*156c0*/  VIADD R20, R10.reuse, 0x604 ;  /* 0x000006040a147836 */ /* 0x040fe20000000000 */
[----:B------:R-:W-:Y:S01]  /*156d0*/  ISETP.GE.U32.AND P2, PT, R143, 0x180, PT ;  /* 0x000001808f00780c */ /* 0x000fe20003f46070 */
[----:B------:R-:W-:Y:S02]  /*156e0*/  VIADD R10, R10, 0x606 ;  /* 0x000006060a0a7836 */ /* 0x000fe40000000000 */
[----:B------:R-:W-:Y:S01]  /*156f0*/  VIADD R6, R6, 0x9 ;  /* 0x0000000906067836 */ /* 0x000fe20000000000 */
[----:B------:R-:W-:Y:S02]  /*15700*/  R2UR UR32, R20 ;  /* 0x00000000142072ca */ /* 0x000fe400000e0000 */
[----:B------:R-:W-:Y:S01]  /*15710*/  R2UR UR44, R10 ;  /* 0x000000000a2c72ca */ /* 0x000fe200000e0000 */
[----:B------:R-:W-:Y:S01]  /*15720*/  @!P1 IMAD R10, R16, 0x8, R2 ;  /* 0x00000008100a9824 */ /* 0x000fe200078e0202 */
[----:B------:R-:W-:-:S03]  /*15730*/  SEL R6, R6, 0x9, !P2 ;  /* 0x0000000906067807 */ /* 0x000fc60005000000 */
[----:B------:R-:W-:-:S05]  /*15740*/  @!P1 VIADD R10, R10, 0x2d840 ;  /* 0x0002d8400a0a9836 */ /* 0x000fca0000000000 */
[----:B------:R-:W-:Y:S01]  /*15750*/  @!P1 PRMT R10, RZ, 0x654, R10 ;  /* 0x00000654ff0a9816 */ /* 0x000fe2000000000a */
        /* <DEDUP_REMOVED lines=23> */
[----:B------:R2:W-:Y:S01]  /*158d0*/  @!P1 SYNCS.ARRIVE.TRANS64.RED.A1T0 RZ, [R10+URZ], RZ ;  /* 0x000000ff0aff99a7 */ /* 0x0005e2000810043f */
[----:B-1----:R-:W-:-:S05]  /*158e0*/  IADD3 R6, -R144, 0x1, RZ ;  /* 0x0000000190067810 */ /* 0x002fca0007ffe1ff */
[----:B------:R-:W-:-:S05]  /*158f0*/  IMAD R6, R139, -0x2, R6 ;  /* 0xfffffffe8b067824 */ /* 0x000fca00078e0206 */
[----:B------:R-:W-:-:S05]  /*15900*/  IADD3 R21, -R22, R6, R138 ;  /* 0x0000000616157210 */ /* 0x000fca0007ffe18a */
[C---:B------:R-:W-:Y:S02]  /*15910*/  VIADD R143, R21.reuse, UR48 ;  /* 0x00000030158f7c36 */ /* 0x040fe40008000000 */
[----:B------:R-:W-:Y:S02]  /*15920*/  VIADD R21, R21, UR8 ;  /* 0x0000000815157c36 */ /* 0x000fe40008000000 */
[C---:B0-----:R-:W-:Y:S02]  /*15930*/  IMAD.IADD R20, R145.reuse, 0x1, R143 ;  /* 0x0000000191147824 */ /* 0x041fe400078e028f */
[----:B------:R-:W-:Y:S01]  /*15940*/  IMAD.IADD R6, R145, 0x1, R21 ;  /* 0x0000000191067824 */ /* 0x000fe200078e0215 */
[----:B--2---:R-:W-:Y:S06]  /*15950*/  @!P4 BRA `(.L_x_11469) ;  /* 0x000000000058c947 */ /* 0x004fec0003800000 */
        /* <DEDUP_REMOVED lines=12> */
.L_x_11471:
[----:B------:R-:W-:-:S05]  /*15a20*/  IMAD.U32 R154, RZ, RZ, UR5 ;  /* 0x00000005ff9a7e24 */ /* 0x000fca000f8e00ff */
[----:B------:R-:W-:-:S13]  /*15a30*/  ISETP.NE.AND P2, PT, R154, 0x1, PT ;  /* 0x000000019a00780c */ /* 0x000fda0003f45270 */
[----:B------:R-:W0:Y:S02]  /*15a40*/  @P2 LDC.64 R10, c[0x0][0x9e8] ;  /* 0x00027a00ff0a2b82 */ /* 0x000e240000000a00 */
[----:B0-----:R-:W-:-:S05]  /*15a50*/  @P2 IMAD.HI.U32 R10, R145, R10, RZ ;  /* 0x0000000a910a2227 */ /* 0x001fca00078e00ff */
[----:B------:R-:W-:-:S07]  /*15a60*/  @P2 SHF.R.U32.HI R145, RZ, R11, R10 ;  /* 0x0000000bff912219 */ /* 0x000fce000001160a */
.L_x_11472:
[----:B------:R-:W-:Y:S05]  /*15a70*/  BSYNC B0 ;  /* 0x0000000000007941 */ /* 0x000fea0003800000 */
.L_x_11470:
[----:B------:R-:W-:-:S04]  /*15a80*/  IMAD R145, R145, R154, -R144 ;  /* 0x0000009a91917224 */ /* 0x000fc800078e0a90 */
[----:B------:R-:W-:-:S05]  /*15a90*/  IMAD R145, R139, -0x2, R145 ;  /* 0xfffffffe8b917824 */ /* 0x000fca00078e0291 */
[----:B------:R-:W-:Y:S02]  /*15aa0*/  VIMNMX R6, R6, R145, !PT ;  /* 0x0000009106067248 */ /* 0x000fe40007fe0100 */
[----:B------:R-:W-:-:S07]  /*15ab0*/  VIADDMNMX R20, R145, R154, R20, PT ;  /* 0x0000009a91147246 */ /* 0x000fce0003800114 */
.L_x_11469:
        /* <DEDUP_REMOVED lines=113> */
.L_x_11475:
[----:B------:R-:W-:-:S05]  /*161d0*/  IMAD.U32 R6, RZ, RZ, UR5 ;  /* 0x00000005ff067e24 */ /* 0x000fca000f8e00ff */
[----:B------:R-:W-:-:S13]  /*161e0*/  ISETP.NE.AND P2, PT, R6, 0x1, PT ;  /* 0x000000010600780c */ /* 0x000fda0003f45270 */
[----:B------:R-:W0:Y:S02]  /*161f0*/  @P2 LDC.64 R10, c[0x0][0x9e8] ;  /* 0x00027a00ff0a2b82 */ /* 0x000e240000000a00 */
[----:B0-----:R-:W-:-:S05]  /*16200*/  @P2 IMAD.HI.U32 R10, R0, R10, RZ ;  /* 0x0000000a000a2227 */ /* 0x001fca00078e00ff */
[----:B------:R-:W-:-:S07]  /*16210*/  @P2 SHF.R.U32.HI R0, RZ, R11, R10 ;  /* 0x0000000bff002219 */ /* 0x000fce000001160a */
.L_x_11476:
[----:B------:R-:W-:Y:S05]  /*16220*/  BSYNC B0 ;  /* 0x0000000000007941 */ /* 0x000fea0003800000 */
.L_x_11474:
[----:B------:R-:W-:-:S04]  /*16230*/  IMAD R0, R0, R6, -R144 ;  /* 0x0000000600007224 */ /* 0x000fc800078e0a90 */
[----:B------:R-:W-:-:S05]  /*16240*/  IMAD R0, R139, -0x2, R0 ;  /* 0xfffffffe8b007824 */ /* 0x000fca00078e0200 */
[----:B------:R-:W-:Y:S02]  /*16250*/  VIMNMX R21, R21, R0, !PT ;  /* 0x0000000015157248 */ /* 0x000fe40007fe0100 */
[----:B------:R-:W-:-:S07]  /*16260*/  VIADDMNMX R143, R0, R6, R143, PT ;  /* 0x00000006008f7246 */ /* 0x000fce000380018f */
.L_x_11473:
[----:B------:R-:W-:Y:S01]  /*16270*/  @!P1 IMAD R0, R9, 0x8, R2 ;  /* 0x0000000809009824 */ /* 0x000fe200078e0202 */
        /* <DEDUP_REMOVED lines=47> */
[----:B------:R-:W-:Y:S01]  /*16570*/  ISETP.GT.AND P2, PT, R21, 0x1, P3 ;  /* 0x000000011500780c */ /* 0x000fe20001f44270 */
[----:B------:R-:W-:Y:S02]  /*16580*/  MUFU.EX2 R20, R8 ;  /* 0x0000000800147308 */ /* 0x000fe40000000800 */
[--C-:B------:R-:W-:Y:S01]  /*16590*/  FFMA.FTZ R24, R24, UR39, -R6.reuse ;  /* 0x0000002718187c23 */ /* 0x100fe20008010806 */
[----:B------:R-:W-:Y:S01]  /*165a0*/  ISETP.LT.OR P2, PT, R143, 0x2, P2 ;  /* 0x000000028f00780c */ /* 0x000fe20001741670 */
[--C-:B------:R-:W-:Y:S01]  /*165b0*/  FFMA.FTZ R25, R25, UR39, -R6.reuse ;  /* 0x0000002719197c23 */ /* 0x100fe20008010806 */
[--C-:B------:R-:W-:Y:S01]  /*165c0*/  FFMA.FTZ R28, R28, UR39, -R6.reuse ;  /* 0x000000271c1c7c23 */ /* 0x100fe20008010806 */
[--C-:B------:R-:W-:Y:S01]  /*165d0*/  FFMA.FTZ R29, R29, UR39, -R6.reuse ;  /* 0x000000271d1d7c23 */ /* 0x100fe20008010806 */
[----:B------:R-:W-:Y:S01]  /*165e0*/  FSEL R27, R27, -INF , !P2 ;  /* 0xff8000001b1b7808 */ /* 0x000fe20005000000 */
[--C-:B------:R-:W-:Y:S01]  /*165f0*/  FFMA.FTZ R32, R32, UR39, -R6.reuse ;  /* 0x0000002720207c23 */ /* 0x100fe20008010806 */
[----:B------:R-:W-:Y:S01]  /*16600*/  ISETP.GT.AND P2, PT, R21, 0x8, P3 ;  /* 0x000000081500780c */ /* 0x000fe20001f44270 */
[--C-:B------:R-:W-:Y:S01]  /*16610*/  FFMA.FTZ R33, R33, UR39, -R6.reuse ;  /* 0x0000002721217c23 */ /* 0x100fe20008010806 */
[--C-:B------:R-:W-:Y:S01]  /*16620*/  FFMA.FTZ R36, R36, UR39, -R6.reuse ;  /* 0x0000002724247c23 */ /* 0x100fe20008010806 */
        /* <DEDUP_REMOVED lines=34> */
[----:B------:R-:W-:Y:S01]  /*16850*/  FFMA.FTZ R85, R85, UR39, -R6 ;  /* 0x0000002755557c23 */ /* 0x000fe20008010806 */
[----:B------:R-:W-:Y:S01]  /*16860*/  FSEL R35, R35, -INF , !P2 ;  /* 0xff80000023237808 */ /* 0x000fe20005000000 */
[----:B------:R-:W0:Y:S01]  /*16870*/  MUFU.EX2 R24, R24 ;  /* 0x0000001800187308 */ /* 0x000e220000000800 */
[----:B------:R-:W-:-:S04]  /*16880*/  ISETP.GT.AND P2, PT, R21, 0x18, P3 ;  /* 0x000000181500780c */ /* 0x000fc80001f44270 */
[----:B------:R-:W-:-:S03]  /*16890*/  ISETP.LT.OR P2, PT, R143, 0x19, P2 ;  /* 0x000000198f00780c */ /* 0x000fc60001741670 */
[----:B------:R-:W1:Y:S01]  /*168a0*/  MUFU.EX2 R8, R25 ;  /* 0x0000001900087308 */ /* 0x000e620000000800 */
[----:B------:R-:W-:Y:S02]  /*168b0*/  FSEL R38, R38, -INF , !P2 ;  /* 0xff80000026267808 */ /* 0x000fe40005000000 */
[----:B------:R-:W-:-:S04]  /*168c0*/  ISETP.GT.AND P2, PT, R21, 0x19, P3 ;  /* 0x000000191500780c */ /* 0x000fc80001f44270 */
[----:B------:R-:W-:Y:S01]  /*168d0*/  ISETP.LT.OR P2, PT, R143, 0x1a, P2 ;  /* 0x0000001a8f00780c */ /* 0x000fe20001741670 */
[----:B------:R-:W3:Y:S01]  /*168e0*/  MUFU.EX2 R10, R28 ;  /* 0x0000001c000a7308 */ /* 0x000ee20000000800 */
[----:B0-----:R-:W-:Y:S02]  /*168f0*/  FFMA.FTZ R5, R20, R5, R24 ;  /* 0x0000000514057223 */ /* 0x001fe40000010018 */
[----:B------:R-:W-:Y:S02]  /*16900*/  FSEL R39, R39, -INF , !P2 ;  /* 0xff80000027277808 */ /* 0x000fe40005000000 */
[----:B------:R-:W-:-:S03]  /*16910*/  ISETP.GT.AND P2, PT, R21, 0x20, P3 ;  /* 0x000000201500780c */ /* 0x000fc60001f44270 */
[----:B------:R-:W0:Y:S01]  /*16920*/  MUFU.EX2 R29, R29 ;  /* 0x0000001d001d7308 */ /* 0x000e220000000800 */
[----:B------:R-:W-:Y:S01]  /*16930*/  ISETP.LT.OR P2, PT, R143, 0x21, P2 ;  /* 0x000000218f00780c */ /* 0x000fe20001741670 */
[C---:B-1----:R-:W-:Y:S01]  /*16940*/  FADD.FTZ R5, R8.reuse, R5 ;  /* 0x0000000508057221 */ /* 0x042fe20000010000 */
[----:B------:R-:W-:Y:S02]  /*16950*/  F2FP.BF16.F32.PACK_AB R8, R8, R24 ;  /* 0x000000180808723e */ /* 0x000fe400000010ff */
[----:B------:R-:W-:Y:S02]  /*16960*/  FSEL R42, R42, -INF , !P2 ;  /* 0xff8000002a2a7808 */ /* 0x000fe40005000000 */
[----:B------:R-:W-:Y:S01]  /*16970*/  ISETP.GT.AND P2, PT, R21, 0x21, P3 ;  /* 0x000000211500780c */ /* 0x000fe20001f44270 */
[----:B------:R-:W1:Y:S01]  /*16980*/  MUFU.EX2 R32, R32 ;  /* 0x0000002000207308 */ /* 0x000e620000000800 */
[----:B---3--:R-:W-:Y:S02]  /*16990*/  FADD.FTZ R5, R10, R5 ;  /* 0x000000050a057221 */ /* 0x008fe40000010000 */
[----:B------:R-:W-:-:S04]  /*169a0*/  ISETP.LT.OR P2, PT, R143, 0x22, P2 ;  /* 0x000000228f00780c */ /* 0x000fc80001741670 */
[----:B------:R-:W-:Y:S01]  /*169b0*/  FSEL R43, R43, -INF , !P2 ;  /* 0xff8000002b2b7808 */ /* 0x000fe20005000000 */
[----:B------:R-:W3:Y:S01]  /*169c0*/  MUFU.EX2 R33, R33 ;  /* 0x0000002100217308 */ /* 0x000ee20000000800 */
[----:B------:R-:W-:Y:S01]  /*169d0*/  ISETP.GT.AND P2, PT, R21, 0x28, P3 ;  /* 0x000000281500780c */ /* 0x000fe20001f44270 */
[C---:B0-----:R-:W-:Y:S01]  /*169e0*/  FADD.FTZ R5, R29.reuse, R5 ;  /* 0x000000051d057221 */ /* 0x041fe20000010000 */
[----:B------:R-:W-:Y:S02]  /*169f0*/  F2FP.BF16.F32.PACK_AB R10, R29, R10 ;  /* 0x0000000a1d0a723e */ /* 0x000fe400000010ff */
[----:B------:R-:W-:-:S03]  /*16a00*/  ISETP.LT.OR P2, PT, R143, 0x29, P2 ;  /* 0x000000298f00780c */ /* 0x000fc60001741670 */
[----:B------:R-:W0:Y:S01]  /*16a10*/  MUFU.EX2 R36, R36 ;  /* 0x0000002400247308 */ /* 0x000e220000000800 */
[----:B------:R-:W-:Y:S01]  /*16a20*/  FSEL R46, R46, -INF , !P2 ;  /* 0xff8000002e2e7808 */ /* 0x000fe20005000000 */
[----:B-1----:R-:W-:Y:S01]  /*16a30*/  FADD.FTZ R5, R32, R5 ;  /* 0x0000000520057221 */ /* 0x002fe20000010000 */
[----:B------:R-:W-:-:S04]  /*16a40*/  ISETP.GT.AND P2, PT, R21, 0x29, P3 ;  /* 0x000000291500780c */ /* 0x000fc80001f44270 */
[----:B------:R-:W-:Y:S01]  /*16a50*/  ISETP.LT.OR P2, PT, R143, 0x2a, P2 ;  /* 0x0000002a8f00780c */ /* 0x000fe20001741670 */
[----:B------:R-:W1:Y:S01]  /*16a60*/  MUFU.EX2 R37, R37 ;  /* 0x0000002500257308 */ /* 0x000e620000000800 */
[C---:B---3--:R-:W-:Y:S01]  /*16a70*/  FADD.FTZ R5, R33.reuse, R5 ;  /* 0x0000000521057221 */ /* 0x048fe20000010000 */
[----:B------:R-:W-:Y:S02]  /*16a80*/  F2FP.BF16.F32.PACK_AB R32, R33, R32 ;  /* 0x000000202120723e */ /* 0x000fe400000010ff */
[----:B------:R-:W-:Y:S02]  /*16a90*/  FSEL R47, R47, -INF , !P2 ;  /* 0xff8000002f2f7808 */ /* 0x000fe40005000000 */
[----:B------:R-:W-:Y:S02]  /*16aa0*/  ISETP.GT.AND P2, PT, R21, 0x30, P3 ;  /* 0x000000301500780c */ /* 0x000fe40001f44270 */
[----:B------:R-:W3:Y:S01]  /*16ab0*/  MUFU.EX2 R40, R40 ;  /* 0x0000002800287308 */ /* 0x000ee20000000800 */
[----:B0-----:R-:W-:Y:S01]  /*16ac0*/  FADD.FTZ R33, R36, R5 ;  /* 0x0000000524217221 */ /* 0x001fe20000010000 */
[----:B------:R-:W-:-:S04]  /*16ad0*/  ISETP.LT.OR P2, PT, R143, 0x31, P2 ;  /* 0x000000318f00780c */ /* 0x000fc80001741670 */
[----:B------:R-:W-:Y:S02]  /*16ae0*/  FSEL R50, R50, -INF , !P2 ;  /* 0xff80000032327808 */ /* 0x000fe40005000000 */
[----:B------:R-:W-:Y:S01]  /*16af0*/  ISETP.GT.AND P2, PT, R21, 0x31, P3 ;  /* 0x000000311500780c */ /* 0x000fe20001f44270 */
[----:B------:R-:W0:Y:S01]  /*16b00*/  MUFU.EX2 R41, R41 ;  /* 0x0000002900297308 */ /* 0x000e220000000800 */
[----:B-1----:R-:W-:Y:S02]  /*16b10*/  FADD.FTZ R33, R37, R33 ;  /* 0x0000002125217221 */ /* 0x002fe40000010000 */
[----:B------:R-:W-:-:S04]  /*16b20*/  ISETP.LT.OR P2, PT, R143, 0x32, P2 ;  /* 0x000000328f00780c */ /* 0x000fc80001741670 */
[----:B------:R-:W-:Y:S01]  /*16b30*/  FSEL R51, R51, -INF , !P2 ;  /* 0xff80000033337808 */ /* 0x000fe20005000000 */
[----:B------:R-:W1:Y:S01]  /*16b40*/  MUFU.EX2 R44, R44 ;  /* 0x0000002c002c7308 */ /* 0x000e620000000800 */
[----:B------:R-:W-:Y:S01]  /*16b50*/  ISETP.GT.AND P2, PT, R21, 0x38, P3 ;  /* 0x000000381500780c */ /* 0x000fe20001f44270 */
[----:B---3--:R-:W-:-:S03]  /*16b60*/  FADD.FTZ R33, R40, R33 ;  /* 0x0000002128217221 */ /* 0x008fc60000010000 */
[----:B------:R-:W-:-:S03]  /*16b70*/  ISETP.LT.OR P2, PT, R143, 0x39, P2 ;  /* 0x000000398f00780c */ /* 0x000fc60001741670 */
[----:B------:R-:W3:Y:S01]  /*16b80*/  MUFU.EX2 R45, R45 ;  /* 0x0000002d002d7308 */ /* 0x000ee20000000800 */
[----:B------:R-:W-:Y:S01]  /*16b90*/  FSEL R54, R54, -INF , !P2 ;  /* 0xff80000036367808 */ /* 0x000fe20005000000 */
[----:B0-----:R-:W-:Y:S01]  /*16ba0*/  FADD.FTZ R33, R41, R33 ;  /* 0x0000002129217221 */ /* 0x001fe20000010000 */
[----:B------:R-:W-:Y:S02]  /*16bb0*/  ISETP.GT.AND P2, PT, R21, 0x39, P3 ;  /* 0x000000391500780c */ /* 0x000fe40001f44270 */
[----:B------:R-:W-:Y:S02]  /*16bc0*/  F2FP.BF16.F32.PACK_AB R40, R41, R40 ;  /* 0x000000282928723e */ /* 0x000fe400000010ff */
[----:B------:R-:W-:Y:S01]  /*16bd0*/  ISETP.LT.OR P2, PT, R143, 0x3a, P2 ;  /* 0x0000003a8f00780c */ /* 0x000fe20001741670 */
[----:B------:R-:W0:Y:S01]  /*16be0*/  MUFU.EX2 R48, R48 ;  /* 0x0000003000307308 */ /* 0x000e220000000800 */
[----:B-1----:R-:W-:Y:S02]  /*16bf0*/  FADD.FTZ R33, R44, R33 ;  /* 0x000000212c217221 */ /* 0x002fe40000010000 */
[----:B------:R-:W-:-:S02]  /*16c00*/  FSEL R55, R55, -INF , !P2 ;  /* 0xff80000037377808 */ /* 0x000fc40005000000 */
[----:B------:R-:W-:-:S03]  /*16c10*/  ISETP.GT.AND P2, PT, R21, 0x40, P3 ;  /* 0x000000401500780c */ /* 0x000fc60001f44270 */
[----:B------:R-:W1:Y:S01]  /*16c20*/  MUFU.EX2 R49, R49 ;  /* 0x0000003100317308 */ /* 0x000e620000000800 */
[----:B------:R-:W-:Y:S01]  /*16c30*/  ISETP.LT.OR P2, PT, R143, 0x41, P2 ;  /* 0x000000418f00780c */ /* 0x000fe20001741670 */
[----:B---3--:R-:W-:-:S03]  /*16c40*/  FADD.FTZ R33, R45, R33 ;  /* 0x000000212d217221 */ /* 0x008fc60000010000 */
[----:B------:R-:W-:Y:S02]  /*16c50*/  FSEL R58, R58, -INF , !P2 ;  /* 0xff8000003a3a7808 */ /* 0x000fe40005000000 */
[----:B------:R-:W-:Y:S01]  /*16c60*/  ISETP.GT.AND P2, PT, R21, 0x41, P3 ;  /* 0x000000411500780c */ /* 0x000fe20001f44270 */
[----:B------:R-:W-:Y:S01]  /*16c70*/  MUFU.EX2 R52, R52 ;  /* 0x0000003400347308 */ /* 0x000fe20000000800 */
[----:B0-----:R-:W-:Y:S02]  /*16c80*/  FADD.FTZ R33, R48, R33 ;  /* 0x0000002130217221 */ /* 0x001fe40000010000 */
[----:B------:R-:W-:-:S04]  /*16c90*/  ISETP.LT.OR P2, PT, R143, 0x42, P2 ;  /* 0x000000428f00780c */ /* 0x000fc80001741670 */
[----:B------:R-:W-:Y:S01]  /*16ca0*/  FSEL R59, R59, -INF , !P2 ;  /* 0xff8000003b3b7808 */ /* 0x000fe20005000000 */
[----:B------:R-:W-:Y:S01]  /*16cb0*/  MUFU.EX2 R53, R53 ;  /* 0x0000003500357308 */ /* 0x000fe20000000800 */
[----:B------:R-:W-:Y:S01]  /*16cc0*/  ISETP.GT.AND P2, PT, R21, 0x48, P3 ;  /* 0x000000481500780c */ /* 0x000fe20001f44270 */
[----:B-1----:R-:W-:-:S03]  /*16cd0*/  FADD.FTZ R33, R49, R33 ;  /* 0x0000002131217221 */ /* 0x002fc60000010000 */
[----:B------:R-:W-:-:S03]  /*16ce0*/  ISETP.LT.OR P2, PT, R143, 0x49, P2 ;  /* 0x000000498f00780c */ /* 0x000fc60001741670 */
[----:B------:R-:W-:Y:S01]  /*16cf0*/  MUFU.EX2 R56, R56 ;  /* 0x0000003800387308 */ /* 0x000fe20000000800 */
[----:B------:R-:W-:Y:S02]  /*16d00*/  FSEL R62, R62, -INF , !P2 ;  /* 0xff8000003e3e7808 */ /* 0x000fe40005000000 */
[----:B------:R-:W-:-:S04]  /*16d10*/  ISETP.GT.AND P2, PT, R21, 0x49, P3 ;  /* 0x000000491500780c */ /* 0x000fc80001f44270 */
[----:B------:R-:W-:Y:S01]  /*16d20*/  ISETP.LT.OR P2, PT, R143, 0x4a, P2 ;  /* 0x0000004a8f00780c */ /* 0x000fe20001741670 */
[----:B------:R-:W-:Y:S03]  /*16d30*/  MUFU.EX2 R57, R57 ;  /* 0x0000003900397308 */ /* 0x000fe60000000800 */
[----:B------:R-:W-:Y:S02]  /*16d40*/  FSEL R63, R63, -INF , !P2 ;  /* 0xff8000003f3f7808 */ /* 0x000fe40005000000 */
[----:B------:R-:W-:-:S03]  /*16d50*/  ISETP.GT.AND P2, PT, R21, 0x50, P3 ;  /* 0x000000501500780c */ /* 0x000fc60001f44270 */
[----:B------:R-:W-:Y:S01]  /*16d60*/  MUFU.EX2 R60, R60 ;  /* 0x0000003c003c7308 */ /* 0x000fe20000000800 */
[----:B------:R-:W-:-:S04]  /*16d70*/  ISETP.LT.OR P2, PT, R143, 0x51, P2 ;  /* 0x000000518f00780c */ /* 0x000fc80001741670 */
[----:B------:R-:W-:Y:S02]  /*16d80*/  FSEL R66, R66, -INF , !P2 ;  /* 0xff80000042427808 */ /* 0x000fe40005000000 */
[----:B------:R-:W-:Y:S01]  /*16d90*/  ISETP.GT.AND P2, PT, R21, 0x51, P3 ;  /* 0x000000511500780c */ /* 0x000fe20001f44270 */
[----:B------:R-:W-:Y:S03]  /*16da0*/  MUFU.EX2 R61, R61 ;  /* 0x0000003d003d7308 */ /* 0x000fe60000000800 */
[----:B------:R-:W-:-:S04]  /*16db0*/  ISETP.LT.OR P2, PT, R143, 0x52, P2 ;  /* 0x000000528f00780c */ /* 0x000fc80001741670 */
[----:B------:R-:W-:Y:S01]  /*16dc0*/  FSEL R67, R67, -INF , !P2 ;  /* 0xff80000043437808 */ /* 0x000fe20005000000 */
[----:B------:R-:W-:Y:S01]  /*16dd0*/  MUFU.EX2 R64, R64 ;  /* 0x0000004000407308 */ /* 0x000fe20000000800 */
[----:B------:R-:W-:-:S04]  /*16de0*/  ISETP.GT.AND P2, PT, R21, 0x58, P3 ;  /* 0x000000581500780c */ /* 0x000fc80001f44270 */
        /* <DEDUP_REMOVED lines=33> */
[----:B------:R-:W-:-:S04]  /*17000*/  ISETP.GT.AND P2, PT, R21, RZ, P3 ;  /* 0x000000ff1500720c */ /* 0x000fc80001f44270 */
[----:B------:R-:W-:-:S03]  /*17010*/  ISETP.LT.OR P2, PT, R143, 0x1, P2 ;  /* 0x000000018f00780c */ /* 0x000fc60001741670 */
[----:B------:R-:W-:Y:S01]  /*17020*/  MUFU.EX2 R85, R85 ;  /* 0x0000005500557308 */ /* 0x000fe20000000800 */
[----:B------:R-:W-:Y:S02]  /*17030*/  FSEL R26, R26, -INF , !P2 ;  /* 0xff8000001a1a7808 */ /* 0x000fe40005000000 */
        /* <DEDUP_REMOVED lines=71> */
[----:B------:R-:W-:-:S04]  /*174b0*/  F2FP.BF16.F32.PACK_AB R42, R45, R44 ;  /* 0x0000002c2d2a723e */ /* 0x000fc800000010ff */
[----:B------:R-:W1:Y:S01]  /*174c0*/  MUFU.EX2 R27, R27 ;  /* 0x0000001b001b7308 */ /* 0x000e620000000800 */
[----:B0-----:R-:W-:-:S07]  /*174d0*/  F2FP.BF16.F32.PACK_AB R9, R25, R21 ;  /* 0x000000151909723e */ /* 0x001fce00000010ff */
[----:B------:R-:W-:Y:S08]  /*174e0*/  MUFU.EX2 R28, R28 ;  /* 0x0000001c001c7308 */ /* 0x000ff00000000800 */
[----:B------:R-:W0:Y:S01]  /*174f0*/  MUFU.EX2 R30, R30 ;  /* 0x0000001e001e7308 */ /* 0x000e220000000800 */
[----:B-1----:R-:W-:-:S05]  /*17500*/  F2FP.BF16.F32.PACK_AB R11, R27, R26 ;  /* 0x0000001a1b0b723e */ /* 0x002fca00000010ff */
[----:B------:R1:W-:Y:S02]  /*17510*/  STSM.16.M88.4 [R140+0x21800], R8 ;  /* 0x021800088c007844 */ /* 0x0003e40000000200 */
[----:B------:R-:W-:Y:S08]  /*17520*/  MUFU.EX2 R43, R43 ;  /* 0x0000002b002b7308 */ /* 0x000ff00000000800 */
[----:B------:R-:W-:Y:S01]  /*17530*/  MUFU.EX2 R31, R31 ;  /* 0x0000001f001f7308 */ /* 0x000fe20000000800 */
[----:B0-----:R-:W-:-:S02]  /*17540*/  F2FP.BF16.F32.PACK_AB R41, R30, R28 ;  /* 0x0000001c1e29723e */ /* 0x001fc400000010ff */
[----:B-1----:R-:W-:Y:S01]  /*17550*/  FSEL R10, R6, RZ, P2 ;  /* 0x000000ff060a7208 */ /* 0x002fe20001000000 */
[--C-:B------:R-:W-:Y:S01]  /*17560*/  FFMA.FTZ R8, R34, UR39, -R24.reuse ;  /* 0x0000002722087c23 */ /* 0x100fe20008010818 */
[--C-:B------:R-:W-:Y:S01]  /*17570*/  FFMA.FTZ R9, R35, UR39, -R24.reuse ;  /* 0x0000002723097c23 */ /* 0x100fe20008010818 */
[--C-:B------:R-:W-:Y:S01]  /*17580*/  FFMA.FTZ R35, R38, UR39, -R24.reuse ;  /* 0x0000002726237c23 */ /* 0x100fe20008010818 */
[--C-:B------:R-:W-:Y:S01]  /*17590*/  FFMA.FTZ R11, R39, UR39, -R24.reuse ;  /* 0x00000027270b7c23 */ /* 0x100fe20008010818 */
[----:B------:R-:W-:Y:S01]  /*175a0*/  FADD.FTZ R10, -R10, R7 ;  /* 0x000000070a0a7221 */ /* 0x000fe20000010100 */
[----:B------:R-:W-:Y:S01]  /*175b0*/  F2FP.BF16.F32.PACK_AB R34, R37, R36 ;  /* 0x000000242522723e */ /* 0x000fe200000010ff */
[----:B------:R-:W-:Y:S01]  /*175c0*/  MUFU.EX2 R8, R8 ;  /* 0x0000000800087308 */ /* 0x000fe20000000800 */
[----:B------:R-:W-:Y:S01]  /*175d0*/  FADD.FTZ R38, R52, R33 ;  /* 0x0000002134267221 */ /* 0x000fe20000010000 */
[----:B------:R-:W-:Y:S01]  /*175e0*/  FMUL.FTZ R7, R10, UR39 ;  /* 0x000000270a077c20 */ /* 0x000fe20008410000 */
[----:B------:R-:W-:-:S02]  /*175f0*/  FFMA.FTZ R10, R50, UR39, -R24 ;  /* 0x00000027320a7c23 */ /* 0x000fc40008010818 */
[----:B------:R-:W-:-:S03]  /*17600*/  FADD.FTZ R38, R53, R38 ;  /* 0x0000002635267221 */ /* 0x000fc60000010000 */
[----:B------:R-:W0:Y:S01]  /*17610*/  MUFU.EX2 R7, R7 ;  /* 0x0000000700077308 */ /* 0x000e220000000800 */
[----:B------:R-:W-:-:S04]  /*17620*/  FADD.FTZ R38, R56, R38 ;  /* 0x0000002638267221 */ /* 0x000fc80000010000 */
[----:B------:R-:W-:-:S03]  /*17630*/  FADD.FTZ R38, R57, R38 ;  /* 0x0000002639267221 */ /* 0x000fc60000010000 */
[----:B------:R-:W1:Y:S01]  /*17640*/  MUFU.EX2 R9, R9 ;  /* 0x0000000900097308 */ /* 0x000e620000000800 */
[----:B------:R-:W-:-:S07]  /*17650*/  FADD.FTZ R38, R60, R38 ;  /* 0x000000263c267221 */ /* 0x000fce0000010000 */
[----:B------:R-:W3:Y:S01]  /*17660*/  MUFU.EX2 R35, R35 ;  /* 0x0000002300237308 */ /* 0x000ee20000000800 */
[----:B0-----:R-:W-:Y:S01]  /*17670*/  FFMA.FTZ R21, R7, R4, R21 ;  /* 0x0000000407157223 */ /* 0x001fe20000010015 */
[----:B------:R-:W-:-:S03]  /*17680*/  FFMA.FTZ R4, R55, UR39, -R24 ;  /* 0x0000002737047c23 */ /* 0x000fc60008010818 */
[----:B------:R-:W-:Y:S01]  /*17690*/  FADD.FTZ R21, R25, R21 ;  /* 0x0000001519157221 */ /* 0x000fe20000010000 */
[--C-:B------:R-:W-:Y:S01]  /*176a0*/  FFMA.FTZ R25, R59, UR39, -R24.reuse ;  /* 0x000000273b197c23 */ /* 0x100fe20008010818 */
[----:B------:R-:W-:Y:S01]  /*176b0*/  FFMA.FTZ R59, R62, UR39, -R24 ;  /* 0x000000273e3b7c23 */ /* 0x000fe20008010818 */
[----:B------:R-:W0:Y:S01]  /*176c0*/  MUFU.EX2 R11, R11 ;  /* 0x0000000b000b7308 */ /* 0x000e220000000800 */
[----:B------:R-:W-:-:S07]  /*176d0*/  FADD.FTZ R26, R26, R21 ;  /* 0x000000151a1a7221 */ /* 0x000fce0000010000 */
[----:B------:R-:W4:Y:S01]  /*176e0*/  MUFU.EX2 R10, R10 ;  /* 0x0000000a000a7308 */ /* 0x000f220000000800 */
[----:B------:R-:W-:-:S07]  /*176f0*/  FADD.FTZ R26, R27, R26 ;  /* 0x0000001a1b1a7221 */ /* 0x000fce0000010000 */
[----:B------:R-:W5:Y:S01]  /*17700*/  MUFU.EX2 R29, R29 ;  /* 0x0000001d001d7308 */ /* 0x000f620000000800 */
[----:B------:R-:W-:-:S07]  /*17710*/  FADD.FTZ R26, R8, R26 ;  /* 0x0000001a081a7221 */ /* 0x000fce0000010000 */
[----:B------:R-:W2:Y:S01]  /*17720*/  MUFU.EX2 R51, R51 ;  /* 0x0000003300337308 */ /* 0x000ea20000000800 */
[----:B-1----:R-:W-:Y:S01]  /*17730*/  FADD.FTZ R36, R9, R26 ;  /* 0x0000001a09247221 */ /* 0x002fe20000010000 */
[----:B------:R-:W-:Y:S01]  /*17740*/  FADD.FTZ R38, R61, R38 ;  /* 0x000000263d267221 */ /* 0x000fe20000010000 */
[----:B------:R-:W-:Y:S01]  /*17750*/  F2FP.BF16.F32.PACK_AB R33, R9, R8 ;  /* 0x000000080921723e */ /* 0x000fe200000010ff */
[----:B------:R-:W-:Y:S01]  /*17760*/  FFMA.FTZ R24, R87, UR39, -R24 ;  /* 0x0000002757187c23 */ /* 0x000fe20008010818 */
[----:B---3--:R-:W-:-:S03]  /*17770*/  FADD.FTZ R36, R35, R36 ;  /* 0x0000002423247221 */ /* 0x008fc60000010000 */
[----:B------:R-:W1:Y:S01]  /*17780*/  MUFU.EX2 R4, R4 ;  /* 0x0000000400047308 */ /* 0x000e620000000800 */
[----:B0-----:R-:W-:-:S07]  /*17790*/  FADD.FTZ R36, R11, R36 ;  /* 0x000000240b247221 */ /* 0x001fce0000010000 */
[----:B------:R-:W0:Y:S01]  /*177a0*/  MUFU.EX2 R21, R58 ;  /* 0x0000003a00157308 */ /* 0x000e220000000800 */
[----:B------:R-:W-:-:S07]  /*177b0*/  FADD.FTZ R36, R28, R36 ;  /* 0x000000241c247221 */ /* 0x000fce0000010000 */
[----:B------:R-:W3:Y:S01]  /*177c0*/  MUFU.EX2 R25, R25 ;  /* 0x0000001900197308 */ /* 0x000ee20000000800 */
[----:B------:R-:W-:-:S07]  /*177d0*/  FADD.FTZ R36, R30, R36 ;  /* 0x000000241e247221 */ /* 0x000fce0000010000 */
[----:B------:R-:W3:Y:S01]  /*177e0*/  MUFU.EX2 R59, R59 ;  /* 0x0000003b003b7308 */ /* 0x000ee20000000800 */
[----:B------:R-:W-:-:S07]  /*177f0*/  FADD.FTZ R36, R43, R36 ;  /* 0x000000242b247221 */ /* 0x000fce0000010000 */
[----:B------:R-:W3:Y:S01]  /*17800*/  MUFU.EX2 R27, R63 ;  /* 0x0000003f001b7308 */ /* 0x000ee20000000800 */
[----:B------:R-:W-:-:S07]  /*17810*/  FADD.FTZ R37, R31, R36 ;  /* 0x000000241f257221 */ /* 0x000fce0000010000 */
[----:B------:R-:W3:Y:S01]  /*17820*/  MUFU.EX2 R5, R66 ;  /* 0x0000004200057308 */ /* 0x000ee20000000800 */
[----:B----4-:R-:W-:Y:S01]  /*17830*/  FADD.FTZ R37, R10, R37 ;  /* 0x000000250a257221 */ /* 0x010fe20000010000 */
[----:B------:R-:W-:Y:S01]  /*17840*/  FADD.FTZ R38, R64, R38 ;  /* 0x0000002640267221 */ /* 0x000fe20000010000 */
[----:B------:R-:W-:Y:S01]  /*17850*/  F2FP.BF16.F32.PACK_AB R35, R11, R35 ;  /* 0x000000230b23723e */ /* 0x000fe200000010ff */
[----:B------:R-:W4:Y:S01]  /*17860*/  LDL R30, [R1+0x24] ;  /* 0x00002400011e7983 */ /* 0x000f220000100800 */
[----:B-----5:R-:W-:-:S03]  /*17870*/  FADD.FTZ R37, R29, R37 ;  /* 0x000000251d257221 */ /* 0x020fc60000010000 */
[----:B------:R-:W5:Y:S01]  /*17880*/  MUFU.EX2 R26, R67 ;  /* 0x00000043001a7308 */ /* 0x000f620000000800 */
[----:B--2---:R-:W-:Y:S01]  /*17890*/  FADD.FTZ R37, R51, R37 ;  /* 0x0000002533257221 */ /* 0x004fe20000010000 */
[----:B------:R-:W-:-:S06]  /*178a0*/  FADD.FTZ R11, R65, R38 ;  /* 0x00000026410b7221 */ /* 0x000fcc0000010000 */
[----:B------:R-:W-:Y:S01]  /*178b0*/  MUFU.EX2 R71, R71 ;  /* 0x0000004700477308 */ /* 0x000fe20000000800 */
[----:B-1----:R-:W-:Y:S01]  /*178c0*/  FADD.FTZ R37, R4, R37 ;  /* 0x0000002504257221 */ /* 0x002fe20000010000 */
[----:B------:R-:W-:Y:S01]  /*178d0*/  F2FP.BF16.F32.PACK_AB R56, R57, R56 ;  /* 0x000000383938723e */ /* 0x000fe200000010ff */
[----:B------:R1:W-:Y:S01]  /*178e0*/  STSM.16.M88.4 [R144], R32 ;  /* 0x0000002090007844 */ /* 0x0003e20000000200 */
[----:B------:R-:W-:Y:S01]  /*178f0*/  F2FP.BF16.F32.PACK_AB R43, R31, R43 ;  /* 0x0000002b1f2b723e */ /* 0x000fe200000010ff */
[----:B0-----:R-:W-:-:S03]  /*17900*/  FADD.FTZ R37, R21, R37 ;  /* 0x0000002515257221 */ /* 0x001fc60000010000 */
[----:B------:R-:W0:Y:S01]  /*17910*/  MUFU.EX2 R67, R70 ;  /* 0x0000004600437308 */ /* 0x000e220000000800 */
[----:B---3--:R-:W-:-:S04]  /*17920*/  FADD.FTZ R37, R25, R37 ;  /* 0x0000002519257221 */ /* 0x008fc80000010000 */
[----:B------:R-:W-:-:S03]  /*17930*/  FADD.FTZ R37, R59, R37 ;  /* 0x000000253b257221 */ /* 0x000fc60000010000 */
[----:B------:R-:W2:Y:S01]  /*17940*/  MUFU.EX2 R36, R74 ;  /* 0x0000004a00247308 */ /* 0x000ea20000000800 */
[----:B------:R-:W-:Y:S01]  /*17950*/  FADD.FTZ R8, R27, R37 ;  /* 0x000000251b087221 */ /* 0x000fe20000010000 */
[----:B------:R-:W-:-:S03]  /*17960*/  FADD.FTZ R28, R68, R11 ;  /* 0x0000000b441c7221 */ /* 0x000fc60000010000 */
[----:B------:R-:W-:-:S03]  /*17970*/  FADD.FTZ R9, R5, R8 ;  /* 0x0000000805097221 */ /* 0x000fc60000010000 */
[----:B------:R-:W3:Y:S01]  /*17980*/  MUFU.EX2 R75, R75 ;  /* 0x0000004b004b7308 */ /* 0x000ee20000000800 */
[----:B-----5:R-:W-:Y:S01]  /*17990*/  FADD.FTZ R8, R26, R9 ;  /* 0x000000091a087221 */ /* 0x020fe20000010000 */
[----:B------:R-:W-:Y:S01]  /*179a0*/  FADD.FTZ R9, R69, R28 ;  /* 0x0000001c45097221 */ /* 0x000fe20000010000 */
[----:B------:R-:W-:-:S03]  /*179b0*/  F2FP.BF16.F32.PACK_AB R51, R4, R51 ;  /* 0x000000330433723e */ /* 0x000fc600000010ff */
[----:B------:R-:W-:Y:S01]  /*179c0*/  FADD.FTZ R4, R72, R9 ;  /* 0x0000000948047221 */ /* 0x000fe20000010000 */
[----:B0-----:R-:W-:Y:S01]  /*179d0*/  FADD.FTZ R8, R67, R8 ;  /* 0x0000000843087221 */ /* 0x001fe20000010000 */
[----:B------:R-:W0:Y:S02]  /*179e0*/  MUFU.EX2 R78, R78 ;  /* 0x0000004e004e7308 */ /* 0x000e240000000800 */
[----:B------:R-:W-:Y:S01]  /*179f0*/  FADD.FTZ R11, R73, R4 ;  /* 0x00000004490b7221 */ /* 0x000fe20000010000 */
[----:B------:R-:W-:-:S03]  /*17a00*/  FADD.FTZ R9, R71, R8 ;  /* 0x0000000847097221 */ /* 0x000fc60000010000 */
[----:B------:R-:W-:Y:S01]  /*17a10*/  FADD.FTZ R8, R76, R11 ;  /* 0x0000000b4c087221 */ /* 0x000fe20000010000 */
[----:B------:R-:W-:-:S03]  /*17a20*/  F2FP.BF16.F32.PACK_AB R57, R25, R21 ;  /* 0x000000151939723e */ /* 0x000fc600000010ff */
[----:B------:R-:W-:-:S04]  /*17a30*/  FADD.FTZ R21, R77, R8 ;  /* 0x000000084d157221 */ /* 0x000fc80000010000 */
[----:B------:R-:W-:-:S04]  /*17a40*/  FADD.FTZ R8, R80, R21 ;  /* 0x0000001550087221 */ /* 0x000fc80000010000 */
[----:B------:R-:W-:Y:S02]  /*17a50*/  FADD.FTZ R21, R81, R8 ;  /* 0x0000000851157221 */ /* 0x000fe40000010000 */
[----:B------:R-:W5:Y:S01]  /*17a60*/  LDL R8, [R1+0x48] ;  /* 0x0000480001087983 */ /* 0x000f620000100800 */
[----:B------:R-:W1:Y:S01]  /*17a70*/  MUFU.EX2 R79, R79 ;  /* 0x0000004f004f7308 */ /* 0x000e620000000800 */
[----:B--2---:R-:W-:-:S07]  /*17a80*/  FADD.FTZ R4, R36, R9 ;  /* 0x0000000924047221 */ /* 0x004fce0000010000 */
[----:B------:R-:W2:Y:S01]  /*17a90*/  MUFU.EX2 R82, R82 ;  /* 0x0000005200527308 */ /* 0x000ea20000000800 */
[----:B---3--:R-:W-:-:S07]  /*17aa0*/  FADD.FTZ R11, R75, R4 ;  /* 0x000000044b0b7221 */ /* 0x008fce0000010000 */
[----:B------:R-:W3:Y:S01]  /*17ab0*/  MUFU.EX2 R83, R83 ;  /* 0x0000005300537308 */ /* 0x000ee20000000800 */
[----:B0-----:R-:W-:-:S07]  /*17ac0*/  FADD.FTZ R4, R78, R11 ;  /* 0x0000000b4e047221 */ /* 0x001fce0000010000 */
[----:B------:R-:W-:Y:S08]  /*17ad0*/  MUFU.EX2 R86, R86 ;  /* 0x0000005600567308 */ /* 0x000ff00000000800 */
[----:B------:R-:W0:Y:S01]  /*17ae0*/  MUFU.EX2 R9, R24 ;  /* 0x0000001800097308 */ /* 0x000e220000000800 */
[----:B-1----:R-:W-:Y:S01]  /*17af0*/  FADD.FTZ R11, R79, R4 ;  /* 0x000000044f0b7221 */ /* 0x002fe20000010000 */
[----:B------:R-:W-:-:S02]  /*17b00*/  F2FP.BF16.F32.PACK_AB R48, R49, R48 ;  /* 0x000000303130723e */ /* 0x000fc400000010ff */
[----:B------:R-:W-:Y:S01]  /*17b10*/  F2FP.BF16.F32.PACK_AB R50, R53, R52 ;  /* 0x000000343532723e */ /* 0x000fe200000010ff */
[----:B--2---:R-:W-:Y:S01]  /*17b20*/  FADD.FTZ R4, R82, R11 ;  /* 0x0000000b52047221 */ /* 0x004fe20000010000 */
        /* <DEDUP_REMOVED lines=8> */
[----:B---3--:R-:W-:Y:S01]  /*17bb0*/  FADD.FTZ R5, R83, R4 ;  /* 0x0000000453057221 */ /* 0x008fe20000010000 */
        /* <DEDUP_REMOVED lines=65> */
[----:B----4-:R1:W-:Y:S04]  /*17fd0*/  STSM.16.M88.4 [R30], R64 ;  /* 0x000000401e007844 */ /* 0x0103e80000000200 */
[----:B------:R1:W-:Y:S04]  /*17fe0*/  STSM.16.M88.4 [R142+0x6000], R72 ;  /* 0x006000488e007844 */ /* 0x0003e80000000200 */
[----:B------:R1:W-:Y:S01]  /*17ff0*/  STSM.16.M88.4 [R141+0x6000], R80 ;  /* 0x006000508d007844 */ /* 0x0003e20000000200 */
[----:B------:R0:W-:Y:S06]  /*18000*/  MEMBAR.ALL.CTA ;  /* 0x0000000000007992 */ /* 0x0001ec0000008000 */
[----:B0-----:R-:W0:Y:S01]  /*18010*/  FENCE.VIEW.ASYNC.S ;  /* 0x00000000000073c6 */ /* 0x001e220000000000 */
[C---:B-----5:R-:W-:Y:S01]  /*18020*/  ISETP.GT.AND P2, PT, R3.reuse, R8, PT ;  /* 0x000000080300720c */ /* 0x060fe20003f44270 */
[----:B------:R-:W-:-:S02]  /*18030*/  VIADD R3, R3, 0xffffffff ;  /* 0xffffffff03037836 */ /* 0x000fc40000000000 */
[----:B------:R-:W-:Y:S01]  /*18040*/  IMAD.MOV.U32 R8, RZ, RZ, R0 ;  /* 0x000000ffff087224 */ /* 0x000fe200078e0000 */
[----:B0-----:R-:W-:-:S09]  /*18050*/  NOP ;  /* 0x0000000000007918 */ /* 0x001fd20000000000 */
[----:B-1----:R-:W-:Y:S05]  /*18060*/  @P2 BRA `(.L_x_11477) ;  /* 0xffffffcc00082947 */ /* 0x002fea000383ffff */
.L_x_11459:
[----:B------:R-:W-:Y:S05]  /*18070*/  WARPSYNC.ALL ;  /* 0x0000000000007948 */ /* 0x000fea0003800000 */
[----:B------:R-:W-:Y:S06]  /*18080*/  BAR.ARV 0x8, 0x200 ;  /* 0x0208000000007b1d */ /* 0x000fec0000002000 */
[----:B------:R-:W-:Y:S05]  /*18090*/  @!P0 BRA `(.L_x_11478) ;  /* 0x0000000000048947 */ /* 0x000fea0003800000 */
[----:B------:R-:W-:Y:S01]  /*180a0*/  BPT.TRAP 0x1 ;  /* 0x000000040000795c */ /* 0x000fe20000300000 */
.L_x_11478:
[----:B------:R-:W-:Y:S01]  /*180b0*/  IMAD R10, R16, 0x8, R2 ;  /* 0x00000008100a7824 */ /* 0x000fe200078e0202 */
[----:B------:R-:W-:-:S04]  /*180c0*/  SHF.L.U32 R7, R18, 0x1f, RZ ;  /* 0x0000001f12077819 */ /* 0x000fc800000006ff */
[----:B------:R0:W1:Y:S01]  /*180d0*/  SYNCS.PHASECHK.TRANS64.TRYWAIT P2, [R10+URZ+0x2d850], R7 ;  /* 0x02d850070a0075a7 */ /* 0x000062000804017f */
[----:B------:R-:W-:Y:S05]  /*180e0*/  @!P0 BRA `(.L_x_11479) ;  /* 0x0000000000048947 */ /* 0x000fea0003800000 */
[----:B------:R-:W-:Y:S01]  /*180f0*/  BPT.TRAP 0x1 ;  /* 0x000000040000795c */ /* 0x000fe20000300000 */
.L_x_11479:
[----:B------:R-:W2:Y:S01]  /*18100*/  LDL.LU R8, [R1+0x3c] ;  /* 0x00003c0001087983 */ /* 0x000ea20000300800 */
[----:B------:R-:W-:-:S05]  /*18110*/  VIADD R2, R2, 0x400 ;  /* 0x0000040002027836 */ /* 0x000fca0000000000 */
[----:B------:R-:W-:-:S04]  /*18120*/  SHF.R.U32.HI R3, RZ, 0x4, R2 ;  /* 0x00000004ff037819 */ /* 0x000fc80000011602 */
[----:B------:R-:W-:-:S04]  /*18130*/  LOP3.LUT R3, R3, 0x3fff, RZ, 0xc0, !PT ;  /* 0x00003fff03037812 */ /* 0x000fc800078ec0ff */
[----:B------:R-:W-:Y:S01]  /*18140*/  LOP3.LUT R9, R3, 0x2000000, RZ, 0xfc, !PT ;  /* 0x0200000003097812 */ /* 0x000fe200078efcff */
[----:B------:R-:W-:Y:S01]  /*18150*/  IMAD.MOV.U32 R3, RZ, RZ, 0x40000040 ;  /* 0x40000040ff037424 */ /* 0x000fe200078e00ff */
[----:B--2---:R-:W-:Y:S01]  /*18160*/  LOP3.LUT R2, R8, 0x10000, RZ, 0xfc, !PT ;  /* 0x0001000008027812 */ /* 0x004fe200078efcff */
[----:B-1----:R-:W-:Y:S06]  /*18170*/  @P2 BRA `(.L_x_11480) ;  /* 0x0000000000082947 */ /* 0x002fec0003800000 */
[----:B------:R-:W1:Y:S02]  /*18180*/  SYNCS.PHASECHK.TRANS64.TRYWAIT P0, [R10+URZ+0x2d850], R7 ;  /* 0x02d850070a0075a7 */ /* 0x000e64000800017f */
[----:B-1----:R-:W-:Y:S05]  /*18190*/  @!P0 BRA `(.L_x_11481) ;  /* 0x000000b000788947 */ /* 0x002fea0003800000 */
.L_x_11480:
[----:B------:R-:W-:Y:S01]  /*181a0*/  IMAD R8, R16, 0x600, R9 ;  /* 0x0000060010087824 */ /* 0x000fe200078e0209 */
[----:B------:R-:W2:Y:S01]  /*181b0*/  LDL.LU R21, [R1+0x5c] ;  /* 0x00005c0001157983 */ /* 0x000ea20000300800 */
[----:B------:R-:W-:Y:S01]  /*181c0*/  IMAD.MOV.U32 R9, RZ, RZ, -0x7fffffe0 ;  /* 0x80000020ff097424 */ /* 0x000fe200078e00ff */
[----:B------:R-:W-:Y:S05]  /*181d0*/  WARPSYNC.ALL ;  /* 0x0000000000007948 */ /* 0x000fea0003800000 */
[C---:B------:R-:W-:Y:S01]  /*181e0*/  R2UR UR4, R2.reuse ;  /* 0x00000000020472ca */ /* 0x040fe200000e0000 */
[----:B------:R-:W-:Y:S01]  /*181f0*/  WARPGROUP.ARRIVE ;  /* 0x00000000000079c5 */ /* 0x000fe20000000000 */
[----:B------:R-:W-:Y:S01]  /*18200*/  R2UR UR5, R3 ;  /* 0x00000000030572ca */ /* 0x000fe200000e0000 */
[----:B------:R-:W-:Y:S01]  /*18210*/  VIADD R14, R2, 0x2 ;  /* 0x00000002020e7836 */ /* 0x000fe20000000000 */
[C---:B------:R-:W-:Y:S01]  /*18220*/  R2UR UR6, R8.reuse ;  /* 0x00000000080672ca */ /* 0x040fe200000e0000 */
[----:B------:R-:W-:Y:S01]  /*18230*/  VIADD R12, R8, 0x40 ;  /* 0x00000040080c7836 */ /* 0x000fe20000000000 */
[----:B------:R-:W-:Y:S01]  /*18240*/  R2UR UR7, R9 ;  /* 0x00000000090772ca */ /* 0x000fe200000e0000 */
[----:B------:R-:W-:-:S02]  /*18250*/  IMAD.MOV.U32 R15, RZ, RZ, 0x40000040 ;  /* 0x40000040ff0f7424 */ /* 0x000fc400078e00ff */
[----:B------:R-:W-:Y:S02]  /*18260*/  IMAD.MOV.U32 R13, RZ, RZ, -0x7fffffe0 ;  /* 0x80000020ff0d7424 */ /* 0x000fe400078e00ff */
[----:B------:R-:W-:Y:S02]  /*18270*/  IMAD.MOV.U32 R3, RZ, RZ, 0x40000040 ;  /* 0x40000040ff037424 */ /* 0x000fe400078e00ff */
[----:B------:R-:W-:Y:S02]  /*18280*/  IMAD.MOV.U32 R9, RZ, RZ, -0x7fffffe0 ;  /* 0x80000020ff097424 */ /* 0x000fe400078e00ff */
[----:B------:R-:W-:Y:S02]  /*18290*/  VIADD R16, R16, 0x1 ;  /* 0x0000000110107836 */ /* 0x000fe40000000000 */
[----:B------:R-:W-:Y:S02]  /*182a0*/  IMAD.MOV.U32 R20, RZ, RZ, -0x800000 ;  /* 0xff800000ff147424 */ /* 0x000fe400078e00ff */
[----:B------:R-:W-:Y:S01]  /*182b0*/  HGMMA.64x96x16.F32.BF16 R88, gdesc[UR4].tnspB, R88, gsb0 ;  /* 0x41600000045879f0 */ /* 0x000fe20008001858 */
[----:B------:R-:W-:Y:S01]  /*182c0*/  R2UR UR4, R14 ;  /* 0x000000000e0472ca */ /* 0x000fe200000e0000 */
[----:B------:R-:W-:Y:S01]  /*182d0*/  VIADD R14, R2, 0x4 ;  /* 0x00000004020e7836 */ /* 0x000fe20000000000 */
[----:B------:R-:W-:Y:S01]  /*182e0*/  R2UR UR5, R15 ;  /* 0x000000000f0572ca */ /* 0x000fe200000e0000 */
[----:B------:R-:W-:Y:S01]  /*182f0*/  IMAD.MOV.U32 R15, RZ, RZ, 0x40000040 ;  /* 0x40000040ff0f7424 */ /* 0x000fe200078e00ff */
[----:B------:R-:W-:Y:S01]  /*18300*/  R2UR UR6, R12 ;  /* 0x000000000c0672ca */ /* 0x000fe200000e0000 */
[----:B------:R-:W-:Y:S01]  /*18310*/  VIADD R12, R8, 0x80 ;  /* 0x00000080080c7836 */ /* 0x000fe20000000000 */
[----:B------:R-:W-:Y:S01]  /*18320*/  R2UR UR7, R13 ;  /* 0x000000000d0772ca */ /* 0x000fe200000e0000 */
[----:B------:R-:W-:Y:S01]  /*18330*/  IMAD.MOV.U32 R13, RZ, RZ, -0x7fffffe0 ;  /* 0x80000020ff0d7424 */ /* 0x000fe200078e00ff */
[----:B------:R-:W-:-:S04]  /*18340*/  ISETP.NE.AND P2, PT, R16, 0x2, PT ;  /* 0x000000021000780c */ /* 0x000fc80003f45270 */
[----:B------:R-:W-:Y:S01]  /*18350*/  SEL R16, R16, RZ, P2 ;  /* 0x000000ff10107207 */ /* 0x000fe20001000000 */
[----:B------:R-:W-:Y:S02]  /*18360*/  WARPGROUP.DEPBAR.LE gsb0, 0x0 ;  /* 0x00008000000079c5 */ /* 0x000fe40000010000 */
[----:B------:R-:W-:-:S06]  /*18370*/  WARPGROUP.ARRIVE ;  /* 0x00000000000079c5 */ /* 0x000fcc0000000000 */
        /* <DEDUP_REMOVED lines=19> */
[----:B------:R-:W-:Y:S02]  /*184b0*/  IMAD.MOV.U32 R13, RZ, RZ, -0x7fffffe0 ;  /* 0x80000020ff0d7424 */ /* 0x000fe400078e00ff */
[----:B--2---:R-:W-:-:S05]  /*184c0*/  VIADD R21, R21, 0x1 ;  /* 0x0000000115157836 */ /* 0x004fca0000000000 */
[----:B------:R-:W-:Y:S01]  /*184d0*/  STL [R1+0x5c], R21 ;  /* 0x00005c1501007387 */ /* 0x000fe20000100800 */
        /* <DEDUP_REMOVED lines=35> */
[----:B------:R-:W-:Y:S01]  /*18710*/  R2UR UR5, R3 ;  /* 0x00000000030572ca */ /* 0x000fe200000e0000 */
[----:B------:R-:W2:Y:S01]  /*18720*/  SHFL.BFLY PT, R2, R5, 0x2, 0x1f ;  /* 0x0c401f0005027f89 */ /* 0x000ea200000e0000 */
[----:B------:R-:W-:Y:S02]  /*18730*/  R2UR UR6, R8 ;  /* 0x00000000080672ca */ /* 0x000fe400000e0000 */
[----:B------:R-:W-:Y:S01]  /*18740*/  R2UR UR7, R9 ;  /* 0x00000000090772ca */ /* 0x000fe200000e0000 */
[----:B------:R-:W0:Y:S01]  /*18750*/  SHFL.BFLY PT, R3, R4, 0x2, 0x1f ;  /* 0x0c401f0004037f89 */ /* 0x000e2200000e0000 */
[----:B--2---:R-:W-:Y:S01]  /*18760*/  FADD.FTZ R2, R2, R5 ;  /* 0x0000000502027221 */ /* 0x004fe20000010000 */
[----:B------:R-:W-:-:S02]  /*18770*/  IMAD.U32 R5, RZ, RZ, UR39 ;  /* 0x00000027ff057e24 */ /* 0x000fc4000f8e00ff */
[----:B01----:R-:W-:Y:S01]  /*18780*/  FADD.FTZ R7, R3, R4 ;  /* 0x0000000403077221 */ /* 0x003fe20000010000 */
[----:B------:R-:W-:Y:S01]  /*18790*/  IMAD.MOV.U32 R4, RZ, RZ, RZ ;  /* 0x000000ffff047224 */ /* 0x000fe200078e00ff */
[----:B------:R-:W0:Y:S04]  /*187a0*/  SHFL.BFLY PT, R3, R2, 0x1, 0x1f ;  /* 0x0c201f0002037f89 */ /* 0x000e2800000e0000 */
[----:B------:R-:W1:Y:S01]  /*187b0*/  SHFL.BFLY PT, R8, R7, 0x1, 0x1f ;  /* 0x0c201f0007087f89 */ /* 0x000e6200000e0000 */
[----:B0-----:R-:W-:Y:S01]  /*187c0*/  FADD.FTZ R11, R2, R3 ;  /* 0x00000003020b7221 */ /* 0x001fe20000010000 */
[----:B------:R-:W-:Y:S01]  /*187d0*/  IMAD.MOV.U32 R2, RZ, RZ, RZ ;  /* 0x000000ffff027224 */ /* 0x000fe200078e00ff */
[----:B------:R-:W-:Y:S01]  /*187e0*/  SEL R3, RZ, 0x1, P2 ;  /* 0x00000001ff037807 */ /* 0x000fe20001000000 */
[----:B-1----:R-:W-:-:S02]  /*187f0*/  FADD.FTZ R12, R7, R8 ;  /* 0x00000008070c7221 */ /* 0x002fc40000010000 */
[----:B------:R-:W-:Y:S01]  /*18800*/  FSETP.NE.FTZ.AND P0, PT, R11, RZ, PT ;  /* 0x000000ff0b00720b */ /* 0x000fe20003f15000 */
[----:B------:R-:W-:Y:S01]  /*18810*/  @!P1 VIADD R7, R10, 0x2d860 ;  /* 0x0002d8600a079836 */ /* 0x000fe20000000000 */
[----:B------:R-:W-:Y:S01]  /*18820*/  LOP3.LUT R18, R18, R3, RZ, 0x3c, !PT ;  /* 0x0000000312127212 */ /* 0x000fe200078e3cff */
[----:B------:R-:W-:Y:S01]  /*18830*/  IMAD.U32 R10, RZ, RZ, UR39 ;  /* 0x00000027ff0a7e24 */ /* 0x000fe2000f8e00ff */
[----:B------:R-:W-:Y:S01]  /*18840*/  FSETP.NE.FTZ.AND P3, PT, R12, RZ, PT ;  /* 0x000000ff0c00720b */ /* 0x000fe20003f75000 */
[----:B------:R-:W-:Y:S01]  /*18850*/  IMAD.MOV.U32 R3, RZ, RZ, -0x800000 ;  /* 0xff800000ff037424 */ /* 0x000fe200078e00ff */
[----:B------:R-:W-:-:S07]  /*18860*/  @!P1 PRMT R7, RZ, 0x654, R7 ;  /* 0x00000654ff079816 */ /* 0x000fce0000000007 */
        /* <DEDUP_REMOVED lines=9> */
[----:B-1----:R-:W-:Y:S01]  /*18900*/  @P3 FMUL.FTZ R9, R9, 0.69314718246459960938 ;  /* 0x3f31721809093820 */ /* 0x002fe20000410000 */
[----:B------:R-:W-:Y:S02]  /*18910*/  WARPGROUP.DEPBAR.LE gsb0, 0x0 ;  /* 0x00008000000079c5 */ /* 0x000fe40000010000 */
[----:B------:R-:W-:Y:S01]  /*18920*/  WARPGROUP.ARRIVE ;  /* 0x00000000000079c5 */ /* 0x000fe20000000000 */
[----:B------:R-:W-:-:S05]  /*18930*/  @P3 FFMA.FTZ R20, R10, R6, R9 ;  /* 0x000000060a143223 */ /* 0x000fca0000010009 */
[----:B------:R-:W-:Y:S03]  /*18940*/  HGMMA.64x96x16.F32.BF16 R88, gdesc[UR4].tnspB, R88, gsb0 ;  /* 0x41600000045879f0 */ /* 0x000fe60008001858 */
        /* <DEDUP_REMOVED lines=50> */
.L_x_11372:
[----:B------:R-:W0:Y:S01]  /*18c70*/  S2R R2, SR_TID.X ;  /* 0x0000000000027919 */ /* 0x000e220000002100 */
[----:B------:R-:W-:Y:S05]  /*18c80*/  WARPSYNC.ALL ;  /* 0x0000000000007948 */ /* 0x000fea0003800000 */
[----:B------:R-:W1:Y:S08]  /*18c90*/  S2UR UR5, SR_CgaCtaId ;  /* 0x00000000000579c3 */ /* 0x000e700000008800 */
[----:B------:R-:W-:Y:S06]  /*18ca0*/  BAR.SYNC.DEFER_BLOCKING 0x5, 0x200 ;  /* 0x0148000000007b1d */ /* 0x000fec0000010000 */
[----:B------:R-:W-:Y:S01]  /*18cb0*/  UMOV UR4, 0x400 ;  /* 0x0000040000047882 */ /* 0x000fe20000000000 */
[----:B------:R-:W-:Y:S01]  /*18cc0*/  BSSY B0, `(.L_x_11482) ;  /* 0x00001c5000007945 */ /* 0x000fe20003800000 */
[----:B-1----:R-:W-:Y:S01]  /*18cd0*/  ULEA UR4, UR5, UR4, 0x18 ;  /* 0x0000000405047291 */ /* 0x002fe2000f8ec03f */
[----:B0-----:R-:W-:-:S05]  /*18ce0*/  VIADD R48, R2, 0xffffff80 ;  /* 0xffffff8002307836 */ /* 0x001fca0000000000 */
[----:B------:R-:W-:Y:S01]  /*18cf0*/  IMAD.U32 R2, RZ, RZ, UR4 ;  /* 0x00000004ff027e24 */ /* 0x000fe2000f8e00ff */
[----:B------:R-:W-:-:S04]  /*18d00*/  SHF.R.S32.HI R4, RZ, 0x1f, R48 ;  /* 0x0000001fff047819 */ /* 0x000fc80000011430 */
[----:B------:R-:W-:Y:S01]  /*18d10*/  LEA.HI R4, R4, R48, RZ, 0x2 ;  /* 0x0000003004047211 */ /* 0x000fe200078f10ff */
[----:B------:R0:W1:Y:S03]  /*18d20*/  LDS.128 R72, [R2+0x2d8d0] ;  /* 0x02d8d00002487984 */ /* 0x0000660000000c00 */
[----:B------:R-:W-:-:S05]  /*18d30*/  LOP3.LUT R4, R4, 0xfffffffc, RZ, 0xc0, !PT ;  /* 0xfffffffc04047812 */ /* 0x000fca00078ec0ff */
[----:B------:R-:W-:-:S04]  /*18d40*/  IMAD.IADD R37, R48, 0x1, -R4 ;  /* 0x0000000130257824 */ /* 0x000fc800078e0a04 */
[----:B------:R-:W-:-:S04]  /*18d50*/  IMAD.SHL.U32 R21, R37, 0x8, RZ ;  /* 0x0000000825157824 */ /* 0x000fc800078e00ff */
[C---:B------:R-:W-:Y:S02]  /*18d60*/  VIADD R22, R21.reuse, 0x20 ;  /* 0x0000002015167836 */ /* 0x040fe40000000000 */
[----:B------:R-:W-:Y:S01]  /*18d70*/  VIADD R36, R21, 0x40 ;  /* 0x0000004015247836 */ /* 0x000fe20000000000 */
[----:B------:R-:W-:Y:S06]  /*18d80*/  BAR.ARV 0x4, 0x200 ;  /* 0x0108000000007b1d */ /* 0x000fec0000002000 */
[----:B0-----:R-:W-:Y:S05]  /*18d90*/  @P0 BRA `(.L_x_11483) ;  /* 0x00000010005c0947 */ /* 0x001fea0003800000 */
[----:B------:R-:W2:Y:S04]  /*18da0*/  LDL R8, [R1+0x68] ;  /* 0x0000680001087983 */ /* 0x000ea80000100800 */
[----:B------:R-:W3:Y:S01]  /*18db0*/  LDL R42, [R1+0x58] ;  /* 0x00005800012a7983 */ /* 0x000ee20000100800 */
[----:B------:R-:W0:Y:S01]  /*18dc0*/  S2R R5, SR_SWINHI ;  /* 0x0000000000057919 */ /* 0x000e220000002f00 */
[----:B------:R-:W-:Y:S05]  /*18dd0*/  WARPSYNC.ALL ;  /* 0x0000000000007948 */ /* 0x000fea0003800000 */
[----:B------:R-:W-:Y:S01]  /*18de0*/  ULDC.64 UR4, c[0x0][0xc00] ;  /* 0x0003000000047ab9 */ /* 0x000fe20000000a00 */
[----:B------:R-:W-:-:S02]  /*18df0*/  MOV R28, R2 ;  /* 0x00000002001c7202 */ /* 0x000fc40000000f00 */
[----:B0-----:R-:W-:Y:S02]  /*18e00*/  MOV R29, R5 ;  /* 0x00000005001d7202 */ /* 0x001fe40000000f00 */
        /* <DEDUP_REMOVED lines=8> */
[----:B------:R-:W-:Y:S02]  /*18e90*/  SHF.R.U64 R9, R9, 0x3, RZ ;  /* 0x0000000309097819 */ /* 0x000fe400000012ff */
[----:B------:R-:W-:Y:S02]  /*18ea0*/  LOP3.LUT R8, R31, 0x180, RZ, 0xc0, !PT ;  /* 0x000001801f087812 */ /* 0x000fe400078ec0ff */
[----:B------:R-:W-:-:S02]  /*18eb0*/  IADD3 R35, P3, R4, 0x3000, RZ ;  /* 0x0000300004237810 */ /* 0x000fc40007f7e0ff */
[C---:B------:R-:W-:Y:S02]  /*18ec0*/  IADD3 R39, P2, R4.reuse, 0x3020, RZ ;  /* 0x0000302004277810 */ /* 0x040fe40007f5e0ff */
[----:B------:R-:W-:Y:S02]  /*18ed0*/  IADD3 R41, P1, R4, 0x6000, RZ ;  /* 0x0000600004297810 */ /* 0x000fe40007f3e0ff */
[----:B------:R-:W-:Y:S01]  /*18ee0*/  LOP3.LUT R4, R9, R4, RZ, 0x3c, !PT ;  /* 0x0000000409047212 */ /* 0x000fe200078e3cff */
[----:B------:R-:W-:Y:S01]  /*18ef0*/  IMAD.X R9, RZ, RZ, R5, P0 ;  /* 0x000000ffff097224 */ /* 0x000fe200000e0605 */
[----:B------:R-:W-:Y:S02]  /*18f00*/  SHF.R.U64 R8, R8, 0x3, RZ ;  /* 0x0000000308087819 */ /* 0x000fe400000012ff */
[----:B------:R-:W-:Y:S02]  /*18f10*/  ISETP.NE.U32.AND P0, PT, RZ, UR4, PT ;  /* 0x00000004ff007c0c */ /* 0x000fe4000bf05070 */
[----:B------:R-:W-:-:S02]  /*18f20*/  LOP3.LUT R10, R8, R31, RZ, 0x3c, !PT ;  /* 0x0000001f080a7212 */ /* 0x000fc400078e3cff */
[----:B------:R-:W-:Y:S02]  /*18f30*/  LOP3.LUT R8, R35, 0x180, RZ, 0xc0, !PT ;  /* 0x0000018023087812 */ /* 0x000fe400078ec0ff */
[----:B------:R-:W-:Y:S02]  /*18f40*/  LOP3.LUT R14, R39, 0x180, RZ, 0xc0, !PT ;  /* 0x00000180270e7812 */ /* 0x000fe400078ec0ff */
[----:B------:R-:W-:Y:S02]  /*18f50*/  LOP3.LUT R24, R41, 0x180, RZ, 0xc0, !PT ;  /* 0x0000018029187812 */ /* 0x000fe400078ec0ff */
[----:B------:R-:W-:Y:S01]  /*18f60*/  ISETP.NE.AND.EX P0, PT, RZ, UR5, PT, P0 ;  /* 0x00000005ff007c0c */ /* 0x000fe2000bf05300 */
[----:B------:R-:W-:Y:S01]  /*18f70*/  ULDC.64 UR4, c[0x0][0xc08] ;  /* 0x0003020000047ab9 */ /* 0x000fe20000000a00 */
[----:B------:R-:W-:Y:S01]  /*18f80*/  LOP3.LUT R31, R32, 0x180, RZ, 0xc0, !PT ;  /* 0x00000180201f7812 */ /* 0x000fe200078ec0ff */
[----:B------:R-:W-:Y:S01]  /*18f90*/  IMAD.X R15, RZ, RZ, R5, P2 ;  /* 0x000000ffff0f7224 */ /* 0x000fe200010e0605 */
[----:B------:R-:W-:-:S02]  /*18fa0*/  ISETP.NE.U32.AND P2, PT, RZ, UR4, PT ;  /* 0x00000004ff007c0c */ /* 0x000fc4000bf45070 */
[----:B------:R-:W-:Y:S02]  /*18fb0*/  SHF.R.U64 R8, R8, 0x3, RZ ;  /* 0x0000000308087819 */ /* 0x000fe400000012ff */
[----:B------:R-:W-:Y:S02]  /*18fc0*/  SHF.R.U64 R14, R14, 0x3, RZ ;  /* 0x000000030e0e7819 */ /* 0x000fe400000012ff */
[----:B------:R-:W-:Y:S02]  /*18fd0*/  SHF.R.U64 R24, R24, 0x3, RZ ;  /* 0x0000000318187819 */ /* 0x000fe400000012ff */
[----:B------:R-:W-:Y:S01]  /*18fe0*/  SHF.R.U64 R31, R31, 0x3, RZ ;  /* 0x000000031f1f7819 */ /* 0x000fe200000012ff */
[--C-:B------:R-:W-:Y:S01]  /*18ff0*/  IMAD.X R13, RZ, RZ, R5.reuse, P3 ;  /* 0x000000ffff0d7224 */ /* 0x100fe200018e0605 */
[----:B------:R-:W-:Y:S01]  /*19000*/  ISETP.NE.AND.EX P2, PT, RZ, UR5, PT, P2 ;  /* 0x00000005ff007c0c */ /* 0x000fe2000bf45320 */
[--C-:B------:R-:W-:Y:S01]  /*19010*/  IMAD.X R25, RZ, RZ, R5.reuse, P1 ;  /* 0x000000ffff197224 */ /* 0x100fe200008e0605 */
[----:B------:R-:W-:Y:S01]  /*19020*/  LOP3.LUT R12, R8, R35, RZ, 0x3c, !PT ;  /* 0x00000023080c7212 */ /* 0x000fe200078e3cff */
[----:B------:R-:W-:Y:S01]  /*19030*/  IMAD.X R11, RZ, RZ, R5, P4 ;  /* 0x000000ffff0b7224 */ /* 0x000fe200020e0605 */
[----:B------:R-:W-:-:S02]  /*19040*/  LOP3.LUT R14, R14, R39, RZ, 0x3c, !PT ;  /* 0x000000270e0e7212 */ /* 0x000fc400078e3cff */
[----:B------:R-:W-:Y:S02]  /*19050*/  LOP3.LUT R24, R24, R41, RZ, 0x3c, !PT ;  /* 0x0000002918187212 */ /* 0x000fe400078e3cff */
[----:B------:R-:W-:Y:S02]  /*19060*/  LOP3.LUT R8, R31, R32, RZ, 0x3c, !PT ;  /* 0x000000201f087212 */ /* 0x000fe400078e3cff */
[----:B------:R-:W-:Y:S01]  /*19070*/  MOV R32, R4 ;  /* 0x0000000400207202 */ /* 0x000fe20000000f00 */
[----:B------:R-:W3:Y:S01]  /*19080*/  LDC.64 R30, c[0x0][0xc00] ;  /* 0x00030000ff1e7b82 */ /* 0x000ee20000000a00 */
[----:B------:R-:W-:Y:S02]  /*19090*/  F2FP.BF16.F32.PACK_AB R4, R89, R0 ;  /* 0x000000005904723e */ /* 0x000fe400000010ff */
[----:B------:R-:W-:Y:S02]  /*190a0*/  F2FP.BF16.F32.PACK_AB R5, R91, R90 ;  /* 0x0000005a5b05723e */ /* 0x000fe400000010ff */
[----:B------:R-:W-:-:S02]  /*190b0*/  MOV R0, R12 ;  /* 0x0000000c00007202 */ /* 0x000fc40000000f00 */
[----:B------:R-:W-:Y:S02]  /*190c0*/  MOV R35, R14 ;  /* 0x0000000e00237202 */ /* 0x000fe40000000f00 */
[----:B------:R-:W-:Y:S02]  /*190d0*/  MOV R34, R24 ;  /* 0x0000001800227202 */ /* 0x000fe40000000f00 */
[----:B------:R-:W-:Y:S02]  /*190e0*/  MOV R38, R10 ;  /* 0x0000000a00267202 */ /* 0x000fe40000000f00 */
[----:B------:R-:W-:Y:S02]  /*190f0*/  F2FP.BF16.F32.PACK_AB R12, R97, R96 ;  /* 0x00000060610c723e */ /* 0x000fe400000010ff */
[----:B------:R-:W-:Y:S02]  /*19100*/  F2FP.BF16.F32.PACK_AB R13, R99, R98 ;  /* 0x00000062630d723e */ /* 0x000fe400000010ff */
[----:B------:R-:W-:-:S02]  /*19110*/  F2FP.BF16.F32.PACK_AB R14, R101, R100 ;  /* 0x00000064650e723e */ /* 0x000fc400000010ff */
[----:B------:R-:W-:Y:S02]  /*19120*/  F2FP.BF16.F32.PACK_AB R15, R103, R102 ;  /* 0x00000066670f723e */ /* 0x000fe400000010ff */
[----:B------:R-:W-:Y:S02]  /*19130*/  F2FP.BF16.F32.PACK_AB R24, R27, R104 ;  /* 0x000000681b18723e */ /* 0x000fe400000010ff */
[----:B------:R-:W-:Y:S02]  /*19140*/  F2FP.BF16.F32.PACK_AB R25, R107, R106 ;  /* 0x0000006a6b19723e */ /* 0x000fe400000010ff */
[----:B------:R-:W-:Y:S01]  /*19150*/  F2FP.BF16.F32.PACK_AB R27, R111, R110 ;  /* 0x0000006e6f1b723e */ /* 0x000fe200000010ff */
[----:B------:R0:W-:Y:S01]  /*19160*/  STSM.16.M88.4 [R32], R4 ;  /* 0x0000000420007844 */ /* 0x0001e20000000200 */
[----:B------:R-:W-:Y:S02]  /*19170*/  F2FP.BF16.F32.PACK_AB R10, R125, R124 ;  /* 0x0000007c7d0a723e */ /* 0x000fe400000010ff */
[----:B------:R-:W-:Y:S01]  /*19180*/  F2FP.BF16.F32.PACK_AB R11, R127, R126 ;  /* 0x0000007e7f0b723e */ /* 0x000fe200000010ff */
[----:B------:R-:W-:Y:S04]  /*19190*/  STSM.16.M88.4 [R38], R12 ;  /* 0x0000000c26007844 */ /* 0x000fe80000000200 */
[----:B------:R2:W-:Y:S01]  /*191a0*/  STSM.16.M88.4 [R0], R24 ;  /* 0x0000001800007844 */ /* 0x0005e20000000200 */
[----:B0-----:R-:W-:-:S02]  /*191b0*/  MOV R32, R8 ;  /* 0x0000000800207202 */ /* 0x001fc40000000f00 */
[----:B------:R-:W-:Y:S02]  /*191c0*/  F2FP.BF16.F32.PACK_AB R4, R33, R112 ;  /* 0x000000702104723e */ /* 0x000fe400000010ff */
[----:B------:R-:W-:Y:S02]  /*191d0*/  F2FP.BF16.F32.PACK_AB R5, R115, R114 ;  /* 0x000000727305723e */ /* 0x000fe400000010ff */
[----:B------:R-:W-:Y:S02]  /*191e0*/  F2FP.BF16.F32.PACK_AB R6, R117, R116 ;  /* 0x000000747506723e */ /* 0x000fe400000010ff */
[----:B------:R-:W-:Y:S01]  /*191f0*/  F2FP.BF16.F32.PACK_AB R7, R119, R118 ;  /* 0x000000767707723e */ /* 0x000fe200000010ff */
[----:B--2---:R-:W0:Y:S01]  /*19200*/  @P2 LDC.64 R24, c[0x0][0xc08] ;  /* 0x00030200ff182b82 */ /* 0x004e220000000a00 */
[----:B------:R-:W-:Y:S02]  /*19210*/  F2FP.BF16.F32.PACK_AB R8, R121, R120 ;  /* 0x000000787908723e */ /* 0x000fe400000010ff */
[----:B------:R-:W-:-:S02]  /*19220*/  F2FP.BF16.F32.PACK_AB R9, R123, R122 ;  /* 0x0000007a7b09723e */ /* 0x000fc400000010ff */
[----:B------:R-:W-:Y:S02]  /*19230*/  F2FP.BF16.F32.PACK_AB R12, R129, R128 ;  /* 0x00000080810c723e */ /* 0x000fe400000010ff */
[----:B------:R-:W-:Y:S02]  /*19240*/  F2FP.BF16.F32.PACK_AB R13, R131, R130 ;  /* 0x00000082830d723e */ /* 0x000fe400000010ff */
[----:B------:R-:W-:Y:S02]  /*19250*/  F2FP.BF16.F32.PACK_AB R14, R133, R132 ;  /* 0x00000084850e723e */ /* 0x000fe400000010ff */
[----:B------:R-:W-:Y:S01]  /*19260*/  F2FP.BF16.F32.PACK_AB R15, R135, R134 ;  /* 0x00000086870f723e */ /* 0x000fe200000010ff */
[----:B------:R2:W-:Y:S01]  /*19270*/  STSM.16.M88.4 [R35], R4 ;  /* 0x0000000423007844 */ /* 0x0005e20000000200 */
[----:B------:R-:W-:Y:S01]  /*19280*/  ULDC UR4, c[0x0][0xa88] ;  /* 0x0002a20000047ab9 */ /* 0x000fe20000000800 */
[----:B------:R-:W-:Y:S01]  /*19290*/  IMAD.MOV.U32 R38, RZ, RZ, RZ ;  /* 0x000000ffff267224 */ /* 0x000fe200078e00ff */
[----:B------:R-:W4:Y:S01]  /*192a0*/  LDC R0, c[0x0][0xbe8] ;  /* 0x0002fa00ff007b82 */ /* 0x000f220000000800 */
[----:B------:R1:W-:Y:S04]  /*192b0*/  STSM.16.M88.4 [R34], R8 ;  /* 0x0000000822007844 */ /* 0x0003e80000000200 */
[----:B------:R0:W-:Y:S01]  /*192c0*/  STSM.16.M88.4 [R32], R12 ;  /* 0x0000000c20007844 */ /* 0x0001e20000000200 */
[----:B---3--:R-:W-:-:S02]  /*192d0*/  IMAD.WIDE R30, R42, 0x4, R30 ;  /* 0x000000042a1e7825 */ /* 0x008fc400078e021e */
[----:B------:R-:W-:Y:S02]  /*192e0*/  BAR.SYNC.DEFER_BLOCKING 0x1, 0x180 ;  /* 0x0046000000007b1d */ /* 0x000fe40000010000 */
[----:B--2---:R-:W-:Y:S02]  /*192f0*/  IMAD.U32 R7, RZ, RZ, UR4 ;  /* 0x00000004ff077e24 */ /* 0x004fe4000f8e00ff */
[----:B0-----:R-:W-:Y:S02]  /*19300*/  @P2 IMAD.WIDE R4, R42, 0x4, R24 ;  /* 0x000000042a042825 */ /* 0x001fe400078e0218 */
[----:B------:R0:W5:Y:S04]  /*19310*/  @P0 LDG.E R38, desc[UR40][R30.64] ;  /* 0x000000281e260981 */ /* 0x000168000c1e1900 */
[----:B------:R0:W5:Y:S01]  /*19320*/  @P2 LDG.E R7, desc[UR40][R4.64] ;  /* 0x0000002804072981 */ /* 0x000162000c1e1900 */
[----:B----4-:R-:W-:-:S13]  /*19330*/  ISETP.NE.AND P1, PT, R0, 0x1, PT ;  /* 0x000000010000780c */ /* 0x010fda0003f25270 */
[----:B------:R-:W2:Y:S08]  /*19340*/  @P1 LDC R6, c[0x0][0xbec] ;  /* 0x0002fb00ff061b82 */ /* 0x000eb00000000800 */
[----:B-1----:R-:W1:Y:S01]  /*19350*/  @P1 LDC R11, c[0x0][0xbf0] ;  /* 0x0002fc00ff0b1b82 */ /* 0x002e620000000800 */
[----:B0-----:R-:W-:Y:S05]  /*19360*/  @P2 BRA `(.L_x_11484) ;  /* 0x0000000000102947 */ /* 0x001fea0003800000 */
[----:B------:R-:W-:Y:S05]  /*19370*/  @!P0 BRA `(.L_x_11484) ;  /* 0x00000000000c8947 */ /* 0x000fea0003800000 */
[----:B------:R-:W3:Y:S04]  /*19380*/  LDG.E R4, desc[UR40][R30.64] ;  /* 0x000000281e047981 */ /* 0x000ee8000c1e1900 */
[----:B-----5:R-:W3:Y:S02]  /*19390*/  LDG.E R7, desc[UR40][R30.64+0x4] ;  /* 0x000004281e077981 */ /* 0x020ee4000c1e1900 */
[----:B---3--:R-:W-:-:S07]  /*193a0*/  IMAD.IADD R7, R7, 0x1, -R4 ;  /* 0x0000000107077824 */ /* 0x008fce00078e0a04 */
.L_x_11484:
[----:B------:R-:W3:Y:S01]  /*193b0*/  LDL R4, [R1+0x44] ;  /* 0x0000440001047983 */ /* 0x000ee20000100800 */
[----:B------:R-:W-:Y:S01]  /*193c0*/  ULDC.64 UR4, c[0x0][0xb90] ;  /* 0x0002e40000047ab9 */ /* 0x000fe20000000a00 */
[----:B------:R-:W0:Y:S01]  /*193d0*/  S2R R5, SR_TID.X ;  /* 0x0000000000057919 */ /* 0x000e220000002100 */
[----:B-----5:R-:W-:Y:S01]  /*193e0*/  SHF.R.S32.HI R39, RZ, 0x1f, R38 ;  /* 0x0000001fff277819 */ /* 0x020fe20000011426 */
[----:B------:R-:W4:Y:S01]  /*193f0*/  @P1 LDC R49, c[0x0][0xbec] ;  /* 0x0002fb00ff311b82 */ /* 0x000f220000000800 */
[----:B------:R-:W2:Y:S04]  /*19400*/  LDL.LU R51, [R1+0x54] ;  /* 0x0000540001337983 */ /* 0x000ea80000300800 */
[----:B------:R-:W3:Y:S01]  /*19410*/  LDL.LU R50, [R1+0x1c] ;  /* 0x00001c0001327983 */ /* 0x000ee20000300800 */
[----:B------:R-:W-:-:S02]  /*19420*/  SHF.R.S32.HI R40, RZ, 0x1f, R42 ;  /* 0x0000001fff287819 */ /* 0x000fc4000001142a */
[----:B------:R-:W-:Y:S01]  /*19430*/  SEL R41, R42, RZ, !P0 ;  /* 0x000000ff2a297207 */ /* 0x000fe20004000000 */
[----:B------:R-:W4:Y:S01]  /*19440*/  LDL R10, [R1+0x64] ;  /* 0x00006400010a7983 */ /* 0x000f220000100800 */
[----:B------:R-:W-:Y:S01]  /*19450*/  SEL R40, R40, RZ, !P0 ;  /* 0x000000ff28287207 */ /* 0x000fe20004000000 */
[----:B0-----:R-:W-:-:S05]  /*19460*/  VIADD R24, R5, 0xffffff80 ;  /* 0xffffff8005187836 */ /* 0x001fca0000000000 */
[----:B------:R-:W-:-:S04]  /*19470*/  SHF.R.S32.HI R48, RZ, 0x1f, R24 ;  /* 0x0000001fff307819 */ /* 0x000fc80000011418 */
[----:B------:R-:W-:-:S04]  /*19480*/  LEA.HI R48, R48, R24, RZ, 0x2 ;  /* 0x0000001830307211 */ /* 0x000fc800078f10ff */
[----:B------:R-:W-:Y:S02]  /*19490*/  SHF.R.S32.HI R48, RZ, 0x2, R48 ;  /* 0x00000002ff307819 */ /* 0x000fe40000011430 */
[----:B------:R-:W-:-:S04]  /*194a0*/  SHF.R.S32.HI R14, RZ, 0x1f, R24 ;  /* 0x0000001fff0e7819 */ /* 0x000fc80000011418 */
[----:B------:R-:W-:-:S04]  /*194b0*/  LEA.HI R14, R14, R24, RZ, 0x7 ;  /* 0x000000180e0e7211 */ /* 0x000fc800078f38ff */
[----:B------:R-:W-:Y:S01]  /*194c0*/  LOP3.LUT R14, R14, 0xffffff80, RZ, 0xc0, !PT ;  /* 0xffffff800e0e7812 */ /* 0x000fe200078ec0ff */
[----:B------:R-:W-:-:S04]  /*194d0*/  IMAD R42, R7, R0, RZ ;  /* 0x00000000072a7224 */ /* 0x000fc800078e02ff */
[----:B------:R-:W-:Y:S02]  /*194e0*/  IMAD.IADD R14, R24, 0x1, -R14 ;  /* 0x00000001180e7824 */ /* 0x000fe400078e0a0e */
[----:B------:R-:W-:Y:S01]  /*194f0*/  IMAD R37, R37, 0x60, R48 ;  /* 0x0000006025257824 */ /* 0x000fe200078e0230 */
[----:B------:R-:W-:Y:S01]  /*19500*/  BSSY B1, `(.L_x_11485) ;  /* 0x000008d000017945 */ /* 0x000fe20003800000 */
[----:B--2---:R-:W-:Y:S01]  /*19510*/  SHF.R.S32.HI R43, RZ, 0x1f, R51 ;  /* 0x0000001fff2b7819 */ /* 0x004fe20000011433 */
[----:B---3--:R-:W-:-:S04]  /*19520*/  IMAD.IADD R15, R4, 0x1, R50 ;  /* 0x00000001040f7824 */ /* 0x008fc800078e0232 */
[----:B------:R-:W-:Y:S02]  /*19530*/  IMAD R4, R43, UR4, RZ ;  /* 0x000000042b047c24 */ /* 0x000fe4000f8e02ff */
[----:B------:R-:W-:-:S04]  /*19540*/  @P1 IMAD.HI.U32 R6, R15, R6, RZ ;  /* 0x000000060f061227 */ /* 0x000fc800078e00ff */
[----:B------:R-:W-:Y:S01]  /*19550*/  IMAD.MOV.U32 R9, RZ, RZ, R15 ;  /* 0x000000ffff097224 */ /* 0x000fe200078e000f */
[----:B-1----:R-:W-:Y:S01]  /*19560*/  @P1 SHF.R.U32.HI R9, RZ, R11, R6 ;  /* 0x0000000bff091219 */ /* 0x002fe20000011606 */
[C---:B------:R-:W-:Y:S02]  /*19570*/  IMAD R13, R51.reuse, UR5, R4 ;  /* 0x00000005330d7c24 */ /* 0x040fe4000f8e0204 */
[----:B------:R-:W-:Y:S01]  /*19580*/  IMAD.WIDE.U32 R4, R51, UR4, R38 ;  /* 0x0000000433047c25 */ /* 0x000fe2000f8e0026 */
[----:B------:R-:W-:-:S03]  /*19590*/  ULDC.64 UR4, c[0x0][0xb98] ;  /* 0x0002e60000047ab9 */ /* 0x000fc60000000a00 */
[----:B------:R-:W-:Y:S02]  /*195a0*/  IMAD R11, R48, 0x20, R21 ;  /* 0x00000020300b7824 */ /* 0x000fe400078e0215 */
[----:B------:R-:W-:Y:S02]  /*195b0*/  IMAD.IADD R5, R5, 0x1, R13 ;  /* 0x0000000105057824 */ /* 0x000fe400078e020d */
[----:B------:R-:W-:Y:S02]  /*195c0*/  IMAD.MOV R13, RZ, RZ, -R9 ;  /* 0x000000ffff0d7224 */ /* 0x000fe400078e0a09 */
[----:B------:R-:W-:-:S04]  /*195d0*/  IMAD.WIDE R28, R11, 0x2, R28 ;  /* 0x000000020b1c7825 */ /* 0x000fc800078e021c */
        /* <DEDUP_REMOVED lines=19> */
[----:B------:R-:W-:Y:S02]  /*19710*/  ULDC.64 UR4, c[0x0][0xaa0] ;  /* 0x0002a80000047ab9 */ /* 0x000fe40000000a00 */
[----:B------:R-:W0:Y:S01]  /*19720*/  SHFL.IDX PT, R45, R4, RZ, 0x1c1f ;  /* 0x001c1fff042d7589 */ /* 0x000e2200000e0000 */
[----:B------:R-:W-:Y:S01]  /*19730*/  SHF.R.U64 R8, R8, 0x3, RZ ;  /* 0x0000000308087819 */ /* 0x000fe200000012ff */
[----:B----4-:R-:W-:Y:S01]  /*19740*/  IMAD.IADD R5, R10, 0x1, R50 ;  /* 0x000000010a057824 */ /* 0x010fe200078e0232 */
[----:B------:R-:W-:Y:S02]  /*19750*/  LOP3.LUT P0, RZ, R14, 0x3, RZ, 0xc0, !PT ;  /* 0x000000030eff7812 */ /* 0x000fe4000780c0ff */
[----:B------:R-:W-:Y:S01]  /*19760*/  LOP3.LUT R8, R8, R9, RZ, 0x3c, !PT ;  /* 0x0000000908087212 */ /* 0x000fe200078e3cff */
[----:B------:R-:W-:Y:S01]  /*19770*/  IMAD.X R9, RZ, RZ, R29, P2 ;  /* 0x000000ffff097224 */ /* 0x000fe200010e061d */
[C---:B------:R-:W-:Y:S01]  /*19780*/  ISETP.GE.OR P2, PT, R5.reuse, R42, P0 ;  /* 0x0000002a0500720c */ /* 0x040fe20000746670 */
[----:B------:R-:W-:Y:S04]  /*19790*/  SHFL.IDX PT, R46, R6, 0x1, 0x1c1f ;  /* 0x003c1f00062e7f89 */ /* 0x000fe800000e0000 */
[----:B------:R-:W1:Y:S01]  /*197a0*/  SHFL.IDX PT, R47, R4, 0x1, 0x1c1f ;  /* 0x003c1f00042f7f89 */ /* 0x000e6200000e0000 */
[----:B------:R-:W-:Y:S01]  /*197b0*/  VIADD R5, R5, 0x8 ;  /* 0x0000000805057836 */ /* 0x000fe20000000000 */
[----:B------:R-:W-:Y:S01]  /*197c0*/  IADD3 R13, P3, R28, 0x3000, RZ ;  /* 0x000030001c0d7810 */ /* 0x000fe20007f7e0ff */
[----:B------:R-:W-:-:S03]  /*197d0*/  IMAD R39, R39, UR4, RZ ;  /* 0x0000000427277c24 */ /* 0x000fc6000f8e02ff */
[----:B------:R-:W-:Y:S02]  /*197e0*/  ISETP.GE.OR P0, PT, R5, R42, P0 ;  /* 0x0000002a0500720c */ /* 0x000fe40000706670 */
[----:B0-----:R0:W-:Y:S01]  /*197f0*/  @!P2 ST.E desc[UR40][R44.64], R3 ;  /* 0x000000032c00a985 */ /* 0x0011e2000c101928 */
[----:B------:R-:W-:Y:S01]  /*19800*/  LOP3.LUT R12, R13, 0x180, RZ, 0xc0, !PT ;  /* 0x000001800d0c7812 */ /* 0x000fe200078ec0ff */
[----:B0-----:R-:W0:Y:S01]  /*19810*/  @P1 LDC R45, c[0x0][0xbf0] ;  /* 0x0002fc00ff2d1b82 */ /* 0x001e220000000800 */
[----:B------:R-:W-:Y:S02]  /*19820*/  IMAD R3, R38, UR5, R39 ;  /* 0x0000000526037c24 */ /* 0x000fe4000f8e0227 */
[----:B------:R-:W-:Y:S01]  /*19830*/  SHF.R.U64 R12, R12, 0x3, RZ ;  /* 0x000000030c0c7819 */ /* 0x000fe200000012ff */
[----:B------:R-:W-:Y:S01]  /*19840*/  IMAD.WIDE.U32 R38, R38, UR4, RZ ;  /* 0x0000000426267c25 */ /* 0x000fe2000f8e00ff */
[----:B------:R-:W-:Y:S01]  /*19850*/  ULDC.64 UR4, c[0x0][0xae8] ;  /* 0x0002ba0000047ab9 */ /* 0x000fe20000000a00 */
[----:B------:R-:W-:-:S02]  /*19860*/  IADD3 R25, P5, R28, 0x4800, RZ ;  /* 0x000048001c197810 */ /* 0x000fc40007fbe0ff */
[----:B------:R-:W-:Y:S01]  /*19870*/  IMAD.IADD R44, R50, 0x1, R37 ;  /* 0x00000001322c7824 */ /* 0x000fe200078e0225 */
[----:B------:R-:W-:Y:S01]  /*19880*/  LOP3.LUT R12, R12, R13, RZ, 0x3c, !PT ;  /* 0x0000000d0c0c7212 */ /* 0x000fe200078e3cff */
[----:B------:R-:W-:Y:S01]  /*19890*/  IMAD.IADD R39, R39, 0x1, R3 ;  /* 0x0000000127277824 */ /* 0x000fe200078e0203 */
[C---:B------:R-:W-:Y:S01]  /*198a0*/  IADD3 R31, P4, R28.reuse, 0x6000, RZ ;  /* 0x000060001c1f7810 */ /* 0x040fe20007f9e0ff */
[----:B------:R-:W-:Y:S01]  /*198b0*/  IMAD R43, R43, UR4, RZ ;  /* 0x000000042b2b7c24 */ /* 0x000fe2000f8e02ff */
[----:B-1----:R1:W-:Y:S01]  /*198c0*/  @!P0 ST.E desc[UR40][R46.64], R20 ;  /* 0x000000142e008985 */ /* 0x0023e2000c101928 */
[----:B------:R-:W-:Y:S01]  /*198d0*/  IMAD.X R13, RZ, RZ, R29, P3 ;  /* 0x000000ffff0d7224 */ /* 0x000fe200018e061d */
[C---:B------:R-:W-:Y:S01]  /*198e0*/  IADD3 R7, P3, R28.reuse, 0x7800, RZ ;  /* 0x000078001c077810 */ /* 0x040fe20007f7e0ff */
[----:B------:R-:W-:Y:S01]  /*198f0*/  IMAD R43, R51, UR5, R43 ;  /* 0x00000005332b7c24 */ /* 0x000fe2000f8e022b */
[----:B------:R-:W-:Y:S01]  /*19900*/  LOP3.LUT R24, R25, 0x180, RZ, 0xc0, !PT ;  /* 0x0000018019187812 */ /* 0x000fe200078ec0ff */
[----:B------:R-:W-:Y:S01]  /*19910*/  IMAD.WIDE.U32 R38, R51, UR4, R38 ;  /* 0x0000000433267c25 */ /* 0x000fe2000f8e0026 */
[----:B------:R-:W-:Y:S01]  /*19920*/  LOP3.LUT R30, R31, 0x180, RZ, 0xc0, !PT ;  /* 0x000001801f1e7812 */ /* 0x000fe200078ec0ff */
[----:B------:R-:W-:Y:S01]  /*19930*/  ULDC.64 UR4, c[0x0][0xaf0] ;  /* 0x0002bc0000047ab9 */ /* 0x000fe20000000a00 */
[----:B------:R-:W-:Y:S01]  /*19940*/  LOP3.LUT R11, R28, 0x180, RZ, 0xc0, !PT ;  /* 0x000001801c0b7812 */ /* 0x000fe200078ec0ff */
[----:B------:R-:W-:-:S02]  /*19950*/  IMAD.MOV.U32 R3, RZ, RZ, R44 ;  /* 0x000000ffff037224 */ /* 0x000fc400078e002c */
[----:B-1----:R-:W-:Y:S01]  /*19960*/  @P1 IMAD.HI.U32 R20, R44, R49, RZ ;  /* 0x000000312c141227 */ /* 0x002fe200078e00ff */
[----:B------:R-:W-:Y:S01]  /*19970*/  LOP3.LUT R6, R7, 0x180, RZ, 0xc0, !PT ;  /* 0x0000018007067812 */ /* 0x000fe200078ec0ff */
[----:B------:R-:W5:Y:S01]  /*19980*/  LD.E.128 R12, desc[UR40][R12.64] ;  /* 0x000000280c0c7980 */ /* 0x000f62000c101d00 */
[----:B------:R-:W-:Y:S01]  /*19990*/  SHF.R.U64 R24, R24, 0x3, RZ ;  /* 0x0000000318187819 */ /* 0x000fe200000012ff */
[----:B------:R-:W-:Y:S01]  /*199a0*/  IMAD.IADD R39, R39, 0x1, R43 ;  /* 0x0000000127277824 */ /* 0x000fe200078e022b */
[----:B0-----:R-:W-:Y:S01]  /*199b0*/  @P1 SHF.R.U32.HI R3, RZ, R45, R20 ;  /* 0x0000002dff031219 */ /* 0x001fe20000011614 */
[----:B------:R-:W-:Y:S01]  /*199c0*/  IMAD R40, R40, UR4, RZ ;  /* 0x0000000428287c24 */ /* 0x000fe2000f8e02ff */
[----:B------:R-:W-:Y:S02]  /*199d0*/  SHF.R.U64 R30, R30, 0x3, RZ ;  /* 0x000000031e1e7819 */ /* 0x000fe400000012ff */
[----:B------:R-:W-:Y:S02]  /*199e0*/  SHF.R.U64 R11, R11, 0x3, RZ ;  /* 0x000000030b0b7819 */ /* 0x000fe400000012ff */
[----:B------:R-:W-:Y:S01]  /*199f0*/  SHF.R.U64 R6, R6, 0x3, RZ ;  /* 0x0000000306067819 */ /* 0x000fe200000012ff */
[C---:B------:R-:W-:Y:S01]  /*19a00*/  IMAD R37, R41.reuse, UR5, R40 ;  /* 0x0000000529257c24 */ /* 0x040fe2000f8e0228 */
[----:B------:R-:W-:Y:S01]  /*19a10*/  LOP3.LUT R24, R24, R25, RZ, 0x3c, !PT ;  /* 0x0000001918187212 */ /* 0x000fe200078e3cff */
[----:B------:R-:W-:Y:S01]  /*19a20*/  IMAD.WIDE.U32 R38, R41, UR4, R38 ;  /* 0x0000000429267c25 */ /* 0x000fe2000f8e0026 */
[----:B------:R-:W-:Y:S01]  /*19a30*/  LOP3.LUT R30, R30, R31, RZ, 0x3c, !PT ;  /* 0x0000001f1e1e7212 */ /* 0x000fe200078e3cff */
[----:B------:R-:W-:Y:S01]  /*19a40*/  ULDC.64 UR4, c[0x0][0xae0] ;  /* 0x0002b80000047ab9 */ /* 0x000fe20000000a00 */
[----:B------:R-:W-:Y:S01]  /*19a50*/  LOP3.LUT R4, R11, R28, RZ, 0x3c, !PT ;  /* 0x0000001c0b047212 */ /* 0x000fe200078e3cff */
[----:B------:R-:W-:Y:S01]  /*19a60*/  IMAD.MOV R41, RZ, RZ, -R3 ;  /* 0x000000ffff297224 */ /* 0x000fe200078e0a03 */
[----:B------:R-:W-:Y:S01]  /*19a70*/  LOP3.LUT R32, R6, R7, RZ, 0x3c, !PT ;  /* 0x0000000706207212 */ /* 0x000fe200078e3cff */
[----:B------:R-:W-:Y:S01]  /*19a80*/  IMAD.X R25, RZ, RZ, R29, P5 ;  /* 0x000000ffff197224 */ /* 0x000fe200028e061d */
[----:B------:R-:W-:Y:S01]  /*19a90*/  SHF.R.S32.HI R20, RZ, 0x1f, R3 ;  /* 0x0000001fff147819 */ /* 0x000fe20000011403 */
[--C-:B------:R-:W-:Y:S01]  /*19aa0*/  IMAD.X R31, RZ, RZ, R29.reuse, P4 ;  /* 0x000000ffff1f7224 */ /* 0x100fe200020e061d */
[----:B------:R-:W5:Y:S01]  /*19ab0*/  LD.E.128 R8, desc[UR40][R8.64] ;  /* 0x0000002808087980 */ /* 0x000f62000c101d00 */
[----:B------:R-:W-:-:S02]  /*19ac0*/  IMAD.X R33, RZ, RZ, R29, P3 ;  /* 0x000000ffff217224 */ /* 0x000fc400018e061d */
[----:B------:R-:W-:Y:S01]  /*19ad0*/  IMAD.MOV.U32 R5, RZ, RZ, R29 ;  /* 0x000000ffff057224 */ /* 0x000fe200078e001d */
[----:B------:R-:W5:Y:S01]  /*19ae0*/  LD.E.128 R24, desc[UR40][R24.64] ;  /* 0x0000002818187980 */ /* 0x000f62000c101d00 */
[----:B------:R-:W-:Y:S02]  /*19af0*/  IMAD.IADD R39, R39, 0x1, R37 ;  /* 0x0000000127277824 */ /* 0x000fe400078e0225 */
[----:B------:R-:W-:Y:S01]  /*19b00*/  IMAD R37, R0, R41, R44 ;  /* 0x0000002900257224 */ /* 0x000fe200078e022c */
[----:B------:R-:W5:Y:S01]  /*19b10*/  LD.E.128 R28, desc[UR40][R30.64] ;  /* 0x000000281e1c7980 */ /* 0x000f62000c101d00 */
[----:B------:R-:W-:-:S03]  /*19b20*/  IMAD R20, R20, UR4, RZ ;  /* 0x0000000414147c24 */ /* 0x000fc6000f8e02ff */
[----:B------:R-:W5:Y:S01]  /*19b30*/  LD.E.128 R4, desc[UR40][R4.64] ;  /* 0x0000002804047980 */ /* 0x000f62000c101d00 */
[----:B------:R-:W-:-:S03]  /*19b40*/  SHF.R.S32.HI R0, RZ, 0x1f, R37 ;  /* 0x0000001fff007819 */ /* 0x000fc60000011425 */
        /* <DEDUP_REMOVED lines=12> */
[----:B------:R-:W-:Y:S02]  /*19c10*/  IMAD.IADD R43, R48, 0x1, R50 ;  /* 0x00000001302b7824 */ /* 0x000fe400078e0232 */
        /* <DEDUP_REMOVED lines=12> */
[----:B------:R-:W-:Y:S02]  /*19ce0*/  SHF.R.S32.HI R49, RZ, 0x1f, R22 ;  /* 0x0000001fff317819 */ /* 0x000fe40000011416 */
[----:B------:R-:W-:Y:S01]  /*19cf0*/  SHF.R.S32.HI R51, RZ, 0x1f, R36 ;  /* 0x0000001fff337819 */ /* 0x000fe20000011424 */
[----:B------:R-:W-:Y:S06]  /*19d00*/  @P0 BRA `(.L_x_11486) ;  /* 0x0000000000300947 */ /* 0x000fec0003800000 */
        /* <DEDUP_REMOVED lines=12> */
.L_x_11486:
[----:B------:R-:W-:Y:S05]  /*19dd0*/  BSYNC B1 ;  /* 0x0000000000017941 */ /* 0x000fea0003800000 */
.L_x_11485:
        /* <DEDUP_REMOVED lines=19> */
.L_x_11483:
        /* <DEDUP_REMOVED lines=8> */
[----:B------:R-:W0:Y:S03]  /*19f90*/  LDC R27, c[0x0][0xbe8] ;  /* 0x0002fa00ff1b7b82 */ /* 0x000e260000000800 */
[----:B------:R-:W-:-:S13]  /*19fa0*/  ISETP.NE.AND.EX P1, PT, RZ, UR5, PT, P1 ;  /* 0x00000005ff007c0c */ /* 0x000fda000bf25310 */
[----:B------:R-:W3:Y:S01]  /*19fb0*/  @P1 LDC.64 R6, c[0x0][0xc08] ;  /* 0x00030200ff061b82 */ /* 0x000ee20000000a00 */
[----:B------:R-:W-:Y:S02]  /*19fc0*/  ULDC UR4, c[0x0][0xa88] ;  /* 0x0002a20000047ab9 */ /* 0x000fe40000000800 */
[----:B------:R-:W-:Y:S02]  /*19fd0*/  IMAD.U32 R8, RZ, RZ, UR4 ;  /* 0x00000004ff087e24 */ /* 0x000fe4000f8e00ff */
[----:B--2---:R-:W-:-:S04]  /*19fe0*/  IMAD.WIDE R4, R10, 0x4, R4 ;  /* 0x000000040a047825 */ /* 0x004fc800078e0204 */
[----:B---3--:R-:W-:Y:S01]  /*19ff0*/  @P1 IMAD.WIDE R6, R10, 0x4, R6 ;  /* 0x000000040a061825 */ /* 0x008fe200078e0206 */
[----:B------:R2:W5:Y:S04]  /*1a000*/  @P0 LDG.E R0, desc[UR40][R4.64] ;  /* 0x0000002804000981 */ /* 0x000568000c1e1900 */
[----:B------:R2:W5:Y:S01]  /*1a010*/  @P1 LDG.E R8, desc[UR40][R6.64] ;  /* 0x0000002806081981 */ /* 0x000562000c1e1900 */
[----:B0-----:R-:W-:Y:S02]  /*1a020*/  ISETP.NE.AND P2, PT, R27, 0x1, PT ;  /* 0x000000011b00780c */ /* 0x001fe40003f45270 */
[----:B------:R-:W-:Y:S02]  /*1a030*/  ISETP.GE.AND P3, PT, R48, 0xc0, PT ;  /* 0x000000c03000780c */ /* 0x000fe40003f66270 */
[----:B------:R-:W-:-:S09]  /*1a040*/  SHF.R.S32.HI R9, RZ, 0x1f, R10 ;  /* 0x0000001fff097819 */ /* 0x000fd2000001140a */
[----:B------:R-:W0:Y:S08]  /*1a050*/  @P2 LDC R20, c[0x0][0xbec] ;  /* 0x0002fb00ff142b82 */ /* 0x000e300000000800 */
[----:B------:R-:W3:Y:S01]  /*1a060*/  @P2 LDC R29, c[0x0][0xbf0] ;  /* 0x0002fc00ff1d2b82 */ /* 0x000ee20000000800 */
[----:B--2---:R-:W-:Y:S05]  /*1a070*/  @P1 BRA `(.L_x_11488) ;  /* 0x0000000000101947 */ /* 0x004fea0003800000 */
[----:B------:R-:W-:Y:S05]  /*1a080*/  @!P0 BRA `(.L_x_11488) ;  /* 0x00000000000c8947 */ /* 0x000fea0003800000 */
[----:B------:R-:W2:Y:S04]  /*1a090*/  LDG.E R3, desc[UR40][R4.64] ;  /* 0x0000002804037981 */ /* 0x000ea8000c1e1900 */
[----:B-----5:R-:W2:Y:S02]  /*1a0a0*/  LDG.E R8, desc[UR40][R4.64+0x4] ;  /* 0x0000042804087981 */ /* 0x020ea4000c1e1900 */
[----:B--2---:R-:W-:-:S07]  /*1a0b0*/  IMAD.IADD R8, R8, 0x1, -R3 ;  /* 0x0000000108087824 */ /* 0x004fce00078e0a03 */
.L_x_11488:
        /* <DEDUP_REMOVED lines=47> */
.L_x_11490:
[----:B------:R-:W-:Y:S05]  /*1a3b0*/  BSYNC B1 ;  /* 0x0000000000017941 */ /* 0x000fea0003800000 */
.L_x_11489:
[----:B------:R-:W-:Y:S01]  /*1a3c0*/  SHF.R.S32.HI R10, RZ, 0x1f, R48 ;  /* 0x0000001fff0a7819 */ /* 0x000fe20000011430 */
[----:B------:R-:W-:Y:S02]  /*1a3d0*/  ULDC.64 UR4, c[0x0][0xaa0] ;  /* 0x0002a80000047ab9 */ /* 0x000fe40000000a00 */
[----:B--2---:R-:W-:Y:S01]  /*1a3e0*/  IMAD R3, R11, UR4, RZ ;  /* 0x000000040b037c24 */ /* 0x004fe2000f8e02ff */
[----:B------:R-:W-:Y:S01]  /*1a3f0*/  LEA.HI R10, R10, R48, RZ, 0x2 ;  /* 0x000000300a0a7211 */ /* 0x000fe200078f10ff */
[----:B------:R-:W-:-:S03]  /*1a400*/  IMAD.WIDE.U32 R4, R0, UR4, RZ ;  /* 0x0000000400047c25 */ /* 0x000fc6000f8e00ff */
[----:B------:R-:W-:Y:S01]  /*1a410*/  SHF.R.S32.HI R10, RZ, 0x2, R10 ;  /* 0x00000002ff0a7819 */ /* 0x000fe2000001140a */
[----:B------:R-:W-:Y:S01]  /*1a420*/  IMAD R3, R0, UR5, R3 ;  /* 0x0000000500037c24 */ /* 0x000fe2000f8e0203 */
[----:B------:R-:W-:Y:S02]  /*1a430*/  ULDC.64 UR4, c[0x0][0xae8] ;  /* 0x0002ba0000047ab9 */ /* 0x000fe40000000a00 */
[----:B------:R-:W-:Y:S02]  /*1a440*/  IMAD R6, R12, UR4, RZ ;  /* 0x000000040c067c24 */ /* 0x000fe4000f8e02ff */
[----:B------:R-:W-:Y:S02]  /*1a450*/  IMAD R37, R37, 0x60, R10 ;  /* 0x0000006025257824 */ /* 0x000fe400078e020a */
[----:B------:R-:W-:Y:S02]  /*1a460*/  IMAD.IADD R5, R5, 0x1, R3 ;  /* 0x0000000105057824 */ /* 0x000fe400078e0203 */
[----:B------:R-:W-:-:S02]  /*1a470*/  IMAD.IADD R37, R24, 0x1, R37 ;  /* 0x0000000118257824 */ /* 0x000fc400078e0225 */
[----:B------:R-:W-:Y:S02]  /*1a480*/  IMAD R7, R26, UR5, R6 ;  /* 0x000000051a077c24 */ /* 0x000fe4000f8e0206 */
[----:B0-----:R-:W-:-:S04]  /*1a490*/  @P2 IMAD.HI.U32 R0, R37, R20, RZ ;  /* 0x0000001425002227 */ /* 0x001fc800078e00ff */
        /* <DEDUP_REMOVED lines=21> */
[----:B------:R-:W-:-:S04]  /*1a5f0*/  IMAD.WIDE.U32 R4, R7, UR4, R4 ;  /* 0x0000000407047c25 */ /* 0x000fc8000f8e0004 */
[----:B------:R-:W-:Y:S01]  /*1a600*/  IMAD R3, R7, UR5, R0 ;  /* 0x0000000507037c24 */ /* 0x000fe2000f8e0200 */
[----:B------:R-:W-:Y:S01]  /*1a610*/  ULDC.64 UR4, c[0x0][0xa80] ;  /* 0x0002a00000047ab9 */ /* 0x000fe20000000a00 */
[----:B------:R-:W-:Y:S02]  /*1a620*/  SHF.R.S32.HI R7, RZ, 0x1f, R22 ;  /* 0x0000001fff077819 */ /* 0x000fe40000011416 */
[----:B------:R-:W-:Y:S01]  /*1a630*/  IMAD.IADD R3, R5, 0x1, R3 ;  /* 0x0000000105037824 */ /* 0x000fe200078e0203 */
[----:B------:R-:W-:Y:S01]  /*1a640*/  LEA R0, P0, R4, UR4, 0x1 ;  /* 0x0000000404007c11 */ /* 0x000fe2000f8008ff */
[----:B------:R-:W-:-:S03]  /*1a650*/  UMOV UR4, 0xffffffff ;  /* 0xffffffff00047882 */ /* 0x000fc60000000000 */
[----:B------:R-:W-:Y:S01]  /*1a660*/  LEA.HI.X R4, R4, UR5, R3, 0x1, P0 ;  /* 0x0000000504047c11 */ /* 0x000fe200080f0c03 */
[----:B------:R-:W-:Y:S08]  /*1a670*/  BRA.DIV UR4, `(.L_x_11491) ;  /* 0x0000008e04547947 */ /* 0x000ff0000b800000 */
[----:B------:R0:W2:Y:S04]  /*1a680*/  SHFL.IDX PT, R3, R4, RZ, 0x1c1f ;  /* 0x001c1fff04037589 */ /* 0x0000a800000e0000 */
[----:B------:R0:W3:Y:S02]  /*1a690*/  SHFL.IDX PT, R14, R0, RZ, 0x1c1f ;  /* 0x001c1fff000e7589 */ /* 0x0000e400000e0000 */
.L_x_11703:
[----:B------:R-:W-:Y:S01]  /*1a6a0*/  IMAD R27, R8, R27, RZ ;  /* 0x0000001b081b7224 */ /* 0x000fe200078e02ff */
[----:B------:R-:W-:Y:S01]  /*1a6b0*/  BSSY B1, `(.L_x_11492) ;  /* 0x0000011000017945 */ /* 0x000fe20003800000 */
[----:B------:R-:W-:-:S05]  /*1a6c0*/  IMAD.IADD R6, R10, 0x1, R24 ;  /* 0x000000010a067824 */ /* 0x000fca00078e0218 */
[----:B------:R-:W-:-:S13]  /*1a6d0*/  ISETP.GE.AND P0, PT, R6, R27, PT ;  /* 0x0000001b0600720c */ /* 0x000fda0003f06270 */
[----:B------:R-:W-:Y:S05]  /*1a6e0*/  @P0 BRA `(.L_x_11493) ;  /* 0x0000000000340947 */ /* 0x000fea0003800000 */
[----:B------:R-:W-:Y:S02]  /*1a6f0*/  ULDC UR4, c[0x0][0xac8] ;  /* 0x0002b20000047ab9 */ /* 0x000fe40000000800 */
[----:B------:R-:W-:Y:S02]  /*1a700*/  ISETP.GE.AND P2, PT, R21, UR4, PT ;  /* 0x0000000415007c0c */ /* 0x000fe4000bf46270 */
[----:B------:R-:W-:Y:S02]  /*1a710*/  ISETP.GE.AND P3, PT, R22, UR4, PT ;  /* 0x0000000416007c0c */ /* 0x000fe4000bf66270 */
[----:B------:R-:W-:-:S09]  /*1a720*/  ISETP.GE.AND P4, PT, R36, UR4, PT ;  /* 0x0000000424007c0c */ /* 0x000fd2000bf86270 */
[----:B--2---:R-:W-:Y:S02]  /*1a730*/  @!P2 IMAD.MOV.U32 R15, RZ, RZ, R3 ;  /* 0x000000ffff0fa224 */ /* 0x004fe400078e0003 */
[-C--:B---3--:R-:W-:Y:S02]  /*1a740*/  @!P3 LEA R12, P0, R22, R14.reuse, 0x1 ;  /* 0x0000000e160cb211 */ /* 0x088fe400078008ff */
[----:B------:R-:W-:Y:S01]  /*1a750*/  @!P4 LEA R24, P1, R36, R14, 0x1 ;  /* 0x0000000e2418c211 */ /* 0x000fe200078208ff */
[----:B------:R-:W-:Y:S01]  /*1a760*/  @!P2 IMAD.WIDE R10, R21, 0x2, R14 ;  /* 0x00000002150aa825 */ /* 0x000fe200078e020e */
[-C--:B------:R-:W-:Y:S02]  /*1a770*/  @!P3 LEA.HI.X R13, R22, R3.reuse, R7, 0x1, P0 ;  /* 0x00000003160db211 */ /* 0x080fe400000f0c07 */
[----:B------:R-:W-:Y:S02]  /*1a780*/  @!P4 LEA.HI.X R25, R36, R3, R9, 0x1, P1 ;  /* 0x000000032419c211 */ /* 0x000fe400008f0c09 */
[----:B------:R4:W-:Y:S04]  /*1a790*/  @!P2 ST.E.128 desc[UR40][R10.64], RZ ;  /* 0x000000ff0a00a985 */ /* 0x0009e8000c101d28 */
[----:B------:R4:W-:Y:S04]  /*1a7a0*/  @!P3 ST.E.128 desc[UR40][R12.64], RZ ;  /* 0x000000ff0c00b985 */ /* 0x0009e8000c101d28 */
[----:B------:R4:W-:Y:S02]  /*1a7b0*/  @!P4 ST.E.128 desc[UR40][R24.64], RZ ;  /* 0x000000ff1800c985 */ /* 0x0009e4000c101d28 */
.L_x_11493:
[----:B------:R-:W-:Y:S05]  /*1a7c0*/  BSYNC B1 ;  /* 0x0000000000017941 */ /* 0x000fea0003800000 */
.L_x_11492:
[----:B------:R-:W-:-:S03]  /*1a7d0*/  UMOV UR4, 0xffffffff ;  /* 0xffffffff00047882 */ /* 0x000fc60000000000 */
[----:B------:R-:W-:Y:S05]  /*1a7e0*/  BRA.DIV UR4, `(.L_x_11494) ;  /* 0x0000008e042c7947 */ /* 0x000fea000b800000 */
[----:B--2---:R2:W0:Y:S04]  /*1a7f0*/  SHFL.IDX PT, R3, R4, 0x1, 0x1c1f ;  /* 0x003c1f0004037f89 */ /* 0x00442800000e0000 */
[----:B---3--:R2:W3:Y:S02]  /*1a800*/  SHFL.IDX PT, R14, R0, 0x1, 0x1c1f ;  /* 0x003c1f00000e7f89 */ /* 0x0084e400000e0000 */
.L_x_11707:
[----:B0-2---:R-:W-:-:S05]  /*1a810*/  VIADD R0, R6, 0x60 ;  /* 0x0000006006007836 */ /* 0x005fca0000000000 */
[----:B------:R-:W-:-:S13]  /*1a820*/  ISETP.GE.AND P0, PT, R0, R27, PT ;  /* 0x0000001b0000720c */ /* 0x000fda0003f06270 */
[----:B------:R-:W-:Y:S05]  /*1a830*/  @P0 BRA `(.L_x_11487) ;  /* 0x0000000000340947 */ /* 0x000fea0003800000 */
[----:B------:R-:W-:Y:S02]  /*1a840*/  ULDC UR4, c[0x0][0xac8] ;  /* 0x0002b20000047ab9 */ /* 0x000fe40000000800 */
[----:B------:R-:W-:Y:S02]  /*1a850*/  ISETP.GE.AND P2, PT, R21, UR4, PT ;  /* 0x0000000415007c0c */ /* 0x000fe4000bf46270 */
[----:B------:R-:W-:Y:S02]  /*1a860*/  ISETP.GE.AND P3, PT, R22, UR4, PT ;  /* 0x0000000416007c0c */ /* 0x000fe4000bf66270 */
[----:B------:R-:W-:-:S09]  /*1a870*/  ISETP.GE.AND P4, PT, R36, UR4, PT ;  /* 0x0000000424007c0c */ /* 0x000fd2000bf86270 */
[----:B------:R-:W-:Y:S02]  /*1a880*/  @!P2 IMAD.MOV.U32 R15, RZ, RZ, R3 ;  /* 0x000000ffff0fa224 */ /* 0x000fe400078e0003 */
        /* <DEDUP_REMOVED lines=8> */
.L_x_11487:
[----:B------:R-:W-:Y:S05]  /*1a910*/  BSYNC B0 ;  /* 0x0000000000007941 */ /* 0x000fea0003800000 */
.L_x_11482:
[----:B------:R-:W-:Y:S02]  /*1a920*/  ULDC UR4, c[0x0][0xc3c] ;  /* 0x00030f0000047ab9 */ /* 0x000fe40000000800 */
[----:B-1----:R-:W-:-:S13]  /*1a930*/  ISETP.GE.AND P0, PT, R75, UR4, PT ;  /* 0x000000044b007c0c */ /* 0x002fda000bf06270 */
[----:B------:R-:W-:Y:S05]  /*1a940*/  @!P0 BRA `(.L_x_11495) ;  /* 0xfffffe6800748947 */ /* 0x000fea000383ffff */
[----:B------:R-:W-:Y:S05]  /*1a950*/  BRA `(.L_x_11290) ;  /* 0x00000080005c7947 */ /* 0x000fea0003800000 */
.L_x_11288:
[----:B------:R-:W-:-:S08]  /*1a960*/  NOP ;  /* 0x0000000000007918 */ /* 0x000fd00000000000 */
[----:B------:R-:W0:-:S00]  /*1a970*/  USETMAXREG.DEALLOC.CTAPOOL 0x20 ;  /* 0x00000020000079c8 */ /* 0x000e0000080e0500 */
        /* <DEDUP_REMOVED lines=14> */
.L_x_11496:
        /* <DEDUP_REMOVED lines=42> */
.L_x_11502:
        /* <DEDUP_REMOVED lines=12> */
.L_x_11501:
[----:B------:R-:W-:Y:S05]  /*1adc0*/  BSYNC B0 ;  /* 0x0000000000007941 */ /* 0x000fea0003800000 */
.L_x_11500:
        /* <DEDUP_REMOVED lines=21> */
.L_x_11498:
        /* <DEDUP_REMOVED lines=21> */
.L_x_11503:
        /* <DEDUP_REMOVED lines=58> */
.L_x_11499:
[----:B------:R-:W-:Y:S02]  /*1b410*/  IMAD.MOV.U32 R17, RZ, RZ, RZ ;  /* 0x000000ffff117224 */ /* 0x000fe400078e00ff */
[----:B------:R-:W-:Y:S02]  /*1b420*/  IMAD.U32 R16, RZ, RZ, UR6 ;  /* 0x00000006ff107e24 */ /* 0x000fe4000f8e00ff */
[----:B------:R-:W-:-:S07]  /*1b430*/  IMAD.MOV.U32 R18, RZ, RZ, RZ ;  /* 0x000000ffff127224 */ /* 0x000fce00078e00ff */
.L_x_11504:
[----:B------:R-:W-:-:S13]  /*1b440*/  ISETP.NE.AND P0, PT, R5, RZ, PT ;  /* 0x000000ff0500720c */ /* 0x000fda0003f05270 */
[----:B------:R-:W0:Y:S01]  /*1b450*/  @!P0 S2R R3, SR_CgaCtaId ;  /* 0x0000000000038919 */ /* 0x000e220000008800 */
[----:B------:R-:W-:-:S04]  /*1b460*/  @!P0 MOV R0, 0x400 ;  /* 0x0000040000008802 */ /* 0x000fc80000000f00 */
[----:B0-----:R-:W-:-:S05]  /*1b470*/  @!P0 LEA R0, R3, R0, 0x18 ;  /* 0x0000000003008211 */ /* 0x001fca00078ec0ff */
[----:B------:R1:W-:Y:S01]  /*1b480*/  @!P0 STS.128 [R0+0x2d8d0], R16 ;  /* 0x02d8d01000008388 */ /* 0x0003e20000000c00 */
[----:B------:R-:W-:Y:S06]  /*1b490*/  BAR.ARV 0x5, 0x200 ;  /* 0x0148000000007b1d */ /* 0x000fec0000002000 */
.L_x_11497:
        /* <DEDUP_REMOVED lines=9> */
[----:B------:R-:W-:Y:S01]  /*1b530*/  LOP3.LUT R23, R23, 0xfffffffd, RZ, 0xc0, !PT ;  /* 0xfffffffd17177812 */ /* 0x000fe200078ec0ff */
[----:B------:R-:W-:Y:S01]  /*1b540*/  BSSY B8, `(.L_x_11505) ;  /* 0x0000721000087945 */ /* 0x000fe20003800000 */
[----:B------:R-:W-:Y:S01]  /*1b550*/  IMAD.MOV.U32 R29, RZ, RZ, RZ ;  /* 0x000000ffff1d7224 */ /* 0x000fe200078e00ff */
[----:B------:R-:W-:Y:S01]  /*1b560*/  ULDC.64 UR42, c[0x0][0x198] ;  /* 0x00006600002a7ab9 */ /* 0x000fe20000000a00 */
[----:B------:R-:W-:Y:S01]  /*1b570*/  IMAD.MOV.U32 R24, RZ, RZ, RZ ;  /* 0x000000ffff187224 */ /* 0x000fe200078e00ff */
[----:B------:R-:W-:Y:S01]  /*1b580*/  ULOP3.LUT UR38, UR36, 0x2, URZ, 0xfc, !UPT ;  /* 0x0000000224267892 */ /* 0x000fe2000f8efc3f */
[----:B------:R-:W-:Y:S01]  /*1b590*/  IMAD.MOV.U32 R27, RZ, RZ, 0x1 ;  /* 0x00000001ff1b7424 */ /* 0x000fe200078e00ff */
[----:B------:R-:W-:Y:S01]  /*1b5a0*/  ULDC UR37, c[0x0][0xc] ;  /* 0x0000030000257ab9 */ /* 0x000fe20000000800 */
[----:B--2---:R-:W-:-:S06]  /*1b5b0*/  ULEA UR4, UR5, UR4, 0x18 ;  /* 0x0000000405047291 */ /* 0x004fcc000f8ec03f */
[----:B------:R-:W-:Y:S01]  /*1b5c0*/  IMAD.U32 R22, RZ, RZ, UR4 ;  /* 0x00000004ff167e24 */ /* 0x000fe2000f8e00ff */
[C---:B0-----:R-:W-:Y:S01]  /*1b5d0*/  LOP3.LUT R5, R6.reuse, 0x7f, RZ, 0xc0, !PT ;  /* 0x0000007f06057812 */ /* 0x041fe200078ec0ff */
[----:B-1----:R-:W-:-:S03]  /*1b5e0*/  IMAD.SHL.U32 R0, R6, 0x8, RZ ;  /* 0x0000000806007824 */ /* 0x002fc600078e00ff */
[C---:B------:R-:W-:Y:S01]  /*1b5f0*/  ISETP.NE.AND P1, PT, R5.reuse, RZ, PT ;  /* 0x000000ff0500720c */ /* 0x040fe20003f25270 */
[----:B------:R-:W-:Y:S01]  /*1b600*/  IMAD.SHL.U32 R4, R5, 0x8, RZ ;  /* 0x0000000805047824 */ /* 0x000fe200078e00ff */
[C---:B------:R-:W-:Y:S02]  /*1b610*/  LOP3.LUT R3, R0.reuse, 0x20, RZ, 0xc0, !PT ;  /* 0x0000002000037812 */ /* 0x040fe400078ec0ff */
[----:B------:R-:W-:Y:S02]  /*1b620*/  LOP3.LUT R2, R0, 0xd8, RZ, 0xc0, !PT ;  /* 0x000000d800027812 */ /* 0x000fe400078ec0ff */
[----:B------:R-:W-:Y:S02]  /*1b630*/  LOP3.LUT R3, R3, 0x300, R4, 0xf8, !PT ;  /* 0x0000030003037812 */ /* 0x000fe400078ef804 */
[----:B------:R-:W-:Y:S02]  /*1b640*/  LOP3.LUT R2, R2, 0x18, R6, 0x78, !PT ;  /* 0x0000001802027812 */ /* 0x000fe400078e7806 */
[----:B------:R-:W-:-:S02]  /*1b650*/  SHF.R.U32.HI R4, RZ, 0x2, R5 ;  /* 0x00000002ff047819 */ /* 0x000fc40000011605 */
[----:B------:R-:W-:Y:S02]  /*1b660*/  LOP3.LUT R3, R3, R2, RZ, 0xfc, !PT ;  /* 0x0000000203037212 */ /* 0x000fe400078efcff */
[----:B------:R-:W-:Y:S02]  /*1b670*/  LOP3.LUT P0, R2, R6, 0x1f, RZ, 0xc0, !PT ;  /* 0x0000001f06027812 */ /* 0x000fe4000780c0ff */
[----:B------:R-:W-:Y:S01]  /*1b680*/  @P1 LOP3.LUT R23, R23, 0x2, RZ, 0xfc, !PT ;  /* 0x0000000217171812 */ /* 0x000fe200078efcff */
[----:B------:R-:W-:Y:S01]  /*1b690*/  IMAD R3, R3, 0x2, R22 ;  /* 0x0000000203037824 */ /* 0x000fe200078e0216 */
[----:B------:R-:W-:Y:S01]  /*1b6a0*/  LOP3.LUT R0, R0, 0x18, RZ, 0xc0, !PT ;  /* 0x0000001800007812 */ /* 0x000fe200078ec0ff */
[----:B------:R0:W-:Y:S01]  /*1b6b0*/  STL [R1+0x8], R2 ;  /* 0x0000080201007387 */ /* 0x0001e20000100800 */
[----:B------:R-:W-:-:S03]  /*1b6c0*/  LOP3.LUT R23, R23, 0xfffffffe, RZ, 0xc0, !PT ;  /* 0xfffffffe17177812 */ /* 0x000fc600078ec0ff */
[----:B------:R1:W-:Y:S04]  /*1b6d0*/  STL [R1+0x24], RZ ;  /* 0x000024ff01007387 */ /* 0x0003e80000100800 */
[----:B------:R-:W-:Y:S01]  /*1b6e0*/  @P0 LOP3.LUT R23, R23, 0x1, RZ, 0xfc, !PT ;  /* 0x0000000117170812 */ /* 0x000fe200078efcff */
[----:B0-----:R-:W-:Y:S01]  /*1b6f0*/  IMAD.SHL.U32 R2, R6, 0x20, RZ ;  /* 0x0000002006027824 */ /* 0x001fe200078e00ff */
[----:B------:R-:W-:Y:S01]  /*1b700*/  ISETP.NE.OR P0, PT, R5, RZ, !P0 ;  /* 0x000000ff0500720c */ /* 0x000fe20004705670 */
[----:B------:R-:W-:Y:S01]  /*1b710*/  IMAD.MOV.U32 R6, RZ, RZ, 0x1 ;  /* 0x00000001ff067424 */ /* 0x000fe200078e00ff */
[----:B------:R-:W-:Y:S02]  /*1b720*/  LOP3.LUT R23, R23, 0xfffffff7, RZ, 0xc0, !PT ;  /* 0xfffffff717177812 */ /* 0x000fe400078ec0ff */
[----:B------:R-:W-:-:S02]  /*1b730*/  LOP3.LUT R2, R4, 0x60, R2, 0xf8, !PT ;  /* 0x0000006004027812 */ /* 0x000fc400078ef802 */
[----:B------:R1:W-:Y:S01]  /*1b740*/  STL [R1], R6 ;  /* 0x0000000601007387 */ /* 0x0003e20000100800 */
[C---:B------:R-:W-:Y:S02]  /*1b750*/  LOP3.LUT R2, R0.reuse, 0x20, RZ, 0xfc, !PT ;  /* 0x0000002000027812 */ /* 0x040fe400078efcff */
[----:B------:R-:W-:Y:S01]  /*1b760*/  LOP3.LUT R0, R0, 0x40, RZ, 0xfc, !PT ;  /* 0x0000004000007812 */ /* 0x000fe200078efcff */
[----:B------:R1:W-:Y:S03]  /*1b770*/  STL [R1+0x10], R3 ;  /* 0x0000100301007387 */ /* 0x0003e60000100800 */
[----:B------:R-:W-:-:S07]  /*1b780*/  @P0 LOP3.LUT R23, R23, 0x8, RZ, 0xfc, !PT ;  /* 0x0000000817170812 */ /* 0x000fce00078efcff */
.L_x_11669:
[----:B0-----:R-:W0:Y:S01]  /*1b790*/  LDC.64 R8, c[0x0][0xa00] ;  /* 0x00028000ff087b82 */ /* 0x001e220000000a00 */
[----:B------:R-:W-:Y:S05]  /*1b7a0*/  YIELD ;  /* 0x0000000000007946 */ /* 0x000fea0003800000 */
[----:B------:R-:W-:Y:S01]  /*1b7b0*/  ULDC.64 UR4, c[0x0][0xa28] ;  /* 0x00028a0000047ab9 */ /* 0x000fe20000000a00 */
[----:B-1----:R-:W-:Y:S02]  /*1b7c0*/  CS2R R6, SRZ ;  /* 0x0000000000067805 */ /* 0x002fe4000001ff00 */
[----:B------:R-:W-:Y:S01]  /*1b7d0*/  ISETP.NE.U32.AND P0, PT, RZ, UR4, PT ;  /* 0x00000004ff007c0c */ /* 0x000fe2000bf05070 */
[----:B------:R-:W-:Y:S01]  /*1b7e0*/  ULDC.64 UR8, c[0x0][0xa18] ;  /* 0x0002860000087ab9 */ /* 0x000fe20000000a00 */
[----:B------:R-:W1:Y:S01]  /*1b7f0*/  LDC.64 R4, c[0x0][0xa08] ;  /* 0x00028200ff047b82 */ /* 0x000e620000000a00 */
[----:B------:R-:W-:Y:S01]  /*1b800*/  ULDC.64 UR6, c[0x0][0xa08] ;  /* 0x0002820000067ab9 */ /* 0x000fe20000000a00 */
[----:B------:R-:W-:Y:S01]  /*1b810*/  ISETP.NE.AND.EX P0, PT, RZ, UR5, PT, P0 ;  /* 0x00000005ff007c0c */ /* 0x000fe2000bf05300 */
[----:B------:R-:W-:-:S02]  /*1b820*/  ULDC.64 UR4, c[0x0][0xa00] ;  /* 0x0002800000047ab9 */ /* 0x000fc40000000a00 */
[----:B------:R-:W-:-:S04]  /*1b830*/  ISETP.NE.U32.AND P1, PT, RZ, UR4, PT ;  /* 0x00000004ff007c0c */ /* 0x000fc8000bf25070 */
[----:B------:R-:W-:Y:S01]  /*1b840*/  ISETP.NE.AND.EX P1, PT, RZ, UR5, PT, P1 ;  /* 0x00000005ff007c0c */ /* 0x000fe2000bf25310 */
[----:B------:R-:W-:Y:S01]  /*1b850*/  ULDC.64 UR4, c[0x0][0xa10] ;  /* 0x0002840000047ab9 */ /* 0x000fe20000000a00 */
[----:B0-----:R-:W-:-:S04]  /*1b860*/  IMAD.WIDE R8, R19, 0x4, R8 ;  /* 0x0000000413087825 */ /* 0x001fc800078e0208 */
[----:B------:R-:W0:Y:S07]  /*1b870*/  @P0 LDC.64 R2, c[0x0][0xa28] ;  /* 0x00028a00ff020b82 */ /* 0x000e2e0000000a00 */
[----:B--2---:R-:W2:Y:S01]  /*1b880*/  @P1 LDG.E R6, desc[UR40][R8.64] ;  /* 0x0000002808061981 */ /* 0x004ea2000c1e1900 */
[----:B------:R-:W-:-:S04]  /*1b890*/  ISETP.NE.U32.AND P3, PT, RZ, UR8, PT ;  /* 0x00000008ff007c0c */ /* 0x000fc8000bf65070 */
[----:B------:R-:W-:Y:S01]  /*1b8a0*/  ISETP.NE.AND.EX P3, PT, RZ, UR9, PT, P3 ;  /* 0x00000009ff007c0c */ /* 0x000fe2000bf65330 */
[----:B0-----:R-:W-:-:S12]  /*1b8b0*/  @P0 IMAD.WIDE R2, R19, 0x4, R2 ;  /* 0x0000000413020825 */ /* 0x001fd800078e0202 */
[----:B------:R-:W0:Y:S01]  /*1b8c0*/  @P3 LDC.64 R10, c[0x0][0xa18] ;  /* 0x00028600ff0a3b82 */ /* 0x000e220000000a00 */
[----:B------:R3:W5:Y:S01]  /*1b8d0*/  @P0 LDG.E R7, desc[UR40][R2.64] ;  /* 0x0000002802070981 */ /* 0x000762000c1e1900 */
[----:B------:R-:W-:Y:S01]  /*1b8e0*/  ISETP.NE.U32.AND P2, PT, RZ, UR6, PT ;  /* 0x00000006ff007c0c */ /* 0x000fe2000bf45070 */
[----:B------:R-:W-:Y:S01]  /*1b8f0*/  IMAD.MOV.U32 R28, RZ, RZ, RZ ;  /* 0x000000ffff1c7224 */ /* 0x000fe200078e00ff */
[----:B------:R-:W-:Y:S01]  /*1b900*/  ISETP.NE.U32.AND P0, PT, RZ, UR4, PT ;  /* 0x00000004ff007c0c */ /* 0x000fe2000bf05070 */
[----:B------:R-:W-:Y:S02]  /*1b910*/  IMAD.MOV.U32 R0, RZ, RZ, RZ ;  /* 0x000000ffff007224 */ /* 0x000fe400078e00ff */
[----:B-1----:R-:W-:Y:S01]  /*1b920*/  IMAD.WIDE R4, R19, 0x4, R4 ;  /* 0x0000000413047825 */ /* 0x002fe200078e0204 */
[----:B---3--:R-:W1:Y:S01]  /*1b930*/  LDC.64 R2, c[0x0][0xa10] ;  /* 0x00028400ff027b82 */ /* 0x008e620000000a00 */
[----:B------:R-:W-:Y:S01]  /*1b940*/  ULDC UR4, c[0x0][0x288] ;  /* 0x0000a20000047ab9 */ /* 0x000fe20000000800 */
[----:B------:R-:W-:-:S02]  /*1b950*/  ISETP.NE.AND.EX P2, PT, RZ, UR7, PT, P2 ;  /* 0x00000007ff007c0c */ /* 0x000fc4000bf45320 */
        /* <DEDUP_REMOVED lines=26> */
.L_x_11506:
[----:B------:R-:W-:Y:S01]  /*1bb00*/  ULDC.64 UR4, c[0x0][0xa20] ;  /* 0x0002880000047ab9 */ /* 0x000fe20000000a00 */
[----:B-----5:R-:W-:Y:S01]  /*1bb10*/  IMAD.IADD R28, R28, 0x1, R7 ;  /* 0x000000011c1c7824 */ /* 0x020fe200078e0207 */
[----:B------:R-:W-:-:S04]  /*1bb20*/  ISETP.NE.U32.AND P1, PT, RZ, UR4, PT ;  /* 0x00000004ff007c0c */ /* 0x000fc8000bf25070 */
[----:B------:R-:W-:-:S13]  /*1bb30*/  ISETP.NE.AND.EX P1, PT, RZ, UR5, PT, P1 ;  /* 0x00000005ff007c0c */ /* 0x000fda000bf25310 */
[----:B------:R-:W-:Y:S05]  /*1bb40*/  @!P1 BRA `(.L_x_11507) ;  /* 0x0000000000109947 */ /* 0x000fea0003800000 */
[----:B------:R-:W1:Y:S02]  /*1bb50*/  LDC.64 R4, c[0x0][0xa20] ;  /* 0x00028800ff047b82 */ /* 0x000e640000000a00 */
[----:B-1----:R-:W-:-:S05]  /*1bb60*/  IMAD.WIDE R4, R19, 0x4, R4 ;  /* 0x0000000413047825 */ /* 0x002fca00078e0204 */
[----:B------:R1:W5:Y:S01]  /*1bb70*/  LDG.E R10, desc[UR40][R4.64] ;  /* 0x00000028040a7981 */ /* 0x000362000c1e1900 */
[----:B------:R-:W-:Y:S05]  /*1bb80*/  BRA `(.L_x_11508) ;  /* 0x0000000000107947 */ /* 0x000fea0003800000 */
.L_x_11507:
[----:B------:R-:W-:Y:S05]  /*1bb90*/  @!P2 BRA `(.L_x_11508) ;  /* 0x00000000000ca947 */ /* 0x000fea0003800000 */
[----:B------:R-:W2:Y:S04]  /*1bba0*/  LDG.E R10, desc[UR40][R4.64] ;  /* 0x00000028040a7981 */ /* 0x000ea8000c1e1900 */
[----:B------:R-:W2:Y:S02]  /*1bbb0*/  LDG.E R4, desc[UR40][R4.64+0x4] ;  /* 0x0000042804047981 */ /* 0x000ea4000c1e1900 */
[----:B--2---:R-:W-:-:S07]  /*1bbc0*/  IMAD.IADD R10, R4, 0x1, -R10 ;  /* 0x00000001040a7824 */ /* 0x004fce00078e0a0a */
.L_x_11508:
[----:B-1----:R-:W2:Y:S04]  /*1bbd0*/  @P0 LDG.E R4, desc[UR40][R2.64] ;  /* 0x0000002802040981 */ /* 0x002ea8000c1e1900 */
[----:B------:R1:W2:Y:S01]  /*1bbe0*/  @P0 LDG.E R5, desc[UR40][R2.64+0x4] ;  /* 0x0000042802050981 */ /* 0x0002a2000c1e1900 */
[----:B------:R-:W-:Y:S02]  /*1bbf0*/  IMAD R13, R17, 0xc0, RZ ;  /* 0x000000c0110d7824 */ /* 0x000fe400078e02ff */
[----:B-----5:R-:W-:Y:S02]  /*1bc00*/  IMAD.IADD R7, R10, 0x1, -R7 ;  /* 0x000000010a077824 */ /* 0x020fe400078e0a07 */
[----:B------:R-:W-:Y:S01]  /*1bc10*/  VIADD R10, R13, 0xbf ;  /* 0x000000bf0d0a7836 */ /* 0x000fe20000000000 */
[----:B------:R3:W-:Y:S01]  /*1bc20*/  STL [R1+0x14], R13 ;  /* 0x0000140d01007387 */ /* 0x0007e20000100800 */
[----:B-1----:R-:W1:Y:S02]  /*1bc30*/  LDC R2, c[0x0][0x448] ;  /* 0x00011200ff027b82 */ /* 0x002e640000000800 */
[----:B-1----:R-:W-:-:S13]  /*1bc40*/  ISETP.NE.AND P1, PT, R2, 0x1, PT ;  /* 0x000000010200780c */ /* 0x002fda0003f25270 */
[----:B------:R-:W1:Y:S08]  /*1bc50*/  @P1 LDC R3, c[0x0][0x44c] ;  /* 0x00011300ff031b82 */ /* 0x000e700000000800 */
[----:B------:R-:W4:Y:S01]  /*1bc60*/  @P1 LDC R2, c[0x0][0x450] ;  /* 0x00011400ff021b82 */ /* 0x000f220000000800 */
[----:B-1----:R-:W-:-:S05]  /*1bc70*/  @P1 IMAD.HI.U32 R3, R10, R3, RZ ;  /* 0x000000030a031227 */ /* 0x002fca00078e00ff */
[----:B----4-:R-:W-:Y:S01]  /*1bc80*/  @P1 SHF.R.U32.HI R10, RZ, R2, R3 ;  /* 0x00000002ff0a1219 */ /* 0x010fe20000011603 */
[----:B--2---:R-:W-:-:S04]  /*1bc90*/  @P0 IMAD.IADD R6, R5, 0x1, -R4 ;  /* 0x0000000105060824 */ /* 0x004fc800078e0a04 */
[----:B------:R-:W-:-:S04]  /*1bca0*/  IMAD.IADD R9, R7, 0x1, R6 ;  /* 0x0000000107097824 */ /* 0x000fc800078e0206 */
        /* <DEDUP_REMOVED lines=21> */
.L_x_11511:
[----:B------:R-:W-:-:S13]  /*1be00*/  ISETP.NE.AND P3, PT, R3, 0x1, PT ;  /* 0x000000010300780c */ /* 0x000fda0003f65270 */
[----:B------:R-:W1:Y:S02]  /*1be10*/  @P3 LDC.64 R4, c[0x0][0x9e8] ;  /* 0x00027a00ff043b82 */ /* 0x000e640000000a00 */
[----:B-1----:R-:W-:-:S05]  /*1be20*/  @P3 IMAD.HI.U32 R4, R11, R4, RZ ;  /* 0x000000040b043227 */ /* 0x002fca00078e00ff */
[----:B------:R-:W-:-:S07]  /*1be30*/  @P3 SHF.R.U32.HI R11, RZ, R5, R4 ;  /* 0x00000005ff0b3219 */ /* 0x000fce0000011604 */
.L_x_11512:
[----:B------:R-:W-:Y:S05]  /*1be40*/  BSYNC B0 ;  /* 0x0000000000007941 */ /* 0x000fea0003800000 */
.L_x_11510:
[----:B------:R-:W-:-:S05]  /*1be50*/  IMAD R11, R11, R3, R3 ;  /* 0x000000030b0b7224 */ /* 0x000fca00078e0203 */
[----:B------:R-:W-:-:S07]  /*1be60*/  VIMNMX R2, R2, R11, PT ;  /* 0x0000000b02027248 */ /* 0x000fce0003fe0100 */
.L_x_11509:
        /* <DEDUP_REMOVED lines=20> */
.L_x_11515:
[----:B------:R-:W-:-:S13]  /*1bfb0*/  ISETP.NE.AND P1, PT, R3, 0x1, PT ;  /* 0x000000010300780c */ /* 0x000fda0003f25270 */
[----:B------:R-:W1:Y:S02]  /*1bfc0*/  @P1 LDC.64 R4, c[0x0][0x9e8] ;  /* 0x00027a00ff041b82 */ /* 0x000e640000000a00 */
[----:B-1----:R-:W-:-:S05]  /*1bfd0*/  @P1 IMAD.HI.U32 R4, R11, R4, RZ ;  /* 0x000000040b041227 */ /* 0x002fca00078e00ff */
[----:B------:R-:W-:-:S07]  /*1bfe0*/  @P1 SHF.R.U32.HI R11, RZ, R5, R4 ;  /* 0x00000005ff0b1219 */ /* 0x000fce0000011604 */
.L_x_11516:
[----:B------:R-:W-:Y:S05]  /*1bff0*/  BSYNC B0 ;  /* 0x0000000000007941 */ /* 0x000fea0003800000 */
.L_x_11514:
[----:B------:R-:W-:-:S05]  /*1c000*/  IMAD R3, R11, R3, RZ ;  /* 0x000000030b037224 */ /* 0x000fca00078e02ff */
[----:B------:R-:W-:-:S07]  /*1c010*/  VIMNMX R10, R10, R3, !PT ;  /* 0x000000030a0a7248 */ /* 0x000fce0007fe0100 */
.L_x_11513:
[----:B------:R-:W-:Y:S01]  /*1c020*/  VIADD R2, R2, 0x7f ;  /* 0x0000007f02027836 */ /* 0x000fe20000000000 */
[----:B------:R-:W-:Y:S01]  /*1c030*/  BSSY B0, `(.L_x_11517) ;  /* 0x0000155000007945 */ /* 0x000fe20003800000 */
[----:B------:R-:W-:-:S03]  /*1c040*/  PLOP3.LUT P5, PT, PT, PT, PT, 0x80, 0x0 ;  /* 0x000000000000781c */ /* 0x000fc60003faf070 */
[----:B------:R-:W-:-:S04]  /*1c050*/  SHF.R.S32.HI R3, RZ, 0x1f, R2 ;  /* 0x0000001fff037819 */ /* 0x000fc80000011402 */
[----:B------:R-:W-:Y:S02]  /*1c060*/  LEA.HI R3, R3, R2, RZ, 0x7 ;  /* 0x0000000203037211 */ /* 0x000fe400078f38ff */
[----:B------:R-:W-:Y:S02]  /*1c070*/  SHF.R.S32.HI R2, RZ, 0x1f, R10 ;  /* 0x0000001fff027819 */ /* 0x000fe4000001140a */
[----:B------:R-:W-:Y:S02]  /*1c080*/  SHF.R.S32.HI R3, RZ, 0x7, R3 ;  /* 0x00000007ff037819 */ /* 0x000fe40000011403 */
[----:B------:R-:W-:Y:S02]  /*1c090*/  LEA.HI R2, R2, R10, RZ, 0x7 ;  /* 0x0000000a02027211 */ /* 0x000fe400078f38ff */
[----:B------:R-:W-:Y:S02]  /*1c0a0*/  VIMNMX R3, R17, R3, PT ;  /* 0x0000000311037248 */ /* 0x000fe40003fe0100 */
[----:B------:R-:W-:-:S03]  /*1c0b0*/  SHF.R.S32.HI R2, RZ, 0x7, R2 ;  /* 0x00000007ff027819 */ /* 0x000fc60000011402 */
[----:B------:R-:W-:Y:S01]  /*1c0c0*/  IMAD R3, R3, 0x80, -R7 ;  /* 0x0000008003037824 */ /* 0x000fe200078e0a07 */
[----:B------:R-:W-:-:S04]  /*1c0d0*/  VIMNMX R2, RZ, R2, !PT ;  /* 0x00000002ff027248 */ /* 0x000fc80007fe0100 */
[----:B------:R-:W-:Y:S01]  /*1c0e0*/  VIMNMX R3, R3, R6, PT ;  /* 0x0000000603037248 */ /* 0x000fe20003fe0100 */
[----:B------:R-:W-:-:S05]  /*1c0f0*/  IMAD R2, R2, 0x80, -R7 ;  /* 0x0000008002027824 */ /* 0x000fca00078e0a07 */
[----:B------:R-:W-:-:S04]  /*1c100*/  VIMNMX R5, RZ, R2, !PT ;  /* 0x00000002ff057248 */ /* 0x000fc80007fe0100 */
        /* <DEDUP_REMOVED lines=16> */
.L_x_11710:
[----:B--2---:R-:W-:Y:S02]  /*1c210*/  ISETP.NE.AND P0, PT, R14, RZ, PT ;  /* 0x000000ff0e00720c */ /* 0x004fe40003f05270 */
[----:B------:R-:W-:-:S11]  /*1c220*/  PLOP3.LUT P2, PT, PT, PT, PT, 0x8, 0x0 ;  /* 0x000000000000781c */ /* 0x000fd60003f4e170 */
[----:B------:R-:W-:Y:S05]  /*1c230*/  @P0 BRA `(.L_x_11520) ;  /* 0x00000000000c0947 */ /* 0x000fea0003800000 */
[----:B------:R-:W-:-:S03]  /*1c240*/  UMOV UR4, 0xffffffff ;  /* 0xffffffff00047882 */ /* 0x000fc60000000000 */
[----:B------:R-:W-:Y:S05]  /*1c250*/  BRA.DIV UR4, `(.L_x_11521) ;  /* 0x00000076040c7947 */ /* 0x000fea000b800000 */
[----:B------:R-:W-:-:S13]  /*1c260*/  ELECT P2, URZ, PT ;  /* 0x00000000003f782f */ /* 0x000fda0003840000 */
.L_x_11520:
[----:B-1----:R-:W2:Y:S01]  /*1c270*/  LDL R3, [R1+0x24] ;  /* 0x0000240001037983 */ /* 0x002ea20000100800 */
[----:B------:R-:W-:Y:S01]  /*1c280*/  BSSY B1, `(.L_x_11522) ;  /* 0x0000008000017945 */ /* 0x000fe20003800000 */
[----:B--2---:R-:W-:-:S05]  /*1c290*/  VIADD R3, R3, 0x1 ;  /* 0x0000000103037836 */ /* 0x004fca0000000000 */
[----:B------:R-:W-:-:S04]  /*1c2a0*/  LEA.HI R6, R3, R3, RZ, 0x1 ;  /* 0x0000000303067211 */ /* 0x000fc800078f08ff */
[----:B------:R-:W-:-:S05]  /*1c2b0*/  LOP3.LUT R6, R6, 0xfffffffe, RZ, 0xc0, !PT ;  /* 0xfffffffe06067812 */ /* 0x000fca00078ec0ff */
[----:B------:R-:W-:-:S05]  /*1c2c0*/  IMAD.IADD R3, R3, 0x1, -R6 ;  /* 0x0000000103037824 */ /* 0x000fca00078e0a06 */
[----:B------:R-:W-:-:S04]  /*1c2d0*/  SHF.L.U32 R3, R3, 0x1f, RZ ;  /* 0x0000001f03037819 */ /* 0x000fc800000006ff */
[----:B------:R-:W1:Y:S02]  /*1c2e0*/  SYNCS.PHASECHK.TRANS64.TRYWAIT P0, [R22+URZ+0x2d820], R3 ;  /* 0x02d82003160075a7 */ /* 0x000e64000800017f */
[----:B-1----:R-:W-:Y:S05]  /*1c2f0*/  @!P0 BRA `(.L_x_11523) ;  /* 0x0000007400088947 */ /* 0x002fea0003800000 */
.L_x_11713:
[----:B------:R-:W-:Y:S05]  /*1c300*/  BSYNC B1 ;  /* 0x0000000000017941 */ /* 0x000fea0003800000 */
.L_x_11522:
[----:B------:R-:W-:Y:S04]  /*1c310*/  BSSY B1, `(.L_x_11524) ;  /* 0x0000088000017945 */ /* 0x000fe80003800000 */
[----:B------:R-:W-:Y:S05]  /*1c320*/  @!P2 BRA `(.L_x_11525) ;  /* 0x000000080018a947 */ /* 0x000fea0003800000 */
[----:B------:R-:W2:Y:S01]  /*1c330*/  LDL R7, [R1] ;  /* 0x0000000001077983 */ /* 0x000ea20000100800 */
        /* <DEDUP_REMOVED lines=8> */
.L_x_11714:
[----:B------:R-:W-:Y:S05]  /*1c3c0*/  BSYNC B2 ;  /* 0x0000000000027941 */ /* 0x000fea0003800000 */
.L_x_11526:
[----:B------:R-:W-:Y:S04]  /*1c3d0*/  BSSY B2, `(.L_x_11528) ;  /* 0x0000007000027945 */ /* 0x000fe80003800000 */
[----:B------:R-:W-:Y:S05]  /*1c3e0*/  @P4 BRA `(.L_x_11529) ;  /* 0x0000000000144947 */ /* 0x000fea0003800000 */
[----:B------:R-:W-:Y:S01]  /*1c3f0*/  LOP3.LUT P0, RZ, R23, 0x1, RZ, 0xc0, !PT ;  /* 0x0000000117ff7812 */ /* 0x000fe2000780c0ff */
[----:B-1----:R-:W-:-:S04]  /*1c400*/  IMAD.MOV.U32 R3, RZ, RZ, 0x6000 ;  /* 0x00006000ff037424 */ /* 0x002fc800078e00ff */
[----:B------:R3:W-:Y:S08]  /*1c410*/  SYNCS.ARRIVE.TRANS64 RZ, [R11+URZ+0x2d890], R3 ;  /* 0x02d890030bff79a7 */ /* 0x0007f0000800003f */
[----:B------:R-:W-:Y:S05]  /*1c420*/  @!P0 BRA `(.L_x_11529) ;  /* 0x0000000000048947 */ /* 0x000fea0003800000 */
[----:B------:R-:W-:Y:S01]  /*1c430*/  BPT.TRAP 0x1 ;  /* 0x000000040000795c */ /* 0x000fe20000300000 */
.L_x_11529:
[----:B------:R-:W-:Y:S05]  /*1c440*/  BSYNC B2 ;  /* 0x0000000000027941 */ /* 0x000fea0003800000 */
.L_x_11528:
        /* <DEDUP_REMOVED lines=8> */
[----:B-1-3--:R-:W-:Y:S01]  /*1c4d0*/  VIADD R3, R11, 0x2d890 ;  /* 0x0002d8900b037836 */ /* 0x00afe20000000000 */
[----:B------:R-:W-:Y:S01]  /*1c4e0*/  UMOV UR6, 0x0 ;  /* 0x0000000000067882 */ /* 0x000fe20000000000 */
[----:B0-----:R-:W-:Y:S01]  /*1c4f0*/  VIADD R12, R7, 0x15400 ;  /* 0x00015400070c7836 */ /* 0x001fe20000000000 */
[----:B------:R-:W-:-:S09]  /*1c500*/  UMOV UR7, 0x12f00000 ;  /* 0x12f0000000077882 */ /* 0x000fd20000000000 */
.L_x_11530:
        /* <DEDUP_REMOVED lines=16> */
.L_x_11531:
        /* <DEDUP_REMOVED lines=16> */
.L_x_11532:
        /* <DEDUP_REMOVED lines=13> */
.L_x_11715:
[----:B------:R-:W-:Y:S05]  /*1c7e0*/  BSYNC B2 ;  /* 0x0000000000027941 */ /* 0x000fea0003800000 */
.L_x_11533:
[----:B------:R-:W-:Y:S01]  /*1c7f0*/  BSSY B2, `(.L_x_11535) ;  /* 0x0000009000027945 */ /* 0x000fe20003800000 */
[----:B------:R-:W-:Y:S02]  /*1c800*/  IMAD.MOV.U32 R12, RZ, RZ, 0x0 ;  /* 0x00000000ff0c7424 */ /* 0x000fe400078e00ff */
[----:B------:R-:W-:Y:S01]  /*1c810*/  IMAD.MOV.U32 R13, RZ, RZ, 0x12f00000 ;  /* 0x12f00000ff0d7424 */ /* 0x000fe200078e00ff */
[----:B------:R-:W-:Y:S06]  /*1c820*/  @P4 BRA `(.L_x_11536) ;  /* 0x0000000000144947 */ /* 0x000fec0003800000 */
[----:B------:R-:W-:Y:S01]  /*1c830*/  LOP3.LUT P0, RZ, R23, 0x1, RZ, 0xc0, !PT ;  /* 0x0000000117ff7812 */ /* 0x000fe2000780c0ff */
[----:B------:R-:W-:-:S04]  /*1c840*/  IMAD.MOV.U32 R3, RZ, RZ, 0x6000 ;  /* 0x00006000ff037424 */ /* 0x000fc800078e00ff */
[----:B------:R1:W-:Y:S08]  /*1c850*/  SYNCS.ARRIVE.TRANS64 RZ, [R11+URZ+0x2d8b0], R3 ;  /* 0x02d8b0030bff79a7 */ /* 0x0003f0000800003f */
[----:B------:R-:W-:Y:S05]  /*1c860*/  @!P0 BRA `(.L_x_11536) ;  /* 0x0000000000048947 */ /* 0x000fea0003800000 */
[----:B------:R-:W-:Y:S01]  /*1c870*/  BPT.TRAP 0x1 ;  /* 0x000000040000795c */ /* 0x000fe20000300000 */
.L_x_11536:
[----:B------:R-:W-:Y:S05]  /*1c880*/  BSYNC B2 ;  /* 0x0000000000027941 */ /* 0x000fea0003800000 */
.L_x_11535:
        /* <DEDUP_REMOVED lines=8> */
.L_x_11537:
        /* <DEDUP_REMOVED lines=15> */
.L_x_11538:
        /* <DEDUP_REMOVED lines=15> */
.L_x_11539:
        /* <DEDUP_REMOVED lines=10> */
.L_x_11525:
[----:B------:R-:W-:Y:S05]  /*1cb90*/  BSYNC B1 ;  /* 0x0000000000017941 */ /* 0x000fea0003800000 */
.L_x_11524:
[----:B------:R-:W2:Y:S01]  /*1cba0*/  LDL.LU R10, [R1] ;  /* 0x00000000010a7983 */ /* 0x000ea20000300800 */
[----:B------:R-:W-:Y:S01]  /*1cbb0*/  VIADD R29, R29, 0x1 ;  /* 0x000000011d1d7836 */ /* 0x000fe20000000000 */
[----:B------:R-:W-:Y:S01]  /*1cbc0*/  PLOP3.LUT P5, PT, PT, PT, PT, 0x8, 0x0 ;  /* 0x000000000000781c */ /* 0x000fe20003fae170 */
[----:B------:R-:W-:-:S03]  /*1cbd0*/  VIADD R7, R2, 0xfffffffe ;  /* 0xfffffffe02077836 */ /* 0x000fc60000000000 */
[----:B------:R-:W-:-:S04]  /*1cbe0*/  ISETP.NE.AND P0, PT, R29, 0x2, PT ;  /* 0x000000021d00780c */ /* 0x000fc80003f05270 */
[----:B-1----:R-:W-:Y:S02]  /*1cbf0*/  SEL R3, RZ, 0x1, P0 ;  /* 0x00000001ff037807 */ /* 0x002fe40000000000 */
[----:B------:R-:W-:Y:S02]  /*1cc00*/  SEL R29, R29, RZ, P0 ;  /* 0x000000ff1d1d7207 */ /* 0x000fe40000000000 */
[----:B------:R-:W-:Y:S02]  /*1cc10*/  ISETP.GE.AND P0, PT, R7, R5, PT ;  /* 0x000000050700720c */ /* 0x000fe40003f06270 */
[----:B--2---:R-:W-:-:S05]  /*1cc20*/  LOP3.LUT R10, R10, R3, RZ, 0x3c, !PT ;  /* 0x000000030a0a7212 */ /* 0x004fca00078e3cff */
[----:B------:R1:W-:Y:S06]  /*1cc30*/  STL [R1], R10 ;  /* 0x0000000a01007387 */ /* 0x0003ec0000100800 */
[----:B------:R-:W-:Y:S05]  /*1cc40*/  @!P0 BRA `(.L_x_11518) ;  /* 0x00000008004c8947 */ /* 0x000fea0003800000 */
.L_x_11556:
[----:B------:R-:W-:Y:S05]  /*1cc50*/  YIELD ;  /* 0x0000000000007946 */ /* 0x000fea0003800000 */
[----:B------:R-:W-:Y:S04]  /*1cc60*/  BSSY B1, `(.L_x_11540) ;  /* 0x0000087000017945 */ /* 0x000fe80003800000 */
[----:B--2---:R-:W-:Y:S05]  /*1cc70*/  @!P2 BRA `(.L_x_11541) ;  /* 0x000000080014a947 */ /* 0x004fea0003800000 */
        /* <DEDUP_REMOVED lines=9> */
.L_x_11716:
[----:B------:R-:W-:Y:S05]  /*1cd10*/  BSYNC B2 ;  /* 0x0000000000027941 */ /* 0x000fea0003800000 */
.L_x_11542:
[----:B------:R-:W-:Y:S04]  /*1cd20*/  BSSY B2, `(.L_x_11544) ;  /* 0x0000007000027945 */ /* 0x000fe80003800000 */
[----:B------:R-:W-:Y:S05]  /*1cd30*/  @P1 BRA `(.L_x_11545) ;  /* 0x0000000000141947 */ /* 0x000fea0003800000 */
[----:B------:R-:W-:Y:S01]  /*1cd40*/  LOP3.LUT P0, RZ, R23, 0x1, RZ, 0xc0, !PT ;  /* 0x0000000117ff7812 */ /* 0x000fe2000780c0ff */
[----:B------:R-:W-:-:S04]  /*1cd50*/  IMAD.MOV.U32 R2, RZ, RZ, 0x6000 ;  /* 0x00006000ff027424 */ /* 0x000fc800078e00ff */
[----:B------:R3:W-:Y:S08]  /*1cd60*/  SYNCS.ARRIVE.TRANS64 RZ, [R6+URZ+0x2d890], R2 ;  /* 0x02d8900206ff79a7 */ /* 0x0007f0000800003f */
[----:B------:R-:W-:Y:S05]  /*1cd70*/  @!P0 BRA `(.L_x_11545) ;  /* 0x0000000000048947 */ /* 0x000fea0003800000 */
[----:B------:R-:W-:Y:S01]  /*1cd80*/  BPT.TRAP 0x1 ;  /* 0x000000040000795c */ /* 0x000fe20000300000 */
.L_x_11545:
[----:B------:R-:W-:Y:S05]  /*1cd90*/  BSYNC B2 ;  /* 0x0000000000027941 */ /* 0x000fea0003800000 */
.L_x_11544:
[----:B------:R-:W-:Y:S01]  /*1cda0*/  IMAD.MOV.U32 R13, RZ, RZ, RZ ;  /* 0x000000ffff0d7224 */ /* 0x000fe200078e00ff */
[----:B------:R-:W-:Y:S01]  /*1cdb0*/  UIADD3 UR4, UP0, UR42, 0x570, URZ ;  /* 0x000005702a047890 */ /* 0x000fe2000ff1e03f */
[----:B-1----:R-:W-:Y:S01]  /*1cdc0*/  IMAD R10, R29, 0x6000, R22 ;  /* 0x000060001d0a7824 */ /* 0x002fe200078e0216 */
[----:B------:R-:W-:Y:S01]  /*1cdd0*/  PLOP3.LUT P0, PT, PT, PT, PT, 0x80, 0x0 ;  /* 0x000000000000781c */ /* 0x000fe20003f0f070 */
[----:B------:R-:W-:Y:S01]  /*1cde0*/  IMAD R11, R7, 0x80, R0 ;  /* 0x00000080070b7824 */ /* 0x000fe200078e0200 */
[----:B------:R-:W-:Y:S01]  /*1cdf0*/  R2UR UR10, R13 ;  /* 0x000000000d0a72ca */ /* 0x000fe200000e0000 */
[----:B---3--:R-:W-:Y:S01]  /*1ce00*/  VIADD R2, R6, 0x2d890 ;  /* 0x0002d89006027836 */ /* 0x008fe20000000000 */
[----:B------:R-:W-:Y:S01]  /*1ce10*/  UIADD3.X UR5, URZ, UR43, URZ, UP0, !UPT ;  /* 0x0000002b3f057290 */ /* 0x000fe200087fe43f */
[----:B0-----:R-:W-:Y:S01]  /*1ce20*/  VIADD R12, R10, 0x15400 ;  /* 0x000154000a0c7836 */ /* 0x001fe20000000000 */
[----:B------:R-:W-:Y:S01]  /*1ce30*/  UMOV UR6, 0x0 ;  /* 0x0000000000067882 */ /* 0x000fe20000000000 */
[----:B------:R-:W-:-:S10]  /*1ce40*/  UMOV UR7, 0x12f00000 ;  /* 0x12f0000000077882 */ /* 0x000fd40000000000 */
.L_x_11546:
        /* <DEDUP_REMOVED lines=16> */
.L_x_11547:
        /* <DEDUP_REMOVED lines=16> */
.L_x_11548:
        /* <DEDUP_REMOVED lines=13> */
.L_x_11717:
[----:B------:R-:W-:Y:S05]  /*1d120*/  BSYNC B2 ;  /* 0x0000000000027941 */ /* 0x000fea0003800000 */
.L_x_11549:
[----:B------:R-:W-:Y:S01]  /*1d130*/  BSSY B2, `(.L_x_11551) ;  /* 0x0000009000027945 */ /* 0x000fe20003800000 */
[----:B------:R-:W-:Y:S02]  /*1d140*/  IMAD.MOV.U32 R2, RZ, RZ, 0x0 ;  /* 0x00000000ff027424 */ /* 0x000fe400078e00ff */
[----:B0-2---:R-:W-:Y:S01]  /*1d150*/  IMAD.MOV.U32 R3, RZ, RZ, 0x12f00000 ;  /* 0x12f00000ff037424 */ /* 0x005fe200078e00ff */
[----:B------:R-:W-:Y:S06]  /*1d160*/  @P1 BRA `(.L_x_11552) ;  /* 0x0000000000141947 */ /* 0x000fec0003800000 */
[----:B------:R-:W-:Y:S01]  /*1d170*/  LOP3.LUT P0, RZ, R23, 0x1, RZ, 0xc0, !PT ;  /* 0x0000000117ff7812 */ /* 0x000fe2000780c0ff */
[----:B------:R-:W-:-:S04]  /*1d180*/  IMAD.MOV.U32 R12, RZ, RZ, 0x6000 ;  /* 0x00006000ff0c7424 */ /* 0x000fc800078e00ff */
[----:B------:R0:W-:Y:S08]  /*1d190*/  SYNCS.ARRIVE.TRANS64 RZ, [R6+URZ+0x2d8b0], R12 ;  /* 0x02d8b00c06ff79a7 */ /* 0x0001f0000800003f */
[----:B------:R-:W-:Y:S05]  /*1d1a0*/  @!P0 BRA `(.L_x_11552) ;  /* 0x0000000000048947 */ /* 0x000fea0003800000 */
[----:B------:R-:W-:Y:S01]  /*1d1b0*/  BPT.TRAP 0x1 ;  /* 0x000000040000795c */ /* 0x000fe20000300000 */
.L_x_11552:
[----:B------:R-:W-:Y:S05]  /*1d1c0*/  BSYNC B2 ;  /* 0x0000000000027941 */ /* 0x000fea0003800000 */
.L_x_11551:
        /* <DEDUP_REMOVED lines=8> */
.L_x_11553:
        /* <DEDUP_REMOVED lines=15> */
.L_x_11554:
        /* <DEDUP_REMOVED lines=15> */
.L_x_11555:
        /* <DEDUP_REMOVED lines=10> */
.L_x_11541:
[----:B------:R-:W-:Y:S05]  /*1d4d0*/  BSYNC B1 ;  /* 0x0000000000017941 */ /* 0x000fea0003800000 */
.L_x_11540:
[----:B------:R-:W2:Y:S01]  /*1d4e0*/  LDL.LU R3, [R1] ;  /* 0x0000000001037983 */ /* 0x000ea20000300800 */
[----:B------:R-:W-:-:S05]  /*1d4f0*/  VIADD R29, R29, 0x1 ;  /* 0x000000011d1d7836 */ /* 0x000fca0000000000 */
[----:B------:R-:W-:-:S04]  /*1d500*/  ISETP.NE.AND P0, PT, R29, 0x2, PT ;  /* 0x000000021d00780c */ /* 0x000fc80003f05270 */
[----:B------:R-:W-:Y:S02]  /*1d510*/  SEL R2, RZ, 0x1, P0 ;  /* 0x00000001ff027807 */ /* 0x000fe40000000000 */
[----:B------:R-:W-:Y:S02]  /*1d520*/  SEL R29, R29, RZ, P0 ;  /* 0x000000ff1d1d7207 */ /* 0x000fe40000000000 */
[C---:B------:R-:W-:Y:S01]  /*1d530*/  ISETP.GT.AND P0, PT, R7.reuse, R5, PT ;  /* 0x000000050700720c */ /* 0x040fe20003f04270 */
[----:B------:R-:W-:Y:S01]  /*1d540*/  VIADD R7, R7, 0xffffffff ;  /* 0xffffffff07077836 */ /* 0x000fe20000000000 */
[----:B--2---:R-:W-:-:S05]  /*1d550*/  LOP3.LUT R3, R3, R2, RZ, 0x3c, !PT ;  /* 0x0000000203037212 */ /* 0x004fca00078e3cff */
[----:B------:R2:W-:Y:S06]  /*1d560*/  STL [R1], R3 ;  /* 0x0000000301007387 */ /* 0x0005ec0000100800 */
[----:B------:R-:W-:Y:S05]  /*1d570*/  @P0 BRA `(.L_x_11556) ;  /* 0xfffffff400b40947 */ /* 0x000fea000383ffff */
.L_x_11518:
[----:B------:R-:W-:Y:S05]  /*1d580*/  BSYNC B0 ;  /* 0x0000000000007941 */ /* 0x000fea0003800000 */
.L_x_11517:
[----:B------:R-:W3:Y:S01]  /*1d590*/  LDL R6, [R1+0x14] ;  /* 0x0000140001067983 */ /* 0x000ee20000100800 */
[----:B------:R-:W4:Y:S01]  /*1d5a0*/  LDC R0, c[0x0][0x448] ;  /* 0x00011200ff007b82 */ /* 0x000f220000000800 */
[----:B------:R-:W-:Y:S07]  /*1d5b0*/  @!P5 WARPSYNC.ALL ;  /* 0x000000000000d948 */ /* 0x000fee0003800000 */
[----:B------:R-:W-:Y:S01]  /*1d5c0*/  @!P5 BAR.SYNC.DEFER_BLOCKING 0xc, 0x200 ;  /* 0x030800000000db1d */ /* 0x000fe20000010000 */
[----:B----4-:R-:W-:-:S13]  /*1d5d0*/  ISETP.NE.AND P0, PT, R0, 0x1, PT ;  /* 0x000000010000780c */ /* 0x010fda0003f05270 */
[----:B------:R-:W4:Y:S08]  /*1d5e0*/  @P0 LDC R5, c[0x0][0x44c] ;  /* 0x00011300ff050b82 */ /* 0x000f300000000800 */
[----:B--2---:R-:W2:Y:S01]  /*1d5f0*/  @P0 LDC R3, c[0x0][0x450] ;  /* 0x00011400ff030b82 */ /* 0x004ea20000000800 */
[----:B---3--:R-:W-:-:S04]  /*1d600*/  VIADD R2, R6, 0xbf ;  /* 0x000000bf06027836 */ /* 0x008fc80000000000 */
[----:B----4-:R-:W-:-:S05]  /*1d610*/  @P0 IMAD.HI.U32 R0, R2, R5, RZ ;  /* 0x0000000502000227 */ /* 0x010fca00078e00ff */
[----:B--2---:R-:W-:-:S05]  /*1d620*/  @P0 SHF.R.U32.HI R2, RZ, R3, R0 ;  /* 0x00000003ff020219 */ /* 0x004fca0000011600 */
[----:B------:R-:W-:Y:S02]  /*1d630*/  IMAD.IADD R8, R8, 0x1, R2 ;  /* 0x0000000108087824 */ /* 0x000fe400078e0202 */
[----:B------:R-:W2:Y:S02]  /*1d640*/  LDC.64 R2, c[0x0][0x9e0] ;  /* 0x00027800ff027b82 */ /* 0x000ea40000000a00 */
[----:B--2---:R-:W-:Y:S01]  /*1d650*/  ISETP.GE.AND P1, PT, R3, 0x1, PT ;  /* 0x000000010300780c */ /* 0x004fe20003f26270 */
[----:B------:R-:W-:-:S12]  /*1d660*/  IMAD.IADD R2, R8, 0x1, R2 ;  /* 0x0000000108027824 */ /* 0x000fd800078e0202 */
[----:B------:R-:W-:Y:S05]  /*1d670*/  @!P1 BRA `(.L_x_11557) ;  /* 0x0000000000489947 */ /* 0x000fea0003800000 */
        /* <DEDUP_REMOVED lines=11> */
.L_x_11559:
[----:B------:R-:W-:-:S13]  /*1d730*/  ISETP.NE.AND P2, PT, R3, 0x1, PT ;  /* 0x000000010300780c */ /* 0x000fda0003f45270 */
[----:B------:R-:W2:Y:S02]  /*1d740*/  @P2 LDC.64 R4, c[0x0][0x9e8] ;  /* 0x00027a00ff042b82 */ /* 0x000ea40000000a00 */
[----:B--2---:R-:W-:-:S05]  /*1d750*/  @P2 IMAD.HI.U32 R4, R0, R4, RZ ;  /* 0x0000000400042227 */ /* 0x004fca00078e00ff */
[----:B------:R-:W-:-:S07]  /*1d760*/  @P2 SHF.R.U32.HI R0, RZ, R5, R4 ;  /* 0x00000005ff002219 */ /* 0x000fce0000011604 */
.L_x_11560:
[----:B------:R-:W-:Y:S05]  /*1d770*/  BSYNC B0 ;  /* 0x0000000000007941 */ /* 0x000fea0003800000 */
.L_x_11558:
[----:B------:R-:W-:-:S05]  /*1d780*/  IMAD R5, R0, R3, R3 ;  /* 0x0000000300057224 */ /* 0x000fca00078e0203 */
[----:B------:R-:W-:-:S07]  /*1d790*/  VIMNMX R2, R2, R5, PT ;  /* 0x0000000502027248 */ /* 0x000fce0003fe0100 */
.L_x_11557:
[----:B------:R-:W-:Y:S01]  /*1d7a0*/  VIADD R2, R2, 0x7f ;  /* 0x0000007f02027836 */ /* 0x000fe20000000000 */
[----:B------:R-:W-:-:S04]  /*1d7b0*/  ULDC UR4, c[0x0][0x9dc] ;  /* 0x0002770000047ab9 */ /* 0x000fc80000000800 */
[----:B------:R-:W-:-:S04]  /*1d7c0*/  SHF.R.S32.HI R5, RZ, 0x1f, R2 ;  /* 0x0000001fff057819 */ /* 0x000fc80000011402 */
[----:B------:R-:W-:Y:S02]  /*1d7d0*/  LEA.HI R5, R5, R2, RZ, 0x7 ;  /* 0x0000000205057211 */ /* 0x000fe400078f38ff */
[----:B------:R-:W2:Y:S02]  /*1d7e0*/  @P0 LDC R2, c[0x0][0x44c] ;  /* 0x00011300ff020b82 */ /* 0x000ea40000000800 */
[----:B------:R-:W-:-:S04]  /*1d7f0*/  SHF.R.S32.HI R0, RZ, 0x7, R5 ;  /* 0x00000007ff007819 */ /* 0x000fc80000011405 */
[----:B------:R-:W-:Y:S02]  /*1d800*/  VIMNMX R25, R17, R0, PT ;  /* 0x0000000011197248 */ /* 0x000fe40003fe0100 */
[----:B------:R-:W3:Y:S03]  /*1d810*/  @P0 LDC R0, c[0x0][0x450] ;  /* 0x00011400ff000b82 */ /* 0x000ee60000000800 */
[----:B------:R4:W-:Y:S01]  /*1d820*/  STL [R1+0x18], R25 ;  /* 0x0000181901007387 */ /* 0x0009e20000100800 */
[----:B--2---:R-:W-:-:S04]  /*1d830*/  @P0 IMAD.HI.U32 R5, R6, R2, RZ ;  /* 0x0000000206050227 */ /* 0x004fc800078e00ff */
[----:B------:R-:W-:Y:S01]  /*1d840*/  IMAD.MOV.U32 R2, RZ, RZ, R6 ;  /* 0x000000ffff027224 */ /* 0x000fe200078e0006 */
[----:B---3--:R-:W-:-:S05]  /*1d850*/  @P0 SHF.R.U32.HI R2, RZ, R0, R5 ;  /* 0x00000000ff020219 */ /* 0x008fca0000011605 */
[----:B------:R-:W-:-:S04]  /*1d860*/  IMAD.IADD R2, R9, 0x1, R2 ;  /* 0x0000000109027824 */ /* 0x000fc800078e0202 */
[----:B------:R-:W-:Y:S01]  /*1d870*/  VIADD R0, R2, -UR4 ;  /* 0x8000000402007c36 */ /* 0x000fe20008000000 */
[----:B----4-:R-:W-:Y:S06]  /*1d880*/  @!P1 BRA `(.L_x_11561) ;  /* 0x0000000000449947 */ /* 0x010fec0003800000 */
[----:B------:R-:W-:Y:S01]  /*1d890*/  ISETP.GT.AND P0, PT, R2, -0x1, PT ;  /* 0xffffffff0200780c */ /* 0x000fe20003f04270 */
[----:B------:R-:W-:-:S12]  /*1d8a0*/  BSSY B0, `(.L_x_11562) ;  /* 0x000000d000007945 */ /* 0x000fd80003800000 */
        /* <DEDUP_REMOVED lines=8> */
.L_x_11563:
[----:B------:R-:W-:-:S13]  /*1d930*/  ISETP.NE.AND P0, PT, R3, 0x1, PT ;  /* 0x000000010300780c */ /* 0x000fda0003f05270 */
[----:B------:R-:W2:Y:S02]  /*1d940*/  @P0 LDC.64 R4, c[0x0][0x9e8] ;  /* 0x00027a00ff040b82 */ /* 0x000ea40000000a00 */
[----:B--2---:R-:W-:-:S05]  /*1d950*/  @P0 IMAD.HI.U32 R4, R2, R4, RZ ;  /* 0x0000000402040227 */ /* 0x004fca00078e00ff */
[----:B------:R-:W-:-:S07]  /*1d960*/  @P0 SHF.R.U32.HI R2, RZ, R5, R4 ;  /* 0x00000005ff020219 */ /* 0x000fce0000011604 */
.L_x_11564:
[----:B------:R-:W-:Y:S05]  /*1d970*/  BSYNC B0 ;  /* 0x0000000000007941 */ /* 0x000fea0003800000 */
.L_x_11562:
[----:B------:R-:W-:-:S05]  /*1d980*/  IMAD R3, R2, R3, RZ ;  /* 0x0000000302037224 */ /* 0x000fca00078e02ff */
[----:B------:R-:W-:-:S07]  /*1d990*/  VIMNMX R0, R0, R3, !PT ;  /* 0x0000000300007248 */ /* 0x000fce0007fe0100 */
.L_x_11561:
[----:B------:R-:W-:Y:S01]  /*1d9a0*/  SHF.R.S32.HI R3, RZ, 0x1f, R0 ;  /* 0x0000001fff037819 */ /* 0x000fe20000011400 */
[----:B------:R-:W-:Y:S03]  /*1d9b0*/  BSSY B7, `(.L_x_11565) ;  /* 0x000041a000077945 */ /* 0x000fe60003800000 */
[----:B------:R-:W-:-:S04]  /*1d9c0*/  LEA.HI R3, R3, R0, RZ, 0x7 ;  /* 0x0000000003037211 */ /* 0x000fc800078f38ff */
[----:B------:R-:W-:-:S04]  /*1d9d0*/  SHF.R.S32.HI R3, RZ, 0x7, R3 ;  /* 0x00000007ff037819 */ /* 0x000fc80000011403 */
[----:B------:R-:W-:-:S04]  /*1d9e0*/  VIMNMX R2, RZ, R3, !PT ;  /* 0x00000003ff027248 */ /* 0x000fc80007fe0100 */
[----:B------:R-:W-:Y:S01]  /*1d9f0*/  ISETP.GT.AND P0, PT, R25, R2, PT ;  /* 0x000000021900720c */ /* 0x000fe20003f04270 */
        /* <DEDUP_REMOVED lines=19> */
.L_x_11566:
        /* <DEDUP_REMOVED lines=13> */
[----:B-1----:R-:W-:Y:S02]  /*1dc00*/  IMAD.U32 R10, RZ, RZ, UR4 ;  /* 0x00000004ff0a7e24 */ /* 0x002fe4000f8e00ff */
[----:B------:R-:W-:Y:S02]  /*1dc10*/  IMAD.U32 R11, RZ, RZ, UR5 ;  /* 0x00000005ff0b7e24 */ /* 0x000fe4000f8e00ff */
[----:B------:R-:W-:Y:S02]  /*1dc20*/  IMAD.MOV.U32 R8, RZ, RZ, 0x70 ;  /* 0x00000070ff087424 */ /* 0x000fe400078e00ff */
[----:B0-----:R-:W-:Y:S02]  /*1dc30*/  IMAD.MOV.U32 R12, RZ, RZ, 0x1 ;  /* 0x00000001ff0c7424 */ /* 0x001fe400078e00ff */
[----:B------:R-:W-:-:S07]  /*1dc40*/  IMAD.MOV.U32 R13, RZ, RZ, RZ ;  /* 0x000000ffff0d7224 */ /* 0x000fce00078e00ff */
[----:B------:R-:W-:-:S07]  /*1dc50*/  LEPC R20, `(.L_x_11569) ;  /* 0x000000001014794e */ /* 0x000fce0000000000 */
[----:B--2---:R-:W-:Y:S05]  /*1dc60*/  CALL.ABS.NOINC R2 ;  /* 0x0000000002007343 */ /* 0x004fea0003c00000 */
.L_x_11569:
[----:B------:R-:W-:Y:S05]  /*1dc70*/  BSYNC B6 ;  /* 0x0000000000067941 */ /* 0x000fea0003800000 */
.L_x_11568:
        /* <DEDUP_REMOVED lines=13> */
[----:B-1----:R-:W-:Y:S02]  /*1dd50*/  IMAD.U32 R10, RZ, RZ, UR4 ;  /* 0x00000004ff0a7e24 */ /* 0x002fe4000f8e00ff */
[----:B------:R-:W-:Y:S02]  /*1dd60*/  IMAD.U32 R11, RZ, RZ, UR5 ;  /* 0x00000005ff0b7e24 */ /* 0x000fe4000f8e00ff */
[----:B------:R-:W-:Y:S02]  /*1dd70*/  IMAD.MOV.U32 R8, RZ, RZ, 0x70 ;  /* 0x00000070ff087424 */ /* 0x000fe400078e00ff */
[----:B0-----:R-:W-:Y:S02]  /*1dd80*/  IMAD.MOV.U32 R12, RZ, RZ, 0x1 ;  /* 0x00000001ff0c7424 */ /* 0x001fe400078e00ff */
[----:B--2---:R-:W-:-:S07]  /*1dd90*/  IMAD.MOV.U32 R13, RZ, RZ, RZ ;  /* 0x000000ffff0d7224 */ /* 0x004fce00078e00ff */
[----:B------:R-:W-:-:S07]  /*1dda0*/  LEPC R20, `(.L_x_11572) ;  /* 0x000000001014794e */ /* 0x000fce0000000000 */
[----:B---3--:R-:W-:Y:S05]  /*1ddb0*/  CALL.ABS.NOINC R2 ;  /* 0x0000000002007343 */ /* 0x008fea0003c00000 */
.L_x_11572:
        /* <DEDUP_REMOVED lines=15> */
.L_x_11571:
[----:B------:R-:W-:Y:S05]  /*1deb0*/  BSYNC B6 ;  /* 0x0000000000067941 */ /* 0x000fea0003800000 */
.L_x_11570:
        /* <DEDUP_REMOVED lines=8> */
[----:B------:R-:W-:Y:S01]  /*1df40*/  VIADD R25, R25, 0xffffffff ;  /* 0xffffffff19197836 */ /* 0x000fe20000000000 */
[----:B--2---:R-:W2:Y:S02]  /*1df50*/  LDC.64 R2, c[0x0][0x418] ;  /* 0x00010600ff027b82 */ /* 0x004ea40000000a00 */
[----:B--2---:R-:W-:Y:S01]  /*1df60*/  LOP3.LUT P0, RZ, R2, UR4, RZ, 0xfc, !PT ;  /* 0x0000000402ff7c12 */ /* 0x004fe2000f80fcff */
[----:B------:R-:W-:-:S03]  /*1df70*/  UMOV UR4, 0xffffffff ;  /* 0xffffffff00047882 */ /* 0x000fc60000000000 */
[----:B------:R-:W-:Y:S02]  /*1df80*/  LOP3.LUT P0, RZ, R3, UR5, RZ, 0xfc, P0 ;  /* 0x0000000503ff7c12 */ /* 0x000fe4000800fcff */
[----:B---3--:R-:W-:Y:S02]  /*1df90*/  SHF.R.S32.HI R7, RZ, 0x1f, R26 ;  /* 0x0000001fff077819 */ /* 0x008fe4000001141a */
[----:B------:R-:W-:-:S03]  /*1dfa0*/  SEL R17, R26, RZ, !P0 ;  /* 0x000000ff1a117207 */ /* 0x000fc60004000000 */
[----:B------:R2:W-:Y:S01]  /*1dfb0*/  STL [R1+0x4], R7 ;  /* 0x0000040701007387 */ /* 0x0005e20000100800 */
[----:B------:R-:W-:Y:S05]  /*1dfc0*/  BRA.DIV UR4, `(.L_x_11573) ;  /* 0x0000005a04387947 */ /* 0x000fea000b800000 */
[----:B------:R-:W3:Y:S02]  /*1dfd0*/  S2R R0, SR_TID.X ;  /* 0x0000000000007919 */ /* 0x000ee40000002100 */
[----:B---3--:R-:W-:-:S04]  /*1dfe0*/  SHF.R.U32.HI R0, RZ, 0x5, R0 ;  /* 0x00000005ff007819 */ /* 0x008fc80000011600 */
[----:B------:R-:W-:-:S05]  /*1dff0*/  LOP3.LUT R0, R0, 0x3, RZ, 0xc0, !PT ;  /* 0x0000000300007812 */ /* 0x000fca00078ec0ff */
[----:B------:R3:W4:Y:S02]  /*1e000*/  SHFL.IDX PT, R14, R0, RZ, 0x1f ;  /* 0x00001fff000e7589 */ /* 0x00072400000e0000 */
.L_x_11720:
[----:B----4-:R-:W-:Y:S02]  /*1e010*/  ISETP.NE.AND P0, PT, R14, RZ, PT ;  /* 0x000000ff0e00720c */ /* 0x010fe40003f05270 */
[----:B------:R-:W-:Y:S02]  /*1e020*/  PLOP3.LUT P1, PT, PT, PT, PT, 0x8, 0x0 ;  /* 0x000000000000781c */ /* 0x000fe40003f2e170 */
[----:B------:R-:W-:-:S11]  /*1e030*/  LOP3.LUT R23, R23, 0xfffffffb, RZ, 0xc0, !PT ;  /* 0xfffffffb17177812 */ /* 0x000fd600078ec0ff */
[----:B------:R-:W-:Y:S01]  /*1e040*/  @P1 LOP3.LUT R23, R23, 0x4, RZ, 0xfc, !PT ;  /* 0x0000000417171812 */ /* 0x000fe200078efcff */
[----:B------:R-:W-:Y:S06]  /*1e050*/  @P0 BRA `(.L_x_11574) ;  /* 0x0000000400100947 */ /* 0x000fec0003800000 */
[----:B------:R-:W-:-:S03]  /*1e060*/  UMOV UR4, 0xffffffff ;  /* 0xffffffff00047882 */ /* 0x000fc60000000000 */
[----:B------:R-:W-:Y:S05]  /*1e070*/  BRA.DIV UR4, `(.L_x_11575) ;  /* 0x0000005a04407947 */ /* 0x000fea000b800000 */
[----:B------:R-:W-:-:S13]  /*1e080*/  ELECT P6, URZ, PT ;  /* 0x00000000003f782f */ /* 0x000fda00038c0000 */
.L_x_11723:
[----:B------:R-:W-:Y:S05]  /*1e090*/  @!P6 BRA `(.L_x_11574) ;  /* 0x000000040000e947 */ /* 0x000fea0003800000 */
[----:B------:R-:W-:-:S04]  /*1e0a0*/  ISETP.NE.U32.AND P0, PT, R2, RZ, PT ;  /* 0x000000ff0200720c */ /* 0x000fc80003f05070 */
[----:B------:R-:W-:-:S13]  /*1e0b0*/  ISETP.NE.AND.EX P0, PT, R3, RZ, PT, P0 ;  /* 0x000000ff0300720c */ /* 0x000fda0003f05300 */
[----:B------:R-:W-:Y:S05]  /*1e0c0*/  @!P0 BRA `(.L_x_11576) ;  /* 0x0000000000448947 */ /* 0x000fea0003800000 */
[----:B------:R-:W4:Y:S01]  /*1e0d0*/  LDC R6, c[0x0][0x43c] ;  /* 0x00010f00ff067b82 */ /* 0x000f220000000800 */
[----:B------:R-:W-:Y:S01]  /*1e0e0*/  ULDC.64 UR4, c[0x0][0x428] ;  /* 0x00010a0000047ab9 */ /* 0x000fe20000000a00 */
[----:B----4-:R-:W-:-:S13]  /*1e0f0*/  ISETP.NE.AND P0, PT, R6, 0x1, PT ;  /* 0x000000010600780c */ /* 0x010fda0003f05270 */
[----:B------:R-:W3:Y:S02]  /*1e100*/  @P0 LDC.64 R4, c[0x0][0x440] ;  /* 0x00011000ff040b82 */ /* 0x000ee40000000a00 */
[----:B---3--:R-:W-:-:S04]  /*1e110*/  @P0 IMAD.HI.U32 R0, R25, R4, RZ ;  /* 0x0000000419000227 */ /* 0x008fc800078e00ff */
        /* <DEDUP_REMOVED lines=12> */
.L_x_11576:
[----:B---3--:R-:W-:Y:S01]  /*1e1e0*/  IMAD R0, R24, 0x8, R22 ;  /* 0x0000000818007824 */ /* 0x008fe200078e0216 */
[----:B----4-:R-:W-:-:S04]  /*1e1f0*/  SHF.L.U32 R2, R27, 0x1f, RZ ;  /* 0x0000001f1b027819 */ /* 0x010fc800000006ff */
[----:B------:R-:W3:Y:S02]  /*1e200*/  SYNCS.PHASECHK.TRANS64.TRYWAIT P0, [R0+URZ+0x2d840], R2 ;  /* 0x02d84002000075a7 */ /* 0x000ee4000800017f */
[----:B---3--:R-:W-:Y:S05]  /*1e210*/  @!P0 BRA `(.L_x_11577) ;  /* 0x0000005400f88947 */ /* 0x008fea0003800000 */
.L_x_11724:
[----:B------:R-:W4:Y:S02]  /*1e220*/  S2R R3, SR_TID.X ;  /* 0x0000000000037919 */ /* 0x000f240000002100 */
[----:B----4-:R-:W-:-:S04]  /*1e230*/  LOP3.LUT R3, R3, 0x7f, RZ, 0xc0, !PT ;  /* 0x0000007f03037812 */ /* 0x010fc800078ec0ff */
[----:B------:R-:W-:-:S13]  /*1e240*/  ISETP.NE.AND P0, PT, R3, RZ, PT ;  /* 0x000000ff0300720c */ /* 0x000fda0003f05270 */
[----:B------:R-:W-:Y:S05]  /*1e250*/  @P0 BRA `(.L_x_11578) ;  /* 0x0000000000140947 */ /* 0x000fea0003800000 */
[----:B------:R-:W-:Y:S01]  /*1e260*/  LOP3.LUT P1, RZ, R23, 0x1, RZ, 0xc0, !PT ;  /* 0x0000000117ff7812 */ /* 0x000fe2000782c0ff */
[----:B---3--:R-:W-:-:S04]  /*1e270*/  IMAD.MOV.U32 R2, RZ, RZ, 0x6000 ;  /* 0x00006000ff027424 */ /* 0x008fc800078e00ff */
[----:B------:R4:W-:Y:S08]  /*1e280*/  SYNCS.ARRIVE.TRANS64 RZ, [R0+URZ+0x2d830], R2 ;  /* 0x02d8300200ff79a7 */ /* 0x0009f0000800003f */
[----:B------:R-:W-:Y:S05]  /*1e290*/  @!P1 BRA `(.L_x_11578) ;  /* 0x0000000000049947 */ /* 0x000fea0003800000 */
[----:B------:R-:W-:Y:S01]  /*1e2a0*/  BPT.TRAP 0x1 ;  /* 0x000000040000795c */ /* 0x000fe20000300000 */
.L_x_11578:
[----:B------:R-:W-:Y:S01]  /*1e2b0*/  R2UR UR9, R0 ;  /* 0x00000000000972ca */ /* 0x000fe200000e0000 */
[----:B---34-:R-:W-:Y:S01]  /*1e2c0*/  IMAD R0, R24, 0x6000, R22 ;  /* 0x0000600018007824 */ /* 0x018fe200078e0216 */
        /* <DEDUP_REMOVED lines=13> */
[----:B------:R-:W-:Y:S02]  /*1e3a0*/  ULEA UR11, UR11, UR5, 0x7 ;  /* 0x000000050b0b7291 */ /* 0x000fe4000f8e383f */
        /* <DEDUP_REMOVED lines=8> */
[----:B---3--:R-:W-:Y:S01]  /*1e430*/  UMOV UR8, UR15 ;  /* 0x0000000f00087c82 */ /* 0x008fe20008000000 */
[----:B------:R-:W-:-:S02]  /*1e440*/  UMOV UR10, UR17 ;  /* 0x00000011000a7c82 */ /* 0x000fc40008000000 */
[----:B------:R3:W-:Y:S02]  /*1e450*/  UTMALDG.4D [UR8], [UR4], desc[UR6] ;  /* 0x00000608040075b4 */ /* 0x0007e40008019000 */
[----:B---3--:R-:W-:Y:S01]  /*1e460*/  UMOV UR8, UR16 ;  /* 0x0000001000087c82 */ /* 0x008fe20008000000 */
[----:B------:R-:W-:Y:S02]  /*1e470*/  UMOV UR10, UR14 ;  /* 0x0000000e000a7c82 */ /* 0x000fe40008000000 */
[----:B------:R4:W-:Y:S02]  /*1e480*/  UTMALDG.4D [UR8], [UR4], desc[UR6] ;  /* 0x00000608040075b4 */ /* 0x0009e40008019000 */
[----:B----4-:R-:W-:Y:S01]  /*1e490*/  NOP ;  /* 0x0000000000007918 */ /* 0x010fe20000000000 */
.L_x_11574:
[----:B------:R-:W4:Y:S01]  /*1e4a0*/  LDL.LU R3, [R1+0x20] ;  /* 0x0000200001037983 */ /* 0x000f220000300800 */
[----:B------:R-:W-:Y:S05]  /*1e4b0*/  WARPSYNC.ALL ;  /* 0x0000000000007948 */ /* 0x000fea0003800000 */
[----:B------:R-:W-:Y:S01]  /*1e4c0*/  ULDC.64 UR4, c[0x0][0x298] ;  /* 0x0000a60000047ab9 */ /* 0x000fe20000000a00 */
[----:B---3--:R-:W-:Y:S01]  /*1e4d0*/  VIADD R0, R22, 0xc400 ;  /* 0x0000c40016007836 */ /* 0x008fe20000000000 */
[----:B------:R-:W-:Y:S01]  /*1e4e0*/  ULDC.64 UR6, c[0x0][0xa00] ;  /* 0x0002800000067ab9 */ /* 0x000fe20000000a00 */
[----:B------:R-:W-:Y:S01]  /*1e4f0*/  BSSY B6, `(.L_x_11579) ;  /* 0x0000024000067945 */ /* 0x000fe20003800000 */
[----:B------:R-:W-:Y:S01]  /*1e500*/  BAR.SYNC.DEFER_BLOCKING 0x8, 0x200 ;  /* 0x0208000000007b1d */ /* 0x000fe20000010000 */
[----:B------:R-:W-:-:S02]  /*1e510*/  ISETP.NE.U32.AND P0, PT, RZ, UR6, PT ;  /* 0x00000006ff007c0c */ /* 0x000fc4000bf05070 */
[----:B------:R-:W-:Y:S02]  /*1e520*/  LOP3.LUT P1, RZ, R0, 0x1bf, RZ, 0xc0, !PT ;  /* 0x000001bf00ff7812 */ /* 0x000fe4000782c0ff */
[----:B------:R-:W-:Y:S02]  /*1e530*/  ISETP.NE.AND.EX P0, PT, RZ, UR7, PT, P0 ;  /* 0x00000007ff007c0c */ /* 0x000fe4000bf05300 */
[----:B----4-:R-:W-:Y:S01]  /*1e540*/  SHF.R.S32.HI R2, RZ, 0x1f, R3 ;  /* 0x0000001fff027819 */ /* 0x010fe20000011403 */
[----:B------:R-:W-:-:S04]  /*1e550*/  IMAD.WIDE.U32 R4, R3, UR4, RZ ;  /* 0x0000000403047c25 */ /* 0x000fc8000f8e00ff */
[----:B------:R-:W-:Y:S01]  /*1e560*/  IMAD R2, R2, UR4, RZ ;  /* 0x0000000402027c24 */ /* 0x000fe2000f8e02ff */
[----:B------:R-:W-:Y:S03]  /*1e570*/  STL.64 [R1+0x28], R4 ;  /* 0x0000280401007387 */ /* 0x000fe60000100a00 */
[----:B------:R-:W-:Y:S01]  /*1e580*/  IMAD R0, R3, UR5, R2 ;  /* 0x0000000503007c24 */ /* 0x000fe2000f8e0202 */
[----:B------:R-:W-:-:S03]  /*1e590*/  SHF.R.S32.HI R2, RZ, 0x1f, R19 ;  /* 0x0000001fff027819 */ /* 0x000fc60000011413 */
[----:B------:R-:W-:Y:S01]  /*1e5a0*/  IMAD.IADD R0, R5, 0x1, R0 ;  /* 0x0000000105007824 */ /* 0x000fe200078e0200 */
[----:B------:R-:W-:Y:S02]  /*1e5b0*/  SEL R3, R2, RZ, !P0 ;  /* 0x000000ff02037207 */ /* 0x000fe40004000000 */
[----:B------:R-:W-:Y:S02]  /*1e5c0*/  SHF.R.S32.HI R2, RZ, 0x1f, R18 ;  /* 0x0000001fff027819 */ /* 0x000fe40000011412 */
[----:B------:R3:W-:Y:S04]  /*1e5d0*/  STL [R1+0x30], R0 ;  /* 0x0000300001007387 */ /* 0x0007e80000100800 */
[----:B------:R4:W-:Y:S01]  /*1e5e0*/  STL [R1+0x38], R3 ;  /* 0x0000380301007387 */ /* 0x0009e20000100800 */
[----:B---3--:R-:W-:-:S05]  /*1e5f0*/  SEL R0, R19, RZ, !P0 ;  /* 0x000000ff13007207 */ /* 0x008fca0004000000 */
[----:B------:R4:W-:Y:S04]  /*1e600*/  STL [R1+0x20], R0 ;  /* 0x0000200001007387 */ /* 0x0009e80000100800 */
[----:B------:R4:W-:Y:S01]  /*1e610*/  STL [R1+0x34], R2 ;  /* 0x0000340201007387 */ /* 0x0009e20000100800 */
[----:B------:R-:W-:Y:S05]  /*1e620*/  @!P1 BRA `(.L_x_11580) ;  /* 0x0000000000409947 */ /* 0x000fea0003800000 */
[----:B----4-:R-:W-:Y:S01]  /*1e630*/  MOV R2, 0x0 ;  /* 0x0000000000027802 */ /* 0x010fe20000000f00 */
        /* <DEDUP_REMOVED lines=8> */
[----:B-1----:R-:W-:Y:S02]  /*1e6c0*/  IMAD.U32 R10, RZ, RZ, UR8 ;  /* 0x00000008ff0a7e24 */ /* 0x002fe4000f8e00ff */
[----:B------:R-:W-:Y:S02]  /*1e6d0*/  IMAD.U32 R11, RZ, RZ, UR9 ;  /* 0x00000009ff0b7e24 */ /* 0x000fe4000f8e00ff */
[----:B------:R-:W-:Y:S02]  /*1e6e0*/  IMAD.MOV.U32 R8, RZ, RZ, 0x70 ;  /* 0x00000070ff087424 */ /* 0x000fe400078e00ff */
[----:B0-----:R-:W-:Y:S02]  /*1e6f0*/  IMAD.MOV.U32 R12, RZ, RZ, 0x1 ;  /* 0x00000001ff0c7424 */ /* 0x001fe400078e00ff */
[----:B------:R-:W-:-:S07]  /*1e700*/  IMAD.MOV.U32 R13, RZ, RZ, RZ ;  /* 0x000000ffff0d7224 */ /* 0x000fce00078e00ff */
[----:B------:R-:W-:-:S07]  /*1e710*/  LEPC R20, `(.L_x_11580) ;  /* 0x000000001014794e */ /* 0x000fce0000000000 */
[----:B---3--:R-:W-:Y:S05]  /*1e720*/  CALL.ABS.NOINC R2 ;  /* 0x0000000002007343 */ /* 0x008fea0003c00000 */
.L_x_11580:
[----:B------:R-:W-:Y:S05]  /*1e730*/  BSYNC B6 ;  /* 0x0000000000067941 */ /* 0x000fea0003800000 */
.L_x_11579:
[----:B----4-:R-:W3:Y:S01]  /*1e740*/  LDL.LU R0, [R1+0x30] ;  /* 0x0000300001007983 */ /* 0x010ee20000300800 */
[----:B-1----:R-:W1:Y:S01]  /*1e750*/  LDC R10, c[0x0][0x448] ;  /* 0x00011200ff0a7b82 */ /* 0x002e620000000800 */
[----:B------:R-:W-:Y:S01]  /*1e760*/  ULDC.64 UR4, c[0x0][0x2d8] ;  /* 0x0000b60000047ab9 */ /* 0x000fe20000000a00 */
[----:B------:R-:W-:Y:S01]  /*1e770*/  ULDC.64 UR6, c[0x0][0x2c8] ;  /* 0x0000b20000067ab9 */ /* 0x000fe20000000a00 */
[----:B------:R-:W3:Y:S01]  /*1e780*/  LDL.LU.64 R2, [R1+0x28] ;  /* 0x0000280001027983 */ /* 0x000ee20000300a00 */
[----:B------:R-:W-:-:S03]  /*1e790*/  ULDC.64 UR8, c[0x0][0x280] ;  /* 0x0000a00000087ab9 */ /* 0x000fc60000000a00 */
[----:B------:R-:W4:Y:S04]  /*1e7a0*/  LDL.LU R20, [R1+0x34] ;  /* 0x0000340001147983 */ /* 0x000f280000300800 */
[----:B------:R-:W5:Y:S04]  /*1e7b0*/  LDL.LU R21, [R1+0x38] ;  /* 0x0000380001157983 */ /* 0x000f680000300800 */
[----:B------:R-:W2:Y:S04]  /*1e7c0*/  LDL.LU R4, [R1+0x20] ;  /* 0x0000200001047983 */ /* 0x000ea80000300800 */
[----:B0-----:R-:W2:Y:S01]  /*1e7d0*/  LDL R12, [R1+0x14] ;  /* 0x00001400010c7983 */ /* 0x001ea20000100800 */
[----:B-1----:R-:W-:-:S13]  /*1e7e0*/  ISETP.NE.AND P1, PT, R10, 0x1, PT ;  /* 0x000000010a00780c */ /* 0x002fda0003f25270 */
[----:B------:R-:W0:Y:S01]  /*1e7f0*/  @P1 LDC R5, c[0x0][0x450] ;  /* 0x00011400ff051b82 */ /* 0x000e220000000800 */
[----:B------:R-:W1:Y:S02]  /*1e800*/  S2R R14, SR_TID.X ;  /* 0x00000000000e7919 */ /* 0x000e640000002100 */
[----:B-1----:R-:W-:-:S05]  /*1e810*/  IMAD.SHL.U32 R11, R14, 0x8, RZ ;  /* 0x000000080e0b7824 */ /* 0x002fca00078e00ff */
[----:B------:R-:W-:-:S04]  /*1e820*/  LOP3.LUT R11, R11, 0x18, RZ, 0xc0, !PT ;  /* 0x000000180b0b7812 */ /* 0x000fc800078ec0ff */
[C---:B------:R-:W-:Y:S02]  /*1e830*/  LOP3.LUT R13, R11.reuse, 0x20, RZ, 0xfc, !PT ;  /* 0x000000200b0d7812 */ /* 0x040fe400078efcff */
[----:B------:R-:W-:Y:S01]  /*1e840*/  LOP3.LUT R11, R11, 0x40, RZ, 0xfc, !PT ;  /* 0x000000400b0b7812 */ /* 0x000fe200078efcff */
[----:B---3--:R-:W-:Y:S02]  /*1e850*/  IMAD.MOV.U32 R3, RZ, RZ, R0 ;  /* 0x000000ffff037224 */ /* 0x008fe400078e0000 */
[----:B----4-:R-:W-:Y:S02]  /*1e860*/  IMAD R0, R20, UR4, RZ ;  /* 0x0000000414007c24 */ /* 0x010fe4000f8e02ff */
[C---:B------:R-:W-:Y:S01]  /*1e870*/  IMAD.WIDE.U32 R2, R18.reuse, UR4, R2 ;  /* 0x0000000412027c25 */ /* 0x040fe2000f8e0002 */
[----:B------:R-:W1:Y:S03]  /*1e880*/  S2R R20, SR_TID.X ;  /* 0x0000000000147919 */ /* 0x000e660000002100 */
[----:B------:R-:W-:Y:S01]  /*1e890*/  IMAD R0, R18, UR5, R0 ;  /* 0x0000000512007c24 */ /* 0x000fe2000f8e0200 */
[----:B------:R-:W-:-:S03]  /*1e8a0*/  ULDC.64 UR4, c[0x0][0x2e0] ;  /* 0x0000b80000047ab9 */ /* 0x000fc60000000a00 */
[----:B------:R-:W-:Y:S02]  /*1e8b0*/  IMAD.IADD R3, R3, 0x1, R0 ;  /* 0x0000000103037824 */ /* 0x000fe400078e0200 */
[----:B-----5:R-:W-:Y:S02]  /*1e8c0*/  IMAD R0, R21, UR4, RZ ;  /* 0x0000000415007c24 */ /* 0x020fe4000f8e02ff */
[----:B------:R-:W3:Y:S01]  /*1e8d0*/  S2R R21, SR_TID.X ;  /* 0x0000000000157919 */ /* 0x000ee20000002100 */
[----:B--2---:R-:W-:-:S04]  /*1e8e0*/  IMAD.WIDE.U32 R2, R4, UR4, R2 ;  /* 0x0000000404027c25 */ /* 0x004fc8000f8e0002 */
[----:B------:R-:W-:Y:S01]  /*1e8f0*/  IMAD R0, R4, UR5, R0 ;  /* 0x0000000504007c24 */ /* 0x000fe2000f8e0200 */
[----:B------:R-:W-:Y:S01]  /*1e900*/  ULDC.64 UR4, c[0x0][0x2d0] ;  /* 0x0000b40000047ab9 */ /* 0x000fe20000000a00 */
[----:B------:R-:W2:Y:S01]  /*1e910*/  @P1 LDC R4, c[0x0][0x44c] ;  /* 0x00011300ff041b82 */ /* 0x000ea20000000800 */
[----:B-1----:R-:W-:-:S04]  /*1e920*/  LOP3.LUT R20, R20, 0x7f, RZ, 0xc0, !PT ;  /* 0x0000007f14147812 */ /* 0x002fc800078ec0ff */
[----:B------:R-:W-:Y:S01]  /*1e930*/  SHF.R.U32.HI R20, RZ, 0x2, R20 ;  /* 0x00000002ff147819 */ /* 0x000fe20000011614 */
[----:B---3--:R-:W-:-:S05]  /*1e940*/  IMAD.SHL.U32 R6, R21, 0x20, RZ ;  /* 0x0000002015067824 */ /* 0x008fca00078e00ff */
[----:B------:R-:W-:Y:S01]  /*1e950*/  LOP3.LUT R6, R20, 0x60, R6, 0xf8, !PT ;  /* 0x0000006014067812 */ /* 0x000fe200078ef806 */
[----:B------:R-:W-:-:S04]  /*1e960*/  IMAD.IADD R3, R3, 0x1, R0 ;  /* 0x0000000103037824 */ /* 0x000fc800078e0200 */
[----:B------:R-:W-:-:S04]  /*1e970*/  IMAD.IADD R8, R6, 0x1, R12 ;  /* 0x0000000106087824 */ /* 0x000fc800078e020c */
[----:B--2---:R-:W-:-:S04]  /*1e980*/  @P1 IMAD.HI.U32 R0, R8, R4, RZ ;  /* 0x0000000408001227 */ /* 0x004fc800078e00ff */
[----:B------:R-:W-:Y:S01]  /*1e990*/  IMAD.MOV.U32 R4, RZ, RZ, R8 ;  /* 0x000000ffff047224 */ /* 0x000fe200078e0008 */
[----:B0-----:R-:W-:-:S04]  /*1e9a0*/  @P1 SHF.R.U32.HI R4, RZ, R5, R0 ;  /* 0x00000005ff041219 */ /* 0x001fc80000011600 */
[----:B------:R-:W-:-:S05]  /*1e9b0*/  SHF.R.S32.HI R0, RZ, 0x1f, R4 ;  /* 0x0000001fff007819 */ /* 0x000fca0000011404 */
[----:B------:R-:W-:-:S04]  /*1e9c0*/  IMAD R0, R0, UR4, RZ ;  /* 0x0000000400007c24 */ /* 0x000fc8000f8e02ff */
[----:B------:R-:W-:Y:S02]  /*1e9d0*/  IMAD R6, R4, UR5, R0 ;  /* 0x0000000504067c24 */ /* 0x000fe4000f8e0200 */
[----:B------:R-:W-:-:S04]  /*1e9e0*/  IMAD.MOV R0, RZ, RZ, -R4 ;  /* 0x000000ffff007224 */ /* 0x000fc800078e0a04 */
[----:B------:R-:W-:Y:S02]  /*1e9f0*/  IMAD R0, R10, R0, R8 ;  /* 0x000000000a007224 */ /* 0x000fe400078e0208 */
[----:B------:R-:W-:-:S03]  /*1ea00*/  IMAD.WIDE.U32 R4, R4, UR4, R2 ;  /* 0x0000000404047c25 */ /* 0x000fc6000f8e0002 */
[----:B------:R-:W-:Y:S01]  /*1ea10*/  SHF.R.S32.HI R9, RZ, 0x1f, R0 ;  /* 0x0000001fff097819 */ /* 0x000fe20000011400 */
[----:B------:R-:W-:-:S04]  /*1ea20*/  IMAD.IADD R5, R5, 0x1, R6 ;  /* 0x0000000105057824 */ /* 0x000fc800078e0206 */
[----:B------:R-:W-:Y:S02]  /*1ea30*/  IMAD R9, R9, UR6, RZ ;  /* 0x0000000609097c24 */ /* 0x000fe4000f8e02ff */
[C---:B------:R-:W-:Y:S02]  /*1ea40*/  IMAD.WIDE.U32 R6, R0.reuse, UR6, R4 ;  /* 0x0000000600067c25 */ /* 0x040fe4000f8e0004 */
[----:B------:R-:W0:Y:S02]  /*1ea50*/  @P1 LDC R5, c[0x0][0x450] ;  /* 0x00011400ff051b82 */ /* 0x000e240000000800 */
[----:B------:R-:W-:Y:S01]  /*1ea60*/  IMAD R0, R0, UR7, R9 ;  /* 0x0000000700007c24 */ /* 0x000fe2000f8e0209 */
[----:B------:R-:W-:-:S03]  /*1ea70*/  LEA R4, P0, R6, UR8, 0x1 ;  /* 0x0000000806047c11 */ /* 0x000fc6000f8008ff */
[----:B------:R-:W-:-:S05]  /*1ea80*/  IMAD.IADD R0, R7, 0x1, R0 ;  /* 0x0000000107007824 */ /* 0x000fca00078e0200 */
[----:B------:R-:W-:Y:S02]  /*1ea90*/  LEA.HI.X R0, R6, UR9, R0, 0x1, P0 ;  /* 0x0000000906007c11 */ /* 0x000fe400080f0c00 */
[----:B------:R-:W1:Y:S01]  /*1eaa0*/  @P1 LDC R6, c[0x0][0x44c] ;  /* 0x00011300ff061b82 */ /* 0x000e620000000800 */
[----:B------:R-:W-:-:S04]  /*1eab0*/  VIADD R8, R8, 0x80 ;  /* 0x0000008008087836 */ /* 0x000fc80000000000 */
[----:B-1----:R-:W-:-:S04]  /*1eac0*/  @P1 IMAD.HI.U32 R7, R8, R6, RZ ;  /* 0x0000000608071227 */ /* 0x002fc800078e00ff */
[----:B------:R-:W-:Y:S01]  /*1ead0*/  IMAD.MOV.U32 R6, RZ, RZ, R8 ;  /* 0x000000ffff067224 */ /* 0x000fe200078e0008 */
[----:B0-----:R-:W-:-:S04]  /*1eae0*/  @P1 SHF.R.U32.HI R6, RZ, R5, R7 ;  /* 0x00000005ff061219 */ /* 0x001fc80000011607 */
[--C-:B------:R-:W-:Y:S01]  /*1eaf0*/  SHF.R.S32.HI R7, RZ, 0x1f, R6.reuse ;  /* 0x0000001fff077819 */ /* 0x100fe20000011406 */
[----:B------:R-:W-:-:S04]  /*1eb00*/  IMAD.MOV R5, RZ, RZ, -R6 ;  /* 0x000000ffff057224 */ /* 0x000fc800078e0a06 */
[----:B------:R-:W-:Y:S02]  /*1eb10*/  IMAD R5, R10, R5, R8 ;  /* 0x000000050a057224 */ /* 0x000fe400078e0208 */
[----:B------:R-:W-:Y:S02]  /*1eb20*/  IMAD R7, R7, UR4, RZ ;  /* 0x0000000407077c24 */ /* 0x000fe4000f8e02ff */
[----:B------:R-:W-:Y:S01]  /*1eb30*/  IMAD.WIDE.U32 R2, R6, UR4, R2 ;  /* 0x0000000406027c25 */ /* 0x000fe2000f8e0002 */
[----:B------:R-:W-:-:S03]  /*1eb40*/  ULDC UR4, c[0x0][0x2b8] ;  /* 0x0000ae0000047ab9 */ /* 0x000fc60000000800 */
[----:B------:R-:W-:Y:S01]  /*1eb50*/  IMAD R7, R6, UR5, R7 ;  /* 0x0000000506077c24 */ /* 0x000fe2000f8e0207 */
[----:B------:R-:W-:-:S03]  /*1eb60*/  SHF.R.S32.HI R6, RZ, 0x1f, R5 ;  /* 0x0000001fff067819 */ /* 0x000fc60000011405 */
[----:B------:R-:W-:Y:S02]  /*1eb70*/  IMAD.IADD R3, R3, 0x1, R7 ;  /* 0x0000000103037824 */ /* 0x000fe400078e0207 */
[----:B------:R-:W-:Y:S02]  /*1eb80*/  IMAD R6, R6, UR6, RZ ;  /* 0x0000000606067c24 */ /* 0x000fe4000f8e02ff */
[----:B------:R-:W-:-:S04]  /*1eb90*/  IMAD.WIDE.U32 R2, R5, UR6, R2 ;  /* 0x0000000605027c25 */ /* 0x000fc8000f8e0002 */
[----:B------:R-:W-:Y:S02]  /*1eba0*/  IMAD R6, R5, UR7, R6 ;  /* 0x0000000705067c24 */ /* 0x000fe4000f8e0206 */
[----:B------:R-:W-:Y:S01]  /*1ebb0*/  IMAD.SHL.U32 R20, R14, 0x8, RZ ;  /* 0x000000080e147824 */ /* 0x000fe200078e00ff */
[----:B------:R-:W-:Y:S01]  /*1ebc0*/  LEA R8, P0, R2, UR8, 0x1 ;  /* 0x0000000802087c11 */ /* 0x000fe2000f8008ff */
[----:B------:R-:W-:Y:S01]  /*1ebd0*/  IMAD.IADD R7, R3, 0x1, R6 ;  /* 0x0000000103077824 */ /* 0x000fe200078e0206 */
[----:B------:R-:W-:Y:S02]  /*1ebe0*/  UMOV UR5, 0xffffffff ;  /* 0xffffffff00057882 */ /* 0x000fe40000000000 */
[----:B------:R-:W-:Y:S02]  /*1ebf0*/  LOP3.LUT R20, R20, 0x18, RZ, 0xc0, !PT ;  /* 0x0000001814147812 */ /* 0x000fe400078ec0ff */
[----:B------:R-:W-:Y:S02]  /*1ec00*/  LEA.HI.X R7, R2, UR9, R7, 0x1, P0 ;  /* 0x0000000902077c11 */ /* 0x000fe400080f0c07 */
[----:B------:R-:W-:-:S02]  /*1ec10*/  LOP3.LUT R21, R14, 0x7f, RZ, 0xc0, !PT ;  /* 0x0000007f0e157812 */ /* 0x000fc400078ec0ff */
[----:B------:R-:W-:Y:S02]  /*1ec20*/  ISETP.GE.AND P3, PT, R20, UR4, PT ;  /* 0x0000000414007c0c */ /* 0x000fe4000bf66270 */
[----:B------:R-:W-:Y:S02]  /*1ec30*/  ISETP.GE.AND P0, PT, R13, UR4, PT ;  /* 0x000000040d007c0c */ /* 0x000fe4000bf06270 */
[----:B------:R-:W-:Y:S02]  /*1ec40*/  ISETP.GE.AND P1, PT, R11, UR4, PT ;  /* 0x000000040b007c0c */ /* 0x000fe4000bf26270 */
[----:B------:R-:W-:Y:S01]  /*1ec50*/  SHF.R.U32.HI R21, RZ, 0x2, R21 ;  /* 0x00000002ff157819 */ /* 0x000fe20000011615 */
[----:B------:R-:W-:Y:S10]  /*1ec60*/  BRA.DIV UR5, `(.L_x_11581) ;  /* 0x0000004e05787947 */ /* 0x000ff4000b800000 */
[----:B------:R-:W2:Y:S04]  /*1ec70*/  LDL.LU R3, [R1+0x1c] ;  /* 0x00001c0001037983 */ /* 0x000ea80000300800 */
[----:B------:R-:W3:Y:S04]  /*1ec80*/  LDL.LU R11, [R1+0x14] ;  /* 0x00001400010b7983 */ /* 0x000ee80000300800 */
[----:B------:R-:W4:Y:S04]  /*1ec90*/  LDL R9, [R1+0x10] ;  /* 0x0000100001097983 */ /* 0x000f280000100800 */
[----:B------:R-:W-:Y:S01]  /*1eca0*/  SHFL.IDX PT, R2, R0, RZ, 0x1c1f ;  /* 0x001c1fff00027589 */ /* 0x000fe200000e0000 */
[----:B--2---:R-:W-:-:S03]  /*1ecb0*/  IMAD R5, R3, R10, RZ ;  /* 0x0000000a03057224 */ /* 0x004fc600078e02ff */
[----:B------:R-:W0:Y:S01]  /*1ecc0*/  SHFL.IDX PT, R3, R4, RZ, 0x1c1f ;  /* 0x001c1fff04037589 */ /* 0x000e2200000e0000 */
[----:B---3--:R-:W-:-:S05]  /*1ecd0*/  IMAD.IADD R6, R21, 0x1, R11 ;  /* 0x0000000115067824 */ /* 0x008fca00078e020b */
[----:B------:R-:W-:-:S13]  /*1ece0*/  ISETP.GE.AND P2, PT, R6, R5, PT ;  /* 0x000000050600720c */ /* 0x000fda0003f46270 */
[----:B0-----:R-:W-:-:S05]  /*1ecf0*/  @!P2 LEA R3, P4, R20, R3, 0x1 ;  /* 0x000000031403a211 */ /* 0x001fca00078808ff */
[----:B------:R-:W-:-:S05]  /*1ed00*/  @!P2 IMAD.X R2, RZ, RZ, R2, P4 ;  /* 0x000000ffff02a224 */ /* 0x000fca00020e0602 */
[----:B------:R-:W-:-:S04]  /*1ed10*/  @!P2 LOP3.LUT R3, R3, R2, RZ, 0x3c, !PT ;  /* 0x000000020303a212 */ /* 0x000fc800078e3cff */
[----:B------:R-:W-:-:S04]  /*1ed20*/  @!P2 LOP3.LUT R2, R3, R2, RZ, 0x3c, !PT ;  /* 0x000000020302a212 */ /* 0x000fc800078e3cff */
[----:B------:R-:W-:-:S05]  /*1ed30*/  @!P2 LOP3.LUT R3, R3, R2, RZ, 0x3c, !PT ;  /* 0x000000020303a212 */ /* 0x000fca00078e3cff */
[----:B------:R-:W-:Y:S01]  /*1ed40*/  @!PT LDS RZ, [RZ] ;  /* 0x00000000fffff984 */ /* 0x000fe20000000800 */
[----:B----4-:R-:W-:Y:S04]  /*1ed50*/  @!P2 LDGSTS.E.BYPASS.LTC128B.128 [R9+0xc400], desc[UR40][R2.64], !P3 ;  /* 0x0c4000000209afae */ /* 0x010fe8000d901d68 */
        /* <DEDUP_REMOVED lines=28> */
[----:B0-----:R-:W-:-:S05]  /*1ef20*/  VIADD R2, R6, 0x60 ;  /* 0x0000006006027836 */ /* 0x001fca0000000000 */
[----:B------:R-:W-:-:S13]  /*1ef30*/  ISETP.GE.AND P2, PT, R2, R5, PT ;  /* 0x000000050200720c */ /* 0x000fda0003f46270 */
[----:B------:R-:W-:-:S05]  /*1ef40*/  @!P2 LEA R2, P4, R20, R4, 0x1 ;  /* 0x000000041402a211 */ /* 0x000fca00078808ff */
[----:B--2---:R-:W-:-:S04]  /*1ef50*/  @!P2 IMAD.X R0, RZ, RZ, R0, P4 ;  /* 0x000000ffff00a224 */ /* 0x004fc800020e0600 */
[----:B------:R-:W-:Y:S02]  /*1ef60*/  @!P2 IMAD.MOV.U32 R3, RZ, RZ, R0 ;  /* 0x000000ffff03a224 */ /* 0x000fe400078e0000 */
[----:B------:R-:W-:Y:S04]  /*1ef70*/  SHFL.IDX PT, R0, R7, RZ, 0x1c1f ;  /* 0x001c1fff07007589 */ /* 0x000fe800000e0000 */
[----:B------:R-:W-:Y:S04]  /*1ef80*/  @!P2 LDGSTS.E.BYPASS.LTC128B.128 [R9+0xdc00], desc[UR40][R2.64], !P3 ;  /* 0x0dc000000209afae */ /* 0x000fe8000d901d68 */
[----:B------:R-:W-:Y:S04]  /*1ef90*/  @!P2 LDGSTS.E.BYPASS.LTC128B.128 [R9+0x10c00], desc[UR40][R2.64+0x40], !P0 ;  /* 0x10c000400209afae */ /* 0x000fe8000c101d68 */
[----:B------:R0:W-:Y:S04]  /*1efa0*/  @!P2 LDGSTS.E.BYPASS.LTC128B.128 [R9+0x13c00], desc[UR40][R2.64+0x80], !P1 ;  /* 0x13c000800209afae */ /* 0x0001e8000c901d68 */
[----:B------:R-:W-:Y:S04]  /*1efb0*/  SHFL.IDX PT, R7, R7, 0x1, 0x1c1f ;  /* 0x003c1f0007077f89 */ /* 0x000fe800000e0000 */
[----:B0-----:R-:W0:Y:S01]  /*1efc0*/  SHFL.IDX PT, R2, R8, RZ, 0x1c1f ;  /* 0x001c1fff08027589 */ /* 0x001e2200000e0000 */
[----:B------:R-:W-:-:S05]  /*1efd0*/  VIADD R3, R6, 0x80 ;  /* 0x0000008006037836 */ /* 0x000fca0000000000 */
[----:B------:R-:W-:-:S13]  /*1efe0*/  ISETP.GE.AND P2, PT, R3, R5, PT ;  /* 0x000000050300720c */ /* 0x000fda0003f46270 */
[----:B0-----:R-:W-:-:S05]  /*1eff0*/  @!P2 LEA R2, P4, R20, R2, 0x1 ;  /* 0x000000021402a211 */ /* 0x001fca00078808ff */
[----:B------:R-:W-:-:S04]  /*1f000*/  @!P2 IMAD.X R0, RZ, RZ, R0, P4 ;  /* 0x000000ffff00a224 */ /* 0x000fc800020e0600 */
[----:B------:R-:W-:-:S05]  /*1f010*/  @!P2 IMAD.MOV.U32 R3, RZ, RZ, R0 ;  /* 0x000000ffff03a224 */ /* 0x000fca00078e0000 */
[----:B------:R-:W-:Y:S04]  /*1f020*/  @!P2 LDGSTS.E.BYPASS.LTC128B.128 [R9+0xe400], desc[UR40][R2.64], !P3 ;  /* 0x0e4000000209afae */ /* 0x000fe8000d901d68 */
[----:B------:R-:W-:Y:S04]  /*1f030*/  @!P2 LDGSTS.E.BYPASS.LTC128B.128 [R9+0x11400], desc[UR40][R2.64+0x40], !P0 ;  /* 0x114000400209afae */ /* 0x000fe8000c101d68 */
[----:B------:R0:W-:Y:S04]  /*1f040*/  @!P2 LDGSTS.E.BYPASS.LTC128B.128 [R9+0x14400], desc[UR40][R2.64+0x80], !P1 ;  /* 0x144000800209afae */ /* 0x0001e8000c901d68 */
[----:B0-----:R0:W1:Y:S02]  /*1f050*/  SHFL.IDX PT, R2, R8, 0x1, 0x1c1f ;  /* 0x003c1f0008027f89 */ /* 0x00106400000e0000 */
.L_x_11737:
[----:B------:R-:W2:Y:S01]  /*1f060*/  LDL R0, [R1+0x10] ;  /* 0x0000100001007983 */ /* 0x000ea20000100800 */
[----:B------:R-:W-:-:S05]  /*1f070*/  VIADD R6, R6, 0xa0 ;  /* 0x000000a006067836 */ /* 0x000fca0000000000 */
[----:B------:R-:W-:-:S13]  /*1f080*/  ISETP.GE.AND P2, PT, R6, R5, PT ;  /* 0x000000050600720c */ /* 0x000fda0003f46270 */
[----:B-1----:R-:W-:-:S05]  /*1f090*/  @!P2 LEA R2, P4, R20, R2, 0x1 ;  /* 0x000000021402a211 */ /* 0x002fca00078808ff */
        /* <DEDUP_REMOVED lines=9> */
.L_x_11582:
        /* <DEDUP_REMOVED lines=18> */
.L_x_11738:
[----:B------:R-:W-:Y:S05]  /*1f250*/  BSYNC B0 ;  /* 0x0000000000007941 */ /* 0x000fea0003800000 */
.L_x_11583:
[----:B------:R-:W2:Y:S04]  /*1f260*/  LDL R4, [R1+0x18] ;  /* 0x0000180001047983 */ /* 0x000ea80000100800 */
[----:B------:R-:W3:Y:S01]  /*1f270*/  LDL R2, [R1+0xc] ;  /* 0x00000c0001027983 */ /* 0x000ee20000100800 */
        /* <DEDUP_REMOVED lines=16> */
[----:B0-----:R-:W-:Y:S02]  /*1f380*/  SEL R8, RZ, 0x1, P0 ;  /* 0x00000001ff087807 */ /* 0x001fe40000000000 */
        /* <DEDUP_REMOVED lines=26> */
.L_x_11591:
[----:B-1----:R-:W-:Y:S01]  /*1f530*/  IMAD R3, R6, 0x8, R22 ;  /* 0x0000000806037824 */ /* 0x002fe200078e0216 */
[----:B------:R-:W-:Y:S01]  /*1f540*/  SHF.L.U32 R2, R8, 0x1f, RZ ;  /* 0x0000001f08027819 */ /* 0x000fe200000006ff */
[----:B------:R-:W-:Y:S03]  /*1f550*/  BSSY B3, `(.L_x_11592) ;  /* 0x0000003000037945 */ /* 0x000fe60003800000 */
[----:B------:R-:W1:Y:S02]  /*1f560*/  SYNCS.PHASECHK.TRANS64.TRYWAIT P0, [R3+URZ+0x2d840], R2 ;  /* 0x02d84002030075a7 */ /* 0x000e64000800017f */
[----:B-1----:R-:W-:Y:S05]  /*1f570*/  @!P0 BRA `(.L_x_11593) ;  /* 0x0000004c00608947 */ /* 0x002fea0003800000 */
.L_x_11739:
[----:B------:R-:W-:Y:S05]  /*1f580*/  BSYNC B3 ;  /* 0x0000000000037941 */ /* 0x000fea0003800000 */
.L_x_11592:
[----:B0-----:R-:W0:Y:S01]  /*1f590*/  S2R R4, SR_TID.X ;  /* 0x0000000000047919 */ /* 0x001e220000002100 */
[----:B------:R-:W-:Y:S01]  /*1f5a0*/  BSSY B3, `(.L_x_11594) ;  /* 0x0000009000037945 */ /* 0x000fe20003800000 */
[----:B0-----:R-:W-:-:S04]  /*1f5b0*/  LOP3.LUT R4, R4, 0x7f, RZ, 0xc0, !PT ;  /* 0x0000007f04047812 */ /* 0x001fc800078ec0ff */
[----:B------:R-:W-:-:S13]  /*1f5c0*/  ISETP.NE.AND P0, PT, R4, RZ, PT ;  /* 0x000000ff0400720c */ /* 0x000fda0003f05270 */
[----:B------:R-:W-:Y:S05]  /*1f5d0*/  @P0 BRA `(.L_x_11595) ;  /* 0x0000000000140947 */ /* 0x000fea0003800000 */
[----:B------:R-:W-:Y:S01]  /*1f5e0*/  LOP3.LUT P1, RZ, R23, 0x1, RZ, 0xc0, !PT ;  /* 0x0000000117ff7812 */ /* 0x000fe2000782c0ff */
[----:B-1----:R-:W-:-:S04]  /*1f5f0*/  IMAD.MOV.U32 R2, RZ, RZ, 0x6000 ;  /* 0x00006000ff027424 */ /* 0x002fc800078e00ff */
[----:B------:R0:W-:Y:S08]  /*1f600*/  SYNCS.ARRIVE.TRANS64 RZ, [R3+URZ+0x2d830], R2 ;  /* 0x02d8300203ff79a7 */ /* 0x0001f0000800003f */
[----:B------:R-:W-:Y:S05]  /*1f610*/  @!P1 BRA `(.L_x_11595) ;  /* 0x0000000000049947 */ /* 0x000fea0003800000 */
[----:B------:R-:W-:Y:S01]  /*1f620*/  BPT.TRAP 0x1 ;  /* 0x000000040000795c */ /* 0x000fe20000300000 */
.L_x_11595:
[----:B------:R-:W-:Y:S05]  /*1f630*/  BSYNC B3 ;  /* 0x0000000000037941 */ /* 0x000fea0003800000 */
.L_x_11594:
[----:B------:R-:W-:Y:S01]  /*1f640*/  IMAD.MOV.U32 R10, RZ, RZ, RZ ;  /* 0x000000ffff0a7224 */ /* 0x000fe200078e00ff */
[----:B------:R-:W-:Y:S01]  /*1f650*/  UIADD3 UR4, UP0, UR42, 0x370, URZ ;  /* 0x000003702a047890 */ /* 0x000fe2000ff1e03f */
[----:B------:R-:W-:Y:S01]  /*1f660*/  IMAD R4, R6, 0x6000, R22 ;  /* 0x0000600006047824 */ /* 0x000fe200078e0216 */
[----:B------:R-:W-:Y:S01]  /*1f670*/  PLOP3.LUT P0, PT, PT, PT, PT, 0x80, 0x0 ;  /* 0x000000000000781c */ /* 0x000fe20003f0f070 */
[----:B01----:R-:W-:Y:S01]  /*1f680*/  VIADD R3, R3, 0x2d830 ;  /* 0x0002d83003037836 */ /* 0x003fe20000000000 */
[----:B------:R-:W-:Y:S01]  /*1f690*/  R2UR UR10, R10 ;  /* 0x000000000a0a72ca */ /* 0x000fe200000e0000 */
[----:B------:R-:W-:Y:S01]  /*1f6a0*/  IMAD R2, R0, 0x80, R28 ;  /* 0x0000008000027824 */ /* 0x000fe200078e021c */
[----:B------:R-:W-:Y:S01]  /*1f6b0*/  UIADD3.X UR5, URZ, UR43, URZ, UP0, !UPT ;  /* 0x0000002b3f057290 */ /* 0x000fe200087fe43f */
[----:B------:R-:W-:Y:S01]  /*1f6c0*/  VIADD R9, R4, 0x15400 ;  /* 0x0001540004097836 */ /* 0x000fe20000000000 */
[----:B------:R-:W-:Y:S01]  /*1f6d0*/  UMOV UR6, 0x0 ;  /* 0x0000000000067882 */ /* 0x000fe20000000000 */
[----:B------:R-:W-:-:S10]  /*1f6e0*/  UMOV UR7, 0x14f00000 ;  /* 0x14f0000000077882 */ /* 0x000fd40000000000 */
.L_x_11596:
        /* <DEDUP_REMOVED lines=16> */
.L_x_11597:
        /* <DEDUP_REMOVED lines=16> */
.L_x_11598:
        /* <DEDUP_REMOVED lines=15> */
.L_x_11740:
[----:B------:R-:W-:Y:S05]  /*1f9e0*/  BSYNC B3 ;  /* 0x0000000000037941 */ /* 0x000fea0003800000 */
.L_x_11599:
        /* <DEDUP_REMOVED lines=10> */
.L_x_11601:
[----:B------:R-:W-:Y:S01]  /*1fa90*/  LOP3.LUT P0, RZ, R23, 0x8, RZ, 0xc0, !PT ;  /* 0x0000000817ff7812 */ /* 0x000fe2000780c0ff */
[----:B------:R-:W-:-:S12]  /*1faa0*/  BSSY B3, `(.L_x_11602) ;  /* 0x0000003000037945 */ /* 0x000fd80003800000 */
[----:B------:R-:W-:Y:S05]  /*1fab0*/  @P0 BRA `(.L_x_11603) ;  /* 0x0000000000040947 */ /* 0x000fea0003800000 */
[----:B------:R-:W-:Y:S01]  /*1fac0*/  BPT.TRAP 0x1 ;  /* 0x000000040000795c */ /* 0x000fe20000300000 */
.L_x_11603:
[----:B------:R-:W-:Y:S05]  /*1fad0*/  BSYNC B3 ;  /* 0x0000000000037941 */ /* 0x000fea0003800000 */
.L_x_11602:
        /* <DEDUP_REMOVED lines=10> */
.L_x_11604:
        /* <DEDUP_REMOVED lines=15> */
.L_x_11605:
        /* <DEDUP_REMOVED lines=15> */
.L_x_11606:
        /* <DEDUP_REMOVED lines=12> */
.L_x_11590:
[----:B------:R-:W-:Y:S05]  /*1fe20*/  BSYNC B1 ;  /* 0x0000000000017941 */ /* 0x000fea0003800000 */
.L_x_11589:
[----:B------:R-:W2:Y:S01]  /*1fe30*/  LDL R0, [R1+0x18] ;  /* 0x0000180001007983 */ /* 0x000ea20000100800 */
[----:B------:R-:W-:Y:S02]  /*1fe40*/  IMAD.MOV.U32 R24, RZ, RZ, R6 ;  /* 0x000000ffff187224 */ /* 0x000fe400078e0006 */
[----:B------:R-:W-:Y:S02]  /*1fe50*/  IMAD.MOV.U32 R27, RZ, RZ, R8 ;  /* 0x000000ffff1b7224 */ /* 0x000fe400078e0008 */
[----:B--2---:R-:W-:-:S07]  /*1fe60*/  VIADD R0, R0, 0xfffffffd ;  /* 0xfffffffd00007836 */ /* 0x004fce0000000000 */
.L_x_11588:
[----:B------:R-:W-:Y:S05]  /*1fe70*/  BSYNC B2 ;  /* 0x0000000000027941 */ /* 0x000fea0003800000 */
.L_x_11587:
[----:B------:R-:W2:Y:S01]  /*1fe80*/  LDL.LU R2, [R1+0x18] ;  /* 0x0000180001027983 */ /* 0x000ea20000300800 */
[----:B------:R-:W-:Y:S01]  /*1fe90*/  VIADD R7, R7, 0xfffffffe ;  /* 0xfffffffe07077836 */ /* 0x000fe20000000000 */
[----:B--2---:R-:W-:-:S04]  /*1fea0*/  LOP3.LUT R2, RZ, R2, RZ, 0x33, !PT ;  /* 0x00000002ff027212 */ /* 0x004fc800078e33ff */
[----:B------:R-:W-:-:S13]  /*1feb0*/  ISETP.NE.AND P0, PT, R7, R2, PT ;  /* 0x000000020700720c */ /* 0x000fda0003f05270 */
[----:B------:R-:W-:Y:S05]  /*1fec0*/  @!P0 BRA `(.L_x_11586) ;  /* 0x0000001400948947 */ /* 0x000fea0003800000 */
[----:B------:R-:W-:-:S07]  /*1fed0*/  IMAD.MOV.U32 R10, RZ, RZ, R17 ;  /* 0x000000ffff0a7224 */ /* 0x000fce00078e0011 */
.L_x_11643:
        /* <DEDUP_REMOVED lines=32> */
.L_x_11609:
[----:B0-----:R-:W-:Y:S01]  /*200e0*/  IMAD R4, R6, 0x8, R22 ;  /* 0x0000000806047824 */ /* 0x001fe200078e0216 */
[----:B------:R-:W-:Y:S01]  /*200f0*/  SHF.L.U32 R2, R7, 0x1f, RZ ;  /* 0x0000001f07027819 */ /* 0x000fe200000006ff */
[----:B------:R-:W-:Y:S03]  /*20100*/  BSSY B2, `(.L_x_11610) ;  /* 0x0000003000027945 */ /* 0x000fe60003800000 */
[----:B------:R-:W0:Y:S02]  /*20110*/  SYNCS.PHASECHK.TRANS64.TRYWAIT P0, [R4+URZ+0x2d840], R2 ;  /* 0x02d84002040075a7 */ /* 0x000e24000800017f */
[----:B0-----:R-:W-:Y:S05]  /*20120*/  @!P0 BRA `(.L_x_11611) ;  /* 0x00000040009c8947 */ /* 0x001fea0003800000 */
.L_x_11741:
[----:B------:R-:W-:Y:S05]  /*20130*/  BSYNC B2 ;  /* 0x0000000000027941 */ /* 0x000fea0003800000 */
.L_x_11610:
[----:B-1----:R-:W1:Y:S01]  /*20140*/  S2R R3, SR_TID.X ;  /* 0x0000000000037919 */ /* 0x002e620000002100 */
[----:B------:R-:W-:Y:S01]  /*20150*/  BSSY B2, `(.L_x_11612) ;  /* 0x0000009000027945 */ /* 0x000fe20003800000 */
[----:B-1----:R-:W-:-:S04]  /*20160*/  LOP3.LUT R3, R3, 0x7f, RZ, 0xc0, !PT ;  /* 0x0000007f03037812 */ /* 0x002fc800078ec0ff */
[----:B------:R-:W-:-:S13]  /*20170*/  ISETP.NE.AND P0, PT, R3, RZ, PT ;  /* 0x000000ff0300720c */ /* 0x000fda0003f05270 */
[----:B------:R-:W-:Y:S05]  /*20180*/  @P0 BRA `(.L_x_11613) ;  /* 0x0000000000140947 */ /* 0x000fea0003800000 */
[----:B------:R-:W-:Y:S01]  /*20190*/  LOP3.LUT P1, RZ, R23, 0x1, RZ, 0xc0, !PT ;  /* 0x0000000117ff7812 */ /* 0x000fe2000782c0ff */
[----:B0-----:R-:W-:-:S04]  /*201a0*/  IMAD.MOV.U32 R2, RZ, RZ, 0x6000 ;  /* 0x00006000ff027424 */ /* 0x001fc800078e00ff */
[----:B------:R1:W-:Y:S08]  /*201b0*/  SYNCS.ARRIVE.TRANS64 RZ, [R4+URZ+0x2d830], R2 ;  /* 0x02d8300204ff79a7 */ /* 0x0003f0000800003f */
[----:B------:R-:W-:Y:S05]  /*201c0*/  @!P1 BRA `(.L_x_11613) ;  /* 0x0000000000049947 */ /* 0x000fea0003800000 */
[----:B------:R-:W-:Y:S01]  /*201d0*/  BPT.TRAP 0x1 ;  /* 0x000000040000795c */ /* 0x000fe20000300000 */
.L_x_11613:
[----:B------:R-:W-:Y:S05]  /*201e0*/  BSYNC B2 ;  /* 0x0000000000027941 */ /* 0x000fea0003800000 */
.L_x_11612:
        /* <DEDUP_REMOVED lines=11> */
.L_x_11614:
        /* <DEDUP_REMOVED lines=16> */
.L_x_11615:
        /* <DEDUP_REMOVED lines=16> */
.L_x_11616:
        /* <DEDUP_REMOVED lines=15> */
.L_x_11742:
[----:B------:R-:W-:Y:S05]  /*20590*/  BSYNC B2 ;  /* 0x0000000000027941 */ /* 0x000fea0003800000 */
.L_x_11617:
        /* <DEDUP_REMOVED lines=10> */
.L_x_11619:
[----:B------:R-:W-:Y:S01]  /*20640*/  LOP3.LUT P0, RZ, R23, 0x8, RZ, 0xc0, !PT ;  /* 0x0000000817ff7812 */ /* 0x000fe2000780c0ff */
[----:B------:R-:W-:-:S12]  /*20650*/  BSSY B2, `(.L_x_11620) ;  /* 0x0000003000027945 */ /* 0x000fd80003800000 */
[----:B------:R-:W-:Y:S05]  /*20660*/  @P0 BRA `(.L_x_11621) ;  /* 0x0000000000040947 */ /* 0x000fea0003800000 */
[----:B------:R-:W-:Y:S01]  /*20670*/  BPT.TRAP 0x1 ;  /* 0x000000040000795c */ /* 0x000fe20000300000 */
.L_x_11621:
[----:B------:R-:W-:Y:S05]  /*20680*/  BSYNC B2 ;  /* 0x0000000000027941 */ /* 0x000fea0003800000 */
.L_x_11620:
        /* <DEDUP_REMOVED lines=10> */
.L_x_11622:
        /* <DEDUP_REMOVED lines=15> */
.L_x_11623:
        /* <DEDUP_REMOVED lines=15> */
.L_x_11624:
        /* <DEDUP_REMOVED lines=12> */
.L_x_11608:
[----:B------:R-:W-:Y:S05]  /*209d0*/  BSYNC B1 ;  /* 0x0000000000017941 */ /* 0x000fea0003800000 */
.L_x_11607:
[----:B------:R-:W-:Y:S01]  /*209e0*/  LOP3.LUT P1, RZ, R23, 0x4, RZ, 0xc0, !PT ;  /* 0x0000000417ff7812 */ /* 0x000fe2000782c0ff */
[----:B------:R-:W-:Y:S01]  /*209f0*/  VIADD R24, R6, 0x1 ;  /* 0x0000000106187836 */ /* 0x000fe20000000000 */
[----:B------:R-:W-:Y:S01]  /*20a00*/  BSSY B1, `(.L_x_11625) ;  /* 0x00000ad000017945 */ /* 0x000fe20003800000 */
[----:B0-----:R-:W-:-:S03]  /*20a10*/  VIADD R8, R0, 0xffffffff ;  /* 0xffffffff00087836 */ /* 0x001fc60000000000 */
        /* <DEDUP_REMOVED lines=28> */
.L_x_11627:
[----:B0-----:R-:W-:Y:S01]  /*20be0*/  IMAD R4, R24, 0x8, R22 ;  /* 0x0000000818047824 */ /* 0x001fe200078e0216 */
[----:B------:R-:W-:Y:S01]  /*20bf0*/  SHF.L.U32 R2, R27, 0x1f, RZ ;  /* 0x0000001f1b027819 */ /* 0x000fe200000006ff */
[----:B------:R-:W-:Y:S03]  /*20c00*/  BSSY B2, `(.L_x_11628) ;  /* 0x0000003000027945 */ /* 0x000fe60003800000 */
[----:B------:R-:W0:Y:S02]  /*20c10*/  SYNCS.PHASECHK.TRANS64.TRYWAIT P0, [R4+URZ+0x2d840], R2 ;  /* 0x02d84002040075a7 */ /* 0x000e24000800017f */
[----:B0-----:R-:W-:Y:S05]  /*20c20*/  @!P0 BRA `(.L_x_11629) ;  /* 0x0000003800048947 */ /* 0x001fea0003800000 */
.L_x_11743:
[----:B------:R-:W-:Y:S05]  /*20c30*/  BSYNC B2 ;  /* 0x0000000000027941 */ /* 0x000fea0003800000 */
.L_x_11628:
        /* <DEDUP_REMOVED lines=10> */
.L_x_11631:
[----:B------:R-:W-:Y:S05]  /*20ce0*/  BSYNC B2 ;  /* 0x0000000000027941 */ /* 0x000fea0003800000 */
.L_x_11630:
        /* <DEDUP_REMOVED lines=11> */
.L_x_11632:
        /* <DEDUP_REMOVED lines=16> */
.L_x_11633:
        /* <DEDUP_REMOVED lines=16> */
.L_x_11634:
        /* <DEDUP_REMOVED lines=15> */
.L_x_11744:
[----:B------:R-:W-:Y:S05]  /*21090*/  BSYNC B2 ;  /* 0x0000000000027941 */ /* 0x000fea0003800000 */
.L_x_11635:
        /* <DEDUP_REMOVED lines=10> */
.L_x_11637:
[----:B------:R-:W-:Y:S01]  /*21140*/  LOP3.LUT P0, RZ, R23, 0x8, RZ, 0xc0, !PT ;  /* 0x0000000817ff7812 */ /* 0x000fe2000780c0ff */
[----:B------:R-:W-:-:S12]  /*21150*/  BSSY B2, `(.L_x_11638) ;  /* 0x0000003000027945 */ /* 0x000fd80003800000 */
[----:B------:R-:W-:Y:S05]  /*21160*/  @P0 BRA `(.L_x_11639) ;  /* 0x0000000000040947 */ /* 0x000fea0003800000 */
[----:B------:R-:W-:Y:S01]  /*21170*/  BPT.TRAP 0x1 ;  /* 0x000000040000795c */ /* 0x000fe20000300000 */
.L_x_11639:
[----:B------:R-:W-:Y:S05]  /*21180*/  BSYNC B2 ;  /* 0x0000000000027941 */ /* 0x000fea0003800000 */
.L_x_11638:
        /* <DEDUP_REMOVED lines=10> */
.L_x_11640:
        /* <DEDUP_REMOVED lines=15> */
.L_x_11641:
        /* <DEDUP_REMOVED lines=15> */
.L_x_11642:
        /* <DEDUP_REMOVED lines=12> */
.L_x_11626:
[----:B------:R-:W-:Y:S05]  /*214d0*/  BSYNC B1 ;  /* 0x0000000000017941 */ /* 0x000fea0003800000 */
.L_x_11625:
[----:B------:R-:W2:Y:S01]  /*214e0*/  LDL R2, [R1+0xc] ;  /* 0x00000c0001027983 */ /* 0x000ea20000100800 */
[----:B------:R-:W-:Y:S01]  /*214f0*/  VIADD R0, R0, 0xfffffffe ;  /* 0xfffffffe00007836 */ /* 0x000fe20000000000 */
[----:B--2---:R-:W-:-:S13]  /*21500*/  ISETP.GT.AND P0, PT, R8, R2, PT ;  /* 0x000000020800720c */ /* 0x004fda0003f04270 */
[----:B------:R-:W-:Y:S05]  /*21510*/  @P0 BRA `(.L_x_11643) ;  /* 0xffffffe800700947 */ /* 0x000fea000383ffff */
.L_x_11586:
[----:B------:R-:W-:Y:S05]  /*21520*/  BSYNC B0 ;  /* 0x0000000000007941 */ /* 0x000fea0003800000 */
.L_x_11585:
        /* <DEDUP_REMOVED lines=14> */
[----:B------:R-:W1:Y:S01]  /*21610*/  POPC R7, R4 ;  /* 0x0000000400077309 */ /* 0x000e620000000000 */
[----:B--2---:R-:W1:Y:S02]  /*21620*/  SHFL.IDX PT, R0, R3, R0, 0x1f ;  /* 0x00001f0003007589 */ /* 0x004e6400000e0000 */
[----:B-1----:R-:W-:-:S07]  /*21630*/  IADD3 R16, R0, UR37, R7 ;  /* 0x0000002500107c10 */ /* 0x002fce000fffe007 */
.L_x_11645:
[----:B------:R-:W-:Y:S05]  /*21640*/  BSYNC B0 ;  /* 0x0000000000007941 */ /* 0x000fea0003800000 */
.L_x_11644:
[----:B------:R-:W-:Y:S01]  /*21650*/  LOP3.LUT P0, RZ, R23, 0x4, RZ, 0xc0, !PT ;  /* 0x0000000417ff7812 */ /* 0x000fe2000780c0ff */
[----:B------:R-:W-:-:S12]  /*21660*/  BSSY B0, `(.L_x_11646) ;  /* 0x0000049000007945 */ /* 0x000fd80003800000 */
[----:B------:R-:W-:Y:S05]  /*21670*/  @!P0 BRA `(.L_x_11647) ;  /* 0x00000004001c8947 */ /* 0x000fea0003800000 */
[----:B-1----:R-:W-:Y:S01]  /*21680*/  IMAD R3, R24, 0x8, R22 ;  /* 0x0000000818037824 */ /* 0x002fe200078e0216 */
[----:B------:R-:W-:Y:S01]  /*21690*/  SHF.L.U32 R0, R27, 0x1f, RZ ;  /* 0x0000001f1b007819 */ /* 0x000fe200000006ff */
[----:B------:R-:W-:Y:S03]  /*216a0*/  BSSY B1, `(.L_x_11648) ;  /* 0x0000003000017945 */ /* 0x000fe60003800000 */
[----:B------:R-:W1:Y:S02]  /*216b0*/  SYNCS.PHASECHK.TRANS64.TRYWAIT P0, [R3+URZ+0x2d860], R0 ;  /* 0x02d86000030075a7 */ /* 0x000e64000800017f */
[----:B-1----:R-:W-:Y:S05]  /*216c0*/  @!P0 BRA `(.L_x_11649) ;  /* 0x0000002c00848947 */ /* 0x002fea0003800000 */
.L_x_11745:
[----:B------:R-:W-:Y:S05]  /*216d0*/  BSYNC B1 ;  /* 0x0000000000017941 */ /* 0x000fea0003800000 */
.L_x_11648:
        /* <DEDUP_REMOVED lines=10> */
.L_x_11650:
[----:B------:R-:W-:Y:S01]  /*21780*/  LOP3.LUT P0, RZ, R23, 0x8, RZ, 0xc0, !PT ;  /* 0x0000000817ff7812 */ /* 0x000fe2000780c0ff */
[----:B------:R-:W-:-:S12]  /*21790*/  BSSY B1, `(.L_x_11651) ;  /* 0x0000003000017945 */ /* 0x000fd80003800000 */
[----:B------:R-:W-:Y:S05]  /*217a0*/  @P0 BRA `(.L_x_11652) ;  /* 0x0000000000040947 */ /* 0x000fea0003800000 */
[----:B------:R-:W-:Y:S01]  /*217b0*/  BPT.TRAP 0x1 ;  /* 0x000000040000795c */ /* 0x000fe20000300000 */
.L_x_11652:
[----:B------:R-:W-:Y:S05]  /*217c0*/  BSYNC B1 ;  /* 0x0000000000017941 */ /* 0x000fea0003800000 */
.L_x_11651:
[----:B------:R-:W-:Y:S01]  /*217d0*/  IMAD R0, R24, 0x6000, R22 ;  /* 0x0000600018007824 */ /* 0x000fe200078e0216 */
        /* <DEDUP_REMOVED lines=9> */
.L_x_11653:
        /* <DEDUP_REMOVED lines=15> */
.L_x_11654:
        /* <DEDUP_REMOVED lines=15> */
.L_x_11655:
        /* <DEDUP_REMOVED lines=10> */
.L_x_11647:
[----:B------:R-:W-:Y:S05]  /*21af0*/  BSYNC B0 ;  /* 0x0000000000007941 */ /* 0x000fea0003800000 */
.L_x_11646:
[----:B------:R-:W-:-:S05]  /*21b00*/  VIADD R24, R24, 0x1 ;  /* 0x0000000118187836 */ /* 0x000fca0000000000 */
[----:B------:R-:W-:-:S04]  /*21b10*/  ISETP.NE.AND P0, PT, R24, 0x2, PT ;  /* 0x000000021800780c */ /* 0x000fc80003f05270 */
[----:B------:R-:W-:Y:S02]  /*21b20*/  SEL R0, RZ, 0x1, P0 ;  /* 0x00000001ff007807 */ /* 0x000fe40000000000 */
[----:B------:R-:W-:Y:S02]  /*21b30*/  SEL R24, R24, RZ, P0 ;  /* 0x000000ff18187207 */ /* 0x000fe40000000000 */
[----:B------:R-:W-:-:S07]  /*21b40*/  LOP3.LUT R27, R27, R0, RZ, 0x3c, !PT ;  /* 0x000000001b1b7212 */ /* 0x000fce00078e3cff */
.L_x_11567:
[----:B------:R-:W-:Y:S05]  /*21b50*/  BSYNC B7 ;  /* 0x0000000000077941 */ /* 0x000fea0003800000 */
.L_x_11565:
[----:B------:R-:W-:-:S13]  /*21b60*/  LOP3.LUT P0, RZ, R23, 0x10, RZ, 0xc0, !PT ;  /* 0x0000001017ff7812 */ /* 0x000fda000780c0ff */
[----:B------:R-:W-:Y:S05]  /*21b70*/  @!P0 BRA `(.L_x_11656) ;  /* 0x0000000000248947 */ /* 0x000fea0003800000 */
[----:B------:R-:W-:Y:S05]  /*21b80*/  WARPSYNC.ALL ;  /* 0x0000000000007948 */ /* 0x000fea0003800000 */
[----:B------:R-:W2:Y:S08]  /*21b90*/  S2UR UR5, SR_CgaCtaId ;  /* 0x00000000000579c3 */ /* 0x000eb00000008800 */
[----:B------:R-:W-:Y:S06]  /*21ba0*/  BAR.SYNC.DEFER_BLOCKING 0x5, 0x200 ;  /* 0x0148000000007b1d */ /* 0x000fec0000010000 */
[----:B------:R-:W-:-:S02]  /*21bb0*/  UMOV UR4, 0x400 ;  /* 0x0000040000047882 */ /* 0x000fc40000000000 */
[----:B--2---:R-:W-:-:S06]  /*21bc0*/  ULEA UR4, UR5, UR4, 0x18 ;  /* 0x0000000405047291 */ /* 0x004fcc000f8ec03f */
[----:B-1----:R-:W-:-:S05]  /*21bd0*/  IMAD.U32 R22, RZ, RZ, UR4 ;  /* 0x00000004ff167e24 */ /* 0x002fca000f8e00ff */
[----:B------:R2:W3:Y:S01]  /*21be0*/  LDS.128 R16, [R22+0x2d8d0] ;  /* 0x02d8d00016107984 */ /* 0x0004e20000000c00 */
[----:B------:R-:W-:Y:S06]  /*21bf0*/  BAR.ARV 0x4, 0x200 ;  /* 0x0108000000007b1d */ /* 0x000fec0000002000 */
[----:B------:R-:W-:Y:S05]  /*21c00*/  BRA `(.L_x_11657) ;  /* 0x0000000800c47947 */ /* 0x000fea0003800000 */
.L_x_11656:
[----:B------:R-:W2:Y:S01]  /*21c10*/  LDL R7, [R1+0x8] ;  /* 0x0000080001077983 */ /* 0x000ea20000100800 */
[----:B------:R-:W-:Y:S01]  /*21c20*/  UMOV UR4, 0xffffffff ;  /* 0xffffffff00047882 */ /* 0x000fe20000000000 */
[----:B--2---:R-:W-:Y:S02]  /*21c30*/  ISETP.NE.AND P5, PT, R7, 0x1f, PT ;  /* 0x0000001f0700780c */ /* 0x004fe40003fa5270 */
[----:B------:R-:W-:Y:S11]  /*21c40*/  BRA.DIV UR4, `(.L_x_11658) ;  /* 0x0000002a04387947 */ /* 0x000ff6000b800000 */
[----:B------:R-:W-:Y:S01]  /*21c50*/  IMAD.IADD R5, R19, 0x1, R7 ;  /* 0x0000000113057824 */ /* 0x000fe200078e0207 */
[----:B------:R-:W-:Y:S01]  /*21c60*/  ULDC UR4, c[0x0][0xc3c] ;  /* 0x00030f0000047ab9 */ /* 0x000fe20000000800 */
[----:B------:R-:W-:-:S03]  /*21c70*/  LOP3.LUT P4, RZ, R23, 0x1, RZ, 0xc0, !PT ;  /* 0x0000000117ff7812 */ /* 0x000fc6000788c0ff */
[----:B------:R-:W-:-:S13]  /*21c80*/  ISETP.GE.OR P0, PT, R5, UR4, !P5 ;  /* 0x0000000405007c0c */ /* 0x000fda000ef06670 */
[----:B-1----:R-:W1:Y:S02]  /*21c90*/  @!P0 LDC.64 R2, c[0x0][0xc80] ;  /* 0x00032000ff028b82 */ /* 0x002e640000000a00 */
[----:B-1----:R-:W-:-:S06]  /*21ca0*/  @!P0 IMAD.WIDE R2, R5, 0x4, R2 ;  /* 0x0000000405028825 */ /* 0x002fcc00078e0202 */
[----:B------:R1:W2:Y:S01]  /*21cb0*/  @!P0 LDG.E R3, desc[UR40][R2.64] ;  /* 0x0000002802038981 */ /* 0x0002a2000c1e1900 */
[C---:B------:R-:W-:Y:S02]  /*21cc0*/  ISETP.GE.U32.AND P1, PT, R7.reuse, 0x4, PT ;  /* 0x000000040700780c */ /* 0x040fe40003f26070 */
[C---:B------:R-:W-:Y:S01]  /*21cd0*/  ISETP.GE.U32.AND P2, PT, R7.reuse, 0x8, PT ;  /* 0x000000080700780c */ /* 0x040fe20003f46070 */
[----:B------:R-:W-:Y:S01]  /*21ce0*/  SHFL.IDX PT, R0, R16, RZ, 0x1f ;  /* 0x00001fff10007589 */ /* 0x000fe200000e0000 */
[----:B------:R-:W-:-:S03]  /*21cf0*/  ISETP.GE.U32.AND P3, PT, R7, 0x10, PT ;  /* 0x000000100700780c */ /* 0x000fc60003f66070 */
[----:B------:R-:W-:Y:S01]  /*21d00*/  SHFL.IDX PT, R16, R16, 0x1, 0x1f ;  /* 0x00201f0010107f89 */ /* 0x000fe200000e0000 */
[----:B-1----:R-:W-:Y:S02]  /*21d10*/  IMAD.MOV.U32 R2, RZ, RZ, RZ ;  /* 0x000000ffff027224 */ /* 0x002fe400078e00ff */
[----:B--2---:R-:W-:Y:S01]  /*21d20*/  @!P0 IMAD.MOV.U32 R2, RZ, RZ, R3 ;  /* 0x000000ffff028224 */ /* 0x004fe200078e0003 */
[----:B------:R-:W-:-:S04]  /*21d30*/  ISETP.GE.U32.AND P0, PT, R7, 0x2, PT ;  /* 0x000000020700780c */ /* 0x000fc80003f06070 */
        /* <DEDUP_REMOVED lines=16> */
.L_x_11755:
[----:B------:R-:W-:Y:S02]  /*21e40*/  ULDC UR4, c[0x0][0xc38] ;  /* 0x00030e0000047ab9 */ /* 0x000fe40000000800 */
[----:B------:R-:W-:-:S04]  /*21e50*/  IMAD.U32 R4, RZ, RZ, UR4 ;  /* 0x00000004ff047e24 */ /* 0x000fc8000f8e00ff */
[----:B--2---:R-:W-:-:S04]  /*21e60*/  IMAD R5, R14, R4, RZ ;  /* 0x000000040e057224 */ /* 0x004fc800078e02ff */
[----:B------:R-:W-:-:S05]  /*21e70*/  IMAD.IADD R16, R16, 0x1, R5 ;  /* 0x0000000110107824 */ /* 0x000fca00078e0205 */
[----:B------:R-:W-:-:S13]  /*21e80*/  ISETP.GT.AND P4, PT, R16, R0, PT ;  /* 0x000000001000720c */ /* 0x000fda0003f84270 */
[----:B------:R-:W-:Y:S05]  /*21e90*/  @P4 BRA `(.L_x_11659) ;  /* 0x00000000009c4947 */ /* 0x000fea0003800000 */
.L_x_11664:
        /* <DEDUP_REMOVED lines=10> */
[----:B-1----:R-:W1:Y:S02]  /*21f40*/  LDC.64 R2, c[0x0][0xc80] ;  /* 0x00032000ff027b82 */ /* 0x002e640000000a00 */
[----:B-1----:R-:W-:-:S06]  /*21f50*/  IMAD.WIDE R2, R5, 0x4, R2 ;  /* 0x0000000405027825 */ /* 0x002fcc00078e0202 */
[----:B------:R2:W5:Y:S02]  /*21f60*/  LDG.E R2, desc[UR40][R2.64] ;  /* 0x0000002802027981 */ /* 0x000564000c1e1900 */
.L_x_11662:
[----:B------:R-:W-:Y:S05]  /*21f70*/  BSYNC B0 ;  /* 0x0000000000007941 */ /* 0x000fea0003800000 */
.L_x_11661:
[----:B------:R-:W-:-:S03]  /*21f80*/  UMOV UR4, 0xffffffff ;  /* 0xffffffff00047882 */ /* 0x000fc60000000000 */
[----:B------:R-:W-:Y:S05]  /*21f90*/  BRA.DIV UR4, `(.L_x_11663) ;  /* 0x0000002a04887947 */ /* 0x000fea000b800000 */
[----:B-----5:R-:W3:Y:S01]  /*21fa0*/  SHFL.UP PT, R14, R2, 0x1, RZ ;  /* 0x04200000020e7989 */ /* 0x020ee200000e00ff */
[----:B------:R-:W-:-:S04]  /*21fb0*/  LOP3.LUT P4, RZ, R23, 0x1, RZ, 0xc0, !PT ;  /* 0x0000000117ff7812 */ /* 0x000fc8000788c0ff */
[----:B---3--:R-:W-:-:S05]  /*21fc0*/  SEL R13, R14, RZ, P4 ;  /* 0x000000ff0e0d7207 */ /* 0x008fca0002000000 */
[----:B------:R-:W-:-:S05]  /*21fd0*/  IMAD.IADD R13, R2, 0x1, R13 ;  /* 0x00000001020d7824 */ /* 0x000fca00078e020d */
[----:B------:R-:W3:Y:S02]  /*21fe0*/  SHFL.UP PT, R14, R13, 0x2, RZ ;  /* 0x044000000d0e7989 */ /* 0x000ee400000e00ff */
[----:B---3--:R-:W-:-:S05]  /*21ff0*/  SEL R14, R14, RZ, P0 ;  /* 0x000000ff0e0e7207 */ /* 0x008fca0000000000 */
[----:B-12---:R-:W-:-:S05]  /*22000*/  IMAD.IADD R3, R13, 0x1, R14 ;  /* 0x000000010d037824 */ /* 0x006fca00078e020e */
        /* <DEDUP_REMOVED lines=10> */
.L_x_11763:
[----:B------:R-:W-:Y:S02]  /*220b0*/  ULDC UR4, c[0x0][0xc38] ;  /* 0x00030e0000047ab9 */ /* 0x000fe40000000800 */
[----:B------:R-:W-:-:S04]  /*220c0*/  IMAD.U32 R4, RZ, RZ, UR4 ;  /* 0x00000004ff047e24 */ /* 0x000fc8000f8e00ff */
[----:B--2---:R-:W-:-:S04]  /*220d0*/  IMAD R5, R14, R4, RZ ;  /* 0x000000040e057224 */ /* 0x004fc800078e02ff */
[----:B------:R-:W-:-:S05]  /*220e0*/  IMAD.IADD R16, R5, 0x1, R16 ;  /* 0x0000000105107824 */ /* 0x000fca00078e0210 */
[----:B------:R-:W-:-:S13]  /*220f0*/  ISETP.GT.AND P4, PT, R16, R0, PT ;  /* 0x000000001000720c */ /* 0x000fda0003f84270 */
[----:B------:R-:W-:Y:S05]  /*22100*/  @!P4 BRA `(.L_x_11664) ;  /* 0xfffffffc0064c947 */ /* 0x000fea000383ffff */
.L_x_11659:
        /* <DEDUP_REMOVED lines=8> */
.L_x_11767:
[----:B------:R-:W-:Y:S01]  /*22190*/  ISETP.NE.AND P0, PT, R5, RZ, PT ;  /* 0x000000ff0500720c */ /* 0x000fe20003f05270 */
[----:B------:R-:W-:-:S12]  /*221a0*/  IMAD.MOV.U32 R5, RZ, RZ, RZ ;  /* 0x000000ffff057224 */ /* 0x000fd800078e00ff */
[----:B------:R-:W-:Y:S05]  /*221b0*/  @!P0 BRA `(.L_x_11666) ;  /* 0x0000000000108947 */ /* 0x000fea0003800000 */
[----:B------:R-:W-:Y:S01]  /*221c0*/  UMOV UR4, 0xffffffff ;  /* 0xffffffff00047882 */ /* 0x000fe20000000000 */
[----:B0-----:R-:W-:Y:S02]  /*221d0*/  VIADD R12, R6, 0xffffffff ;  /* 0xffffffff060c7836 */ /* 0x001fe40000000000 */
[----:B------:R-:W-:Y:S05]  /*221e0*/  BRA.DIV UR4, `(.L_x_11667) ;  /* 0x0000002a04fc7947 */ /* 0x000fea000b800000 */
[----:B------:R4:W0:Y:S02]  /*221f0*/  SHFL.IDX PT, R5, R3, R12, 0x1f ;  /* 0x00001f0c03057589 */ /* 0x00082400000e0000 */
.L_x_11666:
[----:B-12-4-:R-:W1:Y:S01]  /*22200*/  LDC.64 R2, c[0x0][0xc90] ;  /* 0x00032400ff027b82 */ /* 0x016e620000000a00 */
[----:B------:R-:W-:-:S04]  /*22210*/  IMAD.IADD R19, R6, 0x1, R19 ;  /* 0x0000000106137824 */ /* 0x000fc800078e0213 */
[----:B-1----:R-:W-:-:S05]  /*22220*/  IMAD.WIDE R2, R19, 0x4, R2 ;  /* 0x0000000413027825 */ /* 0x002fca00078e0202 */
[----:B------:R1:W3:Y:S01]  /*22230*/  LDG.E R7, desc[UR40][R2.64] ;  /* 0x0000002802077981 */ /* 0x0002e2000c1e1900 */
[----:B0-----:R-:W-:-:S04]  /*22240*/  IMAD R16, R5, R4, R16 ;  /* 0x0000000405107224 */ /* 0x001fc800078e0210 */
[----:B------:R-:W-:Y:S02]  /*22250*/  IMAD.IADD R5, R0, 0x1, -R16 ;  /* 0x0000000100057824 */ /* 0x000fe400078e0a10 */
[----:B-1----:R-:W-:Y:S02]  /*22260*/  IMAD.MOV.U32 R2, RZ, RZ, RZ ;  /* 0x000000ffff027224 */ /* 0x002fe400078e00ff */
[----:B---3--:R-:W-:-:S05]  /*22270*/  IMAD R6, R17, R7, RZ ;  /* 0x0000000711067224 */ /* 0x008fca00078e02ff */
[-C--:B------:R-:W-:Y:S02]  /*22280*/  IABS R8, R6.reuse ;  /* 0x0000000600087213 */ /* 0x080fe40000000000 */
[----:B------:R-:W-:Y:S02]  /*22290*/  IABS R0, R6 ;  /* 0x0000000600007213 */ /* 0x000fe40000000000 */
[----:B------:R-:W0:Y:S03]  /*222a0*/  I2F.RP R9, R8 ;  /* 0x0000000800097306 */ /* 0x000e260000209400 */
[----:B------:R-:W-:-:S05]  /*222b0*/  IMAD.MOV R0, RZ, RZ, -R0 ;  /* 0x000000ffff007224 */ /* 0x000fca00078e0a00 */
[----:B0-----:R-:W0:Y:S02]  /*222c0*/  MUFU.RCP R9, R9 ;  /* 0x0000000900097308 */ /* 0x001e240000001000 */
[----:B0-----:R-:W-:-:S06]  /*222d0*/  VIADD R10, R9, 0xffffffe ;  /* 0x0ffffffe090a7836 */ /* 0x001fcc0000000000 */
[----:B------:R-:W0:Y:S02]  /*222e0*/  F2I.FTZ.U32.TRUNC.NTZ R3, R10 ;  /* 0x0000000a00037305 */ /* 0x000e24000021f000 */
[----:B0-----:R-:W-:-:S04]  /*222f0*/  IMAD.MOV R11, RZ, RZ, -R3 ;  /* 0x000000ffff0b7224 */ /* 0x001fc800078e0a03 */
[----:B------:R-:W-:-:S04]  /*22300*/  IMAD R11, R11, R8, RZ ;  /* 0x000000080b0b7224 */ /* 0x000fc800078e02ff */
        /* <DEDUP_REMOVED lines=14> */
[----:B------:R-:W-:Y:S02]  /*223f0*/  IMAD R0, R7, R2, RZ ;  /* 0x0000000207007224 */ /* 0x000fe400078e02ff */
[----:B------:R-:W-:Y:S02]  /*22400*/  IMAD.MOV R2, RZ, RZ, -R2 ;  /* 0x000000ffff027224 */ /* 0x000fe400078e0a02 */
[----:B------:R-:W-:Y:S02]  /*22410*/  IMAD.MOV R3, RZ, RZ, -R0 ;  /* 0x000000ffff037224 */ /* 0x000fe400078e0a00 */
[----:B------:R-:W-:-:S03]  /*22420*/  IMAD R5, R6, R2, R5 ;  /* 0x0000000206057224 */ /* 0x000fc600078e0205 */
[----:B------:R-:W-:-:S04]  /*22430*/  VIADDMNMX R4, R3, R4, R7, PT ;  /* 0x0000000403047246 */ /* 0x000fc80003800107 */
        /* <DEDUP_REMOVED lines=30> */
.L_x_11660:
[----:B------:R-:W-:Y:S01]  /*22620*/  UMOV UR4, URZ ;  /* 0x0000003f00047c82 */ /* 0x000fe20008000000 */
[----:B------:R-:W-:Y:S01]  /*22630*/  UMOV UR5, URZ ;  /* 0x0000003f00057c82 */ /* 0x000fe20008000000 */
[----:B------:R-:W-:Y:S01]  /*22640*/  ULDC UR6, c[0x0][0xc3c] ;  /* 0x00030f0000067ab9 */ /* 0x000fe20000000800 */
[----:B------:R-:W-:Y:S02]  /*22650*/  IMAD.MOV.U32 R16, RZ, RZ, R0 ;  /* 0x000000ffff107224 */ /* 0x000fe400078e0000 */
[----:B------:R-:W-:Y:S02]  /*22660*/  IMAD.U32 R17, RZ, RZ, UR4 ;  /* 0x00000004ff117e24 */ /* 0x000fe4000f8e00ff */
[----:B------:R-:W-:Y:S02]  /*22670*/  IMAD.U32 R18, RZ, RZ, UR5 ;  /* 0x00000005ff127e24 */ /* 0x000fe4000f8e00ff */
[----:B------:R-:W-:-:S07]  /*22680*/  IMAD.U32 R19, RZ, RZ, UR6 ;  /* 0x00000006ff137e24 */ /* 0x000fce000f8e00ff */
.L_x_11668:
[----:B------:R-:W2:Y:S01]  /*22690*/  LDL R0, [R1+0x8] ;  /* 0x0000080001007983 */ /* 0x000ea20000100800 */
[----:B------:R-:W-:Y:S05]  /*226a0*/  WARPSYNC.ALL ;  /* 0x0000000000007948 */ /* 0x000fea0003800000 */
[----:B------:R-:W-:Y:S01]  /*226b0*/  BAR.SYNC.DEFER_BLOCKING 0x4, 0x200 ;  /* 0x0108000000007b1d */ /* 0x000fe20000010000 */
[----:B--2---:R-:W-:-:S13]  /*226c0*/  ISETP.NE.AND P0, PT, R0, RZ, PT ;  /* 0x000000ff0000720c */ /* 0x004fda0003f05270 */
[----:B-1----:R-:W1:Y:S01]  /*226d0*/  @!P0 S2R R3, SR_CgaCtaId ;  /* 0x0000000000038919 */ /* 0x002e620000008800 */
[----:B------:R-:W-:-:S04]  /*226e0*/  @!P0 MOV R0, 0x400 ;  /* 0x0000040000008802 */ /* 0x000fc80000000f00 */
[----:B-1----:R-:W-:-:S05]  /*226f0*/  @!P0 LEA R22, R3, R0, 0x18 ;  /* 0x0000000003168211 */ /* 0x002fca00078ec0ff */
[----:B------:R1:W-:Y:S01]  /*22700*/  @!P0 STS.128 [R22+0x2d8d0], R16 ;  /* 0x02d8d01016008388 */ /* 0x0003e20000000c00 */
[----:B------:R-:W-:Y:S06]  /*22710*/  BAR.ARV 0x5, 0x200 ;  /* 0x0148000000007b1d */ /* 0x000fec0000002000 */
.L_x_11657:
[----:B------:R-:W-:Y:S02]  /*22720*/  ULDC UR4, c[0x0][0xc3c] ;  /* 0x00030f0000047ab9 */ /* 0x000fe40000000800 */
[----:B---3--:R-:W-:-:S13]  /*22730*/  ISETP.GE.AND P0, PT, R19, UR4, PT ;  /* 0x0000000413007c0c */ /* 0x008fda000bf06270 */
[----:B------:R-:W-:Y:S05]  /*22740*/  @!P0 BRA `(.L_x_11669) ;  /* 0xffffff9000108947 */ /* 0x000fea000383ffff */
[----:B------:R-:W-:Y:S05]  /*22750*/  BSYNC B8 ;  /* 0x0000000000087941 */ /* 0x000fea0003800000 */
.L_x_11505:
        /* <DEDUP_REMOVED lines=12> */
.L_x_11770:
[----:B------:R-:W-:Y:S05]  /*22820*/  BSYNC B0 ;  /* 0x0000000000007941 */ /* 0x000fea0003800000 */
.L_x_11670:
[----:B------:R-:W-:-:S03]  /*22830*/  UMOV UR4, 0xffffffff ;  /* 0xffffffff00047882 */ /* 0x000fc60000000000 */
[----:B------:R-:W-:Y:S05]  /*22840*/  BRA.DIV UR4, `(.L_x_11672) ;  /* 0x0000002604a07947 */ /* 0x000fea000b800000 */
[----:B-1----:R-:W1:Y:S02]  /*22850*/  S2R R0, SR_TID.X ;  /* 0x0000000000007919 */ /* 0x002e640000002100 */
[----:B-1----:R-:W-:-:S04]  /*22860*/  SHF.R.U32.HI R0, RZ, 0x5, R0 ;  /* 0x00000005ff007819 */ /* 0x002fc80000011600 */
[----:B------:R-:W-:-:S05]  /*22870*/  LOP3.LUT R0, R0, 0x3, RZ, 0xc0, !PT ;  /* 0x0000000300007812 */ /* 0x000fca00078ec0ff */
[----:B------:R1:W3:Y:S02]  /*22880*/  SHFL.IDX PT, R14, R0, RZ, 0x1f ;  /* 0x00001fff000e7589 */ /* 0x0002e400000e0000 */
.L_x_11773:
[----:B---3--:R-:W-:-:S13]  /*22890*/  ISETP.NE.AND P0, PT, R14, RZ, PT ;  /* 0x000000ff0e00720c */ /* 0x008fda0003f05270 */
[----:B------:R-:W-:Y:S05]  /*228a0*/  @P0 BRA `(.L_x_11290) ;  /* 0x0000000000880947 */ /* 0x000fea0003800000 */
[----:B------:R-:W-:-:S03]  /*228b0*/  UMOV UR4, 0xffffffff ;  /* 0xffffffff00047882 */ /* 0x000fc60000000000 */
[----:B------:R-:W-:Y:S05]  /*228c0*/  BRA.DIV UR4, `(.L_x_11673) ;  /* 0x0000002604b47947 */ /* 0x000fea000b800000 */
[----:B------:R-:W-:-:S13]  /*228d0*/  ELECT P6, URZ, PT ;  /* 0x00000000003f782f */ /* 0x000fda00038c0000 */
.L_x_11776:
[----:B------:R-:W-:Y:S05]  /*228e0*/  @!P6 BRA `(.L_x_11290) ;  /* 0x000000000078e947 */ /* 0x000fea0003800000 */
[----:B------:R-:W-:-:S06]  /*228f0*/  ULOP3.LUT UR4, UR36, 0x2, URZ, 0xfc, !UPT ;  /* 0x0000000224047892 */ /* 0x000fcc000f8efc3f */
[----:B-1----:R-:W-:-:S05]  /*22900*/  IMAD.U32 R0, RZ, RZ, UR4 ;  /* 0x00000004ff007e24 */ /* 0x002fca000f8e00ff */
[----:B------:R-:W-:-:S13]  /*22910*/  ISETP.NE.AND P2, PT, R0, 0x3, PT ;  /* 0x000000030000780c */ /* 0x000fda0003f45270 */
[----:B------:R-:W-:Y:S05]  /*22920*/  @!P2 BRA `(.L_x_11674) ;  /* 0x000000000004a947 */ /* 0x000fea0003800000 */
[----:B------:R-:W-:Y:S01]  /*22930*/  BPT.TRAP 0x1 ;  /* 0x000000040000795c */ /* 0x000fe20000300000 */
.L_x_11674:
        /* <DEDUP_REMOVED lines=12> */
.L_x_11777:
[----:B------:R-:W3:Y:S02]  /*22a00*/  SYNCS.PHASECHK.TRANS64.TRYWAIT P0, [R3+URZ], R0 ;  /* 0x00000000030075a7 */ /* 0x000ee4000800017f */
[----:B---3--:R-:W-:Y:S05]  /*22a10*/  @!P0 BRA `(.L_x_11676) ;  /* 0x0000002400948947 */ /* 0x008fea0003800000 */
.L_x_11778:
[----:B------:R-:W-:Y:S05]  /*22a20*/  @!P2 BRA `(.L_x_11677) ;  /* 0x000000000004a947 */ /* 0x000fea0003800000 */
[----:B------:R-:W-:Y:S01]  /*22a30*/  BPT.TRAP 0x1 ;  /* 0x000000040000795c */ /* 0x000fe20000300000 */
.L_x_11677:
[----:B---3--:R-:W-:-:S04]  /*22a40*/  VIADD R3, R7, 0x2d860 ;  /* 0x0002d86007037836 */ /* 0x008fc80000000000 */
[----:B-1----:R-:W-:-:S04]  /*22a50*/  IMAD R5, R24, 0x8, R3 ;  /* 0x0000000818057824 */ /* 0x002fc800078e0203 */
[----:B------:R-:W1:Y:S02]  /*22a60*/  SYNCS.PHASECHK.TRANS64.TRYWAIT P0, [R5+URZ], R4 ;  /* 0x00000004050075a7 */ /* 0x000e64000800017f */
[----:B-1----:R-:W-:Y:S05]  /*22a70*/  @!P0 BRA `(.L_x_11678) ;  /* 0x0000002400908947 */ /* 0x002fea0003800000 */
.L_x_11779:
[----:B------:R-:W-:-:S07]  /*22a80*/  IMAD R3, R6, 0x8, R3 ;  /* 0x0000000806037824 */ /* 0x000fce00078e0203 */
.L_x_11679:
[----:B---3--:R3:W4:Y:S02]  /*22a90*/  SYNCS.PHASECHK.TRANS64.TRYWAIT P0, [R3+URZ], R0 ;  /* 0x00000000030075a7 */ /* 0x008724000800017f */
[----:B----4-:R-:W-:Y:S05]  /*22aa0*/  @!P0 NANOSLEEP.SYNCS 0x989680 ;  /* 0x009896800000895d */ /* 0x010fea0003900000 */
[----:B------:R-:W4:Y:S02]  /*22ab0*/  @!P0 SYNCS.PHASECHK.TRANS64 P0, [R3+URZ], R0 ;  /* 0x00000000030085a7 */ /* 0x000f24000800007f */
[----:B----4-:R-:W-:Y:S05]  /*22ac0*/  @!P0 BRA `(.L_x_11679) ;  /* 0xfffffffc00f08947 */ /* 0x010fea000383ffff */
.L_x_11290:
[----:B------:R-:W-:Y:S05]  /*22ad0*/  BSYNC B9 ;  /* 0x0000000000097941 */ /* 0x000fea0003800000 */
.L_x_11287:
[----:B------:R-:W-:Y:S05]  /*22ae0*/  EXIT ;  /* 0x000000000000794d */ /* 0x000fea0003800000 */
.L_x_11314:
[----:B0-----:R0:W1:Y:S02]  /*22af0*/  SYNCS.PHASECHK.TRANS64.TRYWAIT P5, [R14+URZ+0x2d890], R85 ;  /* 0x02d890550e0075a7 */ /* 0x00106400080a017f */
[----:B-1----:R-:W-:Y:S05]  /*22b00*/  @!P5 NANOSLEEP.SYNCS 0x989680 ;  /* 0x009896800000d95d */ /* 0x002fea0003900000 */
[----:B------:R-:W1:Y:S02]  /*22b10*/  @!P5 SYNCS.PHASECHK.TRANS64 P5, [R14+URZ+0x2d890], R85 ;  /* 0x02d890550e00d5a7 */ /* 0x000e6400080a007f */
[----:B-1----:R-:W-:Y:S05]  /*22b20*/  @!P5 BRA `(.L_x_11314) ;  /* 0xfffffffc00f0d947 */ /* 0x002fea000383ffff */
[----:B------:R-:W-:Y:S05]  /*22b30*/  BRA `(.L_x_11680) ;  /* 0xfffffe08004c7947 */ /* 0x000fea000383ffff */
.L_x_11342:
[----:B0-----:R0:W1:Y:S02]  /*22b40*/  SYNCS.PHASECHK.TRANS64.TRYWAIT P5, [R14+URZ+0x2d890], R85 ;  /* 0x02d890550e0075a7 */ /* 0x00106400080a017f */
[----:B-1----:R-:W-:Y:S05]  /*22b50*/  @!P5 NANOSLEEP.SYNCS 0x989680 ;  /* 0x009896800000d95d */ /* 0x002fea0003900000 */
[----:B------:R-:W1:Y:S02]  /*22b60*/  @!P5 SYNCS.PHASECHK.TRANS64 P5, [R14+URZ+0x2d890], R85 ;  /* 0x02d890550e00d5a7 */ /* 0x000e6400080a007f */
[----:B-1----:R-:W-:Y:S05]  /*22b70*/  @!P5 BRA `(.L_x_11342) ;  /* 0xfffffffc00f0d947 */ /* 0x002fea000383ffff */
[----:B------:R-:W-:Y:S05]  /*22b80*/  BRA `(.L_x_11681) ;  /* 0xfffffe2400047947 */ /* 0x000fea000383ffff */
.L_x_11355:
[----:B0-----:R0:W1:Y:S02]  /*22b90*/  SYNCS.PHASECHK.TRANS64.TRYWAIT P4, [R14+URZ+0x2d890], R85 ;  /* 0x02d890550e0075a7 */ /* 0x001064000808017f */
[----:B-1----:R-:W-:Y:S05]  /*22ba0*/  @!P4 NANOSLEEP.SYNCS 0x989680 ;  /* 0x009896800000c95d */ /* 0x002fea0003900000 */
[----:B------:R-:W1:Y:S02]  /*22bb0*/  @!P4 SYNCS.PHASECHK.TRANS64 P4, [R14+URZ+0x2d890], R85 ;  /* 0x02d890550e00c5a7 */ /* 0x000e64000808007f */
[----:B-1----:R-:W-:Y:S05]  /*22bc0*/  @!P4 BRA `(.L_x_11355) ;  /* 0xfffffffc00f0c947 */ /* 0x002fea000383ffff */
[----:B------:R-:W-:Y:S05]  /*22bd0*/  BRA `(.L_x_11682) ;  /* 0xfffffe3c00947947 */ /* 0x000fea000383ffff */
.L_x_11359:
[----:B--2---:R2:W3:Y:S02]  /*22be0*/  SYNCS.PHASECHK.TRANS64.TRYWAIT P3, [R14+URZ+0x2d8b0], R85 ;  /* 0x02d8b0550e0075a7 */ /* 0x0044e4000806017f */
[----:B---3--:R-:W-:Y:S05]  /*22bf0*/  @!P3 NANOSLEEP.SYNCS 0x989680 ;  /* 0x009896800000b95d */ /* 0x008fea0003900000 */
[----:B------:R-:W3:Y:S02]  /*22c00*/  @!P3 SYNCS.PHASECHK.TRANS64 P3, [R14+URZ+0x2d8b0], R85 ;  /* 0x02d8b0550e00b5a7 */ /* 0x000ee4000806007f */
[----:B---3--:R-:W-:Y:S05]  /*22c10*/  @!P3 BRA `(.L_x_11359) ;  /* 0xfffffffc00f0b947 */ /* 0x008fea000383ffff */
[----:B------:R-:W-:Y:S05]  /*22c20*/  BRA `(.L_x_11683) ;  /* 0xfffffe40002c7947 */ /* 0x000fea000383ffff */
.L_x_11373:
        /* <DEDUP_REMOVED lines=13> */
.L_x_11685:
[----:B------:R-:W-:Y:S05]  /*22d00*/  BSYNC B0 ;  /* 0x0000000000007941 */ /* 0x000fea0003800000 */
.L_x_11684:
[----:B------:R-:W-:Y:S01]  /*22d10*/  IMAD.MOV.U32 R157, RZ, RZ, R14 ;  /* 0x000000ffff9d7224 */ /* 0x000fe200078e000e */
[----:B------:R-:W-:Y:S06]  /*22d20*/  BRA `(.L_x_11686) ;  /* 0xfffffe48008c7947 */ /* 0x000fec000383ffff */
.L_x_11384:
[----:B------:R-:W-:Y:S01]  /*22d30*/  BSSY B1, `(.L_x_11687) ;  /* 0x0000007000017945 */ /* 0x000fe20003800000 */
[----:B------:R-:W-:Y:S02]  /*22d40*/  IMAD.MOV.U32 R12, RZ, RZ, RZ ;  /* 0x000000ffff0c7224 */ /* 0x000fe400078e00ff */
[----:B------:R-:W-:Y:S02]  /*22d50*/  IMAD.MOV.U32 R11, RZ, RZ, 0x1e1f ;  /* 0x00001e1fff0b7424 */ /* 0x000fe400078e00ff */
[----:B------:R-:W-:-:S07]  /*22d60*/  IMAD.MOV.U32 R15, RZ, RZ, -0x1 ;  /* 0xffffffffff0f7424 */ /* 0x000fce00078e00ff */
[----:B------:R-:W-:Y:S05]  /*22d70*/  WARPSYNC.COLLECTIVE R15, `(.L_x_11688) ;  /* 0x000000000f087348 */ /* 0x000fea0003c00000 */
[----:B------:R0:W1:Y:S02]  /*22d80*/  SHFL.IDX P6, R14, R13, R12, R11 ;  /* 0x0000000c0d0e7389 */ /* 0x00006400000c000b */
[----:B01----:R-:W-:Y:S01]  /*22d90*/  ENDCOLLECTIVE ;  /* 0x000000000000791b */ /* 0x003fe20003800000 */
.L_x_11688:
[----:B------:R-:W-:Y:S05]  /*22da0*/  BSYNC B1 ;  /* 0x0000000000017941 */ /* 0x000fea0003800000 */
.L_x_11687:
        /* <DEDUP_REMOVED lines=8> */
.L_x_11689:
[----:B------:R-:W-:Y:S02]  /*22e30*/  IMAD.MOV.U32 R13, RZ, RZ, R5 ;  /* 0x000000ffff0d7224 */ /* 0x000fe400078e0005 */
[----:B------:R-:W-:-:S07]  /*22e40*/  IMAD.MOV.U32 R0, RZ, RZ, R14 ;  /* 0x000000ffff007224 */ /* 0x000fce00078e000e */
[----:B------:R-:W-:Y:S05]  /*22e50*/  WARPSYNC.COLLECTIVE R15, `(.L_x_11690) ;  /* 0x000000000f087348 */ /* 0x000fea0003c00000 */
[----:B------:R0:W1:Y:S02]  /*22e60*/  SHFL.IDX P6, R14, R13, R12, R11 ;  /* 0x0000000c0d0e7389 */ /* 0x00006400000c000b */
[----:B01----:R-:W-:Y:S01]  /*22e70*/  ENDCOLLECTIVE ;  /* 0x000000000000791b */ /* 0x003fe20003800000 */
.L_x_11690:
[----:B------:R-:W-:Y:S02]  /*22e80*/  IMAD.MOV.U32 R13, RZ, RZ, R4 ;  /* 0x000000ffff0d7224 */ /* 0x000fe400078e0004 */
[----:B------:R-:W-:-:S07]  /*22e90*/  IMAD.MOV.U32 R5, RZ, RZ, R14 ;  /* 0x000000ffff057224 */ /* 0x000fce00078e000e */
[----:B------:R-:W-:Y:S05]  /*22ea0*/  WARPSYNC.COLLECTIVE R15, `(.L_x_11691) ;  /* 0x000000000f087348 */ /* 0x000fea0003c00000 */
[----:B------:R0:W1:Y:S02]  /*22eb0*/  SHFL.IDX P6, R14, R13, R12, R11 ;  /* 0x0000000c0d0e7389 */ /* 0x00006400000c000b */
[----:B01----:R-:W-:Y:S01]  /*22ec0*/  ENDCOLLECTIVE ;  /* 0x000000000000791b */ /* 0x003fe20003800000 */
.L_x_11691:
[----:B------:R-:W-:Y:S05]  /*22ed0*/  BRA `(.L_x_11692) ;  /* 0xfffffe5000087947 */ /* 0x000fea000383ffff */
.L_x_11388:
[----:B0-----:R0:W1:Y:S02]  /*22ee0*/  SYNCS.PHASECHK.TRANS64.TRYWAIT P1, [R2+URZ+0x2d800], R3 ;  /* 0x02d80003020075a7 */ /* 0x001064000802017f */
[----:B-1----:R-:W-:Y:S05]  /*22ef0*/  @!P1 NANOSLEEP.SYNCS 0x989680 ;  /* 0x009896800000995d */ /* 0x002fea0003900000 */
[----:B------:R-:W1:Y:S02]  /*22f00*/  @!P1 SYNCS.PHASECHK.TRANS64 P1, [R2+URZ+0x2d800], R3 ;  /* 0x02d80003020095a7 */ /* 0x000e64000802007f */
[----:B-1----:R-:W-:Y:S05]  /*22f10*/  @!P1 BRA `(.L_x_11388) ;  /* 0xfffffffc00f09947 */ /* 0x002fea000383ffff */
[----:B------:R-:W-:Y:S05]  /*22f20*/  BRA `(.L_x_11693) ;  /* 0xfffffe58004c7947 */ /* 0x000fea000383ffff */
.L_x_11400:
[----:B------:R-:W-:Y:S01]  /*22f30*/  BSSY B1, `(.L_x_11694) ;  /* 0x0000007000017945 */ /* 0x000fe20003800000 */
[----:B------:R-:W-:Y:S02]  /*22f40*/  IMAD.MOV.U32 R12, RZ, RZ, RZ ;  /* 0x000000ffff0c7224 */ /* 0x000fe400078e00ff */
[----:B------:R-:W-:Y:S02]  /*22f50*/  IMAD.MOV.U32 R11, RZ, RZ, 0x1e1f ;  /* 0x00001e1fff0b7424 */ /* 0x000fe400078e00ff */
[----:B------:R-:W-:-:S07]  /*22f60*/  IMAD.MOV.U32 R15, RZ, RZ, -0x1 ;  /* 0xffffffffff0f7424 */ /* 0x000fce00078e00ff */
[----:B------:R-:W-:Y:S05]  /*22f70*/  WARPSYNC.COLLECTIVE R15, `(.L_x_11695) ;  /* 0x000000000f087348 */ /* 0x000fea0003c00000 */
[----:B------:R0:W1:Y:S02]  /*22f80*/  SHFL.IDX P6, R14, R13, R12, R11 ;  /* 0x0000000c0d0e7389 */ /* 0x00006400000c000b */
[----:B01----:R-:W-:Y:S01]  /*22f90*/  ENDCOLLECTIVE ;  /* 0x000000000000791b */ /* 0x003fe20003800000 */
.L_x_11695:
[----:B------:R-:W-:Y:S05]  /*22fa0*/  BSYNC B1 ;  /* 0x0000000000017941 */ /* 0x000fea0003800000 */
.L_x_11694:
        /* <DEDUP_REMOVED lines=8> */
.L_x_11696:
[----:B------:R-:W-:Y:S02]  /*23030*/  IMAD.MOV.U32 R37, RZ, RZ, R3 ;  /* 0x000000ffff257224 */ /* 0x000fe400078e0003 */
[----:B------:R-:W-:Y:S02]  /*23040*/  IMAD.MOV.U32 R13, RZ, RZ, R5 ;  /* 0x000000ffff0d7224 */ /* 0x000fe400078e0005 */
[----:B------:R-:W-:-:S07]  /*23050*/  IMAD.MOV.U32 R0, RZ, RZ, R14 ;  /* 0x000000ffff007224 */ /* 0x000fce00078e000e */
[----:B------:R-:W-:Y:S05]  /*23060*/  WARPSYNC.COLLECTIVE R15, `(.L_x_11697) ;  /* 0x000000000f087348 */ /* 0x000fea0003c00000 */
[----:B------:R0:W1:Y:S02]  /*23070*/  SHFL.IDX P6, R14, R13, R12, R11 ;  /* 0x0000000c0d0e7389 */ /* 0x00006400000c000b */
[----:B01----:R-:W-:Y:S01]  /*23080*/  ENDCOLLECTIVE ;  /* 0x000000000000791b */ /* 0x003fe20003800000 */
.L_x_11697:
[----:B------:R-:W-:Y:S02]  /*23090*/  IMAD.MOV.U32 R36, RZ, RZ, R0 ;  /* 0x000000ffff247224 */ /* 0x000fe400078e0000 */
[----:B------:R-:W-:Y:S02]  /*230a0*/  IMAD.MOV.U32 R13, RZ, RZ, R4 ;  /* 0x000000ffff0d7224 */ /* 0x000fe400078e0004 */
[----:B------:R-:W-:-:S07]  /*230b0*/  IMAD.MOV.U32 R5, RZ, RZ, R14 ;  /* 0x000000ffff057224 */ /* 0x000fce00078e000e */
[----:B------:R-:W-:Y:S05]  /*230c0*/  WARPSYNC.COLLECTIVE R15, `(.L_x_11698) ;  /* 0x000000000f087348 */ /* 0x000fea0003c00000 */
[----:B------:R0:W1:Y:S02]  /*230d0*/  SHFL.IDX P6, R14, R13, R12, R11 ;  /* 0x0000000c0d0e7389 */ /* 0x00006400000c000b */
[----:B01----:R-:W-:Y:S01]  /*230e0*/  ENDCOLLECTIVE ;  /* 0x000000000000791b */ /* 0x003fe20003800000 */
.L_x_11698:
[----:B------:R-:W-:Y:S05]  /*230f0*/  BRA `(.L_x_11699) ;  /* 0xfffffe6c00847947 */ /* 0x000fea000383ffff */
.L_x_11404:
[----:B0-----:R0:W1:Y:S02]  /*23100*/  SYNCS.PHASECHK.TRANS64.TRYWAIT P1, [R2+URZ+0x2d800], R3 ;  /* 0x02d80003020075a7 */ /* 0x001064000802017f */
[----:B-1----:R-:W-:Y:S05]  /*23110*/  @!P1 NANOSLEEP.SYNCS 0x989680 ;  /* 0x009896800000995d */ /* 0x002fea0003900000 */
[----:B------:R-:W1:Y:S02]  /*23120*/  @!P1 SYNCS.PHASECHK.TRANS64 P1, [R2+URZ+0x2d800], R3 ;  /* 0x02d80003020095a7 */ /* 0x000e64000802007f */
[----:B-1----:R-:W-:Y:S05]  /*23130*/  @!P1 BRA `(.L_x_11404) ;  /* 0xfffffffc00f09947 */ /* 0x002fea000383ffff */
[----:B------:R-:W-:Y:S05]  /*23140*/  BRA `(.L_x_11700) ;  /* 0xfffffe74001c7947 */ /* 0x000fea000383ffff */
.L_x_11412:
[----:B-1----:R1:W2:Y:S02]  /*23150*/  SYNCS.PHASECHK.TRANS64.TRYWAIT P2, [R3+URZ+0x2d830], R0 ;  /* 0x02d83000030075a7 */ /* 0x0022a4000804017f */
[----:B--2---:R-:W-:Y:S05]  /*23160*/  @!P2 NANOSLEEP.SYNCS 0x989680 ;  /* 0x009896800000a95d */ /* 0x004fea0003900000 */
[----:B------:R-:W2:Y:S02]  /*23170*/  @!P2 SYNCS.PHASECHK.TRANS64 P2, [R3+URZ+0x2d830], R0 ;  /* 0x02d830000300a5a7 */ /* 0x000ea4000804007f */
[----:B--2---:R-:W-:Y:S05]  /*23180*/  @!P2 BRA `(.L_x_11412) ;  /* 0xfffffffc00f0a947 */ /* 0x004fea000383ffff */
[----:B------:R-:W-:Y:S05]  /*23190*/  BRA `(.L_x_11411) ;  /* 0xfffffe8800c47947 */ /* 0x000fea000383ffff */
.L_x_11430:
[----:B-1----:R1:W2:Y:S02]  /*231a0*/  SYNCS.PHASECHK.TRANS64.TRYWAIT P4, [R9+URZ+0x2d830], R8 ;  /* 0x02d83008090075a7 */ /* 0x0022a4000808017f */
[----:B--2---:R-:W-:Y:S05]  /*231b0*/  @!P4 NANOSLEEP.SYNCS 0x989680 ;  /* 0x009896800000c95d */ /* 0x004fea0003900000 */
[----:B------:R-:W2:Y:S02]  /*231c0*/  @!P4 SYNCS.PHASECHK.TRANS64 P4, [R9+URZ+0x2d830], R8 ;  /* 0x02d830080900c5a7 */ /* 0x000ea4000808007f */
[----:B--2---:R-:W-:Y:S05]  /*231d0*/  @!P4 BRA `(.L_x_11430) ;  /* 0xfffffffc00f0c947 */ /* 0x004fea000383ffff */
[----:B------:R-:W-:Y:S05]  /*231e0*/  BRA `(.L_x_11429) ;  /* 0xfffffec000487947 */ /* 0x000fea000383ffff */
.L_x_11434:
[----:B-1----:R1:W2:Y:S02]  /*231f0*/  SYNCS.PHASECHK.TRANS64.TRYWAIT P3, [R9+URZ+0x2d850], R8 ;  /* 0x02d85008090075a7 */ /* 0x0022a4000806017f */
[----:B--2---:R-:W-:Y:S05]  /*23200*/  @!P3 NANOSLEEP.SYNCS 0x989680 ;  /* 0x009896800000b95d */ /* 0x004fea0003900000 */
[----:B------:R-:W2:Y:S02]  /*23210*/  @!P3 SYNCS.PHASECHK.TRANS64 P3, [R9+URZ+0x2d850], R8 ;  /* 0x02d850080900b5a7 */ /* 0x000ea4000806007f */
[----:B--2---:R-:W-:Y:S05]  /*23220*/  @!P3 BRA `(.L_x_11434) ;  /* 0xfffffffc00f0b947 */ /* 0x004fea000383ffff */
[----:B------:R-:W-:Y:S05]  /*23230*/  BRA `(.L_x_11431) ;  /* 0xfffffec4004c7947 */ /* 0x000fea000383ffff */
.L_x_11453:
[----:B-1----:R1:W2:Y:S02]  /*23240*/  SYNCS.PHASECHK.TRANS64.TRYWAIT P3, [R0+URZ+0x2d830], R11 ;  /* 0x02d8300b000075a7 */ /* 0x0022a4000806017f */
[----:B--2---:R-:W-:Y:S05]  /*23250*/  @!P3 NANOSLEEP.SYNCS 0x989680 ;  /* 0x009896800000b95d */ /* 0x004fea0003900000 */
[----:B------:R-:W2:Y:S02]  /*23260*/  @!P3 SYNCS.PHASECHK.TRANS64 P3, [R0+URZ+0x2d830], R11 ;  /* 0x02d8300b0000b5a7 */ /* 0x000ea4000806007f */
[----:B--2---:R-:W-:Y:S05]  /*23270*/  @!P3 BRA `(.L_x_11453) ;  /* 0xfffffffc00f0b947 */ /* 0x004fea000383ffff */
[----:B------:R-:W-:Y:S05]  /*23280*/  BRA `(.L_x_11452) ;  /* 0xfffffef400d07947 */ /* 0x000fea000383ffff */
.L_x_11457:
[----:B-1----:R1:W2:Y:S02]  /*23290*/  SYNCS.PHASECHK.TRANS64.TRYWAIT P2, [R6+URZ+0x2d850], R0 ;  /* 0x02d85000060075a7 */ /* 0x0022a4000804017f */
[----:B--2---:R-:W-:Y:S05]  /*232a0*/  @!P2 NANOSLEEP.SYNCS 0x989680 ;  /* 0x009896800000a95d */ /* 0x004fea0003900000 */
[----:B------:R-:W2:Y:S02]  /*232b0*/  @!P2 SYNCS.PHASECHK.TRANS64 P2, [R6+URZ+0x2d850], R0 ;  /* 0x02d850000600a5a7 */ /* 0x000ea4000804007f */
[----:B--2---:R-:W-:Y:S05]  /*232c0*/  @!P2 BRA `(.L_x_11457) ;  /* 0xfffffffc00f0a947 */ /* 0x004fea000383ffff */
[----:B------:R-:W-:Y:S05]  /*232d0*/  BRA `(.L_x_11454) ;  /* 0xfffffef800d47947 */ /* 0x000fea000383ffff */
.L_x_11464:
[----:B-1----:R1:W2:Y:S02]  /*232e0*/  SYNCS.PHASECHK.TRANS64.TRYWAIT P3, [R0+URZ+0x2d830], R11 ;  /* 0x02d8300b000075a7 */ /* 0x0022a4000806017f */
[----:B--2---:R-:W-:Y:S05]  /*232f0*/  @!P3 NANOSLEEP.SYNCS 0x989680 ;  /* 0x009896800000b95d */ /* 0x004fea0003900000 */
[----:B------:R-:W2:Y:S02]  /*23300*/  @!P3 SYNCS.PHASECHK.TRANS64 P3, [R0+URZ+0x2d830], R11 ;  /* 0x02d8300b0000b5a7 */ /* 0x000ea4000806007f */
[----:B--2---:R-:W-:Y:S05]  /*23310*/  @!P3 BRA `(.L_x_11464) ;  /* 0xfffffffc00f0b947 */ /* 0x004fea000383ffff */
[----:B------:R-:W-:Y:S05]  /*23320*/  BRA `(.L_x_11463) ;  /* 0xffffff1800a47947 */ /* 0x000fea000383ffff */
.L_x_11468:
[----:B-1----:R1:W2:Y:S02]  /*23330*/  SYNCS.PHASECHK.TRANS64.TRYWAIT P2, [R6+URZ+0x2d850], R0 ;  /* 0x02d85000060075a7 */ /* 0x0022a4000804017f */
[----:B--2---:R-:W-:Y:S05]  /*23340*/  @!P2 NANOSLEEP.SYNCS 0x989680 ;  /* 0x009896800000a95d */ /* 0x004fea0003900000 */
[----:B------:R-:W2:Y:S02]  /*23350*/  @!P2 SYNCS.PHASECHK.TRANS64 P2, [R6+URZ+0x2d850], R0 ;  /* 0x02d850000600a5a7 */ /* 0x000ea4000804007f */
[----:B--2---:R-:W-:Y:S05]  /*23360*/  @!P2 BRA `(.L_x_11468) ;  /* 0xfffffffc00f0a947 */ /* 0x004fea000383ffff */
[----:B------:R-:W-:Y:S05]  /*23370*/  BRA `(.L_x_11465) ;  /* 0xffffff1c00a87947 */ /* 0x000fea000383ffff */
.L_x_11481:
[----:B-1----:R1:W2:Y:S02]  /*23380*/  SYNCS.PHASECHK.TRANS64.TRYWAIT P0, [R10+URZ+0x2d850], R7 ;  /* 0x02d850070a0075a7 */ /* 0x0022a4000800017f */
[----:B--2---:R-:W-:Y:S05]  /*23390*/  @!P0 NANOSLEEP.SYNCS 0x989680 ;  /* 0x009896800000895d */ /* 0x004fea0003900000 */
[----:B------:R-:W2:Y:S02]  /*233a0*/  @!P0 SYNCS.PHASECHK.TRANS64 P0, [R10+URZ+0x2d850], R7 ;  /* 0x02d850070a0085a7 */ /* 0x000ea4000800007f */
[----:B--2---:R-:W-:Y:S05]  /*233b0*/  @!P0 BRA `(.L_x_11481) ;  /* 0xfffffffc00f08947 */ /* 0x004fea000383ffff */
[----:B------:R-:W-:Y:S05]  /*233c0*/  BRA `(.L_x_11480) ;  /* 0xffffff4c00747947 */ /* 0x000fea000383ffff */
.L_x_11491:
[----:B------:R-:W-:Y:S02]  /*233d0*/  IMAD.MOV.U32 R13, RZ, RZ, R4 ;  /* 0x000000ffff0d7224 */ /* 0x000fe400078e0004 */
[----:B------:R-:W-:Y:S02]  /*233e0*/  IMAD.MOV.U32 R12, RZ, RZ, RZ ;  /* 0x000000ffff0c7224 */ /* 0x000fe400078e00ff */
[----:B------:R-:W-:Y:S02]  /*233f0*/  IMAD.MOV.U32 R11, RZ, RZ, 0x1c1f ;  /* 0x00001c1fff0b7424 */ /* 0x000fe400078e00ff */
[----:B------:R-:W-:-:S07]  /*23400*/  IMAD.MOV.U32 R15, RZ, RZ, -0x1 ;  /* 0xffffffffff0f7424 */ /* 0x000fce00078e00ff */
[----:B-1----:R-:W-:Y:S05]  /*23410*/  WARPSYNC.COLLECTIVE R15, `(.L_x_11701) ;  /* 0x000000000f087348 */ /* 0x002fea0003c00000 */
[----:B------:R0:W2:Y:S02]  /*23420*/  SHFL.IDX P6, R14, R13, R12, R11 ;  /* 0x0000000c0d0e7389 */ /* 0x0000a400000c000b */
[----:B012---:R-:W-:Y:S01]  /*23430*/  ENDCOLLECTIVE ;  /* 0x000000000000791b */ /* 0x007fe20003800000 */
.L_x_11701:
[----:B------:R-:W-:Y:S02]  /*23440*/  IMAD.MOV.U32 R13, RZ, RZ, R0 ;  /* 0x000000ffff0d7224 */ /* 0x000fe400078e0000 */
[----:B------:R-:W-:-:S07]  /*23450*/  IMAD.MOV.U32 R3, RZ, RZ, R14 ;  /* 0x000000ffff037224 */ /* 0x000fce00078e000e */
[----:B------:R-:W-:Y:S05]  /*23460*/  WARPSYNC.COLLECTIVE R15, `(.L_x_11702) ;  /* 0x000000000f087348 */ /* 0x000fea0003c00000 */
[----:B------:R0:W1:Y:S02]  /*23470*/  SHFL.IDX P6, R14, R13, R12, R11 ;  /* 0x0000000c0d0e7389 */ /* 0x00006400000c000b */
[----:B01----:R-:W-:Y:S01]  /*23480*/  ENDCOLLECTIVE ;  /* 0x000000000000791b */ /* 0x003fe20003800000 */
.L_x_11702:
[----:B------:R-:W-:Y:S05]  /*23490*/  BRA `(.L_x_11703) ;  /* 0xffffff7000807947 */ /* 0x000fea000383ffff */
.L_x_11494:
[----:B------:R-:W-:Y:S01]  /*234a0*/  BSSY B1, `(.L_x_11704) ;  /* 0x0000008000017945 */ /* 0x000fe20003800000 */
[----:B----4-:R-:W-:Y:S02]  /*234b0*/  IMAD.MOV.U32 R13, RZ, RZ, R4 ;  /* 0x000000ffff0d7224 */ /* 0x010fe400078e0004 */
[----:B------:R-:W-:Y:S02]  /*234c0*/  IMAD.MOV.U32 R12, RZ, RZ, 0x1 ;  /* 0x00000001ff0c7424 */ /* 0x000fe400078e00ff */
[----:B------:R-:W-:Y:S02]  /*234d0*/  IMAD.MOV.U32 R11, RZ, RZ, 0x1c1f ;  /* 0x00001c1fff0b7424 */ /* 0x000fe400078e00ff */
[----:B------:R-:W-:-:S07]  /*234e0*/  IMAD.MOV.U32 R15, RZ, RZ, -0x1 ;  /* 0xffffffffff0f7424 */ /* 0x000fce00078e00ff */
[----:B0123--:R-:W-:Y:S05]  /*234f0*/  WARPSYNC.COLLECTIVE R15, `(.L_x_11705) ;  /* 0x000000000f087348 */ /* 0x00ffea0003c00000 */
[----:B---3--:R3:W4:Y:S02]  /*23500*/  SHFL.IDX P6, R14, R13, R12, R11 ;  /* 0x0000000c0d0e7389 */ /* 0x00872400000c000b */
[----:B01234-:R-:W-:Y:S01]  /*23510*/  ENDCOLLECTIVE ;  /* 0x000000000000791b */ /* 0x01ffe20003800000 */
.L_x_11705:
[----:B------:R-:W-:Y:S05]  /*23520*/  BSYNC B1 ;  /* 0x0000000000017941 */ /* 0x000fea0003800000 */
.L_x_11704:
        /* <DEDUP_REMOVED lines=8> */
.L_x_11706:
[----:B------:R-:W-:Y:S05]  /*235b0*/  BRA `(.L_x_11707) ;  /* 0xffffff7000947947 */ /* 0x000fea000383ffff */
.L_x_11519:
[----:B------:R-:W1:Y:S01]  /*235c0*/  S2R R11, SR_TID.X ;  /* 0x00000000000b7919 */ /* 0x000e620000002100 */
[----:B------:R-:W-:Y:S01]  /*235d0*/  BSSY B1, `(.L_x_11708) ;  /* 0x000000a000017945 */ /* 0x000fe20003800000 */
[----:B0-----:R-:W-:Y:S02]  /*235e0*/  IMAD.MOV.U32 R12, RZ, RZ, RZ ;  /* 0x000000ffff0c7224 */ /* 0x001fe400078e00ff */
[----:B------:R-:W-:Y:S01]  /*235f0*/  IMAD.MOV.U32 R15, RZ, RZ, -0x1 ;  /* 0xffffffffff0f7424 */ /* 0x000fe200078e00ff */
[----:B-1----:R-:W-:-:S04]  /*23600*/  SHF.R.U32.HI R11, RZ, 0x5, R11 ;  /* 0x00000005ff0b7819 */ /* 0x002fc8000001160b */
[----:B------:R-:W-:-:S05]  /*23610*/  LOP3.LUT R11, R11, 0x3, RZ, 0xc0, !PT ;  /* 0x000000030b0b7812 */ /* 0x000fca00078ec0ff */
[----:B------:R-:W-:Y:S02]  /*23620*/  IMAD.MOV.U32 R13, RZ, RZ, R11 ;  /* 0x000000ffff0d7224 */ /* 0x000fe400078e000b */
[----:B------:R-:W-:-:S07]  /*23630*/  IMAD.MOV.U32 R11, RZ, RZ, 0x1f ;  /* 0x0000001fff0b7424 */ /* 0x000fce00078e00ff */
[----:B------:R-:W-:Y:S05]  /*23640*/  WARPSYNC.COLLECTIVE R15, `(.L_x_11709) ;  /* 0x000000000f087348 */ /* 0x000fea0003c00000 */
[----:B------:R0:W1:Y:S02]  /*23650*/  SHFL.IDX P6, R14, R13, R12, R11 ;  /* 0x0000000c0d0e7389 */ /* 0x00006400000c000b */
[----:B01----:R-:W-:Y:S01]  /*23660*/  ENDCOLLECTIVE ;  /* 0x000000000000791b */ /* 0x003fe20003800000 */
.L_x_11709:
[----:B------:R-:W-:Y:S05]  /*23670*/  BSYNC B1 ;  /* 0x0000000000017941 */ /* 0x000fea0003800000 */
.L_x_11708:
[----:B------:R-:W-:Y:S05]  /*23680*/  BRA `(.L_x_11710) ;  /* 0xffffff8800e07947 */ /* 0x000fea000383ffff */
.L_x_11521:
[----:B------:R-:W-:Y:S01]  /*23690*/  BSSY B1, `(.L_x_11711) ;  /* 0x0000006000017945 */ /* 0x000fe20003800000 */
[----:B------:R-:W-:-:S07]  /*236a0*/  IMAD.MOV.U32 R15, RZ, RZ, -0x1 ;  /* 0xffffffffff0f7424 */ /* 0x000fce00078e00ff */
[----:B01----:R-:W-:Y:S05]  /*236b0*/  WARPSYNC.COLLECTIVE R15, `(.L_x_11712) ;  /* 0x000000000f0c7348 */ /* 0x003fea0003c00000 */
[----:B------:R-:W-:Y:S02]  /*236c0*/  ELECT P6, UR62, PT ;  /* 0x00000000003e782f */ /* 0x000fe400038c0000 */
[----:B------:R-:W-:Y:S01]  /*236d0*/  MOV R14, UR62 ;  /* 0x0000003e000e7c02 */ /* 0x000fe20008000f00 */
[----:B01----:R-:W-:Y:S10]  /*236e0*/  ENDCOLLECTIVE ;  /* 0x000000000000791b */ /* 0x003ff40003800000 */
.L_x_11712:
[----:B------:R-:W-:Y:S05]  /*236f0*/  BSYNC B1 ;  /* 0x0000000000017941 */ /* 0x000fea0003800000 */
.L_x_11711:
[----:B------:R-:W-:Y:S01]  /*23700*/  PLOP3.LUT P2, PT, P6, PT, PT, 0x80, 0x0 ;  /* 0x000000000000781c */ /* 0x000fe2000374f070 */
[----:B------:R-:W-:-:S12]  /*23710*/  BRA `(.L_x_11520) ;  /* 0xffffff8800d47947 */ /* 0x000fd8000383ffff */
.L_x_11523:
[----:B-1----:R1:W2:Y:S02]  /*23720*/  SYNCS.PHASECHK.TRANS64.TRYWAIT P0, [R22+URZ+0x2d820], R3 ;  /* 0x02d82003160075a7 */ /* 0x0022a4000800017f */
[----:B--2---:R-:W-:Y:S05]  /*23730*/  @!P0 NANOSLEEP.SYNCS 0x989680 ;  /* 0x009896800000895d */ /* 0x004fea0003900000 */
[----:B------:R-:W2:Y:S02]  /*23740*/  @!P0 SYNCS.PHASECHK.TRANS64 P0, [R22+URZ+0x2d820], R3 ;  /* 0x02d82003160085a7 */ /* 0x000ea4000800007f */
[----:B--2---:R-:W-:Y:S05]  /*23750*/  @!P0 BRA `(.L_x_11523) ;  /* 0xfffffffc00f08947 */ /* 0x004fea000383ffff */
[----:B------:R-:W-:Y:S05]  /*23760*/  BRA `(.L_x_11713) ;  /* 0xffffff8800e47947 */ /* 0x000fea000383ffff */
.L_x_11527:
[----:B--2---:R2:W3:Y:S02]  /*23770*/  SYNCS.PHASECHK.TRANS64.TRYWAIT P0, [R11+URZ+0x2d8a0], R10 ;  /* 0x02d8a00a0b0075a7 */ /* 0x0044e4000800017f */
[----:B---3--:R-:W-:Y:S05]  /*23780*/  @!P0 NANOSLEEP.SYNCS 0x989680 ;  /* 0x009896800000895d */ /* 0x008fea0003900000 */
[----:B------:R-:W3:Y:S02]  /*23790*/  @!P0 SYNCS.PHASECHK.TRANS64 P0, [R11+URZ+0x2d8a0], R10 ;  /* 0x02d8a00a0b0085a7 */ /* 0x000ee4000800007f */
[----:B---3--:R-:W-:Y:S05]  /*237a0*/  @!P0 BRA `(.L_x_11527) ;  /* 0xfffffffc00f08947 */ /* 0x008fea000383ffff */
[----:B------:R-:W-:Y:S05]  /*237b0*/  BRA `(.L_x_11714) ;  /* 0xffffff8c00007947 */ /* 0x000fea000383ffff */
.L_x_11534:
[----:B0-----:R0:W1:Y:S02]  /*237c0*/  SYNCS.PHASECHK.TRANS64.TRYWAIT P0, [R11+URZ+0x2d8c0], R10 ;  /* 0x02d8c00a0b0075a7 */ /* 0x001064000800017f */
[----:B-1----:R-:W-:Y:S05]  /*237d0*/  @!P0 NANOSLEEP.SYNCS 0x989680 ;  /* 0x009896800000895d */ /* 0x002fea0003900000 */
[----:B------:R-:W1:Y:S02]  /*237e0*/  @!P0 SYNCS.PHASECHK.TRANS64 P0, [R11+URZ+0x2d8c0], R10 ;  /* 0x02d8c00a0b0085a7 */ /* 0x000e64000800007f */
[----:B-1----:R-:W-:Y:S05]  /*237f0*/  @!P0 BRA `(.L_x_11534) ;  /* 0xfffffffc00f08947 */ /* 0x002fea000383ffff */
[----:B------:R-:W-:Y:S05]  /*23800*/  BRA `(.L_x_11715) ;  /* 0xffffff8c00f47947 */ /* 0x000fea000383ffff */
.L_x_11543:
[----:B--2---:R2:W3:Y:S02]  /*23810*/  SYNCS.PHASECHK.TRANS64.TRYWAIT P0, [R6+URZ+0x2d8a0], R3 ;  /* 0x02d8a003060075a7 */ /* 0x0044e4000800017f */
[----:B---3--:R-:W-:Y:S05]  /*23820*/  @!P0 NANOSLEEP.SYNCS 0x989680 ;  /* 0x009896800000895d */ /* 0x008fea0003900000 */
[----:B------:R-:W3:Y:S02]  /*23830*/  @!P0 SYNCS.PHASECHK.TRANS64 P0, [R6+URZ+0x2d8a0], R3 ;  /* 0x02d8a003060085a7 */ /* 0x000ee4000800007f */
[----:B---3--:R-:W-:Y:S05]  /*23840*/  @!P0 BRA `(.L_x_11543) ;  /* 0xfffffffc00f08947 */ /* 0x008fea000383ffff */
[----:B------:R-:W-:Y:S05]  /*23850*/  BRA `(.L_x_11716) ;  /* 0xffffff94002c7947 */ /* 0x000fea000383ffff */
.L_x_11550:
[----:B0-----:R0:W1:Y:S02]  /*23860*/  SYNCS.PHASECHK.TRANS64.TRYWAIT P0, [R6+URZ+0x2d8c0], R3 ;  /* 0x02d8c003060075a7 */ /* 0x001064000800017f */
[----:B-1----:R-:W-:Y:S05]  /*23870*/  @!P0 NANOSLEEP.SYNCS 0x989680 ;  /* 0x009896800000895d */ /* 0x002fea0003900000 */
[----:B------:R-:W1:Y:S02]  /*23880*/  @!P0 SYNCS.PHASECHK.TRANS64 P0, [R6+URZ+0x2d8c0], R3 ;  /* 0x02d8c003060085a7 */ /* 0x000e64000800007f */
[----:B-1----:R-:W-:Y:S05]  /*23890*/  @!P0 BRA `(.L_x_11550) ;  /* 0xfffffffc00f08947 */ /* 0x002fea000383ffff */
[----:B------:R-:W-:Y:S05]  /*238a0*/  BRA `(.L_x_11717) ;  /* 0xffffff98001c7947 */ /* 0x000fea000383ffff */
.L_x_11573:
[----:B------:R-:W3:Y:S01]  /*238b0*/  S2R R20, SR_TID.X ;  /* 0x0000000000147919 */ /* 0x000ee20000002100 */
[----:B------:R-:W-:Y:S01]  /*238c0*/  BSSY B0, `(.L_x_11718) ;  /* 0x000000a000007945 */ /* 0x000fe20003800000 */
[----:B0-----:R-:W-:Y:S02]  /*238d0*/  IMAD.MOV.U32 R12, RZ, RZ, RZ ;  /* 0x000000ffff0c7224 */ /* 0x001fe400078e00ff */
[----:B------:R-:W-:Y:S02]  /*238e0*/  IMAD.MOV.U32 R11, RZ, RZ, 0x1f ;  /* 0x0000001fff0b7424 */ /* 0x000fe400078e00ff */
[----:B------:R-:W-:Y:S01]  /*238f0*/  IMAD.MOV.U32 R15, RZ, RZ, -0x1 ;  /* 0xffffffffff0f7424 */ /* 0x000fe200078e00ff */
[----:B---3--:R-:W-:-:S04]  /*23900*/  SHF.R.U32.HI R20, RZ, 0x5, R20 ;  /* 0x00000005ff147819 */ /* 0x008fc80000011614 */
[----:B------:R-:W-:-:S05]  /*23910*/  LOP3.LUT R20, R20, 0x3, RZ, 0xc0, !PT ;  /* 0x0000000314147812 */ /* 0x000fca00078ec0ff */
[----:B------:R-:W-:-:S07]  /*23920*/  IMAD.MOV.U32 R13, RZ, RZ, R20 ;  /* 0x000000ffff0d7224 */ /* 0x000fce00078e0014 */
[----:B-12---:R-:W-:Y:S05]  /*23930*/  WARPSYNC.COLLECTIVE R15, `(.L_x_11719) ;  /* 0x000000000f087348 */ /* 0x006fea0003c00000 */
[----:B------:R0:W3:Y:S02]  /*23940*/  SHFL.IDX P6, R14, R13, R12, R11 ;  /* 0x0000000c0d0e7389 */ /* 0x0000e400000c000b */
[----:B0123--:R-:W-:Y:S01]  /*23950*/  ENDCOLLECTIVE ;  /* 0x000000000000791b */ /* 0x00ffe20003800000 */
.L_x_11719:
[----:B------:R-:W-:Y:S05]  /*23960*/  BSYNC B0 ;  /* 0x0000000000007941 */ /* 0x000fea0003800000 */
.L_x_11718:
[----:B------:R-:W-:Y:S05]  /*23970*/  BRA `(.L_x_11720) ;  /* 0xffffffa400a47947 */ /* 0x000fea000383ffff */
.L_x_11575:
[----:B------:R-:W-:Y:S01]  /*23980*/  BSSY B0, `(.L_x_11721) ;  /* 0x0000006000007945 */ /* 0x000fe20003800000 */
[----:B------:R-:W-:-:S07]  /*23990*/  IMAD.MOV.U32 R15, RZ, RZ, -0x1 ;  /* 0xffffffffff0f7424 */ /* 0x000fce00078e00ff */
[----:B0123--:R-:W-:Y:S05]  /*239a0*/  WARPSYNC.COLLECTIVE R15, `(.L_x_11722) ;  /* 0x000000000f0c7348 */ /* 0x00ffea0003c00000 */
[----:B------:R-:W-:Y:S02]  /*239b0*/  ELECT P6, UR62, PT ;  /* 0x00000000003e782f */ /* 0x000fe400038c0000 */
[----:B------:R-:W-:Y:S01]  /*239c0*/  MOV R14, UR62 ;  /* 0x0000003e000e7c02 */ /* 0x000fe20008000f00 */
[----:B0123--:R-:W-:Y:S10]  /*239d0*/  ENDCOLLECTIVE ;  /* 0x000000000000791b */ /* 0x00fff40003800000 */
.L_x_11722:
[----:B------:R-:W-:Y:S05]  /*239e0*/  BSYNC B0 ;  /* 0x0000000000007941 */ /* 0x000fea0003800000 */
.L_x_11721:
[----:B------:R-:W-:Y:S05]  /*239f0*/  BRA `(.L_x_11723) ;  /* 0xffffffa400a47947 */ /* 0x000fea000383ffff */
.L_x_11577:
[----:B---3--:R3:W4:Y:S02]  /*23a00*/  SYNCS.PHASECHK.TRANS64.TRYWAIT P0, [R0+URZ+0x2d840], R2 ;  /* 0x02d84002000075a7 */ /* 0x008724000800017f */
[----:B----4-:R-:W-:Y:S05]  /*23a10*/  @!P0 NANOSLEEP.SYNCS 0x989680 ;  /* 0x009896800000895d */ /* 0x010fea0003900000 */
[----:B------:R-:W4:Y:S02]  /*23a20*/  @!P0 SYNCS.PHASECHK.TRANS64 P0, [R0+URZ+0x2d840], R2 ;  /* 0x02d84002000085a7 */ /* 0x000f24000800007f */
[----:B----4-:R-:W-:Y:S05]  /*23a30*/  @!P0 BRA `(.L_x_11577) ;  /* 0xfffffffc00f08947 */ /* 0x010fea000383ffff */
[----:B------:R-:W-:Y:S05]  /*23a40*/  BRA `(.L_x_11724) ;  /* 0xffffffa400f47947 */ /* 0x000fea000383ffff */
.L_x_11581:
[----:B------:R-:W2:Y:S01]  /*23a50*/  LDL.LU R11, [R1+0x1c] ;  /* 0x00001c00010b7983 */ /* 0x000ea20000300800 */
[----:B------:R-:W-:-:S03]  /*23a60*/  IMAD.MOV.U32 R6, RZ, RZ, R12 ;  /* 0x000000ffff067224 */ /* 0x000fc600078e000c */
[----:B------:R0:W5:Y:S01]  /*23a70*/  LDL R9, [R1+0x10] ;  /* 0x0000100001097983 */ /* 0x0001620000100800 */
[----:B------:R-:W-:Y:S02]  /*23a80*/  IMAD.MOV.U32 R13, RZ, RZ, R0 ;  /* 0x000000ffff0d7224 */ /* 0x000fe400078e0000 */
[----:B------:R-:W-:Y:S02]  /*23a90*/  IMAD.MOV.U32 R12, RZ, RZ, RZ ;  /* 0x000000ffff0c7224 */ /* 0x000fe400078e00ff */
[----:B------:R-:W-:Y:S02]  /*23aa0*/  IMAD.MOV.U32 R15, RZ, RZ, -0x1 ;  /* 0xffffffffff0f7424 */ /* 0x000fe400078e00ff */
[----:B------:R-:W-:Y:S02]  /*23ab0*/  IMAD.IADD R6, R21, 0x1, R6 ;  /* 0x0000000115067824 */ /* 0x000fe400078e0206 */
[----:B--2---:R-:W-:Y:S02]  /*23ac0*/  IMAD R5, R11, R10, RZ ;  /* 0x0000000a0b057224 */ /* 0x004fe400078e02ff */
[----:B0-----:R-:W-:-:S07]  /*23ad0*/  IMAD.MOV.U32 R11, RZ, RZ, 0x1c1f ;  /* 0x00001c1fff0b7424 */ /* 0x001fce00078e00ff */
[----:B-----5:R-:W-:Y:S05]  /*23ae0*/  WARPSYNC.COLLECTIVE R15, `(.L_x_11725) ;  /* 0x000000000f087348 */ /* 0x020fea0003c00000 */
[----:B------:R0:W1:Y:S02]  /*23af0*/  SHFL.IDX P6, R14, R13, R12, R11 ;  /* 0x0000000c0d0e7389 */ /* 0x00006400000c000b */
[----:B01---5:R-:W-:Y:S01]  /*23b00*/  ENDCOLLECTIVE ;  /* 0x000000000000791b */ /* 0x023fe20003800000 */
.L_x_11725:
[----:B------:R-:W-:Y:S02]  /*23b10*/  IMAD.MOV.U32 R13, RZ, RZ, R4 ;  /* 0x000000ffff0d7224 */ /* 0x000fe400078e0004 */
[----:B------:R-:W-:-:S07]  /*23b20*/  IMAD.MOV.U32 R2, RZ, RZ, R14 ;  /* 0x000000ffff027224 */ /* 0x000fce00078e000e */
[----:B------:R-:W-:Y:S05]  /*23b30*/  WARPSYNC.COLLECTIVE R15, `(.L_x_11726) ;  /* 0x000000000f087348 */ /* 0x000fea0003c00000 */
[----:B------:R0:W1:Y:S02]  /*23b40*/  SHFL.IDX P6, R14, R13, R12, R11 ;  /* 0x0000000c0d0e7389 */ /* 0x00006400000c000b */
[----:B01----:R-:W-:Y:S01]  /*23b50*/  ENDCOLLECTIVE ;  /* 0x000000000000791b */ /* 0x003fe20003800000 */
.L_x_11726:
[----:B------:R-:W-:Y:S01]  /*23b60*/  ISETP.GE.AND P2, PT, R6, R5, PT ;  /* 0x000000050600720c */ /* 0x000fe20003f46270 */
[----:B------:R-:W-:Y:S02]  /*23b70*/  IMAD.MOV.U32 R13, RZ, RZ, R0 ;  /* 0x000000ffff0d7224 */ /* 0x000fe400078e0000 */
[----:B------:R-:W-:Y:S02]  /*23b80*/  IMAD.MOV.U32 R12, RZ, RZ, 0x1 ;  /* 0x00000001ff0c7424 */ /* 0x000fe400078e00ff */
[----:B------:R-:W-:-:S08]  /*23b90*/  IMAD.MOV.U32 R3, RZ, RZ, R14 ;  /* 0x000000ffff037224 */ /* 0x000fd000078e000e */
[----:B------:R-:W-:Y:S05]  /*23ba0*/  WARPSYNC.COLLECTIVE R15, `(.L_x_11727) ;  /* 0x000000000f087348 */ /* 0x000fea0003c00000 */
[----:B------:R0:W1:Y:S02]  /*23bb0*/  SHFL.IDX P6, R14, R13, R12, R11 ;  /* 0x0000000c0d0e7389 */ /* 0x00006400000c000b */
[----:B01----:R-:W-:Y:S01]  /*23bc0*/  ENDCOLLECTIVE ;  /* 0x000000000000791b */ /* 0x003fe20003800000 */
.L_x_11727:
        /* <DEDUP_REMOVED lines=16> */
.L_x_11728:
[----:B------:R-:W-:-:S05]  /*23cd0*/  VIADD R10, R6, 0x20 ;  /* 0x00000020060a7836 */ /* 0x000fca0000000000 */
[----:B------:R-:W-:Y:S01]  /*23ce0*/  ISETP.GE.AND P2, PT, R10, R5, PT ;  /* 0x000000050a00720c */ /* 0x000fe20003f46270 */
[----:B------:R-:W-:Y:S02]  /*23cf0*/  IMAD.MOV.U32 R13, RZ, RZ, R0 ;  /* 0x000000ffff0d7224 */ /* 0x000fe400078e0000 */
[----:B------:R-:W-:Y:S02]  /*23d00*/  IMAD.MOV.U32 R12, RZ, RZ, 0x2 ;  /* 0x00000002ff0c7424 */ /* 0x000fe400078e00ff */
[----:B------:R-:W-:-:S08]  /*23d10*/  IMAD.MOV.U32 R3, RZ, RZ, R14 ;  /* 0x000000ffff037224 */ /* 0x000fd000078e000e */
[----:B------:R-:W-:-:S13]  /*23d20*/  @!P2 LEA R3, P4, R20, R3, 0x1 ;  /* 0x000000031403a211 */ /* 0x000fda00078808ff */
[----:B------:R-:W-:Y:S05]  /*23d30*/  WARPSYNC.COLLECTIVE R15, `(.L_x_11729) ;  /* 0x000000000f087348 */ /* 0x000fea0003c00000 */
[----:B------:R0:W1:Y:S02]  /*23d40*/  SHFL.IDX P6, R14, R13, R12, R11 ;  /* 0x0000000c0d0e7389 */ /* 0x00006400000c000b */
[----:B01----:R-:W-:Y:S01]  /*23d50*/  ENDCOLLECTIVE ;  /* 0x000000000000791b */ /* 0x003fe20003800000 */
.L_x_11729:
        /* <DEDUP_REMOVED lines=8> */
[----:B------:R-:W-:Y:S01]  /*23de0*/  @!P2 LDGSTS.E.BYPASS.LTC128B.128 [R9+0xfc00], desc[UR40][R2.64+0x40], !P0 ;  /* 0x0fc000400209afae */ /* 0x000fe2000c101d68 */
[----:B------:R-:W-:-:S03]  /*23df0*/  IMAD.MOV.U32 R13, RZ, RZ, R4 ;  /* 0x000000ffff0d7224 */ /* 0x000fc600078e0004 */
[----:B------:R0:W-:Y:S02]  /*23e00*/  @!P2 LDGSTS.E.BYPASS.LTC128B.128 [R9+0x12c00], desc[UR40][R2.64+0x80], !P1 ;  /* 0x12c000800209afae */ /* 0x0001e4000c901d68 */
[----:B0-----:R-:W-:-:S05]  /*23e10*/  VIADD R2, R6, 0x40 ;  /* 0x0000004006027836 */ /* 0x001fca0000000000 */
[----:B------:R-:W-:Y:S01]  /*23e20*/  ISETP.GE.AND P2, PT, R2, R5, PT ;  /* 0x000000050200720c */ /* 0x000fe20003f46270 */
[----:B------:R-:W-:-:S12]  /*23e30*/  IMAD.MOV.U32 R2, RZ, RZ, R14 ;  /* 0x000000ffff027224 */ /* 0x000fd800078e000e */
[----:B------:R-:W-:Y:S05]  /*23e40*/  WARPSYNC.COLLECTIVE R15, `(.L_x_11730) ;  /* 0x000000000f087348 */ /* 0x000fea0003c00000 */
[----:B------:R0:W1:Y:S02]  /*23e50*/  SHFL.IDX P6, R14, R13, R12, R11 ;  /* 0x0000000c0d0e7389 */ /* 0x00006400000c000b */
[----:B01----:R-:W-:Y:S01]  /*23e60*/  ENDCOLLECTIVE ;  /* 0x000000000000791b */ /* 0x003fe20003800000 */
.L_x_11730:
[----:B------:R-:W-:Y:S02]  /*23e70*/  IMAD.MOV.U32 R13, RZ, RZ, R0 ;  /* 0x000000ffff0d7224 */ /* 0x000fe400078e0000 */
[----:B------:R-:W-:Y:S02]  /*23e80*/  IMAD.MOV.U32 R12, RZ, RZ, 0x3 ;  /* 0x00000003ff0c7424 */ /* 0x000fe400078e00ff */
[----:B------:R-:W-:-:S07]  /*23e90*/  IMAD.MOV.U32 R3, RZ, RZ, R14 ;  /* 0x000000ffff037224 */ /* 0x000fce00078e000e */
[----:B------:R-:W-:Y:S05]  /*23ea0*/  WARPSYNC.COLLECTIVE R15, `(.L_x_11731) ;  /* 0x000000000f087348 */ /* 0x000fea0003c00000 */
[----:B------:R0:W1:Y:S02]  /*23eb0*/  SHFL.IDX P6, R14, R13, R12, R11 ;  /* 0x0000000c0d0e7389 */ /* 0x00006400000c000b */
[----:B01----:R-:W-:Y:S01]  /*23ec0*/  ENDCOLLECTIVE ;  /* 0x000000000000791b */ /* 0x003fe20003800000 */
.L_x_11731:
[----:B------:R-:W-:-:S05]  /*23ed0*/  @!P2 LEA R3, P4, R20, R3, 0x1 ;  /* 0x000000031403a211 */ /* 0x000fca00078808ff */
[----:B------:R-:W-:Y:S02]  /*23ee0*/  @!P2 IMAD.X R2, RZ, RZ, R2, P4 ;  /* 0x000000ffff02a224 */ /* 0x000fe400020e0602 */
[----:B------:R-:W-:-:S03]  /*23ef0*/  IMAD.MOV.U32 R13, RZ, RZ, R4 ;  /* 0x000000ffff0d7224 */ /* 0x000fc600078e0004 */
[----:B------:R-:W-:-:S04]  /*23f00*/  @!P2 LOP3.LUT R3, R3, R2, RZ, 0x3c, !PT ;  /* 0x000000020303a212 */ /* 0x000fc800078e3cff */
[----:B------:R-:W-:Y:S01]  /*23f10*/  @!P2 LOP3.LUT R2, R3, R2, RZ, 0x3c, !PT ;  /* 0x000000020302a212 */ /* 0x000fe200078e3cff */
[----:B------:R-:W-:-:S07]  /*23f20*/  IMAD.MOV.U32 R0, RZ, RZ, R14 ;  /* 0x000000ffff007224 */ /* 0x000fce00078e000e */
[----:B------:R-:W-:Y:S05]  /*23f30*/  WARPSYNC.COLLECTIVE R15, `(.L_x_11732) ;  /* 0x000000000f087348 */ /* 0x000fea0003c00000 */
[----:B------:R0:W1:Y:S02]  /*23f40*/  SHFL.IDX P6, R14, R13, R12, R11 ;  /* 0x0000000c0d0e7389 */ /* 0x00006400000c000b */
[----:B01----:R-:W-:Y:S01]  /*23f50*/  ENDCOLLECTIVE ;  /* 0x000000000000791b */ /* 0x003fe20003800000 */
.L_x_11732:
[----:B------:R-:W-:-:S05]  /*23f60*/  @!P2 LOP3.LUT R3, R3, R2, RZ, 0x3c, !PT ;  /* 0x000000020303a212 */ /* 0x000fca00078e3cff */
        /* <DEDUP_REMOVED lines=8> */
[----:B0-----:R-:W-:-:S05]  /*23ff0*/  VIADD R2, R6, 0x60 ;  /* 0x0000006006027836 */ /* 0x001fca0000000000 */
[----:B------:R-:W-:Y:S01]  /*24000*/  ISETP.GE.AND P2, PT, R2, R5, PT ;  /* 0x000000050200720c */ /* 0x000fe20003f46270 */
[----:B------:R-:W-:-:S12]  /*24010*/  IMAD.MOV.U32 R4, RZ, RZ, R14 ;  /* 0x000000ffff047224 */ /* 0x000fd800078e000e */
[----:B------:R-:W-:Y:S05]  /*24020*/  WARPSYNC.COLLECTIVE R15, `(.L_x_11733) ;  /* 0x000000000f087348 */ /* 0x000fea0003c00000 */
[----:B------:R0:W1:Y:S02]  /*24030*/  SHFL.IDX P6, R14, R13, R12, R11 ;  /* 0x0000000c0d0e7389 */ /* 0x00006400000c000b */
[----:B01----:R-:W-:Y:S01]  /*24040*/  ENDCOLLECTIVE ;  /* 0x000000000000791b */ /* 0x003fe20003800000 */
.L_x_11733:
        /* <DEDUP_REMOVED lines=16> */
.L_x_11734:
[----:B------:R-:W-:Y:S02]  /*24150*/  IMAD.MOV.U32 R13, RZ, RZ, R7 ;  /* 0x000000ffff0d7224 */ /* 0x000fe400078e0007 */
[----:B------:R-:W-:Y:S02]  /*24160*/  IMAD.MOV.U32 R12, RZ, RZ, 0x1 ;  /* 0x00000001ff0c7424 */ /* 0x000fe400078e00ff */
[----:B------:R-:W-:-:S07]  /*24170*/  IMAD.MOV.U32 R2, RZ, RZ, R14 ;  /* 0x000000ffff027224 */ /* 0x000fce00078e000e */
[----:B------:R-:W-:Y:S05]  /*24180*/  WARPSYNC.COLLECTIVE R15, `(.L_x_11735) ;  /* 0x000000000f087348 */ /* 0x000fea0003c00000 */
[----:B------:R0:W1:Y:S02]  /*24190*/  SHFL.IDX P6, R14, R13, R12, R11 ;  /* 0x0000000c0d0e7389 */ /* 0x00006400000c000b */
[----:B01----:R-:W-:Y:S01]  /*241a0*/  ENDCOLLECTIVE ;  /* 0x000000000000791b */ /* 0x003fe20003800000 */
.L_x_11735:
[----:B------:R-:W-:Y:S01]  /*241b0*/  IMAD.MOV.U32 R13, RZ, RZ, R8 ;  /* 0x000000ffff0d7224 */ /* 0x000fe200078e0008 */
[----:B------:R-:W-:Y:S01]  /*241c0*/  @!P2 LEA R2, P4, R20, R2, 0x1 ;  /* 0x000000021402a211 */ /* 0x000fe200078808ff */
[----:B------:R-:W-:-:S12]  /*241d0*/  IMAD.MOV.U32 R7, RZ, RZ, R14 ;  /* 0x000000ffff077224 */ /* 0x000fd800078e000e */
[----:B------:R-:W-:Y:S05]  /*241e0*/  WARPSYNC.COLLECTIVE R15, `(.L_x_11736) ;  /* 0x000000000f087348 */ /* 0x000fea0003c00000 */
[----:B------:R0:W1:Y:S02]  /*241f0*/  SHFL.IDX P6, R14, R13, R12, R11 ;  /* 0x0000000c0d0e7389 */ /* 0x00006400000c000b */
[----:B01----:R-:W-:Y:S01]  /*24200*/  ENDCOLLECTIVE ;  /* 0x000000000000791b */ /* 0x003fe20003800000 */
.L_x_11736:
[----:B------:R-:W-:-:S04]  /*24210*/  @!P2 IMAD.X R0, RZ, RZ, R0, P4 ;  /* 0x000000ffff00a224 */ /* 0x000fc800020e0600 */
[----:B------:R-:W-:-:S05]  /*24220*/  @!P2 IMAD.MOV.U32 R3, RZ, RZ, R0 ;  /* 0x000000ffff03a224 */ /* 0x000fca00078e0000 */
[----:B------:R-:W-:Y:S01]  /*24230*/  @!PT LDS RZ, [RZ] ;  /* 0x00000000fffff984 */ /* 0x000fe20000000800 */
[----:B------:R-:W-:Y:S01]  /*24240*/  @!PT LDS RZ, [RZ] ;  /* 0x00000000fffff984 */ /* 0x000fe20000000800 */
[----:B------:R-:W-:Y:S01]  /*24250*/  @!PT LDS RZ, [RZ] ;  /* 0x00000000fffff984 */ /* 0x000fe20000000800 */
[----:B------:R-:W-:Y:S04]  /*24260*/  @!P2 LDGSTS.E.BYPASS.LTC128B.128 [R9+0xe400], desc[UR40][R2.64], !P3 ;  /* 0x0e4000000209afae */ /* 0x000fe8000d901d68 */
[----:B------:R-:W-:Y:S04]  /*24270*/  @!P2 LDGSTS.E.BYPASS.LTC128B.128 [R9+0x11400], desc[UR40][R2.64+0x40], !P0 ;  /* 0x114000400209afae */ /* 0x000fe8000c101d68 */
[----:B------:R0:W-:Y:S02]  /*24280*/  @!P2 LDGSTS.E.BYPASS.LTC128B.128 [R9+0x14400], desc[UR40][R2.64+0x80], !P1 ;  /* 0x144000800209afae */ /* 0x0001e4000c901d68 */
[----:B0-----:R-:W-:Y:S01]  /*24290*/  IMAD.MOV.U32 R2, RZ, RZ, R14 ;  /* 0x000000ffff027224 */ /* 0x001fe200078e000e */
[----:B------:R-:W-:Y:S06]  /*242a0*/  BRA `(.L_x_11737) ;  /* 0xffffffac006c7947 */ /* 0x000fec000383ffff */
.L_x_11584:
[----:B-1----:R1:W2:Y:S02]  /*242b0*/  SYNCS.PHASECHK.TRANS64.TRYWAIT P0, [R22+URZ+0x2d820], R3 ;  /* 0x02d82003160075a7 */ /* 0x0022a4000800017f */
[----:B--2---:R-:W-:Y:S05]  /*242c0*/  @!P0 NANOSLEEP.SYNCS 0x989680 ;  /* 0x009896800000895d */ /* 0x004fea0003900000 */
[----:B------:R-:W2:Y:S02]  /*242d0*/  @!P0 SYNCS.PHASECHK.TRANS64 P0, [R22+URZ+0x2d820], R3 ;  /* 0x02d82003160085a7 */ /* 0x000ea4000800007f */
[----:B--2---:R-:W-:Y:S05]  /*242e0*/  @!P0 BRA `(.L_x_11584) ;  /* 0xfffffffc00f08947 */ /* 0x004fea000383ffff */
[----:B------:R-:W-:Y:S05]  /*242f0*/  BRA `(.L_x_11738) ;  /* 0xffffffac00d47947 */ /* 0x000fea000383ffff */
.L_x_11593:
[----:B-1----:R1:W2:Y:S02]  /*24300*/  SYNCS.PHASECHK.TRANS64.TRYWAIT P0, [R3+URZ+0x2d840], R2 ;  /* 0x02d84002030075a7 */ /* 0x0022a4000800017f */
[----:B--2---:R-:W-:Y:S05]  /*24310*/  @!P0 NANOSLEEP.SYNCS 0x989680 ;  /* 0x009896800000895d */ /* 0x004fea0003900000 */
[----:B------:R-:W2:Y:S02]  /*24320*/  @!P0 SYNCS.PHASECHK.TRANS64 P0, [R3+URZ+0x2d840], R2 ;  /* 0x02d84002030085a7 */ /* 0x000ea4000800007f */
[----:B--2---:R-:W-:Y:S05]  /*24330*/  @!P0 BRA `(.L_x_11593) ;  /* 0xfffffffc00f08947 */ /* 0x004fea000383ffff */
[----:B------:R-:W-:Y:S05]  /*24340*/  BRA `(.L_x_11739) ;  /* 0xffffffb0008c7947 */ /* 0x000fea000383ffff */
.L_x_11600:
[----:B0-----:R0:W1:Y:S02]  /*24350*/  SYNCS.PHASECHK.TRANS64.TRYWAIT P0, [R2+URZ+0x2d860], R3 ;  /* 0x02d86003020075a7 */ /* 0x001064000800017f */
[----:B-1----:R-:W-:Y:S05]  /*24360*/  @!P0 NANOSLEEP.SYNCS 0x989680 ;  /* 0x009896800000895d */ /* 0x002fea0003900000 */
[----:B------:R-:W1:Y:S02]  /*24370*/  @!P0 SYNCS.PHASECHK.TRANS64 P0, [R2+URZ+0x2d860], R3 ;  /* 0x02d86003020085a7 */ /* 0x000e64000800007f */
[----:B-1----:R-:W-:Y:S05]  /*24380*/  @!P0 BRA `(.L_x_11600) ;  /* 0xfffffffc00f08947 */ /* 0x002fea000383ffff */
[----:B------:R-:W-:Y:S05]  /*24390*/  BRA `(.L_x_11740) ;  /* 0xffffffb400907947 */ /* 0x000fea000383ffff */
.L_x_11611:
[----:B0-----:R0:W2:Y:S02]  /*243a0*/  SYNCS.PHASECHK.TRANS64.TRYWAIT P0, [R4+URZ+0x2d840], R2 ;  /* 0x02d84002040075a7 */ /* 0x0010a4000800017f */
[----:B--2---:R-:W-:Y:S05]  /*243b0*/  @!P0 NANOSLEEP.SYNCS 0x989680 ;  /* 0x009896800000895d */ /* 0x004fea0003900000 */
[----:B------:R-:W2:Y:S02]  /*243c0*/  @!P0 SYNCS.PHASECHK.TRANS64 P0, [R4+URZ+0x2d840], R2 ;  /* 0x02d84002040085a7 */ /* 0x000ea4000800007f */
[----:B--2---:R-:W-:Y:S05]  /*243d0*/  @!P0 BRA `(.L_x_11611) ;  /* 0xfffffffc00f08947 */ /* 0x004fea000383ffff */
[----:B------:R-:W-:Y:S05]  /*243e0*/  BRA `(.L_x_11741) ;  /* 0xffffffbc00507947 */ /* 0x000fea000383ffff */
.L_x_11618:
[----:B0-----:R0:W1:Y:S02]  /*243f0*/  SYNCS.PHASECHK.TRANS64.TRYWAIT P0, [R3+URZ+0x2d860], R27 ;  /* 0x02d8601b030075a7 */ /* 0x001064000800017f */
[----:B-1----:R-:W-:Y:S05]  /*24400*/  @!P0 NANOSLEEP.SYNCS 0x989680 ;  /* 0x009896800000895d */ /* 0x002fea0003900000 */
[----:B------:R-:W1:Y:S02]  /*24410*/  @!P0 SYNCS.PHASECHK.TRANS64 P0, [R3+URZ+0x2d860], R27 ;  /* 0x02d8601b030085a7 */ /* 0x000e64000800007f */
[----:B-1----:R-:W-:Y:S05]  /*24420*/  @!P0 BRA `(.L_x_11618) ;  /* 0xfffffffc00f08947 */ /* 0x002fea000383ffff */
[----:B------:R-:W-:Y:S05]  /*24430*/  BRA `(.L_x_11742) ;  /* 0xffffffc000547947 */ /* 0x000fea000383ffff */
.L_x_11629:
[----:B0-----:R0:W2:Y:S02]  /*24440*/  SYNCS.PHASECHK.TRANS64.TRYWAIT P0, [R4+URZ+0x2d840], R2 ;  /* 0x02d84002040075a7 */ /* 0x0010a4000800017f */
[----:B--2---:R-:W-:Y:S05]  /*24450*/  @!P0 NANOSLEEP.SYNCS 0x989680 ;  /* 0x009896800000895d */ /* 0x004fea0003900000 */
[----:B------:R-:W2:Y:S02]  /*24460*/  @!P0 SYNCS.PHASECHK.TRANS64 P0, [R4+URZ+0x2d840], R2 ;  /* 0x02d84002040085a7 */ /* 0x000ea4000800007f */
[----:B--2---:R-:W-:Y:S05]  /*24470*/  @!P0 BRA `(.L_x_11629) ;  /* 0xfffffffc00f08947 */ /* 0x004fea000383ffff */
[----:B------:R-:W-:Y:S05]  /*24480*/  BRA `(.L_x_11743) ;  /* 0xffffffc400e87947 */ /* 0x000fea000383ffff */
.L_x_11636:
[----:B0-----:R0:W1:Y:S02]  /*24490*/  SYNCS.PHASECHK.TRANS64.TRYWAIT P0, [R3+URZ+0x2d860], R7 ;  /* 0x02d86007030075a7 */ /* 0x001064000800017f */
[----:B-1----:R-:W-:Y:S05]  /*244a0*/  @!P0 NANOSLEEP.SYNCS 0x989680 ;  /* 0x009896800000895d */ /* 0x002fea0003900000 */
[----:B------:R-:W1:Y:S02]  /*244b0*/  @!P0 SYNCS.PHASECHK.TRANS64 P0, [R3+URZ+0x2d860], R7 ;  /* 0x02d86007030085a7 */ /* 0x000e64000800007f */
[----:B-1----:R-:W-:Y:S05]  /*244c0*/  @!P0 BRA `(.L_x_11636) ;  /* 0xfffffffc00f08947 */ /* 0x002fea000383ffff */
[----:B------:R-:W-:Y:S05]  /*244d0*/  BRA `(.L_x_11744) ;  /* 0xffffffc800ec7947 */ /* 0x000fea000383ffff */
.L_x_11649:
[----:B-1----:R1:W2:Y:S02]  /*244e0*/  SYNCS.PHASECHK.TRANS64.TRYWAIT P0, [R3+URZ+0x2d860], R0 ;  /* 0x02d86000030075a7 */ /* 0x0022a4000800017f */
[----:B--2---:R-:W-:Y:S05]  /*244f0*/  @!P0 NANOSLEEP.SYNCS 0x989680 ;  /* 0x009896800000895d */ /* 0x004fea0003900000 */
[----:B------:R-:W2:Y:S02]  /*24500*/  @!P0 SYNCS.PHASECHK.TRANS64 P0, [R3+URZ+0x2d860], R0 ;  /* 0x02d86000030085a7 */ /* 0x000ea4000800007f */
[----:B--2---:R-:W-:Y:S05]  /*24510*/  @!P0 BRA `(.L_x_11649) ;  /* 0xfffffffc00f08947 */ /* 0x004fea000383ffff */
[----:B------:R-:W-:Y:S05]  /*24520*/  BRA `(.L_x_11745) ;  /* 0xffffffd000687947 */ /* 0x000fea000383ffff */
.L_x_11658:
[----:B------:R-:W-:Y:S01]  /*24530*/  BSSY B0, `(.L_x_11746) ;  /* 0x0000008000007945 */ /* 0x000fe20003800000 */
[----:B------:R-:W-:Y:S02]  /*24540*/  IMAD.MOV.U32 R13, RZ, RZ, R16 ;  /* 0x000000ffff0d7224 */ /* 0x000fe400078e0010 */
[----:B0-----:R-:W-:Y:S02]  /*24550*/  IMAD.MOV.U32 R12, RZ, RZ, RZ ;  /* 0x000000ffff0c7224 */ /* 0x001fe400078e00ff */
[----:B------:R-:W-:Y:S02]  /*24560*/  IMAD.MOV.U32 R11, RZ, RZ, 0x1f ;  /* 0x0000001fff0b7424 */ /* 0x000fe400078e00ff */
[----:B------:R-:W-:-:S07]  /*24570*/  IMAD.MOV.U32 R15, RZ, RZ, -0x1 ;  /* 0xffffffffff0f7424 */ /* 0x000fce00078e00ff */
[----:B-1----:R-:W-:Y:S05]  /*24580*/  WARPSYNC.COLLECTIVE R15, `(.L_x_11747) ;  /* 0x000000000f087348 */ /* 0x002fea0003c00000 */
[----:B------:R0:W2:Y:S02]  /*24590*/  SHFL.IDX P6, R14, R13, R12, R11 ;  /* 0x0000000c0d0e7389 */ /* 0x0000a400000c000b */
[----:B012---:R-:W-:Y:S01]  /*245a0*/  ENDCOLLECTIVE ;  /* 0x000000000000791b */ /* 0x007fe20003800000 */
.L_x_11747:
[----:B------:R-:W-:Y:S05]  /*245b0*/  BSYNC B0 ;  /* 0x0000000000007941 */ /* 0x000fea0003800000 */
.L_x_11746:
        /* <DEDUP_REMOVED lines=10> */
.L_x_11748:
        /* <DEDUP_REMOVED lines=16> */
.L_x_11749:
        /* <DEDUP_REMOVED lines=8> */
.L_x_11750:
[----:B------:R-:W-:Y:S01]  /*247e0*/  IMAD.MOV.U32 R12, RZ, RZ, 0x4 ;  /* 0x00000004ff0c7424 */ /* 0x000fe200078e00ff */
[----:B------:R-:W-:-:S05]  /*247f0*/  SEL R5, R14, RZ, P0 ;  /* 0x000000ff0e057207 */ /* 0x000fca0000000000 */
[----:B------:R-:W-:-:S04]  /*24800*/  IMAD.IADD R5, R4, 0x1, R5 ;  /* 0x0000000104057824 */ /* 0x000fc800078e0205 */
[----:B------:R-:W-:-:S07]  /*24810*/  IMAD.MOV.U32 R13, RZ, RZ, R5 ;  /* 0x000000ffff0d7224 */ /* 0x000fce00078e0005 */
[----:B------:R-:W-:Y:S05]  /*24820*/  WARPSYNC.COLLECTIVE R15, `(.L_x_11751) ;  /* 0x000000000f087348 */ /* 0x000fea0003c00000 */
[----:B------:R0:W1:Y:S02]  /*24830*/  SHFL.UP P6, R14, R13, R12, R11 ;  /* 0x0400000c0d0e7389 */ /* 0x00006400000c000b */
[----:B01----:R-:W-:Y:S01]  /*24840*/  ENDCOLLECTIVE ;  /* 0x000000000000791b */ /* 0x003fe20003800000 */
.L_x_11751:
[----:B------:R-:W-:Y:S01]  /*24850*/  IMAD.MOV.U32 R12, RZ, RZ, 0x8 ;  /* 0x00000008ff0c7424 */ /* 0x000fe200078e00ff */
[----:B------:R-:W-:-:S05]  /*24860*/  SEL R6, R14, RZ, P1 ;  /* 0x000000ff0e067207 */ /* 0x000fca0000800000 */
[----:B------:R-:W-:-:S04]  /*24870*/  IMAD.IADD R6, R5, 0x1, R6 ;  /* 0x0000000105067824 */ /* 0x000fc800078e0206 */
[----:B------:R-:W-:-:S07]  /*24880*/  IMAD.MOV.U32 R13, RZ, RZ, R6 ;  /* 0x000000ffff0d7224 */ /* 0x000fce00078e0006 */
[----:B------:R-:W-:Y:S05]  /*24890*/  WARPSYNC.COLLECTIVE R15, `(.L_x_11752) ;  /* 0x000000000f087348 */ /* 0x000fea0003c00000 */
[----:B------:R0:W1:Y:S02]  /*248a0*/  SHFL.UP P6, R14, R13, R12, R11 ;  /* 0x0400000c0d0e7389 */ /* 0x00006400000c000b */
[----:B01----:R-:W-:Y:S01]  /*248b0*/  ENDCOLLECTIVE ;  /* 0x000000000000791b */ /* 0x003fe20003800000 */
.L_x_11752:
[----:B------:R-:W-:Y:S01]  /*248c0*/  IMAD.MOV.U32 R12, RZ, RZ, 0x10 ;  /* 0x00000010ff0c7424 */ /* 0x000fe200078e00ff */
[----:B------:R-:W-:-:S05]  /*248d0*/  SEL R3, R14, RZ, P2 ;  /* 0x000000ff0e037207 */ /* 0x000fca0001000000 */
[----:B------:R-:W-:-:S04]  /*248e0*/  IMAD.IADD R4, R6, 0x1, R3 ;  /* 0x0000000106047824 */ /* 0x000fc800078e0203 */
[----:B------:R-:W-:-:S07]  /*248f0*/  IMAD.MOV.U32 R13, RZ, RZ, R4 ;  /* 0x000000ffff0d7224 */ /* 0x000fce00078e0004 */
[----:B------:R-:W-:Y:S05]  /*24900*/  WARPSYNC.COLLECTIVE R15, `(.L_x_11753) ;  /* 0x000000000f087348 */ /* 0x000fea0003c00000 */
[----:B------:R0:W1:Y:S02]  /*24910*/  SHFL.UP P6, R14, R13, R12, R11 ;  /* 0x0400000c0d0e7389 */ /* 0x00006400000c000b */
[----:B01----:R-:W-:Y:S01]  /*24920*/  ENDCOLLECTIVE ;  /* 0x000000000000791b */ /* 0x003fe20003800000 */
.L_x_11753:
        /* <DEDUP_REMOVED lines=8> */
.L_x_11754:
[----:B------:R-:W-:Y:S05]  /*249b0*/  BRA `(.L_x_11755) ;  /* 0xffffffd400207947 */ /* 0x000fea000383ffff */
.L_x_11663:
[----:B------:R-:W-:Y:S01]  /*249c0*/  BSSY B0, `(.L_x_11756) ;  /* 0x0000008000007945 */ /* 0x000fe20003800000 */
[----:B-----5:R-:W-:Y:S02]  /*249d0*/  IMAD.MOV.U32 R13, RZ, RZ, R2 ;  /* 0x000000ffff0d7224 */ /* 0x020fe400078e0002 */
[----:B0-----:R-:W-:Y:S02]  /*249e0*/  IMAD.MOV.U32 R12, RZ, RZ, 0x1 ;  /* 0x00000001ff0c7424 */ /* 0x001fe400078e00ff */
[----:B------:R-:W-:Y:S02]  /*249f0*/  IMAD.MOV.U32 R11, RZ, RZ, RZ ;  /* 0x000000ffff0b7224 */ /* 0x000fe400078e00ff */
[----:B------:R-:W-:-:S07]  /*24a00*/  IMAD.MOV.U32 R15, RZ, RZ, -0x1 ;  /* 0xffffffffff0f7424 */ /* 0x000fce00078e00ff */
[----:B-12---:R-:W-:Y:S05]  /*24a10*/  WARPSYNC.COLLECTIVE R15, `(.L_x_11757) ;  /* 0x000000000f087348 */ /* 0x006fea0003c00000 */
[----:B------:R0:W3:Y:S02]  /*24a20*/  SHFL.UP P6, R14, R13, R12, R11 ;  /* 0x0400000c0d0e7389 */ /* 0x0000e400000c000b */
[----:B0123--:R-:W-:Y:S01]  /*24a30*/  ENDCOLLECTIVE ;  /* 0x000000000000791b */ /* 0x00ffe20003800000 */
.L_x_11757:
[----:B------:R-:W-:Y:S05]  /*24a40*/  BSYNC B0 ;  /* 0x0000000000007941 */ /* 0x000fea0003800000 */
.L_x_11756:
[----:B------:R-:W-:Y:S01]  /*24a50*/  LOP3.LUT P4, RZ, R23, 0x1, RZ, 0xc0, !PT ;  /* 0x0000000117ff7812 */ /* 0x000fe2000788c0ff */
[----:B------:R-:W-:Y:S02]  /*24a60*/  IMAD.MOV.U32 R12, RZ, RZ, 0x2 ;  /* 0x00000002ff0c7424 */ /* 0x000fe400078e00ff */
[----:B------:R-:W-:Y:S01]  /*24a70*/  IMAD.MOV.U32 R11, RZ, RZ, RZ ;  /* 0x000000ffff0b7224 */ /* 0x000fe200078e00ff */
[----:B------:R-:W-:Y:S01]  /*24a80*/  SEL R13, R14, RZ, P4 ;  /* 0x000000ff0e0d7207 */ /* 0x000fe20002000000 */
[----:B------:R-:W-:-:S04]  /*24a90*/  IMAD.MOV.U32 R15, RZ, RZ, -0x1 ;  /* 0xffffffffff0f7424 */ /* 0x000fc800078e00ff */
[----:B------:R-:W-:-:S07]  /*24aa0*/  IMAD.IADD R13, R2, 0x1, R13 ;  /* 0x00000001020d7824 */ /* 0x000fce00078e020d */
[----:B------:R-:W-:Y:S05]  /*24ab0*/  WARPSYNC.COLLECTIVE R15, `(.L_x_11758) ;  /* 0x000000000f087348 */ /* 0x000fea0003c00000 */
[----:B------:R0:W1:Y:S02]  /*24ac0*/  SHFL.UP P6, R14, R13, R12, R11 ;  /* 0x0400000c0d0e7389 */ /* 0x00006400000c000b */
[----:B01----:R-:W-:Y:S01]  /*24ad0*/  ENDCOLLECTIVE ;  /* 0x000000000000791b */ /* 0x003fe20003800000 */
.L_x_11758:
[----:B------:R-:W-:Y:S01]  /*24ae0*/  IMAD.MOV.U32 R12, RZ, RZ, 0x4 ;  /* 0x00000004ff0c7424 */ /* 0x000fe200078e00ff */
[----:B------:R-:W-:-:S05]  /*24af0*/  SEL R14, R14, RZ, P0 ;  /* 0x000000ff0e0e7207 */ /* 0x000fca0000000000 */
[----:B------:R-:W-:-:S04]  /*24b00*/  IMAD.IADD R3, R13, 0x1, R14 ;  /* 0x000000010d037824 */ /* 0x000fc800078e020e */
[----:B------:R-:W-:-:S07]  /*24b10*/  IMAD.MOV.U32 R13, RZ, RZ, R3 ;  /* 0x000000ffff0d7224 */ /* 0x000fce00078e0003 */
[----:B------:R-:W-:Y:S05]  /*24b20*/  WARPSYNC.COLLECTIVE R15, `(.L_x_11759) ;  /* 0x000000000f087348 */ /* 0x000fea0003c00000 */
[----:B------:R0:W1:Y:S02]  /*24b30*/  SHFL.UP P6, R14, R13, R12, R11 ;  /* 0x0400000c0d0e7389 */ /* 0x00006400000c000b */
[----:B01----:R-:W-:Y:S01]  /*24b40*/  ENDCOLLECTIVE ;  /* 0x000000000000791b */ /* 0x003fe20003800000 */
.L_x_11759:
[----:B------:R-:W-:Y:S01]  /*24b50*/  IMAD.MOV.U32 R12, RZ, RZ, 0x8 ;  /* 0x00000008ff0c7424 */ /* 0x000fe200078e00ff */
[----:B------:R-:W-:-:S05]  /*24b60*/  SEL R4, R14, RZ, P1 ;  /* 0x000000ff0e047207 */ /* 0x000fca0000800000 */
[----:B------:R-:W-:-:S04]  /*24b70*/  IMAD.IADD R4, R3, 0x1, R4 ;  /* 0x0000000103047824 */ /* 0x000fc800078e0204 */
[----:B------:R-:W-:-:S07]  /*24b80*/  IMAD.MOV.U32 R13, RZ, RZ, R4 ;  /* 0x000000ffff0d7224 */ /* 0x000fce00078e0004 */
[----:B------:R-:W-:Y:S05]  /*24b90*/  WARPSYNC.COLLECTIVE R15, `(.L_x_11760) ;  /* 0x000000000f087348 */ /* 0x000fea0003c00000 */
[----:B------:R0:W1:Y:S02]  /*24ba0*/  SHFL.UP P6, R14, R13, R12, R11 ;  /* 0x0400000c0d0e7389 */ /* 0x00006400000c000b */
[----:B01----:R-:W-:Y:S01]  /*24bb0*/  ENDCOLLECTIVE ;  /* 0x000000000000791b */ /* 0x003fe20003800000 */
.L_x_11760:
[----:B------:R-:W-:Y:S01]  /*24bc0*/  IMAD.MOV.U32 R12, RZ, RZ, 0x10 ;  /* 0x00000010ff0c7424 */ /* 0x000fe200078e00ff */
[----:B------:R-:W-:-:S05]  /*24bd0*/  SEL R5, R14, RZ, P2 ;  /* 0x000000ff0e057207 */ /* 0x000fca0001000000 */
[----:B------:R-:W-:-:S04]  /*24be0*/  IMAD.IADD R5, R4, 0x1, R5 ;  /* 0x0000000104057824 */ /* 0x000fc800078e0205 */
[----:B------:R-:W-:-:S07]  /*24bf0*/  IMAD.MOV.U32 R13, RZ, RZ, R5 ;  /* 0x000000ffff0d7224 */ /* 0x000fce00078e0005 */
[----:B------:R-:W-:Y:S05]  /*24c00*/  WARPSYNC.COLLECTIVE R15, `(.L_x_11761) ;  /* 0x000000000f087348 */ /* 0x000fea0003c00000 */
[----:B------:R0:W1:Y:S02]  /*24c10*/  SHFL.UP P6, R14, R13, R12, R11 ;  /* 0x0400000c0d0e7389 */ /* 0x00006400000c000b */
[----:B01----:R-:W-:Y:S01]  /*24c20*/  ENDCOLLECTIVE ;  /* 0x000000000000791b */ /* 0x003fe20003800000 */
.L_x_11761:
        /* <DEDUP_REMOVED lines=8> */
.L_x_11762:
[----:B------:R-:W-:Y:S05]  /*24cb0*/  BRA `(.L_x_11763) ;  /* 0xffffffd000fc7947 */ /* 0x000fea000383ffff */
.L_x_11665:
[----:B------:R-:W-:Y:S01]  /*24cc0*/  BSSY B0, `(.L_x_11764) ;  /* 0x0000006000007945 */ /* 0x000fe20003800000 */
[----:B------:R-:W-:Y:S01]  /*24cd0*/  PLOP3.LUT P6, PT, P6, PT, PT, 0x8, 0x0 ;  /* 0x000000000000781c */ /* 0x000fe200037ce170 */
[----:B------:R-:W-:-:S12]  /*24ce0*/  IMAD.MOV.U32 R15, RZ, RZ, -0x1 ;  /* 0xffffffffff0f7424 */ /* 0x000fd800078e00ff */
[----:B01----:R-:W-:Y:S05]  /*24cf0*/  WARPSYNC.COLLECTIVE R15, `(.L_x_11765) ;  /* 0x000000000f087348 */ /* 0x003fea0003c00000 */
[----:B------:R-:W-:Y:S01]  /*24d00*/  VOTE.ANY R14, PT, P6 ;  /* 0x00000000000e7806 */ /* 0x000fe200030e0100 */
[----:B01----:R-:W-:Y:S06]  /*24d10*/  ENDCOLLECTIVE ;  /* 0x000000000000791b */ /* 0x003fec0003800000 */
.L_x_11765:
[----:B------:R-:W-:Y:S05]  /*24d20*/  BSYNC B0 ;  /* 0x0000000000007941 */ /* 0x000fea0003800000 */
.L_x_11764:
        /* <DEDUP_REMOVED lines=9> */
.L_x_11766:
[----:B------:R-:W-:Y:S01]  /*24dc0*/  IMAD.MOV.U32 R17, RZ, RZ, R14 ;  /* 0x000000ffff117224 */ /* 0x000fe200078e000e */
[----:B------:R-:W-:Y:S06]  /*24dd0*/  BRA `(.L_x_11767) ;  /* 0xffffffd000ec7947 */ /* 0x000fec000383ffff */
.L_x_11667:
[----:B------:R-:W-:Y:S01]  /*24de0*/  BSSY B0, `(.L_x_11768) ;  /* 0x0000007000007945 */ /* 0x000fe20003800000 */
[----:B------:R-:W-:Y:S02]  /*24df0*/  IMAD.MOV.U32 R13, RZ, RZ, R3 ;  /* 0x000000ffff0d7224 */ /* 0x000fe400078e0003 */
[----:B------:R-:W-:Y:S02]  /*24e00*/  IMAD.MOV.U32 R11, RZ, RZ, 0x1f ;  /* 0x0000001fff0b7424 */ /* 0x000fe400078e00ff */
[----:B------:R-:W-:-:S07]  /*24e10*/  IMAD.MOV.U32 R15, RZ, RZ, -0x1 ;  /* 0xffffffffff0f7424 */ /* 0x000fce00078e00ff */
[----:B-123--:R-:W-:Y:S05]  /*24e20*/  WARPSYNC.COLLECTIVE R15, `(.L_x_11769) ;  /* 0x000000000f087348 */ /* 0x00efea0003c00000 */
[----:B------:R0:W4:Y:S02]  /*24e30*/  SHFL.IDX P6, R14, R13, R12, R11 ;  /* 0x0000000c0d0e7389 */ /* 0x00012400000c000b */
[----:B01234-:R-:W-:Y:S01]  /*24e40*/  ENDCOLLECTIVE ;  /* 0x000000000000791b */ /* 0x01ffe20003800000 */
.L_x_11769:
[----:B------:R-:W-:Y:S05]  /*24e50*/  BSYNC B0 ;  /* 0x0000000000007941 */ /* 0x000fea0003800000 */
.L_x_11768:
[----:B------:R-:W-:Y:S01]  /*24e60*/  IMAD.MOV.U32 R5, RZ, RZ, R14 ;  /* 0x000000ffff057224 */ /* 0x000fe200078e000e */
[----:B------:R-:W-:Y:S06]  /*24e70*/  BRA `(.L_x_11666) ;  /* 0xffffffd000e07947 */ /* 0x000fec000383ffff */
.L_x_11671:
[----:B-1----:R1:W3:Y:S02]  /*24e80*/  SYNCS.PHASECHK.TRANS64.TRYWAIT P0, [R7+URZ+0x2d820], R0 ;  /* 0x02d82000070075a7 */ /* 0x0022e4000800017f */
[----:B---3--:R-:W-:Y:S05]  /*24e90*/  @!P0 NANOSLEEP.SYNCS 0x989680 ;  /* 0x009896800000895d */ /* 0x008fea0003900000 */
[----:B------:R-:W3:Y:S02]  /*24ea0*/  @!P0 SYNCS.PHASECHK.TRANS64 P0, [R7+URZ+0x2d820], R0 ;  /* 0x02d82000070085a7 */ /* 0x000ee4000800007f */
[----:B---3--:R-:W-:Y:S05]  /*24eb0*/  @!P0 BRA `(.L_x_11671) ;  /* 0xfffffffc00f08947 */ /* 0x008fea000383ffff */
[----:B------:R-:W-:Y:S05]  /*24ec0*/  BRA `(.L_x_11770) ;  /* 0xffffffd800547947 */ /* 0x000fea000383ffff */
.L_x_11672:
        /* <DEDUP_REMOVED lines=11> */
.L_x_11772:
[----:B------:R-:W-:Y:S05]  /*24f80*/  BSYNC B0 ;  /* 0x0000000000007941 */ /* 0x000fea0003800000 */
.L_x_11771:
[----:B------:R-:W-:Y:S05]  /*24f90*/  BRA `(.L_x_11773) ;  /* 0xffffffd8003c7947 */ /* 0x000fea000383ffff */
.L_x_11673:
[----:B------:R-:W-:Y:S01]  /*24fa0*/  BSSY B0, `(.L_x_11774) ;  /* 0x0000006000007945 */ /* 0x000fe20003800000 */
[----:B------:R-:W-:-:S07]  /*24fb0*/  IMAD.MOV.U32 R15, RZ, RZ, -0x1 ;  /* 0xffffffffff0f7424 */ /* 0x000fce00078e00ff */
[----:B012---:R-:W-:Y:S05]  /*24fc0*/  WARPSYNC.COLLECTIVE R15, `(.L_x_11775) ;  /* 0x000000000f0c7348 */ /* 0x007fea0003c00000 */
[----:B------:R-:W-:Y:S02]  /*24fd0*/  ELECT P6, UR62, PT ;  /* 0x00000000003e782f */ /* 0x000fe400038c0000 */
[----:B------:R-:W-:Y:S01]  /*24fe0*/  MOV R14, UR62 ;  /* 0x0000003e000e7c02 */ /* 0x000fe20008000f00 */
[----:B012---:R-:W-:Y:S10]  /*24ff0*/  ENDCOLLECTIVE ;  /* 0x000000000000791b */ /* 0x007ff40003800000 */
.L_x_11775:
[----:B------:R-:W-:Y:S05]  /*25000*/  BSYNC B0 ;  /* 0x0000000000007941 */ /* 0x000fea0003800000 */
.L_x_11774:
[----:B------:R-:W-:Y:S05]  /*25010*/  BRA `(.L_x_11776) ;  /* 0xffffffd800307947 */ /* 0x000fea000383ffff */
.L_x_11675:
[----:B-1----:R1:W3:Y:S02]  /*25020*/  SYNCS.PHASECHK.TRANS64.TRYWAIT P0, [R5+URZ], R4 ;  /* 0x00000004050075a7 */ /* 0x0022e4000800017f */
[----:B---3--:R-:W-:Y:S05]  /*25030*/  @!P0 NANOSLEEP.SYNCS 0x989680 ;  /* 0x009896800000895d */ /* 0x008fea0003900000 */
[----:B------:R-:W3:Y:S02]  /*25040*/  @!P0 SYNCS.PHASECHK.TRANS64 P0, [R5+URZ], R4 ;  /* 0x00000004050085a7 */ /* 0x000ee4000800007f */
[----:B---3--:R-:W-:Y:S05]  /*25050*/  @!P0 BRA `(.L_x_11675) ;  /* 0xfffffffc00f08947 */ /* 0x008fea000383ffff */
[----:B------:R-:W-:Y:S05]  /*25060*/  BRA `(.L_x_11777) ;  /* 0xffffffd800647947 */ /* 0x000fea000383ffff */
.L_x_11676:
[----:B---3--:R3:W4:Y:S02]  /*25070*/  SYNCS.PHASECHK.TRANS64.TRYWAIT P0, [R3+URZ], R0 ;  /* 0x00000000030075a7 */ /* 0x008724000800017f */
[----:B----4-:R-:W-:Y:S05]  /*25080*/  @!P0 NANOSLEEP.SYNCS 0x989680 ;  /* 0x009896800000895d */ /* 0x010fea0003900000 */
[----:B------:R-:W4:Y:S02]  /*25090*/  @!P0 SYNCS.PHASECHK.TRANS64 P0, [R3+URZ], R0 ;  /* 0x00000000030085a7 */ /* 0x000f24000800007f */
[----:B----4-:R-:W-:Y:S05]  /*250a0*/  @!P0 BRA `(.L_x_11676) ;  /* 0xfffffffc00f08947 */ /* 0x010fea000383ffff */
[----:B------:R-:W-:Y:S05]  /*250b0*/  BRA `(.L_x_11778) ;  /* 0xffffffd800587947 */ /* 0x000fea000383ffff */
.L_x_11678:
[----:B-1----:R1:W3:Y:S02]  /*250c0*/  SYNCS.PHASECHK.TRANS64.TRYWAIT P0, [R5+URZ], R4 ;  /* 0x00000004050075a7 */ /* 0x0022e4000800017f */
[----:B---3--:R-:W-:Y:S05]  /*250d0*/  @!P0 NANOSLEEP.SYNCS 0x989680 ;  /* 0x009896800000895d */ /* 0x008fea0003900000 */
[----:B------:R-:W3:Y:S02]  /*250e0*/  @!P0 SYNCS.PHASECHK.TRANS64 P0, [R5+URZ], R4 ;  /* 0x00000004050085a7 */ /* 0x000ee4000800007f */
[----:B---3--:R-:W-:Y:S05]  /*250f0*/  @!P0 BRA `(.L_x_11678) ;  /* 0xfffffffc00f08947 */ /* 0x008fea000383ffff */
[----:B------:R-:W-:Y:S05]  /*25100*/  BRA `(.L_x_11779) ;  /* 0xffffffd8005c7947 */ /* 0x000fea000383ffff */
.L_x_11780:
        /* <DEDUP_REMOVED lines=15> */
.L_x_15328:


//--------------------- .text._ZN7cutlass13device_kernelIN5flash11enable_sm90INS1_16FlashAttnFwdSm90INS1_25CollectiveMainloopFwdSm90ILi2EN4cute5tupleIJNS5_1CILi1EEES8_S8_EEENS6_IJNS7_ILi192EEENS7_ILi144EEENS7_ILi96EEEEEELi96ENS_10bfloat16_tEfNS_4arch4Sm90ELb1ELb0ELb0ELb0ELb0ELb0ELb0ELb0ELb1ELb1ELb0ELb0EEENS1_21CollectiveEpilogueFwdINS6_IJSA_SC_SB_EEES9_SE_SG_Li384ELb0ELb1ELb0ELb0EEENS1_30DynamicPersistentTileSchedulerILi384ELi128ELb0ELb1ELb1EEEEEEEEEvNT_6ParamsE --------------------------
	.section	.text._ZN7cutlass13device_kernelIN5flash11enable_sm90INS1_16FlashAttnFwdSm90INS1_25CollectiveMainloopFwdSm90ILi2EN4cute5tupleIJNS5_1CILi1EEES8_S8_EEENS6_IJNS7_ILi192EEENS7_ILi144EEENS7_ILi96EEEEEELi96ENS_10bfloat16_tEfNS_4arch4Sm90ELb1ELb0ELb0ELb0ELb0ELb0ELb0ELb0ELb1ELb1ELb0ELb0EEENS1_21CollectiveEpilogueFwdINS6_IJSA_SC_SB_EEES9_SE_SG_Li384ELb0ELb1ELb0ELb0EEENS1_30DynamicPersistentTileSchedulerILi384ELi128ELb0ELb1ELb1EEEEEEEEEvNT_6ParamsE,"ax",@progbits
	.align	128
.text._ZN7cutlass13device_kernelIN5flash11enable_sm90INS1_16FlashAttnFwdSm90INS1_25CollectiveMainloopFwdSm90ILi2EN4cute5tupleIJNS5_1CILi1EEES8_S8_EEENS6_IJNS7_ILi192EEENS7_ILi144EEENS7_ILi96EEEEEELi96ENS_10bfloat16_tEfNS_4arch4Sm90ELb1ELb0ELb0ELb0ELb0ELb0ELb0ELb0ELb1ELb1ELb0ELb0EEENS1_21CollectiveEpilogueFwdINS6_IJSA_SC_SB_EEES9_SE_SG_Li384ELb0ELb1ELb0ELb0EEENS1_30DynamicPersistentTileSchedulerILi384ELi128ELb0ELb1ELb1EEEEEEEEEvNT_6ParamsE:
        .type           _ZN7cutlass13device_kernelIN5flash11enable_sm90INS1_16FlashAttnFwdSm90INS1_25CollectiveMainloopFwdSm90ILi2EN4cute5tupleIJNS5_1CILi1EEES8_S8_EEENS6_IJNS7_ILi192EEENS7_ILi144EEENS7_ILi96EEEEEELi96ENS_10bfloat16_tEfNS_4arch4Sm90ELb1ELb0ELb0ELb0ELb0ELb0ELb0ELb0ELb1ELb1ELb0ELb0EEENS1_21CollectiveEpilogueFwdINS6_IJSA_SC_SB_EEES9_SE_SG_Li384ELb0ELb1ELb0ELb0EEENS1_30DynamicPersistentTileSchedulerILi384ELi128ELb0ELb1ELb1EEEEEEEEEvNT_6ParamsE,@function
        .size           _ZN7cutlass13device_kernelIN5flash11enable_sm90INS1_16FlashAttnFwdSm90INS1_25CollectiveMainloopFwdSm90ILi2EN4cute5tupleIJNS5_1CILi1EEES8_S8_EEENS6_IJNS7_ILi192EEENS7_ILi144EEENS7_ILi96EEEEEELi96ENS_10bfloat16_tEfNS_4arch4Sm90ELb1ELb0ELb0ELb0ELb0ELb0ELb0ELb0ELb1ELb1ELb0ELb0EEENS1_21CollectiveEpilogueFwdINS6_IJSA_SC_SB_EEES9_SE_SG_Li384ELb0ELb1ELb0ELb0EEENS1_30DynamicPersistentTileSchedulerILi384ELi128ELb0ELb1ELb1EEEEEEEEEvNT_6ParamsE,(.L_x_15329 - _ZN7cutlass13device_kernelIN5flash11enable_sm90INS1_16FlashAttnFwdSm90INS1_25CollectiveMainloopFwdSm90ILi2EN4cute5tupleIJNS5_1CILi1EEES8_S8_EEENS6_IJNS7_ILi192EEENS7_ILi144EEENS7_ILi96EEEEEELi96ENS_10bfloat16_tEfNS_4arch4Sm90ELb1ELb0ELb0ELb0ELb0ELb0ELb0ELb0ELb1ELb1ELb0ELb0EEENS1_21CollectiveEpilogueFwdINS6_IJSA_SC_SB_EEES9_SE_SG_Li384ELb0ELb1ELb0ELb0EEENS1_30DynamicPersistentTileSchedulerILi384ELi128ELb0ELb1ELb1EEEEEEEEEvNT_6ParamsE)
        .other          _ZN7cutlass13device_kernelIN5flash11enable_sm90INS1_16FlashAttnFwdSm90INS1_25CollectiveMainloopFwdSm90ILi2EN4cute5tupleIJNS5_1CILi1EEES8_S8_EEENS6_IJNS7_ILi192EEENS7_ILi144EEENS7_ILi96EEEEEELi96ENS_10bfloat16_tEfNS_4arch4Sm90ELb1ELb0ELb0ELb0ELb0ELb0ELb0ELb0ELb1ELb1ELb0ELb0EEENS1_21CollectiveEpilogueFwdINS6_IJSA_SC_SB_EEES9_SE_SG_Li384ELb0ELb1ELb0ELb0EEENS1_30DynamicPersistentTileSchedulerILi384ELi128ELb0ELb1ELb1EEEEEEEEEvNT_6ParamsE,@"STO_CUDA_ENTRY STV_DEFAULT"
_ZN7cutlass13device_kernelIN5flash11enable_sm90INS1_16FlashAttnFwdSm90INS1_25CollectiveMainloopFwdSm90ILi2EN4cute5tupleIJNS5_1CILi1EEES8_S8_EEENS6_IJNS7_ILi192EEENS7_ILi144EEENS7_ILi96EEEEEELi96ENS_10bfloat16_tEfNS_4arch4Sm90ELb1ELb0ELb0ELb0ELb0ELb0ELb0ELb0ELb1ELb1ELb0ELb0EEENS1_21CollectiveEpilogueFwdINS6_IJSA_SC_SB_EEES9_SE_SG_Li384ELb0ELb1ELb0ELb0EEENS1_30DynamicPersistentTileSchedulerILi384ELi128ELb0ELb1ELb1EEEEEEEEEvNT_6ParamsE:
        /* <DEDUP_REMOVED lines=18> */
.L_x_11782:
[----:B------:R-:W-:Y:S05]  /*0120*/  BSYNC B0 ;  /* 0x0000000000007941 */ /* 0x000fea0003800000 */
.L_x_11781:
        /* <DEDUP_REMOVED lines=41> */
.L_x_11783:
        /* <DEDUP_REMOVED lines=22> */
.L_x_11784:
        /* <DEDUP_REMOVED lines=18> */
.L_x_11785:
        /* <DEDUP_REMOVED lines=22> */
.L_x_11786:
        /* <DEDUP_REMOVED lines=22> */
.L_x_11787:
        /* <DEDUP_REMOVED lines=8> */
.L_x_11789:
[----:B------:R-:W-:-:S08]  /*0980*/  NOP ;  /* 0x0000000000007918 */ /* 0x000fd00000000000 */
[----:B------:R-:W1:Y:S02]  /*0990*/  USETMAXREG.TRY_ALLOC.CTAPOOL UP0, 0xa0 ;  /* 0x000000a0000079c8 */ /* 0x000e640008000600 */
[----:B-1----:R-:W-:-:S13]  /*09a0*/  PLOP3.LUT P0, PT, PT, PT, UP0, 0x80, 0x0 ;  /* 0x000000000000781c */ /* 0x002fda0003f0f008 */
[----:B------:R-:W-:Y:S05]  /*09b0*/  @!P0 BRA `(.L_x_11789) ;  /* 0xfffffffc00f08947 */ /* 0x000fea000383ffff */
[----:B0-----:R-:W0:Y:S01]  /*09c0*/  S2R R2, SR_TID.X ;  /* 0x0000000000027919 */ /* 0x001e220000002100 */
        /* <DEDUP_REMOVED lines=9> */
[----:B------:R-:W2:Y:S01]  /*0a60*/  LDL R3, [R1+0x8] ;  /* 0x0000080001037983 */ /* 0x000ea20000100800 */
[----:B------:R-:W-:Y:S01]  /*0a70*/  VIADD R157, R2, 0xffffff80 ;  /* 0xffffff80029d7836 */ /* 0x000fe20000000000 */
[----:B------:R-:W0:Y:S01]  /*0a80*/  S2UR UR5, SR_CgaCtaId ;  /* 0x00000000000579c3 */ /* 0x000e220000008800 */
[----:B------:R-:W-:Y:S01]  /*0a90*/  UMOV UR37, 0x400 ;  /* 0x0000040000257882 */ /* 0x000fe20000000000 */
[----:B------:R-:W-:Y:S01]  /*0aa0*/  UMOV UR38, URZ ;  /* 0x0000003f00267c82 */ /* 0x000fe20008000000 */
[----:B------:R-:W-:Y:S01]  /*0ab0*/  UMOV UR36, URZ ;  /* 0x0000003f00247c82 */ /* 0x000fe20008000000 */
[----:B------:R-:W-:-:S04]  /*0ac0*/  SHF.R.S32.HI R0, RZ, 0x1f, R157 ;  /* 0x0000001fff007819 */ /* 0x000fc8000001149d */
[CC--:B------:R-:W-:Y:S02]  /*0ad0*/  LEA.HI R2, R0.reuse, R157.reuse, RZ, 0x4 ;  /* 0x0000009d00027211 */ /* 0x0c0fe400078f20ff */
[-C--:B------:R-:W-:Y:S02]  /*0ae0*/  LEA.HI R151, R0, R157.reuse, RZ, 0x7 ;  /* 0x0000009d00977211 */ /* 0x080fe400078f38ff */
        /* <DEDUP_REMOVED lines=9> */
[----:B------:R-:W-:Y:S01]  /*0b80*/  LEA.HI R2, R2, R5, RZ, 0x1 ;  /* 0x0000000502027211 */ /* 0x000fe200078f08ff */
[----:B0-----:R-:W-:Y:S01]  /*0b90*/  ULEA UR37, UR5, UR37, 0x18 ;  /* 0x0000002505257291 */ /* 0x001fe2000f8ec03f */
[----:B------:R-:W-:Y:S02]  /*0ba0*/  SHF.R.S32.HI R11, RZ, 0x1f, R150 ;  /* 0x0000001fff0b7819 */ /* 0x000fe40000011496 */
[----:B------:R-:W-:Y:S02]  /*0bb0*/  LOP3.LUT R2, R2, 0x1ffffffe, RZ, 0xc0, !PT ;  /* 0x1ffffffe02027812 */ /* 0x000fe400078ec0ff */
[----:B------:R-:W-:-:S02]  /*0bc0*/  SHF.R.S32.HI R151, RZ, 0x7, R151 ;  /* 0x00000007ff977819 */ /* 0x000fc40000011497 */
[----:B------:R-:W-:Y:S01]  /*0bd0*/  SHF.R.S32.HI R148, RZ, 0x2, R0 ;  /* 0x00000002ff947819 */ /* 0x000fe20000011400 */
[----:B------:R-:W-:Y:S02]  /*0be0*/  IMAD.IADD R2, R5, 0x1, -R2 ;  /* 0x0000000105027824 */ /* 0x000fe400078e0a02 */
[----:B------:R-:W-:-:S04]  /*0bf0*/  IMAD.HI R5, R151, 0x55555556, RZ ;  /* 0x5555555697057827 */ /* 0x000fc800078e02ff */
[----:B------:R-:W-:Y:S01]  /*0c00*/  IMAD.SHL.U32 R2, R2, 0x8, RZ ;  /* 0x0000000802027824 */ /* 0x000fe200078e00ff */
[----:B------:R-:W-:-:S03]  /*0c10*/  LEA.HI R8, R5, R5, RZ, 0x1 ;  /* 0x0000000505087211 */ /* 0x000fc600078f08ff */
[----:B------:R-:W-:Y:S02]  /*0c20*/  IMAD.U32 R153, R153, 0x20, R2 ;  /* 0x0000002099997824 */ /* 0x000fe400078e0002 */
[----:B------:R-:W-:Y:S01]  /*0c30*/  IMAD R8, R8, -0x3, R151 ;  /* 0xfffffffd08087824 */ /* 0x000fe200078e0297 */
[----:B--2---:R-:W-:Y:S02]  /*0c40*/  R2UR UR6, R3 ;  /* 0x00000000030672ca */ /* 0x004fe400000e0000 */
[----:B------:R-:W-:-:S04]  /*0c50*/  SHF.R.S32.HI R3, RZ, 0x1f, R4 ;  /* 0x0000001fff037819 */ /* 0x000fc80000011404 */
[CC--:B------:R-:W-:Y:S02]  /*0c60*/  LEA.HI R6, R3.reuse, R4.reuse, RZ, 0x3 ;  /* 0x0000000403067211 */ /* 0x0c0fe400078f18ff */
[----:B------:R-:W-:-:S03]  /*0c70*/  LEA.HI R3, R3, R4, RZ, 0x2 ;  /* 0x0000000403037211 */ /* 0x000fc600078f10ff */
[----:B------:R-:W-:Y:S01]  /*0c80*/  IMAD.SHL.U32 R6, R6, 0x10, RZ ;  /* 0x0000001006067824 */ /* 0x000fe200078e00ff */
[----:B------:R-:W-:Y:S01]  /*0c90*/  LOP3.LUT R7, R3, 0x7fffffc, RZ, 0xc0, !PT ;  /* 0x07fffffc03077812 */ /* 0x000fe200078ec0ff */
[----:B------:R-:W-:Y:S01]  /*0ca0*/  ULOP3.LUT UR7, UR6, 0x1, URZ, 0xfc, !UPT ;  /* 0x0000000106077892 */ /* 0x000fe2000f8efc3f */
[----:B------:R-:W-:Y:S02]  /*0cb0*/  SHF.R.S32.HI R3, RZ, 0x2, R3 ;  /* 0x00000002ff037819 */ /* 0x000fe40000011403 */
[----:B------:R-:W-:Y:S01]  /*0cc0*/  LOP3.LUT R6, R6, 0x7fffff80, RZ, 0xc0, !PT ;  /* 0x7fffff8006067812 */ /* 0x000fe200078ec0ff */
[----:B------:R-:W-:Y:S01]  /*0cd0*/  IMAD.IADD R7, R4, 0x1, -R7 ;  /* 0x0000000104077824 */ /* 0x000fe200078e0a07 */
[----:B------:R-:W-:Y:S01]  /*0ce0*/  UMOV UR6, URZ ;  /* 0x0000003f00067c82 */ /* 0x000fe20008000000 */
[----:B------:R-:W-:Y:S02]  /*0cf0*/  IMAD.SHL.U32 R3, R3, 0x40, RZ ;  /* 0x0000004003037824 */ /* 0x000fe400078e00ff */
[----:B------:R-:W-:Y:S01]  /*0d00*/  IMAD R6, R9, 0x100, R6 ;  /* 0x0000010009067824 */ /* 0x000fe200078e0206 */
[----:B------:R-:W-:Y:S01]  /*0d10*/  LEA.HI R9, R11, R150, RZ, 0x2 ;  /* 0x000000960b097211 */ /* 0x000fe200078f10ff */
[----:B------:R-:W-:Y:S01]  /*0d20*/  IMAD.U32 R154, RZ, RZ, UR7 ;  /* 0x00000007ff9a7e24 */ /* 0x000fe2000f8e00ff */
[----:B------:R-:W-:Y:S01]  /*0d30*/  LOP3.LUT R3, R3, 0x40, RZ, 0xc0, !PT ;  /* 0x0000004003037812 */ /* 0x000fe200078ec0ff */
[----:B------:R-:W-:Y:S01]  /*0d40*/  IMAD R6, R7, 0x10, R6 ;  /* 0x0000001007067824 */ /* 0x000fe200078e0206 */
[--C-:B------:R-:W-:Y:S01]  /*0d50*/  SHF.R.S32.HI R7, RZ, 0x2, R9.reuse ;  /* 0x00000002ff077819 */ /* 0x100fe20000011409 */
[----:B------:R-:W-:Y:S01]  /*0d60*/  IMAD.U32 R149, RZ, RZ, UR6 ;  /* 0x00000006ff957e24 */ /* 0x000fe2000f8e00ff */
[----:B------:R-:W-:-:S02]  /*0d70*/  SHF.R.S32.HI R4, RZ, 0x1f, R9 ;  /* 0x0000001fff047819 */ /* 0x000fc40000011409 */
[----:B------:R-:W-:Y:S02]  /*0d80*/  LEA.HI R11, R11, R150, RZ, 0x5 ;  /* 0x000000960b0b7211 */ /* 0x000fe400078f28ff */
[----:B------:R-:W-:Y:S02]  /*0d90*/  LEA.HI R4, R4, R7, RZ, 0x3 ;  /* 0x0000000704047211 */ /* 0x000fe400078f18ff */
[----:B------:R-:W-:Y:S02]  /*0da0*/  SHF.R.S32.HI R11, RZ, 0x5, R11 ;  /* 0x00000005ff0b7819 */ /* 0x000fe4000001140b */
[----:B------:R-:W-:Y:S02]  /*0db0*/  LOP3.LUT R10, R4, 0xfffffff8, RZ, 0xc0, !PT ;  /* 0xfffffff8040a7812 */ /* 0x000fe400078ec0ff */
[----:B------:R-:W-:Y:S02]  /*0dc0*/  LOP3.LUT R4, R3, 0x8, R2, 0xf8, !PT ;  /* 0x0000000803047812 */ /* 0x000fe400078ef802 */
[----:B------:R-:W-:Y:S01]  /*0dd0*/  SHF.R.U32.HI R3, RZ, 0x3, R3 ;  /* 0x00000003ff037819 */ /* 0x000fe20000011603 */
[----:B------:R-:W-:Y:S01]  /*0de0*/  IMAD.IADD R10, R7, 0x1, -R10 ;  /* 0x00000001070a7824 */ /* 0x000fe200078e0a0a */
[----:B------:R-:W-:-:S02]  /*0df0*/  LOP3.LUT R9, R9, 0x7ffffffc, RZ, 0xc0, !PT ;  /* 0x7ffffffc09097812 */ /* 0x000fc400078ec0ff */
[----:B------:R-:W-:Y:S01]  /*0e00*/  LOP3.LUT R3, R4, R3, RZ, 0x3c, !PT ;  /* 0x0000000304037212 */ /* 0x000fe200078e3cff */
[----:B------:R-:W-:Y:S01]  /*0e10*/  IMAD R11, R11, 0x10, R10 ;  /* 0x000000100b0b7824 */ /* 0x000fe200078e020a */
[----:B------:R-:W-:Y:S01]  /*0e20*/  LOP3.LUT R4, R0, 0xfffffffc, RZ, 0xc0, !PT ;  /* 0xfffffffc00047812 */ /* 0x000fe200078ec0ff */
[----:B------:R-:W-:Y:S02]  /*0e30*/  IMAD.IADD R18, R150, 0x1, -R9 ;  /* 0x0000000196127824 */ /* 0x000fe400078e0a09 */
[----:B------:R-:W-:Y:S02]  /*0e40*/  IMAD.IADD R2, R3, 0x1, R6 ;  /* 0x0000000103027824 */ /* 0x000fe400078e0206 */
[----:B------:R-:W-:Y:S02]  /*0e50*/  IMAD.IADD R147, R157, 0x1, -R4 ;  /* 0x000000019d937824 */ /* 0x000fe400078e0a04 */
[----:B------:R-:W-:Y:S01]  /*0e60*/  IMAD R152, R8, 0x40, R11 ;  /* 0x0000004008987824 */ /* 0x000fe200078e020b */
[----:B------:R-:W-:Y:S01]  /*0e70*/  LEA R2, R2, UR37, 0x1 ;  /* 0x0000002502027c11 */ /* 0x000fe2000f8e08ff */
[C---:B------:R-:W-:Y:S01]  /*0e80*/  IMAD.SHL.U32 R22, R147.reuse, 0x8, RZ ;  /* 0x0000000893167824 */ /* 0x040fe200078e00ff */
[----:B------:R-:W-:-:S03]  /*0e90*/  LEA.HI R3, R147, R147, RZ, 0x1 ;  /* 0x0000009393037211 */ /* 0x000fc600078f08ff */
[C---:B------:R-:W-:Y:S01]  /*0ea0*/  VIADD R23, R22.reuse, 0x20 ;  /* 0x0000002016177836 */ /* 0x040fe20000000000 */
[----:B------:R-:W-:Y:S01]  /*0eb0*/  LOP3.LUT R0, R3, 0x1ffffffe, RZ, 0xc0, !PT ;  /* 0x1ffffffe03007812 */ /* 0x000fe200078ec0ff */
[----:B------:R-:W-:-:S03]  /*0ec0*/  VIADD R146, R22, 0x40 ;  /* 0x0000004016927836 */ /* 0x000fc60000000000 */
[----:B------:R-:W-:Y:S01]  /*0ed0*/  SHF.R.S32.HI R156, RZ, 0x1f, R23 ;  /* 0x0000001fff9c7819 */ /* 0x000fe20000011417 */
[----:B------:R-:W-:Y:S01]  /*0ee0*/  IMAD.IADD R19, R147, 0x1, -R0 ;  /* 0x0000000193137824 */ /* 0x000fe200078e0a00 */
[----:B------:R-:W-:-:S03]  /*0ef0*/  SHF.R.S32.HI R155, RZ, 0x1f, R146 ;  /* 0x0000001fff9b7819 */ /* 0x000fc60000011492 */
[----:B------:R-:W-:-:S07]  /*0f00*/  IMAD R19, R19, 0x8, R152 ;  /* 0x0000000813137824 */ /* 0x000fce00078e0298 */
.L_x_11832:
        /* <DEDUP_REMOVED lines=21> */
.L_x_11790:
[----:B------:R-:W-:Y:S01]  /*1060*/  ULDC UR8, c[0x0][0xc54] ;  /* 0x0003150000087ab9 */ /* 0x000fe20000000800 */
[----:B------:R-:W-:Y:S01]  /*1070*/  UMOV UR4, UR9 ;  /* 0x0000000900047c82 */ /* 0x000fe20008000000 */
[----:B------:R-:W-:-:S11]  /*1080*/  UISETP.NE.AND UP0, UPT, UR8, 0x1, UPT ;  /* 0x000000010800788c */ /* 0x000fd6000bf05270 */
[----:B------:R-:W-:Y:S02]  /*1090*/  @UP0 ULDC.64 UR10, c[0x0][0xc58] ;  /* 0x00031600000a0ab9 */ /* 0x000fe40000000a00 */
[----:B------:R-:W-:-:S04]  /*10a0*/  UIMAD.WIDE.U32 UR6, UR9, UR10, URZ ;  /* 0x0000000a090672a5 */ /* 0x000fc8000f8e003f */
[----:B------:R-:W-:-:S04]  /*10b0*/  @UP0 USHF.R.U32.HI UR4, URZ, UR11, UR7 ;  /* 0x0000000b3f040299 */ /* 0x000fc80008011607 */
[----:B------:R-:W-:-:S12]  /*10c0*/  UIMAD UR6, UR4, UR8, URZ ;  /* 0x00000008040672a4 */ /* 0x000fd8000f8e023f */
.L_x_11791:
        /* <DEDUP_REMOVED lines=10> */
[----:B------:R-:W-:Y:S01]  /*1170*/  IMAD.MOV.U32 R66, RZ, RZ, RZ ;  /* 0x000000ffff427224 */ /* 0x000fe200078e00ff */
[----:B------:R-:W-:Y:S01]  /*1180*/  UIADD3 UR4, UR4, UR6, URZ ;  /* 0x0000000604047290 */ /* 0x000fe2000fffe03f */
[----:B------:R-:W-:Y:S01]  /*1190*/  CS2R R38, SRZ ;  /* 0x0000000000267805 */ /* 0x000fe2000001ff00 */
[----:B------:R-:W-:Y:S01]  /*11a0*/  UISETP.NE.AND.EX UP0, UPT, UR11, URZ, UPT, UP0 ;  /* 0x0000003f0b00728c */ /* 0x000fe2000bf05300 */
[----:B------:R-:W-:Y:S01]  /*11b0*/  CS2R R68, SRZ ;  /* 0x0000000000447805 */ /* 0x000fe2000001ff00 */
[----:B------:R-:W-:Y:S01]  /*11c0*/  UIMAD UR61, UR4, 0xc0, URZ ;  /* 0x000000c0043d78a4 */ /* 0x000fe2000f8e023f */
[----:B------:R-:W-:Y:S01]  /*11d0*/  CS2R R36, SRZ ;  /* 0x0000000000247805 */ /* 0x000fe2000001ff00 */
[----:B------:R-:W-:Y:S01]  /*11e0*/  ULDC UR9, c[0x0][0x424] ;  /* 0x0001090000097ab9 */ /* 0x000fe20000000800 */
[----:B------:R-:W-:Y:S01]  /*11f0*/  ULDC UR8, c[0x0][0x288] ;  /* 0x0000a20000087ab9 */ /* 0x000fe20000000800 */
[----:B------:R-:W-:Y:S01]  /*1200*/  UIADD3 UR4, UR61, 0xbf, URZ ;  /* 0x000000bf3d047890 */ /* 0x000fe2000fffe03f */
[----:B------:R-:W-:Y:S01]  /*1210*/  CS2R R64, SRZ ;  /* 0x0000000000407805 */ /* 0x000fe2000001ff00 */
[----:B------:R-:W-:Y:S01]  /*1220*/  @UP2 ULDC UR6, c[0x0][0x44c] ;  /* 0x0001130000062ab9 */ /* 0x000fe20000000800 */
[----:B------:R-:W-:Y:S01]  /*1230*/  UIADD3 UR8, -UR8, 0x90, URZ ;  /* 0x0000009008087890 */ /* 0x000fe2000fffe13f */
[----:B------:R-:W-:Y:S01]  /*1240*/  CS2R R26, SRZ ;  /* 0x00000000001a7805 */ /* 0x000fe2000001ff00 */
[----:B------:R-:W-:Y:S01]  /*1250*/  UIMAD.WIDE.U32 UR6, UR4, UR6, URZ ;  /* 0x00000006040672a5 */ /* 0x000fe2000f8e003f */
[----:B------:R-:W-:Y:S01]  /*1260*/  CS2R R60, SRZ ;  /* 0x00000000003c7805 */ /* 0x000fe2000001ff00 */
[----:B------:R-:W-:Y:S01]  /*1270*/  USEL UR14, UR9, 0x1, UP0 ;  /* 0x00000001090e7887 */ /* 0x000fe20008000000 */
[----:B------:R-:W-:Y:S01]  /*1280*/  IMAD.MOV.U32 R59, RZ, RZ, RZ ;  /* 0x000000ffff3b7224 */ /* 0x000fe200078e00ff */
        /* <DEDUP_REMOVED lines=31> */
[----:B------:R-:W-:-:S02]  /*1480*/  CS2R R80, SRZ ;  /* 0x0000000000507805 */ /* 0x000fc4000001ff00 */
[----:B------:R-:W-:Y:S02]  /*1490*/  CS2R R74, SRZ ;  /* 0x00000000004a7805 */ /* 0x000fe4000001ff00 */
[----:B------:R-:W-:Y:S01]  /*14a0*/  CS2R R84, SRZ ;  /* 0x0000000000547805 */ /* 0x000fe2000001ff00 */
[----:B------:R-:W-:Y:S01]  /*14b0*/  USEL UR39, UR7, UR9, UP0 ;  /* 0x0000000907277287 */ /* 0x000fe20008000000 */
[----:B------:R-:W-:Y:S01]  /*14c0*/  CS2R R6, SRZ ;  /* 0x0000000000067805 */ /* 0x000fe2000001ff00 */
[----:B------:R-:W-:Y:S01]  /*14d0*/  @UP1 ULDC UR10, c[0x0][0xc4c] ;  /* 0x00031300000a1ab9 */ /* 0x000fe20000000800 */
[----:B------:R-:W-:Y:S01]  /*14e0*/  @UP1 ULDC UR6, c[0x0][0xc50] ;  /* 0x0003140000061ab9 */ /* 0x000fe20000000800 */
[----:B------:R-:W-:Y:S01]  /*14f0*/  UIMAD.WIDE.U32 UR4, UR12, UR10, URZ ;  /* 0x0000000a0c0472a5 */ /* 0x000fe2000f8e003f */
[----:B------:R-:W-:Y:S01]  /*1500*/  IMAD.MOV.U32 R86, RZ, RZ, RZ ;  /* 0x000000ffff567224 */ /* 0x000fe200078e00ff */
[----:B------:R-:W-:Y:S02]  /*1510*/  UISETP.GE.AND UP0, UPT, UR39, 0x1, UPT ;  /* 0x000000012700788c */ /* 0x000fe4000bf06270 */
[----:B------:R-:W-:-:S04]  /*1520*/  @UP1 USHF.R.U32.HI UR14, URZ, UR6, UR5 ;  /* 0x000000063f0e1299 */ /* 0x000fc80008011605 */
[----:B------:R-:W-:Y:S01]  /*1530*/  PLOP3.LUT P1, PT, PT, PT, UP0, 0x80, 0x0 ;  /* 0x000000000000781c */ /* 0x000fe20003f2f008 */
[----:B------:R-:W-:Y:S02]  /*1540*/  UIADD3 UR4, -UR14, URZ, URZ ;  /* 0x0000003f0e047290 */ /* 0x000fe4000fffe13f */
[----:B------:R-:W-:Y:S02]  /*1550*/  IMAD.U32 R145, RZ, RZ, UR14 ;  /* 0x0000000eff917e24 */ /* 0x000fe4000f8e00ff */
[----:B------:R-:W-:-:S06]  /*1560*/  UIMAD UR4, UR11, UR4, UR12 ;  /* 0x000000040b0472a4 */ /* 0x000fcc000f8e020c */
[----:B------:R-:W-:Y:S02]  /*1570*/  IMAD.U32 R144, RZ, RZ, UR4 ;  /* 0x00000004ff907e24 */ /* 0x000fe4000f8e00ff */
[----:B------:R-:W-:Y:S05]  /*1580*/  @!P1 BRA `(.L_x_11792) ;  /* 0x000000bc00fc9947 */ /* 0x000fea0003800000 */
[----:B------:R-:W0:Y:S01]  /*1590*/  SHFL.IDX PT, R0, R151, RZ, 0x1f ;  /* 0x00001fff97007589 */ /* 0x000e2200000e0000 */
[----:B------:R-:W-:-:S04]  /*15a0*/  UIADD3 UR6, UR37, 0x24300, URZ ;  /* 0x0002430025067890 */ /* 0x000fc8000fffe03f */
[----:B------:R-:W-:-:S06]  /*15b0*/  ULOP3.LUT UP0, URZ, UR6, 0x9f, URZ, 0xc0, !UPT ;  /* 0x0000009f063f7892 */ /* 0x000fcc000f80c03f */
[----:B------:R-:W-:Y:S02]  /*15c0*/  PLOP3.LUT P0, PT, PT, PT, UP0, 0x80, 0x0 ;  /* 0x000000000000781c */ /* 0x000fe40003f0f008 */
[----:B0-----:R-:W-:-:S13]  /*15d0*/  R2UR UR7, R0 ;  /* 0x00000000000772ca */ /* 0x001fda00000e0000 */
[----:B------:R-:W-:Y:S02]  /*15e0*/  UIMAD.WIDE UR4, UR7, 0x55555556, URZ ;  /* 0x55555556070478a5 */ /* 0x000fe4000f8e023f */
[----:B------:R-:W-:Y:S02]  /*15f0*/  IMAD.U32 R16, RZ, RZ, UR7 ;  /* 0x00000007ff107e24 */ /* 0x000fe4000f8e00ff */
[----:B------:R-:W-:-:S04]  /*1600*/  ULEA.HI UR5, UR5, UR5, URZ, 0x1 ;  /* 0x0000000505057291 */ /* 0x000fc8000f8f083f */
[----:B------:R-:W-:-:S04]  /*1610*/  UIMAD UR5, UR5, -0x3, UR7 ;  /* 0xfffffffd050578a4 */ /* 0x000fc8000f8e0207 */
[----:B------:R-:W-:Y:S02]  /*1620*/  ULEA UR4, UR5, UR37, 0xc ;  /* 0x0000002505047291 */ /* 0x000fe4000f8e603f */
[----:B------:R-:W-:Y:S02]  /*1630*/  ULEA UR5, UR5, UR6, 0xb ;  /* 0x0000000605057291 */ /* 0x000fe4000f8e583f */
[----:B------:R-:W-:Y:S02]  /*1640*/  UIADD3 UR4, UR4, 0xda00, URZ ;  /* 0x0000da0004047890 */ /* 0x000fe4000fffe03f */
[----:B------:R-:W-:Y:S02]  /*1650*/  USHF.R.U32.HI UR5, URZ, 0x4, UR5 ;  /* 0x000000043f057899 */ /* 0x000fe40008011605 */
[----:B------:R-:W-:Y:S02]  /*1660*/  USHF.R.U32.HI UR4, URZ, 0x4, UR4 ;  /* 0x000000043f047899 */ /* 0x000fe40008011604 */
[----:B------:R-:W-:-:S02]  /*1670*/  ULOP3.LUT UR60, UR5, 0x3fff, URZ, 0xc0, !UPT ;  /* 0x00003fff053c7892 */ /* 0x000fc4000f8ec03f */
        /* <DEDUP_REMOVED lines=18> */
.L_x_11793:
        /* <DEDUP_REMOVED lines=11> */
.L_x_11938:
[----:B------:R-:W-:Y:S05]  /*1850*/  @!P0 BRA `(.L_x_11795) ;  /* 0x0000000000048947 */ /* 0x000fea0003800000 */
[----:B------:R-:W-:Y:S01]  /*1860*/  BPT.TRAP 0x1 ;  /* 0x000000040000795c */ /* 0x000fe20000300000 */
.L_x_11795:
[----:B0-----:R-:W-:Y:S02]  /*1870*/  IMAD.U32 R3, RZ, RZ, UR36 ;  /* 0x00000024ff037e24 */ /* 0x001fe4000f8e00ff */
[----:B------:R-:W-:-:S03]  /*1880*/  IMAD.U32 R0, RZ, RZ, UR38 ;  /* 0x00000026ff007e24 */ /* 0x000fc6000f8e00ff */
[----:B------:R-:W-:Y:S02]  /*1890*/  LEA R3, R3, UR37, 0x3 ;  /* 0x0000002503037c11 */ /* 0x000fe4000f8e18ff */
[----:B------:R-:W-:-:S04]  /*18a0*/  SHF.L.U32 R0, R0, 0x1f, RZ ;  /* 0x0000001f00007819 */ /* 0x000fc800000006ff */
[----:B------:R0:W1:Y:S01]  /*18b0*/  SYNCS.PHASECHK.TRANS64.TRYWAIT P2, [R3+URZ+0x31c30], R0 ;  /* 0x031c3000030075a7 */ /* 0x000062000804017f */
[----:B------:R-:W-:Y:S05]  /*18c0*/  @!P0 BRA `(.L_x_11796) ;  /* 0x0000000000048947 */ /* 0x000fea0003800000 */
[----:B------:R-:W-:Y:S01]  /*18d0*/  BPT.TRAP 0x1 ;  /* 0x000000040000795c */ /* 0x000fe20000300000 */
.L_x_11796:
[----:B------:R-:W2:Y:S02]  /*18e0*/  S2R R4, SR_TID.X ;  /* 0x0000000000047919 */ /* 0x000ea40000002100 */
[----:B--2---:R-:W-:Y:S01]  /*18f0*/  LOP3.LUT P1, RZ, R4, 0x7f, RZ, 0xc0, !PT ;  /* 0x0000007f04ff7812 */ /* 0x004fe2000782c0ff */
[----:B-1----:R-:W-:-:S12]  /*1900*/  @P2 BRA `(.L_x_11797) ;  /* 0x0000000000082947 */ /* 0x002fd80003800000 */
[----:B------:R-:W1:Y:S02]  /*1910*/  SYNCS.PHASECHK.TRANS64.TRYWAIT P2, [R3+URZ+0x31c30], R0 ;  /* 0x031c3000030075a7 */ /* 0x000e64000804017f */
[----:B-1----:R-:W-:Y:S05]  /*1920*/  @!P2 BRA `(.L_x_11798) ;  /* 0x000001200024a947 */ /* 0x002fea0003800000 */
.L_x_11797:
[----:B------:R-:W-:Y:S05]  /*1930*/  WARPSYNC.ALL ;  /* 0x0000000000007948 */ /* 0x000fea0003800000 */
[----:B------:R-:W-:Y:S01]  /*1940*/  UIADD3 UR4, UR37, 0x16a00, URZ ;  /* 0x00016a0025047890 */ /* 0x000fe2000fffe03f */
[----:B------:R-:W-:Y:S01]  /*1950*/  WARPGROUP.ARRIVE ;  /* 0x00000000000079c5 */ /* 0x000fe20000000000 */
[----:B------:R-:W-:Y:S01]  /*1960*/  ULOP3.LUT UR6, UR40, 0x10000, URZ, 0xfc, !UPT ;  /* 0x0001000028067892 */ /* 0x000fe2000f8efc3f */
[----:B------:R-:W-:Y:S01]  /*1970*/  VIADD R12, R19, UR61 ;  /* 0x0000003d130c7c36 */ /* 0x000fe20008000000 */
[----:B------:R-:W-:Y:S01]  /*1980*/  USHF.R.U32.HI UR4, URZ, 0x4, UR4 ;  /* 0x000000043f047899 */ /* 0x000fe20008011604 */
[----:B------:R-:W-:Y:S01]  /*1990*/  R2UR UR32, R17 ;  /* 0x00000000112072ca */ /* 0x000fe200000e0000 */
[----:B------:R-:W-:Y:S01]  /*19a0*/  UMOV UR29, 0x80000020 ;  /* 0x80000020001d7882 */ /* 0x000fe20000000000 */
[----:B------:R-:W-:Y:S01]  /*19b0*/  UMOV UR31, 0x80000020 ;  /* 0x80000020001f7882 */ /* 0x000fe20000000000 */
[----:B------:R-:W-:Y:S01]  /*19c0*/  ULOP3.LUT UR4, UR4, 0x3fff, URZ, 0xc0, !UPT ;  /* 0x00003fff04047892 */ /* 0x000fe2000f8ec03f */
[----:B01----:R-:W-:Y:S01]  /*19d0*/  @!P1 VIADD R3, R3, 0x31c40 ;  /* 0x00031c4003039836 */ /* 0x003fe20000000000 */
[----:B------:R-:W-:Y:S01]  /*19e0*/  UMOV UR28, UR6 ;  /* 0x00000006001c7c82 */ /* 0x000fe20008000000 */
[----:B------:R-:W-:Y:S01]  /*19f0*/  UMOV UR9, UR29 ;  /* 0x0000001d00097c82 */ /* 0x000fe20008000000 */
[----:B------:R-:W-:Y:S01]  /*1a00*/  ULOP3.LUT UR5, UR4, 0x10000, URZ, 0xfc, !UPT ;  /* 0x0001000004057892 */ /* 0x000fe2000f8efc3f */
[----:B------:R-:W-:Y:S01]  /*1a10*/  UMOV UR8, UR28 ;  /* 0x0000001c00087c82 */ /* 0x000fe20008000000 */
[----:B------:R-:W-:-:S02]  /*1a20*/  UMOV UR11, 0x80000020 ;  /* 0x80000020000b7882 */ /* 0x000fc40000000000 */
[----:B------:R-:W-:Y:S02]  /*1a30*/  UIMAD UR4, UR36, 0x6c0, UR5 ;  /* 0x000006c0240478a4 */ /* 0x000fe4000f8e0205 */
[----:B------:R-:W-:Y:S02]  /*1a40*/  UIADD3 UR13, UR6, 0x2, URZ ;  /* 0x00000002060d7890 */ /* 0x000fe4000fffe03f */
[----:B------:R-:W-:Y:S02]  /*1a50*/  UIADD3 UR10, UR4, 0x40, URZ ;  /* 0x00000040040a7890 */ /* 0x000fe4000fffe03f */
[----:B------:R-:W-:Y:S02]  /*1a60*/  UIADD3 UR7, UR4, 0xc0, URZ ;  /* 0x000000c004077890 */ /* 0x000fe4000fffe03f */
[----:B------:R-:W-:Y:S01]  /*1a70*/  UMOV UR30, UR4 ;  /* 0x00000004001e7c82 */ /* 0x000fe20008000000 */
[----:B------:R-:W-:Y:S01]  /*1a80*/  UIADD3 UR12, UR4, 0x100, URZ ;  /* 0x00000100040c7890 */ /* 0x000fe2000fffe03f */
[----:B------:R-:W-:Y:S01]  /*1a90*/  HGMMA.64x16x16.F32.BF16 R88, gdesc[UR28], RZ, !UPT, gsb0 ;  /* 0x002000001c5879f0 */ /* 0x000fe2000c0018ff */
[----:B------:R-:W-:Y:S01]  /*1aa0*/  UIADD3 UR14, UR4, 0x240, URZ ;  /* 0x00000240040e7890 */ /* 0x000fe2000fffe03f */
        /* <DEDUP_REMOVED lines=127> */
[----:B------:R-:W-:Y:S01]  /*22a0*/  UIADD3 UR10, UR4, 0x340, URZ ;  /* 0x00000340040a7890 */ /* 0x000fe2000fffe03f */
        /* <DEDUP_REMOVED lines=93> */
[----:B------:R-:W-:Y:S02]  /*2880*/  @UP0 ULDC UR14, c[0x0][0x44c] ;  /* 0x00011300000e0ab9 */ /* 0x000fe40000000800 */
[----:B------:R-:W-:Y:S01]  /*2890*/  UIMAD.WIDE.U32 UR14, UR61, UR14, URZ ;  /* 0x0000000e3d0e72a5 */ /* 0x000fe2000f8e003f */
        /* <DEDUP_REMOVED lines=51> */
[----:B------:R-:W-:Y:S02]  /*2bd0*/  ULDC UR6, c[0x0][0x2f0] ;  /* 0x0000bc0000067ab9 */ /* 0x000fe40000000800 */
[----:B------:R-:W-:Y:S02]  /*2be0*/  IMAD.U32 R4, RZ, RZ, UR6 ;  /* 0x00000006ff047e24 */ /* 0x000fe4000f8e00ff */
[----:B------:R-:W-:Y:S04]  /*2bf0*/  SHFL.IDX PT, R0, R12, RZ, 0x1c1f ;  /* 0x001c1fff0c007589 */ /* 0x000fe800000e0000 */
[----:B------:R-:W0:Y:S01]  /*2c00*/  SHFL.IDX PT, R12, R12, 0x1, 0x1c1f ;  /* 0x003c1f000c0c7f89 */ /* 0x000e2200000e0000 */
[----:B------:R-:W-:-:S02]  /*2c10*/  WARPGROUP.DEPBAR.LE gsb0, 0x0 ;  /* 0x00008000000079c5 */ /* 0x000fc40000010000 */
[----:B------:R-:W-:-:S06]  /*2c20*/  WARPGROUP.ARRIVE ;  /* 0x00000000000079c5 */ /* 0x000fcc0000000000 */
[----:B------:R-:W-:Y:S01]  /*2c30*/  HGMMA.64x16x16.F32.BF16 R32, gdesc[UR20], R32, gsb0 ;  /* 0x00200000142079f0 */ /* 0x000fe20008001820 */
[----:B------:R-:W-:Y:S01]  /*2c40*/  UMOV UR22, UR7 ;  /* 0x0000000700167c82 */ /* 0x000fe20008000000 */
[----:B------:R-:W-:Y:S01]  /*2c50*/  UMOV UR23, 0x80000020 ;  /* 0x8000002000177882 */ /* 0x000fe20000000000 */
[----:B------:R-:W-:-:S04]  /*2c60*/  UIMAD UR7, UR39, -0x90, URZ ;  /* 0xffffff70270778a4 */ /* 0x000fc8000f8e023f */
[----:B------:R-:W-:Y:S02]  /*2c70*/  UIADD3 UR10, UR7, 0x91, URZ ;  /* 0x00000091070a7890 */ /* 0x000fe4000fffe03f */
[----:B------:R-:W-:-:S04]  /*2c80*/  UIMAD UR7, UR32, UR6, UR7 ;  /* 0x00000006200772a4 */ /* 0x000fc8000f8e0207 */
[----:B------:R-:W-:Y:S01]  /*2c90*/  IMAD.U32 R9, RZ, RZ, UR10 ;  /* 0x0000000aff097e24 */ /* 0x000fe2000f8e00ff */
[----:B------:R-:W-:Y:S01]  /*2ca0*/  UIADD3 UR7, UR7, 0x90, URZ ;  /* 0x0000009007077890 */ /* 0x000fe2000fffe03f */
[----:B------:R-:W-:Y:S02]  /*2cb0*/  ULDC UR10, c[0x0][0x288] ;  /* 0x0000a200000a7ab9 */ /* 0x000fe40000000800 */
[----:B------:R-:W-:Y:S01]  /*2cc0*/  IMAD R9, R18, -0x2, R9 ;  /* 0xfffffffe12097824 */ /* 0x000fe200078e0209 */
[----:B------:R-:W-:Y:S02]  /*2cd0*/  UIMAD UR6, UR32, UR6, -UR10 ;  /* 0x00000006200672a4 */ /* 0x000fe4000f8e0a0a */
[----:B------:R-:W-:Y:S01]  /*2ce0*/  IMAD.U32 R5, RZ, RZ, UR7 ;  /* 0x00000007ff057e24 */ /* 0x000fe2000f8e00ff */
[----:B------:R-:W-:Y:S01]  /*2cf0*/  UIADD3 UR7, UR39, -0x2, URZ ;  /* 0xfffffffe27077890 */ /* 0x000fe2000fffe03f */
[----:B------:R-:W-:Y:S02]  /*2d00*/  IMAD R9, R4, UR32, R9 ;  /* 0x0000002004097c24 */ /* 0x000fe4000f8e0209 */
[----:B------:R-:W-:-:S02]  /*2d10*/  IMAD R6, R18, -0x2, R5 ;  /* 0xfffffffe12067824 */ /* 0x000fc400078e0205 */
[----:B------:R-:W-:Y:S01]  /*2d20*/  VIADD R5, R9, -UR10 ;  /* 0x8000000a09057c36 */ /* 0x000fe20008000000 */
[----:B0-----:R-:W-:Y:S01]  /*2d30*/  IADD3 R9, R12, -UR10, R9 ;  /* 0x8000000a0c097c10 */ /* 0x001fe2000fffe009 */
[----:B------:R-:W-:Y:S02]  /*2d40*/  @UP0 ULDC UR10, c[0x0][0x450] ;  /* 0x00011400000a0ab9 */ /* 0x000fe40000000800 */
[----:B------:R-:W-:Y:S01]  /*2d50*/  @UP0 USHF.R.U32.HI UR11, URZ, UR10, UR15 ;  /* 0x0000000a3f0b0299 */ /* 0x000fe2000801160f */
[----:B------:R-:W-:-:S03]  /*2d60*/  VIADDMNMX R0, R0, R5, R6, PT ;  /* 0x0000000500007246 */ /* 0x000fc60003800106 */
[----:B------:R-:W-:Y:S01]  /*2d70*/  UIADD3 UR6, UR6, UR11, URZ ;  /* 0x0000000b06067290 */ /* 0x000fe2000fffe03f */
[C---:B------:R-:W-:Y:S02]  /*2d80*/  ISETP.GT.AND P3, PT, R0.reuse, RZ, PT ;  /* 0x000000ff0000720c */ /* 0x040fe40003f64270 */
[C---:B------:R-:W-:Y:S01]  /*2d90*/  ISETP.GT.AND P4, PT, R0.reuse, 0x1, PT ;  /* 0x000000010000780c */ /* 0x040fe20003f84270 */
[----:B------:R-:W-:Y:S01]  /*2da0*/  UIMAD.WIDE UR10, UR6, 0x38e38e39, URZ ;  /* 0x38e38e39060a78a5 */ /* 0x000fe2000f8e023f */
[----:B------:R-:W-:-:S03]  /*2db0*/  ISETP.GT.AND P5, PT, R0, 0x8, PT ;  /* 0x000000080000780c */ /* 0x000fc60003fa4270 */
[----:B------:R-:W-:-:S04]  /*2dc0*/  USHF.R.U32.HI UR6, URZ, 0x1f, UR11 ;  /* 0x0000001f3f067899 */ /* 0x000fc8000801160b */
[----:B------:R-:W-:-:S04]  /*2dd0*/  ULEA.HI.SX32 UR6, UR11, UR6, 0x1b ;  /* 0x000000060b067291 */ /* 0x000fc8000f8fda3f */
[----:B------:R-:W-:Y:S01]  /*2de0*/  UISETP.LT.AND UP1, UPT, URZ, UR6, UPT ;  /* 0x000000063f00728c */ /* 0x000fe2000bf21270 */
[----:B------:R-:W-:Y:S02]  /*2df0*/  WARPGROUP.DEPBAR.LE gsb0, 0x0 ;  /* 0x00008000000079c5 */ /* 0x000fe40000010000 */
[----:B------:R-:W-:Y:S01]  /*2e00*/  WARPGROUP.ARRIVE ;  /* 0x00000000000079c5 */ /* 0x000fe20000000000 */
[----:B------:R-:W-:-:S04]  /*2e10*/  USEL UR18, URZ, UR6, !UP1 ;  /* 0x000000063f127287 */ /* 0x000fc8000c800000 */
[----:B------:R-:W-:Y:S01]  /*2e20*/  UISETP.GE.AND UP1, UPT, UR7, UR18, UPT ;  /* 0x000000120700728c */ /* 0x000fe2000bf26270 */
        /* <DEDUP_REMOVED lines=72> */
[----:B------:R-:W-:-:S04]  /*32b0*/  VIMNMX R64, R6, R9, PT ;  /* 0x0000000906407248 */ /* 0x000fc80003fe0100 */
[----:B------:R-:W-:-:S04]  /*32c0*/  ISETP.GT.AND P5, PT, R64, 0x8, PT ;  /* 0x000000084000780c */ /* 0x000fc80003fa4270 */
[----:B------:R-:W-:Y:S01]  /*32d0*/  FSEL R94, R94, -INF , P5 ;  /* 0xff8000005e5e7808 */ /* 0x000fe20002800000 */
        /* <DEDUP_REMOVED lines=8> */
[----:B------:R-:W-:Y:S01]  /*3360*/  UMOV UR27, 0x80000020 ;  /* 0x80000020001b7882 */ /* 0x000fe20000000000 */
[----:B------:R-:W-:-:S02]  /*3370*/  ISETP.GT.AND P3, PT, R0, 0x49, PT ;  /* 0x000000490000780c */ /* 0x000fc40003f64270 */
[----:B------:R-:W-:Y:S02]  /*3380*/  FSEL R60, R60, -INF , P4 ;  /* 0xff8000003c3c7808 */ /* 0x000fe40002000000 */
[----:B------:R-:W-:Y:S02]  /*3390*/  FMNMX.FTZ R101, R57, R4, !PT ;  /* 0x0000000439657209 */ /* 0x000fe40007810000 */
[----:B------:R-:W-:Y:S02]  /*33a0*/  ISETP.GT.AND P4, PT, R0, 0x50, PT ;  /* 0x000000500000780c */ /* 0x000fe40003f84270 */
[----:B------:R-:W-:Y:S02]  /*33b0*/  FSEL R61, R61, -INF , P3 ;  /* 0xff8000003d3d7808 */ /* 0x000fe40001800000 */
[----:B------:R-:W-:Y:S02]  /*33c0*/  FMNMX.FTZ R4, R60, R101, !PT ;  /* 0x000000653c047209 */ /* 0x000fe40007810000 */
[----:B------:R-:W-:-:S02]  /*33d0*/  ISETP.GT.AND P3, PT, R0, 0x51, PT ;  /* 0x000000510000780c */ /* 0x000fc40003f64270 */
[----:B------:R-:W-:Y:S01]  /*33e0*/  FMNMX.FTZ R101, R61, R4, !PT ;  /* 0x000000043d657209 */ /* 0x000fe20007810000 */
        /* <DEDUP_REMOVED lines=40> */
[----:B------:R-:W-:Y:S01]  /*3670*/  HGMMA.64x16x16.F32.BF16 R24, gdesc[UR24], R24, gsb0 ;  /* 0x00200000181879f0 */ /* 0x000fe20008001818 */
        /* <DEDUP_REMOVED lines=10> */
[----:B------:R-:W-:Y:S02]  /*3720*/  FSEL R24, R24, -INF , P4 ;  /* 0xff80000018187808 */ /* 0x000fe40002000000 */
        /* <DEDUP_REMOVED lines=9> */
[----:B------:R-:W-:Y:S02]  /*37c0*/  FMNMX.FTZ R10, R29, R0, !PT ;  /* 0x000000001d0a7209 */ /* 0x000fe40007810000 */
[----:B------:R-:W-:-:S02]  /*37d0*/  FSEL R91, R91, -INF , P4 ;  /* 0xff8000005b5b7808 */ /* 0x000fc40002000000 */
        /* <DEDUP_REMOVED lines=10> */
[----:B0-----:R-:W-:-:S05]  /*3880*/  FMNMX.FTZ R101, R10, R101, !PT ;  /* 0x000000650a657209 */ /* 0x001fca0007810000 */
[----:B------:R-:W0:Y:S02]  /*3890*/  SHFL.BFLY PT, R0, R101, 0x1, 0x1f ;  /* 0x0c201f0065007f89 */ /* 0x000e2400000e0000 */
[----:B0-----:R-:W-:-:S04]  /*38a0*/  FMNMX.FTZ R0, R101, R0, !PT ;  /* 0x0000000065007209 */ /* 0x001fc80007810000 */
[C---:B------:R-:W-:Y:S01]  /*38b0*/  FSETP.NEU.FTZ.AND P3, PT, R0.reuse, -INF , PT ;  /* 0xff8000000000780b */ /* 0x040fe20003f7d000 */
[----:B------:R-:W-:-:S05]  /*38c0*/  FMUL.FTZ R4, R0, UR4 ;  /* 0x0000000400047c20 */ /* 0x000fca0008410000 */
[----:B------:R-:W-:Y:S02]  /*38d0*/  FSEL R4, R4, RZ, P3 ;  /* 0x000000ff04047208 */ /* 0x000fe40001800000 */
[----:B------:R-:W-:-:S03]  /*38e0*/  ISETP.GT.AND P3, PT, R64, RZ, PT ;  /* 0x000000ff4000720c */ /* 0x000fc60003f64270 */
[--C-:B------:R-:W-:Y:S01]  /*38f0*/  FFMA.FTZ R12, R89, UR4, -R4.reuse ;  /* 0x00000004590c7c23 */ /* 0x100fe20008010804 */
[----:B------:R-:W-:Y:S01]  /*3900*/  FSEL R90, R90, -INF , P3 ;  /* 0xff8000005a5a7808 */ /* 0x000fe20001800000 */
[--C-:B------:R-:W-:Y:S01]  /*3910*/  FFMA.FTZ R14, R15, UR4, -R4.reuse ;  /* 0x000000040f0e7c23 */ /* 0x100fe20008010804 */
[----:B------:R-:W-:Y:S01]  /*3920*/  ISETP.GT.AND P3, PT, R64, 0x9, PT ;  /* 0x000000094000780c */ /* 0x000fe20003f64270 */
[--C-:B------:R-:W-:Y:S01]  /*3930*/  FFMA.FTZ R68, R81, UR4, -R4.reuse ;  /* 0x0000000451447c23 */ /* 0x100fe20008010804 */
[----:B------:R-:W-:Y:S01]  /*3940*/  FMNMX.FTZ R89, R90, R91, !PT ;  /* 0x0000005b5a597209 */ /* 0x000fe20007810000 */
        /* <DEDUP_REMOVED lines=9> */
[----:B------:R-:W-:Y:S01]  /*39e0*/  FMNMX.FTZ R15, R95, R6, !PT ;  /* 0x000000065f0f7209 */ /* 0x000fe20007810000 */
        /* <DEDUP_REMOVED lines=12> */
[----:B------:R-:W-:Y:S01]  /*3ab0*/  FFMA.FTZ R45, R45, UR4, -R4 ;  /* 0x000000042d2d7c23 */ /* 0x000fe20008010804 */
[----:B------:R-:W-:Y:S01]  /*3ac0*/  FSEL R74, R74, -INF , P3 ;  /* 0xff8000004a4a7808 */ /* 0x000fe20001800000 */
[----:B------:R-:W-:Y:S01]  /*3ad0*/  MUFU.EX2 R8, R8 ;  /* 0x0000000800087308 */ /* 0x000fe20000000800 */
[----:B------:R-:W-:-:S02]  /*3ae0*/  FMNMX.FTZ R81, R87, R6, !PT ;  /* 0x0000000657517209 */ /* 0x000fc40007810000 */
[----:B------:R-:W-:Y:S02]  /*3af0*/  ISETP.GT.AND P3, PT, R64, 0x28, PT ;  /* 0x000000284000780c */ /* 0x000fe40003f64270 */
[----:B------:R-:W-:Y:S02]  /*3b00*/  FMNMX.FTZ R20, R74, R81, !PT ;  /* 0x000000514a147209 */ /* 0x000fe40007810000 */
[----:B------:R-:W-:Y:S01]  /*3b10*/  FSEL R78, R78, -INF , P3 ;  /* 0xff8000004e4e7808 */ /* 0x000fe20001800000 */
[----:B------:R0:W-:Y:S01]  /*3b20*/  MUFU.EX2 R6, R68 ;  /* 0x0000004400067308 */ /* 0x0001e20000000800 */
[----:B------:R-:W-:Y:S02]  /*3b30*/  FMNMX.FTZ R81, R75, R20, !PT ;  /* 0x000000144b517209 */ /* 0x000fe40007810000 */
[----:B------:R-:W-:Y:S02]  /*3b40*/  ISETP.GT.AND P3, PT, R64, 0x30, PT ;  /* 0x000000304000780c */ /* 0x000fe40003f64270 */
[----:B------:R-:W-:-:S02]  /*3b50*/  FMNMX.FTZ R20, R78, R81, !PT ;  /* 0x000000514e147209 */ /* 0x000fc40007810000 */
[----:B------:R-:W-:Y:S01]  /*3b60*/  FSEL R66, R66, -INF , P3 ;  /* 0xff80000042427808 */ /* 0x000fe20001800000 */
[----:B------:R-:W1:Y:S01]  /*3b70*/  MUFU.EX2 R7, R7 ;  /* 0x0000000700077308 */ /* 0x000e620000000800 */
[----:B------:R-:W-:Y:S02]  /*3b80*/  FMNMX.FTZ R81, R79, R20, !PT ;  /* 0x000000144f517209 */ /* 0x000fe40007810000 */
[----:B------:R-:W-:Y:S02]  /*3b90*/  ISETP.GT.AND P3, PT, R64, 0x38, PT ;  /* 0x000000384000780c */ /* 0x000fe40003f64270 */
[----:B------:R-:W-:Y:S01]  /*3ba0*/  FSEL R11, R67, -INF , P4 ;  /* 0xff800000430b7808 */ /* 0x000fe20002000000 */
[----:B------:R-:W-:Y:S01]  /*3bb0*/  FFMA.FTZ R67, R77, UR4, -R4 ;  /* 0x000000044d437c23 */ /* 0x000fe20008010804 */
[----:B0-----:R-:W-:Y:S01]  /*3bc0*/  FMNMX.FTZ R68, R66, R81, !PT ;  /* 0x0000005142447209 */ /* 0x001fe20007810000 */
[----:B------:R0:W-:Y:S01]  /*3bd0*/  MUFU.EX2 R20, R76 ;  /* 0x0000004c00147308 */ /* 0x0001e20000000800 */
[----:B------:R-:W-:-:S02]  /*3be0*/  ISETP.GT.AND P4, PT, R64, 0x39, PT ;  /* 0x000000394000780c */ /* 0x000fc40003f84270 */
[----:B------:R-:W-:Y:S02]  /*3bf0*/  FSEL R70, R70, -INF , P3 ;  /* 0xff80000046467808 */ /* 0x000fe40001800000 */
[----:B------:R-:W-:Y:S02]  /*3c00*/  FMNMX.FTZ R77, R11, R68, !PT ;  /* 0x000000440b4d7209 */ /* 0x000fe40007810000 */
[----:B------:R-:W-:Y:S01]  /*3c10*/  ISETP.GT.AND P3, PT, R64, 0x40, PT ;  /* 0x000000404000780c */ /* 0x000fe20003f64270 */
[----:B------:R-:W2:Y:S01]  /*3c20*/  MUFU.EX2 R10, R10 ;  /* 0x0000000a000a7308 */ /* 0x000ea20000000800 */
[----:B------:R-:W-:Y:S01]  /*3c30*/  FSEL R71, R71, -INF , P4 ;  /* 0xff80000047477808 */ /* 0x000fe20002000000 */
[----:B-1----:R-:W-:Y:S01]  /*3c40*/  FADD.FTZ R85, R8, R7 ;  /* 0x0000000708557221 */ /* 0x002fe20000010000 */
[----:B------:R-:W-:Y:S02]  /*3c50*/  FMNMX.FTZ R72, R70, R77, !PT ;  /* 0x0000004d46487209 */ /* 0x000fe40007810000 */
[----:B------:R-:W-:Y:S01]  /*3c60*/  FSEL R68, R58, -INF , P3 ;  /* 0xff8000003a447808 */ /* 0x000fe20001800000 */
[----:B------:R-:W-:Y:S01]  /*3c70*/  FFMA.FTZ R58, R73, UR4, -R4 ;  /* 0x00000004493a7c23 */ /* 0x000fe20008010804 */
[----:B------:R-:W-:Y:S01]  /*3c80*/  ISETP.GT.AND P4, PT, R64, 0x41, PT ;  /* 0x000000414000780c */ /* 0x000fe20003f84270 */
[----:B------:R-:W1:Y:S01]  /*3c90*/  MUFU.EX2 R9, R93 ;  /* 0x0000005d00097308 */ /* 0x000e620000000800 */
[----:B------:R-:W-:-:S02]  /*3ca0*/  FMNMX.FTZ R73, R71, R72, !PT ;  /* 0x0000004847497209 */ /* 0x000fc40007810000 */
[----:B------:R-:W-:Y:S02]  /*3cb0*/  ISETP.GT.AND P3, PT, R64, 0x48, PT ;  /* 0x000000484000780c */ /* 0x000fe40003f64270 */
[----:B------:R-:W-:Y:S01]  /*3cc0*/  FSEL R72, R59, -INF , P4 ;  /* 0xff8000003b487808 */ /* 0x000fe20002000000 */
[----:B------:R-:W-:Y:S01]  /*3cd0*/  FFMA.FTZ R59, R65, UR4, -R4 ;  /* 0x00000004413b7c23 */ /* 0x000fe20008010804 */
[----:B------:R-:W-:Y:S01]  /*3ce0*/  FMNMX.FTZ R73, R68, R73, !PT ;  /* 0x0000004944497209 */ /* 0x000fe20007810000 */
[----:B------:R-:W3:Y:S01]  /*3cf0*/  MUFU.EX2 R12, R12 ;  /* 0x0000000c000c7308 */ /* 0x000ee20000000800 */
[----:B------:R-:W-:Y:S02]  /*3d00*/  ISETP.GT.AND P4, PT, R64, 0x49, PT ;  /* 0x000000494000780c */ /* 0x000fe40003f84270 */
[----:B------:R-:W-:Y:S02]  /*3d10*/  FSEL R62, R62, -INF , P3 ;  /* 0xff8000003e3e7808 */ /* 0x000fe40001800000 */
[----:B------:R-:W-:-:S02]  /*3d20*/  FMNMX.FTZ R73, R72, R73, !PT ;  /* 0x0000004948497209 */ /* 0x000fc40007810000 */
[----:B------:R-:W-:Y:S01]  /*3d30*/  FSEL R65, R63, -INF , P4 ;  /* 0xff8000003f417808 */ /* 0x000fe20002000000 */
[----:B------:R-:W4:Y:S01]  /*3d40*/  MUFU.EX2 R13, R13 ;  /* 0x0000000d000d7308 */ /* 0x000f220000000800 */
[----:B------:R-:W-:Y:S02]  /*3d50*/  ISETP.GT.AND P3, PT, R64, 0x50, PT ;  /* 0x000000504000780c */ /* 0x000fe40003f64270 */
[----:B0-----:R-:W-:Y:S02]  /*3d60*/  FMNMX.FTZ R76, R62, R73, !PT ;  /* 0x000000493e4c7209 */ /* 0x001fe40007810000 */
[----:B------:R-:W-:Y:S02]  /*3d70*/  ISETP.GT.AND P4, PT, R64, 0x51, PT ;  /* 0x000000514000780c */ /* 0x000fe40003f84270 */
[----:B------:R-:W-:Y:S01]  /*3d80*/  FSEL R63, R50, -INF , P3 ;  /* 0xff800000323f7808 */ /* 0x000fe20001800000 */
[----:B------:R-:W-:Y:S01]  /*3d90*/  FFMA.FTZ R50, R5, UR4, -R4 ;  /* 0x0000000405327c23 */ /* 0x000fe20008010804 */
[----:B------:R-:W-:Y:S01]  /*3da0*/  FMNMX.FTZ R76, R65, R76, !PT ;  /* 0x0000004c414c7209 */ /* 0x000fe20007810000 */
[----:B------:R-:W-:Y:S01]  /*3db0*/  MUFU.EX2 R14, R14 ;  /* 0x0000000e000e7308 */ /* 0x000fe20000000800 */
[----:B------:R-:W-:-:S02]  /*3dc0*/  ISETP.GT.AND P3, PT, R64, 0x58, PT ;  /* 0x000000584000780c */ /* 0x000fc40003f64270 */
[----:B------:R-:W-:Y:S01]  /*3dd0*/  FSEL R73, R51, -INF , P4 ;  /* 0xff80000033497808 */ /* 0x000fe20002000000 */
[----:B------:R-:W-:Y:S01]  /*3de0*/  FFMA.FTZ R51, R69, UR4, -R4 ;  /* 0x0000000445337c23 */ /* 0x000fe20008010804 */
[----:B------:R-:W-:Y:S02]  /*3df0*/  FMNMX.FTZ R76, R63, R76, !PT ;  /* 0x0000004c3f4c7209 */ /* 0x000fe40007810000 */
[----:B------:R-:W-:Y:S01]  /*3e00*/  ISETP.GT.AND P4, PT, R64, 0x59, PT ;  /* 0x000000594000780c */ /* 0x000fe20003f84270 */
[----:B------:R-:W-:Y:S01]  /*3e10*/  MUFU.EX2 R15, R15 ;  /* 0x0000000f000f7308 */ /* 0x000fe20000000800 */
[----:B------:R-:W-:Y:S02]  /*3e20*/  FSEL R54, R54, -INF , P3 ;  /* 0xff80000036367808 */ /* 0x000fe40001800000 */
[----:B------:R-:W-:Y:S02]  /*3e30*/  FMNMX.FTZ R5, R73, R76, !PT ;  /* 0x0000004c49057209 */ /* 0x000fe40007810000 */
[----:B------:R-:W-:-:S02]  /*3e40*/  FSEL R55, R55, -INF , P4 ;  /* 0xff80000037377808 */ /* 0x000fc40002000000 */
[----:B------:R-:W-:Y:S01]  /*3e50*/  ISETP.GT.AND P3, PT, R64, 0x60, PT ;  /* 0x000000604000780c */ /* 0x000fe20003f64270 */
[----:B------:R-:W-:Y:S01]  /*3e60*/  MUFU.EX2 R21, R21 ;  /* 0x0000001500157308 */ /* 0x000fe20000000800 */
[----:B------:R-:W-:Y:S02]  /*3e70*/  FMNMX.FTZ R76, R54, R5, !PT ;  /* 0x00000005364c7209 */ /* 0x000fe40007810000 */
[----:B------:R-:W-:Y:S02]  /*3e80*/  ISETP.GT.AND P4, PT, R64, 0x61, PT ;  /* 0x000000614000780c */ /* 0x000fe40003f84270 */
[----:B------:R-:W-:Y:S01]  /*3e90*/  FSEL R69, R42, -INF , P3 ;  /* 0xff8000002a457808 */ /* 0x000fe20001800000 */
[----:B------:R-:W-:Y:S01]  /*3ea0*/  FFMA.FTZ R42, R56, UR4, -R4 ;  /* 0x00000004382a7c23 */ /* 0x000fe20008010804 */
[----:B------:R-:W-:Y:S01]  /*3eb0*/  FMNMX.FTZ R76, R55, R76, !PT ;  /* 0x0000004c374c7209 */ /* 0x000fe20007810000 */
[----:B------:R-:W-:Y:S01]  /*3ec0*/  MUFU.EX2 R67, R67 ;  /* 0x0000004300437308 */ /* 0x000fe20000000800 */
[----:B------:R-:W-:-:S02]  /*3ed0*/  ISETP.GT.AND P3, PT, R64, 0x68, PT ;  /* 0x000000684000780c */ /* 0x000fc40003f64270 */
[----:B------:R-:W-:Y:S01]  /*3ee0*/  FSEL R56, R43, -INF , P4 ;  /* 0xff8000002b387808 */ /* 0x000fe20002000000 */
[--C-:B------:R-:W-:Y:S01]  /*3ef0*/  FFMA.FTZ R43, R57, UR4, -R4.reuse ;  /* 0x00000004392b7c23 */ /* 0x100fe20008010804 */
[----:B------:R-:W-:Y:S02]  /*3f00*/  FMNMX.FTZ R5, R69, R76, !PT ;  /* 0x0000004c45057209 */ /* 0x000fe40007810000 */
[----:B------:R-:W-:Y:S01]  /*3f10*/  ISETP.GT.AND P4, PT, R64, 0x69, PT ;  /* 0x000000694000780c */ /* 0x000fe20003f84270 */
[----:B------:R-:W-:Y:S01]  /*3f20*/  MUFU.EX2 R58, R58 ;  /* 0x0000003a003a7308 */ /* 0x000fe20000000800 */
[----:B------:R-:W-:Y:S02]  /*3f30*/  FSEL R76, R46, -INF , P3 ;  /* 0xff8000002e4c7808 */ /* 0x000fe40001800000 */
[----:B------:R-:W-:Y:S02]  /*3f40*/  FMNMX.FTZ R5, R56, R5, !PT ;  /* 0x0000000538057209 */ /* 0x000fe40007810000 */
[----:B------:R-:W-:Y:S01]  /*3f50*/  FSEL R57, R47, -INF , P4 ;  /* 0xff8000002f397808 */ /* 0x000fe20002000000 */
[----:B------:R-:W-:Y:S01]  /*3f60*/  FFMA.FTZ R47, R52, UR4, -R4 ;  /* 0x00000004342f7c23 */ /* 0x000fe20008010804 */
[----:B------:R-:W-:Y:S01]  /*3f70*/  ISETP.GT.AND P3, PT, R64, 0x70, PT ;  /* 0x000000704000780c */ /* 0x000fe20003f64270 */
[----:B------:R-:W-:Y:S01]  /*3f80*/  MUFU.EX2 R59, R59 ;  /* 0x0000003b003b7308 */ /* 0x000fe20000000800 */
[----:B------:R-:W-:-:S02]  /*3f90*/  FMNMX.FTZ R46, R76, R5, !PT ;  /* 0x000000054c2e7209 */ /* 0x000fc40007810000 */
[----:B------:R-:W-:Y:S02]  /*3fa0*/  ISETP.GT.AND P4, PT, R64, 0x71, PT ;  /* 0x000000714000780c */ /* 0x000fe40003f84270 */
[----:B------:R-:W-:Y:S01]  /*3fb0*/  FSEL R77, R34, -INF , P3 ;  /* 0xff800000224d7808 */ /* 0x000fe20001800000 */
[--C-:B------:R-:W-:Y:S01]  /*3fc0*/  FFMA.FTZ R34, R60, UR4, -R4.reuse ;  /* 0x000000043c227c23 */ /* 0x100fe20008010804 */
[----:B------:R-:W-:Y:S01]  /*3fd0*/  FMNMX.FTZ R46, R57, R46, !PT ;  /* 0x0000002e392e7209 */ /* 0x000fe20007810000 */
[----:B------:R-:W-:Y:S01]  /*3fe0*/  MUFU.EX2 R50, R50 ;  /* 0x0000003200327308 */ /* 0x000fe20000000800 */
[----:B------:R-:W-:Y:S02]  /*3ff0*/  ISETP.GT.AND P3, PT, R64, 0x78, PT ;  /* 0x000000784000780c */ /* 0x000fe40003f64270 */
[----:B------:R-:W-:Y:S01]  /*4000*/  FSEL R60, R35, -INF , P4 ;  /* 0xff800000233c7808 */ /* 0x000fe20002000000 */
[----:B------:R-:W-:Y:S01]  /*4010*/  FFMA.FTZ R35, R61, UR4, -R4 ;  /* 0x000000043d237c23 */ /* 0x000fe20008010804 */
[----:B------:R-:W-:-:S02]  /*4020*/  FMNMX.FTZ R5, R77, R46, !PT ;  /* 0x0000002e4d057209 */ /* 0x000fc40007810000 */
[----:B------:R-:W-:Y:S01]  /*4030*/  ISETP.GT.AND P4, PT, R64, 0x79, PT ;  /* 0x000000794000780c */ /* 0x000fe20003f84270 */
[----:B------:R-:W-:Y:S01]  /*4040*/  MUFU.EX2 R51, R51 ;  /* 0x0000003300337308 */ /* 0x000fe20000000800 */
[----:B------:R-:W-:Y:S02]  /*4050*/  FSEL R80, R38, -INF , P3 ;  /* 0xff80000026507808 */ /* 0x000fe40001800000 */
[----:B------:R-:W-:Y:S02]  /*4060*/  FMNMX.FTZ R5, R60, R5, !PT ;  /* 0x000000053c057209 */ /* 0x000fe40007810000 */
[----:B------:R-:W-:Y:S01]  /*4070*/  FSEL R61, R39, -INF , P4 ;  /* 0xff800000273d7808 */ /* 0x000fe20002000000 */
[--C-:B------:R-:W-:Y:S01]  /*4080*/  FFMA.FTZ R39, R32, UR4, -R4.reuse ;  /* 0x0000000420277c23 */ /* 0x100fe20008010804 */
[----:B------:R-:W-:Y:S01]  /*4090*/  ISETP.GT.AND P3, PT, R64, 0x80, PT ;  /* 0x000000804000780c */ /* 0x000fe20003f64270 */
[----:B------:R-:W-:Y:S01]  /*40a0*/  FFMA.FTZ R32, R24, UR4, -R4 ;  /* 0x0000000418207c23 */ /* 0x000fe20008010804 */
        /* <DEDUP_REMOVED lines=12> */
[----:B------:R-:W-:Y:S01]  /*4170*/  FMNMX.FTZ R5, R27, R46, !PT ;  /* 0x0000002e1b057209 */ /* 0x000fe20007810000 */
[--C-:B0-----:R-:W-:Y:S01]  /*4180*/  FFMA.FTZ R48, R53, UR4, -R4.reuse ;  /* 0x0000000435307c23 */ /* 0x101fe20008010804 */
[----:B------:R-:W-:Y:S01]  /*4190*/  FSEL R31, R31, -INF , P4 ;  /* 0xff8000001f1f7808 */ /* 0x000fe20002000000 */
[--C-:B------:R-:W-:Y:S01]  /*41a0*/  FFMA.FTZ R53, R29, UR4, -R4.reuse ;  /* 0x000000041d357c23 */ /* 0x100fe20008010804 */
[----:B------:R-:W-:Y:S02]  /*41b0*/  FMNMX.FTZ R46, R30, R5, !PT ;  /* 0x000000051e2e7209 */ /* 0x000fe40007810000 */
[----:B------:R-:W-:Y:S01]  /*41c0*/  F2FP.BF16.F32.PACK_AB R8, R7, R8 ;  /* 0x000000080708723e */ /* 0x000fe200000010ff */
[----:B------:R-:W-:Y:S01]  /*41d0*/  MUFU.EX2 R34, R34 ;  /* 0x0000002200227308 */ /* 0x000fe20000000800 */
[----:B------:R-:W-:Y:S01]  /*41e0*/  FMNMX.FTZ R5, R31, R46, !PT ;  /* 0x0000002e1f057209 */ /* 0x000fe20007810000 */
[--C-:B------:R-:W-:Y:S01]  /*41f0*/  FFMA.FTZ R46, R40, UR4, -R4.reuse ;  /* 0x00000004282e7c23 */ /* 0x100fe20008010804 */
[--C-:B------:R-:W-:Y:S01]  /*4200*/  FFMA.FTZ R40, R44, UR4, -R4.reuse ;  /* 0x000000042c287c23 */ /* 0x100fe20008010804 */
[--C-:B------:R-:W-:Y:S01]  /*4210*/  FFMA.FTZ R44, R33, UR4, -R4.reuse ;  /* 0x00000004212c7c23 */ /* 0x100fe20008010804 */
[--C-:B------:R-:W-:Y:S01]  /*4220*/  FFMA.FTZ R33, R36, UR4, -R4.reuse ;  /* 0x0000000424217c23 */ /* 0x100fe20008010804 */
[----:B------:R-:W0:Y:S01]  /*4230*/  SHFL.BFLY PT, R52, R5, 0x2, 0x1f ;  /* 0x0c401f0005347f89 */ /* 0x000e2200000e0000 */
[--C-:B------:R-:W-:Y:S01]  /*4240*/  FFMA.FTZ R36, R37, UR4, -R4.reuse ;  /* 0x0000000425247c23 */ /* 0x100fe20008010804 */
[----:B------:R-:W-:Y:S01]  /*4250*/  FFMA.FTZ R37, R25, UR4, -R4 ;  /* 0x0000000419257c23 */ /* 0x000fe20008010804 */
        /* <DEDUP_REMOVED lines=10> */
[----:B------:R-:W-:-:S03]  /*4300*/  FFMA.FTZ R52, R28, UR4, -R4 ;  /* 0x000000041c347c23 */ /* 0x000fc60008010804 */
[C---:B------:R-:W-:Y:S01]  /*4310*/  FSETP.NEU.FTZ.AND P3, PT, R5.reuse, -INF , PT ;  /* 0xff8000000500780b */ /* 0x040fe20003f7d000 */
[----:B------:R-:W-:Y:S02]  /*4320*/  FMUL.FTZ R24, R5, UR4 ;  /* 0x0000000405187c20 */ /* 0x000fe40008410000 */
[----:B------:R-:W-:Y:S03]  /*4330*/  MUFU.EX2 R45, R45 ;  /* 0x0000002d002d7308 */ /* 0x000fe60000000800 */
[----:B------:R-:W-:Y:S02]  /*4340*/  FSEL R4, R24, RZ, P3 ;  /* 0x000000ff18047208 */ /* 0x000fe40001800000 */
[----:B------:R-:W-:-:S03]  /*4350*/  PLOP3.LUT P3, PT, PT, PT, UP1, 0x80, 0x0 ;  /* 0x000000000000781c */ /* 0x000fc60003f6f018 */
        /* <DEDUP_REMOVED lines=9> */
[----:B------:R-:W-:Y:S01]  /*43f0*/  @!P1 PRMT R11, RZ, 0x654, R3 ;  /* 0x00000654ff0b9816 */ /* 0x000fe20000000003 */
[--C-:B------:R-:W-:Y:S01]  /*4400*/  FFMA.FTZ R25, R86, UR4, -R4.reuse ;  /* 0x0000000456197c23 */ /* 0x100fe20008010804 */
[--C-:B------:R-:W-:Y:S01]  /*4410*/  FFMA.FTZ R64, R74, UR4, -R4.reuse ;  /* 0x000000044a407c23 */ /* 0x100fe20008010804 */
[--C-:B------:R-:W-:Y:S01]  /*4420*/  FFMA.FTZ R74, R78, UR4, -R4.reuse ;  /* 0x000000044e4a7c23 */ /* 0x100fe20008010804 */
[----:B------:R0:W-:Y:S01]  /*4430*/  @!P1 SYNCS.ARRIVE.TRANS64.RED.A1T0 RZ, [R11+URZ], RZ ;  /* 0x000000ff0bff99a7 */ /* 0x0001e2000810043f */
[--C-:B------:R-:W-:Y:S01]  /*4440*/  FFMA.FTZ R28, R87, UR4, -R4.reuse ;  /* 0x00000004571c7c23 */ /* 0x100fe20008010804 */
[----:B--2---:R-:W-:Y:S01]  /*4450*/  FADD.FTZ R78, R10, R85 ;  /* 0x000000550a4e7221 */ /* 0x004fe20000010000 */
[----:B------:R-:W0:Y:S01]  /*4460*/  MUFU.EX2 R91, R91 ;  /* 0x0000005b005b7308 */ /* 0x000e220000000800 */
[--C-:B------:R-:W-:Y:S01]  /*4470*/  FFMA.FTZ R83, R72, UR4, -R4.reuse ;  /* 0x0000000448537c23 */ /* 0x100fe20008010804 */
[--C-:B------:R-:W-:Y:S01]  /*4480*/  FFMA.FTZ R63, R63, UR4, -R4.reuse ;  /* 0x000000043f3f7c23 */ /* 0x100fe20008010804 */
[----:B------:R-:W-:Y:S01]  /*4490*/  FFMA.FTZ R72, R73, UR4, -R4 ;  /* 0x0000000449487c23 */ /* 0x000fe20008010804 */
[----:B-1----:R-:W-:Y:S01]  /*44a0*/  FADD.FTZ R73, R9, R78 ;  /* 0x0000004e09497221 */ /* 0x002fe20000010000 */
[--C-:B------:R-:W-:Y:S01]  /*44b0*/  FFMA.FTZ R75, R75, UR4, -R4.reuse ;  /* 0x000000044b4b7c23 */ /* 0x100fe20008010804 */
[--C-:B------:R-:W-:Y:S01]  /*44c0*/  FFMA.FTZ R7, R54, UR4, -R4.reuse ;  /* 0x0000000436077c23 */ /* 0x100fe20008010804 */
[--C-:B------:R-:W-:Y:S01]  /*44d0*/  FFMA.FTZ R54, R55, UR4, -R4.reuse ;  /* 0x0000000437367c23 */ /* 0x100fe20008010804 */
[----:B------:R-:W1:Y:S01]  /*44e0*/  MUFU.EX2 R94, R94 ;  /* 0x0000005e005e7308 */ /* 0x000e620000000800 */
[----:B---3--:R-:W-:Y:S01]  /*44f0*/  FADD.FTZ R78, R12, R73 ;  /* 0x000000490c4e7221 */ /* 0x008fe20000010000 */
[--C-:B------:R-:W-:Y:S01]  /*4500*/  FFMA.FTZ R55, R69, UR4, -R4.reuse ;  /* 0x0000000445377c23 */ /* 0x100fe20008010804 */
[--C-:B------:R-:W-:Y:S01]  /*4510*/  FFMA.FTZ R79, R79, UR4, -R4.reuse ;  /* 0x000000044f4f7c23 */ /* 0x100fe20008010804 */
[----:B------:R-:W-:Y:S01]  /*4520*/  FFMA.FTZ R66, R66, UR4, -R4 ;  /* 0x0000000442427c23 */ /* 0x000fe20008010804 */
[----:B----4-:R-:W-:Y:S01]  /*4530*/  FADD.FTZ R69, R13, R78 ;  /* 0x0000004e0d457221 */ /* 0x010fe20000010000 */
[--C-:B------:R-:W-:Y:S01]  /*4540*/  FFMA.FTZ R70, R70, UR4, -R4.reuse ;  /* 0x0000000446467c23 */ /* 0x100fe20008010804 */
[--C-:B------:R-:W-:Y:S01]  /*4550*/  FFMA.FTZ R71, R71, UR4, -R4.reuse ;  /* 0x0000000447477c23 */ /* 0x100fe20008010804 */
[----:B------:R-:W2:Y:S01]  /*4560*/  MUFU.EX2 R95, R95 ;  /* 0x0000005f005f7308 */ /* 0x000ea20000000800 */
[----:B0-----:R-:W-:Y:S01]  /*4570*/  FADD.FTZ R11, R90, R91 ;  /* 0x0000005b5a0b7221 */ /* 0x001fe20000010000 */
[----:B------:R-:W-:Y:S01]  /*4580*/  FADD.FTZ R78, R14, R69 ;  /* 0x000000450e4e7221 */ /* 0x000fe20000010000 */
[--C-:B------:R-:W-:Y:S01]  /*4590*/  FFMA.FTZ R69, R60, UR4, -R4.reuse ;  /* 0x000000043c457c23 */ /* 0x100fe20008010804 */
[--C-:B------:R-:W-:Y:S01]  /*45a0*/  FFMA.FTZ R68, R68, UR4, -R4.reuse ;  /* 0x0000000444447c23 */ /* 0x100fe20008010804 */
[----:B------:R-:W-:Y:S01]  /*45b0*/  FFMA.FTZ R62, R62, UR4, -R4 ;  /* 0x000000043e3e7c23 */ /* 0x000fe20008010804 */
[----:B------:R-:W-:Y:S01]  /*45c0*/  FADD.FTZ R73, R15, R78 ;  /* 0x0000004e0f497221 */ /* 0x000fe20000010000 */
[--C-:B------:R-:W-:Y:S01]  /*45d0*/  FFMA.FTZ R65, R65, UR4, -R4.reuse ;  /* 0x0000000441417c23 */ /* 0x100fe20008010804 */
[----:B------:R-:W-:Y:S01]  /*45e0*/  MUFU.EX2 R24, R24 ;  /* 0x0000001800187308 */ /* 0x000fe20000000800 */
[----:B-1----:R-:W-:Y:S01]  /*45f0*/  FADD.FTZ R82, R94, R11 ;  /* 0x0000000b5e527221 */ /* 0x002fe20000010000 */
[----:B------:R-:W-:Y:S01]  /*4600*/  FADD.FTZ R60, R6, R73 ;  /* 0x00000049063c7221 */ /* 0x000fe20000010000 */
[--C-:B------:R-:W-:Y:S01]  /*4610*/  FFMA.FTZ R73, R61, UR4, -R4.reuse ;  /* 0x000000043d497c23 */ /* 0x100fe20008010804 */
[--C-:B------:R-:W-:Y:S01]  /*4620*/  FFMA.FTZ R56, R56, UR4, -R4.reuse ;  /* 0x0000000438387c23 */ /* 0x100fe20008010804 */
[----:B------:R-:W-:Y:S01]  /*4630*/  FFMA.FTZ R76, R76, UR4, -R4 ;  /* 0x000000044c4c7c23 */ /* 0x000fe20008010804 */
[----:B------:R-:W-:Y:S01]  /*4640*/  FADD.FTZ R61, R21, R60 ;  /* 0x0000003c153d7221 */ /* 0x000fe20000010000 */
[--C-:B------:R-:W-:Y:S01]  /*4650*/  FFMA.FTZ R60, R30, UR4, -R4.reuse ;  /* 0x000000041e3c7c23 */ /* 0x100fe20008010804 */
[----:B------:R-:W0:Y:S01]  /*4660*/  MUFU.EX2 R29, R29 ;  /* 0x0000001d001d7308 */ /* 0x000e220000000800 */
[--C-:B------:R-:W-:Y:S01]  /*4670*/  FFMA.FTZ R77, R77, UR4, -R4.reuse ;  /* 0x000000044d4d7c23 */ /* 0x100fe20008010804 */
[----:B------:R-:W-:Y:S01]  /*4680*/  FFMA.FTZ R80, R80, UR4, -R4 ;  /* 0x0000000450507c23 */ /* 0x000fe20008010804 */
[----:B------:R-:W-:-:S02]  /*4690*/  F2FP.BF16.F32.PACK_AB R10, R9, R10 ;  /* 0x0000000a090a723e */ /* 0x000fc400000010ff */
[----:B------:R-:W-:Y:S02]  /*46a0*/  F2FP.BF16.F32.PACK_AB R9, R91, R90 ;  /* 0x0000005a5b09723e */ /* 0x000fe400000010ff */
[----:B--2---:R-:W-:Y:S01]  /*46b0*/  F2FP.BF16.F32.PACK_AB R11, R95, R94 ;  /* 0x0000005e5f0b723e */ /* 0x004fe200000010ff */
[----:B------:R-:W-:Y:S01]  /*46c0*/  MUFU.EX2 R25, R25 ;  /* 0x0000001900197308 */ /* 0x000fe20000000800 */
[----:B------:R-:W-:Y:S02]  /*46d0*/  F2FP.BF16.F32.PACK_AB R12, R13, R12 ;  /* 0x0000000c0d0c723e */ /* 0x000fe400000010ff */
[----:B------:R-:W-:Y:S01]  /*46e0*/  F2FP.BF16.F32.PACK_AB R14, R15, R14 ;  /* 0x0000000e0f0e723e */ /* 0x000fe200000010ff */
[----:B------:R1:W-:Y:S04]  /*46f0*/  STSM.16.M88.4 [R2+0x24300], R8 ;  /* 0x0243000802007844 */ /* 0x0003e80000000200 */
[----:B------:R-:W2:Y:S01]  /*4700*/  MUFU.EX2 R28, R28 ;  /* 0x0000001c001c7308 */ /* 0x000ea20000000800 */
[----:B0-----:R-:W-:-:S07]  /*4710*/  F2FP.BF16.F32.PACK_AB R13, R29, R24 ;  /* 0x000000181d0d723e */ /* 0x001fce00000010ff */
[----:B------:R0:W-:Y:S01]  /*4720*/  MUFU.EX2 R3, R63 ;  /* 0x0000003f00037308 */ /* 0x0001e20000000800 */
[----:B-1----:R-:W-:-:S07]  /*4730*/  F2FP.BF16.F32.PACK_AB R8, R21, R6 ;  /* 0x000000061508723e */ /* 0x002fce00000010ff */
[----:B------:R-:W1:Y:S01]  /*4740*/  MUFU.EX2 R64, R64 ;  /* 0x0000004000407308 */ /* 0x000e620000000800 */
[----:B0-----:R-:W-:Y:S01]  /*4750*/  FADD.FTZ R63, R95, R82 ;  /* 0x000000525f3f7221 */ /* 0x001fe20000010000 */
[----:B--2---:R-:W-:-:S03]  /*4760*/  F2FP.BF16.F32.PACK_AB R15, R28, R25 ;  /* 0x000000191c0f723e */ /* 0x004fc600000010ff */
[----:B------:R-:W-:Y:S01]  /*4770*/  FADD.FTZ R82, R24, R63 ;  /* 0x0000003f18527221 */ /* 0x000fe20000010000 */
[----:B------:R-:W-:Y:S01]  /*4780*/  FFMA.FTZ R63, R57, UR4, -R4 ;  /* 0x00000004393f7c23 */ /* 0x000fe20008010804 */
[----:B------:R-:W-:Y:S01]  /*4790*/  STSM.16.M88.4 [R2+0x25b00], R12 ;  /* 0x025b000c02007844 */ /* 0x000fe20000000200 */
[----:B------:R-:W0:Y:S01]  /*47a0*/  MUFU.EX2 R75, R75 ;  /* 0x0000004b004b7308 */ /* 0x000e220000000800 */
[----:B------:R-:W-:-:S04]  /*47b0*/  FADD.FTZ R82, R29, R82 ;  /* 0x000000521d527221 */ /* 0x000fc80000010000 */
[----:B------:R-:W-:Y:S01]  /*47c0*/  FADD.FTZ R57, R25, R82 ;  /* 0x0000005219397221 */ /* 0x000fe20000010000 */
[----:B------:R-:W-:Y:S01]  /*47d0*/  FFMA.FTZ R82, R26, UR4, -R4 ;  /* 0x000000041a527c23 */ /* 0x000fe20008010804 */
[----:B------:R-:W-:Y:S01]  /*47e0*/  FADD.FTZ R26, R20, R61 ;  /* 0x0000003d141a7221 */ /* 0x000fe20000010000 */
[----:B------:R-:W2:Y:S01]  /*47f0*/  MUFU.EX2 R74, R74 ;  /* 0x0000004a004a7308 */ /* 0x000ea20000000800 */
[----:B------:R-:W-:-:S04]  /*4800*/  FADD.FTZ R57, R28, R57 ;  /* 0x000000391c397221 */ /* 0x000fc80000010000 */
[----:B-1----:R-:W-:Y:S01]  /*4810*/  FADD.FTZ R78, R64, R57 ;  /* 0x00000039404e7221 */ /* 0x002fe20000010000 */
[--C-:B------:R-:W-:Y:S01]  /*4820*/  FFMA.FTZ R57, R27, UR4, -R4.reuse ;  /* 0x000000041b397c23 */ /* 0x100fe20008010804 */
[----:B------:R-:W-:Y:S01]  /*4830*/  FFMA.FTZ R4, R31, UR4, -R4 ;  /* 0x000000041f047c23 */ /* 0x000fe20008010804 */
[----:B------:R-:W1:Y:S01]  /*4840*/  MUFU.EX2 R79, R79 ;  /* 0x0000004f004f7308 */ /* 0x000e620000000800 */
[C---:B0-----:R-:W-:Y:S01]  /*4850*/  FADD.FTZ R27, R75.reuse, R78 ;  /* 0x0000004e4b1b7221 */ /* 0x041fe20000010000 */
[----:B------:R-:W-:-:S06]  /*4860*/  F2FP.BF16.F32.PACK_AB R9, R75, R64 ;  /* 0x000000404b09723e */ /* 0x000fcc00000010ff */
[----:B------:R-:W0:Y:S01]  /*4870*/  MUFU.EX2 R66, R66 ;  /* 0x0000004200427308 */ /* 0x000e220000000800 */
[----:B--2---:R-:W-:Y:S01]  /*4880*/  FADD.FTZ R30, R74, R27 ;  /* 0x0000001b4a1e7221 */ /* 0x004fe20000010000 */
[----:B------:R-:W-:-:S04]  /*4890*/  FADD.FTZ R27, R67, R26 ;  /* 0x0000001a431b7221 */ /* 0x000fc80000010000 */
[----:B------:R-:W-:Y:S02]  /*48a0*/  FADD.FTZ R26, R58, R27 ;  /* 0x0000001b3a1a7221 */ /* 0x000fe40000010000 */
[----:B------:R-:W2:Y:S01]  /*48b0*/  MUFU.EX2 R81, R81 ;  /* 0x0000005100517308 */ /* 0x000ea20000000800 */
[----:B-1----:R-:W-:Y:S01]  /*48c0*/  FADD.FTZ R31, R79, R30 ;  /* 0x0000001e4f1f7221 */ /* 0x002fe20000010000 */
[----:B------:R-:W-:Y:S01]  /*48d0*/  FADD.FTZ R27, R59, R26 ;  /* 0x0000001a3b1b7221 */ /* 0x000fe20000010000 */
[----:B------:R-:W-:-:S03]  /*48e0*/  F2FP.BF16.F32.PACK_AB R26, R51, R50 ;  /* 0x00000032331a723e */ /* 0x000fc600000010ff */
[----:B------:R-:W-:Y:S02]  /*48f0*/  FADD.FTZ R10, R50, R27 ;  /* 0x0000001b320a7221 */ /* 0x000fe40000010000 */
[----:B------:R-:W1:Y:S01]  /*4900*/  MUFU.EX2 R70, R70 ;  /* 0x0000004600467308 */ /* 0x000e620000000800 */
[----:B0-----:R-:W-:Y:S01]  /*4910*/  FADD.FTZ R30, R66, R31 ;  /* 0x0000001f421e7221 */ /* 0x001fe20000010000 */
[----:B------:R-:W-:Y:S01]  /*4920*/  FADD.FTZ R11, R51, R10 ;  /* 0x0000000a330b7221 */ /* 0x000fe20000010000 */
[----:B------:R-:W-:Y:S02]  /*4930*/  F2FP.BF16.F32.PACK_AB R10, R67, R20 ;  /* 0x00000014430a723e */ /* 0x000fe400000010ff */
[----:B------:R-:W-:Y:S01]  /*4940*/  CS2R R50, SRZ ;  /* 0x0000000000327805 */ /* 0x000fe2000001ff00 */
[----:B------:R-:W-:Y:S01]  /*4950*/  FADD.FTZ R6, R42, R11 ;  /* 0x0000000b2a067221 */ /* 0x000fe20000010000 */
[----:B------:R-:W-:Y:S01]  /*4960*/  F2FP.BF16.F32.PACK_AB R11, R79, R74 ;  /* 0x0000004a4f0b723e */ /* 0x000fe200000010ff */
[----:B------:R-:W0:Y:S01]  /*4970*/  MUFU.EX2 R71, R71 ;  /* 0x0000004700477308 */ /* 0x000e220000000800 */
[C---:B--2---:R-:W-:Y:S01]  /*4980*/  FADD.FTZ R29, R81.reuse, R30 ;  /* 0x0000001e511d7221 */ /* 0x044fe20000010000 */
[----:B------:R-:W-:-:S02]  /*4990*/  F2FP.BF16.F32.PACK_AB R25, R81, R66 ;  /* 0x000000425119723e */ /* 0x000fc400000010ff */
[----:B------:R-:W-:Y:S01]  /*49a0*/  CS2R R66, SRZ ;  /* 0x0000000000427805 */ /* 0x000fe2000001ff00 */
[----:B------:R2:W-:Y:S03]  /*49b0*/  STSM.16.M88.4 [R2+0x27300], R8 ;  /* 0x0273000802007844 */ /* 0x0005e60000000200 */
[----:B------:R-:W3:Y:S01]  /*49c0*/  MUFU.EX2 R68, R68 ;  /* 0x0000004400447308 */ /* 0x000ee20000000800 */
[----:B-1----:R-:W-:-:S07]  /*49d0*/  FADD.FTZ R24, R70, R29 ;  /* 0x0000001d46187221 */ /* 0x002fce0000010000 */
[----:B------:R-:W1:Y:S01]  /*49e0*/  MUFU.EX2 R83, R83 ;  /* 0x0000005300537308 */ /* 0x000e620000000800 */
[----:B0-----:R-:W-:Y:S01]  /*49f0*/  FADD.FTZ R21, R71, R24 ;  /* 0x0000001847157221 */ /* 0x001fe20000010000 */
[----:B------:R-:W-:Y:S02]  /*4a00*/  F2FP.BF16.F32.PACK_AB R24, R59, R58 ;  /* 0x0000003a3b18723e */ /* 0x000fe400000010ff */
[----:B------:R-:W-:-:S04]  /*4a10*/  CS2R R58, SRZ ;  /* 0x00000000003a7805 */ /* 0x000fc8000001ff00 */
[----:B------:R-:W0:Y:S01]  /*4a20*/  MUFU.EX2 R62, R62 ;  /* 0x0000003e003e7308 */ /* 0x000e220000000800 */
[----:B---3--:R-:W-:Y:S01]  /*4a30*/  FADD.FTZ R20, R68, R21 ;  /* 0x0000001544147221 */ /* 0x008fe20000010000 */
[----:B------:R-:W-:-:S06]  /*4a40*/  FADD.FTZ R21, R43, R6 ;  /* 0x000000062b157221 */ /* 0x000fcc0000010000 */
[----:B------:R-:W3:Y:S01]  /*4a50*/  MUFU.EX2 R65, R65 ;  /* 0x0000004100417308 */ /* 0x000ee20000000800 */
[C---:B-1----:R-:W-:Y:S01]  /*4a60*/  FADD.FTZ R27, R83.reuse, R20 ;  /* 0x00000014531b7221 */ /* 0x042fe20000010000 */
        /* <DEDUP_REMOVED lines=8> */
[----:B------:R-:W-:Y:S02]  /*4af0*/  FADD.FTZ R20, R49, R20 ;  /* 0x0000001431147221 */ /* 0x000fe40000010000 */
[----:B------:R-:W0:Y:S01]  /*4b00*/  MUFU.EX2 R7, R7 ;  /* 0x0000000700077308 */ /* 0x000e220000000800 */
[----:B---3--:R-:W-:Y:S01]  /*4b10*/  FADD.FTZ R28, R65, R28 ;  /* 0x0000001c411c7221 */ /* 0x008fe20000010000 */
[----:B------:R3:W-:Y:S03]  /*4b20*/  STSM.16.M88.4 [R2+0x28b00], R24 ;  /* 0x028b001802007844 */ /* 0x0007e60000000200 */
[----:B------:R-:W-:Y:S01]  /*4b30*/  FADD.FTZ R21, R3, R28 ;  /* 0x0000001c03157221 */ /* 0x000fe20000010000 */
[----:B------:R-:W-:-:S02]  /*4b40*/  F2FP.BF16.F32.PACK_AB R28, R43, R42 ;  /* 0x0000002a2b1c723e */ /* 0x000fc400000010ff */
[----:B------:R-:W-:Y:S01]  /*4b50*/  CS2R R42, SRZ ;  /* 0x00000000002a7805 */ /* 0x000fe2000001ff00 */
[----:B------:R-:W4:Y:S01]  /*4b60*/  MUFU.EX2 R54, R54 ;  /* 0x0000003600367308 */ /* 0x000f220000000800 */
[C---:B-1----:R-:W-:Y:S01]  /*4b70*/  FADD.FTZ R30, R72.reuse, R21 ;  /* 0x00000015481e7221 */ /* 0x042fe20000010000 */
[----:B------:R-:W-:Y:S01]  /*4b80*/  FADD.FTZ R21, R47, R20 ;  /* 0x000000142f157221 */ /* 0x000fe20000010000 */
[----:B--2---:R-:W-:-:S03]  /*4b90*/  F2FP.BF16.F32.PACK_AB R9, R72, R3 ;  /* 0x000000034809723e */ /* 0x004fc600000010ff */
[----:B------:R-:W-:Y:S02]  /*4ba0*/  FADD.FTZ R21, R48, R21 ;  /* 0x0000001530157221 */ /* 0x000fe40000010000 */
[----:B------:R-:W1:Y:S01]  /*4bb0*/  MUFU.EX2 R55, R55 ;  /* 0x0000003700377308 */ /* 0x000e620000000800 */
[----:B0-----:R-:W-:Y:S01]  /*4bc0*/  FADD.FTZ R31, R7, R30 ;  /* 0x0000001e071f7221 */ /* 0x001fe20000010000 */
[----:B------:R-:W-:Y:S01]  /*4bd0*/  FADD.FTZ R10, R46, R21 ;  /* 0x000000152e0a7221 */ /* 0x000fe20000010000 */
[----:B------:R-:W-:Y:S02]  /*4be0*/  F2FP.BF16.F32.PACK_AB R30, R35, R34 ;  /* 0x00000022231e723e */ /* 0x000fe400000010ff */
[----:B---3--:R-:W-:Y:S02]  /*4bf0*/  CS2R R26, SRZ ;  /* 0x00000000001a7805 */ /* 0x008fe4000001ff00 */
[----:B------:R-:W-:Y:S01]  /*4c00*/  CS2R R24, SRZ ;  /* 0x0000000000187805 */ /* 0x000fe2000001ff00 */
[----:B------:R-:W-:Y:S01]  /*4c10*/  FADD.FTZ R13, R41, R10 ;  /* 0x0000000a290d7221 */ /* 0x000fe20000010000 */
[----:B------:R-:W-:Y:S01]  /*4c20*/  F2FP.BF16.F32.PACK_AB R10, R48, R47 ;  /* 0x0000002f300a723e */ /* 0x000fe200000010ff */
[----:B------:R-:W0:Y:S01]  /*4c30*/  MUFU.EX2 R56, R56 ;  /* 0x0000003800387308 */ /* 0x000e220000000800 */
[----:B----4-:R-:W-:Y:S01]  /*4c40*/  FADD.FTZ R8, R54, R31 ;  /* 0x0000001f36087221 */ /* 0x010fe20000010000 */
[----:B------:R-:W-:Y:S01]  /*4c50*/  FADD.FTZ R14, R40, R13 ;  /* 0x0000000d280e7221 */ /* 0x000fe20000010000 */
[----:B------:R-:W-:-:S02]  /*4c60*/  F2FP.BF16.F32.PACK_AB R31, R65, R62 ;  /* 0x0000003e411f723e */ /* 0x000fc400000010ff */
[----:B------:R-:W-:Y:S01]  /*4c70*/  CS2R R64, SRZ ;  /* 0x0000000000407805 */ /* 0x000fe2000001ff00 */
[----:B------:R-:W-:Y:S02]  /*4c80*/  FADD.FTZ R14, R45, R14 ;  /* 0x0000000e2d0e7221 */ /* 0x000fe40000010000 */
[----:B------:R-:W2:Y:S01]  /*4c90*/  MUFU.EX2 R61, R76 ;  /* 0x0000004c003d7308 */ /* 0x000ea20000000800 */
[----:B-1----:R-:W-:Y:S01]  /*4ca0*/  FADD.FTZ R11, R55, R8 ;  /* 0x00000008370b7221 */ /* 0x002fe20000010000 */
[----:B------:R-:W-:Y:S01]  /*4cb0*/  F2FP.BF16.F32.PACK_AB R8, R49, R38 ;  /* 0x000000263108723e */ /* 0x000fe200000010ff */
[----:B------:R1:W-:Y:S01]  /*4cc0*/  STSM.16.M88.4 [R2+0x2a300], R28 ;  /* 0x02a3001c02007844 */ /* 0x0003e20000000200 */
[----:B------:R-:W-:-:S04]  /*4cd0*/  CS2R R48, SRZ ;  /* 0x0000000000307805 */ /* 0x000fc8000001ff00 */
[----:B------:R3:W4:Y:S01]  /*4ce0*/  MUFU.EX2 R78, R63 ;  /* 0x0000003f004e7308 */ /* 0x0007220000000800 */
[----:B0-----:R-:W-:Y:S01]  /*4cf0*/  FADD.FTZ R12, R56, R11 ;  /* 0x0000000b380c7221 */ /* 0x001fe20000010000 */
[----:B------:R-:W-:Y:S02]  /*4d00*/  F2FP.BF16.F32.PACK_AB R11, R54, R7 ;  /* 0x00000007360b723e */ /* 0x000fe400000010ff */
[----:B------:R-:W-:Y:S02]  /*4d10*/  F2FP.BF16.F32.PACK_AB R13, R56, R55 ;  /* 0x00000037380d723e */ /* 0x000fe400000010ff */
[----:B------:R-:W-:Y:S01]  /*4d20*/  CS2R R54, SRZ ;  /* 0x0000000000367805 */ /* 0x000fe2000001ff00 */
[----:B------:R0:W-:Y:S01]  /*4d30*/  STSM.16.M88.4 [R2+0x2bb00], R8 ;  /* 0x02bb000802007844 */ /* 0x0001e20000000200 */
[----:B------:R-:W5:Y:S01]  /*4d40*/  MUFU.EX2 R44, R44 ;  /* 0x0000002c002c7308 */ /* 0x000f620000000800 */
[----:B--2---:R-:W-:Y:S01]  /*4d50*/  FADD.FTZ R3, R61, R12 ;  /* 0x0000000c3d037221 */ /* 0x004fe20000010000 */
[----:B---3--:R-:W-:-:S02]  /*4d60*/  CS2R R62, SRZ ;  /* 0x00000000003e7805 */ /* 0x008fc4000001ff00 */
[----:B-1----:R-:W-:Y:S02]  /*4d70*/  CS2R R30, SRZ ;  /* 0x00000000001e7805 */ /* 0x002fe4000001ff00 */
[----:B------:R-:W-:Y:S02]  /*4d80*/  CS2R R28, SRZ ;  /* 0x00000000001c7805 */ /* 0x000fe4000001ff00 */
[----:B------:R-:W1:Y:S01]  /*4d90*/  MUFU.EX2 R33, R33 ;  /* 0x0000002100217308 */ /* 0x000e620000000800 */
[C---:B----4-:R-:W-:Y:S01]  /*4da0*/  FADD.FTZ R12, R78.reuse, R3 ;  /* 0x000000034e0c7221 */ /* 0x050fe20000010000 */
[----:B------:R-:W-:Y:S01]  /*4db0*/  FADD.FTZ R3, R39, R14 ;  /* 0x0000000e27037221 */ /* 0x000fe20000010000 */
[----:B------:R-:W-:Y:S01]  /*4dc0*/  F2FP.BF16.F32.PACK_AB R15, R78, R61 ;  /* 0x0000003d4e0f723e */ /* 0x000fe200000010ff */
[----:B0-----:R-:W-:-:S04]  /*4dd0*/  IMAD.U32 R8, RZ, RZ, UR18 ;  /* 0x00000012ff087e24 */ /* 0x001fc8000f8e00ff */
[----:B------:R-:W0:Y:S01]  /*4de0*/  MUFU.EX2 R77, R77 ;  /* 0x0000004d004d7308 */ /* 0x000e220000000800 */
[C---:B-----5:R-:W-:Y:S01]  /*4df0*/  FADD.FTZ R14, R44.reuse, R3 ;  /* 0x000000032c0e7221 */ /* 0x060fe20000010000 */
[----:B------:R-:W-:Y:S02]  /*4e00*/  F2FP.BF16.F32.PACK_AB R44, R44, R39 ;  /* 0x000000272c2c723e */ /* 0x000fe400000010ff */
[----:B------:R-:W-:-:S04]  /*4e10*/  CS2R R38, SRZ ;  /* 0x0000000000267805 */ /* 0x000fc8000001ff00 */
[----:B------:R-:W2:Y:S01]  /*4e20*/  MUFU.EX2 R36, R36 ;  /* 0x0000002400247308 */ /* 0x000ea20000000800 */
[----:B-1----:R-:W-:Y:S01]  /*4e30*/  FADD.FTZ R21, R33, R14 ;  /* 0x0000000e21157221 */ /* 0x002fe20000010000 */
[----:B------:R-:W-:-:S06]  /*4e40*/  F2FP.BF16.F32.PACK_AB R14, R45, R40 ;  /* 0x000000282d0e723e */ /* 0x000fcc00000010ff */
[----:B------:R1:W3:Y:S01]  /*4e50*/  MUFU.EX2 R6, R69 ;  /* 0x0000004500067308 */ /* 0x0002e20000000800 */
[----:B0-----:R-:W-:Y:S01]  /*4e60*/  FADD.FTZ R7, R77, R12 ;  /* 0x0000000c4d077221 */ /* 0x001fe20000010000 */
[----:B------:R-:W-:Y:S02]  /*4e70*/  F2FP.BF16.F32.PACK_AB R12, R41, R46 ;  /* 0x0000002e290c723e */ /* 0x000fe400000010ff */
[----:B------:R-:W-:-:S03]  /*4e80*/  CS2R R40, SRZ ;  /* 0x0000000000287805 */ /* 0x000fc6000001ff00 */
[----:B------:R-:W-:Y:S01]  /*4e90*/  STSM.16.M88.4 [R2+0x2d300], R12 ;  /* 0x02d3000c02007844 */ /* 0x000fe20000000200 */
[----:B------:R-:W0:Y:S01]  /*4ea0*/  MUFU.EX2 R32, R32 ;  /* 0x0000002000207308 */ /* 0x000e220000000800 */
[C---:B--2---:R-:W-:Y:S01]  /*4eb0*/  FADD.FTZ R21, R36.reuse, R21 ;  /* 0x0000001524157221 */ /* 0x044fe20000010000 */
[----:B------:R-:W-:Y:S02]  /*4ec0*/  F2FP.BF16.F32.PACK_AB R46, R36, R33 ;  /* 0x00000021242e723e */ /* 0x000fe400000010ff */
[----:B-1----:R-:W-:-:S04]  /*4ed0*/  CS2R R68, SRZ ;  /* 0x0000000000447805 */ /* 0x002fc8000001ff00 */
[----:B------:R-:W1:Y:S01]  /*4ee0*/  MUFU.EX2 R80, R80 ;  /* 0x0000005000507308 */ /* 0x000e620000000800 */
[C---:B---3--:R-:W-:Y:S01]  /*4ef0*/  FADD.FTZ R7, R6.reuse, R7 ;  /* 0x0000000706077221 */ /* 0x048fe20000010000 */
[----:B------:R-:W-:-:S06]  /*4f00*/  F2FP.BF16.F32.PACK_AB R45, R6, R77 ;  /* 0x0000004d062d723e */ /* 0x000fcc00000010ff */
[----:B------:R-:W2:Y:S01]  /*4f10*/  MUFU.EX2 R73, R73 ;  /* 0x0000004900497308 */ /* 0x000ea20000000800 */
[----:B0-----:R-:W-:-:S07]  /*4f20*/  FADD.FTZ R6, R32, R21 ;  /* 0x0000001520067221 */ /* 0x001fce0000010000 */
[----:B------:R-:W0:Y:S01]  /*4f30*/  MUFU.EX2 R37, R37 ;  /* 0x0000002500257308 */ /* 0x000e220000000800 */
[----:B-1----:R-:W-:-:S07]  /*4f40*/  FADD.FTZ R20, R80, R7 ;  /* 0x0000000750147221 */ /* 0x002fce0000010000 */
[----:B------:R-:W-:Y:S01]  /*4f50*/  MUFU.EX2 R52, R52 ;  /* 0x0000003400347308 */ /* 0x000fe20000000800 */
[C---:B--2---:R-:W-:Y:S01]  /*4f60*/  F2FP.BF16.F32.PACK_AB R47, R73.reuse, R80 ;  /* 0x00000050492f723e */ /* 0x044fe200000010ff */
[----:B------:R-:W-:-:S04]  /*4f70*/  FADD.FTZ R7, R73, R20 ;  /* 0x0000001449077221 */ /* 0x000fc80000010000 */
[----:B------:R1:W-:Y:S02]  /*4f80*/  STSM.16.M88.4 [R2+0x2eb00], R44 ;  /* 0x02eb002c02007844 */ /* 0x0003e40000000200 */
[----:B------:R-:W2:Y:S01]  /*4f90*/  MUFU.EX2 R53, R53 ;  /* 0x0000003500357308 */ /* 0x000ea20000000800 */
[----:B0-----:R-:W-:-:S07]  /*4fa0*/  F2FP.BF16.F32.PACK_AB R32, R37, R32 ;  /* 0x000000202520723e */ /* 0x001fce00000010ff */
[----:B------:R-:W-:Y:S01]  /*4fb0*/  MUFU.EX2 R82, R82 ;  /* 0x0000005200527308 */ /* 0x000fe20000000800 */
[----:B-1----:R-:W-:Y:S02]  /*4fc0*/  CS2R R46, SRZ ;  /* 0x00000000002e7805 */ /* 0x002fe4000001ff00 */
[----:B------:R-:W-:-:S05]  /*4fd0*/  CS2R R44, SRZ ;  /* 0x00000000002c7805 */ /* 0x000fca000001ff00 */
[----:B------:R-:W0:Y:S01]  /*4fe0*/  MUFU.EX2 R57, R57 ;  /* 0x0000003900397308 */ /* 0x000e220000000800 */
[----:B--2---:R-:W-:-:S07]  /*4ff0*/  F2FP.BF16.F32.PACK_AB R34, R53, R52 ;  /* 0x000000343522723e */ /* 0x004fce00000010ff */
[----:B------:R-:W-:Y:S08]  /*5000*/  MUFU.EX2 R60, R60 ;  /* 0x0000003c003c7308 */ /* 0x000ff00000000800 */
[----:B------:R1:W2:Y:S01]  /*5010*/  MUFU.EX2 R3, R4 ;  /* 0x0000000400037308 */ /* 0x0002a20000000800 */
[----:B0-----:R-:W-:Y:S01]  /*5020*/  F2FP.BF16.F32.PACK_AB R33, R57, R82 ;  /* 0x000000523921723e */ /* 0x001fe200000010ff */
[----:B-1----:R-:W-:Y:S01]  /*5030*/  FADD.FTZ R4, R82, R7 ;  /* 0x0000000752047221 */ /* 0x002fe20000010000 */
[----:B------:R-:W-:Y:S01]  /*5040*/  FADD.FTZ R7, R37, R6 ;  /* 0x0000000625077221 */ /* 0x000fe20000010000 */
[----:B------:R-:W-:-:S02]  /*5050*/  CS2R R36, SRZ ;  /* 0x0000000000247805 */ /* 0x000fc4000001ff00 */
[----:B------:R-:W-:Y:S01]  /*5060*/  FADD.FTZ R9, R57, R4 ;  /* 0x0000000439097221 */ /* 0x000fe20000010000 */
[----:B------:R-:W-:Y:S01]  /*5070*/  FADD.FTZ R4, R52, R7 ;  /* 0x0000000734047221 */ /* 0x000fe20000010000 */
[----:B------:R-:W-:Y:S02]  /*5080*/  CS2R R56, SRZ ;  /* 0x0000000000387805 */ /* 0x000fe4000001ff00 */
[----:B--2---:R-:W-:Y:S01]  /*5090*/  F2FP.BF16.F32.PACK_AB R35, R3, R60 ;  /* 0x0000003c0323723e */ /* 0x004fe200000010ff */
[----:B------:R-:W-:Y:S01]  /*50a0*/  FADD.FTZ R60, R60, R9 ;  /* 0x000000093c3c7221 */ /* 0x000fe20000010000 */
[----:B------:R-:W-:Y:S01]  /*50b0*/  FADD.FTZ R4, R53, R4 ;  /* 0x0000000435047221 */ /* 0x000fe20000010000 */
[----:B------:R-:W-:Y:S02]  /*50c0*/  CS2R R52, SRZ ;  /* 0x0000000000347805 */ /* 0x000fe4000001ff00 */
[----:B------:R0:W-:Y:S01]  /*50d0*/  STSM.16.M88.4 [R2+0x30300], R32 ;  /* 0x0303002002007844 */ /* 0x0001e20000000200 */
[----:B------:R-:W-:Y:S01]  /*50e0*/  FADD.FTZ R3, R3, R60 ;  /* 0x0000003c03037221 */ /* 0x000fe20000010000 */
[----:B------:R-:W-:Y:S01]  /*50f0*/  CS2R R60, SRZ ;  /* 0x00000000003c7805 */ /* 0x000fe2000001ff00 */
[----:B------:R1:W-:Y:S06]  /*5100*/  MEMBAR.ALL.CTA ;  /* 0x0000000000007992 */ /* 0x0003ec0000008000 */
[----:B-1----:R-:W1:Y:S01]  /*5110*/  FENCE.VIEW.ASYNC.S ;  /* 0x00000000000073c6 */ /* 0x002e620000000000 */
[----:B0-----:R-:W-:-:S02]  /*5120*/  CS2R R34, SRZ ;  /* 0x0000000000227805 */ /* 0x001fc4000001ff00 */
[----:B------:R-:W-:Y:S01]  /*5130*/  CS2R R32, SRZ ;  /* 0x0000000000207805 */ /* 0x000fe2000001ff00 */
[----:B-1----:R-:W-:Y:S01]  /*5140*/  NOP ;  /* 0x0000000000007918 */ /* 0x002fe20000000000 */
[----:B------:R-:W-:Y:S05]  /*5150*/  @!P3 BRA `(.L_x_11799) ;  /* 0x000000400084b947 */ /* 0x000fea0003800000 */
[----:B------:R-:W-:Y:S01]  /*5160*/  IMAD.MOV.U32 R7, RZ, RZ, R5 ;  /* 0x000000ffff077224 */ /* 0x000fe200078e0005 */
[----:B------:R-:W-:Y:S01]  /*5170*/  UMOV UR39, UR38 ;  /* 0x0000002600277c82 */ /* 0x000fe20008000000 */
[----:B------:R-:W-:Y:S01]  /*5180*/  IMAD.MOV.U32 R6, RZ, RZ, R0 ;  /* 0x000000ffff067224 */ /* 0x000fe200078e0000 */
[----:B------:R-:W-:Y:S01]  /*5190*/  UMOV UR6, UR36 ;  /* 0x0000002400067c82 */ /* 0x000fe20008000000 */
[----:B------:R-:W-:-:S07]  /*51a0*/  IMAD.MOV.U32 R71, RZ, RZ, RZ ;  /* 0x000000ffff477224 */ /* 0x000fce00078e00ff */
.L_x_11808:
[----:B------:R-:W-:Y:S01]  /*51b0*/  R2UR UR4, R16 ;  /* 0x00000000100472ca */ /* 0x000fe200000e0000 */
[----:B------:R-:W-:-:S04]  /*51c0*/  UIADD3 UR36, UR6, 0x1, URZ ;  /* 0x0000000106247890 */ /* 0x000fc8000fffe03f */
[----:B------:R-:W-:-:S04]  /*51d0*/  UISETP.NE.AND UP1, UPT, UR36, 0x2, UPT ;  /* 0x000000022400788c */ /* 0x000fc8000bf25270 */
[----:B------:R-:W-:Y:S02]  /*51e0*/  USEL UR38, URZ, 0x1, UP1 ;  /* 0x000000013f267887 */ /* 0x000fe40008800000 */
[----:B------:R-:W-:Y:S02]  /*51f0*/  USEL UR36, UR36, URZ, UP1 ;  /* 0x0000003f24247287 */ /* 0x000fe40008800000 */
[----:B------:R-:W-:Y:S01]  /*5200*/  ISETP.NE.AND P4, PT, RZ, UR4, PT ;  /* 0x00000004ff007c0c */ /* 0x000fe2000bf85270 */
[----:B------:R-:W-:-:S12]  /*5210*/  ULOP3.LUT UR38, UR39, UR38, URZ, 0x3c, !UPT ;  /* 0x0000002627267292 */ /* 0x000fd8000f8e3c3f */
[----:B------:R-:W-:Y:S05]  /*5220*/  @P4 BRA `(.L_x_11800) ;  /* 0x00000000002c4947 */ /* 0x000fea0003800000 */
[----:B------:R-:W-:Y:S05]  /*5230*/  @!P0 BRA `(.L_x_11801) ;  /* 0x0000000000048947 */ /* 0x000fea0003800000 */
[----:B------:R-:W-:Y:S01]  /*5240*/  BPT.TRAP 0x1 ;  /* 0x000000040000795c */ /* 0x000fe20000300000 */
.L_x_11801:
[----:B------:R-:W-:Y:S01]  /*5250*/  ULEA UR4, UR36, UR37, 0x3 ;  /* 0x0000002524047291 */ /* 0x000fe2000f8e183f */
[----:B------:R-:W-:-:S05]  /*5260*/  IMAD.U32 R0, RZ, RZ, UR38 ;  /* 0x00000026ff007e24 */ /* 0x000fca000f8e00ff */
[----:B------:R-:W-:-:S04]  /*5270*/  SHF.L.U32 R0, R0, 0x1f, RZ ;  /* 0x0000001f00007819 */ /* 0x000fc800000006ff */
[----:B------:R0:W1:Y:S01]  /*5280*/  SYNCS.PHASECHK.TRANS64.TRYWAIT P3, [UR4+0x31c30], R0 ;  /* 0x031c3000ff0075a7 */ /* 0x0000620008060144 */
[----:B------:R-:W-:Y:S05]  /*5290*/  @!P0 BRA `(.L_x_11802) ;  /* 0x0000000000048947 */ /* 0x000fea0003800000 */
[----:B------:R-:W-:Y:S01]  /*52a0*/  BPT.TRAP 0x1 ;  /* 0x000000040000795c */ /* 0x000fe20000300000 */
.L_x_11802:
[----:B-1----:R-:W-:Y:S05]  /*52b0*/  @P3 BRA `(.L_x_11800) ;  /* 0x0000000000083947 */ /* 0x002fea0003800000 */
[----:B------:R-:W1:Y:S02]  /*52c0*/  SYNCS.PHASECHK.TRANS64.TRYWAIT P3, [UR4+0x31c30], R0 ;  /* 0x031c3000ff0075a7 */ /* 0x000e640008060144 */
[----:B-1----:R-:W-:Y:S05]  /*52d0*/  @!P3 BRA `(.L_x_11803) ;  /* 0x000000e400ccb947 */ /* 0x002fea0003800000 */
.L_x_11800:
        /* <DEDUP_REMOVED lines=31> */
[----:B------:R-:W-:Y:S01]  /*54d0*/  UMOV UR11, 0x80000020 ;  /* 0x80000020000b7882 */ /* 0x000fe20000000000 */
[----:B------:R-:W-:Y:S01]  /*54e0*/  UIADD3 UR14, UR4, 0x202, URZ ;  /* 0x00000202040e7890 */ /* 0x000fe2000fffe03f */
[----:B------:R-:W-:-:S02]  /*54f0*/  UMOV UR15, 0x80000020 ;  /* 0x80000020000f7882 */ /* 0x000fc40000000000 */
        /* <DEDUP_REMOVED lines=322> */
.L_x_11805:
[----:B------:R-:W-:Y:S01]  /*6920*/  ULEA UR4, UR6, UR37, 0x3 ;  /* 0x0000002506047291 */ /* 0x000fe2000f8e183f */
[----:B------:R-:W-:-:S05]  /*6930*/  IMAD.U32 R0, RZ, RZ, UR39 ;  /* 0x00000027ff007e24 */ /* 0x000fca000f8e00ff */
[----:B------:R-:W-:-:S04]  /*6940*/  SHF.L.U32 R0, R0, 0x1f, RZ ;  /* 0x0000001f00007819 */ /* 0x000fc800000006ff */
[----:B------:R0:W1:Y:S01]  /*6950*/  SYNCS.PHASECHK.TRANS64.TRYWAIT P3, [UR4+0x31c50], R0 ;  /* 0x031c5000ff0075a7 */ /* 0x0000620008060144 */
[----:B------:R-:W-:Y:S05]  /*6960*/  @!P0 BRA `(.L_x_11806) ;  /* 0x0000000000048947 */ /* 0x000fea0003800000 */
[----:B------:R-:W-:Y:S01]  /*6970*/  BPT.TRAP 0x1 ;  /* 0x000000040000795c */ /* 0x000fe20000300000 */
.L_x_11806:
[----:B-1----:R-:W-:Y:S05]  /*6980*/  @P3 BRA `(.L_x_11804) ;  /* 0x0000000000083947 */ /* 0x002fea0003800000 */
[----:B------:R-:W1:Y:S02]  /*6990*/  SYNCS.PHASECHK.TRANS64.TRYWAIT P3, [UR4+0x31c50], R0 ;  /* 0x031c5000ff0075a7 */ /* 0x000e640008060144 */
[----:B-1----:R-:W-:Y:S05]  /*69a0*/  @!P3 BRA `(.L_x_11807) ;  /* 0x000000d00030b947 */ /* 0x002fea0003800000 */
.L_x_11804:
        /* <DEDUP_REMOVED lines=9> */
[----:B------:R-:W-:Y:S01]  /*6a40*/  R2UR UR15, R17 ;  /* 0x00000000110f72ca */ /* 0x000fe200000e0000 */
[----:B------:R-:W-:Y:S01]  /*6a50*/  UMOV UR32, UR10 ;  /* 0x0000000a00207c82 */ /* 0x000fe20008000000 */
[----:B------:R-:W-:Y:S01]  /*6a60*/  IMAD.MOV.U32 R9, RZ, RZ, -0x2 ;  /* 0xfffffffeff097424 */ /* 0x000fe200078e00ff */
[----:B------:R-:W-:Y:S01]  /*6a70*/  ULOP3.LUT UR4, UR4, 0x2400000, URZ, 0xfc, !UPT ;  /* 0x0240000004047892 */ /* 0x000fe2000f8efc3f */
[----:B------:R-:W-:Y:S01]  /*6a80*/  ULDC UR14, c[0x0][0x288] ;  /* 0x0000a200000e7ab9 */ /* 0x000fe20000000800 */
[----:B------:R-:W-:-:S02]  /*6a90*/  UMOV UR39, UR38 ;  /* 0x0000002600277c82 */ /* 0x000fc40008000000 */
[----:B------:R-:W-:-:S03]  /*6aa0*/  UIMAD UR11, UR6, 0x6c0, UR4 ;  /* 0x000006c0060b78a4 */ /* 0x000fc6000f8e0204 */
[----:B------:R-:W-:Y:S02]  /*6ab0*/  @UP0 ULDC UR4, c[0x0][0x44c] ;  /* 0x0001130000040ab9 */ /* 0x000fe40000000800 */
[----:B------:R-:W-:Y:S01]  /*6ac0*/  @P2 IMAD.HI.U32 R5, R0, UR4, RZ ;  /* 0x0000000400052c27 */ /* 0x000fe2000f8e00ff */
[----:B------:R-:W-:Y:S01]  /*6ad0*/  @UP0 ULDC UR4, c[0x0][0x450] ;  /* 0x0001140000040ab9 */ /* 0x000fe20000000800 */
[----:B------:R-:W-:Y:S02]  /*6ae0*/  UMOV UR34, UR11 ;  /* 0x0000000b00227c82 */ /* 0x000fe40008000000 */
[----:B------:R-:W-:Y:S01]  /*6af0*/  HGMMA.64x96x16.F32.BF16 R24, gdesc[UR32].tnspB, R24, gsb0 ;  /* 0x41600000201879f0 */ /* 0x000fe20008001818 */
[----:B------:R-:W-:Y:S01]  /*6b00*/  UIADD3 UR32, UR10, 0x180, URZ ;  /* 0x000001800a207890 */ /* 0x000fe2000fffe03f */
[----:B------:R-:W-:Y:S01]  /*6b10*/  @P2 SHF.R.U32.HI R0, RZ, UR4, R5 ;  /* 0x00000004ff002c19 */ /* 0x000fe20008011605 */
[----:B------:R-:W-:Y:S01]  /*6b20*/  UIADD3 UR34, UR11, 0x40, URZ ;  /* 0x000000400b227890 */ /* 0x000fe2000fffe03f */
[----:B------:R-:W-:Y:S01]  /*6b30*/  UMOV UR33, 0xc0000010 ;  /* 0xc000001000217882 */ /* 0x000fe20000000000 */
[----:B------:R-:W-:-:S02]  /*6b40*/  UMOV UR35, 0x80000020 ;  /* 0x8000002000237882 */ /* 0x000fc40000000000 */
[----:B------:R-:W1:Y:S01]  /*6b50*/  SHFL.IDX PT, R10, R0, 0x1, 0x1c1f ;  /* 0x003c1f00000a7f89 */ /* 0x000e6200000e0000 */
[----:B------:R-:W-:Y:S02]  /*6b60*/  UMOV UR4, 0x1 ;  /* 0x0000000100047882 */ /* 0x000fe40000000000 */
[----:B------:R-:W-:Y:S01]  /*6b70*/  UIMAD UR4, UR7, -0x90, UR4 ;  /* 0xffffff70070478a4 */ /* 0x000fe2000f8e0204 */
[----:B------:R-:W2:Y:S05]  /*6b80*/  SHFL.IDX PT, R0, R0, RZ, 0x1c1f ;  /* 0x001c1fff00007589 */ /* 0x000eaa00000e0000 */
[----:B------:R-:W-:Y:S01]  /*6b90*/  IMAD R9, R18, R9, UR4 ;  /* 0x0000000412097e24 */ /* 0x000fe2000f8e0209 */
[----:B------:R-:W-:-:S03]  /*6ba0*/  ULDC UR4, c[0x0][0x988] ;  /* 0x0002620000047ab9 */ /* 0x000fc60000000800 */
[----:B0-----:R-:W-:-:S05]  /*6bb0*/  IMAD R9, R12, UR15, R9 ;  /* 0x0000000f0c097c24 */ /* 0x001fca000f8e0209 */
        /* <DEDUP_REMOVED lines=34> */
[----:B------:R-:W-:Y:S01]  /*6de0*/  ISETP.GT.AND P3, PT, R5, 0x30, PT ;  /* 0x000000300500780c */ /* 0x000fe20003f64270 */
[----:B------:R-:W-:Y:S02]  /*6df0*/  WARPGROUP.DEPBAR.LE gsb0, 0x0 ;  /* 0x00008000000079c5 */ /* 0x000fe40000010000 */
[----:B------:R-:W-:Y:S01]  /*6e00*/  WARPGROUP.ARRIVE ;  /* 0x00000000000079c5 */ /* 0x000fe20000000000 */
[----:B------:R-:W-:-:S02]  /*6e10*/  FSEL R127, R127, -INF , P4 ;  /* 0xff8000007f7f7808 */ /* 0x000fc40002000000 */
[----:B------:R-:W-:Y:S02]  /*6e20*/  FMNMX.FTZ R10, R126, R11, !PT ;  /* 0x0000000b7e0a7209 */ /* 0x000fe40007810000 */
[----:B------:R-:W-:Y:S01]  /*6e30*/  ISETP.GT.AND P4, PT, R5, 0x31, PT ;  /* 0x000000310500780c */ /* 0x000fe20003f84270 */
[----:B------:R-:W-:Y:S01]  /*6e40*/  HGMMA.64x96x16.F32.BF16 R24, gdesc[UR32].tnspB, R24, gsb0 ;  /* 0x41600000201879f0 */ /* 0x000fe20008001818 */
[----:B------:R-:W-:Y:S01]  /*6e50*/  UIADD3 UR32, UR10, 0x300, URZ ;  /* 0x000003000a207890 */ /* 0x000fe2000fffe03f */
[----:B------:R-:W-:Y:S01]  /*6e60*/  FSEL R114, R114, -INF , P3 ;  /* 0xff80000072727808 */ /* 0x000fe20001800000 */
[----:B------:R-:W-:Y:S01]  /*6e70*/  UIADD3 UR34, UR11, 0x80, URZ ;  /* 0x000000800b227890 */ /* 0x000fe2000fffe03f */
[----:B------:R-:W-:Y:S01]  /*6e80*/  FMNMX.FTZ R11, R127, R10, !PT ;  /* 0x0000000a7f0b7209 */ /* 0x000fe20007810000 */
[----:B------:R-:W-:Y:S01]  /*6e90*/  UMOV UR33, 0xc0000010 ;  /* 0xc000001000217882 */ /* 0x000fe20000000000 */
        /* <DEDUP_REMOVED lines=48> */
[----:B------:R-:W-:Y:S01]  /*71a0*/  FMNMX.FTZ R11, R95, R10, !PT ;  /* 0x0000000a5f0b7209 */ /* 0x000fe20007810000 */
[----:B------:R-:W-:Y:S02]  /*71b0*/  WARPGROUP.DEPBAR.LE gsb0, 0x0 ;  /* 0x00008000000079c5 */ /* 0x000fe40000010000 */
[----:B------:R-:W-:Y:S01]  /*71c0*/  WARPGROUP.ARRIVE ;  /* 0x00000000000079c5 */ /* 0x000fe20000000000 */
[----:B------:R-:W-:-:S02]  /*71d0*/  ISETP.GT.AND P3, PT, R5, 0x78, PT ;  /* 0x000000780500780c */ /* 0x000fc40003f64270 */
[----:B------:R-:W-:Y:S02]  /*71e0*/  FSEL R83, R83, -INF , P4 ;  /* 0xff80000053537808 */ /* 0x000fe40002000000 */
[----:B------:R-:W-:Y:S01]  /*71f0*/  FMNMX.FTZ R10, R82, R11, !PT ;  /* 0x0000000b520a7209 */ /* 0x000fe20007810000 */
[----:B------:R-:W-:Y:S01]  /*7200*/  HGMMA.64x96x16.F32.BF16 R24, gdesc[UR32].tnspB, R24, gsb0 ;  /* 0x41600000201879f0 */ /* 0x000fe20008001818 */
[----:B------:R-:W-:Y:S01]  /*7210*/  UIADD3 UR32, UR10, 0x480, URZ ;  /* 0x000004800a207890 */ /* 0x000fe2000fffe03f */
[----:B------:R-:W-:Y:S01]  /*7220*/  ISETP.GT.AND P4, PT, R5, 0x79, PT ;  /* 0x000000790500780c */ /* 0x000fe20003f84270 */
[----:B------:R-:W-:Y:S01]  /*7230*/  UIADD3 UR34, UR11, 0xc0, URZ ;  /* 0x000000c00b227890 */ /* 0x000fe2000fffe03f */
[----:B------:R-:W-:Y:S01]  /*7240*/  FSEL R86, R86, -INF , P3 ;  /* 0xff80000056567808 */ /* 0x000fe20001800000 */
[----:B------:R-:W-:Y:S01]  /*7250*/  UMOV UR33, 0xc0000010 ;  /* 0xc000001000217882 */ /* 0x000fe20000000000 */
[----:B------:R-:W-:Y:S01]  /*7260*/  UMOV UR35, 0x80000020 ;  /* 0x8000002000237882 */ /* 0x000fe20000000000 */
        /* <DEDUP_REMOVED lines=15> */
[----:B--2---:R-:W-:Y:S02]  /*7360*/  IADD3 R9, R0, -UR14, R9 ;  /* 0x8000000e00097c10 */ /* 0x004fe4000fffe009 */
[----:B------:R-:W-:Y:S02]  /*7370*/  FMNMX.FTZ R10, R79, R10, !PT ;  /* 0x0000000a4f0a7209 */ /* 0x000fe40007810000 */
[C---:B------:R-:W-:Y:S02]  /*7380*/  ISETP.GT.AND P6, PT, R9.reuse, RZ, PT ;  /* 0x000000ff0900720c */ /* 0x040fe40003fc4270 */
[----:B------:R-:W-:Y:S01]  /*7390*/  ISETP.GT.AND P5, PT, R9, 0x1, PT ;  /* 0x000000010900780c */ /* 0x000fe20003fa4270 */
[----:B------:R-:W0:Y:S01]  /*73a0*/  SHFL.BFLY PT, R5, R10, 0x2, 0x1f ;  /* 0x0c401f000a057f89 */ /* 0x000e2200000e0000 */
[----:B------:R-:W-:-:S02]  /*73b0*/  FSEL R136, R136, -INF , P6 ;  /* 0xff80000088887808 */ /* 0x000fc40003000000 */
[----:B------:R-:W-:Y:S02]  /*73c0*/  ISETP.GT.AND P4, PT, R9, 0x8, PT ;  /* 0x000000080900780c */ /* 0x000fe40003f84270 */
[----:B------:R-:W-:Y:S02]  /*73d0*/  FSEL R137, R137, -INF , P5 ;  /* 0xff80000089897808 */ /* 0x000fe40002800000 */
[----:B------:R-:W-:Y:S02]  /*73e0*/  FMNMX.FTZ R0, R136, R6, !PT ;  /* 0x0000000688007209 */ /* 0x000fe40007810000 */
[----:B------:R-:W-:Y:S02]  /*73f0*/  ISETP.GT.AND P6, PT, R9, 0x9, PT ;  /* 0x000000090900780c */ /* 0x000fe40003fc4270 */
[----:B------:R-:W-:Y:S02]  /*7400*/  FSEL R140, R140, -INF , P4 ;  /* 0xff8000008c8c7808 */ /* 0x000fe40002000000 */
[----:B------:R-:W-:-:S02]  /*7410*/  FSEL R141, R141, -INF , P6 ;  /* 0xff8000008d8d7808 */ /* 0x000fc40003000000 */
[C---:B------:R-:W-:Y:S02]  /*7420*/  ISETP.GT.AND P6, PT, R9.reuse, 0x10, PT ;  /* 0x000000100900780c */ /* 0x040fe40003fc4270 */
[C---:B------:R-:W-:Y:S02]  /*7430*/  ISETP.GT.AND P5, PT, R9.reuse, 0x11, PT ;  /* 0x000000110900780c */ /* 0x040fe40003fa4270 */
[----:B------:R-:W-:Y:S02]  /*7440*/  FSEL R128, R128, -INF , P6 ;  /* 0xff80000080807808 */ /* 0x000fe40003000000 */
[----:B------:R-:W-:Y:S02]  /*7450*/  ISETP.GT.AND P4, PT, R9, 0x18, PT ;  /* 0x000000180900780c */ /* 0x000fe40003f84270 */
[----:B------:R-:W-:Y:S02]  /*7460*/  FSEL R129, R129, -INF , P5 ;  /* 0xff80000081817808 */ /* 0x000fe40002800000 */
[----:B0-----:R-:W-:-:S02]  /*7470*/  FMNMX.FTZ R11, R10, R5, !PT ;  /* 0x000000050a0b7209 */ /* 0x001fc40007810000 */
[----:B------:R-:W-:Y:S02]  /*7480*/  ISETP.GT.AND P6, PT, R9, 0x19, PT ;  /* 0x000000190900780c */ /* 0x000fe40003fc4270 */
[----:B------:R-:W-:Y:S01]  /*7490*/  FSEL R132, R132, -INF , P4 ;  /* 0xff80000084847808 */ /* 0x000fe20002000000 */
[----:B------:R-:W0:Y:S01]  /*74a0*/  SHFL.BFLY PT, R12, R11, 0x1, 0x1f ;  /* 0x0c201f000b0c7f89 */ /* 0x000e2200000e0000 */
[----:B------:R-:W-:Y:S02]  /*74b0*/  FSEL R133, R133, -INF , P6 ;  /* 0xff80000085857808 */ /* 0x000fe40003000000 */
[C---:B------:R-:W-:Y:S02]  /*74c0*/  ISETP.GT.AND P6, PT, R9.reuse, 0x20, PT ;  /* 0x000000200900780c */ /* 0x040fe40003fc4270 */
[C---:B------:R-:W-:Y:S02]  /*74d0*/  ISETP.GT.AND P5, PT, R9.reuse, 0x21, PT ;  /* 0x000000210900780c */ /* 0x040fe40003fa4270 */
[----:B------:R-:W-:-:S02]  /*74e0*/  ISETP.GT.AND P4, PT, R9, 0x28, PT ;  /* 0x000000280900780c */ /* 0x000fc40003f84270 */
[----:B------:R-:W-:Y:S02]  /*74f0*/  FSEL R121, R121, -INF , P5 ;  /* 0xff80000079797808 */ /* 0x000fe40002800000 */
[----:B------:R-:W-:Y:S02]  /*7500*/  FSEL R124, R124, -INF , P4 ;  /* 0xff8000007c7c7808 */ /* 0x000fe40002000000 */
[C---:B------:R-:W-:Y:S02]  /*7510*/  ISETP.GT.AND P5, PT, R9.reuse, 0x31, PT ;  /* 0x000000310900780c */ /* 0x040fe40003fa4270 */
[----:B------:R-:W-:Y:S02]  /*7520*/  ISETP.GT.AND P4, PT, R9, 0x38, PT ;  /* 0x000000380900780c */ /* 0x000fe40003f84270 */
[----:B------:R-:W-:Y:S02]  /*7530*/  R2UR UR14, R8 ;  /* 0x00000000080e72ca */ /* 0x000fe400000e0000 */
[----:B------:R-:W-:-:S02]  /*7540*/  FSEL R116, R116, -INF , P4 ;  /* 0xff80000074747808 */ /* 0x000fc40002000000 */
[----:B------:R-:W-:Y:S02]  /*7550*/  ISETP.GT.AND P4, PT, R9, 0x48, PT ;  /* 0x000000480900780c */ /* 0x000fe40003f84270 */
[----:B0-----:R-:W-:Y:S02]  /*7560*/  FMNMX.FTZ R5, R11, R12, !PT ;  /* 0x0000000c0b057209 */ /* 0x001fe40007810000 */
[----:B------:R-:W-:Y:S01]  /*7570*/  FSEL R108, R108, -INF , P4 ;  /* 0xff8000006c6c7808 */ /* 0x000fe20002000000 */
[----:B------:R-:W-:Y:S02]  /*7580*/  WARPGROUP.DEPBAR.LE gsb0, 0x0 ;  /* 0x00008000000079c5 */ /* 0x000fe40000010000 */
[----:B------:R-:W-:Y:S01]  /*7590*/  WARPGROUP.ARRIVE ;  /* 0x00000000000079c5 */ /* 0x000fe20000000000 */
[C---:B------:R-:W-:Y:S01]  /*75a0*/  FMUL.FTZ R10, R5.reuse, UR4 ;  /* 0x00000004050a7c20 */ /* 0x040fe20008410000 */
[----:B------:R-:W-:Y:S01]  /*75b0*/  FSETP.NEU.FTZ.AND P3, PT, R5, -INF , PT ;  /* 0xff8000000500780b */ /* 0x000fe20003f7d000 */
[----:B------:R-:W-:Y:S01]  /*75c0*/  UISETP.GT.AND UP1, UPT, UR7, UR14, UPT ;  /* 0x0000000e0700728c */ /* 0x000fe2000bf24270 */
[----:B------:R-:W-:-:S02]  /*75d0*/  ISETP.GT.AND P4, PT, R9, 0x58, PT ;  /* 0x000000580900780c */ /* 0x000fc40003f84270 */
[----:B------:R-:W-:Y:S01]  /*75e0*/  HGMMA.64x96x16.F32.BF16 R24, gdesc[UR32].tnspB, R24, gsb0 ;  /* 0x41600000201879f0 */ /* 0x000fe20008001818 */
[----:B------:R-:W-:Y:S01]  /*75f0*/  UIADD3 UR32, UR10, 0x600, URZ ;  /* 0x000006000a207890 */ /* 0x000fe2000fffe03f */
[----:B------:R-:W-:Y:S01]  /*7600*/  FSEL R10, R10, RZ, P3 ;  /* 0x000000ff0a0a7208 */ /* 0x000fe20001800000 */
[----:B------:R-:W-:Y:S01]  /*7610*/  UIADD3 UR34, UR11, 0x100, URZ ;  /* 0x000001000b227890 */ /* 0x000fe2000fffe03f */
[----:B------:R-:W-:Y:S01]  /*7620*/  FSEL R100, R100, -INF , P4 ;  /* 0xff80000064647808 */ /* 0x000fe20002000000 */
[----:B------:R-:W-:Y:S01]  /*7630*/  UMOV UR33, 0xc0000010 ;  /* 0xc000001000217882 */ /* 0x000fe20000000000 */
[----:B------:R-:W-:Y:S01]  /*7640*/  UMOV UR35, 0x80000020 ;  /* 0x8000002000237882 */ /* 0x000fe20000000000 */
        /* <DEDUP_REMOVED lines=10> */
[----:B------:R-:W-:Y:S01]  /*76f0*/  MUFU.EX2 R120, R135 ;  /* 0x0000008700787308 */ /* 0x000fe20000000800 */
[----:B------:R-:W-:Y:S01]  /*7700*/  FSEL R125, R125, -INF , P6 ;  /* 0xff8000007d7d7808 */ /* 0x000fe20003000000 */
[--C-:B------:R-:W-:Y:S01]  /*7710*/  FFMA.FTZ R138, R138, UR4, -R10.reuse ;  /* 0x000000048a8a7c23 */ /* 0x100fe2000801080a */
[----:B------:R-:W-:Y:S01]  /*7720*/  FMNMX.FTZ R0, R128, R131, !PT ;  /* 0x0000008380007209 */ /* 0x000fe20007810000 */
[--C-:B------:R-:W-:Y:S01]  /*7730*/  FFMA.FTZ R14, R143, UR4, -R10.reuse ;  /* 0x000000048f0e7c23 */ /* 0x100fe2000801080a */
[----:B------:R-:W-:Y:S01]  /*7740*/  ISETP.GT.AND P6, PT, R9, 0x30, PT ;  /* 0x000000300900780c */ /* 0x000fe20003fc4270 */
[----:B------:R-:W0:Y:S01]  /*7750*/  S2R R143, SR_TID.X ;  /* 0x00000000008f7919 */ /* 0x000e220000002100 */
[----:B------:R-:W-:Y:S01]  /*7760*/  FMNMX.FTZ R131, R129, R0, !PT ;  /* 0x0000000081837209 */ /* 0x000fe20007810000 */
[----:B------:R1:W-:Y:S01]  /*7770*/  MUFU.EX2 R11, R138 ;  /* 0x0000008a000b7308 */ /* 0x0003e20000000800 */
[----:B------:R-:W-:Y:S01]  /*7780*/  FSEL R112, R112, -INF , P6 ;  /* 0xff80000070707808 */ /* 0x000fe20003000000 */
[--C-:B------:R-:W-:Y:S01]  /*7790*/  FFMA.FTZ R12, R139, UR4, -R10.reuse ;  /* 0x000000048b0c7c23 */ /* 0x100fe2000801080a */
[----:B------:R-:W-:Y:S01]  /*77a0*/  FMNMX.FTZ R0, R132, R131, !PT ;  /* 0x0000008384007209 */ /* 0x000fe20007810000 */
[--C-:B------:R-:W-:Y:S01]  /*77b0*/  FFMA.FTZ R13, R142, UR4, -R10.reuse ;  /* 0x000000048e0d7c23 */ /* 0x100fe2000801080a */
[----:B------:R-:W-:Y:S01]  /*77c0*/  FSEL R126, R113, -INF , P5 ;  /* 0xff800000717e7808 */ /* 0x000fe20002800000 */
[--C-:B------:R-:W-:Y:S01]  /*77d0*/  FFMA.FTZ R122, R122, UR4, -R10.reuse ;  /* 0x000000047a7a7c23 */ /* 0x100fe2000801080a */
[----:B------:R-:W-:Y:S01]  /*77e0*/  FMNMX.FTZ R131, R133, R0, !PT ;  /* 0x0000000085837209 */ /* 0x000fe20007810000 */
[----:B------:R2:W-:Y:S01]  /*77f0*/  MUFU.EX2 R113, R134 ;  /* 0x0000008600717308 */ /* 0x0005e20000000800 */
[----:B------:R-:W-:Y:S01]  /*7800*/  ISETP.GT.AND P6, PT, R9, 0x39, PT ;  /* 0x000000390900780c */ /* 0x000fe20003fc4270 */
[--C-:B-1----:R-:W-:Y:S01]  /*7810*/  FFMA.FTZ R138, R106, UR4, -R10.reuse ;  /* 0x000000046a8a7c23 */ /* 0x102fe2000801080a */
[----:B------:R-:W-:Y:S01]  /*7820*/  FMNMX.FTZ R0, R130, R131, !PT ;  /* 0x0000008382007209 */ /* 0x000fe20007810000 */
[--C-:B------:R-:W-:Y:S01]  /*7830*/  FFMA.FTZ R123, R123, UR4, -R10.reuse ;  /* 0x000000047b7b7c23 */ /* 0x100fe2000801080a */
[----:B------:R-:W-:Y:S01]  /*7840*/  FSEL R117, R117, -INF , P6 ;  /* 0xff80000075757808 */ /* 0x000fe20003000000 */
[--C-:B------:R-:W-:Y:S01]  /*7850*/  FFMA.FTZ R127, R127, UR4, -R10.reuse ;  /* 0x000000047f7f7c23 */ /* 0x100fe2000801080a */
[----:B------:R-:W-:Y:S01]  /*7860*/  FMNMX.FTZ R131, R121, R0, !PT ;  /* 0x0000000079837209 */ /* 0x000fe20007810000 */
[--C-:B------:R-:W-:Y:S01]  /*7870*/  FFMA.FTZ R82, R82, UR4, -R10.reuse ;  /* 0x0000000452527c23 */ /* 0x100fe2000801080a */
[----:B------:R-:W-:Y:S01]  /*7880*/  ISETP.GT.AND P6, PT, R9, 0x40, PT ;  /* 0x000000400900780c */ /* 0x000fe20003fc4270 */
[--C-:B--2---:R-:W-:Y:S01]  /*7890*/  FFMA.FTZ R134, R114, UR4, -R10.reuse ;  /* 0x0000000472867c23 */ /* 0x104fe2000801080a */
[----:B------:R-:W-:Y:S01]  /*78a0*/  FMNMX.FTZ R0, R124, R131, !PT ;  /* 0x000000837c007209 */ /* 0x000fe20007810000 */
[--C-:B------:R-:W-:Y:S01]  /*78b0*/  FFMA.FTZ R83, R83, UR4, -R10.reuse ;  /* 0x0000000453537c23 */ /* 0x100fe2000801080a */
[----:B------:R-:W-:Y:S01]  /*78c0*/  ISETP.GT.AND P5, PT, R9, 0x41, PT ;  /* 0x000000410900780c */ /* 0x000fe20003fa4270 */
[--C-:B------:R-:W-:Y:S01]  /*78d0*/  FFMA.FTZ R86, R86, UR4, -R10.reuse ;  /* 0x0000000456567c23 */ /* 0x100fe2000801080a */
[----:B------:R-:W-:Y:S01]  /*78e0*/  FMNMX.FTZ R131, R125, R0, !PT ;  /* 0x000000007d837209 */ /* 0x000fe20007810000 */
[--C-:B------:R-:W-:Y:S01]  /*78f0*/  FFMA.FTZ R87, R87, UR4, -R10.reuse ;  /* 0x0000000457577c23 */ /* 0x100fe2000801080a */
[----:B------:R-:W-:Y:S01]  /*7900*/  FSEL R104, R104, -INF , P6 ;  /* 0xff80000068687808 */ /* 0x000fe20003000000 */
[----:B------:R-:W-:Y:S01]  /*7910*/  FFMA.FTZ R78, R78, UR4, -R10 ;  /* 0x000000044e4e7c23 */ /* 0x000fe2000801080a */
        /* <DEDUP_REMOVED lines=8> */
[----:B------:R-:W-:Y:S01]  /*79a0*/  FFMA.FTZ R109, R115, UR4, -R10 ;  /* 0x00000004736d7c23 */ /* 0x000fe2000801080a */
[----:B------:R-:W-:Y:S02]  /*79b0*/  FMNMX.FTZ R135, R117, R0, !PT ;  /* 0x0000000075877209 */ /* 0x000fe40007810000 */
[----:B------:R-:W-:-:S02]  /*79c0*/  ISETP.GT.AND P6, PT, R9, 0x50, PT ;  /* 0x000000500900780c */ /* 0x000fc40003fc4270 */
[----:B------:R-:W-:Y:S01]  /*79d0*/  FMNMX.FTZ R135, R104, R135, !PT ;  /* 0x0000008768877209 */ /* 0x000fe20007810000 */
[----:B------:R-:W-:Y:S01]  /*79e0*/  MUFU.EX2 R13, R13 ;  /* 0x0000000d000d7308 */ /* 0x000fe20000000800 */
[----:B------:R-:W-:Y:S02]  /*79f0*/  ISETP.GT.AND P5, PT, R9, 0x51, PT ;  /* 0x000000510900780c */ /* 0x000fe40003fa4270 */
[----:B------:R-:W-:Y:S02]  /*7a00*/  FMNMX.FTZ R135, R114, R135, !PT ;  /* 0x0000008772877209 */ /* 0x000fe40007810000 */
[----:B------:R-:W-:Y:S01]  /*7a10*/  FSEL R115, R96, -INF , P6 ;  /* 0xff80000060737808 */ /* 0x000fe20003000000 */
[--C-:B------:R-:W-:Y:S01]  /*7a20*/  FFMA.FTZ R96, R118, UR4, -R10.reuse ;  /* 0x0000000476607c23 */ /* 0x100fe2000801080a */
[----:B------:R-:W-:Y:S01]  /*7a30*/  FMNMX.FTZ R0, R108, R135, !PT ;  /* 0x000000876c007209 */ /* 0x000fe20007810000 */
[----:B------:R-:W-:Y:S01]  /*7a40*/  MUFU.EX2 R14, R14 ;  /* 0x0000000e000e7308 */ /* 0x000fe20000000800 */
[----:B------:R-:W-:Y:S01]  /*7a50*/  FSEL R118, R97, -INF , P5 ;  /* 0xff80000061767808 */ /* 0x000fe20002800000 */
[----:B------:R-:W-:Y:S01]  /*7a60*/  FFMA.FTZ R97, R119, UR4, -R10 ;  /* 0x0000000477617c23 */ /* 0x000fe2000801080a */
[----:B------:R-:W-:-:S02]  /*7a70*/  FMNMX.FTZ R0, R131, R0, !PT ;  /* 0x0000000083007209 */ /* 0x000fc40007810000 */
[----:B------:R-:W-:Y:S02]  /*7a80*/  ISETP.GT.AND P6, PT, R9, 0x59, PT ;  /* 0x000000590900780c */ /* 0x000fe40003fc4270 */
[----:B------:R-:W-:Y:S01]  /*7a90*/  FMNMX.FTZ R119, R115, R0, !PT ;  /* 0x0000000073777209 */ /* 0x000fe20007810000 */
[----:B------:R-:W-:Y:S01]  /*7aa0*/  MUFU.EX2 R15, R15 ;  /* 0x0000000f000f7308 */ /* 0x000fe20000000800 */
[----:B------:R-:W-:Y:S02]  /*7ab0*/  ISETP.GT.AND P5, PT, R9, 0x61, PT ;  /* 0x000000610900780c */ /* 0x000fe40003fa4270 */
[----:B------:R-:W-:Y:S02]  /*7ac0*/  FMNMX.FTZ R135, R118, R119, !PT ;  /* 0x0000007776877209 */ /* 0x000fe40007810000 */
[----:B------:R-:W-:Y:S02]  /*7ad0*/  FSEL R101, R101, -INF , P6 ;  /* 0xff80000065657808 */ /* 0x000fe40003000000 */
[----:B------:R-:W-:Y:S01]  /*7ae0*/  ISETP.GT.AND P6, PT, R9, 0x60, PT ;  /* 0x000000600900780c */ /* 0x000fe20003fc4270 */
[----:B------:R-:W-:Y:S01]  /*7af0*/  MUFU.EX2 R20, R20 ;  /* 0x0000001400147308 */ /* 0x000fe20000000800 */
[----:B------:R-:W-:-:S02]  /*7b00*/  FMNMX.FTZ R0, R100, R135, !PT ;  /* 0x0000008764007209 */ /* 0x000fc40007810000 */
[----:B------:R-:W-:Y:S01]  /*7b10*/  FSEL R119, R89, -INF , P5 ;  /* 0xff80000059777808 */ /* 0x000fe20002800000 */
[----:B------:R-:W-:Y:S01]  /*7b20*/  FFMA.FTZ R89, R107, UR4, -R10 ;  /* 0x000000046b597c23 */ /* 0x000fe2000801080a */
[----:B------:R-:W-:Y:S02]  /*7b30*/  FSEL R106, R88, -INF , P6 ;  /* 0xff800000586a7808 */ /* 0x000fe40003000000 */
[----:B------:R-:W-:Y:S01]  /*7b40*/  FMNMX.FTZ R107, R101, R0, !PT ;  /* 0x00000000656b7209 */ /* 0x000fe20007810000 */
[----:B------:R2:W-:Y:S01]  /*7b50*/  MUFU.EX2 R88, R138 ;  /* 0x0000008a00587308 */ /* 0x0005e20000000800 */
[----:B------:R-:W-:Y:S02]  /*7b60*/  WARPGROUP.DEPBAR.LE gsb0, 0x0 ;  /* 0x00008000000079c5 */ /* 0x000fe40000010000 */
[----:B------:R-:W-:Y:S01]  /*7b70*/  WARPGROUP.ARRIVE ;  /* 0x00000000000079c5 */ /* 0x000fe20000000000 */
[----:B------:R-:W-:Y:S02]  /*7b80*/  ISETP.GT.AND P4, PT, R9, 0x68, PT ;  /* 0x000000680900780c */ /* 0x000fe40003f84270 */
[----:B------:R-:W-:-:S02]  /*7b90*/  FMNMX.FTZ R0, R106, R107, !PT ;  /* 0x0000006b6a007209 */ /* 0x000fc40007810000 */
[----:B------:R-:W-:Y:S01]  /*7ba0*/  ISETP.GT.AND P6, PT, R9, 0x69, PT ;  /* 0x000000690900780c */ /* 0x000fe20003fc4270 */
[----:B------:R-:W-:Y:S01]  /*7bb0*/  HGMMA.64x96x16.F32.BF16 R24, gdesc[UR32].tnspB, R24, gsb0 ;  /* 0x41600000201879f0 */ /* 0x000fe20008001818 */
[----:B------:R-:W-:Y:S01]  /*7bc0*/  UIADD3 UR32, UR10, 0x780, URZ ;  /* 0x000007800a207890 */ /* 0x000fe2000fffe03f */
[----:B-1----:R-:W-:Y:S01]  /*7bd0*/  FSEL R134, R92, -INF , P4 ;  /* 0xff8000005c867808 */ /* 0x002fe20002000000 */
[----:B------:R-:W-:Y:S01]  /*7be0*/  UIADD3 UR34, UR11, 0x140, URZ ;  /* 0x000001400b227890 */ /* 0x000fe2000fffe03f */
[----:B------:R-:W-:Y:S01]  /*7bf0*/  FMNMX.FTZ R135, R119, R0, !PT ;  /* 0x0000000077877209 */ /* 0x000fe20007810000 */
[----:B------:R-:W-:Y:S01]  /*7c00*/  UMOV UR33, 0xc0000010 ;  /* 0xc000001000217882 */ /* 0x000fe20000000000 */
[----:B------:R-:W-:Y:S01]  /*7c10*/  UMOV UR35, 0x80000020 ;  /* 0x8000002000237882 */ /* 0x000fe20000000000 */
        /* <DEDUP_REMOVED lines=16> */
[----:B------:R-:W-:Y:S01]  /*7d20*/  FSEL R111, R84, -INF , P4 ;  /* 0xff800000546f7808 */ /* 0x000fe20002000000 */
[----:B------:R-:W-:Y:S01]  /*7d30*/  FFMA.FTZ R84, R99, UR4, -R10 ;  /* 0x0000000463547c23 */ /* 0x000fe2000801080a */
[----:B------:R-:W-:Y:S02]  /*7d40*/  FMNMX.FTZ R0, R110, R135, !PT ;  /* 0x000000876e007209 */ /* 0x000fe40007810000 */
[----:B------:R-:W-:Y:S02]  /*7d50*/  FSEL R98, R85, -INF , P6 ;  /* 0xff80000055627808 */ /* 0x000fe40003000000 */
[----:B------:R-:W-:Y:S01]  /*7d60*/  ISETP.GT.AND P6, PT, R9, 0x80, PT ;  /* 0x000000800900780c */ /* 0x000fe20003fc4270 */
[----:B------:R-:W-:Y:S01]  /*7d70*/  MUFU.EX2 R127, R127 ;  /* 0x0000007f007f7308 */ /* 0x000fe20000000800 */
[----:B------:R-:W-:-:S02]  /*7d80*/  FMNMX.FTZ R85, R111, R0, !PT ;  /* 0x000000006f557209 */ /* 0x000fc40007810000 */
        /* <DEDUP_REMOVED lines=8> */
[----:B------:R-:W-:Y:S01]  /*7e10*/  FFMA.FTZ R95, R75, UR4, -R10 ;  /* 0x000000044b5f7c23 */ /* 0x000fe2000801080a */
[----:B------:R-:W-:Y:S01]  /*7e20*/  FMNMX.FTZ R0, R99, R0, !PT ;  /* 0x0000000063007209 */ /* 0x000fe20007810000 */
[----:B------:R-:W-:Y:S01]  /*7e30*/  MUFU.EX2 R109, R109 ;  /* 0x0000006d006d7308 */ /* 0x000fe20000000800 */
[----:B------:R-:W-:-:S02]  /*7e40*/  ISETP.GT.AND P6, PT, R9, 0x89, PT ;  /* 0x000000890900780c */ /* 0x000fc40003fc4270 */
[----:B------:R-:W-:Y:S02]  /*7e50*/  FSEL R102, R76, -INF , P4 ;  /* 0xff8000004c667808 */ /* 0x000fe40002000000 */
[----:B------:R-:W-:Y:S02]  /*7e60*/  FMNMX.FTZ R73, R135, R0, !PT ;  /* 0x0000000087497209 */ /* 0x000fe40007810000 */
[----:B--2---:R-:W-:Y:S01]  /*7e70*/  FSEL R138, R77, -INF , P6 ;  /* 0xff8000004d8a7808 */ /* 0x004fe20003000000 */
[----:B------:R-:W-:Y:S01]  /*7e80*/  MUFU.EX2 R76, R72 ;  /* 0x00000048004c7308 */ /* 0x000fe20000000800 */
[----:B------:R-:W-:Y:S01]  /*7e90*/  FMNMX.FTZ R73, R102, R73, !PT ;  /* 0x0000004966497209 */ /* 0x000fe20007810000 */
[----:B------:R-:W-:Y:S01]  /*7ea0*/  FFMA.FTZ R77, R103, UR4, -R10 ;  /* 0x00000004674d7c23 */ /* 0x000fe2000801080a */
[----:B0-----:R-:W-:Y:S02]  /*7eb0*/  SHF.R.U32.HI R142, RZ, 0x7, R143 ;  /* 0x00000007ff8e7819 */ /* 0x001fe4000001168f */
[----:B------:R-:W-:-:S02]  /*7ec0*/  FMNMX.FTZ R0, R138, R73, !PT ;  /* 0x000000498a007209 */ /* 0x000fc40007810000 */
[----:B------:R-:W-:Y:S01]  /*7ed0*/  ISETP.GE.U32.AND P4, PT, R143, 0x180, PT ;  /* 0x000001808f00780c */ /* 0x000fe20003f86070 */
[----:B------:R0:W-:Y:S02]  /*7ee0*/  MUFU.EX2 R9, R84 ;  /* 0x0000005400097308 */ /* 0x0001e40000000800 */
[----:B------:R-:W1:Y:S06]  /*7ef0*/  SHFL.BFLY PT, R73, R0, 0x2, 0x1f ;  /* 0x0c401f0000497f89 */ /* 0x000e6c00000e0000 */
[----:B------:R-:W-:Y:S01]  /*7f00*/  MUFU.EX2 R96, R96 ;  /* 0x0000006000607308 */ /* 0x000fe20000000800 */
[--C-:B0-----:R-:W-:Y:S01]  /*7f10*/  FFMA.FTZ R84, R90, UR4, -R10.reuse ;  /* 0x000000045a547c23 */ /* 0x101fe2000801080a */
[--C-:B------:R-:W-:Y:S01]  /*7f20*/  FFMA.FTZ R90, R94, UR4, -R10.reuse ;  /* 0x000000045e5a7c23 */ /* 0x100fe2000801080a */
[--C-:B------:R-:W-:Y:S01]  /*7f30*/  FFMA.FTZ R94, R74, UR4, -R10.reuse ;  /* 0x000000044a5e7c23 */ /* 0x100fe2000801080a */
[----:B------:R-:W-:-:S04]  /*7f40*/  FFMA.FTZ R10, R79, UR4, -R10 ;  /* 0x000000044f0a7c23 */ /* 0x000fc8000801080a */
[----:B------:R-:W-:Y:S08]  /*7f50*/  MUFU.EX2 R97, R97 ;  /* 0x0000006100617308 */ /* 0x000ff00000000800 */
[----:B------:R-:W-:Y:S01]  /*7f60*/  MUFU.EX2 R89, R89 ;  /* 0x0000005900597308 */ /* 0x000fe20000000800 */
[----:B-1----:R-:W-:-:S05]  /*7f70*/  FMNMX.FTZ R73, R0, R73, !PT ;  /* 0x0000004900497209 */ /* 0x002fca0007810000 */
[----:B------:R-:W0:Y:S02]  /*7f80*/  SHFL.BFLY PT, R0, R73, 0x1, 0x1f ;  /* 0x0c201f0049007f89 */ /* 0x000e2400000e0000 */
[----:B------:R-:W-:Y:S01]  /*7f90*/  MUFU.EX2 R92, R92 ;  /* 0x0000005c005c7308 */ /* 0x000fe20000000800 */
[----:B------:R-:W-:Y:S02]  /*7fa0*/  WARPGROUP.DEPBAR.LE gsb0, 0x0 ;  /* 0x00008000000079c5 */ /* 0x000fe40000010000 */
[----:B------:R-:W-:-:S05]  /*7fb0*/  WARPGROUP.ARRIVE ;  /* 0x00000000000079c5 */ /* 0x000fca0000000000 */
[----:B------:R-:W-:Y:S01]  /*7fc0*/  MUFU.EX2 R80, R80 ;  /* 0x0000005000507308 */ /* 0x000fe20000000800 */
[----:B------:R-:W-:Y:S01]  /*7fd0*/  HGMMA.64x96x16.F32.BF16 R24, gdesc[UR32].tnspB, R24, gsb0 ;  /* 0x41600000201879f0 */ /* 0x000fe20008001818 */
[----:B------:R-:W-:Y:S02]  /*7fe0*/  UIADD3 UR32, UR10, 0x900, URZ ;  /* 0x000009000a207890 */ /* 0x000fe4000fffe03f */
[----:B------:R-:W-:-:S04]  /*7ff0*/  UIADD3 UR34, UR11, 0x180, URZ ;  /* 0x000001800b227890 */ /* 0x000fc8000fffe03f */
[----:B------:R-:W-:Y:S01]  /*8000*/  MUFU.EX2 R81, R81 ;  /* 0x0000005100517308 */ /* 0x000fe20000000800 */
[----:B------:R-:W-:Y:S01]  /*8010*/  UMOV UR33, 0xc0000010 ;  /* 0xc000001000217882 */ /* 0x000fe20000000000 */
[----:B------:R-:W-:Y:S01]  /*8020*/  UMOV UR35, 0x80000020 ;  /* 0x8000002000237882 */ /* 0x000fe20000000000 */
[----:B0-----:R-:W-:Y:S01]  /*8030*/  FMNMX.FTZ R0, R73, R0, !PT ;  /* 0x0000000049007209 */ /* 0x001fe20007810000 */
[----:B------:R-:W-:-:S04]  /*8040*/  VIADD R73, R142, 0x9 ;  /* 0x000000098e497836 */ /* 0x000fc80000000000 */
[----:B------:R-:W-:Y:S01]  /*8050*/  MUFU.EX2 R77, R77 ;  /* 0x0000004d004d7308 */ /* 0x000fe20000000800 */
[C---:B------:R-:W-:Y:S01]  /*8060*/  FSETP.NEU.FTZ.AND P5, PT, R0.reuse, -INF , PT ;  /* 0xff8000000000780b */ /* 0x040fe20003fbd000 */
[C---:B------:R-:W-:Y:S01]  /*8070*/  FMUL.FTZ R72, R0.reuse, UR4 ;  /* 0x0000000400487c20 */ /* 0x040fe20008410000 */
[----:B------:R-:W-:Y:S02]  /*8080*/  SEL R73, R73, 0x9, !P4 ;  /* 0x0000000949497807 */ /* 0x000fe40006000000 */
[----:B------:R-:W-:Y:S02]  /*8090*/  FSEL R75, R0, RZ, P5 ;  /* 0x000000ff004b7208 */ /* 0x000fe40002800000 */
[----:B------:R-:W-:Y:S01]  /*80a0*/  FSEL R79, R72, RZ, P5 ;  /* 0x000000ff484f7208 */ /* 0x000fe20002800000 */
[----:B------:R-:W-:Y:S02]  /*80b0*/  MUFU.EX2 R84, R84 ;  /* 0x0000005400547308 */ /* 0x000fe40000000800 */
[----:B------:R-:W-:-:S02]  /*80c0*/  FADD.FTZ R75, -R75, R6 ;  /* 0x000000064b4b7221 */ /* 0x000fc40000010100 */
[--C-:B------:R-:W-:Y:S01]  /*80d0*/  FFMA.FTZ R103, R140, UR4, -R79.reuse ;  /* 0x000000048c677c23 */ /* 0x100fe2000801084f */
[--C-:B------:R-:W-:Y:S01]  /*80e0*/  FFMA.FTZ R140, R121, UR4, -R79.reuse ;  /* 0x00000004798c7c23 */ /* 0x100fe2000801084f */
[--C-:B------:R-:W-:Y:S01]  /*80f0*/  FFMA.FTZ R121, R112, UR4, -R79.reuse ;  /* 0x0000000470797c23 */ /* 0x100fe2000801084f */
[--C-:B------:R-:W-:Y:S01]  /*8100*/  FFMA.FTZ R112, R104, UR4, -R79.reuse ;  /* 0x0000000468707c23 */ /* 0x100fe2000801084f */
[----:B------:R-:W-:Y:S01]  /*8110*/  FSEL R104, R5, RZ, P3 ;  /* 0x000000ff05687208 */ /* 0x000fe20001800000 */
[--C-:B------:R-:W-:Y:S01]  /*8120*/  FFMA.FTZ R72, R136, UR4, -R79.reuse ;  /* 0x0000000488487c23 */ /* 0x100fe2000801084f */
[----:B------:R-:W-:Y:S01]  /*8130*/  FMUL.FTZ R75, R75, UR4 ;  /* 0x000000044b4b7c20 */ /* 0x000fe20008410000 */
[--C-:B------:R-:W-:Y:S01]  /*8140*/  FFMA.FTZ R74, R137, UR4, -R79.reuse ;  /* 0x00000004894a7c23 */ /* 0x100fe2000801084f */
[----:B------:R-:W-:Y:S01]  /*8150*/  FFMA.FTZ R136, R141, UR4, -R79 ;  /* 0x000000048d887c23 */ /* 0x000fe2000801084f */
[----:B------:R-:W-:Y:S01]  /*8160*/  FADD.FTZ R7, -R104, R7 ;  /* 0x0000000768077221 */ /* 0x000fe20000010100 */
[----:B------:R-:W-:Y:S01]  /*8170*/  IMAD.U32 R104, RZ, RZ, UR36 ;  /* 0x00000024ff687e24 */ /* 0x000fe2000f8e00ff */
[----:B------:R-:W-:Y:S01]  /*8180*/  MUFU.EX2 R72, R72 ;  /* 0x0000004800487308 */ /* 0x000fe20000000800 */
[--C-:B------:R-:W-:Y:S01]  /*8190*/  FFMA.FTZ R137, R128, UR4, -R79.reuse ;  /* 0x0000000480897c23 */ /* 0x100fe2000801084f */
[----:B------:R-:W-:Y:S01]  /*81a0*/  FMUL.FTZ R6, R7, UR4 ;  /* 0x0000000407067c20 */ /* 0x000fe20008410000 */
[--C-:B------:R-:W-:Y:S01]  /*81b0*/  FFMA.FTZ R141, R129, UR4, -R79.reuse ;  /* 0x00000004818d7c23 */ /* 0x100fe2000801084f */
[----:B------:R-:W-:Y:S01]  /*81c0*/  @!P1 LEA R104, R104, UR37, 0x3 ;  /* 0x0000002568689c11 */ /* 0x000fe2000f8e18ff */
[--C-:B------:R-:W-:Y:S01]  /*81d0*/  FFMA.FTZ R132, R132, UR4, -R79.reuse ;  /* 0x0000000484847c23 */ /* 0x100fe2000801084f */
[--C-:B------:R-:W-:Y:S01]  /*81e0*/  FFMA.FTZ R128, R124, UR4, -R79.reuse ;  /* 0x000000047c807c23 */ /* 0x100fe2000801084f */
[----:B------:R-:W-:Y:S01]  /*81f0*/  FFMA.FTZ R133, R133, UR4, -R79 ;  /* 0x0000000485857c23 */ /* 0x000fe2000801084f */
[----:B------:R-:W-:Y:S01]  /*8200*/  MUFU.EX2 R6, R6 ;  /* 0x0000000600067308 */ /* 0x000fe20000000800 */
[----:B------:R-:W-:-:S02]  /*8210*/  @!P1 VIADD R7, R104, 0x31c40 ;  /* 0x00031c4068079836 */ /* 0x000fc40000000000 */
[--C-:B------:R-:W-:Y:S01]  /*8220*/  FFMA.FTZ R139, R125, UR4, -R79.reuse ;  /* 0x000000047d8b7c23 */ /* 0x100fe2000801084f */
[--C-:B------:R-:W-:Y:S01]  /*8230*/  FFMA.FTZ R129, R130, UR4, -R79.reuse ;  /* 0x0000000482817c23 */ /* 0x100fe2000801084f */
[--C-:B------:R-:W-:Y:S01]  /*8240*/  FFMA.FTZ R115, R115, UR4, -R79.reuse ;  /* 0x0000000473737c23 */ /* 0x100fe2000801084f */
[----:B------:R-:W-:Y:S01]  /*8250*/  FFMA.FTZ R130, R126, UR4, -R79 ;  /* 0x000000047e827c23 */ /* 0x000fe2000801084f */
[----:B------:R-:W-:Y:S01]  /*8260*/  @!P1 PRMT R7, RZ, 0x654, R7 ;  /* 0x00000654ff079816 */ /* 0x000fe20000000007 */
        /* <DEDUP_REMOVED lines=14> */
[----:B------:R-:W-:-:S03]  /*8350*/  PLOP3.LUT P3, PT, PT, PT, UP1, 0x80, 0x0 ;  /* 0x000000000000781c */ /* 0x000fc60003f6f018 */
        /* <DEDUP_REMOVED lines=15> */
[----:B------:R-:W0:Y:S08]  /*8450*/  MUFU.EX2 R139, R139 ;  /* 0x0000008b008b7308 */ /* 0x000e300000000800 */
[----:B------:R-:W-:Y:S08]  /*8460*/  MUFU.EX2 R121, R121 ;  /* 0x0000007900797308 */ /* 0x000ff00000000800 */
[----:B------:R-:W-:Y:S01]  /*8470*/  MUFU.EX2 R130, R130 ;  /* 0x0000008200827308 */ /* 0x000fe20000000800 */
[----:B0-----:R-:W-:-:S07]  /*8480*/  F2FP.BF16.F32.PACK_AB R126, R139, R128 ;  /* 0x000000808b7e723e */ /* 0x001fce00000010ff */
        /* <DEDUP_REMOVED lines=16> */
[----:B------:R-:W-:-:S05]  /*8590*/  UIADD3 UR10, UR7, -0x1, URZ ;  /* 0xffffffff070a7890 */ /* 0x000fca000fffe03f */
[----:B------:R-:W-:Y:S02]  /*85a0*/  MUFU.EX2 R82, R82 ;  /* 0x0000005200527308 */ /* 0x000fe40000000800 */
[----:B------:R-:W-:-:S06]  /*85b0*/  UMOV UR7, UR10 ;  /* 0x0000000a00077c82 */ /* 0x000fcc0008000000 */
        /* <DEDUP_REMOVED lines=13> */
[----:B------:R-:W-:Y:S03]  /*8690*/  HGMMA.64x96x16.F32.BF16 R24, gdesc[UR32].tnspB, R24, gsb0 ;  /* 0x41600000201879f0 */ /* 0x000fe60008001818 */
[----:B------:R-:W-:Y:S02]  /*86a0*/  WARPGROUP.DEPBAR.LE gsb0, 0x0 ;  /* 0x00008000000079c5 */ /* 0x000fe40000010000 */
[----:B------:R0:W-:Y:S06]  /*86b0*/  BAR.ARV R73, 0x100 ;  /* 0x000400490000751d */ /* 0x0001ec0000002000 */
[----:B------:R1:W-:Y:S01]  /*86c0*/  @!P1 SYNCS.ARRIVE.TRANS64.RED.A1T0 RZ, [R7+URZ], RZ ;  /* 0x000000ff07ff99a7 */ /* 0x0003e2000810043f */
[-C--:B------:R-:W-:Y:S01]  /*86d0*/  FMUL.FTZ R26, R26, R6.reuse ;  /* 0x000000061a1a7220 */ /* 0x080fe20000410000 */
[----:B0-----:R-:W-:Y:S01]  /*86e0*/  IMAD.U32 R73, RZ, RZ, UR6 ;  /* 0x00000006ff497e24 */ /* 0x001fe2000f8e00ff */
[----:B------:R-:W-:Y:S01]  /*86f0*/  UMOV UR6, UR36 ;  /* 0x0000002400067c82 */ /* 0x000fe20008000000 */
[-C--:B------:R-:W-:Y:S01]  /*8700*/  FMUL.FTZ R27, R27, R6.reuse ;  /* 0x000000061b1b7220 */ /* 0x080fe20000410000 */
[-C--:B------:R-:W-:Y:S01]  /*8710*/  FMUL.FTZ R30, R30, R6.reuse ;  /* 0x000000061e1e7220 */ /* 0x080fe20000410000 */
[-C--:B------:R-:W-:Y:S01]  /*8720*/  FMUL.FTZ R31, R31, R6.reuse ;  /* 0x000000061f1f7220 */ /* 0x080fe20000410000 */
[----:B------:R-:W-:Y:S01]  /*8730*/  @!P1 LEA R73, R73, UR37, 0x3 ;  /* 0x0000002549499c11 */ /* 0x000fe2000f8e18ff */
[----:B-1----:R0:W1:Y:S01]  /*8740*/  MUFU.EX2 R7, R75 ;  /* 0x0000004b00077308 */ /* 0x0020620000000800 */
        /* <DEDUP_REMOVED lines=9> */
[----:B0-----:R-:W-:Y:S01]  /*87e0*/  FFMA.FTZ R75, R6, R3, R11 ;  /* 0x00000003064b7223 */ /* 0x001fe2000001000b */
[-C--:B------:R-:W-:Y:S01]  /*87f0*/  FMUL.FTZ R47, R47, R6.reuse ;  /* 0x000000062f2f7220 */ /* 0x080fe20000410000 */
[----:B------:R0:W2:Y:S01]  /*8800*/  MUFU.EX2 R3, R115 ;  /* 0x0000007300037308 */ /* 0x0000a20000000800 */
[----:B------:R3:W-:Y:S01]  /*8810*/  @!P1 SYNCS.ARRIVE.TRANS64.RED.A1T0 RZ, [R73+URZ], RZ ;  /* 0x000000ff49ff99a7 */ /* 0x0007e2000810043f */
[----:B------:R-:W-:Y:S01]  /*8820*/  FADD.FTZ R124, R12, R75 ;  /* 0x0000004b0c7c7221 */ /* 0x000fe20000010000 */
[-C--:B------:R-:W-:Y:S01]  /*8830*/  FMUL.FTZ R50, R50, R6.reuse ;  /* 0x0000000632327220 */ /* 0x080fe20000410000 */
[----:B------:R-:W-:Y:S01]  /*8840*/  FMUL.FTZ R51, R51, R6 ;  /* 0x0000000633337220 */ /* 0x000fe20000410000 */
[----:B-1----:R-:W-:Y:S01]  /*8850*/  FMUL.FTZ R24, R24, R7 ;  /* 0x0000000718187220 */ /* 0x002fe20000410000 */
[----:B------:R-:W-:Y:S01]  /*8860*/  FADD.FTZ R75, R13, R124 ;  /* 0x0000007c0d4b7221 */ /* 0x000fe20000010000 */
[----:B------:R-:W-:Y:S01]  /*8870*/  F2FP.BF16.F32.PACK_AB R124, R140, R129 ;  /* 0x000000818c7c723e */ /* 0x000fe200000010ff */
[-C--:B------:R-:W-:Y:S01]  /*8880*/  FMUL.FTZ R25, R25, R7.reuse ;  /* 0x0000000719197220 */ /* 0x080fe20000410000 */
[----:B---3--:R-:W-:Y:S01]  /*8890*/  FFMA.FTZ R73, R7, R4, R72 ;  /* 0x0000000407497223 */ /* 0x008fe20000010048 */
[----:B------:R-:W-:Y:S01]  /*88a0*/  F2FP.BF16.F32.PACK_AB R72, R74, R72 ;  /* 0x000000484a48723e */ /* 0x000fe200000010ff */
[----:B------:R-:W-:Y:S01]  /*88b0*/  FFMA.FTZ R4, R118, UR4, -R79 ;  /* 0x0000000476047c23 */ /* 0x000fe2000801084f */
[----:B------:R-:W-:Y:S01]  /*88c0*/  FMUL.FTZ R28, R28, R7 ;  /* 0x000000071c1c7220 */ /* 0x000fe20000410000 */
[----:B------:R-:W-:Y:S01]  /*88d0*/  FADD.FTZ R104, R74, R73 ;  /* 0x000000494a687221 */ /* 0x000fe20000010000 */
[----:B------:R-:W-:Y:S01]  /*88e0*/  F2FP.BF16.F32.PACK_AB R73, R12, R11 ;  /* 0x0000000b0c49723e */ /* 0x000fe200000010ff */
[C---:B------:R-:W-:Y:S01]  /*88f0*/  FADD.FTZ R12, R14.reuse, R75 ;  /* 0x0000004b0e0c7221 */ /* 0x040fe20000010000 */
[----:B------:R-:W-:Y:S01]  /*8900*/  F2FP.BF16.F32.PACK_AB R75, R14, R13 ;  /* 0x0000000d0e4b723e */ /* 0x000fe200000010ff */
[----:B------:R-:W-:Y:S01]  /*8910*/  FADD.FTZ R125, R103, R104 ;  /* 0x00000068677d7221 */ /* 0x000fe20000010000 */
[----:B------:R-:W-:Y:S01]  /*8920*/  F2FP.BF16.F32.PACK_AB R74, R136, R103 ;  /* 0x00000067884a723e */ /* 0x000fe200000010ff */
[----:B------:R-:W-:Y:S01]  /*8930*/  FADD.FTZ R103, R15, R12 ;  /* 0x0000000c0f677221 */ /* 0x000fe20000010000 */
[----:B------:R-:W-:Y:S01]  /*8940*/  FFMA.FTZ R11, R100, UR4, -R79 ;  /* 0x00000004640b7c23 */ /* 0x000fe2000801084f */
[----:B------:R-:W-:Y:S01]  /*8950*/  FADD.FTZ R14, R136, R125 ;  /* 0x0000007d880e7221 */ /* 0x000fe20000010000 */
[----:B------:R-:W-:Y:S01]  /*8960*/  FFMA.FTZ R100, R106, UR4, -R79 ;  /* 0x000000046a647c23 */ /* 0x000fe2000801084f */
[----:B------:R-:W-:Y:S01]  /*8970*/  FADD.FTZ R12, R20, R103 ;  /* 0x00000067140c7221 */ /* 0x000fe20000010000 */
[----:B------:R1:W-:Y:S01]  /*8980*/  STSM.16.M88.4 [R2+0x24300], R72 ;  /* 0x0243004802007844 */ /* 0x0003e20000000200 */
[----:B------:R-:W-:Y:S01]  /*8990*/  FADD.FTZ R14, R137, R14 ;  /* 0x0000000e890e7221 */ /* 0x000fe20000010000 */
[----:B------:R-:W3:Y:S01]  /*89a0*/  MUFU.EX2 R4, R4 ;  /* 0x0000000400047308 */ /* 0x000ee20000000800 */
[----:B------:R-:W-:Y:S01]  /*89b0*/  FADD.FTZ R103, R21, R12 ;  /* 0x0000000c15677221 */ /* 0x000fe20000010000 */
[--C-:B------:R-:W-:Y:S01]  /*89c0*/  FFMA.FTZ R13, R101, UR4, -R79.reuse ;  /* 0x00000004650d7c23 */ /* 0x100fe2000801084f */
[----:B0-----:R-:W-:Y:S01]  /*89d0*/  FADD.FTZ R115, R141, R14 ;  /* 0x0000000e8d737221 */ /* 0x001fe20000010000 */
[--C-:B------:R-:W-:Y:S01]  /*89e0*/  FFMA.FTZ R104, R93, UR4, -R79.reuse ;  /* 0x000000045d687c23 */ /* 0x100fe2000801084f */
[----:B------:R-:W-:Y:S01]  /*89f0*/  FFMA.FTZ R101, R134, UR4, -R79 ;  /* 0x0000000486657c23 */ /* 0x000fe2000801084f */
[-C--:B------:R-:W-:Y:S01]  /*8a00*/  FMUL.FTZ R29, R29, R7.reuse ;  /* 0x000000071d1d7220 */ /* 0x080fe20000410000 */
[----:B------:R-:W-:Y:S01]  /*8a10*/  FADD.FTZ R14, R132, R115 ;  /* 0x00000073840e7221 */ /* 0x000fe20000010000 */
[----:B------:R-:W-:Y:S01]  /*8a20*/  FADD.FTZ R115, R120, R103 ;  /* 0x0000006778737221 */ /* 0x000fe20000010000 */
[----:B------:R-:W-:Y:S01]  /*8a30*/  FFMA.FTZ R103, R98, UR4, -R79 ;  /* 0x0000000462677c23 */ /* 0x000fe2000801084f */
[----:B------:R-:W0:Y:S01]  /*8a40*/  MUFU.EX2 R11, R11 ;  /* 0x0000000b000b7308 */ /* 0x000e220000000800 */
[----:B------:R-:W-:Y:S01]  /*8a50*/  FADD.FTZ R14, R133, R14 ;  /* 0x0000000e850e7221 */ /* 0x000fe20000010000 */
[----:B------:R-:W-:Y:S01]  /*8a60*/  FADD.FTZ R12, R122, R115 ;  /* 0x000000737a0c7221 */ /* 0x000fe20000010000 */
[----:B------:R-:W-:Y:S01]  /*8a70*/  FFMA.FTZ R79, R138, UR4, -R79 ;  /* 0x000000048a4f7c23 */ /* 0x000fe2000801084f */
[-C--:B------:R-:W-:Y:S01]  /*8a80*/  FMUL.FTZ R32, R32, R7.reuse ;  /* 0x0000000720207220 */ /* 0x080fe20000410000 */
[----:B------:R-:W-:Y:S01]  /*8a90*/  FADD.FTZ R125, R129, R14 ;  /* 0x0000000e817d7221 */ /* 0x000fe20000010000 */
[----:B------:R-:W-:Y:S01]  /*8aa0*/  FADD.FTZ R12, R123, R12 ;  /* 0x0000000c7b0c7221 */ /* 0x000fe20000010000 */
[-C--:B------:R-:W-:Y:S01]  /*8ab0*/  FMUL.FTZ R33, R33, R7.reuse ;  /* 0x0000000721217220 */ /* 0x080fe20000410000 */
[----:B------:R4:W-:Y:S01]  /*8ac0*/  MUFU.EX2 R98, R119 ;  /* 0x0000007700627308 */ /* 0x0009e20000000800 */
[----:B------:R-:W-:Y:S01]  /*8ad0*/  FADD.FTZ R125, R140, R125 ;  /* 0x0000007d8c7d7221 */ /* 0x000fe20000010000 */
[----:B------:R-:W-:Y:S01]  /*8ae0*/  FADD.FTZ R12, R113, R12 ;  /* 0x0000000c710c7221 */ /* 0x000fe20000010000 */
[-C--:B------:R-:W-:Y:S01]  /*8af0*/  FMUL.FTZ R36, R36, R7.reuse ;  /* 0x0000000724247220 */ /* 0x080fe20000410000 */
[----:B------:R-:W-:Y:S01]  /*8b00*/  FMUL.FTZ R37, R37, R7 ;  /* 0x0000000725257220 */ /* 0x000fe20000410000 */
[----:B------:R-:W-:Y:S01]  /*8b10*/  FADD.FTZ R14, R128, R125 ;  /* 0x0000007d800e7221 */ /* 0x000fe20000010000 */
[----:B------:R-:W-:Y:S01]  /*8b20*/  FADD.FTZ R106, R127, R12 ;  /* 0x0000000c7f6a7221 */ /* 0x000fe20000010000 */
[----:B------:R-:W-:Y:S01]  /*8b30*/  F2FP.BF16.F32.PACK_AB R12, R141, R137 ;  /* 0x000000898d0c723e */ /* 0x000fe200000010ff */
[----:B------:R5:W0:Y:S01]  /*8b40*/  MUFU.EX2 R93, R13 ;  /* 0x0000000d005d7308 */ /* 0x000a220000000800 */
[----:B------:R-:W-:Y:S01]  /*8b50*/  FADD.FTZ R14, R139, R14 ;  /* 0x0000000e8b0e7221 */ /* 0x000fe20000010000 */
[----:B------:R-:W-:Y:S01]  /*8b60*/  FADD.FTZ R106, R105, R106 ;  /* 0x0000006a696a7221 */ /* 0x000fe20000010000 */
[----:B------:R-:W-:Y:S01]  /*8b70*/  F2FP.BF16.F32.PACK_AB R125, R123, R122 ;  /* 0x0000007a7b7d723e */ /* 0x000fe200000010ff */
[----:B------:R-:W-:Y:S01]  /*8b80*/  FMUL.FTZ R40, R40, R7 ;  /* 0x0000000728287220 */ /* 0x000fe20000410000 */
[----:B------:R-:W-:Y:S01]  /*8b90*/  FADD.FTZ R115, R121, R14 ;  /* 0x0000000e79737221 */ /* 0x000fe20000010000 */
[----:B----4-:R-:W-:Y:S01]  /*8ba0*/  FADD.FTZ R119, R109, R106 ;  /* 0x0000006a6d777221 */ /* 0x010fe20000010000 */
[----:B------:R-:W-:Y:S01]  /*8bb0*/  F2FP.BF16.F32.PACK_AB R14, R133, R132 ;  /* 0x00000084850e723e */ /* 0x000fe200000010ff */
[----:B------:R-:W4:Y:S01]  /*8bc0*/  MUFU.EX2 R100, R100 ;  /* 0x0000006400647308 */ /* 0x000f220000000800 */
[----:B------:R-:W-:Y:S01]  /*8bd0*/  FADD.FTZ R115, R130, R115 ;  /* 0x0000007382737221 */ /* 0x000fe20000010000 */
[----:B-1----:R-:W-:Y:S01]  /*8be0*/  FADD.FTZ R74, R96, R119 ;  /* 0x00000077604a7221 */ /* 0x002fe20000010000 */
[----:B-----5:R-:W-:Y:S01]  /*8bf0*/  F2FP.BF16.F32.PACK_AB R13, R20, R15 ;  /* 0x0000000f140d723e */ /* 0x020fe200000010ff */
[----:B------:R-:W-:Y:S01]  /*8c00*/  FMUL.FTZ R41, R41, R7 ;  /* 0x0000000729297220 */ /* 0x000fe20000410000 */
[----:B------:R-:W-:Y:S01]  /*8c10*/  FADD.FTZ R72, R116, R115 ;  /* 0x0000007374487221 */ /* 0x000fe20000010000 */
[----:B------:R-:W-:Y:S01]  /*8c20*/  FADD.FTZ R75, R97, R74 ;  /* 0x0000004a614b7221 */ /* 0x000fe20000010000 */
[----:B------:R-:W-:Y:S01]  /*8c30*/  F2FP.BF16.F32.PACK_AB R15, R120, R21 ;  /* 0x00000015780f723e */ /* 0x000fe200000010ff */
[----:B------:R-:W1:Y:S01]  /*8c40*/  MUFU.EX2 R101, R101 ;  /* 0x0000006500657308 */ /* 0x000e620000000800 */
[C---:B------:R-:W-:Y:S01]  /*8c50*/  FADD.FTZ R73, R117.reuse, R72 ;  /* 0x0000004875497221 */ /* 0x040fe20000010000 */
[----:B------:R-:W-:Y:S01]  /*8c60*/  FADD.FTZ R72, R88, R75 ;  /* 0x0000004b58487221 */ /* 0x000fe20000010000 */
[----:B------:R-:W-:Y:S01]  /*8c70*/  F2FP.BF16.F32.PACK_AB R106, R117, R116 ;  /* 0x00000074756a723e */ /* 0x000fe200000010ff */
[----:B------:R5:W-:Y:S01]  /*8c80*/  STSM.16.M88.4 [R2+0x25b00], R12 ;  /* 0x025b000c02007844 */ /* 0x000be20000000200 */
[----:B------:R-:W-:Y:S01]  /*8c90*/  FADD.FTZ R73, R112, R73 ;  /* 0x0000004970497221 */ /* 0x000fe20000010000 */
[----:B------:R-:W-:Y:S01]  /*8ca0*/  FADD.FTZ R75, R89, R72 ;  /* 0x00000048594b7221 */ /* 0x000fe20000010000 */
[----:B------:R-:W-:Y:S01]  /*8cb0*/  F2FP.BF16.F32.PACK_AB R127, R127, R113 ;  /* 0x000000717f7f723e */ /* 0x000fe200000010ff */
[----:B------:R2:W1:Y:S01]  /*8cc0*/  MUFU.EX2 R20, R104 ;  /* 0x0000006800147308 */ /* 0x0004620000000800 */
[----:B------:R-:W-:Y:S01]  /*8cd0*/  FADD.FTZ R73, R114, R73 ;  /* 0x0000004972497221 */ /* 0x000fe20000010000 */
[----:B------:R-:W-:Y:S01]  /*8ce0*/  FADD.FTZ R75, R92, R75 ;  /* 0x0000004b5c4b7221 */ /* 0x000fe20000010000 */
[----:B------:R-:W-:Y:S01]  /*8cf0*/  F2FP.BF16.F32.PACK_AB R105, R109, R105 ;  /* 0x000000696d69723e */ /* 0x000fe200000010ff */
[----:B------:R-:W-:Y:S01]  /*8d00*/  STSM.16.M88.4 [R2+0x27300], R124 ;  /* 0x0273007c02007844 */ /* 0x000fe20000000200 */
[----:B------:R-:W-:Y:S01]  /*8d10*/  FADD.FTZ R72, R108, R73 ;  /* 0x000000496c487221 */ /* 0x000fe20000010000 */
[----:B------:R-:W-:Y:S01]  /*8d20*/  FADD.FTZ R74, R80, R75 ;  /* 0x0000004b504a7221 */ /* 0x000fe20000010000 */
[----:B------:R-:W-:Y:S01]  /*8d30*/  FMUL.FTZ R44, R44, R7 ;  /* 0x000000072c2c7220 */ /* 0x000fe20000410000 */
[----:B------:R0:W1:Y:S01]  /*8d40*/  MUFU.EX2 R21, R107 ;  /* 0x0000006b00157308 */ /* 0x0000620000000800 */
[----:B------:R-:W-:Y:S01]  /*8d50*/  FADD.FTZ R72, R131, R72 ;  /* 0x0000004883487221 */ /* 0x000fe20000010000 */
[----:B------:R-:W-:Y:S01]  /*8d60*/  FADD.FTZ R74, R81, R74 ;  /* 0x0000004a514a7221 */ /* 0x000fe20000010000 */
[----:B--2---:R-:W-:Y:S01]  /*8d70*/  F2FP.BF16.F32.PACK_AB R104, R130, R121 ;  /* 0x000000798268723e */ /* 0x004fe200000010ff */
[-C--:B------:R-:W-:Y:S01]  /*8d80*/  FMUL.FTZ R45, R45, R7.reuse ;  /* 0x000000072d2d7220 */ /* 0x080fe20000410000 */
[----:B------:R-:W-:Y:S01]  /*8d90*/  FADD.FTZ R73, R3, R72 ;  /* 0x0000004803497221 */ /* 0x000fe20000010000 */
[----:B-----5:R-:W-:Y:S01]  /*8da0*/  F2FP.BF16.F32.PACK_AB R13, R89, R88 ;  /* 0x00000058590d723e */ /* 0x020fe200000010ff */
[-C--:B------:R-:W-:Y:S01]  /*8db0*/  FMUL.FTZ R48, R48, R7.reuse ;  /* 0x0000000730307220 */ /* 0x080fe20000410000 */
[----:B------:R-:W2:Y:S01]  /*8dc0*/  MUFU.EX2 R116, R103 ;  /* 0x0000006700747308 */ /* 0x000ea20000000800 */
[----:B---3--:R-:W-:Y:S01]  /*8dd0*/  FADD.FTZ R72, R4, R73 ;  /* 0x0000004904487221 */ /* 0x008fe20000010000 */
[----:B------:R-:W-:Y:S01]  /*8de0*/  FADD.FTZ R73, R9, R74 ;  /* 0x0000004a09497221 */ /* 0x000fe20000010000 */
[----:B0-----:R-:W-:Y:S01]  /*8df0*/  F2FP.BF16.F32.PACK_AB R107, R97, R96 ;  /* 0x00000060616b723e */ /* 0x001fe200000010ff */
[----:B------:R-:W-:Y:S01]  /*8e00*/  FMUL.FTZ R49, R49, R7 ;  /* 0x0000000731317220 */ /* 0x000fe20000410000 */
[----:B------:R-:W-:Y:S01]  /*8e10*/  FADD.FTZ R72, R11, R72 ;  /* 0x000000480b487221 */ /* 0x000fe20000010000 */
[----:B------:R-:W-:Y:S01]  /*8e20*/  FADD.FTZ R74, R76, R73 ;  /* 0x000000494c4a7221 */ /* 0x000fe20000010000 */
[----:B------:R-:W-:Y:S01]  /*8e30*/  F2FP.BF16.F32.PACK_AB R12, R114, R112 ;  /* 0x00000070720c723e */ /* 0x000fe200000010ff */
[----:B------:R0:W3:Y:S01]  /*8e40*/  MUFU.EX2 R88, R99 ;  /* 0x0000006300587308 */ /* 0x0000e20000000800 */
[----:B------:R-:W-:Y:S01]  /*8e50*/  FADD.FTZ R15, R93, R72 ;  /* 0x000000485d0f7221 */ /* 0x000fe20000010000 */
[----:B------:R-:W-:Y:S01]  /*8e60*/  FADD.FTZ R73, R77, R74 ;  /* 0x0000004a4d497221 */ /* 0x000fe20000010000 */
[----:B------:R-:W-:Y:S01]  /*8e70*/  F2FP.BF16.F32.PACK_AB R72, R4, R3 ;  /* 0x000000030448723e */ /* 0x000fe200000010ff */
[----:B------:R-:W-:Y:S01]  /*8e80*/  STSM.16.M88.4 [R2+0x28b00], R104 ;  /* 0x028b006802007844 */ /* 0x000fe20000000200 */
[----:B----4-:R-:W-:Y:S01]  /*8e90*/  FADD.FTZ R75, R100, R15 ;  /* 0x0000000f644b7221 */ /* 0x010fe20000010000 */
[----:B------:R-:W-:Y:S01]  /*8ea0*/  FADD.FTZ R74, R84, R73 ;  /* 0x00000049544a7221 */ /* 0x000fe20000010000 */
[----:B------:R-:W-:Y:S01]  /*8eb0*/  F2FP.BF16.F32.PACK_AB R14, R131, R108 ;  /* 0x0000006c830e723e */ /* 0x000fe200000010ff */
[----:B------:R-:W4:Y:S01]  /*8ec0*/  MUFU.EX2 R79, R79 ;  /* 0x0000004f004f7308 */ /* 0x000f220000000800 */
[----:B------:R-:W-:Y:S01]  /*8ed0*/  FADD.FTZ R4, R98, R75 ;  /* 0x0000004b62047221 */ /* 0x000fe20000010000 */
[----:B------:R-:W-:Y:S01]  /*8ee0*/  F2FP.BF16.F32.PACK_AB R15, R80, R92 ;  /* 0x0000005c500f723e */ /* 0x000fe200000010ff */
[----:B------:R-:W-:Y:S01]  /*8ef0*/  FADD.FTZ R3, R85, R74 ;  /* 0x0000004a55037221 */ /* 0x000fe20000010000 */
[----:B------:R-:W-:Y:S01]  /*8f00*/  F2FP.BF16.F32.PACK_AB R73, R9, R81 ;  /* 0x000000510949723e */ /* 0x000fe200000010ff */
[----:B-1----:R-:W-:Y:S01]  /*8f10*/  FADD.FTZ R9, R101, R4 ;  /* 0x0000000465097221 */ /* 0x002fe20000010000 */
[----:B------:R-:W-:Y:S01]  /*8f20*/  F2FP.BF16.F32.PACK_AB R74, R93, R11 ;  /* 0x0000000b5d4a723e */ /* 0x000fe200000010ff */
[----:B------:R-:W-:Y:S01]  /*8f30*/  FADD.FTZ R4, R90, R3 ;  /* 0x000000035a047221 */ /* 0x000fe20000010000 */
[----:B------:R-:W-:Y:S01]  /*8f40*/  F2FP.BF16.F32.PACK_AB R75, R77, R76 ;  /* 0x0000004c4d4b723e */ /* 0x000fe200000010ff */
[----:B------:R1:W-:Y:S01]  /*8f50*/  STSM.16.M88.4 [R2+0x2a300], R12 ;  /* 0x02a3000c02007844 */ /* 0x0003e20000000200 */
[----:B------:R-:W-:Y:S01]  /*8f60*/  F2FP.BF16.F32.PACK_AB R96, R98, R100 ;  /* 0x000000646260723e */ /* 0x000fe200000010ff */
[C---:B------:R-:W-:Y:S01]  /*8f70*/  FADD.FTZ R76, R20.reuse, R9 ;  /* 0x00000009144c7221 */ /* 0x040fe20000010000 */
[----:B------:R-:W-:Y:S01]  /*8f80*/  F2FP.BF16.F32.PACK_AB R97, R85, R84 ;  /* 0x000000545561723e */ /* 0x000fe200000010ff */
[----:B------:R3:W-:Y:S01]  /*8f90*/  STSM.16.M88.4 [R2+0x2bb00], R72 ;  /* 0x02bb004802007844 */ /* 0x0007e20000000200 */
[----:B------:R-:W-:Y:S01]  /*8fa0*/  F2FP.BF16.F32.PACK_AB R98, R20, R101 ;  /* 0x000000651462723e */ /* 0x000fe200000010ff */
[C---:B------:R-:W-:Y:S01]  /*8fb0*/  FADD.FTZ R3, R91.reuse, R4 ;  /* 0x000000045b037221 */ /* 0x040fe20000010000 */
[----:B0-----:R-:W-:Y:S01]  /*8fc0*/  F2FP.BF16.F32.PACK_AB R99, R91, R90 ;  /* 0x0000005a5b63723e */ /* 0x001fe200000010ff */
[----:B------:R-:W-:Y:S01]  /*8fd0*/  FADD.FTZ R9, R21, R76 ;  /* 0x0000004c15097221 */ /* 0x000fe20000010000 */
[-C--:B------:R-:W-:Y:S01]  /*8fe0*/  FMUL.FTZ R52, R52, R7.reuse ;  /* 0x0000000734347220 */ /* 0x080fe20000410000 */
[----:B------:R-:W-:Y:S01]  /*8ff0*/  FADD.FTZ R4, R82, R3 ;  /* 0x0000000352047221 */ /* 0x000fe20000010000 */
[-C--:B------:R-:W-:Y:S01]  /*9000*/  FMUL.FTZ R53, R53, R7.reuse ;  /* 0x0000000735357220 */ /* 0x080fe20000410000 */
[----:B------:R0:W-:Y:S01]  /*9010*/  STSM.16.M88.4 [R2+0x2d300], R96 ;  /* 0x02d3006002007844 */ /* 0x0001e20000000200 */
[----:B------:R-:W-:Y:S01]  /*9020*/  FADD.FTZ R76, R110, R9 ;  /* 0x000000096e4c7221 */ /* 0x000fe20000010000 */
[----:B------:R-:W-:Y:S01]  /*9030*/  FADD.FTZ R3, R83, R4 ;  /* 0x0000000453037221 */ /* 0x000fe20000010000 */
[----:B------:R-:W-:Y:S01]  /*9040*/  FMUL.FTZ R56, R56, R7 ;  /* 0x0000000738387220 */ /* 0x000fe20000410000 */
[----:B-1----:R-:W-:Y:S01]  /*9050*/  F2FP.BF16.F32.PACK_AB R12, R110, R21 ;  /* 0x000000156e0c723e */ /* 0x002fe200000010ff */
[----:B------:R-:W-:Y:S01]  /*9060*/  FADD.FTZ R9, R111, R76 ;  /* 0x0000004c6f097221 */ /* 0x000fe20000010000 */
[----:B------:R-:W-:Y:S01]  /*9070*/  F2FP.BF16.F32.PACK_AB R13, R83, R82 ;  /* 0x00000052530d723e */ /* 0x000fe200000010ff */
[----:B------:R-:W-:Y:S01]  /*9080*/  FADD.FTZ R4, R86, R3 ;  /* 0x0000000356047221 */ /* 0x000fe20000010000 */
[C---:B--2---:R-:W-:Y:S01]  /*9090*/  F2FP.BF16.F32.PACK_AB R14, R116.reuse, R111 ;  /* 0x0000006f740e723e */ /* 0x044fe200000010ff */
[----:B------:R-:W-:Y:S01]  /*90a0*/  FADD.FTZ R9, R116, R9 ;  /* 0x0000000974097221 */ /* 0x000fe20000010000 */
[C---:B------:R-:W-:Y:S01]  /*90b0*/  F2FP.BF16.F32.PACK_AB R15, R87.reuse, R86 ;  /* 0x00000056570f723e */ /* 0x040fe200000010ff */
[----:B------:R-:W-:Y:S01]  /*90c0*/  FADD.FTZ R3, R87, R4 ;  /* 0x0000000457037221 */ /* 0x000fe20000010000 */
[----:B---3--:R-:W-:Y:S01]  /*90d0*/  F2FP.BF16.F32.PACK_AB R72, R135, R88 ;  /* 0x000000588748723e */ /* 0x008fe200000010ff */
[----:B------:R-:W-:Y:S01]  /*90e0*/  FADD.FTZ R9, R88, R9 ;  /* 0x0000000958097221 */ /* 0x000fe20000010000 */
[----:B------:R-:W-:Y:S01]  /*90f0*/  F2FP.BF16.F32.PACK_AB R73, R95, R94 ;  /* 0x0000005e5f49723e */ /* 0x000fe200000010ff */
[----:B------:R0:W-:Y:S01]  /*9100*/  STSM.16.M88.4 [R2+0x2eb00], R12 ;  /* 0x02eb000c02007844 */ /* 0x0001e20000000200 */
[----:B----4-:R-:W-:Y:S01]  /*9110*/  F2FP.BF16.F32.PACK_AB R74, R79, R102 ;  /* 0x000000664f4a723e */ /* 0x010fe200000010ff */
[----:B------:R-:W-:Y:S01]  /*9120*/  FADD.FTZ R4, R94, R3 ;  /* 0x000000035e047221 */ /* 0x000fe20000010000 */
[----:B------:R-:W-:Y:S01]  /*9130*/  F2FP.BF16.F32.PACK_AB R75, R10, R78 ;  /* 0x0000004e0a4b723e */ /* 0x000fe200000010ff */
[----:B------:R-:W-:Y:S01]  /*9140*/  FADD.FTZ R9, R135, R9 ;  /* 0x0000000987097221 */ /* 0x000fe20000010000 */
[-C--:B------:R-:W-:Y:S01]  /*9150*/  FMUL.FTZ R57, R57, R7.reuse ;  /* 0x0000000739397220 */ /* 0x080fe20000410000 */
[----:B------:R-:W-:Y:S01]  /*9160*/  FADD.FTZ R3, R95, R4 ;  /* 0x000000045f037221 */ /* 0x000fe20000010000 */
        /* <DEDUP_REMOVED lines=29> */
[----:B-1----:R-:W-:Y:S01]  /*9340*/  NOP ;  /* 0x0000000000007918 */ /* 0x002fe20000000000 */
[----:B0-----:R-:W-:Y:S05]  /*9350*/  @P3 BRA `(.L_x_11808) ;  /* 0xffffffbc00943947 */ /* 0x001fea000383ffff */
[----:B------:R-:W-:-:S05]  /*9360*/  UMOV UR7, UR10 ;  /* 0x0000000a00077c82 */ /* 0x000fca0008000000 */
.L_x_11799:
[----:B------:R-:W-:-:S13]  /*9370*/  ISETP.LE.AND P2, PT, RZ, UR7, PT ;  /* 0x00000007ff007c0c */ /* 0x000fda000bf43270 */
[----:B------:R-:W-:Y:S05]  /*9380*/  @!P2 BRA `(.L_x_11809) ;  /* 0x0000003400dca947 */ /* 0x000fea0003800000 */
[----:B------:R-:W-:Y:S01]  /*9390*/  IMAD.MOV.U32 R7, RZ, RZ, R5 ;  /* 0x000000ffff077224 */ /* 0x000fe200078e0005 */
[----:B------:R-:W-:Y:S01]  /*93a0*/  UMOV UR39, UR38 ;  /* 0x0000002600277c82 */ /* 0x000fe20008000000 */
[----:B------:R-:W-:Y:S01]  /*93b0*/  IMAD.MOV.U32 R9, RZ, RZ, R0 ;  /* 0x000000ffff097224 */ /* 0x000fe200078e0000 */
[----:B------:R-:W-:-:S06]  /*93c0*/  UMOV UR6, UR36 ;  /* 0x0000002400067c82 */ /* 0x000fcc0008000000 */
.L_x_11818:
[----:B------:R-:W-:Y:S01]  /*93d0*/  R2UR UR4, R16 ;  /* 0x00000000100472ca */ /* 0x000fe200000e0000 */
[----:B------:R-:W-:-:S04]  /*93e0*/  UIADD3 UR36, UR6, 0x1, URZ ;  /* 0x0000000106247890 */ /* 0x000fc8000fffe03f */
[----:B------:R-:W-:-:S04]  /*93f0*/  UISETP.NE.AND UP0, UPT, UR36, 0x2, UPT ;  /* 0x000000022400788c */ /* 0x000fc8000bf05270 */
[----:B------:R-:W-:Y:S02]  /*9400*/  USEL UR38, URZ, 0x1, UP0 ;  /* 0x000000013f267887 */ /* 0x000fe40008000000 */
[----:B------:R-:W-:Y:S02]  /*9410*/  USEL UR36, UR36, URZ, UP0 ;  /* 0x0000003f24247287 */ /* 0x000fe40008000000 */
[----:B------:R-:W-:Y:S01]  /*9420*/  ISETP.NE.AND P3, PT, RZ, UR4, PT ;  /* 0x00000004ff007c0c */ /* 0x000fe2000bf65270 */
[----:B------:R-:W-:-:S12]  /*9430*/  ULOP3.LUT UR38, UR39, UR38, URZ, 0x3c, !UPT ;  /* 0x0000002627267292 */ /* 0x000fd8000f8e3c3f */
[----:B--2---:R-:W-:Y:S05]  /*9440*/  @P3 BRA `(.L_x_11810) ;  /* 0x00000000002c3947 */ /* 0x004fea0003800000 */
[----:B------:R-:W-:Y:S05]  /*9450*/  @!P0 BRA `(.L_x_11811) ;  /* 0x0000000000048947 */ /* 0x000fea0003800000 */
[----:B------:R-:W-:Y:S01]  /*9460*/  BPT.TRAP 0x1 ;  /* 0x000000040000795c */ /* 0x000fe20000300000 */
.L_x_11811:
[----:B------:R-:W-:Y:S01]  /*9470*/  ULEA UR4, UR36, UR37, 0x3 ;  /* 0x0000002524047291 */ /* 0x000fe2000f8e183f */
[----:B------:R-:W-:-:S05]  /*9480*/  IMAD.U32 R0, RZ, RZ, UR38 ;  /* 0x00000026ff007e24 */ /* 0x000fca000f8e00ff */
[----:B------:R-:W-:-:S04]  /*9490*/  SHF.L.U32 R0, R0, 0x1f, RZ ;  /* 0x0000001f00007819 */ /* 0x000fc800000006ff */
[----:B------:R0:W1:Y:S01]  /*94a0*/  SYNCS.PHASECHK.TRANS64.TRYWAIT P2, [UR4+0x31c30], R0 ;  /* 0x031c3000ff0075a7 */ /* 0x0000620008040144 */
[----:B------:R-:W-:Y:S05]  /*94b0*/  @!P0 BRA `(.L_x_11812) ;  /* 0x0000000000048947 */ /* 0x000fea0003800000 */
[----:B------:R-:W-:Y:S01]  /*94c0*/  BPT.TRAP 0x1 ;  /* 0x000000040000795c */ /* 0x000fe20000300000 */
.L_x_11812:
[----:B-1----:R-:W-:Y:S05]  /*94d0*/  @P2 BRA `(.L_x_11810) ;  /* 0x0000000000082947 */ /* 0x002fea0003800000 */
[----:B------:R-:W1:Y:S02]  /*94e0*/  SYNCS.PHASECHK.TRANS64.TRYWAIT P2, [UR4+0x31c30], R0 ;  /* 0x031c3000ff0075a7 */ /* 0x000e640008040144 */
[----:B-1----:R-:W-:Y:S05]  /*94f0*/  @!P2 BRA `(.L_x_11813) ;  /* 0x000000a40074a947 */ /* 0x002fea0003800000 */
.L_x_11810:
        /* <DEDUP_REMOVED lines=356> */
.L_x_11815:
[----:B------:R-:W-:Y:S01]  /*ab40*/  ULEA UR4, UR6, UR37, 0x3 ;  /* 0x0000002506047291 */ /* 0x000fe2000f8e183f */
[----:B------:R-:W-:-:S05]  /*ab50*/  IMAD.U32 R0, RZ, RZ, UR39 ;  /* 0x00000027ff007e24 */ /* 0x000fca000f8e00ff */
[----:B------:R-:W-:-:S04]  /*ab60*/  SHF.L.U32 R0, R0, 0x1f, RZ ;  /* 0x0000001f00007819 */ /* 0x000fc800000006ff */
[----:B------:R0:W1:Y:S01]  /*ab70*/  SYNCS.PHASECHK.TRANS64.TRYWAIT P2, [UR4+0x31c50], R0 ;  /* 0x031c5000ff0075a7 */ /* 0x0000620008040144 */
[----:B------:R-:W-:Y:S05]  /*ab80*/  @!P0 BRA `(.L_x_11816) ;  /* 0x0000000000048947 */ /* 0x000fea0003800000 */
[----:B------:R-:W-:Y:S01]  /*ab90*/  BPT.TRAP 0x1 ;  /* 0x000000040000795c */ /* 0x000fe20000300000 */
.L_x_11816:
[----:B-1----:R-:W-:Y:S05]  /*aba0*/  @P2 BRA `(.L_x_11814) ;  /* 0x0000000000082947 */ /* 0x002fea0003800000 */
[----:B------:R-:W1:Y:S02]  /*abb0*/  SYNCS.PHASECHK.TRANS64.TRYWAIT P2, [UR4+0x31c50], R0 ;  /* 0x031c5000ff0075a7 */ /* 0x000e640008040144 */
[----:B-1----:R-:W-:Y:S05]  /*abc0*/  @!P2 BRA `(.L_x_11817) ;  /* 0x0000008c00d8a947 */ /* 0x002fea0003800000 */
.L_x_11814:
        /* <DEDUP_REMOVED lines=11> */
[----:B------:R-:W-:Y:S01]  /*ac80*/  ULDC UR14, c[0x0][0x988] ;  /* 0x00026200000e7ab9 */ /* 0x000fe20000000800 */
[----:B------:R-:W-:Y:S01]  /*ac90*/  ULOP3.LUT UR4, UR4, 0x2400000, URZ, 0xfc, !UPT ;  /* 0x0240000004047892 */ /* 0x000fe2000f8efc3f */
[----:B------:R-:W-:Y:S01]  /*aca0*/  FMNMX.FTZ R0, R140, R5, !PT ;  /* 0x000000058c007209 */ /* 0x000fe20007810000 */
[----:B------:R-:W-:-:S02]  /*acb0*/  UMOV UR39, UR38 ;  /* 0x0000002600277c82 */ /* 0x000fc40008000000 */
[----:B------:R-:W-:Y:S01]  /*acc0*/  UIMAD UR11, UR6, 0x6c0, UR4 ;  /* 0x000006c0060b78a4 */ /* 0x000fe2000f8e0204 */
[----:B------:R-:W-:Y:S02]  /*acd0*/  FMNMX.FTZ R5, R141, R0, !PT ;  /* 0x000000008d057209 */ /* 0x000fe40007810000 */
[----:B------:R-:W-:Y:S02]  /*ace0*/  UMOV UR4, UR14 ;  /* 0x0000000e00047c82 */ /* 0x000fe40008000000 */
        /* <DEDUP_REMOVED lines=43> */
[----:B------:R-:W-:-:S04]  /*afa0*/  FMNMX.FTZ R0, R76, R5, !PT ;  /* 0x000000054c007209 */ /* 0x000fc80007810000 */
[----:B------:R-:W-:-:S05]  /*afb0*/  FMNMX.FTZ R5, R77, R0, !PT ;  /* 0x000000004d057209 */ /* 0x000fca0007810000 */
[----:B------:R-:W0:Y:S02]  /*afc0*/  SHFL.BFLY PT, R0, R5, 0x2, 0x1f ;  /* 0x0c401f0005007f89 */ /* 0x000e2400000e0000 */
[----:B0-----:R-:W-:Y:S02]  /*afd0*/  FMNMX.FTZ R11, R5, R0, !PT ;  /* 0x00000000050b7209 */ /* 0x001fe40007810000 */
[----:B------:R-:W-:-:S03]  /*afe0*/  FMNMX.FTZ R5, R139, R20, !PT ;  /* 0x000000148b057209 */ /* 0x000fc60007810000 */
[----:B------:R-:W0:Y:S02]  /*aff0*/  SHFL.BFLY PT, R0, R11, 0x1, 0x1f ;  /* 0x0c201f000b007f89 */ /* 0x000e2400000e0000 */
[----:B0-----:R-:W-:-:S05]  /*b000*/  FMNMX.FTZ R0, R11, R0, !PT ;  /* 0x000000000b007209 */ /* 0x001fca0007810000 */
[C---:B------:R-:W-:Y:S01]  /*b010*/  FMUL.FTZ R8, R0.reuse, UR4 ;  /* 0x0000000400087c20 */ /* 0x040fe20008410000 */
[----:B------:R-:W-:-:S03]  /*b020*/  FADD.FTZ R6, -R0, R9 ;  /* 0x0000000900067221 */ /* 0x000fc60000010100 */
[--C-:B------:R-:W-:Y:S01]  /*b030*/  FFMA.FTZ R20, R120, UR4, -R8.reuse ;  /* 0x0000000478147c23 */ /* 0x100fe20008010808 */
[----:B------:R-:W-:Y:S01]  /*b040*/  FMNMX.FTZ R120, R142, R5, !PT ;  /* 0x000000058e787209 */ /* 0x000fe20007810000 */
[--C-:B------:R-:W-:Y:S01]  /*b050*/  FFMA.FTZ R11, R140, UR4, -R8.reuse ;  /* 0x000000048c0b7c23 */ /* 0x100fe20008010808 */
[--C-:B------:R-:W-:Y:S01]  /*b060*/  FFMA.FTZ R13, R128, UR4, -R8.reuse ;  /* 0x00000004800d7c23 */ /* 0x100fe20008010808 */
[----:B------:R-:W0:Y:S01]  /*b070*/  S2R R140, SR_TID.X ;  /* 0x00000000008c7919 */ /* 0x000e220000002100 */
        /* <DEDUP_REMOVED lines=14> */
[----:B------:R-:W-:-:S02]  /*b160*/  WARPGROUP.DEPBAR.LE gsb0, 0x0 ;  /* 0x00008000000079c5 */ /* 0x000fc40000010000 */
[----:B------:R-:W-:Y:S01]  /*b170*/  WARPGROUP.ARRIVE ;  /* 0x00000000000079c5 */ /* 0x000fe20000000000 */
[----:B------:R-:W-:Y:S01]  /*b180*/  FMNMX.FTZ R5, R135, R124, !PT ;  /* 0x0000007c87057209 */ /* 0x000fe20007810000 */
[--C-:B------:R-:W-:Y:S01]  /*b190*/  FFMA.FTZ R113, R113, UR4, -R8.reuse ;  /* 0x0000000471717c23 */ /* 0x100fe20008010808 */
[--C-:B------:R-:W-:Y:S01]  /*b1a0*/  FFMA.FTZ R116, R116, UR4, -R8.reuse ;  /* 0x0000000474747c23 */ /* 0x100fe20008010808 */
        /* <DEDUP_REMOVED lines=33> */
[----:B------:R-:W-:Y:S01]  /*b3c0*/  FFMA.FTZ R128, R77, UR4, -R8 ;  /* 0x000000044d807c23 */ /* 0x000fe20008010808 */
[----:B------:R-:W-:Y:S01]  /*b3d0*/  FMNMX.FTZ R124, R106, R5, !PT ;  /* 0x000000056a7c7209 */ /* 0x000fe20007810000 */
[----:B------:R-:W-:Y:S01]  /*b3e0*/  FMUL.FTZ R6, R6, UR4 ;  /* 0x0000000406067c20 */ /* 0x000fe20008410000 */
[----:B0-----:R-:W-:Y:S01]  /*b3f0*/  SHF.R.U32.HI R137, RZ, 0x7, R140 ;  /* 0x00000007ff897819 */ /* 0x001fe2000001168c */
[----:B------:R-:W-:Y:S01]  /*b400*/  MUFU.EX2 R9, R9 ;  /* 0x0000000900097308 */ /* 0x000fe20000000800 */
[----:B------:R-:W-:-:S02]  /*b410*/  FMNMX.FTZ R5, R107, R124, !PT ;  /* 0x0000007c6b057209 */ /* 0x000fc40007810000 */
[----:B------:R-:W-:Y:S02]  /*b420*/  ISETP.GE.U32.AND P2, PT, R140, 0x180, PT ;  /* 0x000001808c00780c */ /* 0x000fe40003f46070 */
        /* <DEDUP_REMOVED lines=23> */
[----:B------:R-:W-:Y:S01]  /*b5a0*/  FMNMX.FTZ R5, R75, R124, !PT ;  /* 0x0000007c4b057209 */ /* 0x000fe20007810000 */
[----:B------:R-:W-:Y:S02]  /*b5b0*/  WARPGROUP.DEPBAR.LE gsb0, 0x0 ;  /* 0x00008000000079c5 */ /* 0x000fe40000010000 */
[----:B------:R-:W-:Y:S01]  /*b5c0*/  WARPGROUP.ARRIVE ;  /* 0x00000000000079c5 */ /* 0x000fe20000000000 */
[----:B------:R-:W-:-:S03]  /*b5d0*/  FMNMX.FTZ R124, R78, R5, !PT ;  /* 0x000000054e7c7209 */ /* 0x000fc60007810000 */
[----:B------:R-:W-:Y:S01]  /*b5e0*/  MUFU.EX2 R20, R20 ;  /* 0x0000001400147308 */ /* 0x000fe20000000800 */
[----:B------:R-:W-:Y:S01]  /*b5f0*/  FMNMX.FTZ R5, R79, R124, !PT ;  /* 0x0000007c4f057209 */ /* 0x000fe20007810000 */
[----:B------:R-:W-:Y:S01]  /*b600*/  HGMMA.64x96x16.F32.BF16 R24, gdesc[UR32].tnspB, R24, gsb0 ;  /* 0x41600000201879f0 */ /* 0x000fe20008001818 */
[----:B------:R-:W-:Y:S02]  /*b610*/  UIADD3 UR32, UR10, 0x600, URZ ;  /* 0x000006000a207890 */ /* 0x000fe4000fffe03f */
[----:B------:R-:W-:Y:S01]  /*b620*/  UIADD3 UR34, UR11, 0x100, URZ ;  /* 0x000001000b227890 */ /* 0x000fe2000fffe03f */
[----:B------:R-:W1:Y:S01]  /*b630*/  SHFL.BFLY PT, R124, R5, 0x2, 0x1f ;  /* 0x0c401f00057c7f89 */ /* 0x000e6200000e0000 */
[----:B------:R-:W-:Y:S01]  /*b640*/  UMOV UR33, 0xc0000010 ;  /* 0xc000001000217882 */ /* 0x000fe20000000000 */
[----:B------:R-:W-:Y:S01]  /*b650*/  UMOV UR35, 0x80000020 ;  /* 0x8000002000237882 */ /* 0x000fe20000000000 */
        /* <DEDUP_REMOVED lines=9> */
[----:B-1----:R-:W-:-:S05]  /*b6f0*/  FMNMX.FTZ R5, R124, R5, !PT ;  /* 0x000000057c057209 */ /* 0x002fca0007810000 */
[C---:B------:R-:W-:Y:S01]  /*b700*/  FADD.FTZ R8, -R5.reuse, R7 ;  /* 0x0000000705087221 */ /* 0x040fe20000010100 */
[----:B------:R-:W-:Y:S01]  /*b710*/  FMUL.FTZ R124, R5, UR4 ;  /* 0x00000004057c7c20 */ /* 0x000fe20008410000 */
[----:B------:R-:W-:Y:S02]  /*b720*/  MUFU.EX2 R7, R128 ;  /* 0x0000008000077308 */ /* 0x000fe40000000800 */
[----:B------:R-:W-:Y:S01]  /*b730*/  FMUL.FTZ R8, R8, UR4 ;  /* 0x0000000408087c20 */ /* 0x000fe20008410000 */
        /* <DEDUP_REMOVED lines=8> */
[----:B------:R-:W-:Y:S01]  /*b7c0*/  FFMA.FTZ R118, R119, UR4, -R124 ;  /* 0x0000000477767c23 */ /* 0x000fe2000801087c */
[----:B------:R-:W-:-:S02]  /*b7d0*/  IMAD.U32 R119, RZ, RZ, UR36 ;  /* 0x00000024ff777e24 */ /* 0x000fc4000f8e00ff */
[--C-:B------:R-:W-:Y:S01]  /*b7e0*/  FFMA.FTZ R132, R139, UR4, -R124.reuse ;  /* 0x000000048b847c23 */ /* 0x100fe2000801087c */
[--C-:B------:R-:W-:Y:S01]  /*b7f0*/  FFMA.FTZ R129, R142, UR4, -R124.reuse ;  /* 0x000000048e817c23 */ /* 0x100fe2000801087c */
[--C-:B------:R-:W-:Y:S01]  /*b800*/  FFMA.FTZ R133, R143, UR4, -R124.reuse ;  /* 0x000000048f857c23 */ /* 0x100fe2000801087c */
[----:B------:R-:W2:Y:S01]  /*b810*/  MUFU.EX2 R125, R125 ;  /* 0x0000007d007d7308 */ /* 0x000ea20000000800 */
[----:B-1----:R-:W-:Y:S01]  /*b820*/  VIADD R8, R137, 0x9 ;  /* 0x0000000989087836 */ /* 0x002fe20000000000 */
[----:B------:R-:W-:Y:S01]  /*b830*/  @!P1 LEA R119, R119, UR37, 0x3 ;  /* 0x0000002577779c11 */ /* 0x000fe2000f8e18ff */
[--C-:B------:R-:W-:Y:S01]  /*b840*/  FFMA.FTZ R128, R130, UR4, -R124.reuse ;  /* 0x0000000482807c23 */ /* 0x100fe2000801087c */
[--C-:B------:R-:W-:Y:S01]  /*b850*/  FFMA.FTZ R130, R134, UR4, -R124.reuse ;  /* 0x0000000486827c23 */ /* 0x100fe2000801087c */
[--C-:B------:R-:W-:Y:S01]  /*b860*/  FFMA.FTZ R134, R135, UR4, -R124.reuse ;  /* 0x0000000487867c23 */ /* 0x100fe2000801087c */
[----:B------:R-:W-:Y:S01]  /*b870*/  SEL R8, R8, 0x9, !P2 ;  /* 0x0000000908087807 */ /* 0x000fe20005000000 */
[----:B------:R-:W-:Y:S01]  /*b880*/  @!P1 VIADD R119, R119, 0x31c40 ;  /* 0x00031c4077779836 */ /* 0x000fe20000000000 */
[----:B------:R-:W1:Y:S01]  /*b890*/  MUFU.EX2 R132, R132 ;  /* 0x0000008400847308 */ /* 0x000e620000000800 */
[--C-:B------:R-:W-:Y:S01]  /*b8a0*/  FFMA.FTZ R122, R122, UR4, -R124.reuse ;  /* 0x000000047a7a7c23 */ /* 0x100fe2000801087c */
[--C-:B------:R-:W-:Y:S01]  /*b8b0*/  FFMA.FTZ R114, R114, UR4, -R124.reuse ;  /* 0x0000000472727c23 */ /* 0x100fe2000801087c */
[--C-:B------:R-:W-:Y:S01]  /*b8c0*/  FFMA.FTZ R106, R106, UR4, -R124.reuse ;  /* 0x000000046a6a7c23 */ /* 0x100fe2000801087c */
[----:B------:R-:W-:Y:S01]  /*b8d0*/  @!P1 PRMT R135, RZ, 0x654, R119 ;  /* 0x00000654ff879816 */ /* 0x000fe20000000077 */
[--C-:B------:R-:W-:Y:S01]  /*b8e0*/  FFMA.FTZ R119, R107, UR4, -R124.reuse ;  /* 0x000000046b777c23 */ /* 0x100fe2000801087c */
[--C-:B------:R-:W-:Y:S01]  /*b8f0*/  FFMA.FTZ R107, R110, UR4, -R124.reuse ;  /* 0x000000046e6b7c23 */ /* 0x100fe2000801087c */
[--C-:B------:R-:W-:Y:S01]  /*b900*/  FFMA.FTZ R110, R111, UR4, -R124.reuse ;  /* 0x000000046f6e7c23 */ /* 0x100fe2000801087c */
[----:B------:R-:W3:Y:S01]  /*b910*/  MUFU.EX2 R129, R129 ;  /* 0x0000008100817308 */ /* 0x000ee20000000800 */
[----:B0-----:R-:W-:Y:S01]  /*b920*/  FFMA.FTZ R111, R6, R4, R9 ;  /* 0x00000004066f7223 */ /* 0x001fe20000010009 */
[----:B--2---:R-:W-:Y:S01]  /*b930*/  FFMA.FTZ R3, R77, R3, R125 ;  /* 0x000000034d037223 */ /* 0x004fe2000001007d */
[--C-:B------:R-:W-:Y:S01]  /*b940*/  FFMA.FTZ R4, R103, UR4, -R124.reuse ;  /* 0x0000000467047c23 */ /* 0x100fe2000801087c */
[----:B------:R-:W-:Y:S01]  /*b950*/  FFMA.FTZ R103, R90, UR4, -R124 ;  /* 0x000000045a677c23 */ /* 0x000fe2000801087c */
[----:B------:R-:W-:Y:S01]  /*b960*/  FADD.FTZ R90, R10, R111 ;  /* 0x0000006f0a5a7221 */ /* 0x000fe20000010000 */
[----:B------:R-:W-:-:S02]  /*b970*/  WARPGROUP.DEPBAR.LE gsb0, 0x0 ;  /* 0x00008000000079c5 */ /* 0x000fc40000010000 */
[----:B------:R-:W-:Y:S01]  /*b980*/  WARPGROUP.ARRIVE ;  /* 0x00000000000079c5 */ /* 0x000fe20000000000 */
[----:B------:R-:W0:Y:S01]  /*b990*/  MUFU.EX2 R133, R133 ;  /* 0x0000008500857308 */ /* 0x000e220000000800 */
[----:B-1----:R-:W-:Y:S01]  /*b9a0*/  FADD.FTZ R138, R132, R3 ;  /* 0x00000003848a7221 */ /* 0x002fe20000010000 */
[--C-:B------:R-:W-:Y:S01]  /*b9b0*/  FFMA.FTZ R98, R98, UR4, -R124.reuse ;  /* 0x0000000462627c23 */ /* 0x100fe2000801087c */
[--C-:B------:R-:W-:Y:S01]  /*b9c0*/  FFMA.FTZ R94, R94, UR4, -R124.reuse ;  /* 0x000000045e5e7c23 */ /* 0x100fe2000801087c */
[--C-:B------:R-:W-:Y:S01]  /*b9d0*/  FFMA.FTZ R95, R95, UR4, -R124.reuse ;  /* 0x000000045f5f7c23 */ /* 0x100fe2000801087c */
[----:B------:R-:W-:Y:S01]  /*b9e0*/  HGMMA.64x96x16.F32.BF16 R24, gdesc[UR32].tnspB, R24, gsb0 ;  /* 0x41600000201879f0 */ /* 0x000fe20008001818 */
[----:B------:R-:W-:Y:S01]  /*b9f0*/  UIADD3 UR32, UR10, 0x780, URZ ;  /* 0x000007800a207890 */ /* 0x000fe2000fffe03f */
[----:B------:R-:W-:Y:S01]  /*ba00*/  FFMA.FTZ R83, R83, UR4, -R124 ;  /* 0x0000000453537c23 */ /* 0x000fe2000801087c */
[----:B------:R-:W-:Y:S01]  /*ba10*/  UIADD3 UR34, UR11, 0x140, URZ ;  /* 0x000001400b227890 */ /* 0x000fe2000fffe03f */
[----:B------:R-:W1:Y:S01]  /*ba20*/  MUFU.EX2 R128, R128 ;  /* 0x0000008000807308 */ /* 0x000e620000000800 */
[----:B------:R-:W-:Y:S01]  /*ba30*/  UMOV UR33, 0xc0000010 ;  /* 0xc000001000217882 */ /* 0x000fe20000000000 */
[----:B------:R-:W-:Y:S01]  /*ba40*/  UMOV UR35, 0x80000020 ;  /* 0x8000002000237882 */ /* 0x000fe20000000000 */
[----:B---3--:R-:W-:Y:S01]  /*ba50*/  FADD.FTZ R138, R129, R138 ;  /* 0x0000008a818a7221 */ /* 0x008fe20000010000 */
[--C-:B------:R-:W-:Y:S01]  /*ba60*/  FFMA.FTZ R86, R86, UR4, -R124.reuse ;  /* 0x0000000456567c23 */ /* 0x100fe2000801087c */
[--C-:B------:R-:W-:Y:S01]  /*ba70*/  FFMA.FTZ R87, R87, UR4, -R124.reuse ;  /* 0x0000000457577c23 */ /* 0x100fe2000801087c */
[--C-:B------:R-:W-:Y:S01]  /*ba80*/  FFMA.FTZ R75, R75, UR4, -R124.reuse ;  /* 0x000000044b4b7c23 */ /* 0x100fe2000801087c */
[--C-:B------:R-:W-:Y:S01]  /*ba90*/  FFMA.FTZ R79, R79, UR4, -R124.reuse ;  /* 0x000000044f4f7c23 */ /* 0x100fe2000801087c */
[----:B------:R-:W2:Y:S01]  /*baa0*/  MUFU.EX2 R136, R136 ;  /* 0x0000008800887308 */ /* 0x000ea20000000800 */
[----:B------:R-:W-:Y:S01]  /*bab0*/  FFMA.FTZ R78, R78, UR4, -R124 ;  /* 0x000000044e4e7c23 */ /* 0x000fe2000801087c */
[----:B------:R-:W-:-:S06]  /*bac0*/  ISETP.LT.AND P2, PT, RZ, UR7, PT ;  /* 0x00000007ff007c0c */ /* 0x000fcc000bf41270 */
        /* <DEDUP_REMOVED lines=21> */
[----:B------:R-:W5:Y:S08]  /*bc20*/  MUFU.EX2 R108, R108 ;  /* 0x0000006c006c7308 */ /* 0x000f700000000800 */
[----:B------:R-:W5:Y:S08]  /*bc30*/  MUFU.EX2 R107, R107 ;  /* 0x0000006b006b7308 */ /* 0x000f700000000800 */
[----:B------:R-:W5:Y:S08]  /*bc40*/  MUFU.EX2 R109, R109 ;  /* 0x0000006d006d7308 */ /* 0x000f700000000800 */
[----:B------:R-:W5:Y:S08]  /*bc50*/  MUFU.EX2 R110, R110 ;  /* 0x0000006e006e7308 */ /* 0x000f700000000800 */
[----:B------:R-:W5:Y:S08]  /*bc60*/  MUFU.EX2 R96, R96 ;  /* 0x0000006000607308 */ /* 0x000f700000000800 */
[----:B------:R-:W-:Y:S08]  /*bc70*/  MUFU.EX2 R98, R98 ;  /* 0x0000006200627308 */ /* 0x000ff00000000800 */
[----:B------:R-:W5:Y:S08]  /*bc80*/  MUFU.EX2 R97, R97 ;  /* 0x0000006100617308 */ /* 0x000f700000000800 */
        /* <DEDUP_REMOVED lines=33> */
[----:B------:R-:W-:Y:S02]  /*bea0*/  WARPGROUP.DEPBAR.LE gsb0, 0x0 ;  /* 0x00008000000079c5 */ /* 0x000fe40000010000 */
[----:B------:R-:W-:-:S06]  /*beb0*/  WARPGROUP.ARRIVE ;  /* 0x00000000000079c5 */ /* 0x000fcc0000000000 */
[----:B------:R-:W-:Y:S03]  /*bec0*/  HGMMA.64x96x16.F32.BF16 R24, gdesc[UR32].tnspB, R24, gsb0 ;  /* 0x41600000201879f0 */ /* 0x000fe60008001818 */
[----:B------:R-:W-:Y:S02]  /*bed0*/  WARPGROUP.DEPBAR.LE gsb0, 0x0 ;  /* 0x00008000000079c5 */ /* 0x000fe40000010000 */
[----:B------:R0:W-:Y:S06]  /*bee0*/  BAR.ARV R8, 0x100 ;  /* 0x000400080000751d */ /* 0x0001ec0000002000 */
[----:B------:R-:W-:Y:S01]  /*bef0*/  @!P1 SYNCS.ARRIVE.TRANS64.RED.A1T0 RZ, [R135+URZ], RZ ;  /* 0x000000ff87ff99a7 */ /* 0x000fe2000810043f */
[-C--:B------:R-:W-:Y:S01]  /*bf00*/  FMUL.FTZ R24, R24, R6.reuse ;  /* 0x0000000618187220 */ /* 0x080fe20000410000 */
[----:B0-----:R-:W-:Y:S01]  /*bf10*/  IMAD.U32 R8, RZ, RZ, UR6 ;  /* 0x00000006ff087e24 */ /* 0x001fe2000f8e00ff */
[----:B------:R-:W-:Y:S01]  /*bf20*/  UIADD3 UR6, UR7, -0x1, URZ ;  /* 0xffffffff07067890 */ /* 0x000fe2000fffe03f */
[-C--:B------:R-:W-:Y:S01]  /*bf30*/  FMUL.FTZ R25, R25, R6.reuse ;  /* 0x0000000619197220 */ /* 0x080fe20000410000 */
[-C--:B------:R-:W-:Y:S01]  /*bf40*/  FMUL.FTZ R28, R28, R6.reuse ;  /* 0x000000061c1c7220 */ /* 0x080fe20000410000 */
[-C--:B------:R-:W-:Y:S01]  /*bf50*/  FMUL.FTZ R29, R29, R6.reuse ;  /* 0x000000061d1d7220 */ /* 0x080fe20000410000 */
[----:B------:R-:W-:Y:S01]  /*bf60*/  @!P1 LEA R8, R8, UR37, 0x3 ;  /* 0x0000002508089c11 */ /* 0x000fe2000f8e18ff */
[-C--:B------:R-:W-:Y:S01]  /*bf70*/  FMUL.FTZ R32, R32, R6.reuse ;  /* 0x0000000620207220 */ /* 0x080fe20000410000 */
[----:B------:R-:W-:Y:S01]  /*bf80*/  FMUL.FTZ R33, R33, R6 ;  /* 0x0000000621217220 */ /* 0x000fe20000410000 */
[----:B------:R-:W-:Y:S01]  /*bf90*/  UMOV UR7, UR6 ;  /* 0x0000000600077c82 */ /* 0x000fe20008000000 */
[----:B------:R-:W-:Y:S01]  /*bfa0*/  UMOV UR6, UR36 ;  /* 0x0000002400067c82 */ /* 0x000fe20008000000 */
        /* <DEDUP_REMOVED lines=17> */
[--C-:B0-----:R-:W-:Y:S01]  /*c0c0*/  FFMA.FTZ R8, R99, UR4, -R124.reuse ;  /* 0x0000000463087c23 */ /* 0x101fe2000801087c */
[--C-:B------:R-:W-:Y:S01]  /*c0d0*/  FFMA.FTZ R99, R102, UR4, -R124.reuse ;  /* 0x0000000466637c23 */ /* 0x100fe2000801087c */
[----:B------:R-:W-:Y:S01]  /*c0e0*/  FFMA.FTZ R102, R91, UR4, -R124 ;  /* 0x000000045b667c23 */ /* 0x000fe2000801087c */
[----:B------:R-:W-:Y:S01]  /*c0f0*/  FADD.FTZ R91, R11, R90 ;  /* 0x0000005a0b5b7221 */ /* 0x000fe20000010000 */
[----:B------:R0:W5:Y:S01]  /*c100*/  MUFU.EX2 R3, R8 ;  /* 0x0000000800037308 */ /* 0x0001620000000800 */
[----:B------:R-:W-:Y:S01]  /*c110*/  FFMA.FTZ R90, R82, UR4, -R124 ;  /* 0x00000004525a7c23 */ /* 0x000fe2000801087c */
[-C--:B------:R-:W-:Y:S01]  /*c120*/  FMUL.FTZ R64, R64, R6.reuse ;  /* 0x0000000640407220 */ /* 0x080fe20000410000 */
[----:B------:R-:W-:Y:S01]  /*c130*/  FADD.FTZ R140, R12, R91 ;  /* 0x0000005b0c8c7221 */ /* 0x000fe20000010000 */
[----:B------:R-:W-:Y:S01]  /*c140*/  FADD.FTZ R91, R133, R138 ;  /* 0x0000008a855b7221 */ /* 0x000fe20000010000 */
[-C--:B------:R-:W-:Y:S01]  /*c150*/  FMUL.FTZ R65, R65, R6.reuse ;  /* 0x0000000641417220 */ /* 0x080fe20000410000 */
[-C--:B------:R-:W-:Y:S01]  /*c160*/  FMUL.FTZ R68, R68, R6.reuse ;  /* 0x0000000644447220 */ /* 0x080fe20000410000 */
[----:B------:R-:W-:Y:S01]  /*c170*/  FADD.FTZ R111, R13, R140 ;  /* 0x0000008c0d6f7221 */ /* 0x000fe20000010000 */
[----:B-1----:R-:W-:Y:S01]  /*c180*/  FADD.FTZ R91, R128, R91 ;  /* 0x0000005b805b7221 */ /* 0x002fe20000010000 */
[----:B------:R-:W1:Y:S01]  /*c190*/  MUFU.EX2 R99, R99 ;  /* 0x0000006300637308 */ /* 0x000e620000000800 */
[----:B------:R-:W-:Y:S01]  /*c1a0*/  FMUL.FTZ R69, R69, R6 ;  /* 0x0000000645457220 */ /* 0x000fe20000410000 */
[----:B0-----:R-:W-:Y:S01]  /*c1b0*/  FADD.FTZ R8, R14, R111 ;  /* 0x0000006f0e087221 */ /* 0x001fe20000010000 */
[----:B--2---:R-:W-:Y:S01]  /*c1c0*/  FADD.FTZ R91, R136, R91 ;  /* 0x0000005b885b7221 */ /* 0x004fe20000010000 */
[-C--:B------:R-:W-:Y:S01]  /*c1d0*/  FMUL.FTZ R26, R26, R77.reuse ;  /* 0x0000004d1a1a7220 */ /* 0x080fe20000410000 */
[----:B------:R-:W-:Y:S01]  /*c1e0*/  FMUL.FTZ R27, R27, R77 ;  /* 0x0000004d1b1b7220 */ /* 0x000fe20000410000 */
[----:B------:R-:W-:Y:S01]  /*c1f0*/  FADD.FTZ R82, R15, R8 ;  /* 0x000000080f527221 */ /* 0x000fe20000010000 */
[----:B---3--:R-:W-:Y:S01]  /*c200*/  FADD.FTZ R91, R130, R91 ;  /* 0x0000005b825b7221 */ /* 0x008fe20000010000 */
[----:B------:R-:W-:Y:S01]  /*c210*/  F2FP.BF16.F32.PACK_AB R8, R10, R9 ;  /* 0x000000090a08723e */ /* 0x000fe200000010ff */
[----:B------:R-:W-:Y:S01]  /*c220*/  FMUL.FTZ R30, R30, R77 ;  /* 0x0000004d1e1e7220 */ /* 0x000fe20000410000 */
[----:B------:R-:W-:Y:S01]  /*c230*/  F2FP.BF16.F32.PACK_AB R10, R12, R11 ;  /* 0x0000000b0c0a723e */ /* 0x000fe200000010ff */
[----:B------:R-:W-:Y:S01]  /*c240*/  FADD.FTZ R11, R17, R82 ;  /* 0x00000052110b7221 */ /* 0x000fe20000010000 */
[----:B----4-:R-:W-:Y:S01]  /*c250*/  FADD.FTZ R91, R134, R91 ;  /* 0x0000005b865b7221 */ /* 0x010fe20000010000 */
[----:B------:R-:W-:Y:S01]  /*c260*/  F2FP.BF16.F32.PACK_AB R9, R132, R125 ;  /* 0x0000007d8409723e */ /* 0x000fe200000010ff */
[----:B------:R0:W2:Y:S01]  /*c270*/  MUFU.EX2 R82, R103 ;  /* 0x0000006700527308 */ /* 0x0000a20000000800 */
[----:B------:R-:W-:Y:S01]  /*c280*/  FADD.FTZ R12, R20, R11 ;  /* 0x0000000b140c7221 */ /* 0x000fe20000010000 */
[----:B-----5:R-:W-:Y:S01]  /*c290*/  FADD.FTZ R132, R122, R91 ;  /* 0x0000005b7a847221 */ /* 0x020fe20000010000 */
[----:B------:R-:W-:Y:S01]  /*c2a0*/  F2FP.BF16.F32.PACK_AB R11, R133, R129 ;  /* 0x00000081850b723e */ /* 0x000fe200000010ff */
[----:B------:R-:W-:Y:S01]  /*c2b0*/  FFMA.FTZ R91, R74, UR4, -R124 ;  /* 0x000000044a5b7c23 */ /* 0x000fe2000801087c */
[----:B------:R-:W-:Y:S01]  /*c2c0*/  FADD.FTZ R111, R21, R12 ;  /* 0x0000000c156f7221 */ /* 0x000fe20000010000 */
[----:B------:R-:W-:Y:S01]  /*c2d0*/  FADD.FTZ R132, R131, R132 ;  /* 0x0000008483847221 */ /* 0x000fe20000010000 */
[-C--:B------:R-:W-:Y:S01]  /*c2e0*/  FMUL.FTZ R31, R31, R77.reuse ;  /* 0x0000004d1f1f7220 */ /* 0x080fe20000410000 */
[----:B------:R3:W-:Y:S01]  /*c2f0*/  STSM.16.M88.4 [R2+0x24300], R8 ;  /* 0x0243000802007844 */ /* 0x0007e20000000200 */
[----:B------:R-:W-:Y:S01]  /*c300*/  FADD.FTZ R12, R120, R111 ;  /* 0x0000006f780c7221 */ /* 0x000fe20000010000 */
[----:B0-----:R-:W-:Y:S01]  /*c310*/  FADD.FTZ R103, R123, R132 ;  /* 0x000000847b677221 */ /* 0x001fe20000010000 */
[----:B------:R0:W4:Y:S01]  /*c320*/  MUFU.EX2 R74, R102 ;  /* 0x00000066004a7308 */ /* 0x0001220000000800 */
[-C--:B------:R-:W-:Y:S01]  /*c330*/  FMUL.FTZ R34, R34, R77.reuse ;  /* 0x0000004d22227220 */ /* 0x080fe20000410000 */
[----:B------:R-:W-:Y:S01]  /*c340*/  FADD.FTZ R111, R121, R12 ;  /* 0x0000000c796f7221 */ /* 0x000fe20000010000 */
[----:B------:R-:W-:Y:S01]  /*c350*/  FADD.FTZ R103, R126, R103 ;  /* 0x000000677e677221 */ /* 0x000fe20000010000 */
[-C--:B------:R-:W-:Y:S01]  /*c360*/  FMUL.FTZ R35, R35, R77.reuse ;  /* 0x0000004d23237220 */ /* 0x080fe20000410000 */
[-C--:B------:R-:W-:Y:S01]  /*c370*/  FMUL.FTZ R38, R38, R77.reuse ;  /* 0x0000004d26267220 */ /* 0x080fe20000410000 */
[----:B------:R-:W-:Y:S01]  /*c380*/  FADD.FTZ R12, R112, R111 ;  /* 0x0000006f700c7221 */ /* 0x000fe20000010000 */
[----:B------:R-:W-:Y:S01]  /*c390*/  F2FP.BF16.F32.PACK_AB R112, R113, R112 ;  /* 0x000000707170723e */ /* 0x000fe200000010ff */
[-C--:B------:R-:W-:Y:S01]  /*c3a0*/  FMUL.FTZ R39, R39, R77.reuse ;  /* 0x0000004d27277220 */ /* 0x080fe20000410000 */
[-C--:B------:R-:W-:Y:S01]  /*c3b0*/  FMUL.FTZ R42, R42, R77.reuse ;  /* 0x0000004d2a2a7220 */ /* 0x080fe20000410000 */
[-C--:B------:R-:W-:Y:S01]  /*c3c0*/  FMUL.FTZ R43, R43, R77.reuse ;  /* 0x0000004d2b2b7220 */ /* 0x080fe20000410000 */
[-C--:B------:R-:W-:Y:S01]  /*c3d0*/  FMUL.FTZ R46, R46, R77.reuse ;  /* 0x0000004d2e2e7220 */ /* 0x080fe20000410000 */
[----:B------:R-:W-:Y:S01]  /*c3e0*/  FMUL.FTZ R47, R47, R77 ;  /* 0x0000004d2f2f7220 */ /* 0x000fe20000410000 */
[----:B---3--:R-:W-:Y:S01]  /*c3f0*/  F2FP.BF16.F32.PACK_AB R8, R14, R13 ;  /* 0x0000000d0e08723e */ /* 0x008fe200000010ff */
[----:B------:R-:W-:Y:S01]  /*c400*/  FADD.FTZ R14, R114, R103 ;  /* 0x00000067720e7221 */ /* 0x000fe20000010000 */
[----:B------:R-:W-:Y:S01]  /*c410*/  FADD.FTZ R13, R113, R12 ;  /* 0x0000000c710d7221 */ /* 0x000fe20000010000 */
[----:B------:R-:W-:Y:S01]  /*c420*/  F2FP.BF16.F32.PACK_AB R10, R17, R15 ;  /* 0x0000000f110a723e */ /* 0x000fe200000010ff */
[-C--:B------:R-:W-:Y:S01]  /*c430*/  FMUL.FTZ R50, R50, R77.reuse ;  /* 0x0000004d32327220 */ /* 0x080fe20000410000 */
[----:B------:R-:W-:Y:S01]  /*c440*/  FADD.FTZ R14, R127, R14 ;  /* 0x0000000e7f0e7221 */ /* 0x000fe20000010000 */
[----:B0-----:R-:W-:Y:S01]  /*c450*/  FADD.FTZ R102, R116, R13 ;  /* 0x0000000d74667221 */ /* 0x001fe20000010000 */
[----:B------:R-:W-:Y:S01]  /*c460*/  F2FP.BF16.F32.PACK_AB R12, R21, R20 ;  /* 0x00000014150c723e */ /* 0x000fe200000010ff */
[----:B------:R0:W3:Y:S01]  /*c470*/  MUFU.EX2 R17, R90 ;  /* 0x0000005a00117308 */ /* 0x0000e20000000800 */
        /* <DEDUP_REMOVED lines=11> */
[----:B------:R-:W5:Y:S01]  /*c530*/  MUFU.EX2 R20, R83 ;  /* 0x0000005300147308 */ /* 0x000f620000000800 */
[----:B------:R-:W-:Y:S01]  /*c540*/  FADD.FTZ R102, R119, R102 ;  /* 0x0000006677667221 */ /* 0x000fe20000010000 */
[----:B------:R-:W-:Y:S01]  /*c550*/  FADD.FTZ R120, R108, R21 ;  /* 0x000000156c787221 */ /* 0x000fe20000010000 */
[----:B------:R-:W-:Y:S01]  /*c560*/  F2FP.BF16.F32.PACK_AB R13, R131, R122 ;  /* 0x0000007a830d723e */ /* 0x000fe200000010ff */
[----:B------:R1:W-:Y:S01]  /*c570*/  STSM.16.M88.4 [R2+0x25b00], R8 ;  /* 0x025b000802007844 */ /* 0x0003e20000000200 */
[----:B------:R-:W-:Y:S01]  /*c580*/  FADD.FTZ R21, R107, R102 ;  /* 0x000000666b157221 */ /* 0x000fe20000010000 */
[----:B------:R-:W-:Y:S01]  /*c590*/  FADD.FTZ R103, R109, R120 ;  /* 0x000000786d677221 */ /* 0x000fe20000010000 */
[----:B------:R-:W-:Y:S01]  /*c5a0*/  F2FP.BF16.F32.PACK_AB R15, R126, R123 ;  /* 0x0000007b7e0f723e */ /* 0x000fe200000010ff */
[----:B------:R-:W5:Y:S01]  /*c5b0*/  MUFU.EX2 R83, R87 ;  /* 0x0000005700537308 */ /* 0x000f620000000800 */
[----:B------:R-:W-:Y:S01]  /*c5c0*/  FADD.FTZ R21, R110, R21 ;  /* 0x000000156e157221 */ /* 0x000fe20000010000 */
[----:B0-----:R-:W-:Y:S01]  /*c5d0*/  FADD.FTZ R90, R96, R103 ;  /* 0x00000067605a7221 */ /* 0x001fe20000010000 */
[C---:B------:R-:W-:Y:S01]  /*c5e0*/  F2FP.BF16.F32.PACK_AB R96, R97.reuse, R96 ;  /* 0x000000606160723e */ /* 0x040fe200000010ff */
        /* <DEDUP_REMOVED lines=8> */
[----:B-1----:R-:W1:Y:S01]  /*c670*/  MUFU.EX2 R11, R91 ;  /* 0x0000005b000b7308 */ /* 0x002e620000000800 */
[----:B------:R-:W-:Y:S01]  /*c680*/  FADD.FTZ R21, R99, R102 ;  /* 0x0000006663157221 */ /* 0x000fe20000010000 */
[----:B------:R-:W-:Y:S01]  /*c690*/  FADD.FTZ R9, R101, R90 ;  /* 0x0000005a65097221 */ /* 0x000fe20000010000 */
[----:B------:R-:W-:Y:S01]  /*c6a0*/  F2FP.BF16.F32.PACK_AB R99, R4, R99 ;  /* 0x000000630463723e */ /* 0x000fe200000010ff */
[-C--:B------:R-:W-:Y:S01]  /*c6b0*/  FMUL.FTZ R58, R58, R77.reuse ;  /* 0x0000004d3a3a7220 */ /* 0x080fe20000410000 */
[----:B------:R-:W-:Y:S01]  /*c6c0*/  FADD.FTZ R21, R4, R21 ;  /* 0x0000001504157221 */ /* 0x000fe20000010000 */
[----:B------:R-:W-:Y:S01]  /*c6d0*/  FADD.FTZ R8, R88, R9 ;  /* 0x0000000958087221 */ /* 0x000fe20000010000 */
[----:B------:R-:W-:Y:S01]  /*c6e0*/  F2FP.BF16.F32.PACK_AB R104, R105, R104 ;  /* 0x000000686968723e */ /* 0x000fe200000010ff */
[----:B0-----:R-:W0:Y:S01]  /*c6f0*/  MUFU.EX2 R13, R78 ;  /* 0x0000004e000d7308 */ /* 0x001e220000000800 */
[----:B--2---:R-:W-:Y:S01]  /*c700*/  FADD.FTZ R21, R82, R21 ;  /* 0x0000001552157221 */ /* 0x004fe20000010000 */
[----:B------:R-:W-:Y:S01]  /*c710*/  FADD.FTZ R9, R89, R8 ;  /* 0x0000000859097221 */ /* 0x000fe20000010000 */
[----:B------:R-:W-:Y:S01]  /*c720*/  F2FP.BF16.F32.PACK_AB R114, R117, R116 ;  /* 0x000000747572723e */ /* 0x000fe200000010ff */
[----:B------:R-:W-:Y:S01]  /*c730*/  FMUL.FTZ R59, R59, R77 ;  /* 0x0000004d3b3b7220 */ /* 0x000fe20000410000 */
[----:B----4-:R-:W-:Y:S01]  /*c740*/  FADD.FTZ R21, R74, R21 ;  /* 0x000000154a157221 */ /* 0x010fe20000010000 */
[----:B------:R-:W-:Y:S01]  /*c750*/  FADD.FTZ R8, R92, R9 ;  /* 0x000000095c087221 */ /* 0x000fe20000010000 */
[----:B------:R-:W-:Y:S01]  /*c760*/  F2FP.BF16.F32.PACK_AB R115, R118, R115 ;  /* 0x000000737673723e */ /* 0x000fe200000010ff */
[-C--:B------:R-:W-:Y:S01]  /*c770*/  FMUL.FTZ R62, R62, R77.reuse ;  /* 0x0000004d3e3e7220 */ /* 0x080fe20000410000 */
[----:B------:R-:W-:Y:S01]  /*c780*/  FADD.FTZ R10, R94, R21 ;  /* 0x000000155e0a7221 */ /* 0x000fe20000010000 */
[----:B------:R-:W-:Y:S01]  /*c790*/  FADD.FTZ R3, R93, R8 ;  /* 0x000000085d037221 */ /* 0x000fe20000010000 */
[----:B------:R-:W-:Y:S01]  /*c7a0*/  F2FP.BF16.F32.PACK_AB R105, R119, R106 ;  /* 0x0000006a7769723e */ /* 0x000fe200000010ff */
[----:B------:R2:W-:Y:S01]  /*c7b0*/  STSM.16.M88.4 [R2+0x28b00], R112 ;  /* 0x028b007002007844 */ /* 0x0005e20000000200 */
[----:B------:R-:W-:Y:S01]  /*c7c0*/  FADD.FTZ R10, R95, R10 ;  /* 0x0000000a5f0a7221 */ /* 0x000fe20000010000 */
[----:B------:R-:W-:Y:S01]  /*c7d0*/  FADD.FTZ R4, R80, R3 ;  /* 0x0000000350047221 */ /* 0x000fe20000010000 */
[----:B------:R-:W-:Y:S01]  /*c7e0*/  F2FP.BF16.F32.PACK_AB R106, R109, R108 ;  /* 0x0000006c6d6a723e */ /* 0x000fe200000010ff */
[----:B------:R-:W-:Y:S01]  /*c7f0*/  FMUL.FTZ R63, R63, R77 ;  /* 0x0000004d3f3f7220 */ /* 0x000fe20000410000 */
[----:B---3--:R-:W-:Y:S01]  /*c800*/  FADD.FTZ R3, R17, R10 ;  /* 0x0000000a11037221 */ /* 0x008fe20000010000 */
[----:B------:R-:W-:Y:S01]  /*c810*/  FADD.FTZ R9, R81, R4 ;  /* 0x0000000451097221 */ /* 0x000fe20000010000 */
[----:B------:R-:W-:Y:S01]  /*c820*/  F2FP.BF16.F32.PACK_AB R107, R110, R107 ;  /* 0x0000006b6e6b723e */ /* 0x000fe200000010ff */
[-C--:B------:R-:W-:Y:S01]  /*c830*/  FMUL.FTZ R66, R66, R77.reuse ;  /* 0x0000004d42427220 */ /* 0x080fe20000410000 */
[----:B-----5:R-:W-:Y:S01]  /*c840*/  FADD.FTZ R3, R20, R3 ;  /* 0x0000000314037221 */ /* 0x020fe20000010000 */
[----:B------:R-:W-:Y:S01]  /*c850*/  FADD.FTZ R4, R84, R9 ;  /* 0x0000000954047221 */ /* 0x000fe20000010000 */
[----:B------:R-:W-:Y:S01]  /*c860*/  F2FP.BF16.F32.PACK_AB R98, R101, R100 ;  /* 0x000000646562723e */ /* 0x000fe200000010ff */
[----:B------:R2:W-:Y:S01]  /*c870*/  STSM.16.M88.4 [R2+0x2a300], R104 ;  /* 0x02a3006802007844 */ /* 0x0005e20000000200 */
        /* <DEDUP_REMOVED lines=8> */
[----:B-1----:R-:W-:Y:S01]  /*c900*/  FADD.FTZ R8, R11, R8 ;  /* 0x000000080b087221 */ /* 0x002fe20000010000 */
[----:B------:R-:W-:Y:S01]  /*c910*/  F2FP.BF16.F32.PACK_AB R90, R93, R92 ;  /* 0x0000005c5d5a723e */ /* 0x000fe200000010ff */
[----:B------:R-:W-:Y:S01]  /*c920*/  FADD.FTZ R3, R73, R4 ;  /* 0x0000000449037221 */ /* 0x000fe20000010000 */
[----:B------:R-:W-:Y:S01]  /*c930*/  F2FP.BF16.F32.PACK_AB R91, R95, R94 ;  /* 0x0000005e5f5b723e */ /* 0x000fe200000010ff */
[----:B------:R-:W-:Y:S01]  /*c940*/  FADD.FTZ R8, R75, R8 ;  /* 0x000000084b087221 */ /* 0x000fe20000010000 */
[----:B------:R-:W-:Y:S01]  /*c950*/  F2FP.BF16.F32.PACK_AB R80, R81, R80 ;  /* 0x000000505150723e */ /* 0x000fe200000010ff */
[----:B------:R-:W-:Y:S01]  /*c960*/  FADD.FTZ R4, R76, R3 ;  /* 0x000000034c047221 */ /* 0x000fe20000010000 */
[----:B------:R-:W-:Y:S01]  /*c970*/  F2FP.BF16.F32.PACK_AB R72, R73, R72 ;  /* 0x000000484948723e */ /* 0x000fe200000010ff */
[----:B------:R2:W-:Y:S01]  /*c980*/  STSM.16.M88.4 [R2+0x2d300], R88 ;  /* 0x02d3005802007844 */ /* 0x0005e20000000200 */
[----:B------:R-:W-:Y:S01]  /*c990*/  F2FP.BF16.F32.PACK_AB R81, R20, R17 ;  /* 0x000000111451723e */ /* 0x000fe200000010ff */
[----:B0-----:R-:W-:Y:S01]  /*c9a0*/  FADD.FTZ R8, R13, R8 ;  /* 0x000000080d087221 */ /* 0x001fe20000010000 */
[----:B------:R-:W-:Y:S01]  /*c9b0*/  F2FP.BF16.F32.PACK_AB R82, R85, R84 ;  /* 0x000000545552723e */ /* 0x000fe200000010ff */
[----:B------:R-:W-:Y:S01]  /*c9c0*/  FADD.FTZ R4, R7, R4 ;  /* 0x0000000407047221 */ /* 0x000fe20000010000 */
[----:B------:R-:W-:Y:S01]  /*c9d0*/  F2FP.BF16.F32.PACK_AB R83, R83, R86 ;  /* 0x000000565353723e */ /* 0x000fe200000010ff */
[----:B------:R-:W-:Y:S01]  /*c9e0*/  FADD.FTZ R3, R79, R8 ;  /* 0x000000084f037221 */ /* 0x000fe20000010000 */
[----:B------:R-:W-:Y:S01]  /*c9f0*/  F2FP.BF16.F32.PACK_AB R73, R75, R11 ;  /* 0x0000000b4b49723e */ /* 0x000fe200000010ff */
[----:B------:R-:W-:Y:S01]  /*ca00*/  FMUL.FTZ R70, R70, R77 ;  /* 0x0000004d46467220 */ /* 0x000fe20000410000 */
[----:B------:R-:W-:Y:S01]  /*ca10*/  F2FP.BF16.F32.PACK_AB R74, R7, R76 ;  /* 0x0000004c074a723e */ /* 0x000fe200000010ff */
[----:B------:R2:W-:Y:S01]  /*ca20*/  STSM.16.M88.4 [R2+0x2eb00], R80 ;  /* 0x02eb005002007844 */ /* 0x0005e20000000200 */
[----:B------:R-:W-:Y:S01]  /*ca30*/  F2FP.BF16.F32.PACK_AB R75, R79, R13 ;  /* 0x0000000d4f4b723e */ /* 0x000fe200000010ff */
[----:B------:R-:W-:Y:S01]  /*ca40*/  FMUL.FTZ R71, R71, R77 ;  /* 0x0000004d47477220 */ /* 0x000fe20000410000 */
[----:B------:R-:W-:-:S02]  /*ca50*/  IMAD.MOV.U32 R7, RZ, RZ, R5 ;  /* 0x000000ffff077224 */ /* 0x000fc400078e0005 */
[----:B------:R-:W-:Y:S01]  /*ca60*/  IMAD.MOV.U32 R9, RZ, RZ, R0 ;  /* 0x000000ffff097224 */ /* 0x000fe200078e0000 */
[----:B------:R2:W-:Y:S01]  /*ca70*/  STSM.16.M88.4 [R2+0x30300], R72 ;  /* 0x0303004802007844 */ /* 0x0005e20000000200 */
        /* <DEDUP_REMOVED lines=8> */
.L_x_11809:
[----:B------:R-:W-:Y:S06]  /*cb00*/  BAR.ARV 0x8, 0x200 ;  /* 0x0208000000007b1d */ /* 0x000fec0000002000 */
[----:B------:R-:W-:Y:S05]  /*cb10*/  @!P0 BRA `(.L_x_11819) ;  /* 0x0000000000048947 */ /* 0x000fea0003800000 */
[----:B------:R-:W-:Y:S01]  /*cb20*/  BPT.TRAP 0x1 ;  /* 0x000000040000795c */ /* 0x000fe20000300000 */
.L_x_11819:
[----:B------:R-:W-:Y:S01]  /*cb30*/  ULEA UR5, UR36, UR37, 0x3 ;  /* 0x0000002524057291 */ /* 0x000fe2000f8e183f */
[----:B------:R-:W-:-:S05]  /*cb40*/  IMAD.U32 R6, RZ, RZ, UR38 ;  /* 0x00000026ff067e24 */ /* 0x000fca000f8e00ff */
[----:B------:R-:W-:-:S04]  /*cb50*/  SHF.L.U32 R6, R6, 0x1f, RZ ;  /* 0x0000001f06067819 */ /* 0x000fc800000006ff */
[----:B------:R0:W1:Y:S01]  /*cb60*/  SYNCS.PHASECHK.TRANS64.TRYWAIT P2, [UR5+0x31c50], R6 ;  /* 0x031c5006ff0075a7 */ /* 0x0000620008040145 */
[----:B------:R-:W-:Y:S05]  /*cb70*/  @!P0 BRA `(.L_x_11820) ;  /* 0x0000000000048947 */ /* 0x000fea0003800000 */
[----:B------:R-:W-:Y:S01]  /*cb80*/  BPT.TRAP 0x1 ;  /* 0x000000040000795c */ /* 0x000fe20000300000 */
.L_x_11820:
[----:B-1----:R-:W-:Y:S05]  /*cb90*/  @P2 BRA `(.L_x_11821) ;  /* 0x0000000000082947 */ /* 0x002fea0003800000 */
[----:B------:R-:W1:Y:S02]  /*cba0*/  SYNCS.PHASECHK.TRANS64.TRYWAIT P0, [UR5+0x31c50], R6 ;  /* 0x031c5006ff0075a7 */ /* 0x000e640008000145 */
[----:B-1----:R-:W-:Y:S05]  /*cbb0*/  @!P0 BRA `(.L_x_11822) ;  /* 0x0000006c00f48947 */ /* 0x002fea0003800000 */
.L_x_11821:
[----:B------:R-:W-:Y:S01]  /*cbc0*/  UIADD3 UR37, UR37, 0x200, URZ ;  /* 0x0000020025257890 */ /* 0x000fe2000fffe03f */
[----:B------:R-:W-:Y:S01]  /*cbd0*/  WARPGROUP.ARRIVE ;  /* 0x00000000000079c5 */ /* 0x000fe20000000000 */
[----:B------:R-:W-:Y:S01]  /*cbe0*/  ULOP3.LUT UR60, UR60, 0x10000, URZ, 0xfc, !UPT ;  /* 0x000100003c3c7892 */ /* 0x000fe2000f8efc3f */
[----:B-1----:R-:W1:Y:S01]  /*cbf0*/  SHFL.BFLY PT, R7, R4, 0x2, 0x1f ;  /* 0x0c401f0004077f89 */ /* 0x002e6200000e0000 */
[----:B------:R-:W-:Y:S01]  /*cc00*/  USHF.R.U32.HI UR37, URZ, 0x4, UR37 ;  /* 0x000000043f257899 */ /* 0x000fe20008011625 */
[----:B------:R-:W-:Y:S01]  /*cc10*/  R2UR UR7, R149 ;  /* 0x00000000950772ca */ /* 0x000fe200000e0000 */
[----:B------:R-:W-:Y:S01]  /*cc20*/  UMOV UR9, 0xc0000010 ;  /* 0xc000001000097882 */ /* 0x000fe20000000000 */
[----:B------:R-:W-:Y:S01]  /*cc30*/  UMOV UR11, 0x80000020 ;  /* 0x80000020000b7882 */ /* 0x000fe20000000000 */
[----:B------:R-:W-:Y:S01]  /*cc40*/  ULOP3.LUT UR37, UR37, 0x3fff, URZ, 0xc0, !UPT ;  /* 0x00003fff25257892 */ /* 0x000fe2000f8ec03f */
[----:B0-----:R-:W0:Y:S01]  /*cc50*/  SHFL.BFLY PT, R6, R3, 0x2, 0x1f ;  /* 0x0c401f0003067f89 */ /* 0x001e2200000e0000 */
[----:B------:R-:W-:Y:S01]  /*cc60*/  UMOV UR8, UR60 ;  /* 0x0000003c00087c82 */ /* 0x000fe20008000000 */
[----:B------:R-:W-:Y:S01]  /*cc70*/  IMAD.U32 R13, RZ, RZ, UR4 ;  /* 0x00000004ff0d7e24 */ /* 0x000fe2000f8e00ff */
[----:B------:R-:W-:Y:S01]  /*cc80*/  ULOP3.LUT UR6, UR37, 0x2400000, URZ, 0xfc, !UPT ;  /* 0x0240000025067892 */ /* 0x000fe2000f8efc3f */
[----:B--2---:R-:W-:-:S03]  /*cc90*/  IMAD.MOV.U32 R72, RZ, RZ, -0x800000 ;  /* 0xff800000ff487424 */ /* 0x004fc600078e00ff */
[----:B------:R-:W-:Y:S02]  /*cca0*/  UIMAD UR6, UR36, 0x6c0, UR6 ;  /* 0x000006c0240678a4 */ /* 0x000fe4000f8e0206 */
[----:B------:R-:W-:Y:S02]  /*ccb0*/  UIADD3 UR36, UR36, 0x1, URZ ;  /* 0x0000000124247890 */ /* 0x000fe4000fffe03f */
[----:B------:R-:W-:Y:S02]  /*ccc0*/  UIADD3 UR7, UR7, 0x1, URZ ;  /* 0x0000000107077890 */ /* 0x000fe4000fffe03f */
        /* <DEDUP_REMOVED lines=12> */
[----:B------:R-:W-:Y:S01]  /*cd90*/  IMAD.U32 R149, RZ, RZ, UR7 ;  /* 0x00000007ff957e24 */ /* 0x000fe2000f8e00ff */
[----:B------:R-:W-:-:S02]  /*cda0*/  USEL UR36, UR36, URZ, UP0 ;  /* 0x0000003f24247287 */ /* 0x000fc40008000000 */
[----:B------:R-:W1:Y:S01]  /*cdb0*/  SHFL.BFLY PT, R9, R8, 0x1, 0x1f ;  /* 0x0c201f0008097f89 */ /* 0x000e6200000e0000 */
[----:B0-----:R-:W-:Y:S01]  /*cdc0*/  FADD.FTZ R11, R7, R6 ;  /* 0x00000006070b7221 */ /* 0x001fe20000010000 */
[----:B------:R-:W-:Y:S01]  /*cdd0*/  IMAD.U32 R7, RZ, RZ, UR4 ;  /* 0x00000004ff077e24 */ /* 0x000fe2000f8e00ff */
[----:B------:R-:W-:Y:S01]  /*cde0*/  USEL UR4, URZ, 0x1, UP0 ;  /* 0x000000013f047887 */ /* 0x000fe20008000000 */
[----:B-1----:R-:W-:Y:S02]  /*cdf0*/  FADD.FTZ R12, R8, R9 ;  /* 0x00000009080c7221 */ /* 0x002fe40000010000 */
[----:B------:R-:W-:Y:S01]  /*ce00*/  FSETP.NE.FTZ.AND P0, PT, R11, RZ, PT ;  /* 0x000000ff0b00720b */ /* 0x000fe20003f15000 */
[----:B------:R-:W-:Y:S01]  /*ce10*/  IMAD.U32 R8, RZ, RZ, UR5 ;  /* 0x00000005ff087e24 */ /* 0x000fe2000f8e00ff */
[----:B------:R-:W-:Y:S01]  /*ce20*/  ULOP3.LUT UR38, UR38, UR4, URZ, 0x3c, !UPT ;  /* 0x0000000426267292 */ /* 0x000fe2000f8e3c3f */
        /* <DEDUP_REMOVED lines=68> */
[----:B------:R1:W-:Y:S01]  /*d270*/  @!P1 SYNCS.ARRIVE.TRANS64.RED.A1T0 RZ, [R8+URZ], RZ ;  /* 0x000000ff08ff99a7 */ /* 0x0003e2000810043f */
[-C--:B---3--:R-:W-:Y:S01]  /*d280*/  FMUL.FTZ R73, R36, R4.reuse ;  /* 0x0000000424497220 */ /* 0x088fe20000410000 */
        /* <DEDUP_REMOVED lines=47> */
.L_x_11792:
        /* <DEDUP_REMOVED lines=10> */
[----:B------:R-:W-:Y:S01]  /*d620*/  R2UR UR11, R144 ;  /* 0x00000000900b72ca */ /* 0x000fe200000e0000 */
[----:B------:R-:W-:Y:S01]  /*d630*/  IMAD R9, R148, 0x20, R22 ;  /* 0x0000002094097824 */ /* 0x000fe200078e0216 */
[----:B------:R-:W-:-:S05]  /*d640*/  R2UR UR13, R145 ;  /* 0x00000000910d72ca */ /* 0x000fca00000e0000 */
[----:B------:R-:W-:Y:S01]  /*d650*/  BAR.SYNC.DEFER_BLOCKING 0x1, 0x180 ;  /* 0x0046000000007b1d */ /* 0x000fe20000010000 */
[----:B------:R-:W-:Y:S01]  /*d660*/  VIADD R87, R19, UR61 ;  /* 0x0000003d13577c36 */ /* 0x000fe20008000000 */
[----:B------:R-:W-:Y:S02]  /*d670*/  F2FP.BF16.F32.PACK_AB R6, R77, R6 ;  /* 0x000000064d06723e */ /* 0x000fe400000010ff */
[----:B------:R-:W-:Y:S01]  /*d680*/  F2FP.BF16.F32.PACK_AB R27, R64, R27 ;  /* 0x0000001b401b723e */ /* 0x000fe200000010ff */
[----:B------:R-:W-:-:S03]  /*d690*/  IMAD.MOV.U32 R58, RZ, RZ, R87 ;  /* 0x000000ffff3a7224 */ /* 0x000fc600078e0057 */
[----:B------:R-:W1:Y:S01]  /*d6a0*/  LDC R0, c[0x0][0xbe8] ;  /* 0x0002fa00ff007b82 */ /* 0x000e620000000800 */
[----:B------:R-:W-:Y:S01]  /*d6b0*/  ULDC.64 UR8, c[0x0][0xb90] ;  /* 0x0002e40000087ab9 */ /* 0x000fe20000000a00 */
[----:B------:R-:W-:Y:S01]  /*d6c0*/  F2FP.BF16.F32.PACK_AB R37, R38, R37 ;  /* 0x000000252625723e */ /* 0x000fe200000010ff */
[----:B------:R-:W-:Y:S01]  /*d6d0*/  ULDC.64 UR14, c[0x0][0x208] ;  /* 0x00008200000e7ab9 */ /* 0x000fe20000000a00 */
[----:B------:R-:W-:Y:S01]  /*d6e0*/  USHF.R.S32.HI UR10, URZ, 0x1f, UR11 ;  /* 0x0000001f3f0a7899 */ /* 0x000fe2000801140b */
[----:B------:R-:W-:Y:S01]  /*d6f0*/  F2FP.BF16.F32.PACK_AB R36, R65, R36 ;  /* 0x000000244124723e */ /* 0x000fe200000010ff */
[----:B------:R-:W-:Y:S01]  /*d700*/  USHF.R.S32.HI UR12, URZ, 0x1f, UR13 ;  /* 0x0000001f3f0c7899 */ /* 0x000fe2000801140d */
[----:B------:R-:W-:Y:S02]  /*d710*/  F2FP.BF16.F32.PACK_AB R38, R69, R68 ;  /* 0x000000444526723e */ /* 0x000fe400000010ff */
[----:B------:R-:W-:Y:S01]  /*d720*/  F2FP.BF16.F32.PACK_AB R39, R66, R39 ;  /* 0x000000274227723e */ /* 0x000fe200000010ff */
[----:B------:R-:W-:Y:S01]  /*d730*/  UMOV UR6, UR37 ;  /* 0x0000002500067c82 */ /* 0x000fe20008000000 */
[----:B0-----:R-:W-:Y:S01]  /*d740*/  UMOV UR7, UR5 ;  /* 0x0000000500077c82 */ /* 0x001fe20008000000 */
[----:B------:R-:W-:Y:S01]  /*d750*/  UIMAD UR5, UR10, UR8, URZ ;  /* 0x000000080a0572a4 */ /* 0x000fe2000f8e023f */
[----:B------:R-:W-:-:S02]  /*d760*/  IMAD.U32 R34, RZ, RZ, UR6 ;  /* 0x00000006ff227e24 */ /* 0x000fc4000f8e00ff */
[----:B------:R-:W-:Y:S01]  /*d770*/  IMAD.U32 R35, RZ, RZ, UR7 ;  /* 0x00000007ff237e24 */ /* 0x000fe2000f8e00ff */
[----:B------:R-:W-:Y:S02]  /*d780*/  UIMAD.WIDE.U32 UR6, UR11, UR8, URZ ;  /* 0x000000080b0672a5 */ /* 0x000fe4000f8e003f */
[----:B------:R-:W-:Y:S01]  /*d790*/  UIMAD UR5, UR11, UR9, UR5 ;  /* 0x000000090b0572a4 */ /* 0x000fe2000f8e0205 */
[--C-:B------:R-:W-:Y:S02]  /*d7a0*/  IMAD.WIDE R4, R153, 0x2, R34.reuse ;  /* 0x0000000299047825 */ /* 0x100fe400078e0222 */
[----:B------:R-:W-:Y:S01]  /*d7b0*/  ULDC.64 UR8, c[0x0][0xb98] ;  /* 0x0002e60000087ab9 */ /* 0x000fe20000000a00 */
[----:B------:R-:W-:Y:S01]  /*d7c0*/  UIADD3 UR7, UR7, UR5, URZ ;  /* 0x0000000507077290 */ /* 0x000fe2000fffe03f */
[----:B------:R-:W-:Y:S01]  /*d7d0*/  IMAD.WIDE R34, R9, 0x2, R34 ;  /* 0x0000000209227825 */ /* 0x000fe200078e0222 */
[C---:B------:R-:W-:Y:S01]  /*d7e0*/  IADD3 R31, P1, R4.reuse, 0x6000, RZ ;  /* 0x00006000041f7810 */ /* 0x040fe20007f3e0ff */
[----:B------:R-:W-:Y:S01]  /*d7f0*/  UIMAD UR5, UR12, UR8, URZ ;  /* 0x000000080c0572a4 */ /* 0x000fe2000f8e023f */
[----:B------:R-:W-:Y:S01]  /*d800*/  IADD3 R15, P0, R4, 0x6020, RZ ;  /* 0x00006020040f7810 */ /* 0x000fe20007f1e0ff */
[----:B------:R-:W-:Y:S01]  /*d810*/  UIMAD.WIDE.U32 UR6, UR13, UR8, UR6 ;  /* 0x000000080d0672a5 */ /* 0x000fe2000f8e0006 */
[----:B------:R-:W-:Y:S01]  /*d820*/  LOP3.LUT R16, R31, 0x180, RZ, 0xc0, !PT ;  /* 0x000001801f107812 */ /* 0x000fe200078ec0ff */
[----:B------:R-:W-:Y:S01]  /*d830*/  IMAD.X R25, RZ, RZ, R5, P1 ;  /* 0x000000ffff197224 */ /* 0x000fe200008e0605 */
[----:B-1----:R-:W-:Y:S01]  /*d840*/  ISETP.NE.AND P1, PT, R0, 0x1, PT ;  /* 0x000000010000780c */ /* 0x002fe20003f25270 */
[----:B------:R-:W-:Y:S01]  /*d850*/  UIMAD UR5, UR13, UR9, UR5 ;  /* 0x000000090d0572a4 */ /* 0x000fe2000f8e0205 */
[----:B------:R-:W-:-:S02]  /*d860*/  LOP3.LUT R14, R15, 0x180, RZ, 0xc0, !PT ;  /* 0x000001800f0e7812 */ /* 0x000fc400078ec0ff */
[----:B------:R-:W-:Y:S01]  /*d870*/  SHF.R.U64 R16, R16, 0x3, RZ ;  /* 0x0000000310107819 */ /* 0x000fe200000012ff */
[----:B------:R-:W-:Y:S01]  /*d880*/  ULDC.64 UR8, c[0x0][0xae8] ;  /* 0x0002ba0000087ab9 */ /* 0x000fe20000000a00 */
[----:B------:R-:W-:Y:S02]  /*d890*/  IADD3 R63, P5, R34, 0x7800, RZ ;  /* 0x00007800223f7810 */ /* 0x000fe40007fbe0ff */
[----:B------:R-:W-:Y:S02]  /*d8a0*/  SHF.R.U64 R14, R14, 0x3, RZ ;  /* 0x000000030e0e7819 */ /* 0x000fe400000012ff */
[----:B------:R-:W-:Y:S02]  /*d8b0*/  LOP3.LUT R9, R4, 0x180, RZ, 0xc0, !PT ;  /* 0x0000018004097812 */ /* 0x000fe400078ec0ff */
[----:B------:R-:W-:Y:S01]  /*d8c0*/  LOP3.LUT R24, R16, R31, RZ, 0x3c, !PT ;  /* 0x0000001f10187212 */ /* 0x000fe200078e3cff */
[----:B------:R-:W0:Y:S01]  /*d8d0*/  @P1 LDC R62, c[0x0][0xbec] ;  /* 0x0002fb00ff3e1b82 */ /* 0x000e220000000800 */
[----:B------:R-:W-:-:S02]  /*d8e0*/  LOP3.LUT R16, R63, 0x180, RZ, 0xc0, !PT ;  /* 0x000001803f107812 */ /* 0x000fc400078ec0ff */
[----:B------:R-:W-:Y:S01]  /*d8f0*/  LOP3.LUT R14, R14, R15, RZ, 0x3c, !PT ;  /* 0x0000000f0e0e7212 */ /* 0x000fe200078e3cff */
[--C-:B------:R-:W-:Y:S01]  /*d900*/  IMAD.X R15, RZ, RZ, R5.reuse, P0 ;  /* 0x000000ffff0f7224 */ /* 0x100fe200000e0605 */
[----:B------:R-:W-:Y:S02]  /*d910*/  SHF.R.U64 R9, R9, 0x3, RZ ;  /* 0x0000000309097819 */ /* 0x000fe400000012ff */
[----:B------:R-:W-:Y:S01]  /*d920*/  IADD3 R33, P0, R34, 0x1800, RZ ;  /* 0x0000180022217810 */ /* 0x000fe20007f1e0ff */
[----:B------:R-:W1:Y:S01]  /*d930*/  @P1 LDC R67, c[0x0][0xbf0] ;  /* 0x0002fc00ff431b82 */ /* 0x000e620000000800 */
        /* <DEDUP_REMOVED lines=8> */
[----:B------:R-:W-:-:S02]  /*d9c0*/  LOP3.LUT R32, R33, 0x180, RZ, 0xc0, !PT ;  /* 0x0000018021207812 */ /* 0x000fc400078ec0ff */
[----:B------:R-:W-:Y:S02]  /*d9d0*/  LOP3.LUT R16, R16, R63, RZ, 0x3c, !PT ;  /* 0x0000003f10107212 */ /* 0x000fe400078e3cff */
[----:B------:R-:W-:Y:S01]  /*d9e0*/  MOV R63, R4 ;  /* 0x00000004003f7202 */ /* 0x000fe20000000f00 */
[----:B0-----:R-:W-:Y:S01]  /*d9f0*/  @P1 IMAD.HI.U32 R62, R87, R62, RZ ;  /* 0x0000003e573e1227 */ /* 0x001fe200078e00ff */
[----:B------:R-:W-:Y:S02]  /*da00*/  LOP3.LUT R10, R29, 0x180, RZ, 0xc0, !PT ;  /* 0x000001801d0a7812 */ /* 0x000fe400078ec0ff */
[----:B------:R-:W-:Y:S02]  /*da10*/  F2FP.BF16.F32.PACK_AB R4, R78, R7 ;  /* 0x000000074e04723e */ /* 0x000fe400000010ff */
[----:B------:R-:W-:Y:S02]  /*da20*/  SHF.R.U64 R32, R32, 0x3, RZ ;  /* 0x0000000320207819 */ /* 0x000fe400000012ff */
[----:B------:R-:W-:-:S02]  /*da30*/  F2FP.BF16.F32.PACK_AB R5, R86, R83 ;  /* 0x000000535605723e */ /* 0x000fc400000010ff */
[----:B-1----:R-:W-:Y:S02]  /*da40*/  @P1 SHF.R.U32.HI R58, RZ, R67, R62 ;  /* 0x00000043ff3a1219 */ /* 0x002fe4000001163e */
[----:B------:R-:W-:Y:S02]  /*da50*/  F2FP.BF16.F32.PACK_AB R7, R85, R84 ;  /* 0x000000545507723e */ /* 0x000fe400000010ff */
[----:B------:R-:W-:Y:S01]  /*da60*/  MOV R67, R14 ;  /* 0x0000000e00437202 */ /* 0x000fe20000000f00 */
[--C-:B------:R-:W-:Y:S01]  /*da70*/  IMAD.MOV R71, RZ, RZ, -R58.reuse ;  /* 0x000000ffff477224 */ /* 0x100fe200078e0a3a */
[----:B------:R-:W-:Y:S01]  /*da80*/  SHF.R.U64 R10, R10, 0x3, RZ ;  /* 0x000000030a0a7819 */ /* 0x000fe200000012ff */
[----:B------:R0:W-:Y:S01]  /*da90*/  STSM.16.M88.4 [R63], R4 ;  /* 0x000000043f007844 */ /* 0x0001e20000000200 */
[----:B------:R-:W-:Y:S01]  /*daa0*/  LOP3.LUT R32, R32, R33, RZ, 0x3c, !PT ;  /* 0x0000002120207212 */ /* 0x000fe200078e3cff */
[----:B------:R-:W-:Y:S01]  /*dab0*/  IMAD R15, R0, R71, R87 ;  /* 0x00000047000f7224 */ /* 0x000fe200078e0257 */
[----:B------:R-:W-:Y:S01]  /*dac0*/  MOV R77, R24 ;  /* 0x00000018004d7202 */ /* 0x000fe20000000f00 */
[----:B------:R-:W-:Y:S01]  /*dad0*/  IMAD.X R33, RZ, RZ, R35, P0 ;  /* 0x000000ffff217224 */ /* 0x000fe200000e0623 */
[----:B------:R-:W-:Y:S01]  /*dae0*/  SHF.R.S32.HI R14, RZ, 0x1f, R58 ;  /* 0x0000001fff0e7819 */ /* 0x000fe2000001143a */
[----:B------:R-:W-:Y:S01]  /*daf0*/  IMAD.U32 R25, RZ, RZ, UR5 ;  /* 0x00000005ff197e24 */ /* 0x000fe2000f8e00ff */
[----:B------:R-:W-:Y:S01]  /*db00*/  LOP3.LUT R10, R10, R29, RZ, 0x3c, !PT ;  /* 0x0000001d0a0a7212 */ /* 0x000fe200078e3cff */
[----:B------:R-:W-:Y:S01]  /*db10*/  ULDC UR5, c[0x0][0xa88] ;  /* 0x0002a20000057ab9 */ /* 0x000fe20000000800 */
[----:B------:R-:W-:-:S02]  /*db20*/  IADD3 R29, P3, R34, 0x4800, RZ ;  /* 0x00004800221d7810 */ /* 0x000fc40007f7e0ff */
[----:B------:R-:W-:Y:S02]  /*db30*/  IADD3 R31, P2, R34, 0x3000, RZ ;  /* 0x00003000221f7810 */ /* 0x000fe40007f5e0ff */
[----:B------:R-:W-:Y:S02]  /*db40*/  LOP3.LUT R28, R29, 0x180, RZ, 0xc0, !PT ;  /* 0x000001801d1c7812 */ /* 0x000fe400078ec0ff */
[----:B------:R-:W-:Y:S02]  /*db50*/  LOP3.LUT R8, R17, 0x180, RZ, 0xc0, !PT ;  /* 0x0000018011087812 */ /* 0x000fe400078ec0ff */
[----:B0-----:R-:W-:Y:S01]  /*db60*/  IADD3 R4, P0, R58, UR6, RZ ;  /* 0x000000063a047c10 */ /* 0x001fe2000ff1e0ff */
[----:B------:R-:W-:Y:S01]  /*db70*/  IMAD R58, R0, UR5, RZ ;  /* 0x00000005003a7c24 */ /* 0x000fe2000f8e02ff */
[----:B------:R-:W-:Y:S02]  /*db80*/  SHF.R.S32.HI R6, RZ, 0x1f, R15 ;  /* 0x0000001fff067819 */ /* 0x000fe4000001140f */
[----:B------:R-:W-:Y:S01]  /*db90*/  IADD3.X R5, R14, UR7, R25, P0, !PT ;  /* 0x000000070e057c10 */ /* 0x000fe200087fe419 */
[----:B------:R-:W-:Y:S01]  /*dba0*/  ULDC.64 UR6, c[0x0][0xb88] ;  /* 0x0002e20000067ab9 */ /* 0x000fe20000000a00 */
[----:B------:R-:W-:Y:S01]  /*dbb0*/  LOP3.LUT R30, R31, 0x180, RZ, 0xc0, !PT ;  /* 0x000001801f1e7812 */ /* 0x000fe200078ec0ff */
[----:B------:R-:W-:Y:S01]  /*dbc0*/  IMAD R6, R6, UR6, RZ ;  /* 0x0000000606067c24 */ /* 0x000fe2000f8e02ff */
[----:B------:R-:W-:Y:S01]  /*dbd0*/  LOP3.LUT R12, R21, 0x180, RZ, 0xc0, !PT ;  /* 0x00000180150c7812 */ /* 0x000fe200078ec0ff */
[----:B------:R-:W-:Y:S01]  /*dbe0*/  IMAD.WIDE.U32 R4, R15, UR6, R4 ;  /* 0x000000060f047c25 */ /* 0x000fe2000f8e0004 */
[----:B------:R-:W-:-:S02]  /*dbf0*/  SHF.R.U64 R28, R28, 0x3, RZ ;  /* 0x000000031c1c7819 */ /* 0x000fc400000012ff */
[----:B------:R-:W-:Y:S01]  /*dc00*/  MOV R78, R10 ;  /* 0x0000000a004e7202 */ /* 0x000fe20000000f00 */
[----:B------:R-:W-:Y:S01]  /*dc10*/  IMAD R15, R15, UR7, R6 ;  /* 0x000000070f0f7c24 */ /* 0x000fe2000f8e0206 */
[----:B------:R-:W-:Y:S01]  /*dc20*/  SHF.R.U64 R8, R8, 0x3, RZ ;  /* 0x0000000308087819 */ /* 0x000fe200000012ff */
[----:B------:R-:W-:Y:S01]  /*dc30*/  VIADD R11, R152, UR61 ;  /* 0x0000003d980b7c36 */ /* 0x000fe20008000000 */
[----:B------:R-:W-:Y:S01]  /*dc40*/  SHF.R.U64 R30, R30, 0x3, RZ ;  /* 0x000000031e1e7819 */ /* 0x000fe200000012ff */
[----:B------:R-:W-:Y:S01]  /*dc50*/  ULDC.64 UR6, c[0x0][0xb50] ;  /* 0x0002d40000067ab9 */ /* 0x000fe20000000a00 */
[----:B------:R-:W-:Y:S01]  /*dc60*/  SHF.R.U64 R12, R12, 0x3, RZ ;  /* 0x000000030c0c7819 */ /* 0x000fe200000012ff */
[----:B------:R-:W-:Y:S01]  /*dc70*/  VIADD R7, R11, 0x8 ;  /* 0x000000080b077836 */ /* 0x000fe20000000000 */
[----:B------:R-:W-:Y:S01]  /*dc80*/  LOP3.LUT R28, R28, R29, RZ, 0x3c, !PT ;  /* 0x0000001d1c1c7212 */ /* 0x000fe200078e3cff */
[----:B------:R-:W-:Y:S01]  /*dc90*/  IMAD.X R29, RZ, RZ, R35, P3 ;  /* 0x000000ffff1d7224 */ /* 0x000fe200018e0623 */
[----:B------:R-:W-:Y:S01]  /*dca0*/  LOP3.LUT P0, RZ, R150, 0x3, RZ, 0xc0, !PT ;  /* 0x0000000396ff7812 */ /* 0x000fe2000780c0ff */
[----:B------:R-:W-:Y:S01]  /*dcb0*/  IMAD.IADD R5, R5, 0x1, R15 ;  /* 0x0000000105057824 */ /* 0x000fe200078e020f */
[----:B------:R-:W-:-:S02]  /*dcc0*/  LEA R85, P3, R4, UR6, 0x2 ;  /* 0x0000000604557c11 */ /* 0x000fc4000f8610ff */
[----:B------:R-:W-:Y:S02]  /*dcd0*/  LOP3.LUT R8, R8, R17, RZ, 0x3c, !PT ;  /* 0x0000001108087212 */ /* 0x000fe400078e3cff */
[----:B------:R-:W-:Y:S01]  /*dce0*/  LOP3.LUT R30, R30, R31, RZ, 0x3c, !PT ;  /* 0x0000001f1e1e7212 */ /* 0x000fe200078e3cff */
[----:B------:R-:W-:Y:S01]  /*dcf0*/  IMAD.X R31, RZ, RZ, R35, P2 ;  /* 0x000000ffff1f7224 */ /* 0x000fe200010e0623 */
[----:B------:R-:W-:Y:S01]  /*dd00*/  LOP3.LUT R12, R12, R21, RZ, 0x3c, !PT ;  /* 0x000000150c0c7212 */ /* 0x000fe200078e3cff */
[----:B------:R-:W-:Y:S01]  /*dd10*/  SHFL.IDX PT, R62, R85, RZ, 0x1c1f ;  /* 0x001c1fff553e7589 */ /* 0x000fe200000e0000 */
[-C--:B------:R-:W-:Y:S02]  /*dd20*/  ISETP.GE.OR P2, PT, R11, R58.reuse, P0 ;  /* 0x0000003a0b00720c */ /* 0x080fe40000746670 */
[----:B------:R-:W-:Y:S01]  /*dd30*/  ISETP.GE.OR P0, PT, R7, R58, P0 ;  /* 0x0000003a0700720c */ /* 0x000fe20000706670 */
[----:B------:R-:W-:Y:S01]  /*dd40*/  SHFL.IDX PT, R70, R85, 0x1, 0x1c1f ;  /* 0x003c1f0055467f89 */ /* 0x000fe200000e0000 */
[----:B------:R-:W-:-:S02]  /*dd50*/  LEA.HI.X R86, R4, UR7, R5, 0x2, P3 ;  /* 0x0000000704567c11 */ /* 0x000fc400098f1405 */
[----:B------:R-:W-:Y:S02]  /*dd60*/  MOV R84, R8 ;  /* 0x0000000800547202 */ /* 0x000fe40000000f00 */
[----:B------:R-:W-:Y:S01]  /*dd70*/  F2FP.BF16.F32.PACK_AB R4, R75, R74 ;  /* 0x0000004a4b04723e */ /* 0x000fe200000010ff */
[----:B------:R-:W0:Y:S01]  /*dd80*/  SHFL.IDX PT, R63, R86, RZ, 0x1c1f ;  /* 0x001c1fff563f7589 */ /* 0x000e2200000e0000 */
[----:B------:R-:W-:Y:S02]  /*dd90*/  F2FP.BF16.F32.PACK_AB R5, R81, R80 ;  /* 0x000000505105723e */ /* 0x000fe400000010ff */
[----:B------:R-:W-:Y:S01]  /*dda0*/  F2FP.BF16.F32.PACK_AB R6, R76, R73 ;  /* 0x000000494c06723e */ /* 0x000fe200000010ff */
[----:B------:R-:W1:Y:S01]  /*ddb0*/  SHFL.IDX PT, R71, R86, 0x1, 0x1c1f ;  /* 0x003c1f0056477f89 */ /* 0x000e6200000e0000 */
        /* <DEDUP_REMOVED lines=15> */
[----:B------:R-:W-:Y:S02]  /*deb0*/  F2FP.BF16.F32.PACK_AB R26, R61, R60 ;  /* 0x0000003c3d1a723e */ /* 0x000fe400000010ff */
[C---:B------:R-:W-:Y:S01]  /*dec0*/  IADD3 R21, P4, R34.reuse, 0x6000, RZ ;  /* 0x0000600022157810 */ /* 0x040fe20007f9e0ff */
[----:B------:R-:W-:Y:S01]  /*ded0*/  UIMAD UR5, UR10, UR8, URZ ;  /* 0x000000080a0572a4 */ /* 0x000fe2000f8e023f */
[----:B------:R-:W-:Y:S01]  /*dee0*/  LOP3.LUT R17, R34, 0x180, RZ, 0xc0, !PT ;  /* 0x0000018022117812 */ /* 0x000fe200078ec0ff */
[----:B------:R-:W-:Y:S01]  /*def0*/  STSM.16.M88.4 [R77], R24 ;  /* 0x000000184d007844 */ /* 0x000fe20000000200 */
[----:B------:R-:W-:Y:S01]  /*df00*/  LOP3.LUT R20, R21, 0x180, RZ, 0xc0, !PT ;  /* 0x0000018015147812 */ /* 0x000fe200078ec0ff */
[----:B--2---:R-:W2:Y:S02]  /*df10*/  @P1 LDC R13, c[0x0][0xbec] ;  /* 0x0002fb00ff0d1b82 */ /* 0x004ea40000000800 */
[----:B------:R-:W-:Y:S01]  /*df20*/  STSM.16.M88.4 [R67], R36 ;  /* 0x0000002443007844 */ /* 0x000fe20000000200 */
[----:B------:R-:W-:-:S05]  /*df30*/  SHF.R.U64 R20, R20, 0x3, RZ ;  /* 0x0000000314147819 */ /* 0x000fca00000012ff */
[----:B------:R-:W3:Y:S08]  /*df40*/  @P1 LDC R15, c[0x0][0xbf0] ;  /* 0x0002fc00ff0f1b82 */ /* 0x000ef00000000800 */
[----:B------:R-:W-:Y:S01]  /*df50*/  BAR.SYNC.DEFER_BLOCKING 0x1, 0x180 ;  /* 0x0046000000007b1d */ /* 0x000fe20000010000 */
[----:B------:R-:W-:Y:S01]  /*df60*/  LOP3.LUT R20, R20, R21, RZ, 0x3c, !PT ;  /* 0x0000001514147212 */ /* 0x000fe200078e3cff */
[----:B------:R-:W-:Y:S01]  /*df70*/  IMAD.X R21, RZ, RZ, R35, P4 ;  /* 0x000000ffff157224 */ /* 0x000fe200020e0623 */
[----:B------:R-:W-:Y:S01]  /*df80*/  UIMAD.WIDE.U32 UR6, UR11, UR8, URZ ;  /* 0x000000080b0672a5 */ /* 0x000fe2000f8e003f */
[----:B------:R-:W-:Y:S01]  /*df90*/  SHF.R.U64 R17, R17, 0x3, RZ ;  /* 0x0000000311117819 */ /* 0x000fe200000012ff */
[----:B------:R-:W-:-:S03]  /*dfa0*/  UIMAD UR5, UR11, UR9, UR5 ;  /* 0x000000090b0572a4 */ /* 0x000fc6000f8e0205 */
[----:B------:R-:W-:Y:S01]  /*dfb0*/  ULDC.64 UR10, c[0x0][0xaf0] ;  /* 0x0002bc00000a7ab9 */ /* 0x000fe20000000a00 */
[----:B------:R-:W-:Y:S01]  /*dfc0*/  UIADD3 UR7, UR7, UR5, URZ ;  /* 0x0000000507077290 */ /* 0x000fe2000fffe03f */
[----:B------:R-:W-:Y:S01]  /*dfd0*/  LOP3.LUT R34, R17, R34, RZ, 0x3c, !PT ;  /* 0x0000002211227212 */ /* 0x000fe200078e3cff */
[----:B------:R-:W-:Y:S01]  /*dfe0*/  UIMAD UR8, UR12, UR10, URZ ;  /* 0x0000000a0c0872a4 */ /* 0x000fe2000f8e023f */
[----:B------:R-:W-:Y:S01]  /*dff0*/  IMAD.X R17, RZ, RZ, R35, P5 ;  /* 0x000000ffff117224 */ /* 0x000fe200028e0623 */
[----:B0-----:R0:W-:Y:S04]  /*e000*/  @!P2 ST.E desc[UR14][R62.64], R3 ;  /* 0x000000033e00a985 */ /* 0x0011e8000c10190e */
[----:B-1----:R1:W-:Y:S04]  /*e010*/  @!P0 ST.E desc[UR14][R70.64], R72 ;  /* 0x0000004846008985 */ /* 0x0023e8000c10190e */
[----:B------:R4:W5:Y:S01]  /*e020*/  LD.E.128 R52, desc[UR14][R20.64] ;  /* 0x0000000e14347980 */ /* 0x000962000c101d00 */
[----:B0-----:R-:W-:Y:S01]  /*e030*/  IMAD R3, R147, 0x60, R148 ;  /* 0x0000006093037824 */ /* 0x001fe200078e0294 */
[----:B------:R-:W-:-:S02]  /*e040*/  UIMAD UR5, UR13, UR11, UR8 ;  /* 0x0000000b0d0572a4 */ /* 0x000fc4000f8e0208 */
[----:B------:R-:W5:Y:S01]  /*e050*/  LD.E.128 R44, desc[UR14][R34.64] ;  /* 0x0000000e222c7980 */ /* 0x000f62000c101d00 */
[----:B------:R-:W-:Y:S01]  /*e060*/  UIMAD.WIDE.U32 UR6, UR13, UR10, UR6 ;  /* 0x0000000a0d0672a5 */ /* 0x000fe2000f8e0006 */
[----:B------:R-:W-:Y:S01]  /*e070*/  ULDC.64 UR8, c[0x0][0xae0] ;  /* 0x0002b80000087ab9 */ /* 0x000fe20000000a00 */
[----:B----4-:R-:W-:Y:S01]  /*e080*/  VIADD R20, R3, UR61 ;  /* 0x0000003d03147c36 */ /* 0x010fe20008000000 */
[----:B------:R-:W5:Y:S03]  /*e090*/  LD.E.128 R40, desc[UR14][R32.64] ;  /* 0x0000000e20287980 */ /* 0x000f66000c101d00 */
[----:B--2---:R-:W-:Y:S01]  /*e0a0*/  @P1 IMAD.HI.U32 R12, R20, R13, RZ ;  /* 0x0000000d140c1227 */ /* 0x004fe200078e00ff */
[----:B------:R-:W5:Y:S03]  /*e0b0*/  LD.E.128 R48, desc[UR14][R30.64] ;  /* 0x0000000e1e307980 */ /* 0x000f66000c101d00 */
[----:B------:R-:W-:Y:S01]  /*e0c0*/  IMAD.MOV.U32 R3, RZ, RZ, R20 ;  /* 0x000000ffff037224 */ /* 0x000fe200078e0014 */
[----:B---3--:R-:W-:Y:S01]  /*e0d0*/  @P1 SHF.R.U32.HI R3, RZ, R15, R12 ;  /* 0x0000000fff031219 */ /* 0x008fe2000001160c */
[----:B------:R-:W-:Y:S01]  /*e0e0*/  UIADD3 UR5, UR7, UR5, URZ ;  /* 0x0000000507057290 */ /* 0x000fe2000fffe03f */
[----:B------:R-:W5:Y:S02]  /*e0f0*/  LD.E.128 R4, desc[UR14][R28.64] ;  /* 0x0000000e1c047980 */ /* 0x000f64000c101d00 */
[--C-:B------:R-:W-:Y:S01]  /*e100*/  SHF.R.S32.HI R14, RZ, 0x1f, R3.reuse ;  /* 0x0000001fff0e7819 */ /* 0x100fe20000011403 */
[----:B------:R-:W-:Y:S01]  /*e110*/  IMAD.MOV R15, RZ, RZ, -R3 ;  /* 0x000000ffff0f7224 */ /* 0x000fe200078e0a03 */
[----:B------:R0:W5:Y:S01]  /*e120*/  LD.E.128 R8, desc[UR14][R16.64] ;  /* 0x0000000e10087980 */ /* 0x000162000c101d00 */
[----:B------:R-:W-:-:S02]  /*e130*/  IMAD.U32 R13, RZ, RZ, UR7 ;  /* 0x00000007ff0d7e24 */ /* 0x000fc4000f8e00ff */
[----:B------:R-:W-:Y:S01]  /*e140*/  IMAD R15, R0, R15, R20 ;  /* 0x0000000f000f7224 */ /* 0x000fe200078e0214 */
[----:B------:R-:W-:Y:S01]  /*e150*/  @!PT LDS RZ, [RZ] ;  /* 0x00000000fffff984 */ /* 0x000fe20000000800 */
[----:B------:R-:W-:Y:S01]  /*e160*/  @!PT LDS RZ, [RZ] ;  /* 0x00000000fffff984 */ /* 0x000fe20000000800 */
[----:B------:R-:W-:Y:S01]  /*e170*/  @!PT LDS RZ, [RZ] ;  /* 0x00000000fffff984 */ /* 0x000fe20000000800 */
[----:B------:R-:W-:Y:S01]  /*e180*/  @!PT LDS RZ, [RZ] ;  /* 0x00000000fffff984 */ /* 0x000fe20000000800 */
[----:B------:R2:W-:Y:S06]  /*e190*/  MEMBAR.ALL.CTA ;  /* 0x0000000000007992 */ /* 0x0005ec0000008000 */
[----:B--2---:R-:W2:Y:S01]  /*e1a0*/  FENCE.VIEW.ASYNC.S ;  /* 0x00000000000073c6 */ /* 0x004ea20000000000 */
        /* <DEDUP_REMOVED lines=19> */
[----:B--2---:R1:W0:Y:S01]  /*e2e0*/  SHFL.IDX PT, R14, R0, RZ, 0x1c1f ;  /* 0x001c1fff000e7589 */ /* 0x00422200000e0000 */
[----:B------:R-:W-:Y:S01]  /*e2f0*/  BSSY B1, `(.L_x_11825) ;  /* 0x0000011000017945 */ /* 0x000fe20003800000 */
[----:B------:R-:W-:Y:S02]  /*e300*/  SYNCS.ARRIVE.TRANS64.RED.A1T0 RZ, [UR5], RZ ;  /* 0x000000ffffff79a7 */ /* 0x000fe40008100405 */
[----:B------:R1:W2:Y:S01]  /*e310*/  SHFL.IDX PT, R15, R24, RZ, 0x1c1f ;  /* 0x001c1fff180f7589 */ /* 0x0002a200000e0000 */
[----:B------:R-:W-:Y:S05]  /*e320*/  @P0 BRA `(.L_x_11826) ;  /* 0x0000000000340947 */ /* 0x000fea0003800000 */
[----:B------:R-:W-:Y:S01]  /*e330*/  ULDC UR5, c[0x0][0xac8] ;  /* 0x0002b20000057ab9 */ /* 0x000fe20000000800 */
[----:B------:R-:W-:Y:S01]  /*e340*/  ULDC.64 UR6, c[0x0][0x208] ;  /* 0x0000820000067ab9 */ /* 0x000fe20000000a00 */
[----:B------:R-:W-:Y:S02]  /*e350*/  ISETP.GE.AND P1, PT, R23, UR5, PT ;  /* 0x0000000517007c0c */ /* 0x000fe4000bf26270 */
[----:B------:R-:W-:Y:S02]  /*e360*/  ISETP.GE.AND P2, PT, R146, UR5, PT ;  /* 0x0000000592007c0c */ /* 0x000fe4000bf46270 */
[----:B------:R-:W-:-:S09]  /*e370*/  ISETP.GE.AND P0, PT, R22, UR5, PT ;  /* 0x0000000516007c0c */ /* 0x000fd2000bf06270 */
[CC--:B0-----:R-:W-:Y:S02]  /*e380*/  @!P1 LEA R16, P3, R23.reuse, R14.reuse, 0x1 ;  /* 0x0000000e17109211 */ /* 0x0c1fe400078608ff */
[----:B------:R-:W-:Y:S02]  /*e390*/  @!P2 LEA R20, P4, R146, R14, 0x1 ;  /* 0x0000000e9214a211 */ /* 0x000fe400078808ff */
[----:B--2---:R-:W-:Y:S01]  /*e3a0*/  @!P0 IMAD.WIDE R12, R22, 0x2, R14 ;  /* 0x00000002160c8825 */ /* 0x004fe200078e020e */
[-C--:B------:R-:W-:Y:S02]  /*e3b0*/  @!P1 LEA.HI.X R17, R23, R15.reuse, R156, 0x1, P3 ;  /* 0x0000000f17119211 */ /* 0x080fe400018f0c9c */
[----:B------:R-:W-:Y:S02]  /*e3c0*/  @!P2 LEA.HI.X R21, R146, R15, R155, 0x1, P4 ;  /* 0x0000000f9215a211 */ /* 0x000fe400020f0c9b */
[----:B-----5:R3:W-:Y:S04]  /*e3d0*/  @!P0 ST.E.128 desc[UR6][R12.64], R44 ;  /* 0x0000002c0c008985 */ /* 0x0207e8000c101d06 */
[----:B------:R3:W-:Y:S04]  /*e3e0*/  @!P1 ST.E.128 desc[UR6][R16.64], R48 ;  /* 0x0000003010009985 */ /* 0x0007e8000c101d06 */
[----:B------:R3:W-:Y:S02]  /*e3f0*/  @!P2 ST.E.128 desc[UR6][R20.64], R52 ;  /* 0x000000341400a985 */ /* 0x0007e4000c101d06 */
.L_x_11826:
[----:B------:R-:W-:Y:S05]  /*e400*/  BSYNC B1 ;  /* 0x0000000000017941 */ /* 0x000fea0003800000 */
.L_x_11825:
[----:B------:R-:W-:Y:S01]  /*e410*/  VIADD R3, R25, 0x60 ;  /* 0x0000006019037836 */ /* 0x000fe20000000000 */
[----:B--2---:R2:W4:Y:S04]  /*e420*/  SHFL.IDX PT, R15, R24, 0x1, 0x1c1f ;  /* 0x003c1f00180f7f89 */ /* 0x00452800000e0000 */
[----:B------:R-:W-:Y:S01]  /*e430*/  ISETP.GE.AND P0, PT, R3, R58, PT ;  /* 0x0000003a0300720c */ /* 0x000fe20003f06270 */
[----:B0-----:R2:W0:-:S12]  /*e440*/  SHFL.IDX PT, R14, R0, 0x1, 0x1c1f ;  /* 0x003c1f00000e7f89 */ /* 0x00141800000e0000 */
[----:B--2---:R-:W-:Y:S05]  /*e450*/  @P0 BRA `(.L_x_11827) ;  /* 0x0000000800500947 */ /* 0x004fea0003800000 */
[----:B------:R-:W-:Y:S01]  /*e460*/  ULDC UR5, c[0x0][0xac8] ;  /* 0x0002b20000057ab9 */ /* 0x000fe20000000800 */
[----:B------:R-:W-:Y:S01]  /*e470*/  ULDC.64 UR6, c[0x0][0x208] ;  /* 0x0000820000067ab9 */ /* 0x000fe20000000a00 */
[----:B------:R-:W-:Y:S02]  /*e480*/  ISETP.GE.AND P2, PT, R23, UR5, PT ;  /* 0x0000000517007c0c */ /* 0x000fe4000bf46270 */
[----:B------:R-:W-:-:S11]  /*e490*/  ISETP.GE.AND P1, PT, R22, UR5, PT ;  /* 0x0000000516007c0c */ /* 0x000fd6000bf26270 */
[C---:B0--3--:R-:W-:Y:S02]  /*e4a0*/  @!P2 LEA R16, P0, R23.reuse, R14, 0x1 ;  /* 0x0000000e1710a211 */ /* 0x049fe400078008ff */
[----:B----4-:R-:W-:Y:S02]  /*e4b0*/  @!P1 IMAD.WIDE R12, R22, 0x2, R14 ;  /* 0x00000002160c9825 */ /* 0x010fe400078e020e */
[----:B------:R-:W-:Y:S02]  /*e4c0*/  @!P2 LEA.HI.X R17, R23, R15, R156, 0x1, P0 ;  /* 0x0000000f1711a211 */ /* 0x000fe400000f0c9c */
[----:B------:R-:W-:Y:S01]  /*e4d0*/  ISETP.GE.AND P0, PT, R146, UR5, PT ;  /* 0x0000000592007c0c */ /* 0x000fe2000bf06270 */
[----:B-----5:R2:W-:Y:S04]  /*e4e0*/  @!P1 ST.E.128 desc[UR6][R12.64], R40 ;  /* 0x000000280c009985 */ /* 0x0205e8000c101d06 */
[----:B------:R2:W-:Y:S08]  /*e4f0*/  @!P2 ST.E.128 desc[UR6][R16.64], R4 ;  /* 0x000000041000a985 */ /* 0x0005f0000c101d06 */
[----:B------:R-:W-:Y:S05]  /*e500*/  @P0 BRA `(.L_x_11827) ;  /* 0x0000000800240947 */ /* 0x000fea0003800000 */
[----:B--2---:R-:W-:Y:S01]  /*e510*/  LEA R4, P0, R146, R14, 0x1 ;  /* 0x0000000e92047211 */ /* 0x004fe200078008ff */
[----:B------:R-:W-:-:S03]  /*e520*/  ULDC.64 UR6, c[0x0][0x208] ;  /* 0x0000820000067ab9 */ /* 0x000fc60000000a00 */
[----:B------:R-:W-:-:S05]  /*e530*/  LEA.HI.X R5, R146, R15, R155, 0x1, P0 ;  /* 0x0000000f92057211 */ /* 0x000fca00000f0c9b */
[----:B------:R0:W-:Y:S01]  /*e540*/  ST.E.128 desc[UR6][R4.64], R8 ;  /* 0x0000000804007985 */ /* 0x0001e2000c101d06 */
[----:B------:R-:W-:Y:S05]  /*e550*/  BRA `(.L_x_11827) ;  /* 0x0000000800107947 */ /* 0x000fea0003800000 */
.L_x_11824:
        /* <DEDUP_REMOVED lines=55> */
.L_x_11829:
[----:B------:R-:W-:Y:S05]  /*e8d0*/  BSYNC B1 ;  /* 0x0000000000017941 */ /* 0x000fea0003800000 */
.L_x_11828:
        /* <DEDUP_REMOVED lines=19> */
[----:B------:R-:W-:Y:S02]  /*ea10*/  ULDC.64 UR8, c[0x0][0xae0] ;  /* 0x0002b80000087ab9 */ /* 0x000fe40000000a00 */
        /* <DEDUP_REMOVED lines=24> */
[----:B------:R-:W-:Y:S01]  /*eba0*/  ULDC UR5, c[0x0][0xac8] ;  /* 0x0002b20000057ab9 */ /* 0x000fe20000000800 */
[----:B------:R-:W-:Y:S01]  /*ebb0*/  ULDC.64 UR6, c[0x0][0x208] ;  /* 0x0000820000067ab9 */ /* 0x000fe20000000a00 */
        /* <DEDUP_REMOVED lines=11> */
.L_x_11831:
[----:B------:R-:W-:Y:S05]  /*ec70*/  BSYNC B1 ;  /* 0x0000000000017941 */ /* 0x000fea0003800000 */
.L_x_11830:
[----:B------:R-:W-:Y:S01]  /*ec80*/  VIADD R0, R0, 0x60 ;  /* 0x0000006000007836 */ /* 0x000fe20000000000 */
[----:B--2---:R2:W4:Y:S04]  /*ec90*/  SHFL.IDX PT, R5, R3, 0x1, 0x1c1f ;  /* 0x003c1f0003057f89 */ /* 0x00452800000e0000 */
[----:B------:R-:W-:Y:S01]  /*eca0*/  ISETP.GE.AND P0, PT, R0, R7, PT ;  /* 0x000000070000720c */ /* 0x000fe20003f06270 */
[----:B-1----:R2:W1:-:S12]  /*ecb0*/  SHFL.IDX PT, R4, R6, 0x1, 0x1c1f ;  /* 0x003c1f0006047f89 */ /* 0x00245800000e0000 */
[----:B--2---:R-:W-:Y:S05]  /*ecc0*/  @P0 BRA `(.L_x_11827) ;  /* 0x0000000000340947 */ /* 0x004fea0003800000 */
[----:B------:R-:W-:Y:S01]  /*ecd0*/  ULDC UR5, c[0x0][0xac8] ;  /* 0x0002b20000057ab9 */ /* 0x000fe20000000800 */
[----:B------:R-:W-:Y:S01]  /*ece0*/  ULDC.64 UR6, c[0x0][0x208] ;  /* 0x0000820000067ab9 */ /* 0x000fe20000000a00 */
        /* <DEDUP_REMOVED lines=11> */
.L_x_11827:
[----:B------:R-:W-:Y:S05]  /*eda0*/  BSYNC B0 ;  /* 0x0000000000007941 */ /* 0x000fea0003800000 */
.L_x_11823:
[----:B------:R-:W-:Y:S02]  /*edb0*/  ULDC UR5, c[0x0][0xc38] ;  /* 0x00030e0000057ab9 */ /* 0x000fe40000000800 */
[----:B------:R-:W-:-:S06]  /*edc0*/  UISETP.GE.AND UP0, UPT, UR4, UR5, UPT ;  /* 0x000000050400728c */ /* 0x000fcc000bf06270 */
[----:B------:R-:W-:-:S13]  /*edd0*/  PLOP3.LUT P0, PT, PT, PT, UP0, 0x80, 0x0 ;  /* 0x000000000000781c */ /* 0x000fda0003f0f008 */
[----:B------:R-:W-:Y:S05]  /*ede0*/  @!P0 BRA `(.L_x_11832) ;  /* 0xffffff2000488947 */ /* 0x000fea000383ffff */
[----:B------:R-:W-:Y:S05]  /*edf0*/  EXIT ;  /* 0x000000000000794d */ /* 0x000fea0003800000 */
.L_x_11788:
[----:B------:R-:W-:-:S08]  /*ee00*/  NOP ;  /* 0x0000000000007918 */ /* 0x000fd00000000000 */
[----:B0-----:R-:W0:-:S00]  /*ee10*/  USETMAXREG.DEALLOC.CTAPOOL 0x20 ;  /* 0x00000020000079c8 */ /* 0x001e0000080e0500 */
[----:B0-----:R-:W-:-:S06]  /*ee20*/  LOP3.LUT R0, R0, 0x3, RZ, 0xc0, !PT ;  /* 0x0000000300007812 */ /* 0x001fcc00078ec0ff */
[----:B------:R-:W0:Y:S01]  /*ee30*/  S2UR UR6, SR_CTAID.X ;  /* 0x00000000000679c3 */ /* 0x000e220000002500 */
[----:B------:R-:W-:Y:S02]  /*ee40*/  IMAD.MOV.U32 R23, RZ, RZ, 0x1 ;  /* 0x00000001ff177424 */ /* 0x000fe400078e00ff */
[----:B------:R-:W-:Y:S01]  /*ee50*/  IMAD.MOV.U32 R16, RZ, RZ, RZ ;  /* 0x000000ffff107224 */ /* 0x000fe200078e00ff */
[----:B------:R1:W2:Y:S04]  /*ee60*/  SHFL.IDX PT, R2, R0, RZ, 0x1f ;  /* 0x00001fff00027589 */ /* 0x0002a800000e0000 */
[----:B-1----:R-:W0:Y:S01]  /*ee70*/  LDC R0, c[0x0][0xc38] ;  /* 0x00030e00ff007b82 */ /* 0x002e220000000800 */
[----:B--2---:R-:W-:-:S04]  /*ee80*/  ISETP.NE.AND P0, PT, R2, RZ, PT ;  /* 0x000000ff0200720c */ /* 0x004fc80003f05270 */
[----:B------:R-:W-:-:S05]  /*ee90*/  P2R R2, PR, RZ, 0x1 ;  /* 0x00000001ff027803 */ /* 0x000fca0000000000 */
[----:B------:R1:W-:Y:S04]  /*eea0*/  STL [R1+0x4], R2 ;  /* 0x0000040201007387 */ /* 0x0003e80000100800 */
[----:B------:R1:W-:Y:S01]  /*eeb0*/  STL [R1], RZ ;  /* 0x000000ff01007387 */ /* 0x0003e20000100800 */
[----:B------:R-:W-:Y:S06]  /*eec0*/  @P0 BAR.ARV 0x4, 0x200 ;  /* 0x0108000000000b1d */ /* 0x000fec0000002000 */
[----:B0-----:R-:W-:-:S13]  /*eed0*/  ISETP.LE.AND P0, PT, R0, UR6, PT ;  /* 0x0000000600007c0c */ /* 0x001fda000bf03270 */
[----:B-1----:R-:W-:Y:S05]  /*eee0*/  @P0 BRA `(.L_x_11833) ;  /* 0x0000004400ac0947 */ /* 0x002fea0003800000 */
[----:B------:R-:W0:Y:S01]  /*eef0*/  S2R R6, SR_TID.X ;  /* 0x0000000000067919 */ /* 0x000e220000002100 */
[----:B------:R-:W1:Y:S01]  /*ef00*/  S2UR UR5, SR_CgaCtaId ;  /* 0x00000000000579c3 */ /* 0x000e620000008800 */
[----:B------:R-:W-:Y:S01]  /*ef10*/  UMOV UR4, 0x400 ;  /* 0x0000040000047882 */ /* 0x000fe20000000000 */
[----:B------:R-:W-:Y:S01]  /*ef20*/  IMAD.U32 R28, RZ, RZ, UR6 ;  /* 0x00000006ff1c7e24 */ /* 0x000fe2000f8e00ff */
[----:B------:R2:W-:Y:S01]  /*ef30*/  STL [R1], RZ ;  /* 0x000000ff01007387 */ /* 0x0005e20000100800 */
[----:B------:R-:W-:Y:S01]  /*ef40*/  IMAD.MOV.U32 R23, RZ, RZ, 0x1 ;  /* 0x00000001ff177424 */ /* 0x000fe200078e00ff */
[----:B------:R-:W-:Y:S01]  /*ef50*/  ULDC UR46, c[0x0][0xc] ;  /* 0x00000300002e7ab9 */ /* 0x000fe20000000800 */
[----:B------:R-:W-:Y:S01]  /*ef60*/  IMAD.MOV.U32 R16, RZ, RZ, RZ ;  /* 0x000000ffff107224 */ /* 0x000fe200078e00ff */
[----:B------:R-:W-:Y:S01]  /*ef70*/  ULDC.64 UR38, c[0x0][0x198] ;  /* 0x0000660000267ab9 */ /* 0x000fe20000000a00 */
        /* <DEDUP_REMOVED lines=17> */
[----:B--2---:R-:W-:-:S07]  /*f090*/  LOP3.LUT R0, R0, 0x40, RZ, 0xfc, !PT ;  /* 0x0000004000007812 */ /* 0x004fce00078efcff */
.L_x_11925:
        /* <DEDUP_REMOVED lines=22> */
.L_x_11834:
[----:B------:R-:W-:Y:S01]  /*f200*/  ULDC UR9, c[0x0][0xc54] ;  /* 0x0003150000097ab9 */ /* 0x000fe20000000800 */
[----:B------:R-:W-:Y:S01]  /*f210*/  UMOV UR5, UR8 ;  /* 0x0000000800057c82 */ /* 0x000fe20008000000 */
[----:B------:R-:W-:-:S11]  /*f220*/  UISETP.NE.AND UP0, UPT, UR9, 0x1, UPT ;  /* 0x000000010900788c */ /* 0x000fd6000bf05270 */
[----:B------:R-:W-:Y:S02]  /*f230*/  @UP0 ULDC.64 UR10, c[0x0][0xc58] ;  /* 0x00031600000a0ab9 */ /* 0x000fe40000000a00 */
[----:B------:R-:W-:-:S04]  /*f240*/  UIMAD.WIDE.U32 UR6, UR8, UR10, URZ ;  /* 0x0000000a080672a5 */ /* 0x000fc8000f8e003f */
[----:B------:R-:W-:-:S04]  /*f250*/  @UP0 USHF.R.U32.HI UR5, URZ, UR11, UR7 ;  /* 0x0000000b3f050299 */ /* 0x000fc80008011607 */
[----:B------:R-:W-:-:S12]  /*f260*/  UIMAD UR6, UR5, UR9, URZ ;  /* 0x00000009050672a4 */ /* 0x000fd8000f8e023f */
.L_x_11835:
        /* <DEDUP_REMOVED lines=9> */
[----:B------:R-:W-:Y:S02]  /*f300*/  UIMAD UR8, UR44, 0xc0, URZ ;  /* 0x000000c02c0878a4 */ /* 0x000fe4000f8e023f */
        /* <DEDUP_REMOVED lines=53> */
.L_x_11837:
        /* <DEDUP_REMOVED lines=20> */
.L_x_11840:
[----:B------:R-:W-:Y:S05]  /*f7a0*/  BSYNC B6 ;  /* 0x0000000000067941 */ /* 0x000fea0003800000 */
.L_x_11839:
        /* <DEDUP_REMOVED lines=20> */
.L_x_11843:
        /* <DEDUP_REMOVED lines=15> */
.L_x_11842:
[----:B------:R-:W-:Y:S05]  /*f9e0*/  BSYNC B6 ;  /* 0x0000000000067941 */ /* 0x000fea0003800000 */
.L_x_11841:
        /* <DEDUP_REMOVED lines=21> */
[----:B--2---:R-:W-:Y:S02]  /*fb40*/  SHF.R.S32.HI R24, RZ, 0x1f, R22 ;  /* 0x0000001fff187819 */ /* 0x004fe40000011416 */
[----:B------:R-:W-:Y:S01]  /*fb50*/  SEL R18, R22, RZ, !P1 ;  /* 0x000000ff16127207 */ /* 0x000fe20004800000 */
[----:B------:R-:W-:Y:S06]  /*fb60*/  BRA.DIV UR4, `(.L_x_11844) ;  /* 0x0000004204207947 */ /* 0x000fec000b800000 */
[----:B------:R0:W1:Y:S02]  /*fb70*/  SHFL.IDX PT, R14, R20, RZ, 0x1f ;  /* 0x00001fff140e7589 */ /* 0x00006400000e0000 */
.L_x_11940:
[----:B-1----:R-:W-:Y:S02]  /*fb80*/  ISETP.NE.AND P0, PT, R14, RZ, PT ;  /* 0x000000ff0e00720c */ /* 0x002fe40003f05270 */
[----:B------:R-:W-:-:S04]  /*fb90*/  PLOP3.LUT P2, PT, PT, PT, PT, 0x8, 0x0 ;  /* 0x000000000000781c */ /* 0x000fc80003f4e170 */
[----:B------:R-:W-:-:S07]  /*fba0*/  P2R R25, PR, RZ, 0x4 ;  /* 0x00000004ff197803 */ /* 0x000fce0000000000 */
[----:B------:R-:W-:Y:S05]  /*fbb0*/  @P0 BRA `(.L_x_11845) ;  /* 0x0000000400140947 */ /* 0x000fea0003800000 */
[----:B------:R-:W-:-:S03]  /*fbc0*/  UMOV UR4, 0xffffffff ;  /* 0xffffffff00047882 */ /* 0x000fc60000000000 */
[----:B------:R-:W-:Y:S05]  /*fbd0*/  BRA.DIV UR4, `(.L_x_11846) ;  /* 0x0000004204247947 */ /* 0x000fea000b800000 */
[----:B------:R-:W-:-:S13]  /*fbe0*/  ELECT P6, URZ, PT ;  /* 0x00000000003f782f */ /* 0x000fda00038c0000 */
.L_x_11943:
[----:B------:R-:W-:Y:S05]  /*fbf0*/  @!P6 BRA `(.L_x_11845) ;  /* 0x000000040004e947 */ /* 0x000fea0003800000 */
[----:B------:R-:W-:Y:S01]  /*fc00*/  IMAD.MOV.U32 R18, RZ, RZ, R22 ;  /* 0x000000ffff127224 */ /* 0x000fe200078e0016 */
[----:B------:R-:W-:Y:S06]  /*fc10*/  @!P1 BRA `(.L_x_11847) ;  /* 0x00000000004c9947 */ /* 0x000fec0003800000 */
[----:B------:R-:W1:Y:S01]  /*fc20*/  LDC R6, c[0x0][0x43c] ;  /* 0x00010f00ff067b82 */ /* 0x000e620000000800 */
[----:B------:R-:W-:Y:S01]  /*fc30*/  IMAD.MOV.U32 R0, RZ, RZ, R19 ;  /* 0x000000ffff007224 */ /* 0x000fe200078e0013 */
[----:B------:R-:W-:Y:S01]  /*fc40*/  ULDC.64 UR4, c[0x0][0x428] ;  /* 0x00010a0000047ab9 */ /* 0x000fe20000000a00 */
[----:B------:R-:W-:Y:S01]  /*fc50*/  ULDC.64 UR6, c[0x0][0x208] ;  /* 0x0000820000067ab9 */ /* 0x000fe20000000a00 */
        /* <DEDUP_REMOVED lines=15> */
.L_x_11847:
[----:B------:R-:W2:Y:S01]  /*fd50*/  S2R R0, SR_TID.X ;  /* 0x0000000000007919 */ /* 0x000ea20000002100 */
[----:B-1----:R-:W-:Y:S01]  /*fd60*/  IMAD R3, R16, 0x8, R17 ;  /* 0x0000000810037824 */ /* 0x002fe200078e0211 */
[----:B--2---:R-:W-:Y:S02]  /*fd70*/  LOP3.LUT R2, R0, 0x7f, RZ, 0xc0, !PT ;  /* 0x0000007f00027812 */ /* 0x004fe400078ec0ff */
[----:B------:R-:W-:Y:S02]  /*fd80*/  SHF.L.U32 R0, R23, 0x1f, RZ ;  /* 0x0000001f17007819 */ /* 0x000fe400000006ff */
[----:B------:R-:W-:Y:S02]  /*fd90*/  ISETP.NE.AND P1, PT, R2, RZ, PT ;  /* 0x000000ff0200720c */ /* 0x000fe40003f25270 */
[----:B------:R-:W1:Y:S02]  /*fda0*/  SYNCS.PHASECHK.TRANS64.TRYWAIT P0, [R3+URZ+0x31c40], R0 ;  /* 0x031c4000030075a7 */ /* 0x000e64000800017f */
[----:B-1----:R-:W-:Y:S09]  /*fdb0*/  @!P0 BRA `(.L_x_11848) ;  /* 0x0000003c00cc8947 */ /* 0x002ff20003800000 */
.L_x_11944:
[----:B------:R-:W-:Y:S05]  /*fdc0*/  @P1 BRA `(.L_x_11849) ;  /* 0x0000000000141947 */ /* 0x000fea0003800000 */
[----:B------:R-:W-:Y:S01]  /*fdd0*/  ISETP.NE.AND P0, PT, R29, RZ, PT ;  /* 0x000000ff1d00720c */ /* 0x000fe20003f05270 */
[----:B-1----:R-:W-:-:S04]  /*fde0*/  IMAD.MOV.U32 R0, RZ, RZ, 0x6c00 ;  /* 0x00006c00ff007424 */ /* 0x002fc800078e00ff */
[----:B------:R2:W-:Y:S08]  /*fdf0*/  SYNCS.ARRIVE.TRANS64 RZ, [R3+URZ+0x31c30], R0 ;  /* 0x031c300003ff79a7 */ /* 0x0005f0000800003f */
[----:B------:R-:W-:Y:S05]  /*fe00*/  @!P0 BRA `(.L_x_11849) ;  /* 0x0000000000048947 */ /* 0x000fea0003800000 */
[----:B------:R-:W-:Y:S01]  /*fe10*/  BPT.TRAP 0x1 ;  /* 0x000000040000795c */ /* 0x000fe20000300000 */
.L_x_11849:
        /* <DEDUP_REMOVED lines=16> */
[----:B------:R-:W-:-:S02]  /*ff20*/  UIMAD UR35, UR35, 0x90, URZ ;  /* 0x00000090232378a4 */ /* 0x000fc4000f8e023f */
[----:B------:R-:W-:Y:S01]  /*ff30*/  UIADD3 UR32, UR8, 0x16a00, URZ ;  /* 0x00016a0008207890 */ /* 0x000fe2000fffe03f */
[----:B------:R-:W-:Y:S01]  /*ff40*/  P2R R25, PR, RZ, 0x1 ;  /* 0x00000001ff197803 */ /* 0x000fe20000000000 */
        /* <DEDUP_REMOVED lines=10> */
[----:B------:R1:W-:Y:S02]  /*fff0*/  UTMALDG.4D [UR8], [UR4], desc[UR6] ;  /* 0x00000608040075b4 */ /* 0x0003e40008019000 */
[----:B-1----:R-:W-:Y:S01]  /*10000*/  NOP ;  /* 0x0000000000007918 */ /* 0x002fe20000000000 */
.L_x_11845:
        /* <DEDUP_REMOVED lines=29> */
.L_x_11851:
[----:B------:R-:W-:Y:S05]  /*101e0*/  BSYNC B6 ;  /* 0x0000000000067941 */ /* 0x000fea0003800000 */
.L_x_11850:
[----:B------:R-:W1:Y:S01]  /*101f0*/  LDC R9, c[0x0][0x448] ;  /* 0x00011200ff097b82 */ /* 0x000e620000000800 */
[----:B0-----:R-:W0:Y:S01]  /*10200*/  S2R R20, SR_TID.X ;  /* 0x0000000000147919 */ /* 0x001e220000002100 */
[----:B------:R-:W-:Y:S01]  /*10210*/  IMAD.U32 R6, RZ, RZ, UR44 ;  /* 0x0000002cff067e24 */ /* 0x000fe2000f8e00ff */
[----:B------:R-:W-:Y:S01]  /*10220*/  ULDC.64 UR8, c[0x0][0x2e0] ;  /* 0x0000b80000087ab9 */ /* 0x000fe20000000a00 */
[----:B------:R-:W-:Y:S01]  /*10230*/  UMOV UR4, UR40 ;  /* 0x0000002800047c82 */ /* 0x000fe20008000000 */
[----:B------:R-:W-:Y:S01]  /*10240*/  UIMAD UR6, UR45, UR8, URZ ;  /* 0x000000082d0672a4 */ /* 0x000fe2000f8e023f */
[----:B------:R-:W2:Y:S01]  /*10250*/  S2R R10, SR_TID.X ;  /* 0x00000000000a7919 */ /* 0x000ea20000002100 */
[----:B------:R-:W-:Y:S02]  /*10260*/  UMOV UR5, UR37 ;  /* 0x0000002500057c82 */ /* 0x000fe40008000000 */
        /* <DEDUP_REMOVED lines=16> */
[----:B------:R-:W-:-:S03]  /*10370*/  IMAD R6, R6, 0xc0, R20 ;  /* 0x000000c006067824 */ /* 0x000fc600078e0214 */
        /* <DEDUP_REMOVED lines=9> */
[--C-:B------:R-:W-:Y:S01]  /*10410*/  SHF.R.S32.HI R8, RZ, 0x1f, R7.reuse ;  /* 0x0000001fff087819 */ /* 0x100fe20000011407 */
[----:B------:R-:W-:Y:S02]  /*10420*/  IMAD.MOV R0, RZ, RZ, -R7 ;  /* 0x000000ffff007224 */ /* 0x000fe400078e0a07 */
[----:B------:R-:W-:-:S04]  /*10430*/  IMAD.WIDE.U32 R4, R7, UR8, R2 ;  /* 0x0000000807047c25 */ /* 0x000fc8000f8e0002 */
[----:B------:R-:W-:Y:S02]  /*10440*/  IMAD R8, R8, UR8, RZ ;  /* 0x0000000808087c24 */ /* 0x000fe4000f8e02ff */
[----:B------:R-:W-:Y:S02]  /*10450*/  IMAD R0, R9, R0, R6 ;  /* 0x0000000009007224 */ /* 0x000fe400078e0206 */
[----:B------:R-:W-:Y:S02]  /*10460*/  IMAD R8, R7, UR9, R8 ;  /* 0x0000000907087c24 */ /* 0x000fe4000f8e0208 */
[----:B-1----:R-:W-:Y:S01]  /*10470*/  IMAD.SHL.U32 R20, R21, 0x8, RZ ;  /* 0x0000000815147824 */ /* 0x002fe200078e00ff */
[----:B------:R-:W-:Y:S01]  /*10480*/  SHF.R.S32.HI R7, RZ, 0x1f, R0 ;  /* 0x0000001fff077819 */ /* 0x000fe20000011400 */
[----:B------:R-:W-:Y:S01]  /*10490*/  IMAD.IADD R5, R5, 0x1, R8 ;  /* 0x0000000105057824 */ /* 0x000fe200078e0208 */
[----:B------:R-:W-:Y:S01]  /*104a0*/  LOP3.LUT R21, R21, 0x7f, RZ, 0xc0, !PT ;  /* 0x0000007f15157812 */ /* 0x000fe200078ec0ff */
[----:B------:R-:W0:Y:S01]  /*104b0*/  @P1 LDC R8, c[0x0][0x44c] ;  /* 0x00011300ff081b82 */ /* 0x000e220000000800 */
[----:B------:R-:W-:Y:S01]  /*104c0*/  LOP3.LUT R20, R20, 0x18, RZ, 0xc0, !PT ;  /* 0x0000001814147812 */ /* 0x000fe200078ec0ff */
[----:B------:R-:W-:Y:S01]  /*104d0*/  IMAD R7, R7, UR4, RZ ;  /* 0x0000000407077c24 */ /* 0x000fe2000f8e02ff */
[----:B------:R-:W-:Y:S01]  /*104e0*/  SHF.R.U32.HI R21, RZ, 0x2, R21 ;  /* 0x00000002ff157819 */ /* 0x000fe20000011615 */
[----:B------:R-:W-:-:S04]  /*104f0*/  IMAD.WIDE.U32 R4, R0, UR4, R4 ;  /* 0x0000000400047c25 */ /* 0x000fc8000f8e0004 */
[----:B------:R-:W-:Y:S01]  /*10500*/  IMAD R7, R0, UR5, R7 ;  /* 0x0000000500077c24 */ /* 0x000fe2000f8e0207 */
[----:B------:R-:W-:-:S03]  /*10510*/  LEA R0, P0, R4, UR6, 0x1 ;  /* 0x0000000604007c11 */ /* 0x000fc6000f8008ff */
[----:B------:R-:W-:Y:S02]  /*10520*/  IMAD.IADD R7, R5, 0x1, R7 ;  /* 0x0000000105077824 */ /* 0x000fe400078e0207 */
[----:B------:R-:W1:Y:S03]  /*10530*/  @P1 LDC R5, c[0x0][0x450] ;  /* 0x00011400ff051b82 */ /* 0x000e660000000800 */
[----:B------:R-:W-:Y:S01]  /*10540*/  LEA.HI.X R4, R4, UR7, R7, 0x1, P0 ;  /* 0x0000000704047c11 */ /* 0x000fe200080f0c07 */
[----:B------:R-:W-:-:S04]  /*10550*/  VIADD R7, R6, 0x80 ;  /* 0x0000008006077836 */ /* 0x000fc80000000000 */
        /* <DEDUP_REMOVED lines=12> */
[----:B------:R-:W-:Y:S01]  /*10620*/  IMAD.WIDE.U32 R2, R5, UR4, R2 ;  /* 0x0000000405027c25 */ /* 0x000fe2000f8e0002 */
        /* <DEDUP_REMOVED lines=11> */
[----:B------:R-:W-:Y:S01]  /*106e0*/  IMAD.U32 R6, RZ, RZ, UR44 ;  /* 0x0000002cff067e24 */ /* 0x000fe2000f8e00ff */
[----:B------:R-:W-:Y:S01]  /*106f0*/  ULDC UR4, c[0x0][0x288] ;  /* 0x0000a20000047ab9 */ /* 0x000fe20000000800 */
[----:B------:R-:W-:Y:S01]  /*10700*/  ULDC.64 UR6, c[0x0][0x208] ;  /* 0x0000820000067ab9 */ /* 0x000fe20000000a00 */
[----:B------:R-:W1:Y:S01]  /*10710*/  SHFL.IDX PT, R2, R4, RZ, 0x1c1f ;  /* 0x001c1fff04027589 */ /* 0x000e6200000e0000 */
[----:B------:R-:W-:Y:S02]  /*10720*/  IMAD R5, R9, UR4, RZ ;  /* 0x0000000409057c24 */ /* 0x000fe4000f8e02ff */
[----:B------:R-:W-:Y:S01]  /*10730*/  IMAD R6, R6, 0xc0, R21 ;  /* 0x000000c006067824 */ /* 0x000fe200078e0215 */
[----:B------:R-:W-:Y:S03]  /*10740*/  SHFL.IDX PT, R14, R0, 0x3, 0x1c1f ;  /* 0x007c1f00000e7f89 */ /* 0x000fe600000e0000 */
[C---:B------:R-:W-:Y:S01]  /*10750*/  VIADD R10, R6.reuse, 0x20 ;  /* 0x00000020060a7836 */ /* 0x040fe20000000000 */
        /* <DEDUP_REMOVED lines=26> */
[----:B------:R-:W-:Y:S04]  /*10900*/  SHFL.IDX PT, R0, R7, RZ, 0x1c1f ;  /* 0x001c1fff07007589 */ /* 0x000fe800000e0000 */
[----:B------:R-:W-:Y:S01]  /*10910*/  SHFL.IDX PT, R7, R7, 0x1, 0x1c1f ;  /* 0x003c1f0007077f89 */ /* 0x000fe200000e0000 */
        /* <DEDUP_REMOVED lines=9> */
[----:B------:R-:W-:-:S12]  /*109b0*/  VIADD R10, R6, 0x80 ;  /* 0x00000080060a7836 */ /* 0x000fd80000000000 */
[----:B------:R-:W-:-:S05]  /*109c0*/  @!P4 LEA R14, P3, R20, R14, 0x1 ;  /* 0x0000000e140ec211 */ /* 0x000fca00078608ff */
[----:B--2---:R-:W-:Y:S02]  /*109d0*/  @!P4 IMAD.X R9, RZ, RZ, R4, P3 ;  /* 0x000000ffff09c224 */ /* 0x004fe400018e0604 */
[----:B0-----:R-:W-:Y:S02]  /*109e0*/  @!P4 IMAD.MOV.U32 R2, RZ, RZ, R14 ;  /* 0x000000ffff02c224 */ /* 0x001fe400078e000e */
        /* <DEDUP_REMOVED lines=14> */
.L_x_11957:
[----:B------:R-:W-:Y:S01]  /*10ad0*/  VIADD R6, R6, 0xa0 ;  /* 0x000000a006067836 */ /* 0x000fe20000000000 */
[----:B------:R-:W-:Y:S01]  /*10ae0*/  ULDC.64 UR4, c[0x0][0x208] ;  /* 0x0000820000047ab9 */ /* 0x000fe20000000a00 */
        /* <DEDUP_REMOVED lines=12> */
.L_x_11853:
[----:B------:R-:W-:Y:S02]  /*10bb0*/  PLOP3.LUT P1, PT, P1, P0, PT, 0xa2, 0x0 ;  /* 0x000000000000781c */ /* 0x000fe40000f21472 */
[----:B------:R-:W-:-:S08]  /*10bc0*/  @P0 R2UR P1, UR4, R17 ;  /* 0x00000000110402ca */ /* 0x000fd00000020000 */
[----:B------:R-:W-:-:S05]  /*10bd0*/  @P0 PLOP3.LUT P0, PT, P1, PT, PT, 0x80, 0x0 ;  /* 0x000000000000081c */ /* 0x000fca0000f0f070 */
[----:B------:R-:W-:Y:S01]  /*10be0*/  @!P1 SYNCS.ARRIVE.TRANS64.RED.A0T1 RZ, [UR4+0x31c00], RZ ;  /* 0x031c00ffffff99a7 */ /* 0x000fe20008200404 */
[----:B------:R-:W-:Y:S07]  /*10bf0*/  @!P1 ARRIVES.LDGSTSBAR.64.TRANSCNT [UR4+0x31c00] ;  /* 0x031c0000ff0099b0 */ /* 0x000fee0008000a84 */
[----:B------:R-:W-:Y:S05]  /*10c00*/  @P0 BRA.U.ANY `(.L_x_11853) ;  /* 0xfffffffd00e80947 */ /* 0x000fea000393ffff */
[----:B0-----:R-:W2:Y:S02]  /*10c10*/  LDL.LU R3, [R1] ;  /* 0x0000000001037983 */ /* 0x001ea40000300800 */
[----:B--2---:R-:W-:-:S05]  /*10c20*/  VIADD R3, R3, 0x1 ;  /* 0x0000000103037836 */ /* 0x004fca0000000000 */
[----:B------:R0:W-:Y:S01]  /*10c30*/  STL [R1], R3 ;  /* 0x0000000301007387 */ /* 0x0001e20000100800 */
        /* <DEDUP_REMOVED lines=9> */
.L_x_11958:
[----:B------:R-:W-:Y:S05]  /*10cd0*/  BSYNC B0 ;  /* 0x0000000000007941 */ /* 0x000fea0003800000 */
.L_x_11854:
[----:B------:R-:W-:-:S06]  /*10ce0*/  UISETP.GE.AND UP0, UPT, UR43, 0x2, UPT ;  /* 0x000000022b00788c */ /* 0x000fcc000bf06270 */
[----:B------:R-:W-:-:S13]  /*10cf0*/  PLOP3.LUT P0, PT, PT, PT, UP0, 0x80, 0x0 ;  /* 0x000000000000781c */ /* 0x000fda0003f0f008 */
[----:B------:R-:W-:Y:S05]  /*10d00*/  @!P0 BRA `(.L_x_11856) ;  /* 0x0000002000448947 */ /* 0x000fea0003800000 */
[----:B------:R-:W-:Y:S02]  /*10d10*/  ULOP3.LUT UR4, UR43, 0x1, URZ, 0xc0, !UPT ;  /* 0x000000012b047892 */ /* 0x000fe4000f8ec03f */
[----:B------:R-:W-:Y:S02]  /*10d20*/  IMAD.U32 R7, RZ, RZ, UR43 ;  /* 0x0000002bff077e24 */ /* 0x000fe4000f8e00ff */
[----:B------:R-:W-:Y:S02]  /*10d30*/  UISETP.NE.U32.AND UP0, UPT, UR4, 0x1, UPT ;  /* 0x000000010400788c */ /* 0x000fe4000bf05070 */
[----:B------:R-:W-:-:S04]  /*10d40*/  VIADD R7, R7, 0xfffffffe ;  /* 0xfffffffe07077836 */ /* 0x000fc80000000000 */
[----:B------:R-:W-:Y:S01]  /*10d50*/  IMAD.MOV.U32 R6, RZ, RZ, R7 ;  /* 0x000000ffff067224 */ /* 0x000fe200078e0007 */
[----:B------:R-:W-:-:S13]  /*10d60*/  PLOP3.LUT P0, PT, PT, PT, UP0, 0x80, 0x0 ;  /* 0x000000000000781c */ /* 0x000fda0003f0f008 */
[----:B------:R-:W-:Y:S05]  /*10d70*/  @!P0 BRA `(.L_x_11857) ;  /* 0x0000000800b88947 */ /* 0x000fea0003800000 */
[----:B------:R-:W-:Y:S01]  /*10d80*/  ISETP.NE.AND P1, PT, R25, RZ, PT ;  /* 0x000000ff1900720c */ /* 0x000fe20003f25270 */
[----:B------:R-:W-:Y:S01]  /*10d90*/  VIADD R6, R16, 0x1 ;  /* 0x0000000110067836 */ /* 0x000fe20000000000 */
[----:B------:R-:W-:Y:S04]  /*10da0*/  BSSY B0, `(.L_x_11858) ;  /* 0x00000a7000007945 */ /* 0x000fe80003800000 */
[----:B------:R-:W-:-:S04]  /*10db0*/  ISETP.NE.AND P0, PT, R6, 0x2, PT ;  /* 0x000000020600780c */ /* 0x000fc80003f05270 */
[----:B------:R-:W-:Y:S02]  /*10dc0*/  SEL R8, RZ, 0x1, P0 ;  /* 0x00000001ff087807 */ /* 0x000fe40000000000 */
[----:B------:R-:W-:Y:S02]  /*10dd0*/  SEL R6, R6, RZ, P0 ;  /* 0x000000ff06067207 */ /* 0x000fe40000000000 */
[----:B------:R-:W-:Y:S01]  /*10de0*/  LOP3.LUT R8, R23, R8, RZ, 0x3c, !PT ;  /* 0x0000000817087212 */ /* 0x000fe200078e3cff */
[----:B------:R-:W-:Y:S06]  /*10df0*/  @!P1 BRA `(.L_x_11859) ;  /* 0x0000000800849947 */ /* 0x000fec0003800000 */
[----:B------:R-:W-:Y:S01]  /*10e00*/  ISETP.NE.AND P1, PT, R26, RZ, PT ;  /* 0x000000ff1a00720c */ /* 0x000fe20003f25270 */
[----:B------:R-:W-:Y:S02]  /*10e10*/  IMAD.MOV.U32 R4, RZ, RZ, R18 ;  /* 0x000000ffff047224 */ /* 0x000fe400078e0012 */
[----:B------:R-:W-:-:S10]  /*10e20*/  IMAD.MOV.U32 R9, RZ, RZ, R7 ;  /* 0x000000ffff097224 */ /* 0x000fd400078e0007 */
[----:B------:R-:W-:Y:S05]  /*10e30*/  @!P1 BRA `(.L_x_11860) ;  /* 0x00000000004c9947 */ /* 0x000fea0003800000 */
[----:B------:R-:W1:Y:S01]  /*10e40*/  LDC R9, c[0x0][0x43c] ;  /* 0x00010f00ff097b82 */ /* 0x000e620000000800 */
[----:B------:R-:W-:Y:S01]  /*10e50*/  ULDC.64 UR4, c[0x0][0x428] ;  /* 0x00010a0000047ab9 */ /* 0x000fe20000000a00 */
[----:B------:R-:W-:Y:S01]  /*10e60*/  ULDC.64 UR6, c[0x0][0x208] ;  /* 0x0000820000067ab9 */ /* 0x000fe20000000a00 */
[----:B------:R-:W-:-:S04]  /*10e70*/  IMAD R10, R24, UR4, RZ ;  /* 0x00000004180a7c24 */ /* 0x000fc8000f8e02ff */
[----:B------:R-:W-:Y:S01]  /*10e80*/  IMAD R10, R22, UR5, R10 ;  /* 0x00000005160a7c24 */ /* 0x000fe2000f8e020a */
[----:B-1----:R-:W-:-:S13]  /*10e90*/  ISETP.NE.AND P0, PT, R9, 0x1, PT ;  /* 0x000000010900780c */ /* 0x002fda0003f05270 */
[----:B0-----:R-:W0:Y:S02]  /*10ea0*/  @P0 LDC.64 R2, c[0x0][0x440] ;  /* 0x00011000ff020b82 */ /* 0x001e240000000a00 */
[----:B0-----:R-:W-:-:S04]  /*10eb0*/  @P0 IMAD.HI.U32 R4, R7, R2, RZ ;  /* 0x0000000207040227 */ /* 0x001fc800078e00ff */
[----:B------:R-:W-:Y:S01]  /*10ec0*/  IMAD.MOV.U32 R2, RZ, RZ, R7 ;  /* 0x000000ffff027224 */ /* 0x000fe200078e0007 */
[----:B------:R-:W-:-:S04]  /*10ed0*/  @P0 SHF.R.U32.HI R2, RZ, R3, R4 ;  /* 0x00000003ff020219 */ /* 0x000fc80000011604 */
[--C-:B------:R-:W-:Y:S01]  /*10ee0*/  SHF.R.S32.HI R3, RZ, 0x1f, R2.reuse ;  /* 0x0000001fff037819 */ /* 0x100fe20000011402 */
[----:B------:R-:W-:-:S04]  /*10ef0*/  IMAD.MOV R4, RZ, RZ, -R2 ;  /* 0x000000ffff047224 */ /* 0x000fc800078e0a02 */
[----:B------:R-:W-:Y:S02]  /*10f00*/  IMAD R9, R9, R4, R7 ;  /* 0x0000000409097224 */ /* 0x000fe400078e0207 */
[----:B------:R-:W0:Y:S01]  /*10f10*/  LDC.64 R4, c[0x0][0x418] ;  /* 0x00010600ff047b82 */ /* 0x000e220000000a00 */
[----:B------:R-:W-:-:S04]  /*10f20*/  IMAD.WIDE.U32 R2, R22, UR4, R2 ;  /* 0x0000000416027c25 */ /* 0x000fc8000f8e0002 */
[----:B------:R-:W-:Y:S01]  /*10f30*/  IMAD.IADD R10, R10, 0x1, R3 ;  /* 0x000000010a0a7824 */ /* 0x000fe200078e0203 */
[----:B0-----:R-:W-:-:S04]  /*10f40*/  LEA R4, P0, R2, R4, 0x2 ;  /* 0x0000000402047211 */ /* 0x001fc800078010ff */
[----:B------:R-:W-:-:S05]  /*10f50*/  LEA.HI.X R5, R2, R5, R10, 0x2, P0 ;  /* 0x0000000502057211 */ /* 0x000fca00000f140a */
[----:B------:R1:W5:Y:S04]  /*10f60*/  LDG.E R4, desc[UR6][R4.64] ;  /* 0x0000000604047981 */ /* 0x000368000c1e1900 */
.L_x_11860:
[----:B0-----:R-:W1:Y:S01]  /*10f70*/  S2R R2, SR_TID.X ;  /* 0x0000000000027919 */ /* 0x001e620000002100 */
[----:B------:R-:W-:Y:S01]  /*10f80*/  SHF.L.U32 R3, R8, 0x1f, RZ ;  /* 0x0000001f08037819 */ /* 0x000fe200000006ff */
[----:B------:R-:W-:Y:S01]  /*10f90*/  BSSY B1, `(.L_x_11861) ;  /* 0x0000006000017945 */ /* 0x000fe20003800000 */
[----:B-1----:R-:W-:Y:S01]  /*10fa0*/  LOP3.LUT R5, R2, 0x7f, RZ, 0xc0, !PT ;  /* 0x0000007f02057812 */ /* 0x002fe200078ec0ff */
[----:B------:R-:W-:-:S03]  /*10fb0*/  IMAD R2, R6, 0x8, R17 ;  /* 0x0000000806027824 */ /* 0x000fc600078e0211 */
[----:B------:R-:W-:Y:S01]  /*10fc0*/  ISETP.NE.AND P1, PT, R5, RZ, PT ;  /* 0x000000ff0500720c */ /* 0x000fe20003f25270 */
[----:B------:R-:W0:Y:S02]  /*10fd0*/  SYNCS.PHASECHK.TRANS64.TRYWAIT P0, [R2+URZ+0x31c40], R3 ;  /* 0x031c4003020075a7 */ /* 0x000e24000800017f */
[----:B0-----:R-:W-:Y:S10]  /*10fe0*/  @!P0 BRA `(.L_x_11862) ;  /* 0x00000034008c8947 */ /* 0x001ff40003800000 */
.L_x_11959:
[----:B------:R-:W-:Y:S05]  /*10ff0*/  BSYNC B1 ;  /* 0x0000000000017941 */ /* 0x000fea0003800000 */
.L_x_11861:
[----:B------:R-:W-:Y:S04]  /*11000*/  BSSY B1, `(.L_x_11863) ;  /* 0x0000007000017945 */ /* 0x000fe80003800000 */
[----:B------:R-:W-:Y:S05]  /*11010*/  @P1 BRA `(.L_x_11864) ;  /* 0x0000000000141947 */ /* 0x000fea0003800000 */
[----:B------:R-:W-:Y:S01]  /*11020*/  ISETP.NE.AND P0, PT, R29, RZ, PT ;  /* 0x000000ff1d00720c */ /* 0x000fe20003f05270 */
[----:B0-----:R-:W-:-:S04]  /*11030*/  IMAD.MOV.U32 R3, RZ, RZ, 0x6c00 ;  /* 0x00006c00ff037424 */ /* 0x001fc800078e00ff */
[----:B------:R1:W-:Y:S08]  /*11040*/  SYNCS.ARRIVE.TRANS64 RZ, [R2+URZ+0x31c30], R3 ;  /* 0x031c300302ff79a7 */ /* 0x0003f0000800003f */
[----:B------:R-:W-:Y:S05]  /*11050*/  @!P0 BRA `(.L_x_11864) ;  /* 0x0000000000048947 */ /* 0x000fea0003800000 */
[----:B------:R-:W-:Y:S01]  /*11060*/  BPT.TRAP 0x1 ;  /* 0x000000040000795c */ /* 0x000fe20000300000 */
.L_x_11864:
[----:B------:R-:W-:Y:S05]  /*11070*/  BSYNC B1 ;  /* 0x0000000000017941 */ /* 0x000fea0003800000 */
.L_x_11863:
[----:B------:R-:W-:Y:S01]  /*11080*/  IMAD.MOV.U32 R10, RZ, RZ, RZ ;  /* 0x000000ffff0a7224 */ /* 0x000fe200078e00ff */
[----:B------:R-:W-:Y:S01]  /*11090*/  R2UR UR11, R9 ;  /* 0x00000000090b72ca */ /* 0x000fe200000e0000 */
[----:B01----:R-:W-:Y:S01]  /*110a0*/  IMAD R3, R6, 0x6c00, R17 ;  /* 0x00006c0006037824 */ /* 0x003fe200078e0211 */
        /* <DEDUP_REMOVED lines=9> */
.L_x_11865:
        /* <DEDUP_REMOVED lines=15> */
.L_x_11866:
        /* <DEDUP_REMOVED lines=15> */
.L_x_11867:
        /* <DEDUP_REMOVED lines=14> */
.L_x_11960:
[----:B------:R-:W-:Y:S05]  /*11400*/  BSYNC B1 ;  /* 0x0000000000017941 */ /* 0x000fea0003800000 */
.L_x_11868:
        /* <DEDUP_REMOVED lines=10> */
.L_x_11871:
[----:B------:R-:W-:Y:S05]  /*114b0*/  BSYNC B1 ;  /* 0x0000000000017941 */ /* 0x000fea0003800000 */
.L_x_11870:
[----:B------:R-:W-:Y:S01]  /*114c0*/  R2UR UR6, R2 ;  /* 0x00000000020672ca */ /* 0x000fe200000e0000 */
[--C-:B0-----:R-:W-:Y:S01]  /*114d0*/  IMAD R5, R16, 0x8, R17.reuse ;  /* 0x0000000810057824 */ /* 0x101fe200078e0211 */
[----:B------:R-:W-:Y:S01]  /*114e0*/  R2UR UR7, R3 ;  /* 0x00000000030772ca */ /* 0x000fe200000e0000 */
[----:B------:R-:W-:Y:S01]  /*114f0*/  UIADD3 UR4, UP0, UR38, 0x470, URZ ;  /* 0x0000047026047890 */ /* 0x000fe2000ff1e03f */
[----:B------:R-:W-:Y:S01]  /*11500*/  R2UR UR10, R10 ;  /* 0x000000000a0a72ca */ /* 0x000fe200000e0000 */
[----:B------:R-:W-:Y:S01]  /*11510*/  IMAD R10, R16, 0x6c00, R17 ;  /* 0x00006c00100a7824 */ /* 0x000fe200078e0211 */
[----:B------:R-:W-:Y:S01]  /*11520*/  PLOP3.LUT P0, PT, PT, PT, PT, 0x80, 0x0 ;  /* 0x000000000000781c */ /* 0x000fe20003f0f070 */
[----:B------:R-:W-:Y:S01]  /*11530*/  IMAD R11, R19, 0x90, RZ ;  /* 0x00000090130b7824 */ /* 0x000fe200078e02ff */
[----:B------:R-:W-:Y:S01]  /*11540*/  UIADD3.X UR5, URZ, UR39, URZ, UP0, !UPT ;  /* 0x000000273f057290 */ /* 0x000fe200087fe43f */
[----:B------:R-:W-:Y:S02]  /*11550*/  VIADD R5, R5, 0x31c50 ;  /* 0x00031c5005057836 */ /* 0x000fe40000000000 */
[----:B------:R-:W-:-:S09]  /*11560*/  VIADD R12, R10, 0x200 ;  /* 0x000002000a0c7836 */ /* 0x000fd20000000000 */
.L_x_11872:
        /* <DEDUP_REMOVED lines=15> */
.L_x_11873:
        /* <DEDUP_REMOVED lines=15> */
.L_x_11874:
        /* <DEDUP_REMOVED lines=12> */
.L_x_11859:
[----:B------:R-:W-:Y:S05]  /*11810*/  BSYNC B0 ;  /* 0x0000000000007941 */ /* 0x000fea0003800000 */
.L_x_11858:
[----:B------:R-:W-:Y:S01]  /*11820*/  UIADD3 UR4, UR43, -0x3, URZ ;  /* 0xfffffffd2b047890 */ /* 0x000fe2000fffe03f */
[----:B------:R-:W-:Y:S02]  /*11830*/  IMAD.MOV.U32 R16, RZ, RZ, R6 ;  /* 0x000000ffff107224 */ /* 0x000fe400078e0006 */
[----:B------:R-:W-:-:S03]  /*11840*/  IMAD.MOV.U32 R23, RZ, RZ, R8 ;  /* 0x000000ffff177224 */ /* 0x000fc600078e0008 */
[----:B------:R-:W-:-:S07]  /*11850*/  IMAD.U32 R6, RZ, RZ, UR4 ;  /* 0x00000004ff067e24 */ /* 0x000fce000f8e00ff */
.L_x_11857:
[----:B------:R-:W-:Y:S01]  /*11860*/  ISETP.NE.AND P0, PT, R7, RZ, PT ;  /* 0x000000ff0700720c */ /* 0x000fe20003f05270 */
[----:B------:R-:W-:-:S12]  /*11870*/  BSSY B0, `(.L_x_11856) ;  /* 0x000015a000007945 */ /* 0x000fd80003800000 */
[----:B------:R-:W-:Y:S05]  /*11880*/  @!P0 BRA `(.L_x_11875) ;  /* 0x0000001400608947 */ /* 0x000fea0003800000 */
[----:B------:R-:W-:-:S07]  /*11890*/  IMAD.MOV.U32 R4, RZ, RZ, R18 ;  /* 0x000000ffff047224 */ /* 0x000fce00078e0012 */
.L_x_11910:
[----:B------:R-:W-:Y:S01]  /*118a0*/  ISETP.NE.AND P1, PT, R25, RZ, PT ;  /* 0x000000ff1900720c */ /* 0x000fe20003f25270 */
        /* <DEDUP_REMOVED lines=8> */
[----:B------:R-:W-:Y:S01]  /*11930*/  ISETP.NE.AND P1, PT, R26, RZ, PT ;  /* 0x000000ff1a00720c */ /* 0x000fe20003f25270 */
[----:B------:R-:W-:-:S12]  /*11940*/  IMAD.MOV.U32 R9, RZ, RZ, R6 ;  /* 0x000000ffff097224 */ /* 0x000fd800078e0006 */
[----:B------:R-:W-:Y:S05]  /*11950*/  @!P1 BRA `(.L_x_11878) ;  /* 0x00000000004c9947 */ /* 0x000fea0003800000 */
[----:B------:R-:W1:Y:S01]  /*11960*/  LDC R9, c[0x0][0x43c] ;  /* 0x00010f00ff097b82 */ /* 0x000e620000000800 */
[----:B------:R-:W-:Y:S01]  /*11970*/  ULDC.64 UR4, c[0x0][0x428] ;  /* 0x00010a0000047ab9 */ /* 0x000fe20000000a00 */
[----:B------:R-:W-:Y:S01]  /*11980*/  ULDC.64 UR6, c[0x0][0x208] ;  /* 0x0000820000067ab9 */ /* 0x000fe20000000a00 */
[----:B-1----:R-:W-:-:S13]  /*11990*/  ISETP.NE.AND P0, PT, R9, 0x1, PT ;  /* 0x000000010900780c */ /* 0x002fda0003f05270 */
[----:B0-----:R-:W0:Y:S02]  /*119a0*/  @P0 LDC.64 R2, c[0x0][0x440] ;  /* 0x00011000ff020b82 */ /* 0x001e240000000a00 */
        /* <DEDUP_REMOVED lines=14> */
.L_x_11878:
[----:B0-----:R-:W1:Y:S01]  /*11a90*/  S2R R2, SR_TID.X ;  /* 0x0000000000027919 */ /* 0x001e620000002100 */
[----:B------:R-:W-:Y:S01]  /*11aa0*/  IMAD R3, R7, 0x8, R17 ;  /* 0x0000000807037824 */ /* 0x000fe200078e0211 */
[----:B------:R-:W-:Y:S01]  /*11ab0*/  BSSY B2, `(.L_x_11879) ;  /* 0x0000006000027945 */ /* 0x000fe20003800000 */
[----:B-1----:R-:W-:Y:S02]  /*11ac0*/  LOP3.LUT R5, R2, 0x7f, RZ, 0xc0, !PT ;  /* 0x0000007f02057812 */ /* 0x002fe400078ec0ff */
[----:B------:R-:W-:Y:S02]  /*11ad0*/  SHF.L.U32 R2, R8, 0x1f, RZ ;  /* 0x0000001f08027819 */ /* 0x000fe400000006ff */
[----:B------:R-:W-:Y:S02]  /*11ae0*/  ISETP.NE.AND P1, PT, R5, RZ, PT ;  /* 0x000000ff0500720c */ /* 0x000fe40003f25270 */
[----:B------:R-:W0:Y:S02]  /*11af0*/  SYNCS.PHASECHK.TRANS64.TRYWAIT P0, [R3+URZ+0x31c40], R2 ;  /* 0x031c4002030075a7 */ /* 0x000e24000800017f */
[----:B0-----:R-:W-:Y:S09]  /*11b00*/  @!P0 BRA `(.L_x_11880) ;  /* 0x0000002800ec8947 */ /* 0x001ff20003800000 */
.L_x_11961:
[----:B------:R-:W-:Y:S05]  /*11b10*/  BSYNC B2 ;  /* 0x0000000000027941 */ /* 0x000fea0003800000 */
.L_x_11879:
[----:B------:R-:W-:Y:S04]  /*11b20*/  BSSY B2, `(.L_x_11881) ;  /* 0x0000007000027945 */ /* 0x000fe80003800000 */
[----:B------:R-:W-:Y:S05]  /*11b30*/  @P1 BRA `(.L_x_11882) ;  /* 0x0000000000141947 */ /* 0x000fea0003800000 */
[----:B------:R-:W-:Y:S01]  /*11b40*/  ISETP.NE.AND P0, PT, R29, RZ, PT ;  /* 0x000000ff1d00720c */ /* 0x000fe20003f05270 */
[----:B0-----:R-:W-:-:S04]  /*11b50*/  IMAD.MOV.U32 R2, RZ, RZ, 0x6c00 ;  /* 0x00006c00ff027424 */ /* 0x001fc800078e00ff */
[----:B------:R1:W-:Y:S08]  /*11b60*/  SYNCS.ARRIVE.TRANS64 RZ, [R3+URZ+0x31c30], R2 ;  /* 0x031c300203ff79a7 */ /* 0x0003f0000800003f */
[----:B------:R-:W-:Y:S05]  /*11b70*/  @!P0 BRA `(.L_x_11882) ;  /* 0x0000000000048947 */ /* 0x000fea0003800000 */
[----:B------:R-:W-:Y:S01]  /*11b80*/  BPT.TRAP 0x1 ;  /* 0x000000040000795c */ /* 0x000fe20000300000 */
.L_x_11882:
[----:B------:R-:W-:Y:S05]  /*11b90*/  BSYNC B2 ;  /* 0x0000000000027941 */ /* 0x000fea0003800000 */
.L_x_11881:
[----:B------:R-:W-:Y:S01]  /*11ba0*/  IMAD.MOV.U32 R5, RZ, RZ, RZ ;  /* 0x000000ffff057224 */ /* 0x000fe200078e00ff */
[----:B------:R-:W-:Y:S01]  /*11bb0*/  UIADD3 UR4, UP0, UR38, 0x370, URZ ;  /* 0x0000037026047890 */ /* 0x000fe2000ff1e03f */
[----:B------:R-:W-:Y:S01]  /*11bc0*/  IMAD R12, R7, 0x6c00, R17 ;  /* 0x00006c00070c7824 */ /* 0x000fe200078e0211 */
[----:B------:R-:W-:Y:S01]  /*11bd0*/  PLOP3.LUT P0, PT, PT, PT, PT, 0x80, 0x0 ;  /* 0x000000000000781c */ /* 0x000fe20003f0f070 */
[----:B01----:R-:W-:Y:S01]  /*11be0*/  VIADD R3, R3, 0x31c30 ;  /* 0x00031c3003037836 */ /* 0x003fe20000000000 */
[----:B------:R-:W-:Y:S01]  /*11bf0*/  R2UR UR10, R5 ;  /* 0x00000000050a72ca */ /* 0x000fe200000e0000 */
[----:B------:R-:W-:Y:S01]  /*11c00*/  IMAD R2, R9, 0x90, RZ ;  /* 0x0000009009027824 */ /* 0x000fe200078e02ff */
[----:B------:R-:W-:Y:S01]  /*11c10*/  UIADD3.X UR5, URZ, UR39, URZ, UP0, !UPT ;  /* 0x000000273f057290 */ /* 0x000fe200087fe43f */
[----:B------:R-:W-:Y:S01]  /*11c20*/  VIADD R10, R12, 0x16a00 ;  /* 0x00016a000c0a7836 */ /* 0x000fe20000000000 */
[----:B------:R-:W-:Y:S01]  /*11c30*/  UMOV UR6, 0x0 ;  /* 0x0000000000067882 */ /* 0x000fe20000000000 */
[----:B------:R-:W-:-:S10]  /*11c40*/  UMOV UR7, 0x14f00000 ;  /* 0x14f0000000077882 */ /* 0x000fd40000000000 */
.L_x_11883:
        /* <DEDUP_REMOVED lines=16> */
.L_x_11884:
        /* <DEDUP_REMOVED lines=16> */
.L_x_11885:
        /* <DEDUP_REMOVED lines=15> */
.L_x_11962:
[----:B------:R-:W-:Y:S05]  /*11f40*/  BSYNC B2 ;  /* 0x0000000000027941 */ /* 0x000fea0003800000 */
.L_x_11886:
[----:B------:R-:W-:Y:S01]  /*11f50*/  BSSY B2, `(.L_x_11888) ;  /* 0x0000009000027945 */ /* 0x000fe20003800000 */
[----:B------:R-:W-:Y:S02]  /*11f60*/  IMAD.MOV.U32 R2, RZ, RZ, 0x0 ;  /* 0x00000000ff027424 */ /* 0x000fe400078e00ff */
[----:B------:R-:W-:Y:S01]  /*11f70*/  IMAD.MOV.U32 R3, RZ, RZ, 0x14f00000 ;  /* 0x14f00000ff037424 */ /* 0x000fe200078e00ff */
[----:B------:R-:W-:Y:S06]  /*11f80*/  @P1 BRA `(.L_x_11889) ;  /* 0x0000000000141947 */ /* 0x000fec0003800000 */
[----:B------:R-:W-:Y:S01]  /*11f90*/  ISETP.NE.AND P0, PT, R29, RZ, PT ;  /* 0x000000ff1d00720c */ /* 0x000fe20003f05270 */
[----:B------:R-:W-:-:S04]  /*11fa0*/  IMAD.MOV.U32 R13, RZ, RZ, 0x6c00 ;  /* 0x00006c00ff0d7424 */ /* 0x000fc800078e00ff */
[----:B------:R1:W-:Y:S08]  /*11fb0*/  SYNCS.ARRIVE.TRANS64 RZ, [R12+URZ+0x50], R13 ;  /* 0x0000500d0cff79a7 */ /* 0x0003f0000800003f */
[----:B------:R-:W-:Y:S05]  /*11fc0*/  @!P0 BRA `(.L_x_11889) ;  /* 0x0000000000048947 */ /* 0x000fea0003800000 */
[----:B------:R-:W-:Y:S01]  /*11fd0*/  BPT.TRAP 0x1 ;  /* 0x000000040000795c */ /* 0x000fe20000300000 */
.L_x_11889:
[----:B------:R-:W-:Y:S05]  /*11fe0*/  BSYNC B2 ;  /* 0x0000000000027941 */ /* 0x000fea0003800000 */
.L_x_11888:
[----:B------:R-:W-:Y:S01]  /*11ff0*/  R2UR UR6, R2 ;  /* 0x00000000020672ca */ /* 0x000fe200000e0000 */
[----:B------:R-:W-:Y:S01]  /*12000*/  IMAD R16, R16, 0x6c00, R17 ;  /* 0x00006c0010107824 */ /* 0x000fe200078e0211 */
[----:B------:R-:W-:Y:S01]  /*12010*/  R2UR UR7, R3 ;  /* 0x00000000030772ca */ /* 0x000fe200000e0000 */
[----:B------:R-:W-:Y:S01]  /*12020*/  UIADD3 UR4, UP0, UR38, 0x470, URZ ;  /* 0x0000047026047890 */ /* 0x000fe2000ff1e03f */
[----:B------:R-:W-:Y:S01]  /*12030*/  R2UR UR10, R5 ;  /* 0x00000000050a72ca */ /* 0x000fe200000e0000 */
[----:B------:R-:W-:Y:S01]  /*12040*/  IMAD R5, R19, 0x90, RZ ;  /* 0x0000009013057824 */ /* 0x000fe200078e02ff */
[----:B------:R-:W-:Y:S01]  /*12050*/  PLOP3.LUT P0, PT, PT, PT, PT, 0x80, 0x0 ;  /* 0x000000000000781c */ /* 0x000fe20003f0f070 */
[----:B01----:R-:W-:Y:S01]  /*12060*/  VIADD R12, R12, 0x50 ;  /* 0x000000500c0c7836 */ /* 0x003fe20000000000 */
[----:B------:R-:W-:Y:S01]  /*12070*/  UIADD3.X UR5, URZ, UR39, URZ, UP0, !UPT ;  /* 0x000000273f057290 */ /* 0x000fe200087fe43f */
[----:B------:R-:W-:-:S11]  /*12080*/  VIADD R13, R16, 0x200 ;  /* 0x00000200100d7836 */ /* 0x000fd60000000000 */
.L_x_11890:
        /* <DEDUP_REMOVED lines=15> */
.L_x_11891:
        /* <DEDUP_REMOVED lines=15> */
.L_x_11892:
        /* <DEDUP_REMOVED lines=12> */
.L_x_11877:
[----:B------:R-:W-:Y:S05]  /*12330*/  BSYNC B1 ;  /* 0x0000000000017941 */ /* 0x000fea0003800000 */
.L_x_11876:
        /* <DEDUP_REMOVED lines=9> */
[----:B------:R-:W-:-:S12]  /*123d0*/  VIADD R9, R6, 0xffffffff ;  /* 0xffffffff06097836 */ /* 0x000fd80000000000 */
        /* <DEDUP_REMOVED lines=20> */
.L_x_11895:
        /* <DEDUP_REMOVED lines=8> */
.L_x_11963:
[----:B------:R-:W-:Y:S05]  /*125a0*/  BSYNC B2 ;  /* 0x0000000000027941 */ /* 0x000fea0003800000 */
.L_x_11896:
[----:B------:R-:W-:Y:S04]  /*125b0*/  BSSY B2, `(.L_x_11898) ;  /* 0x0000007000027945 */ /* 0x000fe80003800000 */
[----:B------:R-:W-:Y:S05]  /*125c0*/  @P1 BRA `(.L_x_11899) ;  /* 0x0000000000141947 */ /* 0x000fea0003800000 */
[----:B------:R-:W-:Y:S01]  /*125d0*/  ISETP.NE.AND P0, PT, R29, RZ, PT ;  /* 0x000000ff1d00720c */ /* 0x000fe20003f05270 */
[----:B0-----:R-:W-:-:S04]  /*125e0*/  IMAD.MOV.U32 R3, RZ, RZ, 0x6c00 ;  /* 0x00006c00ff037424 */ /* 0x001fc800078e00ff */
[----:B------:R1:W-:Y:S08]  /*125f0*/  SYNCS.ARRIVE.TRANS64 RZ, [R2+URZ+0x31c30], R3 ;  /* 0x031c300302ff79a7 */ /* 0x0003f0000800003f */
[----:B------:R-:W-:Y:S05]  /*12600*/  @!P0 BRA `(.L_x_11899) ;  /* 0x0000000000048947 */ /* 0x000fea0003800000 */
[----:B------:R-:W-:Y:S01]  /*12610*/  BPT.TRAP 0x1 ;  /* 0x000000040000795c */ /* 0x000fe20000300000 */
.L_x_11899:
[----:B------:R-:W-:Y:S05]  /*12620*/  BSYNC B2 ;  /* 0x0000000000027941 */ /* 0x000fea0003800000 */
.L_x_11898:
        /* <DEDUP_REMOVED lines=12> */
.L_x_11900:
        /* <DEDUP_REMOVED lines=16> */
.L_x_11901:
        /* <DEDUP_REMOVED lines=16> */
.L_x_11902:
        /* <DEDUP_REMOVED lines=15> */
.L_x_11964:
[----:B------:R-:W-:Y:S05]  /*129e0*/  BSYNC B2 ;  /* 0x0000000000027941 */ /* 0x000fea0003800000 */
.L_x_11903:
        /* <DEDUP_REMOVED lines=9> */
.L_x_11906:
[----:B------:R-:W-:Y:S05]  /*12a80*/  BSYNC B2 ;  /* 0x0000000000027941 */ /* 0x000fea0003800000 */
.L_x_11905:
        /* <DEDUP_REMOVED lines=10> */
.L_x_11907:
        /* <DEDUP_REMOVED lines=15> */
.L_x_11908:
        /* <DEDUP_REMOVED lines=15> */
.L_x_11909:
        /* <DEDUP_REMOVED lines=12> */
.L_x_11894:
[----:B------:R-:W-:Y:S05]  /*12dd0*/  BSYNC B1 ;  /* 0x0000000000017941 */ /* 0x000fea0003800000 */
.L_x_11893:
[C---:B------:R-:W-:Y:S01]  /*12de0*/  ISETP.GT.AND P0, PT, R6.reuse, 0x1, PT ;  /* 0x000000010600780c */ /* 0x040fe20003f04270 */
[----:B------:R-:W-:-:S12]  /*12df0*/  VIADD R6, R6, 0xfffffffe ;  /* 0xfffffffe06067836 */ /* 0x000fd80000000000 */
[----:B------:R-:W-:Y:S05]  /*12e00*/  @P0 BRA `(.L_x_11910) ;  /* 0xffffffe800a40947 */ /* 0x000fea000383ffff */
.L_x_11875:
[----:B------:R-:W-:Y:S05]  /*12e10*/  BSYNC B0 ;  /* 0x0000000000007941 */ /* 0x000fea0003800000 */
.L_x_11856:
        /* <DEDUP_REMOVED lines=8> */
[----:B------:R-:W1:Y:S01]  /*12ea0*/  FLO.U32 R0, UR4 ;  /* 0x0000000400007d00 */ /* 0x000e6200080e0000 */
[----:B------:R-:W-:Y:S01]  /*12eb0*/  ULDC.64 UR6, c[0x0][0x208] ;  /* 0x0000820000067ab9 */ /* 0x000fe20000000a00 */
        /* <DEDUP_REMOVED lines=8> */
.L_x_11912:
[----:B------:R-:W-:Y:S05]  /*12f40*/  BSYNC B0 ;  /* 0x0000000000007941 */ /* 0x000fea0003800000 */
.L_x_11911:
[----:B------:R-:W-:Y:S01]  /*12f50*/  ISETP.NE.AND P0, PT, R25, RZ, PT ;  /* 0x000000ff1900720c */ /* 0x000fe20003f05270 */
        /* <DEDUP_REMOVED lines=8> */
.L_x_11965:
[----:B------:R-:W-:Y:S05]  /*12fe0*/  BSYNC B1 ;  /* 0x0000000000017941 */ /* 0x000fea0003800000 */
.L_x_11915:
[----:B------:R-:W-:Y:S04]  /*12ff0*/  BSSY B1, `(.L_x_11917) ;  /* 0x0000007000017945 */ /* 0x000fe80003800000 */
[----:B------:R-:W-:Y:S05]  /*13000*/  @P2 BRA `(.L_x_11918) ;  /* 0x0000000000142947 */ /* 0x000fea0003800000 */
[----:B------:R-:W-:Y:S01]  /*13010*/  ISETP.NE.AND P0, PT, R29, RZ, PT ;  /* 0x000000ff1d00720c */ /* 0x000fe20003f05270 */
[----:B-1----:R-:W-:-:S04]  /*13020*/  IMAD.MOV.U32 R0, RZ, RZ, 0x6c00 ;  /* 0x00006c00ff007424 */ /* 0x002fc800078e00ff */
[----:B------:R2:W-:Y:S08]  /*13030*/  SYNCS.ARRIVE.TRANS64 RZ, [R3+URZ+0x31c50], R0 ;  /* 0x031c500003ff79a7 */ /* 0x0005f0000800003f */
[----:B------:R-:W-:Y:S05]  /*13040*/  @!P0 BRA `(.L_x_11918) ;  /* 0x0000000000048947 */ /* 0x000fea0003800000 */
[----:B------:R-:W-:Y:S01]  /*13050*/  BPT.TRAP 0x1 ;  /* 0x000000040000795c */ /* 0x000fe20000300000 */
.L_x_11918:
[----:B------:R-:W-:Y:S05]  /*13060*/  BSYNC B1 ;  /* 0x0000000000017941 */ /* 0x000fea0003800000 */
.L_x_11917:
[----:B-12---:R-:W-:Y:S01]  /*13070*/  IMAD R0, R16, 0x6c00, R17 ;  /* 0x00006c0010007824 */ /* 0x006fe200078e0211 */
        /* <DEDUP_REMOVED lines=9> */
.L_x_11919:
        /* <DEDUP_REMOVED lines=15> */
.L_x_11920:
        /* <DEDUP_REMOVED lines=15> */
.L_x_11921:
        /* <DEDUP_REMOVED lines=10> */
.L_x_11914:
[----:B------:R-:W-:Y:S05]  /*13390*/  BSYNC B0 ;  /* 0x0000000000007941 */ /* 0x000fea0003800000 */
.L_x_11913:
[----:B------:R-:W-:-:S05]  /*133a0*/  VIADD R16, R16, 0x1 ;  /* 0x0000000110107836 */ /* 0x000fca0000000000 */
[----:B------:R-:W-:-:S04]  /*133b0*/  ISETP.NE.AND P0, PT, R16, 0x2, PT ;  /* 0x000000021000780c */ /* 0x000fc80003f05270 */
[----:B------:R-:W-:Y:S02]  /*133c0*/  SEL R0, RZ, 0x1, P0 ;  /* 0x00000001ff007807 */ /* 0x000fe40000000000 */
[----:B------:R-:W-:Y:S02]  /*133d0*/  SEL R16, R16, RZ, P0 ;  /* 0x000000ff10107207 */ /* 0x000fe40000000000 */
[----:B------:R-:W-:-:S07]  /*133e0*/  LOP3.LUT R23, R23, R0, RZ, 0x3c, !PT ;  /* 0x0000000017177212 */ /* 0x000fce00078e3cff */
.L_x_11838:
[----:B------:R-:W-:Y:S05]  /*133f0*/  BSYNC B7 ;  /* 0x0000000000077941 */ /* 0x000fea0003800000 */
.L_x_11836:
[----:B------:R-:W2:Y:S02]  /*13400*/  LDL R0, [R1+0x4] ;  /* 0x0000040001007983 */ /* 0x000ea40000100800 */
[----:B--2---:R-:W-:-:S13]  /*13410*/  ISETP.NE.AND P0, PT, R0, RZ, PT ;  /* 0x000000ff0000720c */ /* 0x004fda0003f05270 */
        /* <DEDUP_REMOVED lines=10> */
.L_x_11922:
[----:B------:R-:W-:-:S03]  /*134c0*/  UMOV UR4, 0xffffffff ;  /* 0xffffffff00047882 */ /* 0x000fc60000000000 */
[----:B------:R-:W-:Y:S05]  /*134d0*/  BRA.DIV UR4, `(.L_x_11924) ;  /* 0x0000001204dc7947 */ /* 0x000fea000b800000 */
[----:B------:R1:W2:Y:S02]  /*134e0*/  SHFL.IDX PT, R14, R28, RZ, 0x1f ;  /* 0x00001fff1c0e7589 */ /* 0x0002a400000e0000 */
.L_x_11968:
        /* <DEDUP_REMOVED lines=8> */
.L_x_11923:
[----:B------:R-:W-:Y:S02]  /*13570*/  ULDC UR4, c[0x0][0xc38] ;  /* 0x00030e0000047ab9 */ /* 0x000fe40000000800 */
[----:B-1----:R-:W-:-:S13]  /*13580*/  ISETP.GE.AND P0, PT, R28, UR4, PT ;  /* 0x000000041c007c0c */ /* 0x002fda000bf06270 */
[----:B------:R-:W-:Y:S05]  /*13590*/  @!P0 BRA `(.L_x_11925) ;  /* 0xffffffb800c08947 */ /* 0x000fea000383ffff */
.L_x_11833:
[----:B------:R-:W2:Y:S01]  /*135a0*/  LDL.LU R0, [R1] ;  /* 0x0000000001007983 */ /* 0x000ea20000300800 */
[----:B------:R-:W-:Y:S01]  /*135b0*/  BSSY B0, `(.L_x_11926) ;  /* 0x000000b000007945 */ /* 0x000fe20003800000 */
[----:B------:R-:W1:Y:S01]  /*135c0*/  S2R R5, SR_CgaCtaId ;  /* 0x0000000000057919 */ /* 0x000e620000008800 */
[----:B--2---:R-:W-:-:S05]  /*135d0*/  VIADD R0, R0, 0x1 ;  /* 0x0000000100007836 */ /* 0x004fca0000000000 */
        /* <DEDUP_REMOVED lines=8> */
.L_x_11969:
[----:B------:R-:W-:Y:S05]  /*13660*/  BSYNC B0 ;  /* 0x0000000000007941 */ /* 0x000fea0003800000 */
.L_x_11926:
[----:B------:R-:W-:-:S03]  /*13670*/  UMOV UR4, 0xffffffff ;  /* 0xffffffff00047882 */ /* 0x000fc60000000000 */
[----:B------:R-:W-:Y:S05]  /*13680*/  BRA.DIV UR4, `(.L_x_11928) ;  /* 0x0000001204ac7947 */ /* 0x000fea000b800000 */
[----:B-1----:R-:W1:Y:S02]  /*13690*/  S2R R0, SR_TID.X ;  /* 0x0000000000007919 */ /* 0x002e640000002100 */
[----:B-1----:R-:W-:-:S04]  /*136a0*/  SHF.R.U32.HI R0, RZ, 0x5, R0 ;  /* 0x00000005ff007819 */ /* 0x002fc80000011600 */
[----:B------:R-:W-:-:S05]  /*136b0*/  LOP3.LUT R0, R0, 0x3, RZ, 0xc0, !PT ;  /* 0x0000000300007812 */ /* 0x000fca00078ec0ff */
[----:B------:R1:W2:Y:S02]  /*136c0*/  SHFL.IDX PT, R14, R0, RZ, 0x1f ;  /* 0x00001fff000e7589 */ /* 0x0002a400000e0000 */
.L_x_11972:
[----:B--2---:R-:W-:Y:S01]  /*136d0*/  ISETP.NE.AND P0, PT, R14, RZ, PT ;  /* 0x000000ff0e00720c */ /* 0x004fe20003f05270 */
[----:B------:R-:W-:-:S12]  /*136e0*/  BSSY B0, `(.L_x_11929) ;  /* 0x0000026000007945 */ /* 0x000fd80003800000 */
[----:B------:R-:W-:Y:S05]  /*136f0*/  @P0 BRA `(.L_x_11930) ;  /* 0x0000000000900947 */ /* 0x000fea0003800000 */
[----:B------:R-:W-:-:S03]  /*13700*/  UMOV UR4, 0xffffffff ;  /* 0xffffffff00047882 */ /* 0x000fc60000000000 */
[----:B------:R-:W-:Y:S05]  /*13710*/  BRA.DIV UR4, `(.L_x_11931) ;  /* 0x0000001204bc7947 */ /* 0x000fea000b800000 */
[----:B------:R-:W-:-:S13]  /*13720*/  ELECT P6, URZ, PT ;  /* 0x00000000003f782f */ /* 0x000fda00038c0000 */
.L_x_11975:
        /* <DEDUP_REMOVED lines=8> */
.L_x_11932:
        /* <DEDUP_REMOVED lines=12> */
.L_x_11976:
[----:B------:R-:W2:Y:S02]  /*13870*/  SYNCS.PHASECHK.TRANS64.TRYWAIT P0, [R3+URZ], R0 ;  /* 0x00000000030075a7 */ /* 0x000ea4000800017f */
[----:B--2---:R-:W-:Y:S05]  /*13880*/  @!P0 BRA `(.L_x_11934) ;  /* 0x0000001000948947 */ /* 0x004fea0003800000 */
.L_x_11977:
[----:B------:R-:W-:Y:S05]  /*13890*/  @!P2 BRA `(.L_x_11935) ;  /* 0x000000000004a947 */ /* 0x000fea0003800000 */
[----:B------:R-:W-:Y:S01]  /*138a0*/  BPT.TRAP 0x1 ;  /* 0x000000040000795c */ /* 0x000fe20000300000 */
.L_x_11935:
[----:B--2---:R-:W-:-:S04]  /*138b0*/  VIADD R3, R7, 0x31c60 ;  /* 0x00031c6007037836 */ /* 0x004fc80000000000 */
[----:B-1----:R-:W-:-:S04]  /*138c0*/  IMAD R5, R16, 0x8, R3 ;  /* 0x0000000810057824 */ /* 0x002fc800078e0203 */
[----:B------:R-:W1:Y:S02]  /*138d0*/  SYNCS.PHASECHK.TRANS64.TRYWAIT P0, [R5+URZ], R4 ;  /* 0x00000004050075a7 */ /* 0x000e64000800017f */
[----:B-1----:R-:W-:Y:S05]  /*138e0*/  @!P0 BRA `(.L_x_11936) ;  /* 0x0000001000908947 */ /* 0x002fea0003800000 */
.L_x_11978:
[----:B------:R-:W-:-:S07]  /*138f0*/  IMAD R3, R6, 0x8, R3 ;  /* 0x0000000806037824 */ /* 0x000fce00078e0203 */
.L_x_11937:
[----:B--2---:R2:W3:Y:S02]  /*13900*/  SYNCS.PHASECHK.TRANS64.TRYWAIT P0, [R3+URZ], R0 ;  /* 0x00000000030075a7 */ /* 0x0044e4000800017f */
[----:B---3--:R-:W-:Y:S05]  /*13910*/  @!P0 NANOSLEEP.SYNCS 0x989680 ;  /* 0x009896800000895d */ /* 0x008fea0003900000 */
[----:B------:R-:W3:Y:S02]  /*13920*/  @!P0 SYNCS.PHASECHK.TRANS64 P0, [R3+URZ], R0 ;  /* 0x00000000030085a7 */ /* 0x000ee4000800007f */
[----:B---3--:R-:W-:Y:S05]  /*13930*/  @!P0 BRA `(.L_x_11937) ;  /* 0xfffffffc00f08947 */ /* 0x008fea000383ffff */
.L_x_11930:
[----:B------:R-:W-:Y:S05]  /*13940*/  BSYNC B0 ;  /* 0x0000000000007941 */ /* 0x000fea0003800000 */
.L_x_11929:
[----:B------:R-:W-:Y:S05]  /*13950*/  EXIT ;  /* 0x000000000000794d */ /* 0x000fea0003800000 */
.L_x_11794:
[----:B0-----:R-:W-:-:S04]  /*13960*/  IMAD.U32 R3, RZ, RZ, UR37 ;  /* 0x00000025ff037e24 */ /* 0x001fc8000f8e00ff */
[----:B------:R0:W1:Y:S03]  /*13970*/  SYNCS.PHASECHK.TRANS64.TRYWAIT P1, [R3+URZ+0x31c00], R0 ;  /* 0x031c0000030075a7 */ /* 0x000066000802017f */
[----:B-1----:R-:W-:Y:S05]  /*13980*/  @!P1 NANOSLEEP.SYNCS 0x989680 ;  /* 0x009896800000995d */ /* 0x002fea0003900000 */
[----:B------:R-:W1:Y:S02]  /*13990*/  @!P1 SYNCS.PHASECHK.TRANS64 P1, [R3+URZ+0x31c00], R0 ;  /* 0x031c0000030095a7 */ /* 0x000e64000802007f */
[----:B-1----:R-:W-:Y:S05]  /*139a0*/  @!P1 BRA `(.L_x_11794) ;  /* 0xfffffffc00ec9947 */ /* 0x002fea000383ffff */
[----:B------:R-:W-:Y:S05]  /*139b0*/  BRA `(.L_x_11938) ;  /* 0xfffffedc00a47947 */ /* 0x000fea000383ffff */
.L_x_11798:
[----:B-1----:R1:W2:Y:S02]  /*139c0*/  SYNCS.PHASECHK.TRANS64.TRYWAIT P2, [R3+URZ+0x31c30], R0 ;  /* 0x031c3000030075a7 */ /* 0x0022a4000804017f */
[----:B--2---:R-:W-:Y:S05]  /*139d0*/  @!P2 NANOSLEEP.SYNCS 0x989680 ;  /* 0x009896800000a95d */ /* 0x004fea0003900000 */
[----:B------:R-:W2:Y:S02]  /*139e0*/  @!P2 SYNCS.PHASECHK.TRANS64 P2, [R3+URZ+0x31c30], R0 ;  /* 0x031c30000300a5a7 */ /* 0x000ea4000804007f */
[----:B--2---:R-:W-:Y:S05]  /*139f0*/  @!P2 BRA `(.L_x_11798) ;  /* 0xfffffffc00f0a947 */ /* 0x004fea000383ffff */
[----:B------:R-:W-:Y:S05]  /*13a00*/  BRA `(.L_x_11797) ;  /* 0xfffffedc00c87947 */ /* 0x000fea000383ffff */
.L_x_11803:
[----:B-1----:R-:W-:-:S04]  /*13a10*/  IMAD.U32 R5, RZ, RZ, UR4 ;  /* 0x00000004ff057e24 */ /* 0x002fc8000f8e00ff */
[----:B------:R1:W2:Y:S03]  /*13a20*/  SYNCS.PHASECHK.TRANS64.TRYWAIT P3, [R5+URZ+0x31c30], R0 ;  /* 0x031c3000050075a7 */ /* 0x0002a6000806017f */
[----:B--2---:R-:W-:Y:S05]  /*13a30*/  @!P3 NANOSLEEP.SYNCS 0x989680 ;  /* 0x009896800000b95d */ /* 0x004fea0003900000 */
[----:B------:R-:W2:Y:S02]  /*13a40*/  @!P3 SYNCS.PHASECHK.TRANS64 P3, [R5+URZ+0x31c30], R0 ;  /* 0x031c30000500b5a7 */ /* 0x000ea4000806007f */
[----:B--2---:R-:W-:Y:S05]  /*13a50*/  @!P3 BRA `(.L_x_11803) ;  /* 0xfffffffc00ecb947 */ /* 0x004fea000383ffff */
[----:B------:R-:W-:Y:S05]  /*13a60*/  BRA `(.L_x_11800) ;  /* 0xffffff18001c7947 */ /* 0x000fea000383ffff */
.L_x_11807:
[----:B-1----:R-:W-:-:S04]  /*13a70*/  IMAD.U32 R5, RZ, RZ, UR4 ;  /* 0x00000004ff057e24 */ /* 0x002fc8000f8e00ff */
[----:B------:R1:W2:Y:S03]  /*13a80*/  SYNCS.PHASECHK.TRANS64.TRYWAIT P3, [R5+URZ+0x31c50], R0 ;  /* 0x031c5000050075a7 */ /* 0x0002a6000806017f */
[----:B--2---:R-:W-:Y:S05]  /*13a90*/  @!P3 NANOSLEEP.SYNCS 0x989680 ;  /* 0x009896800000b95d */ /* 0x004fea0003900000 */
[----:B------:R-:W2:Y:S02]  /*13aa0*/  @!P3 SYNCS.PHASECHK.TRANS64 P3, [R5+URZ+0x31c50], R0 ;  /* 0x031c50000500b5a7 */ /* 0x000ea4000806007f */
[----:B--2---:R-:W-:Y:S05]  /*13ab0*/  @!P3 BRA `(.L_x_11807) ;  /* 0xfffffffc00ecb947 */ /* 0x004fea000383ffff */
[----:B------:R-:W-:Y:S05]  /*13ac0*/  BRA `(.L_x_11804) ;  /* 0xffffff2c00b87947 */ /* 0x000fea000383ffff */
.L_x_11813:
[----:B-1----:R-:W-:-:S04]  /*13ad0*/  IMAD.U32 R5, RZ, RZ, UR4 ;  /* 0x00000004ff057e24 */ /* 0x002fc8000f8e00ff */
[----:B------:R1:W2:Y:S03]  /*13ae0*/  SYNCS.PHASECHK.TRANS64.TRYWAIT P2, [R5+URZ+0x31c30], R0 ;  /* 0x031c3000050075a7 */ /* 0x0002a6000804017f */
[----:B--2---:R-:W-:Y:S05]  /*13af0*/  @!P2 NANOSLEEP.SYNCS 0x989680 ;  /* 0x009896800000a95d */ /* 0x004fea0003900000 */
[----:B------:R-:W2:Y:S02]  /*13b00*/  @!P2 SYNCS.PHASECHK.TRANS64 P2, [R5+URZ+0x31c30], R0 ;  /* 0x031c30000500a5a7 */ /* 0x000ea4000804007f */
[----:B--2---:R-:W-:Y:S05]  /*13b10*/  @!P2 BRA `(.L_x_11813) ;  /* 0xfffffffc00eca947 */ /* 0x004fea000383ffff */
[----:B------:R-:W-:Y:S05]  /*13b20*/  BRA `(.L_x_11810) ;  /* 0xffffff5800747947 */ /* 0x000fea000383ffff */
.L_x_11817:
[----:B-1----:R-:W-:-:S04]  /*13b30*/  IMAD.U32 R5, RZ, RZ, UR4 ;  /* 0x00000004ff057e24 */ /* 0x002fc8000f8e00ff */
[----:B------:R1:W2:Y:S03]  /*13b40*/  SYNCS.PHASECHK.TRANS64.TRYWAIT P2, [R5+URZ+0x31c50], R0 ;  /* 0x031c5000050075a7 */ /* 0x0002a6000804017f */
[----:B--2---:R-:W-:Y:S05]  /*13b50*/  @!P2 NANOSLEEP.SYNCS 0x989680 ;  /* 0x009896800000a95d */ /* 0x004fea0003900000 */
[----:B------:R-:W2:Y:S02]  /*13b60*/  @!P2 SYNCS.PHASECHK.TRANS64 P2, [R5+URZ+0x31c50], R0 ;  /* 0x031c50000500a5a7 */ /* 0x000ea4000804007f */
[----:B--2---:R-:W-:Y:S05]  /*13b70*/  @!P2 BRA `(.L_x_11817) ;  /* 0xfffffffc00eca947 */ /* 0x004fea000383ffff */
[----:B------:R-:W-:Y:S05]  /*13b80*/  BRA `(.L_x_11814) ;  /* 0xffffff7000107947 */ /* 0x000fea000383ffff */
.L_x_11822:
[----:B-1----:R-:W-:-:S04]  /*13b90*/  IMAD.U32 R7, RZ, RZ, UR5 ;  /* 0x00000005ff077e24 */ /* 0x002fc8000f8e00ff */
[----:B------:R1:W3:Y:S03]  /*13ba0*/  SYNCS.PHASECHK.TRANS64.TRYWAIT P0, [R7+URZ+0x31c50], R6 ;  /* 0x031c5006070075a7 */ /* 0x0002e6000800017f */
[----:B---3--:R-:W-:Y:S05]  /*13bb0*/  @!P0 NANOSLEEP.SYNCS 0x989680 ;  /* 0x009896800000895d */ /* 0x008fea0003900000 */
[----:B------:R-:W3:Y:S02]  /*13bc0*/  @!P0 SYNCS.PHASECHK.TRANS64 P0, [R7+URZ+0x31c50], R6 ;  /* 0x031c5006070085a7 */ /* 0x000ee4000800007f */
[----:B---3--:R-:W-:Y:S05]  /*13bd0*/  @!P0 BRA `(.L_x_11822) ;  /* 0xfffffffc00ec8947 */ /* 0x008fea000383ffff */
[----:B------:R-:W-:Y:S05]  /*13be0*/  BRA `(.L_x_11821) ;  /* 0xffffff8c00f47947 */ /* 0x000fea000383ffff */
.L_x_11844:
[----:B------:R-:W-:Y:S02]  /*13bf0*/  IMAD.MOV.U32 R13, RZ, RZ, R20 ;  /* 0x000000ffff0d7224 */ /* 0x000fe400078e0014 */
[----:B------:R-:W-:Y:S02]  /*13c00*/  IMAD.MOV.U32 R12, RZ, RZ, RZ ;  /* 0x000000ffff0c7224 */ /* 0x000fe400078e00ff */
[----:B------:R-:W-:Y:S02]  /*13c10*/  IMAD.MOV.U32 R11, RZ, RZ, 0x1f ;  /* 0x0000001fff0b7424 */ /* 0x000fe400078e00ff */
[----:B------:R-:W-:-:S07]  /*13c20*/  IMAD.MOV.U32 R15, RZ, RZ, -0x1 ;  /* 0xffffffffff0f7424 */ /* 0x000fce00078e00ff */
[----:B------:R-:W-:Y:S05]  /*13c30*/  WARPSYNC.COLLECTIVE R15, `(.L_x_11939) ;  /* 0x000000000f087348 */ /* 0x000fea0003c00000 */
[----:B------:R0:W1:Y:S02]  /*13c40*/  SHFL.IDX P6, R14, R13, R12, R11 ;  /* 0x0000000c0d0e7389 */ /* 0x00006400000c000b */
[----:B01----:R-:W-:Y:S01]  /*13c50*/  ENDCOLLECTIVE ;  /* 0x000000000000791b */ /* 0x003fe20003800000 */
.L_x_11939:
[----:B------:R-:W-:Y:S05]  /*13c60*/  BRA `(.L_x_11940) ;  /* 0xffffffbc00c47947 */ /* 0x000fea000383ffff */
.L_x_11846:
[----:B------:R-:W-:Y:S01]  /*13c70*/  BSSY B0, `(.L_x_11941) ;  /* 0x0000006000007945 */ /* 0x000fe20003800000 */
[----:B------:R-:W-:-:S07]  /*13c80*/  IMAD.MOV.U32 R15, RZ, RZ, -0x1 ;  /* 0xffffffffff0f7424 */ /* 0x000fce00078e00ff */
[----:B0-----:R-:W-:Y:S05]  /*13c90*/  WARPSYNC.COLLECTIVE R15, `(.L_x_11942) ;  /* 0x000000000f0c7348 */ /* 0x001fea0003c00000 */
[----:B------:R-:W-:Y:S02]  /*13ca0*/  ELECT P6, UR62, PT ;  /* 0x00000000003e782f */ /* 0x000fe400038c0000 */
[----:B------:R-:W-:Y:S01]  /*13cb0*/  MOV R14, UR62 ;  /* 0x0000003e000e7c02 */ /* 0x000fe20008000f00 */
[----:B0-----:R-:W-:Y:S10]  /*13cc0*/  ENDCOLLECTIVE ;  /* 0x000000000000791b */ /* 0x001ff40003800000 */
.L_x_11942:
[----:B------:R-:W-:Y:S05]  /*13cd0*/  BSYNC B0 ;  /* 0x0000000000007941 */ /* 0x000fea0003800000 */
.L_x_11941:
[----:B------:R-:W-:Y:S05]  /*13ce0*/  BRA `(.L_x_11943) ;  /* 0xffffffbc00c07947 */ /* 0x000fea000383ffff */
.L_x_11848:
[----:B-1----:R1:W2:Y:S02]  /*13cf0*/  SYNCS.PHASECHK.TRANS64.TRYWAIT P0, [R3+URZ+0x31c40], R0 ;  /* 0x031c4000030075a7 */ /* 0x0022a4000800017f */
[----:B--2---:R-:W-:Y:S05]  /*13d00*/  @!P0 NANOSLEEP.SYNCS 0x989680 ;  /* 0x009896800000895d */ /* 0x004fea0003900000 */
[----:B------:R-:W2:Y:S02]  /*13d10*/  @!P0 SYNCS.PHASECHK.TRANS64 P0, [R3+URZ+0x31c40], R0 ;  /* 0x031c4000030085a7 */ /* 0x000ea4000800007f */
[----:B--2---:R-:W-:Y:S05]  /*13d20*/  @!P0 BRA `(.L_x_11848) ;  /* 0xfffffffc00f08947 */ /* 0x004fea000383ffff */
[----:B------:R-:W-:Y:S05]  /*13d30*/  BRA `(.L_x_11944) ;  /* 0xffffffc000207947 */ /* 0x000fea000383ffff */
.L_x_11852:
[----:B------:R-:W-:Y:S02]  /*13d40*/  IMAD.MOV.U32 R13, RZ, RZ, R4 ;  /* 0x000000ffff0d7224 */ /* 0x000fe400078e0004 */
[----:B------:R-:W-:Y:S02]  /*13d50*/  IMAD.MOV.U32 R12, RZ, RZ, RZ ;  /* 0x000000ffff0c7224 */ /* 0x000fe400078e00ff */
[----:B------:R-:W-:Y:S02]  /*13d60*/  IMAD.MOV.U32 R11, RZ, RZ, 0x1c1f ;  /* 0x00001c1fff0b7424 */ /* 0x000fe400078e00ff */
[----:B------:R-:W-:Y:S02]  /*13d70*/  IMAD.MOV.U32 R15, RZ, RZ, -0x1 ;  /* 0xffffffffff0f7424 */ /* 0x000fe400078e00ff */
[----:B------:R-:W-:-:S07]  /*13d80*/  IMAD.U32 R6, RZ, RZ, UR44 ;  /* 0x0000002cff067e24 */ /* 0x000fce000f8e00ff */
[----:B------:R-:W-:Y:S05]  /*13d90*/  WARPSYNC.COLLECTIVE R15, `(.L_x_11945) ;  /* 0x000000000f087348 */ /* 0x000fea0003c00000 */
[----:B------:R0:W1:Y:S02]  /*13da0*/  SHFL.IDX P6, R14, R13, R12, R11 ;  /* 0x0000000c0d0e7389 */ /* 0x00006400000c000b */
[----:B01----:R-:W-:Y:S01]  /*13db0*/  ENDCOLLECTIVE ;  /* 0x000000000000791b */ /* 0x003fe20003800000 */
.L_x_11945:
[----:B------:R-:W-:-:S04]  /*13dc0*/  IMAD R6, R6, 0xc0, R21 ;  /* 0x000000c006067824 */ /* 0x000fc800078e0215 */
[----:B------:R-:W-:Y:S02]  /*13dd0*/  VIADD R10, R6, 0x20 ;  /* 0x00000020060a7836 */ /* 0x000fe40000000000 */
[----:B------:R-:W-:Y:S02]  /*13de0*/  IMAD.MOV.U32 R13, RZ, RZ, R0 ;  /* 0x000000ffff0d7224 */ /* 0x000fe400078e0000 */
[----:B------:R-:W-:-:S07]  /*13df0*/  IMAD.MOV.U32 R2, RZ, RZ, R14 ;  /* 0x000000ffff027224 */ /* 0x000fce00078e000e */
[----:B------:R-:W-:Y:S05]  /*13e00*/  WARPSYNC.COLLECTIVE R15, `(.L_x_11946) ;  /* 0x000000000f087348 */ /* 0x000fea0003c00000 */
[----:B------:R0:W1:Y:S02]  /*13e10*/  SHFL.IDX P6, R14, R13, R12, R11 ;  /* 0x0000000c0d0e7389 */ /* 0x00006400000c000b */
[----:B01----:R-:W-:Y:S01]  /*13e20*/  ENDCOLLECTIVE ;  /* 0x000000000000791b */ /* 0x003fe20003800000 */
.L_x_11946:
        /* <DEDUP_REMOVED lines=23> */
.L_x_11947:
[----:B------:R-:W-:Y:S02]  /*13fa0*/  IMAD.MOV.U32 R13, RZ, RZ, R0 ;  /* 0x000000ffff0d7224 */ /* 0x000fe400078e0000 */
[----:B------:R-:W-:-:S07]  /*13fb0*/  IMAD.MOV.U32 R2, RZ, RZ, R14 ;  /* 0x000000ffff027224 */ /* 0x000fce00078e000e */
[----:B------:R-:W-:Y:S05]  /*13fc0*/  WARPSYNC.COLLECTIVE R15, `(.L_x_11948) ;  /* 0x000000000f087348 */ /* 0x000fea0003c00000 */
[----:B------:R0:W1:Y:S02]  /*13fd0*/  SHFL.IDX P6, R14, R13, R12, R11 ;  /* 0x0000000c0d0e7389 */ /* 0x00006400000c000b */
[----:B01----:R-:W-:Y:S01]  /*13fe0*/  ENDCOLLECTIVE ;  /* 0x000000000000791b */ /* 0x003fe20003800000 */
.L_x_11948:
        /* <DEDUP_REMOVED lines=19> */
.L_x_11949:
[----:B------:R-:W-:Y:S02]  /*14120*/  IMAD.MOV.U32 R13, RZ, RZ, R0 ;  /* 0x000000ffff0d7224 */ /* 0x000fe400078e0000 */
[----:B------:R-:W-:-:S07]  /*14130*/  IMAD.MOV.U32 R2, RZ, RZ, R14 ;  /* 0x000000ffff027224 */ /* 0x000fce00078e000e */
[----:B------:R-:W-:Y:S05]  /*14140*/  WARPSYNC.COLLECTIVE R15, `(.L_x_11950) ;  /* 0x000000000f087348 */ /* 0x000fea0003c00000 */
[----:B------:R0:W1:Y:S02]  /*14150*/  SHFL.IDX P6, R14, R13, R12, R11 ;  /* 0x0000000c0d0e7389 */ /* 0x00006400000c000b */
[----:B01----:R-:W-:Y:S01]  /*14160*/  ENDCOLLECTIVE ;  /* 0x000000000000791b */ /* 0x003fe20003800000 */
.L_x_11950:
        /* <DEDUP_REMOVED lines=18> */
.L_x_11951:
[----:B------:R-:W-:Y:S02]  /*14290*/  IMAD.MOV.U32 R13, RZ, RZ, R0 ;  /* 0x000000ffff0d7224 */ /* 0x000fe400078e0000 */
[----:B------:R-:W-:-:S05]  /*142a0*/  VIADD R0, R6, 0x60 ;  /* 0x0000006006007836 */ /* 0x000fca0000000000 */
[----:B------:R-:W-:Y:S01]  /*142b0*/  ISETP.GE.AND P4, PT, R0, R5, PT ;  /* 0x000000050000720c */ /* 0x000fe20003f86270 */
[----:B------:R-:W-:Y:S02]  /*142c0*/  VIADD R0, R6, 0x80 ;  /* 0x0000008006007836 */ /* 0x000fe40000000000 */
[----:B------:R-:W-:-:S10]  /*142d0*/  IMAD.MOV.U32 R4, RZ, RZ, R14 ;  /* 0x000000ffff047224 */ /* 0x000fd400078e000e */
[----:B------:R-:W-:Y:S05]  /*142e0*/  WARPSYNC.COLLECTIVE R15, `(.L_x_11952) ;  /* 0x000000000f087348 */ /* 0x000fea0003c00000 */
[----:B------:R0:W1:Y:S02]  /*142f0*/  SHFL.IDX P6, R14, R13, R12, R11 ;  /* 0x0000000c0d0e7389 */ /* 0x00006400000c000b */
[----:B01----:R-:W-:Y:S01]  /*14300*/  ENDCOLLECTIVE ;  /* 0x000000000000791b */ /* 0x003fe20003800000 */
.L_x_11952:
[----:B------:R-:W-:Y:S01]  /*14310*/  ULDC.64 UR4, c[0x0][0x208] ;  /* 0x0000820000047ab9 */ /* 0x000fe20000000a00 */
[----:B------:R-:W-:Y:S02]  /*14320*/  IMAD.MOV.U32 R13, RZ, RZ, R7 ;  /* 0x000000ffff0d7224 */ /* 0x000fe400078e0007 */
[----:B------:R-:W-:Y:S01]  /*14330*/  IMAD.MOV.U32 R12, RZ, RZ, RZ ;  /* 0x000000ffff0c7224 */ /* 0x000fe200078e00ff */
        /* <DEDUP_REMOVED lines=14> */
.L_x_11953:
[----:B------:R-:W-:Y:S02]  /*14420*/  IMAD.MOV.U32 R13, RZ, RZ, R8 ;  /* 0x000000ffff0d7224 */ /* 0x000fe400078e0008 */
[----:B------:R-:W-:-:S07]  /*14430*/  IMAD.MOV.U32 R0, RZ, RZ, R14 ;  /* 0x000000ffff007224 */ /* 0x000fce00078e000e */
[----:B------:R-:W-:Y:S05]  /*14440*/  WARPSYNC.COLLECTIVE R15, `(.L_x_11954) ;  /* 0x000000000f087348 */ /* 0x000fea0003c00000 */
[----:B------:R0:W1:Y:S02]  /*14450*/  SHFL.IDX P6, R14, R13, R12, R11 ;  /* 0x0000000c0d0e7389 */ /* 0x00006400000c000b */
[----:B01----:R-:W-:Y:S01]  /*14460*/  ENDCOLLECTIVE ;  /* 0x000000000000791b */ /* 0x003fe20003800000 */
.L_x_11954:
[----:B------:R-:W-:Y:S01]  /*14470*/  ULDC.64 UR4, c[0x0][0x208] ;  /* 0x0000820000047ab9 */ /* 0x000fe20000000a00 */
[----:B------:R-:W-:Y:S02]  /*14480*/  IMAD.MOV.U32 R13, RZ, RZ, R7 ;  /* 0x000000ffff0d7224 */ /* 0x000fe400078e0007 */
[----:B------:R-:W-:Y:S01]  /*14490*/  IMAD.MOV.U32 R12, RZ, RZ, 0x1 ;  /* 0x00000001ff0c7424 */ /* 0x000fe200078e00ff */
        /* <DEDUP_REMOVED lines=13> */
.L_x_11955:
[----:B------:R-:W-:Y:S02]  /*14570*/  IMAD.MOV.U32 R13, RZ, RZ, R8 ;  /* 0x000000ffff0d7224 */ /* 0x000fe400078e0008 */
[----:B------:R-:W-:-:S07]  /*14580*/  IMAD.MOV.U32 R7, RZ, RZ, R14 ;  /* 0x000000ffff077224 */ /* 0x000fce00078e000e */
[----:B------:R-:W-:Y:S05]  /*14590*/  WARPSYNC.COLLECTIVE R15, `(.L_x_11956) ;  /* 0x000000000f087348 */ /* 0x000fea0003c00000 */
[----:B------:R0:W1:Y:S02]  /*145a0*/  SHFL.IDX P6, R14, R13, R12, R11 ;  /* 0x0000000c0d0e7389 */ /* 0x00006400000c000b */
[----:B01----:R-:W-:Y:S01]  /*145b0*/  ENDCOLLECTIVE ;  /* 0x000000000000791b */ /* 0x003fe20003800000 */
.L_x_11956:
[----:B------:R-:W-:Y:S05]  /*145c0*/  BRA `(.L_x_11957) ;  /* 0xffffffc400407947 */ /* 0x000fea000383ffff */
.L_x_11855:
[----:B0-----:R0:W1:Y:S02]  /*145d0*/  SYNCS.PHASECHK.TRANS64.TRYWAIT P0, [R17+URZ+0x31c20], R2 ;  /* 0x031c2002110075a7 */ /* 0x001064000800017f */
[----:B-1----:R-:W-:Y:S05]  /*145e0*/  @!P0 NANOSLEEP.SYNCS 0x989680 ;  /* 0x009896800000895d */ /* 0x002fea0003900000 */
[----:B------:R-:W1:Y:S02]  /*145f0*/  @!P0 SYNCS.PHASECHK.TRANS64 P0, [R17+URZ+0x31c20], R2 ;  /* 0x031c2002110085a7 */ /* 0x000e64000800007f */
[----:B-1----:R-:W-:Y:S05]  /*14600*/  @!P0 BRA `(.L_x_11855) ;  /* 0xfffffffc00f08947 */ /* 0x002fea000383ffff */
[----:B------:R-:W-:Y:S05]  /*14610*/  BRA `(.L_x_11958) ;  /* 0xffffffc400ac7947 */ /* 0x000fea000383ffff */
.L_x_11862:
[----:B0-----:R0:W1:Y:S02]  /*14620*/  SYNCS.PHASECHK.TRANS64.TRYWAIT P0, [R2+URZ+0x31c40], R3 ;  /* 0x031c4003020075a7 */ /* 0x001064000800017f */
[----:B-1----:R-:W-:Y:S05]  /*14630*/  @!P0 NANOSLEEP.SYNCS 0x989680 ;  /* 0x009896800000895d */ /* 0x002fea0003900000 */
[----:B------:R-:W1:Y:S02]  /*14640*/  @!P0 SYNCS.PHASECHK.TRANS64 P0, [R2+URZ+0x31c40], R3 ;  /* 0x031c4003020085a7 */ /* 0x000e64000800007f */
[----:B-1----:R-:W-:Y:S05]  /*14650*/  @!P0 BRA `(.L_x_11862) ;  /* 0xfffffffc00f08947 */ /* 0x002fea000383ffff */
[----:B------:R-:W-:Y:S05]  /*14660*/  BRA `(.L_x_11959) ;  /* 0xffffffc800607947 */ /* 0x000fea000383ffff */
.L_x_11869:
[----:B0-----:R0:W1:Y:S02]  /*14670*/  SYNCS.PHASECHK.TRANS64.TRYWAIT P0, [R3+URZ+0x60], R2 ;  /* 0x00006002030075a7 */ /* 0x001064000800017f */
[----:B-1----:R-:W-:Y:S05]  /*14680*/  @!P0 NANOSLEEP.SYNCS 0x989680 ;  /* 0x009896800000895d */ /* 0x002fea0003900000 */
[----:B------:R-:W1:Y:S02]  /*14690*/  @!P0 SYNCS.PHASECHK.TRANS64 P0, [R3+URZ+0x60], R2 ;  /* 0x00006002030085a7 */ /* 0x000e64000800007f */
[----:B-1----:R-:W-:Y:S05]  /*146a0*/  @!P0 BRA `(.L_x_11869) ;  /* 0xfffffffc00f08947 */ /* 0x002fea000383ffff */
[----:B------:R-:W-:Y:S05]  /*146b0*/  BRA `(.L_x_11960) ;  /* 0xffffffcc00507947 */ /* 0x000fea000383ffff */
.L_x_11880:
[----:B0-----:R0:W1:Y:S02]  /*146c0*/  SYNCS.PHASECHK.TRANS64.TRYWAIT P0, [R3+URZ+0x31c40], R2 ;  /* 0x031c4002030075a7 */ /* 0x001064000800017f */
[----:B-1----:R-:W-:Y:S05]  /*146d0*/  @!P0 NANOSLEEP.SYNCS 0x989680 ;  /* 0x009896800000895d */ /* 0x002fea0003900000 */
[----:B------:R-:W1:Y:S02]  /*146e0*/  @!P0 SYNCS.PHASECHK.TRANS64 P0, [R3+URZ+0x31c40], R2 ;  /* 0x031c4002030085a7 */ /* 0x000e64000800007f */
[----:B-1----:R-:W-:Y:S05]  /*146f0*/  @!P0 BRA `(.L_x_11880) ;  /* 0xfffffffc00f08947 */ /* 0x002fea000383ffff */
[----:B------:R-:W-:Y:S05]  /*14700*/  BRA `(.L_x_11961) ;  /* 0xffffffd400007947 */ /* 0x000fea000383ffff */
.L_x_11887:
[----:B0-----:R0:W1:Y:S02]  /*14710*/  SYNCS.PHASECHK.TRANS64.TRYWAIT P0, [R12+URZ+0x60], R23 ;  /* 0x000060170c0075a7 */ /* 0x001064000800017f */
[----:B-1----:R-:W-:Y:S05]  /*14720*/  @!P0 NANOSLEEP.SYNCS 0x989680 ;  /* 0x009896800000895d */ /* 0x002fea0003900000 */
[----:B------:R-:W1:Y:S02]  /*14730*/  @!P0 SYNCS.PHASECHK.TRANS64 P0, [R12+URZ+0x60], R23 ;  /* 0x000060170c0085a7 */ /* 0x000e64000800007f */
[----:B-1----:R-:W-:Y:S05]  /*14740*/  @!P0 BRA `(.L_x_11887) ;  /* 0xfffffffc00f08947 */ /* 0x002fea000383ffff */
[----:B------:R-:W-:Y:S05]  /*14750*/  BRA `(.L_x_11962) ;  /* 0xffffffd400f87947 */ /* 0x000fea000383ffff */
.L_x_11897:
[----:B0-----:R0:W1:Y:S02]  /*14760*/  SYNCS.PHASECHK.TRANS64.TRYWAIT P0, [R2+URZ+0x31c40], R3 ;  /* 0x031c4003020075a7 */ /* 0x001064000800017f */
[----:B-1----:R-:W-:Y:S05]  /*14770*/  @!P0 NANOSLEEP.SYNCS 0x989680 ;  /* 0x009896800000895d */ /* 0x002fea0003900000 */
[----:B------:R-:W1:Y:S02]  /*14780*/  @!P0 SYNCS.PHASECHK.TRANS64 P0, [R2+URZ+0x31c40], R3 ;  /* 0x031c4003020085a7 */ /* 0x000e64000800007f */
[----:B-1----:R-:W-:Y:S05]  /*14790*/  @!P0 BRA `(.L_x_11897) ;  /* 0xfffffffc00f08947 */ /* 0x002fea000383ffff */
[----:B------:R-:W-:Y:S05]  /*147a0*/  BRA `(.L_x_11963) ;  /* 0xffffffdc007c7947 */ /* 0x000fea000383ffff */
.L_x_11904:
[----:B0-----:R0:W1:Y:S02]  /*147b0*/  SYNCS.PHASECHK.TRANS64.TRYWAIT P0, [R8+URZ+0x60], R2 ;  /* 0x00006002080075a7 */ /* 0x001064000800017f */
[----:B-1----:R-:W-:Y:S05]  /*147c0*/  @!P0 NANOSLEEP.SYNCS 0x989680 ;  /* 0x009896800000895d */ /* 0x002fea0003900000 */
[----:B------:R-:W1:Y:S02]  /*147d0*/  @!P0 SYNCS.PHASECHK.TRANS64 P0, [R8+URZ+0x60], R2 ;  /* 0x00006002080085a7 */ /* 0x000e64000800007f */
[----:B-1----:R-:W-:Y:S05]  /*147e0*/  @!P0 BRA `(.L_x_11904) ;  /* 0xfffffffc00f08947 */ /* 0x002fea000383ffff */
[----:B------:R-:W-:Y:S05]  /*147f0*/  BRA `(.L_x_11964) ;  /* 0xffffffe000787947 */ /* 0x000fea000383ffff */
.L_x_11916:
[----:B-1----:R1:W2:Y:S02]  /*14800*/  SYNCS.PHASECHK.TRANS64.TRYWAIT P0, [R3+URZ+0x31c60], R0 ;  /* 0x031c6000030075a7 */ /* 0x0022a4000800017f */
[----:B--2---:R-:W-:Y:S05]  /*14810*/  @!P0 NANOSLEEP.SYNCS 0x989680 ;  /* 0x009896800000895d */ /* 0x004fea0003900000 */
[----:B------:R-:W2:Y:S02]  /*14820*/  @!P0 SYNCS.PHASECHK.TRANS64 P0, [R3+URZ+0x31c60], R0 ;  /* 0x031c6000030085a7 */ /* 0x000ea4000800007f */
[----:B--2---:R-:W-:Y:S05]  /*14830*/  @!P0 BRA `(.L_x_11916) ;  /* 0xfffffffc00f08947 */ /* 0x004fea000383ffff */
[----:B------:R-:W-:Y:S05]  /*14840*/  BRA `(.L_x_11965) ;  /* 0xffffffe400e47947 */ /* 0x000fea000383ffff */
.L_x_11924:
        /* <DEDUP_REMOVED lines=8> */
.L_x_11967:
[----:B------:R-:W-:Y:S05]  /*148d0*/  BSYNC B0 ;  /* 0x0000000000007941 */ /* 0x000fea0003800000 */
.L_x_11966:
[----:B------:R-:W-:Y:S05]  /*148e0*/  BRA `(.L_x_11968) ;  /* 0xffffffec00007947 */ /* 0x000fea000383ffff */
.L_x_11927:
[----:B-1----:R1:W2:Y:S02]  /*148f0*/  SYNCS.PHASECHK.TRANS64.TRYWAIT P0, [R7+URZ+0x31c20], R0 ;  /* 0x031c2000070075a7 */ /* 0x0022a4000800017f */
[----:B--2---:R-:W-:Y:S05]  /*14900*/  @!P0 NANOSLEEP.SYNCS 0x989680 ;  /* 0x009896800000895d */ /* 0x004fea0003900000 */
[----:B------:R-:W2:Y:S02]  /*14910*/  @!P0 SYNCS.PHASECHK.TRANS64 P0, [R7+URZ+0x31c20], R0 ;  /* 0x031c2000070085a7 */ /* 0x000ea4000800007f */
[----:B--2---:R-:W-:Y:S05]  /*14920*/  @!P0 BRA `(.L_x_11927) ;  /* 0xfffffffc00f08947 */ /* 0x004fea000383ffff */
[----:B------:R-:W-:Y:S05]  /*14930*/  BRA `(.L_x_11969) ;  /* 0xffffffec00487947 */ /* 0x000fea000383ffff */
.L_x_11928:
        /* <DEDUP_REMOVED lines=11> */
.L_x_11971:
[----:B------:R-:W-:Y:S05]  /*149f0*/  BSYNC B0 ;  /* 0x0000000000007941 */ /* 0x000fea0003800000 */
.L_x_11970:
[----:B------:R-:W-:Y:S05]  /*14a00*/  BRA `(.L_x_11972) ;  /* 0xffffffec00307947 */ /* 0x000fea000383ffff */
.L_x_11931:
[----:B------:R-:W-:Y:S01]  /*14a10*/  BSSY B1, `(.L_x_11973) ;  /* 0x0000006000017945 */ /* 0x000fe20003800000 */
[----:B------:R-:W-:-:S07]  /*14a20*/  IMAD.MOV.U32 R15, RZ, RZ, -0x1 ;  /* 0xffffffffff0f7424 */ /* 0x000fce00078e00ff */
[----:B01----:R-:W-:Y:S05]  /*14a30*/  WARPSYNC.COLLECTIVE R15, `(.L_x_11974) ;  /* 0x000000000f0c7348 */ /* 0x003fea0003c00000 */
[----:B------:R-:W-:Y:S02]  /*14a40*/  ELECT P6, UR62, PT ;  /* 0x00000000003e782f */ /* 0x000fe400038c0000 */
[----:B------:R-:W-:Y:S01]  /*14a50*/  MOV R14, UR62 ;  /* 0x0000003e000e7c02 */ /* 0x000fe20008000f00 */
[----:B01----:R-:W-:Y:S10]  /*14a60*/  ENDCOLLECTIVE ;  /* 0x000000000000791b */ /* 0x003ff40003800000 */
.L_x_11974:
[----:B------:R-:W-:Y:S05]  /*14a70*/  BSYNC B1 ;  /* 0x0000000000017941 */ /* 0x000fea0003800000 */
.L_x_11973:
[----:B------:R-:W-:Y:S05]  /*14a80*/  BRA `(.L_x_11975) ;  /* 0xffffffec00287947 */ /* 0x000fea000383ffff */
.L_x_11933:
[----:B-1----:R1:W2:Y:S02]  /*14a90*/  SYNCS.PHASECHK.TRANS64.TRYWAIT P0, [R5+URZ], R4 ;  /* 0x00000004050075a7 */ /* 0x0022a4000800017f */
[----:B--2---:R-:W-:Y:S05]  /*14aa0*/  @!P0 NANOSLEEP.SYNCS 0x989680 ;  /* 0x009896800000895d */ /* 0x004fea0003900000 */
[----:B------:R-:W2:Y:S02]  /*14ab0*/  @!P0 SYNCS.PHASECHK.TRANS64 P0, [R5+URZ], R4 ;  /* 0x00000004050085a7 */ /* 0x000ea4000800007f */
[----:B--2---:R-:W-:Y:S05]  /*14ac0*/  @!P0 BRA `(.L_x_11933) ;  /* 0xfffffffc00f08947 */ /* 0x004fea000383ffff */
[----:B------:R-:W-:Y:S05]  /*14ad0*/  BRA `(.L_x_11976) ;  /* 0xffffffec00647947 */ /* 0x000fea000383ffff */
.L_x_11934:
[----:B--2---:R2:W3:Y:S02]  /*14ae0*/  SYNCS.PHASECHK.TRANS64.TRYWAIT P0, [R3+URZ], R0 ;  /* 0x00000000030075a7 */ /* 0x0044e4000800017f */
[----:B---3--:R-:W-:Y:S05]  /*14af0*/  @!P0 NANOSLEEP.SYNCS 0x989680 ;  /* 0x009896800000895d */ /* 0x008fea0003900000 */
[----:B------:R-:W3:Y:S02]  /*14b00*/  @!P0 SYNCS.PHASECHK.TRANS64 P0, [R3+URZ], R0 ;  /* 0x00000000030085a7 */ /* 0x000ee4000800007f */
[----:B---3--:R-:W-:Y:S05]  /*14b10*/  @!P0 BRA `(.L_x_11934) ;  /* 0xfffffffc00f08947 */ /* 0x008fea000383ffff */
[----:B------:R-:W-:Y:S05]  /*14b20*/  BRA `(.L_x_11977) ;  /* 0xffffffec00587947 */ /* 0x000fea000383ffff */
.L_x_11936:
[----:B-1----:R1:W2:Y:S02]  /*14b30*/  SYNCS.PHASECHK.TRANS64.TRYWAIT P0, [R5+URZ], R4 ;  /* 0x00000004050075a7 */ /* 0x0022a4000800017f */
[----:B--2---:R-:W-:Y:S05]  /*14b40*/  @!P0 NANOSLEEP.SYNCS 0x989680 ;  /* 0x009896800000895d */ /* 0x004fea0003900000 */
[----:B------:R-:W2:Y:S02]  /*14b50*/  @!P0 SYNCS.PHASECHK.TRANS64 P0, [R5+URZ], R4 ;  /* 0x00000004050085a7 */ /* 0x000ea4000800007f */
[----:B--2---:R-:W-:Y:S05]  /*14b60*/  @!P0 BRA `(.L_x_11936) ;  /* 0xfffffffc00f08947 */ /* 0x004fea000383ffff */
[----:B------:R-:W-:Y:S05]  /*14b70*/  BRA `(.L_x_11978) ;  /* 0xffffffec005c7947 */ /* 0x000fea000383ffff */
.L_x_11979:
        /* <DEDUP_REMOVED lines=16> */
.L_x_15329:


//--------------------- .text._ZN7cutlass13device_kernelIN5flash11enable_sm90INS1_16FlashAttnFwdSm90INS1_25CollectiveMainloopFwdSm90ILi2EN4cute5tupleIJNS5_1CILi1EEES8_S8_EEENS6_IJNS7_ILi192EEENS7_ILi144EEENS7_ILi96EEEEEELi96ENS_10bfloat16_tEfNS_4arch4Sm90ELb1ELb0ELb0ELb1ELb0ELb0ELb0ELb0ELb1ELb1ELb0ELb0EEENS1_21CollectiveEpilogueFwdINS6_IJSA_SC_SB_EEES9_SE_SG_Li384ELb1ELb1ELb0ELb0EEENS1_36VarlenDynamicPersistentTileSchedulerILi192ELi144ELi384ELi128ELb0ELb1ELb1ELb1ELb1ELb1EEEEEEEEEvNT_6ParamsE --------------------------
	.section	.text._ZN7cutlass13device_kernelIN5flash11enable_sm90INS1_16FlashAttnFwdSm90INS1_25CollectiveMainloopFwdSm90ILi2EN4cute5tupleIJNS5_1CILi1EEES8_S8_EEENS6_IJNS7_ILi192EEENS7_ILi144EEENS7_ILi96EEEEEELi96ENS_10bfloat16_tEfNS_4arch4Sm90ELb1ELb0ELb0ELb1ELb0ELb0ELb0ELb0ELb1ELb1ELb0ELb0EEENS1_21CollectiveEpilogueFwdINS6_IJSA_SC_SB_EEES9_SE_SG_Li384ELb1ELb1ELb0ELb0EEENS1_36VarlenDynamicPersistentTileSchedulerILi192ELi144ELi384ELi128ELb0ELb1ELb1ELb1ELb1ELb1EEEEEEEEEvNT_6ParamsE,"ax",@progbits
	.align	128
.text._ZN7cutlass13device_kernelIN5flash11enable_sm90INS1_16FlashAttnFwdSm90INS1_25CollectiveMainloopFwdSm90ILi2EN4cute5tupleIJNS5_1CILi1EEES8_S8_EEENS6_IJNS7_ILi192EEENS7_ILi144EEENS7_ILi96EEEEEELi96ENS_10bfloat16_tEfNS_4arch4Sm90ELb1ELb0ELb0ELb1ELb0ELb0ELb0ELb0ELb1ELb1ELb0ELb0EEENS1_21CollectiveEpilogueFwdINS6_IJSA_SC_SB_EEES9_SE_SG_Li384ELb1ELb1ELb0ELb0EEENS1_36VarlenDynamicPersistentTileSchedulerILi192ELi144ELi384ELi128ELb0ELb1ELb1ELb1ELb1ELb1EEEEEEEEEvNT_6ParamsE:
        .type           _ZN7cutlass13device_kernelIN5flash11enable_sm90INS1_16FlashAttnFwdSm90INS1_25CollectiveMainloopFwdSm90ILi2EN4cute5tupleIJNS5_1CILi1EEES8_S8_EEENS6_IJNS7_ILi192EEENS7_ILi144EEENS7_ILi96EEEEEELi96ENS_10bfloat16_tEfNS_4arch4Sm90ELb1ELb0ELb0ELb1ELb0ELb0ELb0ELb0ELb1ELb1ELb0ELb0EEENS1_21CollectiveEpilogueFwdINS6_IJSA_SC_SB_EEES9_SE_SG_Li384ELb1ELb1ELb0ELb0EEENS1_36VarlenDynamicPersistentTileSchedulerILi192ELi144ELi384ELi128ELb0ELb1ELb1ELb1ELb1ELb1EEEEEEEEEvNT_6ParamsE,@function
        .size           _ZN7cutlass13device_kernelIN5flash11enable_sm90INS1_16FlashAttnFwdSm90INS1_25CollectiveMainloopFwdSm90ILi2EN4cute5tupleIJNS5_1CILi1EEES8_S8_EEENS6_IJNS7_ILi192EEENS7_ILi144EEENS7_ILi96EEEEEELi96ENS_10bfloat16_tEfNS_4arch4Sm90ELb1ELb0ELb0ELb1ELb0ELb0ELb0ELb0ELb1ELb1ELb0ELb0EEENS1_21CollectiveEpilogueFwdINS6_IJSA_SC_SB_EEES9_SE_SG_Li384ELb1ELb1ELb0ELb0EEENS1_36VarlenDynamicPersistentTileSchedulerILi192ELi144ELi384ELi128ELb0ELb1ELb1ELb1ELb1ELb1EEEEEEEEEvNT_6ParamsE,(.L_x_15330 - _ZN7cutlass13device_kernelIN5flash11enable_sm90INS1_16FlashAttnFwdSm90INS1_25CollectiveMainloopFwdSm90ILi2EN4cute5tupleIJNS5_1CILi1EEES8_S8_EEENS6_IJNS7_ILi192EEENS7_ILi144EEENS7_ILi96EEEEEELi96ENS_10bfloat16_tEfNS_4arch4Sm90ELb1ELb0ELb0ELb1ELb0ELb0ELb0ELb0ELb1ELb1ELb0ELb0EEENS1_21CollectiveEpilogueFwdINS6_IJSA_SC_SB_EEES9_SE_SG_Li384ELb1ELb1ELb0ELb0EEENS1_36VarlenDynamicPersistentTileSchedulerILi192ELi144ELi384ELi128ELb0ELb1ELb1ELb1ELb1ELb1EEEEEEEEEvNT_6ParamsE)
        .other          _ZN7cutlass13device_kernelIN5flash11enable_sm90INS1_16FlashAttnFwdSm90INS1_25CollectiveMainloopFwdSm90ILi2EN4cute5tupleIJNS5_1CILi1EEES8_S8_EEENS6_IJNS7_ILi192EEENS7_ILi144EEENS7_ILi96EEEEEELi96ENS_10bfloat16_tEfNS_4arch4Sm90ELb1ELb0ELb0ELb1ELb0ELb0ELb0ELb0ELb1ELb1ELb0ELb0EEENS1_21CollectiveEpilogueFwdINS6_IJSA_SC_SB_EEES9_SE_SG_Li384ELb1ELb1ELb0ELb0EEENS1_36VarlenDynamicPersistentTileSchedulerILi192ELi144ELi384ELi128ELb0ELb1ELb1ELb1ELb1ELb1EEEEEEEEEvNT_6ParamsE,@"STO_CUDA_ENTRY STV_DEFAULT"
_ZN7cutlass13device_kernelIN5flash11enable_sm90INS1_16FlashAttnFwdSm90INS1_25CollectiveMainloopFwdSm90ILi2EN4cute5tupleIJNS5_1CILi1EEES8_S8_EEENS6_IJNS7_ILi192EEENS7_ILi144EEENS7_ILi96EEEEEELi96ENS_10bfloat16_tEfNS_4arch4Sm90ELb1ELb0ELb0ELb1ELb0ELb0ELb0ELb0ELb1ELb1ELb0ELb0EEENS1_21CollectiveEpilogueFwdINS6_IJSA_SC_SB_EEES9_SE_SG_Li384ELb1ELb1ELb0ELb0EEENS1_36VarlenDynamicPersistentTileSchedulerILi192ELi144ELi384ELi128ELb0ELb1ELb1ELb1ELb1ELb1EEEEEEEEEvNT_6ParamsE:
        /* <DEDUP_REMOVED lines=18> */
.L_x_11981:
[----:B------:R-:W-:Y:S05]  /*0120*/  BSYNC B0 ;  /* 0x0000000000007941 */ /* 0x000fea0003800000 */
.L_x_11980:
        /* <DEDUP_REMOVED lines=41> */
.L_x_11982:
        /* <DEDUP_REMOVED lines=22> */
.L_x_11983:
        /* <DEDUP_REMOVED lines=18> */
.L_x_11984:
        /* <DEDUP_REMOVED lines=22> */
.L_x_11985:
        /* <DEDUP_REMOVED lines=22> */
.L_x_11986:
        /* <DEDUP_REMOVED lines=8> */
.L_x_11988:
[----:B------:R-:W-:-:S08]  /*0980*/  NOP ;  /* 0x0000000000007918 */ /* 0x000fd00000000000 */
[----:B------:R-:W1:Y:S02]  /*0990*/  USETMAXREG.TRY_ALLOC.CTAPOOL UP0, 0xa0 ;  /* 0x000000a0000079c8 */ /* 0x000e640008000600 */
[----:B-1----:R-:W-:-:S13]  /*09a0*/  PLOP3.LUT P0, PT, PT, PT, UP0, 0x80, 0x0 ;  /* 0x000000000000781c */ /* 0x002fda0003f0f008 */
[----:B------:R-:W-:Y:S05]  /*09b0*/  @!P0 BRA `(.L_x_11988) ;  /* 0xfffffffc00f08947 */ /* 0x000fea000383ffff */
[----:B0-----:R-:W0:Y:S01]  /*09c0*/  S2R R2, SR_TID.X ;  /* 0x0000000000027919 */ /* 0x001e220000002100 */
        /* <DEDUP_REMOVED lines=13> */
[----:B------:R-:W2:Y:S01]  /*0aa0*/  LDL R3, [R1+0x34] ;  /* 0x0000340001037983 */ /* 0x000ea20000100800 */
[----:B------:R-:W-:Y:S01]  /*0ab0*/  VIADD R10, R2, 0xffffff80 ;  /* 0xffffff80020a7836 */ /* 0x000fe20000000000 */
[----:B------:R-:W-:Y:S01]  /*0ac0*/  R2UR UR5, R33 ;  /* 0x00000000210572ca */ /* 0x000fe200000e0000 */
[----:B------:R-:W-:Y:S01]  /*0ad0*/  UMOV UR38, URZ ;  /* 0x0000003f00267c82 */ /* 0x000fe20008000000 */
[----:B------:R-:W-:Y:S01]  /*0ae0*/  R2UR UR6, R34 ;  /* 0x00000000220672ca */ /* 0x000fe200000e0000 */
[----:B------:R-:W-:Y:S01]  /*0af0*/  UMOV UR36, URZ ;  /* 0x0000003f00247c82 */ /* 0x000fe20008000000 */
[----:B------:R-:W-:-:S04]  /*0b00*/  SHF.R.S32.HI R0, RZ, 0x1f, R10 ;  /* 0x0000001fff007819 */ /* 0x000fc8000001140a */
[CC--:B------:R-:W-:Y:S02]  /*0b10*/  LEA.HI R2, R0.reuse, R10.reuse, RZ, 0x4 ;  /* 0x0000000a00027211 */ /* 0x0c0fe400078f20ff */
[CC--:B------:R-:W-:Y:S02]  /*0b20*/  LEA.HI R5, R0.reuse, R10.reuse, RZ, 0x5 ;  /* 0x0000000a00057211 */ /* 0x0c0fe400078f28ff */
[----:B------:R-:W-:Y:S02]  /*0b30*/  LEA.HI R153, R0, R10, RZ, 0x7 ;  /* 0x0000000a00997211 */ /* 0x000fe400078f38ff */
[----:B------:R-:W-:Y:S02]  /*0b40*/  SHF.R.S32.HI R8, RZ, 0x5, R5 ;  /* 0x00000005ff087819 */ /* 0x000fe40000011405 */
[----:B------:R-:W-:Y:S02]  /*0b50*/  SHF.R.S32.HI R5, RZ, 0x4, R2 ;  /* 0x00000004ff057819 */ /* 0x000fe40000011402 */
[----:B------:R-:W-:-:S02]  /*0b60*/  LOP3.LUT R152, R153, 0xffffff80, RZ, 0xc0, !PT ;  /* 0xffffff8099987812 */ /* 0x000fc400078ec0ff */
[----:B------:R-:W-:Y:S02]  /*0b70*/  SHF.R.S32.HI R153, RZ, 0x7, R153 ;  /* 0x00000007ff997819 */ /* 0x000fe40000011499 */
[----:B------:R-:W-:Y:S01]  /*0b80*/  LEA.HI R150, R0, R10, RZ, 0x2 ;  /* 0x0000000a00967211 */ /* 0x000fe200078f10ff */
[----:B------:R-:W-:-:S03]  /*0b90*/  IMAD.IADD R152, R10, 0x1, -R152 ;  /* 0x000000010a987824 */ /* 0x000fc600078e0a98 */
[----:B------:R-:W-:Y:S02]  /*0ba0*/  LOP3.LUT R149, R150, 0xfffffffc, RZ, 0xc0, !PT ;  /* 0xfffffffc96957812 */ /* 0x000fe400078ec0ff */
[----:B------:R-:W-:Y:S02]  /*0bb0*/  SHF.R.S32.HI R9, RZ, 0x1f, R152 ;  /* 0x0000001fff097819 */ /* 0x000fe40000011498 */
[----:B------:R-:W-:Y:S01]  /*0bc0*/  SHF.R.S32.HI R150, RZ, 0x2, R150 ;  /* 0x00000002ff967819 */ /* 0x000fe20000011496 */
[----:B------:R-:W-:-:S04]  /*0bd0*/  IMAD.IADD R149, R10, 0x1, -R149 ;  /* 0x000000010a957824 */ /* 0x000fc800078e0a95 */
[----:B------:R-:W-:-:S04]  /*0be0*/  IMAD.SHL.U32 R23, R149, 0x8, RZ ;  /* 0x0000000895177824 */ /* 0x000fc800078e00ff */
[C---:B------:R-:W-:Y:S02]  /*0bf0*/  VIADD R145, R23.reuse, 0x20 ;  /* 0x0000002017917836 */ /* 0x040fe40000000000 */
[----:B------:R-:W-:-:S05]  /*0c00*/  VIADD R147, R23, 0x40 ;  /* 0x0000004017937836 */ /* 0x000fca0000000000 */
[----:B------:R-:W-:Y:S02]  /*0c10*/  SHF.R.S32.HI R157, RZ, 0x1f, R147 ;  /* 0x0000001fff9d7819 */ /* 0x000fe40000011493 */
[----:B--2---:R-:W-:Y:S02]  /*0c20*/  R2UR UR4, R3 ;  /* 0x00000000030472ca */ /* 0x004fe400000e0000 */
[C---:B------:R-:W-:Y:S02]  /*0c30*/  LOP3.LUT R3, R2.reuse, 0xfffffff0, RZ, 0xc0, !PT ;  /* 0xfffffff002037812 */ /* 0x040fe400078ec0ff */
[----:B------:R-:W-:-:S03]  /*0c40*/  LEA.HI R2, R2, R5, RZ, 0x1 ;  /* 0x0000000502027211 */ /* 0x000fc600078f08ff */
[----:B------:R-:W-:Y:S01]  /*0c50*/  IMAD.IADD R3, R10, 0x1, -R3 ;  /* 0x000000010a037824 */ /* 0x000fe200078e0a03 */
[----:B------:R-:W-:-:S04]  /*0c60*/  LOP3.LUT R2, R2, 0x1ffffffe, RZ, 0xc0, !PT ;  /* 0x1ffffffe02027812 */ /* 0x000fc800078ec0ff */
[----:B------:R-:W-:Y:S01]  /*0c70*/  SHF.R.S32.HI R4, RZ, 0x1f, R3 ;  /* 0x0000001fff047819 */ /* 0x000fe20000011403 */
[----:B------:R-:W-:Y:S01]  /*0c80*/  IMAD.IADD R2, R5, 0x1, -R2 ;  /* 0x0000000105027824 */ /* 0x000fe200078e0a02 */
[-C--:B------:R-:W-:Y:S01]  /*0c90*/  LEA.HI R5, R9, R152.reuse, RZ, 0x2 ;  /* 0x0000009809057211 */ /* 0x080fe200078f10ff */
[----:B------:R-:W-:Y:S01]  /*0ca0*/  ULOP3.LUT UR4, UR4, 0x1, URZ, 0xfc, !UPT ;  /* 0x0000000104047892 */ /* 0x000fe2000f8efc3f */
[-C--:B------:R-:W-:Y:S01]  /*0cb0*/  LEA.HI R6, R4, R3.reuse, RZ, 0x3 ;  /* 0x0000000304067211 */ /* 0x080fe200078f18ff */
[----:B------:R-:W-:Y:S01]  /*0cc0*/  IMAD.SHL.U32 R155, R2, 0x8, RZ ;  /* 0x00000008029b7824 */ /* 0x000fe200078e00ff */
[----:B------:R-:W-:Y:S01]  /*0cd0*/  LEA.HI R4, R4, R3, RZ, 0x2 ;  /* 0x0000000304047211 */ /* 0x000fe200078f10ff */
[----:B------:R-:W-:Y:S01]  /*0ce0*/  IMAD.HI R2, R153, 0x55555556, RZ ;  /* 0x5555555699027827 */ /* 0x000fe200078e02ff */
[----:B------:R-:W-:Y:S02]  /*0cf0*/  LEA.HI R9, R9, R152, RZ, 0x5 ;  /* 0x0000009809097211 */ /* 0x000fe400078f28ff */
[----:B------:R-:W-:Y:S01]  /*0d00*/  LOP3.LUT R19, R5, 0x7ffffffc, RZ, 0xc0, !PT ;  /* 0x7ffffffc05137812 */ /* 0x000fe200078ec0ff */
[----:B------:R-:W-:Y:S01]  /*0d10*/  IMAD.SHL.U32 R7, R6, 0x10, RZ ;  /* 0x0000001006077824 */ /* 0x000fe200078e00ff */
[----:B------:R-:W-:Y:S01]  /*0d20*/  LOP3.LUT R6, R4, 0x7fffffc, RZ, 0xc0, !PT ;  /* 0x07fffffc04067812 */ /* 0x000fe200078ec0ff */
[----:B------:R-:W-:Y:S01]  /*0d30*/  IMAD.U32 R156, RZ, RZ, UR4 ;  /* 0x00000004ff9c7e24 */ /* 0x000fe2000f8e00ff */
[----:B------:R-:W-:Y:S01]  /*0d40*/  SHF.R.S32.HI R4, RZ, 0x2, R4 ;  /* 0x00000002ff047819 */ /* 0x000fe20000011404 */
[----:B------:R-:W-:Y:S01]  /*0d50*/  UMOV UR4, URZ ;  /* 0x0000003f00047c82 */ /* 0x000fe20008000000 */
[----:B------:R-:W-:Y:S01]  /*0d60*/  LOP3.LUT R7, R7, 0x7fffff80, RZ, 0xc0, !PT ;  /* 0x7fffff8007077812 */ /* 0x000fe200078ec0ff */
[----:B------:R-:W-:Y:S01]  /*0d70*/  IMAD.IADD R6, R3, 0x1, -R6 ;  /* 0x0000000103067824 */ /* 0x000fe200078e0a06 */
[----:B------:R-:W-:Y:S01]  /*0d80*/  LEA.HI R2, R2, R2, RZ, 0x1 ;  /* 0x0000000202027211 */ /* 0x000fe200078f08ff */
[----:B------:R-:W-:Y:S01]  /*0d90*/  IMAD.SHL.U32 R4, R4, 0x40, RZ ;  /* 0x0000004004047824 */ /* 0x000fe200078e00ff */
[----:B------:R-:W-:Y:S01]  /*0da0*/  SHF.R.S32.HI R9, RZ, 0x5, R9 ;  /* 0x00000005ff097819 */ /* 0x000fe20000011409 */
[----:B------:R-:W-:-:S02]  /*0db0*/  IMAD R7, R8, 0x100, R7 ;  /* 0x0000010008077824 */ /* 0x000fc400078e0207 */
[----:B------:R-:W-:Y:S01]  /*0dc0*/  IMAD R8, R8, 0x10, R3 ;  /* 0x0000001008087824 */ /* 0x000fe200078e0203 */
[----:B------:R-:W-:Y:S01]  /*0dd0*/  SHF.R.S32.HI R3, RZ, 0x1f, R5 ;  /* 0x0000001fff037819 */ /* 0x000fe20000011405 */
[----:B------:R-:W-:Y:S01]  /*0de0*/  IMAD R7, R6, 0x10, R7 ;  /* 0x0000001006077824 */ /* 0x000fe200078e0207 */
[----:B------:R-:W-:Y:S01]  /*0df0*/  SHF.R.S32.HI R6, RZ, 0x2, R5 ;  /* 0x00000002ff067819 */ /* 0x000fe20000011405 */
[----:B------:R-:W-:Y:S01]  /*0e00*/  IMAD R2, R2, -0x3, R153 ;  /* 0xfffffffd02027824 */ /* 0x000fe200078e0299 */
[----:B------:R-:W-:Y:S01]  /*0e10*/  LOP3.LUT R4, R4, 0x40, RZ, 0xc0, !PT ;  /* 0x0000004004047812 */ /* 0x000fe200078ec0ff */
[----:B------:R-:W-:Y:S01]  /*0e20*/  IMAD.U32 R151, RZ, RZ, UR4 ;  /* 0x00000004ff977e24 */ /* 0x000fe2000f8e00ff */
[----:B------:R-:W-:Y:S01]  /*0e30*/  LEA.HI R3, R3, R6, RZ, 0x3 ;  /* 0x0000000603037211 */ /* 0x000fe200078f18ff */
[----:B------:R-:W-:Y:S01]  /*0e40*/  IMAD.IADD R19, R152, 0x1, -R19 ;  /* 0x0000000198137824 */ /* 0x000fe200078e0a13 */
[--C-:B------:R-:W-:Y:S01]  /*0e50*/  LOP3.LUT R0, R4, 0x8, R155.reuse, 0xf8, !PT ;  /* 0x0000000804007812 */ /* 0x100fe200078ef89b */
[----:B------:R-:W-:Y:S01]  /*0e60*/  IMAD.U32 R155, R8, 0x20, R155 ;  /* 0x00000020089b7824 */ /* 0x000fe200078e009b */
[----:B------:R-:W-:-:S02]  /*0e70*/  LOP3.LUT R11, R3, 0xfffffff8, RZ, 0xc0, !PT ;  /* 0xfffffff8030b7812 */ /* 0x000fc400078ec0ff */
[----:B------:R-:W-:-:S03]  /*0e80*/  SHF.R.U32.HI R3, RZ, 0x3, R4 ;  /* 0x00000003ff037819 */ /* 0x000fc60000011604 */
[----:B------:R-:W-:Y:S01]  /*0e90*/  IMAD.IADD R6, R6, 0x1, -R11 ;  /* 0x0000000106067824 */ /* 0x000fe200078e0a0b */
[----:B------:R-:W-:-:S03]  /*0ea0*/  LOP3.LUT R0, R0, R3, RZ, 0x3c, !PT ;  /* 0x0000000300007212 */ /* 0x000fc600078e3cff */
[----:B------:R-:W-:Y:S02]  /*0eb0*/  IMAD R9, R9, 0x10, R6 ;  /* 0x0000001009097824 */ /* 0x000fe400078e0206 */
[----:B------:R-:W-:Y:S02]  /*0ec0*/  IMAD.IADD R0, R0, 0x1, R7 ;  /* 0x0000000100007824 */ /* 0x000fe400078e0207 */
[----:B------:R-:W-:Y:S01]  /*0ed0*/  IMAD R154, R2, 0x40, R9 ;  /* 0x00000040029a7824 */ /* 0x000fe200078e0209 */
[----:B------:R-:W-:-:S04]  /*0ee0*/  LEA.HI R2, R149, R149, RZ, 0x1 ;  /* 0x0000009595027211 */ /* 0x000fc800078f08ff */
[----:B------:R-:W-:-:S05]  /*0ef0*/  LOP3.LUT R2, R2, 0x1ffffffe, RZ, 0xc0, !PT ;  /* 0x1ffffffe02027812 */ /* 0x000fca00078ec0ff */
[----:B------:R-:W-:Y:S01]  /*0f00*/  IMAD.IADD R3, R149, 0x1, -R2 ;  /* 0x0000000195037824 */ /* 0x000fe200078e0a02 */
[----:B------:R-:W-:Y:S02]  /*0f10*/  SHF.R.S32.HI R2, RZ, 0x1f, R145 ;  /* 0x0000001fff027819 */ /* 0x000fe40000011491 */
[----:B------:R-:W-:Y:S01]  /*0f20*/  LEA R2, R0, UR37, 0x1 ;  /* 0x0000002500027c11 */ /* 0x000fe2000f8e08ff */
[----:B------:R-:W-:-:S07]  /*0f30*/  IMAD R22, R3, 0x8, R154 ;  /* 0x0000000803167824 */ /* 0x000fce00078e029a */
.L_x_12034:
[----:B01--4-:R-:W0:Y:S01]  /*0f40*/  LDC.64 R4, c[0x0][0xc88] ;  /* 0x00032200ff047b82 */ /* 0x013e220000000a00 */
[----:B------:R-:W-:Y:S01]  /*0f50*/  ULDC.64 UR12, c[0x0][0x208] ;  /* 0x00008200000c7ab9 */ /* 0x000fe20000000a00 */
[----:B------:R-:W-:Y:S01]  /*0f60*/  ULDC.64 UR8, c[0x0][0xa28] ;  /* 0x00028a0000087ab9 */ /* 0x000fe20000000a00 */
[----:B------:R-:W-:Y:S01]  /*0f70*/  ULDC.64 UR10, c[0x0][0xa18] ;  /* 0x00028600000a7ab9 */ /* 0x000fe20000000a00 */
[----:B0-----:R-:W-:-:S06]  /*0f80*/  IMAD.WIDE R4, R35, 0x4, R4 ;  /* 0x0000000423047825 */ /* 0x001fcc00078e0204 */
[----:B--2---:R-:W2:Y:S01]  /*0f90*/  LDG.E R4, desc[UR12][R4.64] ;  /* 0x0000000c04047981 */ /* 0x004ea2000c1e1900 */
        /* <DEDUP_REMOVED lines=24> */
[----:B------:R-:W-:Y:S01]  /*1120*/  UISETP.NE.AND.EX UP0, UPT, UR9, URZ, UPT, UP0 ;  /* 0x0000003f0900728c */ /* 0x000fe2000bf05300 */
[----:B------:R-:W-:Y:S01]  /*1130*/  ISETP.NE.U32.AND P1, PT, RZ, UR10, PT ;  /* 0x0000000aff007c0c */ /* 0x000fe2000bf25070 */
[----:B------:R-:W-:Y:S01]  /*1140*/  ULDC UR8, c[0x0][0x2f0] ;  /* 0x0000bc0000087ab9 */ /* 0x000fe20000000800 */
[----:B------:R-:W-:Y:S01]  /*1150*/  UMOV UR4, URZ ;  /* 0x0000003f00047c82 */ /* 0x000fe20008000000 */
[----:B------:R-:W-:Y:S01]  /*1160*/  USEL UR7, UR7, 0x1, UP0 ;  /* 0x0000000107077887 */ /* 0x000fe20008000000 */
[----:B------:R-:W-:Y:S01]  /*1170*/  ISETP.NE.AND.EX P1, PT, RZ, UR11, PT, P1 ;  /* 0x0000000bff007c0c */ /* 0x000fe2000bf25310 */
[----:B------:R-:W-:Y:S01]  /*1180*/  ULDC UR61, c[0x0][0x288] ;  /* 0x0000a200003d7ab9 */ /* 0x000fe20000000800 */
[----:B------:R-:W-:Y:S01]  /*1190*/  IMAD.U32 R146, RZ, RZ, UR6 ;  /* 0x00000006ff927e24 */ /* 0x000fe2000f8e00ff */
[----:B------:R-:W-:Y:S01]  /*11a0*/  UIMAD UR8, UR7, UR8, URZ ;  /* 0x00000008070872a4 */ /* 0x000fe2000f8e023f */
[----:B--2---:R-:W-:-:S02]  /*11b0*/  @P0 R2UR UR4, R4 ;  /* 0x00000000040402ca */ /* 0x004fc400000e0000 */
[----:B---3--:R-:W-:Y:S01]  /*11c0*/  @P2 R2UR UR61, R6 ;  /* 0x00000000063d22ca */ /* 0x008fe200000e0000 */
[----:B------:R-:W-:-:S14]  /*11d0*/  @P2 BRA `(.L_x_11989) ;  /* 0x00000000003c2947 */ /* 0x000fdc0003800000 */
        /* <DEDUP_REMOVED lines=15> */
.L_x_11989:
        /* <DEDUP_REMOVED lines=11> */
.L_x_11990:
        /* <DEDUP_REMOVED lines=15> */
.L_x_11991:
[----:B------:R-:W-:Y:S01]  /*1470*/  UIADD3 UR9, -UR4, UR8, URZ ;  /* 0x0000000804097290 */ /* 0x000fe2000fffe13f */
[----:B------:R-:W-:Y:S01]  /*1480*/  PLOP3.LUT P0, PT, PT, PT, PT, 0x80, 0x0 ;  /* 0x000000000000781c */ /* 0x000fe20003f0f070 */
[----:B------:R-:W-:Y:S01]  /*1490*/  UIMAD UR5, UR5, 0xc0, URZ ;  /* 0x000000c0050578a4 */ /* 0x000fe2000f8e023f */
[----:B------:R-:W-:Y:S01]  /*14a0*/  IMAD.MOV.U32 R3, RZ, RZ, RZ ;  /* 0x000000ffff037224 */ /* 0x000fe200078e00ff */
[----:B------:R-:W-:Y:S01]  /*14b0*/  ULDC UR4, c[0x0][0x448] ;  /* 0x0001120000047ab9 */ /* 0x000fe20000000800 */
[----:B------:R-:W-:Y:S02]  /*14c0*/  UIADD3 UR7, UR9, 0x90, -UR61 ;  /* 0x0000009009077890 */ /* 0x000fe4000fffe83d */
[----:B------:R-:W-:Y:S01]  /*14d0*/  IMAD.U32 R17, RZ, RZ, UR9 ;  /* 0x00000009ff117e24 */ /* 0x000fe2000f8e00ff */
[----:B------:R-:W-:Y:S01]  /*14e0*/  UISETP.NE.AND UP0, UPT, UR4, 0x1, UPT ;  /* 0x000000010400788c */ /* 0x000fe2000bf05270 */
[----:B------:R-:W-:Y:S01]  /*14f0*/  IMAD.U32 R18, RZ, RZ, UR5 ;  /* 0x00000005ff127e24 */ /* 0x000fe2000f8e00ff */
[----:B------:R-:W-:Y:S01]  /*1500*/  UIADD3 UR6, UR5, 0xbf, URZ ;  /* 0x000000bf05067890 */ /* 0x000fe2000fffe03f */
[----:B------:R-:W-:Y:S01]  /*1510*/  IMAD.MOV.U32 R16, RZ, RZ, RZ ;  /* 0x000000ffff107224 */ /* 0x000fe200078e00ff */
[----:B------:R-:W-:-:S02]  /*1520*/  CS2R R70, SRZ ;  /* 0x0000000000467805 */ /* 0x000fc4000001ff00 */
[----:B------:R-:W-:Y:S02]  /*1530*/  CS2R R68, SRZ ;  /* 0x0000000000447805 */ /* 0x000fe4000001ff00 */
[----:B------:R-:W-:Y:S02]  /*1540*/  CS2R R66, SRZ ;  /* 0x0000000000427805 */ /* 0x000fe4000001ff00 */
[----:B------:R-:W-:Y:S02]  /*1550*/  CS2R R64, SRZ ;  /* 0x0000000000407805 */ /* 0x000fe4000001ff00 */
[----:B------:R-:W-:Y:S01]  /*1560*/  CS2R R26, SRZ ;  /* 0x00000000001a7805 */ /* 0x000fe2000001ff00 */
[----:B------:R-:W-:Y:S01]  /*1570*/  IMAD.MOV.U32 R62, RZ, RZ, RZ ;  /* 0x000000ffff3e7224 */ /* 0x000fe200078e00ff */
        /* <DEDUP_REMOVED lines=24> */
[----:B------:R-:W-:Y:S01]  /*1700*/  CS2R R36, SRZ ;  /* 0x0000000000247805 */ /* 0x000fe2000001ff00 */
[----:B------:R-:W-:Y:S01]  /*1710*/  IMAD.MOV.U32 R31, RZ, RZ, RZ ;  /* 0x000000ffff1f7224 */ /* 0x000fe200078e00ff */
[----:B------:R-:W-:Y:S01]  /*1720*/  CS2R R6, SRZ ;  /* 0x0000000000067805 */ /* 0x000fe2000001ff00 */
[----:B------:R-:W-:Y:S01]  /*1730*/  UISETP.LT.AND UP0, UPT, UR4, UR6, UPT ;  /* 0x000000060400728c */ /* 0x000fe2000bf01270 */
[----:B------:R-:W-:Y:S02]  /*1740*/  IMAD.MOV.U32 R29, RZ, RZ, RZ ;  /* 0x000000ffff1d7224 */ /* 0x000fe400078e00ff */
[----:B------:R-:W-:Y:S01]  /*1750*/  IMAD.MOV.U32 R0, RZ, RZ, RZ ;  /* 0x000000ffff007224 */ /* 0x000fe200078e00ff */
[----:B------:R-:W-:Y:S01]  /*1760*/  USEL UR39, UR4, UR6, UP0 ;  /* 0x0000000604277287 */ /* 0x000fe20008000000 */
[----:B------:R-:W-:-:S02]  /*1770*/  IMAD.MOV.U32 R12, RZ, RZ, RZ ;  /* 0x000000ffff0c7224 */ /* 0x000fc400078e00ff */
[----:B------:R-:W-:Y:S01]  /*1780*/  IMAD.MOV.U32 R73, RZ, RZ, RZ ;  /* 0x000000ffff497224 */ /* 0x000fe200078e00ff */
[----:B------:R-:W-:Y:S01]  /*1790*/  UISETP.GE.AND UP0, UPT, UR39, 0x1, UPT ;  /* 0x000000012700788c */ /* 0x000fe2000bf06270 */
[----:B------:R-:W-:Y:S02]  /*17a0*/  IMAD.MOV.U32 R14, RZ, RZ, RZ ;  /* 0x000000ffff0e7224 */ /* 0x000fe400078e00ff */
[----:B------:R-:W-:Y:S02]  /*17b0*/  IMAD.MOV.U32 R75, RZ, RZ, RZ ;  /* 0x000000ffff4b7224 */ /* 0x000fe400078e00ff */
[----:B------:R-:W-:Y:S01]  /*17c0*/  IMAD.MOV.U32 R24, RZ, RZ, RZ ;  /* 0x000000ffff187224 */ /* 0x000fe200078e00ff */
[----:B------:R-:W-:Y:S01]  /*17d0*/  PLOP3.LUT P1, PT, PT, PT, UP0, 0x80, 0x0 ;  /* 0x000000000000781c */ /* 0x000fe20003f2f008 */
[----:B------:R-:W-:-:S12]  /*17e0*/  IMAD.MOV.U32 R77, RZ, RZ, RZ ;  /* 0x000000ffff4d7224 */ /* 0x000fd800078e00ff */
        /* <DEDUP_REMOVED lines=34> */
.L_x_11993:
        /* <DEDUP_REMOVED lines=11> */
.L_x_12161:
[----:B------:R-:W-:Y:S05]  /*1ac0*/  @!P0 BRA `(.L_x_11995) ;  /* 0x0000000000048947 */ /* 0x000fea0003800000 */
[----:B------:R-:W-:Y:S01]  /*1ad0*/  BPT.TRAP 0x1 ;  /* 0x000000040000795c */ /* 0x000fe20000300000 */
.L_x_11995:
[----:B0-----:R-:W-:Y:S02]  /*1ae0*/  IMAD.U32 R3, RZ, RZ, UR36 ;  /* 0x00000024ff037e24 */ /* 0x001fe4000f8e00ff */
[----:B------:R-:W-:-:S03]  /*1af0*/  IMAD.U32 R0, RZ, RZ, UR38 ;  /* 0x00000026ff007e24 */ /* 0x000fc6000f8e00ff */
[----:B------:R-:W-:Y:S02]  /*1b00*/  LEA R3, R3, UR37, 0x3 ;  /* 0x0000002503037c11 */ /* 0x000fe4000f8e18ff */
[----:B------:R-:W-:-:S04]  /*1b10*/  SHF.L.U32 R0, R0, 0x1f, RZ ;  /* 0x0000001f00007819 */ /* 0x000fc800000006ff */
[----:B------:R0:W1:Y:S01]  /*1b20*/  SYNCS.PHASECHK.TRANS64.TRYWAIT P2, [R3+URZ+0x31c30], R0 ;  /* 0x031c3000030075a7 */ /* 0x000062000804017f */
[----:B------:R-:W-:Y:S05]  /*1b30*/  @!P0 BRA `(.L_x_11996) ;  /* 0x0000000000048947 */ /* 0x000fea0003800000 */
[----:B------:R-:W-:Y:S01]  /*1b40*/  BPT.TRAP 0x1 ;  /* 0x000000040000795c */ /* 0x000fe20000300000 */
.L_x_11996:
[----:B------:R-:W2:Y:S02]  /*1b50*/  S2R R4, SR_TID.X ;  /* 0x0000000000047919 */ /* 0x000ea40000002100 */
[----:B--2---:R-:W-:Y:S01]  /*1b60*/  LOP3.LUT P1, RZ, R4, 0x7f, RZ, 0xc0, !PT ;  /* 0x0000007f04ff7812 */ /* 0x004fe2000782c0ff */
[----:B-1----:R-:W-:-:S12]  /*1b70*/  @P2 BRA `(.L_x_11997) ;  /* 0x0000000000082947 */ /* 0x002fd80003800000 */
[----:B------:R-:W1:Y:S02]  /*1b80*/  SYNCS.PHASECHK.TRANS64.TRYWAIT P2, [R3+URZ+0x31c30], R0 ;  /* 0x031c3000030075a7 */ /* 0x000e64000804017f */
[----:B-1----:R-:W-:Y:S05]  /*1b90*/  @!P2 BRA `(.L_x_11998) ;  /* 0x000001400000a947 */ /* 0x002fea0003800000 */
.L_x_11997:
[----:B------:R-:W-:Y:S05]  /*1ba0*/  WARPSYNC.ALL ;  /* 0x0000000000007948 */ /* 0x000fea0003800000 */
[----:B------:R-:W-:Y:S01]  /*1bb0*/  UIADD3 UR4, UR37, 0x16a00, URZ ;  /* 0x00016a0025047890 */ /* 0x000fe2000fffe03f */
[----:B------:R-:W-:Y:S01]  /*1bc0*/  WARPGROUP.ARRIVE ;  /* 0x00000000000079c5 */ /* 0x000fe20000000000 */
[----:B------:R-:W-:Y:S01]  /*1bd0*/  ULOP3.LUT UR6, UR40, 0x10000, URZ, 0xfc, !UPT ;  /* 0x0001000028067892 */ /* 0x000fe2000f8efc3f */
[----:B------:R-:W-:Y:S01]  /*1be0*/  R2UR UR53, R18 ;  /* 0x00000000123572ca */ /* 0x000fe200000e0000 */
        /* <DEDUP_REMOVED lines=11> */
[----:B------:R-:W-:Y:S01]  /*1ca0*/  UIMAD UR4, UR36, 0x6c0, UR5 ;  /* 0x000006c0240478a4 */ /* 0x000fe2000f8e0205 */
[----:B------:R-:W-:Y:S01]  /*1cb0*/  VIADD R12, R22, UR53 ;  /* 0x00000035160c7c36 */ /* 0x000fe20008000000 */
[----:B------:R-:W-:Y:S01]  /*1cc0*/  UMOV UR12, UR28 ;  /* 0x0000001c000c7c82 */ /* 0x000fe20008000000 */
[----:B------:R-:W-:Y:S01]  /*1cd0*/  UMOV UR13, UR29 ;  /* 0x0000001d000d7c82 */ /* 0x000fe20008000000 */
[----:B------:R-:W-:Y:S02]  /*1ce0*/  UIADD3 UR10, UR4, 0x40, URZ ;  /* 0x00000040040a7890 */ /* 0x000fe4000fffe03f */
[----:B------:R-:W-:Y:S02]  /*1cf0*/  UIADD3 UR14, UR4, 0xc0, URZ ;  /* 0x000000c0040e7890 */ /* 0x000fe4000fffe03f */
[----:B------:R-:W-:Y:S01]  /*1d00*/  UMOV UR30, UR4 ;  /* 0x00000004001e7c82 */ /* 0x000fe20008000000 */
[----:B------:R-:W-:Y:S01]  /*1d10*/  UMOV UR15, 0x80000020 ;  /* 0x80000020000f7882 */ /* 0x000fe20000000000 */
[----:B------:R-:W-:Y:S01]  /*1d20*/  HGMMA.64x16x16.F32.BF16 R88, gdesc[UR28], RZ, !UPT, gsb0 ;  /* 0x002000001c5879f0 */ /* 0x000fe2000c0018ff */
        /* <DEDUP_REMOVED lines=60> */
[----:B------:R-:W-:Y:S03]  /*20f0*/  HGMMA.64x16x16.F32.BF16 R32, gdesc[UR28], RZ, !UPT, gsb0 ;  /* 0x002000001c2079f0 */ /* 0x000fe6000c0018ff */
        /* <DEDUP_REMOVED lines=98> */
[----:B------:R-:W-:Y:S02]  /*2720*/  UIADD3 UR7, UR6, 0x600, URZ ;  /* 0x0000060006077890 */ /* 0x000fe4000fffe03f */
        /* <DEDUP_REMOVED lines=56> */
[----:B------:R-:W-:Y:S02]  /*2ab0*/  ULDC UR7, c[0x0][0x448] ;  /* 0x0001120000077ab9 */ /* 0x000fe40000000800 */
[----:B------:R-:W-:-:S03]  /*2ac0*/  UISETP.NE.AND UP0, UPT, UR7, 0x1, UPT ;  /* 0x000000010700788c */ /* 0x000fc6000bf05270 */
[----:B------:R-:W-:Y:S02]  /*2ad0*/  UMOV UR7, 0xffffff70 ;  /* 0xffffff7000077882 */ /* 0x000fe40000000000 */
[----:B------:R-:W-:Y:S01]  /*2ae0*/  UIMAD UR7, UR39, UR7, 0x91 ;  /* 0x00000091270774a4 */ /* 0x000fe2000f8e0207 */
[----:B------:R-:W-:-:S05]  /*2af0*/  PLOP3.LUT P2, PT, PT, PT, UP0, 0x80, 0x0 ;  /* 0x000000000000781c */ /* 0x000fca0003f4f008 */
[----:B------:R-:W-:Y:S01]  /*2b00*/  IMAD.U32 R4, RZ, RZ, UR7 ;  /* 0x00000007ff047e24 */ /* 0x000fe2000f8e00ff */
[----:B------:R-:W-:Y:S01]  /*2b10*/  @UP0 ULDC UR10, c[0x0][0x44c] ;  /* 0x00011300000a0ab9 */ /* 0x000fe20000000800 */
[----:B------:R-:W-:Y:S01]  /*2b20*/  @UP0 ULDC UR14, c[0x0][0x450] ;  /* 0x00011400000e0ab9 */ /* 0x000fe20000000800 */
[----:B------:R-:W-:Y:S01]  /*2b30*/  UIMAD.WIDE.U32 UR10, UR53, UR10, URZ ;  /* 0x0000000a350a72a5 */ /* 0x000fe2000f8e003f */
[----:B------:R-:W-:Y:S01]  /*2b40*/  IMAD R7, R19, -0x2, R4 ;  /* 0xfffffffe13077824 */ /* 0x000fe200078e0204 */
[----:B------:R-:W-:Y:S01]  /*2b50*/  UIADD3 UR7, UR39, -0x2, URZ ;  /* 0xfffffffe27077890 */ /* 0x000fe2000fffe03f */
[----:B------:R-:W-:-:S05]  /*2b60*/  IMAD.U32 R4, RZ, RZ, UR61 ;  /* 0x0000003dff047e24 */ /* 0x000fca000f8e00ff */
[----:B------:R-:W-:Y:S01]  /*2b70*/  IADD3 R7, -R4, UR52, R7 ;  /* 0x0000003404077c10 */ /* 0x000fe2000fffe107 */
        /* <DEDUP_REMOVED lines=57> */
[----:B------:R-:W-:-:S04]  /*2f10*/  UIMAD UR6, UR39, -0x90, UR52 ;  /* 0xffffff70270678a4 */ /* 0x000fc8000f8e0234 */
[----:B------:R-:W0:Y:S01]  /*2f20*/  SHFL.IDX PT, R0, R12, RZ, 0x1c1f ;  /* 0x001c1fff0c007589 */ /* 0x000e2200000e0000 */
[----:B------:R-:W-:-:S06]  /*2f30*/  UIADD3 UR6, UR6, 0x90, URZ ;  /* 0x0000009006067890 */ /* 0x000fcc000fffe03f */
[----:B------:R-:W-:Y:S01]  /*2f40*/  IMAD.U32 R6, RZ, RZ, UR6 ;  /* 0x00000006ff067e24 */ /* 0x000fe2000f8e00ff */
[----:B------:R-:W-:Y:S01]  /*2f50*/  UMOV UR6, UR53 ;  /* 0x0000003500067c82 */ /* 0x000fe20008000000 */
[----:B------:R-:W-:Y:S02]  /*2f60*/  @UP0 USHF.R.U32.HI UR6, URZ, UR14, UR11 ;  /* 0x0000000e3f060299 */ /* 0x000fe4000801160b */
[----:B------:R-:W-:Y:S02]  /*2f70*/  IMAD R6, R19, -0x2, R6 ;  /* 0xfffffffe13067824 */ /* 0x000fe400078e0206 */
[----:B------:R-:W-:-:S04]  /*2f80*/  UIADD3 UR10, UR6, UR52, -UR61 ;  /* 0x00000034060a7290 */ /* 0x000fc8000fffe83d */
[----:B------:R-:W-:-:S04]  /*2f90*/  UIMAD.WIDE UR10, UR10, 0x38e38e39, URZ ;  /* 0x38e38e390a0a78a5 */ /* 0x000fc8000f8e023f */
[----:B------:R-:W-:Y:S01]  /*2fa0*/  USHF.R.U32.HI UR6, URZ, 0x1f, UR11 ;  /* 0x0000001f3f067899 */ /* 0x000fe2000801160b */
[----:B0-----:R-:W-:-:S03]  /*2fb0*/  VIADDMNMX R0, R0, R7, R6, PT ;  /* 0x0000000700007246 */ /* 0x001fc60003800106 */
[----:B------:R-:W-:Y:S01]  /*2fc0*/  ULEA.HI.SX32 UR6, UR11, UR6, 0x1b ;  /* 0x000000060b067291 */ /* 0x000fe2000f8fda3f */
[----:B------:R-:W-:-:S03]  /*2fd0*/  ISETP.GT.AND P3, PT, R0, RZ, PT ;  /* 0x000000ff0000720c */ /* 0x000fc60003f64270 */
[----:B------:R-:W-:Y:S01]  /*2fe0*/  UISETP.LT.AND UP1, UPT, URZ, UR6, UPT ;  /* 0x000000063f00728c */ /* 0x000fe2000bf21270 */
[C---:B------:R-:W-:Y:S02]  /*2ff0*/  ISETP.GT.AND P4, PT, R0.reuse, 0x1, PT ;  /* 0x000000010000780c */ /* 0x040fe40003f84270 */
[----:B------:R-:W-:Y:S01]  /*3000*/  ISETP.GT.AND P5, PT, R0, 0x8, PT ;  /* 0x000000080000780c */ /* 0x000fe20003fa4270 */
[----:B------:R-:W-:Y:S01]  /*3010*/  USEL UR14, URZ, UR6, !UP1 ;  /* 0x000000063f0e7287 */ /* 0x000fe2000c800000 */
[----:B------:R-:W-:Y:S02]  /*3020*/  WARPGROUP.DEPBAR.LE gsb0, 0x0 ;  /* 0x00008000000079c5 */ /* 0x000fe40000010000 */
[----:B------:R-:W-:Y:S01]  /*3030*/  WARPGROUP.ARRIVE ;  /* 0x00000000000079c5 */ /* 0x000fe20000000000 */
[----:B------:R-:W-:-:S05]  /*3040*/  UISETP.GE.AND UP1, UPT, UR7, UR14, UPT ;  /* 0x0000000e0700728c */ /* 0x000fca000bf26270 */
        /* <DEDUP_REMOVED lines=112> */
[----:B------:R-:W-:Y:S01]  /*3750*/  FMNMX.FTZ R4, R49, R4, !PT ;  /* 0x0000000431047209 */ /* 0x000fe20007810000 */
[----:B------:R-:W0:Y:S01]  /*3760*/  SHFL.IDX PT, R52, R12, 0x1, 0x1c1f ;  /* 0x003c1f000c347f89 */ /* 0x000e2200000e0000 */
[----:B------:R-:W-:-:S02]  /*3770*/  ISETP.GT.AND P4, PT, R0, 0x60, PT ;  /* 0x000000600000780c */ /* 0x000fc40003f84270 */
[----:B------:R-:W-:Y:S02]  /*3780*/  FSEL R53, R53, -INF , P3 ;  /* 0xff80000035357808 */ /* 0x000fe40001800000 */
[----:B------:R-:W-:Y:S02]  /*3790*/  FMNMX.FTZ R4, R13, R4, !PT ;  /* 0x000000040d047209 */ /* 0x000fe40007810000 */
[----:B------:R-:W-:Y:S02]  /*37a0*/  ISETP.GT.AND P3, PT, R0, 0x61, PT ;  /* 0x000000610000780c */ /* 0x000fe40003f64270 */
[----:B------:R-:W-:Y:S02]  /*37b0*/  FMNMX.FTZ R4, R53, R4, !PT ;  /* 0x0000000435047209 */ /* 0x000fe40007810000 */
[----:B0-----:R-:W-:-:S04]  /*37c0*/  VIADDMNMX R52, R52, R7, R6, PT ;  /* 0x0000000734347246 */ /* 0x001fc80003800106 */
[----:B------:R-:W-:-:S04]  /*37d0*/  ISETP.GT.AND P5, PT, R52, 0x8, PT ;  /* 0x000000083400780c */ /* 0x000fc80003fa4270 */
[----:B------:R-:W-:Y:S01]  /*37e0*/  FSEL R94, R94, -INF , P5 ;  /* 0xff8000005e5e7808 */ /* 0x000fe20002800000 */
[----:B------:R-:W-:Y:S02]  /*37f0*/  WARPGROUP.DEPBAR.LE gsb0, 0x0 ;  /* 0x00008000000079c5 */ /* 0x000fe40000010000 */
[----:B------:R-:W-:Y:S01]  /*3800*/  WARPGROUP.ARRIVE ;  /* 0x00000000000079c5 */ /* 0x000fe20000000000 */
[----:B------:R-:W-:Y:S02]  /*3810*/  FSEL R15, R40, -INF , P4 ;  /* 0xff800000280f7808 */ /* 0x000fe40002000000 */
[C---:B------:R-:W-:Y:S02]  /*3820*/  ISETP.GT.AND P4, PT, R0.reuse, 0x68, PT ;  /* 0x000000680000780c */ /* 0x040fe40003f84270 */
        /* <DEDUP_REMOVED lines=67> */
[----:B------:R-:W-:Y:S01]  /*3c60*/  FMUL.FTZ R4, R0, UR4 ;  /* 0x0000000400047c20 */ /* 0x000fe20008410000 */
[----:B------:R-:W-:-:S04]  /*3c70*/  ISETP.GT.AND P4, PT, R52, 0x61, PT ;  /* 0x000000613400780c */ /* 0x000fc80003f84270 */
[----:B------:R-:W-:Y:S02]  /*3c80*/  FSEL R4, R4, RZ, P3 ;  /* 0x000000ff04047208 */ /* 0x000fe40001800000 */
[----:B------:R-:W-:Y:S02]  /*3c90*/  ISETP.GT.AND P3, PT, R52, RZ, PT ;  /* 0x000000ff3400720c */ /* 0x000fe40003f64270 */
[----:B------:R-:W-:Y:S01]  /*3ca0*/  FSEL R76, R43, -INF , P4 ;  /* 0xff8000002b4c7808 */ /* 0x000fe20002000000 */
        /* <DEDUP_REMOVED lines=18> */
[----:B------:R-:W-:Y:S01]  /*3dd0*/  MUFU.EX2 R8, R8 ;  /* 0x0000000800087308 */ /* 0x000fe20000000800 */
[----:B------:R-:W-:Y:S01]  /*3de0*/  FMNMX.FTZ R109, R82, R109, !PT ;  /* 0x0000006d526d7209 */ /* 0x000fe20007810000 */
[--C-:B------:R-:W-:Y:S01]  /*3df0*/  FFMA.FTZ R117, R117, UR4, -R4.reuse ;  /* 0x0000000475757c23 */ /* 0x100fe20008010804 */
[----:B------:R-:W-:Y:S01]  /*3e00*/  FSEL R86, R86, -INF , P3 ;  /* 0xff80000056567808 */ /* 0x000fe20001800000 */
[--C-:B------:R-:W-:Y:S01]  /*3e10*/  FFMA.FTZ R12, R115, UR4, -R4.reuse ;  /* 0x00000004730c7c23 */ /* 0x100fe20008010804 */
[----:B------:R-:W-:Y:S01]  /*3e20*/  FMNMX.FTZ R109, R20, R109, !PT ;  /* 0x0000006d146d7209 */ /* 0x000fe20007810000 */
[--C-:B------:R-:W-:Y:S01]  /*3e30*/  FFMA.FTZ R57, R57, UR4, -R4.reuse ;  /* 0x0000000439397c23 */ /* 0x100fe20008010804 */
[----:B------:R-:W-:Y:S01]  /*3e40*/  ISETP.GT.AND P3, PT, R52, 0x20, PT ;  /* 0x000000203400780c */ /* 0x000fe20003f64270 */
[----:B------:R-:W0:Y:S01]  /*3e50*/  MUFU.EX2 R9, R9 ;  /* 0x0000000900097308 */ /* 0x000e220000000800 */
[----:B------:R-:W-:Y:S01]  /*3e60*/  FMNMX.FTZ R6, R86, R109, !PT ;  /* 0x0000006d56067209 */ /* 0x000fe20007810000 */
[--C-:B------:R-:W-:Y:S01]  /*3e70*/  FFMA.FTZ R25, R25, UR4, -R4.reuse ;  /* 0x0000000419197c23 */ /* 0x100fe20008010804 */
[----:B------:R-:W-:Y:S01]  /*3e80*/  FSEL R74, R74, -INF , P3 ;  /* 0xff8000004a4a7808 */ /* 0x000fe20001800000 */
[--C-:B------:R-:W-:Y:S01]  /*3e90*/  FFMA.FTZ R56, R33, UR4, -R4.reuse ;  /* 0x0000000421387c23 */ /* 0x100fe20008010804 */
[----:B------:R-:W-:Y:S01]  /*3ea0*/  FMNMX.FTZ R105, R87, R6, !PT ;  /* 0x0000000657697209 */ /* 0x000fe20007810000 */
[--C-:B------:R-:W-:Y:S01]  /*3eb0*/  FFMA.FTZ R83, R107, UR4, -R4.reuse ;  /* 0x000000046b537c23 */ /* 0x100fe20008010804 */
[----:B------:R-:W-:Y:S01]  /*3ec0*/  ISETP.GT.AND P3, PT, R52, 0x28, PT ;  /* 0x000000283400780c */ /* 0x000fe20003f64270 */
[----:B------:R1:W-:Y:S01]  /*3ed0*/  MUFU.EX2 R6, R32 ;  /* 0x0000002000067308 */ /* 0x0003e20000000800 */
[----:B------:R-:W-:Y:S01]  /*3ee0*/  FMNMX.FTZ R105, R74, R105, !PT ;  /* 0x000000694a697209 */ /* 0x000fe20007810000 */
[--C-:B------:R-:W-:Y:S01]  /*3ef0*/  FFMA.FTZ R33, R69, UR4, -R4.reuse ;  /* 0x0000000445217c23 */ /* 0x100fe20008010804 */
[----:B------:R-:W-:Y:S01]  /*3f00*/  FSEL R78, R78, -INF , P3 ;  /* 0xff8000004e4e7808 */ /* 0x000fe20001800000 */
[--C-:B------:R-:W-:Y:S01]  /*3f10*/  FFMA.FTZ R75, R103, UR4, -R4.reuse ;  /* 0x00000004674b7c23 */ /* 0x100fe20008010804 */
[----:B------:R-:W-:Y:S01]  /*3f20*/  FMNMX.FTZ R105, R36, R105, !PT ;  /* 0x0000006924697209 */ /* 0x000fe20007810000 */
[--C-:B------:R-:W-:Y:S01]  /*3f30*/  FFMA.FTZ R67, R99, UR4, -R4.reuse ;  /* 0x0000000463437c23 */ /* 0x100fe20008010804 */
[----:B------:R-:W-:Y:S01]  /*3f40*/  ISETP.GT.AND P3, PT, R52, 0x30, PT ;  /* 0x000000303400780c */ /* 0x000fe20003f64270 */
[----:B------:R-:W2:Y:S01]  /*3f50*/  MUFU.EX2 R10, R10 ;  /* 0x0000000a000a7308 */ /* 0x000ea20000000800 */
[----:B------:R-:W-:Y:S01]  /*3f60*/  FMNMX.FTZ R24, R78, R105, !PT ;  /* 0x000000694e187209 */ /* 0x000fe20007810000 */
[--C-:B------:R-:W-:Y:S01]  /*3f70*/  FFMA.FTZ R59, R93, UR4, -R4.reuse ;  /* 0x000000045d3b7c23 */ /* 0x100fe20008010804 */
[----:B------:R-:W-:Y:S01]  /*3f80*/  FSEL R66, R66, -INF , P3 ;  /* 0xff80000042427808 */ /* 0x000fe20001800000 */
[----:B------:R-:W-:Y:S01]  /*3f90*/  FFMA.FTZ R64, R53, UR4, -R4 ;  /* 0x0000000435407c23 */ /* 0x000fe20008010804 */
[----:B------:R-:W-:-:S02]  /*3fa0*/  FMNMX.FTZ R101, R79, R24, !PT ;  /* 0x000000184f657209 */ /* 0x000fc40007810000 */
[----:B------:R-:W-:Y:S01]  /*3fb0*/  ISETP.GT.AND P3, PT, R52, 0x38, PT ;  /* 0x000000383400780c */ /* 0x000fe20003f64270 */
[----:B------:R3:W-:Y:S01]  /*3fc0*/  MUFU.EX2 R24, R40 ;  /* 0x0000002800187308 */ /* 0x0007e20000000800 */
[----:B------:R-:W-:Y:S02]  /*3fd0*/  FMNMX.FTZ R101, R66, R101, !PT ;  /* 0x0000006542657209 */ /* 0x000fe40007810000 */
[----:B------:R-:W-:Y:S02]  /*3fe0*/  FSEL R70, R70, -INF , P3 ;  /* 0xff80000046467808 */ /* 0x000fe40001800000 */
[----:B------:R-:W-:Y:S02]  /*3ff0*/  FMNMX.FTZ R101, R44, R101, !PT ;  /* 0x000000652c657209 */ /* 0x000fe40007810000 */
[----:B------:R-:W-:Y:S01]  /*4000*/  ISETP.GT.AND P3, PT, R52, 0x40, PT ;  /* 0x000000403400780c */ /* 0x000fe20003f64270 */
[----:B------:R-:W4:Y:S01]  /*4010*/  MUFU.EX2 R7, R117 ;  /* 0x0000007500077308 */ /* 0x000f220000000800 */
[----:B-1----:R-:W-:Y:S01]  /*4020*/  FMNMX.FTZ R32, R70, R101, !PT ;  /* 0x0000006546207209 */ /* 0x002fe20007810000 */
[----:B---3--:R-:W-:Y:S01]  /*4030*/  FFMA.FTZ R40, R97, UR4, -R4 ;  /* 0x0000000461287c23 */ /* 0x008fe20008010804 */
[----:B------:R-:W-:-:S02]  /*4040*/  FSEL R58, R58, -INF , P3 ;  /* 0xff8000003a3a7808 */ /* 0x000fc40001800000 */
[----:B------:R-:W-:Y:S02]  /*4050*/  FMNMX.FTZ R97, R71, R32, !PT ;  /* 0x0000002047617209 */ /* 0x000fe40007810000 */
[----:B------:R-:W-:Y:S01]  /*4060*/  ISETP.GT.AND P3, PT, R52, 0x48, PT ;  /* 0x000000483400780c */ /* 0x000fe20003f64270 */
[----:B------:R1:W-:Y:S01]  /*4070*/  MUFU.EX2 R32, R40 ;  /* 0x0000002800207308 */ /* 0x0003e20000000800 */
[----:B------:R-:W-:Y:S02]  /*4080*/  FMNMX.FTZ R97, R58, R97, !PT ;  /* 0x000000613a617209 */ /* 0x000fe40007810000 */
[----:B------:R-:W-:Y:S02]  /*4090*/  FSEL R62, R62, -INF , P3 ;  /* 0xff8000003e3e7808 */ /* 0x000fe40001800000 */
[----:B------:R-:W-:Y:S02]  /*40a0*/  FMNMX.FTZ R97, R48, R97, !PT ;  /* 0x0000006130617209 */ /* 0x000fe40007810000 */
[----:B------:R-:W-:Y:S01]  /*40b0*/  ISETP.GT.AND P3, PT, R52, 0x50, PT ;  /* 0x000000503400780c */ /* 0x000fe20003f64270 */
[----:B------:R-:W-:Y:S01]  /*40c0*/  MUFU.EX2 R12, R12 ;  /* 0x0000000c000c7308 */ /* 0x000fe20000000800 */
[----:B------:R-:W-:Y:S01]  /*40d0*/  FMNMX.FTZ R97, R62, R97, !PT ;  /* 0x000000613e617209 */ /* 0x000fe20007810000 */
[----:B-1----:R-:W-:Y:S01]  /*40e0*/  FFMA.FTZ R40, R89, UR4, -R4 ;  /* 0x0000000459287c23 */ /* 0x002fe20008010804 */
        /* <DEDUP_REMOVED lines=10> */
[----:B------:R-:W-:Y:S01]  /*4190*/  FSEL R63, R42, -INF , P3 ;  /* 0xff8000002a3f7808 */ /* 0x000fe20001800000 */
[----:B------:R-:W-:Y:S01]  /*41a0*/  FFMA.FTZ R42, R81, UR4, -R4 ;  /* 0x00000004512a7c23 */ /* 0x000fe20008010804 */
[----:B------:R-:W-:Y:S02]  /*41b0*/  FMNMX.FTZ R50, R55, R50, !PT ;  /* 0x0000003237327209 */ /* 0x000fe40007810000 */
[C---:B------:R-:W-:Y:S01]  /*41c0*/  ISETP.GT.AND P3, PT, R52.reuse, 0x68, PT ;  /* 0x000000683400780c */ /* 0x040fe20003f64270 */
[----:B------:R-:W-:Y:S01]  /*41d0*/  MUFU.EX2 R83, R83 ;  /* 0x0000005300537308 */ /* 0x000fe20000000800 */
[----:B------:R-:W-:Y:S02]  /*41e0*/  FMNMX.FTZ R43, R63, R50, !PT ;  /* 0x000000323f2b7209 */ /* 0x000fe40007810000 */
[----:B------:R-:W-:Y:S02]  /*41f0*/  ISETP.GT.AND P4, PT, R52, 0x69, PT ;  /* 0x000000693400780c */ /* 0x000fe40003f84270 */
[----:B------:R-:W-:-:S02]  /*4200*/  FSEL R81, R46, -INF , P3 ;  /* 0xff8000002e517808 */ /* 0x000fc40001800000 */
        /* <DEDUP_REMOVED lines=8> */
[--C-:B------:R-:W-:Y:S01]  /*4290*/  FFMA.FTZ R34, R5, UR4, -R4.reuse ;  /* 0x0000000405227c23 */ /* 0x100fe20008010804 */
[----:B------:R-:W-:Y:S01]  /*42a0*/  FMNMX.FTZ R46, R84, R47, !PT ;  /* 0x0000002f542e7209 */ /* 0x000fe20007810000 */
[----:B------:R-:W-:Y:S01]  /*42b0*/  FFMA.FTZ R47, R13, UR4, -R4 ;  /* 0x000000040d2f7c23 */ /* 0x000fe20008010804 */
[----:B------:R-:W-:-:S02]  /*42c0*/  ISETP.GT.AND P3, PT, R52, 0x78, PT ;  /* 0x000000783400780c */ /* 0x000fc40003f64270 */
[----:B------:R-:W-:Y:S01]  /*42d0*/  FSEL R88, R35, -INF , P4 ;  /* 0xff80000023587808 */ /* 0x000fe20002000000 */
[--C-:B------:R-:W-:Y:S01]  /*42e0*/  FFMA.FTZ R35, R61, UR4, -R4.reuse ;  /* 0x000000043d237c23 */ /* 0x100fe20008010804 */
[----:B------:R-:W-:Y:S01]  /*42f0*/  FMNMX.FTZ R5, R85, R46, !PT ;  /* 0x0000002e55057209 */ /* 0x000fe20007810000 */
[--C-:B-1----:R-:W-:Y:S01]  /*4300*/  FFMA.FTZ R57, R49, UR4, -R4.reuse ;  /* 0x0000000431397c23 */ /* 0x102fe20008010804 */
[----:B------:R-:W-:Y:S01]  /*4310*/  FSEL R89, R38, -INF , P3 ;  /* 0xff80000026597808 */ /* 0x000fe20001800000 */
[--C-:B------:R-:W-:Y:S01]  /*4320*/  FFMA.FTZ R49, R41, UR4, -R4.reuse ;  /* 0x0000000429317c23 */ /* 0x100fe20008010804 */
[----:B------:R-:W-:Y:S01]  /*4330*/  ISETP.GT.AND P4, PT, R52, 0x79, PT ;  /* 0x000000793400780c */ /* 0x000fe20003f84270 */
[--C-:B------:R-:W-:Y:S01]  /*4340*/  FFMA.FTZ R41, R21, UR4, -R4.reuse ;  /* 0x0000000415297c23 */ /* 0x100fe20008010804 */
[----:B------:R-:W-:Y:S01]  /*4350*/  FMNMX.FTZ R38, R88, R5, !PT ;  /* 0x0000000558267209 */ /* 0x000fe20007810000 */
[--C-:B------:R-:W-:Y:S01]  /*4360*/  FFMA.FTZ R21, R73, UR4, -R4.reuse ;  /* 0x0000000449157c23 */ /* 0x100fe20008010804 */
[----:B------:R-:W-:Y:S01]  /*4370*/  FSEL R61, R39, -INF , P4 ;  /* 0xff800000273d7808 */ /* 0x000fe20002000000 */
[----:B0-----:R-:W-:Y:S01]  /*4380*/  FADD.FTZ R73, R8, R9 ;  /* 0x0000000908497221 */ /* 0x001fe20000010000 */
[C---:B------:R-:W-:Y:S01]  /*4390*/  ISETP.GT.AND P3, PT, R52.reuse, 0x80, PT ;  /* 0x000000803400780c */ /* 0x040fe20003f64270 */
        /* <DEDUP_REMOVED lines=10> */
[----:B------:R-:W-:Y:S01]  /*4440*/  ISETP.GT.AND P4, PT, R52, 0x89, PT ;  /* 0x000000893400780c */ /* 0x000fe20003f84270 */
[----:B------:R-:W-:Y:S01]  /*4450*/  FFMA.FTZ R52, R45, UR4, -R4 ;  /* 0x000000042d347c23 */ /* 0x000fe20008010804 */
[----:B------:R-:W-:Y:S01]  /*4460*/  FSEL R30, R30, -INF , P3 ;  /* 0xff8000001e1e7808 */ /* 0x000fe20001800000 */
[----:B------:R-:W-:Y:S01]  /*4470*/  MUFU.EX2 R59, R59 ;  /* 0x0000003b003b7308 */ /* 0x000fe20000000800 */
[----:B------:R-:W-:-:S02]  /*4480*/  FMNMX.FTZ R5, R27, R46, !PT ;  /* 0x0000002e1b057209 */ /* 0x000fc40007810000 */
[----:B------:R-:W-:Y:S02]  /*4490*/  FSEL R31, R31, -INF , P4 ;  /* 0xff8000001f1f7808 */ /* 0x000fe40002000000 */
[----:B------:R-:W-:Y:S02]  /*44a0*/  FMNMX.FTZ R46, R30, R5, !PT ;  /* 0x000000051e2e7209 */ /* 0x000fe40007810000 */
[----:B------:R-:W-:Y:S01]  /*44b0*/  F2FP.BF16.F32.PACK_AB R8, R9, R8 ;  /* 0x000000080908723e */ /* 0x000fe200000010ff */
[----:B------:R-:W-:Y:S01]  /*44c0*/  MUFU.EX2 R40, R40 ;  /* 0x0000002800287308 */ /* 0x000fe20000000800 */
[----:B------:R-:W-:Y:S01]  /*44d0*/  FMNMX.FTZ R5, R31, R46, !PT ;  /* 0x0000002e1f057209 */ /* 0x000fe20007810000 */
[----:B------:R-:W-:-:S04]  /*44e0*/  FFMA.FTZ R46, R15, UR4, -R4 ;  /* 0x000000040f2e7c23 */ /* 0x000fc80008010804 */
[----:B------:R-:W0:Y:S02]  /*44f0*/  SHFL.BFLY PT, R50, R5, 0x2, 0x1f ;  /* 0x0c401f0005327f89 */ /* 0x000e2400000e0000 */
[----:B------:R-:W-:Y:S08]  /*4500*/  MUFU.EX2 R51, R51 ;  /* 0x0000003300337308 */ /* 0x000ff00000000800 */
[----:B------:R-:W-:Y:S08]  /*4510*/  MUFU.EX2 R42, R42 ;  /* 0x0000002a002a7308 */ /* 0x000ff00000000800 */
[----:B------:R-:W-:Y:S01]  /*4520*/  MUFU.EX2 R34, R34 ;  /* 0x0000002200227308 */ /* 0x000fe20000000800 */
[----:B0-----:R-:W-:Y:S01]  /*4530*/  FMNMX.FTZ R11, R5, R50, !PT ;  /* 0x00000032050b7209 */ /* 0x001fe20007810000 */
[--C-:B------:R-:W-:Y:S01]  /*4540*/  FFMA.FTZ R50, R37, UR4, -R4.reuse ;  /* 0x0000000425327c23 */ /* 0x100fe20008010804 */
[--C-:B------:R-:W-:Y:S01]  /*4550*/  FFMA.FTZ R37, R28, UR4, -R4.reuse ;  /* 0x000000041c257c23 */ /* 0x100fe20008010804 */
[----:B------:R-:W-:-:S04]  /*4560*/  FFMA.FTZ R4, R29, UR4, -R4 ;  /* 0x000000041d047c23 */ /* 0x000fc80008010804 */
[----:B------:R-:W-:Y:S01]  /*4570*/  MUFU.EX2 R35, R35 ;  /* 0x0000002300237308 */ /* 0x000fe20000000800 */
[----:B------:R-:W0:Y:S07]  /*4580*/  SHFL.BFLY PT, R60, R11, 0x1, 0x1f ;  /* 0x0c201f000b3c7f89 */ /* 0x000e2e00000e0000 */
[----:B------:R-:W-:Y:S08]  /*4590*/  MUFU.EX2 R57, R57 ;  /* 0x0000003900397308 */ /* 0x000ff00000000800 */
[----:B------:R-:W-:Y:S08]  /*45a0*/  MUFU.EX2 R47, R47 ;  /* 0x0000002f002f7308 */ /* 0x000ff00000000800 */
[----:B------:R-:W-:Y:S01]  /*45b0*/  MUFU.EX2 R64, R64 ;  /* 0x0000004000407308 */ /* 0x000fe20000000800 */
[----:B0-----:R-:W-:-:S02]  /*45c0*/  FMNMX.FTZ R5, R11, R60, !PT ;  /* 0x0000003c0b057209 */ /* 0x001fc40007810000 */
[----:B------:R-:W-:Y:S02]  /*45d0*/  @!P1 PRMT R11, RZ, 0x654, R3 ;  /* 0x00000654ff0b9816 */ /* 0x000fe40000000003 */
[C---:B------:R-:W-:Y:S01]  /*45e0*/  FSETP.NEU.FTZ.AND P3, PT, R5.reuse, -INF , PT ;  /* 0xff8000000500780b */ /* 0x040fe20003f7d000 */
[----:B------:R-:W-:Y:S01]  /*45f0*/  FMUL.FTZ R13, R5, UR4 ;  /* 0x00000004050d7c20 */ /* 0x000fe20008410000 */
[----:B------:R0:W-:Y:S01]  /*4600*/  @!P1 SYNCS.ARRIVE.TRANS64.RED.A1T0 RZ, [R11+URZ], RZ ;  /* 0x000000ff0bff99a7 */ /* 0x0001e2000810043f */
[----:B------:R1:W-:Y:S03]  /*4610*/  MUFU.EX2 R60, R25 ;  /* 0x00000019003c7308 */ /* 0x0003e60000000800 */
[----:B------:R-:W-:Y:S02]  /*4620*/  FSEL R13, R13, RZ, P3 ;  /* 0x000000ff0d0d7208 */ /* 0x000fe40001800000 */
[----:B------:R-:W-:-:S03]  /*4630*/  PLOP3.LUT P3, PT, PT, PT, UP1, 0x80, 0x0 ;  /* 0x000000000000781c */ /* 0x000fc60003f6f018 */
        /* <DEDUP_REMOVED lines=10> */
[--C-:B-1----:R-:W-:Y:S01]  /*46e0*/  FFMA.FTZ R25, R87, UR4, -R13.reuse ;  /* 0x0000000457197c23 */ /* 0x102fe2000801080d */
        /* <DEDUP_REMOVED lines=8> */
[C---:B----4-:R-:W-:Y:S01]  /*4770*/  FADD.FTZ R73, R7.reuse, R62 ;  /* 0x0000003e07497221 */ /* 0x050fe20000010000 */
[----:B------:R-:W-:Y:S01]  /*4780*/  F2FP.BF16.F32.PACK_AB R10, R7, R10 ;  /* 0x0000000a070a723e */ /* 0x000fe200000010ff */
        /* <DEDUP_REMOVED lines=9> */
[----:B------:R-:W2:Y:S01]  /*4820*/  MUFU.EX2 R95, R95 ;  /* 0x0000005f005f7308 */ /* 0x000ea20000000800 */
[----:B0-----:R-:W-:Y:S01]  /*4830*/  FADD.FTZ R11, R90, R91 ;  /* 0x0000005b5a0b7221 */ /* 0x001fe20000010000 */
        /* <DEDUP_REMOVED lines=8> */
[----:B------:R-:W-:Y:S01]  /*48c0*/  FFMA.FTZ R89, R89, UR4, -R13 ;  /* 0x0000000459597c23 */ /* 0x000fe2000801080d */
[----:B------:R-:W-:-:S05]  /*48d0*/  F2FP.BF16.F32.PACK_AB R9, R91, R90 ;  /* 0x0000005a5b09723e */ /* 0x000fca00000010ff */
[----:B------:R-:W1:Y:S01]  /*48e0*/  MUFU.EX2 R28, R28 ;  /* 0x0000001c001c7308 */ /* 0x000e620000000800 */
[C---:B--2---:R-:W-:Y:S01]  /*48f0*/  FADD.FTZ R72, R95.reuse, R72 ;  /* 0x000000485f487221 */ /* 0x044fe20000010000 */
[----:B------:R-:W-:-:S05]  /*4900*/  F2FP.BF16.F32.PACK_AB R11, R95, R94 ;  /* 0x0000005e5f0b723e */ /* 0x000fca00000010ff */
[----:B------:R2:W-:Y:S01]  /*4910*/  STSM.16.M88.4 [R2+0x24300], R8 ;  /* 0x0243000802007844 */ /* 0x0005e20000000200 */
[----:B------:R-:W3:Y:S01]  /*4920*/  MUFU.EX2 R20, R20 ;  /* 0x0000001400147308 */ /* 0x000ee20000000800 */
[----:B0-----:R-:W-:Y:S01]  /*4930*/  FADD.FTZ R63, R15, R72 ;  /* 0x000000480f3f7221 */ /* 0x001fe20000010000 */
[----:B------:R-:W-:-:S06]  /*4940*/  FFMA.FTZ R72, R81, UR4, -R13 ;  /* 0x0000000451487c23 */ /* 0x000fcc000801080d */
[----:B------:R-:W0:Y:S01]  /*4950*/  MUFU.EX2 R25, R25 ;  /* 0x0000001900197308 */ /* 0x000e220000000800 */
[----:B-1----:R-:W-:Y:S01]  /*4960*/  FADD.FTZ R63, R28, R63 ;  /* 0x0000003f1c3f7221 */ /* 0x002fe20000010000 */
[----:B--2---:R-:W-:-:S06]  /*4970*/  F2FP.BF16.F32.PACK_AB R8, R75, R6 ;  /* 0x000000064b08723e */ /* 0x004fcc00000010ff */
[----:B------:R1:W-:Y:S01]  /*4980*/  MUFU.EX2 R3, R68 ;  /* 0x0000004400037308 */ /* 0x0003e20000000800 */
[----:B---3--:R-:W-:-:S07]  /*4990*/  FADD.FTZ R76, R20, R63 ;  /* 0x0000003f144c7221 */ /* 0x008fce0000010000 */
[----:B------:R-:W2:Y:S01]  /*49a0*/  MUFU.EX2 R29, R29 ;  /* 0x0000001d001d7308 */ /* 0x000ea20000000800 */
[----:B-1----:R-:W-:Y:S01]  /*49b0*/  FADD.FTZ R68, R12, R73 ;  /* 0x000000490c447221 */ /* 0x002fe20000010000 */
[----:B------:R-:W-:-:S03]  /*49c0*/  F2FP.BF16.F32.PACK_AB R12, R77, R12 ;  /* 0x0000000c4d0c723e */ /* 0x000fc600000010ff */
[----:B------:R-:W-:-:S03]  /*49d0*/  FADD.FTZ R73, R77, R68 ;  /* 0x000000444d497221 */ /* 0x000fc60000010000 */
[----:B------:R-:W1:Y:S01]  /*49e0*/  MUFU.EX2 R74, R74 ;  /* 0x0000004a004a7308 */ /* 0x000e620000000800 */
[----:B------:R-:W-:Y:S01]  /*49f0*/  FADD.FTZ R68, R14, R73 ;  /* 0x000000490e447221 */ /* 0x000fe20000010000 */
[----:B------:R-:W-:-:S03]  /*4a00*/  F2FP.BF16.F32.PACK_AB R14, R83, R14 ;  /* 0x0000000e530e723e */ /* 0x000fc600000010ff */
[----:B------:R-:W-:Y:S01]  /*4a10*/  FADD.FTZ R63, R83, R68 ;  /* 0x00000044533f7221 */ /* 0x000fe20000010000 */
[----:B0-----:R-:W-:Y:S01]  /*4a20*/  FADD.FTZ R68, R25, R76 ;  /* 0x0000004c19447221 */ /* 0x001fe20000010000 */
[----:B------:R-:W-:Y:S01]  /*4a30*/  FFMA.FTZ R76, R61, UR4, -R13 ;  /* 0x000000043d4c7c23 */ /* 0x000fe2000801080d */
[----:B------:R-:W0:Y:S01]  /*4a40*/  MUFU.EX2 R36, R36 ;  /* 0x0000002400247308 */ /* 0x000e220000000800 */
[----:B------:R-:W-:Y:S01]  /*4a50*/  FADD.FTZ R80, R6, R63 ;  /* 0x0000003f06507221 */ /* 0x000fe20000010000 */
[----:B--2---:R-:W-:Y:S01]  /*4a60*/  FADD.FTZ R63, R29, R68 ;  /* 0x000000441d3f7221 */ /* 0x004fe20000010000 */
[--C-:B------:R-:W-:Y:S01]  /*4a70*/  FFMA.FTZ R68, R30, UR4, -R13.reuse ;  /* 0x000000041e447c23 */ /* 0x100fe2000801080d */
[----:B------:R-:W-:Y:S01]  /*4a80*/  FFMA.FTZ R61, R27, UR4, -R13 ;  /* 0x000000041b3d7c23 */ /* 0x000fe2000801080d */
[----:B------:R-:W-:-:S03]  /*4a90*/  FADD.FTZ R73, R75, R80 ;  /* 0x000000504b497221 */ /* 0x000fc60000010000 */
[----:B------:R-:W2:Y:S01]  /*4aa0*/  MUFU.EX2 R53, R53 ;  /* 0x0000003500357308 */ /* 0x000ea20000000800 */
[----:B-1----:R-:W-:Y:S01]  /*4ab0*/  FADD.FTZ R63, R74, R63 ;  /* 0x0000003f4a3f7221 */ /* 0x002fe20000010000 */
[----:B------:R-:W-:Y:S01]  /*4ac0*/  FADD.FTZ R26, R24, R73 ;  /* 0x00000049181a7221 */ /* 0x000fe20000010000 */
[----:B------:R-:W-:-:S05]  /*4ad0*/  F2FP.BF16.F32.PACK_AB R9, R74, R29 ;  /* 0x0000001d4a09723e */ /* 0x000fca00000010ff */
[----:B------:R-:W1:Y:S01]  /*4ae0*/  MUFU.EX2 R45, R45 ;  /* 0x0000002d002d7308 */ /* 0x000e620000000800 */
[----:B0-----:R-:W-:Y:S01]  /*4af0*/  FADD.FTZ R30, R36, R63 ;  /* 0x0000003f241e7221 */ /* 0x001fe20000010000 */
[----:B------:R-:W-:Y:S01]  /*4b00*/  FFMA.FTZ R63, R31, UR4, -R13 ;  /* 0x000000041f3f7c23 */ /* 0x000fe2000801080d */
[----:B------:R-:W-:-:S04]  /*4b10*/  FADD.FTZ R13, R67, R26 ;  /* 0x0000001a430d7221 */ /* 0x000fc80000010000 */
[----:B------:R-:W-:Y:S01]  /*4b20*/  FADD.FTZ R26, R32, R13 ;  /* 0x0000000d201a7221 */ /* 0x000fe20000010000 */
[----:B------:R-:W0:Y:S01]  /*4b30*/  MUFU.EX2 R66, R66 ;  /* 0x0000004200427308 */ /* 0x000e220000000800 */
[----:B--2---:R-:W-:Y:S01]  /*4b40*/  FADD.FTZ R30, R53, R30 ;  /* 0x0000001e351e7221 */ /* 0x004fe20000010000 */
[----:B------:R-:W-:Y:S01]  /*4b50*/  F2FP.BF16.F32.PACK_AB R13, R28, R15 ;  /* 0x0000000f1c0d723e */ /* 0x000fe200000010ff */
[----:B------:R-:W-:Y:S01]  /*4b60*/  FADD.FTZ R15, R59, R26 ;  /* 0x0000001a3b0f7221 */ /* 0x000fe20000010000 */
[----:B------:R-:W-:-:S03]  /*4b70*/  F2FP.BF16.F32.PACK_AB R28, R43, R42 ;  /* 0x0000002a2b1c723e */ /* 0x000fc600000010ff */
[----:B------:R-:W-:Y:S01]  /*4b80*/  FADD.FTZ R10, R40, R15 ;  /* 0x0000000f280a7221 */ /* 0x000fe20000010000 */
[----:B------:R-:W2:Y:S01]  /*4b90*/  MUFU.EX2 R65, R65 ;  /* 0x0000004100417308 */ /* 0x000ea20000000800 */
[----:B-1----:R-:W-:Y:S01]  /*4ba0*/  FADD.FTZ R27, R45, R30 ;  /* 0x0000001e2d1b7221 */ /* 0x002fe20000010000 */
[----:B------:R-:W-:Y:S01]  /*4bb0*/  F2FP.BF16.F32.PACK_AB R15, R25, R20 ;  /* 0x00000014190f723e */ /* 0x000fe200000010ff */
[----:B------:R-:W-:Y:S01]  /*4bc0*/  FADD.FTZ R25, R51, R10 ;  /* 0x0000000a33197221 */ /* 0x000fe20000010000 */
[----:B------:R-:W-:Y:S02]  /*4bd0*/  F2FP.BF16.F32.PACK_AB R10, R67, R24 ;  /* 0x00000018430a723e */ /* 0x000fe400000010ff */
[----:B------:R-:W-:Y:S01]  /*4be0*/  F2FP.BF16.F32.PACK_AB R24, R59, R32 ;  /* 0x000000203b18723e */ /* 0x000fe200000010ff */
[----:B------:R-:W-:Y:S01]  /*4bf0*/  FADD.FTZ R6, R42, R25 ;  /* 0x000000192a067221 */ /* 0x000fe20000010000 */
[----:B------:R-:W1:Y:S01]  /*4c00*/  MUFU.EX2 R70, R70 ;  /* 0x0000004600467308 */ /* 0x000e620000000800 */
[----:B0-----:R-:W-:Y:S01]  /*4c10*/  FADD.FTZ R26, R66, R27 ;  /* 0x0000001b421a7221 */ /* 0x001fe20000010000 */
[----:B------:R-:W-:Y:S01]  /*4c20*/  STSM.16.M88.4 [R2+0x25b00], R12 ;  /* 0x025b000c02007844 */ /* 0x000fe20000000200 */
[----:B------:R-:W-:Y:S01]  /*4c30*/  FADD.FTZ R25, R43, R6 ;  /* 0x000000062b197221 */ /* 0x000fe20000010000 */
[----:B------:R-:W-:-:S03]  /*4c40*/  F2FP.BF16.F32.PACK_AB R30, R35, R34 ;  /* 0x00000022231e723e */ /* 0x000fc600000010ff */
[----:B------:R-:W-:Y:S01]  /*4c50*/  FADD.FTZ R6, R34, R25 ;  /* 0x0000001922067221 */ /* 0x000fe20000010000 */
[----:B------:R-:W0:Y:S01]  /*4c60*/  MUFU.EX2 R44, R44 ;  /* 0x0000002c002c7308 */ /* 0x000e220000000800 */
[----:B--2---:R-:W-:Y:S01]  /*4c70*/  FADD.FTZ R11, R65, R26 ;  /* 0x0000001a410b7221 */ /* 0x004fe20000010000 */
[----:B------:R-:W-:Y:S01]  /*4c80*/  F2FP.BF16.F32.PACK_AB R26, R51, R40 ;  /* 0x00000028331a723e */ /* 0x000fe200000010ff */
[----:B------:R-:W-:Y:S01]  /*4c90*/  FADD.FTZ R29, R35, R6 ;  /* 0x00000006231d7221 */ /* 0x000fe20000010000 */
[----:B------:R-:W-:Y:S02]  /*4ca0*/  F2FP.BF16.F32.PACK_AB R25, R66, R45 ;  /* 0x0000002d4219723e */ /* 0x000fe400000010ff */
[----:B------:R-:W-:Y:S02]  /*4cb0*/  CS2R R66, SRZ ;  /* 0x0000000000427805 */ /* 0x000fe4000001ff00 */
[----:B------:R-:W-:Y:S01]  /*4cc0*/  CS2R R34, SRZ ;  /* 0x0000000000227805 */ /* 0x000fe2000001ff00 */
[----:B------:R-:W-:Y:S01]  /*4cd0*/  FADD.FTZ R6, R38, R29 ;  /* 0x0000001d26067221 */ /* 0x000fe20000010000 */
[----:B------:R-:W2:Y:S01]  /*4ce0*/  MUFU.EX2 R69, R69 ;  /* 0x0000004500457308 */ /* 0x000ea20000000800 */
[----:B-1----:R-:W-:-:S02]  /*4cf0*/  FADD.FTZ R11, R70, R11 ;  /* 0x0000000b460b7221 */ /* 0x002fc40000010000 */
[----:B------:R-:W-:-:S04]  /*4d00*/  FADD.FTZ R6, R57, R6 ;  /* 0x0000000639067221 */ /* 0x000fc80000010000 */
[----:B------:R-:W-:Y:S01]  /*4d10*/  FADD.FTZ R31, R47, R6 ;  /* 0x000000062f1f7221 */ /* 0x000fe20000010000 */
[----:B------:R-:W1:Y:S01]  /*4d20*/  MUFU.EX2 R48, R48 ;  /* 0x0000003000307308 */ /* 0x000e620000000800 */
[----:B0-----:R-:W-:Y:S01]  /*4d30*/  FADD.FTZ R20, R44, R11 ;  /* 0x0000000b2c147221 */ /* 0x001fe20000010000 */
[----:B------:R-:W-:Y:S01]  /*4d40*/  F2FP.BF16.F32.PACK_AB R11, R53, R36 ;  /* 0x00000024350b723e */ /* 0x000fe200000010ff */
[----:B------:R-:W-:-:S04]  /*4d50*/  FADD.FTZ R31, R64, R31 ;  /* 0x0000001f401f7221 */ /* 0x000fc80000010000 */
[----:B------:R0:W-:Y:S01]  /*4d60*/  STSM.16.M88.4 [R2+0x27300], R8 ;  /* 0x0273000802007844 */ /* 0x0001e20000000200 */
[----:B------:R-:W3:Y:S01]  /*4d70*/  MUFU.EX2 R71, R71 ;  /* 0x0000004700477308 */ /* 0x000ee20000000800 */
[----:B--2---:R-:W-:-:S07]  /*4d80*/  FADD.FTZ R27, R69, R20 ;  /* 0x00000014451b7221 */ /* 0x004fce0000010000 */
[----:B------:R-:W2:Y:S01]  /*4d90*/  MUFU.EX2 R58, R58 ;  /* 0x0000003a003a7308 */ /* 0x000ea20000000800 */
[----:B-1----:R-:W-:Y:S01]  /*4da0*/  FADD.FTZ R20, R48, R27 ;  /* 0x0000001b30147221 */ /* 0x002fe20000010000 */
[----:B------:R-:W-:-:S05]  /*4db0*/  F2FP.BF16.F32.PACK_AB R27, R70, R65 ;  /* 0x00000041461b723e */ /* 0x000fca00000010ff */
[----:B------:R1:W-:Y:S01]  /*4dc0*/  STSM.16.M88.4 [R2+0x28b00], R24 ;  /* 0x028b001802007844 */ /* 0x0003e20000000200 */
[----:B------:R-:W4:Y:S01]  /*4dd0*/  MUFU.EX2 R7, R7 ;  /* 0x0000000700077308 */ /* 0x000f220000000800 */
[----:B---3--:R-:W-:Y:S01]  /*4de0*/  FADD.FTZ R20, R71, R20 ;  /* 0x0000001447147221 */ /* 0x008fe20000010000 */
[----:B0-----:R-:W-:-:S03]  /*4df0*/  F2FP.BF16.F32.PACK_AB R8, R57, R38 ;  /* 0x000000263908723e */ /* 0x001fc600000010ff */
[----:B------:R-:W-:-:S03]  /*4e00*/  FADD.FTZ R29, R3, R20 ;  /* 0x00000014031d7221 */ /* 0x000fc60000010000 */
[----:B------:R-:W0:Y:S01]  /*4e10*/  MUFU.EX2 R54, R54 ;  /* 0x0000003600367308 */ /* 0x000e220000000800 */
[C---:B--2---:R-:W-:Y:S01]  /*4e20*/  FADD.FTZ R20, R58.reuse, R29 ;  /* 0x0000001d3a147221 */ /* 0x044fe20000010000 */
[----:B------:R-:W-:Y:S02]  /*4e30*/  F2FP.BF16.F32.PACK_AB R9, R58, R3 ;  /* 0x000000033a09723e */ /* 0x000fe400000010ff */
[----:B------:R-:W-:Y:S02]  /*4e40*/  CS2R R58, SRZ ;  /* 0x00000000003a7805 */ /* 0x000fe4000001ff00 */
[----:B------:R-:W-:Y:S02]  /*4e50*/  F2FP.BF16.F32.PACK_AB R29, R69, R44 ;  /* 0x0000002c451d723e */ /* 0x000fe400000010ff */
[----:B------:R-:W-:Y:S02]  /*4e60*/  CS2R R44, SRZ ;  /* 0x00000000002c7805 */ /* 0x000fe4000001ff00 */
[----:B-1----:R-:W-:Y:S01]  /*4e70*/  CS2R R26, SRZ ;  /* 0x00000000001a7805 */ /* 0x002fe2000001ff00 */
[----:B------:R-:W1:Y:S01]  /*4e80*/  MUFU.EX2 R46, R46 ;  /* 0x0000002e002e7308 */ /* 0x000e620000000800 */
[----:B----4-:R-:W-:-:S07]  /*4e90*/  FADD.FTZ R43, R7, R20 ;  /* 0x00000014072b7221 */ /* 0x010fce0000010000 */
[----:B------:R-:W2:Y:S01]  /*4ea0*/  MUFU.EX2 R55, R55 ;  /* 0x0000003700377308 */ /* 0x000ea20000000800 */
[----:B0-----:R-:W-:Y:S01]  /*4eb0*/  FADD.FTZ R6, R54, R43 ;  /* 0x0000002b36067221 */ /* 0x001fe20000010000 */
[----:B------:R-:W-:-:S06]  /*4ec0*/  CS2R R42, SRZ ;  /* 0x00000000002a7805 */ /* 0x000fcc000001ff00 */
[----:B------:R-:W0:Y:S01]  /*4ed0*/  MUFU.EX2 R49, R49 ;  /* 0x0000003100317308 */ /* 0x000e220000000800 */
[----:B-1----:R-:W-:Y:S01]  /*4ee0*/  FADD.FTZ R10, R46, R31 ;  /* 0x0000001f2e0a7221 */ /* 0x002fe20000010000 */
[----:B------:R-:W-:Y:S02]  /*4ef0*/  F2FP.BF16.F32.PACK_AB R31, R71, R48 ;  /* 0x00000030471f723e */ /* 0x000fe400000010ff */
[----:B------:R-:W-:-:S03]  /*4f00*/  CS2R R70, SRZ ;  /* 0x0000000000467805 */ /* 0x000fc6000001ff00 */
[----:B------:R1:W-:Y:S01]  /*4f10*/  STSM.16.M88.4 [R2+0x2a300], R28 ;  /* 0x02a3001c02007844 */ /* 0x0003e20000000200 */
[----:B------:R-:W3:Y:S01]  /*4f20*/  MUFU.EX2 R62, R62 ;  /* 0x0000003e003e7308 */ /* 0x000ee20000000800 */
[----:B--2---:R-:W-:-:S07]  /*4f30*/  FADD.FTZ R11, R55, R6 ;  /* 0x00000006370b7221 */ /* 0x004fce0000010000 */
[----:B------:R-:W2:Y:S01]  /*4f40*/  MUFU.EX2 R41, R41 ;  /* 0x0000002900297308 */ /* 0x000ea20000000800 */
[----:B0-----:R-:W-:Y:S01]  /*4f50*/  FADD.FTZ R10, R49, R10 ;  /* 0x0000000a310a7221 */ /* 0x001fe20000010000 */
[----:B-1----:R-:W-:-:S06]  /*4f60*/  CS2R R30, SRZ ;  /* 0x00000000001e7805 */ /* 0x002fcc000001ff00 */
[----:B------:R-:W0:Y:S01]  /*4f70*/  MUFU.EX2 R72, R72 ;  /* 0x0000004800487308 */ /* 0x000e220000000800 */
[C---:B---3--:R-:W-:Y:S01]  /*4f80*/  FADD.FTZ R11, R62.reuse, R11 ;  /* 0x0000000b3e0b7221 */ /* 0x048fe20000010000 */
[----:B------:R-:W-:Y:S02]  /*4f90*/  F2FP.BF16.F32.PACK_AB R13, R62, R55 ;  /* 0x000000373e0d723e */ /* 0x000fe400000010ff */
[----:B------:R-:W-:-:S04]  /*4fa0*/  CS2R R28, SRZ ;  /* 0x00000000001c7805 */ /* 0x000fc8000001ff00 */
[----:B------:R-:W1:Y:S01]  /*4fb0*/  MUFU.EX2 R52, R52 ;  /* 0x0000003400347308 */ /* 0x000e620000000800 */
[----:B--2---:R-:W-:Y:S01]  /*4fc0*/  FADD.FTZ R3, R41, R10 ;  /* 0x0000000a29037221 */ /* 0x004fe20000010000 */
[----:B------:R-:W-:Y:S02]  /*4fd0*/  F2FP.BF16.F32.PACK_AB R10, R64, R47 ;  /* 0x0000002f400a723e */ /* 0x000fe400000010ff */
[----:B------:R-:W-:-:S04]  /*4fe0*/  CS2R R64, SRZ ;  /* 0x0000000000407805 */ /* 0x000fc8000001ff00 */
[----:B------:R-:W2:Y:S01]  /*4ff0*/  MUFU.EX2 R73, R84 ;  /* 0x0000005400497308 */ /* 0x000ea20000000800 */
[----:B0-----:R-:W-:Y:S01]  /*5000*/  FADD.FTZ R6, R72, R11 ;  /* 0x0000000b48067221 */ /* 0x001fe20000010000 */
[----:B------:R-:W-:Y:S02]  /*5010*/  F2FP.BF16.F32.PACK_AB R11, R54, R7 ;  /* 0x00000007360b723e */ /* 0x000fe400000010ff */
[----:B------:R-:W-:-:S03]  /*5020*/  CS2R R54, SRZ ;  /* 0x0000000000367805 */ /* 0x000fc6000001ff00 */
[----:B------:R0:W-:Y:S01]  /*5030*/  STSM.16.M88.4 [R2+0x2bb00], R8 ;  /* 0x02bb000802007844 */ /* 0x0001e20000000200 */
[----:B------:R-:W3:Y:S01]  /*5040*/  MUFU.EX2 R39, R39 ;  /* 0x0000002700277308 */ /* 0x000ee20000000800 */
[C---:B-1----:R-:W-:Y:S01]  /*5050*/  FADD.FTZ R12, R52.reuse, R3 ;  /* 0x00000003340c7221 */ /* 0x042fe20000010000 */
[----:B------:R-:W-:Y:S02]  /*5060*/  F2FP.BF16.F32.PACK_AB R14, R52, R41 ;  /* 0x00000029340e723e */ /* 0x000fe400000010ff */
[----:B------:R-:W-:Y:S02]  /*5070*/  CS2R R52, SRZ ;  /* 0x0000000000347805 */ /* 0x000fe4000001ff00 */
[----:B------:R-:W-:Y:S02]  /*5080*/  CS2R R40, SRZ ;  /* 0x0000000000287805 */ /* 0x000fe4000001ff00 */
[----:B------:R-:W1:Y:S01]  /*5090*/  MUFU.EX2 R85, R85 ;  /* 0x0000005500557308 */ /* 0x000e620000000800 */
[C---:B--2---:R-:W-:Y:S01]  /*50a0*/  FADD.FTZ R6, R73.reuse, R6 ;  /* 0x0000000649067221 */ /* 0x044fe20000010000 */
[----:B------:R-:W-:-:S06]  /*50b0*/  F2FP.BF16.F32.PACK_AB R15, R73, R72 ;  /* 0x00000048490f723e */ /* 0x000fcc00000010ff */
[----:B------:R-:W2:Y:S01]  /*50c0*/  MUFU.EX2 R56, R56 ;  /* 0x0000003800387308 */ /* 0x000ea20000000800 */
[----:B---3--:R-:W-:Y:S01]  /*50d0*/  FADD.FTZ R3, R39, R12 ;  /* 0x0000000c27037221 */ /* 0x008fe20000010000 */
[----:B------:R-:W-:Y:S02]  /*50e0*/  F2FP.BF16.F32.PACK_AB R12, R49, R46 ;  /* 0x0000002e310c723e */ /* 0x000fe400000010ff */
[----:B------:R-:W-:-:S03]  /*50f0*/  CS2R R46, SRZ ;  /* 0x00000000002e7805 */ /* 0x000fc6000001ff00 */
[----:B------:R-:W-:Y:S01]  /*5100*/  STSM.16.M88.4 [R2+0x2d300], R12 ;  /* 0x02d3000c02007844 */ /* 0x000fe20000000200 */
[----:B------:R-:W3:Y:S01]  /*5110*/  MUFU.EX2 R88, R88 ;  /* 0x0000005800587308 */ /* 0x000ee20000000800 */
[----:B-1----:R-:W-:-:S07]  /*5120*/  FADD.FTZ R7, R85, R6 ;  /* 0x0000000655077221 */ /* 0x002fce0000010000 */
[----:B------:R-:W1:Y:S01]  /*5130*/  MUFU.EX2 R33, R33 ;  /* 0x0000002100217308 */ /* 0x000e620000000800 */
[C---:B--2---:R-:W-:Y:S01]  /*5140*/  FADD.FTZ R6, R56.reuse, R3 ;  /* 0x0000000338067221 */ /* 0x044fe20000010000 */
[----:B------:R-:W-:Y:S02]  /*5150*/  F2FP.BF16.F32.PACK_AB R48, R56, R39 ;  /* 0x000000273830723e */ /* 0x000fe400000010ff */
[----:B------:R-:W-:Y:S02]  /*5160*/  CS2R R56, SRZ ;  /* 0x0000000000387805 */ /* 0x000fe4000001ff00 */
[----:B------:R-:W-:Y:S02]  /*5170*/  CS2R R38, SRZ ;  /* 0x0000000000267805 */ /* 0x000fe4000001ff00 */
        /* <DEDUP_REMOVED lines=9> */
[----:B------:R-:W-:Y:S02]  /*5210*/  F2FP.BF16.F32.PACK_AB R50, R50, R33 ;  /* 0x000000213232723e */ /* 0x000fe400000010ff */
[----:B------:R-:W-:-:S04]  /*5220*/  CS2R R32, SRZ ;  /* 0x0000000000207805 */ /* 0x000fc8000001ff00 */
[----:B------:R-:W3:Y:S01]  /*5230*/  MUFU.EX2 R78, R78 ;  /* 0x0000004e004e7308 */ /* 0x000ee20000000800 */
[C---:B-1----:R-:W-:Y:S01]  /*5240*/  FADD.FTZ R25, R76.reuse, R25 ;  /* 0x000000194c197221 */ /* 0x042fe20000010000 */
[----:B------:R-:W-:-:S05]  /*5250*/  F2FP.BF16.F32.PACK_AB R51, R76, R51 ;  /* 0x000000334c33723e */ /* 0x000fca00000010ff */
[----:B------:R1:W-:Y:S01]  /*5260*/  STSM.16.M88.4 [R2+0x2eb00], R48 ;  /* 0x02eb003002007844 */ /* 0x0003e20000000200 */
[----:B------:R-:W4:Y:S01]  /*5270*/  MUFU.EX2 R61, R61 ;  /* 0x0000003d003d7308 */ /* 0x000f220000000800 */
[----:B--2---:R-:W-:-:S04]  /*5280*/  FADD.FTZ R7, R21, R6 ;  /* 0x0000000615077221 */ /* 0x004fc80000010000 */
[C---:B0-----:R-:W-:Y:S01]  /*5290*/  FADD.FTZ R8, R60.reuse, R7 ;  /* 0x000000073c087221 */ /* 0x041fe20000010000 */
[----:B------:R-:W-:Y:S02]  /*52a0*/  F2FP.BF16.F32.PACK_AB R60, R60, R21 ;  /* 0x000000153c3c723e */ /* 0x000fe400000010ff */
[----:B------:R-:W-:Y:S01]  /*52b0*/  MUFU.EX2 R37, R37 ;  /* 0x0000002500257308 */ /* 0x000fe20000000800 */
[----:B---3--:R-:W-:Y:S01]  /*52c0*/  FADD.FTZ R6, R78, R25 ;  /* 0x000000194e067221 */ /* 0x008fe20000010000 */
[----:B------:R-:W-:Y:S02]  /*52d0*/  CS2R R24, SRZ ;  /* 0x0000000000187805 */ /* 0x000fe4000001ff00 */
[----:B-1----:R-:W-:-:S04]  /*52e0*/  CS2R R50, SRZ ;  /* 0x0000000000327805 */ /* 0x002fc8000001ff00 */
[----:B------:R-:W0:Y:S01]  /*52f0*/  MUFU.EX2 R4, R4 ;  /* 0x0000000400047308 */ /* 0x000e220000000800 */
[C---:B----4-:R-:W-:Y:S01]  /*5300*/  FADD.FTZ R7, R61.reuse, R6 ;  /* 0x000000063d077221 */ /* 0x050fe20000010000 */
[----:B------:R-:W-:Y:S02]  /*5310*/  F2FP.BF16.F32.PACK_AB R61, R61, R78 ;  /* 0x0000004e3d3d723e */ /* 0x000fe400000010ff */
[----:B------:R-:W-:-:S04]  /*5320*/  CS2R R48, SRZ ;  /* 0x0000000000307805 */ /* 0x000fc8000001ff00 */
[----:B------:R-:W-:Y:S08]  /*5330*/  MUFU.EX2 R68, R68 ;  /* 0x0000004400447308 */ /* 0x000ff00000000800 */
[----:B------:R-:W1:Y:S01]  /*5340*/  MUFU.EX2 R3, R63 ;  /* 0x0000003f00037308 */ /* 0x000e620000000800 */
[----:B0-----:R-:W-:Y:S01]  /*5350*/  F2FP.BF16.F32.PACK_AB R62, R4, R37 ;  /* 0x00000025043e723e */ /* 0x001fe200000010ff */
[----:B------:R-:W-:Y:S01]  /*5360*/  FADD.FTZ R37, R37, R8 ;  /* 0x0000000825257221 */ /* 0x000fe20000010000 */
[----:B------:R-:W-:-:S03]  /*5370*/  IMAD.U32 R8, RZ, RZ, UR14 ;  /* 0x0000000eff087e24 */ /* 0x000fc6000f8e00ff */
[----:B------:R-:W-:Y:S01]  /*5380*/  FADD.FTZ R4, R4, R37 ;  /* 0x0000002504047221 */ /* 0x000fe20000010000 */
[----:B------:R-:W-:Y:S02]  /*5390*/  CS2R R36, SRZ ;  /* 0x0000000000247805 */ /* 0x000fe4000001ff00 */
[----:B-1----:R-:W-:Y:S01]  /*53a0*/  F2FP.BF16.F32.PACK_AB R63, R3, R68 ;  /* 0x00000044033f723e */ /* 0x002fe200000010ff */
[----:B------:R-:W-:-:S04]  /*53b0*/  FADD.FTZ R68, R68, R7 ;  /* 0x0000000744447221 */ /* 0x000fc80000010000 */
        /* <DEDUP_REMOVED lines=14> */
.L_x_12008:
        /* <DEDUP_REMOVED lines=10> */
.L_x_12001:
[----:B------:R-:W-:Y:S01]  /*5540*/  ULEA UR4, UR36, UR37, 0x3 ;  /* 0x0000002524047291 */ /* 0x000fe2000f8e183f */
[----:B------:R-:W-:-:S05]  /*5550*/  IMAD.U32 R0, RZ, RZ, UR38 ;  /* 0x00000026ff007e24 */ /* 0x000fca000f8e00ff */
[----:B------:R-:W-:-:S04]  /*5560*/  SHF.L.U32 R0, R0, 0x1f, RZ ;  /* 0x0000001f00007819 */ /* 0x000fc800000006ff */
[----:B------:R0:W1:Y:S01]  /*5570*/  SYNCS.PHASECHK.TRANS64.TRYWAIT P3, [UR4+0x31c30], R0 ;  /* 0x031c3000ff0075a7 */ /* 0x0000620008060144 */
[----:B------:R-:W-:Y:S05]  /*5580*/  @!P0 BRA `(.L_x_12002) ;  /* 0x0000000000048947 */ /* 0x000fea0003800000 */
[----:B------:R-:W-:Y:S01]  /*5590*/  BPT.TRAP 0x1 ;  /* 0x000000040000795c */ /* 0x000fe20000300000 */
.L_x_12002:
[----:B-1----:R-:W-:Y:S05]  /*55a0*/  @P3 BRA `(.L_x_12000) ;  /* 0x0000000000083947 */ /* 0x002fea0003800000 */
[----:B------:R-:W1:Y:S02]  /*55b0*/  SYNCS.PHASECHK.TRANS64.TRYWAIT P3, [UR4+0x31c30], R0 ;  /* 0x031c3000ff0075a7 */ /* 0x000e640008060144 */
[----:B-1----:R-:W-:Y:S05]  /*55c0*/  @!P3 BRA `(.L_x_12003) ;  /* 0x000001040088b947 */ /* 0x002fea0003800000 */
.L_x_12000:
        /* <DEDUP_REMOVED lines=356> */
.L_x_12005:
[----:B------:R-:W-:Y:S01]  /*6c10*/  ULEA UR4, UR6, UR37, 0x3 ;  /* 0x0000002506047291 */ /* 0x000fe2000f8e183f */
[----:B------:R-:W-:-:S05]  /*6c20*/  IMAD.U32 R0, RZ, RZ, UR39 ;  /* 0x00000027ff007e24 */ /* 0x000fca000f8e00ff */
[----:B------:R-:W-:-:S04]  /*6c30*/  SHF.L.U32 R0, R0, 0x1f, RZ ;  /* 0x0000001f00007819 */ /* 0x000fc800000006ff */
[----:B------:R0:W1:Y:S01]  /*6c40*/  SYNCS.PHASECHK.TRANS64.TRYWAIT P3, [UR4+0x31c50], R0 ;  /* 0x031c5000ff0075a7 */ /* 0x0000620008060144 */
[----:B------:R-:W-:Y:S05]  /*6c50*/  @!P0 BRA `(.L_x_12006) ;  /* 0x0000000000048947 */ /* 0x000fea0003800000 */
[----:B------:R-:W-:Y:S01]  /*6c60*/  BPT.TRAP 0x1 ;  /* 0x000000040000795c */ /* 0x000fe20000300000 */
.L_x_12006:
[----:B-1----:R-:W-:Y:S05]  /*6c70*/  @P3 BRA `(.L_x_12004) ;  /* 0x0000000000083947 */ /* 0x002fea0003800000 */
[----:B------:R-:W1:Y:S02]  /*6c80*/  SYNCS.PHASECHK.TRANS64.TRYWAIT P3, [UR4+0x31c50], R0 ;  /* 0x031c5000ff0075a7 */ /* 0x000e640008060144 */
[----:B-1----:R-:W-:Y:S05]  /*6c90*/  @!P3 BRA `(.L_x_12007) ;  /* 0x000000ec00ecb947 */ /* 0x002fea0003800000 */
.L_x_12004:
        /* <DEDUP_REMOVED lines=9> */
[----:B------:R-:W-:Y:S01]  /*6d30*/  IMAD.MOV.U32 R12, RZ, RZ, -0x2 ;  /* 0xfffffffeff0c7424 */ /* 0x000fe200078e00ff */
[----:B------:R-:W-:Y:S01]  /*6d40*/  UMOV UR32, UR10 ;  /* 0x0000000a00207c82 */ /* 0x000fe20008000000 */
[----:B------:R-:W-:Y:S01]  /*6d50*/  UMOV UR39, UR38 ;  /* 0x0000002600277c82 */ /* 0x000fe20008000000 */
[----:B------:R-:W-:-:S04]  /*6d60*/  ULOP3.LUT UR4, UR4, 0x2400000, URZ, 0xfc, !UPT ;  /* 0x0240000004047892 */ /* 0x000fc8000f8efc3f */
[----:B------:R-:W-:Y:S01]  /*6d70*/  UIMAD UR11, UR6, 0x6c0, UR4 ;  /* 0x000006c0060b78a4 */ /* 0x000fe2000f8e0204 */
[----:B01----:R-:W-:Y:S02]  /*6d80*/  VIADD R0, R22, UR15 ;  /* 0x0000000f16007c36 */ /* 0x003fe40008000000 */
        /* <DEDUP_REMOVED lines=10> */
[----:B------:R-:W0:Y:S01]  /*6e30*/  SHFL.IDX PT, R10, R0, 0x1, 0x1c1f ;  /* 0x003c1f00000a7f89 */ /* 0x000e2200000e0000 */
[----:B------:R-:W-:Y:S02]  /*6e40*/  UMOV UR4, 0x1 ;  /* 0x0000000100047882 */ /* 0x000fe40000000000 */
[----:B------:R-:W-:Y:S01]  /*6e50*/  UIMAD UR4, UR7, -0x90, UR4 ;  /* 0xffffff70070478a4 */ /* 0x000fe2000f8e0204 */
[----:B------:R-:W1:Y:S05]  /*6e60*/  SHFL.IDX PT, R0, R0, RZ, 0x1c1f ;  /* 0x001c1fff00007589 */ /* 0x000e6a00000e0000 */
[----:B------:R-:W-:Y:S01]  /*6e70*/  IMAD R9, R19, R12, UR4 ;  /* 0x0000000413097e24 */ /* 0x000fe2000f8e020c */
[----:B------:R-:W-:Y:S01]  /*6e80*/  ULDC UR4, c[0x0][0x988] ;  /* 0x0002620000047ab9 */ /* 0x000fe20000000800 */
[----:B------:R-:W-:-:S05]  /*6e90*/  IMAD.U32 R12, RZ, RZ, UR61 ;  /* 0x0000003dff0c7e24 */ /* 0x000fca000f8e00ff */
[----:B------:R-:W-:Y:S02]  /*6ea0*/  IADD3 R9, -R12, UR14, R9 ;  /* 0x0000000e0c097c10 */ /* 0x000fe4000fffe109 */
[----:B------:R-:W-:-:S03]  /*6eb0*/  R2UR UR14, R8 ;  /* 0x00000000080e72ca */ /* 0x000fc600000e0000 */
[C---:B0-----:R-:W-:Y:S02]  /*6ec0*/  IMAD.IADD R5, R9.reuse, 0x1, R10 ;  /* 0x0000000109057824 */ /* 0x041fe400078e020a */
[----:B-1----:R-:W-:-:S03]  /*6ed0*/  IMAD.IADD R9, R9, 0x1, R0 ;  /* 0x0000000109097824 */ /* 0x002fc600078e0200 */
[C---:B------:R-:W-:Y:S02]  /*6ee0*/  ISETP.GT.AND P3, PT, R5.reuse, RZ, PT ;  /* 0x000000ff0500720c */ /* 0x040fe40003f64270 */
[----:B------:R-:W-:-:S03]  /*6ef0*/  ISETP.GT.AND P4, PT, R5, 0x1, PT ;  /* 0x000000010500780c */ /* 0x000fc60003f84270 */
[----:B------:R-:W-:Y:S01]  /*6f00*/  UISETP.GT.AND UP1, UPT, UR7, UR14, UPT ;  /* 0x0000000e0700728c */ /* 0x000fe2000bf24270 */
        /* <DEDUP_REMOVED lines=30> */
[----:B------:R-:W-:Y:S01]  /*70f0*/  FMNMX.FTZ R11, R123, R10, !PT ;  /* 0x0000000a7b0b7209 */ /* 0x000fe20007810000 */
[----:B------:R-:W-:Y:S02]  /*7100*/  WARPGROUP.DEPBAR.LE gsb0, 0x0 ;  /* 0x00008000000079c5 */ /* 0x000fe40000010000 */
[----:B------:R-:W-:Y:S01]  /*7110*/  WARPGROUP.ARRIVE ;  /* 0x00000000000079c5 */ /* 0x000fe20000000000 */
[----:B------:R-:W-:Y:S02]  /*7120*/  ISETP.GT.AND P3, PT, R5, 0x30, PT ;  /* 0x000000300500780c */ /* 0x000fe40003f64270 */
        /* <DEDUP_REMOVED lines=56> */
[----:B------:R-:W-:Y:S01]  /*74b0*/  FSEL R82, R82, -INF , P3 ;  /* 0xff80000052527808 */ /* 0x000fe20001800000 */
[----:B------:R-:W-:Y:S02]  /*74c0*/  WARPGROUP.DEPBAR.LE gsb0, 0x0 ;  /* 0x00008000000079c5 */ /* 0x000fe40000010000 */
[----:B------:R-:W-:Y:S01]  /*74d0*/  WARPGROUP.ARRIVE ;  /* 0x00000000000079c5 */ /* 0x000fe20000000000 */
[----:B------:R-:W-:-:S02]  /*74e0*/  FMNMX.FTZ R11, R95, R10, !PT ;  /* 0x0000000a5f0b7209 */ /* 0x000fc40007810000 */
[----:B------:R-:W-:Y:S02]  /*74f0*/  ISETP.GT.AND P3, PT, R5, 0x78, PT ;  /* 0x000000780500780c */ /* 0x000fe40003f64270 */
[----:B------:R-:W-:Y:S01]  /*7500*/  FSEL R83, R83, -INF , P4 ;  /* 0xff80000053537808 */ /* 0x000fe20002000000 */
[----:B------:R-:W-:Y:S01]  /*7510*/  HGMMA.64x96x16.F32.BF16 R24, gdesc[UR32].tnspB, R24, gsb0 ;  /* 0x41600000201879f0 */ /* 0x000fe20008001818 */
[----:B------:R-:W-:Y:S01]  /*7520*/  UIADD3 UR32, UR10, 0x480, URZ ;  /* 0x000004800a207890 */ /* 0x000fe2000fffe03f */
[----:B------:R-:W-:Y:S01]  /*7530*/  FMNMX.FTZ R10, R82, R11, !PT ;  /* 0x0000000b520a7209 */ /* 0x000fe20007810000 */
[----:B------:R-:W-:Y:S01]  /*7540*/  UIADD3 UR34, UR11, 0xc0, URZ ;  /* 0x000000c00b227890 */ /* 0x000fe2000fffe03f */
[----:B------:R-:W-:Y:S01]  /*7550*/  ISETP.GT.AND P4, PT, R5, 0x79, PT ;  /* 0x000000790500780c */ /* 0x000fe20003f84270 */
[----:B------:R-:W-:Y:S01]  /*7560*/  UMOV UR33, 0xc0000010 ;  /* 0xc000001000217882 */ /* 0x000fe20000000000 */
        /* <DEDUP_REMOVED lines=17> */
[----:B------:R-:W-:Y:S02]  /*7680*/  ISETP.GT.AND P6, PT, R9, RZ, PT ;  /* 0x000000ff0900720c */ /* 0x000fe40003fc4270 */
[----:B------:R-:W-:Y:S02]  /*7690*/  FMNMX.FTZ R10, R79, R10, !PT ;  /* 0x0000000a4f0a7209 */ /* 0x000fe40007810000 */
[----:B------:R-:W-:-:S02]  /*76a0*/  ISETP.GT.AND P5, PT, R9, 0x1, PT ;  /* 0x000000010900780c */ /* 0x000fc40003fa4270 */
[----:B------:R-:W-:Y:S01]  /*76b0*/  FSEL R136, R136, -INF , P6 ;  /* 0xff80000088887808 */ /* 0x000fe20003000000 */
[----:B------:R-:W0:Y:S01]  /*76c0*/  SHFL.BFLY PT, R5, R10, 0x2, 0x1f ;  /* 0x0c401f000a057f89 */ /* 0x000e2200000e0000 */
[----:B------:R-:W-:Y:S02]  /*76d0*/  ISETP.GT.AND P4, PT, R9, 0x8, PT ;  /* 0x000000080900780c */ /* 0x000fe40003f84270 */
[----:B------:R-:W-:Y:S02]  /*76e0*/  FSEL R137, R137, -INF , P5 ;  /* 0xff80000089897808 */ /* 0x000fe40002800000 */
[----:B------:R-:W-:Y:S02]  /*76f0*/  FMNMX.FTZ R0, R136, R6, !PT ;  /* 0x0000000688007209 */ /* 0x000fe40007810000 */
[----:B------:R-:W-:Y:S02]  /*7700*/  ISETP.GT.AND P6, PT, R9, 0x9, PT ;  /* 0x000000090900780c */ /* 0x000fe40003fc4270 */
[----:B------:R-:W-:-:S02]  /*7710*/  FSEL R140, R140, -INF , P4 ;  /* 0xff8000008c8c7808 */ /* 0x000fc40002000000 */
[----:B------:R-:W-:Y:S02]  /*7720*/  FSEL R141, R141, -INF , P6 ;  /* 0xff8000008d8d7808 */ /* 0x000fe40003000000 */
[C---:B------:R-:W-:Y:S02]  /*7730*/  ISETP.GT.AND P6, PT, R9.reuse, 0x10, PT ;  /* 0x000000100900780c */ /* 0x040fe40003fc4270 */
[C---:B------:R-:W-:Y:S02]  /*7740*/  ISETP.GT.AND P5, PT, R9.reuse, 0x11, PT ;  /* 0x000000110900780c */ /* 0x040fe40003fa4270 */
[----:B------:R-:W-:Y:S02]  /*7750*/  FSEL R128, R128, -INF , P6 ;  /* 0xff80000080807808 */ /* 0x000fe40003000000 */
[----:B------:R-:W-:Y:S02]  /*7760*/  ISETP.GT.AND P4, PT, R9, 0x18, PT ;  /* 0x000000180900780c */ /* 0x000fe40003f84270 */
[----:B------:R-:W-:-:S02]  /*7770*/  FSEL R129, R129, -INF , P5 ;  /* 0xff80000081817808 */ /* 0x000fc40002800000 */
[----:B------:R-:W-:Y:S02]  /*7780*/  ISETP.GT.AND P6, PT, R9, 0x19, PT ;  /* 0x000000190900780c */ /* 0x000fe40003fc4270 */
[----:B0-----:R-:W-:Y:S02]  /*7790*/  FMNMX.FTZ R11, R10, R5, !PT ;  /* 0x000000050a0b7209 */ /* 0x001fe40007810000 */
[----:B------:R-:W-:Y:S02]  /*77a0*/  FSEL R132, R132, -INF , P4 ;  /* 0xff80000084847808 */ /* 0x000fe40002000000 */
[----:B------:R-:W-:Y:S01]  /*77b0*/  FSEL R133, R133, -INF , P6 ;  /* 0xff80000085857808 */ /* 0x000fe20003000000 */
[----:B------:R-:W0:Y:S01]  /*77c0*/  SHFL.BFLY PT, R12, R11, 0x1, 0x1f ;  /* 0x0c201f000b0c7f89 */ /* 0x000e2200000e0000 */
[C---:B------:R-:W-:Y:S02]  /*77d0*/  ISETP.GT.AND P6, PT, R9.reuse, 0x20, PT ;  /* 0x000000200900780c */ /* 0x040fe40003fc4270 */
[----:B------:R-:W-:-:S02]  /*77e0*/  ISETP.GT.AND P5, PT, R9, 0x21, PT ;  /* 0x000000210900780c */ /* 0x000fc40003fa4270 */
[----:B------:R-:W-:Y:S02]  /*77f0*/  ISETP.GT.AND P4, PT, R9, 0x28, PT ;  /* 0x000000280900780c */ /* 0x000fe40003f84270 */
[----:B------:R-:W-:Y:S02]  /*7800*/  FSEL R121, R121, -INF , P5 ;  /* 0xff80000079797808 */ /* 0x000fe40002800000 */
[----:B------:R-:W-:Y:S02]  /*7810*/  FSEL R124, R124, -INF , P4 ;  /* 0xff8000007c7c7808 */ /* 0x000fe40002000000 */
[C---:B------:R-:W-:Y:S02]  /*7820*/  ISETP.GT.AND P5, PT, R9.reuse, 0x31, PT ;  /* 0x000000310900780c */ /* 0x040fe40003fa4270 */
[----:B------:R-:W-:-:S04]  /*7830*/  ISETP.GT.AND P4, PT, R9, 0x38, PT ;  /* 0x000000380900780c */ /* 0x000fc80003f84270 */
[----:B------:R-:W-:Y:S02]  /*7840*/  FSEL R116, R116, -INF , P4 ;  /* 0xff80000074747808 */ /* 0x000fe40002000000 */
[----:B------:R-:W-:-:S04]  /*7850*/  ISETP.GT.AND P4, PT, R9, 0x48, PT ;  /* 0x000000480900780c */ /* 0x000fc80003f84270 */
[----:B------:R-:W-:Y:S02]  /*7860*/  FSEL R108, R108, -INF , P4 ;  /* 0xff8000006c6c7808 */ /* 0x000fe40002000000 */
[----:B0-----:R-:W-:Y:S01]  /*7870*/  FMNMX.FTZ R5, R11, R12, !PT ;  /* 0x0000000c0b057209 */ /* 0x001fe20007810000 */
[----:B------:R-:W-:Y:S02]  /*7880*/  WARPGROUP.DEPBAR.LE gsb0, 0x0 ;  /* 0x00008000000079c5 */ /* 0x000fe40000010000 */
[----:B------:R-:W-:Y:S01]  /*7890*/  WARPGROUP.ARRIVE ;  /* 0x00000000000079c5 */ /* 0x000fe20000000000 */
[C---:B------:R-:W-:Y:S01]  /*78a0*/  FSETP.NEU.FTZ.AND P3, PT, R5.reuse, -INF , PT ;  /* 0xff8000000500780b */ /* 0x040fe20003f7d000 */
[----:B------:R-:W-:Y:S01]  /*78b0*/  FMUL.FTZ R10, R5, UR4 ;  /* 0x00000004050a7c20 */ /* 0x000fe20008410000 */
[----:B------:R-:W-:-:S03]  /*78c0*/  ISETP.GT.AND P4, PT, R9, 0x58, PT ;  /* 0x000000580900780c */ /* 0x000fc60003f84270 */
        /* <DEDUP_REMOVED lines=23> */
[--C-:B------:R-:W-:Y:S01]  /*7a40*/  FFMA.FTZ R14, R143, UR4, -R10.reuse ;  /* 0x000000048f0e7c23 */ /* 0x100fe2000801080a */
[----:B------:R-:W-:Y:S01]  /*7a50*/  FMNMX.FTZ R131, R129, R0, !PT ;  /* 0x0000000081837209 */ /* 0x000fe20007810000 */
[----:B------:R0:W-:Y:S01]  /*7a60*/  MUFU.EX2 R11, R138 ;  /* 0x0000008a000b7308 */ /* 0x0001e20000000800 */
[----:B------:R-:W-:Y:S01]  /*7a70*/  FSEL R112, R112, -INF , P6 ;  /* 0xff80000070707808 */ /* 0x000fe20003000000 */
[----:B------:R-:W1:Y:S01]  /*7a80*/  S2R R143, SR_TID.X ;  /* 0x00000000008f7919 */ /* 0x000e620000002100 */
[----:B------:R-:W-:Y:S01]  /*7a90*/  FMNMX.FTZ R0, R132, R131, !PT ;  /* 0x0000008384007209 */ /* 0x000fe20007810000 */
[--C-:B------:R-:W-:Y:S01]  /*7aa0*/  FFMA.FTZ R13, R142, UR4, -R10.reuse ;  /* 0x000000048e0d7c23 */ /* 0x100fe2000801080a */
[----:B------:R-:W-:Y:S01]  /*7ab0*/  ISETP.GT.AND P6, PT, R9, 0x39, PT ;  /* 0x000000390900780c */ /* 0x000fe20003fc4270 */
[--C-:B------:R-:W-:Y:S01]  /*7ac0*/  FFMA.FTZ R122, R122, UR4, -R10.reuse ;  /* 0x000000047a7a7c23 */ /* 0x100fe2000801080a */
[----:B------:R-:W-:Y:S01]  /*7ad0*/  FMNMX.FTZ R131, R133, R0, !PT ;  /* 0x0000000085837209 */ /* 0x000fe20007810000 */
[--C-:B------:R-:W-:Y:S01]  /*7ae0*/  FFMA.FTZ R123, R123, UR4, -R10.reuse ;  /* 0x000000047b7b7c23 */ /* 0x100fe2000801080a */
[----:B------:R-:W-:Y:S01]  /*7af0*/  FSEL R126, R113, -INF , P5 ;  /* 0xff800000717e7808 */ /* 0x000fe20002800000 */
[--C-:B0-----:R-:W-:Y:S01]  /*7b00*/  FFMA.FTZ R138, R106, UR4, -R10.reuse ;  /* 0x000000046a8a7c23 */ /* 0x101fe2000801080a */
[----:B------:R-:W-:Y:S01]  /*7b10*/  FMNMX.FTZ R0, R130, R131, !PT ;  /* 0x0000008382007209 */ /* 0x000fe20007810000 */
[----:B------:R0:W-:Y:S01]  /*7b20*/  MUFU.EX2 R113, R134 ;  /* 0x0000008600717308 */ /* 0x0001e20000000800 */
        /* <DEDUP_REMOVED lines=11> */
[--C-:B------:R-:W-:Y:S01]  /*7be0*/  FFMA.FTZ R87, R87, UR4, -R10.reuse ;  /* 0x0000000457577c23 */ /* 0x100fe2000801080a */
[C---:B------:R-:W-:Y:S01]  /*7bf0*/  ISETP.GT.AND P6, PT, R9.reuse, 0x49, PT ;  /* 0x000000490900780c */ /* 0x040fe20003fc4270 */
[----:B------:R-:W-:Y:S01]  /*7c00*/  FFMA.FTZ R78, R78, UR4, -R10 ;  /* 0x000000044e4e7c23 */ /* 0x000fe2000801080a */
[----:B------:R-:W-:Y:S01]  /*7c10*/  FMNMX.FTZ R131, R112, R131, !PT ;  /* 0x0000008370837209 */ /* 0x000fe20007810000 */
[----:B------:R-:W-:Y:S01]  /*7c20*/  MUFU.EX2 R12, R12 ;  /* 0x0000000c000c7308 */ /* 0x000fe20000000800 */
[----:B------:R-:W-:-:S02]  /*7c30*/  ISETP.GT.AND P5, PT, R9, 0x41, PT ;  /* 0x000000410900780c */ /* 0x000fc40003fa4270 */
[----:B------:R-:W-:Y:S02]  /*7c40*/  FMNMX.FTZ R135, R126, R131, !PT ;  /* 0x000000837e877209 */ /* 0x000fe40007810000 */
[----:B------:R-:W-:Y:S01]  /*7c50*/  FSEL R131, R109, -INF , P6 ;  /* 0xff8000006d837808 */ /* 0x000fe20003000000 */
[----:B------:R-:W-:Y:S01]  /*7c60*/  FFMA.FTZ R109, R115, UR4, -R10 ;  /* 0x00000004736d7c23 */ /* 0x000fe2000801080a */
[----:B------:R-:W-:Y:S01]  /*7c70*/  FMNMX.FTZ R0, R116, R135, !PT ;  /* 0x0000008774007209 */ /* 0x000fe20007810000 */
[----:B------:R-:W-:Y:S01]  /*7c80*/  MUFU.EX2 R13, R13 ;  /* 0x0000000d000d7308 */ /* 0x000fe20000000800 */
[----:B------:R-:W-:Y:S02]  /*7c90*/  ISETP.GT.AND P6, PT, R9, 0x50, PT ;  /* 0x000000500900780c */ /* 0x000fe40003fc4270 */
[----:B------:R-:W-:Y:S02]  /*7ca0*/  FMNMX.FTZ R135, R117, R0, !PT ;  /* 0x0000000075877209 */ /* 0x000fe40007810000 */
[----:B------:R-:W-:-:S02]  /*7cb0*/  FSEL R114, R105, -INF , P5 ;  /* 0xff80000069727808 */ /* 0x000fc40002800000 */
[----:B------:R-:W-:Y:S01]  /*7cc0*/  ISETP.GT.AND P5, PT, R9, 0x51, PT ;  /* 0x000000510900780c */ /* 0x000fe20003fa4270 */
[----:B------:R0:W-:Y:S01]  /*7cd0*/  MUFU.EX2 R105, R134 ;  /* 0x0000008600697308 */ /* 0x0001e20000000800 */
[----:B------:R-:W-:Y:S02]  /*7ce0*/  FMNMX.FTZ R135, R104, R135, !PT ;  /* 0x0000008768877209 */ /* 0x000fe40007810000 */
[----:B------:R-:W-:Y:S01]  /*7cf0*/  FSEL R115, R96, -INF , P6 ;  /* 0xff80000060737808 */ /* 0x000fe20003000000 */
[--C-:B------:R-:W-:Y:S01]  /*7d00*/  FFMA.FTZ R96, R118, UR4, -R10.reuse ;  /* 0x0000000476607c23 */ /* 0x100fe2000801080a */
[----:B------:R-:W-:Y:S02]  /*7d10*/  FSEL R118, R97, -INF , P5 ;  /* 0xff80000061767808 */ /* 0x000fe40002800000 */
[----:B------:R-:W-:Y:S01]  /*7d20*/  FMNMX.FTZ R97, R114, R135, !PT ;  /* 0x0000008772617209 */ /* 0x000fe20007810000 */
[----:B------:R-:W-:Y:S01]  /*7d30*/  MUFU.EX2 R14, R14 ;  /* 0x0000000e000e7308 */ /* 0x000fe20000000800 */
[----:B------:R-:W-:Y:S01]  /*7d40*/  ISETP.GT.AND P6, PT, R9, 0x59, PT ;  /* 0x000000590900780c */ /* 0x000fe20003fc4270 */
[----:B0-----:R-:W-:Y:S01]  /*7d50*/  FFMA.FTZ R134, R119, UR4, -R10 ;  /* 0x0000000477867c23 */ /* 0x001fe2000801080a */
[----:B------:R-:W-:-:S02]  /*7d60*/  FMNMX.FTZ R0, R108, R97, !PT ;  /* 0x000000616c007209 */ /* 0x000fc40007810000 */
[----:B------:R-:W-:Y:S02]  /*7d70*/  ISETP.GT.AND P5, PT, R9, 0x61, PT ;  /* 0x000000610900780c */ /* 0x000fe40003fa4270 */
[----:B------:R-:W-:Y:S01]  /*7d80*/  FMNMX.FTZ R0, R131, R0, !PT ;  /* 0x0000000083007209 */ /* 0x000fe20007810000 */
[----:B------:R0:W-:Y:S01]  /*7d90*/  MUFU.EX2 R97, R134 ;  /* 0x0000008600617308 */ /* 0x0001e20000000800 */
[----:B------:R-:W-:Y:S02]  /*7da0*/  FSEL R101, R101, -INF , P6 ;  /* 0xff80000065657808 */ /* 0x000fe40003000000 */
[----:B------:R-:W-:Y:S02]  /*7db0*/  FMNMX.FTZ R135, R115, R0, !PT ;  /* 0x0000000073877209 */ /* 0x000fe40007810000 */
[----:B------:R-:W-:Y:S02]  /*7dc0*/  ISETP.GT.AND P6, PT, R9, 0x60, PT ;  /* 0x000000600900780c */ /* 0x000fe40003fc4270 */
[----:B------:R-:W-:Y:S01]  /*7dd0*/  FMNMX.FTZ R135, R118, R135, !PT ;  /* 0x0000008776877209 */ /* 0x000fe20007810000 */
[----:B------:R-:W-:Y:S01]  /*7de0*/  MUFU.EX2 R15, R15 ;  /* 0x0000000f000f7308 */ /* 0x000fe20000000800 */
[----:B------:R-:W-:Y:S01]  /*7df0*/  FSEL R119, R89, -INF , P5 ;  /* 0xff80000059777808 */ /* 0x000fe20002800000 */
[--C-:B------:R-:W-:Y:S01]  /*7e00*/  FFMA.FTZ R89, R107, UR4, -R10.reuse ;  /* 0x000000046b597c23 */ /* 0x100fe2000801080a */
[----:B------:R-:W-:Y:S01]  /*7e10*/  FMNMX.FTZ R0, R100, R135, !PT ;  /* 0x0000008764007209 */ /* 0x000fe20007810000 */
[--C-:B0-----:R-:W-:Y:S01]  /*7e20*/  FFMA.FTZ R134, R110, UR4, -R10.reuse ;  /* 0x000000046e867c23 */ /* 0x101fe2000801080a */
[----:B------:R-:W-:Y:S01]  /*7e30*/  FSEL R106, R88, -INF , P6 ;  /* 0xff800000586a7808 */ /* 0x000fe20003000000 */
[----:B------:R-:W-:Y:S01]  /*7e40*/  FFMA.FTZ R135, R111, UR4, -R10 ;  /* 0x000000046f877c23 */ /* 0x000fe2000801080a */
[----:B------:R-:W-:Y:S01]  /*7e50*/  FMNMX.FTZ R107, R101, R0, !PT ;  /* 0x00000000656b7209 */ /* 0x000fe20007810000 */
[----:B------:R-:W-:Y:S01]  /*7e60*/  MUFU.EX2 R88, R138 ;  /* 0x0000008a00587308 */ /* 0x000fe20000000800 */
[----:B------:R-:W-:-:S02]  /*7e70*/  WARPGROUP.DEPBAR.LE gsb0, 0x0 ;  /* 0x00008000000079c5 */ /* 0x000fc40000010000 */
[----:B------:R-:W-:Y:S01]  /*7e80*/  WARPGROUP.ARRIVE ;  /* 0x00000000000079c5 */ /* 0x000fe20000000000 */
[C---:B------:R-:W-:Y:S02]  /*7e90*/  ISETP.GT.AND P4, PT, R9.reuse, 0x68, PT ;  /* 0x000000680900780c */ /* 0x040fe40003f84270 */
        /* <DEDUP_REMOVED lines=9> */
[----:B------:R-:W-:Y:S01]  /*7f30*/  FSEL R93, R93, -INF , P6 ;  /* 0xff8000005d5d7808 */ /* 0x000fe20003000000 */
[----:B------:R-:W-:Y:S01]  /*7f40*/  MUFU.EX2 R20, R20 ;  /* 0x0000001400147308 */ /* 0x000fe20000000800 */
[----:B------:R-:W-:-:S02]  /*7f50*/  ISETP.GT.AND P6, PT, R9, 0x70, PT ;  /* 0x000000700900780c */ /* 0x000fc40003fc4270 */
        /* <DEDUP_REMOVED lines=8> */
[----:B------:R0:W-:Y:S01]  /*7fe0*/  MUFU.EX2 R80, R134 ;  /* 0x0000008600507308 */ /* 0x0001e20000000800 */
[----:B------:R-:W-:Y:S02]  /*7ff0*/  ISETP.GT.AND P6, PT, R9, 0x79, PT ;  /* 0x000000790900780c */ /* 0x000fe40003fc4270 */
[----:B------:R-:W-:Y:S01]  /*8000*/  FSEL R111, R84, -INF , P4 ;  /* 0xff800000546f7808 */ /* 0x000fe20002000000 */
[--C-:B------:R-:W-:Y:S01]  /*8010*/  FFMA.FTZ R84, R98, UR4, -R10.reuse ;  /* 0x0000000462547c23 */ /* 0x100fe2000801080a */
[----:B------:R-:W-:Y:S01]  /*8020*/  FMNMX.FTZ R0, R110, R139, !PT ;  /* 0x0000008b6e007209 */ /* 0x000fe20007810000 */
[--C-:B------:R-:W-:Y:S01]  /*8030*/  FFMA.FTZ R98, R99, UR4, -R10.reuse ;  /* 0x0000000463627c23 */ /* 0x100fe2000801080a */
[----:B------:R-:W-:Y:S01]  /*8040*/  ISETP.GT.AND P5, PT, R9, 0x81, PT ;  /* 0x000000810900780c */ /* 0x000fe20003fa4270 */
[----:B------:R2:W-:Y:S01]  /*8050*/  MUFU.EX2 R81, R135 ;  /* 0x0000008700517308 */ /* 0x0005e20000000800 */
[----:B0-----:R-:W-:Y:S01]  /*8060*/  FSEL R134, R85, -INF , P6 ;  /* 0xff80000055867808 */ /* 0x001fe20003000000 */
[----:B------:R-:W-:Y:S01]  /*8070*/  FFMA.FTZ R139, R102, UR4, -R10 ;  /* 0x00000004668b7c23 */ /* 0x000fe2000801080a */
[----:B------:R-:W-:-:S02]  /*8080*/  ISETP.GT.AND P6, PT, R9, 0x80, PT ;  /* 0x000000800900780c */ /* 0x000fc40003fc4270 */
[----:B------:R-:W-:Y:S02]  /*8090*/  FMNMX.FTZ R85, R111, R0, !PT ;  /* 0x000000006f557209 */ /* 0x000fe40007810000 */
[----:B------:R-:W-:Y:S01]  /*80a0*/  FSEL R99, R72, -INF , P6 ;  /* 0xff80000048637808 */ /* 0x000fe20003000000 */
[----:B------:R-:W-:Y:S01]  /*80b0*/  MUFU.EX2 R122, R122 ;  /* 0x0000007a007a7308 */ /* 0x000fe20000000800 */
[----:B------:R-:W-:Y:S01]  /*80c0*/  FMNMX.FTZ R0, R134, R85, !PT ;  /* 0x0000005586007209 */ /* 0x000fe20007810000 */
[--C-:B------:R-:W-:Y:S01]  /*80d0*/  FFMA.FTZ R85, R90, UR4, -R10.reuse ;  /* 0x000000045a557c23 */ /* 0x100fe2000801080a */
[----:B------:R-:W-:Y:S01]  /*80e0*/  ISETP.GT.AND P4, PT, R9, 0x88, PT ;  /* 0x000000880900780c */ /* 0x000fe20003f84270 */
[--C-:B------:R-:W-:Y:S01]  /*80f0*/  FFMA.FTZ R90, R91, UR4, -R10.reuse ;  /* 0x000000045b5a7c23 */ /* 0x100fe2000801080a */
[----:B--2---:R-:W-:Y:S01]  /*8100*/  FSEL R135, R73, -INF , P5 ;  /* 0xff80000049877808 */ /* 0x004fe20002800000 */
[--C-:B------:R-:W-:Y:S01]  /*8110*/  FFMA.FTZ R91, R94, UR4, -R10.reuse ;  /* 0x000000045e5b7c23 */ /* 0x100fe2000801080a */
[----:B------:R-:W-:Y:S01]  /*8120*/  FMNMX.FTZ R0, R99, R0, !PT ;  /* 0x0000000063007209 */ /* 0x000fe20007810000 */
[--C-:B------:R-:W-:Y:S01]  /*8130*/  FFMA.FTZ R94, R95, UR4, -R10.reuse ;  /* 0x000000045f5e7c23 */ /* 0x100fe2000801080a */
[----:B------:R-:W-:Y:S01]  /*8140*/  ISETP.GT.AND P6, PT, R9, 0x89, PT ;  /* 0x000000890900780c */ /* 0x000fe20003fc4270 */
[----:B------:R-:W-:Y:S01]  /*8150*/  FFMA.FTZ R95, R74, UR4, -R10 ;  /* 0x000000044a5f7c23 */ /* 0x000fe2000801080a */
[----:B------:R-:W-:Y:S01]  /*8160*/  FSEL R102, R76, -INF , P4 ;  /* 0xff8000004c667808 */ /* 0x000fe20002000000 */
[----:B------:R0:W-:Y:S01]  /*8170*/  MUFU.EX2 R9, R98 ;  /* 0x0000006200097308 */ /* 0x0001e20000000800 */
[----:B------:R-:W-:-:S02]  /*8180*/  FMNMX.FTZ R73, R135, R0, !PT ;  /* 0x0000000087497209 */ /* 0x000fc40007810000 */
[----:B------:R-:W-:Y:S01]  /*8190*/  FSEL R138, R77, -INF , P6 ;  /* 0xff8000004d8a7808 */ /* 0x000fe20003000000 */
[--C-:B------:R-:W-:Y:S01]  /*81a0*/  FFMA.FTZ R77, R103, UR4, -R10.reuse ;  /* 0x00000004674d7c23 */ /* 0x100fe2000801080a */
[----:B------:R-:W-:Y:S02]  /*81b0*/  FMNMX.FTZ R73, R102, R73, !PT ;  /* 0x0000004966497209 */ /* 0x000fe40007810000 */
[----:B-1----:R-:W-:Y:S01]  /*81c0*/  SHF.R.U32.HI R142, RZ, 0x7, R143 ;  /* 0x00000007ff8e7819 */ /* 0x002fe2000001168f */
[----:B------:R1:W-:Y:S01]  /*81d0*/  MUFU.EX2 R76, R139 ;  /* 0x0000008b004c7308 */ /* 0x0003e20000000800 */
[----:B------:R-:W-:Y:S01]  /*81e0*/  FMNMX.FTZ R0, R138, R73, !PT ;  /* 0x000000498a007209 */ /* 0x000fe20007810000 */
[--C-:B0-----:R-:W-:Y:S01]  /*81f0*/  FFMA.FTZ R98, R75, UR4, -R10.reuse ;  /* 0x000000044b627c23 */ /* 0x101fe2000801080a */
[----:B------:R-:W-:Y:S01]  /*8200*/  FFMA.FTZ R10, R79, UR4, -R10 ;  /* 0x000000044f0a7c23 */ /* 0x000fe2000801080a */
[----:B------:R-:W-:Y:S01]  /*8210*/  VIADD R73, R142, 0x9 ;  /* 0x000000098e497836 */ /* 0x000fe20000000000 */
[----:B------:R-:W-:Y:S01]  /*8220*/  ISETP.GE.U32.AND P4, PT, R143, 0x180, PT ;  /* 0x000001808f00780c */ /* 0x000fe20003f86070 */
[----:B------:R-:W0:Y:S01]  /*8230*/  SHFL.BFLY PT, R72, R0, 0x2, 0x1f ;  /* 0x0c401f0000487f89 */ /* 0x000e2200000e0000 */
[----:B------:R-:W-:Y:S01]  /*8240*/  IMAD.U32 R75, RZ, RZ, UR36 ;  /* 0x00000024ff4b7e24 */ /* 0x000fe2000f8e00ff */
[----:B------:R-:W-:Y:S04]  /*8250*/  MUFU.EX2 R123, R123 ;  /* 0x0000007b007b7308 */ /* 0x000fe80000000800 */
[----:B------:R-:W-:-:S04]  /*8260*/  @!P1 LEA R75, R75, UR37, 0x3 ;  /* 0x000000254b4b9c11 */ /* 0x000fc8000f8e18ff */
[----:B------:R-:W-:Y:S01]  /*8270*/  MUFU.EX2 R127, R127 ;  /* 0x0000007f007f7308 */ /* 0x000fe20000000800 */
[----:B------:R-:W-:-:S05]  /*8280*/  @!P1 VIADD R75, R75, 0x31c40 ;  /* 0x00031c404b4b9836 */ /* 0x000fca0000000000 */
[----:B------:R-:W-:Y:S02]  /*8290*/  @!P1 PRMT R75, RZ, 0x654, R75 ;  /* 0x00000654ff4b9816 */ /* 0x000fe4000000004b */
[----:B------:R-:W-:Y:S01]  /*82a0*/  MUFU.EX2 R109, R109 ;  /* 0x0000006d006d7308 */ /* 0x000fe20000000800 */
[----:B0-----:R-:W-:-:S07]  /*82b0*/  FMNMX.FTZ R0, R0, R72, !PT ;  /* 0x0000004800007209 */ /* 0x001fce0007810000 */
[----:B------:R-:W-:Y:S01]  /*82c0*/  MUFU.EX2 R96, R96 ;  /* 0x0000006000607308 */ /* 0x000fe20000000800 */
[----:B------:R-:W0:Y:S07]  /*82d0*/  SHFL.BFLY PT, R72, R0, 0x1, 0x1f ;  /* 0x0c201f0000487f89 */ /* 0x000e2e00000e0000 */
[----:B------:R-:W-:Y:S01]  /*82e0*/  MUFU.EX2 R89, R89 ;  /* 0x0000005900597308 */ /* 0x000fe20000000800 */
[----:B------:R-:W-:Y:S02]  /*82f0*/  WARPGROUP.DEPBAR.LE gsb0, 0x0 ;  /* 0x00008000000079c5 */ /* 0x000fe40000010000 */
        /* <DEDUP_REMOVED lines=21> */
[----:B------:R-:W-:Y:S01]  /*8450*/  FSEL R104, R5, RZ, P3 ;  /* 0x000000ff05687208 */ /* 0x000fe20001800000 */
[----:B------:R-:W-:Y:S01]  /*8460*/  FFMA.FTZ R72, R136, UR4, -R79 ;  /* 0x0000000488487c23 */ /* 0x000fe2000801084f */
[----:B------:R-:W-:Y:S01]  /*8470*/  SEL R124, R73, 0x9, !P4 ;  /* 0x00000009497c7807 */ /* 0x000fe20006000000 */
[----:B------:R-:W-:Y:S01]  /*8480*/  MUFU.EX2 R74, R74 ;  /* 0x0000004a004a7308 */ /* 0x000fe20000000800 */
[----:B------:R-:W-:Y:S01]  /*8490*/  FSEL R73, R0, RZ, P5 ;  /* 0x000000ff00497208 */ /* 0x000fe20002800000 */
[----:B------:R-:W-:Y:S01]  /*84a0*/  FADD.FTZ R7, -R104, R7 ;  /* 0x0000000768077221 */ /* 0x000fe20000010100 */
[--C-:B------:R-:W-:Y:S01]  /*84b0*/  FFMA.FTZ R136, R141, UR4, -R79.reuse ;  /* 0x000000048d887c23 */ /* 0x100fe2000801084f */
[--C-:B------:R-:W-:Y:S01]  /*84c0*/  FFMA.FTZ R141, R129, UR4, -R79.reuse ;  /* 0x00000004818d7c23 */ /* 0x100fe2000801084f */
[--C-:B------:R-:W-:Y:S01]  /*84d0*/  FFMA.FTZ R132, R132, UR4, -R79.reuse ;  /* 0x0000000484847c23 */ /* 0x100fe2000801084f */
[----:B------:R-:W-:Y:S01]  /*84e0*/  FADD.FTZ R73, -R73, R6 ;  /* 0x0000000649497221 */ /* 0x000fe20000010100 */
[----:B------:R-:W-:Y:S01]  /*84f0*/  FMUL.FTZ R6, R7, UR4 ;  /* 0x0000000407067c20 */ /* 0x000fe20008410000 */
[----:B------:R-:W-:Y:S01]  /*8500*/  MUFU.EX2 R72, R72 ;  /* 0x0000004800487308 */ /* 0x000fe20000000800 */
[----:B------:R-:W-:Y:S01]  /*8510*/  FFMA.FTZ R133, R133, UR4, -R79 ;  /* 0x0000000485857c23 */ /* 0x000fe2000801084f */
[----:B------:R-:W-:Y:S01]  /*8520*/  FMUL.FTZ R7, R73, UR4 ;  /* 0x0000000449077c20 */ /* 0x000fe20008410000 */
[----:B------:R-:W-:-:S02]  /*8530*/  IMAD.U32 R73, RZ, RZ, UR6 ;  /* 0x00000006ff497e24 */ /* 0x000fc4000f8e00ff */
[--C-:B-1----:R-:W-:Y:S01]  /*8540*/  FFMA.FTZ R139, R125, UR4, -R79.reuse ;  /* 0x000000047d8b7c23 */ /* 0x102fe2000801084f */
        /* <DEDUP_REMOVED lines=13> */
[----:B------:R-:W-:Y:S01]  /*8620*/  FFMA.FTZ R106, R106, UR4, -R79 ;  /* 0x000000046a6a7c23 */ /* 0x000fe2000801084f */
[----:B------:R-:W-:Y:S01]  /*8630*/  @!P1 PRMT R73, RZ, 0x654, R73 ;  /* 0x00000654ff499816 */ /* 0x000fe20000000049 */
[--C-:B------:R-:W-:Y:S01]  /*8640*/  FFMA.FTZ R107, R107, UR4, -R79.reuse ;  /* 0x000000046b6b7c23 */ /* 0x100fe2000801084f */
[--C-:B------:R-:W-:Y:S01]  /*8650*/  FFMA.FTZ R110, R110, UR4, -R79.reuse ;  /* 0x000000046e6e7c23 */ /* 0x100fe2000801084f */
[--C-:B------:R-:W-:Y:S01]  /*8660*/  FFMA.FTZ R111, R111, UR4, -R79.reuse ;  /* 0x000000046f6f7c23 */ /* 0x100fe2000801084f */
[--C-:B------:R-:W-:Y:S01]  /*8670*/  FFMA.FTZ R134, R134, UR4, -R79.reuse ;  /* 0x0000000486867c23 */ /* 0x100fe2000801084f */
[----:B------:R-:W-:Y:S01]  /*8680*/  MUFU.EX2 R103, R103 ;  /* 0x0000006700677308 */ /* 0x000fe20000000800 */
[--C-:B------:R-:W-:Y:S01]  /*8690*/  FFMA.FTZ R135, R135, UR4, -R79.reuse ;  /* 0x0000000487877c23 */ /* 0x100fe2000801084f */
[----:B------:R-:W-:Y:S01]  /*86a0*/  FFMA.FTZ R102, R102, UR4, -R79 ;  /* 0x0000000466667c23 */ /* 0x000fe2000801084f */
[----:B------:R-:W-:Y:S01]  /*86b0*/  PLOP3.LUT P3, PT, PT, PT, UP1, 0x80, 0x0 ;  /* 0x000000000000781c */ /* 0x000fe20003f6f018 */
[----:B------:R-:W-:-:S04]  /*86c0*/  UMOV UR6, UR36 ;  /* 0x0000002400067c82 */ /* 0x000fc80008000000 */
        /* <DEDUP_REMOVED lines=15> */
[----:B------:R-:W0:Y:S08]  /*87c0*/  MUFU.EX2 R139, R139 ;  /* 0x0000008b008b7308 */ /* 0x000e300000000800 */
[----:B------:R-:W-:Y:S08]  /*87d0*/  MUFU.EX2 R121, R121 ;  /* 0x0000007900797308 */ /* 0x000ff00000000800 */
[----:B------:R-:W1:Y:S01]  /*87e0*/  MUFU.EX2 R130, R130 ;  /* 0x0000008200827308 */ /* 0x000e620000000800 */
[----:B0-----:R-:W-:-:S07]  /*87f0*/  F2FP.BF16.F32.PACK_AB R126, R139, R128 ;  /* 0x000000808b7e723e */ /* 0x001fce00000010ff */
[----:B------:R-:W0:Y:S08]  /*8800*/  MUFU.EX2 R116, R116 ;  /* 0x0000007400747308 */ /* 0x000e300000000800 */
[----:B------:R-:W2:Y:S08]  /*8810*/  MUFU.EX2 R117, R117 ;  /* 0x0000007500757308 */ /* 0x000eb00000000800 */
[----:B------:R-:W3:Y:S08]  /*8820*/  MUFU.EX2 R112, R112 ;  /* 0x0000007000707308 */ /* 0x000ef00000000800 */
[----:B------:R-:W4:Y:S08]  /*8830*/  MUFU.EX2 R114, R114 ;  /* 0x0000007200727308 */ /* 0x000f300000000800 */
[----:B------:R-:W5:Y:S08]  /*8840*/  MUFU.EX2 R108, R108 ;  /* 0x0000006c006c7308 */ /* 0x000f700000000800 */
[----:B------:R-:W5:Y:S08]  /*8850*/  MUFU.EX2 R131, R131 ;  /* 0x0000008300837308 */ /* 0x000f700000000800 */
        /* <DEDUP_REMOVED lines=10> */
[----:B------:R-:W-:-:S07]  /*8900*/  UIADD3 UR10, UR7, -0x1, URZ ;  /* 0xffffffff070a7890 */ /* 0x000fce000fffe03f */
[----:B------:R-:W-:Y:S01]  /*8910*/  MUFU.EX2 R83, R83 ;  /* 0x0000005300537308 */ /* 0x000fe20000000800 */
[----:B------:R-:W-:-:S07]  /*8920*/  UMOV UR7, UR10 ;  /* 0x0000000a00077c82 */ /* 0x000fce0008000000 */
        /* <DEDUP_REMOVED lines=23> */
[----:B0-----:R-:W-:Y:S01]  /*8aa0*/  FFMA.FTZ R75, R6, R3, R11 ;  /* 0x00000003064b7223 */ /* 0x001fe2000001000b */
[----:B------:R0:W-:Y:S01]  /*8ab0*/  @!P1 SYNCS.ARRIVE.TRANS64.RED.A1T0 RZ, [R73+URZ], RZ ;  /* 0x000000ff49ff99a7 */ /* 0x0001e2000810043f */
[----:B------:R2:W5:Y:S01]  /*8ac0*/  MUFU.EX2 R3, R115 ;  /* 0x0000007300037308 */ /* 0x0005620000000800 */
[-C--:B------:R-:W-:Y:S01]  /*8ad0*/  FMUL.FTZ R37, R37, R7.reuse ;  /* 0x0000000725257220 */ /* 0x080fe20000410000 */
[----:B-1----:R-:W-:Y:S01]  /*8ae0*/  FADD.FTZ R124, R12, R75 ;  /* 0x0000004b0c7c7221 */ /* 0x002fe20000010000 */
[-C--:B------:R-:W-:Y:S01]  /*8af0*/  FMUL.FTZ R40, R40, R7.reuse ;  /* 0x0000000728287220 */ /* 0x080fe20000410000 */
[-C--:B------:R-:W-:Y:S01]  /*8b00*/  FMUL.FTZ R41, R41, R7.reuse ;  /* 0x0000000729297220 */ /* 0x080fe20000410000 */
[----:B------:R-:W-:Y:S01]  /*8b10*/  FMUL.FTZ R44, R44, R7 ;  /* 0x000000072c2c7220 */ /* 0x000fe20000410000 */
[----:B------:R-:W-:Y:S01]  /*8b20*/  FADD.FTZ R75, R13, R124 ;  /* 0x0000007c0d4b7221 */ /* 0x000fe20000010000 */
[----:B0-----:R-:W-:Y:S01]  /*8b30*/  FFMA.FTZ R73, R7, R4, R72 ;  /* 0x0000000407497223 */ /* 0x001fe20000010048 */
[----:B------:R-:W-:Y:S01]  /*8b40*/  F2FP.BF16.F32.PACK_AB R72, R74, R72 ;  /* 0x000000484a48723e */ /* 0x000fe200000010ff */
[----:B------:R-:W-:Y:S01]  /*8b50*/  FFMA.FTZ R4, R118, UR4, -R79 ;  /* 0x0000000476047c23 */ /* 0x000fe2000801084f */
[----:B------:R-:W-:Y:S01]  /*8b60*/  F2FP.BF16.F32.PACK_AB R124, R140, R129 ;  /* 0x000000818c7c723e */ /* 0x000fe200000010ff */
[----:B------:R-:W-:Y:S01]  /*8b70*/  FADD.FTZ R104, R74, R73 ;  /* 0x000000494a687221 */ /* 0x000fe20000010000 */
[----:B------:R-:W-:Y:S01]  /*8b80*/  F2FP.BF16.F32.PACK_AB R73, R12, R11 ;  /* 0x0000000b0c49723e */ /* 0x000fe200000010ff */
[C---:B------:R-:W-:Y:S01]  /*8b90*/  FADD.FTZ R12, R14.reuse, R75 ;  /* 0x0000004b0e0c7221 */ /* 0x040fe20000010000 */
[----:B------:R-:W-:Y:S01]  /*8ba0*/  F2FP.BF16.F32.PACK_AB R75, R14, R13 ;  /* 0x0000000d0e4b723e */ /* 0x000fe200000010ff */
[----:B------:R-:W-:Y:S01]  /*8bb0*/  FADD.FTZ R125, R103, R104 ;  /* 0x00000068677d7221 */ /* 0x000fe20000010000 */
[C---:B------:R-:W-:Y:S01]  /*8bc0*/  F2FP.BF16.F32.PACK_AB R74, R136.reuse, R103 ;  /* 0x00000067884a723e */ /* 0x040fe200000010ff */
[----:B--2---:R-:W-:Y:S01]  /*8bd0*/  FADD.FTZ R115, R15, R12 ;  /* 0x0000000c0f737221 */ /* 0x004fe20000010000 */
[----:B------:R-:W-:Y:S01]  /*8be0*/  FFMA.FTZ R103, R93, UR4, -R79 ;  /* 0x000000045d677c23 */ /* 0x000fe2000801084f */
[----:B------:R-:W-:Y:S01]  /*8bf0*/  FADD.FTZ R14, R136, R125 ;  /* 0x0000007d880e7221 */ /* 0x000fe20000010000 */
[----:B------:R-:W-:Y:S01]  /*8c00*/  FFMA.FTZ R13, R101, UR4, -R79 ;  /* 0x00000004650d7c23 */ /* 0x000fe2000801084f */
[----:B------:R-:W-:Y:S01]  /*8c10*/  FADD.FTZ R12, R20, R115 ;  /* 0x00000073140c7221 */ /* 0x000fe20000010000 */
[--C-:B------:R-:W-:Y:S01]  /*8c20*/  FFMA.FTZ R11, R100, UR4, -R79.reuse ;  /* 0x00000004640b7c23 */ /* 0x100fe2000801084f */
[----:B------:R-:W-:Y:S01]  /*8c30*/  FADD.FTZ R14, R137, R14 ;  /* 0x0000000e890e7221 */ /* 0x000fe20000010000 */
[--C-:B------:R-:W-:Y:S01]  /*8c40*/  FFMA.FTZ R101, R92, UR4, -R79.reuse ;  /* 0x000000045c657c23 */ /* 0x100fe2000801084f */
[----:B------:R-:W-:Y:S01]  /*8c50*/  FADD.FTZ R93, R21, R12 ;  /* 0x0000000c155d7221 */ /* 0x000fe20000010000 */
[----:B------:R-:W-:Y:S01]  /*8c60*/  FFMA.FTZ R100, R99, UR4, -R79 ;  /* 0x0000000463647c23 */ /* 0x000fe2000801084f */
[----:B------:R-:W-:Y:S01]  /*8c70*/  FADD.FTZ R125, R141, R14 ;  /* 0x0000000e8d7d7221 */ /* 0x000fe20000010000 */
[----:B------:R0:W-:Y:S01]  /*8c80*/  MUFU.EX2 R92, R13 ;  /* 0x0000000d005c7308 */ /* 0x0001e20000000800 */
[----:B------:R-:W-:Y:S01]  /*8c90*/  FADD.FTZ R115, R120, R93 ;  /* 0x0000005d78737221 */ /* 0x000fe20000010000 */
[----:B------:R1:W-:Y:S01]  /*8ca0*/  STSM.16.M88.4 [R2+0x24300], R72 ;  /* 0x0243004802007844 */ /* 0x0003e20000000200 */
[----:B------:R-:W-:Y:S01]  /*8cb0*/  FADD.FTZ R14, R132, R125 ;  /* 0x0000007d840e7221 */ /* 0x000fe20000010000 */
[----:B------:R-:W-:Y:S01]  /*8cc0*/  FFMA.FTZ R79, R138, UR4, -R79 ;  /* 0x000000048a4f7c23 */ /* 0x000fe2000801084f */
[----:B------:R-:W-:Y:S01]  /*8cd0*/  FADD.FTZ R12, R122, R115 ;  /* 0x000000737a0c7221 */ /* 0x000fe20000010000 */
[----:B------:R-:W-:Y:S01]  /*8ce0*/  FMUL.FTZ R45, R45, R7 ;  /* 0x000000072d2d7220 */ /* 0x000fe20000410000 */
[----:B------:R-:W-:Y:S01]  /*8cf0*/  FADD.FTZ R14, R133, R14 ;  /* 0x0000000e850e7221 */ /* 0x000fe20000010000 */
[----:B------:R2:W-:Y:S01]  /*8d00*/  MUFU.EX2 R99, R119 ;  /* 0x0000007700637308 */ /* 0x0005e20000000800 */
[----:B------:R-:W-:Y:S01]  /*8d10*/  FADD.FTZ R12, R123, R12 ;  /* 0x0000000c7b0c7221 */ /* 0x000fe20000010000 */
[----:B0-----:R-:W-:Y:S01]  /*8d20*/  F2FP.BF16.F32.PACK_AB R13, R20, R15 ;  /* 0x0000000f140d723e */ /* 0x001fe200000010ff */
[----:B------:R-:W-:Y:S01]  /*8d30*/  FADD.FTZ R125, R129, R14 ;  /* 0x0000000e817d7221 */ /* 0x000fe20000010000 */
[----:B------:R-:W-:Y:S01]  /*8d40*/  F2FP.BF16.F32.PACK_AB R15, R120, R21 ;  /* 0x00000015780f723e */ /* 0x000fe200000010ff */
[----:B------:R-:W-:Y:S01]  /*8d50*/  FADD.FTZ R12, R113, R12 ;  /* 0x0000000c710c7221 */ /* 0x000fe20000010000 */
[----:B------:R-:W-:Y:S01]  /*8d60*/  FMUL.FTZ R48, R48, R7 ;  /* 0x0000000730307220 */ /* 0x000fe20000410000 */
[----:B------:R-:W-:Y:S01]  /*8d70*/  FADD.FTZ R125, R140, R125 ;  /* 0x0000007d8c7d7221 */ /* 0x000fe20000010000 */
[----:B------:R-:W0:Y:S01]  /*8d80*/  MUFU.EX2 R4, R4 ;  /* 0x0000000400047308 */ /* 0x000e220000000800 */
[----:B------:R-:W-:Y:S01]  /*8d90*/  FADD.FTZ R104, R127, R12 ;  /* 0x0000000c7f687221 */ /* 0x000fe20000010000 */
[----:B------:R-:W-:Y:S01]  /*8da0*/  F2FP.BF16.F32.PACK_AB R12, R141, R137 ;  /* 0x000000898d0c723e */ /* 0x000fe200000010ff */
[----:B------:R-:W-:Y:S01]  /*8db0*/  FADD.FTZ R14, R128, R125 ;  /* 0x0000007d800e7221 */ /* 0x000fe20000010000 */
[----:B------:R-:W-:Y:S01]  /*8dc0*/  F2FP.BF16.F32.PACK_AB R125, R123, R122 ;  /* 0x0000007a7b7d723e */ /* 0x000fe200000010ff */
[----:B------:R-:W-:Y:S01]  /*8dd0*/  FADD.FTZ R104, R105, R104 ;  /* 0x0000006869687221 */ /* 0x000fe20000010000 */
[----:B------:R-:W-:Y:S01]  /*8de0*/  F2FP.BF16.F32.PACK_AB R127, R127, R113 ;  /* 0x000000717f7f723e */ /* 0x000fe200000010ff */
[----:B------:R-:W-:Y:S01]  /*8df0*/  FADD.FTZ R14, R139, R14 ;  /* 0x0000000e8b0e7221 */ /* 0x000fe20000010000 */
[----:B------:R-:W0:Y:S01]  /*8e00*/  MUFU.EX2 R11, R11 ;  /* 0x0000000b000b7308 */ /* 0x000e220000000800 */
[----:B--2---:R-:W-:Y:S01]  /*8e10*/  FADD.FTZ R119, R109, R104 ;  /* 0x000000686d777221 */ /* 0x004fe20000010000 */
[----:B------:R-:W-:Y:S01]  /*8e20*/  F2FP.BF16.F32.PACK_AB R104, R130, R121 ;  /* 0x000000798268723e */ /* 0x000fe200000010ff */
[----:B------:R-:W-:Y:S01]  /*8e30*/  FADD.FTZ R115, R121, R14 ;  /* 0x0000000e79737221 */ /* 0x000fe20000010000 */
[----:B------:R-:W-:Y:S01]  /*8e40*/  F2FP.BF16.F32.PACK_AB R14, R133, R132 ;  /* 0x00000084850e723e */ /* 0x000fe200000010ff */
[----:B-1----:R-:W-:Y:S01]  /*8e50*/  FADD.FTZ R72, R96, R119 ;  /* 0x0000007760487221 */ /* 0x002fe20000010000 */
[----:B------:R-:W-:Y:S01]  /*8e60*/  F2FP.BF16.F32.PACK_AB R105, R109, R105 ;  /* 0x000000696d69723e */ /* 0x000fe200000010ff */
[----:B------:R-:W-:Y:S01]  /*8e70*/  FADD.FTZ R115, R130, R115 ;  /* 0x0000007382737221 */ /* 0x000fe20000010000 */
[----:B------:R1:W2:Y:S01]  /*8e80*/  MUFU.EX2 R93, R106 ;  /* 0x0000006a005d7308 */ /* 0x0002a20000000800 */
[----:B------:R-:W-:Y:S01]  /*8e90*/  FADD.FTZ R73, R97, R72 ;  /* 0x0000004861497221 */ /* 0x000fe20000010000 */
[----:B------:R5:W-:Y:S01]  /*8ea0*/  STSM.16.M88.4 [R2+0x25b00], R12 ;  /* 0x025b000c02007844 */ /* 0x000be20000000200 */
[----:B------:R-:W-:Y:S01]  /*8eb0*/  FADD.FTZ R20, R116, R115 ;  /* 0x0000007374147221 */ /* 0x000fe20000010000 */
[-C--:B------:R-:W-:Y:S01]  /*8ec0*/  FMUL.FTZ R49, R49, R7.reuse ;  /* 0x0000000731317220 */ /* 0x080fe20000410000 */
[----:B------:R-:W-:Y:S01]  /*8ed0*/  FADD.FTZ R72, R88, R73 ;  /* 0x0000004958487221 */ /* 0x000fe20000010000 */
[----:B------:R-:W-:Y:S01]  /*8ee0*/  STSM.16.M88.4 [R2+0x27300], R124 ;  /* 0x0273007c02007844 */ /* 0x000fe20000000200 */
[----:B------:R-:W-:Y:S01]  /*8ef0*/  FADD.FTZ R21, R117, R20 ;  /* 0x0000001475157221 */ /* 0x000fe20000010000 */
[----:B------:R-:W2:Y:S01]  /*8f00*/  MUFU.EX2 R101, R101 ;  /* 0x0000006500657308 */ /* 0x000ea20000000800 */
[----:B------:R-:W-:Y:S01]  /*8f10*/  FADD.FTZ R75, R89, R72 ;  /* 0x00000048594b7221 */ /* 0x000fe20000010000 */
[----:B-1----:R-:W-:Y:S01]  /*8f20*/  F2FP.BF16.F32.PACK_AB R106, R117, R116 ;  /* 0x00000074756a723e */ /* 0x002fe200000010ff */
[----:B---3--:R-:W-:Y:S01]  /*8f30*/  FADD.FTZ R21, R112, R21 ;  /* 0x0000001570157221 */ /* 0x008fe20000010000 */
[-C--:B------:R-:W-:Y:S01]  /*8f40*/  FMUL.FTZ R52, R52, R7.reuse ;  /* 0x0000000734347220 */ /* 0x080fe20000410000 */
[----:B------:R-:W-:Y:S01]  /*8f50*/  FADD.FTZ R74, R80, R75 ;  /* 0x0000004b504a7221 */ /* 0x000fe20000010000 */
[-C--:B------:R-:W-:Y:S01]  /*8f60*/  FMUL.FTZ R53, R53, R7.reuse ;  /* 0x0000000735357220 */ /* 0x080fe20000410000 */
[----:B----4-:R-:W-:Y:S01]  /*8f70*/  FADD.FTZ R73, R114, R21 ;  /* 0x0000001572497221 */ /* 0x010fe20000010000 */
[----:B------:R-:W1:Y:S01]  /*8f80*/  MUFU.EX2 R103, R103 ;  /* 0x0000006700677308 */ /* 0x000e620000000800 */
[-C--:B------:R-:W-:Y:S01]  /*8f90*/  FMUL.FTZ R56, R56, R7.reuse ;  /* 0x0000000738387220 */ /* 0x080fe20000410000 */
[C---:B-----5:R-:W-:Y:S01]  /*8fa0*/  F2FP.BF16.F32.PACK_AB R15, R81.reuse, R80 ;  /* 0x00000050510f723e */ /* 0x060fe200000010ff */
[----:B------:R-:W-:Y:S01]  /*8fb0*/  FADD.FTZ R72, R108, R73 ;  /* 0x000000496c487221 */ /* 0x000fe20000010000 */
[----:B------:R-:W-:Y:S01]  /*8fc0*/  FADD.FTZ R73, R81, R74 ;  /* 0x0000004a51497221 */ /* 0x000fe20000010000 */
[----:B------:R-:W-:Y:S01]  /*8fd0*/  F2FP.BF16.F32.PACK_AB R12, R114, R112 ;  /* 0x00000070720c723e */ /* 0x000fe200000010ff */
[-C--:B------:R-:W-:Y:S01]  /*8fe0*/  FMUL.FTZ R57, R57, R7.reuse ;  /* 0x0000000739397220 */ /* 0x080fe20000410000 */
[----:B------:R-:W-:Y:S01]  /*8ff0*/  FADD.FTZ R72, R131, R72 ;  /* 0x0000004883487221 */ /* 0x000fe20000010000 */
[----:B------:R3:W4:Y:S01]  /*9000*/  MUFU.EX2 R20, R107 ;  /* 0x0000006b00147308 */ /* 0x0007220000000800 */
[----:B------:R-:W-:Y:S01]  /*9010*/  F2FP.BF16.F32.PACK_AB R13, R89, R88 ;  /* 0x00000058590d723e */ /* 0x000fe200000010ff */
[-C--:B------:R-:W-:Y:S01]  /*9020*/  FMUL.FTZ R60, R60, R7.reuse ;  /* 0x000000073c3c7220 */ /* 0x080fe20000410000 */
[----:B------:R-:W-:Y:S01]  /*9030*/  FADD.FTZ R75, R3, R72 ;  /* 0x00000048034b7221 */ /* 0x000fe20000010000 */
[----:B------:R-:W-:Y:S01]  /*9040*/  FADD.FTZ R72, R84, R73 ;  /* 0x0000004954487221 */ /* 0x000fe20000010000 */
[----:B------:R-:W-:Y:S01]  /*9050*/  F2FP.BF16.F32.PACK_AB R14, R131, R108 ;  /* 0x0000006c830e723e */ /* 0x000fe200000010ff */
[-C--:B------:R-:W-:Y:S01]  /*9060*/  FMUL.FTZ R61, R61, R7.reuse ;  /* 0x000000073d3d7220 */ /* 0x080fe20000410000 */
[----:B0-----:R-:W-:Y:S01]  /*9070*/  FADD.FTZ R74, R4, R75 ;  /* 0x0000004b044a7221 */ /* 0x001fe20000010000 */
[----:B------:R-:W-:Y:S01]  /*9080*/  FADD.FTZ R73, R9, R72 ;  /* 0x0000004809497221 */ /* 0x000fe20000010000 */
[----:B------:R-:W0:Y:S01]  /*9090*/  MUFU.EX2 R21, R110 ;  /* 0x0000006e00157308 */ /* 0x000e220000000800 */
[----:B---3--:R-:W-:Y:S01]  /*90a0*/  F2FP.BF16.F32.PACK_AB R107, R97, R96 ;  /* 0x00000060616b723e */ /* 0x008fe200000010ff */
[----:B------:R-:W-:Y:S01]  /*90b0*/  FADD.FTZ R75, R11, R74 ;  /* 0x0000004a0b4b7221 */ /* 0x000fe20000010000 */
[----:B------:R-:W-:Y:S01]  /*90c0*/  FADD.FTZ R72, R76, R73 ;  /* 0x000000494c487221 */ /* 0x000fe20000010000 */
[----:B------:R-:W-:Y:S01]  /*90d0*/  F2FP.BF16.F32.PACK_AB R73, R9, R84 ;  /* 0x000000540949723e */ /* 0x000fe200000010ff */
[----:B------:R-:W-:Y:S01]  /*90e0*/  FMUL.FTZ R64, R64, R7 ;  /* 0x0000000740407220 */ /* 0x000fe20000410000 */
[----:B------:R-:W-:Y:S01]  /*90f0*/  FADD.FTZ R74, R92, R75 ;  /* 0x0000004b5c4a7221 */ /* 0x000fe20000010000 */
[----:B------:R-:W-:Y:S01]  /*9100*/  FADD.FTZ R72, R77, R72 ;  /* 0x000000484d487221 */ /* 0x000fe20000010000 */
[----:B------:R-:W3:Y:S01]  /*9110*/  MUFU.EX2 R100, R100 ;  /* 0x0000006400647308 */ /* 0x000ee20000000800 */
[----:B------:R-:W-:Y:S01]  /*9120*/  STSM.16.M88.4 [R2+0x28b00], R104 ;  /* 0x028b006802007844 */ /* 0x000fe20000000200 */
[----:B--2---:R-:W-:Y:S01]  /*9130*/  FADD.FTZ R74, R93, R74 ;  /* 0x0000004a5d4a7221 */ /* 0x004fe20000010000 */
[----:B------:R-:W-:Y:S01]  /*9140*/  FADD.FTZ R75, R85, R72 ;  /* 0x00000048554b7221 */ /* 0x000fe20000010000 */
[----:B------:R-:W-:Y:S01]  /*9150*/  F2FP.BF16.F32.PACK_AB R72, R4, R3 ;  /* 0x000000030448723e */ /* 0x000fe200000010ff */
[----:B------:R0:W-:Y:S01]  /*9160*/  STSM.16.M88.4 [R2+0x2a300], R12 ;  /* 0x02a3000c02007844 */ /* 0x0001e20000000200 */
[----:B------:R-:W-:Y:S01]  /*9170*/  FADD.FTZ R74, R99, R74 ;  /* 0x0000004a634a7221 */ /* 0x000fe20000010000 */
[----:B------:R-:W-:Y:S01]  /*9180*/  FADD.FTZ R4, R90, R75 ;  /* 0x0000004b5a047221 */ /* 0x000fe20000010000 */
[----:B------:R-:W2:Y:S01]  /*9190*/  MUFU.EX2 R79, R79 ;  /* 0x0000004f004f7308 */ /* 0x000ea20000000800 */
[----:B------:R-:W-:Y:S01]  /*91a0*/  F2FP.BF16.F32.PACK_AB R75, R77, R76 ;  /* 0x0000004c4d4b723e */ /* 0x000fe200000010ff */
[----:B------:R-:W-:Y:S01]  /*91b0*/  FADD.FTZ R80, R101, R74 ;  /* 0x0000004a65507221 */ /* 0x000fe20000010000 */
[----:B------:R-:W-:Y:S01]  /*91c0*/  F2FP.BF16.F32.PACK_AB R74, R92, R11 ;  /* 0x0000000b5c4a723e */ /* 0x000fe200000010ff */
[----:B------:R-:W-:Y:S01]  /*91d0*/  FADD.FTZ R3, R91, R4 ;  /* 0x000000045b037221 */ /* 0x000fe20000010000 */
[----:B------:R-:W-:Y:S01]  /*91e0*/  F2FP.BF16.F32.PACK_AB R89, R90, R85 ;  /* 0x000000555a59723e */ /* 0x000fe200000010ff */
[----:B-1----:R-:W-:Y:S01]  /*91f0*/  FADD.FTZ R9, R103, R80 ;  /* 0x0000005067097221 */ /* 0x002fe20000010000 */
[----:B------:R-:W-:Y:S01]  /*9200*/  F2FP.BF16.F32.PACK_AB R88, R99, R93 ;  /* 0x0000005d6358723e */ /* 0x000fe200000010ff */
[----:B------:R3:W-:Y:S01]  /*9210*/  STSM.16.M88.4 [R2+0x2bb00], R72 ;  /* 0x02bb004802007844 */ /* 0x0007e20000000200 */
[----:B------:R-:W-:Y:S01]  /*9220*/  F2FP.BF16.F32.PACK_AB R90, R103, R101 ;  /* 0x00000065675a723e */ /* 0x000fe200000010ff */
[C---:B------:R-:W-:Y:S01]  /*9230*/  FADD.FTZ R3, R94.reuse, R3 ;  /* 0x000000035e037221 */ /* 0x040fe20000010000 */
[----:B------:R-:W-:Y:S01]  /*9240*/  F2FP.BF16.F32.PACK_AB R91, R94, R91 ;  /* 0x0000005b5e5b723e */ /* 0x000fe200000010ff */
[----:B----4-:R-:W-:Y:S01]  /*9250*/  FADD.FTZ R4, R20, R9 ;  /* 0x0000000914047221 */ /* 0x010fe20000010000 */
[----:B0-----:R-:W-:Y:S01]  /*9260*/  F2FP.BF16.F32.PACK_AB R12, R21, R20 ;  /* 0x00000014150c723e */ /* 0x001fe200000010ff */
[----:B------:R-:W-:Y:S01]  /*9270*/  FADD.FTZ R76, R82, R3 ;  /* 0x00000003524c7221 */ /* 0x000fe20000010000 */
[----:B------:R-:W-:Y:S01]  /*9280*/  F2FP.BF16.F32.PACK_AB R13, R83, R82 ;  /* 0x00000052530d723e */ /* 0x000fe200000010ff */
[----:B------:R0:W-:Y:S01]  /*9290*/  STSM.16.M88.4 [R2+0x2d300], R88 ;  /* 0x02d3005802007844 */ /* 0x0001e20000000200 */
[----:B------:R-:W-:Y:S01]  /*92a0*/  F2FP.BF16.F32.PACK_AB R14, R134, R111 ;  /* 0x0000006f860e723e */ /* 0x000fe200000010ff */
[----:B------:R-:W-:Y:S01]  /*92b0*/  FADD.FTZ R4, R21, R4 ;  /* 0x0000000415047221 */ /* 0x000fe20000010000 */
[----:B------:R-:W-:Y:S01]  /*92c0*/  F2FP.BF16.F32.PACK_AB R15, R87, R86 ;  /* 0x00000056570f723e */ /* 0x000fe200000010ff */
[----:B------:R-:W-:Y:S01]  /*92d0*/  FADD.FTZ R3, R83, R76 ;  /* 0x0000004c53037221 */ /* 0x000fe20000010000 */
[-C--:B------:R-:W-:Y:S01]  /*92e0*/  FMUL.FTZ R65, R65, R7.reuse ;  /* 0x0000000741417220 */ /* 0x080fe20000410000 */
[----:B------:R-:W-:Y:S01]  /*92f0*/  FADD.FTZ R9, R111, R4 ;  /* 0x000000046f097221 */ /* 0x000fe20000010000 */
[----:B------:R-:W-:Y:S01]  /*9300*/  FMUL.FTZ R68, R68, R7 ;  /* 0x0000000744447220 */ /* 0x000fe20000410000 */
[----:B---3--:R-:W-:Y:S01]  /*9310*/  F2FP.BF16.F32.PACK_AB R72, R135, R100 ;  /* 0x000000648748723e */ /* 0x008fe200000010ff */
[----:B------:R0:W-:Y:S01]  /*9320*/  STSM.16.M88.4 [R2+0x2eb00], R12 ;  /* 0x02eb000c02007844 */ /* 0x0001e20000000200 */
[----:B------:R-:W-:Y:S01]  /*9330*/  F2FP.BF16.F32.PACK_AB R73, R98, R95 ;  /* 0x0000005f6249723e */ /* 0x000fe200000010ff */
[----:B------:R-:W-:Y:S01]  /*9340*/  FADD.FTZ R4, R86, R3 ;  /* 0x0000000356047221 */ /* 0x000fe20000010000 */
[----:B--2---:R-:W-:Y:S01]  /*9350*/  F2FP.BF16.F32.PACK_AB R74, R79, R102 ;  /* 0x000000664f4a723e */ /* 0x004fe200000010ff */
[----:B------:R-:W-:Y:S01]  /*9360*/  FADD.FTZ R9, R134, R9 ;  /* 0x0000000986097221 */ /* 0x000fe20000010000 */
[----:B------:R-:W-:Y:S01]  /*9370*/  F2FP.BF16.F32.PACK_AB R75, R10, R78 ;  /* 0x0000004e0a4b723e */ /* 0x000fe200000010ff */
[----:B------:R-:W-:Y:S01]  /*9380*/  FADD.FTZ R4, R87, R4 ;  /* 0x0000000457047221 */ /* 0x000fe20000010000 */
[----:B------:R-:W-:Y:S01]  /*9390*/  FMUL.FTZ R69, R69, R7 ;  /* 0x0000000745457220 */ /* 0x000fe20000410000 */
        /* <DEDUP_REMOVED lines=44> */
.L_x_11999:
[----:B------:R-:W-:-:S13]  /*9660*/  ISETP.LE.AND P2, PT, RZ, UR7, PT ;  /* 0x00000007ff007c0c */ /* 0x000fda000bf43270 */
[----:B------:R-:W-:Y:S05]  /*9670*/  @!P2 BRA `(.L_x_12009) ;  /* 0x0000003400dca947 */ /* 0x000fea0003800000 */
[----:B------:R-:W-:Y:S01]  /*9680*/  IMAD.MOV.U32 R7, RZ, RZ, R5 ;  /* 0x000000ffff077224 */ /* 0x000fe200078e0005 */
[----:B------:R-:W-:Y:S01]  /*9690*/  UMOV UR39, UR38 ;  /* 0x0000002600277c82 */ /* 0x000fe20008000000 */
[----:B------:R-:W-:Y:S01]  /*96a0*/  IMAD.MOV.U32 R9, RZ, RZ, R0 ;  /* 0x000000ffff097224 */ /* 0x000fe200078e0000 */
[----:B------:R-:W-:Y:S01]  /*96b0*/  UMOV UR6, UR36 ;  /* 0x0000002400067c82 */ /* 0x000fe20008000000 */
[----:B------:R-:W-:-:S05]  /*96c0*/  ULDC UR61, c[0x0][0x988] ;  /* 0x00026200003d7ab9 */ /* 0x000fca0000000800 */
.L_x_12018:
        /* <DEDUP_REMOVED lines=10> */
.L_x_12011:
[----:B------:R-:W-:Y:S01]  /*9770*/  ULEA UR4, UR36, UR37, 0x3 ;  /* 0x0000002524047291 */ /* 0x000fe2000f8e183f */
[----:B------:R-:W-:-:S05]  /*9780*/  IMAD.U32 R0, RZ, RZ, UR38 ;  /* 0x00000026ff007e24 */ /* 0x000fca000f8e00ff */
[----:B------:R-:W-:-:S04]  /*9790*/  SHF.L.U32 R0, R0, 0x1f, RZ ;  /* 0x0000001f00007819 */ /* 0x000fc800000006ff */
[----:B------:R0:W1:Y:S01]  /*97a0*/  SYNCS.PHASECHK.TRANS64.TRYWAIT P2, [UR4+0x31c30], R0 ;  /* 0x031c3000ff0075a7 */ /* 0x0000620008040144 */
[----:B------:R-:W-:Y:S05]  /*97b0*/  @!P0 BRA `(.L_x_12012) ;  /* 0x0000000000048947 */ /* 0x000fea0003800000 */
[----:B------:R-:W-:Y:S01]  /*97c0*/  BPT.TRAP 0x1 ;  /* 0x000000040000795c */ /* 0x000fe20000300000 */
.L_x_12012:
[----:B-1----:R-:W-:Y:S05]  /*97d0*/  @P2 BRA `(.L_x_12010) ;  /* 0x0000000000082947 */ /* 0x002fea0003800000 */
[----:B------:R-:W1:Y:S02]  /*97e0*/  SYNCS.PHASECHK.TRANS64.TRYWAIT P2, [UR4+0x31c30], R0 ;  /* 0x031c3000ff0075a7 */ /* 0x000e640008040144 */
[----:B-1----:R-:W-:Y:S05]  /*97f0*/  @!P2 BRA `(.L_x_12013) ;  /* 0x000000c4002ca947 */ /* 0x002fea0003800000 */
.L_x_12010:
        /* <DEDUP_REMOVED lines=356> */
.L_x_12015:
[----:B------:R-:W-:Y:S01]  /*ae40*/  ULEA UR4, UR6, UR37, 0x3 ;  /* 0x0000002506047291 */ /* 0x000fe2000f8e183f */
[----:B------:R-:W-:-:S05]  /*ae50*/  IMAD.U32 R0, RZ, RZ, UR39 ;  /* 0x00000027ff007e24 */ /* 0x000fca000f8e00ff */
[----:B------:R-:W-:-:S04]  /*ae60*/  SHF.L.U32 R0, R0, 0x1f, RZ ;  /* 0x0000001f00007819 */ /* 0x000fc800000006ff */
[----:B------:R0:W1:Y:S01]  /*ae70*/  SYNCS.PHASECHK.TRANS64.TRYWAIT P2, [UR4+0x31c50], R0 ;  /* 0x031c5000ff0075a7 */ /* 0x0000620008040144 */
[----:B------:R-:W-:Y:S05]  /*ae80*/  @!P0 BRA `(.L_x_12016) ;  /* 0x0000000000048947 */ /* 0x000fea0003800000 */
[----:B------:R-:W-:Y:S01]  /*ae90*/  BPT.TRAP 0x1 ;  /* 0x000000040000795c */ /* 0x000fe20000300000 */
.L_x_12016:
[----:B-1----:R-:W-:Y:S05]  /*aea0*/  @P2 BRA `(.L_x_12014) ;  /* 0x0000000000082947 */ /* 0x002fea0003800000 */
[----:B------:R-:W1:Y:S02]  /*aeb0*/  SYNCS.PHASECHK.TRANS64.TRYWAIT P2, [UR4+0x31c50], R0 ;  /* 0x031c5000ff0075a7 */ /* 0x000e640008040144 */
[----:B-1----:R-:W-:Y:S05]  /*aec0*/  @!P2 BRA `(.L_x_12017) ;  /* 0x000000ac0090a947 */ /* 0x002fea0003800000 */
.L_x_12014:
        /* <DEDUP_REMOVED lines=11> */
[----:B------:R-:W-:Y:S01]  /*af80*/  UMOV UR39, UR38 ;  /* 0x0000002600277c82 */ /* 0x000fe20008000000 */
[----:B------:R-:W-:Y:S01]  /*af90*/  ULOP3.LUT UR4, UR4, 0x2400000, URZ, 0xfc, !UPT ;  /* 0x0240000004047892 */ /* 0x000fe2000f8efc3f */
[----:B------:R-:W-:-:S03]  /*afa0*/  FMNMX.FTZ R0, R140, R5, !PT ;  /* 0x000000058c007209 */ /* 0x000fc60007810000 */
        /* <DEDUP_REMOVED lines=484> */
.L_x_12009:
[----:B------:R-:W-:Y:S06]  /*cdf0*/  BAR.ARV 0x8, 0x200 ;  /* 0x0208000000007b1d */ /* 0x000fec0000002000 */
[----:B------:R-:W-:Y:S05]  /*ce00*/  @!P0 BRA `(.L_x_12019) ;  /* 0x0000000000048947 */ /* 0x000fea0003800000 */
[----:B------:R-:W-:Y:S01]  /*ce10*/  BPT.TRAP 0x1 ;  /* 0x000000040000795c */ /* 0x000fe20000300000 */
.L_x_12019:
[----:B------:R-:W-:Y:S01]  /*ce20*/  ULEA UR6, UR36, UR37, 0x3 ;  /* 0x0000002524067291 */ /* 0x000fe2000f8e183f */
[----:B------:R-:W-:-:S05]  /*ce30*/  IMAD.U32 R6, RZ, RZ, UR38 ;  /* 0x00000026ff067e24 */ /* 0x000fca000f8e00ff */
[----:B------:R-:W-:-:S04]  /*ce40*/  SHF.L.U32 R6, R6, 0x1f, RZ ;  /* 0x0000001f06067819 */ /* 0x000fc800000006ff */
[----:B------:R0:W1:Y:S01]  /*ce50*/  SYNCS.PHASECHK.TRANS64.TRYWAIT P2, [UR6+0x31c50], R6 ;  /* 0x031c5006ff0075a7 */ /* 0x0000620008040146 */
[----:B------:R-:W-:Y:S05]  /*ce60*/  @!P0 BRA `(.L_x_12020) ;  /* 0x0000000000048947 */ /* 0x000fea0003800000 */
[----:B------:R-:W-:Y:S01]  /*ce70*/  BPT.TRAP 0x1 ;  /* 0x000000040000795c */ /* 0x000fe20000300000 */
.L_x_12020:
[----:B-1----:R-:W-:Y:S05]  /*ce80*/  @P2 BRA `(.L_x_12021) ;  /* 0x0000000000082947 */ /* 0x002fea0003800000 */
[----:B------:R-:W1:Y:S02]  /*ce90*/  SYNCS.PHASECHK.TRANS64.TRYWAIT P0, [UR6+0x31c50], R6 ;  /* 0x031c5006ff0075a7 */ /* 0x000e640008000146 */
[----:B-1----:R-:W-:Y:S05]  /*cea0*/  @!P0 BRA `(.L_x_12022) ;  /* 0x0000008c00b08947 */ /* 0x002fea0003800000 */
.L_x_12021:
        /* <DEDUP_REMOVED lines=13> */
[----:B------:R-:W-:-:S03]  /*cf80*/  IMAD.MOV.U32 R16, RZ, RZ, -0x800000 ;  /* 0xff800000ff107424 */ /* 0x000fc600078e00ff */
        /* <DEDUP_REMOVED lines=32> */
[----:B------:R3:W4:Y:S01]  /*d190*/  @P0 MUFU.RCP R4, R11 ;  /* 0x0000000b00040308 */ /* 0x0007220000001000 */
[----:B0-----:R-:W-:-:S04]  /*d1a0*/  @P0 FMUL.FTZ R6, R6, 0.69314718246459960938 ;  /* 0x3f31721806060820 */ /* 0x001fc80000410000 */
[----:B------:R-:W-:Y:S01]  /*d1b0*/  @P0 FFMA.FTZ R16, R7, R0, R6 ;  /* 0x0000000007100223 */ /* 0x000fe20000010006 */
[----:B------:R-:W-:Y:S02]  /*d1c0*/  PLOP3.LUT P0, PT, PT, PT, PT, 0x8, 0x0 ;  /* 0x000000000000781c */ /* 0x000fe40003f0e170 */
[----:B------:R-:W2:Y:S01]  /*d1d0*/  @P2 MUFU.RCP R9, R12 ;  /* 0x0000000c00092308 */ /* 0x000ea20000001000 */
[----:B---3--:R-:W-:Y:S01]  /*d1e0*/  @P2 FMUL.FTZ R11, R13, 0.69314718246459960938 ;  /* 0x3f3172180d0b2820 */ /* 0x008fe20000410000 */
        /* <DEDUP_REMOVED lines=56> */
[-C--:B----4-:R-:W-:Y:S01]  /*d570*/  FMUL.FTZ R77, R24, R4.reuse ;  /* 0x00000004184d7220 */ /* 0x090fe20000410000 */
        /* <DEDUP_REMOVED lines=47> */
.L_x_11992:
[----:B------:R-:W0:Y:S08]  /*d870*/  S2UR UR4, SR_CgaCtaId ;  /* 0x00000000000479c3 */ /* 0x000e300000008800 */
[----:B------:R-:W-:Y:S06]  /*d880*/  BAR.SYNC.DEFER_BLOCKING 0x5, 0x200 ;  /* 0x0148000000007b1d */ /* 0x000fec0000010000 */
[----:B------:R-:W-:Y:S01]  /*d890*/  UMOV UR37, 0x400 ;  /* 0x0000040000257882 */ /* 0x000fe20000000000 */
[----:B------:R-:W-:Y:S01]  /*d8a0*/  BSSY B0, `(.L_x_12023) ;  /* 0x00001d6000007945 */ /* 0x000fe20003800000 */
[----:B0-----:R-:W-:-:S09]  /*d8b0*/  ULEA UR37, UR4, UR37, 0x18 ;  /* 0x0000002504257291 */ /* 0x001fd2000f8ec03f */
[----:B------:R-:W0:Y:S02]  /*d8c0*/  LDS.128 R32, [UR37+0x31cd0] ;  /* 0x031cd025ff207984 */ /* 0x000e240008000c00 */
[----:B0-----:R-:W-:Y:S02]  /*d8d0*/  R2UR UR5, R33 ;  /* 0x00000000210572ca */ /* 0x001fe400000e0000 */
[----:B------:R-:W-:Y:S01]  /*d8e0*/  R2UR UR6, R34 ;  /* 0x00000000220672ca */ /* 0x000fe200000e0000 */
[----:B------:R-:W-:Y:S06]  /*d8f0*/  BAR.ARV 0x4, 0x200 ;  /* 0x0108000000007b1d */ /* 0x000fec0000002000 */
[----:B------:R-:W-:Y:S08]  /*d900*/  @P0 BRA `(.L_x_12024) ;  /* 0x00000010007c0947 */ /* 0x000ff00003800000 */
[----:B------:R-:W0:Y:S08]  /*d910*/  S2UR UR4, SR_SWINHI ;  /* 0x00000000000479c3 */ /* 0x000e300000002f00 */
[----:B------:R-:W-:Y:S01]  /*d920*/  BAR.SYNC.DEFER_BLOCKING 0x1, 0x180 ;  /* 0x0046000000007b1d */ /* 0x000fe20000010000 */
[----:B------:R-:W-:Y:S02]  /*d930*/  F2FP.BF16.F32.PACK_AB R6, R7, R6 ;  /* 0x000000060706723e */ /* 0x000fe400000010ff */
[----:B------:R-:W-:-:S02]  /*d940*/  F2FP.BF16.F32.PACK_AB R7, R12, R73 ;  /* 0x000000490c07723e */ /* 0x000fc400000010ff */
[----:B------:R-:W-:Y:S01]  /*d950*/  F2FP.BF16.F32.PACK_AB R27, R27, R62 ;  /* 0x0000003e1b1b723e */ /* 0x000fe200000010ff */
[----:B------:R-:W-:Y:S01]  /*d960*/  ULDC.64 UR10, c[0x0][0x208] ;  /* 0x00008200000a7ab9 */ /* 0x000fe20000000a00 */
[----:B------:R-:W-:Y:S02]  /*d970*/  R2UR UR7, R144 ;  /* 0x00000000900772ca */ /* 0x000fe400000e0000 */
[----:B------:R-:W-:Y:S02]  /*d980*/  R2UR UR13, R148 ;  /* 0x00000000940d72ca */ /* 0x000fe400000e0000 */
[----:B------:R-:W-:Y:S01]  /*d990*/  R2UR UR12, R18 ;  /* 0x00000000120c72ca */ /* 0x000fe200000e0000 */
[----:B------:R-:W-:Y:S01]  /*d9a0*/  UMOV UR8, UR37 ;  /* 0x0000002500087c82 */ /* 0x000fe20008000000 */
[----:B0-----:R-:W-:Y:S01]  /*d9b0*/  UMOV UR9, UR4 ;  /* 0x0000000400097c82 */ /* 0x001fe20008000000 */
[----:B------:R-:W-:Y:S02]  /*d9c0*/  IMAD.U32 R20, RZ, RZ, UR8 ;  /* 0x00000008ff147e24 */ /* 0x000fe4000f8e00ff */
[----:B------:R-:W-:Y:S01]  /*d9d0*/  IMAD.U32 R21, RZ, RZ, UR9 ;  /* 0x00000009ff157e24 */ /* 0x000fe2000f8e00ff */
[----:B------:R-:W-:-:S02]  /*d9e0*/  ULDC.64 UR8, c[0x0][0xc00] ;  /* 0x0003000000087ab9 */ /* 0x000fc40000000a00 */
[----:B------:R-:W-:Y:S01]  /*d9f0*/  UISETP.NE.U32.AND UP0, UPT, UR8, URZ, UPT ;  /* 0x0000003f0800728c */ /* 0x000fe2000bf05070 */
[----:B------:R-:W-:-:S03]  /*da00*/  IMAD.WIDE R4, R155, 0x2, R20 ;  /* 0x000000029b047825 */ /* 0x000fc600078e0214 */
[----:B------:R-:W-:Y:S01]  /*da10*/  UISETP.NE.AND.EX UP0, UPT, UR9, URZ, UPT, UP0 ;  /* 0x0000003f0900728c */ /* 0x000fe2000bf05300 */
[C---:B------:R-:W-:Y:S02]  /*da20*/  LOP3.LUT R11, R4.reuse, 0x180, RZ, 0xc0, !PT ;  /* 0x00000180040b7812 */ /* 0x040fe400078ec0ff */
[----:B------:R-:W-:Y:S01]  /*da30*/  ULDC.64 UR8, c[0x0][0xc00] ;  /* 0x0003000000087ab9 */ /* 0x000fe20000000a00 */
[C---:B------:R-:W-:Y:S01]  /*da40*/  IADD3 R13, P0, R4.reuse, 0x6020, RZ ;  /* 0x00006020040d7810 */ /* 0x040fe20007f1e0ff */
[----:B------:R-:W-:Y:S01]  /*da50*/  UIMAD.WIDE UR8, UR7, 0x4, UR8 ;  /* 0x00000004070878a5 */ /* 0x000fe2000f8e0208 */
[C---:B------:R-:W-:Y:S02]  /*da60*/  IADD3 R9, P1, R4.reuse, 0x6000, RZ ;  /* 0x0000600004097810 */ /* 0x040fe40007f3e0ff */
[----:B------:R-:W-:Y:S02]  /*da70*/  SHF.R.U64 R11, R11, 0x3, RZ ;  /* 0x000000030b0b7819 */ /* 0x000fe400000012ff */
[----:B------:R-:W-:-:S02]  /*da80*/  IADD3 R63, P2, R4, 0x3020, RZ ;  /* 0x00003020043f7810 */ /* 0x000fc40007f5e0ff */
[C---:B------:R-:W-:Y:S02]  /*da90*/  IADD3 R33, P3, R4.reuse, 0x3000, RZ ;  /* 0x0000300004217810 */ /* 0x040fe40007f7e0ff */
[----:B------:R-:W-:Y:S02]  /*daa0*/  IADD3 R30, P4, R4, 0x20, RZ ;  /* 0x00000020041e7810 */ /* 0x000fe40007f9e0ff */
[----:B------:R-:W-:Y:S01]  /*dab0*/  LOP3.LUT R8, R13, 0x180, RZ, 0xc0, !PT ;  /* 0x000001800d087812 */ /* 0x000fe200078ec0ff */
[--C-:B------:R-:W-:Y:S01]  /*dac0*/  IMAD.X R15, RZ, RZ, R5.reuse, P3 ;  /* 0x000000ffff0f7224 */ /* 0x100fe200018e0605 */
[----:B------:R-:W-:Y:S01]  /*dad0*/  LOP3.LUT R10, R9, 0x180, RZ, 0xc0, !PT ;  /* 0x00000180090a7812 */ /* 0x000fe200078ec0ff */
[--C-:B------:R-:W-:Y:S01]  /*dae0*/  IMAD.X R25, RZ, RZ, R5.reuse, P4 ;  /* 0x000000ffff197224 */ /* 0x100fe200020e0605 */
[----:B------:R-:W-:Y:S01]  /*daf0*/  LOP3.LUT R4, R11, R4, RZ, 0x3c, !PT ;  /* 0x000000040b047212 */ /* 0x000fe200078e3cff */
[----:B------:R-:W-:Y:S01]  /*db00*/  IMAD.X R11, RZ, RZ, R5, P1 ;  /* 0x000000ffff0b7224 */ /* 0x000fe200008e0605 */
[----:B------:R-:W-:-:S02]  /*db10*/  SHF.R.U64 R8, R8, 0x3, RZ ;  /* 0x0000000308087819 */ /* 0x000fc400000012ff */
[----:B------:R-:W-:Y:S02]  /*db20*/  SHF.R.U64 R10, R10, 0x3, RZ ;  /* 0x000000030a0a7819 */ /* 0x000fe400000012ff */
[----:B------:R-:W-:Y:S02]  /*db30*/  MOV R28, R4 ;  /* 0x00000004001c7202 */ /* 0x000fe40000000f00 */
[----:B------:R-:W-:Y:S02]  /*db40*/  F2FP.BF16.F32.PACK_AB R4, R24, R77 ;  /* 0x0000004d1804723e */ /* 0x000fe400000010ff */
[----:B------:R-:W-:Y:S02]  /*db50*/  LOP3.LUT R24, R63, 0x180, RZ, 0xc0, !PT ;  /* 0x000001803f187812 */ /* 0x000fe400078ec0ff */
[----:B------:R-:W-:Y:S02]  /*db60*/  LOP3.LUT R17, R30, 0x180, RZ, 0xc0, !PT ;  /* 0x000001801e117812 */ /* 0x000fe400078ec0ff */
[----:B------:R-:W-:Y:S01]  /*db70*/  LOP3.LUT R8, R8, R13, RZ, 0x3c, !PT ;  /* 0x0000000d08087212 */ /* 0x000fe200078e3cff */
[--C-:B------:R-:W-:Y:S01]  /*db80*/  IMAD.X R13, RZ, RZ, R5.reuse, P2 ;  /* 0x000000ffff0d7224 */ /* 0x100fe200010e0605 */
[----:B------:R-:W-:Y:S01]  /*db90*/  LOP3.LUT R10, R10, R9, RZ, 0x3c, !PT ;  /* 0x000000090a0a7212 */ /* 0x000fe200078e3cff */
[----:B------:R-:W-:Y:S01]  /*dba0*/  IMAD.X R9, RZ, RZ, R5, P0 ;  /* 0x000000ffff097224 */ /* 0x000fe200000e0605 */
[----:B------:R-:W-:-:S02]  /*dbb0*/  F2FP.BF16.F32.PACK_AB R5, R14, R75 ;  /* 0x0000004b0e05723e */ /* 0x000fc400000010ff */
[----:B------:R-:W-:Y:S02]  /*dbc0*/  SHF.R.U64 R24, R24, 0x3, RZ ;  /* 0x0000000318187819 */ /* 0x000fe400000012ff */
[----:B------:R-:W-:Y:S01]  /*dbd0*/  LOP3.LUT R14, R33, 0x180, RZ, 0xc0, !PT ;  /* 0x00000180210e7812 */ /* 0x000fe200078ec0ff */
[----:B------:R0:W-:Y:S01]  /*dbe0*/  STSM.16.M88.4 [R28], R4 ;  /* 0x000000041c007844 */ /* 0x0001e20000000200 */
[----:B------:R-:W-:Y:S02]  /*dbf0*/  SHF.R.U64 R17, R17, 0x3, RZ ;  /* 0x0000000311117819 */ /* 0x000fe400000012ff */
[----:B------:R-:W-:Y:S02]  /*dc00*/  LOP3.LUT R12, R24, R63, RZ, 0x3c, !PT ;  /* 0x0000003f180c7212 */ /* 0x000fe400078e3cff */
[----:B------:R-:W-:Y:S02]  /*dc10*/  SHF.R.U64 R14, R14, 0x3, RZ ;  /* 0x000000030e0e7819 */ /* 0x000fe400000012ff */
[----:B------:R-:W-:-:S02]  /*dc20*/  LOP3.LUT R24, R17, R30, RZ, 0x3c, !PT ;  /* 0x0000001e11187212 */ /* 0x000fc400078e3cff */
[----:B------:R-:W-:Y:S02]  /*dc30*/  MOV R17, R8 ;  /* 0x0000000800117202 */ /* 0x000fe40000000f00 */
[----:B------:R-:W-:Y:S02]  /*dc40*/  MOV R30, R10 ;  /* 0x0000000a001e7202 */ /* 0x000fe40000000f00 */
[----:B------:R-:W-:Y:S02]  /*dc50*/  LOP3.LUT R14, R14, R33, RZ, 0x3c, !PT ;  /* 0x000000210e0e7212 */ /* 0x000fe400078e3cff */
[----:B------:R-:W-:Y:S01]  /*dc60*/  MOV R25, R24 ;  /* 0x0000001800197202 */ /* 0x000fe20000000f00 */
[----:B0-----:R-:W-:Y:S01]  /*dc70*/  IMAD.U32 R28, RZ, RZ, UR8 ;  /* 0x00000008ff1c7e24 */ /* 0x001fe2000f8e00ff */
[----:B------:R-:W-:Y:S01]  /*dc80*/  F2FP.BF16.F32.PACK_AB R8, R29, R0 ;  /* 0x000000001d08723e */ /* 0x000fe200000010ff */
[----:B------:R-:W-:Y:S01]  /*dc90*/  IMAD.U32 R29, RZ, RZ, UR9 ;  /* 0x00000009ff1d7e24 */ /* 0x000fe2000f8e00ff */
[----:B------:R-:W-:Y:S01]  /*dca0*/  F2FP.BF16.F32.PACK_AB R9, R26, R31 ;  /* 0x0000001f1a09723e */ /* 0x000fe200000010ff */
[----:B------:R-:W-:Y:S01]  /*dcb0*/  ULDC.64 UR8, c[0x0][0xc08] ;  /* 0x0003020000087ab9 */ /* 0x000fe20000000a00 */
[----:B------:R-:W-:-:S02]  /*dcc0*/  F2FP.BF16.F32.PACK_AB R10, R37, R36 ;  /* 0x00000024250a723e */ /* 0x000fc400000010ff */
[----:B------:R-:W-:Y:S02]  /*dcd0*/  F2FP.BF16.F32.PACK_AB R11, R39, R38 ;  /* 0x00000026270b723e */ /* 0x000fe400000010ff */
[----:B------:R-:W-:Y:S02]  /*dce0*/  MOV R31, R12 ;  /* 0x0000000c001f7202 */ /* 0x000fe40000000f00 */
[----:B------:R-:W-:Y:S01]  /*dcf0*/  MOV R32, R14 ;  /* 0x0000000e00207202 */ /* 0x000fe20000000f00 */
[----:B------:R0:W-:Y:S01]  /*dd00*/  STSM.16.M88.4 [R25], R8 ;  /* 0x0000000819007844 */ /* 0x0001e20000000200 */
[----:B------:R-:W-:Y:S02]  /*dd10*/  F2FP.BF16.F32.PACK_AB R4, R41, R40 ;  /* 0x000000282904723e */ /* 0x000fe400000010ff */
[----:B------:R-:W-:Y:S02]  /*dd20*/  F2FP.BF16.F32.PACK_AB R5, R43, R42 ;  /* 0x0000002a2b05723e */ /* 0x000fe400000010ff */
[----:B------:R-:W-:Y:S01]  /*dd30*/  F2FP.BF16.F32.PACK_AB R6, R45, R44 ;  /* 0x0000002c2d06723e */ /* 0x000fe200000010ff */
[----:B------:R-:W1:Y:S01]  /*dd40*/  LDC R43, c[0x0][0xbe8] ;  /* 0x0002fa00ff2b7b82 */ /* 0x000e620000000800 */
[----:B------:R-:W-:-:S02]  /*dd50*/  F2FP.BF16.F32.PACK_AB R7, R47, R46 ;  /* 0x0000002e2f07723e */ /* 0x000fc400000010ff */
[----:B------:R-:W-:Y:S02]  /*dd60*/  F2FP.BF16.F32.PACK_AB R12, R49, R48 ;  /* 0x00000030310c723e */ /* 0x000fe400000010ff */
[----:B------:R-:W-:Y:S01]  /*dd70*/  F2FP.BF16.F32.PACK_AB R13, R51, R50 ;  /* 0x00000032330d723e */ /* 0x000fe200000010ff */
[----:B------:R-:W-:Y:S01]  /*dd80*/  STSM.16.M88.4 [R32], R4 ;  /* 0x0000000420007844 */ /* 0x000fe20000000200 */
[----:B------:R-:W-:Y:S02]  /*dd90*/  F2FP.BF16.F32.PACK_AB R14, R53, R52 ;  /* 0x00000034350e723e */ /* 0x000fe400000010ff */
[----:B------:R-:W-:Y:S02]  /*dda0*/  F2FP.BF16.F32.PACK_AB R15, R55, R54 ;  /* 0x00000036370f723e */ /* 0x000fe400000010ff */
[----:B------:R-:W-:Y:S02]  /*ddb0*/  F2FP.BF16.F32.PACK_AB R24, R57, R56 ;  /* 0x000000383918723e */ /* 0x000fe400000010ff */
[----:B0-----:R-:W-:Y:S01]  /*ddc0*/  F2FP.BF16.F32.PACK_AB R25, R59, R58 ;  /* 0x0000003a3b19723e */ /* 0x001fe200000010ff */
[----:B------:R-:W-:Y:S01]  /*ddd0*/  STSM.16.M88.4 [R31], R12 ;  /* 0x0000000c1f007844 */ /* 0x000fe20000000200 */
[----:B------:R-:W-:-:S02]  /*dde0*/  F2FP.BF16.F32.PACK_AB R26, R61, R60 ;  /* 0x0000003c3d1a723e */ /* 0x000fc400000010ff */
[----:B------:R-:W-:Y:S02]  /*ddf0*/  F2FP.BF16.F32.PACK_AB R8, R65, R64 ;  /* 0x000000404108723e */ /* 0x000fe400000010ff */
[----:B------:R-:W-:Y:S01]  /*de00*/  F2FP.BF16.F32.PACK_AB R9, R67, R66 ;  /* 0x000000424309723e */ /* 0x000fe200000010ff */
[----:B------:R-:W-:Y:S01]  /*de10*/  STSM.16.M88.4 [R30], R24 ;  /* 0x000000181e007844 */ /* 0x000fe20000000200 */
[----:B------:R-:W-:Y:S02]  /*de20*/  F2FP.BF16.F32.PACK_AB R10, R69, R68 ;  /* 0x00000044450a723e */ /* 0x000fe400000010ff */
[----:B------:R-:W-:Y:S02]  /*de30*/  F2FP.BF16.F32.PACK_AB R11, R71, R70 ;  /* 0x00000046470b723e */ /* 0x000fe400000010ff */
[----:B------:R-:W-:-:S03]  /*de40*/  PLOP3.LUT P0, PT, PT, PT, UP0, 0x80, 0x0 ;  /* 0x000000000000781c */ /* 0x000fc60003f0f008 */
[----:B------:R0:W-:Y:S01]  /*de50*/  STSM.16.M88.4 [R17], R8 ;  /* 0x0000000811007844 */ /* 0x0001e20000000200 */
[----:B------:R-:W-:Y:S09]  /*de60*/  BAR.SYNC.DEFER_BLOCKING 0x1, 0x180 ;  /* 0x0046000000007b1d */ /* 0x000ff20000010000 */
[----:B------:R-:W2:Y:S01]  /*de70*/  @P0 LDG.E R0, desc[UR10][R28.64] ;  /* 0x0000000a1c000981 */ /* 0x000ea2000c1e1900 */
[----:B-1----:R-:W-:Y:S01]  /*de80*/  ISETP.NE.AND P1, PT, R43, 0x1, PT ;  /* 0x000000012b00780c */ /* 0x002fe20003f25270 */
[----:B------:R-:W-:Y:S01]  /*de90*/  UISETP.NE.U32.AND UP1, UPT, UR8, URZ, UPT ;  /* 0x0000003f0800728c */ /* 0x000fe2000bf25070 */
[----:B0-----:R-:W-:Y:S01]  /*dea0*/  VIADD R8, R22, UR12 ;  /* 0x0000000c16087c36 */ /* 0x001fe20008000000 */
[----:B------:R-:W-:-:S02]  /*deb0*/  UMOV UR4, URZ ;  /* 0x0000003f00047c82 */ /* 0x000fc40008000000 */
[----:B------:R-:W-:-:S06]  /*dec0*/  UISETP.NE.AND.EX UP1, UPT, UR9, URZ, UPT, UP1 ;  /* 0x0000003f0900728c */ /* 0x000fcc000bf25310 */
[----:B------:R-:W-:Y:S02]  /*ded0*/  PLOP3.LUT P2, PT, PT, PT, UP1, 0x80, 0x0 ;  /* 0x000000000000781c */ /* 0x000fe40003f4f018 */
[----:B------:R-:W0:Y:S03]  /*dee0*/  @P1 LDC R5, c[0x0][0xbec] ;  /* 0x0002fb00ff051b82 */ /* 0x000e260000000800 */
[----:B------:R-:W-:-:S04]  /*def0*/  @UP1 ULEA UR8, UP2, UR7, UR8, 0x2 ;  /* 0x0000000807081291 */ /* 0x000fc8000f84103f */
[----:B------:R-:W-:Y:S01]  /*df00*/  @UP1 ULEA.HI.X UR9, UR7, UR9, UR13, 0x2, UP2 ;  /* 0x0000000907091291 */ /* 0x000fe200090f140d */
[----:B------:R-:W1:Y:S01]  /*df10*/  @P1 LDC R6, c[0x0][0xbf0] ;  /* 0x0002fc00ff061b82 */ /* 0x000e620000000800 */
[----:B------:R-:W-:Y:S01]  /*df20*/  IMAD.U32 R10, RZ, RZ, UR8 ;  /* 0x00000008ff0a7e24 */ /* 0x000fe2000f8e00ff */
[----:B------:R-:W-:-:S03]  /*df30*/  ULDC UR7, c[0x0][0xa88] ;  /* 0x0002a20000077ab9 */ /* 0x000fc60000000800 */
[----:B------:R-:W-:Y:S01]  /*df40*/  IMAD.U32 R11, RZ, RZ, UR9 ;  /* 0x00000009ff0b7e24 */ /* 0x000fe2000f8e00ff */
[----:B--2---:R-:W-:Y:S01]  /*df50*/  @P0 R2UR UR4, R0 ;  /* 0x00000000000402ca */ /* 0x004fe200000e0000 */
[----:B------:R-:W-:-:S06]  /*df60*/  IMAD.U32 R0, RZ, RZ, UR7 ;  /* 0x00000007ff007e24 */ /* 0x000fcc000f8e00ff */
[----:B------:R2:W5:Y:S01]  /*df70*/  @P2 LDG.E R0, desc[UR10][R10.64] ;  /* 0x0000000a0a002981 */ /* 0x000562000c1e1900 */
[----:B01----:R-:W-:Y:S07]  /*df80*/  @P2 BRA `(.L_x_12025) ;  /* 0x0000000000142947 */ /* 0x003fee0003800000 */
[----:B------:R-:W-:Y:S05]  /*df90*/  @!P0 BRA `(.L_x_12025) ;  /* 0x0000000000108947 */ /* 0x000fea0003800000 */
[----:B------:R-:W-:Y:S02]  /*dfa0*/  ULDC.64 UR8, c[0x0][0x208] ;  /* 0x0000820000087ab9 */ /* 0x000fe40000000a00 */
[----:B------:R-:W3:Y:S04]  /*dfb0*/  LDG.E R7, desc[UR8][R28.64] ;  /* 0x000000081c077981 */ /* 0x000ee8000c1e1900 */
[----:B-----5:R-:W3:Y:S02]  /*dfc0*/  LDG.E R0, desc[UR8][R28.64+0x4] ;  /* 0x000004081c007981 */ /* 0x020ee4000c1e1900 */
[----:B---3--:R-:W-:-:S07]  /*dfd0*/  IMAD.IADD R0, R0, 0x1, -R7 ;  /* 0x0000000100007824 */ /* 0x008fce00078e0a07 */
.L_x_12025:
[----:B------:R-:W-:Y:S01]  /*dfe0*/  R2UR UR18, R146 ;  /* 0x00000000921272ca */ /* 0x000fe200000e0000 */
[----:B------:R-:W-:Y:S01]  /*dff0*/  ULDC.64 UR12, c[0x0][0xb90] ;  /* 0x0002e400000c7ab9 */ /* 0x000fe20000000a00 */
[----:B------:R-:W-:Y:S01]  /*e000*/  R2UR UR16, R148 ;  /* 0x00000000941072ca */ /* 0x000fe200000e0000 */
[----:B------:R-:W-:Y:S01]  /*e010*/  @P1 IMAD.HI.U32 R5, R8, R5, RZ ;  /* 0x0000000508051227 */ /* 0x000fe200078e00ff */
[----:B------:R-:W-:Y:S01]  /*e020*/  R2UR UR15, R144 ;  /* 0x00000000900f72ca */ /* 0x000fe200000e0000 */
[----:B------:R-:W-:Y:S01]  /*e030*/  USHF.R.S32.HI UR9, URZ, 0x1f, UR4 ;  /* 0x0000001f3f097899 */ /* 0x000fe20008011404 */
[----:B------:R-:W-:Y:S01]  /*e040*/  R2UR UR17, R18 ;  /* 0x00000000121172ca */ /* 0x000fe200000e0000 */
[----:B------:R-:W-:Y:S01]  /*e050*/  UMOV UR8, UR4 ;  /* 0x0000000400087c82 */ /* 0x000fe20008000000 */
[----:B------:R-:W-:Y:S01]  /*e060*/  IMAD.MOV.U32 R4, RZ, RZ, R8 ;  /* 0x000000ffff047224 */ /* 0x000fe200078e0008 */
[----:B------:R-:W-:Y:S01]  /*e070*/  @P1 SHF.R.U32.HI R4, RZ, R6, R5 ;  /* 0x00000006ff041219 */ /* 0x000fe20000011605 */
[----:B------:R-:W-:Y:S01]  /*e080*/  IMAD R5, R150, 0x20, R23 ;  /* 0x0000002096057824 */ /* 0x000fe200078e0217 */
[----:B------:R-:W-:Y:S01]  /*e090*/  ULDC.64 UR20, c[0x0][0x208] ;  /* 0x0000820000147ab9 */ /* 0x000fe20000000a00 */
[----:B-----5:R-:W-:Y:S01]  /*e0a0*/  IMAD R45, R0, R43, RZ ;  /* 0x0000002b002d7224 */ /* 0x020fe200078e02ff */
[----:B------:R-:W-:Y:S01]  /*e0b0*/  USHF.R.S32.HI UR14, URZ, 0x1f, UR18 ;  /* 0x0000001f3f0e7899 */ /* 0x000fe20008011412 */
[----:B------:R-:W-:Y:S01]  /*e0c0*/  IMAD.MOV R6, RZ, RZ, -R4 ;  /* 0x000000ffff067224 */ /* 0x000fe200078e0a04 */
[----:B------:R-:W-:Y:S01]  /*e0d0*/  UIMAD.WIDE.U32 UR10, UR18, UR12, UR8 ;  /* 0x0000000c120a72a5 */ /* 0x000fe2000f8e0008 */
[----:B------:R-:W-:Y:S01]  /*e0e0*/  IMAD.WIDE R20, R5, 0x2, R20 ;  /* 0x0000000205147825 */ /* 0x000fe200078e0214 */
[----:B------:R-:W-:Y:S01]  /*e0f0*/  UIMAD UR7, UR14, UR12, URZ ;  /* 0x0000000c0e0772a4 */ /* 0x000fe2000f8e023f */
[----:B------:R-:W0:Y:S01]  /*e100*/  @P1 LDC R17, c[0x0][0xbec] ;  /* 0x0002fb00ff111b82 */ /* 0x000e220000000800 */
[----:B------:R-:W-:Y:S01]  /*e110*/  USEL UR16, UR16, URZ, !UP0 ;  /* 0x0000003f10107287 */ /* 0x000fe2000c000000 */
[----:B------:R-:W-:Y:S01]  /*e120*/  IMAD R7, R43, R6, R8 ;  /* 0x000000062b077224 */ /* 0x000fe200078e0208 */
[----:B------:R-:W-:Y:S01]  /*e130*/  UIMAD UR7, UR18, UR13, UR7 ;  /* 0x0000000d120772a4 */ /* 0x000fe2000f8e0207 */
[C---:B------:R-:W-:Y:S01]  /*e140*/  IADD3 R9, P2, R20.reuse, 0x1800, RZ ;  /* 0x0000180014097810 */ /* 0x040fe20007f5e0ff */
[----:B------:R-:W-:Y:S01]  /*e150*/  USEL UR15, UR15, URZ, !UP0 ;  /* 0x0000003f0f0f7287 */ /* 0x000fe2000c000000 */
[----:B------:R-:W-:Y:S01]  /*e160*/  SHF.R.S32.HI R6, RZ, 0x1f, R4 ;  /* 0x0000001fff067819 */ /* 0x000fe20000011404 */
[----:B------:R-:W-:Y:S01]  /*e170*/  ULDC.64 UR12, c[0x0][0xb98] ;  /* 0x0002e600000c7ab9 */ /* 0x000fe20000000a00 */
[----:B------:R-:W-:Y:S01]  /*e180*/  UIADD3 UR11, UR11, UR7, URZ ;  /* 0x000000070b0b7290 */ /* 0x000fe2000fffe03f */
[----:B------:R-:W-:Y:S01]  /*e190*/  SHF.R.S32.HI R5, RZ, 0x1f, R7 ;  /* 0x0000001fff057819 */ /* 0x000fe20000011407 */
[----:B------:R-:W-:Y:S01]  /*e1a0*/  UIMAD UR7, UR16, UR12, URZ ;  /* 0x0000000c100772a4 */ /* 0x000fe2000f8e023f */
[----:B------:R-:W-:Y:S01]  /*e1b0*/  LOP3.LUT R8, R9, 0x180, RZ, 0xc0, !PT ;  /* 0x0000018009087812 */ /* 0x000fe200078ec0ff */
[----:B------:R-:W-:Y:S01]  /*e1c0*/  UIMAD.WIDE.U32 UR10, UR15, UR12, UR10 ;  /* 0x0000000c0f0a72a5 */ /* 0x000fe2000f8e000a */
[----:B------:R-:W-:Y:S01]  /*e1d0*/  IADD3 R29, P6, R20, 0x3000, RZ ;  /* 0x00003000141d7810 */ /* 0x000fe20007fde0ff */
[----:B------:R-:W-:Y:S01]  /*e1e0*/  UIMAD UR7, UR15, UR13, UR7 ;  /* 0x0000000d0f0772a4 */ /* 0x000fe2000f8e0207 */
[----:B------:R-:W-:-:S02]  /*e1f0*/  SHF.R.U64 R8, R8, 0x3, RZ ;  /* 0x0000000308087819 */ /* 0x000fc400000012ff */
[----:B------:R-:W-:Y:S01]  /*e200*/  ULDC.64 UR12, c[0x0][0xb88] ;  /* 0x0002e200000c7ab9 */ /* 0x000fe20000000a00 */
[----:B------:R-:W-:Y:S01]  /*e210*/  IADD3 R4, P0, R4, UR10, RZ ;  /* 0x0000000a04047c10 */ /* 0x000fe2000ff1e0ff */
[----:B--2---:R-:W-:Y:S01]  /*e220*/  IMAD R10, R5, UR12, RZ ;  /* 0x0000000c050a7c24 */ /* 0x004fe2000f8e02ff */
[C---:B------:R-:W-:Y:S01]  /*e230*/  IADD3 R13, P5, R20.reuse, 0x4800, RZ ;  /* 0x00004800140d7810 */ /* 0x040fe20007fbe0ff */
[----:B------:R-:W-:Y:S01]  /*e240*/  IMAD.U32 R11, RZ, RZ, UR7 ;  /* 0x00000007ff0b7e24 */ /* 0x000fe2000f8e00ff */
[----:B------:R-:W-:Y:S02]  /*e250*/  IADD3 R37, P4, R20, 0x6000, RZ ;  /* 0x0000600014257810 */ /* 0x000fe40007f9e0ff */
[----:B------:R-:W-:Y:S02]  /*e260*/  LOP3.LUT R28, R29, 0x180, RZ, 0xc0, !PT ;  /* 0x000001801d1c7812 */ /* 0x000fe400078ec0ff */
[----:B------:R-:W-:Y:S01]  /*e270*/  IADD3.X R5, R6, UR11, R11, P0, !PT ;  /* 0x0000000b06057c10 */ /* 0x000fe200087fe40b */
[----:B------:R-:W-:Y:S01]  /*e280*/  ULDC.64 UR10, c[0x0][0xb50] ;  /* 0x0002d400000a7ab9 */ /* 0x000fe20000000a00 */
[----:B------:R-:W-:Y:S01]  /*e290*/  LOP3.LUT R6, R8, R9, RZ, 0x3c, !PT ;  /* 0x0000000908067212 */ /* 0x000fe200078e3cff */
[----:B------:R-:W-:Y:S01]  /*e2a0*/  IMAD R9, R7, UR13, R10 ;  /* 0x0000000d07097c24 */ /* 0x000fe2000f8e020a */
[----:B------:R-:W-:Y:S01]  /*e2b0*/  LOP3.LUT R12, R13, 0x180, RZ, 0xc0, !PT ;  /* 0x000001800d0c7812 */ /* 0x000fe200078ec0ff */
[----:B------:R-:W-:Y:S01]  /*e2c0*/  IMAD.WIDE.U32 R4, R7, UR12, R4 ;  /* 0x0000000c07047c25 */ /* 0x000fe2000f8e0004 */
[----:B------:R-:W-:-:S02]  /*e2d0*/  LOP3.LUT R36, R37, 0x180, RZ, 0xc0, !PT ;  /* 0x0000018025247812 */ /* 0x000fc400078ec0ff */
[----:B------:R-:W-:Y:S01]  /*e2e0*/  SHF.R.U64 R28, R28, 0x3, RZ ;  /* 0x000000031c1c7819 */ /* 0x000fe200000012ff */
[----:B------:R-:W-:Y:S01]  /*e2f0*/  IMAD.IADD R5, R5, 0x1, R9 ;  /* 0x0000000105057824 */ /* 0x000fe200078e0209 */
[----:B------:R-:W-:Y:S01]  /*e300*/  LEA R8, P0, R4, UR10, 0x2 ;  /* 0x0000000a04087c11 */ /* 0x000fe2000f8010ff */
[----:B------:R-:W-:Y:S01]  /*e310*/  VIADD R10, R154, UR17 ;  /* 0x000000119a0a7c36 */ /* 0x000fe20008000000 */
[----:B------:R-:W-:Y:S01]  /*e320*/  LOP3.LUT R9, R20, 0x180, RZ, 0xc0, !PT ;  /* 0x0000018014097812 */ /* 0x000fe200078ec0ff */
[----:B------:R-:W-:Y:S01]  /*e330*/  IMAD.X R7, RZ, RZ, R21, P2 ;  /* 0x000000ffff077224 */ /* 0x000fe200010e0615 */
[----:B------:R-:W-:Y:S01]  /*e340*/  LEA.HI.X R4, R4, UR11, R5, 0x2, P0 ;  /* 0x0000000b04047c11 */ /* 0x000fe200080f1405 */
[----:B------:R-:W-:Y:S01]  /*e350*/  SHFL.IDX PT, R32, R8, RZ, 0x1c1f ;  /* 0x001c1fff08207589 */ /* 0x000fe200000e0000 */
[----:B------:R-:W-:Y:S01]  /*e360*/  LOP3.LUT P0, RZ, R152, 0x3, RZ, 0xc0, !PT ;  /* 0x0000000398ff7812 */ /* 0x000fe2000780c0ff */
[C---:B------:R-:W-:Y:S01]  /*e370*/  VIADD R0, R10.reuse, 0x8 ;  /* 0x000000080a007836 */ /* 0x040fe20000000000 */
[----:B------:R-:W-:Y:S01]  /*e380*/  SHF.R.U64 R9, R9, 0x3, RZ ;  /* 0x0000000309097819 */ /* 0x000fe200000012ff */
[----:B------:R-:W1:Y:S01]  /*e390*/  SHFL.IDX PT, R33, R4, RZ, 0x1c1f ;  /* 0x001c1fff04217589 */ /* 0x000e6200000e0000 */
[-C--:B------:R-:W-:Y:S01]  /*e3a0*/  ISETP.GE.OR P2, PT, R10, R45.reuse, P0 ;  /* 0x0000002d0a00720c */ /* 0x080fe20000746670 */
[----:B------:R-:W-:Y:S01]  /*e3b0*/  ULDC.64 UR10, c[0x0][0xaa0] ;  /* 0x0002a800000a7ab9 */ /* 0x000fe20000000a00 */
[----:B------:R-:W-:Y:S01]  /*e3c0*/  ISETP.GE.OR P0, PT, R0, R45, P0 ;  /* 0x0000002d0000720c */ /* 0x000fe20000706670 */
[----:B------:R-:W-:Y:S01]  /*e3d0*/  SHFL.IDX PT, R40, R8, 0x1, 0x1c1f ;  /* 0x003c1f0008287f89 */ /* 0x000fe200000e0000 */
[----:B------:R-:W-:-:S02]  /*e3e0*/  IADD3 R5, P3, R20, 0x7800, RZ ;  /* 0x0000780014057810 */ /* 0x000fc40007f7e0ff */
[----:B------:R-:W-:Y:S01]  /*e3f0*/  SHF.R.U64 R12, R12, 0x3, RZ ;  /* 0x000000030c0c7819 */ /* 0x000fe200000012ff */
[----:B------:R-:W2:Y:S01]  /*e400*/  SHFL.IDX PT, R41, R4, 0x1, 0x1c1f ;  /* 0x003c1f0004297f89 */ /* 0x000ea200000e0000 */
[----:B------:R-:W-:Y:S01]  /*e410*/  SHF.R.U64 R36, R36, 0x3, RZ ;  /* 0x0000000324247819 */ /* 0x000fe200000012ff */
[--C-:B------:R-:W-:Y:S01]  /*e420*/  IMAD.X R25, RZ, RZ, R21.reuse, P3 ;  /* 0x000000ffff197224 */ /* 0x100fe200018e0615 */
[----:B------:R-:W-:Y:S02]  /*e430*/  LOP3.LUT R20, R9, R20, RZ, 0x3c, !PT ;  /* 0x0000001409147212 */ /* 0x000fe400078e3cff */
[----:B------:R-:W-:Y:S01]  /*e440*/  LOP3.LUT R28, R28, R29, RZ, 0x3c, !PT ;  /* 0x0000001d1c1c7212 */ /* 0x000fe200078e3cff */
[--C-:B------:R-:W-:Y:S01]  /*e450*/  IMAD.X R29, RZ, RZ, R21.reuse, P6 ;  /* 0x000000ffff1d7224 */ /* 0x100fe200030e0615 */
[----:B------:R-:W-:Y:S01]  /*e460*/  LOP3.LUT R12, R12, R13, RZ, 0x3c, !PT ;  /* 0x0000000d0c0c7212 */ /* 0x000fe200078e3cff */
[--C-:B------:R-:W-:Y:S01]  /*e470*/  IMAD.X R13, RZ, RZ, R21.reuse, P5 ;  /* 0x000000ffff0d7224 */ /* 0x100fe200028e0615 */
[----:B------:R-:W-:Y:S01]  /*e480*/  LOP3.LUT R36, R36, R37, RZ, 0x3c, !PT ;  /* 0x0000002524247212 */ /* 0x000fe200078e3cff */
[----:B------:R-:W-:Y:S01]  /*e490*/  IMAD.X R37, RZ, RZ, R21, P4 ;  /* 0x000000ffff257224 */ /* 0x000fe200020e0615 */
[----:B------:R-:W-:Y:S01]  /*e4a0*/  LOP3.LUT R0, R5, 0x180, RZ, 0xc0, !PT ;  /* 0x0000018005007812 */ /* 0x000fe200078ec0ff */
[----:B-1----:R-:W-:Y:S03]  /*e4b0*/  @!P2 ST.E desc[UR20][R32.64], R16 ;  /* 0x000000102000a985 */ /* 0x002fe6000c101914 */
[----:B------:R-:W-:Y:S01]  /*e4c0*/  SHF.R.U64 R0, R0, 0x3, RZ ;  /* 0x0000000300007819 */ /* 0x000fe200000012ff */
[----:B------:R-:W-:-:S03]  /*e4d0*/  UIMAD UR7, UR9, UR10, URZ ;  /* 0x0000000a090772a4 */ /* 0x000fc6000f8e023f */
[----:B------:R-:W-:Y:S01]  /*e4e0*/  LOP3.LUT R24, R0, R5, RZ, 0x3c, !PT ;  /* 0x0000000500187212 */ /* 0x000fe200078e3cff */
[----:B--2---:R1:W-:Y:S04]  /*e4f0*/  @!P0 ST.E desc[UR20][R40.64], R3 ;  /* 0x0000000328008985 */ /* 0x0043e8000c101914 */
[----:B------:R2:W5:Y:S01]  /*e500*/  LD.E.128 R8, desc[UR20][R20.64] ;  /* 0x0000001414087980 */ /* 0x000562000c101d00 */
[----:B------:R-:W-:Y:S01]  /*e510*/  IMAD R0, R149, 0x60, R150 ;  /* 0x0000006095007824 */ /* 0x000fe200078e0296 */
[----:B------:R-:W-:Y:S02]  /*e520*/  UIMAD.WIDE.U32 UR8, UR4, UR10, URZ ;  /* 0x0000000a040872a5 */ /* 0x000fe4000f8e003f */
[----:B------:R-:W-:Y:S01]  /*e530*/  UIMAD UR7, UR4, UR11, UR7 ;  /* 0x0000000b040772a4 */ /* 0x000fe2000f8e0207 */
[----:B------:R-:W5:Y:S02]  /*e540*/  LD.E.128 R4, desc[UR20][R6.64] ;  /* 0x0000001406047980 */ /* 0x000f64000c101d00 */
[----:B------:R-:W-:-:S02]  /*e550*/  ULDC.64 UR10, c[0x0][0xae8] ;  /* 0x0002ba00000a7ab9 */ /* 0x000fc40000000a00 */
[----:B------:R-:W5:Y:S01]  /*e560*/  LD.E.128 R28, desc[UR20][R28.64] ;  /* 0x000000141c1c7980 */ /* 0x000f62000c101d00 */
[----:B--2---:R-:W2:Y:S01]  /*e570*/  @P1 LDC R21, c[0x0][0xbf0] ;  /* 0x0002fc00ff151b82 */ /* 0x004ea20000000800 */
[----:B------:R-:W-:Y:S01]  /*e580*/  VIADD R20, R0, UR17 ;  /* 0x0000001100147c36 */ /* 0x000fe20008000000 */
[----:B------:R-:W-:Y:S01]  /*e590*/  UIADD3 UR9, UR9, UR7, URZ ;  /* 0x0000000709097290 */ /* 0x000fe2000fffe03f */
[----:B------:R-:W5:Y:S01]  /*e5a0*/  LD.E.128 R12, desc[UR20][R12.64] ;  /* 0x000000140c0c7980 */ /* 0x000f62000c101d00 */
[----:B------:R-:W-:Y:S01]  /*e5b0*/  UIMAD UR4, UR14, UR10, URZ ;  /* 0x0000000a0e0472a4 */ /* 0x000fe2000f8e023f */
[----:B0-----:R-:W-:Y:S01]  /*e5c0*/  @P1 IMAD.HI.U32 R0, R20, R17, RZ ;  /* 0x0000001114001227 */ /* 0x001fe200078e00ff */
[----:B------:R-:W-:Y:S01]  /*e5d0*/  UIMAD.WIDE.U32 UR8, UR18, UR10, UR8 ;  /* 0x0000000a120872a5 */ /* 0x000fe2000f8e0008 */
[----:B------:R-:W5:Y:S01]  /*e5e0*/  LD.E.128 R36, desc[UR20][R36.64] ;  /* 0x0000001424247980 */ /* 0x000f62000c101d00 */
[----:B------:R-:W-:Y:S01]  /*e5f0*/  UIMAD UR4, UR18, UR11, UR4 ;  /* 0x0000000b120472a4 */ /* 0x000fe2000f8e0204 */
[----:B-1----:R-:W-:-:S02]  /*e600*/  IMAD.MOV.U32 R3, RZ, RZ, R20 ;  /* 0x000000ffff037224 */ /* 0x002fc400078e0014 */
[----:B------:R-:W-:Y:S01]  /*e610*/  ULDC.64 UR10, c[0x0][0xaf0] ;  /* 0x0002bc00000a7ab9 */ /* 0x000fe20000000a00 */
[----:B------:R-:W-:Y:S01]  /*e620*/  UIADD3 UR9, UR9, UR4, URZ ;  /* 0x0000000409097290 */ /* 0x000fe2000fffe03f */
[----:B------:R-:W5:Y:S01]  /*e630*/  LD.E.128 R24, desc[UR20][R24.64] ;  /* 0x0000001418187980 */ /* 0x000f62000c101d00 */
[----:B------:R-:W-:Y:S01]  /*e640*/  UIMAD UR4, UR16, UR10, URZ ;  /* 0x0000000a100472a4 */ /* 0x000fe2000f8e023f */
[----:B------:R-:W-:Y:S01]  /*e650*/  BSSY B1, `(.L_x_12026) ;  /* 0x0000035000017945 */ /* 0x000fe20003800000 */
[----:B------:R-:W-:Y:S01]  /*e660*/  UIMAD.WIDE.U32 UR8, UR15, UR10, UR8 ;  /* 0x0000000a0f0872a5 */ /* 0x000fe2000f8e0008 */
[----:B------:R-:W-:Y:S01]  /*e670*/  @!PT LDS RZ, [RZ] ;  /* 0x00000000fffff984 */ /* 0x000fe20000000800 */
[----:B------:R-:W-:Y:S01]  /*e680*/  @!PT LDS RZ, [RZ] ;  /* 0x00000000fffff984 */ /* 0x000fe20000000800 */
[----:B------:R-:W-:Y:S01]  /*e690*/  @!PT LDS RZ, [RZ] ;  /* 0x00000000fffff984 */ /* 0x000fe20000000800 */
[----:B------:R-:W-:Y:S01]  /*e6a0*/  @!PT LDS RZ, [RZ] ;  /* 0x00000000fffff984 */ /* 0x000fe20000000800 */
[----:B------:R0:W-:Y:S06]  /*e6b0*/  MEMBAR.ALL.CTA ;  /* 0x0000000000007992 */ /* 0x0001ec0000008000 */
[----:B0-----:R-:W0:Y:S01]  /*e6c0*/  FENCE.VIEW.ASYNC.S ;  /* 0x00000000000073c6 */ /* 0x001e220000000000 */
[----:B------:R-:W-:Y:S01]  /*e6d0*/  UIMAD UR4, UR15, UR11, UR4 ;  /* 0x0000000b0f0472a4 */ /* 0x000fe2000f8e0204 */
[----:B------:R-:W-:-:S02]  /*e6e0*/  SHF.R.S32.HI R34, RZ, 0x1f, R145 ;  /* 0x0000001fff227819 */ /* 0x000fc40000011491 */
[----:B------:R-:W-:Y:S01]  /*e6f0*/  ULDC.64 UR10, c[0x0][0xae0] ;  /* 0x0002b800000a7ab9 */ /* 0x000fe20000000a00 */
[----:B------:R-:W-:Y:S02]  /*e700*/  UIADD3 UR4, UR9, UR4, URZ ;  /* 0x0000000409047290 */ /* 0x000fe4000fffe03f */
[----:B------:R-:W-:Y:S01]  /*e710*/  IMAD.U32 R17, RZ, RZ, UR9 ;  /* 0x00000009ff117e24 */ /* 0x000fe2000f8e00ff */
[----:B--2---:R-:W-:Y:S01]  /*e720*/  @P1 SHF.R.U32.HI R3, RZ, R21, R0 ;  /* 0x00000015ff031219 */ /* 0x004fe20000011600 */
[----:B------:R-:W-:Y:S01]  /*e730*/  IMAD.U32 R16, RZ, RZ, UR8 ;  /* 0x00000008ff107e24 */ /* 0x000fe2000f8e00ff */
[----:B------:R-:W-:Y:S02]  /*e740*/  ULDC.64 UR8, c[0x0][0xad8] ;  /* 0x0002b60000087ab9 */ /* 0x000fe40000000a00 */
[--C-:B------:R-:W-:Y:S01]  /*e750*/  SHF.R.S32.HI R0, RZ, 0x1f, R3.reuse ;  /* 0x0000001fff007819 */ /* 0x100fe20000011403 */
[----:B------:R-:W-:Y:S02]  /*e760*/  IMAD.MOV R18, RZ, RZ, -R3 ;  /* 0x000000ffff127224 */ /* 0x000fe400078e0a03 */
[----:B------:R-:W-:Y:S01]  /*e770*/  IMAD.U32 R17, RZ, RZ, UR4 ;  /* 0x00000004ff117e24 */ /* 0x000fe2000f8e00ff */
[----:B------:R-:W-:Y:S01]  /*e780*/  UIADD3 UR4, UR37, 0x31c20, URZ ;  /* 0x00031c2025047890 */ /* 0x000fe2000fffe03f */
[----:B------:R-:W-:-:S02]  /*e790*/  IMAD R0, R0, UR10, RZ ;  /* 0x0000000a00007c24 */ /* 0x000fc4000f8e02ff */
[----:B------:R-:W-:Y:S01]  /*e7a0*/  IMAD R21, R43, R18, R20 ;  /* 0x000000122b157224 */ /* 0x000fe200078e0214 */
[----:B------:R-:W-:Y:S01]  /*e7b0*/  UPRMT UR4, URZ, 0x654, UR4 ;  /* 0x000006543f047896 */ /* 0x000fe20008000004 */
[C---:B------:R-:W-:Y:S02]  /*e7c0*/  IMAD R33, R3.reuse, UR11, R0 ;  /* 0x0000000b03217c24 */ /* 0x040fe4000f8e0200 */
[----:B------:R-:W-:Y:S01]  /*e7d0*/  IMAD.WIDE.U32 R16, R3, UR10, R16 ;  /* 0x0000000a03107c25 */ /* 0x000fe2000f8e0010 */
[----:B------:R-:W-:-:S03]  /*e7e0*/  SHF.R.S32.HI R0, RZ, 0x1f, R21 ;  /* 0x0000001fff007819 */ /* 0x000fc60000011415 */
[----:B------:R-:W-:Y:S02]  /*e7f0*/  IMAD.IADD R17, R17, 0x1, R33 ;  /* 0x0000000111117824 */ /* 0x000fe400078e0221 */
[----:B------:R-:W-:Y:S01]  /*e800*/  IMAD R0, R0, UR8, RZ ;  /* 0x0000000800007c24 */ /* 0x000fe2000f8e02ff */
[----:B0-----:R-:W-:Y:S01]  /*e810*/  SYNCS.ARRIVE.TRANS64.RED.A1T0 RZ, [UR4], RZ ;  /* 0x000000ffffff79a7 */ /* 0x001fe20008100404 */
[----:B------:R-:W-:-:S04]  /*e820*/  IMAD.WIDE.U32 R16, R21, UR8, R16 ;  /* 0x0000000815107c25 */ /* 0x000fc8000f8e0010 */
[----:B------:R-:W-:Y:S01]  /*e830*/  IMAD R3, R21, UR9, R0 ;  /* 0x0000000915037c24 */ /* 0x000fe2000f8e0200 */
[----:B------:R-:W-:Y:S01]  /*e840*/  ULDC.64 UR8, c[0x0][0xa80] ;  /* 0x0002a00000087ab9 */ /* 0x000fe20000000a00 */
[----:B------:R-:W-:Y:S01]  /*e850*/  VIADD R0, R150, UR17 ;  /* 0x0000001196007c36 */ /* 0x000fe20008000000 */
[----:B------:R-:W-:Y:S01]  /*e860*/  LEA R18, P1, R16, UR8, 0x1 ;  /* 0x0000000810127c11 */ /* 0x000fe2000f8208ff */
[----:B------:R-:W-:-:S03]  /*e870*/  IMAD.IADD R3, R17, 0x1, R3 ;  /* 0x0000000111037824 */ /* 0x000fc600078e0203 */
[----:B------:R-:W-:Y:S01]  /*e880*/  ISETP.GE.AND P0, PT, R0, R45, PT ;  /* 0x0000002d0000720c */ /* 0x000fe20003f06270 */
[----:B------:R0:W1:Y:S01]  /*e890*/  SHFL.IDX PT, R20, R18, RZ, 0x1c1f ;  /* 0x001c1fff12147589 */ /* 0x00006200000e0000 */
[----:B------:R-:W-:-:S05]  /*e8a0*/  LEA.HI.X R3, R16, UR9, R3, 0x1, P1 ;  /* 0x0000000910037c11 */ /* 0x000fca00088f0c03 */
[----:B------:R0:W2:Y:S06]  /*e8b0*/  SHFL.IDX PT, R21, R3, RZ, 0x1c1f ;  /* 0x001c1fff03157589 */ /* 0x0000ac00000e0000 */
[----:B------:R-:W-:Y:S05]  /*e8c0*/  @P0 BRA `(.L_x_12027) ;  /* 0x0000000000340947 */ /* 0x000fea0003800000 */
[----:B------:R-:W-:Y:S01]  /*e8d0*/  ULDC UR4, c[0x0][0xac8] ;  /* 0x0002b20000047ab9 */ /* 0x000fe20000000800 */
[----:B------:R-:W-:Y:S01]  /*e8e0*/  ULDC.64 UR8, c[0x0][0x208] ;  /* 0x0000820000087ab9 */ /* 0x000fe20000000a00 */
        /* <DEDUP_REMOVED lines=11> */
.L_x_12027:
[----:B------:R-:W-:Y:S05]  /*e9a0*/  BSYNC B1 ;  /* 0x0000000000017941 */ /* 0x000fea0003800000 */
.L_x_12026:
[----:B------:R-:W-:Y:S01]  /*e9b0*/  VIADD R0, R0, 0x60 ;  /* 0x0000006000007836 */ /* 0x000fe20000000000 */
[----:B---3-5:R3:W4:Y:S04]  /*e9c0*/  SHFL.IDX PT, R11, R3, 0x1, 0x1c1f ;  /* 0x003c1f00030b7f89 */ /* 0x02872800000e0000 */
[----:B------:R-:W-:Y:S01]  /*e9d0*/  ISETP.GE.AND P0, PT, R0, R45, PT ;  /* 0x0000002d0000720c */ /* 0x000fe20003f06270 */
[----:B------:R3:W0:-:S12]  /*e9e0*/  SHFL.IDX PT, R10, R18, 0x1, 0x1c1f ;  /* 0x003c1f00120a7f89 */ /* 0x00061800000e0000 */
[----:B---3--:R-:W-:Y:S05]  /*e9f0*/  @P0 BRA `(.L_x_12028) ;  /* 0x0000000c00000947 */ /* 0x008fea0003800000 */
[----:B------:R-:W-:Y:S01]  /*ea00*/  ULDC UR4, c[0x0][0xac8] ;  /* 0x0002b20000047ab9 */ /* 0x000fe20000000800 */
[----:B------:R-:W-:Y:S01]  /*ea10*/  ULDC.64 UR8, c[0x0][0x208] ;  /* 0x0000820000087ab9 */ /* 0x000fe20000000a00 */
[----:B------:R-:W-:Y:S02]  /*ea20*/  ISETP.GE.AND P2, PT, R145, UR4, PT ;  /* 0x0000000491007c0c */ /* 0x000fe4000bf46270 */
[----:B------:R-:W-:-:S11]  /*ea30*/  ISETP.GE.AND P1, PT, R23, UR4, PT ;  /* 0x0000000417007c0c */ /* 0x000fd6000bf26270 */
[----:B0-----:R-:W-:Y:S02]  /*ea40*/  @!P2 LEA R16, P0, R145, R10, 0x1 ;  /* 0x0000000a9110a211 */ /* 0x001fe400078008ff */
[----:B----4-:R-:W-:Y:S02]  /*ea50*/  @!P1 IMAD.WIDE R8, R23, 0x2, R10 ;  /* 0x0000000217089825 */ /* 0x010fe400078e020a */
[----:B------:R-:W-:Y:S02]  /*ea60*/  @!P2 LEA.HI.X R17, R145, R11, R34, 0x1, P0 ;  /* 0x0000000b9111a211 */ /* 0x000fe400000f0c22 */
[----:B------:R-:W-:Y:S01]  /*ea70*/  ISETP.GE.AND P0, PT, R147, UR4, PT ;  /* 0x0000000493007c0c */ /* 0x000fe2000bf06270 */
[----:B------:R0:W-:Y:S04]  /*ea80*/  @!P1 ST.E.128 desc[UR8][R8.64], R4 ;  /* 0x0000000408009985 */ /* 0x0001e8000c101d08 */
[----:B------:R0:W-:Y:S08]  /*ea90*/  @!P2 ST.E.128 desc[UR8][R16.64], R12 ;  /* 0x0000000c1000a985 */ /* 0x0001f0000c101d08 */
[----:B------:R-:W-:Y:S05]  /*eaa0*/  @P0 BRA `(.L_x_12028) ;  /* 0x0000000800d40947 */ /* 0x000fea0003800000 */
[----:B0-----:R-:W-:Y:S01]  /*eab0*/  LEA R4, P0, R147, R10, 0x1 ;  /* 0x0000000a93047211 */ /* 0x001fe200078008ff */
[----:B------:R-:W-:-:S03]  /*eac0*/  ULDC.64 UR8, c[0x0][0x208] ;  /* 0x0000820000087ab9 */ /* 0x000fc60000000a00 */
[----:B------:R-:W-:-:S05]  /*ead0*/  LEA.HI.X R5, R147, R11, R157, 0x1, P0 ;  /* 0x0000000b93057211 */ /* 0x000fca00000f0c9d */
[----:B------:R0:W-:Y:S01]  /*eae0*/  ST.E.128 desc[UR8][R4.64], R24 ;  /* 0x0000001804007985 */ /* 0x0001e2000c101d08 */
[----:B------:R-:W-:Y:S05]  /*eaf0*/  BRA `(.L_x_12028) ;  /* 0x0000000800c07947 */ /* 0x000fea0003800000 */
.L_x_12024:
        /* <DEDUP_REMOVED lines=14> */
[----:B------:R-:W1:Y:S01]  /*ebe0*/  S2R R8, SR_TID.X ;  /* 0x0000000000087919 */ /* 0x000e620000002100 */
[----:B------:R-:W-:Y:S02]  /*ebf0*/  ULDC.64 UR10, c[0x0][0xc08] ;  /* 0x00030200000a7ab9 */ /* 0x000fe40000000a00 */
        /* <DEDUP_REMOVED lines=13> */
[----:B------:R-:W-:Y:S02]  /*ecd0*/  IMAD.U32 R7, RZ, RZ, UR9 ;  /* 0x00000009ff077e24 */ /* 0x000fe4000f8e00ff */
[----:B-1----:R-:W-:Y:S01]  /*ece0*/  VIADD R8, R8, 0xffffff80 ;  /* 0xffffff8008087836 */ /* 0x002fe20000000000 */
[----:B------:R-:W-:Y:S02]  /*ecf0*/  USHF.R.S32.HI UR11, URZ, 0x1f, UR12 ;  /* 0x0000001f3f0b7899 */ /* 0x000fe4000801140c */
[----:B------:R1:W5:Y:S02]  /*ed00*/  @P3 LDG.E R0, desc[UR14][R6.64] ;  /* 0x0000000e06003981 */ /* 0x000364000c1e1900 */
[----:B------:R-:W-:Y:S02]  /*ed10*/  ISETP.GE.AND P1, PT, R8, 0xc0, PT ;  /* 0x000000c00800780c */ /* 0x000fe40003f26270 */
        /* <DEDUP_REMOVED lines=8> */
.L_x_12029:
        /* <DEDUP_REMOVED lines=34> */
[----:B------:R-:W-:-:S04]  /*efc0*/  IMAD.U32 R8, RZ, RZ, UR7 ;  /* 0x00000007ff087e24 */ /* 0x000fc8000f8e00ff */
[----:B------:R-:W-:-:S04]  /*efd0*/  IMAD.MOV R3, RZ, RZ, -R4 ;  /* 0x000000ffff037224 */ /* 0x000fc800078e0a04 */
[----:B------:R-:W-:Y:S01]  /*efe0*/  IMAD R3, R5, R3, R6 ;  /* 0x0000000305037224 */ /* 0x000fe200078e0206 */
[----:B------:R-:W-:Y:S02]  /*eff0*/  SHF.R.S32.HI R5, RZ, 0x1f, R4 ;  /* 0x0000001fff057819 */ /* 0x000fe40000011404 */
        /* <DEDUP_REMOVED lines=12> */
.L_x_12031:
[----:B------:R-:W-:Y:S05]  /*f0c0*/  BSYNC B1 ;  /* 0x0000000000017941 */ /* 0x000fea0003800000 */
.L_x_12030:
[----:B------:R-:W1:Y:S01]  /*f0d0*/  @P0 LDC R5, c[0x0][0xbf0] ;  /* 0x0002fc00ff050b82 */ /* 0x000e620000000800 */
[----:B------:R-:W-:Y:S01]  /*f0e0*/  R2UR UR16, R18 ;  /* 0x00000000121072ca */ /* 0x000fe200000e0000 */
[----:B------:R-:W-:Y:S01]  /*f0f0*/  ULDC.64 UR14, c[0x0][0xaa0] ;  /* 0x0002a800000e7ab9 */ /* 0x000fe20000000a00 */
[----:B------:R-:W-:Y:S01]  /*f100*/  R2UR UR17, R146 ;  /* 0x00000000921172ca */ /* 0x000fe200000e0000 */
[----:B------:R-:W-:Y:S01]  /*f110*/  UIMAD UR7, UR10, UR14, URZ ;  /* 0x0000000e0a0772a4 */ /* 0x000fe2000f8e023f */
[----:B0-----:R-:W-:Y:S01]  /*f120*/  IMAD R3, R149, 0x60, R150 ;  /* 0x0000006095037824 */ /* 0x001fe200078e0296 */
[----:B------:R-:W-:Y:S01]  /*f130*/  UIMAD.WIDE.U32 UR8, UR4, UR14, URZ ;  /* 0x0000000e040872a5 */ /* 0x000fe2000f8e003f */
[----:B------:R-:W-:Y:S01]  /*f140*/  BSSY B1, `(.L_x_12032) ;  /* 0x0000039000017945 */ /* 0x000fe20003800000 */
[----:B------:R-:W-:Y:S01]  /*f150*/  UIMAD UR7, UR4, UR15, UR7 ;  /* 0x0000000f040772a4 */ /* 0x000fe2000f8e0207 */
[----:B------:R-:W-:Y:S02]  /*f160*/  SHF.R.S32.HI R16, RZ, 0x1f, R145 ;  /* 0x0000001fff107819 */ /* 0x000fe40000011491 */
[----:B------:R-:W-:Y:S01]  /*f170*/  ULDC.64 UR14, c[0x0][0xae8] ;  /* 0x0002ba00000e7ab9 */ /* 0x000fe20000000a00 */
[----:B------:R-:W-:-:S02]  /*f180*/  UIADD3 UR9, UR9, UR7, URZ ;  /* 0x0000000709097290 */ /* 0x000fc4000fffe03f */
        /* <DEDUP_REMOVED lines=17> */
[----:B------:R-:W-:Y:S02]  /*f2a0*/  IMAD R7, R11, R7, R6 ;  /* 0x000000070b077224 */ /* 0x000fe400078e0206 */
[----:B------:R-:W-:-:S02]  /*f2b0*/  IMAD R8, R4, UR10, RZ ;  /* 0x0000000a04087c24 */ /* 0x000fc4000f8e02ff */
[----:B------:R-:W-:Y:S01]  /*f2c0*/  IMAD.U32 R4, RZ, RZ, UR8 ;  /* 0x00000008ff047e24 */ /* 0x000fe2000f8e00ff */
[----:B------:R-:W-:Y:S01]  /*f2d0*/  SHF.R.S32.HI R6, RZ, 0x1f, R7 ;  /* 0x0000001fff067819 */ /* 0x000fe20000011407 */
[----:B------:R-:W-:Y:S01]  /*f2e0*/  IMAD.U32 R5, RZ, RZ, UR4 ;  /* 0x00000004ff057e24 */ /* 0x000fe2000f8e00ff */
[----:B------:R-:W-:Y:S01]  /*f2f0*/  ULDC.64 UR8, c[0x0][0xad8] ;  /* 0x0002b60000087ab9 */ /* 0x000fe20000000a00 */
        /* <DEDUP_REMOVED lines=26> */
[----:B------:R3:W-:Y:S04]  /*f4a0*/  @!P2 ST.E.128 desc[UR8][R8.64], RZ ;  /* 0x000000ff0800a985 */ /* 0x0007e8000c101d08 */
[----:B------:R3:W-:Y:S04]  /*f4b0*/  @!P3 ST.E.128 desc[UR8][R12.64], RZ ;  /* 0x000000ff0c00b985 */ /* 0x0007e8000c101d08 */
[----:B------:R3:W-:Y:S02]  /*f4c0*/  @!P4 ST.E.128 desc[UR8][R14.64], RZ ;  /* 0x000000ff0e00c985 */ /* 0x0007e4000c101d08 */
.L_x_12033:
[----:B------:R-:W-:Y:S05]  /*f4d0*/  BSYNC B1 ;  /* 0x0000000000017941 */ /* 0x000fea0003800000 */
.L_x_12032:
        /* <DEDUP_REMOVED lines=10> */
[-C--:B-1-3--:R-:W-:Y:S02]  /*f580*/  @!P3 LEA R8, P0, R145, R4.reuse, 0x1 ;  /* 0x000000049108b211 */ /* 0x08afe400078008ff */
[----:B------:R-:W-:Y:S02]  /*f590*/  @!P4 LEA R10, P1, R147, R4, 0x1 ;  /* 0x00000004930ac211 */ /* 0x000fe400078208ff */
[----:B0---4-:R-:W-:Y:S01]  /*f5a0*/  @!P2 IMAD.WIDE R6, R23, 0x2, R4 ;  /* 0x000000021706a825 */ /* 0x011fe200078e0204 */
[-C--:B------:R-:W-:Y:S02]  /*f5b0*/  @!P3 LEA.HI.X R9, R145, R5.reuse, R16, 0x1, P0 ;  /* 0x000000059109b211 */ /* 0x080fe400000f0c10 */
[----:B------:R-:W-:Y:S02]  /*f5c0*/  @!P4 LEA.HI.X R11, R147, R5, R157, 0x1, P1 ;  /* 0x00000005930bc211 */ /* 0x000fe400008f0c9d */
[----:B------:R2:W-:Y:S04]  /*f5d0*/  @!P2 ST.E.128 desc[UR8][R6.64], RZ ;  /* 0x000000ff0600a985 */ /* 0x0005e8000c101d08 */
[----:B------:R2:W-:Y:S04]  /*f5e0*/  @!P3 ST.E.128 desc[UR8][R8.64], RZ ;  /* 0x000000ff0800b985 */ /* 0x0005e8000c101d08 */
[----:B------:R2:W-:Y:S02]  /*f5f0*/  @!P4 ST.E.128 desc[UR8][R10.64], RZ ;  /* 0x000000ff0a00c985 */ /* 0x0005e4000c101d08 */
.L_x_12028:
[----:B------:R-:W-:Y:S05]  /*f600*/  BSYNC B0 ;  /* 0x0000000000007941 */ /* 0x000fea0003800000 */
.L_x_12023:
[----:B------:R-:W-:Y:S02]  /*f610*/  ULDC UR4, c[0x0][0xc3c] ;  /* 0x00030f0000047ab9 */ /* 0x000fe40000000800 */
[----:B------:R-:W-:-:S13]  /*f620*/  ISETP.GE.AND P0, PT, R35, UR4, PT ;  /* 0x0000000423007c0c */ /* 0x000fda000bf06270 */
[----:B------:R-:W-:Y:S05]  /*f630*/  @!P0 BRA `(.L_x_12034) ;  /* 0xffffff1800408947 */ /* 0x000fea000383ffff */
[----:B------:R-:W-:Y:S05]  /*f640*/  EXIT ;  /* 0x000000000000794d */ /* 0x000fea0003800000 */
.L_x_11987:
        /* <DEDUP_REMOVED lines=16> */
.L_x_12035:
        /* <DEDUP_REMOVED lines=43> */
.L_x_12041:
        /* <DEDUP_REMOVED lines=13> */
.L_x_12040:
[----:B------:R-:W-:Y:S05]  /*fad0*/  BSYNC B0 ;  /* 0x0000000000007941 */ /* 0x000fea0003800000 */
.L_x_12039:
        /* <DEDUP_REMOVED lines=22> */
.L_x_12037:
        /* <DEDUP_REMOVED lines=22> */
.L_x_12042:
[----:B-1----:R-:W-:Y:S02]  /*fda0*/  IMAD R16, R16, UR5, R9 ;  /* 0x0000000510107c24 */ /* 0x002fe4000f8e0209 */
[----:B0-----:R-:W-:Y:S01]  /*fdb0*/  IMAD.MOV.U32 R11, RZ, RZ, R10 ;  /* 0x000000ffff0b7224 */ /* 0x001fe200078e000a */
[----:B------:R-:W-:Y:S01]  /*fdc0*/  IABS R10, R4 ;  /* 0x00000004000a7213 */ /* 0x000fe20000000000 */
[----:B------:R-:W-:Y:S01]  /*fdd0*/  IMAD.MOV.U32 R2, RZ, RZ, RZ ;  /* 0x000000ffff027224 */ /* 0x000fe200078e00ff */
[----:B------:R-:W-:Y:S01]  /*fde0*/  IADD3 R9, -R16, UR6, RZ ;  /* 0x0000000610097c10 */ /* 0x000fe2000fffe1ff */
[----:B------:R-:W-:Y:S02]  /*fdf0*/  IMAD R11, R11, R8, RZ ;  /* 0x000000080b0b7224 */ /* 0x000fe400078e02ff */
[----:B------:R-:W-:Y:S01]  /*fe00*/  IMAD.MOV R10, RZ, RZ, -R10 ;  /* 0x000000ffff0a7224 */ /* 0x000fe200078e0a0a */
[----:B------:R-:W-:Y:S01]  /*fe10*/  IABS R6, R9 ;  /* 0x0000000900067213 */ /* 0x000fe20000000000 */
        /* <DEDUP_REMOVED lines=51> */
.L_x_12038:
[----:B------:R-:W-:Y:S02]  /*10150*/  IMAD.MOV.U32 R17, RZ, RZ, RZ ;  /* 0x000000ffff117224 */ /* 0x000fe400078e00ff */
[----:B------:R-:W-:Y:S02]  /*10160*/  IMAD.U32 R16, RZ, RZ, UR6 ;  /* 0x00000006ff107e24 */ /* 0x000fe4000f8e00ff */
[----:B------:R-:W-:-:S07]  /*10170*/  IMAD.MOV.U32 R18, RZ, RZ, RZ ;  /* 0x000000ffff127224 */ /* 0x000fce00078e00ff */
.L_x_12043:
[----:B------:R-:W-:-:S13]  /*10180*/  ISETP.NE.AND P0, PT, R5, RZ, PT ;  /* 0x000000ff0500720c */ /* 0x000fda0003f05270 */
[----:B------:R-:W0:Y:S01]  /*10190*/  @!P0 S2R R3, SR_CgaCtaId ;  /* 0x0000000000038919 */ /* 0x000e220000008800 */
[----:B------:R-:W-:-:S04]  /*101a0*/  @!P0 MOV R0, 0x400 ;  /* 0x0000040000008802 */ /* 0x000fc80000000f00 */
[----:B0-----:R-:W-:-:S05]  /*101b0*/  @!P0 LEA R0, R3, R0, 0x18 ;  /* 0x0000000003008211 */ /* 0x001fca00078ec0ff */
[----:B------:R2:W-:Y:S01]  /*101c0*/  @!P0 STS.128 [R0+0x31cd0], R16 ;  /* 0x031cd01000008388 */ /* 0x0005e20000000c00 */
[----:B------:R-:W-:Y:S06]  /*101d0*/  BAR.ARV 0x5, 0x200 ;  /* 0x0148000000007b1d */ /* 0x000fec0000002000 */
.L_x_12036:
[----:B------:R3:W-:Y:S01]  /*101e0*/  STL [R1+0x28], RZ ;  /* 0x000028ff01007387 */ /* 0x0007e20000100800 */
[----:B------:R-:W-:Y:S01]  /*101f0*/  ULDC UR4, c[0x0][0xc3c] ;  /* 0x00030f0000047ab9 */ /* 0x000fe20000000800 */
[----:B------:R-:W-:Y:S01]  /*10200*/  IMAD.MOV.U32 R27, RZ, RZ, 0x1 ;  /* 0x00000001ff1b7424 */ /* 0x000fe200078e00ff */
[----:B-1----:R-:W-:Y:S01]  /*10210*/  ISETP.GE.AND P0, PT, R19, UR4, PT ;  /* 0x0000000413007c0c */ /* 0x002fe2000bf06270 */
[----:B------:R-:W-:-:S12]  /*10220*/  IMAD.MOV.U32 R23, RZ, RZ, RZ ;  /* 0x000000ffff177224 */ /* 0x000fd800078e00ff */
[----:B---3--:R-:W-:Y:S05]  /*10230*/  @P0 BRA `(.L_x_12044) ;  /* 0x0000005400500947 */ /* 0x008fea0003800000 */
[----:B------:R-:W1:Y:S01]  /*10240*/  S2R R6, SR_TID.X ;  /* 0x0000000000067919 */ /* 0x000e620000002100 */
[----:B------:R-:W3:Y:S01]  /*10250*/  S2UR UR5, SR_CgaCtaId ;  /* 0x00000000000579c3 */ /* 0x000ee20000008800 */
[----:B------:R-:W-:Y:S01]  /*10260*/  UMOV UR4, 0x400 ;  /* 0x0000040000047882 */ /* 0x000fe20000000000 */
[----:B------:R-:W-:Y:S01]  /*10270*/  BSSY B8, `(.L_x_12044) ;  /* 0x0000550000087945 */ /* 0x000fe20003800000 */
[----:B------:R4:W-:Y:S01]  /*10280*/  STL [R1+0x28], RZ ;  /* 0x000028ff01007387 */ /* 0x0009e20000100800 */
[----:B------:R-:W-:Y:S01]  /*10290*/  IMAD.MOV.U32 R27, RZ, RZ, 0x1 ;  /* 0x00000001ff1b7424 */ /* 0x000fe200078e00ff */
[----:B------:R-:W-:Y:S01]  /*102a0*/  ULDC UR38, c[0x0][0xc] ;  /* 0x0000030000267ab9 */ /* 0x000fe20000000800 */
[----:B------:R-:W-:Y:S01]  /*102b0*/  IMAD.MOV.U32 R23, RZ, RZ, RZ ;  /* 0x000000ffff177224 */ /* 0x000fe200078e00ff */
[----:B------:R-:W-:Y:S01]  /*102c0*/  ULDC.64 UR36, c[0x0][0x198] ;  /* 0x0000660000247ab9 */ /* 0x000fe20000000a00 */
[----:B---3--:R-:W-:-:S06]  /*102d0*/  ULEA UR4, UR5, UR4, 0x18 ;  /* 0x0000000405047291 */ /* 0x008fcc000f8ec03f */
[----:B------:R-:W-:Y:S01]  /*102e0*/  IMAD.U32 R22, RZ, RZ, UR4 ;  /* 0x00000004ff167e24 */ /* 0x000fe2000f8e00ff */
[C---:B-1----:R-:W-:Y:S01]  /*102f0*/  LOP3.LUT R5, R6.reuse, 0x7f, RZ, 0xc0, !PT ;  /* 0x0000007f06057812 */ /* 0x042fe200078ec0ff */
[----:B--2---:R-:W-:-:S04]  /*10300*/  IMAD.SHL.U32 R0, R6, 0x8, RZ ;  /* 0x0000000806007824 */ /* 0x004fc800078e00ff */
[----:B------:R-:W-:Y:S01]  /*10310*/  IMAD.SHL.U32 R4, R5, 0x8, RZ ;  /* 0x0000000805047824 */ /* 0x000fe200078e00ff */
[C---:B------:R-:W-:Y:S02]  /*10320*/  LOP3.LUT R3, R0.reuse, 0x20, RZ, 0xc0, !PT ;  /* 0x0000002000037812 */ /* 0x040fe400078ec0ff */
[----:B0-----:R-:W-:Y:S02]  /*10330*/  LOP3.LUT R2, R0, 0xd8, RZ, 0xc0, !PT ;  /* 0x000000d800027812 */ /* 0x001fe400078ec0ff */
        /* <DEDUP_REMOVED lines=11> */
.L_x_12148:
[----:B0---4-:R-:W0:Y:S01]  /*103f0*/  LDC.64 R2, c[0x0][0xc88] ;  /* 0x00032200ff027b82 */ /* 0x011e220000000a00 */
        /* <DEDUP_REMOVED lines=21> */
[----:B-1----:R1:W5:Y:S01]  /*10550*/  @P0 LDG.E R0, desc[UR10][R2.64] ;  /* 0x0000000a02000981 */ /* 0x002362000c1e1900 */
[----:B------:R-:W-:Y:S01]  /*10560*/  ISETP.NE.AND.EX P1, PT, RZ, UR5, PT, P1 ;  /* 0x00000005ff007c0c */ /* 0x000fe2000bf25310 */
[----:B------:R-:W-:Y:S01]  /*10570*/  IMAD.MOV.U32 R28, RZ, RZ, RZ ;  /* 0x000000ffff1c7224 */ /* 0x000fe200078e00ff */
[----:B------:R-:W-:Y:S02]  /*10580*/  ISETP.NE.U32.AND P2, PT, RZ, UR8, PT ;  /* 0x00000008ff007c0c */ /* 0x000fe4000bf45070 */
        /* <DEDUP_REMOVED lines=24> */
[----:B---3--:R-:W-:Y:S05]  /*10710*/  @P2 BRA `(.L_x_12045) ;  /* 0x0000000000182947 */ /* 0x008fea0003800000 */
[----:B------:R-:W-:Y:S05]  /*10720*/  @!P1 BRA `(.L_x_12045) ;  /* 0x0000000000149947 */ /* 0x000fea0003800000 */
[----:B------:R-:W-:Y:S02]  /*10730*/  ULDC.64 UR4, c[0x0][0x208] ;  /* 0x0000820000047ab9 */ /* 0x000fe40000000a00 */
[----:B------:R-:W0:Y:S04]  /*10740*/  LDG.E R7, desc[UR4][R2.64] ;  /* 0x0000000402077981 */ /* 0x000e28000c1e1900 */
[----:B------:R-:W0:Y:S02]  /*10750*/  LDG.E R2, desc[UR4][R2.64+0x4] ;  /* 0x0000040402027981 */ /* 0x000e24000c1e1900 */
[----:B0-----:R-:W-:-:S05]  /*10760*/  IMAD.IADD R8, R2, 0x1, -R7 ;  /* 0x0000000102087824 */ /* 0x001fca00078e0a07 */
[----:B------:R1:W-:Y:S02]  /*10770*/  STL [R1+0x14], R8 ;  /* 0x0000140801007387 */ /* 0x0003e40000100800 */
.L_x_12045:
[----:B------:R-:W-:Y:S01]  /*10780*/  ULDC.64 UR4, c[0x0][0xa20] ;  /* 0x0002880000047ab9 */ /* 0x000fe20000000a00 */
[----:B-----5:R-:W-:Y:S01]  /*10790*/  IMAD.IADD R28, R28, 0x1, R0 ;  /* 0x000000011c1c7824 */ /* 0x020fe200078e0200 */
[----:B------:R-:W-:Y:S01]  /*107a0*/  ISETP.NE.U32.AND P1, PT, RZ, UR4, PT ;  /* 0x00000004ff007c0c */ /* 0x000fe2000bf25070 */
[----:B------:R-:W-:-:S03]  /*107b0*/  IMAD.MOV.U32 R26, RZ, RZ, R9 ;  /* 0x000000ffff1a7224 */ /* 0x000fc600078e0009 */
[----:B------:R-:W-:-:S13]  /*107c0*/  ISETP.NE.AND.EX P1, PT, RZ, UR5, PT, P1 ;  /* 0x00000005ff007c0c */ /* 0x000fda000bf25310 */
[----:B------:R-:W-:Y:S05]  /*107d0*/  @!P1 BRA `(.L_x_12046) ;  /* 0x0000000000149947 */ /* 0x000fea0003800000 */
[----:B------:R-:W-:Y:S01]  /*107e0*/  IADD3 R2, P0, R24, UR4, RZ ;  /* 0x0000000418027c10 */ /* 0x000fe2000ff1e0ff */
[----:B------:R-:W-:-:S03]  /*107f0*/  ULDC.64 UR6, c[0x0][0x208] ;  /* 0x0000820000067ab9 */ /* 0x000fc60000000a00 */
[----:B------:R-:W-:-:S05]  /*10800*/  IADD3.X R3, R25, UR5, RZ, P0, !PT ;  /* 0x0000000519037c10 */ /* 0x000fca00087fe4ff */
[----:B------:R2:W5:Y:S01]  /*10810*/  LDG.E R6, desc[UR6][R2.64] ;  /* 0x0000000602067981 */ /* 0x000562000c1e1900 */
[----:B------:R-:W-:Y:S05]  /*10820*/  BRA `(.L_x_12047) ;  /* 0x0000000000147947 */ /* 0x000fea0003800000 */
.L_x_12046:
[----:B------:R-:W-:Y:S05]  /*10830*/  @!P0 BRA `(.L_x_12047) ;  /* 0x0000000000108947 */ /* 0x000fea0003800000 */
[----:B------:R-:W-:Y:S02]  /*10840*/  ULDC.64 UR4, c[0x0][0x208] ;  /* 0x0000820000047ab9 */ /* 0x000fe40000000a00 */
[----:B------:R-:W2:Y:S04]  /*10850*/  LDG.E R6, desc[UR4][R4.64] ;  /* 0x0000000404067981 */ /* 0x000ea8000c1e1900 */
[----:B------:R-:W2:Y:S02]  /*10860*/  LDG.E R4, desc[UR4][R4.64+0x4] ;  /* 0x0000040404047981 */ /* 0x000ea4000c1e1900 */
[----:B--2---:R-:W-:-:S07]  /*10870*/  IMAD.IADD R6, R4, 0x1, -R6 ;  /* 0x0000000104067824 */ /* 0x004fce00078e0a06 */
.L_x_12047:
[----:B-----5:R-:W-:Y:S01]  /*10880*/  IMAD.IADD R6, R6, 0x1, -R0 ;  /* 0x0000000106067824 */ /* 0x020fe200078e0a00 */
[----:B------:R-:W-:Y:S01]  /*10890*/  BSSY B7, `(.L_x_12048) ;  /* 0x0000428000077945 */ /* 0x000fe20003800000 */
[----:B------:R-:W3:Y:S01]  /*108a0*/  LDC R0, c[0x0][0x448] ;  /* 0x00011200ff007b82 */ /* 0x000ee20000000800 */
[----:B--2---:R-:W-:-:S04]  /*108b0*/  IMAD R2, R17, 0xc0, RZ ;  /* 0x000000c011027824 */ /* 0x004fc800078e02ff */
[----:B------:R-:W-:Y:S01]  /*108c0*/  VIADD R2, R2, 0xbf ;  /* 0x000000bf02027836 */ /* 0x000fe20000000000 */
[----:B---3--:R-:W-:-:S13]  /*108d0*/  ISETP.NE.AND P0, PT, R0, 0x1, PT ;  /* 0x000000010000780c */ /* 0x008fda0003f05270 */
[----:B------:R-:W2:Y:S08]  /*108e0*/  @P0 LDC R3, c[0x0][0x44c] ;  /* 0x00011300ff030b82 */ /* 0x000eb00000000800 */
[----:B------:R-:W3:Y:S01]  /*108f0*/  @P0 LDC R0, c[0x0][0x450] ;  /* 0x00011400ff000b82 */ /* 0x000ee20000000800 */
[----:B--2---:R-:W-:-:S05]  /*10900*/  @P0 IMAD.HI.U32 R3, R2, R3, RZ ;  /* 0x0000000302030227 */ /* 0x004fca00078e00ff */
[----:B---3--:R-:W-:Y:S01]  /*10910*/  @P0 SHF.R.U32.HI R2, RZ, R0, R3 ;  /* 0x00000000ff020219 */ /* 0x008fe20000011603 */
        /* <DEDUP_REMOVED lines=31> */
.L_x_12049:
        /* <DEDUP_REMOVED lines=15> */
[----:B01----:R-:W-:Y:S02]  /*10c00*/  IMAD.MOV.U32 R8, RZ, RZ, 0x70 ;  /* 0x00000070ff087424 */ /* 0x003fe400078e00ff */
[----:B------:R-:W-:Y:S02]  /*10c10*/  IMAD.MOV.U32 R12, RZ, RZ, 0x1 ;  /* 0x00000001ff0c7424 */ /* 0x000fe400078e00ff */
[----:B------:R-:W-:-:S07]  /*10c20*/  IMAD.MOV.U32 R13, RZ, RZ, RZ ;  /* 0x000000ffff0d7224 */ /* 0x000fce00078e00ff */
[----:B------:R-:W-:-:S07]  /*10c30*/  LEPC R20, `(.L_x_12052) ;  /* 0x000000001014794e */ /* 0x000fce0000000000 */
[----:B--2---:R-:W-:Y:S05]  /*10c40*/  CALL.ABS.NOINC R2 ;  /* 0x0000000002007343 */ /* 0x004fea0003c00000 */
.L_x_12052:
[----:B------:R-:W-:Y:S05]  /*10c50*/  BSYNC B6 ;  /* 0x0000000000067941 */ /* 0x000fea0003800000 */
.L_x_12051:
        /* <DEDUP_REMOVED lines=15> */
[----:B01----:R-:W-:Y:S02]  /*10d50*/  IMAD.MOV.U32 R8, RZ, RZ, 0x70 ;  /* 0x00000070ff087424 */ /* 0x003fe400078e00ff */
[----:B------:R-:W-:Y:S02]  /*10d60*/  IMAD.MOV.U32 R12, RZ, RZ, 0x1 ;  /* 0x00000001ff0c7424 */ /* 0x000fe400078e00ff */
[----:B--2---:R-:W-:-:S07]  /*10d70*/  IMAD.MOV.U32 R13, RZ, RZ, RZ ;  /* 0x000000ffff0d7224 */ /* 0x004fce00078e00ff */
[----:B------:R-:W-:-:S07]  /*10d80*/  LEPC R20, `(.L_x_12055) ;  /* 0x000000001014794e */ /* 0x000fce0000000000 */
[----:B---3--:R-:W-:Y:S05]  /*10d90*/  CALL.ABS.NOINC R2 ;  /* 0x0000000002007343 */ /* 0x008fea0003c00000 */
.L_x_12055:
        /* <DEDUP_REMOVED lines=15> */
.L_x_12054:
[----:B------:R-:W-:Y:S05]  /*10e90*/  BSYNC B6 ;  /* 0x0000000000067941 */ /* 0x000fea0003800000 */
.L_x_12053:
[----:B------:R-:W-:Y:S01]  /*10ea0*/  ULDC.64 UR4, c[0x0][0x9f8] ;  /* 0x00027e0000047ab9 */ /* 0x000fe20000000a00 */
[----:B------:R-:W-:Y:S01]  /*10eb0*/  ULDC.64 UR6, c[0x0][0x208] ;  /* 0x0000820000067ab9 */ /* 0x000fe20000000a00 */
[----:B------:R-:W-:Y:S01]  /*10ec0*/  ISETP.NE.U32.AND P0, PT, RZ, UR4, PT ;  /* 0x00000004ff007c0c */ /* 0x000fe2000bf05070 */
[----:B------:R-:W2:Y:S01]  /*10ed0*/  LDL R20, [R1+0xc] ;  /* 0x00000c0001147983 */ /* 0x000ea20000100800 */
[----:B------:R-:W3:Y:S02]  /*10ee0*/  LDC.64 R2, c[0x0][0x418] ;  /* 0x00010600ff027b82 */ /* 0x000ee40000000a00 */
[----:B------:R-:W-:-:S13]  /*10ef0*/  ISETP.NE.AND.EX P0, PT, RZ, UR5, PT, P0 ;  /* 0x00000005ff007c0c */ /* 0x000fda000bf05300 */
[----:B------:R-:W-:-:S04]  /*10f00*/  @P0 IADD3 R24, P1, R24, UR4, RZ ;  /* 0x0000000418180c10 */ /* 0x000fc8000ff3e0ff */
[----:B------:R-:W-:Y:S01]  /*10f10*/  @P0 IADD3.X R25, R25, UR5, RZ, P1, !PT ;  /* 0x0000000519190c10 */ /* 0x000fe20008ffe4ff */
[----:B------:R-:W-:-:S04]  /*10f20*/  ULDC.64 UR4, c[0x0][0xa08] ;  /* 0x0002820000047ab9 */ /* 0x000fc80000000a00 */
[----:B------:R2:W4:Y:S01]  /*10f30*/  @P0 LDG.E R26, desc[UR6][R24.64] ;  /* 0x00000006181a0981 */ /* 0x000522000c1e1900 */
[----:B---3--:R-:W-:Y:S01]  /*10f40*/  LOP3.LUT P0, RZ, R2, UR4, RZ, 0xfc, !PT ;  /* 0x0000000402ff7c12 */ /* 0x008fe2000f80fcff */
[----:B------:R-:W-:-:S03]  /*10f50*/  UMOV UR4, 0xffffffff ;  /* 0xffffffff00047882 */ /* 0x000fc60000000000 */
[----:B------:R-:W-:Y:S01]  /*10f60*/  LOP3.LUT P0, RZ, R3, UR5, RZ, 0xfc, P0 ;  /* 0x0000000503ff7c12 */ /* 0x000fe2000800fcff */
[----:B--2---:R-:W-:Y:S01]  /*10f70*/  VIADD R25, R20, 0xffffffff ;  /* 0xffffffff14197836 */ /* 0x004fe20000000000 */
[----:B----4-:R-:W-:Y:S02]  /*10f80*/  SHF.R.S32.HI R29, RZ, 0x1f, R26 ;  /* 0x0000001fff1d7819 */ /* 0x010fe4000001141a */
[----:B------:R-:W-:Y:S01]  /*10f90*/  SEL R24, R26, RZ, !P0 ;  /* 0x000000ff1a187207 */ /* 0x000fe20004000000 */
[----:B------:R-:W-:Y:S08]  /*10fa0*/  BRA.DIV UR4, `(.L_x_12056) ;  /* 0x0000004e04887947 */ /* 0x000ff0000b800000 */
[----:B------:R-:W2:Y:S02]  /*10fb0*/  S2R R0, SR_TID.X ;  /* 0x0000000000007919 */ /* 0x000ea40000002100 */
[----:B--2---:R-:W-:-:S04]  /*10fc0*/  SHF.R.U32.HI R0, RZ, 0x5, R0 ;  /* 0x00000005ff007819 */ /* 0x004fc80000011600 */
[----:B------:R-:W-:-:S05]  /*10fd0*/  LOP3.LUT R0, R0, 0x3, RZ, 0xc0, !PT ;  /* 0x0000000300007812 */ /* 0x000fca00078ec0ff */
[----:B------:R2:W3:Y:S02]  /*10fe0*/  SHFL.IDX PT, R14, R0, RZ, 0x1f ;  /* 0x00001fff000e7589 */ /* 0x0004e400000e0000 */
.L_x_12164:
[----:B------:R-:W-:Y:S02]  /*10ff0*/  PLOP3.LUT P1, PT, PT, PT, PT, 0x8, 0x0 ;  /* 0x000000000000781c */ /* 0x000fe40003f2e170 */
[----:B---3--:R-:W-:Y:S02]  /*11000*/  ISETP.NE.AND P0, PT, R14, RZ, PT ;  /* 0x000000ff0e00720c */ /* 0x008fe40003f05270 */
[----:B--2---:R-:W-:-:S05]  /*11010*/  P2R R0, PR, RZ, 0x2 ;  /* 0x00000002ff007803 */ /* 0x004fca0000000000 */
[----:B------:R2:W-:Y:S06]  /*11020*/  STL [R1], R0 ;  /* 0x0000000001007387 */ /* 0x0005ec0000100800 */
[----:B------:R-:W-:Y:S05]  /*11030*/  @P0 BRA `(.L_x_12057) ;  /* 0x00000004001c0947 */ /* 0x000fea0003800000 */
[----:B------:R-:W-:-:S03]  /*11040*/  UMOV UR4, 0xffffffff ;  /* 0xffffffff00047882 */ /* 0x000fc60000000000 */
[----:B------:R-:W-:Y:S05]  /*11050*/  BRA.DIV UR4, `(.L_x_12058) ;  /* 0x0000004e04907947 */ /* 0x000fea000b800000 */
[----:B------:R-:W-:-:S13]  /*11060*/  ELECT P6, URZ, PT ;  /* 0x00000000003f782f */ /* 0x000fda00038c0000 */
.L_x_12167:
[----:B------:R-:W-:Y:S05]  /*11070*/  @!P6 BRA `(.L_x_12057) ;  /* 0x00000004000ce947 */ /* 0x000fea0003800000 */
[----:B------:R-:W-:-:S04]  /*11080*/  ISETP.NE.U32.AND P0, PT, R2, RZ, PT ;  /* 0x000000ff0200720c */ /* 0x000fc80003f05070 */
[----:B------:R-:W-:-:S13]  /*11090*/  ISETP.NE.AND.EX P0, PT, R3, RZ, PT, P0 ;  /* 0x000000ff0300720c */ /* 0x000fda0003f05300 */
[----:B------:R-:W-:Y:S05]  /*110a0*/  @!P0 BRA `(.L_x_12059) ;  /* 0x0000000000488947 */ /* 0x000fea0003800000 */
[----:B------:R-:W3:Y:S01]  /*110b0*/  LDC R6, c[0x0][0x43c] ;  /* 0x00010f00ff067b82 */ /* 0x000ee20000000800 */
[----:B------:R-:W-:Y:S01]  /*110c0*/  ULDC.64 UR4, c[0x0][0x428] ;  /* 0x00010a0000047ab9 */ /* 0x000fe20000000a00 */
[----:B------:R-:W-:Y:S01]  /*110d0*/  ULDC.64 UR6, c[0x0][0x208] ;  /* 0x0000820000067ab9 */ /* 0x000fe20000000a00 */
[----:B---3--:R-:W-:-:S13]  /*110e0*/  ISETP.NE.AND P0, PT, R6, 0x1, PT ;  /* 0x000000010600780c */ /* 0x008fda0003f05270 */
[----:B------:R-:W2:Y:S02]  /*110f0*/  @P0 LDC.64 R4, c[0x0][0x440] ;  /* 0x00011000ff040b82 */ /* 0x000ea40000000a00 */
[----:B--2---:R-:W-:-:S04]  /*11100*/  @P0 IMAD.HI.U32 R0, R25, R4, RZ ;  /* 0x0000000419000227 */ /* 0x004fc800078e00ff */
        /* <DEDUP_REMOVED lines=12> */
.L_x_12059:
[----:B--2---:R-:W-:Y:S01]  /*111d0*/  IMAD R0, R23, 0x8, R22 ;  /* 0x0000000817007824 */ /* 0x004fe200078e0216 */
[----:B---3--:R-:W-:-:S04]  /*111e0*/  SHF.L.U32 R2, R27, 0x1f, RZ ;  /* 0x0000001f1b027819 */ /* 0x008fc800000006ff */
[----:B------:R-:W2:Y:S02]  /*111f0*/  SYNCS.PHASECHK.TRANS64.TRYWAIT P0, [R0+URZ+0x31c40], R2 ;  /* 0x031c4002000075a7 */ /* 0x000ea4000800017f */
[----:B--2---:R-:W-:Y:S05]  /*11200*/  @!P0 BRA `(.L_x_12060) ;  /* 0x0000004c00448947 */ /* 0x004fea0003800000 */
.L_x_12168:
        /* <DEDUP_REMOVED lines=11> */
.L_x_12061:
[----:B------:R-:W-:Y:S01]  /*112c0*/  R2UR UR9, R0 ;  /* 0x00000000000972ca */ /* 0x000fe200000e0000 */
[----:B--2---:R-:W-:Y:S01]  /*112d0*/  IMAD R0, R23, 0x6c00, R22 ;  /* 0x00006c0017007824 */ /* 0x004fe200078e0216 */
        /* <DEDUP_REMOVED lines=11> */
[----:B------:R-:W-:-:S03]  /*11390*/  UIADD3 UR9, UR9, 0x31c30, URZ ;  /* 0x00031c3009097890 */ /* 0x000fc6000fffe03f */
[----:B------:R-:W-:Y:S01]  /*113a0*/  P2R R0, PR, RZ, 0x1 ;  /* 0x00000001ff007803 */ /* 0x000fe20000000000 */
[----:B------:R-:W-:Y:S02]  /*113b0*/  UIMAD UR11, UR11, 0x90, UR5 ;  /* 0x000000900b0b78a4 */ /* 0x000fe4000f8e0205 */
[----:B------:R-:W-:Y:S02]  /*113c0*/  UIADD3 UR14, UR8, 0x16a00, URZ ;  /* 0x00016a00080e7890 */ /* 0x000fe4000fffe03f */
[----:B------:R-:W-:Y:S01]  /*113d0*/  UIADD3.X UR5, URZ, UR37, URZ, UP0, !UPT ;  /* 0x000000253f057290 */ /* 0x000fe200087fe43f */
[----:B------:R3:W-:Y:S01]  /*113e0*/  STL [R1], R0 ;  /* 0x0000000001007387 */ /* 0x0007e20000100800 */
        /* <DEDUP_REMOVED lines=12> */
.L_x_12057:
[----:B------:R-:W3:Y:S04]  /*114b0*/  LDL.LU R4, [R1+0x10] ;  /* 0x0000100001047983 */ /* 0x000ee80000300800 */
[----:B------:R-:W4:Y:S04]  /*114c0*/  LDL.LU R6, [R1+0x8] ;  /* 0x0000080001067983 */ /* 0x000f280000300800 */
[----:B------:R-:W5:Y:S01]  /*114d0*/  LDL.LU R3, [R1+0x18] ;  /* 0x0000180001037983 */ /* 0x000f620000300800 */
        /* <DEDUP_REMOVED lines=39> */
.L_x_12063:
[----:B------:R-:W-:Y:S05]  /*11750*/  BSYNC B6 ;  /* 0x0000000000067941 */ /* 0x000fea0003800000 */
.L_x_12062:
[----:B---3--:R-:W2:Y:S01]  /*11760*/  LDL.LU R0, [R1+0x10] ;  /* 0x0000100001007983 */ /* 0x008ea20000300800 */
[----:B------:R-:W3:Y:S01]  /*11770*/  LDC R9, c[0x0][0x448] ;  /* 0x00011200ff097b82 */ /* 0x000ee20000000800 */
[----:B------:R-:W-:Y:S01]  /*11780*/  ULDC.64 UR4, c[0x0][0x2d8] ;  /* 0x0000b60000047ab9 */ /* 0x000fe20000000a00 */
[----:B------:R-:W-:Y:S01]  /*11790*/  ULDC.64 UR6, c[0x0][0x2c8] ;  /* 0x0000b20000067ab9 */ /* 0x000fe20000000a00 */
[----:B------:R-:W2:Y:S01]  /*117a0*/  LDL.LU.64 R2, [R1+0x20] ;  /* 0x0000200001027983 */ /* 0x000ea20000300a00 */
[----:B------:R-:W-:-:S03]  /*117b0*/  ULDC.64 UR8, c[0x0][0x280] ;  /* 0x0000a00000087ab9 */ /* 0x000fc60000000a00 */
[----:B------:R-:W4:Y:S04]  /*117c0*/  LDL.LU R20, [R1+0x18] ;  /* 0x0000180001147983 */ /* 0x000f280000300800 */
[----:B------:R-:W4:Y:S04]  /*117d0*/  LDL.LU R21, [R1+0x2c] ;  /* 0x00002c0001157983 */ /* 0x000f280000300800 */
[----:B------:R-:W4:Y:S01]  /*117e0*/  LDL.LU R4, [R1+0x8] ;  /* 0x0000080001047983 */ /* 0x000f220000300800 */
[----:B------:R-:W4:Y:S01]  /*117f0*/  S2R R10, SR_TID.X ;  /* 0x00000000000a7919 */ /* 0x000f220000002100 */
[----:B------:R-:W4:Y:S01]  /*11800*/  S2R R11, SR_TID.X ;  /* 0x00000000000b7919 */ /* 0x000f220000002100 */
[----:B---3--:R-:W-:-:S13]  /*11810*/  ISETP.NE.AND P1, PT, R9, 0x1, PT ;  /* 0x000000010900780c */ /* 0x008fda0003f25270 */
[----:B------:R-:W3:Y:S08]  /*11820*/  @P1 LDC R5, c[0x0][0x450] ;  /* 0x00011400ff051b82 */ /* 0x000ef00000000800 */
[----:B01----:R-:W0:Y:S01]  /*11830*/  @P1 LDC R8, c[0x0][0x44c] ;  /* 0x00011300ff081b82 */ /* 0x003e220000000800 */
[----:B--2---:R-:W-:Y:S02]  /*11840*/  IMAD.MOV.U32 R3, RZ, RZ, R0 ;  /* 0x000000ffff037224 */ /* 0x004fe400078e0000 */
[----:B----4-:R-:W-:-:S02]  /*11850*/  IMAD R0, R20, UR4, RZ ;  /* 0x0000000414007c24 */ /* 0x010fc4000f8e02ff */
[C---:B------:R-:W-:Y:S01]  /*11860*/  IMAD.WIDE.U32 R2, R18.reuse, UR4, R2 ;  /* 0x0000000412027c25 */ /* 0x040fe2000f8e0002 */
[----:B------:R-:W1:Y:S03]  /*11870*/  S2R R20, SR_TID.X ;  /* 0x0000000000147919 */ /* 0x000e660000002100 */
[----:B------:R-:W-:Y:S01]  /*11880*/  IMAD R0, R18, UR5, R0 ;  /* 0x0000000512007c24 */ /* 0x000fe2000f8e0200 */
[----:B------:R-:W-:-:S03]  /*11890*/  ULDC.64 UR4, c[0x0][0x2e0] ;  /* 0x0000b80000047ab9 */ /* 0x000fc60000000a00 */
[----:B------:R-:W-:Y:S02]  /*118a0*/  IMAD.IADD R3, R3, 0x1, R0 ;  /* 0x0000000103037824 */ /* 0x000fe400078e0200 */
[----:B------:R-:W-:Y:S02]  /*118b0*/  IMAD R0, R21, UR4, RZ ;  /* 0x0000000415007c24 */ /* 0x000fe4000f8e02ff */
[----:B------:R-:W2:Y:S01]  /*118c0*/  S2R R21, SR_TID.X ;  /* 0x0000000000157919 */ /* 0x000ea20000002100 */
[----:B------:R-:W-:-:S04]  /*118d0*/  IMAD.WIDE.U32 R2, R4, UR4, R2 ;  /* 0x0000000404027c25 */ /* 0x000fc8000f8e0002 */
[----:B------:R-:W-:Y:S01]  /*118e0*/  IMAD R0, R4, UR5, R0 ;  /* 0x0000000504007c24 */ /* 0x000fe2000f8e0200 */
[----:B------:R-:W-:Y:S01]  /*118f0*/  ULDC.64 UR4, c[0x0][0x2d0] ;  /* 0x0000b40000047ab9 */ /* 0x000fe20000000a00 */
[----:B------:R-:W4:Y:S02]  /*11900*/  @P1 LDC R4, c[0x0][0x44c] ;  /* 0x00011300ff041b82 */ /* 0x000f240000000800 */
[----:B------:R-:W-:Y:S01]  /*11910*/  IMAD.IADD R3, R3, 0x1, R0 ;  /* 0x0000000103037824 */ /* 0x000fe200078e0200 */
[----:B-1----:R-:W-:-:S04]  /*11920*/  LOP3.LUT R20, R20, 0x7f, RZ, 0xc0, !PT ;  /* 0x0000007f14147812 */ /* 0x002fc800078ec0ff */
[----:B------:R-:W-:Y:S01]  /*11930*/  SHF.R.U32.HI R20, RZ, 0x2, R20 ;  /* 0x00000002ff147819 */ /* 0x000fe20000011614 */
[----:B--2---:R-:W-:Y:S02]  /*11940*/  IMAD.SHL.U32 R6, R21, 0x20, RZ ;  /* 0x0000002015067824 */ /* 0x004fe400078e00ff */
[----:B------:R-:W-:-:S03]  /*11950*/  IMAD.SHL.U32 R21, R10, 0x8, RZ ;  /* 0x000000080a157824 */ /* 0x000fc600078e00ff */
[----:B------:R-:W-:Y:S01]  /*11960*/  LOP3.LUT R6, R20, 0x60, R6, 0xf8, !PT ;  /* 0x0000006014067812 */ /* 0x000fe200078ef806 */
[----:B------:R-:W-:Y:S01]  /*11970*/  IMAD.SHL.U32 R20, R11, 0x8, RZ ;  /* 0x000000080b147824 */ /* 0x000fe200078e00ff */
[----:B------:R-:W-:-:S03]  /*11980*/  LOP3.LUT R21, R21, 0x18, RZ, 0xc0, !PT ;  /* 0x0000001815157812 */ /* 0x000fc600078ec0ff */
[----:B------:R-:W-:Y:S01]  /*11990*/  IMAD R6, R17, 0xc0, R6 ;  /* 0x000000c011067824 */ /* 0x000fe200078e0206 */
[C---:B------:R-:W-:Y:S02]  /*119a0*/  LOP3.LUT R10, R21.reuse, 0x40, RZ, 0xfc, !PT ;  /* 0x00000040150a7812 */ /* 0x040fe400078efcff */
[----:B------:R-:W-:Y:S01]  /*119b0*/  LOP3.LUT R20, R20, 0x18, RZ, 0xc0, !PT ;  /* 0x0000001814147812 */ /* 0x000fe200078ec0ff */
[----:B----4-:R-:W-:Y:S01]  /*119c0*/  @P1 IMAD.HI.U32 R0, R6, R4, RZ ;  /* 0x0000000406001227 */ /* 0x010fe200078e00ff */
[----:B------:R-:W-:-:S03]  /*119d0*/  LOP3.LUT R12, R21, 0x20, RZ, 0xfc, !PT ;  /* 0x00000020150c7812 */ /* 0x000fc600078efcff */
[----:B------:R-:W-:Y:S01]  /*119e0*/  IMAD.MOV.U32 R4, RZ, RZ, R6 ;  /* 0x000000ffff047224 */ /* 0x000fe200078e0006 */
[----:B---3--:R-:W-:-:S04]  /*119f0*/  @P1 SHF.R.U32.HI R4, RZ, R5, R0 ;  /* 0x00000005ff041219 */ /* 0x008fc80000011600 */
        /* <DEDUP_REMOVED lines=15> */
[----:B0-----:R-:W-:Y:S01]  /*11af0*/  @P1 IMAD.HI.U32 R8, R7, R8, RZ ;  /* 0x0000000807081227 */ /* 0x001fe200078e00ff */
        /* <DEDUP_REMOVED lines=87> */
.L_x_12181:
[----:B------:R-:W-:Y:S01]  /*12070*/  VIADD R0, R17, 0xa0 ;  /* 0x000000a011007836 */ /* 0x000fe20000000000 */
[----:B------:R-:W-:-:S04]  /*12080*/  ULDC.64 UR4, c[0x0][0x208] ;  /* 0x0000820000047ab9 */ /* 0x000fc80000000a00 */
[----:B------:R-:W-:Y:S01]  /*12090*/  ISETP.GE.AND P3, PT, R0, R5, PT ;  /* 0x000000050000720c */ /* 0x000fe20003f66270 */
[----:B------:R-:W-:-:S12]  /*120a0*/  VIADD R0, R22, 0x31c00 ;  /* 0x00031c0016007836 */ /* 0x000fd80000000000 */
        /* <DEDUP_REMOVED lines=10> */
.L_x_12065:
        /* <DEDUP_REMOVED lines=8> */
[----:B------:R-:W-:Y:S01]  /*121d0*/  LEA.HI R2, R3, R3, RZ, 0x1 ;  /* 0x0000000303027211 */ /* 0x000fe200078f08ff */
[----:B------:R0:W-:Y:S03]  /*121e0*/  STL [R1+0x28], R3 ;  /* 0x0000280301007387 */ /* 0x0001e60000100800 */
[----:B------:R-:W-:-:S05]  /*121f0*/  LOP3.LUT R2, R2, 0xfffffffe, RZ, 0xc0, !PT ;  /* 0xfffffffe02027812 */ /* 0x000fca00078ec0ff */
[----:B------:R-:W-:-:S05]  /*12200*/  IMAD.IADD R2, R3, 0x1, -R2 ;  /* 0x0000000103027824 */ /* 0x000fca00078e0a02 */
[----:B0-----:R-:W-:Y:S01]  /*12210*/  SHF.L.U32 R3, R2, 0x1f, RZ ;  /* 0x0000001f02037819 */ /* 0x001fe200000006ff */
[----:B------:R-:W-:Y:S01]  /*12220*/  NOP ;  /* 0x0000000000007918 */ /* 0x000fe20000000000 */
[----:B------:R-:W2:Y:S01]  /*12230*/  LDL R4, [R1+0xc] ;  /* 0x00000c0001047983 */ /* 0x000ea20000100800 */
[----:B------:R0:W-:Y:S01]  /*12240*/  SYNCS.ARRIVE.TRANS64.A1T0 RZ, [R22+URZ+0x31c00], RZ ;  /* 0x031c00ff16ff79a7 */ /* 0x0001e2000810003f */
[----:B------:R-:W-:Y:S01]  /*12250*/  BSSY B0, `(.L_x_12066) ;  /* 0x0000004000007945 */ /* 0x000fe20003800000 */
[----:B------:R-:W1:Y:S01]  /*12260*/  SYNCS.PHASECHK.TRANS64.TRYWAIT P0, [R22+URZ+0x31c20], R3 ;  /* 0x031c2003160075a7 */ /* 0x000e62000800017f */
[----:B--2---:R-:W-:Y:S02]  /*12270*/  ISETP.GE.AND P1, PT, R4, 0x2, PT ;  /* 0x000000020400780c */ /* 0x004fe40003f26270 */
[----:B01----:R-:W-:Y:S11]  /*12280*/  @!P0 BRA `(.L_x_12067) ;  /* 0x0000004400588947 */ /* 0x003ff60003800000 */
.L_x_12182:
[----:B------:R-:W-:Y:S05]  /*12290*/  BSYNC B0 ;  /* 0x0000000000007941 */ /* 0x000fea0003800000 */
.L_x_12066:
[----:B------:R-:W-:Y:S04]  /*122a0*/  BSSY B0, `(.L_x_12068) ;  /* 0x0000226000007945 */ /* 0x000fe80003800000 */
[----:B------:R-:W-:Y:S05]  /*122b0*/  @!P1 BRA `(.L_x_12069) ;  /* 0x0000002000909947 */ /* 0x000fea0003800000 */
[----:B------:R-:W2:Y:S01]  /*122c0*/  LDL R4, [R1+0xc] ;  /* 0x00000c0001047983 */ /* 0x000ea20000100800 */
[----:B------:R-:W-:Y:S01]  /*122d0*/  BSSY B2, `(.L_x_12070) ;  /* 0x00000bc000027945 */ /* 0x000fe20003800000 */
[C---:B--2---:R-:W-:Y:S01]  /*122e0*/  LOP3.LUT R2, R4.reuse, 0x1, RZ, 0xc0, !PT ;  /* 0x0000000104027812 */ /* 0x044fe200078ec0ff */
[----:B------:R-:W-:-:S03]  /*122f0*/  VIADD R7, R4, 0xfffffffe ;  /* 0xfffffffe04077836 */ /* 0x000fc60000000000 */
[----:B------:R-:W-:Y:S01]  /*12300*/  ISETP.NE.U32.AND P0, PT, R2, 0x1, PT ;  /* 0x000000010200780c */ /* 0x000fe20003f05070 */
[----:B------:R-:W-:-:S12]  /*12310*/  IMAD.MOV.U32 R6, RZ, RZ, R7 ;  /* 0x000000ffff067224 */ /* 0x000fd800078e0007 */
[----:B------:R-:W-:Y:S05]  /*12320*/  @!P0 BRA `(.L_x_12071) ;  /* 0x0000000800d88947 */ /* 0x000fea0003800000 */
[----:B------:R-:W2:Y:S01]  /*12330*/  LDL R4, [R1] ;  /* 0x0000000001047983 */ /* 0x000ea20000100800 */
[----:B------:R-:W-:Y:S01]  /*12340*/  VIADD R8, R23, 0x1 ;  /* 0x0000000117087836 */ /* 0x000fe20000000000 */
[----:B------:R-:W-:Y:S04]  /*12350*/  BSSY B1, `(.L_x_12072) ;  /* 0x00000af000017945 */ /* 0x000fe80003800000 */
[----:B------:R-:W-:-:S04]  /*12360*/  ISETP.NE.AND P0, PT, R8, 0x2, PT ;  /* 0x000000020800780c */ /* 0x000fc80003f05270 */
[----:B------:R-:W-:Y:S02]  /*12370*/  SEL R2, RZ, 0x1, P0 ;  /* 0x00000001ff027807 */ /* 0x000fe40000000000 */
[----:B------:R-:W-:Y:S02]  /*12380*/  SEL R8, R8, RZ, P0 ;  /* 0x000000ff08087207 */ /* 0x000fe40000000000 */
[----:B------:R-:W-:Y:S02]  /*12390*/  LOP3.LUT R9, R27, R2, RZ, 0x3c, !PT ;  /* 0x000000021b097212 */ /* 0x000fe400078e3cff */
[----:B--2---:R-:W-:-:S13]  /*123a0*/  ISETP.NE.AND P2, PT, R4, RZ, PT ;  /* 0x000000ff0400720c */ /* 0x004fda0003f45270 */
[----:B------:R-:W-:Y:S05]  /*123b0*/  @!P2 BRA `(.L_x_12073) ;  /* 0x0000000800a0a947 */ /* 0x000fea0003800000 */
[----:B------:R-:W-:Y:S01]  /*123c0*/  ULDC.64 UR4, c[0x0][0x418] ;  /* 0x0001060000047ab9 */ /* 0x000fe20000000a00 */
[----:B------:R-:W-:Y:S01]  /*123d0*/  IMAD.MOV.U32 R5, RZ, RZ, R24 ;  /* 0x000000ffff057224 */ /* 0x000fe200078e0018 */
[----:B------:R-:W-:Y:S01]  /*123e0*/  ISETP.NE.U32.AND P0, PT, RZ, UR4, PT ;  /* 0x00000004ff007c0c */ /* 0x000fe2000bf05070 */
[----:B------:R-:W-:-:S03]  /*123f0*/  IMAD.MOV.U32 R6, RZ, RZ, R7 ;  /* 0x000000ffff067224 */ /* 0x000fc600078e0007 */
[----:B------:R-:W-:-:S13]  /*12400*/  ISETP.NE.AND.EX P0, PT, RZ, UR5, PT, P0 ;  /* 0x00000005ff007c0c */ /* 0x000fda000bf05300 */
        /* <DEDUP_REMOVED lines=19> */
.L_x_12074:
[----:B0-----:R-:W-:Y:S01]  /*12540*/  IMAD R3, R8, 0x8, R22 ;  /* 0x0000000808037824 */ /* 0x001fe200078e0216 */
[----:B------:R-:W-:Y:S01]  /*12550*/  SHF.L.U32 R2, R9, 0x1f, RZ ;  /* 0x0000001f09027819 */ /* 0x000fe200000006ff */
[----:B------:R-:W-:Y:S03]  /*12560*/  BSSY B3, `(.L_x_12075) ;  /* 0x0000003000037945 */ /* 0x000fe60003800000 */
[----:B------:R-:W0:Y:S02]  /*12570*/  SYNCS.PHASECHK.TRANS64.TRYWAIT P0, [R3+URZ+0x31c40], R2 ;  /* 0x031c4002030075a7 */ /* 0x000e24000800017f */
[----:B0-----:R-:W-:Y:S05]  /*12580*/  @!P0 BRA `(.L_x_12076) ;  /* 0x0000004000ac8947 */ /* 0x001fea0003800000 */
.L_x_12183:
[----:B------:R-:W-:Y:S05]  /*12590*/  BSYNC B3 ;  /* 0x0000000000037941 */ /* 0x000fea0003800000 */
.L_x_12075:
        /* <DEDUP_REMOVED lines=12> */
.L_x_12078:
[----:B------:R-:W-:Y:S05]  /*12660*/  BSYNC B3 ;  /* 0x0000000000037941 */ /* 0x000fea0003800000 */
.L_x_12077:
        /* <DEDUP_REMOVED lines=11> */
.L_x_12079:
        /* <DEDUP_REMOVED lines=16> */
.L_x_12080:
        /* <DEDUP_REMOVED lines=16> */
.L_x_12081:
        /* <DEDUP_REMOVED lines=15> */
.L_x_12184:
[----:B------:R-:W-:Y:S05]  /*12a10*/  BSYNC B3 ;  /* 0x0000000000037941 */ /* 0x000fea0003800000 */
.L_x_12082:
        /* <DEDUP_REMOVED lines=12> */
.L_x_12085:
[----:B------:R-:W-:Y:S05]  /*12ae0*/  BSYNC B3 ;  /* 0x0000000000037941 */ /* 0x000fea0003800000 */
.L_x_12084:
        /* <DEDUP_REMOVED lines=11> */
.L_x_12086:
        /* <DEDUP_REMOVED lines=15> */
.L_x_12087:
        /* <DEDUP_REMOVED lines=15> */
.L_x_12088:
        /* <DEDUP_REMOVED lines=12> */
.L_x_12073:
[----:B------:R-:W-:Y:S05]  /*12e40*/  BSYNC B1 ;  /* 0x0000000000017941 */ /* 0x000fea0003800000 */
.L_x_12072:
[----:B------:R-:W2:Y:S01]  /*12e50*/  LDL.LU R2, [R1+0xc] ;  /* 0x00000c0001027983 */ /* 0x000ea20000300800 */
[----:B------:R-:W-:Y:S02]  /*12e60*/  IMAD.MOV.U32 R23, RZ, RZ, R8 ;  /* 0x000000ffff177224 */ /* 0x000fe400078e0008 */
[----:B------:R-:W-:Y:S02]  /*12e70*/  IMAD.MOV.U32 R27, RZ, RZ, R9 ;  /* 0x000000ffff1b7224 */ /* 0x000fe400078e0009 */
[----:B--2---:R-:W-:-:S07]  /*12e80*/  VIADD R6, R2, 0xfffffffd ;  /* 0xfffffffd02067836 */ /* 0x004fce0000000000 */
.L_x_12071:
[----:B------:R-:W-:Y:S05]  /*12e90*/  BSYNC B2 ;  /* 0x0000000000027941 */ /* 0x000fea0003800000 */
.L_x_12070:
[----:B------:R-:W-:-:S13]  /*12ea0*/  ISETP.NE.AND P0, PT, R7, RZ, PT ;  /* 0x000000ff0700720c */ /* 0x000fda0003f05270 */
[----:B------:R-:W-:Y:S05]  /*12eb0*/  @!P0 BRA `(.L_x_12069) ;  /* 0x0000001400908947 */ /* 0x000fea0003800000 */
[----:B------:R-:W-:-:S07]  /*12ec0*/  IMAD.MOV.U32 R4, RZ, RZ, R24 ;  /* 0x000000ffff047224 */ /* 0x000fce00078e0018 */
.L_x_12123:
        /* <DEDUP_REMOVED lines=8> */
[----:B--2---:R-:W-:-:S13]  /*12f50*/  ISETP.NE.AND P1, PT, R2, RZ, PT ;  /* 0x000000ff0200720c */ /* 0x004fda0003f25270 */
[----:B------:R-:W-:Y:S05]  /*12f60*/  @!P1 BRA `(.L_x_12090) ;  /* 0x0000000800949947 */ /* 0x000fea0003800000 */
[----:B------:R-:W-:Y:S01]  /*12f70*/  ULDC.64 UR4, c[0x0][0x418] ;  /* 0x0001060000047ab9 */ /* 0x000fe20000000a00 */
[----:B------:R-:W-:Y:S01]  /*12f80*/  IMAD.MOV.U32 R9, RZ, RZ, R6 ;  /* 0x000000ffff097224 */ /* 0x000fe200078e0006 */
[----:B------:R-:W-:-:S04]  /*12f90*/  ISETP.NE.U32.AND P0, PT, RZ, UR4, PT ;  /* 0x00000004ff007c0c */ /* 0x000fc8000bf05070 */
        /* <DEDUP_REMOVED lines=20> */
.L_x_12091:
[----:B0-----:R-:W-:Y:S01]  /*130e0*/  IMAD R3, R7, 0x8, R22 ;  /* 0x0000000807037824 */ /* 0x001fe200078e0216 */
[----:B------:R-:W-:Y:S01]  /*130f0*/  SHF.L.U32 R2, R8, 0x1f, RZ ;  /* 0x0000001f08027819 */ /* 0x000fe200000006ff */
[----:B------:R-:W-:Y:S03]  /*13100*/  BSSY B2, `(.L_x_12092) ;  /* 0x0000003000027945 */ /* 0x000fe60003800000 */
[----:B------:R-:W0:Y:S02]  /*13110*/  SYNCS.PHASECHK.TRANS64.TRYWAIT P0, [R3+URZ+0x31c40], R2 ;  /* 0x031c4002030075a7 */ /* 0x000e24000800017f */
[----:B0-----:R-:W-:Y:S05]  /*13120*/  @!P0 BRA `(.L_x_12093) ;  /* 0x0000003400ec8947 */ /* 0x001fea0003800000 */
.L_x_12185:
[----:B------:R-:W-:Y:S05]  /*13130*/  BSYNC B2 ;  /* 0x0000000000027941 */ /* 0x000fea0003800000 */
.L_x_12092:
        /* <DEDUP_REMOVED lines=12> */
.L_x_12095:
[----:B------:R-:W-:Y:S05]  /*13200*/  BSYNC B2 ;  /* 0x0000000000027941 */ /* 0x000fea0003800000 */
.L_x_12094:
        /* <DEDUP_REMOVED lines=11> */
.L_x_12096:
        /* <DEDUP_REMOVED lines=16> */
.L_x_12097:
        /* <DEDUP_REMOVED lines=16> */
.L_x_12098:
        /* <DEDUP_REMOVED lines=15> */
.L_x_12186:
[----:B------:R-:W-:Y:S05]  /*135b0*/  BSYNC B2 ;  /* 0x0000000000027941 */ /* 0x000fea0003800000 */
.L_x_12099:
        /* <DEDUP_REMOVED lines=11> */
.L_x_12102:
[----:B------:R-:W-:Y:S05]  /*13670*/  BSYNC B2 ;  /* 0x0000000000027941 */ /* 0x000fea0003800000 */
.L_x_12101:
        /* <DEDUP_REMOVED lines=10> */
.L_x_12103:
        /* <DEDUP_REMOVED lines=15> */
.L_x_12104:
        /* <DEDUP_REMOVED lines=15> */
.L_x_12105:
        /* <DEDUP_REMOVED lines=12> */
.L_x_12090:
[----:B------:R-:W-:Y:S05]  /*139c0*/  BSYNC B1 ;  /* 0x0000000000017941 */ /* 0x000fea0003800000 */
.L_x_12089:
        /* <DEDUP_REMOVED lines=10> */
[----:B------:R-:W-:Y:S01]  /*13a70*/  VIADD R9, R6, 0xffffffff ;  /* 0xffffffff06097836 */ /* 0x000fe20000000000 */
        /* <DEDUP_REMOVED lines=16> */
[----:B------:R-:W-:-:S04]  /*13b80*/  IMAD.WIDE.U32 R2, R26, UR6, R2 ;  /* 0x000000061a027c25 */ /* 0x000fc8000f8e0002 */
[----:B------:R-:W-:Y:S01]  /*13b90*/  IMAD.IADD R3, R4, 0x1, R3 ;  /* 0x0000000104037824 */ /* 0x000fe200078e0203 */
[----:B------:R-:W-:-:S04]  /*13ba0*/  LEA R4, P0, R2, UR4, 0x2 ;  /* 0x0000000402047c11 */ /* 0x000fc8000f8010ff */
[----:B------:R-:W-:-:S05]  /*13bb0*/  LEA.HI.X R5, R2, UR5, R3, 0x2, P0 ;  /* 0x0000000502057c11 */ /* 0x000fca00080f1403 */
[----:B------:R1:W5:Y:S04]  /*13bc0*/  LDG.E R4, desc[UR8][R4.64] ;  /* 0x0000000804047981 */ /* 0x000368000c1e1900 */
.L_x_12108:
[----:B------:R-:W-:Y:S01]  /*13bd0*/  IMAD R2, R23, 0x8, R22 ;  /* 0x0000000817027824 */ /* 0x000fe200078e0216 */
[----:B0-----:R-:W-:Y:S01]  /*13be0*/  SHF.L.U32 R3, R27, 0x1f, RZ ;  /* 0x0000001f1b037819 */ /* 0x001fe200000006ff */
[----:B------:R-:W-:Y:S03]  /*13bf0*/  BSSY B2, `(.L_x_12109) ;  /* 0x0000003000027945 */ /* 0x000fe60003800000 */
[----:B------:R-:W0:Y:S02]  /*13c00*/  SYNCS.PHASECHK.TRANS64.TRYWAIT P0, [R2+URZ+0x31c40], R3 ;  /* 0x031c4003020075a7 */ /* 0x000e24000800017f */
[----:B0-----:R-:W-:Y:S05]  /*13c10*/  @!P0 BRA `(.L_x_12110) ;  /* 0x0000002c00588947 */ /* 0x001fea0003800000 */
.L_x_12187:
[----:B------:R-:W-:Y:S05]  /*13c20*/  BSYNC B2 ;  /* 0x0000000000027941 */ /* 0x000fea0003800000 */
.L_x_12109:
        /* <DEDUP_REMOVED lines=12> */
.L_x_12112:
[----:B------:R-:W-:Y:S05]  /*13cf0*/  BSYNC B2 ;  /* 0x0000000000027941 */ /* 0x000fea0003800000 */
.L_x_12111:
[----:B------:R-:W-:Y:S01]  /*13d00*/  IMAD.MOV.U32 R5, RZ, RZ, RZ ;  /* 0x000000ffff057224 */ /* 0x000fe200078e00ff */
[----:B------:R-:W-:Y:S01]  /*13d10*/  UIADD3 UR4, UP0, UR36, 0x370, URZ ;  /* 0x0000037024047890 */ /* 0x000fe2000ff1e03f */
[C---:B0-----:R-:W-:Y:S01]  /*13d20*/  IMAD R3, R23.reuse, 0x8, R0 ;  /* 0x0000000817037824 */ /* 0x041fe200078e0200 */
        /* <DEDUP_REMOVED lines=9> */
.L_x_12113:
        /* <DEDUP_REMOVED lines=16> */
.L_x_12114:
        /* <DEDUP_REMOVED lines=16> */
.L_x_12115:
        /* <DEDUP_REMOVED lines=15> */
.L_x_12188:
[----:B------:R-:W-:Y:S05]  /*140b0*/  BSYNC B2 ;  /* 0x0000000000027941 */ /* 0x000fea0003800000 */
.L_x_12116:
        /* <DEDUP_REMOVED lines=11> */
.L_x_12119:
[----:B------:R-:W-:Y:S05]  /*14170*/  BSYNC B2 ;  /* 0x0000000000027941 */ /* 0x000fea0003800000 */
.L_x_12118:
        /* <DEDUP_REMOVED lines=10> */
.L_x_12120:
        /* <DEDUP_REMOVED lines=15> */
.L_x_12121:
        /* <DEDUP_REMOVED lines=15> */
.L_x_12122:
        /* <DEDUP_REMOVED lines=12> */
.L_x_12107:
[----:B------:R-:W-:Y:S05]  /*144c0*/  BSYNC B1 ;  /* 0x0000000000017941 */ /* 0x000fea0003800000 */
.L_x_12106:
[C---:B------:R-:W-:Y:S01]  /*144d0*/  ISETP.GT.AND P0, PT, R6.reuse, 0x1, PT ;  /* 0x000000010600780c */ /* 0x040fe20003f04270 */
[----:B------:R-:W-:-:S12]  /*144e0*/  VIADD R6, R6, 0xfffffffe ;  /* 0xfffffffe06067836 */ /* 0x000fd80000000000 */
[----:B------:R-:W-:Y:S05]  /*144f0*/  @P0 BRA `(.L_x_12123) ;  /* 0xffffffe800740947 */ /* 0x000fea000383ffff */
.L_x_12069:
[----:B------:R-:W-:Y:S05]  /*14500*/  BSYNC B0 ;  /* 0x0000000000007941 */ /* 0x000fea0003800000 */
.L_x_12068:
        /* <DEDUP_REMOVED lines=18> */
.L_x_12125:
[----:B------:R-:W-:Y:S05]  /*14630*/  BSYNC B0 ;  /* 0x0000000000007941 */ /* 0x000fea0003800000 */
.L_x_12124:
[----:B------:R-:W2:Y:S01]  /*14640*/  LDL.LU R0, [R1] ;  /* 0x0000000001007983 */ /* 0x000ea20000300800 */
[----:B------:R-:W-:Y:S01]  /*14650*/  BSSY B0, `(.L_x_12126) ;  /* 0x0000046000007945 */ /* 0x000fe20003800000 */
[----:B--2---:R-:W-:-:S13]  /*14660*/  ISETP.NE.AND P0, PT, R0, RZ, PT ;  /* 0x000000ff0000720c */ /* 0x004fda0003f05270 */
[----:B------:R-:W-:Y:S05]  /*14670*/  @!P0 BRA `(.L_x_12127) ;  /* 0x00000004000c8947 */ /* 0x000fea0003800000 */
[----:B0-----:R-:W-:Y:S01]  /*14680*/  IMAD R3, R23, 0x8, R22 ;  /* 0x0000000817037824 */ /* 0x001fe200078e0216 */
[----:B------:R-:W-:Y:S01]  /*14690*/  SHF.L.U32 R0, R27, 0x1f, RZ ;  /* 0x0000001f1b007819 */ /* 0x000fe200000006ff */
[----:B------:R-:W-:Y:S01]  /*146a0*/  BSSY B1, `(.L_x_12128) ;  /* 0x0000004000017945 */ /* 0x000fe20003800000 */
[----:B------:R-:W-:Y:S02]  /*146b0*/  ISETP.NE.AND P1, PT, R8, RZ, PT ;  /* 0x000000ff0800720c */ /* 0x000fe40003f25270 */
[----:B------:R-:W0:Y:S02]  /*146c0*/  SYNCS.PHASECHK.TRANS64.TRYWAIT P0, [R3+URZ+0x31c60], R0 ;  /* 0x031c6000030075a7 */ /* 0x000e24000800017f */
[----:B0-----:R-:W-:Y:S09]  /*146d0*/  @!P0 BRA `(.L_x_12129) ;  /* 0x0000002000d08947 */ /* 0x001ff20003800000 */
.L_x_12189:
[----:B------:R-:W-:Y:S05]  /*146e0*/  BSYNC B1 ;  /* 0x0000000000017941 */ /* 0x000fea0003800000 */
.L_x_12128:
        /* <DEDUP_REMOVED lines=9> */
.L_x_12131:
[----:B------:R-:W-:Y:S05]  /*14780*/  BSYNC B1 ;  /* 0x0000000000017941 */ /* 0x000fea0003800000 */
.L_x_12130:
        /* <DEDUP_REMOVED lines=10> */
.L_x_12132:
        /* <DEDUP_REMOVED lines=15> */
.L_x_12133:
        /* <DEDUP_REMOVED lines=15> */
.L_x_12134:
        /* <DEDUP_REMOVED lines=10> */
.L_x_12127:
[----:B------:R-:W-:Y:S05]  /*14ab0*/  BSYNC B0 ;  /* 0x0000000000007941 */ /* 0x000fea0003800000 */
.L_x_12126:
[----:B------:R-:W-:-:S05]  /*14ac0*/  VIADD R23, R23, 0x1 ;  /* 0x0000000117177836 */ /* 0x000fca0000000000 */
[----:B------:R-:W-:-:S04]  /*14ad0*/  ISETP.NE.AND P0, PT, R23, 0x2, PT ;  /* 0x000000021700780c */ /* 0x000fc80003f05270 */
[----:B------:R-:W-:Y:S02]  /*14ae0*/  SEL R0, RZ, 0x1, P0 ;  /* 0x00000001ff007807 */ /* 0x000fe40000000000 */
[----:B------:R-:W-:Y:S02]  /*14af0*/  SEL R23, R23, RZ, P0 ;  /* 0x000000ff17177207 */ /* 0x000fe40000000000 */
[----:B------:R-:W-:-:S07]  /*14b00*/  LOP3.LUT R27, R27, R0, RZ, 0x3c, !PT ;  /* 0x000000001b1b7212 */ /* 0x000fce00078e3cff */
.L_x_12050:
[----:B------:R-:W-:Y:S05]  /*14b10*/  BSYNC B7 ;  /* 0x0000000000077941 */ /* 0x000fea0003800000 */
.L_x_12048:
[----:B------:R-:W2:Y:S02]  /*14b20*/  LDL R0, [R1+0x30] ;  /* 0x0000300001007983 */ /* 0x000ea40000100800 */
[----:B--2---:R-:W-:-:S13]  /*14b30*/  ISETP.NE.AND P0, PT, R0, RZ, PT ;  /* 0x000000ff0000720c */ /* 0x004fda0003f05270 */
[----:B------:R-:W-:Y:S05]  /*14b40*/  @!P0 BRA `(.L_x_12135) ;  /* 0x0000000000248947 */ /* 0x000fea0003800000 */
[----:B------:R-:W-:Y:S05]  /*14b50*/  WARPSYNC.ALL ;  /* 0x0000000000007948 */ /* 0x000fea0003800000 */
[----:B------:R-:W2:Y:S08]  /*14b60*/  S2UR UR5, SR_CgaCtaId ;  /* 0x00000000000579c3 */ /* 0x000eb00000008800 */
[----:B------:R-:W-:Y:S06]  /*14b70*/  BAR.SYNC.DEFER_BLOCKING 0x5, 0x200 ;  /* 0x0148000000007b1d */ /* 0x000fec0000010000 */
[----:B------:R-:W-:-:S02]  /*14b80*/  UMOV UR4, 0x400 ;  /* 0x0000040000047882 */ /* 0x000fc40000000000 */
[----:B--2---:R-:W-:-:S06]  /*14b90*/  ULEA UR4, UR5, UR4, 0x18 ;  /* 0x0000000405047291 */ /* 0x004fcc000f8ec03f */
[----:B0-----:R-:W-:-:S05]  /*14ba0*/  IMAD.U32 R22, RZ, RZ, UR4 ;  /* 0x00000004ff167e24 */ /* 0x001fca000f8e00ff */
[----:B------:R0:W2:Y:S01]  /*14bb0*/  LDS.128 R16, [R22+0x31cd0] ;  /* 0x031cd00016107984 */ /* 0x0000a20000000c00 */
[----:B------:R-:W-:Y:S06]  /*14bc0*/  BAR.ARV 0x4, 0x200 ;  /* 0x0108000000007b1d */ /* 0x000fec0000002000 */
[----:B------:R-:W-:Y:S05]  /*14bd0*/  BRA `(.L_x_12136) ;  /* 0x0000000800d87947 */ /* 0x000fea0003800000 */
.L_x_12135:
[----:B------:R-:W0:Y:S01]  /*14be0*/  S2R R0, SR_TID.X ;  /* 0x0000000000007919 */ /* 0x000e220000002100 */
[----:B------:R-:W-:Y:S01]  /*14bf0*/  UMOV UR4, 0xffffffff ;  /* 0xffffffff00047882 */ /* 0x000fe20000000000 */
[----:B01----:R-:W-:-:S04]  /*14c00*/  LOP3.LUT R8, R0, 0x1f, RZ, 0xc0, !PT ;  /* 0x0000001f00087812 */ /* 0x003fc800078ec0ff */
        /* <DEDUP_REMOVED lines=17> */
[----:B------:R-:W0:Y:S02]  /*14d20*/  SHFL.UP PT, R14, R17, 0x1, RZ ;  /* 0x04200000110e7989 */ /* 0x000e2400000e00ff */
[----:B0-----:R-:W-:-:S05]  /*14d30*/  SEL R4, R14, RZ, P1 ;  /* 0x000000ff0e047207 */ /* 0x001fca0000800000 */
[----:B------:R-:W-:-:S05]  /*14d40*/  IMAD.IADD R4, R17, 0x1, R4 ;  /* 0x0000000111047824 */ /* 0x000fca00078e0204 */
        /* <DEDUP_REMOVED lines=14> */
.L_x_12199:
[----:B------:R-:W-:Y:S02]  /*14e30*/  ULDC UR4, c[0x0][0xc38] ;  /* 0x00030e0000047ab9 */ /* 0x000fe40000000800 */
[----:B------:R-:W-:-:S04]  /*14e40*/  IMAD.U32 R4, RZ, RZ, UR4 ;  /* 0x00000004ff047e24 */ /* 0x000fc8000f8e00ff */
[----:B-1----:R-:W-:-:S04]  /*14e50*/  IMAD R14, R14, R4, RZ ;  /* 0x000000040e0e7224 */ /* 0x002fc800078e02ff */
[----:B------:R-:W-:-:S05]  /*14e60*/  IMAD.IADD R5, R5, 0x1, R14 ;  /* 0x0000000105057824 */ /* 0x000fca00078e020e */
[----:B------:R-:W-:-:S13]  /*14e70*/  ISETP.GT.AND P6, PT, R5, R0, PT ;  /* 0x000000000500720c */ /* 0x000fda0003fc4270 */
[----:B------:R-:W-:Y:S05]  /*14e80*/  @P6 BRA `(.L_x_12138) ;  /* 0x0000000000a06947 */ /* 0x000fea0003800000 */
.L_x_12143:
[----:B------:R-:W1:Y:S01]  /*14e90*/  LDC R2, c[0x0][0xc3c] ;  /* 0x00030f00ff027b82 */ /* 0x000e620000000800 */
[----:B------:R-:W-:-:S05]  /*14ea0*/  VIADD R19, R19, 0x1f ;  /* 0x0000001f13137836 */ /* 0x000fca0000000000 */
[----:B-1----:R-:W-:-:S13]  /*14eb0*/  ISETP.GE.AND P6, PT, R19, R2, PT ;  /* 0x000000021300720c */ /* 0x002fda0003fc6270 */
[----:B------:R-:W-:Y:S05]  /*14ec0*/  @P6 BRA `(.L_x_12139) ;  /* 0x0000000400d86947 */ /* 0x000fea0003800000 */
[----:B0-----:R-:W0:Y:S01]  /*14ed0*/  S2R R3, SR_TID.X ;  /* 0x0000000000037919 */ /* 0x001e220000002100 */
[----:B------:R-:W-:Y:S01]  /*14ee0*/  BSSY B0, `(.L_x_12140) ;  /* 0x000000a000007945 */ /* 0x000fe20003800000 */
[----:B------:R-:W-:Y:S01]  /*14ef0*/  IMAD.MOV.U32 R17, RZ, RZ, RZ ;  /* 0x000000ffff117224 */ /* 0x000fe200078e00ff */
[----:B0-----:R-:W-:-:S05]  /*14f00*/  LOP3.LUT R3, R3, 0x1f, RZ, 0xc0, !PT ;  /* 0x0000001f03037812 */ /* 0x001fca00078ec0ff */
[----:B------:R-:W-:-:S05]  /*14f10*/  IMAD.IADD R7, R19, 0x1, R3 ;  /* 0x0000000113077824 */ /* 0x000fca00078e0203 */
[----:B------:R-:W-:-:S13]  /*14f20*/  ISETP.GE.OR P6, PT, R7, R2, !P0 ;  /* 0x000000020700720c */ /* 0x000fda00047c6670 */
[----:B------:R-:W-:Y:S05]  /*14f30*/  @P6 BRA `(.L_x_12141) ;  /* 0x0000000000106947 */ /* 0x000fea0003800000 */
[----:B------:R-:W0:Y:S01]  /*14f40*/  LDC.64 R2, c[0x0][0xc80] ;  /* 0x00032000ff027b82 */ /* 0x000e220000000a00 */
[----:B------:R-:W-:Y:S01]  /*14f50*/  ULDC.64 UR4, c[0x0][0x208] ;  /* 0x0000820000047ab9 */ /* 0x000fe20000000a00 */
[----:B0-----:R-:W-:-:S05]  /*14f60*/  IMAD.WIDE R2, R7, 0x4, R2 ;  /* 0x0000000407027825 */ /* 0x001fca00078e0202 */
[----:B------:R0:W5:Y:S02]  /*14f70*/  LDG.E R17, desc[UR4][R2.64] ;  /* 0x0000000402117981 */ /* 0x000164000c1e1900 */
.L_x_12141:
[----:B------:R-:W-:Y:S05]  /*14f80*/  BSYNC B0 ;  /* 0x0000000000007941 */ /* 0x000fea0003800000 */
.L_x_12140:
[----:B------:R-:W-:-:S03]  /*14f90*/  UMOV UR4, 0xffffffff ;  /* 0xffffffff00047882 */ /* 0x000fc60000000000 */
[----:B------:R-:W-:Y:S05]  /*14fa0*/  BRA.DIV UR4, `(.L_x_12142) ;  /* 0x0000001e04d87947 */ /* 0x000fea000b800000 */
[----:B-----5:R-:W1:Y:S02]  /*14fb0*/  SHFL.UP PT, R14, R17, 0x1, RZ ;  /* 0x04200000110e7989 */ /* 0x020e6400000e00ff */
        /* <DEDUP_REMOVED lines=15> */
.L_x_12207:
[----:B------:R-:W-:Y:S02]  /*150b0*/  ULDC UR4, c[0x0][0xc38] ;  /* 0x00030e0000047ab9 */ /* 0x000fe40000000800 */
[----:B------:R-:W-:-:S04]  /*150c0*/  IMAD.U32 R4, RZ, RZ, UR4 ;  /* 0x00000004ff047e24 */ /* 0x000fc8000f8e00ff */
[----:B-1----:R-:W-:-:S04]  /*150d0*/  IMAD R14, R14, R4, RZ ;  /* 0x000000040e0e7224 */ /* 0x002fc800078e02ff */
[----:B------:R-:W-:-:S05]  /*150e0*/  IMAD.IADD R5, R14, 0x1, R5 ;  /* 0x000000010e057824 */ /* 0x000fca00078e0205 */
[----:B------:R-:W-:-:S13]  /*150f0*/  ISETP.GT.AND P6, PT, R5, R0, PT ;  /* 0x000000000500720c */ /* 0x000fda0003fc4270 */
[----:B------:R-:W-:Y:S05]  /*15100*/  @!P6 BRA `(.L_x_12143) ;  /* 0xfffffffc0060e947 */ /* 0x000fea000383ffff */
.L_x_12138:
        /* <DEDUP_REMOVED lines=8> */
.L_x_12211:
[----:B------:R-:W-:Y:S01]  /*15190*/  ISETP.NE.AND P0, PT, R2, RZ, PT ;  /* 0x000000ff0200720c */ /* 0x000fe20003f05270 */
[----:B------:R-:W-:-:S12]  /*151a0*/  IMAD.MOV.U32 R14, RZ, RZ, RZ ;  /* 0x000000ffff0e7224 */ /* 0x000fd800078e00ff */
[----:B------:R-:W-:Y:S05]  /*151b0*/  @!P0 BRA `(.L_x_12145) ;  /* 0x0000000000108947 */ /* 0x000fea0003800000 */
[----:B------:R-:W-:Y:S01]  /*151c0*/  UMOV UR4, 0xffffffff ;  /* 0xffffffff00047882 */ /* 0x000fe20000000000 */
[----:B------:R-:W-:Y:S02]  /*151d0*/  VIADD R12, R6, 0xffffffff ;  /* 0xffffffff060c7836 */ /* 0x000fe40000000000 */
[----:B------:R-:W-:Y:S05]  /*151e0*/  BRA.DIV UR4, `(.L_x_12146) ;  /* 0x00000022044c7947 */ /* 0x000fea000b800000 */
[----:B------:R3:W4:Y:S02]  /*151f0*/  SHFL.IDX PT, R14, R3, R12, 0x1f ;  /* 0x00001f0c030e7589 */ /* 0x00072400000e0000 */
.L_x_12145:
[----:B0--3--:R-:W0:Y:S01]  /*15200*/  LDC.64 R2, c[0x0][0xc90] ;  /* 0x00032400ff027b82 */ /* 0x009e220000000a00 */
[----:B------:R-:W-:Y:S01]  /*15210*/  IMAD.IADD R19, R6, 0x1, R19 ;  /* 0x0000000106137824 */ /* 0x000fe200078e0213 */
[----:B------:R-:W-:-:S03]  /*15220*/  ULDC.64 UR4, c[0x0][0x208] ;  /* 0x0000820000047ab9 */ /* 0x000fc60000000a00 */
[----:B0-----:R-:W-:-:S05]  /*15230*/  IMAD.WIDE R2, R19, 0x4, R2 ;  /* 0x0000000413027825 */ /* 0x001fca00078e0202 */
[----:B-1----:R0:W2:Y:S01]  /*15240*/  LDG.E R6, desc[UR4][R2.64] ;  /* 0x0000000402067981 */ /* 0x0020a2000c1e1900 */
[----:B----4-:R-:W-:-:S04]  /*15250*/  IMAD R16, R14, R4, R16 ;  /* 0x000000040e107224 */ /* 0x010fc800078e0210 */
[----:B------:R-:W-:Y:S02]  /*15260*/  IMAD.IADD R0, R0, 0x1, -R16 ;  /* 0x0000000100007824 */ /* 0x000fe400078e0a10 */
[----:B0-----:R-:W-:Y:S02]  /*15270*/  IMAD.MOV.U32 R2, RZ, RZ, RZ ;  /* 0x000000ffff027224 */ /* 0x001fe400078e00ff */
[----:B--2---:R-:W-:-:S05]  /*15280*/  IMAD R5, R17, R6, RZ ;  /* 0x0000000611057224 */ /* 0x004fca00078e02ff */
[----:B------:R-:W-:-:S04]  /*15290*/  IABS R7, R5 ;  /* 0x0000000500077213 */ /* 0x000fc80000000000 */
[----:B------:R-:W0:Y:S08]  /*152a0*/  I2F.RP R8, R7 ;  /* 0x0000000700087306 */ /* 0x000e300000209400 */
[----:B0-----:R-:W0:Y:S02]  /*152b0*/  MUFU.RCP R8, R8 ;  /* 0x0000000800087308 */ /* 0x001e240000001000 */
[----:B0-----:R-:W-:Y:S01]  /*152c0*/  VIADD R9, R8, 0xffffffe ;  /* 0x0ffffffe08097836 */ /* 0x001fe20000000000 */
        /* <DEDUP_REMOVED lines=54> */
.L_x_12139:
[----:B------:R-:W-:Y:S01]  /*15630*/  UMOV UR4, URZ ;  /* 0x0000003f00047c82 */ /* 0x000fe20008000000 */
[----:B------:R-:W-:Y:S01]  /*15640*/  UMOV UR5, URZ ;  /* 0x0000003f00057c82 */ /* 0x000fe20008000000 */
[----:B------:R-:W-:Y:S01]  /*15650*/  ULDC UR6, c[0x0][0xc3c] ;  /* 0x00030f0000067ab9 */ /* 0x000fe20000000800 */
[----:B------:R-:W-:Y:S02]  /*15660*/  IMAD.MOV.U32 R16, RZ, RZ, R0 ;  /* 0x000000ffff107224 */ /* 0x000fe400078e0000 */
[----:B------:R-:W-:Y:S02]  /*15670*/  IMAD.U32 R17, RZ, RZ, UR4 ;  /* 0x00000004ff117e24 */ /* 0x000fe4000f8e00ff */
[----:B------:R-:W-:Y:S02]  /*15680*/  IMAD.U32 R18, RZ, RZ, UR5 ;  /* 0x00000005ff127e24 */ /* 0x000fe4000f8e00ff */
[----:B------:R-:W-:-:S07]  /*15690*/  IMAD.U32 R19, RZ, RZ, UR6 ;  /* 0x00000006ff137e24 */ /* 0x000fce000f8e00ff */
.L_x_12147:
        /* <DEDUP_REMOVED lines=10> */
.L_x_12136:
[----:B------:R-:W-:Y:S02]  /*15740*/  ULDC UR4, c[0x0][0xc3c] ;  /* 0x00030f0000047ab9 */ /* 0x000fe40000000800 */
[----:B--2---:R-:W-:-:S13]  /*15750*/  ISETP.GE.AND P0, PT, R19, UR4, PT ;  /* 0x0000000413007c0c */ /* 0x004fda000bf06270 */
[----:B------:R-:W-:Y:S05]  /*15760*/  @!P0 BRA `(.L_x_12148) ;  /* 0xffffffac00208947 */ /* 0x000fea000383ffff */
[----:B------:R-:W-:Y:S05]  /*15770*/  BSYNC B8 ;  /* 0x0000000000087941 */ /* 0x000fea0003800000 */
.L_x_12044:
        /* <DEDUP_REMOVED lines=12> */
.L_x_12214:
[----:B------:R-:W-:Y:S05]  /*15840*/  BSYNC B0 ;  /* 0x0000000000007941 */ /* 0x000fea0003800000 */
.L_x_12149:
[----:B------:R-:W-:-:S03]  /*15850*/  UMOV UR4, 0xffffffff ;  /* 0xffffffff00047882 */ /* 0x000fc60000000000 */
[----:B------:R-:W-:Y:S05]  /*15860*/  BRA.DIV UR4, `(.L_x_12151) ;  /* 0x0000001a04e47947 */ /* 0x000fea000b800000 */
[----:B0-----:R-:W0:Y:S02]  /*15870*/  S2R R0, SR_TID.X ;  /* 0x0000000000007919 */ /* 0x001e240000002100 */
[----:B0-----:R-:W-:-:S04]  /*15880*/  SHF.R.U32.HI R0, RZ, 0x5, R0 ;  /* 0x00000005ff007819 */ /* 0x001fc80000011600 */
[----:B------:R-:W-:-:S05]  /*15890*/  LOP3.LUT R0, R0, 0x3, RZ, 0xc0, !PT ;  /* 0x0000000300007812 */ /* 0x000fca00078ec0ff */
[----:B------:R0:W2:Y:S02]  /*158a0*/  SHFL.IDX PT, R14, R0, RZ, 0x1f ;  /* 0x00001fff000e7589 */ /* 0x0000a400000e0000 */
.L_x_12217:
[----:B--2---:R-:W-:Y:S01]  /*158b0*/  ISETP.NE.AND P0, PT, R14, RZ, PT ;  /* 0x000000ff0e00720c */ /* 0x004fe20003f05270 */
[----:B------:R-:W-:-:S12]  /*158c0*/  BSSY B0, `(.L_x_12152) ;  /* 0x0000026000007945 */ /* 0x000fd80003800000 */
[----:B------:R-:W-:Y:S05]  /*158d0*/  @P0 BRA `(.L_x_12153) ;  /* 0x0000000000900947 */ /* 0x000fea0003800000 */
[----:B------:R-:W-:-:S03]  /*158e0*/  UMOV UR4, 0xffffffff ;  /* 0xffffffff00047882 */ /* 0x000fc60000000000 */
[----:B------:R-:W-:Y:S05]  /*158f0*/  BRA.DIV UR4, `(.L_x_12154) ;  /* 0x0000001a04f47947 */ /* 0x000fea000b800000 */
[----:B------:R-:W-:-:S13]  /*15900*/  ELECT P6, URZ, PT ;  /* 0x00000000003f782f */ /* 0x000fda00038c0000 */
.L_x_12220:
[----:B------:R-:W-:Y:S05]  /*15910*/  @!P6 BRA `(.L_x_12153) ;  /* 0x000000000080e947 */ /* 0x000fea0003800000 */
[----:B0-----:R-:W2:Y:S02]  /*15920*/  LDL R0, [R1+0x34] ;  /* 0x0000340001007983 */ /* 0x001ea40000100800 */
[----:B--2---:R-:W-:-:S13]  /*15930*/  R2UR UR4, R0 ;  /* 0x00000000000472ca */ /* 0x004fda00000e0000 */
[----:B------:R-:W-:-:S06]  /*15940*/  ULOP3.LUT UR4, UR4, 0x2, URZ, 0xfc, !UPT ;  /* 0x0000000204047892 */ /* 0x000fcc000f8efc3f */
[----:B------:R-:W-:-:S05]  /*15950*/  IMAD.U32 R0, RZ, RZ, UR4 ;  /* 0x00000004ff007e24 */ /* 0x000fca000f8e00ff */
[----:B------:R-:W-:-:S13]  /*15960*/  ISETP.NE.AND P2, PT, R0, 0x3, PT ;  /* 0x000000030000780c */ /* 0x000fda0003f45270 */
[----:B------:R-:W-:Y:S05]  /*15970*/  @!P2 BRA `(.L_x_12155) ;  /* 0x000000000004a947 */ /* 0x000fea0003800000 */
[----:B------:R-:W-:Y:S01]  /*15980*/  BPT.TRAP 0x1 ;  /* 0x000000040000795c */ /* 0x000fe20000300000 */
.L_x_12155:
        /* <DEDUP_REMOVED lines=12> */
.L_x_12221:
[----:B------:R-:W2:Y:S02]  /*15a50*/  SYNCS.PHASECHK.TRANS64.TRYWAIT P0, [R7+URZ], R2 ;  /* 0x00000002070075a7 */ /* 0x000ea4000800017f */
[----:B--2---:R-:W-:Y:S05]  /*15a60*/  @!P0 BRA `(.L_x_12157) ;  /* 0x0000001800cc8947 */ /* 0x004fea0003800000 */
.L_x_12222:
[----:B------:R-:W-:Y:S05]  /*15a70*/  @!P2 BRA `(.L_x_12158) ;  /* 0x000000000004a947 */ /* 0x000fea0003800000 */
[----:B------:R-:W-:Y:S01]  /*15a80*/  BPT.TRAP 0x1 ;  /* 0x000000040000795c */ /* 0x000fe20000300000 */
.L_x_12158:
[----:B------:R-:W-:-:S04]  /*15a90*/  VIADD R0, R9, 0x31c60 ;  /* 0x00031c6009007836 */ /* 0x000fc80000000000 */
[----:B------:R-:W-:-:S04]  /*15aa0*/  IMAD R4, R23, 0x8, R0 ;  /* 0x0000000817047824 */ /* 0x000fc800078e0200 */
[----:B------:R-:W4:Y:S02]  /*15ab0*/  SYNCS.PHASECHK.TRANS64.TRYWAIT P0, [R4+URZ], R3 ;  /* 0x00000003040075a7 */ /* 0x000f24000800017f */
[----:B----4-:R-:W-:Y:S05]  /*15ac0*/  @!P0 BRA `(.L_x_12159) ;  /* 0x0000001800c88947 */ /* 0x010fea0003800000 */
.L_x_12223:
[----:B------:R-:W-:-:S07]  /*15ad0*/  IMAD R5, R5, 0x8, R0 ;  /* 0x0000000805057824 */ /* 0x000fce00078e0200 */
.L_x_12160:
[----:B------:R0:W0:Y:S02]  /*15ae0*/  SYNCS.PHASECHK.TRANS64.TRYWAIT P0, [R5+URZ], R2 ;  /* 0x00000002050075a7 */ /* 0x000024000800017f */
[----:B0-----:R-:W-:Y:S05]  /*15af0*/  @!P0 NANOSLEEP.SYNCS 0x989680 ;  /* 0x009896800000895d */ /* 0x001fea0003900000 */
[----:B------:R-:W0:Y:S02]  /*15b00*/  @!P0 SYNCS.PHASECHK.TRANS64 P0, [R5+URZ], R2 ;  /* 0x00000002050085a7 */ /* 0x000e24000800007f */
[----:B0-----:R-:W-:Y:S05]  /*15b10*/  @!P0 BRA `(.L_x_12160) ;  /* 0xfffffffc00f08947 */ /* 0x001fea000383ffff */
.L_x_12153:
[----:B------:R-:W-:Y:S05]  /*15b20*/  BSYNC B0 ;  /* 0x0000000000007941 */ /* 0x000fea0003800000 */
.L_x_12152:
[----:B------:R-:W-:Y:S05]  /*15b30*/  EXIT ;  /* 0x000000000000794d */ /* 0x000fea0003800000 */
.L_x_11994:
[----:B0-----:R-:W-:-:S04]  /*15b40*/  IMAD.U32 R3, RZ, RZ, UR37 ;  /* 0x00000025ff037e24 */ /* 0x001fc8000f8e00ff */
[----:B------:R0:W1:Y:S03]  /*15b50*/  SYNCS.PHASECHK.TRANS64.TRYWAIT P1, [R3+URZ+0x31c00], R0 ;  /* 0x031c0000030075a7 */ /* 0x000066000802017f */
[----:B-1----:R-:W-:Y:S05]  /*15b60*/  @!P1 NANOSLEEP.SYNCS 0x989680 ;  /* 0x009896800000995d */ /* 0x002fea0003900000 */
[----:B------:R-:W1:Y:S02]  /*15b70*/  @!P1 SYNCS.PHASECHK.TRANS64 P1, [R3+URZ+0x31c00], R0 ;  /* 0x031c0000030095a7 */ /* 0x000e64000802007f */
[----:B-1----:R-:W-:Y:S05]  /*15b80*/  @!P1 BRA `(.L_x_11994) ;  /* 0xfffffffc00ec9947 */ /* 0x002fea000383ffff */
[----:B------:R-:W-:Y:S05]  /*15b90*/  BRA `(.L_x_12161) ;  /* 0xfffffebc00c87947 */ /* 0x000fea000383ffff */
.L_x_11998:
[----:B-1----:R1:W2:Y:S02]  /*15ba0*/  SYNCS.PHASECHK.TRANS64.TRYWAIT P2, [R3+URZ+0x31c30], R0 ;  /* 0x031c3000030075a7 */ /* 0x0022a4000804017f */
[----:B--2---:R-:W-:Y:S05]  /*15bb0*/  @!P2 NANOSLEEP.SYNCS 0x989680 ;  /* 0x009896800000a95d */ /* 0x004fea0003900000 */
[----:B------:R-:W2:Y:S02]  /*15bc0*/  @!P2 SYNCS.PHASECHK.TRANS64 P2, [R3+URZ+0x31c30], R0 ;  /* 0x031c30000300a5a7 */ /* 0x000ea4000804007f */
[----:B--2---:R-:W-:Y:S05]  /*15bd0*/  @!P2 BRA `(.L_x_11998) ;  /* 0xfffffffc00f0a947 */ /* 0x004fea000383ffff */
[----:B------:R-:W-:Y:S05]  /*15be0*/  BRA `(.L_x_11997) ;  /* 0xfffffebc00ec7947 */ /* 0x000fea000383ffff */
.L_x_12003:
[----:B-1----:R-:W-:-:S04]  /*15bf0*/  IMAD.U32 R5, RZ, RZ, UR4 ;  /* 0x00000004ff057e24 */ /* 0x002fc8000f8e00ff */
[----:B------:R1:W2:Y:S03]  /*15c00*/  SYNCS.PHASECHK.TRANS64.TRYWAIT P3, [R5+URZ+0x31c30], R0 ;  /* 0x031c3000050075a7 */ /* 0x0002a6000806017f */
[----:B--2---:R-:W-:Y:S05]  /*15c10*/  @!P3 NANOSLEEP.SYNCS 0x989680 ;  /* 0x009896800000b95d */ /* 0x004fea0003900000 */
[----:B------:R-:W2:Y:S02]  /*15c20*/  @!P3 SYNCS.PHASECHK.TRANS64 P3, [R5+URZ+0x31c30], R0 ;  /* 0x031c30000500b5a7 */ /* 0x000ea4000806007f */
[----:B--2---:R-:W-:Y:S05]  /*15c30*/  @!P3 BRA `(.L_x_12003) ;  /* 0xfffffffc00ecb947 */ /* 0x004fea000383ffff */
[----:B------:R-:W-:Y:S05]  /*15c40*/  BRA `(.L_x_12000) ;  /* 0xfffffef800607947 */ /* 0x000fea000383ffff */
.L_x_12007:
[----:B-1----:R-:W-:-:S04]  /*15c50*/  IMAD.U32 R5, RZ, RZ, UR4 ;  /* 0x00000004ff057e24 */ /* 0x002fc8000f8e00ff */
[----:B------:R1:W2:Y:S03]  /*15c60*/  SYNCS.PHASECHK.TRANS64.TRYWAIT P3, [R5+URZ+0x31c50], R0 ;  /* 0x031c5000050075a7 */ /* 0x0002a6000806017f */
[----:B--2---:R-:W-:Y:S05]  /*15c70*/  @!P3 NANOSLEEP.SYNCS 0x989680 ;  /* 0x009896800000b95d */ /* 0x004fea0003900000 */
[----:B------:R-:W2:Y:S02]  /*15c80*/  @!P3 SYNCS.PHASECHK.TRANS64 P3, [R5+URZ+0x31c50], R0 ;  /* 0x031c50000500b5a7 */ /* 0x000ea4000806007f */
[----:B--2---:R-:W-:Y:S05]  /*15c90*/  @!P3 BRA `(.L_x_12007) ;  /* 0xfffffffc00ecb947 */ /* 0x004fea000383ffff */
[----:B------:R-:W-:Y:S05]  /*15ca0*/  BRA `(.L_x_12004) ;  /* 0xffffff0c00fc7947 */ /* 0x000fea000383ffff */
.L_x_12013:
[----:B-1----:R-:W-:-:S04]  /*15cb0*/  IMAD.U32 R5, RZ, RZ, UR4 ;  /* 0x00000004ff057e24 */ /* 0x002fc8000f8e00ff */
[----:B------:R1:W2:Y:S03]  /*15cc0*/  SYNCS.PHASECHK.TRANS64.TRYWAIT P2, [R5+URZ+0x31c30], R0 ;  /* 0x031c3000050075a7 */ /* 0x0002a6000804017f */
[----:B--2---:R-:W-:Y:S05]  /*15cd0*/  @!P2 NANOSLEEP.SYNCS 0x989680 ;  /* 0x009896800000a95d */ /* 0x004fea0003900000 */
[----:B------:R-:W2:Y:S02]  /*15ce0*/  @!P2 SYNCS.PHASECHK.TRANS64 P2, [R5+URZ+0x31c30], R0 ;  /* 0x031c30000500a5a7 */ /* 0x000ea4000804007f */
[----:B--2---:R-:W-:Y:S05]  /*15cf0*/  @!P2 BRA `(.L_x_12013) ;  /* 0xfffffffc00eca947 */ /* 0x004fea000383ffff */
[----:B------:R-:W-:Y:S05]  /*15d00*/  BRA `(.L_x_12010) ;  /* 0xffffff3800bc7947 */ /* 0x000fea000383ffff */
.L_x_12017:
[----:B-1----:R-:W-:-:S04]  /*15d10*/  IMAD.U32 R5, RZ, RZ, UR4 ;  /* 0x00000004ff057e24 */ /* 0x002fc8000f8e00ff */
[----:B------:R1:W2:Y:S03]  /*15d20*/  SYNCS.PHASECHK.TRANS64.TRYWAIT P2, [R5+URZ+0x31c50], R0 ;  /* 0x031c5000050075a7 */ /* 0x0002a6000804017f */
[----:B--2---:R-:W-:Y:S05]  /*15d30*/  @!P2 NANOSLEEP.SYNCS 0x989680 ;  /* 0x009896800000a95d */ /* 0x004fea0003900000 */
[----:B------:R-:W2:Y:S02]  /*15d40*/  @!P2 SYNCS.PHASECHK.TRANS64 P2, [R5+URZ+0x31c50], R0 ;  /* 0x031c50000500a5a7 */ /* 0x000ea4000804007f */
[----:B--2---:R-:W-:Y:S05]  /*15d50*/  @!P2 BRA `(.L_x_12017) ;  /* 0xfffffffc00eca947 */ /* 0x004fea000383ffff */
[----:B------:R-:W-:Y:S05]  /*15d60*/  BRA `(.L_x_12014) ;  /* 0xffffff5000587947 */ /* 0x000fea000383ffff */
.L_x_12022:
[----:B-1----:R-:W-:-:S04]  /*15d70*/  IMAD.U32 R7, RZ, RZ, UR6 ;  /* 0x00000006ff077e24 */ /* 0x002fc8000f8e00ff */
[----:B------:R1:W3:Y:S03]  /*15d80*/  SYNCS.PHASECHK.TRANS64.TRYWAIT P0, [R7+URZ+0x31c50], R6 ;  /* 0x031c5006070075a7 */ /* 0x0002e6000800017f */
[----:B---3--:R-:W-:Y:S05]  /*15d90*/  @!P0 NANOSLEEP.SYNCS 0x989680 ;  /* 0x009896800000895d */ /* 0x008fea0003900000 */
[----:B------:R-:W3:Y:S02]  /*15da0*/  @!P0 SYNCS.PHASECHK.TRANS64 P0, [R7+URZ+0x31c50], R6 ;  /* 0x031c5006070085a7 */ /* 0x000ee4000800007f */
[----:B---3--:R-:W-:Y:S05]  /*15db0*/  @!P0 BRA `(.L_x_12022) ;  /* 0xfffffffc00ec8947 */ /* 0x008fea000383ffff */
[----:B------:R-:W-:Y:S05]  /*15dc0*/  BRA `(.L_x_12021) ;  /* 0xffffff7000387947 */ /* 0x000fea000383ffff */
.L_x_12056:
        /* <DEDUP_REMOVED lines=11> */
.L_x_12163:
[----:B------:R-:W-:Y:S05]  /*15e80*/  BSYNC B0 ;  /* 0x0000000000007941 */ /* 0x000fea0003800000 */
.L_x_12162:
[----:B------:R-:W-:Y:S05]  /*15e90*/  BRA `(.L_x_12164) ;  /* 0xffffffb000547947 */ /* 0x000fea000383ffff */
.L_x_12058:
[----:B------:R-:W-:Y:S01]  /*15ea0*/  BSSY B0, `(.L_x_12165) ;  /* 0x0000006000007945 */ /* 0x000fe20003800000 */
[----:B------:R-:W-:-:S07]  /*15eb0*/  IMAD.MOV.U32 R15, RZ, RZ, -0x1 ;  /* 0xffffffffff0f7424 */ /* 0x000fce00078e00ff */
[----:B012---:R-:W-:Y:S05]  /*15ec0*/  WARPSYNC.COLLECTIVE R15, `(.L_x_12166) ;  /* 0x000000000f0c7348 */ /* 0x007fea0003c00000 */
[----:B------:R-:W-:Y:S02]  /*15ed0*/  ELECT P6, UR62, PT ;  /* 0x00000000003e782f */ /* 0x000fe400038c0000 */
[----:B------:R-:W-:Y:S01]  /*15ee0*/  MOV R14, UR62 ;  /* 0x0000003e000e7c02 */ /* 0x000fe20008000f00 */
[----:B012---:R-:W-:Y:S10]  /*15ef0*/  ENDCOLLECTIVE ;  /* 0x000000000000791b */ /* 0x007ff40003800000 */
.L_x_12166:
[----:B------:R-:W-:Y:S05]  /*15f00*/  BSYNC B0 ;  /* 0x0000000000007941 */ /* 0x000fea0003800000 */
.L_x_12165:
[----:B------:R-:W-:Y:S05]  /*15f10*/  BRA `(.L_x_12167) ;  /* 0xffffffb000547947 */ /* 0x000fea000383ffff */
.L_x_12060:
[----:B--2---:R2:W3:Y:S02]  /*15f20*/  SYNCS.PHASECHK.TRANS64.TRYWAIT P0, [R0+URZ+0x31c40], R2 ;  /* 0x031c4002000075a7 */ /* 0x0044e4000800017f */
[----:B---3--:R-:W-:Y:S05]  /*15f30*/  @!P0 NANOSLEEP.SYNCS 0x989680 ;  /* 0x009896800000895d */ /* 0x008fea0003900000 */
[----:B------:R-:W3:Y:S02]  /*15f40*/  @!P0 SYNCS.PHASECHK.TRANS64 P0, [R0+URZ+0x31c40], R2 ;  /* 0x031c4002000085a7 */ /* 0x000ee4000800007f */
[----:B---3--:R-:W-:Y:S05]  /*15f50*/  @!P0 BRA `(.L_x_12060) ;  /* 0xfffffffc00f08947 */ /* 0x008fea000383ffff */
[----:B------:R-:W-:Y:S05]  /*15f60*/  BRA `(.L_x_12168) ;  /* 0xffffffb000a87947 */ /* 0x000fea000383ffff */
.L_x_12064:
        /* <DEDUP_REMOVED lines=12> */
.L_x_12169:
[----:B------:R-:W-:Y:S02]  /*16030*/  IMAD.MOV.U32 R13, RZ, RZ, R0 ;  /* 0x000000ffff0d7224 */ /* 0x000fe400078e0000 */
[----:B------:R-:W-:-:S07]  /*16040*/  IMAD.MOV.U32 R2, RZ, RZ, R14 ;  /* 0x000000ffff027224 */ /* 0x000fce00078e000e */
[----:B------:R-:W-:Y:S05]  /*16050*/  WARPSYNC.COLLECTIVE R15, `(.L_x_12170) ;  /* 0x000000000f087348 */ /* 0x000fea0003c00000 */
[----:B------:R0:W1:Y:S02]  /*16060*/  SHFL.IDX P6, R14, R13, R12, R11 ;  /* 0x0000000c0d0e7389 */ /* 0x00006400000c000b */
[----:B01----:R-:W-:Y:S01]  /*16070*/  ENDCOLLECTIVE ;  /* 0x000000000000791b */ /* 0x003fe20003800000 */
.L_x_12170:
        /* <DEDUP_REMOVED lines=19> */
.L_x_12171:
[----:B------:R-:W-:Y:S02]  /*161b0*/  IMAD.MOV.U32 R13, RZ, RZ, R0 ;  /* 0x000000ffff0d7224 */ /* 0x000fe400078e0000 */
[----:B------:R-:W-:-:S07]  /*161c0*/  IMAD.MOV.U32 R2, RZ, RZ, R14 ;  /* 0x000000ffff027224 */ /* 0x000fce00078e000e */
[----:B------:R-:W-:Y:S05]  /*161d0*/  WARPSYNC.COLLECTIVE R15, `(.L_x_12172) ;  /* 0x000000000f087348 */ /* 0x000fea0003c00000 */
[----:B------:R0:W1:Y:S02]  /*161e0*/  SHFL.IDX P6, R14, R13, R12, R11 ;  /* 0x0000000c0d0e7389 */ /* 0x00006400000c000b */
[----:B01----:R-:W-:Y:S01]  /*161f0*/  ENDCOLLECTIVE ;  /* 0x000000000000791b */ /* 0x003fe20003800000 */
.L_x_12172:
        /* <DEDUP_REMOVED lines=18> */
.L_x_12173:
[----:B------:R-:W-:-:S05]  /*16320*/  VIADD R2, R17, 0x40 ;  /* 0x0000004011027836 */ /* 0x000fca0000000000 */
[----:B------:R-:W-:Y:S01]  /*16330*/  ISETP.GE.AND P3, PT, R2, R5, PT ;  /* 0x000000050200720c */ /* 0x000fe20003f66270 */
[----:B------:R-:W-:Y:S02]  /*16340*/  IMAD.MOV.U32 R13, RZ, RZ, R0 ;  /* 0x000000ffff0d7224 */ /* 0x000fe400078e0000 */
[----:B------:R-:W-:-:S10]  /*16350*/  IMAD.MOV.U32 R2, RZ, RZ, R14 ;  /* 0x000000ffff027224 */ /* 0x000fd400078e000e */
[----:B------:R-:W-:Y:S05]  /*16360*/  WARPSYNC.COLLECTIVE R15, `(.L_x_12174) ;  /* 0x000000000f087348 */ /* 0x000fea0003c00000 */
[----:B------:R0:W1:Y:S02]  /*16370*/  SHFL.IDX P6, R14, R13, R12, R11 ;  /* 0x0000000c0d0e7389 */ /* 0x00006400000c000b */
[----:B01----:R-:W-:Y:S01]  /*16380*/  ENDCOLLECTIVE ;  /* 0x000000000000791b */ /* 0x003fe20003800000 */
.L_x_12174:
        /* <DEDUP_REMOVED lines=18> */
.L_x_12175:
[----:B------:R-:W-:Y:S02]  /*164b0*/  IMAD.MOV.U32 R13, RZ, RZ, R0 ;  /* 0x000000ffff0d7224 */ /* 0x000fe400078e0000 */
[----:B------:R-:W-:-:S05]  /*164c0*/  VIADD R0, R17, 0x60 ;  /* 0x0000006011007836 */ /* 0x000fca0000000000 */
[----:B------:R-:W-:Y:S01]  /*164d0*/  ISETP.GE.AND P3, PT, R0, R5, PT ;  /* 0x000000050000720c */ /* 0x000fe20003f66270 */
[----:B------:R-:W-:-:S12]  /*164e0*/  IMAD.MOV.U32 R4, RZ, RZ, R14 ;  /* 0x000000ffff047224 */ /* 0x000fd800078e000e */
[----:B------:R-:W-:Y:S05]  /*164f0*/  WARPSYNC.COLLECTIVE R15, `(.L_x_12176) ;  /* 0x000000000f087348 */ /* 0x000fea0003c00000 */
[----:B------:R0:W1:Y:S02]  /*16500*/  SHFL.IDX P6, R14, R13, R12, R11 ;  /* 0x0000000c0d0e7389 */ /* 0x00006400000c000b */
[----:B01----:R-:W-:Y:S01]  /*16510*/  ENDCOLLECTIVE ;  /* 0x000000000000791b */ /* 0x003fe20003800000 */
.L_x_12176:
[----:B------:R-:W-:Y:S01]  /*16520*/  ULDC.64 UR4, c[0x0][0x208] ;  /* 0x0000820000047ab9 */ /* 0x000fe20000000a00 */
[----:B------:R-:W-:Y:S02]  /*16530*/  IMAD.MOV.U32 R13, RZ, RZ, R6 ;  /* 0x000000ffff0d7224 */ /* 0x000fe400078e0006 */
[----:B------:R-:W-:Y:S02]  /*16540*/  IMAD.MOV.U32 R12, RZ, RZ, RZ ;  /* 0x000000ffff0c7224 */ /* 0x000fe400078e00ff */
[----:B------:R-:W-:-:S05]  /*16550*/  IMAD.MOV.U32 R2, RZ, RZ, R14 ;  /* 0x000000ffff027224 */ /* 0x000fca00078e000e */
[----:B------:R-:W-:-:S05]  /*16560*/  @!P3 LEA R2, P5, R20, R2, 0x1 ;  /* 0x000000021402b211 */ /* 0x000fca00078a08ff */
[----:B------:R-:W-:-:S05]  /*16570*/  @!P3 IMAD.X R3, RZ, RZ, R4, P5 ;  /* 0x000000ffff03b224 */ /* 0x000fca00028e0604 */
        /* <DEDUP_REMOVED lines=9> */
.L_x_12177:
[----:B------:R-:W-:-:S05]  /*16610*/  VIADD R2, R17, 0x80 ;  /* 0x0000008011027836 */ /* 0x000fca0000000000 */
[----:B------:R-:W-:Y:S01]  /*16620*/  ISETP.GE.AND P3, PT, R2, R5, PT ;  /* 0x000000050200720c */ /* 0x000fe20003f66270 */
[----:B------:R-:W-:Y:S02]  /*16630*/  IMAD.MOV.U32 R13, RZ, RZ, R7 ;  /* 0x000000ffff0d7224 */ /* 0x000fe400078e0007 */
[----:B------:R-:W-:-:S10]  /*16640*/  IMAD.MOV.U32 R0, RZ, RZ, R14 ;  /* 0x000000ffff007224 */ /* 0x000fd400078e000e */
[----:B------:R-:W-:Y:S05]  /*16650*/  WARPSYNC.COLLECTIVE R15, `(.L_x_12178) ;  /* 0x000000000f087348 */ /* 0x000fea0003c00000 */
[----:B------:R0:W1:Y:S02]  /*16660*/  SHFL.IDX P6, R14, R13, R12, R11 ;  /* 0x0000000c0d0e7389 */ /* 0x00006400000c000b */
[----:B01----:R-:W-:Y:S01]  /*16670*/  ENDCOLLECTIVE ;  /* 0x000000000000791b */ /* 0x003fe20003800000 */
.L_x_12178:
        /* <DEDUP_REMOVED lines=17> */
.L_x_12179:
[----:B------:R-:W-:Y:S02]  /*16790*/  IMAD.MOV.U32 R13, RZ, RZ, R7 ;  /* 0x000000ffff0d7224 */ /* 0x000fe400078e0007 */
[----:B------:R-:W-:-:S07]  /*167a0*/  IMAD.MOV.U32 R6, RZ, RZ, R14 ;  /* 0x000000ffff067224 */ /* 0x000fce00078e000e */
[----:B------:R-:W-:Y:S05]  /*167b0*/  WARPSYNC.COLLECTIVE R15, `(.L_x_12180) ;  /* 0x000000000f087348 */ /* 0x000fea0003c00000 */
[----:B------:R0:W1:Y:S02]  /*167c0*/  SHFL.IDX P6, R14, R13, R12, R11 ;  /* 0x0000000c0d0e7389 */ /* 0x00006400000c000b */
[----:B01----:R-:W-:Y:S01]  /*167d0*/  ENDCOLLECTIVE ;  /* 0x000000000000791b */ /* 0x003fe20003800000 */
.L_x_12180:
[----:B------:R-:W-:Y:S05]  /*167e0*/  BRA `(.L_x_12181) ;  /* 0xffffffb800207947 */ /* 0x000fea000383ffff */
.L_x_12067:
[----:B0-----:R0:W1:Y:S02]  /*167f0*/  SYNCS.PHASECHK.TRANS64.TRYWAIT P0, [R22+URZ+0x31c20], R3 ;  /* 0x031c2003160075a7 */ /* 0x001064000800017f */
[----:B-1----:R-:W-:Y:S05]  /*16800*/  @!P0 NANOSLEEP.SYNCS 0x989680 ;  /* 0x009896800000895d */ /* 0x002fea0003900000 */
[----:B------:R-:W1:Y:S02]  /*16810*/  @!P0 SYNCS.PHASECHK.TRANS64 P0, [R22+URZ+0x31c20], R3 ;  /* 0x031c2003160085a7 */ /* 0x000e64000800007f */
[----:B-1----:R-:W-:Y:S05]  /*16820*/  @!P0 BRA `(.L_x_12067) ;  /* 0xfffffffc00f08947 */ /* 0x002fea000383ffff */
[----:B------:R-:W-:Y:S05]  /*16830*/  BRA `(.L_x_12182) ;  /* 0xffffffb800947947 */ /* 0x000fea000383ffff */
.L_x_12076:
[----:B0-----:R0:W2:Y:S02]  /*16840*/  SYNCS.PHASECHK.TRANS64.TRYWAIT P0, [R3+URZ+0x31c40], R2 ;  /* 0x031c4002030075a7 */ /* 0x0010a4000800017f */
[----:B--2---:R-:W-:Y:S05]  /*16850*/  @!P0 NANOSLEEP.SYNCS 0x989680 ;  /* 0x009896800000895d */ /* 0x004fea0003900000 */
[----:B------:R-:W2:Y:S02]  /*16860*/  @!P0 SYNCS.PHASECHK.TRANS64 P0, [R3+URZ+0x31c40], R2 ;  /* 0x031c4002030085a7 */ /* 0x000ea4000800007f */
[----:B--2---:R-:W-:Y:S05]  /*16870*/  @!P0 BRA `(.L_x_12076) ;  /* 0xfffffffc00f08947 */ /* 0x004fea000383ffff */
[----:B------:R-:W-:Y:S05]  /*16880*/  BRA `(.L_x_12183) ;  /* 0xffffffbc00407947 */ /* 0x000fea000383ffff */
.L_x_12083:
[----:B0-----:R0:W1:Y:S02]  /*16890*/  SYNCS.PHASECHK.TRANS64.TRYWAIT P0, [R3+URZ+0x60], R2 ;  /* 0x00006002030075a7 */ /* 0x001064000800017f */
[----:B-1----:R-:W-:Y:S05]  /*168a0*/  @!P0 NANOSLEEP.SYNCS 0x989680 ;  /* 0x009896800000895d */ /* 0x002fea0003900000 */
[----:B------:R-:W1:Y:S02]  /*168b0*/  @!P0 SYNCS.PHASECHK.TRANS64 P0, [R3+URZ+0x60], R2 ;  /* 0x00006002030085a7 */ /* 0x000e64000800007f */
[----:B-1----:R-:W-:Y:S05]  /*168c0*/  @!P0 BRA `(.L_x_12083) ;  /* 0xfffffffc00f08947 */ /* 0x002fea000383ffff */
[----:B------:R-:W-:Y:S05]  /*168d0*/  BRA `(.L_x_12184) ;  /* 0xffffffc0004c7947 */ /* 0x000fea000383ffff */
.L_x_12093:
[----:B0-----:R0:W2:Y:S02]  /*168e0*/  SYNCS.PHASECHK.TRANS64.TRYWAIT P0, [R3+URZ+0x31c40], R2 ;  /* 0x031c4002030075a7 */ /* 0x0010a4000800017f */
[----:B--2---:R-:W-:Y:S05]  /*168f0*/  @!P0 NANOSLEEP.SYNCS 0x989680 ;  /* 0x009896800000895d */ /* 0x004fea0003900000 */
[----:B------:R-:W2:Y:S02]  /*16900*/  @!P0 SYNCS.PHASECHK.TRANS64 P0, [R3+URZ+0x31c40], R2 ;  /* 0x031c4002030085a7 */ /* 0x000ea4000800007f */
[----:B--2---:R-:W-:Y:S05]  /*16910*/  @!P0 BRA `(.L_x_12093) ;  /* 0xfffffffc00f08947 */ /* 0x004fea000383ffff */
[----:B------:R-:W-:Y:S05]  /*16920*/  BRA `(.L_x_12185) ;  /* 0xffffffc800007947 */ /* 0x000fea000383ffff */
.L_x_12100:
[----:B0-----:R0:W1:Y:S02]  /*16930*/  SYNCS.PHASECHK.TRANS64.TRYWAIT P0, [R12+URZ+0x60], R27 ;  /* 0x0000601b0c0075a7 */ /* 0x001064000800017f */
[----:B-1----:R-:W-:Y:S05]  /*16940*/  @!P0 NANOSLEEP.SYNCS 0x989680 ;  /* 0x009896800000895d */ /* 0x002fea0003900000 */
[----:B------:R-:W1:Y:S02]  /*16950*/  @!P0 SYNCS.PHASECHK.TRANS64 P0, [R12+URZ+0x60], R27 ;  /* 0x0000601b0c0085a7 */ /* 0x000e64000800007f */
[----:B-1----:R-:W-:Y:S05]  /*16960*/  @!P0 BRA `(.L_x_12100) ;  /* 0xfffffffc00f08947 */ /* 0x002fea000383ffff */
[----:B------:R-:W-:Y:S05]  /*16970*/  BRA `(.L_x_12186) ;  /* 0xffffffcc000c7947 */ /* 0x000fea000383ffff */
.L_x_12110:
[----:B0-----:R0:W2:Y:S02]  /*16980*/  SYNCS.PHASECHK.TRANS64.TRYWAIT P0, [R2+URZ+0x31c40], R3 ;  /* 0x031c4003020075a7 */ /* 0x0010a4000800017f */
[----:B--2---:R-:W-:Y:S05]  /*16990*/  @!P0 NANOSLEEP.SYNCS 0x989680 ;  /* 0x009896800000895d */ /* 0x004fea0003900000 */
[----:B------:R-:W2:Y:S02]  /*169a0*/  @!P0 SYNCS.PHASECHK.TRANS64 P0, [R2+URZ+0x31c40], R3 ;  /* 0x031c4003020085a7 */ /* 0x000ea4000800007f */
[----:B--2---:R-:W-:Y:S05]  /*169b0*/  @!P0 BRA `(.L_x_12110) ;  /* 0xfffffffc00f08947 */ /* 0x004fea000383ffff */
[----:B------:R-:W-:Y:S05]  /*169c0*/  BRA `(.L_x_12187) ;  /* 0xffffffd000947947 */ /* 0x000fea000383ffff */
.L_x_12117:
[----:B0-----:R0:W1:Y:S02]  /*169d0*/  SYNCS.PHASECHK.TRANS64.TRYWAIT P0, [R8+URZ+0x60], R2 ;  /* 0x00006002080075a7 */ /* 0x001064000800017f */
[----:B-1----:R-:W-:Y:S05]  /*169e0*/  @!P0 NANOSLEEP.SYNCS 0x989680 ;  /* 0x009896800000895d */ /* 0x002fea0003900000 */
[----:B------:R-:W1:Y:S02]  /*169f0*/  @!P0 SYNCS.PHASECHK.TRANS64 P0, [R8+URZ+0x60], R2 ;  /* 0x00006002080085a7 */ /* 0x000e64000800007f */
[----:B-1----:R-:W-:Y:S05]  /*16a00*/  @!P0 BRA `(.L_x_12117) ;  /* 0xfffffffc00f08947 */ /* 0x002fea000383ffff */
[----:B------:R-:W-:Y:S05]  /*16a10*/  BRA `(.L_x_12188) ;  /* 0xffffffd400a47947 */ /* 0x000fea000383ffff */
.L_x_12129:
[----:B0-----:R0:W1:Y:S02]  /*16a20*/  SYNCS.PHASECHK.TRANS64.TRYWAIT P0, [R3+URZ+0x31c60], R0 ;  /* 0x031c6000030075a7 */ /* 0x001064000800017f */
[----:B-1----:R-:W-:Y:S05]  /*16a30*/  @!P0 NANOSLEEP.SYNCS 0x989680 ;  /* 0x009896800000895d */ /* 0x002fea0003900000 */
[----:B------:R-:W1:Y:S02]  /*16a40*/  @!P0 SYNCS.PHASECHK.TRANS64 P0, [R3+URZ+0x31c60], R0 ;  /* 0x031c6000030085a7 */ /* 0x000e64000800007f */
[----:B-1----:R-:W-:Y:S05]  /*16a50*/  @!P0 BRA `(.L_x_12129) ;  /* 0xfffffffc00f08947 */ /* 0x002fea000383ffff */
[----:B------:R-:W-:Y:S05]  /*16a60*/  BRA `(.L_x_12189) ;  /* 0xffffffdc001c7947 */ /* 0x000fea000383ffff */
.L_x_12137:
        /* <DEDUP_REMOVED lines=8> */
.L_x_12191:
[----:B------:R-:W-:Y:S05]  /*16af0*/  BSYNC B0 ;  /* 0x0000000000007941 */ /* 0x000fea0003800000 */
.L_x_12190:
        /* <DEDUP_REMOVED lines=9> */
.L_x_12192:
[----:B------:R-:W-:Y:S01]  /*16b90*/  ULDC UR4, c[0x0][0xc3c] ;  /* 0x00030f0000047ab9 */ /* 0x000fe20000000800 */
[----:B------:R-:W-:Y:S01]  /*16ba0*/  ULDC.64 UR6, c[0x0][0x208] ;  /* 0x0000820000067ab9 */ /* 0x000fe20000000a00 */
        /* <DEDUP_REMOVED lines=17> */
.L_x_12193:
[----:B------:R-:W-:Y:S01]  /*16cc0*/  IMAD.MOV.U32 R12, RZ, RZ, 0x2 ;  /* 0x00000002ff0c7424 */ /* 0x000fe200078e00ff */
[----:B------:R-:W-:-:S05]  /*16cd0*/  SEL R4, R14, RZ, P1 ;  /* 0x000000ff0e047207 */ /* 0x000fca0000800000 */
[----:B------:R-:W-:-:S04]  /*16ce0*/  IMAD.IADD R4, R17, 0x1, R4 ;  /* 0x0000000111047824 */ /* 0x000fc800078e0204 */
[----:B------:R-:W-:-:S07]  /*16cf0*/  IMAD.MOV.U32 R13, RZ, RZ, R4 ;  /* 0x000000ffff0d7224 */ /* 0x000fce00078e0004 */
[----:B------:R-:W-:Y:S05]  /*16d00*/  WARPSYNC.COLLECTIVE R15, `(.L_x_12194) ;  /* 0x000000000f087348 */ /* 0x000fea0003c00000 */
[----:B------:R0:W1:Y:S02]  /*16d10*/  SHFL.UP P6, R14, R13, R12, R11 ;  /* 0x0400000c0d0e7389 */ /* 0x00006400000c000b */
[----:B01----:R-:W-:Y:S01]  /*16d20*/  ENDCOLLECTIVE ;  /* 0x000000000000791b */ /* 0x003fe20003800000 */
.L_x_12194:
[----:B------:R-:W-:Y:S01]  /*16d30*/  IMAD.MOV.U32 R12, RZ, RZ, 0x4 ;  /* 0x00000004ff0c7424 */ /* 0x000fe200078e00ff */
[----:B------:R-:W-:-:S05]  /*16d40*/  SEL R3, R14, RZ, P2 ;  /* 0x000000ff0e037207 */ /* 0x000fca0001000000 */
[----:B------:R-:W-:-:S04]  /*16d50*/  IMAD.IADD R6, R4, 0x1, R3 ;  /* 0x0000000104067824 */ /* 0x000fc800078e0203 */
[----:B------:R-:W-:-:S07]  /*16d60*/  IMAD.MOV.U32 R13, RZ, RZ, R6 ;  /* 0x000000ffff0d7224 */ /* 0x000fce00078e0006 */
[----:B------:R-:W-:Y:S05]  /*16d70*/  WARPSYNC.COLLECTIVE R15, `(.L_x_12195) ;  /* 0x000000000f087348 */ /* 0x000fea0003c00000 */
[----:B------:R0:W1:Y:S02]  /*16d80*/  SHFL.UP P6, R14, R13, R12, R11 ;  /* 0x0400000c0d0e7389 */ /* 0x00006400000c000b */
[----:B01----:R-:W-:Y:S01]  /*16d90*/  ENDCOLLECTIVE ;  /* 0x000000000000791b */ /* 0x003fe20003800000 */
.L_x_12195:
[----:B------:R-:W-:Y:S01]  /*16da0*/  IMAD.MOV.U32 R12, RZ, RZ, 0x8 ;  /* 0x00000008ff0c7424 */ /* 0x000fe200078e00ff */
[----:B------:R-:W-:-:S05]  /*16db0*/  SEL R3, R14, RZ, P3 ;  /* 0x000000ff0e037207 */ /* 0x000fca0001800000 */
[----:B------:R-:W-:-:S04]  /*16dc0*/  IMAD.IADD R2, R6, 0x1, R3 ;  /* 0x0000000106027824 */ /* 0x000fc800078e0203 */
[----:B------:R-:W-:-:S07]  /*16dd0*/  IMAD.MOV.U32 R13, RZ, RZ, R2 ;  /* 0x000000ffff0d7224 */ /* 0x000fce00078e0002 */
[----:B------:R-:W-:Y:S05]  /*16de0*/  WARPSYNC.COLLECTIVE R15, `(.L_x_12196) ;  /* 0x000000000f087348 */ /* 0x000fea0003c00000 */
[----:B------:R0:W1:Y:S02]  /*16df0*/  SHFL.UP P6, R14, R13, R12, R11 ;  /* 0x0400000c0d0e7389 */ /* 0x00006400000c000b */
[----:B01----:R-:W-:Y:S01]  /*16e00*/  ENDCOLLECTIVE ;  /* 0x000000000000791b */ /* 0x003fe20003800000 */
.L_x_12196:
[----:B------:R-:W-:Y:S01]  /*16e10*/  IMAD.MOV.U32 R12, RZ, RZ, 0x10 ;  /* 0x00000010ff0c7424 */ /* 0x000fe200078e00ff */
[----:B------:R-:W-:-:S05]  /*16e20*/  SEL R3, R14, RZ, P4 ;  /* 0x000000ff0e037207 */ /* 0x000fca0002000000 */
[----:B------:R-:W-:-:S04]  /*16e30*/  IMAD.IADD R3, R2, 0x1, R3 ;  /* 0x0000000102037824 */ /* 0x000fc800078e0203 */
[----:B------:R-:W-:-:S07]  /*16e40*/  IMAD.MOV.U32 R13, RZ, RZ, R3 ;  /* 0x000000ffff0d7224 */ /* 0x000fce00078e0003 */
[----:B------:R-:W-:Y:S05]  /*16e50*/  WARPSYNC.COLLECTIVE R15, `(.L_x_12197) ;  /* 0x000000000f087348 */ /* 0x000fea0003c00000 */
[----:B------:R0:W1:Y:S02]  /*16e60*/  SHFL.UP P6, R14, R13, R12, R11 ;  /* 0x0400000c0d0e7389 */ /* 0x00006400000c000b */
[----:B01----:R-:W-:Y:S01]  /*16e70*/  ENDCOLLECTIVE ;  /* 0x000000000000791b */ /* 0x003fe20003800000 */
.L_x_12197:
        /* <DEDUP_REMOVED lines=8> */
.L_x_12198:
[----:B------:R-:W-:Y:S05]  /*16f00*/  BRA `(.L_x_12199) ;  /* 0xffffffdc00c87947 */ /* 0x000fea000383ffff */
.L_x_12142:
        /* <DEDUP_REMOVED lines=8> */
.L_x_12201:
[----:B------:R-:W-:Y:S05]  /*16f90*/  BSYNC B0 ;  /* 0x0000000000007941 */ /* 0x000fea0003800000 */
.L_x_12200:
        /* <DEDUP_REMOVED lines=8> */
.L_x_12202:
[----:B------:R-:W-:Y:S01]  /*17020*/  IMAD.MOV.U32 R12, RZ, RZ, 0x4 ;  /* 0x00000004ff0c7424 */ /* 0x000fe200078e00ff */
[----:B------:R-:W-:-:S05]  /*17030*/  SEL R2, R14, RZ, P2 ;  /* 0x000000ff0e027207 */ /* 0x000fca0001000000 */
[----:B------:R-:W-:-:S04]  /*17040*/  IMAD.IADD R2, R13, 0x1, R2 ;  /* 0x000000010d027824 */ /* 0x000fc800078e0202 */
[----:B------:R-:W-:-:S07]  /*17050*/  IMAD.MOV.U32 R13, RZ, RZ, R2 ;  /* 0x000000ffff0d7224 */ /* 0x000fce00078e0002 */
[----:B------:R-:W-:Y:S05]  /*17060*/  WARPSYNC.COLLECTIVE R15, `(.L_x_12203) ;  /* 0x000000000f087348 */ /* 0x000fea0003c00000 */
[----:B------:R0:W1:Y:S02]  /*17070*/  SHFL.UP P6, R14, R13, R12, R11 ;  /* 0x0400000c0d0e7389 */ /* 0x00006400000c000b */
[----:B01----:R-:W-:Y:S01]  /*17080*/  ENDCOLLECTIVE ;  /* 0x000000000000791b */ /* 0x003fe20003800000 */
.L_x_12203:
[----:B------:R-:W-:Y:S01]  /*17090*/  IMAD.MOV.U32 R12, RZ, RZ, 0x8 ;  /* 0x00000008ff0c7424 */ /* 0x000fe200078e00ff */
[----:B------:R-:W-:-:S05]  /*170a0*/  SEL R3, R14, RZ, P3 ;  /* 0x000000ff0e037207 */ /* 0x000fca0001800000 */
[----:B------:R-:W-:-:S04]  /*170b0*/  IMAD.IADD R3, R2, 0x1, R3 ;  /* 0x0000000102037824 */ /* 0x000fc800078e0203 */
[----:B------:R-:W-:-:S07]  /*170c0*/  IMAD.MOV.U32 R13, RZ, RZ, R3 ;  /* 0x000000ffff0d7224 */ /* 0x000fce00078e0003 */
[----:B------:R-:W-:Y:S05]  /*170d0*/  WARPSYNC.COLLECTIVE R15, `(.L_x_12204) ;  /* 0x000000000f087348 */ /* 0x000fea0003c00000 */
[----:B------:R0:W1:Y:S02]  /*170e0*/  SHFL.UP P6, R14, R13, R12, R11 ;  /* 0x0400000c0d0e7389 */ /* 0x00006400000c000b */
[----:B01----:R-:W-:Y:S01]  /*170f0*/  ENDCOLLECTIVE ;  /* 0x000000000000791b */ /* 0x003fe20003800000 */
.L_x_12204:
[----:B------:R-:W-:Y:S01]  /*17100*/  IMAD.MOV.U32 R12, RZ, RZ, 0x10 ;  /* 0x00000010ff0c7424 */ /* 0x000fe200078e00ff */
[----:B------:R-:W-:-:S05]  /*17110*/  SEL R4, R14, RZ, P4 ;  /* 0x000000ff0e047207 */ /* 0x000fca0002000000 */
[----:B------:R-:W-:-:S04]  /*17120*/  IMAD.IADD R4, R3, 0x1, R4 ;  /* 0x0000000103047824 */ /* 0x000fc800078e0204 */
[----:B------:R-:W-:-:S07]  /*17130*/  IMAD.MOV.U32 R13, RZ, RZ, R4 ;  /* 0x000000ffff0d7224 */ /* 0x000fce00078e0004 */
[----:B------:R-:W-:Y:S05]  /*17140*/  WARPSYNC.COLLECTIVE R15, `(.L_x_12205) ;  /* 0x000000000f087348 */ /* 0x000fea0003c00000 */
[----:B------:R0:W1:Y:S02]  /*17150*/  SHFL.UP P6, R14, R13, R12, R11 ;  /* 0x0400000c0d0e7389 */ /* 0x00006400000c000b */
[----:B01----:R-:W-:Y:S01]  /*17160*/  ENDCOLLECTIVE ;  /* 0x000000000000791b */ /* 0x003fe20003800000 */
.L_x_12205:
        /* <DEDUP_REMOVED lines=8> */
.L_x_12206:
[----:B------:R-:W-:Y:S05]  /*171f0*/  BRA `(.L_x_12207) ;  /* 0xffffffdc00ac7947 */ /* 0x000fea000383ffff */
.L_x_12144:
[----:B------:R-:W-:Y:S01]  /*17200*/  BSSY B0, `(.L_x_12208) ;  /* 0x0000006000007945 */ /* 0x000fe20003800000 */
[----:B------:R-:W-:Y:S01]  /*17210*/  PLOP3.LUT P6, PT, P6, PT, PT, 0x8, 0x0 ;  /* 0x000000000000781c */ /* 0x000fe200037ce170 */
[----:B------:R-:W-:-:S12]  /*17220*/  IMAD.MOV.U32 R15, RZ, RZ, -0x1 ;  /* 0xffffffffff0f7424 */ /* 0x000fd800078e00ff */
[----:B0-----:R-:W-:Y:S05]  /*17230*/  WARPSYNC.COLLECTIVE R15, `(.L_x_12209) ;  /* 0x000000000f087348 */ /* 0x001fea0003c00000 */
[----:B------:R-:W-:Y:S01]  /*17240*/  VOTE.ANY R14, PT, P6 ;  /* 0x00000000000e7806 */ /* 0x000fe200030e0100 */
[----:B0-----:R-:W-:Y:S06]  /*17250*/  ENDCOLLECTIVE ;  /* 0x000000000000791b */ /* 0x001fec0003800000 */
.L_x_12209:
[----:B------:R-:W-:Y:S05]  /*17260*/  BSYNC B0 ;  /* 0x0000000000007941 */ /* 0x000fea0003800000 */
.L_x_12208:
        /* <DEDUP_REMOVED lines=9> */
.L_x_12210:
[----:B------:R-:W-:Y:S01]  /*17300*/  IMAD.MOV.U32 R17, RZ, RZ, R14 ;  /* 0x000000ffff117224 */ /* 0x000fe200078e000e */
[----:B------:R-:W-:Y:S06]  /*17310*/  BRA `(.L_x_12211) ;  /* 0xffffffdc009c7947 */ /* 0x000fec000383ffff */
.L_x_12146:
[----:B------:R-:W-:Y:S01]  /*17320*/  BSSY B0, `(.L_x_12212) ;  /* 0x0000007000007945 */ /* 0x000fe20003800000 */
[----:B------:R-:W-:Y:S02]  /*17330*/  IMAD.MOV.U32 R13, RZ, RZ, R3 ;  /* 0x000000ffff0d7224 */ /* 0x000fe400078e0003 */
[----:B------:R-:W-:Y:S02]  /*17340*/  IMAD.MOV.U32 R11, RZ, RZ, 0x1f ;  /* 0x0000001fff0b7424 */ /* 0x000fe400078e00ff */
[----:B------:R-:W-:-:S07]  /*17350*/  IMAD.MOV.U32 R15, RZ, RZ, -0x1 ;  /* 0xffffffffff0f7424 */ /* 0x000fce00078e00ff */
[----:B012---:R-:W-:Y:S05]  /*17360*/  WARPSYNC.COLLECTIVE R15, `(.L_x_12213) ;  /* 0x000000000f087348 */ /* 0x007fea0003c00000 */
[----:B------:R3:W4:Y:S02]  /*17370*/  SHFL.IDX P6, R14, R13, R12, R11 ;  /* 0x0000000c0d0e7389 */ /* 0x00072400000c000b */
[----:B01234-:R-:W-:Y:S01]  /*17380*/  ENDCOLLECTIVE ;  /* 0x000000000000791b */ /* 0x01ffe20003800000 */
.L_x_12213:
[----:B------:R-:W-:Y:S05]  /*17390*/  BSYNC B0 ;  /* 0x0000000000007941 */ /* 0x000fea0003800000 */
.L_x_12212:
[----:B------:R-:W-:Y:S05]  /*173a0*/  BRA `(.L_x_12145) ;  /* 0xffffffdc00947947 */ /* 0x000fea000383ffff */
.L_x_12150:
[----:B0-----:R0:W2:Y:S02]  /*173b0*/  SYNCS.PHASECHK.TRANS64.TRYWAIT P0, [R9+URZ+0x31c20], R0 ;  /* 0x031c2000090075a7 */ /* 0x0010a4000800017f */
[----:B--2---:R-:W-:Y:S05]  /*173c0*/  @!P0 NANOSLEEP.SYNCS 0x989680 ;  /* 0x009896800000895d */ /* 0x004fea0003900000 */
[----:B------:R-:W2:Y:S02]  /*173d0*/  @!P0 SYNCS.PHASECHK.TRANS64 P0, [R9+URZ+0x31c20], R0 ;  /* 0x031c2000090085a7 */ /* 0x000ea4000800007f */
[----:B--2---:R-:W-:Y:S05]  /*173e0*/  @!P0 BRA `(.L_x_12150) ;  /* 0xfffffffc00f08947 */ /* 0x004fea000383ffff */
[----:B------:R-:W-:Y:S05]  /*173f0*/  BRA `(.L_x_12214) ;  /* 0xffffffe400107947 */ /* 0x000fea000383ffff */
.L_x_12151:
        /* <DEDUP_REMOVED lines=11> */
.L_x_12216:
[----:B------:R-:W-:Y:S05]  /*174b0*/  BSYNC B0 ;  /* 0x0000000000007941 */ /* 0x000fea0003800000 */
.L_x_12215:
[----:B------:R-:W-:Y:S05]  /*174c0*/  BRA `(.L_x_12217) ;  /* 0xffffffe000f87947 */ /* 0x000fea000383ffff */
.L_x_12154:
[----:B------:R-:W-:Y:S01]  /*174d0*/  BSSY B1, `(.L_x_12218) ;  /* 0x0000006000017945 */ /* 0x000fe20003800000 */
[----:B------:R-:W-:-:S07]  /*174e0*/  IMAD.MOV.U32 R15, RZ, RZ, -0x1 ;  /* 0xffffffffff0f7424 */ /* 0x000fce00078e00ff */
[----:B01-3--:R-:W-:Y:S05]  /*174f0*/  WARPSYNC.COLLECTIVE R15, `(.L_x_12219) ;  /* 0x000000000f0c7348 */ /* 0x00bfea0003c00000 */
[----:B------:R-:W-:Y:S02]  /*17500*/  ELECT P6, UR62, PT ;  /* 0x00000000003e782f */ /* 0x000fe400038c0000 */
[----:B------:R-:W-:Y:S01]  /*17510*/  MOV R14, UR62 ;  /* 0x0000003e000e7c02 */ /* 0x000fe20008000f00 */
[----:B01-3--:R-:W-:Y:S10]  /*17520*/  ENDCOLLECTIVE ;  /* 0x000000000000791b */ /* 0x00bff40003800000 */
.L_x_12219:
[----:B------:R-:W-:Y:S05]  /*17530*/  BSYNC B1 ;  /* 0x0000000000017941 */ /* 0x000fea0003800000 */
.L_x_12218:
[----:B------:R-:W-:Y:S05]  /*17540*/  BRA `(.L_x_12220) ;  /* 0xffffffe000f07947 */ /* 0x000fea000383ffff */
.L_x_12156:
[----:B0-----:R0:W2:Y:S02]  /*17550*/  SYNCS.PHASECHK.TRANS64.TRYWAIT P0, [R6+URZ], R3 ;  /* 0x00000003060075a7 */ /* 0x0010a4000800017f */
[----:B--2---:R-:W-:Y:S05]  /*17560*/  @!P0 NANOSLEEP.SYNCS 0x989680 ;  /* 0x009896800000895d */ /* 0x004fea0003900000 */
[----:B------:R-:W2:Y:S02]  /*17570*/  @!P0 SYNCS.PHASECHK.TRANS64 P0, [R6+URZ], R3 ;  /* 0x00000003060085a7 */ /* 0x000ea4000800007f */
[----:B--2---:R-:W-:Y:S05]  /*17580*/  @!P0 BRA `(.L_x_12156) ;  /* 0xfffffffc00f08947 */ /* 0x004fea000383ffff */
[----:B------:R-:W-:Y:S05]  /*17590*/  BRA `(.L_x_12221) ;  /* 0xffffffe4002c7947 */ /* 0x000fea000383ffff */
.L_x_12157:
[----:B--2---:R2:W4:Y:S02]  /*175a0*/  SYNCS.PHASECHK.TRANS64.TRYWAIT P0, [R7+URZ], R2 ;  /* 0x00000002070075a7 */ /* 0x004524000800017f */
[----:B----4-:R-:W-:Y:S05]  /*175b0*/  @!P0 NANOSLEEP.SYNCS 0x989680 ;  /* 0x009896800000895d */ /* 0x010fea0003900000 */
[----:B------:R-:W4:Y:S02]  /*175c0*/  @!P0 SYNCS.PHASECHK.TRANS64 P0, [R7+URZ], R2 ;  /* 0x00000002070085a7 */ /* 0x000f24000800007f */
[----:B----4-:R-:W-:Y:S05]  /*175d0*/  @!P0 BRA `(.L_x_12157) ;  /* 0xfffffffc00f08947 */ /* 0x010fea000383ffff */
[----:B------:R-:W-:Y:S05]  /*175e0*/  BRA `(.L_x_12222) ;  /* 0xffffffe400207947 */ /* 0x000fea000383ffff */
.L_x_12159:
[----:B----4-:R4:W0:Y:S02]  /*175f0*/  SYNCS.PHASECHK.TRANS64.TRYWAIT P0, [R4+URZ], R3 ;  /* 0x00000003040075a7 */ /* 0x010824000800017f */
[----:B0-----:R-:W-:Y:S05]  /*17600*/  @!P0 NANOSLEEP.SYNCS 0x989680 ;  /* 0x009896800000895d */ /* 0x001fea0003900000 */
[----:B------:R-:W0:Y:S02]  /*17610*/  @!P0 SYNCS.PHASECHK.TRANS64 P0, [R4+URZ], R3 ;  /* 0x00000003040085a7 */ /* 0x000e24000800007f */
[----:B0-----:R-:W-:Y:S05]  /*17620*/  @!P0 BRA `(.L_x_12159) ;  /* 0xfffffffc00f08947 */ /* 0x001fea000383ffff */
[----:B------:R-:W-:Y:S05]  /*17630*/  BRA `(.L_x_12223) ;  /* 0xffffffe400247947 */ /* 0x000fea000383ffff */
.L_x_12224:
        /* <DEDUP_REMOVED lines=12> */
.L_x_15330:


//--------------------- .text._ZN7cutlass13device_kernelIN5flash11enable_sm90INS1_16FlashAttnFwdSm90INS1_25CollectiveMainloopFwdSm90ILi2EN4cute5tupleIJNS5_1CILi1EEES8_S8_EEENS6_IJNS7_ILi192EEENS7_ILi144EEENS7_ILi96EEEEEELi96ENS_10bfloat16_tEfNS_4arch4Sm90ELb1ELb0ELb0ELb1ELb0ELb1ELb0ELb0ELb1ELb1ELb0ELb0EEENS1_21CollectiveEpilogueFwdINS6_IJSA_SC_SB_EEES9_SE_SG_Li384ELb1ELb1ELb0ELb0EEENS1_36VarlenDynamicPersistentTileSchedulerILi192ELi144ELi384ELi128ELb0ELb1ELb1ELb1ELb1ELb1EEEEEEEEEvNT_6ParamsE --------------------------
	.section	.text._ZN7cutlass13device_kernelIN5flash11enable_sm90INS1_16FlashAttnFwdSm90INS1_25CollectiveMainloopFwdSm90ILi2EN4cute5tupleIJNS5_1CILi1EEES8_S8_EEENS6_IJNS7_ILi192EEENS7_ILi144EEENS7_ILi96EEEEEELi96ENS_10bfloat16_tEfNS_4arch4Sm90ELb1ELb0ELb0ELb1ELb0ELb1ELb0ELb0ELb1ELb1ELb0ELb0EEENS1_21CollectiveEpilogueFwdINS6_IJSA_SC_SB_EEES9_SE_SG_Li384ELb1ELb1ELb0ELb0EEENS1_36VarlenDynamicPersistentTileSchedulerILi192ELi144ELi384ELi128ELb0ELb1ELb1ELb1ELb1ELb1EEEEEEEEEvNT_6ParamsE,"ax",@progbits
	.align	128
.text._ZN7cutlass13device_kernelIN5flash11enable_sm90INS1_16FlashAttnFwdSm90INS1_25CollectiveMainloopFwdSm90ILi2EN4cute5tupleIJNS5_1CILi1EEES8_S8_EEENS6_IJNS7_ILi192EEENS7_ILi144EEENS7_ILi96EEEEEELi96ENS_10bfloat16_tEfNS_4arch4Sm90ELb1ELb0ELb0ELb1ELb0ELb1ELb0ELb0ELb1ELb1ELb0ELb0EEENS1_21CollectiveEpilogueFwdINS6_IJSA_SC_SB_EEES9_SE_SG_Li384ELb1ELb1ELb0ELb0EEENS1_36VarlenDynamicPersistentTileSchedulerILi192ELi144ELi384ELi128ELb0ELb1ELb1ELb1ELb1ELb1EEEEEEEEEvNT_6ParamsE:
        .type           _ZN7cutlass13device_kernelIN5flash11enable_sm90INS1_16FlashAttnFwdSm90INS1_25CollectiveMainloopFwdSm90ILi2EN4cute5tupleIJNS5_1CILi1EEES8_S8_EEENS6_IJNS7_ILi192EEENS7_ILi144EEENS7_ILi96EEEEEELi96ENS_10bfloat16_tEfNS_4arch4Sm90ELb1ELb0ELb0ELb1ELb0ELb1ELb0ELb0ELb1ELb1ELb0ELb0EEENS1_21CollectiveEpilogueFwdINS6_IJSA_SC_SB_EEES9_SE_SG_Li384ELb1ELb1ELb0ELb0EEENS1_36VarlenDynamicPersistentTileSchedulerILi192ELi144ELi384ELi128ELb0ELb1ELb1ELb1ELb1ELb1EEEEEEEEEvNT_6ParamsE,@function
        .size           _ZN7cutlass13device_kernelIN5flash11enable_sm90INS1_16FlashAttnFwdSm90INS1_25CollectiveMainloopFwdSm90ILi2EN4cute5tupleIJNS5_1CILi1EEES8_S8_EEENS6_IJNS7_ILi192EEENS7_ILi144EEENS7_ILi96EEEEEELi96ENS_10bfloat16_tEfNS_4arch4Sm90ELb1ELb0ELb0ELb1ELb0ELb1ELb0ELb0ELb1ELb1ELb0ELb0EEENS1_21CollectiveEpilogueFwdINS6_IJSA_SC_SB_EEES9_SE_SG_Li384ELb1ELb1ELb0ELb0EEENS1_36VarlenDynamicPersistentTileSchedulerILi192ELi144ELi384ELi128ELb0ELb1ELb1ELb1ELb1ELb1EEEEEEEEEvNT_6ParamsE,(.L_x_15331 - _ZN7cutlass13device_kernelIN5flash11enable_sm90INS1_16FlashAttnFwdSm90INS1_25CollectiveMainloopFwdSm90ILi2EN4cute5tupleIJNS5_1CILi1EEES8_S8_EEENS6_IJNS7_ILi192EEENS7_ILi144EEENS7_ILi96EEEEEELi96ENS_10bfloat16_tEfNS_4arch4Sm90ELb1ELb0ELb0ELb1ELb0ELb1ELb0ELb0ELb1ELb1ELb0ELb0EEENS1_21CollectiveEpilogueFwdINS6_IJSA_SC_SB_EEES9_SE_SG_Li384ELb1ELb1ELb0ELb0EEENS1_36VarlenDynamicPersistentTileSchedulerILi192ELi144ELi384ELi128ELb0ELb1ELb1ELb1ELb1ELb1EEEEEEEEEvNT_6ParamsE)
        .other          _ZN7cutlass13device_kernelIN5flash11enable_sm90INS1_16FlashAttnFwdSm90INS1_25CollectiveMainloopFwdSm90ILi2EN4cute5tupleIJNS5_1CILi1EEES8_S8_EEENS6_IJNS7_ILi192EEENS7_ILi144EEENS7_ILi96EEEEEELi96ENS_10bfloat16_tEfNS_4arch4Sm90ELb1ELb0ELb0ELb1ELb0ELb1ELb0ELb0ELb1ELb1ELb0ELb0EEENS1_21CollectiveEpilogueFwdINS6_IJSA_SC_SB_EEES9_SE_SG_Li384ELb1ELb1ELb0ELb0EEENS1_36VarlenDynamicPersistentTileSchedulerILi192ELi144ELi384ELi128ELb0ELb1ELb1ELb1ELb1ELb1EEEEEEEEEvNT_6ParamsE,@"STO_CUDA_ENTRY STV_DEFAULT"
_ZN7cutlass13device_kernelIN5flash11enable_sm90INS1_16FlashAttnFwdSm90INS1_25CollectiveMainloopFwdSm90ILi2EN4cute5tupleIJNS5_1CILi1EEES8_S8_EEENS6_IJNS7_ILi192EEENS7_ILi144EEENS7_ILi96EEEEEELi96ENS_10bfloat16_tEfNS_4arch4Sm90ELb1ELb0ELb0ELb1ELb0ELb1ELb0ELb0ELb1ELb1ELb0ELb0EEENS1_21CollectiveEpilogueFwdINS6_IJSA_SC_SB_EEES9_SE_SG_Li384ELb1ELb1ELb0ELb0EEENS1_36VarlenDynamicPersistentTileSchedulerILi192ELi144ELi384ELi128ELb0ELb1ELb1ELb1ELb1ELb1EEEEEEEEEvNT_6ParamsE:
        /* <DEDUP_REMOVED lines=24> */
.L_x_12226:
[----:B------:R-:W-:Y:S05]  /*0180*/  BSYNC B0 ;  /* 0x0000000000007941 */ /* 0x000fea0003800000 */
.L_x_12225:
        /* <DEDUP_REMOVED lines=41> */
.L_x_12227:
        /* <DEDUP_REMOVED lines=22> */
.L_x_12228:
        /* <DEDUP_REMOVED lines=18> */
.L_x_12229:
        /* <DEDUP_REMOVED lines=22> */
.L_x_12230:
        /* <DEDUP_REMOVED lines=22> */
.L_x_12231:
        /* <DEDUP_REMOVED lines=10> */
.L_x_12234:
[----:B------:R-:W-:-:S08]  /*0a00*/  NOP ;  /* 0x0000000000007918 */ /* 0x000fd00000000000 */
[----:B------:R-:W1:Y:S02]  /*0a10*/  USETMAXREG.TRY_ALLOC.CTAPOOL UP0, 0xa0 ;  /* 0x000000a0000079c8 */ /* 0x000e640008000600 */
[----:B-1----:R-:W-:-:S13]  /*0a20*/  PLOP3.LUT P0, PT, PT, PT, UP0, 0x80, 0x0 ;  /* 0x000000000000781c */ /* 0x002fda0003f0f008 */
[----:B------:R-:W-:Y:S05]  /*0a30*/  @!P0 BRA `(.L_x_12234) ;  /* 0xfffffffc00f08947 */ /* 0x000fea000383ffff */
[----:B------:R-:W2:Y:S01]  /*0a40*/  LDL.LU R0, [R1] ;  /* 0x0000000001007983 */ /* 0x000ea20000300800 */
[----:B0-----:R-:W0:Y:S01]  /*0a50*/  S2R R2, SR_TID.X ;  /* 0x0000000000027919 */ /* 0x001e220000002100 */
        /* <DEDUP_REMOVED lines=12> */
[----:B--2---:R-:W-:-:S04]  /*0b20*/  LOP3.LUT R0, R0, 0xffffffef, RZ, 0xc0, !PT ;  /* 0xffffffef00007812 */ /* 0x004fc800078ec0ff */
[----:B------:R-:W-:-:S05]  /*0b30*/  @P0 LOP3.LUT R0, R0, 0x10, RZ, 0xfc, !PT ;  /* 0x0000001000000812 */ /* 0x000fca00078efcff */
[----:B------:R1:W-:Y:S01]  /*0b40*/  STL [R1], R0 ;  /* 0x0000000001007387 */ /* 0x0003e20000100800 */
[----:B0-----:R-:W-:-:S13]  /*0b50*/  ISETP.GE.AND P0, PT, R107, UR4, PT ;  /* 0x000000046b007c0c */ /* 0x001fda000bf06270 */
[----:B-1----:R-:W-:Y:S05]  /*0b60*/  @P0 BRA `(.L_x_12235) ;  /* 0x0000022c00280947 */ /* 0x002fea0003800000 */
[----:B------:R-:W2:Y:S01]  /*0b70*/  LDL R2, [R1+0x94] ;  /* 0x0000940001027983 */ /* 0x000ea20000100800 */
[----:B------:R-:W-:Y:S02]  /*0b80*/  R2UR UR4, R22 ;  /* 0x00000000160472ca */ /* 0x000fe400000e0000 */
[----:B------:R-:W-:Y:S01]  /*0b90*/  CS2R R144, SRZ ;  /* 0x0000000000907805 */ /* 0x000fe2000001ff00 */
[----:B------:R-:W0:Y:S10]  /*0ba0*/  S2R R0, SR_TID.X ;  /* 0x0000000000007919 */ /* 0x000e340000002100 */
[----:B------:R-:W-:Y:S01]  /*0bb0*/  UIADD3 UR4, UR4, 0xda00, URZ ;  /* 0x0000da0004047890 */ /* 0x000fe2000fffe03f */
[----:B0-----:R-:W-:-:S05]  /*0bc0*/  VIADD R11, R0, 0xffffff80 ;  /* 0xffffff80000b7836 */ /* 0x001fca0000000000 */
[-C--:B------:R-:W-:Y:S02]  /*0bd0*/  LEA.HI R5, R11, R11.reuse, RZ, 0x1 ;  /* 0x0000000b0b057211 */ /* 0x080fe400078f08ff */
[----:B------:R-:W-:Y:S02]  /*0be0*/  SHF.R.S32.HI R0, RZ, 0x1f, R11 ;  /* 0x0000001fff007819 */ /* 0x000fe4000001140b */
[----:B------:R-:W-:Y:S02]  /*0bf0*/  SHF.R.S32.HI R156, RZ, 0x1, R5 ;  /* 0x00000001ff9c7819 */ /* 0x000fe40000011405 */
[CC--:B------:R-:W-:Y:S02]  /*0c00*/  LEA.HI R8, R0.reuse, R11.reuse, RZ, 0x2 ;  /* 0x0000000b00087211 */ /* 0x0c0fe400078f10ff */
[----:B------:R-:W-:Y:S02]  /*0c10*/  LEA.HI R3, R0, R11, RZ, 0x4 ;  /* 0x0000000b00037211 */ /* 0x000fe400078f20ff */
[----:B------:R-:W-:-:S02]  /*0c20*/  LOP3.LUT R4, R5, 0xfffffffe, RZ, 0xc0, !PT ;  /* 0xfffffffe05047812 */ /* 0x000fc400078ec0ff */
[----:B------:R-:W-:Y:S02]  /*0c30*/  LEA.HI R6, R5, R156, RZ, 0x1 ;  /* 0x0000009c05067211 */ /* 0x000fe400078f08ff */
[----:B------:R-:W-:Y:S01]  /*0c40*/  LOP3.LUT R5, R8, 0xfffffffc, RZ, 0xc0, !PT ;  /* 0xfffffffc08057812 */ /* 0x000fe200078ec0ff */
[C---:B------:R-:W-:Y:S01]  /*0c50*/  IMAD.IADD R14, R11.reuse, 0x1, -R4 ;  /* 0x000000010b0e7824 */ /* 0x040fe200078e0a04 */
[----:B------:R-:W-:Y:S02]  /*0c60*/  LOP3.LUT R7, R6, 0x7fffffe, RZ, 0xc0, !PT ;  /* 0x07fffffe06077812 */ /* 0x000fe400078ec0ff */
[--C-:B------:R-:W-:Y:S01]  /*0c70*/  SHF.R.S32.HI R26, RZ, 0x2, R8.reuse ;  /* 0x00000002ff1a7819 */ /* 0x100fe20000011408 */
[----:B------:R-:W-:Y:S01]  /*0c80*/  IMAD.IADD R6, R11, 0x1, -R5 ;  /* 0x000000010b067824 */ /* 0x000fe200078e0a05 */
[----:B------:R-:W-:Y:S01]  /*0c90*/  SHF.R.S32.HI R8, RZ, 0x1f, R8 ;  /* 0x0000001fff087819 */ /* 0x000fe20000011408 */
[----:B------:R-:W-:Y:S02]  /*0ca0*/  IMAD.IADD R7, R156, 0x1, -R7 ;  /* 0x000000019c077824 */ /* 0x000fe400078e0a07 */
[----:B------:R-:W-:Y:S01]  /*0cb0*/  IMAD.SHL.U32 R24, R14, 0x4, RZ ;  /* 0x000000040e187824 */ /* 0x000fe200078e00ff */
[----:B------:R-:W-:Y:S01]  /*0cc0*/  LEA.HI R8, R8, R26, RZ, 0x2 ;  /* 0x0000001a08087211 */ /* 0x000fe200078f10ff */
[----:B------:R-:W-:-:S02]  /*0cd0*/  IMAD.SHL.U32 R14, R14, 0x8, RZ ;  /* 0x000000080e0e7824 */ /* 0x000fc400078e00ff */
[C---:B------:R-:W-:Y:S01]  /*0ce0*/  VIADD R9, R24.reuse, 0x10 ;  /* 0x0000001018097836 */ /* 0x040fe20000000000 */
[----:B------:R-:W-:Y:S01]  /*0cf0*/  STL [R1+0x18], R24 ;  /* 0x0000181801007387 */ /* 0x000fe20000100800 */
[----:B------:R-:W-:Y:S01]  /*0d00*/  VIADD R12, R24, 0x20 ;  /* 0x00000020180c7836 */ /* 0x000fe20000000000 */
[----:B------:R-:W-:Y:S02]  /*0d10*/  LOP3.LUT R8, R8, 0xfffffffc, RZ, 0xc0, !PT ;  /* 0xfffffffc08087812 */ /* 0x000fe400078ec0ff */
[----:B------:R0:W-:Y:S04]  /*0d20*/  STL [R1+0x34], R9 ;  /* 0x0000340901007387 */ /* 0x0001e80000100800 */
[----:B------:R1:W-:Y:S01]  /*0d30*/  STL [R1+0x44], R12 ;  /* 0x0000440c01007387 */ /* 0x0003e20000100800 */
[----:B0-----:R-:W-:-:S05]  /*0d40*/  IMAD.IADD R9, R24, 0x1, R9 ;  /* 0x0000000118097824 */ /* 0x001fca00078e0209 */
[----:B------:R-:W-:-:S04]  /*0d50*/  SHF.R.S32.HI R10, RZ, 0x1f, R9 ;  /* 0x0000001fff0a7819 */ /* 0x000fc80000011409 */
[CC--:B------:R-:W-:Y:S02]  /*0d60*/  LEA.HI R15, R10.reuse, R9.reuse, RZ, 0x3 ;  /* 0x000000090a0f7211 */ /* 0x0c0fe400078f18ff */
[----:B------:R-:W-:-:S04]  /*0d70*/  LEA.HI R17, R10, R9, RZ, 0x5 ;  /* 0x000000090a117211 */ /* 0x000fc800078f28ff */
[----:B------:R-:W-:Y:S02]  /*0d80*/  SHF.R.S32.HI R17, RZ, 0x5, R17 ;  /* 0x00000005ff117819 */ /* 0x000fe40000011411 */
[----:B--2---:R-:W-:Y:S02]  /*0d90*/  R2UR UR5, R2 ;  /* 0x00000000020572ca */ /* 0x004fe400000e0000 */
[----:B------:R-:W-:-:S04]  /*0da0*/  SHF.R.S32.HI R2, RZ, 0x4, R3 ;  /* 0x00000004ff027819 */ /* 0x000fc80000011403 */
[C---:B------:R-:W-:Y:S01]  /*0db0*/  LEA.HI R4, R3.reuse, R2, RZ, 0x1 ;  /* 0x0000000203047211 */ /* 0x040fe200078f08ff */
[----:B------:R-:W-:Y:S01]  /*0dc0*/  IMAD R19, R2, 0x8, R7 ;  /* 0x0000000802137824 */ /* 0x000fe200078e0207 */
[----:B------:R-:W-:Y:S02]  /*0dd0*/  LOP3.LUT R3, R3, 0xfffffff0, RZ, 0xc0, !PT ;  /* 0xfffffff003037812 */ /* 0x000fe400078ec0ff */
[----:B------:R-:W-:Y:S02]  /*0de0*/  LOP3.LUT R5, R4, 0x1ffffffe, RZ, 0xc0, !PT ;  /* 0x1ffffffe04057812 */ /* 0x000fe400078ec0ff */
[----:B------:R-:W-:Y:S01]  /*0df0*/  LEA.HI R4, R6, R6, RZ, 0x1 ;  /* 0x0000000606047211 */ /* 0x000fe200078f08ff */
[----:B------:R-:W-:Y:S01]  /*0e00*/  IMAD.IADD R3, R11, 0x1, -R3 ;  /* 0x000000010b037824 */ /* 0x000fe200078e0a03 */
[----:B------:R-:W-:Y:S01]  /*0e10*/  ULOP3.LUT UR5, UR5, 0x1, URZ, 0xfc, !UPT ;  /* 0x0000000105057892 */ /* 0x000fe2000f8efc3f */
[----:B------:R-:W-:Y:S01]  /*0e20*/  IMAD.IADD R5, R2, 0x1, -R5 ;  /* 0x0000000102057824 */ /* 0x000fe200078e0a05 */
[----:B------:R-:W-:-:S02]  /*0e30*/  LOP3.LUT R7, R4, 0x1ffffffe, RZ, 0xc0, !PT ;  /* 0x1ffffffe04077812 */ /* 0x000fc400078ec0ff */
[----:B------:R-:W-:Y:S01]  /*0e40*/  LEA.HI R2, R0, R11, RZ, 0x7 ;  /* 0x0000000b00027211 */ /* 0x000fe200078f38ff */
[----:B------:R-:W-:Y:S02]  /*0e50*/  IMAD.SHL.U32 R5, R5, 0x8, RZ ;  /* 0x0000000805057824 */ /* 0x000fe400078e00ff */
[----:B------:R-:W-:Y:S01]  /*0e60*/  IMAD.IADD R13, R6, 0x1, -R7 ;  /* 0x00000001060d7824 */ /* 0x000fe200078e0a07 */
[----:B------:R-:W-:Y:S01]  /*0e70*/  LOP3.LUT R4, R2, 0xffffff80, RZ, 0xc0, !PT ;  /* 0xffffff8002047812 */ /* 0x000fe200078ec0ff */
[----:B------:R-:W-:Y:S01]  /*0e80*/  IMAD.IADD R6, R24, 0x1, R12 ;  /* 0x0000000118067824 */ /* 0x000fe200078e020c */
[----:B------:R-:W-:-:S03]  /*0e90*/  SHF.R.S32.HI R23, RZ, 0x7, R2 ;  /* 0x00000007ff177819 */ /* 0x000fc60000011402 */
[----:B------:R-:W-:Y:S01]  /*0ea0*/  IMAD.IADD R21, R11, 0x1, -R4 ;  /* 0x000000010b157824 */ /* 0x000fe200078e0a04 */
[----:B------:R-:W-:Y:S02]  /*0eb0*/  SHF.R.S32.HI R7, RZ, 0x1f, R6 ;  /* 0x0000001fff077819 */ /* 0x000fe40000011406 */
[----:B------:R-:W-:Y:S02]  /*0ec0*/  LEA.HI R4, R0, R11, RZ, 0x5 ;  /* 0x0000000b00047211 */ /* 0x000fe400078f28ff */
[----:B------:R-:W-:Y:S02]  /*0ed0*/  SHF.R.S32.HI R0, RZ, 0x1f, R3 ;  /* 0x0000001fff007819 */ /* 0x000fe40000011403 */
[CC--:B------:R-:W-:Y:S02]  /*0ee0*/  LEA.HI R16, R7.reuse, R6.reuse, RZ, 0x3 ;  /* 0x0000000607107211 */ /* 0x0c0fe400078f18ff */
[----:B------:R-:W-:Y:S02]  /*0ef0*/  LEA.HI R18, R7, R6, RZ, 0x5 ;  /* 0x0000000607127211 */ /* 0x000fe400078f28ff */
[----:B------:R-:W-:-:S02]  /*0f00*/  SHF.R.S32.HI R9, RZ, 0x1f, R21 ;  /* 0x0000001fff097819 */ /* 0x000fc40000011415 */
[----:B------:R-:W-:Y:S02]  /*0f10*/  SHF.R.S32.HI R7, RZ, 0x5, R4 ;  /* 0x00000005ff077819 */ /* 0x000fe40000011404 */
[CC--:B------:R-:W-:Y:S02]  /*0f20*/  LEA.HI R4, R0.reuse, R3.reuse, RZ, 0x3 ;  /* 0x0000000300047211 */ /* 0x0c0fe400078f18ff */
[----:B------:R-:W-:Y:S01]  /*0f30*/  LEA.HI R0, R0, R3, RZ, 0x2 ;  /* 0x0000000300007211 */ /* 0x000fe200078f10ff */
[----:B------:R-:W-:Y:S01]  /*0f40*/  IMAD R20, R7, 0x10, R3 ;  /* 0x0000001007147824 */ /* 0x000fe200078e0203 */
[----:B------:R-:W-:Y:S01]  /*0f50*/  LEA.HI R10, R9, R21, RZ, 0x2 ;  /* 0x00000015090a7211 */ /* 0x000fe200078f10ff */
[----:B------:R-:W-:Y:S01]  /*0f60*/  IMAD.SHL.U32 R6, R4, 0x10, RZ ;  /* 0x0000001004067824 */ /* 0x000fe200078e00ff */
[----:B------:R-:W-:Y:S01]  /*0f70*/  LOP3.LUT R4, R0, 0x7fffffc, RZ, 0xc0, !PT ;  /* 0x07fffffc00047812 */ /* 0x000fe200078ec0ff */
[----:B------:R-:W-:Y:S01]  /*0f80*/  IMAD.U32 R2, R20, 0x20, R5 ;  /* 0x0000002014027824 */ /* 0x000fe200078e0005 */
[----:B------:R-:W-:-:S02]  /*0f90*/  SHF.R.S32.HI R11, RZ, 0x2, R10 ;  /* 0x00000002ff0b7819 */ /* 0x000fc4000001140a */
[----:B-1----:R-:W-:Y:S01]  /*0fa0*/  SHF.R.S32.HI R12, RZ, 0x1f, R10 ;  /* 0x0000001fff0c7819 */ /* 0x002fe2000001140a */
[----:B------:R-:W-:Y:S01]  /*0fb0*/  IMAD.IADD R4, R3, 0x1, -R4 ;  /* 0x0000000103047824 */ /* 0x000fe200078e0a04 */
[----:B------:R-:W-:Y:S01]  /*0fc0*/  SHF.R.S32.HI R0, RZ, 0x2, R0 ;  /* 0x00000002ff007819 */ /* 0x000fe20000011400 */
[----:B------:R-:W-:Y:S01]  /*0fd0*/  IMAD.IADD R3, R26, 0x1, -R8 ;  /* 0x000000011a037824 */ /* 0x000fe200078e0a08 */
[----:B------:R-:W-:Y:S01]  /*0fe0*/  LEA.HI R12, R12, R11, RZ, 0x3 ;  /* 0x0000000b0c0c7211 */ /* 0x000fe200078f18ff */
[----:B------:R0:W-:Y:S01]  /*0ff0*/  STL [R1+0x90], R2 ;  /* 0x0000900201007387 */ /* 0x0001e20000100800 */
[----:B------:R-:W-:Y:S01]  /*1000*/  LEA.HI R9, R9, R21, RZ, 0x5 ;  /* 0x0000001509097211 */ /* 0x000fe200078f28ff */
[----:B------:R-:W-:Y:S01]  /*1010*/  IMAD.SHL.U32 R0, R0, 0x40, RZ ;  /* 0x0000004000007824 */ /* 0x000fe200078e00ff */
[----:B------:R-:W-:Y:S01]  /*1020*/  LOP3.LUT R12, R12, 0xfffffff8, RZ, 0xc0, !PT ;  /* 0xfffffff80c0c7812 */ /* 0x000fe200078ec0ff */
[----:B------:R1:W-:Y:S01]  /*1030*/  STL [R1+0x60], R3 ;  /* 0x0000600301007387 */ /* 0x0003e20000100800 */
[----:B------:R-:W-:-:S02]  /*1040*/  LOP3.LUT R6, R6, 0x7fffff80, RZ, 0xc0, !PT ;  /* 0x7fffff8006067812 */ /* 0x000fc400078ec0ff */
[----:B------:R-:W-:Y:S01]  /*1050*/  LOP3.LUT R0, R0, 0x40, RZ, 0xc0, !PT ;  /* 0x0000004000007812 */ /* 0x000fe200078ec0ff */
[----:B------:R-:W-:Y:S01]  /*1060*/  IMAD.IADD R12, R11, 0x1, -R12 ;  /* 0x000000010b0c7824 */ /* 0x000fe200078e0a0c */
[----:B------:R-:W-:Y:S01]  /*1070*/  SHF.R.S32.HI R9, RZ, 0x5, R9 ;  /* 0x00000005ff097819 */ /* 0x000fe20000011409 */
[----:B0-----:R-:W-:Y:S01]  /*1080*/  IMAD.SHL.U32 R2, R3, 0x40, RZ ;  /* 0x0000004003027824 */ /* 0x001fe200078e00ff */
[----:B------:R-:W-:Y:S01]  /*1090*/  LOP3.LUT R5, R0, 0x8, R5, 0xf8, !PT ;  /* 0x0000000800057812 */ /* 0x000fe200078ef805 */
[----:B------:R-:W-:Y:S01]  /*10a0*/  IMAD R7, R7, 0x100, R6 ;  /* 0x0000010007077824 */ /* 0x000fe200078e0206 */
[----:B------:R-:W-:Y:S01]  /*10b0*/  SHF.R.U32.HI R0, RZ, 0x3, R0 ;  /* 0x00000003ff007819 */ /* 0x000fe20000011600 */
[----:B------:R-:W-:Y:S01]  /*10c0*/  IMAD R9, R9, 0x10, R12 ;  /* 0x0000001009097824 */ /* 0x000fe200078e020c */
[----:B------:R-:W-:Y:S01]  /*10d0*/  LOP3.LUT R11, R2, 0xc0, RZ, 0xc0, !PT ;  /* 0x000000c0020b7812 */ /* 0x000fe200078ec0ff */
[----:B------:R-:W-:Y:S01]  /*10e0*/  IMAD.HI R2, R23, 0x55555556, RZ ;  /* 0x5555555617027827 */ /* 0x000fe200078e02ff */
[----:B------:R-:W-:-:S02]  /*10f0*/  LOP3.LUT R0, R5, R0, RZ, 0x3c, !PT ;  /* 0x0000000005007212 */ /* 0x000fc400078e3cff */
[----:B------:R-:W-:Y:S01]  /*1100*/  SHF.R.U32.HI R8, RZ, 0x3, R11 ;  /* 0x00000003ff087819 */ /* 0x000fe2000001160b */
[----:B------:R-:W-:Y:S01]  /*1110*/  IMAD R7, R4, 0x10, R7 ;  /* 0x0000001004077824 */ /* 0x000fe200078e0207 */
[----:B------:R-:W-:Y:S01]  /*1120*/  LEA.HI R2, R2, R2, RZ, 0x1 ;  /* 0x0000000202027211 */ /* 0x000fe200078f08ff */
[----:B------:R-:W-:Y:S01]  /*1130*/  IMAD.SHL.U32 R6, R19, 0x20, RZ ;  /* 0x0000002013067824 */ /* 0x000fe200078e00ff */
[----:B------:R-:W-:Y:S01]  /*1140*/  STL [R1+0x14], R11 ;  /* 0x0000140b01007387 */ /* 0x000fe20000100800 */
[----:B------:R-:W-:Y:S01]  /*1150*/  IMAD.IADD R7, R0, 0x1, R7 ;  /* 0x0000000100077824 */ /* 0x000fe200078e0207 */
[C---:B------:R-:W-:Y:S01]  /*1160*/  LOP3.LUT R15, R11.reuse, 0x18, R15, 0xf8, !PT ;  /* 0x000000180b0f7812 */ /* 0x040fe200078ef80f */
[----:B------:R-:W-:Y:S01]  /*1170*/  IMAD R2, R2, -0x3, R23 ;  /* 0xfffffffd02027824 */ /* 0x000fe200078e0217 */
[----:B------:R-:W-:Y:S01]  /*1180*/  STL [R1+0x24], R6 ;  /* 0x0000240601007387 */ /* 0x000fe20000100800 */
[----:B------:R-:W-:Y:S01]  /*1190*/  IMAD.U32 R0, RZ, RZ, UR5 ;  /* 0x00000005ff007e24 */ /* 0x000fe2000f8e00ff */
[----:B------:R-:W-:Y:S01]  /*11a0*/  SHF.R.S32.HI R18, RZ, 0x5, R18 ;  /* 0x00000005ff127819 */ /* 0x000fe20000011412 */
[----:B------:R-:W-:Y:S01]  /*11b0*/  IMAD R5, R2, 0x40, R9 ;  /* 0x0000004002057824 */ /* 0x000fe200078e0209 */
[----:B------:R-:W-:Y:S01]  /*11c0*/  STL [R1+0x20], R8 ;  /* 0x0000200801007387 */ /* 0x000fe20000100800 */
[C---:B------:R-:W-:Y:S01]  /*11d0*/  VIADD R2, R24.reuse, 0x8 ;  /* 0x0000000818027836 */ /* 0x040fe20000000000 */
[----:B------:R-:W-:Y:S01]  /*11e0*/  SHF.R.S32.HI R9, RZ, 0x1f, R156 ;  /* 0x0000001fff097819 */ /* 0x000fe2000001149c */
[----:B------:R-:W-:Y:S01]  /*11f0*/  VIADD R9, R24, 0x18 ;  /* 0x0000001818097836 */ /* 0x000fe20000000000 */
[----:B------:R-:W-:Y:S01]  /*1200*/  STL [R1+0x88], R5 ;  /* 0x0000880501007387 */ /* 0x000fe20000100800 */
[----:B-1----:R-:W-:Y:S01]  /*1210*/  LOP3.LUT R3, R11, 0x18, R16, 0xf8, !PT ;  /* 0x000000180b037812 */ /* 0x002fe200078ef810 */
[--C-:B------:R-:W-:Y:S01]  /*1220*/  IMAD R17, R17, 0x1800, R6.reuse ;  /* 0x0000180011117824 */ /* 0x100fe200078e0206 */
[-C--:B------:R-:W-:Y:S01]  /*1230*/  LOP3.LUT R4, R15, R8.reuse, RZ, 0x3c, !PT ;  /* 0x000000080f047212 */ /* 0x080fe200078e3cff */
[----:B------:R-:W-:Y:S01]  /*1240*/  STL [R1+0x74], RZ ;  /* 0x000074ff01007387 */ /* 0x000fe20000100800 */
[----:B------:R-:W-:Y:S01]  /*1250*/  LOP3.LUT R3, R3, R8, RZ, 0x3c, !PT ;  /* 0x0000000803037212 */ /* 0x000fe200078e3cff */
[----:B------:R-:W-:Y:S01]  /*1260*/  IMAD R18, R18, 0x1800, R6 ;  /* 0x0000180012127824 */ /* 0x000fe200078e0206 */
[----:B------:R-:W-:Y:S01]  /*1270*/  LOP3.LUT R10, R10, 0x7ffffffc, RZ, 0xc0, !PT ;  /* 0x7ffffffc0a0a7812 */ /* 0x000fe200078ec0ff */
[----:B------:R-:W-:Y:S01]  /*1280*/  STL [R1+0x10], RZ ;  /* 0x000010ff01007387 */ /* 0x000fe20000100800 */
[----:B------:R-:W-:-:S02]  /*1290*/  IMAD.IADD R4, R17, 0x1, R4 ;  /* 0x0000000111047824 */ /* 0x000fc400078e0204 */
[----:B------:R-:W-:Y:S01]  /*12a0*/  IMAD.IADD R3, R18, 0x1, R3 ;  /* 0x0000000112037824 */ /* 0x000fe200078e0203 */
[----:B------:R0:W-:Y:S01]  /*12b0*/  STL [R1+0x2c], R0 ;  /* 0x00002c0001007387 */ /* 0x0001e20000100800 */
[----:B------:R-:W-:Y:S01]  /*12c0*/  IMAD R23, R7, 0x2, R22 ;  /* 0x0000000207177824 */ /* 0x000fe200078e0216 */
[----:B------:R-:W-:Y:S02]  /*12d0*/  LEA R4, R4, UR4, 0x1 ;  /* 0x0000000404047c11 */ /* 0x000fe4000f8e08ff */
[----:B------:R-:W-:Y:S04]  /*12e0*/  STL [R1+0x4], RZ ;  /* 0x000004ff01007387 */ /* 0x000fe80000100800 */
[----:B------:R-:W-:Y:S01]  /*12f0*/  STL [R1+0x8], R14 ;  /* 0x0000080e01007387 */ /* 0x000fe20000100800 */
[----:B0-----:R-:W-:-:S03]  /*1300*/  IMAD.U32 R0, RZ, RZ, UR4 ;  /* 0x00000004ff007e24 */ /* 0x001fc6000f8e00ff */
[----:B------:R0:W-:Y:S04]  /*1310*/  STL [R1+0x40], R2 ;  /* 0x0000400201007387 */ /* 0x0001e80000100800 */
[----:B------:R1:W-:Y:S04]  /*1320*/  STL [R1+0x8c], R0 ;  /* 0x00008c0001007387 */ /* 0x0003e80000100800 */
[----:B------:R2:W-:Y:S01]  /*1330*/  STL [R1+0x48], R9 ;  /* 0x0000480901007387 */ /* 0x0005e20000100800 */
[C-C-:B0-----:R-:W-:Y:S02]  /*1340*/  LOP3.LUT R2, R11.reuse, 0x18, R14.reuse, 0xf8, !PT ;  /* 0x000000180b027812 */ /* 0x141fe400078ef80e */
[----:B-1----:R-:W-:-:S02]  /*1350*/  LOP3.LUT R0, R11, 0x8, R14, 0xf8, !PT ;  /* 0x000000080b007812 */ /* 0x002fc400078ef80e */
[-C--:B------:R-:W-:Y:S01]  /*1360*/  LOP3.LUT R2, R2, R8.reuse, RZ, 0x3c, !PT ;  /* 0x0000000802027212 */ /* 0x080fe200078e3cff */
[----:B--2---:R-:W-:Y:S01]  /*1370*/  VIADD R9, R24, 0x28 ;  /* 0x0000002818097836 */ /* 0x004fe20000000000 */
[----:B------:R-:W-:Y:S02]  /*1380*/  LOP3.LUT R0, R0, R8, RZ, 0x3c, !PT ;  /* 0x0000000800007212 */ /* 0x000fe400078e3cff */
[----:B------:R-:W-:Y:S01]  /*1390*/  SHF.R.S32.HI R8, RZ, 0x3, R16 ;  /* 0x00000003ff087819 */ /* 0x000fe20000011410 */
[C---:B------:R-:W-:Y:S01]  /*13a0*/  IMAD.IADD R2, R6.reuse, 0x1, R2 ;  /* 0x0000000106027824 */ /* 0x040fe200078e0202 */
[----:B------:R0:W-:Y:S01]  /*13b0*/  STL [R1+0x4c], R9 ;  /* 0x00004c0901007387 */ /* 0x0001e20000100800 */
[----:B------:R-:W-:Y:S01]  /*13c0*/  IMAD.IADD R6, R6, 0x1, R0 ;  /* 0x0000000106067824 */ /* 0x000fe200078e0200 */
[----:B------:R-:W-:Y:S02]  /*13d0*/  LEA R0, R3, UR4, 0x1 ;  /* 0x0000000403007c11 */ /* 0x000fe4000f8e08ff */
[----:B------:R-:W-:Y:S01]  /*13e0*/  LEA R2, R2, UR4, 0x1 ;  /* 0x0000000402027c11 */ /* 0x000fe2000f8e08ff */
[----:B0-----:R-:W-:-:S05]  /*13f0*/  IMAD.IADD R9, R21, 0x1, -R10 ;  /* 0x0000000115097824 */ /* 0x001fca00078e0a0a */
[----:B------:R-:W-:Y:S04]  /*1400*/  STL [R1+0x64], R9 ;  /* 0x0000640901007387 */ /* 0x000fe80000100800 */
[----:B------:R-:W-:Y:S04]  /*1410*/  STL [R1+0x78], R8 ;  /* 0x0000780801007387 */ /* 0x000fe80000100800 */
[----:B------:R-:W-:Y:S04]  /*1420*/  STL [R1+0x5c], R6 ;  /* 0x00005c0601007387 */ /* 0x000fe80000100800 */
[----:B------:R-:W-:Y:S04]  /*1430*/  STL [R1+0x80], R4 ;  /* 0x0000800401007387 */ /* 0x000fe80000100800 */
[----:B------:R0:W-:Y:S04]  /*1440*/  STL [R1+0x7c], R0 ;  /* 0x00007c0001007387 */ /* 0x0001e80000100800 */
[----:B------:R1:W-:Y:S01]  /*1450*/  STL [R1+0x84], R2 ;  /* 0x0000840201007387 */ /* 0x0003e20000100800 */
[----:B0-----:R-:W-:-:S05]  /*1460*/  IMAD R0, R13, 0x8, R5 ;  /* 0x000000080d007824 */ /* 0x001fca00078e0205 */
[----:B------:R1:W-:Y:S02]  /*1470*/  STL [R1+0x68], R0 ;  /* 0x0000680001007387 */ /* 0x0003e40000100800 */
.L_x_12382:
[----:B01--4-:R-:W0:Y:S02]  /*1480*/  LDC.64 R2, c[0x0][0xc88] ;  /* 0x00032200ff027b82 */ /* 0x013e240000000a00 */
        /* <DEDUP_REMOVED lines=29> */
[----:B------:R-:W2:Y:S01]  /*1660*/  @P2 LDG.E R10, desc[UR60][R6.64] ;  /* 0x0000003c060a2981 */ /* 0x000ea2000c1e1900 */
        /* <DEDUP_REMOVED lines=10> */
[----:B--2---:R0:W-:Y:S01]  /*1710*/  STL [R1+0x50], R10 ;  /* 0x0000500a01007387 */ /* 0x0041e20000100800 */
[----:B------:R-:W-:Y:S05]  /*1720*/  @P2 BRA `(.L_x_12236) ;  /* 0x0000000000282947 */ /* 0x000fea0003800000 */
[----:B------:R-:W-:Y:S02]  /*1730*/  ULDC.64 UR4, c[0x0][0xa00] ;  /* 0x0002800000047ab9 */ /* 0x000fe40000000a00 */
[----:B------:R-:W-:-:S04]  /*1740*/  ISETP.NE.U32.AND P1, PT, RZ, UR4, PT ;  /* 0x00000004ff007c0c */ /* 0x000fc8000bf25070 */
[----:B------:R-:W-:-:S13]  /*1750*/  ISETP.NE.AND.EX P1, PT, RZ, UR5, PT, P1 ;  /* 0x00000005ff007c0c */ /* 0x000fda000bf25310 */
[----:B------:R-:W-:Y:S05]  /*1760*/  @!P1 BRA `(.L_x_12236) ;  /* 0x0000000000189947 */ /* 0x000fea0003800000 */
[----:B0-----:R-:W0:Y:S02]  /*1770*/  LDC.64 R4, c[0x0][0xa00] ;  /* 0x00028000ff047b82 */ /* 0x001e240000000a00 */
[----:B0-----:R-:W-:-:S05]  /*1780*/  IMAD.WIDE R4, R19, 0x4, R4 ;  /* 0x0000000413047825 */ /* 0x001fca00078e0204 */
[----:B------:R-:W2:Y:S04]  /*1790*/  LDG.E R0, desc[UR60][R4.64] ;  /* 0x0000003c04007981 */ /* 0x000ea8000c1e1900 */
[----:B------:R-:W2:Y:S02]  /*17a0*/  LDG.E R7, desc[UR60][R4.64+0x4] ;  /* 0x0000043c04077981 */ /* 0x000ea4000c1e1900 */
[----:B--2---:R-:W-:-:S05]  /*17b0*/  IMAD.IADD R10, R7, 0x1, -R0 ;  /* 0x00000001070a7824 */ /* 0x004fca00078e0a00 */
[----:B------:R1:W-:Y:S02]  /*17c0*/  STL [R1+0x50], R10 ;  /* 0x0000500a01007387 */ /* 0x0003e40000100800 */
.L_x_12236:
[----:B------:R-:W-:Y:S01]  /*17d0*/  ULDC.64 UR4, c[0x0][0xa20] ;  /* 0x0002880000047ab9 */ /* 0x000fe20000000a00 */
[----:B------:R2:W-:Y:S01]  /*17e0*/  STL [R1+0x70], R106 ;  /* 0x0000706a01007387 */ /* 0x0005e20000100800 */
[----:B------:R-:W-:-:S04]  /*17f0*/  ISETP.NE.U32.AND P1, PT, RZ, UR4, PT ;  /* 0x00000004ff007c0c */ /* 0x000fc8000bf25070 */
[----:B------:R-:W-:-:S13]  /*1800*/  ISETP.NE.AND.EX P1, PT, RZ, UR5, PT, P1 ;  /* 0x00000005ff007c0c */ /* 0x000fda000bf25310 */
[----:B--2---:R-:W-:Y:S05]  /*1810*/  @!P1 BRA `(.L_x_12237) ;  /* 0x0000000000109947 */ /* 0x004fea0003800000 */
[----:B0-----:R-:W-:-:S04]  /*1820*/  IADD3 R4, P0, R24, UR4, RZ ;  /* 0x0000000418047c10 */ /* 0x001fc8000ff1e0ff */
[----:B------:R-:W-:-:S05]  /*1830*/  IADD3.X R5, R25, UR5, RZ, P0, !PT ;  /* 0x0000000519057c10 */ /* 0x000fca00087fe4ff */
[----:B------:R2:W5:Y:S01]  /*1840*/  LDG.E R18, desc[UR60][R4.64] ;  /* 0x0000003c04127981 */ /* 0x000562000c1e1900 */
[----:B------:R-:W-:Y:S05]  /*1850*/  BRA `(.L_x_12238) ;  /* 0x0000000000107947 */ /* 0x000fea0003800000 */
.L_x_12237:
[----:B------:R-:W-:Y:S05]  /*1860*/  @!P0 BRA `(.L_x_12238) ;  /* 0x00000000000c8947 */ /* 0x000fea0003800000 */
[----:B0-----:R-:W2:Y:S04]  /*1870*/  LDG.E R5, desc[UR60][R8.64] ;  /* 0x0000003c08057981 */ /* 0x001ea8000c1e1900 */
[----:B------:R-:W2:Y:S02]  /*1880*/  LDG.E R18, desc[UR60][R8.64+0x4] ;  /* 0x0000043c08127981 */ /* 0x000ea4000c1e1900 */
[----:B--2---:R-:W-:-:S07]  /*1890*/  IMAD.IADD R18, R18, 0x1, -R5 ;  /* 0x0000000112127824 */ /* 0x004fce00078e0a05 */
.L_x_12238:
[----:B------:R-:W-:Y:S01]  /*18a0*/  ULDC.64 UR4, c[0x0][0xa10] ;  /* 0x0002840000047ab9 */ /* 0x000fe20000000a00 */
[----:B0-----:R-:W0:Y:S01]  /*18b0*/  LDC R8, c[0x0][0x448] ;  /* 0x00011200ff087b82 */ /* 0x001e220000000800 */
[----:B------:R-:W-:-:S04]  /*18c0*/  ISETP.NE.U32.AND P0, PT, RZ, UR4, PT ;  /* 0x00000004ff007c0c */ /* 0x000fc8000bf05070 */
[----:B------:R-:W-:Y:S01]  /*18d0*/  ISETP.NE.AND.EX P0, PT, RZ, UR5, PT, P0 ;  /* 0x00000005ff007c0c */ /* 0x000fe2000bf05300 */
[----:B------:R-:W-:-:S12]  /*18e0*/  ULDC.64 UR4, c[0x0][0xa30] ;  /* 0x00028c0000047ab9 */ /* 0x000fd80000000a00 */
[----:B--2---:R-:W2:Y:S02]  /*18f0*/  @P0 LDC.64 R4, c[0x0][0xa10] ;  /* 0x00028400ff040b82 */ /* 0x004ea40000000a00 */
[----:B--2---:R-:W-:-:S05]  /*1900*/  @P0 IMAD.WIDE R4, R19, 0x4, R4 ;  /* 0x0000000413040825 */ /* 0x004fca00078e0204 */
        /* <DEDUP_REMOVED lines=8> */
[----:B0-----:R-:W-:Y:S01]  /*1990*/  ISETP.NE.AND P1, PT, R8, 0x1, PT ;  /* 0x000000010800780c */ /* 0x001fe20003f25270 */
[----:B------:R-:W-:Y:S02]  /*19a0*/  IMAD R12, R105, 0xc0, RZ ;  /* 0x000000c0690c7824 */ /* 0x000fe400078e02ff */
[----:B------:R-:W-:Y:S02]  /*19b0*/  IMAD.IADD R8, R18, 0x1, -R3 ;  /* 0x0000000112087824 */ /* 0x000fe400078e0a03 */
[----:B---3--:R-:W-:Y:S01]  /*19c0*/  VIADD R4, R12, 0xbf ;  /* 0x000000bf0c047836 */ /* 0x008fe20000000000 */
[----:B------:R0:W-:Y:S01]  /*19d0*/  STL [R1+0x58], R12 ;  /* 0x0000580c01007387 */ /* 0x0001e20000100800 */
[----:B------:R-:W-:-:S05]  /*19e0*/  IMAD.MOV R78, RZ, RZ, -R8 ;  /* 0x000000ffff4e7224 */ /* 0x000fca00078e0a08 */
[----:B------:R-:W-:Y:S01]  /*19f0*/  VIMNMX R78, RZ, R78, !PT ;  /* 0x0000004eff4e7248 */ /* 0x000fe20007fe0100 */
[----:B------:R-:W3:Y:S08]  /*1a00*/  @P1 LDC R11, c[0x0][0x44c] ;  /* 0x00011300ff0b1b82 */ /* 0x000ef00000000800 */
[----:B------:R-:W1:Y:S01]  /*1a10*/  @P1 LDC R5, c[0x0][0x450] ;  /* 0x00011400ff051b82 */ /* 0x000e620000000800 */
[----:B--2---:R-:W-:-:S02]  /*1a20*/  @P0 IMAD.IADD R2, R9, 0x1, -R0 ;  /* 0x0000000109020824 */ /* 0x004fc400078e0a00 */
[----:B---3--:R-:W-:-:S04]  /*1a30*/  @P1 IMAD.HI.U32 R0, R4, R11, RZ ;  /* 0x0000000b04001227 */ /* 0x008fc800078e00ff */
[----:B----4-:R-:W-:Y:S01]  /*1a40*/  IMAD.IADD R6, R8, 0x1, R2 ;  /* 0x0000000108067824 */ /* 0x010fe200078e0202 */
[----:B-1----:R-:W-:-:S03]  /*1a50*/  @P1 SHF.R.U32.HI R4, RZ, R5, R0 ;  /* 0x00000005ff041219 */ /* 0x002fc60000011600 */
[C---:B------:R-:W-:Y:S01]  /*1a60*/  VIADD R0, R6.reuse, 0x8f ;  /* 0x0000008f06007836 */ /* 0x040fe20000000000 */
[----:B------:R-:W-:Y:S01]  /*1a70*/  IADD3 R109, R6, 0x90, -R10 ;  /* 0x00000090066d7810 */ /* 0x000fe20007ffe80a */
[----:B------:R0:W-:Y:S02]  /*1a80*/  STL [R1+0x54], R6 ;  /* 0x0000540601007387 */ /* 0x0001e40000100800 */
        /* <DEDUP_REMOVED lines=41> */
.L_x_12241:
[----:B------:R-:W-:Y:S05]  /*1d20*/  BSYNC B6 ;  /* 0x0000000000067941 */ /* 0x000fea0003800000 */
.L_x_12240:
        /* <DEDUP_REMOVED lines=20> */
.L_x_12243:
[----:B------:R-:W-:Y:S05]  /*1e70*/  BSYNC B6 ;  /* 0x0000000000067941 */ /* 0x000fea0003800000 */
.L_x_12242:
[----:B------:R-:W-:Y:S01]  /*1e80*/  ULDC.64 UR4, c[0x0][0x9f8] ;  /* 0x00027e0000047ab9 */ /* 0x000fe20000000a00 */
[----:B------:R-:W2:Y:S01]  /*1e90*/  LDL.64 R26, [R1+0x8] ;  /* 0x00000800011a7983 */ /* 0x000ea20000100a00 */
[----:B------:R-:W-:Y:S01]  /*1ea0*/  ISETP.NE.U32.AND P0, PT, RZ, UR4, PT ;  /* 0x00000004ff007c0c */ /* 0x000fe2000bf05070 */
[----:B------:R-:W0:Y:S02]  /*1eb0*/  LDC.64 R68, c[0x0][0x408] ;  /* 0x00010200ff447b82 */ /* 0x000e240000000a00 */
[----:B------:R-:W2:Y:S01]  /*1ec0*/  LDL.64 R34, [R1+0x8] ;  /* 0x0000080001227983 */ /* 0x000ea20000100a00 */
[----:B------:R-:W-:-:S05]  /*1ed0*/  ISETP.NE.AND.EX P0, PT, RZ, UR5, PT, P0 ;  /* 0x00000005ff007c0c */ /* 0x000fca000bf05300 */
[----:B------:R-:W1:Y:S01]  /*1ee0*/  LDC.64 R30, c[0x0][0x300] ;  /* 0x0000c000ff1e7b82 */ /* 0x000e620000000a00 */
[----:B------:R-:W-:Y:S01]  /*1ef0*/  IMAD.IADD R77, R77, 0x1, R18 ;  /* 0x000000014d4d7824 */ /* 0x000fe200078e0212 */
[----:B------:R-:W-:-:S06]  /*1f00*/  ULDC.64 UR6, c[0x0][0xa08] ;  /* 0x0002820000067ab9 */ /* 0x000fcc0000000a00 */
[----:B------:R-:W-:Y:S01]  /*1f10*/  @P0 IADD3 R4, P1, R24, UR4, RZ ;  /* 0x0000000418040c10 */ /* 0x000fe2000ff3e0ff */
[----:B------:R-:W3:Y:S01]  /*1f20*/  S2R R20, SR_TID.X ;  /* 0x0000000000147919 */ /* 0x000ee20000002100 */
[----:B------:R-:W4:Y:S02]  /*1f30*/  LDC.64 R74, c[0x0][0x3f8] ;  /* 0x0000fe00ff4a7b82 */ /* 0x000f240000000a00 */
[----:B------:R-:W-:Y:S01]  /*1f40*/  @P0 IADD3.X R5, R25, UR5, RZ, P1, !PT ;  /* 0x0000000519050c10 */ /* 0x000fe20008ffe4ff */
[----:B------:R-:W4:Y:S01]  /*1f50*/  LDL.LU R24, [R1] ;  /* 0x0000000001187983 */ /* 0x000f220000300800 */
[----:B------:R-:W-:Y:S01]  /*1f60*/  SHF.R.S32.HI R11, RZ, 0x1f, R77 ;  /* 0x0000001fff0b7819 */ /* 0x000fe2000001144d */
[----:B------:R-:W-:Y:S02]  /*1f70*/  ULDC.64 UR4, c[0x0][0x308] ;  /* 0x0000c20000047ab9 */ /* 0x000fe40000000a00 */
[----:B------:R-:W4:Y:S04]  /*1f80*/  LDL.64 R14, [R1+0x18] ;  /* 0x00001800010e7983 */ /* 0x000f280000100a00 */
[----:B------:R-:W4:Y:S04]  /*1f90*/  LDL.64 R36, [R1+0x18] ;  /* 0x0000180001247983 */ /* 0x000f280000100a00 */
[----:B------:R0:W4:Y:S01]  /*1fa0*/  @P0 LDG.E R19, desc[UR60][R4.64] ;  /* 0x0000003c04130981 */ /* 0x000122000c1e1900 */
[-C--:B-1----:R-:W-:Y:S01]  /*1fb0*/  IMAD R0, R11, R30.reuse, RZ ;  /* 0x0000001e0b007224 */ /* 0x082fe200078e02ff */
[----:B------:R-:W-:Y:S01]  /*1fc0*/  ISETP.NE.U32.AND P0, PT, RZ, UR6, PT ;  /* 0x00000006ff007c0c */ /* 0x000fe2000bf05070 */
[----:B------:R-:W-:Y:S01]  /*1fd0*/  IMAD.WIDE.U32 R6, R77, R30, RZ ;  /* 0x0000001e4d067225 */ /* 0x000fe200078e00ff */
[----:B------:R-:W-:-:S02]  /*1fe0*/  SHF.R.S32.HI R8, RZ, 0x1f, R106 ;  /* 0x0000001fff087819 */ /* 0x000fc4000001146a */
[----:B------:R-:W-:Y:S01]  /*1ff0*/  ISETP.NE.AND.EX P0, PT, RZ, UR7, PT, P0 ;  /* 0x00000007ff007c0c */ /* 0x000fe2000bf05300 */
[----:B------:R-:W-:-:S04]  /*2000*/  IMAD R3, R77, R31, R0 ;  /* 0x0000001f4d037224 */ /* 0x000fc800078e0200 */
[----:B------:R-:W-:Y:S02]  /*2010*/  IMAD.IADD R7, R7, 0x1, R3 ;  /* 0x0000000107077824 */ /* 0x000fe400078e0203 */
[----:B------:R-:W-:Y:S02]  /*2020*/  IMAD R3, R8, UR4, RZ ;  /* 0x0000000408037c24 */ /* 0x000fe4000f8e02ff */
[C---:B0-----:R-:W-:Y:S01]  /*2030*/  IMAD.WIDE.U32 R4, R106.reuse, UR4, R6 ;  /* 0x000000046a047c25 */ /* 0x041fe2000f8e0006 */
[----:B---3--:R-:W-:Y:S02]  /*2040*/  SHF.R.U32.HI R33, RZ, 0x7, R20 ;  /* 0x00000007ff217819 */ /* 0x008fe40000011614 */
[----:B------:R-:W3:Y:S01]  /*2050*/  LDL R20, [R1+0x14] ;  /* 0x0000140001147983 */ /* 0x000ee20000100800 */
[----:B------:R-:W-:Y:S01]  /*2060*/  IMAD R3, R106, UR5, R3 ;  /* 0x000000056a037c24 */ /* 0x000fe2000f8e0203 */
[----:B------:R-:W-:Y:S01]  /*2070*/  ISETP.NE.AND P6, PT, R33, 0x1, PT ;  /* 0x000000012100780c */ /* 0x000fe20003fc5270 */
[----:B------:R-:W-:-:S02]  /*2080*/  ULDC.64 UR4, c[0x0][0x310] ;  /* 0x0000c40000047ab9 */ /* 0x000fc40000000a00 */
[----:B------:R-:W-:Y:S02]  /*2090*/  IMAD.IADD R5, R5, 0x1, R3 ;  /* 0x0000000105057824 */ /* 0x000fe400078e0203 */
[----:B--2---:R-:W-:-:S05]  /*20a0*/  IMAD.MOV.U32 R34, RZ, RZ, R26 ;  /* 0x000000ffff227224 */ /* 0x004fca00078e001a */
[----:B------:R-:W-:-:S05]  /*20b0*/  SHF.R.S32.HI R35, RZ, 0x1f, R34 ;  /* 0x0000001fff237819 */ /* 0x000fca0000011422 */
[----:B------:R-:W-:Y:S01]  /*20c0*/  STL [R1+0xc], R35 ;  /* 0x00000c2301007387 */ /* 0x000fe20000100800 */
[----:B------:R-:W-:Y:S01]  /*20d0*/  SHF.R.S32.HI R32, RZ, 0x1f, R156 ;  /* 0x0000001fff207819 */ /* 0x000fe2000001149c */
[----:B----4-:R-:W0:Y:S01]  /*20e0*/  LDC R15, c[0x0][0x3f4] ;  /* 0x0000fd00ff0f7b82 */ /* 0x010e220000000800 */
[----:B------:R-:W-:Y:S01]  /*20f0*/  IMAD.MOV.U32 R36, RZ, RZ, R14 ;  /* 0x000000ffff247224 */ /* 0x000fe200078e000e */
[----:B------:R-:W-:-:S04]  /*2100*/  SHF.R.S32.HI R0, RZ, 0x1f, R19 ;  /* 0x0000001fff007819 */ /* 0x000fc80000011413 */
[--C-:B------:R-:W-:Y:S02]  /*2110*/  SHF.R.S32.HI R37, RZ, 0x1f, R36.reuse ;  /* 0x0000001fff257819 */ /* 0x100fe40000011424 */
[----:B------:R-:W-:Y:S02]  /*2120*/  SEL R13, R0, RZ, !P0 ;  /* 0x000000ff000d7207 */ /* 0x000fe40004000000 */
[----:B------:R-:W-:Y:S01]  /*2130*/  SEL R21, R19, RZ, !P0 ;  /* 0x000000ff13157207 */ /* 0x000fe20004000000 */
[----:B------:R1:W-:Y:S01]  /*2140*/  STL [R1+0x1c], R37 ;  /* 0x00001c2501007387 */ /* 0x0003e20000100800 */
[----:B------:R-:W-:-:S03]  /*2150*/  IMAD.WIDE.U32 R66, R156, R68, R36 ;  /* 0x000000449c427225 */ /* 0x000fc600078e0024 */
[----:B------:R-:W2:Y:S01]  /*2160*/  LDL R38, [R1+0x24] ;  /* 0x0000240001267983 */ /* 0x000ea20000100800 */
[----:B------:R-:W-:-:S03]  /*2170*/  IMAD.WIDE.U32 R72, R156, R74, R36 ;  /* 0x0000004a9c487225 */ /* 0x000fc600078e0024 */
[----:B------:R-:W4:Y:S01]  /*2180*/  LDL R36, [R1+0x60] ;  /* 0x0000600001247983 */ /* 0x000f220000100800 */
[----:B------:R-:W-:-:S03]  /*2190*/  IMAD R0, R13, UR4, RZ ;  /* 0x000000040d007c24 */ /* 0x000fc6000f8e02ff */
[----:B-1----:R-:W2:Y:S01]  /*21a0*/  LDL R37, [R1+0x20] ;  /* 0x0000200001257983 */ /* 0x002ea20000100800 */
[C---:B------:R-:W-:Y:S02]  /*21b0*/  IMAD R3, R21.reuse, UR5, R0 ;  /* 0x0000000515037c24 */ /* 0x040fe4000f8e0200 */
[----:B------:R-:W-:Y:S02]  /*21c0*/  VIADD R0, R34, 0x10 ;  /* 0x0000001022007836 */ /* 0x000fe40000000000 */
[----:B------:R-:W-:Y:S01]  /*21d0*/  IMAD.WIDE.U32 R26, R21, UR4, R4 ;  /* 0x00000004151a7c25 */ /* 0x000fe2000f8e0004 */
[----:B------:R-:W-:Y:S05]  /*21e0*/  @!P6 WARPSYNC.ALL ;  /* 0x000000000000e948 */ /* 0x000fea0003800000 */
[----:B------:R-:W-:Y:S01]  /*21f0*/  ULDC.64 UR6, c[0x0][0x330] ;  /* 0x0000cc0000067ab9 */ /* 0x000fe20000000a00 */
[----:B------:R-:W-:Y:S01]  /*2200*/  ULDC UR4, c[0x0][0x2f4] ;  /* 0x0000bd0000047ab9 */ /* 0x000fe20000000800 */
        /* <DEDUP_REMOVED lines=25> */
[----:B------:R-:W-:Y:S02]  /*23a0*/  SEL R9, RZ, 0x8, P1 ;  /* 0x00000008ff097807 */ /* 0x000fe40000800000 */
[----:B------:R-:W-:Y:S02]  /*23b0*/  ISETP.GE.AND P0, PT, R6, UR4, PT ;  /* 0x0000000406007c0c */ /* 0x000fe4000bf06270 */
[----:B------:R-:W-:Y:S02]  /*23c0*/  LOP3.LUT R7, R9, R7, R8, 0xfe, !PT ;  /* 0x0000000709077212 */ /* 0x000fe400078efe08 */
[----:B------:R-:W-:Y:S01]  /*23d0*/  SEL R14, RZ, 0x10, P0 ;  /* 0x00000010ff0e7807 */ /* 0x000fe20000000000 */
[----:B------:R-:W-:Y:S01]  /*23e0*/  IMAD R13, R13, UR6, RZ ;  /* 0x000000060d0d7c24 */ /* 0x000fe2000f8e02ff */
[-C--:B0-----:R-:W-:Y:S02]  /*23f0*/  ISETP.GE.AND P0, PT, R34, R15.reuse, PT ;  /* 0x0000000f2200720c */ /* 0x081fe40003f06270 */
[----:B------:R-:W-:Y:S01]  /*2400*/  LOP3.LUT R14, R7, R14, RZ, 0xfc, !PT ;  /* 0x0000000e070e7212 */ /* 0x000fe200078efcff */
[----:B------:R-:W-:Y:S01]  /*2410*/  IMAD R7, R32, R74, RZ ;  /* 0x0000004a20077224 */ /* 0x000fe200078e02ff */
[-C--:B------:R-:W-:Y:S01]  /*2420*/  ISETP.GE.AND P3, PT, R4, R15.reuse, PT ;  /* 0x0000000f0400720c */ /* 0x080fe20003f66270 */
[----:B------:R-:W-:Y:S01]  /*2430*/  IMAD.WIDE.U32 R64, R156, R68, R34 ;  /* 0x000000449c407225 */ /* 0x000fe200078e0022 */
[----:B------:R-:W-:-:S03]  /*2440*/  ISETP.GE.AND P1, PT, R0, R15, PT ;  /* 0x0000000f0000720c */ /* 0x000fc60003f26270 */
[C---:B------:R-:W-:Y:S02]  /*2450*/  IMAD R13, R21.reuse, UR7, R13 ;  /* 0x00000007150d7c24 */ /* 0x040fe4000f8e020d */
[----:B------:R-:W-:Y:S01]  /*2460*/  IMAD.WIDE.U32 R28, R21, UR6, R28 ;  /* 0x00000006151c7c25 */ /* 0x000fe2000f8e001c */
[----:B------:R-:W-:-:S03]  /*2470*/  SEL R9, R15, RZ, P1 ;  /* 0x000000ff0f097207 */ /* 0x000fc60000800000 */
[----:B------:R-:W-:Y:S01]  /*2480*/  IMAD R21, R156, R75, R7 ;  /* 0x0000004b9c157224 */ /* 0x000fe200078e0207 */
[----:B------:R-:W-:Y:S01]  /*2490*/  SEL R7, R15, RZ, P0 ;  /* 0x000000ff0f077207 */ /* 0x000fe20000000000 */
[----:B------:R-:W-:Y:S02]  /*24a0*/  IMAD.IADD R65, R65, 0x1, R19 ;  /* 0x0000000141417824 */ /* 0x000fe400078e0213 */
[----:B------:R-:W-:Y:S01]  /*24b0*/  IMAD.IADD R67, R19, 0x1, R67 ;  /* 0x0000000113437824 */ /* 0x000fe200078e0243 */
[----:B------:R-:W-:Y:S01]  /*24c0*/  SEL R19, R15, RZ, P3 ;  /* 0x000000ff0f137207 */ /* 0x000fe20001800000 */
[----:B------:R-:W-:Y:S01]  /*24d0*/  IMAD.IADD R8, R34, 0x1, R7 ;  /* 0x0000000122087824 */ /* 0x000fe200078e0207 */
[----:B------:R-:W-:Y:S01]  /*24e0*/  LOP3.LUT R24, R24, 0xfffffffe, RZ, 0xc0, !PT ;  /* 0xfffffffe18187812 */ /* 0x000fe200078ec0ff */
[----:B------:R-:W-:-:S04]  /*24f0*/  IMAD.WIDE.U32 R70, R156, R74, R34 ;  /* 0x0000004a9c467225 */ /* 0x000fc800078e0022 */
[----:B------:R-:W-:Y:S02]  /*2500*/  IMAD.IADD R18, R4, 0x1, R19 ;  /* 0x0000000104127824 */ /* 0x000fe400078e0213 */
[----:B------:R-:W-:Y:S01]  /*2510*/  IMAD.IADD R12, R0, 0x1, R9 ;  /* 0x00000001000c7824 */ /* 0x000fe200078e0209 */
[----:B------:R-:W-:Y:S01]  /*2520*/  SHF.R.S32.HI R9, RZ, 0x1f, R8 ;  /* 0x0000001fff097819 */ /* 0x000fe20000011408 */
[----:B------:R-:W-:Y:S01]  /*2530*/  IMAD.IADD R71, R71, 0x1, R21 ;  /* 0x0000000147477824 */ /* 0x000fe200078e0215 */
[----:B------:R-:W-:Y:S01]  /*2540*/  @P3 LOP3.LUT R24, R24, 0x1, RZ, 0xfc, !PT ;  /* 0x0000000118183812 */ /* 0x000fe200078efcff */
[----:B------:R-:W-:Y:S01]  /*2550*/  IMAD.IADD R73, R21, 0x1, R73 ;  /* 0x0000000115497824 */ /* 0x000fe200078e0249 */
[----:B------:R-:W-:Y:S02]  /*2560*/  SHF.R.S32.HI R21, RZ, 0x1f, R18 ;  /* 0x0000001fff157819 */ /* 0x000fe40000011412 */
[----:B------:R-:W-:Y:S02]  /*2570*/  SHF.R.S32.HI R19, RZ, 0x1f, R12 ;  /* 0x0000001fff137819 */ /* 0x000fe4000001140c */
[----:B------:R-:W-:-:S02]  /*2580*/  LEA.HI R7, R9, R8, RZ, 0x3 ;  /* 0x0000000809077211 */ /* 0x000fc400078f18ff */
[----:B------:R-:W-:Y:S02]  /*2590*/  LEA.HI R10, R9, R8, RZ, 0x5 ;  /* 0x00000008090a7211 */ /* 0x000fe400078f28ff */
[----:B------:R-:W-:Y:S02]  /*25a0*/  LEA.HI R9, R21, R18, RZ, 0x3 ;  /* 0x0000001215097211 */ /* 0x000fe400078f18ff */
[----:B------:R-:W-:Y:S02]  /*25b0*/  LEA.HI R8, R19, R12, RZ, 0x3 ;  /* 0x0000000c13087211 */ /* 0x000fe400078f18ff */
[----:B------:R-:W-:Y:S02]  /*25c0*/  LEA.HI R18, R21, R18, RZ, 0x5 ;  /* 0x0000001215127211 */ /* 0x000fe400078f28ff */
[----:B------:R-:W-:Y:S02]  /*25d0*/  LEA.HI R19, R19, R12, RZ, 0x5 ;  /* 0x0000000c13137211 */ /* 0x000fe400078f28ff */
[----:B------:R-:W-:-:S02]  /*25e0*/  SHF.R.S32.HI R12, RZ, 0x5, R10 ;  /* 0x00000005ff0c7819 */ /* 0x000fc4000001140a */
[----:B------:R-:W-:Y:S02]  /*25f0*/  SHF.R.S32.HI R21, RZ, 0x5, R18 ;  /* 0x00000005ff157819 */ /* 0x000fe40000011412 */
[----:B-----5:R-:W-:Y:S02]  /*2600*/  SHF.R.S32.HI R25, RZ, 0x1f, R102 ;  /* 0x0000001fff197819 */ /* 0x020fe40000011466 */
[----:B------:R-:W-:Y:S02]  /*2610*/  SHF.R.S32.HI R19, RZ, 0x5, R19 ;  /* 0x00000005ff137819 */ /* 0x000fe40000011413 */
[C---:B---3--:R-:W-:Y:S02]  /*2620*/  LOP3.LUT R10, R20.reuse, 0x18, R7, 0xf8, !PT ;  /* 0x00000018140a7812 */ /* 0x048fe400078ef807 */
[----:B------:R-:W-:Y:S02]  /*2630*/  LOP3.LUT R18, R20, 0x18, R8, 0xf8, !PT ;  /* 0x0000001814127812 */ /* 0x000fe400078ef808 */
[----:B------:R-:W-:-:S02]  /*2640*/  LOP3.LUT R24, R24, 0xfffffffd, RZ, 0xc0, !PT ;  /* 0xfffffffd18187812 */ /* 0x000fc400078ec0ff */
[----:B------:R-:W-:Y:S02]  /*2650*/  IADD3 R76, P2, R156, R77, RZ ;  /* 0x0000004d9c4c7210 */ /* 0x000fe40007f5e0ff */
[----:B------:R-:W-:-:S03]  /*2660*/  LOP3.LUT R20, R20, 0x18, R9, 0xf8, !PT ;  /* 0x0000001814147812 */ /* 0x000fc600078ef809 */
[----:B------:R-:W-:Y:S02]  /*2670*/  IMAD.X R77, R32, 0x1, R11, P2 ;  /* 0x00000001204d7824 */ /* 0x000fe400010e060b */
[----:B------:R-:W-:Y:S02]  /*2680*/  IMAD.SHL.U32 R104, R15, 0x2, RZ ;  /* 0x000000020f687824 */ /* 0x000fe400078e00ff */
[----:B------:R-:W-:Y:S01]  /*2690*/  IMAD.WIDE.U32 R70, R102, R74, R70 ;  /* 0x0000004a66467225 */ /* 0x000fe200078e0046 */
[----:B------:R-:W-:-:S03]  /*26a0*/  LOP3.LUT R11, R8, 0xfffffff8, RZ, 0xc0, !PT ;  /* 0xfffffff8080b7812 */ /* 0x000fc600078ec0ff */
[----:B------:R-:W-:-:S04]  /*26b0*/  IMAD.WIDE.U32 R72, R102, R74, R72 ;  /* 0x0000004a66487225 */ /* 0x000fc800078e0048 */
[----:B------:R-:W-:Y:S02]  /*26c0*/  IMAD R89, R31, 0x90, RZ ;  /* 0x000000901f597824 */ /* 0x000fe400078e02ff */
[----:B------:R-:W-:-:S04]  /*26d0*/  IMAD.WIDE.U32 R64, R102, R68, R64 ;  /* 0x0000004466407225 */ /* 0x000fc800078e0040 */
[----:B------:R-:W-:-:S04]  /*26e0*/  IMAD.WIDE.U32 R66, R102, R68, R66 ;  /* 0x0000004466427225 */ /* 0x000fc800078e0042 */
[----:B------:R-:W-:Y:S02]  /*26f0*/  IMAD R95, R75, 0x90, RZ ;  /* 0x000000904b5f7824 */ /* 0x000fe400078e02ff */
[----:B------:R-:W-:Y:S01]  /*2700*/  IMAD.WIDE.U32 R30, R30, 0x90, RZ ;  /* 0x000000901e1e7825 */ /* 0x000fe200078e00ff */
[----:B------:R-:W-:-:S03]  /*2710*/  SHF.R.S32.HI R97, RZ, 0x1f, R11 ;  /* 0x0000001fff617819 */ /* 0x000fc6000001140b */
[----:B------:R-:W-:Y:S01]  /*2720*/  IMAD.IADD R84, R29, 0x1, R13 ;  /* 0x000000011d547824 */ /* 0x000fe200078e020d */
[----:B------:R-:W-:Y:S01]  /*2730*/  LOP3.LUT R13, R14, 0x1, RZ, 0xc0, !PT ;  /* 0x000000010e0d7812 */ /* 0x000fe200078ec0ff */
[----:B------:R-:W-:Y:S02]  /*2740*/  VIADD R108, R33, 0x8 ;  /* 0x00000008216c7836 */ /* 0x000fe40000000000 */
[----:B------:R-:W-:Y:S01]  /*2750*/  IMAD.IADD R89, R31, 0x1, R89 ;  /* 0x000000011f597824 */ /* 0x000fe200078e0259 */
[----:B------:R-:W-:Y:S01]  /*2760*/  @!P6 BAR.SYNC.DEFER_BLOCKING 0x9, 0x100 ;  /* 0x024400000000eb1d */ /* 0x000fe20000010000 */
[----:B----4-:R-:W-:Y:S01]  /*2770*/  LOP3.LUT P3, RZ, R36, 0x2, RZ, 0xc0, !PT ;  /* 0x0000000224ff7812 */ /* 0x010fe2000786c0ff */
[----:B--2---:R-:W-:Y:S01]  /*2780*/  IMAD R19, R19, 0x1200, R38 ;  /* 0x0000120013137824 */ /* 0x004fe200078e0226 */
[-C--:B------:R-:W-:Y:S01]  /*2790*/  LOP3.LUT R101, R10, R37.reuse, RZ, 0x3c, !PT ;  /* 0x000000250a657212 */ /* 0x080fe200078e3cff */
[C---:B------:R-:W-:Y:S01]  /*27a0*/  IMAD R10, R25.reuse, R68, RZ ;  /* 0x00000044190a7224 */ /* 0x040fe200078e02ff */
[----:B------:R-:W-:Y:S01]  /*27b0*/  LOP3.LUT R18, R18, R37, RZ, 0x3c, !PT ;  /* 0x0000002512127212 */ /* 0x000fe200078e3cff */
[----:B------:R-:W-:-:S08]  /*27c0*/  IMAD R25, R25, R74, RZ ;  /* 0x0000004a19197224 */ /* 0x000fd000078e02ff */
[----:B------:R-:W-:Y:S01]  /*27d0*/  @P3 LOP3.LUT R24, R24, 0x2, RZ, 0xfc, !PT ;  /* 0x0000000218183812 */ /* 0x000fe200078efcff */
[----:B------:R-:W-:Y:S02]  /*27e0*/  IMAD.IADD R100, R19, 0x1, R18 ;  /* 0x0000000113647824 */ /* 0x000fe400078e0212 */
[----:B------:R-:W-:Y:S02]  /*27f0*/  IMAD R19, R102, R75, R25 ;  /* 0x0000004b66137224 */ /* 0x000fe400078e0219 */
[----:B------:R0:W-:Y:S01]  /*2800*/  STL [R1], R24 ;  /* 0x0000001801007387 */ /* 0x0001e20000100800 */
[----:B------:R-:W-:Y:S01]  /*2810*/  VIADD R25, R34, 0x50 ;  /* 0x0000005022197836 */ /* 0x000fe20000000000 */
[----:B------:R-:W-:Y:S01]  /*2820*/  LOP3.LUT R20, R20, R37, RZ, 0x3c, !PT ;  /* 0x0000002514147212 */ /* 0x000fe200078e3cff */
[----:B------:R-:W-:-:S03]  /*2830*/  IMAD R21, R21, 0x1200, R38 ;  /* 0x0000120015157824 */ /* 0x000fc600078e0226 */
[----:B------:R-:W-:Y:S01]  /*2840*/  ISETP.GE.AND P2, PT, R25, UR4, PT ;  /* 0x0000000419007c0c */ /* 0x000fe2000bf46270 */
[----:B------:R-:W-:-:S03]  /*2850*/  IMAD R12, R12, 0x1200, R38 ;  /* 0x000012000c0c7824 */ /* 0x000fc600078e0226 */
[----:B------:R-:W-:Y:S01]  /*2860*/  SEL R15, RZ, 0x20, P2 ;  /* 0x00000020ff0f7807 */ /* 0x000fe20001000000 */
[----:B------:R-:W-:Y:S02]  /*2870*/  IMAD.IADD R99, R21, 0x1, R20 ;  /* 0x0000000115637824 */ /* 0x000fe400078e0214 */
[----:B------:R-:W-:Y:S01]  /*2880*/  IMAD.IADD R101, R12, 0x1, R101 ;  /* 0x000000010c657824 */ /* 0x000fe200078e0265 */
[----:B------:R-:W-:Y:S01]  /*2890*/  LOP3.LUT R20, R14, R15, RZ, 0xfc, !PT ;  /* 0x0000000f0e147212 */ /* 0x000fe200078efcff */
[----:B------:R-:W-:Y:S01]  /*28a0*/  IMAD R81, R102, R69, R10 ;  /* 0x0000004566517224 */ /* 0x000fe200078e020a */
[----:B------:R-:W-:Y:S01]  /*28b0*/  LOP3.LUT R10, R7, 0xfffffff8, RZ, 0xc0, !PT ;  /* 0xfffffff8070a7812 */ /* 0x000fe200078ec0ff */
[----:B------:R-:W-:Y:S01]  /*28c0*/  IMAD R21, R69, 0x90, RZ ;  /* 0x0000009045157824 */ /* 0x000fe200078e02ff */
[----:B------:R-:W-:Y:S01]  /*28d0*/  LOP3.LUT R12, R9, 0xfffffff8, RZ, 0xc0, !PT ;  /* 0xfffffff8090c7812 */ /* 0x000fe200078ec0ff */
[----:B------:R-:W-:Y:S01]  /*28e0*/  IMAD.WIDE.U32 R68, R68, 0x90, RZ ;  /* 0x0000009044447825 */ /* 0x000fe200078e00ff */
[----:B------:R-:W-:-:S03]  /*28f0*/  LOP3.LUT R14, R20, 0x2, RZ, 0xc0, !PT ;  /* 0x00000002140e7812 */ /* 0x000fc600078ec0ff */
[----:B------:R-:W-:Y:S01]  /*2900*/  IMAD.WIDE.U32 R74, R74, 0x90, RZ ;  /* 0x000000904a4a7825 */ /* 0x000fe200078e00ff */
[C---:B------:R-:W-:Y:S02]  /*2910*/  LOP3.LUT R15, R20.reuse, 0x4, RZ, 0xc0, !PT ;  /* 0x00000004140f7812 */ /* 0x040fe400078ec0ff */
[C---:B------:R-:W-:Y:S01]  /*2920*/  LOP3.LUT R18, R20.reuse, 0x8, RZ, 0xc0, !PT ;  /* 0x0000000814127812 */ /* 0x040fe200078ec0ff */
[----:B------:R-:W-:Y:S02]  /*2930*/  IMAD.IADD R82, R71, 0x1, R19 ;  /* 0x0000000147527824 */ /* 0x000fe400078e0213 */
[----:B------:R-:W-:Y:S01]  /*2940*/  IMAD.IADD R80, R19, 0x1, R73 ;  /* 0x0000000113507824 */ /* 0x000fe200078e0249 */
[C---:B------:R-:W-:Y:S01]  /*2950*/  LOP3.LUT R19, R20.reuse, 0x10, RZ, 0xc0, !PT ;  /* 0x0000001014137812 */ /* 0x040fe200078ec0ff */
[----:B------:R-:W-:Y:S01]  /*2960*/  IMAD.IADD R83, R65, 0x1, R81 ;  /* 0x0000000141537824 */ /* 0x000fe200078e0251 */
[----:B------:R-:W-:Y:S01]  /*2970*/  SHF.R.S32.HI R98, RZ, 0x1f, R10 ;  /* 0x0000001fff627819 */ /* 0x000fe2000001140a */
[----:B------:R-:W-:Y:S01]  /*2980*/  IMAD.IADD R94, R69, 0x1, R21 ;  /* 0x00000001455e7824 */ /* 0x000fe200078e0215 */
[----:B------:R-:W-:Y:S01]  /*2990*/  SHF.R.S32.HI R96, RZ, 0x1f, R12 ;  /* 0x0000001fff607819 */ /* 0x000fe2000001140c */
[----:B------:R-:W-:Y:S01]  /*29a0*/  IMAD.IADD R95, R75, 0x1, R95 ;  /* 0x000000014b5f7824 */ /* 0x000fe200078e025f */
[----:B------:R-:W-:Y:S01]  /*29b0*/  LOP3.LUT R20, R20, 0x20, RZ, 0xc0, !PT ;  /* 0x0000002014147812 */ /* 0x000fe200078ec0ff */
[----:B0-----:R-:W-:-:S07]  /*29c0*/  IMAD.IADD R81, R81, 0x1, R67 ;  /* 0x0000000151517824 */ /* 0x001fce00078e0243 */
.L_x_12299:
[----:B-1-3--:R-:W2:Y:S01]  /*29d0*/  LDL R32, [R1+0x5c] ;  /* 0x00005c0001207983 */ /* 0x00aea20000100800 */
[----:B0-----:R-:W0:Y:S03]  /*29e0*/  LDC.64 R90, c[0x0][0x2e8] ;  /* 0x0000ba00ff5a7b82 */ /* 0x001e260000000a00 */
[----:B------:R-:W3:Y:S01]  /*29f0*/  LDL R24, [R1+0x60] ;  /* 0x0000600001187983 */ /* 0x000ee20000100800 */
[----:B------:R-:W-:Y:S01]  /*2a00*/  VIADD R35, R16, 0xffffffff ;  /* 0xffffffff10237836 */ /* 0x000fe20000000000 */
[----:B------:R-:W-:Y:S05]  /*2a10*/  YIELD ;  /* 0x0000000000007946 */ /* 0x000fea0003800000 */
[----:B------:R-:W1:Y:S01]  /*2a20*/  LDC R103, c[0x0][0x3f4] ;  /* 0x0000fd00ff677b82 */ /* 0x000e620000000800 */
[----:B------:R-:W-:Y:S01]  /*2a30*/  SHF.R.S32.HI R34, RZ, 0x1f, R35 ;  /* 0x0000001fff227819 */ /* 0x000fe20000011423 */
[-C--:B------:R-:W-:Y:S01]  /*2a40*/  IMAD R21, R89, R35.reuse, RZ ;  /* 0x0000002359157224 */ /* 0x080fe200078e02ff */
[----:B------:R-:W-:Y:S01]  /*2a50*/  BSSY B0, `(.L_x_12244) ;  /* 0x0000413000007945 */ /* 0x000fe20003800000 */
[----:B------:R-:W-:-:S04]  /*2a60*/  IMAD.WIDE.U32 R60, R30, R35, RZ ;  /* 0x000000231e3c7225 */ /* 0x000fc800078e00ff */
[----:B------:R-:W-:Y:S01]  /*2a70*/  IMAD R33, R34, R30, R21 ;  /* 0x0000001e22217224 */ /* 0x000fe200078e0215 */
[----:B------:R-:W-:-:S03]  /*2a80*/  IADD3 R21, P2, R88, R60, RZ ;  /* 0x0000003c58157210 */ /* 0x000fc60007f5e0ff */
[----:B------:R-:W-:Y:S01]  /*2a90*/  IMAD.IADD R92, R61, 0x1, R33 ;  /* 0x000000013d5c7824 */ /* 0x000fe200078e0221 */
[----:B0-----:R-:W-:Y:S01]  /*2aa0*/  LEA R36, P3, R21, R90, 0x1 ;  /* 0x0000005a15247211 */ /* 0x001fe200078608ff */
[----:B--2---:R-:W-:Y:S02]  /*2ab0*/  IMAD R16, R144, 0x3600, R32 ;  /* 0x0000360090107824 */ /* 0x004fe400078e0220 */
[----:B------:R-:W-:Y:S01]  /*2ac0*/  IMAD.X R32, R92, 0x1, R85, P2 ;  /* 0x000000015c207824 */ /* 0x000fe200010e0655 */
[----:B------:R-:W-:Y:S01]  /*2ad0*/  ISETP.GT.AND P2, PT, R35, R78, PT ;  /* 0x0000004e2300720c */ /* 0x000fe20003f44270 */
[----:B------:R-:W-:Y:S01]  /*2ae0*/  IMAD R79, R16, 0x2, R17 ;  /* 0x00000002104f7824 */ /* 0x000fe200078e0211 */
[----:B---3--:R-:W-:Y:S01]  /*2af0*/  LOP3.LUT P4, RZ, R24, 0x2, RZ, 0xc0, !PT ;  /* 0x0000000218ff7812 */ /* 0x008fe2000788c0ff */
[----:B------:R-:W-:Y:S01]  /*2b00*/  VIADD R24, R16, 0x10 ;  /* 0x0000001010187836 */ /* 0x000fe20000000000 */
[----:B------:R-:W-:Y:S02]  /*2b10*/  LEA.HI.X R37, R21, R91, R32, 0x1, P3 ;  /* 0x0000005b15257211 */ /* 0x000fe400018f0c20 */
[----:B-1----:R-:W-:-:S09]  /*2b20*/  ISETP.GE.AND P3, PT, R103, 0x1, PT ;  /* 0x000000016700780c */ /* 0x002fd20003f66270 */
[----:B------:R-:W-:Y:S02]  /*2b30*/  @P4 VIADD R24, R16, 0xfffffff0 ;  /* 0xfffffff010184836 */ /* 0x000fe40000000000 */
[----:B------:R-:W-:Y:S02]  /*2b40*/  IMAD.MOV.U32 R16, RZ, RZ, R35 ;  /* 0x000000ffff107224 */ /* 0x000fe400078e0023 */
        /* <DEDUP_REMOVED lines=76> */
.L_x_12248:
[----:B------:R-:W-:Y:S05]  /*3010*/  BSYNC B1 ;  /* 0x0000000000017941 */ /* 0x000fea0003800000 */
.L_x_12247:
[----:B------:R-:W2:Y:S01]  /*3020*/  LDL R21, [R1+0x2c] ;  /* 0x00002c0001157983 */ /* 0x000ea20000100800 */
[----:B0----5:R-:W-:Y:S02]  /*3030*/  IMAD.MOV.U32 R32, RZ, RZ, R39 ;  /* 0x000000ffff207224 */ /* 0x021fe400078e0027 */
        /* <DEDUP_REMOVED lines=21> */
[----:B------:R-:W-:Y:S01]  /*3190*/  IMAD.MOV.U32 R32, RZ, RZ, R91 ;  /* 0x000000ffff207224 */ /* 0x000fe200078e005b */
        /* <DEDUP_REMOVED lines=15> */
[----:B------:R-:W-:-:S02]  /*3290*/  PRMT R111, R34, 0x7610, R111 ;  /* 0x00007610226f7816 */ /* 0x000fc4000000006f */
        /* <DEDUP_REMOVED lines=12> */
.L_x_12249:
[----:B------:R-:W2:Y:S01]  /*3360*/  LDL R32, [R1+0x10] ;  /* 0x0000100001207983 */ /* 0x000ea20000100800 */
[----:B------:R-:W-:Y:S01]  /*3370*/  IMAD R21, R144, 0x8, R22 ;  /* 0x0000000890157824 */ /* 0x000fe200078e0216 */
[----:B------:R-:W-:Y:S01]  /*3380*/  BSSY B1, `(.L_x_12250) ;  /* 0x0000004000017945 */ /* 0x000fe20003800000 */
[----:B--2---:R-:W-:-:S04]  /*3390*/  SHF.L.U32 R87, R32, 0x1f, RZ ;  /* 0x0000001f20577819 */ /* 0x004fc800000006ff */
[----:B------:R-:W0:Y:S02]  /*33a0*/  SYNCS.PHASECHK.TRANS64.TRYWAIT P5, [R21+URZ+0x31c90], R87 ;  /* 0x031c9057150075a7 */ /* 0x000e2400080a017f */
[----:B0-----:R-:W-:Y:S05]  /*33b0*/  @!P5 BRA `(.L_x_12251) ;  /* 0x00000204001cd947 */ /* 0x001fea0003800000 */
.L_x_12551:
[----:B------:R-:W-:Y:S05]  /*33c0*/  BSYNC B1 ;  /* 0x0000000000017941 */ /* 0x000fea0003800000 */
.L_x_12250:
        /* <DEDUP_REMOVED lines=11> */
[----:B------:R-:W-:Y:S02]  /*3480*/  SHF.R.U64 R56, R62, 0x10, R63 ;  /* 0x000000103e387819 */ /* 0x000fe4000000123f */
[----:B------:R-:W-:Y:S02]  /*3490*/  SHF.R.U32.HI R62, RZ, 0x10, R91 ;  /* 0x00000010ff3e7819 */ /* 0x000fe4000001165b */
[----:B------:R-:W-:Y:S02]  /*34a0*/  PRMT R57, R92, 0x5410, R57 ;  /* 0x000054105c397816 */ /* 0x000fe40000000039 */
[----:B------:R-:W-:Y:S02]  /*34b0*/  PRMT R56, R58, 0x5432, R56 ;  /* 0x000054323a387816 */ /* 0x000fe40000000038 */
[----:B------:R-:W-:-:S02]  /*34c0*/  SHF.R.U32.HI R59, RZ, 0x10, R63 ;  /* 0x00000010ff3b7819 */ /* 0x000fc4000001163f */
[----:B------:R-:W-:Y:S02]  /*34d0*/  PRMT R62, R92, 0x5432, R62 ;  /* 0x000054325c3e7816 */ /* 0x000fe4000000003e */
[----:B------:R-:W-:Y:S02]  /*34e0*/  LOP3.LUT R92, R33, 0xffff0000, RZ, 0xc0, !PT ;  /* 0xffff0000215c7812 */ /* 0x000fe400078ec0ff */
[----:B------:R-:W-:Y:S02]  /*34f0*/  LOP3.LUT R63, R57, 0xffff0000, RZ, 0xc0, !PT ;  /* 0xffff0000393f7812 */ /* 0x000fe400078ec0ff */
[C---:B------:R-:W-:Y:S01]  /*3500*/  LOP3.LUT R33, R56.reuse, 0xffff0000, RZ, 0xc0, !PT ;  /* 0xffff000038217812 */ /* 0x040fe200078ec0ff */
[----:B------:R-:W-:Y:S01]  /*3510*/  IMAD.U32 R56, R56, 0x10000, RZ ;  /* 0x0001000038387824 */ /* 0x000fe200078e00ff */
[----:B------:R-:W-:Y:S01]  /*3520*/  PRMT R59, R58, 0x5410, R59 ;  /* 0x000054103a3b7816 */ /* 0x000fe2000000003b */
[C---:B------:R-:W-:Y:S02]  /*3530*/  FMUL.FTZ R91, R92.reuse, R63 ;  /* 0x0000003f5c5b7220 */ /* 0x040fe40000410000 */
[----:B------:R-:W-:-:S02]  /*3540*/  FMUL.FTZ R92, R92, R33 ;  /* 0x000000215c5c7220 */ /* 0x000fc40000410000 */
[C---:B------:R-:W-:Y:S01]  /*3550*/  FFMA.FTZ R58, R90.reuse, R33, -R91 ;  /* 0x000000215a3a7223 */ /* 0x040fe2000001085b */
[----:B------:R-:W-:Y:S02]  /*3560*/  IMAD.U32 R91, R59, 0x10000, RZ ;  /* 0x000100003b5b7824 */ /* 0x000fe400078e00ff */
[----:B------:R-:W-:Y:S01]  /*3570*/  FFMA.FTZ R33, R90, R63, R92 ;  /* 0x0000003f5a217223 */ /* 0x000fe2000001005c */
[----:B------:R-:W-:Y:S01]  /*3580*/  LOP3.LUT R92, R34, 0xffff0000, RZ, 0xc0, !PT ;  /* 0xffff0000225c7812 */ /* 0x000fe200078ec0ff */
        /* <DEDUP_REMOVED lines=10> */
[----:B------:R-:W-:Y:S02]  /*3630*/  LOP3.LUT R90, R59, 0xffff0000, RZ, 0xc0, !PT ;  /* 0xffff00003b5a7812 */ /* 0x000fe400078ec0ff */
[----:B------:R-:W-:Y:S01]  /*3640*/  F2FP.BF16.F32.PACK_AB R34, R63, R34 ;  /* 0x000000223f22723e */ /* 0x000fe200000010ff */
[C---:B------:R-:W-:Y:S02]  /*3650*/  FMUL.FTZ R92, R91.reuse, R62 ;  /* 0x0000003e5b5c7220 */ /* 0x040fe40000410000 */
[-C--:B------:R-:W-:Y:S02]  /*3660*/  FMUL.FTZ R91, R91, R90.reuse ;  /* 0x0000005a5b5b7220 */ /* 0x080fe40000410000 */
[----:B------:R-:W-:Y:S01]  /*3670*/  FFMA.FTZ R59, R35, R90, -R92 ;  /* 0x0000005a233b7223 */ /* 0x000fe2000001085c */
[----:B------:R-:W-:-:S02]  /*3680*/  IMAD.U32 R90, R57, 0x10000, RZ ;  /* 0x00010000395a7824 */ /* 0x000fc400078e00ff */
        /* <DEDUP_REMOVED lines=9> */
[----:B------:R-:W-:-:S07]  /*3720*/  IMAD.MOV.U32 R35, RZ, RZ, R59 ;  /* 0x000000ffff237224 */ /* 0x000fce00078e003b */
.L_x_12256:
[----:B------:R-:W-:Y:S05]  /*3730*/  BSYNC B2 ;  /* 0x0000000000027941 */ /* 0x000fea0003800000 */
.L_x_12255:
[----:B------:R1:W-:Y:S02]  /*3740*/  STG.E.128 desc[UR60][R36.64], R32 ;  /* 0x0000002024007986 */ /* 0x0003e4000c101d3c */
.L_x_12254:
[----:B------:R-:W-:Y:S05]  /*3750*/  BSYNC B1 ;  /* 0x0000000000017941 */ /* 0x000fea0003800000 */
.L_x_12253:
        /* <DEDUP_REMOVED lines=28> */
[----:B------:R-:W-:Y:S01]  /*3920*/  IMAD.U32 R59, R58, 0x10000, RZ ;  /* 0x000100003a3b7824 */ /* 0x000fe200078e00ff */
[----:B------:R-:W-:Y:S01]  /*3930*/  F2FP.BF16.F32.PACK_AB R55, R55, R56 ;  /* 0x000000383737723e */ /* 0x000fe200000010ff */
        /* <DEDUP_REMOVED lines=23> */
.L_x_12260:
[----:B------:R-:W-:Y:S05]  /*3ab0*/  BSYNC B2 ;  /* 0x0000000000027941 */ /* 0x000fea0003800000 */
.L_x_12259:
[----:B------:R2:W-:Y:S02]  /*3ac0*/  STG.E.128 desc[UR60][R36.64+0x20], R32 ;  /* 0x0000202024007986 */ /* 0x0005e4000c101d3c */
.L_x_12258:
[----:B------:R-:W-:Y:S05]  /*3ad0*/  BSYNC B1 ;  /* 0x0000000000017941 */ /* 0x000fea0003800000 */
.L_x_12257:
        /* <DEDUP_REMOVED lines=10> */
[----:B------:R-:W-:Y:S02]  /*3b80*/  SHF.R.U32.HI R56, RZ, 0x10, R51 ;  /* 0x00000010ff387819 */ /* 0x000fe40000011633 */
[----:B------:R-:W-:Y:S02]  /*3b90*/  PRMT R51, R113, 0x5432, R52 ;  /* 0x0000543271337816 */ /* 0x000fe40000000034 */
[----:B------:R-:W-:Y:S01]  /*3ba0*/  PRMT R50, R106, 0x5432, R55 ;  /* 0x000054326a327816 */ /* 0x000fe20000000037 */
[C---:B------:R-:W-:Y:S01]  /*3bb0*/  IMAD.U32 R55, R33.reuse, 0x10000, RZ ;  /* 0x0001000021377824 */ /* 0x040fe200078e00ff */
        /* <DEDUP_REMOVED lines=19> */
[-C--:B------:R-:W-:Y:S02]  /*3cf0*/  FMUL.FTZ R52, R52, R59.reuse ;  /* 0x0000003b34347220 */ /* 0x080fe40000410000 */
[C---:B------:R-:W-:Y:S02]  /*3d00*/  FFMA.FTZ R61, R34.reuse, R59, -R61 ;  /* 0x0000003b223d7223 */ /* 0x040fe4000001083d */
[----:B------:R-:W-:Y:S01]  /*3d10*/  FFMA.FTZ R52, R34, R55, R52 ;  /* 0x0000003722347223 */ /* 0x000fe20000010034 */
[C---:B------:R-:W-:Y:S01]  /*3d20*/  IMAD.U32 R55, R32.reuse, 0x10000, RZ ;  /* 0x0001000020377824 */ /* 0x040fe200078e00ff */
[C---:B------:R-:W-:Y:S01]  /*3d30*/  LOP3.LUT R34, R35.reuse, 0xffff0000, RZ, 0xc0, !PT ;  /* 0xffff000023227812 */ /* 0x040fe200078ec0ff */
[----:B------:R-:W-:Y:S01]  /*3d40*/  IMAD.U32 R35, R35, 0x10000, RZ ;  /* 0x0001000023237824 */ /* 0x000fe200078e00ff */
[----:B------:R-:W-:-:S03]  /*3d50*/  LOP3.LUT R32, R32, 0xffff0000, RZ, 0xc0, !PT ;  /* 0xffff000020207812 */ /* 0x000fc600078ec0ff */
        /* <DEDUP_REMOVED lines=8> */
[----:B------:R-:W-:Y:S02]  /*3de0*/  F2FP.BF16.F32.PACK_AB R33, R57, R54 ;  /* 0x000000363921723e */ /* 0x000fe400000010ff */
[----:B------:R-:W-:-:S02]  /*3df0*/  F2FP.BF16.F32.PACK_AB R35, R35, R56 ;  /* 0x000000382323723e */ /* 0x000fc400000010ff */
[----:B------:R-:W-:Y:S02]  /*3e00*/  F2FP.BF16.F32.PACK_AB R34, R52, R61 ;  /* 0x0000003d3422723e */ /* 0x000fe400000010ff */
[----:B------:R-:W-:-:S07]  /*3e10*/  F2FP.BF16.F32.PACK_AB R32, R51, R58 ;  /* 0x0000003a3320723e */ /* 0x000fce00000010ff */
.L_x_12264:
[----:B------:R-:W-:Y:S05]  /*3e20*/  BSYNC B2 ;  /* 0x0000000000027941 */ /* 0x000fea0003800000 */
.L_x_12263:
[----:B------:R3:W-:Y:S02]  /*3e30*/  STG.E.128 desc[UR60][R36.64+0x40], R32 ;  /* 0x0000402024007986 */ /* 0x0007e4000c101d3c */
.L_x_12262:
[----:B------:R-:W-:Y:S05]  /*3e40*/  BSYNC B1 ;  /* 0x0000000000017941 */ /* 0x000fea0003800000 */
.L_x_12261:
        /* <DEDUP_REMOVED lines=8> */
[--C-:B------:R-:W-:Y:S02]  /*3ed0*/  SHF.R.U64 R48, R48, 0x10, R49.reuse ;  /* 0x0000001030307819 */ /* 0x100fe40000001231 */
[----:B------:R-:W-:Y:S02]  /*3ee0*/  SHF.R.U32.HI R49, RZ, 0x10, R49 ;  /* 0x00000010ff317819 */ /* 0x000fe40000011631 */
[--C-:B------:R-:W-:Y:S02]  /*3ef0*/  SHF.R.U32.HI R50, RZ, 0x10, R47.reuse ;  /* 0x00000010ff327819 */ /* 0x100fe4000001162f */
[----:B------:R-:W-:Y:S01]  /*3f00*/  SHF.R.U64 R51, R46, 0x10, R47 ;  /* 0x000000102e337819 */ /* 0x000fe2000000122f */
[----:B------:R-:W-:Y:S01]  /*3f10*/  IMAD.U32 R46, R34, 0x10000, RZ ;  /* 0x00010000222e7824 */ /* 0x000fe200078e00ff */
[----:B------:R-:W-:Y:S02]  /*3f20*/  PRMT R120, R120, 0x5410, R49 ;  /* 0x0000541078787816 */ /* 0x000fe40000000031 */
[----:B------:R-:W-:Y:S01]  /*3f30*/  PRMT R117, R117, 0x5410, R50 ;  /* 0x0000541075757816 */ /* 0x000fe20000000032 */
[----:B------:R-:W-:Y:S01]  /*3f40*/  IMAD.U32 R50, R33, 0x10000, RZ ;  /* 0x0001000021327824 */ /* 0x000fe200078e00ff */
[----:B------:R-:W-:Y:S01]  /*3f50*/  PRMT R119, R119, 0x5410, R48 ;  /* 0x0000541077777816 */ /* 0x000fe20000000030 */
[----:B------:R-:W-:Y:S01]  /*3f60*/  IMAD.U32 R48, R120, 0x10000, RZ ;  /* 0x0001000078307824 */ /* 0x000fe200078e00ff */
[----:B------:R-:W-:-:S02]  /*3f70*/  LOP3.LUT R47, R34, 0xffff0000, RZ, 0xc0, !PT ;  /* 0xffff0000222f7812 */ /* 0x000fc400078ec0ff */
[----:B------:R-:W-:Y:S01]  /*3f80*/  PRMT R118, R118, 0x5410, R51 ;  /* 0x0000541076767816 */ /* 0x000fe20000000033 */
[----:B------:R-:W-:Y:S01]  /*3f90*/  IMAD.U32 R51, R117, 0x10000, RZ ;  /* 0x0001000075337824 */ /* 0x000fe200078e00ff */
[----:B------:R-:W-:Y:S01]  /*3fa0*/  LOP3.LUT R49, R33, 0xffff0000, RZ, 0xc0, !PT ;  /* 0xffff000021317812 */ /* 0x000fe200078ec0ff */
[----:B------:R-:W-:Y:S01]  /*3fb0*/  FMUL.FTZ R57, R47, R48 ;  /* 0x000000302f397220 */ /* 0x000fe20000410000 */
[----:B------:R-:W-:Y:S01]  /*3fc0*/  LOP3.LUT R53, R119, 0xffff0000, RZ, 0xc0, !PT ;  /* 0xffff000077357812 */ /* 0x000fe200078ec0ff */
[----:B------:R-:W-:Y:S01]  /*3fd0*/  IMAD.U32 R33, R32, 0x10000, RZ ;  /* 0x0001000020217824 */ /* 0x000fe200078e00ff */
        /* <DEDUP_REMOVED lines=8> */
[----:B------:R-:W-:Y:S01]  /*4060*/  LOP3.LUT R32, R32, 0xffff0000, RZ, 0xc0, !PT ;  /* 0xffff000020207812 */ /* 0x000fe200078ec0ff */
[----:B------:R-:W-:Y:S01]  /*4070*/  FFMA.FTZ R51, R46, R51, -R57 ;  /* 0x000000332e337223 */ /* 0x000fe20000010839 */
[----:B------:R-:W-:-:S02]  /*4080*/  IMAD.U32 R118, R118, 0x10000, RZ ;  /* 0x0001000076767824 */ /* 0x000fc400078e00ff */
        /* <DEDUP_REMOVED lines=18> */
.L_x_12268:
[----:B------:R-:W-:Y:S05]  /*41b0*/  BSYNC B2 ;  /* 0x0000000000027941 */ /* 0x000fea0003800000 */
.L_x_12267:
[----:B------:R4:W-:Y:S02]  /*41c0*/  STG.E.128 desc[UR60][R36.64+0x60], R32 ;  /* 0x0000602024007986 */ /* 0x0009e4000c101d3c */
.L_x_12266:
[----:B------:R-:W-:Y:S05]  /*41d0*/  BSYNC B1 ;  /* 0x0000000000017941 */ /* 0x000fea0003800000 */
.L_x_12265:
        /* <DEDUP_REMOVED lines=8> */
[--C-:B------:R-:W-:Y:S02]  /*4260*/  SHF.R.U64 R44, R44, 0x10, R45.reuse ;  /* 0x000000102c2c7819 */ /* 0x100fe4000000122d */
[----:B------:R-:W-:Y:S02]  /*4270*/  SHF.R.U32.HI R45, RZ, 0x10, R45 ;  /* 0x00000010ff2d7819 */ /* 0x000fe4000001162d */
[--C-:B------:R-:W-:Y:S01]  /*4280*/  SHF.R.U64 R46, R42, 0x10, R43.reuse ;  /* 0x000000102a2e7819 */ /* 0x100fe2000000122b */
[----:B------:R-:W-:Y:S01]  /*4290*/  IMAD.U32 R42, R34, 0x10000, RZ ;  /* 0x00010000222a7824 */ /* 0x000fe200078e00ff */
[----:B------:R-:W-:Y:S02]  /*42a0*/  SHF.R.U32.HI R47, RZ, 0x10, R43 ;  /* 0x00000010ff2f7819 */ /* 0x000fe4000001162b */
[----:B------:R-:W-:Y:S01]  /*42b0*/  PRMT R116, R116, 0x5410, R45 ;  /* 0x0000541074747816 */ /* 0x000fe2000000002d */
[----:B------:R-:W-:Y:S01]  /*42c0*/  IMAD.U32 R45, R33, 0x10000, RZ ;  /* 0x00010000212d7824 */ /* 0x000fe200078e00ff */
        /* <DEDUP_REMOVED lines=13> */
[----:B------:R-:W-:Y:S01]  /*43a0*/  FMUL.FTZ R50, R44, R48 ;  /* 0x000000302c327220 */ /* 0x000fe20000410000 */
[----:B------:R-:W-:Y:S01]  /*43b0*/  LOP3.LUT R116, R116, 0xffff0000, RZ, 0xc0, !PT ;  /* 0xffff000074747812 */ /* 0x000fe200078ec0ff */
[----:B------:R-:W-:Y:S01]  /*43c0*/  FMUL.FTZ R51, R44, R46 ;  /* 0x0000002e2c337220 */ /* 0x000fe20000410000 */
[----:B------:R-:W-:Y:S01]  /*43d0*/  LOP3.LUT R114, R114, 0xffff0000, RZ, 0xc0, !PT ;  /* 0xffff000072727812 */ /* 0x000fe200078ec0ff */
[----:B------:R-:W-:Y:S01]  /*43e0*/  IMAD.U32 R115, R115, 0x10000, RZ ;  /* 0x0001000073737824 */ /* 0x000fe200078e00ff */
[----:B------:R-:W-:Y:S01]  /*43f0*/  LOP3.LUT R44, R32, 0xffff0000, RZ, 0xc0, !PT ;  /* 0xffff0000202c7812 */ /* 0x000fe200078ec0ff */
[----:B------:R-:W-:Y:S01]  /*4400*/  FFMA.FTZ R53, R42, R47, -R53 ;  /* 0x0000002f2a357223 */ /* 0x000fe20000010835 */
[----:B------:R-:W-:-:S02]  /*4410*/  IMAD.U32 R113, R113, 0x10000, RZ ;  /* 0x0001000071717824 */ /* 0x000fc400078e00ff */
[C---:B------:R-:W-:Y:S01]  /*4420*/  FFMA.FTZ R32, R45.reuse, R46, -R50 ;  /* 0x0000002e2d207223 */ /* 0x040fe20000010832 */
[----:B------:R-:W-:Y:S01]  /*4430*/  FFMA.FTZ R42, R42, R49, R43 ;  /* 0x000000312a2a7223 */ /* 0x000fe2000001002b */
[C---:B------:R-:W-:Y:S01]  /*4440*/  FMUL.FTZ R46, R34.reuse, R116 ;  /* 0x00000074222e7220 */ /* 0x040fe20000410000 */
[----:B------:R-:W-:Y:S01]  /*4450*/  FMUL.FTZ R43, R34, R114 ;  /* 0x00000072222b7220 */ /* 0x000fe20000410000 */
[C---:B------:R-:W-:Y:S01]  /*4460*/  FMUL.FTZ R34, R44.reuse, R115 ;  /* 0x000000732c227220 */ /* 0x040fe20000410000 */
        /* <DEDUP_REMOVED lines=13> */
.L_x_12272:
[----:B------:R-:W-:Y:S05]  /*4540*/  BSYNC B2 ;  /* 0x0000000000027941 */ /* 0x000fea0003800000 */
.L_x_12271:
[----:B------:R1:W-:Y:S02]  /*4550*/  STG.E.128 desc[UR60][R36.64+0x80], R32 ;  /* 0x0000802024007986 */ /* 0x0003e4000c101d3c */
.L_x_12270:
[----:B------:R-:W-:Y:S05]  /*4560*/  BSYNC B1 ;  /* 0x0000000000017941 */ /* 0x000fea0003800000 */
.L_x_12269:
        /* <DEDUP_REMOVED lines=9> */
[--C-:B------:R-:W-:Y:S02]  /*4600*/  SHF.R.U64 R43, R38, 0x10, R39.reuse ;  /* 0x00000010262b7819 */ /* 0x100fe40000001227 */
        /* <DEDUP_REMOVED lines=13> */
[C---:B------:R-:W-:Y:S01]  /*46e0*/  IMAD.U32 R34, R35.reuse, 0x10000, RZ ;  /* 0x0001000023227824 */ /* 0x040fe200078e00ff */
[----:B------:R-:W-:Y:S01]  /*46f0*/  LOP3.LUT R38, R35, 0xffff0000, RZ, 0xc0, !PT ;  /* 0xffff000023267812 */ /* 0x000fe200078ec0ff */
[----:B------:R-:W-:Y:S01]  /*4700*/  FMUL.FTZ R46, R39, R44 ;  /* 0x0000002c272e7220 */ /* 0x000fe20000410000 */
[----:B------:R-:W-:-:S02]  /*4710*/  IMAD.U32 R35, R33, 0x10000, RZ ;  /* 0x0001000021237824 */ /* 0x000fc400078e00ff */
[-C--:B------:R-:W-:Y:S01]  /*4720*/  FMUL.FTZ R39, R39, R42.reuse ;  /* 0x0000002a27277220 */ /* 0x080fe20000410000 */
[----:B------:R-:W-:Y:S01]  /*4730*/  FMUL.FTZ R47, R41, R45 ;  /* 0x0000002d292f7220 */ /* 0x000fe20000410000 */
[----:B------:R-:W-:Y:S02]  /*4740*/  IMAD.U32 R33, R32, 0x10000, RZ ;  /* 0x0001000020217824 */ /* 0x000fe400078e00ff */
[C---:B------:R-:W-:Y:S01]  /*4750*/  FFMA.FTZ R46, R35.reuse, R42, -R46 ;  /* 0x0000002a232e7223 */ /* 0x040fe2000001082e */
        /* <DEDUP_REMOVED lines=21> */
.L_x_12274:
[----:B------:R-:W-:Y:S05]  /*48b0*/  BSYNC B1 ;  /* 0x0000000000017941 */ /* 0x000fea0003800000 */
.L_x_12273:
[----:B------:R1:W-:Y:S01]  /*48c0*/  STG.E.128 desc[UR60][R36.64+0xa0], R32 ;  /* 0x0000a02024007986 */ /* 0x0003e2000c101d3c */
[----:B------:R-:W-:Y:S05]  /*48d0*/  BRA `(.L_x_12252) ;  /* 0x0000002000a87947 */ /* 0x000fea0003800000 */
.L_x_12246:
        /* <DEDUP_REMOVED lines=15> */
[----:B------:R-:W2:Y:S01]  /*49d0*/  LDL.64 R62, [R1+0x8] ;  /* 0x00000800013e7983 */ /* 0x000ea20000100a00 */
        /* <DEDUP_REMOVED lines=22> */
[----:B--2---:R-:W-:-:S13]  /*4b40*/  ISETP.GE.AND P3, PT, R62, R103, PT ;  /* 0x000000673e00720c */ /* 0x004fda0003f66270 */
[----:B------:R0:W5:Y:S04]  /*4b50*/  @!P3 LDG.E.128 R40, desc[UR60][R56.64] ;  /* 0x0000003c3828b981 */ /* 0x000168000c1e1d00 */
[----:B------:R0:W5:Y:S01]  /*4b60*/  @!P3 LDG.E.128 R52, desc[UR60][R58.64] ;  /* 0x0000003c3a34b981 */ /* 0x000162000c1e1d00 */
[----:B------:R-:W-:-:S13]  /*4b70*/  ISETP.GE.AND P3, PT, R0, R103, PT ;  /* 0x000000670000720c */ /* 0x000fda0003f66270 */
[----:B------:R0:W5:Y:S04]  /*4b80*/  @!P3 LDG.E.128 R36, desc[UR60][R56.64+0x20] ;  /* 0x0000203c3824b981 */ /* 0x000168000c1e1d00 */
[----:B------:R0:W5:Y:S01]  /*4b90*/  @!P3 LDG.E.128 R48, desc[UR60][R58.64+0x20] ;  /* 0x0000203c3a30b981 */ /* 0x000162000c1e1d00 */
[----:B------:R-:W-:-:S13]  /*4ba0*/  ISETP.GE.AND P3, PT, R4, R103, PT ;  /* 0x000000670400720c */ /* 0x000fda0003f66270 */
[----:B------:R0:W5:Y:S04]  /*4bb0*/  @!P3 LDG.E.128 R32, desc[UR60][R56.64+0x40] ;  /* 0x0000403c3820b981 */ /* 0x000168000c1e1d00 */
[----:B------:R0:W5:Y:S02]  /*4bc0*/  @!P3 LDG.E.128 R44, desc[UR60][R58.64+0x40] ;  /* 0x0000403c3a2cb981 */ /* 0x000164000c1e1d00 */
.L_x_12276:
[----:B------:R-:W-:Y:S05]  /*4bd0*/  BSYNC B1 ;  /* 0x0000000000017941 */ /* 0x000fea0003800000 */
.L_x_12275:
[----:B------:R-:W2:Y:S01]  /*4be0*/  LDL R21, [R1+0x2c] ;  /* 0x00002c0001157983 */ /* 0x000ea20000100800 */
[----:B0----5:R-:W-:Y:S02]  /*4bf0*/  IMAD.MOV.U32 R56, RZ, RZ, R35 ;  /* 0x000000ffff387224 */ /* 0x021fe400078e0023 */
[----:B------:R-:W-:Y:S02]  /*4c00*/  IMAD.MOV.U32 R57, RZ, RZ, R32 ;  /* 0x000000ffff397224 */ /* 0x000fe400078e0020 */
[----:B------:R-:W-:-:S05]  /*4c10*/  IMAD.MOV.U32 R58, RZ, RZ, R39 ;  /* 0x000000ffff3a7224 */ /* 0x000fca00078e0027 */
        /* <DEDUP_REMOVED lines=18> */
[----:B------:R-:W-:Y:S02]  /*4d40*/  PRMT R115, R57, 0x5410, R58 ;  /* 0x0000541039737816 */ /* 0x000fe4000000003a */
        /* <DEDUP_REMOVED lines=20> */
[----:B------:R-:W-:Y:S06]  /*4e90*/  @!P3 BRA `(.L_x_12277) ;  /* 0x000000000004b947 */ /* 0x000fec0003800000 */
[----:B------:R-:W-:Y:S01]  /*4ea0*/  BPT.TRAP 0x1 ;  /* 0x000000040000795c */ /* 0x000fe20000300000 */
.L_x_12277:
[----:B------:R-:W2:Y:S01]  /*4eb0*/  LDL R56, [R1+0x10] ;  /* 0x0000100001387983 */ /* 0x000ea20000100800 */
[----:B------:R-:W-:Y:S01]  /*4ec0*/  IMAD R21, R144, 0x8, R22 ;  /* 0x0000000890157824 */ /* 0x000fe200078e0216 */
[----:B------:R-:W-:Y:S01]  /*4ed0*/  BSSY B1, `(.L_x_12278) ;  /* 0x0000004000017945 */ /* 0x000fe20003800000 */
[----:B--2---:R-:W-:-:S04]  /*4ee0*/  SHF.L.U32 R87, R56, 0x1f, RZ ;  /* 0x0000001f38577819 */ /* 0x004fc800000006ff */
[----:B------:R-:W0:Y:S02]  /*4ef0*/  SYNCS.PHASECHK.TRANS64.TRYWAIT P5, [R21+URZ+0x31c90], R87 ;  /* 0x031c9057150075a7 */ /* 0x000e2400080a017f */
[----:B0-----:R-:W-:Y:S05]  /*4f00*/  @!P5 BRA `(.L_x_12279) ;  /* 0x000001e8005cd947 */ /* 0x001fea0003800000 */
.L_x_12552:
[----:B------:R-:W-:Y:S05]  /*4f10*/  BSYNC B1 ;  /* 0x0000000000017941 */ /* 0x000fea0003800000 */
.L_x_12278:
        /* <DEDUP_REMOVED lines=16> */
[----:B------:R-:W4:Y:S04]  /*5020*/  LDL R59, [R1+0x24] ;  /* 0x00002400013b7983 */ /* 0x000f280000100800 */
[----:B------:R-:W5:Y:S01]  /*5030*/  LDL.64 R126, [R1+0x8] ;  /* 0x00000800017e7983 */ /* 0x000f620000100a00 */
        /* <DEDUP_REMOVED lines=8> */
[----:B------:R-:W-:Y:S01]  /*50c0*/  SHF.R.S32.HI R57, RZ, 0x2, R57 ;  /* 0x00000002ff397819 */ /* 0x000fe20000011439 */
        /* <DEDUP_REMOVED lines=11> */
[----:B-----5:R-:W-:-:S13]  /*5180*/  ISETP.GE.AND P4, PT, R126, R103, PT ;  /* 0x000000677e00720c */ /* 0x020fda0003f86270 */
[----:B------:R-:W-:Y:S05]  /*5190*/  @P4 BRA `(.L_x_12283) ;  /* 0x0000000400704947 */ /* 0x000fea0003800000 */
[--C-:B------:R-:W-:Y:S02]  /*51a0*/  SHF.R.U64 R40, R40, 0x10, R41.reuse ;  /* 0x0000001028287819 */ /* 0x100fe40000001229 */
[----:B------:R-:W-:Y:S02]  /*51b0*/  SHF.R.U32.HI R113, RZ, 0x10, R41 ;  /* 0x00000010ff717819 */ /* 0x000fe40000011629 */
[C---:B------:R-:W-:Y:S02]  /*51c0*/  PRMT R40, R114.reuse, 0x5432, R40 ;  /* 0x0000543272287816 */ /* 0x040fe40000000028 */
[----:B------:R-:W-:Y:S02]  /*51d0*/  PRMT R113, R114, 0x5410, R113 ;  /* 0x0000541072717816 */ /* 0x000fe40000000071 */
[----:B------:R-:W-:Y:S02]  /*51e0*/  SHF.R.U32.HI R114, RZ, 0x10, R53 ;  /* 0x00000010ff727819 */ /* 0x000fe40000011635 */
[----:B------:R-:W-:-:S02]  /*51f0*/  SHF.R.U64 R41, R42, 0x10, R43 ;  /* 0x000000102a297819 */ /* 0x000fc4000000122b */
[----:B------:R-:W-:Y:S02]  /*5200*/  SHF.R.U32.HI R42, RZ, 0x10, R43 ;  /* 0x00000010ff2a7819 */ /* 0x000fe4000001162b */
[----:B------:R-:W-:Y:S02]  /*5210*/  SHF.R.U64 R43, R52, 0x10, R53 ;  /* 0x00000010342b7819 */ /* 0x000fe40000001235 */
[--C-:B------:R-:W-:Y:S02]  /*5220*/  SHF.R.U64 R52, R54, 0x10, R55.reuse ;  /* 0x0000001036347819 */ /* 0x100fe40000001237 */
[----:B------:R-:W-:Y:S01]  /*5230*/  SHF.R.U32.HI R53, RZ, 0x10, R55 ;  /* 0x00000010ff357819 */ /* 0x000fe20000011637 */
[----:B------:R-:W-:Y:S01]  /*5240*/  IMAD.U32 R55, R113, 0x10000, RZ ;  /* 0x0001000071377824 */ /* 0x000fe200078e00ff */
[C---:B------:R-:W-:Y:S02]  /*5250*/  PRMT R114, R117.reuse, 0x5432, R114 ;  /* 0x0000543275727816 */ /* 0x040fe40000000072 */
[----:B------:R-:W-:Y:S01]  /*5260*/  PRMT R43, R117, 0x5410, R43 ;  /* 0x00005410752b7816 */ /* 0x000fe2000000002b */
[----:B-1----:R-:W-:Y:S01]  /*5270*/  IMAD.U32 R117, R61, 0x10000, RZ ;  /* 0x000100003d757824 */ /* 0x002fe200078e00ff */
[----:B------:R-:W-:-:S02]  /*5280*/  PRMT R52, R116, 0x5432, R52 ;  /* 0x0000543274347816 */ /* 0x000fc40000000034 */
[----:B------:R-:W-:Y:S01]  /*5290*/  PRMT R53, R116, 0x5410, R53 ;  /* 0x0000541074357816 */ /* 0x000fe20000000035 */
[C---:B------:R-:W-:Y:S01]  /*52a0*/  IMAD.U32 R116, R114.reuse, 0x10000, RZ ;  /* 0x0001000072747824 */ /* 0x040fe200078e00ff */
[C---:B------:R-:W-:Y:S02]  /*52b0*/  PRMT R41, R115.reuse, 0x5410, R41 ;  /* 0x0000541073297816 */ /* 0x040fe40000000029 */
[----:B------:R-:W-:Y:S01]  /*52c0*/  PRMT R42, R115, 0x5432, R42 ;  /* 0x00005432732a7816 */ /* 0x000fe2000000002a */
[----:B--2---:R-:W-:Y:S02]  /*52d0*/  IMAD.U32 R115, R57, 0x10000, RZ ;  /* 0x0001000039737824 */ /* 0x004fe400078e00ff */
[----:B------:R-:W-:Y:S01]  /*52e0*/  FMUL.FTZ R54, R117, R116 ;  /* 0x0000007475367220 */ /* 0x000fe20000410000 */
[----:B------:R-:W-:Y:S02]  /*52f0*/  LOP3.LUT R114, R114, 0xffff0000, RZ, 0xc0, !PT ;  /* 0xffff000072727812 */ /* 0x000fe400078ec0ff */
        /* <DEDUP_REMOVED lines=70> */
.L_x_12283:
[----:B------:R-:W-:Y:S05]  /*5760*/  BSYNC B2 ;  /* 0x0000000000027941 */ /* 0x000fea0003800000 */
.L_x_12282:
        /* <DEDUP_REMOVED lines=12> */
.L_x_12281:
[----:B------:R-:W-:Y:S05]  /*5830*/  BSYNC B1 ;  /* 0x0000000000017941 */ /* 0x000fea0003800000 */
.L_x_12280:
        /* <DEDUP_REMOVED lines=20> */
[----:B------:R-:W-:Y:S02]  /*5980*/  IMAD.IADD R41, R41, 0x1, R40 ;  /* 0x0000000129297824 */ /* 0x000fe400078e0228 */
        /* <DEDUP_REMOVED lines=10> */
[--C-:B------:R-:W-:Y:S02]  /*5a30*/  SHF.R.U64 R58, R36, 0x10, R37.reuse ;  /* 0x00000010243a7819 */ /* 0x100fe40000001225 */
[----:B------:R-:W-:Y:S02]  /*5a40*/  SHF.R.U32.HI R57, RZ, 0x10, R37 ;  /* 0x00000010ff397819 */ /* 0x000fe40000011625 */
[----:B------:R-:W-:Y:S02]  /*5a50*/  SHF.R.U64 R37, R48, 0x10, R49 ;  /* 0x0000001030257819 */ /* 0x000fe40000001231 */
[----:B------:R-:W-:-:S02]  /*5a60*/  PRMT R49, R124, 0x5410, R38 ;  /* 0x000054107c317816 */ /* 0x000fc40000000026 */
[----:B------:R-:W-:Y:S02]  /*5a70*/  SHF.R.U64 R48, R50, 0x10, R51 ;  /* 0x0000001032307819 */ /* 0x000fe40000001233 */
[----:B------:R-:W-:Y:S02]  /*5a80*/  PRMT R38, R125, 0x5410, R59 ;  /* 0x000054107d267816 */ /* 0x000fe4000000003b */
[----:B------:R-:W-:Y:S02]  /*5a90*/  PRMT R50, R124, 0x5432, R57 ;  /* 0x000054327c327816 */ /* 0x000fe40000000039 */
[----:B------:R-:W-:Y:S01]  /*5aa0*/  SHF.R.U32.HI R36, RZ, 0x10, R51 ;  /* 0x00000010ff247819 */ /* 0x000fe20000011633 */
[----:B------:R-:W-:Y:S01]  /*5ab0*/  IMAD.U32 R59, R38, 0x10000, RZ ;  /* 0x00010000263b7824 */ /* 0x000fe200078e00ff */
[----:B------:R-:W-:Y:S01]  /*5ac0*/  LOP3.LUT R53, R53, 0xffff0000, RZ, 0xc0, !PT ;  /* 0xffff000035357812 */ /* 0x000fe200078ec0ff */
[----:B------:R-:W-:Y:S01]  /*5ad0*/  IMAD.U32 R57, R50, 0x10000, RZ ;  /* 0x0001000032397824 */ /* 0x000fe200078e00ff */
[----:B------:R-:W-:Y:S01]  /*5ae0*/  SHF.R.U32.HI R39, RZ, 0x10, R39 ;  /* 0x00000010ff277819 */ /* 0x000fe20000011627 */
[----:B-1----:R-:W-:-:S02]  /*5af0*/  IMAD.U32 R51, R41, 0x10000, RZ ;  /* 0x0001000029337824 */ /* 0x002fc400078e00ff */
[C---:B------:R-:W-:Y:S01]  /*5b00*/  FMUL.FTZ R61, R60.reuse, R59 ;  /* 0x0000003b3c3d7220 */ /* 0x040fe20000410000 */
[-C--:B------:R-:W-:Y:S01]  /*5b10*/  FMUL.FTZ R60, R60, R57.reuse ;  /* 0x000000393c3c7220 */ /* 0x080fe20000410000 */
[----:B------:R-:W-:Y:S02]  /*5b20*/  PRMT R36, R122, 0x5410, R36 ;  /* 0x000054107a247816 */ /* 0x000fe40000000024 */
[C---:B------:R-:W-:Y:S01]  /*5b30*/  FFMA.FTZ R57, R51.reuse, R57, -R61 ;  /* 0x0000003933397223 */ /* 0x040fe2000001083d */
[----:B------:R-:W-:Y:S01]  /*5b40*/  FFMA.FTZ R51, R51, R59, R60 ;  /* 0x0000003b33337223 */ /* 0x000fe2000001003c */
[----:B------:R-:W-:Y:S01]  /*5b50*/  LOP3.LUT R59, R50, 0xffff0000, RZ, 0xc0, !PT ;  /* 0xffff0000323b7812 */ /* 0x000fe200078ec0ff */
[----:B------:R-:W-:Y:S01]  /*5b60*/  IMAD.U32 R60, R55, 0x10000, RZ ;  /* 0x00010000373c7824 */ /* 0x000fe200078e00ff */
[----:B------:R-:W-:Y:S02]  /*5b70*/  LOP3.LUT R50, R38, 0xffff0000, RZ, 0xc0, !PT ;  /* 0xffff000026327812 */ /* 0x000fe400078ec0ff */
[----:B------:R-:W-:-:S02]  /*5b80*/  LOP3.LUT R38, R41, 0xffff0000, RZ, 0xc0, !PT ;  /* 0xffff000029267812 */ /* 0x000fc400078ec0ff */
[----:B------:R-:W-:Y:S01]  /*5b90*/  PRMT R39, R123, 0x5432, R39 ;  /* 0x000054327b277816 */ /* 0x000fe20000000027 */
[CC--:B------:R-:W-:Y:S01]  /*5ba0*/  FMUL.FTZ R41, R53.reuse, R50.reuse ;  /* 0x0000003235297220 */ /* 0x0c0fe20000410000 */
[-C--:B------:R-:W-:Y:S01]  /*5bb0*/  FMUL.FTZ R53, R53, R59.reuse ;  /* 0x0000003b35357220 */ /* 0x080fe20000410000 */
[----:B------:R-:W-:Y:S02]  /*5bc0*/  PRMT R37, R123, 0x5410, R37 ;  /* 0x000054107b257816 */ /* 0x000fe40000000025 */
[C---:B------:R-:W-:Y:S01]  /*5bd0*/  FFMA.FTZ R41, R38.reuse, R59, -R41 ;  /* 0x0000003b26297223 */ /* 0x040fe20000010829 */
[----:B------:R-:W-:Y:S01]  /*5be0*/  FFMA.FTZ R38, R38, R50, R53 ;  /* 0x0000003226267223 */ /* 0x000fe20000010035 */
[----:B------:R-:W-:Y:S01]  /*5bf0*/  IMAD.U32 R59, R36, 0x10000, RZ ;  /* 0x00010000243b7824 */ /* 0x000fe200078e00ff */
[----:B------:R-:W-:Y:S01]  /*5c00*/  PRMT R58, R125, 0x5432, R58 ;  /* 0x000054327d3a7816 */ /* 0x000fe2000000003a */
[C---:B------:R-:W-:Y:S01]  /*5c10*/  IMAD.U32 R53, R39.reuse, 0x10000, RZ ;  /* 0x0001000027357824 */ /* 0x040fe200078e00ff */
[----:B------:R-:W-:Y:S01]  /*5c20*/  LOP3.LUT R39, R39, 0xffff0000, RZ, 0xc0, !PT ;  /* 0xffff000027277812 */ /* 0x000fe200078ec0ff */
[----:B------:R-:W-:-:S02]  /*5c30*/  IMAD.U32 R50, R43, 0x10000, RZ ;  /* 0x000100002b327824 */ /* 0x000fc400078e00ff */
[C---:B------:R-:W-:Y:S01]  /*5c40*/  FMUL.FTZ R61, R60.reuse, R59 ;  /* 0x0000003b3c3d7220 */ /* 0x040fe20000410000 */
[-C--:B------:R-:W-:Y:S01]  /*5c50*/  FMUL.FTZ R60, R60, R53.reuse ;  /* 0x000000353c3c7220 */ /* 0x080fe20000410000 */
[----:B------:R-:W-:Y:S02]  /*5c60*/  PRMT R48, R122, 0x5432, R48 ;  /* 0x000054327a307816 */ /* 0x000fe40000000030 */
[C---:B------:R-:W-:Y:S01]  /*5c70*/  FFMA.FTZ R53, R50.reuse, R53, -R61 ;  /* 0x0000003532357223 */ /* 0x040fe2000001083d */
[----:B------:R-:W-:Y:S01]  /*5c80*/  FFMA.FTZ R50, R50, R59, R60 ;  /* 0x0000003b32327223 */ /* 0x000fe2000001003c */
[----:B------:R-:W-:Y:S02]  /*5c90*/  LOP3.LUT R59, R36, 0xffff0000, RZ, 0xc0, !PT ;  /* 0xffff0000243b7812 */ /* 0x000fe400078ec0ff */
[----:B------:R-:W-:Y:S02]  /*5ca0*/  LOP3.LUT R60, R55, 0xffff0000, RZ, 0xc0, !PT ;  /* 0xffff0000373c7812 */ /* 0x000fe400078ec0ff */
[----:B------:R-:W-:-:S02]  /*5cb0*/  LOP3.LUT R36, R43, 0xffff0000, RZ, 0xc0, !PT ;  /* 0xffff00002b247812 */ /* 0x000fc400078ec0ff */
[----:B------:R-:W-:Y:S01]  /*5cc0*/  F2FP.BF16.F32.PACK_AB R41, R41, R57 ;  /* 0x000000392929723e */ /* 0x000fe200000010ff */
[C---:B------:R-:W-:Y:S01]  /*5cd0*/  FMUL.FTZ R55, R60.reuse, R59 ;  /* 0x0000003b3c377220 */ /* 0x040fe20000410000 */
        /* <DEDUP_REMOVED lines=12> */
[----:B------:R-:W-:-:S02]  /*5da0*/  F2FP.BF16.F32.PACK_AB R53, R38, R51 ;  /* 0x000000332635723e */ /* 0x000fc400000010ff */
[C---:B------:R-:W-:Y:S01]  /*5db0*/  FFMA.FTZ R61, R43.reuse, R60, -R61 ;  /* 0x0000003c2b3d7223 */ /* 0x040fe2000001083d */
[----:B------:R-:W-:Y:S01]  /*5dc0*/  FFMA.FTZ R59, R43, R55, R59 ;  /* 0x000000372b3b7223 */ /* 0x000fe2000001003b */
[----:B------:R-:W-:Y:S01]  /*5dd0*/  LOP3.LUT R43, R37, 0xffff0000, RZ, 0xc0, !PT ;  /* 0xffff0000252b7812 */ /* 0x000fe200078ec0ff */
[----:B------:R-:W-:Y:S01]  /*5de0*/  IMAD.U32 R60, R54, 0x10000, RZ ;  /* 0x00010000363c7824 */ /* 0x000fe200078e00ff */
[----:B------:R-:W-:Y:S02]  /*5df0*/  LOP3.LUT R37, R58, 0xffff0000, RZ, 0xc0, !PT ;  /* 0xffff00003a257812 */ /* 0x000fe400078ec0ff */
[----:B------:R-:W-:Y:S01]  /*5e00*/  LOP3.LUT R54, R54, 0xffff0000, RZ, 0xc0, !PT ;  /* 0xffff000036367812 */ /* 0x000fe200078ec0ff */
[----:B------:R-:W-:Y:S01]  /*5e10*/  FMUL.FTZ R55, R52, R43 ;  /* 0x0000002b34377220 */ /* 0x000fe20000410000 */
[----:B------:R-:W-:Y:S01]  /*5e20*/  F2FP.BF16.F32.PACK_AB R36, R36, R50 ;  /* 0x000000322424723e */ /* 0x000fe200000010ff */
        /* <DEDUP_REMOVED lines=23> */
[----:B------:R-:W-:-:S07]  /*5fa0*/  F2FP.BF16.F32.PACK_AB R54, R54, R60 ;  /* 0x0000003c3636723e */ /* 0x000fce00000010ff */
.L_x_12287:
[----:B------:R-:W-:Y:S05]  /*5fb0*/  BSYNC B2 ;  /* 0x0000000000027941 */ /* 0x000fea0003800000 */
.L_x_12286:
        /* <DEDUP_REMOVED lines=12> */
.L_x_12285:
[----:B------:R-:W-:Y:S05]  /*6080*/  BSYNC B1 ;  /* 0x0000000000017941 */ /* 0x000fea0003800000 */
.L_x_12284:
[----:B------:R-:W-:-:S13]  /*6090*/  ISETP.NE.AND P4, PT, R15, RZ, PT ;  /* 0x000000ff0f00720c */ /* 0x000fda0003f85270 */
[----:B------:R-:W-:Y:S05]  /*60a0*/  @!P4 BRA `(.L_x_12252) ;  /* 0x0000000800b4c947 */ /* 0x000fea0003800000 */
[----:B-1----:R-:W3:Y:S04]  /*60b0*/  LDL R36, [R1] ;  /* 0x0000000001247983 */ /* 0x002ee80000100800 */
        /* <DEDUP_REMOVED lines=34> */
[----:B-1----:R-:W-:Y:S01]  /*62e0*/  IMAD.U32 R52, R37, 0x10000, RZ ;  /* 0x0001000025347824 */ /* 0x002fe200078e00ff */
[----:B------:R-:W-:Y:S02]  /*62f0*/  SHF.R.U32.HI R54, RZ, 0x10, R45 ;  /* 0x00000010ff367819 */ /* 0x000fe4000001162d */
[----:B------:R-:W-:Y:S02]  /*6300*/  PRMT R53, R119, 0x5432, R50 ;  /* 0x0000543277357816 */ /* 0x000fe40000000032 */
[----:B------:R-:W-:Y:S02]  /*6310*/  SHF.R.U64 R32, R32, 0x10, R33 ;  /* 0x0000001020207819 */ /* 0x000fe40000001221 */
[----:B------:R-:W-:Y:S01]  /*6320*/  SHF.R.U64 R33, R34, 0x10, R35 ;  /* 0x0000001022217819 */ /* 0x000fe20000001223 */
[----:B------:R-:W-:Y:S01]  /*6330*/  IMAD.U32 R59, R53, 0x10000, RZ ;  /* 0x00010000353b7824 */ /* 0x000fe200078e00ff */
[----:B------:R-:W-:-:S02]  /*6340*/  SHF.R.U64 R34, R44, 0x10, R45 ;  /* 0x000000102c227819 */ /* 0x000fc4000000122d */
[--C-:B------:R-:W-:Y:S01]  /*6350*/  SHF.R.U64 R45, R46, 0x10, R47.reuse ;  /* 0x000000102e2d7819 */ /* 0x100fe2000000122f */
[----:B--2---:R-:W-:Y:S01]  /*6360*/  IMAD.U32 R46, R41, 0x10000, RZ ;  /* 0x00010000292e7824 */ /* 0x004fe200078e00ff */
[----:B------:R-:W-:Y:S02]  /*6370*/  PRMT R55, R121, 0x5432, R54 ;  /* 0x0000543279377816 */ /* 0x000fe40000000036 */
[----:B------:R-:W-:Y:S01]  /*6380*/  LOP3.LUT R54, R41, 0xffff0000, RZ, 0xc0, !PT ;  /* 0xffff000029367812 */ /* 0x000fe200078ec0ff */
[----:B------:R-:W-:Y:S01]  /*6390*/  FMUL.FTZ R50, R46, R59 ;  /* 0x0000003b2e327220 */ /* 0x000fe20000410000 */
[----:B------:R-:W-:Y:S01]  /*63a0*/  SHF.R.U32.HI R47, RZ, 0x10, R47 ;  /* 0x00000010ff2f7819 */ /* 0x000fe2000001162f */
[----:B------:R-:W-:Y:S01]  /*63b0*/  IMAD.U32 R57, R55, 0x10000, RZ ;  /* 0x0001000037397824 */ /* 0x000fe200078e00ff */
[----:B------:R-:W-:Y:S01]  /*63c0*/  SHF.R.U32.HI R35, RZ, 0x10, R35 ;  /* 0x00000010ff237819 */ /* 0x000fe20000011623 */
[----:B------:R-:W-:Y:S01]  /*63d0*/  IMAD.U32 R41, R40, 0x10000, RZ ;  /* 0x0001000028297824 */ /* 0x000fe200078e00ff */
[----:B------:R-:W-:Y:S01]  /*63e0*/  LOP3.LUT R44, R37, 0xffff0000, RZ, 0xc0, !PT ;  /* 0xffff0000252c7812 */ /* 0x000fe200078ec0ff */
[-C--:B------:R-:W-:Y:S01]  /*63f0*/  FMUL.FTZ R61, R46, R57.reuse ;  /* 0x000000392e3d7220 */ /* 0x080fe20000410000 */
[----:B------:R-:W-:Y:S01]  /*6400*/  FFMA.FTZ R50, R52, R57, R50 ;  /* 0x0000003934327223 */ /* 0x000fe20000010032 */
[----:B------:R-:W-:Y:S01]  /*6410*/  LOP3.LUT R57, R55, 0xffff0000, RZ, 0xc0, !PT ;  /* 0xffff000037397812 */ /* 0x000fe200078ec0ff */
[----:B------:R-:W-:Y:S01]  /*6420*/  IMAD.U32 R37, R36, 0x10000, RZ ;  /* 0x0001000024257824 */ /* 0x000fe200078e00ff */
[----:B------:R-:W-:Y:S01]  /*6430*/  LOP3.LUT R55, R53, 0xffff0000, RZ, 0xc0, !PT ;  /* 0xffff000035377812 */ /* 0x000fe200078ec0ff */
[----:B------:R-:W-:Y:S01]  /*6440*/  FFMA.FTZ R46, R52, R59, -R61 ;  /* 0x0000003b342e7223 */ /* 0x000fe2000001083d */
[----:B------:R-:W-:Y:S01]  /*6450*/  PRMT R119, R119, 0x5410, R32 ;  /* 0x0000541077777816 */ /* 0x000fe20000000020 */
[----:B------:R-:W-:Y:S01]  /*6460*/  FMUL.FTZ R59, R54, R57 ;  /* 0x00000039363b7220 */ /* 0x000fe20000410000 */
[----:B------:R-:W-:Y:S01]  /*6470*/  PRMT R32, R120, 0x5432, R47 ;  /* 0x0000543278207816 */ /* 0x000fe2000000002f */
[-C--:B------:R-:W-:Y:S01]  /*6480*/  FMUL.FTZ R54, R54, R55.reuse ;  /* 0x0000003736367220 */ /* 0x080fe20000410000 */
[----:B------:R-:W-:Y:S01]  /*6490*/  PRMT R35, R118, 0x5432, R35 ;  /* 0x0000543276237816 */ /* 0x000fe20000000023 */
[----:B------:R-:W-:Y:S01]  /*64a0*/  FFMA.FTZ R55, R44, R55, -R59 ;  /* 0x000000372c377223 */ /* 0x000fe2000001083b */
[----:B------:R-:W-:Y:S01]  /*64b0*/  PRMT R120, R120, 0x5410, R45 ;  /* 0x0000541078787816 */ /* 0x000fe2000000002d */
[----:B------:R-:W-:Y:S01]  /*64c0*/  FFMA.FTZ R57, R44, R57, R54 ;  /* 0x000000392c397223 */ /* 0x000fe20000010036 */
[----:B------:R-:W-:Y:S01]  /*64d0*/  IMAD.U32 R54, R43, 0x10000, RZ ;  /* 0x000100002b367824 */ /* 0x000fe200078e00ff */
[----:B------:R-:W-:Y:S01]  /*64e0*/  PRMT R121, R121, 0x5410, R34 ;  /* 0x0000541079797816 */ /* 0x000fe20000000022 */
[C---:B------:R-:W-:Y:S01]  /*64f0*/  IMAD.U32 R47, R32.reuse, 0x10000, RZ ;  /* 0x00010000202f7824 */ /* 0x040fe200078e00ff */
[----:B------:R-:W-:Y:S01]  /*6500*/  LOP3.LUT R44, R43, 0xffff0000, RZ, 0xc0, !PT ;  /* 0xffff00002b2c7812 */ /* 0x000fe200078ec0ff */
[----:B------:R-:W-:Y:S01]  /*6510*/  IMAD.U32 R59, R35, 0x10000, RZ ;  /* 0x00010000233b7824 */ /* 0x000fe200078e00ff */
[----:B------:R-:W-:Y:S01]  /*6520*/  LOP3.LUT R34, R32, 0xffff0000, RZ, 0xc0, !PT ;  /* 0xffff000020227812 */ /* 0x000fe200078ec0ff */
[----:B------:R-:W-:-:S02]  /*6530*/  IMAD.U32 R52, R39, 0x10000, RZ ;  /* 0x0001000027347824 */ /* 0x000fc400078e00ff */
[C---:B------:R-:W-:Y:S01]  /*6540*/  FMUL.FTZ R45, R54.reuse, R47 ;  /* 0x0000002f362d7220 */ /* 0x040fe20000410000 */
[-C--:B------:R-:W-:Y:S01]  /*6550*/  FMUL.FTZ R54, R54, R59.reuse ;  /* 0x0000003b36367220 */ /* 0x080fe20000410000 */
[----:B------:R-:W-:Y:S01]  /*6560*/  LOP3.LUT R35, R35, 0xffff0000, RZ, 0xc0, !PT ;  /* 0xffff000023237812 */ /* 0x000fe200078ec0ff */
[----:B------:R-:W-:Y:S02]  /*6570*/  IMAD.U32 R56, R119, 0x10000, RZ ;  /* 0x0001000077387824 */ /* 0x000fe400078e00ff */
[C---:B------:R-:W-:Y:S01]  /*6580*/  FFMA.FTZ R32, R52.reuse, R59, -R45 ;  /* 0x0000003b34207223 */ /* 0x040fe2000001082d */
[----:B------:R-:W-:Y:S01]  /*6590*/  FFMA.FTZ R52, R52, R47, R54 ;  /* 0x0000002f34347223 */ /* 0x000fe20000010036 */
[----:B------:R-:W-:Y:S01]  /*65a0*/  IMAD.U32 R54, R121, 0x10000, RZ ;  /* 0x0001000079367824 */ /* 0x000fe200078e00ff */
[----:B------:R-:W-:Y:S01]  /*65b0*/  LOP3.LUT R40, R40, 0xffff0000, RZ, 0xc0, !PT ;  /* 0xffff000028287812 */ /* 0x000fe200078ec0ff */
[C---:B------:R-:W-:Y:S01]  /*65c0*/  FMUL.FTZ R58, R44.reuse, R34 ;  /* 0x000000222c3a7220 */ /* 0x040fe20000410000 */
[----:B------:R-:W-:Y:S01]  /*65d0*/  LOP3.LUT R39, R39, 0xffff0000, RZ, 0xc0, !PT ;  /* 0xffff000027277812 */ /* 0x000fe200078ec0ff */
[-C--:B------:R-:W-:Y:S01]  /*65e0*/  FMUL.FTZ R60, R44, R35.reuse ;  /* 0x000000232c3c7220 */ /* 0x080fe20000410000 */
[----:B------:R-:W-:Y:S01]  /*65f0*/  LOP3.LUT R121, R121, 0xffff0000, RZ, 0xc0, !PT ;  /* 0xffff000079797812 */ /* 0x000fe200078ec0ff */
[C---:B------:R-:W-:Y:S01]  /*6600*/  FMUL.FTZ R44, R41.reuse, R54 ;  /* 0x00000036292c7220 */ /* 0x040fe20000410000 */
[----:B------:R-:W-:Y:S01]  /*6610*/  LOP3.LUT R36, R36, 0xffff0000, RZ, 0xc0, !PT ;  /* 0xffff000024247812 */ /* 0x000fe200078ec0ff */
[----:B------:R-:W-:Y:S01]  /*6620*/  FMUL.FTZ R41, R41, R56 ;  /* 0x0000003829297220 */ /* 0x000fe20000410000 */
[----:B------:R-:W-:Y:S01]  /*6630*/  LOP3.LUT R119, R119, 0xffff0000, RZ, 0xc0, !PT ;  /* 0xffff000077777812 */ /* 0x000fe200078ec0ff */
[C---:B------:R-:W-:Y:S01]  /*6640*/  FFMA.FTZ R35, R39.reuse, R35, -R58 ;  /* 0x0000002327237223 */ /* 0x040fe2000001083a */
[----:B------:R-:W-:Y:S01]  /*6650*/  PRMT R33, R118, 0x5410, R33 ;  /* 0x0000541076217816 */ /* 0x000fe20000000021 */
[----:B------:R-:W-:Y:S01]  /*6660*/  FMUL.FTZ R45, R40, R121 ;  /* 0x00000079282d7220 */ /* 0x000fe20000410000 */
[----:B------:R-:W-:Y:S01]  /*6670*/  FFMA.FTZ R39, R39, R34, R60 ;  /* 0x0000002227277223 */ /* 0x000fe2000001003c */
[C---:B------:R-:W-:Y:S01]  /*6680*/  FFMA.FTZ R34, R37.reuse, R56, -R44 ;  /* 0x0000003825227223 */ /* 0x040fe2000001082c */
[----:B------:R-:W-:Y:S01]  /*6690*/  FFMA.FTZ R37, R37, R54, R41 ;  /* 0x0000003625257223 */ /* 0x000fe20000010029 */
[----:B------:R-:W-:-:S02]  /*66a0*/  IMAD.U32 R43, R42, 0x10000, RZ ;  /* 0x000100002a2b7824 */ /* 0x000fc400078e00ff */
[-C--:B------:R-:W-:Y:S01]  /*66b0*/  FMUL.FTZ R47, R40, R119.reuse ;  /* 0x00000077282f7220 */ /* 0x080fe20000410000 */
[----:B------:R-:W-:Y:S01]  /*66c0*/  FFMA.FTZ R41, R36, R119, -R45 ;  /* 0x0000007724297223 */ /* 0x000fe2000001082d */
[----:B------:R-:W-:Y:S01]  /*66d0*/  LOP3.LUT R42, R42, 0xffff0000, RZ, 0xc0, !PT ;  /* 0xffff00002a2a7812 */ /* 0x000fe200078ec0ff */
[C---:B------:R-:W-:Y:S01]  /*66e0*/  IMAD.U32 R40, R33.reuse, 0x10000, RZ ;  /* 0x0001000021287824 */ /* 0x040fe200078e00ff */
[C---:B------:R-:W-:Y:S01]  /*66f0*/  LOP3.LUT R45, R120.reuse, 0xffff0000, RZ, 0xc0, !PT ;  /* 0xffff0000782d7812 */ /* 0x040fe200078ec0ff */
[----:B------:R-:W-:Y:S01]  /*6700*/  IMAD.U32 R44, R120, 0x10000, RZ ;  /* 0x00010000782c7824 */ /* 0x000fe200078e00ff */
[----:B------:R-:W-:Y:S01]  /*6710*/  LOP3.LUT R33, R33, 0xffff0000, RZ, 0xc0, !PT ;  /* 0xffff000021217812 */ /* 0x000fe200078ec0ff */
[----:B------:R-:W-:Y:S02]  /*6720*/  IMAD.U32 R53, R38, 0x10000, RZ ;  /* 0x0001000026357824 */ /* 0x000fe400078e00ff */
[----:B------:R-:W-:Y:S01]  /*6730*/  FFMA.FTZ R36, R36, R121, R47 ;  /* 0x0000007924247223 */ /* 0x000fe2000001002f */
[----:B------:R-:W-:Y:S01]  /*6740*/  LOP3.LUT R38, R38, 0xffff0000, RZ, 0xc0, !PT ;  /* 0xffff000026267812 */ /* 0x000fe200078ec0ff */
[C---:B------:R-:W-:Y:S01]  /*6750*/  FMUL.FTZ R54, R43.reuse, R44 ;  /* 0x0000002c2b367220 */ /* 0x040fe20000410000 */
[C---:B------:R-:W-:Y:S01]  /*6760*/  FMUL.FTZ R47, R42.reuse, R45 ;  /* 0x0000002d2a2f7220 */ /* 0x040fe20000410000 */
[----:B------:R-:W-:Y:S01]  /*6770*/  FMUL.FTZ R43, R43, R40 ;  /* 0x000000282b2b7220 */ /* 0x000fe20000410000 */
[----:B------:R-:W-:Y:S01]  /*6780*/  FMUL.FTZ R42, R42, R33 ;  /* 0x000000212a2a7220 */ /* 0x000fe20000410000 */
[----:B------:R-:W-:Y:S01]  /*6790*/  F2FP.BF16.F32.PACK_AB R41, R41, R34 ;  /* 0x000000222929723e */ /* 0x000fe200000010ff */
[C---:B------:R-:W-:Y:S01]  /*67a0*/  FFMA.FTZ R54, R53.reuse, R40, -R54 ;  /* 0x0000002835367223 */ /* 0x040fe20000010836 */
[----:B------:R-:W-:Y:S01]  /*67b0*/  FFMA.FTZ R43, R53, R44, R43 ;  /* 0x0000002c352b7223 */ /* 0x000fe2000001002b */
[C---:B------:R-:W-:Y:S01]  /*67c0*/  FFMA.FTZ R42, R38.reuse, R45, R42 ;  /* 0x0000002d262a7223 */ /* 0x040fe2000001002a */
[----:B------:R-:W-:Y:S01]  /*67d0*/  FFMA.FTZ R47, R38, R33, -R47 ;  /* 0x00000021262f7223 */ /* 0x000fe2000001082f */
        /* <DEDUP_REMOVED lines=12> */
.L_x_12289:
[----:B------:R-:W-:Y:S05]  /*68a0*/  BSYNC B1 ;  /* 0x0000000000017941 */ /* 0x000fea0003800000 */
.L_x_12288:
        /* <DEDUP_REMOVED lines=10> */
.L_x_12245:
[----:B------:R-:W2:Y:S02]  /*6950*/  LDL R32, [R1+0x2c] ;  /* 0x00002c0001207983 */ /* 0x000ea40000100800 */
[----:B--2---:R-:W-:-:S13]  /*6960*/  R2UR UR4, R32 ;  /* 0x00000000200472ca */ /* 0x004fda00000e0000 */
[----:B------:R-:W-:-:S06]  /*6970*/  UISETP.NE.AND UP0, UPT, UR4, 0x3, UPT ;  /* 0x000000030400788c */ /* 0x000fcc000bf05270 */
[----:B------:R-:W-:-:S13]  /*6980*/  PLOP3.LUT P3, PT, PT, PT, UP0, 0x80, 0x0 ;  /* 0x000000000000781c */ /* 0x000fda0003f6f008 */
[----:B------:R-:W-:Y:S05]  /*6990*/  @!P3 BRA `(.L_x_12290) ;  /* 0x000000000004b947 */ /* 0x000fea0003800000 */
[----:B------:R-:W-:Y:S01]  /*69a0*/  BPT.TRAP 0x1 ;  /* 0x000000040000795c */ /* 0x000fe20000300000 */
.L_x_12290:
[----:B------:R-:W2:Y:S01]  /*69b0*/  LDL R32, [R1+0x10] ;  /* 0x0000100001207983 */ /* 0x000ea20000100800 */
[----:B------:R-:W-:Y:S01]  /*69c0*/  IMAD R21, R144, 0x8, R22 ;  /* 0x0000000890157824 */ /* 0x000fe200078e0216 */
[----:B------:R-:W-:Y:S01]  /*69d0*/  BSSY B1, `(.L_x_12291) ;  /* 0x0000006000017945 */ /* 0x000fe20003800000 */
[----:B------:R-:W-:-:S05]  /*69e0*/  IMAD R86, R16, -0x90, R2 ;  /* 0xffffff7010567824 */ /* 0x000fca00078e0202 */
[----:B------:R-:W-:Y:S02]  /*69f0*/  VIMNMX R86, R86, 0x90, PT ;  /* 0x0000009056567848 */ /* 0x000fe40003fe0100 */
[----:B--2---:R-:W-:-:S04]  /*6a00*/  SHF.L.U32 R87, R32, 0x1f, RZ ;  /* 0x0000001f20577819 */ /* 0x004fc800000006ff */
[----:B------:R-:W0:Y:S02]  /*6a10*/  SYNCS.PHASECHK.TRANS64.TRYWAIT P4, [R21+URZ+0x31c90], R87 ;  /* 0x031c9057150075a7 */ /* 0x000e24000808017f */
[----:B0-----:R-:W-:Y:S05]  /*6a20*/  @!P4 BRA `(.L_x_12292) ;  /* 0x000001cc00a8c947 */ /* 0x001fea0003800000 */
.L_x_12553:
[----:B------:R-:W-:Y:S05]  /*6a30*/  BSYNC B1 ;  /* 0x0000000000017941 */ /* 0x000fea0003800000 */
.L_x_12291:
        /* <DEDUP_REMOVED lines=20> */
.L_x_12252:
[----:B------:R-:W-:Y:S05]  /*6b80*/  BSYNC B0 ;  /* 0x0000000000007941 */ /* 0x000fea0003800000 */
.L_x_12244:
        /* <DEDUP_REMOVED lines=17> */
.L_x_12294:
[----:B------:R-:W-:Y:S05]  /*6ca0*/  BSYNC B0 ;  /* 0x0000000000007941 */ /* 0x000fea0003800000 */
.L_x_12293:
[----:B------:R-:W2:Y:S01]  /*6cb0*/  SYNCS.PHASECHK.TRANS64.TRYWAIT P3, [R21+URZ+0x31cb0], R87 ;  /* 0x031cb057150075a7 */ /* 0x000ea2000806017f */
[----:B------:R-:W-:Y:S04]  /*6cc0*/  BSSY B0, `(.L_x_12295) ;  /* 0x0000002000007945 */ /* 0x000fe80003800000 */
[----:B--2---:R-:W-:Y:S05]  /*6cd0*/  @!P3 BRA `(.L_x_12296) ;  /* 0x000001cc0010b947 */ /* 0x004fea0003800000 */
.L_x_12554:
[----:B------:R-:W-:Y:S05]  /*6ce0*/  BSYNC B0 ;  /* 0x0000000000007941 */ /* 0x000fea0003800000 */
.L_x_12295:
[----:B------:R-:W-:Y:S01]  /*6cf0*/  ISETP.GE.AND P3, PT, R156, R86, PT ;  /* 0x000000569c00720c */ /* 0x000fe20003f66270 */
[----:B------:R-:W-:-:S12]  /*6d00*/  BSSY B0, `(.L_x_12297) ;  /* 0x0000021000007945 */ /* 0x000fd80003800000 */
[----:B------:R-:W-:Y:S05]  /*6d10*/  @P3 BRA `(.L_x_12298) ;  /* 0x00000000007c3947 */ /* 0x000fea0003800000 */
[----:B------:R-:W3:Y:S01]  /*6d20*/  LDL.64 R38, [R1+0x8] ;  /* 0x0000080001267983 */ /* 0x000ee20000100a00 */
        /* <DEDUP_REMOVED lines=12> */
[----:B---3--:R-:W-:-:S13]  /*6df0*/  ISETP.GE.AND P3, PT, R38, UR4, PT ;  /* 0x0000000426007c0c */ /* 0x008fda000bf66270 */
        /* <DEDUP_REMOVED lines=17> */
.L_x_12298:
[----:B------:R-:W-:Y:S05]  /*6f10*/  BSYNC B0 ;  /* 0x0000000000007941 */ /* 0x000fea0003800000 */
.L_x_12297:
[----:B------:R-:W4:Y:S01]  /*6f20*/  LDL.LU R24, [R1+0x10] ;  /* 0x0000100001187983 */ /* 0x000f220000300800 */
[----:B0-2---:R-:W-:Y:S02]  /*6f30*/  @!P4 VIADD R21, R21, 0x31cc0 ;  /* 0x00031cc01515c836 */ /* 0x005fe40000000000 */
        /* <DEDUP_REMOVED lines=8> */
[----:B0-----:R0:W-:Y:S01]  /*6fc0*/  BAR.SYNC.DEFER_BLOCKING R108, 0x80 ;  /* 0x0002006c0000751d */ /* 0x0011e20000010000 */
[----:B------:R-:W-:-:S04]  /*6fd0*/  ISETP.NE.AND P3, PT, R144, 0x2, PT ;  /* 0x000000029000780c */ /* 0x000fc80003f65270 */
[----:B------:R-:W-:Y:S01]  /*6fe0*/  SEL R144, R144, RZ, P3 ;  /* 0x000000ff90907207 */ /* 0x000fe20001800000 */
[----:B------:R2:W-:Y:S02]  /*6ff0*/  @!P4 SYNCS.ARRIVE.TRANS64.RED.A1T0 RZ, [R21+URZ], RZ ;  /* 0x000000ff15ffc9a7 */ /* 0x0005e4000810043f */
[----:B--2---:R-:W-:-:S04]  /*7000*/  SEL R21, RZ, 0x1, P3 ;  /* 0x00000001ff157807 */ /* 0x004fc80001800000 */
[----:B----4-:R-:W-:-:S05]  /*7010*/  LOP3.LUT R24, R24, R21, RZ, 0x3c, !PT ;  /* 0x0000001518187212 */ /* 0x010fca00078e3cff */
[----:B------:R0:W-:Y:S01]  /*7020*/  STL [R1+0x10], R24 ;  /* 0x0000101801007387 */ /* 0x0001e20000100800 */
[----:B------:R-:W-:Y:S05]  /*7030*/  @P2 BRA `(.L_x_12299) ;  /* 0xffffffb800642947 */ /* 0x000fea000383ffff */
[----:B0-----:R-:W0:Y:S01]  /*7040*/  S2R R24, SR_TID.X ;  /* 0x0000000000187919 */ /* 0x001e220000002100 */
[----:B------:R-:W-:Y:S02]  /*7050*/  PLOP3.LUT P0, PT, PT, PT, PT, 0x8, 0x0 ;  /* 0x000000000000781c */ /* 0x000fe40003f0e170 */
[----:B0-----:R-:W-:-:S04]  /*7060*/  SHF.R.U32.HI R24, RZ, 0x7, R24 ;  /* 0x00000007ff187819 */ /* 0x001fc80000011618 */
[----:B------:R-:W-:-:S13]  /*7070*/  ISETP.NE.AND P5, PT, R24, 0x1, PT ;  /* 0x000000011800780c */ /* 0x000fda0003fa5270 */
[----:B------:R-:W-:Y:S06]  /*7080*/  @!P5 BAR.ARV 0x9, 0x100 ;  /* 0x024400000000db1d */ /* 0x000fec0000002000 */
.L_x_12239:
[----:B------:R-:W2:Y:S01]  /*7090*/  LDL R4, [R1+0x58] ;  /* 0x0000580001047983 */ /* 0x000ea20000100800 */
[----:B------:R-:W0:Y:S01]  /*70a0*/  LDC R0, c[0x0][0x448] ;  /* 0x00011200ff007b82 */ /* 0x000e220000000800 */
        /* <DEDUP_REMOVED lines=20> */
[----:B---3--:R-:W-:Y:S01]  /*71f0*/  IMAD.MOV.U32 R37, RZ, RZ, RZ ;  /* 0x000000ffff257224 */ /* 0x008fe200078e00ff */
[----:B------:R-:W-:Y:S02]  /*7200*/  CS2R R74, SRZ ;  /* 0x00000000004a7805 */ /* 0x000fe4000001ff00 */
[----:B------:R-:W-:Y:S02]  /*7210*/  CS2R R6, SRZ ;  /* 0x0000000000067805 */ /* 0x000fe4000001ff00 */
[----:B0-----:R-:W-:Y:S01]  /*7220*/  ISETP.NE.AND P1, PT, R0, 0x1, PT ;  /* 0x000000010000780c */ /* 0x001fe20003f25270 */
[----:B------:R-:W-:-:S12]  /*7230*/  IMAD.MOV.U32 R76, RZ, RZ, RZ ;  /* 0x000000ffff4c7224 */ /* 0x000fd800078e00ff */
[----:B------:R-:W0:Y:S08]  /*7240*/  @P1 LDC R3, c[0x0][0x44c] ;  /* 0x00011300ff031b82 */ /* 0x000e300000000800 */
[----:B------:R-:W3:Y:S01]  /*7250*/  @P1 LDC R2, c[0x0][0x450] ;  /* 0x00011400ff021b82 */ /* 0x000ee20000000800 */
[----:B--2---:R-:W-:-:S04]  /*7260*/  VIADD R0, R4, 0xbf ;  /* 0x000000bf04007836 */ /* 0x004fc80000000000 */
[----:B0-----:R-:W-:-:S05]  /*7270*/  @P1 IMAD.HI.U32 R3, R0, R3, RZ ;  /* 0x0000000300031227 */ /* 0x001fca00078e00ff */
[----:B---3--:R-:W-:Y:S02]  /*7280*/  @P1 SHF.R.U32.HI R0, RZ, R2, R3 ;  /* 0x00000002ff001219 */ /* 0x008fe40000011603 */
[----:B------:R-:W-:-:S03]  /*7290*/  PLOP3.LUT P1, PT, PT, PT, PT, 0x80, 0x0 ;  /* 0x000000000000781c */ /* 0x000fc60003f2f070 */
[----:B------:R-:W-:-:S04]  /*72a0*/  IMAD.IADD R0, R109, 0x1, R0 ;  /* 0x000000016d007824 */ /* 0x000fc800078e0200 */
[----:B------:R-:W-:-:S05]  /*72b0*/  IMAD.HI R0, R0, 0x38e38e39, RZ ;  /* 0x38e38e3900007827 */ /* 0x000fca00078e02ff */
[----:B------:R-:W-:-:S04]  /*72c0*/  SHF.R.U32.HI R3, RZ, 0x1f, R0 ;  /* 0x0000001fff037819 */ /* 0x000fc80000011600 */
[----:B------:R-:W-:Y:S01]  /*72d0*/  LEA.HI.SX32 R3, R0, R3, 0x1b ;  /* 0x0000000300037211 */ /* 0x000fe200078fdaff */
[----:B------:R-:W-:-:S03]  /*72e0*/  IMAD.MOV.U32 R0, RZ, RZ, RZ ;  /* 0x000000ffff007224 */ /* 0x000fc600078e00ff */
[----:B------:R-:W-:Y:S02]  /*72f0*/  VIMNMX R96, R110, R3, PT ;  /* 0x000000036e607248 */ /* 0x000fe40003fe0100 */
[----:B------:R-:W-:Y:S02]  /*7300*/  CS2R R2, SRZ ;  /* 0x0000000000027805 */ /* 0x000fe4000001ff00 */
[----:B------:R-:W-:Y:S01]  /*7310*/  ISETP.GE.AND P2, PT, R96, 0x1, PT ;  /* 0x000000016000780c */ /* 0x000fe20003f46270 */
[----:B------:R-:W-:-:S12]  /*7320*/  @P0 BRA `(.L_x_12300) ;  /* 0x00000000000c0947 */ /* 0x000fd80003800000 */
[----:B------:R-:W0:Y:S01]  /*7330*/  FENCE.VIEW.ASYNC.G ;  /* 0x00000000000073c6 */ /* 0x000e220000000100 */
[----:B------:R-:W-:Y:S05]  /*7340*/  WARPSYNC.ALL ;  /* 0x0000000000007948 */ /* 0x000fea0003800000 */
[----:B0-----:R-:W-:Y:S06]  /*7350*/  BAR.ARV 0xc, 0x200 ;  /* 0x0308000000007b1d */ /* 0x001fec0000002000 */
.L_x_12300:
[----:B------:R-:W-:Y:S01]  /*7360*/  CS2R R24, SRZ ;  /* 0x0000000000187805 */ /* 0x000fe2000001ff00 */
        /* <DEDUP_REMOVED lines=10> */
.L_x_12557:
[----:B------:R-:W0:Y:S01]  /*7410*/  LDL R2, [R1+0x28] ;  /* 0x0000280001027983 */ /* 0x000e220000100800 */
[----:B------:R-:W-:Y:S01]  /*7420*/  BSSY B6, `(.L_x_12303) ;  /* 0x000001f000067945 */ /* 0x000fe20003800000 */
[----:B0-----:R-:W-:-:S05]  /*7430*/  IMAD.HI R0, R2, 0x55555556, RZ ;  /* 0x5555555602007827 */ /* 0x001fca00078e02ff */
[----:B------:R-:W-:-:S05]  /*7440*/  LEA.HI R0, R0, R0, RZ, 0x1 ;  /* 0x0000000000007211 */ /* 0x000fca00078f08ff */
[----:B------:R-:W-:Y:S02]  /*7450*/  IMAD R3, R0, -0x3, R2 ;  /* 0xfffffffd00037824 */ /* 0x000fe400078e0202 */
[----:B------:R-:W-:Y:S02]  /*7460*/  VIADD R2, R22, 0x24300 ;  /* 0x0002430016027836 */ /* 0x000fe40000000000 */
[C---:B------:R-:W-:Y:S02]  /*7470*/  IMAD R0, R3.reuse, 0x1000, R22 ;  /* 0x0000100003007824 */ /* 0x040fe400078e0216 */
[----:B------:R-:W-:Y:S01]  /*7480*/  IMAD R3, R3, 0x800, R2 ;  /* 0x0000080003037824 */ /* 0x000fe200078e0202 */
[----:B------:R-:W-:Y:S01]  /*7490*/  LOP3.LUT P0, RZ, R2, 0x9f, RZ, 0xc0, !PT ;  /* 0x0000009f02ff7812 */ /* 0x000fe2000780c0ff */
[----:B------:R-:W-:-:S03]  /*74a0*/  VIADD R0, R0, 0xda00 ;  /* 0x0000da0000007836 */ /* 0x000fc60000000000 */
[----:B------:R-:W-:Y:S02]  /*74b0*/  SHF.R.U32.HI R3, RZ, 0x4, R3 ;  /* 0x00000004ff037819 */ /* 0x000fe40000011603 */
[----:B------:R-:W-:Y:S02]  /*74c0*/  SHF.R.U32.HI R0, RZ, 0x4, R0 ;  /* 0x00000004ff007819 */ /* 0x000fe40000011600 */
[----:B------:R-:W-:Y:S02]  /*74d0*/  LOP3.LUT R3, R3, 0x3fff, RZ, 0xc0, !PT ;  /* 0x00003fff03037812 */ /* 0x000fe400078ec0ff */
[----:B------:R-:W-:-:S03]  /*74e0*/  LOP3.LUT R2, R0, 0x3fff, RZ, 0xc0, !PT ;  /* 0x00003fff00027812 */ /* 0x000fc600078ec0ff */
[----:B------:R0:W-:Y:S01]  /*74f0*/  STL [R1+0x38], R3 ;  /* 0x0000380301007387 */ /* 0x0001e20000100800 */
[----:B------:R-:W-:Y:S05]  /*7500*/  @!P0 BRA `(.L_x_12304) ;  /* 0x0000000000408947 */ /* 0x000fea0003800000 */
[----:B------:R-:W-:Y:S01]  /*7510*/  MOV R0, 0x0 ;  /* 0x0000000000007802 */ /* 0x000fe20000000f00 */
[----:B------:R-:W-:Y:S01]  /*7520*/  ULDC.64 UR4, c[0x4][0x1b8] ;  /* 0x01006e0000047ab9 */ /* 0x000fe20000000a00 */
[----:B------:R-:W-:Y:S01]  /*7530*/  ULDC.64 UR6, c[0x4][0x1c0] ;  /* 0x0100700000067ab9 */ /* 0x000fe20000000a00 */
[----:B------:R-:W-:Y:S01]  /*7540*/  IMAD.U32 R4, RZ, RZ, UR4 ;  /* 0x00000004ff047e24 */ /* 0x000fe2000f8e00ff */
[----:B--2---:R2:W3:Y:S01]  /*7550*/  LDC.64 R14, c[0x4][R0] ;  /* 0x01000000000e7b82 */ /* 0x0044e20000000a00 */
        /* <DEDUP_REMOVED lines=8> */
[----:B--2---:R-:W-:-:S07]  /*75e0*/  IMAD.MOV.U32 R13, RZ, RZ, RZ ;  /* 0x000000ffff0d7224 */ /* 0x004fce00078e00ff */
[----:B------:R-:W-:-:S07]  /*75f0*/  LEPC R20, `(.L_x_12304) ;  /* 0x000000001014794e */ /* 0x000fce0000000000 */
[----:B01-3-5:R-:W-:Y:S05]  /*7600*/  CALL.ABS.NOINC R14 ;  /* 0x000000000e007343 */ /* 0x02bfea0003c00000 */
.L_x_12304:
[----:B------:R-:W-:Y:S05]  /*7610*/  BSYNC B6 ;  /* 0x0000000000067941 */ /* 0x000fea0003800000 */
.L_x_12303:
[----:B------:R-:W-:Y:S02]  /*7620*/  ULDC UR4, c[0x0][0x3f4] ;  /* 0x0000fd0000047ab9 */ /* 0x000fe40000000800 */
[----:B------:R-:W-:-:S13]  /*7630*/  ISETP.LT.AND P0, PT, RZ, UR4, PT ;  /* 0x00000004ff007c0c */ /* 0x000fda000bf01270 */
[----:B------:R-:W-:Y:S05]  /*7640*/  @P0 BRA `(.L_x_12305) ;  /* 0x0000000000400947 */ /* 0x000fea0003800000 */
[----:B------:R-:W3:Y:S02]  /*7650*/  LDL R16, [R1+0x74] ;  /* 0x0000740001107983 */ /* 0x000ee40000100800 */
[----:B---3--:R-:W-:-:S04]  /*7660*/  LEA.HI R0, R16, R16, RZ, 0x1 ;  /* 0x0000001010007211 */ /* 0x008fc800078f08ff */
[----:B------:R-:W-:-:S05]  /*7670*/  LOP3.LUT R0, R0, 0xfffffffe, RZ, 0xc0, !PT ;  /* 0xfffffffe00007812 */ /* 0x000fca00078ec0ff */
[----:B------:R-:W-:-:S05]  /*7680*/  IMAD.IADD R0, R16, 0x1, -R0 ;  /* 0x0000000110007824 */ /* 0x000fca00078e0a00 */
[----:B0-----:R-:W-:-:S04]  /*7690*/  SHF.L.U32 R3, R0, 0x1f, RZ ;  /* 0x0000001f00037819 */ /* 0x001fc800000006ff */
[----:B------:R0:W3:Y:S03]  /*76a0*/  SYNCS.PHASECHK.TRANS64.TRYWAIT P0, [R22+URZ+0x31c00], R3 ;  /* 0x031c0003160075a7 */ /* 0x0000e6000800017f */
[----:B---3--:R-:W-:Y:S05]  /*76b0*/  @!P0 NANOSLEEP.SYNCS 0x989680 ;  /* 0x009896800000895d */ /* 0x008fea0003900000 */
[----:B------:R-:W3:Y:S01]  /*76c0*/  @!P0 SYNCS.PHASECHK.TRANS64 P0, [R22+URZ+0x31c00], R3 ;  /* 0x031c0003160085a7 */ /* 0x000ee2000800007f */
[----:B------:R-:W-:Y:S04]  /*76d0*/  BSSY B0, `(.L_x_12306) ;  /* 0x0000006000007945 */ /* 0x000fe80003800000 */
[----:B---3--:R-:W-:Y:S05]  /*76e0*/  @P0 BRA `(.L_x_12307) ;  /* 0x0000000000100947 */ /* 0x008fea0003800000 */
.L_x_12308:
[----:B---3--:R3:W4:Y:S02]  /*76f0*/  SYNCS.PHASECHK.TRANS64.TRYWAIT P0, [R22+URZ+0x31c00], R3 ;  /* 0x031c0003160075a7 */ /* 0x008724000800017f */
[----:B----4-:R-:W-:Y:S05]  /*7700*/  @!P0 NANOSLEEP.SYNCS 0x989680 ;  /* 0x009896800000895d */ /* 0x010fea0003900000 */
[----:B------:R-:W4:Y:S02]  /*7710*/  @!P0 SYNCS.PHASECHK.TRANS64 P0, [R22+URZ+0x31c00], R3 ;  /* 0x031c0003160085a7 */ /* 0x000f24000800007f */
[----:B----4-:R-:W-:Y:S05]  /*7720*/  @!P0 BRA `(.L_x_12308) ;  /* 0xfffffffc00f08947 */ /* 0x010fea000383ffff */
.L_x_12307:
[----:B------:R-:W-:Y:S05]  /*7730*/  BSYNC B0 ;  /* 0x0000000000007941 */ /* 0x000fea0003800000 */
.L_x_12306:
[----:B------:R-:W-:Y:S05]  /*7740*/  BRA `(.L_x_12309) ;  /* 0x0000004000387947 */ /* 0x000fea0003800000 */
.L_x_12305:
[----:B------:R-:W3:Y:S01]  /*7750*/  LDL R0, [R1+0x8c] ;  /* 0x00008c0001007983 */ /* 0x000ee20000100800 */
[----:B------:R-:W-:Y:S01]  /*7760*/  ULDC.64 UR6, c[0x0][0x408] ;  /* 0x0001020000067ab9 */ /* 0x000fe20000000a00 */
[----:B---3--:R-:W-:Y:S02]  /*7770*/  R2UR UR4, R0 ;  /* 0x00000000000472ca */ /* 0x008fe400000e0000 */
[----:B-----5:R-:W-:-:S05]  /*7780*/  SHF.R.S32.HI R0, RZ, 0x1f, R102 ;  /* 0x0000001fff007819 */ /* 0x020fca0000011466 */
[----:B------:R-:W-:-:S04]  /*7790*/  IMAD R5, R0, UR6, RZ ;  /* 0x0000000600057c24 */ /* 0x000fc8000f8e02ff */
[----:B------:R-:W-:Y:S02]  /*77a0*/  IMAD R5, R102, UR7, R5 ;  /* 0x0000000766057c24 */ /* 0x000fe4000f8e0205 */
[----:B------:R-:W-:-:S03]  /*77b0*/  ULOP3.LUT UP0, URZ, UR4, 0x1bf, URZ, 0xc0, !UPT ;  /* 0x000001bf043f7892 */ /* 0x000fc6000f80c03f */
[----:B------:R-:W-:Y:S02]  /*77c0*/  ULDC.64 UR4, c[0x0][0x3f8] ;  /* 0x0000fe0000047ab9 */ /* 0x000fe40000000a00 */
[----:B0-----:R-:W-:Y:S01]  /*77d0*/  IMAD R3, R0, UR4, RZ ;  /* 0x0000000400037c24 */ /* 0x001fe2000f8e02ff */
        /* <DEDUP_REMOVED lines=11> */
[----:B--2---:R0:W2:Y:S01]  /*7890*/  LDC.64 R14, c[0x4][R0] ;  /* 0x01000000000e7b82 */ /* 0x0040a20000000a00 */
        /* <DEDUP_REMOVED lines=11> */
.L_x_12310:
[----:B------:R-:W3:Y:S01]  /*7950*/  LDL R18, [R1+0x58] ;  /* 0x0000580001127983 */ /* 0x000ee20000100800 */
[----:B------:R-:W-:Y:S01]  /*7960*/  ULDC.U8 UR4, c[0x0][0x410] ;  /* 0x0001040000047ab9 */ /* 0x000fe20000000000 */
[----:B------:R-:W-:Y:S01]  /*7970*/  BSSY B0, `(.L_x_12311) ;  /* 0x00003e3000007945 */ /* 0x000fe20003800000 */
[----:B------:R-:W-:Y:S01]  /*7980*/  ISETP.NE.AND P0, PT, RZ, UR4, PT ;  /* 0x00000004ff007c0c */ /* 0x000fe2000bf05270 */
[----:B---3--:R-:W-:-:S12]  /*7990*/  IMAD.IADD R10, R156, 0x1, R18 ;  /* 0x000000019c0a7824 */ /* 0x008fd800078e0212 */
[----:B------:R-:W-:Y:S05]  /*79a0*/  @!P0 BRA `(.L_x_12312) ;  /* 0x0000001c00d88947 */ /* 0x000fea0003800000 */
[----:B------:R-:W0:Y:S01]  /*79b0*/  LDC R17, c[0x0][0x448] ;  /* 0x00011200ff117b82 */ /* 0x000e220000000800 */
        /* <DEDUP_REMOVED lines=8> */
[----:B------:R-:W3:Y:S01]  /*7a40*/  @P0 LDC R5, c[0x0][0x450] ;  /* 0x00011400ff050b82 */ /* 0x000ee20000000800 */
[----:B0-----:R-:W-:-:S04]  /*7a50*/  @P0 IMAD.HI.U32 R0, R10, R3, RZ ;  /* 0x000000030a000227 */ /* 0x001fc800078e00ff */
[----:B------:R-:W-:Y:S01]  /*7a60*/  IMAD.MOV.U32 R3, RZ, RZ, R10 ;  /* 0x000000ffff037224 */ /* 0x000fe200078e000a */
[----:B---3--:R-:W-:-:S04]  /*7a70*/  @P0 SHF.R.U32.HI R3, RZ, R5, R0 ;  /* 0x00000005ff030219 */ /* 0x008fc80000011600 */
        /* <DEDUP_REMOVED lines=17> */
[----:B------:R0:W3:Y:S04]  /*7b90*/  SHFL.IDX PT, R3, R13, RZ, 0x1e1f ;  /* 0x001e1fff0d037589 */ /* 0x0000e800000e0000 */
[----:B------:R-:W4:Y:S04]  /*7ba0*/  SHFL.IDX PT, R0, R0, RZ, 0x1e1f ;  /* 0x001e1fff00007589 */ /* 0x000f2800000e0000 */
[----:B------:R-:W0:Y:S04]  /*7bb0*/  SHFL.IDX PT, R5, R5, RZ, 0x1e1f ;  /* 0x001e1fff05057589 */ /* 0x000e2800000e0000 */
[----:B--2---:R2:W0:Y:S02]  /*7bc0*/  SHFL.IDX PT, R14, R4, RZ, 0x1e1f ;  /* 0x001e1fff040e7589 */ /* 0x00442400000e0000 */
.L_x_12563:
[----:B--2---:R-:W2:Y:S04]  /*7bd0*/  LDL R4, [R1+0x50] ;  /* 0x0000500001047983 */ /* 0x004ea80000100800 */
[----:B------:R-:W5:Y:S01]  /*7be0*/  LDL R50, [R1+0x74] ;  /* 0x0000740001327983 */ /* 0x000f620000100800 */
[----:B------:R-:W-:Y:S01]  /*7bf0*/  BSSY B1, `(.L_x_12314) ;  /* 0x0000061000017945 */ /* 0x000fe20003800000 */
[----:B------:R-:W-:Y:S02]  /*7c00*/  CS2R R34, SRZ ;  /* 0x0000000000227805 */ /* 0x000fe4000001ff00 */
[----:B------:R-:W-:Y:S02]  /*7c10*/  CS2R R30, SRZ ;  /* 0x00000000001e7805 */ /* 0x000fe4000001ff00 */
[----:B------:R-:W-:-:S02]  /*7c20*/  CS2R R26, SRZ ;  /* 0x00000000001a7805 */ /* 0x000fc4000001ff00 */
[----:B------:R-:W-:Y:S02]  /*7c30*/  CS2R R18, SRZ ;  /* 0x0000000000127805 */ /* 0x000fe4000001ff00 */
[----:B0-----:R-:W-:Y:S02]  /*7c40*/  CS2R R12, SRZ ;  /* 0x00000000000c7805 */ /* 0x001fe4000001ff00 */
[----:B------:R-:W-:Y:S02]  /*7c50*/  CS2R R8, SRZ ;  /* 0x0000000000087805 */ /* 0x000fe4000001ff00 */
[----:B-1----:R-:W-:Y:S02]  /*7c60*/  CS2R R32, SRZ ;  /* 0x0000000000207805 */ /* 0x002fe4000001ff00 */
[----:B------:R-:W-:Y:S02]  /*7c70*/  CS2R R28, SRZ ;  /* 0x00000000001c7805 */ /* 0x000fe4000001ff00 */
[----:B------:R-:W-:-:S02]  /*7c80*/  CS2R R24, SRZ ;  /* 0x0000000000187805 */ /* 0x000fc4000001ff00 */
[----:B------:R-:W-:Y:S01]  /*7c90*/  CS2R R20, SRZ ;  /* 0x0000000000147805 */ /* 0x000fe2000001ff00 */
[----:B--2---:R-:W-:Y:S01]  /*7ca0*/  IMAD R4, R4, R17, RZ ;  /* 0x0000001104047224 */ /* 0x004fe200078e02ff */
[----:B------:R-:W-:-:S03]  /*7cb0*/  CS2R R16, SRZ ;  /* 0x0000000000107805 */ /* 0x000fc6000001ff00 */
[----:B------:R-:W-:Y:S01]  /*7cc0*/  IMAD R105, R105, -0xc0, R4 ;  /* 0xffffff4069697824 */ /* 0x000fe200078e0204 */
[----:B------:R-:W-:Y:S02]  /*7cd0*/  ISETP.GE.AND P1, PT, R10, R4, PT ;  /* 0x000000040a00720c */ /* 0x000fe40003f26270 */
[----:B------:R-:W-:Y:S02]  /*7ce0*/  CS2R R10, SRZ ;  /* 0x00000000000a7805 */ /* 0x000fe4000001ff00 */
[----:B-----5:R-:W-:Y:S02]  /*7cf0*/  LEA.HI R48, R50, R50, RZ, 0x1 ;  /* 0x0000003232307211 */ /* 0x020fe400078f08ff */
[----:B------:R-:W-:-:S04]  /*7d00*/  VIMNMX R105, R105, 0xc0, PT ;  /* 0x000000c069697848 */ /* 0x000fc80003fe0100 */
[----:B------:R-:W-:-:S03]  /*7d10*/  ISETP.GE.AND P0, PT, R156, R105, PT ;  /* 0x000000699c00720c */ /* 0x000fc60003f06270 */
[----:B------:R-:W-:Y:S10]  /*7d20*/  @P1 BRA `(.L_x_12315) ;  /* 0x0000000400341947 */ /* 0x000ff40003800000 */
[----:B------:R-:W2:Y:S01]  /*7d30*/  LDL R6, [R1+0x40] ;  /* 0x0000400001067983 */ /* 0x000ea20000100800 */
[----:B------:R-:W-:-:S03]  /*7d40*/  ULDC UR4, c[0x0][0x3f4] ;  /* 0x0000fd0000047ab9 */ /* 0x000fc60000000800 */
[----:B------:R-:W3:Y:S04]  /*7d50*/  LDL R36, [R1+0x34] ;  /* 0x0000340001247983 */ /* 0x000ee80000100800 */
[----:B------:R-:W4:Y:S04]  /*7d60*/  LDL R40, [R1+0x48] ;  /* 0x0000480001287983 */ /* 0x000f280000100800 */
[----:B------:R-:W4:Y:S04]  /*7d70*/  LDL R15, [R1+0x44] ;  /* 0x00004400010f7983 */ /* 0x000f280000100800 */
[----:B------:R-:W4:Y:S04]  /*7d80*/  LDL.64 R46, [R1+0x18] ;  /* 0x00001800012e7983 */ /* 0x000f280000100a00 */
        /* <DEDUP_REMOVED lines=15> */
[-C--:B------:R-:W-:Y:S02]  /*7e80*/  @!P4 IADD3 R8, P2, R14, R9.reuse, RZ ;  /* 0x000000090e08c210 */ /* 0x080fe40007f5e0ff */
[----:B----4-:R-:W-:-:S03]  /*7e90*/  @!P4 IADD3 R6, P1, R0, R9, RZ ;  /* 0x000000090006c210 */ /* 0x010fc60007f3e0ff */
[--C-:B------:R-:W-:Y:S01]  /*7ea0*/  @!P4 IMAD.X R9, R5, 0x1, R4.reuse, P2 ;  /* 0x000000010509c824 */ /* 0x100fe200010e0604 */
[----:B------:R-:W-:Y:S01]  /*7eb0*/  ISETP.GE.AND P2, PT, R40, UR4, PT ;  /* 0x0000000428007c0c */ /* 0x000fe2000bf46270 */
[----:B------:R-:W-:Y:S01]  /*7ec0*/  @!P4 IMAD.X R7, R3, 0x1, R4, P1 ;  /* 0x000000010307c824 */ /* 0x000fe200008e0604 */
[----:B------:R-:W-:Y:S01]  /*7ed0*/  SHF.R.S32.HI R4, RZ, 0x1f, R36 ;  /* 0x0000001fff047819 */ /* 0x000fe20000011424 */
[C---:B------:R-:W-:Y:S01]  /*7ee0*/  IMAD.SHL.U32 R37, R36.reuse, 0x2, RZ ;  /* 0x0000000224257824 */ /* 0x040fe200078e00ff */
[----:B------:R-:W5:Y:S01]  /*7ef0*/  @!P4 LD.E.64 R30, desc[UR60][R8.64] ;  /* 0x0000003c081ec980 */ /* 0x000f62000c101b00 */
[----:B------:R-:W-:Y:S02]  /*7f00*/  ISETP.GE.AND P1, PT, R15, UR4, PT ;  /* 0x000000040f007c0c */ /* 0x000fe4000bf26270 */
[----:B------:R-:W-:Y:S01]  /*7f10*/  SHF.L.U64.HI R4, R36, 0x1, R4 ;  /* 0x0000000124047819 */ /* 0x000fe20000010204 */
[----:B------:R0:W5:Y:S01]  /*7f20*/  @!P4 LD.E.64 R28, desc[UR60][R6.64] ;  /* 0x0000003c061cc980 */ /* 0x000162000c101b00 */
[----:B------:R-:W-:Y:S01]  /*7f30*/  @!P3 IADD3 R36, P4, R14, R37, RZ ;  /* 0x000000250e24b210 */ /* 0x000fe20007f9e0ff */
[----:B------:R-:W-:Y:S01]  /*7f40*/  IMAD.SHL.U32 R43, R40, 0x2, RZ ;  /* 0x00000002282b7824 */ /* 0x000fe200078e00ff */
[----:B------:R-:W-:-:S02]  /*7f50*/  SHF.R.S32.HI R10, RZ, 0x1f, R40 ;  /* 0x0000001fff0a7819 */ /* 0x000fc40000011428 */
[----:B------:R-:W-:Y:S01]  /*7f60*/  @!P3 IADD3 R38, P5, R0, R37, RZ ;  /* 0x000000250026b210 */ /* 0x000fe20007fbe0ff */
[----:B------:R-:W-:Y:S01]  /*7f70*/  @!P3 IMAD.X R37, R5, 0x1, R4, P4 ;  /* 0x000000010525b824 */ /* 0x000fe200020e0604 */
[----:B------:R-:W-:Y:S02]  /*7f80*/  SHF.L.U64.HI R10, R40, 0x1, R10 ;  /* 0x00000001280a7819 */ /* 0x000fe4000001020a */
[-C--:B------:R-:W-:Y:S01]  /*7f90*/  @!P2 IADD3 R42, P4, R14, R43.reuse, RZ ;  /* 0x0000002b0e2aa210 */ /* 0x080fe20007f9e0ff */
[----:B0-----:R-:W-:Y:S01]  /*7fa0*/  IMAD.SHL.U32 R7, R15, 0x2, RZ ;  /* 0x000000020f077824 */ /* 0x001fe200078e00ff */
[----:B------:R-:W-:Y:S01]  /*7fb0*/  SHF.R.S32.HI R11, RZ, 0x1f, R15 ;  /* 0x0000001fff0b7819 */ /* 0x000fe2000001140f */
[----:B------:R-:W-:Y:S01]  /*7fc0*/  @!P3 IMAD.X R39, R3, 0x1, R4, P5 ;  /* 0x000000010327b824 */ /* 0x000fe200028e0604 */
[C---:B------:R-:W-:Y:S01]  /*7fd0*/  @!P2 IADD3 R40, P5, R0.reuse, R43, RZ ;  /* 0x0000002b0028a210 */ /* 0x040fe20007fbe0ff */
[--C-:B------:R-:W-:Y:S01]  /*7fe0*/  @!P2 IMAD.X R43, R5, 0x1, R10.reuse, P4 ;  /* 0x00000001052ba824 */ /* 0x100fe200020e060a */
        /* <DEDUP_REMOVED lines=33> */
.L_x_12315:
[----:B------:R-:W-:Y:S05]  /*8200*/  BSYNC B1 ;  /* 0x0000000000017941 */ /* 0x000fea0003800000 */
.L_x_12314:
[----:B---3-5:R-:W-:Y:S01]  /*8210*/  IMAD.MOV.U32 R3, RZ, RZ, R35 ;  /* 0x000000ffff037224 */ /* 0x028fe200078e0023 */
[----:B------:R-:W-:Y:S01]  /*8220*/  LOP3.LUT R48, R48, 0xfffffffe, RZ, 0xc0, !PT ;  /* 0xfffffffe30307812 */ /* 0x000fe200078ec0ff */
[----:B----4-:R-:W-:Y:S01]  /*8230*/  IMAD.MOV.U32 R0, RZ, RZ, R34 ;  /* 0x000000ffff007224 */ /* 0x010fe200078e0022 */
[----:B------:R-:W-:Y:S01]  /*8240*/  BSSY B1, `(.L_x_12316) ;  /* 0x0000031000017945 */ /* 0x000fe20003800000 */
[----:B------:R-:W-:Y:S01]  /*8250*/  IMAD.MOV.U32 R4, RZ, RZ, R30 ;  /* 0x000000ffff047224 */ /* 0x000fe200078e001e */
[----:B0-----:R-:W-:Y:S01]  /*8260*/  PRMT R14, R14, 0x5410, R3 ;  /* 0x000054100e0e7816 */ /* 0x001fe20000000003 */
        /* <DEDUP_REMOVED lines=46> */
.L_x_12564:
[----:B------:R-:W-:Y:S05]  /*8550*/  BSYNC B1 ;  /* 0x0000000000017941 */ /* 0x000fea0003800000 */
.L_x_12316:
        /* <DEDUP_REMOVED lines=69> */
.L_x_12320:
[----:B------:R-:W-:Y:S05]  /*89b0*/  BSYNC B1 ;  /* 0x0000000000017941 */ /* 0x000fea0003800000 */
.L_x_12319:
        /* <DEDUP_REMOVED lines=49> */
.L_x_12322:
[----:B------:R-:W-:Y:S05]  /*8cd0*/  BSYNC B1 ;  /* 0x0000000000017941 */ /* 0x000fea0003800000 */
.L_x_12321:
        /* <DEDUP_REMOVED lines=48> */
.L_x_12324:
[----:B------:R-:W-:Y:S05]  /*8fe0*/  BSYNC B1 ;  /* 0x0000000000017941 */ /* 0x000fea0003800000 */
.L_x_12323:
        /* <DEDUP_REMOVED lines=48> */
.L_x_12326:
[----:B------:R-:W-:Y:S05]  /*92f0*/  BSYNC B1 ;  /* 0x0000000000017941 */ /* 0x000fea0003800000 */
.L_x_12325:
        /* <DEDUP_REMOVED lines=48> */
.L_x_12328:
[----:B------:R-:W-:Y:S05]  /*9600*/  BSYNC B1 ;  /* 0x0000000000017941 */ /* 0x000fea0003800000 */
.L_x_12327:
        /* <DEDUP_REMOVED lines=48> */
.L_x_12312:
[----:B------:R-:W3:Y:S01]  /*9910*/  LDL R11, [R1+0x34] ;  /* 0x00003400010b7983 */ /* 0x000ee20000100800 */
[----:B------:R-:W0:Y:S01]  /*9920*/  LDC R17, c[0x0][0x448] ;  /* 0x00011200ff117b82 */ /* 0x000e220000000800 */
[----:B------:R-:W-:Y:S01]  /*9930*/  ULDC.64 UR4, c[0x0][0x3f8] ;  /* 0x0000fe0000047ab9 */ /* 0x000fe20000000a00 */
[----:B------:R-:W-:Y:S01]  /*9940*/  ULDC.64 UR6, c[0x0][0x408] ;  /* 0x0001020000067ab9 */ /* 0x000fe20000000a00 */
[----:B--2---:R-:W3:Y:S01]  /*9950*/  LDL.64 R14, [R1+0x18] ;  /* 0x00001800010e7983 */ /* 0x004ee20000100a00 */
[----:B------:R-:W-:Y:S02]  /*9960*/  IMAD.MOV.U32 R6, RZ, RZ, R16 ;  /* 0x000000ffff067224 */ /* 0x000fe400078e0010 */
[----:B------:R-:W-:Y:S02]  /*9970*/  IMAD.MOV.U32 R7, RZ, RZ, R19 ;  /* 0x000000ffff077224 */ /* 0x000fe400078e0013 */
[----:B------:R-:W-:Y:S02]  /*9980*/  IMAD.MOV.U32 R8, RZ, RZ, R102 ;  /* 0x000000ffff087224 */ /* 0x000fe400078e0066 */
[----:B------:R-:W-:Y:S01]  /*9990*/  IMAD.MOV.U32 R9, RZ, RZ, R25 ;  /* 0x000000ffff097224 */ /* 0x000fe200078e0019 */
[----:B0-----:R-:W-:-:S13]  /*99a0*/  ISETP.NE.AND P0, PT, R17, 0x1, PT ;  /* 0x000000011100780c */ /* 0x001fda0003f05270 */
[----:B------:R-:W0:Y:S08]  /*99b0*/  @P0 LDC R3, c[0x0][0x44c] ;  /* 0x00011300ff030b82 */ /* 0x000e300000000800 */
[----:B------:R-:W2:Y:S01]  /*99c0*/  @P0 LDC R5, c[0x0][0x450] ;  /* 0x00011400ff050b82 */ /* 0x000ea20000000800 */
[----:B0-----:R-:W-:-:S04]  /*99d0*/  @P0 IMAD.HI.U32 R0, R10, R3, RZ ;  /* 0x000000030a000227 */ /* 0x001fc800078e00ff */
[----:B------:R-:W-:Y:S01]  /*99e0*/  IMAD.MOV.U32 R3, RZ, RZ, R10 ;  /* 0x000000ffff037224 */ /* 0x000fe200078e000a */
[----:B--2---:R-:W-:-:S04]  /*99f0*/  @P0 SHF.R.U32.HI R3, RZ, R5, R0 ;  /* 0x00000005ff030219 */ /* 0x004fc80000011600 */
        /* <DEDUP_REMOVED lines=16> */
[----:B---3--:R-:W-:-:S05]  /*9b00*/  IMAD.IADD R11, R14, 0x1, R11 ;  /* 0x000000010e0b7824 */ /* 0x008fca00078e020b */
[----:B------:R-:W-:-:S04]  /*9b10*/  SHF.R.S32.HI R12, RZ, 0x1f, R11 ;  /* 0x0000001fff0c7819 */ /* 0x000fc8000001140b */
[----:B------:R-:W-:-:S04]  /*9b20*/  LEA.HI R12, R12, R11, RZ, 0x3 ;  /* 0x0000000b0c0c7211 */ /* 0x000fc800078f18ff */
        /* <DEDUP_REMOVED lines=8> */
.L_x_12570:
[----:B------:R-:W3:Y:S04]  /*9bb0*/  LDL R0, [R1+0x50] ;  /* 0x0000500001007983 */ /* 0x000ee80000100800 */
[----:B------:R-:W5:Y:S01]  /*9bc0*/  LDL R45, [R1+0x74] ;  /* 0x00007400012d7983 */ /* 0x000f620000100800 */
[----:B------:R-:W-:Y:S01]  /*9bd0*/  BSSY B1, `(.L_x_12330) ;  /* 0x0000038000017945 */ /* 0x000fe20003800000 */
[----:B----4-:R-:W-:Y:S01]  /*9be0*/  IMAD.MOV.U32 R42, RZ, RZ, R14 ;  /* 0x000000ffff2a7224 */ /* 0x010fe200078e000e */
[----:B------:R-:W-:Y:S01]  /*9bf0*/  CS2R R6, SRZ ;  /* 0x0000000000067805 */ /* 0x000fe2000001ff00 */
[----:B--2---:R-:W-:Y:S01]  /*9c00*/  IMAD.MOV.U32 R43, RZ, RZ, R5 ;  /* 0x000000ffff2b7224 */ /* 0x004fe200078e0005 */
        /* <DEDUP_REMOVED lines=9> */
[----:B---3--:R-:W-:-:S04]  /*9ca0*/  IMAD R17, R0, R17, RZ ;  /* 0x0000001100117224 */ /* 0x008fc800078e02ff */
[----:B------:R-:W-:Y:S01]  /*9cb0*/  IMAD R105, R105, -0xc0, R17 ;  /* 0xffffff4069697824 */ /* 0x000fe200078e0211 */
[----:B------:R-:W-:Y:S02]  /*9cc0*/  ISETP.GE.AND P1, PT, R10, R17, PT ;  /* 0x000000110a00720c */ /* 0x000fe40003f26270 */
[----:B------:R-:W-:Y:S02]  /*9cd0*/  CS2R R10, SRZ ;  /* 0x00000000000a7805 */ /* 0x000fe4000001ff00 */
[----:B-----5:R-:W-:Y:S02]  /*9ce0*/  LEA.HI R0, R45, R45, RZ, 0x1 ;  /* 0x0000002d2d007211 */ /* 0x020fe400078f08ff */
[----:B------:R-:W-:Y:S02]  /*9cf0*/  CS2R R16, SRZ ;  /* 0x0000000000107805 */ /* 0x000fe4000001ff00 */
[----:B------:R-:W-:-:S04]  /*9d00*/  VIMNMX R105, R105, 0xc0, PT ;  /* 0x000000c069697848 */ /* 0x000fc80003fe0100 */
[----:B------:R-:W-:Y:S01]  /*9d10*/  ISETP.GE.AND P0, PT, R156, R105, PT ;  /* 0x000000699c00720c */ /* 0x000fe20003f06270 */
[----:B------:R-:W-:-:S12]  /*9d20*/  @P1 BRA `(.L_x_12331) ;  /* 0x0000000000881947 */ /* 0x000fd80003800000 */
[----:B------:R-:W2:Y:S01]  /*9d30*/  LDL.64 R46, [R1+0x8] ;  /* 0x00000800012e7983 */ /* 0x000ea20000100a00 */
[----:B------:R-:W-:-:S03]  /*9d40*/  ULDC UR4, c[0x0][0x3f4] ;  /* 0x0000fd0000047ab9 */ /* 0x000fc60000000800 */
[----:B------:R-:W3:Y:S01]  /*9d50*/  LDL R21, [R1+0x78] ;  /* 0x0000780001157983 */ /* 0x000ee20000100800 */
        /* <DEDUP_REMOVED lines=10> */
[C---:B--2---:R-:W-:Y:S02]  /*9e00*/  VIADD R3, R46.reuse, 0x10 ;  /* 0x000000102e037836 */ /* 0x044fe40000000000 */
[C---:B------:R-:W-:Y:S01]  /*9e10*/  VIADD R4, R46.reuse, 0x20 ;  /* 0x000000202e047836 */ /* 0x040fe20000000000 */
[----:B------:R-:W-:-:S02]  /*9e20*/  ISETP.GE.AND P1, PT, R46, UR4, PT ;  /* 0x000000042e007c0c */ /* 0x000fc4000bf26270 */
[----:B------:R-:W-:Y:S02]  /*9e30*/  ISETP.GE.AND P2, PT, R3, UR4, PT ;  /* 0x0000000403007c0c */ /* 0x000fe4000bf46270 */
[----:B------:R-:W-:Y:S02]  /*9e40*/  ISETP.GE.AND P3, PT, R4, UR4, PT ;  /* 0x0000000404007c0c */ /* 0x000fe4000bf66270 */
[----:B------:R-:W-:-:S07]  /*9e50*/  CS2R R4, SRZ ;  /* 0x0000000000047805 */ /* 0x000fce000001ff00 */
[----:B------:R-:W-:-:S04]  /*9e60*/  @!P1 IMAD.WIDE R12, R46, 0x2, R32 ;  /* 0x000000022e0c9825 */ /* 0x000fc800078e0220 */
[----:B------:R-:W-:Y:S01]  /*9e70*/  @!P2 IMAD.SHL.U32 R37, R20, 0x8, RZ ;  /* 0x000000081425a824 */ /* 0x000fe200078e00ff */
[----:B------:R0:W5:Y:S01]  /*9e80*/  @!P1 LD.E.128 R16, desc[UR60][R12.64] ;  /* 0x0000003c0c109980 */ /* 0x000162000c101d00 */
[----:B---3--:R-:W-:Y:S02]  /*9e90*/  @!P3 IMAD.SHL.U32 R41, R21, 0x8, RZ ;  /* 0x000000081529b824 */ /* 0x008fe400078e00ff */
[----:B------:R-:W-:-:S04]  /*9ea0*/  @!P2 IMAD.WIDE R34, R37, 0x2, R32 ;  /* 0x000000022522a825 */ /* 0x000fc800078e0220 */
[----:B------:R-:W-:Y:S01]  /*9eb0*/  @!P3 IMAD.WIDE R38, R41, 0x2, R32 ;  /* 0x000000022926b825 */ /* 0x000fe200078e0220 */
[----:B------:R1:W5:Y:S01]  /*9ec0*/  @!P2 LD.E.128 R24, desc[UR60][R34.64] ;  /* 0x0000003c2218a980 */ /* 0x000362000c101d00 */
[----:B0-----:R-:W-:Y:S02]  /*9ed0*/  CS2R R12, SRZ ;  /* 0x00000000000c7805 */ /* 0x001fe4000001ff00 */
[--C-:B------:R-:W-:Y:S01]  /*9ee0*/  @!P2 IMAD.WIDE R36, R37, 0x2, R42.reuse ;  /* 0x000000022524a825 */ /* 0x100fe200078e022a */
[----:B------:R1:W5:Y:S03]  /*9ef0*/  @!P3 LD.E.128 R28, desc[UR60][R38.64] ;  /* 0x0000003c261cb980 */ /* 0x000366000c101d00 */
[--C-:B------:R-:W-:Y:S01]  /*9f00*/  @!P3 IMAD.WIDE R40, R41, 0x2, R42.reuse ;  /* 0x000000022928b825 */ /* 0x100fe200078e022a */
[----:B------:R1:W5:Y:S03]  /*9f10*/  @!P2 LD.E.128 R8, desc[UR60][R36.64] ;  /* 0x0000003c2408a980 */ /* 0x000366000c101d00 */
[----:B------:R-:W-:Y:S01]  /*9f20*/  @!P1 IMAD.WIDE R32, R46, 0x2, R42 ;  /* 0x000000022e209825 */ /* 0x000fe200078e022a */
[----:B------:R1:W5:Y:S04]  /*9f30*/  @!P3 LD.E.128 R12, desc[UR60][R40.64] ;  /* 0x0000003c280cb980 */ /* 0x000368000c101d00 */
[----:B------:R1:W5:Y:S02]  /*9f40*/  @!P1 LD.E.128 R4, desc[UR60][R32.64] ;  /* 0x0000003c20049980 */ /* 0x000364000c101d00 */
.L_x_12331:
[----:B------:R-:W-:Y:S05]  /*9f50*/  BSYNC B1 ;  /* 0x0000000000017941 */ /* 0x000fea0003800000 */
.L_x_12330:
[----:B------:R-:W-:Y:S01]  /*9f60*/  LOP3.LUT R0, R0, 0xfffffffe, RZ, 0xc0, !PT ;  /* 0xfffffffe00007812 */ /* 0x000fe200078ec0ff */
[----:B-----5:R-:W-:Y:S01]  /*9f70*/  IMAD.MOV.U32 R3, RZ, RZ, R4 ;  /* 0x000000ffff037224 */ /* 0x020fe200078e0004 */
[----:B------:R-:W-:Y:S01]  /*9f80*/  BSSY B1, `(.L_x_12332) ;  /* 0x0000032000017945 */ /* 0x000fe20003800000 */
[----:B------:R-:W-:Y:S02]  /*9f90*/  IMAD.MOV.U32 R21, RZ, RZ, R5 ;  /* 0x000000ffff157224 */ /* 0x000fe400078e0005 */
[----:B------:R-:W-:Y:S02]  /*9fa0*/  IMAD.IADD R0, R45, 0x1, -R0 ;  /* 0x000000012d007824 */ /* 0x000fe400078e0a00 */
[----:B-1----:R-:W-:Y:S01]  /*9fb0*/  IMAD.MOV.U32 R32, RZ, RZ, R6 ;  /* 0x000000ffff207224 */ /* 0x002fe200078e0006 */
        /* <DEDUP_REMOVED lines=46> */
.L_x_12571:
[----:B------:R-:W-:Y:S05]  /*a2a0*/  BSYNC B1 ;  /* 0x0000000000017941 */ /* 0x000fea0003800000 */
.L_x_12332:
[----:B------:R-:W-:Y:S02]  /*a2b0*/  PRMT R45, R0, 0x7610, R45 ;  /* 0x00007610002d7816 */ /* 0x000fe4000000002d */
[----:B------:R-:W-:Y:S01]  /*a2c0*/  PRMT R46, R32, 0x7610, R46 ;  /* 0x00007610202e7816 */ /* 0x000fe2000000002e */
[----:B------:R-:W-:Y:S06]  /*a2d0*/  @P0 BRA `(.L_x_12318) ;  /* 0x0000001400300947 */ /* 0x000fec0003800000 */
[----:B------:R-:W2:Y:S01]  /*a2e0*/  LDL.64 R34, [R1+0x8] ;  /* 0x0000080001227983 */ /* 0x000ea20000100a00 */
[----:B0-----:R-:W2:Y:S03]  /*a2f0*/  LDC R3, c[0x0][0x3f4] ;  /* 0x0000fd00ff037b82 */ /* 0x001ea60000000800 */
[----:B------:R0:W5:Y:S04]  /*a300*/  LDL R71, [R1+0x14] ;  /* 0x0000140001477983 */ /* 0x0001680000100800 */
[----:B------:R0:W5:Y:S04]  /*a310*/  LDL R69, [R1+0x24] ;  /* 0x0000240001457983 */ /* 0x0001680000100800 */
[----:B------:R0:W5:Y:S01]  /*a320*/  LDL R67, [R1+0x20] ;  /* 0x0000200001437983 */ /* 0x0001620000100800 */
[----:B------:R-:W-:Y:S01]  /*a330*/  BSSY B1, `(.L_x_12334) ;  /* 0x0000073000017945 */ /* 0x000fe20003800000 */
[C---:B--2---:R-:W-:Y:S01]  /*a340*/  ISETP.GE.AND P0, PT, R34.reuse, R3, PT ;  /* 0x000000032200720c */ /* 0x044fe20003f06270 */
[----:B------:R-:W-:-:S02]  /*a350*/  VIADD R0, R34, 0x10 ;  /* 0x0000001022007836 */ /* 0x000fc40000000000 */
[----:B------:R-:W-:-:S03]  /*a360*/  VIADD R32, R34, 0x20 ;  /* 0x0000002022207836 */ /* 0x000fc60000000000 */
[-C--:B------:R-:W-:Y:S02]  /*a370*/  ISETP.GE.AND P1, PT, R0, R3.reuse, PT ;  /* 0x000000030000720c */ /* 0x080fe40003f26270 */
[----:B------:R-:W-:-:S05]  /*a380*/  ISETP.GE.AND P2, PT, R32, R3, PT ;  /* 0x000000032000720c */ /* 0x000fca0003f46270 */
[----:B0-----:R-:W-:Y:S08]  /*a390*/  @P0 BRA `(.L_x_12335) ;  /* 0x0000000400b00947 */ /* 0x001ff00003800000 */
        /* <DEDUP_REMOVED lines=19> */
[----:B------:R-:W-:Y:S02]  /*a4d0*/  SHF.R.U64 R16, R18, 0x10, R19 ;  /* 0x0000001012107819 */ /* 0x000fe40000001213 */
[----:B------:R-:W-:Y:S02]  /*a4e0*/  PRMT R60, R21, 0x5432, R60 ;  /* 0x00005432153c7816 */ /* 0x000fe4000000003c */
[----:B------:R-:W-:Y:S02]  /*a4f0*/  SHF.R.U32.HI R61, RZ, 0x10, R5 ;  /* 0x00000010ff3d7819 */ /* 0x000fe40000011605 */
[----:B------:R-:W-:-:S02]  /*a500*/  SHF.R.U64 R63, R6, 0x10, R7 ;  /* 0x00000010063f7819 */ /* 0x000fc40000001207 */
[----:B------:R-:W-:Y:S02]  /*a510*/  SHF.R.U32.HI R65, RZ, 0x10, R7 ;  /* 0x00000010ff417819 */ /* 0x000fe40000011607 */
[----:B------:R-:W-:Y:S02]  /*a520*/  PRMT R6, R40, 0x5432, R16 ;  /* 0x0000543228067816 */ /* 0x000fe40000000010 */
[----:B------:R-:W-:Y:S02]  /*a530*/  SHF.R.U32.HI R59, RZ, 0x10, R17 ;  /* 0x00000010ff3b7819 */ /* 0x000fe40000011611 */
[----:B------:R-:W-:Y:S01]  /*a540*/  PRMT R57, R62, 0x5410, R57 ;  /* 0x000054103e397816 */ /* 0x000fe20000000039 */
[----:B------:R-:W-:Y:S01]  /*a550*/  IMAD.U32 R62, R60, 0x10000, RZ ;  /* 0x000100003c3e7824 */ /* 0x000fe200078e00ff */
[----:B------:R-:W-:Y:S02]  /*a560*/  PRMT R61, R55, 0x5410, R61 ;  /* 0x00005410373d7816 */ /* 0x000fe4000000003d */
[----:B------:R-:W-:Y:S01]  /*a570*/  PRMT R65, R58, 0x5410, R65 ;  /* 0x000054103a417816 */ /* 0x000fe20000000041 */
[----:B------:R-:W-:Y:S01]  /*a580*/  IMAD.U32 R58, R57, 0x10000, RZ ;  /* 0x00010000393a7824 */ /* 0x000fe200078e00ff */
[----:B------:R-:W-:Y:S01]  /*a590*/  PRMT R59, R64, 0x5410, R59 ;  /* 0x00005410403b7816 */ /* 0x000fe2000000003b */
[----:B------:R-:W-:Y:S01]  /*a5a0*/  IMAD.U32 R64, R61, 0x10000, RZ ;  /* 0x000100003d407824 */ /* 0x000fe200078e00ff */
[----:B------:R-:W-:-:S02]  /*a5b0*/  SHF.R.U32.HI R18, RZ, 0x10, R19 ;  /* 0x00000010ff127819 */ /* 0x000fc40000011613 */
[----:B------:R-:W-:Y:S02]  /*a5c0*/  PRMT R63, R56, 0x5410, R63 ;  /* 0x00005410383f7816 */ /* 0x000fe4000000003f */
[----:B------:R-:W-:Y:S01]  /*a5d0*/  PRMT R5, R41, 0x5432, R18 ;  /* 0x0000543229057816 */ /* 0x000fe20000000012 */
[----:B0-----:R-:W-:Y:S02]  /*a5e0*/  IMAD.U32 R55, R37, 0x10000, RZ ;  /* 0x0001000025377824 */ /* 0x001fe400078e00ff */
[----:B------:R-:W-:Y:S02]  /*a5f0*/  IMAD.U32 R56, R39, 0x10000, RZ ;  /* 0x0001000027387824 */ /* 0x000fe400078e00ff */
[----:B------:R-:W-:Y:S01]  /*a600*/  FMUL.FTZ R70, R55, R64 ;  /* 0x0000004037467220 */ /* 0x000fe20000410000 */
[----:B------:R-:W-:Y:S02]  /*a610*/  LOP3.LUT R60, R60, 0xffff0000, RZ, 0xc0, !PT ;  /* 0xffff00003c3c7812 */ /* 0x000fe400078ec0ff */
[----:B------:R-:W-:-:S02]  /*a620*/  LOP3.LUT R57, R57, 0xffff0000, RZ, 0xc0, !PT ;  /* 0xffff000039397812 */ /* 0x000fc400078ec0ff */
[----:B------:R-:W-:Y:S02]  /*a630*/  LOP3.LUT R39, R39, 0xffff0000, RZ, 0xc0, !PT ;  /* 0xffff000027277812 */ /* 0x000fe400078ec0ff */
[----:B------:R-:W-:Y:S01]  /*a640*/  LOP3.LUT R61, R61, 0xffff0000, RZ, 0xc0, !PT ;  /* 0xffff00003d3d7812 */ /* 0x000fe200078ec0ff */
[----:B--2---:R-:W0:Y:S02]  /*a650*/  LDS.128 R32, [R72] ;  /* 0x0000000048207984 */ /* 0x004e240000000c00 */
[C---:B0-----:R-:W-:Y:S01]  /*a660*/  IMAD.U32 R7, R32.reuse, 0x10000, RZ ;  /* 0x0001000020077824 */ /* 0x041fe200078e00ff */
[----:B------:R-:W-:Y:S01]  /*a670*/  LOP3.LUT R16, R32, 0xffff0000, RZ, 0xc0, !PT ;  /* 0xffff000020107812 */ /* 0x000fe200078ec0ff */
[C---:B------:R-:W-:Y:S01]  /*a680*/  IMAD.U32 R17, R33.reuse, 0x10000, RZ ;  /* 0x0001000021117824 */ /* 0x040fe200078e00ff */
[----:B------:R-:W-:Y:S01]  /*a690*/  LOP3.LUT R32, R33, 0xffff0000, RZ, 0xc0, !PT ;  /* 0xffff000021207812 */ /* 0x000fe200078ec0ff */
[----:B------:R-:W-:-:S04]  /*a6a0*/  IMAD.U32 R33, R36, 0x10000, RZ ;  /* 0x0001000024217824 */ /* 0x000fc800078e00ff */
[C---:B------:R-:W-:Y:S01]  /*a6b0*/  FMUL.FTZ R66, R33.reuse, R62 ;  /* 0x0000003e21427220 */ /* 0x040fe20000410000 */
[-C--:B------:R-:W-:Y:S01]  /*a6c0*/  FMUL.FTZ R68, R33, R58.reuse ;  /* 0x0000003a21447220 */ /* 0x080fe20000410000 */
[----:B------:R-:W-:Y:S02]  /*a6d0*/  IMAD.U32 R33, R65, 0x10000, RZ ;  /* 0x0001000041217824 */ /* 0x000fe400078e00ff */
[----:B------:R-:W-:Y:S01]  /*a6e0*/  FFMA.FTZ R66, R7, R58, -R66 ;  /* 0x0000003a07427223 */ /* 0x000fe20000010842 */
[----:B------:R-:W-:Y:S01]  /*a6f0*/  IMAD.U32 R58, R59, 0x10000, RZ ;  /* 0x000100003b3a7824 */ /* 0x000fe200078e00ff */
[C---:B------:R-:W-:Y:S01]  /*a700*/  LOP3.LUT R4, R34.reuse, 0xffff0000, RZ, 0xc0, !PT ;  /* 0xffff000022047812 */ /* 0x040fe200078ec0ff */
[----:B------:R-:W-:Y:S02]  /*a710*/  IMAD.U32 R18, R34, 0x10000, RZ ;  /* 0x0001000022127824 */ /* 0x000fe400078e00ff */
[----:B------:R-:W-:Y:S01]  /*a720*/  FFMA.FTZ R68, R7, R62, R68 ;  /* 0x0000003e07447223 */ /* 0x000fe20000010044 */
[C---:B------:R-:W-:Y:S01]  /*a730*/  IMAD.U32 R19, R35.reuse, 0x10000, RZ ;  /* 0x0001000023137824 */ /* 0x040fe200078e00ff */
[----:B------:R-:W-:Y:S01]  /*a740*/  LOP3.LUT R34, R35, 0xffff0000, RZ, 0xc0, !PT ;  /* 0xffff000023227812 */ /* 0x000fe200078ec0ff */
[-C--:B------:R-:W-:Y:S01]  /*a750*/  FMUL.FTZ R62, R55, R58.reuse ;  /* 0x0000003a373e7220 */ /* 0x080fe20000410000 */
[----:B------:R-:W-:Y:S01]  /*a760*/  FFMA.FTZ R70, R17, R58, -R70 ;  /* 0x0000003a11467223 */ /* 0x000fe20000010846 */
[----:B------:R-:W-:Y:S01]  /*a770*/  LOP3.LUT R35, R36, 0xffff0000, RZ, 0xc0, !PT ;  /* 0xffff000024237812 */ /* 0x000fe200078ec0ff */
[----:B------:R-:W-:-:S02]  /*a780*/  IMAD.U32 R7, R5, 0x10000, RZ ;  /* 0x0001000005077824 */ /* 0x000fc400078e00ff */
[C---:B------:R-:W-:Y:S01]  /*a790*/  FMUL.FTZ R58, R56.reuse, R33 ;  /* 0x00000021383a7220 */ /* 0x040fe20000410000 */
[----:B------:R-:W-:Y:S01]  /*a7a0*/  LOP3.LUT R36, R37, 0xffff0000, RZ, 0xc0, !PT ;  /* 0xffff000025247812 */ /* 0x000fe200078ec0ff */
[-C--:B------:R-:W-:Y:S02]  /*a7b0*/  FMUL.FTZ R56, R56, R7.reuse ;  /* 0x0000000738387220 */ /* 0x080fe40000410000 */
[----:B------:R-:W-:Y:S01]  /*a7c0*/  FFMA.FTZ R58, R19, R7, -R58 ;  /* 0x00000007133a7223 */ /* 0x000fe2000001083a */
[----:B------:R-:W-:Y:S01]  /*a7d0*/  FMUL.FTZ R7, R35, R60 ;  /* 0x0000003c23077220 */ /* 0x000fe20000410000 */
[----:B------:R-:W-:Y:S01]  /*a7e0*/  FFMA.FTZ R62, R17, R64, R62 ;  /* 0x00000040113e7223 */ /* 0x000fe2000001003e */
[----:B------:R-:W-:Y:S02]  /*a7f0*/  IMAD.U32 R37, R38, 0x10000, RZ ;  /* 0x0001000026257824 */ /* 0x000fe400078e00ff */
[----:B------:R-:W-:Y:S01]  /*a800*/  FMUL.FTZ R35, R35, R57 ;  /* 0x0000003923237220 */ /* 0x000fe20000410000 */
[----:B------:R-:W-:-:S02]  /*a810*/  IMAD.U32 R17, R63, 0x10000, RZ ;  /* 0x000100003f117824 */ /* 0x000fc400078e00ff */
[----:B------:R-:W-:Y:S01]  /*a820*/  FFMA.FTZ R57, R16, R57, -R7 ;  /* 0x0000003910397223 */ /* 0x000fe20000010807 */
[----:B------:R-:W-:Y:S01]  /*a830*/  FFMA.FTZ R56, R19, R33, R56 ;  /* 0x0000002113387223 */ /* 0x000fe20000010038 */
[----:B------:R-:W-:Y:S02]  /*a840*/  IMAD.U32 R7, R6, 0x10000, RZ ;  /* 0x0001000006077824 */ /* 0x000fe400078e00ff */
[C---:B------:R-:W-:Y:S01]  /*a850*/  FMUL.FTZ R33, R37.reuse, R17 ;  /* 0x0000001125217220 */ /* 0x040fe20000410000 */
[----:B------:R-:W-:Y:S01]  /*a860*/  LOP3.LUT R38, R38, 0xffff0000, RZ, 0xc0, !PT ;  /* 0xffff000026267812 */ /* 0x000fe200078ec0ff */
[-C--:B------:R-:W-:Y:S01]  /*a870*/  FMUL.FTZ R37, R37, R7.reuse ;  /* 0x0000000725257220 */ /* 0x080fe20000410000 */
[----:B------:R-:W-:Y:S01]  /*a880*/  LOP3.LUT R63, R63, 0xffff0000, RZ, 0xc0, !PT ;  /* 0xffff00003f3f7812 */ /* 0x000fe200078ec0ff */
[----:B------:R-:W-:Y:S01]  /*a890*/  FFMA.FTZ R33, R18, R7, -R33 ;  /* 0x0000000712217223 */ /* 0x000fe20000010821 */
[----:B------:R-:W-:Y:S02]  /*a8a0*/  LOP3.LUT R65, R65, 0xffff0000, RZ, 0xc0, !PT ;  /* 0xffff000041417812 */ /* 0x000fe400078ec0ff */
[----:B------:R-:W-:-:S02]  /*a8b0*/  LOP3.LUT R59, R59, 0xffff0000, RZ, 0xc0, !PT ;  /* 0xffff00003b3b7812 */ /* 0x000fc400078ec0ff */
[----:B------:R-:W-:Y:S02]  /*a8c0*/  LOP3.LUT R7, R6, 0xffff0000, RZ, 0xc0, !PT ;  /* 0xffff000006077812 */ /* 0x000fe400078ec0ff */
[----:B------:R-:W-:Y:S01]  /*a8d0*/  LOP3.LUT R5, R5, 0xffff0000, RZ, 0xc0, !PT ;  /* 0xffff000005057812 */ /* 0x000fe200078ec0ff */
[----:B------:R-:W-:Y:S01]  /*a8e0*/  FFMA.FTZ R18, R18, R17, R37 ;  /* 0x0000001112127223 */ /* 0x000fe20000010025 */
[----:B------:R-:W-:Y:S01]  /*a8f0*/  FMUL.FTZ R17, R38, R63 ;  /* 0x0000003f26117220 */ /* 0x000fe20000410000 */
[----:B------:R-:W-:Y:S01]  /*a900*/  FMUL.FTZ R19, R36, R61 ;  /* 0x0000003d24137220 */ /* 0x000fe20000410000 */
[----:B------:R-:W-:Y:S01]  /*a910*/  FFMA.FTZ R35, R16, R60, R35 ;  /* 0x0000003c10237223 */ /* 0x000fe20000010023 */
[C---:B------:R-:W-:Y:S01]  /*a920*/  FMUL.FTZ R37, R39.reuse, R65 ;  /* 0x0000004127257220 */ /* 0x040fe20000410000 */
[----:B------:R-:W-:Y:S01]  /*a930*/  FMUL.FTZ R36, R36, R59 ;  /* 0x0000003b24247220 */ /* 0x000fe20000410000 */
[----:B------:R-:W-:Y:S01]  /*a940*/  FMUL.FTZ R38, R38, R7 ;  /* 0x0000000726267220 */ /* 0x000fe20000410000 */
        /* <DEDUP_REMOVED lines=17> */
.L_x_12335:
[----:B------:R-:W-:Y:S05]  /*aa60*/  BSYNC B1 ;  /* 0x0000000000017941 */ /* 0x000fea0003800000 */
.L_x_12334:
[----:B------:R-:W-:Y:S04]  /*aa70*/  BSSY B1, `(.L_x_12336) ;  /* 0x0000069000017945 */ /* 0x000fe80003800000 */
[----:B------:R-:W-:Y:S05]  /*aa80*/  @P1 BRA `(.L_x_12337) ;  /* 0x00000004009c1947 */ /* 0x000fea0003800000 */
[----:B------:R-:W2:Y:S01]  /*aa90*/  LDL R38, [R1+0x80] ;  /* 0x0000800001267983 */ /* 0x000ea20000100800 */
[----:B------:R-:W-:Y:S02]  /*aaa0*/  LEA.HI R20, R3, R20, RZ, 0x1d ;  /* 0x0000001403147211 */ /* 0x000fe400078fe8ff */
[--C-:B------:R-:W-:Y:S02]  /*aab0*/  SHF.R.U64 R32, R24, 0x10, R25.reuse ;  /* 0x0000001018207819 */ /* 0x100fe40000001219 */
[----:B0-----:R-:W-:Y:S02]  /*aac0*/  SHF.R.S32.HI R5, RZ, 0x1f, R20 ;  /* 0x0000001fff057819 */ /* 0x001fe40000011414 */
[----:B------:R-:W-:Y:S02]  /*aad0*/  SHF.R.U32.HI R33, RZ, 0x10, R25 ;  /* 0x00000010ff217819 */ /* 0x000fe40000011619 */
[----:B------:R-:W-:Y:S01]  /*aae0*/  LEA.HI R5, R5, R20, RZ, 0x2 ;  /* 0x0000001405057211 */ /* 0x000fe200078f10ff */
[----:B------:R-:W-:Y:S01]  /*aaf0*/  IMAD.SHL.U32 R20, R20, 0x8, RZ ;  /* 0x0000000814147824 */ /* 0x000fe200078e00ff */
[----:B------:R-:W-:-:S02]  /*ab00*/  SHF.R.U64 R25, R8, 0x10, R9 ;  /* 0x0000001008197819 */ /* 0x000fc40000001209 */
[----:B------:R-:W-:Y:S02]  /*ab10*/  SHF.R.S32.HI R5, RZ, 0x2, R5 ;  /* 0x00000002ff057819 */ /* 0x000fe40000011405 */
[----:B-----5:R-:W-:Y:S02]  /*ab20*/  LOP3.LUT R20, R71, 0x18, R20, 0xf8, !PT ;  /* 0x0000001847147812 */ /* 0x020fe400078ef814 */
[----:B------:R-:W-:Y:S01]  /*ab30*/  SHF.R.U64 R24, R26, 0x10, R27 ;  /* 0x000000101a187819 */ /* 0x000fe2000000121b */
[----:B------:R-:W-:Y:S01]  /*ab40*/  IMAD R5, R5, 0x1800, R69 ;  /* 0x0000180005057824 */ /* 0x000fe200078e0245 */
[----:B------:R-:W-:Y:S02]  /*ab50*/  LOP3.LUT R20, R20, R67, RZ, 0x3c, !PT ;  /* 0x0000004314147212 */ /* 0x000fe400078e3cff */
[----:B------:R-:W-:Y:S02]  /*ab60*/  SHF.R.U32.HI R27, RZ, 0x10, R27 ;  /* 0x00000010ff1b7819 */ /* 0x000fe4000001161b */
[----:B------:R-:W-:Y:S01]  /*ab70*/  PRMT R47, R47, 0x5410, R32 ;  /* 0x000054102f2f7816 */ /* 0x000fe20000000020 */
[----:B------:R-:W-:Y:S01]  /*ab80*/  IMAD.IADD R17, R5, 0x1, R20 ;  /* 0x0000000105117824 */ /* 0x000fe200078e0214 */
[----:B------:R-:W-:-:S02]  /*ab90*/  SHF.R.U32.HI R20, RZ, 0x10, R9 ;  /* 0x00000010ff147819 */ /* 0x000fc40000011609 */
[----:B------:R-:W-:Y:S01]  /*aba0*/  PRMT R52, R52, 0x5410, R25 ;  /* 0x0000541034347816 */ /* 0x000fe20000000019 */
[----:B------:R-:W-:Y:S01]  /*abb0*/  IMAD R0, R17, 0x2, R22 ;  /* 0x0000000211007824 */ /* 0x000fe200078e0216 */
[----:B------:R-:W-:Y:S02]  /*abc0*/  SHF.R.U64 R8, R10, 0x10, R11 ;  /* 0x000000100a087819 */ /* 0x000fe4000000120b */
[----:B------:R-:W-:Y:S01]  /*abd0*/  PRMT R54, R54, 0x5410, R33 ;  /* 0x0000541036367816 */ /* 0x000fe20000000021 */
[----:B------:R-:W-:Y:S01]  /*abe0*/  IMAD.U32 R33, R52, 0x10000, RZ ;  /* 0x0001000034217824 */ /* 0x000fe200078e00ff */
[----:B------:R-:W0:Y:S01]  /*abf0*/  LDS.128 R16, [R0+0xda00] ;  /* 0x00da000000107984 */ /* 0x000e220000000c00 */
[----:B------:R-:W-:Y:S01]  /*ac00*/  PRMT R48, R48, 0x5410, R27 ;  /* 0x0000541030307816 */ /* 0x000fe2000000001b */
[----:B------:R-:W-:Y:S01]  /*ac10*/  IMAD.U32 R27, R47, 0x10000, RZ ;  /* 0x000100002f1b7824 */ /* 0x000fe200078e00ff */
[----:B------:R-:W-:Y:S02]  /*ac20*/  PRMT R49, R49, 0x5410, R20 ;  /* 0x0000541031317816 */ /* 0x000fe40000000014 */
[----:B------:R-:W-:-:S02]  /*ac30*/  SHF.R.U32.HI R11, RZ, 0x10, R11 ;  /* 0x00000010ff0b7819 */ /* 0x000fc4000001160b */
[----:B------:R-:W-:Y:S01]  /*ac40*/  PRMT R53, R53, 0x5410, R24 ;  /* 0x0000541035357816 */ /* 0x000fe20000000018 */
[----:B------:R-:W-:Y:S01]  /*ac50*/  IMAD.U32 R32, R49, 0x10000, RZ ;  /* 0x0001000031207824 */ /* 0x000fe200078e00ff */
[----:B------:R-:W-:Y:S02]  /*ac60*/  PRMT R51, R51, 0x5410, R8 ;  /* 0x0000541033337816 */ /* 0x000fe40000000008 */
[----:B------:R-:W-:Y:S02]  /*ac70*/  PRMT R50, R50, 0x5410, R11 ;  /* 0x0000541032327816 */ /* 0x000fe4000000000b */
[----:B------:R-:W-:-:S03]  /*ac80*/  LOP3.LUT R47, R47, 0xffff0000, RZ, 0xc0, !PT ;  /* 0xffff00002f2f7812 */ /* 0x000fc600078ec0ff */
        /* <DEDUP_REMOVED lines=8> */
[----:B------:R-:W-:Y:S02]  /*ad10*/  IMAD.U32 R20, R54, 0x10000, RZ ;  /* 0x0001000036147824 */ /* 0x000fe400078e00ff */
[----:B------:R-:W-:Y:S01]  /*ad20*/  FMUL.FTZ R36, R24, R32 ;  /* 0x0000002018247220 */ /* 0x000fe20000410000 */
[----:B------:R-:W-:Y:S01]  /*ad30*/  IMAD.U32 R26, R19, 0x10000, RZ ;  /* 0x00010000131a7824 */ /* 0x000fe200078e00ff */
[----:B------:R-:W-:Y:S01]  /*ad40*/  LOP3.LUT R54, R54, 0xffff0000, RZ, 0xc0, !PT ;  /* 0xffff000036367812 */ /* 0x000fe200078ec0ff */
[----:B------:R-:W-:Y:S01]  /*ad50*/  FMUL.FTZ R24, R24, R20 ;  /* 0x0000001418187220 */ /* 0x000fe20000410000 */
[C---:B------:R-:W-:Y:S01]  /*ad60*/  IMAD.U32 R25, R18.reuse, 0x10000, RZ ;  /* 0x0001000012197824 */ /* 0x040fe200078e00ff */
[----:B------:R-:W-:-:S02]  /*ad70*/  LOP3.LUT R18, R18, 0xffff0000, RZ, 0xc0, !PT ;  /* 0xffff000012127812 */ /* 0x000fc400078ec0ff */
        /* <DEDUP_REMOVED lines=8> */
[----:B------:R-:W-:Y:S01]  /*ae00*/  IMAD.U32 R8, R48, 0x10000, RZ ;  /* 0x0001000030087824 */ /* 0x000fe200078e00ff */
[----:B------:R-:W-:Y:S01]  /*ae10*/  LOP3.LUT R27, R52, 0xffff0000, RZ, 0xc0, !PT ;  /* 0xffff0000341b7812 */ /* 0x000fe200078ec0ff */
[----:B------:R-:W-:Y:S01]  /*ae20*/  FFMA.FTZ R36, R9, R20, -R36 ;  /* 0x0000001409247223 */ /* 0x000fe20000010824 */
[----:B------:R-:W-:-:S02]  /*ae30*/  IMAD.U32 R11, R7, 0x10000, RZ ;  /* 0x00010000070b7824 */ /* 0x000fc400078e00ff */
[C---:B------:R-:W-:Y:S01]  /*ae40*/  FMUL.FTZ R20, R26.reuse, R34 ;  /* 0x000000221a147220 */ /* 0x040fe20000410000 */
[----:B------:R-:W-:Y:S01]  /*ae50*/  FMUL.FTZ R39, R26, R8 ;  /* 0x000000081a277220 */ /* 0x000fe20000410000 */
[----:B------:R-:W-:Y:S01]  /*ae60*/  FFMA.FTZ R32, R9, R32, R24 ;  /* 0x0000002009207223 */ /* 0x000fe20000010018 */
[C---:B------:R-:W-:Y:S01]  /*ae70*/  FMUL.FTZ R9, R16.reuse, R27 ;  /* 0x0000001b10097220 */ /* 0x040fe20000410000 */
[C---:B------:R-:W-:Y:S01]  /*ae80*/  FFMA.FTZ R33, R11.reuse, R8, -R20 ;  /* 0x000000080b217223 */ /* 0x040fe20000010814 */
[----:B------:R-:W-:Y:S01]  /*ae90*/  FFMA.FTZ R39, R11, R34, R39 ;  /* 0x000000220b277223 */ /* 0x000fe20000010027 */
[----:B------:R-:W-:Y:S01]  /*aea0*/  LOP3.LUT R20, R49, 0xffff0000, RZ, 0xc0, !PT ;  /* 0xffff000031147812 */ /* 0x000fe200078ec0ff */
[-C--:B------:R-:W-:Y:S01]  /*aeb0*/  FMUL.FTZ R11, R16, R47.reuse ;  /* 0x0000002f100b7220 */ /* 0x080fe20000410000 */
[C---:B------:R-:W-:Y:S01]  /*aec0*/  FFMA.FTZ R16, R4.reuse, R47, -R9 ;  /* 0x0000002f04107223 */ /* 0x040fe20000010809 */
[C---:B------:R-:W-:Y:S01]  /*aed0*/  IMAD.U32 R9, R51.reuse, 0x10000, RZ ;  /* 0x0001000033097824 */ /* 0x040fe200078e00ff */
[----:B------:R-:W-:Y:S01]  /*aee0*/  LOP3.LUT R51, R51, 0xffff0000, RZ, 0xc0, !PT ;  /* 0xffff000033337812 */ /* 0x000fe200078ec0ff */
[----:B------:R-:W-:Y:S01]  /*aef0*/  FMUL.FTZ R26, R17, R20 ;  /* 0x00000014111a7220 */ /* 0x000fe20000410000 */
[----:B------:R-:W-:Y:S01]  /*af00*/  FFMA.FTZ R24, R4, R27, R11 ;  /* 0x0000001b04187223 */ /* 0x000fe2000001000b */
[----:B------:R-:W-:-:S02]  /*af10*/  IMAD.U32 R10, R6, 0x10000, RZ ;  /* 0x00010000060a7824 */ /* 0x000fc400078e00ff */
[-C--:B------:R-:W-:Y:S01]  /*af20*/  FMUL.FTZ R17, R17, R54.reuse ;  /* 0x0000003611117220 */ /* 0x080fe20000410000 */
[----:B------:R-:W-:Y:S02]  /*af30*/  IMAD.U32 R8, R53, 0x10000, RZ ;  /* 0x0001000035087824 */ /* 0x000fe400078e00ff */
[----:B------:R-:W-:Y:S01]  /*af40*/  FMUL.FTZ R27, R25, R9 ;  /* 0x00000009191b7220 */ /* 0x000fe20000410000 */
[----:B------:R-:W-:Y:S01]  /*af50*/  LOP3.LUT R53, R53, 0xffff0000, RZ, 0xc0, !PT ;  /* 0xffff000035357812 */ /* 0x000fe200078ec0ff */
[C---:B------:R-:W-:Y:S01]  /*af60*/  FFMA.FTZ R11, R5.reuse, R54, -R26 ;  /* 0x00000036050b7223 */ /* 0x040fe2000001081a */
        /* <DEDUP_REMOVED lines=9> */
[-C--:B------:R-:W-:Y:S01]  /*b000*/  FMUL.FTZ R19, R19, R48.reuse ;  /* 0x0000003013137220 */ /* 0x080fe20000410000 */
[----:B------:R-:W-:Y:S01]  /*b010*/  FFMA.FTZ R18, R6, R53, -R5 ;  /* 0x0000003506127223 */ /* 0x000fe20000010805 */
[C---:B------:R-:W-:Y:S01]  /*b020*/  FFMA.FTZ R48, R7.reuse, R48, -R8 ;  /* 0x0000003007307223 */ /* 0x040fe20000010808 */
        /* <DEDUP_REMOVED lines=13> */
.L_x_12337:
[----:B------:R-:W-:Y:S05]  /*b100*/  BSYNC B1 ;  /* 0x0000000000017941 */ /* 0x000fea0003800000 */
.L_x_12336:
[----:B------:R-:W-:Y:S05]  /*b110*/  @P2 BRA `(.L_x_12318) ;  /* 0x0000000400a02947 */ /* 0x000fea0003800000 */
[----:B01----:R-:W2:Y:S04]  /*b120*/  LDL R0, [R1+0x78] ;  /* 0x0000780001007983 */ /* 0x003ea80000100800 */
[----:B------:R-:W3:Y:S01]  /*b130*/  LDL R32, [R1+0x7c] ;  /* 0x00007c0001207983 */ /* 0x000ee20000100800 */
[----:B------:R-:W-:Y:S02]  /*b140*/  SHF.R.U64 R20, R28, 0x10, R29 ;  /* 0x000000101c147819 */ /* 0x000fe4000000121d */
[--C-:B------:R-:W-:Y:S02]  /*b150*/  SHF.R.U64 R16, R12, 0x10, R13.reuse ;  /* 0x000000100c107819 */ /* 0x100fe4000000120d */
[----:B------:R-:W-:Y:S02]  /*b160*/  SHF.R.U32.HI R13, RZ, 0x10, R13 ;  /* 0x00000010ff0d7819 */ /* 0x000fe4000001160d */
[----:B------:R-:W-:-:S02]  /*b170*/  SHF.R.U64 R12, R14, 0x10, R15 ;  /* 0x000000100e0c7819 */ /* 0x000fc4000000120f */
[----:B------:R-:W-:Y:S02]  /*b180*/  SHF.R.U32.HI R15, RZ, 0x10, R15 ;  /* 0x00000010ff0f7819 */ /* 0x000fe4000001160f */
[----:B------:R-:W-:Y:S02]  /*b190*/  PRMT R43, R43, 0x5410, R20 ;  /* 0x000054102b2b7816 */ /* 0x000fe40000000014 */
[----:B------:R-:W-:Y:S02]  /*b1a0*/  PRMT R21, R21, 0x5410, R16 ;  /* 0x0000541015157816 */ /* 0x000fe40000000010 */
[----:B------:R-:W-:Y:S01]  /*b1b0*/  SHF.R.U32.HI R29, RZ, 0x10, R29 ;  /* 0x00000010ff1d7819 */ /* 0x000fe2000001161d */
[----:B------:R-:W-:Y:S01]  /*b1c0*/  IMAD.U32 R20, R43, 0x10000, RZ ;  /* 0x000100002b147824 */ /* 0x000fe200078e00ff */
[----:B------:R-:W-:Y:S01]  /*b1d0*/  PRMT R40, R40, 0x5410, R13 ;  /* 0x0000541028287816 */ /* 0x000fe2000000000d */
[----:B------:R-:W-:Y:S01]  /*b1e0*/  IMAD.U32 R24, R21, 0x10000, RZ ;  /* 0x0001000015187824 */ /* 0x000fe200078e00ff */
[----:B------:R-:W-:-:S02]  /*b1f0*/  PRMT R42, R42, 0x5410, R15 ;  /* 0x000054102a2a7816 */ /* 0x000fc4000000000f */
[----:B------:R-:W-:Y:S01]  /*b200*/  SHF.R.U64 R18, R30, 0x10, R31 ;  /* 0x000000101e127819 */ /* 0x000fe2000000121f */
[----:B------:R-:W-:Y:S01]  /*b210*/  IMAD.U32 R19, R40, 0x10000, RZ ;  /* 0x0001000028137824 */ /* 0x000fe200078e00ff */
[----:B------:R-:W-:Y:S01]  /*b220*/  PRMT R44, R44, 0x5410, R29 ;  /* 0x000054102c2c7816 */ /* 0x000fe2000000001d */
[----:B------:R-:W-:Y:S01]  /*b230*/  IMAD.U32 R25, R42, 0x10000, RZ ;  /* 0x000100002a197824 */ /* 0x000fe200078e00ff */
[----:B------:R-:W-:Y:S02]  /*b240*/  SHF.R.U32.HI R31, RZ, 0x10, R31 ;  /* 0x00000010ff1f7819 */ /* 0x000fe4000001161f */
[----:B------:R-:W-:Y:S02]  /*b250*/  PRMT R41, R41, 0x5410, R12 ;  /* 0x0000541029297816 */ /* 0x000fe4000000000c */
[----:B------:R-:W-:Y:S02]  /*b260*/  PRMT R45, R45, 0x5410, R18 ;  /* 0x000054102d2d7816 */ /* 0x000fe40000000012 */
[----:B------:R-:W-:-:S02]  /*b270*/  PRMT R46, R46, 0x5410, R31 ;  /* 0x000054102e2e7816 */ /* 0x000fc4000000001f */
[----:B------:R-:W-:Y:S02]  /*b280*/  LOP3.LUT R21, R21, 0xffff0000, RZ, 0xc0, !PT ;  /* 0xffff000015157812 */ /* 0x000fe400078ec0ff */
[----:B------:R-:W-:Y:S02]  /*b290*/  LOP3.LUT R43, R43, 0xffff0000, RZ, 0xc0, !PT ;  /* 0xffff00002b2b7812 */ /* 0x000fe400078ec0ff */
[----:B------:R-:W-:Y:S02]  /*b2a0*/  LOP3.LUT R40, R40, 0xffff0000, RZ, 0xc0, !PT ;  /* 0xffff000028287812 */ /* 0x000fe400078ec0ff */
[----:B------:R-:W-:Y:S02]  /*b2b0*/  LOP3.LUT R42, R42, 0xffff0000, RZ, 0xc0, !PT ;  /* 0xffff00002a2a7812 */ /* 0x000fe400078ec0ff */
        /* <DEDUP_REMOVED lines=31> */
[-C--:B------:R-:W-:Y:S01]  /*b4b0*/  FMUL.FTZ R29, R16, R15.reuse ;  /* 0x0000000f101d7220 */ /* 0x080fe20000410000 */
[----:B------:R-:W-:Y:S01]  /*b4c0*/  FFMA.FTZ R27, R12, R15, -R27 ;  /* 0x0000000f0c1b7223 */ /* 0x000fe2000001081b */
[----:B------:R-:W-:Y:S02]  /*b4d0*/  IMAD.U32 R3, R46, 0x10000, RZ ;  /* 0x000100002e037824 */ /* 0x000fe400078e00ff */
[----:B------:R-:W-:Y:S01]  /*b4e0*/  FMUL.FTZ R15, R18, R25 ;  /* 0x00000019120f7220 */ /* 0x000fe20000410000 */
[----:B------:R-:W-:Y:S01]  /*b4f0*/  FFMA.FTZ R29, R12, R19, R29 ;  /* 0x000000130c1d7223 */ /* 0x000fe2000001001d */
[----:B------:R-:W-:Y:S01]  /*b500*/  LOP3.LUT R44, R44, 0xffff0000, RZ, 0xc0, !PT ;  /* 0xffff00002c2c7812 */ /* 0x000fe200078ec0ff */
[-C--:B------:R-:W-:Y:S01]  /*b510*/  FMUL.FTZ R18, R18, R3.reuse ;  /* 0x0000000312127220 */ /* 0x080fe20000410000 */
[----:B------:R-:W-:Y:S01]  /*b520*/  FFMA.FTZ R19, R14, R3, -R15 ;  /* 0x000000030e137223 */ /* 0x000fe2000001080f */
[C---:B------:R-:W-:Y:S01]  /*b530*/  FMUL.FTZ R3, R8.reuse, R21 ;  /* 0x0000001508037220 */ /* 0x040fe20000410000 */
[----:B------:R-:W-:Y:S01]  /*b540*/  FMUL.FTZ R15, R8, R43 ;  /* 0x0000002b080f7220 */ /* 0x000fe20000410000 */
[----:B------:R-:W-:-:S02]  /*b550*/  IMAD.U32 R17, R10, 0x10000, RZ ;  /* 0x000100000a117824 */ /* 0x000fc400078e00ff */
[----:B------:R-:W-:Y:S01]  /*b560*/  FFMA.FTZ R25, R14, R25, R18 ;  /* 0x000000190e197223 */ /* 0x000fe20000010012 */
[----:B------:R-:W-:Y:S02]  /*b570*/  IMAD.U32 R12, R41, 0x10000, RZ ;  /* 0x00010000290c7824 */ /* 0x000fe400078e00ff */
[C---:B------:R-:W-:Y:S01]  /*b580*/  FFMA.FTZ R3, R4.reuse, R43, -R3 ;  /* 0x0000002b04037223 */ /* 0x040fe20000010803 */
[----:B------:R-:W-:Y:S01]  /*b590*/  FMUL.FTZ R14, R9, R40 ;  /* 0x00000028090e7220 */ /* 0x000fe20000410000 */
[----:B------:R-:W-:Y:S01]  /*b5a0*/  FFMA.FTZ R15, R4, R21, R15 ;  /* 0x00000015040f7223 */ /* 0x000fe2000001000f */
[----:B------:R-:W-:Y:S01]  /*b5b0*/  LOP3.LUT R10, R10, 0xffff0000, RZ, 0xc0, !PT ;  /* 0xffff00000a0a7812 */ /* 0x000fe200078ec0ff */
[----:B------:R-:W-:Y:S01]  /*b5c0*/  IMAD.U32 R8, R45, 0x10000, RZ ;  /* 0x000100002d087824 */ /* 0x000fe200078e00ff */
[----:B------:R-:W-:Y:S01]  /*b5d0*/  LOP3.LUT R11, R11, 0xffff0000, RZ, 0xc0, !PT ;  /* 0xffff00000b0b7812 */ /* 0x000fe200078ec0ff */
[----:B------:R-:W-:Y:S01]  /*b5e0*/  FMUL.FTZ R9, R9, R44 ;  /* 0x0000002c09097220 */ /* 0x000fe20000410000 */
        /* <DEDUP_REMOVED lines=8> */
[----:B------:R-:W-:Y:S01]  /*b670*/  FMUL.FTZ R4, R11, R42 ;  /* 0x0000002a0b047220 */ /* 0x000fe20000410000 */
[----:B------:R-:W-:Y:S01]  /*b680*/  FMUL.FTZ R18, R17, R8 ;  /* 0x0000000811127220 */ /* 0x000fe20000410000 */
        /* <DEDUP_REMOVED lines=17> */
.L_x_12318:
[----:B------:R-:W-:Y:S05]  /*b7a0*/  BSYNC B0 ;  /* 0x0000000000007941 */ /* 0x000fea0003800000 */
.L_x_12311:
        /* <DEDUP_REMOVED lines=8> */
.L_x_12309:
[----:B0--3--:R-:W3:Y:S02]  /*b830*/  LDL R0, [R1+0x2c] ;  /* 0x00002c0001007983 */ /* 0x009ee40000100800 */
[----:B---3--:R-:W-:-:S13]  /*b840*/  R2UR UR4, R0 ;  /* 0x00000000000472ca */ /* 0x008fda00000e0000 */
[----:B------:R-:W-:-:S05]  /*b850*/  IMAD.U32 R0, RZ, RZ, UR4 ;  /* 0x00000004ff007e24 */ /* 0x000fca000f8e00ff */
[----:B------:R-:W-:-:S13]  /*b860*/  ISETP.NE.AND P0, PT, R0, 0x3, PT ;  /* 0x000000030000780c */ /* 0x000fda0003f05270 */
[----:B------:R-:W-:Y:S05]  /*b870*/  @!P0 BRA `(.L_x_12338) ;  /* 0x0000000000048947 */ /* 0x000fea0003800000 */
[----:B------:R-:W-:Y:S01]  /*b880*/  BPT.TRAP 0x1 ;  /* 0x000000040000795c */ /* 0x000fe20000300000 */
.L_x_12338:
[----:B------:R-:W3:Y:S01]  /*b890*/  LDL R0, [R1+0x4] ;  /* 0x0000040001007983 */ /* 0x000ee20000100800 */
[----:B------:R-:W-:Y:S01]  /*b8a0*/  IMAD R21, R145, 0x8, R22 ;  /* 0x0000000891157824 */ /* 0x000fe200078e0216 */
[----:B---3--:R-:W-:-:S04]  /*b8b0*/  SHF.L.U32 R0, R0, 0x1f, RZ ;  /* 0x0000001f00007819 */ /* 0x008fc800000006ff */
[----:B------:R0:W3:Y:S01]  /*b8c0*/  SYNCS.PHASECHK.TRANS64.TRYWAIT P2, [R21+URZ+0x31c30], R0 ;  /* 0x031c3000150075a7 */ /* 0x0000e2000804017f */
[----:B------:R-:W-:Y:S05]  /*b8d0*/  @!P0 BRA `(.L_x_12339) ;  /* 0x0000000000048947 */ /* 0x000fea0003800000 */
[----:B------:R-:W-:Y:S01]  /*b8e0*/  BPT.TRAP 0x1 ;  /* 0x000000040000795c */ /* 0x000fe20000300000 */
.L_x_12339:
[----:B--2-4-:R-:W2:Y:S02]  /*b8f0*/  S2R R3, SR_TID.X ;  /* 0x0000000000037919 */ /* 0x014ea40000002100 */
[----:B--2---:R-:W-:-:S04]  /*b900*/  LOP3.LUT R3, R3, 0x7f, RZ, 0xc0, !PT ;  /* 0x0000007f03037812 */ /* 0x004fc800078ec0ff */
[----:B------:R-:W-:Y:S01]  /*b910*/  ISETP.NE.AND P1, PT, R3, RZ, PT ;  /* 0x000000ff0300720c */ /* 0x000fe20003f25270 */
[----:B---3--:R-:W-:-:S12]  /*b920*/  @P2 BRA `(.L_x_12340) ;  /* 0x0000000000082947 */ /* 0x008fd80003800000 */
[----:B------:R-:W2:Y:S02]  /*b930*/  SYNCS.PHASECHK.TRANS64.TRYWAIT P2, [R21+URZ+0x31c30], R0 ;  /* 0x031c3000150075a7 */ /* 0x000ea4000804017f */
[----:B--2---:R-:W-:Y:S05]  /*b940*/  @!P2 BRA `(.L_x_12341) ;  /* 0x000001840050a947 */ /* 0x004fea0003800000 */
.L_x_12340:
[----:B------:R-:W-:Y:S05]  /*b950*/  WARPSYNC.ALL ;  /* 0x0000000000007948 */ /* 0x000fea0003800000 */
[----:B0-2---:R-:W-:Y:S01]  /*b960*/  VIADD R0, R22, 0x16a00 ;  /* 0x00016a0016007836 */ /* 0x005fe20000000000 */
[----:B------:R-:W-:Y:S01]  /*b970*/  LOP3.LUT R2, R2, 0x10000, RZ, 0xfc, !PT ;  /* 0x0001000002027812 */ /* 0x000fe200078efcff */
[----:B------:R-:W-:Y:S02]  /*b980*/  IMAD.MOV.U32 R3, RZ, RZ, -0x7fffffe0 ;  /* 0x80000020ff037424 */ /* 0x000fe400078e00ff */
[----:B------:R-:W-:Y:S01]  /*b990*/  IMAD.MOV.U32 R15, RZ, RZ, -0x7fffffe0 ;  /* 0x80000020ff0f7424 */ /* 0x000fe200078e00ff */
[----:B------:R-:W-:Y:S01]  /*b9a0*/  SHF.R.U32.HI R0, RZ, 0x4, R0 ;  /* 0x00000004ff007819 */ /* 0x000fe20000011600 */
[----:B------:R-:W-:Y:S01]  /*b9b0*/  WARPGROUP.ARRIVE ;  /* 0x00000000000079c5 */ /* 0x000fe20000000000 */
[----:B------:R-:W-:Y:S01]  /*b9c0*/  IMAD.MOV.U32 R5, RZ, RZ, -0x7fffffe0 ;  /* 0x80000020ff057424 */ /* 0x000fe200078e00ff */
[----:B------:R-:W0:Y:S01]  /*b9d0*/  LDC R18, c[0x0][0x448] ;  /* 0x00011200ff127b82 */ /* 0x000e220000000800 */
[----:B------:R-:W-:-:S04]  /*b9e0*/  LOP3.LUT R0, R0, 0x3fff, RZ, 0xc0, !PT ;  /* 0x00003fff00007812 */ /* 0x000fc800078ec0ff */
[----:B------:R-:W-:-:S05]  /*b9f0*/  LOP3.LUT R4, R0, 0x10000, RZ, 0xfc, !PT ;  /* 0x0001000000047812 */ /* 0x000fca00078efcff */
[----:B------:R-:W-:Y:S01]  /*ba00*/  IMAD R14, R145, 0x6c0, R4 ;  /* 0x000006c0910e7824 */ /* 0x000fe200078e0204 */
[----:B------:R-:W-:Y:S01]  /*ba10*/  R2UR UR4, R2 ;  /* 0x00000000020472ca */ /* 0x000fe200000e0000 */
[----:B------:R2:W-:Y:S01]  /*ba20*/  STL [R1+0x30], R4 ;  /* 0x0000300401007387 */ /* 0x0005e20000100800 */
[----:B------:R-:W-:Y:S02]  /*ba30*/  R2UR UR5, R3 ;  /* 0x00000000030572ca */ /* 0x000fe400000e0000 */
[----:B------:R-:W-:Y:S02]  /*ba40*/  R2UR UR6, R14 ;  /* 0x000000000e0672ca */ /* 0x000fe400000e0000 */
[----:B------:R-:W-:Y:S02]  /*ba50*/  R2UR UR7, R15 ;  /* 0x000000000f0772ca */ /* 0x000fe400000e0000 */
[----:B------:R-:W-:Y:S02]  /*ba60*/  R2UR UR11, R5 ;  /* 0x00000000050b72ca */ /* 0x000fe400000e0000 */
[----:B------:R-:W-:Y:S01]  /*ba70*/  R2UR UR8, R2 ;  /* 0x00000000020872ca */ /* 0x000fe200000e0000 */
[C---:B--2---:R-:W-:Y:S01]  /*ba80*/  VIADD R4, R14.reuse, 0x40 ;  /* 0x000000400e047836 */ /* 0x044fe20000000000 */
[----:B------:R-:W-:Y:S01]  /*ba90*/  R2UR UR9, R3 ;  /* 0x00000000030972ca */ /* 0x000fe200000e0000 */
[----:B------:R-:W-:-:S02]  /*baa0*/  VIADD R6, R14, 0xc0 ;  /* 0x000000c00e067836 */ /* 0x000fc40000000000 */
[----:B------:R-:W-:Y:S01]  /*bab0*/  IMAD.MOV.U32 R7, RZ, RZ, -0x7fffffe0 ;  /* 0x80000020ff077424 */ /* 0x000fe200078e00ff */
[----:B------:R-:W-:Y:S02]  /*bac0*/  R2UR UR12, R2 ;  /* 0x00000000020c72ca */ /* 0x000fe400000e0000 */
[C---:B------:R-:W-:Y:S01]  /*bad0*/  R2UR UR13, R3.reuse ;  /* 0x00000000030d72ca */ /* 0x040fe200000e0000 */
[----:B------:R-:W-:Y:S01]  /*bae0*/  HGMMA.64x16x16.F32.BF16 R88, gdesc[UR4], RZ, !UPT, gsb0 ;  /* 0x00200000045879f0 */ /* 0x000fe2000c0018ff */
[----:B------:R-:W-:Y:S01]  /*baf0*/  R2UR UR10, R4 ;  /* 0x00000000040a72ca */ /* 0x000fe200000e0000 */
[----:B------:R-:W-:Y:S02]  /*bb00*/  VIADD R4, R14, 0x80 ;  /* 0x000000800e047836 */ /* 0x000fe40000000000 */
[----:B------:R-:W-:Y:S01]  /*bb10*/  IMAD.MOV.U32 R9, RZ, RZ, -0x7fffffe0 ;  /* 0x80000020ff097424 */ /* 0x000fe200078e00ff */
[----:B------:R-:W-:Y:S01]  /*bb20*/  R2UR UR16, R2 ;  /* 0x00000000021072ca */ /* 0x000fe200000e0000 */
[----:B------:R-:W-:Y:S01]  /*bb30*/  VIADD R8, R14, 0x100 ;  /* 0x000001000e087836 */ /* 0x000fe20000000000 */
[----:B------:R-:W-:-:S02]  /*bb40*/  R2UR UR17, R3 ;  /* 0x00000000031172ca */ /* 0x000fc400000e0000 */
[C---:B------:R-:W-:Y:S02]  /*bb50*/  R2UR UR20, R2.reuse ;  /* 0x00000000021472ca */ /* 0x040fe400000e0000 */
[C---:B------:R-:W-:Y:S02]  /*bb60*/  R2UR UR21, R3.reuse ;  /* 0x00000000031572ca */ /* 0x040fe400000e0000 */
[----:B------:R-:W-:Y:S02]  /*bb70*/  R2UR UR24, R2 ;  /* 0x00000000021872ca */ /* 0x000fe400000e0000 */
[----:B------:R-:W-:Y:S01]  /*bb80*/  R2UR UR25, R3 ;  /* 0x00000000031972ca */ /* 0x000fe200000e0000 */
[----:B------:R-:W-:Y:S02]  /*bb90*/  VIADD R10, R14, 0x102 ;  /* 0x000001020e0a7836 */ /* 0x000fe40000000000 */
[----:B------:R-:W-:Y:S02]  /*bba0*/  IMAD.MOV.U32 R11, RZ, RZ, -0x7fffffe0 ;  /* 0x80000020ff0b7424 */ /* 0x000fe400078e00ff */
[----:B------:R-:W-:-:S02]  /*bbb0*/  VIADD R12, R2, 0x300 ;  /* 0x00000300020c7836 */ /* 0x000fc40000000000 */
[----:B------:R-:W-:Y:S02]  /*bbc0*/  IMAD.MOV.U32 R13, RZ, RZ, -0x7fffffe0 ;  /* 0x80000020ff0d7424 */ /* 0x000fe400078e00ff */
[----:B------:R-:W-:Y:S01]  /*bbd0*/  IMAD.MOV.U32 R17, RZ, RZ, -0x7fffffe0 ;  /* 0x80000020ff117424 */ /* 0x000fe200078e00ff */
[----:B0-----:R-:W-:Y:S01]  /*bbe0*/  ISETP.NE.AND P5, PT, R18, 0x1, PT ;  /* 0x000000011200780c */ /* 0x001fe20003fa5270 */
[----:B------:R-:W-:Y:S01]  /*bbf0*/  VIADD R16, R14, 0x342 ;  /* 0x000003420e107836 */ /* 0x000fe20000000000 */
[----:B------:R-:W2:Y:S01]  /*bc00*/  LDL.LU R0, [R1] ;  /* 0x0000000001007983 */ /* 0x000ea20000300800 */
[----:B------:R-:W-:Y:S01]  /*bc10*/  IMAD.MOV.U32 R5, RZ, RZ, -0x7fffffe0 ;  /* 0x80000020ff057424 */ /* 0x000fe200078e00ff */
[----:B------:R-:W-:Y:S01]  /*bc20*/  R2UR UR6, R4 ;  /* 0x00000000040672ca */ /* 0x000fe200000e0000 */
[----:B------:R-:W-:Y:S01]  /*bc30*/  VIADD R4, R14, 0x140 ;  /* 0x000001400e047836 */ /* 0x000fe20000000000 */
[----:B------:R-:W-:Y:S02]  /*bc40*/  R2UR UR4, R2 ;  /* 0x00000000020472ca */ /* 0x000fe400000e0000 */
[----:B------:R-:W-:Y:S01]  /*bc50*/  R2UR UR7, R5 ;  /* 0x00000000050772ca */ /* 0x000fe200000e0000 */
[----:B------:R-:W-:Y:S01]  /*bc60*/  IMAD.MOV.U32 R5, RZ, RZ, -0x7fffffe0 ;  /* 0x80000020ff057424 */ /* 0x000fe200078e00ff */
[----:B------:R-:W-:-:S02]  /*bc70*/  R2UR UR5, R3 ;  /* 0x00000000030572ca */ /* 0x000fc400000e0000 */
        /* <DEDUP_REMOVED lines=12> */
[----:B------:R-:W0:Y:S01]  /*bd40*/  @P5 LDC R15, c[0x0][0x44c] ;  /* 0x00011300ff0f5b82 */ /* 0x000e220000000800 */
[----:B------:R-:W-:-:S02]  /*bd50*/  WARPGROUP.DEPBAR.LE gsb0, 0x0 ;  /* 0x00008000000079c5 */ /* 0x000fc40000010000 */
        /* <DEDUP_REMOVED lines=22> */
[----:B-----5:R-:W-:-:S06]  /*bec0*/  WARPGROUP.ARRIVE ;  /* 0x00000000000079c5 */ /* 0x020fcc0000000000 */
        /* <DEDUP_REMOVED lines=19> */
[----:B------:R-:W-:Y:S02]  /*c000*/  R2UR UR8, R8 ;  /* 0x00000000080872ca */ /* 0x000fe400000e0000 */
[----:B------:R-:W-:Y:S01]  /*c010*/  R2UR UR9, R9 ;  /* 0x00000000090972ca */ /* 0x000fe200000e0000 */
[----:B------:R-:W-:Y:S02]  /*c020*/  VIADD R18, R14, 0x500 ;  /* 0x000005000e127836 */ /* 0x000fe40000000000 */
[----:B------:R-:W-:Y:S01]  /*c030*/  IMAD.MOV.U32 R19, RZ, RZ, -0x7fffffe0 ;  /* 0x80000020ff137424 */ /* 0x000fe200078e00ff */
[----:B--2---:R-:W-:-:S04]  /*c040*/  LOP3.LUT R0, R0, 0xfffffff7, RZ, 0xc0, !PT ;  /* 0xfffffff700007812 */ /* 0x004fc800078ec0ff */
[----:B------:R-:W-:-:S05]  /*c050*/  @P5 LOP3.LUT R0, R0, 0x8, RZ, 0xfc, !PT ;  /* 0x0000000800005812 */ /* 0x000fca00078efcff */
[----:B------:R2:W-:Y:S04]  /*c060*/  STL [R1], R0 ;  /* 0x0000000001007387 */ /* 0x0005e80000100800 */
[----:B------:R-:W3:Y:S04]  /*c070*/  LDL R102, [R1+0x58] ;  /* 0x0000580001667983 */ /* 0x000ee80000100800 */
[----:B------:R-:W4:Y:S04]  /*c080*/  LDL R100, [R1+0x54] ;  /* 0x0000540001647983 */ /* 0x000f280000100800 */
[----:B--2---:R-:W3:Y:S01]  /*c090*/  LDL R0, [R1+0x68] ;  /* 0x0000680001007983 */ /* 0x004ee20000100800 */
[----:B------:R-:W-:-:S02]  /*c0a0*/  WARPGROUP.DEPBAR.LE gsb0, 0x0 ;  /* 0x00008000000079c5 */ /* 0x000fc40000010000 */
[----:B------:R-:W-:Y:S01]  /*c0b0*/  WARPGROUP.ARRIVE ;  /* 0x00000000000079c5 */ /* 0x000fe20000000000 */
[----:B------:R-:W2:Y:S04]  /*c0c0*/  LDL R97, [R1+0x64] ;  /* 0x0000640001617983 */ /* 0x000ea80000100800 */
[----:B------:R-:W2:Y:S01]  /*c0d0*/  LDL R101, [R1+0x50] ;  /* 0x0000500001657983 */ /* 0x000ea20000100800 */
[----:B------:R-:W-:Y:S01]  /*c0e0*/  HGMMA.64x16x16.F32.BF16 R40, gdesc[UR20], RZ, !UPT, gsb0 ;  /* 0x00200000142879f0 */ /* 0x000fe2000c0018ff */
[----:B------:R-:W-:Y:S02]  /*c0f0*/  R2UR UR20, R8 ;  /* 0x00000000081472ca */ /* 0x000fe400000e0000 */
[----:B------:R-:W-:Y:S01]  /*c100*/  R2UR UR21, R9 ;  /* 0x00000000091572ca */ /* 0x000fe200000e0000 */
[----:B------:R-:W-:-:S02]  /*c110*/  WARPGROUP.DEPBAR.LE gsb0, 0x0 ;  /* 0x00008000000079c5 */ /* 0x000fc40000010000 */
[----:B-1----:R-:W-:-:S06]  /*c120*/  WARPGROUP.ARRIVE ;  /* 0x00000000000079c5 */ /* 0x002fcc0000000000 */
[----:B------:R-:W-:Y:S01]  /*c130*/  HGMMA.64x16x16.F32.BF16 R32, gdesc[UR24], RZ, !UPT, gsb0 ;  /* 0x00200000182079f0 */ /* 0x000fe2000c0018ff */
        /* <DEDUP_REMOVED lines=17> */
[----:B------:R-:W-:Y:S01]  /*c250*/  HGMMA.64x16x16.F32.BF16 R88, gdesc[UR12], R88, gsb0 ;  /* 0x002000000c5879f0 */ /* 0x000fe20008001858 */
        /* <DEDUP_REMOVED lines=288> */
[----:B------:R-:W-:Y:S02]  /*d460*/  IMAD.MOV.U32 R19, RZ, RZ, -0x7fffffe0 ;  /* 0x80000020ff137424 */ /* 0x000fe400078e00ff */
[----:B------:R-:W-:Y:S02]  /*d470*/  VIADD R4, R2, 0x602 ;  /* 0x0000060202047836 */ /* 0x000fe40000000000 */
[----:B------:R-:W-:Y:S01]  /*d480*/  IMAD.MOV.U32 R5, RZ, RZ, -0x7fffffe0 ;  /* 0x80000020ff057424 */ /* 0x000fe200078e00ff */
[----:B------:R-:W-:Y:S02]  /*d490*/  R2UR UR34, R18 ;  /* 0x00000000122272ca */ /* 0x000fe400000e0000 */
[----:B------:R-:W-:-:S02]  /*d4a0*/  R2UR UR35, R19 ;  /* 0x00000000132372ca */ /* 0x000fc400000e0000 */
[----:B------:R-:W-:Y:S01]  /*d4b0*/  R2UR UR32, R4 ;  /* 0x00000000042072ca */ /* 0x000fe200000e0000 */
[----:B------:R-:W-:Y:S01]  /*d4c0*/  VIADD R16, R14, 0x4c2 ;  /* 0x000004c20e107836 */ /* 0x000fe20000000000 */
[----:B------:R-:W-:Y:S01]  /*d4d0*/  R2UR UR33, R5 ;  /* 0x00000000052172ca */ /* 0x000fe200000e0000 */
[----:B------:R-:W-:Y:S01]  /*d4e0*/  IMAD.MOV.U32 R17, RZ, RZ, -0x7fffffe0 ;  /* 0x80000020ff117424 */ /* 0x000fe200078e00ff */
[----:B------:R-:W-:Y:S02]  /*d4f0*/  WARPGROUP.DEPBAR.LE gsb0, 0x0 ;  /* 0x00008000000079c5 */ /* 0x000fe40000010000 */
[----:B------:R-:W-:Y:S01]  /*d500*/  WARPGROUP.ARRIVE ;  /* 0x00000000000079c5 */ /* 0x000fe20000000000 */
[----:B------:R-:W-:Y:S01]  /*d510*/  R2UR UR4, R4 ;  /* 0x00000000040472ca */ /* 0x000fe200000e0000 */
[----:B------:R-:W1:Y:S07]  /*d520*/  @P5 LDC R19, c[0x0][0x450] ;  /* 0x00011400ff135b82 */ /* 0x000e6e0000000800 */
[----:B------:R-:W-:Y:S01]  /*d530*/  HGMMA.64x16x16.F32.BF16 R88, gdesc[UR32], R88, gsb0 ;  /* 0x00200000205879f0 */ /* 0x000fe20008001858 */
        /* <DEDUP_REMOVED lines=21> */
[----:B---3--:R-:W-:Y:S01]  /*d690*/  IMAD.IADD R20, R0, 0x1, R102 ;  /* 0x0000000100147824 */ /* 0x008fe200078e0266 */
[----:B------:R-:W-:-:S02]  /*d6a0*/  WARPGROUP.DEPBAR.LE gsb0, 0x0 ;  /* 0x00008000000079c5 */ /* 0x000fc40000010000 */
[----:B------:R-:W-:-:S09]  /*d6b0*/  WARPGROUP.ARRIVE ;  /* 0x00000000000079c5 */ /* 0x000fd20000000000 */
[----:B------:R-:W-:Y:S01]  /*d6c0*/  HGMMA.64x16x16.F32.BF16 R64, gdesc[UR4], R64, gsb0 ;  /* 0x00200000044079f0 */ /* 0x000fe20008001840 */
[----:B0-----:R-:W-:-:S04]  /*d6d0*/  @P5 IMAD.HI.U32 R0, R20, R15, RZ ;  /* 0x0000000f14005227 */ /* 0x001fc800078e00ff */
[----:B------:R-:W-:Y:S01]  /*d6e0*/  VIADD R18, R14, 0x582 ;  /* 0x000005820e127836 */ /* 0x000fe20000000000 */
[----:B-1----:R-:W-:Y:S01]  /*d6f0*/  @P5 SHF.R.U32.HI R20, RZ, R19, R0 ;  /* 0x00000013ff145219 */ /* 0x002fe20000011600 */
        /* <DEDUP_REMOVED lines=23> */
[----:B------:R-:W0:Y:S01]  /*d870*/  SHFL.IDX PT, R99, R20, RZ, 0x1c1f ;  /* 0x001c1fff14637589 */ /* 0x000e2200000e0000 */
[----:B------:R-:W-:-:S02]  /*d880*/  IMAD.MOV.U32 R15, RZ, RZ, -0x90 ;  /* 0xffffff70ff0f7424 */ /* 0x000fc400078e00ff */
[C---:B----4-:R-:W-:Y:S02]  /*d890*/  IMAD R0, R96.reuse, -0x90, R100 ;  /* 0xffffff7060007824 */ /* 0x050fe400078e0264 */
[----:B------:R-:W-:Y:S02]  /*d8a0*/  IMAD R15, R96, R15, 0x91 ;  /* 0x00000091600f7424 */ /* 0x000fe400078e020f */
[----:B------:R-:W-:Y:S02]  /*d8b0*/  VIADD R0, R0, 0x90 ;  /* 0x0000009000007836 */ /* 0x000fe40000000000 */
[C---:B--2---:R-:W-:Y:S02]  /*d8c0*/  IMAD R15, R97.reuse, -0x2, R15 ;  /* 0xfffffffe610f7824 */ /* 0x044fe400078e020f */
[----:B------:R-:W-:-:S03]  /*d8d0*/  IMAD R98, R97, -0x2, R0 ;  /* 0xfffffffe61627824 */ /* 0x000fc600078e0200 */
[----:B------:R-:W-:Y:S01]  /*d8e0*/  IADD3 R97, -R101, R15, R100 ;  /* 0x0000000f65617210 */ /* 0x000fe20007ffe164 */
[----:B------:R-:W-:Y:S02]  /*d8f0*/  WARPGROUP.DEPBAR.LE gsb0, 0x0 ;  /* 0x00008000000079c5 */ /* 0x000fe40000010000 */
[----:B------:R-:W-:-:S06]  /*d900*/  WARPGROUP.ARRIVE ;  /* 0x00000000000079c5 */ /* 0x000fcc0000000000 */
[----:B------:R-:W-:Y:S01]  /*d910*/  HGMMA.64x16x16.F32.BF16 R40, gdesc[UR12], R40, gsb0 ;  /* 0x002000000c2879f0 */ /* 0x000fe20008001828 */
        /* <DEDUP_REMOVED lines=9> */
[----:B------:R-:W-:Y:S02]  /*d9b0*/  FSEL R93, R93, -INF , P3 ;  /* 0xff8000005d5d7808 */ /* 0x000fe40001800000 */
        /* <DEDUP_REMOVED lines=8> */
[----:B------:R-:W-:-:S02]  /*da40*/  ISETP.GT.AND P2, PT, R0, 0x10, PT ;  /* 0x000000100000780c */ /* 0x000fc40003f44270 */
[----:B------:R-:W-:Y:S02]  /*da50*/  ISETP.GT.AND P3, PT, R0, 0x11, PT ;  /* 0x000000110000780c */ /* 0x000fe40003f64270 */
[----:B------:R-:W-:Y:S01]  /*da60*/  FSEL R80, R80, -INF , P2 ;  /* 0xff80000050507808 */ /* 0x000fe20001000000 */
[----:B------:R-:W-:Y:S02]  /*da70*/  WARPGROUP.DEPBAR.LE gsb0, 0x0 ;  /* 0x00008000000079c5 */ /* 0x000fe40000010000 */
[----:B------:R-:W-:Y:S01]  /*da80*/  WARPGROUP.ARRIVE ;  /* 0x00000000000079c5 */ /* 0x000fe20000000000 */
[----:B------:R-:W-:-:S05]  /*da90*/  ISETP.GT.AND P2, PT, R0, 0x18, PT ;  /* 0x000000180000780c */ /* 0x000fca0003f44270 */
[----:B------:R-:W-:Y:S01]  /*daa0*/  HGMMA.64x16x16.F32.BF16 R32, gdesc[UR4], R32, gsb0 ;  /* 0x00200000042079f0 */ /* 0x000fe20008001820 */
[----:B------:R-:W-:Y:S01]  /*dab0*/  FSEL R81, R81, -INF , P3 ;  /* 0xff80000051517808 */ /* 0x000fe20001800000 */
[----:B------:R-:W-:Y:S01]  /*dac0*/  VIADD R14, R14, 0x682 ;  /* 0x000006820e0e7836 */ /* 0x000fe20000000000 */
[----:B------:R-:W-:Y:S02]  /*dad0*/  FMNMX.FTZ R18, R80, R15, !PT ;  /* 0x0000000f50127209 */ /* 0x000fe40007810000 */
[----:B------:R-:W-:Y:S02]  /*dae0*/  R2UR UR8, R4 ;  /* 0x00000000040872ca */ /* 0x000fe400000e0000 */
[----:B------:R-:W-:Y:S01]  /*daf0*/  R2UR UR9, R5 ;  /* 0x00000000050972ca */ /* 0x000fe200000e0000 */
[----:B------:R-:W-:Y:S01]  /*db00*/  SHFL.IDX PT, R20, R20, 0x1, 0x1c1f ;  /* 0x003c1f0014147f89 */ /* 0x000fe200000e0000 */
        /* <DEDUP_REMOVED lines=22> */
[----:B------:R-:W-:Y:S01]  /*dc70*/  IMAD.MOV.U32 R15, RZ, RZ, -0x7fffffe0 ;  /* 0x80000020ff0f7424 */ /* 0x000fe200078e00ff */
[----:B------:R-:W-:Y:S02]  /*dc80*/  ISETP.GT.AND P2, PT, R0, 0x38, PT ;  /* 0x000000380000780c */ /* 0x000fe40003f44270 */
[----:B------:R-:W-:Y:S02]  /*dc90*/  FSEL R65, R65, -INF , P3 ;  /* 0xff80000041417808 */ /* 0x000fe40001800000 */
[----:B------:R-:W-:Y:S02]  /*dca0*/  FMNMX.FTZ R16, R64, R17, !PT ;  /* 0x0000001140107209 */ /* 0x000fe40007810000 */
[----:B------:R-:W-:Y:S02]  /*dcb0*/  R2UR UR11, R15 ;  /* 0x000000000f0b72ca */ /* 0x000fe400000e0000 */
[----:B------:R-:W-:-:S02]  /*dcc0*/  ISETP.GT.AND P3, PT, R0, 0x39, PT ;  /* 0x000000390000780c */ /* 0x000fc40003f64270 */
[----:B------:R-:W-:Y:S02]  /*dcd0*/  FSEL R68, R68, -INF , P2 ;  /* 0xff80000044447808 */ /* 0x000fe40001000000 */
[----:B------:R-:W-:Y:S02]  /*dce0*/  FMNMX.FTZ R15, R65, R16, !PT ;  /* 0x00000010410f7209 */ /* 0x000fe40007810000 */
[----:B------:R-:W-:Y:S02]  /*dcf0*/  R2UR UR10, R14 ;  /* 0x000000000e0a72ca */ /* 0x000fe400000e0000 */
[----:B------:R-:W-:Y:S02]  /*dd00*/  ISETP.GT.AND P2, PT, R0, 0x40, PT ;  /* 0x000000400000780c */ /* 0x000fe40003f44270 */
[----:B------:R-:W-:Y:S02]  /*dd10*/  FSEL R69, R69, -INF , P3 ;  /* 0xff80000045457808 */ /* 0x000fe40001800000 */
[----:B------:R-:W-:-:S02]  /*dd20*/  FMNMX.FTZ R14, R68, R15, !PT ;  /* 0x0000000f440e7209 */ /* 0x000fc40007810000 */
[----:B------:R-:W-:Y:S02]  /*dd30*/  ISETP.GT.AND P3, PT, R0, 0x41, PT ;  /* 0x000000410000780c */ /* 0x000fe40003f64270 */
[----:B------:R-:W-:Y:S02]  /*dd40*/  FSEL R56, R56, -INF , P2 ;  /* 0xff80000038387808 */ /* 0x000fe40001000000 */
[----:B------:R-:W-:Y:S01]  /*dd50*/  FMNMX.FTZ R15, R69, R14, !PT ;  /* 0x0000000e450f7209 */ /* 0x000fe20007810000 */
[----:B------:R-:W-:Y:S02]  /*dd60*/  WARPGROUP.DEPBAR.LE gsb0, 0x0 ;  /* 0x00008000000079c5 */ /* 0x000fe40000010000 */
[----:B------:R-:W-:Y:S01]  /*dd70*/  ISETP.GT.AND P2, PT, R0, 0x48, PT ;  /* 0x000000480000780c */ /* 0x000fe20003f44270 */
[----:B------:R-:W-:Y:S01]  /*dd80*/  WARPGROUP.ARRIVE ;  /* 0x00000000000079c5 */ /* 0x000fe20000000000 */
[----:B------:R-:W-:Y:S02]  /*dd90*/  FSEL R57, R57, -INF , P3 ;  /* 0xff80000039397808 */ /* 0x000fe40001800000 */
[----:B------:R-:W-:-:S02]  /*dda0*/  FMNMX.FTZ R14, R56, R15, !PT ;  /* 0x0000000f380e7209 */ /* 0x000fc40007810000 */
[----:B------:R-:W-:Y:S01]  /*ddb0*/  ISETP.GT.AND P3, PT, R0, 0x49, PT ;  /* 0x000000490000780c */ /* 0x000fe20003f64270 */
[----:B------:R-:W-:Y:S01]  /*ddc0*/  HGMMA.64x16x16.F32.BF16 R24, gdesc[UR8], R24, gsb0 ;  /* 0x00200000081879f0 */ /* 0x000fe20008001818 */
        /* <DEDUP_REMOVED lines=40> */
[----:B------:R-:W-:Y:S01]  /*e050*/  FMNMX.FTZ R14, R36, R15, !PT ;  /* 0x0000000f240e7209 */ /* 0x000fe20007810000 */
[----:B------:R-:W-:-:S02]  /*e060*/  WARPGROUP.DEPBAR.LE gsb0, 0x0 ;  /* 0x00008000000079c5 */ /* 0x000fc40000010000 */
        /* <DEDUP_REMOVED lines=16> */
[----:B------:R-:W-:-:S04]  /*e170*/  VIADDMNMX R97, R20, R97, R98, PT ;  /* 0x0000006114617246 */ /* 0x000fc80003800162 */
[C---:B------:R-:W-:Y:S02]  /*e180*/  ISETP.GT.AND P3, PT, R97.reuse, RZ, PT ;  /* 0x000000ff6100720c */ /* 0x040fe40003f64270 */
[----:B------:R-:W-:Y:S02]  /*e190*/  ISETP.GT.AND P4, PT, R97, 0x1, PT ;  /* 0x000000016100780c */ /* 0x000fe40003f84270 */
[----:B0-----:R-:W-:-:S04]  /*e1a0*/  FMNMX.FTZ R14, R17, R14, !PT ;  /* 0x0000000e110e7209 */ /* 0x001fc80007810000 */
[C---:B------:R-:W-:Y:S01]  /*e1b0*/  FSETP.NEU.FTZ.AND P2, PT, R14.reuse, -INF , PT ;  /* 0xff8000000e00780b */ /* 0x040fe20003f5d000 */
[----:B------:R-:W-:-:S05]  /*e1c0*/  FMUL.FTZ R15, R14, R0 ;  /* 0x000000000e0f7220 */ /* 0x000fca0000410000 */
[----:B------:R-:W-:Y:S02]  /*e1d0*/  FSEL R15, R15, RZ, P2 ;  /* 0x000000ff0f0f7208 */ /* 0x000fe40001000000 */
[----:B------:R-:W-:Y:S02]  /*e1e0*/  ISETP.GT.AND P2, PT, R97, 0x8, PT ;  /* 0x000000086100780c */ /* 0x000fe40003f44270 */
[----:B------:R-:W-:Y:S01]  /*e1f0*/  FSEL R90, R90, -INF , P3 ;  /* 0xff8000005a5a7808 */ /* 0x000fe20001800000 */
[-CC-:B------:R-:W-:Y:S01]  /*e200*/  FFMA.FTZ R89, R89, R0.reuse, -R15.reuse ;  /* 0x0000000059597223 */ /* 0x180fe2000001080f */
[----:B------:R-:W-:Y:S02]  /*e210*/  FSEL R91, R91, -INF , P4 ;  /* 0xff8000005b5b7808 */ /* 0x000fe40002000000 */
[----:B------:R-:W-:Y:S01]  /*e220*/  ISETP.GT.AND P3, PT, R97, 0x9, PT ;  /* 0x000000096100780c */ /* 0x000fe20003f64270 */
[----:B------:R0:W-:Y:S01]  /*e230*/  MUFU.EX2 R17, R89 ;  /* 0x0000005900117308 */ /* 0x0001e20000000800 */
[----:B------:R-:W-:Y:S01]  /*e240*/  FSEL R94, R94, -INF , P2 ;  /* 0xff8000005e5e7808 */ /* 0x000fe20001000000 */
[----:B------:R-:W-:Y:S01]  /*e250*/  FFMA.FTZ R88, R88, R0, -R15 ;  /* 0x0000000058587223 */ /* 0x000fe2000001080f */
[----:B------:R-:W-:-:S02]  /*e260*/  FSEL R95, R95, -INF , P3 ;  /* 0xff8000005f5f7808 */ /* 0x000fc40001800000 */
[C---:B------:R-:W-:Y:S02]  /*e270*/  ISETP.GT.AND P2, PT, R97.reuse, 0x10, PT ;  /* 0x000000106100780c */ /* 0x040fe40003f44270 */
[----:B0-----:R-:W-:Y:S01]  /*e280*/  FMNMX.FTZ R89, R90, R91, !PT ;  /* 0x0000005b5a597209 */ /* 0x001fe20007810000 */
[----:B------:R0:W1:Y:S03]  /*e290*/  MUFU.EX2 R16, R88 ;  /* 0x0000005800107308 */ /* 0x0000660000000800 */
[----:B------:R-:W-:Y:S02]  /*e2a0*/  FMNMX.FTZ R20, R94, R89, !PT ;  /* 0x000000595e147209 */ /* 0x000fe40007810000 */
[----:B------:R-:W-:Y:S02]  /*e2b0*/  ISETP.GT.AND P3, PT, R97, 0x11, PT ;  /* 0x000000116100780c */ /* 0x000fe40003f64270 */
[----:B------:R-:W-:-:S02]  /*e2c0*/  FMNMX.FTZ R89, R95, R20, !PT ;  /* 0x000000145f597209 */ /* 0x000fc40007810000 */
[----:B0-----:R-:W-:Y:S01]  /*e2d0*/  FSEL R88, R82, -INF , P2 ;  /* 0xff80000052587808 */ /* 0x001fe20001000000 */
[----:B------:R-:W-:Y:S01]  /*e2e0*/  FFMA.FTZ R82, R84, R0, -R15 ;  /* 0x0000000054527223 */ /* 0x000fe2000001080f */
        /* <DEDUP_REMOVED lines=8> */
[----:B------:R-:W-:Y:S01]  /*e370*/  FMNMX.FTZ R20, R86, R89, !PT ;  /* 0x0000005956147209 */ /* 0x000fe20007810000 */
[----:B------:R-:W-:Y:S01]  /*e380*/  FFMA.FTZ R83, R85, R0, -R15 ;  /* 0x0000000055537223 */ /* 0x000fe2000001080f */
        /* <DEDUP_REMOVED lines=10> */
[C---:B------:R-:W-:Y:S02]  /*e430*/  ISETP.GT.AND P2, PT, R97.reuse, 0x30, PT ;  /* 0x000000306100780c */ /* 0x040fe40003f44270 */
[----:B------:R-:W-:Y:S02]  /*e440*/  FMNMX.FTZ R20, R78, R85, !PT ;  /* 0x000000554e147209 */ /* 0x000fe40007810000 */
[----:B------:R-:W-:Y:S02]  /*e450*/  ISETP.GT.AND P3, PT, R97, 0x31, PT ;  /* 0x000000316100780c */ /* 0x000fe40003f64270 */
[----:B------:R-:W-:-:S02]  /*e460*/  FSEL R85, R66, -INF , P2 ;  /* 0xff80000042557808 */ /* 0x000fc40001000000 */
[----:B------:R-:W-:Y:S01]  /*e470*/  FMNMX.FTZ R20, R79, R20, !PT ;  /* 0x000000144f147209 */ /* 0x000fe20007810000 */
[--C-:B------:R-:W-:Y:S01]  /*e480*/  FFMA.FTZ R66, R76, R0, -R15.reuse ;  /* 0x000000004c427223 */ /* 0x100fe2000001080f */
[----:B------:R-:W-:Y:S02]  /*e490*/  FSEL R76, R67, -INF , P3 ;  /* 0xff800000434c7808 */ /* 0x000fe40001800000 */
[----:B------:R-:W-:Y:S02]  /*e4a0*/  ISETP.GT.AND P2, PT, R97, 0x38, PT ;  /* 0x000000386100780c */ /* 0x000fe40003f44270 */
[----:B------:R-:W-:Y:S01]  /*e4b0*/  FMNMX.FTZ R67, R85, R20, !PT ;  /* 0x0000001455437209 */ /* 0x000fe20007810000 */
[----:B------:R-:W-:Y:S01]  /*e4c0*/  FFMA.FTZ R89, R77, R0, -R15 ;  /* 0x000000004d597223 */ /* 0x000fe2000001080f */
        /* <DEDUP_REMOVED lines=13> */
[-CC-:B------:R-:W-:Y:S01]  /*e5a0*/  FFMA.FTZ R18, R92, R0.reuse, -R15.reuse ;  /* 0x000000005c127223 */ /* 0x180fe2000001080f */
[----:B------:R-:W-:Y:S01]  /*e5b0*/  FFMA.FTZ R92, R65, R0, -R15 ;  /* 0x00000000415c7223 */ /* 0x000fe2000001080f */
[----:B------:R-:W-:Y:S02]  /*e5c0*/  ISETP.GT.AND P3, PT, R97, 0x49, PT ;  /* 0x000000496100780c */ /* 0x000fe40003f64270 */
[----:B------:R-:W-:-:S02]  /*e5d0*/  FSEL R62, R62, -INF , P2 ;  /* 0xff8000003e3e7808 */ /* 0x000fc40001000000 */
[----:B------:R-:W-:Y:S01]  /*e5e0*/  FMNMX.FTZ R65, R64, R59, !PT ;  /* 0x0000003b40417209 */ /* 0x000fe20007810000 */
[----:B------:R0:W-:Y:S01]  /*e5f0*/  MUFU.EX2 R67, R89 ;  /* 0x0000005900437308 */ /* 0x0001e20000000800 */
[----:B------:R-:W-:Y:S02]  /*e600*/  ISETP.GT.AND P2, PT, R97, 0x50, PT ;  /* 0x000000506100780c */ /* 0x000fe40003f44270 */
[----:B------:R-:W-:Y:S02]  /*e610*/  FMNMX.FTZ R20, R62, R65, !PT ;  /* 0x000000413e147209 */ /* 0x000fe40007810000 */
[----:B------:R-:W-:Y:S02]  /*e620*/  FSEL R65, R50, -INF , P2 ;  /* 0xff80000032417808 */ /* 0x000fe40001000000 */
[----:B0-----:R-:W-:Y:S02]  /*e630*/  FSEL R89, R63, -INF , P3 ;  /* 0xff8000003f597808 */ /* 0x001fe40001800000 */
[----:B------:R-:W-:-:S02]  /*e640*/  ISETP.GT.AND P3, PT, R97, 0x51, PT ;  /* 0x000000516100780c */ /* 0x000fc40003f64270 */
[----:B------:R-:W-:Y:S02]  /*e650*/  FMNMX.FTZ R20, R89, R20, !PT ;  /* 0x0000001459147209 */ /* 0x000fe40007810000 */
[----:B------:R-:W-:Y:S02]  /*e660*/  ISETP.GT.AND P2, PT, R97, 0x58, PT ;  /* 0x000000586100780c */ /* 0x000fe40003f44270 */
[----:B------:R-:W-:Y:S02]  /*e670*/  FSEL R63, R51, -INF , P3 ;  /* 0xff800000333f7808 */ /* 0x000fe40001800000 */
[----:B------:R-:W-:Y:S01]  /*e680*/  FMNMX.FTZ R20, R65, R20, !PT ;  /* 0x0000001441147209 */ /* 0x000fe20007810000 */
[----:B------:R-:W-:Y:S01]  /*e690*/  FFMA.FTZ R51, R69, R0, -R15 ;  /* 0x0000000045337223 */ /* 0x000fe2000001080f */
[----:B------:R-:W-:Y:S02]  /*e6a0*/  ISETP.GT.AND P3, PT, R97, 0x59, PT ;  /* 0x000000596100780c */ /* 0x000fe40003f64270 */
[----:B------:R-:W-:-:S02]  /*e6b0*/  FSEL R54, R54, -INF , P2 ;  /* 0xff80000036367808 */ /* 0x000fc40001000000 */
[----:B------:R-:W-:Y:S02]  /*e6c0*/  FMNMX.FTZ R69, R63, R20, !PT ;  /* 0x000000143f457209 */ /* 0x000fe40007810000 */
[----:B------:R-:W-:Y:S02]  /*e6d0*/  FSEL R55, R55, -INF , P3 ;  /* 0xff80000037377808 */ /* 0x000fe40001800000 */
[C---:B------:R-:W-:Y:S02]  /*e6e0*/  ISETP.GT.AND P2, PT, R97.reuse, 0x60, PT ;  /* 0x000000606100780c */ /* 0x040fe40003f44270 */
[----:B------:R-:W-:Y:S01]  /*e6f0*/  FMNMX.FTZ R20, R54, R69, !PT ;  /* 0x0000004536147209 */ /* 0x000fe20007810000 */
[----:B------:R-:W-:Y:S01]  /*e700*/  FFMA.FTZ R50, R68, R0, -R15 ;  /* 0x0000000044327223 */ /* 0x000fe2000001080f */
[----:B------:R-:W-:Y:S02]  /*e710*/  ISETP.GT.AND P3, PT, R97, 0x61, PT ;  /* 0x000000616100780c */ /* 0x000fe40003f64270 */
[----:B------:R-:W-:-:S02]  /*e720*/  FSEL R68, R42, -INF , P2 ;  /* 0xff8000002a447808 */ /* 0x000fc40001000000 */
[----:B------:R-:W-:Y:S01]  /*e730*/  FMNMX.FTZ R69, R55, R20, !PT ;  /* 0x0000001437457209 */ /* 0x000fe20007810000 */
[----:B------:R-:W-:Y:S01]  /*e740*/  FFMA.FTZ R42, R56, R0, -R15 ;  /* 0x00000000382a7223 */ /* 0x000fe2000001080f */
[----:B------:R-:W-:Y:S02]  /*e750*/  FSEL R56, R43, -INF , P3 ;  /* 0xff8000002b387808 */ /* 0x000fe40001800000 */
[C---:B------:R-:W-:Y:S02]  /*e760*/  ISETP.GT.AND P2, PT, R97.reuse, 0x68, PT ;  /* 0x000000686100780c */ /* 0x040fe40003f44270 */
[----:B------:R-:W-:Y:S02]  /*e770*/  FMNMX.FTZ R43, R68, R69, !PT ;  /* 0x00000045442b7209 */ /* 0x000fe40007810000 */
[----:B------:R-:W-:Y:S02]  /*e780*/  ISETP.GT.AND P3, PT, R97, 0x69, PT ;  /* 0x000000696100780c */ /* 0x000fe40003f64270 */
[----:B------:R-:W-:-:S02]  /*e790*/  FSEL R69, R46, -INF , P2 ;  /* 0xff8000002e457808 */ /* 0x000fc40001000000 */
[----:B------:R-:W-:Y:S01]  /*e7a0*/  FMNMX.FTZ R20, R56, R43, !PT ;  /* 0x0000002b38147209 */ /* 0x000fe20007810000 */
[----:B------:R-:W-:Y:S01]  /*e7b0*/  FFMA.FTZ R46, R57, R0, -R15 ;  /* 0x00000000392e7223 */ /* 0x000fe2000001080f */
[----:B------:R-:W-:Y:S02]  /*e7c0*/  FSEL R57, R47, -INF , P3 ;  /* 0xff8000002f397808 */ /* 0x000fe40001800000 */
[----:B------:R-:W-:Y:S02]  /*e7d0*/  ISETP.GT.AND P2, PT, R97, 0x70, PT ;  /* 0x000000706100780c */ /* 0x000fe40003f44270 */
[----:B------:R-:W-:Y:S01]  /*e7e0*/  FMNMX.FTZ R20, R69, R20, !PT ;  /* 0x0000001445147209 */ /* 0x000fe20007810000 */
[----:B------:R0:W-:Y:S01]  /*e7f0*/  MUFU.EX2 R59, R92 ;  /* 0x0000005c003b7308 */ /* 0x0001e20000000800 */
[----:B------:R-:W-:Y:S02]  /*e800*/  ISETP.GT.AND P3, PT, R97, 0x71, PT ;  /* 0x000000716100780c */ /* 0x000fe40003f64270 */
[----:B------:R-:W-:-:S02]  /*e810*/  FMNMX.FTZ R47, R57, R20, !PT ;  /* 0x00000014392f7209 */ /* 0x000fc40007810000 */
[----:B0-----:R-:W-:Y:S01]  /*e820*/  FSEL R92, R34, -INF , P2 ;  /* 0xff800000225c7808 */ /* 0x001fe20001000000 */
[-CC-:B------:R-:W-:Y:S01]  /*e830*/  FFMA.FTZ R34, R60, R0.reuse, -R15.reuse ;  /* 0x000000003c227223 */ /* 0x180fe2000001080f */
[----:B------:R-:W-:Y:S02]  /*e840*/  ISETP.GT.AND P2, PT, R97, 0x78, PT ;  /* 0x000000786100780c */ /* 0x000fe40003f44270 */
[----:B------:R-:W-:Y:S02]  /*e850*/  FSEL R60, R35, -INF , P3 ;  /* 0xff800000233c7808 */ /* 0x000fe40001800000 */
[----:B------:R-:W-:Y:S01]  /*e860*/  FMNMX.FTZ R47, R92, R47, !PT ;  /* 0x0000002f5c2f7209 */ /* 0x000fe20007810000 */
[----:B------:R-:W-:Y:S01]  /*e870*/  FFMA.FTZ R19, R93, R0, -R15 ;  /* 0x000000005d137223 */ /* 0x000fe2000001080f */
[----:B------:R-:W-:Y:S02]  /*e880*/  ISETP.GT.AND P3, PT, R97, 0x79, PT ;  /* 0x000000796100780c */ /* 0x000fe40003f64270 */
[----:B------:R-:W-:-:S02]  /*e890*/  FSEL R93, R38, -INF , P2 ;  /* 0xff800000265d7808 */ /* 0x000fc40001000000 */
[----:B------:R-:W-:Y:S01]  /*e8a0*/  FMNMX.FTZ R20, R60, R47, !PT ;  /* 0x0000002f3c147209 */ /* 0x000fe20007810000 */
[----:B------:R-:W-:Y:S01]  /*e8b0*/  FFMA.FTZ R35, R61, R0, -R15 ;  /* 0x000000003d237223 */ /* 0x000fe2000001080f */
[----:B------:R-:W-:Y:S02]  /*e8c0*/  FSEL R61, R39, -INF , P3 ;  /* 0xff800000273d7808 */ /* 0x000fe40001800000 */
[----:B------:R-:W-:Y:S02]  /*e8d0*/  ISETP.GT.AND P2, PT, R97, 0x80, PT ;  /* 0x000000806100780c */ /* 0x000fe40003f44270 */
        /* <DEDUP_REMOVED lines=14> */
[-CC-:B------:R-:W-:Y:S01]  /*e9c0*/  FFMA.FTZ R47, R52, R0.reuse, -R15.reuse ;  /* 0x00000000342f7223 */ /* 0x180fe2000001080f */
[-CC-:B------:R-:W-:Y:S01]  /*e9d0*/  FFMA.FTZ R38, R48, R0.reuse, -R15.reuse ;  /* 0x0000000030267223 */ /* 0x180fe2000001080f */
[-CC-:B------:R-:W-:Y:S01]  /*e9e0*/  FFMA.FTZ R48, R49, R0.reuse, -R15.reuse ;  /* 0x0000000031307223 */ /* 0x180fe2000001080f */
[----:B------:R-:W-:Y:S01]  /*e9f0*/  FFMA.FTZ R49, R53, R0, -R15 ;  /* 0x0000000035317223 */ /* 0x000fe2000001080f */
[----:B0-----:R-:W-:-:S05]  /*ea00*/  FMNMX.FTZ R52, R20, R39, !PT ;  /* 0x0000002714347209 */ /* 0x001fca0007810000 */
[----:B------:R-:W0:Y:S01]  /*ea10*/  SHFL.BFLY PT, R53, R52, 0x1, 0x1f ;  /* 0x0c201f0034357f89 */ /* 0x000e2200000e0000 */
[----:B------:R2:W-:Y:S01]  /*ea20*/  MUFU.EX2 R43, R46 ;  /* 0x0000002e002b7308 */ /* 0x0005e20000000800 */
[-CC-:B------:R-:W-:Y:S01]  /*ea30*/  FFMA.FTZ R39, R32, R0.reuse, -R15.reuse ;  /* 0x0000000020277223 */ /* 0x180fe2000001080f */
[-CC-:B--2---:R-:W-:Y:S01]  /*ea40*/  FFMA.FTZ R46, R40, R0.reuse, -R15.reuse ;  /* 0x00000000282e7223 */ /* 0x184fe2000001080f */
[-CC-:B------:R-:W-:Y:S01]  /*ea50*/  FFMA.FTZ R40, R44, R0.reuse, -R15.reuse ;  /* 0x000000002c287223 */ /* 0x180fe2000001080f */
[-CC-:B------:R-:W-:Y:S01]  /*ea60*/  FFMA.FTZ R44, R45, R0.reuse, -R15.reuse ;  /* 0x000000002d2c7223 */ /* 0x180fe2000001080f */
[-CC-:B------:R-:W-:Y:S01]  /*ea70*/  FFMA.FTZ R45, R33, R0.reuse, -R15.reuse ;  /* 0x00000000212d7223 */ /* 0x180fe2000001080f */
[-CC-:B------:R-:W-:Y:S01]  /*ea80*/  FFMA.FTZ R33, R24, R0.reuse, -R15.reuse ;  /* 0x0000000018217223 */ /* 0x180fe2000001080f */
[-CC-:B------:R-:W-:Y:S01]  /*ea90*/  FFMA.FTZ R80, R80, R0.reuse, -R15.reuse ;  /* 0x0000000050507223 */ /* 0x180fe2000001080f */
[----:B0-----:R-:W-:Y:S01]  /*eaa0*/  FMNMX.FTZ R20, R52, R53, !PT ;  /* 0x0000003534147209 */ /* 0x001fe20007810000 */
[----:B------:R-:W-:-:S03]  /*eab0*/  FFMA.FTZ R81, R81, R0, -R15 ;  /* 0x0000000051517223 */ /* 0x000fc6000001080f */
[C---:B------:R-:W-:Y:S01]  /*eac0*/  FSETP.NEU.FTZ.AND P2, PT, R20.reuse, -INF , PT ;  /* 0xff8000001400780b */ /* 0x040fe20003f5d000 */
[-C--:B------:R-:W-:Y:S01]  /*ead0*/  FMUL.FTZ R24, R20, R0.reuse ;  /* 0x0000000014187220 */ /* 0x080fe20000410000 */
        /* <DEDUP_REMOVED lines=8> */
[----:B------:R-:W-:-:S05]  /*eb60*/  FSEL R15, R24, RZ, P2 ;  /* 0x000000ff180f7208 */ /* 0x000fca0001000000 */
[-CC-:B------:R-:W-:Y:S01]  /*eb70*/  FFMA.FTZ R24, R90, R0.reuse, -R15.reuse ;  /* 0x000000005a187223 */ /* 0x180fe2000001080f */
[-CC-:B------:R-:W-:Y:S01]  /*eb80*/  FFMA.FTZ R91, R91, R0.reuse, -R15.reuse ;  /* 0x000000005b5b7223 */ /* 0x180fe2000001080f */
[-CC-:B------:R-:W-:Y:S01]  /*eb90*/  FFMA.FTZ R29, R94, R0.reuse, -R15.reuse ;  /* 0x000000005e1d7223 */ /* 0x180fe2000001080f */
[----:B------:R-:W-:Y:S01]  /*eba0*/  MUFU.EX2 R52, R25 ;  /* 0x0000001900347308 */ /* 0x000fe20000000800 */
[-CC-:B------:R-:W-:Y:S01]  /*ebb0*/  FFMA.FTZ R90, R95, R0.reuse, -R15.reuse ;  /* 0x000000005f5a7223 */ /* 0x180fe2000001080f */
[----:B------:R-:W-:-:S06]  /*ebc0*/  FFMA.FTZ R28, R88, R0, -R15 ;  /* 0x00000000581c7223 */ /* 0x000fcc000001080f */
[----:B------:R-:W-:Y:S08]  /*ebd0*/  MUFU.EX2 R24, R24 ;  /* 0x0000001800187308 */ /* 0x000ff00000000800 */
[----:B------:R-:W0:Y:S08]  /*ebe0*/  MUFU.EX2 R25, R91 ;  /* 0x0000005b00197308 */ /* 0x000e300000000800 */
[----:B------:R-:W2:Y:S01]  /*ebf0*/  MUFU.EX2 R18, R18 ;  /* 0x0000001200127308 */ /* 0x000ea20000000800 */
[----:B------:R-:W-:-:S07]  /*ec00*/  FFMA.FTZ R88, R84, R0, -R15 ;  /* 0x0000000054587223 */ /* 0x000fce000001080f */
[----:B------:R-:W3:Y:S01]  /*ec10*/  MUFU.EX2 R29, R29 ;  /* 0x0000001d001d7308 */ /* 0x000ee20000000800 */
[----:B------:R-:W-:-:S07]  /*ec20*/  FFMA.FTZ R53, R86, R0, -R15 ;  /* 0x0000000056357223 */ /* 0x000fce000001080f */
[----:B------:R-:W4:Y:S01]  /*ec30*/  MUFU.EX2 R19, R19 ;  /* 0x0000001300137308 */ /* 0x000f220000000800 */
[-CC-:B------:R-:W-:Y:S01]  /*ec40*/  FFMA.FTZ R86, R87, R0.reuse, -R15.reuse ;  /* 0x0000000057567223 */ /* 0x180fe2000001080f */
[----:B------:R-:W-:-:S06]  /*ec50*/  FFMA.FTZ R84, R75, R0, -R15 ;  /* 0x000000004b547223 */ /* 0x000fcc000001080f */
[----:B------:R-:W4:Y:S01]  /*ec60*/  MUFU.EX2 R90, R90 ;  /* 0x0000005a005a7308 */ /* 0x000f220000000800 */
[----:B------:R-:W-:Y:S01]  /*ec70*/  FFMA.FTZ R75, R78, R0, -R15 ;  /* 0x000000004e4b7223 */ /* 0x000fe2000001080f */
[----:B-1----:R-:W-:-:S06]  /*ec80*/  FADD.FTZ R87, R16, R17 ;  /* 0x0000001110577221 */ /* 0x002fcc0000010000 */
[----:B------:R-:W-:Y:S01]  /*ec90*/  MUFU.EX2 R80, R80 ;  /* 0x0000005000507308 */ /* 0x000fe20000000800 */
[-CC-:B------:R-:W-:Y:S01]  /*eca0*/  FFMA.FTZ R78, R85, R0.reuse, -R15.reuse ;  /* 0x00000000554e7223 */ /* 0x180fe2000001080f */
[----:B------:R-:W-:Y:S01]  /*ecb0*/  FFMA.FTZ R85, R76, R0, -R15 ;  /* 0x000000004c557223 */ /* 0x000fe2000001080f */
[----:B0-----:R-:W-:-:S05]  /*ecc0*/  FADD.FTZ R94, R24, R25 ;  /* 0x00000019185e7221 */ /* 0x001fca0000010000 */
[----:B------:R-:W0:Y:S01]  /*ecd0*/  MUFU.EX2 R28, R28 ;  /* 0x0000001c001c7308 */ /* 0x000e220000000800 */
[-CC-:B------:R-:W-:Y:S01]  /*ece0*/  FFMA.FTZ R76, R71, R0.reuse, -R15.reuse ;  /* 0x00000000474c7223 */ /* 0x180fe2000001080f */
[----:B------:R-:W-:Y:S01]  /*ecf0*/  FFMA.FTZ R71, R77, R0, -R15 ;  /* 0x000000004d477223 */ /* 0x000fe2000001080f */
[----:B--2---:R-:W-:-:S05]  /*ed00*/  FADD.FTZ R98, R18, R87 ;  /* 0x0000005712627221 */ /* 0x004fca0000010000 */
[----:B------:R-:W1:Y:S01]  /*ed10*/  MUFU.EX2 R81, R81 ;  /* 0x0000005100517308 */ /* 0x000e620000000800 */
[----:B------:R-:W-:Y:S01]  /*ed20*/  FFMA.FTZ R77, R62, R0, -R15 ;  /* 0x000000003e4d7223 */ /* 0x000fe2000001080f */
[----:B---3--:R-:W-:-:S06]  /*ed30*/  FADD.FTZ R87, R29, R94 ;  /* 0x0000005e1d577221 */ /* 0x008fcc0000010000 */
[----:B------:R-:W2:Y:S01]  /*ed40*/  MUFU.EX2 R88, R88 ;  /* 0x0000005800587308 */ /* 0x000ea20000000800 */
[----:B------:R-:W-:Y:S01]  /*ed50*/  FFMA.FTZ R74, R74, R0, -R15 ;  /* 0x000000004a4a7223 */ /* 0x000fe2000001080f */
[----:B------:R-:W-:Y:S02]  /*ed60*/  @!P1 VIADD R62, R21, 0x31c40 ;  /* 0x00031c40153e9836 */ /* 0x000fe40000000000 */
[----:B----4-:R-:W-:-:S04]  /*ed70*/  FADD.FTZ R91, R19, R98 ;  /* 0x00000062135b7221 */ /* 0x010fc80000010000 */
[----:B------:R-:W3:Y:S01]  /*ed80*/  MUFU.EX2 R82, R82 ;  /* 0x0000005200527308 */ /* 0x000ee20000000800 */
[----:B------:R-:W-:-:S07]  /*ed90*/  FADD.FTZ R95, R90, R87 ;  /* 0x000000575a5f7221 */ /* 0x000fce0000010000 */
[----:B------:R-:W4:Y:S01]  /*eda0*/  MUFU.EX2 R53, R53 ;  /* 0x0000003500357308 */ /* 0x000f220000000800 */
[----:B------:R-:W-:-:S07]  /*edb0*/  F2FP.BF16.F32.PACK_AB R16, R17, R16 ;  /* 0x000000101110723e */ /* 0x000fce00000010ff */
[----:B------:R-:W-:Y:S01]  /*edc0*/  MUFU.EX2 R83, R83 ;  /* 0x0000005300537308 */ /* 0x000fe20000000800 */
[----:B------:R-:W-:Y:S01]  /*edd0*/  F2FP.BF16.F32.PACK_AB R17, R25, R24 ;  /* 0x000000181911723e */ /* 0x000fe200000010ff */
[----:B0-----:R-:W-:-:S06]  /*ede0*/  FADD.FTZ R95, R28, R95 ;  /* 0x0000005f1c5f7221 */ /* 0x001fcc0000010000 */
[----:B------:R-:W0:Y:S01]  /*edf0*/  MUFU.EX2 R86, R86 ;  /* 0x0000005600567308 */ /* 0x000e220000000800 */
[-CC-:B------:R-:W-:Y:S01]  /*ee00*/  FFMA.FTZ R25, R55, R0.reuse, -R15.reuse ;  /* 0x0000000037197223 */ /* 0x180fe2000001080f */
[----:B------:R-:W-:-:S06]  /*ee10*/  FFMA.FTZ R87, R69, R0, -R15 ;  /* 0x0000000045577223 */ /* 0x000fcc000001080f */
[----:B------:R1:W-:Y:S01]  /*ee20*/  MUFU.EX2 R21, R77 ;  /* 0x0000004d00157308 */ /* 0x0003e20000000800 */
[----:B------:R-:W-:Y:S01]  /*ee30*/  FFMA.FTZ R69, R57, R0, -R15 ;  /* 0x0000000039457223 */ /* 0x000fe2000001080f */
[----:B------:R-:W-:-:S06]  /*ee40*/  @!P1 PRMT R62, RZ, 0x654, R62 ;  /* 0x00000654ff3e9816 */ /* 0x000fcc000000003e */
[----:B------:R-:W-:Y:S01]  /*ee50*/  MUFU.EX2 R72, R72 ;  /* 0x0000004800487308 */ /* 0x000fe20000000800 */
[-CC-:B-1----:R-:W-:Y:S01]  /*ee60*/  FFMA.FTZ R77, R68, R0.reuse, -R15.reuse ;  /* 0x00000000444d7223 */ /* 0x182fe2000001080f */
[-C--:B------:R-:W-:Y:S01]  /*ee70*/  FFMA.FTZ R68, R60, R0.reuse, -R15 ;  /* 0x000000003c447223 */ /* 0x080fe2000001080f */
[----:B------:R-:W-:Y:S01]  /*ee80*/  FADD.FTZ R60, R80, R91 ;  /* 0x0000005b503c7221 */ /* 0x000fe20000010000 */
[----:B------:R-:W-:-:S04]  /*ee90*/  FFMA.FTZ R57, R26, R0, -R15 ;  /* 0x000000001a397223 */ /* 0x000fc8000001080f */
[----:B------:R-:W1:Y:S01]  /*eea0*/  MUFU.EX2 R74, R74 ;  /* 0x0000004a004a7308 */ /* 0x000e620000000800 */
[----:B------:R-:W-:Y:S01]  /*eeb0*/  FADD.FTZ R55, R81, R60 ;  /* 0x0000003c51377221 */ /* 0x000fe20000010000 */
[----:B------:R-:W-:Y:S01]  /*eec0*/  F2FP.BF16.F32.PACK_AB R18, R19, R18 ;  /* 0x000000121312723e */ /* 0x000fe200000010ff */
[----:B--2---:R-:W-:Y:S01]  /*eed0*/  FADD.FTZ R26, R88, R95 ;  /* 0x0000005f581a7221 */ /* 0x004fe20000010000 */
[----:B------:R-:W-:-:S04]  /*eee0*/  FFMA.FTZ R79, R79, R0, -R15 ;  /* 0x000000004f4f7223 */ /* 0x000fc8000001080f */
[----:B------:R-:W2:Y:S01]  /*eef0*/  MUFU.EX2 R73, R73 ;  /* 0x0000004900497308 */ /* 0x000ea20000000800 */
[-C--:B------:R-:W-:Y:S01]  /*ef00*/  FFMA.FTZ R89, R89, R0.reuse, -R15 ;  /* 0x0000000059597223 */ /* 0x080fe2000001080f */
[----:B------:R-:W-:Y:S01]  /*ef10*/  F2FP.BF16.F32.PACK_AB R19, R90, R29 ;  /* 0x0000001d5a13723e */ /* 0x000fe200000010ff */
[----:B---3--:R-:W-:Y:S01]  /*ef20*/  FADD.FTZ R90, R82, R55 ;  /* 0x00000037525a7221 */ /* 0x008fe20000010000 */
[-CC-:B------:R-:W-:Y:S01]  /*ef30*/  FFMA.FTZ R60, R27, R0.reuse, -R15.reuse ;  /* 0x000000001b3c7223 */ /* 0x180fe2000001080f */
[----:B------:R3:W-:Y:S03]  /*ef40*/  @!P1 SYNCS.ARRIVE.TRANS64.RED.A1T0 RZ, [R62+URZ], RZ ;  /* 0x000000ff3eff99a7 */ /* 0x0007e6000810043f */
[----:B------:R-:W2:Y:S01]  /*ef50*/  MUFU.EX2 R84, R84 ;  /* 0x0000005400547308 */ /* 0x000ea20000000800 */
[----:B----4-:R-:W-:Y:S01]  /*ef60*/  FADD.FTZ R27, R53, R26 ;  /* 0x0000001a351b7221 */ /* 0x010fe20000010000 */
[----:B------:R-:W-:-:S06]  /*ef70*/  FFMA.FTZ R24, R54, R0, -R15 ;  /* 0x0000000036187223 */ /* 0x000fcc000001080f */
[----:B------:R-:W4:Y:S01]  /*ef80*/  MUFU.EX2 R66, R66 ;  /* 0x0000004200427308 */ /* 0x000f220000000800 */
[-CC-:B------:R-:W-:Y:S01]  /*ef90*/  FFMA.FTZ R63, R63, R0.reuse, -R15.reuse ;  /* 0x000000003f3f7223 */ /* 0x180fe2000001080f */
[----:B------:R-:W-:Y:S01]  /*efa0*/  FFMA.FTZ R29, R56, R0, -R15 ;  /* 0x00000000381d7223 */ /* 0x000fe2000001080f */
[----:B0-----:R-:W-:-:S05]  /*efb0*/  FADD.FTZ R27, R86, R27 ;  /* 0x0000001b561b7221 */ /* 0x001fca0000010000 */
[----:B------:R-:W0:Y:S01]  /*efc0*/  MUFU.EX2 R75, R75 ;  /* 0x0000004b004b7308 */ /* 0x000e220000000800 */
[----:B-1----:R-:W-:-:S07]  /*efd0*/  FADD.FTZ R27, R74, R27 ;  /* 0x0000001b4a1b7221 */ /* 0x002fce0000010000 */
[----:B---3--:R1:W-:Y:S01]  /*efe0*/  MUFU.EX2 R62, R89 ;  /* 0x00000059003e7308 */ /* 0x0083e20000000800 */
[----:B------:R-:W-:-:S07]  /*eff0*/  FFMA.FTZ R70, R70, R0, -R15 ;  /* 0x0000000046467223 */ /* 0x000fce000001080f */
[----:B------:R-:W3:Y:S01]  /*f000*/  MUFU.EX2 R79, R79 ;  /* 0x0000004f004f7308 */ /* 0x000ee20000000800 */
[----:B-1----:R-:W-:-:S07]  /*f010*/  FADD.FTZ R89, R83, R90 ;  /* 0x0000005a53597221 */ /* 0x002fce0000010000 */
[----:B------:R-:W1:Y:S08]  /*f020*/  MUFU.EX2 R58, R58 ;  /* 0x0000003a003a7308 */ /* 0x000e700000000800 */
[----:B------:R2:W-:Y:S01]  /*f030*/  MUFU.EX2 R56, R24 ;  /* 0x0000001800387308 */ /* 0x0005e20000000800 */
[----:B------:R4:W-:Y:S07]  /*f040*/  STSM.16.M88.4 [R23+0x24300], R16 ;  /* 0x0243001017007844 */ /* 0x0009ee0000000200 */
[----:B------:R-:W1:Y:S01]  /*f050*/  MUFU.EX2 R78, R78 ;  /* 0x0000004e004e7308 */ /* 0x000e620000000800 */
[----:B--2---:R-:W-:-:S07]  /*f060*/  FADD.FTZ R24, R72, R89 ;  /* 0x0000005948187221 */ /* 0x004fce0000010000 */
[----:B------:R-:W-:Y:S01]  /*f070*/  MUFU.EX2 R54, R63 ;  /* 0x0000003f00367308 */ /* 0x000fe20000000800 */
[----:B----4-:R-:W-:-:S07]  /*f080*/  F2FP.BF16.F32.PACK_AB R17, R88, R28 ;  /* 0x0000001c5811723e */ /* 0x010fce00000010ff */
[----:B------:R2:W-:Y:S01]  /*f090*/  MUFU.EX2 R63, R25 ;  /* 0x00000019003f7308 */ /* 0x0005e20000000800 */
[----:B------:R-:W-:-:S07]  /*f0a0*/  FFMA.FTZ R64, R64, R0, -R15 ;  /* 0x0000000040407223 */ /* 0x000fce000001080f */
[----:B------:R-:W4:Y:S01]  /*f0b0*/  MUFU.EX2 R85, R85 ;  /* 0x0000005500557308 */ /* 0x000f220000000800 */
[----:B--2---:R-:W-:Y:S01]  /*f0c0*/  FADD.FTZ R25, R73, R24 ;  /* 0x0000001849197221 */ /* 0x004fe20000010000 */
[----:B------:R-:W-:-:S03]  /*f0d0*/  FADD.FTZ R24, R84, R27 ;  /* 0x0000001b54187221 */ /* 0x000fc60000010000 */
[----:B------:R-:W-:-:S03]  /*f0e0*/  FADD.FTZ R26, R66, R25 ;  /* 0x00000019421a7221 */ /* 0x000fc60000010000 */
[----:B------:R-:W-:Y:S01]  /*f0f0*/  MUFU.EX2 R50, R50 ;  /* 0x0000003200327308 */ /* 0x000fe20000000800 */
[----:B0-----:R-:W-:Y:S01]  /*f100*/  FADD.FTZ R28, R75, R24 ;  /* 0x000000184b1c7221 */ /* 0x001fe20000010000 */
[-CC-:B------:R-:W-:Y:S01]  /*f110*/  FFMA.FTZ R65, R65, R0.reuse, -R15.reuse ;  /* 0x0000000041417223 */ /* 0x180fe2000001080f */
[-CC-:B------:R-:W-:Y:S01]  /*f120*/  FFMA.FTZ R92, R92, R0.reuse, -R15.reuse ;  /* 0x000000005c5c7223 */ /* 0x180fe2000001080f */
[-CC-:B------:R-:W-:Y:S01]  /*f130*/  FFMA.FTZ R93, R93, R0.reuse, -R15.reuse ;  /* 0x000000005d5d7223 */ /* 0x180fe2000001080f */
[----:B------:R-:W-:-:S03]  /*f140*/  FFMA.FTZ R61, R61, R0, -R15 ;  /* 0x000000003d3d7223 */ /* 0x000fc6000001080f */
[----:B------:R-:W0:Y:S01]  /*f150*/  MUFU.EX2 R70, R70 ;  /* 0x0000004600467308 */ /* 0x000e220000000800 */
[-CC-:B------:R-:W-:Y:S01]  /*f160*/  FFMA.FTZ R55, R30, R0.reuse, -R15.reuse ;  /* 0x000000001e377223 */ /* 0x180fe2000001080f */
[----:B------:R-:W-:Y:S01]  /*f170*/  FADD.FTZ R27, R67, R26 ;  /* 0x0000001a431b7221 */ /* 0x000fe20000010000 */
[----:B------:R-:W-:Y:S01]  /*f180*/  FFMA.FTZ R15, R31, R0, -R15 ;  /* 0x000000001f0f7223 */ /* 0x000fe2000001080f */
[----:B---3--:R-:W-:-:S04]  /*f190*/  FADD.FTZ R31, R79, R28 ;  /* 0x0000001c4f1f7221 */ /* 0x008fc80000010000 */
[----:B------:R-:W2:Y:S01]  /*f1a0*/  MUFU.EX2 R51, R51 ;  /* 0x0000003300337308 */ /* 0x000ea20000000800 */
[----:B-1----:R-:W-:Y:S01]  /*f1b0*/  FADD.FTZ R28, R58, R27 ;  /* 0x0000001b3a1c7221 */ /* 0x002fe20000010000 */
[----:B------:R-:W-:Y:S01]  /*f1c0*/  F2FP.BF16.F32.PACK_AB R16, R81, R80 ;  /* 0x000000505110723e */ /* 0x000fe200000010ff */
[----:B------:R-:W-:-:S05]  /*f1d0*/  FADD.FTZ R30, R78, R31 ;  /* 0x0000001f4e1e7221 */ /* 0x000fca0000010000 */
[----:B------:R-:W1:Y:S01]  /*f1e0*/  MUFU.EX2 R76, R76 ;  /* 0x0000004c004c7308 */ /* 0x000e620000000800 */
[----:B----4-:R-:W-:-:S07]  /*f1f0*/  FADD.FTZ R31, R85, R30 ;  /* 0x0000001e551f7221 */ /* 0x010fce0000010000 */
[----:B------:R-:W3:Y:S08]  /*f200*/  MUFU.EX2 R42, R42 ;  /* 0x0000002a002a7308 */ /* 0x000ef00000000800 */
[----:B------:R-:W4:Y:S01]  /*f210*/  MUFU.EX2 R71, R71 ;  /* 0x0000004700477308 */ /* 0x000f220000000800 */
[----:B0-----:R-:W-:-:S07]  /*f220*/  FADD.FTZ R31, R70, R31 ;  /* 0x0000001f461f7221 */ /* 0x001fce0000010000 */
[----:B------:R0:W-:Y:S01]  /*f230*/  MUFU.EX2 R80, R29 ;  /* 0x0000001d00507308 */ /* 0x0001e20000000800 */
[----:B------:R-:W-:-:S07]  /*f240*/  F2FP.BF16.F32.PACK_AB R19, R86, R53 ;  /* 0x000000355613723e */ /* 0x000fce00000010ff */
[----:B------:R-:W4:Y:S01]  /*f250*/  MUFU.EX2 R64, R64 ;  /* 0x0000004000407308 */ /* 0x000f220000000800 */
[----:B0-----:R-:W-:-:S04]  /*f260*/  FADD.FTZ R29, R59, R28 ;  /* 0x0000001c3b1d7221 */ /* 0x001fc80000010000 */
[----:B------:R-:W-:-:S03]  /*f270*/  FADD.FTZ R30, R50, R29 ;  /* 0x0000001d321e7221 */ /* 0x000fc60000010000 */
[----:B------:R-:W0:Y:S01]  /*f280*/  MUFU.EX2 R34, R34 ;  /* 0x0000002200227308 */ /* 0x000e220000000800 */
[C---:B--2---:R-:W-:Y:S01]  /*f290*/  FADD.FTZ R53, R51.reuse, R30 ;  /* 0x0000001e33357221 */ /* 0x044fe20000010000 */
[----:B------:R-:W-:Y:S01]  /*f2a0*/  F2FP.BF16.F32.PACK_AB R30, R51, R50 ;  /* 0x00000032331e723e */ /* 0x000fe200000010ff */
[----:B-1----:R-:W-:Y:S01]  /*f2b0*/  FADD.FTZ R50, R76, R31 ;  /* 0x0000001f4c327221 */ /* 0x002fe20000010000 */
[----:B------:R-:W-:-:S04]  /*f2c0*/  F2FP.BF16.F32.PACK_AB R26, R67, R66 ;  /* 0x00000042431a723e */ /* 0x000fc800000010ff */
[----:B------:R-:W1:Y:S01]  /*f2d0*/  MUFU.EX2 R35, R35 ;  /* 0x0000002300237308 */ /* 0x000e620000000800 */
[----:B---3--:R-:W-:Y:S01]  /*f2e0*/  FADD.FTZ R66, R42, R53 ;  /* 0x000000352a427221 */ /* 0x008fe20000010000 */
[----:B----4-:R-:W-:-:S06]  /*f2f0*/  FADD.FTZ R51, R71, R50 ;  /* 0x0000003247337221 */ /* 0x010fcc0000010000 */
[----:B------:R-:W2:Y:S01]  /*f300*/  MUFU.EX2 R38, R38 ;  /* 0x0000002600267308 */ /* 0x000ea20000000800 */
[----:B------:R-:W-:Y:S01]  /*f310*/  FADD.FTZ R53, R43, R66 ;  /* 0x000000422b357221 */ /* 0x000fe20000010000 */
[----:B------:R-:W-:Y:S01]  /*f320*/  F2FP.BF16.F32.PACK_AB R18, R83, R82 ;  /* 0x000000525312723e */ /* 0x000fe200000010ff */
[----:B------:R-:W-:-:S05]  /*f330*/  FADD.FTZ R50, R64, R51 ;  /* 0x0000003340327221 */ /* 0x000fca0000010000 */
[----:B------:R-:W3:Y:S01]  /*f340*/  MUFU.EX2 R65, R65 ;  /* 0x0000004100417308 */ /* 0x000ee20000000800 */
[----:B0-----:R-:W-:Y:S01]  /*f350*/  FADD.FTZ R66, R34, R53 ;  /* 0x0000003522427221 */ /* 0x001fe20000010000 */
[----:B------:R-:W-:-:S06]  /*f360*/  FADD.FTZ R53, R21, R50 ;  /* 0x0000003215357221 */ /* 0x000fcc0000010000 */
[----:B------:R-:W0:Y:S01]  /*f370*/  MUFU.EX2 R48, R48 ;  /* 0x0000003000307308 */ /* 0x000e220000000800 */
[----:B------:R4:W-:Y:S01]  /*f380*/  STSM.16.M88.4 [R23+0x25b00], R16 ;  /* 0x025b001017007844 */ /* 0x0009e20000000200 */
[----:B------:R-:W-:Y:S02]  /*f390*/  F2FP.BF16.F32.PACK_AB R24, R73, R72 ;  /* 0x000000484918723e */ /* 0x000fe400000010ff */
[----:B------:R-:W-:-:S04]  /*f3a0*/  F2FP.BF16.F32.PACK_AB R25, R84, R74 ;  /* 0x0000004a5419723e */ /* 0x000fc800000010ff */
[----:B------:R-:W0:Y:S01]  /*f3b0*/  MUFU.EX2 R47, R47 ;  /* 0x0000002f002f7308 */ /* 0x000e220000000800 */
[----:B------:R-:W-:-:S07]  /*f3c0*/  F2FP.BF16.F32.PACK_AB R27, R79, R75 ;  /* 0x0000004b4f1b723e */ /* 0x000fce00000010ff */
[----:B------:R-:W0:Y:S01]  /*f3d0*/  MUFU.EX2 R49, R49 ;  /* 0x0000003100317308 */ /* 0x000e220000000800 */
[----:B----4-:R-:W-:Y:S01]  /*f3e0*/  F2FP.BF16.F32.PACK_AB R16, R43, R42 ;  /* 0x0000002a2b10723e */ /* 0x010fe200000010ff */
[----:B-1----:R-:W-:Y:S01]  /*f3f0*/  FADD.FTZ R43, R35, R66 ;  /* 0x00000042232b7221 */ /* 0x002fe20000010000 */
[----:B------:R-:W-:Y:S01]  /*f400*/  FADD.FTZ R42, R62, R53 ;  /* 0x000000353e2a7221 */ /* 0x000fe20000010000 */
[----:B------:R3:W-:Y:S02]  /*f410*/  STSM.16.M88.4 [R23+0x27300], R24 ;  /* 0x0273001817007844 */ /* 0x0007e40000000200 */
[----:B--2---:R-:W-:Y:S02]  /*f420*/  FADD.FTZ R43, R38, R43 ;  /* 0x0000002b262b7221 */ /* 0x004fe40000010000 */
[----:B------:R-:W1:Y:S01]  /*f430*/  MUFU.EX2 R46, R46 ;  /* 0x0000002e002e7308 */ /* 0x000e620000000800 */
[----:B------:R-:W-:Y:S02]  /*f440*/  F2FP.BF16.F32.PACK_AB R28, R59, R58 ;  /* 0x0000003a3b1c723e */ /* 0x000fe400000010ff */
[----:B------:R-:W-:-:S02]  /*f450*/  F2FP.BF16.F32.PACK_AB R29, R85, R78 ;  /* 0x0000004e551d723e */ /* 0x000fc400000010ff */
[----:B------:R-:W-:-:S03]  /*f460*/  F2FP.BF16.F32.PACK_AB R31, R76, R70 ;  /* 0x000000464c1f723e */ /* 0x000fc600000010ff */
[----:B------:R-:W2:Y:S01]  /*f470*/  MUFU.EX2 R77, R77 ;  /* 0x0000004d004d7308 */ /* 0x000ea20000000800 */
[----:B---3--:R-:W-:Y:S01]  /*f480*/  FADD.FTZ R25, R65, R42 ;  /* 0x0000002a41197221 */ /* 0x008fe20000010000 */
[----:B0-----:R-:W-:-:S06]  /*f490*/  FADD.FTZ R26, R48, R43 ;  /* 0x0000002b301a7221 */ /* 0x001fcc0000010000 */
[----:B------:R-:W0:Y:S01]  /*f4a0*/  MUFU.EX2 R41, R41 ;  /* 0x0000002900297308 */ /* 0x000e220000000800 */
[----:B------:R-:W-:Y:S01]  /*f4b0*/  FADD.FTZ R25, R54, R25 ;  /* 0x0000001936197221 */ /* 0x000fe20000010000 */
[----:B------:R3:W-:Y:S01]  /*f4c0*/  STSM.16.M88.4 [R23+0x28b00], R28 ;  /* 0x028b001c17007844 */ /* 0x0007e20000000200 */
[----:B------:R-:W-:Y:S01]  /*f4d0*/  FADD.FTZ R26, R47, R26 ;  /* 0x0000001a2f1a7221 */ /* 0x000fe20000010000 */
[----:B------:R-:W-:Y:S01]  /*f4e0*/  F2FP.BF16.F32.PACK_AB R19, R62, R21 ;  /* 0x000000153e13723e */ /* 0x000fe200000010ff */
[----:B------:R-:W4:Y:S03]  /*f4f0*/  @P5 LDC R43, c[0x0][0x450] ;  /* 0x00011400ff2b5b82 */ /* 0x000f260000000800 */
[----:B------:R-:W0:Y:S01]  /*f500*/  MUFU.EX2 R87, R87 ;  /* 0x0000005700577308 */ /* 0x000e220000000800 */
[----:B------:R-:W-:Y:S01]  /*f510*/  FADD.FTZ R21, R49, R26 ;  /* 0x0000001a31157221 */ /* 0x000fe20000010000 */
[----:B------:R-:W-:-:S03]  /*f520*/  F2FP.BF16.F32.PACK_AB R18, R35, R34 ;  /* 0x000000222312723e */ /* 0x000fc600000010ff */
[----:B------:R-:W4:Y:S03]  /*f530*/  @P5 LDC R35, c[0x0][0x44c] ;  /* 0x00011300ff235b82 */ /* 0x000f260000000800 */
[----:B------:R-:W0:Y:S01]  /*f540*/  MUFU.EX2 R40, R40 ;  /* 0x0000002800287308 */ /* 0x000e220000000800 */
[----:B---3--:R-:W-:Y:S01]  /*f550*/  FADD.FTZ R28, R56, R25 ;  /* 0x00000019381c7221 */ /* 0x008fe20000010000 */
[----:B-1----:R-:W-:-:S03]  /*f560*/  FADD.FTZ R30, R46, R21 ;  /* 0x000000152e1e7221 */ /* 0x002fc60000010000 */
[----:B------:R-:W-:-:S03]  /*f570*/  FADD.FTZ R28, R63, R28 ;  /* 0x0000001c3f1c7221 */ /* 0x000fc60000010000 */
[----:B------:R-:W1:Y:S01]  /*f580*/  MUFU.EX2 R58, R69 ;  /* 0x00000045003a7308 */ /* 0x000e620000000800 */
[----:B--2---:R-:W-:-:S07]  /*f590*/  FADD.FTZ R21, R77, R28 ;  /* 0x0000001c4d157221 */ /* 0x004fce0000010000 */
[----:B------:R-:W2:Y:S01]  /*f5a0*/  MUFU.EX2 R44, R44 ;  /* 0x0000002c002c7308 */ /* 0x000ea20000000800 */
[----:B0-----:R-:W-:Y:S01]  /*f5b0*/  FADD.FTZ R29, R41, R30 ;  /* 0x0000001e291d7221 */ /* 0x001fe20000010000 */
[----:B------:R-:W-:-:S06]  /*f5c0*/  FADD.FTZ R30, R80, R21 ;  /* 0x00000015501e7221 */ /* 0x000fcc0000010000 */
[----:B------:R-:W0:Y:S01]  /*f5d0*/  MUFU.EX2 R92, R92 ;  /* 0x0000005c005c7308 */ /* 0x000e220000000800 */
[----:B------:R-:W-:-:S07]  /*f5e0*/  F2FP.BF16.F32.PACK_AB R17, R64, R71 ;  /* 0x000000474011723e */ /* 0x000fce00000010ff */
[----:B------:R-:W3:Y:S01]  /*f5f0*/  MUFU.EX2 R39, R39 ;  /* 0x0000002700277308 */ /* 0x000ee20000000800 */
[----:B------:R-:W-:-:S07]  /*f600*/  FADD.FTZ R31, R87, R30 ;  /* 0x0000001e571f7221 */ /* 0x000fce0000010000 */
[----:B------:R-:W4:Y:S01]  /*f610*/  MUFU.EX2 R51, R68 ;  /* 0x0000004400337308 */ /* 0x000f220000000800 */
[----:B------:R-:W-:Y:S01]  /*f620*/  FADD.FTZ R21, R40, R29 ;  /* 0x0000001d28157221 */ /* 0x000fe20000010000 */
[----:B------:R1:W-:Y:S06]  /*f630*/  STSM.16.M88.4 [R23+0x2a300], R16 ;  /* 0x02a3001017007844 */ /* 0x0003ec0000000200 */
[----:B------:R-:W4:Y:S01]  /*f640*/  MUFU.EX2 R45, R45 ;  /* 0x0000002d002d7308 */ /* 0x000f220000000800 */
[----:B------:R-:W-:-:S07]  /*f650*/  F2FP.BF16.F32.PACK_AB R24, R48, R38 ;  /* 0x000000263018723e */ /* 0x000fce00000010ff */
[----:B------:R-:W4:Y:S01]  /*f660*/  MUFU.EX2 R93, R93 ;  /* 0x0000005d005d7308 */ /* 0x000f220000000800 */
[----:B-1----:R-:W-:Y:S01]  /*f670*/  FADD.FTZ R17, R58, R31 ;  /* 0x0000001f3a117221 */ /* 0x002fe20000010000 */
[----:B--2---:R-:W-:-:S06]  /*f680*/  FADD.FTZ R38, R44, R21 ;  /* 0x000000152c267221 */ /* 0x004fcc0000010000 */
[----:B------:R-:W1:Y:S01]  /*f690*/  MUFU.EX2 R34, R61 ;  /* 0x0000003d00227308 */ /* 0x000e620000000800 */
[----:B0-----:R-:W-:Y:S01]  /*f6a0*/  FADD.FTZ R16, R92, R17 ;  /* 0x000000115c107221 */ /* 0x001fe20000010000 */
[----:B---3--:R-:W-:-:S06]  /*f6b0*/  FADD.FTZ R38, R39, R38 ;  /* 0x0000002627267221 */ /* 0x008fcc0000010000 */
[----:B------:R-:W0:Y:S01]  /*f6c0*/  MUFU.EX2 R57, R57 ;  /* 0x0000003900397308 */ /* 0x000e220000000800 */
[----:B----4-:R-:W-:Y:S01]  /*f6d0*/  FADD.FTZ R16, R51, R16 ;  /* 0x0000001033107221 */ /* 0x010fe20000010000 */
[----:B------:R-:W-:-:S06]  /*f6e0*/  F2FP.BF16.F32.PACK_AB R25, R54, R65 ;  /* 0x000000413619723e */ /* 0x000fcc00000010ff */
[----:B------:R-:W2:Y:S01]  /*f6f0*/  MUFU.EX2 R36, R36 ;  /* 0x0000002400247308 */ /* 0x000ea20000000800 */
[----:B------:R-:W-:Y:S01]  /*f700*/  F2FP.BF16.F32.PACK_AB R26, R49, R47 ;  /* 0x0000002f311a723e */ /* 0x000fe200000010ff */
[----:B------:R-:W-:Y:S01]  /*f710*/  FADD.FTZ R17, R45, R38 ;  /* 0x000000262d117221 */ /* 0x000fe20000010000 */
[----:B------:R-:W-:Y:S01]  /*f720*/  F2FP.BF16.F32.PACK_AB R27, R63, R56 ;  /* 0x000000383f1b723e */ /* 0x000fe200000010ff */
[----:B------:R-:W-:-:S04]  /*f730*/  @P5 IMAD.HI.U32 R18, R102, R35, RZ ;  /* 0x0000002366125227 */ /* 0x000fc800078e00ff */
[----:B------:R-:W-:Y:S01]  /*f740*/  FADD.FTZ R19, R93, R16 ;  /* 0x000000105d137221 */ /* 0x000fe20000010000 */
[----:B------:R-:W3:Y:S01]  /*f750*/  MUFU.EX2 R37, R37 ;  /* 0x0000002500257308 */ /* 0x000ee20000000800 */
[----:B------:R4:W-:Y:S07]  /*f760*/  STSM.16.M88.4 [R23+0x2bb00], R24 ;  /* 0x02bb001817007844 */ /* 0x0009ee0000000200 */
[----:B------:R-:W-:Y:S08]  /*f770*/  MUFU.EX2 R60, R60 ;  /* 0x0000003c003c7308 */ /* 0x000ff00000000800 */
[----:B------:R-:W-:Y:S01]  /*f780*/  MUFU.EX2 R55, R55 ;  /* 0x0000003700377308 */ /* 0x000fe20000000800 */
[----:B----4-:R-:W-:-:S02]  /*f790*/  IMAD.MOV.U32 R27, RZ, RZ, R102 ;  /* 0x000000ffff1b7224 */ /* 0x010fc400078e0066 */
[----:B-1----:R-:W-:Y:S01]  /*f7a0*/  FADD.FTZ R26, R34, R19 ;  /* 0x00000013221a7221 */ /* 0x002fe20000010000 */
[----:B------:R-:W-:-:S04]  /*f7b0*/  @P5 SHF.R.U32.HI R27, RZ, R43, R18 ;  /* 0x0000002bff1b5219 */ /* 0x000fc80000011612 */
[----:B------:R1:W4:Y:S01]  /*f7c0*/  MUFU.EX2 R38, R15 ;  /* 0x0000000f00267308 */ /* 0x0003220000000800 */
[----:B------:R-:W-:-:S07]  /*f7d0*/  F2FP.BF16.F32.PACK_AB R28, R41, R46 ;  /* 0x0000002e291c723e */ /* 0x000fce00000010ff */
[----:B------:R-:W4:Y:S01]  /*f7e0*/  MUFU.EX2 R33, R33 ;  /* 0x0000002100217308 */ /* 0x000f220000000800 */
[----:B------:R-:W-:Y:S01]  /*f7f0*/  F2FP.BF16.F32.PACK_AB R29, R80, R77 ;  /* 0x0000004d501d723e */ /* 0x000fe200000010ff */
[----:B0-----:R-:W-:-:S06]  /*f800*/  FADD.FTZ R25, R57, R26 ;  /* 0x0000001a39197221 */ /* 0x001fcc0000010000 */
[----:B------:R-:W-:Y:S01]  /*f810*/  MUFU.EX2 R32, R32 ;  /* 0x0000002000207308 */ /* 0x000fe20000000800 */
[----:B------:R-:W-:-:S07]  /*f820*/  F2FP.BF16.F32.PACK_AB R30, R44, R40 ;  /* 0x000000282c1e723e */ /* 0x000fce00000010ff */
[----:B------:R-:W0:Y:S01]  /*f830*/  MUFU.EX2 R155, R155 ;  /* 0x0000009b009b7308 */ /* 0x000e220000000800 */
[----:B------:R-:W-:Y:S01]  /*f840*/  F2FP.BF16.F32.PACK_AB R31, R58, R87 ;  /* 0x000000573a1f723e */ /* 0x000fe200000010ff */
[----:B--2---:R-:W-:Y:S01]  /*f850*/  FADD.FTZ R18, R36, R17 ;  /* 0x0000001124127221 */ /* 0x004fe20000010000 */
[----:B------:R-:W-:-:S03]  /*f860*/  IADD3 R26, R27, R100, -R101 ;  /* 0x000000641b1a7210 */ /* 0x000fc60007ffe865 */
[----:B------:R2:W-:Y:S01]  /*f870*/  STSM.16.M88.4 [R23+0x2d300], R28 ;  /* 0x02d3001c17007844 */ /* 0x0005e20000000200 */
[----:B---3--:R-:W-:Y:S01]  /*f880*/  FADD.FTZ R24, R37, R18 ;  /* 0x0000001225187221 */ /* 0x008fe20000010000 */
[----:B-1----:R-:W-:Y:S01]  /*f890*/  IMAD.HI R15, R26, 0x38e38e39, RZ ;  /* 0x38e38e391a0f7827 */ /* 0x002fe200078e02ff */
[----:B----4-:R-:W-:Y:S02]  /*f8a0*/  F2FP.BF16.F32.PACK_AB R27, R38, R55 ;  /* 0x00000037261b723e */ /* 0x010fe400000010ff */
[----:B------:R-:W-:Y:S01]  /*f8b0*/  F2FP.BF16.F32.PACK_AB R16, R45, R39 ;  /* 0x000000272d10723e */ /* 0x000fe200000010ff */
[----:B------:R-:W-:Y:S01]  /*f8c0*/  FADD.FTZ R21, R33, R24 ;  /* 0x0000001821157221 */ /* 0x000fe20000010000 */
[----:B------:R-:W-:Y:S02]  /*f8d0*/  F2FP.BF16.F32.PACK_AB R17, R51, R92 ;  /* 0x0000005c3311723e */ /* 0x000fe400000010ff */
[----:B------:R-:W-:Y:S02]  /*f8e0*/  F2FP.BF16.F32.PACK_AB R18, R37, R36 ;  /* 0x000000242512723e */ /* 0x000fe400000010ff */
[----:B------:R-:W-:Y:S01]  /*f8f0*/  F2FP.BF16.F32.PACK_AB R19, R34, R93 ;  /* 0x0000005d2213723e */ /* 0x000fe200000010ff */
[----:B--2---:R-:W-:Y:S01]  /*f900*/  FADD.FTZ R28, R60, R25 ;  /* 0x000000193c1c7221 */ /* 0x004fe20000010000 */
[----:B------:R-:W-:-:S02]  /*f910*/  F2FP.BF16.F32.PACK_AB R24, R52, R33 ;  /* 0x000000213418723e */ /* 0x000fc400000010ff */
[----:B------:R-:W-:Y:S01]  /*f920*/  F2FP.BF16.F32.PACK_AB R25, R60, R57 ;  /* 0x000000393c19723e */ /* 0x000fe200000010ff */
[----:B------:R-:W-:Y:S01]  /*f930*/  FADD.FTZ R55, R55, R28 ;  /* 0x0000001c37377221 */ /* 0x000fe20000010000 */
[----:B0-----:R-:W-:Y:S02]  /*f940*/  F2FP.BF16.F32.PACK_AB R26, R155, R32 ;  /* 0x000000209b1a723e */ /* 0x001fe400000010ff */
[----:B------:R-:W-:Y:S01]  /*f950*/  SHF.R.U32.HI R28, RZ, 0x1f, R15 ;  /* 0x0000001fff1c7819 */ /* 0x000fe2000001160f */
[----:B------:R-:W-:Y:S03]  /*f960*/  STSM.16.M88.4 [R23+0x2eb00], R16 ;  /* 0x02eb001017007844 */ /* 0x000fe60000000200 */
[----:B------:R-:W-:Y:S01]  /*f970*/  LEA.HI.SX32 R28, R15, R28, 0x1b ;  /* 0x0000001c0f1c7211 */ /* 0x000fe200078fdaff */
[----:B------:R0:W-:Y:S01]  /*f980*/  STSM.16.M88.4 [R23+0x30300], R24 ;  /* 0x0303001817007844 */ /* 0x0001e20000000200 */
[----:B------:R1:W-:Y:S06]  /*f990*/  MEMBAR.ALL.CTA ;  /* 0x0000000000007992 */ /* 0x0003ec0000008000 */
[----:B-1----:R-:W1:Y:S01]  /*f9a0*/  FENCE.VIEW.ASYNC.S ;  /* 0x00000000000073c6 */ /* 0x002e620000000000 */
[----:B------:R-:W-:Y:S01]  /*f9b0*/  VIMNMX R72, RZ, R28, !PT ;  /* 0x0000001cff487248 */ /* 0x000fe20007fe0100 */
[----:B------:R-:W-:-:S04]  /*f9c0*/  VIADD R15, R96, 0xfffffffe ;  /* 0xfffffffe600f7836 */ /* 0x000fc80000000000 */
[----:B------:R2:W-:Y:S01]  /*f9d0*/  STL [R1+0x3c], R72 ;  /* 0x00003c4801007387 */ /* 0x0005e20000100800 */
[----:B------:R-:W-:Y:S01]  /*f9e0*/  ISETP.GE.AND P2, PT, R15, R72, PT ;  /* 0x000000480f00720c */ /* 0x000fe20003f46270 */
[----:B------:R-:W-:-:S04]  /*f9f0*/  FADD.FTZ R21, R52, R21 ;  /* 0x0000001534157221 */ /* 0x000fc80000010000 */
[----:B------:R-:W-:Y:S01]  /*fa00*/  FADD.FTZ R32, R32, R21 ;  /* 0x0000001520207221 */ /* 0x000fe20000010000 */
[----:B------:R-:W-:Y:S01]  /*fa10*/  FADD.FTZ R157, R38, R55 ;  /* 0x00000037269d7221 */ /* 0x000fe20000010000 */
[----:B------:R-:W-:Y:S02]  /*fa20*/  CS2R R70, SRZ ;  /* 0x0000000000467805 */ /* 0x000fe4000001ff00 */
[----:B------:R-:W-:Y:S01]  /*fa30*/  CS2R R68, SRZ ;  /* 0x0000000000447805 */ /* 0x000fe2000001ff00 */
[----:B------:R-:W-:Y:S01]  /*fa40*/  FADD.FTZ R155, R155, R32 ;  /* 0x000000209b9b7221 */ /* 0x000fe20000010000 */
        /* <DEDUP_REMOVED lines=20> */
[----:B0-----:R-:W-:-:S02]  /*fb90*/  CS2R R26, SRZ ;  /* 0x00000000001a7805 */ /* 0x001fc4000001ff00 */
[----:B------:R-:W-:Y:S01]  /*fba0*/  CS2R R24, SRZ ;  /* 0x0000000000187805 */ /* 0x000fe2000001ff00 */
[----:B-1----:R-:W-:Y:S01]  /*fbb0*/  NOP ;  /* 0x0000000000007918 */ /* 0x002fe20000000000 */
[----:B--2---:R-:W-:Y:S05]  /*fbc0*/  @!P2 BRA `(.L_x_12342) ;  /* 0x000000500020a947 */ /* 0x004fea0003800000 */
[----:B------:R0:W5:Y:S01]  /*fbd0*/  LDL.LU R18, [R1+0x4] ;  /* 0x0000040001127983 */ /* 0x0001620000300800 */
[----:B------:R-:W-:Y:S02]  /*fbe0*/  IMAD.MOV.U32 R16, RZ, RZ, R20 ;  /* 0x000000ffff107224 */ /* 0x000fe400078e0014 */
[----:B------:R-:W-:Y:S02]  /*fbf0*/  IMAD.MOV.U32 R17, RZ, RZ, R14 ;  /* 0x000000ffff117224 */ /* 0x000fe400078e000e */
[----:B------:R-:W-:Y:S02]  /*fc00*/  IMAD.MOV.U32 R19, RZ, RZ, R145 ;  /* 0x000000ffff137224 */ /* 0x000fe400078e0091 */
[----:B------:R-:W-:-:S07]  /*fc10*/  IMAD.MOV.U32 R71, RZ, RZ, RZ ;  /* 0x000000ffff477224 */ /* 0x000fce00078e00ff */
.L_x_12352:
[----:B------:R-:W2:Y:S01]  /*fc20*/  LDL R0, [R1+0x28] ;  /* 0x0000280001007983 */ /* 0x000ea20000100800 */
[----:B------:R-:W-:Y:S01]  /*fc30*/  VIADD R145, R19, 0x1 ;  /* 0x0000000113917836 */ /* 0x000fe20000000000 */
[----:B------:R-:W-:Y:S05]  /*fc40*/  YIELD ;  /* 0x0000000000007946 */ /* 0x000fea0003800000 */
[----:B------:R-:W-:-:S04]  /*fc50*/  ISETP.NE.AND P3, PT, R145, 0x2, PT ;  /* 0x000000029100780c */ /* 0x000fc80003f65270 */
[----:B------:R-:W-:Y:S02]  /*fc60*/  SEL R21, RZ, 0x1, P3 ;  /* 0x00000001ff157807 */ /* 0x000fe40001800000 */
[----:B------:R-:W-:Y:S02]  /*fc70*/  SEL R145, R145, RZ, P3 ;  /* 0x000000ff91917207 */ /* 0x000fe40001800000 */
[----:B-----5:R-:W-:-:S05]  /*fc80*/  LOP3.LUT R14, R18, R21, RZ, 0x3c, !PT ;  /* 0x00000015120e7212 */ /* 0x020fca00078e3cff */
[----:B------:R1:W-:Y:S01]  /*fc90*/  STL [R1+0x4], R14 ;  /* 0x0000040e01007387 */ /* 0x0003e20000100800 */
[----:B--2---:R-:W-:-:S13]  /*fca0*/  ISETP.NE.AND P2, PT, R0, RZ, PT ;  /* 0x000000ff0000720c */ /* 0x004fda0003f45270 */
[----:B-1----:R-:W-:Y:S05]  /*fcb0*/  @P2 BRA `(.L_x_12343) ;  /* 0x0000000000302947 */ /* 0x002fea0003800000 */
[----:B------:R-:W-:Y:S05]  /*fcc0*/  @!P0 BRA `(.L_x_12344) ;  /* 0x0000000000048947 */ /* 0x000fea0003800000 */
[----:B------:R-:W-:Y:S01]  /*fcd0*/  BPT.TRAP 0x1 ;  /* 0x000000040000795c */ /* 0x000fe20000300000 */
.L_x_12344:
[----:B------:R-:W-:Y:S01]  /*fce0*/  IMAD R0, R145, 0x8, R22 ;  /* 0x0000000891007824 */ /* 0x000fe200078e0216 */
[----:B------:R-:W-:-:S04]  /*fcf0*/  SHF.L.U32 R21, R14, 0x1f, RZ ;  /* 0x0000001f0e157819 */ /* 0x000fc800000006ff */
[----:B------:R1:W2:Y:S01]  /*fd00*/  SYNCS.PHASECHK.TRANS64.TRYWAIT P3, [R0+URZ+0x31c30], R21 ;  /* 0x031c3015000075a7 */ /* 0x0002a2000806017f */
[----:B------:R-:W-:Y:S05]  /*fd10*/  @!P0 BRA `(.L_x_12345) ;  /* 0x0000000000048947 */ /* 0x000fea0003800000 */
[----:B------:R-:W-:Y:S01]  /*fd20*/  BPT.TRAP 0x1 ;  /* 0x000000040000795c */ /* 0x000fe20000300000 */
.L_x_12345:
[----:B------:R-:W-:Y:S04]  /*fd30*/  BSSY B0, `(.L_x_12343) ;  /* 0x0000004000007945 */ /* 0x000fe80003800000 */
[----:B--2---:R-:W-:Y:S05]  /*fd40*/  @P3 BRA `(.L_x_12346) ;  /* 0x0000000000083947 */ /* 0x004fea0003800000 */
[----:B------:R-:W2:Y:S02]  /*fd50*/  SYNCS.PHASECHK.TRANS64.TRYWAIT P3, [R0+URZ+0x31c30], R21 ;  /* 0x031c3015000075a7 */ /* 0x000ea4000806017f */
[----:B--2---:R-:W-:Y:S05]  /*fd60*/  @!P3 BRA `(.L_x_12347) ;  /* 0x00000140005cb947 */ /* 0x004fea0003800000 */
.L_x_12346:
[----:B------:R-:W-:Y:S05]  /*fd70*/  BSYNC B0 ;  /* 0x0000000000007941 */ /* 0x000fea0003800000 */
.L_x_12343:
[----:B-12---:R-:W1:Y:S02]  /*fd80*/  S2R R0, SR_TID.X ;  /* 0x0000000000007919 */ /* 0x006e640000002100 */
[----:B-1----:R-:W-:Y:S02]  /*fd90*/  SHF.R.U32.HI R14, RZ, 0x7, R0 ;  /* 0x00000007ff0e7819 */ /* 0x002fe40000011600 */
[----:B------:R-:W2:Y:S01]  /*fda0*/  LDL R0, [R1+0x30] ;  /* 0x0000300001007983 */ /* 0x000ea20000100800 */
[----:B------:R-:W-:Y:S05]  /*fdb0*/  WARPSYNC.ALL ;  /* 0x0000000000007948 */ /* 0x000fea0003800000 */
[----:B------:R-:W-:Y:S01]  /*fdc0*/  VIADD R76, R14, 0x8 ;  /* 0x000000080e4c7836 */ /* 0x000fe20000000000 */
[C---:B------:R-:W-:Y:S01]  /*fdd0*/  R2UR UR4, R2.reuse ;  /* 0x00000000020472ca */ /* 0x040fe200000e0000 */
[----:B------:R-:W-:Y:S01]  /*fde0*/  IMAD.MOV.U32 R75, RZ, RZ, -0x7fffffe0 ;  /* 0x80000020ff4b7424 */ /* 0x000fe200078e00ff */
[----:B------:R-:W-:Y:S01]  /*fdf0*/  R2UR UR5, R3 ;  /* 0x00000000030572ca */ /* 0x000fe200000e0000 */
[----:B------:R-:W-:Y:S01]  /*fe00*/  IMAD.MOV.U32 R21, RZ, RZ, -0x7fffffe0 ;  /* 0x80000020ff157424 */ /* 0x000fe200078e00ff */
[----:B------:R1:W-:Y:S01]  /*fe10*/  BAR.SYNC.DEFER_BLOCKING R76, 0x100 ;  /* 0x0004004c0000751d */ /* 0x0003e20000010000 */
        /* <DEDUP_REMOVED lines=8> */
[----:B------:R-:W-:-:S02]  /*fea0*/  R2UR UR59, R73 ;  /* 0x00000000493b72ca */ /* 0x000fc400000e0000 */
[----:B------:R-:W-:Y:S02]  /*feb0*/  R2UR UR56, R2 ;  /* 0x00000000023872ca */ /* 0x000fe400000e0000 */
[----:B------:R-:W-:Y:S02]  /*fec0*/  R2UR UR57, R3 ;  /* 0x00000000033972ca */ /* 0x000fe400000e0000 */
[----:B------:R-:W-:Y:S02]  /*fed0*/  R2UR UR9, R77 ;  /* 0x000000004d0972ca */ /* 0x000fe400000e0000 */
[----:B------:R-:W-:Y:S02]  /*fee0*/  MOV R75, UR7 ;  /* 0x00000007004b7c02 */ /* 0x000fe40008000f00 */
[----:B------:R-:W-:Y:S02]  /*fef0*/  R2UR UR7, R21 ;  /* 0x00000000150772ca */ /* 0x000fe400000e0000 */
[----:B------:R-:W-:-:S02]  /*ff00*/  R2UR UR11, R79 ;  /* 0x000000004f0b72ca */ /* 0x000fc400000e0000 */
[----:B------:R-:W-:Y:S01]  /*ff10*/  R2UR UR15, R73 ;  /* 0x00000000490f72ca */ /* 0x000fe200000e0000 */
[----:B------:R-:W-:Y:S01]  /*ff20*/  WARPGROUP.ARRIVE ;  /* 0x00000000000079c5 */ /* 0x000fe20000000000 */
[----:B------:R-:W-:Y:S02]  /*ff30*/  R2UR UR12, R2 ;  /* 0x00000000020c72ca */ /* 0x000fe400000e0000 */
[----:B------:R-:W-:Y:S02]  /*ff40*/  R2UR UR13, R3 ;  /* 0x00000000030d72ca */ /* 0x000fe400000e0000 */
[----:B------:R-:W-:Y:S02]  /*ff50*/  R2UR UR17, R73 ;  /* 0x00000000491172ca */ /* 0x000fe400000e0000 */
[----:B------:R-:W-:Y:S02]  /*ff60*/  R2UR UR19, R77 ;  /* 0x000000004d1372ca */ /* 0x000fe400000e0000 */
[----:B------:R-:W-:-:S02]  /*ff70*/  R2UR UR21, R73 ;  /* 0x00000000491572ca */ /* 0x000fc400000e0000 */
[C---:B------:R-:W-:Y:S02]  /*ff80*/  R2UR UR23, R73.reuse ;  /* 0x00000000491772ca */ /* 0x040fe400000e0000 */
[----:B------:R-:W-:Y:S02]  /*ff90*/  MOV R14, UR61 ;  /* 0x0000003d000e7c02 */ /* 0x000fe40008000f00 */
[C---:B------:R-:W-:Y:S02]  /*ffa0*/  R2UR UR35, R73.reuse ;  /* 0x00000000492372ca */ /* 0x040fe400000e0000 */
[C---:B------:R-:W-:Y:S02]  /*ffb0*/  R2UR UR47, R73.reuse ;  /* 0x00000000492f72ca */ /* 0x040fe400000e0000 */
[C---:B------:R-:W-:Y:S02]  /*ffc0*/  R2UR UR49, R73.reuse ;  /* 0x00000000493172ca */ /* 0x040fe400000e0000 */
[----:B------:R-:W-:Y:S01]  /*ffd0*/  R2UR UR61, R73 ;  /* 0x00000000493d72ca */ /* 0x000fe200000e0000 */
[----:B------:R-:W-:Y:S01]  /*ffe0*/  IMAD.MOV.U32 R73, RZ, RZ, -0x7fffffe0 ;  /* 0x80000020ff497424 */ /* 0x000fe200078e00ff */
[----:B------:R-:W-:-:S02]  /*fff0*/  R2UR UR25, R77 ;  /* 0x000000004d1972ca */ /* 0x000fc400000e0000 */
[----:B------:R-:W-:Y:S02]  /*10000*/  R2UR UR27, R77 ;  /* 0x000000004d1b72ca */ /* 0x000fe400000e0000 */
[C---:B------:R-:W-:Y:S02]  /*10010*/  R2UR UR31, R79.reuse ;  /* 0x000000004f1f72ca */ /* 0x040fe400000e0000 */
[----:B------:R-:W-:Y:S02]  /*10020*/  R2UR UR39, R79 ;  /* 0x000000004f2772ca */ /* 0x000fe400000e0000 */
[----:B------:R-:W-:Y:S02]  /*10030*/  R2UR UR43, R77 ;  /* 0x000000004d2b72ca */ /* 0x000fe400000e0000 */
[C---:B------:R-:W-:Y:S02]  /*10040*/  R2UR UR51, R79.reuse ;  /* 0x000000004f3372ca */ /* 0x040fe400000e0000 */
[----:B------:R-:W-:-:S02]  /*10050*/  R2UR UR41, R79 ;  /* 0x000000004f2972ca */ /* 0x000fc400000e0000 */
[----:B------:R-:W-:Y:S02]  /*10060*/  R2UR UR37, R77 ;  /* 0x000000004d2572ca */ /* 0x000fe400000e0000 */
[----:B------:R-:W-:Y:S02]  /*10070*/  R2UR UR28, R8 ;  /* 0x00000000081c72ca */ /* 0x000fe400000e0000 */
[----:B------:R-:W-:Y:S01]  /*10080*/  R2UR UR29, R9 ;  /* 0x00000000091d72ca */ /* 0x000fe200000e0000 */
[----:B--2---:R-:W-:Y:S01]  /*10090*/  IMAD R20, R145, 0x6c0, R0 ;  /* 0x000006c091147824 */ /* 0x004fe200078e0200 */
[----:B------:R-:W-:-:S03]  /*100a0*/  MOV R0, UR60 ;  /* 0x0000003c00007c02 */ /* 0x000fc60008000f00 */
[C---:B------:R-:W-:Y:S02]  /*100b0*/  VIADD R74, R20.reuse, 0x40 ;  /* 0x00000040144a7836 */ /* 0x040fe40000000000 */
[C---:B------:R-:W-:Y:S02]  /*100c0*/  VIADD R72, R20.reuse, 0x80 ;  /* 0x0000008014487836 */ /* 0x040fe40000000000 */
[----:B-1----:R-:W-:Y:S01]  /*100d0*/  VIADD R76, R20, 0x180 ;  /* 0x00000180144c7836 */ /* 0x002fe20000000000 */
        /* <DEDUP_REMOVED lines=19> */
[C---:B------:R-:W-:Y:S01]  /*10210*/  VIADD R72, R20.reuse, 0x42 ;  /* 0x0000004214487836 */ /* 0x040fe20000000000 */
[----:B------:R-:W-:Y:S01]  /*10220*/  MOV R80, UR6 ;  /* 0x0000000600507c02 */ /* 0x000fe20008000f00 */
[C---:B------:R-:W-:Y:S01]  /*10230*/  VIADD R78, R20.reuse, 0x2 ;  /* 0x00000002144e7836 */ /* 0x040fe20000000000 */
[C---:B------:R-:W-:Y:S01]  /*10240*/  R2UR UR6, R20.reuse ;  /* 0x00000000140672ca */ /* 0x040fe200000e0000 */
        /* <DEDUP_REMOVED lines=18> */
[----:B------:R-:W-:Y:S02]  /*10370*/  R2UR UR5, R3 ;  /* 0x00000000030572ca */ /* 0x000fe400000e0000 */
[----:B------:R-:W-:Y:S02]  /*10380*/  R2UR UR8, R76 ;  /* 0x000000004c0872ca */ /* 0x000fe400000e0000 */
[----:B------:R-:W-:Y:S01]  /*10390*/  R2UR UR48, R72 ;  /* 0x00000000483072ca */ /* 0x000fe200000e0000 */
[----:B------:R-:W-:Y:S01]  /*103a0*/  VIADD R72, R20, 0x240 ;  /* 0x0000024014487836 */ /* 0x000fe20000000000 */
[----:B------:R-:W-:Y:S01]  /*103b0*/  R2UR UR45, R75 ;  /* 0x000000004b2d72ca */ /* 0x000fe200000e0000 */
[----:B------:R-:W-:Y:S01]  /*103c0*/  IMAD.MOV.U32 R75, RZ, RZ, -0x7fffffe0 ;  /* 0x80000020ff4b7424 */ /* 0x000fe200078e00ff */
[----:B------:R-:W-:Y:S01]  /*103d0*/  R2UR UR50, R78 ;  /* 0x000000004e3272ca */ /* 0x000fe200000e0000 */
[----:B------:R-:W-:Y:S01]  /*103e0*/  VIADD R78, R20, 0x1c2 ;  /* 0x000001c2144e7836 */ /* 0x000fe20000000000 */
[----:B------:R-:W-:Y:S01]  /*103f0*/  R2UR UR60, R72 ;  /* 0x00000000483c72ca */ /* 0x000fe200000e0000 */
[----:B------:R-:W-:-:S03]  /*10400*/  VIADD R72, R20, 0x2c0 ;  /* 0x000002c014487836 */ /* 0x000fc60000000000 */
[----:B------:R-:W-:Y:S02]  /*10410*/  R2UR UR40, R78 ;  /* 0x000000004e2872ca */ /* 0x000fe400000e0000 */
[----:B------:R-:W-:Y:S01]  /*10420*/  R2UR UR16, R72 ;  /* 0x00000000481072ca */ /* 0x000fe200000e0000 */
[----:B------:R-:W-:-:S05]  /*10430*/  VIADD R72, R20, 0x340 ;  /* 0x0000034014487836 */ /* 0x000fca0000000000 */
[----:B------:R-:W-:Y:S01]  /*10440*/  R2UR UR20, R72 ;  /* 0x00000000481472ca */ /* 0x000fe200000e0000 */
[----:B------:R-:W-:Y:S01]  /*10450*/  VIADD R72, R20, 0x3c0 ;  /* 0x000003c014487836 */ /* 0x000fe20000000000 */
        /* <DEDUP_REMOVED lines=10> */
[----:B------:R-:W-:-:S03]  /*10500*/  IMAD.MOV.U32 R75, RZ, RZ, -0x7fffffe0 ;  /* 0x80000020ff4b7424 */ /* 0x000fc600078e00ff */
[----:B------:R-:W-:Y:S01]  /*10510*/  R2UR UR32, R74 ;  /* 0x000000004a2072ca */ /* 0x000fe200000e0000 */
[----:B------:R-:W-:Y:S01]  /*10520*/  VIADD R74, R20, 0x2c2 ;  /* 0x000002c2144a7836 */ /* 0x000fe20000000000 */
[----:B------:R-:W-:Y:S01]  /*10530*/  R2UR UR33, R75 ;  /* 0x000000004b2172ca */ /* 0x000fe200000e0000 */
[----:B------:R-:W-:-:S04]  /*10540*/  IMAD.MOV.U32 R75, RZ, RZ, -0x7fffffe0 ;  /* 0x80000020ff4b7424 */ /* 0x000fc800078e00ff */
        /* <DEDUP_REMOVED lines=33> */
[----:B------:R-:W-:Y:S02]  /*10760*/  R2UR UR4, R72 ;  /* 0x00000000480472ca */ /* 0x000fe400000e0000 */
        /* <DEDUP_REMOVED lines=15> */
[----:B------:R-:W-:Y:S01]  /*10860*/  UMOV UR16, UR32 ;  /* 0x0000002000107c82 */ /* 0x000fe20008000000 */
[----:B------:R-:W-:Y:S01]  /*10870*/  UMOV UR17, UR33 ;  /* 0x0000002100117c82 */ /* 0x000fe20008000000 */
[----:B------:R-:W-:Y:S02]  /*10880*/  R2UR UR32, R8 ;  /* 0x00000000082072ca */ /* 0x000fe400000e0000 */
[----:B------:R-:W-:Y:S01]  /*10890*/  R2UR UR33, R9 ;  /* 0x00000000092172ca */ /* 0x000fe200000e0000 */
        /* <DEDUP_REMOVED lines=16> */
[----:B------:R-:W-:Y:S01]  /*109a0*/  R2UR UR14, R146 ;  /* 0x00000000920e72ca */ /* 0x000fe200000e0000 */
[----:B------:R-:W-:Y:S01]  /*109b0*/  VIADD R146, R20, 0x3c2 ;  /* 0x000003c214927836 */ /* 0x000fe20000000000 */
[----:B------:R-:W-:Y:S01]  /*109c0*/  R2UR UR15, R147 ;  /* 0x00000000930f72ca */ /* 0x000fe200000e0000 */
[----:B------:R-:W-:-:S03]  /*109d0*/  IMAD.MOV.U32 R147, RZ, RZ, -0x7fffffe0 ;  /* 0x80000020ff937424 */ /* 0x000fc600078e00ff */
        /* <DEDUP_REMOVED lines=21> */
[----:B------:R-:W-:Y:S01]  /*10b30*/  UMOV UR30, UR40 ;  /* 0x00000028001e7c82 */ /* 0x000fe20008000000 */
[----:B------:R-:W-:Y:S01]  /*10b40*/  UMOV UR31, UR41 ;  /* 0x00000029001f7c82 */ /* 0x000fe20008000000 */
[C---:B------:R-:W-:Y:S01]  /*10b50*/  R2UR UR40, R8.reuse ;  /* 0x00000000082872ca */ /* 0x040fe200000e0000 */
[----:B------:R-:W-:Y:S01]  /*10b60*/  UMOV UR28, UR44 ;  /* 0x0000002c001c7c82 */ /* 0x000fe20008000000 */
[C---:B------:R-:W-:Y:S01]  /*10b70*/  R2UR UR41, R9.reuse ;  /* 0x00000000092972ca */ /* 0x040fe200000e0000 */
[----:B------:R-:W-:Y:S01]  /*10b80*/  UMOV UR29, UR45 ;  /* 0x0000002d001d7c82 */ /* 0x000fe20008000000 */
[----:B------:R-:W-:Y:S02]  /*10b90*/  R2UR UR44, R8 ;  /* 0x00000000082c72ca */ /* 0x000fe400000e0000 */
[----:B------:R-:W-:Y:S01]  /*10ba0*/  R2UR UR45, R9 ;  /* 0x00000000092d72ca */ /* 0x000fe200000e0000 */
        /* <DEDUP_REMOVED lines=20> */
[----:B------:R-:W-:Y:S02]  /*10cf0*/  R2UR UR24, R8 ;  /* 0x00000000081872ca */ /* 0x000fe400000e0000 */
[----:B------:R-:W-:Y:S02]  /*10d00*/  R2UR UR25, R9 ;  /* 0x00000000091972ca */ /* 0x000fe400000e0000 */
[----:B------:R-:W-:Y:S02]  /*10d10*/  R2UR UR36, R12 ;  /* 0x000000000c2472ca */ /* 0x000fe400000e0000 */
[----:B------:R-:W-:Y:S01]  /*10d20*/  R2UR UR37, R13 ;  /* 0x000000000d2572ca */ /* 0x000fe200000e0000 */
[----:B------:R-:W-:-:S02]  /*10d30*/  WARPGROUP.DEPBAR.LE gsb0, 0x0 ;  /* 0x00008000000079c5 */ /* 0x000fc40000010000 */
[----:B------:R-:W-:-:S06]  /*10d40*/  WARPGROUP.ARRIVE ;  /* 0x00000000000079c5 */ /* 0x000fcc0000000000 */
[----:B------:R-:W-:Y:S01]  /*10d50*/  HGMMA.64x16x16.F32.BF16 R112, gdesc[UR40], R112, gsb0 ;  /* 0x00200000287079f0 */ /* 0x000fe20008001870 */
[----:B------:R-:W-:Y:S01]  /*10d60*/  UMOV UR42, UR48 ;  /* 0x00000030002a7c82 */ /* 0x000fe20008000000 */
[----:B------:R-:W-:Y:S01]  /*10d70*/  UMOV UR43, UR49 ;  /* 0x00000031002b7c82 */ /* 0x000fe20008000000 */
[C---:B------:R-:W-:Y:S02]  /*10d80*/  R2UR UR48, R8.reuse ;  /* 0x00000000083072ca */ /* 0x040fe400000e0000 */
[C---:B------:R-:W-:Y:S02]  /*10d90*/  R2UR UR49, R9.reuse ;  /* 0x00000000093172ca */ /* 0x040fe400000e0000 */
[----:B------:R-:W-:Y:S02]  /*10da0*/  R2UR UR40, R8 ;  /* 0x00000000082872ca */ /* 0x000fe400000e0000 */
[----:B------:R-:W-:Y:S01]  /*10db0*/  R2UR UR41, R9 ;  /* 0x00000000092972ca */ /* 0x000fe200000e0000 */
[----:B------:R-:W-:-:S02]  /*10dc0*/  WARPGROUP.DEPBAR.LE gsb0, 0x0 ;  /* 0x00008000000079c5 */ /* 0x000fc40000010000 */
        /* <DEDUP_REMOVED lines=11> */
[----:B------:R-:W-:Y:S01]  /*10e80*/  R2UR UR48, R12 ;  /* 0x000000000c3072ca */ /* 0x000fe200000e0000 */
[----:B------:R-:W-:Y:S01]  /*10e90*/  UMOV UR50, UR20 ;  /* 0x0000001400327c82 */ /* 0x000fe20008000000 */
[----:B------:R-:W-:Y:S01]  /*10ea0*/  R2UR UR49, R13 ;  /* 0x000000000d3172ca */ /* 0x000fe200000e0000 */
        /* <DEDUP_REMOVED lines=54> */
[C---:B------:R-:W-:Y:S01]  /*11210*/  R2UR UR32, R10.reuse ;  /* 0x000000000a2072ca */ /* 0x040fe200000e0000 */
[----:B------:R-:W-:Y:S01]  /*11220*/  UMOV UR34, UR12 ;  /* 0x0000000c00227c82 */ /* 0x000fe20008000000 */
[C---:B------:R-:W-:Y:S01]  /*11230*/  R2UR UR33, R11.reuse ;  /* 0x000000000b2172ca */ /* 0x040fe200000e0000 */
        /* <DEDUP_REMOVED lines=90> */
[----:B------:R-:W-:Y:S02]  /*117e0*/  R2UR UR43, R148 ;  /* 0x00000000942b72ca */ /* 0x000fe400000e0000 */
        /* <DEDUP_REMOVED lines=81> */
[----:B------:R-:W-:-:S02]  /*11d00*/  IMAD.MOV.U32 R147, RZ, RZ, -0x7fffffe0 ;  /* 0x80000020ff937424 */ /* 0x000fc400078e00ff */
[----:B------:R-:W-:Y:S01]  /*11d10*/  VIADD R20, R20, 0x682 ;  /* 0x0000068214147836 */ /* 0x000fe20000000000 */
        /* <DEDUP_REMOVED lines=40> */
[----:B------:R-:W-:Y:S05]  /*11fa0*/  @P2 BRA `(.L_x_12348) ;  /* 0x0000000000282947 */ /* 0x000fea0003800000 */
[----:B------:R-:W-:Y:S05]  /*11fb0*/  @!P0 BRA `(.L_x_12349) ;  /* 0x0000000000048947 */ /* 0x000fea0003800000 */
[----:B------:R-:W-:Y:S01]  /*11fc0*/  BPT.TRAP 0x1 ;  /* 0x000000040000795c */ /* 0x000fe20000300000 */
.L_x_12349:
[----:B------:R-:W-:Y:S01]  /*11fd0*/  SHF.L.U32 R0, R18, 0x1f, RZ ;  /* 0x0000001f12007819 */ /* 0x000fe200000006ff */
[----:B------:R-:W-:-:S04]  /*11fe0*/  IMAD R14, R19, 0x8, R22 ;  /* 0x00000008130e7824 */ /* 0x000fc800078e0216 */
[----:B------:R1:W2:Y:S01]  /*11ff0*/  SYNCS.PHASECHK.TRANS64.TRYWAIT P2, [R14+URZ+0x31c50], R0 ;  /* 0x031c50000e0075a7 */ /* 0x0002a2000804017f */
[----:B------:R-:W-:Y:S05]  /*12000*/  @!P0 BRA `(.L_x_12350) ;  /* 0x0000000000048947 */ /* 0x000fea0003800000 */
[----:B------:R-:W-:Y:S01]  /*12010*/  BPT.TRAP 0x1 ;  /* 0x000000040000795c */ /* 0x000fe20000300000 */
.L_x_12350:
[----:B--2---:R-:W-:Y:S05]  /*12020*/  @P2 BRA `(.L_x_12348) ;  /* 0x0000000000082947 */ /* 0x004fea0003800000 */
[----:B------:R-:W2:Y:S02]  /*12030*/  SYNCS.PHASECHK.TRANS64.TRYWAIT P2, [R14+URZ+0x31c50], R0 ;  /* 0x031c50000e0075a7 */ /* 0x000ea4000804017f */
[----:B--2---:R-:W-:Y:S05]  /*12040*/  @!P2 BRA `(.L_x_12351) ;  /* 0x0000011c00b8a947 */ /* 0x004fea0003800000 */
.L_x_12348:
[----:B------:R-:W3:Y:S01]  /*12050*/  LDL R148, [R1+0x58] ;  /* 0x0000580001947983 */ /* 0x000ee20000100800 */
[----:B------:R-:W4:Y:S03]  /*12060*/  LDC R149, c[0x0][0x448] ;  /* 0x00011200ff957b82 */ /* 0x000f260000000800 */
[----:B------:R-:W3:Y:S04]  /*12070*/  LDL R18, [R1+0x68] ;  /* 0x0000680001127983 */ /* 0x000ee80000100800 */
[----:B------:R-:W3:Y:S04]  /*12080*/  LDL R147, [R1+0x64] ;  /* 0x0000640001937983 */ /* 0x000ee80000100800 */
[----:B------:R-:W3:Y:S04]  /*12090*/  LDL R21, [R1+0x54] ;  /* 0x0000540001157983 */ /* 0x000ee80000100800 */
[----:B------:R-:W3:Y:S04]  /*120a0*/  LDL R20, [R1+0x50] ;  /* 0x0000500001147983 */ /* 0x000ee80000100800 */
[----:B------:R-:W3:Y:S01]  /*120b0*/  LDL.LU R146, [R1] ;  /* 0x0000000001927983 */ /* 0x000ee20000300800 */
[----:B------:R-:W-:Y:S05]  /*120c0*/  WARPSYNC.ALL ;  /* 0x0000000000007948 */ /* 0x000fea0003800000 */
[----:B----4-:R-:W-:Y:S01]  /*120d0*/  ISETP.NE.AND P2, PT, R149, 0x1, PT ;  /* 0x000000019500780c */ /* 0x010fe20003f45270 */
[----:B------:R-:W-:-:S12]  /*120e0*/  ULDC UR4, c[0x0][0x988] ;  /* 0x0002620000047ab9 */ /* 0x000fd80000000800 */
[----:B-12---:R-:W1:Y:S08]  /*120f0*/  @P2 LDC R14, c[0x0][0x44c] ;  /* 0x00011300ff0e2b82 */ /* 0x006e700000000800 */
[----:B------:R-:W2:Y:S01]  /*12100*/  @P2 LDC R0, c[0x0][0x450] ;  /* 0x00011400ff002b82 */ /* 0x000ea20000000800 */
[----:B---3--:R-:W-:-:S04]  /*12110*/  IMAD.IADD R18, R18, 0x1, R148 ;  /* 0x0000000112127824 */ /* 0x008fc800078e0294 */
[----:B-1----:R-:W-:-:S05]  /*12120*/  @P2 IMAD.HI.U32 R14, R18, R14, RZ ;  /* 0x0000000e120e2227 */ /* 0x002fca00078e00ff */
[----:B--2---:R-:W-:Y:S01]  /*12130*/  @P2 SHF.R.U32.HI R18, RZ, R0, R14 ;  /* 0x00000000ff122219 */ /* 0x004fe2000001160e */
[----:B------:R-:W-:-:S04]  /*12140*/  IMAD.MOV.U32 R14, RZ, RZ, -0x90 ;  /* 0xffffff70ff0e7424 */ /* 0x000fc800078e00ff */
[----:B------:R-:W1:Y:S01]  /*12150*/  SHFL.IDX PT, R0, R18, RZ, 0x1c1f ;  /* 0x001c1fff12007589 */ /* 0x000e6200000e0000 */
[----:B------:R-:W-:Y:S01]  /*12160*/  IMAD R14, R15, R14, 0x1 ;  /* 0x000000010f0e7424 */ /* 0x000fe200078e020e */
[----:B------:R-:W-:Y:S02]  /*12170*/  LOP3.LUT R146, R146, 0xffffffbf, RZ, 0xc0, !PT ;  /* 0xffffffbf92927812 */ /* 0x000fe400078ec0ff */
[----:B------:R-:W2:Y:S01]  /*12180*/  SHFL.IDX PT, R18, R18, 0x1, 0x1c1f ;  /* 0x003c1f0012127f89 */ /* 0x000ea200000e0000 */
[----:B------:R-:W-:Y:S01]  /*12190*/  IMAD R14, R147, -0x2, R14 ;  /* 0xfffffffe930e7824 */ /* 0x000fe200078e020e */
[----:B------:R-:W-:-:S04]  /*121a0*/  @P1 LOP3.LUT R146, R146, 0x40, RZ, 0xfc, !PT ;  /* 0x0000004092921812 */ /* 0x000fc800078efcff */
[----:B------:R-:W-:Y:S02]  /*121b0*/  IADD3 R14, -R20, R14, R21 ;  /* 0x0000000e140e7210 */ /* 0x000fe40007ffe115 */
[----:B------:R-:W-:-:S04]  /*121c0*/  LOP3.LUT R146, R146, 0xffffffdf, RZ, 0xc0, !PT ;  /* 0xffffffdf92927812 */ /* 0x000fc800078ec0ff */
[----:B------:R-:W-:-:S05]  /*121d0*/  @P0 LOP3.LUT R146, R146, 0x20, RZ, 0xfc, !PT ;  /* 0x0000002092920812 */ /* 0x000fca00078efcff */
[----:B------:R-:W-:Y:S01]  /*121e0*/  STL [R1], R146 ;  /* 0x0000009201007387 */ /* 0x000fe20000100800 */
[----:B-1----:R-:W-:-:S03]  /*121f0*/  IMAD.IADD R0, R14, 0x1, R0 ;  /* 0x000000010e007824 */ /* 0x002fc600078e0200 */
[----:B------:R-:W3:Y:S01]  /*12200*/  LDL R153, [R1+0x38] ;  /* 0x0000380001997983 */ /* 0x000ee20000100800 */
[----:B--2---:R-:W-:Y:S01]  /*12210*/  IMAD.IADD R18, R14, 0x1, R18 ;  /* 0x000000010e127824 */ /* 0x004fe200078e0212 */
[C---:B------:R-:W-:Y:S02]  /*12220*/  ISETP.GT.AND P2, PT, R0.reuse, RZ, PT ;  /* 0x000000ff0000720c */ /* 0x040fe40003f44270 */
[C---:B------:R-:W-:Y:S02]  /*12230*/  ISETP.GT.AND P4, PT, R0.reuse, 0x1, PT ;  /* 0x000000010000780c */ /* 0x040fe40003f84270 */
[----:B------:R-:W-:Y:S02]  /*12240*/  ISETP.GT.AND P3, PT, R0, 0x8, PT ;  /* 0x000000080000780c */ /* 0x000fe40003f64270 */
[----:B------:R-:W-:Y:S02]  /*12250*/  FSEL R136, R136, -INF , P2 ;  /* 0xff80000088887808 */ /* 0x000fe40001000000 */
[----:B------:R-:W-:-:S02]  /*12260*/  FSEL R137, R137, -INF , P4 ;  /* 0xff80000089897808 */ /* 0x000fc40002000000 */
[----:B------:R-:W-:Y:S02]  /*12270*/  FSEL R140, R140, -INF , P3 ;  /* 0xff8000008c8c7808 */ /* 0x000fe40001800000 */
[C---:B------:R-:W-:Y:S02]  /*12280*/  ISETP.GT.AND P2, PT, R0.reuse, 0x9, PT ;  /* 0x000000090000780c */ /* 0x040fe40003f44270 */
        /* <DEDUP_REMOVED lines=62> */
[----:B------:R-:W-:Y:S02]  /*12670*/  FMNMX.FTZ R0, R136, R17, !PT ;  /* 0x0000001188007209 */ /* 0x000fe40007810000 */
[----:B------:R-:W-:-:S02]  /*12680*/  FSEL R73, R73, -INF , P2 ;  /* 0xff80000049497808 */ /* 0x000fc40001000000 */
[----:B------:R-:W-:Y:S02]  /*12690*/  FMNMX.FTZ R0, R137, R0, !PT ;  /* 0x0000000089007209 */ /* 0x000fe40007810000 */
[----:B------:R-:W-:Y:S02]  /*126a0*/  ISETP.GT.AND P2, PT, R18, RZ, PT ;  /* 0x000000ff1200720c */ /* 0x000fe40003f44270 */
        /* <DEDUP_REMOVED lines=67> */
[C---:B------:R-:W-:Y:S02]  /*12ae0*/  ISETP.GT.AND P2, PT, R18.reuse, 0x40, PT ;  /* 0x000000401200780c */ /* 0x040fe40003f44270 */
[----:B------:R-:W-:Y:S01]  /*12af0*/  ISETP.GT.AND P1, PT, R18, 0x71, PT ;  /* 0x000000711200780c */ /* 0x000fe20003f24270 */
[----:B------:R-:W1:Y:S01]  /*12b00*/  SHFL.BFLY PT, R14, R0, 0x2, 0x1f ;  /* 0x0c401f00000e7f89 */ /* 0x000e6200000e0000 */
[----:B------:R-:W-:-:S02]  /*12b10*/  FSEL R106, R106, -INF , P2 ;  /* 0xff8000006a6a7808 */ /* 0x000fc40001000000 */
[C---:B------:R-:W-:Y:S02]  /*12b20*/  ISETP.GT.AND P2, PT, R18.reuse, 0x41, PT ;  /* 0x000000411200780c */ /* 0x040fe40003f44270 */
[C---:B------:R-:W-:Y:S02]  /*12b30*/  ISETP.GT.AND P0, PT, R18.reuse, 0x78, PT ;  /* 0x000000781200780c */ /* 0x040fe40003f04270 */
[----:B------:R-:W-:Y:S02]  /*12b40*/  FSEL R107, R107, -INF , P2 ;  /* 0xff8000006b6b7808 */ /* 0x000fe40001000000 */
[C---:B------:R-:W-:Y:S02]  /*12b50*/  ISETP.GT.AND P2, PT, R18.reuse, 0x48, PT ;  /* 0x000000481200780c */ /* 0x040fe40003f44270 */
[----:B------:R-:W-:Y:S02]  /*12b60*/  ISETP.GT.AND P3, PT, R18, 0x81, PT ;  /* 0x000000811200780c */ /* 0x000fe40003f64270 */
[----:B------:R-:W-:-:S02]  /*12b70*/  FSEL R110, R110, -INF , P2 ;  /* 0xff8000006e6e7808 */ /* 0x000fc40001000000 */
[C---:B------:R-:W-:Y:S02]  /*12b80*/  ISETP.GT.AND P2, PT, R18.reuse, 0x49, PT ;  /* 0x000000491200780c */ /* 0x040fe40003f44270 */
[C---:B------:R-:W-:Y:S02]  /*12b90*/  ISETP.GT.AND P4, PT, R18.reuse, 0x88, PT ;  /* 0x000000881200780c */ /* 0x040fe40003f84270 */
[----:B------:R-:W-:Y:S02]  /*12ba0*/  FSEL R111, R111, -INF , P2 ;  /* 0xff8000006f6f7808 */ /* 0x000fe40001000000 */
[C---:B------:R-:W-:Y:S02]  /*12bb0*/  ISETP.GT.AND P2, PT, R18.reuse, 0x50, PT ;  /* 0x000000501200780c */ /* 0x040fe40003f44270 */
[----:B------:R-:W-:Y:S02]  /*12bc0*/  ISETP.GT.AND P5, PT, R18, 0x89, PT ;  /* 0x000000891200780c */ /* 0x000fe40003fa4270 */
[----:B-1----:R-:W-:-:S02]  /*12bd0*/  FMNMX.FTZ R14, R0, R14, !PT ;  /* 0x0000000e000e7209 */ /* 0x002fc40007810000 */
[----:B------:R-:W-:Y:S02]  /*12be0*/  FSEL R98, R98, -INF , P2 ;  /* 0xff80000062627808 */ /* 0x000fe40001000000 */
[C---:B------:R-:W-:Y:S01]  /*12bf0*/  ISETP.GT.AND P2, PT, R18.reuse, 0x51, PT ;  /* 0x000000511200780c */ /* 0x040fe20003f44270 */
[----:B------:R-:W1:Y:S01]  /*12c00*/  SHFL.BFLY PT, R0, R14, 0x1, 0x1f ;  /* 0x0c201f000e007f89 */ /* 0x000e6200000e0000 */
[----:B------:R-:W-:Y:S02]  /*12c10*/  FSEL R83, R83, -INF , P1 ;  /* 0xff80000053537808 */ /* 0x000fe40000800000 */
[----:B------:R-:W-:Y:S02]  /*12c20*/  FSEL R99, R99, -INF , P2 ;  /* 0xff80000063637808 */ /* 0x000fe40001000000 */
[----:B------:R-:W-:Y:S02]  /*12c30*/  ISETP.GT.AND P2, PT, R18, 0x58, PT ;  /* 0x000000581200780c */ /* 0x000fe40003f44270 */
[----:B------:R-:W-:-:S02]  /*12c40*/  FSEL R86, R86, -INF , P0 ;  /* 0xff80000056567808 */ /* 0x000fc40000000000 */
[----:B------:R-:W-:Y:S02]  /*12c50*/  FSEL R102, R102, -INF , P2 ;  /* 0xff80000066667808 */ /* 0x000fe40001000000 */
[----:B------:R-:W-:Y:S02]  /*12c60*/  ISETP.GT.AND P2, PT, R18, 0x59, PT ;  /* 0x000000591200780c */ /* 0x000fe40003f44270 */
[----:B------:R-:W-:Y:S02]  /*12c70*/  LOP3.LUT P1, RZ, R146, 0x40, RZ, 0xc0, !PT ;  /* 0x0000004092ff7812 */ /* 0x000fe4000782c0ff */
[----:B------:R-:W-:Y:S02]  /*12c80*/  FSEL R103, R103, -INF , P2 ;  /* 0xff80000067677808 */ /* 0x000fe40001000000 */
[----:B------:R-:W-:Y:S02]  /*12c90*/  ISETP.GT.AND P2, PT, R18, 0x60, PT ;  /* 0x000000601200780c */ /* 0x000fe40003f44270 */
[----:B------:R-:W-:-:S02]  /*12ca0*/  LOP3.LUT P0, RZ, R146, 0x20, RZ, 0xc0, !PT ;  /* 0x0000002092ff7812 */ /* 0x000fc4000780c0ff */
[----:B------:R-:W-:Y:S02]  /*12cb0*/  FSEL R90, R90, -INF , P2 ;  /* 0xff8000005a5a7808 */ /* 0x000fe40001000000 */
[----:B------:R-:W-:Y:S02]  /*12cc0*/  ISETP.GT.AND P2, PT, R18, 0x61, PT ;  /* 0x000000611200780c */ /* 0x000fe40003f44270 */
[----:B-1----:R-:W-:Y:S01]  /*12cd0*/  FMNMX.FTZ R14, R14, R0, !PT ;  /* 0x000000000e0e7209 */ /* 0x002fe20007810000 */
[----:B------:R-:W-:Y:S01]  /*12ce0*/  IMAD.U32 R0, RZ, RZ, UR4 ;  /* 0x00000004ff007e24 */ /* 0x000fe2000f8e00ff */
[----:B------:R-:W-:Y:S02]  /*12cf0*/  FSEL R91, R91, -INF , P2 ;  /* 0xff8000005b5b7808 */ /* 0x000fe40001000000 */
[----:B------:R-:W-:Y:S01]  /*12d00*/  ISETP.GT.AND P2, PT, R18, 0x68, PT ;  /* 0x000000681200780c */ /* 0x000fe20003f44270 */
[C---:B------:R-:W-:Y:S01]  /*12d10*/  FMUL.FTZ R21, R14.reuse, R0 ;  /* 0x000000000e157220 */ /* 0x040fe20000410000 */
[----:B------:R-:W-:-:S02]  /*12d20*/  FSETP.NEU.FTZ.AND P6, PT, R14, -INF , PT ;  /* 0xff8000000e00780b */ /* 0x000fc40003fdd000 */
[----:B------:R-:W-:Y:S02]  /*12d30*/  FSEL R94, R94, -INF , P2 ;  /* 0xff8000005e5e7808 */ /* 0x000fe40001000000 */
[----:B------:R-:W-:Y:S02]  /*12d40*/  ISETP.GT.AND P2, PT, R18, 0x69, PT ;  /* 0x000000691200780c */ /* 0x000fe40003f44270 */
[----:B------:R-:W-:Y:S02]  /*12d50*/  FSEL R20, R14, RZ, P6 ;  /* 0x000000ff0e147208 */ /* 0x000fe40003000000 */
[----:B------:R-:W-:Y:S02]  /*12d60*/  FSEL R95, R95, -INF , P2 ;  /* 0xff8000005f5f7808 */ /* 0x000fe40001000000 */
[----:B------:R-:W-:Y:S01]  /*12d70*/  ISETP.GT.AND P2, PT, R18, 0x70, PT ;  /* 0x000000701200780c */ /* 0x000fe20003f44270 */
[----:B------:R-:W-:Y:S01]  /*12d80*/  FADD.FTZ R20, -R20, R17 ;  /* 0x0000001114147221 */ /* 0x000fe20000010100 */
[----:B------:R-:W-:-:S02]  /*12d90*/  FSEL R21, R21, RZ, P6 ;  /* 0x000000ff15157208 */ /* 0x000fc40003000000 */
[----:B------:R-:W-:Y:S02]  /*12da0*/  FSEL R82, R82, -INF , P2 ;  /* 0xff80000052527808 */ /* 0x000fe40001000000 */
[C---:B------:R-:W-:Y:S02]  /*12db0*/  ISETP.GT.AND P2, PT, R18.reuse, 0x80, PT ;  /* 0x000000801200780c */ /* 0x040fe40003f44270 */
[----:B------:R-:W-:Y:S01]  /*12dc0*/  ISETP.GT.AND P6, PT, R18, 0x79, PT ;  /* 0x000000791200780c */ /* 0x000fe20003fc4270 */
        /* <DEDUP_REMOVED lines=10> */
[----:B------:R-:W1:Y:S01]  /*12e70*/  MUFU.EX2 R72, R136 ;  /* 0x0000008800487308 */ /* 0x000e620000000800 */
[----:B------:R-:W-:-:S07]  /*12e80*/  FSEL R17, R74, -INF , P2 ;  /* 0xff8000004a117808 */ /* 0x000fce0001000000 */
[----:B------:R-:W2:Y:S08]  /*12e90*/  MUFU.EX2 R137, R137 ;  /* 0x0000008900897308 */ /* 0x000eb00000000800 */
[----:B------:R-:W4:Y:S01]  /*12ea0*/  MUFU.EX2 R74, R140 ;  /* 0x0000008c004a7308 */ /* 0x000f220000000800 */
[----:B-1----:R-:W-:-:S07]  /*12eb0*/  FFMA.FTZ R20, R18, R155, R72 ;  /* 0x0000009b12147223 */ /* 0x002fce0000010048 */
[----:B------:R-:W1:Y:S01]  /*12ec0*/  MUFU.EX2 R141, R141 ;  /* 0x0000008d008d7308 */ /* 0x000e620000000800 */
[-CC-:B------:R-:W-:Y:S01]  /*12ed0*/  FFMA.FTZ R151, R129, R0.reuse, -R21.reuse ;  /* 0x0000000081977223 */ /* 0x180fe20000010815 */
[----:B--2---:R-:W-:Y:S01]  /*12ee0*/  FADD.FTZ R20, R137, R20 ;  /* 0x0000001489147221 */ /* 0x004fe20000010000 */
        /* <DEDUP_REMOVED lines=9> */
[----:B----4-:R-:W-:Y:S01]  /*12f80*/  FADD.FTZ R20, R74, R20 ;  /* 0x000000144a147221 */ /* 0x010fe20000010000 */
        /* <DEDUP_REMOVED lines=18> */
[----:B-1----:R-:W-:Y:S01]  /*130b0*/  FADD.FTZ R21, R141, R20 ;  /* 0x000000148d157221 */ /* 0x002fe20000010000 */
        /* <DEDUP_REMOVED lines=31> */
[----:B------:R-:W-:-:S04]  /*132b0*/  FMNMX.FTZ R20, R86, R20, !PT ;  /* 0x0000001456147209 */ /* 0x000fc80007810000 */
[----:B------:R-:W-:Y:S02]  /*132c0*/  FMNMX.FTZ R20, R87, R20, !PT ;  /* 0x0000001457147209 */ /* 0x000fe40007810000 */
[----:B------:R-:W-:Y:S02]  /*132d0*/  FSEL R75, R75, -INF , P3 ;  /* 0xff8000004b4b7808 */ /* 0x000fe40001800000 */
[----:B------:R-:W-:Y:S02]  /*132e0*/  FMNMX.FTZ R20, R17, R20, !PT ;  /* 0x0000001411147209 */ /* 0x000fe40007810000 */
[----:B------:R-:W-:Y:S02]  /*132f0*/  FSEL R78, R78, -INF , P4 ;  /* 0xff8000004e4e7808 */ /* 0x000fe40002000000 */
[----:B------:R-:W-:Y:S02]  /*13300*/  FMNMX.FTZ R20, R75, R20, !PT ;  /* 0x000000144b147209 */ /* 0x000fe40007810000 */
[----:B------:R-:W-:-:S02]  /*13310*/  FSEL R79, R79, -INF , P5 ;  /* 0xff8000004f4f7808 */ /* 0x000fc40002800000 */
[----:B------:R-:W-:-:S04]  /*13320*/  FMNMX.FTZ R20, R78, R20, !PT ;  /* 0x000000144e147209 */ /* 0x000fc80007810000 */
[----:B------:R-:W-:-:S05]  /*13330*/  FMNMX.FTZ R20, R79, R20, !PT ;  /* 0x000000144f147209 */ /* 0x000fca0007810000 */
[----:B------:R-:W1:Y:S02]  /*13340*/  SHFL.BFLY PT, R73, R20, 0x2, 0x1f ;  /* 0x0c401f0014497f89 */ /* 0x000e6400000e0000 */
[----:B-1----:R-:W-:-:S05]  /*13350*/  FMNMX.FTZ R20, R20, R73, !PT ;  /* 0x0000004914147209 */ /* 0x002fca0007810000 */
[----:B------:R-:W1:Y:S01]  /*13360*/  SHFL.BFLY PT, R73, R20, 0x1, 0x1f ;  /* 0x0c201f0014497f89 */ /* 0x000e6200000e0000 */
[----:B---3--:R-:W-:Y:S02]  /*13370*/  LOP3.LUT R76, R153, 0x10000, RZ, 0xfc, !PT ;  /* 0x00010000994c7812 */ /* 0x008fe400078efcff */
[----:B-1----:R-:W-:-:S04]  /*13380*/  FMNMX.FTZ R20, R20, R73, !PT ;  /* 0x0000004914147209 */ /* 0x002fc80007810000 */
[----:B------:R-:W-:-:S04]  /*13390*/  FSETP.NEU.FTZ.AND P2, PT, R20, -INF , PT ;  /* 0xff8000001400780b */ /* 0x000fc80003f5d000 */
[----:B------:R-:W-:-:S05]  /*133a0*/  FSEL R73, R20, RZ, P2 ;  /* 0x000000ff14497208 */ /* 0x000fca0001000000 */
[----:B------:R-:W-:Y:S01]  /*133b0*/  FADD.FTZ R16, -R73, R16 ;  /* 0x0000001049107221 */ /* 0x000fe20000010100 */
[----:B------:R-:W-:-:S05]  /*133c0*/  FMUL.FTZ R73, R20, R0 ;  /* 0x0000000014497220 */ /* 0x000fca0000410000 */
[----:B------:R-:W-:-:S05]  /*133d0*/  FSEL R73, R73, RZ, P2 ;  /* 0x000000ff49497208 */ /* 0x000fca0001000000 */
[----:B------:R-:W-:Y:S01]  /*133e0*/  FFMA.FTZ R81, R78, R0, -R73 ;  /* 0x000000004e517223 */ /* 0x000fe20000010849 */
[----:B------:R-:W-:-:S05]  /*133f0*/  VIADD R78, R76, 0x180 ;  /* 0x000001804c4e7836 */ /* 0x000fca0000000000 */
[----:B------:R-:W-:Y:S01]  /*13400*/  R2UR UR8, R78 ;  /* 0x000000004e0872ca */ /* 0x000fe200000e0000 */
[----:B------:R-:W-:-:S05]  /*13410*/  VIADD R78, R76, 0x300 ;  /* 0x000003004c4e7836 */ /* 0x000fca0000000000 */
[----:B------:R-:W-:Y:S01]  /*13420*/  R2UR UR12, R78 ;  /* 0x000000004e0c72ca */ /* 0x000fe200000e0000 */
[----:B------:R-:W-:-:S05]  /*13430*/  VIADD R78, R76, 0x480 ;  /* 0x000004804c4e7836 */ /* 0x000fca0000000000 */
[----:B------:R-:W-:Y:S01]  /*13440*/  R2UR UR16, R78 ;  /* 0x000000004e1072ca */ /* 0x000fe200000e0000 */
[----:B------:R-:W-:Y:S02]  /*13450*/  VIADD R78, R76, 0x600 ;  /* 0x000006004c4e7836 */ /* 0x000fe40000000000 */
[-CC-:B------:R-:W-:Y:S01]  /*13460*/  FFMA.FTZ R138, R138, R0.reuse, -R73.reuse ;  /* 0x000000008a8a7223 */ /* 0x180fe20000010849 */
[-CC-:B------:R-:W-:Y:S01]  /*13470*/  FFMA.FTZ R139, R139, R0.reuse, -R73.reuse ;  /* 0x000000008b8b7223 */ /* 0x180fe20000010849 */
[-CC-:B------:R-:W-:Y:S01]  /*13480*/  FFMA.FTZ R142, R142, R0.reuse, -R73.reuse ;  /* 0x000000008e8e7223 */ /* 0x180fe20000010849 */
[-CC-:B------:R-:W-:Y:S01]  /*13490*/  FFMA.FTZ R143, R143, R0.reuse, -R73.reuse ;  /* 0x000000008f8f7223 */ /* 0x180fe20000010849 */
[----:B------:R-:W-:Y:S01]  /*134a0*/  R2UR UR20, R78 ;  /* 0x000000004e1472ca */ /* 0x000fe200000e0000 */
        /* <DEDUP_REMOVED lines=31> */
[----:B------:R-:W-:-:S02]  /*136a0*/  VIADD R78, R76, 0x780 ;  /* 0x000007804c4e7836 */ /* 0x000fc40000000000 */
[----:B------:R-:W-:-:S03]  /*136b0*/  VIADD R73, R22, 0x200 ;  /* 0x0000020016497836 */ /* 0x000fc60000000000 */
[----:B------:R-:W-:Y:S01]  /*136c0*/  R2UR UR24, R78 ;  /* 0x000000004e1872ca */ /* 0x000fe200000e0000 */
[C---:B------:R-:W-:Y:S01]  /*136d0*/  VIADD R78, R76.reuse, 0x900 ;  /* 0x000009004c4e7836 */ /* 0x040fe20000000000 */
[----:B------:R-:W-:Y:S01]  /*136e0*/  SHF.R.U32.HI R73, RZ, 0x4, R73 ;  /* 0x00000004ff497819 */ /* 0x000fe20000011649 */
[----:B------:R-:W-:Y:S01]  /*136f0*/  IMAD.MOV.U32 R77, RZ, RZ, -0x3ffffff0 ;  /* 0xc0000010ff4d7424 */ /* 0x000fe200078e00ff */
[----:B------:R-:W-:Y:S02]  /*13700*/  R2UR UR4, R76 ;  /* 0x000000004c0472ca */ /* 0x000fe400000e0000 */
[----:B------:R-:W-:Y:S02]  /*13710*/  LOP3.LUT R73, R73, 0x3fff, RZ, 0xc0, !PT ;  /* 0x00003fff49497812 */ /* 0x000fe400078ec0ff */
[----:B------:R-:W-:Y:S01]  /*13720*/  R2UR UR28, R78 ;  /* 0x000000004e1c72ca */ /* 0x000fe200000e0000 */
[C---:B------:R-:W-:Y:S01]  /*13730*/  VIADD R78, R76.reuse, 0xa80 ;  /* 0x00000a804c4e7836 */ /* 0x040fe20000000000 */
[----:B------:R-:W-:Y:S01]  /*13740*/  LOP3.LUT R73, R73, 0x2400000, RZ, 0xfc, !PT ;  /* 0x0240000049497812 */ /* 0x000fe200078efcff */
[----:B------:R-:W-:Y:S01]  /*13750*/  VIADD R76, R76, 0xc00 ;  /* 0x00000c004c4c7836 */ /* 0x000fe20000000000 */
[----:B------:R-:W-:-:S02]  /*13760*/  R2UR UR5, R77 ;  /* 0x000000004d0572ca */ /* 0x000fc400000e0000 */
[----:B------:R-:W-:Y:S01]  /*13770*/  R2UR UR37, R77 ;  /* 0x000000004d2572ca */ /* 0x000fe200000e0000 */
[----:B------:R-:W-:Y:S01]  /*13780*/  IMAD.MOV.U32 R77, RZ, RZ, -0x7fffffe0 ;  /* 0x80000020ff4d7424 */ /* 0x000fe200078e00ff */
[----:B------:R-:W-:Y:S01]  /*13790*/  R2UR UR36, R76 ;  /* 0x000000004c2472ca */ /* 0x000fe200000e0000 */
[----:B------:R-:W-:-:S03]  /*137a0*/  IMAD R76, R19, 0x6c0, R73 ;  /* 0x000006c0134c7824 */ /* 0x000fc600078e0249 */
        /* <DEDUP_REMOVED lines=66> */
[----:B------:R-:W-:Y:S02]  /*13bd0*/  F2FP.BF16.F32.PACK_AB R72, R137, R72 ;  /* 0x000000488948723e */ /* 0x000fe400000010ff */
[----:B------:R-:W2:Y:S01]  /*13be0*/  LDL R137, [R1+0x3c] ;  /* 0x00003c0001897983 */ /* 0x000ea20000100800 */
[----:B------:R-:W-:Y:S02]  /*13bf0*/  WARPGROUP.DEPBAR.LE gsb0, 0x0 ;  /* 0x00008000000079c5 */ /* 0x000fe40000010000 */
[----:B------:R-:W-:-:S06]  /*13c00*/  WARPGROUP.ARRIVE ;  /* 0x00000000000079c5 */ /* 0x000fcc0000000000 */
[----:B------:R-:W-:Y:S03]  /*13c10*/  HGMMA.64x96x16.F32.BF16 R24, gdesc[UR36].tnspB, R24, gsb0 ;  /* 0x41600000241879f0 */ /* 0x000fe60008001818 */
[----:B------:R-:W1:Y:S01]  /*13c20*/  S2R R153, SR_TID.X ;  /* 0x0000000000997919 */ /* 0x000e620000002100 */
[----:B------:R-:W-:Y:S01]  /*13c30*/  FMUL.FTZ R16, R16, R0 ;  /* 0x0000000010107220 */ /* 0x000fe20000410000 */
        /* <DEDUP_REMOVED lines=24> */
[----:B------:R-:W-:-:S02]  /*13dc0*/  FMUL.FTZ R69, R69, R18 ;  /* 0x0000001245457220 */ /* 0x000fc40000410000 */
[----:B------:R3:W5:Y:S01]  /*13dd0*/  LDL R18, [R1+0x4] ;  /* 0x0000040001127983 */ /* 0x0007620000100800 */
[----:B------:R-:W-:Y:S01]  /*13de0*/  MUFU.EX2 R73, R138 ;  /* 0x0000008a00497308 */ /* 0x000fe20000000800 */
[----:B-1----:R-:W-:-:S07]  /*13df0*/  SHF.R.U32.HI R136, RZ, 0x7, R153 ;  /* 0x00000007ff887819 */ /* 0x002fce0000011699 */
[----:B------:R-:W1:Y:S01]  /*13e00*/  MUFU.EX2 R16, R16 ;  /* 0x0000001000107308 */ /* 0x000e620000000800 */
[----:B------:R-:W-:-:S07]  /*13e10*/  VIADD R76, R136, 0x9 ;  /* 0x00000009884c7836 */ /* 0x000fce0000000000 */
[----:B------:R-:W4:Y:S01]  /*13e20*/  MUFU.EX2 R139, R139 ;  /* 0x0000008b008b7308 */ /* 0x000f220000000800 */
[----:B------:R-:W-:-:S07]  /*13e30*/  ISETP.GE.U32.AND P2, PT, R153, 0x180, PT ;  /* 0x000001809900780c */ /* 0x000fce0003f46070 */
[----:B------:R-:W0:Y:S01]  /*13e40*/  MUFU.EX2 R75, R142 ;  /* 0x0000008e004b7308 */ /* 0x000e220000000800 */
[----:B------:R-:W-:-:S07]  /*13e50*/  SEL R76, R76, 0x9, !P2 ;  /* 0x000000094c4c7807 */ /* 0x000fce0005000000 */
[----:B------:R-:W3:Y:S01]  /*13e60*/  MUFU.EX2 R143, R143 ;  /* 0x0000008f008f7308 */ /* 0x000ee20000000800 */
[--C-:B------:R-:W-:Y:S02]  /*13e70*/  @!P1 IMAD R77, R145, 0x8, R22.reuse ;  /* 0x00000008914d9824 */ /* 0x100fe400078e0216 */
[----:B-1----:R-:W-:Y:S01]  /*13e80*/  FFMA.FTZ R157, R16, R157, R73 ;  /* 0x0000009d109d7223 */ /* 0x002fe20000010049 */
[----:B------:R-:W-:Y:S01]  /*13e90*/  @!P1 IMAD R19, R19, 0x8, R22 ;  /* 0x0000000813139824 */ /* 0x000fe200078e0216 */
[----:B------:R4:W-:Y:S06]  /*13ea0*/  BAR.ARV R76, 0x100 ;  /* 0x0004004c0000751d */ /* 0x0009ec0000002000 */
[----:B------:R-:W-:-:S02]  /*13eb0*/  @!P1 VIADD R77, R77, 0x31c40 ;  /* 0x00031c404d4d9836 */ /* 0x000fc40000000000 */
[----:B----4-:R-:W-:Y:S01]  /*13ec0*/  FADD.FTZ R76, R139, R157 ;  /* 0x0000009d8b4c7221 */ /* 0x010fe20000010000 */
[----:B------:R-:W-:Y:S01]  /*13ed0*/  @!P1 VIADD R19, R19, 0x31c60 ;  /* 0x00031c6013139836 */ /* 0x000fe20000000000 */
[----:B------:R-:W-:Y:S02]  /*13ee0*/  F2FP.BF16.F32.PACK_AB R74, R141, R74 ;  /* 0x0000004a8d4a723e */ /* 0x000fe400000010ff */
[----:B------:R-:W-:Y:S01]  /*13ef0*/  @!P1 PRMT R77, RZ, 0x654, R77 ;  /* 0x00000654ff4d9816 */ /* 0x000fe2000000004d */
[----:B0-----:R-:W-:Y:S01]  /*13f00*/  FADD.FTZ R76, R75, R76 ;  /* 0x0000004c4b4c7221 */ /* 0x001fe20000010000 */
[----:B------:R-:W-:Y:S02]  /*13f10*/  F2FP.BF16.F32.PACK_AB R73, R139, R73 ;  /* 0x000000498b49723e */ /* 0x000fe400000010ff */
[----:B------:R-:W-:Y:S01]  /*13f20*/  @!P1 PRMT R19, RZ, 0x654, R19 ;  /* 0x00000654ff139816 */ /* 0x000fe20000000013 */
[----:B------:R0:W-:Y:S01]  /*13f30*/  @!P1 SYNCS.ARRIVE.TRANS64.RED.A1T0 RZ, [R77+URZ], RZ ;  /* 0x000000ff4dff99a7 */ /* 0x0001e2000810043f */
[----:B---3--:R-:W-:-:S02]  /*13f40*/  F2FP.BF16.F32.PACK_AB R75, R143, R75 ;  /* 0x0000004b8f4b723e */ /* 0x008fc400000010ff */
[----:B------:R1:W-:Y:S03]  /*13f50*/  @!P1 SYNCS.ARRIVE.TRANS64.RED.A1T0 RZ, [R19+URZ], RZ ;  /* 0x000000ff13ff99a7 */ /* 0x0003e6000810043f */
[----:B------:R3:W-:Y:S01]  /*13f60*/  STSM.16.M88.4 [R23+0x24300], R72 ;  /* 0x0243004817007844 */ /* 0x0007e20000000200 */
[----:B------:R-:W-:Y:S08]  /*13f70*/  MUFU.EX2 R130, R130 ;  /* 0x0000008200827308 */ /* 0x000ff00000000800 */
[----:B---3--:R-:W3:Y:S08]  /*13f80*/  MUFU.EX2 R72, R152 ;  /* 0x0000009800487308 */ /* 0x008ef00000000800 */
[----:B------:R-:W4:Y:S08]  /*13f90*/  MUFU.EX2 R73, R151 ;  /* 0x0000009700497308 */ /* 0x000f300000000800 */
[----:B------:R-:W1:Y:S01]  /*13fa0*/  MUFU.EX2 R74, R150 ;  /* 0x00000096004a7308 */ /* 0x000e620000000800 */
[----:B---3--:R-:W-:-:S07]  /*13fb0*/  FADD.FTZ R21, R72, R21 ;  /* 0x0000001548157221 */ /* 0x008fce0000010000 */
[----:B------:R-:W3:Y:S01]  /*13fc0*/  MUFU.EX2 R131, R131 ;  /* 0x0000008300837308 */ /* 0x000ee20000000800 */
[----:B------:R-:W-:-:S07]  /*13fd0*/  FADD.FTZ R76, R143, R76 ;  /* 0x0000004c8f4c7221 */ /* 0x000fce0000010000 */
[----:B------:R-:W3:Y:S01]  /*13fe0*/  MUFU.EX2 R75, R149 ;  /* 0x00000095004b7308 */ /* 0x000ee20000000800 */
[----:B----4-:R-:W-:-:S07]  /*13ff0*/  FADD.FTZ R21, R73, R21 ;  /* 0x0000001549157221 */ /* 0x010fce0000010000 */
[----:B------:R-:W4:Y:S01]  /*14000*/  MUFU.EX2 R134, R134 ;  /* 0x0000008600867308 */ /* 0x000f220000000800 */
[----:B------:R-:W-:-:S07]  /*14010*/  F2FP.BF16.F32.PACK_AB R72, R73, R72 ;  /* 0x000000484948723e */ /* 0x000fce00000010ff */
[----:B0-----:R-:W0:Y:S01]  /*14020*/  MUFU.EX2 R77, R148 ;  /* 0x00000094004d7308 */ /* 0x001e220000000800 */
[----:B------:R-:W-:-:S07]  /*14030*/  FADD.FTZ R73, R130, R76 ;  /* 0x0000004c82497221 */ /* 0x000fce0000010000 */
[----:B------:R-:W0:Y:S01]  /*14040*/  MUFU.EX2 R135, R135 ;  /* 0x0000008700877308 */ /* 0x000e220000000800 */
[----:B-1----:R-:W-:-:S07]  /*14050*/  FADD.FTZ R76, R74, R21 ;  /* 0x000000154a4c7221 */ /* 0x002fce0000010000 */
[----:B------:R-:W1:Y:S01]  /*14060*/  MUFU.EX2 R136, R147 ;  /* 0x0000009300887308 */ /* 0x000e620000000800 */
[----:B---3--:R-:W-:-:S07]  /*14070*/  FADD.FTZ R21, R131, R73 ;  /* 0x0000004983157221 */ /* 0x008fce0000010000 */
[----:B------:R-:W3:Y:S01]  /*14080*/  MUFU.EX2 R122, R122 ;  /* 0x0000007a007a7308 */ /* 0x000ee20000000800 */
[----:B------:R-:W-:-:S07]  /*14090*/  FADD.FTZ R76, R75, R76 ;  /* 0x0000004c4b4c7221 */ /* 0x000fce0000010000 */
[----:B------:R-:W3:Y:S01]  /*140a0*/  MUFU.EX2 R78, R146 ;  /* 0x00000092004e7308 */ /* 0x000ee20000000800 */
[----:B----4-:R-:W-:-:S07]  /*140b0*/  FADD.FTZ R21, R134, R21 ;  /* 0x0000001586157221 */ /* 0x010fce0000010000 */
[----:B------:R-:W4:Y:S01]  /*140c0*/  MUFU.EX2 R123, R123 ;  /* 0x0000007b007b7308 */ /* 0x000f220000000800 */
[----:B0-----:R-:W-:-:S07]  /*140d0*/  FADD.FTZ R76, R77, R76 ;  /* 0x0000004c4d4c7221 */ /* 0x001fce0000010000 */
[----:B------:R-:W0:Y:S08]  /*140e0*/  MUFU.EX2 R79, R129 ;  /* 0x00000081004f7308 */ /* 0x000e300000000800 */
[----:B------:R-:W0:Y:S08]  /*140f0*/  MUFU.EX2 R126, R126 ;  /* 0x0000007e007e7308 */ /* 0x000e300000000800 */
[----:B------:R-:W0:Y:S08]  /*14100*/  MUFU.EX2 R132, R132 ;  /* 0x0000008400847308 */ /* 0x000e300000000800 */
[----:B------:R-:W-:Y:S08]  /*14110*/  MUFU.EX2 R19, R128 ;  /* 0x0000008000137308 */ /* 0x000ff00000000800 */
[----:B------:R1:W-:Y:S08]  /*14120*/  MUFU.EX2 R129, R88 ;  /* 0x0000005800817308 */ /* 0x0003f00000000800 */
[----:B------:R-:W0:Y:S01]  /*14130*/  MUFU.EX2 R127, R127 ;  /* 0x0000007f007f7308 */ /* 0x000e220000000800 */
[----:B-1----:R-:W-:-:S07]  /*14140*/  FADD.FTZ R88, R135, R21 ;  /* 0x0000001587587221 */ /* 0x002fce0000010000 */
[----:B------:R-:W-:Y:S08]  /*14150*/  MUFU.EX2 R128, R89 ;  /* 0x0000005900807308 */ /* 0x000ff00000000800 */
[----:B------:R-:W1:Y:S08]  /*14160*/  MUFU.EX2 R133, R133 ;  /* 0x0000008500857308 */ /* 0x000e700000000800 */
[----:B------:R3:W1:Y:S02]  /*14170*/  MUFU.EX2 R89, R114 ;  /* 0x0000007200597308 */ /* 0x0006640000000800 */
[C---:B---3--:R-:W-:Y:S01]  /*14180*/  FADD.FTZ R114, R136.reuse, R76 ;  /* 0x0000004c88727221 */ /* 0x048fe20000010000 */
[----:B------:R-:W-:Y:S01]  /*14190*/  F2FP.BF16.F32.PACK_AB R76, R136, R77 ;  /* 0x0000004d884c723e */ /* 0x000fe200000010ff */
[----:B------:R-:W-:-:S04]  /*141a0*/  FADD.FTZ R77, R122, R88 ;  /* 0x000000587a4d7221 */ /* 0x000fc80000010000 */
[----:B------:R-:W3:Y:S01]  /*141b0*/  MUFU.EX2 R124, R124 ;  /* 0x0000007c007c7308 */ /* 0x000ee20000000800 */
[----:B------:R-:W-:Y:S01]  /*141c0*/  FADD.FTZ R88, R78, R114 ;  /* 0x000000724e587221 */ /* 0x000fe20000010000 */
[----:B----4-:R-:W-:-:S03]  /*141d0*/  FADD.FTZ R77, R123, R77 ;  /* 0x0000004d7b4d7221 */ /* 0x010fc60000010000 */
[----:B0-----:R-:W-:-:S03]  /*141e0*/  FADD.FTZ R88, R79, R88 ;  /* 0x000000584f587221 */ /* 0x001fc60000010000 */
[----:B------:R-:W0:Y:S01]  /*141f0*/  MUFU.EX2 R115, R115 ;  /* 0x0000007300737308 */ /* 0x000e220000000800 */
[----:B------:R-:W-:Y:S01]  /*14200*/  FADD.FTZ R77, R126, R77 ;  /* 0x0000004d7e4d7221 */ /* 0x000fe20000010000 */
[----:B------:R-:W-:-:S06]  /*14210*/  FADD.FTZ R88, R132, R88 ;  /* 0x0000005884587221 */ /* 0x000fcc0000010000 */
[----:B------:R-:W4:Y:S01]  /*14220*/  MUFU.EX2 R125, R125 ;  /* 0x0000007d007d7308 */ /* 0x000f220000000800 */
[----:B------:R-:W-:-:S07]  /*14230*/  FADD.FTZ R77, R127, R77 ;  /* 0x0000004d7f4d7221 */ /* 0x000fce0000010000 */
[----:B------:R-:W2:Y:S01]  /*14240*/  MUFU.EX2 R118, R118 ;  /* 0x0000007600767308 */ /* 0x000ea20000000800 */
[----:B-1----:R-:W-:Y:S01]  /*14250*/  FADD.FTZ R88, R133, R88 ;  /* 0x0000005885587221 */ /* 0x002fe20000010000 */
[----:B------:R-:W-:-:S06]  /*14260*/  FADD.FTZ R77, R89, R77 ;  /* 0x0000004d594d7221 */ /* 0x000fcc0000010000 */
[----:B------:R-:W1:Y:S01]  /*14270*/  MUFU.EX2 R119, R119 ;  /* 0x0000007700777308 */ /* 0x000e620000000800 */
[----:B---3--:R-:W-:-:S07]  /*14280*/  FADD.FTZ R88, R124, R88 ;  /* 0x000000587c587221 */ /* 0x008fce0000010000 */
[----:B------:R-:W3:Y:S01]  /*14290*/  MUFU.EX2 R121, R121 ;  /* 0x0000007900797308 */ /* 0x000ee20000000800 */
[----:B0-----:R-:W-:-:S07]  /*142a0*/  FADD.FTZ R77, R115, R77 ;  /* 0x0000004d734d7221 */ /* 0x001fce0000010000 */
[----:B------:R-:W0:Y:S01]  /*142b0*/  MUFU.EX2 R106, R106 ;  /* 0x0000006a006a7308 */ /* 0x000e220000000800 */
[----:B----4-:R-:W-:-:S07]  /*142c0*/  FADD.FTZ R88, R125, R88 ;  /* 0x000000587d587221 */ /* 0x010fce0000010000 */
[----:B------:R-:W4:Y:S01]  /*142d0*/  MUFU.EX2 R120, R120 ;  /* 0x0000007800787308 */ /* 0x000f220000000800 */
[----:B--2---:R-:W-:-:S07]  /*142e0*/  FADD.FTZ R77, R118, R77 ;  /* 0x0000004d764d7221 */ /* 0x004fce0000010000 */
[----:B------:R-:W2:Y:S08]  /*142f0*/  MUFU.EX2 R107, R107 ;  /* 0x0000006b006b7308 */ /* 0x000eb00000000800 */
[----:B------:R-:W2:Y:S08]  /*14300*/  MUFU.EX2 R117, R117 ;  /* 0x0000007500757308 */ /* 0x000eb00000000800 */
[----:B------:R-:W-:Y:S08]  /*14310*/  MUFU.EX2 R110, R110 ;  /* 0x0000006e006e7308 */ /* 0x000ff00000000800 */
[----:B------:R-:W2:Y:S08]  /*14320*/  MUFU.EX2 R116, R116 ;  /* 0x0000007400747308 */ /* 0x000eb00000000800 */
[----:B------:R1:W-:Y:S01]  /*14330*/  MUFU.EX2 R21, R90 ;  /* 0x0000005a00157308 */ /* 0x0003e20000000800 */
[----:B------:R-:W-:-:S07]  /*14340*/  F2FP.BF16.F32.PACK_AB R74, R75, R74 ;  /* 0x0000004a4b4a723e */ /* 0x000fce00000010ff */
[----:B------:R-:W-:Y:S01]  /*14350*/  MUFU.EX2 R111, R111 ;  /* 0x0000006f006f7308 */ /* 0x000fe20000000800 */
[----:B-1----:R-:W-:Y:S01]  /*14360*/  FADD.FTZ R90, R19, R88 ;  /* 0x00000058135a7221 */ /* 0x002fe20000010000 */
[----:B------:R-:W-:-:S03]  /*14370*/  FADD.FTZ R88, R119, R77 ;  /* 0x0000004d77587221 */ /* 0x000fc60000010000 */
[----:B---3--:R-:W-:-:S03]  /*14380*/  FADD.FTZ R90, R121, R90 ;  /* 0x0000005a795a7221 */ /* 0x008fc60000010000 */
[----:B------:R-:W1:Y:S01]  /*14390*/  MUFU.EX2 R113, R113 ;  /* 0x0000007100717308 */ /* 0x000e620000000800 */
[----:B0-----:R-:W-:Y:S01]  /*143a0*/  FADD.FTZ R88, R106, R88 ;  /* 0x000000586a587221 */ /* 0x001fe20000010000 */
[----:B------:R-:W-:Y:S01]  /*143b0*/  F2FP.BF16.F32.PACK_AB R73, R131, R130 ;  /* 0x000000828349723e */ /* 0x000fe200000010ff */
[----:B----4-:R-:W-:Y:S01]  /*143c0*/  FADD.FTZ R90, R120, R90 ;  /* 0x0000005a785a7221 */ /* 0x010fe20000010000 */
[----:B------:R-:W-:-:S04]  /*143d0*/  F2FP.BF16.F32.PACK_AB R75, R135, R134 ;  /* 0x00000086874b723e */ /* 0x000fc800000010ff */
[----:B------:R-:W0:Y:S01]  /*143e0*/  MUFU.EX2 R98, R98 ;  /* 0x0000006200627308 */ /* 0x000e220000000800 */
[----:B--2---:R-:W-:Y:S01]  /*143f0*/  FADD.FTZ R88, R107, R88 ;  /* 0x000000586b587221 */ /* 0x004fe20000010000 */
[----:B------:R-:W-:-:S06]  /*14400*/  FADD.FTZ R90, R117, R90 ;  /* 0x0000005a755a7221 */ /* 0x000fcc0000010000 */
[----:B------:R-:W2:Y:S01]  /*14410*/  MUFU.EX2 R112, R112 ;  /* 0x0000007000707308 */ /* 0x000ea20000000800 */
[----:B------:R3:W-:Y:S07]  /*14420*/  STSM.16.M88.4 [R23+0x25b00], R72 ;  /* 0x025b004817007844 */ /* 0x0007ee0000000200 */
[----:B------:R-:W4:Y:S01]  /*14430*/  MUFU.EX2 R99, R99 ;  /* 0x0000006300637308 */ /* 0x000f220000000800 */
[----:B------:R-:W-:-:S07]  /*14440*/  FADD.FTZ R90, R116, R90 ;  /* 0x0000005a745a7221 */ /* 0x000fce0000010000 */
[----:B------:R-:W4:Y:S01]  /*14450*/  MUFU.EX2 R109, R109 ;  /* 0x0000006d006d7308 */ /* 0x000f220000000800 */
[----:B---3--:R-:W-:Y:S01]  /*14460*/  FADD.FTZ R72, R110, R88 ;  /* 0x000000586e487221 */ /* 0x008fe20000010000 */
[----:B-1----:R-:W-:-:S03]  /*14470*/  FADD.FTZ R73, R113, R90 ;  /* 0x0000005a71497221 */ /* 0x002fc60000010000 */
[----:B------:R-:W-:-:S03]  /*14480*/  FADD.FTZ R72, R111, R72 ;  /* 0x000000486f487221 */ /* 0x000fc60000010000 */
[----:B------:R-:W1:Y:S01]  /*14490*/  MUFU.EX2 R108, R108 ;  /* 0x0000006c006c7308 */ /* 0x000e620000000800 */
[----:B0-----:R-:W-:Y:S01]  /*144a0*/  FADD.FTZ R72, R98, R72 ;  /* 0x0000004862487221 */ /* 0x001fe20000010000 */
[----:B--2---:R-:W-:-:S06]  /*144b0*/  FADD.FTZ R73, R112, R73 ;  /* 0x0000004970497221 */ /* 0x004fcc0000010000 */
[----:B------:R-:W0:Y:S01]  /*144c0*/  MUFU.EX2 R105, R105 ;  /* 0x0000006900697308 */ /* 0x000e220000000800 */
[----:B----4-:R-:W-:Y:S01]  /*144d0*/  FADD.FTZ R74, R99, R72 ;  /* 0x00000048634a7221 */ /* 0x010fe20000010000 */
[----:B------:R-:W-:Y:S01]  /*144e0*/  F2FP.BF16.F32.PACK_AB R72, R121, R19 ;  /* 0x000000137948723e */ /* 0x000fe200000010ff */
[----:B------:R-:W-:-:S05]  /*144f0*/  FADD.FTZ R19, R109, R73 ;  /* 0x000000496d137221 */ /* 0x000fca0000010000 */
[----:B------:R-:W-:Y:S08]  /*14500*/  MUFU.EX2 R104, R104 ;  /* 0x0000006800687308 */ /* 0x000ff00000000800 */
[----:B------:R-:W2:Y:S01]  /*14510*/  MUFU.EX2 R102, R102 ;  /* 0x0000006600667308 */ /* 0x000ea20000000800 */
[----:B-1----:R-:W-:Y:S01]  /*14520*/  FADD.FTZ R19, R108, R19 ;  /* 0x000000136c137221 */ /* 0x002fe20000010000 */
[----:B------:R-:W-:-:S06]  /*14530*/  F2FP.BF16.F32.PACK_AB R78, R79, R78 ;  /* 0x0000004e4f4e723e */ /* 0x000fcc00000010ff */
[----:B------:R-:W1:Y:S01]  /*14540*/  MUFU.EX2 R101, R101 ;  /* 0x0000006500657308 */ /* 0x000e620000000800 */
[----:B------:R-:W-:-:S07]  /*14550*/  F2FP.BF16.F32.PACK_AB R77, R123, R122 ;  /* 0x0000007a7b4d723e */ /* 0x000fce00000010ff */
[----:B------:R-:W3:Y:S01]  /*14560*/  MUFU.EX2 R103, R103 ;  /* 0x0000006700677308 */ /* 0x000ee20000000800 */
[----:B------:R-:W-:Y:S01]  /*14570*/  F2FP.BF16.F32.PACK_AB R79, R127, R126 ;  /* 0x0000007e7f4f723e */ /* 0x000fe200000010ff */
[----:B0-----:R-:W-:-:S06]  /*14580*/  FADD.FTZ R19, R105, R19 ;  /* 0x0000001369137221 */ /* 0x001fcc0000010000 */
[----:B------:R-:W0:Y:S01]  /*14590*/  MUFU.EX2 R100, R100 ;  /* 0x0000006400647308 */ /* 0x000e220000000800 */
[----:B------:R4:W-:Y:S01]  /*145a0*/  STSM.16.M88.4 [R23+0x27300], R76 ;  /* 0x0273004c17007844 */ /* 0x0009e20000000200 */
[----:B--2---:R-:W-:-:S06]  /*145b0*/  FADD.FTZ R75, R102, R74 ;  /* 0x0000004a664b7221 */ /* 0x004fcc0000010000 */
[----:B------:R-:W2:Y:S01]  /*145c0*/  MUFU.EX2 R97, R97 ;  /* 0x0000006100617308 */ /* 0x000ea20000000800 */
[----:B------:R-:W-:-:S07]  /*145d0*/  F2FP.BF16.F32.PACK_AB R88, R133, R132 ;  /* 0x000000848558723e */ /* 0x000fce00000010ff */
[----:B------:R-:W-:Y:S01]  /*145e0*/  MUFU.EX2 R96, R96 ;  /* 0x0000006000607308 */ /* 0x000fe20000000800 */
[----:B----4-:R-:W-:Y:S01]  /*145f0*/  FADD.FTZ R78, R104, R19 ;  /* 0x00000013684e7221 */ /* 0x010fe20000010000 */
[----:B------:R-:W-:-:S06]  /*14600*/  F2FP.BF16.F32.PACK_AB R89, R115, R89 ;  /* 0x000000597359723e */ /* 0x000fcc00000010ff */
[----:B------:R4:W2:Y:S01]  /*14610*/  MUFU.EX2 R114, R91 ;  /* 0x0000005b00727308 */ /* 0x0008a20000000800 */
[----:B-1----:R-:W-:Y:S01]  /*14620*/  FADD.FTZ R77, R101, R78 ;  /* 0x0000004e654d7221 */ /* 0x002fe20000010000 */
[----:B------:R-:W-:Y:S01]  /*14630*/  F2FP.BF16.F32.PACK_AB R90, R125, R124 ;  /* 0x0000007c7d5a723e */ /* 0x000fe200000010ff */
[----:B---3--:R-:W-:Y:S01]  /*14640*/  FADD.FTZ R76, R103, R75 ;  /* 0x0000004b674c7221 */ /* 0x008fe20000010000 */
[----:B------:R-:W-:-:S04]  /*14650*/  F2FP.BF16.F32.PACK_AB R73, R107, R106 ;  /* 0x0000006a6b49723e */ /* 0x000fc800000010ff */
[----:B------:R-:W-:Y:S01]  /*14660*/  MUFU.EX2 R93, R93 ;  /* 0x0000005d005d7308 */ /* 0x000fe20000000800 */
[----:B----4-:R-:W-:Y:S02]  /*14670*/  F2FP.BF16.F32.PACK_AB R91, R119, R118 ;  /* 0x00000076775b723e */ /* 0x010fe400000010ff */
[----:B------:R-:W-:Y:S02]  /*14680*/  F2FP.BF16.F32.PACK_AB R74, R117, R120 ;  /* 0x00000078754a723e */ /* 0x000fe400000010ff */
[----:B------:R-:W-:-:S03]  /*14690*/  F2FP.BF16.F32.PACK_AB R75, R111, R110 ;  /* 0x0000006e6f4b723e */ /* 0x000fc600000010ff */
[----:B------:R-:W1:Y:S01]  /*146a0*/  MUFU.EX2 R94, R94 ;  /* 0x0000005e005e7308 */ /* 0x000e620000000800 */
[----:B0-----:R-:W-:Y:S01]  /*146b0*/  FADD.FTZ R78, R100, R77 ;  /* 0x0000004d644e7221 */ /* 0x001fe20000010000 */
[----:B------:R-:W-:Y:S06]  /*146c0*/  STSM.16.M88.4 [R23+0x28b00], R88 ;  /* 0x028b005817007844 */ /* 0x000fec0000000200 */
[----:B------:R-:W0:Y:S01]  /*146d0*/  MUFU.EX2 R95, R95 ;  /* 0x0000005f005f7308 */ /* 0x000e220000000800 */
[----:B------:R2:W-:Y:S01]  /*146e0*/  STSM.16.M88.4 [R23+0x2a300], R72 ;  /* 0x02a3004817007844 */ /* 0x0005e20000000200 */
[----:B------:R-:W-:-:S06]  /*146f0*/  FADD.FTZ R76, R21, R76 ;  /* 0x0000004c154c7221 */ /* 0x000fcc0000010000 */
[----:B------:R-:W3:Y:S08]  /*14700*/  MUFU.EX2 R92, R92 ;  /* 0x0000005c005c7308 */ /* 0x000ef00000000800 */
[----:B------:R-:W-:Y:S01]  /*14710*/  MUFU.EX2 R82, R82 ;  /* 0x0000005200527308 */ /* 0x000fe20000000800 */
[----:B--2---:R-:W-:-:S07]  /*14720*/  FADD.FTZ R73, R97, R78 ;  /* 0x0000004e61497221 */ /* 0x004fce0000010000 */
[----:B------:R-:W2:Y:S08]  /*14730*/  MUFU.EX2 R83, R83 ;  /* 0x0000005300537308 */ /* 0x000eb00000000800 */
[----:B------:R-:W-:Y:S08]  /*14740*/  MUFU.EX2 R86, R86 ;  /* 0x0000005600567308 */ /* 0x000ff00000000800 */
[----:B------:R-:W4:Y:S08]  /*14750*/  MUFU.EX2 R87, R87 ;  /* 0x0000005700577308 */ /* 0x000f300000000800 */
[----:B------:R-:W-:Y:S08]  /*14760*/  MUFU.EX2 R85, R85 ;  /* 0x0000005500557308 */ /* 0x000ff00000000800 */
[----:B------:R-:W-:Y:S08]  /*14770*/  MUFU.EX2 R17, R17 ;  /* 0x0000001100117308 */ /* 0x000ff00000000800 */
[----:B------:R-:W4:Y:S08]  /*14780*/  MUFU.EX2 R80, R80 ;  /* 0x0000005000507308 */ /* 0x000f300000000800 */
[----:B------:R-:W-:Y:S08]  /*14790*/  MUFU.EX2 R81, R81 ;  /* 0x0000005100517308 */ /* 0x000ff00000000800 */
[----:B------:R-:W4:Y:S01]  /*147a0*/  MUFU.EX2 R84, R84 ;  /* 0x0000005400547308 */ /* 0x000f220000000800 */
[----:B------:R-:W-:Y:S01]  /*147b0*/  FADD.FTZ R19, R114, R76 ;  /* 0x0000004c72137221 */ /* 0x000fe20000010000 */
[----:B------:R-:W-:Y:S01]  /*147c0*/  FADD.FTZ R74, R96, R73 ;  /* 0x00000049604a7221 */ /* 0x000fe20000010000 */
[----:B------:R-:W-:-:S02]  /*147d0*/  F2FP.BF16.F32.PACK_AB R118, R109, R112 ;  /* 0x000000706d76723e */ /* 0x000fc400000010ff */
[----:B------:R-:W-:Y:S01]  /*147e0*/  F2FP.BF16.F32.PACK_AB R109, R114, R21 ;  /* 0x00000015726d723e */ /* 0x000fe200000010ff */
[----:B-1----:R-:W-:Y:S01]  /*147f0*/  FADD.FTZ R76, R94, R19 ;  /* 0x000000135e4c7221 */ /* 0x002fe20000010000 */
[----:B------:R-:W-:Y:S01]  /*14800*/  FADD.FTZ R21, R93, R74 ;  /* 0x0000004a5d157221 */ /* 0x000fe20000010000 */
[----:B------:R-:W-:Y:S02]  /*14810*/  F2FP.BF16.F32.PACK_AB R116, R113, R116 ;  /* 0x000000747174723e */ /* 0x000fe400000010ff */
[----:B------:R-:W-:Y:S02]  /*14820*/  F2FP.BF16.F32.PACK_AB R117, R99, R98 ;  /* 0x000000626375723e */ /* 0x000fe400000010ff */
[----:B------:R-:W-:Y:S01]  /*14830*/  F2FP.BF16.F32.PACK_AB R119, R103, R102 ;  /* 0x000000666777723e */ /* 0x000fe200000010ff */
[----:B0-----:R-:W-:Y:S01]  /*14840*/  FADD.FTZ R19, R95, R76 ;  /* 0x0000004c5f137221 */ /* 0x001fe20000010000 */
[----:B------:R-:W-:Y:S01]  /*14850*/  F2FP.BF16.F32.PACK_AB R108, R105, R108 ;  /* 0x0000006c696c723e */ /* 0x000fe200000010ff */
[----:B---3--:R-:W-:Y:S01]  /*14860*/  FADD.FTZ R21, R92, R21 ;  /* 0x000000155c157221 */ /* 0x008fe20000010000 */
[----:B------:R-:W-:-:S02]  /*14870*/  F2FP.BF16.F32.PACK_AB R110, R101, R104 ;  /* 0x00000068656e723e */ /* 0x000fc400000010ff */
[----:B------:R-:W-:Y:S02]  /*14880*/  F2FP.BF16.F32.PACK_AB R111, R95, R94 ;  /* 0x0000005e5f6f723e */ /* 0x000fe400000010ff */
[----:B------:R-:W-:Y:S02]  /*14890*/  F2FP.BF16.F32.PACK_AB R100, R97, R100 ;  /* 0x000000646164723e */ /* 0x000fe400000010ff */
[----:B--2---:R-:W-:Y:S02]  /*148a0*/  F2FP.BF16.F32.PACK_AB R101, R83, R82 ;  /* 0x000000525365723e */ /* 0x004fe400000010ff */
[----:B------:R-:W-:Y:S02]  /*148b0*/  F2FP.BF16.F32.PACK_AB R102, R93, R96 ;  /* 0x000000605d66723e */ /* 0x000fe400000010ff */
[----:B----4-:R-:W-:Y:S02]  /*148c0*/  F2FP.BF16.F32.PACK_AB R103, R87, R86 ;  /* 0x000000565767723e */ /* 0x010fe400000010ff */
[----:B------:R-:W-:-:S02]  /*148d0*/  F2FP.BF16.F32.PACK_AB R92, R128, R92 ;  /* 0x0000005c805c723e */ /* 0x000fc400000010ff */
[----:B------:R-:W-:Y:S02]  /*148e0*/  F2FP.BF16.F32.PACK_AB R93, R80, R17 ;  /* 0x00000011505d723e */ /* 0x000fe400000010ff */
[----:B------:R-:W-:Y:S02]  /*148f0*/  F2FP.BF16.F32.PACK_AB R94, R85, R129 ;  /* 0x00000081555e723e */ /* 0x000fe400000010ff */
[----:B------:R-:W-:Y:S01]  /*14900*/  F2FP.BF16.F32.PACK_AB R95, R84, R81 ;  /* 0x00000051545f723e */ /* 0x000fe200000010ff */
[----:B------:R1:W-:Y:S01]  /*14910*/  STSM.16.M88.4 [R23+0x2bb00], R116 ;  /* 0x02bb007417007844 */ /* 0x0003e20000000200 */
[----:B------:R-:W-:-:S03]  /*14920*/  FADD.FTZ R72, R82, R19 ;  /* 0x0000001352487221 */ /* 0x000fc60000010000 */
[----:B------:R1:W-:Y:S04]  /*14930*/  STSM.16.M88.4 [R23+0x2d300], R108 ;  /* 0x02d3006c17007844 */ /* 0x0003e80000000200 */
[----:B------:R1:W-:Y:S04]  /*14940*/  STSM.16.M88.4 [R23+0x2eb00], R100 ;  /* 0x02eb006417007844 */ /* 0x0003e80000000200 */
[----:B------:R1:W-:Y:S01]  /*14950*/  STSM.16.M88.4 [R23+0x30300], R92 ;  /* 0x0303005c17007844 */ /* 0x0003e20000000200 */
[----:B------:R-:W-:Y:S01]  /*14960*/  FADD.FTZ R19, R83, R72 ;  /* 0x0000004853137221 */ /* 0x000fe20000010000 */
[----:B------:R-:W-:Y:S01]  /*14970*/  @!PT LDS RZ, [RZ] ;  /* 0x00000000fffff984 */ /* 0x000fe20000000800 */
[----:B------:R-:W-:Y:S01]  /*14980*/  @!PT LDS RZ, [RZ] ;  /* 0x00000000fffff984 */ /* 0x000fe20000000800 */
[----:B------:R-:W-:Y:S01]  /*14990*/  @!PT LDS RZ, [RZ] ;  /* 0x00000000fffff984 */ /* 0x000fe20000000800 */
[----:B------:R-:W-:Y:S01]  /*149a0*/  @!PT LDS RZ, [RZ] ;  /* 0x00000000fffff984 */ /* 0x000fe20000000800 */
[----:B------:R0:W-:Y:S06]  /*149b0*/  MEMBAR.ALL.CTA ;  /* 0x0000000000007992 */ /* 0x0001ec0000008000 */
[----:B0-----:R-:W0:Y:S01]  /*149c0*/  FENCE.VIEW.ASYNC.S ;  /* 0x00000000000073c6 */ /* 0x001e220000000000 */
[----:B------:R-:W-:Y:S01]  /*149d0*/  FADD.FTZ R72, R86, R19 ;  /* 0x0000001356487221 */ /* 0x000fe20000010000 */
[----:B------:R-:W-:-:S03]  /*149e0*/  ISETP.GT.AND P2, PT, R15, R137, PT ;  /* 0x000000890f00720c */ /* 0x000fc60003f44270 */
[----:B------:R-:W-:-:S04]  /*149f0*/  FADD.FTZ R72, R87, R72 ;  /* 0x0000004857487221 */ /* 0x000fc80000010000 */
[----:B------:R-:W-:Y:S01]  /*14a00*/  FADD.FTZ R19, R17, R72 ;  /* 0x0000004811137221 */ /* 0x000fe20000010000 */
[----:B------:R-:W-:-:S03]  /*14a10*/  FADD.FTZ R74, R128, R21 ;  /* 0x00000015804a7221 */ /* 0x000fc60000010000 */
[----:B------:R-:W-:Y:S01]  /*14a20*/  FADD.FTZ R72, R80, R19 ;  /* 0x0000001350487221 */ /* 0x000fe20000010000 */
[----:B------:R-:W-:-:S03]  /*14a30*/  FADD.FTZ R74, R129, R74 ;  /* 0x0000004a814a7221 */ /* 0x000fc60000010000 */
        /* <DEDUP_REMOVED lines=27> */
[----:B------:R-:W-:-:S02]  /*14bf0*/  VIADD R15, R15, 0xffffffff ;  /* 0xffffffff0f0f7836 */ /* 0x000fc40000000000 */
[----:B------:R-:W-:Y:S02]  /*14c00*/  IMAD.MOV.U32 R19, RZ, RZ, R145 ;  /* 0x000000ffff137224 */ /* 0x000fe400078e0091 */
[----:B------:R-:W-:Y:S02]  /*14c10*/  IMAD.MOV.U32 R16, RZ, RZ, R20 ;  /* 0x000000ffff107224 */ /* 0x000fe400078e0014 */
[----:B------:R-:W-:Y:S01]  /*14c20*/  IMAD.MOV.U32 R17, RZ, RZ, R14 ;  /* 0x000000ffff117224 */ /* 0x000fe200078e000e */
[----:B0-----:R-:W-:Y:S01]  /*14c30*/  NOP ;  /* 0x0000000000007918 */ /* 0x001fe20000000000 */
[----:B-1----:R-:W-:Y:S05]  /*14c40*/  @P2 BRA `(.L_x_12352) ;  /* 0xffffffac00f42947 */ /* 0x002fea000383ffff */
.L_x_12342:
[----:B------:R-:W-:-:S13]  /*14c50*/  ISETP.GE.AND P2, PT, R15, RZ, PT ;  /* 0x000000ff0f00720c */ /* 0x000fda0003f46270 */
[----:B------:R-:W-:Y:S05]  /*14c60*/  @!P2 BRA `(.L_x_12353) ;  /* 0x000000440058a947 */ /* 0x000fea0003800000 */
[----:B-----5:R0:W5:Y:S01]  /*14c70*/  LDL.LU R18, [R1+0x4] ;  /* 0x0000040001127983 */ /* 0x0201620000300800 */
[----:B------:R-:W-:Y:S02]  /*14c80*/  IMAD.MOV.U32 R17, RZ, RZ, R20 ;  /* 0x000000ffff117224 */ /* 0x000fe400078e0014 */
[----:B------:R-:W-:Y:S02]  /*14c90*/  IMAD.MOV.U32 R16, RZ, RZ, R14 ;  /* 0x000000ffff107224 */ /* 0x000fe400078e000e */
[----:B------:R-:W-:-:S07]  /*14ca0*/  IMAD.MOV.U32 R19, RZ, RZ, R145 ;  /* 0x000000ffff137224 */ /* 0x000fce00078e0091 */
.L_x_12364:
[----:B------:R-:W2:Y:S01]  /*14cb0*/  LDL R0, [R1+0x28] ;  /* 0x0000280001007983 */ /* 0x000ea20000100800 */
[----:B------:R-:W-:Y:S01]  /*14cc0*/  VIADD R145, R19, 0x1 ;  /* 0x0000000113917836 */ /* 0x000fe20000000000 */
[----:B------:R-:W-:Y:S05]  /*14cd0*/  YIELD ;  /* 0x0000000000007946 */ /* 0x000fea0003800000 */
[----:B------:R-:W-:-:S04]  /*14ce0*/  ISETP.NE.AND P3, PT, R145, 0x2, PT ;  /* 0x000000029100780c */ /* 0x000fc80003f65270 */
[----:B------:R-:W-:Y:S02]  /*14cf0*/  SEL R21, RZ, 0x1, P3 ;  /* 0x00000001ff157807 */ /* 0x000fe40001800000 */
[----:B------:R-:W-:Y:S02]  /*14d00*/  SEL R145, R145, RZ, P3 ;  /* 0x000000ff91917207 */ /* 0x000fe40001800000 */
[----:B-----5:R-:W-:-:S05]  /*14d10*/  LOP3.LUT R14, R18, R21, RZ, 0x3c, !PT ;  /* 0x00000015120e7212 */ /* 0x020fca00078e3cff */
[----:B-1----:R1:W-:Y:S01]  /*14d20*/  STL [R1+0x4], R14 ;  /* 0x0000040e01007387 */ /* 0x0023e20000100800 */
[----:B--2---:R-:W-:-:S13]  /*14d30*/  ISETP.NE.AND P2, PT, R0, RZ, PT ;  /* 0x000000ff0000720c */ /* 0x004fda0003f45270 */
[----:B-1----:R-:W-:Y:S05]  /*14d40*/  @P2 BRA `(.L_x_12354) ;  /* 0x0000000000302947 */ /* 0x002fea0003800000 */
[----:B------:R-:W-:Y:S05]  /*14d50*/  @!P0 BRA `(.L_x_12355) ;  /* 0x0000000000048947 */ /* 0x000fea0003800000 */
[----:B------:R-:W-:Y:S01]  /*14d60*/  BPT.TRAP 0x1 ;  /* 0x000000040000795c */ /* 0x000fe20000300000 */
.L_x_12355:
[----:B------:R-:W-:Y:S01]  /*14d70*/  IMAD R0, R145, 0x8, R22 ;  /* 0x0000000891007824 */ /* 0x000fe200078e0216 */
[----:B------:R-:W-:-:S04]  /*14d80*/  SHF.L.U32 R21, R14, 0x1f, RZ ;  /* 0x0000001f0e157819 */ /* 0x000fc800000006ff */
[----:B------:R1:W2:Y:S01]  /*14d90*/  SYNCS.PHASECHK.TRANS64.TRYWAIT P3, [R0+URZ+0x31c30], R21 ;  /* 0x031c3015000075a7 */ /* 0x0002a2000806017f */
[----:B------:R-:W-:Y:S05]  /*14da0*/  @!P0 BRA `(.L_x_12356) ;  /* 0x0000000000048947 */ /* 0x000fea0003800000 */
[----:B------:R-:W-:Y:S01]  /*14db0*/  BPT.TRAP 0x1 ;  /* 0x000000040000795c */ /* 0x000fe20000300000 */
.L_x_12356:
[----:B------:R-:W-:Y:S04]  /*14dc0*/  BSSY B0, `(.L_x_12354) ;  /* 0x0000004000007945 */ /* 0x000fe80003800000 */
[----:B--2---:R-:W-:Y:S05]  /*14dd0*/  @P3 BRA `(.L_x_12357) ;  /* 0x0000000000083947 */ /* 0x004fea0003800000 */
[----:B------:R-:W2:Y:S02]  /*14de0*/  SYNCS.PHASECHK.TRANS64.TRYWAIT P3, [R0+URZ+0x31c30], R21 ;  /* 0x031c3015000075a7 */ /* 0x000ea4000806017f */
[----:B--2---:R-:W-:Y:S05]  /*14df0*/  @!P3 BRA `(.L_x_12358) ;  /* 0x000000f00060b947 */ /* 0x004fea0003800000 */
.L_x_12357:
[----:B------:R-:W-:Y:S05]  /*14e00*/  BSYNC B0 ;  /* 0x0000000000007941 */ /* 0x000fea0003800000 */
.L_x_12354:
        /* <DEDUP_REMOVED lines=549> */
.L_x_12360:
[----:B------:R-:W-:Y:S01]  /*17060*/  SHF.L.U32 R0, R18, 0x1f, RZ ;  /* 0x0000001f12007819 */ /* 0x000fe200000006ff */
[----:B------:R-:W-:-:S04]  /*17070*/  IMAD R14, R19, 0x8, R22 ;  /* 0x00000008130e7824 */ /* 0x000fc800078e0216 */
[----:B------:R1:W2:Y:S01]  /*17080*/  SYNCS.PHASECHK.TRANS64.TRYWAIT P2, [R14+URZ+0x31c50], R0 ;  /* 0x031c50000e0075a7 */ /* 0x0002a2000804017f */
[----:B------:R-:W-:Y:S05]  /*17090*/  @!P0 BRA `(.L_x_12361) ;  /* 0x0000000000048947 */ /* 0x000fea0003800000 */
[----:B------:R-:W-:Y:S01]  /*170a0*/  BPT.TRAP 0x1 ;  /* 0x000000040000795c */ /* 0x000fe20000300000 */
.L_x_12361:
[----:B------:R-:W-:Y:S04]  /*170b0*/  BSSY B0, `(.L_x_12359) ;  /* 0x0000004000007945 */ /* 0x000fe80003800000 */
[----:B--2---:R-:W-:Y:S05]  /*170c0*/  @P2 BRA `(.L_x_12362) ;  /* 0x0000000000082947 */ /* 0x004fea0003800000 */
[----:B------:R-:W2:Y:S02]  /*170d0*/  SYNCS.PHASECHK.TRANS64.TRYWAIT P2, [R14+URZ+0x31c50], R0 ;  /* 0x031c50000e0075a7 */ /* 0x000ea4000804017f */
[----:B--2---:R-:W-:Y:S05]  /*170e0*/  @!P2 BRA `(.L_x_12363) ;  /* 0x000000cc00b8a947 */ /* 0x004fea0003800000 */
.L_x_12362:
[----:B------:R-:W-:Y:S05]  /*170f0*/  BSYNC B0 ;  /* 0x0000000000007941 */ /* 0x000fea0003800000 */
.L_x_12359:
[----:B-12---:R-:W-:Y:S01]  /*17100*/  FMNMX.FTZ R0, R136, R16, !PT ;  /* 0x0000001088007209 */ /* 0x006fe20007810000 */
[----:B------:R-:W2:Y:S01]  /*17110*/  LDL R151, [R1+0x38] ;  /* 0x0000380001977983 */ /* 0x000ea20000100800 */
[----:B------:R-:W-:Y:S01]  /*17120*/  FMNMX.FTZ R20, R138, R17, !PT ;  /* 0x000000118a147209 */ /* 0x000fe20007810000 */
[----:B------:R-:W-:Y:S05]  /*17130*/  WARPSYNC.ALL ;  /* 0x0000000000007948 */ /* 0x000fea0003800000 */
[----:B------:R-:W-:Y:S01]  /*17140*/  FMNMX.FTZ R0, R137, R0, !PT ;  /* 0x0000000089007209 */ /* 0x000fe20007810000 */
[----:B------:R-:W-:Y:S01]  /*17150*/  ULDC UR4, c[0x0][0x988] ;  /* 0x0002620000047ab9 */ /* 0x000fe20000000800 */
[----:B------:R-:W-:Y:S01]  /*17160*/  FMNMX.FTZ R20, R139, R20, !PT ;  /* 0x000000148b147209 */ /* 0x000fe20007810000 */
[----:B------:R-:W-:Y:S01]  /*17170*/  WARPGROUP.ARRIVE ;  /* 0x00000000000079c5 */ /* 0x000fe20000000000 */
        /* <DEDUP_REMOVED lines=67> */
[----:B------:R-:W-:-:S03]  /*175b0*/  FMNMX.FTZ R20, R79, R20, !PT ;  /* 0x000000144f147209 */ /* 0x000fc60007810000 */
[----:B------:R-:W1:Y:S02]  /*175c0*/  SHFL.BFLY PT, R14, R0, 0x2, 0x1f ;  /* 0x0c401f00000e7f89 */ /* 0x000e6400000e0000 */
[----:B-1----:R-:W-:-:S05]  /*175d0*/  FMNMX.FTZ R14, R0, R14, !PT ;  /* 0x0000000e000e7209 */ /* 0x002fca0007810000 */
[----:B------:R-:W1:Y:S02]  /*175e0*/  SHFL.BFLY PT, R0, R14, 0x1, 0x1f ;  /* 0x0c201f000e007f89 */ /* 0x000e6400000e0000 */
[----:B-1----:R-:W-:Y:S01]  /*175f0*/  FMNMX.FTZ R14, R14, R0, !PT ;  /* 0x000000000e0e7209 */ /* 0x002fe20007810000 */
[----:B------:R-:W-:-:S04]  /*17600*/  IMAD.U32 R0, RZ, RZ, UR4 ;  /* 0x00000004ff007e24 */ /* 0x000fc8000f8e00ff */
[C---:B------:R-:W-:Y:S01]  /*17610*/  FMUL.FTZ R147, R14.reuse, R0 ;  /* 0x000000000e937220 */ /* 0x040fe20000410000 */
        /* <DEDUP_REMOVED lines=10> */
[----:B------:R-:W1:Y:S01]  /*176c0*/  SHFL.BFLY PT, R72, R20, 0x2, 0x1f ;  /* 0x0c401f0014487f89 */ /* 0x000e6200000e0000 */
        /* <DEDUP_REMOVED lines=22> */
[----:B------:R-:W-:Y:S01]  /*17830*/  FMUL.FTZ R16, R16, R0 ;  /* 0x0000000010107220 */ /* 0x000fe20000410000 */
[----:B-1----:R-:W-:Y:S01]  /*17840*/  FMNMX.FTZ R20, R20, R72, !PT ;  /* 0x0000004814147209 */ /* 0x002fe20007810000 */
[-CC-:B------:R-:W-:Y:S01]  /*17850*/  FFMA.FTZ R136, R136, R0.reuse, -R147.reuse ;  /* 0x0000000088887223 */ /* 0x180fe20000010893 */
[-CC-:B------:R-:W-:Y:S01]  /*17860*/  FFMA.FTZ R137, R137, R0.reuse, -R147.reuse ;  /* 0x0000000089897223 */ /* 0x180fe20000010893 */
[----:B------:R-:W-:Y:S01]  /*17870*/  MUFU.EX2 R21, R16 ;  /* 0x0000001000157308 */ /* 0x000fe20000000800 */
[-CC-:B------:R-:W-:Y:S01]  /*17880*/  FFMA.FTZ R140, R140, R0.reuse, -R147.reuse ;  /* 0x000000008c8c7223 */ /* 0x180fe20000010893 */
[----:B------:R-:W1:Y:S01]  /*17890*/  SHFL.BFLY PT, R72, R20, 0x1, 0x1f ;  /* 0x0c201f0014487f89 */ /* 0x000e6200000e0000 */
[-CC-:B------:R-:W-:Y:S01]  /*178a0*/  FFMA.FTZ R141, R141, R0.reuse, -R147.reuse ;  /* 0x000000008d8d7223 */ /* 0x180fe20000010893 */
[----:B------:R-:W-:-:S04]  /*178b0*/  FFMA.FTZ R77, R77, R0, -R147 ;  /* 0x000000004d4d7223 */ /* 0x000fc80000010893 */
[----:B------:R-:W3:Y:S08]  /*178c0*/  MUFU.EX2 R16, R136 ;  /* 0x0000008800107308 */ /* 0x000ef00000000800 */
[----:B------:R-:W4:Y:S08]  /*178d0*/  MUFU.EX2 R137, R137 ;  /* 0x0000008900897308 */ /* 0x000f300000000800 */
[----:B------:R-:W0:Y:S01]  /*178e0*/  MUFU.EX2 R140, R140 ;  /* 0x0000008c008c7308 */ /* 0x000e220000000800 */
[----:B---3--:R-:W-:Y:S01]  /*178f0*/  FFMA.FTZ R18, R21, R155, R16 ;  /* 0x0000009b15127223 */ /* 0x008fe20000010010 */
[----:B-1----:R-:W-:Y:S01]  /*17900*/  FMNMX.FTZ R20, R20, R72, !PT ;  /* 0x0000004814147209 */ /* 0x002fe20007810000 */
[----:B------:R-:W-:-:S04]  /*17910*/  VIADD R72, R22, 0x200 ;  /* 0x0000020016487836 */ /* 0x000fc80000000000 */
[CC--:B------:R-:W-:Y:S01]  /*17920*/  FMUL.FTZ R73, R20.reuse, R0.reuse ;  /* 0x0000000014497220 */ /* 0x0c0fe20000410000 */
[----:B------:R-:W-:Y:S01]  /*17930*/  SHF.R.U32.HI R72, RZ, 0x4, R72 ;  /* 0x00000004ff487819 */ /* 0x000fe20000011648 */
[----:B------:R-:W1:Y:S01]  /*17940*/  MUFU.EX2 R141, R141 ;  /* 0x0000008d008d7308 */ /* 0x000e620000000800 */
[----:B------:R-:W-:Y:S01]  /*17950*/  FADD.FTZ R17, -R20, R17 ;  /* 0x0000001114117221 */ /* 0x000fe20000010100 */
[-CC-:B------:R-:W-:Y:S01]  /*17960*/  FFMA.FTZ R76, R74, R0.reuse, -R73.reuse ;  /* 0x000000004a4c7223 */ /* 0x180fe20000010849 */
[----:B------:R-:W-:Y:S01]  /*17970*/  LOP3.LUT R72, R72, 0x3fff, RZ, 0xc0, !PT ;  /* 0x00003fff48487812 */ /* 0x000fe200078ec0ff */
[-CC-:B------:R-:W-:Y:S01]  /*17980*/  FFMA.FTZ R138, R138, R0.reuse, -R73.reuse ;  /* 0x000000008a8a7223 */ /* 0x180fe20000010849 */
[-CC-:B------:R-:W-:Y:S01]  /*17990*/  FFMA.FTZ R139, R139, R0.reuse, -R73.reuse ;  /* 0x000000008b8b7223 */ /* 0x180fe20000010849 */
[-CC-:B------:R-:W-:Y:S01]  /*179a0*/  FFMA.FTZ R142, R142, R0.reuse, -R73.reuse ;  /* 0x000000008e8e7223 */ /* 0x180fe20000010849 */
[----:B------:R-:W-:Y:S01]  /*179b0*/  LOP3.LUT R72, R72, 0x2400000, RZ, 0xfc, !PT ;  /* 0x0240000048487812 */ /* 0x000fe200078efcff */
[-CC-:B------:R-:W-:Y:S01]  /*179c0*/  FFMA.FTZ R143, R143, R0.reuse, -R73.reuse ;  /* 0x000000008f8f7223 */ /* 0x180fe20000010849 */
[-CC-:B------:R-:W-:Y:S01]  /*179d0*/  FFMA.FTZ R130, R130, R0.reuse, -R73.reuse ;  /* 0x0000000082827223 */ /* 0x180fe20000010849 */
[-CC-:B------:R-:W-:Y:S01]  /*179e0*/  FFMA.FTZ R131, R131, R0.reuse, -R73.reuse ;  /* 0x0000000083837223 */ /* 0x180fe20000010849 */
[----:B------:R-:W-:Y:S01]  /*179f0*/  FFMA.FTZ R134, R134, R0, -R73 ;  /* 0x0000000086867223 */ /* 0x000fe20000010849 */
[----:B------:R-:W-:-:S02]  /*17a00*/  IMAD R72, R19, 0x6c0, R72 ;  /* 0x000006c013487824 */ /* 0x000fc400078e0248 */
[-CC-:B------:R-:W-:Y:S01]  /*17a10*/  FFMA.FTZ R135, R135, R0.reuse, -R73.reuse ;  /* 0x0000000087877223 */ /* 0x180fe20000010849 */
[-CC-:B------:R-:W-:Y:S01]  /*17a20*/  FFMA.FTZ R122, R122, R0.reuse, -R73.reuse ;  /* 0x000000007a7a7223 */ /* 0x180fe20000010849 */
[-CC-:B------:R-:W-:Y:S01]  /*17a30*/  FFMA.FTZ R123, R123, R0.reuse, -R73.reuse ;  /* 0x000000007b7b7223 */ /* 0x180fe20000010849 */
[----:B------:R-:W-:Y:S02]  /*17a40*/  VIADD R74, R72, 0x40 ;  /* 0x00000040484a7836 */ /* 0x000fe40000000000 */
        /* <DEDUP_REMOVED lines=10> */
[----:B------:R-:W-:Y:S01]  /*17af0*/  R2UR UR14, R74 ;  /* 0x000000004a0e72ca */ /* 0x000fe200000e0000 */
        /* <DEDUP_REMOVED lines=23> */
[-C--:B------:R-:W-:Y:S01]  /*17c70*/  FFMA.FTZ R79, R79, R0.reuse, -R73 ;  /* 0x000000004f4f7223 */ /* 0x080fe20000010849 */
[----:B------:R-:W-:Y:S01]  /*17c80*/  R2UR UR30, R74 ;  /* 0x000000004a1e72ca */ /* 0x000fe200000e0000 */
[----:B------:R-:W-:Y:S01]  /*17c90*/  IMAD.MOV.U32 R73, RZ, RZ, -0x7fffffe0 ;  /* 0x80000020ff497424 */ /* 0x000fe200078e00ff */
[C---:B------:R-:W-:Y:S01]  /*17ca0*/  R2UR UR6, R72.reuse ;  /* 0x00000000480672ca */ /* 0x040fe200000e0000 */
[C---:B------:R-:W-:Y:S02]  /*17cb0*/  VIADD R74, R72.reuse, 0x1c0 ;  /* 0x000001c0484a7836 */ /* 0x040fe40000000000 */
[----:B------:R-:W-:Y:S01]  /*17cc0*/  FMUL.FTZ R17, R17, R0 ;  /* 0x0000000011117220 */ /* 0x000fe20000410000 */
[----:B------:R-:W-:Y:S01]  /*17cd0*/  VIADD R72, R72, 0x200 ;  /* 0x0000020048487836 */ /* 0x000fe20000000000 */
[C---:B------:R-:W-:Y:S01]  /*17ce0*/  R2UR UR7, R73.reuse ;  /* 0x00000000490772ca */ /* 0x040fe200000e0000 */
[----:B------:R-:W-:Y:S01]  /*17cf0*/  IMAD.MOV.U32 R75, RZ, RZ, -0x7fffffe0 ;  /* 0x80000020ff4b7424 */ /* 0x000fe200078e00ff */
[----:B------:R-:W-:Y:S01]  /*17d00*/  R2UR UR39, R73 ;  /* 0x00000000492772ca */ /* 0x000fe200000e0000 */
[----:B------:R-:W-:Y:S01]  /*17d10*/  IMAD.MOV.U32 R73, RZ, RZ, -0x3ffffff0 ;  /* 0xc0000010ff497424 */ /* 0x000fe200078e00ff */
[----:B------:R-:W-:Y:S01]  /*17d20*/  R2UR UR38, R72 ;  /* 0x00000000482672ca */ /* 0x000fe200000e0000 */
[----:B----4-:R-:W-:Y:S01]  /*17d30*/  FADD.FTZ R18, R137, R18 ;  /* 0x0000001289127221 */ /* 0x010fe20000010000 */
[----:B--2---:R-:W-:Y:S01]  /*17d40*/  LOP3.LUT R72, R151, 0x10000, RZ, 0xfc, !PT ;  /* 0x0001000097487812 */ /* 0x004fe200078efcff */
[----:B------:R-:W-:Y:S01]  /*17d50*/  MUFU.EX2 R136, R17 ;  /* 0x0000001100887308 */ /* 0x000fe20000000800 */
[----:B------:R-:W-:Y:S01]  /*17d60*/  R2UR UR5, R73 ;  /* 0x00000000490572ca */ /* 0x000fe200000e0000 */
[----:B------:R-:W-:Y:S01]  /*17d70*/  IMAD.MOV.U32 R73, RZ, RZ, -0x3ffffff0 ;  /* 0xc0000010ff497424 */ /* 0x000fe200078e00ff */
[----:B------:R-:W-:Y:S01]  /*17d80*/  R2UR UR4, R72 ;  /* 0x00000000480472ca */ /* 0x000fe200000e0000 */
[----:B------:R-:W2:Y:S01]  /*17d90*/  S2R R151, SR_TID.X ;  /* 0x0000000000977919 */ /* 0x000ea20000002100 */
[C---:B------:R-:W-:Y:S01]  /*17da0*/  R2UR UR11, R75.reuse ;  /* 0x000000004b0b72ca */ /* 0x040fe200000e0000 */
[----:B0-----:R-:W-:Y:S01]  /*17db0*/  FADD.FTZ R18, R140, R18 ;  /* 0x000000128c127221 */ /* 0x001fe20000010000 */
[C---:B------:R-:W-:Y:S01]  /*17dc0*/  R2UR UR15, R75.reuse ;  /* 0x000000004b0f72ca */ /* 0x040fe200000e0000 */
[----:B------:R-:W0:Y:S01]  /*17dd0*/  MUFU.EX2 R17, R138 ;  /* 0x0000008a00117308 */ /* 0x000e220000000800 */
[----:B------:R-:W-:-:S02]  /*17de0*/  R2UR UR19, R75 ;  /* 0x000000004b1372ca */ /* 0x000fc400000e0000 */
[C---:B------:R-:W-:Y:S02]  /*17df0*/  R2UR UR23, R75.reuse ;  /* 0x000000004b1772ca */ /* 0x040fe400000e0000 */
[C---:B------:R-:W-:Y:S02]  /*17e00*/  R2UR UR27, R75.reuse ;  /* 0x000000004b1b72ca */ /* 0x040fe400000e0000 */
[C---:B------:R-:W-:Y:S01]  /*17e10*/  R2UR UR31, R75.reuse ;  /* 0x000000004b1f72ca */ /* 0x040fe200000e0000 */
[----:B------:R-:W-:Y:S01]  /*17e20*/  HGMMA.64x96x16.F32.BF16 R24, gdesc[UR4].tnspB, R24, gsb0 ;  /* 0x41600000041879f0 */ /* 0x000fe20008001818 */
[----:B------:R-:W-:Y:S01]  /*17e30*/  R2UR UR34, R74 ;  /* 0x000000004a2272ca */ /* 0x000fe200000e0000 */
[----:B------:R-:W-:Y:S01]  /*17e40*/  VIADD R74, R72, 0x180 ;  /* 0x00000180484a7836 */ /* 0x000fe20000000000 */
[----:B------:R-:W-:Y:S01]  /*17e50*/  R2UR UR35, R75 ;  /* 0x000000004b2372ca */ /* 0x000fe200000e0000 */
[----:B------:R-:W-:Y:S01]  /*17e60*/  IMAD.MOV.U32 R75, RZ, RZ, -0x3ffffff0 ;  /* 0xc0000010ff4b7424 */ /* 0x000fe200078e00ff */
[----:B------:R-:W-:Y:S01]  /*17e70*/  R2UR UR37, R73 ;  /* 0x00000000492572ca */ /* 0x000fe200000e0000 */
[----:B------:R-:W3:Y:S01]  /*17e80*/  MUFU.EX2 R139, R139 ;  /* 0x0000008b008b7308 */ /* 0x000ee20000000800 */
[----:B------:R-:W-:Y:S01]  /*17e90*/  R2UR UR8, R74 ;  /* 0x000000004a0872ca */ /* 0x000fe200000e0000 */
[----:B------:R-:W-:Y:S01]  /*17ea0*/  VIADD R74, R72, 0x300 ;  /* 0x00000300484a7836 */ /* 0x000fe20000000000 */
[----:B------:R-:W-:Y:S01]  /*17eb0*/  R2UR UR9, R75 ;  /* 0x000000004b0972ca */ /* 0x000fe200000e0000 */
[----:B------:R-:W-:Y:S01]  /*17ec0*/  IMAD.MOV.U32 R75, RZ, RZ, -0x3ffffff0 ;  /* 0xc0000010ff4b7424 */ /* 0x000fe200078e00ff */
[----:B------:R-:W-:Y:S01]  /*17ed0*/  F2FP.BF16.F32.PACK_AB R16, R137, R16 ;  /* 0x000000108910723e */ /* 0x000fe200000010ff */
[----:B-1----:R-:W-:Y:S01]  /*17ee0*/  FADD.FTZ R137, R141, R18 ;  /* 0x000000128d897221 */ /* 0x002fe20000010000 */
[----:B------:R-:W-:Y:S01]  /*17ef0*/  R2UR UR12, R74 ;  /* 0x000000004a0c72ca */ /* 0x000fe200000e0000 */
[----:B------:R-:W-:Y:S01]  /*17f00*/  VIADD R74, R72, 0x480 ;  /* 0x00000480484a7836 */ /* 0x000fe20000000000 */
[----:B------:R-:W-:Y:S01]  /*17f10*/  R2UR UR13, R75 ;  /* 0x000000004b0d72ca */ /* 0x000fe200000e0000 */
[----:B------:R-:W-:Y:S01]  /*17f20*/  IMAD.MOV.U32 R75, RZ, RZ, -0x3ffffff0 ;  /* 0xc0000010ff4b7424 */ /* 0x000fe200078e00ff */
[----:B------:R-:W-:Y:S01]  /*17f30*/  MUFU.EX2 R142, R142 ;  /* 0x0000008e008e7308 */ /* 0x000fe20000000800 */
[----:B------:R-:W-:Y:S01]  /*17f40*/  F2FP.BF16.F32.PACK_AB R18, R141, R140 ;  /* 0x0000008c8d12723e */ /* 0x000fe200000010ff */
[----:B------:R-:W-:Y:S01]  /*17f50*/  @!P1 IMAD R73, R19, 0x8, R22 ;  /* 0x0000000813499824 */ /* 0x000fe200078e0216 */
[----:B------:R-:W-:Y:S01]  /*17f60*/  R2UR UR16, R74 ;  /* 0x000000004a1072ca */ /* 0x000fe200000e0000 */
[----:B------:R-:W-:Y:S01]  /*17f70*/  VIADD R74, R72, 0x600 ;  /* 0x00000600484a7836 */ /* 0x000fe20000000000 */
[----:B------:R-:W-:Y:S01]  /*17f80*/  R2UR UR17, R75 ;  /* 0x000000004b1172ca */ /* 0x000fe200000e0000 */
[----:B------:R-:W-:Y:S01]  /*17f90*/  IMAD.MOV.U32 R75, RZ, RZ, -0x3ffffff0 ;  /* 0xc0000010ff4b7424 */ /* 0x000fe200078e00ff */
[----:B--2---:R-:W-:Y:S01]  /*17fa0*/  SHF.R.U32.HI R140, RZ, 0x7, R151 ;  /* 0x00000007ff8c7819 */ /* 0x004fe20000011697 */
[----:B------:R-:W1:Y:S01]  /*17fb0*/  MUFU.EX2 R143, R143 ;  /* 0x0000008f008f7308 */ /* 0x000e620000000800 */
[----:B------:R-:W-:Y:S01]  /*17fc0*/  R2UR UR20, R74 ;  /* 0x000000004a1472ca */ /* 0x000fe200000e0000 */
[----:B------:R-:W-:Y:S01]  /*17fd0*/  VIADD R74, R72, 0x780 ;  /* 0x00000780484a7836 */ /* 0x000fe20000000000 */
[----:B------:R-:W-:Y:S01]  /*17fe0*/  R2UR UR21, R75 ;  /* 0x000000004b1572ca */ /* 0x000fe200000e0000 */
[----:B------:R-:W-:Y:S01]  /*17ff0*/  IMAD.MOV.U32 R75, RZ, RZ, -0x3ffffff0 ;  /* 0xc0000010ff4b7424 */ /* 0x000fe200078e00ff */
[----:B------:R-:W-:Y:S01]  /*18000*/  ISETP.GE.U32.AND P2, PT, R151, 0x180, PT ;  /* 0x000001809700780c */ /* 0x000fe20003f46070 */
[----:B------:R-:W-:Y:S01]  /*18010*/  @!P1 VIADD R73, R73, 0x31c60 ;  /* 0x00031c6049499836 */ /* 0x000fe20000000000 */
[----:B------:R-:W-:Y:S01]  /*18020*/  R2UR UR24, R74 ;  /* 0x000000004a1872ca */ /* 0x000fe200000e0000 */
[----:B------:R-:W-:Y:S01]  /*18030*/  VIADD R74, R72, 0x900 ;  /* 0x00000900484a7836 */ /* 0x000fe20000000000 */
[----:B------:R-:W-:Y:S01]  /*18040*/  R2UR UR25, R75 ;  /* 0x000000004b1972ca */ /* 0x000fe200000e0000 */
[----:B------:R-:W-:-:S02]  /*18050*/  IMAD.MOV.U32 R75, RZ, RZ, -0x3ffffff0 ;  /* 0xc0000010ff4b7424 */ /* 0x000fc400078e00ff */
[----:B0-----:R-:W-:Y:S01]  /*18060*/  FFMA.FTZ R157, R136, R157, R17 ;  /* 0x0000009d889d7223 */ /* 0x001fe20000010011 */
[----:B---3--:R-:W-:Y:S01]  /*18070*/  F2FP.BF16.F32.PACK_AB R17, R139, R17 ;  /* 0x000000118b11723e */ /* 0x008fe200000010ff */
[----:B------:R-:W0:Y:S01]  /*18080*/  MUFU.EX2 R150, R150 ;  /* 0x0000009600967308 */ /* 0x000e220000000800 */
[----:B------:R-:W-:Y:S01]  /*18090*/  R2UR UR28, R74 ;  /* 0x000000004a1c72ca */ /* 0x000fe200000e0000 */
[C---:B------:R-:W-:Y:S01]  /*180a0*/  VIADD R74, R72.reuse, 0xa80 ;  /* 0x00000a80484a7836 */ /* 0x040fe20000000000 */
[----:B------:R-:W-:Y:S01]  /*180b0*/  R2UR UR29, R75 ;  /* 0x000000004b1d72ca */ /* 0x000fe200000e0000 */
[----:B------:R-:W-:Y:S01]  /*180c0*/  IMAD.MOV.U32 R75, RZ, RZ, -0x3ffffff0 ;  /* 0xc0000010ff4b7424 */ /* 0x000fe200078e00ff */
[----:B------:R-:W-:Y:S01]  /*180d0*/  @!P1 PRMT R73, RZ, 0x654, R73 ;  /* 0x00000654ff499816 */ /* 0x000fe20000000049 */
[----:B------:R-:W-:Y:S01]  /*180e0*/  VIADD R72, R72, 0xc00 ;  /* 0x00000c0048487836 */ /* 0x000fe20000000000 */
[----:B------:R-:W-:Y:S01]  /*180f0*/  R2UR UR32, R74 ;  /* 0x000000004a2072ca */ /* 0x000fe200000e0000 */
[----:B------:R-:W-:Y:S01]  /*18100*/  @!P1 IMAD R74, R145, 0x8, R22 ;  /* 0x00000008914a9824 */ /* 0x000fe200078e0216 */
[----:B------:R-:W-:Y:S01]  /*18110*/  R2UR UR33, R75 ;  /* 0x000000004b2172ca */ /* 0x000fe200000e0000 */
[----:B------:R-:W-:Y:S01]  /*18120*/  MUFU.EX2 R148, R148 ;  /* 0x0000009400947308 */ /* 0x000fe20000000800 */
[----:B------:R-:W-:Y:S01]  /*18130*/  R2UR UR36, R72 ;  /* 0x00000000482472ca */ /* 0x000fe200000e0000 */
[----:B------:R-:W-:Y:S01]  /*18140*/  VIADD R72, R140, 0x9 ;  /* 0x000000098c487836 */ /* 0x000fe20000000000 */
[----:B-1----:R-:W-:Y:S01]  /*18150*/  F2FP.BF16.F32.PACK_AB R19, R143, R142 ;  /* 0x0000008e8f13723e */ /* 0x002fe200000010ff */
[----:B------:R-:W-:-:S03]  /*18160*/  @!P1 VIADD R74, R74, 0x31c40 ;  /* 0x00031c404a4a9836 */ /* 0x000fc60000000000 */
[----:B------:R-:W-:Y:S01]  /*18170*/  SEL R72, R72, 0x9, !P2 ;  /* 0x0000000948487807 */ /* 0x000fe20005000000 */
[----:B------:R-:W-:Y:S01]  /*18180*/  MUFU.EX2 R133, R133 ;  /* 0x0000008500857308 */ /* 0x000fe20000000800 */
[----:B------:R-:W-:Y:S01]  /*18190*/  @!P1 PRMT R74, RZ, 0x654, R74 ;  /* 0x00000654ff4a9816 */ /* 0x000fe2000000004a */
[----:B0-----:R-:W-:Y:S01]  /*181a0*/  FADD.FTZ R137, R150, R137 ;  /* 0x0000008996897221 */ /* 0x001fe20000010000 */
[C---:B------:R-:W-:Y:S01]  /*181b0*/  ISETP.GT.AND P2, PT, R15.reuse, RZ, PT ;  /* 0x000000ff0f00720c */ /* 0x040fe20003f44270 */
[----:B------:R-:W-:-:S04]  /*181c0*/  VIADD R15, R15, 0xffffffff ;  /* 0xffffffff0f0f7836 */ /* 0x000fc80000000000 */
        /* <DEDUP_REMOVED lines=8> */
[----:B------:R-:W-:Y:S07]  /*18250*/  HGMMA.64x96x16.F32.BF16 R24, gdesc[UR8].tnspB, R24, gsb0 ;  /* 0x41600000081879f0 */ /* 0x000fee0008001818 */
        /* <DEDUP_REMOVED lines=69> */
[-C--:B------:R-:W-:Y:S01]  /*186b0*/  FMUL.FTZ R24, R24, R21.reuse ;  /* 0x0000001518187220 */ /* 0x080fe20000410000 */
[----:B0-----:R-:W-:Y:S01]  /*186c0*/  FADD.FTZ R72, R139, R157 ;  /* 0x0000009d8b487221 */ /* 0x001fe20000010000 */
[-C--:B------:R-:W-:Y:S01]  /*186d0*/  FMUL.FTZ R25, R25, R21.reuse ;  /* 0x0000001519197220 */ /* 0x080fe20000410000 */
[-C--:B------:R-:W-:Y:S01]  /*186e0*/  FMUL.FTZ R28, R28, R21.reuse ;  /* 0x000000151c1c7220 */ /* 0x080fe20000410000 */
[-C--:B------:R-:W-:Y:S01]  /*186f0*/  FMUL.FTZ R29, R29, R21.reuse ;  /* 0x000000151d1d7220 */ /* 0x080fe20000410000 */
[----:B------:R-:W-:Y:S01]  /*18700*/  FADD.FTZ R72, R142, R72 ;  /* 0x000000488e487221 */ /* 0x000fe20000010000 */
[-C--:B------:R-:W-:Y:S01]  /*18710*/  FMUL.FTZ R32, R32, R21.reuse ;  /* 0x0000001520207220 */ /* 0x080fe20000410000 */
[----:B------:R0:W-:Y:S01]  /*18720*/  @!P1 SYNCS.ARRIVE.TRANS64.RED.A1T0 RZ, [R73+URZ], RZ ;  /* 0x000000ff49ff99a7 */ /* 0x0001e2000810043f */
[----:B------:R2:W-:Y:S01]  /*18730*/  STSM.16.M88.4 [R23+0x24300], R16 ;  /* 0x0243001017007844 */ /* 0x0005e20000000200 */
[----:B-1----:R-:W-:Y:S01]  /*18740*/  MUFU.EX2 R74, R128 ;  /* 0x00000080004a7308 */ /* 0x002fe20000000800 */
[----:B------:R-:W-:Y:S01]  /*18750*/  FADD.FTZ R72, R143, R72 ;  /* 0x000000488f487221 */ /* 0x000fe20000010000 */
        /* <DEDUP_REMOVED lines=14> */
[----:B--2---:R-:W1:Y:S01]  /*18840*/  MUFU.EX2 R16, R149 ;  /* 0x0000009500107308 */ /* 0x004e620000000800 */
[-C--:B------:R-:W-:Y:S01]  /*18850*/  FMUL.FTZ R60, R60, R21.reuse ;  /* 0x000000153c3c7220 */ /* 0x080fe20000410000 */
[-C--:B------:R-:W-:Y:S01]  /*18860*/  FMUL.FTZ R61, R61, R21.reuse ;  /* 0x000000153d3d7220 */ /* 0x080fe20000410000 */
[-C--:B------:R-:W-:Y:S01]  /*18870*/  FMUL.FTZ R64, R64, R21.reuse ;  /* 0x0000001540407220 */ /* 0x080fe20000410000 */
[-C--:B------:R-:W-:Y:S01]  /*18880*/  FMUL.FTZ R65, R65, R21.reuse ;  /* 0x0000001541417220 */ /* 0x080fe20000410000 */
[-C--:B------:R-:W-:Y:S01]  /*18890*/  FMUL.FTZ R68, R68, R21.reuse ;  /* 0x0000001544447220 */ /* 0x080fe20000410000 */
[----:B------:R-:W-:Y:S01]  /*188a0*/  FMUL.FTZ R69, R69, R21 ;  /* 0x0000001545457220 */ /* 0x000fe20000410000 */
        /* <DEDUP_REMOVED lines=10> */
[C---:B-1----:R-:W-:Y:S01]  /*18950*/  FADD.FTZ R137, R16.reuse, R137 ;  /* 0x0000008910897221 */ /* 0x042fe20000010000 */
[----:B------:R-:W-:Y:S01]  /*18960*/  F2FP.BF16.F32.PACK_AB R16, R16, R150 ;  /* 0x000000961010723e */ /* 0x000fe200000010ff */
[-C--:B------:R-:W-:Y:S01]  /*18970*/  FMUL.FTZ R42, R42, R136.reuse ;  /* 0x000000882a2a7220 */ /* 0x080fe20000410000 */
[-C--:B------:R-:W-:Y:S01]  /*18980*/  FMUL.FTZ R43, R43, R136.reuse ;  /* 0x000000882b2b7220 */ /* 0x080fe20000410000 */
[----:B------:R-:W-:Y:S01]  /*18990*/  FADD.FTZ R137, R148, R137 ;  /* 0x0000008994897221 */ /* 0x000fe20000010000 */
[-C--:B------:R-:W-:Y:S01]  /*189a0*/  FMUL.FTZ R46, R46, R136.reuse ;  /* 0x000000882e2e7220 */ /* 0x080fe20000410000 */
[----:B------:R-:W-:Y:S01]  /*189b0*/  FMUL.FTZ R47, R47, R136 ;  /* 0x000000882f2f7220 */ /* 0x000fe20000410000 */
[----:B------:R-:W1:Y:S01]  /*189c0*/  MUFU.EX2 R19, R134 ;  /* 0x0000008600137308 */ /* 0x000e620000000800 */
[C---:B--2---:R-:W-:Y:S01]  /*189d0*/  FADD.FTZ R137, R18.reuse, R137 ;  /* 0x0000008912897221 */ /* 0x044fe20000010000 */
[----:B------:R-:W-:Y:S01]  /*189e0*/  F2FP.BF16.F32.PACK_AB R18, R18, R148 ;  /* 0x000000941212723e */ /* 0x000fe200000010ff */
[-C--:B------:R-:W-:Y:S01]  /*189f0*/  FMUL.FTZ R50, R50, R136.reuse ;  /* 0x0000008832327220 */ /* 0x080fe20000410000 */
[-C--:B------:R-:W-:Y:S01]  /*18a00*/  FMUL.FTZ R51, R51, R136.reuse ;  /* 0x0000008833337220 */ /* 0x080fe20000410000 */
[----:B------:R-:W-:Y:S01]  /*18a10*/  FADD.FTZ R137, R133, R137 ;  /* 0x0000008985897221 */ /* 0x000fe20000010000 */
[-C--:B------:R-:W-:Y:S01]  /*18a20*/  FMUL.FTZ R54, R54, R136.reuse ;  /* 0x0000008836367220 */ /* 0x080fe20000410000 */
[-C--:B------:R-:W-:Y:S01]  /*18a30*/  FMUL.FTZ R55, R55, R136.reuse ;  /* 0x0000008837377220 */ /* 0x080fe20000410000 */
[----:B0-----:R-:W0:Y:S01]  /*18a40*/  MUFU.EX2 R73, R122 ;  /* 0x0000007a00497308 */ /* 0x001e220000000800 */
[----:B------:R-:W-:Y:S01]  /*18a50*/  FADD.FTZ R137, R132, R137 ;  /* 0x0000008984897221 */ /* 0x000fe20000010000 */
[----:B---3--:R-:W-:Y:S01]  /*18a60*/  FADD.FTZ R72, R17, R72 ;  /* 0x0000004811487221 */ /* 0x008fe20000010000 */
[----:B------:R-:W-:Y:S01]  /*18a70*/  F2FP.BF16.F32.PACK_AB R17, R131, R17 ;  /* 0x000000118311723e */ /* 0x000fe200000010ff */
[-C--:B------:R-:W-:Y:S01]  /*18a80*/  FMUL.FTZ R58, R58, R136.reuse ;  /* 0x000000883a3a7220 */ /* 0x080fe20000410000 */
[----:B------:R-:W-:Y:S01]  /*18a90*/  FADD.FTZ R90, R75, R137 ;  /* 0x000000894b5a7221 */ /* 0x000fe20000010000 */
[----:B------:R-:W-:Y:S01]  /*18aa0*/  FADD.FTZ R72, R131, R72 ;  /* 0x0000004883487221 */ /* 0x000fe20000010000 */
[-C--:B------:R-:W-:Y:S01]  /*18ab0*/  FMUL.FTZ R59, R59, R136.reuse ;  /* 0x000000883b3b7220 */ /* 0x080fe20000410000 */
[----:B------:R2:W-:Y:S01]  /*18ac0*/  MUFU.EX2 R121, R88 ;  /* 0x0000005800797308 */ /* 0x0005e20000000800 */
[----:B------:R-:W-:Y:S01]  /*18ad0*/  FADD.FTZ R90, R74, R90 ;  /* 0x0000005a4a5a7221 */ /* 0x000fe20000010000 */
[----:B-1----:R-:W-:Y:S01]  /*18ae0*/  FADD.FTZ R72, R19, R72 ;  /* 0x0000004813487221 */ /* 0x002fe20000010000 */
[----:B------:R-:W-:Y:S01]  /*18af0*/  F2FP.BF16.F32.PACK_AB R19, R135, R19 ;  /* 0x000000138713723e */ /* 0x000fe200000010ff */
[-C--:B------:R-:W-:Y:S01]  /*18b00*/  FMUL.FTZ R62, R62, R136.reuse ;  /* 0x000000883e3e7220 */ /* 0x080fe20000410000 */
[----:B------:R-:W-:Y:S01]  /*18b10*/  FADD.FTZ R90, R129, R90 ;  /* 0x0000005a815a7221 */ /* 0x000fe20000010000 */
[----:B------:R-:W-:Y:S01]  /*18b20*/  F2FP.BF16.F32.PACK_AB R74, R74, R75 ;  /* 0x0000004b4a4a723e */ /* 0x000fe200000010ff */
[-C--:B------:R-:W-:Y:S01]  /*18b30*/  FMUL.FTZ R63, R63, R136.reuse ;  /* 0x000000883f3f7220 */ /* 0x080fe20000410000 */
[----:B------:R1:W-:Y:S01]  /*18b40*/  STSM.16.M88.4 [R23+0x25b00], R16 ;  /* 0x025b001017007844 */ /* 0x0003e20000000200 */
[----:B------:R-:W-:Y:S01]  /*18b50*/  FADD.FTZ R90, R124, R90 ;  /* 0x0000005a7c5a7221 */ /* 0x000fe20000010000 */
[----:B--2---:R-:W-:Y:S01]  /*18b60*/  FADD.FTZ R88, R135, R72 ;  /* 0x0000004887587221 */ /* 0x004fe20000010000 */
[----:B------:R-:W-:Y:S01]  /*18b70*/  F2FP.BF16.F32.PACK_AB R72, R132, R133 ;  /* 0x000000858448723e */ /* 0x000fe200000010ff */
[----:B------:R2:W3:Y:S01]  /*18b80*/  MUFU.EX2 R122, R91 ;  /* 0x0000005b007a7308 */ /* 0x0004e20000000800 */
[----:B------:R-:W-:Y:S01]  /*18b90*/  FADD.FTZ R90, R128, R90 ;  /* 0x0000005a805a7221 */ /* 0x000fe20000010000 */
[----:B0-----:R-:W-:Y:S01]  /*18ba0*/  FADD.FTZ R88, R73, R88 ;  /* 0x0000005849587221 */ /* 0x001fe20000010000 */
[----:B------:R-:W-:Y:S01]  /*18bb0*/  F2FP.BF16.F32.PACK_AB R73, R123, R73 ;  /* 0x000000497b49723e */ /* 0x000fe200000010ff */
[----:B------:R-:W-:Y:S01]  /*18bc0*/  FMUL.FTZ R66, R66, R136 ;  /* 0x0000008842427220 */ /* 0x000fe20000410000 */
[----:B------:R-:W-:Y:S01]  /*18bd0*/  FADD.FTZ R90, R120, R90 ;  /* 0x0000005a785a7221 */ /* 0x000fe20000010000 */
[----:B------:R-:W-:Y:S01]  /*18be0*/  F2FP.BF16.F32.PACK_AB R75, R127, R126 ;  /* 0x0000007e7f4b723e */ /* 0x000fe200000010ff */
[----:B------:R-:W-:Y:S01]  /*18bf0*/  FADD.FTZ R88, R123, R88 ;  /* 0x000000587b587221 */ /* 0x000fe20000010000 */
[----:B------:R-:W-:Y:S01]  /*18c00*/  FMUL.FTZ R67, R67, R136 ;  /* 0x0000008843437220 */ /* 0x000fe20000410000 */
[----:B------:R-:W-:Y:S01]  /*18c10*/  FADD.FTZ R90, R117, R90 ;  /* 0x0000005a755a7221 */ /* 0x000fe20000010000 */
[----:B--2---:R-:W-:Y:S01]  /*18c20*/  F2FP.BF16.F32.PACK_AB R91, R119, R118 ;  /* 0x00000076775b723e */ /* 0x004fe200000010ff */
[----:B------:R0:W-:Y:S01]  /*18c30*/  STSM.16.M88.4 [R23+0x27300], R72 ;  /* 0x0273004817007844 */ /* 0x0001e20000000200 */
[----:B------:R-:W-:Y:S01]  /*18c40*/  FADD.FTZ R88, R126, R88 ;  /* 0x000000587e587221 */ /* 0x000fe20000010000 */
[C---:B------:R-:W-:Y:S01]  /*18c50*/  FADD.FTZ R90, R116.reuse, R90 ;  /* 0x0000005a745a7221 */ /* 0x040fe20000010000 */
        /* <DEDUP_REMOVED lines=8> */
[----:B------:R-:W-:-:S02]  /*18ce0*/  F2FP.BF16.F32.PACK_AB R89, R115, R89 ;  /* 0x000000597359723e */ /* 0x000fc400000010ff */
[----:B------:R-:W-:Y:S01]  /*18cf0*/  FADD.FTZ R88, R115, R88 ;  /* 0x0000005873587221 */ /* 0x000fe20000010000 */
[----:B------:R-:W-:-:S03]  /*18d00*/  FADD.FTZ R90, R109, R90 ;  /* 0x0000005a6d5a7221 */ /* 0x000fc60000010000 */
[----:B------:R-:W-:Y:S01]  /*18d10*/  FADD.FTZ R88, R118, R88 ;  /* 0x0000005876587221 */ /* 0x000fe20000010000 */
[----:B-1----:R-:W-:Y:S01]  /*18d20*/  FADD.FTZ R17, R108, R90 ;  /* 0x0000005a6c117221 */ /* 0x002fe20000010000 */
        /* <DEDUP_REMOVED lines=15> */
[C---:B------:R-:W-:Y:S01]  /*18e20*/  F2FP.BF16.F32.PACK_AB R109, R99.reuse, R98 ;  /* 0x00000062636d723e */ /* 0x040fe200000010ff */
[----:B------:R1:W-:Y:S01]  /*18e30*/  STSM.16.M88.4 [R23+0x28b00], R88 ;  /* 0x028b005817007844 */ /* 0x0003e20000000200 */
[----:B------:R-:W-:Y:S01]  /*18e40*/  FADD.FTZ R16, R98, R16 ;  /* 0x0000001062107221 */ /* 0x000fe20000010000 */
[----:B------:R-:W-:Y:S01]  /*18e50*/  FADD.FTZ R18, R96, R73 ;  /* 0x0000004960127221 */ /* 0x000fe20000010000 */
[----:B------:R-:W-:Y:S01]  /*18e60*/  F2FP.BF16.F32.PACK_AB R110, R104, R105 ;  /* 0x00000069686e723e */ /* 0x000fe200000010ff */
[----:B------:R1:W-:Y:S01]  /*18e70*/  STSM.16.M88.4 [R23+0x2a300], R116 ;  /* 0x02a3007417007844 */ /* 0x0003e20000000200 */
[----:B------:R-:W-:Y:S01]  /*18e80*/  FADD.FTZ R16, R99, R16 ;  /* 0x0000001063107221 */ /* 0x000fe20000010000 */
[----:B------:R-:W-:Y:S01]  /*18e90*/  FADD.FTZ R73, R93, R18 ;  /* 0x000000125d497221 */ /* 0x000fe20000010000 */
[----:B------:R-:W-:-:S02]  /*18ea0*/  F2FP.BF16.F32.PACK_AB R111, R103, R102 ;  /* 0x00000066676f723e */ /* 0x000fc400000010ff */
[----:B------:R-:W-:Y:S01]  /*18eb0*/  FADD.FTZ R16, R102, R16 ;  /* 0x0000001066107221 */ /* 0x000fe20000010000 */
[----:B------:R-:W-:Y:S01]  /*18ec0*/  FADD.FTZ R18, R92, R73 ;  /* 0x000000495c127221 */ /* 0x000fe20000010000 */
[----:B------:R-:W-:Y:S01]  /*18ed0*/  F2FP.BF16.F32.PACK_AB R100, R100, R101 ;  /* 0x000000656464723e */ /* 0x000fe200000010ff */
[----:B------:R1:W-:Y:S01]  /*18ee0*/  STSM.16.M88.4 [R23+0x2bb00], R108 ;  /* 0x02bb006c17007844 */ /* 0x0003e20000000200 */
[----:B------:R-:W-:Y:S01]  /*18ef0*/  FADD.FTZ R16, R103, R16 ;  /* 0x0000001067107221 */ /* 0x000fe20000010000 */
[----:B------:R-:W-:Y:S01]  /*18f00*/  FADD.FTZ R18, R113, R18 ;  /* 0x0000001271127221 */ /* 0x000fe20000010000 */
[----:B---3--:R-:W-:Y:S02]  /*18f10*/  F2FP.BF16.F32.PACK_AB R101, R122, R114 ;  /* 0x000000727a65723e */ /* 0x008fe400000010ff */
[----:B------:R-:W-:Y:S01]  /*18f20*/  FADD.FTZ R17, R114, R16 ;  /* 0x0000001072117221 */ /* 0x000fe20000010000 */
[----:B------:R-:W-:Y:S01]  /*18f30*/  FADD.FTZ R18, R121, R18 ;  /* 0x0000001279127221 */ /* 0x000fe20000010000 */
[----:B------:R-:W-:-:S02]  /*18f40*/  F2FP.BF16.F32.PACK_AB R102, R96, R97 ;  /* 0x000000616066723e */ /* 0x000fc400000010ff */
[----:B------:R-:W-:Y:S01]  /*18f50*/  FADD.FTZ R19, R122, R17 ;  /* 0x000000117a137221 */ /* 0x000fe20000010000 */
[----:B------:R-:W-:Y:S01]  /*18f60*/  FADD.FTZ R73, R85, R18 ;  /* 0x0000001255497221 */ /* 0x000fe20000010000 */
[----:B------:R-:W0:Y:S01]  /*18f70*/  MUFU.EX2 R17, R80 ;  /* 0x0000005000117308 */ /* 0x000e220000000800 */
[C---:B------:R-:W-:Y:S01]  /*18f80*/  F2FP.BF16.F32.PACK_AB R103, R95.reuse, R94 ;  /* 0x0000005e5f67723e */ /* 0x040fe200000010ff */
        /* <DEDUP_REMOVED lines=10> */
[----:B------:R1:W5:Y:S01]  /*19030*/  LDL R18, [R1+0x4] ;  /* 0x0000040001127983 */ /* 0x0003620000100800 */
[----:B------:R-:W-:Y:S01]  /*19040*/  FADD.FTZ R19, R83, R16 ;  /* 0x0000001053137221 */ /* 0x000fe20000010000 */
[----:B------:R-:W-:-:S02]  /*19050*/  F2FP.BF16.F32.PACK_AB R95, R87, R86 ;  /* 0x00000056575f723e */ /* 0x000fc400000010ff */
[----:B------:R-:W-:Y:S01]  /*19060*/  F2FP.BF16.F32.PACK_AB R84, R84, R85 ;  /* 0x000000555454723e */ /* 0x000fe200000010ff */
[----:B------:R-:W-:Y:S01]  /*19070*/  FADD.FTZ R16, R86, R19 ;  /* 0x0000001356107221 */ /* 0x000fe20000010000 */
[----:B0-----:R-:W-:Y:S01]  /*19080*/  F2FP.BF16.F32.PACK_AB R85, R17, R76 ;  /* 0x0000004c1155723e */ /* 0x001fe200000010ff */
[----:B------:R1:W-:Y:S01]  /*19090*/  STSM.16.M88.4 [R23+0x2eb00], R92 ;  /* 0x02eb005c17007844 */ /* 0x0003e20000000200 */
[----:B------:R-:W-:Y:S01]  /*190a0*/  F2FP.BF16.F32.PACK_AB R86, R77, R81 ;  /* 0x000000514d56723e */ /* 0x000fe200000010ff */
[----:B------:R-:W-:Y:S01]  /*190b0*/  FADD.FTZ R19, R87, R16 ;  /* 0x0000001057137221 */ /* 0x000fe20000010000 */
[----:B------:R-:W-:-:S03]  /*190c0*/  F2FP.BF16.F32.PACK_AB R87, R79, R78 ;  /* 0x0000004e4f57723e */ /* 0x000fc600000010ff */
[----:B------:R-:W-:Y:S02]  /*190d0*/  FADD.FTZ R16, R76, R19 ;  /* 0x000000134c107221 */ /* 0x000fe40000010000 */
[----:B------:R1:W-:Y:S02]  /*190e0*/  STSM.16.M88.4 [R23+0x30300], R84 ;  /* 0x0303005417007844 */ /* 0x0003e40000000200 */
        /* <DEDUP_REMOVED lines=8> */
[----:B------:R-:W-:-:S02]  /*19170*/  IMAD.MOV.U32 R19, RZ, RZ, R145 ;  /* 0x000000ffff137224 */ /* 0x000fc400078e0091 */
[----:B------:R-:W-:Y:S02]  /*19180*/  IMAD.MOV.U32 R17, RZ, RZ, R20 ;  /* 0x000000ffff117224 */ /* 0x000fe400078e0014 */
[----:B------:R-:W-:Y:S01]  /*19190*/  FADD.FTZ R157, R79, R78 ;  /* 0x0000004e4f9d7221 */ /* 0x000fe20000010000 */
[----:B------:R-:W-:Y:S01]  /*191a0*/  IMAD.MOV.U32 R16, RZ, RZ, R14 ;  /* 0x000000ffff107224 */ /* 0x000fe200078e000e */
[----:B0-----:R-:W-:Y:S01]  /*191b0*/  NOP ;  /* 0x0000000000007918 */ /* 0x001fe20000000000 */
[----:B------:R-:W-:Y:S05]  /*191c0*/  @P2 BRA `(.L_x_12364) ;  /* 0xffffffb800b82947 */ /* 0x000fea000383ffff */
.L_x_12353:
[----:B------:R-:W-:Y:S05]  /*191d0*/  WARPSYNC.ALL ;  /* 0x0000000000007948 */ /* 0x000fea0003800000 */
[----:B------:R-:W-:Y:S06]  /*191e0*/  BAR.ARV 0x8, 0x200 ;  /* 0x0208000000007b1d */ /* 0x000fec0000002000 */
[----:B------:R-:W-:Y:S05]  /*191f0*/  @!P0 BRA `(.L_x_12365) ;  /* 0x0000000000048947 */ /* 0x000fea0003800000 */
[----:B------:R-:W-:Y:S01]  /*19200*/  BPT.TRAP 0x1 ;  /* 0x000000040000795c */ /* 0x000fe20000300000 */
.L_x_12365:
[----:B------:R-:W2:Y:S01]  /*19210*/  LDL R2, [R1+0x4] ;  /* 0x0000040001027983 */ /* 0x000ea20000100800 */
[----:B------:R-:W-:Y:S01]  /*19220*/  IMAD R7, R145, 0x8, R22 ;  /* 0x0000000891077824 */ /* 0x000fe200078e0216 */
[----:B--2---:R-:W-:-:S04]  /*19230*/  SHF.L.U32 R4, R2, 0x1f, RZ ;  /* 0x0000001f02047819 */ /* 0x004fc800000006ff */
[----:B------:R0:W2:Y:S01]  /*19240*/  SYNCS.PHASECHK.TRANS64.TRYWAIT P2, [R7+URZ+0x31c50], R4 ;  /* 0x031c5004070075a7 */ /* 0x0000a2000804017f */
[----:B------:R-:W-:Y:S05]  /*19250*/  @!P0 BRA `(.L_x_12366) ;  /* 0x0000000000048947 */ /* 0x000fea0003800000 */
[----:B------:R-:W-:Y:S01]  /*19260*/  BPT.TRAP 0x1 ;  /* 0x000000040000795c */ /* 0x000fe20000300000 */
.L_x_12366:
        /* <DEDUP_REMOVED lines=10> */
.L_x_12367:
[----:B0-2---:R-:W-:Y:S01]  /*19310*/  IMAD R4, R145, 0x6c0, R22 ;  /* 0x000006c091047824 */ /* 0x005fe200078e0216 */
        /* <DEDUP_REMOVED lines=10> */
[----:B------:R-:W-:-:S02]  /*193c0*/  IMAD.MOV.U32 R11, RZ, RZ, -0x3ffffff0 ;  /* 0xc0000010ff0b7424 */ /* 0x000fc400078e00ff */
[----:B------:R-:W-:Y:S02]  /*193d0*/  IMAD.MOV.U32 R9, RZ, RZ, -0x7fffffe0 ;  /* 0x80000020ff097424 */ /* 0x000fe400078e00ff */
[----:B------:R-:W-:Y:S02]  /*193e0*/  IMAD.MOV.U32 R3, RZ, RZ, -0x3ffffff0 ;  /* 0xc0000010ff037424 */ /* 0x000fe400078e00ff */
[----:B------:R-:W-:Y:S02]  /*193f0*/  IMAD.MOV.U32 R5, RZ, RZ, -0x7fffffe0 ;  /* 0x80000020ff057424 */ /* 0x000fe400078e00ff */
[----:B------:R-:W-:-:S04]  /*19400*/  VIADD R145, R145, 0x1 ;  /* 0x0000000191917836 */ /* 0x000fc80000000000 */
        /* <DEDUP_REMOVED lines=78> */
[----:B------:R-:W0:Y:S01]  /*198f0*/  SHFL.BFLY PT, R2, R155, 0x2, 0x1f ;  /* 0x0c401f009b027f89 */ /* 0x000e2200000e0000 */
[----:B------:R-:W-:Y:S02]  /*19900*/  R2UR UR6, R4 ;  /* 0x00000000040672ca */ /* 0x000fe400000e0000 */
[----:B------:R-:W-:Y:S01]  /*19910*/  R2UR UR5, R3 ;  /* 0x00000000030572ca */ /* 0x000fe200000e0000 */
[----:B------:R-:W3:Y:S01]  /*19920*/  SHFL.BFLY PT, R4, R157, 0x2, 0x1f ;  /* 0x0c401f009d047f89 */ /* 0x000ee200000e0000 */
[----:B------:R-:W-:Y:S01]  /*19930*/  R2UR UR7, R5 ;  /* 0x00000000050772ca */ /* 0x000fe200000e0000 */
[----:B0-----:R-:W-:Y:S01]  /*19940*/  FADD.FTZ R2, R2, R155 ;  /* 0x0000009b02027221 */ /* 0x001fe20000010000 */
[----:B---3--:R-:W-:-:S04]  /*19950*/  FADD.FTZ R4, R4, R157 ;  /* 0x0000009d04047221 */ /* 0x008fc80000010000 */
[----:B------:R-:W0:Y:S04]  /*19960*/  SHFL.BFLY PT, R3, R2, 0x1, 0x1f ;  /* 0x0c201f0002037f89 */ /* 0x000e2800000e0000 */
[----:B------:R-:W3:Y:S01]  /*19970*/  SHFL.BFLY PT, R5, R4, 0x1, 0x1f ;  /* 0x0c201f0004057f89 */ /* 0x000ee200000e0000 */
[----:B0-----:R-:W-:Y:S01]  /*19980*/  FADD.FTZ R11, R2, R3 ;  /* 0x00000003020b7221 */ /* 0x001fe20000010000 */
[----:B------:R-:W-:Y:S01]  /*19990*/  SEL R2, RZ, 0x1, P0 ;  /* 0x00000001ff027807 */ /* 0x000fe20000000000 */
[----:B---3--:R-:W-:-:S03]  /*199a0*/  FADD.FTZ R12, R4, R5 ;  /* 0x00000005040c7221 */ /* 0x008fc60000010000 */
[----:B------:R-:W-:Y:S02]  /*199b0*/  FSETP.NE.FTZ.AND P2, PT, R11, RZ, PT ;  /* 0x000000ff0b00720b */ /* 0x000fe40003f55000 */
[----:B------:R-:W-:Y:S02]  /*199c0*/  CS2R R4, SRZ ;  /* 0x0000000000047805 */ /* 0x000fe4000001ff00 */
[----:B--2---:R-:W-:Y:S02]  /*199d0*/  LOP3.LUT R13, R13, R2, RZ, 0x3c, !PT ;  /* 0x000000020d0d7212 */ /* 0x004fe400078e3cff */
        /* <DEDUP_REMOVED lines=9> */
[----:B------:R-:W1:Y:S01]  /*19a70*/  @P3 MUFU.RCP R4, R12 ;  /* 0x0000000c00043308 */ /* 0x000e620000001000 */
[----:B------:R-:W-:Y:S02]  /*19a80*/  @!P1 VIADD R10, R7, 0x31c60 ;  /* 0x00031c60070a9836 */ /* 0x000fe40000000000 */
[----:B------:R-:W-:Y:S01]  /*19a90*/  @P2 FMUL.FTZ R7, R0, 0.69314718246459960938 ;  /* 0x3f31721800072820 */ /* 0x000fe20000410000 */
[----:B0-----:R-:W-:Y:S01]  /*19aa0*/  @P2 FMUL.FTZ R6, R6, 0.69314718246459960938 ;  /* 0x3f31721806062820 */ /* 0x001fe20000410000 */
[----:B------:R-:W-:Y:S01]  /*19ab0*/  @P3 FMUL.FTZ R0, R0, 0.69314718246459960938 ;  /* 0x3f31721800003820 */ /* 0x000fe20000410000 */
[----:B---3--:R-:W-:Y:S01]  /*19ac0*/  @P3 FMUL.FTZ R9, R8, 0.69314718246459960938 ;  /* 0x3f31721808093820 */ /* 0x008fe20000410000 */
[----:B------:R-:W-:Y:S01]  /*19ad0*/  @!P1 PRMT R10, RZ, 0x654, R10 ;  /* 0x00000654ff0a9816 */ /* 0x000fe2000000000a */
[----:B------:R-:W-:-:S02]  /*19ae0*/  IMAD.MOV.U32 R3, RZ, RZ, -0x800000 ;  /* 0xff800000ff037424 */ /* 0x000fc400078e00ff */
[----:B------:R-:W-:Y:S01]  /*19af0*/  @P2 FFMA.FTZ R3, R7, R14, R6 ;  /* 0x0000000e07032223 */ /* 0x000fe20000010006 */
[----:B------:R-:W-:Y:S02]  /*19b00*/  IMAD.MOV.U32 R2, RZ, RZ, -0x800000 ;  /* 0xff800000ff027424 */ /* 0x000fe400078e00ff */
[----:B------:R-:W-:Y:S01]  /*19b10*/  @P3 FFMA.FTZ R2, R0, R20, R9 ;  /* 0x0000001400023223 */ /* 0x000fe20000010009 */
[----:B------:R-:W-:Y:S01]  /*19b20*/  SEL R145, R145, RZ, P0 ;  /* 0x000000ff91917207 */ /* 0x000fe20000000000 */
[----:B------:R-:W-:Y:S02]  /*19b30*/  WARPGROUP.DEPBAR.LE gsb0, 0x0 ;  /* 0x00008000000079c5 */ /* 0x000fe40000010000 */
[----:B------:R4:W-:Y:S01]  /*19b40*/  @!P1 SYNCS.ARRIVE.TRANS64.RED.A1T0 RZ, [R10+URZ], RZ ;  /* 0x000000ff0aff99a7 */ /* 0x0009e2000810043f */
[-C--:B------:R-:W-:Y:S01]  /*19b50*/  FMUL.FTZ R6, R28, R5.reuse ;  /* 0x000000051c067220 */ /* 0x080fe20000410000 */
[-C--:B-----5:R-:W-:Y:S01]  /*19b60*/  FMUL.FTZ R18, R44, R5.reuse ;  /* 0x000000052c127220 */ /* 0x0a0fe20000410000 */
        /* <DEDUP_REMOVED lines=49> */
.L_x_12301:
[----:B------:R-:W2:Y:S01]  /*19e80*/  LDL R83, [R1+0x6c] ;  /* 0x00006c0001537983 */ /* 0x000ea20000100800 */
[----:B------:R-:W-:Y:S05]  /*19e90*/  WARPSYNC.ALL ;  /* 0x0000000000007948 */ /* 0x000fea0003800000 */
[----:B------:R-:W0:Y:S01]  /*19ea0*/  S2R R4, SR_TID.X ;  /* 0x0000000000047919 */ /* 0x000e220000002100 */
[----:B------:R-:W3:Y:S01]  /*19eb0*/  S2UR UR5, SR_CgaCtaId ;  /* 0x00000000000579c3 */ /* 0x000ee20000008800 */
[----:B------:R-:W-:Y:S01]  /*19ec0*/  UMOV UR4, 0x400 ;  /* 0x0000040000047882 */ /* 0x000fe20000000000 */
[----:B------:R-:W-:Y:S01]  /*19ed0*/  BSSY B0, `(.L_x_12369) ;  /* 0x00001c2000007945 */ /* 0x000fe20003800000 */
[----:B---3--:R-:W-:-:S06]  /*19ee0*/  ULEA UR4, UR5, UR4, 0x18 ;  /* 0x0000000405047291 */ /* 0x008fcc000f8ec03f */
[----:B------:R-:W-:Y:S01]  /*19ef0*/  IMAD.U32 R22, RZ, RZ, UR4 ;  /* 0x00000004ff167e24 */ /* 0x000fe2000f8e00ff */
[----:B------:R-:W-:Y:S01]  /*19f00*/  BAR.SYNC.DEFER_BLOCKING 0x5, 0x200 ;  /* 0x0148000000007b1d */ /* 0x000fe20000010000 */
[----:B0-----:R-:W-:-:S05]  /*19f10*/  VIADD R82, R4, 0xffffff80 ;  /* 0xffffff8004527836 */ /* 0x001fca0000000000 */
[----:B------:R-:W-:-:S04]  /*19f20*/  SHF.R.S32.HI R4, RZ, 0x1f, R82 ;  /* 0x0000001fff047819 */ /* 0x000fc80000011452 */
[----:B------:R-:W-:-:S04]  /*19f30*/  LEA.HI R4, R4, R82, RZ, 0x2 ;  /* 0x0000005204047211 */ /* 0x000fc800078f10ff */
[----:B------:R-:W-:-:S05]  /*19f40*/  LOP3.LUT R4, R4, 0xfffffffc, RZ, 0xc0, !PT ;  /* 0xfffffffc04047812 */ /* 0x000fca00078ec0ff */
[----:B------:R-:W-:-:S04]  /*19f50*/  IMAD.IADD R38, R82, 0x1, -R4 ;  /* 0x0000000152267824 */ /* 0x000fc800078e0a04 */
[----:B-1----:R-:W-:Y:S01]  /*19f60*/  IMAD.SHL.U32 R32, R38, 0x8, RZ ;  /* 0x0000000826207824 */ /* 0x002fe200078e00ff */
[----:B------:R0:W1:Y:S03]  /*19f70*/  LDS.128 R104, [R22+0x31cd0] ;  /* 0x031cd00016687984 */ /* 0x0000660000000c00 */
[C---:B------:R-:W-:Y:S02]  /*19f80*/  VIADD R33, R32.reuse, 0x40 ;  /* 0x0000004020217836 */ /* 0x040fe40000000000 */
[----:B------:R-:W-:-:S03]  /*19f90*/  VIADD R34, R32, 0x20 ;  /* 0x0000002020227836 */ /* 0x000fc60000000000 */
[----:B------:R-:W-:Y:S02]  /*19fa0*/  SHF.R.S32.HI R36, RZ, 0x1f, R33 ;  /* 0x0000001fff247819 */ /* 0x000fe40000011421 */
[----:B------:R-:W-:Y:S01]  /*19fb0*/  SHF.R.S32.HI R35, RZ, 0x1f, R34 ;  /* 0x0000001fff237819 */ /* 0x000fe20000011422 */
        /* <DEDUP_REMOVED lines=17> */
[----:B------:R-:W-:Y:S01]  /*1a0d0*/  LOP3.LUT R8, R39, 0x180, RZ, 0xc0, !PT ;  /* 0x0000018027087812 */ /* 0x000fe200078ec0ff */
[--C-:B----4-:R-:W-:Y:S01]  /*1a0e0*/  IMAD.X R13, RZ, RZ, R5.reuse, P4 ;  /* 0x000000ffff0d7224 */ /* 0x110fe200020e0605 */
[----:B------:R-:W-:Y:S01]  /*1a0f0*/  LOP3.LUT R9, R4, 0x180, RZ, 0xc0, !PT ;  /* 0x0000018004097812 */ /* 0x000fe200078ec0ff */
[----:B------:R-:W-:Y:S01]  /*1a100*/  IMAD.X R15, RZ, RZ, R5, P3 ;  /* 0x000000ffff0f7224 */ /* 0x000fe200018e0605 */
[----:B------:R-:W-:Y:S02]  /*1a110*/  SHF.R.U64 R8, R8, 0x3, RZ ;  /* 0x0000000308087819 */ /* 0x000fe400000012ff */
[----:B------:R-:W-:-:S02]  /*1a120*/  IADD3 R79, P2, R4, 0x3020, RZ ;  /* 0x00003020044f7810 */ /* 0x000fc40007f5e0ff */
[----:B------:R-:W-:Y:S02]  /*1a130*/  IADD3 R78, P1, R4, 0x6000, RZ ;  /* 0x00006000044e7810 */ /* 0x000fe40007f3e0ff */
[----:B------:R-:W-:Y:S01]  /*1a140*/  LOP3.LUT R12, R8, R39, RZ, 0x3c, !PT ;  /* 0x00000027080c7212 */ /* 0x000fe200078e3cff */
[----:B------:R-:W-:Y:S01]  /*1a150*/  IMAD.X R17, RZ, RZ, R5, P2 ;  /* 0x000000ffff117224 */ /* 0x000fe200010e0605 */
[----:B------:R-:W-:Y:S02]  /*1a160*/  LOP3.LUT R8, R77, 0x180, RZ, 0xc0, !PT ;  /* 0x000001804d087812 */ /* 0x000fe400078ec0ff */
[----:B------:R-:W-:Y:S02]  /*1a170*/  SHF.R.U64 R9, R9, 0x3, RZ ;  /* 0x0000000309097819 */ /* 0x000fe400000012ff */
[----:B------:R-:W-:Y:S02]  /*1a180*/  LOP3.LUT R10, R79, 0x180, RZ, 0xc0, !PT ;  /* 0x000001804f0a7812 */ /* 0x000fe400078ec0ff */
[----:B------:R-:W-:-:S02]  /*1a190*/  LOP3.LUT R39, R78, 0x180, RZ, 0xc0, !PT ;  /* 0x000001804e277812 */ /* 0x000fc400078ec0ff */
[----:B------:R-:W-:Y:S02]  /*1a1a0*/  IADD3 R81, P0, R4, 0x6020, RZ ;  /* 0x0000602004517810 */ /* 0x000fe40007f1e0ff */
[----:B------:R-:W-:Y:S02]  /*1a1b0*/  SHF.R.U64 R8, R8, 0x3, RZ ;  /* 0x0000000308087819 */ /* 0x000fe400000012ff */
[----:B------:R-:W-:Y:S01]  /*1a1c0*/  LOP3.LUT R4, R9, R4, RZ, 0x3c, !PT ;  /* 0x0000000409047212 */ /* 0x000fe200078e3cff */
[--C-:B------:R-:W-:Y:S01]  /*1a1d0*/  IMAD.X R9, RZ, RZ, R5.reuse, P1 ;  /* 0x000000ffff097224 */ /* 0x100fe200008e0605 */
[----:B------:R-:W-:Y:S01]  /*1a1e0*/  SHF.R.U64 R10, R10, 0x3, RZ ;  /* 0x000000030a0a7819 */ /* 0x000fe200000012ff */
[----:B------:R-:W-:Y:S01]  /*1a1f0*/  IMAD.X R11, RZ, RZ, R5, P0 ;  /* 0x000000ffff0b7224 */ /* 0x000fe200000e0605 */
[----:B------:R-:W-:Y:S02]  /*1a200*/  SHF.R.U64 R39, R39, 0x3, RZ ;  /* 0x0000000327277819 */ /* 0x000fe400000012ff */
[----:B------:R-:W-:-:S02]  /*1a210*/  LOP3.LUT R14, R8, R77, RZ, 0x3c, !PT ;  /* 0x0000004d080e7212 */ /* 0x000fc400078e3cff */
[----:B------:R-:W-:Y:S02]  /*1a220*/  LOP3.LUT R80, R81, 0x180, RZ, 0xc0, !PT ;  /* 0x0000018051507812 */ /* 0x000fe400078ec0ff */
[----:B------:R-:W-:Y:S02]  /*1a230*/  LOP3.LUT R16, R10, R79, RZ, 0x3c, !PT ;  /* 0x0000004f0a107212 */ /* 0x000fe400078e3cff */
[----:B------:R-:W-:Y:S02]  /*1a240*/  MOV R77, R4 ;  /* 0x00000004004d7202 */ /* 0x000fe40000000f00 */
[----:B------:R-:W-:Y:S02]  /*1a250*/  F2FP.BF16.F32.PACK_AB R5, R76, R7 ;  /* 0x000000074c05723e */ /* 0x000fe400000010ff */
[----:B------:R-:W-:Y:S02]  /*1a260*/  LOP3.LUT R8, R39, R78, RZ, 0x3c, !PT ;  /* 0x0000004e27087212 */ /* 0x000fe400078e3cff */
[----:B------:R-:W-:-:S02]  /*1a270*/  F2FP.BF16.F32.PACK_AB R7, R75, R74 ;  /* 0x0000004a4b07723e */ /* 0x000fc400000010ff */
[----:B------:R-:W-:Y:S02]  /*1a280*/  F2FP.BF16.F32.PACK_AB R4, R25, R24 ;  /* 0x000000181904723e */ /* 0x000fe400000010ff */
[----:B------:R-:W-:Y:S02]  /*1a290*/  MOV R74, R12 ;  /* 0x0000000c004a7202 */ /* 0x000fe40000000f00 */
[----:B------:R-:W-:Y:S01]  /*1a2a0*/  MOV R39, R14 ;  /* 0x0000000e00277202 */ /* 0x000fe20000000f00 */
[----:B------:R0:W-:Y:S01]  /*1a2b0*/  STSM.16.M88.4 [R77], R4 ;  /* 0x000000044d007844 */ /* 0x0001e20000000200 */
[----:B------:R-:W-:Y:S02]  /*1a2c0*/  SHF.R.U64 R80, R80, 0x3, RZ ;  /* 0x0000000350507819 */ /* 0x000fe400000012ff */
[----:B------:R-:W-:Y:S02]  /*1a2d0*/  MOV R29, R16 ;  /* 0x00000010001d7202 */ /* 0x000fe40000000f00 */
[----:B------:R-:W-:-:S02]  /*1a2e0*/  F2FP.BF16.F32.PACK_AB R12, R28, R19 ;  /* 0x000000131c0c723e */ /* 0x000fc400000010ff */
[----:B------:R-:W-:Y:S02]  /*1a2f0*/  F2FP.BF16.F32.PACK_AB R13, R73, R44 ;  /* 0x0000002c490d723e */ /* 0x000fe400000010ff */
[----:B------:R-:W-:Y:S02]  /*1a300*/  F2FP.BF16.F32.PACK_AB R14, R37, R0 ;  /* 0x00000000250e723e */ /* 0x000fe400000010ff */
[----:B------:R-:W-:Y:S01]  /*1a310*/  F2FP.BF16.F32.PACK_AB R15, R72, R31 ;  /* 0x0000001f480f723e */ /* 0x000fe200000010ff */
[----:B------:R-:W1:Y:S01]  /*1a320*/  LDC R0, c[0x0][0xbe8] ;  /* 0x0002fa00ff007b82 */ /* 0x000e620000000800 */
[----:B------:R-:W-:Y:S01]  /*1a330*/  F2FP.BF16.F32.PACK_AB R16, R41, R40 ;  /* 0x000000282910723e */ /* 0x000fe200000010ff */
[----:B------:R-:W-:Y:S01]  /*1a340*/  IMAD.MOV.U32 R40, RZ, RZ, RZ ;  /* 0x000000ffff287224 */ /* 0x000fe200078e00ff */
[----:B------:R-:W-:Y:S01]  /*1a350*/  F2FP.BF16.F32.PACK_AB R17, R43, R42 ;  /* 0x0000002a2b11723e */ /* 0x000fe200000010ff */
[----:B------:R-:W-:Y:S01]  /*1a360*/  STSM.16.M88.4 [R74], R12 ;  /* 0x0000000c4a007844 */ /* 0x000fe20000000200 */
[----:B------:R-:W-:-:S02]  /*1a370*/  F2FP.BF16.F32.PACK_AB R19, R47, R46 ;  /* 0x0000002e2f13723e */ /* 0x000fc400000010ff */
[----:B------:R-:W-:Y:S02]  /*1a380*/  LOP3.LUT R10, R80, R81, RZ, 0x3c, !PT ;  /* 0x00000051500a7212 */ /* 0x000fe400078e3cff */
[----:B------:R-:W-:Y:S01]  /*1a390*/  ISETP.NE.U32.AND P0, PT, RZ, UR4, PT ;  /* 0x00000004ff007c0c */ /* 0x000fe2000bf05070 */
[----:B------:R2:W-:Y:S01]  /*1a3a0*/  STSM.16.M88.4 [R39], R16 ;  /* 0x0000001027007844 */ /* 0x0005e20000000200 */
[----:B------:R-:W-:Y:S02]  /*1a3b0*/  MOV R25, R8 ;  /* 0x0000000800197202 */ /* 0x000fe40000000f00 */
[----:B------:R-:W-:Y:S02]  /*1a3c0*/  MOV R24, R10 ;  /* 0x0000000a00187202 */ /* 0x000fe40000000f00 */
[----:B0-----:R-:W-:Y:S02]  /*1a3d0*/  F2FP.BF16.F32.PACK_AB R4, R49, R48 ;  /* 0x000000303104723e */ /* 0x001fe400000010ff */
[----:B------:R-:W-:-:S02]  /*1a3e0*/  F2FP.BF16.F32.PACK_AB R5, R51, R50 ;  /* 0x000000323305723e */ /* 0x000fc400000010ff */
[----:B------:R-:W-:Y:S02]  /*1a3f0*/  F2FP.BF16.F32.PACK_AB R6, R53, R52 ;  /* 0x000000343506723e */ /* 0x000fe400000010ff */
[----:B------:R-:W-:Y:S02]  /*1a400*/  F2FP.BF16.F32.PACK_AB R7, R55, R54 ;  /* 0x000000363707723e */ /* 0x000fe400000010ff */
[----:B------:R-:W-:Y:S02]  /*1a410*/  F2FP.BF16.F32.PACK_AB R8, R57, R56 ;  /* 0x000000383908723e */ /* 0x000fe400000010ff */
[----:B------:R-:W-:Y:S01]  /*1a420*/  F2FP.BF16.F32.PACK_AB R9, R59, R58 ;  /* 0x0000003a3b09723e */ /* 0x000fe200000010ff */
[----:B------:R0:W-:Y:S01]  /*1a430*/  STSM.16.M88.4 [R29], R4 ;  /* 0x000000041d007844 */ /* 0x0001e20000000200 */
[----:B--2---:R-:W-:Y:S02]  /*1a440*/  IADD3 R16, P1, R30, UR4, RZ ;  /* 0x000000041e107c10 */ /* 0x004fe4000ff3e0ff */
[----:B------:R-:W-:-:S02]  /*1a450*/  F2FP.BF16.F32.PACK_AB R10, R61, R60 ;  /* 0x0000003c3d0a723e */ /* 0x000fc400000010ff */
[----:B------:R-:W-:Y:S02]  /*1a460*/  F2FP.BF16.F32.PACK_AB R11, R63, R62 ;  /* 0x0000003e3f0b723e */ /* 0x000fe400000010ff */
[----:B------:R-:W-:Y:S02]  /*1a470*/  F2FP.BF16.F32.PACK_AB R12, R65, R64 ;  /* 0x00000040410c723e */ /* 0x000fe400000010ff */
[----:B------:R-:W-:Y:S01]  /*1a480*/  F2FP.BF16.F32.PACK_AB R13, R67, R66 ;  /* 0x00000042430d723e */ /* 0x000fe200000010ff */
[----:B------:R2:W-:Y:S01]  /*1a490*/  STSM.16.M88.4 [R25], R8 ;  /* 0x0000000819007844 */ /* 0x0005e20000000200 */
[----:B------:R-:W-:Y:S02]  /*1a4a0*/  F2FP.BF16.F32.PACK_AB R14, R69, R68 ;  /* 0x00000044450e723e */ /* 0x000fe400000010ff */
[----:B------:R-:W-:Y:S02]  /*1a4b0*/  F2FP.BF16.F32.PACK_AB R15, R71, R70 ;  /* 0x00000046470f723e */ /* 0x000fe400000010ff */
[----:B------:R-:W-:-:S02]  /*1a4c0*/  ISETP.NE.AND.EX P0, PT, RZ, UR5, PT, P0 ;  /* 0x00000005ff007c0c */ /* 0x000fc4000bf05300 */
        /* <DEDUP_REMOVED lines=11> */
[----:B-1----:R-:W-:-:S03]  /*1a580*/  ISETP.NE.AND P1, PT, R0, 0x1, PT ;  /* 0x000000010000780c */ /* 0x002fc60003f25270 */
[----:B------:R2:W5:Y:S10]  /*1a590*/  @P2 LDG.E R47, desc[UR60][R30.64] ;  /* 0x0000003c1e2f2981 */ /* 0x000574000c1e1900 */
[----:B0-----:R-:W0:Y:S08]  /*1a5a0*/  @P1 LDC R6, c[0x0][0xbec] ;  /* 0x0002fb00ff061b82 */ /* 0x001e300000000800 */
[----:B------:R-:W1:Y:S01]  /*1a5b0*/  @P1 LDC R19, c[0x0][0xbf0] ;  /* 0x0002fc00ff131b82 */ /* 0x000e620000000800 */
[----:B--2---:R-:W-:Y:S05]  /*1a5c0*/  @P2 BRA `(.L_x_12371) ;  /* 0x0000000000102947 */ /* 0x004fea0003800000 */
[----:B------:R-:W-:Y:S05]  /*1a5d0*/  @!P0 BRA `(.L_x_12371) ;  /* 0x00000000000c8947 */ /* 0x000fea0003800000 */
[----:B------:R-:W2:Y:S04]  /*1a5e0*/  LDG.E R4, desc[UR60][R16.64] ;  /* 0x0000003c10047981 */ /* 0x000ea8000c1e1900 */
[----:B-----5:R-:W2:Y:S02]  /*1a5f0*/  LDG.E R47, desc[UR60][R16.64+0x4] ;  /* 0x0000043c102f7981 */ /* 0x020ea4000c1e1900 */
[----:B--2---:R-:W-:-:S07]  /*1a600*/  IMAD.IADD R47, R47, 0x1, -R4 ;  /* 0x000000012f2f7824 */ /* 0x004fce00078e0a04 */
.L_x_12371:
[----:B------:R-:W2:Y:S01]  /*1a610*/  LDL R4, [R1+0x68] ;  /* 0x0000680001047983 */ /* 0x000ea20000100800 */
[----:B------:R-:W-:Y:S01]  /*1a620*/  ULDC.64 UR4, c[0x0][0xb90] ;  /* 0x0002e40000047ab9 */ /* 0x000fe20000000a00 */
[----:B------:R-:W3:Y:S01]  /*1a630*/  S2R R5, SR_TID.X ;  /* 0x0000000000057919 */ /* 0x000ee20000002100 */
[----:B-----5:R-:W-:Y:S02]  /*1a640*/  SHF.R.S32.HI R41, RZ, 0x1f, R40 ;  /* 0x0000001fff297819 */ /* 0x020fe40000011428 */
[----:B------:R-:W-:Y:S01]  /*1a650*/  SEL R37, R26, RZ, !P0 ;  /* 0x000000ff1a257207 */ /* 0x000fe20004000000 */
[----:B------:R-:W4:Y:S01]  /*1a660*/  LDL.LU R51, [R1+0x70] ;  /* 0x0000700001337983 */ /* 0x000f220000300800 */
[----:B------:R-:W-:Y:S01]  /*1a670*/  SEL R39, R83, RZ, !P0 ;  /* 0x000000ff53277207 */ /* 0x000fe20004000000 */
[----:B------:R-:W-:Y:S01]  /*1a680*/  IMAD R47, R47, R0, RZ ;  /* 0x000000002f2f7224 */ /* 0x000fe200078e02ff */
[----:B------:R-:W1:Y:S01]  /*1a690*/  @P1 LDC R49, c[0x0][0xbec] ;  /* 0x0002fb00ff311b82 */ /* 0x000e620000000800 */
[----:B------:R-:W2:Y:S04]  /*1a6a0*/  LDL.LU R50, [R1+0x58] ;  /* 0x0000580001327983 */ /* 0x000ea80000300800 */
[----:B------:R-:W2:Y:S01]  /*1a6b0*/  LDL R14, [R1+0x88] ;  /* 0x00008800010e7983 */ /* 0x000ea20000100800 */
[----:B---3--:R-:W-:-:S05]  /*1a6c0*/  VIADD R10, R5, 0xffffff80 ;  /* 0xffffff80050a7836 */ /* 0x008fca0000000000 */
[----:B------:R-:W-:-:S04]  /*1a6d0*/  SHF.R.S32.HI R48, RZ, 0x1f, R10 ;  /* 0x0000001fff307819 */ /* 0x000fc8000001140a */
[----:B------:R-:W-:-:S04]  /*1a6e0*/  LEA.HI R48, R48, R10, RZ, 0x2 ;  /* 0x0000000a30307211 */ /* 0x000fc800078f10ff */
[----:B------:R-:W-:-:S05]  /*1a6f0*/  SHF.R.S32.HI R48, RZ, 0x2, R48 ;  /* 0x00000002ff307819 */ /* 0x000fca0000011430 */
[----:B------:R-:W-:-:S04]  /*1a700*/  IMAD R9, R48, 0x20, R32 ;  /* 0x0000002030097824 */ /* 0x000fc800078e0220 */
[----:B------:R-:W-:Y:S01]  /*1a710*/  IMAD.WIDE R20, R9, 0x2, R20 ;  /* 0x0000000209147825 */ /* 0x000fe200078e0214 */
[----:B------:R-:W-:-:S04]  /*1a720*/  SHF.R.S32.HI R15, RZ, 0x1f, R10 ;  /* 0x0000001fff0f7819 */ /* 0x000fc8000001140a */
[----:B------:R-:W-:-:S04]  /*1a730*/  LEA.HI R15, R15, R10, RZ, 0x7 ;  /* 0x0000000a0f0f7211 */ /* 0x000fc800078f38ff */
[----:B------:R-:W-:-:S05]  /*1a740*/  LOP3.LUT R15, R15, 0xffffff80, RZ, 0xc0, !PT ;  /* 0xffffff800f0f7812 */ /* 0x000fca00078ec0ff */
[----:B------:R-:W-:Y:S01]  /*1a750*/  IMAD.IADD R15, R10, 0x1, -R15 ;  /* 0x000000010a0f7824 */ /* 0x000fe200078e0a0f */
[C---:B------:R-:W-:Y:S02]  /*1a760*/  IADD3 R17, P5, R20.reuse, 0x4800, RZ ;  /* 0x0000480014117810 */ /* 0x040fe40007fbe0ff */
[----:B------:R-:W-:Y:S02]  /*1a770*/  IADD3 R25, P4, R20, 0x6000, RZ ;  /* 0x0000600014197810 */ /* 0x000fe40007f9e0ff */
[----:B------:R-:W-:Y:S02]  /*1a780*/  LOP3.LUT R16, R17, 0x180, RZ, 0xc0, !PT ;  /* 0x0000018011107812 */ /* 0x000fe400078ec0ff */
[----:B------:R-:W-:Y:S01]  /*1a790*/  LOP3.LUT R24, R25, 0x180, RZ, 0xc0, !PT ;  /* 0x0000018019187812 */ /* 0x000fe200078ec0ff */
[----:B------:R-:W-:Y:S01]  /*1a7a0*/  IMAD R38, R38, 0x60, R48 ;  /* 0x0000006026267824 */ /* 0x000fe200078e0230 */
[----:B------:R-:W-:Y:S02]  /*1a7b0*/  SHF.R.U64 R16, R16, 0x3, RZ ;  /* 0x0000000310107819 */ /* 0x000fe400000012ff */
[----:B------:R-:W-:-:S02]  /*1a7c0*/  SHF.R.U64 R24, R24, 0x3, RZ ;  /* 0x0000000318187819 */ /* 0x000fc400000012ff */
[----:B------:R-:W-:Y:S01]  /*1a7d0*/  LOP3.LUT R16, R16, R17, RZ, 0x3c, !PT ;  /* 0x0000001110107212 */ /* 0x000fe200078e3cff */
[--C-:B------:R-:W-:Y:S01]  /*1a7e0*/  IMAD.X R17, RZ, RZ, R21.reuse, P5 ;  /* 0x000000ffff117224 */ /* 0x100fe200028e0615 */
[----:B------:R-:W-:Y:S01]  /*1a7f0*/  LOP3.LUT R24, R24, R25, RZ, 0x3c, !PT ;  /* 0x0000001918187212 */ /* 0x000fe200078e3cff */
[----:B------:R-:W-:Y:S01]  /*1a800*/  IMAD.X R25, RZ, RZ, R21, P4 ;  /* 0x000000ffff197224 */ /* 0x000fe200020e0615 */
[----:B------:R-:W-:Y:S01]  /*1a810*/  BSSY B1, `(.L_x_12372) ;  /* 0x000007e000017945 */ /* 0x000fe20003800000 */
        /* <DEDUP_REMOVED lines=27> */
[----:B------:R-:W-:Y:S01]  /*1a9d0*/  SHFL.IDX PT, R44, R6, RZ, 0x1c1f ;  /* 0x001c1fff062c7589 */ /* 0x000fe200000e0000 */
[----:B------:R-:W-:Y:S01]  /*1a9e0*/  IADD3 R7, P2, R20, 0x1800, RZ ;  /* 0x0000180014077810 */ /* 0x000fe20007f5e0ff */
[----:B------:R-:W-:Y:S01]  /*1a9f0*/  IMAD.IADD R4, R14, 0x1, R50 ;  /* 0x000000010e047824 */ /* 0x000fe200078e0232 */
[----:B------:R-:W-:Y:S01]  /*1aa00*/  IADD3 R13, P3, R20, 0x3000, RZ ;  /* 0x00003000140d7810 */ /* 0x000fe20007f7e0ff */
[----:B------:R-:W0:Y:S01]  /*1aa10*/  SHFL.IDX PT, R45, R10, RZ, 0x1c1f ;  /* 0x001c1fff0a2d7589 */ /* 0x000e2200000e0000 */
[----:B------:R-:W-:Y:S01]  /*1aa20*/  LOP3.LUT P0, RZ, R15, 0x3, RZ, 0xc0, !PT ;  /* 0x000000030fff7812 */ /* 0x000fe2000780c0ff */
[----:B------:R-:W-:Y:S02]  /*1aa30*/  ULDC.64 UR4, c[0x0][0xaa0] ;  /* 0x0002a80000047ab9 */ /* 0x000fe40000000a00 */
[----:B------:R-:W-:Y:S04]  /*1aa40*/  SHFL.IDX PT, R42, R6, 0x1, 0x1c1f ;  /* 0x003c1f00062a7f89 */ /* 0x000fe800000e0000 */
[----:B------:R-:W1:Y:S01]  /*1aa50*/  SHFL.IDX PT, R43, R10, 0x1, 0x1c1f ;  /* 0x003c1f000a2b7f89 */ /* 0x000e6200000e0000 */
[----:B------:R-:W-:Y:S01]  /*1aa60*/  IMAD.X R9, RZ, RZ, R21, P2 ;  /* 0x000000ffff097224 */ /* 0x000fe200010e0615 */
[C---:B------:R-:W-:Y:S01]  /*1aa70*/  ISETP.GE.OR P2, PT, R4.reuse, R47, P0 ;  /* 0x0000002f0400720c */ /* 0x040fe20000746670 */
[----:B------:R-:W-:-:S05]  /*1aa80*/  VIADD R4, R4, 0x8 ;  /* 0x0000000804047836 */ /* 0x000fca0000000000 */
[----:B------:R-:W-:Y:S02]  /*1aa90*/  ISETP.GE.OR P0, PT, R4, R47, P0 ;  /* 0x0000002f0400720c */ /* 0x000fe40000706670 */
[----:B------:R-:W-:Y:S02]  /*1aaa0*/  LOP3.LUT R12, R13, 0x180, RZ, 0xc0, !PT ;  /* 0x000001800d0c7812 */ /* 0x000fe400078ec0ff */
[----:B------:R-:W-:Y:S02]  /*1aab0*/  LOP3.LUT R8, R7, 0x180, RZ, 0xc0, !PT ;  /* 0x0000018007087812 */ /* 0x000fe400078ec0ff */
[----:B------:R-:W-:Y:S01]  /*1aac0*/  SHF.R.U64 R12, R12, 0x3, RZ ;  /* 0x000000030c0c7819 */ /* 0x000fe200000012ff */
[----:B0-----:R-:W-:Y:S01]  /*1aad0*/  @!P2 ST.E desc[UR60][R44.64], R3 ;  /* 0x000000032c00a985 */ /* 0x001fe2000c10193c */
[----:B------:R-:W-:Y:S02]  /*1aae0*/  SHF.R.U64 R8, R8, 0x3, RZ ;  /* 0x0000000308087819 */ /* 0x000fe400000012ff */
[----:B------:R-:W-:Y:S01]  /*1aaf0*/  LOP3.LUT R12, R12, R13, RZ, 0x3c, !PT ;  /* 0x0000000d0c0c7212 */ /* 0x000fe200078e3cff */
[----:B------:R-:W-:-:S02]  /*1ab00*/  IMAD.X R13, RZ, RZ, R21, P3 ;  /* 0x000000ffff0d7224 */ /* 0x000fc400018e0615 */
[----:B-1----:R0:W-:Y:S01]  /*1ab10*/  @!P0 ST.E desc[UR60][R42.64], R2 ;  /* 0x000000022a008985 */ /* 0x0021e2000c10193c */
[----:B------:R-:W-:Y:S02]  /*1ab20*/  LOP3.LUT R8, R8, R7, RZ, 0x3c, !PT ;  /* 0x0000000708087212 */ /* 0x000fe400078e3cff */
[C---:B------:R-:W-:Y:S01]  /*1ab30*/  IADD3 R5, P3, R20.reuse, 0x7800, RZ ;  /* 0x0000780014057810 */ /* 0x040fe20007f7e0ff */
[----:B------:R-:W-:Y:S01]  /*1ab40*/  IMAD R41, R41, UR4, RZ ;  /* 0x0000000429297c24 */ /* 0x000fe2000f8e02ff */
[----:B------:R-:W-:Y:S01]  /*1ab50*/  LOP3.LUT R7, R20, 0x180, RZ, 0xc0, !PT ;  /* 0x0000018014077812 */ /* 0x000fe200078ec0ff */
[----:B------:R-:W5:Y:S01]  /*1ab60*/  LD.E.128 R12, desc[UR60][R12.64] ;  /* 0x0000003c0c0c7980 */ /* 0x000f62000c101d00 */
[----:B0-----:R-:W0:Y:S01]  /*1ab70*/  @P1 LDC R43, c[0x0][0xbf0] ;  /* 0x0002fc00ff2b1b82 */ /* 0x001e220000000800 */
[----:B------:R-:W-:Y:S01]  /*1ab80*/  LOP3.LUT R4, R5, 0x180, RZ, 0xc0, !PT ;  /* 0x0000018005047812 */ /* 0x000fe200078ec0ff */
[----:B------:R-:W-:Y:S01]  /*1ab90*/  IMAD.WIDE.U32 R2, R40, UR4, RZ ;  /* 0x0000000428027c25 */ /* 0x000fe2000f8e00ff */
[----:B------:R-:W-:Y:S01]  /*1aba0*/  SHF.R.U64 R7, R7, 0x3, RZ ;  /* 0x0000000307077819 */ /* 0x000fe200000012ff */
[----:B------:R-:W5:Y:S01]  /*1abb0*/  LD.E.128 R8, desc[UR60][R8.64] ;  /* 0x0000003c08087980 */ /* 0x000f62000c101d00 */
[----:B------:R-:W-:Y:S01]  /*1abc0*/  SHF.R.U64 R4, R4, 0x3, RZ ;  /* 0x0000000304047819 */ /* 0x000fe200000012ff */
[----:B------:R-:W-:Y:S01]  /*1abd0*/  IMAD R41, R40, UR5, R41 ;  /* 0x0000000528297c24 */ /* 0x000fe2000f8e0229 */
[----:B------:R-:W-:Y:S01]  /*1abe0*/  LOP3.LUT R20, R7, R20, RZ, 0x3c, !PT ;  /* 0x0000001407147212 */ /* 0x000fe200078e3cff */
[----:B------:R-:W-:Y:S01]  /*1abf0*/  ULDC.64 UR4, c[0x0][0xae8] ;  /* 0x0002ba0000047ab9 */ /* 0x000fe20000000a00 */
[----:B------:R-:W-:Y:S01]  /*1ac00*/  IMAD.IADD R40, R50, 0x1, R38 ;  /* 0x0000000132287824 */ /* 0x000fe200078e0226 */
[----:B------:R-:W5:Y:S01]  /*1ac10*/  LD.E.128 R16, desc[UR60][R16.64] ;  /* 0x0000003c10107980 */ /* 0x000f62000c101d00 */
[----:B------:R-:W-:-:S02]  /*1ac20*/  IMAD.IADD R3, R3, 0x1, R41 ;  /* 0x0000000103037824 */ /* 0x000fc400078e0229 */
[----:B------:R-:W-:Y:S01]  /*1ac30*/  IMAD R46, R46, UR4, RZ ;  /* 0x000000042e2e7c24 */ /* 0x000fe2000f8e02ff */
[----:B------:R-:W-:Y:S01]  /*1ac40*/  LOP3.LUT R28, R4, R5, RZ, 0x3c, !PT ;  /* 0x00000005041c7212 */ /* 0x000fe200078e3cff */
[----:B------:R-:W-:Y:S01]  /*1ac50*/  IMAD.X R29, RZ, RZ, R21, P3 ;  /* 0x000000ffff1d7224 */ /* 0x000fe200018e0615 */
[----:B------:R1:W5:Y:S01]  /*1ac60*/  LD.E.128 R4, desc[UR60][R20.64] ;  /* 0x0000003c14047980 */ /* 0x000362000c101d00 */
[----:B------:R-:W-:-:S03]  /*1ac70*/  IMAD.WIDE.U32 R2, R51, UR4, R2 ;  /* 0x0000000433027c25 */ /* 0x000fc6000f8e0002 */
[----:B------:R-:W5:Y:S04]  /*1ac80*/  LD.E.128 R24, desc[UR60][R24.64] ;  /* 0x0000003c18187980 */ /* 0x000f68000c101d00 */
[----:B------:R-:W5:Y:S01]  /*1ac90*/  LD.E.128 R28, desc[UR60][R28.64] ;  /* 0x0000003c1c1c7980 */ /* 0x000f62000c101d00 */
[----:B-1----:R-:W-:Y:S01]  /*1aca0*/  IMAD R21, R51, UR5, R46 ;  /* 0x0000000533157c24 */ /* 0x002fe2000f8e022e */
[----:B------:R-:W-:Y:S01]  /*1acb0*/  ULDC.64 UR4, c[0x0][0xaf0] ;  /* 0x0002bc0000047ab9 */ /* 0x000fe20000000a00 */
[----:B------:R-:W-:Y:S01]  /*1acc0*/  @P1 IMAD.HI.U32 R20, R40, R49, RZ ;  /* 0x0000003128141227 */ /* 0x000fe200078e00ff */
        /* <DEDUP_REMOVED lines=22> */
[----:B------:R-:W-:Y:S02]  /*1ae30*/  IMAD.IADD R44, R48, 0x1, R50 ;  /* 0x00000001302c7824 */ /* 0x000fe400078e0232 */
[----:B------:R-:W-:Y:S02]  /*1ae40*/  IMAD.IADD R3, R3, 0x1, R39 ;  /* 0x0000000103037824 */ /* 0x000fe400078e0227 */
[----:B------:R-:W-:Y:S02]  /*1ae50*/  IMAD R0, R0, UR4, RZ ;  /* 0x0000000400007c24 */ /* 0x000fe4000f8e02ff */
[----:B------:R-:W-:Y:S01]  /*1ae60*/  IMAD.WIDE.U32 R2, R37, UR4, R2 ;  /* 0x0000000425027c25 */ /* 0x000fe2000f8e0002 */
[----:B------:R-:W-:-:S03]  /*1ae70*/  ISETP.GE.AND P0, PT, R44, R47, PT ;  /* 0x0000002f2c00720c */ /* 0x000fc60003f06270 */
[----:B------:R-:W-:Y:S01]  /*1ae80*/  IMAD R21, R37, UR5, R0 ;  /* 0x0000000525157c24 */ /* 0x000fe2000f8e0200 */
[----:B------:R-:W-:Y:S01]  /*1ae90*/  ULDC.64 UR4, c[0x0][0xa80] ;  /* 0x0002a00000047ab9 */ /* 0x000fe20000000a00 */
[----:B------:R-:W-:Y:S01]  /*1aea0*/  VIADD R0, R22, 0x31c20 ;  /* 0x00031c2016007836 */ /* 0x000fe20000000000 */
[----:B------:R-:W-:Y:S01]  /*1aeb0*/  LEA R37, P1, R2, UR4, 0x1 ;  /* 0x0000000402257c11 */ /* 0x000fe2000f8208ff */
[----:B------:R-:W-:-:S03]  /*1aec0*/  IMAD.IADD R3, R3, 0x1, R21 ;  /* 0x0000000103037824 */ /* 0x000fc600078e0215 */
[----:B------:R-:W-:Y:S02]  /*1aed0*/  PRMT R0, RZ, 0x654, R0 ;  /* 0x00000654ff007816 */ /* 0x000fe40000000000 */
[----:B------:R-:W-:Y:S01]  /*1aee0*/  LEA.HI.X R42, R2, UR5, R3, 0x1, P1 ;  /* 0x00000005022a7c11 */ /* 0x000fe200088f0c03 */
[----:B-1----:R0:W1:Y:S01]  /*1aef0*/  SHFL.IDX PT, R20, R37, RZ, 0x1c1f ;  /* 0x001c1fff25147589 */ /* 0x00206200000e0000 */
[----:B------:R0:W-:Y:S03]  /*1af00*/  SYNCS.ARRIVE.TRANS64.RED.A1T0 RZ, [R0+URZ], RZ ;  /* 0x000000ff00ff79a7 */ /* 0x0001e6000810043f */
        /* <DEDUP_REMOVED lines=14> */
.L_x_12373:
[----:B------:R-:W-:Y:S05]  /*1aff0*/  BSYNC B1 ;  /* 0x0000000000017941 */ /* 0x000fea0003800000 */
.L_x_12372:
        /* <DEDUP_REMOVED lines=19> */
.L_x_12370:
        /* <DEDUP_REMOVED lines=16> */
[----:B0-----:R-:W-:Y:S02]  /*1b230*/  ISETP.NE.AND P2, PT, R19, 0x1, PT ;  /* 0x000000011300780c */ /* 0x001fe40003f45270 */
[----:B------:R-:W-:-:S11]  /*1b240*/  ISETP.GE.AND P3, PT, R82, 0xc0, PT ;  /* 0x000000c05200780c */ /* 0x000fd60003f66270 */
[----:B------:R-:W0:Y:S08]  /*1b250*/  @P2 LDC R12, c[0x0][0xbec] ;  /* 0x0002fb00ff0c2b82 */ /* 0x000e300000000800 */
[----:B------:R-:W2:Y:S01]  /*1b260*/  @P2 LDC R21, c[0x0][0xbf0] ;  /* 0x0002fc00ff152b82 */ /* 0x000ea20000000800 */
[----:B-1----:R-:W-:Y:S05]  /*1b270*/  @P1 BRA `(.L_x_12375) ;  /* 0x0000000000101947 */ /* 0x002fea0003800000 */
[----:B------:R-:W-:Y:S05]  /*1b280*/  @!P0 BRA `(.L_x_12375) ;  /* 0x00000000000c8947 */ /* 0x000fea0003800000 */
[----:B------:R-:W3:Y:S04]  /*1b290*/  LDG.E R5, desc[UR60][R2.64] ;  /* 0x0000003c02057981 */ /* 0x000ee8000c1e1900 */
[----:B-----5:R-:W3:Y:S02]  /*1b2a0*/  LDG.E R6, desc[UR60][R2.64+0x4] ;  /* 0x0000043c02067981 */ /* 0x020ee4000c1e1900 */
[----:B---3--:R-:W-:-:S07]  /*1b2b0*/  IMAD.IADD R6, R6, 0x1, -R5 ;  /* 0x0000000106067824 */ /* 0x008fce00078e0a05 */
.L_x_12375:
[----:B------:R-:W3:Y:S04]  /*1b2c0*/  LDL R14, [R1+0x70] ;  /* 0x00007000010e7983 */ /* 0x000ee80000100800 */
[----:B------:R1:W5:Y:S01]  /*1b2d0*/  LDL R16, [R1+0x58] ;  /* 0x0000580001107983 */ /* 0x0003620000100800 */
[----:B------:R-:W-:Y:S01]  /*1b2e0*/  BSSY B1, `(.L_x_12376) ;  /* 0x000002d000017945 */ /* 0x000fe20003800000 */
[----:B----4-:R-:W-:Y:S02]  /*1b2f0*/  SEL R13, R83, RZ, !P0 ;  /* 0x000000ff530d7207 */ /* 0x010fe40004000000 */
[----:B------:R-:W-:Y:S02]  /*1b300*/  SEL R26, R26, RZ, !P0 ;  /* 0x000000ff1a1a7207 */ /* 0x000fe40004000000 */
[----:B-----5:R-:W-:-:S02]  /*1b310*/  SHF.R.S32.HI R11, RZ, 0x1f, R0 ;  /* 0x0000001fff0b7819 */ /* 0x020fc40000011400 */
[----:B---3--:R-:W-:Y:S01]  /*1b320*/  SHF.R.S32.HI R10, RZ, 0x1f, R14 ;  /* 0x0000001fff0a7819 */ /* 0x008fe2000001140e */
[----:B-1----:R-:W-:Y:S06]  /*1b330*/  @P3 BRA `(.L_x_12377) ;  /* 0x00000000009c3947 */ /* 0x002fec0003800000 */
[----:B------:R-:W1:Y:S01]  /*1b340*/  S2R R3, SR_TID.X ;  /* 0x0000000000037919 */ /* 0x000e620000002100 */
[----:B------:R-:W3:Y:S02]  /*1b350*/  LDC R9, c[0x0][0xbe8] ;  /* 0x0002fa00ff097b82 */ /* 0x000ee40000000800 */
[----:B---3--:R-:W-:Y:S01]  /*1b360*/  IMAD R2, R6, R9, RZ ;  /* 0x0000000906027224 */ /* 0x008fe200078e02ff */
[----:B-1----:R-:W-:-:S04]  /*1b370*/  IADD3 R8, R16, -0x80, R3 ;  /* 0xffffff8010087810 */ /* 0x002fc80007ffe003 */
        /* <DEDUP_REMOVED lines=35> */
.L_x_12377:
[----:B------:R-:W-:Y:S05]  /*1b5b0*/  BSYNC B1 ;  /* 0x0000000000017941 */ /* 0x000fea0003800000 */
.L_x_12376:
        /* <DEDUP_REMOVED lines=44> */
.L_x_12574:
        /* <DEDUP_REMOVED lines=18> */
.L_x_12380:
[----:B------:R-:W-:Y:S05]  /*1b9a0*/  BSYNC B1 ;  /* 0x0000000000017941 */ /* 0x000fea0003800000 */
.L_x_12379:
[----:B------:R-:W-:-:S03]  /*1b9b0*/  UMOV UR4, 0xffffffff ;  /* 0xffffffff00047882 */ /* 0x000fc60000000000 */
[----:B------:R-:W-:Y:S05]  /*1b9c0*/  BRA.DIV UR4, `(.L_x_12381) ;  /* 0x0000008604dc7947 */ /* 0x000fea000b800000 */
[----:B-1----:R1:W4:Y:S04]  /*1b9d0*/  SHFL.IDX PT, R3, R2, 0x1, 0x1c1f ;  /* 0x003c1f0002037f89 */ /* 0x00232800000e0000 */
[----:B--2---:R1:W2:Y:S02]  /*1b9e0*/  SHFL.IDX PT, R14, R0, 0x1, 0x1c1f ;  /* 0x003c1f00000e7f89 */ /* 0x0042a400000e0000 */
.L_x_12578:
        /* <DEDUP_REMOVED lines=16> */
.L_x_12374:
[----:B------:R-:W-:Y:S05]  /*1baf0*/  BSYNC B0 ;  /* 0x0000000000007941 */ /* 0x000fea0003800000 */
.L_x_12369:
[----:B------:R-:W-:Y:S02]  /*1bb00*/  ULDC UR4, c[0x0][0xc3c] ;  /* 0x00030f0000047ab9 */ /* 0x000fe40000000800 */
[----:B------:R-:W-:-:S13]  /*1bb10*/  ISETP.GE.AND P0, PT, R107, UR4, PT ;  /* 0x000000046b007c0c */ /* 0x000fda000bf06270 */
[----:B------:R-:W-:Y:S05]  /*1bb20*/  @!P0 BRA `(.L_x_12382) ;  /* 0xfffffe5800548947 */ /* 0x000fea000383ffff */
[----:B------:R-:W-:Y:S05]  /*1bb30*/  BRA `(.L_x_12235) ;  /* 0x0000007c00347947 */ /* 0x000fea0003800000 */
.L_x_12233:
[----:B------:R-:W-:-:S08]  /*1bb40*/  NOP ;  /* 0x0000000000007918 */ /* 0x000fd00000000000 */
[----:B0-----:R-:W0:-:S00]  /*1bb50*/  USETMAXREG.DEALLOC.CTAPOOL 0x20 ;  /* 0x00000020000079c8 */ /* 0x001e0000080e0500 */
        /* <DEDUP_REMOVED lines=16> */
.L_x_12383:
        /* <DEDUP_REMOVED lines=42> */
.L_x_12389:
        /* <DEDUP_REMOVED lines=12> */
.L_x_12388:
[----:B------:R-:W-:Y:S05]  /*1bfc0*/  BSYNC B0 ;  /* 0x0000000000007941 */ /* 0x000fea0003800000 */
.L_x_12387:
        /* <DEDUP_REMOVED lines=22> */
.L_x_12385:
        /* <DEDUP_REMOVED lines=21> */
.L_x_12390:
        /* <DEDUP_REMOVED lines=59> */
.L_x_12386:
[----:B------:R-:W-:Y:S02]  /*1c630*/  IMAD.MOV.U32 R17, RZ, RZ, RZ ;  /* 0x000000ffff117224 */ /* 0x000fe400078e00ff */
[----:B------:R-:W-:Y:S02]  /*1c640*/  IMAD.U32 R16, RZ, RZ, UR6 ;  /* 0x00000006ff107e24 */ /* 0x000fe4000f8e00ff */
[----:B------:R-:W-:-:S07]  /*1c650*/  IMAD.MOV.U32 R18, RZ, RZ, RZ ;  /* 0x000000ffff127224 */ /* 0x000fce00078e00ff */
.L_x_12391:
[----:B------:R-:W-:-:S13]  /*1c660*/  ISETP.NE.AND P0, PT, R5, RZ, PT ;  /* 0x000000ff0500720c */ /* 0x000fda0003f05270 */
[----:B------:R-:W0:Y:S01]  /*1c670*/  @!P0 S2R R3, SR_CgaCtaId ;  /* 0x0000000000038919 */ /* 0x000e220000008800 */
[----:B------:R-:W-:-:S04]  /*1c680*/  @!P0 MOV R0, 0x400 ;  /* 0x0000040000008802 */ /* 0x000fc80000000f00 */
[----:B0-----:R-:W-:-:S05]  /*1c690*/  @!P0 LEA R0, R3, R0, 0x18 ;  /* 0x0000000003008211 */ /* 0x001fca00078ec0ff */
[----:B------:R2:W-:Y:S01]  /*1c6a0*/  @!P0 STS.128 [R0+0x31cd0], R16 ;  /* 0x031cd01000008388 */ /* 0x0005e20000000c00 */
[----:B------:R-:W-:Y:S06]  /*1c6b0*/  BAR.ARV 0x5, 0x200 ;  /* 0x0148000000007b1d */ /* 0x000fec0000002000 */
.L_x_12384:
[----:B------:R3:W-:Y:S01]  /*1c6c0*/  STL [R1+0x24], RZ ;  /* 0x000024ff01007387 */ /* 0x0007e20000100800 */
[----:B------:R-:W-:Y:S01]  /*1c6d0*/  ULDC UR4, c[0x0][0xc3c] ;  /* 0x00030f0000047ab9 */ /* 0x000fe20000000800 */
[----:B------:R-:W-:Y:S01]  /*1c6e0*/  IMAD.MOV.U32 R27, RZ, RZ, 0x1 ;  /* 0x00000001ff1b7424 */ /* 0x000fe200078e00ff */
[----:B-1----:R-:W-:Y:S01]  /*1c6f0*/  ISETP.GE.AND P0, PT, R19, UR4, PT ;  /* 0x0000000413007c0c */ /* 0x002fe2000bf06270 */
[----:B------:R-:W-:-:S12]  /*1c700*/  IMAD.MOV.U32 R23, RZ, RZ, RZ ;  /* 0x000000ffff177224 */ /* 0x000fd800078e00ff */
[----:B---3--:R-:W-:Y:S05]  /*1c710*/  @P0 BRA `(.L_x_12392) ;  /* 0x0000006c00580947 */ /* 0x008fea0003800000 */
[----:B--2---:R-:W2:Y:S04]  /*1c720*/  LDL R0, [R1+0x94] ;  /* 0x0000940001007983 */ /* 0x004ea80000100800 */
[----:B------:R-:W3:Y:S01]  /*1c730*/  LDL.LU R5, [R1] ;  /* 0x0000000001057983 */ /* 0x000ee20000300800 */
[----:B------:R-:W1:Y:S01]  /*1c740*/  S2R R7, SR_TID.X ;  /* 0x0000000000077919 */ /* 0x000e620000002100 */
[----:B------:R-:W4:Y:S01]  /*1c750*/  S2UR UR5, SR_CgaCtaId ;  /* 0x00000000000579c3 */ /* 0x000f220000008800 */
[----:B-1----:R-:W-:-:S05]  /*1c760*/  LOP3.LUT R6, R7, 0x7f, RZ, 0xc0, !PT ;  /* 0x0000007f07067812 */ /* 0x002fca00078ec0ff */
[C---:B------:R-:W-:Y:S01]  /*1c770*/  IMAD.SHL.U32 R4, R6.reuse, 0x8, RZ ;  /* 0x0000000806047824 */ /* 0x040fe200078e00ff */
[----:B------:R-:W-:Y:S01]  /*1c780*/  ISETP.NE.AND P1, PT, R6, RZ, PT ;  /* 0x000000ff0600720c */ /* 0x000fe20003f25270 */
[----:B------:R-:W-:Y:S02]  /*1c790*/  UMOV UR4, 0x400 ;  /* 0x0000040000047882 */ /* 0x000fe40000000000 */
[----:B----4-:R-:W-:-:S06]  /*1c7a0*/  ULEA UR4, UR5, UR4, 0x18 ;  /* 0x0000000405047291 */ /* 0x010fcc000f8ec03f */
[----:B------:R-:W-:Y:S01]  /*1c7b0*/  IMAD.U32 R22, RZ, RZ, UR4 ;  /* 0x00000004ff167e24 */ /* 0x000fe2000f8e00ff */
[----:B------:R-:W-:Y:S01]  /*1c7c0*/  BSSY B8, `(.L_x_12392) ;  /* 0x00006cb000087945 */ /* 0x000fe20003800000 */
[----:B------:R-:W-:Y:S02]  /*1c7d0*/  IMAD.MOV.U32 R29, RZ, RZ, RZ ;  /* 0x000000ffff1d7224 */ /* 0x000fe400078e00ff */
[----:B------:R-:W-:Y:S02]  /*1c7e0*/  IMAD.MOV.U32 R23, RZ, RZ, RZ ;  /* 0x000000ffff177224 */ /* 0x000fe400078e00ff */
[----:B------:R-:W-:Y:S01]  /*1c7f0*/  IMAD.MOV.U32 R27, RZ, RZ, 0x1 ;  /* 0x00000001ff1b7424 */ /* 0x000fe200078e00ff */
[----:B------:R-:W-:Y:S01]  /*1c800*/  ULDC.64 UR36, c[0x0][0x198] ;  /* 0x0000660000247ab9 */ /* 0x000fe20000000a00 */
[----:B------:R-:W-:Y:S01]  /*1c810*/  ULDC UR39, c[0x0][0xc] ;  /* 0x0000030000277ab9 */ /* 0x000fe20000000800 */
[----:B--2---:R-:W-:Y:S01]  /*1c820*/  R2UR UR6, R0 ;  /* 0x00000000000672ca */ /* 0x004fe200000e0000 */
[----:B------:R-:W-:-:S05]  /*1c830*/  IMAD.SHL.U32 R0, R7, 0x8, RZ ;  /* 0x0000000807007824 */ /* 0x000fca00078e00ff */
[C---:B------:R-:W-:Y:S02]  /*1c840*/  LOP3.LUT R3, R0.reuse, 0x20, RZ, 0xc0, !PT ;  /* 0x0000002000037812 */ /* 0x040fe400078ec0ff */
[----:B0-----:R-:W-:Y:S02]  /*1c850*/  LOP3.LUT R2, R0, 0xd8, RZ, 0xc0, !PT ;  /* 0x000000d800027812 */ /* 0x001fe400078ec0ff */
[----:B------:R-:W-:Y:S02]  /*1c860*/  LOP3.LUT R3, R3, 0x300, R4, 0xf8, !PT ;  /* 0x0000030003037812 */ /* 0x000fe400078ef804 */
[----:B------:R-:W-:Y:S02]  /*1c870*/  LOP3.LUT R2, R2, 0x18, R7, 0x78, !PT ;  /* 0x0000001802027812 */ /* 0x000fe400078e7807 */
[----:B---3--:R-:W-:Y:S02]  /*1c880*/  LOP3.LUT R5, R5, 0xfffffffd, RZ, 0xc0, !PT ;  /* 0xfffffffd05057812 */ /* 0x008fe400078ec0ff */
[----:B------:R-:W-:-:S02]  /*1c890*/  LOP3.LUT R3, R3, R2, RZ, 0xfc, !PT ;  /* 0x0000000203037212 */ /* 0x000fc400078efcff */
[----:B------:R-:W-:Y:S02]  /*1c8a0*/  LOP3.LUT P0, R2, R7, 0x1f, RZ, 0xc0, !PT ;  /* 0x0000001f07027812 */ /* 0x000fe4000780c0ff */
[----:B------:R-:W-:-:S04]  /*1c8b0*/  @P1 LOP3.LUT R5, R5, 0x2, RZ, 0xfc, !PT ;  /* 0x0000000205051812 */ /* 0x000fc800078efcff */
[----:B------:R-:W-:-:S07]  /*1c8c0*/  LOP3.LUT R5, R5, 0xfffffffe, RZ, 0xc0, !PT ;  /* 0xfffffffe05057812 */ /* 0x000fce00078ec0ff */
[----:B------:R-:W-:Y:S02]  /*1c8d0*/  @P0 LOP3.LUT R5, R5, 0x1, RZ, 0xfc, !PT ;  /* 0x0000000105050812 */ /* 0x000fe400078efcff */
[----:B------:R-:W-:Y:S01]  /*1c8e0*/  ISETP.NE.OR P0, PT, R6, RZ, !P0 ;  /* 0x000000ff0600720c */ /* 0x000fe20004705670 */
[----:B------:R0:W-:Y:S01]  /*1c8f0*/  STL [R1+0xc], R2 ;  /* 0x00000c0201007387 */ /* 0x0001e20000100800 */
[----:B------:R-:W-:Y:S01]  /*1c900*/  LOP3.LUT R5, R5, 0xfffffff7, RZ, 0xc0, !PT ;  /* 0xfffffff705057812 */ /* 0x000fe200078ec0ff */
[----:B------:R-:W-:Y:S02]  /*1c910*/  IMAD R3, R3, 0x2, R22 ;  /* 0x0000000203037824 */ /* 0x000fe400078e0216 */
[----:B0-----:R-:W-:Y:S02]  /*1c920*/  IMAD.SHL.U32 R2, R7, 0x20, RZ ;  /* 0x0000002007027824 */ /* 0x001fe400078e00ff */
[----:B------:R-:W-:-:S06]  /*1c930*/  IMAD.MOV.U32 R7, RZ, RZ, 0x1 ;  /* 0x00000001ff077424 */ /* 0x000fcc00078e00ff */
[----:B------:R-:W-:Y:S01]  /*1c940*/  @P0 LOP3.LUT R5, R5, 0x8, RZ, 0xfc, !PT ;  /* 0x0000000805050812 */ /* 0x000fe200078efcff */
[----:B------:R0:W-:Y:S04]  /*1c950*/  STL [R1+0x4], R7 ;  /* 0x0000040701007387 */ /* 0x0001e80000100800 */
[----:B------:R0:W-:Y:S04]  /*1c960*/  STL [R1+0x24], RZ ;  /* 0x000024ff01007387 */ /* 0x0001e80000100800 */
[----:B------:R0:W-:Y:S04]  /*1c970*/  STL [R1], R5 ;  /* 0x0000000501007387 */ /* 0x0001e80000100800 */
[----:B------:R0:W-:Y:S01]  /*1c980*/  STL [R1+0x10], R3 ;  /* 0x0000100301007387 */ /* 0x0001e20000100800 */
[----:B------:R-:W-:-:S02]  /*1c990*/  SHF.R.U32.HI R4, RZ, 0x2, R6 ;  /* 0x00000002ff047819 */ /* 0x000fc40000011606 */
[----:B------:R-:W-:Y:S02]  /*1c9a0*/  LOP3.LUT R0, R0, 0x18, RZ, 0xc0, !PT ;  /* 0x0000001800007812 */ /* 0x000fe400078ec0ff */
[----:B------:R-:W-:Y:S02]  /*1c9b0*/  LOP3.LUT R2, R4, 0x60, R2, 0xf8, !PT ;  /* 0x0000006004027812 */ /* 0x000fe400078ef802 */
[C---:B------:R-:W-:Y:S02]  /*1c9c0*/  LOP3.LUT R2, R0.reuse, 0x20, RZ, 0xfc, !PT ;  /* 0x0000002000027812 */ /* 0x040fe400078efcff */
[----:B------:R-:W-:Y:S01]  /*1c9d0*/  LOP3.LUT R0, R0, 0x40, RZ, 0xfc, !PT ;  /* 0x0000004000007812 */ /* 0x000fe200078efcff */
[----:B0-----:R-:W-:-:S12]  /*1c9e0*/  ULOP3.LUT UR38, UR6, 0x2, URZ, 0xfc, !UPT ;  /* 0x0000000206267892 */ /* 0x001fd8000f8efc3f */
.L_x_12540:
[----:B0-----:R-:W0:Y:S02]  /*1c9f0*/  LDC.64 R2, c[0x0][0xc88] ;  /* 0x00032200ff027b82 */ /* 0x001e240000000a00 */
[----:B0-----:R-:W-:-:S05]  /*1ca00*/  IMAD.WIDE R2, R19, 0x4, R2 ;  /* 0x0000000413027825 */ /* 0x001fca00078e0202 */
[----:B--2---:R-:W2:Y:S01]  /*1ca10*/  LDG.E R13, desc[UR60][R2.64] ;  /* 0x0000003c020d7981 */ /* 0x004ea2000c1e1900 */
[----:B------:R-:W-:Y:S05]  /*1ca20*/  YIELD ;  /* 0x0000000000007946 */ /* 0x000fea0003800000 */
[----:B------:R-:W-:Y:S01]  /*1ca30*/  ULDC.64 UR4, c[0x0][0xa28] ;  /* 0x00028a0000047ab9 */ /* 0x000fe20000000a00 */
[----:B------:R-:W-:Y:S01]  /*1ca40*/  ULDC.64 UR6, c[0x0][0xa18] ;  /* 0x0002860000067ab9 */ /* 0x000fe20000000a00 */
[----:B------:R-:W-:Y:S02]  /*1ca50*/  ISETP.NE.U32.AND P0, PT, RZ, UR4, PT ;  /* 0x00000004ff007c0c */ /* 0x000fe4000bf05070 */
[----:B------:R-:W-:-:S02]  /*1ca60*/  CS2R R8, SRZ ;  /* 0x0000000000087805 */ /* 0x000fc4000001ff00 */
[----:B------:R-:W-:Y:S01]  /*1ca70*/  ISETP.NE.U32.AND P3, PT, RZ, UR6, PT ;  /* 0x00000006ff007c0c */ /* 0x000fe2000bf65070 */
[----:B------:R-:W-:Y:S01]  /*1ca80*/  ULDC.64 UR8, c[0x0][0xa10] ;  /* 0x0002840000087ab9 */ /* 0x000fe20000000a00 */
[----:B------:R-:W-:Y:S02]  /*1ca90*/  ISETP.NE.AND.EX P0, PT, RZ, UR5, PT, P0 ;  /* 0x00000005ff007c0c */ /* 0x000fe4000bf05300 */
[----:B------:R-:W-:Y:S02]  /*1caa0*/  ISETP.NE.AND.EX P3, PT, RZ, UR7, PT, P3 ;  /* 0x00000007ff007c0c */ /* 0x000fe4000bf65330 */
        /* <DEDUP_REMOVED lines=10> */
[----:B------:R-:W-:Y:S01]  /*1cb50*/  ULDC.64 UR6, c[0x0][0xa08] ;  /* 0x0002820000067ab9 */ /* 0x000fe20000000a00 */
[----:B-1----:R1:W5:Y:S01]  /*1cb60*/  @P0 LDG.E R8, desc[UR60][R2.64] ;  /* 0x0000003c02080981 */ /* 0x002362000c1e1900 */
[----:B------:R-:W-:Y:S01]  /*1cb70*/  IADD3 R6, P1, R24, UR6, RZ ;  /* 0x0000000618067c10 */ /* 0x000fe2000ff3e0ff */
[----:B------:R-:W-:Y:S01]  /*1cb80*/  IMAD.MOV.U32 R28, RZ, RZ, RZ ;  /* 0x000000ffff1c7224 */ /* 0x000fe200078e00ff */
[----:B------:R-:W-:-:S02]  /*1cb90*/  ISETP.NE.U32.AND P2, PT, RZ, UR6, PT ;  /* 0x00000006ff007c0c */ /* 0x000fc4000bf45070 */
[----:B------:R-:W-:Y:S01]  /*1cba0*/  IADD3.X R7, R25, UR7, RZ, P1, !PT ;  /* 0x0000000719077c10 */ /* 0x000fe20008ffe4ff */
[----:B0-----:R-:W-:Y:S01]  /*1cbb0*/  IMAD.MOV.U32 R0, RZ, RZ, RZ ;  /* 0x000000ffff007224 */ /* 0x001fe200078e00ff */
[----:B------:R-:W-:Y:S02]  /*1cbc0*/  ISETP.NE.U32.AND P1, PT, RZ, UR4, PT ;  /* 0x00000004ff007c0c */ /* 0x000fe4000bf25070 */
[----:B------:R-:W-:Y:S02]  /*1cbd0*/  ISETP.NE.AND.EX P2, PT, RZ, UR7, PT, P2 ;  /* 0x00000007ff007c0c */ /* 0x000fe4000bf45320 */
[----:B------:R-:W-:Y:S02]  /*1cbe0*/  ISETP.NE.AND.EX P1, PT, RZ, UR5, PT, P1 ;  /* 0x00000005ff007c0c */ /* 0x000fe4000bf25310 */
[----:B-1----:R-:W-:-:S04]  /*1cbf0*/  IADD3 R2, P0, R24, UR4, RZ ;  /* 0x0000000418027c10 */ /* 0x002fc8000ff1e0ff */
[C---:B------:R-:W-:Y:S02]  /*1cc00*/  IADD3.X R3, R25.reuse, UR5, RZ, P0, !PT ;  /* 0x0000000519037c10 */ /* 0x040fe400087fe4ff */
        /* <DEDUP_REMOVED lines=23> */
[----:B----4-:R-:W-:Y:S06]  /*1cd80*/  @P3 BRA `(.L_x_12393) ;  /* 0x0000000000143947 */ /* 0x010fec0003800000 */
[----:B------:R-:W-:Y:S05]  /*1cd90*/  @!P1 BRA `(.L_x_12393) ;  /* 0x0000000000109947 */ /* 0x000fea0003800000 */
[----:B------:R-:W2:Y:S04]  /*1cda0*/  LDG.E R11, desc[UR60][R2.64] ;  /* 0x0000003c020b7981 */ /* 0x000ea8000c1e1900 */
[----:B------:R-:W2:Y:S02]  /*1cdb0*/  LDG.E R2, desc[UR60][R2.64+0x4] ;  /* 0x0000043c02027981 */ /* 0x000ea4000c1e1900 */
[----:B--2---:R-:W-:-:S05]  /*1cdc0*/  IMAD.IADD R12, R2, 0x1, -R11 ;  /* 0x00000001020c7824 */ /* 0x004fca00078e0a0b */
[----:B------:R0:W-:Y:S02]  /*1cdd0*/  STL [R1+0x20], R12 ;  /* 0x0000200c01007387 */ /* 0x0001e40000100800 */
.L_x_12393:
        /* <DEDUP_REMOVED lines=10> */
.L_x_12394:
[----:B------:R-:W-:Y:S05]  /*1ce80*/  @!P2 BRA `(.L_x_12395) ;  /* 0x00000000000ca947 */ /* 0x000fea0003800000 */
[----:B------:R-:W2:Y:S04]  /*1ce90*/  LDG.E R10, desc[UR60][R6.64] ;  /* 0x0000003c060a7981 */ /* 0x000ea8000c1e1900 */
[----:B------:R-:W2:Y:S02]  /*1cea0*/  LDG.E R6, desc[UR60][R6.64+0x4] ;  /* 0x0000043c06067981 */ /* 0x000ea4000c1e1900 */
[----:B--2---:R-:W-:-:S07]  /*1ceb0*/  IMAD.IADD R10, R6, 0x1, -R10 ;  /* 0x00000001060a7824 */ /* 0x004fce00078e0a0a */
.L_x_12395:
[----:B-1----:R-:W2:Y:S01]  /*1cec0*/  @P0 LDG.E R2, desc[UR60][R4.64] ;  /* 0x0000003c04020981 */ /* 0x002ea2000c1e1900 */
[----:B------:R-:W1:Y:S01]  /*1ced0*/  LDC R3, c[0x0][0x448] ;  /* 0x00011200ff037b82 */ /* 0x000e620000000800 */
[----:B-----5:R-:W-:Y:S02]  /*1cee0*/  IMAD.IADD R10, R10, 0x1, -R8 ;  /* 0x000000010a0a7824 */ /* 0x020fe400078e0a08 */
[----:B------:R-:W2:Y:S01]  /*1cef0*/  @P0 LDG.E R4, desc[UR60][R4.64+0x4] ;  /* 0x0000043c04040981 */ /* 0x000ea2000c1e1900 */
[----:B-1----:R-:W-:-:S13]  /*1cf00*/  ISETP.NE.AND P1, PT, R3, 0x1, PT ;  /* 0x000000010300780c */ /* 0x002fda0003f25270 */
[----:B------:R-:W1:Y:S01]  /*1cf10*/  @P1 LDC R3, c[0x0][0x450] ;  /* 0x00011400ff031b82 */ /* 0x000e620000000800 */
[----:B------:R-:W-:Y:S01]  /*1cf20*/  BSSY B0, `(.L_x_12396) ;  /* 0x0000163000007945 */ /* 0x000fe20003800000 */
[----:B------:R-:W-:Y:S01]  /*1cf30*/  PLOP3.LUT P5, PT, PT, PT, PT, 0x80, 0x0 ;  /* 0x000000000000781c */ /* 0x000fe20003faf070 */
[----:B--2---:R-:W-:-:S05]  /*1cf40*/  @P0 IMAD.IADD R9, R4, 0x1, -R2 ;  /* 0x0000000104090824 */ /* 0x004fca00078e0a02 */
[----:B------:R-:W2:Y:S01]  /*1cf50*/  @P1 LDC R4, c[0x0][0x44c] ;  /* 0x00011300ff041b82 */ /* 0x000ea20000000800 */
[----:B------:R-:W-:-:S04]  /*1cf60*/  IMAD R2, R17, 0xc0, RZ ;  /* 0x000000c011027824 */ /* 0x000fc800078e02ff */
[----:B------:R-:W-:Y:S02]  /*1cf70*/  VIADD R2, R2, 0xbf ;  /* 0x000000bf02027836 */ /* 0x000fe40000000000 */
[----:B------:R-:W-:-:S04]  /*1cf80*/  IMAD.IADD R20, R10, 0x1, R9 ;  /* 0x000000010a147824 */ /* 0x000fc800078e0209 */
[C---:B------:R-:W-:Y:S01]  /*1cf90*/  VIADD R21, R20.reuse, 0x8f ;  /* 0x0000008f14157836 */ /* 0x040fe20000000000 */
[----:B------:R-:W-:-:S03]  /*1cfa0*/  IADD3 R20, R20, 0x90, -R12 ;  /* 0x0000009014147810 */ /* 0x000fc60007ffe80c */
[----:B------:R-:W-:-:S04]  /*1cfb0*/  IMAD.HI R21, R21, 0x38e38e39, RZ ;  /* 0x38e38e3915157827 */ /* 0x000fc800078e02ff */
[----:B--2---:R-:W-:-:S05]  /*1cfc0*/  @P1 IMAD.HI.U32 R4, R2, R4, RZ ;  /* 0x0000000402041227 */ /* 0x004fca00078e00ff */
[----:B-1----:R-:W-:-:S05]  /*1cfd0*/  @P1 SHF.R.U32.HI R2, RZ, R3, R4 ;  /* 0x00000003ff021219 */ /* 0x002fca0000011604 */
        /* <DEDUP_REMOVED lines=12> */
[----:B------:R-:W-:-:S05]  /*1d0a0*/  IMAD.WIDE.U32 R4, R10, 0x38e38e39, RZ ;  /* 0x38e38e390a047825 */ /* 0x000fca00078e00ff */
        /* <DEDUP_REMOVED lines=15> */
.L_x_12581:
[----:B--2---:R-:W-:Y:S02]  /*1d1a0*/  ISETP.NE.AND P0, PT, R14, RZ, PT ;  /* 0x000000ff0e00720c */ /* 0x004fe40003f05270 */
[----:B------:R-:W-:-:S11]  /*1d1b0*/  PLOP3.LUT P2, PT, PT, PT, PT, 0x8, 0x0 ;  /* 0x000000000000781c */ /* 0x000fd60003f4e170 */
[----:B------:R-:W-:Y:S05]  /*1d1c0*/  @P0 BRA `(.L_x_12399) ;  /* 0x00000000000c0947 */ /* 0x000fea0003800000 */
[----:B------:R-:W-:-:S03]  /*1d1d0*/  UMOV UR4, 0xffffffff ;  /* 0xffffffff00047882 */ /* 0x000fc60000000000 */
[----:B------:R-:W-:Y:S05]  /*1d1e0*/  BRA.DIV UR4, `(.L_x_12400) ;  /* 0x0000007204507947 */ /* 0x000fea000b800000 */
[----:B------:R-:W-:-:S13]  /*1d1f0*/  ELECT P2, URZ, PT ;  /* 0x00000000003f782f */ /* 0x000fda0003840000 */
.L_x_12399:
        /* <DEDUP_REMOVED lines=9> */
.L_x_12584:
[----:B------:R-:W-:Y:S05]  /*1d290*/  BSYNC B1 ;  /* 0x0000000000017941 */ /* 0x000fea0003800000 */
.L_x_12401:
        /* <DEDUP_REMOVED lines=11> */
.L_x_12585:
[----:B------:R-:W-:Y:S05]  /*1d350*/  BSYNC B2 ;  /* 0x0000000000027941 */ /* 0x000fea0003800000 */
.L_x_12405:
[----:B------:R-:W-:Y:S04]  /*1d360*/  BSSY B2, `(.L_x_12407) ;  /* 0x0000008000027945 */ /* 0x000fe80003800000 */
[----:B------:R-:W-:Y:S05]  /*1d370*/  @P4 BRA `(.L_x_12408) ;  /* 0x0000000000184947 */ /* 0x000fea0003800000 */
[----:B-1----:R-:W3:Y:S02]  /*1d380*/  LDL R5, [R1] ;  /* 0x0000000001057983 */ /* 0x002ee40000100800 */
[----:B---3--:R-:W-:Y:S01]  /*1d390*/  LOP3.LUT P0, RZ, R5, 0x1, RZ, 0xc0, !PT ;  /* 0x0000000105ff7812 */ /* 0x008fe2000780c0ff */
[----:B------:R-:W-:-:S04]  /*1d3a0*/  IMAD.MOV.U32 R5, RZ, RZ, 0x6c00 ;  /* 0x00006c00ff057424 */ /* 0x000fc800078e00ff */
[----:B------:R3:W-:Y:S08]  /*1d3b0*/  SYNCS.ARRIVE.TRANS64 RZ, [R9+URZ+0x31c90], R5 ;  /* 0x031c900509ff79a7 */ /* 0x0007f0000800003f */
[----:B------:R-:W-:Y:S05]  /*1d3c0*/  @!P0 BRA `(.L_x_12408) ;  /* 0x0000000000048947 */ /* 0x000fea0003800000 */
[----:B------:R-:W-:Y:S01]  /*1d3d0*/  BPT.TRAP 0x1 ;  /* 0x000000040000795c */ /* 0x000fe20000300000 */
.L_x_12408:
[----:B------:R-:W-:Y:S05]  /*1d3e0*/  BSYNC B2 ;  /* 0x0000000000027941 */ /* 0x000fea0003800000 */
.L_x_12407:
        /* <DEDUP_REMOVED lines=10> */
[----:B------:R-:W-:Y:S01]  /*1d490*/  VIADD R10, R7, 0x16a00 ;  /* 0x00016a00070a7836 */ /* 0x000fe20000000000 */
[----:B------:R-:W-:-:S09]  /*1d4a0*/  UMOV UR7, 0x12f00000 ;  /* 0x12f0000000077882 */ /* 0x000fd20000000000 */
.L_x_12409:
        /* <DEDUP_REMOVED lines=16> */
.L_x_12410:
        /* <DEDUP_REMOVED lines=10> */
[----:B0-----:R-:W-:Y:S01]  /*1d650*/  IMAD.MOV.U32 R12, RZ, RZ, 0x40 ;  /* 0x00000040ff0c7424 */ /* 0x001fe200078e00ff */
[----:B------:R-:W-:Y:S01]  /*1d660*/  PLOP3.LUT P0, PT, PT, PT, PT, 0x80, 0x0 ;  /* 0x000000000000781c */ /* 0x000fe20003f0f070 */
[----:B------:R-:W-:Y:S01]  /*1d670*/  VIADD R10, R7, 0x1b200 ;  /* 0x0001b200070a7836 */ /* 0x000fe20000000000 */
[----:B------:R-:W-:Y:S01]  /*1d680*/  UMOV UR6, 0x0 ;  /* 0x0000000000067882 */ /* 0x000fe20000000000 */
[----:B------:R-:W-:Y:S01]  /*1d690*/  UMOV UR7, 0x12f00000 ;  /* 0x12f0000000077882 */ /* 0x000fe20000000000 */
[----:B------:R-:W-:-:S15]  /*1d6a0*/  R2UR UR10, R12 ;  /* 0x000000000c0a72ca */ /* 0x000fde00000e0000 */
.L_x_12411:
        /* <DEDUP_REMOVED lines=13> */
.L_x_12586:
[----:B------:R-:W-:Y:S05]  /*1d780*/  BSYNC B2 ;  /* 0x0000000000027941 */ /* 0x000fea0003800000 */
.L_x_12412:
[----:B------:R-:W-:Y:S01]  /*1d790*/  BSSY B2, `(.L_x_12414) ;  /* 0x000000a000027945 */ /* 0x000fe20003800000 */
[----:B------:R-:W-:Y:S02]  /*1d7a0*/  IMAD.MOV.U32 R10, RZ, RZ, 0x0 ;  /* 0x00000000ff0a7424 */ /* 0x000fe400078e00ff */
[----:B------:R-:W-:Y:S01]  /*1d7b0*/  IMAD.MOV.U32 R11, RZ, RZ, 0x12f00000 ;  /* 0x12f00000ff0b7424 */ /* 0x000fe200078e00ff */
[----:B------:R-:W-:Y:S06]  /*1d7c0*/  @P4 BRA `(.L_x_12415) ;  /* 0x0000000000184947 */ /* 0x000fec0003800000 */
[----:B------:R-:W3:Y:S02]  /*1d7d0*/  LDL R5, [R1] ;  /* 0x0000000001057983 */ /* 0x000ee40000100800 */
[----:B---3--:R-:W-:Y:S01]  /*1d7e0*/  LOP3.LUT P0, RZ, R5, 0x1, RZ, 0xc0, !PT ;  /* 0x0000000105ff7812 */ /* 0x008fe2000780c0ff */
[----:B------:R-:W-:-:S04]  /*1d7f0*/  IMAD.MOV.U32 R5, RZ, RZ, 0x6c00 ;  /* 0x00006c00ff057424 */ /* 0x000fc800078e00ff */
[----:B------:R1:W-:Y:S08]  /*1d800*/  SYNCS.ARRIVE.TRANS64 RZ, [R9+URZ+0x31cb0], R5 ;  /* 0x031cb00509ff79a7 */ /* 0x0003f0000800003f */
[----:B------:R-:W-:Y:S05]  /*1d810*/  @!P0 BRA `(.L_x_12415) ;  /* 0x0000000000048947 */ /* 0x000fea0003800000 */
[----:B------:R-:W-:Y:S01]  /*1d820*/  BPT.TRAP 0x1 ;  /* 0x000000040000795c */ /* 0x000fe20000300000 */
.L_x_12415:
[----:B------:R-:W-:Y:S05]  /*1d830*/  BSYNC B2 ;  /* 0x0000000000027941 */ /* 0x000fea0003800000 */
.L_x_12414:
        /* <DEDUP_REMOVED lines=8> */
.L_x_12416:
        /* <DEDUP_REMOVED lines=15> */
.L_x_12417:
        /* <DEDUP_REMOVED lines=15> */
.L_x_12418:
        /* <DEDUP_REMOVED lines=10> */
.L_x_12404:
[----:B------:R-:W-:Y:S05]  /*1db40*/  BSYNC B1 ;  /* 0x0000000000017941 */ /* 0x000fea0003800000 */
.L_x_12403:
[----:B-1----:R-:W2:Y:S01]  /*1db50*/  LDL.LU R5, [R1+0x4] ;  /* 0x0000040001057983 */ /* 0x002ea20000300800 */
        /* <DEDUP_REMOVED lines=10> */
.L_x_12435:
[----:B------:R-:W-:Y:S05]  /*1dc00*/  YIELD ;  /* 0x0000000000007946 */ /* 0x000fea0003800000 */
[----:B------:R-:W-:Y:S04]  /*1dc10*/  BSSY B1, `(.L_x_12419) ;  /* 0x0000089000017945 */ /* 0x000fe80003800000 */
[----:B--2---:R-:W-:Y:S05]  /*1dc20*/  @!P2 BRA `(.L_x_12420) ;  /* 0x00000008001ca947 */ /* 0x004fea0003800000 */
[----:B-1----:R-:W2:Y:S01]  /*1dc30*/  LDL R5, [R1+0x4] ;  /* 0x0000040001057983 */ /* 0x002ea20000100800 */
[----:B------:R-:W-:Y:S01]  /*1dc40*/  IMAD R8, R29, 0x8, R22 ;  /* 0x000000081d087824 */ /* 0x000fe200078e0216 */
[----:B------:R-:W1:Y:S01]  /*1dc50*/  S2R R3, SR_TID.X ;  /* 0x0000000000037919 */ /* 0x000e620000002100 */
[----:B------:R-:W-:Y:S01]  /*1dc60*/  BSSY B2, `(.L_x_12421) ;  /* 0x0000006000027945 */ /* 0x000fe20003800000 */
[----:B-1----:R-:W-:-:S04]  /*1dc70*/  LOP3.LUT R3, R3, 0x7f, RZ, 0xc0, !PT ;  /* 0x0000007f03037812 */ /* 0x002fc800078ec0ff */
[----:B------:R-:W-:Y:S02]  /*1dc80*/  ISETP.NE.AND P1, PT, R3, RZ, PT ;  /* 0x000000ff0300720c */ /* 0x000fe40003f25270 */
[----:B--2---:R-:W-:-:S04]  /*1dc90*/  SHF.L.U32 R7, R5, 0x1f, RZ ;  /* 0x0000001f05077819 */ /* 0x004fc800000006ff */
[----:B------:R-:W1:Y:S02]  /*1dca0*/  SYNCS.PHASECHK.TRANS64.TRYWAIT P0, [R8+URZ+0x31ca0], R7 ;  /* 0x031ca007080075a7 */ /* 0x000e64000800017f */
[----:B-1----:R-:W-:Y:S05]  /*1dcb0*/  @!P0 BRA `(.L_x_12422) ;  /* 0x0000006400fc8947 */ /* 0x002fea0003800000 */
.L_x_12587:
[----:B------:R-:W-:Y:S05]  /*1dcc0*/  BSYNC B2 ;  /* 0x0000000000027941 */ /* 0x000fea0003800000 */
.L_x_12421:
        /* <DEDUP_REMOVED lines=8> */
.L_x_12424:
[----:B------:R-:W-:Y:S05]  /*1dd50*/  BSYNC B2 ;  /* 0x0000000000027941 */ /* 0x000fea0003800000 */
.L_x_12423:
[----:B0-----:R-:W-:Y:S01]  /*1dd60*/  IMAD.MOV.U32 R12, RZ, RZ, RZ ;  /* 0x000000ffff0c7224 */ /* 0x001fe200078e00ff */
        /* <DEDUP_REMOVED lines=10> */
.L_x_12425:
        /* <DEDUP_REMOVED lines=16> */
.L_x_12426:
        /* <DEDUP_REMOVED lines=16> */
.L_x_12427:
        /* <DEDUP_REMOVED lines=13> */
.L_x_12588:
[----:B------:R-:W-:Y:S05]  /*1e0e0*/  BSYNC B2 ;  /* 0x0000000000027941 */ /* 0x000fea0003800000 */
.L_x_12428:
[----:B------:R-:W-:Y:S01]  /*1e0f0*/  BSSY B2, `(.L_x_12430) ;  /* 0x000000a000027945 */ /* 0x000fe20003800000 */
[----:B------:R-:W-:Y:S02]  /*1e100*/  IMAD.MOV.U32 R10, RZ, RZ, 0x0 ;  /* 0x00000000ff0a7424 */ /* 0x000fe400078e00ff */
[----:B------:R-:W-:Y:S01]  /*1e110*/  IMAD.MOV.U32 R11, RZ, RZ, 0x12f00000 ;  /* 0x12f00000ff0b7424 */ /* 0x000fe200078e00ff */
[----:B------:R-:W-:Y:S06]  /*1e120*/  @P1 BRA `(.L_x_12431) ;  /* 0x0000000000181947 */ /* 0x000fec0003800000 */
[----:B------:R-:W2:Y:S02]  /*1e130*/  LDL R3, [R1] ;  /* 0x0000000001037983 */ /* 0x000ea40000100800 */
[----:B--2---:R-:W-:Y:S01]  /*1e140*/  LOP3.LUT P0, RZ, R3, 0x1, RZ, 0xc0, !PT ;  /* 0x0000000103ff7812 */ /* 0x004fe2000780c0ff */
[----:B------:R-:W-:-:S04]  /*1e150*/  IMAD.MOV.U32 R3, RZ, RZ, 0x6c00 ;  /* 0x00006c00ff037424 */ /* 0x000fc800078e00ff */
[----:B------:R2:W-:Y:S08]  /*1e160*/  SYNCS.ARRIVE.TRANS64 RZ, [R8+URZ+0x31cb0], R3 ;  /* 0x031cb00308ff79a7 */ /* 0x0005f0000800003f */
[----:B------:R-:W-:Y:S05]  /*1e170*/  @!P0 BRA `(.L_x_12431) ;  /* 0x0000000000048947 */ /* 0x000fea0003800000 */
[----:B------:R-:W-:Y:S01]  /*1e180*/  BPT.TRAP 0x1 ;  /* 0x000000040000795c */ /* 0x000fe20000300000 */
.L_x_12431:
[----:B------:R-:W-:Y:S05]  /*1e190*/  BSYNC B2 ;  /* 0x0000000000027941 */ /* 0x000fea0003800000 */
.L_x_12430:
        /* <DEDUP_REMOVED lines=8> */
.L_x_12432:
        /* <DEDUP_REMOVED lines=15> */
.L_x_12433:
        /* <DEDUP_REMOVED lines=15> */
.L_x_12434:
        /* <DEDUP_REMOVED lines=10> */
.L_x_12420:
[----:B------:R-:W-:Y:S05]  /*1e4a0*/  BSYNC B1 ;  /* 0x0000000000017941 */ /* 0x000fea0003800000 */
.L_x_12419:
        /* <DEDUP_REMOVED lines=10> */
.L_x_12397:
[----:B------:R-:W-:Y:S05]  /*1e550*/  BSYNC B0 ;  /* 0x0000000000007941 */ /* 0x000fea0003800000 */
.L_x_12396:
[----:B------:R-:W3:Y:S01]  /*1e560*/  LDC R0, c[0x0][0x448] ;  /* 0x00011200ff007b82 */ /* 0x000ee20000000800 */
[----:B------:R-:W-:Y:S01]  /*1e570*/  IMAD.MOV.U32 R2, RZ, RZ, 0xc0 ;  /* 0x000000c0ff027424 */ /* 0x000fe200078e00ff */
[----:B------:R-:W-:Y:S05]  /*1e580*/  @!P5 WARPSYNC.ALL ;  /* 0x000000000000d948 */ /* 0x000fea0003800000 */
[----:B------:R-:W-:Y:S01]  /*1e590*/  IMAD R2, R17, R2, 0xbf ;  /* 0x000000bf11027424 */ /* 0x000fe200078e0202 */
[----:B------:R-:W-:Y:S01]  /*1e5a0*/  BSSY B7, `(.L_x_12436) ;  /* 0x000042b000077945 */ /* 0x000fe20003800000 */
[----:B------:R-:W-:Y:S01]  /*1e5b0*/  @!P5 BAR.SYNC.DEFER_BLOCKING 0xc, 0x200 ;  /* 0x030800000000db1d */ /* 0x000fe20000010000 */
[----:B---3--:R-:W-:-:S13]  /*1e5c0*/  ISETP.NE.AND P0, PT, R0, 0x1, PT ;  /* 0x000000010000780c */ /* 0x008fda0003f05270 */
[----:B------:R-:W3:Y:S08]  /*1e5d0*/  @P0 LDC R3, c[0x0][0x44c] ;  /* 0x00011300ff030b82 */ /* 0x000ef00000000800 */
[----:B------:R-:W4:Y:S01]  /*1e5e0*/  @P0 LDC R0, c[0x0][0x450] ;  /* 0x00011400ff000b82 */ /* 0x000f220000000800 */
[----:B---3--:R-:W-:-:S05]  /*1e5f0*/  @P0 IMAD.HI.U32 R3, R2, R3, RZ ;  /* 0x0000000302030227 */ /* 0x008fca00078e00ff */
[----:B----4-:R-:W-:-:S05]  /*1e600*/  @P0 SHF.R.U32.HI R2, RZ, R0, R3 ;  /* 0x00000000ff020219 */ /* 0x010fca0000011603 */
[----:B------:R-:W-:-:S04]  /*1e610*/  IMAD.IADD R0, R20, 0x1, R2 ;  /* 0x0000000114007824 */ /* 0x000fc800078e0202 */
[----:B------:R-:W-:-:S05]  /*1e620*/  IMAD.HI R0, R0, 0x38e38e39, RZ ;  /* 0x38e38e3900007827 */ /* 0x000fca00078e02ff */
[----:B------:R-:W-:-:S04]  /*1e630*/  SHF.R.U32.HI R2, RZ, 0x1f, R0 ;  /* 0x0000001fff027819 */ /* 0x000fc80000011600 */
[----:B------:R-:W-:-:S04]  /*1e640*/  LEA.HI.SX32 R2, R0, R2, 0x1b ;  /* 0x0000000200027211 */ /* 0x000fc800078fdaff */
[----:B------:R-:W-:-:S04]  /*1e650*/  VIMNMX R4, R21, R2, PT ;  /* 0x0000000215047248 */ /* 0x000fc80003fe0100 */
[----:B------:R-:W-:Y:S01]  /*1e660*/  ISETP.GT.AND P0, PT, R4, RZ, PT ;  /* 0x000000ff0400720c */ /* 0x000fe20003f04270 */
[----:B------:R3:W-:-:S12]  /*1e670*/  STL [R1+0x18], R4 ;  /* 0x0000180401007387 */ /* 0x0007d80000100800 */
[----:B---3--:R-:W-:Y:S05]  /*1e680*/  @P0 BRA `(.L_x_12437) ;  /* 0x0000000000440947 */ /* 0x008fea0003800000 */
[----:B-1----:R-:W1:Y:S02]  /*1e690*/  S2R R5, SR_TID.X ;  /* 0x0000000000057919 */ /* 0x002e640000002100 */
[----:B-1----:R-:W-:-:S04]  /*1e6a0*/  LOP3.LUT R5, R5, 0x7f, RZ, 0xc0, !PT ;  /* 0x0000007f05057812 */ /* 0x002fc800078ec0ff */
[----:B------:R-:W-:-:S13]  /*1e6b0*/  ISETP.NE.AND P1, PT, R5, RZ, PT ;  /* 0x000000ff0500720c */ /* 0x000fda0003f25270 */
[----:B------:R-:W-:Y:S05]  /*1e6c0*/  @P1 BRA `(.L_x_12438) ;  /* 0x0000004000601947 */ /* 0x000fea0003800000 */
[----:B------:R-:W1:Y:S01]  /*1e6d0*/  S2R R5, SR_LANEID ;  /* 0x0000000000057919 */ /* 0x000e620000000000 */
[----:B------:R-:W-:Y:S01]  /*1e6e0*/  VOTEU.ANY UR4, UPT, PT ;  /* 0x0000000000047886 */ /* 0x000fe200038e0100 */
[----:B------:R-:W3:Y:S01]  /*1e6f0*/  LDC.64 R2, c[0x0][0xc60] ;  /* 0x00031800ff027b82 */ /* 0x000ee20000000a00 */
[----:B------:R-:W1:Y:S02]  /*1e700*/  FLO.U32 R0, UR4 ;  /* 0x0000000400007d00 */ /* 0x000e6400080e0000 */
[----:B-1----:R-:W-:-:S06]  /*1e710*/  ISETP.EQ.U32.AND P0, PT, R0, R5, PT ;  /* 0x000000050000720c */ /* 0x002fcc0003f02070 */
[----:B------:R-:W3:Y:S07]  /*1e720*/  POPC R5, UR4 ;  /* 0x0000000400057d09 */ /* 0x000eee0008000000 */
[----:B---3--:R-:W3:Y:S01]  /*1e730*/  @P0 ATOMG.E.ADD.STRONG.GPU PT, R3, desc[UR60][R2.64], R5 ;  /* 0x00000005020309a8 */ /* 0x008ee200081ee1fc */
[----:B------:R-:W1:Y:S02]  /*1e740*/  S2R R4, SR_LTMASK ;  /* 0x0000000000047919 */ /* 0x000e640000003900 */
[----:B-1----:R-:W-:-:S04]  /*1e750*/  LOP3.LUT R4, R4, UR4, RZ, 0xc0, !PT ;  /* 0x0000000404047c12 */ /* 0x002fc8000f8ec0ff */
[----:B--2---:R-:W1:Y:S01]  /*1e760*/  POPC R7, R4 ;  /* 0x0000000400077309 */ /* 0x004e620000000000 */
[----:B---3--:R-:W1:Y:S02]  /*1e770*/  SHFL.IDX PT, R0, R3, R0, 0x1f ;  /* 0x00001f0003007589 */ /* 0x008e6400000e0000 */
[----:B-1----:R-:W-:Y:S01]  /*1e780*/  IADD3 R16, R0, UR39, R7 ;  /* 0x0000002700107c10 */ /* 0x002fe2000fffe007 */
[----:B------:R-:W-:Y:S06]  /*1e790*/  BRA `(.L_x_12438) ;  /* 0x00000040002c7947 */ /* 0x000fec0003800000 */
.L_x_12437:
        /* <DEDUP_REMOVED lines=10> */
[----:B-1----:R-:W-:Y:S02]  /*1e840*/  IMAD.U32 R5, RZ, RZ, UR7 ;  /* 0x00000007ff057e24 */ /* 0x002fe4000f8e00ff */
[----:B------:R-:W-:Y:S02]  /*1e850*/  IMAD.U32 R6, RZ, RZ, UR8 ;  /* 0x00000008ff067e24 */ /* 0x000fe4000f8e00ff */
[----:B--2---:R-:W-:-:S02]  /*1e860*/  IMAD.U32 R7, RZ, RZ, UR9 ;  /* 0x00000009ff077e24 */ /* 0x004fc4000f8e00ff */
[----:B------:R-:W-:Y:S02]  /*1e870*/  IMAD.U32 R10, RZ, RZ, UR4 ;  /* 0x00000004ff0a7e24 */ /* 0x000fe4000f8e00ff */
[----:B------:R-:W-:Y:S02]  /*1e880*/  IMAD.U32 R11, RZ, RZ, UR5 ;  /* 0x00000005ff0b7e24 */ /* 0x000fe4000f8e00ff */
[----:B------:R-:W-:Y:S02]  /*1e890*/  IMAD.MOV.U32 R8, RZ, RZ, 0x70 ;  /* 0x00000070ff087424 */ /* 0x000fe400078e00ff */
[----:B0-----:R-:W-:Y:S02]  /*1e8a0*/  IMAD.MOV.U32 R12, RZ, RZ, 0x1 ;  /* 0x00000001ff0c7424 */ /* 0x001fe400078e00ff */
[----:B------:R-:W-:-:S07]  /*1e8b0*/  IMAD.MOV.U32 R13, RZ, RZ, RZ ;  /* 0x000000ffff0d7224 */ /* 0x000fce00078e00ff */
[----:B------:R-:W-:-:S07]  /*1e8c0*/  LEPC R20, `(.L_x_12440) ;  /* 0x000000001014794e */ /* 0x000fce0000000000 */
[----:B---3--:R-:W-:Y:S05]  /*1e8d0*/  CALL.ABS.NOINC R2 ;  /* 0x0000000002007343 */ /* 0x008fea0003c00000 */
.L_x_12440:
[----:B------:R-:W-:Y:S05]  /*1e8e0*/  BSYNC B6 ;  /* 0x0000000000067941 */ /* 0x000fea0003800000 */
.L_x_12439:
        /* <DEDUP_REMOVED lines=10> */
[----:B-1----:R-:W-:Y:S02]  /*1e990*/  IMAD.U32 R5, RZ, RZ, UR7 ;  /* 0x00000007ff057e24 */ /* 0x002fe4000f8e00ff */
[----:B------:R-:W-:Y:S02]  /*1e9a0*/  IMAD.U32 R6, RZ, RZ, UR8 ;  /* 0x00000008ff067e24 */ /* 0x000fe4000f8e00ff */
[----:B--2---:R-:W-:-:S02]  /*1e9b0*/  IMAD.U32 R7, RZ, RZ, UR9 ;  /* 0x00000009ff077e24 */ /* 0x004fc4000f8e00ff */
[----:B------:R-:W-:Y:S02]  /*1e9c0*/  IMAD.U32 R10, RZ, RZ, UR4 ;  /* 0x00000004ff0a7e24 */ /* 0x000fe4000f8e00ff */
[----:B------:R-:W-:Y:S02]  /*1e9d0*/  IMAD.U32 R11, RZ, RZ, UR5 ;  /* 0x00000005ff0b7e24 */ /* 0x000fe4000f8e00ff */
[----:B------:R-:W-:Y:S02]  /*1e9e0*/  IMAD.MOV.U32 R8, RZ, RZ, 0x70 ;  /* 0x00000070ff087424 */ /* 0x000fe400078e00ff */
[----:B0-----:R-:W-:Y:S02]  /*1e9f0*/  IMAD.MOV.U32 R12, RZ, RZ, 0x1 ;  /* 0x00000001ff0c7424 */ /* 0x001fe400078e00ff */
[----:B---3--:R-:W-:-:S07]  /*1ea00*/  IMAD.MOV.U32 R13, RZ, RZ, RZ ;  /* 0x000000ffff0d7224 */ /* 0x008fce00078e00ff */
[----:B------:R-:W-:-:S07]  /*1ea10*/  LEPC R20, `(.L_x_12443) ;  /* 0x000000001014794e */ /* 0x000fce0000000000 */
[----:B----4-:R-:W-:Y:S05]  /*1ea20*/  CALL.ABS.NOINC R2 ;  /* 0x0000000002007343 */ /* 0x010fea0003c00000 */
.L_x_12443:
        /* <DEDUP_REMOVED lines=16> */
.L_x_12442:
[----:B------:R-:W-:Y:S05]  /*1eb30*/  BSYNC B6 ;  /* 0x0000000000067941 */ /* 0x000fea0003800000 */
.L_x_12441:
[----:B------:R-:W-:Y:S01]  /*1eb40*/  ULDC.64 UR4, c[0x0][0x9f8] ;  /* 0x00027e0000047ab9 */ /* 0x000fe20000000a00 */
[----:B------:R-:W3:Y:S01]  /*1eb50*/  LDL R20, [R1+0x18] ;  /* 0x0000180001147983 */ /* 0x000ee20000100800 */
[----:B------:R-:W-:Y:S01]  /*1eb60*/  ISETP.NE.U32.AND P0, PT, RZ, UR4, PT ;  /* 0x00000004ff007c0c */ /* 0x000fe2000bf05070 */
[----:B------:R-:W4:Y:S03]  /*1eb70*/  LDC.64 R2, c[0x0][0x418] ;  /* 0x00010600ff027b82 */ /* 0x000f260000000a00 */
[----:B------:R-:W-:-:S13]  /*1eb80*/  ISETP.NE.AND.EX P0, PT, RZ, UR5, PT, P0 ;  /* 0x00000005ff007c0c */ /* 0x000fda000bf05300 */
[----:B------:R-:W-:-:S04]  /*1eb90*/  @P0 IADD3 R24, P1, R24, UR4, RZ ;  /* 0x0000000418180c10 */ /* 0x000fc8000ff3e0ff */
[----:B------:R-:W-:Y:S01]  /*1eba0*/  @P0 IADD3.X R25, R25, UR5, RZ, P1, !PT ;  /* 0x0000000519190c10 */ /* 0x000fe20008ffe4ff */
[----:B------:R-:W-:-:S04]  /*1ebb0*/  ULDC.64 UR4, c[0x0][0xa08] ;  /* 0x0002820000047ab9 */ /* 0x000fc80000000a00 */
[----:B------:R3:W2:Y:S01]  /*1ebc0*/  @P0 LDG.E R26, desc[UR60][R24.64] ;  /* 0x0000003c181a0981 */ /* 0x0006a2000c1e1900 */
[----:B----4-:R-:W-:Y:S01]  /*1ebd0*/  LOP3.LUT P0, RZ, R2, UR4, RZ, 0xfc, !PT ;  /* 0x0000000402ff7c12 */ /* 0x010fe2000f80fcff */
[----:B------:R-:W-:-:S03]  /*1ebe0*/  UMOV UR4, 0xffffffff ;  /* 0xffffffff00047882 */ /* 0x000fc60000000000 */
[----:B------:R-:W-:Y:S01]  /*1ebf0*/  LOP3.LUT P0, RZ, R3, UR5, RZ, 0xfc, P0 ;  /* 0x0000000503ff7c12 */ /* 0x000fe2000800fcff */
[----:B---3--:R-:W-:Y:S01]  /*1ec00*/  VIADD R25, R20, 0xffffffff ;  /* 0xffffffff14197836 */ /* 0x008fe20000000000 */
[----:B--2---:R-:W-:Y:S02]  /*1ec10*/  SHF.R.S32.HI R7, RZ, 0x1f, R26 ;  /* 0x0000001fff077819 */ /* 0x004fe4000001141a */
[----:B------:R-:W-:-:S03]  /*1ec20*/  SEL R24, R26, RZ, !P0 ;  /* 0x000000ff1a187207 */ /* 0x000fc60004000000 */
[----:B------:R2:W-:Y:S01]  /*1ec30*/  STL [R1+0x8], R7 ;  /* 0x0000080701007387 */ /* 0x0005e20000100800 */
[----:B------:R-:W-:Y:S05]  /*1ec40*/  BRA.DIV UR4, `(.L_x_12444) ;  /* 0x0000005a04407947 */ /* 0x000fea000b800000 */
[----:B------:R-:W3:Y:S02]  /*1ec50*/  S2R R0, SR_TID.X ;  /* 0x0000000000007919 */ /* 0x000ee40000002100 */
[----:B---3--:R-:W-:-:S04]  /*1ec60*/  SHF.R.U32.HI R0, RZ, 0x5, R0 ;  /* 0x00000005ff007819 */ /* 0x008fc80000011600 */
[----:B------:R-:W-:-:S05]  /*1ec70*/  LOP3.LUT R0, R0, 0x3, RZ, 0xc0, !PT ;  /* 0x0000000300007812 */ /* 0x000fca00078ec0ff */
[----:B------:R3:W4:Y:S02]  /*1ec80*/  SHFL.IDX PT, R14, R0, RZ, 0x1f ;  /* 0x00001fff000e7589 */ /* 0x00072400000e0000 */
.L_x_12591:
[----:B---3--:R-:W3:Y:S01]  /*1ec90*/  LDL.LU R0, [R1] ;  /* 0x0000000001007983 */ /* 0x008ee20000300800 */
[----:B------:R-:W-:Y:S02]  /*1eca0*/  PLOP3.LUT P1, PT, PT, PT, PT, 0x8, 0x0 ;  /* 0x000000000000781c */ /* 0x000fe40003f2e170 */
[----:B----4-:R-:W-:Y:S02]  /*1ecb0*/  ISETP.NE.AND P0, PT, R14, RZ, PT ;  /* 0x000000ff0e00720c */ /* 0x010fe40003f05270 */
[----:B---3--:R-:W-:-:S09]  /*1ecc0*/  LOP3.LUT R0, R0, 0xfffffffb, RZ, 0xc0, !PT ;  /* 0xfffffffb00007812 */ /* 0x008fd200078ec0ff */
[----:B------:R-:W-:-:S05]  /*1ecd0*/  @P1 LOP3.LUT R0, R0, 0x4, RZ, 0xfc, !PT ;  /* 0x0000000400001812 */ /* 0x000fca00078efcff */
[----:B------:R3:W-:Y:S01]  /*1ece0*/  STL [R1], R0 ;  /* 0x0000000001007387 */ /* 0x0007e20000100800 */
[----:B------:R-:W-:Y:S05]  /*1ecf0*/  @P0 BRA `(.L_x_12445) ;  /* 0x0000000400180947 */ /* 0x000fea0003800000 */
[----:B------:R-:W-:-:S03]  /*1ed00*/  UMOV UR4, 0xffffffff ;  /* 0xffffffff00047882 */ /* 0x000fc60000000000 */
[----:B------:R-:W-:Y:S05]  /*1ed10*/  BRA.DIV UR4, `(.L_x_12446) ;  /* 0x0000005a04407947 */ /* 0x000fea000b800000 */
[----:B------:R-:W-:-:S13]  /*1ed20*/  ELECT P6, URZ, PT ;  /* 0x00000000003f782f */ /* 0x000fda00038c0000 */
.L_x_12594:
[----:B------:R-:W-:Y:S05]  /*1ed30*/  @!P6 BRA `(.L_x_12445) ;  /* 0x000000040008e947 */ /* 0x000fea0003800000 */
[----:B------:R-:W-:-:S04]  /*1ed40*/  ISETP.NE.U32.AND P0, PT, R2, RZ, PT ;  /* 0x000000ff0200720c */ /* 0x000fc80003f05070 */
[----:B------:R-:W-:-:S13]  /*1ed50*/  ISETP.NE.AND.EX P0, PT, R3, RZ, PT, P0 ;  /* 0x000000ff0300720c */ /* 0x000fda0003f05300 */
[----:B------:R-:W-:Y:S05]  /*1ed60*/  @!P0 BRA `(.L_x_12447) ;  /* 0x0000000000448947 */ /* 0x000fea0003800000 */
[----:B------:R-:W4:Y:S01]  /*1ed70*/  LDC R6, c[0x0][0x43c] ;  /* 0x00010f00ff067b82 */ /* 0x000f220000000800 */
[----:B------:R-:W-:Y:S01]  /*1ed80*/  ULDC.64 UR4, c[0x0][0x428] ;  /* 0x00010a0000047ab9 */ /* 0x000fe20000000a00 */
[----:B----4-:R-:W-:-:S13]  /*1ed90*/  ISETP.NE.AND P0, PT, R6, 0x1, PT ;  /* 0x000000010600780c */ /* 0x010fda0003f05270 */
[----:B-1----:R-:W3:Y:S02]  /*1eda0*/  @P0 LDC.64 R4, c[0x0][0x440] ;  /* 0x00011000ff040b82 */ /* 0x002ee40000000a00 */
        /* <DEDUP_REMOVED lines=13> */
.L_x_12447:
[----:B---3--:R-:W-:Y:S01]  /*1ee80*/  IMAD R0, R23, 0x8, R22 ;  /* 0x0000000817007824 */ /* 0x008fe200078e0216 */
[----:B----4-:R-:W-:-:S04]  /*1ee90*/  SHF.L.U32 R2, R27, 0x1f, RZ ;  /* 0x0000001f1b027819 */ /* 0x010fc800000006ff */
[----:B------:R-:W3:Y:S02]  /*1eea0*/  SYNCS.PHASECHK.TRANS64.TRYWAIT P0, [R0+URZ+0x31c40], R2 ;  /* 0x031c4002000075a7 */ /* 0x000ee4000800017f */
[----:B---3--:R-:W-:Y:S05]  /*1eeb0*/  @!P0 BRA `(.L_x_12448) ;  /* 0x0000005400f88947 */ /* 0x008fea0003800000 */
.L_x_12595:
[----:B------:R-:W4:Y:S02]  /*1eec0*/  S2R R3, SR_TID.X ;  /* 0x0000000000037919 */ /* 0x000f240000002100 */
[----:B----4-:R-:W-:Y:S02]  /*1eed0*/  LOP3.LUT R4, R3, 0x7f, RZ, 0xc0, !PT ;  /* 0x0000007f03047812 */ /* 0x010fe400078ec0ff */
[----:B------:R4:W5:Y:S02]  /*1eee0*/  LDL R3, [R1] ;  /* 0x0000000001037983 */ /* 0x0009640000100800 */
[----:B------:R-:W-:-:S13]  /*1eef0*/  ISETP.NE.AND P0, PT, R4, RZ, PT ;  /* 0x000000ff0400720c */ /* 0x000fda0003f05270 */
[----:B----4-:R-:W-:Y:S05]  /*1ef00*/  @P0 BRA `(.L_x_12449) ;  /* 0x0000000000140947 */ /* 0x010fea0003800000 */
[----:B-----5:R-:W-:Y:S01]  /*1ef10*/  LOP3.LUT P1, RZ, R3, 0x1, RZ, 0xc0, !PT ;  /* 0x0000000103ff7812 */ /* 0x020fe2000782c0ff */
[----:B---3--:R-:W-:-:S04]  /*1ef20*/  IMAD.MOV.U32 R2, RZ, RZ, 0x6c00 ;  /* 0x00006c00ff027424 */ /* 0x008fc800078e00ff */
[----:B------:R4:W-:Y:S08]  /*1ef30*/  SYNCS.ARRIVE.TRANS64 RZ, [R0+URZ+0x31c30], R2 ;  /* 0x031c300200ff79a7 */ /* 0x0009f0000800003f */
[----:B------:R-:W-:Y:S05]  /*1ef40*/  @!P1 BRA `(.L_x_12449) ;  /* 0x0000000000049947 */ /* 0x000fea0003800000 */
[----:B------:R-:W-:Y:S01]  /*1ef50*/  BPT.TRAP 0x1 ;  /* 0x000000040000795c */ /* 0x000fe20000300000 */
.L_x_12449:
        /* <DEDUP_REMOVED lines=25> */
[----:B---3--:R-:W-:Y:S01]  /*1f0f0*/  UMOV UR8, UR15 ;  /* 0x0000000f00087c82 */ /* 0x008fe20008000000 */
[----:B------:R-:W-:-:S02]  /*1f100*/  UMOV UR10, UR17 ;  /* 0x00000011000a7c82 */ /* 0x000fc40008000000 */
[----:B------:R3:W-:Y:S02]  /*1f110*/  UTMALDG.4D [UR8], [UR4], desc[UR6] ;  /* 0x00000608040075b4 */ /* 0x0007e40008019000 */
[----:B---3--:R-:W-:Y:S01]  /*1f120*/  UMOV UR8, UR16 ;  /* 0x0000001000087c82 */ /* 0x008fe20008000000 */
[----:B------:R-:W-:Y:S02]  /*1f130*/  UMOV UR10, UR14 ;  /* 0x0000000e000a7c82 */ /* 0x000fe40008000000 */
[----:B------:R4:W-:Y:S02]  /*1f140*/  UTMALDG.4D [UR8], [UR4], desc[UR6] ;  /* 0x00000608040075b4 */ /* 0x0009e40008019000 */
[----:B----4-:R-:W-:Y:S01]  /*1f150*/  NOP ;  /* 0x0000000000007918 */ /* 0x010fe20000000000 */
.L_x_12445:
[----:B------:R-:W4:Y:S04]  /*1f160*/  LDL.LU R4, [R1+0x1c] ;  /* 0x00001c0001047983 */ /* 0x000f280000300800 */
[----:B------:R-:W5:Y:S04]  /*1f170*/  LDL.LU R6, [R1+0x14] ;  /* 0x0000140001067983 */ /* 0x000f680000300800 */
[----:B------:R-:W2:Y:S01]  /*1f180*/  LDL.LU R3, [R1+0x30] ;  /* 0x0000300001037983 */ /* 0x000ea20000300800 */
[----:B------:R-:W-:Y:S05]  /*1f190*/  WARPSYNC.ALL ;  /* 0x0000000000007948 */ /* 0x000fea0003800000 */
[----:B------:R-:W-:Y:S01]  /*1f1a0*/  ULDC.64 UR6, c[0x0][0xa00] ;  /* 0x0002800000067ab9 */ /* 0x000fe20000000a00 */
[----:B------:R-:W-:Y:S01]  /*1f1b0*/  ULDC.64 UR4, c[0x0][0x298] ;  /* 0x0000a60000047ab9 */ /* 0x000fe20000000a00 */
[----:B------:R-:W-:Y:S01]  /*1f1c0*/  BAR.SYNC.DEFER_BLOCKING 0x8, 0x200 ;  /* 0x0208000000007b1d */ /* 0x000fe20000010000 */
[----:B------:R-:W-:Y:S01]  /*1f1d0*/  ISETP.NE.U32.AND P0, PT, RZ, UR6, PT ;  /* 0x00000006ff007c0c */ /* 0x000fe2000bf05070 */
[----:B---3--:R-:W-:-:S03]  /*1f1e0*/  VIADD R0, R22, 0xda00 ;  /* 0x0000da0016007836 */ /* 0x008fc60000000000 */
[----:B------:R-:W-:Y:S01]  /*1f1f0*/  ISETP.NE.AND.EX P0, PT, RZ, UR7, PT, P0 ;  /* 0x00000007ff007c0c */ /* 0x000fe2000bf05300 */
[----:B------:R-:W-:Y:S01]  /*1f200*/  BSSY B6, `(.L_x_12450) ;  /* 0x0000020000067945 */ /* 0x000fe20003800000 */
[----:B------:R-:W-:Y:S02]  /*1f210*/  LOP3.LUT P1, RZ, R0, 0x1bf, RZ, 0xc0, !PT ;  /* 0x000001bf00ff7812 */ /* 0x000fe4000782c0ff */
[----:B----4-:R-:W-:-:S05]  /*1f220*/  SHF.R.S32.HI R2, RZ, 0x1f, R4 ;  /* 0x0000001fff027819 */ /* 0x010fca0000011404 */
[----:B------:R-:W-:Y:S01]  /*1f230*/  IMAD R2, R2, UR4, RZ ;  /* 0x0000000402027c24 */ /* 0x000fe2000f8e02ff */
[----:B--2---:R-:W-:-:S03]  /*1f240*/  SEL R3, R3, RZ, !P0 ;  /* 0x000000ff03037207 */ /* 0x004fc60004000000 */
[----:B------:R-:W-:Y:S01]  /*1f250*/  IMAD R0, R4, UR5, R2 ;  /* 0x0000000504007c24 */ /* 0x000fe2000f8e0202 */
[----:B-----5:R-:W-:Y:S01]  /*1f260*/  SEL R2, R6, RZ, !P0 ;  /* 0x000000ff06027207 */ /* 0x020fe20004000000 */
[----:B-1----:R-:W-:-:S05]  /*1f270*/  IMAD.WIDE.U32 R4, R4, UR4, RZ ;  /* 0x0000000404047c25 */ /* 0x002fca000f8e00ff */
        /* <DEDUP_REMOVED lines=24> */
.L_x_12451:
[----:B------:R-:W-:Y:S05]  /*1f400*/  BSYNC B6 ;  /* 0x0000000000067941 */ /* 0x000fea0003800000 */
.L_x_12450:
[----:B--2---:R-:W2:Y:S01]  /*1f410*/  LDL.LU R0, [R1+0x1c] ;  /* 0x00001c0001007983 */ /* 0x004ea20000300800 */
[----:B------:R-:W1:Y:S01]  /*1f420*/  LDC R10, c[0x0][0x448] ;  /* 0x00011200ff0a7b82 */ /* 0x000e620000000800 */
[----:B------:R-:W-:Y:S01]  /*1f430*/  ULDC.64 UR4, c[0x0][0x2d8] ;  /* 0x0000b60000047ab9 */ /* 0x000fe20000000a00 */
[----:B------:R-:W-:Y:S01]  /*1f440*/  ULDC.64 UR6, c[0x0][0x2c8] ;  /* 0x0000b20000067ab9 */ /* 0x000fe20000000a00 */
[----:B------:R-:W2:Y:S01]  /*1f450*/  LDL.LU.64 R2, [R1+0x28] ;  /* 0x0000280001027983 */ /* 0x000ea20000300a00 */
[----:B------:R-:W-:-:S03]  /*1f460*/  ULDC.64 UR8, c[0x0][0x280] ;  /* 0x0000a00000087ab9 */ /* 0x000fc60000000a00 */
[----:B------:R-:W3:Y:S04]  /*1f470*/  LDL.LU R20, [R1+0x30] ;  /* 0x0000300001147983 */ /* 0x000ee80000300800 */
[----:B------:R-:W4:Y:S04]  /*1f480*/  LDL.LU R21, [R1+0x34] ;  /* 0x0000340001157983 */ /* 0x000f280000300800 */
[----:B------:R-:W5:Y:S01]  /*1f490*/  LDL.LU R4, [R1+0x14] ;  /* 0x0000140001047983 */ /* 0x000f620000300800 */
[----:B------:R-:W0:Y:S01]  /*1f4a0*/  S2R R13, SR_TID.X ;  /* 0x00000000000d7919 */ /* 0x000e220000002100 */
[----:B-1----:R-:W-:-:S13]  /*1f4b0*/  ISETP.NE.AND P1, PT, R10, 0x1, PT ;  /* 0x000000010a00780c */ /* 0x002fda0003f25270 */
[----:B------:R-:W1:Y:S01]  /*1f4c0*/  @P1 LDC R5, c[0x0][0x450] ;  /* 0x00011400ff051b82 */ /* 0x000e620000000800 */
[----:B0-----:R-:W-:-:S05]  /*1f4d0*/  IMAD.SHL.U32 R11, R13, 0x8, RZ ;  /* 0x000000080d0b7824 */ /* 0x001fca00078e00ff */
[----:B------:R-:W-:-:S04]  /*1f4e0*/  LOP3.LUT R11, R11, 0x18, RZ, 0xc0, !PT ;  /* 0x000000180b0b7812 */ /* 0x000fc800078ec0ff */
[C---:B------:R-:W-:Y:S02]  /*1f4f0*/  LOP3.LUT R12, R11.reuse, 0x20, RZ, 0xfc, !PT ;  /* 0x000000200b0c7812 */ /* 0x040fe400078efcff */
[----:B------:R-:W-:Y:S01]  /*1f500*/  LOP3.LUT R11, R11, 0x40, RZ, 0xfc, !PT ;  /* 0x000000400b0b7812 */ /* 0x000fe200078efcff */
[----:B--2---:R-:W-:Y:S02]  /*1f510*/  IMAD.MOV.U32 R3, RZ, RZ, R0 ;  /* 0x000000ffff037224 */ /* 0x004fe400078e0000 */
[----:B---3--:R-:W-:Y:S02]  /*1f520*/  IMAD R0, R20, UR4, RZ ;  /* 0x0000000414007c24 */ /* 0x008fe4000f8e02ff */
[C---:B------:R-:W-:Y:S01]  /*1f530*/  IMAD.WIDE.U32 R2, R18.reuse, UR4, R2 ;  /* 0x0000000412027c25 */ /* 0x040fe2000f8e0002 */
[----:B------:R-:W0:Y:S03]  /*1f540*/  S2R R20, SR_TID.X ;  /* 0x0000000000147919 */ /* 0x000e260000002100 */
        /* <DEDUP_REMOVED lines=10> */
[----:B0-----:R-:W-:-:S04]  /*1f5f0*/  LOP3.LUT R20, R20, 0x7f, RZ, 0xc0, !PT ;  /* 0x0000007f14147812 */ /* 0x001fc800078ec0ff */
        /* <DEDUP_REMOVED lines=10> */
[----:B-1----:R-:W-:-:S04]  /*1f6a0*/  @P1 SHF.R.U32.HI R4, RZ, R5, R6 ;  /* 0x00000005ff041219 */ /* 0x002fc80000011606 */
[--C-:B------:R-:W-:Y:S01]  /*1f6b0*/  SHF.R.S32.HI R5, RZ, 0x1f, R4.reuse ;  /* 0x0000001fff057819 */ /* 0x100fe20000011404 */
[----:B------:R-:W-:-:S04]  /*1f6c0*/  IMAD.MOV R8, RZ, RZ, -R4 ;  /* 0x000000ffff087224 */ /* 0x000fc800078e0a04 */
[----:B------:R-:W-:Y:S02]  /*1f6d0*/  IMAD R5, R5, UR4, RZ ;  /* 0x0000000405057c24 */ /* 0x000fe4000f8e02ff */
[----:B------:R-:W-:Y:S02]  /*1f6e0*/  IMAD R8, R10, R8, R0 ;  /* 0x000000080a087224 */ /* 0x000fe400078e0200 */
[C---:B------:R-:W-:Y:S02]  /*1f6f0*/  IMAD R6, R4.reuse, UR5, R5 ;  /* 0x0000000504067c24 */ /* 0x040fe4000f8e0205 */
[----:B------:R-:W-:Y:S01]  /*1f700*/  IMAD.WIDE.U32 R4, R4, UR4, R2 ;  /* 0x0000000404047c25 */ /* 0x000fe2000f8e0002 */
[----:B------:R-:W-:-:S03]  /*1f710*/  SHF.R.S32.HI R9, RZ, 0x1f, R8 ;  /* 0x0000001fff097819 */ /* 0x000fc60000011408 */
[----:B------:R-:W-:Y:S02]  /*1f720*/  IMAD.IADD R5, R5, 0x1, R6 ;  /* 0x0000000105057824 */ /* 0x000fe400078e0206 */
[----:B------:R-:W-:Y:S02]  /*1f730*/  IMAD R9, R9, UR6, RZ ;  /* 0x0000000609097c24 */ /* 0x000fe4000f8e02ff */
[----:B------:R-:W-:-:S04]  /*1f740*/  IMAD.WIDE.U32 R6, R8, UR6, R4 ;  /* 0x0000000608067c25 */ /* 0x000fc8000f8e0004 */
[----:B------:R-:W-:Y:S01]  /*1f750*/  IMAD R5, R8, UR7, R9 ;  /* 0x0000000708057c24 */ /* 0x000fe2000f8e0209 */
[----:B------:R-:W-:Y:S01]  /*1f760*/  LEA R4, P0, R6, UR8, 0x1 ;  /* 0x0000000806047c11 */ /* 0x000fe2000f8008ff */
[----:B------:R-:W-:Y:S02]  /*1f770*/  VIADD R0, R0, 0x80 ;  /* 0x0000008000007836 */ /* 0x000fe40000000000 */
[----:B------:R-:W-:Y:S02]  /*1f780*/  IMAD.IADD R5, R7, 0x1, R5 ;  /* 0x0000000107057824 */ /* 0x000fe400078e0205 */
[----:B------:R-:W0:Y:S03]  /*1f790*/  @P1 LDC R7, c[0x0][0x450] ;  /* 0x00011400ff071b82 */ /* 0x000e260000000800 */
[----:B------:R-:W-:-:S05]  /*1f7a0*/  LEA.HI.X R5, R6, UR9, R5, 0x1, P0 ;  /* 0x0000000906057c11 */ /* 0x000fca00080f0c05 */
[----:B------:R-:W1:Y:S02]  /*1f7b0*/  @P1 LDC R6, c[0x0][0x44c] ;  /* 0x00011300ff061b82 */ /* 0x000e640000000800 */
[----:B-1----:R-:W-:-:S04]  /*1f7c0*/  @P1 IMAD.HI.U32 R8, R0, R6, RZ ;  /* 0x0000000600081227 */ /* 0x002fc800078e00ff */
        /* <DEDUP_REMOVED lines=10> */
[----:B------:R-:W-:Y:S01]  /*1f870*/  SHF.R.S32.HI R6, RZ, 0x1f, R0 ;  /* 0x0000001fff067819 */ /* 0x000fe20000011400 */
[----:B------:R-:W-:Y:S01]  /*1f880*/  UMOV UR5, 0xffffffff ;  /* 0xffffffff00057882 */ /* 0x000fe20000000000 */
[----:B------:R-:W-:Y:S01]  /*1f890*/  ISETP.GE.AND P1, PT, R11, UR4, PT ;  /* 0x000000040b007c0c */ /* 0x000fe2000bf26270 */
[----:B------:R-:W-:Y:S02]  /*1f8a0*/  IMAD.IADD R3, R3, 0x1, R7 ;  /* 0x0000000103037824 */ /* 0x000fe400078e0207 */
[----:B------:R-:W-:-:S02]  /*1f8b0*/  IMAD R6, R6, UR6, RZ ;  /* 0x0000000606067c24 */ /* 0x000fc4000f8e02ff */
[----:B------:R-:W-:-:S04]  /*1f8c0*/  IMAD.WIDE.U32 R2, R0, UR6, R2 ;  /* 0x0000000600027c25 */ /* 0x000fc8000f8e0002 */
[----:B------:R-:W-:Y:S01]  /*1f8d0*/  IMAD R6, R0, UR7, R6 ;  /* 0x0000000700067c24 */ /* 0x000fe2000f8e0206 */
[----:B------:R-:W-:-:S03]  /*1f8e0*/  LEA R7, P0, R2, UR8, 0x1 ;  /* 0x0000000802077c11 */ /* 0x000fc6000f8008ff */
[----:B------:R-:W-:-:S05]  /*1f8f0*/  IMAD.IADD R6, R3, 0x1, R6 ;  /* 0x0000000103067824 */ /* 0x000fca00078e0206 */
[----:B------:R-:W-:Y:S02]  /*1f900*/  LEA.HI.X R6, R2, UR9, R6, 0x1, P0 ;  /* 0x0000000902067c11 */ /* 0x000fe400080f0c06 */
[----:B------:R-:W-:Y:S01]  /*1f910*/  ISETP.GE.AND P0, PT, R12, UR4, PT ;  /* 0x000000040c007c0c */ /* 0x000fe2000bf06270 */
[----:B------:R-:W-:-:S12]  /*1f920*/  BRA.DIV UR5, `(.L_x_12452) ;  /* 0x0000004e05707947 */ /* 0x000fd8000b800000 */
[----:B------:R-:W2:Y:S04]  /*1f930*/  LDL.LU R3, [R1+0x20] ;  /* 0x0000200001037983 */ /* 0x000ea80000300800 */
[----:B------:R-:W3:Y:S01]  /*1f940*/  LDL R8, [R1+0x10] ;  /* 0x0000100001087983 */ /* 0x000ee20000100800 */
        /* <DEDUP_REMOVED lines=11> */
[----:B---3--:R-:W-:Y:S04]  /*1fa00*/  @!P2 LDGSTS.E.BYPASS.LTC128B.128 [R8+0xda00], desc[UR60][R2.64], !P3 ;  /* 0x0da000000208afae */ /* 0x008fe8000d901d7c */
        /* <DEDUP_REMOVED lines=30> */
[----:B------:R-:W-:Y:S01]  /*1fbf0*/  @!P2 LEA R2, P4, R20, R4, 0x1 ;  /* 0x000000041402a211 */ /* 0x000fe200078808ff */
[----:B------:R-:W-:-:S04]  /*1fc00*/  VIADD R4, R17, 0x80 ;  /* 0x0000008011047836 */ /* 0x000fc80000000000 */
[----:B--2---:R-:W-:-:S05]  /*1fc10*/  @!P2 IMAD.X R3, RZ, RZ, R5, P4 ;  /* 0x000000ffff03a224 */ /* 0x004fca00020e0605 */
[----:B------:R-:W-:Y:S04]  /*1fc20*/  @!P2 LDGSTS.E.BYPASS.LTC128B.128 [R8+0xf200], desc[UR60][R2.64], !P3 ;  /* 0x0f2000000208afae */ /* 0x000fe8000d901d7c */
[----:B------:R-:W-:Y:S04]  /*1fc30*/  @!P2 LDGSTS.E.BYPASS.LTC128B.128 [R8+0x12200], desc[UR60][R2.64+0x40], !P0 ;  /* 0x122000400208afae */ /* 0x000fe8000c101d7c */
[----:B------:R0:W-:Y:S01]  /*1fc40*/  @!P2 LDGSTS.E.BYPASS.LTC128B.128 [R8+0x15200], desc[UR60][R2.64+0x80], !P1 ;  /* 0x152000800208afae */ /* 0x0001e2000c901d7c */
[----:B------:R-:W-:-:S03]  /*1fc50*/  ISETP.GE.AND P2, PT, R4, R0, PT ;  /* 0x000000000400720c */ /* 0x000fc60003f46270 */
[----:B0-----:R-:W0:Y:S04]  /*1fc60*/  SHFL.IDX PT, R3, R7, RZ, 0x1c1f ;  /* 0x001c1fff07037589 */ /* 0x001e2800000e0000 */
[----:B------:R-:W1:Y:S04]  /*1fc70*/  SHFL.IDX PT, R2, R6, RZ, 0x1c1f ;  /* 0x001c1fff06027589 */ /* 0x000e6800000e0000 */
[----:B------:R-:W2:Y:S02]  /*1fc80*/  SHFL.IDX PT, R6, R6, 0x1, 0x1c1f ;  /* 0x003c1f0006067f89 */ /* 0x000ea400000e0000 */
        /* <DEDUP_REMOVED lines=8> */
[----:B0-2---:R0:W1:Y:S02]  /*1fd10*/  SHFL.IDX PT, R2, R7, 0x1, 0x1c1f ;  /* 0x003c1f0007027f89 */ /* 0x00506400000e0000 */
.L_x_12608:
        /* <DEDUP_REMOVED lines=13> */
.L_x_12453:
        /* <DEDUP_REMOVED lines=14> */
[----:B-1----:R-:W2:Y:S01]  /*1fed0*/  LDL R2, [R1+0x18] ;  /* 0x0000180001027983 */ /* 0x002ea20000100800 */
[----:B------:R1:W-:Y:S01]  /*1fee0*/  SYNCS.ARRIVE.TRANS64.A1T0 RZ, [R22+URZ+0x31c00], RZ ;  /* 0x031c00ff16ff79a7 */ /* 0x0003e2000810003f */
[----:B------:R-:W-:Y:S01]  /*1fef0*/  BSSY B0, `(.L_x_12454) ;  /* 0x0000004000007945 */ /* 0x000fe20003800000 */
[----:B------:R-:W3:Y:S01]  /*1ff00*/  SYNCS.PHASECHK.TRANS64.TRYWAIT P1, [R22+URZ+0x31c20], R3 ;  /* 0x031c2003160075a7 */ /* 0x000ee2000802017f */
[----:B--2---:R-:W-:Y:S02]  /*1ff10*/  ISETP.GE.AND P0, PT, R2, 0x2, PT ;  /* 0x000000020200780c */ /* 0x004fe40003f06270 */
[----:B-1-3--:R-:W-:Y:S11]  /*1ff20*/  @!P1 BRA `(.L_x_12455) ;  /* 0x0000005000089947 */ /* 0x00aff60003800000 */
.L_x_12609:
[----:B------:R-:W-:Y:S05]  /*1ff30*/  BSYNC B0 ;  /* 0x0000000000007941 */ /* 0x000fea0003800000 */
.L_x_12454:
        /* <DEDUP_REMOVED lines=10> */
[----:B0-----:R-:W-:Y:S01]  /*1ffe0*/  VIADD R7, R23, 0x1 ;  /* 0x0000000117077836 */ /* 0x001fe20000000000 */
        /* <DEDUP_REMOVED lines=9> */
[----:B------:R-:W-:Y:S01]  /*20080*/  ISETP.NE.U32.AND P0, PT, RZ, UR4, PT ;  /* 0x00000004ff007c0c */ /* 0x000fe2000bf05070 */
[----:B------:R-:W-:-:S03]  /*20090*/  IMAD.MOV.U32 R5, RZ, RZ, R24 ;  /* 0x000000ffff057224 */ /* 0x000fc600078e0018 */
        /* <DEDUP_REMOVED lines=9> */
[----:B------:R-:W-:-:S04]  /*20130*/  @P0 SHF.R.U32.HI R2, RZ, R3, R0 ;  /* 0x00000003ff020219 */ /* 0x000fc80000011600 */
[--C-:B------:R-:W-:Y:S01]  /*20140*/  SHF.R.S32.HI R3, RZ, 0x1f, R2.reuse ;  /* 0x0000001fff037819 */ /* 0x100fe20000011402 */
[----:B------:R-:W-:-:S04]  /*20150*/  IMAD.MOV R0, RZ, RZ, -R2 ;  /* 0x000000ffff007224 */ /* 0x000fc800078e0a02 */
[----:B------:R-:W-:Y:S02]  /*20160*/  IMAD R0, R4, R0, R6 ;  /* 0x0000000004007224 */ /* 0x000fe400078e0206 */
[----:B------:R-:W-:-:S04]  /*20170*/  IMAD.WIDE.U32 R2, R26, UR6, R2 ;  /* 0x000000061a027c25 */ /* 0x000fc8000f8e0002 */
[----:B--2---:R-:W-:-:S04]  /*20180*/  IMAD R4, R9, UR6, RZ ;  /* 0x0000000609047c24 */ /* 0x004fc8000f8e02ff */
[----:B------:R-:W-:-:S04]  /*20190*/  IMAD R4, R26, UR7, R4 ;  /* 0x000000071a047c24 */ /* 0x000fc8000f8e0204 */
[----:B------:R-:W-:Y:S01]  /*201a0*/  IMAD.IADD R3, R4, 0x1, R3 ;  /* 0x0000000104037824 */ /* 0x000fe200078e0203 */
[----:B------:R-:W-:-:S04]  /*201b0*/  LEA R4, P0, R2, UR4, 0x2 ;  /* 0x0000000402047c11 */ /* 0x000fc8000f8010ff */
[----:B------:R-:W-:-:S06]  /*201c0*/  LEA.HI.X R5, R2, UR5, R3, 0x2, P0 ;  /* 0x0000000502057c11 */ /* 0x000fcc00080f1403 */
[----:B------:R0:W5:Y:S03]  /*201d0*/  LDG.E R5, desc[UR60][R4.64] ;  /* 0x0000003c04057981 */ /* 0x000166000c1e1900 */
.L_x_12462:
[----:B-1----:R-:W-:Y:S01]  /*201e0*/  IMAD R3, R7, 0x8, R22 ;  /* 0x0000000807037824 */ /* 0x002fe200078e0216 */
[----:B------:R-:W-:Y:S01]  /*201f0*/  SHF.L.U32 R2, R8, 0x1f, RZ ;  /* 0x0000001f08027819 */ /* 0x000fe200000006ff */
[----:B------:R-:W-:Y:S03]  /*20200*/  BSSY B3, `(.L_x_12463) ;  /* 0x0000003000037945 */ /* 0x000fe60003800000 */
[----:B------:R-:W1:Y:S02]  /*20210*/  SYNCS.PHASECHK.TRANS64.TRYWAIT P0, [R3+URZ+0x31c40], R2 ;  /* 0x031c4002030075a7 */ /* 0x000e64000800017f */
[----:B-1----:R-:W-:Y:S05]  /*20220*/  @!P0 BRA `(.L_x_12464) ;  /* 0x0000004c005c8947 */ /* 0x002fea0003800000 */
.L_x_12610:
[----:B------:R-:W-:Y:S05]  /*20230*/  BSYNC B3 ;  /* 0x0000000000037941 */ /* 0x000fea0003800000 */
.L_x_12463:
        /* <DEDUP_REMOVED lines=11> */
.L_x_12466:
[----:B------:R-:W-:Y:S05]  /*202f0*/  BSYNC B3 ;  /* 0x0000000000037941 */ /* 0x000fea0003800000 */
.L_x_12465:
        /* <DEDUP_REMOVED lines=11> */
.L_x_12467:
        /* <DEDUP_REMOVED lines=16> */
.L_x_12468:
        /* <DEDUP_REMOVED lines=16> */
.L_x_12469:
        /* <DEDUP_REMOVED lines=15> */
.L_x_12611:
[----:B------:R-:W-:Y:S05]  /*206a0*/  BSYNC B3 ;  /* 0x0000000000037941 */ /* 0x000fea0003800000 */
.L_x_12470:
        /* <DEDUP_REMOVED lines=10> */
.L_x_12472:
[----:B------:R-:W2:Y:S01]  /*20750*/  LDL R3, [R1] ;  /* 0x0000000001037983 */ /* 0x000ea20000100800 */
[----:B------:R-:W-:Y:S01]  /*20760*/  BSSY B3, `(.L_x_12473) ;  /* 0x0000004000037945 */ /* 0x000fe20003800000 */
[----:B--2---:R-:W-:-:S13]  /*20770*/  LOP3.LUT P0, RZ, R3, 0x8, RZ, 0xc0, !PT ;  /* 0x0000000803ff7812 */ /* 0x004fda000780c0ff */
[----:B------:R-:W-:Y:S05]  /*20780*/  @P0 BRA `(.L_x_12474) ;  /* 0x0000000000040947 */ /* 0x000fea0003800000 */
[----:B------:R-:W-:Y:S01]  /*20790*/  BPT.TRAP 0x1 ;  /* 0x000000040000795c */ /* 0x000fe20000300000 */
.L_x_12474:
[----:B------:R-:W-:Y:S05]  /*207a0*/  BSYNC B3 ;  /* 0x0000000000037941 */ /* 0x000fea0003800000 */
.L_x_12473:
        /* <DEDUP_REMOVED lines=10> */
.L_x_12475:
        /* <DEDUP_REMOVED lines=15> */
.L_x_12476:
        /* <DEDUP_REMOVED lines=15> */
.L_x_12477:
        /* <DEDUP_REMOVED lines=12> */
.L_x_12461:
[----:B------:R-:W-:Y:S05]  /*20af0*/  BSYNC B1 ;  /* 0x0000000000017941 */ /* 0x000fea0003800000 */
.L_x_12460:
[----:B------:R-:W2:Y:S01]  /*20b00*/  LDL.LU R0, [R1+0x18] ;  /* 0x0000180001007983 */ /* 0x000ea20000300800 */
[----:B------:R-:W-:Y:S02]  /*20b10*/  IMAD.MOV.U32 R27, RZ, RZ, R8 ;  /* 0x000000ffff1b7224 */ /* 0x000fe400078e0008 */
[----:B------:R-:W-:Y:S02]  /*20b20*/  IMAD.MOV.U32 R23, RZ, RZ, R7 ;  /* 0x000000ffff177224 */ /* 0x000fe400078e0007 */
[----:B--2---:R-:W-:-:S07]  /*20b30*/  VIADD R0, R0, 0xfffffffd ;  /* 0xfffffffd00007836 */ /* 0x004fce0000000000 */
.L_x_12459:
[----:B------:R-:W-:Y:S05]  /*20b40*/  BSYNC B2 ;  /* 0x0000000000027941 */ /* 0x000fea0003800000 */
.L_x_12458:
[----:B------:R-:W-:-:S13]  /*20b50*/  ISETP.NE.AND P0, PT, R6, RZ, PT ;  /* 0x000000ff0600720c */ /* 0x000fda0003f05270 */
[----:B------:R-:W-:Y:S05]  /*20b60*/  @!P0 BRA `(.L_x_12457) ;  /* 0x0000001400a48947 */ /* 0x000fea0003800000 */
[----:B------:R-:W-:-:S07]  /*20b70*/  IMAD.MOV.U32 R4, RZ, RZ, R24 ;  /* 0x000000ffff047224 */ /* 0x000fce00078e0018 */
.L_x_12514:
[----:B------:R-:W2:Y:S01]  /*20b80*/  LDL R2, [R1] ;  /* 0x0000000001027983 */ /* 0x000ea20000100800 */
[----:B------:R-:W-:Y:S01]  /*20b90*/  VIADD R6, R23, 0x1 ;  /* 0x0000000117067836 */ /* 0x000fe20000000000 */
[----:B------:R-:W-:Y:S05]  /*20ba0*/  YIELD ;  /* 0x0000000000007946 */ /* 0x000fea0003800000 */
[C---:B------:R-:W-:Y:S01]  /*20bb0*/  ISETP.NE.AND P0, PT, R6.reuse, 0x2, PT ;  /* 0x000000020600780c */ /* 0x040fe20003f05270 */
[----:B------:R-:W-:Y:S03]  /*20bc0*/  BSSY B1, `(.L_x_12478) ;  /* 0x00000ae000017945 */ /* 0x000fe60003800000 */
[----:B------:R-:W-:-:S02]  /*20bd0*/  SEL R6, R6, RZ, P0 ;  /* 0x000000ff06067207 */ /* 0x000fc40000000000 */
[----:B--2---:R-:W-:Y:S02]  /*20be0*/  LOP3.LUT P1, RZ, R2, 0x4, RZ, 0xc0, !PT ;  /* 0x0000000402ff7812 */ /* 0x004fe4000782c0ff */
[----:B------:R-:W-:-:S04]  /*20bf0*/  SEL R2, RZ, 0x1, P0 ;  /* 0x00000001ff027807 */ /* 0x000fc80000000000 */
[----:B0-----:R-:W-:-:S07]  /*20c00*/  LOP3.LUT R7, R27, R2, RZ, 0x3c, !PT ;  /* 0x000000021b077212 */ /* 0x001fce00078e3cff */
        /* <DEDUP_REMOVED lines=24> */
.L_x_12480:
[----:B0-----:R-:W-:Y:S01]  /*20d90*/  IMAD R5, R6, 0x8, R22 ;  /* 0x0000000806057824 */ /* 0x001fe200078e0216 */
[----:B------:R-:W-:Y:S01]  /*20da0*/  SHF.L.U32 R2, R7, 0x1f, RZ ;  /* 0x0000001f07027819 */ /* 0x000fe200000006ff */
[----:B------:R-:W-:Y:S03]  /*20db0*/  BSSY B2, `(.L_x_12481) ;  /* 0x0000003000027945 */ /* 0x000fe60003800000 */
[----:B------:R-:W0:Y:S02]  /*20dc0*/  SYNCS.PHASECHK.TRANS64.TRYWAIT P0, [R5+URZ+0x31c40], R2 ;  /* 0x031c4002050075a7 */ /* 0x000e24000800017f */
[----:B0-----:R-:W-:Y:S05]  /*20dd0*/  @!P0 BRA `(.L_x_12482) ;  /* 0x0000004000988947 */ /* 0x001fea0003800000 */
.L_x_12612:
[----:B------:R-:W-:Y:S05]  /*20de0*/  BSYNC B2 ;  /* 0x0000000000027941 */ /* 0x000fea0003800000 */
.L_x_12481:
[----:B-1----:R-:W1:Y:S01]  /*20df0*/  S2R R3, SR_TID.X ;  /* 0x0000000000037919 */ /* 0x002e620000002100 */
        /* <DEDUP_REMOVED lines=10> */
.L_x_12484:
[----:B------:R-:W-:Y:S05]  /*20ea0*/  BSYNC B2 ;  /* 0x0000000000027941 */ /* 0x000fea0003800000 */
.L_x_12483:
        /* <DEDUP_REMOVED lines=11> */
.L_x_12485:
        /* <DEDUP_REMOVED lines=16> */
.L_x_12486:
        /* <DEDUP_REMOVED lines=16> */
.L_x_12487:
        /* <DEDUP_REMOVED lines=15> */
.L_x_12613:
[----:B------:R-:W-:Y:S05]  /*21250*/  BSYNC B2 ;  /* 0x0000000000027941 */ /* 0x000fea0003800000 */
.L_x_12488:
        /* <DEDUP_REMOVED lines=10> */
.L_x_12490:
[----:B------:R-:W2:Y:S01]  /*21300*/  LDL R5, [R1] ;  /* 0x0000000001057983 */ /* 0x000ea20000100800 */
[----:B------:R-:W-:Y:S01]  /*21310*/  BSSY B2, `(.L_x_12491) ;  /* 0x0000004000027945 */ /* 0x000fe20003800000 */
[----:B--2---:R-:W-:-:S13]  /*21320*/  LOP3.LUT P0, RZ, R5, 0x8, RZ, 0xc0, !PT ;  /* 0x0000000805ff7812 */ /* 0x004fda000780c0ff */
[----:B------:R-:W-:Y:S05]  /*21330*/  @P0 BRA `(.L_x_12492) ;  /* 0x0000000000040947 */ /* 0x000fea0003800000 */
[----:B------:R-:W-:Y:S01]  /*21340*/  BPT.TRAP 0x1 ;  /* 0x000000040000795c */ /* 0x000fe20000300000 */
.L_x_12492:
[----:B------:R-:W-:Y:S05]  /*21350*/  BSYNC B2 ;  /* 0x0000000000027941 */ /* 0x000fea0003800000 */
.L_x_12491:
        /* <DEDUP_REMOVED lines=10> */
.L_x_12493:
        /* <DEDUP_REMOVED lines=15> */
.L_x_12494:
        /* <DEDUP_REMOVED lines=15> */
.L_x_12495:
        /* <DEDUP_REMOVED lines=12> */
.L_x_12479:
[----:B------:R-:W-:Y:S05]  /*216a0*/  BSYNC B1 ;  /* 0x0000000000017941 */ /* 0x000fea0003800000 */
.L_x_12478:
[----:B------:R-:W2:Y:S01]  /*216b0*/  LDL R2, [R1] ;  /* 0x0000000001027983 */ /* 0x000ea20000100800 */
[----:B------:R-:W-:Y:S01]  /*216c0*/  VIADD R23, R6, 0x1 ;  /* 0x0000000106177836 */ /* 0x000fe20000000000 */
[----:B------:R-:W-:Y:S04]  /*216d0*/  BSSY B1, `(.L_x_12496) ;  /* 0x00000af000017945 */ /* 0x000fe80003800000 */
[----:B------:R-:W-:-:S04]  /*216e0*/  ISETP.NE.AND P0, PT, R23, 0x2, PT ;  /* 0x000000021700780c */ /* 0x000fc80003f05270 */
[----:B------:R-:W-:Y:S02]  /*216f0*/  SEL R23, R23, RZ, P0 ;  /* 0x000000ff17177207 */ /* 0x000fe40000000000 */
[----:B--2---:R-:W-:Y:S02]  /*21700*/  LOP3.LUT P1, RZ, R2, 0x4, RZ, 0xc0, !PT ;  /* 0x0000000402ff7812 */ /* 0x004fe4000782c0ff */
[----:B------:R-:W-:-:S04]  /*21710*/  SEL R2, RZ, 0x1, P0 ;  /* 0x00000001ff027807 */ /* 0x000fc80000000000 */
[----:B------:R-:W-:-:S07]  /*21720*/  LOP3.LUT R27, R7, R2, RZ, 0x3c, !PT ;  /* 0x00000002071b7212 */ /* 0x000fce00078e3cff */
        /* <DEDUP_REMOVED lines=24> */
.L_x_12498:
[----:B0-----:R-:W-:Y:S01]  /*218b0*/  IMAD R5, R23, 0x8, R22 ;  /* 0x0000000817057824 */ /* 0x001fe200078e0216 */
[----:B------:R-:W-:Y:S01]  /*218c0*/  SHF.L.U32 R2, R27, 0x1f, RZ ;  /* 0x0000001f1b027819 */ /* 0x000fe200000006ff */
[----:B------:R-:W-:Y:S03]  /*218d0*/  BSSY B2, `(.L_x_12499) ;  /* 0x0000003000027945 */ /* 0x000fe60003800000 */
[----:B------:R-:W0:Y:S02]  /*218e0*/  SYNCS.PHASECHK.TRANS64.TRYWAIT P0, [R5+URZ+0x31c40], R2 ;  /* 0x031c4002050075a7 */ /* 0x000e24000800017f */
[----:B0-----:R-:W-:Y:S05]  /*218f0*/  @!P0 BRA `(.L_x_12500) ;  /* 0x0000003400f88947 */ /* 0x001fea0003800000 */
.L_x_12614:
[----:B------:R-:W-:Y:S05]  /*21900*/  BSYNC B2 ;  /* 0x0000000000027941 */ /* 0x000fea0003800000 */
.L_x_12499:
        /* <DEDUP_REMOVED lines=11> */
.L_x_12502:
[----:B------:R-:W-:Y:S05]  /*219c0*/  BSYNC B2 ;  /* 0x0000000000027941 */ /* 0x000fea0003800000 */
.L_x_12501:
        /* <DEDUP_REMOVED lines=11> */
.L_x_12503:
        /* <DEDUP_REMOVED lines=16> */
.L_x_12504:
        /* <DEDUP_REMOVED lines=16> */
.L_x_12505:
        /* <DEDUP_REMOVED lines=15> */
.L_x_12615:
[----:B------:R-:W-:Y:S05]  /*21d70*/  BSYNC B2 ;  /* 0x0000000000027941 */ /* 0x000fea0003800000 */
.L_x_12506:
        /* <DEDUP_REMOVED lines=10> */
.L_x_12508:
[----:B------:R-:W2:Y:S01]  /*21e20*/  LDL R5, [R1] ;  /* 0x0000000001057983 */ /* 0x000ea20000100800 */
[----:B------:R-:W-:Y:S01]  /*21e30*/  BSSY B2, `(.L_x_12509) ;  /* 0x0000004000027945 */ /* 0x000fe20003800000 */
[----:B--2---:R-:W-:-:S13]  /*21e40*/  LOP3.LUT P0, RZ, R5, 0x8, RZ, 0xc0, !PT ;  /* 0x0000000805ff7812 */ /* 0x004fda000780c0ff */
[----:B------:R-:W-:Y:S05]  /*21e50*/  @P0 BRA `(.L_x_12510) ;  /* 0x0000000000040947 */ /* 0x000fea0003800000 */
[----:B------:R-:W-:Y:S01]  /*21e60*/  BPT.TRAP 0x1 ;  /* 0x000000040000795c */ /* 0x000fe20000300000 */
.L_x_12510:
[----:B------:R-:W-:Y:S05]  /*21e70*/  BSYNC B2 ;  /* 0x0000000000027941 */ /* 0x000fea0003800000 */
.L_x_12509:
        /* <DEDUP_REMOVED lines=10> */
.L_x_12511:
        /* <DEDUP_REMOVED lines=15> */
.L_x_12512:
        /* <DEDUP_REMOVED lines=15> */
.L_x_12513:
        /* <DEDUP_REMOVED lines=12> */
.L_x_12497:
[----:B------:R-:W-:Y:S05]  /*221c0*/  BSYNC B1 ;  /* 0x0000000000017941 */ /* 0x000fea0003800000 */
.L_x_12496:
[C---:B------:R-:W-:Y:S01]  /*221d0*/  ISETP.GT.AND P0, PT, R0.reuse, 0x1, PT ;  /* 0x000000010000780c */ /* 0x040fe20003f04270 */
[----:B------:R-:W-:-:S12]  /*221e0*/  VIADD R0, R0, 0xfffffffe ;  /* 0xfffffffe00007836 */ /* 0x000fd80000000000 */
[----:B------:R-:W-:Y:S05]  /*221f0*/  @P0 BRA `(.L_x_12514) ;  /* 0xffffffe800600947 */ /* 0x000fea000383ffff */
.L_x_12457:
[----:B------:R-:W-:Y:S05]  /*22200*/  BSYNC B0 ;  /* 0x0000000000007941 */ /* 0x000fea0003800000 */
.L_x_12456:
        /* <DEDUP_REMOVED lines=17> */
.L_x_12516:
[----:B------:R-:W-:Y:S05]  /*22320*/  BSYNC B0 ;  /* 0x0000000000007941 */ /* 0x000fea0003800000 */
.L_x_12515:
[----:B------:R-:W2:Y:S01]  /*22330*/  LDL R0, [R1] ;  /* 0x0000000001007983 */ /* 0x000ea20000100800 */
[----:B------:R-:W-:Y:S01]  /*22340*/  BSSY B0, `(.L_x_12517) ;  /* 0x000004b000007945 */ /* 0x000fe20003800000 */
[----:B--2---:R-:W-:-:S13]  /*22350*/  LOP3.LUT P0, RZ, R0, 0x4, RZ, 0xc0, !PT ;  /* 0x0000000400ff7812 */ /* 0x004fda000780c0ff */
[----:B------:R-:W-:Y:S05]  /*22360*/  @!P0 BRA `(.L_x_12518) ;  /* 0x0000000400208947 */ /* 0x000fea0003800000 */
[----:B-1----:R-:W-:Y:S01]  /*22370*/  IMAD R3, R23, 0x8, R22 ;  /* 0x0000000817037824 */ /* 0x002fe200078e0216 */
[----:B------:R-:W-:Y:S01]  /*22380*/  SHF.L.U32 R0, R27, 0x1f, RZ ;  /* 0x0000001f1b007819 */ /* 0x000fe200000006ff */
[----:B------:R-:W-:Y:S03]  /*22390*/  BSSY B1, `(.L_x_12519) ;  /* 0x0000003000017945 */ /* 0x000fe60003800000 */
[----:B------:R-:W1:Y:S02]  /*223a0*/  SYNCS.PHASECHK.TRANS64.TRYWAIT P0, [R3+URZ+0x31c60], R0 ;  /* 0x031c6000030075a7 */ /* 0x000e64000800017f */
[----:B-1----:R-:W-:Y:S05]  /*223b0*/  @!P0 BRA `(.L_x_12520) ;  /* 0x0000002c00708947 */ /* 0x002fea0003800000 */
.L_x_12616:
[----:B------:R-:W-:Y:S05]  /*223c0*/  BSYNC B1 ;  /* 0x0000000000017941 */ /* 0x000fea0003800000 */
.L_x_12519:
        /* <DEDUP_REMOVED lines=10> */
.L_x_12521:
[----:B------:R-:W2:Y:S01]  /*22470*/  LDL R0, [R1] ;  /* 0x0000000001007983 */ /* 0x000ea20000100800 */
[----:B------:R-:W-:Y:S01]  /*22480*/  BSSY B1, `(.L_x_12522) ;  /* 0x0000004000017945 */ /* 0x000fe20003800000 */
[----:B--2---:R-:W-:-:S13]  /*22490*/  LOP3.LUT P0, RZ, R0, 0x8, RZ, 0xc0, !PT ;  /* 0x0000000800ff7812 */ /* 0x004fda000780c0ff */
[----:B------:R-:W-:Y:S05]  /*224a0*/  @P0 BRA `(.L_x_12523) ;  /* 0x0000000000040947 */ /* 0x000fea0003800000 */
[----:B------:R-:W-:Y:S01]  /*224b0*/  BPT.TRAP 0x1 ;  /* 0x000000040000795c */ /* 0x000fe20000300000 */
.L_x_12523:
[----:B------:R-:W-:Y:S05]  /*224c0*/  BSYNC B1 ;  /* 0x0000000000017941 */ /* 0x000fea0003800000 */
.L_x_12522:
        /* <DEDUP_REMOVED lines=10> */
.L_x_12524:
        /* <DEDUP_REMOVED lines=15> */
.L_x_12525:
        /* <DEDUP_REMOVED lines=15> */
.L_x_12526:
        /* <DEDUP_REMOVED lines=10> */
.L_x_12518:
[----:B------:R-:W-:Y:S05]  /*227f0*/  BSYNC B0 ;  /* 0x0000000000007941 */ /* 0x000fea0003800000 */
.L_x_12517:
[----:B------:R-:W-:-:S05]  /*22800*/  VIADD R23, R23, 0x1 ;  /* 0x0000000117177836 */ /* 0x000fca0000000000 */
[----:B------:R-:W-:-:S04]  /*22810*/  ISETP.NE.AND P0, PT, R23, 0x2, PT ;  /* 0x000000021700780c */ /* 0x000fc80003f05270 */
[----:B------:R-:W-:Y:S02]  /*22820*/  SEL R0, RZ, 0x1, P0 ;  /* 0x00000001ff007807 */ /* 0x000fe40000000000 */
[----:B------:R-:W-:Y:S02]  /*22830*/  SEL R23, R23, RZ, P0 ;  /* 0x000000ff17177207 */ /* 0x000fe40000000000 */
[----:B------:R-:W-:-:S07]  /*22840*/  LOP3.LUT R27, R27, R0, RZ, 0x3c, !PT ;  /* 0x000000001b1b7212 */ /* 0x000fce00078e3cff */
.L_x_12438:
[----:B------:R-:W-:Y:S05]  /*22850*/  BSYNC B7 ;  /* 0x0000000000077941 */ /* 0x000fea0003800000 */
.L_x_12436:
[----:B------:R-:W3:Y:S02]  /*22860*/  LDL R8, [R1] ;  /* 0x0000000001087983 */ /* 0x000ee40000100800 */
        /* <DEDUP_REMOVED lines=8> */
[----:B------:R1:W3:Y:S01]  /*228f0*/  LDS.128 R16, [R22+0x31cd0] ;  /* 0x031cd00016107984 */ /* 0x0002e20000000c00 */
[----:B------:R-:W-:Y:S06]  /*22900*/  BAR.ARV 0x4, 0x200 ;  /* 0x0108000000007b1d */ /* 0x000fec0000002000 */
[----:B------:R-:W-:Y:S05]  /*22910*/  BRA `(.L_x_12528) ;  /* 0x0000000800c87947 */ /* 0x000fea0003800000 */
.L_x_12527:
[----:B0-2---:R-:W2:Y:S01]  /*22920*/  LDL R7, [R1+0xc] ;  /* 0x00000c0001077983 */ /* 0x005ea20000100800 */
[----:B------:R-:W-:Y:S01]  /*22930*/  UMOV UR4, 0xffffffff ;  /* 0xffffffff00047882 */ /* 0x000fe20000000000 */
[----:B--2---:R-:W-:Y:S02]  /*22940*/  ISETP.NE.AND P5, PT, R7, 0x1f, PT ;  /* 0x0000001f0700780c */ /* 0x004fe40003fa5270 */
[----:B------:R-:W-:Y:S11]  /*22950*/  BRA.DIV UR4, `(.L_x_12529) ;  /* 0x0000002a041c7947 */ /* 0x000ff6000b800000 */
[----:B------:R-:W-:Y:S01]  /*22960*/  IMAD.IADD R5, R19, 0x1, R7 ;  /* 0x0000000113057824 */ /* 0x000fe200078e0207 */
[----:B------:R-:W-:Y:S01]  /*22970*/  ULDC UR4, c[0x0][0xc3c] ;  /* 0x00030f0000047ab9 */ /* 0x000fe20000000800 */
[----:B------:R-:W-:-:S03]  /*22980*/  LOP3.LUT P4, RZ, R8, 0x1, RZ, 0xc0, !PT ;  /* 0x0000000108ff7812 */ /* 0x000fc6000788c0ff */
[----:B------:R-:W-:-:S13]  /*22990*/  ISETP.GE.OR P0, PT, R5, UR4, !P5 ;  /* 0x0000000405007c0c */ /* 0x000fda000ef06670 */
[----:B-1----:R-:W0:Y:S02]  /*229a0*/  @!P0 LDC.64 R2, c[0x0][0xc80] ;  /* 0x00032000ff028b82 */ /* 0x002e240000000a00 */
        /* <DEDUP_REMOVED lines=26> */
.L_x_12626:
[----:B------:R-:W-:Y:S02]  /*22b50*/  ULDC UR4, c[0x0][0xc38] ;  /* 0x00030e0000047ab9 */ /* 0x000fe40000000800 */
[----:B------:R-:W-:-:S04]  /*22b60*/  IMAD.U32 R4, RZ, RZ, UR4 ;  /* 0x00000004ff047e24 */ /* 0x000fc8000f8e00ff */
[----:B-1----:R-:W-:-:S04]  /*22b70*/  IMAD R5, R14, R4, RZ ;  /* 0x000000040e057224 */ /* 0x002fc800078e02ff */
[----:B------:R-:W-:-:S05]  /*22b80*/  IMAD.IADD R16, R16, 0x1, R5 ;  /* 0x0000000110107824 */ /* 0x000fca00078e0205 */
[----:B------:R-:W-:-:S13]  /*22b90*/  ISETP.GT.AND P4, PT, R16, R0, PT ;  /* 0x000000001000720c */ /* 0x000fda0003f84270 */
[----:B------:R-:W-:Y:S05]  /*22ba0*/  @P4 BRA `(.L_x_12530) ;  /* 0x0000000000a04947 */ /* 0x000fea0003800000 */
.L_x_12535:
[----:B------:R-:W1:Y:S01]  /*22bb0*/  LDC R4, c[0x0][0xc3c] ;  /* 0x00030f00ff047b82 */ /* 0x000e620000000800 */
[----:B------:R-:W-:-:S05]  /*22bc0*/  VIADD R19, R19, 0x1f ;  /* 0x0000001f13137836 */ /* 0x000fca0000000000 */
[----:B-1----:R-:W-:-:S13]  /*22bd0*/  ISETP.GE.AND P4, PT, R19, R4, PT ;  /* 0x000000041300720c */ /* 0x002fda0003f86270 */
        /* <DEDUP_REMOVED lines=10> */
.L_x_12533:
[----:B------:R-:W-:Y:S05]  /*22c80*/  BSYNC B0 ;  /* 0x0000000000007941 */ /* 0x000fea0003800000 */
.L_x_12532:
[----:B------:R-:W-:-:S03]  /*22c90*/  UMOV UR4, 0xffffffff ;  /* 0xffffffff00047882 */ /* 0x000fc60000000000 */
[----:B------:R-:W-:Y:S05]  /*22ca0*/  BRA.DIV UR4, `(.L_x_12534) ;  /* 0x0000002a046c7947 */ /* 0x000fea000b800000 */
[----:B------:R-:W2:Y:S04]  /*22cb0*/  LDL R4, [R1] ;  /* 0x0000000001047983 */ /* 0x000ea80000100800 */
[----:B-----5:R-:W3:Y:S01]  /*22cc0*/  SHFL.UP PT, R14, R2, 0x1, RZ ;  /* 0x04200000020e7989 */ /* 0x020ee200000e00ff */
[----:B--2---:R-:W-:-:S04]  /*22cd0*/  LOP3.LUT P4, RZ, R4, 0x1, RZ, 0xc0, !PT ;  /* 0x0000000104ff7812 */ /* 0x004fc8000788c0ff */
[----:B---3--:R-:W-:-:S05]  /*22ce0*/  SEL R13, R14, RZ, P4 ;  /* 0x000000ff0e0d7207 */ /* 0x008fca0002000000 */
        /* <DEDUP_REMOVED lines=14> */
.L_x_12634:
[----:B------:R-:W-:Y:S02]  /*22dd0*/  ULDC UR4, c[0x0][0xc38] ;  /* 0x00030e0000047ab9 */ /* 0x000fe40000000800 */
[----:B------:R-:W-:-:S04]  /*22de0*/  IMAD.U32 R4, RZ, RZ, UR4 ;  /* 0x00000004ff047e24 */ /* 0x000fc8000f8e00ff */
[----:B-1----:R-:W-:-:S04]  /*22df0*/  IMAD R5, R14, R4, RZ ;  /* 0x000000040e057224 */ /* 0x002fc800078e02ff */
[----:B------:R-:W-:-:S05]  /*22e00*/  IMAD.IADD R16, R5, 0x1, R16 ;  /* 0x0000000105107824 */ /* 0x000fca00078e0210 */
[----:B------:R-:W-:-:S13]  /*22e10*/  ISETP.GT.AND P4, PT, R16, R0, PT ;  /* 0x000000001000720c */ /* 0x000fda0003f84270 */
[----:B------:R-:W-:Y:S05]  /*22e20*/  @!P4 BRA `(.L_x_12535) ;  /* 0xfffffffc0060c947 */ /* 0x000fea000383ffff */
.L_x_12530:
        /* <DEDUP_REMOVED lines=8> */
.L_x_12638:
[----:B------:R-:W-:Y:S01]  /*22eb0*/  ISETP.NE.AND P0, PT, R5, RZ, PT ;  /* 0x000000ff0500720c */ /* 0x000fe20003f05270 */
[----:B------:R-:W-:-:S12]  /*22ec0*/  IMAD.MOV.U32 R5, RZ, RZ, RZ ;  /* 0x000000ffff057224 */ /* 0x000fd800078e00ff */
[----:B------:R-:W-:Y:S05]  /*22ed0*/  @!P0 BRA `(.L_x_12537) ;  /* 0x0000000000108947 */ /* 0x000fea0003800000 */
[----:B------:R-:W-:Y:S01]  /*22ee0*/  UMOV UR4, 0xffffffff ;  /* 0xffffffff00047882 */ /* 0x000fe20000000000 */
[----:B------:R-:W-:Y:S02]  /*22ef0*/  VIADD R12, R6, 0xffffffff ;  /* 0xffffffff060c7836 */ /* 0x000fe40000000000 */
[----:B------:R-:W-:Y:S05]  /*22f00*/  BRA.DIV UR4, `(.L_x_12538) ;  /* 0x0000002a04e07947 */ /* 0x000fea000b800000 */
[----:B------:R3:W4:Y:S02]  /*22f10*/  SHFL.IDX PT, R5, R3, R12, 0x1f ;  /* 0x00001f0c03057589 */ /* 0x00072400000e0000 */
.L_x_12537:
[----:B01-3--:R-:W0:Y:S01]  /*22f20*/  LDC.64 R2, c[0x0][0xc90] ;  /* 0x00032400ff027b82 */ /* 0x00be220000000a00 */
[----:B------:R-:W-:-:S04]  /*22f30*/  IMAD.IADD R19, R6, 0x1, R19 ;  /* 0x0000000106137824 */ /* 0x000fc800078e0213 */
[----:B0-----:R-:W-:-:S05]  /*22f40*/  IMAD.WIDE R2, R19, 0x4, R2 ;  /* 0x0000000413027825 */ /* 0x001fca00078e0202 */
[----:B------:R0:W2:Y:S01]  /*22f50*/  LDG.E R7, desc[UR60][R2.64] ;  /* 0x0000003c02077981 */ /* 0x0000a2000c1e1900 */
[----:B----4-:R-:W-:-:S04]  /*22f60*/  IMAD R16, R5, R4, R16 ;  /* 0x0000000405107224 */ /* 0x010fc800078e0210 */
[----:B------:R-:W-:Y:S02]  /*22f70*/  IMAD.IADD R5, R0, 0x1, -R16 ;  /* 0x0000000100057824 */ /* 0x000fe400078e0a10 */
[----:B0-----:R-:W-:Y:S02]  /*22f80*/  IMAD.MOV.U32 R2, RZ, RZ, RZ ;  /* 0x000000ffff027224 */ /* 0x001fe400078e00ff */
[----:B--2---:R-:W-:-:S05]  /*22f90*/  IMAD R6, R17, R7, RZ ;  /* 0x0000000711067224 */ /* 0x004fca00078e02ff */
        /* <DEDUP_REMOVED lines=58> */
.L_x_12531:
[----:B------:R-:W-:Y:S01]  /*23340*/  UMOV UR4, URZ ;  /* 0x0000003f00047c82 */ /* 0x000fe20008000000 */
[----:B------:R-:W-:Y:S01]  /*23350*/  UMOV UR5, URZ ;  /* 0x0000003f00057c82 */ /* 0x000fe20008000000 */
[----:B------:R-:W-:Y:S01]  /*23360*/  ULDC UR6, c[0x0][0xc3c] ;  /* 0x00030f0000067ab9 */ /* 0x000fe20000000800 */
[----:B------:R-:W-:Y:S02]  /*23370*/  IMAD.MOV.U32 R16, RZ, RZ, R0 ;  /* 0x000000ffff107224 */ /* 0x000fe400078e0000 */
[----:B------:R-:W-:Y:S02]  /*23380*/  IMAD.U32 R17, RZ, RZ, UR4 ;  /* 0x00000004ff117e24 */ /* 0x000fe4000f8e00ff */
[----:B------:R-:W-:Y:S02]  /*23390*/  IMAD.U32 R18, RZ, RZ, UR5 ;  /* 0x00000005ff127e24 */ /* 0x000fe4000f8e00ff */
[----:B------:R-:W-:-:S07]  /*233a0*/  IMAD.U32 R19, RZ, RZ, UR6 ;  /* 0x00000006ff137e24 */ /* 0x000fce000f8e00ff */
.L_x_12539:
        /* <DEDUP_REMOVED lines=9> */
.L_x_12528:
[----:B------:R-:W-:Y:S02]  /*23440*/  ULDC UR4, c[0x0][0xc3c] ;  /* 0x00030f0000047ab9 */ /* 0x000fe40000000800 */
[----:B---3--:R-:W-:-:S13]  /*23450*/  ISETP.GE.AND P0, PT, R19, UR4, PT ;  /* 0x0000000413007c0c */ /* 0x008fda000bf06270 */
[----:B------:R-:W-:Y:S05]  /*23460*/  @!P0 BRA `(.L_x_12540) ;  /* 0xffffff9400608947 */ /* 0x000fea000383ffff */
[----:B------:R-:W-:Y:S05]  /*23470*/  BSYNC B8 ;  /* 0x0000000000087941 */ /* 0x000fea0003800000 */
.L_x_12392:
[----:B--2---:R-:W2:Y:S01]  /*23480*/  LDL.LU R0, [R1+0x24] ;  /* 0x0000240001007983 */ /* 0x004ea20000300800 */
[----:B------:R-:W-:Y:S01]  /*23490*/  BSSY B0, `(.L_x_12541) ;  /* 0x000000b000007945 */ /* 0x000fe20003800000 */
[----:B------:R-:W3:Y:S01]  /*234a0*/  S2R R5, SR_CgaCtaId ;  /* 0x0000000000057919 */ /* 0x000ee20000008800 */
[----:B--2---:R-:W-:-:S05]  /*234b0*/  VIADD R0, R0, 0x1 ;  /* 0x0000000100007836 */ /* 0x004fca0000000000 */
[----:B0-----:R-:W-:-:S04]  /*234c0*/  LEA.HI R2, R0, R0, RZ, 0x1 ;  /* 0x0000000000027211 */ /* 0x001fc800078f08ff */
[----:B------:R-:W-:Y:S02]  /*234d0*/  LOP3.LUT R3, R2, 0xfffffffe, RZ, 0xc0, !PT ;  /* 0xfffffffe02037812 */ /* 0x000fe400078ec0ff */
[----:B------:R-:W-:-:S03]  /*234e0*/  MOV R2, 0x400 ;  /* 0x0000040000027802 */ /* 0x000fc60000000f00 */
[----:B------:R-:W-:Y:S01]  /*234f0*/  IMAD.IADD R0, R0, 0x1, -R3 ;  /* 0x0000000100007824 */ /* 0x000fe200078e0a03 */
[----:B---3--:R-:W-:-:S04]  /*23500*/  LEA R9, R5, R2, 0x18 ;  /* 0x0000000205097211 */ /* 0x008fc800078ec0ff */
[----:B------:R-:W-:-:S04]  /*23510*/  SHF.L.U32 R0, R0, 0x1f, RZ ;  /* 0x0000001f00007819 */ /* 0x000fc800000006ff */
[----:B------:R-:W0:Y:S02]  /*23520*/  SYNCS.PHASECHK.TRANS64.TRYWAIT P0, [R9+URZ+0x31c20], R0 ;  /* 0x031c2000090075a7 */ /* 0x000e24000800017f */
[----:B0-----:R-:W-:Y:S05]  /*23530*/  @!P0 BRA `(.L_x_12542) ;  /* 0x00000024007c8947 */ /* 0x001fea0003800000 */
.L_x_12641:
[----:B------:R-:W-:Y:S05]  /*23540*/  BSYNC B0 ;  /* 0x0000000000007941 */ /* 0x000fea0003800000 */
.L_x_12541:
[----:B------:R-:W-:-:S03]  /*23550*/  UMOV UR4, 0xffffffff ;  /* 0xffffffff00047882 */ /* 0x000fc60000000000 */
[----:B------:R-:W-:Y:S05]  /*23560*/  BRA.DIV UR4, `(.L_x_12543) ;  /* 0x0000002604847947 */ /* 0x000fea000b800000 */
[----:B0-----:R-:W0:Y:S02]  /*23570*/  S2R R0, SR_TID.X ;  /* 0x0000000000007919 */ /* 0x001e240000002100 */
[----:B0-----:R-:W-:-:S04]  /*23580*/  SHF.R.U32.HI R0, RZ, 0x5, R0 ;  /* 0x00000005ff007819 */ /* 0x001fc80000011600 */
[----:B------:R-:W-:-:S05]  /*23590*/  LOP3.LUT R0, R0, 0x3, RZ, 0xc0, !PT ;  /* 0x0000000300007812 */ /* 0x000fca00078ec0ff */
[----:B------:R0:W2:Y:S02]  /*235a0*/  SHFL.IDX PT, R14, R0, RZ, 0x1f ;  /* 0x00001fff000e7589 */ /* 0x0000a400000e0000 */
.L_x_12644:
[----:B--2---:R-:W-:-:S13]  /*235b0*/  ISETP.NE.AND P0, PT, R14, RZ, PT ;  /* 0x000000ff0e00720c */ /* 0x004fda0003f05270 */
[----:B------:R-:W-:Y:S05]  /*235c0*/  @P0 BRA `(.L_x_12235) ;  /* 0x0000000000900947 */ /* 0x000fea0003800000 */
[----:B------:R-:W-:-:S03]  /*235d0*/  UMOV UR4, 0xffffffff ;  /* 0xffffffff00047882 */ /* 0x000fc60000000000 */
[----:B------:R-:W-:Y:S05]  /*235e0*/  BRA.DIV UR4, `(.L_x_12544) ;  /* 0x0000002604987947 */ /* 0x000fea000b800000 */
[----:B------:R-:W-:-:S13]  /*235f0*/  ELECT P6, URZ, PT ;  /* 0x00000000003f782f */ /* 0x000fda00038c0000 */
.L_x_12647:
        /* <DEDUP_REMOVED lines=8> */
.L_x_12545:
        /* <DEDUP_REMOVED lines=12> */
.L_x_12648:
[----:B------:R-:W2:Y:S02]  /*23740*/  SYNCS.PHASECHK.TRANS64.TRYWAIT P0, [R7+URZ], R2 ;  /* 0x00000002070075a7 */ /* 0x000ea4000800017f */
[----:B--2---:R-:W-:Y:S05]  /*23750*/  @!P0 BRA `(.L_x_12547) ;  /* 0x0000002400708947 */ /* 0x004fea0003800000 */
.L_x_12649:
[----:B------:R-:W-:Y:S05]  /*23760*/  @!P2 BRA `(.L_x_12548) ;  /* 0x000000000004a947 */ /* 0x000fea0003800000 */
[----:B------:R-:W-:Y:S01]  /*23770*/  BPT.TRAP 0x1 ;  /* 0x000000040000795c */ /* 0x000fe20000300000 */
.L_x_12548:
[----:B------:R-:W-:-:S04]  /*23780*/  VIADD R0, R9, 0x31c60 ;  /* 0x00031c6009007836 */ /* 0x000fc80000000000 */
[----:B------:R-:W-:-:S04]  /*23790*/  IMAD R4, R23, 0x8, R0 ;  /* 0x0000000817047824 */ /* 0x000fc800078e0200 */
[----:B------:R-:W3:Y:S02]  /*237a0*/  SYNCS.PHASECHK.TRANS64.TRYWAIT P0, [R4+URZ], R3 ;  /* 0x00000003040075a7 */ /* 0x000ee4000800017f */
[----:B---3--:R-:W-:Y:S05]  /*237b0*/  @!P0 BRA `(.L_x_12549) ;  /* 0x00000024006c8947 */ /* 0x008fea0003800000 */
.L_x_12650:
[----:B------:R-:W-:-:S07]  /*237c0*/  IMAD R5, R5, 0x8, R0 ;  /* 0x0000000805057824 */ /* 0x000fce00078e0200 */
.L_x_12550:
[----:B------:R0:W0:Y:S02]  /*237d0*/  SYNCS.PHASECHK.TRANS64.TRYWAIT P0, [R5+URZ], R2 ;  /* 0x00000002050075a7 */ /* 0x000024000800017f */
[----:B0-----:R-:W-:Y:S05]  /*237e0*/  @!P0 NANOSLEEP.SYNCS 0x989680 ;  /* 0x009896800000895d */ /* 0x001fea0003900000 */
[----:B------:R-:W0:Y:S02]  /*237f0*/  @!P0 SYNCS.PHASECHK.TRANS64 P0, [R5+URZ], R2 ;  /* 0x00000002050085a7 */ /* 0x000e24000800007f */
[----:B0-----:R-:W-:Y:S05]  /*23800*/  @!P0 BRA `(.L_x_12550) ;  /* 0xfffffffc00f08947 */ /* 0x001fea000383ffff */
.L_x_12235:
[----:B------:R-:W-:Y:S05]  /*23810*/  BSYNC B9 ;  /* 0x0000000000097941 */ /* 0x000fea0003800000 */
.L_x_12232:
[----:B------:R-:W-:Y:S05]  /*23820*/  EXIT ;  /* 0x000000000000794d */ /* 0x000fea0003800000 */
.L_x_12251:
[----:B0-----:R0:W1:Y:S02]  /*23830*/  SYNCS.PHASECHK.TRANS64.TRYWAIT P5, [R21+URZ+0x31c90], R87 ;  /* 0x031c9057150075a7 */ /* 0x00106400080a017f */
[----:B-1----:R-:W-:Y:S05]  /*23840*/  @!P5 NANOSLEEP.SYNCS 0x989680 ;  /* 0x009896800000d95d */ /* 0x002fea0003900000 */
[----:B------:R-:W1:Y:S02]  /*23850*/  @!P5 SYNCS.PHASECHK.TRANS64 P5, [R21+URZ+0x31c90], R87 ;  /* 0x031c90571500d5a7 */ /* 0x000e6400080a007f */
[----:B-1----:R-:W-:Y:S05]  /*23860*/  @!P5 BRA `(.L_x_12251) ;  /* 0xfffffffc00f0d947 */ /* 0x002fea000383ffff */
[----:B------:R-:W-:Y:S05]  /*23870*/  BRA `(.L_x_12551) ;  /* 0xfffffdf800d07947 */ /* 0x000fea000383ffff */
.L_x_12279:
[----:B0-----:R0:W1:Y:S02]  /*23880*/  SYNCS.PHASECHK.TRANS64.TRYWAIT P5, [R21+URZ+0x31c90], R87 ;  /* 0x031c9057150075a7 */ /* 0x00106400080a017f */
[----:B-1----:R-:W-:Y:S05]  /*23890*/  @!P5 NANOSLEEP.SYNCS 0x989680 ;  /* 0x009896800000d95d */ /* 0x002fea0003900000 */
[----:B------:R-:W1:Y:S02]  /*238a0*/  @!P5 SYNCS.PHASECHK.TRANS64 P5, [R21+URZ+0x31c90], R87 ;  /* 0x031c90571500d5a7 */ /* 0x000e6400080a007f */
[----:B-1----:R-:W-:Y:S05]  /*238b0*/  @!P5 BRA `(.L_x_12279) ;  /* 0xfffffffc00f0d947 */ /* 0x002fea000383ffff */
[----:B------:R-:W-:Y:S05]  /*238c0*/  BRA `(.L_x_12552) ;  /* 0xfffffe1400907947 */ /* 0x000fea000383ffff */
.L_x_12292:
[----:B0-----:R0:W1:Y:S02]  /*238d0*/  SYNCS.PHASECHK.TRANS64.TRYWAIT P4, [R21+URZ+0x31c90], R87 ;  /* 0x031c9057150075a7 */ /* 0x001064000808017f */
[----:B-1----:R-:W-:Y:S05]  /*238e0*/  @!P4 NANOSLEEP.SYNCS 0x989680 ;  /* 0x009896800000c95d */ /* 0x002fea0003900000 */
[----:B------:R-:W1:Y:S02]  /*238f0*/  @!P4 SYNCS.PHASECHK.TRANS64 P4, [R21+URZ+0x31c90], R87 ;  /* 0x031c90571500c5a7 */ /* 0x000e64000808007f */
[----:B-1----:R-:W-:Y:S05]  /*23900*/  @!P4 BRA `(.L_x_12292) ;  /* 0xfffffffc00f0c947 */ /* 0x002fea000383ffff */
[----:B------:R-:W-:Y:S05]  /*23910*/  BRA `(.L_x_12553) ;  /* 0xfffffe3000447947 */ /* 0x000fea000383ffff */
.L_x_12296:
[----:B--2---:R2:W3:Y:S02]  /*23920*/  SYNCS.PHASECHK.TRANS64.TRYWAIT P3, [R21+URZ+0x31cb0], R87 ;  /* 0x031cb057150075a7 */ /* 0x0044e4000806017f */
[----:B---3--:R-:W-:Y:S05]  /*23930*/  @!P3 NANOSLEEP.SYNCS 0x989680 ;  /* 0x009896800000b95d */ /* 0x008fea0003900000 */
[----:B------:R-:W3:Y:S02]  /*23940*/  @!P3 SYNCS.PHASECHK.TRANS64 P3, [R21+URZ+0x31cb0], R87 ;  /* 0x031cb0571500b5a7 */ /* 0x000ee4000806007f */
[----:B---3--:R-:W-:Y:S05]  /*23950*/  @!P3 BRA `(.L_x_12296) ;  /* 0xfffffffc00f0b947 */ /* 0x008fea000383ffff */
[----:B------:R-:W-:Y:S05]  /*23960*/  BRA `(.L_x_12554) ;  /* 0xfffffe3000dc7947 */ /* 0x000fea000383ffff */
.L_x_12302:
        /* <DEDUP_REMOVED lines=13> */
.L_x_12556:
[----:B------:R-:W-:Y:S05]  /*23a40*/  BSYNC B0 ;  /* 0x0000000000007941 */ /* 0x000fea0003800000 */
.L_x_12555:
[----:B------:R2:W-:Y:S01]  /*23a50*/  STL [R1+0x28], R14 ;  /* 0x0000280e01007387 */ /* 0x0005e20000100800 */
[----:B------:R-:W-:Y:S05]  /*23a60*/  BRA `(.L_x_12557) ;  /* 0xfffffe3800687947 */ /* 0x000fea000383ffff */
.L_x_12313:
[----:B------:R-:W-:Y:S01]  /*23a70*/  BSSY B1, `(.L_x_12558) ;  /* 0x0000007000017945 */ /* 0x000fe20003800000 */
[----:B------:R-:W-:Y:S02]  /*23a80*/  IMAD.MOV.U32 R12, RZ, RZ, RZ ;  /* 0x000000ffff0c7224 */ /* 0x000fe400078e00ff */
[----:B------:R-:W-:Y:S02]  /*23a90*/  IMAD.MOV.U32 R11, RZ, RZ, 0x1e1f ;  /* 0x00001e1fff0b7424 */ /* 0x000fe400078e00ff */
[----:B------:R-:W-:-:S07]  /*23aa0*/  IMAD.MOV.U32 R15, RZ, RZ, -0x1 ;  /* 0xffffffffff0f7424 */ /* 0x000fce00078e00ff */
[----:B-12---:R-:W-:Y:S05]  /*23ab0*/  WARPSYNC.COLLECTIVE R15, `(.L_x_12559) ;  /* 0x000000000f087348 */ /* 0x006fea0003c00000 */
[----:B--2---:R0:W2:Y:S02]  /*23ac0*/  SHFL.IDX P6, R14, R13, R12, R11 ;  /* 0x0000000c0d0e7389 */ /* 0x0040a400000c000b */
[----:B012---:R-:W-:Y:S01]  /*23ad0*/  ENDCOLLECTIVE ;  /* 0x000000000000791b */ /* 0x007fe20003800000 */
.L_x_12559:
[----:B------:R-:W-:Y:S05]  /*23ae0*/  BSYNC B1 ;  /* 0x0000000000017941 */ /* 0x000fea0003800000 */
.L_x_12558:
        /* <DEDUP_REMOVED lines=8> */
.L_x_12560:
[----:B------:R-:W-:Y:S02]  /*23b70*/  IMAD.MOV.U32 R13, RZ, RZ, R5 ;  /* 0x000000ffff0d7224 */ /* 0x000fe400078e0005 */
[----:B------:R-:W-:-:S07]  /*23b80*/  IMAD.MOV.U32 R0, RZ, RZ, R14 ;  /* 0x000000ffff007224 */ /* 0x000fce00078e000e */
[----:B------:R-:W-:Y:S05]  /*23b90*/  WARPSYNC.COLLECTIVE R15, `(.L_x_12561) ;  /* 0x000000000f087348 */ /* 0x000fea0003c00000 */
[----:B------:R0:W1:Y:S02]  /*23ba0*/  SHFL.IDX P6, R14, R13, R12, R11 ;  /* 0x0000000c0d0e7389 */ /* 0x00006400000c000b */
[----:B01----:R-:W-:Y:S01]  /*23bb0*/  ENDCOLLECTIVE ;  /* 0x000000000000791b */ /* 0x003fe20003800000 */
.L_x_12561:
[----:B------:R-:W-:Y:S02]  /*23bc0*/  IMAD.MOV.U32 R13, RZ, RZ, R4 ;  /* 0x000000ffff0d7224 */ /* 0x000fe400078e0004 */
[----:B------:R-:W-:-:S07]  /*23bd0*/  IMAD.MOV.U32 R5, RZ, RZ, R14 ;  /* 0x000000ffff057224 */ /* 0x000fce00078e000e */
[----:B------:R-:W-:Y:S05]  /*23be0*/  WARPSYNC.COLLECTIVE R15, `(.L_x_12562) ;  /* 0x000000000f087348 */ /* 0x000fea0003c00000 */
[----:B------:R0:W1:Y:S02]  /*23bf0*/  SHFL.IDX P6, R14, R13, R12, R11 ;  /* 0x0000000c0d0e7389 */ /* 0x00006400000c000b */
[----:B01----:R-:W-:Y:S01]  /*23c00*/  ENDCOLLECTIVE ;  /* 0x000000000000791b */ /* 0x003fe20003800000 */
.L_x_12562:
[----:B------:R-:W-:Y:S05]  /*23c10*/  BRA `(.L_x_12563) ;  /* 0xfffffe3c00ec7947 */ /* 0x000fea000383ffff */
.L_x_12317:
[----:B0-----:R0:W1:Y:S02]  /*23c20*/  SYNCS.PHASECHK.TRANS64.TRYWAIT P1, [R22+URZ+0x31c00], R3 ;  /* 0x031c0003160075a7 */ /* 0x001064000802017f */
[----:B-1----:R-:W-:Y:S05]  /*23c30*/  @!P1 NANOSLEEP.SYNCS 0x989680 ;  /* 0x009896800000995d */ /* 0x002fea0003900000 */
[----:B------:R-:W1:Y:S02]  /*23c40*/  @!P1 SYNCS.PHASECHK.TRANS64 P1, [R22+URZ+0x31c00], R3 ;  /* 0x031c0003160095a7 */ /* 0x000e64000802007f */
[----:B-1----:R-:W-:Y:S05]  /*23c50*/  @!P1 BRA `(.L_x_12317) ;  /* 0xfffffffc00f09947 */ /* 0x002fea000383ffff */
[----:B------:R-:W-:Y:S05]  /*23c60*/  BRA `(.L_x_12564) ;  /* 0xfffffe4800387947 */ /* 0x000fea000383ffff */
.L_x_12329:
[----:B------:R-:W-:Y:S01]  /*23c70*/  BSSY B1, `(.L_x_12565) ;  /* 0x0000007000017945 */ /* 0x000fe20003800000 */
[----:B------:R-:W-:Y:S02]  /*23c80*/  IMAD.MOV.U32 R12, RZ, RZ, RZ ;  /* 0x000000ffff0c7224 */ /* 0x000fe400078e00ff */
[----:B------:R-:W-:Y:S02]  /*23c90*/  IMAD.MOV.U32 R11, RZ, RZ, 0x1e1f ;  /* 0x00001e1fff0b7424 */ /* 0x000fe400078e00ff */
[----:B------:R-:W-:-:S07]  /*23ca0*/  IMAD.MOV.U32 R15, RZ, RZ, -0x1 ;  /* 0xffffffffff0f7424 */ /* 0x000fce00078e00ff */
[----:B-1----:R-:W-:Y:S05]  /*23cb0*/  WARPSYNC.COLLECTIVE R15, `(.L_x_12566) ;  /* 0x000000000f087348 */ /* 0x002fea0003c00000 */
[----:B------:R0:W2:Y:S02]  /*23cc0*/  SHFL.IDX P6, R14, R13, R12, R11 ;  /* 0x0000000c0d0e7389 */ /* 0x0000a400000c000b */
[----:B012---:R-:W-:Y:S01]  /*23cd0*/  ENDCOLLECTIVE ;  /* 0x000000000000791b */ /* 0x007fe20003800000 */
.L_x_12566:
[----:B------:R-:W-:Y:S05]  /*23ce0*/  BSYNC B1 ;  /* 0x0000000000017941 */ /* 0x000fea0003800000 */
.L_x_12565:
        /* <DEDUP_REMOVED lines=8> */
.L_x_12567:
[----:B------:R-:W-:Y:S02]  /*23d70*/  IMAD.MOV.U32 R33, RZ, RZ, R3 ;  /* 0x000000ffff217224 */ /* 0x000fe400078e0003 */
[----:B------:R-:W-:Y:S02]  /*23d80*/  IMAD.MOV.U32 R13, RZ, RZ, R5 ;  /* 0x000000ffff0d7224 */ /* 0x000fe400078e0005 */
[----:B------:R-:W-:-:S07]  /*23d90*/  IMAD.MOV.U32 R0, RZ, RZ, R14 ;  /* 0x000000ffff007224 */ /* 0x000fce00078e000e */
[----:B------:R-:W-:Y:S05]  /*23da0*/  WARPSYNC.COLLECTIVE R15, `(.L_x_12568) ;  /* 0x000000000f087348 */ /* 0x000fea0003c00000 */
[----:B------:R0:W1:Y:S02]  /*23db0*/  SHFL.IDX P6, R14, R13, R12, R11 ;  /* 0x0000000c0d0e7389 */ /* 0x00006400000c000b */
[----:B01----:R-:W-:Y:S01]  /*23dc0*/  ENDCOLLECTIVE ;  /* 0x000000000000791b */ /* 0x003fe20003800000 */
.L_x_12568:
[----:B------:R-:W-:Y:S02]  /*23dd0*/  IMAD.MOV.U32 R32, RZ, RZ, R0 ;  /* 0x000000ffff207224 */ /* 0x000fe400078e0000 */
[----:B------:R-:W-:Y:S02]  /*23de0*/  IMAD.MOV.U32 R13, RZ, RZ, R4 ;  /* 0x000000ffff0d7224 */ /* 0x000fe400078e0004 */
[----:B------:R-:W-:-:S07]  /*23df0*/  IMAD.MOV.U32 R5, RZ, RZ, R14 ;  /* 0x000000ffff057224 */ /* 0x000fce00078e000e */
[----:B------:R-:W-:Y:S05]  /*23e00*/  WARPSYNC.COLLECTIVE R15, `(.L_x_12569) ;  /* 0x000000000f087348 */ /* 0x000fea0003c00000 */
[----:B------:R0:W1:Y:S02]  /*23e10*/  SHFL.IDX P6, R14, R13, R12, R11 ;  /* 0x0000000c0d0e7389 */ /* 0x00006400000c000b */
[----:B01----:R-:W-:Y:S01]  /*23e20*/  ENDCOLLECTIVE ;  /* 0x000000000000791b */ /* 0x003fe20003800000 */
.L_x_12569:
[----:B------:R-:W-:Y:S05]  /*23e30*/  BRA `(.L_x_12570) ;  /* 0xfffffe5c005c7947 */ /* 0x000fea000383ffff */
.L_x_12333:
[----:B0-----:R0:W1:Y:S02]  /*23e40*/  SYNCS.PHASECHK.TRANS64.TRYWAIT P1, [R22+URZ+0x31c00], R3 ;  /* 0x031c0003160075a7 */ /* 0x001064000802017f */
[----:B-1----:R-:W-:Y:S05]  /*23e50*/  @!P1 NANOSLEEP.SYNCS 0x989680 ;  /* 0x009896800000995d */ /* 0x002fea0003900000 */
[----:B------:R-:W1:Y:S02]  /*23e60*/  @!P1 SYNCS.PHASECHK.TRANS64 P1, [R22+URZ+0x31c00], R3 ;  /* 0x031c0003160095a7 */ /* 0x000e64000802007f */
[----:B-1----:R-:W-:Y:S05]  /*23e70*/  @!P1 BRA `(.L_x_12333) ;  /* 0xfffffffc00f09947 */ /* 0x002fea000383ffff */
[----:B------:R-:W-:Y:S05]  /*23e80*/  BRA `(.L_x_12571) ;  /* 0xfffffe6400047947 */ /* 0x000fea000383ffff */
.L_x_12341:
[----:B--2---:R2:W3:Y:S02]  /*23e90*/  SYNCS.PHASECHK.TRANS64.TRYWAIT P2, [R21+URZ+0x31c30], R0 ;  /* 0x031c3000150075a7 */ /* 0x0044e4000804017f */
[----:B---3--:R-:W-:Y:S05]  /*23ea0*/  @!P2 NANOSLEEP.SYNCS 0x989680 ;  /* 0x009896800000a95d */ /* 0x008fea0003900000 */
[----:B------:R-:W3:Y:S02]  /*23eb0*/  @!P2 SYNCS.PHASECHK.TRANS64 P2, [R21+URZ+0x31c30], R0 ;  /* 0x031c30001500a5a7 */ /* 0x000ee4000804007f */
[----:B---3--:R-:W-:Y:S05]  /*23ec0*/  @!P2 BRA `(.L_x_12341) ;  /* 0xfffffffc00f0a947 */ /* 0x008fea000383ffff */
[----:B------:R-:W-:Y:S05]  /*23ed0*/  BRA `(.L_x_12340) ;  /* 0xfffffe78009c7947 */ /* 0x000fea000383ffff */
.L_x_12347:
[----:B--2---:R2:W3:Y:S02]  /*23ee0*/  SYNCS.PHASECHK.TRANS64.TRYWAIT P3, [R0+URZ+0x31c30], R21 ;  /* 0x031c3015000075a7 */ /* 0x0044e4000806017f */
[----:B---3--:R-:W-:Y:S05]  /*23ef0*/  @!P3 NANOSLEEP.SYNCS 0x989680 ;  /* 0x009896800000b95d */ /* 0x008fea0003900000 */
[----:B------:R-:W3:Y:S02]  /*23f00*/  @!P3 SYNCS.PHASECHK.TRANS64 P3, [R0+URZ+0x31c30], R21 ;  /* 0x031c30150000b5a7 */ /* 0x000ee4000806007f */
[----:B---3--:R-:W-:Y:S05]  /*23f10*/  @!P3 BRA `(.L_x_12347) ;  /* 0xfffffffc00f0b947 */ /* 0x008fea000383ffff */
[----:B------:R-:W-:Y:S05]  /*23f20*/  BRA `(.L_x_12346) ;  /* 0xfffffebc00907947 */ /* 0x000fea000383ffff */
.L_x_12351:
[----:B--2---:R2:W3:Y:S02]  /*23f30*/  SYNCS.PHASECHK.TRANS64.TRYWAIT P2, [R14+URZ+0x31c50], R0 ;  /* 0x031c50000e0075a7 */ /* 0x0044e4000804017f */
[----:B---3--:R-:W-:Y:S05]  /*23f40*/  @!P2 NANOSLEEP.SYNCS 0x989680 ;  /* 0x009896800000a95d */ /* 0x008fea0003900000 */
[----:B------:R-:W3:Y:S02]  /*23f50*/  @!P2 SYNCS.PHASECHK.TRANS64 P2, [R14+URZ+0x31c50], R0 ;  /* 0x031c50000e00a5a7 */ /* 0x000ee4000804007f */
[----:B---3--:R-:W-:Y:S05]  /*23f60*/  @!P2 BRA `(.L_x_12351) ;  /* 0xfffffffc00f0a947 */ /* 0x008fea000383ffff */
[----:B------:R-:W-:Y:S05]  /*23f70*/  BRA `(.L_x_12348) ;  /* 0xfffffee000347947 */ /* 0x000fea000383ffff */
.L_x_12358:
[----:B--2---:R2:W3:Y:S02]  /*23f80*/  SYNCS.PHASECHK.TRANS64.TRYWAIT P3, [R0+URZ+0x31c30], R21 ;  /* 0x031c3015000075a7 */ /* 0x0044e4000806017f */
[----:B---3--:R-:W-:Y:S05]  /*23f90*/  @!P3 NANOSLEEP.SYNCS 0x989680 ;  /* 0x009896800000b95d */ /* 0x008fea0003900000 */
[----:B------:R-:W3:Y:S02]  /*23fa0*/  @!P3 SYNCS.PHASECHK.TRANS64 P3, [R0+URZ+0x31c30], R21 ;  /* 0x031c30150000b5a7 */ /* 0x000ee4000806007f */
[----:B---3--:R-:W-:Y:S05]  /*23fb0*/  @!P3 BRA `(.L_x_12358) ;  /* 0xfffffffc00f0b947 */ /* 0x008fea000383ffff */
[----:B------:R-:W-:Y:S05]  /*23fc0*/  BRA `(.L_x_12357) ;  /* 0xffffff0c008c7947 */ /* 0x000fea000383ffff */
.L_x_12363:
[----:B--2---:R2:W3:Y:S02]  /*23fd0*/  SYNCS.PHASECHK.TRANS64.TRYWAIT P2, [R14+URZ+0x31c50], R0 ;  /* 0x031c50000e0075a7 */ /* 0x0044e4000804017f */
[----:B---3--:R-:W-:Y:S05]  /*23fe0*/  @!P2 NANOSLEEP.SYNCS 0x989680 ;  /* 0x009896800000a95d */ /* 0x008fea0003900000 */
[----:B------:R-:W3:Y:S02]  /*23ff0*/  @!P2 SYNCS.PHASECHK.TRANS64 P2, [R14+URZ+0x31c50], R0 ;  /* 0x031c50000e00a5a7 */ /* 0x000ee4000804007f */
[----:B---3--:R-:W-:Y:S05]  /*24000*/  @!P2 BRA `(.L_x_12363) ;  /* 0xfffffffc00f0a947 */ /* 0x008fea000383ffff */
[----:B------:R-:W-:Y:S05]  /*24010*/  BRA `(.L_x_12362) ;  /* 0xffffff3000347947 */ /* 0x000fea000383ffff */
.L_x_12368:
[----:B--2---:R2:W3:Y:S02]  /*24020*/  SYNCS.PHASECHK.TRANS64.TRYWAIT P0, [R7+URZ+0x31c50], R4 ;  /* 0x031c5004070075a7 */ /* 0x0044e4000800017f */
[----:B---3--:R-:W-:Y:S05]  /*24030*/  @!P0 NANOSLEEP.SYNCS 0x989680 ;  /* 0x009896800000895d */ /* 0x008fea0003900000 */
[----:B------:R-:W3:Y:S02]  /*24040*/  @!P0 SYNCS.PHASECHK.TRANS64 P0, [R7+URZ+0x31c50], R4 ;  /* 0x031c5004070085a7 */ /* 0x000ee4000800007f */
[----:B---3--:R-:W-:Y:S05]  /*24050*/  @!P0 BRA `(.L_x_12368) ;  /* 0xfffffffc00f08947 */ /* 0x008fea000383ffff */
[----:B------:R-:W-:Y:S05]  /*24060*/  BRA `(.L_x_12367) ;  /* 0xffffff5000a87947 */ /* 0x000fea000383ffff */
.L_x_12378:
[----:B------:R-:W-:Y:S02]  /*24070*/  IMAD.MOV.U32 R13, RZ, RZ, R2 ;  /* 0x000000ffff0d7224 */ /* 0x000fe400078e0002 */
[----:B------:R-:W-:Y:S02]  /*24080*/  IMAD.MOV.U32 R12, RZ, RZ, RZ ;  /* 0x000000ffff0c7224 */ /* 0x000fe400078e00ff */
[----:B------:R-:W-:Y:S02]  /*24090*/  IMAD.MOV.U32 R11, RZ, RZ, 0x1c1f ;  /* 0x00001c1fff0b7424 */ /* 0x000fe400078e00ff */
[----:B------:R-:W-:-:S07]  /*240a0*/  IMAD.MOV.U32 R15, RZ, RZ, -0x1 ;  /* 0xffffffffff0f7424 */ /* 0x000fce00078e00ff */
[----:B------:R-:W-:Y:S05]  /*240b0*/  WARPSYNC.COLLECTIVE R15, `(.L_x_12572) ;  /* 0x000000000f087348 */ /* 0x000fea0003c00000 */
[----:B------:R0:W1:Y:S02]  /*240c0*/  SHFL.IDX P6, R14, R13, R12, R11 ;  /* 0x0000000c0d0e7389 */ /* 0x00006400000c000b */
[----:B01----:R-:W-:Y:S01]  /*240d0*/  ENDCOLLECTIVE ;  /* 0x000000000000791b */ /* 0x003fe20003800000 */
.L_x_12572:
[----:B------:R-:W-:Y:S02]  /*240e0*/  IMAD.MOV.U32 R13, RZ, RZ, R0 ;  /* 0x000000ffff0d7224 */ /* 0x000fe400078e0000 */
[----:B------:R-:W-:-:S07]  /*240f0*/  IMAD.MOV.U32 R3, RZ, RZ, R14 ;  /* 0x000000ffff037224 */ /* 0x000fce00078e000e */
[----:B------:R-:W-:Y:S05]  /*24100*/  WARPSYNC.COLLECTIVE R15, `(.L_x_12573) ;  /* 0x000000000f087348 */ /* 0x000fea0003c00000 */
[----:B------:R0:W1:Y:S02]  /*24110*/  SHFL.IDX P6, R14, R13, R12, R11 ;  /* 0x0000000c0d0e7389 */ /* 0x00006400000c000b */
[----:B01----:R-:W-:Y:S01]  /*24120*/  ENDCOLLECTIVE ;  /* 0x000000000000791b */ /* 0x003fe20003800000 */
.L_x_12573:
[----:B------:R-:W-:Y:S05]  /*24130*/  BRA `(.L_x_12574) ;  /* 0xffffff7400d07947 */ /* 0x000fea000383ffff */
.L_x_12381:
        /* <DEDUP_REMOVED lines=8> */
.L_x_12576:
[----:B------:R-:W-:Y:S05]  /*241c0*/  BSYNC B1 ;  /* 0x0000000000017941 */ /* 0x000fea0003800000 */
.L_x_12575:
        /* <DEDUP_REMOVED lines=8> */
.L_x_12577:
[----:B------:R-:W-:Y:S05]  /*24250*/  BRA `(.L_x_12578) ;  /* 0xffffff7400e47947 */ /* 0x000fea000383ffff */
.L_x_12398:
        /* <DEDUP_REMOVED lines=11> */
.L_x_12580:
[----:B------:R-:W-:Y:S05]  /*24310*/  BSYNC B1 ;  /* 0x0000000000017941 */ /* 0x000fea0003800000 */
.L_x_12579:
[----:B------:R-:W-:Y:S05]  /*24320*/  BRA `(.L_x_12581) ;  /* 0xffffff8c009c7947 */ /* 0x000fea000383ffff */
.L_x_12400:
[----:B------:R-:W-:Y:S01]  /*24330*/  BSSY B1, `(.L_x_12582) ;  /* 0x0000006000017945 */ /* 0x000fe20003800000 */
[----:B------:R-:W-:-:S07]  /*24340*/  IMAD.MOV.U32 R15, RZ, RZ, -0x1 ;  /* 0xffffffffff0f7424 */ /* 0x000fce00078e00ff */
[----:B01----:R-:W-:Y:S05]  /*24350*/  WARPSYNC.COLLECTIVE R15, `(.L_x_12583) ;  /* 0x000000000f0c7348 */ /* 0x003fea0003c00000 */
[----:B------:R-:W-:Y:S02]  /*24360*/  ELECT P6, UR62, PT ;  /* 0x00000000003e782f */ /* 0x000fe400038c0000 */
[----:B------:R-:W-:Y:S01]  /*24370*/  MOV R14, UR62 ;  /* 0x0000003e000e7c02 */ /* 0x000fe20008000f00 */
[----:B01----:R-:W-:Y:S10]  /*24380*/  ENDCOLLECTIVE ;  /* 0x000000000000791b */ /* 0x003ff40003800000 */
.L_x_12583:
[----:B------:R-:W-:Y:S05]  /*24390*/  BSYNC B1 ;  /* 0x0000000000017941 */ /* 0x000fea0003800000 */
.L_x_12582:
[----:B------:R-:W-:Y:S01]  /*243a0*/  PLOP3.LUT P2, PT, P6, PT, PT, 0x80, 0x0 ;  /* 0x000000000000781c */ /* 0x000fe2000374f070 */
[----:B------:R-:W-:-:S12]  /*243b0*/  BRA `(.L_x_12399) ;  /* 0xffffff8c00907947 */ /* 0x000fd8000383ffff */
.L_x_12402:
[----:B-1----:R1:W2:Y:S02]  /*243c0*/  SYNCS.PHASECHK.TRANS64.TRYWAIT P0, [R22+URZ+0x31c20], R5 ;  /* 0x031c2005160075a7 */ /* 0x0022a4000800017f */
[----:B--2---:R-:W-:Y:S05]  /*243d0*/  @!P0 NANOSLEEP.SYNCS 0x989680 ;  /* 0x009896800000895d */ /* 0x004fea0003900000 */
[----:B------:R-:W2:Y:S02]  /*243e0*/  @!P0 SYNCS.PHASECHK.TRANS64 P0, [R22+URZ+0x31c20], R5 ;  /* 0x031c2005160085a7 */ /* 0x000ea4000800007f */
[----:B--2---:R-:W-:Y:S05]  /*243f0*/  @!P0 BRA `(.L_x_12402) ;  /* 0xfffffffc00f08947 */ /* 0x004fea000383ffff */
[----:B------:R-:W-:Y:S05]  /*24400*/  BRA `(.L_x_12584) ;  /* 0xffffff8c00a07947 */ /* 0x000fea000383ffff */
.L_x_12406:
[----:B--2---:R2:W3:Y:S02]  /*24410*/  SYNCS.PHASECHK.TRANS64.TRYWAIT P0, [R9+URZ+0x31ca0], R8 ;  /* 0x031ca008090075a7 */ /* 0x0044e4000800017f */
[----:B---3--:R-:W-:Y:S05]  /*24420*/  @!P0 NANOSLEEP.SYNCS 0x989680 ;  /* 0x009896800000895d */ /* 0x008fea0003900000 */
[----:B------:R-:W3:Y:S02]  /*24430*/  @!P0 SYNCS.PHASECHK.TRANS64 P0, [R9+URZ+0x31ca0], R8 ;  /* 0x031ca008090085a7 */ /* 0x000ee4000800007f */
[----:B---3--:R-:W-:Y:S05]  /*24440*/  @!P0 BRA `(.L_x_12406) ;  /* 0xfffffffc00f08947 */ /* 0x008fea000383ffff */
[----:B------:R-:W-:Y:S05]  /*24450*/  BRA `(.L_x_12585) ;  /* 0xffffff8c00bc7947 */ /* 0x000fea000383ffff */
.L_x_12413:
[----:B0-----:R0:W1:Y:S02]  /*24460*/  SYNCS.PHASECHK.TRANS64.TRYWAIT P0, [R9+URZ+0x31cc0], R8 ;  /* 0x031cc008090075a7 */ /* 0x001064000800017f */
[----:B-1----:R-:W-:Y:S05]  /*24470*/  @!P0 NANOSLEEP.SYNCS 0x989680 ;  /* 0x009896800000895d */ /* 0x002fea0003900000 */
[----:B------:R-:W1:Y:S02]  /*24480*/  @!P0 SYNCS.PHASECHK.TRANS64 P0, [R9+URZ+0x31cc0], R8 ;  /* 0x031cc008090085a7 */ /* 0x000e64000800007f */
[----:B-1----:R-:W-:Y:S05]  /*24490*/  @!P0 BRA `(.L_x_12413) ;  /* 0xfffffffc00f08947 */ /* 0x002fea000383ffff */
[----:B------:R-:W-:Y:S05]  /*244a0*/  BRA `(.L_x_12586) ;  /* 0xffffff9000b47947 */ /* 0x000fea000383ffff */
.L_x_12422:
[----:B-1----:R1:W2:Y:S02]  /*244b0*/  SYNCS.PHASECHK.TRANS64.TRYWAIT P0, [R8+URZ+0x31ca0], R7 ;  /* 0x031ca007080075a7 */ /* 0x0022a4000800017f */
[----:B--2---:R-:W-:Y:S05]  /*244c0*/  @!P0 NANOSLEEP.SYNCS 0x989680 ;  /* 0x009896800000895d */ /* 0x004fea0003900000 */
[----:B------:R-:W2:Y:S02]  /*244d0*/  @!P0 SYNCS.PHASECHK.TRANS64 P0, [R8+URZ+0x31ca0], R7 ;  /* 0x031ca007080085a7 */ /* 0x000ea4000800007f */
[----:B--2---:R-:W-:Y:S05]  /*244e0*/  @!P0 BRA `(.L_x_12422) ;  /* 0xfffffffc00f08947 */ /* 0x004fea000383ffff */
[----:B------:R-:W-:Y:S05]  /*244f0*/  BRA `(.L_x_12587) ;  /* 0xffffff9400f07947 */ /* 0x000fea000383ffff */
.L_x_12429:
[----:B0-----:R0:W2:Y:S02]  /*24500*/  SYNCS.PHASECHK.TRANS64.TRYWAIT P0, [R8+URZ+0x31cc0], R7 ;  /* 0x031cc007080075a7 */ /* 0x0010a4000800017f */
[----:B--2---:R-:W-:Y:S05]  /*24510*/  @!P0 NANOSLEEP.SYNCS 0x989680 ;  /* 0x009896800000895d */ /* 0x004fea0003900000 */
[----:B------:R-:W2:Y:S02]  /*24520*/  @!P0 SYNCS.PHASECHK.TRANS64 P0, [R8+URZ+0x31cc0], R7 ;  /* 0x031cc007080085a7 */ /* 0x000ea4000800007f */
[----:B--2---:R-:W-:Y:S05]  /*24530*/  @!P0 BRA `(.L_x_12429) ;  /* 0xfffffffc00f08947 */ /* 0x004fea000383ffff */
[----:B------:R-:W-:Y:S05]  /*24540*/  BRA `(.L_x_12588) ;  /* 0xffffff9800e47947 */ /* 0x000fea000383ffff */
.L_x_12444:
        /* <DEDUP_REMOVED lines=11> */
.L_x_12590:
[----:B------:R-:W-:Y:S05]  /*24600*/  BSYNC B0 ;  /* 0x0000000000007941 */ /* 0x000fea0003800000 */
.L_x_12589:
[----:B------:R-:W-:Y:S05]  /*24610*/  BRA `(.L_x_12591) ;  /* 0xffffffa4009c7947 */ /* 0x000fea000383ffff */
.L_x_12446:
[----:B------:R-:W-:Y:S01]  /*24620*/  BSSY B0, `(.L_x_12592) ;  /* 0x0000006000007945 */ /* 0x000fe20003800000 */
[----:B------:R-:W-:-:S07]  /*24630*/  IMAD.MOV.U32 R15, RZ, RZ, -0x1 ;  /* 0xffffffffff0f7424 */ /* 0x000fce00078e00ff */
[----:B0123--:R-:W-:Y:S05]  /*24640*/  WARPSYNC.COLLECTIVE R15, `(.L_x_12593) ;  /* 0x000000000f0c7348 */ /* 0x00ffea0003c00000 */
[----:B------:R-:W-:Y:S02]  /*24650*/  ELECT P6, UR62, PT ;  /* 0x00000000003e782f */ /* 0x000fe400038c0000 */
[----:B------:R-:W-:Y:S01]  /*24660*/  MOV R14, UR62 ;  /* 0x0000003e000e7c02 */ /* 0x000fe20008000f00 */
[----:B0123--:R-:W-:Y:S10]  /*24670*/  ENDCOLLECTIVE ;  /* 0x000000000000791b */ /* 0x00fff40003800000 */
.L_x_12593:
[----:B------:R-:W-:Y:S05]  /*24680*/  BSYNC B0 ;  /* 0x0000000000007941 */ /* 0x000fea0003800000 */
.L_x_12592:
[----:B------:R-:W-:Y:S05]  /*24690*/  BRA `(.L_x_12594) ;  /* 0xffffffa400a47947 */ /* 0x000fea000383ffff */
.L_x_12448:
[----:B---3--:R3:W4:Y:S02]  /*246a0*/  SYNCS.PHASECHK.TRANS64.TRYWAIT P0, [R0+URZ+0x31c40], R2 ;  /* 0x031c4002000075a7 */ /* 0x008724000800017f */
[----:B----4-:R-:W-:Y:S05]  /*246b0*/  @!P0 NANOSLEEP.SYNCS 0x989680 ;  /* 0x009896800000895d */ /* 0x010fea0003900000 */
[----:B------:R-:W4:Y:S02]  /*246c0*/  @!P0 SYNCS.PHASECHK.TRANS64 P0, [R0+URZ+0x31c40], R2 ;  /* 0x031c4002000085a7 */ /* 0x000f24000800007f */
[----:B----4-:R-:W-:Y:S05]  /*246d0*/  @!P0 BRA `(.L_x_12448) ;  /* 0xfffffffc00f08947 */ /* 0x010fea000383ffff */
[----:B------:R-:W-:Y:S05]  /*246e0*/  BRA `(.L_x_12595) ;  /* 0xffffffa400f47947 */ /* 0x000fea000383ffff */
.L_x_12452:
        /* <DEDUP_REMOVED lines=12> */
.L_x_12596:
[----:B------:R-:W-:Y:S02]  /*247b0*/  IMAD.MOV.U32 R13, RZ, RZ, R4 ;  /* 0x000000ffff0d7224 */ /* 0x000fe400078e0004 */
[----:B------:R-:W-:-:S07]  /*247c0*/  IMAD.MOV.U32 R2, RZ, RZ, R14 ;  /* 0x000000ffff027224 */ /* 0x000fce00078e000e */
[----:B------:R-:W-:Y:S05]  /*247d0*/  WARPSYNC.COLLECTIVE R15, `(.L_x_12597) ;  /* 0x000000000f087348 */ /* 0x000fea0003c00000 */
[----:B------:R0:W1:Y:S02]  /*247e0*/  SHFL.IDX P6, R14, R13, R12, R11 ;  /* 0x0000000c0d0e7389 */ /* 0x00006400000c000b */
[----:B01----:R-:W-:Y:S01]  /*247f0*/  ENDCOLLECTIVE ;  /* 0x000000000000791b */ /* 0x003fe20003800000 */
.L_x_12597:
[----:B------:R-:W-:Y:S01]  /*24800*/  ISETP.GE.AND P2, PT, R17, R0, PT ;  /* 0x000000001100720c */ /* 0x000fe20003f46270 */
[----:B------:R-:W-:Y:S02]  /*24810*/  IMAD.MOV.U32 R13, RZ, RZ, R5 ;  /* 0x000000ffff0d7224 */ /* 0x000fe400078e0005 */
[----:B------:R-:W-:Y:S02]  /*24820*/  IMAD.MOV.U32 R12, RZ, RZ, 0x1 ;  /* 0x00000001ff0c7424 */ /* 0x000fe400078e00ff */
[----:B------:R-:W-:-:S08]  /*24830*/  IMAD.MOV.U32 R3, RZ, RZ, R14 ;  /* 0x000000ffff037224 */ /* 0x000fd000078e000e */
[----:B------:R-:W-:Y:S05]  /*24840*/  WARPSYNC.COLLECTIVE R15, `(.L_x_12598) ;  /* 0x000000000f087348 */ /* 0x000fea0003c00000 */
[----:B------:R0:W1:Y:S02]  /*24850*/  SHFL.IDX P6, R14, R13, R12, R11 ;  /* 0x0000000c0d0e7389 */ /* 0x00006400000c000b */
[----:B01----:R-:W-:Y:S01]  /*24860*/  ENDCOLLECTIVE ;  /* 0x000000000000791b */ /* 0x003fe20003800000 */
.L_x_12598:
        /* <DEDUP_REMOVED lines=16> */
.L_x_12599:
        /* <DEDUP_REMOVED lines=8> */
.L_x_12600:
        /* <DEDUP_REMOVED lines=17> */
.L_x_12601:
[----:B------:R-:W-:Y:S02]  /*24b00*/  IMAD.MOV.U32 R13, RZ, RZ, R5 ;  /* 0x000000ffff0d7224 */ /* 0x000fe400078e0005 */
[----:B------:R-:W-:Y:S02]  /*24b10*/  IMAD.MOV.U32 R12, RZ, RZ, 0x3 ;  /* 0x00000003ff0c7424 */ /* 0x000fe400078e00ff */
[----:B------:R-:W-:-:S07]  /*24b20*/  IMAD.MOV.U32 R3, RZ, RZ, R14 ;  /* 0x000000ffff037224 */ /* 0x000fce00078e000e */
[----:B------:R-:W-:Y:S05]  /*24b30*/  WARPSYNC.COLLECTIVE R15, `(.L_x_12602) ;  /* 0x000000000f087348 */ /* 0x000fea0003c00000 */
[----:B------:R0:W1:Y:S02]  /*24b40*/  SHFL.IDX P6, R14, R13, R12, R11 ;  /* 0x0000000c0d0e7389 */ /* 0x00006400000c000b */
[----:B01----:R-:W-:Y:S01]  /*24b50*/  ENDCOLLECTIVE ;  /* 0x000000000000791b */ /* 0x003fe20003800000 */
.L_x_12602:
[----:B------:R-:W-:-:S05]  /*24b60*/  @!P2 LEA R3, P4, R20, R3, 0x1 ;  /* 0x000000031403a211 */ /* 0x000fca00078808ff */
[----:B------:R-:W-:-:S05]  /*24b70*/  @!P2 IMAD.X R2, RZ, RZ, R2, P4 ;  /* 0x000000ffff02a224 */ /* 0x000fca00020e0602 */
[----:B------:R-:W-:Y:S01]  /*24b80*/  @!P2 LOP3.LUT R3, R3, R2, RZ, 0x3c, !PT ;  /* 0x000000020303a212 */ /* 0x000fe200078e3cff */
[----:B------:R-:W-:-:S03]  /*24b90*/  IMAD.MOV.U32 R13, RZ, RZ, R4 ;  /* 0x000000ffff0d7224 */ /* 0x000fc600078e0004 */
[----:B------:R-:W-:Y:S01]  /*24ba0*/  @!P2 LOP3.LUT R2, R3, R2, RZ, 0x3c, !PT ;  /* 0x000000020302a212 */ /* 0x000fe200078e3cff */
[----:B------:R-:W-:-:S07]  /*24bb0*/  IMAD.MOV.U32 R5, RZ, RZ, R14 ;  /* 0x000000ffff057224 */ /* 0x000fce00078e000e */
[----:B------:R-:W-:Y:S05]  /*24bc0*/  WARPSYNC.COLLECTIVE R15, `(.L_x_12603) ;  /* 0x000000000f087348 */ /* 0x000fea0003c00000 */
[----:B------:R0:W1:Y:S02]  /*24bd0*/  SHFL.IDX P6, R14, R13, R12, R11 ;  /* 0x0000000c0d0e7389 */ /* 0x00006400000c000b */
[----:B01----:R-:W-:Y:S01]  /*24be0*/  ENDCOLLECTIVE ;  /* 0x000000000000791b */ /* 0x003fe20003800000 */
.L_x_12603:
        /* <DEDUP_REMOVED lines=15> */
.L_x_12604:
[----:B------:R-:W-:-:S05]  /*24ce0*/  @!P2 LEA R2, P4, R20, R4, 0x1 ;  /* 0x000000041402a211 */ /* 0x000fca00078808ff */
[----:B------:R-:W-:-:S05]  /*24cf0*/  @!P2 IMAD.X R3, RZ, RZ, R5, P4 ;  /* 0x000000ffff03a224 */ /* 0x000fca00020e0605 */
        /* <DEDUP_REMOVED lines=13> */
.L_x_12605:
[----:B------:R-:W-:Y:S02]  /*24dd0*/  IMAD.MOV.U32 R13, RZ, RZ, R6 ;  /* 0x000000ffff0d7224 */ /* 0x000fe400078e0006 */
[----:B------:R-:W-:Y:S02]  /*24de0*/  IMAD.MOV.U32 R12, RZ, RZ, 0x1 ;  /* 0x00000001ff0c7424 */ /* 0x000fe400078e00ff */
[----:B------:R-:W-:-:S07]  /*24df0*/  IMAD.MOV.U32 R3, RZ, RZ, R14 ;  /* 0x000000ffff037224 */ /* 0x000fce00078e000e */
[----:B------:R-:W-:Y:S05]  /*24e00*/  WARPSYNC.COLLECTIVE R15, `(.L_x_12606) ;  /* 0x000000000f087348 */ /* 0x000fea0003c00000 */
[----:B------:R0:W1:Y:S02]  /*24e10*/  SHFL.IDX P6, R14, R13, R12, R11 ;  /* 0x0000000c0d0e7389 */ /* 0x00006400000c000b */
[----:B01----:R-:W-:Y:S01]  /*24e20*/  ENDCOLLECTIVE ;  /* 0x000000000000791b */ /* 0x003fe20003800000 */
.L_x_12606:
[----:B------:R-:W-:Y:S01]  /*24e30*/  @!P2 LEA R3, P4, R20, R3, 0x1 ;  /* 0x000000031403a211 */ /* 0x000fe200078808ff */
[----:B------:R-:W-:-:S04]  /*24e40*/  IMAD.MOV.U32 R13, RZ, RZ, R7 ;  /* 0x000000ffff0d7224 */ /* 0x000fc800078e0007 */
[----:B------:R-:W-:Y:S02]  /*24e50*/  @!P2 IMAD.X R2, RZ, RZ, R2, P4 ;  /* 0x000000ffff02a224 */ /* 0x000fe400020e0602 */
[----:B------:R-:W-:-:S07]  /*24e60*/  IMAD.MOV.U32 R6, RZ, RZ, R14 ;  /* 0x000000ffff067224 */ /* 0x000fce00078e000e */
[----:B------:R-:W-:Y:S05]  /*24e70*/  WARPSYNC.COLLECTIVE R15, `(.L_x_12607) ;  /* 0x000000000f087348 */ /* 0x000fea0003c00000 */
[----:B------:R0:W1:Y:S02]  /*24e80*/  SHFL.IDX P6, R14, R13, R12, R11 ;  /* 0x0000000c0d0e7389 */ /* 0x00006400000c000b */
[----:B01----:R-:W-:Y:S01]  /*24e90*/  ENDCOLLECTIVE ;  /* 0x000000000000791b */ /* 0x003fe20003800000 */
.L_x_12607:
        /* <DEDUP_REMOVED lines=11> */
.L_x_12455:
[----:B-1----:R1:W2:Y:S02]  /*24f50*/  SYNCS.PHASECHK.TRANS64.TRYWAIT P1, [R22+URZ+0x31c20], R3 ;  /* 0x031c2003160075a7 */ /* 0x0022a4000802017f */
[----:B--2---:R-:W-:Y:S05]  /*24f60*/  @!P1 NANOSLEEP.SYNCS 0x989680 ;  /* 0x009896800000995d */ /* 0x004fea0003900000 */
[----:B------:R-:W2:Y:S02]  /*24f70*/  @!P1 SYNCS.PHASECHK.TRANS64 P1, [R22+URZ+0x31c20], R3 ;  /* 0x031c2003160095a7 */ /* 0x000ea4000802007f */
[----:B--2---:R-:W-:Y:S05]  /*24f80*/  @!P1 BRA `(.L_x_12455) ;  /* 0xfffffffc00f09947 */ /* 0x004fea000383ffff */
[----:B------:R-:W-:Y:S05]  /*24f90*/  BRA `(.L_x_12609) ;  /* 0xffffffac00e47947 */ /* 0x000fea000383ffff */
.L_x_12464:
[----:B-1----:R1:W2:Y:S02]  /*24fa0*/  SYNCS.PHASECHK.TRANS64.TRYWAIT P0, [R3+URZ+0x31c40], R2 ;  /* 0x031c4002030075a7 */ /* 0x0022a4000800017f */
[----:B--2---:R-:W-:Y:S05]  /*24fb0*/  @!P0 NANOSLEEP.SYNCS 0x989680 ;  /* 0x009896800000895d */ /* 0x004fea0003900000 */
[----:B------:R-:W2:Y:S02]  /*24fc0*/  @!P0 SYNCS.PHASECHK.TRANS64 P0, [R3+URZ+0x31c40], R2 ;  /* 0x031c4002030085a7 */ /* 0x000ea4000800007f */
[----:B--2---:R-:W-:Y:S05]  /*24fd0*/  @!P0 BRA `(.L_x_12464) ;  /* 0xfffffffc00f08947 */ /* 0x004fea000383ffff */
[----:B------:R-:W-:Y:S05]  /*24fe0*/  BRA `(.L_x_12610) ;  /* 0xffffffb000907947 */ /* 0x000fea000383ffff */
.L_x_12471:
[----:B0-----:R0:W1:Y:S02]  /*24ff0*/  SYNCS.PHASECHK.TRANS64.TRYWAIT P0, [R2+URZ+0x31c60], R3 ;  /* 0x031c6003020075a7 */ /* 0x001064000800017f */
[----:B-1----:R-:W-:Y:S05]  /*25000*/  @!P0 NANOSLEEP.SYNCS 0x989680 ;  /* 0x009896800000895d */ /* 0x002fea0003900000 */
[----:B------:R-:W1:Y:S02]  /*25010*/  @!P0 SYNCS.PHASECHK.TRANS64 P0, [R2+URZ+0x31c60], R3 ;  /* 0x031c6003020085a7 */ /* 0x000e64000800007f */
[----:B-1----:R-:W-:Y:S05]  /*25020*/  @!P0 BRA `(.L_x_12471) ;  /* 0xfffffffc00f08947 */ /* 0x002fea000383ffff */
[----:B------:R-:W-:Y:S05]  /*25030*/  BRA `(.L_x_12611) ;  /* 0xffffffb400987947 */ /* 0x000fea000383ffff */
.L_x_12482:
[----:B0-----:R0:W2:Y:S02]  /*25040*/  SYNCS.PHASECHK.TRANS64.TRYWAIT P0, [R5+URZ+0x31c40], R2 ;  /* 0x031c4002050075a7 */ /* 0x0010a4000800017f */
[----:B--2---:R-:W-:Y:S05]  /*25050*/  @!P0 NANOSLEEP.SYNCS 0x989680 ;  /* 0x009896800000895d */ /* 0x004fea0003900000 */
[----:B------:R-:W2:Y:S02]  /*25060*/  @!P0 SYNCS.PHASECHK.TRANS64 P0, [R5+URZ+0x31c40], R2 ;  /* 0x031c4002050085a7 */ /* 0x000ea4000800007f */
[----:B--2---:R-:W-:Y:S05]  /*25070*/  @!P0 BRA `(.L_x_12482) ;  /* 0xfffffffc00f08947 */ /* 0x004fea000383ffff */
[----:B------:R-:W-:Y:S05]  /*25080*/  BRA `(.L_x_12612) ;  /* 0xffffffbc00547947 */ /* 0x000fea000383ffff */
.L_x_12489:
[----:B0-----:R0:W1:Y:S02]  /*25090*/  SYNCS.PHASECHK.TRANS64.TRYWAIT P0, [R3+URZ+0x31c60], R27 ;  /* 0x031c601b030075a7 */ /* 0x001064000800017f */
[----:B-1----:R-:W-:Y:S05]  /*250a0*/  @!P0 NANOSLEEP.SYNCS 0x989680 ;  /* 0x009896800000895d */ /* 0x002fea0003900000 */
[----:B------:R-:W1:Y:S02]  /*250b0*/  @!P0 SYNCS.PHASECHK.TRANS64 P0, [R3+URZ+0x31c60], R27 ;  /* 0x031c601b030085a7 */ /* 0x000e64000800007f */
[----:B-1----:R-:W-:Y:S05]  /*250c0*/  @!P0 BRA `(.L_x_12489) ;  /* 0xfffffffc00f08947 */ /* 0x002fea000383ffff */
[----:B------:R-:W-:Y:S05]  /*250d0*/  BRA `(.L_x_12613) ;  /* 0xffffffc0005c7947 */ /* 0x000fea000383ffff */
.L_x_12500:
[----:B0-----:R0:W2:Y:S02]  /*250e0*/  SYNCS.PHASECHK.TRANS64.TRYWAIT P0, [R5+URZ+0x31c40], R2 ;  /* 0x031c4002050075a7 */ /* 0x0010a4000800017f */
[----:B--2---:R-:W-:Y:S05]  /*250f0*/  @!P0 NANOSLEEP.SYNCS 0x989680 ;  /* 0x009896800000895d */ /* 0x004fea0003900000 */
[----:B------:R-:W2:Y:S02]  /*25100*/  @!P0 SYNCS.PHASECHK.TRANS64 P0, [R5+URZ+0x31c40], R2 ;  /* 0x031c4002050085a7 */ /* 0x000ea4000800007f */
[----:B--2---:R-:W-:Y:S05]  /*25110*/  @!P0 BRA `(.L_x_12500) ;  /* 0xfffffffc00f08947 */ /* 0x004fea000383ffff */
[----:B------:R-:W-:Y:S05]  /*25120*/  BRA `(.L_x_12614) ;  /* 0xffffffc400f47947 */ /* 0x000fea000383ffff */
.L_x_12507:
[----:B0-----:R0:W1:Y:S02]  /*25130*/  SYNCS.PHASECHK.TRANS64.TRYWAIT P0, [R3+URZ+0x31c60], R7 ;  /* 0x031c6007030075a7 */ /* 0x001064000800017f */
[----:B-1----:R-:W-:Y:S05]  /*25140*/  @!P0 NANOSLEEP.SYNCS 0x989680 ;  /* 0x009896800000895d */ /* 0x002fea0003900000 */
[----:B------:R-:W1:Y:S02]  /*25150*/  @!P0 SYNCS.PHASECHK.TRANS64 P0, [R3+URZ+0x31c60], R7 ;  /* 0x031c6007030085a7 */ /* 0x000e64000800007f */
[----:B-1----:R-:W-:Y:S05]  /*25160*/  @!P0 BRA `(.L_x_12507) ;  /* 0xfffffffc00f08947 */ /* 0x002fea000383ffff */
[----:B------:R-:W-:Y:S05]  /*25170*/  BRA `(.L_x_12615) ;  /* 0xffffffc800fc7947 */ /* 0x000fea000383ffff */
.L_x_12520:
[----:B-1----:R1:W2:Y:S02]  /*25180*/  SYNCS.PHASECHK.TRANS64.TRYWAIT P0, [R3+URZ+0x31c60], R0 ;  /* 0x031c6000030075a7 */ /* 0x0022a4000800017f */
[----:B--2---:R-:W-:Y:S05]  /*25190*/  @!P0 NANOSLEEP.SYNCS 0x989680 ;  /* 0x009896800000895d */ /* 0x004fea0003900000 */
[----:B------:R-:W2:Y:S02]  /*251a0*/  @!P0 SYNCS.PHASECHK.TRANS64 P0, [R3+URZ+0x31c60], R0 ;  /* 0x031c6000030085a7 */ /* 0x000ea4000800007f */
[----:B--2---:R-:W-:Y:S05]  /*251b0*/  @!P0 BRA `(.L_x_12520) ;  /* 0xfffffffc00f08947 */ /* 0x004fea000383ffff */
[----:B------:R-:W-:Y:S05]  /*251c0*/  BRA `(.L_x_12616) ;  /* 0xffffffd0007c7947 */ /* 0x000fea000383ffff */
.L_x_12529:
[----:B------:R-:W-:Y:S01]  /*251d0*/  BSSY B0, `(.L_x_12617) ;  /* 0x0000008000007945 */ /* 0x000fe20003800000 */
[----:B------:R-:W-:Y:S02]  /*251e0*/  IMAD.MOV.U32 R13, RZ, RZ, R16 ;  /* 0x000000ffff0d7224 */ /* 0x000fe400078e0010 */
[----:B------:R-:W-:Y:S02]  /*251f0*/  IMAD.MOV.U32 R12, RZ, RZ, RZ ;  /* 0x000000ffff0c7224 */ /* 0x000fe400078e00ff */
[----:B------:R-:W-:Y:S02]  /*25200*/  IMAD.MOV.U32 R11, RZ, RZ, 0x1f ;  /* 0x0000001fff0b7424 */ /* 0x000fe400078e00ff */
[----:B------:R-:W-:-:S07]  /*25210*/  IMAD.MOV.U32 R15, RZ, RZ, -0x1 ;  /* 0xffffffffff0f7424 */ /* 0x000fce00078e00ff */
[----:B-1----:R-:W-:Y:S05]  /*25220*/  WARPSYNC.COLLECTIVE R15, `(.L_x_12618) ;  /* 0x000000000f087348 */ /* 0x002fea0003c00000 */
[----:B------:R0:W2:Y:S02]  /*25230*/  SHFL.IDX P6, R14, R13, R12, R11 ;  /* 0x0000000c0d0e7389 */ /* 0x0000a400000c000b */
[----:B012---:R-:W-:Y:S01]  /*25240*/  ENDCOLLECTIVE ;  /* 0x000000000000791b */ /* 0x007fe20003800000 */
.L_x_12618:
[----:B------:R-:W-:Y:S05]  /*25250*/  BSYNC B0 ;  /* 0x0000000000007941 */ /* 0x000fea0003800000 */
.L_x_12617:
        /* <DEDUP_REMOVED lines=10> */
.L_x_12619:
        /* <DEDUP_REMOVED lines=16> */
.L_x_12620:
        /* <DEDUP_REMOVED lines=8> */
.L_x_12621:
[----:B------:R-:W-:Y:S01]  /*25480*/  IMAD.MOV.U32 R12, RZ, RZ, 0x4 ;  /* 0x00000004ff0c7424 */ /* 0x000fe200078e00ff */
[----:B------:R-:W-:-:S05]  /*25490*/  SEL R5, R14, RZ, P0 ;  /* 0x000000ff0e057207 */ /* 0x000fca0000000000 */
[----:B------:R-:W-:-:S04]  /*254a0*/  IMAD.IADD R5, R4, 0x1, R5 ;  /* 0x0000000104057824 */ /* 0x000fc800078e0205 */
[----:B------:R-:W-:-:S07]  /*254b0*/  IMAD.MOV.U32 R13, RZ, RZ, R5 ;  /* 0x000000ffff0d7224 */ /* 0x000fce00078e0005 */
[----:B------:R-:W-:Y:S05]  /*254c0*/  WARPSYNC.COLLECTIVE R15, `(.L_x_12622) ;  /* 0x000000000f087348 */ /* 0x000fea0003c00000 */
[----:B------:R0:W1:Y:S02]  /*254d0*/  SHFL.UP P6, R14, R13, R12, R11 ;  /* 0x0400000c0d0e7389 */ /* 0x00006400000c000b */
[----:B01----:R-:W-:Y:S01]  /*254e0*/  ENDCOLLECTIVE ;  /* 0x000000000000791b */ /* 0x003fe20003800000 */
.L_x_12622:
[----:B------:R-:W-:Y:S01]  /*254f0*/  IMAD.MOV.U32 R12, RZ, RZ, 0x8 ;  /* 0x00000008ff0c7424 */ /* 0x000fe200078e00ff */
[----:B------:R-:W-:-:S05]  /*25500*/  SEL R6, R14, RZ, P1 ;  /* 0x000000ff0e067207 */ /* 0x000fca0000800000 */
[----:B------:R-:W-:-:S04]  /*25510*/  IMAD.IADD R6, R5, 0x1, R6 ;  /* 0x0000000105067824 */ /* 0x000fc800078e0206 */
[----:B------:R-:W-:-:S07]  /*25520*/  IMAD.MOV.U32 R13, RZ, RZ, R6 ;  /* 0x000000ffff0d7224 */ /* 0x000fce00078e0006 */
[----:B------:R-:W-:Y:S05]  /*25530*/  WARPSYNC.COLLECTIVE R15, `(.L_x_12623) ;  /* 0x000000000f087348 */ /* 0x000fea0003c00000 */
[----:B------:R0:W1:Y:S02]  /*25540*/  SHFL.UP P6, R14, R13, R12, R11 ;  /* 0x0400000c0d0e7389 */ /* 0x00006400000c000b */
[----:B01----:R-:W-:Y:S01]  /*25550*/  ENDCOLLECTIVE ;  /* 0x000000000000791b */ /* 0x003fe20003800000 */
.L_x_12623:
[----:B------:R-:W-:Y:S01]  /*25560*/  IMAD.MOV.U32 R12, RZ, RZ, 0x10 ;  /* 0x00000010ff0c7424 */ /* 0x000fe200078e00ff */
[----:B------:R-:W-:-:S05]  /*25570*/  SEL R3, R14, RZ, P2 ;  /* 0x000000ff0e037207 */ /* 0x000fca0001000000 */
[----:B------:R-:W-:-:S04]  /*25580*/  IMAD.IADD R4, R6, 0x1, R3 ;  /* 0x0000000106047824 */ /* 0x000fc800078e0203 */
[----:B------:R-:W-:-:S07]  /*25590*/  IMAD.MOV.U32 R13, RZ, RZ, R4 ;  /* 0x000000ffff0d7224 */ /* 0x000fce00078e0004 */
[----:B------:R-:W-:Y:S05]  /*255a0*/  WARPSYNC.COLLECTIVE R15, `(.L_x_12624) ;  /* 0x000000000f087348 */ /* 0x000fea0003c00000 */
[----:B------:R0:W1:Y:S02]  /*255b0*/  SHFL.UP P6, R14, R13, R12, R11 ;  /* 0x0400000c0d0e7389 */ /* 0x00006400000c000b */
[----:B01----:R-:W-:Y:S01]  /*255c0*/  ENDCOLLECTIVE ;  /* 0x000000000000791b */ /* 0x003fe20003800000 */
.L_x_12624:
        /* <DEDUP_REMOVED lines=8> */
.L_x_12625:
[----:B------:R-:W-:Y:S05]  /*25650*/  BRA `(.L_x_12626) ;  /* 0xffffffd4003c7947 */ /* 0x000fea000383ffff */
.L_x_12534:
        /* <DEDUP_REMOVED lines=8> */
.L_x_12628:
[----:B------:R-:W-:Y:S05]  /*256e0*/  BSYNC B0 ;  /* 0x0000000000007941 */ /* 0x000fea0003800000 */
.L_x_12627:
        /* <DEDUP_REMOVED lines=10> */
.L_x_12629:
[----:B------:R-:W-:Y:S01]  /*25790*/  IMAD.MOV.U32 R12, RZ, RZ, 0x4 ;  /* 0x00000004ff0c7424 */ /* 0x000fe200078e00ff */
[----:B------:R-:W-:-:S05]  /*257a0*/  SEL R14, R14, RZ, P0 ;  /* 0x000000ff0e0e7207 */ /* 0x000fca0000000000 */
[----:B------:R-:W-:-:S04]  /*257b0*/  IMAD.IADD R3, R13, 0x1, R14 ;  /* 0x000000010d037824 */ /* 0x000fc800078e020e */
[----:B------:R-:W-:-:S07]  /*257c0*/  IMAD.MOV.U32 R13, RZ, RZ, R3 ;  /* 0x000000ffff0d7224 */ /* 0x000fce00078e0003 */
[----:B------:R-:W-:Y:S05]  /*257d0*/  WARPSYNC.COLLECTIVE R15, `(.L_x_12630) ;  /* 0x000000000f087348 */ /* 0x000fea0003c00000 */
[----:B------:R0:W1:Y:S02]  /*257e0*/  SHFL.UP P6, R14, R13, R12, R11 ;  /* 0x0400000c0d0e7389 */ /* 0x00006400000c000b */
[----:B01----:R-:W-:Y:S01]  /*257f0*/  ENDCOLLECTIVE ;  /* 0x000000000000791b */ /* 0x003fe20003800000 */
.L_x_12630:
[----:B------:R-:W-:Y:S01]  /*25800*/  IMAD.MOV.U32 R12, RZ, RZ, 0x8 ;  /* 0x00000008ff0c7424 */ /* 0x000fe200078e00ff */
[----:B------:R-:W-:-:S05]  /*25810*/  SEL R4, R14, RZ, P1 ;  /* 0x000000ff0e047207 */ /* 0x000fca0000800000 */
[----:B------:R-:W-:-:S04]  /*25820*/  IMAD.IADD R4, R3, 0x1, R4 ;  /* 0x0000000103047824 */ /* 0x000fc800078e0204 */
[----:B------:R-:W-:-:S07]  /*25830*/  IMAD.MOV.U32 R13, RZ, RZ, R4 ;  /* 0x000000ffff0d7224 */ /* 0x000fce00078e0004 */
[----:B------:R-:W-:Y:S05]  /*25840*/  WARPSYNC.COLLECTIVE R15, `(.L_x_12631) ;  /* 0x000000000f087348 */ /* 0x000fea0003c00000 */
[----:B------:R0:W1:Y:S02]  /*25850*/  SHFL.UP P6, R14, R13, R12, R11 ;  /* 0x0400000c0d0e7389 */ /* 0x00006400000c000b */
[----:B01----:R-:W-:Y:S01]  /*25860*/  ENDCOLLECTIVE ;  /* 0x000000000000791b */ /* 0x003fe20003800000 */
.L_x_12631:
[----:B------:R-:W-:Y:S01]  /*25870*/  IMAD.MOV.U32 R12, RZ, RZ, 0x10 ;  /* 0x00000010ff0c7424 */ /* 0x000fe200078e00ff */
[----:B------:R-:W-:-:S05]  /*25880*/  SEL R5, R14, RZ, P2 ;  /* 0x000000ff0e057207 */ /* 0x000fca0001000000 */
[----:B------:R-:W-:-:S04]  /*25890*/  IMAD.IADD R5, R4, 0x1, R5 ;  /* 0x0000000104057824 */ /* 0x000fc800078e0205 */
[----:B------:R-:W-:-:S07]  /*258a0*/  IMAD.MOV.U32 R13, RZ, RZ, R5 ;  /* 0x000000ffff0d7224 */ /* 0x000fce00078e0005 */
[----:B------:R-:W-:Y:S05]  /*258b0*/  WARPSYNC.COLLECTIVE R15, `(.L_x_12632) ;  /* 0x000000000f087348 */ /* 0x000fea0003c00000 */
[----:B------:R0:W1:Y:S02]  /*258c0*/  SHFL.UP P6, R14, R13, R12, R11 ;  /* 0x0400000c0d0e7389 */ /* 0x00006400000c000b */
[----:B01----:R-:W-:Y:S01]  /*258d0*/  ENDCOLLECTIVE ;  /* 0x000000000000791b */ /* 0x003fe20003800000 */
.L_x_12632:
        /* <DEDUP_REMOVED lines=8> */
.L_x_12633:
[----:B------:R-:W-:Y:S05]  /*25960*/  BRA `(.L_x_12634) ;  /* 0xffffffd400187947 */ /* 0x000fea000383ffff */
.L_x_12536:
[----:B------:R-:W-:Y:S01]  /*25970*/  BSSY B0, `(.L_x_12635) ;  /* 0x0000006000007945 */ /* 0x000fe20003800000 */
[----:B------:R-:W-:Y:S01]  /*25980*/  PLOP3.LUT P6, PT, P6, PT, PT, 0x8, 0x0 ;  /* 0x000000000000781c */ /* 0x000fe200037ce170 */
[----:B------:R-:W-:-:S12]  /*25990*/  IMAD.MOV.U32 R15, RZ, RZ, -0x1 ;  /* 0xffffffffff0f7424 */ /* 0x000fd800078e00ff */
[----:B0-----:R-:W-:Y:S05]  /*259a0*/  WARPSYNC.COLLECTIVE R15, `(.L_x_12636) ;  /* 0x000000000f087348 */ /* 0x001fea0003c00000 */
[----:B------:R-:W-:Y:S01]  /*259b0*/  VOTE.ANY R14, PT, P6 ;  /* 0x00000000000e7806 */ /* 0x000fe200030e0100 */
[----:B0-----:R-:W-:Y:S06]  /*259c0*/  ENDCOLLECTIVE ;  /* 0x000000000000791b */ /* 0x001fec0003800000 */
.L_x_12636:
[----:B------:R-:W-:Y:S05]  /*259d0*/  BSYNC B0 ;  /* 0x0000000000007941 */ /* 0x000fea0003800000 */
.L_x_12635:
        /* <DEDUP_REMOVED lines=9> */
.L_x_12637:
[----:B------:R-:W-:Y:S01]  /*25a70*/  IMAD.MOV.U32 R17, RZ, RZ, R14 ;  /* 0x000000ffff117224 */ /* 0x000fe200078e000e */
[----:B------:R-:W-:Y:S06]  /*25a80*/  BRA `(.L_x_12638) ;  /* 0xffffffd400087947 */ /* 0x000fec000383ffff */
.L_x_12538:
[----:B------:R-:W-:Y:S01]  /*25a90*/  BSSY B0, `(.L_x_12639) ;  /* 0x0000007000007945 */ /* 0x000fe20003800000 */
[----:B------:R-:W-:Y:S02]  /*25aa0*/  IMAD.MOV.U32 R13, RZ, RZ, R3 ;  /* 0x000000ffff0d7224 */ /* 0x000fe400078e0003 */
[----:B------:R-:W-:Y:S02]  /*25ab0*/  IMAD.MOV.U32 R11, RZ, RZ, 0x1f ;  /* 0x0000001fff0b7424 */ /* 0x000fe400078e00ff */
[----:B------:R-:W-:-:S07]  /*25ac0*/  IMAD.MOV.U32 R15, RZ, RZ, -0x1 ;  /* 0xffffffffff0f7424 */ /* 0x000fce00078e00ff */
[----:B012---:R-:W-:Y:S05]  /*25ad0*/  WARPSYNC.COLLECTIVE R15, `(.L_x_12640) ;  /* 0x000000000f087348 */ /* 0x007fea0003c00000 */
[----:B------:R3:W4:Y:S02]  /*25ae0*/  SHFL.IDX P6, R14, R13, R12, R11 ;  /* 0x0000000c0d0e7389 */ /* 0x00072400000c000b */
[----:B01234-:R-:W-:Y:S01]  /*25af0*/  ENDCOLLECTIVE ;  /* 0x000000000000791b */ /* 0x01ffe20003800000 */
.L_x_12640:
[----:B------:R-:W-:Y:S05]  /*25b00*/  BSYNC B0 ;  /* 0x0000000000007941 */ /* 0x000fea0003800000 */
.L_x_12639:
[----:B------:R-:W-:Y:S01]  /*25b10*/  IMAD.MOV.U32 R5, RZ, RZ, R14 ;  /* 0x000000ffff057224 */ /* 0x000fe200078e000e */
[----:B------:R-:W-:Y:S06]  /*25b20*/  BRA `(.L_x_12537) ;  /* 0xffffffd000fc7947 */ /* 0x000fec000383ffff */
.L_x_12542:
[----:B0-----:R0:W2:Y:S02]  /*25b30*/  SYNCS.PHASECHK.TRANS64.TRYWAIT P0, [R9+URZ+0x31c20], R0 ;  /* 0x031c2000090075a7 */ /* 0x0010a4000800017f */
[----:B--2---:R-:W-:Y:S05]  /*25b40*/  @!P0 NANOSLEEP.SYNCS 0x989680 ;  /* 0x009896800000895d */ /* 0x004fea0003900000 */
[----:B------:R-:W2:Y:S02]  /*25b50*/  @!P0 SYNCS.PHASECHK.TRANS64 P0, [R9+URZ+0x31c20], R0 ;  /* 0x031c2000090085a7 */ /* 0x000ea4000800007f */
[----:B--2---:R-:W-:Y:S05]  /*25b60*/  @!P0 BRA `(.L_x_12542) ;  /* 0xfffffffc00f08947 */ /* 0x004fea000383ffff */
[----:B------:R-:W-:Y:S05]  /*25b70*/  BRA `(.L_x_12641) ;  /* 0xffffffd800707947 */ /* 0x000fea000383ffff */
.L_x_12543:
        /* <DEDUP_REMOVED lines=8> */
[----:B01--4-:R-:W-:Y:S05]  /*25c00*/  WARPSYNC.COLLECTIVE R15, `(.L_x_12643) ;  /* 0x000000000f087348 */ /* 0x013fea0003c00000 */
[----:B------:R2:W3:Y:S02]  /*25c10*/  SHFL.IDX P6, R14, R13, R12, R11 ;  /* 0x0000000c0d0e7389 */ /* 0x0004e400000c000b */
[----:B01234-:R-:W-:Y:S01]  /*25c20*/  ENDCOLLECTIVE ;  /* 0x000000000000791b */ /* 0x01ffe20003800000 */
.L_x_12643:
[----:B------:R-:W-:Y:S05]  /*25c30*/  BSYNC B0 ;  /* 0x0000000000007941 */ /* 0x000fea0003800000 */
.L_x_12642:
[----:B------:R-:W-:Y:S05]  /*25c40*/  BRA `(.L_x_12644) ;  /* 0xffffffd800587947 */ /* 0x000fea000383ffff */
.L_x_12544:
[----:B------:R-:W-:Y:S01]  /*25c50*/  BSSY B0, `(.L_x_12645) ;  /* 0x0000006000007945 */ /* 0x000fe20003800000 */
[----:B------:R-:W-:-:S07]  /*25c60*/  IMAD.MOV.U32 R15, RZ, RZ, -0x1 ;  /* 0xffffffffff0f7424 */ /* 0x000fce00078e00ff */
[----:B01--4-:R-:W-:Y:S05]  /*25c70*/  WARPSYNC.COLLECTIVE R15, `(.L_x_12646) ;  /* 0x000000000f0c7348 */ /* 0x013fea0003c00000 */
[----:B------:R-:W-:Y:S02]  /*25c80*/  ELECT P6, UR62, PT ;  /* 0x00000000003e782f */ /* 0x000fe400038c0000 */
[----:B------:R-:W-:Y:S01]  /*25c90*/  MOV R14, UR62 ;  /* 0x0000003e000e7c02 */ /* 0x000fe20008000f00 */
[----:B01--4-:R-:W-:Y:S10]  /*25ca0*/  ENDCOLLECTIVE ;  /* 0x000000000000791b */ /* 0x013ff40003800000 */
.L_x_12646:
[----:B------:R-:W-:Y:S05]  /*25cb0*/  BSYNC B0 ;  /* 0x0000000000007941 */ /* 0x000fea0003800000 */
.L_x_12645:
[----:B------:R-:W-:Y:S05]  /*25cc0*/  BRA `(.L_x_12647) ;  /* 0xffffffd8004c7947 */ /* 0x000fea000383ffff */
.L_x_12546:
[----:B0-----:R0:W2:Y:S02]  /*25cd0*/  SYNCS.PHASECHK.TRANS64.TRYWAIT P0, [R6+URZ], R3 ;  /* 0x00000003060075a7 */ /* 0x0010a4000800017f */
[----:B--2---:R-:W-:Y:S05]  /*25ce0*/  @!P0 NANOSLEEP.SYNCS 0x989680 ;  /* 0x009896800000895d */ /* 0x004fea0003900000 */
[----:B------:R-:W2:Y:S02]  /*25cf0*/  @!P0 SYNCS.PHASECHK.TRANS64 P0, [R6+URZ], R3 ;  /* 0x00000003060085a7 */ /* 0x000ea4000800007f */
[----:B--2---:R-:W-:Y:S05]  /*25d00*/  @!P0 BRA `(.L_x_12546) ;  /* 0xfffffffc00f08947 */ /* 0x004fea000383ffff */
[----:B------:R-:W-:Y:S05]  /*25d10*/  BRA `(.L_x_12648) ;  /* 0xffffffd800887947 */ /* 0x000fea000383ffff */
.L_x_12547:
[----:B--2---:R2:W3:Y:S02]  /*25d20*/  SYNCS.PHASECHK.TRANS64.TRYWAIT P0, [R7+URZ], R2 ;  /* 0x00000002070075a7 */ /* 0x0044e4000800017f */
[----:B---3--:R-:W-:Y:S05]  /*25d30*/  @!P0 NANOSLEEP.SYNCS 0x989680 ;  /* 0x009896800000895d */ /* 0x008fea0003900000 */
[----:B------:R-:W3:Y:S02]  /*25d40*/  @!P0 SYNCS.PHASECHK.TRANS64 P0, [R7+URZ], R2 ;  /* 0x00000002070085a7 */ /* 0x000ee4000800007f */
[----:B---3--:R-:W-:Y:S05]  /*25d50*/  @!P0 BRA `(.L_x_12547) ;  /* 0xfffffffc00f08947 */ /* 0x008fea000383ffff */
[----:B------:R-:W-:Y:S05]  /*25d60*/  BRA `(.L_x_12649) ;  /* 0xffffffd8007c7947 */ /* 0x000fea000383ffff */
.L_x_12549:
[----:B---3--:R3:W0:Y:S02]  /*25d70*/  SYNCS.PHASECHK.TRANS64.TRYWAIT P0, [R4+URZ], R3 ;  /* 0x00000003040075a7 */ /* 0x008624000800017f */
[----:B0-----:R-:W-:Y:S05]  /*25d80*/  @!P0 NANOSLEEP.SYNCS 0x989680 ;  /* 0x009896800000895d */ /* 0x001fea0003900000 */
[----:B------:R-:W0:Y:S02]  /*25d90*/  @!P0 SYNCS.PHASECHK.TRANS64 P0, [R4+URZ], R3 ;  /* 0x00000003040085a7 */ /* 0x000e24000800007f */
[----:B0-----:R-:W-:Y:S05]  /*25da0*/  @!P0 BRA `(.L_x_12549) ;  /* 0xfffffffc00f08947 */ /* 0x001fea000383ffff */
[----:B------:R-:W-:Y:S05]  /*25db0*/  BRA `(.L_x_12650) ;  /* 0xffffffd800807947 */ /* 0x000fea000383ffff */
.L_x_12651:
        /* <DEDUP_REMOVED lines=12> */
.L_x_15331:


//--------------------- .text._ZN7cutlass13device_kernelIN5flash11enable_sm90INS1_16FlashAttnFwdSm90INS1_25CollectiveMainloopFwdSm90ILi2EN4cute5tupleIJNS5_1CILi1EEES8_S8_EEENS6_IJNS7_ILi192EEESA_NS7_ILi64EEEEEELi64ENS_10bfloat16_tEfNS_4arch4Sm90ELb0ELb0ELb0ELb0ELb0ELb0ELb0ELb0ELb1ELb1ELb0ELb0EEENS1_21CollectiveEpilogueFwdINS6_IJSA_SB_SA_EEES9_SD_SF_Li384ELb0ELb1ELb0ELb0EEENS1_29StaticPersistentTileSchedulerILb0EEEEEEEEEvNT_6ParamsE --------------------------
	.section	.text._ZN7cutlass13device_kernelIN5flash11enable_sm90INS1_16FlashAttnFwdSm90INS1_25CollectiveMainloopFwdSm90ILi2EN4cute5tupleIJNS5_1CILi1EEES8_S8_EEENS6_IJNS7_ILi192EEESA_NS7_ILi64EEEEEELi64ENS_10bfloat16_tEfNS_4arch4Sm90ELb0ELb0ELb0ELb0ELb0ELb0ELb0ELb0ELb1ELb1ELb0ELb0EEENS1_21CollectiveEpilogueFwdINS6_IJSA_SB_SA_EEES9_SD_SF_Li384ELb0ELb1ELb0ELb0EEENS1_29StaticPersistentTileSchedulerILb0EEEEEEEEEvNT_6ParamsE,"ax",@progbits
	.align	128
.text._ZN7cutlass13device_kernelIN5flash11enable_sm90INS1_16FlashAttnFwdSm90INS1_25CollectiveMainloopFwdSm90ILi2EN4cute5tupleIJNS5_1CILi1EEES8_S8_EEENS6_IJNS7_ILi192EEESA_NS7_ILi64EEEEEELi64ENS_10bfloat16_tEfNS_4arch4Sm90ELb0ELb0ELb0ELb0ELb0ELb0ELb0ELb0ELb1ELb1ELb0ELb0EEENS1_21CollectiveEpilogueFwdINS6_IJSA_SB_SA_EEES9_SD_SF_Li384ELb0ELb1ELb0ELb0EEENS1_29StaticPersistentTileSchedulerILb0EEEEEEEEEvNT_6ParamsE:
        .type           _ZN7cutlass13device_kernelIN5flash11enable_sm90INS1_16FlashAttnFwdSm90INS1_25CollectiveMainloopFwdSm90ILi2EN4cute5tupleIJNS5_1CILi1EEES8_S8_EEENS6_IJNS7_ILi192EEESA_NS7_ILi64EEEEEELi64ENS_10bfloat16_tEfNS_4arch4Sm90ELb0ELb0ELb0ELb0ELb0ELb0ELb0ELb0ELb1ELb1ELb0ELb0EEENS1_21CollectiveEpilogueFwdINS6_IJSA_SB_SA_EEES9_SD_SF_Li384ELb0ELb1ELb0ELb0EEENS1_29StaticPersistentTileSchedulerILb0EEEEEEEEEvNT_6ParamsE,@function
        .size           _ZN7cutlass13device_kernelIN5flash11enable_sm90INS1_16FlashAttnFwdSm90INS1_25CollectiveMainloopFwdSm90ILi2EN4cute5tupleIJNS5_1CILi1EEES8_S8_EEENS6_IJNS7_ILi192EEESA_NS7_ILi64EEEEEELi64ENS_10bfloat16_tEfNS_4arch4Sm90ELb0ELb0ELb0ELb0ELb0ELb0ELb0ELb0ELb1ELb1ELb0ELb0EEENS1_21CollectiveEpilogueFwdINS6_IJSA_SB_SA_EEES9_SD_SF_Li384ELb0ELb1ELb0ELb0EEENS1_29StaticPersistentTileSchedulerILb0EEEEEEEEEvNT_6ParamsE,(.L_x_15332 - _ZN7cutlass13device_kernelIN5flash11enable_sm90INS1_16FlashAttnFwdSm90INS1_25CollectiveMainloopFwdSm90ILi2EN4cute5tupleIJNS5_1CILi1EEES8_S8_EEENS6_IJNS7_ILi192EEESA_NS7_ILi64EEEEEELi64ENS_10bfloat16_tEfNS_4arch4Sm90ELb0ELb0ELb0ELb0ELb0ELb0ELb0ELb0ELb1ELb1ELb0ELb0EEENS1_21CollectiveEpilogueFwdINS6_IJSA_SB_SA_EEES9_SD_SF_Li384ELb0ELb1ELb0ELb0EEENS1_29StaticPersistentTileSchedulerILb0EEEEEEEEEvNT_6ParamsE)
        .other          _ZN7cutlass13device_kernelIN5flash11enable_sm90INS1_16FlashAttnFwdSm90INS1_25CollectiveMainloopFwdSm90ILi2EN4cute5tupleIJNS5_1CILi1EEES8_S8_EEENS6_IJNS7_ILi192EEESA_NS7_ILi64EEEEEELi64ENS_10bfloat16_tEfNS_4arch4Sm90ELb0ELb0ELb0ELb0ELb0ELb0ELb0ELb0ELb1ELb1ELb0ELb0EEENS1_21CollectiveEpilogueFwdINS6_IJSA_SB_SA_EEES9_SD_SF_Li384ELb0ELb1ELb0ELb0EEENS1_29StaticPersistentTileSchedulerILb0EEEEEEEEEvNT_6ParamsE,@"STO_CUDA_ENTRY STV_DEFAULT"
_ZN7cutlass13device_kernelIN5flash11enable_sm90INS1_16FlashAttnFwdSm90INS1_25CollectiveMainloopFwdSm90ILi2EN4cute5tupleIJNS5_1CILi1EEES8_S8_EEENS6_IJNS7_ILi192EEESA_NS7_ILi64EEEEEELi64ENS_10bfloat16_tEfNS_4arch4Sm90ELb0ELb0ELb0ELb0ELb0ELb0ELb0ELb0ELb1ELb1ELb0ELb0EEENS1_21CollectiveEpilogueFwdINS6_IJSA_SB_SA_EEES9_SD_SF_Li384ELb0ELb1ELb0ELb0EEENS1_29StaticPersistentTileSchedulerILb0EEEEEEEEEvNT_6ParamsE:
        /* <DEDUP_REMOVED lines=18> */
.L_x_12653:
[----:B------:R-:W-:Y:S05]  /*0120*/  BSYNC B0 ;  /* 0x0000000000007941 */ /* 0x000fea0003800000 */
.L_x_12652:
        /* <DEDUP_REMOVED lines=41> */
.L_x_12654:
        /* <DEDUP_REMOVED lines=22> */
.L_x_12655:
        /* <DEDUP_REMOVED lines=18> */
.L_x_12656:
        /* <DEDUP_REMOVED lines=22> */
.L_x_12657:
        /* <DEDUP_REMOVED lines=22> */
.L_x_12658:
[----:B------:R-:W-:Y:S01]  /*0900*/  PLOP3.LUT P0, PT, PT, PT, UP0, 0x80, 0x0 ;  /* 0x000000000000781c */ /* 0x000fe20003f0f008 */
[----:B------:R-:W-:Y:S01]  /*0910*/  UMOV UR36, 0x1 ;  /* 0x0000000100247882 */ /* 0x000fe20000000000 */
[----:B------:R-:W-:Y:S01]  /*0920*/  NOP ;  /* 0x0000000000007918 */ /* 0x000fe20000000000 */
[----:B------:R-:W-:Y:S01]  /*0930*/  USEL UR36, UR36, 0x2, !UP0 ;  /* 0x0000000224247887 */ /* 0x000fe2000c000000 */
[----:B------:R-:W-:Y:S01]  /*0940*/  ULDC.64 UR46, c[0x0][0x208] ;  /* 0x00008200002e7ab9 */ /* 0x000fe20000000a00 */
[----:B012-4-:R-:W-:Y:S08]  /*0950*/  BAR.SYNC.DEFER_BLOCKING 0x0 ;  /* 0x0000000000007b1d */ /* 0x017ff00000010000 */
[----:B------:R-:W-:Y:S05]  /*0960*/  @!P0 BRA `(.L_x_12659) ;  /* 0x0000007800308947 */ /* 0x000fea0003800000 */
.L_x_12660:
[----:B------:R-:W-:-:S08]  /*0970*/  NOP ;  /* 0x0000000000007918 */ /* 0x000fd00000000000 */
[----:B------:R-:W0:Y:S02]  /*0980*/  USETMAXREG.TRY_ALLOC.CTAPOOL UP0, 0xa0 ;  /* 0x000000a0000079c8 */ /* 0x000e240008000600 */
[----:B0-----:R-:W-:-:S13]  /*0990*/  PLOP3.LUT P0, PT, PT, PT, UP0, 0x80, 0x0 ;  /* 0x000000000000781c */ /* 0x001fda0003f0f008 */
[----:B------:R-:W-:Y:S05]  /*09a0*/  @!P0 BRA `(.L_x_12660) ;  /* 0xfffffffc00f08947 */ /* 0x000fea000383ffff */
[----:B------:R-:W0:Y:S01]  /*09b0*/  S2R R2, SR_TID.X ;  /* 0x0000000000027919 */ /* 0x000e220000002100 */
        /* <DEDUP_REMOVED lines=19> */
[----:B------:R-:W-:Y:S02]  /*0af0*/  SHF.R.S32.HI R7, RZ, 0x4, R0 ;  /* 0x00000004ff077819 */ /* 0x000fe40000011400 */
[C---:B------:R-:W-:Y:S02]  /*0b00*/  LOP3.LUT R5, R0.reuse, 0xfffffff0, RZ, 0xc0, !PT ;  /* 0xfffffff000057812 */ /* 0x040fe400078ec0ff */
[----:B------:R-:W-:Y:S02]  /*0b10*/  LEA.HI R2, R0, R7, RZ, 0x1 ;  /* 0x0000000700027211 */ /* 0x000fe400078f08ff */
[----:B------:R-:W-:Y:S01]  /*0b20*/  LOP3.LUT R9, R157, 0xffffff80, RZ, 0xc0, !PT ;  /* 0xffffff809d097812 */ /* 0x000fe200078ec0ff */
[----:B------:R-:W-:Y:S01]  /*0b30*/  IMAD.IADD R5, R154, 0x1, -R5 ;  /* 0x000000019a057824 */ /* 0x000fe200078e0a05 */
[----:B------:R-:W-:Y:S02]  /*0b40*/  LOP3.LUT R2, R2, 0x1ffffffe, RZ, 0xc0, !PT ;  /* 0x1ffffffe02027812 */ /* 0x000fe400078ec0ff */
[-C--:B------:R-:W-:Y:S01]  /*0b50*/  LEA.HI R8, R3, R154.reuse, RZ, 0x5 ;  /* 0x0000009a03087211 */ /* 0x080fe200078f28ff */
[----:B------:R-:W-:Y:S01]  /*0b60*/  IMAD.IADD R156, R154, 0x1, -R9 ;  /* 0x000000019a9c7824 */ /* 0x000fe200078e0a09 */
[----:B------:R-:W-:Y:S01]  /*0b70*/  SHF.R.S32.HI R0, RZ, 0x1f, R5 ;  /* 0x0000001fff007819 */ /* 0x000fe20000011405 */
[----:B------:R-:W-:Y:S01]  /*0b80*/  IMAD.IADD R7, R7, 0x1, -R2 ;  /* 0x0000000107077824 */ /* 0x000fe200078e0a02 */
[----:B------:R-:W-:Y:S01]  /*0b90*/  LEA.HI R2, R3, R154, RZ, 0x2 ;  /* 0x0000009a03027211 */ /* 0x000fe200078f10ff */
[----:B------:R-:W-:Y:S01]  /*0ba0*/  IMAD.SHL.U32 R8, R8, 0x20, RZ ;  /* 0x0000002008087824 */ /* 0x000fe200078e00ff */
[----:B------:R-:W-:Y:S01]  /*0bb0*/  LEA.HI R0, R0, R5, RZ, 0x3 ;  /* 0x0000000500007211 */ /* 0x000fe200078f18ff */
[----:B0-----:R-:W-:Y:S01]  /*0bc0*/  ULEA UR40, UR4, UR40, 0x18 ;  /* 0x0000002804287291 */ /* 0x001fe2000f8ec03f */
[----:B------:R-:W-:-:S02]  /*0bd0*/  LOP3.LUT R11, R2, 0xfffffffc, RZ, 0xc0, !PT ;  /* 0xfffffffc020b7812 */ /* 0x000fc400078ec0ff */
[C---:B------:R-:W-:Y:S01]  /*0be0*/  LOP3.LUT R2, R0.reuse, 0xfffffff8, RZ, 0xc0, !PT ;  /* 0xfffffff800027812 */ /* 0x040fe200078ec0ff */
[----:B------:R-:W-:Y:S01]  /*0bf0*/  IMAD.SHL.U32 R0, R0, 0x40, RZ ;  /* 0x0000004000007824 */ /* 0x000fe200078e00ff */
[----:B------:R-:W-:Y:S01]  /*0c00*/  SHF.R.S32.HI R9, RZ, 0x1f, R156 ;  /* 0x0000001fff097819 */ /* 0x000fe2000001149c */
[----:B------:R-:W-:Y:S01]  /*0c10*/  IMAD.IADD R12, R154, 0x1, -R11 ;  /* 0x000000019a0c7824 */ /* 0x000fe200078e0a0b */
[----:B------:R-:W-:Y:S01]  /*0c20*/  LEA.HI R155, R3, R154, RZ, 0x3 ;  /* 0x0000009a039b7211 */ /* 0x000fe200078f18ff */
[----:B------:R-:W-:Y:S01]  /*0c30*/  IMAD.IADD R2, R5, 0x1, -R2 ;  /* 0x0000000105027824 */ /* 0x000fe200078e0a02 */
[----:B------:R-:W-:Y:S02]  /*0c40*/  LEA.HI R10, R9, R156, RZ, 0x2 ;  /* 0x0000009c090a7211 */ /* 0x000fe400078f10ff */
[----:B------:R-:W-:Y:S01]  /*0c50*/  LEA.HI R4, R12, R12, RZ, 0x1 ;  /* 0x0000000c0c047211 */ /* 0x000fe200078f08ff */
[----:B------:R-:W-:Y:S01]  /*0c60*/  IMAD.SHL.U32 R3, R2, 0x40, RZ ;  /* 0x0000004002037824 */ /* 0x000fe200078e00ff */
[----:B------:R-:W-:-:S02]  /*0c70*/  SHF.R.S32.HI R11, RZ, 0x2, R10 ;  /* 0x00000002ff0b7819 */ /* 0x000fc4000001140a */
[----:B------:R-:W-:Y:S02]  /*0c80*/  SHF.R.S32.HI R6, RZ, 0x1f, R10 ;  /* 0x0000001fff067819 */ /* 0x000fe4000001140a */
[----:B------:R-:W-:Y:S01]  /*0c90*/  LOP3.LUT R13, R4, 0x1ffffffe, RZ, 0xc0, !PT ;  /* 0x1ffffffe040d7812 */ /* 0x000fe200078ec0ff */
[----:B------:R-:W-:Y:S01]  /*0ca0*/  IMAD.SHL.U32 R4, R7, 0x8, RZ ;  /* 0x0000000807047824 */ /* 0x000fe200078e00ff */
[----:B------:R-:W-:Y:S02]  /*0cb0*/  LEA.HI R6, R6, R11, RZ, 0x3 ;  /* 0x0000000b06067211 */ /* 0x000fe400078f18ff */
[----:B------:R-:W-:Y:S01]  /*0cc0*/  SHF.R.S32.HI R157, RZ, 0x7, R157 ;  /* 0x00000007ff9d7819 */ /* 0x000fe2000001149d */
[----:B------:R-:W-:Y:S01]  /*0cd0*/  IMAD.IADD R13, R12, 0x1, -R13 ;  /* 0x000000010c0d7824 */ /* 0x000fe200078e0a0d */
[----:B------:R-:W-:Y:S02]  /*0ce0*/  LOP3.LUT R3, R3, 0x1c0, RZ, 0xc0, !PT ;  /* 0x000001c003037812 */ /* 0x000fe400078ec0ff */
[----:B------:R-:W-:-:S02]  /*0cf0*/  LOP3.LUT R12, R6, 0xfffffff8, RZ, 0xc0, !PT ;  /* 0xfffffff8060c7812 */ /* 0x000fc400078ec0ff */
[----:B------:R-:W-:Y:S01]  /*0d00*/  R2P PR, R2, 0x6 ;  /* 0x0000000602007804 */ /* 0x000fe20000000000 */
[----:B------:R-:W-:Y:S01]  /*0d10*/  IMAD.HI R2, R157, 0x55555556, RZ ;  /* 0x555555569d027827 */ /* 0x000fe200078e02ff */
[----:B------:R-:W-:Y:S02]  /*0d20*/  LOP3.LUT R6, R3, 0x8, R4, 0xf8, !PT ;  /* 0x0000000803067812 */ /* 0x000fe400078ef804 */
[----:B------:R-:W-:Y:S01]  /*0d30*/  SHF.R.U32.HI R3, RZ, 0x3, R3 ;  /* 0x00000003ff037819 */ /* 0x000fe20000011603 */
[----:B------:R-:W-:Y:S01]  /*0d40*/  IMAD.IADD R12, R11, 0x1, -R12 ;  /* 0x000000010b0c7824 */ /* 0x000fe200078e0a0c */
[----:B------:R-:W-:Y:S02]  /*0d50*/  LEA.HI R9, R9, R156, RZ, 0x5 ;  /* 0x0000009c09097211 */ /* 0x000fe400078f28ff */
[----:B------:R-:W-:Y:S01]  /*0d60*/  LOP3.LUT R3, R6, R3, RZ, 0x3c, !PT ;  /* 0x0000000306037212 */ /* 0x000fe200078e3cff */
[----:B------:R-:W-:Y:S01]  /*0d70*/  IMAD.MOV.U32 R6, RZ, RZ, -0x2 ;  /* 0xfffffffeff067424 */ /* 0x000fe200078e00ff */
[----:B------:R-:W-:-:S02]  /*0d80*/  LOP3.LUT R8, R8, 0xfffffc00, RZ, 0xc0, !PT ;  /* 0xfffffc0008087812 */ /* 0x000fc400078ec0ff */
[----:B------:R-:W-:Y:S02]  /*0d90*/  LEA.HI R2, R2, R2, RZ, 0x1 ;  /* 0x0000000202027211 */ /* 0x000fe400078f08ff */
[----:B------:R-:W-:Y:S01]  /*0da0*/  LOP3.LUT R0, R0, 0x7ffffe00, RZ, 0xc0, !PT ;  /* 0x7ffffe0000007812 */ /* 0x000fe200078ec0ff */
[--C-:B------:R-:W-:Y:S01]  /*0db0*/  IMAD R5, R5, 0x40, R8.reuse ;  /* 0x0000004005057824 */ /* 0x100fe200078e0208 */
[----:B------:R-:W-:Y:S02]  /*0dc0*/  SHF.R.S32.HI R9, RZ, 0x5, R9 ;  /* 0x00000005ff097819 */ /* 0x000fe40000011409 */
[----:B------:R-:W-:Y:S01]  /*0dd0*/  LOP3.LUT R7, R10, 0x7ffffffc, RZ, 0xc0, !PT ;  /* 0x7ffffffc0a077812 */ /* 0x000fe200078ec0ff */
[----:B------:R-:W-:Y:S01]  /*0de0*/  IMAD.IADD R5, R4, 0x1, R5 ;  /* 0x0000000104057824 */ /* 0x000fe200078e0205 */
[----:B------:R-:W-:Y:S01]  /*0df0*/  IADD3 R0, R3, R0, R8 ;  /* 0x0000000003007210 */ /* 0x000fe20007ffe008 */
[----:B------:R-:W-:Y:S01]  /*0e00*/  IMAD R3, R2, -0x3, R157 ;  /* 0xfffffffd02037824 */ /* 0x000fe200078e029d */
[----:B------:R-:W-:Y:S01]  /*0e10*/  SEL R16, R16, 0xffffffc0, !P2 ;  /* 0xffffffc010107807 */ /* 0x000fe20005000000 */
[----:B------:R-:W-:Y:S01]  /*0e20*/  IMAD R12, R9, 0x10, R12 ;  /* 0x00000010090c7824 */ /* 0x000fe200078e020c */
[----:B------:R-:W-:Y:S01]  /*0e30*/  LEA R2, R0, UR40, 0x1 ;  /* 0x0000002800027c11 */ /* 0x000fe2000f8e08ff */
[----:B------:R-:W-:Y:S01]  /*0e40*/  IMAD.IADD R7, R156, 0x1, -R7 ;  /* 0x000000019c077824 */ /* 0x000fe200078e0a07 */
[----:B------:R0:W-:Y:S01]  /*0e50*/  STL [R1+0xc], R5 ;  /* 0x00000c0501007387 */ /* 0x0001e20000100800 */
[----:B------:R-:W-:Y:S01]  /*0e60*/  IMAD R3, R3, 0x40, R12 ;  /* 0x0000004003037824 */ /* 0x000fe200078e020c */
[----:B------:R-:W-:Y:S01]  /*0e70*/  LOP3.LUT R15, R155, 0xfffffff8, RZ, 0xc0, !PT ;  /* 0xfffffff89b0f7812 */ /* 0x000fe200078ec0ff */
[----:B------:R-:W-:Y:S01]  /*0e80*/  IMAD R4, R7, R6, 0xc0 ;  /* 0x000000c007047424 */ /* 0x000fe200078e0206 */
[----:B------:R-:W-:Y:S01]  /*0e90*/  SHF.R.S32.HI R155, RZ, 0x3, R155 ;  /* 0x00000003ff9b7819 */ /* 0x000fe2000001149b */
[----:B------:R-:W-:-:S02]  /*0ea0*/  IMAD R0, R13, 0x8, R3 ;  /* 0x000000080d007824 */ /* 0x000fc400078e0203 */
[C---:B------:R-:W-:Y:S01]  /*0eb0*/  VIADD R17, R2.reuse, 0x1e800 ;  /* 0x0001e80002117836 */ /* 0x040fe20000000000 */
[----:B------:R0:W-:Y:S01]  /*0ec0*/  STL [R1+0x10], R4 ;  /* 0x0000100401007387 */ /* 0x0001e20000100800 */
[----:B------:R-:W-:Y:S02]  /*0ed0*/  VIADD R22, R2, 0x1e820 ;  /* 0x0001e82002167836 */ /* 0x000fe40000000000 */
[C---:B------:R-:W-:Y:S01]  /*0ee0*/  @P1 VIADD R22, R17.reuse, 0xffffffe0 ;  /* 0xffffffe011161836 */ /* 0x040fe20000000000 */
[----:B------:R0:W-:Y:S01]  /*0ef0*/  STL [R1+0x4], R3 ;  /* 0x0000040301007387 */ /* 0x0001e20000100800 */
[----:B------:R-:W-:Y:S02]  /*0f00*/  IMAD.IADD R17, R17, 0x1, R16 ;  /* 0x0000000111117824 */ /* 0x000fe400078e0210 */
[----:B------:R-:W-:Y:S01]  /*0f10*/  IMAD.IADD R154, R154, 0x1, -R15 ;  /* 0x000000019a9a7824 */ /* 0x000fe200078e0a0f */
[----:B------:R0:W-:Y:S01]  /*0f20*/  STL [R1+0x8], R0 ;  /* 0x0000080001007387 */ /* 0x0001e20000100800 */
[----:B------:R-:W-:Y:S01]  /*0f30*/  IMAD.IADD R16, R16, 0x1, R22 ;  /* 0x0000000110107824 */ /* 0x000fe200078e0216 */
[C---:B------:R-:W-:Y:S01]  /*0f40*/  IADD3 R152, R22.reuse, 0xc000, RZ ;  /* 0x0000c00016987810 */ /* 0x040fe20007ffe0ff */
[----:B------:R-:W-:-:S07]  /*0f50*/  VIADD R153, R22, 0x6000 ;  /* 0x0000600016997836 */ /* 0x000fce0000000000 */
.L_x_12681:
[----:B0-----:R-:W0:Y:S01]  /*0f60*/  SHFL.IDX PT, R0, R157, RZ, 0x1f ;  /* 0x00001fff9d007589 */ /* 0x001e2200000e0000 */
[----:B------:R-:W-:Y:S01]  /*0f70*/  ULDC.64 UR6, c[0x0][0x418] ;  /* 0x0001060000067ab9 */ /* 0x000fe20000000a00 */
[----:B------:R-:W-:Y:S01]  /*0f80*/  ULDC UR4, c[0x0][0xc38] ;  /* 0x00030e0000047ab9 */ /* 0x000fe20000000800 */
[----:B------:R-:W-:Y:S02]  /*0f90*/  UISETP.NE.U32.AND UP0, UPT, UR6, URZ, UPT ;  /* 0x0000003f0600728c */ /* 0x000fe4000bf05070 */
[----:B------:R-:W-:Y:S02]  /*0fa0*/  UISETP.NE.AND UP1, UPT, UR4, 0x1, UPT ;  /* 0x000000010400788c */ /* 0x000fe4000bf25270 */
[----:B------:R-:W-:Y:S01]  /*0fb0*/  UISETP.NE.AND.EX UP0, UPT, UR7, URZ, UPT, UP0 ;  /* 0x0000003f0700728c */ /* 0x000fe2000bf05300 */
[----:B------:R-:W-:Y:S01]  /*0fc0*/  ULDC UR49, c[0x0][0x424] ;  /* 0x0001090000317ab9 */ /* 0x000fe20000000800 */
[----:B------:R-:W-:Y:S02]  /*0fd0*/  UIADD3 UR12, UR40, 0x1e800, URZ ;  /* 0x0001e800280c7890 */ /* 0x000fe4000fffe03f */
[----:B------:R-:W-:Y:S01]  /*0fe0*/  USEL UR49, UR49, 0x1, UP0 ;  /* 0x0000000131317887 */ /* 0x000fe20008000000 */
[----:B------:R-:W-:Y:S01]  /*0ff0*/  ULDC UR4, c[0x0][0xc44] ;  /* 0x0003110000047ab9 */ /* 0x000fe20000000800 */
[----:B------:R-:W-:Y:S01]  /*1000*/  ULDC UR6, c[0x0][0x2f0] ;  /* 0x0000bc0000067ab9 */ /* 0x000fe20000000800 */
[----:B------:R-:W-:-:S02]  /*1010*/  ULOP3.LUT UP0, URZ, UR12, 0x3ff, URZ, 0xc0, !UPT ;  /* 0x000003ff0c3f7892 */ /* 0x000fc4000f80c03f */
[----:B------:R-:W-:Y:S02]  /*1020*/  UISETP.NE.AND UP2, UPT, UR4, 0x1, UPT ;  /* 0x000000010400788c */ /* 0x000fe4000bf45270 */
[----:B------:R-:W-:Y:S01]  /*1030*/  UIMAD UR49, UR49, UR6, URZ ;  /* 0x00000006313172a4 */ /* 0x000fe2000f8e023f */
[----:B------:R-:W-:Y:S01]  /*1040*/  @UP1 ULDC UR4, c[0x0][0xc3c] ;  /* 0x00030f0000041ab9 */ /* 0x000fe20000000800 */
[----:B------:R-:W-:Y:S01]  /*1050*/  PLOP3.LUT P0, PT, PT, PT, UP0, 0x80, 0x0 ;  /* 0x000000000000781c */ /* 0x000fe20003f0f008 */
[----:B------:R-:W-:Y:S01]  /*1060*/  UIMAD.WIDE.U32 UR4, UR41, UR4, URZ ;  /* 0x00000004290472a5 */ /* 0x000fe2000f8e003f */
[----:B0-----:R-:W-:Y:S01]  /*1070*/  R2UR UR44, R0 ;  /* 0x00000000002c72ca */ /* 0x001fe200000e0000 */
[----:B------:R-:W-:Y:S01]  /*1080*/  UIADD3 UR6, UR49, 0xbf, URZ ;  /* 0x000000bf31067890 */ /* 0x000fe2000fffe03f */
[----:B------:R-:W-:Y:S01]  /*1090*/  @UP1 ULDC UR7, c[0x0][0xc40] ;  /* 0x0003100000071ab9 */ /* 0x000fe20000000800 */
[----:B------:R-:W-:Y:S01]  /*10a0*/  UMOV UR43, UR41 ;  /* 0x00000029002b7c82 */ /* 0x000fe20008000000 */
[----:B------:R-:W-:-:S02]  /*10b0*/  @UP1 USHF.R.U32.HI UR43, URZ, UR7, UR5 ;  /* 0x000000073f2b1299 */ /* 0x000fc40008011605 */
[----:B------:R-:W-:Y:S01]  /*10c0*/  UIMAD.WIDE UR6, UR6, 0x2aaaaaab, URZ ;  /* 0x2aaaaaab060678a5 */ /* 0x000fe2000f8e023f */
[----:B------:R-:W-:Y:S02]  /*10d0*/  @UP2 ULDC.64 UR10, c[0x0][0xc48] ;  /* 0x00031200000a2ab9 */ /* 0x000fe40000000a00 */
[----:B------:R-:W-:-:S04]  /*10e0*/  UIMAD.WIDE.U32 UR4, UR43, UR10, URZ ;  /* 0x0000000a2b0472a5 */ /* 0x000fc8000f8e003f */
[----:B------:R-:W-:Y:S02]  /*10f0*/  UIMAD.WIDE UR8, UR44, 0x55555556, URZ ;  /* 0x555555562c0878a5 */ /* 0x000fe4000f8e023f */
[----:B------:R-:W-:Y:S02]  /*1100*/  USHF.R.U32.HI UR48, URZ, 0x1f, UR7 ;  /* 0x0000001f3f307899 */ /* 0x000fe40008011607 */
[----:B------:R-:W-:Y:S01]  /*1110*/  ULEA.HI UR9, UR9, UR9, URZ, 0x1 ;  /* 0x0000000909097291 */ /* 0x000fe2000f8f083f */
[----:B------:R-:W-:Y:S01]  /*1120*/  UMOV UR45, UR43 ;  /* 0x0000002b002d7c82 */ /* 0x000fe20008000000 */
[----:B------:R-:W-:Y:S02]  /*1130*/  @UP2 USHF.R.U32.HI UR45, URZ, UR11, UR5 ;  /* 0x0000000b3f2d2299 */ /* 0x000fe40008011605 */
[----:B------:R-:W-:Y:S02]  /*1140*/  UIMAD UR50, UR9, -0x3, UR44 ;  /* 0xfffffffd093278a4 */ /* 0x000fe4000f8e022c */
[----:B------:R-:W-:Y:S01]  /*1150*/  ULEA.HI.SX32 UR48, UR7, UR48, 0x1b ;  /* 0x0000003007307291 */ /* 0x000fe2000f8fda3f */
[----:B-1----:R-:W-:Y:S11]  /*1160*/  @!P0 BRA `(.L_x_12661) ;  /* 0x0000000000408947 */ /* 0x002ff60003800000 */
        /* <DEDUP_REMOVED lines=16> */
.L_x_12661:
[----:B------:R-:W-:Y:S01]  /*1270*/  ULOP3.LUT UR4, UR37, 0x1, URZ, 0xc0, !UPT ;  /* 0x0000000125047892 */ /* 0x000fe2000f8ec03f */
[----:B------:R-:W-:-:S05]  /*1280*/  IMAD.U32 R3, RZ, RZ, UR42 ;  /* 0x0000002aff037e24 */ /* 0x000fca000f8e00ff */
[----:B------:R-:W-:Y:S01]  /*1290*/  IMAD.U32 R0, RZ, RZ, UR4 ;  /* 0x00000004ff007e24 */ /* 0x000fe2000f8e00ff */
[----:B------:R-:W-:-:S04]  /*12a0*/  ISETP.NE.AND P0, PT, R3, 0x3, PT ;  /* 0x000000030300780c */ /* 0x000fc80003f05270 */
[----:B------:R-:W-:-:S04]  /*12b0*/  SHF.L.U32 R0, R0, 0x1f, RZ ;  /* 0x0000001f00007819 */ /* 0x000fc800000006ff */
[----:B------:R-:W0:Y:S02]  /*12c0*/  SYNCS.PHASECHK.TRANS64.TRYWAIT P1, [UR40+0x30800], R0 ;  /* 0x03080000ff0075a7 */ /* 0x000e240008020168 */
[----:B0-----:R-:W-:Y:S05]  /*12d0*/  @!P1 BRA `(.L_x_12662) ;  /* 0x000000a400a89947 */ /* 0x001fea0003800000 */
.L_x_12759:
[----:B------:R-:W-:Y:S05]  /*12e0*/  @!P0 BRA `(.L_x_12663) ;  /* 0x0000000000048947 */ /* 0x000fea0003800000 */
[----:B------:R-:W-:Y:S01]  /*12f0*/  BPT.TRAP 0x1 ;  /* 0x000000040000795c */ /* 0x000fe20000300000 */
.L_x_12663:
[----:B------:R-:W-:Y:S02]  /*1300*/  IMAD.U32 R4, RZ, RZ, UR39 ;  /* 0x00000027ff047e24 */ /* 0x000fe4000f8e00ff */
[----:B0-----:R-:W-:-:S03]  /*1310*/  IMAD.U32 R3, RZ, RZ, UR38 ;  /* 0x00000026ff037e24 */ /* 0x001fc6000f8e00ff */
[----:B------:R-:W-:Y:S02]  /*1320*/  LEA R4, R4, UR40, 0x3 ;  /* 0x0000002804047c11 */ /* 0x000fe4000f8e18ff */
[----:B------:R-:W-:-:S04]  /*1330*/  SHF.L.U32 R3, R3, 0x1f, RZ ;  /* 0x0000001f03037819 */ /* 0x000fc800000006ff */
[----:B------:R0:W1:Y:S01]  /*1340*/  SYNCS.PHASECHK.TRANS64.TRYWAIT P2, [R4+URZ+0x30830], R3 ;  /* 0x03083003040075a7 */ /* 0x000062000804017f */
[----:B------:R-:W-:Y:S05]  /*1350*/  @!P0 BRA `(.L_x_12664) ;  /* 0x0000000000048947 */ /* 0x000fea0003800000 */
[----:B------:R-:W-:Y:S01]  /*1360*/  BPT.TRAP 0x1 ;  /* 0x000000040000795c */ /* 0x000fe20000300000 */
.L_x_12664:
[----:B------:R-:W2:Y:S01]  /*1370*/  S2R R5, SR_TID.X ;  /* 0x0000000000057919 */ /* 0x000ea20000002100 */
[----:B------:R-:W-:-:S05]  /*1380*/  IMAD.U32 R15, RZ, RZ, UR50 ;  /* 0x00000032ff0f7e24 */ /* 0x000fca000f8e00ff */
[----:B------:R-:W-:-:S05]  /*1390*/  LEA R15, R15, UR40, 0xd ;  /* 0x000000280f0f7c11 */ /* 0x000fca000f8e68ff */
[----:B------:R-:W-:-:S05]  /*13a0*/  VIADD R0, R15, 0xc400 ;  /* 0x0000c4000f007836 */ /* 0x000fca0000000000 */
[----:B------:R-:W-:-:S04]  /*13b0*/  SHF.R.U32.HI R0, RZ, 0x4, R0 ;  /* 0x00000004ff007819 */ /* 0x000fc80000011600 */
[----:B------:R-:W-:Y:S02]  /*13c0*/  LOP3.LUT R0, R0, 0x3fff, RZ, 0xc0, !PT ;  /* 0x00003fff00007812 */ /* 0x000fe400078ec0ff */
[----:B--2---:R-:W-:Y:S01]  /*13d0*/  LOP3.LUT P1, RZ, R5, 0x7f, RZ, 0xc0, !PT ;  /* 0x0000007f05ff7812 */ /* 0x004fe2000782c0ff */
[----:B-1----:R-:W-:-:S12]  /*13e0*/  @P2 BRA `(.L_x_12665) ;  /* 0x0000000000082947 */ /* 0x002fd80003800000 */
[----:B------:R-:W1:Y:S02]  /*13f0*/  SYNCS.PHASECHK.TRANS64.TRYWAIT P2, [R4+URZ+0x30830], R3 ;  /* 0x03083003040075a7 */ /* 0x000e64000804017f */
[----:B-1----:R-:W-:Y:S05]  /*1400*/  @!P2 BRA `(.L_x_12666) ;  /* 0x000000a40074a947 */ /* 0x002fea0003800000 */
.L_x_12665:
[----:B------:R-:W-:Y:S05]  /*1410*/  WARPSYNC.ALL ;  /* 0x0000000000007948 */ /* 0x000fea0003800000 */
[----:B------:R-:W-:Y:S01]  /*1420*/  IMAD.MOV.U32 R151, RZ, RZ, RZ ;  /* 0x000000ffff977224 */ /* 0x000fe200078e00ff */
[----:B------:R-:W-:Y:S01]  /*1430*/  LOP3.LUT R18, R0, 0x10000, RZ, 0xfc, !PT ;  /* 0x0001000000127812 */ /* 0x000fe200078efcff */
[----:B------:R-:W-:Y:S01]  /*1440*/  IMAD.MOV.U32 R19, RZ, RZ, 0x40000040 ;  /* 0x40000040ff137424 */ /* 0x000fe200078e00ff */
[----:B------:R-:W-:-:S04]  /*1450*/  UIADD3 UR4, UR40, 0x12400, URZ ;  /* 0x0001240028047890 */ /* 0x000fc8000fffe03f */
[----:B------:R-:W-:Y:S01]  /*1460*/  R2UR UR5, R19 ;  /* 0x00000000130572ca */ /* 0x000fe200000e0000 */
[----:B------:R-:W-:Y:S01]  /*1470*/  WARPGROUP.ARRIVE ;  /* 0x00000000000079c5 */ /* 0x000fe20000000000 */
[----:B------:R-:W-:Y:S01]  /*1480*/  UMOV UR7, 0x40000040 ;  /* 0x4000004000077882 */ /* 0x000fe20000000000 */
[----:B------:R-:W-:Y:S01]  /*1490*/  USHF.R.U32.HI UR4, URZ, 0x4, UR4 ;  /* 0x000000043f047899 */ /* 0x000fe20008011604 */
[C---:B------:R-:W-:Y:S01]  /*14a0*/  R2UR UR13, R18.reuse ;  /* 0x00000000120d72ca */ /* 0x040fe200000e0000 */
[----:B------:R-:W0:Y:S01]  /*14b0*/  LDL R7, [R1+0x10] ;  /* 0x0000100001077983 */ /* 0x000e220000100800 */
[----:B------:R-:W-:Y:S01]  /*14c0*/  UMOV UR9, 0x40000040 ;  /* 0x4000004000097882 */ /* 0x000fe20000000000 */
[----:B------:R-:W-:Y:S01]  /*14d0*/  ULOP3.LUT UR20, UR4, 0x3fff, URZ, 0xc0, !UPT ;  /* 0x00003fff04147892 */ /* 0x000fe2000f8ec03f */
[----:B------:R-:W-:Y:S01]  /*14e0*/  IMAD.U32 R0, RZ, RZ, UR48 ;  /* 0x00000030ff007e24 */ /* 0x000fe2000f8e00ff */
[----:B------:R-:W-:Y:S01]  /*14f0*/  UMOV UR11, 0x40000040 ;  /* 0x40000040000b7882 */ /* 0x000fe20000000000 */
[----:B------:R-:W-:Y:S01]  /*1500*/  R2UR UR4, R18 ;  /* 0x00000000120472ca */ /* 0x000fe200000e0000 */
[----:B------:R-:W-:Y:S01]  /*1510*/  ULOP3.LUT UR20, UR20, 0x10000, URZ, 0xfc, !UPT ;  /* 0x0001000014147892 */ /* 0x000fe2000f8efc3f */
[----:B------:R-:W-:Y:S01]  /*1520*/  P2R R6, PR, RZ, 0x2 ;  /* 0x00000002ff067803 */ /* 0x000fe20000000000 */
[----:B------:R-:W-:Y:S01]  /*1530*/  UMOV UR15, 0x40000040 ;  /* 0x40000040000f7882 */ /* 0x000fe20000000000 */
[----:B------:R-:W-:Y:S01]  /*1540*/  P2R R5, PR, RZ, 0x1 ;  /* 0x00000001ff057803 */ /* 0x000fe20000000000 */
[----:B------:R-:W-:Y:S01]  /*1550*/  UIMAD UR12, UR39, 0x600, UR20 ;  /* 0x00000600270c78a4 */ /* 0x000fe2000f8e0214 */
[--C-:B------:R-:W-:Y:S01]  /*1560*/  IMAD.MOV.U32 R150, RZ, RZ, R151.reuse ;  /* 0x000000ffff967224 */ /* 0x100fe200078e0097 */
[----:B------:R-:W-:Y:S01]  /*1570*/  UIADD3 UR8, UR13, 0x4, URZ ;  /* 0x000000040d087890 */ /* 0x000fe2000fffe03f */
[--C-:B------:R-:W-:Y:S01]  /*1580*/  IMAD.MOV.U32 R149, RZ, RZ, R151.reuse ;  /* 0x000000ffff957224 */ /* 0x100fe200078e0097 */
[----:B------:R-:W-:Y:S01]  /*1590*/  UIADD3 UR10, UR12, 0x4, URZ ;  /* 0x000000040c0a7890 */ /* 0x000fe2000fffe03f */
[--C-:B------:R-:W-:Y:S01]  /*15a0*/  IMAD.MOV.U32 R148, RZ, RZ, R151.reuse ;  /* 0x000000ffff947224 */ /* 0x100fe200078e0097 */
[----:B------:R-:W-:Y:S01]  /*15b0*/  UIADD3 UR14, UR12, 0x6, URZ ;  /* 0x000000060c0e7890 */ /* 0x000fe2000fffe03f */
[--C-:B------:R-:W-:Y:S01]  /*15c0*/  IMAD.MOV.U32 R147, RZ, RZ, R151.reuse ;  /* 0x000000ffff937224 */ /* 0x100fe200078e0097 */
[----:B------:R-:W-:Y:S01]  /*15d0*/  UMOV UR6, UR12 ;  /* 0x0000000c00067c82 */ /* 0x000fe20008000000 */
[----:B------:R-:W-:Y:S01]  /*15e0*/  ULDC UR21, c[0x0][0x988] ;  /* 0x0002620000157ab9 */ /* 0x000fe20000000800 */
[----:B------:R-:W-:Y:S01]  /*15f0*/  HGMMA.64x192x16.F32.BF16 R24, gdesc[UR4], RZ, !UPT, gsb0 ;  /* 0x02e00000041879f0 */ /* 0x000fe2000c0018ff */
[----:B------:R-:W-:Y:S01]  /*1600*/  UIADD3 UR4, UR13, 0x2, URZ ;  /* 0x000000020d047890 */ /* 0x000fe2000fffe03f */
[--C-:B------:R-:W-:Y:S01]  /*1610*/  IMAD.MOV.U32 R146, RZ, RZ, R151.reuse ;  /* 0x000000ffff927224 */ /* 0x100fe200078e0097 */
[----:B------:R-:W-:Y:S01]  /*1620*/  UIADD3 UR6, UR12, 0x2, URZ ;  /* 0x000000020c067890 */ /* 0x000fe2000fffe03f */
[--C-:B------:R-:W-:Y:S01]  /*1630*/  IMAD.MOV.U32 R145, RZ, RZ, R151.reuse ;  /* 0x000000ffff917224 */ /* 0x100fe200078e0097 */
[----:B------:R-:W-:Y:S01]  /*1640*/  UMOV UR5, 0x40000040 ;  /* 0x4000004000057882 */ /* 0x000fe20000000000 */
[----:B------:R-:W-:Y:S01]  /*1650*/  UMOV UR7, 0x40000040 ;  /* 0x4000004000077882 */ /* 0x000fe20000000000 */
[----:B------:R-:W-:Y:S01]  /*1660*/  UISETP.GE.AND UP0, UPT, UR49, 0xc1, UPT ;  /* 0x000000c13100788c */ /* 0x000fe2000bf06270 */
        /* <DEDUP_REMOVED lines=22> */
[----:B------:R-:W-:Y:S01]  /*17d0*/  IMAD.MOV.U32 R122, RZ, RZ, R151 ;  /* 0x000000ffff7a7224 */ /* 0x000fe200078e0097 */
[----:B------:R-:W-:Y:S02]  /*17e0*/  WARPGROUP.DEPBAR.LE gsb0, 0x0 ;  /* 0x00008000000079c5 */ /* 0x000fe40000010000 */
[----:B------:R-:W-:-:S06]  /*17f0*/  WARPGROUP.ARRIVE ;  /* 0x00000000000079c5 */ /* 0x000fcc0000000000 */
[----:B------:R-:W-:Y:S01]  /*1800*/  HGMMA.64x192x16.F32.BF16 R24, gdesc[UR4], R24, gsb0 ;  /* 0x02e00000041879f0 */ /* 0x000fe20008001818 */
[----:B------:R-:W-:-:S03]  /*1810*/  UIADD3 UR6, UR13, 0x6, URZ ;  /* 0x000000060d067890 */ /* 0x000fc6000fffe03f */
[----:B------:R-:W-:-:S04]  /*1820*/  UMOV UR13, 0x40000040 ;  /* 0x40000040000d7882 */ /* 0x000fc80000000000 */
[----:B------:R-:W-:Y:S01]  /*1830*/  UMOV UR12, UR6 ;  /* 0x00000006000c7c82 */ /* 0x000fe20008000000 */
[----:B01----:R-:W-:-:S04]  /*1840*/  VIADD R3, R7, UR49 ;  /* 0x0000003107037c36 */ /* 0x003fc80008000000 */
[----:B------:R-:W-:-:S05]  /*1850*/  IMAD R3, R0, -0xc0, R3 ;  /* 0xffffff4000037824 */ /* 0x000fca00078e0203 */
[C---:B------:R-:W-:Y:S02]  /*1860*/  ISETP.GT.AND P5, PT, R3.reuse, RZ, PT ;  /* 0x000000ff0300720c */ /* 0x040fe40003fa4270 */
[C---:B------:R-:W-:Y:S02]  /*1870*/  ISETP.GT.AND P4, PT, R3.reuse, 0x1, PT ;  /* 0x000000010300780c */ /* 0x040fe40003f84270 */
[C---:B------:R-:W-:Y:S02]  /*1880*/  ISETP.GT.AND P3, PT, R3.reuse, 0x8, PT ;  /* 0x000000080300780c */ /* 0x040fe40003f64270 */
[C---:B------:R-:W-:Y:S02]  /*1890*/  ISETP.GT.AND P2, PT, R3.reuse, 0x9, PT ;  /* 0x000000090300780c */ /* 0x040fe40003f44270 */
[C---:B------:R-:W-:Y:S02]  /*18a0*/  ISETP.GT.AND P6, PT, R3.reuse, 0x10, PT ;  /* 0x000000100300780c */ /* 0x040fe40003fc4270 */
[----:B------:R-:W-:-:S02]  /*18b0*/  ISETP.GT.AND P1, PT, R3, 0x99, PT ;  /* 0x000000990300780c */ /* 0x000fc40003f24270 */
[----:B------:R-:W-:Y:S01]  /*18c0*/  ISETP.GT.AND P0, PT, R3, 0xa0, PT ;  /* 0x000000a00300780c */ /* 0x000fe20003f04270 */
[----:B------:R-:W-:Y:S02]  /*18d0*/  WARPGROUP.DEPBAR.LE gsb0, 0x0 ;  /* 0x00008000000079c5 */ /* 0x000fe40000010000 */
[----:B------:R-:W-:-:S06]  /*18e0*/  WARPGROUP.ARRIVE ;  /* 0x00000000000079c5 */ /* 0x000fcc0000000000 */
[----:B------:R-:W-:Y:S03]  /*18f0*/  HGMMA.64x192x16.F32.BF16 R24, gdesc[UR8], R24, gsb0 ;  /* 0x02e00000081879f0 */ /* 0x000fe60008001818 */
[----:B------:R-:W-:Y:S02]  /*1900*/  WARPGROUP.DEPBAR.LE gsb0, 0x0 ;  /* 0x00008000000079c5 */ /* 0x000fe40000010000 */
[----:B------:R-:W-:-:S15]  /*1910*/  WARPGROUP.ARRIVE ;  /* 0x00000000000079c5 */ /* 0x000fde0000000000 */
[----:B------:R-:W-:Y:S03]  /*1920*/  HGMMA.64x192x16.F32.BF16 R24, gdesc[UR12], R24, gsb0 ;  /* 0x02e000000c1879f0 */ /* 0x000fe60008001818 */
[----:B------:R-:W-:Y:S02]  /*1930*/  WARPGROUP.DEPBAR.LE gsb0, 0x0 ;  /* 0x00008000000079c5 */ /* 0x000fe40000010000 */
[----:B------:R-:W-:Y:S02]  /*1940*/  FSEL R24, R24, -INF , P5 ;  /* 0xff80000018187808 */ /* 0x000fe40002800000 */
[----:B------:R-:W-:Y:S02]  /*1950*/  FSEL R25, R25, -INF , P4 ;  /* 0xff80000019197808 */ /* 0x000fe40002000000 */
[----:B------:R-:W-:Y:S02]  /*1960*/  FSEL R28, R28, -INF , P3 ;  /* 0xff8000001c1c7808 */ /* 0x000fe40001800000 */
        /* <DEDUP_REMOVED lines=88> */
[----:B------:R-:W-:Y:S02]  /*1ef0*/  FSEL R70, R70, -INF , P3 ;  /* 0xff80000046467808 */ /* 0x000fe40001800000 */
[----:B------:R-:W-:Y:S02]  /*1f00*/  FSEL R71, R71, -INF , P2 ;  /* 0xff80000047477808 */ /* 0x000fe40001000000 */
[----:B------:R-:W-:-:S02]  /*1f10*/  ISETP.GT.AND P4, PT, R3, 0x68, PT ;  /* 0x000000680300780c */ /* 0x000fc40003f84270 */
[C---:B------:R-:W-:Y:S02]  /*1f20*/  ISETP.GT.AND P3, PT, R3.reuse, 0x69, PT ;  /* 0x000000690300780c */ /* 0x040fe40003f64270 */
[----:B------:R-:W-:Y:S02]  /*1f30*/  ISETP.GT.AND P2, PT, R3, 0x70, PT ;  /* 0x000000700300780c */ /* 0x000fe40003f44270 */
[----:B------:R-:W-:Y:S02]  /*1f40*/  FSEL R73, R73, -INF , P5 ;  /* 0xff80000049497808 */ /* 0x000fe40002800000 */
[----:B------:R-:W-:Y:S02]  /*1f50*/  FMNMX.FTZ R0, R72, R7, !PT ;  /* 0x0000000748007209 */ /* 0x000fe40007810000 */
[----:B------:R-:W-:Y:S02]  /*1f60*/  FSEL R76, R76, -INF , P4 ;  /* 0xff8000004c4c7808 */ /* 0x000fe40002000000 */
[----:B------:R-:W-:-:S02]  /*1f70*/  FSEL R77, R77, -INF , P3 ;  /* 0xff8000004d4d7808 */ /* 0x000fc40001800000 */
[----:B------:R-:W-:Y:S02]  /*1f80*/  FSEL R74, R74, -INF , P6 ;  /* 0xff8000004a4a7808 */ /* 0x000fe40003000000 */
[----:B------:R-:W-:Y:S02]  /*1f90*/  FSEL R80, R80, -INF , P2 ;  /* 0xff80000050507808 */ /* 0x000fe40001000000 */
[----:B------:R-:W-:Y:S02]  /*1fa0*/  FSEL R75, R75, -INF , P5 ;  /* 0xff8000004b4b7808 */ /* 0x000fe40002800000 */
[----:B------:R-:W-:Y:S02]  /*1fb0*/  FSEL R78, R78, -INF , P4 ;  /* 0xff8000004e4e7808 */ /* 0x000fe40002000000 */
[----:B------:R-:W-:Y:S02]  /*1fc0*/  FSEL R79, R79, -INF , P3 ;  /* 0xff8000004f4f7808 */ /* 0x000fe40001800000 */
[----:B------:R-:W-:-:S02]  /*1fd0*/  FSEL R82, R82, -INF , P2 ;  /* 0xff80000052527808 */ /* 0x000fc40001000000 */
[C---:B------:R-:W-:Y:S02]  /*1fe0*/  ISETP.GT.AND P6, PT, R3.reuse, 0x71, PT ;  /* 0x000000710300780c */ /* 0x040fe40003fc4270 */
[C---:B------:R-:W-:Y:S02]  /*1ff0*/  ISETP.GT.AND P5, PT, R3.reuse, 0x78, PT ;  /* 0x000000780300780c */ /* 0x040fe40003fa4270 */
[C---:B------:R-:W-:Y:S02]  /*2000*/  ISETP.GT.AND P4, PT, R3.reuse, 0x79, PT ;  /* 0x000000790300780c */ /* 0x040fe40003f84270 */
[C---:B------:R-:W-:Y:S02]  /*2010*/  ISETP.GT.AND P3, PT, R3.reuse, 0x80, PT ;  /* 0x000000800300780c */ /* 0x040fe40003f64270 */
[----:B------:R-:W-:Y:S02]  /*2020*/  ISETP.GT.AND P2, PT, R3, 0x81, PT ;  /* 0x000000810300780c */ /* 0x000fe40003f44270 */
[----:B------:R-:W-:-:S02]  /*2030*/  FMNMX.FTZ R7, R73, R0, !PT ;  /* 0x0000000049077209 */ /* 0x000fc40007810000 */
[----:B------:R-:W-:Y:S02]  /*2040*/  FSEL R101, R101, -INF , P1 ;  /* 0xff80000065657808 */ /* 0x000fe40000800000 */
[----:B------:R-:W-:Y:S02]  /*2050*/  FSEL R81, R81, -INF , P6 ;  /* 0xff80000051517808 */ /* 0x000fe40003000000 */
[----:B------:R-:W-:Y:S02]  /*2060*/  FSEL R84, R84, -INF , P5 ;  /* 0xff80000054547808 */ /* 0x000fe40002800000 */
[----:B------:R-:W-:Y:S02]  /*2070*/  FSEL R85, R85, -INF , P4 ;  /* 0xff80000055557808 */ /* 0x000fe40002000000 */
[----:B------:R-:W-:Y:S02]  /*2080*/  FSEL R88, R88, -INF , P3 ;  /* 0xff80000058587808 */ /* 0x000fe40001800000 */
[----:B------:R-:W-:-:S02]  /*2090*/  FSEL R83, R83, -INF , P6 ;  /* 0xff80000053537808 */ /* 0x000fc40003000000 */
[----:B------:R-:W-:Y:S02]  /*20a0*/  FSEL R89, R89, -INF , P2 ;  /* 0xff80000059597808 */ /* 0x000fe40001000000 */
[----:B------:R-:W-:Y:S02]  /*20b0*/  FSEL R86, R86, -INF , P5 ;  /* 0xff80000056567808 */ /* 0x000fe40002800000 */
[----:B------:R-:W-:Y:S02]  /*20c0*/  FSEL R87, R87, -INF , P4 ;  /* 0xff80000057577808 */ /* 0x000fe40002000000 */
[----:B------:R-:W-:Y:S02]  /*20d0*/  FSEL R90, R90, -INF , P3 ;  /* 0xff8000005a5a7808 */ /* 0x000fe40001800000 */
[----:B------:R-:W-:Y:S02]  /*20e0*/  FSEL R91, R91, -INF , P2 ;  /* 0xff8000005b5b7808 */ /* 0x000fe40001000000 */
[----:B------:R-:W-:-:S02]  /*20f0*/  ISETP.GT.AND P1, PT, R3, 0xa1, PT ;  /* 0x000000a10300780c */ /* 0x000fc40003f24270 */
[----:B------:R-:W-:Y:S02]  /*2100*/  FSEL R104, R104, -INF , P0 ;  /* 0xff80000068687808 */ /* 0x000fe40000000000 */
[----:B------:R-:W-:Y:S02]  /*2110*/  FMNMX.FTZ R0, R76, R7, !PT ;  /* 0x000000074c007209 */ /* 0x000fe40007810000 */
[C---:B------:R-:W-:Y:S02]  /*2120*/  ISETP.GT.AND P6, PT, R3.reuse, 0x88, PT ;  /* 0x000000880300780c */ /* 0x040fe40003fc4270 */
[C---:B------:R-:W-:Y:S02]  /*2130*/  ISETP.GT.AND P5, PT, R3.reuse, 0x89, PT ;  /* 0x000000890300780c */ /* 0x040fe40003fa4270 */
[C---:B------:R-:W-:Y:S02]  /*2140*/  ISETP.GT.AND P4, PT, R3.reuse, 0x90, PT ;  /* 0x000000900300780c */ /* 0x040fe40003f84270 */
[----:B------:R-:W-:-:S02]  /*2150*/  ISETP.GT.AND P3, PT, R3, 0x91, PT ;  /* 0x000000910300780c */ /* 0x000fc40003f64270 */
[C---:B------:R-:W-:Y:S02]  /*2160*/  ISETP.GT.AND P2, PT, R3.reuse, 0x98, PT ;  /* 0x000000980300780c */ /* 0x040fe40003f44270 */
[----:B------:R-:W-:Y:S02]  /*2170*/  ISETP.GT.AND P0, PT, R3, 0xa8, PT ;  /* 0x000000a80300780c */ /* 0x000fe40003f04270 */
[----:B------:R-:W-:Y:S02]  /*2180*/  FSEL R105, R105, -INF , P1 ;  /* 0xff80000069697808 */ /* 0x000fe40000800000 */
[----:B------:R-:W-:Y:S02]  /*2190*/  P2R R12, PR, RZ, 0x2 ;  /* 0x00000002ff0c7803 */ /* 0x000fe40000000000 */
[----:B------:R-:W-:Y:S02]  /*21a0*/  FMNMX.FTZ R7, R77, R0, !PT ;  /* 0x000000004d077209 */ /* 0x000fe40007810000 */
[----:B------:R-:W-:-:S02]  /*21b0*/  FSEL R92, R92, -INF , P6 ;  /* 0xff8000005c5c7808 */ /* 0x000fc40003000000 */
        /* <DEDUP_REMOVED lines=10> */
[----:B------:R-:W-:Y:S02]  /*2260*/  P2R R11, PR, RZ, 0x1 ;  /* 0x00000001ff0b7803 */ /* 0x000fe40000000000 */
[----:B------:R-:W-:-:S02]  /*2270*/  ISETP.GT.AND P1, PT, R3, 0xa0, PT ;  /* 0x000000a00300780c */ /* 0x000fc40003f24270 */
[C---:B------:R-:W-:Y:S02]  /*2280*/  ISETP.GT.AND P2, PT, R3.reuse, 0xa9, PT ;  /* 0x000000a90300780c */ /* 0x040fe40003f44270 */
[C---:B------:R-:W-:Y:S02]  /*2290*/  ISETP.GT.AND P3, PT, R3.reuse, 0xb0, PT ;  /* 0x000000b00300780c */ /* 0x040fe40003f64270 */
[C---:B------:R-:W-:Y:S02]  /*22a0*/  ISETP.GT.AND P4, PT, R3.reuse, 0xb1, PT ;  /* 0x000000b10300780c */ /* 0x040fe40003f84270 */
[C---:B------:R-:W-:Y:S02]  /*22b0*/  ISETP.GT.AND P5, PT, R3.reuse, 0xb8, PT ;  /* 0x000000b80300780c */ /* 0x040fe40003fa4270 */
[C---:B------:R-:W-:Y:S02]  /*22c0*/  ISETP.GT.AND P6, PT, R3.reuse, 0xb9, PT ;  /* 0x000000b90300780c */ /* 0x040fe40003fc4270 */
[----:B------:R-:W-:-:S02]  /*22d0*/  ISETP.GT.AND P0, PT, R3, 0x99, PT ;  /* 0x000000990300780c */ /* 0x000fc40003f04270 */
[----:B------:R-:W-:Y:S02]  /*22e0*/  FMNMX.FTZ R3, R26, R27, !PT ;  /* 0x0000001b1a037209 */ /* 0x000fe40007810000 */
[----:B------:R-:W-:Y:S02]  /*22f0*/  FMNMX.FTZ R0, R80, R7, !PT ;  /* 0x0000000750007209 */ /* 0x000fe40007810000 */
[----:B------:R-:W-:Y:S02]  /*2300*/  FSEL R106, R106, -INF , P1 ;  /* 0xff8000006a6a7808 */ /* 0x000fe40000800000 */
[----:B------:R-:W-:Y:S02]  /*2310*/  ISETP.NE.AND P1, PT, R12, RZ, PT ;  /* 0x000000ff0c00720c */ /* 0x000fe40003f25270 */
        /* <DEDUP_REMOVED lines=27> */
[----:B------:R-:W-:Y:S02]  /*24d0*/  FSEL R109, R109, -INF , P2 ;  /* 0xff8000006d6d7808 */ /* 0x000fe40001000000 */
[----:B------:R-:W-:Y:S02]  /*24e0*/  FMNMX.FTZ R0, R108, R7, !PT ;  /* 0x000000076c007209 */ /* 0x000fe40007810000 */
[----:B------:R-:W-:Y:S02]  /*24f0*/  FMNMX.FTZ R12, R58, R3, !PT ;  /* 0x000000033a0c7209 */ /* 0x000fe40007810000 */
[----:B------:R-:W-:Y:S02]  /*2500*/  FSEL R112, R112, -INF , P3 ;  /* 0xff80000070707808 */ /* 0x000fe40001800000 */
        /* <DEDUP_REMOVED lines=11> */
[----:B------:R-:W-:Y:S02]  /*25c0*/  FMNMX.FTZ R8, R117, R0, !PT ;  /* 0x0000000075087209 */ /* 0x000fe40007810000 */
[----:B------:R-:W-:-:S02]  /*25d0*/  FMNMX.FTZ R3, R67, R12, !PT ;  /* 0x0000000c43037209 */ /* 0x000fc40007810000 */
[----:B------:R-:W-:Y:S01]  /*25e0*/  P2R R10, PR, RZ, 0x4 ;  /* 0x00000004ff0a7803 */ /* 0x000fe20000000000 */
[----:B------:R-:W0:Y:S01]  /*25f0*/  SHFL.BFLY PT, R7, R8, 0x2, 0x1f ;  /* 0x0c401f0008077f89 */ /* 0x000e2200000e0000 */
[----:B------:R-:W-:Y:S02]  /*2600*/  FMNMX.FTZ R12, R70, R3, !PT ;  /* 0x00000003460c7209 */ /* 0x000fe40007810000 */
[----:B------:R-:W-:Y:S02]  /*2610*/  FSEL R103, R103, -INF , P0 ;  /* 0xff80000067677808 */ /* 0x000fe40000000000 */
[----:B------:R-:W-:Y:S02]  /*2620*/  FMNMX.FTZ R3, R71, R12, !PT ;  /* 0x0000000c47037209 */ /* 0x000fe40007810000 */
[----:B------:R-:W-:Y:S02]  /*2630*/  ISETP.NE.AND P0, PT, R11, RZ, PT ;  /* 0x000000ff0b00720c */ /* 0x000fe40003f05270 */
[----:B------:R-:W-:-:S02]  /*2640*/  FMNMX.FTZ R12, R74, R3, !PT ;  /* 0x000000034a0c7209 */ /* 0x000fc40007810000 */
[----:B------:R-:W-:Y:S02]  /*2650*/  FSEL R107, R107, -INF , P1 ;  /* 0xff8000006b6b7808 */ /* 0x000fe40000800000 */
[----:B------:R-:W-:Y:S02]  /*2660*/  FMNMX.FTZ R3, R75, R12, !PT ;  /* 0x0000000c4b037209 */ /* 0x000fe40007810000 */
[----:B------:R-:W-:Y:S02]  /*2670*/  FSEL R110, R110, -INF , P0 ;  /* 0xff8000006e6e7808 */ /* 0x000fe40000000000 */
[----:B------:R-:W-:Y:S02]  /*2680*/  FMNMX.FTZ R12, R78, R3, !PT ;  /* 0x000000034e0c7209 */ /* 0x000fe40007810000 */
[----:B------:R-:W-:Y:S02]  /*2690*/  FSEL R114, R114, -INF , P3 ;  /* 0xff80000072727808 */ /* 0x000fe40001800000 */
[----:B------:R-:W-:-:S02]  /*26a0*/  FMNMX.FTZ R3, R79, R12, !PT ;  /* 0x0000000c4f037209 */ /* 0x000fc40007810000 */
        /* <DEDUP_REMOVED lines=8> */
[----:B------:R-:W-:Y:S02]  /*2730*/  ISETP.NE.AND P0, PT, R5, RZ, PT ;  /* 0x000000ff0500720c */ /* 0x000fe40003f05270 */
[----:B------:R-:W-:Y:S02]  /*2740*/  FMNMX.FTZ R3, R87, R12, !PT ;  /* 0x0000000c57037209 */ /* 0x000fe40007810000 */
[----:B------:R-:W-:Y:S02]  /*2750*/  ISETP.NE.AND P1, PT, R6, RZ, PT ;  /* 0x000000ff0600720c */ /* 0x000fe40003f25270 */
[----:B------:R-:W-:-:S04]  /*2760*/  FMNMX.FTZ R12, R90, R3, !PT ;  /* 0x000000035a0c7209 */ /* 0x000fc80007810000 */
[----:B------:R-:W-:-:S04]  /*2770*/  FMNMX.FTZ R3, R91, R12, !PT ;  /* 0x0000000c5b037209 */ /* 0x000fc80007810000 */
[----:B------:R-:W-:Y:S02]  /*2780*/  FMNMX.FTZ R12, R94, R3, !PT ;  /* 0x000000035e0c7209 */ /* 0x000fe40007810000 */
[----:B0-----:R-:W-:Y:S01]  /*2790*/  FMNMX.FTZ R0, R9, R0, !PT ;  /* 0x0000000009007209 */ /* 0x001fe20007810000 */
[----:B------:R-:W-:Y:S01]  /*27a0*/  @!P1 VIADD R4, R4, 0x30840 ;  /* 0x0003084004049836 */ /* 0x000fe20000000000 */
[----:B------:R-:W-:Y:S02]  /*27b0*/  FMNMX.FTZ R3, R95, R12, !PT ;  /* 0x0000000c5f037209 */ /* 0x000fe40007810000 */
[C---:B------:R-:W-:Y:S01]  /*27c0*/  FSETP.NEU.FTZ.AND P2, PT, R0.reuse, -INF , PT ;  /* 0xff8000000000780b */ /* 0x040fe20003f5d000 */
[----:B------:R-:W-:Y:S01]  /*27d0*/  FMUL.FTZ R7, R0, UR21 ;  /* 0x0000001500077c20 */ /* 0x000fe20008410000 */
[----:B------:R-:W-:Y:S02]  /*27e0*/  FMNMX.FTZ R20, R98, R3, !PT ;  /* 0x0000000362147209 */ /* 0x000fe40007810000 */
[----:B------:R-:W-:-:S02]  /*27f0*/  @!P1 PRMT R4, RZ, 0x654, R4 ;  /* 0x00000654ff049816 */ /* 0x000fc40000000004 */
[----:B------:R-:W-:Y:S02]  /*2800*/  FMNMX.FTZ R3, R99, R20, !PT ;  /* 0x0000001463037209 */ /* 0x000fe40007810000 */
[----:B------:R-:W-:Y:S01]  /*2810*/  FSEL R7, R7, RZ, P2 ;  /* 0x000000ff07077208 */ /* 0x000fe20001000000 */
[----:B------:R0:W-:Y:S01]  /*2820*/  @!P1 SYNCS.ARRIVE.TRANS64.RED.A1T0 RZ, [R4+URZ], RZ ;  /* 0x000000ff04ff99a7 */ /* 0x0001e2000810043f */
[----:B------:R-:W-:Y:S02]  /*2830*/  FMNMX.FTZ R20, R102, R3, !PT ;  /* 0x0000000366147209 */ /* 0x000fe40007810000 */
[----:B------:R-:W-:Y:S01]  /*2840*/  ISETP.NE.AND P2, PT, R10, RZ, PT ;  /* 0x000000ff0a00720c */ /* 0x000fe20003f45270 */
        /* <DEDUP_REMOVED lines=8> */
[----:B------:R-:W-:Y:S01]  /*28d0*/  FSEL R111, R111, -INF , P2 ;  /* 0xff8000006f6f7808 */ /* 0x000fe20001000000 */
        /* <DEDUP_REMOVED lines=30> */
[----:B------:R-:W1:Y:S01]  /*2ac0*/  SHFL.BFLY PT, R76, R3, 0x2, 0x1f ;  /* 0x0c401f00034c7f89 */ /* 0x000e6200000e0000 */
        /* <DEDUP_REMOVED lines=14> */
[--C-:B--2---:R-:W-:Y:S01]  /*2bb0*/  FFMA.FTZ R80, R108, UR21, -R7.reuse ;  /* 0x000000156c507c23 */ /* 0x104fe20008010807 */
[--C-:B------:R-:W-:Y:S01]  /*2bc0*/  FFMA.FTZ R81, R109, UR21, -R7.reuse ;  /* 0x000000156d517c23 */ /* 0x100fe20008010807 */
[----:B------:R-:W-:-:S03]  /*2bd0*/  FFMA.FTZ R113, R113, UR21, -R7 ;  /* 0x0000001571717c23 */ /* 0x000fc60008010807 */
[----:B------:R2:W-:Y:S01]  /*2be0*/  MUFU.EX2 R60, R89 ;  /* 0x00000059003c7308 */ /* 0x0005e20000000800 */
[--C-:B---3--:R-:W-:Y:S01]  /*2bf0*/  FFMA.FTZ R84, R112, UR21, -R7.reuse ;  /* 0x0000001570547c23 */ /* 0x108fe20008010807 */
[----:B-1----:R-:W-:Y:S01]  /*2c00*/  FMNMX.FTZ R85, R3, R76, !PT ;  /* 0x0000004c03557209 */ /* 0x002fe20007810000 */
[----:B------:R-:W-:-:S05]  /*2c10*/  FFMA.FTZ R76, R104, UR21, -R7 ;  /* 0x00000015684c7c23 */ /* 0x000fca0008010807 */
[----:B------:R-:W-:Y:S01]  /*2c20*/  MUFU.EX2 R5, R5 ;  /* 0x0000000500057308 */ /* 0x000fe20000000800 */
[----:B------:R-:W1:Y:S01]  /*2c30*/  SHFL.BFLY PT, R88, R85, 0x1, 0x1f ;  /* 0x0c201f0055587f89 */ /* 0x000e6200000e0000 */
[----:B--2---:R-:W-:-:S06]  /*2c40*/  FFMA.FTZ R89, R117, UR21, -R7 ;  /* 0x0000001575597c23 */ /* 0x004fcc0008010807 */
[----:B------:R-:W0:Y:S08]  /*2c50*/  MUFU.EX2 R6, R6 ;  /* 0x0000000600067308 */ /* 0x000e300000000800 */
[----:B------:R-:W2:Y:S08]  /*2c60*/  MUFU.EX2 R8, R8 ;  /* 0x0000000800087308 */ /* 0x000eb00000000800 */
[----:B------:R-:W3:Y:S01]  /*2c70*/  MUFU.EX2 R9, R9 ;  /* 0x0000000900097308 */ /* 0x000ee20000000800 */
[----:B-1----:R-:W-:Y:S01]  /*2c80*/  FMNMX.FTZ R3, R85, R88, !PT ;  /* 0x0000005855037209 */ /* 0x002fe20007810000 */
[----:B------:R-:W-:Y:S01]  /*2c90*/  FFMA.FTZ R88, R116, UR21, -R7 ;  /* 0x0000001574587c23 */ /* 0x000fe20008010807 */
[----:B0-----:R-:W-:-:S02]  /*2ca0*/  F2FP.BF16.F32.PACK_AB R4, R6, R5 ;  /* 0x000000050604723e */ /* 0x001fc400000010ff */
[C---:B------:R-:W-:Y:S01]  /*2cb0*/  FSETP.NEU.FTZ.AND P2, PT, R3.reuse, -INF , PT ;  /* 0xff8000000300780b */ /* 0x040fe20003f5d000 */
[----:B------:R-:W-:Y:S02]  /*2cc0*/  FMUL.FTZ R92, R3, UR21 ;  /* 0x00000015035c7c20 */ /* 0x000fe40008410000 */
[----:B------:R-:W0:Y:S03]  /*2cd0*/  MUFU.EX2 R10, R10 ;  /* 0x0000000a000a7308 */ /* 0x000e260000000800 */
[----:B------:R-:W-:Y:S02]  /*2ce0*/  FSEL R92, R92, RZ, P2 ;  /* 0x000000ff5c5c7208 */ /* 0x000fe40001000000 */
[----:B------:R-:W-:-:S03]  /*2cf0*/  PLOP3.LUT P2, PT, PT, PT, UP0, 0x80, 0x0 ;  /* 0x000000000000781c */ /* 0x000fc60003f4f008 */
[--C-:B------:R-:W-:Y:S01]  /*2d00*/  FFMA.FTZ R7, R26, UR21, -R92.reuse ;  /* 0x000000151a077c23 */ /* 0x100fe2000801085c */
[--C-:B------:R-:W-:Y:S01]  /*2d10*/  FFMA.FTZ R26, R27, UR21, -R92.reuse ;  /* 0x000000151b1a7c23 */ /* 0x100fe2000801085c */
[--C-:B------:R-:W-:Y:S01]  /*2d20*/  FFMA.FTZ R30, R30, UR21, -R92.reuse ;  /* 0x000000151e1e7c23 */ /* 0x100fe2000801085c */
[--C-:B------:R-:W-:Y:S01]  /*2d30*/  FFMA.FTZ R93, R31, UR21, -R92.reuse ;  /* 0x000000151f5d7c23 */ /* 0x100fe2000801085c */
[--C-:B------:R-:W-:Y:S01]  /*2d40*/  FFMA.FTZ R97, R34, UR21, -R92.reuse ;  /* 0x0000001522617c23 */ /* 0x100fe2000801085c */
[----:B------:R-:W1:Y:S01]  /*2d50*/  MUFU.EX2 R11, R11 ;  /* 0x0000000b000b7308 */ /* 0x000e620000000800 */
[--C-:B------:R-:W-:Y:S01]  /*2d60*/  FFMA.FTZ R100, R35, UR21, -R92.reuse ;  /* 0x0000001523647c23 */ /* 0x100fe2000801085c */
[----:B------:R-:W-:Y:S01]  /*2d70*/  FFMA.FTZ R96, R63, UR21, -R92 ;  /* 0x000000153f607c23 */ /* 0x000fe2000801085c */
[----:B------:R-:W-:Y:S01]  /*2d80*/  FADD.FTZ R63, R5, R6 ;  /* 0x00000006053f7221 */ /* 0x000fe20000010000 */
[--C-:B------:R-:W-:Y:S01]  /*2d90*/  FFMA.FTZ R101, R38, UR21, -R92.reuse ;  /* 0x0000001526657c23 */ /* 0x100fe2000801085c */
[--C-:B------:R-:W-:Y:S01]  /*2da0*/  FFMA.FTZ R35, R66, UR21, -R92.reuse ;  /* 0x0000001542237c23 */ /* 0x100fe2000801085c */
[--C-:B------:R-:W-:Y:S01]  /*2db0*/  FFMA.FTZ R31, R46, UR21, -R92.reuse ;  /* 0x000000152e1f7c23 */ /* 0x100fe2000801085c */
[----:B--2---:R-:W-:Y:S01]  /*2dc0*/  FADD.FTZ R66, R8, R63 ;  /* 0x0000003f08427221 */ /* 0x004fe20000010000 */
[----:B------:R-:W-:Y:S01]  /*2dd0*/  MUFU.EX2 R7, R7 ;  /* 0x0000000700077308 */ /* 0x000fe20000000800 */
[--C-:B------:R-:W-:Y:S01]  /*2de0*/  FFMA.FTZ R38, R47, UR21, -R92.reuse ;  /* 0x000000152f267c23 */ /* 0x100fe2000801085c */
[--C-:B------:R-:W-:Y:S01]  /*2df0*/  FFMA.FTZ R46, R67, UR21, -R92.reuse ;  /* 0x00000015432e7c23 */ /* 0x100fe2000801085c */
[--C-:B------:R-:W-:Y:S01]  /*2e00*/  FFMA.FTZ R47, R54, UR21, -R92.reuse ;  /* 0x00000015362f7c23 */ /* 0x100fe2000801085c */
[--C-:B------:R-:W-:Y:S01]  /*2e10*/  FFMA.FTZ R104, R39, UR21, -R92.reuse ;  /* 0x0000001527687c23 */ /* 0x100fe2000801085c */
[----:B------:R-:W-:Y:S01]  /*2e20*/  FFMA.FTZ R54, R71, UR21, -R92 ;  /* 0x0000001547367c23 */ /* 0x000fe2000801085c */
[----:B---3--:R-:W-:Y:S01]  /*2e30*/  FADD.FTZ R71, R9, R66 ;  /* 0x0000004209477221 */ /* 0x008fe20000010000 */
[--C-:B------:R-:W-:Y:S01]  /*2e40*/  FFMA.FTZ R27, R42, UR21, -R92.reuse ;  /* 0x000000152a1b7c23 */ /* 0x100fe2000801085c */
[----:B------:R-:W2:Y:S01]  /*2e50*/  MUFU.EX2 R26, R26 ;  /* 0x0000001a001a7308 */ /* 0x000ea20000000800 */
[--C-:B------:R-:W-:Y:S01]  /*2e60*/  FFMA.FTZ R42, R51, UR21, -R92.reuse ;  /* 0x00000015332a7c23 */ /* 0x100fe2000801085c */
[--C-:B------:R-:W-:Y:S01]  /*2e70*/  FFMA.FTZ R51, R74, UR21, -R92.reuse ;  /* 0x000000154a337c23 */ /* 0x100fe2000801085c */
[----:B0-----:R-:W-:Y:S01]  /*2e80*/  FADD.FTZ R74, R10, R71 ;  /* 0x000000470a4a7221 */ /* 0x001fe20000010000 */
        /* <DEDUP_REMOVED lines=9> */
[----:B------:R-:W-:Y:S01]  /*2f20*/  F2FP.BF16.F32.PACK_AB R6, R9, R8 ;  /* 0x000000080906723e */ /* 0x000fe200000010ff */
[----:B------:R-:W-:Y:S01]  /*2f30*/  FFMA.FTZ R43, R70, UR21, -R92 ;  /* 0x00000015462b7c23 */ /* 0x000fe2000801085c */
[----:B-1----:R-:W-:Y:S01]  /*2f40*/  F2FP.BF16.F32.PACK_AB R8, R11, R10 ;  /* 0x0000000a0b08723e */ /* 0x002fe200000010ff */
[----:B------:R-:W1:Y:S01]  /*2f50*/  MUFU.EX2 R93, R93 ;  /* 0x0000005d005d7308 */ /* 0x000e620000000800 */
[----:B--2---:R-:W-:Y:S01]  /*2f60*/  FADD.FTZ R67, R7, R26 ;  /* 0x0000001a07437221 */ /* 0x004fe20000010000 */
        /* <DEDUP_REMOVED lines=8> */
[----:B------:R-:W-:Y:S01]  /*2ff0*/  FADD.FTZ R67, R11, R74 ;  /* 0x0000004a0b437221 */ /* 0x000fe20000010000 */
[--C-:B------:R-:W-:Y:S01]  /*3000*/  FFMA.FTZ R103, R103, UR21, -R92.reuse ;  /* 0x0000001567677c23 */ /* 0x100fe2000801085c */
[--C-:B------:R-:W-:Y:S01]  /*3010*/  FFMA.FTZ R106, R106, UR21, -R92.reuse ;  /* 0x000000156a6a7c23 */ /* 0x100fe2000801085c */
[--C-:B------:R-:W-:Y:S01]  /*3020*/  FFMA.FTZ R107, R107, UR21, -R92.reuse ;  /* 0x000000156b6b7c23 */ /* 0x100fe2000801085c */
[--C-:B------:R-:W-:Y:S01]  /*3030*/  FFMA.FTZ R110, R110, UR21, -R92.reuse ;  /* 0x000000156e6e7c23 */ /* 0x100fe2000801085c */
[----:B------:R-:W-:Y:S01]  /*3040*/  FFMA.FTZ R111, R111, UR21, -R92 ;  /* 0x000000156f6f7c23 */ /* 0x000fe2000801085c */
[----:B------:R-:W0:Y:S01]  /*3050*/  MUFU.EX2 R120, R120 ;  /* 0x0000007800787308 */ /* 0x000e220000000800 */
[----:B-1----:R-:W-:Y:S01]  /*3060*/  FADD.FTZ R66, R93, R66 ;  /* 0x000000425d427221 */ /* 0x002fe20000010000 */
[--C-:B------:R-:W-:Y:S01]  /*3070*/  FFMA.FTZ R114, R114, UR21, -R92.reuse ;  /* 0x0000001572727c23 */ /* 0x100fe2000801085c */
[--C-:B------:R-:W-:Y:S01]  /*3080*/  FFMA.FTZ R115, R115, UR21, -R92.reuse ;  /* 0x0000001573737c23 */ /* 0x100fe2000801085c */
[----:B------:R-:W-:-:S04]  /*3090*/  FFMA.FTZ R118, R118, UR21, -R92 ;  /* 0x0000001576767c23 */ /* 0x000fc8000801085c */
[----:B------:R-:W1:Y:S01]  /*30a0*/  MUFU.EX2 R100, R100 ;  /* 0x0000006400647308 */ /* 0x000e620000000800 */
[----:B--2---:R-:W-:Y:S01]  /*30b0*/  FADD.FTZ R5, R97, R66 ;  /* 0x0000004261057221 */ /* 0x004fe20000010000 */
[--C-:B------:R-:W-:Y:S01]  /*30c0*/  FFMA.FTZ R66, R82, UR21, -R92.reuse ;  /* 0x0000001552427c23 */ /* 0x100fe2000801085c */
[----:B------:R-:W-:-:S05]  /*30d0*/  FFMA.FTZ R82, R95, UR21, -R92 ;  /* 0x000000155f527c23 */ /* 0x000fca000801085c */
[----:B------:R-:W2:Y:S01]  /*30e0*/  MUFU.EX2 R121, R121 ;  /* 0x0000007900797308 */ /* 0x000ea20000000800 */
[----:B0-----:R-:W-:Y:S01]  /*30f0*/  FADD.FTZ R78, R120, R67 ;  /* 0x00000043784e7221 */ /* 0x001fe20000010000 */
[----:B------:R-:W-:-:S06]  /*3100*/  FFMA.FTZ R67, R83, UR21, -R92 ;  /* 0x0000001553437c23 */ /* 0x000fcc000801085c */
[----:B------:R-:W0:Y:S01]  /*3110*/  MUFU.EX2 R101, R101 ;  /* 0x0000006500657308 */ /* 0x000e220000000800 */
[----:B-1----:R-:W-:Y:S01]  /*3120*/  FADD.FTZ R74, R100, R5 ;  /* 0x00000005644a7221 */ /* 0x002fe20000010000 */
[----:B------:R-:W-:Y:S02]  /*3130*/  F2FP.BF16.F32.PACK_AB R5, R26, R7 ;  /* 0x000000071a05723e */ /* 0x000fe400000010ff */
[----:B------:R-:W-:Y:S02]  /*3140*/  F2FP.BF16.F32.PACK_AB R7, R93, R30 ;  /* 0x0000001e5d07723e */ /* 0x000fe400000010ff */
[----:B------:R-:W-:Y:S02]  /*3150*/  F2FP.BF16.F32.PACK_AB R9, R100, R97 ;  /* 0x000000616409723e */ /* 0x000fe400000010ff */
[----:B------:R-:W1:Y:S01]  /*3160*/  MUFU.EX2 R24, R24 ;  /* 0x0000001800187308 */ /* 0x000e620000000800 */
[C---:B--2---:R-:W-:Y:S01]  /*3170*/  FADD.FTZ R75, R121.reuse, R78 ;  /* 0x0000004e794b7221 */ /* 0x044fe20000010000 */
[----:B------:R-:W-:Y:S01]  /*3180*/  F2FP.BF16.F32.PACK_AB R10, R121, R120 ;  /* 0x00000078790a723e */ /* 0x000fe200000010ff */
[----:B------:R2:W-:Y:S01]  /*3190*/  STSM.16.M88.4 [R2+0x1e800], R4 ;  /* 0x01e8000402007844 */ /* 0x0005e20000000200 */
[----:B------:R-:W-:Y:S01]  /*31a0*/  FFMA.FTZ R78, R91, UR21, -R92 ;  /* 0x000000155b4e7c23 */ /* 0x000fe2000801085c */
[----:B------:R-:W-:-:S02]  /*31b0*/  IMAD.MOV.U32 R121, RZ, RZ, R151 ;  /* 0x000000ffff797224 */ /* 0x000fc400078e0097 */
[----:B------:R-:W-:Y:S01]  /*31c0*/  IMAD.MOV.U32 R120, RZ, RZ, R151 ;  /* 0x000000ffff787224 */ /* 0x000fe200078e0097 */
[----:B------:R-:W3:Y:S01]  /*31d0*/  MUFU.EX2 R104, R104 ;  /* 0x0000006800687308 */ /* 0x000ee20000000800 */
[----:B0-----:R-:W-:Y:S01]  /*31e0*/  FADD.FTZ R11, R101, R74 ;  /* 0x0000004a650b7221 */ /* 0x001fe20000010000 */
[----:B------:R-:W-:-:S06]  /*31f0*/  FFMA.FTZ R74, R87, UR21, -R92 ;  /* 0x00000015574a7c23 */ /* 0x000fcc000801085c */
[----:B------:R-:W0:Y:S01]  /*3200*/  MUFU.EX2 R23, R23 ;  /* 0x0000001700177308 */ /* 0x000e220000000800 */
[----:B-1----:R-:W-:Y:S01]  /*3210*/  FADD.FTZ R30, R24, R75 ;  /* 0x0000004b181e7221 */ /* 0x002fe20000010000 */
[--C-:B------:R-:W-:Y:S01]  /*3220*/  FFMA.FTZ R75, R90, UR21, -R92.reuse ;  /* 0x000000155a4b7c23 */ /* 0x100fe2000801085c */
[----:B------:R-:W-:-:S05]  /*3230*/  FFMA.FTZ R92, R119, UR21, -R92 ;  /* 0x00000015775c7c23 */ /* 0x000fca000801085c */
[----:B------:R-:W1:Y:S01]  /*3240*/  MUFU.EX2 R27, R27 ;  /* 0x0000001b001b7308 */ /* 0x000e620000000800 */
[C---:B---3--:R-:W-:Y:S01]  /*3250*/  FADD.FTZ R26, R104.reuse, R11 ;  /* 0x0000000b681a7221 */ /* 0x048fe20000010000 */
[----:B------:R-:W-:-:S05]  /*3260*/  F2FP.BF16.F32.PACK_AB R11, R104, R101 ;  /* 0x00000065680b723e */ /* 0x000fca00000010ff */
[----:B------:R3:W-:Y:S01]  /*3270*/  STSM.16.M88.4 [R22], R8 ;  /* 0x0000000816007844 */ /* 0x0007e20000000200 */
[----:B------:R-:W4:Y:S01]  /*3280*/  MUFU.EX2 R25, R25 ;  /* 0x0000001900197308 */ /* 0x000f220000000800 */
[C---:B0-----:R-:W-:Y:S01]  /*3290*/  FADD.FTZ R30, R23.reuse, R30 ;  /* 0x0000001e171e7221 */ /* 0x041fe20000010000 */
[----:B------:R-:W-:-:S06]  /*32a0*/  F2FP.BF16.F32.PACK_AB R24, R23, R24 ;  /* 0x000000181718723e */ /* 0x000fcc00000010ff */
[----:B------:R-:W0:Y:S01]  /*32b0*/  MUFU.EX2 R34, R34 ;  /* 0x0000002200227308 */ /* 0x000e220000000800 */
[----:B-1----:R-:W-:-:S07]  /*32c0*/  FADD.FTZ R83, R27, R26 ;  /* 0x0000001a1b537221 */ /* 0x002fce0000010000 */
[----:B------:R-:W1:Y:S01]  /*32d0*/  MUFU.EX2 R28, R28 ;  /* 0x0000001c001c7308 */ /* 0x000e620000000800 */
[----:B----4-:R-:W-:-:S07]  /*32e0*/  FADD.FTZ R87, R25, R30 ;  /* 0x0000001e19577221 */ /* 0x010fce0000010000 */
[----:B------:R-:W4:Y:S01]  /*32f0*/  MUFU.EX2 R31, R31 ;  /* 0x0000001f001f7308 */ /* 0x000f220000000800 */
[----:B0-----:R-:W-:-:S07]  /*3300*/  FADD.FTZ R26, R34, R83 ;  /* 0x00000053221a7221 */ /* 0x001fce0000010000 */
        /* <DEDUP_REMOVED lines=25> */
[C---:B-1----:R-:W-:Y:S01]  /*34a0*/  FADD.FTZ R87, R57.reuse, R30 ;  /* 0x0000001e39577221 */ /* 0x042fe20000010000 */
[----:B--2---:R-:W-:-:S06]  /*34b0*/  F2FP.BF16.F32.PACK_AB R4, R57, R52 ;  /* 0x000000343904723e */ /* 0x004fcc00000010ff */
[----:B------:R-:W1:Y:S01]  /*34c0*/  MUFU.EX2 R58, R58 ;  /* 0x0000003a003a7308 */ /* 0x000e620000000800 */
[----:B----4-:R-:W-:-:S07]  /*34d0*/  FADD.FTZ R83, R55, R26 ;  /* 0x0000001a37537221 */ /* 0x010fce0000010000 */
        /* <DEDUP_REMOVED lines=8> */
[----:B0-----:R-:W-:Y:S01]  /*3560*/  FADD.FTZ R23, R59, R26 ;  /* 0x0000001a3b177221 */ /* 0x001fe20000010000 */
[----:B------:R-:W-:Y:S02]  /*3570*/  F2FP.BF16.F32.PACK_AB R26, R28, R25 ;  /* 0x000000191c1a723e */ /* 0x000fe400000010ff */
[----:B------:R-:W-:Y:S02]  /*3580*/  F2FP.BF16.F32.PACK_AB R28, R44, R29 ;  /* 0x0000001d2c1c723e */ /* 0x000fe400000010ff */
[----:B------:R-:W-:Y:S02]  /*3590*/  F2FP.BF16.F32.PACK_AB R25, R34, R27 ;  /* 0x0000001b2219723e */ /* 0x000fe400000010ff */
[----:B------:R-:W0:Y:S01]  /*35a0*/  MUFU.EX2 R14, R14 ;  /* 0x0000000e000e7308 */ /* 0x000e220000000800 */
[----:B-1----:R-:W-:Y:S01]  /*35b0*/  FADD.FTZ R83, R13, R30 ;  /* 0x0000001e0d537221 */ /* 0x002fe20000010000 */
[----:B------:R-:W-:-:S02]  /*35c0*/  F2FP.BF16.F32.PACK_AB R27, R38, R31 ;  /* 0x0000001f261b723e */ /* 0x000fc400000010ff */
[----:B------:R-:W-:Y:S02]  /*35d0*/  F2FP.BF16.F32.PACK_AB R30, R48, R45 ;  /* 0x0000002d301e723e */ /* 0x000fe400000010ff */
[----:B------:R-:W-:Y:S01]  /*35e0*/  F2FP.BF16.F32.PACK_AB R29, R42, R39 ;  /* 0x000000272a1d723e */ /* 0x000fe200000010ff */
[----:B------:R1:W-:Y:S01]  /*35f0*/  STSM.16.M88.4 [R17], R24 ;  /* 0x0000001811007844 */ /* 0x0003e20000000200 */
[----:B------:R-:W4:Y:S01]  /*3600*/  MUFU.EX2 R35, R35 ;  /* 0x0000002300237308 */ /* 0x000f220000000800 */
[----:B--2---:R-:W-:Y:S01]  /*3610*/  FADD.FTZ R44, R96, R23 ;  /* 0x00000017602c7221 */ /* 0x004fe20000010000 */
[----:B------:R-:W-:-:S05]  /*3620*/  F2FP.BF16.F32.PACK_AB R31, R50, R47 ;  /* 0x0000002f321f723e */ /* 0x000fca00000010ff */
[----:B------:R-:W-:Y:S01]  /*3630*/  STSM.16.M88.4 [R16], R28 ;  /* 0x0000001c10007844 */ /* 0x000fe20000000200 */
[----:B------:R-:W3:Y:S01]  /*3640*/  MUFU.EX2 R32, R32 ;  /* 0x0000002000207308 */ /* 0x000ee20000000800 */
[----:B0-----:R-:W-:-:S07]  /*3650*/  FADD.FTZ R83, R14, R83 ;  /* 0x000000530e537221 */ /* 0x001fce0000010000 */
[----:B------:R-:W0:Y:S01]  /*3660*/  MUFU.EX2 R46, R46 ;  /* 0x0000002e002e7308 */ /* 0x000e220000000800 */
[----:B----4-:R-:W-:-:S07]  /*3670*/  FADD.FTZ R5, R35, R44 ;  /* 0x0000002c23057221 */ /* 0x010fce0000010000 */
[----:B------:R-:W2:Y:S01]  /*3680*/  MUFU.EX2 R33, R33 ;  /* 0x0000002100217308 */ /* 0x000ea20000000800 */
[----:B---3--:R-:W-:-:S07]  /*3690*/  FADD.FTZ R10, R32, R83 ;  /* 0x00000053200a7221 */ /* 0x008fce0000010000 */
[----:B------:R-:W3:Y:S01]  /*36a0*/  MUFU.EX2 R43, R43 ;  /* 0x0000002b002b7308 */ /* 0x000ee20000000800 */
[----:B0-----:R-:W-:-:S07]  /*36b0*/  FADD.FTZ R8, R46, R5 ;  /* 0x000000052e087221 */ /* 0x001fce0000010000 */
[----:B------:R-:W0:Y:S01]  /*36c0*/  MUFU.EX2 R36, R36 ;  /* 0x0000002400247308 */ /* 0x000e220000000800 */
[----:B--2---:R-:W-:-:S07]  /*36d0*/  FADD.FTZ R7, R33, R10 ;  /* 0x0000000a21077221 */ /* 0x004fce0000010000 */
[----:B------:R-:W2:Y:S01]  /*36e0*/  MUFU.EX2 R54, R54 ;  /* 0x0000003600367308 */ /* 0x000ea20000000800 */
[----:B---3--:R-:W-:-:S07]  /*36f0*/  FADD.FTZ R5, R43, R8 ;  /* 0x000000082b057221 */ /* 0x008fce0000010000 */
[----:B------:R-:W3:Y:S01]  /*3700*/  MUFU.EX2 R41, R41 ;  /* 0x0000002900297308 */ /* 0x000ee20000000800 */
[----:B0-----:R-:W-:Y:S01]  /*3710*/  FADD.FTZ R10, R36, R7 ;  /* 0x00000007240a7221 */ /* 0x001fe20000010000 */
[----:B------:R-:W-:-:S06]  /*3720*/  F2FP.BF16.F32.PACK_AB R7, R96, R59 ;  /* 0x0000003b6007723e */ /* 0x000fcc00000010ff */
[----:B------:R-:W0:Y:S01]  /*3730*/  MUFU.EX2 R51, R51 ;  /* 0x0000003300337308 */ /* 0x000e220000000800 */
[----:B--2---:R-:W-:-:S07]  /*3740*/  FADD.FTZ R8, R54, R5 ;  /* 0x0000000536087221 */ /* 0x004fce0000010000 */
[----:B------:R-:W2:Y:S01]  /*3750*/  MUFU.EX2 R40, R40 ;  /* 0x0000002800287308 */ /* 0x000ea20000000800 */
[C---:B---3--:R-:W-:Y:S01]  /*3760*/  FADD.FTZ R5, R41.reuse, R10 ;  /* 0x0000000a29057221 */ /* 0x048fe20000010000 */
[----:B-1----:R-:W-:-:S06]  /*3770*/  F2FP.BF16.F32.PACK_AB R24, R41, R36 ;  /* 0x000000242918723e */ /* 0x002fcc00000010ff */
[----:B------:R-:W1:Y:S01]  /*3780*/  MUFU.EX2 R62, R62 ;  /* 0x0000003e003e7308 */ /* 0x000e620000000800 */
[----:B0-----:R-:W-:-:S07]  /*3790*/  FADD.FTZ R9, R51, R8 ;  /* 0x0000000833097221 */ /* 0x001fce0000010000 */
[----:B------:R-:W0:Y:S01]  /*37a0*/  MUFU.EX2 R49, R49 ;  /* 0x0000003100317308 */ /* 0x000e220000000800 */
[----:B--2---:R-:W-:Y:S01]  /*37b0*/  FADD.FTZ R10, R40, R5 ;  /* 0x00000005280a7221 */ /* 0x004fe20000010000 */
[----:B------:R-:W-:-:S05]  /*37c0*/  F2FP.BF16.F32.PACK_AB R5, R58, R55 ;  /* 0x000000373a05723e */ /* 0x000fca00000010ff */
[----:B------:R2:W-:Y:S01]  /*37d0*/  STSM.16.M88.4 [R2+0x24800], R4 ;  /* 0x0248000402007844 */ /* 0x0005e20000000200 */
[----:B------:R-:W3:Y:S01]  /*37e0*/  MUFU.EX2 R63, R63 ;  /* 0x0000003f003f7308 */ /* 0x000ee20000000800 */
[C---:B-1----:R-:W-:Y:S01]  /*37f0*/  FADD.FTZ R8, R62.reuse, R9 ;  /* 0x000000093e087221 */ /* 0x042fe20000010000 */
[----:B------:R-:W-:-:S06]  /*3800*/  F2FP.BF16.F32.PACK_AB R25, R62, R51 ;  /* 0x000000333e19723e */ /* 0x000fcc00000010ff */
[----:B------:R-:W1:Y:S01]  /*3810*/  MUFU.EX2 R70, R70 ;  /* 0x0000004600467308 */ /* 0x000e620000000800 */
[----:B0-----:R-:W-:Y:S01]  /*3820*/  FADD.FTZ R11, R49, R10 ;  /* 0x0000000a310b7221 */ /* 0x001fe20000010000 */
[----:B------:R-:W-:Y:S02]  /*3830*/  F2FP.BF16.F32.PACK_AB R10, R33, R32 ;  /* 0x00000020210a723e */ /* 0x000fe400000010ff */
[----:B------:R-:W-:-:S04]  /*3840*/  F2FP.BF16.F32.PACK_AB R26, R49, R40 ;  /* 0x00000028311a723e */ /* 0x000fc800000010ff */
[----:B------:R-:W0:Y:S01]  /*3850*/  MUFU.EX2 R21, R21 ;  /* 0x0000001500157308 */ /* 0x000e220000000800 */
[----:B---3--:R-:W-:Y:S01]  /*3860*/  FADD.FTZ R9, R63, R8 ;  /* 0x000000083f097221 */ /* 0x008fe20000010000 */
[----:B------:R-:W-:-:S06]  /*3870*/  FADD.FTZ R8, R12, R11 ;  /* 0x0000000b0c087221 */ /* 0x000fcc0000010000 */
[----:B------:R-:W3:Y:S01]  /*3880*/  MUFU.EX2 R66, R66 ;  /* 0x0000004200427308 */ /* 0x000ee20000000800 */
[C---:B-1----:R-:W-:Y:S01]  /*3890*/  FADD.FTZ R9, R70.reuse, R9 ;  /* 0x0000000946097221 */ /* 0x042fe20000010000 */
[----:B------:R-:W-:-:S06]  /*38a0*/  F2FP.BF16.F32.PACK_AB R27, R70, R63 ;  /* 0x0000003f461b723e */ /* 0x000fcc00000010ff */
[----:B------:R-:W1:Y:S01]  /*38b0*/  MUFU.EX2 R67, R67 ;  /* 0x0000004300437308 */ /* 0x000e620000000800 */
[----:B0-----:R-:W-:Y:S01]  /*38c0*/  FADD.FTZ R11, R21, R8 ;  /* 0x00000008150b7221 */ /* 0x001fe20000010000 */
[----:B------:R-:W-:-:S03]  /*38d0*/  F2FP.BF16.F32.PACK_AB R8, R14, R13 ;  /* 0x0000000d0e08723e */ /* 0x000fc600000010ff */
[----:B------:R-:W-:Y:S01]  /*38e0*/  FADD.FTZ R34, R20, R11 ;  /* 0x0000000b14227221 */ /* 0x000fe20000010000 */
[----:B------:R-:W-:Y:S02]  /*38f0*/  F2FP.BF16.F32.PACK_AB R11, R54, R43 ;  /* 0x0000002b360b723e */ /* 0x000fe400000010ff */
[----:B------:R-:W0:Y:S01]  /*3900*/  MUFU.EX2 R37, R37 ;  /* 0x0000002500257308 */ /* 0x000e220000000800 */
[----:B---3--:R-:W-:Y:S01]  /*3910*/  FADD.FTZ R14, R66, R9 ;  /* 0x00000009420e7221 */ /* 0x008fe20000010000 */
[----:B------:R-:W-:-:S05]  /*3920*/  F2FP.BF16.F32.PACK_AB R9, R46, R35 ;  /* 0x000000232e09723e */ /* 0x000fca00000010ff */
[----:B------:R3:W-:Y:S01]  /*3930*/  STSM.16.M88.4 [R153], R8 ;  /* 0x0000000899007844 */ /* 0x0007e20000000200 */
[----:B------:R-:W2:Y:S01]  /*3940*/  MUFU.EX2 R71, R71 ;  /* 0x0000004700477308 */ /* 0x000ea20000000800 */
[----:B-1----:R-:W-:Y:S02]  /*3950*/  FADD.FTZ R14, R67, R14 ;  /* 0x0000000e430e7221 */ /* 0x002fe40000010000 */
[----:B------:R-:W-:Y:S05]  /*3960*/  STSM.16.M88.4 [R17+0x6000], R24 ;  /* 0x0060001811007844 */ /* 0x000fea0000000200 */
[----:B------:R-:W1:Y:S01]  /*3970*/  MUFU.EX2 R53, R53 ;  /* 0x0000003500357308 */ /* 0x000e620000000800 */
[----:B0-----:R-:W-:-:S07]  /*3980*/  FADD.FTZ R34, R37, R34 ;  /* 0x0000002225227221 */ /* 0x001fce0000010000 */
[----:B------:R-:W0:Y:S01]  /*3990*/  MUFU.EX2 R74, R74 ;  /* 0x0000004a004a7308 */ /* 0x000e220000000800 */
[----:B--2---:R-:W-:-:S07]  /*39a0*/  FADD.FTZ R5, R71, R14 ;  /* 0x0000000e47057221 */ /* 0x004fce0000010000 */
[----:B------:R-:W2:Y:S01]  /*39b0*/  MUFU.EX2 R75, R75 ;  /* 0x0000004b004b7308 */ /* 0x000ea20000000800 */
[----:B-1----:R-:W-:-:S04]  /*39c0*/  FADD.FTZ R7, R53, R34 ;  /* 0x0000002235077221 */ /* 0x002fc80000010000 */
[C---:B------:R-:W-:Y:S01]  /*39d0*/  FADD.FTZ R6, R60.reuse, R7 ;  /* 0x000000073c067221 */ /* 0x040fe20000010000 */
[----:B------:R-:W-:Y:S02]  /*39e0*/  F2FP.BF16.F32.PACK_AB R60, R60, R53 ;  /* 0x000000353c3c723e */ /* 0x000fe400000010ff */
[----:B------:R-:W1:Y:S01]  /*39f0*/  MUFU.EX2 R65, R65 ;  /* 0x0000004100417308 */ /* 0x000e620000000800 */
[----:B0-----:R-:W-:-:S07]  /*3a00*/  FADD.FTZ R4, R74, R5 ;  /* 0x000000054a047221 */ /* 0x001fce0000010000 */
[----:B------:R-:W0:Y:S01]  /*3a10*/  MUFU.EX2 R78, R78 ;  /* 0x0000004e004e7308 */ /* 0x000e220000000800 */
[----:B--2---:R-:W-:-:S07]  /*3a20*/  FADD.FTZ R5, R75, R4 ;  /* 0x000000044b057221 */ /* 0x004fce0000010000 */
[----:B------:R-:W2:Y:S01]  /*3a30*/  MUFU.EX2 R68, R68 ;  /* 0x0000004400447308 */ /* 0x000ea20000000800 */
[----:B-1----:R-:W-:Y:S01]  /*3a40*/  FADD.FTZ R7, R65, R6 ;  /* 0x0000000641077221 */ /* 0x002fe20000010000 */
[----:B------:R-:W-:-:S06]  /*3a50*/  F2FP.BF16.F32.PACK_AB R6, R37, R20 ;  /* 0x000000142506723e */ /* 0x000fcc00000010ff */
[----:B------:R-:W1:Y:S01]  /*3a60*/  MUFU.EX2 R79, R79 ;  /* 0x0000004f004f7308 */ /* 0x000e620000000800 */
[C---:B0-----:R-:W-:Y:S01]  /*3a70*/  FADD.FTZ R4, R78.reuse, R5 ;  /* 0x000000054e047221 */ /* 0x041fe20000010000 */
[----:B------:R-:W-:-:S06]  /*3a80*/  F2FP.BF16.F32.PACK_AB R61, R78, R75 ;  /* 0x0000004b4e3d723e */ /* 0x000fcc00000010ff */
[----:B------:R-:W0:Y:S01]  /*3a90*/  MUFU.EX2 R64, R64 ;  /* 0x0000004000407308 */ /* 0x000e220000000800 */
[C---:B--2---:R-:W-:Y:S01]  /*3aa0*/  FADD.FTZ R7, R68.reuse, R7 ;  /* 0x0000000744077221 */ /* 0x044fe20000010000 */
[----:B------:R-:W-:-:S06]  /*3ab0*/  F2FP.BF16.F32.PACK_AB R62, R68, R65 ;  /* 0x00000041443e723e */ /* 0x000fcc00000010ff */
[----:B------:R-:W2:Y:S01]  /*3ac0*/  MUFU.EX2 R82, R82 ;  /* 0x0000005200527308 */ /* 0x000ea20000000800 */
[----:B-1----:R-:W-:Y:S01]  /*3ad0*/  FADD.FTZ R5, R79, R4 ;  /* 0x000000044f057221 */ /* 0x002fe20000010000 */
[----:B------:R-:W-:-:S06]  /*3ae0*/  F2FP.BF16.F32.PACK_AB R4, R21, R12 ;  /* 0x0000000c1504723e */ /* 0x000fcc00000010ff */
[----:B------:R-:W1:Y:S01]  /*3af0*/  MUFU.EX2 R69, R69 ;  /* 0x0000004500457308 */ /* 0x000e620000000800 */
[----:B0-----:R-:W-:-:S07]  /*3b00*/  FADD.FTZ R14, R64, R7 ;  /* 0x00000007400e7221 */ /* 0x001fce0000010000 */
[----:B------:R-:W0:Y:S01]  /*3b10*/  MUFU.EX2 R23, R98 ;  /* 0x0000006200177308 */ /* 0x000e220000000800 */
[C---:B--2---:R-:W-:Y:S01]  /*3b20*/  FADD.FTZ R12, R82.reuse, R5 ;  /* 0x00000005520c7221 */ /* 0x044fe20000010000 */
[----:B------:R-:W-:-:S06]  /*3b30*/  F2FP.BF16.F32.PACK_AB R63, R82, R79 ;  /* 0x0000004f523f723e */ /* 0x000fcc00000010ff */
[----:B------:R-:W3:Y:S01]  /*3b40*/  MUFU.EX2 R72, R72 ;  /* 0x0000004800487308 */ /* 0x000ee20000000800 */
[C---:B-1----:R-:W-:Y:S01]  /*3b50*/  FADD.FTZ R5, R69.reuse, R14 ;  /* 0x0000000e45057221 */ /* 0x042fe20000010000 */
[----:B------:R-:W-:-:S06]  /*3b60*/  F2FP.BF16.F32.PACK_AB R64, R69, R64 ;  /* 0x000000404540723e */ /* 0x000fcc00000010ff */
[----:B------:R-:W1:Y:S01]  /*3b70*/  MUFU.EX2 R44, R99 ;  /* 0x00000063002c7308 */ /* 0x000e620000000800 */
[----:B0-----:R-:W-:-:S07]  /*3b80*/  FADD.FTZ R7, R23, R12 ;  /* 0x0000000c17077221 */ /* 0x001fce0000010000 */
[----:B------:R-:W0:Y:S01]  /*3b90*/  MUFU.EX2 R73, R73 ;  /* 0x0000004900497308 */ /* 0x000e220000000800 */
[----:B---3--:R-:W-:Y:S01]  /*3ba0*/  FADD.FTZ R8, R72, R5 ;  /* 0x0000000548087221 */ /* 0x008fe20000010000 */
[----:B------:R-:W-:-:S06]  /*3bb0*/  F2FP.BF16.F32.PACK_AB R5, R67, R66 ;  /* 0x000000424305723e */ /* 0x000fcc00000010ff */
[----:B------:R-:W2:Y:S01]  /*3bc0*/  MUFU.EX2 R102, R102 ;  /* 0x0000006600667308 */ /* 0x000ea20000000800 */
[----:B-1----:R-:W-:Y:S01]  /*3bd0*/  FADD.FTZ R9, R44, R7 ;  /* 0x000000072c097221 */ /* 0x002fe20000010000 */
[----:B------:R-:W-:Y:S02]  /*3be0*/  F2FP.BF16.F32.PACK_AB R7, R74, R71 ;  /* 0x000000474a07723e */ /* 0x000fe400000010ff */
[----:B------:R-:W-:-:S03]  /*3bf0*/  F2FP.BF16.F32.PACK_AB R65, R44, R23 ;  /* 0x000000172c41723e */ /* 0x000fc600000010ff */
[----:B------:R1:W-:Y:S01]  /*3c00*/  STSM.16.M88.4 [R16+0x6000], R4 ;  /* 0x0060000410007844 */ /* 0x0003e20000000200 */
[----:B------:R-:W3:Y:S01]  /*3c10*/  MUFU.EX2 R103, R103 ;  /* 0x0000006700677308 */ /* 0x000ee20000000800 */
[C---:B0-----:R-:W-:Y:S01]  /*3c20*/  FADD.FTZ R11, R73.reuse, R8 ;  /* 0x00000008490b7221 */ /* 0x041fe20000010000 */
[----:B------:R-:W-:Y:S01]  /*3c30*/  F2FP.BF16.F32.PACK_AB R66, R73, R72 ;  /* 0x000000484942723e */ /* 0x000fe200000010ff */
[----:B------:R0:W-:Y:S05]  /*3c40*/  STSM.16.M88.4 [R2+0x2a800], R60 ;  /* 0x02a8003c02007844 */ /* 0x0001ea0000000200 */
[----:B------:R-:W4:Y:S01]  /*3c50*/  MUFU.EX2 R76, R76 ;  /* 0x0000004c004c7308 */ /* 0x000f220000000800 */
[----:B--2---:R-:W-:-:S07]  /*3c60*/  FADD.FTZ R8, R102, R9 ;  /* 0x0000000966087221 */ /* 0x004fce0000010000 */
[----:B------:R-:W2:Y:S01]  /*3c70*/  MUFU.EX2 R106, R106 ;  /* 0x0000006a006a7308 */ /* 0x000ea20000000800 */
[C---:B---3--:R-:W-:Y:S01]  /*3c80*/  FADD.FTZ R9, R103.reuse, R8 ;  /* 0x0000000867097221 */ /* 0x048fe20000010000 */
[----:B------:R-:W-:-:S05]  /*3c90*/  F2FP.BF16.F32.PACK_AB R67, R103, R102 ;  /* 0x000000666743723e */ /* 0x000fca00000010ff */
[----:B------:R0:W-:Y:S01]  /*3ca0*/  STSM.16.M88.4 [R152], R64 ;  /* 0x0000004098007844 */ /* 0x0001e20000000200 */
[----:B------:R-:W3:Y:S01]  /*3cb0*/  MUFU.EX2 R77, R77 ;  /* 0x0000004d004d7308 */ /* 0x000ee20000000800 */
[----:B----4-:R-:W-:-:S07]  /*3cc0*/  FADD.FTZ R10, R76, R11 ;  /* 0x0000000b4c0a7221 */ /* 0x010fce0000010000 */
[----:B------:R-:W4:Y:S01]  /*3cd0*/  MUFU.EX2 R80, R80 ;  /* 0x0000005000507308 */ /* 0x000f220000000800 */
[----:B--2---:R-:W-:-:S07]  /*3ce0*/  FADD.FTZ R8, R106, R9 ;  /* 0x000000096a087221 */ /* 0x004fce0000010000 */
[----:B------:R-:W2:Y:S01]  /*3cf0*/  MUFU.EX2 R81, R81 ;  /* 0x0000005100517308 */ /* 0x000ea20000000800 */
[C---:B---3--:R-:W-:Y:S01]  /*3d00*/  FADD.FTZ R11, R77.reuse, R10 ;  /* 0x0000000a4d0b7221 */ /* 0x048fe20000010000 */
[----:B------:R-:W-:-:S06]  /*3d10*/  F2FP.BF16.F32.PACK_AB R76, R77, R76 ;  /* 0x0000004c4d4c723e */ /* 0x000fcc00000010ff */
[----:B------:R-:W3:Y:S01]  /*3d20*/  MUFU.EX2 R84, R84 ;  /* 0x0000005400547308 */ /* 0x000ee20000000800 */
[----:B----4-:R-:W-:-:S07]  /*3d30*/  FADD.FTZ R10, R80, R11 ;  /* 0x0000000b500a7221 */ /* 0x010fce0000010000 */
        /* <DEDUP_REMOVED lines=9> */
[C---:B--2---:R-:W-:Y:S01]  /*3dd0*/  F2FP.BF16.F32.PACK_AB R77, R107.reuse, R106 ;  /* 0x0000006a6b4d723e */ /* 0x044fe200000010ff */
[----:B------:R-:W-:-:S06]  /*3de0*/  FADD.FTZ R11, R107, R8 ;  /* 0x000000086b0b7221 */ /* 0x000fcc0000010000 */
[----:B------:R-:W2:Y:S01]  /*3df0*/  MUFU.EX2 R88, R88 ;  /* 0x0000005800587308 */ /* 0x000ea20000000800 */
[----:B---3--:R-:W-:-:S07]  /*3e00*/  FADD.FTZ R8, R110, R11 ;  /* 0x0000000b6e087221 */ /* 0x008fce0000010000 */
[----:B------:R-:W3:Y:S01]  /*3e10*/  MUFU.EX2 R89, R89 ;  /* 0x0000005900597308 */ /* 0x000ee20000000800 */
[C---:B-1----:R-:W-:Y:S01]  /*3e20*/  F2FP.BF16.F32.PACK_AB R79, R111.reuse, R110 ;  /* 0x0000006e6f4f723e */ /* 0x042fe200000010ff */
[----:B------:R-:W-:-:S04]  /*3e30*/  FADD.FTZ R5, R111, R8 ;  /* 0x000000086f057221 */ /* 0x000fc80000010000 */
[----:B------:R0:W-:Y:S02]  /*3e40*/  STSM.16.M88.4 [R17+0xc000], R76 ;  /* 0x00c0004c11007844 */ /* 0x0001e40000000200 */
[----:B------:R-:W1:Y:S01]  /*3e50*/  MUFU.EX2 R114, R114 ;  /* 0x0000007200727308 */ /* 0x000e620000000800 */
[----:B--2---:R-:W-:-:S07]  /*3e60*/  FADD.FTZ R6, R88, R7 ;  /* 0x0000000758067221 */ /* 0x004fce0000010000 */
[----:B------:R-:W2:Y:S01]  /*3e70*/  MUFU.EX2 R115, R115 ;  /* 0x0000007300737308 */ /* 0x000ea20000000800 */
[C---:B---3--:R-:W-:Y:S01]  /*3e80*/  F2FP.BF16.F32.PACK_AB R86, R89.reuse, R88 ;  /* 0x000000585956723e */ /* 0x048fe200000010ff */
[----:B------:R-:W-:-:S06]  /*3e90*/  FADD.FTZ R6, R89, R6 ;  /* 0x0000000659067221 */ /* 0x000fcc0000010000 */
[----:B------:R-:W-:Y:S01]  /*3ea0*/  MUFU.EX2 R118, R118 ;  /* 0x0000007600767308 */ /* 0x000fe20000000800 */
[----:B-1----:R-:W-:-:S07]  /*3eb0*/  FADD.FTZ R4, R114, R5 ;  /* 0x0000000572047221 */ /* 0x002fce0000010000 */
[----:B------:R-:W1:Y:S01]  /*3ec0*/  MUFU.EX2 R9, R92 ;  /* 0x0000005c00097308 */ /* 0x000e620000000800 */
[C---:B--2---:R-:W-:Y:S01]  /*3ed0*/  F2FP.BF16.F32.PACK_AB R85, R115.reuse, R114 ;  /* 0x000000727355723e */ /* 0x044fe200000010ff */
[----:B------:R-:W-:Y:S01]  /*3ee0*/  FADD.FTZ R5, R115, R4 ;  /* 0x0000000473057221 */ /* 0x000fe20000010000 */
[----:B-1----:R-:W-:-:S03]  /*3ef0*/  F2FP.BF16.F32.PACK_AB R87, R9, R118 ;  /* 0x000000760957723e */ /* 0x002fc600000010ff */
[----:B------:R-:W-:Y:S02]  /*3f00*/  FADD.FTZ R118, R118, R5 ;  /* 0x0000000576767221 */ /* 0x000fe40000010000 */
[----:B------:R0:W-:Y:S02]  /*3f10*/  STSM.16.M88.4 [R16+0xc000], R84 ;  /* 0x00c0005410007844 */ /* 0x0001e40000000200 */
[----:B------:R-:W-:Y:S01]  /*3f20*/  FADD.FTZ R7, R9, R118 ;  /* 0x0000007609077221 */ /* 0x000fe20000010000 */
[----:B------:R1:W-:Y:S06]  /*3f30*/  MEMBAR.ALL.CTA ;  /* 0x0000000000007992 */ /* 0x0003ec0000008000 */
[----:B-1----:R-:W1:Y:S02]  /*3f40*/  FENCE.VIEW.ASYNC.S ;  /* 0x00000000000073c6 */ /* 0x002e640000000000 */
[----:B-1----:R-:W-:Y:S01]  /*3f50*/  NOP ;  /* 0x0000000000007918 */ /* 0x002fe20000000000 */
[----:B------:R-:W-:Y:S05]  /*3f60*/  @!P2 BRA `(.L_x_12667) ;  /* 0x0000002800c8a947 */ /* 0x000fea0003800000 */
[----:B------:R-:W-:Y:S01]  /*3f70*/  IMAD.MOV.U32 R4, RZ, RZ, R3 ;  /* 0x000000ffff047224 */ /* 0x000fe200078e0003 */
[----:B------:R-:W-:Y:S01]  /*3f80*/  CS2R R150, SRZ ;  /* 0x0000000000967805 */ /* 0x000fe2000001ff00 */
[----:B------:R-:W-:Y:S01]  /*3f90*/  IMAD.MOV.U32 R9, RZ, RZ, R0 ;  /* 0x000000ffff097224 */ /* 0x000fe200078e0000 */
        /* <DEDUP_REMOVED lines=16> */
[----:B------:R-:W-:Y:S01]  /*40a0*/  UMOV UR24, UR38 ;  /* 0x0000002600187c82 */ /* 0x000fe20008000000 */
[----:B------:R-:W-:Y:S01]  /*40b0*/  UMOV UR22, UR39 ;  /* 0x0000002700167c82 */ /* 0x000fe20008000000 */
[----:B------:R-:W-:-:S09]  /*40c0*/  ULDC UR21, c[0x0][0x988] ;  /* 0x0002620000157ab9 */ /* 0x000fd20000000800 */
.L_x_12676:
[----:B------:R-:W-:Y:S01]  /*40d0*/  UIADD3 UR39, UR22, 0x1, URZ ;  /* 0x0000000116277890 */ /* 0x000fe2000fffe03f */
[----:B------:R-:W-:-:S03]  /*40e0*/  ISETP.NE.AND P3, PT, RZ, UR44, PT ;  /* 0x0000002cff007c0c */ /* 0x000fc6000bf65270 */
[----:B------:R-:W-:-:S04]  /*40f0*/  UISETP.NE.AND UP0, UPT, UR39, 0x2, UPT ;  /* 0x000000022700788c */ /* 0x000fc8000bf05270 */
[----:B------:R-:W-:Y:S02]  /*4100*/  USEL UR38, URZ, 0x1, UP0 ;  /* 0x000000013f267887 */ /* 0x000fe40008000000 */
[----:B------:R-:W-:Y:S02]  /*4110*/  USEL UR39, UR39, URZ, UP0 ;  /* 0x0000003f27277287 */ /* 0x000fe40008000000 */
[----:B------:R-:W-:Y:S02]  /*4120*/  ULOP3.LUT UR38, UR24, UR38, URZ, 0x3c, !UPT ;  /* 0x0000002618267292 */ /* 0x000fe4000f8e3c3f */
[----:B---3--:R-:W-:Y:S10]  /*4130*/  @P3 BRA `(.L_x_12668) ;  /* 0x00000000002c3947 */ /* 0x008ff40003800000 */
[----:B------:R-:W-:Y:S05]  /*4140*/  @!P0 BRA `(.L_x_12669) ;  /* 0x0000000000048947 */ /* 0x000fea0003800000 */
[----:B------:R-:W-:Y:S01]  /*4150*/  BPT.TRAP 0x1 ;  /* 0x000000040000795c */ /* 0x000fe20000300000 */
.L_x_12669:
[----:B------:R-:W-:Y:S01]  /*4160*/  ULEA UR6, UR39, UR40, 0x3 ;  /* 0x0000002827067291 */ /* 0x000fe2000f8e183f */
[----:B------:R-:W-:-:S04]  /*4170*/  MOV R0, UR38 ;  /* 0x0000002600007c02 */ /* 0x000fc80008000f00 */
[----:B------:R-:W-:-:S04]  /*4180*/  SHF.L.U32 R0, R0, 0x1f, RZ ;  /* 0x0000001f00007819 */ /* 0x000fc800000006ff */
[----:B------:R1:W2:Y:S01]  /*4190*/  SYNCS.PHASECHK.TRANS64.TRYWAIT P2, [UR6+0x30830], R0 ;  /* 0x03083000ff0075a7 */ /* 0x0002a20008040146 */
[----:B------:R-:W-:Y:S05]  /*41a0*/  @!P0 BRA `(.L_x_12670) ;  /* 0x0000000000048947 */ /* 0x000fea0003800000 */
[----:B------:R-:W-:Y:S01]  /*41b0*/  BPT.TRAP 0x1 ;  /* 0x000000040000795c */ /* 0x000fe20000300000 */
.L_x_12670:
[----:B--2---:R-:W-:Y:S05]  /*41c0*/  @P2 BRA `(.L_x_12668) ;  /* 0x0000000000082947 */ /* 0x004fea0003800000 */
[----:B------:R-:W2:Y:S02]  /*41d0*/  SYNCS.PHASECHK.TRANS64.TRYWAIT P2, [UR6+0x30830], R0 ;  /* 0x03083000ff0075a7 */ /* 0x000ea40008040146 */
[----:B--2---:R-:W-:Y:S05]  /*41e0*/  @!P2 BRA `(.L_x_12671) ;  /* 0x000000780010a947 */ /* 0x004fea0003800000 */
.L_x_12668:
[----:B--2---:R-:W2:Y:S01]  /*41f0*/  S2R R3, SR_TID.X ;  /* 0x0000000000037919 */ /* 0x004ea20000002100 */
[----:B------:R-:W-:Y:S01]  /*4200*/  R2UR UR16, R18 ;  /* 0x00000000121072ca */ /* 0x000fe200000e0000 */
[----:B------:R-:W-:Y:S01]  /*4210*/  UIMAD UR18, UR39, 0x600, UR20 ;  /* 0x00000600271278a4 */ /* 0x000fe2000f8e0214 */
[----:B------:R-:W-:Y:S01]  /*4220*/  R2UR UR17, R19 ;  /* 0x00000000131172ca */ /* 0x000fe200000e0000 */
[----:B------:R-:W-:Y:S01]  /*4230*/  UMOV UR19, 0x40000040 ;  /* 0x4000004000137882 */ /* 0x000fe20000000000 */
[----:B------:R-:W-:Y:S01]  /*4240*/  UMOV UR7, 0x40000040 ;  /* 0x4000004000077882 */ /* 0x000fe20000000000 */
[----:B------:R-:W-:Y:S02]  /*4250*/  UIADD3 UR6, UR18, 0x2, URZ ;  /* 0x0000000212067890 */ /* 0x000fe4000fffe03f */
[----:B------:R-:W-:Y:S01]  /*4260*/  UIADD3 UR10, UR18, 0x4, URZ ;  /* 0x00000004120a7890 */ /* 0x000fe2000fffe03f */
[----:B------:R-:W-:Y:S01]  /*4270*/  UMOV UR11, 0x40000040 ;  /* 0x40000040000b7882 */ /* 0x000fe20000000000 */
[----:B------:R-:W-:Y:S01]  /*4280*/  UIADD3 UR14, UR18, 0x6, URZ ;  /* 0x00000006120e7890 */ /* 0x000fe2000fffe03f */
[----:B------:R-:W-:Y:S01]  /*4290*/  UMOV UR15, 0x40000040 ;  /* 0x40000040000f7882 */ /* 0x000fe20000000000 */
[----:B--2---:R-:W-:-:S05]  /*42a0*/  SHF.R.U32.HI R3, RZ, 0x7, R3 ;  /* 0x00000007ff037819 */ /* 0x004fca0000011603 */
[----:B-1----:R-:W-:-:S05]  /*42b0*/  VIADD R0, R3, 0x8 ;  /* 0x0000000803007836 */ /* 0x002fca0000000000 */
[----:B------:R1:W-:Y:S06]  /*42c0*/  BAR.SYNC.DEFER_BLOCKING R0, 0x100 ;  /* 0x000400000000751d */ /* 0x0003ec0000010000 */
[----:B0-----:R-:W-:-:S06]  /*42d0*/  WARPGROUP.ARRIVE ;  /* 0x00000000000079c5 */ /* 0x001fcc0000000000 */
[----:B------:R-:W-:Y:S03]  /*42e0*/  HGMMA.64x192x16.F32.BF16 R24, gdesc[UR16], RZ, !UPT, gsb0 ;  /* 0x02e00000101879f0 */ /* 0x000fe6000c0018ff */
[----:B------:R-:W-:Y:S02]  /*42f0*/  WARPGROUP.DEPBAR.LE gsb0, 0x0 ;  /* 0x00008000000079c5 */ /* 0x000fe40000010000 */
[----:B------:R-:W-:-:S15]  /*4300*/  WARPGROUP.ARRIVE ;  /* 0x00000000000079c5 */ /* 0x000fde0000000000 */
[----:B------:R-:W-:Y:S03]  /*4310*/  HGMMA.64x192x16.F32.BF16 R24, gdesc[UR4], R24, gsb0 ;  /* 0x02e00000041879f0 */ /* 0x000fe60008001818 */
[----:B------:R-:W-:Y:S02]  /*4320*/  WARPGROUP.DEPBAR.LE gsb0, 0x0 ;  /* 0x00008000000079c5 */ /* 0x000fe40000010000 */
[----:B------:R-:W-:-:S15]  /*4330*/  WARPGROUP.ARRIVE ;  /* 0x00000000000079c5 */ /* 0x000fde0000000000 */
[----:B------:R-:W-:Y:S03]  /*4340*/  HGMMA.64x192x16.F32.BF16 R24, gdesc[UR8], R24, gsb0 ;  /* 0x02e00000081879f0 */ /* 0x000fe60008001818 */
[----:B------:R-:W-:Y:S02]  /*4350*/  WARPGROUP.DEPBAR.LE gsb0, 0x0 ;  /* 0x00008000000079c5 */ /* 0x000fe40000010000 */
[----:B------:R-:W-:-:S15]  /*4360*/  WARPGROUP.ARRIVE ;  /* 0x00000000000079c5 */ /* 0x000fde0000000000 */
[----:B------:R-:W-:Y:S03]  /*4370*/  HGMMA.64x192x16.F32.BF16 R24, gdesc[UR12], R24, gsb0 ;  /* 0x02e000000c1879f0 */ /* 0x000fe60008001818 */
[----:B------:R-:W-:Y:S02]  /*4380*/  WARPGROUP.DEPBAR.LE gsb0, 0x0 ;  /* 0x00008000000079c5 */ /* 0x000fe40000010000 */
[----:B-1----:R-:W-:Y:S05]  /*4390*/  @P3 BRA `(.L_x_12672) ;  /* 0x00000000002c3947 */ /* 0x002fea0003800000 */
[----:B------:R-:W-:Y:S05]  /*43a0*/  @!P0 BRA `(.L_x_12673) ;  /* 0x0000000000048947 */ /* 0x000fea0003800000 */
[----:B------:R-:W-:Y:S01]  /*43b0*/  BPT.TRAP 0x1 ;  /* 0x000000040000795c */ /* 0x000fe20000300000 */
.L_x_12673:
[----:B------:R-:W-:Y:S01]  /*43c0*/  ULEA UR6, UR22, UR40, 0x3 ;  /* 0x0000002816067291 */ /* 0x000fe2000f8e183f */
[----:B------:R-:W-:-:S05]  /*43d0*/  IMAD.U32 R0, RZ, RZ, UR24 ;  /* 0x00000018ff007e24 */ /* 0x000fca000f8e00ff */
[----:B------:R-:W-:-:S04]  /*43e0*/  SHF.L.U32 R0, R0, 0x1f, RZ ;  /* 0x0000001f00007819 */ /* 0x000fc800000006ff */
[----:B------:R0:W1:Y:S01]  /*43f0*/  SYNCS.PHASECHK.TRANS64.TRYWAIT P2, [UR6+0x30850], R0 ;  /* 0x03085000ff0075a7 */ /* 0x0000620008040146 */
[----:B------:R-:W-:Y:S05]  /*4400*/  @!P0 BRA `(.L_x_12674) ;  /* 0x0000000000048947 */ /* 0x000fea0003800000 */
[----:B------:R-:W-:Y:S01]  /*4410*/  BPT.TRAP 0x1 ;  /* 0x000000040000795c */ /* 0x000fe20000300000 */
.L_x_12674:
[----:B-1----:R-:W-:Y:S05]  /*4420*/  @P2 BRA `(.L_x_12672) ;  /* 0x0000000000082947 */ /* 0x002fea0003800000 */
[----:B------:R-:W1:Y:S02]  /*4430*/  SYNCS.PHASECHK.TRANS64.TRYWAIT P2, [UR6+0x30850], R0 ;  /* 0x03085000ff0075a7 */ /* 0x000e640008040146 */
[----:B-1----:R-:W-:Y:S05]  /*4440*/  @!P2 BRA `(.L_x_12675) ;  /* 0x000000740090a947 */ /* 0x002fea0003800000 */
.L_x_12672:
[----:B------:R-:W-:Y:S01]  /*4450*/  R2UR UR7, R15 ;  /* 0x000000000f0772ca */ /* 0x000fe200000e0000 */
[----:B------:R-:W-:Y:S01]  /*4460*/  UIADD3 UR6, UR40, 0x400, URZ ;  /* 0x0000040028067890 */ /* 0x000fe2000fffe03f */
[----:B------:R-:W-:Y:S01]  /*4470*/  WARPGROUP.ARRIVE ;  /* 0x00000000000079c5 */ /* 0x000fe20000000000 */
[----:B------:R-:W-:Y:S01]  /*4480*/  UMOV UR19, 0x40000040 ;  /* 0x4000004000137882 */ /* 0x000fe20000000000 */
[----:B------:R-:W-:Y:S01]  /*4490*/  UMOV UR17, 0x40000040 ;  /* 0x4000004000117882 */ /* 0x000fe20000000000 */
[----:B------:R-:W-:-:S03]  /*44a0*/  USHF.R.U32.HI UR6, URZ, 0x4, UR6 ;  /* 0x000000043f067899 */ /* 0x000fc60008011606 */
[----:B------:R-:W1:Y:S01]  /*44b0*/  S2R R5, SR_TID.X ;  /* 0x0000000000057919 */ /* 0x000e620000002100 */
[----:B------:R-:W-:Y:S01]  /*44c0*/  FMNMX.FTZ R8, R24, R9, !PT ;  /* 0x0000000918087209 */ /* 0x000fe20007810000 */
[----:B------:R-:W-:Y:S01]  /*44d0*/  IMAD.U32 R10, RZ, RZ, UR22 ;  /* 0x00000016ff0a7e24 */ /* 0x000fe2000f8e00ff */
[----:B------:R-:W-:Y:S01]  /*44e0*/  ULOP3.LUT UR6, UR6, 0x3fff, URZ, 0xc0, !UPT ;  /* 0x00003fff06067892 */ /* 0x000fe2000f8ec03f */
[----:B------:R-:W-:Y:S01]  /*44f0*/  UMOV UR24, UR38 ;  /* 0x0000002600187c82 */ /* 0x000fe20008000000 */
[----:B------:R-:W-:Y:S02]  /*4500*/  UIADD3 UR7, UR7, 0x1e800, URZ ;  /* 0x0001e80007077890 */ /* 0x000fe4000fffe03f */
[----:B------:R-:W-:Y:S02]  /*4510*/  @!P1 LEA R10, R10, UR40, 0x3 ;  /* 0x000000280a0a9c11 */ /* 0x000fe4000f8e18ff */
[----:B------:R-:W-:-:S03]  /*4520*/  USHF.R.U32.HI UR7, URZ, 0x4, UR7 ;  /* 0x000000043f077899 */ /* 0x000fc60008011607 */
[----:B------:R-:W-:Y:S01]  /*4530*/  @!P1 VIADD R10, R10, 0x30860 ;  /* 0x000308600a0a9836 */ /* 0x000fe20000000000 */
[----:B------:R-:W-:Y:S02]  /*4540*/  ULOP3.LUT UR10, UR7, 0x3fff, URZ, 0xc0, !UPT ;  /* 0x00003fff070a7892 */ /* 0x000fe4000f8ec03f */
[----:B------:R-:W-:Y:S02]  /*4550*/  UIMAD UR7, UR22, 0x600, UR6 ;  /* 0x00000600160778a4 */ /* 0x000fe4000f8e0206 */
[----:B------:R-:W-:Y:S01]  /*4560*/  @!P1 PRMT R10, RZ, 0x654, R10 ;  /* 0x00000654ff0a9816 */ /* 0x000fe2000000000a */
[----:B------:R-:W-:Y:S01]  /*4570*/  ULOP3.LUT UR6, UR10, 0x10000, URZ, 0xfc, !UPT ;  /* 0x000100000a067892 */ /* 0x000fe2000f8efc3f */
[----:B------:R-:W-:-:S03]  /*4580*/  UMOV UR22, UR39 ;  /* 0x0000002700167c82 */ /* 0x000fc60008000000 */
[----:B------:R-:W-:-:S03]  /*4590*/  UMOV UR18, UR7 ;  /* 0x0000000700127c82 */ /* 0x000fc60008000000 */
[----:B------:R-:W-:Y:S02]  /*45a0*/  UMOV UR16, UR6 ;  /* 0x0000000600107c82 */ /* 0x000fe40008000000 */
[----:B------:R-:W-:Y:S01]  /*45b0*/  HGMMA.64x64x16.F32.BF16 R120, gdesc[UR16].tnspB, R120, gsb0 ;  /* 0x40e00000107879f0 */ /* 0x000fe20008001878 */
[----:B------:R-:W-:Y:S02]  /*45c0*/  UIADD3 UR18, UR7, 0x80, URZ ;  /* 0x0000008007127890 */ /* 0x000fe4000fffe03f */
[----:B------:R-:W-:Y:S01]  /*45d0*/  UIADD3 UR16, UR6, 0x2, URZ ;  /* 0x0000000206107890 */ /* 0x000fe2000fffe03f */
[----:B-1----:R-:W-:Y:S01]  /*45e0*/  SHF.R.U32.HI R3, RZ, 0x7, R5 ;  /* 0x00000007ff037819 */ /* 0x002fe20000011605 */
[----:B------:R-:W-:Y:S01]  /*45f0*/  UMOV UR19, 0x40000040 ;  /* 0x4000004000137882 */ /* 0x000fe20000000000 */
[----:B------:R-:W-:Y:S01]  /*4600*/  UMOV UR17, 0x40000040 ;  /* 0x4000004000117882 */ /* 0x000fe20000000000 */
[----:B------:R-:W-:Y:S01]  /*4610*/  ISETP.GE.U32.AND P2, PT, R5, 0x180, PT ;  /* 0x000001800500780c */ /* 0x000fe20003f46070 */
[----:B------:R-:W-:-:S02]  /*4620*/  IMAD.U32 R5, RZ, RZ, UR39 ;  /* 0x00000027ff057e24 */ /* 0x000fc4000f8e00ff */
[----:B0-----:R-:W-:Y:S01]  /*4630*/  VIADD R0, R3, 0x9 ;  /* 0x0000000903007836 */ /* 0x001fe20000000000 */
[----:B------:R-:W-:Y:S02]  /*4640*/  FMNMX.FTZ R3, R25, R8, !PT ;  /* 0x0000000819037209 */ /* 0x000fe40007810000 */
[----:B------:R-:W-:Y:S02]  /*4650*/  @!P1 LEA R5, R5, UR40, 0x3 ;  /* 0x0000002805059c11 */ /* 0x000fe4000f8e18ff */
[----:B------:R-:W-:Y:S02]  /*4660*/  FMNMX.FTZ R8, R28, R3, !PT ;  /* 0x000000031c087209 */ /* 0x000fe40007810000 */
[----:B------:R-:W-:Y:S01]  /*4670*/  SEL R0, R0, 0x9, !P2 ;  /* 0x0000000900007807 */ /* 0x000fe20005000000 */
[----:B------:R-:W-:Y:S01]  /*4680*/  @!P1 VIADD R3, R5, 0x30840 ;  /* 0x0003084005039836 */ /* 0x000fe20000000000 */
[----:B------:R-:W-:Y:S02]  /*4690*/  FMNMX.FTZ R5, R29, R8, !PT ;  /* 0x000000081d057209 */ /* 0x000fe40007810000 */
[----:B------:R-:W-:-:S02]  /*46a0*/  ISETP.LT.AND P2, PT, RZ, UR23, PT ;  /* 0x00000017ff007c0c */ /* 0x000fc4000bf41270 */
[----:B------:R-:W-:Y:S02]  /*46b0*/  @!P1 PRMT R3, RZ, 0x654, R3 ;  /* 0x00000654ff039816 */ /* 0x000fe40000000003 */
[----:B------:R-:W-:Y:S01]  /*46c0*/  FMNMX.FTZ R8, R32, R5, !PT ;  /* 0x0000000520087209 */ /* 0x000fe20007810000 */
[----:B------:R-:W-:Y:S02]  /*46d0*/  WARPGROUP.DEPBAR.LE gsb0, 0x0 ;  /* 0x00008000000079c5 */ /* 0x000fe40000010000 */
[----:B------:R-:W-:-:S06]  /*46e0*/  WARPGROUP.ARRIVE ;  /* 0x00000000000079c5 */ /* 0x000fcc0000000000 */
[----:B------:R-:W-:Y:S01]  /*46f0*/  HGMMA.64x64x16.F32.BF16 R120, gdesc[UR16].tnspB, R120, gsb0 ;  /* 0x40e00000107879f0 */ /* 0x000fe20008001878 */
[----:B------:R-:W-:Y:S02]  /*4700*/  UIADD3 UR18, UR7, 0x100, URZ ;  /* 0x0000010007127890 */ /* 0x000fe4000fffe03f */
[----:B------:R-:W-:Y:S01]  /*4710*/  UIADD3 UR16, UR6, 0x4, URZ ;  /* 0x0000000406107890 */ /* 0x000fe2000fffe03f */
[----:B------:R-:W-:Y:S01]  /*4720*/  UMOV UR19, 0x40000040 ;  /* 0x4000004000137882 */ /* 0x000fe20000000000 */
[----:B------:R-:W-:Y:S01]  /*4730*/  UMOV UR17, 0x40000040 ;  /* 0x4000004000117882 */ /* 0x000fe20000000000 */
        /* <DEDUP_REMOVED lines=63> */
[----:B------:R-:W-:-:S07]  /*4b30*/  UIADD3 UR6, UR23, -0x1, URZ ;  /* 0xffffffff17067890 */ /* 0x000fce000fffe03f */
[----:B------:R-:W-:Y:S01]  /*4b40*/  UMOV UR23, UR6 ;  /* 0x0000000600177c82 */ /* 0x000fe20008000000 */
[----:B------:R-:W-:Y:S02]  /*4b50*/  WARPGROUP.DEPBAR.LE gsb0, 0x0 ;  /* 0x00008000000079c5 */ /* 0x000fe40000010000 */
[----:B------:R-:W-:-:S06]  /*4b60*/  WARPGROUP.ARRIVE ;  /* 0x00000000000079c5 */ /* 0x000fcc0000000000 */
[----:B------:R-:W-:Y:S03]  /*4b70*/  HGMMA.64x64x16.F32.BF16 R120, gdesc[UR16].tnspB, R120, gsb0 ;  /* 0x40e00000107879f0 */ /* 0x000fe60008001878 */
[----:B------:R-:W-:Y:S02]  /*4b80*/  WARPGROUP.DEPBAR.LE gsb0, 0x0 ;  /* 0x00008000000079c5 */ /* 0x000fe40000010000 */
[----:B------:R0:W-:Y:S06]  /*4b90*/  BAR.ARV R0, 0x100 ;  /* 0x000400000000751d */ /* 0x0001ec0000002000 */
[----:B------:R1:W-:Y:S01]  /*4ba0*/  @!P1 SYNCS.ARRIVE.TRANS64.RED.A1T0 RZ, [R3+URZ], RZ ;  /* 0x000000ff03ff99a7 */ /* 0x0003e2000810043f */
[----:B0-----:R-:W-:-:S02]  /*4bb0*/  FMNMX.FTZ R0, R26, R4, !PT ;  /* 0x000000041a007209 */ /* 0x001fc40007810000 */
[----:B-1----:R-:W-:Y:S01]  /*4bc0*/  FMNMX.FTZ R3, R33, R8, !PT ;  /* 0x0000000821037209 */ /* 0x002fe20007810000 */
[----:B------:R0:W-:Y:S03]  /*4bd0*/  @!P1 SYNCS.ARRIVE.TRANS64.RED.A1T0 RZ, [R10+URZ], RZ ;  /* 0x000000ff0aff99a7 */ /* 0x0001e6000810043f */
        /* <DEDUP_REMOVED lines=83> */
[----:B------:R-:W-:-:S03]  /*5110*/  FMNMX.FTZ R8, R110, R5, !PT ;  /* 0x000000056e087209 */ /* 0x000fc60007810000 */
[----:B------:R-:W1:Y:S01]  /*5120*/  SHFL.BFLY PT, R0, R3, 0x2, 0x1f ;  /* 0x0c401f0003007f89 */ /* 0x000e6200000e0000 */
[----:B------:R-:W-:-:S04]  /*5130*/  FMNMX.FTZ R5, R111, R8, !PT ;  /* 0x000000086f057209 */ /* 0x000fc80007810000 */
[----:B------:R-:W-:-:S04]  /*5140*/  FMNMX.FTZ R8, R114, R5, !PT ;  /* 0x0000000572087209 */ /* 0x000fc80007810000 */
[----:B------:R-:W-:-:S04]  /*5150*/  FMNMX.FTZ R5, R115, R8, !PT ;  /* 0x0000000873057209 */ /* 0x000fc80007810000 */
[----:B------:R-:W-:-:S04]  /*5160*/  FMNMX.FTZ R8, R118, R5, !PT ;  /* 0x0000000576087209 */ /* 0x000fc80007810000 */
[----:B0-----:R-:W-:-:S05]  /*5170*/  FMNMX.FTZ R10, R119, R8, !PT ;  /* 0x00000008770a7209 */ /* 0x001fca0007810000 */
[----:B------:R-:W0:Y:S01]  /*5180*/  SHFL.BFLY PT, R5, R10, 0x2, 0x1f ;  /* 0x0c401f000a057f89 */ /* 0x000e2200000e0000 */
[----:B-1----:R-:W-:-:S05]  /*5190*/  FMNMX.FTZ R11, R3, R0, !PT ;  /* 0x00000000030b7209 */ /* 0x002fca0007810000 */
[----:B------:R-:W1:Y:S01]  /*51a0*/  SHFL.BFLY PT, R0, R11, 0x1, 0x1f ;  /* 0x0c201f000b007f89 */ /* 0x000e6200000e0000 */
[----:B0-----:R-:W-:-:S05]  /*51b0*/  FMNMX.FTZ R12, R10, R5, !PT ;  /* 0x000000050a0c7209 */ /* 0x001fca0007810000 */
[----:B------:R-:W0:Y:S01]  /*51c0*/  SHFL.BFLY PT, R3, R12, 0x1, 0x1f ;  /* 0x0c201f000c037f89 */ /* 0x000e2200000e0000 */
[----:B-1----:R-:W-:-:S05]  /*51d0*/  FMNMX.FTZ R0, R11, R0, !PT ;  /* 0x000000000b007209 */ /* 0x002fca0007810000 */
[C---:B------:R-:W-:Y:S01]  /*51e0*/  FMUL.FTZ R5, R0.reuse, UR21 ;  /* 0x0000001500057c20 */ /* 0x040fe20008410000 */
[----:B------:R-:W-:-:S03]  /*51f0*/  FADD.FTZ R8, -R0, R9 ;  /* 0x0000000900087221 */ /* 0x000fc60000010100 */
        /* <DEDUP_REMOVED lines=13> */
[----:B0-----:R-:W-:Y:S01]  /*52d0*/  FMNMX.FTZ R3, R12, R3, !PT ;  /* 0x000000030c037209 */ /* 0x001fe20007810000 */
[--C-:B------:R-:W-:Y:S01]  /*52e0*/  FFMA.FTZ R49, R49, UR21, -R5.reuse ;  /* 0x0000001531317c23 */ /* 0x100fe20008010805 */
[--C-:B------:R-:W-:Y:S01]  /*52f0*/  FFMA.FTZ R52, R52, UR21, -R5.reuse ;  /* 0x0000001534347c23 */ /* 0x100fe20008010805 */
[--C-:B------:R-:W-:Y:S01]  /*5300*/  FFMA.FTZ R53, R53, UR21, -R5.reuse ;  /* 0x0000001535357c23 */ /* 0x100fe20008010805 */
[--C-:B------:R-:W-:Y:S01]  /*5310*/  FFMA.FTZ R56, R56, UR21, -R5.reuse ;  /* 0x0000001538387c23 */ /* 0x100fe20008010805 */
[C---:B------:R-:W-:Y:S01]  /*5320*/  FMUL.FTZ R10, R3.reuse, UR21 ;  /* 0x00000015030a7c20 */ /* 0x040fe20008410000 */
        /* <DEDUP_REMOVED lines=32> */
[--C-:B------:R-:W-:Y:S01]  /*5530*/  FFMA.FTZ R5, R26, UR21, -R10.reuse ;  /* 0x000000151a057c23 */ /* 0x100fe2000801080a */
[----:B------:R-:W-:Y:S01]  /*5540*/  FMUL.FTZ R4, R4, UR21 ;  /* 0x0000001504047c20 */ /* 0x000fe20008410000 */
[--C-:B------:R-:W-:Y:S01]  /*5550*/  FFMA.FTZ R20, R27, UR21, -R10.reuse ;  /* 0x000000151b147c23 */ /* 0x100fe2000801080a */
[----:B------:R-:W-:Y:S01]  /*5560*/  FMUL.FTZ R8, R8, UR21 ;  /* 0x0000001508087c20 */ /* 0x000fe20008410000 */
        /* <DEDUP_REMOVED lines=34> */
[C---:B-1----:R-:W-:Y:S01]  /*5790*/  FADD.FTZ R14, R20.reuse, R7 ;  /* 0x00000007140e7221 */ /* 0x042fe20000010000 */
[----:B------:R-:W-:Y:S01]  /*57a0*/  F2FP.BF16.F32.PACK_AB R5, R20, R5 ;  /* 0x000000051405723e */ /* 0x000fe200000010ff */
[----:B------:R-:W-:Y:S01]  /*57b0*/  FFMA.FTZ R20, R34, UR21, -R10 ;  /* 0x0000001522147c23 */ /* 0x000fe2000801080a */
[-C--:B------:R-:W-:Y:S01]  /*57c0*/  FMUL.FTZ R122, R122, R9.reuse ;  /* 0x000000097a7a7220 */ /* 0x080fe20000410000 */
[-C--:B------:R-:W-:Y:S01]  /*57d0*/  FMUL.FTZ R123, R123, R9.reuse ;  /* 0x000000097b7b7220 */ /* 0x080fe20000410000 */
[-C--:B------:R-:W-:Y:S01]  /*57e0*/  FMUL.FTZ R126, R126, R9.reuse ;  /* 0x000000097e7e7220 */ /* 0x080fe20000410000 */
[-C--:B------:R-:W-:Y:S01]  /*57f0*/  FMUL.FTZ R127, R127, R9.reuse ;  /* 0x000000097f7f7220 */ /* 0x080fe20000410000 */
[----:B------:R-:W1:Y:S01]  /*5800*/  MUFU.EX2 R25, R25 ;  /* 0x0000001900197308 */ /* 0x000e620000000800 */
[-C--:B------:R-:W-:Y:S01]  /*5810*/  FMUL.FTZ R130, R130, R9.reuse ;  /* 0x0000000982827220 */ /* 0x080fe20000410000 */
[-C--:B------:R-:W-:Y:S01]  /*5820*/  FMUL.FTZ R131, R131, R9.reuse ;  /* 0x0000000983837220 */ /* 0x080fe20000410000 */
[-C--:B------:R-:W-:Y:S01]  /*5830*/  FMUL.FTZ R134, R134, R9.reuse ;  /* 0x0000000986867220 */ /* 0x080fe20000410000 */
[-C--:B------:R-:W-:Y:S01]  /*5840*/  FMUL.FTZ R135, R135, R9.reuse ;  /* 0x0000000987877220 */ /* 0x080fe20000410000 */
[-C--:B------:R-:W-:Y:S01]  /*5850*/  FMUL.FTZ R138, R138, R9.reuse ;  /* 0x000000098a8a7220 */ /* 0x080fe20000410000 */
[-C--:B------:R-:W-:Y:S01]  /*5860*/  FMUL.FTZ R139, R139, R9.reuse ;  /* 0x000000098b8b7220 */ /* 0x080fe20000410000 */
[-C--:B------:R-:W-:Y:S01]  /*5870*/  FMUL.FTZ R142, R142, R9.reuse ;  /* 0x000000098e8e7220 */ /* 0x080fe20000410000 */
[----:B------:R-:W2:Y:S01]  /*5880*/  MUFU.EX2 R28, R28 ;  /* 0x0000001c001c7308 */ /* 0x000ea20000000800 */
[----:B0-----:R-:W-:Y:S01]  /*5890*/  FFMA.FTZ R6, R8, R6, R24 ;  /* 0x0000000608067223 */ /* 0x001fe20000010018 */
[-C--:B------:R-:W-:Y:S01]  /*58a0*/  FMUL.FTZ R143, R143, R9.reuse ;  /* 0x000000098f8f7220 */ /* 0x080fe20000410000 */
[-C--:B------:R-:W-:Y:S01]  /*58b0*/  FMUL.FTZ R146, R146, R9.reuse ;  /* 0x0000000992927220 */ /* 0x080fe20000410000 */
[-C--:B------:R-:W-:Y:S01]  /*58c0*/  FMUL.FTZ R147, R147, R9.reuse ;  /* 0x0000000993937220 */ /* 0x080fe20000410000 */
[-C--:B------:R-:W-:Y:S01]  /*58d0*/  FMUL.FTZ R150, R150, R9.reuse ;  /* 0x0000000996967220 */ /* 0x080fe20000410000 */
[----:B------:R-:W-:Y:S01]  /*58e0*/  FMUL.FTZ R151, R151, R9 ;  /* 0x0000000997977220 */ /* 0x000fe20000410000 */
[----:B------:R-:W-:Y:S01]  /*58f0*/  FMUL.FTZ R120, R120, R8 ;  /* 0x0000000878787220 */ /* 0x000fe20000410000 */
[----:B------:R-:W0:Y:S01]  /*5900*/  MUFU.EX2 R29, R29 ;  /* 0x0000001d001d7308 */ /* 0x000e220000000800 */
[C---:B-1----:R-:W-:Y:S01]  /*5910*/  FADD.FTZ R13, R25.reuse, R6 ;  /* 0x00000006190d7221 */ /* 0x042fe20000010000 */
[----:B------:R-:W-:Y:S01]  /*5920*/  F2FP.BF16.F32.PACK_AB R4, R25, R24 ;  /* 0x000000181904723e */ /* 0x000fe200000010ff */
[--C-:B------:R-:W-:Y:S01]  /*5930*/  FFMA.FTZ R24, R43, UR21, -R10.reuse ;  /* 0x000000152b187c23 */ /* 0x100fe2000801080a */
[--C-:B------:R-:W-:Y:S01]  /*5940*/  FFMA.FTZ R43, R46, UR21, -R10.reuse ;  /* 0x000000152e2b7c23 */ /* 0x100fe2000801080a */
[--C-:B------:R-:W-:Y:S01]  /*5950*/  FFMA.FTZ R25, R47, UR21, -R10.reuse ;  /* 0x000000152f197c23 */ /* 0x100fe2000801080a */
[--C-:B------:R-:W-:Y:S01]  /*5960*/  FFMA.FTZ R47, R83, UR21, -R10.reuse ;  /* 0x00000015532f7c23 */ /* 0x100fe2000801080a */
[--C-:B------:R-:W-:Y:S01]  /*5970*/  FFMA.FTZ R83, R86, UR21, -R10.reuse ;  /* 0x0000001556537c23 */ /* 0x100fe2000801080a */
[----:B------:R-:W1:Y:S01]  /*5980*/  MUFU.EX2 R11, R11 ;  /* 0x0000000b000b7308 */ /* 0x000e620000000800 */
[----:B--2---:R-:W-:Y:S01]  /*5990*/  FADD.FTZ R34, R28, R13 ;  /* 0x0000000d1c227221 */ /* 0x004fe20000010000 */
[--C-:B------:R-:W-:Y:S01]  /*59a0*/  FFMA.FTZ R13, R75, UR21, -R10.reuse ;  /* 0x000000154b0d7c23 */ /* 0x100fe2000801080a */
[--C-:B------:R-:W-:Y:S01]  /*59b0*/  FFMA.FTZ R75, R78, UR21, -R10.reuse ;  /* 0x000000154e4b7c23 */ /* 0x100fe2000801080a */
[----:B------:R-:W-:Y:S01]  /*59c0*/  FFMA.FTZ R46, R87, UR21, -R10 ;  /* 0x00000015572e7c23 */ /* 0x000fe2000801080a */
[-C--:B------:R-:W-:Y:S01]  /*59d0*/  FMUL.FTZ R121, R121, R8.reuse ;  /* 0x0000000879797220 */ /* 0x080fe20000410000 */
[-C--:B------:R-:W-:Y:S01]  /*59e0*/  FMUL.FTZ R124, R124, R8.reuse ;  /* 0x000000087c7c7220 */ /* 0x080fe20000410000 */
[----:B------:R-:W-:Y:S01]  /*59f0*/  FMUL.FTZ R125, R125, R8 ;  /* 0x000000087d7d7220 */ /* 0x000fe20000410000 */
[----:B------:R-:W2:Y:S01]  /*5a00*/  MUFU.EX2 R12, R12 ;  /* 0x0000000c000c7308 */ /* 0x000ea20000000800 */
[C---:B0-----:R-:W-:Y:S01]  /*5a10*/  F2FP.BF16.F32.PACK_AB R6, R29.reuse, R28 ;  /* 0x0000001c1d06723e */ /* 0x041fe200000010ff */
[----:B------:R-:W-:Y:S01]  /*5a20*/  FADD.FTZ R34, R29, R34 ;  /* 0x000000221d227221 */ /* 0x000fe20000010000 */
[----:B------:R-:W-:Y:S01]  /*5a30*/  FFMA.FTZ R29, R82, UR21, -R10 ;  /* 0x00000015521d7c23 */ /* 0x000fe2000801080a */
[-C--:B------:R-:W-:Y:S01]  /*5a40*/  FMUL.FTZ R128, R128, R8.reuse ;  /* 0x0000000880807220 */ /* 0x080fe20000410000 */
[-C--:B------:R-:W-:Y:S01]  /*5a50*/  FMUL.FTZ R129, R129, R8.reuse ;  /* 0x0000000881817220 */ /* 0x080fe20000410000 */
[-C--:B------:R-:W-:Y:S01]  /*5a60*/  FMUL.FTZ R132, R132, R8.reuse ;  /* 0x0000000884847220 */ /* 0x080fe20000410000 */
[-C--:B------:R-:W-:Y:S01]  /*5a70*/  FMUL.FTZ R133, R133, R8.reuse ;  /* 0x0000000885857220 */ /* 0x080fe20000410000 */
[----:B------:R-:W0:Y:S01]  /*5a80*/  MUFU.EX2 R32, R32 ;  /* 0x0000002000207308 */ /* 0x000e220000000800 */
[----:B-1----:R-:W-:Y:S01]  /*5a90*/  FADD.FTZ R28, R11, R14 ;  /* 0x0000000e0b1c7221 */ /* 0x002fe20000010000 */
[----:B------:R-:W-:Y:S01]  /*5aa0*/  FFMA.FTZ R14, R79, UR21, -R10 ;  /* 0x000000154f0e7c23 */ /* 0x000fe2000801080a */
[-C--:B------:R-:W-:Y:S01]  /*5ab0*/  FMUL.FTZ R136, R136, R8.reuse ;  /* 0x0000000888887220 */ /* 0x080fe20000410000 */
[-C--:B------:R-:W-:Y:S01]  /*5ac0*/  FMUL.FTZ R137, R137, R8.reuse ;  /* 0x0000000889897220 */ /* 0x080fe20000410000 */
[-C--:B------:R-:W-:Y:S01]  /*5ad0*/  FMUL.FTZ R140, R140, R8.reuse ;  /* 0x000000088c8c7220 */ /* 0x080fe20000410000 */
[-C--:B------:R-:W-:Y:S01]  /*5ae0*/  FMUL.FTZ R141, R141, R8.reuse ;  /* 0x000000088d8d7220 */ /* 0x080fe20000410000 */
[-C--:B------:R-:W-:Y:S01]  /*5af0*/  FMUL.FTZ R144, R144, R8.reuse ;  /* 0x0000000890907220 */ /* 0x080fe20000410000 */
[----:B------:R-:W1:Y:S01]  /*5b00*/  MUFU.EX2 R20, R20 ;  /* 0x0000001400147308 */ /* 0x000e620000000800 */
[C---:B--2---:R-:W-:Y:S01]  /*5b10*/  F2FP.BF16.F32.PACK_AB R7, R12.reuse, R11 ;  /* 0x0000000b0c07723e */ /* 0x044fe200000010ff */
[----:B------:R-:W-:Y:S01]  /*5b20*/  FADD.FTZ R55, R12, R28 ;  /* 0x0000001c0c377221 */ /* 0x000fe20000010000 */
[-C--:B------:R-:W-:Y:S01]  /*5b30*/  FMUL.FTZ R145, R145, R8.reuse ;  /* 0x0000000891917220 */ /* 0x080fe20000410000 */
[-C--:B------:R-:W-:Y:S01]  /*5b40*/  FMUL.FTZ R148, R148, R8.reuse ;  /* 0x0000000894947220 */ /* 0x080fe20000410000 */
[----:B------:R-:W-:Y:S01]  /*5b50*/  FMUL.FTZ R149, R149, R8 ;  /* 0x0000000895957220 */ /* 0x000fe20000410000 */
[----:B------:R2:W-:Y:S01]  /*5b60*/  STSM.16.M88.4 [R2+0x1e800], R4 ;  /* 0x01e8000402007844 */ /* 0x0005e20000000200 */
[----:B------:R-:W-:Y:S01]  /*5b70*/  IMAD.MOV.U32 R9, RZ, RZ, R0 ;  /* 0x000000ffff097224 */ /* 0x000fe200078e0000 */
[----:B------:R-:W3:Y:S01]  /*5b80*/  MUFU.EX2 R33, R33 ;  /* 0x0000002100217308 */ /* 0x000ee20000000800 */
[----:B0-----:R-:W-:-:S07]  /*5b90*/  FADD.FTZ R34, R32, R34 ;  /* 0x0000002220227221 */ /* 0x001fce0000010000 */
[----:B------:R-:W0:Y:S01]  /*5ba0*/  MUFU.EX2 R21, R21 ;  /* 0x0000001500157308 */ /* 0x000e220000000800 */
[----:B-1----:R-:W-:Y:S01]  /*5bb0*/  FADD.FTZ R12, R20, R55 ;  /* 0x00000037140c7221 */ /* 0x002fe20000010000 */
[--C-:B--2---:R-:W-:Y:S01]  /*5bc0*/  FFMA.FTZ R7, R42, UR21, -R10.reuse ;  /* 0x000000152a077c23 */ /* 0x104fe2000801080a */
[----:B------:R-:W-:-:S05]  /*5bd0*/  FFMA.FTZ R6, R50, UR21, -R10 ;  /* 0x0000001532067c23 */ /* 0x000fca000801080a */
[----:B------:R-:W1:Y:S01]  /*5be0*/  MUFU.EX2 R36, R36 ;  /* 0x0000002400247308 */ /* 0x000e620000000800 */
[C---:B---3--:R-:W-:Y:S01]  /*5bf0*/  FADD.FTZ R55, R33.reuse, R34 ;  /* 0x0000002221377221 */ /* 0x048fe20000010000 */
[----:B------:R-:W-:Y:S01]  /*5c00*/  F2FP.BF16.F32.PACK_AB R32, R33, R32 ;  /* 0x000000202120723e */ /* 0x000fe200000010ff */
[--C-:B------:R-:W-:Y:S01]  /*5c10*/  FFMA.FTZ R5, R58, UR21, -R10.reuse ;  /* 0x000000153a057c23 */ /* 0x100fe2000801080a */
[--C-:B------:R-:W-:Y:S01]  /*5c20*/  FFMA.FTZ R4, R66, UR21, -R10.reuse ;  /* 0x0000001542047c23 */ /* 0x100fe2000801080a */
[--C-:B------:R-:W-:Y:S01]  /*5c30*/  FFMA.FTZ R42, R91, UR21, -R10.reuse ;  /* 0x000000155b2a7c23 */ /* 0x100fe2000801080a */
[--C-:B------:R-:W-:Y:S01]  /*5c40*/  FFMA.FTZ R91, R94, UR21, -R10.reuse ;  /* 0x000000155e5b7c23 */ /* 0x100fe2000801080a */
[----:B------:R-:W-:Y:S01]  /*5c50*/  FFMA.FTZ R10, R119, UR21, -R10 ;  /* 0x00000015770a7c23 */ /* 0x000fe2000801080a */
        /* <DEDUP_REMOVED lines=45> */
[----:B------:R-:W-:-:S05]  /*5f30*/  F2FP.BF16.F32.PACK_AB R34, R37, R36 ;  /* 0x000000242522723e */ /* 0x000fca00000010ff */
[----:B------:R3:W-:Y:S01]  /*5f40*/  STSM.16.M88.4 [R22], R32 ;  /* 0x0000002016007844 */ /* 0x0007e20000000200 */
        /* <DEDUP_REMOVED lines=88> */
[----:B------:R2:W4:Y:S01]  /*64d0*/  MUFU.EX2 R28, R42 ;  /* 0x0000002a001c7308 */ /* 0x0005220000000800 */
[----:B0-----:R-:W-:-:S07]  /*64e0*/  FADD.FTZ R5, R12, R5 ;  /* 0x000000050c057221 */ /* 0x001fce0000010000 */
[----:B------:R-:W0:Y:S01]  /*64f0*/  MUFU.EX2 R92, R92 ;  /* 0x0000005c005c7308 */ /* 0x000e220000000800 */
[----:B-1----:R-:W-:Y:S01]  /*6500*/  FADD.FTZ R7, R89, R4 ;  /* 0x0000000459077221 */ /* 0x002fe20000010000 */
[----:B--2---:R-:W-:Y:S02]  /*6510*/  F2FP.BF16.F32.PACK_AB R42, R45, R44 ;  /* 0x0000002c2d2a723e */ /* 0x004fe400000010ff */
[----:B------:R-:W-:-:S03]  /*6520*/  F2FP.BF16.F32.PACK_AB R88, R89, R88 ;  /* 0x000000585958723e */ /* 0x000fc600000010ff */
[----:B------:R3:W-:Y:S01]  /*6530*/  STSM.16.M88.4 [R17], R40 ;  /* 0x0000002811007844 */ /* 0x0007e20000000200 */
[----:B------:R-:W1:Y:S01]  /*6540*/  MUFU.EX2 R91, R91 ;  /* 0x0000005b005b7308 */ /* 0x000e620000000800 */
[C---:B----4-:R-:W-:Y:S01]  /*6550*/  FADD.FTZ R4, R28.reuse, R5 ;  /* 0x000000051c047221 */ /* 0x050fe20000010000 */
[----:B------:R-:W-:Y:S01]  /*6560*/  F2FP.BF16.F32.PACK_AB R89, R28, R12 ;  /* 0x0000000c1c59723e */ /* 0x000fe200000010ff */
[----:B------:R3:W-:Y:S04]  /*6570*/  STSM.16.M88.4 [R16], R48 ;  /* 0x0000003010007844 */ /* 0x0007e80000000200 */
[----:B------:R3:W-:Y:S01]  /*6580*/  STSM.16.M88.4 [R2+0x24800], R56 ;  /* 0x0248003802007844 */ /* 0x0007e20000000200 */
[----:B------:R-:W2:Y:S01]  /*6590*/  MUFU.EX2 R93, R93 ;  /* 0x0000005d005d7308 */ /* 0x000ea20000000800 */
[----:B0-----:R-:W-:-:S02]  /*65a0*/  FADD.FTZ R6, R92, R7 ;  /* 0x000000075c067221 */ /* 0x001fc40000010000 */
[----:B------:R3:W-:Y:S04]  /*65b0*/  STSM.16.M88.4 [R153], R64 ;  /* 0x0000004099007844 */ /* 0x0007e80000000200 */
[----:B------:R3:W-:Y:S01]  /*65c0*/  STSM.16.M88.4 [R17+0x6000], R72 ;  /* 0x0060004811007844 */ /* 0x0007e20000000200 */
[----:B------:R-:W0:Y:S01]  /*65d0*/  MUFU.EX2 R95, R95 ;  /* 0x0000005f005f7308 */ /* 0x000e220000000800 */
[----:B-1----:R-:W-:Y:S02]  /*65e0*/  FADD.FTZ R4, R91, R4 ;  /* 0x000000045b047221 */ /* 0x002fe40000010000 */
[----:B------:R3:W-:Y:S05]  /*65f0*/  STSM.16.M88.4 [R16+0x6000], R80 ;  /* 0x0060005010007844 */ /* 0x0007ea0000000200 */
[----:B------:R-:W1:Y:S01]  /*6600*/  MUFU.EX2 R96, R96 ;  /* 0x0000006000607308 */ /* 0x000e620000000800 */
[C---:B--2---:R-:W-:Y:S01]  /*6610*/  FADD.FTZ R5, R93.reuse, R6 ;  /* 0x000000065d057221 */ /* 0x044fe20000010000 */
[----:B------:R-:W-:-:S06]  /*6620*/  F2FP.BF16.F32.PACK_AB R90, R93, R92 ;  /* 0x0000005c5d5a723e */ /* 0x000fcc00000010ff */
[----:B------:R-:W2:Y:S01]  /*6630*/  MUFU.EX2 R98, R98 ;  /* 0x0000006200627308 */ /* 0x000ea20000000800 */
[C---:B0-----:R-:W-:Y:S01]  /*6640*/  FADD.FTZ R7, R95.reuse, R4 ;  /* 0x000000045f077221 */ /* 0x041fe20000010000 */
[----:B------:R-:W-:-:S05]  /*6650*/  F2FP.BF16.F32.PACK_AB R91, R95, R91 ;  /* 0x0000005b5f5b723e */ /* 0x000fca00000010ff */
[----:B------:R3:W-:Y:S01]  /*6660*/  STSM.16.M88.4 [R2+0x2a800], R88 ;  /* 0x02a8005802007844 */ /* 0x0007e20000000200 */
        /* <DEDUP_REMOVED lines=19> */
[----:B------:R-:W-:-:S05]  /*67a0*/  F2FP.BF16.F32.PACK_AB R99, R103, R102 ;  /* 0x000000666763723e */ /* 0x000fca00000010ff */
[----:B------:R3:W-:Y:S01]  /*67b0*/  STSM.16.M88.4 [R152], R96 ;  /* 0x0000006098007844 */ /* 0x0007e20000000200 */
        /* <DEDUP_REMOVED lines=19> */
[----:B------:R-:W-:-:S05]  /*68f0*/  F2FP.BF16.F32.PACK_AB R107, R111, R11 ;  /* 0x0000000b6f6b723e */ /* 0x000fca00000010ff */
[----:B------:R3:W-:Y:S01]  /*6900*/  STSM.16.M88.4 [R17+0xc000], R104 ;  /* 0x00c0006811007844 */ /* 0x0007e20000000200 */
[----:B------:R-:W1:Y:S01]  /*6910*/  MUFU.EX2 R113, R113 ;  /* 0x0000007100717308 */ /* 0x000e620000000800 */
[----:B--2---:R-:W-:-:S07]  /*6920*/  FADD.FTZ R4, R112, R5 ;  /* 0x0000000570047221 */ /* 0x004fce0000010000 */
[----:B------:R-:W2:Y:S01]  /*6930*/  MUFU.EX2 R115, R115 ;  /* 0x0000007300737308 */ /* 0x000ea20000000800 */
[----:B0-----:R-:W-:-:S07]  /*6940*/  FADD.FTZ R6, R13, R6 ;  /* 0x000000060d067221 */ /* 0x001fce0000010000 */
[----:B------:R-:W-:Y:S01]  /*6950*/  MUFU.EX2 R116, R116 ;  /* 0x0000007400747308 */ /* 0x000fe20000000800 */
[C---:B-1----:R-:W-:Y:S01]  /*6960*/  FADD.FTZ R5, R113.reuse, R4 ;  /* 0x0000000471057221 */ /* 0x042fe20000010000 */
[----:B------:R-:W-:Y:S01]  /*6970*/  F2FP.BF16.F32.PACK_AB R112, R113, R112 ;  /* 0x000000707170723e */ /* 0x000fe200000010ff */
[----:B------:R-:W-:-:S05]  /*6980*/  IMAD.MOV.U32 R4, RZ, RZ, R3 ;  /* 0x000000ffff047224 */ /* 0x000fca00078e0003 */
[----:B------:R-:W0:Y:S01]  /*6990*/  MUFU.EX2 R117, R117 ;  /* 0x0000007500757308 */ /* 0x000e220000000800 */
[C---:B--2---:R-:W-:Y:S01]  /*69a0*/  FADD.FTZ R6, R115.reuse, R6 ;  /* 0x0000000673067221 */ /* 0x044fe20000010000 */
[----:B------:R-:W-:-:S06]  /*69b0*/  F2FP.BF16.F32.PACK_AB R113, R115, R13 ;  /* 0x0000000d7371723e */ /* 0x000fcc00000010ff */
[----:B------:R-:W1:Y:S08]  /*69c0*/  MUFU.EX2 R21, R118 ;  /* 0x0000007600157308 */ /* 0x000e700000000800 */
[----:B------:R-:W2:Y:S01]  /*69d0*/  MUFU.EX2 R10, R10 ;  /* 0x0000000a000a7308 */ /* 0x000ea20000000800 */
[----:B0-----:R-:W-:Y:S01]  /*69e0*/  F2FP.BF16.F32.PACK_AB R114, R117, R116 ;  /* 0x000000747572723e */ /* 0x001fe200000010ff */
[----:B------:R-:W-:Y:S01]  /*69f0*/  FADD.FTZ R116, R116, R5 ;  /* 0x0000000574747221 */ /* 0x000fe20000010000 */
[----:B-1----:R-:W-:-:S03]  /*6a00*/  FADD.FTZ R7, R21, R6 ;  /* 0x0000000615077221 */ /* 0x002fc60000010000 */
[----:B------:R-:W-:Y:S01]  /*6a10*/  FADD.FTZ R6, R117, R116 ;  /* 0x0000007475067221 */ /* 0x000fe20000010000 */
[C---:B--2---:R-:W-:Y:S01]  /*6a20*/  F2FP.BF16.F32.PACK_AB R115, R10.reuse, R21 ;  /* 0x000000150a73723e */ /* 0x044fe200000010ff */
[----:B------:R-:W-:-:S04]  /*6a30*/  FADD.FTZ R7, R10, R7 ;  /* 0x000000070a077221 */ /* 0x000fc80000010000 */
[----:B------:R3:W-:Y:S01]  /*6a40*/  STSM.16.M88.4 [R16+0xc000], R112 ;  /* 0x00c0007010007844 */ /* 0x0007e20000000200 */
[----:B------:R0:W-:Y:S06]  /*6a50*/  MEMBAR.ALL.CTA ;  /* 0x0000000000007992 */ /* 0x0001ec0000008000 */
[----:B0-----:R-:W0:Y:S02]  /*6a60*/  FENCE.VIEW.ASYNC.S ;  /* 0x00000000000073c6 */ /* 0x001e240000000000 */
[----:B0-----:R-:W-:Y:S01]  /*6a70*/  NOP ;  /* 0x0000000000007918 */ /* 0x001fe20000000000 */
[----:B------:R-:W-:Y:S05]  /*6a80*/  @P2 BRA `(.L_x_12676) ;  /* 0xffffffd400902947 */ /* 0x000fea000383ffff */
.L_x_12667:
[----:B------:R-:W-:Y:S06]  /*6a90*/  BAR.ARV 0x8, 0x200 ;  /* 0x0208000000007b1d */ /* 0x000fec0000002000 */
[----:B------:R-:W-:Y:S05]  /*6aa0*/  @!P0 BRA `(.L_x_12677) ;  /* 0x0000000000048947 */ /* 0x000fea0003800000 */
[----:B------:R-:W-:Y:S01]  /*6ab0*/  BPT.TRAP 0x1 ;  /* 0x000000040000795c */ /* 0x000fe20000300000 */
.L_x_12677:
[----:B------:R-:W-:Y:S01]  /*6ac0*/  ULEA UR12, UR39, UR40, 0x3 ;  /* 0x00000028270c7291 */ /* 0x000fe2000f8e183f */
[----:B------:R-:W-:-:S05]  /*6ad0*/  IMAD.U32 R4, RZ, RZ, UR38 ;  /* 0x00000026ff047e24 */ /* 0x000fca000f8e00ff */
[----:B------:R-:W-:-:S04]  /*6ae0*/  SHF.L.U32 R4, R4, 0x1f, RZ ;  /* 0x0000001f04047819 */ /* 0x000fc800000006ff */
[----:B------:R1:W2:Y:S01]  /*6af0*/  SYNCS.PHASECHK.TRANS64.TRYWAIT P2, [UR12+0x30850], R4 ;  /* 0x03085004ff0075a7 */ /* 0x0002a2000804014c */
[----:B------:R-:W-:Y:S05]  /*6b00*/  @!P0 BRA `(.L_x_12678) ;  /* 0x0000000000048947 */ /* 0x000fea0003800000 */
[----:B------:R-:W-:Y:S01]  /*6b10*/  BPT.TRAP 0x1 ;  /* 0x000000040000795c */ /* 0x000fe20000300000 */
.L_x_12678:
[----:B--2---:R-:W-:Y:S05]  /*6b20*/  @P2 BRA `(.L_x_12679) ;  /* 0x0000000000082947 */ /* 0x004fea0003800000 */
[----:B------:R-:W2:Y:S02]  /*6b30*/  SYNCS.PHASECHK.TRANS64.TRYWAIT P0, [UR12+0x30850], R4 ;  /* 0x03085004ff0075a7 */ /* 0x000ea4000800014c */
[----:B--2---:R-:W-:Y:S05]  /*6b40*/  @!P0 BRA `(.L_x_12680) ;  /* 0x0000004c00e88947 */ /* 0x004fea0003800000 */
.L_x_12679:
[----:B------:R-:W-:Y:S01]  /*6b50*/  R2UR UR4, R15 ;  /* 0x000000000f0472ca */ /* 0x000fe200000e0000 */
[----:B------:R-:W-:Y:S01]  /*6b60*/  UIADD3 UR5, UR40, 0x400, URZ ;  /* 0x0000040028057890 */ /* 0x000fe2000fffe03f */
[----:B------:R-:W-:Y:S01]  /*6b70*/  WARPGROUP.ARRIVE ;  /* 0x00000000000079c5 */ /* 0x000fe20000000000 */
[----:B------:R-:W-:Y:S01]  /*6b80*/  UMOV UR7, 0x40000040 ;  /* 0x4000004000077882 */ /* 0x000fe20000000000 */
[----:B------:R-:W-:Y:S01]  /*6b90*/  UMOV UR11, 0x40000040 ;  /* 0x40000040000b7882 */ /* 0x000fe20000000000 */
[----:B------:R-:W-:Y:S01]  /*6ba0*/  USHF.R.U32.HI UR5, URZ, 0x4, UR5 ;  /* 0x000000043f057899 */ /* 0x000fe20008011605 */
[----:B------:R-:W4:Y:S01]  /*6bb0*/  LDL R13, [R1+0xc] ;  /* 0x00000c00010d7983 */ /* 0x000f220000100800 */
[----:B------:R-:W-:Y:S01]  /*6bc0*/  UMOV UR9, 0x40000040 ;  /* 0x4000004000097882 */ /* 0x000fe20000000000 */
[----:B------:R-:W5:Y:S01]  /*6bd0*/  LDC R19, c[0x0][0xbe8] ;  /* 0x0002fa00ff137b82 */ /* 0x000f620000000800 */
[----:B------:R-:W-:Y:S01]  /*6be0*/  ULOP3.LUT UR5, UR5, 0x3fff, URZ, 0xc0, !UPT ;  /* 0x00003fff05057892 */ /* 0x000fe2000f8ec03f */
[----:B---3--:R-:W3:Y:S01]  /*6bf0*/  LDL R32, [R1+0x8] ;  /* 0x0000080001207983 */ /* 0x008ee20000100800 */
[----:B------:R-:W-:Y:S01]  /*6c00*/  IMAD.MOV.U32 R20, RZ, RZ, -0x800000 ;  /* 0xff800000ff147424 */ /* 0x000fe200078e00ff */
[----:B------:R-:W-:Y:S01]  /*6c10*/  CS2R R10, SRZ ;  /* 0x00000000000a7805 */ /* 0x000fe2000001ff00 */
[----:B------:R-:W-:Y:S01]  /*6c20*/  UIADD3 UR4, UR4, 0x1e800, URZ ;  /* 0x0001e80004047890 */ /* 0x000fe2000fffe03f */
[----:B------:R-:W3:Y:S01]  /*6c30*/  LDL R40, [R1+0x4] ;  /* 0x0000040001287983 */ /* 0x000ee20000100800 */
[----:B------:R-:W-:Y:S01]  /*6c40*/  UIMAD UR6, UR39, 0x600, UR5 ;  /* 0x00000600270678a4 */ /* 0x000fe2000f8e0205 */
[----:B------:R-:W-:Y:S01]  /*6c50*/  IMAD.MOV.U32 R21, RZ, RZ, -0x800000 ;  /* 0xff800000ff157424 */ /* 0x000fe200078e00ff */
[----:B------:R-:W-:Y:S01]  /*6c60*/  USHF.R.U32.HI UR4, URZ, 0x4, UR4 ;  /* 0x000000043f047899 */ /* 0x000fe20008011604 */
[----:B--2---:R-:W2:Y:S01]  /*6c70*/  SHFL.BFLY PT, R5, R6, 0x2, 0x1f ;  /* 0x0c401f0006057f89 */ /* 0x004ea200000e0000 */
[----:B------:R-:W-:Y:S01]  /*6c80*/  UMOV UR5, 0x40000040 ;  /* 0x4000004000057882 */ /* 0x000fe20000000000 */
[----:B------:R-:W-:Y:S01]  /*6c90*/  UIADD3 UR10, UR6, 0x80, URZ ;  /* 0x00000080060a7890 */ /* 0x000fe2000fffe03f */
[----:B------:R-:W0:Y:S01]  /*6ca0*/  LDC.64 R36, c[0x0][0xb98] ;  /* 0x0002e600ff247b82 */ /* 0x000e220000000a00 */
[----:B------:R-:W-:Y:S01]  /*6cb0*/  ULOP3.LUT UR4, UR4, 0x3fff, URZ, 0xc0, !UPT ;  /* 0x00003fff04047892 */ /* 0x000fe2000f8ec03f */
[----:B------:R-:W1:Y:S03]  /*6cc0*/  SHFL.BFLY PT, R8, R7, 0x2, 0x1f ;  /* 0x0c401f0007087f89 */ /* 0x000e6600000e0000 */
[----:B------:R-:W-:-:S04]  /*6cd0*/  ULOP3.LUT UR4, UR4, 0x10000, URZ, 0xfc, !UPT ;  /* 0x0001000004047892 */ /* 0x000fc8000f8efc3f */
[----:B------:R-:W-:-:S05]  /*6ce0*/  UIADD3 UR8, UR4, 0x2, URZ ;  /* 0x0000000204087890 */ /* 0x000fca000fffe03f */
[----:B------:R-:W-:Y:S03]  /*6cf0*/  HGMMA.64x64x16.F32.BF16 R120, gdesc[UR4].tnspB, R120, gsb0 ;  /* 0x40e00000047879f0 */ /* 0x000fe60008001878 */
[----:B------:R-:W5:Y:S01]  /*6d00*/  S2UR UR5, SR_SWINHI ;  /* 0x00000000000579c3 */ /* 0x000f620000002f00 */
[----:B------:R-:W-:Y:S01]  /*6d10*/  UIADD3 UR7, -UR45, URZ, URZ ;  /* 0x0000003f2d077290 */ /* 0x000fe2000fffe13f */
[----:B--2---:R-:W-:-:S05]  /*6d20*/  FADD.FTZ R5, R5, R6 ;  /* 0x0000000605057221 */ /* 0x004fca0000010000 */
[----:B-1----:R-:W1:Y:S01]  /*6d30*/  SHFL.BFLY PT, R4, R5, 0x1, 0x1f ;  /* 0x0c201f0005047f89 */ /* 0x002e6200000e0000 */
[----:B------:R-:W-:Y:S02]  /*6d40*/  FADD.FTZ R8, R8, R7 ;  /* 0x0000000708087221 */ /* 0x000fe40000010000 */
[----:B------:R-:W2:Y:S03]  /*6d50*/  LDC R7, c[0x0][0xc38] ;  /* 0x00030e00ff077b82 */ /* 0x000ea60000000800 */
[----:B------:R-:W5:Y:S01]  /*6d60*/  SHFL.BFLY PT, R9, R8, 0x1, 0x1f ;  /* 0x0c201f0008097f89 */ /* 0x000f6200000e0000 */
[----:B-1----:R-:W-:Y:S01]  /*6d70*/  FADD.FTZ R12, R5, R4 ;  /* 0x00000004050c7221 */ /* 0x002fe20000010000 */
[----:B------:R-:W-:-:S04]  /*6d80*/  IMAD.U32 R5, RZ, RZ, UR21 ;  /* 0x00000015ff057e24 */ /* 0x000fc8000f8e00ff */
[----:B------:R-:W-:Y:S01]  /*6d90*/  FSETP.NE.FTZ.AND P0, PT, R12, RZ, PT ;  /* 0x000000ff0c00720b */ /* 0x000fe20003f15000 */
[----:B-----5:R-:W-:-:S05]  /*6da0*/  FADD.FTZ R9, R8, R9 ;  /* 0x0000000908097221 */ /* 0x020fca0000010000 */
[----:B------:R-:W-:-:S07]  /*6db0*/  FSETP.NE.FTZ.AND P2, PT, R9, RZ, PT ;  /* 0x000000ff0900720b */ /* 0x000fce0003f55000 */
[----:B------:R-:W1:Y:S01]  /*6dc0*/  @P0 MUFU.LG2 R4, R12 ;  /* 0x0000000c00040308 */ /* 0x000e620000000c00 */
[----:B------:R-:W-:-:S07]  /*6dd0*/  @P0 FMUL.FTZ R5, R5, 0.69314718246459960938 ;  /* 0x3f31721805050820 */ /* 0x000fce0000410000 */
[----:B------:R-:W5:Y:S08]  /*6de0*/  @P2 MUFU.LG2 R6, R9 ;  /* 0x0000000900062308 */ /* 0x000f700000000c00 */
[----:B------:R0:W-:Y:S01]  /*6df0*/  @P2 MUFU.RCP R10, R9 ;  /* 0x00000009000a2308 */ /* 0x0001e20000001000 */
[----:B-1----:R-:W-:-:S04]  /*6e00*/  @P0 FMUL.FTZ R4, R4, 0.69314718246459960938 ;  /* 0x3f31721804040820 */ /* 0x002fc80000410000 */
[----:B------:R-:W-:Y:S01]  /*6e10*/  @P0 FFMA.FTZ R20, R5, R0, R4 ;  /* 0x0000000005140223 */ /* 0x000fe20000010004 */
[----:B------:R-:W-:Y:S02]  /*6e20*/  WARPGROUP.DEPBAR.LE gsb0, 0x0 ;  /* 0x00008000000079c5 */ /* 0x000fe40000010000 */
[----:B------:R-:W-:Y:S01]  /*6e30*/  WARPGROUP.ARRIVE ;  /* 0x00000000000079c5 */ /* 0x000fe20000000000 */
[----:B------:R-:W-:Y:S02]  /*6e40*/  IMAD.U32 R5, RZ, RZ, UR21 ;  /* 0x00000015ff057e24 */ /* 0x000fe4000f8e00ff */
[----:B-----5:R-:W-:Y:S01]  /*6e50*/  @P2 FMUL.FTZ R6, R6, 0.69314718246459960938 ;  /* 0x3f31721806062820 */ /* 0x020fe20000410000 */
[----:B------:R-:W-:Y:S01]  /*6e60*/  IMAD.SHL.U32 R0, R154, 0x8, RZ ;  /* 0x000000089a007824 */ /* 0x000fe200078e00ff */
[----:B------:R1:W5:Y:S01]  /*6e70*/  @P0 MUFU.RCP R11, R12 ;  /* 0x0000000c000b0308 */ /* 0x0003620000001000 */
[----:B------:R-:W-:Y:S01]  /*6e80*/  @P2 FMUL.FTZ R5, R5, 0.69314718246459960938 ;  /* 0x3f31721805052820 */ /* 0x000fe20000410000 */
[----:B------:R-:W-:Y:S01]  /*6e90*/  HGMMA.64x64x16.F32.BF16 R120, gdesc[UR8].tnspB, R120, gsb0 ;  /* 0x40e00000087879f0 */ /* 0x000fe20008001878 */
[----:B------:R-:W-:Y:S01]  /*6ea0*/  UIADD3 UR10, UR6, 0x100, URZ ;  /* 0x00000100060a7890 */ /* 0x000fe2000fffe03f */
[----:B------:R-:W-:Y:S01]  /*6eb0*/  IMAD R15, R155, 0x40, R0 ;  /* 0x000000409b0f7824 */ /* 0x000fe200078e0200 */
[----:B------:R-:W-:Y:S01]  /*6ec0*/  UIADD3 UR8, UR4, 0x4, URZ ;  /* 0x0000000404087890 */ /* 0x000fe2000fffe03f */
[----:B------:R-:W-:Y:S01]  /*6ed0*/  @P2 FFMA.FTZ R21, R5, R3, R6 ;  /* 0x0000000305152223 */ /* 0x000fe20000010006 */
[----:B------:R-:W-:Y:S01]  /*6ee0*/  UMOV UR11, 0x40000040 ;  /* 0x40000040000b7882 */ /* 0x000fe20000000000 */
[----:B------:R-:W-:Y:S01]  /*6ef0*/  UMOV UR9, 0x40000040 ;  /* 0x4000004000097882 */ /* 0x000fe20000000000 */
[----:B------:R-:W-:-:S02]  /*6f00*/  WARPGROUP.DEPBAR.LE gsb0, 0x0 ;  /* 0x00008000000079c5 */ /* 0x000fc40000010000 */
        /* <DEDUP_REMOVED lines=60> */
[----:B------:R-:W-:Y:S01]  /*72d0*/  ULDC UR10, c[0x0][0xc44] ;  /* 0x00031100000a7ab9 */ /* 0x000fe20000000800 */
[----:B------:R-:W-:Y:S01]  /*72e0*/  UMOV UR8, UR40 ;  /* 0x0000002800087c82 */ /* 0x000fe20008000000 */
[----:B------:R-:W-:Y:S01]  /*72f0*/  UMOV UR9, UR5 ;  /* 0x0000000500097c82 */ /* 0x000fe20008000000 */
[----:B------:R-:W-:Y:S01]  /*7300*/  UIMAD UR10, UR10, UR7, UR43 ;  /* 0x000000070a0a72a4 */ /* 0x000fe2000f8e022b */
[----:B------:R-:W-:Y:S01]  /*7310*/  IMAD.U32 R28, RZ, RZ, UR8 ;  /* 0x00000008ff1c7e24 */ /* 0x000fe2000f8e00ff */
[----:B------:R-:W-:Y:S01]  /*7320*/  UMOV UR5, 0x40000040 ;  /* 0x4000004000057882 */ /* 0x000fe20000000000 */
[----:B------:R-:W-:Y:S01]  /*7330*/  UMOV UR7, 0x40000040 ;  /* 0x4000004000077882 */ /* 0x000fe20000000000 */
[----:B------:R-:W-:Y:S01]  /*7340*/  IMAD.U32 R29, RZ, RZ, UR9 ;  /* 0x00000009ff1d7e24 */ /* 0x000fe2000f8e00ff */
[----:B------:R-:W-:Y:S01]  /*7350*/  ISETP.NE.AND P2, PT, R19, 0x1, PT ;  /* 0x000000011300780c */ /* 0x000fe20003f45270 */
[----:B------:R-:W-:Y:S01]  /*7360*/  USHF.R.S32.HI UR11, URZ, 0x1f, UR10 ;  /* 0x0000001f3f0b7899 */ /* 0x000fe2000801140a */
[----:B------:R-:W-:Y:S01]  /*7370*/  IMAD.WIDE R14, R15, 0x2, R28 ;  /* 0x000000020f0e7825 */ /* 0x000fe200078e021c */
[----:B------:R-:W-:-:S03]  /*7380*/  ULDC.64 UR8, c[0x0][0xb90] ;  /* 0x0002e40000087ab9 */ /* 0x000fc60000000a00 */
[----:B----4-:R-:W-:-:S03]  /*7390*/  IMAD.WIDE R28, R13, 0x2, R28 ;  /* 0x000000020d1c7825 */ /* 0x010fc600078e021c */
[----:B------:R-:W-:-:S04]  /*73a0*/  LOP3.LUT R3, R28, 0x380, RZ, 0xc0, !PT ;  /* 0x000003801c037812 */ /* 0x000fc800078ec0ff */
[----:B------:R-:W4:Y:S01]  /*73b0*/  @P2 LDC R23, c[0x0][0xbec] ;  /* 0x0002fb00ff172b82 */ /* 0x000f220000000800 */
[C---:B------:R-:W-:Y:S02]  /*73c0*/  IADD3 R8, P0, R28.reuse, 0x60, RZ ;  /* 0x000000601c087810 */ /* 0x040fe40007f1e0ff */
[----:B------:R-:W-:Y:S02]  /*73d0*/  SHF.R.U64 R3, R3, 0x3, RZ ;  /* 0x0000000303037819 */ /* 0x000fe400000012ff */
[C---:B------:R-:W-:Y:S02]  /*73e0*/  IADD3 R6, P3, R28.reuse, 0x40, RZ ;  /* 0x000000401c067810 */ /* 0x040fe40007f7e0ff */
[----:B------:R-:W-:Y:S01]  /*73f0*/  IADD3 R4, P4, R28, 0x20, RZ ;  /* 0x000000201c047810 */ /* 0x000fe20007f9e0ff */
[----:B------:R-:W5:Y:S01]  /*7400*/  @P2 LDC R33, c[0x0][0xbf0] ;  /* 0x0002fc00ff212b82 */ /* 0x000f620000000800 */
[----:B------:R-:W-:Y:S01]  /*7410*/  LOP3.LUT R28, R3, R28, RZ, 0x3c, !PT ;  /* 0x0000001c031c7212 */ /* 0x000fe200078e3cff */
[----:B------:R-:W-:-:S02]  /*7420*/  WARPGROUP.DEPBAR.LE gsb0, 0x0 ;  /* 0x00008000000079c5 */ /* 0x000fc40000010000 */
[----:B------:R-:W-:-:S06]  /*7430*/  WARPGROUP.ARRIVE ;  /* 0x00000000000079c5 */ /* 0x000fcc0000000000 */
[----:B------:R-:W-:Y:S01]  /*7440*/  HGMMA.64x64x16.F32.BF16 R120, gdesc[UR4].tnspB, R120, gsb0 ;  /* 0x40e00000047879f0 */ /* 0x000fe20008001878 */
[----:B------:R-:W-:Y:S01]  /*7450*/  LOP3.LUT R3, R8, 0x380, RZ, 0xc0, !PT ;  /* 0x0000038008037812 */ /* 0x000fe200078ec0ff */
[----:B------:R-:W-:-:S03]  /*7460*/  IMAD R18, RZ, RZ, -UR43 ;  /* 0x8000002bff127e24 */ /* 0x000fc6000f8e02ff */
[----:B------:R-:W-:Y:S01]  /*7470*/  SHF.R.U64 R3, R3, 0x3, RZ ;  /* 0x0000000303037819 */ /* 0x000fe200000012ff */
[----:B------:R-:W-:Y:S01]  /*7480*/  UIMAD UR4, UR11, UR8, URZ ;  /* 0x000000080b0472a4 */ /* 0x000fe2000f8e023f */
[----:B--2---:R-:W-:Y:S02]  /*7490*/  IMAD R18, R7, R18, UR41 ;  /* 0x0000002907127e24 */ /* 0x004fe4000f8e0212 */
[----:B------:R-:W-:Y:S02]  /*74a0*/  LOP3.LUT R26, R3, R8, RZ, 0x3c, !PT ;  /* 0x00000008031a7212 */ /* 0x000fe400078e3cff */
[----:B------:R-:W-:Y:S01]  /*74b0*/  LOP3.LUT R3, R4, 0x380, RZ, 0xc0, !PT ;  /* 0x0000038004037812 */ /* 0x000fe200078ec0ff */
[----:B------:R-:W-:Y:S01]  /*74c0*/  UIMAD.WIDE.U32 UR6, UR10, UR8, URZ ;  /* 0x000000080a0672a5 */ /* 0x000fe2000f8e003f */
[----:B---3--:R-:W-:Y:S01]  /*74d0*/  IMAD R38, R18, 0xc0, R32 ;  /* 0x000000c012267824 */ /* 0x008fe200078e0220 */
[----:B------:R-:W-:Y:S01]  /*74e0*/  UIMAD UR4, UR10, UR9, UR4 ;  /* 0x000000090a0472a4 */ /* 0x000fe2000f8e0204 */
[----:B------:R-:W-:Y:S01]  /*74f0*/  SHF.R.U64 R3, R3, 0x3, RZ ;  /* 0x0000000303037819 */ /* 0x000fe200000012ff */
[----:B------:R-:W-:Y:S01]  /*7500*/  IMAD.X R27, RZ, RZ, R29, P0 ;  /* 0x000000ffff1b7224 */ /* 0x000fe200000e061d */
[----:B------:R-:W-:Y:S01]  /*7510*/  IADD3 R13, P0, R14, 0x1800, RZ ;  /* 0x000018000e0d7810 */ /* 0x000fe20007f1e0ff */
[----:B------:R-:W-:Y:S01]  /*7520*/  UIADD3 UR4, UR7, UR4, URZ ;  /* 0x0000000407047290 */ /* 0x000fe2000fffe03f */
[----:B------:R-:W-:Y:S01]  /*7530*/  LOP3.LUT R8, R3, R4, RZ, 0x3c, !PT ;  /* 0x0000000403087212 */ /* 0x000fe200078e3cff */
[----:B----4-:R-:W-:-:S04]  /*7540*/  @P2 IMAD.HI.U32 R4, R38, R23, RZ ;  /* 0x0000001726042227 */ /* 0x010fc800078e00ff */
[--C-:B0-----:R-:W-:Y:S01]  /*7550*/  IMAD.X R9, RZ, RZ, R29.reuse, P4 ;  /* 0x000000ffff097224 */ /* 0x101fe200020e061d */
[----:B------:R-:W-:Y:S01]  /*7560*/  IADD3 R23, P4, R14, 0x4800, RZ ;  /* 0x000048000e177810 */ /* 0x000fe20007f9e0ff */
[----:B------:R-:W-:Y:S01]  /*7570*/  IMAD.MOV.U32 R3, RZ, RZ, R38 ;  /* 0x000000ffff037224 */ /* 0x000fe200078e0026 */
[----:B-1----:R-:W-:Y:S01]  /*7580*/  LOP3.LUT R12, R13, 0x380, RZ, 0xc0, !PT ;  /* 0x000003800d0c7812 */ /* 0x002fe200078ec0ff */
[----:B------:R-:W-:Y:S01]  /*7590*/  IMAD.U32 R31, RZ, RZ, UR7 ;  /* 0x00000007ff1f7e24 */ /* 0x000fe2000f8e00ff */
[----:B-----5:R-:W-:Y:S01]  /*75a0*/  @P2 SHF.R.U32.HI R3, RZ, R33, R4 ;  /* 0x00000021ff032219 */ /* 0x020fe20000011604 */
[----:B------:R-:W-:Y:S01]  /*75b0*/  IMAD.U32 R30, RZ, RZ, UR6 ;  /* 0x00000006ff1e7e24 */ /* 0x000fe2000f8e00ff */
[----:B------:R-:W-:Y:S01]  /*75c0*/  LOP3.LUT R4, R23, 0x380, RZ, 0xc0, !PT ;  /* 0x0000038017047812 */ /* 0x000fe200078ec0ff */
[----:B------:R-:W-:Y:S01]  /*75d0*/  IMAD.U32 R31, RZ, RZ, UR4 ;  /* 0x00000004ff1f7e24 */ /* 0x000fe2000f8e00ff */
[----:B------:R-:W-:Y:S01]  /*75e0*/  SHF.R.U64 R12, R12, 0x3, RZ ;  /* 0x000000030c0c7819 */ /* 0x000fe200000012ff */
[----:B------:R-:W-:Y:S01]  /*75f0*/  IMAD.X R25, RZ, RZ, R29, P3 ;  /* 0x000000ffff197224 */ /* 0x000fe200018e061d */
[----:B------:R-:W-:Y:S01]  /*7600*/  USHF.R.S32.HI UR7, URZ, 0x1f, UR45 ;  /* 0x0000001f3f077899 */ /* 0x000fe2000801142d */
[----:B------:R-:W-:Y:S01]  /*7610*/  MOV R59, R28 ;  /* 0x0000001c003b7202 */ /* 0x000fe20000000f00 */
[----:B------:R-:W-:Y:S01]  /*7620*/  IMAD.WIDE.U32 R28, R36, UR45, R30 ;  /* 0x0000002d241c7c25 */ /* 0x000fe2000f8e001e */
[----:B------:R-:W-:Y:S01]  /*7630*/  SHF.R.U64 R4, R4, 0x3, RZ ;  /* 0x0000000304047819 */ /* 0x000fe200000012ff */
[----:B------:R-:W-:Y:S01]  /*7640*/  ULDC.64 UR4, c[0x0][0xb88] ;  /* 0x0002e20000047ab9 */ /* 0x000fe20000000a00 */
[----:B------:R-:W-:Y:S01]  /*7650*/  LOP3.LUT R5, R6, 0x380, RZ, 0xc0, !PT ;  /* 0x0000038006057812 */ /* 0x000fe200078ec0ff */
[--C-:B------:R-:W-:Y:S01]  /*7660*/  IMAD.MOV R34, RZ, RZ, -R3.reuse ;  /* 0x000000ffff227224 */ /* 0x100fe200078e0a03 */
[----:B------:R-:W-:Y:S01]  /*7670*/  LOP3.LUT R12, R12, R13, RZ, 0x3c, !PT ;  /* 0x0000000d0c0c7212 */ /* 0x000fe200078e3cff */
[----:B------:R-:W-:Y:S01]  /*7680*/  IMAD.U32 R33, RZ, RZ, UR12 ;  /* 0x0000000cff217e24 */ /* 0x000fe2000f8e00ff */
[----:B------:R-:W-:Y:S01]  /*7690*/  IADD3.X R13, RZ, R15, RZ, P0, !PT ;  /* 0x0000000fff0d7210 */ /* 0x000fe200007fe4ff */
[----:B------:R-:W-:Y:S01]  /*76a0*/  IMAD R32, R36, UR7, RZ ;  /* 0x0000000724207c24 */ /* 0x000fe2000f8e02ff */
[----:B------:R-:W-:Y:S01]  /*76b0*/  LOP3.LUT R4, R4, R23, RZ, 0x3c, !PT ;  /* 0x0000001704047212 */ /* 0x000fe200078e3cff */
[----:B------:R-:W-:Y:S01]  /*76c0*/  IMAD R23, R19, R34, R38 ;  /* 0x0000002213177224 */ /* 0x000fe200078e0226 */
[----:B------:R-:W-:Y:S01]  /*76d0*/  SHF.R.S32.HI R31, RZ, 0x1f, R3 ;  /* 0x0000001fff1f7819 */ /* 0x000fe20000011403 */
[----:B------:R-:W-:Y:S01]  /*76e0*/  IMAD R54, R18, 0xc0, R40 ;  /* 0x000000c012367824 */ /* 0x000fe200078e0228 */
[----:B------:R-:W-:Y:S01]  /*76f0*/  IADD3 R28, P0, R3, R28, RZ ;  /* 0x0000001c031c7210 */ /* 0x000fe20007f1e0ff */
[----:B------:R-:W-:Y:S01]  /*7700*/  @!P1 VIADD R3, R33, 0x30860 ;  /* 0x0003086021039836 */ /* 0x000fe20000000000 */
[----:B------:R-:W-:Y:S01]  /*7710*/  SHF.R.U64 R5, R5, 0x3, RZ ;  /* 0x0000000305057819 */ /* 0x000fe200000012ff */
[----:B------:R-:W-:Y:S01]  /*7720*/  IMAD R32, R37, UR45, R32 ;  /* 0x0000002d25207c24 */ /* 0x000fe2000f8e0220 */
[----:B------:R-:W-:Y:S01]  /*7730*/  SHF.R.S32.HI R30, RZ, 0x1f, R23 ;  /* 0x0000001fff1e7819 */ /* 0x000fe20000011417 */
[----:B------:R-:W-:Y:S01]  /*7740*/  ULDC.64 UR8, c[0x0][0xae8] ;  /* 0x0002ba0000087ab9 */ /* 0x000fe20000000a00 */
[----:B------:R-:W-:-:S02]  /*7750*/  @!P1 PRMT R3, RZ, 0x654, R3 ;  /* 0x00000654ff039816 */ /* 0x000fc40000000003 */
[----:B------:R-:W-:Y:S01]  /*7760*/  LOP3.LUT R24, R5, R6, RZ, 0x3c, !PT ;  /* 0x0000000605187212 */ /* 0x000fe200078e3cff */
[----:B------:R-:W-:Y:S01]  /*7770*/  IMAD R30, R30, UR4, RZ ;  /* 0x000000041e1e7c24 */ /* 0x000fe2000f8e02ff */
[----:B------:R-:W-:Y:S02]  /*7780*/  IADD3.X R29, R31, R29, R32, P0, !PT ;  /* 0x0000001d1f1d7210 */ /* 0x000fe400007fe420 */
[----:B------:R-:W-:Y:S01]  /*7790*/  MOV R56, R26 ;  /* 0x0000001a00387202 */ /* 0x000fe20000000f00 */
[C---:B------:R-:W-:Y:S01]  /*77a0*/  IMAD R27, R23.reuse, UR5, R30 ;  /* 0x00000005171b7c24 */ /* 0x040fe2000f8e021e */
[----:B------:R-:W-:Y:S01]  /*77b0*/  MOV R57, R24 ;  /* 0x0000001800397202 */ /* 0x000fe20000000f00 */
[----:B------:R-:W-:Y:S01]  /*77c0*/  IMAD.WIDE.U32 R24, R23, UR4, R28 ;  /* 0x0000000417187c25 */ /* 0x000fe2000f8e001c */
[----:B------:R-:W-:Y:S01]  /*77d0*/  ULDC.64 UR4, c[0x0][0xb50] ;  /* 0x0002d40000047ab9 */ /* 0x000fe20000000a00 */
[----:B------:R-:W-:Y:S02]  /*77e0*/  WARPGROUP.DEPBAR.LE gsb0, 0x0 ;  /* 0x00008000000079c5 */ /* 0x000fe40000010000 */
[----:B------:R0:W-:Y:S01]  /*77f0*/  @!P1 SYNCS.ARRIVE.TRANS64.RED.A1T0 RZ, [R3+URZ], RZ ;  /* 0x000000ff03ff99a7 */ /* 0x0001e2000810043f */
[----:B------:R-:W-:Y:S01]  /*7800*/  LEA R47, P0, R24, UR4, 0x2 ;  /* 0x00000004182f7c11 */ /* 0x000fe2000f8010ff */
[----:B------:R-:W-:Y:S01]  /*7810*/  FMUL.FTZ R23, R125, R11 ;  /* 0x0000000b7d177220 */ /* 0x000fe20000410000 */
[----:B------:R-:W-:Y:S01]  /*7820*/  MOV R58, R8 ;  /* 0x00000008003a7202 */ /* 0x000fe20000000f00 */
[----:B0-----:R-:W-:-:S02]  /*7830*/  IMAD.IADD R3, R25, 0x1, R27 ;  /* 0x0000000119037824 */ /* 0x001fc400078e021b */
        /* <DEDUP_REMOVED lines=15> */
[----:B------:R-:W-:Y:S01]  /*7930*/  LEA.HI.X R60, R24, UR5, R3, 0x2, P0 ;  /* 0x00000005183c7c11 */ /* 0x000fe200080f1403 */
        /* <DEDUP_REMOVED lines=17> */
[----:B------:R-:W-:Y:S01]  /*7a50*/  ULDC UR4, c[0x0][0xa88] ;  /* 0x0002a20000047ab9 */ /* 0x000fe20000000800 */
[----:B------:R-:W-:-:S02]  /*7a60*/  F2FP.BF16.F32.PACK_AB R9, R11, R24 ;  /* 0x000000180b09723e */ /* 0x000fc400000010ff */
[----:B------:R-:W-:Y:S02]  /*7a70*/  F2FP.BF16.F32.PACK_AB R10, R23, R26 ;  /* 0x0000001a170a723e */ /* 0x000fe400000010ff */
[----:B------:R-:W-:Y:S01]  /*7a80*/  F2FP.BF16.F32.PACK_AB R11, R25, R28 ;  /* 0x0000001c190b723e */ /* 0x000fe200000010ff */
[----:B------:R-:W-:Y:S01]  /*7a90*/  BAR.SYNC.DEFER_BLOCKING 0x1, 0x180 ;  /* 0x0046000000007b1d */ /* 0x000fe20000010000 */
[----:B------:R-:W-:Y:S01]  /*7aa0*/  F2FP.BF16.F32.PACK_AB R24, R27, R30 ;  /* 0x0000001e1b18723e */ /* 0x000fe200000010ff */
[----:B------:R-:W-:Y:S01]  /*7ab0*/  IMAD R3, R19, UR4, RZ ;  /* 0x0000000413037c24 */ /* 0x000fe2000f8e02ff */
[----:B------:R-:W-:Y:S02]  /*7ac0*/  F2FP.BF16.F32.PACK_AB R25, R29, R32 ;  /* 0x000000201d19723e */ /* 0x000fe400000010ff */
[----:B------:R-:W-:Y:S02]  /*7ad0*/  F2FP.BF16.F32.PACK_AB R26, R31, R34 ;  /* 0x000000221f1a723e */ /* 0x000fe400000010ff */
[----:B------:R-:W-:Y:S01]  /*7ae0*/  F2FP.BF16.F32.PACK_AB R27, R33, R36 ;  /* 0x00000024211b723e */ /* 0x000fe200000010ff */
[----:B------:R-:W-:Y:S01]  /*7af0*/  VIADD R52, R54, 0x8 ;  /* 0x0000000836347836 */ /* 0x000fe20000000000 */
[----:B------:R-:W-:-:S02]  /*7b00*/  F2FP.BF16.F32.PACK_AB R28, R35, R38 ;  /* 0x00000026231c723e */ /* 0x000fc400000010ff */
[----:B------:R-:W-:Y:S02]  /*7b10*/  F2FP.BF16.F32.PACK_AB R29, R37, R40 ;  /* 0x00000028251d723e */ /* 0x000fe400000010ff */
[----:B------:R-:W-:Y:S02]  /*7b20*/  F2FP.BF16.F32.PACK_AB R30, R39, R42 ;  /* 0x0000002a271e723e */ /* 0x000fe400000010ff */
[----:B------:R-:W-:Y:S02]  /*7b30*/  F2FP.BF16.F32.PACK_AB R31, R41, R44 ;  /* 0x0000002c291f723e */ /* 0x000fe400000010ff */
[----:B------:R-:W-:Y:S02]  /*7b40*/  LOP3.LUT P0, RZ, R156, 0x3, RZ, 0xc0, !PT ;  /* 0x000000039cff7812 */ /* 0x000fe4000780c0ff */
[----:B------:R-:W-:Y:S02]  /*7b50*/  F2FP.BF16.F32.PACK_AB R48, R48, R43 ;  /* 0x0000002b3030723e */ /* 0x000fe400000010ff */
[----:B------:R-:W-:-:S02]  /*7b60*/  F2FP.BF16.F32.PACK_AB R49, R49, R46 ;  /* 0x0000002e3131723e */ /* 0x000fc400000010ff */
[----:B------:R-:W-:Y:S02]  /*7b70*/  F2FP.BF16.F32.PACK_AB R50, R50, R45 ;  /* 0x0000002d3232723e */ /* 0x000fe400000010ff */
[----:B------:R-:W-:Y:S01]  /*7b80*/  F2FP.BF16.F32.PACK_AB R51, R51, R150 ;  /* 0x000000963333723e */ /* 0x000fe200000010ff */
[----:B------:R0:W-:Y:S01]  /*7b90*/  STSM.16.M88.4 [R59], R8 ;  /* 0x000000083b007844 */ /* 0x0001e20000000200 */
[----:B------:R-:W-:-:S03]  /*7ba0*/  ISETP.GE.OR P1, PT, R54, R3, P0 ;  /* 0x000000033600720c */ /* 0x000fc60000726670 */
[----:B------:R1:W-:Y:S01]  /*7bb0*/  STSM.16.M88.4 [R58], R24 ;  /* 0x000000183a007844 */ /* 0x0003e20000000200 */
[----:B------:R-:W-:-:S03]  /*7bc0*/  ISETP.GE.OR P0, PT, R52, R3, P0 ;  /* 0x000000033400720c */ /* 0x000fc60000706670 */
[----:B------:R-:W-:Y:S04]  /*7bd0*/  STSM.16.M88.4 [R57], R28 ;  /* 0x0000001c39007844 */ /* 0x000fe80000000200 */
[----:B------:R-:W-:Y:S04]  /*7be0*/  STSM.16.M88.4 [R56], R48 ;  /* 0x0000003038007844 */ /* 0x000fe80000000200 */
[----:B------:R-:W-:Y:S01]  /*7bf0*/  SHFL.IDX PT, R52, R47, RZ, 0x1c1f ;  /* 0x001c1fff2f347589 */ /* 0x000fe200000e0000 */
[C---:B------:R-:W-:Y:S01]  /*7c00*/  IADD3 R7, P3, R14.reuse, 0x3000, RZ ;  /* 0x000030000e077810 */ /* 0x040fe20007f7e0ff */
[----:B0-----:R-:W0:Y:S02]  /*7c10*/  @P2 LDC R8, c[0x0][0xbec] ;  /* 0x0002fb00ff082b82 */ /* 0x001e240000000800 */
[----:B------:R-:W2:Y:S06]  /*7c20*/  SHFL.IDX PT, R53, R60, RZ, 0x1c1f ;  /* 0x001c1fff3c357589 */ /* 0x000eac00000e0000 */
[----:B------:R-:W-:Y:S06]  /*7c30*/  BAR.SYNC.DEFER_BLOCKING 0x1, 0x180 ;  /* 0x0046000000007b1d */ /* 0x000fec0000010000 */
[----:B------:R-:W-:Y:S01]  /*7c40*/  SHFL.IDX PT, R55, R60, 0x1, 0x1c1f ;  /* 0x003c1f003c377f89 */ /* 0x000fe200000e0000 */
[----:B------:R-:W-:Y:S01]  /*7c50*/  LOP3.LUT R5, R14, 0x380, RZ, 0xc0, !PT ;  /* 0x000003800e057812 */ /* 0x000fe200078ec0ff */
[----:B-1----:R-:W1:Y:S02]  /*7c60*/  @P2 LDC R24, c[0x0][0xbf0] ;  /* 0x0002fc00ff182b82 */ /* 0x002e640000000800 */
[----:B------:R-:W3:Y:S01]  /*7c70*/  SHFL.IDX PT, R54, R47, 0x1, 0x1c1f ;  /* 0x003c1f002f367f89 */ /* 0x000ee200000e0000 */
[----:B------:R-:W-:-:S02]  /*7c80*/  LOP3.LUT R6, R7, 0x380, RZ, 0xc0, !PT ;  /* 0x0000038007067812 */ /* 0x000fc400078ec0ff */
[----:B------:R-:W-:Y:S02]  /*7c90*/  SHF.R.U64 R5, R5, 0x3, RZ ;  /* 0x0000000305057819 */ /* 0x000fe400000012ff */
[----:B------:R-:W-:Y:S01]  /*7ca0*/  SHF.R.U64 R6, R6, 0x3, RZ ;  /* 0x0000000306067819 */ /* 0x000fe200000012ff */
[----:B------:R-:W4:Y:S01]  /*7cb0*/  LDC.64 R10, c[0x0][0xae0] ;  /* 0x0002b800ff0a7b82 */ /* 0x000f220000000a00 */
[----:B------:R-:W-:Y:S02]  /*7cc0*/  LOP3.LUT R14, R5, R14, RZ, 0x3c, !PT ;  /* 0x0000000e050e7212 */ /* 0x000fe400078e3cff */
[----:B------:R-:W-:Y:S01]  /*7cd0*/  LOP3.LUT R6, R6, R7, RZ, 0x3c, !PT ;  /* 0x0000000706067212 */ /* 0x000fe200078e3cff */
[--C-:B------:R-:W-:Y:S02]  /*7ce0*/  IMAD.X R7, RZ, RZ, R15.reuse, P3 ;  /* 0x000000ffff077224 */ /* 0x100fe400018e060f */
[----:B------:R-:W-:Y:S01]  /*7cf0*/  IMAD.X R5, RZ, RZ, R15, P4 ;  /* 0x000000ffff057224 */ /* 0x000fe200020e060f */
[----:B--2---:R2:W-:Y:S04]  /*7d00*/  @!P1 ST.E desc[UR46][R52.64], R20 ;  /* 0x0000001434009985 */ /* 0x0045e8000c10192e */
[----:B---3--:R-:W-:Y:S04]  /*7d10*/  @!P0 ST.E desc[UR46][R54.64], R21 ;  /* 0x0000001536008985 */ /* 0x008fe8000c10192e */
[----:B------:R-:W3:Y:S04]  /*7d20*/  LD.E.128 R32, desc[UR46][R14.64] ;  /* 0x0000002e0e207980 */ /* 0x000ee8000c101d00 */
[----:B------:R-:W5:Y:S04]  /*7d30*/  LD.E.128 R36, desc[UR46][R12.64] ;  /* 0x0000002e0c247980 */ /* 0x000f68000c101d00 */
[----:B------:R-:W5:Y:S04]  /*7d40*/  LD.E.128 R40, desc[UR46][R6.64] ;  /* 0x0000002e06287980 */ /* 0x000f68000c101d00 */
[----:B------:R0:W5:Y:S01]  /*7d50*/  LD.E.128 R44, desc[UR46][R4.64] ;  /* 0x0000002e042c7980 */ /* 0x000162000c101d00 */
[----:B------:R-:W-:Y:S01]  /*7d60*/  IMAD R9, R154, 0x30, R155 ;  /* 0x000000309a097824 */ /* 0x000fe200078e029b */
[----:B------:R-:W-:-:S02]  /*7d70*/  UIMAD UR6, UR11, UR8, URZ ;  /* 0x000000080b0672a4 */ /* 0x000fc4000f8e023f */
[----:B------:R-:W-:Y:S01]  /*7d80*/  UIMAD.WIDE.U32 UR4, UR10, UR8, URZ ;  /* 0x000000080a0472a5 */ /* 0x000fe2000f8e003f */
[C---:B------:R-:W-:Y:S01]  /*7d90*/  IMAD R9, R18.reuse, 0xc0, R9 ;  /* 0x000000c012097824 */ /* 0x040fe200078e0209 */
[----:B------:R-:W-:Y:S01]  /*7da0*/  UIMAD UR6, UR10, UR9, UR6 ;  /* 0x000000090a0672a4 */ /* 0x000fe2000f8e0206 */
[----:B--2---:R-:W-:Y:S01]  /*7db0*/  IMAD R20, R18, 0xc0, R155 ;  /* 0x000000c012147824 */ /* 0x004fe200078e029b */
[----:B------:R-:W-:Y:S01]  /*7dc0*/  @!PT LDS RZ, [RZ] ;  /* 0x00000000fffff984 */ /* 0x000fe20000000800 */
[----:B------:R-:W-:Y:S01]  /*7dd0*/  @!PT LDS RZ, [RZ] ;  /* 0x00000000fffff984 */ /* 0x000fe20000000800 */
[----:B------:R-:W-:Y:S01]  /*7de0*/  @!PT LDS RZ, [RZ] ;  /* 0x00000000fffff984 */ /* 0x000fe20000000800 */
[----:B------:R-:W-:Y:S01]  /*7df0*/  @!PT LDS RZ, [RZ] ;  /* 0x00000000fffff984 */ /* 0x000fe20000000800 */
[----:B------:R2:W-:Y:S06]  /*7e00*/  MEMBAR.ALL.CTA ;  /* 0x0000000000007992 */ /* 0x0005ec0000008000 */
[----:B--2---:R-:W2:Y:S01]  /*7e10*/  FENCE.VIEW.ASYNC.S ;  /* 0x00000000000073c6 */ /* 0x004ea20000000000 */
[----:B------:R-:W-:Y:S01]  /*7e20*/  ULDC.64 UR8, c[0x0][0xaf0] ;  /* 0x0002bc0000087ab9 */ /* 0x000fe20000000a00 */
[----:B0-----:R-:W-:Y:S01]  /*7e30*/  @P2 IMAD.HI.U32 R5, R9, R8, RZ ;  /* 0x0000000809052227 */ /* 0x001fe200078e00ff */
[----:B------:R-:W-:-:S03]  /*7e40*/  UIADD3 UR5, UR5, UR6, URZ ;  /* 0x0000000605057290 */ /* 0x000fc6000fffe03f */
[----:B------:R-:W-:Y:S01]  /*7e50*/  IMAD.MOV.U32 R4, RZ, RZ, R9 ;  /* 0x000000ffff047224 */ /* 0x000fe200078e0009 */
[----:B-1----:R-:W-:Y:S01]  /*7e60*/  @P2 SHF.R.U32.HI R4, RZ, R24, R5 ;  /* 0x00000018ff042219 */ /* 0x002fe20000011605 */
[----:B------:R-:W-:Y:S02]  /*7e70*/  UIMAD UR6, UR7, UR8, URZ ;  /* 0x00000008070672a4 */ /* 0x000fe4000f8e023f */
[----:B------:R-:W-:Y:S01]  /*7e80*/  UIMAD.WIDE.U32 UR4, UR45, UR8, UR4 ;  /* 0x000000082d0472a5 */ /* 0x000fe2000f8e0004 */
[--C-:B------:R-:W-:Y:S01]  /*7e90*/  SHF.R.S32.HI R5, RZ, 0x1f, R4.reuse ;  /* 0x0000001fff057819 */ /* 0x100fe20000011404 */
[----:B------:R-:W-:Y:S01]  /*7ea0*/  UIMAD UR6, UR45, UR9, UR6 ;  /* 0x000000092d0672a4 */ /* 0x000fe2000f8e0206 */
[----:B------:R-:W-:-:S03]  /*7eb0*/  IMAD.MOV R6, RZ, RZ, -R4 ;  /* 0x000000ffff067224 */ /* 0x000fc600078e0a04 */
[----:B------:R-:W-:Y:S01]  /*7ec0*/  UIADD3 UR5, UR5, UR6, URZ ;  /* 0x0000000605057290 */ /* 0x000fe2000fffe03f */
[----:B------:R-:W-:Y:S02]  /*7ed0*/  IMAD R19, R19, R6, R9 ;  /* 0x0000000613137224 */ /* 0x000fe400078e0209 */
[----:B----4-:R-:W-:-:S03]  /*7ee0*/  IMAD R5, R5, R10, RZ ;  /* 0x0000000a05057224 */ /* 0x010fc600078e02ff */
[----:B------:R-:W-:Y:S01]  /*7ef0*/  SHF.R.S32.HI R6, RZ, 0x1f, R19 ;  /* 0x0000001fff067819 */ /* 0x000fe20000011413 */
[C---:B------:R-:W-:Y:S02]  /*7f00*/  IMAD R7, R4.reuse, R11, R5 ;  /* 0x0000000b04077224 */ /* 0x040fe400078e0205 */
[----:B------:R-:W-:Y:S01]  /*7f10*/  IMAD.WIDE.U32 R4, R4, R10, UR4 ;  /* 0x0000000404047e25 */ /* 0x000fe2000f8e000a */
[----:B------:R-:W-:-:S03]  /*7f20*/  ULDC.64 UR4, c[0x0][0xad8] ;  /* 0x0002b60000047ab9 */ /* 0x000fc60000000a00 */
[----:B------:R-:W-:Y:S02]  /*7f30*/  IMAD.IADD R5, R5, 0x1, R7 ;  /* 0x0000000105057824 */ /* 0x000fe400078e0207 */
[----:B------:R-:W-:Y:S02]  /*7f40*/  IMAD R6, R6, UR4, RZ ;  /* 0x0000000406067c24 */ /* 0x000fe4000f8e02ff */
[----:B------:R-:W-:-:S04]  /*7f50*/  IMAD.WIDE.U32 R4, R19, UR4, R4 ;  /* 0x0000000413047c25 */ /* 0x000fc8000f8e0004 */
[----:B------:R-:W-:Y:S01]  /*7f60*/  IMAD R7, R19, UR5, R6 ;  /* 0x0000000513077c24 */ /* 0x000fe2000f8e0206 */
[----:B------:R-:W-:Y:S02]  /*7f70*/  ULDC.64 UR4, c[0x0][0xa80] ;  /* 0x0002a00000047ab9 */ /* 0x000fe40000000a00 */
[----:B------:R-:W-:Y:S01]  /*7f80*/  LEA R13, P0, R4, UR4, 0x1 ;  /* 0x00000004040d7c11 */ /* 0x000fe2000f8008ff */
[----:B------:R-:W-:Y:S01]  /*7f90*/  IMAD.IADD R5, R5, 0x1, R7 ;  /* 0x0000000105057824 */ /* 0x000fe200078e0207 */
[----:B------:R-:W-:-:S04]  /*7fa0*/  ULDC UR4, c[0x0][0xac8] ;  /* 0x0002b20000047ab9 */ /* 0x000fc80000000800 */
[----:B------:R-:W-:Y:S01]  /*7fb0*/  LEA.HI.X R15, R4, UR5, R5, 0x1, P0 ;  /* 0x00000005040f7c11 */ /* 0x000fe200080f0c05 */
[----:B--2---:R-:W-:Y:S01]  /*7fc0*/  SHFL.IDX PT, R6, R13, 0x1, 0x181f ;  /* 0x00381f000d067f89 */ /* 0x004fe200000e0000 */
[----:B------:R-:W-:-:S03]  /*7fd0*/  VIADD R12, R20, 0x30 ;  /* 0x00000030140c7836 */ /* 0x000fc60000000000 */
[----:B------:R-:W-:Y:S01]  /*7fe0*/  SHFL.IDX PT, R4, R13, RZ, 0x181f ;  /* 0x00181fff0d047589 */ /* 0x000fe200000e0000 */
[----:B------:R-:W-:-:S03]  /*7ff0*/  VIADD R14, R20, 0x60 ;  /* 0x00000060140e7836 */ /* 0x000fc60000000000 */
[----:B------:R-:W0:Y:S01]  /*8000*/  SHFL.IDX PT, R5, R15, RZ, 0x181f ;  /* 0x00181fff0f057589 */ /* 0x000e2200000e0000 */
[----:B------:R-:W-:Y:S01]  /*8010*/  ISETP.GE.AND P0, PT, R0, UR4, PT ;  /* 0x0000000400007c0c */ /* 0x000fe2000bf06270 */
[C---:B------:R-:W-:Y:S02]  /*8020*/  VIADD R18, R20.reuse, 0x90 ;  /* 0x0000009014127836 */ /* 0x040fe40000000000 */
[----:B------:R-:W1:Y:S04]  /*8030*/  SHFL.IDX PT, R7, R15, 0x1, 0x181f ;  /* 0x00381f000f077f89 */ /* 0x000e6800000e0000 */
[----:B------:R-:W-:Y:S04]  /*8040*/  SHFL.IDX PT, R8, R13, 0x2, 0x181f ;  /* 0x00581f000d087f89 */ /* 0x000fe800000e0000 */
[----:B------:R-:W2:Y:S04]  /*8050*/  SHFL.IDX PT, R9, R15, 0x2, 0x181f ;  /* 0x00581f000f097f89 */ /* 0x000ea800000e0000 */
[----:B------:R-:W-:Y:S04]  /*8060*/  SHFL.IDX PT, R10, R13, 0x3, 0x181f ;  /* 0x00781f000d0a7f89 */ /* 0x000fe800000e0000 */
[----:B------:R-:W4:Y:S01]  /*8070*/  SHFL.IDX PT, R11, R15, 0x3, 0x181f ;  /* 0x00781f000f0b7f89 */ /* 0x000f2200000e0000 */
[----:B------:R-:W-:-:S02]  /*8080*/  ISETP.GE.OR P1, PT, R20, R3, P0 ;  /* 0x000000031400720c */ /* 0x000fc40000726670 */
[-C--:B------:R-:W-:Y:S02]  /*8090*/  ISETP.GE.OR P2, PT, R12, R3.reuse, P0 ;  /* 0x000000030c00720c */ /* 0x080fe40000746670 */
[-C--:B------:R-:W-:Y:S02]  /*80a0*/  ISETP.GE.OR P3, PT, R14, R3.reuse, P0 ;  /* 0x000000030e00720c */ /* 0x080fe40000766670 */
[----:B------:R-:W-:Y:S02]  /*80b0*/  ISETP.GE.OR P0, PT, R18, R3, P0 ;  /* 0x000000031200720c */ /* 0x000fe40000706670 */
[----:B------:R-:W5:Y:S01]  /*80c0*/  LDC R3, c[0x0][0xc34] ;  /* 0x00030d00ff037b82 */ /* 0x000f620000000800 */
[----:B------:R-:W-:-:S04]  /*80d0*/  UIADD3 UR4, UR40, 0x30820, URZ ;  /* 0x0003082028047890 */ /* 0x000fc8000fffe03f */
[----:B------:R-:W-:Y:S01]  /*80e0*/  UPRMT UR4, URZ, 0x654, UR4 ;  /* 0x000006543f047896 */ /* 0x000fe20008000004 */
[----:B0-----:R-:W-:-:S04]  /*80f0*/  @!P1 IMAD.WIDE R4, R0, 0x2, R4 ;  /* 0x0000000200049825 */ /* 0x001fc800078e0204 */
[----:B-1----:R-:W-:-:S04]  /*8100*/  @!P2 IMAD.WIDE R6, R0, 0x2, R6 ;  /* 0x000000020006a825 */ /* 0x002fc800078e0206 */
[----:B------:R-:W-:Y:S01]  /*8110*/  SYNCS.ARRIVE.TRANS64.RED.A1T0 RZ, [UR4], RZ ;  /* 0x000000ffffff79a7 */ /* 0x000fe20008100404 */
[----:B------:R-:W-:Y:S01]  /*8120*/  ULDC UR4, c[0x0][0xc] ;  /* 0x0000030000047ab9 */ /* 0x000fe20000000800 */
[----:B--2---:R-:W-:Y:S01]  /*8130*/  @!P3 IMAD.WIDE R8, R0, 0x2, R8 ;  /* 0x000000020008b825 */ /* 0x004fe200078e0208 */
[----:B------:R-:W-:-:S03]  /*8140*/  UIADD3 UR41, UR4, UR41, URZ ;  /* 0x0000002904297290 */ /* 0x000fc6000fffe03f */
[----:B----4-:R-:W-:Y:S01]  /*8150*/  @!P0 IMAD.WIDE R10, R0, 0x2, R10 ;  /* 0x00000002000a8825 */ /* 0x010fe200078e020a */
[----:B------:R-:W-:-:S04]  /*8160*/  UIADD3 UR39, UR39, 0x1, URZ ;  /* 0x0000000127277890 */ /* 0x000fc8000fffe03f */
[----:B------:R-:W-:-:S04]  /*8170*/  UISETP.NE.AND UP0, UPT, UR39, 0x2, UPT ;  /* 0x000000022700788c */ /* 0x000fc8000bf05270 */
[----:B------:R-:W-:Y:S02]  /*8180*/  USEL UR4, URZ, 0x1, UP0 ;  /* 0x000000013f047887 */ /* 0x000fe40008000000 */
[----:B------:R-:W-:Y:S02]  /*8190*/  UIADD3 UR37, UR37, 0x1, URZ ;  /* 0x0000000125257890 */ /* 0x000fe4000fffe03f */
[----:B------:R-:W-:Y:S02]  /*81a0*/  ULOP3.LUT UR38, UR38, UR4, URZ, 0x3c, !UPT ;  /* 0x0000000426267292 */ /* 0x000fe4000f8e3c3f */
[----:B------:R-:W-:Y:S01]  /*81b0*/  USEL UR39, UR39, URZ, UP0 ;  /* 0x0000003f27277287 */ /* 0x000fe20008000000 */
[----:B---3--:R1:W-:Y:S04]  /*81c0*/  @!P1 ST.E.128 desc[UR46][R4.64], R32 ;  /* 0x0000002004009985 */ /* 0x0083e8000c101d2e */
[----:B-----5:R1:W-:Y:S04]  /*81d0*/  @!P2 ST.E.128 desc[UR46][R6.64], R36 ;  /* 0x000000240600a985 */ /* 0x0203e8000c101d2e */
[----:B------:R1:W-:Y:S04]  /*81e0*/  @!P3 ST.E.128 desc[UR46][R8.64], R40 ;  /* 0x000000280800b985 */ /* 0x0003e8000c101d2e */
[----:B------:R1:W-:Y:S01]  /*81f0*/  @!P0 ST.E.128 desc[UR46][R10.64], R44 ;  /* 0x0000002c0a008985 */ /* 0x0003e2000c101d2e */
[----:B------:R-:W-:-:S13]  /*8200*/  ISETP.LE.AND P0, PT, R3, UR41, PT ;  /* 0x0000002903007c0c */ /* 0x000fda000bf03270 */
[----:B------:R-:W-:Y:S05]  /*8210*/  @!P0 BRA `(.L_x_12681) ;  /* 0xffffff8c00508947 */ /* 0x000fea000383ffff */
[----:B------:R-:W-:Y:S05]  /*8220*/  EXIT ;  /* 0x000000000000794d */ /* 0x000fea0003800000 */
.L_x_12659:
[----:B------:R-:W-:-:S08]  /*8230*/  NOP ;  /* 0x0000000000007918 */ /* 0x000fd00000000000 */
[----:B------:R-:W0:-:S00]  /*8240*/  USETMAXREG.DEALLOC.CTAPOOL 0x20 ;  /* 0x00000020000079c8 */ /* 0x000e0000080e0500 */
        /* <DEDUP_REMOVED lines=15> */
[C---:B0-----:R-:W-:Y:S01]  /*8340*/  IMAD.SHL.U32 R0, R5.reuse, 0x8, RZ ;  /* 0x0000000805007824 */ /* 0x041fe200078e00ff */
[----:B------:R-:W-:-:S04]  /*8350*/  LOP3.LUT R4, R5, 0x7f, RZ, 0xc0, !PT ;  /* 0x0000007f05047812 */ /* 0x000fc800078ec0ff */
[----:B------:R-:W-:Y:S01]  /*8360*/  LOP3.LUT R2, R0, 0x1f8, RZ, 0xc0, !PT ;  /* 0x000001f800027812 */ /* 0x000fe200078ec0ff */
[----:B------:R-:W-:Y:S02]  /*8370*/  IMAD.U32 R0, RZ, RZ, UR5 ;  /* 0x00000005ff007e24 */ /* 0x000fe4000f8e00ff */
[----:B------:R-:W-:Y:S01]  /*8380*/  IMAD.SHL.U32 R3, R4, 0x8, RZ ;  /* 0x0000000804037824 */ /* 0x000fe200078e00ff */
[----:B------:R-:W-:Y:S02]  /*8390*/  LOP3.LUT R2, R2, 0x38, R5, 0x78, !PT ;  /* 0x0000003802027812 */ /* 0x000fe400078e7805 */
[----:B------:R0:W-:Y:S01]  /*83a0*/  STL [R1+0x4], R0 ;  /* 0x0000040001007387 */ /* 0x0001e20000100800 */
[----:B------:R-:W-:Y:S02]  /*83b0*/  SHF.R.U32.HI R4, RZ, 0x3, R4 ;  /* 0x00000003ff047819 */ /* 0x000fe40000011604 */
[----:B------:R-:W-:Y:S01]  /*83c0*/  LOP3.LUT R2, R2, 0x200, R3, 0xf8, !PT ;  /* 0x0000020002027812 */ /* 0x000fe200078ef803 */
[----:B------:R1:W-:Y:S01]  /*83d0*/  STL [R1+0x18], RZ ;  /* 0x000018ff01007387 */ /* 0x0003e20000100800 */
[----:B------:R-:W-:-:S02]  /*83e0*/  IMAD.SHL.U32 R3, R5, 0x10, RZ ;  /* 0x0000001005037824 */ /* 0x000fc400078e00ff */
[----:B------:R-:W-:-:S03]  /*83f0*/  LEA R26, R2, UR37, 0x1 ;  /* 0x00000025021a7c11 */ /* 0x000fc6000f8e08ff */
[----:B0-----:R-:W-:-:S07]  /*8400*/  LOP3.LUT R0, R4, 0x70, R3, 0xf8, !PT ;  /* 0x0000007004007812 */ /* 0x001fce00078ef803 */
.L_x_12746:
[----:B------:R-:W2:Y:S01]  /*8410*/  LDL R4, [R1+0x4] ;  /* 0x0000040001047983 */ /* 0x000ea20000100800 */
[----:B------:R-:W0:Y:S01]  /*8420*/  LDC R0, c[0x0][0xc38] ;  /* 0x00030e00ff007b82 */ /* 0x000e220000000800 */
        /* <DEDUP_REMOVED lines=10> */
[----:B------:R-:W0:Y:S08]  /*84d0*/  @P0 LDC R5, c[0x0][0xc40] ;  /* 0x00031000ff050b82 */ /* 0x000e300000000800 */
[----:B------:R-:W3:Y:S01]  /*84e0*/  @P1 LDC.64 R2, c[0x0][0xc48] ;  /* 0x00031200ff021b82 */ /* 0x000ee20000000a00 */
[----:B--2---:R-:W-:-:S04]  /*84f0*/  @P0 IMAD.HI.U32 R0, R4, R0, RZ ;  /* 0x0000000004000227 */ /* 0x004fc800078e00ff */
[----:B------:R-:W-:Y:S01]  /*8500*/  IMAD.MOV.U32 R29, RZ, RZ, R4 ;  /* 0x000000ffff1d7224 */ /* 0x000fe200078e0004 */
[----:B0-----:R-:W-:Y:S02]  /*8510*/  @P0 SHF.R.U32.HI R29, RZ, R5, R0 ;  /* 0x00000005ff1d0219 */ /* 0x001fe40000011600 */
[----:B------:R-:W0:Y:S03]  /*8520*/  LDC R0, c[0x0][0x2f0] ;  /* 0x0000bc00ff007b82 */ /* 0x000e260000000800 */
[----:B---3--:R-:W-:-:S04]  /*8530*/  @P1 IMAD.HI.U32 R2, R29, R2, RZ ;  /* 0x000000021d021227 */ /* 0x008fc800078e00ff */
[--C-:B------:R-:W-:Y:S01]  /*8540*/  IMAD.MOV.U32 R27, RZ, RZ, R29.reuse ;  /* 0x000000ffff1b7224 */ /* 0x100fe200078e001d */
[----:B------:R-:W-:Y:S01]  /*8550*/  @P1 SHF.R.U32.HI R27, RZ, R3, R2 ;  /* 0x00000003ff1b1219 */ /* 0x000fe20000011602 */
[----:B0-----:R-:W-:Y:S01]  /*8560*/  IMAD R4, R0, UR4, RZ ;  /* 0x0000000400047c24 */ /* 0x001fe2000f8e02ff */
[----:B------:R-:W-:Y:S02]  /*8570*/  UIADD3 UR4, UR37, 0x12400, URZ ;  /* 0x0001240025047890 */ /* 0x000fe4000fffe03f */
[----:B------:R-:W-:Y:S01]  /*8580*/  IADD3 R0, -R27, RZ, RZ ;  /* 0x000000ff1b007210 */ /* 0x000fe20007ffe1ff */
[----:B------:R-:W-:Y:S01]  /*8590*/  VIADD R2, R4, 0xbf ;  /* 0x000000bf04027836 */ /* 0x000fe20000000000 */
[----:B------:R0:W-:Y:S01]  /*85a0*/  STL [R1+0xc], R4 ;  /* 0x00000c0401007387 */ /* 0x0001e20000100800 */
[----:B------:R-:W-:Y:S02]  /*85b0*/  ULOP3.LUT UP0, URZ, UR4, 0x3ff, URZ, 0xc0, !UPT ;  /* 0x000003ff043f7892 */ /* 0x000fe4000f80c03f */
[----:B------:R-:W-:-:S02]  /*85c0*/  IMAD R17, R17, R0, R29 ;  /* 0x0000000011117224 */ /* 0x000fc400078e021d */
[----:B------:R-:W-:Y:S02]  /*85d0*/  IMAD.HI R2, R2, 0x2aaaaaab, RZ ;  /* 0x2aaaaaab02027827 */ /* 0x000fe400078e02ff */
[----:B------:R-:W-:-:S03]  /*85e0*/  PLOP3.LUT P0, PT, PT, PT, UP0, 0x80, 0x0 ;  /* 0x000000000000781c */ /* 0x000fc60003f0f008 */
        /* <DEDUP_REMOVED lines=20> */
.L_x_12683:
        /* <DEDUP_REMOVED lines=9> */
[----:B0-----:R-:W-:Y:S02]  /*87c0*/  IMAD.U32 R4, RZ, RZ, UR6 ;  /* 0x00000006ff047e24 */ /* 0x001fe4000f8e00ff */
        /* <DEDUP_REMOVED lines=9> */
[----:B-1-3--:R-:W-:Y:S05]  /*8860*/  CALL.ABS.NOINC R2 ;  /* 0x0000000002007343 */ /* 0x00afea0003c00000 */
.L_x_12685:
[----:B------:R0:W1:Y:S01]  /*8870*/  LDC.64 R2, c[0x4][R18] ;  /* 0x0100000012027b82 */ /* 0x0000620000000a00 */
[----:B------:R-:W-:Y:S01]  /*8880*/  ULDC.64 UR6, c[0x4][0x1b8] ;  /* 0x01006e0000067ab9 */ /* 0x000fe20000000a00 */
[----:B------:R-:W-:Y:S01]  /*8890*/  ULDC.64 UR8, c[0x4][0x1c0] ;  /* 0x0100700000087ab9 */ /* 0x000fe20000000a00 */
[----:B------:R-:W-:Y:S01]  /*88a0*/  ULDC.64 UR4, c[0x4][0x40] ;  /* 0x0100100000047ab9 */ /* 0x000fe20000000a00 */
[----:B------:R-:W-:Y:S01]  /*88b0*/  IMAD.U32 R4, RZ, RZ, UR6 ;  /* 0x00000006ff047e24 */ /* 0x000fe2000f8e00ff */
[----:B------:R-:W-:Y:S01]  /*88c0*/  MOV R13, RZ ;  /* 0x000000ff000d7202 */ /* 0x000fe20000000f00 */
[----:B------:R-:W-:Y:S02]  /*88d0*/  IMAD.U32 R5, RZ, RZ, UR7 ;  /* 0x00000007ff057e24 */ /* 0x000fe4000f8e00ff */
[----:B------:R-:W-:Y:S02]  /*88e0*/  IMAD.U32 R6, RZ, RZ, UR8 ;  /* 0x00000008ff067e24 */ /* 0x000fe4000f8e00ff */
[----:B------:R-:W-:-:S02]  /*88f0*/  IMAD.U32 R7, RZ, RZ, UR9 ;  /* 0x00000009ff077e24 */ /* 0x000fc4000f8e00ff */
[----:B------:R-:W-:Y:S02]  /*8900*/  IMAD.U32 R10, RZ, RZ, UR4 ;  /* 0x00000004ff0a7e24 */ /* 0x000fe4000f8e00ff */
[----:B------:R-:W-:Y:S02]  /*8910*/  IMAD.U32 R11, RZ, RZ, UR5 ;  /* 0x00000005ff0b7e24 */ /* 0x000fe4000f8e00ff */
[----:B------:R-:W-:Y:S02]  /*8920*/  IMAD.MOV.U32 R8, RZ, RZ, 0x70 ;  /* 0x00000070ff087424 */ /* 0x000fe400078e00ff */
[----:B0-----:R-:W-:-:S07]  /*8930*/  IMAD.MOV.U32 R12, RZ, RZ, 0x1 ;  /* 0x00000001ff0c7424 */ /* 0x001fce00078e00ff */
[----:B------:R-:W-:-:S07]  /*8940*/  LEPC R20, `(.L_x_12684) ;  /* 0x000000001014794e */ /* 0x000fce0000000000 */
[----:B-1----:R-:W-:Y:S05]  /*8950*/  CALL.ABS.NOINC R2 ;  /* 0x0000000002007343 */ /* 0x002fea0003c00000 */
.L_x_12684:
[----:B------:R-:W-:Y:S01]  /*8960*/  ULDC.64 UR4, c[0x0][0x9f8] ;  /* 0x00027e0000047ab9 */ /* 0x000fe20000000a00 */
[----:B------:R-:W-:Y:S01]  /*8970*/  IMAD.MOV.U32 R22, RZ, RZ, R27 ;  /* 0x000000ffff167224 */ /* 0x000fe200078e001b */
[----:B------:R-:W-:-:S04]  /*8980*/  ISETP.NE.U32.AND P0, PT, RZ, UR4, PT ;  /* 0x00000004ff007c0c */ /* 0x000fc8000bf05070 */
[----:B------:R-:W-:-:S13]  /*8990*/  ISETP.NE.AND.EX P0, PT, RZ, UR5, PT, P0 ;  /* 0x00000005ff007c0c */ /* 0x000fda000bf05300 */
[----:B------:R-:W2:Y:S02]  /*89a0*/  @P0 LDC.64 R2, c[0x0][0x9f8] ;  /* 0x00027e00ff020b82 */ /* 0x000ea40000000a00 */
[----:B--2---:R-:W-:-:S05]  /*89b0*/  @P0 IMAD.WIDE R2, R27, 0x4, R2 ;  /* 0x000000041b020825 */ /* 0x004fca00078e0202 */
[----:B------:R2:W0:Y:S01]  /*89c0*/  @P0 LDG.E R22, desc[UR46][R2.64] ;  /* 0x0000002e02160981 */ /* 0x000422000c1e1900 */
[----:B------:R-:W-:Y:S01]  /*89d0*/  UMOV UR4, 0xffffffff ;  /* 0xffffffff00047882 */ /* 0x000fe20000000000 */
[----:B------:R-:W-:Y:S01]  /*89e0*/  LOP3.LUT R19, R19, 0xfffffffe, RZ, 0xc0, !PT ;  /* 0xfffffffe13137812 */ /* 0x000fe200078ec0ff */
[----:B------:R-:W-:Y:S01]  /*89f0*/  VIADD R28, R25, 0xffffffff ;  /* 0xffffffff191c7836 */ /* 0x000fe20000000000 */
[----:B--2---:R-:W2:Y:S02]  /*8a00*/  LDC.64 R2, c[0x0][0x418] ;  /* 0x00010600ff027b82 */ /* 0x004ea40000000a00 */
[----:B--2---:R-:W-:-:S04]  /*8a10*/  ISETP.NE.U32.AND P0, PT, R2, RZ, PT ;  /* 0x000000ff0200720c */ /* 0x004fc80003f05070 */
        /* <DEDUP_REMOVED lines=8> */
[----:B------:R0:W2:Y:S02]  /*8aa0*/  SHFL.IDX PT, R14, R0, RZ, 0x1f ;  /* 0x00001fff000e7589 */ /* 0x0000a400000e0000 */
.L_x_12762:
        /* <DEDUP_REMOVED lines=8> */
.L_x_12765:
[----:B------:R-:W-:Y:S05]  /*8b30*/  @!P6 BRA `(.L_x_12687) ;  /* 0x0000000000dce947 */ /* 0x000fea0003800000 */
[----:B------:R-:W-:Y:S02]  /*8b40*/  IMAD.MOV.U32 R24, RZ, RZ, R28 ;  /* 0x000000ffff187224 */ /* 0x000fe400078e001c */
[----:B------:R-:W-:Y:S01]  /*8b50*/  IMAD.MOV.U32 R18, RZ, RZ, R22 ;  /* 0x000000ffff127224 */ /* 0x000fe200078e0016 */
[----:B------:R-:W-:Y:S06]  /*8b60*/  @!P1 BRA `(.L_x_12689) ;  /* 0x0000000000489947 */ /* 0x000fec0003800000 */
[----:B------:R-:W2:Y:S01]  /*8b70*/  LDC R24, c[0x0][0x43c] ;  /* 0x00010f00ff187b82 */ /* 0x000ea20000000800 */
[----:B0-----:R-:W-:Y:S01]  /*8b80*/  IMAD.MOV.U32 R0, RZ, RZ, R28 ;  /* 0x000000ffff007224 */ /* 0x001fe200078e001c */
[----:B------:R-:W-:Y:S02]  /*8b90*/  ULDC.64 UR4, c[0x0][0x428] ;  /* 0x00010a0000047ab9 */ /* 0x000fe40000000a00 */
[----:B------:R-:W-:-:S04]  /*8ba0*/  IMAD R7, R25, UR4, RZ ;  /* 0x0000000419077c24 */ /* 0x000fc8000f8e02ff */
[----:B------:R-:W-:Y:S01]  /*8bb0*/  IMAD R7, R22, UR5, R7 ;  /* 0x0000000516077c24 */ /* 0x000fe2000f8e0207 */
[----:B--2---:R-:W-:-:S13]  /*8bc0*/  ISETP.NE.AND P0, PT, R24, 0x1, PT ;  /* 0x000000011800780c */ /* 0x004fda0003f05270 */
[----:B------:R-:W0:Y:S02]  /*8bd0*/  @P0 LDC.64 R4, c[0x0][0x440] ;  /* 0x00011000ff040b82 */ /* 0x000e240000000a00 */
[----:B0-----:R-:W-:-:S05]  /*8be0*/  @P0 IMAD.HI.U32 R4, R28, R4, RZ ;  /* 0x000000041c040227 */ /* 0x001fca00078e00ff */
        /* <DEDUP_REMOVED lines=10> */
.L_x_12689:
[----:B0-----:R-:W0:Y:S01]  /*8c90*/  S2R R0, SR_TID.X ;  /* 0x0000000000007919 */ /* 0x001e220000002100 */
[----:B--2---:R-:W-:Y:S02]  /*8ca0*/  LEA R3, R16, UR37, 0x3 ;  /* 0x0000002510037c11 */ /* 0x004fe4000f8e18ff */
[----:B0-----:R-:W-:Y:S02]  /*8cb0*/  LOP3.LUT R2, R0, 0x7f, RZ, 0xc0, !PT ;  /* 0x0000007f00027812 */ /* 0x001fe400078ec0ff */
[----:B------:R-:W-:Y:S02]  /*8cc0*/  SHF.L.U32 R0, R23, 0x1f, RZ ;  /* 0x0000001f17007819 */ /* 0x000fe400000006ff */
[----:B------:R-:W-:Y:S02]  /*8cd0*/  ISETP.NE.AND P1, PT, R2, RZ, PT ;  /* 0x000000ff0200720c */ /* 0x000fe40003f25270 */
[----:B------:R-:W0:Y:S02]  /*8ce0*/  SYNCS.PHASECHK.TRANS64.TRYWAIT P0, [R3+URZ+0x30840], R0 ;  /* 0x03084000030075a7 */ /* 0x000e24000800017f */
[----:B0-----:R-:W-:Y:S09]  /*8cf0*/  @!P0 BRA `(.L_x_12690) ;  /* 0x0000002c00e88947 */ /* 0x001ff20003800000 */
.L_x_12766:
        /* <DEDUP_REMOVED lines=8> */
.L_x_12691:
[----:B------:R-:W-:Y:S01]  /*8d80*/  R2UR UR8, R16 ;  /* 0x00000000100872ca */ /* 0x000fe200000e0000 */
[----:B------:R-:W-:Y:S01]  /*8d90*/  UIADD3 UR4, UP0, UR40, 0x370, URZ ;  /* 0x0000037028047890 */ /* 0x000fe2000ff1e03f */
[----:B------:R-:W-:Y:S01]  /*8da0*/  R2UR UR9, R3 ;  /* 0x00000000030972ca */ /* 0x000fe200000e0000 */
[----:B------:R-:W-:Y:S01]  /*8db0*/  UMOV UR6, 0x0 ;  /* 0x0000000000067882 */ /* 0x000fe20000000000 */
[----:B------:R-:W-:Y:S01]  /*8dc0*/  R2UR UR11, R24 ;  /* 0x00000000180b72ca */ /* 0x000fe200000e0000 */
[----:B------:R-:W-:Y:S01]  /*8dd0*/  UIADD3.X UR5, URZ, UR41, URZ, UP0, !UPT ;  /* 0x000000293f057290 */ /* 0x000fe200087fe43f */
[----:B------:R-:W-:Y:S01]  /*8de0*/  R2UR UR12, R17 ;  /* 0x00000000110c72ca */ /* 0x000fe200000e0000 */
[----:B------:R-:W-:Y:S01]  /*8df0*/  UMOV UR7, 0x14f00000 ;  /* 0x14f0000000077882 */ /* 0x000fe20000000000 */
[----:B-----5:R-:W-:Y:S01]  /*8e00*/  R2UR UR13, R18 ;  /* 0x00000000120d72ca */ /* 0x020fe200000e0000 */
[----:B------:R-:W-:Y:S01]  /*8e10*/  UMOV UR10, URZ ;  /* 0x0000003f000a7c82 */ /* 0x000fe20008000000 */
[----:B------:R-:W-:-:S02]  /*8e20*/  PLOP3.LUT P0, PT, PT, PT, PT, 0x80, 0x0 ;  /* 0x000000000000781c */ /* 0x000fc40003f0f070 */
[----:B------:R-:W-:Y:S01]  /*8e30*/  LOP3.LUT R19, R19, 0xfffffffd, RZ, 0xc0, !PT ;  /* 0xfffffffd13137812 */ /* 0x000fe200078ec0ff */
[----:B------:R-:W-:Y:S02]  /*8e40*/  UIMAD UR8, UR8, 0x6000, UR37 ;  /* 0x00006000080878a4 */ /* 0x000fe4000f8e0225 */
[----:B------:R-:W-:Y:S02]  /*8e50*/  UIADD3 UR9, UR9, 0x30830, URZ ;  /* 0x0003083009097890 */ /* 0x000fe4000fffe03f */
[----:B------:R-:W-:Y:S02]  /*8e60*/  UIMAD UR11, UR11, 0xc0, URZ ;  /* 0x000000c00b0b78a4 */ /* 0x000fe4000f8e023f */
[----:B------:R-:W-:-:S04]  /*8e70*/  UIADD3 UR8, UR8, 0x12400, URZ ;  /* 0x0001240008087890 */ /* 0x000fc8000fffe03f */
[----:B------:R-:W-:-:S05]  /*8e80*/  @P0 LOP3.LUT R19, R19, 0x2, RZ, 0xfc, !PT ;  /* 0x0000000213130812 */ /* 0x000fca00078efcff */
[----:B------:R2:W-:Y:S02]  /*8e90*/  UTMALDG.4D [UR8], [UR4], desc[UR6] ;  /* 0x00000608040075b4 */ /* 0x0005e40008019000 */
[----:B--2---:R-:W-:Y:S01]  /*8ea0*/  NOP ;  /* 0x0000000000007918 */ /* 0x004fe20000000000 */
.L_x_12687:
        /* <DEDUP_REMOVED lines=32> */
.L_x_12692:
[----:B------:R-:W2:Y:S01]  /*90b0*/  LDL.LU R20, [R1+0x1c] ;  /* 0x00001c0001147983 */ /* 0x000ea20000300800 */
[----:B------:R-:W3:Y:S01]  /*90c0*/  LDC R9, c[0x0][0x448] ;  /* 0x00011200ff097b82 */ /* 0x000ee20000000800 */
[----:B------:R-:W-:Y:S01]  /*90d0*/  ULDC.64 UR4, c[0x0][0x2e0] ;  /* 0x0000b80000047ab9 */ /* 0x000fe20000000a00 */
[----:B------:R-:W-:Y:S01]  /*90e0*/  ULDC.64 UR6, c[0x0][0x2c8] ;  /* 0x0000b20000067ab9 */ /* 0x000fe20000000a00 */
[----:B0-----:R-:W2:Y:S01]  /*90f0*/  LDL.LU.64 R2, [R1+0x10] ;  /* 0x0000100001027983 */ /* 0x001ea20000300a00 */
[----:B------:R-:W-:-:S03]  /*9100*/  ULDC.64 UR8, c[0x0][0x280] ;  /* 0x0000a00000087ab9 */ /* 0x000fc60000000a00 */
[----:B------:R-:W4:Y:S04]  /*9110*/  LDL.LU R0, [R1+0x20] ;  /* 0x0000200001007983 */ /* 0x000f280000300800 */
[----:B------:R-:W5:Y:S01]  /*9120*/  LDL R21, [R1+0x4] ;  /* 0x0000040001157983 */ /* 0x000f620000100800 */
[----:B------:R-:W0:Y:S01]  /*9130*/  S2R R12, SR_TID.X ;  /* 0x00000000000c7919 */ /* 0x000e220000002100 */
[----:B---3--:R-:W-:-:S13]  /*9140*/  ISETP.NE.AND P0, PT, R9, 0x1, PT ;  /* 0x000000010900780c */ /* 0x008fda0003f05270 */
[----:B------:R-:W3:Y:S08]  /*9150*/  @P0 LDC R4, c[0x0][0x450] ;  /* 0x00011400ff040b82 */ /* 0x000ef00000000800 */
[----:B------:R-:W1:Y:S01]  /*9160*/  @P0 LDC R10, c[0x0][0x44c] ;  /* 0x00011300ff0a0b82 */ /* 0x000e620000000800 */
[----:B--2---:R-:W-:Y:S02]  /*9170*/  IMAD.MOV.U32 R3, RZ, RZ, R20 ;  /* 0x000000ffff037224 */ /* 0x004fe400078e0014 */
[----:B------:R-:W2:Y:S01]  /*9180*/  S2R R20, SR_TID.X ;  /* 0x0000000000147919 */ /* 0x000ea20000002100 */
[----:B----4-:R-:W-:-:S02]  /*9190*/  IMAD R0, R0, UR4, RZ ;  /* 0x0000000400007c24 */ /* 0x010fc4000f8e02ff */
[----:B------:R-:W-:Y:S01]  /*91a0*/  IMAD.WIDE.U32 R2, R27, UR4, R2 ;  /* 0x000000041b027c25 */ /* 0x000fe2000f8e0002 */
[----:B------:R-:W-:-:S03]  /*91b0*/  ULDC UR4, c[0x0][0xc38] ;  /* 0x00030e0000047ab9 */ /* 0x000fc60000000800 */
[----:B------:R-:W-:Y:S02]  /*91c0*/  IMAD R5, R27, UR5, R0 ;  /* 0x000000051b057c24 */ /* 0x000fe4000f8e0200 */
[----:B------:R-:W4:Y:S02]  /*91d0*/  @P0 LDC R0, c[0x0][0x44c] ;  /* 0x00011300ff000b82 */ /* 0x000f240000000800 */
[----:B------:R-:W-:Y:S01]  /*91e0*/  IMAD.IADD R3, R3, 0x1, R5 ;  /* 0x0000000103037824 */ /* 0x000fe200078e0205 */
[C---:B--2---:R-:W-:Y:S01]  /*91f0*/  LOP3.LUT R6, R20.reuse, 0x7f, RZ, 0xc0, !PT ;  /* 0x0000007f14067812 */ /* 0x044fe200078ec0ff */
[----:B------:R-:W-:-:S03]  /*9200*/  IMAD.SHL.U32 R20, R20, 0x10, RZ ;  /* 0x0000001014147824 */ /* 0x000fc600078e00ff */
[----:B------:R-:W-:Y:S01]  /*9210*/  SHF.R.U32.HI R7, RZ, 0x3, R6 ;  /* 0x00000003ff077819 */ /* 0x000fe20000011606 */
[----:B------:R-:W-:-:S03]  /*9220*/  IMAD.MOV R6, RZ, RZ, -R29 ;  /* 0x000000ffff067224 */ /* 0x000fc600078e0a1d */
[----:B------:R-:W-:Y:S01]  /*9230*/  LOP3.LUT R20, R7, 0x70, R20, 0xf8, !PT ;  /* 0x0000007007147812 */ /* 0x000fe200078ef814 */
[----:B-----5:R-:W-:Y:S01]  /*9240*/  IMAD R6, R6, UR4, R21 ;  /* 0x0000000406067c24 */ /* 0x020fe2000f8e0215 */
[----:B------:R-:W-:Y:S01]  /*9250*/  ULDC.64 UR4, c[0x0][0x2d0] ;  /* 0x0000b40000047ab9 */ /* 0x000fe20000000a00 */
[----:B0-----:R-:W-:Y:S02]  /*9260*/  LOP3.LUT R21, R12, 0x7f, RZ, 0xc0, !PT ;  /* 0x0000007f0c157812 */ /* 0x001fe400078ec0ff */
[----:B------:R-:W-:Y:S02]  /*9270*/  IMAD R7, R6, 0xc0, R20 ;  /* 0x000000c006077824 */ /* 0x000fe400078e0214 */
[----:B------:R-:W-:Y:S01]  /*9280*/  IMAD.SHL.U32 R20, R12, 0x8, RZ ;  /* 0x000000080c147824 */ /* 0x000fe200078e00ff */
[----:B------:R-:W-:Y:S01]  /*9290*/  SHF.R.U32.HI R21, RZ, 0x3, R21 ;  /* 0x00000003ff157819 */ /* 0x000fe20000011615 */
[----:B----4-:R-:W-:-:S03]  /*92a0*/  @P0 IMAD.HI.U32 R11, R7, R0, RZ ;  /* 0x00000000070b0227 */ /* 0x010fc600078e00ff */
[----:B------:R-:W-:Y:S01]  /*92b0*/  LOP3.LUT R20, R20, 0x38, RZ, 0xc0, !PT ;  /* 0x0000003814147812 */ /* 0x000fe200078ec0ff */
        /* <DEDUP_REMOVED lines=13> */
[----:B------:R-:W-:Y:S01]  /*9390*/  LEA R0, P1, R4, UR8, 0x1 ;  /* 0x0000000804007c11 */ /* 0x000fe2000f8208ff */
[----:B------:R-:W-:-:S03]  /*93a0*/  VIADD R8, R7, 0x80 ;  /* 0x0000008007087836 */ /* 0x000fc60000000000 */
[----:B------:R-:W-:Y:S01]  /*93b0*/  IADD3 R5, R5, R11, RZ ;  /* 0x0000000b05057210 */ /* 0x000fe20007ffe0ff */
[----:B-1----:R-:W-:-:S03]  /*93c0*/  @P0 IMAD.HI.U32 R10, R8, R10, RZ ;  /* 0x0000000a080a0227 */ /* 0x002fc600078e00ff */
[----:B------:R-:W-:Y:S01]  /*93d0*/  LEA.HI.X R4, R4, UR9, R5, 0x1, P1 ;  /* 0x0000000904047c11 */ /* 0x000fe200088f0c05 */
[----:B------:R-:W-:Y:S01]  /*93e0*/  IMAD.MOV.U32 R7, RZ, RZ, R8 ;  /* 0x000000ffff077224 */ /* 0x000fe200078e0008 */
[----:B------:R-:W0:Y:S02]  /*93f0*/  @P0 LDC R5, c[0x0][0x450] ;  /* 0x00011400ff050b82 */ /* 0x000e240000000800 */
        /* <DEDUP_REMOVED lines=9> */
[----:B------:R-:W-:-:S03]  /*9490*/  UMOV UR4, 0xffffffff ;  /* 0xffffffff00047882 */ /* 0x000fc60000000000 */
[----:B------:R-:W-:Y:S01]  /*94a0*/  IMAD.IADD R3, R3, 0x1, R7 ;  /* 0x0000000103037824 */ /* 0x000fe200078e0207 */
[----:B------:R-:W-:Y:S01]  /*94b0*/  SHF.R.S32.HI R7, RZ, 0x1f, R5 ;  /* 0x0000001fff077819 */ /* 0x000fe20000011405 */
[----:B------:R-:W-:-:S04]  /*94c0*/  IMAD.WIDE.U32 R2, R5, UR6, R2 ;  /* 0x0000000605027c25 */ /* 0x000fc8000f8e0002 */
[----:B------:R-:W-:-:S04]  /*94d0*/  IMAD R7, R7, UR6, RZ ;  /* 0x0000000607077c24 */ /* 0x000fc8000f8e02ff */
        /* <DEDUP_REMOVED lines=9> */
[----:B------:R-:W-:Y:S02]  /*9570*/  IMAD R6, R9, UR4, RZ ;  /* 0x0000000409067c24 */ /* 0x000fe4000f8e02ff */
[C---:B------:R-:W-:Y:S01]  /*9580*/  IADD3 R11, R7.reuse, 0x80, RZ ;  /* 0x00000080070b7810 */ /* 0x040fe20007ffe0ff */
[----:B------:R-:W2:Y:S02]  /*9590*/  SHFL.IDX PT, R14, R0, 0x1, 0x181f ;  /* 0x00381f00000e7f89 */ /* 0x000ea400000e0000 */
[----:B------:R-:W-:-:S13]  /*95a0*/  ISETP.GE.AND P1, PT, R7, R6, PT ;  /* 0x000000060700720c */ /* 0x000fda0003f26270 */
[----:B0-----:R-:W-:-:S05]  /*95b0*/  @!P1 LEA R9, P2, R20, R3, 0x1 ;  /* 0x0000000314099211 */ /* 0x001fca00078408ff */
[----:B-1----:R-:W-:Y:S02]  /*95c0*/  @!P1 IMAD.X R3, RZ, RZ, R2, P2 ;  /* 0x000000ffff039224 */ /* 0x002fe400010e0602 */
[----:B------:R-:W-:Y:S02]  /*95d0*/  @!P1 IMAD.MOV.U32 R2, RZ, RZ, R9 ;  /* 0x000000ffff029224 */ /* 0x000fe400078e0009 */
[----:B------:R-:W-:-:S03]  /*95e0*/  VIADD R9, R7, 0x10 ;  /* 0x0000001007097836 */ /* 0x000fc60000000000 */
[----:B------:R0:W-:Y:S02]  /*95f0*/  @!P1 LDGSTS.E.BYPASS.LTC128B.128 [R26+0xc400], desc[UR46][R2.64], !P0 ;  /* 0x0c400000021a9fae */ /* 0x0001e4000c101d6e */
[----:B------:R-:W-:Y:S01]  /*9600*/  ISETP.GE.AND P1, PT, R9, R6, PT ;  /* 0x000000060900720c */ /* 0x000fe20003f26270 */
[----:B------:R-:W-:Y:S01]  /*9610*/  VIADD R9, R7, 0x20 ;  /* 0x0000002007097836 */ /* 0x000fe20000000000 */
[----:B0-----:R-:W0:Y:S11]  /*9620*/  SHFL.IDX PT, R2, R4, 0x1, 0x181f ;  /* 0x00381f0004027f89 */ /* 0x001e3600000e0000 */
[----:B--2---:R-:W-:-:S05]  /*9630*/  @!P1 LEA R14, P2, R20, R14, 0x1 ;  /* 0x0000000e140e9211 */ /* 0x004fca00078408ff */
[----:B0-----:R-:W-:Y:S02]  /*9640*/  @!P1 IMAD.X R3, RZ, RZ, R2, P2 ;  /* 0x000000ffff039224 */ /* 0x001fe400010e0602 */
[----:B------:R-:W-:Y:S02]  /*9650*/  @!P1 IMAD.MOV.U32 R2, RZ, RZ, R14 ;  /* 0x000000ffff029224 */ /* 0x000fe400078e000e */
[----:B------:R-:W0:Y:S04]  /*9660*/  SHFL.IDX PT, R14, R0, 0x2, 0x181f ;  /* 0x00581f00000e7f89 */ /* 0x000e2800000e0000 */
[----:B------:R1:W-:Y:S01]  /*9670*/  @!P1 LDGSTS.E.BYPASS.LTC128B.128 [R26+0xcc00], desc[UR46][R2.64], !P0 ;  /* 0x0cc00000021a9fae */ /* 0x0003e2000c101d6e */
[----:B------:R-:W-:Y:S01]  /*9680*/  ISETP.GE.AND P1, PT, R9, R6, PT ;  /* 0x000000060900720c */ /* 0x000fe20003f26270 */
[----:B------:R-:W-:-:S02]  /*9690*/  VIADD R9, R7, 0x30 ;  /* 0x0000003007097836 */ /* 0x000fc40000000000 */
[----:B-1----:R-:W1:Y:S10]  /*96a0*/  SHFL.IDX PT, R2, R4, 0x2, 0x181f ;  /* 0x00581f0004027f89 */ /* 0x002e7400000e0000 */
[----:B0-----:R-:W-:-:S05]  /*96b0*/  @!P1 LEA R14, P2, R20, R14, 0x1 ;  /* 0x0000000e140e9211 */ /* 0x001fca00078408ff */
[----:B-1----:R-:W-:Y:S02]  /*96c0*/  @!P1 IMAD.X R3, RZ, RZ, R2, P2 ;  /* 0x000000ffff039224 */ /* 0x002fe400010e0602 */
        /* <DEDUP_REMOVED lines=27> */
[----:B------:R-:W-:-:S03]  /*9880*/  ISETP.GE.AND P1, PT, R9, R6, PT ;  /* 0x000000060900720c */ /* 0x000fc60003f26270 */
[----:B------:R-:W-:Y:S04]  /*9890*/  SHFL.IDX PT, R9, R0, 0x7, 0x181f ;  /* 0x00f81f0000097f89 */ /* 0x000fe800000e0000 */
[----:B------:R-:W-:Y:S04]  /*98a0*/  SHFL.IDX PT, R0, R8, RZ, 0x181f ;  /* 0x00181fff08007589 */ /* 0x000fe800000e0000 */
[----:B-1----:R-:W1:Y:S04]  /*98b0*/  SHFL.IDX PT, R2, R4, 0x6, 0x181f ;  /* 0x00d81f0004027f89 */ /* 0x002e6800000e0000 */
[----:B------:R-:W2:Y:S01]  /*98c0*/  SHFL.IDX PT, R4, R4, 0x7, 0x181f ;  /* 0x00f81f0004047f89 */ /* 0x000ea200000e0000 */
[----:B0-----:R-:W-:-:S05]  /*98d0*/  @!P1 LEA R14, P2, R20, R14, 0x1 ;  /* 0x0000000e140e9211 */ /* 0x001fca00078408ff */
[----:B-1----:R-:W-:Y:S01]  /*98e0*/  @!P1 IMAD.X R3, RZ, RZ, R2, P2 ;  /* 0x000000ffff039224 */ /* 0x002fe200010e0602 */
[-C--:B------:R-:W-:Y:S01]  /*98f0*/  ISETP.GE.AND P2, PT, R11, R6.reuse, PT ;  /* 0x000000060b00720c */ /* 0x080fe20003f46270 */
[----:B------:R-:W-:Y:S02]  /*9900*/  @!P1 IMAD.MOV.U32 R2, RZ, RZ, R14 ;  /* 0x000000ffff029224 */ /* 0x000fe400078e000e */
[----:B------:R-:W-:Y:S01]  /*9910*/  VIADD R11, R7, 0x70 ;  /* 0x00000070070b7836 */ /* 0x000fe20000000000 */
[----:B------:R-:W0:Y:S04]  /*9920*/  SHFL.IDX PT, R14, R5, RZ, 0x181f ;  /* 0x00181fff050e7589 */ /* 0x000e2800000e0000 */
[----:B------:R1:W-:Y:S01]  /*9930*/  @!P1 LDGSTS.E.BYPASS.LTC128B.128 [R26+0xf400], desc[UR46][R2.64], !P0 ;  /* 0x0f400000021a9fae */ /* 0x0003e2000c101d6e */
[----:B------:R-:W-:-:S13]  /*9940*/  ISETP.GE.AND P1, PT, R11, R6, PT ;  /* 0x000000060b00720c */ /* 0x000fda0003f26270 */
[----:B-1----:R-:W-:Y:S01]  /*9950*/  @!P1 LEA R2, P3, R20, R9, 0x1 ;  /* 0x0000000914029211 */ /* 0x002fe200078608ff */
[----:B------:R-:W-:-:S04]  /*9960*/  VIADD R9, R7, 0x90 ;  /* 0x0000009007097836 */ /* 0x000fc80000000000 */
[----:B--2---:R-:W-:-:S05]  /*9970*/  @!P1 IMAD.X R3, RZ, RZ, R4, P3 ;  /* 0x000000ffff039224 */ /* 0x004fca00018e0604 */
[----:B------:R0:W-:Y:S02]  /*9980*/  @!P1 LDGSTS.E.BYPASS.LTC128B.128 [R26+0xfc00], desc[UR46][R2.64], !P0 ;  /* 0x0fc00000021a9fae */ /* 0x0001e4000c101d6e */
[C---:B0-----:R-:W-:Y:S02]  /*9990*/  @!P2 LEA R2, P1, R20.reuse, R14, 0x1 ;  /* 0x0000000e1402a211 */ /* 0x041fe400078208ff */
[----:B------:R-:W0:Y:S03]  /*99a0*/  SHFL.IDX PT, R14, R5, 0x1, 0x181f ;  /* 0x00381f00050e7f89 */ /* 0x000e2600000e0000 */
[----:B------:R-:W-:Y:S01]  /*99b0*/  @!P2 IMAD.X R3, RZ, RZ, R0, P1 ;  /* 0x000000ffff03a224 */ /* 0x000fe200008e0600 */
[----:B------:R-:W-:Y:S01]  /*99c0*/  ISETP.GE.AND P1, PT, R9, R6, PT ;  /* 0x000000060900720c */ /* 0x000fe20003f26270 */
[----:B------:R-:W1:Y:S04]  /*99d0*/  SHFL.IDX PT, R0, R8, 0x1, 0x181f ;  /* 0x00381f0008007f89 */ /* 0x000e6800000e0000 */
[----:B------:R2:W-:Y:S08]  /*99e0*/  @!P2 LDGSTS.E.BYPASS.LTC128B.128 [R26+0x10400], desc[UR46][R2.64], !P0 ;  /* 0x10400000021aafae */ /* 0x0005f0000c101d6e */
[----:B0-----:R-:W-:-:S05]  /*99f0*/  @!P1 LEA R14, P2, R20, R14, 0x1 ;  /* 0x0000000e140e9211 */ /* 0x001fca00078408ff */
[----:B--2---:R-:W-:Y:S02]  /*9a00*/  @!P1 IMAD.MOV.U32 R2, RZ, RZ, R14 ;  /* 0x000000ffff029224 */ /* 0x004fe400078e000e */
[----:B------:R-:W0:Y:S01]  /*9a10*/  SHFL.IDX PT, R14, R5, 0x2, 0x181f ;  /* 0x00581f00050e7f89 */ /* 0x000e2200000e0000 */
[----:B-1----:R-:W-:-:S03]  /*9a20*/  @!P1 IMAD.X R9, RZ, RZ, R0, P2 ;  /* 0x000000ffff099224 */ /* 0x002fc600010e0600 */
[----:B------:R-:W1:Y:S01]  /*9a30*/  SHFL.IDX PT, R0, R8, 0x2, 0x181f ;  /* 0x00581f0008007f89 */ /* 0x000e6200000e0000 */
[----:B------:R-:W-:Y:S02]  /*9a40*/  @!P1 IMAD.MOV.U32 R3, RZ, RZ, R9 ;  /* 0x000000ffff039224 */ /* 0x000fe400078e0009 */
[----:B------:R-:W-:Y:S01]  /*9a50*/  VIADD R9, R7, 0xa0 ;  /* 0x000000a007097836 */ /* 0x000fe20000000000 */
[----:B------:R-:W2:Y:S04]  /*9a60*/  SHFL.IDX PT, R8, R8, 0x3, 0x181f ;  /* 0x00781f0008087f89 */ /* 0x000ea800000e0000 */
[----:B------:R0:W-:Y:S01]  /*9a70*/  @!P1 LDGSTS.E.BYPASS.LTC128B.128 [R26+0x10c00], desc[UR46][R2.64], !P0 ;  /* 0x10c00000021a9fae */ /* 0x0001e2000c101d6e */
[----:B------:R-:W-:-:S13]  /*9a80*/  ISETP.GE.AND P1, PT, R9, R6, PT ;  /* 0x000000060900720c */ /* 0x000fda0003f26270 */
[----:B0-----:R-:W-:Y:S02]  /*9a90*/  @!P1 LEA R2, P2, R20, R14, 0x1 ;  /* 0x0000000e14029211 */ /* 0x001fe400078408ff */
[----:B------:R0:W3:Y:S03]  /*9aa0*/  SHFL.IDX PT, R14, R5, 0x3, 0x181f ;  /* 0x00781f00050e7f89 */ /* 0x0000e600000e0000 */
[----:B-1----:R-:W-:-:S05]  /*9ab0*/  @!P1 IMAD.X R3, RZ, RZ, R0, P2 ;  /* 0x000000ffff039224 */ /* 0x002fca00010e0600 */
[----:B--2---:R0:W-:Y:S03]  /*9ac0*/  @!P1 LDGSTS.E.BYPASS.LTC128B.128 [R26+0x11400], desc[UR46][R2.64], !P0 ;  /* 0x11400000021a9fae */ /* 0x0041e6000c101d6e */
.L_x_12791:
[----:B------:R-:W2:Y:S01]  /*9ad0*/  LDL R0, [R1+0x18] ;  /* 0x0000180001007983 */ /* 0x000ea20000100800 */
[----:B------:R-:W-:-:S05]  /*9ae0*/  VIADD R7, R7, 0xb0 ;  /* 0x000000b007077836 */ /* 0x000fca0000000000 */
[----:B------:R-:W-:-:S13]  /*9af0*/  ISETP.GE.AND P1, PT, R7, R6, PT ;  /* 0x000000060700720c */ /* 0x000fda0003f26270 */
[----:B0--3--:R-:W-:-:S05]  /*9b00*/  @!P1 LEA R2, P2, R20, R14, 0x1 ;  /* 0x0000000e14029211 */ /* 0x009fca00078408ff */
[----:B------:R-:W-:-:S05]  /*9b10*/  @!P1 IMAD.X R3, RZ, RZ, R8, P2 ;  /* 0x000000ffff039224 */ /* 0x000fca00010e0608 */
[----:B------:R-:W-:Y:S01]  /*9b20*/  @!PT LDS RZ, [RZ] ;  /* 0x00000000fffff984 */ /* 0x000fe20000000800 */
[----:B------:R-:W-:Y:S01]  /*9b30*/  @!PT LDS RZ, [RZ] ;  /* 0x00000000fffff984 */ /* 0x000fe20000000800 */
[----:B------:R-:W-:Y:S01]  /*9b40*/  @!PT LDS RZ, [RZ] ;  /* 0x00000000fffff984 */ /* 0x000fe20000000800 */
        /* <DEDUP_REMOVED lines=14> */
.L_x_12792:
[----:B------:R-:W-:Y:S05]  /*9c30*/  BSYNC B0 ;  /* 0x0000000000007941 */ /* 0x000fea0003800000 */
.L_x_12694:
        /* <DEDUP_REMOVED lines=40> */
.L_x_12700:
[----:B------:R-:W-:Y:S01]  /*9ec0*/  LEA R3, R7, UR37, 0x3 ;  /* 0x0000002507037c11 */ /* 0x000fe2000f8e18ff */
[----:B------:R-:W-:Y:S01]  /*9ed0*/  BSSY B1, `(.L_x_12701) ;  /* 0x0000004000017945 */ /* 0x000fe20003800000 */
[----:B------:R-:W-:-:S04]  /*9ee0*/  SHF.L.U32 R2, R10, 0x1f, RZ ;  /* 0x0000001f0a027819 */ /* 0x000fc800000006ff */
[----:B------:R-:W1:Y:S02]  /*9ef0*/  SYNCS.PHASECHK.TRANS64.TRYWAIT P0, [R3+URZ+0x30840], R2 ;  /* 0x03084002030075a7 */ /* 0x000e64000800017f */
[----:B-1----:R-:W-:Y:S05]  /*9f00*/  @!P0 BRA `(.L_x_12702) ;  /* 0x0000002c000c8947 */ /* 0x002fea0003800000 */
.L_x_12793:
[----:B------:R-:W-:Y:S05]  /*9f10*/  BSYNC B1 ;  /* 0x0000000000017941 */ /* 0x000fea0003800000 */
.L_x_12701:
        /* <DEDUP_REMOVED lines=12> */
.L_x_12704:
[----:B------:R-:W-:Y:S05]  /*9fe0*/  BSYNC B1 ;  /* 0x0000000000017941 */ /* 0x000fea0003800000 */
.L_x_12703:
[----:B-1----:R-:W-:Y:S01]  /*9ff0*/  IMAD.MOV.U32 R2, RZ, RZ, RZ ;  /* 0x000000ffff027224 */ /* 0x002fe200078e00ff */
[----:B------:R-:W-:Y:S01]  /*a000*/  UIADD3 UR4, UP0, UR40, 0x370, URZ ;  /* 0x0000037028047890 */ /* 0x000fe2000ff1e03f */
[----:B------:R-:W-:Y:S01]  /*a010*/  IMAD R5, R7, 0x6000, R9 ;  /* 0x0000600007057824 */ /* 0x000fe200078e0209 */
[----:B------:R-:W-:Y:S01]  /*a020*/  PLOP3.LUT P0, PT, PT, PT, PT, 0x80, 0x0 ;  /* 0x000000000000781c */ /* 0x000fe20003f0f070 */
[----:B------:R-:W-:Y:S01]  /*a030*/  VIADD R3, R3, 0x30830 ;  /* 0x0003083003037836 */ /* 0x000fe20000000000 */
[----:B------:R-:W-:Y:S01]  /*a040*/  R2UR UR10, R2 ;  /* 0x00000000020a72ca */ /* 0x000fe200000e0000 */
[----:B------:R-:W-:Y:S01]  /*a050*/  VIADD R5, R5, 0x12400 ;  /* 0x0001240005057836 */ /* 0x000fe20000000000 */
[----:B------:R-:W-:Y:S01]  /*a060*/  UIADD3.X UR5, URZ, UR41, URZ, UP0, !UPT ;  /* 0x000000293f057290 */ /* 0x000fe200087fe43f */
[----:B------:R-:W-:Y:S01]  /*a070*/  IMAD R11, R0, 0xc0, RZ ;  /* 0x000000c0000b7824 */ /* 0x000fe200078e02ff */
[----:B------:R-:W-:Y:S01]  /*a080*/  UMOV UR6, 0x0 ;  /* 0x0000000000067882 */ /* 0x000fe20000000000 */
[----:B------:R-:W-:-:S10]  /*a090*/  UMOV UR7, 0x14f00000 ;  /* 0x14f0000000077882 */ /* 0x000fd40000000000 */
.L_x_12705:
        /* <DEDUP_REMOVED lines=11> */
[----:B------:R-:W-:Y:S01]  /*a150*/  BSSY B1, `(.L_x_12706) ;  /* 0x0000004000017945 */ /* 0x000fe20003800000 */
[----:B------:R-:W-:-:S04]  /*a160*/  LEA R3, R16, R8, 0x3 ;  /* 0x0000000810037211 */ /* 0x000fc800078e18ff */
[----:B------:R-:W0:Y:S02]  /*a170*/  SYNCS.PHASECHK.TRANS64.TRYWAIT P0, [R3+URZ+0x60], R12 ;  /* 0x0000600c030075a7 */ /* 0x000e24000800017f */
[----:B0-----:R-:W-:Y:S05]  /*a180*/  @!P0 BRA `(.L_x_12707) ;  /* 0x0000002800808947 */ /* 0x001fea0003800000 */
.L_x_12794:
[----:B------:R-:W-:Y:S05]  /*a190*/  BSYNC B1 ;  /* 0x0000000000017941 */ /* 0x000fea0003800000 */
.L_x_12706:
[----:B------:R-:W-:Y:S01]  /*a1a0*/  BSSY B1, `(.L_x_12708) ;  /* 0x000000c000017945 */ /* 0x000fe20003800000 */
[----:B0-----:R-:W-:Y:S02]  /*a1b0*/  IMAD.MOV.U32 R12, RZ, RZ, 0x0 ;  /* 0x00000000ff0c7424 */ /* 0x001fe400078e00ff */
[----:B------:R-:W-:Y:S01]  /*a1c0*/  IMAD.MOV.U32 R13, RZ, RZ, 0x14f00000 ;  /* 0x14f00000ff0d7424 */ /* 0x000fe200078e00ff */
[----:B------:R-:W-:Y:S06]  /*a1d0*/  @P1 BRA `(.L_x_12709) ;  /* 0x0000000000201947 */ /* 0x000fec0003800000 */
[----:B------:R-:W0:Y:S01]  /*a1e0*/  S2R R5, SR_TID.X ;  /* 0x0000000000057919 */ /* 0x000e220000002100 */
[----:B------:R-:W-:Y:S01]  /*a1f0*/  LEA R3, R16, UR37, 0x3 ;  /* 0x0000002510037c11 */ /* 0x000fe2000f8e18ff */
[----:B------:R-:W-:-:S04]  /*a200*/  IMAD.MOV.U32 R14, RZ, RZ, 0x6000 ;  /* 0x00006000ff0e7424 */ /* 0x000fc800078e00ff */
[----:B------:R1:W-:Y:S01]  /*a210*/  SYNCS.ARRIVE.TRANS64 RZ, [R3+URZ+0x30850], R14 ;  /* 0x0308500e03ff79a7 */ /* 0x0003e2000800003f */
[----:B0-----:R-:W-:-:S04]  /*a220*/  LOP3.LUT R5, R5, 0x1f, RZ, 0xc0, !PT ;  /* 0x0000001f05057812 */ /* 0x001fc800078ec0ff */
[----:B------:R-:W-:-:S13]  /*a230*/  ISETP.NE.AND P0, PT, R5, RZ, PT ;  /* 0x000000ff0500720c */ /* 0x000fda0003f05270 */
[----:B-1----:R-:W-:Y:S05]  /*a240*/  @!P0 BRA `(.L_x_12709) ;  /* 0x0000000000048947 */ /* 0x002fea0003800000 */
[----:B------:R-:W-:Y:S01]  /*a250*/  BPT.TRAP 0x1 ;  /* 0x000000040000795c */ /* 0x000fe20000300000 */
.L_x_12709:
[----:B------:R-:W-:Y:S05]  /*a260*/  BSYNC B1 ;  /* 0x0000000000017941 */ /* 0x000fea0003800000 */
.L_x_12708:
[----:B------:R-:W-:Y:S01]  /*a270*/  R2UR UR6, R12 ;  /* 0x000000000c0672ca */ /* 0x000fe200000e0000 */
[----:B------:R-:W-:Y:S01]  /*a280*/  IMAD R3, R16, 0x6000, R9 ;  /* 0x0000600010037824 */ /* 0x000fe200078e0209 */
[----:B------:R-:W-:Y:S01]  /*a290*/  R2UR UR7, R13 ;  /* 0x000000000d0772ca */ /* 0x000fe200000e0000 */
[----:B------:R-:W-:Y:S01]  /*a2a0*/  UIADD3 UR4, UP0, UR40, 0x470, URZ ;  /* 0x0000047028047890 */ /* 0x000fe2000ff1e03f */
[----:B------:R-:W-:Y:S01]  /*a2b0*/  R2UR UR10, R2 ;  /* 0x00000000020a72ca */ /* 0x000fe200000e0000 */
[----:B------:R-:W-:Y:S01]  /*a2c0*/  IMAD R5, R24, 0xc0, RZ ;  /* 0x000000c018057824 */ /* 0x000fe200078e02ff */
[----:B------:R-:W-:Y:S01]  /*a2d0*/  LEA R2, R16, UR37, 0x3 ;  /* 0x0000002510027c11 */ /* 0x000fe2000f8e18ff */
[----:B------:R-:W-:Y:S01]  /*a2e0*/  VIADD R3, R3, 0x400 ;  /* 0x0000040003037836 */ /* 0x000fe20000000000 */
[----:B------:R-:W-:Y:S01]  /*a2f0*/  PLOP3.LUT P0, PT, PT, PT, PT, 0x80, 0x0 ;  /* 0x000000000000781c */ /* 0x000fe20003f0f070 */
[----:B------:R-:W-:Y:S02]  /*a300*/  UIADD3.X UR5, URZ, UR41, URZ, UP0, !UPT ;  /* 0x000000293f057290 */ /* 0x000fe400087fe43f */
[----:B------:R-:W-:-:S10]  /*a310*/  VIADD R2, R2, 0x30850 ;  /* 0x0003085002027836 */ /* 0x000fd40000000000 */
.L_x_12710:
        /* <DEDUP_REMOVED lines=12> */
.L_x_12699:
[----:B------:R-:W-:Y:S05]  /*a3e0*/  BSYNC B0 ;  /* 0x0000000000007941 */ /* 0x000fea0003800000 */
.L_x_12698:
[----:B------:R-:W2:Y:S01]  /*a3f0*/  LDL.LU R0, [R1] ;  /* 0x0000000001007983 */ /* 0x000ea20000300800 */
[----:B------:R-:W-:Y:S02]  /*a400*/  IMAD.MOV.U32 R16, RZ, RZ, R7 ;  /* 0x000000ffff107224 */ /* 0x000fe400078e0007 */
[----:B------:R-:W-:Y:S02]  /*a410*/  IMAD.MOV.U32 R23, RZ, RZ, R10 ;  /* 0x000000ffff177224 */ /* 0x000fe400078e000a */
[----:B--2---:R-:W-:-:S07]  /*a420*/  VIADD R0, R0, 0xfffffffd ;  /* 0xfffffffd00007836 */ /* 0x004fce0000000000 */
.L_x_12697:
[----:B------:R-:W-:Y:S01]  /*a430*/  IMAD.MOV R3, RZ, RZ, -R6 ;  /* 0x000000ffff037224 */ /* 0x000fe200078e0a06 */
[----:B------:R-:W-:Y:S04]  /*a440*/  BSSY B0, `(.L_x_12696) ;  /* 0x00000e4000007945 */ /* 0x000fe80003800000 */
[----:B------:R-:W-:-:S13]  /*a450*/  ISETP.NE.AND P0, PT, R28, R3, PT ;  /* 0x000000031c00720c */ /* 0x000fda0003f05270 */
[----:B------:R-:W-:Y:S05]  /*a460*/  @!P0 BRA `(.L_x_12711) ;  /* 0x0000000c00848947 */ /* 0x000fea0003800000 */
[----:B------:R-:W-:-:S07]  /*a470*/  IMAD.MOV.U32 R4, RZ, RZ, R18 ;  /* 0x000000ffff047224 */ /* 0x000fce00078e0012 */
.L_x_12738:
        /* <DEDUP_REMOVED lines=19> */
[----:B------:R-:W-:-:S04]  /*a5b0*/  @P0 SHF.R.U32.HI R2, RZ, R3, R4 ;  /* 0x00000003ff020219 */ /* 0x000fc80000011604 */
[--C-:B------:R-:W-:Y:S01]  /*a5c0*/  SHF.R.S32.HI R3, RZ, 0x1f, R2.reuse ;  /* 0x0000001fff037819 */ /* 0x100fe20000011402 */
[--C-:B------:R-:W-:Y:S02]  /*a5d0*/  IMAD.MOV R10, RZ, RZ, -R2.reuse ;  /* 0x000000ffff0a7224 */ /* 0x100fe400078e0a02 */
[----:B------:R-:W-:Y:S01]  /*a5e0*/  IMAD.WIDE.U32 R2, R22, UR4, R2 ;  /* 0x0000000416027c25 */ /* 0x000fe2000f8e0002 */
[----:B------:R-:W-:-:S03]  /*a5f0*/  ULDC.64 UR4, c[0x0][0x418] ;  /* 0x0001060000047ab9 */ /* 0x000fc60000000a00 */
[----:B------:R-:W-:Y:S01]  /*a600*/  IMAD.IADD R11, R11, 0x1, R3 ;  /* 0x000000010b0b7824 */ /* 0x000fe200078e0203 */
[----:B------:R-:W-:Y:S01]  /*a610*/  LEA R4, P0, R2, UR4, 0x2 ;  /* 0x0000000402047c11 */ /* 0x000fe2000f8010ff */
[----:B------:R-:W-:-:S03]  /*a620*/  IMAD R10, R5, R10, R0 ;  /* 0x0000000a050a7224 */ /* 0x000fc600078e0200 */
[----:B------:R-:W-:-:S05]  /*a630*/  LEA.HI.X R5, R2, UR5, R11, 0x2, P0 ;  /* 0x0000000502057c11 */ /* 0x000fca00080f140b */
[----:B------:R0:W5:Y:S04]  /*a640*/  LDG.E R4, desc[UR46][R4.64] ;  /* 0x0000002e04047981 */ /* 0x000168000c1e1900 */
.L_x_12714:
[----:B------:R-:W0:Y:S01]  /*a650*/  S2R R2, SR_TID.X ;  /* 0x0000000000027919 */ /* 0x000e220000002100 */
[----:B------:R-:W-:Y:S01]  /*a660*/  LEA R3, R6, UR37, 0x3 ;  /* 0x0000002506037c11 */ /* 0x000fe2000f8e18ff */
[----:B------:R-:W-:Y:S01]  /*a670*/  BSSY B2, `(.L_x_12715) ;  /* 0x0000006000027945 */ /* 0x000fe20003800000 */
[----:B0-----:R-:W-:Y:S02]  /*a680*/  LOP3.LUT R5, R2, 0x7f, RZ, 0xc0, !PT ;  /* 0x0000007f02057812 */ /* 0x001fe400078ec0ff */
[----:B------:R-:W-:Y:S02]  /*a690*/  SHF.L.U32 R2, R7, 0x1f, RZ ;  /* 0x0000001f07027819 */ /* 0x000fe400000006ff */
[----:B------:R-:W-:Y:S02]  /*a6a0*/  ISETP.NE.AND P1, PT, R5, RZ, PT ;  /* 0x000000ff0500720c */ /* 0x000fe40003f25270 */
[----:B------:R-:W0:Y:S02]  /*a6b0*/  SYNCS.PHASECHK.TRANS64.TRYWAIT P0, [R3+URZ+0x30840], R2 ;  /* 0x03084002030075a7 */ /* 0x000e24000800017f */
[----:B0-----:R-:W-:Y:S09]  /*a6c0*/  @!P0 BRA `(.L_x_12716) ;  /* 0x0000002400448947 */ /* 0x001ff20003800000 */
.L_x_12795:
[----:B------:R-:W-:Y:S05]  /*a6d0*/  BSYNC B2 ;  /* 0x0000000000027941 */ /* 0x000fea0003800000 */
.L_x_12715:
        /* <DEDUP_REMOVED lines=9> */
.L_x_12718:
[----:B------:R-:W-:Y:S05]  /*a770*/  BSYNC B2 ;  /* 0x0000000000027941 */ /* 0x000fea0003800000 */
.L_x_12717:
[----:B------:R-:W-:Y:S01]  /*a780*/  IMAD.MOV.U32 R11, RZ, RZ, RZ ;  /* 0x000000ffff0b7224 */ /* 0x000fe200078e00ff */
[----:B------:R-:W-:Y:S01]  /*a790*/  UIADD3 UR4, UP0, UR40, 0x370, URZ ;  /* 0x0000037028047890 */ /* 0x000fe2000ff1e03f */
[----:B0-----:R-:W-:Y:S01]  /*a7a0*/  IMAD R2, R6, 0x6000, R9 ;  /* 0x0000600006027824 */ /* 0x001fe200078e0209 */
        /* <DEDUP_REMOVED lines=8> */
.L_x_12719:
        /* <DEDUP_REMOVED lines=15> */
.L_x_12796:
[----:B------:R-:W-:Y:S05]  /*a920*/  BSYNC B2 ;  /* 0x0000000000027941 */ /* 0x000fea0003800000 */
.L_x_12720:
        /* <DEDUP_REMOVED lines=11> */
.L_x_12723:
[----:B------:R-:W-:Y:S05]  /*a9e0*/  BSYNC B2 ;  /* 0x0000000000027941 */ /* 0x000fea0003800000 */
.L_x_12722:
        /* <DEDUP_REMOVED lines=8> */
[----:B------:R-:W-:Y:S01]  /*aa70*/  IADD3 R16, R16, 0x400, RZ ;  /* 0x0000040010107810 */ /* 0x000fe20007ffe0ff */
[----:B------:R-:W-:-:S12]  /*aa80*/  UIADD3.X UR5, URZ, UR41, URZ, UP0, !UPT ;  /* 0x000000293f057290 */ /* 0x000fd800087fe43f */
.L_x_12724:
        /* <DEDUP_REMOVED lines=12> */
.L_x_12713:
[----:B------:R-:W-:Y:S05]  /*ab50*/  BSYNC B1 ;  /* 0x0000000000017941 */ /* 0x000fea0003800000 */
.L_x_12712:
        /* <DEDUP_REMOVED lines=29> */
.L_x_12727:
[----:B------:R-:W0:Y:S01]  /*ad30*/  S2R R2, SR_TID.X ;  /* 0x0000000000027919 */ /* 0x000e220000002100 */
[----:B------:R-:W-:Y:S01]  /*ad40*/  SHF.L.U32 R3, R23, 0x1f, RZ ;  /* 0x0000001f17037819 */ /* 0x000fe200000006ff */
[----:B------:R-:W-:Y:S01]  /*ad50*/  BSSY B2, `(.L_x_12728) ;  /* 0x0000006000027945 */ /* 0x000fe20003800000 */
[----:B0-----:R-:W-:Y:S02]  /*ad60*/  LOP3.LUT R5, R2, 0x7f, RZ, 0xc0, !PT ;  /* 0x0000007f02057812 */ /* 0x001fe400078ec0ff */
[----:B------:R-:W-:Y:S02]  /*ad70*/  LEA R2, R16, UR37, 0x3 ;  /* 0x0000002510027c11 */ /* 0x000fe4000f8e18ff */
[----:B------:R-:W-:Y:S02]  /*ad80*/  ISETP.NE.AND P1, PT, R5, RZ, PT ;  /* 0x000000ff0500720c */ /* 0x000fe40003f25270 */
[----:B------:R-:W0:Y:S02]  /*ad90*/  SYNCS.PHASECHK.TRANS64.TRYWAIT P0, [R2+URZ+0x30840], R3 ;  /* 0x03084003020075a7 */ /* 0x000e24000800017f */
[----:B0-----:R-:W-:Y:S09]  /*ada0*/  @!P0 BRA `(.L_x_12729) ;  /* 0x0000001c00b48947 */ /* 0x001ff20003800000 */
.L_x_12797:
[----:B------:R-:W-:Y:S05]  /*adb0*/  BSYNC B2 ;  /* 0x0000000000027941 */ /* 0x000fea0003800000 */
.L_x_12728:
        /* <DEDUP_REMOVED lines=9> */
.L_x_12731:
[----:B------:R-:W-:Y:S05]  /*ae50*/  BSYNC B2 ;  /* 0x0000000000027941 */ /* 0x000fea0003800000 */
.L_x_12730:
        /* <DEDUP_REMOVED lines=8> */
[----:B------:R-:W-:Y:S01]  /*aee0*/  VIADD R2, R2, 0x30 ;  /* 0x0000003002027836 */ /* 0x000fe20000000000 */
[----:B------:R-:W-:Y:S01]  /*aef0*/  UMOV UR6, 0x0 ;  /* 0x0000000000067882 */ /* 0x000fe20000000000 */
[----:B------:R-:W-:Y:S01]  /*af00*/  IMAD R5, R10, 0xc0, RZ ;  /* 0x000000c00a057824 */ /* 0x000fe200078e02ff */
[----:B------:R-:W-:-:S09]  /*af10*/  UMOV UR7, 0x14f00000 ;  /* 0x14f0000000077882 */ /* 0x000fd20000000000 */
.L_x_12732:
        /* <DEDUP_REMOVED lines=15> */
.L_x_12798:
[----:B------:R-:W-:Y:S05]  /*b010*/  BSYNC B2 ;  /* 0x0000000000027941 */ /* 0x000fea0003800000 */
.L_x_12733:
[----:B------:R-:W-:Y:S01]  /*b020*/  BSSY B2, `(.L_x_12735) ;  /* 0x000000b000027945 */ /* 0x000fe20003800000 */
[----:B0-----:R-:W-:Y:S02]  /*b030*/  IMAD.MOV.U32 R2, RZ, RZ, 0x0 ;  /* 0x00000000ff027424 */ /* 0x001fe400078e00ff */
[----:B------:R-:W-:Y:S01]  /*b040*/  IMAD.MOV.U32 R3, RZ, RZ, 0x14f00000 ;  /* 0x14f00000ff037424 */ /* 0x000fe200078e00ff */
[----:B------:R-:W-:Y:S06]  /*b050*/  @P1 BRA `(.L_x_12736) ;  /* 0x00000000001c1947 */ /* 0x000fec0003800000 */
[----:B------:R-:W0:Y:S01]  /*b060*/  S2R R7, SR_TID.X ;  /* 0x0000000000077919 */ /* 0x000e220000002100 */
[----:B------:R-:W-:-:S04]  /*b070*/  IMAD.MOV.U32 R12, RZ, RZ, 0x6000 ;  /* 0x00006000ff0c7424 */ /* 0x000fc800078e00ff */
[----:B------:R1:W-:Y:S01]  /*b080*/  SYNCS.ARRIVE.TRANS64 RZ, [R5+URZ+0x50], R12 ;  /* 0x0000500c05ff79a7 */ /* 0x0003e2000800003f */
[----:B0-----:R-:W-:-:S04]  /*b090*/  LOP3.LUT R7, R7, 0x1f, RZ, 0xc0, !PT ;  /* 0x0000001f07077812 */ /* 0x001fc800078ec0ff */
[----:B------:R-:W-:-:S13]  /*b0a0*/  ISETP.NE.AND P0, PT, R7, RZ, PT ;  /* 0x000000ff0700720c */ /* 0x000fda0003f05270 */
[----:B-1----:R-:W-:Y:S05]  /*b0b0*/  @!P0 BRA `(.L_x_12736) ;  /* 0x0000000000048947 */ /* 0x002fea0003800000 */
[----:B------:R-:W-:Y:S01]  /*b0c0*/  BPT.TRAP 0x1 ;  /* 0x000000040000795c */ /* 0x000fe20000300000 */
.L_x_12736:
[----:B------:R-:W-:Y:S05]  /*b0d0*/  BSYNC B2 ;  /* 0x0000000000027941 */ /* 0x000fea0003800000 */
.L_x_12735:
[----:B------:R-:W-:Y:S01]  /*b0e0*/  R2UR UR10, R11 ;  /* 0x000000000b0a72ca */ /* 0x000fe200000e0000 */
[----:B------:R-:W-:Y:S01]  /*b0f0*/  UIADD3 UR4, UP0, UR40, 0x470, URZ ;  /* 0x0000047028047890 */ /* 0x000fe2000ff1e03f */
[----:B------:R-:W-:Y:S01]  /*b100*/  R2UR UR6, R2 ;  /* 0x00000000020672ca */ /* 0x000fe200000e0000 */
[----:B------:R-:W-:Y:S01]  /*b110*/  IMAD R2, R6, 0x6000, R9 ;  /* 0x0000600006027824 */ /* 0x000fe200078e0209 */
[----:B------:R-:W-:Y:S01]  /*b120*/  R2UR UR7, R3 ;  /* 0x00000000030772ca */ /* 0x000fe200000e0000 */
[----:B------:R-:W-:Y:S01]  /*b130*/  IMAD R3, R24, 0xc0, RZ ;  /* 0x000000c018037824 */ /* 0x000fe200078e02ff */
[----:B------:R-:W-:Y:S01]  /*b140*/  PLOP3.LUT P0, PT, PT, PT, PT, 0x80, 0x0 ;  /* 0x000000000000781c */ /* 0x000fe20003f0f070 */
[----:B------:R-:W-:Y:S01]  /*b150*/  VIADD R5, R5, 0x50 ;  /* 0x0000005005057836 */ /* 0x000fe20000000000 */
[----:B------:R-:W-:Y:S01]  /*b160*/  UIADD3.X UR5, URZ, UR41, URZ, UP0, !UPT ;  /* 0x000000293f057290 */ /* 0x000fe200087fe43f */
[----:B------:R-:W-:-:S11]  /*b170*/  VIADD R2, R2, 0x400 ;  /* 0x0000040002027836 */ /* 0x000fd60000000000 */
.L_x_12737:
        /* <DEDUP_REMOVED lines=12> */
.L_x_12726:
[----:B------:R-:W-:Y:S05]  /*b240*/  BSYNC B1 ;  /* 0x0000000000017941 */ /* 0x000fea0003800000 */
.L_x_12725:
[C---:B------:R-:W-:Y:S01]  /*b250*/  ISETP.GT.AND P0, PT, R0.reuse, 0x1, PT ;  /* 0x000000010000780c */ /* 0x040fe20003f04270 */
[----:B------:R-:W-:-:S12]  /*b260*/  VIADD R0, R0, 0xfffffffe ;  /* 0xfffffffe00007836 */ /* 0x000fd80000000000 */
[----:B------:R-:W-:Y:S05]  /*b270*/  @P0 BRA `(.L_x_12738) ;  /* 0xfffffff000800947 */ /* 0x000fea000383ffff */
.L_x_12711:
[----:B------:R-:W-:Y:S05]  /*b280*/  BSYNC B0 ;  /* 0x0000000000007941 */ /* 0x000fea0003800000 */
.L_x_12696:
        /* <DEDUP_REMOVED lines=11> */
.L_x_12799:
[----:B------:R-:W-:Y:S05]  /*b340*/  BSYNC B1 ;  /* 0x0000000000017941 */ /* 0x000fea0003800000 */
.L_x_12741:
        /* <DEDUP_REMOVED lines=9> */
.L_x_12744:
[----:B------:R-:W-:Y:S05]  /*b3e0*/  BSYNC B1 ;  /* 0x0000000000017941 */ /* 0x000fea0003800000 */
.L_x_12743:
[----:B------:R-:W-:Y:S01]  /*b3f0*/  IMAD R9, R16, 0x6000, R9 ;  /* 0x0000600010097824 */ /* 0x000fe200078e0209 */
[----:B------:R-:W-:Y:S01]  /*b400*/  UIADD3 UR4, UP0, UR40, 0x470, URZ ;  /* 0x0000047028047890 */ /* 0x000fe2000ff1e03f */
[----:B------:R-:W-:Y:S01]  /*b410*/  PLOP3.LUT P0, PT, PT, PT, PT, 0x80, 0x0 ;  /* 0x000000000000781c */ /* 0x000fe20003f0f070 */
[----:B0-----:R-:W-:Y:S01]  /*b420*/  VIADD R0, R3, 0x30850 ;  /* 0x0003085003007836 */ /* 0x001fe20000000000 */
[----:B------:R-:W-:Y:S01]  /*b430*/  UMOV UR6, 0x0 ;  /* 0x0000000000067882 */ /* 0x000fe20000000000 */
[----:B------:R-:W-:Y:S01]  /*b440*/  VIADD R9, R9, 0x400 ;  /* 0x0000040009097836 */ /* 0x000fe20000000000 */
[----:B------:R-:W-:Y:S01]  /*b450*/  UIADD3.X UR5, URZ, UR41, URZ, UP0, !UPT ;  /* 0x000000293f057290 */ /* 0x000fe200087fe43f */
[----:B------:R-:W-:Y:S01]  /*b460*/  IMAD R2, R24, 0xc0, RZ ;  /* 0x000000c018027824 */ /* 0x000fe200078e02ff */
[----:B------:R-:W-:Y:S01]  /*b470*/  UMOV UR7, 0x14f00000 ;  /* 0x14f0000000077882 */ /* 0x000fe20000000000 */
[----:B------:R-:W-:-:S09]  /*b480*/  UMOV UR10, URZ ;  /* 0x0000003f000a7c82 */ /* 0x000fd20008000000 */
.L_x_12745:
        /* <DEDUP_REMOVED lines=10> */
.L_x_12740:
[----:B------:R-:W-:Y:S05]  /*b530*/  BSYNC B0 ;  /* 0x0000000000007941 */ /* 0x000fea0003800000 */
.L_x_12739:
        /* <DEDUP_REMOVED lines=8> */
[----:B--2---:R-:W-:Y:S01]  /*b5c0*/  VIADD R4, R4, UR38 ;  /* 0x0000002604047c36 */ /* 0x004fe20008000000 */
[----:B---3--:R-:W-:-:S04]  /*b5d0*/  IADD3 R3, R3, 0x1, RZ ;  /* 0x0000000103037810 */ /* 0x008fc80007ffe0ff */
[----:B------:R0:W-:Y:S01]  /*b5e0*/  STL [R1+0x4], R4 ;  /* 0x0000040401007387 */ /* 0x0001e20000100800 */
[----:B------:R-:W-:-:S03]  /*b5f0*/  ISETP.GE.AND P1, PT, R4, UR4, PT ;  /* 0x0000000404007c0c */ /* 0x000fc6000bf26270 */
[----:B------:R0:W-:Y:S10]  /*b600*/  STL [R1+0x18], R3 ;  /* 0x0000180301007387 */ /* 0x0001f40000100800 */
[----:B0-----:R-:W-:Y:S05]  /*b610*/  @!P1 BRA `(.L_x_12746) ;  /* 0xffffffcc007c9947 */ /* 0x001fea000383ffff */
[----:B------:R-:W-:-:S07]  /*b620*/  LOP3.LUT R0, R3, 0x1, RZ, 0xc, !PT ;  /* 0x0000000103007812 */ /* 0x000fce00078e0cff */
.L_x_12682:
[----:B------:R-:W0:Y:S01]  /*b630*/  S2R R3, SR_CgaCtaId ;  /* 0x0000000000037919 */ /* 0x000e220000008800 */
[----:B------:R-:W-:Y:S01]  /*b640*/  MOV R2, 0x400 ;  /* 0x0000040000027802 */ /* 0x000fe20000000f00 */
[----:B------:R-:W-:Y:S01]  /*b650*/  BSSY B0, `(.L_x_12747) ;  /* 0x0000005000007945 */ /* 0x000fe20003800000 */
[----:B------:R-:W-:Y:S02]  /*b660*/  SHF.L.U32 R0, R0, 0x1f, RZ ;  /* 0x0000001f00007819 */ /* 0x000fe400000006ff */
[----:B0-----:R-:W-:-:S04]  /*b670*/  LEA R7, R3, R2, 0x18 ;  /* 0x0000000203077211 */ /* 0x001fc800078ec0ff */
[----:B------:R-:W0:Y:S02]  /*b680*/  SYNCS.PHASECHK.TRANS64.TRYWAIT P0, [R7+URZ+0x30820], R0 ;  /* 0x03082000070075a7 */ /* 0x000e24000800017f */
[----:B0-----:R-:W-:Y:S05]  /*b690*/  @!P0 BRA `(.L_x_12748) ;  /* 0x0000001400b48947 */ /* 0x001fea0003800000 */
.L_x_12800:
[----:B------:R-:W-:Y:S05]  /*b6a0*/  BSYNC B0 ;  /* 0x0000000000007941 */ /* 0x000fea0003800000 */
.L_x_12747:
[----:B------:R-:W-:-:S03]  /*b6b0*/  UMOV UR4, 0xffffffff ;  /* 0xffffffff00047882 */ /* 0x000fc60000000000 */
[----:B------:R-:W-:Y:S05]  /*b6c0*/  BRA.DIV UR4, `(.L_x_12749) ;  /* 0x0000001604bc7947 */ /* 0x000fea000b800000 */
[----:B0-----:R-:W0:Y:S02]  /*b6d0*/  S2R R0, SR_TID.X ;  /* 0x0000000000007919 */ /* 0x001e240000002100 */
[----:B0-----:R-:W-:-:S04]  /*b6e0*/  SHF.R.U32.HI R0, RZ, 0x5, R0 ;  /* 0x00000005ff007819 */ /* 0x001fc80000011600 */
[----:B------:R-:W-:-:S05]  /*b6f0*/  LOP3.LUT R0, R0, 0x3, RZ, 0xc0, !PT ;  /* 0x0000000300007812 */ /* 0x000fca00078ec0ff */
[----:B------:R0:W1:Y:S02]  /*b700*/  SHFL.IDX PT, R14, R0, RZ, 0x1f ;  /* 0x00001fff000e7589 */ /* 0x00006400000e0000 */
.L_x_12803:
[----:B-1----:R-:W-:Y:S01]  /*b710*/  ISETP.NE.AND P0, PT, R14, RZ, PT ;  /* 0x000000ff0e00720c */ /* 0x002fe20003f05270 */
[----:B------:R-:W-:-:S12]  /*b720*/  BSSY B0, `(.L_x_12750) ;  /* 0x0000024000007945 */ /* 0x000fd80003800000 */
[----:B------:R-:W-:Y:S05]  /*b730*/  @P0 BRA `(.L_x_12751) ;  /* 0x0000000000880947 */ /* 0x000fea0003800000 */
[----:B------:R-:W-:-:S03]  /*b740*/  UMOV UR4, 0xffffffff ;  /* 0xffffffff00047882 */ /* 0x000fc60000000000 */
[----:B------:R-:W-:Y:S05]  /*b750*/  BRA.DIV UR4, `(.L_x_12752) ;  /* 0x0000001604cc7947 */ /* 0x000fea000b800000 */
[----:B------:R-:W-:-:S13]  /*b760*/  ELECT P6, URZ, PT ;  /* 0x00000000003f782f */ /* 0x000fda00038c0000 */
.L_x_12806:
[----:B------:R-:W-:Y:S05]  /*b770*/  @!P6 BRA `(.L_x_12751) ;  /* 0x000000000078e947 */ /* 0x000fea0003800000 */
[----:B------:R-:W-:-:S06]  /*b780*/  ULOP3.LUT UR4, UR36, 0x2, URZ, 0xfc, !UPT ;  /* 0x0000000224047892 */ /* 0x000fcc000f8efc3f */
[----:B0-----:R-:W-:-:S05]  /*b790*/  IMAD.U32 R0, RZ, RZ, UR4 ;  /* 0x00000004ff007e24 */ /* 0x001fca000f8e00ff */
[----:B------:R-:W-:-:S13]  /*b7a0*/  ISETP.NE.AND P2, PT, R0, 0x3, PT ;  /* 0x000000030000780c */ /* 0x000fda0003f45270 */
[----:B------:R-:W-:Y:S05]  /*b7b0*/  @!P2 BRA `(.L_x_12753) ;  /* 0x000000000004a947 */ /* 0x000fea0003800000 */
[----:B------:R-:W-:Y:S01]  /*b7c0*/  BPT.TRAP 0x1 ;  /* 0x000000040000795c */ /* 0x000fe20000300000 */
.L_x_12753:
        /* <DEDUP_REMOVED lines=12> */
.L_x_12807:
[----:B------:R-:W1:Y:S02]  /*b890*/  SYNCS.PHASECHK.TRANS64.TRYWAIT P0, [R3+URZ], R0 ;  /* 0x00000000030075a7 */ /* 0x000e64000800017f */
[----:B-1----:R-:W-:Y:S05]  /*b8a0*/  @!P0 BRA `(.L_x_12755) ;  /* 0x0000001400ac8947 */ /* 0x002fea0003800000 */
.L_x_12808:
[----:B------:R-:W-:Y:S05]  /*b8b0*/  @!P2 BRA `(.L_x_12756) ;  /* 0x000000000004a947 */ /* 0x000fea0003800000 */
[----:B------:R-:W-:Y:S01]  /*b8c0*/  BPT.TRAP 0x1 ;  /* 0x000000040000795c */ /* 0x000fe20000300000 */
.L_x_12756:
[----:B-1----:R-:W-:-:S04]  /*b8d0*/  VIADD R3, R7, 0x30860 ;  /* 0x0003086007037836 */ /* 0x002fc80000000000 */
[----:B0-----:R-:W-:-:S04]  /*b8e0*/  IMAD R5, R16, 0x8, R3 ;  /* 0x0000000810057824 */ /* 0x001fc800078e0203 */
[----:B------:R-:W0:Y:S02]  /*b8f0*/  SYNCS.PHASECHK.TRANS64.TRYWAIT P0, [R5+URZ], R4 ;  /* 0x00000004050075a7 */ /* 0x000e24000800017f */
[----:B0-----:R-:W-:Y:S05]  /*b900*/  @!P0 BRA `(.L_x_12757) ;  /* 0x0000001400a88947 */ /* 0x001fea0003800000 */
.L_x_12809:
[----:B------:R-:W-:-:S07]  /*b910*/  IMAD R3, R6, 0x8, R3 ;  /* 0x0000000806037824 */ /* 0x000fce00078e0203 */
.L_x_12758:
[----:B-1----:R1:W2:Y:S02]  /*b920*/  SYNCS.PHASECHK.TRANS64.TRYWAIT P0, [R3+URZ], R0 ;  /* 0x00000000030075a7 */ /* 0x0022a4000800017f */
[----:B--2---:R-:W-:Y:S05]  /*b930*/  @!P0 NANOSLEEP.SYNCS 0x989680 ;  /* 0x009896800000895d */ /* 0x004fea0003900000 */
[----:B------:R-:W2:Y:S02]  /*b940*/  @!P0 SYNCS.PHASECHK.TRANS64 P0, [R3+URZ], R0 ;  /* 0x00000000030085a7 */ /* 0x000ea4000800007f */
[----:B--2---:R-:W-:Y:S05]  /*b950*/  @!P0 BRA `(.L_x_12758) ;  /* 0xfffffffc00f08947 */ /* 0x004fea000383ffff */
.L_x_12751:
[----:B------:R-:W-:Y:S05]  /*b960*/  BSYNC B0 ;  /* 0x0000000000007941 */ /* 0x000fea0003800000 */
.L_x_12750:
[----:B------:R-:W-:Y:S05]  /*b970*/  EXIT ;  /* 0x000000000000794d */ /* 0x000fea0003800000 */
.L_x_12662:
[----:B0-----:R-:W-:-:S04]  /*b980*/  IMAD.U32 R3, RZ, RZ, UR40 ;  /* 0x00000028ff037e24 */ /* 0x001fc8000f8e00ff */
[----:B------:R0:W1:Y:S03]  /*b990*/  SYNCS.PHASECHK.TRANS64.TRYWAIT P1, [R3+URZ+0x30800], R0 ;  /* 0x03080000030075a7 */ /* 0x000066000802017f */
[----:B-1----:R-:W-:Y:S05]  /*b9a0*/  @!P1 NANOSLEEP.SYNCS 0x989680 ;  /* 0x009896800000995d */ /* 0x002fea0003900000 */
[----:B------:R-:W1:Y:S02]  /*b9b0*/  @!P1 SYNCS.PHASECHK.TRANS64 P1, [R3+URZ+0x30800], R0 ;  /* 0x03080000030095a7 */ /* 0x000e64000802007f */
[----:B-1----:R-:W-:Y:S05]  /*b9c0*/  @!P1 BRA `(.L_x_12662) ;  /* 0xfffffffc00ec9947 */ /* 0x002fea000383ffff */
[----:B------:R-:W-:Y:S05]  /*b9d0*/  BRA `(.L_x_12759) ;  /* 0xffffff5800407947 */ /* 0x000fea000383ffff */
.L_x_12666:
[----:B-1----:R1:W2:Y:S02]  /*b9e0*/  SYNCS.PHASECHK.TRANS64.TRYWAIT P2, [R4+URZ+0x30830], R3 ;  /* 0x03083003040075a7 */ /* 0x0022a4000804017f */
[----:B--2---:R-:W-:Y:S05]  /*b9f0*/  @!P2 NANOSLEEP.SYNCS 0x989680 ;  /* 0x009896800000a95d */ /* 0x004fea0003900000 */
[----:B------:R-:W2:Y:S02]  /*ba00*/  @!P2 SYNCS.PHASECHK.TRANS64 P2, [R4+URZ+0x30830], R3 ;  /* 0x030830030400a5a7 */ /* 0x000ea4000804007f */
[----:B--2---:R-:W-:Y:S05]  /*ba10*/  @!P2 BRA `(.L_x_12666) ;  /* 0xfffffffc00f0a947 */ /* 0x004fea000383ffff */
[----:B------:R-:W-:Y:S05]  /*ba20*/  BRA `(.L_x_12665) ;  /* 0xffffff5800787947 */ /* 0x000fea000383ffff */
.L_x_12671:
[----:B--2---:R-:W-:-:S04]  /*ba30*/  IMAD.U32 R3, RZ, RZ, UR6 ;  /* 0x00000006ff037e24 */ /* 0x004fc8000f8e00ff */
[----:B------:R2:W3:Y:S03]  /*ba40*/  SYNCS.PHASECHK.TRANS64.TRYWAIT P2, [R3+URZ+0x30830], R0 ;  /* 0x03083000030075a7 */ /* 0x0004e6000804017f */
[----:B---3--:R-:W-:Y:S05]  /*ba50*/  @!P2 NANOSLEEP.SYNCS 0x989680 ;  /* 0x009896800000a95d */ /* 0x008fea0003900000 */
[----:B------:R-:W3:Y:S02]  /*ba60*/  @!P2 SYNCS.PHASECHK.TRANS64 P2, [R3+URZ+0x30830], R0 ;  /* 0x030830000300a5a7 */ /* 0x000ee4000804007f */
[----:B---3--:R-:W-:Y:S05]  /*ba70*/  @!P2 BRA `(.L_x_12671) ;  /* 0xfffffffc00eca947 */ /* 0x008fea000383ffff */
[----:B------:R-:W-:Y:S05]  /*ba80*/  BRA `(.L_x_12668) ;  /* 0xffffff8400d87947 */ /* 0x000fea000383ffff */
.L_x_12675:
[----:B-1----:R-:W-:-:S04]  /*ba90*/  IMAD.U32 R3, RZ, RZ, UR6 ;  /* 0x00000006ff037e24 */ /* 0x002fc8000f8e00ff */
[----:B------:R1:W2:Y:S03]  /*baa0*/  SYNCS.PHASECHK.TRANS64.TRYWAIT P2, [R3+URZ+0x30850], R0 ;  /* 0x03085000030075a7 */ /* 0x0002a6000804017f */
[----:B--2---:R-:W-:Y:S05]  /*bab0*/  @!P2 NANOSLEEP.SYNCS 0x989680 ;  /* 0x009896800000a95d */ /* 0x004fea0003900000 */
[----:B------:R-:W2:Y:S02]  /*bac0*/  @!P2 SYNCS.PHASECHK.TRANS64 P2, [R3+URZ+0x30850], R0 ;  /* 0x030850000300a5a7 */ /* 0x000ea4000804007f */
[----:B--2---:R-:W-:Y:S05]  /*bad0*/  @!P2 BRA `(.L_x_12675) ;  /* 0xfffffffc00eca947 */ /* 0x004fea000383ffff */
[----:B------:R-:W-:Y:S05]  /*bae0*/  BRA `(.L_x_12672) ;  /* 0xffffff8800587947 */ /* 0x000fea000383ffff */
.L_x_12680:
[----:B--2---:R-:W-:-:S04]  /*baf0*/  IMAD.U32 R5, RZ, RZ, UR12 ;  /* 0x0000000cff057e24 */ /* 0x004fc8000f8e00ff */
[----:B------:R2:W4:Y:S03]  /*bb00*/  SYNCS.PHASECHK.TRANS64.TRYWAIT P0, [R5+URZ+0x30850], R4 ;  /* 0x03085004050075a7 */ /* 0x000526000800017f */
[----:B----4-:R-:W-:Y:S05]  /*bb10*/  @!P0 NANOSLEEP.SYNCS 0x989680 ;  /* 0x009896800000895d */ /* 0x010fea0003900000 */
[----:B------:R-:W4:Y:S02]  /*bb20*/  @!P0 SYNCS.PHASECHK.TRANS64 P0, [R5+URZ+0x30850], R4 ;  /* 0x03085004050085a7 */ /* 0x000f24000800007f */
[----:B----4-:R-:W-:Y:S05]  /*bb30*/  @!P0 BRA `(.L_x_12680) ;  /* 0xfffffffc00ec8947 */ /* 0x010fea000383ffff */
[----:B------:R-:W-:Y:S05]  /*bb40*/  BRA `(.L_x_12679) ;  /* 0xffffffb000007947 */ /* 0x000fea000383ffff */
.L_x_12686:
        /* <DEDUP_REMOVED lines=11> */
.L_x_12761:
[----:B------:R-:W-:Y:S05]  /*bc00*/  BSYNC B0 ;  /* 0x0000000000007941 */ /* 0x000fea0003800000 */
.L_x_12760:
[----:B------:R-:W-:Y:S05]  /*bc10*/  BRA `(.L_x_12762) ;  /* 0xffffffcc00a47947 */ /* 0x000fea000383ffff */
.L_x_12688:
[----:B------:R-:W-:Y:S01]  /*bc20*/  BSSY B0, `(.L_x_12763) ;  /* 0x0000006000007945 */ /* 0x000fe20003800000 */
[----:B------:R-:W-:-:S07]  /*bc30*/  IMAD.MOV.U32 R15, RZ, RZ, -0x1 ;  /* 0xffffffffff0f7424 */ /* 0x000fce00078e00ff */
[----:B01----:R-:W-:Y:S05]  /*bc40*/  WARPSYNC.COLLECTIVE R15, `(.L_x_12764) ;  /* 0x000000000f0c7348 */ /* 0x003fea0003c00000 */
[----:B------:R-:W-:Y:S02]  /*bc50*/  ELECT P6, UR62, PT ;  /* 0x00000000003e782f */ /* 0x000fe400038c0000 */
[----:B------:R-:W-:Y:S01]  /*bc60*/  MOV R14, UR62 ;  /* 0x0000003e000e7c02 */ /* 0x000fe20008000f00 */
[----:B01----:R-:W-:Y:S10]  /*bc70*/  ENDCOLLECTIVE ;  /* 0x000000000000791b */ /* 0x003ff40003800000 */
.L_x_12764:
[----:B------:R-:W-:Y:S05]  /*bc80*/  BSYNC B0 ;  /* 0x0000000000007941 */ /* 0x000fea0003800000 */
.L_x_12763:
[----:B------:R-:W-:Y:S05]  /*bc90*/  BRA `(.L_x_12765) ;  /* 0xffffffcc00a47947 */ /* 0x000fea000383ffff */
.L_x_12690:
[----:B0-----:R0:W2:Y:S02]  /*bca0*/  SYNCS.PHASECHK.TRANS64.TRYWAIT P0, [R3+URZ+0x30840], R0 ;  /* 0x03084000030075a7 */ /* 0x0010a4000800017f */
[----:B--2---:R-:W-:Y:S05]  /*bcb0*/  @!P0 NANOSLEEP.SYNCS 0x989680 ;  /* 0x009896800000895d */ /* 0x004fea0003900000 */
[----:B------:R-:W2:Y:S02]  /*bcc0*/  @!P0 SYNCS.PHASECHK.TRANS64 P0, [R3+URZ+0x30840], R0 ;  /* 0x03084000030085a7 */ /* 0x000ea4000800007f */
[----:B--2---:R-:W-:Y:S05]  /*bcd0*/  @!P0 BRA `(.L_x_12690) ;  /* 0xfffffffc00f08947 */ /* 0x004fea000383ffff */
[----:B------:R-:W-:Y:S05]  /*bce0*/  BRA `(.L_x_12766) ;  /* 0xffffffd000047947 */ /* 0x000fea000383ffff */
.L_x_12693:
        /* <DEDUP_REMOVED lines=8> */
.L_x_12767:
[----:B------:R-:W-:Y:S02]  /*bd70*/  IMAD.MOV.U32 R13, RZ, RZ, R0 ;  /* 0x000000ffff0d7224 */ /* 0x000fe400078e0000 */
[----:B------:R-:W-:-:S07]  /*bd80*/  IMAD.MOV.U32 R2, RZ, RZ, R14 ;  /* 0x000000ffff027224 */ /* 0x000fce00078e000e */
[----:B------:R-:W-:Y:S05]  /*bd90*/  WARPSYNC.COLLECTIVE R15, `(.L_x_12768) ;  /* 0x000000000f087348 */ /* 0x000fea0003c00000 */
[----:B------:R0:W1:Y:S02]  /*bda0*/  SHFL.IDX P6, R14, R13, R12, R11 ;  /* 0x0000000c0d0e7389 */ /* 0x00006400000c000b */
[----:B01----:R-:W-:Y:S01]  /*bdb0*/  ENDCOLLECTIVE ;  /* 0x000000000000791b */ /* 0x003fe20003800000 */
.L_x_12768:
        /* <DEDUP_REMOVED lines=9> */
.L_x_12769:
[----:B------:R-:W-:-:S05]  /*be50*/  @!P1 LEA R9, P2, R20, R3, 0x1 ;  /* 0x0000000314099211 */ /* 0x000fca00078408ff */
[----:B------:R-:W-:Y:S02]  /*be60*/  @!P1 IMAD.X R3, RZ, RZ, R2, P2 ;  /* 0x000000ffff039224 */ /* 0x000fe400010e0602 */
[----:B------:R-:W-:Y:S01]  /*be70*/  @!P1 IMAD.MOV.U32 R2, RZ, RZ, R9 ;  /* 0x000000ffff029224 */ /* 0x000fe200078e0009 */
[----:B------:R-:W-:Y:S01]  /*be80*/  IADD3 R9, R7, 0x10, RZ ;  /* 0x0000001007097810 */ /* 0x000fe20007ffe0ff */
[----:B------:R-:W-:-:S03]  /*be90*/  IMAD.MOV.U32 R13, RZ, RZ, R0 ;  /* 0x000000ffff0d7224 */ /* 0x000fc600078e0000 */
[----:B------:R-:W-:Y:S01]  /*bea0*/  @!PT LDS RZ, [RZ] ;  /* 0x00000000fffff984 */ /* 0x000fe20000000800 */
[----:B------:R-:W-:Y:S01]  /*beb0*/  @!PT LDS RZ, [RZ] ;  /* 0x00000000fffff984 */ /* 0x000fe20000000800 */
[----:B------:R-:W-:Y:S01]  /*bec0*/  @!PT LDS RZ, [RZ] ;  /* 0x00000000fffff984 */ /* 0x000fe20000000800 */
[----:B------:R0:W-:Y:S01]  /*bed0*/  @!P1 LDGSTS.E.BYPASS.LTC128B.128 [R26+0xc400], desc[UR46][R2.64], !P0 ;  /* 0x0c400000021a9fae */ /* 0x0001e2000c101d6e */
[----:B------:R-:W-:Y:S01]  /*bee0*/  ISETP.GE.AND P1, PT, R9, R6, PT ;  /* 0x000000060900720c */ /* 0x000fe20003f26270 */
[----:B------:R-:W-:Y:S02]  /*bef0*/  VIADD R9, R7, 0x20 ;  /* 0x0000002007097836 */ /* 0x000fe40000000000 */
[----:B0-----:R-:W-:-:S10]  /*bf00*/  IMAD.MOV.U32 R2, RZ, RZ, R14 ;  /* 0x000000ffff027224 */ /* 0x001fd400078e000e */
[----:B------:R-:W-:Y:S05]  /*bf10*/  WARPSYNC.COLLECTIVE R15, `(.L_x_12770) ;  /* 0x000000000f087348 */ /* 0x000fea0003c00000 */
[----:B------:R0:W1:Y:S02]  /*bf20*/  SHFL.IDX P6, R14, R13, R12, R11 ;  /* 0x0000000c0d0e7389 */ /* 0x00006400000c000b */
[----:B01----:R-:W-:Y:S01]  /*bf30*/  ENDCOLLECTIVE ;  /* 0x000000000000791b */ /* 0x003fe20003800000 */
.L_x_12770:
        /* <DEDUP_REMOVED lines=8> */
.L_x_12771:
[----:B------:R-:W-:Y:S01]  /*bfc0*/  @!PT LDS RZ, [RZ] ;  /* 0x00000000fffff984 */ /* 0x000fe20000000800 */
[----:B------:R-:W-:Y:S01]  /*bfd0*/  @!PT LDS RZ, [RZ] ;  /* 0x00000000fffff984 */ /* 0x000fe20000000800 */
[----:B------:R-:W-:Y:S01]  /*bfe0*/  @!PT LDS RZ, [RZ] ;  /* 0x00000000fffff984 */ /* 0x000fe20000000800 */
[----:B------:R0:W-:Y:S01]  /*bff0*/  @!P1 LDGSTS.E.BYPASS.LTC128B.128 [R26+0xcc00], desc[UR46][R2.64], !P0 ;  /* 0x0cc00000021a9fae */ /* 0x0001e2000c101d6e */
[----:B------:R-:W-:Y:S01]  /*c000*/  ISETP.GE.AND P1, PT, R9, R6, PT ;  /* 0x000000060900720c */ /* 0x000fe20003f26270 */
[----:B------:R-:W-:Y:S02]  /*c010*/  VIADD R9, R7, 0x30 ;  /* 0x0000003007097836 */ /* 0x000fe40000000000 */
[----:B------:R-:W-:Y:S02]  /*c020*/  IMAD.MOV.U32 R13, RZ, RZ, R0 ;  /* 0x000000ffff0d7224 */ /* 0x000fe400078e0000 */
[----:B0-----:R-:W-:-:S08]  /*c030*/  IMAD.MOV.U32 R2, RZ, RZ, R14 ;  /* 0x000000ffff027224 */ /* 0x001fd000078e000e */
[----:B------:R-:W-:Y:S05]  /*c040*/  WARPSYNC.COLLECTIVE R15, `(.L_x_12772) ;  /* 0x000000000f087348 */ /* 0x000fea0003c00000 */
[----:B------:R0:W1:Y:S02]  /*c050*/  SHFL.IDX P6, R14, R13, R12, R11 ;  /* 0x0000000c0d0e7389 */ /* 0x00006400000c000b */
[----:B01----:R-:W-:Y:S01]  /*c060*/  ENDCOLLECTIVE ;  /* 0x000000000000791b */ /* 0x003fe20003800000 */
.L_x_12772:
        /* <DEDUP_REMOVED lines=8> */
.L_x_12773:
        /* <DEDUP_REMOVED lines=11> */
.L_x_12774:
        /* <DEDUP_REMOVED lines=8> */
.L_x_12775:
        /* <DEDUP_REMOVED lines=11> */
.L_x_12776:
[----:B------:R-:W-:Y:S02]  /*c2d0*/  IMAD.MOV.U32 R13, RZ, RZ, R4 ;  /* 0x000000ffff0d7224 */ /* 0x000fe400078e0004 */
[----:B------:R-:W-:Y:S01]  /*c2e0*/  IMAD.MOV.U32 R12, RZ, RZ, 0x5 ;  /* 0x00000005ff0c7424 */ /* 0x000fe200078e00ff */
[----:B------:R-:W-:-:S05]  /*c2f0*/  @!P1 LEA R14, P2, R20, R14, 0x1 ;  /* 0x0000000e140e9211 */ /* 0x000fca00078408ff */
[----:B------:R-:W-:Y:S01]  /*c300*/  @!P1 IMAD.X R3, RZ, RZ, R2, P2 ;  /* 0x000000ffff039224 */ /* 0x000fe200010e0602 */
[----:B------:R-:W-:-:S07]  /*c310*/  @!P1 MOV R2, R14 ;  /* 0x0000000e00029202 */ /* 0x000fce0000000f00 */
[----:B------:R-:W-:Y:S05]  /*c320*/  WARPSYNC.COLLECTIVE R15, `(.L_x_12777) ;  /* 0x000000000f087348 */ /* 0x000fea0003c00000 */
[----:B------:R0:W1:Y:S02]  /*c330*/  SHFL.IDX P6, R14, R13, R12, R11 ;  /* 0x0000000c0d0e7389 */ /* 0x00006400000c000b */
[----:B01----:R-:W-:Y:S01]  /*c340*/  ENDCOLLECTIVE ;  /* 0x000000000000791b */ /* 0x003fe20003800000 */
.L_x_12777:
        /* <DEDUP_REMOVED lines=11> */
.L_x_12778:
        /* <DEDUP_REMOVED lines=8> */
.L_x_12779:
[----:B------:R-:W-:Y:S01]  /*c480*/  @!PT LDS RZ, [RZ] ;  /* 0x00000000fffff984 */ /* 0x000fe20000000800 */
[----:B------:R-:W-:Y:S01]  /*c490*/  @!PT LDS RZ, [RZ] ;  /* 0x00000000fffff984 */ /* 0x000fe20000000800 */
[----:B------:R-:W-:Y:S01]  /*c4a0*/  @!PT LDS RZ, [RZ] ;  /* 0x00000000fffff984 */ /* 0x000fe20000000800 */
[----:B------:R0:W-:Y:S01]  /*c4b0*/  @!P1 LDGSTS.E.BYPASS.LTC128B.128 [R26+0xec00], desc[UR46][R2.64], !P0 ;  /* 0x0ec00000021a9fae */ /* 0x0001e2000c101d6e */
[----:B------:R-:W-:Y:S01]  /*c4c0*/  ISETP.GE.AND P1, PT, R9, R6, PT ;  /* 0x000000060900720c */ /* 0x000fe20003f26270 */
[----:B------:R-:W-:Y:S02]  /*c4d0*/  IMAD.MOV.U32 R13, RZ, RZ, R0 ;  /* 0x000000ffff0d7224 */ /* 0x000fe400078e0000 */
[----:B0-----:R-:W-:-:S10]  /*c4e0*/  IMAD.MOV.U32 R2, RZ, RZ, R14 ;  /* 0x000000ffff027224 */ /* 0x001fd400078e000e */
[----:B------:R-:W-:Y:S05]  /*c4f0*/  WARPSYNC.COLLECTIVE R15, `(.L_x_12780) ;  /* 0x000000000f087348 */ /* 0x000fea0003c00000 */
[----:B------:R0:W1:Y:S02]  /*c500*/  SHFL.IDX P6, R14, R13, R12, R11 ;  /* 0x0000000c0d0e7389 */ /* 0x00006400000c000b */
[----:B01----:R-:W-:Y:S01]  /*c510*/  ENDCOLLECTIVE ;  /* 0x000000000000791b */ /* 0x003fe20003800000 */
.L_x_12780:
        /* <DEDUP_REMOVED lines=8> */
.L_x_12781:
[----:B------:R-:W-:Y:S01]  /*c5a0*/  @!PT LDS RZ, [RZ] ;  /* 0x00000000fffff984 */ /* 0x000fe20000000800 */
[----:B------:R-:W-:Y:S01]  /*c5b0*/  @!PT LDS RZ, [RZ] ;  /* 0x00000000fffff984 */ /* 0x000fe20000000800 */
[----:B------:R-:W-:Y:S01]  /*c5c0*/  @!PT LDS RZ, [RZ] ;  /* 0x00000000fffff984 */ /* 0x000fe20000000800 */
[----:B------:R0:W-:Y:S01]  /*c5d0*/  @!P1 LDGSTS.E.BYPASS.LTC128B.128 [R26+0xf400], desc[UR46][R2.64], !P0 ;  /* 0x0f400000021a9fae */ /* 0x0001e2000c101d6e */
[----:B------:R-:W-:Y:S02]  /*c5e0*/  IMAD.MOV.U32 R13, RZ, RZ, R0 ;  /* 0x000000ffff0d7224 */ /* 0x000fe400078e0000 */
[----:B0-----:R-:W-:-:S05]  /*c5f0*/  VIADD R3, R7, 0x70 ;  /* 0x0000007007037836 */ /* 0x001fca0000000000 */
[----:B------:R-:W-:Y:S01]  /*c600*/  ISETP.GE.AND P1, PT, R3, R6, PT ;  /* 0x000000060300720c */ /* 0x000fe20003f26270 */
[----:B------:R-:W-:-:S12]  /*c610*/  IMAD.MOV.U32 R4, RZ, RZ, R14 ;  /* 0x000000ffff047224 */ /* 0x000fd800078e000e */
[----:B------:R-:W-:Y:S05]  /*c620*/  WARPSYNC.COLLECTIVE R15, `(.L_x_12782) ;  /* 0x000000000f087348 */ /* 0x000fea0003c00000 */
[----:B------:R0:W1:Y:S02]  /*c630*/  SHFL.IDX P6, R14, R13, R12, R11 ;  /* 0x0000000c0d0e7389 */ /* 0x00006400000c000b */
[----:B01----:R-:W-:Y:S01]  /*c640*/  ENDCOLLECTIVE ;  /* 0x000000000000791b */ /* 0x003fe20003800000 */
.L_x_12782:
[----:B------:R-:W-:Y:S02]  /*c650*/  IMAD.MOV.U32 R13, RZ, RZ, R8 ;  /* 0x000000ffff0d7224 */ /* 0x000fe400078e0008 */
[----:B------:R-:W-:Y:S02]  /*c660*/  IMAD.MOV.U32 R12, RZ, RZ, RZ ;  /* 0x000000ffff0c7224 */ /* 0x000fe400078e00ff */
[----:B------:R-:W-:-:S07]  /*c670*/  IMAD.MOV.U32 R9, RZ, RZ, R14 ;  /* 0x000000ffff097224 */ /* 0x000fce00078e000e */
[----:B------:R-:W-:Y:S05]  /*c680*/  WARPSYNC.COLLECTIVE R15, `(.L_x_12783) ;  /* 0x000000000f087348 */ /* 0x000fea0003c00000 */
[----:B------:R0:W1:Y:S02]  /*c690*/  SHFL.IDX P6, R14, R13, R12, R11 ;  /* 0x0000000c0d0e7389 */ /* 0x00006400000c000b */
[----:B01----:R-:W-:Y:S01]  /*c6a0*/  ENDCOLLECTIVE ;  /* 0x000000000000791b */ /* 0x003fe20003800000 */
.L_x_12783:
[----:B------:R-:W-:Y:S01]  /*c6b0*/  @!P1 LEA R2, P3, R20, R9, 0x1 ;  /* 0x0000000914029211 */ /* 0x000fe200078608ff */
[----:B------:R-:W-:-:S04]  /*c6c0*/  VIADD R9, R7, 0x80 ;  /* 0x0000008007097836 */ /* 0x000fc80000000000 */
[----:B------:R-:W-:Y:S01]  /*c6d0*/  @!P1 IMAD.X R3, RZ, RZ, R4, P3 ;  /* 0x000000ffff039224 */ /* 0x000fe200018e0604 */
[----:B------:R-:W-:Y:S01]  /*c6e0*/  ISETP.GE.AND P2, PT, R9, R6, PT ;  /* 0x000000060900720c */ /* 0x000fe20003f46270 */
[----:B------:R-:W-:-:S03]  /*c6f0*/  VIADD R9, R7, 0x90 ;  /* 0x0000009007097836 */ /* 0x000fc60000000000 */
[----:B------:R-:W-:Y:S01]  /*c700*/  @!PT LDS RZ, [RZ] ;  /* 0x00000000fffff984 */ /* 0x000fe20000000800 */
[----:B------:R-:W-:Y:S01]  /*c710*/  @!PT LDS RZ, [RZ] ;  /* 0x00000000fffff984 */ /* 0x000fe20000000800 */
[----:B------:R-:W-:Y:S01]  /*c720*/  @!PT LDS RZ, [RZ] ;  /* 0x00000000fffff984 */ /* 0x000fe20000000800 */
[----:B------:R0:W-:Y:S01]  /*c730*/  @!P1 LDGSTS.E.BYPASS.LTC128B.128 [R26+0xfc00], desc[UR46][R2.64], !P0 ;  /* 0x0fc00000021a9fae */ /* 0x0001e2000c101d6e */
[----:B------:R-:W-:Y:S01]  /*c740*/  MOV R13, R5 ;  /* 0x00000005000d7202 */ /* 0x000fe20000000f00 */
[----:B------:R-:W-:-:S07]  /*c750*/  IMAD.MOV.U32 R0, RZ, RZ, R14 ;  /* 0x000000ffff007224 */ /* 0x000fce00078e000e */
[----:B0-----:R-:W-:Y:S05]  /*c760*/  WARPSYNC.COLLECTIVE R15, `(.L_x_12784) ;  /* 0x000000000f087348 */ /* 0x001fea0003c00000 */
[----:B------:R1:W2:Y:S02]  /*c770*/  SHFL.IDX P6, R14, R13, R12, R11 ;  /* 0x0000000c0d0e7389 */ /* 0x0002a400000c000b */
[----:B012---:R-:W-:Y:S01]  /*c780*/  ENDCOLLECTIVE ;  /* 0x000000000000791b */ /* 0x007fe20003800000 */
.L_x_12784:
[----:B------:R-:W-:Y:S02]  /*c790*/  IMAD.MOV.U32 R13, RZ, RZ, R8 ;  /* 0x000000ffff0d7224 */ /* 0x000fe400078e0008 */
[----:B------:R-:W-:Y:S01]  /*c7a0*/  IMAD.MOV.U32 R12, RZ, RZ, 0x1 ;  /* 0x00000001ff0c7424 */ /* 0x000fe200078e00ff */
[----:B------:R-:W-:-:S13]  /*c7b0*/  @!P2 LEA R2, P1, R20, R14, 0x1 ;  /* 0x0000000e1402a211 */ /* 0x000fda00078208ff */
[----:B------:R-:W-:Y:S05]  /*c7c0*/  WARPSYNC.COLLECTIVE R15, `(.L_x_12785) ;  /* 0x000000000f087348 */ /* 0x000fea0003c00000 */
[----:B------:R0:W1:Y:S02]  /*c7d0*/  SHFL.IDX P6, R14, R13, R12, R11 ;  /* 0x0000000c0d0e7389 */ /* 0x00006400000c000b */
[----:B01----:R-:W-:Y:S01]  /*c7e0*/  ENDCOLLECTIVE ;  /* 0x000000000000791b */ /* 0x003fe20003800000 */
.L_x_12785:
[----:B------:R-:W-:Y:S01]  /*c7f0*/  @!P2 IMAD.X R3, RZ, RZ, R0, P1 ;  /* 0x000000ffff03a224 */ /* 0x000fe200008e0600 */
[----:B------:R-:W-:-:S04]  /*c800*/  ISETP.GE.AND P1, PT, R9, R6, PT ;  /* 0x000000060900720c */ /* 0x000fc80003f26270 */
[----:B------:R-:W-:Y:S01]  /*c810*/  @!PT LDS RZ, [RZ] ;  /* 0x00000000fffff984 */ /* 0x000fe20000000800 */
[----:B------:R-:W-:Y:S01]  /*c820*/  @!PT LDS RZ, [RZ] ;  /* 0x00000000fffff984 */ /* 0x000fe20000000800 */
[----:B------:R-:W-:Y:S01]  /*c830*/  @!PT LDS RZ, [RZ] ;  /* 0x00000000fffff984 */ /* 0x000fe20000000800 */
[----:B------:R0:W-:Y:S01]  /*c840*/  @!P2 LDGSTS.E.BYPASS.LTC128B.128 [R26+0x10400], desc[UR46][R2.64], !P0 ;  /* 0x10400000021aafae */ /* 0x0001e2000c101d6e */
[----:B------:R-:W-:Y:S02]  /*c850*/  IMAD.MOV.U32 R13, RZ, RZ, R5 ;  /* 0x000000ffff0d7224 */ /* 0x000fe400078e0005 */
[----:B------:R-:W-:-:S07]  /*c860*/  IMAD.MOV.U32 R0, RZ, RZ, R14 ;  /* 0x000000ffff007224 */ /* 0x000fce00078e000e */
[----:B0-----:R-:W-:Y:S05]  /*c870*/  WARPSYNC.COLLECTIVE R15, `(.L_x_12786) ;  /* 0x000000000f087348 */ /* 0x001fea0003c00000 */
[----:B------:R1:W2:Y:S02]  /*c880*/  SHFL.IDX P6, R14, R13, R12, R11 ;  /* 0x0000000c0d0e7389 */ /* 0x0002a400000c000b */
[----:B012---:R-:W-:Y:S01]  /*c890*/  ENDCOLLECTIVE ;  /* 0x000000000000791b */ /* 0x007fe20003800000 */
.L_x_12786:
[----:B------:R-:W-:Y:S02]  /*c8a0*/  IMAD.MOV.U32 R13, RZ, RZ, R8 ;  /* 0x000000ffff0d7224 */ /* 0x000fe400078e0008 */
[----:B------:R-:W-:Y:S01]  /*c8b0*/  IMAD.MOV.U32 R12, RZ, RZ, 0x2 ;  /* 0x00000002ff0c7424 */ /* 0x000fe200078e00ff */
[----:B------:R-:W-:-:S05]  /*c8c0*/  @!P1 LEA R14, P2, R20, R14, 0x1 ;  /* 0x0000000e140e9211 */ /* 0x000fca00078408ff */
[----:B------:R-:W-:-:S08]  /*c8d0*/  @!P1 IMAD.MOV.U32 R2, RZ, RZ, R14 ;  /* 0x000000ffff029224 */ /* 0x000fd000078e000e */
[----:B------:R-:W-:Y:S05]  /*c8e0*/  WARPSYNC.COLLECTIVE R15, `(.L_x_12787) ;  /* 0x000000000f087348 */ /* 0x000fea0003c00000 */
[----:B------:R0:W1:Y:S02]  /*c8f0*/  SHFL.IDX P6, R14, R13, R12, R11 ;  /* 0x0000000c0d0e7389 */ /* 0x00006400000c000b */
[----:B01----:R-:W-:Y:S01]  /*c900*/  ENDCOLLECTIVE ;  /* 0x000000000000791b */ /* 0x003fe20003800000 */
.L_x_12787:
[----:B------:R-:W-:-:S04]  /*c910*/  @!P1 IMAD.X R9, RZ, RZ, R0, P2 ;  /* 0x000000ffff099224 */ /* 0x000fc800010e0600 */
[----:B------:R-:W-:-:S05]  /*c920*/  @!P1 IMAD.MOV.U32 R3, RZ, RZ, R9 ;  /* 0x000000ffff039224 */ /* 0x000fca00078e0009 */
[----:B------:R-:W-:Y:S01]  /*c930*/  @!PT LDS RZ, [RZ] ;  /* 0x00000000fffff984 */ /* 0x000fe20000000800 */
[----:B------:R-:W-:Y:S01]  /*c940*/  @!PT LDS RZ, [RZ] ;  /* 0x00000000fffff984 */ /* 0x000fe20000000800 */
[----:B------:R-:W-:Y:S01]  /*c950*/  @!PT LDS RZ, [RZ] ;  /* 0x00000000fffff984 */ /* 0x000fe20000000800 */
[----:B------:R0:W-:Y:S01]  /*c960*/  @!P1 LDGSTS.E.BYPASS.LTC128B.128 [R26+0x10c00], desc[UR46][R2.64], !P0 ;  /* 0x10c00000021a9fae */ /* 0x0001e2000c101d6e */
[----:B------:R-:W-:Y:S02]  /*c970*/  IMAD.MOV.U32 R13, RZ, RZ, R5 ;  /* 0x000000ffff0d7224 */ /* 0x000fe400078e0005 */
[----:B0-----:R-:W-:Y:S02]  /*c980*/  VIADD R3, R7, 0xa0 ;  /* 0x000000a007037836 */ /* 0x001fe40000000000 */
[----:B------:R-:W-:-:S07]  /*c990*/  IMAD.MOV.U32 R0, RZ, RZ, R14 ;  /* 0x000000ffff007224 */ /* 0x000fce00078e000e */
[----:B------:R-:W-:Y:S05]  /*c9a0*/  WARPSYNC.COLLECTIVE R15, `(.L_x_12788) ;  /* 0x000000000f087348 */ /* 0x000fea0003c00000 */
[----:B------:R0:W1:Y:S02]  /*c9b0*/  SHFL.IDX P6, R14, R13, R12, R11 ;  /* 0x0000000c0d0e7389 */ /* 0x00006400000c000b */
[----:B01----:R-:W-:Y:S01]  /*c9c0*/  ENDCOLLECTIVE ;  /* 0x000000000000791b */ /* 0x003fe20003800000 */
.L_x_12788:
[----:B------:R-:W-:Y:S01]  /*c9d0*/  ISETP.GE.AND P1, PT, R3, R6, PT ;  /* 0x000000060300720c */ /* 0x000fe20003f26270 */
[----:B------:R-:W-:Y:S02]  /*c9e0*/  IMAD.MOV.U32 R13, RZ, RZ, R8 ;  /* 0x000000ffff0d7224 */ /* 0x000fe400078e0008 */
[----:B------:R-:W-:-:S10]  /*c9f0*/  IMAD.MOV.U32 R12, RZ, RZ, 0x3 ;  /* 0x00000003ff0c7424 */ /* 0x000fd400078e00ff */
[----:B------:R-:W-:-:S13]  /*ca00*/  @!P1 LEA R2, P2, R20, R14, 0x1 ;  /* 0x0000000e14029211 */ /* 0x000fda00078408ff */
[----:B------:R-:W-:Y:S05]  /*ca10*/  WARPSYNC.COLLECTIVE R15, `(.L_x_12789) ;  /* 0x000000000f087348 */ /* 0x000fea0003c00000 */
[----:B------:R0:W1:Y:S02]  /*ca20*/  SHFL.IDX P6, R14, R13, R12, R11 ;  /* 0x0000000c0d0e7389 */ /* 0x00006400000c000b */
[----:B01----:R-:W-:Y:S01]  /*ca30*/  ENDCOLLECTIVE ;  /* 0x000000000000791b */ /* 0x003fe20003800000 */
.L_x_12789:
[----:B------:R-:W-:-:S05]  /*ca40*/  @!P1 IMAD.X R3, RZ, RZ, R0, P2 ;  /* 0x000000ffff039224 */ /* 0x000fca00010e0600 */
        /* <DEDUP_REMOVED lines=9> */
.L_x_12790:
[----:B------:R-:W-:Y:S05]  /*cae0*/  BRA `(.L_x_12791) ;  /* 0xffffffcc00f87947 */ /* 0x000fea000383ffff */
.L_x_12695:
[----:B0-----:R0:W1:Y:S02]  /*caf0*/  SYNCS.PHASECHK.TRANS64.TRYWAIT P0, [R9+URZ+0x30820], R0 ;  /* 0x03082000090075a7 */ /* 0x001064000800017f */
[----:B-1----:R-:W-:Y:S05]  /*cb00*/  @!P0 NANOSLEEP.SYNCS 0x989680 ;  /* 0x009896800000895d */ /* 0x002fea0003900000 */
[----:B------:R-:W1:Y:S02]  /*cb10*/  @!P0 SYNCS.PHASECHK.TRANS64 P0, [R9+URZ+0x30820], R0 ;  /* 0x03082000090085a7 */ /* 0x000e64000800007f */
[----:B-1----:R-:W-:Y:S05]  /*cb20*/  @!P0 BRA `(.L_x_12695) ;  /* 0xfffffffc00f08947 */ /* 0x002fea000383ffff */
[----:B------:R-:W-:Y:S05]  /*cb30*/  BRA `(.L_x_12792) ;  /* 0xffffffd0003c7947 */ /* 0x000fea000383ffff */
.L_x_12702:
[----:B-1----:R1:W2:Y:S02]  /*cb40*/  SYNCS.PHASECHK.TRANS64.TRYWAIT P0, [R3+URZ+0x30840], R2 ;  /* 0x03084002030075a7 */ /* 0x0022a4000800017f */
[----:B--2---:R-:W-:Y:S05]  /*cb50*/  @!P0 NANOSLEEP.SYNCS 0x989680 ;  /* 0x009896800000895d */ /* 0x004fea0003900000 */
[----:B------:R-:W2:Y:S02]  /*cb60*/  @!P0 SYNCS.PHASECHK.TRANS64 P0, [R3+URZ+0x30840], R2 ;  /* 0x03084002030085a7 */ /* 0x000ea4000800007f */
[----:B--2---:R-:W-:Y:S05]  /*cb70*/  @!P0 BRA `(.L_x_12702) ;  /* 0xfffffffc00f08947 */ /* 0x004fea000383ffff */
[----:B------:R-:W-:Y:S05]  /*cb80*/  BRA `(.L_x_12793) ;  /* 0xffffffd000e07947 */ /* 0x000fea000383ffff */
.L_x_12707:
[----:B0-----:R0:W1:Y:S02]  /*cb90*/  SYNCS.PHASECHK.TRANS64.TRYWAIT P0, [R3+URZ+0x60], R12 ;  /* 0x0000600c030075a7 */ /* 0x001064000800017f */
[----:B-1----:R-:W-:Y:S05]  /*cba0*/  @!P0 NANOSLEEP.SYNCS 0x989680 ;  /* 0x009896800000895d */ /* 0x002fea0003900000 */
[----:B------:R-:W1:Y:S02]  /*cbb0*/  @!P0 SYNCS.PHASECHK.TRANS64 P0, [R3+URZ+0x60], R12 ;  /* 0x0000600c030085a7 */ /* 0x000e64000800007f */
[----:B-1----:R-:W-:Y:S05]  /*cbc0*/  @!P0 BRA `(.L_x_12707) ;  /* 0xfffffffc00f08947 */ /* 0x002fea000383ffff */
[----:B------:R-:W-:Y:S05]  /*cbd0*/  BRA `(.L_x_12794) ;  /* 0xffffffd4006c7947 */ /* 0x000fea000383ffff */
.L_x_12716:
[----:B0-----:R0:W1:Y:S02]  /*cbe0*/  SYNCS.PHASECHK.TRANS64.TRYWAIT P0, [R3+URZ+0x30840], R2 ;  /* 0x03084002030075a7 */ /* 0x001064000800017f */
[----:B-1----:R-:W-:Y:S05]  /*cbf0*/  @!P0 NANOSLEEP.SYNCS 0x989680 ;  /* 0x009896800000895d */ /* 0x002fea0003900000 */
[----:B------:R-:W1:Y:S02]  /*cc00*/  @!P0 SYNCS.PHASECHK.TRANS64 P0, [R3+URZ+0x30840], R2 ;  /* 0x03084002030085a7 */ /* 0x000e64000800007f */
[----:B-1----:R-:W-:Y:S05]  /*cc10*/  @!P0 BRA `(.L_x_12716) ;  /* 0xfffffffc00f08947 */ /* 0x002fea000383ffff */
[----:B------:R-:W-:Y:S05]  /*cc20*/  BRA `(.L_x_12795) ;  /* 0xffffffd800a87947 */ /* 0x000fea000383ffff */
.L_x_12721:
[----:B0-----:R0:W1:Y:S02]  /*cc30*/  SYNCS.PHASECHK.TRANS64.TRYWAIT P0, [R5+URZ+0x60], R2 ;  /* 0x00006002050075a7 */ /* 0x001064000800017f */
[----:B-1----:R-:W-:Y:S05]  /*cc40*/  @!P0 NANOSLEEP.SYNCS 0x989680 ;  /* 0x009896800000895d */ /* 0x002fea0003900000 */
[----:B------:R-:W1:Y:S02]  /*cc50*/  @!P0 SYNCS.PHASECHK.TRANS64 P0, [R5+URZ+0x60], R2 ;  /* 0x00006002050085a7 */ /* 0x000e64000800007f */
[----:B-1----:R-:W-:Y:S05]  /*cc60*/  @!P0 BRA `(.L_x_12721) ;  /* 0xfffffffc00f08947 */ /* 0x002fea000383ffff */
[----:B------:R-:W-:Y:S05]  /*cc70*/  BRA `(.L_x_12796) ;  /* 0xffffffdc00287947 */ /* 0x000fea000383ffff */
.L_x_12729:
[----:B0-----:R0:W1:Y:S02]  /*cc80*/  SYNCS.PHASECHK.TRANS64.TRYWAIT P0, [R2+URZ+0x30840], R3 ;  /* 0x03084003020075a7 */ /* 0x001064000800017f */
[----:B-1----:R-:W-:Y:S05]  /*cc90*/  @!P0 NANOSLEEP.SYNCS 0x989680 ;  /* 0x009896800000895d */ /* 0x002fea0003900000 */
[----:B------:R-:W1:Y:S02]  /*cca0*/  @!P0 SYNCS.PHASECHK.TRANS64 P0, [R2+URZ+0x30840], R3 ;  /* 0x03084003020085a7 */ /* 0x000e64000800007f */
[----:B-1----:R-:W-:Y:S05]  /*ccb0*/  @!P0 BRA `(.L_x_12729) ;  /* 0xfffffffc00f08947 */ /* 0x002fea000383ffff */
[----:B------:R-:W-:Y:S05]  /*ccc0*/  BRA `(.L_x_12797) ;  /* 0xffffffe000387947 */ /* 0x000fea000383ffff */
.L_x_12734:
[----:B0-----:R0:W1:Y:S02]  /*ccd0*/  SYNCS.PHASECHK.TRANS64.TRYWAIT P0, [R5+URZ+0x60], R2 ;  /* 0x00006002050075a7 */ /* 0x001064000800017f */
[----:B-1----:R-:W-:Y:S05]  /*cce0*/  @!P0 NANOSLEEP.SYNCS 0x989680 ;  /* 0x009896800000895d */ /* 0x002fea0003900000 */
[----:B------:R-:W1:Y:S02]  /*ccf0*/  @!P0 SYNCS.PHASECHK.TRANS64 P0, [R5+URZ+0x60], R2 ;  /* 0x00006002050085a7 */ /* 0x000e64000800007f */
[----:B-1----:R-:W-:Y:S05]  /*cd00*/  @!P0 BRA `(.L_x_12734) ;  /* 0xfffffffc00f08947 */ /* 0x002fea000383ffff */
[----:B------:R-:W-:Y:S05]  /*cd10*/  BRA `(.L_x_12798) ;  /* 0xffffffe000bc7947 */ /* 0x000fea000383ffff */
.L_x_12742:
[----:B0-----:R0:W1:Y:S02]  /*cd20*/  SYNCS.PHASECHK.TRANS64.TRYWAIT P0, [R3+URZ+0x30860], R0 ;  /* 0x03086000030075a7 */ /* 0x001064000800017f */
[----:B-1----:R-:W-:Y:S05]  /*cd30*/  @!P0 NANOSLEEP.SYNCS 0x989680 ;  /* 0x009896800000895d */ /* 0x002fea0003900000 */
[----:B------:R-:W1:Y:S02]  /*cd40*/  @!P0 SYNCS.PHASECHK.TRANS64 P0, [R3+URZ+0x30860], R0 ;  /* 0x03086000030085a7 */ /* 0x000e64000800007f */
[----:B-1----:R-:W-:Y:S05]  /*cd50*/  @!P0 BRA `(.L_x_12742) ;  /* 0xfffffffc00f08947 */ /* 0x002fea000383ffff */
[----:B------:R-:W-:Y:S05]  /*cd60*/  BRA `(.L_x_12799) ;  /* 0xffffffe400747947 */ /* 0x000fea000383ffff */
.L_x_12748:
[----:B0-----:R0:W1:Y:S02]  /*cd70*/  SYNCS.PHASECHK.TRANS64.TRYWAIT P0, [R7+URZ+0x30820], R0 ;  /* 0x03082000070075a7 */ /* 0x001064000800017f */
[----:B-1----:R-:W-:Y:S05]  /*cd80*/  @!P0 NANOSLEEP.SYNCS 0x989680 ;  /* 0x009896800000895d */ /* 0x002fea0003900000 */
[----:B------:R-:W1:Y:S02]  /*cd90*/  @!P0 SYNCS.PHASECHK.TRANS64 P0, [R7+URZ+0x30820], R0 ;  /* 0x03082000070085a7 */ /* 0x000e64000800007f */
[----:B-1----:R-:W-:Y:S05]  /*cda0*/  @!P0 BRA `(.L_x_12748) ;  /* 0xfffffffc00f08947 */ /* 0x002fea000383ffff */
[----:B------:R-:W-:Y:S05]  /*cdb0*/  BRA `(.L_x_12800) ;  /* 0xffffffe800387947 */ /* 0x000fea000383ffff */
.L_x_12749:
        /* <DEDUP_REMOVED lines=11> */
.L_x_12802:
[----:B------:R-:W-:Y:S05]  /*ce70*/  BSYNC B0 ;  /* 0x0000000000007941 */ /* 0x000fea0003800000 */
.L_x_12801:
[----:B------:R-:W-:Y:S05]  /*ce80*/  BRA `(.L_x_12803) ;  /* 0xffffffe800207947 */ /* 0x000fea000383ffff */
.L_x_12752:
[----:B------:R-:W-:Y:S01]  /*ce90*/  BSSY B1, `(.L_x_12804) ;  /* 0x0000006000017945 */ /* 0x000fe20003800000 */
[----:B------:R-:W-:-:S07]  /*cea0*/  IMAD.MOV.U32 R15, RZ, RZ, -0x1 ;  /* 0xffffffffff0f7424 */ /* 0x000fce00078e00ff */
[----:B0-----:R-:W-:Y:S05]  /*ceb0*/  WARPSYNC.COLLECTIVE R15, `(.L_x_12805) ;  /* 0x000000000f0c7348 */ /* 0x001fea0003c00000 */
[----:B------:R-:W-:Y:S02]  /*cec0*/  ELECT P6, UR62, PT ;  /* 0x00000000003e782f */ /* 0x000fe400038c0000 */
[----:B------:R-:W-:Y:S01]  /*ced0*/  MOV R14, UR62 ;  /* 0x0000003e000e7c02 */ /* 0x000fe20008000f00 */
[----:B0-----:R-:W-:Y:S10]  /*cee0*/  ENDCOLLECTIVE ;  /* 0x000000000000791b */ /* 0x001ff40003800000 */
.L_x_12805:
[----:B------:R-:W-:Y:S05]  /*cef0*/  BSYNC B1 ;  /* 0x0000000000017941 */ /* 0x000fea0003800000 */
.L_x_12804:
[----:B------:R-:W-:Y:S05]  /*cf00*/  BRA `(.L_x_12806) ;  /* 0xffffffe800187947 */ /* 0x000fea000383ffff */
.L_x_12754:
[----:B0-----:R0:W1:Y:S02]  /*cf10*/  SYNCS.PHASECHK.TRANS64.TRYWAIT P0, [R5+URZ], R4 ;  /* 0x00000004050075a7 */ /* 0x001064000800017f */
[----:B-1----:R-:W-:Y:S05]  /*cf20*/  @!P0 NANOSLEEP.SYNCS 0x989680 ;  /* 0x009896800000895d */ /* 0x002fea0003900000 */
[----:B------:R-:W1:Y:S02]  /*cf30*/  @!P0 SYNCS.PHASECHK.TRANS64 P0, [R5+URZ], R4 ;  /* 0x00000004050085a7 */ /* 0x000e64000800007f */
[----:B-1----:R-:W-:Y:S05]  /*cf40*/  @!P0 BRA `(.L_x_12754) ;  /* 0xfffffffc00f08947 */ /* 0x002fea000383ffff */
[----:B------:R-:W-:Y:S05]  /*cf50*/  BRA `(.L_x_12807) ;  /* 0xffffffe8004c7947 */ /* 0x000fea000383ffff */
.L_x_12755:
[----:B-1----:R1:W2:Y:S02]  /*cf60*/  SYNCS.PHASECHK.TRANS64.TRYWAIT P0, [R3+URZ], R0 ;  /* 0x00000000030075a7 */ /* 0x0022a4000800017f */
[----:B--2---:R-:W-:Y:S05]  /*cf70*/  @!P0 NANOSLEEP.SYNCS 0x989680 ;  /* 0x009896800000895d */ /* 0x004fea0003900000 */
[----:B------:R-:W2:Y:S02]  /*cf80*/  @!P0 SYNCS.PHASECHK.TRANS64 P0, [R3+URZ], R0 ;  /* 0x00000000030085a7 */ /* 0x000ea4000800007f */
[----:B--2---:R-:W-:Y:S05]  /*cf90*/  @!P0 BRA `(.L_x_12755) ;  /* 0xfffffffc00f08947 */ /* 0x004fea000383ffff */
[----:B------:R-:W-:Y:S05]  /*cfa0*/  BRA `(.L_x_12808) ;  /* 0xffffffe800407947 */ /* 0x000fea000383ffff */
.L_x_12757:
[----:B0-----:R0:W1:Y:S02]  /*cfb0*/  SYNCS.PHASECHK.TRANS64.TRYWAIT P0, [R5+URZ], R4 ;  /* 0x00000004050075a7 */ /* 0x001064000800017f */
[----:B-1----:R-:W-:Y:S05]  /*cfc0*/  @!P0 NANOSLEEP.SYNCS 0x989680 ;  /* 0x009896800000895d */ /* 0x002fea0003900000 */
[----:B------:R-:W1:Y:S02]  /*cfd0*/  @!P0 SYNCS.PHASECHK.TRANS64 P0, [R5+URZ], R4 ;  /* 0x00000004050085a7 */ /* 0x000e64000800007f */
[----:B-1----:R-:W-:Y:S05]  /*cfe0*/  @!P0 BRA `(.L_x_12757) ;  /* 0xfffffffc00f08947 */ /* 0x002fea000383ffff */
[----:B------:R-:W-:Y:S05]  /*cff0*/  BRA `(.L_x_12809) ;  /* 0xffffffe800447947 */ /* 0x000fea000383ffff */
.L_x_12810:
        /* <DEDUP_REMOVED lines=16> */
.L_x_15332:


//--------------------- .text._ZN7cutlass13device_kernelIN5flash11enable_sm90INS1_16FlashAttnFwdSm90INS1_25CollectiveMainloopFwdSm90ILi2EN4cute5tupleIJNS5_1CILi1EEES8_S8_EEENS6_IJNS7_ILi192EEESA_NS7_ILi64EEEEEELi64ENS_10bfloat16_tEfNS_4arch4Sm90ELb0ELb0ELb0ELb1ELb0ELb0ELb0ELb0ELb1ELb1ELb0ELb0EEENS1_21CollectiveEpilogueFwdINS6_IJSA_SB_SA_EEES9_SD_SF_Li384ELb1ELb1ELb0ELb0EEENS1_36VarlenDynamicPersistentTileSchedulerILi192ELi192ELi384ELi128ELb0ELb1ELb1ELb0ELb1ELb1EEEEEEEEEvNT_6ParamsE --------------------------
	.section	.text._ZN7cutlass13device_kernelIN5flash11enable_sm90INS1_16FlashAttnFwdSm90INS1_25CollectiveMainloopFwdSm90ILi2EN4cute5tupleIJNS5_1CILi1EEES8_S8_EEENS6_IJNS7_ILi192EEESA_NS7_ILi64EEEEEELi64ENS_10bfloat16_tEfNS_4arch4Sm90ELb0ELb0ELb0ELb1ELb0ELb0ELb0ELb0ELb1ELb1ELb0ELb0EEENS1_21CollectiveEpilogueFwdINS6_IJSA_SB_SA_EEES9_SD_SF_Li384ELb1ELb1ELb0ELb0EEENS1_36VarlenDynamicPersistentTileSchedulerILi192ELi192ELi384ELi128ELb0ELb1ELb1ELb0ELb1ELb1EEEEEEEEEvNT_6ParamsE,"ax",@progbits
	.align	128
.text._ZN7cutlass13device_kernelIN5flash11enable_sm90INS1_16FlashAttnFwdSm90INS1_25CollectiveMainloopFwdSm90ILi2EN4cute5tupleIJNS5_1CILi1EEES8_S8_EEENS6_IJNS7_ILi192EEESA_NS7_ILi64EEEEEELi64ENS_10bfloat16_tEfNS_4arch4Sm90ELb0ELb0ELb0ELb1ELb0ELb0ELb0ELb0ELb1ELb1ELb0ELb0EEENS1_21CollectiveEpilogueFwdINS6_IJSA_SB_SA_EEES9_SD_SF_Li384ELb1ELb1ELb0ELb0EEENS1_36VarlenDynamicPersistentTileSchedulerILi192ELi192ELi384ELi128ELb0ELb1ELb1ELb0ELb1ELb1EEEEEEEEEvNT_6ParamsE:
        .type           _ZN7cutlass13device_kernelIN5flash11enable_sm90INS1_16FlashAttnFwdSm90INS1_25CollectiveMainloopFwdSm90ILi2EN4cute5tupleIJNS5_1CILi1EEES8_S8_EEENS6_IJNS7_ILi192EEESA_NS7_ILi64EEEEEELi64ENS_10bfloat16_tEfNS_4arch4Sm90ELb0ELb0ELb0ELb1ELb0ELb0ELb0ELb0ELb1ELb1ELb0ELb0EEENS1_21CollectiveEpilogueFwdINS6_IJSA_SB_SA_EEES9_SD_SF_Li384ELb1ELb1ELb0ELb0EEENS1_36VarlenDynamicPersistentTileSchedulerILi192ELi192ELi384ELi128ELb0ELb1ELb1ELb0ELb1ELb1EEEEEEEEEvNT_6ParamsE,@function
        .size           _ZN7cutlass13device_kernelIN5flash11enable_sm90INS1_16FlashAttnFwdSm90INS1_25CollectiveMainloopFwdSm90ILi2EN4cute5tupleIJNS5_1CILi1EEES8_S8_EEENS6_IJNS7_ILi192EEESA_NS7_ILi64EEEEEELi64ENS_10bfloat16_tEfNS_4arch4Sm90ELb0ELb0ELb0ELb1ELb0ELb0ELb0ELb0ELb1ELb1ELb0ELb0EEENS1_21CollectiveEpilogueFwdINS6_IJSA_SB_SA_EEES9_SD_SF_Li384ELb1ELb1ELb0ELb0EEENS1_36VarlenDynamicPersistentTileSchedulerILi192ELi192ELi384ELi128ELb0ELb1ELb1ELb0ELb1ELb1EEEEEEEEEvNT_6ParamsE,(.L_x_15333 - _ZN7cutlass13device_kernelIN5flash11enable_sm90INS1_16FlashAttnFwdSm90INS1_25CollectiveMainloopFwdSm90ILi2EN4cute5tupleIJNS5_1CILi1EEES8_S8_EEENS6_IJNS7_ILi192EEESA_NS7_ILi64EEEEEELi64ENS_10bfloat16_tEfNS_4arch4Sm90ELb0ELb0ELb0ELb1ELb0ELb0ELb0ELb0ELb1ELb1ELb0ELb0EEENS1_21CollectiveEpilogueFwdINS6_IJSA_SB_SA_EEES9_SD_SF_Li384ELb1ELb1ELb0ELb0EEENS1_36VarlenDynamicPersistentTileSchedulerILi192ELi192ELi384ELi128ELb0ELb1ELb1ELb0ELb1ELb1EEEEEEEEEvNT_6ParamsE)
        .other          _ZN7cutlass13device_kernelIN5flash11enable_sm90INS1_16FlashAttnFwdSm90INS1_25CollectiveMainloopFwdSm90ILi2EN4cute5tupleIJNS5_1CILi1EEES8_S8_EEENS6_IJNS7_ILi192EEESA_NS7_ILi64EEEEEELi64ENS_10bfloat16_tEfNS_4arch4Sm90ELb0ELb0ELb0ELb1ELb0ELb0ELb0ELb0ELb1ELb1ELb0ELb0EEENS1_21CollectiveEpilogueFwdINS6_IJSA_SB_SA_EEES9_SD_SF_Li384ELb1ELb1ELb0ELb0EEENS1_36VarlenDynamicPersistentTileSchedulerILi192ELi192ELi384ELi128ELb0ELb1ELb1ELb0ELb1ELb1EEEEEEEEEvNT_6ParamsE,@"STO_CUDA_ENTRY STV_DEFAULT"
_ZN7cutlass13device_kernelIN5flash11enable_sm90INS1_16FlashAttnFwdSm90INS1_25CollectiveMainloopFwdSm90ILi2EN4cute5tupleIJNS5_1CILi1EEES8_S8_EEENS6_IJNS7_ILi192EEESA_NS7_ILi64EEEEEELi64ENS_10bfloat16_tEfNS_4arch4Sm90ELb0ELb0ELb0ELb1ELb0ELb0ELb0ELb0ELb1ELb1ELb0ELb0EEENS1_21CollectiveEpilogueFwdINS6_IJSA_SB_SA_EEES9_SD_SF_Li384ELb1ELb1ELb0ELb0EEENS1_36VarlenDynamicPersistentTileSchedulerILi192ELi192ELi384ELi128ELb0ELb1ELb1ELb0ELb1ELb1EEEEEEEEEvNT_6ParamsE:
        /* <DEDUP_REMOVED lines=18> */
.L_x_12812:
[----:B------:R-:W-:Y:S05]  /*0120*/  BSYNC B0 ;  /* 0x0000000000007941 */ /* 0x000fea0003800000 */
.L_x_12811:
        /* <DEDUP_REMOVED lines=41> */
.L_x_12813:
        /* <DEDUP_REMOVED lines=22> */
.L_x_12814:
        /* <DEDUP_REMOVED lines=18> */
.L_x_12815:
        /* <DEDUP_REMOVED lines=22> */
.L_x_12816:
        /* <DEDUP_REMOVED lines=22> */
.L_x_12817:
[----:B------:R-:W-:Y:S01]  /*0900*/  PLOP3.LUT P0, PT, PT, PT, UP0, 0x80, 0x0 ;  /* 0x000000000000781c */ /* 0x000fe20003f0f008 */
[----:B------:R-:W-:Y:S01]  /*0910*/  UMOV UR36, 0x1 ;  /* 0x0000000100247882 */ /* 0x000fe20000000000 */
[----:B------:R-:W-:Y:S01]  /*0920*/  NOP ;  /* 0x0000000000007918 */ /* 0x000fe20000000000 */
[----:B------:R-:W-:Y:S01]  /*0930*/  USEL UR36, UR36, 0x2, !UP0 ;  /* 0x0000000224247887 */ /* 0x000fe2000c000000 */
[----:B------:R-:W-:Y:S01]  /*0940*/  ULDC.64 UR48, c[0x0][0x208] ;  /* 0x0000820000307ab9 */ /* 0x000fe20000000a00 */
[----:B012-4-:R-:W-:Y:S08]  /*0950*/  BAR.SYNC.DEFER_BLOCKING 0x0 ;  /* 0x0000000000007b1d */ /* 0x017ff00000010000 */
[----:B------:R-:W-:Y:S05]  /*0960*/  @!P0 BRA `(.L_x_12818) ;  /* 0x00000088002c8947 */ /* 0x000fea0003800000 */
.L_x_12819:
        /* <DEDUP_REMOVED lines=22> */
[----:B------:R-:W-:Y:S01]  /*0ad0*/  IMAD.MOV.U32 R14, RZ, RZ, -0x2 ;  /* 0xfffffffeff0e7424 */ /* 0x000fe200078e00ff */
[----:B------:R-:W-:Y:S01]  /*0ae0*/  SHF.R.S32.HI R0, RZ, 0x1f, R15 ;  /* 0x0000001fff007819 */ /* 0x000fe2000001140f */
[----:B------:R-:W-:Y:S01]  /*0af0*/  ULOP3.LUT UR46, UR36, 0x1, URZ, 0xfc, !UPT ;  /* 0x00000001242e7892 */ /* 0x000fe2000f8efc3f */
[----:B------:R-:W-:Y:S02]  /*0b00*/  UMOV UR45, URZ ;  /* 0x0000003f002d7c82 */ /* 0x000fe40008000000 */
[CC--:B------:R-:W-:Y:S01]  /*0b10*/  LEA.HI R155, R0.reuse, R15.reuse, RZ, 0x7 ;  /* 0x0000000f009b7211 */ /* 0x0c0fe200078f38ff */
[----:B------:R-:W-:Y:S01]  /*0b20*/  UMOV UR37, URZ ;  /* 0x0000003f00257c82 */ /* 0x000fe20008000000 */
[----:B------:R-:W-:Y:S01]  /*0b30*/  LEA.HI R2, R0, R15, RZ, 0x4 ;  /* 0x0000000f00027211 */ /* 0x000fe200078f20ff */
[----:B------:R-:W-:Y:S01]  /*0b40*/  UMOV UR38, URZ ;  /* 0x0000003f00267c82 */ /* 0x000fe20008000000 */
[----:B------:R-:W-:-:S02]  /*0b50*/  LOP3.LUT R154, R155, 0xffffff80, RZ, 0xc0, !PT ;  /* 0xffffff809b9a7812 */ /* 0x000fc400078ec0ff */
[----:B------:R-:W-:Y:S02]  /*0b60*/  SHF.R.S32.HI R3, RZ, 0x4, R2 ;  /* 0x00000004ff037819 */ /* 0x000fe40000011402 */
[----:B------:R-:W-:Y:S01]  /*0b70*/  LEA.HI R5, R0, R15, RZ, 0x2 ;  /* 0x0000000f00057211 */ /* 0x000fe200078f10ff */
[----:B------:R-:W-:Y:S01]  /*0b80*/  IMAD.IADD R154, R15, 0x1, -R154 ;  /* 0x000000010f9a7824 */ /* 0x000fe200078e0a9a */
[C---:B------:R-:W-:Y:S02]  /*0b90*/  LEA.HI R4, R2.reuse, R3, RZ, 0x1 ;  /* 0x0000000302047211 */ /* 0x040fe400078f08ff */
[----:B------:R-:W-:Y:S02]  /*0ba0*/  LOP3.LUT R5, R5, 0xfffffffc, RZ, 0xc0, !PT ;  /* 0xfffffffc05057812 */ /* 0x000fe400078ec0ff */
[----:B------:R-:W-:Y:S02]  /*0bb0*/  LOP3.LUT R2, R2, 0xfffffff0, RZ, 0xc0, !PT ;  /* 0xfffffff002027812 */ /* 0x000fe400078ec0ff */
[----:B------:R-:W-:Y:S01]  /*0bc0*/  LOP3.LUT R4, R4, 0x1ffffffe, RZ, 0xc0, !PT ;  /* 0x1ffffffe04047812 */ /* 0x000fe200078ec0ff */
[C---:B------:R-:W-:Y:S01]  /*0bd0*/  IMAD.IADD R11, R15.reuse, 0x1, -R5 ;  /* 0x000000010f0b7824 */ /* 0x040fe200078e0a05 */
[----:B------:R-:W-:Y:S01]  /*0be0*/  SHF.R.S32.HI R9, RZ, 0x1f, R154 ;  /* 0x0000001fff097819 */ /* 0x000fe2000001149a */
[----:B------:R-:W-:Y:S01]  /*0bf0*/  IMAD.IADD R2, R15, 0x1, -R2 ;  /* 0x000000010f027824 */ /* 0x000fe200078e0a02 */
[----:B------:R-:W-:Y:S01]  /*0c00*/  LEA.HI R5, R0, R15, RZ, 0x5 ;  /* 0x0000000f00057211 */ /* 0x000fe200078f28ff */
[----:B------:R-:W-:Y:S01]  /*0c10*/  IMAD.IADD R4, R3, 0x1, -R4 ;  /* 0x0000000103047824 */ /* 0x000fe200078e0a04 */
[----:B------:R-:W-:-:S02]  /*0c20*/  LEA.HI R10, R9, R154, RZ, 0x2 ;  /* 0x0000009a090a7211 */ /* 0x000fc400078f10ff */
[----:B------:R-:W-:Y:S01]  /*0c30*/  LEA.HI R12, R11, R11, RZ, 0x1 ;  /* 0x0000000b0b0c7211 */ /* 0x000fe200078f08ff */
[----:B------:R-:W-:Y:S01]  /*0c40*/  IMAD.SHL.U32 R6, R5, 0x20, RZ ;  /* 0x0000002005067824 */ /* 0x000fe200078e00ff */
[----:B------:R-:W-:Y:S01]  /*0c50*/  SHF.R.S32.HI R3, RZ, 0x1f, R2 ;  /* 0x0000001fff037819 */ /* 0x000fe20000011402 */
[----:B------:R-:W-:Y:S01]  /*0c60*/  IMAD.SHL.U32 R4, R4, 0x8, RZ ;  /* 0x0000000804047824 */ /* 0x000fe200078e00ff */
[--C-:B------:R-:W-:Y:S02]  /*0c70*/  SHF.R.S32.HI R7, RZ, 0x2, R10.reuse ;  /* 0x00000002ff077819 */ /* 0x100fe4000001140a */
[----:B------:R-:W-:Y:S02]  /*0c80*/  SHF.R.S32.HI R8, RZ, 0x1f, R10 ;  /* 0x0000001fff087819 */ /* 0x000fe4000001140a */
[----:B------:R-:W-:Y:S02]  /*0c90*/  LOP3.LUT R12, R12, 0x1ffffffe, RZ, 0xc0, !PT ;  /* 0x1ffffffe0c0c7812 */ /* 0x000fe400078ec0ff */
[----:B------:R-:W-:-:S02]  /*0ca0*/  LEA.HI R3, R3, R2, RZ, 0x3 ;  /* 0x0000000203037211 */ /* 0x000fc400078f18ff */
[----:B------:R-:W-:Y:S01]  /*0cb0*/  LEA.HI R8, R8, R7, RZ, 0x3 ;  /* 0x0000000708087211 */ /* 0x000fe200078f18ff */
[----:B------:R-:W-:Y:S01]  /*0cc0*/  IMAD.IADD R11, R11, 0x1, -R12 ;  /* 0x000000010b0b7824 */ /* 0x000fe200078e0a0c */
[----:B------:R-:W-:Y:S02]  /*0cd0*/  SHF.R.S32.HI R155, RZ, 0x7, R155 ;  /* 0x00000007ff9b7819 */ /* 0x000fe4000001149b */
[C---:B------:R-:W-:Y:S01]  /*0ce0*/  LOP3.LUT R5, R3.reuse, 0xfffffff8, RZ, 0xc0, !PT ;  /* 0xfffffff803057812 */ /* 0x040fe200078ec0ff */
[----:B------:R-:W-:Y:S01]  /*0cf0*/  IMAD.SHL.U32 R3, R3, 0x40, RZ ;  /* 0x0000004003037824 */ /* 0x000fe200078e00ff */
[----:B------:R-:W-:Y:S01]  /*0d00*/  LOP3.LUT R12, R8, 0xfffffff8, RZ, 0xc0, !PT ;  /* 0xfffffff8080c7812 */ /* 0x000fe200078ec0ff */
[----:B------:R-:W-:Y:S01]  /*0d10*/  IMAD.HI R8, R155, 0x55555556, RZ ;  /* 0x555555569b087827 */ /* 0x000fe200078e02ff */
[----:B------:R-:W-:Y:S02]  /*0d20*/  LEA.HI R9, R9, R154, RZ, 0x5 ;  /* 0x0000009a09097211 */ /* 0x000fe400078f28ff */
[----:B------:R-:W-:Y:S01]  /*0d30*/  LOP3.LUT R6, R6, 0xfffffc00, RZ, 0xc0, !PT ;  /* 0xfffffc0006067812 */ /* 0x000fe200078ec0ff */
[----:B------:R-:W-:Y:S01]  /*0d40*/  IMAD.IADD R5, R2, 0x1, -R5 ;  /* 0x0000000102057824 */ /* 0x000fe200078e0a05 */
[----:B------:R-:W-:Y:S01]  /*0d50*/  LEA.HI R8, R8, R8, RZ, 0x1 ;  /* 0x0000000808087211 */ /* 0x000fe200078f08ff */
[----:B------:R-:W-:Y:S01]  /*0d60*/  IMAD.IADD R12, R7, 0x1, -R12 ;  /* 0x00000001070c7824 */ /* 0x000fe200078e0a0c */
[----:B------:R-:W-:Y:S01]  /*0d70*/  SHF.R.S32.HI R9, RZ, 0x5, R9 ;  /* 0x00000005ff097819 */ /* 0x000fe20000011409 */
[----:B------:R-:W-:Y:S01]  /*0d80*/  IMAD R7, R2, 0x40, R6 ;  /* 0x0000004002077824 */ /* 0x000fe200078e0206 */
[C---:B------:R-:W-:Y:S01]  /*0d90*/  R2P PR, R5.reuse, 0x6 ;  /* 0x0000000605007804 */ /* 0x040fe20000000000 */
[----:B------:R-:W-:Y:S01]  /*0da0*/  IMAD.SHL.U32 R5, R5, 0x40, RZ ;  /* 0x0000004005057824 */ /* 0x000fe200078e00ff */
[----:B------:R-:W-:Y:S01]  /*0db0*/  LEA.HI R0, R0, R15, RZ, 0x3 ;  /* 0x0000000f00007211 */ /* 0x000fe200078f18ff */
[----:B------:R-:W-:Y:S01]  /*0dc0*/  IMAD R9, R9, 0x10, R12 ;  /* 0x0000001009097824 */ /* 0x000fe200078e020c */
[----:B------:R-:W-:Y:S01]  /*0dd0*/  LOP3.LUT R3, R3, 0x7ffffe00, RZ, 0xc0, !PT ;  /* 0x7ffffe0003037812 */ /* 0x000fe200078ec0ff */
[----:B------:R-:W-:Y:S01]  /*0de0*/  IMAD R8, R8, -0x3, R155 ;  /* 0xfffffffd08087824 */ /* 0x000fe200078e029b */
[----:B------:R-:W-:Y:S01]  /*0df0*/  LOP3.LUT R5, R5, 0x1c0, RZ, 0xc0, !PT ;  /* 0x000001c005057812 */ /* 0x000fe200078ec0ff */
[----:B------:R-:W-:Y:S01]  /*0e00*/  IMAD.IADD R2, R4, 0x1, R7 ;  /* 0x0000000104027824 */ /* 0x000fe200078e0207 */
[----:B------:R-:W-:Y:S01]  /*0e10*/  LOP3.LUT R23, R0, 0xfffffff8, RZ, 0xc0, !PT ;  /* 0xfffffff800177812 */ /* 0x000fe200078ec0ff */
[----:B------:R-:W-:Y:S01]  /*0e20*/  IMAD R156, R8, 0x40, R9 ;  /* 0x00000040089c7824 */ /* 0x000fe200078e0209 */
[----:B------:R-:W-:-:S02]  /*0e30*/  LOP3.LUT R4, R5, 0x8, R4, 0xf8, !PT ;  /* 0x0000000805047812 */ /* 0x000fc400078ef804 */
[----:B------:R-:W-:Y:S01]  /*0e40*/  SHF.R.S32.HI R153, RZ, 0x3, R0 ;  /* 0x00000003ff997819 */ /* 0x000fe20000011400 */
[----:B------:R-:W-:Y:S01]  /*0e50*/  IMAD R0, R11, 0x8, R156 ;  /* 0x000000080b007824 */ /* 0x000fe200078e029c */
[----:B------:R-:W-:Y:S01]  /*0e60*/  SHF.R.U32.HI R5, RZ, 0x3, R5 ;  /* 0x00000003ff057819 */ /* 0x000fe20000011605 */
[----:B------:R0:W-:Y:S01]  /*0e70*/  STL [R1+0x8], R2 ;  /* 0x0000080201007387 */ /* 0x0001e20000100800 */
[----:B------:R-:W-:Y:S01]  /*0e80*/  LOP3.LUT R13, R10, 0x7ffffffc, RZ, 0xc0, !PT ;  /* 0x7ffffffc0a0d7812 */ /* 0x000fe200078ec0ff */
[----:B------:R-:W-:Y:S01]  /*0e90*/  IMAD.IADD R23, R15, 0x1, -R23 ;  /* 0x000000010f177824 */ /* 0x000fe200078e0a17 */
[----:B------:R-:W-:Y:S01]  /*0ea0*/  LOP3.LUT R4, R4, R5, RZ, 0x3c, !PT ;  /* 0x0000000504047212 */ /* 0x000fe200078e3cff */
[----:B------:R1:W-:Y:S01]  /*0eb0*/  STL [R1+0x4], R0 ;  /* 0x0000040001007387 */ /* 0x0003e20000100800 */
[----:B------:R-:W-:Y:S01]  /*0ec0*/  SEL R16, R16, 0xffffffc0, !P2 ;  /* 0xffffffc010107807 */ /* 0x000fe20005000000 */
[----:B------:R-:W-:Y:S02]  /*0ed0*/  IMAD.SHL.U32 R152, R23, 0x8, RZ ;  /* 0x0000000817987824 */ /* 0x000fe400078e00ff */
[----:B------:R-:W-:Y:S01]  /*0ee0*/  IMAD.IADD R13, R154, 0x1, -R13 ;  /* 0x000000019a0d7824 */ /* 0x000fe200078e0a0d */
[----:B0-----:R-:W-:-:S03]  /*0ef0*/  IADD3 R2, R4, R3, R6 ;  /* 0x0000000304027210 */ /* 0x001fc60007ffe006 */
[----:B------:R-:W-:Y:S01]  /*0f00*/  IMAD R157, R13, R14, 0xc0 ;  /* 0x000000c00d9d7424 */ /* 0x000fe200078e020e */
[----:B------:R-:W-:Y:S02]  /*0f10*/  SHF.R.S32.HI R3, RZ, 0x1f, R152 ;  /* 0x0000001fff037819 */ /* 0x000fe40000011498 */
[----:B------:R-:W-:-:S05]  /*0f20*/  LEA R2, R2, UR39, 0x1 ;  /* 0x0000002702027c11 */ /* 0x000fca000f8e08ff */
[C---:B------:R-:W-:Y:S02]  /*0f30*/  VIADD R17, R2.reuse, 0x1e800 ;  /* 0x0001e80002117836 */ /* 0x040fe40000000000 */
[----:B------:R-:W-:Y:S02]  /*0f40*/  VIADD R18, R2, 0x1e820 ;  /* 0x0001e82002127836 */ /* 0x000fe40000000000 */
[C---:B------:R-:W-:Y:S02]  /*0f50*/  @P1 VIADD R18, R17.reuse, 0xffffffe0 ;  /* 0xffffffe011121836 */ /* 0x040fe40000000000 */
[----:B------:R-:W-:Y:S02]  /*0f60*/  IMAD.IADD R17, R17, 0x1, R16 ;  /* 0x0000000111117824 */ /* 0x000fe400078e0210 */
[----:B------:R-:W-:Y:S02]  /*0f70*/  IMAD.IADD R16, R16, 0x1, R18 ;  /* 0x0000000110107824 */ /* 0x000fe400078e0212 */
[----:B------:R-:W-:-:S02]  /*0f80*/  VIADD R22, R18, 0x6000 ;  /* 0x0000600012167836 */ /* 0x000fc40000000000 */
[----:B-1----:R-:W-:-:S07]  /*0f90*/  VIADD R19, R18, 0xc000 ;  /* 0x0000c00012137836 */ /* 0x002fce0000000000 */
.L_x_12849:
[----:B012---:R-:W0:Y:S01]  /*0fa0*/  LDC.64 R4, c[0x0][0xc88] ;  /* 0x00032200ff047b82 */ /* 0x007e220000000a00 */
[----:B------:R-:W-:Y:S01]  /*0fb0*/  ULDC.64 UR8, c[0x0][0xa28] ;  /* 0x00028a0000087ab9 */ /* 0x000fe20000000a00 */
[----:B------:R-:W-:Y:S01]  /*0fc0*/  ULDC.64 UR10, c[0x0][0xa20] ;  /* 0x00028800000a7ab9 */ /* 0x000fe20000000a00 */
[----:B------:R-:W-:Y:S01]  /*0fd0*/  ULDC UR4, c[0x0][0x424] ;  /* 0x0001090000047ab9 */ /* 0x000fe20000000800 */
        /* <DEDUP_REMOVED lines=10> */
[----:B------:R-:W-:Y:S02]  /*1080*/  @UP0 ULEA UR8, UP2, UR40, UR8, 0x2 ;  /* 0x0000000828080291 */ /* 0x000fe4000f84103f */
[----:B------:R-:W-:Y:S02]  /*1090*/  @UP1 ULEA UR10, UP3, UR40, UR10, 0x2 ;  /* 0x0000000a280a1291 */ /* 0x000fe4000f86103f */
[----:B------:R-:W-:Y:S02]  /*10a0*/  @UP0 ULEA.HI.X UR9, UR40, UR9, UR41, 0x2, UP2 ;  /* 0x0000000928090291 */ /* 0x000fe400090f1429 */
[----:B------:R-:W-:Y:S01]  /*10b0*/  @UP1 ULEA.HI.X UR11, UR40, UR11, UR41, 0x2, UP3 ;  /* 0x0000000b280b1291 */ /* 0x000fe200098f1429 */
[----:B------:R-:W-:Y:S02]  /*10c0*/  IMAD.U32 R4, RZ, RZ, UR8 ;  /* 0x00000008ff047e24 */ /* 0x000fe4000f8e00ff */
[----:B------:R-:W-:-:S02]  /*10d0*/  IMAD.U32 R6, RZ, RZ, UR10 ;  /* 0x0000000aff067e24 */ /* 0x000fc4000f8e00ff */
[----:B------:R-:W-:Y:S01]  /*10e0*/  IMAD.U32 R5, RZ, RZ, UR9 ;  /* 0x00000009ff057e24 */ /* 0x000fe2000f8e00ff */
[----:B------:R-:W-:Y:S01]  /*10f0*/  ULDC.64 UR8, c[0x0][0x418] ;  /* 0x0001060000087ab9 */ /* 0x000fe20000000a00 */
[----:B------:R-:W-:-:S03]  /*1100*/  IMAD.U32 R7, RZ, RZ, UR11 ;  /* 0x0000000bff077e24 */ /* 0x000fc6000f8e00ff */
[----:B------:R-:W2:Y:S04]  /*1110*/  @P0 LDG.E R4, desc[UR48][R4.64] ;  /* 0x0000003004040981 */ /* 0x000ea8000c1e1900 */
[----:B------:R-:W3:Y:S01]  /*1120*/  @P1 LDG.E R6, desc[UR48][R6.64] ;  /* 0x0000003006061981 */ /* 0x000ee2000c1e1900 */
[----:B------:R-:W-:Y:S01]  /*1130*/  UISETP.NE.U32.AND UP0, UPT, UR8, URZ, UPT ;  /* 0x0000003f0800728c */ /* 0x000fe2000bf05070 */
[----:B-----5:R-:W-:Y:S01]  /*1140*/  CS2R R24, SRZ ;  /* 0x0000000000187805 */ /* 0x020fe2000001ff00 */
[----:B------:R-:W-:Y:S01]  /*1150*/  UMOV UR42, UR5 ;  /* 0x00000005002a7c82 */ /* 0x000fe20008000000 */
[----:B------:R-:W-:Y:S01]  /*1160*/  ULDC UR5, c[0x0][0x2f0] ;  /* 0x0000bc0000057ab9 */ /* 0x000fe20000000800 */
[----:B------:R-:W-:Y:S01]  /*1170*/  UISETP.NE.AND.EX UP0, UPT, UR9, URZ, UPT, UP0 ;  /* 0x0000003f0900728c */ /* 0x000fe2000bf05300 */
[----:B------:R-:W-:Y:S01]  /*1180*/  IMAD.MOV.U32 R151, RZ, RZ, RZ ;  /* 0x000000ffff977224 */ /* 0x000fe200078e00ff */
[----:B------:R-:W-:Y:S01]  /*1190*/  UMOV UR50, URZ ;  /* 0x0000003f00327c82 */ /* 0x000fe20008000000 */
[----:B------:R-:W-:Y:S01]  /*11a0*/  UMOV UR43, UR6 ;  /* 0x00000006002b7c82 */ /* 0x000fe20008000000 */
[----:B------:R-:W-:Y:S01]  /*11b0*/  USEL UR4, UR4, 0x1, UP0 ;  /* 0x0000000104047887 */ /* 0x000fe20008000000 */
[----:B------:R-:W-:Y:S01]  /*11c0*/  IMAD.MOV.U32 R0, RZ, RZ, RZ ;  /* 0x000000ffff007224 */ /* 0x000fe200078e00ff */
[----:B------:R-:W-:Y:S01]  /*11d0*/  CS2R R26, SRZ ;  /* 0x00000000001a7805 */ /* 0x000fe2000001ff00 */
[----:B------:R-:W-:Y:S01]  /*11e0*/  IMAD.MOV.U32 R3, RZ, RZ, RZ ;  /* 0x000000ffff037224 */ /* 0x000fe200078e00ff */
[----:B------:R-:W-:Y:S01]  /*11f0*/  UIMAD UR4, UR4, UR5, URZ ;  /* 0x00000005040472a4 */ /* 0x000fe2000f8e023f */
[----:B------:R-:W-:-:S02]  /*1200*/  CS2R R32, SRZ ;  /* 0x0000000000207805 */ /* 0x000fc4000001ff00 */
[----:B------:R-:W-:Y:S02]  /*1210*/  CS2R R34, SRZ ;  /* 0x0000000000227805 */ /* 0x000fe4000001ff00 */
[----:B------:R-:W-:Y:S02]  /*1220*/  CS2R R36, SRZ ;  /* 0x0000000000247805 */ /* 0x000fe4000001ff00 */
[----:B------:R-:W-:Y:S02]  /*1230*/  CS2R R38, SRZ ;  /* 0x0000000000267805 */ /* 0x000fe4000001ff00 */
[----:B------:R-:W-:Y:S02]  /*1240*/  CS2R R40, SRZ ;  /* 0x0000000000287805 */ /* 0x000fe4000001ff00 */
[----:B--2---:R-:W-:Y:S02]  /*1250*/  @P0 R2UR UR50, R4 ;  /* 0x00000000043202ca */ /* 0x004fe400000e0000 */
[----:B------:R-:W-:-:S02]  /*1260*/  PLOP3.LUT P0, PT, PT, PT, PT, 0x80, 0x0 ;  /* 0x000000000000781c */ /* 0x000fc40003f0f070 */
        /* <DEDUP_REMOVED lines=15> */
.L_x_12820:
[----:B------:R-:W-:Y:S01]  /*1360*/  UIADD3 UR50, -UR50, UR4, URZ ;  /* 0x0000000432327290 */ /* 0x000fe2000fffe13f */
[----:B------:R-:W-:Y:S02]  /*1370*/  CS2R R42, SRZ ;  /* 0x00000000002a7805 */ /* 0x000fe4000001ff00 */
[----:B------:R-:W-:Y:S02]  /*1380*/  CS2R R44, SRZ ;  /* 0x00000000002c7805 */ /* 0x000fe4000001ff00 */
[----:B------:R-:W-:Y:S01]  /*1390*/  CS2R R46, SRZ ;  /* 0x00000000002e7805 */ /* 0x000fe2000001ff00 */
[----:B------:R-:W-:Y:S01]  /*13a0*/  UISETP.GE.AND UP0, UPT, UR50, 0x1, UPT ;  /* 0x000000013200788c */ /* 0x000fe2000bf06270 */
[----:B------:R-:W-:Y:S01]  /*13b0*/  CS2R R48, SRZ ;  /* 0x0000000000307805 */ /* 0x000fe2000001ff00 */
[----:B------:R-:W-:Y:S01]  /*13c0*/  UIADD3 UR4, UR50, 0xbf, URZ ;  /* 0x000000bf32047890 */ /* 0x000fe2000fffe03f */
[----:B------:R-:W-:Y:S02]  /*13d0*/  CS2R R50, SRZ ;  /* 0x0000000000327805 */ /* 0x000fe4000001ff00 */
[----:B------:R-:W-:-:S02]  /*13e0*/  CS2R R14, SRZ ;  /* 0x00000000000e7805 */ /* 0x000fc4000001ff00 */
[----:B------:R-:W-:Y:S02]  /*13f0*/  CS2R R52, SRZ ;  /* 0x0000000000347805 */ /* 0x000fe4000001ff00 */
[----:B------:R-:W-:Y:S01]  /*1400*/  PLOP3.LUT P1, PT, PT, PT, UP0, 0x80, 0x0 ;  /* 0x000000000000781c */ /* 0x000fe20003f2f008 */
[----:B------:R-:W-:Y:S01]  /*1410*/  UIMAD.WIDE UR4, UR4, 0x2aaaaaab, URZ ;  /* 0x2aaaaaab040478a5 */ /* 0x000fe2000f8e023f */
[----:B------:R-:W-:Y:S01]  /*1420*/  CS2R R12, SRZ ;  /* 0x00000000000c7805 */ /* 0x000fe2000001ff00 */
[----:B------:R-:W-:Y:S02]  /*1430*/  IMAD.MOV.U32 R54, RZ, RZ, RZ ;  /* 0x000000ffff367224 */ /* 0x000fe400078e00ff */
[----:B------:R-:W-:-:S04]  /*1440*/  USHF.R.U32.HI UR47, URZ, 0x1f, UR5 ;  /* 0x0000001f3f2f7899 */ /* 0x000fc80008011605 */
[----:B------:R-:W-:-:S04]  /*1450*/  ULEA.HI.SX32 UR47, UR5, UR47, 0x1b ;  /* 0x0000002f052f7291 */ /* 0x000fc8000f8fda3f */
[----:B------:R-:W-:Y:S08]  /*1460*/  @!P1 BRA `(.L_x_12821) ;  /* 0x0000006000f89947 */ /* 0x000ff00003800000 */
[----:B------:R-:W0:Y:S01]  /*1470*/  SHFL.IDX PT, R0, R155, RZ, 0x1f ;  /* 0x00001fff9b007589 */ /* 0x000e2200000e0000 */
[----:B------:R-:W-:-:S04]  /*1480*/  UIADD3 UR6, UR39, 0x1e800, URZ ;  /* 0x0001e80027067890 */ /* 0x000fc8000fffe03f */
[----:B------:R-:W-:-:S06]  /*1490*/  ULOP3.LUT UP0, URZ, UR6, 0x3ff, URZ, 0xc0, !UPT ;  /* 0x000003ff063f7892 */ /* 0x000fcc000f80c03f */
[----:B------:R-:W-:Y:S02]  /*14a0*/  PLOP3.LUT P0, PT, PT, PT, UP0, 0x80, 0x0 ;  /* 0x000000000000781c */ /* 0x000fe40003f0f008 */
[----:B0-----:R-:W-:-:S13]  /*14b0*/  R2UR UR44, R0 ;  /* 0x00000000002c72ca */ /* 0x001fda00000e0000 */
[----:B------:R-:W-:-:S04]  /*14c0*/  UIMAD.WIDE UR4, UR44, 0x55555556, URZ ;  /* 0x555555562c0478a5 */ /* 0x000fc8000f8e023f */
[----:B------:R-:W-:-:S04]  /*14d0*/  ULEA.HI UR5, UR5, UR5, URZ, 0x1 ;  /* 0x0000000505057291 */ /* 0x000fc8000f8f083f */
[----:B------:R-:W-:Y:S01]  /*14e0*/  UIMAD UR51, UR5, -0x3, UR44 ;  /* 0xfffffffd053378a4 */ /* 0x000fe2000f8e022c */
        /* <DEDUP_REMOVED lines=17> */
.L_x_12822:
        /* <DEDUP_REMOVED lines=9> */
.L_x_12962:
[----:B------:R-:W-:Y:S05]  /*1690*/  @!P0 BRA `(.L_x_12824) ;  /* 0x0000000000048947 */ /* 0x000fea0003800000 */
[----:B------:R-:W-:Y:S01]  /*16a0*/  BPT.TRAP 0x1 ;  /* 0x000000040000795c */ /* 0x000fe20000300000 */
.L_x_12824:
[----:B------:R-:W-:Y:S02]  /*16b0*/  IMAD.U32 R4, RZ, RZ, UR38 ;  /* 0x00000026ff047e24 */ /* 0x000fe4000f8e00ff */
[----:B0-----:R-:W-:-:S03]  /*16c0*/  IMAD.U32 R3, RZ, RZ, UR37 ;  /* 0x00000025ff037e24 */ /* 0x001fc6000f8e00ff */
[----:B------:R-:W-:Y:S02]  /*16d0*/  LEA R4, R4, UR39, 0x3 ;  /* 0x0000002704047c11 */ /* 0x000fe4000f8e18ff */
[----:B------:R-:W-:-:S04]  /*16e0*/  SHF.L.U32 R3, R3, 0x1f, RZ ;  /* 0x0000001f03037819 */ /* 0x000fc800000006ff */
[----:B------:R0:W1:Y:S01]  /*16f0*/  SYNCS.PHASECHK.TRANS64.TRYWAIT P2, [R4+URZ+0x30830], R3 ;  /* 0x03083003040075a7 */ /* 0x000062000804017f */
[----:B------:R-:W-:Y:S05]  /*1700*/  @!P0 BRA `(.L_x_12825) ;  /* 0x0000000000048947 */ /* 0x000fea0003800000 */
[----:B------:R-:W-:Y:S01]  /*1710*/  BPT.TRAP 0x1 ;  /* 0x000000040000795c */ /* 0x000fe20000300000 */
.L_x_12825:
[----:B------:R-:W2:Y:S01]  /*1720*/  S2R R0, SR_TID.X ;  /* 0x0000000000007919 */ /* 0x000ea20000002100 */
[----:B------:R-:W-:Y:S01]  /*1730*/  IMAD.MOV.U32 R151, RZ, RZ, RZ ;  /* 0x000000ffff977224 */ /* 0x000fe200078e00ff */
[----:B--2---:R-:W-:Y:S01]  /*1740*/  LOP3.LUT P1, RZ, R0, 0x7f, RZ, 0xc0, !PT ;  /* 0x0000007f00ff7812 */ /* 0x004fe2000782c0ff */
[----:B-1----:R-:W-:-:S12]  /*1750*/  @P2 BRA `(.L_x_12826) ;  /* 0x0000000000082947 */ /* 0x002fd80003800000 */
[----:B------:R-:W1:Y:S02]  /*1760*/  SYNCS.PHASECHK.TRANS64.TRYWAIT P2, [R4+URZ+0x30830], R3 ;  /* 0x03083003040075a7 */ /* 0x000e64000804017f */
[----:B-1----:R-:W-:Y:S05]  /*1770*/  @!P2 BRA `(.L_x_12827) ;  /* 0x000000cc005ca947 */ /* 0x002fea0003800000 */
.L_x_12826:
[----:B------:R-:W-:Y:S05]  /*1780*/  WARPSYNC.ALL ;  /* 0x0000000000007948 */ /* 0x000fea0003800000 */
[----:B------:R-:W-:Y:S01]  /*1790*/  ULEA UR25, UR51, UR39, 0xd ;  /* 0x0000002733197291 */ /* 0x000fe2000f8e683f */
[----:B------:R-:W-:Y:S01]  /*17a0*/  WARPGROUP.ARRIVE ;  /* 0x00000000000079c5 */ /* 0x000fe20000000000 */
[----:B------:R-:W-:Y:S01]  /*17b0*/  UIADD3 UR4, UR39, 0x12400, URZ ;  /* 0x0001240027047890 */ /* 0x000fe2000fffe03f */
[----:B01----:R-:W-:Y:S01]  /*17c0*/  VIADD R3, R157, UR50 ;  /* 0x000000329d037c36 */ /* 0x003fe20008000000 */
[----:B------:R-:W-:Y:S01]  /*17d0*/  UIADD3 UR5, UR25, 0xc400, URZ ;  /* 0x0000c40019057890 */ /* 0x000fe2000fffe03f */
[----:B------:R-:W-:Y:S01]  /*17e0*/  IMAD.U32 R0, RZ, RZ, UR47 ;  /* 0x0000002fff007e24 */ /* 0x000fe2000f8e00ff */
[----:B------:R-:W-:Y:S01]  /*17f0*/  USHF.R.U32.HI UR4, URZ, 0x4, UR4 ;  /* 0x000000043f047899 */ /* 0x000fe20008011604 */
[----:B------:R-:W-:Y:S01]  /*1800*/  P2R R6, PR, RZ, 0x2 ;  /* 0x00000002ff067803 */ /* 0x000fe20000000000 */
[----:B------:R-:W-:Y:S01]  /*1810*/  USHF.R.U32.HI UR5, URZ, 0x4, UR5 ;  /* 0x000000043f057899 */ /* 0x000fe20008011605 */
[----:B------:R-:W-:Y:S01]  /*1820*/  IMAD R3, R0, -0xc0, R3 ;  /* 0xffffff4000037824 */ /* 0x000fe200078e0203 */
[----:B------:R-:W-:Y:S01]  /*1830*/  ULOP3.LUT UR4, UR4, 0x3fff, URZ, 0xc0, !UPT ;  /* 0x00003fff04047892 */ /* 0x000fe2000f8ec03f */
[----:B------:R-:W-:Y:S01]  /*1840*/  P2R R5, PR, RZ, 0x1 ;  /* 0x00000001ff057803 */ /* 0x000fe20000000000 */
[----:B------:R-:W-:Y:S01]  /*1850*/  ULOP3.LUT UR5, UR5, 0x3fff, URZ, 0xc0, !UPT ;  /* 0x00003fff05057892 */ /* 0x000fe2000f8ec03f */
[--C-:B------:R-:W-:Y:S01]  /*1860*/  IMAD.MOV.U32 R150, RZ, RZ, R151.reuse ;  /* 0x000000ffff967224 */ /* 0x100fe200078e0097 */
[----:B------:R-:W-:Y:S01]  /*1870*/  ULOP3.LUT UR24, UR4, 0x10000, URZ, 0xfc, !UPT ;  /* 0x0001000004187892 */ /* 0x000fe2000f8efc3f */
[C---:B------:R-:W-:Y:S01]  /*1880*/  ISETP.GT.AND P5, PT, R3.reuse, RZ, PT ;  /* 0x000000ff0300720c */ /* 0x040fe20003fa4270 */
[----:B------:R-:W-:Y:S01]  /*1890*/  ULOP3.LUT UR4, UR5, 0x10000, URZ, 0xfc, !UPT ;  /* 0x0001000005047892 */ /* 0x000fe2000f8efc3f */
[C---:B------:R-:W-:Y:S01]  /*18a0*/  ISETP.GT.AND P4, PT, R3.reuse, 0x1, PT ;  /* 0x000000010300780c */ /* 0x040fe20003f84270 */
[----:B------:R-:W-:Y:S01]  /*18b0*/  UIMAD UR6, UR38, 0x600, UR24 ;  /* 0x00000600260678a4 */ /* 0x000fe2000f8e0218 */
[C---:B------:R-:W-:Y:S01]  /*18c0*/  ISETP.GT.AND P3, PT, R3.reuse, 0x8, PT ;  /* 0x000000080300780c */ /* 0x040fe20003f64270 */
[----:B------:R-:W-:Y:S01]  /*18d0*/  UMOV UR5, 0x40000040 ;  /* 0x4000004000057882 */ /* 0x000fe20000000000 */
[----:B------:R-:W-:Y:S01]  /*18e0*/  UMOV UR7, 0x40000040 ;  /* 0x4000004000077882 */ /* 0x000fe20000000000 */
[----:B------:R-:W-:Y:S01]  /*18f0*/  UIADD3 UR8, UR4, 0x2, URZ ;  /* 0x0000000204087890 */ /* 0x000fe2000fffe03f */
[C---:B------:R-:W-:Y:S01]  /*1900*/  ISETP.GT.AND P2, PT, R3.reuse, 0x9, PT ;  /* 0x000000090300780c */ /* 0x040fe20003f44270 */
[----:B------:R-:W-:Y:S01]  /*1910*/  UIADD3 UR10, UR6, 0x2, URZ ;  /* 0x00000002060a7890 */ /* 0x000fe2000fffe03f */
[C---:B------:R-:W-:Y:S01]  /*1920*/  ISETP.GT.AND P6, PT, R3.reuse, 0x10, PT ;  /* 0x000000100300780c */ /* 0x040fe20003fc4270 */
[----:B------:R-:W-:Y:S01]  /*1930*/  UMOV UR9, 0x40000040 ;  /* 0x4000004000097882 */ /* 0x000fe20000000000 */
[----:B------:R-:W-:Y:S01]  /*1940*/  HGMMA.64x192x16.F32.BF16 R24, gdesc[UR4], RZ, !UPT, gsb0 ;  /* 0x02e00000041879f0 */ /* 0x000fe2000c0018ff */
[----:B------:R-:W-:Y:S01]  /*1950*/  UMOV UR11, 0x40000040 ;  /* 0x40000040000b7882 */ /* 0x000fe20000000000 */
[----:B------:R-:W-:Y:S01]  /*1960*/  UIADD3 UR12, UR4, 0x4, URZ ;  /* 0x00000004040c7890 */ /* 0x000fe2000fffe03f */
[C---:B------:R-:W-:Y:S01]  /*1970*/  ISETP.GT.AND P1, PT, R3.reuse, 0x99, PT ;  /* 0x000000990300780c */ /* 0x040fe20003f24270 */
[----:B------:R-:W-:Y:S01]  /*1980*/  UIADD3 UR14, UR6, 0x4, URZ ;  /* 0x00000004060e7890 */ /* 0x000fe2000fffe03f */
[----:B------:R-:W-:Y:S01]  /*1990*/  ISETP.GT.AND P0, PT, R3, 0xa0, PT ;  /* 0x000000a00300780c */ /* 0x000fe20003f04270 */
        /* <DEDUP_REMOVED lines=8> */
[----:B------:R-:W-:Y:S01]  /*1a20*/  ULDC UR26, c[0x0][0x988] ;  /* 0x00026200001a7ab9 */ /* 0x000fe20000000800 */
[----:B------:R-:W-:Y:S01]  /*1a30*/  UISETP.GE.AND UP0, UPT, UR50, 0xc1, UPT ;  /* 0x000000c13200788c */ /* 0x000fe2000bf06270 */
        /* <DEDUP_REMOVED lines=26> */
[----:B------:R-:W-:Y:S02]  /*1be0*/  WARPGROUP.DEPBAR.LE gsb0, 0x0 ;  /* 0x00008000000079c5 */ /* 0x000fe40000010000 */
[----:B------:R-:W-:-:S06]  /*1bf0*/  WARPGROUP.ARRIVE ;  /* 0x00000000000079c5 */ /* 0x000fcc0000000000 */
        /* <DEDUP_REMOVED lines=135> */
[----:B------:R-:W-:Y:S02]  /*2470*/  FMNMX.FTZ R7, R81, R0, !PT ;  /* 0x0000000051077209 */ /* 0x000fe40007810000 */
[C---:B------:R-:W-:Y:S02]  /*2480*/  ISETP.GT.AND P6, PT, R3.reuse, 0x88, PT ;  /* 0x000000880300780c */ /* 0x040fe40003fc4270 */
[----:B------:R-:W-:-:S02]  /*2490*/  ISETP.GT.AND P5, PT, R3, 0x89, PT ;  /* 0x000000890300780c */ /* 0x000fc40003fa4270 */
        /* <DEDUP_REMOVED lines=17> */
[----:B------:R-:W-:-:S02]  /*25b0*/  FSEL R102, R102, -INF , P2 ;  /* 0xff80000066667808 */ /* 0x000fc40001000000 */
[----:B------:R-:W-:Y:S02]  /*25c0*/  FSEL R108, R108, -INF , P0 ;  /* 0xff8000006c6c7808 */ /* 0x000fe40000000000 */
[----:B------:R-:W-:Y:S02]  /*25d0*/  P2R R11, PR, RZ, 0x1 ;  /* 0x00000001ff0b7803 */ /* 0x000fe40000000000 */
[C---:B------:R-:W-:Y:S02]  /*25e0*/  ISETP.GT.AND P2, PT, R3.reuse, 0xa9, PT ;  /* 0x000000a90300780c */ /* 0x040fe40003f44270 */
[C---:B------:R-:W-:Y:S02]  /*25f0*/  ISETP.GT.AND P3, PT, R3.reuse, 0xb0, PT ;  /* 0x000000b00300780c */ /* 0x040fe40003f64270 */
[C---:B------:R-:W-:Y:S02]  /*2600*/  ISETP.GT.AND P4, PT, R3.reuse, 0xb1, PT ;  /* 0x000000b10300780c */ /* 0x040fe40003f84270 */
[----:B------:R-:W-:-:S02]  /*2610*/  ISETP.GT.AND P5, PT, R3, 0xb8, PT ;  /* 0x000000b80300780c */ /* 0x000fc40003fa4270 */
[C---:B------:R-:W-:Y:S02]  /*2620*/  ISETP.GT.AND P6, PT, R3.reuse, 0xb9, PT ;  /* 0x000000b90300780c */ /* 0x040fe40003fc4270 */
[C---:B------:R-:W-:Y:S02]  /*2630*/  ISETP.GT.AND P0, PT, R3.reuse, 0x99, PT ;  /* 0x000000990300780c */ /* 0x040fe40003f04270 */
[----:B------:R-:W-:Y:S02]  /*2640*/  ISETP.GT.AND P1, PT, R3, 0xa0, PT ;  /* 0x000000a00300780c */ /* 0x000fe40003f24270 */
        /* <DEDUP_REMOVED lines=23> */
[----:B------:R-:W-:Y:S02]  /*27c0*/  FSEL R109, R109, -INF , P2 ;  /* 0xff8000006d6d7808 */ /* 0x000fe40001000000 */
[----:B------:R-:W-:Y:S02]  /*27d0*/  FMNMX.FTZ R0, R108, R7, !PT ;  /* 0x000000076c007209 */ /* 0x000fe40007810000 */
[----:B------:R-:W-:Y:S02]  /*27e0*/  FMNMX.FTZ R3, R51, R20, !PT ;  /* 0x0000001433037209 */ /* 0x000fe40007810000 */
[----:B------:R-:W-:-:S02]  /*27f0*/  FSEL R112, R112, -INF , P3 ;  /* 0xff80000070707808 */ /* 0x000fc40001800000 */
        /* <DEDUP_REMOVED lines=11> */
[----:B------:R-:W-:-:S02]  /*28b0*/  FMNMX.FTZ R8, R117, R0, !PT ;  /* 0x0000000075087209 */ /* 0x000fc40007810000 */
[----:B------:R-:W-:Y:S02]  /*28c0*/  FMNMX.FTZ R20, R62, R3, !PT ;  /* 0x000000033e147209 */ /* 0x000fe40007810000 */
[----:B------:R-:W-:Y:S01]  /*28d0*/  P2R R10, PR, RZ, 0x4 ;  /* 0x00000004ff0a7803 */ /* 0x000fe20000000000 */
[----:B------:R-:W0:Y:S01]  /*28e0*/  SHFL.BFLY PT, R7, R8, 0x2, 0x1f ;  /* 0x0c401f0008077f89 */ /* 0x000e2200000e0000 */
[----:B------:R-:W-:Y:S02]  /*28f0*/  FMNMX.FTZ R3, R63, R20, !PT ;  /* 0x000000143f037209 */ /* 0x000fe40007810000 */
[----:B------:R-:W-:Y:S02]  /*2900*/  FSEL R103, R103, -INF , P0 ;  /* 0xff80000067677808 */ /* 0x000fe40000000000 */
[----:B------:R-:W-:Y:S02]  /*2910*/  FMNMX.FTZ R20, R66, R3, !PT ;  /* 0x0000000342147209 */ /* 0x000fe40007810000 */
[----:B------:R-:W-:-:S02]  /*2920*/  FSEL R106, R106, -INF , P1 ;  /* 0xff8000006a6a7808 */ /* 0x000fc40000800000 */
[----:B------:R-:W-:Y:S02]  /*2930*/  FMNMX.FTZ R3, R67, R20, !PT ;  /* 0x0000001443037209 */ /* 0x000fe40007810000 */
[----:B------:R-:W-:Y:S02]  /*2940*/  ISETP.NE.AND P1, PT, R12, RZ, PT ;  /* 0x000000ff0c00720c */ /* 0x000fe40003f25270 */
[----:B------:R-:W-:Y:S02]  /*2950*/  FMNMX.FTZ R20, R70, R3, !PT ;  /* 0x0000000346147209 */ /* 0x000fe40007810000 */
[----:B------:R-:W-:Y:S02]  /*2960*/  ISETP.NE.AND P0, PT, R11, RZ, PT ;  /* 0x000000ff0b00720c */ /* 0x000fe40003f05270 */
[----:B------:R-:W-:Y:S02]  /*2970*/  FMNMX.FTZ R3, R71, R20, !PT ;  /* 0x0000001447037209 */ /* 0x000fe40007810000 */
[----:B------:R-:W-:-:S02]  /*2980*/  FSEL R107, R107, -INF , P1 ;  /* 0xff8000006b6b7808 */ /* 0x000fc40000800000 */
[----:B------:R-:W-:Y:S02]  /*2990*/  FMNMX.FTZ R20, R74, R3, !PT ;  /* 0x000000034a147209 */ /* 0x000fe40007810000 */
[----:B------:R-:W-:Y:S02]  /*29a0*/  FSEL R110, R110, -INF , P0 ;  /* 0xff8000006e6e7808 */ /* 0x000fe40000000000 */
[----:B0-----:R-:W-:Y:S02]  /*29b0*/  FMNMX.FTZ R9, R8, R7, !PT ;  /* 0x0000000708097209 */ /* 0x001fe40007810000 */
[----:B------:R-:W-:Y:S02]  /*29c0*/  FMNMX.FTZ R3, R75, R20, !PT ;  /* 0x000000144b037209 */ /* 0x000fe40007810000 */
[----:B------:R-:W-:Y:S01]  /*29d0*/  FSEL R114, R114, -INF , P3 ;  /* 0xff80000072727808 */ /* 0x000fe20001800000 */
[----:B------:R-:W0:Y:S01]  /*29e0*/  SHFL.BFLY PT, R0, R9, 0x1, 0x1f ;  /* 0x0c201f0009007f89 */ /* 0x000e2200000e0000 */
[----:B------:R-:W-:-:S02]  /*29f0*/  FMNMX.FTZ R20, R78, R3, !PT ;  /* 0x000000034e147209 */ /* 0x000fc40007810000 */
[----:B------:R-:W-:Y:S02]  /*2a00*/  FSEL R115, R115, -INF , P4 ;  /* 0xff80000073737808 */ /* 0x000fe40002000000 */
[----:B------:R-:W-:Y:S02]  /*2a10*/  FMNMX.FTZ R3, R79, R20, !PT ;  /* 0x000000144f037209 */ /* 0x000fe40007810000 */
[----:B------:R-:W-:Y:S02]  /*2a20*/  FSEL R118, R118, -INF , P5 ;  /* 0xff80000076767808 */ /* 0x000fe40002800000 */
[----:B------:R-:W-:Y:S02]  /*2a30*/  FMNMX.FTZ R20, R82, R3, !PT ;  /* 0x0000000352147209 */ /* 0x000fe40007810000 */
[----:B------:R-:W-:Y:S02]  /*2a40*/  FSEL R119, R119, -INF , P6 ;  /* 0xff80000077777808 */ /* 0x000fe40003000000 */
[----:B------:R-:W-:-:S02]  /*2a50*/  FMNMX.FTZ R3, R83, R20, !PT ;  /* 0x0000001453037209 */ /* 0x000fc40007810000 */
[----:B------:R-:W-:Y:S02]  /*2a60*/  ISETP.NE.AND P0, PT, R5, RZ, PT ;  /* 0x000000ff0500720c */ /* 0x000fe40003f05270 */
[----:B------:R-:W-:Y:S02]  /*2a70*/  FMNMX.FTZ R20, R86, R3, !PT ;  /* 0x0000000356147209 */ /* 0x000fe40007810000 */
[----:B------:R-:W-:Y:S02]  /*2a80*/  ISETP.NE.AND P1, PT, R6, RZ, PT ;  /* 0x000000ff0600720c */ /* 0x000fe40003f25270 */
[----:B------:R-:W-:Y:S02]  /*2a90*/  FMNMX.FTZ R3, R87, R20, !PT ;  /* 0x0000001457037209 */ /* 0x000fe40007810000 */
[----:B0-----:R-:W-:Y:S02]  /*2aa0*/  FMNMX.FTZ R0, R9, R0, !PT ;  /* 0x0000000009007209 */ /* 0x001fe40007810000 */
[----:B------:R-:W-:-:S02]  /*2ab0*/  FMNMX.FTZ R20, R90, R3, !PT ;  /* 0x000000035a147209 */ /* 0x000fc40007810000 */
[C---:B------:R-:W-:Y:S01]  /*2ac0*/  FSETP.NEU.FTZ.AND P2, PT, R0.reuse, -INF , PT ;  /* 0xff8000000000780b */ /* 0x040fe20003f5d000 */
[----:B------:R-:W-:Y:S01]  /*2ad0*/  FMUL.FTZ R7, R0, UR26 ;  /* 0x0000001a00077c20 */ /* 0x000fe20008410000 */
[----:B------:R-:W-:-:S03]  /*2ae0*/  FMNMX.FTZ R3, R91, R20, !PT ;  /* 0x000000145b037209 */ /* 0x000fc60007810000 */
[----:B------:R-:W-:Y:S01]  /*2af0*/  @!P1 VIADD R4, R4, 0x30840 ;  /* 0x0003084004049836 */ /* 0x000fe20000000000 */
[----:B------:R-:W-:Y:S02]  /*2b00*/  FMNMX.FTZ R20, R94, R3, !PT ;  /* 0x000000035e147209 */ /* 0x000fe40007810000 */
        /* <DEDUP_REMOVED lines=47> */
[----:B------:R0:W-:Y:S01]  /*2e00*/  MUFU.EX2 R20, R80 ;  /* 0x0000005000147308 */ /* 0x0001e20000000800 */
[----:B------:R-:W-:Y:S01]  /*2e10*/  FMNMX.FTZ R3, R119, R64, !PT ;  /* 0x0000004077037209 */ /* 0x000fe20007810000 */
[--C-:B------:R-:W-:Y:S01]  /*2e20*/  FFMA.FTZ R29, R81, UR26, -R7.reuse ;  /* 0x0000001a511d7c23 */ /* 0x100fe20008010807 */
[--C-:B------:R-:W-:Y:S01]  /*2e30*/  FFMA.FTZ R57, R57, UR26, -R7.reuse ;  /* 0x0000001a39397c23 */ /* 0x100fe20008010807 */
[--C-:B------:R-:W-:Y:S01]  /*2e40*/  FFMA.FTZ R61, R61, UR26, -R7.reuse ;  /* 0x0000001a3d3d7c23 */ /* 0x100fe20008010807 */
[--C-:B------:R-:W-:Y:S01]  /*2e50*/  FFMA.FTZ R68, R93, UR26, -R7.reuse ;  /* 0x0000001a5d447c23 */ /* 0x100fe20008010807 */
[----:B------:R-:W1:Y:S01]  /*2e60*/  SHFL.BFLY PT, R76, R3, 0x2, 0x1f ;  /* 0x0c401f00034c7f89 */ /* 0x000e6200000e0000 */
[--C-:B------:R-:W-:Y:S01]  /*2e70*/  FFMA.FTZ R64, R96, UR26, -R7.reuse ;  /* 0x0000001a60407c23 */ /* 0x100fe20008010807 */
[----:B------:R2:W-:Y:S01]  /*2e80*/  MUFU.EX2 R32, R84 ;  /* 0x0000005400207308 */ /* 0x0005e20000000800 */
[--C-:B------:R-:W-:Y:S01]  /*2e90*/  FFMA.FTZ R69, R97, UR26, -R7.reuse ;  /* 0x0000001a61457c23 */ /* 0x100fe20008010807 */
[--C-:B------:R-:W-:Y:S01]  /*2ea0*/  FFMA.FTZ R72, R100, UR26, -R7.reuse ;  /* 0x0000001a64487c23 */ /* 0x100fe20008010807 */
[--C-:B------:R-:W-:Y:S01]  /*2eb0*/  FFMA.FTZ R73, R101, UR26, -R7.reuse ;  /* 0x0000001a65497c23 */ /* 0x100fe20008010807 */
[--C-:B------:R-:W-:Y:S01]  /*2ec0*/  FFMA.FTZ R77, R105, UR26, -R7.reuse ;  /* 0x0000001a694d7c23 */ /* 0x100fe20008010807 */
[--C-:B0-----:R-:W-:Y:S01]  /*2ed0*/  FFMA.FTZ R80, R108, UR26, -R7.reuse ;  /* 0x0000001a6c507c23 */ /* 0x101fe20008010807 */
[--C-:B------:R-:W-:Y:S01]  /*2ee0*/  FFMA.FTZ R81, R109, UR26, -R7.reuse ;  /* 0x0000001a6d517c23 */ /* 0x100fe20008010807 */
[--C-:B------:R-:W-:Y:S01]  /*2ef0*/  FFMA.FTZ R113, R113, UR26, -R7.reuse ;  /* 0x0000001a71717c23 */ /* 0x100fe20008010807 */
[----:B------:R0:W-:Y:S01]  /*2f00*/  MUFU.EX2 R60, R89 ;  /* 0x00000059003c7308 */ /* 0x0001e20000000800 */
[----:B--2---:R-:W-:Y:S01]  /*2f10*/  FFMA.FTZ R84, R112, UR26, -R7 ;  /* 0x0000001a70547c23 */ /* 0x004fe20008010807 */
[----:B------:R-:W-:-:S04]  /*2f20*/  @!P1 PRMT R4, RZ, 0x654, R4 ;  /* 0x00000654ff049816 */ /* 0x000fc80000000004 */
[----:B------:R2:W-:Y:S02]  /*2f30*/  @!P1 SYNCS.ARRIVE.TRANS64.RED.A1T0 RZ, [R4+URZ], RZ ;  /* 0x000000ff04ff99a7 */ /* 0x0005e4000810043f */
[----:B------:R-:W-:Y:S01]  /*2f40*/  MUFU.EX2 R5, R5 ;  /* 0x0000000500057308 */ /* 0x000fe20000000800 */
[--C-:B0-----:R-:W-:Y:S01]  /*2f50*/  FFMA.FTZ R89, R117, UR26, -R7.reuse ;  /* 0x0000001a75597c23 */ /* 0x101fe20008010807 */
[----:B-1----:R-:W-:Y:S01]  /*2f60*/  FMNMX.FTZ R85, R3, R76, !PT ;  /* 0x0000004c03557209 */ /* 0x002fe20007810000 */
[----:B------:R-:W-:-:S05]  /*2f70*/  FFMA.FTZ R76, R104, UR26, -R7 ;  /* 0x0000001a684c7c23 */ /* 0x000fca0008010807 */
[----:B------:R-:W2:Y:S01]  /*2f80*/  MUFU.EX2 R6, R6 ;  /* 0x0000000600067308 */ /* 0x000ea20000000800 */
[----:B------:R-:W0:Y:S07]  /*2f90*/  SHFL.BFLY PT, R88, R85, 0x1, 0x1f ;  /* 0x0c201f0055587f89 */ /* 0x000e2e00000e0000 */
[----:B------:R-:W1:Y:S08]  /*2fa0*/  MUFU.EX2 R8, R8 ;  /* 0x0000000800087308 */ /* 0x000e700000000800 */
[----:B------:R-:W3:Y:S01]  /*2fb0*/  MUFU.EX2 R9, R9 ;  /* 0x0000000900097308 */ /* 0x000ee20000000800 */
[----:B--2---:R-:W-:-:S07]  /*2fc0*/  F2FP.BF16.F32.PACK_AB R4, R6, R5 ;  /* 0x000000050604723e */ /* 0x004fce00000010ff */
[----:B------:R-:W2:Y:S01]  /*2fd0*/  MUFU.EX2 R10, R10 ;  /* 0x0000000a000a7308 */ /* 0x000ea20000000800 */
        /* <DEDUP_REMOVED lines=22> */
[----:B-1----:R-:W-:Y:S01]  /*3140*/  FADD.FTZ R70, R8, R59 ;  /* 0x0000003b08467221 */ /* 0x002fe20000010000 */
[----:B------:R-:W0:Y:S01]  /*3150*/  MUFU.EX2 R26, R26 ;  /* 0x0000001a001a7308 */ /* 0x000e220000000800 */
[--C-:B------:R-:W-:Y:S01]  /*3160*/  FFMA.FTZ R35, R66, UR26, -R92.reuse ;  /* 0x0000001a42237c23 */ /* 0x100fe2000801085c */
[--C-:B------:R-:W-:Y:S01]  /*3170*/  FFMA.FTZ R38, R50, UR26, -R92.reuse ;  /* 0x0000001a32267c23 */ /* 0x100fe2000801085c */
[--C-:B------:R-:W-:Y:S01]  /*3180*/  FFMA.FTZ R104, R39, UR26, -R92.reuse ;  /* 0x0000001a27687c23 */ /* 0x100fe2000801085c */
[--C-:B------:R-:W-:Y:S01]  /*3190*/  FFMA.FTZ R50, R71, UR26, -R92.reuse ;  /* 0x0000001a47327c23 */ /* 0x100fe2000801085c */
[----:B------:R-:W-:Y:S01]  /*31a0*/  FFMA.FTZ R27, R42, UR26, -R92 ;  /* 0x0000001a2a1b7c23 */ /* 0x000fe2000801085c */
[----:B---3--:R-:W-:Y:S01]  /*31b0*/  FADD.FTZ R71, R9, R70 ;  /* 0x0000004609477221 */ /* 0x008fe20000010000 */
[--C-:B------:R-:W-:Y:S01]  /*31c0*/  FFMA.FTZ R42, R67, UR26, -R92.reuse ;  /* 0x0000001a432a7c23 */ /* 0x100fe2000801085c */
[----:B------:R-:W1:Y:S01]  /*31d0*/  MUFU.EX2 R93, R93 ;  /* 0x0000005d005d7308 */ /* 0x000e620000000800 */
[--C-:B------:R-:W-:Y:S01]  /*31e0*/  FFMA.FTZ R39, R51, UR26, -R92.reuse ;  /* 0x0000001a33277c23 */ /* 0x100fe2000801085c */
[--C-:B------:R-:W-:Y:S01]  /*31f0*/  FFMA.FTZ R51, R74, UR26, -R92.reuse ;  /* 0x0000001a4a337c23 */ /* 0x100fe2000801085c */
[----:B--2---:R-:W-:Y:S01]  /*3200*/  FADD.FTZ R74, R10, R71 ;  /* 0x000000470a4a7221 */ /* 0x004fe20000010000 */
        /* <DEDUP_REMOVED lines=8> */
[----:B------:R-:W-:Y:S01]  /*3290*/  F2FP.BF16.F32.PACK_AB R6, R9, R8 ;  /* 0x000000080906723e */ /* 0x000fe200000010ff */
[--C-:B------:R-:W-:Y:S01]  /*32a0*/  FFMA.FTZ R71, R86, UR26, -R92.reuse ;  /* 0x0000001a56477c23 */ /* 0x100fe2000801085c */
[----:B------:R-:W-:Y:S01]  /*32b0*/  F2FP.BF16.F32.PACK_AB R8, R11, R10 ;  /* 0x0000000a0b08723e */ /* 0x000fe200000010ff */
[----:B------:R-:W-:Y:S01]  /*32c0*/  FFMA.FTZ R63, R63, UR26, -R92 ;  /* 0x0000001a3f3f7c23 */ /* 0x000fe2000801085c */
[----:B------:R-:W0:Y:S01]  /*32d0*/  MUFU.EX2 R97, R97 ;  /* 0x0000006100617308 */ /* 0x000e220000000800 */
[----:B-1----:R-:W-:Y:S01]  /*32e0*/  FADD.FTZ R67, R93, R66 ;  /* 0x000000425d437221 */ /* 0x002fe20000010000 */
[--C-:B------:R-:W-:Y:S01]  /*32f0*/  FFMA.FTZ R70, R79, UR26, -R92.reuse ;  /* 0x0000001a4f467c23 */ /* 0x100fe2000801085c */
[--C-:B------:R-:W-:Y:S01]  /*3300*/  FFMA.FTZ R79, R94, UR26, -R92.reuse ;  /* 0x0000001a5e4f7c23 */ /* 0x100fe2000801085c */
[--C-:B------:R-:W-:Y:S01]  /*3310*/  FFMA.FTZ R99, R99, UR26, -R92.reuse ;  /* 0x0000001a63637c23 */ /* 0x100fe2000801085c */
[--C-:B------:R-:W-:Y:S01]  /*3320*/  FFMA.FTZ R102, R102, UR26, -R92.reuse ;  /* 0x0000001a66667c23 */ /* 0x100fe2000801085c */
[--C-:B------:R-:W-:Y:S01]  /*3330*/  FFMA.FTZ R103, R103, UR26, -R92.reuse ;  /* 0x0000001a67677c23 */ /* 0x100fe2000801085c */
        /* <DEDUP_REMOVED lines=11> */
[--C-:B------:R-:W-:Y:S01]  /*33f0*/  FFMA.FTZ R66, R82, UR26, -R92.reuse ;  /* 0x0000001a52427c23 */ /* 0x100fe2000801085c */
[--C-:B------:R-:W-:Y:S01]  /*3400*/  FFMA.FTZ R114, R114, UR26, -R92.reuse ;  /* 0x0000001a72727c23 */ /* 0x100fe2000801085c */
[--C-:B------:R-:W-:Y:S01]  /*3410*/  FFMA.FTZ R115, R115, UR26, -R92.reuse ;  /* 0x0000001a73737c23 */ /* 0x100fe2000801085c */
[----:B------:R-:W-:-:S03]  /*3420*/  FFMA.FTZ R118, R118, UR26, -R92 ;  /* 0x0000001a76767c23 */ /* 0x000fc6000801085c */
[----:B------:R-:W0:Y:S01]  /*3430*/  MUFU.EX2 R101, R101 ;  /* 0x0000006500657308 */ /* 0x000e220000000800 */
[----:B-1----:R-:W-:Y:S01]  /*3440*/  FADD.FTZ R74, R100, R5 ;  /* 0x00000005644a7221 */ /* 0x002fe20000010000 */
[----:B------:R-:W-:Y:S02]  /*3450*/  F2FP.BF16.F32.PACK_AB R5, R26, R7 ;  /* 0x000000071a05723e */ /* 0x000fe400000010ff */
[----:B------:R-:W-:Y:S02]  /*3460*/  F2FP.BF16.F32.PACK_AB R7, R96, R93 ;  /* 0x0000005d6007723e */ /* 0x000fe400000010ff */
[----:B------:R-:W-:Y:S02]  /*3470*/  F2FP.BF16.F32.PACK_AB R9, R100, R97 ;  /* 0x000000616409723e */ /* 0x000fe400000010ff */
[----:B------:R-:W1:Y:S01]  /*3480*/  MUFU.EX2 R12, R12 ;  /* 0x0000000c000c7308 */ /* 0x000e620000000800 */
[----:B--2---:R-:W-:Y:S01]  /*3490*/  FADD.FTZ R75, R121, R78 ;  /* 0x0000004e794b7221 */ /* 0x004fe20000010000 */
[----:B------:R-:W-:Y:S01]  /*34a0*/  FFMA.FTZ R78, R91, UR26, -R92 ;  /* 0x0000001a5b4e7c23 */ /* 0x000fe2000801085c */
[----:B------:R2:W-:Y:S01]  /*34b0*/  STSM.16.M88.4 [R2+0x1e800], R4 ;  /* 0x01e8000402007844 */ /* 0x0005e20000000200 */
[----:B------:R-:W-:Y:S01]  /*34c0*/  F2FP.BF16.F32.PACK_AB R10, R121, R120 ;  /* 0x00000078790a723e */ /* 0x000fe200000010ff */
[----:B------:R-:W-:-:S02]  /*34d0*/  IMAD.MOV.U32 R121, RZ, RZ, R151 ;  /* 0x000000ffff797224 */ /* 0x000fc400078e0097 */
[----:B------:R-:W-:Y:S01]  /*34e0*/  IMAD.MOV.U32 R120, RZ, RZ, R151 ;  /* 0x000000ffff787224 */ /* 0x000fe200078e0097 */
[----:B------:R-:W3:Y:S01]  /*34f0*/  MUFU.EX2 R104, R104 ;  /* 0x0000006800687308 */ /* 0x000ee20000000800 */
[----:B0-----:R-:W-:Y:S01]  /*3500*/  FADD.FTZ R11, R101, R74 ;  /* 0x0000004a650b7221 */ /* 0x001fe20000010000 */
[----:B------:R-:W-:-:S06]  /*3510*/  FFMA.FTZ R74, R87, UR26, -R92 ;  /* 0x0000001a574a7c23 */ /* 0x000fcc000801085c */
[----:B------:R-:W0:Y:S01]  /*3520*/  MUFU.EX2 R13, R13 ;  /* 0x0000000d000d7308 */ /* 0x000e220000000800 */
[----:B-1----:R-:W-:Y:S01]  /*3530*/  FADD.FTZ R82, R12, R75 ;  /* 0x0000004b0c527221 */ /* 0x002fe20000010000 */
[----:B------:R-:W-:-:S06]  /*3540*/  FFMA.FTZ R75, R90, UR26, -R92 ;  /* 0x0000001a5a4b7c23 */ /* 0x000fcc000801085c */
[----:B------:R-:W1:Y:S01]  /*3550*/  MUFU.EX2 R27, R27 ;  /* 0x0000001b001b7308 */ /* 0x000e620000000800 */
[C---:B---3--:R-:W-:Y:S01]  /*3560*/  FADD.FTZ R26, R104.reuse, R11 ;  /* 0x0000000b681a7221 */ /* 0x048fe20000010000 */
[----:B------:R-:W-:-:S05]  /*3570*/  F2FP.BF16.F32.PACK_AB R11, R104, R101 ;  /* 0x00000065680b723e */ /* 0x000fca00000010ff */
[----:B------:R3:W-:Y:S01]  /*3580*/  STSM.16.M88.4 [R18], R8 ;  /* 0x0000000812007844 */ /* 0x0007e20000000200 */
[----:B------:R-:W4:Y:S01]  /*3590*/  MUFU.EX2 R14, R14 ;  /* 0x0000000e000e7308 */ /* 0x000f220000000800 */
[C---:B0-----:R-:W-:Y:S01]  /*35a0*/  FADD.FTZ R83, R13.reuse, R82 ;  /* 0x000000520d537221 */ /* 0x041fe20000010000 */
[----:B------:R-:W-:Y:S01]  /*35b0*/  F2FP.BF16.F32.PACK_AB R12, R13, R12 ;  /* 0x0000000c0d0c723e */ /* 0x000fe200000010ff */
[----:B------:R-:W-:-:S05]  /*35c0*/  FFMA.FTZ R82, R95, UR26, -R92 ;  /* 0x0000001a5f527c23 */ /* 0x000fca000801085c */
[----:B------:R-:W0:Y:S01]  /*35d0*/  MUFU.EX2 R30, R30 ;  /* 0x0000001e001e7308 */ /* 0x000e220000000800 */
[----:B-1----:R-:W-:-:S07]  /*35e0*/  FADD.FTZ R87, R27, R26 ;  /* 0x0000001a1b577221 */ /* 0x002fce0000010000 */
[----:B------:R-:W1:Y:S01]  /*35f0*/  MUFU.EX2 R15, R15 ;  /* 0x0000000f000f7308 */ /* 0x000e620000000800 */
[----:B----4-:R-:W-:Y:S01]  /*3600*/  FADD.FTZ R86, R14, R83 ;  /* 0x000000530e567221 */ /* 0x010fe20000010000 */
[--C-:B------:R-:W-:Y:S01]  /*3610*/  FFMA.FTZ R83, R98, UR26, -R92.reuse ;  /* 0x0000001a62537c23 */ /* 0x100fe2000801085c */
[----:B------:R-:W-:-:S05]  /*3620*/  FFMA.FTZ R92, R119, UR26, -R92 ;  /* 0x0000001a775c7c23 */ /* 0x000fca000801085c */
[----:B------:R-:W4:Y:S01]  /*3630*/  MUFU.EX2 R31, R31 ;  /* 0x0000001f001f7308 */ /* 0x000f220000000800 */
[----:B0-----:R-:W-:-:S07]  /*3640*/  FADD.FTZ R26, R30, R87 ;  /* 0x000000571e1a7221 */ /* 0x001fce0000010000 */
[----:B------:R-:W0:Y:S01]  /*3650*/  MUFU.EX2 R24, R24 ;  /* 0x0000001800187308 */ /* 0x000e220000000800 */
[C---:B-1----:R-:W-:Y:S01]  /*3660*/  FADD.FTZ R91, R15.reuse, R86 ;  /* 0x000000560f5b7221 */ /* 0x042fe20000010000 */
[----:B------:R-:W-:-:S06]  /*3670*/  F2FP.BF16.F32.PACK_AB R14, R15, R14 ;  /* 0x0000000e0f0e723e */ /* 0x000fcc00000010ff */
[----:B------:R-:W1:Y:S01]  /*3680*/  MUFU.EX2 R34, R34 ;  /* 0x0000002200227308 */ /* 0x000e620000000800 */
[----:B----4-:R-:W-:-:S07]  /*3690*/  FADD.FTZ R87, R31, R26 ;  /* 0x0000001a1f577221 */ /* 0x010fce0000010000 */
[----:B------:R-:W4:Y:S01]  /*36a0*/  MUFU.EX2 R25, R25 ;  /* 0x0000001900197308 */ /* 0x000f220000000800 */
[----:B0-----:R-:W-:-:S07]  /*36b0*/  FADD.FTZ R26, R24, R91 ;  /* 0x0000005b181a7221 */ /* 0x001fce0000010000 */
[----:B------:R-:W0:Y:S01]  /*36c0*/  MUFU.EX2 R38, R38 ;  /* 0x0000002600267308 */ /* 0x000e220000000800 */
[C---:B-1----:R-:W-:Y:S01]  /*36d0*/  FADD.FTZ R87, R34.reuse, R87 ;  /* 0x0000005722577221 */ /* 0x042fe20000010000 */
[----:B------:R-:W-:-:S06]  /*36e0*/  F2FP.BF16.F32.PACK_AB R15, R34, R31 ;  /* 0x0000001f220f723e */ /* 0x000fcc00000010ff */
[----:B------:R-:W1:Y:S01]  /*36f0*/  MUFU.EX2 R45, R45 ;  /* 0x0000002d002d7308 */ /* 0x000e620000000800 */
[C---:B----4-:R-:W-:Y:S01]  /*3700*/  FADD.FTZ R86, R25.reuse, R26 ;  /* 0x0000001a19567221 */ /* 0x050fe20000010000 */
[----:B------:R-:W-:-:S06]  /*3710*/  F2FP.BF16.F32.PACK_AB R24, R25, R24 ;  /* 0x000000181918723e */ /* 0x000fcc00000010ff */
[----:B------:R-:W4:Y:S01]  /*3720*/  MUFU.EX2 R39, R39 ;  /* 0x0000002700277308 */ /* 0x000f220000000800 */
[----:B0-----:R-:W-:-:S07]  /*3730*/  FADD.FTZ R26, R38, R87 ;  /* 0x00000057261a7221 */ /* 0x001fce0000010000 */
[----:B------:R-:W0:Y:S01]  /*3740*/  MUFU.EX2 R48, R48 ;  /* 0x0000003000307308 */ /* 0x000e220000000800 */
[----:B-1----:R-:W-:-:S07]  /*3750*/  FADD.FTZ R91, R45, R86 ;  /* 0x000000562d5b7221 */ /* 0x002fce0000010000 */
        /* <DEDUP_REMOVED lines=20> */
[C---:B----4-:R-:W-:Y:S01]  /*38a0*/  FADD.FTZ R86, R61.reuse, R86 ;  /* 0x000000563d567221 */ /* 0x050fe20000010000 */
[----:B--2---:R-:W-:-:S06]  /*38b0*/  F2FP.BF16.F32.PACK_AB R6, R61, R56 ;  /* 0x000000383d06723e */ /* 0x004fcc00000010ff */
[----:B------:R-:W2:Y:S01]  /*38c0*/  MUFU.EX2 R63, R63 ;  /* 0x0000003f003f7308 */ /* 0x000ea20000000800 */
[----:B0-----:R-:W-:-:S07]  /*38d0*/  FADD.FTZ R26, R58, R87 ;  /* 0x000000573a1a7221 */ /* 0x001fce0000010000 */
[----:B------:R-:W0:Y:S01]  /*38e0*/  MUFU.EX2 R28, R28 ;  /* 0x0000001c001c7308 */ /* 0x000e220000000800 */
[----:B-1----:R-:W-:-:S07]  /*38f0*/  FADD.FTZ R13, R21, R86 ;  /* 0x00000056150d7221 */ /* 0x002fce0000010000 */
[----:B------:R-:W1:Y:S01]  /*3900*/  MUFU.EX2 R35, R35 ;  /* 0x0000002300237308 */ /* 0x000e620000000800 */
[----:B--2---:R-:W-:Y:S01]  /*3910*/  FADD.FTZ R86, R63, R26 ;  /* 0x0000001a3f567221 */ /* 0x004fe20000010000 */
[----:B------:R-:W-:-:S06]  /*3920*/  F2FP.BF16.F32.PACK_AB R26, R48, R45 ;  /* 0x0000002d301a723e */ /* 0x000fcc00000010ff */
[----:B------:R-:W2:Y:S01]  /*3930*/  MUFU.EX2 R33, R33 ;  /* 0x0000002100217308 */ /* 0x000ea20000000800 */
[----:B0-----:R-:W-:Y:S01]  /*3940*/  FADD.FTZ R4, R28, R13 ;  /* 0x0000000d1c047221 */ /* 0x001fe20000010000 */
[----:B------:R-:W-:Y:S02]  /*3950*/  F2FP.BF16.F32.PACK_AB R13, R30, R27 ;  /* 0x0000001b1e0d723e */ /* 0x000fe400000010ff */
[----:B------:R-:W-:-:S03]  /*3960*/  F2FP.BF16.F32.PACK_AB R27, R47, R46 ;  /* 0x0000002e2f1b723e */ /* 0x000fc600000010ff */
[----:B------:R0:W-:Y:S01]  /*3970*/  STSM.16.M88.4 [R17], R12 ;  /* 0x0000000c11007844 */ /* 0x0001e20000000200 */
[----:B------:R-:W3:Y:S01]  /*3980*/  MUFU.EX2 R42, R42 ;  /* 0x0000002a002a7308 */ /* 0x000ee20000000800 */
[----:B-1----:R-:W-:Y:S02]  /*3990*/  FADD.FTZ R5, R35, R86 ;  /* 0x0000005623057221 */ /* 0x002fe40000010000 */
[----:B------:R-:W-:Y:S05]  /*39a0*/  STSM.16.M88.4 [R16], R24 ;  /* 0x0000001810007844 */ /* 0x000fea0000000200 */
[----:B------:R-:W1:Y:S01]  /*39b0*/  MUFU.EX2 R36, R36 ;  /* 0x0000002400247308 */ /* 0x000e620000000800 */
[----:B--2---:R-:W-:Y:S01]  /*39c0*/  FADD.FTZ R7, R33, R4 ;  /* 0x0000000421077221 */ /* 0x004fe20000010000 */
[----:B------:R-:W-:-:S06]  /*39d0*/  F2FP.BF16.F32.PACK_AB R4, R57, R52 ;  /* 0x000000343904723e */ /* 0x000fcc00000010ff */
[----:B------:R-:W2:Y:S01]  /*39e0*/  MUFU.EX2 R43, R43 ;  /* 0x0000002b002b7308 */ /* 0x000ea20000000800 */
[----:B---3--:R-:W-:-:S07]  /*39f0*/  FADD.FTZ R8, R42, R5 ;  /* 0x000000052a087221 */ /* 0x008fce0000010000 */
[----:B------:R-:W3:Y:S01]  /*3a00*/  MUFU.EX2 R37, R37 ;  /* 0x0000002500257308 */ /* 0x000ee20000000800 */
[----:B-1----:R-:W-:-:S07]  /*3a10*/  FADD.FTZ R10, R36, R7 ;  /* 0x00000007240a7221 */ /* 0x002fce0000010000 */
[----:B------:R-:W1:Y:S01]  /*3a20*/  MUFU.EX2 R50, R50 ;  /* 0x0000003200327308 */ /* 0x000e620000000800 */
[----:B--2---:R-:W-:-:S07]  /*3a30*/  FADD.FTZ R5, R43, R8 ;  /* 0x000000082b057221 */ /* 0x004fce0000010000 */
[----:B------:R-:W2:Y:S01]  /*3a40*/  MUFU.EX2 R40, R40 ;  /* 0x0000002800287308 */ /* 0x000ea20000000800 */
[----:B---3--:R-:W-:-:S07]  /*3a50*/  FADD.FTZ R7, R37, R10 ;  /* 0x0000000a25077221 */ /* 0x008fce0000010000 */
[----:B------:R-:W3:Y:S01]  /*3a60*/  MUFU.EX2 R51, R51 ;  /* 0x0000003300337308 */ /* 0x000ee20000000800 */
[----:B-1----:R-:W-:Y:S01]  /*3a70*/  FADD.FTZ R8, R50, R5 ;  /* 0x0000000532087221 */ /* 0x002fe20000010000 */
[----:B------:R-:W-:-:S06]  /*3a80*/  F2FP.BF16.F32.PACK_AB R5, R55, R54 ;  /* 0x000000363705723e */ /* 0x000fcc00000010ff */
[----:B------:R-:W1:Y:S01]  /*3a90*/  MUFU.EX2 R44, R44 ;  /* 0x0000002c002c7308 */ /* 0x000e620000000800 */
[C---:B--2---:R-:W-:Y:S01]  /*3aa0*/  FADD.FTZ R7, R40.reuse, R7 ;  /* 0x0000000728077221 */ /* 0x044fe20000010000 */
[----:B0-----:R-:W-:-:S06]  /*3ab0*/  F2FP.BF16.F32.PACK_AB R12, R40, R37 ;  /* 0x00000025280c723e */ /* 0x001fcc00000010ff */
[----:B------:R-:W0:Y:S01]  /*3ac0*/  MUFU.EX2 R62, R62 ;  /* 0x0000003e003e7308 */ /* 0x000e220000000800 */
[----:B---3--:R-:W-:-:S07]  /*3ad0*/  FADD.FTZ R9, R51, R8 ;  /* 0x0000000833097221 */ /* 0x008fce0000010000 */
[----:B------:R-:W2:Y:S01]  /*3ae0*/  MUFU.EX2 R49, R49 ;  /* 0x0000003100317308 */ /* 0x000ea20000000800 */
[----:B-1----:R-:W-:Y:S01]  /*3af0*/  FADD.FTZ R10, R44, R7 ;  /* 0x000000072c0a7221 */ /* 0x002fe20000010000 */
[----:B------:R-:W-:-:S05]  /*3b00*/  F2FP.BF16.F32.PACK_AB R7, R63, R58 ;  /* 0x0000003a3f07723e */ /* 0x000fca00000010ff */
[----:B------:R1:W-:Y:S01]  /*3b10*/  STSM.16.M88.4 [R2+0x24800], R4 ;  /* 0x0248000402007844 */ /* 0x0003e20000000200 */
[----:B------:R-:W3:Y:S01]  /*3b20*/  MUFU.EX2 R59, R59 ;  /* 0x0000003b003b7308 */ /* 0x000ee20000000800 */
[C---:B0-----:R-:W-:Y:S01]  /*3b30*/  FADD.FTZ R8, R62.reuse, R9 ;  /* 0x000000093e087221 */ /* 0x041fe20000010000 */
[----:B------:R-:W-:-:S06]  /*3b40*/  F2FP.BF16.F32.PACK_AB R13, R62, R51 ;  /* 0x000000333e0d723e */ /* 0x000fcc00000010ff */
[----:B------:R-:W0:Y:S01]  /*3b50*/  MUFU.EX2 R70, R70 ;  /* 0x0000004600467308 */ /* 0x000e220000000800 */
[C---:B--2---:R-:W-:Y:S01]  /*3b60*/  FADD.FTZ R11, R49.reuse, R10 ;  /* 0x0000000a310b7221 */ /* 0x044fe20000010000 */
[----:B------:R-:W-:Y:S02]  /*3b70*/  F2FP.BF16.F32.PACK_AB R10, R36, R33 ;  /* 0x00000021240a723e */ /* 0x000fe400000010ff */
[----:B------:R-:W-:-:S04]  /*3b80*/  F2FP.BF16.F32.PACK_AB R14, R49, R44 ;  /* 0x0000002c310e723e */ /* 0x000fc800000010ff */
[----:B------:R-:W2:Y:S01]  /*3b90*/  MUFU.EX2 R29, R29 ;  /* 0x0000001d001d7308 */ /* 0x000ea20000000800 */
[----:B---3--:R-:W-:Y:S01]  /*3ba0*/  FADD.FTZ R9, R59, R8 ;  /* 0x000000083b097221 */ /* 0x008fe20000010000 */
[----:B------:R-:W-:-:S06]  /*3bb0*/  FADD.FTZ R8, R20, R11 ;  /* 0x0000000b14087221 */ /* 0x000fcc0000010000 */
[----:B------:R-:W3:Y:S01]  /*3bc0*/  MUFU.EX2 R66, R66 ;  /* 0x0000004200427308 */ /* 0x000ee20000000800 */
[C---:B0-----:R-:W-:Y:S01]  /*3bd0*/  FADD.FTZ R9, R70.reuse, R9 ;  /* 0x0000000946097221 */ /* 0x041fe20000010000 */
[----:B------:R-:W-:-:S06]  /*3be0*/  F2FP.BF16.F32.PACK_AB R15, R70, R59 ;  /* 0x0000003b460f723e */ /* 0x000fcc00000010ff */
[----:B------:R-:W0:Y:S01]  /*3bf0*/  MUFU.EX2 R67, R67 ;  /* 0x0000004300437308 */ /* 0x000e220000000800 */
[----:B--2---:R-:W-:Y:S01]  /*3c00*/  FADD.FTZ R11, R29, R8 ;  /* 0x000000081d0b7221 */ /* 0x004fe20000010000 */
[----:B------:R-:W-:-:S03]  /*3c10*/  F2FP.BF16.F32.PACK_AB R8, R28, R21 ;  /* 0x000000151c08723e */ /* 0x000fc600000010ff */
[----:B------:R-:W-:Y:S01]  /*3c20*/  FADD.FTZ R30, R32, R11 ;  /* 0x0000000b201e7221 */ /* 0x000fe20000010000 */
[----:B------:R-:W-:Y:S02]  /*3c30*/  F2FP.BF16.F32.PACK_AB R11, R50, R43 ;  /* 0x0000002b320b723e */ /* 0x000fe400000010ff */
[----:B------:R-:W2:Y:S01]  /*3c40*/  MUFU.EX2 R41, R41 ;  /* 0x0000002900297308 */ /* 0x000ea20000000800 */
[----:B---3--:R-:W-:Y:S01]  /*3c50*/  FADD.FTZ R28, R66, R9 ;  /* 0x00000009421c7221 */ /* 0x008fe20000010000 */
[----:B------:R-:W-:-:S05]  /*3c60*/  F2FP.BF16.F32.PACK_AB R9, R42, R35 ;  /* 0x000000232a09723e */ /* 0x000fca00000010ff */
[----:B------:R3:W-:Y:S01]  /*3c70*/  STSM.16.M88.4 [R22], R8 ;  /* 0x0000000816007844 */ /* 0x0007e20000000200 */
[----:B------:R-:W1:Y:S01]  /*3c80*/  MUFU.EX2 R71, R71 ;  /* 0x0000004700477308 */ /* 0x000e620000000800 */
[----:B0-----:R-:W-:Y:S02]  /*3c90*/  FADD.FTZ R28, R67, R28 ;  /* 0x0000001c431c7221 */ /* 0x001fe40000010000 */
[----:B------:R0:W-:Y:S05]  /*3ca0*/  STSM.16.M88.4 [R17+0x6000], R12 ;  /* 0x0060000c11007844 */ /* 0x0001ea0000000200 */
[----:B------:R-:W4:Y:S01]  /*3cb0*/  MUFU.EX2 R53, R53 ;  /* 0x0000003500357308 */ /* 0x000f220000000800 */
[----:B--2---:R-:W-:-:S07]  /*3cc0*/  FADD.FTZ R30, R41, R30 ;  /* 0x0000001e291e7221 */ /* 0x004fce0000010000 */
[----:B------:R-:W2:Y:S01]  /*3cd0*/  MUFU.EX2 R74, R74 ;  /* 0x0000004a004a7308 */ /* 0x000ea20000000800 */
[----:B-1----:R-:W-:-:S07]  /*3ce0*/  FADD.FTZ R5, R71, R28 ;  /* 0x0000001c47057221 */ /* 0x002fce0000010000 */
[----:B------:R-:W1:Y:S01]  /*3cf0*/  MUFU.EX2 R75, R75 ;  /* 0x0000004b004b7308 */ /* 0x000e620000000800 */
[----:B----4-:R-:W-:-:S04]  /*3d00*/  FADD.FTZ R7, R53, R30 ;  /* 0x0000001e35077221 */ /* 0x010fc80000010000 */
[C---:B------:R-:W-:Y:S01]  /*3d10*/  FADD.FTZ R6, R60.reuse, R7 ;  /* 0x000000073c067221 */ /* 0x040fe20000010000 */
[----:B------:R-:W-:Y:S02]  /*3d20*/  F2FP.BF16.F32.PACK_AB R60, R60, R53 ;  /* 0x000000353c3c723e */ /* 0x000fe400000010ff */
[----:B------:R-:W4:Y:S01]  /*3d30*/  MUFU.EX2 R65, R65 ;  /* 0x0000004100417308 */ /* 0x000f220000000800 */
[----:B--2---:R-:W-:-:S07]  /*3d40*/  FADD.FTZ R4, R74, R5 ;  /* 0x000000054a047221 */ /* 0x004fce0000010000 */
[----:B------:R-:W2:Y:S01]  /*3d50*/  MUFU.EX2 R78, R78 ;  /* 0x0000004e004e7308 */ /* 0x000ea20000000800 */
[----:B-1----:R-:W-:-:S07]  /*3d60*/  FADD.FTZ R5, R75, R4 ;  /* 0x000000044b057221 */ /* 0x002fce0000010000 */
[----:B------:R-:W1:Y:S01]  /*3d70*/  MUFU.EX2 R68, R68 ;  /* 0x0000004400447308 */ /* 0x000e620000000800 */
[----:B----4-:R-:W-:Y:S01]  /*3d80*/  FADD.FTZ R7, R65, R6 ;  /* 0x0000000641077221 */ /* 0x010fe20000010000 */
[----:B------:R-:W-:-:S06]  /*3d90*/  F2FP.BF16.F32.PACK_AB R6, R41, R32 ;  /* 0x000000202906723e */ /* 0x000fcc00000010ff */
[----:B------:R-:W4:Y:S01]  /*3da0*/  MUFU.EX2 R79, R79 ;  /* 0x0000004f004f7308 */ /* 0x000f220000000800 */
[C---:B--2---:R-:W-:Y:S01]  /*3db0*/  FADD.FTZ R4, R78.reuse, R5 ;  /* 0x000000054e047221 */ /* 0x044fe20000010000 */
[----:B------:R-:W-:-:S06]  /*3dc0*/  F2FP.BF16.F32.PACK_AB R61, R78, R75 ;  /* 0x0000004b4e3d723e */ /* 0x000fcc00000010ff */
[----:B------:R-:W2:Y:S01]  /*3dd0*/  MUFU.EX2 R64, R64 ;  /* 0x0000004000407308 */ /* 0x000ea20000000800 */
[C---:B-1----:R-:W-:Y:S01]  /*3de0*/  FADD.FTZ R7, R68.reuse, R7 ;  /* 0x0000000744077221 */ /* 0x042fe20000010000 */
[----:B------:R-:W-:-:S06]  /*3df0*/  F2FP.BF16.F32.PACK_AB R62, R68, R65 ;  /* 0x00000041443e723e */ /* 0x000fcc00000010ff */
[----:B------:R-:W1:Y:S01]  /*3e00*/  MUFU.EX2 R82, R82 ;  /* 0x0000005200527308 */ /* 0x000e620000000800 */
[----:B----4-:R-:W-:Y:S01]  /*3e10*/  FADD.FTZ R5, R79, R4 ;  /* 0x000000044f057221 */ /* 0x010fe20000010000 */
[----:B------:R-:W-:-:S06]  /*3e20*/  F2FP.BF16.F32.PACK_AB R4, R29, R20 ;  /* 0x000000141d04723e */ /* 0x000fcc00000010ff */
[----:B------:R-:W4:Y:S01]  /*3e30*/  MUFU.EX2 R69, R69 ;  /* 0x0000004500457308 */ /* 0x000f220000000800 */
[----:B--2---:R-:W-:-:S07]  /*3e40*/  FADD.FTZ R24, R64, R7 ;  /* 0x0000000740187221 */ /* 0x004fce0000010000 */
[----:B------:R-:W2:Y:S01]  /*3e50*/  MUFU.EX2 R83, R83 ;  /* 0x0000005300537308 */ /* 0x000ea20000000800 */
[C---:B-1----:R-:W-:Y:S01]  /*3e60*/  FADD.FTZ R20, R82.reuse, R5 ;  /* 0x0000000552147221 */ /* 0x042fe20000010000 */
[----:B------:R-:W-:-:S06]  /*3e70*/  F2FP.BF16.F32.PACK_AB R63, R82, R79 ;  /* 0x0000004f523f723e */ /* 0x000fcc00000010ff */
[----:B------:R-:W3:Y:S01]  /*3e80*/  MUFU.EX2 R72, R72 ;  /* 0x0000004800487308 */ /* 0x000ee20000000800 */
[C---:B----4-:R-:W-:Y:S01]  /*3e90*/  FADD.FTZ R5, R69.reuse, R24 ;  /* 0x0000001845057221 */ /* 0x050fe20000010000 */
[----:B------:R-:W-:-:S06]  /*3ea0*/  F2FP.BF16.F32.PACK_AB R64, R69, R64 ;  /* 0x000000404540723e */ /* 0x000fcc00000010ff */
[----:B------:R-:W1:Y:S01]  /*3eb0*/  MUFU.EX2 R48, R99 ;  /* 0x0000006300307308 */ /* 0x000e620000000800 */
[----:B--2---:R-:W-:-:S07]  /*3ec0*/  FADD.FTZ R7, R83, R20 ;  /* 0x0000001453077221 */ /* 0x004fce0000010000 */
[----:B------:R-:W2:Y:S01]  /*3ed0*/  MUFU.EX2 R73, R73 ;  /* 0x0000004900497308 */ /* 0x000ea20000000800 */
[----:B---3--:R-:W-:Y:S01]  /*3ee0*/  FADD.FTZ R8, R72, R5 ;  /* 0x0000000548087221 */ /* 0x008fe20000010000 */
[----:B------:R-:W-:-:S06]  /*3ef0*/  F2FP.BF16.F32.PACK_AB R5, R67, R66 ;  /* 0x000000424305723e */ /* 0x000fcc00000010ff */
[----:B------:R-:W3:Y:S01]  /*3f00*/  MUFU.EX2 R102, R102 ;  /* 0x0000006600667308 */ /* 0x000ee20000000800 */
[----:B-1----:R-:W-:Y:S01]  /*3f10*/  FADD.FTZ R9, R48, R7 ;  /* 0x0000000730097221 */ /* 0x002fe20000010000 */
[----:B------:R-:W-:Y:S02]  /*3f20*/  F2FP.BF16.F32.PACK_AB R7, R74, R71 ;  /* 0x000000474a07723e */ /* 0x000fe400000010ff */
[----:B------:R-:W-:-:S03]  /*3f30*/  F2FP.BF16.F32.PACK_AB R65, R48, R83 ;  /* 0x000000533041723e */ /* 0x000fc600000010ff */
[----:B------:R1:W-:Y:S01]  /*3f40*/  STSM.16.M88.4 [R16+0x6000], R4 ;  /* 0x0060000410007844 */ /* 0x0003e20000000200 */
[----:B------:R-:W4:Y:S01]  /*3f50*/  MUFU.EX2 R103, R103 ;  /* 0x0000006700677308 */ /* 0x000f220000000800 */
[C---:B--2---:R-:W-:Y:S01]  /*3f60*/  FADD.FTZ R11, R73.reuse, R8 ;  /* 0x00000008490b7221 */ /* 0x044fe20000010000 */
[----:B------:R-:W-:Y:S01]  /*3f70*/  F2FP.BF16.F32.PACK_AB R66, R73, R72 ;  /* 0x000000484942723e */ /* 0x000fe200000010ff */
[----:B------:R2:W-:Y:S05]  /*3f80*/  STSM.16.M88.4 [R2+0x2a800], R60 ;  /* 0x02a8003c02007844 */ /* 0x0005ea0000000200 */
[----:B------:R-:W5:Y:S01]  /*3f90*/  MUFU.EX2 R76, R76 ;  /* 0x0000004c004c7308 */ /* 0x000f620000000800 */
[----:B---3--:R-:W-:-:S07]  /*3fa0*/  FADD.FTZ R8, R102, R9 ;  /* 0x0000000966087221 */ /* 0x008fce0000010000 */
[----:B------:R-:W3:Y:S01]  /*3fb0*/  MUFU.EX2 R106, R106 ;  /* 0x0000006a006a7308 */ /* 0x000ee20000000800 */
[C---:B----4-:R-:W-:Y:S01]  /*3fc0*/  FADD.FTZ R9, R103.reuse, R8 ;  /* 0x0000000867097221 */ /* 0x050fe20000010000 */
[----:B------:R-:W-:-:S05]  /*3fd0*/  F2FP.BF16.F32.PACK_AB R67, R103, R102 ;  /* 0x000000666743723e */ /* 0x000fca00000010ff */
[----:B------:R2:W-:Y:S01]  /*3fe0*/  STSM.16.M88.4 [R19], R64 ;  /* 0x0000004013007844 */ /* 0x0005e20000000200 */
[----:B------:R-:W4:Y:S01]  /*3ff0*/  MUFU.EX2 R77, R77 ;  /* 0x0000004d004d7308 */ /* 0x000f220000000800 */
[----:B-----5:R-:W-:-:S07]  /*4000*/  FADD.FTZ R10, R76, R11 ;  /* 0x0000000b4c0a7221 */ /* 0x020fce0000010000 */
[----:B------:R-:W5:Y:S01]  /*4010*/  MUFU.EX2 R80, R80 ;  /* 0x0000005000507308 */ /* 0x000f620000000800 */
[----:B---3--:R-:W-:-:S07]  /*4020*/  FADD.FTZ R8, R106, R9 ;  /* 0x000000096a087221 */ /* 0x008fce0000010000 */
[----:B------:R-:W0:Y:S01]  /*4030*/  MUFU.EX2 R81, R81 ;  /* 0x0000005100517308 */ /* 0x000e220000000800 */
[C---:B----4-:R-:W-:Y:S01]  /*4040*/  FADD.FTZ R11, R77.reuse, R10 ;  /* 0x0000000a4d0b7221 */ /* 0x050fe20000010000 */
[----:B------:R-:W-:-:S06]  /*4050*/  F2FP.BF16.F32.PACK_AB R76, R77, R76 ;  /* 0x0000004c4d4c723e */ /* 0x000fcc00000010ff */
[----:B------:R-:W3:Y:S01]  /*4060*/  MUFU.EX2 R84, R84 ;  /* 0x0000005400547308 */ /* 0x000ee20000000800 */
[----:B-----5:R-:W-:-:S07]  /*4070*/  FADD.FTZ R10, R80, R11 ;  /* 0x0000000b500a7221 */ /* 0x020fce0000010000 */
        /* <DEDUP_REMOVED lines=9> */
[C---:B0-----:R-:W-:Y:S01]  /*4110*/  F2FP.BF16.F32.PACK_AB R77, R107.reuse, R106 ;  /* 0x0000006a6b4d723e */ /* 0x041fe200000010ff */
[----:B------:R-:W-:-:S06]  /*4120*/  FADD.FTZ R11, R107, R8 ;  /* 0x000000086b0b7221 */ /* 0x000fcc0000010000 */
[----:B------:R-:W0:Y:S01]  /*4130*/  MUFU.EX2 R88, R88 ;  /* 0x0000005800587308 */ /* 0x000e220000000800 */
[----:B---3--:R-:W-:-:S07]  /*4140*/  FADD.FTZ R8, R110, R11 ;  /* 0x0000000b6e087221 */ /* 0x008fce0000010000 */
[----:B------:R-:W3:Y:S01]  /*4150*/  MUFU.EX2 R89, R89 ;  /* 0x0000005900597308 */ /* 0x000ee20000000800 */
[C---:B-1----:R-:W-:Y:S01]  /*4160*/  F2FP.BF16.F32.PACK_AB R79, R111.reuse, R110 ;  /* 0x0000006e6f4f723e */ /* 0x042fe200000010ff */
[----:B------:R-:W-:-:S04]  /*4170*/  FADD.FTZ R5, R111, R8 ;  /* 0x000000086f057221 */ /* 0x000fc80000010000 */
[----:B------:R2:W-:Y:S02]  /*4180*/  STSM.16.M88.4 [R17+0xc000], R76 ;  /* 0x00c0004c11007844 */ /* 0x0005e40000000200 */
[----:B------:R-:W1:Y:S01]  /*4190*/  MUFU.EX2 R114, R114 ;  /* 0x0000007200727308 */ /* 0x000e620000000800 */
[----:B0-----:R-:W-:-:S07]  /*41a0*/  FADD.FTZ R6, R88, R7 ;  /* 0x0000000758067221 */ /* 0x001fce0000010000 */
[----:B------:R-:W0:Y:S01]  /*41b0*/  MUFU.EX2 R115, R115 ;  /* 0x0000007300737308 */ /* 0x000e220000000800 */
[C---:B---3--:R-:W-:Y:S01]  /*41c0*/  F2FP.BF16.F32.PACK_AB R86, R89.reuse, R88 ;  /* 0x000000585956723e */ /* 0x048fe200000010ff */
[----:B------:R-:W-:-:S06]  /*41d0*/  FADD.FTZ R6, R89, R6 ;  /* 0x0000000659067221 */ /* 0x000fcc0000010000 */
[----:B------:R-:W-:Y:S01]  /*41e0*/  MUFU.EX2 R118, R118 ;  /* 0x0000007600767308 */ /* 0x000fe20000000800 */
[----:B-1----:R-:W-:-:S07]  /*41f0*/  FADD.FTZ R4, R114, R5 ;  /* 0x0000000572047221 */ /* 0x002fce0000010000 */
[----:B------:R-:W1:Y:S01]  /*4200*/  MUFU.EX2 R9, R92 ;  /* 0x0000005c00097308 */ /* 0x000e620000000800 */
[C---:B0-----:R-:W-:Y:S01]  /*4210*/  F2FP.BF16.F32.PACK_AB R85, R115.reuse, R114 ;  /* 0x000000727355723e */ /* 0x041fe200000010ff */
        /* <DEDUP_REMOVED lines=31> */
.L_x_12837:
        /* <DEDUP_REMOVED lines=9> */
.L_x_12830:
[----:B------:R-:W-:Y:S01]  /*44a0*/  ULEA UR6, UR38, UR39, 0x3 ;  /* 0x0000002726067291 */ /* 0x000fe2000f8e183f */
[----:B------:R-:W-:-:S05]  /*44b0*/  IMAD.U32 R0, RZ, RZ, UR37 ;  /* 0x00000025ff007e24 */ /* 0x000fca000f8e00ff */
[----:B------:R-:W-:-:S04]  /*44c0*/  SHF.L.U32 R0, R0, 0x1f, RZ ;  /* 0x0000001f00007819 */ /* 0x000fc800000006ff */
[----:B------:R0:W1:Y:S01]  /*44d0*/  SYNCS.PHASECHK.TRANS64.TRYWAIT P2, [UR6+0x30830], R0 ;  /* 0x03083000ff0075a7 */ /* 0x0000620008040146 */
[----:B------:R-:W-:Y:S05]  /*44e0*/  @!P0 BRA `(.L_x_12831) ;  /* 0x0000000000048947 */ /* 0x000fea0003800000 */
[----:B------:R-:W-:Y:S01]  /*44f0*/  BPT.TRAP 0x1 ;  /* 0x000000040000795c */ /* 0x000fe20000300000 */
.L_x_12831:
[----:B-1----:R-:W-:Y:S05]  /*4500*/  @P2 BRA `(.L_x_12829) ;  /* 0x0000000000082947 */ /* 0x002fea0003800000 */
[----:B------:R-:W1:Y:S02]  /*4510*/  SYNCS.PHASECHK.TRANS64.TRYWAIT P2, [UR6+0x30830], R0 ;  /* 0x03083000ff0075a7 */ /* 0x000e640008040146 */
[----:B-1----:R-:W-:Y:S05]  /*4520*/  @!P2 BRA `(.L_x_12832) ;  /* 0x000000a00004a947 */ /* 0x002fea0003800000 */
.L_x_12829:
        /* <DEDUP_REMOVED lines=24> */
[----:B0-----:R-:W-:Y:S05]  /*46b0*/  @P3 BRA `(.L_x_12833) ;  /* 0x00000000002c3947 */ /* 0x001fea0003800000 */
[----:B------:R-:W-:Y:S05]  /*46c0*/  @!P0 BRA `(.L_x_12834) ;  /* 0x0000000000048947 */ /* 0x000fea0003800000 */
[----:B------:R-:W-:Y:S01]  /*46d0*/  BPT.TRAP 0x1 ;  /* 0x000000040000795c */ /* 0x000fe20000300000 */
.L_x_12834:
[----:B------:R-:W-:Y:S01]  /*46e0*/  ULEA UR6, UR27, UR39, 0x3 ;  /* 0x000000271b067291 */ /* 0x000fe2000f8e183f */
[----:B------:R-:W-:-:S05]  /*46f0*/  IMAD.U32 R0, RZ, RZ, UR20 ;  /* 0x00000014ff007e24 */ /* 0x000fca000f8e00ff */
[----:B------:R-:W-:-:S04]  /*4700*/  SHF.L.U32 R0, R0, 0x1f, RZ ;  /* 0x0000001f00007819 */ /* 0x000fc800000006ff */
[----:B------:R0:W1:Y:S01]  /*4710*/  SYNCS.PHASECHK.TRANS64.TRYWAIT P2, [UR6+0x30850], R0 ;  /* 0x03085000ff0075a7 */ /* 0x0000620008040146 */
[----:B------:R-:W-:Y:S05]  /*4720*/  @!P0 BRA `(.L_x_12835) ;  /* 0x0000000000048947 */ /* 0x000fea0003800000 */
[----:B------:R-:W-:Y:S01]  /*4730*/  BPT.TRAP 0x1 ;  /* 0x000000040000795c */ /* 0x000fe20000300000 */
.L_x_12835:
[----:B-1----:R-:W-:Y:S05]  /*4740*/  @P2 BRA `(.L_x_12833) ;  /* 0x0000000000082947 */ /* 0x002fea0003800000 */
[----:B------:R-:W1:Y:S02]  /*4750*/  SYNCS.PHASECHK.TRANS64.TRYWAIT P2, [UR6+0x30850], R0 ;  /* 0x03085000ff0075a7 */ /* 0x000e640008040146 */
[----:B-1----:R-:W-:Y:S05]  /*4760*/  @!P2 BRA `(.L_x_12836) ;  /* 0x0000009c008ca947 */ /* 0x002fea0003800000 */
.L_x_12833:
[----:B------:R-:W-:Y:S01]  /*4770*/  UIADD3 UR7, UR25, 0x1e800, URZ ;  /* 0x0001e80019077890 */ /* 0x000fe2000fffe03f */
[----:B------:R-:W-:Y:S01]  /*4780*/  WARPGROUP.ARRIVE ;  /* 0x00000000000079c5 */ /* 0x000fe20000000000 */
[----:B------:R-:W-:-:S05]  /*4790*/  UIADD3 UR6, UR39, 0x400, URZ ;  /* 0x0000040027067890 */ /* 0x000fca000fffe03f */
[----:B------:R-:W1:Y:S01]  /*47a0*/  S2R R5, SR_TID.X ;  /* 0x0000000000057919 */ /* 0x000e620000002100 */
[----:B------:R-:W-:Y:S01]  /*47b0*/  USHF.R.U32.HI UR7, URZ, 0x4, UR7 ;  /* 0x000000043f077899 */ /* 0x000fe20008011607 */
[----:B------:R-:W-:Y:S01]  /*47c0*/  FMNMX.FTZ R8, R24, R9, !PT ;  /* 0x0000000918087209 */ /* 0x000fe20007810000 */
[----:B------:R-:W-:Y:S01]  /*47d0*/  USHF.R.U32.HI UR6, URZ, 0x4, UR6 ;  /* 0x000000043f067899 */ /* 0x000fe20008011606 */
[----:B------:R-:W-:Y:S01]  /*47e0*/  IMAD.U32 R10, RZ, RZ, UR27 ;  /* 0x0000001bff0a7e24 */ /* 0x000fe2000f8e00ff */
[----:B------:R-:W-:Y:S02]  /*47f0*/  ULOP3.LUT UR10, UR7, 0x3fff, URZ, 0xc0, !UPT ;  /* 0x00003fff070a7892 */ /* 0x000fe4000f8ec03f */
[----:B------:R-:W-:Y:S02]  /*4800*/  ULOP3.LUT UR7, UR6, 0x3fff, URZ, 0xc0, !UPT ;  /* 0x00003fff06077892 */ /* 0x000fe4000f8ec03f */
[----:B------:R-:W-:Y:S01]  /*4810*/  ULOP3.LUT UR6, UR10, 0x10000, URZ, 0xfc, !UPT ;  /* 0x000100000a067892 */ /* 0x000fe2000f8efc3f */
[----:B------:R-:W-:Y:S01]  /*4820*/  @!P1 LEA R10, R10, UR39, 0x3 ;  /* 0x000000270a0a9c11 */ /* 0x000fe2000f8e18ff */
[----:B------:R-:W-:Y:S01]  /*4830*/  UIMAD UR7, UR27, 0x600, UR7 ;  /* 0x000006001b0778a4 */ /* 0x000fe2000f8e0207 */
[----:B------:R-:W-:Y:S01]  /*4840*/  UMOV UR21, 0x40000040 ;  /* 0x4000004000157882 */ /* 0x000fe20000000000 */
[----:B------:R-:W-:-:S02]  /*4850*/  UMOV UR23, 0x40000040 ;  /* 0x4000004000177882 */ /* 0x000fc40000000000 */
[----:B------:R-:W-:Y:S01]  /*4860*/  @!P1 VIADD R10, R10, 0x30860 ;  /* 0x000308600a0a9836 */ /* 0x000fe20000000000 */
[----:B------:R-:W-:Y:S01]  /*4870*/  UMOV UR20, UR6 ;  /* 0x0000000600147c82 */ /* 0x000fe20008000000 */
[----:B------:R-:W-:Y:S01]  /*4880*/  UMOV UR27, UR38 ;  /* 0x00000026001b7c82 */ /* 0x000fe20008000000 */
[----:B------:R-:W-:Y:S02]  /*4890*/  UMOV UR22, UR7 ;  /* 0x0000000700167c82 */ /* 0x000fe40008000000 */
[----:B------:R-:W-:Y:S01]  /*48a0*/  HGMMA.64x64x16.F32.BF16 R120, gdesc[UR20].tnspB, R120, gsb0 ;  /* 0x40e00000147879f0 */ /* 0x000fe20008001878 */
[----:B------:R-:W-:Y:S01]  /*48b0*/  UIADD3 UR20, UR6, 0x2, URZ ;  /* 0x0000000206147890 */ /* 0x000fe2000fffe03f */
[----:B------:R-:W-:Y:S01]  /*48c0*/  @!P1 PRMT R10, RZ, 0x654, R10 ;  /* 0x00000654ff0a9816 */ /* 0x000fe2000000000a */
[----:B------:R-:W-:Y:S01]  /*48d0*/  UIADD3 UR22, UR7, 0x80, URZ ;  /* 0x0000008007167890 */ /* 0x000fe2000fffe03f */
[----:B------:R-:W-:Y:S01]  /*48e0*/  UMOV UR21, 0x40000040 ;  /* 0x4000004000157882 */ /* 0x000fe20000000000 */
[----:B------:R-:W-:Y:S01]  /*48f0*/  UMOV UR23, 0x40000040 ;  /* 0x4000004000177882 */ /* 0x000fe20000000000 */
[----:B-1----:R-:W-:-:S02]  /*4900*/  SHF.R.U32.HI R3, RZ, 0x7, R5 ;  /* 0x00000007ff037819 */ /* 0x002fc40000011605 */
[----:B------:R-:W-:Y:S01]  /*4910*/  ISETP.GE.U32.AND P2, PT, R5, 0x180, PT ;  /* 0x000001800500780c */ /* 0x000fe20003f46070 */
[----:B------:R-:W-:Y:S02]  /*4920*/  IMAD.U32 R5, RZ, RZ, UR38 ;  /* 0x00000026ff057e24 */ /* 0x000fe4000f8e00ff */
[----:B0-----:R-:W-:Y:S01]  /*4930*/  VIADD R0, R3, 0x9 ;  /* 0x0000000903007836 */ /* 0x001fe20000000000 */
[----:B------:R-:W-:Y:S02]  /*4940*/  FMNMX.FTZ R3, R25, R8, !PT ;  /* 0x0000000819037209 */ /* 0x000fe40007810000 */
[----:B------:R-:W-:Y:S02]  /*4950*/  @!P1 LEA R5, R5, UR39, 0x3 ;  /* 0x0000002705059c11 */ /* 0x000fe4000f8e18ff */
[----:B------:R-:W-:Y:S02]  /*4960*/  FMNMX.FTZ R8, R28, R3, !PT ;  /* 0x000000031c087209 */ /* 0x000fe40007810000 */
[----:B------:R-:W-:Y:S01]  /*4970*/  SEL R0, R0, 0x9, !P2 ;  /* 0x0000000900007807 */ /* 0x000fe20005000000 */
[----:B------:R-:W-:Y:S01]  /*4980*/  @!P1 VIADD R3, R5, 0x30840 ;  /* 0x0003084005039836 */ /* 0x000fe20000000000 */
[----:B------:R-:W-:-:S02]  /*4990*/  FMNMX.FTZ R5, R29, R8, !PT ;  /* 0x000000081d057209 */ /* 0x000fc40007810000 */
[----:B------:R-:W-:Y:S02]  /*49a0*/  ISETP.LT.AND P2, PT, RZ, UR28, PT ;  /* 0x0000001cff007c0c */ /* 0x000fe4000bf41270 */
        /* <DEDUP_REMOVED lines=76> */
[----:B------:R-:W-:Y:S01]  /*4e70*/  HGMMA.64x64x16.F32.BF16 R120, gdesc[UR20].tnspB, R120, gsb0 ;  /* 0x40e00000147879f0 */ /* 0x000fe20008001878 */
[----:B------:R-:W-:Y:S02]  /*4e80*/  UMOV UR20, UR37 ;  /* 0x0000002500147c82 */ /* 0x000fe40008000000 */
        /* <DEDUP_REMOVED lines=405> */
[----:B------:R2:W4:Y:S01]  /*67e0*/  MUFU.EX2 R28, R42 ;  /* 0x0000002a001c7308 */ /* 0x0005220000000800 */
[----:B---3--:R-:W-:-:S07]  /*67f0*/  FADD.FTZ R5, R12, R5 ;  /* 0x000000050c057221 */ /* 0x008fce0000010000 */
[----:B------:R-:W3:Y:S01]  /*6800*/  MUFU.EX2 R92, R92 ;  /* 0x0000005c005c7308 */ /* 0x000ee20000000800 */
        /* <DEDUP_REMOVED lines=10> */
[----:B---3--:R-:W-:-:S02]  /*68b0*/  FADD.FTZ R6, R92, R7 ;  /* 0x000000075c067221 */ /* 0x008fc40000010000 */
[----:B------:R0:W-:Y:S04]  /*68c0*/  STSM.16.M88.4 [R22], R64 ;  /* 0x0000004016007844 */ /* 0x0001e80000000200 */
[----:B------:R0:W-:Y:S01]  /*68d0*/  STSM.16.M88.4 [R17+0x6000], R72 ;  /* 0x0060004811007844 */ /* 0x0001e20000000200 */
[----:B------:R-:W3:Y:S01]  /*68e0*/  MUFU.EX2 R95, R95 ;  /* 0x0000005f005f7308 */ /* 0x000ee20000000800 */
[----:B-1----:R-:W-:Y:S02]  /*68f0*/  FADD.FTZ R4, R91, R4 ;  /* 0x000000045b047221 */ /* 0x002fe40000010000 */
[----:B------:R0:W-:Y:S05]  /*6900*/  STSM.16.M88.4 [R16+0x6000], R80 ;  /* 0x0060005010007844 */ /* 0x0001ea0000000200 */
[----:B------:R-:W1:Y:S01]  /*6910*/  MUFU.EX2 R96, R96 ;  /* 0x0000006000607308 */ /* 0x000e620000000800 */
[C---:B--2---:R-:W-:Y:S01]  /*6920*/  FADD.FTZ R5, R93.reuse, R6 ;  /* 0x000000065d057221 */ /* 0x044fe20000010000 */
[----:B------:R-:W-:-:S06]  /*6930*/  F2FP.BF16.F32.PACK_AB R90, R93, R92 ;  /* 0x0000005c5d5a723e */ /* 0x000fcc00000010ff */
[----:B------:R-:W2:Y:S01]  /*6940*/  MUFU.EX2 R98, R98 ;  /* 0x0000006200627308 */ /* 0x000ea20000000800 */
[C---:B---3--:R-:W-:Y:S01]  /*6950*/  FADD.FTZ R7, R95.reuse, R4 ;  /* 0x000000045f077221 */ /* 0x048fe20000010000 */
[----:B------:R-:W-:-:S05]  /*6960*/  F2FP.BF16.F32.PACK_AB R91, R95, R91 ;  /* 0x0000005b5f5b723e */ /* 0x000fca00000010ff */
[----:B------:R0:W-:Y:S01]  /*6970*/  STSM.16.M88.4 [R2+0x2a800], R88 ;  /* 0x02a8005802007844 */ /* 0x0001e20000000200 */
        /* <DEDUP_REMOVED lines=19> */
[----:B------:R-:W-:-:S05]  /*6ab0*/  F2FP.BF16.F32.PACK_AB R99, R103, R102 ;  /* 0x000000666763723e */ /* 0x000fca00000010ff */
[----:B------:R0:W-:Y:S01]  /*6ac0*/  STSM.16.M88.4 [R19], R96 ;  /* 0x0000006013007844 */ /* 0x0001e20000000200 */
        /* <DEDUP_REMOVED lines=19> */
[----:B------:R-:W-:-:S05]  /*6c00*/  F2FP.BF16.F32.PACK_AB R107, R111, R11 ;  /* 0x0000000b6f6b723e */ /* 0x000fca00000010ff */
[----:B------:R0:W-:Y:S01]  /*6c10*/  STSM.16.M88.4 [R17+0xc000], R104 ;  /* 0x00c0006811007844 */ /* 0x0001e20000000200 */
[----:B------:R-:W1:Y:S01]  /*6c20*/  MUFU.EX2 R113, R113 ;  /* 0x0000007100717308 */ /* 0x000e620000000800 */
[----:B--2---:R-:W-:-:S07]  /*6c30*/  FADD.FTZ R4, R112, R5 ;  /* 0x0000000570047221 */ /* 0x004fce0000010000 */
[----:B------:R-:W2:Y:S01]  /*6c40*/  MUFU.EX2 R115, R115 ;  /* 0x0000007300737308 */ /* 0x000ea20000000800 */
[----:B---3--:R-:W-:-:S07]  /*6c50*/  FADD.FTZ R6, R13, R6 ;  /* 0x000000060d067221 */ /* 0x008fce0000010000 */
[----:B------:R-:W-:Y:S01]  /*6c60*/  MUFU.EX2 R116, R116 ;  /* 0x0000007400747308 */ /* 0x000fe20000000800 */
[C---:B-1----:R-:W-:Y:S01]  /*6c70*/  FADD.FTZ R5, R113.reuse, R4 ;  /* 0x0000000471057221 */ /* 0x042fe20000010000 */
[----:B------:R-:W-:Y:S01]  /*6c80*/  F2FP.BF16.F32.PACK_AB R112, R113, R112 ;  /* 0x000000707170723e */ /* 0x000fe200000010ff */
[----:B------:R-:W-:-:S05]  /*6c90*/  IMAD.MOV.U32 R4, RZ, RZ, R3 ;  /* 0x000000ffff047224 */ /* 0x000fca00078e0003 */
[----:B------:R-:W1:Y:S01]  /*6ca0*/  MUFU.EX2 R117, R117 ;  /* 0x0000007500757308 */ /* 0x000e620000000800 */
[C---:B--2---:R-:W-:Y:S01]  /*6cb0*/  FADD.FTZ R6, R115.reuse, R6 ;  /* 0x0000000673067221 */ /* 0x044fe20000010000 */
[----:B------:R-:W-:-:S06]  /*6cc0*/  F2FP.BF16.F32.PACK_AB R113, R115, R13 ;  /* 0x0000000d7371723e */ /* 0x000fcc00000010ff */
[----:B------:R-:W2:Y:S08]  /*6cd0*/  MUFU.EX2 R15, R118 ;  /* 0x00000076000f7308 */ /* 0x000eb00000000800 */
[----:B------:R-:W3:Y:S01]  /*6ce0*/  MUFU.EX2 R10, R10 ;  /* 0x0000000a000a7308 */ /* 0x000ee20000000800 */
[----:B-1----:R-:W-:Y:S01]  /*6cf0*/  F2FP.BF16.F32.PACK_AB R114, R117, R116 ;  /* 0x000000747572723e */ /* 0x002fe200000010ff */
[----:B------:R-:W-:Y:S01]  /*6d00*/  FADD.FTZ R116, R116, R5 ;  /* 0x0000000574747221 */ /* 0x000fe20000010000 */
[----:B--2---:R-:W-:-:S03]  /*6d10*/  FADD.FTZ R7, R15, R6 ;  /* 0x000000060f077221 */ /* 0x004fc60000010000 */
[----:B------:R-:W-:Y:S01]  /*6d20*/  FADD.FTZ R6, R117, R116 ;  /* 0x0000007475067221 */ /* 0x000fe20000010000 */
[C---:B---3--:R-:W-:Y:S01]  /*6d30*/  F2FP.BF16.F32.PACK_AB R115, R10.reuse, R15 ;  /* 0x0000000f0a73723e */ /* 0x048fe200000010ff */
[----:B------:R-:W-:-:S04]  /*6d40*/  FADD.FTZ R7, R10, R7 ;  /* 0x000000070a077221 */ /* 0x000fc80000010000 */
[----:B------:R0:W-:Y:S01]  /*6d50*/  STSM.16.M88.4 [R16+0xc000], R112 ;  /* 0x00c0007010007844 */ /* 0x0001e20000000200 */
[----:B------:R1:W-:Y:S06]  /*6d60*/  MEMBAR.ALL.CTA ;  /* 0x0000000000007992 */ /* 0x0003ec0000008000 */
[----:B-1----:R-:W1:Y:S02]  /*6d70*/  FENCE.VIEW.ASYNC.S ;  /* 0x00000000000073c6 */ /* 0x002e640000000000 */
[----:B-1----:R-:W-:Y:S01]  /*6d80*/  NOP ;  /* 0x0000000000007918 */ /* 0x002fe20000000000 */
[----:B------:R-:W-:Y:S05]  /*6d90*/  @P2 BRA `(.L_x_12837) ;  /* 0xffffffd4009c2947 */ /* 0x000fea000383ffff */
.L_x_12828:
[----:B------:R-:W-:Y:S06]  /*6da0*/  BAR.ARV 0x8, 0x200 ;  /* 0x0208000000007b1d */ /* 0x000fec0000002000 */
[----:B------:R-:W-:Y:S05]  /*6db0*/  @!P0 BRA `(.L_x_12838) ;  /* 0x0000000000048947 */ /* 0x000fea0003800000 */
[----:B------:R-:W-:Y:S01]  /*6dc0*/  BPT.TRAP 0x1 ;  /* 0x000000040000795c */ /* 0x000fe20000300000 */
.L_x_12838:
[----:B------:R-:W-:Y:S01]  /*6dd0*/  ULEA UR12, UR38, UR39, 0x3 ;  /* 0x00000027260c7291 */ /* 0x000fe2000f8e183f */
[----:B------:R-:W-:-:S05]  /*6de0*/  IMAD.U32 R4, RZ, RZ, UR37 ;  /* 0x00000025ff047e24 */ /* 0x000fca000f8e00ff */
[----:B------:R-:W-:-:S04]  /*6df0*/  SHF.L.U32 R4, R4, 0x1f, RZ ;  /* 0x0000001f04047819 */ /* 0x000fc800000006ff */
[----:B------:R1:W3:Y:S01]  /*6e00*/  SYNCS.PHASECHK.TRANS64.TRYWAIT P2, [UR12+0x30850], R4 ;  /* 0x03085004ff0075a7 */ /* 0x0002e2000804014c */
[----:B------:R-:W-:Y:S05]  /*6e10*/  @!P0 BRA `(.L_x_12839) ;  /* 0x0000000000048947 */ /* 0x000fea0003800000 */
[----:B------:R-:W-:Y:S01]  /*6e20*/  BPT.TRAP 0x1 ;  /* 0x000000040000795c */ /* 0x000fe20000300000 */
.L_x_12839:
[----:B---3--:R-:W-:Y:S05]  /*6e30*/  @P2 BRA `(.L_x_12840) ;  /* 0x0000000000082947 */ /* 0x008fea0003800000 */
[----:B------:R-:W3:Y:S02]  /*6e40*/  SYNCS.PHASECHK.TRANS64.TRYWAIT P0, [UR12+0x30850], R4 ;  /* 0x03085004ff0075a7 */ /* 0x000ee4000800014c */
[----:B---3--:R-:W-:Y:S05]  /*6e50*/  @!P0 BRA `(.L_x_12841) ;  /* 0x0000007400e88947 */ /* 0x008fea0003800000 */
.L_x_12840:
[----:B------:R-:W-:Y:S01]  /*6e60*/  UIADD3 UR39, UR39, 0x400, URZ ;  /* 0x0000040027277890 */ /* 0x000fe2000fffe03f */
[----:B------:R-:W-:Y:S01]  /*6e70*/  WARPGROUP.ARRIVE ;  /* 0x00000000000079c5 */ /* 0x000fe20000000000 */
[----:B------:R-:W-:Y:S01]  /*6e80*/  UIADD3 UR25, UR25, 0x1e800, URZ ;  /* 0x0001e80019197890 */ /* 0x000fe2000fffe03f */
[----:B---3--:R-:W3:Y:S01]  /*6e90*/  SHFL.BFLY PT, R5, R6, 0x2, 0x1f ;  /* 0x0c401f0006057f89 */ /* 0x008ee200000e0000 */
[----:B------:R-:W-:Y:S01]  /*6ea0*/  USHF.R.U32.HI UR39, URZ, 0x4, UR39 ;  /* 0x000000043f277899 */ /* 0x000fe20008011627 */
[----:B------:R-:W-:Y:S01]  /*6eb0*/  IMAD.U32 R10, RZ, RZ, UR12 ;  /* 0x0000000cff0a7e24 */ /* 0x000fe2000f8e00ff */
[----:B------:R-:W-:Y:S01]  /*6ec0*/  USHF.R.U32.HI UR25, URZ, 0x4, UR25 ;  /* 0x000000043f197899 */ /* 0x000fe20008011619 */
[----:B-1----:R-:W1:Y:S01]  /*6ed0*/  SHFL.BFLY PT, R4, R7, 0x2, 0x1f ;  /* 0x0c401f0007047f89 */ /* 0x002e6200000e0000 */
[----:B------:R-:W-:Y:S01]  /*6ee0*/  ULOP3.LUT UR6, UR39, 0x3fff, URZ, 0xc0, !UPT ;  /* 0x00003fff27067892 */ /* 0x000fe2000f8ec03f */
[----:B------:R-:W-:Y:S01]  /*6ef0*/  @!P1 VIADD R10, R10, 0x30860 ;  /* 0x000308600a0a9836 */ /* 0x000fe20000000000 */
[----:B------:R-:W-:Y:S01]  /*6f00*/  ULOP3.LUT UR4, UR25, 0x3fff, URZ, 0xc0, !UPT ;  /* 0x00003fff19047892 */ /* 0x000fe2000f8ec03f */
[----:B------:R-:W-:Y:S01]  /*6f10*/  IMAD.MOV.U32 R25, RZ, RZ, -0x800000 ;  /* 0xff800000ff197424 */ /* 0x000fe200078e00ff */
[----:B------:R-:W-:Y:S01]  /*6f20*/  UIMAD UR6, UR38, 0x600, UR6 ;  /* 0x00000600260678a4 */ /* 0x000fe2000f8e0206 */
[----:B------:R-:W-:Y:S01]  /*6f30*/  IMAD.MOV.U32 R24, RZ, RZ, -0x800000 ;  /* 0xff800000ff187424 */ /* 0x000fe200078e00ff */
[----:B------:R-:W-:Y:S01]  /*6f40*/  ULOP3.LUT UR4, UR4, 0x10000, URZ, 0xfc, !UPT ;  /* 0x0001000004047892 */ /* 0x000fe2000f8efc3f */
[----:B------:R-:W-:Y:S01]  /*6f50*/  @!P1 PRMT R10, RZ, 0x654, R10 ;  /* 0x00000654ff0a9816 */ /* 0x000fe2000000000a */
[----:B------:R-:W-:Y:S01]  /*6f60*/  UMOV UR7, 0x40000040 ;  /* 0x4000004000077882 */ /* 0x000fe20000000000 */
[----:B------:R-:W-:Y:S01]  /*6f70*/  UMOV UR5, 0x40000040 ;  /* 0x4000004000057882 */ /* 0x000fe20000000000 */
[----:B------:R-:W-:-:S02]  /*6f80*/  UIADD3 UR10, UR6, 0x80, URZ ;  /* 0x00000080060a7890 */ /* 0x000fc4000fffe03f */
[----:B------:R-:W-:Y:S01]  /*6f90*/  UIADD3 UR8, UR4, 0x2, URZ ;  /* 0x0000000204087890 */ /* 0x000fe2000fffe03f */
[----:B------:R-:W-:Y:S02]  /*6fa0*/  UMOV UR11, 0x40000040 ;  /* 0x40000040000b7882 */ /* 0x000fe40000000000 */
[----:B------:R-:W-:Y:S01]  /*6fb0*/  HGMMA.64x64x16.F32.BF16 R120, gdesc[UR4].tnspB, R120, gsb0 ;  /* 0x40e00000047879f0 */ /* 0x000fe20008001878 */
[----:B------:R-:W-:Y:S01]  /*6fc0*/  UMOV UR9, 0x40000040 ;  /* 0x4000004000097882 */ /* 0x000fe20000000000 */
[----:B------:R-:W-:Y:S01]  /*6fd0*/  UMOV UR7, 0x40000040 ;  /* 0x4000004000077882 */ /* 0x000fe20000000000 */
[----:B------:R-:W-:Y:S01]  /*6fe0*/  UMOV UR5, 0x40000040 ;  /* 0x4000004000057882 */ /* 0x000fe20000000000 */
[----:B---3--:R-:W-:Y:S01]  /*6ff0*/  FADD.FTZ R5, R5, R6 ;  /* 0x0000000605057221 */ /* 0x008fe20000010000 */
[----:B------:R-:W-:Y:S02]  /*7000*/  UIADD3 UR38, UR38, 0x1, URZ ;  /* 0x0000000126267890 */ /* 0x000fe4000fffe03f */
[----:B------:R-:W-:Y:S01]  /*7010*/  UIADD3 UR45, UR45, 0x1, URZ ;  /* 0x000000012d2d7890 */ /* 0x000fe2000fffe03f */
[----:B-1----:R-:W-:Y:S01]  /*7020*/  FADD.FTZ R8, R4, R7 ;  /* 0x0000000704087221 */ /* 0x002fe20000010000 */
[----:B------:R-:W-:Y:S01]  /*7030*/  IMAD.MOV.U32 R7, RZ, RZ, RZ ;  /* 0x000000ffff077224 */ /* 0x000fe200078e00ff */
[----:B------:R-:W1:Y:S01]  /*7040*/  SHFL.BFLY PT, R4, R5, 0x1, 0x1f ;  /* 0x0c201f0005047f89 */ /* 0x000e6200000e0000 */
[----:B------:R-:W-:-:S03]  /*7050*/  UISETP.NE.AND UP0, UPT, UR38, 0x2, UPT ;  /* 0x000000022600788c */ /* 0x000fc6000bf05270 */
[----:B------:R-:W3:Y:S01]  /*7060*/  SHFL.BFLY PT, R9, R8, 0x1, 0x1f ;  /* 0x0c201f0008097f89 */ /* 0x000ee200000e0000 */
[----:B------:R-:W-:Y:S01]  /*7070*/  USEL UR38, UR38, URZ, UP0 ;  /* 0x0000003f26267287 */ /* 0x000fe20008000000 */
[----:B-1----:R-:W-:Y:S01]  /*7080*/  FADD.FTZ R11, R5, R4 ;  /* 0x00000004050b7221 */ /* 0x002fe20000010000 */
[----:B------:R-:W-:Y:S02]  /*7090*/  IMAD.MOV.U32 R4, RZ, RZ, RZ ;  /* 0x000000ffff047224 */ /* 0x000fe400078e00ff */
[----:B------:R-:W-:Y:S02]  /*70a0*/  IMAD.U32 R5, RZ, RZ, UR26 ;  /* 0x0000001aff057e24 */ /* 0x000fe4000f8e00ff */
[----:B---3--:R-:W-:Y:S01]  /*70b0*/  FADD.FTZ R12, R8, R9 ;  /* 0x00000009080c7221 */ /* 0x008fe20000010000 */
[----:B------:R-:W-:Y:S01]  /*70c0*/  FSETP.NE.FTZ.AND P0, PT, R11, RZ, PT ;  /* 0x000000ff0b00720b */ /* 0x000fe20003f15000 */
[----:B------:R-:W-:-:S03]  /*70d0*/  IMAD.U32 R8, RZ, RZ, UR26 ;  /* 0x0000001aff087e24 */ /* 0x000fc6000f8e00ff */
[----:B------:R-:W-:-:S09]  /*70e0*/  FSETP.NE.FTZ.AND P2, PT, R12, RZ, PT ;  /* 0x000000ff0c00720b */ /* 0x000fd20003f55000 */
[----:B------:R-:W1:Y:S01]  /*70f0*/  @P0 MUFU.LG2 R6, R11 ;  /* 0x0000000b00060308 */ /* 0x000e620000000c00 */
[----:B------:R-:W-:-:S07]  /*7100*/  @P0 FMUL.FTZ R5, R5, 0.69314718246459960938 ;  /* 0x3f31721805050820 */ /* 0x000fce0000410000 */
[----:B------:R-:W3:Y:S08]  /*7110*/  @P2 MUFU.LG2 R9, R12 ;  /* 0x0000000c00092308 */ /* 0x000ef00000000c00 */
[----:B------:R4:W5:Y:S01]  /*7120*/  @P0 MUFU.RCP R4, R11 ;  /* 0x0000000b00040308 */ /* 0x0009620000001000 */
[----:B-1----:R-:W-:-:S04]  /*7130*/  @P0 FMUL.FTZ R6, R6, 0.69314718246459960938 ;  /* 0x3f31721806060820 */ /* 0x002fc80000410000 */
[----:B------:R-:W-:Y:S01]  /*7140*/  @P0 FFMA.FTZ R25, R5, R0, R6 ;  /* 0x0000000005190223 */ /* 0x000fe20000010006 */
[----:B------:R-:W-:Y:S01]  /*7150*/  PLOP3.LUT P0, PT, PT, PT, PT, 0x8, 0x0 ;  /* 0x000000000000781c */ /* 0x000fe20003f0e170 */
[----:B------:R-:W-:Y:S02]  /*7160*/  WARPGROUP.DEPBAR.LE gsb0, 0x0 ;  /* 0x00008000000079c5 */ /* 0x000fe40000010000 */
[----:B------:R-:W-:Y:S01]  /*7170*/  WARPGROUP.ARRIVE ;  /* 0x00000000000079c5 */ /* 0x000fe20000000000 */
[----:B------:R1:W2:Y:S01]  /*7180*/  @P2 MUFU.RCP R7, R12 ;  /* 0x0000000c00072308 */ /* 0x0002a20000001000 */
[----:B----4-:R-:W-:Y:S01]  /*7190*/  @P2 FMUL.FTZ R11, R8, 0.69314718246459960938 ;  /* 0x3f317218080b2820 */ /* 0x010fe20000410000 */
[----:B---3--:R-:W-:-:S03]  /*71a0*/  @P2 FMUL.FTZ R8, R9, 0.69314718246459960938 ;  /* 0x3f31721809082820 */ /* 0x008fc60000410000 */
[----:B------:R-:W-:Y:S01]  /*71b0*/  HGMMA.64x64x16.F32.BF16 R120, gdesc[UR8].tnspB, R120, gsb0 ;  /* 0x40e00000087879f0 */ /* 0x000fe20008001878 */
[----:B------:R-:W-:Y:S01]  /*71c0*/  UIADD3 UR10, UR6, 0x100, URZ ;  /* 0x00000100060a7890 */ /* 0x000fe2000fffe03f */
[----:B------:R-:W-:Y:S01]  /*71d0*/  @P2 FFMA.FTZ R24, R11, R3, R8 ;  /* 0x000000030b182223 */ /* 0x000fe20000010008 */
        /* <DEDUP_REMOVED lines=59> */
[----:B------:R-:W-:Y:S02]  /*7590*/  UIADD3 UR6, UR6, 0x580, URZ ;  /* 0x0000058006067890 */ /* 0x000fe4000fffe03f */
[----:B------:R-:W-:Y:S01]  /*75a0*/  UIADD3 UR4, UR4, 0xc06, URZ ;  /* 0x00000c0604047890 */ /* 0x000fe2000fffe03f */
[----:B------:R-:W-:Y:S02]  /*75b0*/  WARPGROUP.DEPBAR.LE gsb0, 0x0 ;  /* 0x00008000000079c5 */ /* 0x000fe40000010000 */
[----:B------:R-:W-:-:S06]  /*75c0*/  WARPGROUP.ARRIVE ;  /* 0x00000000000079c5 */ /* 0x000fcc0000000000 */
[----:B------:R-:W-:Y:S03]  /*75d0*/  HGMMA.64x64x16.F32.BF16 R120, gdesc[UR8].tnspB, R120, gsb0 ;  /* 0x40e00000087879f0 */ /* 0x000fe60008001878 */
[----:B------:R-:W-:Y:S02]  /*75e0*/  WARPGROUP.DEPBAR.LE gsb0, 0x0 ;  /* 0x00008000000079c5 */ /* 0x000fe40000010000 */
[----:B------:R-:W-:-:S06]  /*75f0*/  WARPGROUP.ARRIVE ;  /* 0x00000000000079c5 */ /* 0x000fcc0000000000 */
[----:B------:R-:W-:Y:S01]  /*7600*/  HGMMA.64x64x16.F32.BF16 R120, gdesc[UR4].tnspB, R120, gsb0 ;  /* 0x40e00000047879f0 */ /* 0x000fe20008001878 */
[----:B------:R-:W-:-:S04]  /*7610*/  USEL UR4, URZ, 0x1, UP0 ;  /* 0x000000013f047887 */ /* 0x000fc80008000000 */
[----:B------:R-:W-:Y:S01]  /*7620*/  ULOP3.LUT UR37, UR37, UR4, URZ, 0x3c, !UPT ;  /* 0x0000000425257292 */ /* 0x000fe2000f8e3c3f */
[----:B------:R-:W-:Y:S02]  /*7630*/  WARPGROUP.DEPBAR.LE gsb0, 0x0 ;  /* 0x00008000000079c5 */ /* 0x000fe40000010000 */
[----:B------:R3:W-:Y:S01]  /*7640*/  @!P1 SYNCS.ARRIVE.TRANS64.RED.A1T0 RZ, [R10+URZ], RZ ;  /* 0x000000ff0aff99a7 */ /* 0x0007e2000810043f */
[-C--:B-----5:R-:W-:Y:S01]  /*7650*/  FMUL.FTZ R53, R120, R4.reuse ;  /* 0x0000000478357220 */ /* 0x0a0fe20000410000 */
        /* <DEDUP_REMOVED lines=30> */
[----:B---3--:R-:W-:-:S07]  /*7840*/  FMUL.FTZ R151, R151, R7 ;  /* 0x0000000797977220 */ /* 0x008fce0000410000 */
.L_x_12821:
        /* <DEDUP_REMOVED lines=10> */
[----:B------:R-:W2:Y:S01]  /*78f0*/  LDL R4, [R1+0x8] ;  /* 0x0000080001047983 */ /* 0x000ea20000100800 */
[----:B------:R-:W0:Y:S01]  /*7900*/  S2UR UR4, SR_SWINHI ;  /* 0x00000000000479c3 */ /* 0x000e220000002f00 */
[----:B------:R-:W-:Y:S02]  /*7910*/  F2FP.BF16.F32.PACK_AB R12, R12, R53 ;  /* 0x000000350c0c723e */ /* 0x000fe400000010ff */
[----:B------:R-:W-:Y:S01]  /*7920*/  F2FP.BF16.F32.PACK_AB R13, R13, R54 ;  /* 0x000000360d0d723e */ /* 0x000fe200000010ff */
[----:B------:R-:W3:Y:S01]  /*7930*/  LDL R56, [R1+0x4] ;  /* 0x0000040001387983 */ /* 0x000ee20000100800 */
[----:B------:R-:W-:Y:S02]  /*7940*/  F2FP.BF16.F32.PACK_AB R14, R14, R51 ;  /* 0x000000330e0e723e */ /* 0x000fe400000010ff */
[----:B------:R-:W-:Y:S02]  /*7950*/  F2FP.BF16.F32.PACK_AB R15, R15, R52 ;  /* 0x000000340f0f723e */ /* 0x000fe400000010ff */
[----:B------:R-:W-:-:S02]  /*7960*/  F2FP.BF16.F32.PACK_AB R148, R33, R34 ;  /* 0x000000222194723e */ /* 0x000fc400000010ff */
[----:B------:R-:W-:Y:S01]  /*7970*/  F2FP.BF16.F32.PACK_AB R149, R27, R32 ;  /* 0x000000201b95723e */ /* 0x000fe200000010ff */
[----:B------:R-:W1:Y:S01]  /*7980*/  LDC R33, c[0x0][0xbe8] ;  /* 0x0002fa00ff217b82 */ /* 0x000e620000000800 */
[----:B------:R-:W-:Y:S02]  /*7990*/  F2FP.BF16.F32.PACK_AB R150, R3, R26 ;  /* 0x0000001a0396723e */ /* 0x000fe400000010ff */
[----:B------:R-:W-:-:S05]  /*79a0*/  F2FP.BF16.F32.PACK_AB R151, R151, R0 ;  /* 0x000000009797723e */ /* 0x000fca00000010ff */
[----:B------:R-:W-:Y:S01]  /*79b0*/  BAR.SYNC.DEFER_BLOCKING 0x1, 0x180 ;  /* 0x0046000000007b1d */ /* 0x000fe20000010000 */
[----:B------:R-:W-:-:S05]  /*79c0*/  USHF.R.S32.HI UR18, URZ, 0x1f, UR43 ;  /* 0x0000001f3f127899 */ /* 0x000fca000801142b */
[----:B------:R-:W-:Y:S01]  /*79d0*/  ULDC.64 UR10, c[0x0][0xb90] ;  /* 0x0002e400000a7ab9 */ /* 0x000fe20000000a00 */
[----:B------:R-:W-:Y:S01]  /*79e0*/  ULDC.64 UR14, c[0x0][0xc08] ;  /* 0x00030200000e7ab9 */ /* 0x000fe20000000a00 */
[----:B------:R-:W-:Y:S01]  /*79f0*/  UMOV UR8, UR39 ;  /* 0x0000002700087c82 */ /* 0x000fe20008000000 */
[----:B0-----:R-:W-:Y:S01]  /*7a00*/  UMOV UR9, UR4 ;  /* 0x0000000400097c82 */ /* 0x001fe20008000000 */
[----:B------:R-:W-:Y:S01]  /*7a10*/  ULDC.64 UR16, c[0x0][0xb98] ;  /* 0x0002e60000107ab9 */ /* 0x000fe20000000a00 */
[----:B------:R-:W-:Y:S02]  /*7a20*/  IMAD.U32 R20, RZ, RZ, UR8 ;  /* 0x00000008ff147e24 */ /* 0x000fe4000f8e00ff */
[----:B------:R-:W-:Y:S01]  /*7a30*/  IMAD.U32 R21, RZ, RZ, UR9 ;  /* 0x00000009ff157e24 */ /* 0x000fe2000f8e00ff */
[----:B------:R-:W-:Y:S02]  /*7a40*/  ULDC.64 UR8, c[0x0][0xc00] ;  /* 0x0003000000087ab9 */ /* 0x000fe40000000a00 */
[----:B------:R-:W-:-:S04]  /*7a50*/  UISETP.NE.U32.AND UP0, UPT, UR8, URZ, UPT ;  /* 0x0000003f0800728c */ /* 0x000fc8000bf05070 */
[----:B------:R-:W-:-:S03]  /*7a60*/  UISETP.NE.AND.EX UP0, UPT, UR9, URZ, UPT, UP0 ;  /* 0x0000003f0900728c */ /* 0x000fc6000bf05300 */
[----:B------:R-:W-:Y:S02]  /*7a70*/  ULDC.64 UR8, c[0x0][0xc00] ;  /* 0x0003000000087ab9 */ /* 0x000fe40000000a00 */
[----:B------:R-:W-:-:S06]  /*7a80*/  UIMAD.WIDE UR8, UR40, 0x4, UR8 ;  /* 0x00000004280878a5 */ /* 0x000fcc000f8e0208 */
[----:B------:R-:W-:Y:S02]  /*7a90*/  IMAD.U32 R26, RZ, RZ, UR8 ;  /* 0x00000008ff1a7e24 */ /* 0x000fe4000f8e00ff */
[----:B------:R-:W-:Y:S02]  /*7aa0*/  IMAD.U32 R27, RZ, RZ, UR9 ;  /* 0x00000009ff1b7e24 */ /* 0x000fe4000f8e00ff */
[----:B--2---:R-:W-:-:S03]  /*7ab0*/  IMAD.WIDE R4, R4, 0x2, R20 ;  /* 0x0000000204047825 */ /* 0x004fc600078e0214 */
[C---:B------:R-:W-:Y:S02]  /*7ac0*/  IADD3 R9, P1, R4.reuse, 0x40, RZ ;  /* 0x0000004004097810 */ /* 0x040fe40007f3e0ff */
[C---:B------:R-:W-:Y:S02]  /*7ad0*/  IADD3 R11, P2, R4.reuse, 0x20, RZ ;  /* 0x00000020040b7810 */ /* 0x040fe40007f5e0ff */
[C---:B------:R-:W-:Y:S02]  /*7ae0*/  IADD3 R29, P0, R4.reuse, 0x60, RZ ;  /* 0x00000060041d7810 */ /* 0x040fe40007f1e0ff */
        /* <DEDUP_REMOVED lines=22> */
[----:B------:R-:W-:Y:S02]  /*7c50*/  F2FP.BF16.F32.PACK_AB R7, R43, R44 ;  /* 0x0000002c2b07723e */ /* 0x000fe400000010ff */
[----:B------:R-:W-:Y:S02]  /*7c60*/  F2FP.BF16.F32.PACK_AB R8, R41, R42 ;  /* 0x0000002a2908723e */ /* 0x000fe400000010ff */
[----:B------:R-:W-:Y:S02]  /*7c70*/  F2FP.BF16.F32.PACK_AB R9, R39, R40 ;  /* 0x000000282709723e */ /* 0x000fe400000010ff */
[----:B------:R-:W-:Y:S02]  /*7c80*/  F2FP.BF16.F32.PACK_AB R10, R37, R38 ;  /* 0x00000026250a723e */ /* 0x000fe400000010ff */
[----:B------:R-:W-:Y:S01]  /*7c90*/  F2FP.BF16.F32.PACK_AB R11, R35, R36 ;  /* 0x00000024230b723e */ /* 0x000fe200000010ff */
[----:B------:R0:W-:Y:S04]  /*7ca0*/  STSM.16.M88.4 [R55], R12 ;  /* 0x0000000c37007844 */ /* 0x0001e80000000200 */
[----:B------:R2:W-:Y:S04]  /*7cb0*/  STSM.16.M88.4 [R30], R4 ;  /* 0x000000041e007844 */ /* 0x0005e80000000200 */
[----:B------:R4:W-:Y:S04]  /*7cc0*/  STSM.16.M88.4 [R29], R8 ;  /* 0x000000081d007844 */ /* 0x0009e80000000200 */
[----:B------:R0:W-:Y:S01]  /*7cd0*/  STSM.16.M88.4 [R28], R148 ;  /* 0x000000941c007844 */ /* 0x0001e20000000200 */
[----:B------:R-:W-:Y:S01]  /*7ce0*/  BAR.SYNC.DEFER_BLOCKING 0x1, 0x180 ;  /* 0x0046000000007b1d */ /* 0x000fe20000010000 */
[----:B------:R-:W-:-:S13]  /*7cf0*/  PLOP3.LUT P2, PT, PT, PT, UP0, 0x80, 0x0 ;  /* 0x000000000000781c */ /* 0x000fda0003f4f008 */
[----:B------:R-:W4:Y:S01]  /*7d00*/  @P2 LDG.E R0, desc[UR48][R26.64] ;  /* 0x000000301a002981 */ /* 0x000f22000c1e1900 */
[----:B-1----:R-:W-:Y:S01]  /*7d10*/  ISETP.NE.AND P1, PT, R33, 0x1, PT ;  /* 0x000000012100780c */ /* 0x002fe20003f25270 */
[----:B------:R-:W-:-:S12]  /*7d20*/  UMOV UR4, URZ ;  /* 0x0000003f00047c82 */ /* 0x000fd80008000000 */
[----:B------:R-:W1:Y:S08]  /*7d30*/  @P1 LDC R3, c[0x0][0xbec] ;  /* 0x0002fb00ff031b82 */ /* 0x000e700000000800 */
[----:B0-----:R-:W0:Y:S01]  /*7d40*/  @P1 LDC R13, c[0x0][0xbf0] ;  /* 0x0002fc00ff0d1b82 */ /* 0x001e220000000800 */
[----:B--2---:R-:W-:Y:S01]  /*7d50*/  IMAD.U32 R6, RZ, RZ, UR42 ;  /* 0x0000002aff067e24 */ /* 0x004fe2000f8e00ff */
[----:B------:R-:W-:-:S03]  /*7d60*/  UIMAD UR7, UR18, UR10, URZ ;  /* 0x0000000a120772a4 */ /* 0x000fc6000f8e023f */
[----:B---3--:R-:W-:Y:S01]  /*7d70*/  IMAD R6, R6, 0xc0, R56 ;  /* 0x000000c006067824 */ /* 0x008fe200078e0238 */
[----:B------:R-:W-:Y:S02]  /*7d80*/  UIMAD UR12, UR43, UR11, UR7 ;  /* 0x0000000b2b0c72a4 */ /* 0x000fe4000f8e0207 */
[----:B------:R-:W-:Y:S01]  /*7d90*/  USEL UR19, UR41, URZ, !UP0 ;  /* 0x0000003f29137287 */ /* 0x000fe2000c000000 */
[----:B------:R-:W-:Y:S01]  /*7da0*/  IMAD.MOV.U32 R4, RZ, RZ, R6 ;  /* 0x000000ffff047224 */ /* 0x000fe200078e0006 */
[----:B------:R-:W-:Y:S02]  /*7db0*/  UISETP.NE.U32.AND UP1, UPT, UR14, URZ, UPT ;  /* 0x0000003f0e00728c */ /* 0x000fe4000bf25070 */
[----:B------:R-:W-:Y:S02]  /*7dc0*/  USEL UR7, UR40, URZ, !UP0 ;  /* 0x0000003f28077287 */ /* 0x000fe4000c000000 */
[----:B------:R-:W-:-:S06]  /*7dd0*/  UISETP.NE.AND.EX UP0, UPT, UR15, URZ, UPT, UP1 ;  /* 0x0000003f0f00728c */ /* 0x000fcc000bf05310 */
[----:B------:R-:W-:Y:S02]  /*7de0*/  PLOP3.LUT P3, PT, PT, PT, UP0, 0x80, 0x0 ;  /* 0x000000000000781c */ /* 0x000fe40003f6f008 */
[----:B----4-:R-:W-:Y:S01]  /*7df0*/  @P2 R2UR UR4, R0 ;  /* 0x00000000000422ca */ /* 0x010fe200000e0000 */
[----:B-1----:R-:W-:-:S05]  /*7e00*/  @P1 IMAD.HI.U32 R0, R6, R3, RZ ;  /* 0x0000000306001227 */ /* 0x002fca00078e00ff */
[----:B0-----:R-:W-:-:S07]  /*7e10*/  @P1 SHF.R.U32.HI R4, RZ, R13, R0 ;  /* 0x0000000dff041219 */ /* 0x001fce0000011600 */
[----:B------:R-:W-:Y:S02]  /*7e20*/  USHF.R.S32.HI UR9, URZ, 0x1f, UR4 ;  /* 0x0000001f3f097899 */ /* 0x000fe40008011404 */
[----:B------:R-:W-:Y:S02]  /*7e30*/  UMOV UR8, UR4 ;  /* 0x0000000400087c82 */ /* 0x000fe40008000000 */
[----:B------:R-:W-:Y:S01]  /*7e40*/  UIMAD.WIDE.U32 UR10, UR43, UR10, UR8 ;  /* 0x0000000a2b0a72a5 */ /* 0x000fe2000f8e0008 */
[----:B------:R-:W-:-:S03]  /*7e50*/  IMAD.MOV R0, RZ, RZ, -R4 ;  /* 0x000000ffff007224 */ /* 0x000fc600078e0a04 */
[----:B------:R-:W-:Y:S02]  /*7e60*/  UIADD3 UR11, UR11, UR12, URZ ;  /* 0x0000000c0b0b7290 */ /* 0x000fe4000fffe03f */
[----:B------:R-:W-:Y:S01]  /*7e70*/  UIMAD UR12, UR19, UR16, URZ ;  /* 0x00000010130c72a4 */ /* 0x000fe2000f8e023f */
[----:B------:R-:W-:Y:S01]  /*7e80*/  IMAD R3, R33, R0, R6 ;  /* 0x0000000021037224 */ /* 0x000fe200078e0206 */
[----:B------:R-:W-:Y:S02]  /*7e90*/  UIMAD.WIDE.U32 UR10, UR7, UR16, UR10 ;  /* 0x00000010070a72a5 */ /* 0x000fe4000f8e000a */
[----:B------:R-:W-:Y:S01]  /*7ea0*/  UIMAD UR12, UR7, UR17, UR12 ;  /* 0x00000011070c72a4 */ /* 0x000fe2000f8e020c */
[----:B------:R-:W-:Y:S02]  /*7eb0*/  SHF.R.S32.HI R5, RZ, 0x1f, R4 ;  /* 0x0000001fff057819 */ /* 0x000fe40000011404 */
[----:B------:R-:W-:Y:S01]  /*7ec0*/  SHF.R.S32.HI R0, RZ, 0x1f, R3 ;  /* 0x0000001fff007819 */ /* 0x000fe20000011403 */
[----:B------:R-:W-:Y:S01]  /*7ed0*/  ULDC.64 UR16, c[0x0][0xb88] ;  /* 0x0002e20000107ab9 */ /* 0x000fe20000000a00 */
[----:B------:R-:W-:Y:S01]  /*7ee0*/  IADD3 R4, P0, R4, UR10, RZ ;  /* 0x0000000a04047c10 */ /* 0x000fe2000ff1e0ff */
[----:B------:R-:W-:Y:S01]  /*7ef0*/  IMAD.U32 R6, RZ, RZ, UR12 ;  /* 0x0000000cff067e24 */ /* 0x000fe2000f8e00ff */
[----:B------:R-:W-:Y:S01]  /*7f00*/  @UP0 ULEA UR10, UP1, UR40, UR14, 0x2 ;  /* 0x0000000e280a0291 */ /* 0x000fe2000f82103f */
[----:B------:R-:W-:Y:S01]  /*7f10*/  IMAD R0, R0, UR16, RZ ;  /* 0x0000001000007c24 */ /* 0x000fe2000f8e02ff */
[----:B------:R-:W-:-:S02]  /*7f20*/  ULDC.64 UR12, c[0x0][0xb50] ;  /* 0x0002d400000c7ab9 */ /* 0x000fc40000000a00 */
[----:B------:R-:W-:Y:S01]  /*7f30*/  IADD3.X R5, R5, UR11, R6, P0, !PT ;  /* 0x0000000b05057c10 */ /* 0x000fe200087fe406 */
[----:B------:R-:W-:Y:S01]  /*7f40*/  @UP0 ULEA.HI.X UR11, UR40, UR15, UR41, 0x2, UP1 ;  /* 0x0000000f280b0291 */ /* 0x000fe200088f1429 */
[----:B------:R-:W-:Y:S01]  /*7f50*/  IMAD R7, R3, UR17, R0 ;  /* 0x0000001103077c24 */ /* 0x000fe2000f8e0200 */
[----:B------:R-:W-:Y:S01]  /*7f60*/  ULDC UR14, c[0x0][0xa88] ;  /* 0x0002a200000e7ab9 */ /* 0x000fe20000000800 */
[----:B------:R-:W-:Y:S02]  /*7f70*/  IMAD.U32 R8, RZ, RZ, UR10 ;  /* 0x0000000aff087e24 */ /* 0x000fe4000f8e00ff */
[----:B------:R-:W-:Y:S02]  /*7f80*/  IMAD.U32 R0, RZ, RZ, UR14 ;  /* 0x0000000eff007e24 */ /* 0x000fe4000f8e00ff */
[----:B------:R-:W-:-:S05]  /*7f90*/  IMAD.U32 R9, RZ, RZ, UR11 ;  /* 0x0000000bff097e24 */ /* 0x000fca000f8e00ff */
[----:B------:R0:W5:Y:S01]  /*7fa0*/  @P3 LDG.E R0, desc[UR48][R8.64] ;  /* 0x0000003008003981 */ /* 0x000162000c1e1900 */
[----:B------:R-:W-:-:S04]  /*7fb0*/  IMAD.WIDE.U32 R4, R3, UR16, R4 ;  /* 0x0000001003047c25 */ /* 0x000fc8000f8e0004 */
[----:B------:R-:W-:Y:S01]  /*7fc0*/  IMAD.IADD R3, R5, 0x1, R7 ;  /* 0x0000000105037824 */ /* 0x000fe200078e0207 */
[----:B------:R-:W-:Y:S01]  /*7fd0*/  LEA R5, P0, R4, UR12, 0x2 ;  /* 0x0000000c04057c11 */ /* 0x000fe2000f8010ff */
[----:B------:R-:W-:-:S03]  /*7fe0*/  IMAD.U32 R7, RZ, RZ, UR42 ;  /* 0x0000002aff077e24 */ /* 0x000fc6000f8e00ff */
[----:B------:R-:W-:Y:S01]  /*7ff0*/  LEA.HI.X R4, R4, UR13, R3, 0x2, P0 ;  /* 0x0000000d04047c11 */ /* 0x000fe200080f1403 */
[----:B0-----:R-:W-:Y:S08]  /*8000*/  @P3 BRA `(.L_x_12844) ;  /* 0x0000000000103947 */ /* 0x001ff00003800000 */
[----:B------:R-:W-:Y:S05]  /*8010*/  @!P2 BRA `(.L_x_12844) ;  /* 0x00000000000ca947 */ /* 0x000fea0003800000 */
[----:B------:R-:W2:Y:S04]  /*8020*/  LDG.E R3, desc[UR48][R26.64] ;  /* 0x000000301a037981 */ /* 0x000ea8000c1e1900 */
[----:B-----5:R-:W2:Y:S02]  /*8030*/  LDG.E R0, desc[UR48][R26.64+0x4] ;  /* 0x000004301a007981 */ /* 0x020ea4000c1e1900 */
[----:B--2---:R-:W-:-:S07]  /*8040*/  IMAD.IADD R0, R0, 0x1, -R3 ;  /* 0x0000000100007824 */ /* 0x004fce00078e0a03 */
.L_x_12844:
[----:B------:R-:W-:Y:S01]  /*8050*/  IMAD R3, R153, 0x40, R152 ;  /* 0x0000004099037824 */ /* 0x000fe200078e0298 */
[----:B------:R-:W-:Y:S01]  /*8060*/  SHFL.IDX PT, R26, R5, RZ, 0x1c1f ;  /* 0x001c1fff051a7589 */ /* 0x000fe200000e0000 */
[----:B------:R-:W-:Y:S01]  /*8070*/  IMAD R6, R7, 0xc0, R156 ;  /* 0x000000c007067824 */ /* 0x000fe200078e029c */
[----:B------:R-:W-:Y:S01]  /*8080*/  LOP3.LUT P0, RZ, R154, 0x3, RZ, 0xc0, !PT ;  /* 0x000000039aff7812 */ /* 0x000fe2000780c0ff */
[----:B------:R-:W-:Y:S01]  /*8090*/  IMAD.WIDE R20, R3, 0x2, R20 ;  /* 0x0000000203147825 */ /* 0x000fe200078e0214 */
[----:B------:R-:W0:Y:S01]  /*80a0*/  SHFL.IDX PT, R27, R4, RZ, 0x1c1f ;  /* 0x001c1fff041b7589 */ /* 0x000e2200000e0000 */
[----:B------:R-:W-:Y:S02]  /*80b0*/  ULDC.64 UR12, c[0x0][0xaa0] ;  /* 0x0002a800000c7ab9 */ /* 0x000fe40000000a00 */
[----:B-----5:R-:W-:Y:S01]  /*80c0*/  IMAD R35, R0, R33, RZ ;  /* 0x0000002100237224 */ /* 0x020fe200078e02ff */
[----:B------:R1:W-:Y:S01]  /*80d0*/  SHFL.IDX PT, R28, R5, 0x1, 0x1c1f ;  /* 0x003c1f00051c7f89 */ /* 0x0003e200000e0000 */
[----:B------:R-:W-:Y:S01]  /*80e0*/  VIADD R0, R6, 0x8 ;  /* 0x0000000806007836 */ /* 0x000fe20000000000 */
[----:B------:R-:W-:-:S02]  /*80f0*/  IADD3 R9, P3, R20, 0x1800, RZ ;  /* 0x0000180014097810 */ /* 0x000fc40007f7e0ff */
[----:B------:R2:W3:Y:S01]  /*8100*/  SHFL.IDX PT, R29, R4, 0x1, 0x1c1f ;  /* 0x003c1f00041d7f89 */ /* 0x0004e200000e0000 */
[----:B------:R-:W-:Y:S02]  /*8110*/  IADD3 R13, P4, R20, 0x3000, RZ ;  /* 0x00003000140d7810 */ /* 0x000fe40007f9e0ff */
[-C--:B------:R-:W-:Y:S02]  /*8120*/  ISETP.GE.OR P2, PT, R6, R35.reuse, P0 ;  /* 0x000000230600720c */ /* 0x080fe40000746670 */
[----:B-1----:R-:W-:Y:S02]  /*8130*/  LOP3.LUT R5, R20, 0x380, RZ, 0xc0, !PT ;  /* 0x0000038014057812 */ /* 0x002fe400078ec0ff */
[----:B------:R-:W-:Y:S02]  /*8140*/  LOP3.LUT R8, R9, 0x380, RZ, 0xc0, !PT ;  /* 0x0000038009087812 */ /* 0x000fe400078ec0ff */
[----:B------:R-:W-:Y:S02]  /*8150*/  ISETP.GE.OR P0, PT, R0, R35, P0 ;  /* 0x000000230000720c */ /* 0x000fe40000706670 */
[----:B------:R-:W-:-:S02]  /*8160*/  LOP3.LUT R12, R13, 0x380, RZ, 0xc0, !PT ;  /* 0x000003800d0c7812 */ /* 0x000fc400078ec0ff */
[----:B------:R-:W-:Y:S02]  /*8170*/  SHF.R.U64 R5, R5, 0x3, RZ ;  /* 0x0000000305057819 */ /* 0x000fe400000012ff */
[----:B------:R-:W-:Y:S01]  /*8180*/  SHF.R.U64 R8, R8, 0x3, RZ ;  /* 0x0000000308087819 */ /* 0x000fe200000012ff */
[----:B0-----:R0:W-:Y:S01]  /*8190*/  @!P2 ST.E desc[UR48][R26.64], R25 ;  /* 0x000000191a00a985 */ /* 0x0011e2000c101930 */
[----:B------:R-:W-:Y:S02]  /*81a0*/  SHF.R.U64 R12, R12, 0x3, RZ ;  /* 0x000000030c0c7819 */ /* 0x000fe400000012ff */
[----:B--2---:R-:W-:Y:S01]  /*81b0*/  LOP3.LUT R4, R5, R20, RZ, 0x3c, !PT ;  /* 0x0000001405047212 */ /* 0x004fe200078e3cff */
[--C-:B------:R-:W-:Y:S01]  /*81c0*/  IMAD.MOV.U32 R5, RZ, RZ, R21.reuse ;  /* 0x000000ffff057224 */ /* 0x100fe200078e0015 */
[----:B------:R-:W-:Y:S01]  /*81d0*/  LOP3.LUT R8, R8, R9, RZ, 0x3c, !PT ;  /* 0x0000000908087212 */ /* 0x000fe200078e3cff */
[--C-:B------:R-:W-:Y:S01]  /*81e0*/  IMAD.X R9, RZ, RZ, R21.reuse, P3 ;  /* 0x000000ffff097224 */ /* 0x100fe200018e0615 */
[----:B------:R-:W-:Y:S01]  /*81f0*/  LOP3.LUT R12, R12, R13, RZ, 0x3c, !PT ;  /* 0x0000000d0c0c7212 */ /* 0x000fe200078e3cff */
[----:B------:R-:W-:Y:S01]  /*8200*/  IMAD.X R13, RZ, RZ, R21, P4 ;  /* 0x000000ffff0d7224 */ /* 0x000fe200020e0615 */
[----:B---3--:R1:W-:Y:S04]  /*8210*/  @!P0 ST.E desc[UR48][R28.64], R24 ;  /* 0x000000181c008985 */ /* 0x0083e8000c101930 */
[----:B------:R-:W2:Y:S04]  /*8220*/  LD.E.128 R4, desc[UR48][R4.64] ;  /* 0x0000003004047980 */ /* 0x000ea8000c101d00 */
[----:B------:R-:W3:Y:S04]  /*8230*/  LD.E.128 R8, desc[UR48][R8.64] ;  /* 0x0000003008087980 */ /* 0x000ee8000c101d00 */
[----:B------:R-:W4:Y:S01]  /*8240*/  LD.E.128 R12, desc[UR48][R12.64] ;  /* 0x000000300c0c7980 */ /* 0x000f22000c101d00 */
[----:B------:R-:W-:-:S02]  /*8250*/  IADD3 R3, P0, R20, 0x4800, RZ ;  /* 0x0000480014037810 */ /* 0x000fc40007f1e0ff */
[----:B------:R-:W1:Y:S02]  /*8260*/  @P1 LDC R20, c[0x0][0xbec] ;  /* 0x0002fb00ff141b82 */ /* 0x000e640000000800 */
[----:B------:R-:W-:Y:S01]  /*8270*/  LOP3.LUT R0, R3, 0x380, RZ, 0xc0, !PT ;  /* 0x0000038003007812 */ /* 0x000fe200078ec0ff */
[----:B0-----:R-:W-:Y:S01]  /*8280*/  IMAD.X R27, RZ, RZ, R21, P0 ;  /* 0x000000ffff1b7224 */ /* 0x001fe200000e0615 */
[----:B------:R-:W-:Y:S02]  /*8290*/  UIMAD UR10, UR9, UR12, URZ ;  /* 0x0000000c090a72a4 */ /* 0x000fe4000f8e023f */
[----:B------:R-:W-:Y:S02]  /*82a0*/  SHF.R.U64 R0, R0, 0x3, RZ ;  /* 0x0000000300007819 */ /* 0x000fe400000012ff */
[----:B------:R-:W0:Y:S01]  /*82b0*/  @P1 LDC R21, c[0x0][0xbf0] ;  /* 0x0002fc00ff151b82 */ /* 0x000e220000000800 */
[----:B------:R-:W-:Y:S01]  /*82c0*/  UIMAD.WIDE.U32 UR8, UR4, UR12, URZ ;  /* 0x0000000c040872a5 */ /* 0x000fe2000f8e003f */
[----:B------:R-:W-:Y:S01]  /*82d0*/  LOP3.LUT R26, R0, R3, RZ, 0x3c, !PT ;  /* 0x00000003001a7212 */ /* 0x000fe200078e3cff */
[----:B------:R-:W-:Y:S01]  /*82e0*/  UIMAD UR10, UR4, UR13, UR10 ;  /* 0x0000000d040a72a4 */ /* 0x000fe2000f8e020a */
[----:B------:R-:W-:-:S02]  /*82f0*/  IMAD R0, R23, 0x30, R153 ;  /* 0x0000003017007824 */ /* 0x000fc400078e0299 */
[----:B------:R-:W-:Y:S01]  /*8300*/  ULDC.64 UR12, c[0x0][0xae8] ;  /* 0x0002ba00000c7ab9 */ /* 0x000fe20000000a00 */
[----:B-1----:R-:W-:Y:S01]  /*8310*/  IMAD.U32 R29, RZ, RZ, UR42 ;  /* 0x0000002aff1d7e24 */ /* 0x002fe2000f8e00ff */
[----:B------:R-:W-:Y:S01]  /*8320*/  UIADD3 UR9, UR9, UR10, URZ ;  /* 0x0000000a09097290 */ /* 0x000fe2000fffe03f */
[----:B------:R-:W-:Y:S01]  /*8330*/  IMAD.U32 R36, RZ, RZ, UR42 ;  /* 0x0000002aff247e24 */ /* 0x000fe2000f8e00ff */
[----:B------:R-:W-:Y:S01]  /*8340*/  UIMAD UR4, UR18, UR12, URZ ;  /* 0x0000000c120472a4 */ /* 0x000fe2000f8e023f */
[----:B------:R-:W-:Y:S01]  /*8350*/  IMAD R29, R29, 0xc0, R0 ;  /* 0x000000c01d1d7824 */ /* 0x000fe200078e0200 */
[----:B------:R-:W-:Y:S01]  /*8360*/  UIMAD.WIDE.U32 UR8, UR43, UR12, UR8 ;  /* 0x0000000c2b0872a5 */ /* 0x000fe2000f8e0008 */
[----:B------:R-:W5:Y:S01]  /*8370*/  LD.E.128 R24, desc[UR48][R26.64] ;  /* 0x000000301a187980 */ /* 0x000f62000c101d00 */
[----:B------:R-:W-:Y:S01]  /*8380*/  UIMAD UR4, UR43, UR13, UR4 ;  /* 0x0000000d2b0472a4 */ /* 0x000fe2000f8e0204 */
[----:B------:R-:W-:Y:S01]  /*8390*/  IMAD.MOV.U32 R3, RZ, RZ, R29 ;  /* 0x000000ffff037224 */ /* 0x000fe200078e001d */
[----:B------:R-:W-:Y:S01]  /*83a0*/  ULDC.64 UR10, c[0x0][0xaf0] ;  /* 0x0002bc00000a7ab9 */ /* 0x000fe20000000a00 */
[----:B------:R-:W-:Y:S01]  /*83b0*/  @P1 IMAD.HI.U32 R0, R29, R20, RZ ;  /* 0x000000141d001227 */ /* 0x000fe200078e00ff */
[----:B------:R-:W-:Y:S01]  /*83c0*/  UIADD3 UR9, UR9, UR4, URZ ;  /* 0x0000000409097290 */ /* 0x000fe2000fffe03f */
[----:B------:R-:W-:Y:S01]  /*83d0*/  @!PT LDS RZ, [RZ] ;  /* 0x00000000fffff984 */ /* 0x000fe20000000800 */
[----:B------:R-:W-:Y:S01]  /*83e0*/  @!PT LDS RZ, [RZ] ;  /* 0x00000000fffff984 */ /* 0x000fe20000000800 */
[----:B------:R-:W-:Y:S01]  /*83f0*/  @!PT LDS RZ, [RZ] ;  /* 0x00000000fffff984 */ /* 0x000fe20000000800 */
[----:B------:R-:W-:Y:S01]  /*8400*/  @!PT LDS RZ, [RZ] ;  /* 0x00000000fffff984 */ /* 0x000fe20000000800 */
[----:B------:R1:W-:Y:S06]  /*8410*/  MEMBAR.ALL.CTA ;  /* 0x0000000000007992 */ /* 0x0003ec0000008000 */
[----:B-1----:R-:W1:Y:S01]  /*8420*/  FENCE.VIEW.ASYNC.S ;  /* 0x00000000000073c6 */ /* 0x002e620000000000 */
[----:B------:R-:W-:Y:S01]  /*8430*/  UIMAD UR4, UR19, UR10, URZ ;  /* 0x0000000a130472a4 */ /* 0x000fe2000f8e023f */
[----:B------:R-:W-:Y:S01]  /*8440*/  IMAD R36, R36, 0xc0, R153 ;  /* 0x000000c024247824 */ /* 0x000fe200078e0299 */
[----:B------:R-:W-:Y:S01]  /*8450*/  UIMAD.WIDE.U32 UR8, UR7, UR10, UR8 ;  /* 0x0000000a070872a5 */ /* 0x000fe2000f8e0008 */
[----:B------:R-:W-:Y:S01]  /*8460*/  SHF.R.S32.HI R38, RZ, 0x1f, R152 ;  /* 0x0000001fff267819 */ /* 0x000fe20000011498 */
[----:B------:R-:W-:Y:S01]  /*8470*/  UIMAD UR4, UR7, UR11, UR4 ;  /* 0x0000000b070472a4 */ /* 0x000fe2000f8e0204 */
[----:B0-----:R-:W-:-:S02]  /*8480*/  @P1 SHF.R.U32.HI R3, RZ, R21, R0 ;  /* 0x00000015ff031219 */ /* 0x001fc40000011600 */
[----:B------:R-:W-:Y:S01]  /*8490*/  ULDC.64 UR10, c[0x0][0xae0] ;  /* 0x0002b800000a7ab9 */ /* 0x000fe20000000a00 */
[----:B------:R-:W-:Y:S01]  /*84a0*/  UIADD3 UR4, UR9, UR4, URZ ;  /* 0x0000000409047290 */ /* 0x000fe2000fffe03f */
[--C-:B------:R-:W-:Y:S01]  /*84b0*/  SHF.R.S32.HI R0, RZ, 0x1f, R3.reuse ;  /* 0x0000001fff007819 */ /* 0x100fe20000011403 */
[----:B------:R-:W-:Y:S02]  /*84c0*/  IMAD.MOV R28, RZ, RZ, -R3 ;  /* 0x000000ffff1c7224 */ /* 0x000fe400078e0a03 */
        /* <DEDUP_REMOVED lines=12> */
[----:B------:R-:W-:-:S04]  /*8590*/  IMAD.WIDE.U32 R20, R29, UR8, R20 ;  /* 0x000000081d147c25 */ /* 0x000fc8000f8e0014 */
[----:B------:R-:W-:Y:S01]  /*85a0*/  IMAD R3, R29, UR9, R0 ;  /* 0x000000091d037c24 */ /* 0x000fe2000f8e0200 */
[----:B------:R-:W-:Y:S01]  /*85b0*/  ULDC.64 UR8, c[0x0][0xa80] ;  /* 0x0002a00000087ab9 */ /* 0x000fe20000000a00 */
[----:B------:R-:W-:Y:S02]  /*85c0*/  IADD3 R0, R36, 0x30, RZ ;  /* 0x0000003024007810 */ /* 0x000fe40007ffe0ff */
[----:B------:R-:W-:Y:S01]  /*85d0*/  IMAD.IADD R3, R21, 0x1, R3 ;  /* 0x0000000115037824 */ /* 0x000fe200078e0203 */
[----:B------:R-:W-:-:S04]  /*85e0*/  LEA R30, P0, R20, UR8, 0x1 ;  /* 0x00000008141e7c11 */ /* 0x000fc8000f8008ff */
[----:B------:R-:W-:Y:S01]  /*85f0*/  LEA.HI.X R34, R20, UR9, R3, 0x1, P0 ;  /* 0x0000000914227c11 */ /* 0x000fe200080f0c03 */
[----:B-1----:R-:W0:Y:S01]  /*8600*/  SHFL.IDX PT, R29, R30, RZ, 0x181f ;  /* 0x00181fff1e1d7589 */ /* 0x002e2200000e0000 */
[----:B------:R-:W-:Y:S01]  /*8610*/  ISETP.GE.AND P0, PT, R152, UR4, PT ;  /* 0x0000000498007c0c */ /* 0x000fe2000bf06270 */
[C---:B------:R-:W-:Y:S01]  /*8620*/  VIADD R3, R36.reuse, 0x60 ;  /* 0x0000006024037836 */ /* 0x040fe20000000000 */
[----:B------:R-:W-:Y:S01]  /*8630*/  UIADD3 UR4, UR39, 0x30820, URZ ;  /* 0x0003082027047890 */ /* 0x000fe2000fffe03f */
[----:B------:R-:W1:Y:S01]  /*8640*/  SHFL.IDX PT, R37, R30, 0x1, 0x181f ;  /* 0x00381f001e257f89 */ /* 0x000e6200000e0000 */
[-C--:B------:R-:W-:Y:S02]  /*8650*/  ISETP.GE.OR P1, PT, R36, R35.reuse, P0 ;  /* 0x000000232400720c */ /* 0x080fe40000726670 */
[-C--:B------:R-:W-:Y:S01]  /*8660*/  ISETP.GE.OR P2, PT, R0, R35.reuse, P0 ;  /* 0x000000230000720c */ /* 0x080fe20000746670 */
[----:B------:R-:W1:Y:S01]  /*8670*/  SHFL.IDX PT, R41, R30, 0x2, 0x181f ;  /* 0x00581f001e297f89 */ /* 0x000e6200000e0000 */
[-C--:B------:R-:W-:Y:S01]  /*8680*/  ISETP.GE.OR P3, PT, R3, R35.reuse, P0 ;  /* 0x000000230300720c */ /* 0x080fe20000766670 */
[----:B------:R-:W-:Y:S01]  /*8690*/  UPRMT UR4, URZ, 0x654, UR4 ;  /* 0x000006543f047896 */ /* 0x000fe20008000004 */
[----:B------:R-:W-:Y:S01]  /*86a0*/  VIADD R0, R36, 0x90 ;  /* 0x0000009024007836 */ /* 0x000fe20000000000 */
[----:B------:R-:W1:Y:S04]  /*86b0*/  SHFL.IDX PT, R21, R34, RZ, 0x181f ;  /* 0x00181fff22157589 */ /* 0x000e6800000e0000 */
[----:B------:R-:W1:Y:S01]  /*86c0*/  SHFL.IDX PT, R33, R34, 0x1, 0x181f ;  /* 0x00381f0022217f89 */ /* 0x000e6200000e0000 */
[----:B------:R-:W-:-:S02]  /*86d0*/  ISETP.GE.OR P0, PT, R0, R35, P0 ;  /* 0x000000230000720c */ /* 0x000fc40000706670 */
[----:B------:R-:W-:Y:S01]  /*86e0*/  SYNCS.ARRIVE.TRANS64.RED.A1T0 RZ, [UR4], RZ ;  /* 0x000000ffffff79a7 */ /* 0x000fe20008100404 */
[----:B------:R-:W1:Y:S01]  /*86f0*/  SHFL.IDX PT, R39, R34, 0x2, 0x181f ;  /* 0x00581f0022277f89 */ /* 0x000e6200000e0000 */
[----:B0-----:R-:W-:-:S03]  /*8700*/  @!P1 LEA R20, P4, R152, R29, 0x1 ;  /* 0x0000001d98149211 */ /* 0x001fc600078808ff */
[----:B------:R0:W0:Y:S01]  /*8710*/  SHFL.IDX PT, R3, R34, 0x3, 0x181f ;  /* 0x00781f0022037f89 */ /* 0x00002200000e0000 */
[----:B-1----:R-:W-:-:S03]  /*8720*/  @!P2 LEA R28, P5, R152, R37, 0x1 ;  /* 0x00000025981ca211 */ /* 0x002fc600078a08ff */
[----:B------:R1:W0:Y:S01]  /*8730*/  SHFL.IDX PT, R37, R30, 0x3, 0x181f ;  /* 0x00781f001e257f89 */ /* 0x00022200000e0000 */
[C---:B------:R-:W-:Y:S02]  /*8740*/  @!P3 LEA R32, P6, R152.reuse, R41, 0x1 ;  /* 0x000000299820b211 */ /* 0x040fe400078c08ff */
[C-C-:B------:R-:W-:Y:S02]  /*8750*/  @!P1 LEA.HI.X R21, R152.reuse, R21, R38.reuse, 0x1, P4 ;  /* 0x0000001598159211 */ /* 0x140fe400020f0c26 */
[C-C-:B------:R-:W-:Y:S02]  /*8760*/  @!P2 LEA.HI.X R29, R152.reuse, R33, R38.reuse, 0x1, P5 ;  /* 0x00000021981da211 */ /* 0x140fe400028f0c26 */
[----:B------:R-:W-:Y:S01]  /*8770*/  @!P3 LEA.HI.X R33, R152, R39, R38, 0x1, P6 ;  /* 0x000000279821b211 */ /* 0x000fe200030f0c26 */
[----:B--2---:R1:W-:Y:S04]  /*8780*/  @!P1 ST.E.128 desc[UR48][R20.64], R4 ;  /* 0x0000000414009985 */ /* 0x0043e8000c101d30 */
[----:B---3--:R1:W-:Y:S04]  /*8790*/  @!P2 ST.E.128 desc[UR48][R28.64], R8 ;  /* 0x000000081c00a985 */ /* 0x0083e8000c101d30 */
[----:B----4-:R1:W-:Y:S01]  /*87a0*/  @!P3 ST.E.128 desc[UR48][R32.64], R12 ;  /* 0x0000000c2000b985 */ /* 0x0103e2000c101d30 */
[----:B0-----:R-:W-:Y:S05]  /*87b0*/  @P0 BRA `(.L_x_12845) ;  /* 0x0000000800840947 */ /* 0x001fea0003800000 */
[----:B-1----:R-:W-:-:S04]  /*87c0*/  LEA R4, P0, R152, R37, 0x1 ;  /* 0x0000002598047211 */ /* 0x002fc800078008ff */
[----:B------:R-:W-:-:S05]  /*87d0*/  LEA.HI.X R5, R152, R3, R38, 0x1, P0 ;  /* 0x0000000398057211 */ /* 0x000fca00000f0c26 */
[----:B-----5:R0:W-:Y:S01]  /*87e0*/  ST.E.128 desc[UR48][R4.64], R24 ;  /* 0x0000001804007985 */ /* 0x0201e2000c101d30 */
[----:B------:R-:W-:Y:S05]  /*87f0*/  BRA `(.L_x_12845) ;  /* 0x0000000800747947 */ /* 0x000fea0003800000 */
.L_x_12843:
        /* <DEDUP_REMOVED lines=11> */
[----:B------:R-:W-:-:S03]  /*88b0*/  UISETP.NE.U32.AND UP1, UPT, UR8, URZ, UPT ;  /* 0x0000003f0800728c */ /* 0x000fc6000bf25070 */
[----:B------:R-:W2:Y:S01]  /*88c0*/  @P2 LDG.E R3, desc[UR48][R4.64] ;  /* 0x0000003004032981 */ /* 0x000ea2000c1e1900 */
[----:B------:R-:W-:Y:S01]  /*88d0*/  UISETP.NE.AND.EX UP1, UPT, UR9, URZ, UPT, UP1 ;  /* 0x0000003f0900728c */ /* 0x000fe2000bf25310 */
[----:B------:R-:W-:-:S05]  /*88e0*/  IMAD.U32 R0, RZ, RZ, UR4 ;  /* 0x00000004ff007e24 */ /* 0x000fca000f8e00ff */
[----:B------:R-:W-:-:S05]  /*88f0*/  PLOP3.LUT P3, PT, PT, PT, UP1, 0x80, 0x0 ;  /* 0x000000000000781c */ /* 0x000fca0003f6f018 */
[----:B------:R-:W-:-:S04]  /*8900*/  @UP1 ULEA UR8, UP2, UR40, UR8, 0x2 ;  /* 0x0000000828081291 */ /* 0x000fc8000f84103f */
[----:B------:R-:W-:Y:S02]  /*8910*/  @UP1 ULEA.HI.X UR9, UR40, UR9, UR41, 0x2, UP2 ;  /* 0x0000000928091291 */ /* 0x000fe400090f1429 */
[----:B------:R-:W-:-:S04]  /*8920*/  IMAD.U32 R6, RZ, RZ, UR8 ;  /* 0x00000008ff067e24 */ /* 0x000fc8000f8e00ff */
[----:B------:R-:W-:-:S05]  /*8930*/  IMAD.U32 R7, RZ, RZ, UR9 ;  /* 0x00000009ff077e24 */ /* 0x000fca000f8e00ff */
[----:B------:R1:W5:Y:S01]  /*8940*/  @P3 LDG.E R0, desc[UR48][R6.64] ;  /* 0x0000003006003981 */ /* 0x000362000c1e1900 */
[----:B0-----:R-:W-:Y:S01]  /*8950*/  ISETP.NE.AND P0, PT, R11, 0x1, PT ;  /* 0x000000010b00780c */ /* 0x001fe20003f05270 */
[----:B------:R-:W-:Y:S01]  /*8960*/  UMOV UR4, URZ ;  /* 0x0000003f00047c82 */ /* 0x000fe20008000000 */
[----:B------:R-:W-:Y:S01]  /*8970*/  USHF.R.S32.HI UR11, URZ, 0x1f, UR43 ;  /* 0x0000001f3f0b7899 */ /* 0x000fe2000801142b */
[----:B------:R-:W0:Y:S10]  /*8980*/  S2R R8, SR_TID.X ;  /* 0x0000000000087919 */ /* 0x000e340000002100 */
[----:B------:R-:W3:Y:S01]  /*8990*/  @P0 LDC R9, c[0x0][0xbec] ;  /* 0x0002fb00ff090b82 */ /* 0x000ee20000000800 */
[----:B0-----:R-:W-:-:S05]  /*89a0*/  VIADD R8, R8, 0xffffff80 ;  /* 0xffffff8008087836 */ /* 0x001fca0000000000 */
[----:B------:R-:W-:Y:S02]  /*89b0*/  ISETP.GE.AND P1, PT, R8, 0xc0, PT ;  /* 0x000000c00800780c */ /* 0x000fe40003f26270 */
[----:B--2---:R-:W-:-:S13]  /*89c0*/  @P2 R2UR UR4, R3 ;  /* 0x00000000030422ca */ /* 0x004fda00000e0000 */
[----:B------:R-:W-:Y:S01]  /*89d0*/  USHF.R.S32.HI UR10, URZ, 0x1f, UR4 ;  /* 0x0000001f3f0a7899 */ /* 0x000fe20008011404 */
[----:B-1-3--:R-:W-:Y:S11]  /*89e0*/  @P3 BRA `(.L_x_12846) ;  /* 0x0000000000103947 */ /* 0x00aff60003800000 */
[----:B------:R-:W-:Y:S05]  /*89f0*/  @!P2 BRA `(.L_x_12846) ;  /* 0x00000000000ca947 */ /* 0x000fea0003800000 */
[----:B------:R-:W2:Y:S04]  /*8a00*/  LDG.E R3, desc[UR48][R4.64] ;  /* 0x0000003004037981 */ /* 0x000ea8000c1e1900 */
[----:B-----5:R-:W2:Y:S02]  /*8a10*/  LDG.E R0, desc[UR48][R4.64+0x4] ;  /* 0x0000043004007981 */ /* 0x020ea4000c1e1900 */
[----:B--2---:R-:W-:-:S07]  /*8a20*/  IMAD.IADD R0, R0, 0x1, -R3 ;  /* 0x0000000100007824 */ /* 0x004fce00078e0a03 */
.L_x_12846:
[----:B------:R-:W-:Y:S01]  /*8a30*/  USEL UR40, UR40, URZ, !UP0 ;  /* 0x0000003f28287287 */ /* 0x000fe2000c000000 */
[----:B------:R-:W-:Y:S01]  /*8a40*/  BSSY B1, `(.L_x_12847) ;  /* 0x000002d000017945 */ /* 0x000fe20003800000 */
[----:B------:R-:W-:-:S03]  /*8a50*/  USEL UR41, UR41, URZ, !UP0 ;  /* 0x0000003f29297287 */ /* 0x000fc6000c000000 */
[----:B------:R-:W-:Y:S09]  /*8a60*/  @P1 BRA `(.L_x_12848) ;  /* 0x0000000000a81947 */ /* 0x000ff20003800000 */
[----:B------:R-:W0:Y:S01]  /*8a70*/  S2R R4, SR_TID.X ;  /* 0x0000000000047919 */ /* 0x000e220000002100 */
[----:B------:R-:W1:Y:S01]  /*8a80*/  LDC R6, c[0x0][0xbe8] ;  /* 0x0002fa00ff067b82 */ /* 0x000e620000000800 */
        /* <DEDUP_REMOVED lines=8> */
[----:B------:R-:W-:Y:S01]  /*8b10*/  UMOV UR8, UR4 ;  /* 0x0000000400087c82 */ /* 0x000fe20008000000 */
[----:B------:R-:W-:Y:S01]  /*8b20*/  UIMAD UR7, UR11, UR12, URZ ;  /* 0x0000000c0b0772a4 */ /* 0x000fe2000f8e023f */
[----:B------:R-:W-:Y:S02]  /*8b30*/  UMOV UR9, UR10 ;  /* 0x0000000a00097c82 */ /* 0x000fe40008000000 */
[----:B------:R-:W-:Y:S02]  /*8b40*/  UIMAD.WIDE.U32 UR8, UR43, UR12, UR8 ;  /* 0x0000000c2b0872a5 */ /* 0x000fe4000f8e0008 */
[----:B------:R-:W-:-:S03]  /*8b50*/  UIMAD UR7, UR43, UR13, UR7 ;  /* 0x0000000d2b0772a4 */ /* 0x000fc6000f8e0207 */
[----:B------:R-:W-:Y:S02]  /*8b60*/  ULDC.64 UR12, c[0x0][0xb98] ;  /* 0x0002e600000c7ab9 */ /* 0x000fe40000000a00 */
[----:B------:R-:W0:Y:S01]  /*8b70*/  @P1 LDC R4, c[0x0][0xbec] ;  /* 0x0002fb00ff041b82 */ /* 0x000e220000000800 */
[----:B------:R-:W-:Y:S02]  /*8b80*/  UIADD3 UR9, UR9, UR7, URZ ;  /* 0x0000000709097290 */ /* 0x000fe4000fffe03f */
[----:B------:R-:W-:Y:S02]  /*8b90*/  UIMAD UR7, UR41, UR12, URZ ;  /* 0x0000000c290772a4 */ /* 0x000fe4000f8e023f */
[----:B------:R-:W-:Y:S02]  /*8ba0*/  UIMAD.WIDE.U32 UR8, UR40, UR12, UR8 ;  /* 0x0000000c280872a5 */ /* 0x000fe4000f8e0008 */
[----:B------:R-:W-:Y:S01]  /*8bb0*/  UIMAD UR7, UR40, UR13, UR7 ;  /* 0x0000000d280772a4 */ /* 0x000fe2000f8e0207 */
[----:B------:R-:W1:Y:S02]  /*8bc0*/  @P1 LDC R8, c[0x0][0xbf0] ;  /* 0x0002fc00ff081b82 */ /* 0x000e640000000800 */
[----:B------:R-:W-:Y:S01]  /*8bd0*/  ULDC.64 UR12, c[0x0][0xb88] ;  /* 0x0002e200000c7ab9 */ /* 0x000fe20000000a00 */
[----:B0-----:R-:W-:-:S04]  /*8be0*/  @P1 IMAD.HI.U32 R3, R5, R4, RZ ;  /* 0x0000000405031227 */ /* 0x001fc800078e00ff */
[----:B------:R-:W-:Y:S01]  /*8bf0*/  IMAD.MOV.U32 R4, RZ, RZ, R5 ;  /* 0x000000ffff047224 */ /* 0x000fe200078e0005 */
        /* <DEDUP_REMOVED lines=17> */
.L_x_12848:
[----:B------:R-:W-:Y:S05]  /*8d10*/  BSYNC B1 ;  /* 0x0000000000017941 */ /* 0x000fea0003800000 */
.L_x_12847:
[----:B------:R-:W1:Y:S01]  /*8d20*/  @P0 LDC R5, c[0x0][0xbf0] ;  /* 0x0002fc00ff050b82 */ /* 0x000e620000000800 */
[----:B------:R-:W-:Y:S01]  /*8d30*/  ULDC.64 UR12, c[0x0][0xaa0] ;  /* 0x0002a800000c7ab9 */ /* 0x000fe20000000a00 */
[----:B0-----:R-:W-:Y:S01]  /*8d40*/  IMAD.U32 R6, RZ, RZ, UR42 ;  /* 0x0000002aff067e24 */ /* 0x001fe2000f8e00ff */
[----:B------:R-:W-:Y:S01]  /*8d50*/  UIMAD UR7, UR10, UR12, URZ ;  /* 0x0000000c0a0772a4 */ /* 0x000fe2000f8e023f */
[----:B------:R-:W-:Y:S01]  /*8d60*/  IMAD R3, R23, 0x30, R153 ;  /* 0x0000003017037824 */ /* 0x000fe200078e0299 */
[----:B------:R-:W-:Y:S01]  /*8d70*/  UIMAD.WIDE.U32 UR8, UR4, UR12, URZ ;  /* 0x0000000c040872a5 */ /* 0x000fe2000f8e003f */
[----:B-----5:R-:W-:Y:S01]  /*8d80*/  IMAD R29, R0, R11, RZ ;  /* 0x0000000b001d7224 */ /* 0x020fe200078e02ff */
[----:B------:R-:W-:Y:S01]  /*8d90*/  UIMAD UR7, UR4, UR13, UR7 ;  /* 0x0000000d040772a4 */ /* 0x000fe2000f8e0207 */
[----:B------:R-:W-:Y:S01]  /*8da0*/  IMAD R6, R6, 0xc0, R3 ;  /* 0x000000c006067824 */ /* 0x000fe200078e0203 */
[----:B------:R-:W-:Y:S01]  /*8db0*/  SHF.R.S32.HI R12, RZ, 0x1f, R152 ;  /* 0x0000001fff0c7819 */ /* 0x000fe20000011498 */
        /* <DEDUP_REMOVED lines=21> */
[----:B------:R-:W-:Y:S01]  /*8f10*/  SHF.R.S32.HI R6, RZ, 0x1f, R7 ;  /* 0x0000001fff067819 */ /* 0x000fe20000011407 */
[----:B------:R-:W-:Y:S01]  /*8f20*/  IMAD.U32 R5, RZ, RZ, UR4 ;  /* 0x00000004ff057e24 */ /* 0x000fe2000f8e00ff */
[----:B------:R-:W-:Y:S01]  /*8f30*/  ULDC.64 UR8, c[0x0][0xad8] ;  /* 0x0002b60000087ab9 */ /* 0x000fe20000000a00 */
[C---:B------:R-:W-:Y:S01]  /*8f40*/  IMAD R9, R3.reuse, UR11, R8 ;  /* 0x0000000b03097c24 */ /* 0x040fe2000f8e0208 */
[----:B------:R-:W-:Y:S01]  /*8f50*/  ULDC UR4, c[0x0][0xac8] ;  /* 0x0002b20000047ab9 */ /* 0x000fe20000000800 */
[----:B------:R-:W-:-:S04]  /*8f60*/  IMAD.WIDE.U32 R4, R3, UR10, R4 ;  /* 0x0000000a03047c25 */ /* 0x000fc8000f8e0004 */
[----:B------:R-:W-:Y:S02]  /*8f70*/  IMAD R6, R6, UR8, RZ ;  /* 0x0000000806067c24 */ /* 0x000fe4000f8e02ff */
[----:B------:R-:W-:Y:S02]  /*8f80*/  IMAD.IADD R5, R5, 0x1, R9 ;  /* 0x0000000105057824 */ /* 0x000fe400078e0209 */
[C---:B------:R-:W-:Y:S02]  /*8f90*/  IMAD R3, R7.reuse, UR9, R6 ;  /* 0x0000000907037c24 */ /* 0x040fe4000f8e0206 */
[----:B------:R-:W-:Y:S01]  /*8fa0*/  IMAD.WIDE.U32 R4, R7, UR8, R4 ;  /* 0x0000000807047c25 */ /* 0x000fe2000f8e0004 */
[----:B------:R-:W-:-:S03]  /*8fb0*/  ULDC.64 UR8, c[0x0][0xa80] ;  /* 0x0002a00000087ab9 */ /* 0x000fc60000000a00 */
[----:B------:R-:W-:Y:S01]  /*8fc0*/  IMAD.IADD R3, R5, 0x1, R3 ;  /* 0x0000000105037824 */ /* 0x000fe200078e0203 */
[----:B------:R-:W-:Y:S01]  /*8fd0*/  LEA R5, P0, R4, UR8, 0x1 ;  /* 0x0000000804057c11 */ /* 0x000fe2000f8008ff */
[----:B------:R-:W-:-:S03]  /*8fe0*/  IMAD.U32 R8, RZ, RZ, UR42 ;  /* 0x0000002aff087e24 */ /* 0x000fc6000f8e00ff */
[----:B------:R-:W-:Y:S01]  /*8ff0*/  LEA.HI.X R10, R4, UR9, R3, 0x1, P0 ;  /* 0x00000009040a7c11 */ /* 0x000fe200080f0c03 */
[----:B------:R-:W0:Y:S01]  /*9000*/  SHFL.IDX PT, R9, R5, RZ, 0x181f ;  /* 0x00181fff05097589 */ /* 0x000e2200000e0000 */
[----:B------:R-:W-:Y:S01]  /*9010*/  IMAD R6, R8, 0xc0, R153 ;  /* 0x000000c008067824 */ /* 0x000fe200078e0299 */
[----:B------:R-:W-:Y:S02]  /*9020*/  ISETP.GE.AND P0, PT, R152, UR4, PT ;  /* 0x0000000498007c0c */ /* 0x000fe4000bf06270 */
[----:B------:R-:W1:Y:S01]  /*9030*/  SHFL.IDX PT, R13, R5, 0x1, 0x181f ;  /* 0x00381f00050d7f89 */ /* 0x000e6200000e0000 */
[C---:B------:R-:W-:Y:S01]  /*9040*/  VIADD R0, R6.reuse, 0x30 ;  /* 0x0000003006007836 */ /* 0x040fe20000000000 */
[CC--:B------:R-:W-:Y:S01]  /*9050*/  ISETP.GE.OR P3, PT, R6.reuse, R29.reuse, P0 ;  /* 0x0000001d0600720c */ /* 0x0c0fe20000766670 */
[C---:B------:R-:W-:Y:S01]  /*9060*/  VIADD R3, R6.reuse, 0x60 ;  /* 0x0000006006037836 */ /* 0x040fe20000000000 */
[----:B------:R-:W2:Y:S01]  /*9070*/  SHFL.IDX PT, R21, R5, 0x2, 0x181f ;  /* 0x00581f0005157f89 */ /* 0x000ea200000e0000 */
[----:B------:R-:W-:Y:S01]  /*9080*/  VIADD R4, R6, 0x90 ;  /* 0x0000009006047836 */ /* 0x000fe20000000000 */
[----:B------:R-:W-:-:S02]  /*9090*/  ISETP.GE.OR P2, PT, R0, R29, P0 ;  /* 0x0000001d0000720c */ /* 0x000fc40000746670 */
[----:B------:R-:W3:Y:S01]  /*90a0*/  SHFL.IDX PT, R7, R10, RZ, 0x181f ;  /* 0x00181fff0a077589 */ /* 0x000ee200000e0000 */
[-C--:B------:R-:W-:Y:S02]  /*90b0*/  ISETP.GE.OR P1, PT, R3, R29.reuse, P0 ;  /* 0x0000001d0300720c */ /* 0x080fe40000726670 */
[----:B------:R-:W-:Y:S01]  /*90c0*/  ISETP.GE.OR P0, PT, R4, R29, P0 ;  /* 0x0000001d0400720c */ /* 0x000fe20000706670 */
[----:B------:R3:W4:Y:S04]  /*90d0*/  SHFL.IDX PT, R27, R5, 0x3, 0x181f ;  /* 0x00781f00051b7f89 */ /* 0x00072800000e0000 */
[----:B------:R-:W4:Y:S04]  /*90e0*/  SHFL.IDX PT, R11, R10, 0x1, 0x181f ;  /* 0x00381f000a0b7f89 */ /* 0x000f2800000e0000 */
[----:B------:R-:W4:Y:S01]  /*90f0*/  SHFL.IDX PT, R15, R10, 0x2, 0x181f ;  /* 0x00581f000a0f7f89 */ /* 0x000f2200000e0000 */
[----:B0-----:R-:W-:-:S03]  /*9100*/  @!P3 LEA R4, P6, R152, R9, 0x1 ;  /* 0x000000099804b211 */ /* 0x001fc600078c08ff */
[----:B------:R4:W0:Y:S01]  /*9110*/  SHFL.IDX PT, R25, R10, 0x3, 0x181f ;  /* 0x00781f000a197f89 */ /* 0x00082200000e0000 */
[C---:B-1----:R-:W-:Y:S02]  /*9120*/  @!P2 LEA R6, P5, R152.reuse, R13, 0x1 ;  /* 0x0000000d9806a211 */ /* 0x042fe400078a08ff */
[C---:B--2---:R-:W-:Y:S02]  /*9130*/  @!P1 LEA R8, P4, R152.reuse, R21, 0x1 ;  /* 0x0000001598089211 */ /* 0x044fe400078808ff */
[C---:B---3--:R-:W-:Y:S02]  /*9140*/  @!P3 LEA.HI.X R5, R152.reuse, R7, R12, 0x1, P6 ;  /* 0x000000079805b211 */ /* 0x048fe400030f0c0c */
[----:B----4-:R-:W-:-:S03]  /*9150*/  @!P0 LEA R10, P6, R152, R27, 0x1 ;  /* 0x0000001b980a8211 */ /* 0x010fc600078c08ff */
[----:B------:R2:W-:Y:S01]  /*9160*/  @!P3 ST.E.128 desc[UR48][R4.64], RZ ;  /* 0x000000ff0400b985 */ /* 0x0005e2000c101d30 */
[C-C-:B------:R-:W-:Y:S02]  /*9170*/  @!P2 LEA.HI.X R7, R152.reuse, R11, R12.reuse, 0x1, P5 ;  /* 0x0000000b9807a211 */ /* 0x140fe400028f0c0c */
[----:B------:R-:W-:-:S03]  /*9180*/  @!P1 LEA.HI.X R9, R152, R15, R12, 0x1, P4 ;  /* 0x0000000f98099211 */ /* 0x000fc600020f0c0c */
[----:B------:R2:W-:Y:S01]  /*9190*/  @!P2 ST.E.128 desc[UR48][R6.64], RZ ;  /* 0x000000ff0600a985 */ /* 0x0005e2000c101d30 */
[----:B0-----:R-:W-:-:S03]  /*91a0*/  @!P0 LEA.HI.X R11, R152, R25, R12, 0x1, P6 ;  /* 0x00000019980b8211 */ /* 0x001fc600030f0c0c */
[----:B------:R2:W-:Y:S04]  /*91b0*/  @!P1 ST.E.128 desc[UR48][R8.64], RZ ;  /* 0x000000ff08009985 */ /* 0x0005e8000c101d30 */
[----:B------:R2:W-:Y:S02]  /*91c0*/  @!P0 ST.E.128 desc[UR48][R10.64], RZ ;  /* 0x000000ff0a008985 */ /* 0x0005e4000c101d30 */
.L_x_12845:
[----:B------:R-:W-:Y:S05]  /*91d0*/  BSYNC B0 ;  /* 0x0000000000007941 */ /* 0x000fea0003800000 */
.L_x_12842:
[----:B------:R-:W-:Y:S02]  /*91e0*/  ULDC UR4, c[0x0][0xc3c] ;  /* 0x00030f0000047ab9 */ /* 0x000fe40000000800 */
[----:B------:R-:W-:-:S13]  /*91f0*/  ISETP.GE.AND P0, PT, R31, UR4, PT ;  /* 0x000000041f007c0c */ /* 0x000fda000bf06270 */
[----:B------:R-:W-:Y:S05]  /*9200*/  @!P0 BRA `(.L_x_12849) ;  /* 0xffffff7c00648947 */ /* 0x000fea000383ffff */
[----:B------:R-:W-:Y:S05]  /*9210*/  EXIT ;  /* 0x000000000000794d */ /* 0x000fea0003800000 */
.L_x_12818:
        /* <DEDUP_REMOVED lines=16> */
.L_x_12850:
        /* <DEDUP_REMOVED lines=42> */
.L_x_12856:
        /* <DEDUP_REMOVED lines=12> */
.L_x_12855:
[----:B------:R-:W-:Y:S05]  /*9680*/  BSYNC B0 ;  /* 0x0000000000007941 */ /* 0x000fea0003800000 */
.L_x_12854:
        /* <DEDUP_REMOVED lines=21> */
.L_x_12852:
        /* <DEDUP_REMOVED lines=15> */
.L_x_12857:
        /* <DEDUP_REMOVED lines=28> */
.L_x_12853:
[----:B------:R-:W-:Y:S02]  /*9a90*/  IMAD.MOV.U32 R17, RZ, RZ, RZ ;  /* 0x000000ffff117224 */ /* 0x000fe400078e00ff */
[----:B------:R-:W-:Y:S02]  /*9aa0*/  IMAD.U32 R16, RZ, RZ, UR6 ;  /* 0x00000006ff107e24 */ /* 0x000fe4000f8e00ff */
[----:B------:R-:W-:-:S07]  /*9ab0*/  IMAD.MOV.U32 R18, RZ, RZ, RZ ;  /* 0x000000ffff127224 */ /* 0x000fce00078e00ff */
.L_x_12858:
[----:B------:R-:W-:-:S13]  /*9ac0*/  ISETP.NE.AND P0, PT, R5, RZ, PT ;  /* 0x000000ff0500720c */ /* 0x000fda0003f05270 */
[----:B------:R-:W0:Y:S01]  /*9ad0*/  @!P0 S2R R3, SR_CgaCtaId ;  /* 0x0000000000038919 */ /* 0x000e220000008800 */
[----:B------:R-:W-:-:S04]  /*9ae0*/  @!P0 MOV R0, 0x400 ;  /* 0x0000040000008802 */ /* 0x000fc80000000f00 */
[----:B0-----:R-:W-:-:S05]  /*9af0*/  @!P0 LEA R0, R3, R0, 0x18 ;  /* 0x0000000003008211 */ /* 0x001fca00078ec0ff */
[----:B------:R1:W-:Y:S01]  /*9b00*/  @!P0 STS.128 [R0+0x308d0], R16 ;  /* 0x0308d01000008388 */ /* 0x0003e20000000c00 */
[----:B------:R-:W-:Y:S06]  /*9b10*/  BAR.ARV 0x5, 0x200 ;  /* 0x0148000000007b1d */ /* 0x000fec0000002000 */
.L_x_12851:
[----:B------:R2:W-:Y:S01]  /*9b20*/  STL [R1+0x30], RZ ;  /* 0x000030ff01007387 */ /* 0x0005e20000100800 */
[----:B------:R-:W-:Y:S01]  /*9b30*/  ULDC UR4, c[0x0][0xc3c] ;  /* 0x00030f0000047ab9 */ /* 0x000fe20000000800 */
[----:B------:R-:W-:Y:S01]  /*9b40*/  MOV R26, 0x1 ;  /* 0x00000001001a7802 */ /* 0x000fe20000000f00 */
[----:B------:R-:W-:Y:S01]  /*9b50*/  IMAD.MOV.U32 R23, RZ, RZ, RZ ;  /* 0x000000ffff177224 */ /* 0x000fe200078e00ff */
[----:B0-----:R-:W-:-:S13]  /*9b60*/  ISETP.GE.AND P0, PT, R19, UR4, PT ;  /* 0x0000000413007c0c */ /* 0x001fda000bf06270 */
        /* <DEDUP_REMOVED lines=15> */
[----:B------:R-:W-:Y:S02]  /*9c60*/  LOP3.LUT R2, R0, 0x1f8, RZ, 0xc0, !PT ;  /* 0x000001f800027812 */ /* 0x000fe400078ec0ff */
[----:B------:R-:W-:Y:S02]  /*9c70*/  SHF.R.U32.HI R4, RZ, 0x3, R4 ;  /* 0x00000003ff047819 */ /* 0x000fe40000011604 */
[----:B------:R-:W-:-:S04]  /*9c80*/  LOP3.LUT R2, R2, 0x38, R5, 0x78, !PT ;  /* 0x0000003802027812 */ /* 0x000fc800078e7805 */
[----:B------:R-:W-:Y:S01]  /*9c90*/  LOP3.LUT R3, R2, 0x200, R3, 0xf8, !PT ;  /* 0x0000020002037812 */ /* 0x000fe200078ef803 */
[----:B------:R-:W-:-:S04]  /*9ca0*/  IMAD.SHL.U32 R2, R5, 0x10, RZ ;  /* 0x0000001005027824 */ /* 0x000fc800078e00ff */
[----:B------:R-:W-:Y:S01]  /*9cb0*/  IMAD R0, R3, 0x2, R22 ;  /* 0x0000000203007824 */ /* 0x000fe200078e0216 */
[----:B------:R-:W-:-:S04]  /*9cc0*/  LOP3.LUT R2, R4, 0x70, R2, 0xf8, !PT ;  /* 0x0000007004027812 */ /* 0x000fc800078ef802 */
[----:B------:R3:W-:Y:S03]  /*9cd0*/  STL [R1+0x4], R0 ;  /* 0x0000040001007387 */ /* 0x0007e60000100800 */
.L_x_12949:
[----:B0-----:R-:W0:Y:S02]  /*9ce0*/  LDC.64 R2, c[0x0][0xc88] ;  /* 0x00032200ff027b82 */ /* 0x001e240000000a00 */
[----:B0-----:R-:W-:-:S05]  /*9cf0*/  IMAD.WIDE R2, R19, 0x4, R2 ;  /* 0x0000000413027825 */ /* 0x001fca00078e0202 */
[----:B------:R-:W2:Y:S01]  /*9d00*/  LDG.E R10, desc[UR48][R2.64] ;  /* 0x00000030020a7981 */ /* 0x000ea2000c1e1900 */
[----:B------:R-:W-:Y:S05]  /*9d10*/  YIELD ;  /* 0x0000000000007946 */ /* 0x000fea0003800000 */
[----:B------:R-:W-:Y:S01]  /*9d20*/  ULDC.64 UR4, c[0x0][0xa28] ;  /* 0x00028a0000047ab9 */ /* 0x000fe20000000a00 */
[----:B---3--:R-:W-:Y:S01]  /*9d30*/  IMAD.MOV.U32 R0, RZ, RZ, RZ ;  /* 0x000000ffff007224 */ /* 0x008fe200078e00ff */
[----:B------:R-:W-:Y:S01]  /*9d40*/  ISETP.NE.U32.AND P0, PT, RZ, UR4, PT ;  /* 0x00000004ff007c0c */ /* 0x000fe2000bf05070 */
[----:B------:R-:W-:Y:S01]  /*9d50*/  IMAD.MOV.U32 R6, RZ, RZ, RZ ;  /* 0x000000ffff067224 */ /* 0x000fe200078e00ff */
[----:B------:R-:W-:Y:S01]  /*9d60*/  ULDC.64 UR6, c[0x0][0xa18] ;  /* 0x0002860000067ab9 */ /* 0x000fe20000000a00 */
[----:B------:R-:W-:Y:S01]  /*9d70*/  ULDC.64 UR8, c[0x0][0xa08] ;  /* 0x0002820000087ab9 */ /* 0x000fe20000000a00 */
[----:B------:R-:W-:-:S02]  /*9d80*/  ISETP.NE.AND.EX P0, PT, RZ, UR5, PT, P0 ;  /* 0x00000005ff007c0c */ /* 0x000fc4000bf05300 */
[----:B-12---:R-:W-:Y:S01]  /*9d90*/  SHF.R.S32.HI R4, RZ, 0x1f, R10 ;  /* 0x0000001fff047819 */ /* 0x006fe2000001140a */
        /* <DEDUP_REMOVED lines=40> */
[----:B0-----:R-:W2:Y:S02]  /*a020*/  LDG.E R8, desc[UR48][R2.64+0x4] ;  /* 0x0000043002087981 */ /* 0x001ea4000c1e1900 */
[----:B--2---:R-:W-:-:S05]  /*a030*/  IMAD.IADD R2, R8, 0x1, -R7 ;  /* 0x0000000108027824 */ /* 0x004fca00078e0a07 */
[----:B------:R1:W-:Y:S02]  /*a040*/  STL [R1+0x24], R2 ;  /* 0x0000240201007387 */ /* 0x0003e40000100800 */
.L_x_12860:
        /* <DEDUP_REMOVED lines=10> */
.L_x_12861:
[----:B------:R-:W-:Y:S05]  /*a0f0*/  @!P0 BRA `(.L_x_12862) ;  /* 0x00000000000c8947 */ /* 0x000fea0003800000 */
[----:B------:R-:W2:Y:S04]  /*a100*/  LDG.E R6, desc[UR48][R4.64] ;  /* 0x0000003004067981 */ /* 0x000ea8000c1e1900 */
[----:B------:R-:W2:Y:S02]  /*a110*/  LDG.E R3, desc[UR48][R4.64+0x4] ;  /* 0x0000043004037981 */ /* 0x000ea4000c1e1900 */
[----:B--2---:R-:W-:-:S07]  /*a120*/  IMAD.IADD R6, R3, 0x1, -R6 ;  /* 0x0000000103067824 */ /* 0x004fce00078e0a06 */
.L_x_12862:
[----:B-1---5:R-:W-:Y:S01]  /*a130*/  IMAD.IADD R2, R6, 0x1, -R0 ;  /* 0x0000000106027824 */ /* 0x022fe200078e0a00 */
[----:B------:R-:W-:Y:S03]  /*a140*/  BSSY B7, `(.L_x_12863) ;  /* 0x000035b000077945 */ /* 0x000fe60003800000 */
[C---:B------:R-:W-:Y:S01]  /*a150*/  VIADD R0, R2.reuse, 0xbf ;  /* 0x000000bf02007836 */ /* 0x040fe20000000000 */
[----:B------:R1:W-:Y:S01]  /*a160*/  STL [R1+0x20], R2 ;  /* 0x0000200201007387 */ /* 0x0003e20000100800 */
[----:B------:R-:W-:Y:S02]  /*a170*/  ISETP.GT.AND P0, PT, R2, RZ, PT ;  /* 0x000000ff0200720c */ /* 0x000fe40003f04270 */
[----:B------:R-:W-:-:S05]  /*a180*/  IMAD.HI R0, R0, 0x2aaaaaab, RZ ;  /* 0x2aaaaaab00007827 */ /* 0x000fca00078e02ff */
[----:B------:R-:W-:-:S04]  /*a190*/  SHF.R.U32.HI R3, RZ, 0x1f, R0 ;  /* 0x0000001fff037819 */ /* 0x000fc80000011600 */
[----:B------:R-:W-:-:S05]  /*a1a0*/  LEA.HI.SX32 R0, R0, R3, 0x1b ;  /* 0x0000000300007211 */ /* 0x000fca00078fdaff */
[----:B------:R1:W-:Y:S01]  /*a1b0*/  STL [R1+0x10], R0 ;  /* 0x0000100001007387 */ /* 0x0003e20000100800 */
[----:B------:R-:W-:Y:S05]  /*a1c0*/  @P0 BRA `(.L_x_12864) ;  /* 0x0000000000440947 */ /* 0x000fea0003800000 */
[----:B-1----:R-:W1:Y:S02]  /*a1d0*/  S2R R2, SR_TID.X ;  /* 0x0000000000027919 */ /* 0x002e640000002100 */
[----:B-1----:R-:W-:-:S04]  /*a1e0*/  LOP3.LUT R2, R2, 0x7f, RZ, 0xc0, !PT ;  /* 0x0000007f02027812 */ /* 0x002fc800078ec0ff */
[----:B------:R-:W-:-:S13]  /*a1f0*/  ISETP.NE.AND P0, PT, R2, RZ, PT ;  /* 0x000000ff0200720c */ /* 0x000fda0003f05270 */
[----:B------:R-:W-:Y:S05]  /*a200*/  @P0 BRA `(.L_x_12865) ;  /* 0x0000003400380947 */ /* 0x000fea0003800000 */
[----:B------:R-:W1:Y:S01]  /*a210*/  S2R R5, SR_LANEID ;  /* 0x0000000000057919 */ /* 0x000e620000000000 */
[----:B------:R-:W-:Y:S01]  /*a220*/  VOTEU.ANY UR4, UPT, PT ;  /* 0x0000000000047886 */ /* 0x000fe200038e0100 */
[----:B------:R-:W2:Y:S01]  /*a230*/  LDC.64 R2, c[0x0][0xc60] ;  /* 0x00031800ff027b82 */ /* 0x000ea20000000a00 */
[----:B------:R-:W1:Y:S02]  /*a240*/  FLO.U32 R0, UR4 ;  /* 0x0000000400007d00 */ /* 0x000e6400080e0000 */
[----:B-1----:R-:W-:-:S06]  /*a250*/  ISETP.EQ.U32.AND P0, PT, R0, R5, PT ;  /* 0x000000050000720c */ /* 0x002fcc0003f02070 */
[----:B------:R-:W2:Y:S07]  /*a260*/  POPC R5, UR4 ;  /* 0x0000000400057d09 */ /* 0x000eae0008000000 */
[----:B--2---:R-:W2:Y:S01]  /*a270*/  @P0 ATOMG.E.ADD.STRONG.GPU PT, R3, desc[UR48][R2.64], R5 ;  /* 0x00000005020309a8 */ /* 0x004ea200081ee1f0 */
[----:B------:R-:W1:Y:S02]  /*a280*/  S2R R4, SR_LTMASK ;  /* 0x0000000000047919 */ /* 0x000e640000003900 */
[----:B-1----:R-:W-:-:S04]  /*a290*/  LOP3.LUT R4, R4, UR4, RZ, 0xc0, !PT ;  /* 0x0000000404047c12 */ /* 0x002fc8000f8ec0ff */
[----:B------:R-:W1:Y:S01]  /*a2a0*/  POPC R7, R4 ;  /* 0x0000000400077309 */ /* 0x000e620000000000 */
[----:B--2---:R-:W1:Y:S02]  /*a2b0*/  SHFL.IDX PT, R0, R3, R0, 0x1f ;  /* 0x00001f0003007589 */ /* 0x004e6400000e0000 */
[----:B-1----:R-:W-:Y:S01]  /*a2c0*/  IADD3 R16, R0, UR37, R7 ;  /* 0x0000002500107c10 */ /* 0x002fe2000fffe007 */
[----:B------:R-:W-:Y:S06]  /*a2d0*/  BRA `(.L_x_12865) ;  /* 0x0000003400047947 */ /* 0x000fec0003800000 */
.L_x_12864:
        /* <DEDUP_REMOVED lines=15> */
[----:B0-----:R-:W-:Y:S02]  /*a3d0*/  IMAD.MOV.U32 R8, RZ, RZ, 0x70 ;  /* 0x00000070ff087424 */ /* 0x001fe400078e00ff */
[----:B------:R-:W-:Y:S02]  /*a3e0*/  IMAD.MOV.U32 R12, RZ, RZ, 0x1 ;  /* 0x00000001ff0c7424 */ /* 0x000fe400078e00ff */
[----:B------:R-:W-:-:S07]  /*a3f0*/  IMAD.MOV.U32 R13, RZ, RZ, RZ ;  /* 0x000000ffff0d7224 */ /* 0x000fce00078e00ff */
[----:B------:R-:W-:-:S07]  /*a400*/  LEPC R20, `(.L_x_12867) ;  /* 0x000000001014794e */ /* 0x000fce0000000000 */
[----:B-1----:R-:W-:Y:S05]  /*a410*/  CALL.ABS.NOINC R2 ;  /* 0x0000000002007343 */ /* 0x002fea0003c00000 */
.L_x_12867:
[----:B------:R-:W-:Y:S05]  /*a420*/  BSYNC B6 ;  /* 0x0000000000067941 */ /* 0x000fea0003800000 */
.L_x_12866:
        /* <DEDUP_REMOVED lines=15> */
[----:B0-----:R-:W-:Y:S02]  /*a520*/  IMAD.MOV.U32 R8, RZ, RZ, 0x70 ;  /* 0x00000070ff087424 */ /* 0x001fe400078e00ff */
[----:B------:R-:W-:Y:S02]  /*a530*/  IMAD.MOV.U32 R12, RZ, RZ, 0x1 ;  /* 0x00000001ff0c7424 */ /* 0x000fe400078e00ff */
[----:B-1----:R-:W-:-:S07]  /*a540*/  IMAD.MOV.U32 R13, RZ, RZ, RZ ;  /* 0x000000ffff0d7224 */ /* 0x002fce00078e00ff */
[----:B------:R-:W-:-:S07]  /*a550*/  LEPC R20, `(.L_x_12870) ;  /* 0x000000001014794e */ /* 0x000fce0000000000 */
[----:B--2---:R-:W-:Y:S05]  /*a560*/  CALL.ABS.NOINC R2 ;  /* 0x0000000002007343 */ /* 0x004fea0003c00000 */
.L_x_12870:
        /* <DEDUP_REMOVED lines=16> */
.L_x_12869:
[----:B------:R-:W-:Y:S05]  /*a670*/  BSYNC B6 ;  /* 0x0000000000067941 */ /* 0x000fea0003800000 */
.L_x_12868:
        /* <DEDUP_REMOVED lines=23> */
.L_x_12965:
        /* <DEDUP_REMOVED lines=8> */
.L_x_12968:
        /* <DEDUP_REMOVED lines=22> */
.L_x_12874:
[----:B-1----:R-:W-:Y:S01]  /*a9d0*/  IMAD R0, R23, 0x8, R22 ;  /* 0x0000000817007824 */ /* 0x002fe200078e0216 */
[----:B--2---:R-:W-:-:S04]  /*a9e0*/  SHF.L.U32 R2, R26, 0x1f, RZ ;  /* 0x0000001f1a027819 */ /* 0x004fc800000006ff */
[----:B------:R-:W1:Y:S02]  /*a9f0*/  SYNCS.PHASECHK.TRANS64.TRYWAIT P0, [R0+URZ+0x30840], R2 ;  /* 0x03084002000075a7 */ /* 0x000e64000800017f */
[----:B-1----:R-:W-:Y:S05]  /*aa00*/  @!P0 BRA `(.L_x_12875) ;  /* 0x0000003c00688947 */ /* 0x002fea0003800000 */
.L_x_12969:
        /* <DEDUP_REMOVED lines=11> */
.L_x_12876:
[----:B------:R-:W-:Y:S01]  /*aac0*/  R2UR UR9, R0 ;  /* 0x00000000000972ca */ /* 0x000fe200000e0000 */
[----:B-1----:R-:W-:Y:S01]  /*aad0*/  IMAD R0, R23, 0x6000, R22 ;  /* 0x0000600017007824 */ /* 0x002fe200078e0216 */
[----:B------:R-:W-:Y:S01]  /*aae0*/  R2UR UR11, R27 ;  /* 0x000000001b0b72ca */ /* 0x000fe200000e0000 */
[----:B------:R-:W-:Y:S01]  /*aaf0*/  UIADD3 UR6, UP0, UR38, 0x370, URZ ;  /* 0x0000037026067890 */ /* 0x000fe2000ff1e03f */
[----:B------:R-:W-:Y:S01]  /*ab00*/  R2UR UR4, R28 ;  /* 0x000000001c0472ca */ /* 0x000fe200000e0000 */
[----:B------:R-:W-:Y:S01]  /*ab10*/  UMOV UR5, 0x14f00000 ;  /* 0x14f0000000057882 */ /* 0x000fe20000000000 */
[----:B------:R-:W-:Y:S01]  /*ab20*/  R2UR UR8, R0 ;  /* 0x00000000000872ca */ /* 0x000fe200000e0000 */
[----:B------:R-:W-:Y:S01]  /*ab30*/  UIADD3.X UR7, URZ, UR39, URZ, UP0, !UPT ;  /* 0x000000273f077290 */ /* 0x000fe200087fe43f */
[----:B------:R-:W-:Y:S01]  /*ab40*/  R2UR UR12, R18 ;  /* 0x00000000120c72ca */ /* 0x000fe200000e0000 */
[----:B------:R-:W-:Y:S01]  /*ab50*/  UMOV UR10, URZ ;  /* 0x0000003f000a7c82 */ /* 0x000fe20008000000 */
[----:B-----5:R-:W-:-:S02]  /*ab60*/  R2UR UR13, R24 ;  /* 0x00000000180d72ca */ /* 0x020fc400000e0000 */
[----:B------:R-:W-:Y:S01]  /*ab70*/  PLOP3.LUT P0, PT, PT, PT, PT, 0x80, 0x0 ;  /* 0x000000000000781c */ /* 0x000fe20003f0f070 */
[----:B------:R-:W-:Y:S01]  /*ab80*/  UIADD3 UR9, UR9, 0x30830, URZ ;  /* 0x0003083009097890 */ /* 0x000fe2000fffe03f */
[----:B------:R-:W-:-:S03]  /*ab90*/  LOP3.LUT R29, R29, 0xfffffffe, RZ, 0xc0, !PT ;  /* 0xfffffffe1d1d7812 */ /* 0x000fc600078ec0ff */
[----:B------:R-:W-:Y:S02]  /*aba0*/  UIMAD UR11, UR11, 0xc0, UR4 ;  /* 0x000000c00b0b78a4 */ /* 0x000fe4000f8e0204 */
[----:B------:R-:W-:Y:S01]  /*abb0*/  UIADD3 UR8, UR8, 0x12400, URZ ;  /* 0x0001240008087890 */ /* 0x000fe2000fffe03f */
[----:B------:R-:W-:-:S05]  /*abc0*/  UMOV UR4, 0x0 ;  /* 0x0000000000047882 */ /* 0x000fca0000000000 */
[----:B------:R-:W-:-:S03]  /*abd0*/  @P0 LOP3.LUT R29, R29, 0x1, RZ, 0xfc, !PT ;  /* 0x000000011d1d0812 */ /* 0x000fc600078efcff */
[----:B------:R2:W-:Y:S02]  /*abe0*/  UTMALDG.4D [UR8], [UR6], desc[UR4] ;  /* 0x00000408060075b4 */ /* 0x0005e40008019000 */
[----:B--2---:R-:W-:Y:S02]  /*abf0*/  NOP ;  /* 0x0000000000007918 */ /* 0x004fe40000000000 */
.L_x_12872:
[----:B------:R-:W2:Y:S04]  /*ac00*/  LDL.LU R4, [R1+0x18] ;  /* 0x0000180001047983 */ /* 0x000ea80000300800 */
[----:B---3--:R-:W3:Y:S04]  /*ac10*/  LDL.LU R6, [R1+0x8] ;  /* 0x0000080001067983 */ /* 0x008ee80000300800 */
[----:B------:R-:W4:Y:S01]  /*ac20*/  LDL.LU R3, [R1+0x1c] ;  /* 0x00001c0001037983 */ /* 0x000f220000300800 */
        /* <DEDUP_REMOVED lines=11> */
[----:B----4-:R-:W-:-:S03]  /*ace0*/  SEL R3, R3, RZ, !P0 ;  /* 0x000000ff03037207 */ /* 0x010fc60004000000 */
[----:B------:R-:W-:Y:S01]  /*acf0*/  IMAD R0, R4, UR5, R2 ;  /* 0x0000000504007c24 */ /* 0x000fe2000f8e0202 */
[----:B---3--:R-:W-:Y:S01]  /*ad00*/  SEL R2, R6, RZ, !P0 ;  /* 0x000000ff06027207 */ /* 0x008fe20004000000 */
        /* <DEDUP_REMOVED lines=13> */
[----:B------:R-:W-:Y:S01]  /*ade0*/  IMAD.U32 R4, RZ, RZ, UR6 ;  /* 0x00000006ff047e24 */ /* 0x000fe2000f8e00ff */
[----:B------:R-:W-:Y:S01]  /*adf0*/  MOV R12, 0x1 ;  /* 0x00000001000c7802 */ /* 0x000fe20000000f00 */
[----:B------:R-:W1:Y:S01]  /*ae00*/  LDC.64 R2, c[0x4][R2] ;  /* 0x0100000002027b82 */ /* 0x000e620000000a00 */
[----:B------:R-:W-:Y:S02]  /*ae10*/  IMAD.U32 R5, RZ, RZ, UR7 ;  /* 0x00000007ff057e24 */ /* 0x000fe4000f8e00ff */
[----:B------:R-:W-:Y:S02]  /*ae20*/  IMAD.U32 R6, RZ, RZ, UR8 ;  /* 0x00000008ff067e24 */ /* 0x000fe4000f8e00ff */
[----:B------:R-:W-:-:S02]  /*ae30*/  IMAD.U32 R7, RZ, RZ, UR9 ;  /* 0x00000009ff077e24 */ /* 0x000fc4000f8e00ff */
[----:B------:R-:W-:Y:S02]  /*ae40*/  IMAD.U32 R10, RZ, RZ, UR4 ;  /* 0x00000004ff0a7e24 */ /* 0x000fe4000f8e00ff */
[----:B------:R-:W-:Y:S02]  /*ae50*/  IMAD.U32 R11, RZ, RZ, UR5 ;  /* 0x00000005ff0b7e24 */ /* 0x000fe4000f8e00ff */
[----:B0-----:R-:W-:Y:S02]  /*ae60*/  IMAD.MOV.U32 R8, RZ, RZ, 0x70 ;  /* 0x00000070ff087424 */ /* 0x001fe400078e00ff */
[----:B------:R-:W-:-:S07]  /*ae70*/  IMAD.MOV.U32 R13, RZ, RZ, RZ ;  /* 0x000000ffff0d7224 */ /* 0x000fce00078e00ff */
[----:B------:R-:W-:-:S07]  /*ae80*/  LEPC R20, `(.L_x_12878) ;  /* 0x000000001014794e */ /* 0x000fce0000000000 */
[----:B-1----:R-:W-:Y:S05]  /*ae90*/  CALL.ABS.NOINC R2 ;  /* 0x0000000002007343 */ /* 0x002fea0003c00000 */
.L_x_12878:
[----:B------:R-:W-:Y:S05]  /*aea0*/  BSYNC B6 ;  /* 0x0000000000067941 */ /* 0x000fea0003800000 */
.L_x_12877:
        /* <DEDUP_REMOVED lines=8> */
[----:B------:R-:W4:Y:S04]  /*af30*/  LDL.LU R4, [R1+0x8] ;  /* 0x0000080001047983 */ /* 0x000f280000300800 */
[----:B------:R0:W5:Y:S01]  /*af40*/  LDL R10, [R1+0x4] ;  /* 0x00000400010a7983 */ /* 0x0001620000100800 */
[----:B-1----:R-:W-:-:S13]  /*af50*/  ISETP.NE.AND P0, PT, R9, 0x1, PT ;  /* 0x000000010900780c */ /* 0x002fda0003f05270 */
[----:B------:R-:W1:Y:S08]  /*af60*/  @P0 LDC R5, c[0x0][0x44c] ;  /* 0x00011300ff050b82 */ /* 0x000e700000000800 */
[----:B0-----:R-:W0:Y:S01]  /*af70*/  @P0 LDC R8, c[0x0][0x450] ;  /* 0x00011400ff080b82 */ /* 0x001e220000000800 */
[----:B------:R-:W0:Y:S01]  /*af80*/  S2R R11, SR_TID.X ;  /* 0x00000000000b7919 */ /* 0x000e220000002100 */
[----:B--2---:R-:W-:-:S02]  /*af90*/  IMAD.MOV.U32 R3, RZ, RZ, R0 ;  /* 0x000000ffff037224 */ /* 0x004fc400078e0000 */
        /* <DEDUP_REMOVED lines=17> */
[----:B------:R-:W-:-:S04]  /*b0b0*/  IMAD R6, R17, 0xc0, R6 ;  /* 0x000000c011067824 */ /* 0x000fc800078e0206 */
[----:B-1----:R-:W-:-:S04]  /*b0c0*/  @P0 IMAD.HI.U32 R0, R6, R5, RZ ;  /* 0x0000000506000227 */ /* 0x002fc800078e00ff */
[----:B------:R-:W-:Y:S01]  /*b0d0*/  IMAD.MOV.U32 R5, RZ, RZ, R6 ;  /* 0x000000ffff057224 */ /* 0x000fe200078e0006 */
[----:B----4-:R-:W-:-:S04]  /*b0e0*/  @P0 SHF.R.U32.HI R5, RZ, R4, R0 ;  /* 0x00000004ff050219 */ /* 0x010fc80000011600 */
[----:B------:R-:W-:-:S05]  /*b0f0*/  SHF.R.S32.HI R0, RZ, 0x1f, R5 ;  /* 0x0000001fff007819 */ /* 0x000fca0000011405 */
[----:B------:R-:W-:-:S04]  /*b100*/  IMAD R0, R0, UR4, RZ ;  /* 0x0000000400007c24 */ /* 0x000fc8000f8e02ff */
[C---:B------:R-:W-:Y:S02]  /*b110*/  IMAD R7, R5.reuse, UR5, R0 ;  /* 0x0000000505077c24 */ /* 0x040fe4000f8e0200 */
[----:B------:R-:W-:Y:S02]  /*b120*/  IMAD.MOV R0, RZ, RZ, -R5 ;  /* 0x000000ffff007224 */ /* 0x000fe400078e0a05 */
[----:B------:R-:W-:-:S04]  /*b130*/  IMAD.WIDE.U32 R4, R5, UR4, R2 ;  /* 0x0000000405047c25 */ /* 0x000fc8000f8e0002 */
[----:B------:R-:W-:Y:S02]  /*b140*/  IMAD R0, R9, R0, R6 ;  /* 0x0000000009007224 */ /* 0x000fe400078e0206 */
[----:B------:R-:W-:-:S03]  /*b150*/  IMAD.IADD R5, R5, 0x1, R7 ;  /* 0x0000000105057824 */ /* 0x000fc600078e0207 */
[----:B------:R-:W-:-:S05]  /*b160*/  SHF.R.S32.HI R7, RZ, 0x1f, R0 ;  /* 0x0000001fff077819 */ /* 0x000fca0000011400 */
[----:B------:R-:W-:Y:S02]  /*b170*/  IMAD R7, R7, UR6, RZ ;  /* 0x0000000607077c24 */ /* 0x000fe4000f8e02ff */
[----:B------:R-:W-:-:S04]  /*b180*/  IMAD.WIDE.U32 R4, R0, UR6, R4 ;  /* 0x0000000600047c25 */ /* 0x000fc8000f8e0004 */
[----:B------:R-:W-:-:S04]  /*b190*/  IMAD R7, R0, UR7, R7 ;  /* 0x0000000700077c24 */ /* 0x000fc8000f8e0207 */
[----:B------:R-:W-:Y:S02]  /*b1a0*/  IMAD.IADD R5, R5, 0x1, R7 ;  /* 0x0000000105057824 */ /* 0x000fe400078e0207 */
[----:B------:R-:W1:Y:S01]  /*b1b0*/  @P0 LDC R7, c[0x0][0x44c] ;  /* 0x00011300ff070b82 */ /* 0x000e620000000800 */
[----:B------:R-:W-:-:S04]  /*b1c0*/  LEA R0, P1, R4, UR8, 0x1 ;  /* 0x0000000804007c11 */ /* 0x000fc8000f8208ff */
[----:B------:R-:W-:Y:S01]  /*b1d0*/  LEA.HI.X R4, R4, UR9, R5, 0x1, P1 ;  /* 0x0000000904047c11 */ /* 0x000fe200088f0c05 */
[----:B------:R-:W-:-:S04]  /*b1e0*/  VIADD R5, R6, 0x80 ;  /* 0x0000008006057836 */ /* 0x000fc80000000000 */
[----:B------:R-:W-:Y:S02]  /*b1f0*/  IMAD.MOV.U32 R6, RZ, RZ, R5 ;  /* 0x000000ffff067224 */ /* 0x000fe400078e0005 */
[----:B-1----:R-:W-:-:S05]  /*b200*/  @P0 IMAD.HI.U32 R7, R5, R7, RZ ;  /* 0x0000000705070227 */ /* 0x002fca00078e00ff */
[----:B0-----:R-:W-:-:S05]  /*b210*/  @P0 SHF.R.U32.HI R6, RZ, R8, R7 ;  /* 0x00000008ff060219 */ /* 0x001fca0000011607 */
[----:B------:R-:W-:-:S04]  /*b220*/  IMAD.MOV R7, RZ, RZ, -R6 ;  /* 0x000000ffff077224 */ /* 0x000fc800078e0a06 */
[----:B------:R-:W-:Y:S01]  /*b230*/  IMAD R5, R9, R7, R5 ;  /* 0x0000000709057224 */ /* 0x000fe200078e0205 */
[----:B------:R-:W-:Y:S01]  /*b240*/  SHF.R.S32.HI R7, RZ, 0x1f, R6 ;  /* 0x0000001fff077819 */ /* 0x000fe20000011406 */
[----:B------:R-:W-:-:S04]  /*b250*/  IMAD.WIDE.U32 R2, R6, UR4, R2 ;  /* 0x0000000406027c25 */ /* 0x000fc8000f8e0002 */
[----:B------:R-:W-:Y:S01]  /*b260*/  IMAD R7, R7, UR4, RZ ;  /* 0x0000000407077c24 */ /* 0x000fe2000f8e02ff */
[----:B------:R-:W-:-:S03]  /*b270*/  ULDC UR4, c[0x0][0x2b8] ;  /* 0x0000ae0000047ab9 */ /* 0x000fc60000000800 */
[----:B------:R-:W-:Y:S01]  /*b280*/  IMAD R7, R6, UR5, R7 ;  /* 0x0000000506077c24 */ /* 0x000fe2000f8e0207 */
[----:B------:R-:W-:Y:S01]  /*b290*/  SHF.R.S32.HI R6, RZ, 0x1f, R5 ;  /* 0x0000001fff067819 */ /* 0x000fe20000011405 */
[----:B------:R-:W-:Y:S02]  /*b2a0*/  IMAD.SHL.U32 R20, R11, 0x8, RZ ;  /* 0x000000080b147824 */ /* 0x000fe400078e00ff */
        /* <DEDUP_REMOVED lines=8> */
[----:B------:R-:W-:Y:S01]  /*b330*/  UMOV UR4, 0xffffffff ;  /* 0xffffffff00047882 */ /* 0x000fe20000000000 */
[----:B------:R-:W-:Y:S02]  /*b340*/  LOP3.LUT R21, R11, 0x7f, RZ, 0xc0, !PT ;  /* 0x0000007f0b157812 */ /* 0x000fe400078ec0ff */
[----:B------:R-:W-:Y:S02]  /*b350*/  LEA.HI.X R2, R2, UR9, R6, 0x1, P1 ;  /* 0x0000000902027c11 */ /* 0x000fe400088f0c06 */
[----:B------:R-:W-:Y:S01]  /*b360*/  SHF.R.U32.HI R21, RZ, 0x3, R21 ;  /* 0x00000003ff157819 */ /* 0x000fe20000011615 */
[----:B------:R-:W-:Y:S06]  /*b370*/  BRA.DIV UR4, `(.L_x_12879) ;  /* 0x0000003604207947 */ /* 0x000fec000b800000 */
[----:B------:R-:W2:Y:S01]  /*b380*/  LDL.LU R6, [R1+0x24] ;  /* 0x0000240001067983 */ /* 0x000ea20000300800 */
[----:B------:R-:W-:-:S03]  /*b390*/  IMAD R17, R17, 0xc0, R21 ;  /* 0x000000c011117824 */ /* 0x000fc600078e0215 */
[----:B------:R-:W0:Y:S04]  /*b3a0*/  SHFL.IDX PT, R7, R0, RZ, 0x181f ;  /* 0x00181fff00077589 */ /* 0x000e2800000e0000 */
[----:B------:R-:W-:Y:S04]  /*b3b0*/  SHFL.IDX PT, R8, R5, RZ, 0x181f ;  /* 0x00181fff05087589 */ /* 0x000fe800000e0000 */
        /* <DEDUP_REMOVED lines=9> */
[----:B-----5:R0:W-:Y:S02]  /*b450*/  @!P1 LDGSTS.E.BYPASS.LTC128B.128 [R10+0xc400], desc[UR48][R6.64], !P0 ;  /* 0x0c400000060a9fae */ /* 0x0201e4000c101d70 */
[----:B0-----:R-:W-:Y:S02]  /*b460*/  VIADD R6, R17, 0x10 ;  /* 0x0000001011067836 */ /* 0x001fe40000000000 */
        /* <DEDUP_REMOVED lines=8> */
[----:B------:R0:W-:Y:S02]  /*b4f0*/  @!P1 LDGSTS.E.BYPASS.LTC128B.128 [R10+0xcc00], desc[UR48][R6.64], !P0 ;  /* 0x0cc00000060a9fae */ /* 0x0001e4000c101d70 */
        /* <DEDUP_REMOVED lines=50> */
[----:B------:R0:W-:Y:S04]  /*b820*/  @!P1 LDGSTS.E.BYPASS.LTC128B.128 [R10+0xf400], desc[UR48][R6.64], !P0 ;  /* 0x0f400000060a9fae */ /* 0x0001e8000c101d70 */
[----:B0-----:R0:W1:Y:S02]  /*b830*/  SHFL.IDX PT, R6, R0, 0x7, 0x181f ;  /* 0x00f81f0000067f89 */ /* 0x00106400000e0000 */
[----:B0-----:R-:W-:-:S05]  /*b840*/  VIADD R0, R17, 0x80 ;  /* 0x0000008011007836 */ /* 0x001fca0000000000 */
[----:B------:R-:W-:Y:S01]  /*b850*/  ISETP.GE.AND P2, PT, R0, R3, PT ;  /* 0x000000030000720c */ /* 0x000fe20003f46270 */
[----:B------:R-:W-:-:S05]  /*b860*/  VIADD R0, R17, 0x70 ;  /* 0x0000007011007836 */ /* 0x000fca0000000000 */
[----:B------:R-:W-:Y:S02]  /*b870*/  ISETP.GE.AND P1, PT, R0, R3, PT ;  /* 0x000000030000720c */ /* 0x000fe40003f26270 */
[----:B------:R-:W0:Y:S11]  /*b880*/  SHFL.IDX PT, R0, R2, RZ, 0x181f ;  /* 0x00181fff02007589 */ /* 0x000e3600000e0000 */
[----:B-1----:R-:W-:-:S05]  /*b890*/  @!P1 LEA R6, P3, R20, R6, 0x1 ;  /* 0x0000000614069211 */ /* 0x002fca00078608ff */
[----:B------:R-:W-:-:S04]  /*b8a0*/  @!P1 IMAD.X R4, RZ, RZ, R4, P3 ;  /* 0x000000ffff049224 */ /* 0x000fc800018e0604 */
[----:B------:R-:W-:-:S05]  /*b8b0*/  @!P1 IMAD.MOV.U32 R7, RZ, RZ, R4 ;  /* 0x000000ffff079224 */ /* 0x000fca00078e0004 */
[----:B------:R1:W-:Y:S02]  /*b8c0*/  @!P1 LDGSTS.E.BYPASS.LTC128B.128 [R10+0xfc00], desc[UR48][R6.64], !P0 ;  /* 0x0fc00000060a9fae */ /* 0x0003e4000c101d70 */
[----:B-1----:R-:W-:-:S05]  /*b8d0*/  @!P2 LEA R6, P1, R20, R8, 0x1 ;  /* 0x000000081406a211 */ /* 0x002fca00078208ff */
[----:B0-----:R-:W-:Y:S02]  /*b8e0*/  @!P2 IMAD.X R7, RZ, RZ, R0, P1 ;  /* 0x000000ffff07a224 */ /* 0x001fe400008e0600 */
[----:B------:R-:W-:-:S03]  /*b8f0*/  VIADD R0, R17, 0x90 ;  /* 0x0000009011007836 */ /* 0x000fc60000000000 */
[----:B------:R0:W-:Y:S02]  /*b900*/  @!P2 LDGSTS.E.BYPASS.LTC128B.128 [R10+0x10400], desc[UR48][R6.64], !P0 ;  /* 0x10400000060aafae */ /* 0x0001e4000c101d70 */
[----:B------:R-:W-:Y:S02]  /*b910*/  ISETP.GE.AND P1, PT, R0, R3, PT ;  /* 0x000000030000720c */ /* 0x000fe40003f26270 */
[----:B------:R-:W1:Y:S11]  /*b920*/  SHFL.IDX PT, R0, R2, 0x1, 0x181f ;  /* 0x00381f0002007f89 */ /* 0x000e7600000e0000 */
[----:B------:R-:W-:-:S02]  /*b930*/  @!P1 LEA R4, P2, R20, R14, 0x1 ;  /* 0x0000000e14049211 */ /* 0x000fc400078408ff */
[----:B------:R-:W-:Y:S03]  /*b940*/  SHFL.IDX PT, R14, R5, 0x3, 0x181f ;  /* 0x00781f00050e7f89 */ /* 0x000fe600000e0000 */
[----:B0-----:R-:W-:Y:S02]  /*b950*/  @!P1 IMAD.MOV.U32 R6, RZ, RZ, R4 ;  /* 0x000000ffff069224 */ /* 0x001fe400078e0004 */
[----:B------:R-:W0:Y:S01]  /*b960*/  SHFL.IDX PT, R4, R5, 0x2, 0x181f ;  /* 0x00581f0005047f89 */ /* 0x000e2200000e0000 */
[----:B-1----:R-:W-:Y:S02]  /*b970*/  @!P1 IMAD.X R9, RZ, RZ, R0, P2 ;  /* 0x000000ffff099224 */ /* 0x002fe400010e0600 */
[----:B------:R-:W-:Y:S02]  /*b980*/  VIADD R0, R17, 0xa0 ;  /* 0x000000a011007836 */ /* 0x000fe40000000000 */
[----:B------:R-:W-:-:S05]  /*b990*/  @!P1 IMAD.MOV.U32 R7, RZ, RZ, R9 ;  /* 0x000000ffff079224 */ /* 0x000fca00078e0009 */
[----:B------:R0:W-:Y:S01]  /*b9a0*/  @!P1 LDGSTS.E.BYPASS.LTC128B.128 [R10+0x10c00], desc[UR48][R6.64], !P0 ;  /* 0x10c00000060a9fae */ /* 0x0001e2000c101d70 */
[----:B------:R-:W-:-:S03]  /*b9b0*/  ISETP.GE.AND P1, PT, R0, R3, PT ;  /* 0x000000030000720c */ /* 0x000fc60003f26270 */
[----:B------:R-:W1:Y:S10]  /*b9c0*/  SHFL.IDX PT, R0, R2, 0x2, 0x181f ;  /* 0x00581f0002007f89 */ /* 0x000e7400000e0000 */
[----:B0-----:R-:W-:-:S05]  /*b9d0*/  @!P1 LEA R6, P2, R20, R4, 0x1 ;  /* 0x0000000414069211 */ /* 0x001fca00078408ff */
[----:B-1----:R-:W-:Y:S02]  /*b9e0*/  @!P1 IMAD.X R7, RZ, RZ, R0, P2 ;  /* 0x000000ffff079224 */ /* 0x002fe400010e0600 */
[----:B------:R0:W1:Y:S04]  /*b9f0*/  SHFL.IDX PT, R0, R2, 0x3, 0x181f ;  /* 0x00781f0002007f89 */ /* 0x00006800000e0000 */
[----:B------:R0:W-:Y:S02]  /*ba00*/  @!P1 LDGSTS.E.BYPASS.LTC128B.128 [R10+0x11400], desc[UR48][R6.64], !P0 ;  /* 0x11400000060a9fae */ /* 0x0001e4000c101d70 */
.L_x_12994:
[----:B0-----:R-:W-:-:S05]  /*ba10*/  VIADD R2, R17, 0xb0 ;  /* 0x000000b011027836 */ /* 0x001fca0000000000 */
[----:B------:R-:W-:-:S13]  /*ba20*/  ISETP.GE.AND P1, PT, R2, R3, PT ;  /* 0x000000030200720c */ /* 0x000fda0003f26270 */
[----:B------:R-:W-:-:S05]  /*ba30*/  @!P1 LEA R2, P2, R20, R14, 0x1 ;  /* 0x0000000e14029211 */ /* 0x000fca00078408ff */
[----:B-1----:R-:W-:Y:S02]  /*ba40*/  @!P1 IMAD.X R3, RZ, RZ, R0, P2 ;  /* 0x000000ffff039224 */ /* 0x002fe400010e0600 */
[----:B------:R-:W-:-:S03]  /*ba50*/  VIADD R0, R22, 0x30800 ;  /* 0x0003080016007836 */ /* 0x000fc60000000000 */
[----:B------:R-:W-:Y:S01]  /*ba60*/  @!PT LDS RZ, [RZ] ;  /* 0x00000000fffff984 */ /* 0x000fe20000000800 */
[----:B------:R-:W-:Y:S01]  /*ba70*/  @!PT LDS RZ, [RZ] ;  /* 0x00000000fffff984 */ /* 0x000fe20000000800 */
[----:B------:R-:W-:Y:S01]  /*ba80*/  @!PT LDS RZ, [RZ] ;  /* 0x00000000fffff984 */ /* 0x000fe20000000800 */
[----:B------:R0:W-:Y:S01]  /*ba90*/  @!P1 LDGSTS.E.BYPASS.LTC128B.128 [R10+0x11c00], desc[UR48][R2.64], !P0 ;  /* 0x11c00000020a9fae */ /* 0x0001e2000c101d70 */
[----:B------:R-:W-:Y:S01]  /*baa0*/  PLOP3.LUT P0, PT, PT, PT, PT, 0x80, 0x0 ;  /* 0x000000000000781c */ /* 0x000fe20003f0f070 */
[----:B------:R-:W-:-:S12]  /*bab0*/  NOP ;  /* 0x0000000000007918 */ /* 0x000fd80000000000 */
.L_x_12880:
        /* <DEDUP_REMOVED lines=14> */
[----:B------:R-:W2:Y:S01]  /*bba0*/  LDL.LU R4, [R1+0x20] ;  /* 0x0000200001047983 */ /* 0x000ea20000300800 */
[----:B------:R0:W-:Y:S01]  /*bbb0*/  SYNCS.ARRIVE.TRANS64.A1T0 RZ, [R22+URZ+0x30800], RZ ;  /* 0x030800ff16ff79a7 */ /* 0x0001e2000810003f */
[----:B------:R-:W-:Y:S01]  /*bbc0*/  BSSY B0, `(.L_x_12881) ;  /* 0x0000004000007945 */ /* 0x000fe20003800000 */
[----:B------:R-:W1:Y:S01]  /*bbd0*/  SYNCS.PHASECHK.TRANS64.TRYWAIT P0, [R22+URZ+0x30820], R3 ;  /* 0x03082003160075a7 */ /* 0x000e62000800017f */
[----:B--2---:R-:W-:Y:S02]  /*bbe0*/  ISETP.GE.AND P1, PT, R4, 0xc1, PT ;  /* 0x000000c10400780c */ /* 0x004fe40003f26270 */
[----:B01----:R-:W-:Y:S11]  /*bbf0*/  @!P0 BRA `(.L_x_12882) ;  /* 0x0000003800dc8947 */ /* 0x003ff60003800000 */
.L_x_12995:
[----:B------:R-:W-:Y:S05]  /*bc00*/  BSYNC B0 ;  /* 0x0000000000007941 */ /* 0x000fea0003800000 */
.L_x_12881:
[----:B------:R-:W-:Y:S04]  /*bc10*/  BSSY B0, `(.L_x_12883) ;  /* 0x000016d000007945 */ /* 0x000fe80003800000 */
[----:B------:R-:W-:Y:S05]  /*bc20*/  @!P1 BRA `(.L_x_12884) ;  /* 0x0000001400ac9947 */ /* 0x000fea0003800000 */
[----:B------:R-:W2:Y:S01]  /*bc30*/  LDL R4, [R1+0x10] ;  /* 0x0000100001047983 */ /* 0x000ea20000100800 */
[----:B------:R-:W-:Y:S01]  /*bc40*/  IMAD.MOV.U32 R2, RZ, RZ, 0x1 ;  /* 0x00000001ff027424 */ /* 0x000fe200078e00ff */
[----:B------:R-:W-:Y:S01]  /*bc50*/  BSSY B2, `(.L_x_12885) ;  /* 0x000007e000027945 */ /* 0x000fe20003800000 */
[----:B--2---:R-:W-:Y:S02]  /*bc60*/  IMAD.MOV R7, RZ, RZ, -R4 ;  /* 0x000000ffff077224 */ /* 0x004fe400078e0a04 */
        /* <DEDUP_REMOVED lines=20> */
[----:B------:R-:W1:Y:S01]  /*bdb0*/  LDC R4, c[0x0][0x43c] ;  /* 0x00010f00ff047b82 */ /* 0x000e620000000800 */
        /* <DEDUP_REMOVED lines=16> */
.L_x_12889:
[----:B------:R-:W-:Y:S01]  /*bec0*/  IMAD R2, R8, 0x8, R22 ;  /* 0x0000000808027824 */ /* 0x000fe200078e0216 */
[----:B0-----:R-:W-:Y:S01]  /*bed0*/  SHF.L.U32 R3, R9, 0x1f, RZ ;  /* 0x0000001f09037819 */ /* 0x001fe200000006ff */
[----:B------:R-:W-:Y:S03]  /*bee0*/  BSSY B3, `(.L_x_12890) ;  /* 0x0000003000037945 */ /* 0x000fe60003800000 */
[----:B------:R-:W0:Y:S02]  /*bef0*/  SYNCS.PHASECHK.TRANS64.TRYWAIT P0, [R2+URZ+0x30840], R3 ;  /* 0x03084003020075a7 */ /* 0x000e24000800017f */
[----:B0-----:R-:W-:Y:S05]  /*bf00*/  @!P0 BRA `(.L_x_12891) ;  /* 0x00000038002c8947 */ /* 0x001fea0003800000 */
.L_x_12996:
[----:B------:R-:W-:Y:S05]  /*bf10*/  BSYNC B3 ;  /* 0x0000000000037941 */ /* 0x000fea0003800000 */
.L_x_12890:
        /* <DEDUP_REMOVED lines=12> */
.L_x_12893:
[----:B------:R-:W-:Y:S05]  /*bfe0*/  BSYNC B3 ;  /* 0x0000000000037941 */ /* 0x000fea0003800000 */
.L_x_12892:
        /* <DEDUP_REMOVED lines=8> */
[----:B------:R-:W-:Y:S01]  /*c070*/  IMAD R5, R6, 0xc0, R28 ;  /* 0x000000c006057824 */ /* 0x000fe200078e021c */
[----:B------:R-:W-:Y:S01]  /*c080*/  UMOV UR6, 0x0 ;  /* 0x0000000000067882 */ /* 0x000fe20000000000 */
[----:B------:R-:W-:-:S10]  /*c090*/  UMOV UR7, 0x14f00000 ;  /* 0x14f0000000077882 */ /* 0x000fd40000000000 */
.L_x_12894:
        /* <DEDUP_REMOVED lines=15> */
.L_x_12997:
[----:B------:R-:W-:Y:S05]  /*c190*/  BSYNC B3 ;  /* 0x0000000000037941 */ /* 0x000fea0003800000 */
.L_x_12895:
        /* <DEDUP_REMOVED lines=12> */
.L_x_12898:
[----:B------:R-:W-:Y:S05]  /*c260*/  BSYNC B3 ;  /* 0x0000000000037941 */ /* 0x000fea0003800000 */
.L_x_12897:
[----:B------:R-:W-:Y:S01]  /*c270*/  R2UR UR10, R10 ;  /* 0x000000000a0a72ca */ /* 0x000fe200000e0000 */
[C-C-:B0-----:R-:W-:Y:S01]  /*c280*/  IMAD R3, R23.reuse, 0x8, R22.reuse ;  /* 0x0000000817037824 */ /* 0x141fe200078e0216 */
[----:B------:R-:W-:Y:S01]  /*c290*/  R2UR UR6, R12 ;  /* 0x000000000c0672ca */ /* 0x000fe200000e0000 */
[----:B------:R-:W-:Y:S01]  /*c2a0*/  IMAD R2, R23, 0x6000, R22 ;  /* 0x0000600017027824 */ /* 0x000fe200078e0216 */
[----:B------:R-:W-:Y:S01]  /*c2b0*/  R2UR UR7, R13 ;  /* 0x000000000d0772ca */ /* 0x000fe200000e0000 */
[----:B------:R-:W-:Y:S01]  /*c2c0*/  UIADD3 UR4, UP0, UR38, 0x470, URZ ;  /* 0x0000047026047890 */ /* 0x000fe2000ff1e03f */
[----:B------:R-:W-:Y:S01]  /*c2d0*/  PLOP3.LUT P0, PT, PT, PT, PT, 0x80, 0x0 ;  /* 0x000000000000781c */ /* 0x000fe20003f0f070 */
[----:B------:R-:W-:Y:S01]  /*c2e0*/  IMAD R5, R27, 0xc0, R28 ;  /* 0x000000c01b057824 */ /* 0x000fe200078e021c */
[----:B------:R-:W-:Y:S01]  /*c2f0*/  IADD3 R3, R3, 0x30850, RZ ;  /* 0x0003085003037810 */ /* 0x000fe20007ffe0ff */
[----:B------:R-:W-:Y:S01]  /*c300*/  VIADD R2, R2, 0x400 ;  /* 0x0000040002027836 */ /* 0x000fe20000000000 */
[----:B------:R-:W-:-:S12]  /*c310*/  UIADD3.X UR5, URZ, UR39, URZ, UP0, !UPT ;  /* 0x000000273f057290 */ /* 0x000fd800087fe43f */
.L_x_12899:
        /* <DEDUP_REMOVED lines=12> */
.L_x_12888:
[----:B------:R-:W-:Y:S05]  /*c3e0*/  BSYNC B1 ;  /* 0x0000000000017941 */ /* 0x000fea0003800000 */
.L_x_12887:
[----:B------:R-:W2:Y:S01]  /*c3f0*/  LDL.LU R2, [R1+0x10] ;  /* 0x0000100001027983 */ /* 0x000ea20000300800 */
[----:B------:R-:W-:Y:S02]  /*c400*/  IMAD.MOV.U32 R23, RZ, RZ, R8 ;  /* 0x000000ffff177224 */ /* 0x000fe400078e0008 */
[----:B------:R-:W-:Y:S02]  /*c410*/  IMAD.MOV.U32 R26, RZ, RZ, R9 ;  /* 0x000000ffff1a7224 */ /* 0x000fe400078e0009 */
[----:B--2---:R-:W-:-:S07]  /*c420*/  VIADD R6, R2, 0xfffffffd ;  /* 0xfffffffd02067836 */ /* 0x004fce0000000000 */
.L_x_12886:
[----:B------:R-:W-:Y:S05]  /*c430*/  BSYNC B2 ;  /* 0x0000000000027941 */ /* 0x000fea0003800000 */
.L_x_12885:
[----:B------:R-:W2:Y:S01]  /*c440*/  LDL.LU R2, [R1+0xc] ;  /* 0x00000c0001027983 */ /* 0x000ea20000300800 */
[----:B------:R-:W-:-:S05]  /*c450*/  IMAD.MOV R7, RZ, RZ, -R7 ;  /* 0x000000ffff077224 */ /* 0x000fca00078e0a07 */
[----:B--2---:R-:W-:-:S13]  /*c460*/  ISETP.NE.AND P0, PT, R2, R7, PT ;  /* 0x000000070200720c */ /* 0x004fda0003f05270 */
[----:B------:R-:W-:Y:S05]  /*c470*/  @!P0 BRA `(.L_x_12884) ;  /* 0x0000000c00988947 */ /* 0x000fea0003800000 */
[----:B------:R-:W-:-:S07]  /*c480*/  IMAD.MOV.U32 R4, RZ, RZ, R24 ;  /* 0x000000ffff047224 */ /* 0x000fce00078e0018 */
.L_x_12926:
[----:B------:R-:W-:Y:S01]  /*c490*/  LOP3.LUT P1, RZ, R29, 0x1, RZ, 0xc0, !PT ;  /* 0x000000011dff7812 */ /* 0x000fe2000782c0ff */
[----:B------:R-:W-:Y:S01]  /*c4a0*/  VIADD R7, R23, 0x1 ;  /* 0x0000000117077836 */ /* 0x000fe20000000000 */
[----:B------:R-:W-:Y:S05]  /*c4b0*/  YIELD ;  /* 0x0000000000007946 */ /* 0x000fea0003800000 */
[----:B------:R-:W-:Y:S01]  /*c4c0*/  ISETP.NE.AND P0, PT, R7, 0x2, PT ;  /* 0x000000020700780c */ /* 0x000fe20003f05270 */
[----:B------:R-:W-:Y:S03]  /*c4d0*/  BSSY B1, `(.L_x_12900) ;  /* 0x000006c000017945 */ /* 0x000fe60003800000 */
[----:B0-----:R-:W-:-:S02]  /*c4e0*/  SEL R3, RZ, 0x1, P0 ;  /* 0x00000001ff037807 */ /* 0x001fc40000000000 */
        /* <DEDUP_REMOVED lines=26> */
.L_x_12902:
[----:B------:R-:W-:Y:S01]  /*c690*/  IMAD R2, R7, 0x8, R22 ;  /* 0x0000000807027824 */ /* 0x000fe200078e0216 */
[----:B------:R-:W-:Y:S01]  /*c6a0*/  SHF.L.U32 R3, R8, 0x1f, RZ ;  /* 0x0000001f08037819 */ /* 0x000fe200000006ff */
[----:B------:R-:W-:Y:S03]  /*c6b0*/  BSSY B2, `(.L_x_12903) ;  /* 0x0000003000027945 */ /* 0x000fe60003800000 */
[----:B------:R-:W1:Y:S02]  /*c6c0*/  SYNCS.PHASECHK.TRANS64.TRYWAIT P0, [R2+URZ+0x30840], R3 ;  /* 0x03084003020075a7 */ /* 0x000e64000800017f */
[----:B-1----:R-:W-:Y:S05]  /*c6d0*/  @!P0 BRA `(.L_x_12904) ;  /* 0x0000003000608947 */ /* 0x002fea0003800000 */
.L_x_12998:
[----:B------:R-:W-:Y:S05]  /*c6e0*/  BSYNC B2 ;  /* 0x0000000000027941 */ /* 0x000fea0003800000 */
.L_x_12903:
        /* <DEDUP_REMOVED lines=12> */
.L_x_12906:
[----:B------:R-:W-:Y:S05]  /*c7b0*/  BSYNC B2 ;  /* 0x0000000000027941 */ /* 0x000fea0003800000 */
.L_x_12905:
[----:B------:R-:W-:Y:S01]  /*c7c0*/  IMAD.MOV.U32 R5, RZ, RZ, RZ ;  /* 0x000000ffff057224 */ /* 0x000fe200078e00ff */
[----:B------:R-:W-:Y:S01]  /*c7d0*/  UIADD3 UR4, UP0, UR38, 0x370, URZ ;  /* 0x0000037026047890 */ /* 0x000fe2000ff1e03f */
[----:B-1----:R-:W-:Y:S01]  /*c7e0*/  IMAD R3, R7, 0x6000, R22 ;  /* 0x0000600007037824 */ /* 0x002fe200078e0216 */
        /* <DEDUP_REMOVED lines=8> */
.L_x_12907:
        /* <DEDUP_REMOVED lines=15> */
.L_x_12999:
[----:B------:R-:W-:Y:S05]  /*c960*/  BSYNC B2 ;  /* 0x0000000000027941 */ /* 0x000fea0003800000 */
.L_x_12908:
[----:B------:R-:W-:Y:S01]  /*c970*/  BSSY B2, `(.L_x_12910) ;  /* 0x000000b000027945 */ /* 0x000fe20003800000 */
[----:B------:R-:W-:Y:S02]  /*c980*/  IMAD.MOV.U32 R2, RZ, RZ, 0x0 ;  /* 0x00000000ff027424 */ /* 0x000fe400078e00ff */
[----:B0-----:R-:W-:Y:S01]  /*c990*/  IMAD.MOV.U32 R3, RZ, RZ, 0x14f00000 ;  /* 0x14f00000ff037424 */ /* 0x001fe200078e00ff */
        /* <DEDUP_REMOVED lines=8> */
.L_x_12911:
[----:B------:R-:W-:Y:S05]  /*ca20*/  BSYNC B2 ;  /* 0x0000000000027941 */ /* 0x000fea0003800000 */
.L_x_12910:
        /* <DEDUP_REMOVED lines=10> */
.L_x_12912:
        /* <DEDUP_REMOVED lines=12> */
.L_x_12901:
[----:B------:R-:W-:Y:S05]  /*cb90*/  BSYNC B1 ;  /* 0x0000000000017941 */ /* 0x000fea0003800000 */
.L_x_12900:
        /* <DEDUP_REMOVED lines=31> */
.L_x_12915:
[----:B------:R-:W-:Y:S01]  /*cd90*/  IMAD R2, R23, 0x8, R22 ;  /* 0x0000000817027824 */ /* 0x000fe200078e0216 */
[----:B------:R-:W-:Y:S01]  /*cda0*/  SHF.L.U32 R3, R26, 0x1f, RZ ;  /* 0x0000001f1a037819 */ /* 0x000fe200000006ff */
[----:B------:R-:W-:Y:S03]  /*cdb0*/  BSSY B2, `(.L_x_12916) ;  /* 0x0000003000027945 */ /* 0x000fe60003800000 */
[----:B------:R-:W1:Y:S02]  /*cdc0*/  SYNCS.PHASECHK.TRANS64.TRYWAIT P0, [R2+URZ+0x30840], R3 ;  /* 0x03084003020075a7 */ /* 0x000e64000800017f */
[----:B-1----:R-:W-:Y:S05]  /*cdd0*/  @!P0 BRA `(.L_x_12917) ;  /* 0x0000002800c88947 */ /* 0x002fea0003800000 */
.L_x_13000:
[----:B------:R-:W-:Y:S05]  /*cde0*/  BSYNC B2 ;  /* 0x0000000000027941 */ /* 0x000fea0003800000 */
.L_x_12916:
        /* <DEDUP_REMOVED lines=12> */
.L_x_12919:
[----:B------:R-:W-:Y:S05]  /*ceb0*/  BSYNC B2 ;  /* 0x0000000000027941 */ /* 0x000fea0003800000 */
.L_x_12918:
        /* <DEDUP_REMOVED lines=8> */
[----:B------:R-:W-:Y:S01]  /*cf40*/  VIADD R3, R3, 0x30 ;  /* 0x0000003003037836 */ /* 0x000fe20000000000 */
[----:B------:R-:W-:Y:S01]  /*cf50*/  UMOV UR6, 0x0 ;  /* 0x0000000000067882 */ /* 0x000fe20000000000 */
[----:B------:R-:W-:Y:S01]  /*cf60*/  IMAD R10, R9, 0xc0, R28 ;  /* 0x000000c0090a7824 */ /* 0x000fe200078e021c */
[----:B------:R-:W-:-:S09]  /*cf70*/  UMOV UR7, 0x14f00000 ;  /* 0x14f0000000077882 */ /* 0x000fd20000000000 */
.L_x_12920:
        /* <DEDUP_REMOVED lines=15> */
.L_x_13001:
[----:B------:R-:W-:Y:S05]  /*d070*/  BSYNC B2 ;  /* 0x0000000000027941 */ /* 0x000fea0003800000 */
.L_x_12921:
        /* <DEDUP_REMOVED lines=11> */
.L_x_12924:
[----:B------:R-:W-:Y:S05]  /*d130*/  BSYNC B2 ;  /* 0x0000000000027941 */ /* 0x000fea0003800000 */
.L_x_12923:
[----:B------:R-:W-:Y:S01]  /*d140*/  R2UR UR10, R5 ;  /* 0x00000000050a72ca */ /* 0x000fe200000e0000 */
[----:B------:R-:W-:Y:S01]  /*d150*/  UIADD3 UR4, UP0, UR38, 0x470, URZ ;  /* 0x0000047026047890 */ /* 0x000fe2000ff1e03f */
[----:B------:R-:W-:Y:S01]  /*d160*/  R2UR UR6, R2 ;  /* 0x00000000020672ca */ /* 0x000fe200000e0000 */
[----:B------:R-:W-:Y:S01]  /*d170*/  IMAD R2, R7, 0x6000, R22 ;  /* 0x0000600007027824 */ /* 0x000fe200078e0216 */
[----:B------:R-:W-:Y:S01]  /*d180*/  R2UR UR7, R3 ;  /* 0x00000000030772ca */ /* 0x000fe200000e0000 */
[----:B------:R-:W-:Y:S01]  /*d190*/  IMAD R3, R27, 0xc0, R28 ;  /* 0x000000c01b037824 */ /* 0x000fe200078e021c */
[----:B------:R-:W-:Y:S01]  /*d1a0*/  PLOP3.LUT P0, PT, PT, PT, PT, 0x80, 0x0 ;  /* 0x000000000000781c */ /* 0x000fe20003f0f070 */
[----:B------:R-:W-:Y:S01]  /*d1b0*/  VIADD R8, R8, 0x50 ;  /* 0x0000005008087836 */ /* 0x000fe20000000000 */
[----:B------:R-:W-:Y:S01]  /*d1c0*/  UIADD3.X UR5, URZ, UR39, URZ, UP0, !UPT ;  /* 0x000000273f057290 */ /* 0x000fe200087fe43f */
[----:B------:R-:W-:-:S11]  /*d1d0*/  VIADD R2, R2, 0x400 ;  /* 0x0000040002027836 */ /* 0x000fd60000000000 */
.L_x_12925:
        /* <DEDUP_REMOVED lines=12> */
.L_x_12914:
[----:B------:R-:W-:Y:S05]  /*d2a0*/  BSYNC B1 ;  /* 0x0000000000017941 */ /* 0x000fea0003800000 */
.L_x_12913:
[C---:B------:R-:W-:Y:S01]  /*d2b0*/  ISETP.GT.AND P0, PT, R6.reuse, 0x1, PT ;  /* 0x000000010600780c */ /* 0x040fe20003f04270 */
[----:B------:R-:W-:-:S12]  /*d2c0*/  VIADD R6, R6, 0xfffffffe ;  /* 0xfffffffe06067836 */ /* 0x000fd80000000000 */
[----:B------:R-:W-:Y:S05]  /*d2d0*/  @P0 BRA `(.L_x_12926) ;  /* 0xfffffff0006c0947 */ /* 0x000fea000383ffff */
.L_x_12884:
[----:B------:R-:W-:Y:S05]  /*d2e0*/  BSYNC B0 ;  /* 0x0000000000007941 */ /* 0x000fea0003800000 */
.L_x_12883:
        /* <DEDUP_REMOVED lines=17> */
.L_x_12928:
[----:B------:R-:W-:Y:S05]  /*d400*/  BSYNC B0 ;  /* 0x0000000000007941 */ /* 0x000fea0003800000 */
.L_x_12927:
[----:B------:R-:W-:Y:S01]  /*d410*/  LOP3.LUT P0, RZ, R29, 0x1, RZ, 0xc0, !PT ;  /* 0x000000011dff7812 */ /* 0x000fe2000780c0ff */
[----:B------:R-:W-:-:S12]  /*d420*/  BSSY B0, `(.L_x_12929) ;  /* 0x0000027000007945 */ /* 0x000fd80003800000 */
[----:B------:R-:W-:Y:S05]  /*d430*/  @!P0 BRA `(.L_x_12930) ;  /* 0x0000000000948947 */ /* 0x000fea0003800000 */
[----:B0-----:R-:W-:Y:S01]  /*d440*/  IMAD R3, R23, 0x8, R22 ;  /* 0x0000000817037824 */ /* 0x001fe200078e0216 */
[----:B------:R-:W-:Y:S01]  /*d450*/  SHF.L.U32 R0, R26, 0x1f, RZ ;  /* 0x0000001f1a007819 */ /* 0x000fe200000006ff */
[----:B------:R-:W-:Y:S01]  /*d460*/  BSSY B1, `(.L_x_12931) ;  /* 0x0000004000017945 */ /* 0x000fe20003800000 */
[----:B------:R-:W-:Y:S02]  /*d470*/  ISETP.NE.AND P1, PT, R8, RZ, PT ;  /* 0x000000ff0800720c */ /* 0x000fe40003f25270 */
[----:B------:R-:W0:Y:S02]  /*d480*/  SYNCS.PHASECHK.TRANS64.TRYWAIT P0, [R3+URZ+0x30860], R0 ;  /* 0x03086000030075a7 */ /* 0x000e24000800017f */
[----:B0-----:R-:W-:Y:S09]  /*d490*/  @!P0 BRA `(.L_x_12932) ;  /* 0x0000002400408947 */ /* 0x001ff20003800000 */
.L_x_13002:
[----:B------:R-:W-:Y:S05]  /*d4a0*/  BSYNC B1 ;  /* 0x0000000000017941 */ /* 0x000fea0003800000 */
.L_x_12931:
        /* <DEDUP_REMOVED lines=9> */
.L_x_12934:
[----:B------:R-:W-:Y:S05]  /*d540*/  BSYNC B1 ;  /* 0x0000000000017941 */ /* 0x000fea0003800000 */
.L_x_12933:
[----:B0-----:R-:W-:Y:S01]  /*d550*/  IMAD R0, R23, 0x6000, R22 ;  /* 0x0000600017007824 */ /* 0x001fe200078e0216 */
        /* <DEDUP_REMOVED lines=9> */
.L_x_12935:
        /* <DEDUP_REMOVED lines=10> */
.L_x_12930:
[----:B------:R-:W-:Y:S05]  /*d690*/  BSYNC B0 ;  /* 0x0000000000007941 */ /* 0x000fea0003800000 */
.L_x_12929:
[----:B------:R-:W-:-:S05]  /*d6a0*/  VIADD R23, R23, 0x1 ;  /* 0x0000000117177836 */ /* 0x000fca0000000000 */
[----:B------:R-:W-:-:S04]  /*d6b0*/  ISETP.NE.AND P0, PT, R23, 0x2, PT ;  /* 0x000000021700780c */ /* 0x000fc80003f05270 */
[----:B0-----:R-:W-:Y:S02]  /*d6c0*/  SEL R3, RZ, 0x1, P0 ;  /* 0x00000001ff037807 */ /* 0x001fe40000000000 */
[----:B------:R-:W-:Y:S02]  /*d6d0*/  SEL R23, R23, RZ, P0 ;  /* 0x000000ff17177207 */ /* 0x000fe40000000000 */
[----:B------:R-:W-:-:S07]  /*d6e0*/  LOP3.LUT R26, R26, R3, RZ, 0x3c, !PT ;  /* 0x000000031a1a7212 */ /* 0x000fce00078e3cff */
.L_x_12865:
[----:B------:R-:W-:Y:S05]  /*d6f0*/  BSYNC B7 ;  /* 0x0000000000077941 */ /* 0x000fea0003800000 */
.L_x_12863:
[----:B------:R-:W-:-:S13]  /*d700*/  LOP3.LUT P0, RZ, R29, 0x2, RZ, 0xc0, !PT ;  /* 0x000000021dff7812 */ /* 0x000fda000780c0ff */
[----:B------:R-:W-:Y:S05]  /*d710*/  @!P0 BRA `(.L_x_12936) ;  /* 0x0000000000248947 */ /* 0x000fea0003800000 */
[----:B------:R-:W-:Y:S05]  /*d720*/  WARPSYNC.ALL ;  /* 0x0000000000007948 */ /* 0x000fea0003800000 */
[----:B------:R-:W1:Y:S08]  /*d730*/  S2UR UR5, SR_CgaCtaId ;  /* 0x00000000000579c3 */ /* 0x000e700000008800 */
[----:B------:R-:W-:Y:S06]  /*d740*/  BAR.SYNC.DEFER_BLOCKING 0x5, 0x200 ;  /* 0x0148000000007b1d */ /* 0x000fec0000010000 */
[----:B------:R-:W-:-:S02]  /*d750*/  UMOV UR4, 0x400 ;  /* 0x0000040000047882 */ /* 0x000fc40000000000 */
[----:B-1----:R-:W-:-:S06]  /*d760*/  ULEA UR4, UR5, UR4, 0x18 ;  /* 0x0000000405047291 */ /* 0x002fcc000f8ec03f */
[----:B------:R-:W-:-:S05]  /*d770*/  IMAD.U32 R22, RZ, RZ, UR4 ;  /* 0x00000004ff167e24 */ /* 0x000fca000f8e00ff */
[----:B------:R1:W2:Y:S01]  /*d780*/  LDS.128 R16, [R22+0x308d0] ;  /* 0x0308d00016107984 */ /* 0x0002a20000000c00 */
[----:B------:R-:W-:Y:S06]  /*d790*/  BAR.ARV 0x4, 0x200 ;  /* 0x0108000000007b1d */ /* 0x000fec0000002000 */
[----:B------:R-:W-:Y:S05]  /*d7a0*/  BRA `(.L_x_12937) ;  /* 0x0000000800407947 */ /* 0x000fea0003800000 */
.L_x_12936:
[----:B------:R-:W0:Y:S01]  /*d7b0*/  S2R R0, SR_TID.X ;  /* 0x0000000000007919 */ /* 0x000e220000002100 */
[----:B------:R-:W-:Y:S01]  /*d7c0*/  UMOV UR4, 0xffffffff ;  /* 0xffffffff00047882 */ /* 0x000fe20000000000 */
[----:B0-----:R-:W-:-:S04]  /*d7d0*/  LOP3.LUT R8, R0, 0x1f, RZ, 0xc0, !PT ;  /* 0x0000001f00087812 */ /* 0x001fc800078ec0ff */
[----:B------:R-:W-:Y:S01]  /*d7e0*/  ISETP.NE.AND P0, PT, R8, 0x1f, PT ;  /* 0x0000001f0800780c */ /* 0x000fe20003f05270 */
[----:B------:R-:W-:-:S12]  /*d7f0*/  BRA.DIV UR4, `(.L_x_12938) ;  /* 0x00000022047c7947 */ /* 0x000fd8000b800000 */
[----:B------:R-:W-:Y:S01]  /*d800*/  IMAD.IADD R5, R19, 0x1, R8 ;  /* 0x0000000113057824 */ /* 0x000fe200078e0208 */
[----:B------:R-:W-:-:S04]  /*d810*/  ULDC UR4, c[0x0][0xc3c] ;  /* 0x00030f0000047ab9 */ /* 0x000fc80000000800 */
        /* <DEDUP_REMOVED lines=10> */
[----:B------:R-:W-:Y:S01]  /*d8c0*/  SHFL.IDX PT, R4, R16, 0x1, 0x1f ;  /* 0x00201f0010047f89 */ /* 0x000fe200000e0000 */
        /* <DEDUP_REMOVED lines=18> */
.L_x_13012:
[----:B------:R-:W-:Y:S02]  /*d9f0*/  ULDC UR4, c[0x0][0xc38] ;  /* 0x00030e0000047ab9 */ /* 0x000fe40000000800 */
[----:B------:R-:W-:-:S04]  /*da00*/  IMAD.U32 R7, RZ, RZ, UR4 ;  /* 0x00000004ff077e24 */ /* 0x000fc8000f8e00ff */
[----:B-1----:R-:W-:-:S04]  /*da10*/  IMAD R14, R14, R7, RZ ;  /* 0x000000070e0e7224 */ /* 0x002fc800078e02ff */
[----:B------:R-:W-:-:S05]  /*da20*/  IMAD.IADD R9, R4, 0x1, R14 ;  /* 0x0000000104097824 */ /* 0x000fca00078e020e */
[----:B------:R-:W-:-:S13]  /*da30*/  ISETP.GT.AND P6, PT, R9, R0, PT ;  /* 0x000000000900720c */ /* 0x000fda0003fc4270 */
[----:B------:R-:W-:Y:S05]  /*da40*/  @P6 BRA `(.L_x_12939) ;  /* 0x00000000009c6947 */ /* 0x000fea0003800000 */
.L_x_12944:
[----:B0-----:R-:W0:Y:S01]  /*da50*/  LDC R2, c[0x0][0xc3c] ;  /* 0x00030f00ff027b82 */ /* 0x001e220000000800 */
[----:B------:R-:W-:-:S05]  /*da60*/  VIADD R19, R19, 0x1f ;  /* 0x0000001f13137836 */ /* 0x000fca0000000000 */
[----:B0-----:R-:W-:-:S13]  /*da70*/  ISETP.GE.AND P6, PT, R19, R2, PT ;  /* 0x000000021300720c */ /* 0x001fda0003fc6270 */
[----:B------:R-:W-:Y:S05]  /*da80*/  @P6 BRA `(.L_x_12940) ;  /* 0x0000000400446947 */ /* 0x000fea0003800000 */
[----:B------:R-:W0:Y:S01]  /*da90*/  S2R R3, SR_TID.X ;  /* 0x0000000000037919 */ /* 0x000e220000002100 */
[----:B------:R-:W-:Y:S01]  /*daa0*/  BSSY B0, `(.L_x_12941) ;  /* 0x0000009000007945 */ /* 0x000fe20003800000 */
[----:B------:R-:W-:Y:S01]  /*dab0*/  IMAD.MOV.U32 R5, RZ, RZ, RZ ;  /* 0x000000ffff057224 */ /* 0x000fe200078e00ff */
[----:B0-----:R-:W-:-:S05]  /*dac0*/  LOP3.LUT R3, R3, 0x1f, RZ, 0xc0, !PT ;  /* 0x0000001f03037812 */ /* 0x001fca00078ec0ff */
[----:B------:R-:W-:-:S05]  /*dad0*/  IMAD.IADD R7, R19, 0x1, R3 ;  /* 0x0000000113077824 */ /* 0x000fca00078e0203 */
[----:B------:R-:W-:-:S13]  /*dae0*/  ISETP.GE.OR P6, PT, R7, R2, !P0 ;  /* 0x000000020700720c */ /* 0x000fda00047c6670 */
[----:B------:R-:W-:Y:S05]  /*daf0*/  @P6 BRA `(.L_x_12942) ;  /* 0x00000000000c6947 */ /* 0x000fea0003800000 */
[----:B------:R-:W0:Y:S02]  /*db00*/  LDC.64 R2, c[0x0][0xc80] ;  /* 0x00032000ff027b82 */ /* 0x000e240000000a00 */
[----:B0-----:R-:W-:-:S05]  /*db10*/  IMAD.WIDE R2, R7, 0x4, R2 ;  /* 0x0000000407027825 */ /* 0x001fca00078e0202 */
[----:B------:R0:W5:Y:S02]  /*db20*/  LDG.E R5, desc[UR48][R2.64] ;  /* 0x0000003002057981 */ /* 0x000164000c1e1900 */
.L_x_12942:
[----:B------:R-:W-:Y:S05]  /*db30*/  BSYNC B0 ;  /* 0x0000000000007941 */ /* 0x000fea0003800000 */
.L_x_12941:
[----:B------:R-:W-:-:S03]  /*db40*/  UMOV UR4, 0xffffffff ;  /* 0xffffffff00047882 */ /* 0x000fc60000000000 */
[----:B------:R-:W-:Y:S05]  /*db50*/  BRA.DIV UR4, `(.L_x_12943) ;  /* 0x0000002204c87947 */ /* 0x000fea000b800000 */
[----:B-----5:R-:W1:Y:S02]  /*db60*/  SHFL.UP PT, R14, R5, 0x1, RZ ;  /* 0x04200000050e7989 */ /* 0x020e6400000e00ff */
[----:B-1----:R-:W-:-:S05]  /*db70*/  SEL R14, R14, RZ, P1 ;  /* 0x000000ff0e0e7207 */ /* 0x002fca0000800000 */
[----:B------:R-:W-:-:S05]  /*db80*/  IMAD.IADD R13, R5, 0x1, R14 ;  /* 0x00000001050d7824 */ /* 0x000fca00078e020e */
[----:B------:R-:W0:Y:S02]  /*db90*/  SHFL.UP PT, R14, R13, 0x2, RZ ;  /* 0x044000000d0e7989 */ /* 0x000e2400000e00ff */
[----:B0-----:R-:W-:-:S04]  /*dba0*/  SEL R2, R14, RZ, P2 ;  /* 0x000000ff0e027207 */ /* 0x001fc80001000000 */
[----:B------:R-:W-:-:S05]  /*dbb0*/  IADD3 R2, R13, R2, RZ ;  /* 0x000000020d027210 */ /* 0x000fca0007ffe0ff */
        /* <DEDUP_REMOVED lines=10> */
.L_x_13020:
[----:B------:R-:W-:Y:S02]  /*dc60*/  ULDC UR4, c[0x0][0xc38] ;  /* 0x00030e0000047ab9 */ /* 0x000fe40000000800 */
[----:B------:R-:W-:-:S04]  /*dc70*/  IMAD.U32 R7, RZ, RZ, UR4 ;  /* 0x00000004ff077e24 */ /* 0x000fc8000f8e00ff */
[----:B-1----:R-:W-:-:S04]  /*dc80*/  IMAD R14, R14, R7, RZ ;  /* 0x000000070e0e7224 */ /* 0x002fc800078e02ff */
[----:B------:R-:W-:-:S05]  /*dc90*/  IMAD.IADD R9, R14, 0x1, R9 ;  /* 0x000000010e097824 */ /* 0x000fca00078e0209 */
[----:B------:R-:W-:-:S13]  /*dca0*/  ISETP.GT.AND P6, PT, R9, R0, PT ;  /* 0x000000000900720c */ /* 0x000fda0003fc4270 */
[----:B------:R-:W-:Y:S05]  /*dcb0*/  @!P6 BRA `(.L_x_12944) ;  /* 0xfffffffc0064e947 */ /* 0x000fea000383ffff */
.L_x_12939:
        /* <DEDUP_REMOVED lines=8> */
.L_x_13024:
[----:B------:R-:W-:Y:S01]  /*dd40*/  ISETP.NE.AND P0, PT, R3, RZ, PT ;  /* 0x000000ff0300720c */ /* 0x000fe20003f05270 */
[----:B------:R-:W-:-:S12]  /*dd50*/  IMAD.MOV.U32 R14, RZ, RZ, RZ ;  /* 0x000000ffff0e7224 */ /* 0x000fd800078e00ff */
[----:B------:R-:W-:Y:S05]  /*dd60*/  @!P0 BRA `(.L_x_12946) ;  /* 0x0000000000108947 */ /* 0x000fea0003800000 */
[----:B------:R-:W-:Y:S01]  /*dd70*/  UMOV UR4, 0xffffffff ;  /* 0xffffffff00047882 */ /* 0x000fe20000000000 */
[----:B------:R-:W-:Y:S02]  /*dd80*/  VIADD R12, R4, 0xffffffff ;  /* 0xffffffff040c7836 */ /* 0x000fe40000000000 */
[----:B------:R-:W-:Y:S05]  /*dd90*/  BRA.DIV UR4, `(.L_x_12947) ;  /* 0x00000026043c7947 */ /* 0x000fea000b800000 */
[----:B------:R3:W4:Y:S02]  /*dda0*/  SHFL.IDX PT, R14, R2, R12, 0x1f ;  /* 0x00001f0c020e7589 */ /* 0x00072400000e0000 */
.L_x_12946:
[----:B--2---:R-:W-:Y:S01]  /*ddb0*/  IABS R6, R5 ;  /* 0x0000000500067213 */ /* 0x004fe20000000000 */
[----:B----4-:R-:W-:Y:S02]  /*ddc0*/  IMAD R16, R14, R7, R16 ;  /* 0x000000070e107224 */ /* 0x010fe400078e0210 */
[----:B------:R-:W-:Y:S01]  /*ddd0*/  IMAD.IADD R19, R4, 0x1, R19 ;  /* 0x0000000104137824 */ /* 0x000fe200078e0213 */
[----:B------:R-:W2:Y:S01]  /*dde0*/  I2F.RP R8, R6 ;  /* 0x0000000600087306 */ /* 0x000ea20000209400 */
[----:B------:R-:W-:-:S07]  /*ddf0*/  IMAD.IADD R0, R0, 0x1, -R16 ;  /* 0x0000000100007824 */ /* 0x000fce00078e0a10 */
[----:B--2---:R-:W0:Y:S02]  /*de00*/  MUFU.RCP R8, R8 ;  /* 0x0000000800087308 */ /* 0x004e240000001000 */
[----:B0--3--:R-:W-:-:S06]  /*de10*/  VIADD R2, R8, 0xffffffe ;  /* 0x0ffffffe08027836 */ /* 0x009fcc0000000000 */
[----:B------:R0:W2:Y:S02]  /*de20*/  F2I.FTZ.U32.TRUNC.NTZ R3, R2 ;  /* 0x0000000200037305 */ /* 0x0000a4000021f000 */
[----:B0-----:R-:W-:Y:S02]  /*de30*/  IMAD.MOV.U32 R2, RZ, RZ, RZ ;  /* 0x000000ffff027224 */ /* 0x001fe400078e00ff */
[----:B--2---:R-:W-:-:S04]  /*de40*/  IMAD.MOV R7, RZ, RZ, -R3 ;  /* 0x000000ffff077224 */ /* 0x004fc800078e0a03 */
        /* <DEDUP_REMOVED lines=21> */
.L_x_12940:
[----:B------:R-:W-:Y:S01]  /*dfa0*/  UMOV UR4, URZ ;  /* 0x0000003f00047c82 */ /* 0x000fe20008000000 */
[----:B------:R-:W-:Y:S01]  /*dfb0*/  UMOV UR5, URZ ;  /* 0x0000003f00057c82 */ /* 0x000fe20008000000 */
[----:B------:R-:W-:Y:S01]  /*dfc0*/  ULDC UR6, c[0x0][0xc3c] ;  /* 0x00030f0000067ab9 */ /* 0x000fe20000000800 */
[----:B------:R-:W-:Y:S02]  /*dfd0*/  IMAD.MOV.U32 R16, RZ, RZ, R0 ;  /* 0x000000ffff107224 */ /* 0x000fe400078e0000 */
[----:B------:R-:W-:Y:S02]  /*dfe0*/  IMAD.U32 R17, RZ, RZ, UR4 ;  /* 0x00000004ff117e24 */ /* 0x000fe4000f8e00ff */
[----:B------:R-:W-:Y:S02]  /*dff0*/  IMAD.U32 R18, RZ, RZ, UR5 ;  /* 0x00000005ff127e24 */ /* 0x000fe4000f8e00ff */
[----:B------:R-:W-:-:S07]  /*e000*/  IMAD.U32 R19, RZ, RZ, UR6 ;  /* 0x00000006ff137e24 */ /* 0x000fce000f8e00ff */
.L_x_12948:
[----:B------:R-:W0:Y:S01]  /*e010*/  S2R R0, SR_TID.X ;  /* 0x0000000000007919 */ /* 0x000e220000002100 */
[----:B------:R-:W-:Y:S05]  /*e020*/  WARPSYNC.ALL ;  /* 0x0000000000007948 */ /* 0x000fea0003800000 */
[----:B------:R-:W-:Y:S01]  /*e030*/  BAR.SYNC.DEFER_BLOCKING 0x4, 0x200 ;  /* 0x0108000000007b1d */ /* 0x000fe20000010000 */
[----:B0-----:R-:W-:-:S04]  /*e040*/  LOP3.LUT R0, R0, 0x1f, RZ, 0xc0, !PT ;  /* 0x0000001f00007812 */ /* 0x001fc800078ec0ff */
[----:B------:R-:W-:-:S13]  /*e050*/  ISETP.NE.AND P0, PT, R0, RZ, PT ;  /* 0x000000ff0000720c */ /* 0x000fda0003f05270 */
[----:B------:R-:W0:Y:S01]  /*e060*/  @!P0 S2R R3, SR_CgaCtaId ;  /* 0x0000000000038919 */ /* 0x000e220000008800 */
[----:B------:R-:W-:-:S04]  /*e070*/  @!P0 MOV R0, 0x400 ;  /* 0x0000040000008802 */ /* 0x000fc80000000f00 */
[----:B0-----:R-:W-:-:S05]  /*e080*/  @!P0 LEA R22, R3, R0, 0x18 ;  /* 0x0000000003168211 */ /* 0x001fca00078ec0ff */
[----:B------:R3:W-:Y:S01]  /*e090*/  @!P0 STS.128 [R22+0x308d0], R16 ;  /* 0x0308d01016008388 */ /* 0x0007e20000000c00 */
[----:B------:R-:W-:Y:S06]  /*e0a0*/  BAR.ARV 0x5, 0x200 ;  /* 0x0148000000007b1d */ /* 0x000fec0000002000 */
.L_x_12937:
[----:B------:R-:W-:Y:S02]  /*e0b0*/  ULDC UR4, c[0x0][0xc3c] ;  /* 0x00030f0000047ab9 */ /* 0x000fe40000000800 */
[----:B--2---:R-:W-:-:S13]  /*e0c0*/  ISETP.GE.AND P0, PT, R19, UR4, PT ;  /* 0x0000000413007c0c */ /* 0x004fda000bf06270 */
[----:B------:R-:W-:Y:S05]  /*e0d0*/  @!P0 BRA `(.L_x_12949) ;  /* 0xffffffbc00008947 */ /* 0x000fea000383ffff */
[----:B------:R-:W-:Y:S05]  /*e0e0*/  BSYNC B8 ;  /* 0x0000000000087941 */ /* 0x000fea0003800000 */
.L_x_12859:
[----:B-1----:R-:W2:Y:S01]  /*e0f0*/  LDL.LU R0, [R1+0x30] ;  /* 0x0000300001007983 */ /* 0x002ea20000300800 */
        /* <DEDUP_REMOVED lines=11> */
.L_x_13027:
[----:B------:R-:W-:Y:S05]  /*e1b0*/  BSYNC B0 ;  /* 0x0000000000007941 */ /* 0x000fea0003800000 */
.L_x_12950:
[----:B------:R-:W-:-:S03]  /*e1c0*/  UMOV UR4, 0xffffffff ;  /* 0xffffffff00047882 */ /* 0x000fc60000000000 */
[----:B------:R-:W-:Y:S05]  /*e1d0*/  BRA.DIV UR4, `(.L_x_12952) ;  /* 0x0000002204647947 */ /* 0x000fea000b800000 */
[----:B-1----:R-:W1:Y:S02]  /*e1e0*/  S2R R0, SR_TID.X ;  /* 0x0000000000007919 */ /* 0x002e640000002100 */
[----:B-1----:R-:W-:-:S04]  /*e1f0*/  SHF.R.U32.HI R0, RZ, 0x5, R0 ;  /* 0x00000005ff007819 */ /* 0x002fc80000011600 */
[----:B------:R-:W-:-:S05]  /*e200*/  LOP3.LUT R0, R0, 0x3, RZ, 0xc0, !PT ;  /* 0x0000000300007812 */ /* 0x000fca00078ec0ff */
[----:B------:R1:W2:Y:S02]  /*e210*/  SHFL.IDX PT, R14, R0, RZ, 0x1f ;  /* 0x00001fff000e7589 */ /* 0x0002a400000e0000 */
.L_x_13030:
[----:B--2---:R-:W-:Y:S01]  /*e220*/  ISETP.NE.AND P0, PT, R14, RZ, PT ;  /* 0x000000ff0e00720c */ /* 0x004fe20003f05270 */
[----:B------:R-:W-:-:S12]  /*e230*/  BSSY B0, `(.L_x_12953) ;  /* 0x0000024000007945 */ /* 0x000fd80003800000 */
[----:B------:R-:W-:Y:S05]  /*e240*/  @P0 BRA `(.L_x_12954) ;  /* 0x0000000000880947 */ /* 0x000fea0003800000 */
[----:B------:R-:W-:-:S03]  /*e250*/  UMOV UR4, 0xffffffff ;  /* 0xffffffff00047882 */ /* 0x000fc60000000000 */
[----:B------:R-:W-:Y:S05]  /*e260*/  BRA.DIV UR4, `(.L_x_12955) ;  /* 0x0000002204747947 */ /* 0x000fea000b800000 */
[----:B------:R-:W-:-:S13]  /*e270*/  ELECT P6, URZ, PT ;  /* 0x00000000003f782f */ /* 0x000fda00038c0000 */
.L_x_13033:
[----:B------:R-:W-:Y:S05]  /*e280*/  @!P6 BRA `(.L_x_12954) ;  /* 0x000000000078e947 */ /* 0x000fea0003800000 */
[----:B------:R-:W-:-:S06]  /*e290*/  ULOP3.LUT UR4, UR36, 0x2, URZ, 0xfc, !UPT ;  /* 0x0000000224047892 */ /* 0x000fcc000f8efc3f */
[----:B-1----:R-:W-:-:S05]  /*e2a0*/  IMAD.U32 R0, RZ, RZ, UR4 ;  /* 0x00000004ff007e24 */ /* 0x002fca000f8e00ff */
[----:B------:R-:W-:-:S13]  /*e2b0*/  ISETP.NE.AND P2, PT, R0, 0x3, PT ;  /* 0x000000030000780c */ /* 0x000fda0003f45270 */
[----:B------:R-:W-:Y:S05]  /*e2c0*/  @!P2 BRA `(.L_x_12956) ;  /* 0x000000000004a947 */ /* 0x000fea0003800000 */
[----:B------:R-:W-:Y:S01]  /*e2d0*/  BPT.TRAP 0x1 ;  /* 0x000000040000795c */ /* 0x000fe20000300000 */
.L_x_12956:
        /* <DEDUP_REMOVED lines=12> */
.L_x_13034:
[----:B------:R-:W2:Y:S02]  /*e3a0*/  SYNCS.PHASECHK.TRANS64.TRYWAIT P0, [R3+URZ], R2 ;  /* 0x00000002030075a7 */ /* 0x000ea4000800017f */
[----:B--2---:R-:W-:Y:S05]  /*e3b0*/  @!P0 BRA `(.L_x_12958) ;  /* 0x0000002000548947 */ /* 0x004fea0003800000 */
.L_x_13035:
[----:B------:R-:W-:Y:S05]  /*e3c0*/  @!P2 BRA `(.L_x_12959) ;  /* 0x000000000004a947 */ /* 0x000fea0003800000 */
[----:B------:R-:W-:Y:S01]  /*e3d0*/  BPT.TRAP 0x1 ;  /* 0x000000040000795c */ /* 0x000fe20000300000 */
.L_x_12959:
[----:B------:R-:W-:-:S04]  /*e3e0*/  VIADD R0, R9, 0x30860 ;  /* 0x0003086009007836 */ /* 0x000fc80000000000 */
[----:B------:R-:W-:-:S04]  /*e3f0*/  IMAD R23, R23, 0x8, R0 ;  /* 0x0000000817177824 */ /* 0x000fc800078e0200 */
[----:B------:R-:W4:Y:S02]  /*e400*/  SYNCS.PHASECHK.TRANS64.TRYWAIT P0, [R23+URZ], R4 ;  /* 0x00000004170075a7 */ /* 0x000f24000800017f */
[----:B----4-:R-:W-:Y:S05]  /*e410*/  @!P0 BRA `(.L_x_12960) ;  /* 0x0000002000508947 */ /* 0x010fea0003800000 */
.L_x_13036:
[----:B------:R-:W-:-:S07]  /*e420*/  IMAD R7, R7, 0x8, R0 ;  /* 0x0000000807077824 */ /* 0x000fce00078e0200 */
.L_x_12961:
[----:B------:R0:W0:Y:S02]  /*e430*/  SYNCS.PHASECHK.TRANS64.TRYWAIT P0, [R7+URZ], R2 ;  /* 0x00000002070075a7 */ /* 0x000024000800017f */
[----:B0-----:R-:W-:Y:S05]  /*e440*/  @!P0 NANOSLEEP.SYNCS 0x989680 ;  /* 0x009896800000895d */ /* 0x001fea0003900000 */
[----:B------:R-:W0:Y:S02]  /*e450*/  @!P0 SYNCS.PHASECHK.TRANS64 P0, [R7+URZ], R2 ;  /* 0x00000002070085a7 */ /* 0x000e24000800007f */
[----:B0-----:R-:W-:Y:S05]  /*e460*/  @!P0 BRA `(.L_x_12961) ;  /* 0xfffffffc00f08947 */ /* 0x001fea000383ffff */
.L_x_12954:
[----:B------:R-:W-:Y:S05]  /*e470*/  BSYNC B0 ;  /* 0x0000000000007941 */ /* 0x000fea0003800000 */
.L_x_12953:
[----:B------:R-:W-:Y:S05]  /*e480*/  EXIT ;  /* 0x000000000000794d */ /* 0x000fea0003800000 */
.L_x_12823:
[----:B0-----:R-:W-:-:S04]  /*e490*/  IMAD.U32 R3, RZ, RZ, UR39 ;  /* 0x00000027ff037e24 */ /* 0x001fc8000f8e00ff */
[----:B------:R0:W1:Y:S03]  /*e4a0*/  SYNCS.PHASECHK.TRANS64.TRYWAIT P1, [R3+URZ+0x30800], R0 ;  /* 0x03080000030075a7 */ /* 0x000066000802017f */
[----:B-1----:R-:W-:Y:S05]  /*e4b0*/  @!P1 NANOSLEEP.SYNCS 0x989680 ;  /* 0x009896800000995d */ /* 0x002fea0003900000 */
[----:B------:R-:W1:Y:S02]  /*e4c0*/  @!P1 SYNCS.PHASECHK.TRANS64 P1, [R3+URZ+0x30800], R0 ;  /* 0x03080000030095a7 */ /* 0x000e64000802007f */
[----:B-1----:R-:W-:Y:S05]  /*e4d0*/  @!P1 BRA `(.L_x_12823) ;  /* 0xfffffffc00ec9947 */ /* 0x002fea000383ffff */
[----:B------:R-:W-:Y:S05]  /*e4e0*/  BRA `(.L_x_12962) ;  /* 0xffffff3000687947 */ /* 0x000fea000383ffff */
.L_x_12827:
[----:B-1----:R1:W2:Y:S02]  /*e4f0*/  SYNCS.PHASECHK.TRANS64.TRYWAIT P2, [R4+URZ+0x30830], R3 ;  /* 0x03083003040075a7 */ /* 0x0022a4000804017f */
[----:B--2---:R-:W-:Y:S05]  /*e500*/  @!P2 NANOSLEEP.SYNCS 0x989680 ;  /* 0x009896800000a95d */ /* 0x004fea0003900000 */
[----:B------:R-:W2:Y:S02]  /*e510*/  @!P2 SYNCS.PHASECHK.TRANS64 P2, [R4+URZ+0x30830], R3 ;  /* 0x030830030400a5a7 */ /* 0x000ea4000804007f */
[----:B--2---:R-:W-:Y:S05]  /*e520*/  @!P2 BRA `(.L_x_12827) ;  /* 0xfffffffc00f0a947 */ /* 0x004fea000383ffff */
[----:B------:R-:W-:Y:S05]  /*e530*/  BRA `(.L_x_12826) ;  /* 0xffffff3000907947 */ /* 0x000fea000383ffff */
.L_x_12832:
[----:B-1----:R-:W-:-:S04]  /*e540*/  IMAD.U32 R3, RZ, RZ, UR6 ;  /* 0x00000006ff037e24 */ /* 0x002fc8000f8e00ff */
[----:B------:R1:W3:Y:S03]  /*e550*/  SYNCS.PHASECHK.TRANS64.TRYWAIT P2, [R3+URZ+0x30830], R0 ;  /* 0x03083000030075a7 */ /* 0x0002e6000804017f */
[----:B---3--:R-:W-:Y:S05]  /*e560*/  @!P2 NANOSLEEP.SYNCS 0x989680 ;  /* 0x009896800000a95d */ /* 0x008fea0003900000 */
[----:B------:R-:W3:Y:S02]  /*e570*/  @!P2 SYNCS.PHASECHK.TRANS64 P2, [R3+URZ+0x30830], R0 ;  /* 0x030830000300a5a7 */ /* 0x000ee4000804007f */
[----:B---3--:R-:W-:Y:S05]  /*e580*/  @!P2 BRA `(.L_x_12832) ;  /* 0xfffffffc00eca947 */ /* 0x008fea000383ffff */
[----:B------:R-:W-:Y:S05]  /*e590*/  BRA `(.L_x_12829) ;  /* 0xffffff5c00e47947 */ /* 0x000fea000383ffff */
.L_x_12836:
[----:B-1----:R-:W-:-:S04]  /*e5a0*/  IMAD.U32 R3, RZ, RZ, UR6 ;  /* 0x00000006ff037e24 */ /* 0x002fc8000f8e00ff */
[----:B------:R1:W2:Y:S03]  /*e5b0*/  SYNCS.PHASECHK.TRANS64.TRYWAIT P2, [R3+URZ+0x30850], R0 ;  /* 0x03085000030075a7 */ /* 0x0002a6000804017f */
[----:B--2---:R-:W-:Y:S05]  /*e5c0*/  @!P2 NANOSLEEP.SYNCS 0x989680 ;  /* 0x009896800000a95d */ /* 0x004fea0003900000 */
[----:B------:R-:W2:Y:S02]  /*e5d0*/  @!P2 SYNCS.PHASECHK.TRANS64 P2, [R3+URZ+0x30850], R0 ;  /* 0x030850000300a5a7 */ /* 0x000ea4000804007f */
[----:B--2---:R-:W-:Y:S05]  /*e5e0*/  @!P2 BRA `(.L_x_12836) ;  /* 0xfffffffc00eca947 */ /* 0x004fea000383ffff */
[----:B------:R-:W-:Y:S05]  /*e5f0*/  BRA `(.L_x_12833) ;  /* 0xffffff60005c7947 */ /* 0x000fea000383ffff */
.L_x_12841:
[----:B---3--:R-:W-:-:S04]  /*e600*/  IMAD.U32 R5, RZ, RZ, UR12 ;  /* 0x0000000cff057e24 */ /* 0x008fc8000f8e00ff */
[----:B------:R3:W4:Y:S03]  /*e610*/  SYNCS.PHASECHK.TRANS64.TRYWAIT P0, [R5+URZ+0x30850], R4 ;  /* 0x03085004050075a7 */ /* 0x000726000800017f */
[----:B----4-:R-:W-:Y:S05]  /*e620*/  @!P0 NANOSLEEP.SYNCS 0x989680 ;  /* 0x009896800000895d */ /* 0x010fea0003900000 */
[----:B------:R-:W4:Y:S02]  /*e630*/  @!P0 SYNCS.PHASECHK.TRANS64 P0, [R5+URZ+0x30850], R4 ;  /* 0x03085004050085a7 */ /* 0x000f24000800007f */
[----:B----4-:R-:W-:Y:S05]  /*e640*/  @!P0 BRA `(.L_x_12841) ;  /* 0xfffffffc00ec8947 */ /* 0x010fea000383ffff */
[----:B------:R-:W-:Y:S05]  /*e650*/  BRA `(.L_x_12840) ;  /* 0xffffff8800007947 */ /* 0x000fea000383ffff */
.L_x_12871:
        /* <DEDUP_REMOVED lines=11> */
.L_x_12964:
[----:B------:R-:W-:Y:S05]  /*e710*/  BSYNC B0 ;  /* 0x0000000000007941 */ /* 0x000fea0003800000 */
.L_x_12963:
[----:B------:R-:W-:Y:S05]  /*e720*/  BRA `(.L_x_12965) ;  /* 0xffffffc000307947 */ /* 0x000fea000383ffff */
.L_x_12873:
[----:B------:R-:W-:Y:S01]  /*e730*/  BSSY B0, `(.L_x_12966) ;  /* 0x0000006000007945 */ /* 0x000fe20003800000 */
[----:B------:R-:W-:-:S07]  /*e740*/  IMAD.MOV.U32 R15, RZ, RZ, -0x1 ;  /* 0xffffffffff0f7424 */ /* 0x000fce00078e00ff */
[----:B01-3--:R-:W-:Y:S05]  /*e750*/  WARPSYNC.COLLECTIVE R15, `(.L_x_12967) ;  /* 0x000000000f0c7348 */ /* 0x00bfea0003c00000 */
[----:B------:R-:W-:Y:S02]  /*e760*/  ELECT P6, UR62, PT ;  /* 0x00000000003e782f */ /* 0x000fe400038c0000 */
[----:B------:R-:W-:Y:S01]  /*e770*/  MOV R14, UR62 ;  /* 0x0000003e000e7c02 */ /* 0x000fe20008000f00 */
[----:B01-3--:R-:W-:Y:S10]  /*e780*/  ENDCOLLECTIVE ;  /* 0x000000000000791b */ /* 0x00bff40003800000 */
.L_x_12967:
[----:B------:R-:W-:Y:S05]  /*e790*/  BSYNC B0 ;  /* 0x0000000000007941 */ /* 0x000fea0003800000 */
.L_x_12966:
[----:B------:R-:W-:Y:S05]  /*e7a0*/  BRA `(.L_x_12968) ;  /* 0xffffffc000307947 */ /* 0x000fea000383ffff */
.L_x_12875:
[----:B-1----:R1:W2:Y:S02]  /*e7b0*/  SYNCS.PHASECHK.TRANS64.TRYWAIT P0, [R0+URZ+0x30840], R2 ;  /* 0x03084002000075a7 */ /* 0x0022a4000800017f */
[----:B--2---:R-:W-:Y:S05]  /*e7c0*/  @!P0 NANOSLEEP.SYNCS 0x989680 ;  /* 0x009896800000895d */ /* 0x004fea0003900000 */
[----:B------:R-:W2:Y:S02]  /*e7d0*/  @!P0 SYNCS.PHASECHK.TRANS64 P0, [R0+URZ+0x30840], R2 ;  /* 0x03084002000085a7 */ /* 0x000ea4000800007f */
[----:B--2---:R-:W-:Y:S05]  /*e7e0*/  @!P0 BRA `(.L_x_12875) ;  /* 0xfffffffc00f08947 */ /* 0x004fea000383ffff */
[----:B------:R-:W-:Y:S05]  /*e7f0*/  BRA `(.L_x_12969) ;  /* 0xffffffc000847947 */ /* 0x000fea000383ffff */
.L_x_12879:
        /* <DEDUP_REMOVED lines=12> */
.L_x_12970:
[----:B------:R-:W-:Y:S02]  /*e8c0*/  IMAD.MOV.U32 R13, RZ, RZ, R0 ;  /* 0x000000ffff0d7224 */ /* 0x000fe400078e0000 */
[----:B------:R-:W-:-:S07]  /*e8d0*/  IMAD.MOV.U32 R6, RZ, RZ, R14 ;  /* 0x000000ffff067224 */ /* 0x000fce00078e000e */
[----:B------:R-:W-:Y:S05]  /*e8e0*/  WARPSYNC.COLLECTIVE R15, `(.L_x_12971) ;  /* 0x000000000f087348 */ /* 0x000fea0003c00000 */
[----:B------:R0:W1:Y:S02]  /*e8f0*/  SHFL.IDX P6, R14, R13, R12, R11 ;  /* 0x0000000c0d0e7389 */ /* 0x00006400000c000b */
[----:B01----:R-:W-:Y:S01]  /*e900*/  ENDCOLLECTIVE ;  /* 0x000000000000791b */ /* 0x003fe20003800000 */
.L_x_12971:
[----:B------:R-:W-:Y:S02]  /*e910*/  IMAD.MOV.U32 R13, RZ, RZ, R4 ;  /* 0x000000ffff0d7224 */ /* 0x000fe400078e0004 */
[----:B------:R-:W-:Y:S02]  /*e920*/  IMAD.MOV.U32 R12, RZ, RZ, 0x1 ;  /* 0x00000001ff0c7424 */ /* 0x000fe400078e00ff */
[----:B------:R-:W-:-:S07]  /*e930*/  IMAD.MOV.U32 R7, RZ, RZ, R14 ;  /* 0x000000ffff077224 */ /* 0x000fce00078e000e */
[----:B------:R-:W-:Y:S05]  /*e940*/  WARPSYNC.COLLECTIVE R15, `(.L_x_12972) ;  /* 0x000000000f087348 */ /* 0x000fea0003c00000 */
[----:B------:R0:W1:Y:S02]  /*e950*/  SHFL.IDX P6, R14, R13, R12, R11 ;  /* 0x0000000c0d0e7389 */ /* 0x00006400000c000b */
[----:B01----:R-:W-:Y:S01]  /*e960*/  ENDCOLLECTIVE ;  /* 0x000000000000791b */ /* 0x003fe20003800000 */
.L_x_12972:
        /* <DEDUP_REMOVED lines=9> */
[----:B------:R0:W-:Y:S01]  /*ea00*/  @!P1 LDGSTS.E.BYPASS.LTC128B.128 [R10+0xc400], desc[UR48][R6.64], !P0 ;  /* 0x0c400000060a9fae */ /* 0x0001e2000c101d70 */
[----:B------:R-:W-:Y:S01]  /*ea10*/  ISETP.GE.AND P1, PT, R8, R3, PT ;  /* 0x000000030800720c */ /* 0x000fe20003f26270 */
[----:B0-----:R-:W-:-:S12]  /*ea20*/  IMAD.MOV.U32 R6, RZ, RZ, R14 ;  /* 0x000000ffff067224 */ /* 0x001fd800078e000e */
[----:B------:R-:W-:Y:S05]  /*ea30*/  WARPSYNC.COLLECTIVE R15, `(.L_x_12973) ;  /* 0x000000000f087348 */ /* 0x000fea0003c00000 */
[----:B------:R0:W1:Y:S02]  /*ea40*/  SHFL.IDX P6, R14, R13, R12, R11 ;  /* 0x0000000c0d0e7389 */ /* 0x00006400000c000b */
[----:B01----:R-:W-:Y:S01]  /*ea50*/  ENDCOLLECTIVE ;  /* 0x000000000000791b */ /* 0x003fe20003800000 */
.L_x_12973:
[----:B------:R-:W-:Y:S02]  /*ea60*/  IMAD.MOV.U32 R13, RZ, RZ, R4 ;  /* 0x000000ffff0d7224 */ /* 0x000fe400078e0004 */
[----:B------:R-:W-:Y:S02]  /*ea70*/  IMAD.MOV.U32 R12, RZ, RZ, 0x2 ;  /* 0x00000002ff0c7424 */ /* 0x000fe400078e00ff */
[----:B------:R-:W-:-:S07]  /*ea80*/  IMAD.MOV.U32 R7, RZ, RZ, R14 ;  /* 0x000000ffff077224 */ /* 0x000fce00078e000e */
[----:B------:R-:W-:Y:S05]  /*ea90*/  WARPSYNC.COLLECTIVE R15, `(.L_x_12974) ;  /* 0x000000000f087348 */ /* 0x000fea0003c00000 */
[----:B------:R0:W1:Y:S02]  /*eaa0*/  SHFL.IDX P6, R14, R13, R12, R11 ;  /* 0x0000000c0d0e7389 */ /* 0x00006400000c000b */
[----:B01----:R-:W-:Y:S01]  /*eab0*/  ENDCOLLECTIVE ;  /* 0x000000000000791b */ /* 0x003fe20003800000 */
.L_x_12974:
        /* <DEDUP_REMOVED lines=9> */
[----:B------:R0:W-:Y:S02]  /*eb50*/  @!P1 LDGSTS.E.BYPASS.LTC128B.128 [R10+0xcc00], desc[UR48][R6.64], !P0 ;  /* 0x0cc00000060a9fae */ /* 0x0001e4000c101d70 */
[----:B0-----:R-:W-:-:S05]  /*eb60*/  VIADD R6, R17, 0x20 ;  /* 0x0000002011067836 */ /* 0x001fca0000000000 */
[----:B------:R-:W-:Y:S01]  /*eb70*/  ISETP.GE.AND P1, PT, R6, R3, PT ;  /* 0x000000030600720c */ /* 0x000fe20003f26270 */
[----:B------:R-:W-:-:S12]  /*eb80*/  IMAD.MOV.U32 R6, RZ, RZ, R14 ;  /* 0x000000ffff067224 */ /* 0x000fd800078e000e */
[----:B------:R-:W-:Y:S05]  /*eb90*/  WARPSYNC.COLLECTIVE R15, `(.L_x_12975) ;  /* 0x000000000f087348 */ /* 0x000fea0003c00000 */
[----:B------:R0:W1:Y:S02]  /*eba0*/  SHFL.IDX P6, R14, R13, R12, R11 ;  /* 0x0000000c0d0e7389 */ /* 0x00006400000c000b */
[----:B01----:R-:W-:Y:S01]  /*ebb0*/  ENDCOLLECTIVE ;  /* 0x000000000000791b */ /* 0x003fe20003800000 */
.L_x_12975:
[----:B------:R-:W-:Y:S02]  /*ebc0*/  IMAD.MOV.U32 R13, RZ, RZ, R4 ;  /* 0x000000ffff0d7224 */ /* 0x000fe400078e0004 */
[----:B------:R-:W-:Y:S02]  /*ebd0*/  IMAD.MOV.U32 R12, RZ, RZ, 0x3 ;  /* 0x00000003ff0c7424 */ /* 0x000fe400078e00ff */
[----:B------:R-:W-:-:S07]  /*ebe0*/  IMAD.MOV.U32 R7, RZ, RZ, R14 ;  /* 0x000000ffff077224 */ /* 0x000fce00078e000e */
[----:B------:R-:W-:Y:S05]  /*ebf0*/  WARPSYNC.COLLECTIVE R15, `(.L_x_12976) ;  /* 0x000000000f087348 */ /* 0x000fea0003c00000 */
[----:B------:R0:W1:Y:S02]  /*ec00*/  SHFL.IDX P6, R14, R13, R12, R11 ;  /* 0x0000000c0d0e7389 */ /* 0x00006400000c000b */
[----:B01----:R-:W-:Y:S01]  /*ec10*/  ENDCOLLECTIVE ;  /* 0x000000000000791b */ /* 0x003fe20003800000 */
.L_x_12976:
        /* <DEDUP_REMOVED lines=10> */
[----:B0-----:R-:W-:-:S04]  /*ecc0*/  IADD3 R6, R17, 0x30, RZ ;  /* 0x0000003011067810 */ /* 0x001fc80007ffe0ff */
[----:B------:R-:W-:Y:S01]  /*ecd0*/  ISETP.GE.AND P1, PT, R6, R3, PT ;  /* 0x000000030600720c */ /* 0x000fe20003f26270 */
[----:B------:R-:W-:-:S12]  /*ece0*/  IMAD.MOV.U32 R6, RZ, RZ, R14 ;  /* 0x000000ffff067224 */ /* 0x000fd800078e000e */
[----:B------:R-:W-:Y:S05]  /*ecf0*/  WARPSYNC.COLLECTIVE R15, `(.L_x_12977) ;  /* 0x000000000f087348 */ /* 0x000fea0003c00000 */
[----:B------:R0:W1:Y:S02]  /*ed00*/  SHFL.IDX P6, R14, R13, R12, R11 ;  /* 0x0000000c0d0e7389 */ /* 0x00006400000c000b */
[----:B01----:R-:W-:Y:S01]  /*ed10*/  ENDCOLLECTIVE ;  /* 0x000000000000791b */ /* 0x003fe20003800000 */
.L_x_12977:
[----:B------:R-:W-:Y:S02]  /*ed20*/  IMAD.MOV.U32 R13, RZ, RZ, R4 ;  /* 0x000000ffff0d7224 */ /* 0x000fe400078e0004 */
[----:B------:R-:W-:Y:S02]  /*ed30*/  IMAD.MOV.U32 R12, RZ, RZ, 0x4 ;  /* 0x00000004ff0c7424 */ /* 0x000fe400078e00ff */
[----:B------:R-:W-:-:S07]  /*ed40*/  IMAD.MOV.U32 R7, RZ, RZ, R14 ;  /* 0x000000ffff077224 */ /* 0x000fce00078e000e */
[----:B------:R-:W-:Y:S05]  /*ed50*/  WARPSYNC.COLLECTIVE R15, `(.L_x_12978) ;  /* 0x000000000f087348 */ /* 0x000fea0003c00000 */
[----:B------:R0:W1:Y:S02]  /*ed60*/  SHFL.IDX P6, R14, R13, R12, R11 ;  /* 0x0000000c0d0e7389 */ /* 0x00006400000c000b */
[----:B01----:R-:W-:Y:S01]  /*ed70*/  ENDCOLLECTIVE ;  /* 0x000000000000791b */ /* 0x003fe20003800000 */
.L_x_12978:
        /* <DEDUP_REMOVED lines=16> */
.L_x_12979:
[----:B------:R-:W-:Y:S02]  /*ee80*/  IMAD.MOV.U32 R13, RZ, RZ, R4 ;  /* 0x000000ffff0d7224 */ /* 0x000fe400078e0004 */
[----:B------:R-:W-:Y:S02]  /*ee90*/  IMAD.MOV.U32 R12, RZ, RZ, 0x5 ;  /* 0x00000005ff0c7424 */ /* 0x000fe400078e00ff */
[----:B------:R-:W-:-:S07]  /*eea0*/  IMAD.MOV.U32 R7, RZ, RZ, R14 ;  /* 0x000000ffff077224 */ /* 0x000fce00078e000e */
[----:B------:R-:W-:Y:S05]  /*eeb0*/  WARPSYNC.COLLECTIVE R15, `(.L_x_12980) ;  /* 0x000000000f087348 */ /* 0x000fea0003c00000 */
[----:B------:R0:W1:Y:S02]  /*eec0*/  SHFL.IDX P6, R14, R13, R12, R11 ;  /* 0x0000000c0d0e7389 */ /* 0x00006400000c000b */
[----:B01----:R-:W-:Y:S01]  /*eed0*/  ENDCOLLECTIVE ;  /* 0x000000000000791b */ /* 0x003fe20003800000 */
.L_x_12980:
        /* <DEDUP_REMOVED lines=16> */
.L_x_12981:
[----:B------:R-:W-:Y:S02]  /*efe0*/  IMAD.MOV.U32 R13, RZ, RZ, R4 ;  /* 0x000000ffff0d7224 */ /* 0x000fe400078e0004 */
[----:B------:R-:W-:Y:S02]  /*eff0*/  IMAD.MOV.U32 R12, RZ, RZ, 0x6 ;  /* 0x00000006ff0c7424 */ /* 0x000fe400078e00ff */
[----:B------:R-:W-:-:S07]  /*f000*/  IMAD.MOV.U32 R7, RZ, RZ, R14 ;  /* 0x000000ffff077224 */ /* 0x000fce00078e000e */
[----:B------:R-:W-:Y:S05]  /*f010*/  WARPSYNC.COLLECTIVE R15, `(.L_x_12982) ;  /* 0x000000000f087348 */ /* 0x000fea0003c00000 */
[----:B------:R0:W1:Y:S02]  /*f020*/  SHFL.IDX P6, R14, R13, R12, R11 ;  /* 0x0000000c0d0e7389 */ /* 0x00006400000c000b */
[----:B01----:R-:W-:Y:S01]  /*f030*/  ENDCOLLECTIVE ;  /* 0x000000000000791b */ /* 0x003fe20003800000 */
.L_x_12982:
        /* <DEDUP_REMOVED lines=16> */
.L_x_12983:
[----:B------:R-:W-:Y:S02]  /*f140*/  IMAD.MOV.U32 R13, RZ, RZ, R4 ;  /* 0x000000ffff0d7224 */ /* 0x000fe400078e0004 */
[----:B------:R-:W-:Y:S02]  /*f150*/  IMAD.MOV.U32 R12, RZ, RZ, 0x7 ;  /* 0x00000007ff0c7424 */ /* 0x000fe400078e00ff */
[----:B------:R-:W-:-:S07]  /*f160*/  IMAD.MOV.U32 R7, RZ, RZ, R14 ;  /* 0x000000ffff077224 */ /* 0x000fce00078e000e */
[----:B------:R-:W-:Y:S05]  /*f170*/  WARPSYNC.COLLECTIVE R15, `(.L_x_12984) ;  /* 0x000000000f087348 */ /* 0x000fea0003c00000 */
[----:B------:R0:W1:Y:S02]  /*f180*/  SHFL.IDX P6, R14, R13, R12, R11 ;  /* 0x0000000c0d0e7389 */ /* 0x00006400000c000b */
[----:B01----:R-:W-:Y:S01]  /*f190*/  ENDCOLLECTIVE ;  /* 0x000000000000791b */ /* 0x003fe20003800000 */
.L_x_12984:
        /* <DEDUP_REMOVED lines=11> */
.L_x_12985:
[----:B------:R-:W-:Y:S01]  /*f250*/  @!PT LDS RZ, [RZ] ;  /* 0x00000000fffff984 */ /* 0x000fe20000000800 */
[----:B------:R-:W-:Y:S01]  /*f260*/  @!PT LDS RZ, [RZ] ;  /* 0x00000000fffff984 */ /* 0x000fe20000000800 */
[----:B------:R-:W-:Y:S01]  /*f270*/  @!PT LDS RZ, [RZ] ;  /* 0x00000000fffff984 */ /* 0x000fe20000000800 */
[----:B------:R0:W-:Y:S01]  /*f280*/  @!P1 LDGSTS.E.BYPASS.LTC128B.128 [R10+0xf400], desc[UR48][R6.64], !P0 ;  /* 0x0f400000060a9fae */ /* 0x0001e2000c101d70 */
[----:B------:R-:W-:Y:S01]  /*f290*/  ISETP.GE.AND P1, PT, R0, R3, PT ;  /* 0x000000030000720c */ /* 0x000fe20003f26270 */
[----:B------:R-:W-:-:S05]  /*f2a0*/  VIADD R0, R17, 0x80 ;  /* 0x0000008011007836 */ /* 0x000fca0000000000 */
[----:B------:R-:W-:Y:S01]  /*f2b0*/  ISETP.GE.AND P2, PT, R0, R3, PT ;  /* 0x000000030000720c */ /* 0x000fe20003f46270 */
[----:B------:R-:W-:Y:S02]  /*f2c0*/  IMAD.MOV.U32 R13, RZ, RZ, R2 ;  /* 0x000000ffff0d7224 */ /* 0x000fe400078e0002 */
[----:B------:R-:W-:Y:S02]  /*f2d0*/  IMAD.MOV.U32 R12, RZ, RZ, RZ ;  /* 0x000000ffff0c7224 */ /* 0x000fe400078e00ff */
[----:B0-----:R-:W-:-:S08]  /*f2e0*/  IMAD.MOV.U32 R6, RZ, RZ, R14 ;  /* 0x000000ffff067224 */ /* 0x001fd000078e000e */
[----:B------:R-:W-:Y:S05]  /*f2f0*/  WARPSYNC.COLLECTIVE R15, `(.L_x_12986) ;  /* 0x000000000f087348 */ /* 0x000fea0003c00000 */
[----:B------:R0:W1:Y:S02]  /*f300*/  SHFL.IDX P6, R14, R13, R12, R11 ;  /* 0x0000000c0d0e7389 */ /* 0x00006400000c000b */
[----:B01----:R-:W-:Y:S01]  /*f310*/  ENDCOLLECTIVE ;  /* 0x000000000000791b */ /* 0x003fe20003800000 */
.L_x_12986:
[----:B------:R-:W-:-:S05]  /*f320*/  @!P1 LEA R6, P3, R20, R6, 0x1 ;  /* 0x0000000614069211 */ /* 0x000fca00078608ff */
[----:B------:R-:W-:-:S04]  /*f330*/  @!P1 IMAD.X R4, RZ, RZ, R4, P3 ;  /* 0x000000ffff049224 */ /* 0x000fc800018e0604 */
[----:B------:R-:W-:Y:S02]  /*f340*/  @!P1 IMAD.MOV.U32 R7, RZ, RZ, R4 ;  /* 0x000000ffff079224 */ /* 0x000fe400078e0004 */
[----:B------:R-:W-:-:S03]  /*f350*/  IMAD.MOV.U32 R13, RZ, RZ, R5 ;  /* 0x000000ffff0d7224 */ /* 0x000fc600078e0005 */
[----:B------:R-:W-:Y:S01]  /*f360*/  @!PT LDS RZ, [RZ] ;  /* 0x00000000fffff984 */ /* 0x000fe20000000800 */
[----:B------:R-:W-:Y:S01]  /*f370*/  @!PT LDS RZ, [RZ] ;  /* 0x00000000fffff984 */ /* 0x000fe20000000800 */
[----:B------:R-:W-:Y:S01]  /*f380*/  @!PT LDS RZ, [RZ] ;  /* 0x00000000fffff984 */ /* 0x000fe20000000800 */
[----:B------:R0:W-:Y:S01]  /*f390*/  @!P1 LDGSTS.E.BYPASS.LTC128B.128 [R10+0xfc00], desc[UR48][R6.64], !P0 ;  /* 0x0fc00000060a9fae */ /* 0x0001e2000c101d70 */
[----:B------:R-:W-:-:S07]  /*f3a0*/  IMAD.MOV.U32 R0, RZ, RZ, R14 ;  /* 0x000000ffff007224 */ /* 0x000fce00078e000e */
[----:B0-----:R-:W-:Y:S05]  /*f3b0*/  WARPSYNC.COLLECTIVE R15, `(.L_x_12987) ;  /* 0x000000000f087348 */ /* 0x001fea0003c00000 */
[----:B------:R1:W2:Y:S02]  /*f3c0*/  SHFL.IDX P6, R14, R13, R12, R11 ;  /* 0x0000000c0d0e7389 */ /* 0x0002a400000c000b */
[----:B012---:R-:W-:Y:S01]  /*f3d0*/  ENDCOLLECTIVE ;  /* 0x000000000000791b */ /* 0x007fe20003800000 */
.L_x_12987:
[----:B------:R-:W-:Y:S02]  /*f3e0*/  IMAD.MOV.U32 R13, RZ, RZ, R2 ;  /* 0x000000ffff0d7224 */ /* 0x000fe400078e0002 */
[----:B------:R-:W-:Y:S02]  /*f3f0*/  IMAD.MOV.U32 R12, RZ, RZ, 0x1 ;  /* 0x00000001ff0c7424 */ /* 0x000fe400078e00ff */
[----:B------:R-:W-:-:S07]  /*f400*/  IMAD.MOV.U32 R8, RZ, RZ, R14 ;  /* 0x000000ffff087224 */ /* 0x000fce00078e000e */
[----:B------:R-:W-:Y:S05]  /*f410*/  WARPSYNC.COLLECTIVE R15, `(.L_x_12988) ;  /* 0x000000000f087348 */ /* 0x000fea0003c00000 */
[----:B------:R0:W1:Y:S02]  /*f420*/  SHFL.IDX P6, R14, R13, R12, R11 ;  /* 0x0000000c0d0e7389 */ /* 0x00006400000c000b */
[----:B01----:R-:W-:Y:S01]  /*f430*/  ENDCOLLECTIVE ;  /* 0x000000000000791b */ /* 0x003fe20003800000 */
.L_x_12988:
[----:B------:R-:W-:-:S05]  /*f440*/  @!P2 LEA R6, P1, R20, R8, 0x1 ;  /* 0x000000081406a211 */ /* 0x000fca00078208ff */
[----:B------:R-:W-:Y:S02]  /*f450*/  @!P2 IMAD.X R7, RZ, RZ, R0, P1 ;  /* 0x000000ffff07a224 */ /* 0x000fe400008e0600 */
[----:B------:R-:W-:-:S03]  /*f460*/  VIADD R0, R17, 0x90 ;  /* 0x0000009011007836 */ /* 0x000fc60000000000 */
[----:B------:R-:W-:Y:S01]  /*f470*/  @!PT LDS RZ, [RZ] ;  /* 0x00000000fffff984 */ /* 0x000fe20000000800 */
[----:B------:R-:W-:Y:S01]  /*f480*/  @!PT LDS RZ, [RZ] ;  /* 0x00000000fffff984 */ /* 0x000fe20000000800 */
[----:B------:R-:W-:Y:S01]  /*f490*/  @!PT LDS RZ, [RZ] ;  /* 0x00000000fffff984 */ /* 0x000fe20000000800 */
[----:B------:R0:W-:Y:S01]  /*f4a0*/  @!P2 LDGSTS.E.BYPASS.LTC128B.128 [R10+0x10400], desc[UR48][R6.64], !P0 ;  /* 0x10400000060aafae */ /* 0x0001e2000c101d70 */
[----:B------:R-:W-:Y:S01]  /*f4b0*/  IMAD.MOV.U32 R13, RZ, RZ, R5 ;  /* 0x000000ffff0d7224 */ /* 0x000fe200078e0005 */
[----:B------:R-:W-:Y:S01]  /*f4c0*/  ISETP.GE.AND P1, PT, R0, R3, PT ;  /* 0x000000030000720c */ /* 0x000fe20003f26270 */
[----:B------:R-:W-:-:S12]  /*f4d0*/  IMAD.MOV.U32 R0, RZ, RZ, R14 ;  /* 0x000000ffff007224 */ /* 0x000fd800078e000e */
[----:B0-----:R-:W-:Y:S05]  /*f4e0*/  WARPSYNC.COLLECTIVE R15, `(.L_x_12989) ;  /* 0x000000000f087348 */ /* 0x001fea0003c00000 */
[----:B------:R1:W2:Y:S02]  /*f4f0*/  SHFL.IDX P6, R14, R13, R12, R11 ;  /* 0x0000000c0d0e7389 */ /* 0x0002a400000c000b */
[----:B012---:R-:W-:Y:S01]  /*f500*/  ENDCOLLECTIVE ;  /* 0x000000000000791b */ /* 0x007fe20003800000 */
.L_x_12989:
[----:B------:R-:W-:Y:S02]  /*f510*/  IMAD.MOV.U32 R13, RZ, RZ, R2 ;  /* 0x000000ffff0d7224 */ /* 0x000fe400078e0002 */
[----:B------:R-:W-:Y:S01]  /*f520*/  IMAD.MOV.U32 R12, RZ, RZ, 0x2 ;  /* 0x00000002ff0c7424 */ /* 0x000fe200078e00ff */
[----:B------:R-:W-:-:S13]  /*f530*/  @!P1 LEA R4, P2, R20, R14, 0x1 ;  /* 0x0000000e14049211 */ /* 0x000fda00078408ff */
[----:B------:R-:W-:Y:S05]  /*f540*/  WARPSYNC.COLLECTIVE R15, `(.L_x_12990) ;  /* 0x000000000f087348 */ /* 0x000fea0003c00000 */
[----:B------:R0:W1:Y:S02]  /*f550*/  SHFL.IDX P6, R14, R13, R12, R11 ;  /* 0x0000000c0d0e7389 */ /* 0x00006400000c000b */
[----:B01----:R-:W-:Y:S01]  /*f560*/  ENDCOLLECTIVE ;  /* 0x000000000000791b */ /* 0x003fe20003800000 */
.L_x_12990:
[----:B------:R-:W-:Y:S02]  /*f570*/  @!P1 IMAD.X R9, RZ, RZ, R0, P2 ;  /* 0x000000ffff099224 */ /* 0x000fe400010e0600 */
[----:B------:R-:W-:Y:S02]  /*f580*/  @!P1 IMAD.MOV.U32 R6, RZ, RZ, R4 ;  /* 0x000000ffff069224 */ /* 0x000fe400078e0004 */
[----:B------:R-:W-:-:S05]  /*f590*/  @!P1 IMAD.MOV.U32 R7, RZ, RZ, R9 ;  /* 0x000000ffff079224 */ /* 0x000fca00078e0009 */
        /* <DEDUP_REMOVED lines=9> */
.L_x_12991:
        /* <DEDUP_REMOVED lines=8> */
.L_x_12992:
[----:B------:R-:W-:-:S05]  /*f6b0*/  @!P1 LEA R6, P2, R20, R4, 0x1 ;  /* 0x0000000414069211 */ /* 0x000fca00078408ff */
        /* <DEDUP_REMOVED lines=10> */
.L_x_12993:
[----:B------:R-:W-:Y:S05]  /*f760*/  BRA `(.L_x_12994) ;  /* 0xffffffc000a87947 */ /* 0x000fea000383ffff */
.L_x_12882:
[----:B0-----:R0:W1:Y:S02]  /*f770*/  SYNCS.PHASECHK.TRANS64.TRYWAIT P0, [R22+URZ+0x30820], R3 ;  /* 0x03082003160075a7 */ /* 0x001064000800017f */
[----:B-1----:R-:W-:Y:S05]  /*f780*/  @!P0 NANOSLEEP.SYNCS 0x989680 ;  /* 0x009896800000895d */ /* 0x002fea0003900000 */
[----:B------:R-:W1:Y:S02]  /*f790*/  @!P0 SYNCS.PHASECHK.TRANS64 P0, [R22+URZ+0x30820], R3 ;  /* 0x03082003160085a7 */ /* 0x000e64000800007f */
[----:B-1----:R-:W-:Y:S05]  /*f7a0*/  @!P0 BRA `(.L_x_12882) ;  /* 0xfffffffc00f08947 */ /* 0x002fea000383ffff */
[----:B------:R-:W-:Y:S05]  /*f7b0*/  BRA `(.L_x_12995) ;  /* 0xffffffc400107947 */ /* 0x000fea000383ffff */
.L_x_12891:
[----:B0-----:R0:W2:Y:S02]  /*f7c0*/  SYNCS.PHASECHK.TRANS64.TRYWAIT P0, [R2+URZ+0x30840], R3 ;  /* 0x03084003020075a7 */ /* 0x0010a4000800017f */
[----:B--2---:R-:W-:Y:S05]  /*f7d0*/  @!P0 NANOSLEEP.SYNCS 0x989680 ;  /* 0x009896800000895d */ /* 0x004fea0003900000 */
[----:B------:R-:W2:Y:S02]  /*f7e0*/  @!P0 SYNCS.PHASECHK.TRANS64 P0, [R2+URZ+0x30840], R3 ;  /* 0x03084003020085a7 */ /* 0x000ea4000800007f */
[----:B--2---:R-:W-:Y:S05]  /*f7f0*/  @!P0 BRA `(.L_x_12891) ;  /* 0xfffffffc00f08947 */ /* 0x004fea000383ffff */
[----:B------:R-:W-:Y:S05]  /*f800*/  BRA `(.L_x_12996) ;  /* 0xffffffc400c07947 */ /* 0x000fea000383ffff */
.L_x_12896:
[----:B0-----:R0:W1:Y:S02]  /*f810*/  SYNCS.PHASECHK.TRANS64.TRYWAIT P0, [R3+URZ+0x60], R2 ;  /* 0x00006002030075a7 */ /* 0x001064000800017f */
[----:B-1----:R-:W-:Y:S05]  /*f820*/  @!P0 NANOSLEEP.SYNCS 0x989680 ;  /* 0x009896800000895d */ /* 0x002fea0003900000 */
[----:B------:R-:W1:Y:S02]  /*f830*/  @!P0 SYNCS.PHASECHK.TRANS64 P0, [R3+URZ+0x60], R2 ;  /* 0x00006002030085a7 */ /* 0x000e64000800007f */
[----:B-1----:R-:W-:Y:S05]  /*f840*/  @!P0 BRA `(.L_x_12896) ;  /* 0xfffffffc00f08947 */ /* 0x002fea000383ffff */
[----:B------:R-:W-:Y:S05]  /*f850*/  BRA `(.L_x_12997) ;  /* 0xffffffc8004c7947 */ /* 0x000fea000383ffff */
.L_x_12904:
[----:B-1----:R1:W2:Y:S02]  /*f860*/  SYNCS.PHASECHK.TRANS64.TRYWAIT P0, [R2+URZ+0x30840], R3 ;  /* 0x03084003020075a7 */ /* 0x0022a4000800017f */
[----:B--2---:R-:W-:Y:S05]  /*f870*/  @!P0 NANOSLEEP.SYNCS 0x989680 ;  /* 0x009896800000895d */ /* 0x004fea0003900000 */
[----:B------:R-:W2:Y:S02]  /*f880*/  @!P0 SYNCS.PHASECHK.TRANS64 P0, [R2+URZ+0x30840], R3 ;  /* 0x03084003020085a7 */ /* 0x000ea4000800007f */
[----:B--2---:R-:W-:Y:S05]  /*f890*/  @!P0 BRA `(.L_x_12904) ;  /* 0xfffffffc00f08947 */ /* 0x004fea000383ffff */
[----:B------:R-:W-:Y:S05]  /*f8a0*/  BRA `(.L_x_12998) ;  /* 0xffffffcc008c7947 */ /* 0x000fea000383ffff */
.L_x_12909:
[----:B0-----:R0:W1:Y:S02]  /*f8b0*/  SYNCS.PHASECHK.TRANS64.TRYWAIT P0, [R10+URZ+0x60], R3 ;  /* 0x000060030a0075a7 */ /* 0x001064000800017f */
[----:B-1----:R-:W-:Y:S05]  /*f8c0*/  @!P0 NANOSLEEP.SYNCS 0x989680 ;  /* 0x009896800000895d */ /* 0x002fea0003900000 */
[----:B------:R-:W1:Y:S02]  /*f8d0*/  @!P0 SYNCS.PHASECHK.TRANS64 P0, [R10+URZ+0x60], R3 ;  /* 0x000060030a0085a7 */ /* 0x000e64000800007f */
[----:B-1----:R-:W-:Y:S05]  /*f8e0*/  @!P0 BRA `(.L_x_12909) ;  /* 0xfffffffc00f08947 */ /* 0x002fea000383ffff */
[----:B------:R-:W-:Y:S05]  /*f8f0*/  BRA `(.L_x_12999) ;  /* 0xffffffd000187947 */ /* 0x000fea000383ffff */
.L_x_12917:
[----:B-1----:R1:W2:Y:S02]  /*f900*/  SYNCS.PHASECHK.TRANS64.TRYWAIT P0, [R2+URZ+0x30840], R3 ;  /* 0x03084003020075a7 */ /* 0x0022a4000800017f */
[----:B--2---:R-:W-:Y:S05]  /*f910*/  @!P0 NANOSLEEP.SYNCS 0x989680 ;  /* 0x009896800000895d */ /* 0x004fea0003900000 */
[----:B------:R-:W2:Y:S02]  /*f920*/  @!P0 SYNCS.PHASECHK.TRANS64 P0, [R2+URZ+0x30840], R3 ;  /* 0x03084003020085a7 */ /* 0x000ea4000800007f */
[----:B--2---:R-:W-:Y:S05]  /*f930*/  @!P0 BRA `(.L_x_12917) ;  /* 0xfffffffc00f08947 */ /* 0x004fea000383ffff */
[----:B------:R-:W-:Y:S05]  /*f940*/  BRA `(.L_x_13000) ;  /* 0xffffffd400247947 */ /* 0x000fea000383ffff */
.L_x_12922:
[----:B0-----:R0:W1:Y:S02]  /*f950*/  SYNCS.PHASECHK.TRANS64.TRYWAIT P0, [R8+URZ+0x60], R3 ;  /* 0x00006003080075a7 */ /* 0x001064000800017f */
[----:B-1----:R-:W-:Y:S05]  /*f960*/  @!P0 NANOSLEEP.SYNCS 0x989680 ;  /* 0x009896800000895d */ /* 0x002fea0003900000 */
[----:B------:R-:W1:Y:S02]  /*f970*/  @!P0 SYNCS.PHASECHK.TRANS64 P0, [R8+URZ+0x60], R3 ;  /* 0x00006003080085a7 */ /* 0x000e64000800007f */
[----:B-1----:R-:W-:Y:S05]  /*f980*/  @!P0 BRA `(.L_x_12922) ;  /* 0xfffffffc00f08947 */ /* 0x002fea000383ffff */
[----:B------:R-:W-:Y:S05]  /*f990*/  BRA `(.L_x_13001) ;  /* 0xffffffd400b47947 */ /* 0x000fea000383ffff */
.L_x_12932:
[----:B0-----:R0:W1:Y:S02]  /*f9a0*/  SYNCS.PHASECHK.TRANS64.TRYWAIT P0, [R3+URZ+0x30860], R0 ;  /* 0x03086000030075a7 */ /* 0x001064000800017f */
[----:B-1----:R-:W-:Y:S05]  /*f9b0*/  @!P0 NANOSLEEP.SYNCS 0x989680 ;  /* 0x009896800000895d */ /* 0x002fea0003900000 */
[----:B------:R-:W1:Y:S02]  /*f9c0*/  @!P0 SYNCS.PHASECHK.TRANS64 P0, [R3+URZ+0x30860], R0 ;  /* 0x03086000030085a7 */ /* 0x000e64000800007f */
[----:B-1----:R-:W-:Y:S05]  /*f9d0*/  @!P0 BRA `(.L_x_12932) ;  /* 0xfffffffc00f08947 */ /* 0x002fea000383ffff */
[----:B------:R-:W-:Y:S05]  /*f9e0*/  BRA `(.L_x_13002) ;  /* 0xffffffd800ac7947 */ /* 0x000fea000383ffff */
.L_x_12938:
[----:B------:R-:W-:Y:S01]  /*f9f0*/  BSSY B0, `(.L_x_13003) ;  /* 0x0000008000007945 */ /* 0x000fe20003800000 */
[----:B------:R-:W-:Y:S01]  /*fa00*/  IMAD.MOV.U32 R13, RZ, RZ, R16 ;  /* 0x000000ffff0d7224 */ /* 0x000fe200078e0010 */
[----:B------:R-:W-:Y:S01]  /*fa10*/  MOV R15, 0xffffffff ;  /* 0xffffffff000f7802 */ /* 0x000fe20000000f00 */
[----:B------:R-:W-:Y:S02]  /*fa20*/  IMAD.MOV.U32 R12, RZ, RZ, RZ ;  /* 0x000000ffff0c7224 */ /* 0x000fe400078e00ff */
[----:B------:R-:W-:-:S07]  /*fa30*/  IMAD.MOV.U32 R11, RZ, RZ, 0x1f ;  /* 0x0000001fff0b7424 */ /* 0x000fce00078e00ff */
[----:B------:R-:W-:Y:S05]  /*fa40*/  WARPSYNC.COLLECTIVE R15, `(.L_x_13004) ;  /* 0x000000000f087348 */ /* 0x000fea0003c00000 */
[----:B------:R0:W1:Y:S02]  /*fa50*/  SHFL.IDX P6, R14, R13, R12, R11 ;  /* 0x0000000c0d0e7389 */ /* 0x00006400000c000b */
[----:B01----:R-:W-:Y:S01]  /*fa60*/  ENDCOLLECTIVE ;  /* 0x000000000000791b */ /* 0x003fe20003800000 */
.L_x_13004:
[----:B------:R-:W-:Y:S05]  /*fa70*/  BSYNC B0 ;  /* 0x0000000000007941 */ /* 0x000fea0003800000 */
.L_x_13003:
        /* <DEDUP_REMOVED lines=9> */
.L_x_13005:
[----:B------:R-:W-:Y:S02]  /*fb10*/  ULDC UR4, c[0x0][0xc3c] ;  /* 0x00030f0000047ab9 */ /* 0x000fe40000000800 */
[----:B------:R-:W-:-:S13]  /*fb20*/  ISETP.GE.OR P1, PT, R5, UR4, !P0 ;  /* 0x0000000405007c0c */ /* 0x000fda000c726670 */
[----:B------:R-:W0:Y:S01]  /*fb30*/  @!P1 LDC.64 R2, c[0x0][0xc80] ;  /* 0x00032000ff029b82 */ /* 0x000e220000000a00 */
[----:B------:R-:W-:Y:S02]  /*fb40*/  IMAD.MOV.U32 R11, RZ, RZ, RZ ;  /* 0x000000ffff0b7224 */ /* 0x000fe400078e00ff */
[----:B------:R-:W-:Y:S02]  /*fb50*/  IMAD.MOV.U32 R4, RZ, RZ, R14 ;  /* 0x000000ffff047224 */ /* 0x000fe400078e000e */
[----:B0-----:R-:W-:-:S06]  /*fb60*/  @!P1 IMAD.WIDE R2, R5, 0x4, R2 ;  /* 0x0000000405029825 */ /* 0x001fcc00078e0202 */
[----:B------:R-:W2:Y:S01]  /*fb70*/  @!P1 LDG.E R2, desc[UR48][R2.64] ;  /* 0x0000003002029981 */ /* 0x000ea2000c1e1900 */
[----:B------:R-:W-:Y:S01]  /*fb80*/  IMAD.MOV.U32 R5, RZ, RZ, RZ ;  /* 0x000000ffff057224 */ /* 0x000fe200078e00ff */
        /* <DEDUP_REMOVED lines=10> */
.L_x_13006:
[----:B------:R-:W-:Y:S01]  /*fc30*/  IMAD.MOV.U32 R12, RZ, RZ, 0x2 ;  /* 0x00000002ff0c7424 */ /* 0x000fe200078e00ff */
[----:B------:R-:W-:-:S05]  /*fc40*/  SEL R6, R14, RZ, P1 ;  /* 0x000000ff0e067207 */ /* 0x000fca0000800000 */
[----:B------:R-:W-:-:S04]  /*fc50*/  IMAD.IADD R6, R5, 0x1, R6 ;  /* 0x0000000105067824 */ /* 0x000fc800078e0206 */
[----:B------:R-:W-:-:S07]  /*fc60*/  IMAD.MOV.U32 R13, RZ, RZ, R6 ;  /* 0x000000ffff0d7224 */ /* 0x000fce00078e0006 */
[----:B------:R-:W-:Y:S05]  /*fc70*/  WARPSYNC.COLLECTIVE R15, `(.L_x_13007) ;  /* 0x000000000f087348 */ /* 0x000fea0003c00000 */
[----:B------:R0:W1:Y:S02]  /*fc80*/  SHFL.UP P6, R14, R13, R12, R11 ;  /* 0x0400000c0d0e7389 */ /* 0x00006400000c000b */
[----:B01----:R-:W-:Y:S01]  /*fc90*/  ENDCOLLECTIVE ;  /* 0x000000000000791b */ /* 0x003fe20003800000 */
.L_x_13007:
[----:B------:R-:W-:Y:S01]  /*fca0*/  IMAD.MOV.U32 R12, RZ, RZ, 0x4 ;  /* 0x00000004ff0c7424 */ /* 0x000fe200078e00ff */
[----:B------:R-:W-:-:S05]  /*fcb0*/  SEL R7, R14, RZ, P2 ;  /* 0x000000ff0e077207 */ /* 0x000fca0001000000 */
[----:B------:R-:W-:-:S04]  /*fcc0*/  IMAD.IADD R7, R6, 0x1, R7 ;  /* 0x0000000106077824 */ /* 0x000fc800078e0207 */
[----:B------:R-:W-:-:S07]  /*fcd0*/  IMAD.MOV.U32 R13, RZ, RZ, R7 ;  /* 0x000000ffff0d7224 */ /* 0x000fce00078e0007 */
[----:B------:R-:W-:Y:S05]  /*fce0*/  WARPSYNC.COLLECTIVE R15, `(.L_x_13008) ;  /* 0x000000000f087348 */ /* 0x000fea0003c00000 */
[----:B------:R0:W1:Y:S02]  /*fcf0*/  SHFL.UP P6, R14, R13, R12, R11 ;  /* 0x0400000c0d0e7389 */ /* 0x00006400000c000b */
[----:B01----:R-:W-:Y:S01]  /*fd00*/  ENDCOLLECTIVE ;  /* 0x000000000000791b */ /* 0x003fe20003800000 */
.L_x_13008:
[----:B------:R-:W-:Y:S01]  /*fd10*/  IMAD.MOV.U32 R12, RZ, RZ, 0x8 ;  /* 0x00000008ff0c7424 */ /* 0x000fe200078e00ff */
[----:B------:R-:W-:-:S05]  /*fd20*/  SEL R2, R14, RZ, P3 ;  /* 0x000000ff0e027207 */ /* 0x000fca0001800000 */
[----:B------:R-:W-:-:S04]  /*fd30*/  IMAD.IADD R2, R7, 0x1, R2 ;  /* 0x0000000107027824 */ /* 0x000fc800078e0202 */
[----:B------:R-:W-:-:S07]  /*fd40*/  IMAD.MOV.U32 R13, RZ, RZ, R2 ;  /* 0x000000ffff0d7224 */ /* 0x000fce00078e0002 */
[----:B------:R-:W-:Y:S05]  /*fd50*/  WARPSYNC.COLLECTIVE R15, `(.L_x_13009) ;  /* 0x000000000f087348 */ /* 0x000fea0003c00000 */
[----:B------:R0:W1:Y:S02]  /*fd60*/  SHFL.UP P6, R14, R13, R12, R11 ;  /* 0x0400000c0d0e7389 */ /* 0x00006400000c000b */
[----:B01----:R-:W-:Y:S01]  /*fd70*/  ENDCOLLECTIVE ;  /* 0x000000000000791b */ /* 0x003fe20003800000 */
.L_x_13009:
[----:B------:R-:W-:Y:S01]  /*fd80*/  IMAD.MOV.U32 R12, RZ, RZ, 0x10 ;  /* 0x00000010ff0c7424 */ /* 0x000fe200078e00ff */
[----:B------:R-:W-:-:S05]  /*fd90*/  SEL R3, R14, RZ, P4 ;  /* 0x000000ff0e037207 */ /* 0x000fca0002000000 */
[----:B------:R-:W-:-:S04]  /*fda0*/  IMAD.IADD R3, R2, 0x1, R3 ;  /* 0x0000000102037824 */ /* 0x000fc800078e0203 */
[----:B------:R-:W-:-:S07]  /*fdb0*/  IMAD.MOV.U32 R13, RZ, RZ, R3 ;  /* 0x000000ffff0d7224 */ /* 0x000fce00078e0003 */
[----:B------:R-:W-:Y:S05]  /*fdc0*/  WARPSYNC.COLLECTIVE R15, `(.L_x_13010) ;  /* 0x000000000f087348 */ /* 0x000fea0003c00000 */
[----:B------:R0:W1:Y:S02]  /*fdd0*/  SHFL.UP P6, R14, R13, R12, R11 ;  /* 0x0400000c0d0e7389 */ /* 0x00006400000c000b */
[----:B01----:R-:W-:Y:S01]  /*fde0*/  ENDCOLLECTIVE ;  /* 0x000000000000791b */ /* 0x003fe20003800000 */
.L_x_13010:
        /* <DEDUP_REMOVED lines=8> */
.L_x_13011:
[----:B------:R-:W-:Y:S05]  /*fe70*/  BRA `(.L_x_13012) ;  /* 0xffffffd800dc7947 */ /* 0x000fea000383ffff */
.L_x_12943:
        /* <DEDUP_REMOVED lines=8> */
.L_x_13014:
[----:B------:R-:W-:Y:S05]  /*ff00*/  BSYNC B0 ;  /* 0x0000000000007941 */ /* 0x000fea0003800000 */
.L_x_13013:
        /* <DEDUP_REMOVED lines=8> */
.L_x_13015:
[----:B------:R-:W-:Y:S01]  /*ff90*/  IMAD.MOV.U32 R12, RZ, RZ, 0x4 ;  /* 0x00000004ff0c7424 */ /* 0x000fe200078e00ff */
[----:B------:R-:W-:-:S05]  /*ffa0*/  SEL R2, R14, RZ, P2 ;  /* 0x000000ff0e027207 */ /* 0x000fca0001000000 */
[----:B------:R-:W-:-:S04]  /*ffb0*/  IMAD.IADD R2, R13, 0x1, R2 ;  /* 0x000000010d027824 */ /* 0x000fc800078e0202 */
[----:B------:R-:W-:-:S07]  /*ffc0*/  IMAD.MOV.U32 R13, RZ, RZ, R2 ;  /* 0x000000ffff0d7224 */ /* 0x000fce00078e0002 */
[----:B------:R-:W-:Y:S05]  /*ffd0*/  WARPSYNC.COLLECTIVE R15, `(.L_x_13016) ;  /* 0x000000000f087348 */ /* 0x000fea0003c00000 */
[----:B------:R0:W1:Y:S02]  /*ffe0*/  SHFL.UP P6, R14, R13, R12, R11 ;  /* 0x0400000c0d0e7389 */ /* 0x00006400000c000b */
[----:B01----:R-:W-:Y:S01]  /*fff0*/  ENDCOLLECTIVE ;  /* 0x000000000000791b */ /* 0x003fe20003800000 */
.L_x_13016:
[----:B------:R-:W-:Y:S01]  /*10000*/  IMAD.MOV.U32 R12, RZ, RZ, 0x8 ;  /* 0x00000008ff0c7424 */ /* 0x000fe200078e00ff */
[----:B------:R-:W-:-:S05]  /*10010*/  SEL R3, R14, RZ, P3 ;  /* 0x000000ff0e037207 */ /* 0x000fca0001800000 */
[----:B------:R-:W-:-:S04]  /*10020*/  IMAD.IADD R3, R2, 0x1, R3 ;  /* 0x0000000102037824 */ /* 0x000fc800078e0203 */
[----:B------:R-:W-:-:S07]  /*10030*/  IMAD.MOV.U32 R13, RZ, RZ, R3 ;  /* 0x000000ffff0d7224 */ /* 0x000fce00078e0003 */
[----:B------:R-:W-:Y:S05]  /*10040*/  WARPSYNC.COLLECTIVE R15, `(.L_x_13017) ;  /* 0x000000000f087348 */ /* 0x000fea0003c00000 */
[----:B------:R0:W1:Y:S02]  /*10050*/  SHFL.UP P6, R14, R13, R12, R11 ;  /* 0x0400000c0d0e7389 */ /* 0x00006400000c000b */
[----:B01----:R-:W-:Y:S01]  /*10060*/  ENDCOLLECTIVE ;  /* 0x000000000000791b */ /* 0x003fe20003800000 */
.L_x_13017:
[----:B------:R-:W-:Y:S01]  /*10070*/  IMAD.MOV.U32 R12, RZ, RZ, 0x10 ;  /* 0x00000010ff0c7424 */ /* 0x000fe200078e00ff */
[----:B------:R-:W-:-:S05]  /*10080*/  SEL R4, R14, RZ, P4 ;  /* 0x000000ff0e047207 */ /* 0x000fca0002000000 */
[----:B------:R-:W-:-:S04]  /*10090*/  IMAD.IADD R4, R3, 0x1, R4 ;  /* 0x0000000103047824 */ /* 0x000fc800078e0204 */
[----:B------:R-:W-:-:S07]  /*100a0*/  IMAD.MOV.U32 R13, RZ, RZ, R4 ;  /* 0x000000ffff0d7224 */ /* 0x000fce00078e0004 */
[----:B------:R-:W-:Y:S05]  /*100b0*/  WARPSYNC.COLLECTIVE R15, `(.L_x_13018) ;  /* 0x000000000f087348 */ /* 0x000fea0003c00000 */
[----:B------:R0:W1:Y:S02]  /*100c0*/  SHFL.UP P6, R14, R13, R12, R11 ;  /* 0x0400000c0d0e7389 */ /* 0x00006400000c000b */
[----:B01----:R-:W-:Y:S01]  /*100d0*/  ENDCOLLECTIVE ;  /* 0x000000000000791b */ /* 0x003fe20003800000 */
.L_x_13018:
        /* <DEDUP_REMOVED lines=8> */
.L_x_13019:
[----:B------:R-:W-:Y:S05]  /*10160*/  BRA `(.L_x_13020) ;  /* 0xffffffd800bc7947 */ /* 0x000fea000383ffff */
.L_x_12945:
[----:B------:R-:W-:Y:S01]  /*10170*/  BSSY B0, `(.L_x_13021) ;  /* 0x0000006000007945 */ /* 0x000fe20003800000 */
[----:B------:R-:W-:Y:S01]  /*10180*/  PLOP3.LUT P6, PT, P6, PT, PT, 0x8, 0x0 ;  /* 0x000000000000781c */ /* 0x000fe200037ce170 */
[----:B------:R-:W-:-:S12]  /*10190*/  IMAD.MOV.U32 R15, RZ, RZ, -0x1 ;  /* 0xffffffffff0f7424 */ /* 0x000fd800078e00ff */
[----:B0-----:R-:W-:Y:S05]  /*101a0*/  WARPSYNC.COLLECTIVE R15, `(.L_x_13022) ;  /* 0x000000000f087348 */ /* 0x001fea0003c00000 */
[----:B------:R-:W-:Y:S01]  /*101b0*/  VOTE.ANY R14, PT, P6 ;  /* 0x00000000000e7806 */ /* 0x000fe200030e0100 */
[----:B0-----:R-:W-:Y:S06]  /*101c0*/  ENDCOLLECTIVE ;  /* 0x000000000000791b */ /* 0x001fec0003800000 */
.L_x_13022:
[----:B------:R-:W-:Y:S05]  /*101d0*/  BSYNC B0 ;  /* 0x0000000000007941 */ /* 0x000fea0003800000 */
.L_x_13021:
        /* <DEDUP_REMOVED lines=9> */
.L_x_13023:
[----:B------:R-:W-:Y:S01]  /*10270*/  IMAD.MOV.U32 R5, RZ, RZ, R14 ;  /* 0x000000ffff057224 */ /* 0x000fe200078e000e */
[----:B------:R-:W-:Y:S06]  /*10280*/  BRA `(.L_x_13024) ;  /* 0xffffffd800ac7947 */ /* 0x000fec000383ffff */
.L_x_12947:
[----:B------:R-:W-:Y:S01]  /*10290*/  BSSY B0, `(.L_x_13025) ;  /* 0x0000007000007945 */ /* 0x000fe20003800000 */
[----:B------:R-:W-:Y:S02]  /*102a0*/  IMAD.MOV.U32 R13, RZ, RZ, R2 ;  /* 0x000000ffff0d7224 */ /* 0x000fe400078e0002 */
[----:B------:R-:W-:Y:S02]  /*102b0*/  IMAD.MOV.U32 R11, RZ, RZ, 0x1f ;  /* 0x0000001fff0b7424 */ /* 0x000fe400078e00ff */
[----:B------:R-:W-:-:S07]  /*102c0*/  IMAD.MOV.U32 R15, RZ, RZ, -0x1 ;  /* 0xffffffffff0f7424 */ /* 0x000fce00078e00ff */
[----:B012---:R-:W-:Y:S05]  /*102d0*/  WARPSYNC.COLLECTIVE R15, `(.L_x_13026) ;  /* 0x000000000f087348 */ /* 0x007fea0003c00000 */
[----:B------:R3:W4:Y:S02]  /*102e0*/  SHFL.IDX P6, R14, R13, R12, R11 ;  /* 0x0000000c0d0e7389 */ /* 0x00072400000c000b */
[----:B01234-:R-:W-:Y:S01]  /*102f0*/  ENDCOLLECTIVE ;  /* 0x000000000000791b */ /* 0x01ffe20003800000 */
.L_x_13026:
[----:B------:R-:W-:Y:S05]  /*10300*/  BSYNC B0 ;  /* 0x0000000000007941 */ /* 0x000fea0003800000 */
.L_x_13025:
[----:B------:R-:W-:Y:S05]  /*10310*/  BRA `(.L_x_12946) ;  /* 0xffffffd800a47947 */ /* 0x000fea000383ffff */
.L_x_12951:
[----:B-1----:R1:W2:Y:S02]  /*10320*/  SYNCS.PHASECHK.TRANS64.TRYWAIT P0, [R9+URZ+0x30820], R0 ;  /* 0x03082000090075a7 */ /* 0x0022a4000800017f */
[----:B--2---:R-:W-:Y:S05]  /*10330*/  @!P0 NANOSLEEP.SYNCS 0x989680 ;  /* 0x009896800000895d */ /* 0x004fea0003900000 */
[----:B------:R-:W2:Y:S02]  /*10340*/  @!P0 SYNCS.PHASECHK.TRANS64 P0, [R9+URZ+0x30820], R0 ;  /* 0x03082000090085a7 */ /* 0x000ea4000800007f */
[----:B--2---:R-:W-:Y:S05]  /*10350*/  @!P0 BRA `(.L_x_12951) ;  /* 0xfffffffc00f08947 */ /* 0x004fea000383ffff */
[----:B------:R-:W-:Y:S05]  /*10360*/  BRA `(.L_x_13027) ;  /* 0xffffffdc00907947 */ /* 0x000fea000383ffff */
.L_x_12952:
        /* <DEDUP_REMOVED lines=11> */
.L_x_13029:
[----:B------:R-:W-:Y:S05]  /*10420*/  BSYNC B0 ;  /* 0x0000000000007941 */ /* 0x000fea0003800000 */
.L_x_13028:
[----:B------:R-:W-:Y:S05]  /*10430*/  BRA `(.L_x_13030) ;  /* 0xffffffdc00787947 */ /* 0x000fea000383ffff */
.L_x_12955:
[----:B------:R-:W-:Y:S01]  /*10440*/  BSSY B1, `(.L_x_13031) ;  /* 0x0000006000017945 */ /* 0x000fe20003800000 */
[----:B------:R-:W-:-:S07]  /*10450*/  IMAD.MOV.U32 R15, RZ, RZ, -0x1 ;  /* 0xffffffffff0f7424 */ /* 0x000fce00078e00ff */
[----:B01-3--:R-:W-:Y:S05]  /*10460*/  WARPSYNC.COLLECTIVE R15, `(.L_x_13032) ;  /* 0x000000000f0c7348 */ /* 0x00bfea0003c00000 */
[----:B------:R-:W-:Y:S02]  /*10470*/  ELECT P6, UR62, PT ;  /* 0x00000000003e782f */ /* 0x000fe400038c0000 */
[----:B------:R-:W-:Y:S01]  /*10480*/  MOV R14, UR62 ;  /* 0x0000003e000e7c02 */ /* 0x000fe20008000f00 */
[----:B01-3--:R-:W-:Y:S10]  /*10490*/  ENDCOLLECTIVE ;  /* 0x000000000000791b */ /* 0x00bff40003800000 */
.L_x_13032:
[----:B------:R-:W-:Y:S05]  /*104a0*/  BSYNC B1 ;  /* 0x0000000000017941 */ /* 0x000fea0003800000 */
.L_x_13031:
[----:B------:R-:W-:Y:S05]  /*104b0*/  BRA `(.L_x_13033) ;  /* 0xffffffdc00707947 */ /* 0x000fea000383ffff */
.L_x_12957:
[----:B-1----:R1:W2:Y:S02]  /*104c0*/  SYNCS.PHASECHK.TRANS64.TRYWAIT P0, [R5+URZ], R4 ;  /* 0x00000004050075a7 */ /* 0x0022a4000800017f */
[----:B--2---:R-:W-:Y:S05]  /*104d0*/  @!P0 NANOSLEEP.SYNCS 0x989680 ;  /* 0x009896800000895d */ /* 0x004fea0003900000 */
[----:B------:R-:W2:Y:S02]  /*104e0*/  @!P0 SYNCS.PHASECHK.TRANS64 P0, [R5+URZ], R4 ;  /* 0x00000004050085a7 */ /* 0x000ea4000800007f */
[----:B--2---:R-:W-:Y:S05]  /*104f0*/  @!P0 BRA `(.L_x_12957) ;  /* 0xfffffffc00f08947 */ /* 0x004fea000383ffff */
[----:B------:R-:W-:Y:S05]  /*10500*/  BRA `(.L_x_13034) ;  /* 0xffffffdc00a47947 */ /* 0x000fea000383ffff */
.L_x_12958:
[----:B--2---:R2:W4:Y:S02]  /*10510*/  SYNCS.PHASECHK.TRANS64.TRYWAIT P0, [R3+URZ], R2 ;  /* 0x00000002030075a7 */ /* 0x004524000800017f */
[----:B----4-:R-:W-:Y:S05]  /*10520*/  @!P0 NANOSLEEP.SYNCS 0x989680 ;  /* 0x009896800000895d */ /* 0x010fea0003900000 */
[----:B------:R-:W4:Y:S02]  /*10530*/  @!P0 SYNCS.PHASECHK.TRANS64 P0, [R3+URZ], R2 ;  /* 0x00000002030085a7 */ /* 0x000f24000800007f */
[----:B----4-:R-:W-:Y:S05]  /*10540*/  @!P0 BRA `(.L_x_12958) ;  /* 0xfffffffc00f08947 */ /* 0x010fea000383ffff */
[----:B------:R-:W-:Y:S05]  /*10550*/  BRA `(.L_x_13035) ;  /* 0xffffffdc00987947 */ /* 0x000fea000383ffff */
.L_x_12960:
[----:B----4-:R4:W0:Y:S02]  /*10560*/  SYNCS.PHASECHK.TRANS64.TRYWAIT P0, [R23+URZ], R4 ;  /* 0x00000004170075a7 */ /* 0x010824000800017f */
[----:B0-----:R-:W-:Y:S05]  /*10570*/  @!P0 NANOSLEEP.SYNCS 0x989680 ;  /* 0x009896800000895d */ /* 0x001fea0003900000 */
[----:B------:R-:W0:Y:S02]  /*10580*/  @!P0 SYNCS.PHASECHK.TRANS64 P0, [R23+URZ], R4 ;  /* 0x00000004170085a7 */ /* 0x000e24000800007f */
[----:B0-----:R-:W-:Y:S05]  /*10590*/  @!P0 BRA `(.L_x_12960) ;  /* 0xfffffffc00f08947 */ /* 0x001fea000383ffff */
[----:B------:R-:W-:Y:S05]  /*105a0*/  BRA `(.L_x_13036) ;  /* 0xffffffdc009c7947 */ /* 0x000fea000383ffff */
.L_x_13037:
        /* <DEDUP_REMOVED lines=13> */
.L_x_15333:


//--------------------- .text._ZN7cutlass13device_kernelIN5flash11enable_sm90INS1_16FlashAttnFwdSm90INS1_25CollectiveMainloopFwdSm90ILi2EN4cute5tupleIJNS5_1CILi1EEES8_S8_EEENS6_IJNS7_ILi192EEESA_NS7_ILi64EEEEEELi64ENS_10bfloat16_tEfNS_4arch4Sm90ELb0ELb0ELb0ELb1ELb0ELb1ELb0ELb0ELb1ELb1ELb0ELb0EEENS1_21CollectiveEpilogueFwdINS6_IJSA_SB_SA_EEES9_SD_SF_Li384ELb1ELb1ELb0ELb0EEENS1_36VarlenDynamicPersistentTileSchedulerILi192ELi192ELi384ELi128ELb0ELb1ELb1ELb0ELb1ELb1EEEEEEEEEvNT_6ParamsE --------------------------
	.section	.text._ZN7cutlass13device_kernelIN5flash11enable_sm90INS1_16FlashAttnFwdSm90INS1_25CollectiveMainloopFwdSm90ILi2EN4cute5tupleIJNS5_1CILi1EEES8_S8_EEENS6_IJNS7_ILi192EEESA_NS7_ILi64EEEEEELi64ENS_10bfloat16_tEfNS_4arch4Sm90ELb0ELb0ELb0ELb1ELb0ELb1ELb0ELb0ELb1ELb1ELb0ELb0EEENS1_21CollectiveEpilogueFwdINS6_IJSA_SB_SA_EEES9_SD_SF_Li384ELb1ELb1ELb0ELb0EEENS1_36VarlenDynamicPersistentTileSchedulerILi192ELi192ELi384ELi128ELb0ELb1ELb1ELb0ELb1ELb1EEEEEEEEEvNT_6ParamsE,"ax",@progbits
	.align	128
.text._ZN7cutlass13device_kernelIN5flash11enable_sm90INS1_16FlashAttnFwdSm90INS1_25CollectiveMainloopFwdSm90ILi2EN4cute5tupleIJNS5_1CILi1EEES8_S8_EEENS6_IJNS7_ILi192EEESA_NS7_ILi64EEEEEELi64ENS_10bfloat16_tEfNS_4arch4Sm90ELb0ELb0ELb0ELb1ELb0ELb1ELb0ELb0ELb1ELb1ELb0ELb0EEENS1_21CollectiveEpilogueFwdINS6_IJSA_SB_SA_EEES9_SD_SF_Li384ELb1ELb1ELb0ELb0EEENS1_36VarlenDynamicPersistentTileSchedulerILi192ELi192ELi384ELi128ELb0ELb1ELb1ELb0ELb1ELb1EEEEEEEEEvNT_6ParamsE:
        .type           _ZN7cutlass13device_kernelIN5flash11enable_sm90INS1_16FlashAttnFwdSm90INS1_25CollectiveMainloopFwdSm90ILi2EN4cute5tupleIJNS5_1CILi1EEES8_S8_EEENS6_IJNS7_ILi192EEESA_NS7_ILi64EEEEEELi64ENS_10bfloat16_tEfNS_4arch4Sm90ELb0ELb0ELb0ELb1ELb0ELb1ELb0ELb0ELb1ELb1ELb0ELb0EEENS1_21CollectiveEpilogueFwdINS6_IJSA_SB_SA_EEES9_SD_SF_Li384ELb1ELb1ELb0ELb0EEENS1_36VarlenDynamicPersistentTileSchedulerILi192ELi192ELi384ELi128ELb0ELb1ELb1ELb0ELb1ELb1EEEEEEEEEvNT_6ParamsE,@function
        .size           _ZN7cutlass13device_kernelIN5flash11enable_sm90INS1_16FlashAttnFwdSm90INS1_25CollectiveMainloopFwdSm90ILi2EN4cute5tupleIJNS5_1CILi1EEES8_S8_EEENS6_IJNS7_ILi192EEESA_NS7_ILi64EEEEEELi64ENS_10bfloat16_tEfNS_4arch4Sm90ELb0ELb0ELb0ELb1ELb0ELb1ELb0ELb0ELb1ELb1ELb0ELb0EEENS1_21CollectiveEpilogueFwdINS6_IJSA_SB_SA_EEES9_SD_SF_Li384ELb1ELb1ELb0ELb0EEENS1_36VarlenDynamicPersistentTileSchedulerILi192ELi192ELi384ELi128ELb0ELb1ELb1ELb0ELb1ELb1EEEEEEEEEvNT_6ParamsE,(.L_x_15334 - _ZN7cutlass13device_kernelIN5flash11enable_sm90INS1_16FlashAttnFwdSm90INS1_25CollectiveMainloopFwdSm90ILi2EN4cute5tupleIJNS5_1CILi1EEES8_S8_EEENS6_IJNS7_ILi192EEESA_NS7_ILi64EEEEEELi64ENS_10bfloat16_tEfNS_4arch4Sm90ELb0ELb0ELb0ELb1ELb0ELb1ELb0ELb0ELb1ELb1ELb0ELb0EEENS1_21CollectiveEpilogueFwdINS6_IJSA_SB_SA_EEES9_SD_SF_Li384ELb1ELb1ELb0ELb0EEENS1_36VarlenDynamicPersistentTileSchedulerILi192ELi192ELi384ELi128ELb0ELb1ELb1ELb0ELb1ELb1EEEEEEEEEvNT_6ParamsE)
        .other          _ZN7cutlass13device_kernelIN5flash11enable_sm90INS1_16FlashAttnFwdSm90INS1_25CollectiveMainloopFwdSm90ILi2EN4cute5tupleIJNS5_1CILi1EEES8_S8_EEENS6_IJNS7_ILi192EEESA_NS7_ILi64EEEEEELi64ENS_10bfloat16_tEfNS_4arch4Sm90ELb0ELb0ELb0ELb1ELb0ELb1ELb0ELb0ELb1ELb1ELb0ELb0EEENS1_21CollectiveEpilogueFwdINS6_IJSA_SB_SA_EEES9_SD_SF_Li384ELb1ELb1ELb0ELb0EEENS1_36VarlenDynamicPersistentTileSchedulerILi192ELi192ELi384ELi128ELb0ELb1ELb1ELb0ELb1ELb1EEEEEEEEEvNT_6ParamsE,@"STO_CUDA_ENTRY STV_DEFAULT"
_ZN7cutlass13device_kernelIN5flash11enable_sm90INS1_16FlashAttnFwdSm90INS1_25CollectiveMainloopFwdSm90ILi2EN4cute5tupleIJNS5_1CILi1EEES8_S8_EEENS6_IJNS7_ILi192EEESA_NS7_ILi64EEEEEELi64ENS_10bfloat16_tEfNS_4arch4Sm90ELb0ELb0ELb0ELb1ELb0ELb1ELb0ELb0ELb1ELb1ELb0ELb0EEENS1_21CollectiveEpilogueFwdINS6_IJSA_SB_SA_EEES9_SD_SF_Li384ELb1ELb1ELb0ELb0EEENS1_36VarlenDynamicPersistentTileSchedulerILi192ELi192ELi384ELi128ELb0ELb1ELb1ELb0ELb1ELb1EEEEEEEEEvNT_6ParamsE:
        /* <DEDUP_REMOVED lines=23> */
.L_x_13039:
[----:B------:R-:W-:Y:S05]  /*0170*/  BSYNC B0 ;  /* 0x0000000000007941 */ /* 0x000fea0003800000 */
.L_x_13038:
        /* <DEDUP_REMOVED lines=40> */
.L_x_13040:
        /* <DEDUP_REMOVED lines=22> */
.L_x_13041:
        /* <DEDUP_REMOVED lines=18> */
.L_x_13042:
        /* <DEDUP_REMOVED lines=22> */
.L_x_13043:
        /* <DEDUP_REMOVED lines=22> */
.L_x_13044:
        /* <DEDUP_REMOVED lines=9> */
.L_x_13047:
        /* <DEDUP_REMOVED lines=23> */
[----:B------:R-:W2:Y:S01]  /*0b40*/  LDL.LU R14, [R1+0x4c] ;  /* 0x00004c00010e7983 */ /* 0x000ea20000300800 */
[----:B------:R-:W0:Y:S02]  /*0b50*/  S2R R0, SR_TID.X ;  /* 0x0000000000007919 */ /* 0x000e240000002100 */
[----:B0-----:R-:W-:-:S05]  /*0b60*/  VIADD R13, R0, 0xffffff80 ;  /* 0xffffff80000d7836 */ /* 0x001fca0000000000 */
[----:B------:R-:W-:-:S04]  /*0b70*/  SHF.R.S32.HI R0, RZ, 0x1f, R13 ;  /* 0x0000001fff007819 */ /* 0x000fc8000001140d */
[----:B------:R-:W-:-:S04]  /*0b80*/  LEA.HI R3, R0, R13, RZ, 0x7 ;  /* 0x0000000d00037211 */ /* 0x000fc800078f38ff */
[----:B------:R-:W-:-:S05]  /*0b90*/  LOP3.LUT R4, R3, 0xffffff80, RZ, 0xc0, !PT ;  /* 0xffffff8003047812 */ /* 0x000fca00078ec0ff */
[----:B------:R-:W-:-:S05]  /*0ba0*/  IMAD.IADD R16, R13, 0x1, -R4 ;  /* 0x000000010d107824 */ /* 0x000fca00078e0a04 */
[----:B------:R-:W-:-:S04]  /*0bb0*/  SHF.R.S32.HI R9, RZ, 0x1f, R16 ;  /* 0x0000001fff097819 */ /* 0x000fc80000011410 */
[----:B------:R-:W-:Y:S02]  /*0bc0*/  LEA.HI R10, R9, R16, RZ, 0x2 ;  /* 0x00000010090a7211 */ /* 0x000fe400078f10ff */
[----:B------:R-:W-:Y:S02]  /*0bd0*/  LEA.HI R4, R0, R13, RZ, 0x4 ;  /* 0x0000000d00047211 */ /* 0x000fe400078f20ff */
[--C-:B------:R-:W-:Y:S02]  /*0be0*/  SHF.R.S32.HI R8, RZ, 0x2, R10.reuse ;  /* 0x00000002ff087819 */ /* 0x100fe4000001140a */
[----:B------:R-:W-:Y:S02]  /*0bf0*/  SHF.R.S32.HI R7, RZ, 0x1f, R10 ;  /* 0x0000001fff077819 */ /* 0x000fe4000001140a */
[----:B------:R-:W-:Y:S02]  /*0c00*/  LOP3.LUT R5, R4, 0xfffffff0, RZ, 0xc0, !PT ;  /* 0xfffffff004057812 */ /* 0x000fe400078ec0ff */
[----:B------:R-:W-:-:S03]  /*0c10*/  LEA.HI R7, R7, R8, RZ, 0x3 ;  /* 0x0000000807077211 */ /* 0x000fc600078f18ff */
[----:B------:R-:W-:Y:S01]  /*0c20*/  IMAD.IADD R5, R13, 0x1, -R5 ;  /* 0x000000010d057824 */ /* 0x000fe200078e0a05 */
[----:B------:R-:W-:Y:S02]  /*0c30*/  LOP3.LUT R11, R7, 0xfffffff8, RZ, 0xc0, !PT ;  /* 0xfffffff8070b7812 */ /* 0x000fe400078ec0ff */
[----:B------:R-:W-:Y:S02]  /*0c40*/  SHF.R.S32.HI R7, RZ, 0x4, R4 ;  /* 0x00000004ff077819 */ /* 0x000fe40000011404 */
[----:B------:R-:W-:Y:S01]  /*0c50*/  SHF.R.S32.HI R6, RZ, 0x1f, R5 ;  /* 0x0000001fff067819 */ /* 0x000fe20000011405 */
[----:B------:R-:W-:Y:S01]  /*0c60*/  IMAD.IADD R12, R8, 0x1, -R11 ;  /* 0x00000001080c7824 */ /* 0x000fe200078e0a0b */
[----:B------:R-:W-:Y:S02]  /*0c70*/  LEA.HI R8, R0, R13, RZ, 0x5 ;  /* 0x0000000d00087211 */ /* 0x000fe400078f28ff */
[----:B------:R-:W-:Y:S02]  /*0c80*/  LEA.HI R4, R4, R7, RZ, 0x1 ;  /* 0x0000000704047211 */ /* 0x000fe400078f08ff */
[----:B------:R-:W-:-:S02]  /*0c90*/  LEA.HI R6, R6, R5, RZ, 0x3 ;  /* 0x0000000506067211 */ /* 0x000fc400078f18ff */
[----:B------:R-:W-:Y:S02]  /*0ca0*/  SHF.R.S32.HI R18, RZ, 0x5, R8 ;  /* 0x00000005ff127819 */ /* 0x000fe40000011408 */
[----:B------:R-:W-:Y:S02]  /*0cb0*/  LOP3.LUT R8, R4, 0x1ffffffe, RZ, 0xc0, !PT ;  /* 0x1ffffffe04087812 */ /* 0x000fe400078ec0ff */
[----:B------:R-:W-:Y:S02]  /*0cc0*/  LOP3.LUT R4, R6, 0xfffffff8, RZ, 0xc0, !PT ;  /* 0xfffffff806047812 */ /* 0x000fe400078ec0ff */
[----:B------:R-:W-:Y:S01]  /*0cd0*/  LOP3.LUT R10, R10, 0x7ffffffc, RZ, 0xc0, !PT ;  /* 0x7ffffffc0a0a7812 */ /* 0x000fe200078ec0ff */
[----:B------:R-:W-:Y:S02]  /*0ce0*/  IMAD.IADD R8, R7, 0x1, -R8 ;  /* 0x0000000107087824 */ /* 0x000fe400078e0a08 */
[----:B------:R-:W-:Y:S02]  /*0cf0*/  IMAD.SHL.U32 R7, R18, 0x400, RZ ;  /* 0x0000040012077824 */ /* 0x000fe400078e00ff */
[C---:B------:R-:W-:Y:S01]  /*0d00*/  IMAD.IADD R4, R5.reuse, 0x1, -R4 ;  /* 0x0000000105047824 */ /* 0x040fe200078e0a04 */
[----:B------:R-:W-:Y:S01]  /*0d10*/  SHF.R.S32.HI R15, RZ, 0x7, R3 ;  /* 0x00000007ff0f7819 */ /* 0x000fe20000011403 */
[----:B------:R-:W-:-:S02]  /*0d20*/  IMAD R5, R5, 0x40, R7 ;  /* 0x0000004005057824 */ /* 0x000fc400078e0207 */
[----:B------:R-:W-:Y:S01]  /*0d30*/  IMAD.SHL.U32 R8, R8, 0x8, RZ ;  /* 0x0000000808087824 */ /* 0x000fe200078e00ff */
[----:B------:R-:W-:Y:S01]  /*0d40*/  LEA.HI R9, R9, R16, RZ, 0x5 ;  /* 0x0000001009097211 */ /* 0x000fe200078f28ff */
[----:B------:R-:W-:Y:S01]  /*0d50*/  IMAD.SHL.U32 R3, R4, 0x40, RZ ;  /* 0x0000004004037824 */ /* 0x000fe200078e00ff */
[----:B------:R-:W-:Y:S01]  /*0d60*/  LEA.HI R0, R0, R13, RZ, 0x2 ;  /* 0x0000000d00007211 */ /* 0x000fe200078f10ff */
[----:B------:R-:W-:Y:S02]  /*0d70*/  IMAD.MOV.U32 R11, RZ, RZ, -0x2 ;  /* 0xfffffffeff0b7424 */ /* 0x000fe400078e00ff */
[----:B------:R-:W-:Y:S01]  /*0d80*/  IMAD.IADD R10, R16, 0x1, -R10 ;  /* 0x00000001100a7824 */ /* 0x000fe200078e0a0a */
[----:B------:R-:W-:Y:S01]  /*0d90*/  R2P PR, R4, 0x6 ;  /* 0x0000000604007804 */ /* 0x000fe20000000000 */
[----:B------:R-:W-:Y:S01]  /*0da0*/  IMAD.IADD R5, R8, 0x1, R5 ;  /* 0x0000000108057824 */ /* 0x000fe200078e0205 */
[----:B------:R-:W-:Y:S01]  /*0db0*/  SHF.R.S32.HI R9, RZ, 0x5, R9 ;  /* 0x00000005ff097819 */ /* 0x000fe20000011409 */
[----:B------:R-:W-:Y:S01]  /*0dc0*/  IMAD R4, R10, R11, 0xc0 ;  /* 0x000000c00a047424 */ /* 0x000fe200078e020b */
[----:B------:R-:W-:-:S02]  /*0dd0*/  LOP3.LUT R3, R3, 0x1c0, RZ, 0xc0, !PT ;  /* 0x000001c003037812 */ /* 0x000fc400078ec0ff */
[----:B------:R-:W-:Y:S01]  /*0de0*/  SHF.R.S32.HI R18, RZ, 0x2, R0 ;  /* 0x00000002ff127819 */ /* 0x000fe20000011400 */
[----:B------:R-:W-:Y:S01]  /*0df0*/  STL [R1+0x78], R5 ;  /* 0x0000780501007387 */ /* 0x000fe20000100800 */
[----:B------:R-:W-:Y:S01]  /*0e00*/  LOP3.LUT R8, R3, 0x8, R8, 0xf8, !PT ;  /* 0x0000000803087812 */ /* 0x000fe200078ef808 */
[----:B------:R-:W-:Y:S01]  /*0e10*/  IMAD.SHL.U32 R6, R6, 0x40, RZ ;  /* 0x0000004006067824 */ /* 0x000fe200078e00ff */
[----:B------:R-:W-:Y:S01]  /*0e20*/  SHF.R.U32.HI R3, RZ, 0x3, R3 ;  /* 0x00000003ff037819 */ /* 0x000fe20000011603 */
[----:B------:R0:W-:Y:S01]  /*0e30*/  STL [R1+0x70], R4 ;  /* 0x0000700401007387 */ /* 0x0001e20000100800 */
[----:B------:R-:W-:Y:S02]  /*0e40*/  IMAD R12, R9, 0x10, R12 ;  /* 0x00000010090c7824 */ /* 0x000fe400078e020c */
[----:B------:R-:W-:Y:S02]  /*0e50*/  VIADD R10, R18, 0x60 ;  /* 0x00000060120a7836 */ /* 0x000fe40000000000 */
[----:B------:R-:W-:Y:S01]  /*0e60*/  IMAD.HI R9, R15, 0x55555556, RZ ;  /* 0x555555560f097827 */ /* 0x000fe200078e02ff */
[----:B------:R-:W-:-:S02]  /*0e70*/  LOP3.LUT R3, R8, R3, RZ, 0x3c, !PT ;  /* 0x0000000308037212 */ /* 0x000fc400078e3cff */
[----:B0-----:R-:W-:Y:S02]  /*0e80*/  LOP3.LUT R4, R0, 0xfffffffc, RZ, 0xc0, !PT ;  /* 0xfffffffc00047812 */ /* 0x001fe400078ec0ff */
[----:B------:R-:W-:Y:S02]  /*0e90*/  LOP3.LUT R6, R6, 0x7ffffe00, RZ, 0xc0, !PT ;  /* 0x7ffffe0006067812 */ /* 0x000fe400078ec0ff */
[----:B------:R-:W-:Y:S01]  /*0ea0*/  SHF.R.S32.HI R5, RZ, 0x1f, R0 ;  /* 0x0000001fff057819 */ /* 0x000fe20000011400 */
[----:B------:R-:W-:Y:S01]  /*0eb0*/  IMAD.IADD R4, R13, 0x1, -R4 ;  /* 0x000000010d047824 */ /* 0x000fe200078e0a04 */
[----:B------:R-:W-:Y:S02]  /*0ec0*/  SHF.R.S32.HI R8, RZ, 0x1f, R10 ;  /* 0x0000001fff087819 */ /* 0x000fe4000001140a */
[----:B------:R-:W-:Y:S02]  /*0ed0*/  LEA.HI R9, R9, R9, RZ, 0x1 ;  /* 0x0000000909097211 */ /* 0x000fe400078f08ff */
[----:B------:R-:W-:-:S02]  /*0ee0*/  IADD3 R3, R3, R6, R7 ;  /* 0x0000000603037210 */ /* 0x000fc40007ffe007 */
[----:B------:R-:W-:Y:S02]  /*0ef0*/  LEA.HI R5, R5, R18, RZ, 0x3 ;  /* 0x0000001205057211 */ /* 0x000fe400078f18ff */
[----:B------:R-:W-:Y:S01]  /*0f00*/  SHF.R.S32.HI R6, RZ, 0x1f, R18 ;  /* 0x0000001fff067819 */ /* 0x000fe20000011412 */
[----:B------:R-:W-:Y:S01]  /*0f10*/  IMAD.SHL.U32 R6, R10, 0x40, RZ ;  /* 0x000000400a067824 */ /* 0x000fe200078e00ff */
[----:B------:R-:W-:Y:S01]  /*0f20*/  LEA.HI R8, R8, R10, RZ, 0x3 ;  /* 0x0000000a08087211 */ /* 0x000fe200078f18ff */
[----:B------:R-:W-:Y:S01]  /*0f30*/  IMAD R9, R9, -0x3, R15 ;  /* 0xfffffffd09097824 */ /* 0x000fe200078e020f */
[C---:B------:R-:W-:Y:S02]  /*0f40*/  LEA.HI R0, R4.reuse, R4, RZ, 0x1 ;  /* 0x0000000404007211 */ /* 0x040fe400078f08ff */
[----:B------:R-:W-:Y:S01]  /*0f50*/  LOP3.LUT R7, R5, 0xfffffff8, RZ, 0xc0, !PT ;  /* 0xfffffff805077812 */ /* 0x000fe200078ec0ff */
[----:B------:R-:W-:Y:S01]  /*0f60*/  IMAD.SHL.U32 R16, R4, 0x8, RZ ;  /* 0x0000000804107824 */ /* 0x000fe200078e00ff */
[----:B------:R-:W-:Y:S01]  /*0f70*/  LOP3.LUT R5, R0, 0x1ffffffe, RZ, 0xc0, !PT ;  /* 0x1ffffffe00057812 */ /* 0x000fe200078ec0ff */
[----:B------:R-:W-:Y:S01]  /*0f80*/  IMAD.SHL.U32 R8, R8, 0x40, RZ ;  /* 0x0000004008087824 */ /* 0x000fe200078e00ff */
[----:B------:R-:W-:Y:S01]  /*0f90*/  LOP3.LUT R0, R6, 0x1c0, RZ, 0xc0, !PT ;  /* 0x000001c006007812 */ /* 0x000fe200078ec0ff */
[----:B------:R-:W-:-:S02]  /*0fa0*/  IMAD R12, R9, 0x40, R12 ;  /* 0x00000040090c7824 */ /* 0x000fc400078e020c */
[----:B------:R-:W-:Y:S01]  /*0fb0*/  IMAD.IADD R7, R18, 0x1, -R7 ;  /* 0x0000000112077824 */ /* 0x000fe200078e0a07 */
[----:B------:R-:W-:Y:S01]  /*0fc0*/  SHF.R.U32.HI R10, RZ, 0x3, R0 ;  /* 0x00000003ff0a7819 */ /* 0x000fe20000011600 */
[----:B------:R-:W-:Y:S01]  /*0fd0*/  IMAD R157, R3, 0x2, R2 ;  /* 0x00000002039d7824 */ /* 0x000fe200078e0202 */
[----:B------:R-:W-:Y:S01]  /*0fe0*/  LOP3.LUT R3, R0, 0x38, R16, 0xf8, !PT ;  /* 0x0000003800037812 */ /* 0x000fe200078ef810 */
[----:B------:R-:W-:Y:S01]  /*0ff0*/  STL [R1+0x6c], R12 ;  /* 0x00006c0c01007387 */ /* 0x000fe20000100800 */
[----:B------:R-:W-:Y:S01]  /*1000*/  LOP3.LUT R6, R8, 0xfffffe00, RZ, 0xc0, !PT ;  /* 0xfffffe0008067812 */ /* 0x000fe200078ec0ff */
[----:B------:R-:W-:Y:S02]  /*1010*/  IMAD.MOV.U32 R9, RZ, RZ, 0x40 ;  /* 0x00000040ff097424 */ /* 0x000fe400078e00ff */
[----:B------:R-:W-:Y:S01]  /*1020*/  STL [R1+0x5c], RZ ;  /* 0x00005cff01007387 */ /* 0x000fe20000100800 */
[----:B------:R-:W-:-:S03]  /*1030*/  VIADD R0, R157, 0x1e800 ;  /* 0x0001e8009d007836 */ /* 0x000fc60000000000 */
[----:B------:R0:W-:Y:S01]  /*1040*/  STL [R1+0x34], R7 ;  /* 0x0000340701007387 */ /* 0x0001e20000100800 */
[C---:B------:R-:W-:Y:S02]  /*1050*/  IMAD.IADD R5, R4.reuse, 0x1, -R5 ;  /* 0x0000000104057824 */ /* 0x040fe400078e0a05 */
[----:B------:R-:W-:Y:S01]  /*1060*/  IMAD.SHL.U32 R22, R4, 0x4, RZ ;  /* 0x0000000404167824 */ /* 0x000fe200078e00ff */
[----:B------:R1:W-:Y:S01]  /*1070*/  STL [R1+0x44], R6 ;  /* 0x0000440601007387 */ /* 0x0003e20000100800 */
[----:B------:R-:W-:Y:S01]  /*1080*/  VIADD R4, R157, 0x1e820 ;  /* 0x0001e8209d047836 */ /* 0x000fe20000000000 */
[----:B0-----:R-:W-:Y:S02]  /*1090*/  LOP3.LUT R7, R6, R3, R10, 0xf6, !PT ;  /* 0x0000000306077212 */ /* 0x001fe400078ef60a */
[----:B------:R-:W-:Y:S01]  /*10a0*/  SEL R3, R9, 0xffffffc0, !P2 ;  /* 0xffffffc009037807 */ /* 0x000fe20005000000 */
[----:B------:R-:W-:Y:S02]  /*10b0*/  @P1 VIADD R4, R0, 0xffffffe0 ;  /* 0xffffffe000041836 */ /* 0x000fe40000000000 */
[----:B-1----:R-:W-:-:S02]  /*10c0*/  IMAD R6, R7, 0x2, R2 ;  /* 0x0000000207067824 */ /* 0x002fc400078e0202 */
[----:B------:R-:W-:Y:S02]  /*10d0*/  IMAD R5, R5, 0x8, R12 ;  /* 0x0000000805057824 */ /* 0x000fe400078e020c */
[----:B------:R-:W-:Y:S01]  /*10e0*/  IMAD.IADD R0, R0, 0x1, R3 ;  /* 0x0000000100007824 */ /* 0x000fe200078e0203 */
[----:B------:R-:W-:Y:S04]  /*10f0*/  STL [R1+0x68], R6 ;  /* 0x0000680601007387 */ /* 0x000fe80000100800 */
[----:B------:R-:W-:Y:S04]  /*1100*/  STL [R1+0x48], R4 ;  /* 0x0000480401007387 */ /* 0x000fe80000100800 */
[----:B------:R0:W-:Y:S04]  /*1110*/  STL [R1+0x74], R5 ;  /* 0x0000740501007387 */ /* 0x0001e80000100800 */
[----:B------:R1:W-:Y:S01]  /*1120*/  STL [R1+0x8], R0 ;  /* 0x0000080001007387 */ /* 0x0003e20000100800 */
[----:B0-----:R-:W-:-:S02]  /*1130*/  IMAD.IADD R5, R3, 0x1, R4 ;  /* 0x0000000103057824 */ /* 0x001fc400078e0204 */
[C---:B------:R-:W-:Y:S01]  /*1140*/  VIADD R3, R4.reuse, 0x6000 ;  /* 0x0000600004037836 */ /* 0x040fe20000000000 */
[----:B-1----:R-:W-:Y:S02]  /*1150*/  IADD3 R0, R4, 0xc000, RZ ;  /* 0x0000c00004007810 */ /* 0x002fe40007ffe0ff */
[----:B------:R0:W-:Y:S04]  /*1160*/  STL [R1+0x4], R5 ;  /* 0x0000040501007387 */ /* 0x0001e80000100800 */
[----:B------:R0:W-:Y:S04]  /*1170*/  STL [R1+0x4c], R0 ;  /* 0x00004c0001007387 */ /* 0x0001e80000100800 */
[----:B------:R0:W-:Y:S01]  /*1180*/  STL [R1+0x50], R3 ;  /* 0x0000500301007387 */ /* 0x0001e20000100800 */
[----:B------:R-:W-:Y:S01]  /*1190*/  IMAD.MOV.U32 R19, RZ, RZ, RZ ;  /* 0x000000ffff137224 */ /* 0x000fe200078e00ff */
[----:B------:R-:W-:Y:S01]  /*11a0*/  CS2R R152, SRZ ;  /* 0x0000000000987805 */ /* 0x000fe2000001ff00 */
[----:B------:R-:W-:-:S02]  /*11b0*/  IMAD.MOV.U32 R156, RZ, RZ, RZ ;  /* 0x000000ffff9c7224 */ /* 0x000fc400078e00ff */
[----:B------:R-:W-:Y:S01]  /*11c0*/  VIADD R154, R22, 0x10 ;  /* 0x00000010169a7836 */ /* 0x000fe20000000000 */
[----:B0-2---:R-:W-:-:S07]  /*11d0*/  LOP3.LUT R155, R14, 0x1, RZ, 0xfc, !PT ;  /* 0x000000010e9b7812 */ /* 0x005fce00078efcff */
.L_x_13168:
[----:B0--3-5:R-:W0:Y:S02]  /*11e0*/  LDC.64 R4, c[0x0][0xc88] ;  /* 0x00032200ff047b82 */ /* 0x029e240000000a00 */
        /* <DEDUP_REMOVED lines=50> */
.L_x_13049:
        /* <DEDUP_REMOVED lines=10> */
.L_x_13050:
[----:B------:R-:W-:Y:S05]  /*15b0*/  @!P0 BRA `(.L_x_13051) ;  /* 0x00000000000c8947 */ /* 0x000fea0003800000 */
[----:B------:R-:W2:Y:S04]  /*15c0*/  LDG.E R5, desc[UR56][R8.64] ;  /* 0x0000003808057981 */ /* 0x000ea8000c1e1900 */
[----:B------:R-:W2:Y:S02]  /*15d0*/  LDG.E R30, desc[UR56][R8.64+0x4] ;  /* 0x00000438081e7981 */ /* 0x000ea4000c1e1900 */
[----:B--2---:R-:W-:-:S07]  /*15e0*/  IMAD.IADD R30, R30, 0x1, -R5 ;  /* 0x000000011e1e7824 */ /* 0x004fce00078e0a05 */
.L_x_13051:
        /* <DEDUP_REMOVED lines=23> */
[----:B------:R-:W-:Y:S01]  /*1760*/  IMAD R0, R10, 0xc0, -R8 ;  /* 0x000000c00a007824 */ /* 0x000fe200078e0a08 */
[----:B------:R0:W-:Y:S04]  /*1770*/  STL [R1+0x64], R10 ;  /* 0x0000640a01007387 */ /* 0x0001e80000100800 */
        /* <DEDUP_REMOVED lines=32> */
.L_x_13054:
[----:B------:R-:W-:Y:S05]  /*1980*/  BSYNC B6 ;  /* 0x0000000000067941 */ /* 0x000fea0003800000 */
.L_x_13053:
        /* <DEDUP_REMOVED lines=20> */
.L_x_13056:
[----:B------:R-:W-:Y:S05]  /*1ad0*/  BSYNC B6 ;  /* 0x0000000000067941 */ /* 0x000fea0003800000 */
.L_x_13055:
[----:B------:R-:W2:Y:S01]  /*1ae0*/  LDL R14, [R1+0x34] ;  /* 0x00003400010e7983 */ /* 0x000ea20000100800 */
[----:B------:R-:W-:Y:S01]  /*1af0*/  ULDC.64 UR4, c[0x0][0x9f8] ;  /* 0x00027e0000047ab9 */ /* 0x000fe20000000a00 */
[----:B------:R-:W0:Y:S01]  /*1b00*/  LDC.64 R58, c[0x0][0x300] ;  /* 0x0000c000ff3a7b82 */ /* 0x000e220000000a00 */
[----:B------:R-:W-:Y:S01]  /*1b10*/  ISETP.NE.U32.AND P0, PT, RZ, UR4, PT ;  /* 0x00000004ff007c0c */ /* 0x000fe2000bf05070 */
[----:B------:R-:W-:Y:S01]  /*1b20*/  IMAD.IADD R39, R35, 0x1, R30 ;  /* 0x0000000123277824 */ /* 0x000fe200078e021e */
[----:B------:R-:W-:Y:S02]  /*1b30*/  ULDC.64 UR6, c[0x0][0xa08] ;  /* 0x0002820000067ab9 */ /* 0x000fe40000000a00 */
[----:B------:R-:W-:Y:S01]  /*1b40*/  ISETP.NE.AND.EX P0, PT, RZ, UR5, PT, P0 ;  /* 0x00000005ff007c0c */ /* 0x000fe2000bf05300 */
[----:B------:R-:W1:Y:S01]  /*1b50*/  S2R R20, SR_TID.X ;  /* 0x0000000000147919 */ /* 0x000e620000002100 */
[----:B------:R-:W-:Y:S01]  /*1b60*/  SHF.R.S32.HI R10, RZ, 0x1f, R34 ;  /* 0x0000001fff0a7819 */ /* 0x000fe20000011422 */
[----:B------:R-:W3:Y:S01]  /*1b70*/  LDC.64 R8, c[0x0][0x3f8] ;  /* 0x0000fe00ff087b82 */ /* 0x000ee20000000a00 */
[----:B------:R-:W-:-:S07]  /*1b80*/  SHF.R.S32.HI R17, RZ, 0x1f, R16 ;  /* 0x0000001fff117819 */ /* 0x000fce0000011410 */
[----:B------:R-:W4:Y:S02]  /*1b90*/  LDC R73, c[0x0][0x3f4] ;  /* 0x0000fd00ff497b82 */ /* 0x000f240000000800 */
[----:B------:R-:W-:-:S04]  /*1ba0*/  @P0 IADD3 R4, P1, R32, UR4, RZ ;  /* 0x0000000420040c10 */ /* 0x000fc8000ff3e0ff */
[----:B------:R-:W-:Y:S01]  /*1bb0*/  @P0 IADD3.X R5, R36, UR5, RZ, P1, !PT ;  /* 0x0000000524050c10 */ /* 0x000fe20008ffe4ff */
[----:B------:R-:W-:Y:S01]  /*1bc0*/  ULDC.64 UR4, c[0x0][0x308] ;  /* 0x0000c20000047ab9 */ /* 0x000fe20000000a00 */
[----:B------:R-:W4:Y:S04]  /*1bd0*/  LDL.LU R36, [R1] ;  /* 0x0000000001247983 */ /* 0x000f280000300800 */
[----:B------:R1:W3:Y:S01]  /*1be0*/  @P0 LDG.E R31, desc[UR56][R4.64] ;  /* 0x00000038041f0981 */ /* 0x0002e2000c1e1900 */
[----:B------:R-:W-:Y:S01]  /*1bf0*/  SHF.R.S32.HI R41, RZ, 0x1f, R39 ;  /* 0x0000001fff297819 */ /* 0x000fe20000011427 */
[----:B0-----:R-:W-:Y:S01]  /*1c00*/  IMAD.WIDE.U32 R6, R39, R58, RZ ;  /* 0x0000003a27067225 */ /* 0x001fe200078e00ff */
[----:B------:R-:W-:-:S03]  /*1c10*/  ISETP.NE.U32.AND P0, PT, RZ, UR6, PT ;  /* 0x00000006ff007c0c */ /* 0x000fc6000bf05070 */
[----:B------:R-:W-:Y:S01]  /*1c20*/  IMAD R0, R41, R58, RZ ;  /* 0x0000003a29007224 */ /* 0x000fe200078e02ff */
[----:B------:R-:W-:-:S03]  /*1c30*/  ISETP.NE.AND.EX P0, PT, RZ, UR7, PT, P0 ;  /* 0x00000007ff007c0c */ /* 0x000fc6000bf05300 */
[----:B------:R-:W-:Y:S01]  /*1c40*/  IMAD R3, R39, R59, R0 ;  /* 0x0000003b27037224 */ /* 0x000fe200078e0200 */
[----:B-1----:R-:W-:-:S04]  /*1c50*/  SHF.R.U32.HI R42, RZ, 0x7, R20 ;  /* 0x00000007ff2a7819 */ /* 0x002fc80000011614 */
[----:B------:R-:W-:Y:S01]  /*1c60*/  IADD3 R7, R7, R3, RZ ;  /* 0x0000000307077210 */ /* 0x000fe20007ffe0ff */
[----:B------:R-:W-:Y:S01]  /*1c70*/  IMAD R3, R10, UR4, RZ ;  /* 0x000000040a037c24 */ /* 0x000fe2000f8e02ff */
[----:B------:R-:W-:-:S03]  /*1c80*/  ISETP.NE.AND P6, PT, R42, 0x1, PT ;  /* 0x000000012a00780c */ /* 0x000fc60003fc5270 */
[C---:B------:R-:W-:Y:S02]  /*1c90*/  IMAD R3, R34.reuse, UR5, R3 ;  /* 0x0000000522037c24 */ /* 0x040fe4000f8e0203 */
[----:B------:R-:W-:Y:S01]  /*1ca0*/  IMAD.WIDE.U32 R4, R34, UR4, R6 ;  /* 0x0000000422047c25 */ /* 0x000fe2000f8e0006 */
[----:B------:R-:W-:Y:S01]  /*1cb0*/  ULDC.64 UR4, c[0x0][0x310] ;  /* 0x0000c40000047ab9 */ /* 0x000fe20000000a00 */
[----:B------:R-:W-:Y:S02]  /*1cc0*/  SHF.R.S32.HI R38, RZ, 0x1f, R18 ;  /* 0x0000001fff267819 */ /* 0x000fe40000011412 */
[----:B------:R-:W-:Y:S02]  /*1cd0*/  IMAD.IADD R5, R5, 0x1, R3 ;  /* 0x0000000105057824 */ /* 0x000fe400078e0203 */
[----:B------:R-:W-:Y:S01]  /*1ce0*/  IMAD.WIDE.U32 R6, R18, R58, R16 ;  /* 0x0000003a12067225 */ /* 0x000fe200078e0010 */
[----:B------:R-:W0:Y:S03]  /*1cf0*/  S2R R40, SR_TID.X ;  /* 0x0000000000287919 */ /* 0x000e260000002100 */
[C---:B--2---:R-:W-:Y:S01]  /*1d00*/  IMAD.SHL.U32 R77, R14.reuse, 0x40, RZ ;  /* 0x000000400e4d7824 */ /* 0x044fe200078e00ff */
[----:B------:R-:W-:-:S02]  /*1d10*/  LOP3.LUT P1, RZ, R14, 0x4, RZ, 0xc0, !PT ;  /* 0x000000040eff7812 */ /* 0x000fc4000782c0ff */
[----:B------:R-:W2:Y:S01]  /*1d20*/  LDL R14, [R1+0x44] ;  /* 0x00004400010e7983 */ /* 0x000ea20000100800 */
[----:B---3--:R-:W-:Y:S02]  /*1d30*/  SHF.R.S32.HI R0, RZ, 0x1f, R31 ;  /* 0x0000001fff007819 */ /* 0x008fe4000001141f */
[----:B------:R-:W-:Y:S02]  /*1d40*/  SEL R61, R31, RZ, !P0 ;  /* 0x000000ff1f3d7207 */ /* 0x000fe40004000000 */
[----:B------:R-:W1:Y:S01]  /*1d50*/  LDC.64 R30, c[0x0][0x408] ;  /* 0x00010200ff1e7b82 */ /* 0x000e620000000a00 */
[----:B------:R-:W-:-:S05]  /*1d60*/  SEL R12, R0, RZ, !P0 ;  /* 0x000000ff000c7207 */ /* 0x000fca0004000000 */
[----:B------:R-:W-:Y:S02]  /*1d70*/  IMAD R0, R12, UR4, RZ ;  /* 0x000000040c007c24 */ /* 0x000fe4000f8e02ff */
[----:B------:R-:W-:-:S04]  /*1d80*/  IMAD.WIDE.U32 R4, R61, UR4, R4 ;  /* 0x000000043d047c25 */ /* 0x000fc8000f8e0004 */
[----:B------:R-:W-:Y:S01]  /*1d90*/  IMAD R79, R61, UR5, R0 ;  /* 0x000000053d4f7c24 */ /* 0x000fe2000f8e0200 */
[----:B------:R-:W-:Y:S05]  /*1da0*/  @!P6 WARPSYNC.ALL ;  /* 0x000000000000e948 */ /* 0x000fea0003800000 */
[----:B------:R-:W-:Y:S01]  /*1db0*/  IMAD R0, R38, R58, RZ ;  /* 0x0000003a26007224 */ /* 0x000fe200078e02ff */
[----:B------:R-:W-:Y:S01]  /*1dc0*/  ULDC.64 UR4, c[0x0][0x330] ;  /* 0x0000cc0000047ab9 */ /* 0x000fe20000000a00 */
[----:B------:R-:W-:Y:S01]  /*1dd0*/  IMAD.IADD R79, R5, 0x1, R79 ;  /* 0x00000001054f7824 */ /* 0x000fe200078e024f */
[----:B------:R-:W-:Y:S01]  /*1de0*/  IADD3 R80, P0, R4, R6, RZ ;  /* 0x0000000604507210 */ /* 0x000fe20007f1e0ff */
[----:B------:R-:W-:-:S02]  /*1df0*/  IMAD R3, R10, UR4, RZ ;  /* 0x000000040a037c24 */ /* 0x000fc4000f8e02ff */
[----:B------:R-:W-:Y:S02]  /*1e00*/  IMAD R0, R18, R59, R0 ;  /* 0x0000003b12007224 */ /* 0x000fe400078e0200 */
[C---:B------:R-:W-:Y:S02]  /*1e10*/  IMAD R3, R34.reuse, UR5, R3 ;  /* 0x0000000522037c24 */ /* 0x040fe4000f8e0203 */
[----:B------:R-:W-:Y:S01]  /*1e20*/  IMAD.WIDE.U32 R10, R34, UR4, R16 ;  /* 0x00000004220a7c25 */ /* 0x000fe2000f8e0010 */
[----:B------:R-:W-:Y:S01]  /*1e30*/  IADD3.X R78, R79, R7, R0, P0, !PT ;  /* 0x000000074f4e7210 */ /* 0x000fe200007fe400 */
[----:B------:R-:W-:Y:S02]  /*1e40*/  ULDC.64 UR4, c[0x0][0x338] ;  /* 0x0000ce0000047ab9 */ /* 0x000fe40000000a00 */
[----:B-1----:R-:W-:Y:S02]  /*1e50*/  IMAD R0, R38, R30, RZ ;  /* 0x0000001e26007224 */ /* 0x002fe400078e02ff */
[----:B------:R-:W-:Y:S01]  /*1e60*/  IMAD.IADD R11, R11, 0x1, R3 ;  /* 0x000000010b0b7824 */ /* 0x000fe200078e0203 */
[----:B------:R-:W-:Y:S01]  /*1e70*/  SHF.R.S32.HI R23, RZ, 0x1f, R22 ;  /* 0x0000001fff177819 */ /* 0x000fe20000011416 */
[----:B------:R-:W-:-:S02]  /*1e80*/  IMAD R3, R12, UR4, RZ ;  /* 0x000000040c037c24 */ /* 0x000fc4000f8e02ff */
[----:B------:R-:W-:Y:S02]  /*1e90*/  IMAD R13, R18, R31, R0 ;  /* 0x0000001f120d7224 */ /* 0x000fe400078e0200 */
[-C--:B------:R-:W-:Y:S02]  /*1ea0*/  IMAD R0, R38, R8.reuse, RZ ;  /* 0x0000000826007224 */ /* 0x080fe400078e02ff */
[C---:B------:R-:W-:Y:S02]  /*1eb0*/  IMAD R15, R61.reuse, UR5, R3 ;  /* 0x000000053d0f7c24 */ /* 0x040fe4000f8e0203 */
[----:B------:R-:W-:Y:S01]  /*1ec0*/  IMAD.WIDE.U32 R60, R61, UR4, R10 ;  /* 0x000000043d3c7c25 */ /* 0x000fe2000f8e000a */
[----:B----4-:R-:W-:Y:S01]  /*1ed0*/  ISETP.GE.AND P0, PT, R16, R73, PT ;  /* 0x000000491000720c */ /* 0x010fe20003f06270 */
[----:B------:R-:W-:Y:S02]  /*1ee0*/  ULDC UR4, c[0x0][0x2f4] ;  /* 0x0000bd0000047ab9 */ /* 0x000fe40000000800 */
[----:B------:R-:W-:-:S04]  /*1ef0*/  IMAD.WIDE.U32 R20, R18, R8, R22 ;  /* 0x0000000812147225 */ /* 0x000fc800078e0016 */
[C---:B------:R-:W-:Y:S02]  /*1f00*/  IMAD R7, R18.reuse, R9, R0 ;  /* 0x0000000912077224 */ /* 0x040fe400078e0200 */
[----:B------:R-:W-:-:S04]  /*1f10*/  IMAD.WIDE.U32 R10, R18, R8, R16 ;  /* 0x00000008120a7225 */ /* 0x000fc800078e0010 */
[----:B------:R-:W-:Y:S02]  /*1f20*/  IMAD.IADD R21, R21, 0x1, R7 ;  /* 0x0000000115157824 */ /* 0x000fe400078e0207 */
[----:B------:R-:W-:Y:S01]  /*1f30*/  IMAD.IADD R11, R7, 0x1, R11 ;  /* 0x00000001070b7824 */ /* 0x000fe200078e020b */
[----:B-----5:R-:W-:Y:S02]  /*1f40*/  SHF.R.S32.HI R7, RZ, 0x1f, R24 ;  /* 0x0000001fff077819 */ /* 0x020fe40000011418 */
[----:B------:R-:W-:-:S03]  /*1f50*/  LOP3.LUT R36, R36, 0xfffffffb, RZ, 0xc0, !PT ;  /* 0xfffffffb24247812 */ /* 0x000fc600078ec0ff */
[----:B------:R-:W-:Y:S01]  /*1f60*/  IMAD R6, R7, R30, RZ ;  /* 0x0000001e07067224 */ /* 0x000fe200078e02ff */
[----:B------:R-:W-:Y:S01]  /*1f70*/  SEL R3, R73, RZ, P0 ;  /* 0x000000ff49037207 */ /* 0x000fe20000000000 */
[----:B------:R-:W-:Y:S01]  /*1f80*/  IMAD R7, R7, R8, RZ ;  /* 0x0000000807077224 */ /* 0x000fe200078e02ff */
[----:B------:R-:W-:Y:S01]  /*1f90*/  @P1 LOP3.LUT R36, R36, 0x4, RZ, 0xfc, !PT ;  /* 0x0000000424241812 */ /* 0x000fe200078efcff */
[----:B------:R-:W-:Y:S01]  /*1fa0*/  IMAD R67, R24, R31, R6 ;  /* 0x0000001f18437224 */ /* 0x000fe200078e0206 */
[----:B------:R-:W-:Y:S01]  /*1fb0*/  IADD3 R6, P1, R18, R39, RZ ;  /* 0x0000002712067210 */ /* 0x000fe20007f3e0ff */
[----:B0-----:R-:W-:Y:S02]  /*1fc0*/  VIADD R40, R40, 0xffffff80 ;  /* 0xffffff8028287836 */ /* 0x001fe40000000000 */
[----:B------:R-:W-:Y:S02]  /*1fd0*/  IMAD.IADD R3, R16, 0x1, R3 ;  /* 0x0000000110037824 */ /* 0x000fe400078e0203 */
[----:B------:R-:W-:-:S02]  /*1fe0*/  IMAD R65, R24, R9, R7 ;  /* 0x0000000918417224 */ /* 0x000fc400078e0207 */
[----:B------:R-:W-:Y:S01]  /*1ff0*/  IMAD.X R7, R38, 0x1, R41, P1 ;  /* 0x0000000126077824 */ /* 0x000fe200008e0629 */
[----:B------:R-:W-:Y:S01]  /*2000*/  SHF.R.S32.HI R38, RZ, 0x1f, R40 ;  /* 0x0000001fff267819 */ /* 0x000fe20000011428 */
[----:B------:R-:W-:Y:S01]  /*2010*/  VIADD R32, R18, 0x60 ;  /* 0x0000006012207836 */ /* 0x000fe20000000000 */
[----:B------:R-:W-:Y:S02]  /*2020*/  SHF.R.S32.HI R0, RZ, 0x1f, R3 ;  /* 0x0000001fff007819 */ /* 0x000fe40000011403 */
[----:B------:R-:W-:Y:S02]  /*2030*/  LOP3.LUT R77, R77, 0x1c0, RZ, 0xc0, !PT ;  /* 0x000001c04d4d7812 */ /* 0x000fe400078ec0ff */
[----:B------:R-:W-:Y:S01]  /*2040*/  LEA.HI R38, R38, R40, RZ, 0x5 ;  /* 0x0000002826267211 */ /* 0x000fe200078f28ff */
[----:B------:R-:W-:Y:S01]  /*2050*/  VIADD R40, R18, 0x60 ;  /* 0x0000006012287836 */ /* 0x000fe20000000000 */
[----:B------:R-:W-:Y:S01]  /*2060*/  LEA.HI R0, R0, R3, RZ, 0x3 ;  /* 0x0000000300007211 */ /* 0x000fe200078f18ff */
[----:B------:R0:W-:Y:S01]  /*2070*/  STL [R1], R36 ;  /* 0x0000002401007387 */ /* 0x0001e20000100800 */
[----:B------:R-:W-:-:S02]  /*2080*/  SHF.R.U32.HI R74, RZ, 0x3, R77 ;  /* 0x00000003ff4a7819 */ /* 0x000fc4000001164d */
[----:B------:R-:W-:Y:S01]  /*2090*/  LOP3.LUT R3, R77, 0x18, R16, 0xf8, !PT ;  /* 0x000000184d037812 */ /* 0x000fe200078ef810 */
[----:B------:R-:W-:Y:S01]  /*20a0*/  IMAD.SHL.U32 R40, R40, 0x40, RZ ;  /* 0x0000004028287824 */ /* 0x000fe200078e00ff */
[----:B------:R-:W-:Y:S01]  /*20b0*/  SHF.R.S32.HI R75, RZ, 0x1f, R32 ;  /* 0x0000001fff4b7819 */ /* 0x000fe20000011420 */
[----:B------:R-:W-:Y:S01]  /*20c0*/  IMAD.SHL.U32 R32, R32, 0x40, RZ ;  /* 0x0000004020207824 */ /* 0x000fe200078e00ff */
[----:B------:R-:W-:Y:S02]  /*20d0*/  LOP3.LUT R3, R3, R74, RZ, 0x3c, !PT ;  /* 0x0000004a03037212 */ /* 0x000fe400078e3cff */
[----:B------:R-:W-:Y:S01]  /*20e0*/  SHF.R.S32.HI R38, RZ, 0x5, R38 ;  /* 0x00000005ff267819 */ /* 0x000fe20000011426 */
[-C--:B------:R-:W-:Y:S01]  /*20f0*/  IMAD.WIDE.U32 R56, R18, R30.reuse, R22 ;  /* 0x0000001e12387225 */ /* 0x080fe200078e0016 */
[----:B------:R-:W-:Y:S02]  /*2100*/  LOP3.LUT R40, R40, 0x1c0, RZ, 0xc0, !PT ;  /* 0x000001c028287812 */ /* 0x000fe400078ec0ff */
[----:B------:R-:W-:Y:S01]  /*2110*/  LOP3.LUT R32, R32, 0x1c0, RZ, 0xc0, !PT ;  /* 0x000001c020207812 */ /* 0x000fe200078ec0ff */
[----:B------:R-:W-:Y:S01]  /*2120*/  IMAD.WIDE.U32 R34, R18, R30, R16 ;  /* 0x0000001e12227225 */ /* 0x000fe200078e0010 */
[----:B------:R-:W-:-:S03]  /*2130*/  LOP3.LUT R12, R40, 0x38, R0, 0xf8, !PT ;  /* 0x00000038280c7812 */ /* 0x000fc600078ef800 */
[----:B------:R-:W-:Y:S01]  /*2140*/  IMAD R69, R38, 0x200, R3 ;  /* 0x0000020026457824 */ /* 0x000fe200078e0203 */
[----:B------:R-:W-:Y:S01]  /*2150*/  LOP3.LUT R3, R77, 0x38, R0, 0xf8, !PT ;  /* 0x000000384d037812 */ /* 0x000fe200078ef800 */
[----:B------:R-:W-:Y:S01]  /*2160*/  IMAD.IADD R57, R57, 0x1, R13 ;  /* 0x0000000139397824 */ /* 0x000fe200078e020d */
[----:B------:R-:W-:Y:S01]  /*2170*/  SHF.R.U32.HI R32, RZ, 0x3, R32 ;  /* 0x00000003ff207819 */ /* 0x000fe20000011620 */
[----:B------:R-:W-:Y:S01]  /*2180*/  IMAD.IADD R35, R13, 0x1, R35 ;  /* 0x000000010d237824 */ /* 0x000fe200078e0223 */
[----:B------:R-:W-:Y:S01]  /*2190*/  LOP3.LUT R3, R3, R74, RZ, 0x3c, !PT ;  /* 0x0000004a03037212 */ /* 0x000fe200078e3cff */
[----:B------:R-:W-:Y:S01]  /*21a0*/  IMAD R13, R59, 0xc0, RZ ;  /* 0x000000c03b0d7824 */ /* 0x000fe200078e02ff */
[----:B------:R-:W-:Y:S01]  /*21b0*/  LOP3.LUT R12, R12, R32, RZ, 0x3c, !PT ;  /* 0x000000200c0c7212 */ /* 0x000fe200078e3cff */
[----:B------:R-:W-:Y:S01]  /*21c0*/  IMAD R71, R31, 0xc0, RZ ;  /* 0x000000c01f477824 */ /* 0x000fe200078e02ff */
[----:B------:R-:W-:Y:S01]  /*21d0*/  LOP3.LUT R64, R0, 0xfffffff8, RZ, 0xc0, !PT ;  /* 0xfffffff800407812 */ /* 0x000fe200078ec0ff */
[----:B------:R-:W-:-:S04]  /*21e0*/  IMAD.WIDE.U32 R56, R24, R30, R56 ;  /* 0x0000001e18387225 */ /* 0x000fc800078e0038 */
[----:B------:R-:W-:-:S04]  /*21f0*/  IMAD.WIDE.U32 R34, R24, R30, R34 ;  /* 0x0000001e18227225 */ /* 0x000fc800078e0022 */
[----:B------:R-:W-:Y:S02]  /*2200*/  IMAD R37, R9, 0xc0, RZ ;  /* 0x000000c009257824 */ /* 0x000fe400078e02ff */
[----:B------:R-:W-:-:S04]  /*2210*/  IMAD.WIDE.U32 R20, R24, R8, R20 ;  /* 0x0000000818147225 */ /* 0x000fc800078e0014 */
[----:B------:R-:W-:-:S04]  /*2220*/  IMAD.WIDE.U32 R10, R24, R8, R10 ;  /* 0x00000008180a7225 */ /* 0x000fc800078e000a */
[----:B------:R-:W-:Y:S02]  /*2230*/  VIADD R76, R16, 0x20 ;  /* 0x00000020104c7836 */ /* 0x000fe40000000000 */
[----:B------:R-:W-:Y:S01]  /*2240*/  IMAD.WIDE.U32 R58, R58, 0xc0, RZ ;  /* 0x000000c03a3a7825 */ /* 0x000fe200078e00ff */
[----:B------:R-:W-:-:S03]  /*2250*/  SHF.R.S32.HI R63, RZ, 0x3, R0 ;  /* 0x00000003ff3f7819 */ /* 0x000fc60000011400 */
[----:B------:R-:W-:-:S04]  /*2260*/  IMAD.WIDE.U32 R30, R30, 0xc0, RZ ;  /* 0x000000c01e1e7825 */ /* 0x000fc800078e00ff */
[----:B------:R-:W-:Y:S01]  /*2270*/  IMAD.WIDE.U32 R8, R8, 0xc0, RZ ;  /* 0x000000c008087825 */ /* 0x000fe200078e00ff */
[----:B------:R-:W-:Y:S02]  /*2280*/  ISETP.GE.AND P1, PT, R16, UR4, PT ;  /* 0x0000000410007c0c */ /* 0x000fe4000bf26270 */
[----:B------:R-:W-:Y:S01]  /*2290*/  ISETP.GE.AND P2, PT, R76, UR4, PT ;  /* 0x000000044c007c0c */ /* 0x000fe2000bf46270 */
[----:B------:R-:W-:Y:S01]  /*22a0*/  IMAD.IADD R68, R57, 0x1, R67 ;  /* 0x0000000139447824 */ /* 0x000fe200078e0243 */
[----:B------:R-:W-:Y:S01]  /*22b0*/  SHF.R.S32.HI R62, RZ, 0x1f, R64 ;  /* 0x0000001fff3e7819 */ /* 0x000fe20000011440 */
[----:B------:R-:W-:Y:S02]  /*22c0*/  IMAD.IADD R66, R21, 0x1, R65 ;  /* 0x0000000115427824 */ /* 0x000fe400078e0241 */
[----:B------:R-:W-:Y:S02]  /*22d0*/  IMAD R32, R38, 0x200, R3 ;  /* 0x0000020026207824 */ /* 0x000fe400078e0203 */
[----:B------:R-:W-:-:S02]  /*22e0*/  VIADD R94, R42, 0x8 ;  /* 0x000000082a5e7836 */ /* 0x000fc40000000000 */
[----:B------:R-:W-:Y:S02]  /*22f0*/  IMAD.SHL.U32 R73, R73, 0x2, RZ ;  /* 0x0000000249497824 */ /* 0x000fe400078e00ff */
[----:B------:R-:W-:Y:S02]  /*2300*/  IMAD.IADD R72, R59, 0x1, R13 ;  /* 0x000000013b487824 */ /* 0x000fe400078e020d */
[----:B------:R-:W-:Y:S02]  /*2310*/  IMAD.IADD R71, R31, 0x1, R71 ;  /* 0x000000011f477824 */ /* 0x000fe400078e0247 */
[----:B------:R-:W-:Y:S02]  /*2320*/  IMAD.IADD R70, R9, 0x1, R37 ;  /* 0x0000000109467824 */ /* 0x000fe400078e0225 */
[----:B------:R-:W-:Y:S02]  /*2330*/  IMAD.IADD R67, R67, 0x1, R35 ;  /* 0x0000000143437824 */ /* 0x000fe400078e0223 */
[----:B------:R-:W-:-:S02]  /*2340*/  IMAD.IADD R65, R65, 0x1, R11 ;  /* 0x0000000141417824 */ /* 0x000fc400078e020b */
[----:B------:R-:W-:Y:S02]  /*2350*/  IMAD.IADD R0, R61, 0x1, R15 ;  /* 0x000000013d007824 */ /* 0x000fe400078e020f */
[----:B--2---:R-:W-:Y:S01]  /*2360*/  IMAD.IADD R3, R14, 0x1, R12 ;  /* 0x000000010e037824 */ /* 0x004fe200078e020c */
[----:B0-----:R-:W-:Y:S06]  /*2370*/  @!P6 BAR.SYNC.DEFER_BLOCKING 0x9, 0x100 ;  /* 0x024400000000eb1d */ /* 0x001fec0000010000 */
.L_x_13106:
[----:B------:R-:W2:Y:S01]  /*2380*/  LDL R45, [R1+0x34] ;  /* 0x00003400012d7983 */ /* 0x000ea20000100800 */
[----:B------:R-:W0:Y:S03]  /*2390*/  LDC.64 R82, c[0x0][0x2e8] ;  /* 0x0000ba00ff527b82 */ /* 0x000e260000000a00 */
[----:B------:R-:W3:Y:S01]  /*23a0*/  LDL.LU R44, [R1] ;  /* 0x00000000012c7983 */ /* 0x000ee20000300800 */
[----:B------:R-:W-:Y:S01]  /*23b0*/  VIADD R39, R27, 0xffffffff ;  /* 0xffffffff1b277836 */ /* 0x000fe20000000000 */
[----:B------:R-:W-:Y:S05]  /*23c0*/  YIELD ;  /* 0x0000000000007946 */ /* 0x000fea0003800000 */
[----:B------:R-:W-:Y:S01]  /*23d0*/  SHF.R.S32.HI R38, RZ, 0x1f, R39 ;  /* 0x0000001fff267819 */ /* 0x000fe20000011427 */
[-C--:B------:R-:W-:Y:S01]  /*23e0*/  IMAD R13, R72, R39.reuse, RZ ;  /* 0x00000027480d7224 */ /* 0x080fe200078e02ff */
[----:B------:R-:W1:Y:S01]  /*23f0*/  LDC.64 R88, c[0x0][0x300] ;  /* 0x0000c000ff587b82 */ /* 0x000e620000000a00 */
[----:B------:R-:W-:Y:S01]  /*2400*/  IMAD.WIDE.U32 R14, R58, R39, RZ ;  /* 0x000000273a0e7225 */ /* 0x000fe200078e00ff */
[----:B------:R-:W-:Y:S03]  /*2410*/  BSSY B0, `(.L_x_13057) ;  /* 0x00002f3000007945 */ /* 0x000fe60003800000 */
[----:B------:R-:W-:Y:S01]  /*2420*/  IMAD R13, R38, R58, R13 ;  /* 0x0000003a260d7224 */ /* 0x000fe200078e020d */
[----:B------:R-:W-:Y:S01]  /*2430*/  IADD3 R27, P4, R80, R14, RZ ;  /* 0x0000000e501b7210 */ /* 0x000fe20007f9e0ff */
[----:B------:R-:W-:Y:S01]  /*2440*/  IMAD.MOV.U32 R86, RZ, RZ, R14 ;  /* 0x000000ffff567224 */ /* 0x000fe200078e000e */
[----:B------:R-:W4:Y:S01]  /*2450*/  LDC R90, c[0x0][0x3f4] ;  /* 0x0000fd00ff5a7b82 */ /* 0x000f220000000800 */
[----:B------:R-:W-:-:S02]  /*2460*/  IMAD.IADD R87, R15, 0x1, R13 ;  /* 0x000000010f577824 */ /* 0x000fc400078e020d */
[----:B------:R-:W-:Y:S02]  /*2470*/  IMAD R15, R19, 0x3000, R69 ;  /* 0x00003000130f7824 */ /* 0x000fe400078e0245 */
[----:B------:R-:W-:Y:S01]  /*2480*/  IMAD.X R36, R87, 0x1, R78, P4 ;  /* 0x0000000157247824 */ /* 0x000fe200020e064e */
[----:B0-----:R-:W-:Y:S01]  /*2490*/  LEA R42, P4, R27, R82, 0x1 ;  /* 0x000000521b2a7211 */ /* 0x001fe200078808ff */
[----:B------:R-:W-:-:S03]  /*24a0*/  IMAD R92, R15, 0x2, R26 ;  /* 0x000000020f5c7824 */ /* 0x000fc600078e021a */
[----:B------:R-:W-:Y:S01]  /*24b0*/  LEA.HI.X R43, R27, R83, R36, 0x1, P4 ;  /* 0x000000531b2b7211 */ /* 0x000fe200020f0c24 */
[----:B------:R-:W-:Y:S01]  /*24c0*/  IMAD.MOV.U32 R27, RZ, RZ, R39 ;  /* 0x000000ffff1b7224 */ /* 0x000fe200078e0027 */
[----:B------:R-:W-:Y:S01]  /*24d0*/  ISETP.GT.AND P4, PT, R39, R28, PT ;  /* 0x0000001c2700720c */ /* 0x000fe20003f84270 */
[----:B-1----:R-:W-:-:S04]  /*24e0*/  IMAD.WIDE.U32 R12, R88, 0x60, R86 ;  /* 0x00000060580c7825 */ /* 0x002fc800078e0056 */
[----:B------:R-:W-:Y:S01]  /*24f0*/  IMAD R37, R89, 0x60, RZ ;  /* 0x0000006059257824 */ /* 0x000fe200078e02ff */
[----:B------:R-:W-:-:S04]  /*2500*/  IADD3 R12, P3, R80, R12, RZ ;  /* 0x0000000c500c7210 */ /* 0x000fc80007f7e0ff */
[----:B------:R-:W-:Y:S01]  /*2510*/  IADD3.X R14, R78, R13, R37, P3, !PT ;  /* 0x0000000d4e0e7210 */ /* 0x000fe20001ffe425 */
[----:B------:R-:W-:Y:S01]  /*2520*/  VIADD R13, R15, 0x20 ;  /* 0x000000200f0d7836 */ /* 0x000fe20000000000 */
[----:B------:R-:W-:-:S04]  /*2530*/  LEA R40, P3, R12, R82, 0x1 ;  /* 0x000000520c287211 */ /* 0x000fc800078608ff */
[----:B------:R-:W-:Y:S02]  /*2540*/  LEA.HI.X R41, R12, R83, R14, 0x1, P3 ;  /* 0x000000530c297211 */ /* 0x000fe400018f0c0e */
[----:B----4-:R-:W-:Y:S02]  /*2550*/  ISETP.GE.AND P3, PT, R90, 0x1, PT ;  /* 0x000000015a00780c */ /* 0x010fe40003f66270 */
[----:B--2---:R-:W-:Y:S02]  /*2560*/  LOP3.LUT P5, RZ, R45, 0x4, RZ, 0xc0, !PT ;  /* 0x000000042dff7812 */ /* 0x004fe400078ac0ff */
[----:B---3--:R-:W-:-:S04]  /*2570*/  LOP3.LUT R44, R44, 0xfffffffd, RZ, 0xc0, !PT ;  /* 0xfffffffd2c2c7812 */ /* 0x008fc800078ec0ff */
[----:B------:R-:W-:-:S05]  /*2580*/  @P4 LOP3.LUT R44, R44, 0x2, RZ, 0xfc, !PT ;  /* 0x000000022c2c4812 */ /* 0x000fca00078efcff */
[----:B------:R0:W-:Y:S02]  /*2590*/  STL [R1], R44 ;  /* 0x0000002c01007387 */ /* 0x0001e40000100800 */
[----:B------:R-:W-:-:S04]  /*25a0*/  @P5 VIADD R13, R15, 0xffffffe0 ;  /* 0xffffffe00f0d5836 */ /* 0x000fc80000000000 */
        /* <DEDUP_REMOVED lines=8> */
[----:B------:R-:W-:-:S03]  /*2630*/  IMAD.WIDE.U32 R50, R8, R39, RZ ;  /* 0x0000002708327225 */ /* 0x000fc600078e00ff */
[----:B------:R-:W-:Y:S01]  /*2640*/  VIMNMX R85, R85, 0xc0, PT ;  /* 0x000000c055557848 */ /* 0x000fe20003fe0100 */
[----:B------:R-:W-:Y:S01]  /*2650*/  IMAD R15, R38, R30, R15 ;  /* 0x0000001e260f7224 */ /* 0x000fe200078e020f */
[----:B------:R-:W-:Y:S01]  /*2660*/  IADD3 R91, R51, R13, RZ ;  /* 0x0000000d335b7210 */ /* 0x000fe20007ffe0ff */
[----:B------:R-:W-:-:S04]  /*2670*/  IMAD.WIDE.U32 R48, R30, R39, RZ ;  /* 0x000000271e307225 */ /* 0x000fc800078e00ff */
        /* <DEDUP_REMOVED lines=8> */
[----:B0-----:R-:W-:-:S02]  /*2700*/  CS2R R44, SRZ ;  /* 0x00000000002c7805 */ /* 0x001fc4000001ff00 */
[----:B------:R-:W-:Y:S02]  /*2710*/  CS2R R38, SRZ ;  /* 0x0000000000267805 */ /* 0x000fe4000001ff00 */
        /* <DEDUP_REMOVED lines=23> */
.L_x_13061:
[----:B------:R-:W-:Y:S05]  /*2890*/  BSYNC B1 ;  /* 0x0000000000017941 */ /* 0x000fea0003800000 */
.L_x_13060:
[----:B0-----:R-:W-:Y:S01]  /*28a0*/  VIADD R12, R18, 0x60 ;  /* 0x00000060120c7836 */ /* 0x001fe20000000000 */
[----:B------:R-:W-:Y:S01]  /*28b0*/  BSSY B1, `(.L_x_13062) ;  /* 0x0000021000017945 */ /* 0x000fe20003800000 */
[----:B-----5:R-:W-:Y:S02]  /*28c0*/  IMAD.MOV.U32 R88, RZ, RZ, R52 ;  /* 0x000000ffff587224 */ /* 0x020fe400078e0034 */
[----:B------:R-:W-:Y:S01]  /*28d0*/  IMAD.MOV.U32 R89, RZ, RZ, R53 ;  /* 0x000000ffff597224 */ /* 0x000fe200078e0035 */
        /* <DEDUP_REMOVED lines=30> */
.L_x_13063:
[----:B------:R-:W-:Y:S05]  /*2ac0*/  BSYNC B1 ;  /* 0x0000000000017941 */ /* 0x000fea0003800000 */
.L_x_13062:
        /* <DEDUP_REMOVED lines=33> */
.L_x_13064:
[----:B------:R-:W-:Y:S01]  /*2ce0*/  IMAD R81, R19, 0x8, R2 ;  /* 0x0000000813517824 */ /* 0x000fe200078e0202 */
[----:B------:R-:W-:Y:S01]  /*2cf0*/  SHF.L.U32 R93, R153, 0x1f, RZ ;  /* 0x0000001f995d7819 */ /* 0x000fe200000006ff */
[----:B------:R-:W-:Y:S03]  /*2d00*/  BSSY B1, `(.L_x_13065) ;  /* 0x0000003000017945 */ /* 0x000fe60003800000 */
[----:B------:R-:W0:Y:S02]  /*2d10*/  SYNCS.PHASECHK.TRANS64.TRYWAIT P6, [R81+URZ+0x30890], R93 ;  /* 0x0308905d510075a7 */ /* 0x000e2400080c017f */
[----:B0-----:R-:W-:Y:S05]  /*2d20*/  @!P6 BRA `(.L_x_13066) ;  /* 0x0000013800b4e947 */ /* 0x001fea0003800000 */
.L_x_13311:
[----:B------:R-:W-:Y:S05]  /*2d30*/  BSYNC B1 ;  /* 0x0000000000017941 */ /* 0x000fea0003800000 */
.L_x_13065:
[----:B------:R-:W-:Y:S04]  /*2d40*/  BSSY B1, `(.L_x_13067) ;  /* 0x000006c000017945 */ /* 0x000fe80003800000 */
[----:B------:R-:W-:Y:S05]  /*2d50*/  @P4 BRA `(.L_x_13068) ;  /* 0x0000000400a84947 */ /* 0x000fea0003800000 */
[----:B------:R-:W-:Y:S04]  /*2d60*/  BSSY B2, `(.L_x_13069) ;  /* 0x0000035000027945 */ /* 0x000fe80003800000 */
[----:B------:R-:W-:Y:S05]  /*2d70*/  @P1 BRA `(.L_x_13070) ;  /* 0x0000000000cc1947 */ /* 0x000fea0003800000 */
[----:B------:R1:W2:Y:S01]  /*2d80*/  LDS.128 R12, [R92+0x12000] ;  /* 0x012000005c0c7984 */ /* 0x0002a20000000c00 */
        /* <DEDUP_REMOVED lines=28> */
[----:B------:R-:W-:-:S02]  /*2f50*/  IMAD.U32 R82, R82, 0x10000, RZ ;  /* 0x0001000052527824 */ /* 0x000fc400078e00ff */
[----:B------:R-:W-:Y:S01]  /*2f60*/  FFMA.FTZ R109, R48, R103, -R109 ;  /* 0x00000067306d7223 */ /* 0x000fe2000001086d */
[----:B------:R-:W-:Y:S02]  /*2f70*/  IMAD.U32 R13, R12, 0x10000, RZ ;  /* 0x000100000c0d7824 */ /* 0x000fe400078e00ff */
[----:B------:R-:W-:Y:S01]  /*2f80*/  FFMA.FTZ R12, R87, R101, -R108 ;  /* 0x00000065570c7223 */ /* 0x000fe2000001086c */
[----:B------:R-:W-:Y:S01]  /*2f90*/  FFMA.FTZ R48, R48, R107, R83 ;  /* 0x0000006b30307223 */ /* 0x000fe20000010053 */
[C---:B------:R-:W-:Y:S01]  /*2fa0*/  FMUL.FTZ R108, R14.reuse, R106 ;  /* 0x0000006a0e6c7220 */ /* 0x040fe20000410000 */
[----:B------:R-:W-:Y:S01]  /*2fb0*/  FMUL.FTZ R101, R14, R102 ;  /* 0x000000660e657220 */ /* 0x000fe20000410000 */
[C---:B------:R-:W-:Y:S01]  /*2fc0*/  FMUL.FTZ R14, R86.reuse, R104 ;  /* 0x00000068560e7220 */ /* 0x040fe20000410000 */
[-C--:B------:R-:W-:Y:S01]  /*2fd0*/  FMUL.FTZ R83, R86, R82.reuse ;  /* 0x0000005256537220 */ /* 0x080fe20000410000 */
[----:B------:R-:W-:Y:S02]  /*2fe0*/  IMAD.U32 R15, R15, 0x10000, RZ ;  /* 0x000100000f0f7824 */ /* 0x000fe400078e00ff */
[----:B------:R-:W-:Y:S01]  /*2ff0*/  FFMA.FTZ R87, R87, R105, R110 ;  /* 0x0000006957577223 */ /* 0x000fe2000001006e */
        /* <DEDUP_REMOVED lines=9> */
.L_x_13072:
[----:B------:R-:W-:Y:S05]  /*3090*/  BSYNC B3 ;  /* 0x0000000000037941 */ /* 0x000fea0003800000 */
.L_x_13071:
[----:B--2---:R1:W-:Y:S02]  /*30a0*/  STG.E.128 desc[UR56][R42.64], R12 ;  /* 0x0000000c2a007986 */ /* 0x0043e4000c101d38 */
.L_x_13070:
[----:B------:R-:W-:Y:S05]  /*30b0*/  BSYNC B2 ;  /* 0x0000000000027941 */ /* 0x000fea0003800000 */
.L_x_13069:
[----:B------:R-:W-:Y:S05]  /*30c0*/  @P2 BRA `(.L_x_13068) ;  /* 0x0000000000cc2947 */ /* 0x000fea0003800000 */
[----:B-1----:R1:W2:Y:S01]  /*30d0*/  LDS.128 R12, [R84+0x12000] ;  /* 0x01200000540c7984 */ /* 0x0022a20000000c00 */
        /* <DEDUP_REMOVED lines=25> */
[----:B------:R-:W-:Y:S01]  /*3270*/  LOP3.LUT R97, R97, 0xffff0000, RZ, 0xc0, !PT ;  /* 0xffff000061617812 */ /* 0x000fe200078ec0ff */
[C---:B------:R-:W-:Y:S01]  /*3280*/  IMAD.U32 R13, R12.reuse, 0x10000, RZ ;  /* 0x000100000c0d7824 */ /* 0x040fe200078e00ff */
[----:B------:R-:W-:Y:S01]  /*3290*/  LOP3.LUT R99, R99, 0xffff0000, RZ, 0xc0, !PT ;  /* 0xffff000063637812 */ /* 0x000fe200078ec0ff */
[C---:B------:R-:W-:Y:S01]  /*32a0*/  FFMA.FTZ R102, R15.reuse, R82, -R102 ;  /* 0x000000520f667223 */ /* 0x040fe20000010866 */
[----:B------:R-:W-:Y:S01]  /*32b0*/  FFMA.FTZ R53, R15, R86, R53 ;  /* 0x000000560f357223 */ /* 0x000fe20000010035 */
[----:B------:R-:W-:Y:S01]  /*32c0*/  LOP3.LUT R12, R12, 0xffff0000, RZ, 0xc0, !PT ;  /* 0xffff00000c0c7812 */ /* 0x000fe200078ec0ff */
[-C--:B------:R-:W-:Y:S01]  /*32d0*/  FMUL.FTZ R15, R54, R55.reuse ;  /* 0x00000037360f7220 */ /* 0x080fe20000410000 */
[----:B------:R-:W-:Y:S01]  /*32e0*/  FFMA.FTZ R87, R52, R55, -R87 ;  /* 0x0000003734577223 */ /* 0x000fe20000010857 */
[----:B------:R-:W-:Y:S01]  /*32f0*/  SHF.L.U32 R98, R98, 0x10, RZ ;  /* 0x0000001062627819 */ /* 0x000fe200000006ff */
[C---:B------:R-:W-:Y:S01]  /*3300*/  FMUL.FTZ R55, R48.reuse, R97 ;  /* 0x0000006130377220 */ /* 0x040fe20000410000 */
[----:B------:R-:W-:Y:S01]  /*3310*/  FMUL.FTZ R54, R48, R99 ;  /* 0x0000006330367220 */ /* 0x000fe20000410000 */
[----:B------:R-:W-:Y:S01]  /*3320*/  FFMA.FTZ R52, R52, R83, R15 ;  /* 0x0000005334347223 */ /* 0x000fe2000001000f */
[C---:B------:R-:W-:Y:S01]  /*3330*/  FMUL.FTZ R15, R12.reuse, R100 ;  /* 0x000000640c0f7220 */ /* 0x040fe20000410000 */
[-C--:B------:R-:W-:Y:S01]  /*3340*/  FMUL.FTZ R48, R12, R98.reuse ;  /* 0x000000620c307220 */ /* 0x080fe20000410000 */
        /* <DEDUP_REMOVED lines=8> */
[----:B------:R-:W-:-:S07]  /*33d0*/  IMAD.MOV.U32 R15, RZ, RZ, R54 ;  /* 0x000000ffff0f7224 */ /* 0x000fce00078e0036 */
.L_x_13074:
[----:B------:R-:W-:Y:S05]  /*33e0*/  BSYNC B2 ;  /* 0x0000000000027941 */ /* 0x000fea0003800000 */
.L_x_13073:
[----:B--2---:R2:W-:Y:S02]  /*33f0*/  STG.E.128 desc[UR56][R42.64+0x40], R12 ;  /* 0x0000400c2a007986 */ /* 0x0045e4000c101d38 */
.L_x_13068:
[----:B------:R-:W-:Y:S05]  /*3400*/  BSYNC B1 ;  /* 0x0000000000017941 */ /* 0x000fea0003800000 */
.L_x_13067:
[----:B------:R-:W-:Y:S05]  /*3410*/  @P5 BRA `(.L_x_13075) ;  /* 0x0000001c00c85947 */ /* 0x000fea0003800000 */
[----:B------:R-:W-:Y:S04]  /*3420*/  BSSY B1, `(.L_x_13076) ;  /* 0x0000036000017945 */ /* 0x000fe80003800000 */
[----:B------:R-:W-:Y:S05]  /*3430*/  @P1 BRA `(.L_x_13077) ;  /* 0x0000000000d01947 */ /* 0x000fea0003800000 */
[----:B-12---:R1:W2:Y:S01]  /*3440*/  LDS.128 R12, [R92+0x15000] ;  /* 0x015000005c0c7984 */ /* 0x0062a20000000c00 */
        /* <DEDUP_REMOVED lines=36> */
[CC--:B------:R-:W-:Y:S01]  /*3690*/  FMUL.FTZ R15, R45.reuse, R96.reuse ;  /* 0x000000602d0f7220 */ /* 0x0c0fe20000410000 */
        /* <DEDUP_REMOVED lines=12> */
.L_x_13079:
[----:B------:R-:W-:Y:S05]  /*3760*/  BSYNC B2 ;  /* 0x0000000000027941 */ /* 0x000fea0003800000 */
.L_x_13078:
[----:B--2---:R3:W-:Y:S02]  /*3770*/  STG.E.128 desc[UR56][R40.64], R12 ;  /* 0x0000000c28007986 */ /* 0x0047e4000c101d38 */
.L_x_13077:
[----:B------:R-:W-:Y:S05]  /*3780*/  BSYNC B1 ;  /* 0x0000000000017941 */ /* 0x000fea0003800000 */
.L_x_13076:
[----:B------:R-:W-:Y:S05]  /*3790*/  @P2 BRA `(.L_x_13075) ;  /* 0x0000001800e82947 */ /* 0x000fea0003800000 */
        /* <DEDUP_REMOVED lines=50> */
.L_x_13081:
[----:B------:R-:W-:Y:S05]  /*3ac0*/  BSYNC B1 ;  /* 0x0000000000017941 */ /* 0x000fea0003800000 */
.L_x_13080:
[----:B--2---:R1:W-:Y:S01]  /*3ad0*/  STG.E.128 desc[UR56][R40.64+0x40], R12 ;  /* 0x0000400c28007986 */ /* 0x0043e2000c101d38 */
[----:B------:R-:W-:Y:S05]  /*3ae0*/  BRA `(.L_x_13075) ;  /* 0x0000001800147947 */ /* 0x000fea0003800000 */
.L_x_13059:
[C---:B------:R-:W-:Y:S02]  /*3af0*/  ISETP.GE.AND P3, PT, R18.reuse, R85, PT ;  /* 0x000000551200720c */ /* 0x040fe40003f66270 */
[----:B------:R-:W-:Y:S02]  /*3b00*/  CS2R R38, SRZ ;  /* 0x0000000000267805 */ /* 0x000fe4000001ff00 */
[----:B------:R-:W-:Y:S01]  /*3b10*/  CS2R R36, SRZ ;  /* 0x0000000000247805 */ /* 0x000fe2000001ff00 */
[----:B0-----:R-:W-:Y:S01]  /*3b20*/  VIADD R44, R18, 0x60 ;  /* 0x00000060122c7836 */ /* 0x001fe20000000000 */
[----:B------:R-:W-:-:S13]  /*3b30*/  ISETP.GE.OR P3, PT, R16, R90, P3 ;  /* 0x0000005a1000720c */ /* 0x000fda0001f66670 */
[----:B------:R-:W0:Y:S01]  /*3b40*/  @!P3 LDC.64 R40, c[0x0][0x3e8] ;  /* 0x0000fa00ff28bb82 */ /* 0x000e220000000a00 */
[----:B------:R-:W-:-:S05]  /*3b50*/  @!P3 IADD3 R14, P4, R10, R50, RZ ;  /* 0x000000320a0eb210 */ /* 0x000fca0007f9e0ff */
[----:B------:R-:W-:Y:S01]  /*3b60*/  @!P3 IMAD.X R15, R91, 0x1, R65, P4 ;  /* 0x000000015b0fb824 */ /* 0x000fe200020e0641 */
[----:B------:R-:W-:Y:S01]  /*3b70*/  @!P3 IADD3 R12, P4, R34, R48, RZ ;  /* 0x00000030220cb210 */ /* 0x000fe20007f9e0ff */
[----:B------:R-:W1:Y:S04]  /*3b80*/  @!P3 LDC.64 R42, c[0x0][0x400] ;  /* 0x00010000ff2abb82 */ /* 0x000e680000000a00 */
[----:B------:R-:W-:Y:S01]  /*3b90*/  @!P3 IMAD.X R13, R81, 0x1, R67, P4 ;  /* 0x00000001510db824 */ /* 0x000fe200020e0643 */
[----:B0-----:R-:W-:-:S04]  /*3ba0*/  @!P3 LEA R40, P4, R14, R40, 0x1 ;  /* 0x000000280e28b211 */ /* 0x001fc800078808ff */
[----:B------:R-:W-:Y:S02]  /*3bb0*/  @!P3 LEA.HI.X R41, R14, R41, R15, 0x1, P4 ;  /* 0x000000290e29b211 */ /* 0x000fe400020f0c0f */
[----:B------:R-:W-:Y:S02]  /*3bc0*/  CS2R R14, SRZ ;  /* 0x00000000000e7805 */ /* 0x000fe4000001ff00 */
[----:B-1----:R-:W-:-:S04]  /*3bd0*/  @!P3 LEA R42, P4, R12, R42, 0x1 ;  /* 0x0000002a0c2ab211 */ /* 0x002fc800078808ff */
[----:B------:R-:W-:Y:S02]  /*3be0*/  @!P3 LEA.HI.X R43, R12, R43, R13, 0x1, P4 ;  /* 0x0000002b0c2bb211 */ /* 0x000fe400020f0c0d */
[----:B------:R-:W-:-:S03]  /*3bf0*/  CS2R R12, SRZ ;  /* 0x00000000000c7805 */ /* 0x000fc6000001ff00 */
[----:B------:R0:W5:Y:S04]  /*3c00*/  @!P3 LDG.E.128 R36, desc[UR56][R42.64] ;  /* 0x000000382a24b981 */ /* 0x000168000c1e1d00 */
[----:B------:R1:W5:Y:S01]  /*3c10*/  @!P3 LDG.E.128 R12, desc[UR56][R40.64] ;  /* 0x00000038280cb981 */ /* 0x000362000c1e1d00 */
[----:B------:R-:W-:-:S04]  /*3c20*/  ISETP.GE.AND P3, PT, R44, R85, PT ;  /* 0x000000552c00720c */ /* 0x000fc80003f66270 */
[CC--:B------:R-:W-:Y:S01]  /*3c30*/  ISETP.GE.OR P3, PT, R16.reuse, R90.reuse, P3 ;  /* 0x0000005a1000720c */ /* 0x0c0fe20001f66670 */
[----:B------:R-:W-:Y:S01]  /*3c40*/  BSSY B1, `(.L_x_13082) ;  /* 0x000001b000017945 */ /* 0x000fe20003800000 */
[----:B0-----:R-:W-:Y:S02]  /*3c50*/  CS2R R42, SRZ ;  /* 0x00000000002a7805 */ /* 0x001fe4000001ff00 */
[----:B------:R-:W-:Y:S02]  /*3c60*/  CS2R R46, SRZ ;  /* 0x00000000002e7805 */ /* 0x000fe4000001ff00 */
[----:B------:R-:W-:Y:S02]  /*3c70*/  CS2R R44, SRZ ;  /* 0x00000000002c7805 */ /* 0x000fe4000001ff00 */
[----:B-1----:R-:W-:Y:S02]  /*3c80*/  CS2R R40, SRZ ;  /* 0x0000000000287805 */ /* 0x002fe4000001ff00 */
[----:B------:R-:W-:-:S03]  /*3c90*/  ISETP.GE.AND P4, PT, R16, R90, PT ;  /* 0x0000005a1000720c */ /* 0x000fc60003f86270 */
[----:B------:R-:W-:Y:S10]  /*3ca0*/  @P3 BRA `(.L_x_13083) ;  /* 0x0000000000503947 */ /* 0x000ff40003800000 */
[----:B------:R-:W0:Y:S01]  /*3cb0*/  LDC.64 R40, c[0x0][0x3f8] ;  /* 0x0000fe00ff287b82 */ /* 0x000e220000000a00 */
[----:B------:R-:W-:Y:S01]  /*3cc0*/  IMAD.MOV.U32 R51, RZ, RZ, R91 ;  /* 0x000000ffff337224 */ /* 0x000fe200078e005b */
[----:B------:R-:W-:Y:S01]  /*3cd0*/  ULDC.64 UR4, c[0x0][0x3e8] ;  /* 0x0000fa0000047ab9 */ /* 0x000fe20000000a00 */
[----:B------:R-:W-:Y:S02]  /*3ce0*/  IMAD.MOV.U32 R49, RZ, RZ, R81 ;  /* 0x000000ffff317224 */ /* 0x000fe400078e0051 */
        /* <DEDUP_REMOVED lines=14> */
[----:B------:R-:W5:Y:S04]  /*3dd0*/  LDG.E.128 R40, desc[UR56][R40.64] ;  /* 0x0000003828287981 */ /* 0x000f68000c1e1d00 */
[----:B------:R-:W5:Y:S03]  /*3de0*/  LDG.E.128 R44, desc[UR56][R44.64] ;  /* 0x000000382c2c7981 */ /* 0x000f66000c1e1d00 */
.L_x_13083:
[----:B------:R-:W-:Y:S05]  /*3df0*/  BSYNC B1 ;  /* 0x0000000000017941 */ /* 0x000fea0003800000 */
.L_x_13082:
        /* <DEDUP_REMOVED lines=20> */
[----:B------:R-:W-:-:S02]  /*3f40*/  MOV R51, R13 ;  /* 0x0000000d00337202 */ /* 0x000fc40000000f00 */
        /* <DEDUP_REMOVED lines=8> */
[----:B------:R-:W-:Y:S02]  /*3fd0*/  PRMT R107, R107, 0x5410, R48 ;  /* 0x000054106b6b7816 */ /* 0x000fe40000000030 */
[----:B------:R-:W-:-:S02]  /*3fe0*/  PRMT R115, R49, 0x7610, R115 ;  /* 0x0000761031737816 */ /* 0x000fc40000000073 */
[----:B------:R-:W-:Y:S02]  /*3ff0*/  PRMT R108, R108, 0x5410, R50 ;  /* 0x000054106c6c7816 */ /* 0x000fe40000000032 */
[----:B------:R-:W-:Y:S01]  /*4000*/  PRMT R99, R99, 0x5410, R51 ;  /* 0x0000541063637816 */ /* 0x000fe20000000033 */
[----:B------:R-:W-:Y:S06]  /*4010*/  @!P3 BRA `(.L_x_13084) ;  /* 0x000000000004b947 */ /* 0x000fec0003800000 */
[----:B------:R-:W-:Y:S01]  /*4020*/  BPT.TRAP 0x1 ;  /* 0x000000040000795c */ /* 0x000fe20000300000 */
.L_x_13084:
[----:B------:R-:W-:Y:S01]  /*4030*/  IMAD R81, R19, 0x8, R2 ;  /* 0x0000000813517824 */ /* 0x000fe200078e0202 */
[----:B------:R-:W-:Y:S01]  /*4040*/  SHF.L.U32 R93, R153, 0x1f, RZ ;  /* 0x0000001f995d7819 */ /* 0x000fe200000006ff */
[----:B------:R-:W0:Y:S01]  /*4050*/  LDC R96, c[0x0][0x2f4] ;  /* 0x0000bd00ff607b82 */ /* 0x000e220000000800 */
[----:B------:R-:W-:Y:S02]  /*4060*/  BSSY B1, `(.L_x_13085) ;  /* 0x0000004000017945 */ /* 0x000fe40003800000 */
[----:B------:R-:W1:Y:S01]  /*4070*/  SYNCS.PHASECHK.TRANS64.TRYWAIT P5, [R81+URZ+0x30890], R93 ;  /* 0x0308905d510075a7 */ /* 0x000e6200080a017f */
[----:B0-----:R-:W-:Y:S01]  /*4080*/  IMAD.IADD R98, R96, 0x1, -R73 ;  /* 0x0000000160627824 */ /* 0x001fe200078e0a49 */
[----:B-1----:R-:W-:Y:S06]  /*4090*/  @!P5 BRA `(.L_x_13086) ;  /* 0x0000012400ecd947 */ /* 0x002fec0003800000 */
.L_x_13312:
[----:B------:R-:W-:Y:S05]  /*40a0*/  BSYNC B1 ;  /* 0x0000000000017941 */ /* 0x000fea0003800000 */
.L_x_13085:
[----:B------:R-:W-:Y:S01]  /*40b0*/  ISETP.GE.OR P5, PT, R18, R85, P1 ;  /* 0x000000551200720c */ /* 0x000fe20000fa6670 */
[----:B------:R-:W-:-:S12]  /*40c0*/  BSSY B1, `(.L_x_13087) ;  /* 0x0000085000017945 */ /* 0x000fd80003800000 */
[----:B------:R-:W-:Y:S05]  /*40d0*/  @P5 BRA `(.L_x_13088) ;  /* 0x00000008000c5947 */ /* 0x000fea0003800000 */
[----:B------:R-:W1:Y:S01]  /*40e0*/  S2R R50, SR_TID.X ;  /* 0x0000000000327919 */ /* 0x000e620000002100 */
[----:B------:R-:W-:Y:S01]  /*40f0*/  SHF.R.S32.HI R48, RZ, 0x1f, R18 ;  /* 0x0000001fff307819 */ /* 0x000fe20000011412 */
[-C--:B------:R-:W-:Y:S01]  /*4100*/  IMAD.WIDE.U32 R90, R18, R88.reuse, R86 ;  /* 0x00000058125a7225 */ /* 0x080fe200078e0056 */
[----:B------:R-:W-:Y:S03]  /*4110*/  BSSY B2, `(.L_x_13089) ;  /* 0x0000073000027945 */ /* 0x000fe60003800000 */
[----:B------:R-:W-:Y:S01]  /*4120*/  IMAD R48, R48, R88, RZ ;  /* 0x0000005830307224 */ /* 0x000fe200078e02ff */
[----:B------:R-:W-:-:S03]  /*4130*/  IADD3 R95, P5, P6, R4, R90, R64 ;  /* 0x0000005a045f7210 */ /* 0x000fc60007ebe040 */
[----:B------:R-:W-:Y:S01]  /*4140*/  IMAD R49, R18, R89, R48 ;  /* 0x0000005912317224 */ /* 0x000fe200078e0230 */
[----:B------:R-:W-:-:S03]  /*4150*/  SEL R48, R73, R98, !P0 ;  /* 0x0000006249307207 */ /* 0x000fc60004000000 */
[----:B------:R-:W-:Y:S01]  /*4160*/  IMAD.IADD R102, R49, 0x1, R91 ;  /* 0x0000000131667824 */ /* 0x000fe200078e025b */
[----:B------:R-:W-:-:S04]  /*4170*/  SHF.R.S32.HI R49, RZ, 0x1f, R48 ;  /* 0x0000001fff317819 */ /* 0x000fc80000011430 */
[----:B------:R-:W-:Y:S02]  /*4180*/  LEA.HI R48, R49, R48, RZ, 0x4 ;  /* 0x0000003031307211 */ /* 0x000fe400078f20ff */
[----:B------:R-:W-:Y:S02]  /*4190*/  IADD3.X R100, R79, R102, R62, P5, P6 ;  /* 0x000000664f647210 */ /* 0x000fe40002fec43e */
[----:B------:R-:W-:-:S05]  /*41a0*/  LEA.HI.SX32 R48, R48, R63, 0x1c ;  /* 0x0000003f30307211 */ /* 0x000fca00078fe2ff */
[----:B------:R-:W-:Y:S02]  /*41b0*/  IMAD.SHL.U32 R97, R48, 0x8, RZ ;  /* 0x0000000830617824 */ /* 0x000fe400078e00ff */
[----:B-1----:R-:W-:-:S03]  /*41c0*/  VIADD R51, R50, 0xffffff80 ;  /* 0xffffff8032337836 */ /* 0x002fc60000000000 */
[----:B------:R-:W-:Y:S02]  /*41d0*/  LOP3.LUT R49, R77, 0x38, R97, 0xf8, !PT ;  /* 0x000000384d317812 */ /* 0x000fe400078ef861 */
[----:B------:R-:W-:Y:S02]  /*41e0*/  SHF.R.S32.HI R50, RZ, 0x1f, R51 ;  /* 0x0000001fff327819 */ /* 0x000fe40000011433 */
[----:B------:R-:W-:Y:S02]  /*41f0*/  LOP3.LUT R49, R49, R74, RZ, 0x3c, !PT ;  /* 0x0000004a31317212 */ /* 0x000fe400078e3cff */
[----:B------:R-:W-:-:S04]  /*4200*/  LEA.HI R50, R50, R51, RZ, 0x5 ;  /* 0x0000003332327211 */ /* 0x000fc800078f28ff */
[----:B------:R-:W-:-:S05]  /*4210*/  SHF.R.S32.HI R50, RZ, 0x5, R50 ;  /* 0x00000005ff327819 */ /* 0x000fca0000011432 */
[----:B------:R-:W-:Y:S02]  /*4220*/  IMAD R48, R50, 0x200, R49 ;  /* 0x0000020032307824 */ /* 0x000fe400078e0231 */
[C---:B------:R-:W-:Y:S02]  /*4230*/  IMAD R49, R19.reuse, 0x3000, R32 ;  /* 0x0000300013317824 */ /* 0x040fe400078e0220 */
        /* <DEDUP_REMOVED lines=9> */
[----:B-1----:R-:W-:Y:S01]  /*42d0*/  IMAD.U32 R106, R49, 0x10000, RZ ;  /* 0x00010000316a7824 */ /* 0x002fe200078e00ff */
[----:B------:R-:W-:Y:S01]  /*42e0*/  PRMT R104, R99, 0x5432, R104 ;  /* 0x0000543263687816 */ /* 0x000fe20000000068 */
[----:B------:R-:W-:Y:S01]  /*42f0*/  IMAD.U32 R118, R55, 0x10000, RZ ;  /* 0x0001000037767824 */ /* 0x000fe200078e00ff */
[----:B------:R-:W-:Y:S02]  /*4300*/  PRMT R103, R99, 0x5410, R103 ;  /* 0x0000541063677816 */ /* 0x000fe40000000067 */
        /* <DEDUP_REMOVED lines=10> */
[----:B------:R-:W-:Y:S01]  /*43b0*/  SHF.R.U64 R38, R38, 0x10, R39 ;  /* 0x0000001026267819 */ /* 0x000fe20000001227 */
[----:B------:R-:W-:Y:S01]  /*43c0*/  FFMA.FTZ R101, R106, R101, R116 ;  /* 0x000000656a657223 */ /* 0x000fe20000010074 */
[----:B------:R-:W-:Y:S01]  /*43d0*/  LOP3.LUT R106, R104, 0xffff0000, RZ, 0xc0, !PT ;  /* 0xffff0000686a7812 */ /* 0x000fe200078ec0ff */
[----:B------:R-:W-:Y:S01]  /*43e0*/  IMAD.U32 R13, R48, 0x10000, RZ ;  /* 0x00010000300d7824 */ /* 0x000fe200078e00ff */
[----:B------:R-:W-:Y:S01]  /*43f0*/  LOP3.LUT R104, R103, 0xffff0000, RZ, 0xc0, !PT ;  /* 0xffff000067687812 */ /* 0x000fe200078ec0ff */
[----:B------:R-:W-:Y:S01]  /*4400*/  IMAD.U32 R37, R50, 0x10000, RZ ;  /* 0x0001000032257824 */ /* 0x000fe200078e00ff */
[----:B------:R-:W-:Y:S01]  /*4410*/  PRMT R12, R110, 0x5432, R12 ;  /* 0x000054326e0c7816 */ /* 0x000fe2000000000c */
[C---:B------:R-:W-:Y:S01]  /*4420*/  FMUL.FTZ R116, R53.reuse, R106 ;  /* 0x0000006a35747220 */ /* 0x040fe20000410000 */
[--C-:B------:R-:W-:Y:S01]  /*4430*/  SHF.R.U64 R14, R14, 0x10, R15.reuse ;  /* 0x000000100e0e7819 */ /* 0x100fe2000000120f */
[-C--:B------:R-:W-:Y:S01]  /*4440*/  FMUL.FTZ R53, R53, R104.reuse ;  /* 0x0000006835357220 */ /* 0x080fe20000410000 */
[----:B------:R-:W-:Y:S01]  /*4450*/  LOP3.LUT R48, R48, 0xffff0000, RZ, 0xc0, !PT ;  /* 0xffff000030307812 */ /* 0x000fe200078ec0ff */
[C---:B------:R-:W-:Y:S01]  /*4460*/  FFMA.FTZ R104, R49.reuse, R104, -R116 ;  /* 0x0000006831687223 */ /* 0x040fe20000010874 */
[----:B------:R-:W-:Y:S01]  /*4470*/  SHF.R.U32.HI R116, RZ, 0x10, R15 ;  /* 0x00000010ff747819 */ /* 0x000fe2000001160f */
[----:B------:R-:W-:Y:S01]  /*4480*/  FFMA.FTZ R106, R49, R106, R53 ;  /* 0x0000006a316a7223 */ /* 0x000fe20000010035 */
[----:B------:R-:W-:Y:S01]  /*4490*/  SHF.R.U32.HI R53, RZ, 0x10, R39 ;  /* 0x00000010ff357819 */ /* 0x000fe20000011627 */
[----:B------:R-:W-:Y:S01]  /*44a0*/  IMAD.U32 R15, R52, 0x10000, RZ ;  /* 0x00010000340f7824 */ /* 0x000fe200078e00ff */
[----:B------:R-:W-:Y:S01]  /*44b0*/  PRMT R49, R111, 0x5432, R116 ;  /* 0x000054326f317816 */ /* 0x000fe20000000074 */
[----:B------:R-:W-:Y:S01]  /*44c0*/  IMAD.U32 R116, R51, 0x10000, RZ ;  /* 0x0001000033747824 */ /* 0x000fe200078e00ff */
[----:B------:R-:W-:Y:S01]  /*44d0*/  PRMT R53, R115, 0x5410, R53 ;  /* 0x0000541073357816 */ /* 0x000fe20000000035 */
[----:B------:R-:W-:Y:S01]  /*44e0*/  IMAD.U32 R120, R12, 0x10000, RZ ;  /* 0x000100000c787824 */ /* 0x000fe200078e00ff */
[----:B------:R-:W-:Y:S01]  /*44f0*/  LOP3.LUT R39, R51, 0xffff0000, RZ, 0xc0, !PT ;  /* 0xffff000033277812 */ /* 0x000fe200078ec0ff */
[----:B------:R-:W-:Y:S01]  /*4500*/  IMAD.U32 R103, R49, 0x10000, RZ ;  /* 0x0001000031677824 */ /* 0x000fe200078e00ff */
[----:B------:R-:W-:Y:S01]  /*4510*/  LOP3.LUT R52, R52, 0xffff0000, RZ, 0xc0, !PT ;  /* 0xffff000034347812 */ /* 0x000fe200078ec0ff */
[----:B------:R-:W-:Y:S01]  /*4520*/  IMAD.U32 R105, R53, 0x10000, RZ ;  /* 0x0001000035697824 */ /* 0x000fe200078e00ff */
[----:B------:R-:W-:Y:S01]  /*4530*/  PRMT R38, R107, 0x5432, R38 ;  /* 0x000054326b267816 */ /* 0x000fe20000000026 */
[----:B------:R-:W-:Y:S01]  /*4540*/  IMAD.U32 R51, R54, 0x10000, RZ ;  /* 0x0001000036337824 */ /* 0x000fe200078e00ff */
[----:B------:R-:W-:Y:S01]  /*4550*/  PRMT R14, R109, 0x5432, R14 ;  /* 0x000054326d0e7816 */ /* 0x000fe2000000000e */
[C---:B------:R-:W-:Y:S01]  /*4560*/  FMUL.FTZ R115, R118.reuse, R105 ;  /* 0x0000006976737220 */ /* 0x040fe20000410000 */
[----:B------:R-:W-:Y:S01]  /*4570*/  FMUL.FTZ R118, R118, R103 ;  /* 0x0000006776767220 */ /* 0x000fe20000410000 */
[----:B------:R-:W-:-:S02]  /*4580*/  LOP3.LUT R54, R54, 0xffff0000, RZ, 0xc0, !PT ;  /* 0xffff000036367812 */ /* 0x000fc400078ec0ff */
[C---:B------:R-:W-:Y:S01]  /*4590*/  FFMA.FTZ R103, R116.reuse, R103, -R115 ;  /* 0x0000006774677223 */ /* 0x040fe20000010873 */
[----:B------:R-:W-:Y:S01]  /*45a0*/  FFMA.FTZ R105, R116, R105, R118 ;  /* 0x0000006974697223 */ /* 0x000fe20000010076 */
[----:B------:R-:W-:Y:S02]  /*45b0*/  LOP3.LUT R116, R53, 0xffff0000, RZ, 0xc0, !PT ;  /* 0xffff000035747812 */ /* 0x000fe400078ec0ff */
[----:B------:R-:W-:Y:S02]  /*45c0*/  LOP3.LUT R118, R49, 0xffff0000, RZ, 0xc0, !PT ;  /* 0xffff000031767812 */ /* 0x000fe400078ec0ff */
[----:B------:R-:W-:Y:S01]  /*45d0*/  PRMT R49, R108, 0x5432, R36 ;  /* 0x000054326c317816 */ /* 0x000fe20000000024 */
[C---:B------:R-:W-:Y:S01]  /*45e0*/  FMUL.FTZ R36, R55.reuse, R116 ;  /* 0x0000007437247220 */ /* 0x040fe20000410000 */
[----:B------:R-:W-:Y:S01]  /*45f0*/  LOP3.LUT R50, R50, 0xffff0000, RZ, 0xc0, !PT ;  /* 0xffff000032327812 */ /* 0x000fe200078ec0ff */
[-C--:B------:R-:W-:Y:S02]  /*4600*/  FMUL.FTZ R55, R55, R118.reuse ;  /* 0x0000007637377220 */ /* 0x080fe40000410000 */
[----:B------:R-:W-:Y:S01]  /*4610*/  FFMA.FTZ R36, R39, R118, -R36 ;  /* 0x0000007627247223 */ /* 0x000fe20000010824 */
[----:B------:R-:W-:-:S02]  /*4620*/  IMAD.U32 R118, R49, 0x10000, RZ ;  /* 0x0001000031767824 */ /* 0x000fc400078e00ff */
[----:B------:R-:W-:Y:S01]  /*4630*/  FFMA.FTZ R116, R39, R116, R55 ;  /* 0x0000007427747223 */ /* 0x000fe20000010037 */
[----:B------:R-:W-:Y:S01]  /*4640*/  LOP3.LUT R39, R49, 0xffff0000, RZ, 0xc0, !PT ;  /* 0xffff000031277812 */ /* 0x000fe200078ec0ff */
[C---:B------:R-:W-:Y:S01]  /*4650*/  FMUL.FTZ R122, R15.reuse, R118 ;  /* 0x000000760f7a7220 */ /* 0x040fe20000410000 */
[----:B------:R-:W-:Y:S01]  /*4660*/  LOP3.LUT R49, R12, 0xffff0000, RZ, 0xc0, !PT ;  /* 0xffff00000c317812 */ /* 0x000fe200078ec0ff */
[-C--:B------:R-:W-:Y:S02]  /*4670*/  FMUL.FTZ R15, R15, R120.reuse ;  /* 0x000000780f0f7220 */ /* 0x080fe40000410000 */
[----:B------:R-:W-:Y:S01]  /*4680*/  FMUL.FTZ R53, R52, R39 ;  /* 0x0000002734357220 */ /* 0x000fe20000410000 */
[C---:B------:R-:W-:Y:S01]  /*4690*/  FFMA.FTZ R12, R13.reuse, R120, -R122 ;  /* 0x000000780d0c7223 */ /* 0x040fe2000001087a */
[----:B------:R-:W-:Y:S01]  /*46a0*/  F2FP.BF16.F32.PACK_AB R36, R36, R103 ;  /* 0x000000672424723e */ /* 0x000fe200000010ff */
[----:B------:R-:W-:Y:S01]  /*46b0*/  FFMA.FTZ R13, R13, R118, R15 ;  /* 0x000000760d0d7223 */ /* 0x000fe2000001000f */
[-C--:B------:R-:W-:Y:S01]  /*46c0*/  FMUL.FTZ R55, R52, R49.reuse ;  /* 0x0000003134377220 */ /* 0x080fe20000410000 */
        /* <DEDUP_REMOVED lines=16> */
[----:B------:R-:W-:Y:S01]  /*47d0*/  F2FP.BF16.F32.PACK_AB R54, R54, R51 ;  /* 0x000000333636723e */ /* 0x000fe200000010ff */
[----:B------:R-:W-:Y:S01]  /*47e0*/  IMAD.MOV.U32 R48, RZ, RZ, R12 ;  /* 0x000000ffff307224 */ /* 0x000fe200078e000c */
[----:B------:R-:W-:Y:S01]  /*47f0*/  F2FP.BF16.F32.PACK_AB R49, R104, R99 ;  /* 0x000000636831723e */ /* 0x000fe200000010ff */
[----:B------:R-:W-:Y:S01]  /*4800*/  IMAD.MOV.U32 R51, RZ, RZ, R36 ;  /* 0x000000ffff337224 */ /* 0x000fe200078e0024 */
[----:B------:R-:W-:Y:S02]  /*4810*/  F2FP.BF16.F32.PACK_AB R53, R106, R101 ;  /* 0x000000656a35723e */ /* 0x000fe400000010ff */
[----:B------:R-:W-:Y:S02]  /*4820*/  F2FP.BF16.F32.PACK_AB R55, R116, R105 ;  /* 0x000000697437723e */ /* 0x000fe400000010ff */
[----:B------:R-:W-:-:S07]  /*4830*/  F2FP.BF16.F32.PACK_AB R50, R39, R14 ;  /* 0x0000000e2732723e */ /* 0x000fce00000010ff */
.L_x_13090:
[----:B------:R-:W-:Y:S05]  /*4840*/  BSYNC B2 ;  /* 0x0000000000027941 */ /* 0x000fea0003800000 */
.L_x_13089:
[----:B------:R-:W-:Y:S02]  /*4850*/  ISETP.GE.AND P5, PT, R97, R96, PT ;  /* 0x000000606100720c */ /* 0x000fe40003fa6270 */
[----:B------:R-:W-:-:S11]  /*4860*/  P2R R13, PR, RZ, 0x1 ;  /* 0x00000001ff0d7803 */ /* 0x000fd60000000000 */
[--C-:B------:R-:W-:Y:S02]  /*4870*/  @!P5 SHF.R.S32.HI R12, RZ, 0x1f, R97.reuse ;  /* 0x0000001fff0cd819 */ /* 0x100fe40000011461 */
[----:B------:R-:W-:-:S04]  /*4880*/  @!P5 IADD3 R90, P0, P6, R4, R90, R97 ;  /* 0x0000005a045ad210 */ /* 0x000fc80007e1e061 */
[----:B------:R-:W-:Y:S02]  /*4890*/  @!P5 IADD3.X R102, R79, R102, R12, P0, P6 ;  /* 0x000000664f66d210 */ /* 0x000fe400007ec40c */
[-C--:B------:R-:W-:Y:S02]  /*48a0*/  LEA R12, P6, R95, R82.reuse, 0x1 ;  /* 0x000000525f0c7211 */ /* 0x080fe400078c08ff */
[----:B------:R-:W-:Y:S02]  /*48b0*/  ISETP.NE.AND P0, PT, R13, RZ, PT ;  /* 0x000000ff0d00720c */ /* 0x000fe40003f05270 */
[----:B------:R-:W-:Y:S02]  /*48c0*/  LEA.HI.X R13, R95, R83, R100, 0x1, P6 ;  /* 0x000000535f0d7211 */ /* 0x000fe400030f0c64 */
[----:B------:R-:W-:-:S03]  /*48d0*/  @!P5 LEA R14, P6, R90, R82, 0x1 ;  /* 0x000000525a0ed211 */ /* 0x000fc600078c08ff */
[----:B-1----:R1:W-:Y:S01]  /*48e0*/  STG.E.128 desc[UR56][R12.64], R48 ;  /* 0x000000300c007986 */ /* 0x0023e2000c101d38 */
[----:B------:R-:W-:-:S05]  /*48f0*/  @!P5 LEA.HI.X R15, R90, R83, R102, 0x1, P6 ;  /* 0x000000535a0fd211 */ /* 0x000fca00030f0c66 */
[----:B--2---:R1:W-:Y:S04]  /*4900*/  @!P5 STG.E.128 desc[UR56][R14.64], R52 ;  /* 0x000000340e00d986 */ /* 0x0043e8000c101d38 */
.L_x_13088:
[----:B------:R-:W-:Y:S05]  /*4910*/  BSYNC B1 ;  /* 0x0000000000017941 */ /* 0x000fea0003800000 */
.L_x_13087:
[----:B-1----:R-:W-:Y:S02]  /*4920*/  VIADD R13, R18, 0x60 ;  /* 0x00000060120d7836 */ /* 0x002fe40000000000 */
[-C--:B------:R-:W-:Y:S02]  /*4930*/  IMAD R12, R75, R88.reuse, RZ ;  /* 0x000000584b0c7224 */ /* 0x080fe400078e02ff */
[C---:B------:R-:W-:Y:S01]  /*4940*/  IMAD.WIDE.U32 R86, R13.reuse, R88, R86 ;  /* 0x000000580d567225 */ /* 0x040fe200078e0056 */
[----:B------:R-:W-:-:S03]  /*4950*/  ISETP.GE.OR P5, PT, R13, R85, P1 ;  /* 0x000000550d00720c */ /* 0x000fc60000fa6670 */
[----:B------:R-:W-:-:S10]  /*4960*/  IMAD R89, R13, R89, R12 ;  /* 0x000000590d597224 */ /* 0x000fd400078e020c */
[----:B------:R-:W-:Y:S05]  /*4970*/  @P5 BRA `(.L_x_13075) ;  /* 0x0000000800705947 */ /* 0x000fea0003800000 */
[----:B------:R-:W2:Y:S01]  /*4980*/  LDL R14, [R1+0x44] ;  /* 0x00004400010e7983 */ /* 0x000ea20000100800 */
[----:B------:R-:W-:Y:S01]  /*4990*/  IMAD.IADD R50, R87, 0x1, R89 ;  /* 0x0000000157327824 */ /* 0x000fe200078e0259 */
[----:B------:R-:W-:Y:S01]  /*49a0*/  IADD3 R12, P5, P6, R4, R86, R64 ;  /* 0x00000056040c7210 */ /* 0x000fe20007ebe040 */
[C---:B------:R-:W-:Y:S01]  /*49b0*/  VIADD R15, R18.reuse, 0x60 ;  /* 0x00000060120f7836 */ /* 0x040fe20000000000 */
[----:B------:R-:W-:Y:S01]  /*49c0*/  SEL R98, R73, R98, !P0 ;  /* 0x0000006249627207 */ /* 0x000fe20004000000 */
[----:B------:R-:W-:Y:S01]  /*49d0*/  VIADD R36, R18, 0x60 ;  /* 0x0000006012247836 */ /* 0x000fe20000000000 */
[----:B------:R-:W-:Y:S01]  /*49e0*/  IADD3.X R13, R79, R50, R62, P5, P6 ;  /* 0x000000324f0d7210 */ /* 0x000fe20002fec43e */
[----:B------:R-:W-:Y:S01]  /*49f0*/  IMAD.SHL.U32 R15, R15, 0x40, RZ ;  /* 0x000000400f0f7824 */ /* 0x000fe200078e00ff */
[----:B------:R-:W-:Y:S01]  /*4a00*/  LEA R48, P5, R12, R82, 0x1 ;  /* 0x000000520c307211 */ /* 0x000fe200078a08ff */
[----:B------:R-:W-:Y:S01]  /*4a10*/  IMAD.SHL.U32 R36, R36, 0x40, RZ ;  /* 0x0000004024247824 */ /* 0x000fe200078e00ff */
[----:B------:R-:W-:Y:S02]  /*4a20*/  BSSY B1, `(.L_x_13091) ;  /* 0x000006d000017945 */ /* 0x000fe40003800000 */
[----:B------:R-:W-:-:S02]  /*4a30*/  LEA.HI.X R49, R12, R83, R13, 0x1, P5 ;  /* 0x000000530c317211 */ /* 0x000fc400028f0c0d */
[----:B------:R-:W-:Y:S02]  /*4a40*/  SHF.R.S32.HI R13, RZ, 0x1f, R98 ;  /* 0x0000001fff0d7819 */ /* 0x000fe40000011462 */
[----:B------:R-:W-:Y:S02]  /*4a50*/  LOP3.LUT R15, R15, 0x1c0, RZ, 0xc0, !PT ;  /* 0x000001c00f0f7812 */ /* 0x000fe400078ec0ff */
[----:B------:R-:W-:Y:S01]  /*4a60*/  LEA.HI R98, R13, R98, RZ, 0x4 ;  /* 0x000000620d627211 */ /* 0x000fe200078f20ff */
[----:B------:R-:W-:Y:S01]  /*4a70*/  IMAD R13, R19, 0x3000, R3 ;  /* 0x00003000130d7824 */ /* 0x000fe200078e0203 */
[----:B------:R-:W-:Y:S02]  /*4a80*/  LOP3.LUT R36, R36, 0x1c0, RZ, 0xc0, !PT ;  /* 0x000001c024247812 */ /* 0x000fe400078ec0ff */
[----:B------:R-:W-:Y:S02]  /*4a90*/  LEA.HI.SX32 R51, R98, R63, 0x1c ;  /* 0x0000003f62337211 */ /* 0x000fe400078fe2ff */
[----:B------:R-:W-:-:S02]  /*4aa0*/  SHF.R.U32.HI R15, RZ, 0x3, R15 ;  /* 0x00000003ff0f7819 */ /* 0x000fc4000001160f */
[----:B------:R-:W-:Y:S01]  /*4ab0*/  LEA R13, R13, R2, 0x1 ;  /* 0x000000020d0d7211 */ /* 0x000fe200078e08ff */
[----:B------:R-:W-:-:S05]  /*4ac0*/  IMAD.SHL.U32 R51, R51, 0x8, RZ ;  /* 0x0000000833337824 */ /* 0x000fca00078e00ff */
[----:B------:R-:W-:-:S04]  /*4ad0*/  LOP3.LUT R12, R36, 0x38, R51, 0xf8, !PT ;  /* 0x00000038240c7812 */ /* 0x000fc800078ef833 */
[----:B------:R-:W-:-:S05]  /*4ae0*/  LOP3.LUT R12, R12, R15, RZ, 0x3c, !PT ;  /* 0x0000000f0c0c7212 */ /* 0x000fca00078e3cff */
[----:B--2---:R-:W-:-:S04]  /*4af0*/  IMAD.IADD R12, R14, 0x1, R12 ;  /* 0x000000010e0c7824 */ /* 0x004fc800078e020c */
        /* <DEDUP_REMOVED lines=10> */
[----:B------:R-:W-:Y:S01]  /*4ba0*/  SHF.R.U64 R90, R42, 0x10, R43 ;  /* 0x000000102a5a7819 */ /* 0x000fe2000000122b */
[----:B------:R-:W-:Y:S01]  /*4bb0*/  IMAD.U32 R53, R114, 0x10000, RZ ;  /* 0x0001000072357824 */ /* 0x000fe200078e00ff */
[----:B------:R-:W-:-:S02]  /*4bc0*/  SHF.R.U64 R54, R46, 0x10, R47 ;  /* 0x000000102e367819 */ /* 0x000fc4000000122f */
[----:B------:R-:W-:Y:S01]  /*4bd0*/  SHF.R.U32.HI R55, RZ, 0x10, R47 ;  /* 0x00000010ff377819 */ /* 0x000fe2000001162f */
[C---:B------:R-:W-:Y:S01]  /*4be0*/  IMAD.U32 R47, R39.reuse, 0x10000, RZ ;  /* 0x00010000272f7824 */ /* 0x040fe200078e00ff */
[----:B------:R-:W-:Y:S01]  /*4bf0*/  LOP3.LUT R42, R39, 0xffff0000, RZ, 0xc0, !PT ;  /* 0xffff0000272a7812 */ /* 0x000fe200078ec0ff */
[----:B------:R-:W-:Y:S01]  /*4c00*/  IMAD.U32 R39, R110, 0x10000, RZ ;  /* 0x000100006e277824 */ /* 0x000fe200078e00ff */
[----:B------:R-:W-:Y:S02]  /*4c10*/  SHF.R.U32.HI R89, RZ, 0x10, R43 ;  /* 0x00000010ff597819 */ /* 0x000fe4000001162b */
[----:B------:R-:W-:Y:S01]  /*4c20*/  SHF.R.U64 R88, R44, 0x10, R45 ;  /* 0x000000102c587819 */ /* 0x000fe2000000122d */
[----:B-1----:R-:W-:Y:S01]  /*4c30*/  IMAD.U32 R45, R13, 0x10000, RZ ;  /* 0x000100000d2d7824 */ /* 0x002fe200078e00ff */
[----:B------:R-:W-:Y:S01]  /*4c40*/  PRMT R111, R111, 0x5410, R54 ;  /* 0x000054106f6f7816 */ /* 0x000fe20000000036 */
[----:B------:R-:W-:Y:S01]  /*4c50*/  FMUL.FTZ R54, R52, R53 ;  /* 0x0000003534367220 */ /* 0x000fe20000410000 */
        /* <DEDUP_REMOVED lines=10> */
[----:B------:R-:W-:Y:S01]  /*4d00*/  SHF.R.U64 R98, R40, 0x10, R41 ;  /* 0x0000001028627819 */ /* 0x000fe20000001229 */
[----:B------:R-:W-:Y:S01]  /*4d10*/  IMAD.U32 R44, R15, 0x10000, RZ ;  /* 0x000100000f2c7824 */ /* 0x000fe200078e00ff */
[----:B------:R-:W-:Y:S01]  /*4d20*/  LOP3.LUT R43, R13, 0xffff0000, RZ, 0xc0, !PT ;  /* 0xffff00000d2b7812 */ /* 0x000fe200078ec0ff */
[C---:B------:R-:W-:Y:S01]  /*4d30*/  FMUL.FTZ R52, R46.reuse, R110 ;  /* 0x0000006e2e347220 */ /* 0x040fe20000410000 */
[----:B------:R-:W-:Y:S01]  /*4d40*/  PRMT R113, R113, 0x5410, R88 ;  /* 0x0000541071717816 */ /* 0x000fe20000000058 */
[----:B------:R-:W-:Y:S01]  /*4d50*/  FMUL.FTZ R88, R46, R114 ;  /* 0x000000722e587220 */ /* 0x000fe20000410000 */
[----:B------:R-:W-:Y:S01]  /*4d60*/  FMUL.FTZ R89, R47, R54 ;  /* 0x000000362f597220 */ /* 0x000fe20000410000 */
[----:B------:R-:W-:Y:S01]  /*4d70*/  PRMT R109, R109, 0x5410, R98 ;  /* 0x000054106d6d7816 */ /* 0x000fe20000000062 */
[-C--:B------:R-:W-:Y:S01]  /*4d80*/  FMUL.FTZ R91, R47, R53.reuse ;  /* 0x000000352f5b7220 */ /* 0x080fe20000410000 */
[C---:B------:R-:W-:Y:S01]  /*4d90*/  FFMA.FTZ R46, R43.reuse, R110, -R88 ;  /* 0x0000006e2b2e7223 */ /* 0x040fe20000010858 */
[----:B------:R-:W-:Y:S01]  /*4da0*/  LOP3.LUT R55, R112, 0xffff0000, RZ, 0xc0, !PT ;  /* 0xffff000070377812 */ /* 0x000fe200078ec0ff */
[----:B------:R-:W-:Y:S01]  /*4db0*/  FFMA.FTZ R52, R43, R114, R52 ;  /* 0x000000722b347223 */ /* 0x000fe20000010034 */
[----:B------:R-:W-:Y:S01]  /*4dc0*/  LOP3.LUT R47, R108, 0xffff0000, RZ, 0xc0, !PT ;  /* 0xffff00006c2f7812 */ /* 0x000fe200078ec0ff */
        /* <DEDUP_REMOVED lines=8> */
[-C--:B------:R-:W-:Y:S01]  /*4e50*/  FMUL.FTZ R89, R42, R47.reuse ;  /* 0x0000002f2a597220 */ /* 0x080fe20000410000 */
[----:B------:R-:W-:Y:S01]  /*4e60*/  LOP3.LUT R113, R113, 0xffff0000, RZ, 0xc0, !PT ;  /* 0xffff000071717812 */ /* 0x000fe200078ec0ff */
[----:B------:R-:W-:Y:S01]  /*4e70*/  FMUL.FTZ R42, R37, R88 ;  /* 0x00000058252a7220 */ /* 0x000fe20000410000 */
[----:B------:R-:W-:Y:S01]  /*4e80*/  LOP3.LUT R109, R109, 0xffff0000, RZ, 0xc0, !PT ;  /* 0xffff00006d6d7812 */ /* 0x000fe200078ec0ff */
[C---:B------:R-:W-:Y:S01]  /*4e90*/  IMAD.U32 R13, R12.reuse, 0x10000, RZ ;  /* 0x000100000c0d7824 */ /* 0x040fe200078e00ff */
[----:B------:R-:W-:Y:S01]  /*4ea0*/  PRMT R107, R107, 0x5410, R90 ;  /* 0x000054106b6b7816 */ /* 0x000fe2000000005a */
[----:B------:R-:W-:Y:S01]  /*4eb0*/  FMUL.FTZ R37, R37, R54 ;  /* 0x0000003625257220 */ /* 0x000fe20000410000 */
[----:B------:R-:W-:Y:S01]  /*4ec0*/  LOP3.LUT R12, R12, 0xffff0000, RZ, 0xc0, !PT ;  /* 0xffff00000c0c7812 */ /* 0x000fe200078ec0ff */
[----:B------:R-:W-:Y:S01]  /*4ed0*/  FFMA.FTZ R90, R40, R47, -R53 ;  /* 0x0000002f285a7223 */ /* 0x000fe20000010835 */
[C---:B------:R-:W-:Y:S01]  /*4ee0*/  IMAD.U32 R15, R14.reuse, 0x10000, RZ ;  /* 0x000100000e0f7824 */ /* 0x040fe200078e00ff */
[----:B------:R-:W-:Y:S01]  /*4ef0*/  LOP3.LUT R41, R14, 0xffff0000, RZ, 0xc0, !PT ;  /* 0xffff00000e297812 */ /* 0x000fe200078ec0ff */
[C---:B------:R-:W-:Y:S01]  /*4f00*/  FMUL.FTZ R47, R36.reuse, R113 ;  /* 0x00000071242f7220 */ /* 0x040fe20000410000 */
[----:B------:R-:W-:Y:S01]  /*4f10*/  FMUL.FTZ R53, R36, R109 ;  /* 0x0000006d24357220 */ /* 0x000fe20000410000 */
[----:B------:R-:W-:-:S02]  /*4f20*/  IMAD.U32 R14, R38, 0x10000, RZ ;  /* 0x00010000260e7824 */ /* 0x000fc400078e00ff */
[C---:B------:R-:W-:Y:S01]  /*4f30*/  FFMA.FTZ R42, R13.reuse, R54, -R42 ;  /* 0x000000360d2a7223 */ /* 0x040fe2000001082a */
        /* <DEDUP_REMOVED lines=27> */
.L_x_13092:
[----:B------:R-:W-:Y:S05]  /*50f0*/  BSYNC B1 ;  /* 0x0000000000017941 */ /* 0x000fea0003800000 */
.L_x_13091:
[----:B-1----:R3:W-:Y:S01]  /*5100*/  STG.E.128 desc[UR56][R48.64], R12 ;  /* 0x0000000c30007986 */ /* 0x0027e2000c101d38 */
[----:B------:R-:W-:-:S13]  /*5110*/  ISETP.GE.AND P4, PT, R51, R96, PT ;  /* 0x000000603300720c */ /* 0x000fda0003f86270 */
[----:B------:R-:W-:Y:S05]  /*5120*/  @P4 BRA `(.L_x_13075) ;  /* 0x0000000000844947 */ /* 0x000fea0003800000 */
[--C-:B---3--:R-:W-:Y:S02]  /*5130*/  SHF.R.S32.HI R12, RZ, 0x1f, R51.reuse ;  /* 0x0000001fff0c7819 */ /* 0x108fe40000011433 */
[----:B------:R-:W-:-:S04]  /*5140*/  IADD3 R51, P4, P5, R4, R86, R51 ;  /* 0x0000005604337210 */ /* 0x000fc80007d9e033 */
[----:B------:R-:W-:Y:S02]  /*5150*/  IADD3.X R50, R79, R50, R12, P4, P5 ;  /* 0x000000324f327210 */ /* 0x000fe400027ea40c */
[----:B------:R-:W-:-:S04]  /*5160*/  LEA R82, P4, R51, R82, 0x1 ;  /* 0x0000005233527211 */ /* 0x000fc800078808ff */
[----:B------:R-:W-:-:S05]  /*5170*/  LEA.HI.X R83, R51, R83, R50, 0x1, P4 ;  /* 0x0000005333537211 */ /* 0x000fca00020f0c32 */
[----:B--2---:R4:W-:Y:S01]  /*5180*/  STG.E.128 desc[UR56][R82.64], R36 ;  /* 0x0000002452007986 */ /* 0x0049e2000c101d38 */
[----:B------:R-:W-:Y:S05]  /*5190*/  BRA `(.L_x_13075) ;  /* 0x0000000000687947 */ /* 0x000fea0003800000 */
.L_x_13058:
[----:B------:R-:W-:-:S13]  /*51a0*/  ISETP.NE.AND P3, PT, R155, 0x3, PT ;  /* 0x000000039b00780c */ /* 0x000fda0003f65270 */
[----:B------:R-:W-:Y:S05]  /*51b0*/  @!P3 BRA `(.L_x_13093) ;  /* 0x000000000004b947 */ /* 0x000fea0003800000 */
[----:B------:R-:W-:Y:S01]  /*51c0*/  BPT.TRAP 0x1 ;  /* 0x000000040000795c */ /* 0x000fe20000300000 */
.L_x_13093:
[----:B------:R-:W-:Y:S01]  /*51d0*/  IMAD R81, R19, 0x8, R2 ;  /* 0x0000000813517824 */ /* 0x000fe200078e0202 */
[----:B------:R-:W-:Y:S01]  /*51e0*/  SHF.L.U32 R93, R153, 0x1f, RZ ;  /* 0x0000001f995d7819 */ /* 0x000fe200000006ff */
[----:B------:R-:W-:Y:S01]  /*51f0*/  IMAD R85, R27, -0xc0, R29 ;  /* 0xffffff401b557824 */ /* 0x000fe200078e021d */
[----:B------:R-:W-:Y:S02]  /*5200*/  BSSY B1, `(.L_x_13094) ;  /* 0x0000004000017945 */ /* 0x000fe40003800000 */
[----:B------:R-:W1:Y:S02]  /*5210*/  SYNCS.PHASECHK.TRANS64.TRYWAIT P4, [R81+URZ+0x30890], R93 ;  /* 0x0308905d510075a7 */ /* 0x000e64000808017f */
[----:B------:R-:W-:Y:S01]  /*5220*/  VIMNMX R85, R85, 0xc0, PT ;  /* 0x000000c055557848 */ /* 0x000fe20003fe0100 */
[----:B-1----:R-:W-:Y:S06]  /*5230*/  @!P4 BRA `(.L_x_13095) ;  /* 0x000001140098c947 */ /* 0x002fec0003800000 */
.L_x_13313:
[----:B------:R-:W-:Y:S05]  /*5240*/  BSYNC B1 ;  /* 0x0000000000017941 */ /* 0x000fea0003800000 */
.L_x_13094:
[----:B------:R-:W-:Y:S01]  /*5250*/  ISETP.GE.AND P4, PT, R18, R85, PT ;  /* 0x000000551200720c */ /* 0x000fe20003f86270 */
[----:B------:R-:W-:-:S12]  /*5260*/  BSSY B1, `(.L_x_13096) ;  /* 0x0000006000017945 */ /* 0x000fd80003800000 */
[----:B------:R-:W-:Y:S05]  /*5270*/  @P4 BRA `(.L_x_13097) ;  /* 0x0000000000104947 */ /* 0x000fea0003800000 */
[----:B------:R-:W2:Y:S04]  /*5280*/  @!P1 LDS.128 R12, [R92+0x12000] ;  /* 0x012000005c0c9984 */ /* 0x000ea80000000c00 */
[----:B------:R-:W3:Y:S04]  /*5290*/  @!P2 LDS.128 R36, [R84+0x12000] ;  /* 0x012000005424a984 */ /* 0x000ee80000000c00 */
[----:B--2---:R2:W-:Y:S04]  /*52a0*/  @!P1 STG.E.128 desc[UR56][R42.64], R12 ;  /* 0x0000000c2a009986 */ /* 0x0045e8000c101d38 */
[----:B---3--:R2:W-:Y:S02]  /*52b0*/  @!P2 STG.E.128 desc[UR56][R42.64+0x40], R36 ;  /* 0x000040242a00a986 */ /* 0x0085e4000c101d38 */
.L_x_13097:
[----:B------:R-:W-:Y:S05]  /*52c0*/  BSYNC B1 ;  /* 0x0000000000017941 */ /* 0x000fea0003800000 */
.L_x_13096:
[----:B--2---:R-:W-:-:S05]  /*52d0*/  VIADD R12, R18, 0x60 ;  /* 0x00000060120c7836 */ /* 0x004fca0000000000 */
[----:B------:R-:W-:-:S13]  /*52e0*/  ISETP.GE.AND P4, PT, R12, R85, PT ;  /* 0x000000550c00720c */ /* 0x000fda0003f86270 */
[----:B------:R-:W-:Y:S05]  /*52f0*/  @P4 BRA `(.L_x_13075) ;  /* 0x0000000000104947 */ /* 0x000fea0003800000 */
[----:B------:R-:W2:Y:S04]  /*5300*/  @!P1 LDS.128 R12, [R92+0x15000] ;  /* 0x015000005c0c9984 */ /* 0x000ea80000000c00 */
[----:B------:R-:W3:Y:S04]  /*5310*/  @!P2 LDS.128 R36, [R84+0x15000] ;  /* 0x015000005424a984 */ /* 0x000ee80000000c00 */
[----:B--2---:R2:W-:Y:S04]  /*5320*/  @!P1 STG.E.128 desc[UR56][R40.64], R12 ;  /* 0x0000000c28009986 */ /* 0x0045e8000c101d38 */
[----:B---3--:R2:W-:Y:S02]  /*5330*/  @!P2 STG.E.128 desc[UR56][R40.64+0x40], R36 ;  /* 0x000040242800a986 */ /* 0x0085e4000c101d38 */
.L_x_13075:
[----:B------:R-:W-:Y:S05]  /*5340*/  BSYNC B0 ;  /* 0x0000000000007941 */ /* 0x000fea0003800000 */
.L_x_13057:
[----:B-123--:R-:W1:Y:S01]  /*5350*/  S2R R12, SR_TID.X ;  /* 0x00000000000c7919 */ /* 0x00ee620000002100 */
        /* <DEDUP_REMOVED lines=16> */
.L_x_13099:
[----:B------:R-:W-:Y:S05]  /*5460*/  BSYNC B0 ;  /* 0x0000000000007941 */ /* 0x000fea0003800000 */
.L_x_13098:
[----:B------:R-:W2:Y:S01]  /*5470*/  SYNCS.PHASECHK.TRANS64.TRYWAIT P3, [R81+URZ+0x308b0], R93 ;  /* 0x0308b05d510075a7 */ /* 0x000ea2000806017f */
[----:B------:R-:W-:Y:S01]  /*5480*/  ULDC UR58, c[0x0][0x2f4] ;  /* 0x0000bd00003a7ab9 */ /* 0x000fe20000000800 */
[----:B------:R-:W-:Y:S01]  /*5490*/  ULDC.64 UR38, c[0x0][0x328] ;  /* 0x0000ca0000267ab9 */ /* 0x000fe20000000a00 */
[----:B------:R-:W-:Y:S01]  /*54a0*/  ULDC.64 UR36, c[0x0][0x318] ;  /* 0x0000c60000247ab9 */ /* 0x000fe20000000a00 */
[----:B------:R-:W-:Y:S01]  /*54b0*/  BSSY B0, `(.L_x_13100) ;  /* 0x0000003000007945 */ /* 0x000fe20003800000 */
[----:B----4-:R-:W-:-:S03]  /*54c0*/  IMAD.WIDE R36, R27, 0xc0, R6 ;  /* 0x000000c01b247825 */ /* 0x010fc600078e0206 */
[----:B--2---:R-:W-:Y:S05]  /*54d0*/  @!P3 BRA `(.L_x_13101) ;  /* 0x000001140004b947 */ /* 0x004fea0003800000 */
.L_x_13314:
[----:B------:R-:W-:Y:S05]  /*54e0*/  BSYNC B0 ;  /* 0x0000000000007941 */ /* 0x000fea0003800000 */
.L_x_13100:
[----:B------:R-:W-:Y:S01]  /*54f0*/  ISETP.GE.AND P3, PT, R18, R85, PT ;  /* 0x000000551200720c */ /* 0x000fe20003f66270 */
[----:B------:R-:W-:-:S12]  /*5500*/  BSSY B0, `(.L_x_13102) ;  /* 0x0000010000007945 */ /* 0x000fd80003800000 */
        /* <DEDUP_REMOVED lines=10> */
[----:B------:R-:W1:Y:S04]  /*55b0*/  @!P3 LDS.128 R12, [R92] ;  /* 0x000000005c0cb984 */ /* 0x000e680000000c00 */
[----:B-1----:R-:W-:Y:S01]  /*55c0*/  @!P3 STG.E.128 desc[UR56][R38.64], R12 ;  /* 0x0000000c2600b986 */ /* 0x002fe2000c101d38 */
[----:B------:R-:W-:-:S13]  /*55d0*/  ISETP.GE.AND P3, PT, R76, UR58, PT ;  /* 0x0000003a4c007c0c */ /* 0x000fda000bf66270 */
[----:B------:R-:W1:Y:S04]  /*55e0*/  @!P3 LDS.128 R12, [R84] ;  /* 0x00000000540cb984 */ /* 0x000e680000000c00 */
[----:B-1----:R3:W-:Y:S02]  /*55f0*/  @!P3 STG.E.128 desc[UR56][R38.64+0x40], R12 ;  /* 0x0000400c2600b986 */ /* 0x0027e4000c101d38 */
.L_x_13103:
[----:B------:R-:W-:Y:S05]  /*5600*/  BSYNC B0 ;  /* 0x0000000000007941 */ /* 0x000fea0003800000 */
.L_x_13102:
[----:B-1-3--:R-:W-:Y:S01]  /*5610*/  VIADD R12, R18, 0x60 ;  /* 0x00000060120c7836 */ /* 0x00afe20000000000 */
[----:B------:R-:W-:Y:S04]  /*5620*/  BSSY B0, `(.L_x_13104) ;  /* 0x0000013000007945 */ /* 0x000fe80003800000 */
[----:B------:R-:W-:-:S13]  /*5630*/  ISETP.GE.AND P3, PT, R12, R85, PT ;  /* 0x000000550c00720c */ /* 0x000fda0003f66270 */
[----:B------:R-:W-:Y:S05]  /*5640*/  @P3 BRA `(.L_x_13105) ;  /* 0x0000000000403947 */ /* 0x000fea0003800000 */
[----:B------:R-:W-:Y:S01]  /*5650*/  IADD3 R15, P3, R36, 0x60, RZ ;  /* 0x00000060240f7810 */ /* 0x000fe20007f7e0ff */
        /* <DEDUP_REMOVED lines=15> */
.L_x_13105:
[----:B------:R-:W-:Y:S05]  /*5750*/  BSYNC B0 ;  /* 0x0000000000007941 */ /* 0x000fea0003800000 */
.L_x_13104:
[----:B-1----:R-:W3:Y:S01]  /*5760*/  LDL R12, [R1] ;  /* 0x00000000010c7983 */ /* 0x002ee20000100800 */
[----:B------:R-:W-:Y:S02]  /*5770*/  VIADD R19, R19, 0x1 ;  /* 0x0000000113137836 */ /* 0x000fe40000000000 */
        /* <DEDUP_REMOVED lines=10> */
[----:B------:R-:W-:Y:S02]  /*5820*/  SEL R19, R19, RZ, P3 ;  /* 0x000000ff13137207 */ /* 0x000fe40001800000 */
[----:B------:R0:W-:Y:S01]  /*5830*/  @!P4 SYNCS.ARRIVE.TRANS64.RED.A1T0 RZ, [R81+URZ], RZ ;  /* 0x000000ff51ffc9a7 */ /* 0x0001e2000810043f */
[----:B---3--:R-:W-:Y:S02]  /*5840*/  LOP3.LUT P5, RZ, R12, 0x2, RZ, 0xc0, !PT ;  /* 0x000000020cff7812 */ /* 0x008fe400078ac0ff */
[----:B------:R-:W-:-:S04]  /*5850*/  SEL R12, RZ, 0x1, P3 ;  /* 0x00000001ff0c7807 */ /* 0x000fc80001800000 */
[----:B------:R-:W-:-:S07]  /*5860*/  LOP3.LUT R153, R153, R12, RZ, 0x3c, !PT ;  /* 0x0000000c99997212 */ /* 0x000fce00078e3cff */
[----:B0-----:R-:W-:Y:S05]  /*5870*/  @P5 BRA `(.L_x_13106) ;  /* 0xffffffc800c05947 */ /* 0x001fea000383ffff */
[----:B------:R-:W0:Y:S01]  /*5880*/  S2R R13, SR_TID.X ;  /* 0x00000000000d7919 */ /* 0x000e220000002100 */
[----:B------:R-:W-:Y:S02]  /*5890*/  PLOP3.LUT P0, PT, PT, PT, PT, 0x8, 0x0 ;  /* 0x000000000000781c */ /* 0x000fe40003f0e170 */
[----:B0-----:R-:W-:-:S04]  /*58a0*/  SHF.R.U32.HI R13, RZ, 0x7, R13 ;  /* 0x00000007ff0d7819 */ /* 0x001fc8000001160d */
[----:B------:R-:W-:-:S13]  /*58b0*/  ISETP.NE.AND P5, PT, R13, 0x1, PT ;  /* 0x000000010d00780c */ /* 0x000fda0003fa5270 */
[----:B------:R-:W-:Y:S06]  /*58c0*/  @!P5 BAR.ARV 0x9, 0x100 ;  /* 0x024400000000db1d */ /* 0x000fec0000002000 */
.L_x_13052:
[----:B------:R-:W-:Y:S01]  /*58d0*/  ISETP.GE.AND P2, PT, R130, 0x1, PT ;  /* 0x000000018200780c */ /* 0x000fe20003f46270 */
[----:B------:R-:W-:Y:S01]  /*58e0*/  IMAD.MOV.U32 R31, RZ, RZ, RZ ;  /* 0x000000ffff1f7224 */ /* 0x000fe200078e00ff */
[----:B------:R-:W-:Y:S02]  /*58f0*/  PLOP3.LUT P1, PT, PT, PT, PT, 0x80, 0x0 ;  /* 0x000000000000781c */ /* 0x000fe40003f2f070 */
[----:B------:R-:W-:Y:S01]  /*5900*/  CS2R R36, SRZ ;  /* 0x0000000000247805 */ /* 0x000fe2000001ff00 */
[----:B------:R-:W-:Y:S01]  /*5910*/  IMAD.MOV.U32 R151, RZ, RZ, RZ ;  /* 0x000000ffff977224 */ /* 0x000fe200078e00ff */
        /* <DEDUP_REMOVED lines=14> */
[----:B------:R-:W-:Y:S02]  /*5a00*/  IMAD.MOV.U32 R13, RZ, RZ, RZ ;  /* 0x000000ffff0d7224 */ /* 0x000fe400078e00ff */
[----:B------:R-:W-:Y:S01]  /*5a10*/  IMAD.MOV.U32 R60, RZ, RZ, RZ ;  /* 0x000000ffff3c7224 */ /* 0x000fe200078e00ff */
[----:B------:R-:W-:Y:S06]  /*5a20*/  @P0 BRA `(.L_x_13107) ;  /* 0x00000000000c0947 */ /* 0x000fec0003800000 */
[----:B------:R-:W0:Y:S01]  /*5a30*/  FENCE.VIEW.ASYNC.G ;  /* 0x00000000000073c6 */ /* 0x000e220000000100 */
[----:B------:R-:W-:Y:S05]  /*5a40*/  WARPSYNC.ALL ;  /* 0x0000000000007948 */ /* 0x000fea0003800000 */
[----:B0-----:R-:W-:Y:S06]  /*5a50*/  BAR.ARV 0xc, 0x200 ;  /* 0x0308000000007b1d */ /* 0x001fec0000002000 */
.L_x_13107:
[----:B------:R-:W-:Y:S01]  /*5a60*/  MOV R12, RZ ;  /* 0x000000ff000c7202 */ /* 0x000fe20000000f00 */
        /* <DEDUP_REMOVED lines=11> */
.L_x_13317:
[----:B------:R-:W0:Y:S01]  /*5b20*/  LDL R4, [R1+0x3c] ;  /* 0x00003c0001047983 */ /* 0x000e220000100800 */
[----:B------:R-:W-:Y:S01]  /*5b30*/  VIADD R3, R2, 0x1e800 ;  /* 0x0001e80002037836 */ /* 0x000fe20000000000 */
[----:B------:R-:W-:Y:S04]  /*5b40*/  BSSY B6, `(.L_x_13110) ;  /* 0x0000016000067945 */ /* 0x000fe80003800000 */
[----:B------:R-:W-:Y:S01]  /*5b50*/  LOP3.LUT P0, RZ, R3, 0x3ff, RZ, 0xc0, !PT ;  /* 0x000003ff03ff7812 */ /* 0x000fe2000780c0ff */
[----:B0-----:R-:W-:-:S05]  /*5b60*/  IMAD.HI R0, R4, 0x55555556, RZ ;  /* 0x5555555604007827 */ /* 0x001fca00078e02ff */
[----:B------:R-:W-:-:S05]  /*5b70*/  LEA.HI R29, R0, R0, RZ, 0x1 ;  /* 0x00000000001d7211 */ /* 0x000fca00078f08ff */
[----:B------:R-:W-:Y:S02]  /*5b80*/  IMAD R29, R29, -0x3, R4 ;  /* 0xfffffffd1d1d7824 */ /* 0x000fe400078e0204 */
        /* <DEDUP_REMOVED lines=17> */
.L_x_13111:
[----:B------:R-:W-:Y:S05]  /*5ca0*/  BSYNC B6 ;  /* 0x0000000000067941 */ /* 0x000fea0003800000 */
.L_x_13110:
        /* <DEDUP_REMOVED lines=13> */
.L_x_13115:
[----:B--2---:R2:W3:Y:S02]  /*5d80*/  SYNCS.PHASECHK.TRANS64.TRYWAIT P0, [R2+URZ+0x30800], R3 ;  /* 0x03080003020075a7 */ /* 0x0044e4000800017f */
[----:B---3--:R-:W-:Y:S05]  /*5d90*/  @!P0 NANOSLEEP.SYNCS 0x989680 ;  /* 0x009896800000895d */ /* 0x008fea0003900000 */
[----:B------:R-:W3:Y:S02]  /*5da0*/  @!P0 SYNCS.PHASECHK.TRANS64 P0, [R2+URZ+0x30800], R3 ;  /* 0x03080003020085a7 */ /* 0x000ee4000800007f */
[----:B---3--:R-:W-:Y:S05]  /*5db0*/  @!P0 BRA `(.L_x_13115) ;  /* 0xfffffffc00f08947 */ /* 0x008fea000383ffff */
.L_x_13114:
[----:B------:R-:W-:Y:S05]  /*5dc0*/  BSYNC B0 ;  /* 0x0000000000007941 */ /* 0x000fea0003800000 */
.L_x_13113:
[----:B------:R-:W-:Y:S05]  /*5dd0*/  BRA `(.L_x_13116) ;  /* 0x0000002000f87947 */ /* 0x000fea0003800000 */
.L_x_13112:
[----:B-----5:R-:W-:Y:S01]  /*5de0*/  SHF.R.S32.HI R0, RZ, 0x1f, R24 ;  /* 0x0000001fff007819 */ /* 0x020fe20000011418 */
[----:B------:R-:W-:Y:S01]  /*5df0*/  VIADD R4, R2, 0xc400 ;  /* 0x0000c40002047836 */ /* 0x000fe20000000000 */
[----:B------:R-:W-:Y:S01]  /*5e00*/  ULDC.64 UR4, c[0x0][0x3f8] ;  /* 0x0000fe0000047ab9 */ /* 0x000fe20000000a00 */
[----:B------:R-:W-:Y:S01]  /*5e10*/  ULDC.64 UR6, c[0x0][0x408] ;  /* 0x0001020000067ab9 */ /* 0x000fe20000000a00 */
[----:B------:R-:W-:Y:S01]  /*5e20*/  BSSY B6, `(.L_x_13117) ;  /* 0x0000021000067945 */ /* 0x000fe20003800000 */
[----:B------:R-:W-:Y:S01]  /*5e30*/  IMAD R3, R0, UR4, RZ ;  /* 0x0000000400037c24 */ /* 0x000fe2000f8e02ff */
[----:B------:R-:W-:Y:S01]  /*5e40*/  LOP3.LUT P0, RZ, R4, 0x3ff, RZ, 0xc0, !PT ;  /* 0x000003ff04ff7812 */ /* 0x000fe2000780c0ff */
[----:B------:R-:W-:Y:S02]  /*5e50*/  IMAD R9, R0, UR6, RZ ;  /* 0x0000000600097c24 */ /* 0x000fe4000f8e02ff */
[----:B------:R-:W-:-:S04]  /*5e60*/  IMAD.WIDE.U32 R4, R24, UR4, RZ ;  /* 0x0000000418047c25 */ /* 0x000fc8000f8e00ff */
[C---:B------:R-:W-:Y:S01]  /*5e70*/  IMAD R3, R24.reuse, UR5, R3 ;  /* 0x0000000518037c24 */ /* 0x040fe2000f8e0203 */
[----:B------:R-:W-:Y:S01]  /*5e80*/  ULDC.64 UR4, c[0x0][0x3e8] ;  /* 0x0000fa0000047ab9 */ /* 0x000fe20000000a00 */
[----:B------:R-:W-:-:S04]  /*5e90*/  IMAD.WIDE.U32 R6, R24, UR6, RZ ;  /* 0x0000000618067c25 */ /* 0x000fc8000f8e00ff */
[----:B------:R-:W-:Y:S01]  /*5ea0*/  IMAD R9, R24, UR7, R9 ;  /* 0x0000000718097c24 */ /* 0x000fe2000f8e0209 */
[----:B------:R-:W-:Y:S01]  /*5eb0*/  ULDC.64 UR6, c[0x0][0x400] ;  /* 0x0001000000067ab9 */ /* 0x000fe20000000a00 */
[----:B------:R-:W-:Y:S01]  /*5ec0*/  IMAD.IADD R5, R3, 0x1, R5 ;  /* 0x0000000103057824 */ /* 0x000fe200078e0205 */
[----:B------:R-:W-:Y:S01]  /*5ed0*/  LEA R24, P1, R4, UR4, 0x1 ;  /* 0x0000000404187c11 */ /* 0x000fe2000f8208ff */
[----:B------:R-:W-:Y:S01]  /*5ee0*/  IMAD.IADD R3, R9, 0x1, R7 ;  /* 0x0000000109037824 */ /* 0x000fe200078e0207 */
[----:B------:R-:W-:Y:S02]  /*5ef0*/  LEA R27, P2, R6, UR6, 0x1 ;  /* 0x00000006061b7c11 */ /* 0x000fe4000f8408ff */
[----:B------:R-:W-:Y:S02]  /*5f00*/  LEA.HI.X R26, R4, UR5, R5, 0x1, P1 ;  /* 0x00000005041a7c11 */ /* 0x000fe400088f0c05 */
[----:B------:R-:W-:Y:S01]  /*5f10*/  LEA.HI.X R28, R6, UR7, R3, 0x1, P2 ;  /* 0x00000007061c7c11 */ /* 0x000fe200090f0c03 */
[----:B------:R-:W-:Y:S08]  /*5f20*/  @!P0 BRA `(.L_x_13118) ;  /* 0x0000000000408947 */ /* 0x000ff00003800000 */
        /* <DEDUP_REMOVED lines=16> */
.L_x_13118:
[----:B------:R-:W-:Y:S05]  /*6030*/  BSYNC B6 ;  /* 0x0000000000067941 */ /* 0x000fea0003800000 */
.L_x_13117:
[----:B------:R-:W-:Y:S01]  /*6040*/  ULDC.U8 UR4, c[0x0][0x410] ;  /* 0x0001040000047ab9 */ /* 0x000fe20000000000 */
[----:B------:R-:W-:Y:S01]  /*6050*/  BSSY B0, `(.L_x_13119) ;  /* 0x000020e000007945 */ /* 0x000fe20003800000 */
[----:B------:R-:W-:Y:S01]  /*6060*/  ISETP.NE.AND P0, PT, RZ, UR4, PT ;  /* 0x00000004ff007c0c */ /* 0x000fe2000bf05270 */
[----:B------:R-:W-:-:S12]  /*6070*/  IMAD R4, R33, 0xc0, R18 ;  /* 0x000000c021047824 */ /* 0x000fd800078e0212 */
[----:B------:R-:W-:Y:S05]  /*6080*/  @!P0 BRA `(.L_x_13120) ;  /* 0x0000001000248947 */ /* 0x000fea0003800000 */
[----:B------:R-:W-:-:S03]  /*6090*/  UMOV UR4, 0xffffffff ;  /* 0xffffffff00047882 */ /* 0x000fc60000000000 */
[----:B------:R-:W-:Y:S05]  /*60a0*/  BRA.DIV UR4, `(.L_x_13121) ;  /* 0x0000010a04647947 */ /* 0x000fea000b800000 */
[----:B------:R0:W2:Y:S04]  /*60b0*/  SHFL.IDX PT, R3, R26, RZ, 0x1c1f ;  /* 0x001c1fff1a037589 */ /* 0x0000a800000e0000 */
[----:B------:R0:W3:Y:S04]  /*60c0*/  SHFL.IDX PT, R0, R24, RZ, 0x1c1f ;  /* 0x001c1fff18007589 */ /* 0x0000e800000e0000 */
[----:B------:R0:W4:Y:S04]  /*60d0*/  SHFL.IDX PT, R5, R28, RZ, 0x1c1f ;  /* 0x001c1fff1c057589 */ /* 0x00012800000e0000 */
[----:B-1----:R0:W1:Y:S02]  /*60e0*/  SHFL.IDX PT, R14, R27, RZ, 0x1c1f ;  /* 0x001c1fff1b0e7589 */ /* 0x00206400000e0000 */
.L_x_13323:
[----:B------:R-:W5:Y:S01]  /*60f0*/  LDL R7, [R1+0x5c] ;  /* 0x00005c0001077983 */ /* 0x000f620000100800 */
[----:B------:R-:W-:-:S03]  /*6100*/  ULDC UR4, c[0x0][0x448] ;  /* 0x0001120000047ab9 */ /* 0x000fc60000000800 */
[----:B------:R-:W2:Y:S01]  /*6110*/  LDL R32, [R1+0x34] ;  /* 0x0000340001207983 */ /* 0x000ea20000100800 */
[----:B0-----:R-:W-:Y:S01]  /*6120*/  IMAD R26, R25, UR4, RZ ;  /* 0x00000004191a7c24 */ /* 0x001fe2000f8e02ff */
[----:B------:R-:W-:Y:S01]  /*6130*/  BSSY B1, `(.L_x_13122) ;  /* 0x0000024000017945 */ /* 0x000fe20003800000 */
[----:B------:R-:W-:Y:S02]  /*6140*/  CS2R R8, SRZ ;  /* 0x0000000000087805 */ /* 0x000fe4000001ff00 */
[----:B------:R-:W-:Y:S02]  /*6150*/  CS2R R10, SRZ ;  /* 0x00000000000a7805 */ /* 0x000fe4000001ff00 */
[----:B------:R-:W-:Y:S02]  /*6160*/  CS2R R12, SRZ ;  /* 0x00000000000c7805 */ /* 0x000fe4000001ff00 */
[----:B------:R-:W-:Y:S02]  /*6170*/  ISETP.GE.AND P0, PT, R4, R26, PT ;  /* 0x0000001a0400720c */ /* 0x000fe40003f06270 */
[----:B-----5:R-:W-:-:S04]  /*6180*/  LEA.HI R6, R7, R7, RZ, 0x1 ;  /* 0x0000000707067211 */ /* 0x020fc800078f08ff */
[----:B------:R-:W-:Y:S01]  /*6190*/  LOP3.LUT R6, R6, 0xfffffffe, RZ, 0xc0, !PT ;  /* 0xfffffffe06067812 */ /* 0x000fe200078ec0ff */
[----:B--2---:R-:W-:-:S04]  /*61a0*/  IMAD.SHL.U32 R4, R32, 0x40, RZ ;  /* 0x0000004020047824 */ /* 0x004fc800078e00ff */
[----:B------:R-:W-:Y:S01]  /*61b0*/  IMAD.IADD R27, R7, 0x1, -R6 ;  /* 0x00000001071b7824 */ /* 0x000fe200078e0a06 */
[----:B------:R-:W-:Y:S02]  /*61c0*/  CS2R R6, SRZ ;  /* 0x0000000000067805 */ /* 0x000fe4000001ff00 */
[----:B------:R-:W-:Y:S02]  /*61d0*/  LOP3.LUT R31, R4, 0x1c0, RZ, 0xc0, !PT ;  /* 0x000001c0041f7812 */ /* 0x000fe400078ec0ff */
[----:B------:R-:W-:Y:S01]  /*61e0*/  SHF.L.U32 R27, R27, 0x1f, RZ ;  /* 0x0000001f1b1b7819 */ /* 0x000fe200000006ff */
[----:B------:R-:W-:Y:S06]  /*61f0*/  @P0 BRA `(.L_x_13123) ;  /* 0x00000000005c0947 */ /* 0x000fec0003800000 */
[----:B------:R-:W-:Y:S01]  /*6200*/  ULDC UR4, c[0x0][0x3f4] ;  /* 0x0000fd0000047ab9 */ /* 0x000fe20000000800 */
[----:B------:R-:W-:Y:S01]  /*6210*/  IMAD.SHL.U32 R9, R154, 0x2, RZ ;  /* 0x000000029a097824 */ /* 0x000fe200078e00ff */
[----:B------:R-:W-:Y:S01]  /*6220*/  ISETP.GE.AND P2, PT, R22, UR4, PT ;  /* 0x0000000416007c0c */ /* 0x000fe2000bf46270 */
[----:B---3--:R-:W-:Y:S01]  /*6230*/  IMAD.MOV.U32 R6, RZ, RZ, R0 ;  /* 0x000000ffff067224 */ /* 0x008fe200078e0000 */
[----:B------:R-:W-:Y:S01]  /*6240*/  ISETP.GE.AND P3, PT, R154, UR4, PT ;  /* 0x000000049a007c0c */ /* 0x000fe2000bf66270 */
[----:B------:R-:W-:Y:S01]  /*6250*/  IMAD.MOV.U32 R7, RZ, RZ, R3 ;  /* 0x000000ffff077224 */ /* 0x000fe200078e0003 */
[----:B------:R-:W-:Y:S01]  /*6260*/  SHF.R.S32.HI R13, RZ, 0x1f, R154 ;  /* 0x0000001fff0d7819 */ /* 0x000fe2000001149a */
[----:B----4-:R-:W-:Y:S01]  /*6270*/  IMAD.MOV.U32 R15, RZ, RZ, R5 ;  /* 0x000000ffff0f7224 */ /* 0x010fe200078e0005 */
[----:B------:R-:W-:-:S07]  /*6280*/  CS2R R10, SRZ ;  /* 0x00000000000a7805 */ /* 0x000fce000001ff00 */
[----:B------:R-:W-:Y:S01]  /*6290*/  @!P2 IMAD.WIDE R20, R22, 0x2, R6 ;  /* 0x000000021614a825 */ /* 0x000fe200078e0206 */
[----:B------:R-:W-:Y:S02]  /*62a0*/  SHF.L.U64.HI R6, R154, 0x1, R13 ;  /* 0x000000019a067819 */ /* 0x000fe4000001020d */
[-C--:B------:R-:W-:Y:S02]  /*62b0*/  @!P3 IADD3 R24, P0, R0, R9.reuse, RZ ;  /* 0x000000090018b210 */ /* 0x080fe40007f1e0ff */
[----:B-1----:R-:W-:Y:S02]  /*62c0*/  @!P3 IADD3 R4, P1, R14, R9, RZ ;  /* 0x000000090e04b210 */ /* 0x002fe40007f3e0ff */
        /* <DEDUP_REMOVED lines=9> */
[----:B------:R0:W5:Y:S02]  /*6360*/  @!P3 LD.E.64 R6, desc[UR56][R4.64] ;  /* 0x000000380406b980 */ /* 0x000164000c101b00 */
.L_x_13123:
[----:B------:R-:W-:Y:S05]  /*6370*/  BSYNC B1 ;  /* 0x0000000000017941 */ /* 0x000fea0003800000 */
.L_x_13122:
[----:B0-----:R-:W0:Y:S01]  /*6380*/  S2R R20, SR_TID.X ;  /* 0x0000000000147919 */ /* 0x001e220000002100 */
[----:B------:R-:W2:Y:S01]  /*6390*/  SYNCS.PHASECHK.TRANS64.TRYWAIT P0, [R2+URZ+0x30800], R27 ;  /* 0x0308001b020075a7 */ /* 0x000ea2000800017f */
[----:B------:R-:W-:Y:S01]  /*63a0*/  LOP3.LUT R3, R31, 0x18, R16, 0xf8, !PT ;  /* 0x000000181f037812 */ /* 0x000fe200078ef810 */
[----:B---3--:R-:W-:Y:S01]  /*63b0*/  IMAD R0, R33, -0xc0, R26 ;  /* 0xffffff4021007824 */ /* 0x008fe200078e021a */
[----:B------:R-:W-:Y:S01]  /*63c0*/  SHF.R.U32.HI R4, RZ, 0x3, R31 ;  /* 0x00000003ff047819 */ /* 0x000fe2000001161f */
[----:B-1---5:R-:W-:Y:S01]  /*63d0*/  IMAD.MOV.U32 R14, RZ, RZ, R10 ;  /* 0x000000ffff0e7224 */ /* 0x022fe200078e000a */
[----:B------:R-:W-:Y:S01]  /*63e0*/  SHF.R.U64 R25, R10, 0x10, R11 ;  /* 0x000000100a197819 */ /* 0x000fe2000000120b */
[----:B------:R-:W-:Y:S01]  /*63f0*/  IMAD.MOV.U32 R15, RZ, RZ, R13 ;  /* 0x000000ffff0f7224 */ /* 0x000fe200078e000d */
[----:B------:R-:W-:Y:S01]  /*6400*/  LOP3.LUT R30, R3, R4, RZ, 0x3c, !PT ;  /* 0x00000004031e7212 */ /* 0x000fe200078e3cff */
[--C-:B------:R-:W-:Y:S01]  /*6410*/  IMAD.MOV.U32 R3, RZ, RZ, R11.reuse ;  /* 0x000000ffff037224 */ /* 0x100fe200078e000b */
[----:B------:R-:W-:Y:S01]  /*6420*/  SHF.R.U32.HI R28, RZ, 0x10, R11 ;  /* 0x00000010ff1c7819 */ /* 0x000fe2000001160b */
[----:B------:R-:W-:Y:S01]  /*6430*/  IMAD.MOV.U32 R4, RZ, RZ, R12 ;  /* 0x000000ffff047224 */ /* 0x000fe200078e000c */
[--C-:B------:R-:W-:Y:S01]  /*6440*/  SHF.R.U64 R21, R12, 0x10, R13.reuse ;  /* 0x000000100c157819 */ /* 0x100fe2000000120d */
[----:B----4-:R-:W-:Y:S01]  /*6450*/  IMAD.MOV.U32 R5, RZ, RZ, R8 ;  /* 0x000000ffff057224 */ /* 0x010fe200078e0008 */
[----:B------:R-:W-:Y:S01]  /*6460*/  SHF.R.U32.HI R26, RZ, 0x10, R13 ;  /* 0x00000010ff1a7819 */ /* 0x000fe2000001160d */
[----:B------:R-:W-:Y:S01]  /*6470*/  BSSY B1, `(.L_x_13124) ;  /* 0x0000019000017945 */ /* 0x000fe20003800000 */
[----:B------:R-:W-:Y:S01]  /*6480*/  SHF.R.U64 R24, R8, 0x10, R9 ;  /* 0x0000001008187819 */ /* 0x000fe20000001209 */
[----:B------:R-:W-:Y:S01]  /*6490*/  IMAD.MOV.U32 R10, RZ, RZ, R7 ;  /* 0x000000ffff0a7224 */ /* 0x000fe200078e0007 */
[----:B------:R-:W-:-:S02]  /*64a0*/  MOV R13, R9 ;  /* 0x00000009000d7202 */ /* 0x000fc40000000f00 */
[----:B------:R-:W-:Y:S02]  /*64b0*/  PRMT R12, R3, 0x5410, R28 ;  /* 0x00005410030c7816 */ /* 0x000fe4000000001c */
[----:B------:R-:W-:Y:S02]  /*64c0*/  PRMT R3, R4, 0x5410, R21 ;  /* 0x0000541004037816 */ /* 0x000fe40000000015 */
[----:B------:R-:W-:Y:S02]  /*64d0*/  PRMT R14, R14, 0x5410, R25 ;  /* 0x000054100e0e7816 */ /* 0x000fe40000000019 */
[----:B------:R-:W-:Y:S02]  /*64e0*/  LOP3.LUT P2, RZ, R32, 0x4, RZ, 0xc0, !PT ;  /* 0x0000000420ff7812 */ /* 0x000fe4000784c0ff */
[----:B------:R-:W-:Y:S01]  /*64f0*/  PRMT R8, R15, 0x5410, R26 ;  /* 0x000054100f087816 */ /* 0x000fe2000000001a */
[----:B0-----:R-:W-:Y:S01]  /*6500*/  VIADD R35, R20, 0xffffff80 ;  /* 0xffffff8014237836 */ /* 0x001fe20000000000 */
[----:B------:R-:W-:Y:S01]  /*6510*/  SHF.R.U32.HI R20, RZ, 0x10, R9 ;  /* 0x00000010ff147819 */ /* 0x000fe20000011609 */
[----:B------:R-:W-:Y:S01]  /*6520*/  IMAD.MOV.U32 R9, RZ, RZ, R6 ;  /* 0x000000ffff097224 */ /* 0x000fe200078e0006 */
[----:B------:R-:W-:-:S02]  /*6530*/  SHF.R.U64 R6, R6, 0x10, R7 ;  /* 0x0000001006067819 */ /* 0x000fc40000001207 */
[----:B------:R-:W-:Y:S02]  /*6540*/  SHF.R.S32.HI R34, RZ, 0x1f, R35 ;  /* 0x0000001fff227819 */ /* 0x000fe40000011423 */
[----:B------:R-:W-:Y:S02]  /*6550*/  SHF.R.U32.HI R7, RZ, 0x10, R7 ;  /* 0x00000010ff077819 */ /* 0x000fe40000011607 */
[----:B------:R-:W-:Y:S02]  /*6560*/  LEA.HI R34, R34, R35, RZ, 0x5 ;  /* 0x0000002322227211 */ /* 0x000fe400078f28ff */
[----:B------:R-:W-:Y:S02]  /*6570*/  VIMNMX R35, R0, 0xc0, PT ;  /* 0x000000c000237848 */ /* 0x000fe40003fe0100 */
[----:B------:R-:W-:Y:S02]  /*6580*/  SHF.R.S32.HI R34, RZ, 0x5, R34 ;  /* 0x00000005ff227819 */ /* 0x000fe40000011422 */
[----:B------:R-:W-:-:S03]  /*6590*/  ISETP.GE.AND P1, PT, R18, R35, PT ;  /* 0x000000231200720c */ /* 0x000fc60003f26270 */
[----:B------:R-:W-:Y:S01]  /*65a0*/  IMAD R11, R34, 0x200, R30 ;  /* 0x00000200220b7824 */ /* 0x000fe200078e021e */
[----:B------:R-:W-:-:S03]  /*65b0*/  PRMT R34, R5, 0x5410, R24 ;  /* 0x0000541005227816 */ /* 0x000fc60000000018 */
[----:B------:R-:W-:-:S04]  /*65c0*/  IMAD R11, R11, 0x2, R2 ;  /* 0x000000020b0b7824 */ /* 0x000fc800078e0202 */
[C---:B------:R-:W-:Y:S02]  /*65d0*/  VIADD R4, R11.reuse, 0xc400 ;  /* 0x0000c4000b047836 */ /* 0x040fe40000000000 */
[----:B------:R-:W-:Y:S01]  /*65e0*/  VIADD R0, R11, 0xc440 ;  /* 0x0000c4400b007836 */ /* 0x000fe20000000000 */
[----:B--2---:R-:W-:Y:S06]  /*65f0*/  @!P0 BRA `(.L_x_13125) ;  /* 0x0000010400808947 */ /* 0x004fec0003800000 */
.L_x_13324:
[----:B------:R-:W-:Y:S05]  /*6600*/  BSYNC B1 ;  /* 0x0000000000017941 */ /* 0x000fea0003800000 */
.L_x_13124:
[----:B------:R-:W-:Y:S01]  /*6610*/  BSSY B1, `(.L_x_13126) ;  /* 0x0000059000017945 */ /* 0x000fe20003800000 */
[----:B------:R-:W-:Y:S01]  /*6620*/  PRMT R13, R13, 0x5410, R20 ;  /* 0x000054100d0d7816 */ /* 0x000fe20000000014 */
[----:B------:R-:W-:Y:S01]  /*6630*/  @P2 VIADD R0, R4, 0xffffffc0 ;  /* 0xffffffc004002836 */ /* 0x000fe20000000000 */
        /* <DEDUP_REMOVED lines=8> */
[----:B------:R-:W1:Y:S01]  /*66c0*/  LDS.128 R4, [R11+0xc400] ;  /* 0x00c400000b047984 */ /* 0x000e620000000c00 */
[----:B0-----:R-:W-:Y:S01]  /*66d0*/  IMAD.U32 R27, R34, 0x10000, RZ ;  /* 0x00010000221b7824 */ /* 0x001fe200078e00ff */
[C---:B------:R-:W-:Y:S01]  /*66e0*/  LOP3.LUT R26, R14.reuse, 0xffff0000, RZ, 0xc0, !PT ;  /* 0xffff00000e1a7812 */ /* 0x040fe200078ec0ff */
[----:B------:R-:W-:Y:S01]  /*66f0*/  IMAD.U32 R25, R14, 0x10000, RZ ;  /* 0x000100000e197824 */ /* 0x000fe200078e00ff */
[----:B------:R-:W-:Y:S01]  /*6700*/  LOP3.LUT R28, R34, 0xffff0000, RZ, 0xc0, !PT ;  /* 0xffff0000221c7812 */ /* 0x000fe200078ec0ff */
[C---:B-1----:R-:W-:Y:S01]  /*6710*/  IMAD.U32 R15, R4.reuse, 0x10000, RZ ;  /* 0x00010000040f7824 */ /* 0x042fe200078e00ff */
        /* <DEDUP_REMOVED lines=32> */
.L_x_13129:
[----:B------:R-:W-:Y:S05]  /*6920*/  BSYNC B2 ;  /* 0x0000000000027941 */ /* 0x000fea0003800000 */
.L_x_13128:
[----:B------:R-:W-:Y:S05]  /*6930*/  @P1 BRA `(.L_x_13127) ;  /* 0x0000000000981947 */ /* 0x000fea0003800000 */
[----:B-1----:R-:W1:Y:S01]  /*6940*/  LDS.128 R4, [R0] ;  /* 0x0000000000047984 */ /* 0x002e620000000c00 */
        /* <DEDUP_REMOVED lines=37> */
.L_x_13127:
[----:B------:R-:W-:Y:S05]  /*6ba0*/  BSYNC B1 ;  /* 0x0000000000017941 */ /* 0x000fea0003800000 */
.L_x_13126:
[----:B-12---:R-:W-:-:S05]  /*6bb0*/  VIADD R4, R18, 0x60 ;  /* 0x0000006012047836 */ /* 0x006fca0000000000 */
[----:B------:R-:W-:-:S13]  /*6bc0*/  ISETP.GE.AND P0, PT, R4, R35, PT ;  /* 0x000000230400720c */ /* 0x000fda0003f06270 */
[----:B------:R-:W-:Y:S05]  /*6bd0*/  @P0 BRA `(.L_x_13130) ;  /* 0x0000001400540947 */ /* 0x000fea0003800000 */
[----:B------:R-:W1:Y:S01]  /*6be0*/  LDC R5, c[0x0][0x3f4] ;  /* 0x0000fd00ff057b82 */ /* 0x000e620000000800 */
[----:B------:R-:W-:Y:S01]  /*6bf0*/  BSSY B1, `(.L_x_13131) ;  /* 0x000002a000017945 */ /* 0x000fe20003800000 */
[-C--:B-1----:R-:W-:Y:S02]  /*6c00*/  ISETP.GE.AND P0, PT, R22, R5.reuse, PT ;  /* 0x000000051600720c */ /* 0x082fe40003f06270 */
[----:B------:R-:W-:-:S11]  /*6c10*/  ISETP.GE.AND P1, PT, R154, R5, PT ;  /* 0x000000059a00720c */ /* 0x000fd60003f26270 */
[----:B------:R-:W-:Y:S05]  /*6c20*/  @P0 BRA `(.L_x_13132) ;  /* 0x0000000000980947 */ /* 0x000fea0003800000 */
[----:B------:R-:W1:Y:S01]  /*6c30*/  LDS.128 R4, [R11+0xf400] ;  /* 0x00f400000b047984 */ /* 0x000e620000000c00 */
[C---:B------:R-:W-:Y:S01]  /*6c40*/  IMAD.U32 R31, R34.reuse, 0x10000, RZ ;  /* 0x00010000221f7824 */ /* 0x040fe200078e00ff */
[----:B------:R-:W-:Y:S01]  /*6c50*/  LOP3.LUT R34, R34, 0xffff0000, RZ, 0xc0, !PT ;  /* 0xffff000022227812 */ /* 0x000fe200078ec0ff */
[C---:B0-----:R-:W-:Y:S01]  /*6c60*/  IMAD.U32 R27, R14.reuse, 0x10000, RZ ;  /* 0x000100000e1b7824 */ /* 0x041fe200078e00ff */
        /* <DEDUP_REMOVED lines=34> */
.L_x_13132:
[----:B------:R-:W-:Y:S05]  /*6e90*/  BSYNC B1 ;  /* 0x0000000000017941 */ /* 0x000fea0003800000 */
.L_x_13131:
[----:B------:R-:W-:Y:S05]  /*6ea0*/  @P1 BRA `(.L_x_13130) ;  /* 0x0000001000a01947 */ /* 0x000fea0003800000 */
[----:B-1----:R-:W1:Y:S01]  /*6eb0*/  LDS.128 R4, [R0+0x3000] ;  /* 0x0030000000047984 */ /* 0x002e620000000c00 */
[C---:B------:R-:W-:Y:S01]  /*6ec0*/  IMAD.U32 R21, R9.reuse, 0x10000, RZ ;  /* 0x0001000009157824 */ /* 0x040fe200078e00ff */
[----:B------:R-:W-:Y:S01]  /*6ed0*/  LOP3.LUT R26, R9, 0xffff0000, RZ, 0xc0, !PT ;  /* 0xffff0000091a7812 */ /* 0x000fe200078ec0ff */
[C---:B------:R-:W-:Y:S01]  /*6ee0*/  IMAD.U32 R15, R3.reuse, 0x10000, RZ ;  /* 0x00010000030f7824 */ /* 0x040fe200078e00ff */
[----:B------:R-:W-:Y:S01]  /*6ef0*/  LOP3.LUT R24, R3, 0xffff0000, RZ, 0xc0, !PT ;  /* 0xffff000003187812 */ /* 0x000fe200078ec0ff */
[C---:B------:R-:W-:Y:S01]  /*6f00*/  IMAD.U32 R25, R10.reuse, 0x10000, RZ ;  /* 0x000100000a197824 */ /* 0x040fe200078e00ff */
[----:B0-----:R-:W-:Y:S01]  /*6f10*/  LOP3.LUT R27, R10, 0xffff0000, RZ, 0xc0, !PT ;  /* 0xffff00000a1b7812 */ /* 0x001fe200078ec0ff */
        /* <DEDUP_REMOVED lines=9> */
[----:B------:R-:W-:Y:S01]  /*6fb0*/  SHF.L.U32 R9, R7, 0x10, RZ ;  /* 0x0000001007097819 */ /* 0x000fe200000006ff */
[-C--:B------:R-:W-:Y:S01]  /*6fc0*/  FFMA.FTZ R4, R15, R11.reuse, -R14 ;  /* 0x0000000b0f047223 */ /* 0x080fe2000001080e */
[----:B------:R-:W-:Y:S01]  /*6fd0*/  FFMA.FTZ R11, R21, R11, R20 ;  /* 0x0000000b150b7223 */ /* 0x000fe20000010014 */
[C---:B------:R-:W-:Y:S01]  /*6fe0*/  FMUL.FTZ R15, R24.reuse, R5 ;  /* 0x00000005180f7220 */ /* 0x040fe20000410000 */
[----:B------:R-:W-:Y:S01]  /*6ff0*/  LOP3.LUT R7, R7, 0xffff0000, RZ, 0xc0, !PT ;  /* 0xffff000007077812 */ /* 0x000fe200078ec0ff */
[----:B------:R-:W-:Y:S01]  /*7000*/  FFMA.FTZ R5, R24, R12, -R13 ;  /* 0x0000000c18057223 */ /* 0x000fe2000001080d */
[C---:B------:R-:W-:Y:S01]  /*7010*/  LOP3.LUT R21, R8.reuse, 0xffff0000, RZ, 0xc0, !PT ;  /* 0xffff000008157812 */ /* 0x040fe200078ec0ff */
[----:B------:R-:W-:-:S02]  /*7020*/  IMAD.U32 R13, R8, 0x10000, RZ ;  /* 0x00010000080d7824 */ /* 0x000fc400078e00ff */
        /* <DEDUP_REMOVED lines=15> */
.L_x_13120:
[----:B------:R-:W-:-:S03]  /*7120*/  UMOV UR4, 0xffffffff ;  /* 0xffffffff00047882 */ /* 0x000fc60000000000 */
[----:B------:R-:W-:Y:S05]  /*7130*/  BRA.DIV UR4, `(.L_x_13133) ;  /* 0x000000fa04c47947 */ /* 0x000fea000b800000 */
[----:B------:R0:W2:Y:S04]  /*7140*/  SHFL.IDX PT, R0, R26, RZ, 0x1c1f ;  /* 0x001c1fff1a007589 */ /* 0x0000a800000e0000 */
[----:B------:R0:W3:Y:S04]  /*7150*/  SHFL.IDX PT, R3, R24, RZ, 0x1c1f ;  /* 0x001c1fff18037589 */ /* 0x0000e800000e0000 */
[----:B------:R0:W4:Y:S04]  /*7160*/  SHFL.IDX PT, R20, R28, RZ, 0x1c1f ;  /* 0x001c1fff1c147589 */ /* 0x00012800000e0000 */
[----:B-1----:R0:W1:Y:S02]  /*7170*/  SHFL.IDX PT, R14, R27, RZ, 0x1c1f ;  /* 0x001c1fff1b0e7589 */ /* 0x00206400000e0000 */
.L_x_13330:
        /* <DEDUP_REMOVED lines=18> */
[----:B------:R-:W-:Y:S02]  /*72a0*/  SHF.R.S32.HI R5, RZ, 0x1f, R16 ;  /* 0x0000001fff057819 */ /* 0x000fe40000011410 */
[----:B---3--:R-:W-:Y:S02]  /*72b0*/  IADD3 R24, P0, R3, R15, RZ ;  /* 0x0000000f03187210 */ /* 0x008fe40007f1e0ff */
[----:B------:R-:W-:Y:S02]  /*72c0*/  SHF.L.U64.HI R3, R16, 0x1, R5 ;  /* 0x0000000110037819 */ /* 0x000fe40000010205 */
[----:B------:R-:W-:-:S02]  /*72d0*/  CS2R R4, SRZ ;  /* 0x0000000000047805 */ /* 0x000fc4000001ff00 */
[----:B-1----:R-:W-:Y:S01]  /*72e0*/  IADD3 R14, P1, R14, R15, RZ ;  /* 0x0000000f0e0e7210 */ /* 0x002fe20007f3e0ff */
[----:B--2---:R-:W-:-:S04]  /*72f0*/  IMAD.X R25, R0, 0x1, R3, P0 ;  /* 0x0000000100197824 */ /* 0x004fc800000e0603 */
[----:B----4-:R-:W-:Y:S01]  /*7300*/  IMAD.X R15, R20, 0x1, R3, P1 ;  /* 0x00000001140f7824 */ /* 0x010fe200008e0603 */
[----:B------:R-:W-:Y:S07]  /*7310*/  @P2 BRA `(.L_x_13135) ;  /* 0x0000000000082947 */ /* 0x000fee0003800000 */
[----:B------:R0:W5:Y:S04]  /*7320*/  LD.E.128 R4, desc[UR56][R24.64] ;  /* 0x0000003818047980 */ /* 0x000168000c101d00 */
[----:B------:R0:W5:Y:S02]  /*7330*/  LD.E.128 R8, desc[UR56][R14.64] ;  /* 0x000000380e087980 */ /* 0x000164000c101d00 */
.L_x_13135:
[----:B------:R-:W-:Y:S05]  /*7340*/  BSYNC B1 ;  /* 0x0000000000017941 */ /* 0x000fea0003800000 */
.L_x_13134:
[----:B------:R-:W4:Y:S01]  /*7350*/  SYNCS.PHASECHK.TRANS64.TRYWAIT P1, [R2+URZ+0x30800], R27 ;  /* 0x0308001b020075a7 */ /* 0x000f22000802017f */
[----:B--2---:R-:W-:Y:S01]  /*7360*/  IMAD R0, R33, -0xc0, R12 ;  /* 0xffffff4021007824 */ /* 0x004fe200078e020c */
[----:B-----5:R-:W-:Y:S01]  /*7370*/  SHF.R.U64 R26, R4, 0x10, R5 ;  /* 0x00000010041a7819 */ /* 0x020fe20000001205 */
[----:B------:R-:W-:Y:S01]  /*7380*/  IMAD.MOV.U32 R21, RZ, RZ, R4 ;  /* 0x000000ffff157224 */ /* 0x000fe200078e0004 */
[--C-:B0-----:R-:W-:Y:S01]  /*7390*/  SHF.R.U64 R25, R8, 0x10, R9.reuse ;  /* 0x0000001008197819 */ /* 0x101fe20000001209 */
[--C-:B------:R-:W-:Y:S01]  /*73a0*/  IMAD.MOV.U32 R15, RZ, RZ, R9.reuse ;  /* 0x000000ffff0f7224 */ /* 0x100fe200078e0009 */
[----:B------:R-:W-:Y:S01]  /*73b0*/  SHF.R.U32.HI R4, RZ, 0x10, R9 ;  /* 0x00000010ff047819 */ /* 0x000fe20000011609 */
[----:B---3--:R-:W-:Y:S01]  /*73c0*/  IMAD.MOV.U32 R3, RZ, RZ, R6 ;  /* 0x000000ffff037224 */ /* 0x008fe200078e0006 */
[----:B------:R-:W-:Y:S01]  /*73d0*/  VIMNMX R9, R0, 0xc0, PT ;  /* 0x000000c000097848 */ /* 0x000fe20003fe0100 */
[--C-:B-1----:R-:W-:Y:S01]  /*73e0*/  IMAD.MOV.U32 R14, RZ, RZ, R5.reuse ;  /* 0x000000ffff0e7224 */ /* 0x102fe200078e0005 */
[----:B------:R-:W-:Y:S01]  /*73f0*/  SHF.R.U32.HI R33, RZ, 0x10, R5 ;  /* 0x00000010ff217819 */ /* 0x000fe20000011605 */
[--C-:B------:R-:W-:Y:S01]  /*7400*/  IMAD.MOV.U32 R24, RZ, RZ, R7.reuse ;  /* 0x000000ffff187224 */ /* 0x100fe200078e0007 */
[--C-:B------:R-:W-:Y:S01]  /*7410*/  SHF.R.U64 R6, R6, 0x10, R7.reuse ;  /* 0x0000001006067819 */ /* 0x100fe20000001207 */
[----:B------:R-:W-:Y:S01]  /*7420*/  IMAD.MOV.U32 R12, RZ, RZ, R8 ;  /* 0x000000ffff0c7224 */ /* 0x000fe200078e0008 */
[----:B------:R-:W-:Y:S01]  /*7430*/  SHF.R.U32.HI R31, RZ, 0x10, R7 ;  /* 0x00000010ff1f7819 */ /* 0x000fe20000011607 */
[----:B----4-:R-:W-:Y:S01]  /*7440*/  IMAD.MOV.U32 R20, RZ, RZ, R10 ;  /* 0x000000ffff147224 */ /* 0x010fe200078e000a */
[----:B------:R-:W-:Y:S01]  /*7450*/  ISETP.GE.AND P0, PT, R16, R13, PT ;  /* 0x0000000d1000720c */ /* 0x000fe20003f06270 */
[--C-:B------:R-:W-:Y:S01]  /*7460*/  IMAD.MOV.U32 R0, RZ, RZ, R11.reuse ;  /* 0x000000ffff007224 */ /* 0x100fe200078e000b */
[--C-:B------:R-:W-:Y:S01]  /*7470*/  SHF.R.U64 R7, R10, 0x10, R11.reuse ;  /* 0x000000100a077819 */ /* 0x100fe2000000120b */
[C---:B------:R-:W-:Y:S01]  /*7480*/  VIADD R28, R18.reuse, 0x60 ;  /* 0x00000060121c7836 */ /* 0x040fe20000000000 */
[----:B------:R-:W-:Y:S01]  /*7490*/  SHF.R.U32.HI R5, RZ, 0x10, R11 ;  /* 0x00000010ff057819 */ /* 0x000fe2000001160b */
[----:B------:R-:W-:Y:S01]  /*74a0*/  BSSY B1, `(.L_x_13136) ;  /* 0x000000c000017945 */ /* 0x000fe20003800000 */
[----:B------:R-:W-:-:S02]  /*74b0*/  ISETP.GE.OR P2, PT, R18, R9, P0 ;  /* 0x000000091200720c */ /* 0x000fc40000746670 */
[----:B------:R-:W-:Y:S02]  /*74c0*/  PRMT R21, R21, 0x5410, R26 ;  /* 0x0000541015157816 */ /* 0x000fe4000000001a */
[----:B------:R-:W-:Y:S02]  /*74d0*/  ISETP.GE.OR P0, PT, R28, R9, P0 ;  /* 0x000000091c00720c */ /* 0x000fe40000706670 */
[----:B------:R-:W-:Y:S02]  /*74e0*/  PRMT R14, R14, 0x5410, R33 ;  /* 0x000054100e0e7816 */ /* 0x000fe40000000021 */
[----:B------:R-:W-:Y:S02]  /*74f0*/  PRMT R3, R3, 0x5410, R6 ;  /* 0x0000541003037816 */ /* 0x000fe40000000006 */
[----:B------:R-:W-:Y:S02]  /*7500*/  PRMT R24, R24, 0x5410, R31 ;  /* 0x0000541018187816 */ /* 0x000fe4000000001f */
[----:B------:R-:W-:-:S02]  /*7510*/  PRMT R12, R12, 0x5410, R25 ;  /* 0x000054100c0c7816 */ /* 0x000fc40000000019 */
[----:B------:R-:W-:Y:S02]  /*7520*/  PRMT R15, R15, 0x5410, R4 ;  /* 0x000054100f0f7816 */ /* 0x000fe40000000004 */
[----:B------:R-:W-:Y:S02]  /*7530*/  PRMT R20, R20, 0x5410, R7 ;  /* 0x0000541014147816 */ /* 0x000fe40000000007 */
[----:B------:R-:W-:Y:S01]  /*7540*/  PRMT R0, R0, 0x5410, R5 ;  /* 0x0000541000007816 */ /* 0x000fe20000000005 */
[----:B------:R-:W-:Y:S06]  /*7550*/  @!P1 BRA `(.L_x_13137) ;  /* 0x000000f8002c9947 */ /* 0x000fec0003800000 */
.L_x_13331:
[----:B------:R-:W-:Y:S05]  /*7560*/  BSYNC B1 ;  /* 0x0000000000017941 */ /* 0x000fea0003800000 */
.L_x_13136:
[----:B------:R-:W-:Y:S04]  /*7570*/  BSSY B1, `(.L_x_13138) ;  /* 0x0000060000017945 */ /* 0x000fe80003800000 */
[----:B------:R-:W-:Y:S05]  /*7580*/  @P2 BRA `(.L_x_13139) ;  /* 0x0000000400782947 */ /* 0x000fea0003800000 */
[----:B------:R-:W2:Y:S01]  /*7590*/  LDL R4, [R1+0x34] ;  /* 0x0000340001047983 */ /* 0x000ea20000100800 */
[C---:B------:R-:W-:Y:S01]  /*75a0*/  IMAD.U32 R36, R12.reuse, 0x10000, RZ ;  /* 0x000100000c247824 */ /* 0x040fe200078e00ff */
[----:B------:R-:W-:Y:S01]  /*75b0*/  LOP3.LUT R37, R12, 0xffff0000, RZ, 0xc0, !PT ;  /* 0xffff00000c257812 */ /* 0x000fe200078ec0ff */
[C---:B------:R-:W-:Y:S01]  /*75c0*/  IMAD.U32 R34, R21.reuse, 0x10000, RZ ;  /* 0x0001000015227824 */ /* 0x040fe200078e00ff */
[----:B------:R-:W1:Y:S01]  /*75d0*/  S2R R5, SR_TID.X ;  /* 0x0000000000057919 */ /* 0x000e620000002100 */
[----:B------:R-:W-:Y:S01]  /*75e0*/  LOP3.LUT R35, R21, 0xffff0000, RZ, 0xc0, !PT ;  /* 0xffff000015237812 */ /* 0x000fe200078ec0ff */
[----:B-1----:R-:W-:-:S05]  /*75f0*/  VIADD R5, R5, 0xffffff80 ;  /* 0xffffff8005057836 */ /* 0x002fca0000000000 */
[----:B------:R-:W-:-:S04]  /*7600*/  SHF.R.S32.HI R8, RZ, 0x1f, R5 ;  /* 0x0000001fff087819 */ /* 0x000fc80000011405 */
[----:B------:R-:W-:Y:S01]  /*7610*/  LEA.HI R8, R8, R5, RZ, 0x5 ;  /* 0x0000000508087211 */ /* 0x000fe200078f28ff */
[----:B------:R-:W-:-:S03]  /*7620*/  IMAD.IADD R5, R16, 0x1, R13 ;  /* 0x0000000110057824 */ /* 0x000fc600078e020d */
[----:B------:R-:W-:Y:S01]  /*7630*/  SHF.R.S32.HI R8, RZ, 0x5, R8 ;  /* 0x00000005ff087819 */ /* 0x000fe20000011408 */
[----:B--2---:R-:W-:-:S05]  /*7640*/  IMAD.SHL.U32 R4, R4, 0x40, RZ ;  /* 0x0000004004047824 */ /* 0x004fca00078e00ff */
[----:B------:R-:W-:-:S04]  /*7650*/  LOP3.LUT R6, R4, 0x1c0, RZ, 0xc0, !PT ;  /* 0x000001c004067812 */ /* 0x000fc800078ec0ff */
[C---:B------:R-:W-:Y:S02]  /*7660*/  LOP3.LUT R4, R6.reuse, 0x38, R16, 0xf8, !PT ;  /* 0x0000003806047812 */ /* 0x040fe400078ef810 */
[----:B------:R-:W-:Y:S02]  /*7670*/  SHF.R.U32.HI R7, RZ, 0x3, R6 ;  /* 0x00000003ff077819 */ /* 0x000fe40000011606 */
[----:B------:R-:W-:Y:S02]  /*7680*/  LOP3.LUT R6, R6, 0x38, R5, 0xf8, !PT ;  /* 0x0000003806067812 */ /* 0x000fe400078ef805 */
[-C--:B------:R-:W-:Y:S02]  /*7690*/  LOP3.LUT R4, R4, R7.reuse, RZ, 0x3c, !PT ;  /* 0x0000000704047212 */ /* 0x080fe400078e3cff */
[----:B------:R-:W-:-:S03]  /*76a0*/  LOP3.LUT R6, R6, R7, RZ, 0x3c, !PT ;  /* 0x0000000706067212 */ /* 0x000fc600078e3cff */
[C---:B------:R-:W-:Y:S02]  /*76b0*/  IMAD R5, R8.reuse, 0x200, R4 ;  /* 0x0000020008057824 */ /* 0x040fe400078e0204 */
[----:B------:R-:W-:Y:S02]  /*76c0*/  IMAD R9, R8, 0x200, R6 ;  /* 0x0000020008097824 */ /* 0x000fe400078e0206 */
[--C-:B------:R-:W-:Y:S02]  /*76d0*/  IMAD R42, R5, 0x2, R2.reuse ;  /* 0x00000002052a7824 */ /* 0x100fe400078e0202 */
[----:B------:R-:W-:-:S03]  /*76e0*/  IMAD R44, R9, 0x2, R2 ;  /* 0x00000002092c7824 */ /* 0x000fc600078e0202 */
[----:B------:R-:W1:Y:S04]  /*76f0*/  LDS.128 R4, [R42+0xc400] ;  /* 0x00c400002a047984 */ /* 0x000e680000000c00 */
[----:B------:R-:W2:Y:S01]  /*7700*/  LDS.128 R8, [R44+0xc400] ;  /* 0x00c400002c087984 */ /* 0x000ea20000000c00 */
[C---:B-1----:R-:W-:Y:S01]  /*7710*/  IMAD.U32 R25, R4.reuse, 0x10000, RZ ;  /* 0x0001000004197824 */ /* 0x042fe200078e00ff */
[----:B------:R-:W-:Y:S01]  /*7720*/  LOP3.LUT R4, R4, 0xffff0000, RZ, 0xc0, !PT ;  /* 0xffff000004047812 */ /* 0x000fe200078ec0ff */
[C---:B0-----:R-:W-:Y:S01]  /*7730*/  IMAD.U32 R27, R6.reuse, 0x10000, RZ ;  /* 0x00010000061b7824 */ /* 0x041fe200078e00ff */
        /* <DEDUP_REMOVED lines=11> */
[----:B------:R-:W-:Y:S02]  /*77f0*/  IMAD.U32 R25, R3, 0x10000, RZ ;  /* 0x0001000003197824 */ /* 0x000fe400078e00ff */
[-C--:B------:R-:W-:Y:S01]  /*7800*/  FMUL.FTZ R41, R8, R35.reuse ;  /* 0x0000002308297220 */ /* 0x080fe20000410000 */
[-C--:B------:R-:W-:Y:S01]  /*7810*/  FMUL.FTZ R8, R32, R30.reuse ;  /* 0x0000001e20087220 */ /* 0x080fe20000410000 */
[----:B------:R-:W-:Y:S01]  /*7820*/  FFMA.FTZ R39, R4, R35, -R39 ;  /* 0x0000002304277223 */ /* 0x000fe20000010827 */
[-C--:B------:R-:W-:Y:S01]  /*7830*/  FMUL.FTZ R43, R32, R25.reuse ;  /* 0x00000019202b7220 */ /* 0x080fe20000410000 */
[----:B------:R-:W-:Y:S01]  /*7840*/  LOP3.LUT R35, R20, 0xffff0000, RZ, 0xc0, !PT ;  /* 0xffff000014237812 */ /* 0x000fe200078ec0ff */
[----:B------:R-:W-:Y:S01]  /*7850*/  FFMA.FTZ R32, R27, R25, -R8 ;  /* 0x000000191b207223 */ /* 0x000fe20000010808 */
[----:B------:R-:W-:Y:S01]  /*7860*/  LOP3.LUT R25, R3, 0xffff0000, RZ, 0xc0, !PT ;  /* 0xffff000003197812 */ /* 0x000fe200078ec0ff */
[----:B------:R-:W-:Y:S01]  /*7870*/  FFMA.FTZ R41, R4, R37, R41 ;  /* 0x0000002504297223 */ /* 0x000fe20000010029 */
[----:B------:R-:W-:Y:S01]  /*7880*/  FFMA.FTZ R43, R27, R30, R43 ;  /* 0x0000001e1b2b7223 */ /* 0x000fe2000001002b */
[----:B------:R-:W-:Y:S01]  /*7890*/  FMUL.FTZ R37, R10, R35 ;  /* 0x000000230a257220 */ /* 0x000fe20000410000 */
[----:B------:R-:W-:-:S02]  /*78a0*/  IMAD.U32 R31, R9, 0x10000, RZ ;  /* 0x00010000091f7824 */ /* 0x000fc400078e00ff */
[-C--:B------:R-:W-:Y:S01]  /*78b0*/  FMUL.FTZ R45, R10, R25.reuse ;  /* 0x000000190a2d7220 */ /* 0x080fe20000410000 */
[----:B------:R-:W-:Y:S02]  /*78c0*/  IMAD.U32 R4, R14, 0x10000, RZ ;  /* 0x000100000e047824 */ /* 0x000fe400078e00ff */
[----:B------:R-:W-:Y:S01]  /*78d0*/  FFMA.FTZ R37, R6, R25, -R37 ;  /* 0x0000001906257223 */ /* 0x000fe20000010825 */
[----:B------:R-:W-:Y:S01]  /*78e0*/  IMAD.U32 R27, R15, 0x10000, RZ ;  /* 0x000100000f1b7824 */ /* 0x000fe200078e00ff */
[----:B------:R-:W-:Y:S01]  /*78f0*/  LOP3.LUT R9, R9, 0xffff0000, RZ, 0xc0, !PT ;  /* 0xffff000009097812 */ /* 0x000fe200078ec0ff */
[----:B------:R-:W-:Y:S02]  /*7900*/  IMAD.U32 R33, R11, 0x10000, RZ ;  /* 0x000100000b217824 */ /* 0x000fe400078e00ff */
[C---:B------:R-:W-:Y:S01]  /*7910*/  FMUL.FTZ R30, R31.reuse, R4 ;  /* 0x000000041f1e7220 */ /* 0x040fe20000410000 */
[----:B------:R-:W-:Y:S02]  /*7920*/  IMAD.U32 R10, R0, 0x10000, RZ ;  /* 0x00010000000a7824 */ /* 0x000fe400078e00ff */
[----:B------:R-:W-:Y:S01]  /*7930*/  FMUL.FTZ R25, R31, R27 ;  /* 0x0000001b1f197220 */ /* 0x000fe20000410000 */
[----:B------:R-:W-:Y:S01]  /*7940*/  IMAD.U32 R26, R5, 0x10000, RZ ;  /* 0x00010000051a7824 */ /* 0x000fe200078e00ff */
[----:B------:R-:W-:Y:S01]  /*7950*/  LOP3.LUT R11, R11, 0xffff0000, RZ, 0xc0, !PT ;  /* 0xffff00000b0b7812 */ /* 0x000fe200078ec0ff */
[----:B------:R-:W-:-:S02]  /*7960*/  IMAD.U32 R28, R7, 0x10000, RZ ;  /* 0x00010000071c7824 */ /* 0x000fc400078e00ff */
[C---:B------:R-:W-:Y:S01]  /*7970*/  FMUL.FTZ R31, R33.reuse, R10 ;  /* 0x0000000a211f7220 */ /* 0x040fe20000410000 */
[----:B------:R-:W-:Y:S02]  /*7980*/  IMAD.U32 R8, R24, 0x10000, RZ ;  /* 0x0001000018087824 */ /* 0x000fe400078e00ff */
[C---:B------:R-:W-:Y:S01]  /*7990*/  FFMA.FTZ R25, R26.reuse, R4, -R25 ;  /* 0x000000041a197223 */ /* 0x040fe20000010819 */
[----:B------:R-:W-:Y:S01]  /*79a0*/  FFMA.FTZ R30, R26, R27, R30 ;  /* 0x0000001b1a1e7223 */ /* 0x000fe2000001001e */
[----:B------:R-:W-:Y:S01]  /*79b0*/  FFMA.FTZ R34, R6, R35, R45 ;  /* 0x0000002306227223 */ /* 0x000fe2000001002d */
[-C--:B------:R-:W-:Y:S01]  /*79c0*/  FMUL.FTZ R33, R33, R8.reuse ;  /* 0x0000000821217220 */ /* 0x080fe20000410000 */
[----:B------:R-:W-:Y:S01]  /*79d0*/  FFMA.FTZ R31, R28, R8, -R31 ;  /* 0x000000081c1f7223 */ /* 0x000fe2000001081f */
        /* <DEDUP_REMOVED lines=10> */
[----:B------:R-:W-:-:S02]  /*7a80*/  FMUL.FTZ R11, R11, R6 ;  /* 0x000000060b0b7220 */ /* 0x000fc40000410000 */
        /* <DEDUP_REMOVED lines=9> */
[----:B------:R-:W-:Y:S01]  /*7b20*/  F2FP.BF16.F32.PACK_AB R10, R34, R43 ;  /* 0x0000002b220a723e */ /* 0x000fe200000010ff */
[----:B------:R1:W-:Y:S01]  /*7b30*/  STS.128 [R42+0xc400], R4 ;  /* 0x00c400042a007388 */ /* 0x0003e20000000c00 */
[----:B------:R-:W-:Y:S02]  /*7b40*/  F2FP.BF16.F32.PACK_AB R9, R9, R30 ;  /* 0x0000001e0909723e */ /* 0x000fe400000010ff */
[----:B------:R-:W-:-:S05]  /*7b50*/  F2FP.BF16.F32.PACK_AB R11, R26, R33 ;  /* 0x000000211a0b723e */ /* 0x000fca00000010ff */
[----:B------:R1:W-:Y:S02]  /*7b60*/  STS.128 [R44+0xc400], R8 ;  /* 0x00c400082c007388 */ /* 0x0003e40000000c00 */
.L_x_13139:
[----:B------:R-:W-:Y:S05]  /*7b70*/  BSYNC B1 ;  /* 0x0000000000017941 */ /* 0x000fea0003800000 */
.L_x_13138:
[----:B------:R-:W-:Y:S05]  /*7b80*/  @P0 BRA `(.L_x_13130) ;  /* 0x0000000400680947 */ /* 0x000fea0003800000 */
[----:B-1----:R-:W2:Y:S01]  /*7b90*/  LDL R5, [R1+0x44] ;  /* 0x0000440001057983 */ /* 0x002ea20000100800 */
[C---:B------:R-:W-:Y:S01]  /*7ba0*/  IADD3 R6, R18.reuse, 0x60, RZ ;  /* 0x0000006012067810 */ /* 0x040fe20007ffe0ff */
[----:B------:R-:W-:Y:S02]  /*7bb0*/  VIADD R7, R18, 0x60 ;  /* 0x0000006012077836 */ /* 0x000fe40000000000 */
[----:B------:R-:W3:Y:S02]  /*7bc0*/  LDL R42, [R1+0x68] ;  /* 0x00006800012a7983 */ /* 0x000ee40000100800 */
[----:B------:R-:W-:Y:S02]  /*7bd0*/  IMAD.SHL.U32 R6, R6, 0x40, RZ ;  /* 0x0000004006067824 */ /* 0x000fe400078e00ff */
[----:B------:R-:W-:Y:S02]  /*7be0*/  IMAD.SHL.U32 R7, R7, 0x40, RZ ;  /* 0x0000004007077824 */ /* 0x000fe400078e00ff */
[----:B------:R-:W-:Y:S01]  /*7bf0*/  IMAD.IADD R4, R16, 0x1, R13 ;  /* 0x0000000110047824 */ /* 0x000fe200078e020d */
[----:B------:R-:W-:-:S02]  /*7c00*/  LOP3.LUT R6, R6, 0x1c0, RZ, 0xc0, !PT ;  /* 0x000001c006067812 */ /* 0x000fc400078ec0ff */
[----:B------:R-:W-:Y:S02]  /*7c10*/  LOP3.LUT R7, R7, 0x1c0, RZ, 0xc0, !PT ;  /* 0x000001c007077812 */ /* 0x000fe400078ec0ff */
[----:B------:R-:W-:Y:S02]  /*7c20*/  SHF.R.U32.HI R6, RZ, 0x3, R6 ;  /* 0x00000003ff067819 */ /* 0x000fe40000011606 */
[----:B------:R-:W-:-:S04]  /*7c30*/  LOP3.LUT R4, R7, 0x38, R4, 0xf8, !PT ;  /* 0x0000003807047812 */ /* 0x000fc800078ef804 */
[----:B------:R-:W-:Y:S01]  /*7c40*/  LOP3.LUT R4, R4, R6, RZ, 0x3c, !PT ;  /* 0x0000000604047212 */ /* 0x000fe200078e3cff */
[C---:B------:R-:W-:Y:S02]  /*7c50*/  IMAD.U32 R37, R12.reuse, 0x10000, RZ ;  /* 0x000100000c257824 */ /* 0x040fe400078e00ff */
[C---:B------:R-:W-:Y:S01]  /*7c60*/  IMAD.U32 R35, R21.reuse, 0x10000, RZ ;  /* 0x0001000015237824 */ /* 0x040fe200078e00ff */
[----:B------:R-:W-:Y:S02]  /*7c70*/  LOP3.LUT R38, R12, 0xffff0000, RZ, 0xc0, !PT ;  /* 0xffff00000c267812 */ /* 0x000fe400078ec0ff */
[----:B------:R-:W-:Y:S01]  /*7c80*/  LOP3.LUT R12, R21, 0xffff0000, RZ, 0xc0, !PT ;  /* 0xffff0000150c7812 */ /* 0x000fe200078ec0ff */
[C---:B------:R-:W-:Y:S01]  /*7c90*/  IMAD.U32 R41, R20.reuse, 0x10000, RZ ;  /* 0x0001000014297824 */ /* 0x040fe200078e00ff */
[----:B------:R-:W-:Y:S01]  /*7ca0*/  LOP3.LUT R20, R20, 0xffff0000, RZ, 0xc0, !PT ;  /* 0xffff000014147812 */ /* 0x000fe200078ec0ff */
[----:B------:R-:W-:Y:S01]  /*7cb0*/  IMAD.U32 R40, R15, 0x10000, RZ ;  /* 0x000100000f287824 */ /* 0x000fe200078e00ff */
[----:B------:R-:W-:Y:S01]  /*7cc0*/  LOP3.LUT R43, R0, 0xffff0000, RZ, 0xc0, !PT ;  /* 0xffff0000002b7812 */ /* 0x000fe200078ec0ff */
[----:B------:R-:W-:-:S02]  /*7cd0*/  IMAD.U32 R36, R14, 0x10000, RZ ;  /* 0x000100000e247824 */ /* 0x000fc400078e00ff */
[----:B--2---:R-:W-:-:S04]  /*7ce0*/  IMAD.IADD R9, R5, 0x1, R4 ;  /* 0x0000000105097824 */ /* 0x004fc800078e0204 */
[----:B------:R-:W-:Y:S01]  /*7cf0*/  IMAD R13, R9, 0x2, R2 ;  /* 0x00000002090d7824 */ /* 0x000fe200078e0202 */
[----:B---3--:R-:W-:Y:S04]  /*7d00*/  LDS.128 R4, [R42+0xc400] ;  /* 0x00c400002a047984 */ /* 0x008fe80000000c00 */
[----:B------:R-:W1:Y:S02]  /*7d10*/  LDS.128 R8, [R13+0xc400] ;  /* 0x00c400000d087984 */ /* 0x000e640000000c00 */
[C---:B-1----:R-:W-:Y:S01]  /*7d20*/  IMAD.U32 R30, R8.reuse, 0x10000, RZ ;  /* 0x00010000081e7824 */ /* 0x042fe200078e00ff */
[----:B------:R-:W-:Y:S01]  /*7d30*/  LOP3.LUT R8, R8, 0xffff0000, RZ, 0xc0, !PT ;  /* 0xffff000008087812 */ /* 0x000fe200078ec0ff */
[C---:B------:R-:W-:Y:S02]  /*7d40*/  IMAD.U32 R25, R4.reuse, 0x10000, RZ ;  /* 0x0001000004197824 */ /* 0x040fe400078e00ff */
[-C--:B------:R-:W-:Y:S01]  /*7d50*/  FMUL.FTZ R34, R37, R30.reuse ;  /* 0x0000001e25227220 */ /* 0x080fe20000410000 */
[C---:B------:R-:W-:Y:S01]  /*7d60*/  FMUL.FTZ R30, R35.reuse, R30 ;  /* 0x0000001e231e7220 */ /* 0x040fe20000410000 */
[----:B------:R-:W-:Y:S01]  /*7d70*/  LOP3.LUT R4, R4, 0xffff0000, RZ, 0xc0, !PT ;  /* 0xffff000004047812 */ /* 0x000fe200078ec0ff */
[-C--:B------:R-:W-:Y:S01]  /*7d80*/  FMUL.FTZ R21, R38, R8.reuse ;  /* 0x0000000826157220 */ /* 0x080fe20000410000 */
[-C--:B------:R-:W-:Y:S01]  /*7d90*/  FFMA.FTZ R34, R35, R25.reuse, -R34 ;  /* 0x0000001923227223 */ /* 0x080fe20000010822 */
[----:B------:R-:W-:Y:S01]  /*7da0*/  FFMA.FTZ R30, R37, R25, R30 ;  /* 0x00000019251e7223 */ /* 0x000fe2000001001e */
[----:B------:R-:W-:Y:S01]  /*7db0*/  FMUL.FTZ R25, R12, R8 ;  /* 0x000000080c197220 */ /* 0x000fe20000410000 */
[----:B------:R-:W-:-:S02]  /*7dc0*/  IMAD.U32 R32, R10, 0x10000, RZ ;  /* 0x000100000a207824 */ /* 0x000fc400078e00ff */
[-C--:B------:R-:W-:Y:S01]  /*7dd0*/  FFMA.FTZ R21, R12, R4.reuse, -R21 ;  /* 0x000000040c157223 */ /* 0x080fe20000010815 */
[----:B0-----:R-:W-:Y:S02]  /*7de0*/  IMAD.U32 R27, R6, 0x10000, RZ ;  /* 0x00010000061b7824 */ /* 0x001fe400078e00ff */
[----:B------:R-:W-:Y:S01]  /*7df0*/  FFMA.FTZ R25, R38, R4, R25 ;  /* 0x0000000426197223 */ /* 0x000fe20000010019 */
[----:B------:R-:W-:Y:S01]  /*7e00*/  LOP3.LUT R10, R10, 0xffff0000, RZ, 0xc0, !PT ;  /* 0xffff00000a0a7812 */ /* 0x000fe200078ec0ff */
[----:B------:R-:W-:Y:S02]  /*7e10*/  IMAD.U32 R37, R3, 0x10000, RZ ;  /* 0x0001000003257824 */ /* 0x000fe400078e00ff */
[-C--:B------:R-:W-:Y:S01]  /*7e20*/  FMUL.FTZ R4, R41, R32.reuse ;  /* 0x0000002029047220 */ /* 0x080fe20000410000 */
[----:B------:R-:W-:Y:S02]  /*7e30*/  LOP3.LUT R8, R3, 0xffff0000, RZ, 0xc0, !PT ;  /* 0xffff000003087812 */ /* 0x000fe400078ec0ff */
[----:B------:R-:W-:Y:S01]  /*7e40*/  LOP3.LUT R6, R6, 0xffff0000, RZ, 0xc0, !PT ;  /* 0xffff000006067812 */ /* 0x000fe200078ec0ff */
[C---:B------:R-:W-:Y:S01]  /*7e50*/  FMUL.FTZ R32, R37.reuse, R32 ;  /* 0x0000002025207220 */ /* 0x040fe20000410000 */
[----:B------:R-:W-:Y:S01]  /*7e60*/  FFMA.FTZ R3, R37, R27, -R4 ;  /* 0x0000001b25037223 */ /* 0x000fe20000010804 */
[----:B------:R-:W-:Y:S01]  /*7e70*/  FMUL.FTZ R37, R20, R10 ;  /* 0x0000000a14257220 */ /* 0x000fe20000410000 */
[----:B------:R-:W-:-:S02]  /*7e80*/  IMAD.U32 R33, R11, 0x10000, RZ ;  /* 0x000100000b217824 */ /* 0x000fc400078e00ff */
[----:B------:R-:W-:Y:S01]  /*7e90*/  FMUL.FTZ R39, R8, R10 ;  /* 0x0000000a08277220 */ /* 0x000fe20000410000 */
[----:B------:R-:W-:Y:S02]  /*7ea0*/  IMAD.U32 R12, R0, 0x10000, RZ ;  /* 0x00010000000c7824 */ /* 0x000fe400078e00ff */
[----:B------:R-:W-:Y:S01]  /*7eb0*/  FFMA.FTZ R10, R41, R27, R32 ;  /* 0x0000001b290a7223 */ /* 0x000fe20000010020 */
[C---:B------:R-:W-:Y:S01]  /*7ec0*/  IMAD.U32 R31, R9.reuse, 0x10000, RZ ;  /* 0x00010000091f7824 */ /* 0x040fe200078e00ff */
[----:B------:R-:W-:Y:S01]  /*7ed0*/  LOP3.LUT R9, R9, 0xffff0000, RZ, 0xc0, !PT ;  /* 0xffff000009097812 */ /* 0x000fe200078ec0ff */
[----:B------:R-:W-:Y:S01]  /*7ee0*/  FFMA.FTZ R8, R8, R6, -R37 ;  /* 0x0000000608087223 */ /* 0x000fe20000010825 */
[----:B------:R-:W-:Y:S01]  /*7ef0*/  LOP3.LUT R11, R11, 0xffff0000, RZ, 0xc0, !PT ;  /* 0xffff00000b0b7812 */ /* 0x000fe200078ec0ff */
[----:B------:R-:W-:Y:S01]  /*7f00*/  IMAD.U32 R28, R7, 0x10000, RZ ;  /* 0x00010000071c7824 */ /* 0x000fe200078e00ff */
[----:B------:R-:W-:Y:S01]  /*7f10*/  LOP3.LUT R41, R15, 0xffff0000, RZ, 0xc0, !PT ;  /* 0xffff00000f297812 */ /* 0x000fe200078ec0ff */
[----:B------:R-:W-:-:S02]  /*7f20*/  IMAD.U32 R4, R24, 0x10000, RZ ;  /* 0x0001000018047824 */ /* 0x000fc400078e00ff */
[----:B------:R-:W-:Y:S01]  /*7f30*/  FMUL.FTZ R27, R12, R33 ;  /* 0x000000210c1b7220 */ /* 0x000fe20000410000 */
[----:B------:R-:W-:Y:S02]  /*7f40*/  LOP3.LUT R15, R14, 0xffff0000, RZ, 0xc0, !PT ;  /* 0xffff00000e0f7812 */ /* 0x000fe400078ec0ff */
[----:B------:R-:W-:Y:S01]  /*7f50*/  LOP3.LUT R37, R24, 0xffff0000, RZ, 0xc0, !PT ;  /* 0xffff000018257812 */ /* 0x000fe200078ec0ff */
[C---:B------:R-:W-:Y:S01]  /*7f60*/  IMAD.U32 R26, R5.reuse, 0x10000, RZ ;  /* 0x00010000051a7824 */ /* 0x040fe200078e00ff */
[----:B------:R-:W-:Y:S01]  /*7f70*/  LOP3.LUT R5, R5, 0xffff0000, RZ, 0xc0, !PT ;  /* 0xffff000005057812 */ /* 0x000fe200078ec0ff */
[----:B------:R-:W-:Y:S01]  /*7f80*/  FFMA.FTZ R39, R20, R6, R39 ;  /* 0x0000000614277223 */ /* 0x000fe20000010027 */
[----:B------:R-:W-:Y:S01]  /*7f90*/  LOP3.LUT R7, R7, 0xffff0000, RZ, 0xc0, !PT ;  /* 0xffff000007077812 */ /* 0x000fe200078ec0ff */
[----:B------:R-:W-:Y:S01]  /*7fa0*/  FMUL.FTZ R35, R40, R31 ;  /* 0x0000001f28237220 */ /* 0x000fe20000410000 */
[C---:B------:R-:W-:Y:S01]  /*7fb0*/  FMUL.FTZ R33, R4.reuse, R33 ;  /* 0x0000002104217220 */ /* 0x040fe20000410000 */
[----:B------:R-:W-:Y:S01]  /*7fc0*/  FFMA.FTZ R27, R4, R28, -R27 ;  /* 0x0000001c041b7223 */ /* 0x000fe2000001081b */
[----:B------:R-:W-:Y:S01]  /*7fd0*/  FMUL.FTZ R0, R41, R9 ;  /* 0x0000000929007220 */ /* 0x000fe20000410000 */
[----:B------:R-:W-:Y:S01]  /*7fe0*/  FMUL.FTZ R6, R43, R11 ;  /* 0x0000000b2b067220 */ /* 0x000fe20000410000 */
[C---:B------:R-:W-:Y:S01]  /*7ff0*/  FMUL.FTZ R31, R36.reuse, R31 ;  /* 0x0000001f241f7220 */ /* 0x040fe20000410000 */
[----:B------:R-:W-:Y:S01]  /*8000*/  FMUL.FTZ R4, R15, R9 ;  /* 0x000000090f047220 */ /* 0x000fe20000410000 */
[----:B------:R-:W-:Y:S01]  /*8010*/  FMUL.FTZ R20, R37, R11 ;  /* 0x0000000b25147220 */ /* 0x000fe20000410000 */
[----:B------:R-:W-:Y:S01]  /*8020*/  FFMA.FTZ R35, R36, R26, -R35 ;  /* 0x0000001a24237223 */ /* 0x000fe20000010823 */
        /* <DEDUP_REMOVED lines=14> */
[----:B------:R3:W-:Y:S04]  /*8110*/  STS.128 [R42+0xc400], R4 ;  /* 0x00c400042a007388 */ /* 0x0007e80000000c00 */
[----:B------:R3:W-:Y:S02]  /*8120*/  STS.128 [R13+0xc400], R8 ;  /* 0x00c400080d007388 */ /* 0x0007e40000000c00 */
.L_x_13130:
[----:B------:R-:W-:Y:S05]  /*8130*/  BSYNC B0 ;  /* 0x0000000000007941 */ /* 0x000fea0003800000 */
.L_x_13119:
        /* <DEDUP_REMOVED lines=8> */
.L_x_13116:
[----:B------:R-:W-:-:S13]  /*81c0*/  ISETP.NE.AND P0, PT, R155, 0x3, PT ;  /* 0x000000039b00780c */ /* 0x000fda0003f05270 */
[----:B------:R-:W-:Y:S05]  /*81d0*/  @!P0 BRA `(.L_x_13140) ;  /* 0x0000000000048947 */ /* 0x000fea0003800000 */
[----:B------:R-:W-:Y:S01]  /*81e0*/  BPT.TRAP 0x1 ;  /* 0x000000040000795c */ /* 0x000fe20000300000 */
.L_x_13140:
[----:B-123--:R-:W-:Y:S01]  /*81f0*/  IMAD R4, R152, 0x8, R2 ;  /* 0x0000000898047824 */ /* 0x00efe200078e0202 */
[----:B------:R-:W-:-:S04]  /*8200*/  SHF.L.U32 R5, R156, 0x1f, RZ ;  /* 0x0000001f9c057819 */ /* 0x000fc800000006ff */
[----:B------:R1:W2:Y:S01]  /*8210*/  SYNCS.PHASECHK.TRANS64.TRYWAIT P1, [R4+URZ+0x30830], R5 ;  /* 0x03083005040075a7 */ /* 0x0002a2000802017f */
[----:B------:R-:W-:Y:S05]  /*8220*/  @!P0 BRA `(.L_x_13141) ;  /* 0x0000000000048947 */ /* 0x000fea0003800000 */
[----:B------:R-:W-:Y:S01]  /*8230*/  BPT.TRAP 0x1 ;  /* 0x000000040000795c */ /* 0x000fe20000300000 */
.L_x_13141:
[----:B------:R-:W-:Y:S02]  /*8240*/  VIADD R0, R2, 0x12400 ;  /* 0x0001240002007836 */ /* 0x000fe40000000000 */
[----:B0-----:R-:W-:-:S03]  /*8250*/  IMAD R3, R29, 0x2000, R2 ;  /* 0x000020001d037824 */ /* 0x001fc600078e0202 */
[----:B------:R-:W-:Y:S02]  /*8260*/  SHF.R.U32.HI R0, RZ, 0x4, R0 ;  /* 0x00000004ff007819 */ /* 0x000fe40000011600 */
[----:B------:R0:W-:Y:S02]  /*8270*/  STL [R1+0x38], R3 ;  /* 0x0000380301007387 */ /* 0x0001e40000100800 */
[----:B------:R-:W-:-:S04]  /*8280*/  LOP3.LUT R0, R0, 0x3fff, RZ, 0xc0, !PT ;  /* 0x00003fff00007812 */ /* 0x000fc800078ec0ff */
[----:B------:R-:W-:Y:S01]  /*8290*/  LOP3.LUT R0, R0, 0x10000, RZ, 0xfc, !PT ;  /* 0x0001000000007812 */ /* 0x000fe200078efcff */
[----:B0-----:R-:W-:-:S04]  /*82a0*/  VIADD R3, R3, 0xc400 ;  /* 0x0000c40003037836 */ /* 0x001fc80000000000 */
[----:B------:R0:W-:Y:S01]  /*82b0*/  STL [R1+0x40], R0 ;  /* 0x0000400001007387 */ /* 0x0001e20000100800 */
[----:B------:R-:W-:-:S04]  /*82c0*/  SHF.R.U32.HI R3, RZ, 0x4, R3 ;  /* 0x00000004ff037819 */ /* 0x000fc80000011603 */
[----:B------:R-:W-:Y:S01]  /*82d0*/  LOP3.LUT R3, R3, 0x3fff, RZ, 0xc0, !PT ;  /* 0x00003fff03037812 */ /* 0x000fe200078ec0ff */
[----:B--2---:R-:W-:Y:S06]  /*82e0*/  @P1 BRA `(.L_x_13142) ;  /* 0x0000000000081947 */ /* 0x004fec0003800000 */
[----:B------:R-:W2:Y:S02]  /*82f0*/  SYNCS.PHASECHK.TRANS64.TRYWAIT P1, [R4+URZ+0x30830], R5 ;  /* 0x03083005040075a7 */ /* 0x000ea4000802017f */
[----:B--2---:R-:W-:Y:S05]  /*8300*/  @!P1 BRA `(.L_x_13143) ;  /* 0x000000e800d49947 */ /* 0x004fea0003800000 */
.L_x_13142:
[----:B------:R-:W3:Y:S01]  /*8310*/  LDL R6, [R1+0x40] ;  /* 0x0000400001067983 */ /* 0x000ee20000100800 */
[----:B------:R-:W-:Y:S01]  /*8320*/  IMAD.MOV.U32 R7, RZ, RZ, 0x40000040 ;  /* 0x40000040ff077424 */ /* 0x000fe200078e00ff */
[----:B------:R-:W-:Y:S01]  /*8330*/  LOP3.LUT R12, R3, 0x10000, RZ, 0xfc, !PT ;  /* 0x00010000030c7812 */ /* 0x000fe200078efcff */
[----:B------:R-:W-:Y:S01]  /*8340*/  IMAD.MOV.U32 R13, RZ, RZ, 0x40000040 ;  /* 0x40000040ff0d7424 */ /* 0x000fe200078e00ff */
[----:B------:R-:W-:Y:S05]  /*8350*/  WARPSYNC.ALL ;  /* 0x0000000000007948 */ /* 0x000fea0003800000 */
[----:B------:R-:W-:Y:S01]  /*8360*/  R2UR UR7, R7 ;  /* 0x00000000070772ca */ /* 0x000fe200000e0000 */
[----:B------:R-:W1:Y:S01]  /*8370*/  LDL R11, [R1+0x70] ;  /* 0x00007000010b7983 */ /* 0x000e620000100800 */
[----:B------:R-:W-:-:S02]  /*8380*/  R2UR UR4, R12 ;  /* 0x000000000c0472ca */ /* 0x000fc400000e0000 */
[----:B------:R-:W-:Y:S01]  /*8390*/  R2UR UR5, R13 ;  /* 0x000000000d0572ca */ /* 0x000fe200000e0000 */
[----:B-----5:R-:W-:Y:S01]  /*83a0*/  WARPGROUP.ARRIVE ;  /* 0x00000000000079c5 */ /* 0x020fe20000000000 */
[----:B------:R-:W-:Y:S01]  /*83b0*/  IMAD.MOV.U32 R9, RZ, RZ, 0x40000040 ;  /* 0x40000040ff097424 */ /* 0x000fe200078e00ff */
[----:B0-----:R-:W4:Y:S01]  /*83c0*/  LDL R0, [R1+0x64] ;  /* 0x0000640001007983 */ /* 0x001f220000100800 */
[C---:B------:R-:W-:Y:S01]  /*83d0*/  VIADD R20, R12.reuse, 0x2 ;  /* 0x000000020c147836 */ /* 0x040fe20000000000 */
[----:B------:R-:W-:Y:S01]  /*83e0*/  P2R R10, PR, RZ, 0x1 ;  /* 0x00000001ff0a7803 */ /* 0x000fe20000000000 */
[----:B------:R-:W-:Y:S01]  /*83f0*/  IMAD.MOV.U32 R21, RZ, RZ, 0x40000040 ;  /* 0x40000040ff157424 */ /* 0x000fe200078e00ff */
[----:B------:R-:W-:Y:S01]  /*8400*/  STL.64 [R1+0x10], R12 ;  /* 0x0000100c01007387 */ /* 0x000fe20000100a00 */
[----:B------:R-:W-:Y:S02]  /*8410*/  VIADD R14, R12, 0x4 ;  /* 0x000000040c0e7836 */ /* 0x000fe40000000000 */
[----:B------:R-:W-:Y:S01]  /*8420*/  IMAD.MOV.U32 R15, RZ, RZ, 0x40000040 ;  /* 0x40000040ff0f7424 */ /* 0x000fe200078e00ff */
[----:B------:R-:W-:Y:S01]  /*8430*/  STL.64 [R1+0x28], R20 ;  /* 0x0000281401007387 */ /* 0x000fe20000100a00 */
[----:B------:R-:W-:-:S03]  /*8440*/  IMAD.MOV.U32 R7, RZ, RZ, 0x40000040 ;  /* 0x40000040ff077424 */ /* 0x000fc600078e00ff */
[----:B------:R-:W-:Y:S01]  /*8450*/  STL.64 [R1+0x20], R14 ;  /* 0x0000200e01007387 */ /* 0x000fe20000100a00 */
[----:B------:R-:W0:Y:S02]  /*8460*/  S2R R131, SR_TID.X ;  /* 0x0000000000837919 */ /* 0x000e240000002100 */
[----:B0-----:R-:W-:Y:S01]  /*8470*/  LOP3.LUT R131, R131, 0x7f, RZ, 0xc0, !PT ;  /* 0x0000007f83837812 */ /* 0x001fe200078ec0ff */
[----:B---3--:R-:W-:-:S04]  /*8480*/  IMAD R6, R152, 0x600, R6 ;  /* 0x0000060098067824 */ /* 0x008fc800078e0206 */
[C---:B------:R-:W-:Y:S01]  /*8490*/  VIADD R8, R6.reuse, 0x2 ;  /* 0x0000000206087836 */ /* 0x040fe20000000000 */
[----:B------:R-:W-:Y:S01]  /*84a0*/  R2UR UR6, R6 ;  /* 0x00000000060672ca */ /* 0x000fe200000e0000 */
[----:B-12---:R-:W-:-:S04]  /*84b0*/  IMAD.IADD R5, R11, 0x1, R130 ;  /* 0x000000010b057824 */ /* 0x006fc800078e0282 */
[----:B----4-:R-:W-:-:S08]  /*84c0*/  IMAD R5, R0, -0xc0, R5 ;  /* 0xffffff4000057824 */ /* 0x010fd000078e0205 */
[----:B------:R-:W-:Y:S01]  /*84d0*/  HGMMA.64x192x16.F32.BF16 R24, gdesc[UR4], RZ, !UPT, gsb0 ;  /* 0x02e00000041879f0 */ /* 0x000fe2000c0018ff */
[----:B------:R-:W-:Y:S01]  /*84e0*/  R2UR UR6, R8 ;  /* 0x00000000080672ca */ /* 0x000fe200000e0000 */
[----:B------:R-:W-:Y:S01]  /*84f0*/  VIADD R8, R6, 0x4 ;  /* 0x0000000406087836 */ /* 0x000fe20000000000 */
[----:B------:R-:W-:Y:S01]  /*8500*/  R2UR UR7, R9 ;  /* 0x00000000090772ca */ /* 0x000fe200000e0000 */
[----:B------:R-:W-:Y:S01]  /*8510*/  IMAD.MOV.U32 R9, RZ, RZ, 0x40000040 ;  /* 0x40000040ff097424 */ /* 0x000fe200078e00ff */
[----:B------:R-:W-:Y:S01]  /*8520*/  R2UR UR4, R20 ;  /* 0x00000000140472ca */ /* 0x000fe200000e0000 */
[----:B------:R-:W-:Y:S01]  /*8530*/  VIADD R6, R6, 0x6 ;  /* 0x0000000606067836 */ /* 0x000fe20000000000 */
[----:B------:R-:W-:Y:S02]  /*8540*/  R2UR UR5, R21 ;  /* 0x00000000150572ca */ /* 0x000fe400000e0000 */
[C---:B------:R-:W-:Y:S02]  /*8550*/  ISETP.GT.AND P4, PT, R5.reuse, RZ, PT ;  /* 0x000000ff0500720c */ /* 0x040fe40003f84270 */
[----:B------:R-:W-:-:S02]  /*8560*/  ISETP.GT.AND P3, PT, R5, 0x1, PT ;  /* 0x000000010500780c */ /* 0x000fc40003f64270 */
[C---:B------:R-:W-:Y:S02]  /*8570*/  ISETP.GT.AND P1, PT, R5.reuse, 0x8, PT ;  /* 0x000000080500780c */ /* 0x040fe40003f24270 */
[C---:B------:R-:W-:Y:S02]  /*8580*/  ISETP.GT.AND P2, PT, R5.reuse, 0x9, PT ;  /* 0x000000090500780c */ /* 0x040fe40003f44270 */
[C---:B------:R-:W-:Y:S02]  /*8590*/  ISETP.GT.AND P5, PT, R5.reuse, 0x10, PT ;  /* 0x000000100500780c */ /* 0x040fe40003fa4270 */
[C---:B------:R-:W-:Y:S02]  /*85a0*/  ISETP.GT.AND P0, PT, R5.reuse, 0x99, PT ;  /* 0x000000990500780c */ /* 0x040fe40003f04270 */
[----:B------:R-:W-:Y:S01]  /*85b0*/  ISETP.GT.AND P6, PT, R5, 0xa0, PT ;  /* 0x000000a00500780c */ /* 0x000fe20003fc4270 */
[----:B------:R-:W-:Y:S02]  /*85c0*/  WARPGROUP.DEPBAR.LE gsb0, 0x0 ;  /* 0x00008000000079c5 */ /* 0x000fe40000010000 */
[----:B------:R-:W-:-:S06]  /*85d0*/  WARPGROUP.ARRIVE ;  /* 0x00000000000079c5 */ /* 0x000fcc0000000000 */
[----:B------:R-:W-:Y:S01]  /*85e0*/  HGMMA.64x192x16.F32.BF16 R24, gdesc[UR4], R24, gsb0 ;  /* 0x02e00000041879f0 */ /* 0x000fe20008001818 */
[----:B------:R-:W-:Y:S02]  /*85f0*/  R2UR UR6, R8 ;  /* 0x00000000080672ca */ /* 0x000fe400000e0000 */
[----:B------:R-:W-:Y:S01]  /*8600*/  R2UR UR7, R9 ;  /* 0x00000000090772ca */ /* 0x000fe200000e0000 */
[----:B------:R-:W-:Y:S01]  /*8610*/  IMAD.MOV.U32 R9, RZ, RZ, 0x40000040 ;  /* 0x40000040ff097424 */ /* 0x000fe200078e00ff */
[----:B------:R-:W-:Y:S02]  /*8620*/  R2UR UR4, R14 ;  /* 0x000000000e0472ca */ /* 0x000fe400000e0000 */
[----:B------:R-:W-:Y:S02]  /*8630*/  R2UR UR5, R15 ;  /* 0x000000000f0572ca */ /* 0x000fe400000e0000 */
[----:B------:R-:W-:-:S05]  /*8640*/  IADD3 R8, R12, 0x6, RZ ;  /* 0x000000060c087810 */ /* 0x000fca0007ffe0ff */
[----:B------:R0:W-:Y:S01]  /*8650*/  STL.64 [R1+0x18], R8 ;  /* 0x0000180801007387 */ /* 0x0001e20000100a00 */
[----:B------:R-:W-:Y:S02]  /*8660*/  WARPGROUP.DEPBAR.LE gsb0, 0x0 ;  /* 0x00008000000079c5 */ /* 0x000fe40000010000 */
[----:B------:R-:W-:-:S06]  /*8670*/  WARPGROUP.ARRIVE ;  /* 0x00000000000079c5 */ /* 0x000fcc0000000000 */
[----:B------:R-:W-:Y:S01]  /*8680*/  HGMMA.64x192x16.F32.BF16 R24, gdesc[UR4], R24, gsb0 ;  /* 0x02e00000041879f0 */ /* 0x000fe20008001818 */
[----:B------:R-:W-:Y:S02]  /*8690*/  R2UR UR6, R6 ;  /* 0x00000000060672ca */ /* 0x000fe400000e0000 */
[----:B------:R-:W-:Y:S02]  /*86a0*/  R2UR UR7, R7 ;  /* 0x00000000070772ca */ /* 0x000fe400000e0000 */
[----:B------:R-:W-:Y:S02]  /*86b0*/  R2UR UR4, R8 ;  /* 0x00000000080472ca */ /* 0x000fe400000e0000 */
[----:B------:R-:W-:Y:S01]  /*86c0*/  R2UR UR5, R9 ;  /* 0x00000000090572ca */ /* 0x000fe200000e0000 */
[----:B------:R-:W-:Y:S02]  /*86d0*/  WARPGROUP.DEPBAR.LE gsb0, 0x0 ;  /* 0x00008000000079c5 */ /* 0x000fe40000010000 */
[----:B------:R-:W-:-:S10]  /*86e0*/  WARPGROUP.ARRIVE ;  /* 0x00000000000079c5 */ /* 0x000fd40000000000 */
[----:B------:R-:W-:Y:S01]  /*86f0*/  HGMMA.64x192x16.F32.BF16 R24, gdesc[UR4], R24, gsb0 ;  /* 0x02e00000041879f0 */ /* 0x000fe20008001818 */
[----:B------:R-:W-:Y:S02]  /*8700*/  ULDC UR4, c[0x0][0x988] ;  /* 0x0002620000047ab9 */ /* 0x000fe40000000800 */
        /* <DEDUP_REMOVED lines=144> */
[----:B------:R-:W-:Y:S02]  /*9010*/  FMNMX.FTZ R3, R97, R0, !PT ;  /* 0x0000000061037209 */ /* 0x000fe40007810000 */
        /* <DEDUP_REMOVED lines=16> */
[----:B------:R-:W-:Y:S02]  /*9120*/  ISETP.GT.AND P3, PT, R5, 0xb0, PT ;  /* 0x000000b00500780c */ /* 0x000fe40003f64270 */
        /* <DEDUP_REMOVED lines=12> */
[----:B------:R-:W-:Y:S02]  /*91f0*/  FSEL R117, R117, -INF , P6 ;  /* 0xff80000075757808 */ /* 0x000fe40003000000 */
[----:B------:R-:W-:Y:S02]  /*9200*/  P2R R6, PR, RZ, 0x1 ;  /* 0x00000001ff067803 */ /* 0x000fe40000000000 */
[----:B------:R-:W-:Y:S02]  /*9210*/  FMNMX.FTZ R0, R117, R0, !PT ;  /* 0x0000000075007209 */ /* 0x000fe40007810000 */
[----:B------:R-:W-:Y:S02]  /*9220*/  ISETP.GT.AND P0, PT, R5, 0xa0, PT ;  /* 0x000000a00500780c */ /* 0x000fe40003f04270 */
[----:B0-----:R-:W-:Y:S01]  /*9230*/  P2R R8, PR, RZ, 0x4 ;  /* 0x00000004ff087803 */ /* 0x001fe20000000000 */
[----:B------:R-:W0:Y:S01]  /*9240*/  SHFL.BFLY PT, R3, R0, 0x2, 0x1f ;  /* 0x0c401f0000037f89 */ /* 0x000e2200000e0000 */
[----:B------:R-:W-:-:S02]  /*9250*/  FSEL R106, R106, -INF , P0 ;  /* 0xff8000006a6a7808 */ /* 0x000fc40000000000 */
[----:B------:R-:W-:Y:S02]  /*9260*/  ISETP.NE.AND P0, PT, R6, RZ, PT ;  /* 0x000000ff0600720c */ /* 0x000fe40003f05270 */
[----:B------:R-:W-:Y:S02]  /*9270*/  P2R R7, PR, RZ, 0x2 ;  /* 0x00000002ff077803 */ /* 0x000fe40000000000 */
[----:B------:R-:W-:Y:S02]  /*9280*/  FSEL R107, R107, -INF , P0 ;  /* 0xff8000006b6b7808 */ /* 0x000fe40000000000 */
[----:B------:R-:W-:Y:S02]  /*9290*/  ISETP.NE.AND P0, PT, R10, RZ, PT ;  /* 0x000000ff0a00720c */ /* 0x000fe40003f05270 */
[----:B------:R-:W-:Y:S02]  /*92a0*/  FMNMX.FTZ R10, R129, R128, !PT ;  /* 0x00000080810a7209 */ /* 0x000fe40007810000 */
[----:B------:R-:W-:-:S02]  /*92b0*/  ISETP.GT.AND P1, PT, R5, 0x99, PT ;  /* 0x000000990500780c */ /* 0x000fc40003f24270 */
[----:B------:R-:W-:Y:S02]  /*92c0*/  FMNMX.FTZ R21, R127, R10, !PT ;  /* 0x0000000a7f157209 */ /* 0x000fe40007810000 */
[----:B------:R-:W-:Y:S02]  /*92d0*/  FSEL R103, R103, -INF , P1 ;  /* 0xff80000067677808 */ /* 0x000fe40000800000 */
[----:B------:R-:W-:Y:S02]  /*92e0*/  FMNMX.FTZ R10, R126, R21, !PT ;  /* 0x000000157e0a7209 */ /* 0x000fe40007810000 */
[----:B------:R-:W-:Y:S02]  /*92f0*/  ISETP.NE.AND P1, PT, R7, RZ, PT ;  /* 0x000000ff0700720c */ /* 0x000fe40003f25270 */
[----:B------:R-:W-:Y:S02]  /*9300*/  FMNMX.FTZ R21, R125, R10, !PT ;  /* 0x0000000a7d157209 */ /* 0x000fe40007810000 */
[----:B0-----:R-:W-:-:S02]  /*9310*/  FMNMX.FTZ R3, R0, R3, !PT ;  /* 0x0000000300037209 */ /* 0x001fc40007810000 */
[----:B------:R-:W-:Y:S02]  /*9320*/  FMNMX.FTZ R10, R124, R21, !PT ;  /* 0x000000157c0a7209 */ /* 0x000fe40007810000 */
[----:B------:R-:W-:Y:S01]  /*9330*/  FSEL R110, R110, -INF , P1 ;  /* 0xff8000006e6e7808 */ /* 0x000fe20000800000 */
[----:B------:R-:W0:Y:S01]  /*9340*/  SHFL.BFLY PT, R0, R3, 0x1, 0x1f ;  /* 0x0c201f0003007f89 */ /* 0x000e2200000e0000 */
[----:B------:R-:W-:Y:S02]  /*9350*/  FSEL R114, R114, -INF , P3 ;  /* 0xff80000072727808 */ /* 0x000fe40001800000 */
[----:B------:R-:W-:Y:S02]  /*9360*/  FSEL R115, R115, -INF , P4 ;  /* 0xff80000073737808 */ /* 0x000fe40002000000 */
[----:B------:R-:W-:Y:S02]  /*9370*/  FSEL R118, R118, -INF , P5 ;  /* 0xff80000076767808 */ /* 0x000fe40002800000 */
[----:B------:R-:W-:-:S02]  /*9380*/  FSEL R119, R119, -INF , P6 ;  /* 0xff80000077777808 */ /* 0x000fc40003000000 */
[----:B0-----:R-:W-:Y:S01]  /*9390*/  FMNMX.FTZ R3, R3, R0, !PT ;  /* 0x0000000003037209 */ /* 0x001fe20007810000 */
[----:B------:R-:W-:-:S03]  /*93a0*/  IMAD.U32 R0, RZ, RZ, UR4 ;  /* 0x00000004ff007e24 */ /* 0x000fc6000f8e00ff */
[C---:B------:R-:W-:Y:S01]  /*93b0*/  FSETP.NEU.FTZ.AND P2, PT, R3.reuse, -INF , PT ;  /* 0xff8000000300780b */ /* 0x040fe20003f5d000 */
[----:B------:R-:W-:-:S05]  /*93c0*/  FMUL.FTZ R9, R3, R0 ;  /* 0x0000000003097220 */ /* 0x000fca0000410000 */
[----:B------:R-:W-:Y:S02]  /*93d0*/  FSEL R5, R9, RZ, P2 ;  /* 0x000000ff09057208 */ /* 0x000fe40001000000 */
[----:B------:R-:W-:-:S03]  /*93e0*/  ISETP.NE.AND P2, PT, R8, RZ, PT ;  /* 0x000000ff0800720c */ /* 0x000fc60003f45270 */
[--C-:B------:R-:W-:Y:S01]  /*93f0*/  FFMA.FTZ R9, R29, R0, -R5.reuse ;  /* 0x000000001d097223 */ /* 0x100fe20000010805 */
[----:B------:R-:W-:Y:S01]  /*9400*/  FMNMX.FTZ R29, R123, R10, !PT ;  /* 0x0000000a7b1d7209 */ /* 0x000fe20007810000 */
[-CC-:B------:R-:W-:Y:S01]  /*9410*/  FFMA.FTZ R6, R24, R0.reuse, -R5.reuse ;  /* 0x0000000018067223 */ /* 0x180fe20000010805 */
[----:B------:R-:W-:Y:S01]  /*9420*/  FSEL R111, R111, -INF , P2 ;  /* 0xff8000006f6f7808 */ /* 0x000fe20001000000 */
        /* <DEDUP_REMOVED lines=60> */
[----:B------:R-:W-:Y:S01]  /*97f0*/  FFMA.FTZ R73, R117, R0, -R5 ;  /* 0x0000000075497223 */ /* 0x000fe20000010805 */
[----:B------:R-:W-:Y:S01]  /*9800*/  FMNMX.FTZ R10, R70, R29, !PT ;  /* 0x0000001d460a7209 */ /* 0x000fe20007810000 */
[----:B------:R-:W-:Y:S01]  /*9810*/  MUFU.EX2 R6, R6 ;  /* 0x0000000600067308 */ /* 0x000fe20000000800 */
[----:B------:R-:W2:Y:S02]  /*9820*/  LDL R105, [R1+0x48] ;  /* 0x0000480001697983 */ /* 0x000ea40000100800 */
[----:B------:R-:W-:-:S02]  /*9830*/  FMNMX.FTZ R29, R71, R10, !PT ;  /* 0x0000000a471d7209 */ /* 0x000fc40007810000 */
[----:B------:R-:W3:Y:S02]  /*9840*/  LDL R104, [R1+0x8] ;  /* 0x0000080001687983 */ /* 0x000ee40000100800 */
[----:B------:R-:W-:Y:S01]  /*9850*/  FMNMX.FTZ R10, R74, R29, !PT ;  /* 0x0000001d4a0a7209 */ /* 0x000fe20007810000 */
[----:B------:R-:W0:Y:S03]  /*9860*/  MUFU.EX2 R7, R7 ;  /* 0x0000000700077308 */ /* 0x000e260000000800 */
        /* <DEDUP_REMOVED lines=48> */
[----:B------:R-:W-:Y:S02]  /*9b70*/  FSEL R93, R93, RZ, P1 ;  /* 0x000000ff5d5d7208 */ /* 0x000fe40000800000 */
[----:B------:R-:W-:-:S03]  /*9b80*/  ISETP.NE.AND P1, PT, R131, RZ, PT ;  /* 0x000000ff8300720c */ /* 0x000fc60003f25270 */
        /* <DEDUP_REMOVED lines=10> */
[----:B------:R-:W-:Y:S01]  /*9c30*/  FFMA.FTZ R51, R54, R0, -R93 ;  /* 0x0000000036337223 */ /* 0x000fe2000001085d */
[----:B------:R-:W-:-:S02]  /*9c40*/  @!P1 VIADD R4, R4, 0x30840 ;  /* 0x0003084004049836 */ /* 0x000fc40000000000 */
[-CC-:B------:R-:W-:Y:S01]  /*9c50*/  FFMA.FTZ R54, R55, R0.reuse, -R93.reuse ;  /* 0x0000000037367223 */ /* 0x180fe2000001085d */
[-CC-:B------:R-:W-:Y:S01]  /*9c60*/  FFMA.FTZ R55, R58, R0.reuse, -R93.reuse ;  /* 0x000000003a377223 */ /* 0x180fe2000001085d */
[-CC-:B------:R-:W-:Y:S01]  /*9c70*/  FFMA.FTZ R58, R59, R0.reuse, -R93.reuse ;  /* 0x000000003b3a7223 */ /* 0x180fe2000001085d */
[-CC-:B------:R-:W-:Y:S01]  /*9c80*/  FFMA.FTZ R84, R124, R0.reuse, -R93.reuse ;  /* 0x000000007c547223 */ /* 0x180fe2000001085d */
[----:B------:R-:W1:Y:S01]  /*9c90*/  MUFU.EX2 R29, R29 ;  /* 0x0000001d001d7308 */ /* 0x000e620000000800 */
[----:B------:R-:W-:Y:S01]  /*9ca0*/  @!P1 PRMT R4, RZ, 0x654, R4 ;  /* 0x00000654ff049816 */ /* 0x000fe20000000004 */
[-C--:B------:R-:W-:Y:S01]  /*9cb0*/  FFMA.FTZ R59, R62, R0.reuse, -R93 ;  /* 0x000000003e3b7223 */ /* 0x080fe2000001085d */
[----:B0-----:R-:W-:Y:S01]  /*9cc0*/  FADD.FTZ R101, R6, R7 ;  /* 0x0000000706657221 */ /* 0x001fe20000010000 */
[-CC-:B------:R-:W-:Y:S01]  /*9cd0*/  FFMA.FTZ R62, R63, R0.reuse, -R93.reuse ;  /* 0x000000003f3e7223 */ /* 0x180fe2000001085d */
[----:B------:R0:W-:Y:S01]  /*9ce0*/  @!P1 SYNCS.ARRIVE.TRANS64.RED.A1T0 RZ, [R4+URZ], RZ ;  /* 0x000000ff04ff99a7 */ /* 0x0001e2000810043f */
[-CC-:B------:R-:W-:Y:S01]  /*9cf0*/  FFMA.FTZ R85, R123, R0.reuse, -R93.reuse ;  /* 0x000000007b557223 */ /* 0x180fe2000001085d */
[-CC-:B------:R-:W-:Y:S01]  /*9d00*/  FFMA.FTZ R88, R122, R0.reuse, -R93.reuse ;  /* 0x000000007a587223 */ /* 0x180fe2000001085d */
[----:B------:R-:W4:Y:S01]  /*9d10*/  MUFU.EX2 R77, R77 ;  /* 0x0000004d004d7308 */ /* 0x000f220000000800 */
[-CC-:B------:R-:W-:Y:S01]  /*9d20*/  FFMA.FTZ R89, R121, R0.reuse, -R93.reuse ;  /* 0x0000000079597223 */ /* 0x180fe2000001085d */
[-CC-:B------:R-:W-:Y:S01]  /*9d30*/  FFMA.FTZ R92, R120, R0.reuse, -R93.reuse ;  /* 0x00000000785c7223 */ /* 0x180fe2000001085d */
[----:B------:R-:W-:-:S05]  /*9d40*/  FFMA.FTZ R31, R31, R0, -R93 ;  /* 0x000000001f1f7223 */ /* 0x000fca000001085d */
[----:B------:R-:W4:Y:S01]  /*9d50*/  MUFU.EX2 R80, R80 ;  /* 0x0000005000507308 */ /* 0x000f220000000800 */
[--C-:B------:R-:W-:Y:S01]  /*9d60*/  FFMA.FTZ R63, R66, R0, -R93.reuse ;  /* 0x00000000423f7223 */ /* 0x100fe2000001085d */
[----:B0-----:R-:W-:Y:S01]  /*9d70*/  F2FP.BF16.F32.PACK_AB R4, R7, R6 ;  /* 0x000000060704723e */ /* 0x001fe200000010ff */
[----:B------:R-:W-:-:S05]  /*9d80*/  FFMA.FTZ R66, R67, R0, -R93 ;  /* 0x0000000043427223 */ /* 0x000fca000001085d */
[----:B------:R-:W0:Y:S01]  /*9d90*/  MUFU.EX2 R81, R81 ;  /* 0x0000005100517308 */ /* 0x000e220000000800 */
[----:B-1----:R-:W-:Y:S01]  /*9da0*/  FADD.FTZ R6, R5, R29 ;  /* 0x0000001d05067221 */ /* 0x002fe20000010000 */
[-C--:B------:R-:W-:Y:S01]  /*9db0*/  FFMA.FTZ R67, R70, R0.reuse, -R93 ;  /* 0x0000000046437223 */ /* 0x080fe2000001085d */
[----:B------:R-:W-:Y:S01]  /*9dc0*/  FADD.FTZ R24, R8, R101 ;  /* 0x0000006508187221 */ /* 0x000fe20000010000 */
[-CC-:B------:R-:W-:Y:S01]  /*9dd0*/  FFMA.FTZ R70, R71, R0.reuse, -R93.reuse ;  /* 0x0000000047467223 */ /* 0x180fe2000001085d */
[-CC-:B------:R-:W-:Y:S01]  /*9de0*/  FFMA.FTZ R71, R74, R0.reuse, -R93.reuse ;  /* 0x000000004a477223 */ /* 0x180fe2000001085d */
[-CC-:B------:R-:W-:Y:S01]  /*9df0*/  FFMA.FTZ R74, R75, R0.reuse, -R93.reuse ;  /* 0x000000004b4a7223 */ /* 0x180fe2000001085d */
[----:B----4-:R-:W-:Y:S01]  /*9e00*/  FADD.FTZ R7, R77, R6 ;  /* 0x000000064d077221 */ /* 0x010fe20000010000 */
[----:B------:R-:W1:Y:S01]  /*9e10*/  MUFU.EX2 R84, R84 ;  /* 0x0000005400547308 */ /* 0x000e620000000800 */
[-CC-:B------:R-:W-:Y:S01]  /*9e20*/  FFMA.FTZ R75, R78, R0.reuse, -R93.reuse ;  /* 0x000000004e4b7223 */ /* 0x180fe2000001085d */
[----:B------:R-:W-:Y:S01]  /*9e30*/  FADD.FTZ R24, R9, R24 ;  /* 0x0000001809187221 */ /* 0x000fe20000010000 */
[-CC-:B------:R-:W-:Y:S01]  /*9e40*/  FFMA.FTZ R78, R79, R0.reuse, -R93.reuse ;  /* 0x000000004f4e7223 */ /* 0x180fe2000001085d */
[----:B------:R-:W-:Y:S01]  /*9e50*/  FFMA.FTZ R79, R86, R0, -R93 ;  /* 0x00000000564f7223 */ /* 0x000fe2000001085d */
[----:B------:R-:W-:Y:S01]  /*9e60*/  FADD.FTZ R86, R80, R7 ;  /* 0x0000000750567221 */ /* 0x000fe20000010000 */
[----:B------:R-:W-:-:S02]  /*9e70*/  FADD.FTZ R7, R11, R24 ;  /* 0x000000180b077221 */ /* 0x000fc40000010000 */
[----:B------:R-:W4:Y:S01]  /*9e80*/  MUFU.EX2 R85, R85 ;  /* 0x0000005500557308 */ /* 0x000f220000000800 */
[----:B------:R-:W-:Y:S01]  /*9e90*/  F2FP.BF16.F32.PACK_AB R6, R9, R8 ;  /* 0x000000080906723e */ /* 0x000fe200000010ff */
[----:B0-----:R-:W-:Y:S01]  /*9ea0*/  FADD.FTZ R9, R81, R86 ;  /* 0x0000005651097221 */ /* 0x001fe20000010000 */
[----:B------:R-:W-:-:S05]  /*9eb0*/  FADD.FTZ R86, R12, R7 ;  /* 0x000000070c567221 */ /* 0x000fca0000010000 */
[----:B------:R-:W0:Y:S01]  /*9ec0*/  MUFU.EX2 R88, R88 ;  /* 0x0000005800587308 */ /* 0x000e220000000800 */
[----:B------:R-:W-:Y:S01]  /*9ed0*/  FADD.FTZ R7, R13, R86 ;  /* 0x000000560d077221 */ /* 0x000fe20000010000 */
[----:B------:R-:W-:Y:S01]  /*9ee0*/  F2FP.BF16.F32.PACK_AB R24, R12, R11 ;  /* 0x0000000b0c18723e */ /* 0x000fe200000010ff */
[----:B------:R-:W-:Y:S01]  /*9ef0*/  FFMA.FTZ R82, R82, R0, -R93 ;  /* 0x0000000052527223 */ /* 0x000fe2000001085d */
[----:B-1----:R-:W-:Y:S01]  /*9f00*/  FADD.FTZ R12, R84, R9 ;  /* 0x00000009540c7221 */ /* 0x002fe20000010000 */
[----:B------:R-:W-:-:S03]  /*9f10*/  FADD.FTZ R7, R26, R7 ;  /* 0x000000071a077221 */ /* 0x000fc60000010000 */
[----:B------:R-:W1:Y:S01]  /*9f20*/  MUFU.EX2 R89, R89 ;  /* 0x0000005900597308 */ /* 0x000e620000000800 */
[----:B----4-:R-:W-:-:S07]  /*9f30*/  FADD.FTZ R11, R85, R12 ;  /* 0x0000000c550b7221 */ /* 0x010fce0000010000 */
[----:B------:R-:W4:Y:S01]  /*9f40*/  MUFU.EX2 R92, R92 ;  /* 0x0000005c005c7308 */ /* 0x000f220000000800 */
[----:B0-----:R-:W-:-:S07]  /*9f50*/  FADD.FTZ R12, R88, R11 ;  /* 0x0000000b580c7221 */ /* 0x001fce0000010000 */
[----:B------:R0:W-:Y:S08]  /*9f60*/  MUFU.EX2 R8, R82 ;  /* 0x0000005200087308 */ /* 0x0001f00000000800 */
[----:B------:R-:W4:Y:S01]  /*9f70*/  MUFU.EX2 R31, R31 ;  /* 0x0000001f001f7308 */ /* 0x000f220000000800 */
[----:B0-----:R-:W-:-:S04]  /*9f80*/  FADD.FTZ R82, R28, R7 ;  /* 0x000000071c527221 */ /* 0x001fc80000010000 */
[----:B------:R-:W-:-:S03]  /*9f90*/  FADD.FTZ R11, R25, R82 ;  /* 0x00000052190b7221 */ /* 0x000fc60000010000 */
[----:B------:R-:W0:Y:S01]  /*9fa0*/  MUFU.EX2 R96, R96 ;  /* 0x0000006000607308 */ /* 0x000e220000000800 */
[----:B------:R-:W-:Y:S01]  /*9fb0*/  FADD.FTZ R82, R30, R11 ;  /* 0x0000000b1e527221 */ /* 0x000fe20000010000 */
[----:B-1----:R-:W-:-:S03]  /*9fc0*/  FADD.FTZ R7, R89, R12 ;  /* 0x0000000c59077221 */ /* 0x002fc60000010000 */
[----:B------:R-:W-:-:S03]  /*9fd0*/  FADD.FTZ R11, R27, R82 ;  /* 0x000000521b0b7221 */ /* 0x000fc60000010000 */
[----:B------:R-:W1:Y:S01]  /*9fe0*/  MUFU.EX2 R47, R47 ;  /* 0x0000002f002f7308 */ /* 0x000e620000000800 */
[----:B----4-:R-:W-:Y:S01]  /*9ff0*/  FADD.FTZ R12, R92, R7 ;  /* 0x000000075c0c7221 */ /* 0x010fe20000010000 */
[----:B------:R-:W-:-:S06]  /*a000*/  FADD.FTZ R82, R14, R11 ;  /* 0x0000000b0e527221 */ /* 0x000fcc0000010000 */
[----:B------:R-:W4:Y:S01]  /*a010*/  MUFU.EX2 R50, R50 ;  /* 0x0000003200327308 */ /* 0x000f220000000800 */
[----:B------:R-:W-:Y:S01]  /*a020*/  FADD.FTZ R7, R31, R12 ;  /* 0x0000000c1f077221 */ /* 0x000fe20000010000 */
[----:B------:R-:W-:Y:S01]  /*a030*/  F2FP.BF16.F32.PACK_AB R26, R26, R13 ;  /* 0x0000000d1a1a723e */ /* 0x000fe200000010ff */
[----:B------:R-:W-:Y:S02]  /*a040*/  FADD.FTZ R13, R15, R82 ;  /* 0x000000520f0d7221 */ /* 0x000fe40000010000 */
[----:B0-----:R-:W-:Y:S02]  /*a050*/  FADD.FTZ R12, R96, R7 ;  /* 0x00000007600c7221 */ /* 0x001fe40000010000 */
[----:B------:R-:W-:Y:S01]  /*a060*/  FADD.FTZ R82, R20, R13 ;  /* 0x0000000d14527221 */ /* 0x000fe20000010000 */
[----:B------:R-:W-:Y:S01]  /*a070*/  F2FP.BF16.F32.PACK_AB R28, R25, R28 ;  /* 0x0000001c191c723e */ /* 0x000fe200000010ff */
[----:B-1----:R-:W-:Y:S01]  /*a080*/  FADD.FTZ R7, R47, R12 ;  /* 0x0000000c2f077221 */ /* 0x002fe20000010000 */
[----:B------:R-:W0:Y:S01]  /*a090*/  MUFU.EX2 R51, R51 ;  /* 0x0000003300337308 */ /* 0x000e220000000800 */
[----:B------:R-:W-:-:S07]  /*a0a0*/  FADD.FTZ R25, R21, R82 ;  /* 0x0000005215197221 */ /* 0x000fce0000010000 */
[----:B------:R-:W1:Y:S01]  /*a0b0*/  MUFU.EX2 R54, R54 ;  /* 0x0000003600367308 */ /* 0x000e620000000800 */
[----:B----4-:R-:W-:Y:S01]  /*a0c0*/  FADD.FTZ R12, R50, R7 ;  /* 0x00000007320c7221 */ /* 0x010fe20000010000 */
[----:B------:R-:W-:Y:S01]  /*a0d0*/  F2FP.BF16.F32.PACK_AB R7, R80, R77 ;  /* 0x0000004d5007723e */ /* 0x000fe200000010ff */
[----:B------:R-:W-:Y:S01]  /*a0e0*/  FADD.FTZ R80, R32, R25 ;  /* 0x0000001920507221 */ /* 0x000fe20000010000 */
[----:B------:R-:W-:Y:S01]  /*a0f0*/  F2FP.BF16.F32.PACK_AB R25, R84, R81 ;  /* 0x000000515419723e */ /* 0x000fe200000010ff */
[----:B------:R-:W4:Y:S03]  /*a100*/  LDL R82, [R1+0x50] ;  /* 0x0000500001527983 */ /* 0x000f260000100800 */
[----:B------:R-:W2:Y:S01]  /*a110*/  MUFU.EX2 R55, R55 ;  /* 0x0000003700377308 */ /* 0x000ea20000000800 */
[----:B------:R-:W4:Y:S01]  /*a120*/  LDL R81, [R1+0x4] ;  /* 0x0000040001517983 */ /* 0x000f220000100800 */
[----:B0-----:R-:W-:-:S06]  /*a130*/  FADD.FTZ R13, R51, R12 ;  /* 0x0000000c330d7221 */ /* 0x001fcc0000010000 */
[----:B------:R-:W0:Y:S01]  /*a140*/  MUFU.EX2 R58, R58 ;  /* 0x0000003a003a7308 */ /* 0x000e220000000800 */
[----:B-1----:R-:W-:-:S07]  /*a150*/  FADD.FTZ R12, R54, R13 ;  /* 0x0000000d360c7221 */ /* 0x002fce0000010000 */
[----:B------:R-:W1:Y:S01]  /*a160*/  MUFU.EX2 R59, R59 ;  /* 0x0000003b003b7308 */ /* 0x000e620000000800 */
[----:B--2---:R-:W-:Y:S01]  /*a170*/  FADD.FTZ R13, R55, R12 ;  /* 0x0000000c370d7221 */ /* 0x004fe20000010000 */
[----:B------:R-:W-:-:S06]  /*a180*/  FADD.FTZ R77, R33, R80 ;  /* 0x00000050214d7221 */ /* 0x000fcc0000010000 */
[----:B------:R-:W2:Y:S01]  /*a190*/  MUFU.EX2 R62, R62 ;  /* 0x0000003e003e7308 */ /* 0x000ea20000000800 */
[----:B0-----:R-:W-:Y:S01]  /*a1a0*/  FADD.FTZ R12, R58, R13 ;  /* 0x0000000d3a0c7221 */ /* 0x001fe20000010000 */
[----:B------:R-:W-:-:S06]  /*a1b0*/  FADD.FTZ R77, R34, R77 ;  /* 0x0000004d224d7221 */ /* 0x000fcc0000010000 */
[----:B------:R-:W0:Y:S01]  /*a1c0*/  MUFU.EX2 R63, R63 ;  /* 0x0000003f003f7308 */ /* 0x000e220000000800 */
[----:B-1----:R-:W-:Y:S01]  /*a1d0*/  FADD.FTZ R13, R59, R12 ;  /* 0x0000000c3b0d7221 */ /* 0x002fe20000010000 */
[----:B------:R-:W-:-:S06]  /*a1e0*/  FADD.FTZ R12, R40, R77 ;  /* 0x0000004d280c7221 */ /* 0x000fcc0000010000 */
[----:B------:R-:W1:Y:S08]  /*a1f0*/  MUFU.EX2 R66, R66 ;  /* 0x0000004200427308 */ /* 0x000e700000000800 */
[----:B------:R-:W3:Y:S01]  /*a200*/  MUFU.EX2 R48, R48 ;  /* 0x0000003000307308 */ /* 0x000ee20000000800 */
[----:B--2---:R-:W-:Y:S01]  /*a210*/  FADD.FTZ R80, R62, R13 ;  /* 0x0000000d3e507221 */ /* 0x004fe20000010000 */
[----:B------:R-:W-:-:S06]  /*a220*/  F2FP.BF16.F32.PACK_AB R5, R29, R5 ;  /* 0x000000051d05723e */ /* 0x000fcc00000010ff */
[----:B------:R-:W2:Y:S01]  /*a230*/  MUFU.EX2 R67, R67 ;  /* 0x0000004300437308 */ /* 0x000ea20000000800 */
[----:B------:R-:W-:-:S07]  /*a240*/  FADD.FTZ R13, R41, R12 ;  /* 0x0000000c290d7221 */ /* 0x000fce0000010000 */
[----:B------:R-:W2:Y:S01]  /*a250*/  MUFU.EX2 R49, R49 ;  /* 0x0000003100317308 */ /* 0x000ea20000000800 */
[----:B0-----:R-:W-:Y:S01]  /*a260*/  FADD.FTZ R77, R63, R80 ;  /* 0x000000503f4d7221 */ /* 0x001fe20000010000 */
[----:B------:R-:W-:-:S06]  /*a270*/  FADD.FTZ R13, R46, R13 ;  /* 0x0000000d2e0d7221 */ /* 0x000fcc0000010000 */
[----:B------:R-:W0:Y:S01]  /*a280*/  MUFU.EX2 R70, R70 ;  /* 0x0000004600467308 */ /* 0x000e220000000800 */
[----:B------:R1:W-:Y:S07]  /*a290*/  STSM.16.M88.4 [R157+0x1e800], R4 ;  /* 0x01e800049d007844 */ /* 0x0003ee0000000200 */
[----:B------:R-:W0:Y:S01]  /*a2a0*/  MUFU.EX2 R35, R35 ;  /* 0x0000002300237308 */ /* 0x000e220000000800 */
[----:B------:R-:W-:Y:S02]  /*a2b0*/  F2FP.BF16.F32.PACK_AB R30, R27, R30 ;  /* 0x0000001e1b1e723e */ /* 0x000fe400000010ff */
[----:B------:R-:W-:-:S05]  /*a2c0*/  F2FP.BF16.F32.PACK_AB R27, R88, R85 ;  /* 0x00000055581b723e */ /* 0x000fca00000010ff */
[----:B------:R-:W0:Y:S01]  /*a2d0*/  MUFU.EX2 R36, R36 ;  /* 0x0000002400247308 */ /* 0x000e220000000800 */
[----:B-1----:R-:W-:Y:S01]  /*a2e0*/  F2FP.BF16.F32.PACK_AB R4, R15, R14 ;  /* 0x0000000e0f04723e */ /* 0x002fe200000010ff */
[----:B------:R-:W-:Y:S01]  /*a2f0*/  FADD.FTZ R14, R66, R77 ;  /* 0x0000004d420e7221 */ /* 0x000fe20000010000 */
[----:B------:R-:W-:Y:S01]  /*a300*/  F2FP.BF16.F32.PACK_AB R6, R21, R20 ;  /* 0x000000141506723e */ /* 0x000fe200000010ff */
[----:B---3--:R-:W-:Y:S01]  /*a310*/  FADD.FTZ R20, R48, R13 ;  /* 0x0000000d30147221 */ /* 0x008fe20000010000 */
[----:B------:R-:W-:-:S03]  /*a320*/  F2FP.BF16.F32.PACK_AB R29, R92, R89 ;  /* 0x000000595c1d723e */ /* 0x000fc600000010ff */
[----:B------:R-:W-:Y:S01]  /*a330*/  MUFU.EX2 R37, R37 ;  /* 0x0000002500257308 */ /* 0x000fe20000000800 */
[----:B------:R-:W-:Y:S01]  /*a340*/  F2FP.BF16.F32.PACK_AB R31, R96, R31 ;  /* 0x0000001f601f723e */ /* 0x000fe200000010ff */
[----:B--2---:R-:W-:Y:S01]  /*a350*/  FADD.FTZ R5, R67, R14 ;  /* 0x0000000e43057221 */ /* 0x004fe20000010000 */
[----:B------:R-:W-:-:S05]  /*a360*/  FADD.FTZ R20, R49, R20 ;  /* 0x0000001431147221 */ /* 0x000fca0000010000 */
[----:B------:R-:W1:Y:S01]  /*a370*/  MUFU.EX2 R71, R71 ;  /* 0x0000004700477308 */ /* 0x000e620000000800 */
[----:B------:R-:W-:Y:S04]  /*a380*/  STSM.16.M88.4 [R105], R24 ;  /* 0x0000001869007844 */ /* 0x000fe80000000200 */
[----:B------:R0:W-:Y:S03]  /*a390*/  STSM.16.M88.4 [R104], R28 ;  /* 0x0000001c68007844 */ /* 0x0001e60000000200 */
[----:B------:R-:W-:Y:S08]  /*a3a0*/  MUFU.EX2 R38, R38 ;  /* 0x0000002600267308 */ /* 0x000ff00000000800 */
[----:B------:R-:W2:Y:S01]  /*a3b0*/  MUFU.EX2 R74, R74 ;  /* 0x0000004a004a7308 */ /* 0x000ea20000000800 */
[----:B0-----:R-:W-:Y:S01]  /*a3c0*/  FADD.FTZ R28, R70, R5 ;  /* 0x00000005461c7221 */ /* 0x001fe20000010000 */
[----:B------:R-:W-:-:S06]  /*a3d0*/  FADD.FTZ R5, R35, R20 ;  /* 0x0000001423057221 */ /* 0x000fcc0000010000 */
[----:B------:R-:W-:Y:S01]  /*a3e0*/  MUFU.EX2 R39, R39 ;  /* 0x0000002700277308 */ /* 0x000fe20000000800 */
[----:B------:R-:W-:Y:S01]  /*a3f0*/  FADD.FTZ R20, R36, R5 ;  /* 0x0000000524147221 */ /* 0x000fe20000010000 */
[----:B-1----:R-:W-:-:S03]  /*a400*/  FADD.FTZ R13, R71, R28 ;  /* 0x0000001c470d7221 */ /* 0x002fc60000010000 */
[----:B------:R-:W-:Y:S01]  /*a410*/  FADD.FTZ R15, R37, R20 ;  /* 0x00000014250f7221 */ /* 0x000fe20000010000 */
[----:B------:R-:W-:Y:S02]  /*a420*/  F2FP.BF16.F32.PACK_AB R5, R50, R47 ;  /* 0x0000002f3205723e */ /* 0x000fe400000010ff */
[----:B------:R-:W-:Y:S01]  /*a430*/  MUFU.EX2 R42, R42 ;  /* 0x0000002a002a7308 */ /* 0x000fe20000000800 */
[----:B------:R-:W-:Y:S01]  /*a440*/  F2FP.BF16.F32.PACK_AB R7, R54, R51 ;  /* 0x000000333607723e */ /* 0x000fe200000010ff */
[----:B--2---:R-:W-:Y:S01]  /*a450*/  FADD.FTZ R28, R74, R13 ;  /* 0x0000000d4a1c7221 */ /* 0x004fe20000010000 */
[----:B------:R-:W-:Y:S01]  /*a460*/  FADD.FTZ R20, R38, R15 ;  /* 0x0000000f26147221 */ /* 0x000fe20000010000 */
[----:B------:R-:W-:Y:S02]  /*a470*/  F2FP.BF16.F32.PACK_AB R12, R33, R32 ;  /* 0x00000020210c723e */ /* 0x000fe400000010ff */
[----:B------:R-:W-:Y:S02]  /*a480*/  F2FP.BF16.F32.PACK_AB R14, R40, R34 ;  /* 0x00000022280e723e */ /* 0x000fe400000010ff */
[----:B------:R-:W-:Y:S01]  /*a490*/  F2FP.BF16.F32.PACK_AB R13, R58, R55 ;  /* 0x000000373a0d723e */ /* 0x000fe200000010ff */
        /* <DEDUP_REMOVED lines=19> */
[----:B----4-:R-:W-:Y:S04]  /*a5d0*/  STSM.16.M88.4 [R81], R4 ;  /* 0x0000000451007844 */ /* 0x010fe80000000200 */
[----:B------:R0:W-:Y:S04]  /*a5e0*/  STSM.16.M88.4 [R157+0x24800], R12 ;  /* 0x0248000c9d007844 */ /* 0x0001e80000000200 */
[----:B0-----:R-:W2:Y:S01]  /*a5f0*/  LDL R15, [R1+0x4c] ;  /* 0x00004c00010f7983 */ /* 0x001ea20000100800 */
[----:B------:R-:W0:Y:S01]  /*a600*/  MUFU.EX2 R75, R75 ;  /* 0x0000004b004b7308 */ /* 0x000e220000000800 */
[----:B------:R-:W-:-:S07]  /*a610*/  FFMA.FTZ R83, R83, R0, -R93 ;  /* 0x0000000053537223 */ /* 0x000fce000001085d */
[----:B------:R-:W1:Y:S01]  /*a620*/  MUFU.EX2 R78, R78 ;  /* 0x0000004e004e7308 */ /* 0x000e620000000800 */
[----:B------:R-:W-:-:S07]  /*a630*/  FFMA.FTZ R87, R87, R0, -R93 ;  /* 0x0000000057577223 */ /* 0x000fce000001085d */
[----:B------:R-:W3:Y:S01]  /*a640*/  MUFU.EX2 R9, R83 ;  /* 0x0000005300097308 */ /* 0x000ee20000000800 */
[----:B0-----:R-:W-:Y:S01]  /*a650*/  FADD.FTZ R21, R75, R28 ;  /* 0x0000001c4b157221 */ /* 0x001fe20000010000 */
[----:B------:R-:W-:-:S06]  /*a660*/  FFMA.FTZ R90, R90, R0, -R93 ;  /* 0x000000005a5a7223 */ /* 0x000fcc000001085d */
[----:B------:R-:W0:Y:S01]  /*a670*/  MUFU.EX2 R79, R79 ;  /* 0x0000004f004f7308 */ /* 0x000e220000000800 */
[----:B-1----:R-:W-:Y:S01]  /*a680*/  FADD.FTZ R21, R78, R21 ;  /* 0x000000154e157221 */ /* 0x002fe20000010000 */
[----:B------:R-:W-:Y:S01]  /*a690*/  FFMA.FTZ R91, R91, R0, -R93 ;  /* 0x000000005b5b7223 */ /* 0x000fe2000001085d */
[----:B------:R-:W-:-:S05]  /*a6a0*/  FADD.FTZ R29, R39, R20 ;  /* 0x00000014271d7221 */ /* 0x000fca0000010000 */
[----:B------:R-:W1:Y:S01]  /*a6b0*/  MUFU.EX2 R87, R87 ;  /* 0x0000005700577308 */ /* 0x000e620000000800 */
[----:B------:R-:W-:Y:S01]  /*a6c0*/  FADD.FTZ R20, R8, R21 ;  /* 0x0000001508147221 */ /* 0x000fe20000010000 */
[----:B------:R-:W-:Y:S01]  /*a6d0*/  FFMA.FTZ R94, R94, R0, -R93 ;  /* 0x000000005e5e7223 */ /* 0x000fe2000001085d */
[----:B------:R-:W-:-:S05]  /*a6e0*/  FADD.FTZ R28, R42, R29 ;  /* 0x0000001d2a1c7221 */ /* 0x000fca0000010000 */
[----:B------:R-:W4:Y:S01]  /*a6f0*/  MUFU.EX2 R11, R90 ;  /* 0x0000005a000b7308 */ /* 0x000f220000000800 */
[----:B---3--:R-:W-:Y:S01]  /*a700*/  FADD.FTZ R20, R9, R20 ;  /* 0x0000001409147221 */ /* 0x008fe20000010000 */
[----:B------:R-:W-:Y:S01]  /*a710*/  FFMA.FTZ R95, R95, R0, -R93 ;  /* 0x000000005f5f7223 */ /* 0x000fe2000001085d */
[----:B------:R-:W-:-:S05]  /*a720*/  FADD.FTZ R28, R43, R28 ;  /* 0x0000001c2b1c7221 */ /* 0x000fca0000010000 */
[----:B------:R-:W3:Y:S01]  /*a730*/  MUFU.EX2 R91, R91 ;  /* 0x0000005b005b7308 */ /* 0x000ee20000000800 */
[----:B0-----:R-:W-:Y:S01]  /*a740*/  FADD.FTZ R20, R79, R20 ;  /* 0x000000144f147221 */ /* 0x001fe20000010000 */
[----:B------:R-:W-:Y:S01]  /*a750*/  FFMA.FTZ R98, R98, R0, -R93 ;  /* 0x0000000062627223 */ /* 0x000fe2000001085d */
[----:B------:R-:W-:-:S05]  /*a760*/  FADD.FTZ R21, R45, R28 ;  /* 0x0000001c2d157221 */ /* 0x000fca0000010000 */
[----:B------:R-:W0:Y:S01]  /*a770*/  MUFU.EX2 R94, R94 ;  /* 0x0000005e005e7308 */ /* 0x000e220000000800 */
[----:B-1----:R-:W-:Y:S01]  /*a780*/  FADD.FTZ R20, R87, R20 ;  /* 0x0000001457147221 */ /* 0x002fe20000010000 */
[----:B------:R-:W-:Y:S01]  /*a790*/  FFMA.FTZ R99, R99, R0, -R93 ;  /* 0x0000000063637223 */ /* 0x000fe2000001085d */
[----:B------:R-:W-:-:S05]  /*a7a0*/  FADD.FTZ R21, R44, R21 ;  /* 0x000000152c157221 */ /* 0x000fca0000010000 */
[----:B------:R-:W1:Y:S01]  /*a7b0*/  MUFU.EX2 R95, R95 ;  /* 0x0000005f005f7308 */ /* 0x000e620000000800 */
[----:B----4-:R-:W-:Y:S01]  /*a7c0*/  FADD.FTZ R20, R11, R20 ;  /* 0x000000140b147221 */ /* 0x010fe20000010000 */
        /* <DEDUP_REMOVED lines=9> */
[----:B------:R-:W-:-:S05]  /*a860*/  F2FP.BF16.F32.PACK_AB R5, R9, R8 ;  /* 0x000000080905723e */ /* 0x000fca00000010ff */
[----:B------:R-:W0:Y:S01]  /*a870*/  MUFU.EX2 R102, R102 ;  /* 0x0000006600667308 */ /* 0x000e220000000800 */
[----:B------:R-:W-:Y:S01]  /*a880*/  FADD.FTZ R20, R56, R7 ;  /* 0x0000000738147221 */ /* 0x000fe20000010000 */
[----:B-1----:R-:W-:Y:S01]  /*a890*/  FADD.FTZ R9, R95, R14 ;  /* 0x0000000e5f097221 */ /* 0x002fe20000010000 */
[----:B------:R-:W-:-:S05]  /*a8a0*/  FFMA.FTZ R107, R107, R0, -R93 ;  /* 0x000000006b6b7223 */ /* 0x000fca000001085d */
[----:B------:R-:W1:Y:S01]  /*a8b0*/  MUFU.EX2 R103, R103 ;  /* 0x0000006700677308 */ /* 0x000e620000000800 */
[----:B------:R-:W-:Y:S01]  /*a8c0*/  FADD.FTZ R13, R57, R20 ;  /* 0x00000014390d7221 */ /* 0x000fe20000010000 */
[----:B----4-:R-:W-:Y:S01]  /*a8d0*/  FADD.FTZ R8, R98, R9 ;  /* 0x0000000962087221 */ /* 0x010fe20000010000 */
[----:B------:R-:W-:-:S05]  /*a8e0*/  FFMA.FTZ R110, R110, R0, -R93 ;  /* 0x000000006e6e7223 */ /* 0x000fca000001085d */
[----:B------:R-:W4:Y:S01]  /*a8f0*/  MUFU.EX2 R106, R106 ;  /* 0x0000006a006a7308 */ /* 0x000f220000000800 */
[----:B------:R-:W-:Y:S01]  /*a900*/  FADD.FTZ R14, R60, R13 ;  /* 0x0000000d3c0e7221 */ /* 0x000fe20000010000 */
[----:B---3--:R-:W-:Y:S01]  /*a910*/  FADD.FTZ R9, R99, R8 ;  /* 0x0000000863097221 */ /* 0x008fe20000010000 */
[----:B------:R-:W-:Y:S01]  /*a920*/  F2FP.BF16.F32.PACK_AB R27, R70, R67 ;  /* 0x00000043461b723e */ /* 0x000fe200000010ff */
[----:B------:R-:W-:-:S04]  /*a930*/  FFMA.FTZ R111, R111, R0, -R93 ;  /* 0x000000006f6f7223 */ /* 0x000fc8000001085d */
[----:B------:R-:W3:Y:S01]  /*a940*/  MUFU.EX2 R107, R107 ;  /* 0x0000006b006b7308 */ /* 0x000ee20000000800 */
[----:B------:R-:W-:Y:S01]  /*a950*/  F2FP.BF16.F32.PACK_AB R24, R46, R41 ;  /* 0x000000292e18723e */ /* 0x000fe200000010ff */
[----:B------:R-:W-:Y:S01]  /*a960*/  FADD.FTZ R14, R61, R14 ;  /* 0x0000000e3d0e7221 */ /* 0x000fe20000010000 */
[----:B------:R-:W-:Y:S01]  /*a970*/  F2FP.BF16.F32.PACK_AB R26, R49, R48 ;  /* 0x00000030311a723e */ /* 0x000fe200000010ff */
[----:B0-----:R-:W-:Y:S01]  /*a980*/  FADD.FTZ R8, R102, R9 ;  /* 0x0000000966087221 */ /* 0x001fe20000010000 */
[----:B------:R-:W-:Y:S01]  /*a990*/  F2FP.BF16.F32.PACK_AB R25, R66, R63 ;  /* 0x0000003f4219723e */ /* 0x000fe200000010ff */
[----:B------:R-:W-:Y:S01]  /*a9a0*/  FFMA.FTZ R114, R114, R0, -R93 ;  /* 0x0000000072727223 */ /* 0x000fe2000001085d */
[----:B------:R-:W-:Y:S01]  /*a9b0*/  F2FP.BF16.F32.PACK_AB R38, R38, R37 ;  /* 0x000000252626723e */ /* 0x000fe200000010ff */
[----:B------:R-:W0:Y:S01]  /*a9c0*/  MUFU.EX2 R67, R110 ;  /* 0x0000006e00437308 */ /* 0x000e220000000800 */
[----:B------:R-:W-:Y:S02]  /*a9d0*/  F2FP.BF16.F32.PACK_AB R4, R42, R39 ;  /* 0x000000272a04723e */ /* 0x000fe400000010ff */
[----:B------:R-:W-:-:S02]  /*a9e0*/  F2FP.BF16.F32.PACK_AB R36, R36, R35 ;  /* 0x000000232424723e */ /* 0x000fc400000010ff */
[----:B------:R-:W-:Y:S02]  /*a9f0*/  F2FP.BF16.F32.PACK_AB R37, R74, R71 ;  /* 0x000000474a25723e */ /* 0x000fe400000010ff */
[----:B------:R-:W-:Y:S01]  /*aa00*/  F2FP.BF16.F32.PACK_AB R39, R78, R75 ;  /* 0x0000004b4e27723e */ /* 0x000fe200000010ff */
[----:B------:R-:W0:Y:S01]  /*aa10*/  MUFU.EX2 R12, R111 ;  /* 0x0000006f000c7308 */ /* 0x000e220000000800 */
[----:B------:R-:W-:Y:S02]  /*aa20*/  F2FP.BF16.F32.PACK_AB R6, R45, R43 ;  /* 0x0000002b2d06723e */ /* 0x000fe400000010ff */
[----:B------:R-:W-:Y:S01]  /*aa30*/  F2FP.BF16.F32.PACK_AB R7, R87, R79 ;  /* 0x0000004f5707723e */ /* 0x000fe200000010ff */
[----:B------:R-:W-:Y:S01]  /*aa40*/  FADD.FTZ R9, R97, R14 ;  /* 0x0000000e61097221 */ /* 0x000fe20000010000 */
[----:B-1----:R-:W-:Y:S01]  /*aa50*/  FADD.FTZ R13, R103, R8 ;  /* 0x00000008670d7221 */ /* 0x002fe20000010000 */
[-CC-:B------:R-:W-:Y:S01]  /*aa60*/  FFMA.FTZ R115, R115, R0.reuse, -R93.reuse ;  /* 0x0000000073737223 */ /* 0x180fe2000001085d */
[-CC-:B------:R-:W-:Y:S01]  /*aa70*/  FFMA.FTZ R118, R118, R0.reuse, -R93.reuse ;  /* 0x0000000076767223 */ /* 0x180fe2000001085d */
[----:B------:R-:W-:Y:S01]  /*aa80*/  STSM.16.M88.4 [R82], R24 ;  /* 0x0000001852007844 */ /* 0x000fe20000000200 */
[----:B------:R-:W-:Y:S01]  /*aa90*/  FFMA.FTZ R93, R119, R0, -R93 ;  /* 0x00000000775d7223 */ /* 0x000fe2000001085d */
[----:B------:R-:W1:Y:S02]  /*aaa0*/  MUFU.EX2 R114, R114 ;  /* 0x0000007200727308 */ /* 0x000e640000000800 */
[----:B------:R-:W-:Y:S01]  /*aab0*/  STSM.16.M88.4 [R104+0x6000], R36 ;  /* 0x0060002468007844 */ /* 0x000fe20000000200 */
[----:B------:R-:W-:-:S03]  /*aac0*/  FADD.FTZ R9, R64, R9 ;  /* 0x0000000940097221 */ /* 0x000fc60000010000 */
[----:B------:R4:W-:Y:S02]  /*aad0*/  STSM.16.M88.4 [R81+0x6000], R4 ;  /* 0x0060000451007844 */ /* 0x0009e40000000200 */
[----:B------:R-:W1:Y:S08]  /*aae0*/  MUFU.EX2 R115, R115 ;  /* 0x0000007300737308 */ /* 0x000e700000000800 */
[----:B------:R-:W-:Y:S01]  /*aaf0*/  MUFU.EX2 R118, R118 ;  /* 0x0000007600767308 */ /* 0x000fe20000000800 */
[----:B----4-:R-:W-:Y:S01]  /*ab00*/  FADD.FTZ R4, R106, R13 ;  /* 0x0000000d6a047221 */ /* 0x010fe20000010000 */
[----:B------:R-:W-:-:S06]  /*ab10*/  FADD.FTZ R6, R100, R9 ;  /* 0x0000000964067221 */ /* 0x000fcc0000010000 */
[----:B------:R-:W4:Y:S01]  /*ab20*/  MUFU.EX2 R93, R93 ;  /* 0x0000005d005d7308 */ /* 0x000f220000000800 */
[----:B---3--:R-:W-:Y:S01]  /*ab30*/  FADD.FTZ R4, R107, R4 ;  /* 0x000000046b047221 */ /* 0x008fe20000010000 */
[----:B------:R-:W-:-:S03]  /*ab40*/  FADD.FTZ R5, R65, R6 ;  /* 0x0000000641057221 */ /* 0x000fc60000010000 */
[----:B0-----:R-:W-:Y:S01]  /*ab50*/  FADD.FTZ R7, R67, R4 ;  /* 0x0000000443077221 */ /* 0x001fe20000010000 */
[----:B------:R-:W-:-:S03]  /*ab60*/  FADD.FTZ R4, R68, R5 ;  /* 0x0000000544047221 */ /* 0x000fc60000010000 */
[----:B------:R-:W-:Y:S01]  /*ab70*/  FADD.FTZ R7, R12, R7 ;  /* 0x000000070c077221 */ /* 0x000fe20000010000 */
[----:B------:R-:W-:Y:S01]  /*ab80*/  FADD.FTZ R5, R69, R4 ;  /* 0x0000000445057221 */ /* 0x000fe20000010000 */
[----:B------:R-:W-:Y:S02]  /*ab90*/  F2FP.BF16.F32.PACK_AB R44, R52, R44 ;  /* 0x0000002c342c723e */ /* 0x000fe400000010ff */
[----:B-1----:R-:W-:Y:S01]  /*aba0*/  FADD.FTZ R6, R114, R7 ;  /* 0x0000000772067221 */ /* 0x002fe20000010000 */
[----:B------:R-:W-:Y:S02]  /*abb0*/  F2FP.BF16.F32.PACK_AB R46, R56, R53 ;  /* 0x00000035382e723e */ /* 0x000fe400000010ff */
[----:B------:R-:W-:Y:S02]  /*abc0*/  F2FP.BF16.F32.PACK_AB R62, R97, R61 ;  /* 0x0000003d613e723e */ /* 0x000fe400000010ff */
[----:B------:R-:W-:Y:S02]  /*abd0*/  F2FP.BF16.F32.PACK_AB R45, R91, R11 ;  /* 0x0000000b5b2d723e */ /* 0x000fe400000010ff */
[----:B------:R-:W-:Y:S01]  /*abe0*/  F2FP.BF16.F32.PACK_AB R47, R95, R94 ;  /* 0x0000005e5f2f723e */ /* 0x000fe200000010ff */
[----:B------:R-:W-:Y:S01]  /*abf0*/  FADD.FTZ R9, R72, R5 ;  /* 0x0000000548097221 */ /* 0x000fe20000010000 */
[----:B------:R-:W-:Y:S01]  /*ac00*/  F2FP.BF16.F32.PACK_AB R60, R60, R57 ;  /* 0x000000393c3c723e */ /* 0x000fe200000010ff */
[----:B------:R-:W-:Y:S01]  /*ac10*/  FADD.FTZ R11, R115, R6 ;  /* 0x00000006730b7221 */ /* 0x000fe20000010000 */
        /* <DEDUP_REMOVED lines=9> */
[----:B----4-:R-:W-:Y:S01]  /*acb0*/  F2FP.BF16.F32.PACK_AB R7, R93, R118 ;  /* 0x000000765d07723e */ /* 0x010fe200000010ff */
[----:B------:R-:W-:Y:S01]  /*acc0*/  STSM.16.M88.4 [R157+0x2a800], R44 ;  /* 0x02a8002c9d007844 */ /* 0x000fe20000000200 */
[----:B------:R-:W-:Y:S01]  /*acd0*/  ISETP.GE.AND P2, PT, R130, 0xc1, PT ;  /* 0x000000c18200780c */ /* 0x000fe20003f46270 */
[----:B------:R-:W-:Y:S01]  /*ace0*/  FADD.FTZ R76, R76, R9 ;  /* 0x000000094c4c7221 */ /* 0x000fe20000010000 */
[----:B------:R-:W-:Y:S01]  /*acf0*/  FADD.FTZ R20, R118, R11 ;  /* 0x0000000b76147221 */ /* 0x000fe20000010000 */
[----:B------:R-:W-:-:S03]  /*ad00*/  IMAD.MOV.U32 R151, RZ, RZ, RZ ;  /* 0x000000ffff977224 */ /* 0x000fc600078e00ff */
[----:B------:R-:W-:Y:S01]  /*ad10*/  FADD.FTZ R20, R93, R20 ;  /* 0x000000145d147221 */ /* 0x000fe20000010000 */
        /* <DEDUP_REMOVED lines=28> */
[----:B--2---:R-:W-:Y:S04]  /*aee0*/  STSM.16.M88.4 [R15], R60 ;  /* 0x0000003c0f007844 */ /* 0x004fe80000000200 */
[----:B------:R-:W-:Y:S04]  /*aef0*/  STSM.16.M88.4 [R104+0xc000], R64 ;  /* 0x00c0004068007844 */ /* 0x000fe80000000200 */
[----:B------:R0:W-:Y:S01]  /*af00*/  STSM.16.M88.4 [R81+0xc000], R4 ;  /* 0x00c0000451007844 */ /* 0x0001e20000000200 */
[----:B------:R1:W-:Y:S06]  /*af10*/  MEMBAR.ALL.CTA ;  /* 0x0000000000007992 */ /* 0x0003ec0000008000 */
[----:B-1----:R-:W1:Y:S01]  /*af20*/  FENCE.VIEW.ASYNC.S ;  /* 0x00000000000073c6 */ /* 0x002e620000000000 */
[----:B------:R-:W-:-:S02]  /*af30*/  IMAD.MOV.U32 R122, RZ, RZ, R151 ;  /* 0x000000ffff7a7224 */ /* 0x000fc400078e0097 */
[--C-:B------:R-:W-:Y:S02]  /*af40*/  IMAD.MOV.U32 R121, RZ, RZ, R151.reuse ;  /* 0x000000ffff797224 */ /* 0x100fe400078e0097 */
[----:B------:R-:W-:Y:S02]  /*af50*/  IMAD.MOV.U32 R120, RZ, RZ, R151 ;  /* 0x000000ffff787224 */ /* 0x000fe400078e0097 */
[----:B0-----:R-:W-:Y:S01]  /*af60*/  FADD.FTZ R4, R73, R76 ;  /* 0x0000004c49047221 */ /* 0x001fe20000010000 */
[----:B-1----:R-:W-:Y:S01]  /*af70*/  NOP ;  /* 0x0000000000007918 */ /* 0x002fe20000000000 */
[----:B------:R-:W-:Y:S05]  /*af80*/  @!P2 BRA `(.L_x_13144) ;  /* 0x0000002c00d4a947 */ /* 0x000fea0003800000 */
[----:B------:R-:W2:Y:S01]  /*af90*/  LDL.LU R104, [R1+0x64] ;  /* 0x0000640001687983 */ /* 0x000ea20000300800 */
[----:B------:R-:W-:Y:S01]  /*afa0*/  IMAD.MOV.U32 R5, RZ, RZ, R10 ;  /* 0x000000ffff057224 */ /* 0x000fe200078e000a */
[----:B------:R-:W-:Y:S01]  /*afb0*/  MOV R6, R3 ;  /* 0x0000000300067202 */ /* 0x000fe20000000f00 */
        /* <DEDUP_REMOVED lines=18> */
[----:B--2---:R-:W-:-:S07]  /*b0e0*/  VIADD R8, R104, 0xfffffffe ;  /* 0xfffffffe68087836 */ /* 0x004fce0000000000 */
.L_x_13155:
[----:B------:R-:W2:Y:S01]  /*b0f0*/  LDL R0, [R1+0x3c] ;  /* 0x00003c0001007983 */ /* 0x000ea20000100800 */
        /* <DEDUP_REMOVED lines=10> */
.L_x_13146:
[----:B------:R-:W-:Y:S01]  /*b1a0*/  IMAD R0, R152, 0x8, R2 ;  /* 0x0000000898007824 */ /* 0x000fe200078e0202 */
[----:B------:R-:W-:-:S04]  /*b1b0*/  SHF.L.U32 R3, R156, 0x1f, RZ ;  /* 0x0000001f9c037819 */ /* 0x000fc800000006ff */
[----:B------:R0:W1:Y:S01]  /*b1c0*/  SYNCS.PHASECHK.TRANS64.TRYWAIT P3, [R0+URZ+0x30830], R3 ;  /* 0x03083003000075a7 */ /* 0x000062000806017f */
[----:B------:R-:W-:Y:S05]  /*b1d0*/  @!P0 BRA `(.L_x_13147) ;  /* 0x0000000000048947 */ /* 0x000fea0003800000 */
[----:B------:R-:W-:Y:S01]  /*b1e0*/  BPT.TRAP 0x1 ;  /* 0x000000040000795c */ /* 0x000fe20000300000 */
.L_x_13147:
[----:B------:R-:W-:Y:S04]  /*b1f0*/  BSSY B0, `(.L_x_13145) ;  /* 0x0000004000007945 */ /* 0x000fe80003800000 */
[----:B-1----:R-:W-:Y:S05]  /*b200*/  @P3 BRA `(.L_x_13148) ;  /* 0x0000000000083947 */ /* 0x002fea0003800000 */
[----:B------:R-:W1:Y:S02]  /*b210*/  SYNCS.PHASECHK.TRANS64.TRYWAIT P3, [R0+URZ+0x30830], R3 ;  /* 0x03083003000075a7 */ /* 0x000e64000806017f */
[----:B-1----:R-:W-:Y:S05]  /*b220*/  @!P3 BRA `(.L_x_13149) ;  /* 0x000000bc0020b947 */ /* 0x002fea0003800000 */
.L_x_13148:
[----:B------:R-:W-:Y:S05]  /*b230*/  BSYNC B0 ;  /* 0x0000000000007941 */ /* 0x000fea0003800000 */
.L_x_13145:
[----:B01----:R-:W2:Y:S04]  /*b240*/  LDL R3, [R1+0x40] ;  /* 0x0000400001037983 */ /* 0x003ea80000100800 */
[----:B------:R-:W3:Y:S01]  /*b250*/  LDL.64 R24, [R1+0x10] ;  /* 0x0000100001187983 */ /* 0x000ee20000100a00 */
[----:B------:R-:W-:Y:S05]  /*b260*/  WARPSYNC.ALL ;  /* 0x0000000000007948 */ /* 0x000fea0003800000 */
[----:B------:R-:W-:Y:S01]  /*b270*/  IMAD.MOV.U32 R11, RZ, RZ, 0x40000040 ;  /* 0x40000040ff0b7424 */ /* 0x000fe200078e00ff */
[----:B------:R-:W0:Y:S04]  /*b280*/  S2R R0, SR_TID.X ;  /* 0x0000000000007919 */ /* 0x000e280000002100 */
[----:B------:R-:W-:-:S02]  /*b290*/  R2UR UR7, R11 ;  /* 0x000000000b0772ca */ /* 0x000fc400000e0000 */
[----:B------:R-:W-:Y:S01]  /*b2a0*/  R2UR UR19, R11 ;  /* 0x000000000b1372ca */ /* 0x000fe200000e0000 */
[----:B------:R-:W-:-:S05]  /*b2b0*/  IMAD.MOV.U32 R15, RZ, RZ, 0x40000040 ;  /* 0x40000040ff0f7424 */ /* 0x000fca00078e00ff */
[----:B------:R-:W-:Y:S02]  /*b2c0*/  R2UR UR15, R15 ;  /* 0x000000000f0f72ca */ /* 0x000fe400000e0000 */
[----:B0-----:R-:W-:-:S05]  /*b2d0*/  SHF.R.U32.HI R0, RZ, 0x7, R0 ;  /* 0x00000007ff007819 */ /* 0x001fca0000011600 */
[----:B------:R-:W-:Y:S02]  /*b2e0*/  VIADD R0, R0, 0x8 ;  /* 0x0000000800007836 */ /* 0x000fe40000000000 */
[----:B------:R-:W-:Y:S02]  /*b2f0*/  IMAD.MOV.U32 R13, RZ, RZ, 0x40000040 ;  /* 0x40000040ff0d7424 */ /* 0x000fe400078e00ff */
[----:B--2---:R-:W-:-:S04]  /*b300*/  IMAD R10, R152, 0x600, R3 ;  /* 0x00000600980a7824 */ /* 0x004fc800078e0203 */
[C---:B------:R-:W-:Y:S01]  /*b310*/  VIADD R12, R10.reuse, 0x2 ;  /* 0x000000020a0c7836 */ /* 0x040fe20000000000 */
[C---:B------:R-:W-:Y:S01]  /*b320*/  R2UR UR6, R10.reuse ;  /* 0x000000000a0672ca */ /* 0x040fe200000e0000 */
[C---:B------:R-:W-:Y:S02]  /*b330*/  VIADD R14, R10.reuse, 0x4 ;  /* 0x000000040a0e7836 */ /* 0x040fe40000000000 */
[----:B------:R-:W-:-:S05]  /*b340*/  VIADD R10, R10, 0x6 ;  /* 0x000000060a0a7836 */ /* 0x000fca0000000000 */
[----:B------:R-:W-:Y:S02]  /*b350*/  R2UR UR18, R10 ;  /* 0x000000000a1272ca */ /* 0x000fe400000e0000 */
[----:B------:R-:W2:Y:S01]  /*b360*/  LDL.64 R10, [R1+0x28] ;  /* 0x00002800010a7983 */ /* 0x000ea20000100a00 */
[----:B------:R-:W-:-:S03]  /*b370*/  R2UR UR14, R14 ;  /* 0x000000000e0e72ca */ /* 0x000fc600000e0000 */
[----:B------:R-:W4:Y:S01]  /*b380*/  LDL.64 R14, [R1+0x20] ;  /* 0x00002000010e7983 */ /* 0x000f220000100a00 */
[----:B---3--:R-:W-:Y:S02]  /*b390*/  R2UR UR4, R24 ;  /* 0x00000000180472ca */ /* 0x008fe400000e0000 */
[----:B------:R-:W-:Y:S01]  /*b3a0*/  R2UR UR5, R25 ;  /* 0x00000000190572ca */ /* 0x000fe200000e0000 */
[----:B------:R0:W-:Y:S06]  /*b3b0*/  BAR.SYNC.DEFER_BLOCKING R0, 0x100 ;  /* 0x000400000000751d */ /* 0x0001ec0000010000 */
[----:B------:R-:W-:-:S06]  /*b3c0*/  WARPGROUP.ARRIVE ;  /* 0x00000000000079c5 */ /* 0x000fcc0000000000 */
[----:B------:R-:W-:Y:S01]  /*b3d0*/  HGMMA.64x192x16.F32.BF16 R24, gdesc[UR4], RZ, !UPT, gsb0 ;  /* 0x02e00000041879f0 */ /* 0x000fe2000c0018ff */
[----:B------:R-:W-:Y:S02]  /*b3e0*/  R2UR UR10, R12 ;  /* 0x000000000c0a72ca */ /* 0x000fe400000e0000 */
[----:B------:R-:W-:Y:S02]  /*b3f0*/  R2UR UR11, R13 ;  /* 0x000000000d0b72ca */ /* 0x000fe400000e0000 */
[----:B------:R-:W3:Y:S01]  /*b400*/  LDL.64 R12, [R1+0x18] ;  /* 0x00001800010c7983 */ /* 0x000ee20000100a00 */
[----:B------:R-:W-:Y:S02]  /*b410*/  WARPGROUP.DEPBAR.LE gsb0, 0x0 ;  /* 0x00008000000079c5 */ /* 0x000fe40000010000 */
[----:B------:R-:W-:Y:S01]  /*b420*/  WARPGROUP.ARRIVE ;  /* 0x00000000000079c5 */ /* 0x000fe20000000000 */
[----:B--2---:R-:W-:Y:S02]  /*b430*/  R2UR UR8, R10 ;  /* 0x000000000a0872ca */ /* 0x004fe400000e0000 */
[----:B------:R-:W-:-:S13]  /*b440*/  R2UR UR9, R11 ;  /* 0x000000000b0972ca */ /* 0x000fda00000e0000 */
[----:B------:R-:W-:Y:S01]  /*b450*/  HGMMA.64x192x16.F32.BF16 R24, gdesc[UR8], R24, gsb0 ;  /* 0x02e00000081879f0 */ /* 0x000fe20008001818 */
[----:B----4-:R-:W-:Y:S02]  /*b460*/  R2UR UR12, R14 ;  /* 0x000000000e0c72ca */ /* 0x010fe400000e0000 */
[----:B------:R-:W-:Y:S02]  /*b470*/  R2UR UR13, R15 ;  /* 0x000000000f0d72ca */ /* 0x000fe400000e0000 */
[----:B---3--:R-:W-:Y:S02]  /*b480*/  R2UR UR16, R12 ;  /* 0x000000000c1072ca */ /* 0x008fe400000e0000 */
[----:B------:R-:W-:Y:S01]  /*b490*/  R2UR UR17, R13 ;  /* 0x000000000d1172ca */ /* 0x000fe200000e0000 */
[----:B------:R-:W-:Y:S02]  /*b4a0*/  WARPGROUP.DEPBAR.LE gsb0, 0x0 ;  /* 0x00008000000079c5 */ /* 0x000fe40000010000 */
[----:B------:R-:W-:-:S10]  /*b4b0*/  WARPGROUP.ARRIVE ;  /* 0x00000000000079c5 */ /* 0x000fd40000000000 */
        /* <DEDUP_REMOVED lines=8> */
.L_x_13151:
[----:B------:R-:W-:Y:S01]  /*b540*/  SHF.L.U32 R0, R9, 0x1f, RZ ;  /* 0x0000001f09007819 */ /* 0x000fe200000006ff */
[----:B------:R-:W-:-:S04]  /*b550*/  IMAD R3, R7, 0x8, R2 ;  /* 0x0000000807037824 */ /* 0x000fc800078e0202 */
[----:B------:R0:W1:Y:S01]  /*b560*/  SYNCS.PHASECHK.TRANS64.TRYWAIT P2, [R3+URZ+0x30850], R0 ;  /* 0x03085000030075a7 */ /* 0x000062000804017f */
[----:B------:R-:W-:Y:S05]  /*b570*/  @!P0 BRA `(.L_x_13152) ;  /* 0x0000000000048947 */ /* 0x000fea0003800000 */
[----:B------:R-:W-:Y:S01]  /*b580*/  BPT.TRAP 0x1 ;  /* 0x000000040000795c */ /* 0x000fe20000300000 */
.L_x_13152:
[----:B------:R-:W-:Y:S04]  /*b590*/  BSSY B0, `(.L_x_13150) ;  /* 0x0000004000007945 */ /* 0x000fe80003800000 */
[----:B-1----:R-:W-:Y:S05]  /*b5a0*/  @P2 BRA `(.L_x_13153) ;  /* 0x0000000000082947 */ /* 0x002fea0003800000 */
[----:B------:R-:W1:Y:S02]  /*b5b0*/  SYNCS.PHASECHK.TRANS64.TRYWAIT P2, [R3+URZ+0x30850], R0 ;  /* 0x03085000030075a7 */ /* 0x000e64000804017f */
[----:B-1----:R-:W-:Y:S05]  /*b5c0*/  @!P2 BRA `(.L_x_13154) ;  /* 0x000000b8004ca947 */ /* 0x002fea0003800000 */
.L_x_13153:
[----:B------:R-:W-:Y:S05]  /*b5d0*/  BSYNC B0 ;  /* 0x0000000000007941 */ /* 0x000fea0003800000 */
.L_x_13150:
        /* <DEDUP_REMOVED lines=65> */
[----:B------:R-:W2:Y:S01]  /*b9f0*/  LDL R61, [R1+0x38] ;  /* 0x00003800013d7983 */ /* 0x000ea20000100800 */
        /* <DEDUP_REMOVED lines=15> */
[----:B------:R-:W-:-:S05]  /*baf0*/  FFMA.FTZ R60, R60, R0, -R11 ;  /* 0x000000003c3c7223 */ /* 0x000fca000001080b */
[----:B------:R-:W3:Y:S01]  /*bb00*/  MUFU.EX2 R28, R28 ;  /* 0x0000001c001c7308 */ /* 0x000ee20000000800 */
[----:B0-----:R-:W-:-:S07]  /*bb10*/  FFMA.FTZ R6, R9, R4, R24 ;  /* 0x0000000409067223 */ /* 0x001fce0000010018 */
[----:B------:R-:W0:Y:S01]  /*bb20*/  MUFU.EX2 R10, R29 ;  /* 0x0000001d000a7308 */ /* 0x000e220000000800 */
[----:B-1----:R-:W-:-:S04]  /*bb30*/  FADD.FTZ R6, R25, R6 ;  /* 0x0000000619067221 */ /* 0x002fc80000010000 */
[----:B---3--:R-:W-:-:S04]  /*bb40*/  FADD.FTZ R6, R28, R6 ;  /* 0x000000061c067221 */ /* 0x008fc80000010000 */
[C---:B0-----:R-:W-:Y:S01]  /*bb50*/  FADD.FTZ R29, R10.reuse, R6 ;  /* 0x000000060a1d7221 */ /* 0x041fe20000010000 */
        /* <DEDUP_REMOVED lines=76> */
[----:B------:R-:W-:-:S02]  /*c020*/  FFMA.FTZ R117, R117, R0, -R11 ;  /* 0x0000000075757223 */ /* 0x000fc4000001080b */
[----:B------:R-:W0:Y:S02]  /*c030*/  SHFL.BFLY PT, R11, R10, 0x2, 0x1f ;  /* 0x0c401f000a0b7f89 */ /* 0x000e2400000e0000 */
[----:B0-----:R-:W-:-:S05]  /*c040*/  FMNMX.FTZ R10, R10, R11, !PT ;  /* 0x0000000b0a0a7209 */ /* 0x001fca0007810000 */
[----:B------:R-:W0:Y:S02]  /*c050*/  SHFL.BFLY PT, R11, R10, 0x1, 0x1f ;  /* 0x0c201f000a0b7f89 */ /* 0x000e2400000e0000 */
[----:B0-----:R-:W-:-:S05]  /*c060*/  FMNMX.FTZ R10, R10, R11, !PT ;  /* 0x0000000b0a0a7209 */ /* 0x001fca0007810000 */
        /* <DEDUP_REMOVED lines=49> */
[----:B------:R-:W-:-:S05]  /*c380*/  VIADD R11, R2, 0x400 ;  /* 0x00000400020b7836 */ /* 0x000fca0000000000 */
[----:B------:R-:W-:-:S04]  /*c390*/  SHF.R.U32.HI R11, RZ, 0x4, R11 ;  /* 0x00000004ff0b7819 */ /* 0x000fc8000001160b */
[----:B------:R-:W-:-:S05]  /*c3a0*/  LOP3.LUT R11, R11, 0x3fff, RZ, 0xc0, !PT ;  /* 0x00003fff0b0b7812 */ /* 0x000fca00078ec0ff */
        /* <DEDUP_REMOVED lines=15> */
[----:B------:R-:W-:Y:S02]  /*c4a0*/  VIADD R14, R12, 0x400 ;  /* 0x000004000c0e7836 */ /* 0x000fe40000000000 */
[----:B--2---:R-:W-:-:S03]  /*c4b0*/  VIADD R11, R61, 0x1e800 ;  /* 0x0001e8003d0b7836 */ /* 0x004fc60000000000 */
[----:B------:R-:W-:Y:S01]  /*c4c0*/  R2UR UR42, R14 ;  /* 0x000000000e2a72ca */ /* 0x000fe200000e0000 */
[C---:B------:R-:W-:Y:S01]  /*c4d0*/  VIADD R14, R12.reuse, 0x480 ;  /* 0x000004800c0e7836 */ /* 0x040fe20000000000 */
[----:B------:R-:W-:Y:S02]  /*c4e0*/  SHF.R.U32.HI R11, RZ, 0x4, R11 ;  /* 0x00000004ff0b7819 */ /* 0x000fe4000001160b */
[----:B------:R-:W-:Y:S02]  /*c4f0*/  R2UR UR6, R12 ;  /* 0x000000000c0672ca */ /* 0x000fe400000e0000 */
[----:B------:R-:W-:Y:S01]  /*c500*/  R2UR UR46, R14 ;  /* 0x000000000e2e72ca */ /* 0x000fe200000e0000 */
[C---:B------:R-:W-:Y:S02]  /*c510*/  VIADD R14, R12.reuse, 0x500 ;  /* 0x000005000c0e7836 */ /* 0x040fe40000000000 */
[----:B------:R-:W-:Y:S01]  /*c520*/  VIADD R12, R12, 0x580 ;  /* 0x000005800c0c7836 */ /* 0x000fe20000000000 */
[----:B------:R-:W-:Y:S01]  /*c530*/  LOP3.LUT R11, R11, 0x3fff, RZ, 0xc0, !PT ;  /* 0x00003fff0b0b7812 */ /* 0x000fe200078ec0ff */
[----:B------:R-:W-:-:S03]  /*c540*/  IMAD.MOV.U32 R13, RZ, RZ, 0x40000040 ;  /* 0x40000040ff0d7424 */ /* 0x000fc600078e00ff */
[----:B------:R-:W-:Y:S02]  /*c550*/  R2UR UR54, R12 ;  /* 0x000000000c3672ca */ /* 0x000fe400000e0000 */
[----:B------:R-:W-:Y:S02]  /*c560*/  LOP3.LUT R12, R11, 0x10000, RZ, 0xfc, !PT ;  /* 0x000100000b0c7812 */ /* 0x000fe400078efcff */
[C---:B------:R-:W-:Y:S02]  /*c570*/  R2UR UR7, R13.reuse ;  /* 0x000000000d0772ca */ /* 0x040fe400000e0000 */
[----:B------:R-:W-:Y:S02]  /*c580*/  R2UR UR4, R12 ;  /* 0x000000000c0472ca */ /* 0x000fe400000e0000 */
[----:B------:R-:W-:Y:S01]  /*c590*/  R2UR UR5, R13 ;  /* 0x000000000d0572ca */ /* 0x000fe200000e0000 */
[----:B------:R-:W-:-:S12]  /*c5a0*/  WARPGROUP.ARRIVE ;  /* 0x00000000000079c5 */ /* 0x000fd80000000000 */
[----:B------:R-:W-:Y:S01]  /*c5b0*/  HGMMA.64x64x16.F32.BF16 R120, gdesc[UR4].tnspB, R120, gsb0 ;  /* 0x40e00000047879f0 */ /* 0x000fe20008001878 */
[----:B------:R-:W-:Y:S01]  /*c5c0*/  IMAD.MOV.U32 R15, RZ, RZ, 0x40000040 ;  /* 0x40000040ff0f7424 */ /* 0x000fe200078e00ff */
        /* <DEDUP_REMOVED lines=8> */
[C---:B------:R-:W-:Y:S02]  /*c650*/  R2UR UR35, R15.reuse ;  /* 0x000000000f2372ca */ /* 0x040fe400000e0000 */
[C---:B------:R-:W-:Y:S02]  /*c660*/  R2UR UR43, R15.reuse ;  /* 0x000000000f2b72ca */ /* 0x040fe400000e0000 */
[C---:B------:R-:W-:Y:S02]  /*c670*/  R2UR UR47, R15.reuse ;  /* 0x000000000f2f72ca */ /* 0x040fe400000e0000 */
[----:B------:R-:W-:Y:S01]  /*c680*/  R2UR UR51, R15 ;  /* 0x000000000f3372ca */ /* 0x000fe200000e0000 */
[----:B------:R-:W-:Y:S01]  /*c690*/  IMAD.MOV.U32 R15, RZ, RZ, 0x40000040 ;  /* 0x40000040ff0f7424 */ /* 0x000fe200078e00ff */
[----:B------:R-:W-:-:S04]  /*c6a0*/  R2UR UR8, R14 ;  /* 0x000000000e0872ca */ /* 0x000fc800000e0000 */
[----:B------:R-:W-:Y:S01]  /*c6b0*/  R2UR UR9, R15 ;  /* 0x000000000f0972ca */ /* 0x000fe200000e0000 */
[----:B------:R-:W-:Y:S02]  /*c6c0*/  WARPGROUP.DEPBAR.LE gsb0, 0x0 ;  /* 0x00008000000079c5 */ /* 0x000fe40000010000 */
[----:B------:R-:W-:-:S10]  /*c6d0*/  WARPGROUP.ARRIVE ;  /* 0x00000000000079c5 */ /* 0x000fd40000000000 */
[----:B------:R-:W-:Y:S01]  /*c6e0*/  HGMMA.64x64x16.F32.BF16 R120, gdesc[UR8].tnspB, R120, gsb0 ;  /* 0x40e00000087879f0 */ /* 0x000fe20008001878 */
[----:B------:R-:W-:Y:S02]  /*c6f0*/  VIADD R14, R12, 0x4 ;  /* 0x000000040c0e7836 */ /* 0x000fe40000000000 */
[----:B------:R-:W-:-:S03]  /*c700*/  IMAD.MOV.U32 R15, RZ, RZ, 0x40000040 ;  /* 0x40000040ff0f7424 */ /* 0x000fc600078e00ff */
[----:B------:R-:W-:Y:S02]  /*c710*/  R2UR UR12, R14 ;  /* 0x000000000e0c72ca */ /* 0x000fe400000e0000 */
        /* <DEDUP_REMOVED lines=25> */
[----:B------:R-:W-:Y:S01]  /*c8b0*/  IMAD.MOV.U32 R15, RZ, RZ, 0x40000040 ;  /* 0x40000040ff0f7424 */ /* 0x000fe200078e00ff */
[----:B------:R-:W-:-:S04]  /*c8c0*/  IADD3 R14, R12, 0x604, RZ ;  /* 0x000006040c0e7810 */ /* 0x000fc80007ffe0ff */
        /* <DEDUP_REMOVED lines=33> */
[----:B------:R-:W-:Y:S01]  /*cae0*/  R2UR UR55, R13 ;  /* 0x000000000d3772ca */ /* 0x000fe200000e0000 */
[----:B------:R-:W-:Y:S02]  /*caf0*/  VIADD R12, R12, 0xc06 ;  /* 0x00000c060c0c7836 */ /* 0x000fe40000000000 */
[----:B------:R-:W-:-:S03]  /*cb00*/  IMAD.MOV.U32 R13, RZ, RZ, 0x40000040 ;  /* 0x40000040ff0d7424 */ /* 0x000fc600078e00ff */
[----:B------:R-:W-:Y:S02]  /*cb10*/  R2UR UR52, R12 ;  /* 0x000000000c3472ca */ /* 0x000fe400000e0000 */
[----:B------:R-:W-:Y:S01]  /*cb20*/  R2UR UR53, R13 ;  /* 0x000000000d3572ca */ /* 0x000fe200000e0000 */
[----:B------:R-:W0:Y:S01]  /*cb30*/  S2R R61, SR_TID.X ;  /* 0x00000000003d7919 */ /* 0x000e220000002100 */
[----:B------:R-:W-:-:S04]  /*cb40*/  FADD.FTZ R5, -R10, R5 ;  /* 0x000000050a057221 */ /* 0x000fc80000010100 */
[----:B------:R-:W-:Y:S01]  /*cb50*/  FMUL.FTZ R5, R5, R0 ;  /* 0x0000000005057220 */ /* 0x000fe20000410000 */
[----:B------:R-:W-:Y:S02]  /*cb60*/  WARPGROUP.DEPBAR.LE gsb0, 0x0 ;  /* 0x00008000000079c5 */ /* 0x000fe40000010000 */
[----:B------:R-:W-:-:S06]  /*cb70*/  WARPGROUP.ARRIVE ;  /* 0x00000000000079c5 */ /* 0x000fcc0000000000 */
[----:B------:R-:W-:Y:S01]  /*cb80*/  HGMMA.64x64x16.F32.BF16 R120, gdesc[UR52].tnspB, R120, gsb0 ;  /* 0x40e00000347879f0 */ /* 0x000fe20008001878 */
[----:B------:R-:W-:Y:S01]  /*cb90*/  MUFU.EX2 R11, R5 ;  /* 0x00000005000b7308 */ /* 0x000fe20000000800 */
[----:B------:R-:W-:Y:S02]  /*cba0*/  F2FP.BF16.F32.PACK_AB R4, R25, R24 ;  /* 0x000000181904723e */ /* 0x000fe400000010ff */
[----:B0-----:R-:W-:-:S05]  /*cbb0*/  SHF.R.U32.HI R24, RZ, 0x7, R61 ;  /* 0x00000007ff187819 */ /* 0x001fca000001163d */
[----:B------:R-:W0:Y:S01]  /*cbc0*/  MUFU.EX2 R5, R26 ;  /* 0x0000001a00057308 */ /* 0x000e220000000800 */
[----:B------:R-:W-:-:S07]  /*cbd0*/  @!P1 IMAD R14, R152, 0x8, R2 ;  /* 0x00000008980e9824 */ /* 0x000fce00078e0202 */
[----:B------:R-:W1:Y:S08]  /*cbe0*/  MUFU.EX2 R27, R27 ;  /* 0x0000001b001b7308 */ /* 0x000e700000000800 */
[----:B------:R-:W-:Y:S08]  /*cbf0*/  MUFU.EX2 R30, R30 ;  /* 0x0000001e001e7308 */ /* 0x000ff00000000800 */
[----:B------:R-:W2:Y:S01]  /*cc00*/  MUFU.EX2 R31, R31 ;  /* 0x0000001f001f7308 */ /* 0x000ea20000000800 */
[----:B------:R-:W-:Y:S01]  /*cc10*/  @!P1 IMAD R13, R7, 0x8, R2 ;  /* 0x00000008070d9824 */ /* 0x000fe200078e0202 */
[----:B------:R-:W-:Y:S01]  /*cc20*/  ISETP.GE.U32.AND P2, PT, R61, 0x180, PT ;  /* 0x000001803d00780c */ /* 0x000fe20003f46070 */
[----:B------:R-:W-:-:S02]  /*cc30*/  VIADD R12, R24, 0x9 ;  /* 0x00000009180c7836 */ /* 0x000fc40000000000 */
[----:B0-----:R-:W-:Y:S01]  /*cc40*/  FFMA.FTZ R20, R11, R20, R5 ;  /* 0x000000140b147223 */ /* 0x001fe20000010005 */
[----:B------:R-:W-:Y:S01]  /*cc50*/  @!P1 VIADD R14, R14, 0x30840 ;  /* 0x000308400e0e9836 */ /* 0x000fe20000000000 */
[----:B------:R-:W3:Y:S01]  /*cc60*/  LDL R61, [R1+0x4] ;  /* 0x00000400013d7983 */ /* 0x000ee20000100800 */
[----:B------:R-:W-:Y:S01]  /*cc70*/  @!P1 VIADD R13, R13, 0x30860 ;  /* 0x000308600d0d9836 */ /* 0x000fe20000000000 */
[----:B------:R-:W-:Y:S02]  /*cc80*/  SEL R12, R12, 0x9, !P2 ;  /* 0x000000090c0c7807 */ /* 0x000fe40005000000 */
[----:B------:R-:W-:Y:S02]  /*cc90*/  @!P1 PRMT R14, RZ, 0x654, R14 ;  /* 0x00000654ff0e9816 */ /* 0x000fe4000000000e */
[----:B-1----:R-:W-:Y:S02]  /*cca0*/  F2FP.BF16.F32.PACK_AB R5, R27, R5 ;  /* 0x000000051b05723e */ /* 0x002fe400000010ff */
[----:B------:R-:W-:-:S02]  /*ccb0*/  @!P1 PRMT R13, RZ, 0x654, R13 ;  /* 0x00000654ff0d9816 */ /* 0x000fc4000000000d */
[----:B--2---:R-:W-:Y:S01]  /*ccc0*/  F2FP.BF16.F32.PACK_AB R7, R31, R30 ;  /* 0x0000001e1f07723e */ /* 0x004fe200000010ff */
[----:B------:R-:W-:Y:S02]  /*ccd0*/  WARPGROUP.DEPBAR.LE gsb0, 0x0 ;  /* 0x00008000000079c5 */ /* 0x000fe40000010000 */
[----:B------:R0:W-:Y:S06]  /*cce0*/  BAR.ARV R12, 0x100 ;  /* 0x0004000c0000751d */ /* 0x0001ec0000002000 */
[----:B------:R-:W-:Y:S01]  /*ccf0*/  @!P1 SYNCS.ARRIVE.TRANS64.RED.A1T0 RZ, [R14+URZ], RZ ;  /* 0x000000ff0eff99a7 */ /* 0x000fe2000810043f */
[----:B------:R1:W-:Y:S01]  /*cd00*/  @!P1 SYNCS.ARRIVE.TRANS64.RED.A1T0 RZ, [R13+URZ], RZ ;  /* 0x000000ff0dff99a7 */ /* 0x0003e2000810043f */
[----:B------:R2:W-:Y:S02]  /*cd10*/  STSM.16.M88.4 [R157+0x1e800], R4 ;  /* 0x01e800049d007844 */ /* 0x0005e40000000200 */
[----:B--2---:R2:W-:Y:S02]  /*cd20*/  MUFU.EX2 R6, R36 ;  /* 0x0000002400067308 */ /* 0x0045e40000000800 */
[----:B--2---:R-:W2:Y:S06]  /*cd30*/  LDL R36, [R1+0x48] ;  /* 0x0000480001247983 */ /* 0x004eac0000100800 */
[----:B------:R4:W-:Y:S02]  /*cd40*/  MUFU.EX2 R4, R33 ;  /* 0x0000002100047308 */ /* 0x0009e40000000800 */
[----:B----4-:R-:W4:Y:S06]  /*cd50*/  LDL R33, [R1+0x8] ;  /* 0x0000080001217983 */ /* 0x010f2c0000100800 */
[----:B------:R-:W5:Y:S01]  /*cd60*/  MUFU.EX2 R32, R32 ;  /* 0x0000002000207308 */ /* 0x000f620000000800 */
[----:B0-----:R-:W-:-:S07]  /*cd70*/  FADD.FTZ R12, R27, R20 ;  /* 0x000000141b0c7221 */ /* 0x001fce0000010000 */
[----:B------:R-:W0:Y:S01]  /*cd80*/  MUFU.EX2 R5, R34 ;  /* 0x0000002200057308 */ /* 0x000e220000000800 */
[----:B------:R-:W-:-:S07]  /*cd90*/  FADD.FTZ R12, R30, R12 ;  /* 0x0000000c1e0c7221 */ /* 0x000fce0000010000 */
[----:B------:R-:W0:Y:S01]  /*cda0*/  MUFU.EX2 R35, R35 ;  /* 0x0000002300237308 */ /* 0x000e220000000800 */
[----:B-----5:R-:W-:-:S07]  /*cdb0*/  FADD.FTZ R29, R32, R29 ;  /* 0x0000001d201d7221 */ /* 0x020fce0000010000 */
[----:B------:R-:W5:Y:S01]  /*cdc0*/  MUFU.EX2 R7, R37 ;  /* 0x0000002500077308 */ /* 0x000f620000000800 */
[----:B------:R-:W-:Y:S01]  /*cdd0*/  FADD.FTZ R12, R31, R12 ;  /* 0x0000000c1f0c7221 */ /* 0x000fe20000010000 */
[----:B------:R-:W-:-:S06]  /*cde0*/  FADD.FTZ R29, R4, R29 ;  /* 0x0000001d041d7221 */ /* 0x000fcc0000010000 */
[----:B------:R-:W5:Y:S08]  /*cdf0*/  MUFU.EX2 R38, R38 ;  /* 0x0000002600267308 */ /* 0x000f700000000800 */
[----:B-1----:R-:W1:Y:S01]  /*ce00*/  MUFU.EX2 R13, R40 ;  /* 0x00000028000d7308 */ /* 0x002e620000000800 */
[----:B0-----:R-:W-:Y:S01]  /*ce10*/  FADD.FTZ R12, R5, R12 ;  /* 0x0000000c050c7221 */ /* 0x001fe20000010000 */
[----:B------:R-:W-:-:S06]  /*ce20*/  FADD.FTZ R29, R6, R29 ;  /* 0x0000001d061d7221 */ /* 0x000fcc0000010000 */
[----:B------:R-:W0:Y:S01]  /*ce30*/  MUFU.EX2 R15, R41 ;  /* 0x00000029000f7308 */ /* 0x000e220000000800 */
[----:B------:R-:W-:Y:S01]  /*ce40*/  FADD.FTZ R12, R35, R12 ;  /* 0x0000000c230c7221 */ /* 0x000fe20000010000 */
[----:B-----5:R-:W-:-:S06]  /*ce50*/  FADD.FTZ R29, R7, R29 ;  /* 0x0000001d071d7221 */ /* 0x020fcc0000010000 */
[----:B------:R-:W5:Y:S01]  /*ce60*/  MUFU.EX2 R44, R44 ;  /* 0x0000002c002c7308 */ /* 0x000f620000000800 */
[----:B------:R-:W-:Y:S01]  /*ce70*/  F2FP.BF16.F32.PACK_AB R6, R7, R6 ;  /* 0x000000060706723e */ /* 0x000fe200000010ff */
[----:B------:R-:W-:Y:S01]  /*ce80*/  FADD.FTZ R7, R38, R12 ;  /* 0x0000000c26077221 */ /* 0x000fe20000010000 */
[----:B-1----:R-:W-:-:S05]  /*ce90*/  FADD.FTZ R12, R13, R29 ;  /* 0x0000001d0d0c7221 */ /* 0x002fca0000010000 */
[----:B------:R-:W1:Y:S01]  /*cea0*/  MUFU.EX2 R14, R45 ;  /* 0x0000002d000e7308 */ /* 0x000e620000000800 */
[----:B0-----:R-:W-:-:S07]  /*ceb0*/  FADD.FTZ R30, R15, R12 ;  /* 0x0000000c0f1e7221 */ /* 0x001fce0000010000 */
[----:B------:R-:W0:Y:S01]  /*cec0*/  MUFU.EX2 R48, R48 ;  /* 0x0000003000307308 */ /* 0x000e220000000800 */
[----:B------:R-:W-:Y:S01]  /*ced0*/  F2FP.BF16.F32.PACK_AB R12, R15, R13 ;  /* 0x0000000d0f0c723e */ /* 0x000fe200000010ff */
[----:B-----5:R-:W-:-:S06]  /*cee0*/  FADD.FTZ R15, R44, R30 ;  /* 0x0000001e2c0f7221 */ /* 0x020fcc0000010000 */
[----:B------:R-:W5:Y:S01]  /*cef0*/  MUFU.EX2 R24, R49 ;  /* 0x0000003100187308 */ /* 0x000f620000000800 */
[----:B-1----:R-:W-:-:S07]  /*cf00*/  FADD.FTZ R15, R14, R15 ;  /* 0x0000000f0e0f7221 */ /* 0x002fce0000010000 */
[----:B------:R-:W1:Y:S01]  /*cf10*/  MUFU.EX2 R52, R52 ;  /* 0x0000003400347308 */ /* 0x000e620000000800 */
[----:B0-----:R-:W-:-:S07]  /*cf20*/  FADD.FTZ R15, R48, R15 ;  /* 0x0000000f300f7221 */ /* 0x001fce0000010000 */
[----:B------:R-:W0:Y:S08]  /*cf30*/  MUFU.EX2 R26, R53 ;  /* 0x00000035001a7308 */ /* 0x000e300000000800 */
[----:B------:R-:W0:Y:S01]  /*cf40*/  MUFU.EX2 R39, R39 ;  /* 0x0000002700277308 */ /* 0x000e220000000800 */
[----:B-----5:R-:W-:-:S07]  /*cf50*/  FADD.FTZ R15, R24, R15 ;  /* 0x0000000f180f7221 */ /* 0x020fce0000010000 */
[----:B------:R-:W5:Y:S01]  /*cf60*/  MUFU.EX2 R56, R56 ;  /* 0x0000003800387308 */ /* 0x000f620000000800 */
[----:B-1----:R-:W-:-:S07]  /*cf70*/  FADD.FTZ R15, R52, R15 ;  /* 0x0000000f340f7221 */ /* 0x002fce0000010000 */
[----:B------:R-:W1:Y:S01]  /*cf80*/  MUFU.EX2 R28, R57 ;  /* 0x00000039001c7308 */ /* 0x000e620000000800 */
[----:B0-----:R-:W-:Y:S01]  /*cf90*/  FADD.FTZ R15, R26, R15 ;  /* 0x0000000f1a0f7221 */ /* 0x001fe20000010000 */
[----:B------:R-:W-:Y:S01]  /*cfa0*/  FADD.FTZ R29, R39, R7 ;  /* 0x00000007271d7221 */ /* 0x000fe20000010000 */
[----:B------:R-:W-:Y:S02]  /*cfb0*/  F2FP.BF16.F32.PACK_AB R4, R4, R32 ;  /* 0x000000200404723e */ /* 0x000fe400000010ff */
[----:B------:R-:W-:Y:S01]  /*cfc0*/  F2FP.BF16.F32.PACK_AB R5, R35, R5 ;  /* 0x000000052305723e */ /* 0x000fe200000010ff */
[----:B------:R-:W3:Y:S01]  /*cfd0*/  LDL R32, [R1+0x50] ;  /* 0x0000500001207983 */ /* 0x000ee20000100800 */
[----:B------:R-:W-:Y:S01]  /*cfe0*/  F2FP.BF16.F32.PACK_AB R7, R39, R38 ;  /* 0x000000262707723e */ /* 0x000fe200000010ff */
[----:B-----5:R-:W-:-:S04]  /*cff0*/  FADD.FTZ R15, R56, R15 ;  /* 0x0000000f380f7221 */ /* 0x020fc80000010000 */
[C---:B-1----:R-:W-:Y:S01]  /*d000*/  FADD.FTZ R15, R28.reuse, R15 ;  /* 0x0000000f1c0f7221 */ /* 0x042fe20000010000 */
[----:B------:R-:W0:Y:S08]  /*d010*/  MUFU.EX2 R42, R42 ;  /* 0x0000002a002a7308 */ /* 0x000e300000000800 */
[----:B------:R-:W1:Y:S01]  /*d020*/  MUFU.EX2 R43, R43 ;  /* 0x0000002b002b7308 */ /* 0x000e620000000800 */
[----:B--2---:R2:W-:Y:S02]  /*d030*/  STSM.16.M88.4 [R36], R4 ;  /* 0x0000000424007844 */ /* 0x0045e40000000200 */
[----:B--2---:R-:W-:-:S02]  /*d040*/  F2FP.BF16.F32.PACK_AB R4, R28, R56 ;  /* 0x000000381c04723e */ /* 0x004fc400000010ff */
[----:B------:R-:W2:Y:S03]  /*d050*/  LDL R28, [R1+0x4c] ;  /* 0x00004c00011c7983 */ /* 0x000ea60000100800 */
[----:B------:R-:W5:Y:S01]  /*d060*/  MUFU.EX2 R46, R46 ;  /* 0x0000002e002e7308 */ /* 0x000f620000000800 */
[----:B0-----:R-:W-:-:S07]  /*d070*/  FADD.FTZ R13, R42, R29 ;  /* 0x0000001d2a0d7221 */ /* 0x001fce0000010000 */
[----:B------:R-:W0:Y:S01]  /*d080*/  MUFU.EX2 R47, R47 ;  /* 0x0000002f002f7308 */ /* 0x000e220000000800 */
[----:B-1----:R-:W-:-:S07]  /*d090*/  FADD.FTZ R13, R43, R13 ;  /* 0x0000000d2b0d7221 */ /* 0x002fce0000010000 */
[----:B------:R-:W1:Y:S01]  /*d0a0*/  MUFU.EX2 R25, R50 ;  /* 0x0000003200197308 */ /* 0x000e620000000800 */
[----:B-----5:R-:W-:-:S07]  /*d0b0*/  FADD.FTZ R13, R46, R13 ;  /* 0x0000000d2e0d7221 */ /* 0x020fce0000010000 */
        /* <DEDUP_REMOVED lines=8> */
[----:B------:R-:W0:Y:S08]  /*d140*/  MUFU.EX2 R60, R60 ;  /* 0x0000003c003c7308 */ /* 0x000e300000000800 */
[----:B------:R-:W4:Y:S01]  /*d150*/  MUFU.EX2 R59, R59 ;  /* 0x0000003b003b7308 */ /* 0x000f220000000800 */
[----:B-1----:R-:W-:-:S07]  /*d160*/  FADD.FTZ R13, R55, R13 ;  /* 0x0000000d370d7221 */ /* 0x002fce0000010000 */
[----:B------:R-:W1:Y:S08]  /*d170*/  MUFU.EX2 R21, R21 ;  /* 0x0000001500157308 */ /* 0x000e700000000800 */
[----:B------:R-:W1:Y:S01]  /*d180*/  MUFU.EX2 R62, R62 ;  /* 0x0000003e003e7308 */ /* 0x000e620000000800 */
[----:B-----5:R-:W-:-:S07]  /*d190*/  FADD.FTZ R13, R58, R13 ;  /* 0x0000000d3a0d7221 */ /* 0x020fce0000010000 */
[----:B------:R-:W5:Y:S08]  /*d1a0*/  MUFU.EX2 R64, R64 ;  /* 0x0000004000407308 */ /* 0x000f700000000800 */
[----:B------:R-:W5:Y:S01]  /*d1b0*/  MUFU.EX2 R63, R63 ;  /* 0x0000003f003f7308 */ /* 0x000f620000000800 */
[----:B0-----:R-:W-:Y:S01]  /*d1c0*/  FADD.FTZ R30, R60, R15 ;  /* 0x0000000f3c1e7221 */ /* 0x001fe20000010000 */
[----:B----4-:R-:W-:-:S06]  /*d1d0*/  FADD.FTZ R15, R59, R13 ;  /* 0x0000000d3b0f7221 */ /* 0x010fcc0000010000 */
[----:B------:R-:W0:Y:S08]  /*d1e0*/  MUFU.EX2 R20, R65 ;  /* 0x0000004100147308 */ /* 0x000e300000000800 */
[----:B------:R-:W4:Y:S01]  /*d1f0*/  MUFU.EX2 R66, R66 ;  /* 0x0000004200427308 */ /* 0x000f220000000800 */
[----:B-1----:R-:W-:Y:S01]  /*d200*/  FADD.FTZ R30, R21, R30 ;  /* 0x0000001e151e7221 */ /* 0x002fe20000010000 */
[----:B------:R-:W-:-:S06]  /*d210*/  FADD.FTZ R31, R62, R15 ;  /* 0x0000000f3e1f7221 */ /* 0x000fcc0000010000 */
[----:B------:R-:W1:Y:S08]  /*d220*/  MUFU.EX2 R68, R68 ;  /* 0x0000004400447308 */ /* 0x000e700000000800 */
[----:B------:R-:W3:Y:S01]  /*d230*/  MUFU.EX2 R67, R67 ;  /* 0x0000004300437308 */ /* 0x000ee20000000800 */
[----:B-----5:R-:W-:Y:S01]  /*d240*/  FADD.FTZ R30, R64, R30 ;  /* 0x0000001e401e7221 */ /* 0x020fe20000010000 */
[----:B------:R-:W-:-:S06]  /*d250*/  FADD.FTZ R31, R63, R31 ;  /* 0x0000001f3f1f7221 */ /* 0x000fcc0000010000 */
[----:B------:R-:W5:Y:S08]  /*d260*/  MUFU.EX2 R69, R69 ;  /* 0x0000004500457308 */ /* 0x000f700000000800 */
[----:B------:R-:W5:Y:S01]  /*d270*/  MUFU.EX2 R70, R70 ;  /* 0x0000004600467308 */ /* 0x000f620000000800 */
[----:B0-----:R-:W-:Y:S01]  /*d280*/  FADD.FTZ R30, R20, R30 ;  /* 0x0000001e141e7221 */ /* 0x001fe20000010000 */
[----:B----4-:R-:W-:-:S06]  /*d290*/  FADD.FTZ R31, R66, R31 ;  /* 0x0000001f421f7221 */ /* 0x010fcc0000010000 */
[----:B------:R-:W0:Y:S08]  /*d2a0*/  MUFU.EX2 R72, R72 ;  /* 0x0000004800487308 */ /* 0x000e300000000800 */
[----:B------:R-:W4:Y:S01]  /*d2b0*/  MUFU.EX2 R71, R71 ;  /* 0x0000004700477308 */ /* 0x000f220000000800 */
[----:B-1----:R-:W-:Y:S01]  /*d2c0*/  FADD.FTZ R30, R68, R30 ;  /* 0x0000001e441e7221 */ /* 0x002fe20000010000 */
[----:B---3--:R-:W-:-:S06]  /*d2d0*/  FADD.FTZ R31, R67, R31 ;  /* 0x0000001f431f7221 */ /* 0x008fcc0000010000 */
        /* <DEDUP_REMOVED lines=12> */
[----:B------:R-:W-:Y:S01]  /*d3a0*/  MUFU.EX2 R80, R80 ;  /* 0x0000005000507308 */ /* 0x000fe20000000800 */
[----:B------:R-:W-:-:S07]  /*d3b0*/  F2FP.BF16.F32.PACK_AB R13, R43, R42 ;  /* 0x0000002a2b0d723e */ /* 0x000fce00000010ff */
[----:B------:R-:W1:Y:S01]  /*d3c0*/  MUFU.EX2 R79, R79 ;  /* 0x0000004f004f7308 */ /* 0x000e620000000800 */
[----:B------:R-:W-:Y:S02]  /*d3d0*/  F2FP.BF16.F32.PACK_AB R14, R14, R44 ;  /* 0x0000002c0e0e723e */ /* 0x000fe400000010ff */
[----:B------:R-:W-:-:S05]  /*d3e0*/  F2FP.BF16.F32.PACK_AB R15, R47, R46 ;  /* 0x0000002e2f0f723e */ /* 0x000fca00000010ff */
[----:B------:R-:W3:Y:S01]  /*d3f0*/  MUFU.EX2 R81, R81 ;  /* 0x0000005100517308 */ /* 0x000ee20000000800 */
[----:B-----5:R-:W-:Y:S01]  /*d400*/  FADD.FTZ R30, R76, R30 ;  /* 0x0000001e4c1e7221 */ /* 0x020fe20000010000 */
[----:B------:R-:W-:-:S06]  /*d410*/  FADD.FTZ R31, R75, R31 ;  /* 0x0000001f4b1f7221 */ /* 0x000fcc0000010000 */
[----:B------:R-:W5:Y:S01]  /*d420*/  MUFU.EX2 R82, R82 ;  /* 0x0000005200527308 */ /* 0x000f620000000800 */
[----:B------:R-:W-:Y:S01]  /*d430*/  F2FP.BF16.F32.PACK_AB R24, R24, R48 ;  /* 0x000000301818723e */ /* 0x000fe200000010ff */
[----:B------:R0:W-:Y:S01]  /*d440*/  STSM.16.M88.4 [R33], R12 ;  /* 0x0000000c21007844 */ /* 0x0001e20000000200 */
[----:B------:R-:W-:Y:S02]  /*d450*/  F2FP.BF16.F32.PACK_AB R25, R51, R25 ;  /* 0x000000193319723e */ /* 0x000fe400000010ff */
[----:B------:R-:W-:-:S03]  /*d460*/  F2FP.BF16.F32.PACK_AB R26, R26, R52 ;  /* 0x000000341a1a723e */ /* 0x000fc600000010ff */
[----:B------:R-:W5:Y:S01]  /*d470*/  MUFU.EX2 R84, R84 ;  /* 0x0000005400547308 */ /* 0x000f620000000800 */
[----:B------:R-:W-:-:S07]  /*d480*/  F2FP.BF16.F32.PACK_AB R27, R55, R27 ;  /* 0x0000001b371b723e */ /* 0x000fce00000010ff */
[----:B------:R-:W5:Y:S01]  /*d490*/  MUFU.EX2 R83, R83 ;  /* 0x0000005300537308 */ /* 0x000f620000000800 */
[----:B0-----:R-:W-:Y:S01]  /*d4a0*/  FADD.FTZ R13, R77, R30 ;  /* 0x0000001e4d0d7221 */ /* 0x001fe20000010000 */
[----:B----4-:R-:W-:Y:S01]  /*d4b0*/  FADD.FTZ R14, R78, R31 ;  /* 0x0000001f4e0e7221 */ /* 0x010fe20000010000 */
[----:B------:R0:W-:Y:S05]  /*d4c0*/  STSM.16.M88.4 [R61], R24 ;  /* 0x000000183d007844 */ /* 0x0001ea0000000200 */
[----:B------:R-:W4:Y:S01]  /*d4d0*/  MUFU.EX2 R85, R85 ;  /* 0x0000005500557308 */ /* 0x000f220000000800 */
[----:B-1----:R-:W-:-:S07]  /*d4e0*/  FADD.FTZ R15, R79, R14 ;  /* 0x0000000e4f0f7221 */ /* 0x002fce0000010000 */
[----:B------:R-:W1:Y:S01]  /*d4f0*/  MUFU.EX2 R86, R86 ;  /* 0x0000005600567308 */ /* 0x000e620000000800 */
[----:B------:R-:W-:Y:S01]  /*d500*/  F2FP.BF16.F32.PACK_AB R6, R21, R60 ;  /* 0x0000003c1506723e */ /* 0x000fe200000010ff */
[----:B0-----:R-:W-:-:S06]  /*d510*/  FADD.FTZ R24, R80, R13 ;  /* 0x0000000d50187221 */ /* 0x001fcc0000010000 */
[----:B------:R-:W0:Y:S01]  /*d520*/  MUFU.EX2 R88, R88 ;  /* 0x0000005800587308 */ /* 0x000e220000000800 */
[----:B------:R-:W-:Y:S01]  /*d530*/  F2FP.BF16.F32.PACK_AB R12, R20, R64 ;  /* 0x00000040140c723e */ /* 0x000fe200000010ff */
[----:B---3--:R-:W-:Y:S01]  /*d540*/  FADD.FTZ R21, R81, R24 ;  /* 0x0000001851157221 */ /* 0x008fe20000010000 */
[----:B-----5:R-:W-:-:S05]  /*d550*/  FADD.FTZ R20, R82, R15 ;  /* 0x0000000f52147221 */ /* 0x020fca0000010000 */
[----:B------:R-:W3:Y:S01]  /*d560*/  MUFU.EX2 R87, R87 ;  /* 0x0000005700577308 */ /* 0x000ee20000000800 */
[----:B------:R-:W-:Y:S01]  /*d570*/  FADD.FTZ R24, R84, R21 ;  /* 0x0000001554187221 */ /* 0x000fe20000010000 */
[----:B------:R-:W-:-:S06]  /*d580*/  FADD.FTZ R21, R83, R20 ;  /* 0x0000001453157221 */ /* 0x000fcc0000010000 */
[----:B------:R-:W5:Y:S08]  /*d590*/  MUFU.EX2 R89, R89 ;  /* 0x0000005900597308 */ /* 0x000f700000000800 */
[----:B------:R-:W2:Y:S01]  /*d5a0*/  MUFU.EX2 R90, R90 ;  /* 0x0000005a005a7308 */ /* 0x000ea20000000800 */
[----:B----4-:R-:W-:Y:S01]  /*d5b0*/  FADD.FTZ R25, R85, R24 ;  /* 0x0000001855197221 */ /* 0x010fe20000010000 */
[----:B-1----:R-:W-:-:S06]  /*d5c0*/  FADD.FTZ R20, R86, R21 ;  /* 0x0000001556147221 */ /* 0x002fcc0000010000 */
[----:B------:R-:W1:Y:S01]  /*d5d0*/  MUFU.EX2 R92, R92 ;  /* 0x0000005c005c7308 */ /* 0x000e620000000800 */
[----:B------:R-:W-:-:S07]  /*d5e0*/  F2FP.BF16.F32.PACK_AB R5, R59, R58 ;  /* 0x0000003a3b05723e */ /* 0x000fce00000010ff */
[----:B------:R-:W4:Y:S01]  /*d5f0*/  MUFU.EX2 R29, R91 ;  /* 0x0000005b001d7308 */ /* 0x000f220000000800 */
[----:B------:R-:W-:Y:S01]  /*d600*/  F2FP.BF16.F32.PACK_AB R7, R63, R62 ;  /* 0x0000003e3f07723e */ /* 0x000fe200000010ff */
[----:B0-----:R-:W-:-:S06]  /*d610*/  FADD.FTZ R26, R88, R25 ;  /* 0x00000019581a7221 */ /* 0x001fcc0000010000 */
[----:B------:R-:W0:Y:S01]  /*d620*/  MUFU.EX2 R93, R93 ;  /* 0x0000005d005d7308 */ /* 0x000e220000000800 */
[----:B---3--:R-:W-:-:S07]  /*d630*/  FADD.FTZ R21, R87, R20 ;  /* 0x0000001457157221 */ /* 0x008fce0000010000 */
[----:B------:R-:W3:Y:S01]  /*d640*/  MUFU.EX2 R91, R94 ;  /* 0x0000005e005b7308 */ /* 0x000ee20000000800 */
[----:B------:R2:W-:Y:S01]  /*d650*/  STSM.16.M88.4 [R157+0x24800], R4 ;  /* 0x024800049d007844 */ /* 0x0005e20000000200 */
[----:B-----5:R-:W-:-:S06]  /*d660*/  FADD.FTZ R27, R89, R26 ;  /* 0x0000001a591b7221 */ /* 0x020fcc0000010000 */
[----:B------:R-:W5:Y:S08]  /*d670*/  MUFU.EX2 R96, R96 ;  /* 0x0000006000607308 */ /* 0x000f700000000800 */
[----:B------:R-:W5:Y:S01]  /*d680*/  MUFU.EX2 R95, R95 ;  /* 0x0000005f005f7308 */ /* 0x000f620000000800 */
[----:B--2---:R-:W-:Y:S01]  /*d690*/  FADD.FTZ R4, R90, R21 ;  /* 0x000000155a047221 */ /* 0x004fe20000010000 */
[----:B-1----:R-:W-:-:S06]  /*d6a0*/  FADD.FTZ R6, R92, R27 ;  /* 0x0000001b5c067221 */ /* 0x002fcc0000010000 */
[----:B------:R-:W1:Y:S01]  /*d6b0*/  MUFU.EX2 R98, R98 ;  /* 0x0000006200627308 */ /* 0x000e620000000800 */
[----:B----4-:R-:W-:Y:S01]  /*d6c0*/  FADD.FTZ R4, R29, R4 ;  /* 0x000000041d047221 */ /* 0x010fe20000010000 */
[----:B0-----:R-:W-:-:S06]  /*d6d0*/  FADD.FTZ R5, R93, R6 ;  /* 0x000000065d057221 */ /* 0x001fcc0000010000 */
[----:B------:R-:W0:Y:S01]  /*d6e0*/  MUFU.EX2 R97, R97 ;  /* 0x0000006100617308 */ /* 0x000e220000000800 */
[----:B---3--:R-:W-:-:S07]  /*d6f0*/  FADD.FTZ R4, R91, R4 ;  /* 0x000000045b047221 */ /* 0x008fce0000010000 */
[----:B------:R-:W2:Y:S01]  /*d700*/  MUFU.EX2 R99, R99 ;  /* 0x0000006300637308 */ /* 0x000ea20000000800 */
[----:B-----5:R-:W-:Y:S01]  /*d710*/  FADD.FTZ R6, R96, R5 ;  /* 0x0000000560067221 */ /* 0x020fe20000010000 */
[----:B------:R-:W-:-:S06]  /*d720*/  FADD.FTZ R5, R95, R4 ;  /* 0x000000045f057221 */ /* 0x000fcc0000010000 */
[----:B------:R-:W3:Y:S08]  /*d730*/  MUFU.EX2 R100, R100 ;  /* 0x0000006400647308 */ /* 0x000ef00000000800 */
[----:B------:R-:W4:Y:S01]  /*d740*/  MUFU.EX2 R102, R102 ;  /* 0x0000006600667308 */ /* 0x000f220000000800 */
[----:B-1----:R-:W-:-:S07]  /*d750*/  FADD.FTZ R4, R98, R5 ;  /* 0x0000000562047221 */ /* 0x002fce0000010000 */
[----:B------:R-:W1:Y:S08]  /*d760*/  MUFU.EX2 R101, R101 ;  /* 0x0000006500657308 */ /* 0x000e700000000800 */
[----:B------:R-:W5:Y:S01]  /*d770*/  MUFU.EX2 R103, R103 ;  /* 0x0000006700677308 */ /* 0x000f620000000800 */
[----:B0-----:R-:W-:Y:S01]  /*d780*/  FADD.FTZ R7, R97, R6 ;  /* 0x0000000661077221 */ /* 0x001fe20000010000 */
[----:B--2---:R-:W-:-:S06]  /*d790*/  FADD.FTZ R5, R99, R4 ;  /* 0x0000000463057221 */ /* 0x004fcc0000010000 */
[----:B------:R-:W0:Y:S08]  /*d7a0*/  MUFU.EX2 R104, R104 ;  /* 0x0000006800687308 */ /* 0x000e300000000800 */
[----:B------:R-:W2:Y:S01]  /*d7b0*/  MUFU.EX2 R106, R106 ;  /* 0x0000006a006a7308 */ /* 0x000ea20000000800 */
[----:B---3--:R-:W-:Y:S01]  /*d7c0*/  FADD.FTZ R6, R100, R7 ;  /* 0x0000000764067221 */ /* 0x008fe20000010000 */
[----:B----4-:R-:W-:-:S06]  /*d7d0*/  FADD.FTZ R4, R102, R5 ;  /* 0x0000000566047221 */ /* 0x010fcc0000010000 */
[----:B------:R-:W3:Y:S08]  /*d7e0*/  MUFU.EX2 R105, R105 ;  /* 0x0000006900697308 */ /* 0x000ef00000000800 */
[----:B------:R-:W4:Y:S01]  /*d7f0*/  MUFU.EX2 R107, R107 ;  /* 0x0000006b006b7308 */ /* 0x000f220000000800 */
[----:B-1----:R-:W-:Y:S01]  /*d800*/  FADD.FTZ R7, R101, R6 ;  /* 0x0000000665077221 */ /* 0x002fe20000010000 */
[----:B-----5:R-:W-:-:S06]  /*d810*/  FADD.FTZ R5, R103, R4 ;  /* 0x0000000467057221 */ /* 0x020fcc0000010000 */
        /* <DEDUP_REMOVED lines=14> */
[----:B0-----:R-:W-:-:S07]  /*d900*/  FADD.FTZ R7, R109, R6 ;  /* 0x000000066d077221 */ /* 0x001fce0000010000 */
[----:B------:R-:W-:Y:S08]  /*d910*/  MUFU.EX2 R116, R116 ;  /* 0x0000007400747308 */ /* 0x000ff00000000800 */
[----:B------:R-:W0:Y:S08]  /*d920*/  MUFU.EX2 R117, R117 ;  /* 0x0000007500757308 */ /* 0x000e300000000800 */
[----:B------:R-:W-:Y:S08]  /*d930*/  MUFU.EX2 R118, R118 ;  /* 0x0000007600767308 */ /* 0x000ff00000000800 */
[----:B------:R-:W0:Y:S01]  /*d940*/  MUFU.EX2 R119, R119 ;  /* 0x0000007700777308 */ /* 0x000e220000000800 */
[----:B--2---:R-:W-:Y:S01]  /*d950*/  FADD.FTZ R5, R111, R4 ;  /* 0x000000046f057221 */ /* 0x004fe20000010000 */
[----:B------:R-:W-:Y:S01]  /*d960*/  F2FP.BF16.F32.PACK_AB R13, R67, R66 ;  /* 0x00000042430d723e */ /* 0x000fe200000010ff */
[----:B---3--:R-:W-:Y:S01]  /*d970*/  FADD.FTZ R6, R112, R7 ;  /* 0x0000000770067221 */ /* 0x008fe20000010000 */
[----:B------:R-:W-:Y:S01]  /*d980*/  F2FP.BF16.F32.PACK_AB R14, R69, R68 ;  /* 0x00000044450e723e */ /* 0x000fe200000010ff */
[----:B----4-:R-:W-:Y:S01]  /*d990*/  FADD.FTZ R5, R114, R5 ;  /* 0x0000000572057221 */ /* 0x010fe20000010000 */
        /* <DEDUP_REMOVED lines=12> */
[----:B-1----:R-:W-:Y:S01]  /*da60*/  FADD.FTZ R7, R113, R6 ;  /* 0x0000000671077221 */ /* 0x002fe20000010000 */
[----:B------:R-:W-:-:S02]  /*da70*/  F2FP.BF16.F32.PACK_AB R90, R93, R92 ;  /* 0x0000005c5d5a723e */ /* 0x000fc400000010ff */
[----:B------:R-:W-:Y:S02]  /*da80*/  F2FP.BF16.F32.PACK_AB R91, R95, R91 ;  /* 0x0000005b5f5b723e */ /* 0x000fe400000010ff */
[----:B------:R-:W-:Y:S02]  /*da90*/  F2FP.BF16.F32.PACK_AB R97, R99, R98 ;  /* 0x000000626361723e */ /* 0x000fe400000010ff */
[----:B------:R-:W-:Y:S01]  /*daa0*/  F2FP.BF16.F32.PACK_AB R104, R105, R104 ;  /* 0x000000686968723e */ /* 0x000fe200000010ff */
[----:B------:R1:W-:Y:S01]  /*dab0*/  STSM.16.M88.4 [R32], R12 ;  /* 0x0000000c20007844 */ /* 0x0003e20000000200 */
[----:B------:R-:W-:Y:S01]  /*dac0*/  F2FP.BF16.F32.PACK_AB R98, R101, R100 ;  /* 0x000000646562723e */ /* 0x000fe200000010ff */
[----:B-----5:R-:W-:Y:S01]  /*dad0*/  FADD.FTZ R5, R115, R5 ;  /* 0x0000000573057221 */ /* 0x020fe20000010000 */
[----:B------:R-:W-:Y:S02]  /*dae0*/  F2FP.BF16.F32.PACK_AB R99, R103, R102 ;  /* 0x000000666763723e */ /* 0x000fe400000010ff */
[----:B------:R-:W-:-:S02]  /*daf0*/  F2FP.BF16.F32.PACK_AB R105, R107, R106 ;  /* 0x0000006a6b69723e */ /* 0x000fc400000010ff */
[----:B------:R-:W-:Y:S01]  /*db00*/  F2FP.BF16.F32.PACK_AB R112, R113, R112 ;  /* 0x000000707170723e */ /* 0x000fe200000010ff */
[----:B------:R1:W-:Y:S01]  /*db10*/  STSM.16.M88.4 [R33+0x6000], R24 ;  /* 0x0060001821007844 */ /* 0x0003e20000000200 */
[----:B------:R-:W-:Y:S02]  /*db20*/  F2FP.BF16.F32.PACK_AB R106, R109, R108 ;  /* 0x0000006c6d6a723e */ /* 0x000fe400000010ff */
[----:B------:R-:W-:Y:S02]  /*db30*/  F2FP.BF16.F32.PACK_AB R107, R111, R110 ;  /* 0x0000006e6f6b723e */ /* 0x000fe400000010ff */
[----:B------:R-:W-:Y:S01]  /*db40*/  F2FP.BF16.F32.PACK_AB R113, R115, R114 ;  /* 0x000000727371723e */ /* 0x000fe200000010ff */
[----:B------:R1:W-:Y:S01]  /*db50*/  STSM.16.M88.4 [R61+0x6000], R80 ;  /* 0x006000503d007844 */ /* 0x0003e20000000200 */
[----:B0-----:R-:W-:Y:S02]  /*db60*/  F2FP.BF16.F32.PACK_AB R114, R117, R116 ;  /* 0x000000747572723e */ /* 0x001fe400000010ff */
[----:B------:R-:W-:Y:S01]  /*db70*/  F2FP.BF16.F32.PACK_AB R115, R119, R118 ;  /* 0x000000767773723e */ /* 0x000fe200000010ff */
[----:B------:R1:W-:Y:S04]  /*db80*/  STSM.16.M88.4 [R157+0x2a800], R88 ;  /* 0x02a800589d007844 */ /* 0x0003e80000000200 */
        /* <DEDUP_REMOVED lines=8> */
[----:B0-----:R-:W0:Y:S01]  /*dc10*/  FENCE.VIEW.ASYNC.S ;  /* 0x00000000000073c6 */ /* 0x001e220000000000 */
[----:B------:R-:W-:Y:S01]  /*dc20*/  ISETP.GT.AND P2, PT, R8, RZ, PT ;  /* 0x000000ff0800720c */ /* 0x000fe20003f44270 */
        /* <DEDUP_REMOVED lines=20> */
[----:B------:R-:W-:-:S02]  /*dd70*/  VIADD R8, R8, 0xffffffff ;  /* 0xffffffff08087836 */ /* 0x000fc40000000000 */
        /* <DEDUP_REMOVED lines=20> */
[----:B0-----:R-:W-:Y:S01]  /*dec0*/  NOP ;  /* 0x0000000000007918 */ /* 0x001fe20000000000 */
[----:B-1----:R-:W-:Y:S05]  /*ded0*/  @P2 BRA `(.L_x_13155) ;  /* 0xffffffd000842947 */ /* 0x002fea000383ffff */
.L_x_13144:
[----:B------:R-:W-:Y:S05]  /*dee0*/  WARPSYNC.ALL ;  /* 0x0000000000007948 */ /* 0x000fea0003800000 */
[----:B------:R-:W-:Y:S06]  /*def0*/  BAR.ARV 0x8, 0x200 ;  /* 0x0208000000007b1d */ /* 0x000fec0000002000 */
[----:B------:R-:W-:Y:S05]  /*df00*/  @!P0 BRA `(.L_x_13156) ;  /* 0x0000000000048947 */ /* 0x000fea0003800000 */
[----:B------:R-:W-:Y:S01]  /*df10*/  BPT.TRAP 0x1 ;  /* 0x000000040000795c */ /* 0x000fe20000300000 */
.L_x_13156:
[----:B------:R-:W-:Y:S01]  /*df20*/  IMAD R12, R152, 0x8, R2 ;  /* 0x00000008980c7824 */ /* 0x000fe200078e0202 */
[----:B------:R-:W-:-:S04]  /*df30*/  SHF.L.U32 R5, R156, 0x1f, RZ ;  /* 0x0000001f9c057819 */ /* 0x000fc800000006ff */
[----:B------:R0:W1:Y:S01]  /*df40*/  SYNCS.PHASECHK.TRANS64.TRYWAIT P2, [R12+URZ+0x30850], R5 ;  /* 0x030850050c0075a7 */ /* 0x000062000804017f */
[----:B------:R-:W-:Y:S05]  /*df50*/  @!P0 BRA `(.L_x_13157) ;  /* 0x0000000000048947 */ /* 0x000fea0003800000 */
[----:B------:R-:W-:Y:S01]  /*df60*/  BPT.TRAP 0x1 ;  /* 0x000000040000795c */ /* 0x000fe20000300000 */
.L_x_13157:
[----:B------:R-:W2:Y:S01]  /*df70*/  LDL.LU R6, [R1+0x38] ;  /* 0x0000380001067983 */ /* 0x000ea20000300800 */
[----:B------:R-:W-:-:S05]  /*df80*/  VIADD R2, R2, 0x400 ;  /* 0x0000040002027836 */ /* 0x000fca0000000000 */
[----:B------:R-:W-:-:S04]  /*df90*/  SHF.R.U32.HI R2, RZ, 0x4, R2 ;  /* 0x00000004ff027819 */ /* 0x000fc80000011602 */
[----:B------:R-:W-:Y:S01]  /*dfa0*/  LOP3.LUT R9, R2, 0x3fff, RZ, 0xc0, !PT ;  /* 0x00003fff02097812 */ /* 0x000fe200078ec0ff */
[----:B--2---:R-:W-:-:S05]  /*dfb0*/  VIADD R6, R6, 0x1e800 ;  /* 0x0001e80006067836 */ /* 0x004fca0000000000 */
[----:B------:R-:W-:-:S04]  /*dfc0*/  SHF.R.U32.HI R6, RZ, 0x4, R6 ;  /* 0x00000004ff067819 */ /* 0x000fc80000011606 */
[----:B------:R-:W-:Y:S01]  /*dfd0*/  LOP3.LUT R6, R6, 0x3fff, RZ, 0xc0, !PT ;  /* 0x00003fff06067812 */ /* 0x000fe200078ec0ff */
[----:B-1----:R-:W-:Y:S06]  /*dfe0*/  @P2 BRA `(.L_x_13158) ;  /* 0x0000000000082947 */ /* 0x002fec0003800000 */
[----:B------:R-:W1:Y:S02]  /*dff0*/  SYNCS.PHASECHK.TRANS64.TRYWAIT P0, [R12+URZ+0x30850], R5 ;  /* 0x030850050c0075a7 */ /* 0x000e64000800017f */
[----:B-1----:R-:W-:Y:S05]  /*e000*/  @!P0 BRA `(.L_x_13159) ;  /* 0x0000008c00d08947 */ /* 0x002fea0003800000 */
.L_x_13158:
[----:B------:R-:W-:Y:S01]  /*e010*/  IMAD R8, R152, 0x600, R9 ;  /* 0x0000060098087824 */ /* 0x000fe200078e0209 */
[----:B------:R-:W-:Y:S01]  /*e020*/  LOP3.LUT R6, R6, 0x10000, RZ, 0xfc, !PT ;  /* 0x0001000006067812 */ /* 0x000fe200078efcff */
[----:B------:R-:W-:Y:S01]  /*e030*/  IMAD.MOV.U32 R7, RZ, RZ, 0x40000040 ;  /* 0x40000040ff077424 */ /* 0x000fe200078e00ff */
[----:B------:R-:W2:Y:S01]  /*e040*/  LDL.LU R21, [R1+0x5c] ;  /* 0x00005c0001157983 */ /* 0x000ea20000300800 */
[----:B------:R-:W-:Y:S01]  /*e050*/  IMAD.MOV.U32 R9, RZ, RZ, 0x40000040 ;  /* 0x40000040ff097424 */ /* 0x000fe200078e00ff */
        /* <DEDUP_REMOVED lines=8> */
[----:B------:R-:W-:Y:S01]  /*e0e0*/  IMAD.MOV.U32 R25, RZ, RZ, 0x40000040 ;  /* 0x40000040ff197424 */ /* 0x000fe200078e00ff */
[----:B------:R-:W3:Y:S01]  /*e0f0*/  SHFL.BFLY PT, R11, R20, 0x2, 0x1f ;  /* 0x0c401f00140b7f89 */ /* 0x000ee200000e0000 */
[----:B------:R-:W-:-:S02]  /*e100*/  IMAD.MOV.U32 R15, RZ, RZ, 0x40000040 ;  /* 0x40000040ff0f7424 */ /* 0x000fc400078e00ff */
[----:B------:R-:W-:Y:S01]  /*e110*/  IMAD.MOV.U32 R7, RZ, RZ, 0x40000040 ;  /* 0x40000040ff077424 */ /* 0x000fe200078e00ff */
[----:B01----:R-:W0:Y:S01]  /*e120*/  SHFL.BFLY PT, R5, R4, 0x2, 0x1f ;  /* 0x0c401f0004057f89 */ /* 0x003e2200000e0000 */
[----:B------:R-:W-:Y:S02]  /*e130*/  IMAD.MOV.U32 R9, RZ, RZ, 0x40000040 ;  /* 0x40000040ff097424 */ /* 0x000fe400078e00ff */
[----:B------:R-:W-:Y:S02]  /*e140*/  IMAD.MOV.U32 R27, RZ, RZ, RZ ;  /* 0x000000ffff1b7224 */ /* 0x000fe400078e00ff */
[----:B------:R-:W-:Y:S02]  /*e150*/  VIADD R152, R152, 0x1 ;  /* 0x0000000198987836 */ /* 0x000fe40000000000 */
[----:B------:R-:W-:Y:S01]  /*e160*/  HGMMA.64x64x16.F32.BF16 R120, gdesc[UR4].tnspB, R120, gsb0 ;  /* 0x40e00000047879f0 */ /* 0x000fe20008001878 */
[----:B------:R-:W-:Y:S01]  /*e170*/  R2UR UR4, R24 ;  /* 0x00000000180472ca */ /* 0x000fe200000e0000 */
[----:B------:R-:W-:Y:S01]  /*e180*/  VIADD R24, R6, 0x4 ;  /* 0x0000000406187836 */ /* 0x000fe20000000000 */
[----:B------:R-:W-:Y:S01]  /*e190*/  R2UR UR5, R25 ;  /* 0x00000000190572ca */ /* 0x000fe200000e0000 */
[----:B------:R-:W-:Y:S01]  /*e1a0*/  IMAD.MOV.U32 R25, RZ, RZ, 0x40000040 ;  /* 0x40000040ff197424 */ /* 0x000fe200078e00ff */
[----:B------:R-:W-:Y:S01]  /*e1b0*/  R2UR UR6, R14 ;  /* 0x000000000e0672ca */ /* 0x000fe200000e0000 */
[----:B------:R-:W-:Y:S01]  /*e1c0*/  VIADD R14, R8, 0x100 ;  /* 0x00000100080e7836 */ /* 0x000fe20000000000 */
[----:B------:R-:W-:Y:S01]  /*e1d0*/  R2UR UR7, R15 ;  /* 0x000000000f0772ca */ /* 0x000fe200000e0000 */
[----:B------:R-:W-:Y:S01]  /*e1e0*/  IMAD.MOV.U32 R15, RZ, RZ, 0x40000040 ;  /* 0x40000040ff0f7424 */ /* 0x000fe200078e00ff */
[----:B------:R-:W-:Y:S01]  /*e1f0*/  ISETP.NE.AND P0, PT, R152, 0x2, PT ;  /* 0x000000029800780c */ /* 0x000fe20003f05270 */
[----:B------:R-:W-:-:S02]  /*e200*/  IMAD.MOV.U32 R31, RZ, RZ, -0x800000 ;  /* 0xff800000ff1f7424 */ /* 0x000fc400078e00ff */
[----:B------:R-:W-:Y:S02]  /*e210*/  IMAD.MOV.U32 R36, RZ, RZ, -0x800000 ;  /* 0xff800000ff247424 */ /* 0x000fe400078e00ff */
[----:B---3--:R-:W-:Y:S01]  /*e220*/  FADD.FTZ R11, R11, R20 ;  /* 0x000000140b0b7221 */ /* 0x008fe20000010000 */
[----:B------:R-:W-:Y:S01]  /*e230*/  SEL R152, R152, RZ, P0 ;  /* 0x000000ff98987207 */ /* 0x000fe20000000000 */
[----:B0-----:R-:W-:-:S03]  /*e240*/  FADD.FTZ R5, R5, R4 ;  /* 0x0000000405057221 */ /* 0x001fc60000010000 */
[----:B------:R-:W0:Y:S04]  /*e250*/  SHFL.BFLY PT, R4, R11, 0x1, 0x1f ;  /* 0x0c201f000b047f89 */ /* 0x000e2800000e0000 */
[----:B------:R-:W1:Y:S01]  /*e260*/  SHFL.BFLY PT, R2, R5, 0x1, 0x1f ;  /* 0x0c201f0005027f89 */ /* 0x000e6200000e0000 */
[----:B0-----:R-:W-:-:S05]  /*e270*/  FADD.FTZ R13, R11, R4 ;  /* 0x000000040b0d7221 */ /* 0x001fca0000010000 */
[----:B------:R-:W-:Y:S01]  /*e280*/  FSETP.NE.FTZ.AND P3, PT, R13, RZ, PT ;  /* 0x000000ff0d00720b */ /* 0x000fe20003f75000 */
[----:B------:R-:W-:Y:S02]  /*e290*/  WARPGROUP.DEPBAR.LE gsb0, 0x0 ;  /* 0x00008000000079c5 */ /* 0x000fe40000010000 */
[----:B------:R-:W-:-:S06]  /*e2a0*/  WARPGROUP.ARRIVE ;  /* 0x00000000000079c5 */ /* 0x000fcc0000000000 */
        /* <DEDUP_REMOVED lines=9> */
[----:B------:R-:W-:Y:S02]  /*e340*/  WARPGROUP.DEPBAR.LE gsb0, 0x0 ;  /* 0x00008000000079c5 */ /* 0x000fe40000010000 */
[----:B------:R-:W-:-:S09]  /*e350*/  WARPGROUP.ARRIVE ;  /* 0x00000000000079c5 */ /* 0x000fd20000000000 */
[----:B------:R-:W-:Y:S01]  /*e360*/  HGMMA.64x64x16.F32.BF16 R120, gdesc[UR4].tnspB, R120, gsb0 ;  /* 0x40e00000047879f0 */ /* 0x000fe20008001878 */
[----:B------:R-:W-:Y:S02]  /*e370*/  R2UR UR4, R24 ;  /* 0x00000000180472ca */ /* 0x000fe400000e0000 */
[----:B------:R-:W-:Y:S01]  /*e380*/  R2UR UR5, R25 ;  /* 0x00000000190572ca */ /* 0x000fe200000e0000 */
[----:B------:R-:W-:Y:S01]  /*e390*/  IMAD.MOV.U32 R25, RZ, RZ, 0x40000040 ;  /* 0x40000040ff197424 */ /* 0x000fe200078e00ff */
[----:B------:R-:W-:Y:S01]  /*e3a0*/  R2UR UR6, R14 ;  /* 0x000000000e0672ca */ /* 0x000fe200000e0000 */
[----:B------:R-:W-:Y:S01]  /*e3b0*/  VIADD R14, R8, 0x200 ;  /* 0x00000200080e7836 */ /* 0x000fe20000000000 */
[----:B------:R-:W-:Y:S01]  /*e3c0*/  R2UR UR7, R15 ;  /* 0x000000000f0772ca */ /* 0x000fe200000e0000 */
[----:B------:R-:W-:Y:S01]  /*e3d0*/  IMAD.MOV.U32 R15, RZ, RZ, 0x40000040 ;  /* 0x40000040ff0f7424 */ /* 0x000fe200078e00ff */
[----:B------:R-:W-:Y:S01]  /*e3e0*/  IADD3 R24, R6, 0x600, RZ ;  /* 0x0000060006187810 */ /* 0x000fe20007ffe0ff */
[----:B------:R-:W-:-:S02]  /*e3f0*/  WARPGROUP.DEPBAR.LE gsb0, 0x0 ;  /* 0x00008000000079c5 */ /* 0x000fc40000010000 */
[----:B------:R-:W-:-:S08]  /*e400*/  WARPGROUP.ARRIVE ;  /* 0x00000000000079c5 */ /* 0x000fd00000000000 */
        /* <DEDUP_REMOVED lines=8> */
[----:B------:R-:W-:Y:S02]  /*e490*/  IMAD.MOV.U32 R15, RZ, RZ, 0x40000040 ;  /* 0x40000040ff0f7424 */ /* 0x000fe400078e00ff */
[----:B--2---:R-:W-:-:S05]  /*e4a0*/  VIADD R21, R21, 0x1 ;  /* 0x0000000115157836 */ /* 0x004fca0000000000 */
[----:B------:R0:W-:Y:S01]  /*e4b0*/  STL [R1+0x5c], R21 ;  /* 0x00005c1501007387 */ /* 0x0001e20000100800 */
        /* <DEDUP_REMOVED lines=55> */
[----:B------:R-:W-:-:S02]  /*e830*/  VIADD R6, R6, 0xc06 ;  /* 0x00000c0606067836 */ /* 0x000fc40000000000 */
[----:B------:R-:W-:Y:S01]  /*e840*/  VIADD R8, R8, 0x580 ;  /* 0x0000058008087836 */ /* 0x000fe20000000000 */
[----:B------:R-:W-:Y:S02]  /*e850*/  WARPGROUP.DEPBAR.LE gsb0, 0x0 ;  /* 0x00008000000079c5 */ /* 0x000fe40000010000 */
[----:B------:R-:W-:-:S06]  /*e860*/  WARPGROUP.ARRIVE ;  /* 0x00000000000079c5 */ /* 0x000fcc0000000000 */
[----:B------:R-:W-:Y:S01]  /*e870*/  HGMMA.64x64x16.F32.BF16 R120, gdesc[UR4].tnspB, R120, gsb0 ;  /* 0x40e00000047879f0 */ /* 0x000fe20008001878 */
[----:B------:R-:W-:Y:S02]  /*e880*/  R2UR UR4, R24 ;  /* 0x00000000180472ca */ /* 0x000fe400000e0000 */
[----:B------:R-:W-:Y:S02]  /*e890*/  R2UR UR5, R25 ;  /* 0x00000000190572ca */ /* 0x000fe400000e0000 */
[----:B------:R-:W-:Y:S02]  /*e8a0*/  R2UR UR6, R14 ;  /* 0x000000000e0672ca */ /* 0x000fe400000e0000 */
[----:B------:R-:W-:Y:S01]  /*e8b0*/  R2UR UR7, R15 ;  /* 0x000000000f0772ca */ /* 0x000fe200000e0000 */
[----:B------:R-:W-:Y:S02]  /*e8c0*/  WARPGROUP.DEPBAR.LE gsb0, 0x0 ;  /* 0x00008000000079c5 */ /* 0x000fe40000010000 */
[----:B------:R-:W-:-:S10]  /*e8d0*/  WARPGROUP.ARRIVE ;  /* 0x00000000000079c5 */ /* 0x000fd40000000000 */
[----:B------:R-:W-:Y:S01]  /*e8e0*/  HGMMA.64x64x16.F32.BF16 R120, gdesc[UR4].tnspB, R120, gsb0 ;  /* 0x40e00000047879f0 */ /* 0x000fe20008001878 */
[----:B------:R-:W-:Y:S01]  /*e8f0*/  R2UR UR4, R6 ;  /* 0x00000000060472ca */ /* 0x000fe200000e0000 */
[----:B------:R-:W-:Y:S01]  /*e900*/  IMAD.MOV.U32 R6, RZ, RZ, RZ ;  /* 0x000000ffff067224 */ /* 0x000fe200078e00ff */
[----:B------:R-:W-:Y:S02]  /*e910*/  R2UR UR5, R7 ;  /* 0x00000000070572ca */ /* 0x000fe400000e0000 */
[----:B------:R-:W-:Y:S01]  /*e920*/  R2UR UR6, R8 ;  /* 0x00000000080672ca */ /* 0x000fe200000e0000 */
[----:B------:R-:W2:Y:S01]  /*e930*/  @P3 MUFU.LG2 R7, R13 ;  /* 0x0000000d00073308 */ /* 0x000ea20000000c00 */
[----:B------:R-:W-:Y:S01]  /*e940*/  R2UR UR7, R9 ;  /* 0x00000000090772ca */ /* 0x000fe200000e0000 */
[----:B-1----:R-:W-:Y:S01]  /*e950*/  FADD.FTZ R9, R5, R2 ;  /* 0x0000000205097221 */ /* 0x002fe20000010000 */
[----:B------:R-:W-:Y:S01]  /*e960*/  @!P1 VIADD R8, R12, 0x30860 ;  /* 0x000308600c089836 */ /* 0x000fe20000000000 */
[----:B------:R-:W-:-:S03]  /*e970*/  SEL R5, RZ, 0x1, P0 ;  /* 0x00000001ff057807 */ /* 0x000fc60000000000 */
[----:B------:R-:W-:Y:S01]  /*e980*/  FSETP.NE.FTZ.AND P2, PT, R9, RZ, PT ;  /* 0x000000ff0900720b */ /* 0x000fe20003f55000 */
[----:B------:R-:W-:Y:S01]  /*e990*/  @P3 MUFU.RCP R6, R13 ;  /* 0x0000000d00063308 */ /* 0x000fe20000001000 */
[----:B------:R-:W-:Y:S02]  /*e9a0*/  LOP3.LUT R156, R156, R5, RZ, 0x3c, !PT ;  /* 0x000000059c9c7212 */ /* 0x000fe400078e3cff */
[----:B------:R-:W-:Y:S01]  /*e9b0*/  @!P1 PRMT R8, RZ, 0x654, R8 ;  /* 0x00000654ff089816 */ /* 0x000fe20000000008 */
[----:B--2---:R-:W-:-:S08]  /*e9c0*/  @P3 FMUL.FTZ R7, R7, 0.69314718246459960938 ;  /* 0x3f31721807073820 */ /* 0x004fd00000410000 */
[----:B------:R-:W1:Y:S01]  /*e9d0*/  @P2 MUFU.LG2 R4, R9 ;  /* 0x0000000900042308 */ /* 0x000e620000000c00 */
[C---:B------:R-:W-:Y:S01]  /*e9e0*/  @P2 FMUL.FTZ R2, R0.reuse, 0.69314718246459960938 ;  /* 0x3f31721800022820 */ /* 0x040fe20000410000 */
[----:B------:R-:W-:-:S04]  /*e9f0*/  @P3 FMUL.FTZ R0, R0, 0.69314718246459960938 ;  /* 0x3f31721800003820 */ /* 0x000fc80000410000 */
[----:B------:R-:W-:Y:S02]  /*ea00*/  @P3 FFMA.FTZ R31, R0, R10, R7 ;  /* 0x0000000a001f3223 */ /* 0x000fe40000010007 */
[----:B------:R-:W2:Y:S01]  /*ea10*/  @P2 MUFU.RCP R27, R9 ;  /* 0x00000009001b2308 */ /* 0x000ea20000001000 */
[----:B-1----:R-:W-:-:S04]  /*ea20*/  @P2 FMUL.FTZ R5, R4, 0.69314718246459960938 ;  /* 0x3f31721804052820 */ /* 0x002fc80000410000 */
[----:B------:R-:W-:Y:S01]  /*ea30*/  @P2 FFMA.FTZ R36, R2, R3, R5 ;  /* 0x0000000302242223 */ /* 0x000fe20000010005 */
[----:B------:R-:W-:Y:S02]  /*ea40*/  WARPGROUP.DEPBAR.LE gsb0, 0x0 ;  /* 0x00008000000079c5 */ /* 0x000fe40000010000 */
[----:B------:R-:W-:-:S06]  /*ea50*/  WARPGROUP.ARRIVE ;  /* 0x00000000000079c5 */ /* 0x000fcc0000000000 */
[----:B------:R-:W-:Y:S03]  /*ea60*/  HGMMA.64x64x16.F32.BF16 R120, gdesc[UR4].tnspB, R120, gsb0 ;  /* 0x40e00000047879f0 */ /* 0x000fe60008001878 */
        /* <DEDUP_REMOVED lines=35> */
.L_x_13108:
[----:B------:R-:W2:Y:S01]  /*eca0*/  LDL R65, [R1+0x54] ;  /* 0x0000540001417983 */ /* 0x000ea20000100800 */
[----:B------:R-:W-:Y:S05]  /*ecb0*/  WARPSYNC.ALL ;  /* 0x0000000000007948 */ /* 0x000fea0003800000 */
[----:B------:R-:W0:Y:S01]  /*ecc0*/  S2R R2, SR_TID.X ;  /* 0x0000000000027919 */ /* 0x000e220000002100 */
[----:B------:R-:W1:Y:S01]  /*ecd0*/  S2UR UR5, SR_CgaCtaId ;  /* 0x00000000000579c3 */ /* 0x000e620000008800 */
[----:B------:R-:W-:Y:S01]  /*ece0*/  UMOV UR4, 0x400 ;  /* 0x0000040000047882 */ /* 0x000fe20000000000 */
[----:B------:R-:W-:Y:S01]  /*ecf0*/  BSSY B0, `(.L_x_13160) ;  /* 0x000018c000007945 */ /* 0x000fe20003800000 */
[----:B-1----:R-:W-:Y:S01]  /*ed00*/  ULEA UR4, UR5, UR4, 0x18 ;  /* 0x0000000405047291 */ /* 0x002fe2000f8ec03f */
[----:B0-----:R-:W-:-:S05]  /*ed10*/  IADD3 R66, R2, -0x80, RZ ;  /* 0xffffff8002427810 */ /* 0x001fca0007ffe0ff */
[----:B------:R-:W-:Y:S01]  /*ed20*/  IMAD.U32 R2, RZ, RZ, UR4 ;  /* 0x00000004ff027e24 */ /* 0x000fe2000f8e00ff */
[----:B------:R-:W-:Y:S01]  /*ed30*/  BAR.SYNC.DEFER_BLOCKING 0x5, 0x200 ;  /* 0x0148000000007b1d */ /* 0x000fe20000010000 */
[----:B------:R-:W-:-:S04]  /*ed40*/  SHF.R.S32.HI R3, RZ, 0x1f, R66 ;  /* 0x0000001fff037819 */ /* 0x000fc80000011442 */
[----:B------:R-:W-:-:S04]  /*ed50*/  LEA.HI R30, R3, R66, RZ, 0x3 ;  /* 0x00000042031e7211 */ /* 0x000fc800078f18ff */
[----:B------:R-:W-:Y:S02]  /*ed60*/  LOP3.LUT R3, R30, 0xfffffff8, RZ, 0xc0, !PT ;  /* 0xfffffff81e037812 */ /* 0x000fe400078ec0ff */
[----:B------:R-:W-:-:S03]  /*ed70*/  SHF.R.S32.HI R30, RZ, 0x3, R30 ;  /* 0x00000003ff1e7819 */ /* 0x000fc6000001141e */
[----:B------:R-:W-:-:S04]  /*ed80*/  IMAD.IADD R3, R66, 0x1, -R3 ;  /* 0x0000000142037824 */ /* 0x000fc800078e0a03 */
[----:B------:R-:W-:Y:S01]  /*ed90*/  IMAD.SHL.U32 R29, R3, 0x8, RZ ;  /* 0x00000008031d7824 */ /* 0x000fe200078e00ff */
[----:B------:R0:W1:Y:S04]  /*eda0*/  LDS.128 R32, [R2+0x308d0] ;  /* 0x0308d00002207984 */ /* 0x0000680000000c00 */
[----:B------:R-:W-:Y:S01]  /*edb0*/  SHF.R.S32.HI R28, RZ, 0x1f, R29 ;  /* 0x0000001fff1c7819 */ /* 0x000fe2000001141d */
[----:B------:R-:W-:Y:S06]  /*edc0*/  BAR.ARV 0x4, 0x200 ;  /* 0x0108000000007b1d */ /* 0x000fec0000002000 */
[----:B--2--5:R-:W-:Y:S01]  /*edd0*/  SHF.R.S32.HI R24, RZ, 0x1f, R65 ;  /* 0x0000001fff187819 */ /* 0x024fe20000011441 */
[----:B------:R-:W-:-:S03]  /*ede0*/  IMAD.SHL.U32 R62, R65, 0x4, RZ ;  /* 0x00000004413e7824 */ /* 0x000fc600078e00ff */
[----:B------:R-:W-:Y:S01]  /*edf0*/  SHF.L.U64.HI R64, R65, 0x2, R24 ;  /* 0x0000000241407819 */ /* 0x000fe20000010218 */
[----:B01----:R-:W-:Y:S06]  /*ee00*/  @P1 BRA `(.L_x_13161) ;  /* 0x0000000c00a01947 */ /* 0x003fec0003800000 */
[----:B------:R-:W2:Y:S01]  /*ee10*/  LDL R4, [R1+0x78] ;  /* 0x0000780001047983 */ /* 0x000ea20000100800 */
[----:B------:R-:W0:Y:S01]  /*ee20*/  S2R R5, SR_SWINHI ;  /* 0x0000000000057919 */ /* 0x000e220000002f00 */
[----:B------:R-:W-:Y:S05]  /*ee30*/  WARPSYNC.ALL ;  /* 0x0000000000007948 */ /* 0x000fea0003800000 */
[----:B------:R-:W-:Y:S01]  /*ee40*/  F2FP.BF16.F32.PACK_AB R12, R12, R59 ;  /* 0x0000003b0c0c723e */ /* 0x000fe200000010ff */
[----:B------:R-:W-:Y:S01]  /*ee50*/  ULDC.64 UR4, c[0x0][0xc00] ;  /* 0x0003000000047ab9 */ /* 0x000fe20000000a00 */
[----:B------:R-:W-:Y:S01]  /*ee60*/  F2FP.BF16.F32.PACK_AB R13, R13, R60 ;  /* 0x0000003c0d0d723e */ /* 0x000fe200000010ff */
[----:B------:R-:W3:Y:S01]  /*ee70*/  LDL R67, [R1+0x74] ;  /* 0x0000740001437983 */ /* 0x000ee20000100800 */
[----:B------:R-:W-:-:S03]  /*ee80*/  F2FP.BF16.F32.PACK_AB R14, R14, R57 ;  /* 0x000000390e0e723e */ /* 0x000fc600000010ff */
[----:B------:R-:W3:Y:S01]  /*ee90*/  LDL R66, [R1+0x60] ;  /* 0x0000600001427983 */ /* 0x000ee20000100800 */
[----:B------:R-:W-:Y:S02]  /*eea0*/  MOV R20, R2 ;  /* 0x0000000200147202 */ /* 0x000fe40000000f00 */
[----:B0-----:R-:W-:Y:S02]  /*eeb0*/  MOV R21, R5 ;  /* 0x0000000500157202 */ /* 0x001fe40000000f00 */
[----:B------:R-:W-:Y:S01]  /*eec0*/  F2FP.BF16.F32.PACK_AB R15, R15, R58 ;  /* 0x0000003a0f0f723e */ /* 0x000fe200000010ff */
[----:B------:R-:W-:Y:S01]  /*eed0*/  BAR.SYNC.DEFER_BLOCKING 0x1, 0x180 ;  /* 0x0046000000007b1d */ /* 0x000fe20000010000 */
[----:B--2---:R-:W-:-:S03]  /*eee0*/  IMAD.WIDE R10, R4, 0x2, R20 ;  /* 0x00000002040a7825 */ /* 0x004fc600078e0214 */
[C---:B------:R-:W-:Y:S02]  /*eef0*/  LOP3.LUT R9, R10.reuse, 0x380, RZ, 0xc0, !PT ;  /* 0x000003800a097812 */ /* 0x040fe400078ec0ff */
[C---:B------:R-:W-:Y:S02]  /*ef00*/  IADD3 R25, P2, R10.reuse, 0x20, RZ ;  /* 0x000000200a197810 */ /* 0x040fe40007f5e0ff */
[C---:B------:R-:W-:Y:S02]  /*ef10*/  IADD3 R63, P0, R10.reuse, 0x60, RZ ;  /* 0x000000600a3f7810 */ /* 0x040fe40007f1e0ff */
[----:B------:R-:W-:Y:S02]  /*ef20*/  IADD3 R61, P1, R10, 0x40, RZ ;  /* 0x000000400a3d7810 */ /* 0x000fe40007f3e0ff */
        /* <DEDUP_REMOVED lines=8> */
[----:B------:R-:W-:Y:S01]  /*efb0*/  MOV R10, R10 ;  /* 0x0000000a000a7202 */ /* 0x000fe20000000f00 */
[--C-:B------:R-:W-:Y:S01]  /*efc0*/  IMAD.X R5, RZ, RZ, R11.reuse, P0 ;  /* 0x000000ffff057224 */ /* 0x100fe200000e060b */
[----:B------:R-:W-:Y:S01]  /*efd0*/  LOP3.LUT R8, R4, R25, RZ, 0x3c, !PT ;  /* 0x0000001904087212 */ /* 0x000fe200078e3cff */
[--C-:B------:R-:W-:Y:S01]  /*efe0*/  IMAD.X R7, RZ, RZ, R11.reuse, P1 ;  /* 0x000000ffff077224 */ /* 0x100fe200008e060b */
[----:B------:R-:W-:Y:S01]  /*eff0*/  LOP3.LUT R6, R6, R61, RZ, 0x3c, !PT ;  /* 0x0000003d06067212 */ /* 0x000fe200078e3cff */
[----:B------:R-:W-:Y:S01]  /*f000*/  IMAD.X R9, RZ, RZ, R11, P2 ;  /* 0x000000ffff097224 */ /* 0x000fe200010e060b */
[----:B------:R-:W-:Y:S01]  /*f010*/  LOP3.LUT R4, R32, R63, RZ, 0x3c, !PT ;  /* 0x0000003f20047212 */ /* 0x000fe200078e3cff */
[----:B------:R0:W-:Y:S01]  /*f020*/  STSM.16.M88.4 [R10], R12 ;  /* 0x0000000c0a007844 */ /* 0x0001e20000000200 */
[----:B------:R-:W-:Y:S02]  /*f030*/  MOV R32, R6 ;  /* 0x0000000600207202 */ /* 0x000fe40000000f00 */
[----:B------:R-:W-:-:S02]  /*f040*/  MOV R25, R4 ;  /* 0x0000000400197202 */ /* 0x000fc40000000f00 */
[----:B------:R-:W-:Y:S02]  /*f050*/  ISETP.NE.U32.AND P0, PT, RZ, UR4, PT ;  /* 0x00000004ff007c0c */ /* 0x000fe4000bf05070 */
[----:B------:R-:W-:Y:S02]  /*f060*/  MOV R57, R8 ;  /* 0x0000000800397202 */ /* 0x000fe40000000f00 */
[----:B------:R-:W-:Y:S02]  /*f070*/  F2FP.BF16.F32.PACK_AB R4, R55, R56 ;  /* 0x000000383704723e */ /* 0x000fe400000010ff */
[----:B------:R-:W-:Y:S02]  /*f080*/  F2FP.BF16.F32.PACK_AB R5, R53, R54 ;  /* 0x000000363505723e */ /* 0x000fe400000010ff */
[----:B------:R-:W-:Y:S02]  /*f090*/  F2FP.BF16.F32.PACK_AB R6, R51, R52 ;  /* 0x000000343306723e */ /* 0x000fe400000010ff */
[----:B0-----:R-:W-:-:S02]  /*f0a0*/  F2FP.BF16.F32.PACK_AB R12, R26, R39 ;  /* 0x000000271a0c723e */ /* 0x001fc400000010ff */
[----:B------:R-:W-:Y:S02]  /*f0b0*/  IADD3 R26, P1, R62, UR4, RZ ;  /* 0x000000043e1a7c10 */ /* 0x000fe4000ff3e0ff */
        /* <DEDUP_REMOVED lines=8> */
[----:B------:R-:W-:Y:S01]  /*f140*/  ISETP.NE.AND.EX P0, PT, RZ, UR5, PT, P0 ;  /* 0x00000005ff007c0c */ /* 0x000fe2000bf05300 */
[----:B------:R0:W-:Y:S01]  /*f150*/  STSM.16.M88.4 [R57], R4 ;  /* 0x0000000439007844 */ /* 0x0001e20000000200 */
[----:B------:R-:W-:Y:S01]  /*f160*/  IADD3.X R27, R64, UR5, RZ, P1, !PT ;  /* 0x00000005401b7c10 */ /* 0x000fe20008ffe4ff */
[----:B------:R-:W-:Y:S01]  /*f170*/  ULDC.64 UR4, c[0x0][0xc08] ;  /* 0x0003020000047ab9 */ /* 0x000fe20000000a00 */
[----:B------:R-:W-:Y:S01]  /*f180*/  IMAD.MOV.U32 R38, RZ, RZ, RZ ;  /* 0x000000ffff267224 */ /* 0x000fe200078e00ff */
[----:B------:R1:W-:Y:S01]  /*f190*/  STSM.16.M88.4 [R32], R8 ;  /* 0x0000000820007844 */ /* 0x0003e20000000200 */
[----:B------:R-:W-:Y:S01]  /*f1a0*/  ISETP.NE.U32.AND P1, PT, RZ, UR4, PT ;  /* 0x00000004ff007c0c */ /* 0x000fe2000bf25070 */
[----:B------:R-:W2:Y:S02]  /*f1b0*/  LDC R0, c[0x0][0xbe8] ;  /* 0x0002fa00ff007b82 */ /* 0x000ea40000000800 */
[----:B------:R3:W-:Y:S06]  /*f1c0*/  STSM.16.M88.4 [R25], R12 ;  /* 0x0000000c19007844 */ /* 0x0007ec0000000200 */
[----:B------:R-:W-:Y:S01]  /*f1d0*/  BAR.SYNC.DEFER_BLOCKING 0x1, 0x180 ;  /* 0x0046000000007b1d */ /* 0x000fe20000010000 */
[----:B------:R-:W-:-:S13]  /*f1e0*/  ISETP.NE.AND.EX P1, PT, RZ, UR5, PT, P1 ;  /* 0x00000005ff007c0c */ /* 0x000fda000bf25310 */
[----:B0-----:R-:W-:Y:S01]  /*f1f0*/  @P1 IADD3 R4, P3, R62, UR4, RZ ;  /* 0x000000043e041c10 */ /* 0x001fe2000ff7e0ff */
[----:B------:R-:W-:Y:S02]  /*f200*/  ULDC UR4, c[0x0][0xa88] ;  /* 0x0002a20000047ab9 */ /* 0x000fe40000000800 */
[----:B-1----:R-:W-:Y:S01]  /*f210*/  IMAD.U32 R9, RZ, RZ, UR4 ;  /* 0x00000004ff097e24 */ /* 0x002fe2000f8e00ff */
[----:B------:R-:W-:Y:S01]  /*f220*/  @P1 IADD3.X R5, R64, UR5, RZ, P3, !PT ;  /* 0x0000000540051c10 */ /* 0x000fe20009ffe4ff */
[----:B------:R0:W5:Y:S04]  /*f230*/  @P0 LDG.E R38, desc[UR56][R26.64] ;  /* 0x000000381a260981 */ /* 0x000168000c1e1900 */
[----:B------:R0:W5:Y:S01]  /*f240*/  @P1 LDG.E R9, desc[UR56][R4.64] ;  /* 0x0000003804091981 */ /* 0x000162000c1e1900 */
[----:B--2---:R-:W-:-:S13]  /*f250*/  ISETP.NE.AND P2, PT, R0, 0x1, PT ;  /* 0x000000010000780c */ /* 0x004fda0003f45270 */
[----:B------:R-:W1:Y:S08]  /*f260*/  @P2 LDC R6, c[0x0][0xbec] ;  /* 0x0002fb00ff062b82 */ /* 0x000e700000000800 */
[----:B------:R-:W2:Y:S01]  /*f270*/  @P2 LDC R37, c[0x0][0xbf0] ;  /* 0x0002fc00ff252b82 */ /* 0x000ea20000000800 */
[----:B---3--:R-:W-:Y:S01]  /*f280*/  IMAD R15, R66, 0xc0, R67 ;  /* 0x000000c0420f7824 */ /* 0x008fe200078e0243 */
[----:B0-----:R-:W-:Y:S06]  /*f290*/  @P1 BRA `(.L_x_13162) ;  /* 0x0000000000101947 */ /* 0x001fec0003800000 */
[----:B------:R-:W-:Y:S05]  /*f2a0*/  @!P0 BRA `(.L_x_13162) ;  /* 0x00000000000c8947 */ /* 0x000fea0003800000 */
[----:B------:R-:W3:Y:S04]  /*f2b0*/  LDG.E R4, desc[UR56][R26.64] ;  /* 0x000000381a047981 */ /* 0x000ee8000c1e1900 */
[----:B-----5:R-:W3:Y:S02]  /*f2c0*/  LDG.E R9, desc[UR56][R26.64+0x4] ;  /* 0x000004381a097981 */ /* 0x020ee4000c1e1900 */
[----:B---3--:R-:W-:-:S07]  /*f2d0*/  IMAD.IADD R9, R9, 0x1, -R4 ;  /* 0x0000000109097824 */ /* 0x008fce00078e0a04 */
.L_x_13162:
[----:B------:R-:W3:Y:S01]  /*f2e0*/  LDL R14, [R1+0x6c] ;  /* 0x00006c00010e7983 */ /* 0x000ee20000100800 */
[----:B-1----:R-:W-:Y:S01]  /*f2f0*/  @P2 IMAD.HI.U32 R4, R15, R6, RZ ;  /* 0x000000060f042227 */ /* 0x002fe200078e00ff */
[----:B------:R-:W-:Y:S02]  /*f300*/  ULDC.64 UR4, c[0x0][0xb90] ;  /* 0x0002e40000047ab9 */ /* 0x000fe40000000a00 */
[----:B------:R-:W4:Y:S01]  /*f310*/  LDL.LU R44, [R1+0x58] ;  /* 0x00005800012c7983 */ /* 0x000f220000300800 */
[----:B-----5:R-:W-:Y:S01]  /*f320*/  SHF.R.S32.HI R39, RZ, 0x1f, R38 ;  /* 0x0000001fff277819 */ /* 0x020fe20000011426 */
[----:B------:R-:W-:Y:S01]  /*f330*/  IMAD.MOV.U32 R7, RZ, RZ, R15 ;  /* 0x000000ffff077224 */ /* 0x000fe200078e000f */
[----:B--2---:R-:W-:Y:S01]  /*f340*/  @P2 SHF.R.U32.HI R7, RZ, R37, R4 ;  /* 0x00000025ff072219 */ /* 0x004fe20000011604 */
[----:B------:R-:W0:Y:S01]  /*f350*/  S2R R12, SR_TID.X ;  /* 0x00000000000c7919 */ /* 0x000e220000002100 */
[----:B------:R-:W-:Y:S02]  /*f360*/  SEL R32, R24, RZ, !P0 ;  /* 0x000000ff18207207 */ /* 0x000fe40004000000 */
[----:B------:R-:W-:Y:S01]  /*f370*/  SEL R43, R65, RZ, !P0 ;  /* 0x000000ff412b7207 */ /* 0x000fe20004000000 */
[----:B------:R-:W-:-:S02]  /*f380*/  IMAD.MOV R13, RZ, RZ, -R7 ;  /* 0x000000ffff0d7224 */ /* 0x000fc400078e0a07 */
[----:B0-----:R-:W-:-:S05]  /*f390*/  VIADD R25, R12, 0xffffff80 ;  /* 0xffffff800c197836 */ /* 0x001fca0000000000 */
[----:B------:R-:W-:-:S04]  /*f3a0*/  SHF.R.S32.HI R12, RZ, 0x1f, R25 ;  /* 0x0000001fff0c7819 */ /* 0x000fc80000011419 */
[----:B------:R-:W-:-:S04]  /*f3b0*/  LEA.HI R12, R12, R25, RZ, 0x7 ;  /* 0x000000190c0c7211 */ /* 0x000fc800078f38ff */
[----:B------:R-:W-:-:S05]  /*f3c0*/  LOP3.LUT R12, R12, 0xffffff80, RZ, 0xc0, !PT ;  /* 0xffffff800c0c7812 */ /* 0x000fca00078ec0ff */
[----:B------:R-:W-:Y:S01]  /*f3d0*/  IMAD.IADD R12, R25, 0x1, -R12 ;  /* 0x00000001190c7824 */ /* 0x000fe200078e0a0c */
[----:B----4-:R-:W-:Y:S01]  /*f3e0*/  SHF.R.S32.HI R42, RZ, 0x1f, R44 ;  /* 0x0000001fff2a7819 */ /* 0x010fe2000001142c */
[----:B------:R-:W-:-:S04]  /*f3f0*/  IMAD.WIDE.U32 R4, R44, UR4, R38 ;  /* 0x000000042c047c25 */ /* 0x000fc8000f8e0026 */
[----:B------:R-:W-:-:S04]  /*f400*/  IMAD R6, R42, UR4, RZ ;  /* 0x000000042a067c24 */ /* 0x000fc8000f8e02ff */
[----:B------:R-:W-:Y:S01]  /*f410*/  IMAD R11, R44, UR5, R6 ;  /* 0x000000052c0b7c24 */ /* 0x000fe2000f8e0206 */
[----:B------:R-:W-:Y:S02]  /*f420*/  ULDC.64 UR4, c[0x0][0xb98] ;  /* 0x0002e60000047ab9 */ /* 0x000fe40000000a00 */
[----:B------:R-:W-:Y:S02]  /*f430*/  IMAD R8, R32, UR4, RZ ;  /* 0x0000000420087c24 */ /* 0x000fe4000f8e02ff */
[----:B------:R-:W-:Y:S02]  /*f440*/  IMAD.IADD R5, R5, 0x1, R11 ;  /* 0x0000000105057824 */ /* 0x000fe400078e020b */
[----:B------:R-:W-:Y:S01]  /*f450*/  IMAD R11, R0, R13, R15 ;  /* 0x0000000d000b7224 */ /* 0x000fe200078e020f */
[----:B------:R-:W-:Y:S01]  /*f460*/  SHF.R.S32.HI R13, RZ, 0x1f, R7 ;  /* 0x0000001fff0d7819 */ /* 0x000fe20000011407 */
[----:B------:R-:W-:-:S03]  /*f470*/  IMAD.WIDE.U32 R4, R43, UR4, R4 ;  /* 0x000000042b047c25 */ /* 0x000fc6000f8e0004 */
[----:B------:R-:W-:Y:S01]  /*f480*/  SHF.R.S32.HI R6, RZ, 0x1f, R11 ;  /* 0x0000001fff067819 */ /* 0x000fe2000001140b */
[----:B------:R-:W-:Y:S01]  /*f490*/  IMAD R8, R43, UR5, R8 ;  /* 0x000000052b087c24 */ /* 0x000fe2000f8e0208 */
[----:B------:R-:W-:Y:S01]  /*f4a0*/  IADD3 R4, P0, R7, R4, RZ ;  /* 0x0000000407047210 */ /* 0x000fe20007f1e0ff */
[----:B------:R-:W-:Y:S02]  /*f4b0*/  ULDC.64 UR4, c[0x0][0xb88] ;  /* 0x0002e20000047ab9 */ /* 0x000fe40000000a00 */
[----:B------:R-:W-:Y:S01]  /*f4c0*/  IMAD R6, R6, UR4, RZ ;  /* 0x0000000406067c24 */ /* 0x000fe2000f8e02ff */
[----:B------:R-:W-:-:S03]  /*f4d0*/  IADD3.X R5, R13, R5, R8, P0, !PT ;  /* 0x000000050d057210 */ /* 0x000fc600007fe408 */
[C---:B------:R-:W-:Y:S02]  /*f4e0*/  IMAD R7, R11.reuse, UR5, R6 ;  /* 0x000000050b077c24 */ /* 0x040fe4000f8e0206 */
[----:B------:R-:W-:Y:S01]  /*f4f0*/  IMAD.WIDE.U32 R4, R11, UR4, R4 ;  /* 0x000000040b047c25 */ /* 0x000fe2000f8e0004 */
[----:B------:R-:W-:-:S03]  /*f500*/  ULDC.64 UR4, c[0x0][0xb50] ;  /* 0x0002d40000047ab9 */ /* 0x000fc60000000a00 */
[----:B------:R-:W-:Y:S01]  /*f510*/  IMAD.IADD R5, R5, 0x1, R7 ;  /* 0x0000000105057824 */ /* 0x000fe200078e0207 */
[----:B------:R-:W-:Y:S01]  /*f520*/  LEA R8, P0, R4, UR4, 0x2 ;  /* 0x0000000404087c11 */ /* 0x000fe2000f8010ff */
[----:B---3--:R-:W-:-:S03]  /*f530*/  IMAD R11, R66, 0xc0, R14 ;  /* 0x000000c0420b7824 */ /* 0x008fc600078e020e */
[----:B------:R-:W-:Y:S01]  /*f540*/  LEA.HI.X R10, R4, UR5, R5, 0x2, P0 ;  /* 0x00000005040a7c11 */ /* 0x000fe200080f1405 */
[----:B------:R-:W-:Y:S01]  /*f550*/  IMAD R5, R30, 0x40, R29 ;  /* 0x000000401e057824 */ /* 0x000fe200078e021d */
[----:B------:R-:W-:Y:S01]  /*f560*/  SHFL.IDX PT, R6, R8, RZ, 0x1c1f ;  /* 0x001c1fff08067589 */ /* 0x000fe200000e0000 */
[----:B------:R-:W-:Y:S01]  /*f570*/  LOP3.LUT P0, RZ, R12, 0x3, RZ, 0xc0, !PT ;  /* 0x000000030cff7812 */ /* 0x000fe2000780c0ff */
[----:B------:R-:W-:Y:S01]  /*f580*/  ULDC.64 UR4, c[0x0][0xaa0] ;  /* 0x0002a80000047ab9 */ /* 0x000fe20000000a00 */
[----:B------:R-:W-:Y:S01]  /*f590*/  IMAD.WIDE R4, R5, 0x2, R20 ;  /* 0x0000000205047825 */ /* 0x000fe200078e0214 */
[----:B------:R-:W0:Y:S03]  /*f5a0*/  SHFL.IDX PT, R7, R10, RZ, 0x1c1f ;  /* 0x001c1fff0a077589 */ /* 0x000e2600000e0000 */
[----:B------:R-:W-:Y:S01]  /*f5b0*/  IMAD R20, R9, R0, RZ ;  /* 0x0000000009147224 */ /* 0x000fe200078e02ff */
[----:B------:R1:W-:Y:S01]  /*f5c0*/  SHFL.IDX PT, R40, R8, 0x1, 0x1c1f ;  /* 0x003c1f0008287f89 */ /* 0x0003e200000e0000 */
[----:B------:R-:W-:Y:S01]  /*f5d0*/  VIADD R9, R11, 0x8 ;  /* 0x000000080b097836 */ /* 0x000fe20000000000 */
[----:B------:R-:W-:-:S02]  /*f5e0*/  IADD3 R13, P3, R4, 0x1800, RZ ;  /* 0x00001800040d7810 */ /* 0x000fc40007f7e0ff */
[----:B------:R-:W2:Y:S01]  /*f5f0*/  SHFL.IDX PT, R41, R10, 0x1, 0x1c1f ;  /* 0x003c1f000a297f89 */ /* 0x000ea200000e0000 */
[C---:B------:R-:W-:Y:S02]  /*f600*/  IADD3 R25, P4, R4.reuse, 0x3000, RZ ;  /* 0x0000300004197810 */ /* 0x040fe40007f9e0ff */
[-C--:B------:R-:W-:Y:S02]  /*f610*/  ISETP.GE.OR P1, PT, R11, R20.reuse, P0 ;  /* 0x000000140b00720c */ /* 0x080fe40000726670 */
[----:B------:R-:W-:Y:S02]  /*f620*/  ISETP.GE.OR P0, PT, R9, R20, P0 ;  /* 0x000000140900720c */ /* 0x000fe40000706670 */
[----:B------:R-:W-:Y:S02]  /*f630*/  LOP3.LUT R9, R4, 0x380, RZ, 0xc0, !PT ;  /* 0x0000038004097812 */ /* 0x000fe400078ec0ff */
[----:B------:R-:W-:Y:S02]  /*f640*/  LOP3.LUT R12, R13, 0x380, RZ, 0xc0, !PT ;  /* 0x000003800d0c7812 */ /* 0x000fe400078ec0ff */
[----:B------:R-:W-:-:S02]  /*f650*/  LOP3.LUT R24, R25, 0x380, RZ, 0xc0, !PT ;  /* 0x0000038019187812 */ /* 0x000fc400078ec0ff */
[----:B------:R-:W-:Y:S02]  /*f660*/  SHF.R.U64 R9, R9, 0x3, RZ ;  /* 0x0000000309097819 */ /* 0x000fe400000012ff */
[----:B------:R-:W-:Y:S01]  /*f670*/  SHF.R.U64 R12, R12, 0x3, RZ ;  /* 0x000000030c0c7819 */ /* 0x000fe200000012ff */
[----:B0-----:R-:W-:Y:S01]  /*f680*/  @!P1 ST.E desc[UR56][R6.64], R36 ;  /* 0x0000002406009985 */ /* 0x001fe2000c101938 */
[----:B------:R-:W-:Y:S02]  /*f690*/  SHF.R.U64 R24, R24, 0x3, RZ ;  /* 0x0000000318187819 */ /* 0x000fe400000012ff */
[----:B-1----:R-:W-:Y:S01]  /*f6a0*/  LOP3.LUT R8, R9, R4, RZ, 0x3c, !PT ;  /* 0x0000000409087212 */ /* 0x002fe200078e3cff */
[--C-:B------:R-:W-:Y:S01]  /*f6b0*/  IMAD.MOV.U32 R9, RZ, RZ, R5.reuse ;  /* 0x000000ffff097224 */ /* 0x100fe200078e0005 */
[----:B------:R-:W-:Y:S01]  /*f6c0*/  LOP3.LUT R12, R12, R13, RZ, 0x3c, !PT ;  /* 0x0000000d0c0c7212 */ /* 0x000fe200078e3cff */
[--C-:B------:R-:W-:Y:S01]  /*f6d0*/  IMAD.X R13, RZ, RZ, R5.reuse, P3 ;  /* 0x000000ffff0d7224 */ /* 0x100fe200018e0605 */
[----:B------:R-:W-:Y:S01]  /*f6e0*/  LOP3.LUT R24, R24, R25, RZ, 0x3c, !PT ;  /* 0x0000001918187212 */ /* 0x000fe200078e3cff */
[----:B------:R-:W-:Y:S01]  /*f6f0*/  IMAD.X R25, RZ, RZ, R5, P4 ;  /* 0x000000ffff197224 */ /* 0x000fe200020e0605 */
[----:B--2---:R0:W-:Y:S04]  /*f700*/  @!P0 ST.E desc[UR56][R40.64], R31 ;  /* 0x0000001f28008985 */ /* 0x0041e8000c101938 */
[----:B------:R-:W2:Y:S04]  /*f710*/  LD.E.128 R8, desc[UR56][R8.64] ;  /* 0x0000003808087980 */ /* 0x000ea8000c101d00 */
[----:B------:R-:W3:Y:S04]  /*f720*/  LD.E.128 R12, desc[UR56][R12.64] ;  /* 0x000000380c0c7980 */ /* 0x000ee8000c101d00 */
[----:B------:R-:W4:Y:S01]  /*f730*/  LD.E.128 R24, desc[UR56][R24.64] ;  /* 0x0000003818187980 */ /* 0x000f22000c101d00 */
[----:B------:R-:W-:Y:S01]  /*f740*/  IADD3 R21, P0, R4, 0x4800, RZ ;  /* 0x0000480004157810 */ /* 0x000fe20007f1e0ff */
[----:B0-----:R-:W0:Y:S03]  /*f750*/  @P2 LDC R41, c[0x0][0xbec] ;  /* 0x0002fb00ff292b82 */ /* 0x001e260000000800 */
[----:B------:R-:W-:Y:S01]  /*f760*/  LOP3.LUT R4, R21, 0x380, RZ, 0xc0, !PT ;  /* 0x0000038015047812 */ /* 0x000fe200078ec0ff */
[----:B------:R-:W-:-:S03]  /*f770*/  IMAD.WIDE.U32 R36, R38, UR4, RZ ;  /* 0x0000000426247c25 */ /* 0x000fc6000f8e00ff */
[----:B------:R-:W-:Y:S01]  /*f780*/  SHF.R.U64 R4, R4, 0x3, RZ ;  /* 0x0000000304047819 */ /* 0x000fe200000012ff */
[----:B------:R-:W1:Y:S01]  /*f790*/  @P2 LDC R40, c[0x0][0xbf0] ;  /* 0x0002fc00ff282b82 */ /* 0x000e620000000800 */
[----:B------:R-:W-:Y:S02]  /*f7a0*/  IMAD R3, R3, 0x30, R30 ;  /* 0x0000003003037824 */ /* 0x000fe400078e021e */
[----:B------:R-:W-:Y:S01]  /*f7b0*/  LOP3.LUT R4, R4, R21, RZ, 0x3c, !PT ;  /* 0x0000001504047212 */ /* 0x000fe200078e3cff */
[----:B------:R-:W-:Y:S02]  /*f7c0*/  IMAD R21, R39, UR4, RZ ;  /* 0x0000000427157c24 */ /* 0x000fe4000f8e02ff */
[----:B------:R-:W-:Y:S02]  /*f7d0*/  IMAD.X R5, RZ, RZ, R5, P0 ;  /* 0x000000ffff057224 */ /* 0x000fe400000e0605 */
[----:B------:R-:W-:Y:S01]  /*f7e0*/  IMAD R21, R38, UR5, R21 ;  /* 0x0000000526157c24 */ /* 0x000fe2000f8e0215 */
[----:B------:R-:W-:Y:S01]  /*f7f0*/  ULDC.64 UR4, c[0x0][0xae8] ;  /* 0x0002ba0000047ab9 */ /* 0x000fe20000000a00 */
[----:B------:R-:W-:-:S02]  /*f800*/  IMAD R38, R66, 0xc0, R3 ;  /* 0x000000c042267824 */ /* 0x000fc400078e0203 */
[----:B------:R-:W-:Y:S01]  /*f810*/  IMAD.IADD R37, R37, 0x1, R21 ;  /* 0x0000000125257824 */ /* 0x000fe200078e0215 */
[----:B------:R-:W5:Y:S01]  /*f820*/  LD.E.128 R4, desc[UR56][R4.64] ;  /* 0x0000003804047980 */ /* 0x000f62000c101d00 */
[----:B------:R-:W-:Y:S02]  /*f830*/  IMAD R21, R42, UR4, RZ ;  /* 0x000000042a157c24 */ /* 0x000fe4000f8e02ff */
        /* <DEDUP_REMOVED lines=8> */
[----:B------:R-:W-:Y:S01]  /*f8c0*/  ULDC.64 UR4, c[0x0][0xaf0] ;  /* 0x0002bc0000047ab9 */ /* 0x000fe20000000a00 */
[----:B------:R-:W-:-:S04]  /*f8d0*/  @P2 IMAD.HI.U32 R21, R38, R41, RZ ;  /* 0x0000002926152227 */ /* 0x000fc800078e00ff */
[----:B------:R-:W-:Y:S01]  /*f8e0*/  IMAD.MOV.U32 R3, RZ, RZ, R38 ;  /* 0x000000ffff037224 */ /* 0x000fe200078e0026 */
[----:B-1----:R-:W-:Y:S01]  /*f8f0*/  @P2 SHF.R.U32.HI R3, RZ, R40, R21 ;  /* 0x00000028ff032219 */ /* 0x002fe20000011615 */
[----:B------:R-:W-:Y:S02]  /*f900*/  IMAD.IADD R37, R37, 0x1, R31 ;  /* 0x0000000125257824 */ /* 0x000fe400078e021f */
[----:B------:R-:W-:Y:S01]  /*f910*/  IMAD R31, R32, UR4, RZ ;  /* 0x00000004201f7c24 */ /* 0x000fe2000f8e02ff */
[----:B------:R-:W-:Y:S01]  /*f920*/  SHF.R.S32.HI R21, RZ, 0x1f, R3 ;  /* 0x0000001fff157819 */ /* 0x000fe20000011403 */
[----:B------:R-:W-:-:S04]  /*f930*/  IMAD.WIDE.U32 R36, R43, UR4, R36 ;  /* 0x000000042b247c25 */ /* 0x000fc8000f8e0024 */
[----:B------:R-:W-:Y:S01]  /*f940*/  IMAD R31, R43, UR5, R31 ;  /* 0x000000052b1f7c24 */ /* 0x000fe2000f8e021f */
[----:B------:R-:W-:Y:S01]  /*f950*/  ULDC.64 UR4, c[0x0][0xae0] ;  /* 0x0002b80000047ab9 */ /* 0x000fe20000000a00 */
[----:B------:R-:W-:Y:S02]  /*f960*/  IMAD.MOV R39, RZ, RZ, -R3 ;  /* 0x000000ffff277224 */ /* 0x000fe400078e0a03 */
[----:B------:R-:W-:Y:S02]  /*f970*/  IMAD R32, R21, UR4, RZ ;  /* 0x0000000415207c24 */ /* 0x000fe4000f8e02ff */
[----:B------:R-:W-:Y:S02]  /*f980*/  IMAD R21, R0, R39, R38 ;  /* 0x0000002700157224 */ /* 0x000fe400078e0226 */
[----:B------:R-:W-:Y:S02]  /*f990*/  IMAD.IADD R37, R37, 0x1, R31 ;  /* 0x0000000125257824 */ /* 0x000fe400078e021f */
[C---:B------:R-:W-:Y:S01]  /*f9a0*/  IMAD R31, R3.reuse, UR5, R32 ;  /* 0x00000005031f7c24 */ /* 0x040fe2000f8e0220 */
[----:B------:R-:W-:Y:S01]  /*f9b0*/  SHF.R.S32.HI R0, RZ, 0x1f, R21 ;  /* 0x0000001fff007819 */ /* 0x000fe20000011415 */
[----:B------:R-:W-:Y:S01]  /*f9c0*/  IMAD.WIDE.U32 R36, R3, UR4, R36 ;  /* 0x0000000403247c25 */ /* 0x000fe2000f8e0024 */
[----:B------:R-:W-:-:S03]  /*f9d0*/  ULDC.64 UR4, c[0x0][0xad8] ;  /* 0x0002b60000047ab9 */ /* 0x000fc60000000a00 */
[----:B------:R-:W-:Y:S02]  /*f9e0*/  IMAD.IADD R37, R37, 0x1, R31 ;  /* 0x0000000125257824 */ /* 0x000fe400078e021f */
[----:B------:R-:W-:Y:S02]  /*f9f0*/  IMAD R0, R0, UR4, RZ ;  /* 0x0000000400007c24 */ /* 0x000fe4000f8e02ff */
[----:B------:R-:W-:-:S04]  /*fa00*/  IMAD.WIDE.U32 R36, R21, UR4, R36 ;  /* 0x0000000415247c25 */ /* 0x000fc8000f8e0024 */
[----:B------:R-:W-:Y:S01]  /*fa10*/  IMAD R3, R21, UR5, R0 ;  /* 0x0000000515037c24 */ /* 0x000fe2000f8e0200 */
[----:B------:R-:W-:Y:S01]  /*fa20*/  ULDC.64 UR4, c[0x0][0xa80] ;  /* 0x0002a00000047ab9 */ /* 0x000fe20000000a00 */
[----:B------:R-:W-:Y:S01]  /*fa30*/  IMAD R41, R66, 0xc0, R30 ;  /* 0x000000c042297824 */ /* 0x000fe200078e021e */
[C---:B------:R-:W-:Y:S01]  /*fa40*/  LEA R32, P0, R36.reuse, UR4, 0x1 ;  /* 0x0000000424207c11 */ /* 0x040fe2000f8008ff */
[----:B------:R-:W-:Y:S01]  /*fa50*/  IMAD.IADD R3, R37, 0x1, R3 ;  /* 0x0000000125037824 */ /* 0x000fe200078e0203 */
[----:B------:R-:W-:Y:S01]  /*fa60*/  ULDC UR4, c[0x0][0xac8] ;  /* 0x0002b20000047ab9 */ /* 0x000fe20000000800 */
[C---:B------:R-:W-:Y:S02]  /*fa70*/  VIADD R21, R41.reuse, 0x60 ;  /* 0x0000006029157836 */ /* 0x040fe40000000000 */
[----:B0-----:R-:W-:Y:S01]  /*fa80*/  SHFL.IDX PT, R38, R32, 0x1, 0x181f ;  /* 0x00381f0020267f89 */ /* 0x001fe200000e0000 */
[----:B------:R-:W-:Y:S01]  /*fa90*/  LEA.HI.X R40, R36, UR5, R3, 0x1, P0 ;  /* 0x0000000524287c11 */ /* 0x000fe200080f0c03 */
[----:B------:R-:W-:Y:S01]  /*faa0*/  VIADD R3, R41, 0x30 ;  /* 0x0000003029037836 */ /* 0x000fe20000000000 */
[----:B------:R-:W-:Y:S01]  /*fab0*/  ISETP.GE.AND P0, PT, R29, UR4, PT ;  /* 0x000000041d007c0c */ /* 0x000fe2000bf06270 */
[----:B------:R-:W0:Y:S01]  /*fac0*/  SHFL.IDX PT, R36, R32, RZ, 0x181f ;  /* 0x00181fff20247589 */ /* 0x000e2200000e0000 */
[----:B------:R-:W-:-:S02]  /*fad0*/  VIADD R0, R2, 0x30820 ;  /* 0x0003082002007836 */ /* 0x000fc40000000000 */
[-C--:B------:R-:W-:Y:S01]  /*fae0*/  ISETP.GE.OR P3, PT, R41, R20.reuse, P0 ;  /* 0x000000142900720c */ /* 0x080fe20000766670 */
[----:B------:R-:W1:Y:S01]  /*faf0*/  SHFL.IDX PT, R31, R40, RZ, 0x181f ;  /* 0x00181fff281f7589 */ /* 0x000e6200000e0000 */
[-C--:B------:R-:W-:Y:S01]  /*fb00*/  ISETP.GE.OR P2, PT, R3, R20.reuse, P0 ;  /* 0x000000140300720c */ /* 0x080fe20000746670 */
[----:B------:R-:W-:Y:S01]  /*fb10*/  VIADD R3, R41, 0x90 ;  /* 0x0000009029037836 */ /* 0x000fe20000000000 */
[-C--:B------:R-:W-:Y:S01]  /*fb20*/  ISETP.GE.OR P1, PT, R21, R20.reuse, P0 ;  /* 0x000000141500720c */ /* 0x080fe20000726670 */
[----:B------:R-:W1:Y:S01]  /*fb30*/  SHFL.IDX PT, R42, R32, 0x2, 0x181f ;  /* 0x00581f00202a7f89 */ /* 0x000e6200000e0000 */
[----:B------:R-:W-:Y:S02]  /*fb40*/  PRMT R0, RZ, 0x654, R0 ;  /* 0x00000654ff007816 */ /* 0x000fe40000000000 */
[----:B------:R-:W-:Y:S01]  /*fb50*/  ISETP.GE.OR P0, PT, R3, R20, P0 ;  /* 0x000000140300720c */ /* 0x000fe20000706670 */
[----:B------:R-:W1:Y:S01]  /*fb60*/  SHFL.IDX PT, R37, R40, 0x1, 0x181f ;  /* 0x00381f0028257f89 */ /* 0x000e6200000e0000 */
[----:B------:R0:W-:Y:S03]  /*fb70*/  SYNCS.ARRIVE.TRANS64.RED.A1T0 RZ, [R0+URZ], RZ ;  /* 0x000000ff00ff79a7 */ /* 0x0001e6000810043f */
[----:B------:R-:W1:Y:S04]  /*fb80*/  SHFL.IDX PT, R39, R40, 0x2, 0x181f ;  /* 0x00581f0028277f89 */ /* 0x000e6800000e0000 */
[----:B------:R-:W2:Y:S01]  /*fb90*/  SHFL.IDX PT, R32, R32, 0x3, 0x181f ;  /* 0x00781f0020207f89 */ /* 0x000ea200000e0000 */
[----:B0-----:R-:W-:-:S03]  /*fba0*/  @!P3 LEA R30, P5, R29, R36, 0x1 ;  /* 0x000000241d1eb211 */ /* 0x001fc600078a08ff */
[----:B------:R-:W0:Y:S01]  /*fbb0*/  SHFL.IDX PT, R40, R40, 0x3, 0x181f ;  /* 0x00781f0028287f89 */ /* 0x000e2200000e0000 */
[C---:B------:R-:W-:Y:S02]  /*fbc0*/  @!P2 LEA R36, P4, R29.reuse, R38, 0x1 ;  /* 0x000000261d24a211 */ /* 0x040fe400078808ff */
[C-C-:B-1----:R-:W-:Y:S02]  /*fbd0*/  @!P3 LEA.HI.X R31, R29.reuse, R31, R28.reuse, 0x1, P5 ;  /* 0x0000001f1d1fb211 */ /* 0x142fe400028f0c1c */
[C---:B------:R-:W-:Y:S02]  /*fbe0*/  @!P1 LEA R38, P5, R29.reuse, R42, 0x1 ;  /* 0x0000002a1d269211 */ /* 0x040fe400078a08ff */
[C-C-:B------:R-:W-:Y:S02]  /*fbf0*/  @!P2 LEA.HI.X R37, R29.reuse, R37, R28.reuse, 0x1, P4 ;  /* 0x000000251d25a211 */ /* 0x140fe400020f0c1c */
[----:B------:R-:W-:Y:S01]  /*fc00*/  @!P1 LEA.HI.X R39, R29, R39, R28, 0x1, P5 ;  /* 0x000000271d279211 */ /* 0x000fe200028f0c1c */
[----:B--2---:R2:W-:Y:S04]  /*fc10*/  @!P3 ST.E.128 desc[UR56][R30.64], R8 ;  /* 0x000000081e00b985 */ /* 0x0045e8000c101d38 */
[----:B---3--:R2:W-:Y:S04]  /*fc20*/  @!P2 ST.E.128 desc[UR56][R36.64], R12 ;  /* 0x0000000c2400a985 */ /* 0x0085e8000c101d38 */
[----:B----4-:R2:W-:Y:S01]  /*fc30*/  @!P1 ST.E.128 desc[UR56][R38.64], R24 ;  /* 0x0000001826009985 */ /* 0x0105e2000c101d38 */
[----:B0-----:R-:W-:Y:S05]  /*fc40*/  @P0 BRA `(.L_x_13163) ;  /* 0x0000000800580947 */ /* 0x001fea0003800000 */
[----:B--2---:R-:W-:-:S04]  /*fc50*/  LEA R8, P0, R29, R32, 0x1 ;  /* 0x000000201d087211 */ /* 0x004fc800078008ff */
[----:B------:R-:W-:-:S05]  /*fc60*/  LEA.HI.X R9, R29, R40, R28, 0x1, P0 ;  /* 0x000000281d097211 */ /* 0x000fca00000f0c1c */
[----:B-----5:R3:W-:Y:S01]  /*fc70*/  ST.E.128 desc[UR56][R8.64], R4 ;  /* 0x0000000408007985 */ /* 0x0207e2000c101d38 */
[----:B------:R-:W-:Y:S05]  /*fc80*/  BRA `(.L_x_13163) ;  /* 0x0000000800487947 */ /* 0x000fea0003800000 */
.L_x_13161:
        /* <DEDUP_REMOVED lines=18> */
[----:B------:R-:W0:Y:S01]  /*fdb0*/  @P2 LDC R31, c[0x0][0xbec] ;  /* 0x0002fb00ff1f2b82 */ /* 0x000e220000000800 */
[----:B-1----:R-:W-:Y:S05]  /*fdc0*/  @P1 BRA `(.L_x_13164) ;  /* 0x0000000000101947 */ /* 0x002fea0003800000 */
[----:B------:R-:W-:Y:S05]  /*fdd0*/  @!P0 BRA `(.L_x_13164) ;  /* 0x00000000000c8947 */ /* 0x000fea0003800000 */
[----:B------:R-:W2:Y:S04]  /*fde0*/  LDG.E R7, desc[UR56][R4.64] ;  /* 0x0000003804077981 */ /* 0x000ea8000c1e1900 */
[----:B-----5:R-:W2:Y:S02]  /*fdf0*/  LDG.E R8, desc[UR56][R4.64+0x4] ;  /* 0x0000043804087981 */ /* 0x020ea4000c1e1900 */
[----:B--2---:R-:W-:-:S07]  /*fe00*/  IMAD.IADD R8, R8, 0x1, -R7 ;  /* 0x0000000108087824 */ /* 0x004fce00078e0a07 */
.L_x_13164:
        /* <DEDUP_REMOVED lines=17> */
[----:B------:R-:W-:Y:S01]  /*ff20*/  MOV R4, R0 ;  /* 0x0000000000047202 */ /* 0x000fe20000000f00 */
[----:B------:R-:W-:Y:S02]  /*ff30*/  IMAD R9, R12, UR4, RZ ;  /* 0x000000040c097c24 */ /* 0x000fe4000f8e02ff */
[----:B------:R-:W-:Y:S02]  /*ff40*/  IMAD.MOV.U32 R5, RZ, RZ, R13 ;  /* 0x000000ffff057224 */ /* 0x000fe400078e000d */
[----:B------:R-:W-:Y:S02]  /*ff50*/  IMAD.MOV.U32 R7, RZ, RZ, R10 ;  /* 0x000000ffff077224 */ /* 0x000fe400078e000a */
[----:B------:R-:W-:-:S04]  /*ff60*/  IMAD.WIDE.U32 R4, R14, UR4, R4 ;  /* 0x000000040e047c25 */ /* 0x000fc8000f8e0004 */
        /* <DEDUP_REMOVED lines=26> */
.L_x_13166:
[----:B------:R-:W-:Y:S05]  /*10110*/  BSYNC B1 ;  /* 0x0000000000017941 */ /* 0x000fea0003800000 */
.L_x_13165:
[----:B------:R-:W2:Y:S01]  /*10120*/  @P2 LDC R9, c[0x0][0xbf0] ;  /* 0x0002fc00ff092b82 */ /* 0x000ea20000000800 */
[----:B------:R-:W-:Y:S01]  /*10130*/  ULDC.64 UR4, c[0x0][0xaa0] ;  /* 0x0002a80000047ab9 */ /* 0x000fe20000000a00 */
[----:B------:R-:W-:Y:S01]  /*10140*/  IMAD R3, R3, 0x30, R30 ;  /* 0x0000003003037824 */ /* 0x000fe200078e021e */
[----:B------:R-:W-:Y:S01]  /*10150*/  ULDC.64 UR6, c[0x0][0xa80] ;  /* 0x0002a00000067ab9 */ /* 0x000fe20000000a00 */
[----:B-1----:R-:W-:Y:S02]  /*10160*/  IMAD R5, R13, UR4, RZ ;  /* 0x000000040d057c24 */ /* 0x002fe4000f8e02ff */
[----:B------:R-:W-:Y:S02]  /*10170*/  IMAD R10, R26, 0xc0, R3 ;  /* 0x000000c01a0a7824 */ /* 0x000fe400078e0203 */
[C---:B------:R-:W-:Y:S02]  /*10180*/  IMAD R7, R0.reuse, UR5, R5 ;  /* 0x0000000500077c24 */ /* 0x040fe4000f8e0205 */
[----:B------:R-:W-:Y:S01]  /*10190*/  IMAD.WIDE.U32 R4, R0, UR4, RZ ;  /* 0x0000000400047c25 */ /* 0x000fe2000f8e00ff */
[----:B------:R-:W-:-:S03]  /*101a0*/  ULDC.64 UR4, c[0x0][0xae8] ;  /* 0x0002ba0000047ab9 */ /* 0x000fc60000000a00 */
[----:B------:R-:W-:Y:S02]  /*101b0*/  IMAD R0, R12, UR4, RZ ;  /* 0x000000040c007c24 */ /* 0x000fe4000f8e02ff */
[----:B------:R-:W-:Y:S02]  /*101c0*/  IMAD.IADD R5, R5, 0x1, R7 ;  /* 0x0000000105057824 */ /* 0x000fe400078e0207 */
[----:B------:R-:W-:Y:S02]  /*101d0*/  IMAD R7, R14, UR5, R0 ;  /* 0x000000050e077c24 */ /* 0x000fe4000f8e0200 */
[----:B0-----:R-:W-:-:S04]  /*101e0*/  @P2 IMAD.HI.U32 R0, R10, R31, RZ ;  /* 0x0000001f0a002227 */ /* 0x001fc800078e00ff */
[----:B------:R-:W-:Y:S01]  /*101f0*/  IMAD.MOV.U32 R3, RZ, RZ, R10 ;  /* 0x000000ffff037224 */ /* 0x000fe200078e000a */
[----:B--2---:R-:W-:Y:S01]  /*10200*/  @P2 SHF.R.U32.HI R3, RZ, R9, R0 ;  /* 0x00000009ff032219 */ /* 0x004fe20000011600 */
[----:B------:R-:W-:Y:S01]  /*10210*/  IMAD.WIDE.U32 R4, R14, UR4, R4 ;  /* 0x000000040e047c25 */ /* 0x000fe2000f8e0004 */
[----:B------:R-:W-:Y:S02]  /*10220*/  ULDC.64 UR4, c[0x0][0xaf0] ;  /* 0x0002bc0000047ab9 */ /* 0x000fe40000000a00 */
[----:B------:R-:W-:Y:S01]  /*10230*/  SHF.R.S32.HI R0, RZ, 0x1f, R3 ;  /* 0x0000001fff007819 */ /* 0x000fe20000011403 */
[----:B------:R-:W-:Y:S02]  /*10240*/  IMAD.IADD R5, R5, 0x1, R7 ;  /* 0x0000000105057824 */ /* 0x000fe400078e0207 */
[----:B------:R-:W-:Y:S02]  /*10250*/  IMAD R6, R24, UR4, RZ ;  /* 0x0000000418067c24 */ /* 0x000fe4000f8e02ff */
[----:B------:R-:W-:-:S02]  /*10260*/  IMAD.MOV R21, RZ, RZ, -R3 ;  /* 0x000000ffff157224 */ /* 0x000fc400078e0a03 */
        /* <DEDUP_REMOVED lines=14> */
[----:B------:R-:W-:Y:S02]  /*10350*/  ULDC UR4, c[0x0][0xac8] ;  /* 0x0002b20000047ab9 */ /* 0x000fe40000000800 */
[----:B------:R-:W-:Y:S01]  /*10360*/  ISETP.GE.AND P0, PT, R29, UR4, PT ;  /* 0x000000041d007c0c */ /* 0x000fe2000bf06270 */
[----:B------:R-:W-:Y:S01]  /*10370*/  IMAD.IADD R3, R21, 0x1, R3 ;  /* 0x0000000115037824 */ /* 0x000fe200078e0203 */
[----:B------:R-:W-:Y:S01]  /*10380*/  LEA R7, P1, R20, UR6, 0x1 ;  /* 0x0000000614077c11 */ /* 0x000fe2000f8208ff */
[----:B------:R-:W-:-:S03]  /*10390*/  UMOV UR4, 0xffffffff ;  /* 0xffffffff00047882 */ /* 0x000fc60000000000 */
[----:B------:R-:W-:Y:S01]  /*103a0*/  LEA.HI.X R20, R20, UR7, R3, 0x1, P1 ;  /* 0x0000000714147c11 */ /* 0x000fe200088f0c03 */
[----:B------:R-:W-:Y:S08]  /*103b0*/  BRA.DIV UR4, `(.L_x_13167) ;  /* 0x0000006a04f87947 */ /* 0x000ff0000b800000 */
[----:B------:R-:W0:Y:S01]  /*103c0*/  SHFL.IDX PT, R3, R7, RZ, 0x181f ;  /* 0x00181fff07037589 */ /* 0x000e2200000e0000 */
[----:B------:R-:W-:Y:S02]  /*103d0*/  IMAD R21, R8, R27, RZ ;  /* 0x0000001b08157224 */ /* 0x000fe400078e02ff */
[----:B------:R-:W-:Y:S01]  /*103e0*/  IMAD R24, R26, 0xc0, R30 ;  /* 0x000000c01a187824 */ /* 0x000fe200078e021e */
[----:B------:R-:W1:Y:S03]  /*103f0*/  SHFL.IDX PT, R0, R20, RZ, 0x181f ;  /* 0x00181fff14007589 */ /* 0x000e6600000e0000 */
[C---:B------:R-:W-:Y:S01]  /*10400*/  VIADD R8, R24.reuse, 0x30 ;  /* 0x0000003018087836 */ /* 0x040fe20000000000 */
[----:B------:R-:W2:Y:S01]  /*10410*/  SHFL.IDX PT, R5, R7, 0x1, 0x181f ;  /* 0x00381f0007057f89 */ /* 0x000ea200000e0000 */
[C---:B------:R-:W-:Y:S01]  /*10420*/  ISETP.GE.OR P2, PT, R24.reuse, R21, P0 ;  /* 0x000000151800720c */ /* 0x040fe20000746670 */
[----:B------:R-:W-:-:S02]  /*10430*/  VIADD R10, R24, 0x60 ;  /* 0x00000060180a7836 */ /* 0x000fc40000000000 */
[----:B------:R-:W3:Y:S01]  /*10440*/  SHFL.IDX PT, R14, R7, 0x2, 0x181f ;  /* 0x00581f00070e7f89 */ /* 0x000ee200000e0000 */
[-C--:B------:R-:W-:Y:S02]  /*10450*/  ISETP.GE.OR P3, PT, R8, R21.reuse, P0 ;  /* 0x000000150800720c */ /* 0x080fe40000766670 */
[----:B------:R-:W-:Y:S01]  /*10460*/  ISETP.GE.OR P4, PT, R10, R21, P0 ;  /* 0x000000150a00720c */ /* 0x000fe20000786670 */
[----:B------:R-:W4:Y:S04]  /*10470*/  SHFL.IDX PT, R4, R20, 0x1, 0x181f ;  /* 0x00381f0014047f89 */ /* 0x000f2800000e0000 */
[----:B------:R-:W5:Y:S02]  /*10480*/  SHFL.IDX PT, R6, R20, 0x2, 0x181f ;  /* 0x00581f0014067f89 */ /* 0x000f6400000e0000 */
[----:B0-----:R-:W-:-:S04]  /*10490*/  @!P2 LEA R10, P5, R29, R3, 0x1 ;  /* 0x000000031d0aa211 */ /* 0x001fc800078a08ff */
[C---:B-1----:R-:W-:Y:S02]  /*104a0*/  @!P2 LEA.HI.X R3, R29.reuse, R0, R28, 0x1, P5 ;  /* 0x000000001d03a211 */ /* 0x042fe400028f0c1c */
[----:B------:R0:W1:Y:S01]  /*104b0*/  SHFL.IDX PT, R0, R20, 0x3, 0x181f ;  /* 0x00781f0014007f89 */ /* 0x00006200000e0000 */
[C---:B--2---:R-:W-:Y:S02]  /*104c0*/  @!P3 LEA R8, P1, R29.reuse, R5, 0x1 ;  /* 0x000000051d08b211 */ /* 0x044fe400078208ff */
[----:B------:R-:W-:Y:S01]  /*104d0*/  @!P2 IMAD.MOV.U32 R11, RZ, RZ, R3 ;  /* 0x000000ffff0ba224 */ /* 0x000fe200078e0003 */
[----:B---3--:R-:W-:-:S04]  /*104e0*/  @!P4 LEA R25, P5, R29, R14, 0x1 ;  /* 0x0000000e1d19c211 */ /* 0x008fc800078a08ff */
[----:B------:R0:W-:Y:S01]  /*104f0*/  @!P2 ST.E.128 desc[UR56][R10.64], RZ ;  /* 0x000000ff0a00a985 */ /* 0x0001e2000c101d38 */
[C-C-:B----4-:R-:W-:Y:S01]  /*10500*/  @!P3 LEA.HI.X R9, R29.reuse, R4, R28.reuse, 0x1, P1 ;  /* 0x000000041d09b211 */ /* 0x150fe200008f0c1c */
[----:B------:R-:W-:Y:S02]  /*10510*/  @!P4 IMAD.MOV.U32 R4, RZ, RZ, R25 ;  /* 0x000000ffff04c224 */ /* 0x000fe400078e0019 */
[----:B------:R0:W2:Y:S01]  /*10520*/  SHFL.IDX PT, R14, R7, 0x3, 0x181f ;  /* 0x00781f00070e7f89 */ /* 0x0000a200000e0000 */
[----:B-----5:R-:W-:-:S03]  /*10530*/  @!P4 LEA.HI.X R5, R29, R6, R28, 0x1, P5 ;  /* 0x000000061d05c211 */ /* 0x020fc600028f0c1c */
[----:B------:R0:W-:Y:S04]  /*10540*/  @!P3 ST.E.128 desc[UR56][R8.64], RZ ;  /* 0x000000ff0800b985 */ /* 0x0001e8000c101d38 */
[----:B------:R0:W-:Y:S02]  /*10550*/  @!P4 ST.E.128 desc[UR56][R4.64], RZ ;  /* 0x000000ff0400c985 */ /* 0x0001e4000c101d38 */
.L_x_13340:
[----:B------:R-:W-:-:S05]  /*10560*/  VIADD R24, R24, 0x90 ;  /* 0x0000009018187836 */ /* 0x000fca0000000000 */
[----:B------:R-:W-:-:S13]  /*10570*/  ISETP.GE.OR P0, PT, R24, R21, P0 ;  /* 0x000000151800720c */ /* 0x000fda0000706670 */
[----:B--2---:R-:W-:-:S04]  /*10580*/  @!P0 LEA R14, P1, R29, R14, 0x1 ;  /* 0x0000000e1d0e8211 */ /* 0x004fc800078208ff */
[----:B-1----:R-:W-:-:S05]  /*10590*/  @!P0 LEA.HI.X R15, R29, R0, R28, 0x1, P1 ;  /* 0x000000001d0f8211 */ /* 0x002fca00008f0c1c */
[----:B------:R1:W-:Y:S04]  /*105a0*/  @!P0 ST.E.128 desc[UR56][R14.64], RZ ;  /* 0x000000ff0e008985 */ /* 0x0003e8000c101d38 */
.L_x_13163:
[----:B------:R-:W-:Y:S05]  /*105b0*/  BSYNC B0 ;  /* 0x0000000000007941 */ /* 0x000fea0003800000 */
.L_x_13160:
[----:B------:R-:W-:Y:S02]  /*105c0*/  ULDC UR4, c[0x0][0xc3c] ;  /* 0x00030f0000047ab9 */ /* 0x000fe40000000800 */
[----:B------:R-:W-:-:S13]  /*105d0*/  ISETP.GE.AND P0, PT, R35, UR4, PT ;  /* 0x0000000423007c0c */ /* 0x000fda000bf06270 */
[----:B------:R-:W-:Y:S05]  /*105e0*/  @!P0 BRA `(.L_x_13168) ;  /* 0xffffff0800fc8947 */ /* 0x000fea000383ffff */
[----:B------:R-:W-:Y:S05]  /*105f0*/  BRA `(.L_x_13048) ;  /* 0x0000006000787947 */ /* 0x000fea0003800000 */
.L_x_13046:
        /* <DEDUP_REMOVED lines=18> */
.L_x_13169:
        /* <DEDUP_REMOVED lines=42> */
.L_x_13175:
        /* <DEDUP_REMOVED lines=12> */
.L_x_13174:
[----:B------:R-:W-:Y:S05]  /*10a80*/  BSYNC B0 ;  /* 0x0000000000007941 */ /* 0x000fea0003800000 */
.L_x_13173:
        /* <DEDUP_REMOVED lines=21> */
.L_x_13171:
        /* <DEDUP_REMOVED lines=13> */
[----:B------:R-:W-:-:S06]  /*10cb0*/  IADD3 R16, R19, -0x1, RZ ;  /* 0xffffffff13107810 */ /* 0x000fcc0007ffe0ff */
[----:B------:R2:W3:Y:S02]  /*10cc0*/  SHFL.IDX PT, R16, R7, R16, 0x1f ;  /* 0x00001f1007107589 */ /* 0x0004e400000e0000 */
.L_x_13176:
        /* <DEDUP_REMOVED lines=28> */
.L_x_13172:
[----:B------:R-:W-:Y:S02]  /*10e90*/  IMAD.MOV.U32 R17, RZ, RZ, RZ ;  /* 0x000000ffff117224 */ /* 0x000fe400078e00ff */
[----:B------:R-:W-:Y:S02]  /*10ea0*/  IMAD.U32 R16, RZ, RZ, UR6 ;  /* 0x00000006ff107e24 */ /* 0x000fe4000f8e00ff */
[----:B------:R-:W-:-:S07]  /*10eb0*/  IMAD.MOV.U32 R18, RZ, RZ, RZ ;  /* 0x000000ffff127224 */ /* 0x000fce00078e00ff */
.L_x_13177:
[----:B------:R-:W-:-:S13]  /*10ec0*/  ISETP.NE.AND P0, PT, R5, RZ, PT ;  /* 0x000000ff0500720c */ /* 0x000fda0003f05270 */
[----:B------:R-:W0:Y:S01]  /*10ed0*/  @!P0 S2R R3, SR_CgaCtaId ;  /* 0x0000000000038919 */ /* 0x000e220000008800 */
[----:B------:R-:W-:-:S04]  /*10ee0*/  @!P0 MOV R0, 0x400 ;  /* 0x0000040000008802 */ /* 0x000fc80000000f00 */
[----:B0-----:R-:W-:-:S05]  /*10ef0*/  @!P0 LEA R0, R3, R0, 0x18 ;  /* 0x0000000003008211 */ /* 0x001fca00078ec0ff */
[----:B------:R0:W-:Y:S01]  /*10f00*/  @!P0 STS.128 [R0+0x308d0], R16 ;  /* 0x0308d01000008388 */ /* 0x0001e20000000c00 */
[----:B------:R-:W-:Y:S06]  /*10f10*/  BAR.ARV 0x5, 0x200 ;  /* 0x0148000000007b1d */ /* 0x000fec0000002000 */
.L_x_13170:
        /* <DEDUP_REMOVED lines=10> */
[----:B------:R-:W-:Y:S01]  /*10fc0*/  IMAD.MOV.U32 R26, RZ, RZ, 0x1 ;  /* 0x00000001ff1a7424 */ /* 0x000fe200078e00ff */
[----:B------:R-:W-:Y:S01]  /*10fd0*/  ULDC.64 UR38, c[0x0][0x198] ;  /* 0x0000660000267ab9 */ /* 0x000fe20000000a00 */
[----:B------:R-:W-:Y:S01]  /*10fe0*/  IMAD.MOV.U32 R23, RZ, RZ, RZ ;  /* 0x000000ffff177224 */ /* 0x000fe200078e00ff */
[----:B------:R-:W-:Y:S01]  /*10ff0*/  ULDC UR36, c[0x0][0xc] ;  /* 0x0000030000247ab9 */ /* 0x000fe20000000800 */
[----:B------:R-:W-:Y:S01]  /*11000*/  IMAD.MOV.U32 R29, RZ, RZ, RZ ;  /* 0x000000ffff1d7224 */ /* 0x000fe200078e00ff */
[----:B--2---:R-:W-:-:S06]  /*11010*/  ULEA UR4, UR5, UR4, 0x18 ;  /* 0x0000000405047291 */ /* 0x004fcc000f8ec03f */
[----:B------:R-:W-:Y:S01]  /*11020*/  IMAD.U32 R22, RZ, RZ, UR4 ;  /* 0x00000004ff167e24 */ /* 0x000fe2000f8e00ff */
[C---:B-1----:R-:W-:Y:S01]  /*11030*/  LOP3.LUT R4, R5.reuse, 0x7f, RZ, 0xc0, !PT ;  /* 0x0000007f05047812 */ /* 0x042fe200078ec0ff */
[----:B0-----:R-:W-:-:S04]  /*11040*/  IMAD.SHL.U32 R0, R5, 0x8, RZ ;  /* 0x0000000805007824 */ /* 0x001fc800078e00ff */
[----:B------:R-:W-:Y:S01]  /*11050*/  IMAD.SHL.U32 R3, R4, 0x8, RZ ;  /* 0x0000000804037824 */ /* 0x000fe200078e00ff */
[----:B------:R-:W-:Y:S02]  /*11060*/  LOP3.LUT R2, R0, 0x1f8, RZ, 0xc0, !PT ;  /* 0x000001f800027812 */ /* 0x000fe400078ec0ff */
[----:B------:R-:W-:Y:S02]  /*11070*/  SHF.R.U32.HI R4, RZ, 0x3, R4 ;  /* 0x00000003ff047819 */ /* 0x000fe40000011604 */
[----:B------:R-:W-:-:S04]  /*11080*/  LOP3.LUT R2, R2, 0x38, R5, 0x78, !PT ;  /* 0x0000003802027812 */ /* 0x000fc800078e7805 */
[----:B------:R-:W-:Y:S01]  /*11090*/  LOP3.LUT R3, R2, 0x200, R3, 0xf8, !PT ;  /* 0x0000020002037812 */ /* 0x000fe200078ef803 */
[----:B------:R-:W-:Y:S02]  /*110a0*/  IMAD.SHL.U32 R2, R5, 0x10, RZ ;  /* 0x0000001005027824 */ /* 0x000fe400078e00ff */
[----:B------:R-:W-:Y:S02]  /*110b0*/  IMAD.MOV.U32 R5, RZ, RZ, 0x1 ;  /* 0x00000001ff057424 */ /* 0x000fe400078e00ff */
[----:B------:R-:W-:Y:S01]  /*110c0*/  IMAD R0, R3, 0x2, R22 ;  /* 0x0000000203007824 */ /* 0x000fe200078e0216 */
[----:B------:R-:W-:Y:S02]  /*110d0*/  LOP3.LUT R2, R4, 0x70, R2, 0xf8, !PT ;  /* 0x0000007004027812 */ /* 0x000fe400078ef802 */
[----:B------:R0:W-:Y:S04]  /*110e0*/  STL [R1+0x4], R5 ;  /* 0x0000040501007387 */ /* 0x0001e80000100800 */
[----:B------:R0:W-:Y:S04]  /*110f0*/  STL [R1+0xc], R0 ;  /* 0x00000c0001007387 */ /* 0x0001e80000100800 */
[----:B------:R0:W-:Y:S02]  /*11100*/  STL [R1+0x24], RZ ;  /* 0x000024ff01007387 */ /* 0x0001e40000100800 */
.L_x_13300:
[----:B-1----:R-:W1:Y:S02]  /*11110*/  LDC.64 R2, c[0x0][0xc88] ;  /* 0x00032200ff027b82 */ /* 0x002e640000000a00 */
[----:B-1----:R-:W-:-:S05]  /*11120*/  IMAD.WIDE R2, R19, 0x4, R2 ;  /* 0x0000000413027825 */ /* 0x002fca00078e0202 */
[----:B0-----:R-:W0:Y:S01]  /*11130*/  LDG.E R13, desc[UR56][R2.64] ;  /* 0x00000038020d7981 */ /* 0x001e22000c1e1900 */
[----:B------:R-:W-:Y:S05]  /*11140*/  YIELD ;  /* 0x0000000000007946 */ /* 0x000fea0003800000 */
[----:B------:R-:W-:Y:S01]  /*11150*/  ULDC.64 UR4, c[0x0][0xa28] ;  /* 0x00028a0000047ab9 */ /* 0x000fe20000000a00 */
[----:B------:R-:W-:Y:S01]  /*11160*/  ULDC.64 UR6, c[0x0][0xa00] ;  /* 0x0002800000067ab9 */ /* 0x000fe20000000a00 */
[----:B------:R-:W-:Y:S02]  /*11170*/  ISETP.NE.U32.AND P0, PT, RZ, UR4, PT ;  /* 0x00000004ff007c0c */ /* 0x000fe4000bf05070 */
[----:B------:R-:W-:Y:S01]  /*11180*/  CS2R R8, SRZ ;  /* 0x0000000000087805 */ /* 0x000fe2000001ff00 */
[----:B------:R-:W-:Y:S01]  /*11190*/  ULDC.64 UR8, c[0x0][0xa18] ;  /* 0x0002860000087ab9 */ /* 0x000fe20000000a00 */
[----:B------:R-:W-:-:S02]  /*111a0*/  ISETP.NE.AND.EX P1, PT, RZ, UR5, PT, P0 ;  /* 0x00000005ff007c0c */ /* 0x000fc4000bf25300 */
[----:B------:R-:W-:-:S04]  /*111b0*/  ISETP.NE.U32.AND P0, PT, RZ, UR6, PT ;  /* 0x00000006ff007c0c */ /* 0x000fc8000bf05070 */
[----:B------:R-:W-:Y:S02]  /*111c0*/  ISETP.NE.AND.EX P0, PT, RZ, UR7, PT, P0 ;  /* 0x00000007ff007c0c */ /* 0x000fe4000bf05300 */
[----:B0-----:R-:W-:Y:S01]  /*111d0*/  SHF.R.S32.HI R0, RZ, 0x1f, R13 ;  /* 0x0000001fff007819 */ /* 0x001fe2000001140d */
[----:B------:R-:W-:-:S04]  /*111e0*/  IMAD.SHL.U32 R24, R13, 0x4, RZ ;  /* 0x000000040d187824 */ /* 0x000fc800078e00ff */
[C---:B------:R-:W-:Y:S01]  /*111f0*/  @P1 LEA R4, P2, R13.reuse, UR4, 0x2 ;  /* 0x000000040d041c11 */ /* 0x040fe2000f8410ff */
[----:B------:R-:W-:Y:S01]  /*11200*/  STL [R1+0x10], R13 ;  /* 0x0000100d01007387 */ /* 0x000fe20000100800 */
[C-C-:B------:R-:W-:Y:S02]  /*11210*/  SHF.L.U64.HI R12, R13.reuse, 0x2, R0.reuse ;  /* 0x000000020d0c7819 */ /* 0x140fe40000010200 */
[----:B------:R-:W-:Y:S01]  /*11220*/  @P1 LEA.HI.X R5, R13, UR5, R0, 0x2, P2 ;  /* 0x000000050d051c11 */ /* 0x000fe200090f1400 */
[----:B------:R-:W-:Y:S01]  /*11230*/  ULDC.64 UR4, c[0x0][0xa08] ;  /* 0x0002820000047ab9 */ /* 0x000fe20000000a00 */
[----:B------:R-:W-:Y:S01]  /*11240*/  IADD3 R2, P2, R24, UR6, RZ ;  /* 0x0000000618027c10 */ /* 0x000fe2000ff5e0ff */
[----:B------:R0:W-:Y:S03]  /*11250*/  STL [R1+0x30], R0 ;  /* 0x0000300001007387 */ /* 0x0001e60000100800 */
[----:B------:R-:W-:Y:S01]  /*11260*/  IADD3.X R3, R12, UR7, RZ, P2, !PT ;  /* 0x000000070c037c10 */ /* 0x000fe200097fe4ff */
[----:B------:R-:W-:Y:S01]  /*11270*/  ULDC.64 UR6, c[0x0][0xa10] ;  /* 0x0002840000067ab9 */ /* 0x000fe20000000a00 */
[----:B------:R-:W-:Y:S01]  /*11280*/  ISETP.NE.U32.AND P3, PT, RZ, UR8, PT ;  /* 0x00000008ff007c0c */ /* 0x000fe2000bf65070 */
[----:B------:R1:W5:Y:S04]  /*11290*/  @P1 LDG.E R8, desc[UR56][R4.64] ;  /* 0x0000003804081981 */ /* 0x000368000c1e1900 */
[----:B--2---:R-:W2:Y:S01]  /*112a0*/  @P0 LDG.E R9, desc[UR56][R2.64] ;  /* 0x0000003802090981 */ /* 0x004ea2000c1e1900 */
[----:B------:R-:W-:-:S02]  /*112b0*/  ISETP.NE.AND.EX P3, PT, RZ, UR9, PT, P3 ;  /* 0x00000009ff007c0c */ /* 0x000fc4000bf65330 */
[----:B------:R-:W-:Y:S01]  /*112c0*/  IADD3 R6, P4, R24, UR4, RZ ;  /* 0x0000000418067c10 */ /* 0x000fe2000ff9e0ff */
[----:B------:R-:W-:Y:S03]  /*112d0*/  STL [R1+0x8], R12 ;  /* 0x0000080c01007387 */ /* 0x000fe60000100800 */
[----:B------:R-:W-:Y:S02]  /*112e0*/  IADD3.X R7, R12, UR5, RZ, P4, !PT ;  /* 0x000000050c077c10 */ /* 0x000fe4000a7fe4ff */
[----:B-1----:R-:W-:Y:S02]  /*112f0*/  IADD3 R4, P4, R24, UR6, RZ ;  /* 0x0000000618047c10 */ /* 0x002fe4000ff9e0ff */
[----:B------:R-:W-:Y:S02]  /*11300*/  ISETP.NE.U32.AND P1, PT, RZ, UR4, PT ;  /* 0x00000004ff007c0c */ /* 0x000fe4000bf25070 */
[----:B------:R-:W-:Y:S01]  /*11310*/  IADD3.X R5, R12, UR7, RZ, P4, !PT ;  /* 0x000000070c057c10 */ /* 0x000fe2000a7fe4ff */
[----:B------:R-:W-:Y:S01]  /*11320*/  ULDC UR4, c[0x0][0x288] ;  /* 0x0000a20000047ab9 */ /* 0x000fe20000000800 */
[----:B------:R-:W-:-:S02]  /*11330*/  ISETP.NE.U32.AND P2, PT, RZ, UR6, PT ;  /* 0x00000006ff007c0c */ /* 0x000fc4000bf45070 */
[----:B------:R-:W-:Y:S02]  /*11340*/  @P3 IADD3 R10, P4, R24, UR8, RZ ;  /* 0x00000008180a3c10 */ /* 0x000fe4000ff9e0ff */
[----:B------:R-:W-:Y:S02]  /*11350*/  ISETP.NE.AND.EX P1, PT, RZ, UR5, PT, P1 ;  /* 0x00000005ff007c0c */ /* 0x000fe4000bf25310 */
[----:B------:R-:W-:Y:S02]  /*11360*/  ISETP.NE.AND.EX P2, PT, RZ, UR7, PT, P2 ;  /* 0x00000007ff007c0c */ /* 0x000fe4000bf45320 */
[----:B------:R-:W-:Y:S01]  /*11370*/  @P3 IADD3.X R11, R12, UR9, RZ, P4, !PT ;  /* 0x000000090c0b3c10 */ /* 0x000fe2000a7fe4ff */
[----:B------:R-:W-:Y:S02]  /*11380*/  IMAD.MOV.U32 R28, RZ, RZ, RZ ;  /* 0x000000ffff1c7224 */ /* 0x000fe400078e00ff */
[----:B0-----:R-:W-:-:S06]  /*11390*/  IMAD.MOV.U32 R0, RZ, RZ, RZ ;  /* 0x000000ffff007224 */ /* 0x001fcc00078e00ff */
[----:B------:R-:W5:Y:S04]  /*113a0*/  @P1 LDG.E R28, desc[UR56][R6.64] ;  /* 0x00000038061c1981 */ /* 0x000f68000c1e1900 */
        /* <DEDUP_REMOVED lines=15> */
[----:B------:R-:W-:Y:S06]  /*114a0*/  @P3 BRA `(.L_x_13179) ;  /* 0x0000000000143947 */ /* 0x000fec0003800000 */
[----:B------:R-:W-:Y:S05]  /*114b0*/  @!P0 BRA `(.L_x_13179) ;  /* 0x0000000000108947 */ /* 0x000fea0003800000 */
[----:B------:R-:W2:Y:S04]  /*114c0*/  LDG.E R11, desc[UR56][R2.64] ;  /* 0x00000038020b7981 */ /* 0x000ea8000c1e1900 */
[----:B------:R-:W2:Y:S02]  /*114d0*/  LDG.E R2, desc[UR56][R2.64+0x4] ;  /* 0x0000043802027981 */ /* 0x000ea4000c1e1900 */
[----:B--2---:R-:W-:-:S05]  /*114e0*/  IMAD.IADD R2, R2, 0x1, -R11 ;  /* 0x0000000102027824 */ /* 0x004fca00078e0a0b */
[----:B------:R0:W-:Y:S02]  /*114f0*/  STL [R1+0x38], R2 ;  /* 0x0000380201007387 */ /* 0x0001e40000100800 */
.L_x_13179:
[----:B------:R-:W-:Y:S01]  /*11500*/  ULDC.64 UR4, c[0x0][0xa20] ;  /* 0x0002880000047ab9 */ /* 0x000fe20000000a00 */
[----:B-----5:R-:W-:Y:S01]  /*11510*/  IMAD.IADD R28, R28, 0x1, R8 ;  /* 0x000000011c1c7824 */ /* 0x020fe200078e0208 */
[----:B------:R-:W-:Y:S01]  /*11520*/  ISETP.NE.U32.AND P0, PT, RZ, UR4, PT ;  /* 0x00000004ff007c0c */ /* 0x000fe2000bf05070 */
[----:B------:R-:W-:-:S03]  /*11530*/  IMAD.MOV.U32 R25, RZ, RZ, R13 ;  /* 0x000000ffff197224 */ /* 0x000fc600078e000d */
[----:B------:R-:W-:-:S13]  /*11540*/  ISETP.NE.AND.EX P0, PT, RZ, UR5, PT, P0 ;  /* 0x00000005ff007c0c */ /* 0x000fda000bf05300 */
[----:B------:R-:W-:Y:S05]  /*11550*/  @!P0 BRA `(.L_x_13180) ;  /* 0x0000000000108947 */ /* 0x000fea0003800000 */
[----:B0-----:R-:W-:-:S04]  /*11560*/  IADD3 R2, P0, R24, UR4, RZ ;  /* 0x0000000418027c10 */ /* 0x001fc8000ff1e0ff */
[----:B------:R-:W-:-:S05]  /*11570*/  IADD3.X R3, R12, UR5, RZ, P0, !PT ;  /* 0x000000050c037c10 */ /* 0x000fca00087fe4ff */
[----:B------:R1:W5:Y:S01]  /*11580*/  LDG.E R10, desc[UR56][R2.64] ;  /* 0x00000038020a7981 */ /* 0x000362000c1e1900 */
[----:B------:R-:W-:Y:S05]  /*11590*/  BRA `(.L_x_13181) ;  /* 0x0000000000107947 */ /* 0x000fea0003800000 */
.L_x_13180:
[----:B------:R-:W-:Y:S05]  /*115a0*/  @!P1 BRA `(.L_x_13181) ;  /* 0x00000000000c9947 */ /* 0x000fea0003800000 */
[----:B------:R-:W2:Y:S04]  /*115b0*/  LDG.E R10, desc[UR56][R6.64] ;  /* 0x00000038060a7981 */ /* 0x000ea8000c1e1900 */
[----:B------:R-:W2:Y:S02]  /*115c0*/  LDG.E R6, desc[UR56][R6.64+0x4] ;  /* 0x0000043806067981 */ /* 0x000ea4000c1e1900 */
[----:B--2---:R-:W-:-:S07]  /*115d0*/  IMAD.IADD R10, R6, 0x1, -R10 ;  /* 0x00000001060a7824 */ /* 0x004fce00078e0a0a */
.L_x_13181:
[----:B01----:R-:W2:Y:S01]  /*115e0*/  @P2 LDG.E R2, desc[UR56][R4.64] ;  /* 0x0000003804022981 */ /* 0x003ea2000c1e1900 */
[----:B-----5:R-:W-:-:S03]  /*115f0*/  IMAD.IADD R10, R10, 0x1, -R8 ;  /* 0x000000010a0a7824 */ /* 0x020fc600078e0a08 */
[----:B------:R-:W2:Y:S01]  /*11600*/  @P2 LDG.E R4, desc[UR56][R4.64+0x4] ;  /* 0x0000043804042981 */ /* 0x000ea2000c1e1900 */
[----:B------:R-:W-:Y:S01]  /*11610*/  BSSY B0, `(.L_x_13182) ;  /* 0x00000e2000007945 */ /* 0x000fe20003800000 */
[----:B--2---:R-:W-:-:S05]  /*11620*/  @P2 IMAD.IADD R9, R4, 0x1, -R2 ;  /* 0x0000000104092824 */ /* 0x004fca00078e0a02 */
[----:B------:R-:W-:-:S05]  /*11630*/  IADD3 R3, R10, R9, RZ ;  /* 0x000000090a037210 */ /* 0x000fca0007ffe0ff */
[----:B------:R-:W-:-:S04]  /*11640*/  VIADD R2, R3, 0xbf ;  /* 0x000000bf03027836 */ /* 0x000fc80000000000 */
[----:B------:R-:W-:Y:S01]  /*11650*/  IMAD.HI R2, R2, 0x2aaaaaab, RZ ;  /* 0x2aaaaaab02027827 */ /* 0x000fe200078e02ff */
[----:B------:R0:W-:Y:S04]  /*11660*/  STL [R1+0x34], R3 ;  /* 0x0000340301007387 */ /* 0x0001e80000100800 */
[----:B0-----:R-:W-:-:S04]  /*11670*/  SHF.R.U32.HI R3, RZ, 0x1f, R2 ;  /* 0x0000001fff037819 */ /* 0x001fc80000011602 */
[----:B------:R-:W-:-:S05]  /*11680*/  LEA.HI.SX32 R4, R2, R3, 0x1b ;  /* 0x0000000302047211 */ /* 0x000fca00078fdaff */
[--C-:B------:R-:W-:Y:S02]  /*11690*/  IMAD R2, R4, 0xc0, -R10.reuse ;  /* 0x000000c004027824 */ /* 0x100fe400078e0a0a */
[----:B------:R-:W-:-:S03]  /*116a0*/  IMAD.MOV R10, RZ, RZ, -R10 ;  /* 0x000000ffff0a7224 */ /* 0x000fc600078e0a0a */
[----:B------:R-:W-:Y:S02]  /*116b0*/  VIMNMX R2, R2, R9, PT ;  /* 0x0000000902027248 */ /* 0x000fe40003fe0100 */
[----:B------:R-:W-:-:S04]  /*116c0*/  VIMNMX R10, RZ, R10, !PT ;  /* 0x0000000aff0a7248 */ /* 0x000fc80007fe0100 */
[----:B------:R-:W-:Y:S01]  /*116d0*/  ISETP.GT.AND P0, PT, R2, R10, PT ;  /* 0x0000000a0200720c */ /* 0x000fe20003f04270 */
[----:B------:R0:W-:-:S12]  /*116e0*/  STL [R1+0x18], R4 ;  /* 0x0000180401007387 */ /* 0x0001d80000100800 */
[----:B0-----:R-:W-:Y:S02]  /*116f0*/  @P0 VIADD R4, R2, 0xbf ;  /* 0x000000bf02040836 */ /* 0x001fe40000000000 */
[----:B------:R-:W-:-:S04]  /*11700*/  IMAD.WIDE.U32 R2, R10, -0x55555555, RZ ;  /* 0xaaaaaaab0a027825 */ /* 0x000fc800078e00ff */
[----:B------:R-:W-:Y:S01]  /*11710*/  @P0 IMAD.HI R2, R4, 0x2aaaaaab, RZ ;  /* 0x2aaaaaab04020827 */ /* 0x000fe200078e02ff */
[----:B------:R-:W-:-:S04]  /*11720*/  SHF.R.U32.HI R3, RZ, 0x7, R3 ;  /* 0x00000007ff037819 */ /* 0x000fc80000011603 */
[----:B------:R-:W-:Y:S01]  /*11730*/  @P0 SHF.R.U32.HI R5, RZ, 0x1f, R2 ;  /* 0x0000001fff050819 */ /* 0x000fe20000011602 */
[----:B------:R-:W-:-:S03]  /*11740*/  IMAD.MOV.U32 R4, RZ, RZ, R3 ;  /* 0x000000ffff047224 */ /* 0x000fc600078e0003 */
[----:B------:R-:W-:-:S04]  /*11750*/  @P0 LEA.HI.SX32 R4, R2, R5, 0x1b ;  /* 0x0000000502040211 */ /* 0x000fc800078fdaff */
[----:B------:R-:W-:Y:S02]  /*11760*/  ISETP.GT.AND P1, PT, R4, R3, PT ;  /* 0x000000030400720c */ /* 0x000fe40003f24270 */
[----:B------:R-:W-:-:S11]  /*11770*/  PLOP3.LUT P0, PT, PT, PT, PT, 0x80, 0x0 ;  /* 0x000000000000781c */ /* 0x000fd60003f0f070 */
        /* <DEDUP_REMOVED lines=8> */
.L_x_13343:
[----:B-1----:R-:W-:Y:S02]  /*11800*/  ISETP.NE.AND P0, PT, R14, RZ, PT ;  /* 0x000000ff0e00720c */ /* 0x002fe40003f05270 */
[----:B------:R-:W-:-:S11]  /*11810*/  PLOP3.LUT P6, PT, PT, PT, PT, 0x8, 0x0 ;  /* 0x000000000000781c */ /* 0x000fd60003fce170 */
[----:B------:R-:W-:Y:S05]  /*11820*/  @P0 BRA `(.L_x_13185) ;  /* 0x00000000000c0947 */ /* 0x000fea0003800000 */
[----:B------:R-:W-:-:S03]  /*11830*/  UMOV UR4, 0xffffffff ;  /* 0xffffffff00047882 */ /* 0x000fc60000000000 */
[----:B------:R-:W-:Y:S05]  /*11840*/  BRA.DIV UR4, `(.L_x_13186) ;  /* 0x0000005e04087947 */ /* 0x000fea000b800000 */
[----:B------:R-:W-:-:S13]  /*11850*/  ELECT P6, URZ, PT ;  /* 0x00000000003f782f */ /* 0x000fda00038c0000 */
.L_x_13185:
        /* <DEDUP_REMOVED lines=9> */
.L_x_13346:
[----:B------:R-:W-:Y:S05]  /*118f0*/  BSYNC B1 ;  /* 0x0000000000017941 */ /* 0x000fea0003800000 */
.L_x_13187:
[----:B------:R-:W-:Y:S04]  /*11900*/  BSSY B1, `(.L_x_13189) ;  /* 0x000004e000017945 */ /* 0x000fe80003800000 */
[----:B------:R-:W-:Y:S05]  /*11910*/  @!P6 BRA `(.L_x_13190) ;  /* 0x000000040030e947 */ /* 0x000fea0003800000 */
[----:B------:R-:W0:Y:S01]  /*11920*/  LDL R8, [R1+0x4] ;  /* 0x0000040001087983 */ /* 0x000e220000100800 */
[----:B------:R-:W1:Y:S02]  /*11930*/  S2R R6, SR_TID.X ;  /* 0x0000000000067919 */ /* 0x000e640000002100 */
[----:B-1----:R-:W-:Y:S01]  /*11940*/  LOP3.LUT R7, R6, 0x7f, RZ, 0xc0, !PT ;  /* 0x0000007f06077812 */ /* 0x002fe200078ec0ff */
[----:B------:R-:W-:Y:S01]  /*11950*/  IMAD R6, R29, 0x8, R22 ;  /* 0x000000081d067824 */ /* 0x000fe200078e0216 */
[----:B------:R-:W-:Y:S02]  /*11960*/  BSSY B2, `(.L_x_13191) ;  /* 0x0000005000027945 */ /* 0x000fe40003800000 */
[----:B------:R-:W-:Y:S02]  /*11970*/  ISETP.NE.AND P1, PT, R7, RZ, PT ;  /* 0x000000ff0700720c */ /* 0x000fe40003f25270 */
[----:B0-----:R-:W-:-:S04]  /*11980*/  SHF.L.U32 R5, R8, 0x1f, RZ ;  /* 0x0000001f08057819 */ /* 0x001fc800000006ff */
[----:B------:R-:W0:Y:S02]  /*11990*/  SYNCS.PHASECHK.TRANS64.TRYWAIT P0, [R6+URZ+0x308a0], R5 ;  /* 0x0308a005060075a7 */ /* 0x000e24000800017f */
[----:B0-----:R-:W-:Y:S05]  /*119a0*/  @!P0 BRA `(.L_x_13192) ;  /* 0x0000005800e48947 */ /* 0x001fea0003800000 */
.L_x_13347:
[----:B------:R-:W-:Y:S05]  /*119b0*/  BSYNC B2 ;  /* 0x0000000000027941 */ /* 0x000fea0003800000 */
.L_x_13191:
[----:B------:R-:W-:Y:S04]  /*119c0*/  BSSY B2, `(.L_x_13193) ;  /* 0x0000009000027945 */ /* 0x000fe80003800000 */
[----:B------:R-:W-:Y:S05]  /*119d0*/  @P1 BRA `(.L_x_13194) ;  /* 0x00000000001c1947 */ /* 0x000fea0003800000 */
[----:B------:R-:W1:Y:S02]  /*119e0*/  S2R R7, SR_TID.X ;  /* 0x0000000000077919 */ /* 0x000e640000002100 */
[----:B-1----:R-:W-:Y:S01]  /*119f0*/  LOP3.LUT R8, R7, 0x1f, RZ, 0xc0, !PT ;  /* 0x0000001f07087812 */ /* 0x002fe200078ec0ff */
[----:B------:R-:W-:-:S03]  /*11a00*/  IMAD.MOV.U32 R7, RZ, RZ, 0x6000 ;  /* 0x00006000ff077424 */ /* 0x000fc600078e00ff */
[----:B------:R-:W-:Y:S01]  /*11a10*/  ISETP.NE.AND P0, PT, R8, RZ, PT ;  /* 0x000000ff0800720c */ /* 0x000fe20003f05270 */
[----:B------:R1:W-:-:S12]  /*11a20*/  SYNCS.ARRIVE.TRANS64 RZ, [R6+URZ+0x30890], R7 ;  /* 0x0308900706ff79a7 */ /* 0x0003d8000800003f */
[----:B-1----:R-:W-:Y:S05]  /*11a30*/  @!P0 BRA `(.L_x_13194) ;  /* 0x0000000000048947 */ /* 0x002fea0003800000 */
[----:B------:R-:W-:Y:S01]  /*11a40*/  BPT.TRAP 0x1 ;  /* 0x000000040000795c */ /* 0x000fe20000300000 */
.L_x_13194:
[----:B------:R-:W-:Y:S05]  /*11a50*/  BSYNC B2 ;  /* 0x0000000000027941 */ /* 0x000fea0003800000 */
.L_x_13193:
        /* <DEDUP_REMOVED lines=8> */
[----:B------:R-:W-:Y:S01]  /*11ae0*/  VIADD R8, R6, 0x30890 ;  /* 0x0003089006087836 */ /* 0x000fe20000000000 */
[----:B------:R-:W-:Y:S01]  /*11af0*/  UMOV UR6, 0x0 ;  /* 0x0000000000067882 */ /* 0x000fe20000000000 */
[----:B------:R-:W-:Y:S01]  /*11b00*/  VIADD R9, R10, 0x12400 ;  /* 0x000124000a097836 */ /* 0x000fe20000000000 */
[----:B------:R-:W-:-:S09]  /*11b10*/  UMOV UR7, 0x12f00000 ;  /* 0x12f0000000077882 */ /* 0x000fd20000000000 */
.L_x_13195:
        /* <DEDUP_REMOVED lines=13> */
.L_x_13348:
[----:B------:R-:W-:Y:S05]  /*11bf0*/  BSYNC B2 ;  /* 0x0000000000027941 */ /* 0x000fea0003800000 */
.L_x_13196:
[----:B------:R-:W-:Y:S01]  /*11c00*/  BSSY B2, `(.L_x_13198) ;  /* 0x000000b000027945 */ /* 0x000fe20003800000 */
[----:B------:R-:W-:Y:S02]  /*11c10*/  IMAD.MOV.U32 R8, RZ, RZ, 0x0 ;  /* 0x00000000ff087424 */ /* 0x000fe400078e00ff */
[----:B------:R-:W-:Y:S01]  /*11c20*/  IMAD.MOV.U32 R9, RZ, RZ, 0x12f00000 ;  /* 0x12f00000ff097424 */ /* 0x000fe200078e00ff */
[----:B------:R-:W-:Y:S06]  /*11c30*/  @P1 BRA `(.L_x_13199) ;  /* 0x00000000001c1947 */ /* 0x000fec0003800000 */
[----:B------:R-:W2:Y:S01]  /*11c40*/  S2R R12, SR_TID.X ;  /* 0x00000000000c7919 */ /* 0x000ea20000002100 */
[----:B01----:R-:W-:-:S04]  /*11c50*/  IMAD.MOV.U32 R5, RZ, RZ, 0x6000 ;  /* 0x00006000ff057424 */ /* 0x003fc800078e00ff */
[----:B------:R3:W-:Y:S01]  /*11c60*/  SYNCS.ARRIVE.TRANS64 RZ, [R6+URZ+0x308b0], R5 ;  /* 0x0308b00506ff79a7 */ /* 0x0007e2000800003f */
[----:B--2---:R-:W-:-:S04]  /*11c70*/  LOP3.LUT R12, R12, 0x1f, RZ, 0xc0, !PT ;  /* 0x0000001f0c0c7812 */ /* 0x004fc800078ec0ff */
[----:B------:R-:W-:-:S13]  /*11c80*/  ISETP.NE.AND P0, PT, R12, RZ, PT ;  /* 0x000000ff0c00720c */ /* 0x000fda0003f05270 */
[----:B---3--:R-:W-:Y:S05]  /*11c90*/  @!P0 BRA `(.L_x_13199) ;  /* 0x0000000000048947 */ /* 0x008fea0003800000 */
[----:B------:R-:W-:Y:S01]  /*11ca0*/  BPT.TRAP 0x1 ;  /* 0x000000040000795c */ /* 0x000fe20000300000 */
.L_x_13199:
[----:B------:R-:W-:Y:S05]  /*11cb0*/  BSYNC B2 ;  /* 0x0000000000027941 */ /* 0x000fea0003800000 */
.L_x_13198:
[----:B------:R-:W-:Y:S01]  /*11cc0*/  R2UR UR10, R11 ;  /* 0x000000000b0a72ca */ /* 0x000fe200000e0000 */
[----:B------:R-:W-:Y:S01]  /*11cd0*/  UIADD3 UR4, UP0, UR38, 0x670, URZ ;  /* 0x0000067026047890 */ /* 0x000fe2000ff1e03f */
[----:B------:R-:W-:Y:S01]  /*11ce0*/  R2UR UR6, R8 ;  /* 0x00000000080672ca */ /* 0x000fe200000e0000 */
[----:B------:R-:W-:Y:S01]  /*11cf0*/  VIADD R10, R10, 0x400 ;  /* 0x000004000a0a7836 */ /* 0x000fe20000000000 */
[----:B------:R-:W-:Y:S01]  /*11d00*/  R2UR UR7, R9 ;  /* 0x00000000090772ca */ /* 0x000fe200000e0000 */
[----:B01----:R-:W-:Y:S01]  /*11d10*/  VIADD R6, R6, 0x308b0 ;  /* 0x000308b006067836 */ /* 0x003fe20000000000 */
[----:B------:R-:W-:Y:S01]  /*11d20*/  PLOP3.LUT P0, PT, PT, PT, PT, 0x80, 0x0 ;  /* 0x000000000000781c */ /* 0x000fe20003f0f070 */
[----:B------:R-:W-:-:S12]  /*11d30*/  UIADD3.X UR5, URZ, UR39, URZ, UP0, !UPT ;  /* 0x000000273f057290 */ /* 0x000fd800087fe43f */
.L_x_13200:
        /* <DEDUP_REMOVED lines=10> */
.L_x_13190:
[----:B------:R-:W-:Y:S05]  /*11de0*/  BSYNC B1 ;  /* 0x0000000000017941 */ /* 0x000fea0003800000 */
.L_x_13189:
[----:B------:R-:W2:Y:S01]  /*11df0*/  LDL.LU R8, [R1+0x4] ;  /* 0x0000040001087983 */ /* 0x000ea20000300800 */
[----:B------:R-:W-:Y:S01]  /*11e00*/  VIADD R29, R29, 0x1 ;  /* 0x000000011d1d7836 */ /* 0x000fe20000000000 */
[----:B------:R-:W-:Y:S01]  /*11e10*/  PLOP3.LUT P0, PT, PT, PT, PT, 0x8, 0x0 ;  /* 0x000000000000781c */ /* 0x000fe20003f0e170 */
[----:B------:R-:W-:-:S03]  /*11e20*/  VIADD R4, R4, 0xfffffffe ;  /* 0xfffffffe04047836 */ /* 0x000fc60000000000 */
[C---:B------:R-:W-:Y:S02]  /*11e30*/  ISETP.NE.AND P1, PT, R29.reuse, 0x2, PT ;  /* 0x000000021d00780c */ /* 0x040fe40003f25270 */
[----:B------:R-:W-:Y:S02]  /*11e40*/  ISETP.GE.AND P2, PT, R4, R3, PT ;  /* 0x000000030400720c */ /* 0x000fe40003f46270 */
[----:B0-----:R-:W-:Y:S02]  /*11e50*/  SEL R5, RZ, 0x1, P1 ;  /* 0x00000001ff057807 */ /* 0x001fe40000800000 */
[----:B------:R-:W-:Y:S02]  /*11e60*/  SEL R29, R29, RZ, P1 ;  /* 0x000000ff1d1d7207 */ /* 0x000fe40000800000 */
[----:B--2---:R-:W-:-:S05]  /*11e70*/  LOP3.LUT R8, R8, R5, RZ, 0x3c, !PT ;  /* 0x0000000508087212 */ /* 0x004fca00078e3cff */
[----:B------:R0:W-:Y:S02]  /*11e80*/  STL [R1+0x4], R8 ;  /* 0x0000040801007387 */ /* 0x0001e40000100800 */
[----:B------:R-:W-:Y:S05]  /*11e90*/  @!P2 BRA `(.L_x_13183) ;  /* 0x000000040064a947 */ /* 0x000fea0003800000 */
.L_x_13213:
[----:B------:R-:W-:Y:S05]  /*11ea0*/  YIELD ;  /* 0x0000000000007946 */ /* 0x000fea0003800000 */
[----:B------:R-:W-:Y:S04]  /*11eb0*/  BSSY B1, `(.L_x_13201) ;  /* 0x000004d000017945 */ /* 0x000fe80003800000 */
[----:B-1----:R-:W-:Y:S05]  /*11ec0*/  @!P6 BRA `(.L_x_13202) ;  /* 0x00000004002ce947 */ /* 0x002fea0003800000 */
[----:B------:R-:W2:Y:S01]  /*11ed0*/  LDL R6, [R1+0x4] ;  /* 0x0000040001067983 */ /* 0x000ea20000100800 */
[----:B------:R-:W1:Y:S02]  /*11ee0*/  S2R R5, SR_TID.X ;  /* 0x0000000000057919 */ /* 0x000e640000002100 */
[----:B-1----:R-:W-:Y:S01]  /*11ef0*/  LOP3.LUT R7, R5, 0x7f, RZ, 0xc0, !PT ;  /* 0x0000007f05077812 */ /* 0x002fe200078ec0ff */
[----:B------:R-:W-:Y:S01]  /*11f00*/  IMAD R5, R29, 0x8, R22 ;  /* 0x000000081d057824 */ /* 0x000fe200078e0216 */
[----:B------:R-:W-:Y:S02]  /*11f10*/  BSSY B2, `(.L_x_13203) ;  /* 0x0000005000027945 */ /* 0x000fe40003800000 */
[----:B------:R-:W-:Y:S02]  /*11f20*/  ISETP.NE.AND P2, PT, R7, RZ, PT ;  /* 0x000000ff0700720c */ /* 0x000fe40003f45270 */
[----:B--2---:R-:W-:-:S04]  /*11f30*/  SHF.L.U32 R6, R6, 0x1f, RZ ;  /* 0x0000001f06067819 */ /* 0x004fc800000006ff */
[----:B------:R-:W1:Y:S02]  /*11f40*/  SYNCS.PHASECHK.TRANS64.TRYWAIT P1, [R5+URZ+0x308a0], R6 ;  /* 0x0308a006050075a7 */ /* 0x000e64000802017f */
[----:B-1----:R-:W-:Y:S05]  /*11f50*/  @!P1 BRA `(.L_x_13204) ;  /* 0x0000005400a09947 */ /* 0x002fea0003800000 */
.L_x_13349:
[----:B------:R-:W-:Y:S05]  /*11f60*/  BSYNC B2 ;  /* 0x0000000000027941 */ /* 0x000fea0003800000 */
.L_x_13203:
[----:B------:R-:W-:Y:S04]  /*11f70*/  BSSY B2, `(.L_x_13205) ;  /* 0x0000009000027945 */ /* 0x000fe80003800000 */
[----:B------:R-:W-:Y:S05]  /*11f80*/  @P2 BRA `(.L_x_13206) ;  /* 0x00000000001c2947 */ /* 0x000fea0003800000 */
[----:B------:R-:W0:Y:S02]  /*11f90*/  S2R R7, SR_TID.X ;  /* 0x0000000000077919 */ /* 0x000e240000002100 */
[----:B0-----:R-:W-:Y:S01]  /*11fa0*/  LOP3.LUT R8, R7, 0x1f, RZ, 0xc0, !PT ;  /* 0x0000001f07087812 */ /* 0x001fe200078ec0ff */
[----:B------:R-:W-:-:S03]  /*11fb0*/  IMAD.MOV.U32 R7, RZ, RZ, 0x6000 ;  /* 0x00006000ff077424 */ /* 0x000fc600078e00ff */
[----:B------:R-:W-:Y:S01]  /*11fc0*/  ISETP.NE.AND P1, PT, R8, RZ, PT ;  /* 0x000000ff0800720c */ /* 0x000fe20003f25270 */
[----:B------:R2:W-:-:S12]  /*11fd0*/  SYNCS.ARRIVE.TRANS64 RZ, [R5+URZ+0x30890], R7 ;  /* 0x0308900705ff79a7 */ /* 0x0005d8000800003f */
[----:B--2---:R-:W-:Y:S05]  /*11fe0*/  @!P1 BRA `(.L_x_13206) ;  /* 0x0000000000049947 */ /* 0x004fea0003800000 */
[----:B------:R-:W-:Y:S01]  /*11ff0*/  BPT.TRAP 0x1 ;  /* 0x000000040000795c */ /* 0x000fe20000300000 */
.L_x_13206:
[----:B------:R-:W-:Y:S05]  /*12000*/  BSYNC B2 ;  /* 0x0000000000027941 */ /* 0x000fea0003800000 */
.L_x_13205:
[----:B------:R-:W-:Y:S01]  /*12010*/  IMAD.MOV.U32 R11, RZ, RZ, RZ ;  /* 0x000000ffff0b7224 */ /* 0x000fe200078e00ff */
[----:B------:R-:W-:Y:S01]  /*12020*/  UIADD3 UR4, UP0, UR38, 0x570, URZ ;  /* 0x0000057026047890 */ /* 0x000fe2000ff1e03f */
[----:B------:R-:W-:Y:S01]  /*12030*/  IMAD R7, R29, 0x6000, R22 ;  /* 0x000060001d077824 */ /* 0x000fe200078e0216 */
[----:B------:R-:W-:Y:S01]  /*12040*/  PLOP3.LUT P1, PT, PT, PT, PT, 0x80, 0x0 ;  /* 0x000000000000781c */ /* 0x000fe20003f2f070 */
[----:B0-----:R-:W-:Y:S01]  /*12050*/  IMAD R8, R4, 0xc0, R0 ;  /* 0x000000c004087824 */ /* 0x001fe200078e0200 */
[----:B------:R-:W-:Y:S01]  /*12060*/  R2UR UR10, R11 ;  /* 0x000000000b0a72ca */ /* 0x000fe200000e0000 */
[----:B------:R-:W-:Y:S01]  /*12070*/  VIADD R9, R5, 0x30890 ;  /* 0x0003089005097836 */ /* 0x000fe20000000000 */
[----:B------:R-:W-:Y:S01]  /*12080*/  UIADD3.X UR5, URZ, UR39, URZ, UP0, !UPT ;  /* 0x000000273f057290 */ /* 0x000fe200087fe43f */
[----:B------:R-:W-:Y:S01]  /*12090*/  VIADD R10, R7, 0x12400 ;  /* 0x00012400070a7836 */ /* 0x000fe20000000000 */
[----:B------:R-:W-:Y:S01]  /*120a0*/  UMOV UR6, 0x0 ;  /* 0x0000000000067882 */ /* 0x000fe20000000000 */
[----:B------:R-:W-:-:S10]  /*120b0*/  UMOV UR7, 0x12f00000 ;  /* 0x12f0000000077882 */ /* 0x000fd40000000000 */
.L_x_13207:
        /* <DEDUP_REMOVED lines=13> */
.L_x_13350:
[----:B------:R-:W-:Y:S05]  /*12190*/  BSYNC B2 ;  /* 0x0000000000027941 */ /* 0x000fea0003800000 */
.L_x_13208:
        /* <DEDUP_REMOVED lines=11> */
.L_x_13211:
[----:B------:R-:W-:Y:S05]  /*12250*/  BSYNC B2 ;  /* 0x0000000000027941 */ /* 0x000fea0003800000 */
.L_x_13210:
        /* <DEDUP_REMOVED lines=8> */
.L_x_13212:
        /* <DEDUP_REMOVED lines=10> */
.L_x_13202:
[----:B------:R-:W-:Y:S05]  /*12380*/  BSYNC B1 ;  /* 0x0000000000017941 */ /* 0x000fea0003800000 */
.L_x_13201:
[----:B------:R-:W2:Y:S01]  /*12390*/  LDL.LU R6, [R1+0x4] ;  /* 0x0000040001067983 */ /* 0x000ea20000300800 */
[----:B------:R-:W-:Y:S01]  /*123a0*/  VIADD R29, R29, 0x1 ;  /* 0x000000011d1d7836 */ /* 0x000fe20000000000 */
[C---:B------:R-:W-:Y:S01]  /*123b0*/  ISETP.GT.AND P2, PT, R4.reuse, R3, PT ;  /* 0x000000030400720c */ /* 0x040fe20003f44270 */
[----:B------:R-:W-:-:S03]  /*123c0*/  VIADD R4, R4, 0xffffffff ;  /* 0xffffffff04047836 */ /* 0x000fc60000000000 */
[----:B------:R-:W-:-:S04]  /*123d0*/  ISETP.NE.AND P1, PT, R29, 0x2, PT ;  /* 0x000000021d00780c */ /* 0x000fc80003f25270 */
[----:B------:R-:W-:Y:S02]  /*123e0*/  SEL R5, RZ, 0x1, P1 ;  /* 0x00000001ff057807 */ /* 0x000fe40000800000 */
[----:B------:R-:W-:Y:S02]  /*123f0*/  SEL R29, R29, RZ, P1 ;  /* 0x000000ff1d1d7207 */ /* 0x000fe40000800000 */
[----:B--2---:R-:W-:-:S05]  /*12400*/  LOP3.LUT R6, R6, R5, RZ, 0x3c, !PT ;  /* 0x0000000506067212 */ /* 0x004fca00078e3cff */
[----:B------:R1:W-:Y:S01]  /*12410*/  STL [R1+0x4], R6 ;  /* 0x0000040601007387 */ /* 0x0003e20000100800 */
[----:B------:R-:W-:Y:S05]  /*12420*/  @P2 BRA `(.L_x_13213) ;  /* 0xfffffff8009c2947 */ /* 0x000fea000383ffff */
.L_x_13183:
[----:B------:R-:W-:Y:S05]  /*12430*/  BSYNC B0 ;  /* 0x0000000000007941 */ /* 0x000fea0003800000 */
.L_x_13182:
[----:B------:R-:W2:Y:S01]  /*12440*/  LDL R5, [R1+0x34] ;  /* 0x0000340001057983 */ /* 0x000ea20000100800 */
[----:B------:R-:W-:Y:S05]  /*12450*/  @!P0 WARPSYNC.ALL ;  /* 0x0000000000008948 */ /* 0x000fea0003800000 */
[----:B------:R-:W-:Y:S06]  /*12460*/  @!P0 BAR.SYNC.DEFER_BLOCKING 0xc, 0x200 ;  /* 0x0308000000008b1d */ /* 0x000fec0000010000 */
[----:B------:R-:W-:Y:S01]  /*12470*/  BSSY B7, `(.L_x_13214) ;  /* 0x000035f000077945 */ /* 0x000fe20003800000 */
[----:B--2---:R-:W-:-:S13]  /*12480*/  ISETP.GT.AND P0, PT, R5, RZ, PT ;  /* 0x000000ff0500720c */ /* 0x004fda0003f04270 */
        /* <DEDUP_REMOVED lines=18> */
.L_x_13215:
        /* <DEDUP_REMOVED lines=8> */
[----:B------:R-:W-:Y:S01]  /*12630*/  IMAD.U32 R4, RZ, RZ, UR6 ;  /* 0x00000006ff047e24 */ /* 0x000fe2000f8e00ff */
[----:B0-----:R-:W-:Y:S01]  /*12640*/  MOV R8, 0x70 ;  /* 0x0000007000087802 */ /* 0x001fe20000000f00 */
[----:B------:R-:W0:Y:S01]  /*12650*/  LDC.64 R2, c[0x4][R2] ;  /* 0x0100000002027b82 */ /* 0x000e220000000a00 */
[----:B------:R-:W-:Y:S02]  /*12660*/  IMAD.U32 R5, RZ, RZ, UR7 ;  /* 0x00000007ff057e24 */ /* 0x000fe4000f8e00ff */
[----:B-1----:R-:W-:Y:S02]  /*12670*/  IMAD.U32 R6, RZ, RZ, UR8 ;  /* 0x00000008ff067e24 */ /* 0x002fe4000f8e00ff */
[----:B------:R-:W-:-:S02]  /*12680*/  IMAD.U32 R7, RZ, RZ, UR9 ;  /* 0x00000009ff077e24 */ /* 0x000fc4000f8e00ff */
[----:B------:R-:W-:Y:S02]  /*12690*/  IMAD.U32 R10, RZ, RZ, UR4 ;  /* 0x00000004ff0a7e24 */ /* 0x000fe4000f8e00ff */
[----:B------:R-:W-:Y:S02]  /*126a0*/  IMAD.U32 R11, RZ, RZ, UR5 ;  /* 0x00000005ff0b7e24 */ /* 0x000fe4000f8e00ff */
[----:B------:R-:W-:Y:S02]  /*126b0*/  IMAD.MOV.U32 R12, RZ, RZ, 0x1 ;  /* 0x00000001ff0c7424 */ /* 0x000fe400078e00ff */
[----:B------:R-:W-:-:S07]  /*126c0*/  IMAD.MOV.U32 R13, RZ, RZ, RZ ;  /* 0x000000ffff0d7224 */ /* 0x000fce00078e00ff */
[----:B------:R-:W-:-:S07]  /*126d0*/  LEPC R20, `(.L_x_13218) ;  /* 0x000000001014794e */ /* 0x000fce0000000000 */
[----:B0-----:R-:W-:Y:S05]  /*126e0*/  CALL.ABS.NOINC R2 ;  /* 0x0000000002007343 */ /* 0x001fea0003c00000 */
.L_x_13218:
[----:B------:R-:W-:Y:S05]  /*126f0*/  BSYNC B6 ;  /* 0x0000000000067941 */ /* 0x000fea0003800000 */
.L_x_13217:
        /* <DEDUP_REMOVED lines=11> */
[----:B-1----:R-:W-:Y:S02]  /*127b0*/  IMAD.U32 R6, RZ, RZ, UR8 ;  /* 0x00000008ff067e24 */ /* 0x002fe4000f8e00ff */
[----:B------:R-:W-:-:S02]  /*127c0*/  IMAD.U32 R7, RZ, RZ, UR9 ;  /* 0x00000009ff077e24 */ /* 0x000fc4000f8e00ff */
[----:B------:R-:W-:Y:S02]  /*127d0*/  IMAD.U32 R10, RZ, RZ, UR4 ;  /* 0x00000004ff0a7e24 */ /* 0x000fe4000f8e00ff */
[----:B------:R-:W-:Y:S02]  /*127e0*/  IMAD.U32 R11, RZ, RZ, UR5 ;  /* 0x00000005ff0b7e24 */ /* 0x000fe4000f8e00ff */
[----:B0-----:R-:W-:Y:S02]  /*127f0*/  IMAD.MOV.U32 R8, RZ, RZ, 0x70 ;  /* 0x00000070ff087424 */ /* 0x001fe400078e00ff */
[----:B------:R-:W-:Y:S02]  /*12800*/  IMAD.MOV.U32 R12, RZ, RZ, 0x1 ;  /* 0x00000001ff0c7424 */ /* 0x000fe400078e00ff */
[----:B--2---:R-:W-:-:S07]  /*12810*/  IMAD.MOV.U32 R13, RZ, RZ, RZ ;  /* 0x000000ffff0d7224 */ /* 0x004fce00078e00ff */
[----:B------:R-:W-:-:S07]  /*12820*/  LEPC R20, `(.L_x_13221) ;  /* 0x000000001014794e */ /* 0x000fce0000000000 */
[----:B---3--:R-:W-:Y:S05]  /*12830*/  CALL.ABS.NOINC R2 ;  /* 0x0000000002007343 */ /* 0x008fea0003c00000 */
.L_x_13221:
        /* <DEDUP_REMOVED lines=16> */
.L_x_13220:
[----:B------:R-:W-:Y:S05]  /*12940*/  BSYNC B6 ;  /* 0x0000000000067941 */ /* 0x000fea0003800000 */
.L_x_13219:
[----:B------:R-:W2:Y:S01]  /*12950*/  LDL.LU R21, [R1+0x8] ;  /* 0x0000080001157983 */ /* 0x000ea20000300800 */
[----:B------:R-:W-:Y:S02]  /*12960*/  ULDC.64 UR4, c[0x0][0x9f8] ;  /* 0x00027e0000047ab9 */ /* 0x000fe40000000a00 */
[----:B------:R-:W-:Y:S01]  /*12970*/  ISETP.NE.U32.AND P0, PT, RZ, UR4, PT ;  /* 0x00000004ff007c0c */ /* 0x000fe2000bf05070 */
[----:B------:R-:W0:Y:S03]  /*12980*/  LDL R20, [R1+0x18] ;  /* 0x0000180001147983 */ /* 0x000e260000100800 */
[----:B------:R-:W-:-:S13]  /*12990*/  ISETP.NE.AND.EX P0, PT, RZ, UR5, PT, P0 ;  /* 0x00000005ff007c0c */ /* 0x000fda000bf05300 */
[----:B------:R-:W-:-:S04]  /*129a0*/  @P0 IADD3 R2, P1, R24, UR4, RZ ;  /* 0x0000000418020c10 */ /* 0x000fc8000ff3e0ff */
[----:B--2---:R-:W-:Y:S01]  /*129b0*/  @P0 IADD3.X R3, R21, UR5, RZ, P1, !PT ;  /* 0x0000000515030c10 */ /* 0x004fe20008ffe4ff */
[----:B------:R-:W-:-:S04]  /*129c0*/  ULDC.64 UR4, c[0x0][0xa08] ;  /* 0x0002820000047ab9 */ /* 0x000fc80000000a00 */
[----:B------:R2:W3:Y:S01]  /*129d0*/  @P0 LDG.E R25, desc[UR56][R2.64] ;  /* 0x0000003802190981 */ /* 0x0004e2000c1e1900 */
[----:B0-----:R-:W-:-:S05]  /*129e0*/  VIADD R8, R20, 0xffffffff ;  /* 0xffffffff14087836 */ /* 0x001fca0000000000 */
[----:B------:R0:W-:Y:S01]  /*129f0*/  STL [R1+0x1c], R8 ;  /* 0x00001c0801007387 */ /* 0x0001e20000100800 */
        /* <DEDUP_REMOVED lines=8> */
[----:B------:R-:W2:Y:S02]  /*12a80*/  S2R R0, SR_TID.X ;  /* 0x0000000000007919 */ /* 0x000ea40000002100 */
[----:B--2---:R-:W-:-:S04]  /*12a90*/  SHF.R.U32.HI R0, RZ, 0x5, R0 ;  /* 0x00000005ff007819 */ /* 0x004fc80000011600 */
[----:B------:R-:W-:-:S05]  /*12aa0*/  LOP3.LUT R0, R0, 0x3, RZ, 0xc0, !PT ;  /* 0x0000000300007812 */ /* 0x000fca00078ec0ff */
[----:B------:R2:W3:Y:S02]  /*12ab0*/  SHFL.IDX PT, R14, R0, RZ, 0x1f ;  /* 0x00001fff000e7589 */ /* 0x0004e400000e0000 */
.L_x_13353:
        /* <DEDUP_REMOVED lines=10> */
.L_x_13356:
[----:B------:R-:W-:Y:S05]  /*12b60*/  @!P6 BRA `(.L_x_13223) ;  /* 0x0000000000ece947 */ /* 0x000fea0003800000 */
[----:B------:R-:W-:Y:S01]  /*12b70*/  ISETP.NE.U32.AND P0, PT, R2, RZ, PT ;  /* 0x000000ff0200720c */ /* 0x000fe20003f05070 */
[----:B------:R-:W-:-:S03]  /*12b80*/  IMAD.MOV.U32 R27, RZ, RZ, R8 ;  /* 0x000000ffff1b7224 */ /* 0x000fc600078e0008 */
[----:B------:R-:W-:-:S13]  /*12b90*/  ISETP.NE.AND.EX P0, PT, R3, RZ, PT, P0 ;  /* 0x000000ff0300720c */ /* 0x000fda0003f05300 */
[----:B------:R-:W-:Y:S05]  /*12ba0*/  @!P0 BRA `(.L_x_13225) ;  /* 0x0000000000488947 */ /* 0x000fea0003800000 */
[----:B-1----:R-:W1:Y:S01]  /*12bb0*/  LDC R6, c[0x0][0x43c] ;  /* 0x00010f00ff067b82 */ /* 0x002e620000000800 */
[----:B--2---:R-:W-:Y:S01]  /*12bc0*/  IMAD.MOV.U32 R0, RZ, RZ, R8 ;  /* 0x000000ffff007224 */ /* 0x004fe200078e0008 */
        /* <DEDUP_REMOVED lines=16> */
.L_x_13225:
[----:B--2---:R-:W-:Y:S01]  /*12cd0*/  IMAD R0, R23, 0x8, R22 ;  /* 0x0000000817007824 */ /* 0x004fe200078e0216 */
[----:B---3--:R-:W-:-:S04]  /*12ce0*/  SHF.L.U32 R2, R26, 0x1f, RZ ;  /* 0x0000001f1a027819 */ /* 0x008fc800000006ff */
[----:B------:R-:W2:Y:S02]  /*12cf0*/  SYNCS.PHASECHK.TRANS64.TRYWAIT P0, [R0+URZ+0x30840], R2 ;  /* 0x03084002000075a7 */ /* 0x000ea4000800017f */
[----:B--2---:R-:W-:Y:S05]  /*12d00*/  @!P0 BRA `(.L_x_13226) ;  /* 0x0000004800b08947 */ /* 0x004fea0003800000 */
.L_x_13357:
        /* <DEDUP_REMOVED lines=11> */
.L_x_13227:
[----:B--2---:R-:W2:Y:S01]  /*12dc0*/  LDL.LU R2, [R1] ;  /* 0x0000000001027983 */ /* 0x004ea20000300800 */
[----:B------:R-:W-:Y:S01]  /*12dd0*/  R2UR UR9, R0 ;  /* 0x00000000000972ca */ /* 0x000fe200000e0000 */
[----:B------:R-:W-:Y:S01]  /*12de0*/  IMAD R0, R23, 0x6000, R22 ;  /* 0x0000600017007824 */ /* 0x000fe200078e0216 */
[----:B------:R-:W-:Y:S01]  /*12df0*/  R2UR UR11, R27 ;  /* 0x000000001b0b72ca */ /* 0x000fe200000e0000 */
[----:B------:R-:W-:Y:S01]  /*12e00*/  UIADD3 UR6, UP0, UR38, 0x370, URZ ;  /* 0x0000037026067890 */ /* 0x000fe2000ff1e03f */
[----:B------:R-:W-:Y:S01]  /*12e10*/  R2UR UR4, R28 ;  /* 0x000000001c0472ca */ /* 0x000fe200000e0000 */
[----:B------:R-:W-:Y:S01]  /*12e20*/  UMOV UR5, 0x14f00000 ;  /* 0x14f0000000057882 */ /* 0x000fe20000000000 */
[----:B------:R-:W-:Y:S01]  /*12e30*/  R2UR UR8, R0 ;  /* 0x00000000000872ca */ /* 0x000fe200000e0000 */
[----:B------:R-:W-:Y:S01]  /*12e40*/  UIADD3.X UR7, URZ, UR39, URZ, UP0, !UPT ;  /* 0x000000273f077290 */ /* 0x000fe200087fe43f */
[----:B------:R-:W-:Y:S01]  /*12e50*/  PLOP3.LUT P0, PT, PT, PT, PT, 0x80, 0x0 ;  /* 0x000000000000781c */ /* 0x000fe20003f0f070 */
[----:B------:R-:W-:Y:S01]  /*12e60*/  UMOV UR10, URZ ;  /* 0x0000003f000a7c82 */ /* 0x000fe20008000000 */
[----:B------:R-:W-:-:S02]  /*12e70*/  R2UR UR12, R18 ;  /* 0x00000000120c72ca */ /* 0x000fc400000e0000 */
[----:B-----5:R-:W-:Y:S01]  /*12e80*/  R2UR UR13, R24 ;  /* 0x00000000180d72ca */ /* 0x020fe200000e0000 */
[----:B------:R-:W-:-:S04]  /*12e90*/  UIADD3 UR9, UR9, 0x30830, URZ ;  /* 0x0003083009097890 */ /* 0x000fc8000fffe03f */
[----:B------:R-:W-:Y:S02]  /*12ea0*/  UIMAD UR11, UR11, 0xc0, UR4 ;  /* 0x000000c00b0b78a4 */ /* 0x000fe4000f8e0204 */
[----:B------:R-:W-:Y:S01]  /*12eb0*/  UIADD3 UR8, UR8, 0x12400, URZ ;  /* 0x0001240008087890 */ /* 0x000fe2000fffe03f */
[----:B------:R-:W-:-:S08]  /*12ec0*/  UMOV UR4, 0x0 ;  /* 0x0000000000047882 */ /* 0x000fd00000000000 */
[----:B------:R3:W-:Y:S01]  /*12ed0*/  UTMALDG.4D [UR8], [UR6], desc[UR4] ;  /* 0x00000408060075b4 */ /* 0x0007e20008019000 */
[----:B--2---:R-:W-:-:S04]  /*12ee0*/  LOP3.LUT R2, R2, 0xfffffffe, RZ, 0xc0, !PT ;  /* 0xfffffffe02027812 */ /* 0x004fc800078ec0ff */
[----:B------:R-:W-:-:S05]  /*12ef0*/  @P0 LOP3.LUT R2, R2, 0x1, RZ, 0xfc, !PT ;  /* 0x0000000102020812 */ /* 0x000fca00078efcff */
[----:B------:R3:W-:Y:S01]  /*12f00*/  STL [R1], R2 ;  /* 0x0000000201007387 */ /* 0x0007e20000100800 */
[----:B------:R-:W-:Y:S01]  /*12f10*/  NOP ;  /* 0x0000000000007918 */ /* 0x000fe20000000000 */
.L_x_13223:
[----:B------:R-:W4:Y:S04]  /*12f20*/  LDL.LU R4, [R1+0x20] ;  /* 0x0000200001047983 */ /* 0x000f280000300800 */
[----:B-1----:R-:W5:Y:S04]  /*12f30*/  LDL.LU R6, [R1+0x10] ;  /* 0x0000100001067983 */ /* 0x002f680000300800 */
[----:B------:R-:W5:Y:S01]  /*12f40*/  LDL.LU R3, [R1+0x30] ;  /* 0x0000300001037983 */ /* 0x000f620000300800 */
[----:B------:R-:W-:Y:S05]  /*12f50*/  WARPSYNC.ALL ;  /* 0x0000000000007948 */ /* 0x000fea0003800000 */
[----:B---3--:R-:W-:Y:S01]  /*12f60*/  ULDC.64 UR6, c[0x0][0xa00] ;  /* 0x0002800000067ab9 */ /* 0x008fe20000000a00 */
[----:B------:R-:W-:Y:S01]  /*12f70*/  ULDC.64 UR4, c[0x0][0x298] ;  /* 0x0000a60000047ab9 */ /* 0x000fe20000000a00 */
[----:B------:R-:W-:Y:S01]  /*12f80*/  BAR.SYNC.DEFER_BLOCKING 0x8, 0x200 ;  /* 0x0208000000007b1d */ /* 0x000fe20000010000 */
[----:B------:R-:W-:Y:S01]  /*12f90*/  ISETP.NE.U32.AND P0, PT, RZ, UR6, PT ;  /* 0x00000006ff007c0c */ /* 0x000fe2000bf05070 */
[----:B--2---:R-:W-:-:S03]  /*12fa0*/  VIADD R0, R22, 0xc400 ;  /* 0x0000c40016007836 */ /* 0x004fc60000000000 */
[----:B------:R-:W-:Y:S01]  /*12fb0*/  ISETP.NE.AND.EX P0, PT, RZ, UR7, PT, P0 ;  /* 0x00000007ff007c0c */ /* 0x000fe2000bf05300 */
[----:B------:R-:W-:Y:S01]  /*12fc0*/  BSSY B6, `(.L_x_13228) ;  /* 0x0000020000067945 */ /* 0x000fe20003800000 */
[----:B------:R-:W-:Y:S02]  /*12fd0*/  LOP3.LUT P1, RZ, R0, 0x3ff, RZ, 0xc0, !PT ;  /* 0x000003ff00ff7812 */ /* 0x000fe4000782c0ff */
[----:B----4-:R-:W-:-:S05]  /*12fe0*/  SHF.R.S32.HI R2, RZ, 0x1f, R4 ;  /* 0x0000001fff027819 */ /* 0x010fca0000011404 */
[----:B------:R-:W-:Y:S01]  /*12ff0*/  IMAD R2, R2, UR4, RZ ;  /* 0x0000000402027c24 */ /* 0x000fe2000f8e02ff */
[----:B-----5:R-:W-:-:S03]  /*13000*/  SEL R3, R3, RZ, !P0 ;  /* 0x000000ff03037207 */ /* 0x020fc60004000000 */
[----:B------:R-:W-:Y:S01]  /*13010*/  IMAD R0, R4, UR5, R2 ;  /* 0x0000000504007c24 */ /* 0x000fe2000f8e0202 */
[----:B------:R-:W-:Y:S01]  /*13020*/  SEL R2, R6, RZ, !P0 ;  /* 0x000000ff06027207 */ /* 0x000fe20004000000 */
        /* <DEDUP_REMOVED lines=18> */
[----:B0-----:R-:W-:-:S02]  /*13150*/  IMAD.U32 R7, RZ, RZ, UR7 ;  /* 0x00000007ff077e24 */ /* 0x001fc4000f8e00ff */
[----:B------:R-:W-:Y:S02]  /*13160*/  IMAD.U32 R10, RZ, RZ, UR8 ;  /* 0x00000008ff0a7e24 */ /* 0x000fe4000f8e00ff */
[----:B------:R-:W-:Y:S02]  /*13170*/  IMAD.U32 R11, RZ, RZ, UR9 ;  /* 0x00000009ff0b7e24 */ /* 0x000fe4000f8e00ff */
[----:B------:R-:W-:Y:S02]  /*13180*/  IMAD.MOV.U32 R8, RZ, RZ, 0x70 ;  /* 0x00000070ff087424 */ /* 0x000fe400078e00ff */
[----:B------:R-:W-:-:S07]  /*13190*/  IMAD.MOV.U32 R13, RZ, RZ, RZ ;  /* 0x000000ffff0d7224 */ /* 0x000fce00078e00ff */
[----:B------:R-:W-:-:S07]  /*131a0*/  LEPC R20, `(.L_x_13229) ;  /* 0x000000001014794e */ /* 0x000fce0000000000 */
[----:B-1----:R-:W-:Y:S05]  /*131b0*/  CALL.ABS.NOINC R2 ;  /* 0x0000000002007343 */ /* 0x002fea0003c00000 */
.L_x_13229:
[----:B------:R-:W-:Y:S05]  /*131c0*/  BSYNC B6 ;  /* 0x0000000000067941 */ /* 0x000fea0003800000 */
.L_x_13228:
        /* <DEDUP_REMOVED lines=33> */
[----:B----4-:R-:W-:-:S04]  /*133e0*/  @P0 IMAD.HI.U32 R0, R6, R4, RZ ;  /* 0x0000000406000227 */ /* 0x010fc800078e00ff */
[----:B------:R-:W-:Y:S01]  /*133f0*/  IMAD.MOV.U32 R4, RZ, RZ, R6 ;  /* 0x000000ffff047224 */ /* 0x000fe200078e0006 */
[----:B-1----:R-:W-:-:S04]  /*13400*/  @P0 SHF.R.U32.HI R4, RZ, R5, R0 ;  /* 0x00000005ff040219 */ /* 0x002fc80000011600 */
        /* <DEDUP_REMOVED lines=44> */
[----:B------:R-:W-:Y:S01]  /*136d0*/  SHFL.IDX PT, R8, R5, RZ, 0x181f ;  /* 0x00181fff05087589 */ /* 0x000fe200000e0000 */
        /* <DEDUP_REMOVED lines=81> */
[----:B0-----:R-:W-:-:S04]  /*13bf0*/  @!P2 IMAD.X R0, RZ, RZ, R0, P1 ;  /* 0x000000ffff00a224 */ /* 0x001fc800008e0600 */
[----:B------:R-:W-:Y:S02]  /*13c00*/  @!P2 IMAD.MOV.U32 R7, RZ, RZ, R0 ;  /* 0x000000ffff07a224 */ /* 0x000fe400078e0000 */
[----:B------:R-:W-:-:S03]  /*13c10*/  VIADD R0, R17, 0x90 ;  /* 0x0000009011007836 */ /* 0x000fc60000000000 */
[----:B------:R0:W-:Y:S02]  /*13c20*/  @!P2 LDGSTS.E.BYPASS.LTC128B.128 [R10+0x10400], desc[UR56][R6.64], !P0 ;  /* 0x10400000060aafae */ /* 0x0001e4000c101d78 */
[----:B------:R-:W-:Y:S02]  /*13c30*/  ISETP.GE.AND P1, PT, R0, R3, PT ;  /* 0x000000030000720c */ /* 0x000fe40003f26270 */
[----:B------:R-:W-:Y:S04]  /*13c40*/  SHFL.IDX PT, R0, R2, 0x1, 0x181f ;  /* 0x00381f0002007f89 */ /* 0x000fe800000e0000 */
[----:B0-----:R-:W0:Y:S07]  /*13c50*/  SHFL.IDX PT, R6, R5, 0x1, 0x181f ;  /* 0x00381f0005067f89 */ /* 0x001e2e00000e0000 */
[----:B0-----:R-:W-:-:S05]  /*13c60*/  @!P1 LEA R6, P2, R20, R6, 0x1 ;  /* 0x0000000614069211 */ /* 0x001fca00078408ff */
[----:B------:R-:W-:-:S04]  /*13c70*/  @!P1 IMAD.X R0, RZ, RZ, R0, P2 ;  /* 0x000000ffff009224 */ /* 0x000fc800010e0600 */
[----:B------:R-:W-:Y:S02]  /*13c80*/  @!P1 IMAD.MOV.U32 R7, RZ, RZ, R0 ;  /* 0x000000ffff079224 */ /* 0x000fe400078e0000 */
[----:B------:R-:W-:-:S03]  /*13c90*/  VIADD R0, R17, 0xa0 ;  /* 0x000000a011007836 */ /* 0x000fc60000000000 */
[----:B------:R0:W-:Y:S02]  /*13ca0*/  @!P1 LDGSTS.E.BYPASS.LTC128B.128 [R10+0x10c00], desc[UR56][R6.64], !P0 ;  /* 0x10c00000060a9fae */ /* 0x0001e4000c101d78 */
[----:B------:R-:W-:Y:S02]  /*13cb0*/  ISETP.GE.AND P1, PT, R0, R3, PT ;  /* 0x000000030000720c */ /* 0x000fe40003f26270 */
[----:B------:R-:W-:Y:S04]  /*13cc0*/  SHFL.IDX PT, R0, R2, 0x2, 0x181f ;  /* 0x00581f0002007f89 */ /* 0x000fe800000e0000 */
[----:B0-----:R-:W0:Y:S07]  /*13cd0*/  SHFL.IDX PT, R6, R5, 0x2, 0x181f ;  /* 0x00581f0005067f89 */ /* 0x001e2e00000e0000 */
[----:B0-----:R-:W-:-:S04]  /*13ce0*/  @!P1 LEA R6, P2, R20, R6, 0x1 ;  /* 0x0000000614069211 */ /* 0x001fc800078408ff */
[----:B------:R-:W-:-:S05]  /*13cf0*/  @!P1 IADD3.X R0, RZ, R0, RZ, P2, !PT ;  /* 0x00000000ff009210 */ /* 0x000fca00017fe4ff */
[----:B------:R-:W-:Y:S02]  /*13d00*/  @!P1 IMAD.MOV.U32 R7, RZ, RZ, R0 ;  /* 0x000000ffff079224 */ /* 0x000fe400078e0000 */
[----:B------:R0:W1:Y:S04]  /*13d10*/  SHFL.IDX PT, R0, R2, 0x3, 0x181f ;  /* 0x00781f0002007f89 */ /* 0x00006800000e0000 */
[----:B------:R0:W-:Y:S04]  /*13d20*/  @!P1 LDGSTS.E.BYPASS.LTC128B.128 [R10+0x11400], desc[UR56][R6.64], !P0 ;  /* 0x11400000060a9fae */ /* 0x0001e8000c101d78 */
[----:B------:R0:W2:Y:S02]  /*13d30*/  SHFL.IDX PT, R2, R5, 0x3, 0x181f ;  /* 0x00781f0005027f89 */ /* 0x0000a400000e0000 */
.L_x_13382:
[----:B------:R-:W-:Y:S02]  /*13d40*/  VIADD R17, R17, 0xb0 ;  /* 0x000000b011117836 */ /* 0x000fe40000000000 */
[----:B------:R-:W-:-:S03]  /*13d50*/  VIADD R8, R22, 0x30800 ;  /* 0x0003080016087836 */ /* 0x000fc60000000000 */
[----:B------:R-:W-:-:S13]  /*13d60*/  ISETP.GE.AND P1, PT, R17, R3, PT ;  /* 0x000000031100720c */ /* 0x000fda0003f26270 */
[----:B0-2---:R-:W-:-:S05]  /*13d70*/  @!P1 LEA R2, P2, R20, R2, 0x1 ;  /* 0x0000000214029211 */ /* 0x005fca00078408ff */
[----:B-1----:R-:W-:-:S05]  /*13d80*/  @!P1 IMAD.X R3, RZ, RZ, R0, P2 ;  /* 0x000000ffff039224 */ /* 0x002fca00010e0600 */
[----:B------:R-:W-:Y:S01]  /*13d90*/  @!PT LDS RZ, [RZ] ;  /* 0x00000000fffff984 */ /* 0x000fe20000000800 */
[----:B------:R-:W-:Y:S01]  /*13da0*/  @!PT LDS RZ, [RZ] ;  /* 0x00000000fffff984 */ /* 0x000fe20000000800 */
[----:B------:R-:W-:Y:S01]  /*13db0*/  @!PT LDS RZ, [RZ] ;  /* 0x00000000fffff984 */ /* 0x000fe20000000800 */
[----:B------:R0:W-:Y:S01]  /*13dc0*/  @!P1 LDGSTS.E.BYPASS.LTC128B.128 [R10+0x11c00], desc[UR56][R2.64], !P0 ;  /* 0x11c00000020a9fae */ /* 0x0001e2000c101d78 */
[----:B------:R-:W-:Y:S01]  /*13dd0*/  PLOP3.LUT P0, PT, PT, PT, PT, 0x80, 0x0 ;  /* 0x000000000000781c */ /* 0x000fe20003f0f070 */
[----:B------:R-:W-:-:S12]  /*13de0*/  NOP ;  /* 0x0000000000007918 */ /* 0x000fd80000000000 */
.L_x_13231:
        /* <DEDUP_REMOVED lines=14> */
[----:B0-----:R-:W2:Y:S01]  /*13ed0*/  LDL.LU R2, [R1+0x34] ;  /* 0x0000340001027983 */ /* 0x001ea20000300800 */
[----:B------:R0:W-:Y:S01]  /*13ee0*/  SYNCS.ARRIVE.TRANS64.A1T0 RZ, [R22+URZ+0x30800], RZ ;  /* 0x030800ff16ff79a7 */ /* 0x0001e2000810003f */
[----:B------:R-:W-:Y:S01]  /*13ef0*/  BSSY B0, `(.L_x_13232) ;  /* 0x0000004000007945 */ /* 0x000fe20003800000 */
[----:B------:R-:W1:Y:S01]  /*13f00*/  SYNCS.PHASECHK.TRANS64.TRYWAIT P0, [R22+URZ+0x30820], R3 ;  /* 0x03082003160075a7 */ /* 0x000e62000800017f */
[----:B--2---:R-:W-:Y:S02]  /*13f10*/  ISETP.GE.AND P1, PT, R2, 0xc1, PT ;  /* 0x000000c10200780c */ /* 0x004fe40003f26270 */
[----:B01----:R-:W-:Y:S11]  /*13f20*/  @!P0 BRA `(.L_x_13233) ;  /* 0x0000004800248947 */ /* 0x003ff60003800000 */
.L_x_13383:
[----:B------:R-:W-:Y:S05]  /*13f30*/  BSYNC B0 ;  /* 0x0000000000007941 */ /* 0x000fea0003800000 */
.L_x_13232:
[----:B------:R-:W-:Y:S04]  /*13f40*/  BSSY B0, `(.L_x_13234) ;  /* 0x0000170000007945 */ /* 0x000fe80003800000 */
        /* <DEDUP_REMOVED lines=43> */
.L_x_13240:
[----:B------:R-:W-:Y:S01]  /*14200*/  IMAD R2, R6, 0x8, R22 ;  /* 0x0000000806027824 */ /* 0x000fe200078e0216 */
[----:B0-----:R-:W-:Y:S01]  /*14210*/  SHF.L.U32 R3, R9, 0x1f, RZ ;  /* 0x0000001f09037819 */ /* 0x001fe200000006ff */
[----:B------:R-:W-:Y:S03]  /*14220*/  BSSY B3, `(.L_x_13241) ;  /* 0x0000003000037945 */ /* 0x000fe60003800000 */
[----:B------:R-:W0:Y:S02]  /*14230*/  SYNCS.PHASECHK.TRANS64.TRYWAIT P0, [R2+URZ+0x30840], R3 ;  /* 0x03084003020075a7 */ /* 0x000e24000800017f */
[----:B0-----:R-:W-:Y:S05]  /*14240*/  @!P0 BRA `(.L_x_13242) ;  /* 0x0000004400708947 */ /* 0x001fea0003800000 */
.L_x_13384:
[----:B------:R-:W-:Y:S05]  /*14250*/  BSYNC B3 ;  /* 0x0000000000037941 */ /* 0x000fea0003800000 */
.L_x_13241:
        /* <DEDUP_REMOVED lines=12> */
.L_x_13244:
[----:B------:R-:W-:Y:S05]  /*14320*/  BSYNC B3 ;  /* 0x0000000000037941 */ /* 0x000fea0003800000 */
.L_x_13243:
        /* <DEDUP_REMOVED lines=11> */
.L_x_13245:
        /* <DEDUP_REMOVED lines=15> */
.L_x_13385:
[----:B------:R-:W-:Y:S05]  /*144d0*/  BSYNC B3 ;  /* 0x0000000000037941 */ /* 0x000fea0003800000 */
.L_x_13246:
        /* <DEDUP_REMOVED lines=12> */
.L_x_13249:
[----:B------:R-:W-:Y:S05]  /*145a0*/  BSYNC B3 ;  /* 0x0000000000037941 */ /* 0x000fea0003800000 */
.L_x_13248:
        /* <DEDUP_REMOVED lines=11> */
.L_x_13250:
        /* <DEDUP_REMOVED lines=12> */
.L_x_13239:
[----:B------:R-:W-:Y:S05]  /*14720*/  BSYNC B1 ;  /* 0x0000000000017941 */ /* 0x000fea0003800000 */
.L_x_13238:
[----:B------:R-:W2:Y:S01]  /*14730*/  LDL.LU R0, [R1+0x18] ;  /* 0x0000180001007983 */ /* 0x000ea20000300800 */
[----:B------:R-:W-:Y:S02]  /*14740*/  IMAD.MOV.U32 R23, RZ, RZ, R6 ;  /* 0x000000ffff177224 */ /* 0x000fe400078e0006 */
[----:B------:R-:W-:Y:S02]  /*14750*/  IMAD.MOV.U32 R26, RZ, RZ, R9 ;  /* 0x000000ffff1a7224 */ /* 0x000fe400078e0009 */
[----:B--2---:R-:W-:-:S07]  /*14760*/  VIADD R0, R0, 0xfffffffd ;  /* 0xfffffffd00007836 */ /* 0x004fce0000000000 */
.L_x_13237:
[----:B------:R-:W-:Y:S05]  /*14770*/  BSYNC B2 ;  /* 0x0000000000027941 */ /* 0x000fea0003800000 */
.L_x_13236:
[----:B------:R-:W2:Y:S01]  /*14780*/  LDL.LU R2, [R1+0x1c] ;  /* 0x00001c0001027983 */ /* 0x000ea20000300800 */
[----:B------:R-:W-:-:S05]  /*14790*/  IMAD.MOV R7, RZ, RZ, -R7 ;  /* 0x000000ffff077224 */ /* 0x000fca00078e0a07 */
[----:B--2---:R-:W-:-:S13]  /*147a0*/  ISETP.NE.AND P0, PT, R2, R7, PT ;  /* 0x000000070200720c */ /* 0x004fda0003f05270 */
[----:B------:R-:W-:Y:S05]  /*147b0*/  @!P0 BRA `(.L_x_13235) ;  /* 0x0000000c00a08947 */ /* 0x000fea0003800000 */
[----:B------:R-:W-:-:S07]  /*147c0*/  IMAD.MOV.U32 R4, RZ, RZ, R24 ;  /* 0x000000ffff047224 */ /* 0x000fce00078e0018 */
.L_x_13277:
        /* <DEDUP_REMOVED lines=22> */
[----:B------:R-:W-:-:S04]  /*14930*/  @P0 SHF.R.U32.HI R2, RZ, R3, R4 ;  /* 0x00000003ff020219 */ /* 0x000fc80000011604 */
[----:B------:R-:W-:-:S05]  /*14940*/  IADD3 R3, -R2, RZ, RZ ;  /* 0x000000ff02037210 */ /* 0x000fca0007ffe1ff */
        /* <DEDUP_REMOVED lines=9> */
.L_x_13253:
[----:B------:R-:W-:Y:S01]  /*149e0*/  IMAD R2, R6, 0x8, R22 ;  /* 0x0000000806027824 */ /* 0x000fe200078e0216 */
[----:B0-----:R-:W-:Y:S01]  /*149f0*/  SHF.L.U32 R3, R7, 0x1f, RZ ;  /* 0x0000001f07037819 */ /* 0x001fe200000006ff */
[----:B------:R-:W-:Y:S03]  /*14a00*/  BSSY B2, `(.L_x_13254) ;  /* 0x0000003000027945 */ /* 0x000fe60003800000 */
[----:B------:R-:W0:Y:S02]  /*14a10*/  SYNCS.PHASECHK.TRANS64.TRYWAIT P0, [R2+URZ+0x30840], R3 ;  /* 0x03084003020075a7 */ /* 0x000e24000800017f */
[----:B0-----:R-:W-:Y:S05]  /*14a20*/  @!P0 BRA `(.L_x_13255) ;  /* 0x0000003c00a08947 */ /* 0x001fea0003800000 */
.L_x_13386:
[----:B------:R-:W-:Y:S05]  /*14a30*/  BSYNC B2 ;  /* 0x0000000000027941 */ /* 0x000fea0003800000 */
.L_x_13254:
        /* <DEDUP_REMOVED lines=12> */
.L_x_13257:
[----:B------:R-:W-:Y:S05]  /*14b00*/  BSYNC B2 ;  /* 0x0000000000027941 */ /* 0x000fea0003800000 */
.L_x_13256:
        /* <DEDUP_REMOVED lines=11> */
.L_x_13258:
        /* <DEDUP_REMOVED lines=15> */
.L_x_13387:
[----:B------:R-:W-:Y:S05]  /*14cb0*/  BSYNC B2 ;  /* 0x0000000000027941 */ /* 0x000fea0003800000 */
.L_x_13259:
        /* <DEDUP_REMOVED lines=11> */
.L_x_13262:
[----:B------:R-:W-:Y:S05]  /*14d70*/  BSYNC B2 ;  /* 0x0000000000027941 */ /* 0x000fea0003800000 */
.L_x_13261:
        /* <DEDUP_REMOVED lines=10> */
.L_x_13263:
        /* <DEDUP_REMOVED lines=12> */
.L_x_13252:
[----:B------:R-:W-:Y:S05]  /*14ee0*/  BSYNC B1 ;  /* 0x0000000000017941 */ /* 0x000fea0003800000 */
.L_x_13251:
        /* <DEDUP_REMOVED lines=32> */
.L_x_13266:
[----:B------:R-:W-:Y:S01]  /*150f0*/  IMAD R2, R23, 0x8, R22 ;  /* 0x0000000817027824 */ /* 0x000fe200078e0216 */
[----:B0-----:R-:W-:Y:S01]  /*15100*/  SHF.L.U32 R3, R26, 0x1f, RZ ;  /* 0x0000001f1a037819 */ /* 0x001fe200000006ff */
[----:B------:R-:W-:Y:S03]  /*15110*/  BSSY B2, `(.L_x_13267) ;  /* 0x0000003000027945 */ /* 0x000fe60003800000 */
[----:B------:R-:W0:Y:S02]  /*15120*/  SYNCS.PHASECHK.TRANS64.TRYWAIT P0, [R2+URZ+0x30840], R3 ;  /* 0x03084003020075a7 */ /* 0x000e24000800017f */
[----:B0-----:R-:W-:Y:S05]  /*15130*/  @!P0 BRA `(.L_x_13268) ;  /* 0x0000003800048947 */ /* 0x001fea0003800000 */
.L_x_13388:
[----:B------:R-:W-:Y:S05]  /*15140*/  BSYNC B2 ;  /* 0x0000000000027941 */ /* 0x000fea0003800000 */
.L_x_13267:
        /* <DEDUP_REMOVED lines=12> */
.L_x_13270:
[----:B------:R-:W-:Y:S05]  /*15210*/  BSYNC B2 ;  /* 0x0000000000027941 */ /* 0x000fea0003800000 */
.L_x_13269:
        /* <DEDUP_REMOVED lines=12> */
.L_x_13271:
        /* <DEDUP_REMOVED lines=15> */
.L_x_13389:
[----:B------:R-:W-:Y:S05]  /*153d0*/  BSYNC B2 ;  /* 0x0000000000027941 */ /* 0x000fea0003800000 */
.L_x_13272:
        /* <DEDUP_REMOVED lines=11> */
.L_x_13275:
[----:B------:R-:W-:Y:S05]  /*15490*/  BSYNC B2 ;  /* 0x0000000000027941 */ /* 0x000fea0003800000 */
.L_x_13274:
        /* <DEDUP_REMOVED lines=10> */
.L_x_13276:
        /* <DEDUP_REMOVED lines=12> */
.L_x_13265:
[----:B------:R-:W-:Y:S05]  /*15600*/  BSYNC B1 ;  /* 0x0000000000017941 */ /* 0x000fea0003800000 */
.L_x_13264:
[C---:B------:R-:W-:Y:S01]  /*15610*/  ISETP.GT.AND P0, PT, R0.reuse, 0x1, PT ;  /* 0x000000010000780c */ /* 0x040fe20003f04270 */
[----:B------:R-:W-:-:S12]  /*15620*/  VIADD R0, R0, 0xfffffffe ;  /* 0xfffffffe00007836 */ /* 0x000fd80000000000 */
[----:B------:R-:W-:Y:S05]  /*15630*/  @P0 BRA `(.L_x_13277) ;  /* 0xfffffff000640947 */ /* 0x000fea000383ffff */
.L_x_13235:
[----:B------:R-:W-:Y:S05]  /*15640*/  BSYNC B0 ;  /* 0x0000000000007941 */ /* 0x000fea0003800000 */
.L_x_13234:
        /* <DEDUP_REMOVED lines=17> */
.L_x_13279:
[----:B------:R-:W-:Y:S05]  /*15760*/  BSYNC B0 ;  /* 0x0000000000007941 */ /* 0x000fea0003800000 */
.L_x_13278:
        /* <DEDUP_REMOVED lines=10> */
.L_x_13390:
[----:B------:R-:W-:Y:S05]  /*15810*/  BSYNC B1 ;  /* 0x0000000000017941 */ /* 0x000fea0003800000 */
.L_x_13282:
        /* <DEDUP_REMOVED lines=9> */
.L_x_13285:
[----:B------:R-:W-:Y:S05]  /*158b0*/  BSYNC B1 ;  /* 0x0000000000017941 */ /* 0x000fea0003800000 */
.L_x_13284:
        /* <DEDUP_REMOVED lines=10> */
.L_x_13286:
        /* <DEDUP_REMOVED lines=10> */
.L_x_13281:
[----:B------:R-:W-:Y:S05]  /*15a00*/  BSYNC B0 ;  /* 0x0000000000007941 */ /* 0x000fea0003800000 */
.L_x_13280:
[----:B------:R-:W-:-:S04]  /*15a10*/  IADD3 R23, R23, 0x1, RZ ;  /* 0x0000000117177810 */ /* 0x000fc80007ffe0ff */
[----:B------:R-:W-:-:S04]  /*15a20*/  ISETP.NE.AND P0, PT, R23, 0x2, PT ;  /* 0x000000021700780c */ /* 0x000fc80003f05270 */
[----:B0-----:R-:W-:Y:S02]  /*15a30*/  SEL R3, RZ, 0x1, P0 ;  /* 0x00000001ff037807 */ /* 0x001fe40000000000 */
[----:B------:R-:W-:Y:S02]  /*15a40*/  SEL R23, R23, RZ, P0 ;  /* 0x000000ff17177207 */ /* 0x000fe40000000000 */
[----:B------:R-:W-:-:S07]  /*15a50*/  LOP3.LUT R26, R26, R3, RZ, 0x3c, !PT ;  /* 0x000000031a1a7212 */ /* 0x000fce00078e3cff */
.L_x_13216:
[----:B------:R-:W-:Y:S05]  /*15a60*/  BSYNC B7 ;  /* 0x0000000000077941 */ /* 0x000fea0003800000 */
.L_x_13214:
        /* <DEDUP_REMOVED lines=12> */
.L_x_13287:
        /* <DEDUP_REMOVED lines=16> */
[----:B------:R-:W-:Y:S01]  /*15c30*/  SHFL.IDX PT, R4, R16, 0x1, 0x1f ;  /* 0x00201f0010047f89 */ /* 0x000fe200000e0000 */
[----:B0-----:R-:W-:Y:S02]  /*15c40*/  IMAD.MOV.U32 R2, RZ, RZ, RZ ;  /* 0x000000ffff027224 */ /* 0x001fe400078e00ff */
[----:B--2---:R-:W-:Y:S01]  /*15c50*/  @!P1 IMAD.MOV.U32 R2, RZ, RZ, R3 ;  /* 0x000000ffff029224 */ /* 0x004fe200078e0003 */
[----:B------:R-:W-:-:S04]  /*15c60*/  ISETP.NE.AND P1, PT, R8, RZ, PT ;  /* 0x000000ff0800720c */ /* 0x000fc80003f25270 */
[----:B------:R-:W0:Y:S02]  /*15c70*/  SHFL.UP PT, R14, R2, 0x1, RZ ;  /* 0x04200000020e7989 */ /* 0x000e2400000e00ff */
[----:B0-----:R-:W-:-:S05]  /*15c80*/  SEL R5, R14, RZ, P1 ;  /* 0x000000ff0e057207 */ /* 0x001fca0000800000 */
        /* <DEDUP_REMOVED lines=14> */
.L_x_13400:
[----:B------:R-:W-:Y:S02]  /*15d70*/  ULDC UR4, c[0x0][0xc38] ;  /* 0x00030e0000047ab9 */ /* 0x000fe40000000800 */
[----:B------:R-:W-:-:S04]  /*15d80*/  IMAD.U32 R16, RZ, RZ, UR4 ;  /* 0x00000004ff107e24 */ /* 0x000fc8000f8e00ff */
[----:B-1----:R-:W-:-:S04]  /*15d90*/  IMAD R5, R14, R16, RZ ;  /* 0x000000100e057224 */ /* 0x002fc800078e02ff */
[----:B------:R-:W-:-:S05]  /*15da0*/  IMAD.IADD R4, R4, 0x1, R5 ;  /* 0x0000000104047824 */ /* 0x000fca00078e0205 */
[----:B------:R-:W-:-:S13]  /*15db0*/  ISETP.GT.AND P6, PT, R4, R0, PT ;  /* 0x000000000400720c */ /* 0x000fda0003fc4270 */
[----:B------:R-:W-:Y:S05]  /*15dc0*/  @P6 BRA `(.L_x_13290) ;  /* 0x00000000009c6947 */ /* 0x000fea0003800000 */
.L_x_13295:
        /* <DEDUP_REMOVED lines=14> */
.L_x_13293:
[----:B------:R-:W-:Y:S05]  /*15eb0*/  BSYNC B0 ;  /* 0x0000000000007941 */ /* 0x000fea0003800000 */
.L_x_13292:
        /* <DEDUP_REMOVED lines=18> */
.L_x_13408:
[----:B------:R-:W-:Y:S02]  /*15fe0*/  ULDC UR4, c[0x0][0xc38] ;  /* 0x00030e0000047ab9 */ /* 0x000fe40000000800 */
[----:B------:R-:W-:-:S04]  /*15ff0*/  IMAD.U32 R16, RZ, RZ, UR4 ;  /* 0x00000004ff107e24 */ /* 0x000fc8000f8e00ff */
[----:B-1----:R-:W-:-:S04]  /*16000*/  IMAD R5, R14, R16, RZ ;  /* 0x000000100e057224 */ /* 0x002fc800078e02ff */
[----:B------:R-:W-:-:S05]  /*16010*/  IMAD.IADD R4, R5, 0x1, R4 ;  /* 0x0000000105047824 */ /* 0x000fca00078e0204 */
[----:B------:R-:W-:-:S13]  /*16020*/  ISETP.GT.AND P6, PT, R4, R0, PT ;  /* 0x000000000400720c */ /* 0x000fda0003fc4270 */
[----:B------:R-:W-:Y:S05]  /*16030*/  @!P6 BRA `(.L_x_13295) ;  /* 0xfffffffc0064e947 */ /* 0x000fea000383ffff */
.L_x_13290:
        /* <DEDUP_REMOVED lines=8> */
.L_x_13412:
[----:B------:R-:W-:Y:S01]  /*160c0*/  ISETP.NE.AND P0, PT, R6, RZ, PT ;  /* 0x000000ff0600720c */ /* 0x000fe20003f05270 */
[----:B------:R-:W-:-:S12]  /*160d0*/  IMAD.MOV.U32 R14, RZ, RZ, RZ ;  /* 0x000000ffff0e7224 */ /* 0x000fd800078e00ff */
[----:B------:R-:W-:Y:S05]  /*160e0*/  @!P0 BRA `(.L_x_13297) ;  /* 0x0000000000108947 */ /* 0x000fea0003800000 */
[----:B------:R-:W-:Y:S01]  /*160f0*/  UMOV UR4, 0xffffffff ;  /* 0xffffffff00047882 */ /* 0x000fe20000000000 */
[----:B------:R-:W-:Y:S02]  /*16100*/  VIADD R12, R4, 0xffffffff ;  /* 0xffffffff040c7836 */ /* 0x000fe40000000000 */
[----:B------:R-:W-:Y:S05]  /*16110*/  BRA.DIV UR4, `(.L_x_13298) ;  /* 0x0000003204707947 */ /* 0x000fea000b800000 */
[----:B------:R3:W4:Y:S02]  /*16120*/  SHFL.IDX PT, R14, R3, R12, 0x1f ;  /* 0x00001f0c030e7589 */ /* 0x00072400000e0000 */
.L_x_13297:
        /* <DEDUP_REMOVED lines=31> */
.L_x_13291:
[----:B------:R-:W-:Y:S01]  /*16320*/  UMOV UR4, URZ ;  /* 0x0000003f00047c82 */ /* 0x000fe20008000000 */
[----:B------:R-:W-:Y:S01]  /*16330*/  UMOV UR5, URZ ;  /* 0x0000003f00057c82 */ /* 0x000fe20008000000 */
[----:B------:R-:W-:Y:S01]  /*16340*/  ULDC UR6, c[0x0][0xc3c] ;  /* 0x00030f0000067ab9 */ /* 0x000fe20000000800 */
[----:B------:R-:W-:Y:S01]  /*16350*/  IMAD.MOV.U32 R16, RZ, RZ, R0 ;  /* 0x000000ffff107224 */ /* 0x000fe200078e0000 */
[----:B------:R-:W-:Y:S01]  /*16360*/  MOV R18, UR5 ;  /* 0x0000000500127c02 */ /* 0x000fe20008000f00 */
[----:B------:R-:W-:Y:S02]  /*16370*/  IMAD.U32 R17, RZ, RZ, UR4 ;  /* 0x00000004ff117e24 */ /* 0x000fe4000f8e00ff */
[----:B------:R-:W-:-:S07]  /*16380*/  IMAD.U32 R19, RZ, RZ, UR6 ;  /* 0x00000006ff137e24 */ /* 0x000fce000f8e00ff */
.L_x_13299:
        /* <DEDUP_REMOVED lines=10> */
.L_x_13288:
[----:B------:R-:W-:Y:S02]  /*16430*/  ULDC UR4, c[0x0][0xc3c] ;  /* 0x00030f0000047ab9 */ /* 0x000fe40000000800 */
[----:B---3--:R-:W-:-:S13]  /*16440*/  ISETP.GE.AND P0, PT, R19, UR4, PT ;  /* 0x0000000413007c0c */ /* 0x008fda000bf06270 */
[----:B------:R-:W-:Y:S05]  /*16450*/  @!P0 BRA `(.L_x_13300) ;  /* 0xffffffac002c8947 */ /* 0x000fea000383ffff */
[----:B------:R-:W-:Y:S05]  /*16460*/  BSYNC B8 ;  /* 0x0000000000087941 */ /* 0x000fea0003800000 */
.L_x_13178:
[----:B0-----:R-:W3:Y:S01]  /*16470*/  LDL.LU R0, [R1+0x24] ;  /* 0x0000240001007983 */ /* 0x001ee20000300800 */
[----:B------:R-:W-:Y:S01]  /*16480*/  BSSY B0, `(.L_x_13301) ;  /* 0x000000b000007945 */ /* 0x000fe20003800000 */
[----:B------:R-:W0:Y:S01]  /*16490*/  S2R R5, SR_CgaCtaId ;  /* 0x0000000000057919 */ /* 0x000e220000008800 */
[----:B---3--:R-:W-:-:S05]  /*164a0*/  VIADD R0, R0, 0x1 ;  /* 0x0000000100007836 */ /* 0x008fca0000000000 */
[----:B------:R-:W-:-:S04]  /*164b0*/  LEA.HI R2, R0, R0, RZ, 0x1 ;  /* 0x0000000000027211 */ /* 0x000fc800078f08ff */
[----:B------:R-:W-:Y:S02]  /*164c0*/  LOP3.LUT R3, R2, 0xfffffffe, RZ, 0xc0, !PT ;  /* 0xfffffffe02037812 */ /* 0x000fe400078ec0ff */
[----:B------:R-:W-:-:S03]  /*164d0*/  MOV R2, 0x400 ;  /* 0x0000040000027802 */ /* 0x000fc60000000f00 */
[----:B------:R-:W-:Y:S01]  /*164e0*/  IMAD.IADD R0, R0, 0x1, -R3 ;  /* 0x0000000100007824 */ /* 0x000fe200078e0a03 */
[----:B0-----:R-:W-:-:S04]  /*164f0*/  LEA R9, R5, R2, 0x18 ;  /* 0x0000000205097211 */ /* 0x001fc800078ec0ff */
[----:B------:R-:W-:-:S04]  /*16500*/  SHF.L.U32 R0, R0, 0x1f, RZ ;  /* 0x0000001f00007819 */ /* 0x000fc800000006ff */
[----:B------:R-:W0:Y:S02]  /*16510*/  SYNCS.PHASECHK.TRANS64.TRYWAIT P0, [R9+URZ+0x30820], R0 ;  /* 0x03082000090075a7 */ /* 0x000e24000800017f */
[----:B0-----:R-:W-:Y:S05]  /*16520*/  @!P0 BRA `(.L_x_13302) ;  /* 0x0000002c00908947 */ /* 0x001fea0003800000 */
.L_x_13415:
[----:B------:R-:W-:Y:S05]  /*16530*/  BSYNC B0 ;  /* 0x0000000000007941 */ /* 0x000fea0003800000 */
.L_x_13301:
[----:B------:R-:W-:-:S03]  /*16540*/  UMOV UR4, 0xffffffff ;  /* 0xffffffff00047882 */ /* 0x000fc60000000000 */
[----:B------:R-:W-:Y:S05]  /*16550*/  BRA.DIV UR4, `(.L_x_13303) ;  /* 0x0000002e04987947 */ /* 0x000fea000b800000 */
[----:B0-----:R-:W0:Y:S02]  /*16560*/  S2R R0, SR_TID.X ;  /* 0x0000000000007919 */ /* 0x001e240000002100 */
[----:B0-----:R-:W-:-:S04]  /*16570*/  SHF.R.U32.HI R0, RZ, 0x5, R0 ;  /* 0x00000005ff007819 */ /* 0x001fc80000011600 */
[----:B------:R-:W-:-:S05]  /*16580*/  LOP3.LUT R0, R0, 0x3, RZ, 0xc0, !PT ;  /* 0x0000000300007812 */ /* 0x000fca00078ec0ff */
[----:B------:R0:W3:Y:S02]  /*16590*/  SHFL.IDX PT, R14, R0, RZ, 0x1f ;  /* 0x00001fff000e7589 */ /* 0x0000e400000e0000 */
.L_x_13418:
[----:B---3--:R-:W-:-:S13]  /*165a0*/  ISETP.NE.AND P0, PT, R14, RZ, PT ;  /* 0x000000ff0e00720c */ /* 0x008fda0003f05270 */
[----:B------:R-:W-:Y:S05]  /*165b0*/  @P0 BRA `(.L_x_13048) ;  /* 0x0000000000880947 */ /* 0x000fea0003800000 */
[----:B------:R-:W-:-:S03]  /*165c0*/  UMOV UR4, 0xffffffff ;  /* 0xffffffff00047882 */ /* 0x000fc60000000000 */
[----:B------:R-:W-:Y:S05]  /*165d0*/  BRA.DIV UR4, `(.L_x_13304) ;  /* 0x0000002e04ac7947 */ /* 0x000fea000b800000 */
[----:B------:R-:W-:-:S13]  /*165e0*/  ELECT P6, URZ, PT ;  /* 0x00000000003f782f */ /* 0x000fda00038c0000 */
.L_x_13421:
[----:B------:R-:W-:Y:S05]  /*165f0*/  @!P6 BRA `(.L_x_13048) ;  /* 0x000000000078e947 */ /* 0x000fea0003800000 */
[----:B0-----:R-:W3:Y:S02]  /*16600*/  LDL.LU R0, [R1+0x4c] ;  /* 0x00004c0001007983 */ /* 0x001ee40000300800 */
[----:B---3--:R-:W-:-:S04]  /*16610*/  LOP3.LUT R0, R0, 0x2, RZ, 0xfc, !PT ;  /* 0x0000000200007812 */ /* 0x008fc800078efcff */
[----:B------:R-:W-:-:S13]  /*16620*/  ISETP.NE.AND P2, PT, R0, 0x3, PT ;  /* 0x000000030000780c */ /* 0x000fda0003f45270 */
[----:B------:R-:W-:Y:S05]  /*16630*/  @!P2 BRA `(.L_x_13305) ;  /* 0x000000000004a947 */ /* 0x000fea0003800000 */
[----:B------:R-:W-:Y:S01]  /*16640*/  BPT.TRAP 0x1 ;  /* 0x000000040000795c */ /* 0x000fe20000300000 */
.L_x_13305:
        /* <DEDUP_REMOVED lines=12> */
.L_x_13422:
[----:B------:R-:W3:Y:S02]  /*16710*/  SYNCS.PHASECHK.TRANS64.TRYWAIT P0, [R3+URZ], R2 ;  /* 0x00000002030075a7 */ /* 0x000ee4000800017f */
[----:B---3--:R-:W-:Y:S05]  /*16720*/  @!P0 BRA `(.L_x_13307) ;  /* 0x0000002c008c8947 */ /* 0x008fea0003800000 */
.L_x_13423:
[----:B------:R-:W-:Y:S05]  /*16730*/  @!P2 BRA `(.L_x_13308) ;  /* 0x000000000004a947 */ /* 0x000fea0003800000 */
[----:B------:R-:W-:Y:S01]  /*16740*/  BPT.TRAP 0x1 ;  /* 0x000000040000795c */ /* 0x000fe20000300000 */
.L_x_13308:
[----:B------:R-:W-:-:S04]  /*16750*/  VIADD R0, R9, 0x30860 ;  /* 0x0003086009007836 */ /* 0x000fc80000000000 */
[----:B------:R-:W-:-:S04]  /*16760*/  IMAD R23, R23, 0x8, R0 ;  /* 0x0000000817177824 */ /* 0x000fc800078e0200 */
[----:B------:R-:W4:Y:S02]  /*16770*/  SYNCS.PHASECHK.TRANS64.TRYWAIT P0, [R23+URZ], R4 ;  /* 0x00000004170075a7 */ /* 0x000f24000800017f */
[----:B----4-:R-:W-:Y:S05]  /*16780*/  @!P0 BRA `(.L_x_13309) ;  /* 0x0000002c00888947 */ /* 0x010fea0003800000 */
.L_x_13424:
[----:B------:R-:W-:-:S07]  /*16790*/  IMAD R7, R7, 0x8, R0 ;  /* 0x0000000807077824 */ /* 0x000fce00078e0200 */
.L_x_13310:
[----:B------:R0:W0:Y:S02]  /*167a0*/  SYNCS.PHASECHK.TRANS64.TRYWAIT P0, [R7+URZ], R2 ;  /* 0x00000002070075a7 */ /* 0x000024000800017f */
[----:B0-----:R-:W-:Y:S05]  /*167b0*/  @!P0 NANOSLEEP.SYNCS 0x989680 ;  /* 0x009896800000895d */ /* 0x001fea0003900000 */
[----:B------:R-:W0:Y:S02]  /*167c0*/  @!P0 SYNCS.PHASECHK.TRANS64 P0, [R7+URZ], R2 ;  /* 0x00000002070085a7 */ /* 0x000e24000800007f */
[----:B0-----:R-:W-:Y:S05]  /*167d0*/  @!P0 BRA `(.L_x_13310) ;  /* 0xfffffffc00f08947 */ /* 0x001fea000383ffff */
.L_x_13048:
[----:B------:R-:W-:Y:S05]  /*167e0*/  BSYNC B9 ;  /* 0x0000000000097941 */ /* 0x000fea0003800000 */
.L_x_13045:
[----:B------:R-:W-:Y:S05]  /*167f0*/  EXIT ;  /* 0x000000000000794d */ /* 0x000fea0003800000 */
.L_x_13066:
[----:B0-----:R0:W1:Y:S02]  /*16800*/  SYNCS.PHASECHK.TRANS64.TRYWAIT P6, [R81+URZ+0x30890], R93 ;  /* 0x0308905d510075a7 */ /* 0x00106400080c017f */
[----:B-1----:R-:W-:Y:S05]  /*16810*/  @!P6 NANOSLEEP.SYNCS 0x989680 ;  /* 0x009896800000e95d */ /* 0x002fea0003900000 */
[----:B------:R-:W1:Y:S02]  /*16820*/  @!P6 SYNCS.PHASECHK.TRANS64 P6, [R81+URZ+0x30890], R93 ;  /* 0x0308905d5100e5a7 */ /* 0x000e6400080c007f */
[----:B-1----:R-:W-:Y:S05]  /*16830*/  @!P6 BRA `(.L_x_13066) ;  /* 0xfffffffc00f0e947 */ /* 0x002fea000383ffff */
[----:B------:R-:W-:Y:S05]  /*16840*/  BRA `(.L_x_13311) ;  /* 0xfffffec400387947 */ /* 0x000fea000383ffff */
.L_x_13086:
[----:B0-----:R0:W1:Y:S02]  /*16850*/  SYNCS.PHASECHK.TRANS64.TRYWAIT P5, [R81+URZ+0x30890], R93 ;  /* 0x0308905d510075a7 */ /* 0x00106400080a017f */
[----:B-1----:R-:W-:Y:S05]  /*16860*/  @!P5 NANOSLEEP.SYNCS 0x989680 ;  /* 0x009896800000d95d */ /* 0x002fea0003900000 */
[----:B------:R-:W1:Y:S02]  /*16870*/  @!P5 SYNCS.PHASECHK.TRANS64 P5, [R81+URZ+0x30890], R93 ;  /* 0x0308905d5100d5a7 */ /* 0x000e6400080a007f */
[----:B-1----:R-:W-:Y:S05]  /*16880*/  @!P5 BRA `(.L_x_13086) ;  /* 0xfffffffc00f0d947 */ /* 0x002fea000383ffff */
[----:B------:R-:W-:Y:S05]  /*16890*/  BRA `(.L_x_13312) ;  /* 0xfffffed800007947 */ /* 0x000fea000383ffff */
.L_x_13095:
[----:B-1----:R1:W2:Y:S02]  /*168a0*/  SYNCS.PHASECHK.TRANS64.TRYWAIT P4, [R81+URZ+0x30890], R93 ;  /* 0x0308905d510075a7 */ /* 0x0022a4000808017f */
[----:B--2---:R-:W-:Y:S05]  /*168b0*/  @!P4 NANOSLEEP.SYNCS 0x989680 ;  /* 0x009896800000c95d */ /* 0x004fea0003900000 */
[----:B------:R-:W2:Y:S02]  /*168c0*/  @!P4 SYNCS.PHASECHK.TRANS64 P4, [R81+URZ+0x30890], R93 ;  /* 0x0308905d5100c5a7 */ /* 0x000ea4000808007f */
[----:B--2---:R-:W-:Y:S05]  /*168d0*/  @!P4 BRA `(.L_x_13095) ;  /* 0xfffffffc00f0c947 */ /* 0x004fea000383ffff */
[----:B------:R-:W-:Y:S05]  /*168e0*/  BRA `(.L_x_13313) ;  /* 0xfffffee800547947 */ /* 0x000fea000383ffff */
.L_x_13101:
[----:B--2---:R2:W3:Y:S02]  /*168f0*/  SYNCS.PHASECHK.TRANS64.TRYWAIT P3, [R81+URZ+0x308b0], R93 ;  /* 0x0308b05d510075a7 */ /* 0x0044e4000806017f */
[----:B---3--:R-:W-:Y:S05]  /*16900*/  @!P3 NANOSLEEP.SYNCS 0x989680 ;  /* 0x009896800000b95d */ /* 0x008fea0003900000 */
[----:B------:R-:W3:Y:S02]  /*16910*/  @!P3 SYNCS.PHASECHK.TRANS64 P3, [R81+URZ+0x308b0], R93 ;  /* 0x0308b05d5100b5a7 */ /* 0x000ee4000806007f */
[----:B---3--:R-:W-:Y:S05]  /*16920*/  @!P3 BRA `(.L_x_13101) ;  /* 0xfffffffc00f0b947 */ /* 0x008fea000383ffff */
[----:B------:R-:W-:Y:S05]  /*16930*/  BRA `(.L_x_13314) ;  /* 0xfffffee800e87947 */ /* 0x000fea000383ffff */
.L_x_13109:
        /* <DEDUP_REMOVED lines=13> */
.L_x_13316:
[----:B------:R-:W-:Y:S05]  /*16a10*/  BSYNC B0 ;  /* 0x0000000000007941 */ /* 0x000fea0003800000 */
.L_x_13315:
[----:B------:R1:W-:Y:S01]  /*16a20*/  STL [R1+0x3c], R14 ;  /* 0x00003c0e01007387 */ /* 0x0003e20000100800 */
[----:B------:R-:W-:Y:S05]  /*16a30*/  BRA `(.L_x_13317) ;  /* 0xfffffef000387947 */ /* 0x000fea000383ffff */
.L_x_13121:
        /* <DEDUP_REMOVED lines=8> */
.L_x_13319:
[----:B------:R-:W-:Y:S05]  /*16ac0*/  BSYNC B1 ;  /* 0x0000000000017941 */ /* 0x000fea0003800000 */
.L_x_13318:
        /* <DEDUP_REMOVED lines=8> */
.L_x_13320:
[----:B------:R-:W-:Y:S02]  /*16b50*/  IMAD.MOV.U32 R13, RZ, RZ, R28 ;  /* 0x000000ffff0d7224 */ /* 0x000fe400078e001c */
[----:B------:R-:W-:-:S07]  /*16b60*/  IMAD.MOV.U32 R0, RZ, RZ, R14 ;  /* 0x000000ffff007224 */ /* 0x000fce00078e000e */
[----:B------:R-:W-:Y:S05]  /*16b70*/  WARPSYNC.COLLECTIVE R15, `(.L_x_13321) ;  /* 0x000000000f087348 */ /* 0x000fea0003c00000 */
[----:B------:R0:W1:Y:S02]  /*16b80*/  SHFL.IDX P6, R14, R13, R12, R11 ;  /* 0x0000000c0d0e7389 */ /* 0x00006400000c000b */
[----:B01----:R-:W-:Y:S01]  /*16b90*/  ENDCOLLECTIVE ;  /* 0x000000000000791b */ /* 0x003fe20003800000 */
.L_x_13321:
[----:B------:R-:W-:Y:S02]  /*16ba0*/  IMAD.MOV.U32 R13, RZ, RZ, R27 ;  /* 0x000000ffff0d7224 */ /* 0x000fe400078e001b */
[----:B------:R-:W-:-:S07]  /*16bb0*/  IMAD.MOV.U32 R5, RZ, RZ, R14 ;  /* 0x000000ffff057224 */ /* 0x000fce00078e000e */
[----:B------:R-:W-:Y:S05]  /*16bc0*/  WARPSYNC.COLLECTIVE R15, `(.L_x_13322) ;  /* 0x000000000f087348 */ /* 0x000fea0003c00000 */
[----:B------:R0:W1:Y:S02]  /*16bd0*/  SHFL.IDX P6, R14, R13, R12, R11 ;  /* 0x0000000c0d0e7389 */ /* 0x00006400000c000b */
[----:B01----:R-:W-:Y:S01]  /*16be0*/  ENDCOLLECTIVE ;  /* 0x000000000000791b */ /* 0x003fe20003800000 */
.L_x_13322:
[----:B------:R-:W-:Y:S05]  /*16bf0*/  BRA `(.L_x_13323) ;  /* 0xfffffef4003c7947 */ /* 0x000fea000383ffff */
.L_x_13125:
[----:B0-----:R0:W1:Y:S02]  /*16c00*/  SYNCS.PHASECHK.TRANS64.TRYWAIT P0, [R2+URZ+0x30800], R27 ;  /* 0x0308001b020075a7 */ /* 0x001064000800017f */
[----:B-1----:R-:W-:Y:S05]  /*16c10*/  @!P0 NANOSLEEP.SYNCS 0x989680 ;  /* 0x009896800000895d */ /* 0x002fea0003900000 */
[----:B------:R-:W1:Y:S02]  /*16c20*/  @!P0 SYNCS.PHASECHK.TRANS64 P0, [R2+URZ+0x30800], R27 ;  /* 0x0308001b020085a7 */ /* 0x000e64000800007f */
[----:B-1----:R-:W-:Y:S05]  /*16c30*/  @!P0 BRA `(.L_x_13125) ;  /* 0xfffffffc00f08947 */ /* 0x002fea000383ffff */
[----:B------:R-:W-:Y:S05]  /*16c40*/  BRA `(.L_x_13324) ;  /* 0xfffffef8006c7947 */ /* 0x000fea000383ffff */
.L_x_13133:
        /* <DEDUP_REMOVED lines=8> */
.L_x_13326:
[----:B------:R-:W-:Y:S05]  /*16cd0*/  BSYNC B1 ;  /* 0x0000000000017941 */ /* 0x000fea0003800000 */
.L_x_13325:
        /* <DEDUP_REMOVED lines=8> */
.L_x_13327:
[----:B------:R-:W-:Y:S01]  /*16d60*/  MOV R13, R28 ;  /* 0x0000001c000d7202 */ /* 0x000fe20000000f00 */
[----:B------:R-:W-:-:S07]  /*16d70*/  IMAD.MOV.U32 R3, RZ, RZ, R14 ;  /* 0x000000ffff037224 */ /* 0x000fce00078e000e */
[----:B------:R-:W-:Y:S05]  /*16d80*/  WARPSYNC.COLLECTIVE R15, `(.L_x_13328) ;  /* 0x000000000f087348 */ /* 0x000fea0003c00000 */
[----:B------:R0:W1:Y:S02]  /*16d90*/  SHFL.IDX P6, R14, R13, R12, R11 ;  /* 0x0000000c0d0e7389 */ /* 0x00006400000c000b */
[----:B01----:R-:W-:Y:S01]  /*16da0*/  ENDCOLLECTIVE ;  /* 0x000000000000791b */ /* 0x003fe20003800000 */
.L_x_13328:
[----:B------:R-:W-:Y:S02]  /*16db0*/  IMAD.MOV.U32 R13, RZ, RZ, R27 ;  /* 0x000000ffff0d7224 */ /* 0x000fe400078e001b */
[----:B------:R-:W-:-:S07]  /*16dc0*/  IMAD.MOV.U32 R20, RZ, RZ, R14 ;  /* 0x000000ffff147224 */ /* 0x000fce00078e000e */
[----:B------:R-:W-:Y:S05]  /*16dd0*/  WARPSYNC.COLLECTIVE R15, `(.L_x_13329) ;  /* 0x000000000f087348 */ /* 0x000fea0003c00000 */
[----:B------:R0:W1:Y:S02]  /*16de0*/  SHFL.IDX P6, R14, R13, R12, R11 ;  /* 0x0000000c0d0e7389 */ /* 0x00006400000c000b */
[----:B01----:R-:W-:Y:S01]  /*16df0*/  ENDCOLLECTIVE ;  /* 0x000000000000791b */ /* 0x003fe20003800000 */
.L_x_13329:
[----:B------:R-:W-:Y:S05]  /*16e00*/  BRA `(.L_x_13330) ;  /* 0xffffff0000dc7947 */ /* 0x000fea000383ffff */
.L_x_13137:
[----:B0-----:R0:W1:Y:S02]  /*16e10*/  SYNCS.PHASECHK.TRANS64.TRYWAIT P1, [R2+URZ+0x30800], R27 ;  /* 0x0308001b020075a7 */ /* 0x001064000802017f */
[----:B-1----:R-:W-:Y:S05]  /*16e20*/  @!P1 NANOSLEEP.SYNCS 0x989680 ;  /* 0x009896800000995d */ /* 0x002fea0003900000 */
[----:B------:R-:W1:Y:S02]  /*16e30*/  @!P1 SYNCS.PHASECHK.TRANS64 P1, [R2+URZ+0x30800], R27 ;  /* 0x0308001b020095a7 */ /* 0x000e64000802007f */
[----:B-1----:R-:W-:Y:S05]  /*16e40*/  @!P1 BRA `(.L_x_13137) ;  /* 0xfffffffc00f09947 */ /* 0x002fea000383ffff */
[----:B------:R-:W-:Y:S05]  /*16e50*/  BRA `(.L_x_13331) ;  /* 0xffffff0400c07947 */ /* 0x000fea000383ffff */
.L_x_13143:
[----:B--2---:R2:W3:Y:S02]  /*16e60*/  SYNCS.PHASECHK.TRANS64.TRYWAIT P1, [R4+URZ+0x30830], R5 ;  /* 0x03083005040075a7 */ /* 0x0044e4000802017f */
[----:B---3--:R-:W-:Y:S05]  /*16e70*/  @!P1 NANOSLEEP.SYNCS 0x989680 ;  /* 0x009896800000995d */ /* 0x008fea0003900000 */
[----:B------:R-:W3:Y:S02]  /*16e80*/  @!P1 SYNCS.PHASECHK.TRANS64 P1, [R4+URZ+0x30830], R5 ;  /* 0x03083005040095a7 */ /* 0x000ee4000802007f */
[----:B---3--:R-:W-:Y:S05]  /*16e90*/  @!P1 BRA `(.L_x_13143) ;  /* 0xfffffffc00f09947 */ /* 0x008fea000383ffff */
[----:B------:R-:W-:Y:S05]  /*16ea0*/  BRA `(.L_x_13142) ;  /* 0xffffff1400187947 */ /* 0x000fea000383ffff */
.L_x_13149:
[----:B-1----:R1:W2:Y:S02]  /*16eb0*/  SYNCS.PHASECHK.TRANS64.TRYWAIT P3, [R0+URZ+0x30830], R3 ;  /* 0x03083003000075a7 */ /* 0x0022a4000806017f */
[----:B--2---:R-:W-:Y:S05]  /*16ec0*/  @!P3 NANOSLEEP.SYNCS 0x989680 ;  /* 0x009896800000b95d */ /* 0x004fea0003900000 */
[----:B------:R-:W2:Y:S02]  /*16ed0*/  @!P3 SYNCS.PHASECHK.TRANS64 P3, [R0+URZ+0x30830], R3 ;  /* 0x030830030000b5a7 */ /* 0x000ea4000806007f */
[----:B--2---:R-:W-:Y:S05]  /*16ee0*/  @!P3 BRA `(.L_x_13149) ;  /* 0xfffffffc00f0b947 */ /* 0x004fea000383ffff */
[----:B------:R-:W-:Y:S05]  /*16ef0*/  BRA `(.L_x_13148) ;  /* 0xffffff4000cc7947 */ /* 0x000fea000383ffff */
.L_x_13154:
[----:B-1----:R1:W2:Y:S02]  /*16f00*/  SYNCS.PHASECHK.TRANS64.TRYWAIT P2, [R3+URZ+0x30850], R0 ;  /* 0x03085000030075a7 */ /* 0x0022a4000804017f */
[----:B--2---:R-:W-:Y:S05]  /*16f10*/  @!P2 NANOSLEEP.SYNCS 0x989680 ;  /* 0x009896800000a95d */ /* 0x004fea0003900000 */
[----:B------:R-:W2:Y:S02]  /*16f20*/  @!P2 SYNCS.PHASECHK.TRANS64 P2, [R3+URZ+0x30850], R0 ;  /* 0x030850000300a5a7 */ /* 0x000ea4000804007f */
[----:B--2---:R-:W-:Y:S05]  /*16f30*/  @!P2 BRA `(.L_x_13154) ;  /* 0xfffffffc00f0a947 */ /* 0x004fea000383ffff */
[----:B------:R-:W-:Y:S05]  /*16f40*/  BRA `(.L_x_13153) ;  /* 0xffffff4400a07947 */ /* 0x000fea000383ffff */
.L_x_13159:
[----:B-1----:R1:W2:Y:S02]  /*16f50*/  SYNCS.PHASECHK.TRANS64.TRYWAIT P0, [R12+URZ+0x30850], R5 ;  /* 0x030850050c0075a7 */ /* 0x0022a4000800017f */
[----:B--2---:R-:W-:Y:S05]  /*16f60*/  @!P0 NANOSLEEP.SYNCS 0x989680 ;  /* 0x009896800000895d */ /* 0x004fea0003900000 */
[----:B------:R-:W2:Y:S02]  /*16f70*/  @!P0 SYNCS.PHASECHK.TRANS64 P0, [R12+URZ+0x30850], R5 ;  /* 0x030850050c0085a7 */ /* 0x000ea4000800007f */
[----:B--2---:R-:W-:Y:S05]  /*16f80*/  @!P0 BRA `(.L_x_13159) ;  /* 0xfffffffc00f08947 */ /* 0x004fea000383ffff */
[----:B------:R-:W-:Y:S05]  /*16f90*/  BRA `(.L_x_13158) ;  /* 0xffffff70001c7947 */ /* 0x000fea000383ffff */
.L_x_13167:
[----:B------:R-:W-:Y:S02]  /*16fa0*/  IMAD.MOV.U32 R13, RZ, RZ, R20 ;  /* 0x000000ffff0d7224 */ /* 0x000fe400078e0014 */
[----:B------:R-:W-:Y:S02]  /*16fb0*/  IMAD.MOV.U32 R12, RZ, RZ, RZ ;  /* 0x000000ffff0c7224 */ /* 0x000fe400078e00ff */
[----:B------:R-:W-:Y:S02]  /*16fc0*/  IMAD.MOV.U32 R11, RZ, RZ, 0x181f ;  /* 0x0000181fff0b7424 */ /* 0x000fe400078e00ff */
[----:B------:R-:W-:Y:S02]  /*16fd0*/  IMAD.MOV.U32 R15, RZ, RZ, -0x1 ;  /* 0xffffffffff0f7424 */ /* 0x000fe400078e00ff */
[----:B------:R-:W-:Y:S02]  /*16fe0*/  IMAD R24, R26, 0xc0, R30 ;  /* 0x000000c01a187824 */ /* 0x000fe400078e021e */
[----:B------:R-:W-:-:S07]  /*16ff0*/  IMAD R21, R8, R27, RZ ;  /* 0x0000001b08157224 */ /* 0x000fce00078e02ff */
[----:B------:R-:W-:Y:S05]  /*17000*/  WARPSYNC.COLLECTIVE R15, `(.L_x_13332) ;  /* 0x000000000f087348 */ /* 0x000fea0003c00000 */
[----:B------:R0:W1:Y:S02]  /*17010*/  SHFL.IDX P6, R14, R13, R12, R11 ;  /* 0x0000000c0d0e7389 */ /* 0x00006400000c000b */
[----:B01----:R-:W-:Y:S01]  /*17020*/  ENDCOLLECTIVE ;  /* 0x000000000000791b */ /* 0x003fe20003800000 */
.L_x_13332:
[C---:B------:R-:W-:Y:S01]  /*17030*/  VIADD R8, R24.reuse, 0x30 ;  /* 0x0000003018087836 */ /* 0x040fe20000000000 */
[----:B------:R-:W-:-:S04]  /*17040*/  ISETP.GE.OR P3, PT, R24, R21, P0 ;  /* 0x000000151800720c */ /* 0x000fc80000766670 */
[----:B------:R-:W-:Y:S01]  /*17050*/  ISETP.GE.OR P4, PT, R8, R21, P0 ;  /* 0x000000150800720c */ /* 0x000fe20000786670 */
[----:B------:R-:W-:-:S05]  /*17060*/  VIADD R8, R24, 0x60 ;  /* 0x0000006018087836 */ /* 0x000fca0000000000 */
[----:B------:R-:W-:Y:S01]  /*17070*/  ISETP.GE.OR P2, PT, R8, R21, P0 ;  /* 0x000000150800720c */ /* 0x000fe20000746670 */
[----:B------:R-:W-:Y:S02]  /*17080*/  IMAD.MOV.U32 R13, RZ, RZ, R7 ;  /* 0x000000ffff0d7224 */ /* 0x000fe400078e0007 */
[----:B------:R-:W-:-:S10]  /*17090*/  IMAD.MOV.U32 R0, RZ, RZ, R14 ;  /* 0x000000ffff007224 */ /* 0x000fd400078e000e */
[----:B------:R-:W-:Y:S05]  /*170a0*/  WARPSYNC.COLLECTIVE R15, `(.L_x_13333) ;  /* 0x000000000f087348 */ /* 0x000fea0003c00000 */
[----:B------:R0:W1:Y:S02]  /*170b0*/  SHFL.IDX P6, R14, R13, R12, R11 ;  /* 0x0000000c0d0e7389 */ /* 0x00006400000c000b */
[----:B01----:R-:W-:Y:S01]  /*170c0*/  ENDCOLLECTIVE ;  /* 0x000000000000791b */ /* 0x003fe20003800000 */
.L_x_13333:
[----:B------:R-:W-:Y:S02]  /*170d0*/  IMAD.MOV.U32 R13, RZ, RZ, R20 ;  /* 0x000000ffff0d7224 */ /* 0x000fe400078e0014 */
[----:B------:R-:W-:Y:S02]  /*170e0*/  IMAD.MOV.U32 R12, RZ, RZ, 0x1 ;  /* 0x00000001ff0c7424 */ /* 0x000fe400078e00ff */
[----:B------:R-:W-:-:S07]  /*170f0*/  IMAD.MOV.U32 R3, RZ, RZ, R14 ;  /* 0x000000ffff037224 */ /* 0x000fce00078e000e */
[----:B------:R-:W-:Y:S05]  /*17100*/  WARPSYNC.COLLECTIVE R15, `(.L_x_13334) ;  /* 0x000000000f087348 */ /* 0x000fea0003c00000 */
[----:B------:R0:W1:Y:S02]  /*17110*/  SHFL.IDX P6, R14, R13, R12, R11 ;  /* 0x0000000c0d0e7389 */ /* 0x00006400000c000b */
[----:B01----:R-:W-:Y:S01]  /*17120*/  ENDCOLLECTIVE ;  /* 0x000000000000791b */ /* 0x003fe20003800000 */
.L_x_13334:
[----:B------:R-:W-:-:S04]  /*17130*/  @!P3 LEA R10, P5, R29, R3, 0x1 ;  /* 0x000000031d0ab211 */ /* 0x000fc800078a08ff */
[----:B------:R-:W-:Y:S01]  /*17140*/  @!P3 LEA.HI.X R3, R29, R0, R28, 0x1, P5 ;  /* 0x000000001d03b211 */ /* 0x000fe200028f0c1c */
[----:B------:R-:W-:Y:S02]  /*17150*/  IMAD.MOV.U32 R13, RZ, RZ, R7 ;  /* 0x000000ffff0d7224 */ /* 0x000fe400078e0007 */
[----:B------:R-:W-:-:S07]  /*17160*/  IMAD.MOV.U32 R4, RZ, RZ, R14 ;  /* 0x000000ffff047224 */ /* 0x000fce00078e000e */
[----:B------:R-:W-:Y:S05]  /*17170*/  WARPSYNC.COLLECTIVE R15, `(.L_x_13335) ;  /* 0x000000000f087348 */ /* 0x000fea0003c00000 */
[----:B------:R0:W1:Y:S02]  /*17180*/  SHFL.IDX P6, R14, R13, R12, R11 ;  /* 0x0000000c0d0e7389 */ /* 0x00006400000c000b */
[----:B01----:R-:W-:Y:S01]  /*17190*/  ENDCOLLECTIVE ;  /* 0x000000000000791b */ /* 0x003fe20003800000 */
.L_x_13335:
[----:B------:R-:W-:Y:S02]  /*171a0*/  IMAD.MOV.U32 R13, RZ, RZ, R20 ;  /* 0x000000ffff0d7224 */ /* 0x000fe400078e0014 */
[----:B------:R-:W-:Y:S02]  /*171b0*/  IMAD.MOV.U32 R12, RZ, RZ, 0x2 ;  /* 0x00000002ff0c7424 */ /* 0x000fe400078e00ff */
[----:B------:R-:W-:-:S07]  /*171c0*/  IMAD.MOV.U32 R5, RZ, RZ, R14 ;  /* 0x000000ffff057224 */ /* 0x000fce00078e000e */
[----:B------:R-:W-:Y:S05]  /*171d0*/  WARPSYNC.COLLECTIVE R15, `(.L_x_13336) ;  /* 0x000000000f087348 */ /* 0x000fea0003c00000 */
[----:B------:R0:W1:Y:S02]  /*171e0*/  SHFL.IDX P6, R14, R13, R12, R11 ;  /* 0x0000000c0d0e7389 */ /* 0x00006400000c000b */
[----:B01----:R-:W-:Y:S01]  /*171f0*/  ENDCOLLECTIVE ;  /* 0x000000000000791b */ /* 0x003fe20003800000 */
.L_x_13336:
[----:B------:R-:W-:-:S04]  /*17200*/  @!P4 LEA R8, P1, R29, R5, 0x1 ;  /* 0x000000051d08c211 */ /* 0x000fc800078208ff */
[----:B------:R-:W-:Y:S01]  /*17210*/  @!P4 LEA.HI.X R9, R29, R4, R28, 0x1, P1 ;  /* 0x000000041d09c211 */ /* 0x000fe200008f0c1c */
[----:B------:R-:W-:Y:S02]  /*17220*/  IMAD.MOV.U32 R13, RZ, RZ, R7 ;  /* 0x000000ffff0d7224 */ /* 0x000fe400078e0007 */
[----:B------:R-:W-:-:S07]  /*17230*/  IMAD.MOV.U32 R6, RZ, RZ, R14 ;  /* 0x000000ffff067224 */ /* 0x000fce00078e000e */
[----:B------:R-:W-:Y:S05]  /*17240*/  WARPSYNC.COLLECTIVE R15, `(.L_x_13337) ;  /* 0x000000000f087348 */ /* 0x000fea0003c00000 */
[----:B------:R0:W1:Y:S02]  /*17250*/  SHFL.IDX P6, R14, R13, R12, R11 ;  /* 0x0000000c0d0e7389 */ /* 0x00006400000c000b */
[----:B01----:R-:W-:Y:S01]  /*17260*/  ENDCOLLECTIVE ;  /* 0x000000000000791b */ /* 0x003fe20003800000 */
.L_x_13337:
[----:B------:R-:W-:Y:S02]  /*17270*/  @!P3 IMAD.MOV.U32 R11, RZ, RZ, R3 ;  /* 0x000000ffff0bb224 */ /* 0x000fe400078e0003 */
[----:B------:R-:W-:Y:S02]  /*17280*/  IMAD.MOV.U32 R13, RZ, RZ, R20 ;  /* 0x000000ffff0d7224 */ /* 0x000fe400078e0014 */
[----:B------:R-:W-:Y:S01]  /*17290*/  IMAD.MOV.U32 R12, RZ, RZ, 0x3 ;  /* 0x00000003ff0c7424 */ /* 0x000fe200078e00ff */
[----:B------:R0:W-:Y:S04]  /*172a0*/  @!P3 ST.E.128 desc[UR56][R10.64], RZ ;  /* 0x000000ff0a00b985 */ /* 0x0001e8000c101d38 */
[----:B------:R1:W-:Y:S01]  /*172b0*/  @!P4 ST.E.128 desc[UR56][R8.64], RZ ;  /* 0x000000ff0800c985 */ /* 0x0003e2000c101d38 */
[----:B------:R-:W-:-:S04]  /*172c0*/  @!P2 LEA R25, P5, R29, R14, 0x1 ;  /* 0x0000000e1d19a211 */ /* 0x000fc800078a08ff */
[----:B------:R-:W-:Y:S01]  /*172d0*/  @!P2 LEA.HI.X R5, R29, R6, R28, 0x1, P5 ;  /* 0x000000061d05a211 */ /* 0x000fe200028f0c1c */
[----:B0-----:R-:W-:Y:S02]  /*172e0*/  IMAD.MOV.U32 R11, RZ, RZ, 0x181f ;  /* 0x0000181fff0b7424 */ /* 0x001fe400078e00ff */
[----:B------:R-:W-:-:S07]  /*172f0*/  @!P2 IMAD.MOV.U32 R4, RZ, RZ, R25 ;  /* 0x000000ffff04a224 */ /* 0x000fce00078e0019 */
[----:B-1----:R-:W-:Y:S05]  /*17300*/  WARPSYNC.COLLECTIVE R15, `(.L_x_13338) ;  /* 0x000000000f087348 */ /* 0x002fea0003c00000 */
[----:B------:R0:W2:Y:S02]  /*17310*/  SHFL.IDX P6, R14, R13, R12, R11 ;  /* 0x0000000c0d0e7389 */ /* 0x0000a400000c000b */
[----:B012---:R-:W-:Y:S01]  /*17320*/  ENDCOLLECTIVE ;  /* 0x000000000000791b */ /* 0x007fe20003800000 */
.L_x_13338:
[----:B------:R0:W-:Y:S01]  /*17330*/  @!P2 ST.E.128 desc[UR56][R4.64], RZ ;  /* 0x000000ff0400a985 */ /* 0x0001e2000c101d38 */
[----:B------:R-:W-:Y:S02]  /*17340*/  IMAD.MOV.U32 R13, RZ, RZ, R7 ;  /* 0x000000ffff0d7224 */ /* 0x000fe400078e0007 */
[----:B------:R-:W-:-:S07]  /*17350*/  IMAD.MOV.U32 R0, RZ, RZ, R14 ;  /* 0x000000ffff007224 */ /* 0x000fce00078e000e */
[----:B0-----:R-:W-:Y:S05]  /*17360*/  WARPSYNC.COLLECTIVE R15, `(.L_x_13339) ;  /* 0x000000000f087348 */ /* 0x001fea0003c00000 */
[----:B------:R1:W2:Y:S02]  /*17370*/  SHFL.IDX P6, R14, R13, R12, R11 ;  /* 0x0000000c0d0e7389 */ /* 0x0002a400000c000b */
[----:B012---:R-:W-:Y:S01]  /*17380*/  ENDCOLLECTIVE ;  /* 0x000000000000791b */ /* 0x007fe20003800000 */
.L_x_13339:
[----:B------:R-:W-:Y:S05]  /*17390*/  BRA `(.L_x_13340) ;  /* 0xffffff9000707947 */ /* 0x000fea000383ffff */
.L_x_13184:
        /* <DEDUP_REMOVED lines=11> */
.L_x_13342:
[----:B------:R-:W-:Y:S05]  /*17450*/  BSYNC B1 ;  /* 0x0000000000017941 */ /* 0x000fea0003800000 */
.L_x_13341:
[----:B------:R-:W-:Y:S05]  /*17460*/  BRA `(.L_x_13343) ;  /* 0xffffffa000e47947 */ /* 0x000fea000383ffff */
.L_x_13186:
[----:B------:R-:W-:Y:S01]  /*17470*/  BSSY B1, `(.L_x_13344) ;  /* 0x0000006000017945 */ /* 0x000fe20003800000 */
[----:B------:R-:W-:-:S07]  /*17480*/  IMAD.MOV.U32 R15, RZ, RZ, -0x1 ;  /* 0xffffffffff0f7424 */ /* 0x000fce00078e00ff */
[----:B0-----:R-:W-:Y:S05]  /*17490*/  WARPSYNC.COLLECTIVE R15, `(.L_x_13345) ;  /* 0x000000000f0c7348 */ /* 0x001fea0003c00000 */
[----:B------:R-:W-:Y:S02]  /*174a0*/  ELECT P6, UR62, PT ;  /* 0x00000000003e782f */ /* 0x000fe400038c0000 */
[----:B------:R-:W-:Y:S01]  /*174b0*/  MOV R14, UR62 ;  /* 0x0000003e000e7c02 */ /* 0x000fe20008000f00 */
[----:B0-----:R-:W-:Y:S10]  /*174c0*/  ENDCOLLECTIVE ;  /* 0x000000000000791b */ /* 0x001ff40003800000 */
.L_x_13345:
[----:B------:R-:W-:Y:S05]  /*174d0*/  BSYNC B1 ;  /* 0x0000000000017941 */ /* 0x000fea0003800000 */
.L_x_13344:
[----:B------:R-:W-:Y:S05]  /*174e0*/  BRA `(.L_x_13185) ;  /* 0xffffffa000dc7947 */ /* 0x000fea000383ffff */
.L_x_13188:
[----:B0-----:R0:W1:Y:S02]  /*174f0*/  SYNCS.PHASECHK.TRANS64.TRYWAIT P0, [R22+URZ+0x30820], R5 ;  /* 0x03082005160075a7 */ /* 0x001064000800017f */
[----:B-1----:R-:W-:Y:S05]  /*17500*/  @!P0 NANOSLEEP.SYNCS 0x989680 ;  /* 0x009896800000895d */ /* 0x002fea0003900000 */
[----:B------:R-:W1:Y:S02]  /*17510*/  @!P0 SYNCS.PHASECHK.TRANS64 P0, [R22+URZ+0x30820], R5 ;  /* 0x03082005160085a7 */ /* 0x000e64000800007f */
[----:B-1----:R-:W-:Y:S05]  /*17520*/  @!P0 BRA `(.L_x_13188) ;  /* 0xfffffffc00f08947 */ /* 0x002fea000383ffff */
[----:B------:R-:W-:Y:S05]  /*17530*/  BRA `(.L_x_13346) ;  /* 0xffffffa000ec7947 */ /* 0x000fea000383ffff */
.L_x_13192:
[----:B0-----:R0:W1:Y:S02]  /*17540*/  SYNCS.PHASECHK.TRANS64.TRYWAIT P0, [R6+URZ+0x308a0], R5 ;  /* 0x0308a005060075a7 */ /* 0x001064000800017f */
[----:B-1----:R-:W-:Y:S05]  /*17550*/  @!P0 NANOSLEEP.SYNCS 0x989680 ;  /* 0x009896800000895d */ /* 0x002fea0003900000 */
[----:B------:R-:W1:Y:S02]  /*17560*/  @!P0 SYNCS.PHASECHK.TRANS64 P0, [R6+URZ+0x308a0], R5 ;  /* 0x0308a005060085a7 */ /* 0x000e64000800007f */
[----:B-1----:R-:W-:Y:S05]  /*17570*/  @!P0 BRA `(.L_x_13192) ;  /* 0xfffffffc00f08947 */ /* 0x002fea000383ffff */
[----:B------:R-:W-:Y:S05]  /*17580*/  BRA `(.L_x_13347) ;  /* 0xffffffa400087947 */ /* 0x000fea000383ffff */
.L_x_13197:
[----:B-1----:R1:W2:Y:S02]  /*17590*/  SYNCS.PHASECHK.TRANS64.TRYWAIT P0, [R6+URZ+0x308c0], R5 ;  /* 0x0308c005060075a7 */ /* 0x0022a4000800017f */
[----:B--2---:R-:W-:Y:S05]  /*175a0*/  @!P0 NANOSLEEP.SYNCS 0x989680 ;  /* 0x009896800000895d */ /* 0x004fea0003900000 */
[----:B------:R-:W2:Y:S02]  /*175b0*/  @!P0 SYNCS.PHASECHK.TRANS64 P0, [R6+URZ+0x308c0], R5 ;  /* 0x0308c005060085a7 */ /* 0x000ea4000800007f */
[----:B--2---:R-:W-:Y:S05]  /*175c0*/  @!P0 BRA `(.L_x_13197) ;  /* 0xfffffffc00f08947 */ /* 0x004fea000383ffff */
[----:B------:R-:W-:Y:S05]  /*175d0*/  BRA `(.L_x_13348) ;  /* 0xffffffa400847947 */ /* 0x000fea000383ffff */
.L_x_13204:
[----:B-1----:R1:W2:Y:S02]  /*175e0*/  SYNCS.PHASECHK.TRANS64.TRYWAIT P1, [R5+URZ+0x308a0], R6 ;  /* 0x0308a006050075a7 */ /* 0x0022a4000802017f */
[----:B--2---:R-:W-:Y:S05]  /*175f0*/  @!P1 NANOSLEEP.SYNCS 0x989680 ;  /* 0x009896800000995d */ /* 0x004fea0003900000 */
[----:B------:R-:W2:Y:S02]  /*17600*/  @!P1 SYNCS.PHASECHK.TRANS64 P1, [R5+URZ+0x308a0], R6 ;  /* 0x0308a006050095a7 */ /* 0x000ea4000802007f */
[----:B--2---:R-:W-:Y:S05]  /*17610*/  @!P1 BRA `(.L_x_13204) ;  /* 0xfffffffc00f09947 */ /* 0x004fea000383ffff */
[----:B------:R-:W-:Y:S05]  /*17620*/  BRA `(.L_x_13349) ;  /* 0xffffffa8004c7947 */ /* 0x000fea000383ffff */
.L_x_13209:
[----:B0-----:R0:W2:Y:S02]  /*17630*/  SYNCS.PHASECHK.TRANS64.TRYWAIT P1, [R5+URZ+0x308c0], R6 ;  /* 0x0308c006050075a7 */ /* 0x0010a4000802017f */
[----:B--2---:R-:W-:Y:S05]  /*17640*/  @!P1 NANOSLEEP.SYNCS 0x989680 ;  /* 0x009896800000995d */ /* 0x004fea0003900000 */
[----:B------:R-:W2:Y:S02]  /*17650*/  @!P1 SYNCS.PHASECHK.TRANS64 P1, [R5+URZ+0x308c0], R6 ;  /* 0x0308c006050095a7 */ /* 0x000ea4000802007f */
[----:B--2---:R-:W-:Y:S05]  /*17660*/  @!P1 BRA `(.L_x_13209) ;  /* 0xfffffffc00f09947 */ /* 0x004fea000383ffff */
[----:B------:R-:W-:Y:S05]  /*17670*/  BRA `(.L_x_13350) ;  /* 0xffffffa800c47947 */ /* 0x000fea000383ffff */
.L_x_13222:
        /* <DEDUP_REMOVED lines=11> */
.L_x_13352:
[----:B------:R-:W-:Y:S05]  /*17730*/  BSYNC B0 ;  /* 0x0000000000007941 */ /* 0x000fea0003800000 */
.L_x_13351:
[----:B------:R-:W-:Y:S05]  /*17740*/  BRA `(.L_x_13353) ;  /* 0xffffffb000dc7947 */ /* 0x000fea000383ffff */
.L_x_13224:
[----:B------:R-:W-:Y:S01]  /*17750*/  BSSY B0, `(.L_x_13354) ;  /* 0x0000006000007945 */ /* 0x000fe20003800000 */
[----:B------:R-:W-:-:S07]  /*17760*/  IMAD.MOV.U32 R15, RZ, RZ, -0x1 ;  /* 0xffffffffff0f7424 */ /* 0x000fce00078e00ff */
[----:B012---:R-:W-:Y:S05]  /*17770*/  WARPSYNC.COLLECTIVE R15, `(.L_x_13355) ;  /* 0x000000000f0c7348 */ /* 0x007fea0003c00000 */
[----:B------:R-:W-:Y:S02]  /*17780*/  ELECT P6, UR62, PT ;  /* 0x00000000003e782f */ /* 0x000fe400038c0000 */
[----:B------:R-:W-:Y:S01]  /*17790*/  MOV R14, UR62 ;  /* 0x0000003e000e7c02 */ /* 0x000fe20008000f00 */
[----:B012---:R-:W-:Y:S10]  /*177a0*/  ENDCOLLECTIVE ;  /* 0x000000000000791b */ /* 0x007ff40003800000 */
.L_x_13355:
[----:B------:R-:W-:Y:S05]  /*177b0*/  BSYNC B0 ;  /* 0x0000000000007941 */ /* 0x000fea0003800000 */
.L_x_13354:
[----:B------:R-:W-:Y:S05]  /*177c0*/  BRA `(.L_x_13356) ;  /* 0xffffffb000e47947 */ /* 0x000fea000383ffff */
.L_x_13226:
[----:B--2---:R2:W3:Y:S02]  /*177d0*/  SYNCS.PHASECHK.TRANS64.TRYWAIT P0, [R0+URZ+0x30840], R2 ;  /* 0x03084002000075a7 */ /* 0x0044e4000800017f */
[----:B---3--:R-:W-:Y:S05]  /*177e0*/  @!P0 NANOSLEEP.SYNCS 0x989680 ;  /* 0x009896800000895d */ /* 0x008fea0003900000 */
[----:B------:R-:W3:Y:S02]  /*177f0*/  @!P0 SYNCS.PHASECHK.TRANS64 P0, [R0+URZ+0x30840], R2 ;  /* 0x03084002000085a7 */ /* 0x000ee4000800007f */
[----:B---3--:R-:W-:Y:S05]  /*17800*/  @!P0 BRA `(.L_x_13226) ;  /* 0xfffffffc00f08947 */ /* 0x008fea000383ffff */
[----:B------:R-:W-:Y:S05]  /*17810*/  BRA `(.L_x_13357) ;  /* 0xffffffb4003c7947 */ /* 0x000fea000383ffff */
.L_x_13230:
[----:B------:R-:W2:Y:S01]  /*17820*/  LDL.LU R11, [R1+0x38] ;  /* 0x00003800010b7983 */ /* 0x000ea20000300800 */
[----:B------:R-:W-:Y:S01]  /*17830*/  IMAD.MOV.U32 R13, RZ, RZ, R4 ;  /* 0x000000ffff0d7224 */ /* 0x000fe200078e0004 */
[----:B------:R-:W-:Y:S01]  /*17840*/  MOV R12, RZ ;  /* 0x000000ff000c7202 */ /* 0x000fe20000000f00 */
        /* <DEDUP_REMOVED lines=9> */
.L_x_13358:
[----:B------:R-:W-:Y:S02]  /*178e0*/  IMAD.MOV.U32 R13, RZ, RZ, R0 ;  /* 0x000000ffff0d7224 */ /* 0x000fe400078e0000 */
[----:B------:R-:W-:-:S07]  /*178f0*/  IMAD.MOV.U32 R6, RZ, RZ, R14 ;  /* 0x000000ffff067224 */ /* 0x000fce00078e000e */
[----:B------:R-:W-:Y:S05]  /*17900*/  WARPSYNC.COLLECTIVE R15, `(.L_x_13359) ;  /* 0x000000000f087348 */ /* 0x000fea0003c00000 */
[----:B------:R0:W1:Y:S02]  /*17910*/  SHFL.IDX P6, R14, R13, R12, R11 ;  /* 0x0000000c0d0e7389 */ /* 0x00006400000c000b */
[----:B01----:R-:W-:Y:S01]  /*17920*/  ENDCOLLECTIVE ;  /* 0x000000000000791b */ /* 0x003fe20003800000 */
.L_x_13359:
[----:B------:R-:W-:Y:S02]  /*17930*/  IMAD.MOV.U32 R13, RZ, RZ, R4 ;  /* 0x000000ffff0d7224 */ /* 0x000fe400078e0004 */
[----:B------:R-:W-:Y:S02]  /*17940*/  IMAD.MOV.U32 R12, RZ, RZ, 0x1 ;  /* 0x00000001ff0c7424 */ /* 0x000fe400078e00ff */
[----:B------:R-:W-:-:S07]  /*17950*/  IMAD.MOV.U32 R7, RZ, RZ, R14 ;  /* 0x000000ffff077224 */ /* 0x000fce00078e000e */
[----:B------:R-:W-:Y:S05]  /*17960*/  WARPSYNC.COLLECTIVE R15, `(.L_x_13360) ;  /* 0x000000000f087348 */ /* 0x000fea0003c00000 */
[----:B------:R0:W1:Y:S02]  /*17970*/  SHFL.IDX P6, R14, R13, R12, R11 ;  /* 0x0000000c0d0e7389 */ /* 0x00006400000c000b */
[----:B01----:R-:W-:Y:S01]  /*17980*/  ENDCOLLECTIVE ;  /* 0x000000000000791b */ /* 0x003fe20003800000 */
.L_x_13360:
        /* <DEDUP_REMOVED lines=15> */
.L_x_13361:
[----:B------:R-:W-:Y:S02]  /*17a80*/  IMAD.MOV.U32 R13, RZ, RZ, R4 ;  /* 0x000000ffff0d7224 */ /* 0x000fe400078e0004 */
[----:B------:R-:W-:Y:S02]  /*17a90*/  IMAD.MOV.U32 R12, RZ, RZ, 0x2 ;  /* 0x00000002ff0c7424 */ /* 0x000fe400078e00ff */
[----:B------:R-:W-:-:S07]  /*17aa0*/  IMAD.MOV.U32 R7, RZ, RZ, R14 ;  /* 0x000000ffff077224 */ /* 0x000fce00078e000e */
[----:B------:R-:W-:Y:S05]  /*17ab0*/  WARPSYNC.COLLECTIVE R15, `(.L_x_13362) ;  /* 0x000000000f087348 */ /* 0x000fea0003c00000 */
[----:B------:R0:W1:Y:S02]  /*17ac0*/  SHFL.IDX P6, R14, R13, R12, R11 ;  /* 0x0000000c0d0e7389 */ /* 0x00006400000c000b */
[----:B01----:R-:W-:Y:S01]  /*17ad0*/  ENDCOLLECTIVE ;  /* 0x000000000000791b */ /* 0x003fe20003800000 */
.L_x_13362:
        /* <DEDUP_REMOVED lines=16> */
.L_x_13363:
[----:B------:R-:W-:Y:S02]  /*17be0*/  IMAD.MOV.U32 R13, RZ, RZ, R4 ;  /* 0x000000ffff0d7224 */ /* 0x000fe400078e0004 */
[----:B------:R-:W-:Y:S02]  /*17bf0*/  IMAD.MOV.U32 R12, RZ, RZ, 0x3 ;  /* 0x00000003ff0c7424 */ /* 0x000fe400078e00ff */
[----:B------:R-:W-:-:S07]  /*17c00*/  IMAD.MOV.U32 R7, RZ, RZ, R14 ;  /* 0x000000ffff077224 */ /* 0x000fce00078e000e */
[----:B------:R-:W-:Y:S05]  /*17c10*/  WARPSYNC.COLLECTIVE R15, `(.L_x_13364) ;  /* 0x000000000f087348 */ /* 0x000fea0003c00000 */
[----:B------:R0:W1:Y:S02]  /*17c20*/  SHFL.IDX P6, R14, R13, R12, R11 ;  /* 0x0000000c0d0e7389 */ /* 0x00006400000c000b */
[----:B01----:R-:W-:Y:S01]  /*17c30*/  ENDCOLLECTIVE ;  /* 0x000000000000791b */ /* 0x003fe20003800000 */
.L_x_13364:
        /* <DEDUP_REMOVED lines=16> */
.L_x_13365:
[----:B------:R-:W-:Y:S02]  /*17d40*/  IMAD.MOV.U32 R13, RZ, RZ, R4 ;  /* 0x000000ffff0d7224 */ /* 0x000fe400078e0004 */
[----:B------:R-:W-:Y:S02]  /*17d50*/  IMAD.MOV.U32 R12, RZ, RZ, 0x4 ;  /* 0x00000004ff0c7424 */ /* 0x000fe400078e00ff */
[----:B------:R-:W-:-:S07]  /*17d60*/  IMAD.MOV.U32 R7, RZ, RZ, R14 ;  /* 0x000000ffff077224 */ /* 0x000fce00078e000e */
[----:B------:R-:W-:Y:S05]  /*17d70*/  WARPSYNC.COLLECTIVE R15, `(.L_x_13366) ;  /* 0x000000000f087348 */ /* 0x000fea0003c00000 */
[----:B------:R0:W1:Y:S02]  /*17d80*/  SHFL.IDX P6, R14, R13, R12, R11 ;  /* 0x0000000c0d0e7389 */ /* 0x00006400000c000b */
[----:B01----:R-:W-:Y:S01]  /*17d90*/  ENDCOLLECTIVE ;  /* 0x000000000000791b */ /* 0x003fe20003800000 */
.L_x_13366:
        /* <DEDUP_REMOVED lines=16> */
.L_x_13367:
[----:B------:R-:W-:Y:S02]  /*17ea0*/  IMAD.MOV.U32 R13, RZ, RZ, R4 ;  /* 0x000000ffff0d7224 */ /* 0x000fe400078e0004 */
[----:B------:R-:W-:Y:S02]  /*17eb0*/  IMAD.MOV.U32 R12, RZ, RZ, 0x5 ;  /* 0x00000005ff0c7424 */ /* 0x000fe400078e00ff */
[----:B------:R-:W-:-:S07]  /*17ec0*/  IMAD.MOV.U32 R7, RZ, RZ, R14 ;  /* 0x000000ffff077224 */ /* 0x000fce00078e000e */
[----:B------:R-:W-:Y:S05]  /*17ed0*/  WARPSYNC.COLLECTIVE R15, `(.L_x_13368) ;  /* 0x000000000f087348 */ /* 0x000fea0003c00000 */
[----:B------:R0:W1:Y:S02]  /*17ee0*/  SHFL.IDX P6, R14, R13, R12, R11 ;  /* 0x0000000c0d0e7389 */ /* 0x00006400000c000b */
[----:B01----:R-:W-:Y:S01]  /*17ef0*/  ENDCOLLECTIVE ;  /* 0x000000000000791b */ /* 0x003fe20003800000 */
.L_x_13368:
[----:B------:R-:W-:-:S05]  /*17f00*/  @!P1 LEA R7, P2, R20, R7, 0x1 ;  /* 0x0000000714079211 */ /* 0x000fca00078408ff */
[----:B------:R-:W-:-:S05]  /*17f10*/  @!P1 IMAD.X R6, RZ, RZ, R6, P2 ;  /* 0x000000ffff069224 */ /* 0x000fca00010e0606 */
[----:B------:R-:W-:Y:S02]  /*17f20*/  @!P1 LOP3.LUT R7, R7, R6, RZ, 0x3c, !PT ;  /* 0x0000000607079212 */ /* 0x000fe400078e3cff */
[----:B------:R-:W-:Y:S02]  /*17f30*/  MOV R13, R0 ;  /* 0x00000000000d7202 */ /* 0x000fe40000000f00 */
        /* <DEDUP_REMOVED lines=12> */
.L_x_13369:
[----:B------:R-:W-:Y:S02]  /*18000*/  IMAD.MOV.U32 R13, RZ, RZ, R4 ;  /* 0x000000ffff0d7224 */ /* 0x000fe400078e0004 */
[----:B------:R-:W-:Y:S02]  /*18010*/  IMAD.MOV.U32 R12, RZ, RZ, 0x6 ;  /* 0x00000006ff0c7424 */ /* 0x000fe400078e00ff */
[----:B------:R-:W-:-:S07]  /*18020*/  IMAD.MOV.U32 R7, RZ, RZ, R14 ;  /* 0x000000ffff077224 */ /* 0x000fce00078e000e */
[----:B------:R-:W-:Y:S05]  /*18030*/  WARPSYNC.COLLECTIVE R15, `(.L_x_13370) ;  /* 0x000000000f087348 */ /* 0x000fea0003c00000 */
[----:B------:R0:W1:Y:S02]  /*18040*/  SHFL.IDX P6, R14, R13, R12, R11 ;  /* 0x0000000c0d0e7389 */ /* 0x00006400000c000b */
[----:B01----:R-:W-:Y:S01]  /*18050*/  ENDCOLLECTIVE ;  /* 0x000000000000791b */ /* 0x003fe20003800000 */
.L_x_13370:
        /* <DEDUP_REMOVED lines=16> */
.L_x_13371:
[----:B------:R-:W-:Y:S02]  /*18160*/  IMAD.MOV.U32 R13, RZ, RZ, R4 ;  /* 0x000000ffff0d7224 */ /* 0x000fe400078e0004 */
[----:B------:R-:W-:Y:S02]  /*18170*/  IMAD.MOV.U32 R12, RZ, RZ, 0x7 ;  /* 0x00000007ff0c7424 */ /* 0x000fe400078e00ff */
[----:B------:R-:W-:-:S07]  /*18180*/  IMAD.MOV.U32 R7, RZ, RZ, R14 ;  /* 0x000000ffff077224 */ /* 0x000fce00078e000e */
[----:B------:R-:W-:Y:S05]  /*18190*/  WARPSYNC.COLLECTIVE R15, `(.L_x_13372) ;  /* 0x000000000f087348 */ /* 0x000fea0003c00000 */
[----:B------:R0:W1:Y:S02]  /*181a0*/  SHFL.IDX P6, R14, R13, R12, R11 ;  /* 0x0000000c0d0e7389 */ /* 0x00006400000c000b */
[----:B01----:R-:W-:Y:S01]  /*181b0*/  ENDCOLLECTIVE ;  /* 0x000000000000791b */ /* 0x003fe20003800000 */
.L_x_13372:
        /* <DEDUP_REMOVED lines=11> */
.L_x_13373:
        /* <DEDUP_REMOVED lines=13> */
.L_x_13374:
[----:B------:R-:W-:-:S05]  /*18340*/  @!P1 LEA R6, P3, R20, R6, 0x1 ;  /* 0x0000000614069211 */ /* 0x000fca00078608ff */
[----:B------:R-:W-:-:S04]  /*18350*/  @!P1 IMAD.X R4, RZ, RZ, R4, P3 ;  /* 0x000000ffff049224 */ /* 0x000fc800018e0604 */
[----:B------:R-:W-:Y:S01]  /*18360*/  @!P1 IMAD.MOV.U32 R7, RZ, RZ, R4 ;  /* 0x000000ffff079224 */ /* 0x000fe200078e0004 */
[----:B------:R-:W-:Y:S01]  /*18370*/  IADD3 R4, R17, 0xa0, RZ ;  /* 0x000000a011047810 */ /* 0x000fe20007ffe0ff */
        /* <DEDUP_REMOVED lines=9> */
.L_x_13375:
[----:B------:R-:W-:Y:S02]  /*18410*/  IMAD.MOV.U32 R13, RZ, RZ, R2 ;  /* 0x000000ffff0d7224 */ /* 0x000fe400078e0002 */
[----:B------:R-:W-:Y:S02]  /*18420*/  IMAD.MOV.U32 R12, RZ, RZ, 0x1 ;  /* 0x00000001ff0c7424 */ /* 0x000fe400078e00ff */
[----:B------:R-:W-:-:S07]  /*18430*/  IMAD.MOV.U32 R8, RZ, RZ, R14 ;  /* 0x000000ffff087224 */ /* 0x000fce00078e000e */
[----:B------:R-:W-:Y:S05]  /*18440*/  WARPSYNC.COLLECTIVE R15, `(.L_x_13376) ;  /* 0x000000000f087348 */ /* 0x000fea0003c00000 */
[----:B------:R0:W1:Y:S02]  /*18450*/  SHFL.IDX P6, R14, R13, R12, R11 ;  /* 0x0000000c0d0e7389 */ /* 0x00006400000c000b */
[----:B01----:R-:W-:Y:S01]  /*18460*/  ENDCOLLECTIVE ;  /* 0x000000000000791b */ /* 0x003fe20003800000 */
.L_x_13376:
        /* <DEDUP_REMOVED lines=8> */
[----:B------:R0:W-:Y:S02]  /*184f0*/  @!P2 LDGSTS.E.BYPASS.LTC128B.128 [R10+0x10400], desc[UR56][R6.64], !P0 ;  /* 0x10400000060aafae */ /* 0x0001e4000c101d78 */
[----:B------:R-:W-:Y:S01]  /*18500*/  ISETP.GE.AND P1, PT, R0, R3, PT ;  /* 0x000000030000720c */ /* 0x000fe20003f26270 */
[----:B------:R-:W-:-:S12]  /*18510*/  IMAD.MOV.U32 R0, RZ, RZ, R14 ;  /* 0x000000ffff007224 */ /* 0x000fd800078e000e */
[----:B0-----:R-:W-:Y:S05]  /*18520*/  WARPSYNC.COLLECTIVE R15, `(.L_x_13377) ;  /* 0x000000000f087348 */ /* 0x001fea0003c00000 */
[----:B------:R1:W2:Y:S02]  /*18530*/  SHFL.IDX P6, R14, R13, R12, R11 ;  /* 0x0000000c0d0e7389 */ /* 0x0002a400000c000b */
[----:B012---:R-:W-:Y:S01]  /*18540*/  ENDCOLLECTIVE ;  /* 0x000000000000791b */ /* 0x007fe20003800000 */
.L_x_13377:
[----:B------:R-:W-:Y:S02]  /*18550*/  IMAD.MOV.U32 R13, RZ, RZ, R2 ;  /* 0x000000ffff0d7224 */ /* 0x000fe400078e0002 */
[----:B------:R-:W-:Y:S02]  /*18560*/  IMAD.MOV.U32 R12, RZ, RZ, 0x2 ;  /* 0x00000002ff0c7424 */ /* 0x000fe400078e00ff */
[----:B------:R-:W-:-:S07]  /*18570*/  IMAD.MOV.U32 R6, RZ, RZ, R14 ;  /* 0x000000ffff067224 */ /* 0x000fce00078e000e */
[----:B------:R-:W-:Y:S05]  /*18580*/  WARPSYNC.COLLECTIVE R15, `(.L_x_13378) ;  /* 0x000000000f087348 */ /* 0x000fea0003c00000 */
[----:B------:R0:W1:Y:S02]  /*18590*/  SHFL.IDX P6, R14, R13, R12, R11 ;  /* 0x0000000c0d0e7389 */ /* 0x00006400000c000b */
[----:B01----:R-:W-:Y:S01]  /*185a0*/  ENDCOLLECTIVE ;  /* 0x000000000000791b */ /* 0x003fe20003800000 */
.L_x_13378:
        /* <DEDUP_REMOVED lines=8> */
[----:B------:R-:W-:Y:S01]  /*18630*/  ISETP.GE.AND P1, PT, R4, R3, PT ;  /* 0x000000030400720c */ /* 0x000fe20003f26270 */
[----:B------:R-:W-:-:S12]  /*18640*/  IMAD.MOV.U32 R0, RZ, RZ, R14 ;  /* 0x000000ffff007224 */ /* 0x000fd800078e000e */
[----:B0-----:R-:W-:Y:S05]  /*18650*/  WARPSYNC.COLLECTIVE R15, `(.L_x_13379) ;  /* 0x000000000f087348 */ /* 0x001fea0003c00000 */
[----:B------:R1:W2:Y:S02]  /*18660*/  SHFL.IDX P6, R14, R13, R12, R11 ;  /* 0x0000000c0d0e7389 */ /* 0x0002a400000c000b */
[----:B012---:R-:W-:Y:S01]  /*18670*/  ENDCOLLECTIVE ;  /* 0x000000000000791b */ /* 0x007fe20003800000 */
.L_x_13379:
[----:B------:R-:W-:Y:S02]  /*18680*/  IMAD.MOV.U32 R13, RZ, RZ, R2 ;  /* 0x000000ffff0d7224 */ /* 0x000fe400078e0002 */
[----:B------:R-:W-:Y:S02]  /*18690*/  IMAD.MOV.U32 R12, RZ, RZ, 0x3 ;  /* 0x00000003ff0c7424 */ /* 0x000fe400078e00ff */
[----:B------:R-:W-:-:S07]  /*186a0*/  IMAD.MOV.U32 R6, RZ, RZ, R14 ;  /* 0x000000ffff067224 */ /* 0x000fce00078e000e */
[----:B------:R-:W-:Y:S05]  /*186b0*/  WARPSYNC.COLLECTIVE R15, `(.L_x_13380) ;  /* 0x000000000f087348 */ /* 0x000fea0003c00000 */
[----:B------:R0:W1:Y:S02]  /*186c0*/  SHFL.IDX P6, R14, R13, R12, R11 ;  /* 0x0000000c0d0e7389 */ /* 0x00006400000c000b */
[----:B01----:R-:W-:Y:S01]  /*186d0*/  ENDCOLLECTIVE ;  /* 0x000000000000791b */ /* 0x003fe20003800000 */
.L_x_13380:
        /* <DEDUP_REMOVED lines=12> */
.L_x_13381:
[----:B------:R-:W-:Y:S01]  /*187a0*/  IMAD.MOV.U32 R2, RZ, RZ, R14 ;  /* 0x000000ffff027224 */ /* 0x000fe200078e000e */
[----:B------:R-:W-:Y:S06]  /*187b0*/  BRA `(.L_x_13382) ;  /* 0xffffffb400607947 */ /* 0x000fec000383ffff */
.L_x_13233:
[----:B0-----:R0:W1:Y:S02]  /*187c0*/  SYNCS.PHASECHK.TRANS64.TRYWAIT P0, [R22+URZ+0x30820], R3 ;  /* 0x03082003160075a7 */ /* 0x001064000800017f */
[----:B-1----:R-:W-:Y:S05]  /*187d0*/  @!P0 NANOSLEEP.SYNCS 0x989680 ;  /* 0x009896800000895d */ /* 0x002fea0003900000 */
[----:B------:R-:W1:Y:S02]  /*187e0*/  @!P0 SYNCS.PHASECHK.TRANS64 P0, [R22+URZ+0x30820], R3 ;  /* 0x03082003160085a7 */ /* 0x000e64000800007f */
[----:B-1----:R-:W-:Y:S05]  /*187f0*/  @!P0 BRA `(.L_x_13233) ;  /* 0xfffffffc00f08947 */ /* 0x002fea000383ffff */
[----:B------:R-:W-:Y:S05]  /*18800*/  BRA `(.L_x_13383) ;  /* 0xffffffb400c87947 */ /* 0x000fea000383ffff */
.L_x_13242:
[----:B0-----:R0:W2:Y:S02]  /*18810*/  SYNCS.PHASECHK.TRANS64.TRYWAIT P0, [R2+URZ+0x30840], R3 ;  /* 0x03084003020075a7 */ /* 0x0010a4000800017f */
[----:B--2---:R-:W-:Y:S05]  /*18820*/  @!P0 NANOSLEEP.SYNCS 0x989680 ;  /* 0x009896800000895d */ /* 0x004fea0003900000 */
[----:B------:R-:W2:Y:S02]  /*18830*/  @!P0 SYNCS.PHASECHK.TRANS64 P0, [R2+URZ+0x30840], R3 ;  /* 0x03084003020085a7 */ /* 0x000ea4000800007f */
[----:B--2---:R-:W-:Y:S05]  /*18840*/  @!P0 BRA `(.L_x_13242) ;  /* 0xfffffffc00f08947 */ /* 0x004fea000383ffff */
[----:B------:R-:W-:Y:S05]  /*18850*/  BRA `(.L_x_13384) ;  /* 0xffffffb8007c7947 */ /* 0x000fea000383ffff */
.L_x_13247:
[----:B0-----:R0:W1:Y:S02]  /*18860*/  SYNCS.PHASECHK.TRANS64.TRYWAIT P0, [R3+URZ+0x60], R2 ;  /* 0x00006002030075a7 */ /* 0x001064000800017f */
[----:B-1----:R-:W-:Y:S05]  /*18870*/  @!P0 NANOSLEEP.SYNCS 0x989680 ;  /* 0x009896800000895d */ /* 0x002fea0003900000 */
[----:B------:R-:W1:Y:S02]  /*18880*/  @!P0 SYNCS.PHASECHK.TRANS64 P0, [R3+URZ+0x60], R2 ;  /* 0x00006002030085a7 */ /* 0x000e64000800007f */
[----:B-1----:R-:W-:Y:S05]  /*18890*/  @!P0 BRA `(.L_x_13247) ;  /* 0xfffffffc00f08947 */ /* 0x002fea000383ffff */
[----:B------:R-:W-:Y:S05]  /*188a0*/  BRA `(.L_x_13385) ;  /* 0xffffffbc00087947 */ /* 0x000fea000383ffff */
.L_x_13255:
[----:B0-----:R0:W2:Y:S02]  /*188b0*/  SYNCS.PHASECHK.TRANS64.TRYWAIT P0, [R2+URZ+0x30840], R3 ;  /* 0x03084003020075a7 */ /* 0x0010a4000800017f */
[----:B--2---:R-:W-:Y:S05]  /*188c0*/  @!P0 NANOSLEEP.SYNCS 0x989680 ;  /* 0x009896800000895d */ /* 0x004fea0003900000 */
[----:B------:R-:W2:Y:S02]  /*188d0*/  @!P0 SYNCS.PHASECHK.TRANS64 P0, [R2+URZ+0x30840], R3 ;  /* 0x03084003020085a7 */ /* 0x000ea4000800007f */
[----:B--2---:R-:W-:Y:S05]  /*188e0*/  @!P0 BRA `(.L_x_13255) ;  /* 0xfffffffc00f08947 */ /* 0x004fea000383ffff */
[----:B------:R-:W-:Y:S05]  /*188f0*/  BRA `(.L_x_13386) ;  /* 0xffffffc0004c7947 */ /* 0x000fea000383ffff */
.L_x_13260:
[----:B0-----:R0:W1:Y:S02]  /*18900*/  SYNCS.PHASECHK.TRANS64.TRYWAIT P0, [R10+URZ+0x60], R26 ;  /* 0x0000601a0a0075a7 */ /* 0x001064000800017f */
[----:B-1----:R-:W-:Y:S05]  /*18910*/  @!P0 NANOSLEEP.SYNCS 0x989680 ;  /* 0x009896800000895d */ /* 0x002fea0003900000 */
[----:B------:R-:W1:Y:S02]  /*18920*/  @!P0 SYNCS.PHASECHK.TRANS64 P0, [R10+URZ+0x60], R26 ;  /* 0x0000601a0a0085a7 */ /* 0x000e64000800007f */
[----:B-1----:R-:W-:Y:S05]  /*18930*/  @!P0 BRA `(.L_x_13260) ;  /* 0xfffffffc00f08947 */ /* 0x002fea000383ffff */
[----:B------:R-:W-:Y:S05]  /*18940*/  BRA `(.L_x_13387) ;  /* 0xffffffc000d87947 */ /* 0x000fea000383ffff */
.L_x_13268:
[----:B0-----:R0:W2:Y:S02]  /*18950*/  SYNCS.PHASECHK.TRANS64.TRYWAIT P0, [R2+URZ+0x30840], R3 ;  /* 0x03084003020075a7 */ /* 0x0010a4000800017f */
[----:B--2---:R-:W-:Y:S05]  /*18960*/  @!P0 NANOSLEEP.SYNCS 0x989680 ;  /* 0x009896800000895d */ /* 0x004fea0003900000 */
[----:B------:R-:W2:Y:S02]  /*18970*/  @!P0 SYNCS.PHASECHK.TRANS64 P0, [R2+URZ+0x30840], R3 ;  /* 0x03084003020085a7 */ /* 0x000ea4000800007f */
[----:B--2---:R-:W-:Y:S05]  /*18980*/  @!P0 BRA `(.L_x_13268) ;  /* 0xfffffffc00f08947 */ /* 0x004fea000383ffff */
[----:B------:R-:W-:Y:S05]  /*18990*/  BRA `(.L_x_13388) ;  /* 0xffffffc400e87947 */ /* 0x000fea000383ffff */
.L_x_13273:
[----:B0-----:R0:W1:Y:S02]  /*189a0*/  SYNCS.PHASECHK.TRANS64.TRYWAIT P0, [R7+URZ+0x60], R2 ;  /* 0x00006002070075a7 */ /* 0x001064000800017f */
[----:B-1----:R-:W-:Y:S05]  /*189b0*/  @!P0 NANOSLEEP.SYNCS 0x989680 ;  /* 0x009896800000895d */ /* 0x002fea0003900000 */
[----:B------:R-:W1:Y:S02]  /*189c0*/  @!P0 SYNCS.PHASECHK.TRANS64 P0, [R7+URZ+0x60], R2 ;  /* 0x00006002070085a7 */ /* 0x000e64000800007f */
[----:B-1----:R-:W-:Y:S05]  /*189d0*/  @!P0 BRA `(.L_x_13273) ;  /* 0xfffffffc00f08947 */ /* 0x002fea000383ffff */
[----:B------:R-:W-:Y:S05]  /*189e0*/  BRA `(.L_x_13389) ;  /* 0xffffffc800787947 */ /* 0x000fea000383ffff */
.L_x_13283:
[----:B0-----:R0:W1:Y:S02]  /*189f0*/  SYNCS.PHASECHK.TRANS64.TRYWAIT P0, [R3+URZ+0x30860], R0 ;  /* 0x03086000030075a7 */ /* 0x001064000800017f */
[----:B-1----:R-:W-:Y:S05]  /*18a00*/  @!P0 NANOSLEEP.SYNCS 0x989680 ;  /* 0x009896800000895d */ /* 0x002fea0003900000 */
[----:B------:R-:W1:Y:S02]  /*18a10*/  @!P0 SYNCS.PHASECHK.TRANS64 P0, [R3+URZ+0x30860], R0 ;  /* 0x03086000030085a7 */ /* 0x000e64000800007f */
[----:B-1----:R-:W-:Y:S05]  /*18a20*/  @!P0 BRA `(.L_x_13283) ;  /* 0xfffffffc00f08947 */ /* 0x002fea000383ffff */
[----:B------:R-:W-:Y:S05]  /*18a30*/  BRA `(.L_x_13390) ;  /* 0xffffffcc00747947 */ /* 0x000fea000383ffff */
.L_x_13289:
        /* <DEDUP_REMOVED lines=8> */
.L_x_13392:
[----:B------:R-:W-:Y:S05]  /*18ac0*/  BSYNC B0 ;  /* 0x0000000000007941 */ /* 0x000fea0003800000 */
.L_x_13391:
        /* <DEDUP_REMOVED lines=9> */
.L_x_13393:
        /* <DEDUP_REMOVED lines=18> */
.L_x_13394:
[----:B------:R-:W-:Y:S01]  /*18c80*/  IMAD.MOV.U32 R12, RZ, RZ, 0x2 ;  /* 0x00000002ff0c7424 */ /* 0x000fe200078e00ff */
[----:B------:R-:W-:-:S05]  /*18c90*/  SEL R5, R14, RZ, P1 ;  /* 0x000000ff0e057207 */ /* 0x000fca0000800000 */
[----:B------:R-:W-:-:S04]  /*18ca0*/  IMAD.IADD R5, R2, 0x1, R5 ;  /* 0x0000000102057824 */ /* 0x000fc800078e0205 */
[----:B------:R-:W-:-:S07]  /*18cb0*/  IMAD.MOV.U32 R13, RZ, RZ, R5 ;  /* 0x000000ffff0d7224 */ /* 0x000fce00078e0005 */
[----:B------:R-:W-:Y:S05]  /*18cc0*/  WARPSYNC.COLLECTIVE R15, `(.L_x_13395) ;  /* 0x000000000f087348 */ /* 0x000fea0003c00000 */
[----:B------:R0:W1:Y:S02]  /*18cd0*/  SHFL.UP P6, R14, R13, R12, R11 ;  /* 0x0400000c0d0e7389 */ /* 0x00006400000c000b */
[----:B01----:R-:W-:Y:S01]  /*18ce0*/  ENDCOLLECTIVE ;  /* 0x000000000000791b */ /* 0x003fe20003800000 */
.L_x_13395:
[----:B------:R-:W-:Y:S01]  /*18cf0*/  IMAD.MOV.U32 R12, RZ, RZ, 0x4 ;  /* 0x00000004ff0c7424 */ /* 0x000fe200078e00ff */
[----:B------:R-:W-:-:S05]  /*18d00*/  SEL R6, R14, RZ, P2 ;  /* 0x000000ff0e067207 */ /* 0x000fca0001000000 */
[----:B------:R-:W-:-:S04]  /*18d10*/  IMAD.IADD R6, R5, 0x1, R6 ;  /* 0x0000000105067824 */ /* 0x000fc800078e0206 */
[----:B------:R-:W-:-:S07]  /*18d20*/  IMAD.MOV.U32 R13, RZ, RZ, R6 ;  /* 0x000000ffff0d7224 */ /* 0x000fce00078e0006 */
[----:B------:R-:W-:Y:S05]  /*18d30*/  WARPSYNC.COLLECTIVE R15, `(.L_x_13396) ;  /* 0x000000000f087348 */ /* 0x000fea0003c00000 */
[----:B------:R0:W1:Y:S02]  /*18d40*/  SHFL.UP P6, R14, R13, R12, R11 ;  /* 0x0400000c0d0e7389 */ /* 0x00006400000c000b */
[----:B01----:R-:W-:Y:S01]  /*18d50*/  ENDCOLLECTIVE ;  /* 0x000000000000791b */ /* 0x003fe20003800000 */
.L_x_13396:
[----:B------:R-:W-:Y:S01]  /*18d60*/  IMAD.MOV.U32 R12, RZ, RZ, 0x8 ;  /* 0x00000008ff0c7424 */ /* 0x000fe200078e00ff */
[----:B------:R-:W-:-:S05]  /*18d70*/  SEL R7, R14, RZ, P3 ;  /* 0x000000ff0e077207 */ /* 0x000fca0001800000 */
[----:B------:R-:W-:-:S04]  /*18d80*/  IMAD.IADD R7, R6, 0x1, R7 ;  /* 0x0000000106077824 */ /* 0x000fc800078e0207 */
[----:B------:R-:W-:-:S07]  /*18d90*/  IMAD.MOV.U32 R13, RZ, RZ, R7 ;  /* 0x000000ffff0d7224 */ /* 0x000fce00078e0007 */
[----:B------:R-:W-:Y:S05]  /*18da0*/  WARPSYNC.COLLECTIVE R15, `(.L_x_13397) ;  /* 0x000000000f087348 */ /* 0x000fea0003c00000 */
[----:B------:R0:W1:Y:S02]  /*18db0*/  SHFL.UP P6, R14, R13, R12, R11 ;  /* 0x0400000c0d0e7389 */ /* 0x00006400000c000b */
[----:B01----:R-:W-:Y:S01]  /*18dc0*/  ENDCOLLECTIVE ;  /* 0x000000000000791b */ /* 0x003fe20003800000 */
.L_x_13397:
[----:B------:R-:W-:Y:S01]  /*18dd0*/  IMAD.MOV.U32 R12, RZ, RZ, 0x10 ;  /* 0x00000010ff0c7424 */ /* 0x000fe200078e00ff */
[----:B------:R-:W-:-:S05]  /*18de0*/  SEL R14, R14, RZ, P4 ;  /* 0x000000ff0e0e7207 */ /* 0x000fca0002000000 */
[----:B------:R-:W-:-:S04]  /*18df0*/  IMAD.IADD R5, R7, 0x1, R14 ;  /* 0x0000000107057824 */ /* 0x000fc800078e020e */
[----:B------:R-:W-:-:S07]  /*18e00*/  IMAD.MOV.U32 R13, RZ, RZ, R5 ;  /* 0x000000ffff0d7224 */ /* 0x000fce00078e0005 */
[----:B------:R-:W-:Y:S05]  /*18e10*/  WARPSYNC.COLLECTIVE R15, `(.L_x_13398) ;  /* 0x000000000f087348 */ /* 0x000fea0003c00000 */
[----:B------:R0:W1:Y:S02]  /*18e20*/  SHFL.UP P6, R14, R13, R12, R11 ;  /* 0x0400000c0d0e7389 */ /* 0x00006400000c000b */
[----:B01----:R-:W-:Y:S01]  /*18e30*/  ENDCOLLECTIVE ;  /* 0x000000000000791b */ /* 0x003fe20003800000 */
.L_x_13398:
[----:B------:R-:W-:Y:S01]  /*18e40*/  IMAD.MOV.U32 R12, RZ, RZ, 0x1f ;  /* 0x0000001fff0c7424 */ /* 0x000fe200078e00ff */
[----:B------:R-:W-:Y:S02]  /*18e50*/  MOV R11, 0x1f ;  /* 0x0000001f000b7802 */ /* 0x000fe40000000f00 */
[----:B------:R-:W-:-:S05]  /*18e60*/  SEL R14, R14, RZ, P5 ;  /* 0x000000ff0e0e7207 */ /* 0x000fca0002800000 */
[----:B------:R-:W-:-:S04]  /*18e70*/  IMAD.IADD R3, R5, 0x1, R14 ;  /* 0x0000000105037824 */ /* 0x000fc800078e020e */
[----:B------:R-:W-:-:S07]  /*18e80*/  IMAD.MOV.U32 R13, RZ, RZ, R3 ;  /* 0x000000ffff0d7224 */ /* 0x000fce00078e0003 */
[----:B------:R-:W-:Y:S05]  /*18e90*/  WARPSYNC.COLLECTIVE R15, `(.L_x_13399) ;  /* 0x000000000f087348 */ /* 0x000fea0003c00000 */
[----:B------:R0:W1:Y:S02]  /*18ea0*/  SHFL.IDX P6, R14, R13, R12, R11 ;  /* 0x0000000c0d0e7389 */ /* 0x00006400000c000b */
[----:B01----:R-:W-:Y:S01]  /*18eb0*/  ENDCOLLECTIVE ;  /* 0x000000000000791b */ /* 0x003fe20003800000 */
.L_x_13399:
[----:B------:R-:W-:Y:S05]  /*18ec0*/  BRA `(.L_x_13400) ;  /* 0xffffffcc00a87947 */ /* 0x000fea000383ffff */
.L_x_13294:
        /* <DEDUP_REMOVED lines=8> */
.L_x_13402:
[----:B------:R-:W-:Y:S05]  /*18f50*/  BSYNC B0 ;  /* 0x0000000000007941 */ /* 0x000fea0003800000 */
.L_x_13401:
        /* <DEDUP_REMOVED lines=8> */
.L_x_13403:
[----:B------:R-:W-:Y:S01]  /*18fe0*/  IMAD.MOV.U32 R12, RZ, RZ, 0x4 ;  /* 0x00000004ff0c7424 */ /* 0x000fe200078e00ff */
[----:B------:R-:W-:-:S05]  /*18ff0*/  SEL R14, R14, RZ, P2 ;  /* 0x000000ff0e0e7207 */ /* 0x000fca0001000000 */
[----:B------:R-:W-:-:S04]  /*19000*/  IMAD.IADD R3, R13, 0x1, R14 ;  /* 0x000000010d037824 */ /* 0x000fc800078e020e */
[----:B------:R-:W-:-:S07]  /*19010*/  IMAD.MOV.U32 R13, RZ, RZ, R3 ;  /* 0x000000ffff0d7224 */ /* 0x000fce00078e0003 */
[----:B------:R-:W-:Y:S05]  /*19020*/  WARPSYNC.COLLECTIVE R15, `(.L_x_13404) ;  /* 0x000000000f087348 */ /* 0x000fea0003c00000 */
[----:B------:R0:W1:Y:S02]  /*19030*/  SHFL.UP P6, R14, R13, R12, R11 ;  /* 0x0400000c0d0e7389 */ /* 0x00006400000c000b */
[----:B01----:R-:W-:Y:S01]  /*19040*/  ENDCOLLECTIVE ;  /* 0x000000000000791b */ /* 0x003fe20003800000 */
.L_x_13404:
[----:B------:R-:W-:Y:S01]  /*19050*/  IMAD.MOV.U32 R12, RZ, RZ, 0x8 ;  /* 0x00000008ff0c7424 */ /* 0x000fe200078e00ff */
[----:B------:R-:W-:-:S05]  /*19060*/  SEL R14, R14, RZ, P3 ;  /* 0x000000ff0e0e7207 */ /* 0x000fca0001800000 */
[----:B------:R-:W-:-:S04]  /*19070*/  IMAD.IADD R5, R3, 0x1, R14 ;  /* 0x0000000103057824 */ /* 0x000fc800078e020e */
[----:B------:R-:W-:-:S07]  /*19080*/  IMAD.MOV.U32 R13, RZ, RZ, R5 ;  /* 0x000000ffff0d7224 */ /* 0x000fce00078e0005 */
[----:B------:R-:W-:Y:S05]  /*19090*/  WARPSYNC.COLLECTIVE R15, `(.L_x_13405) ;  /* 0x000000000f087348 */ /* 0x000fea0003c00000 */
[----:B------:R0:W1:Y:S02]  /*190a0*/  SHFL.UP P6, R14, R13, R12, R11 ;  /* 0x0400000c0d0e7389 */ /* 0x00006400000c000b */
[----:B01----:R-:W-:Y:S01]  /*190b0*/  ENDCOLLECTIVE ;  /* 0x000000000000791b */ /* 0x003fe20003800000 */
.L_x_13405:
[----:B------:R-:W-:Y:S01]  /*190c0*/  IMAD.MOV.U32 R12, RZ, RZ, 0x10 ;  /* 0x00000010ff0c7424 */ /* 0x000fe200078e00ff */
[----:B------:R-:W-:-:S05]  /*190d0*/  SEL R6, R14, RZ, P4 ;  /* 0x000000ff0e067207 */ /* 0x000fca0002000000 */
[----:B------:R-:W-:-:S04]  /*190e0*/  IMAD.IADD R6, R5, 0x1, R6 ;  /* 0x0000000105067824 */ /* 0x000fc800078e0206 */
[----:B------:R-:W-:-:S07]  /*190f0*/  IMAD.MOV.U32 R13, RZ, RZ, R6 ;  /* 0x000000ffff0d7224 */ /* 0x000fce00078e0006 */
[----:B------:R-:W-:Y:S05]  /*19100*/  WARPSYNC.COLLECTIVE R15, `(.L_x_13406) ;  /* 0x000000000f087348 */ /* 0x000fea0003c00000 */
[----:B------:R0:W1:Y:S02]  /*19110*/  SHFL.UP P6, R14, R13, R12, R11 ;  /* 0x0400000c0d0e7389 */ /* 0x00006400000c000b */
[----:B01----:R-:W-:Y:S01]  /*19120*/  ENDCOLLECTIVE ;  /* 0x000000000000791b */ /* 0x003fe20003800000 */
.L_x_13406:
        /* <DEDUP_REMOVED lines=8> */
.L_x_13407:
[----:B------:R-:W-:Y:S05]  /*191b0*/  BRA `(.L_x_13408) ;  /* 0xffffffcc00887947 */ /* 0x000fea000383ffff */
.L_x_13296:
[----:B------:R-:W-:Y:S01]  /*191c0*/  BSSY B0, `(.L_x_13409) ;  /* 0x0000006000007945 */ /* 0x000fe20003800000 */
[----:B------:R-:W-:Y:S01]  /*191d0*/  PLOP3.LUT P6, PT, P6, PT, PT, 0x8, 0x0 ;  /* 0x000000000000781c */ /* 0x000fe200037ce170 */
[----:B------:R-:W-:-:S12]  /*191e0*/  IMAD.MOV.U32 R15, RZ, RZ, -0x1 ;  /* 0xffffffffff0f7424 */ /* 0x000fd800078e00ff */
[----:B0-----:R-:W-:Y:S05]  /*191f0*/  WARPSYNC.COLLECTIVE R15, `(.L_x_13410) ;  /* 0x000000000f087348 */ /* 0x001fea0003c00000 */
[----:B------:R-:W-:Y:S01]  /*19200*/  VOTE.ANY R14, PT, P6 ;  /* 0x00000000000e7806 */ /* 0x000fe200030e0100 */
[----:B0-----:R-:W-:Y:S06]  /*19210*/  ENDCOLLECTIVE ;  /* 0x000000000000791b */ /* 0x001fec0003800000 */
.L_x_13410:
[----:B------:R-:W-:Y:S05]  /*19220*/  BSYNC B0 ;  /* 0x0000000000007941 */ /* 0x000fea0003800000 */
.L_x_13409:
        /* <DEDUP_REMOVED lines=9> */
.L_x_13411:
[----:B------:R-:W-:Y:S01]  /*192c0*/  IMAD.MOV.U32 R17, RZ, RZ, R14 ;  /* 0x000000ffff117224 */ /* 0x000fe200078e000e */
[----:B------:R-:W-:Y:S06]  /*192d0*/  BRA `(.L_x_13412) ;  /* 0xffffffcc00787947 */ /* 0x000fec000383ffff */
.L_x_13298:
[----:B------:R-:W-:Y:S01]  /*192e0*/  BSSY B0, `(.L_x_13413) ;  /* 0x0000007000007945 */ /* 0x000fe20003800000 */
[----:B------:R-:W-:Y:S02]  /*192f0*/  IMAD.MOV.U32 R13, RZ, RZ, R3 ;  /* 0x000000ffff0d7224 */ /* 0x000fe400078e0003 */
[----:B------:R-:W-:Y:S02]  /*19300*/  IMAD.MOV.U32 R11, RZ, RZ, 0x1f ;  /* 0x0000001fff0b7424 */ /* 0x000fe400078e00ff */
[----:B------:R-:W-:-:S07]  /*19310*/  IMAD.MOV.U32 R15, RZ, RZ, -0x1 ;  /* 0xffffffffff0f7424 */ /* 0x000fce00078e00ff */
[----:B012---:R-:W-:Y:S05]  /*19320*/  WARPSYNC.COLLECTIVE R15, `(.L_x_13414) ;  /* 0x000000000f087348 */ /* 0x007fea0003c00000 */
[----:B------:R3:W4:Y:S02]  /*19330*/  SHFL.IDX P6, R14, R13, R12, R11 ;  /* 0x0000000c0d0e7389 */ /* 0x00072400000c000b */
[----:B01234-:R-:W-:Y:S01]  /*19340*/  ENDCOLLECTIVE ;  /* 0x000000000000791b */ /* 0x01ffe20003800000 */
.L_x_13414:
[----:B------:R-:W-:Y:S05]  /*19350*/  BSYNC B0 ;  /* 0x0000000000007941 */ /* 0x000fea0003800000 */
.L_x_13413:
[----:B------:R-:W-:Y:S05]  /*19360*/  BRA `(.L_x_13297) ;  /* 0xffffffcc00707947 */ /* 0x000fea000383ffff */
.L_x_13302:
[----:B0-----:R0:W3:Y:S02]  /*19370*/  SYNCS.PHASECHK.TRANS64.TRYWAIT P0, [R9+URZ+0x30820], R0 ;  /* 0x03082000090075a7 */ /* 0x0010e4000800017f */
[----:B---3--:R-:W-:Y:S05]  /*19380*/  @!P0 NANOSLEEP.SYNCS 0x989680 ;  /* 0x009896800000895d */ /* 0x008fea0003900000 */
[----:B------:R-:W3:Y:S02]  /*19390*/  @!P0 SYNCS.PHASECHK.TRANS64 P0, [R9+URZ+0x30820], R0 ;  /* 0x03082000090085a7 */ /* 0x000ee4000800007f */
[----:B---3--:R-:W-:Y:S05]  /*193a0*/  @!P0 BRA `(.L_x_13302) ;  /* 0xfffffffc00f08947 */ /* 0x008fea000383ffff */
[----:B------:R-:W-:Y:S05]  /*193b0*/  BRA `(.L_x_13415) ;  /* 0xffffffd0005c7947 */ /* 0x000fea000383ffff */
.L_x_13303:
        /* <DEDUP_REMOVED lines=11> */
.L_x_13417:
[----:B------:R-:W-:Y:S05]  /*19470*/  BSYNC B0 ;  /* 0x0000000000007941 */ /* 0x000fea0003800000 */
.L_x_13416:
[----:B------:R-:W-:Y:S05]  /*19480*/  BRA `(.L_x_13418) ;  /* 0xffffffd000447947 */ /* 0x000fea000383ffff */
.L_x_13304:
[----:B------:R-:W-:Y:S01]  /*19490*/  BSSY B0, `(.L_x_13419) ;  /* 0x0000006000007945 */ /* 0x000fe20003800000 */
[----:B------:R-:W-:-:S07]  /*194a0*/  IMAD.MOV.U32 R15, RZ, RZ, -0x1 ;  /* 0xffffffffff0f7424 */ /* 0x000fce00078e00ff */
[----:B012---:R-:W-:Y:S05]  /*194b0*/  WARPSYNC.COLLECTIVE R15, `(.L_x_13420) ;  /* 0x000000000f0c7348 */ /* 0x007fea0003c00000 */
[----:B------:R-:W-:Y:S02]  /*194c0*/  ELECT P6, UR62, PT ;  /* 0x00000000003e782f */ /* 0x000fe400038c0000 */
[----:B------:R-:W-:Y:S01]  /*194d0*/  MOV R14, UR62 ;  /* 0x0000003e000e7c02 */ /* 0x000fe20008000f00 */
[----:B012---:R-:W-:Y:S10]  /*194e0*/  ENDCOLLECTIVE ;  /* 0x000000000000791b */ /* 0x007ff40003800000 */
.L_x_13420:
[----:B------:R-:W-:Y:S05]  /*194f0*/  BSYNC B0 ;  /* 0x0000000000007941 */ /* 0x000fea0003800000 */
.L_x_13419:
[----:B------:R-:W-:Y:S05]  /*19500*/  BRA `(.L_x_13421) ;  /* 0xffffffd000387947 */ /* 0x000fea000383ffff */
.L_x_13306:
[----:B0-----:R0:W3:Y:S02]  /*19510*/  SYNCS.PHASECHK.TRANS64.TRYWAIT P0, [R5+URZ], R4 ;  /* 0x00000004050075a7 */ /* 0x0010e4000800017f */
[----:B---3--:R-:W-:Y:S05]  /*19520*/  @!P0 NANOSLEEP.SYNCS 0x989680 ;  /* 0x009896800000895d */ /* 0x008fea0003900000 */
[----:B------:R-:W3:Y:S02]  /*19530*/  @!P0 SYNCS.PHASECHK.TRANS64 P0, [R5+URZ], R4 ;  /* 0x00000004050085a7 */ /* 0x000ee4000800007f */
[----:B---3--:R-:W-:Y:S05]  /*19540*/  @!P0 BRA `(.L_x_13306) ;  /* 0xfffffffc00f08947 */ /* 0x008fea000383ffff */
[----:B------:R-:W-:Y:S05]  /*19550*/  BRA `(.L_x_13422) ;  /* 0xffffffd0006c7947 */ /* 0x000fea000383ffff */
.L_x_13307:
[----:B---3--:R3:W4:Y:S02]  /*19560*/  SYNCS.PHASECHK.TRANS64.TRYWAIT P0, [R3+URZ], R2 ;  /* 0x00000002030075a7 */ /* 0x008724000800017f */
[----:B----4-:R-:W-:Y:S05]  /*19570*/  @!P0 NANOSLEEP.SYNCS 0x989680 ;  /* 0x009896800000895d */ /* 0x010fea0003900000 */
[----:B------:R-:W4:Y:S02]  /*19580*/  @!P0 SYNCS.PHASECHK.TRANS64 P0, [R3+URZ], R2 ;  /* 0x00000002030085a7 */ /* 0x000f24000800007f */
[----:B----4-:R-:W-:Y:S05]  /*19590*/  @!P0 BRA `(.L_x_13307) ;  /* 0xfffffffc00f08947 */ /* 0x010fea000383ffff */
[----:B------:R-:W-:Y:S05]  /*195a0*/  BRA `(.L_x_13423) ;  /* 0xffffffd000607947 */ /* 0x000fea000383ffff */
.L_x_13309:
[----:B----4-:R4:W0:Y:S02]  /*195b0*/  SYNCS.PHASECHK.TRANS64.TRYWAIT P0, [R23+URZ], R4 ;  /* 0x00000004170075a7 */ /* 0x010824000800017f */
[----:B0-----:R-:W-:Y:S05]  /*195c0*/  @!P0 NANOSLEEP.SYNCS 0x989680 ;  /* 0x009896800000895d */ /* 0x001fea0003900000 */
[----:B------:R-:W0:Y:S02]  /*195d0*/  @!P0 SYNCS.PHASECHK.TRANS64 P0, [R23+URZ], R4 ;  /* 0x00000004170085a7 */ /* 0x000e24000800007f */
[----:B0-----:R-:W-:Y:S05]  /*195e0*/  @!P0 BRA `(.L_x_13309) ;  /* 0xfffffffc00f08947 */ /* 0x001fea000383ffff */
[----:B------:R-:W-:Y:S05]  /*195f0*/  BRA `(.L_x_13424) ;  /* 0xffffffd000647947 */ /* 0x000fea000383ffff */
.L_x_13425:
        /* <DEDUP_REMOVED lines=16> */
.L_x_15334:


//--------------------- .text._ZN7cutlass13device_kernelIN5flash11enable_sm90INS1_16FlashAttnFwdSm90INS1_25CollectiveMainloopFwdSm90ILi2EN4cute5tupleIJNS5_1CILi1EEES8_S8_EEENS6_IJNS7_ILi192EEENS7_ILi128EEENS7_ILi64EEEEEELi64ENS_10bfloat16_tEfNS_4arch4Sm90ELb0ELb1ELb0ELb0ELb0ELb0ELb0ELb1ELb1ELb1ELb0ELb0EEENS1_21CollectiveEpilogueFwdINS6_IJSA_SC_SB_EEES9_SE_SG_Li384ELb0ELb1ELb0ELb0EEENS1_30DynamicPersistentTileSchedulerILi384ELi128ELb0ELb1ELb1EEEEEEEEEvNT_6ParamsE --------------------------
	.section	.text._ZN7cutlass13device_kernelIN5flash11enable_sm90INS1_16FlashAttnFwdSm90INS1_25CollectiveMainloopFwdSm90ILi2EN4cute5tupleIJNS5_1CILi1EEES8_S8_EEENS6_IJNS7_ILi192EEENS7_ILi128EEENS7_ILi64EEEEEELi64ENS_10bfloat16_tEfNS_4arch4Sm90ELb0ELb1ELb0ELb0ELb0ELb0ELb0ELb1ELb1ELb1ELb0ELb0EEENS1_21CollectiveEpilogueFwdINS6_IJSA_SC_SB_EEES9_SE_SG_Li384ELb0ELb1ELb0ELb0EEENS1_30DynamicPersistentTileSchedulerILi384ELi128ELb0ELb1ELb1EEEEEEEEEvNT_6ParamsE,"ax",@progbits
	.align	128
.text._ZN7cutlass13device_kernelIN5flash11enable_sm90INS1_16FlashAttnFwdSm90INS1_25CollectiveMainloopFwdSm90ILi2EN4cute5tupleIJNS5_1CILi1EEES8_S8_EEENS6_IJNS7_ILi192EEENS7_ILi128EEENS7_ILi64EEEEEELi64ENS_10bfloat16_tEfNS_4arch4Sm90ELb0ELb1ELb0ELb0ELb0ELb0ELb0ELb1ELb1ELb1ELb0ELb0EEENS1_21CollectiveEpilogueFwdINS6_IJSA_SC_SB_EEES9_SE_SG_Li384ELb0ELb1ELb0ELb0EEENS1_30DynamicPersistentTileSchedulerILi384ELi128ELb0ELb1ELb1EEEEEEEEEvNT_6ParamsE:
        .type           _ZN7cutlass13device_kernelIN5flash11enable_sm90INS1_16FlashAttnFwdSm90INS1_25CollectiveMainloopFwdSm90ILi2EN4cute5tupleIJNS5_1CILi1EEES8_S8_EEENS6_IJNS7_ILi192EEENS7_ILi128EEENS7_ILi64EEEEEELi64ENS_10bfloat16_tEfNS_4arch4Sm90ELb0ELb1ELb0ELb0ELb0ELb0ELb0ELb1ELb1ELb1ELb0ELb0EEENS1_21CollectiveEpilogueFwdINS6_IJSA_SC_SB_EEES9_SE_SG_Li384ELb0ELb1ELb0ELb0EEENS1_30DynamicPersistentTileSchedulerILi384ELi128ELb0ELb1ELb1EEEEEEEEEvNT_6ParamsE,@function
        .size           _ZN7cutlass13device_kernelIN5flash11enable_sm90INS1_16FlashAttnFwdSm90INS1_25CollectiveMainloopFwdSm90ILi2EN4cute5tupleIJNS5_1CILi1EEES8_S8_EEENS6_IJNS7_ILi192EEENS7_ILi128EEENS7_ILi64EEEEEELi64ENS_10bfloat16_tEfNS_4arch4Sm90ELb0ELb1ELb0ELb0ELb0ELb0ELb0ELb1ELb1ELb1ELb0ELb0EEENS1_21CollectiveEpilogueFwdINS6_IJSA_SC_SB_EEES9_SE_SG_Li384ELb0ELb1ELb0ELb0EEENS1_30DynamicPersistentTileSchedulerILi384ELi128ELb0ELb1ELb1EEEEEEEEEvNT_6ParamsE,(.L_x_15335 - _ZN7cutlass13device_kernelIN5flash11enable_sm90INS1_16FlashAttnFwdSm90INS1_25CollectiveMainloopFwdSm90ILi2EN4cute5tupleIJNS5_1CILi1EEES8_S8_EEENS6_IJNS7_ILi192EEENS7_ILi128EEENS7_ILi64EEEEEELi64ENS_10bfloat16_tEfNS_4arch4Sm90ELb0ELb1ELb0ELb0ELb0ELb0ELb0ELb1ELb1ELb1ELb0ELb0EEENS1_21CollectiveEpilogueFwdINS6_IJSA_SC_SB_EEES9_SE_SG_Li384ELb0ELb1ELb0ELb0EEENS1_30DynamicPersistentTileSchedulerILi384ELi128ELb0ELb1ELb1EEEEEEEEEvNT_6ParamsE)
        .other          _ZN7cutlass13device_kernelIN5flash11enable_sm90INS1_16FlashAttnFwdSm90INS1_25CollectiveMainloopFwdSm90ILi2EN4cute5tupleIJNS5_1CILi1EEES8_S8_EEENS6_IJNS7_ILi192EEENS7_ILi128EEENS7_ILi64EEEEEELi64ENS_10bfloat16_tEfNS_4arch4Sm90ELb0ELb1ELb0ELb0ELb0ELb0ELb0ELb1ELb1ELb1ELb0ELb0EEENS1_21CollectiveEpilogueFwdINS6_IJSA_SC_SB_EEES9_SE_SG_Li384ELb0ELb1ELb0ELb0EEENS1_30DynamicPersistentTileSchedulerILi384ELi128ELb0ELb1ELb1EEEEEEEEEvNT_6ParamsE,@"STO_CUDA_ENTRY STV_DEFAULT"
_ZN7cutlass13device_kernelIN5flash11enable_sm90INS1_16FlashAttnFwdSm90INS1_25CollectiveMainloopFwdSm90ILi2EN4cute5tupleIJNS5_1CILi1EEES8_S8_EEENS6_IJNS7_ILi192EEENS7_ILi128EEENS7_ILi64EEEEEELi64ENS_10bfloat16_tEfNS_4arch4Sm90ELb0ELb1ELb0ELb0ELb0ELb0ELb0ELb1ELb1ELb1ELb0ELb0EEENS1_21CollectiveEpilogueFwdINS6_IJSA_SC_SB_EEES9_SE_SG_Li384ELb0ELb1ELb0ELb0EEENS1_30DynamicPersistentTileSchedulerILi384ELi128ELb0ELb1ELb1EEEEEEEEEvNT_6ParamsE:
        /* <DEDUP_REMOVED lines=17> */
.L_x_13427:
[----:B------:R-:W-:Y:S05]  /*0110*/  BSYNC B0 ;  /* 0x0000000000007941 */ /* 0x000fea0003800000 */
.L_x_13426:
        /* <DEDUP_REMOVED lines=41> */
.L_x_13428:
        /* <DEDUP_REMOVED lines=22> */
.L_x_13429:
        /* <DEDUP_REMOVED lines=18> */
.L_x_13430:
        /* <DEDUP_REMOVED lines=22> */
.L_x_13431:
        /* <DEDUP_REMOVED lines=22> */
.L_x_13432:
[----:B------:R-:W-:Y:S01]  /*08f0*/  PLOP3.LUT P0, PT, PT, PT, UP0, 0x80, 0x0 ;  /* 0x000000000000781c */ /* 0x000fe20003f0f008 */
[----:B------:R-:W-:Y:S01]  /*0900*/  UMOV UR38, 0x1 ;  /* 0x0000000100267882 */ /* 0x000fe20000000000 */
[----:B------:R-:W-:Y:S01]  /*0910*/  NOP ;  /* 0x0000000000007918 */ /* 0x000fe20000000000 */
[----:B------:R-:W-:Y:S01]  /*0920*/  USEL UR38, UR38, 0x2, !UP0 ;  /* 0x0000000226267887 */ /* 0x000fe2000c000000 */
[----:B------:R-:W-:Y:S01]  /*0930*/  ULDC.64 UR48, c[0x0][0x208] ;  /* 0x0000820000307ab9 */ /* 0x000fe20000000a00 */
[----:B012-4-:R-:W-:Y:S08]  /*0940*/  BAR.SYNC.DEFER_BLOCKING 0x0 ;  /* 0x0000000000007b1d */ /* 0x017ff00000010000 */
[----:B------:R-:W-:Y:S05]  /*0950*/  @!P0 BRA `(.L_x_13433) ;  /* 0x000000d800348947 */ /* 0x000fea0003800000 */
.L_x_13434:
        /* <DEDUP_REMOVED lines=22> */
[----:B------:R-:W-:Y:S02]  /*0ac0*/  LEA.HI R2, R0, R10, RZ, 0x4 ;  /* 0x0000000a00027211 */ /* 0x000fe400078f20ff */
[----:B------:R-:W-:Y:S01]  /*0ad0*/  LOP3.LUT R153, R154, 0xffffff80, RZ, 0xc0, !PT ;  /* 0xffffff809a997812 */ /* 0x000fe200078ec0ff */
[----:B------:R-:W-:Y:S01]  /*0ae0*/  IMAD.SHL.U32 R4, R3, 0x20, RZ ;  /* 0x0000002003047824 */ /* 0x000fe200078e00ff */
[----:B------:R-:W-:Y:S02]  /*0af0*/  SHF.R.S32.HI R5, RZ, 0x4, R2 ;  /* 0x00000004ff057819 */ /* 0x000fe40000011402 */
[----:B------:R-:W-:Y:S01]  /*0b00*/  LOP3.LUT R3, R2, 0x3fffff0, RZ, 0xc0, !PT ;  /* 0x03fffff002037812 */ /* 0x000fe200078ec0ff */
[----:B------:R-:W-:Y:S01]  /*0b10*/  IMAD.IADD R153, R10, 0x1, -R153 ;  /* 0x000000010a997824 */ /* 0x000fe200078e0a99 */
[----:B------:R-:W-:-:S02]  /*0b20*/  LEA.HI R2, R2, R5, RZ, 0x1 ;  /* 0x0000000502027211 */ /* 0x000fc400078f08ff */
[----:B------:R-:W-:Y:S01]  /*0b30*/  LOP3.LUT R4, R4, 0xfffffc00, RZ, 0xc0, !PT ;  /* 0xfffffc0004047812 */ /* 0x000fe200078ec0ff */
[----:B------:R-:W-:Y:S01]  /*0b40*/  IMAD.IADD R3, R10, 0x1, -R3 ;  /* 0x000000010a037824 */ /* 0x000fe200078e0a03 */
[----:B------:R-:W-:Y:S02]  /*0b50*/  SHF.R.S32.HI R6, RZ, 0x1f, R153 ;  /* 0x0000001fff067819 */ /* 0x000fe40000011499 */
[----:B------:R-:W-:Y:S01]  /*0b60*/  LOP3.LUT R2, R2, 0x1ffffffe, RZ, 0xc0, !PT ;  /* 0x1ffffffe02027812 */ /* 0x000fe200078ec0ff */
[----:B------:R-:W-:Y:S01]  /*0b70*/  IMAD R3, R3, 0x40, R4 ;  /* 0x0000004003037824 */ /* 0x000fe200078e0204 */
[----:B------:R-:W-:Y:S02]  /*0b80*/  LEA.HI R4, R6, R153, RZ, 0x2 ;  /* 0x0000009906047211 */ /* 0x000fe400078f10ff */
[----:B------:R-:W-:Y:S01]  /*0b90*/  LEA.HI R7, R0, R10, RZ, 0x2 ;  /* 0x0000000a00077211 */ /* 0x000fe200078f10ff */
[----:B------:R-:W-:Y:S01]  /*0ba0*/  IMAD.IADD R2, R5, 0x1, -R2 ;  /* 0x0000000105027824 */ /* 0x000fe200078e0a02 */
[----:B------:R-:W-:-:S02]  /*0bb0*/  SHF.R.S32.HI R5, RZ, 0x2, R4 ;  /* 0x00000002ff057819 */ /* 0x000fc40000011404 */
[----:B------:R-:W-:Y:S01]  /*0bc0*/  SHF.R.S32.HI R8, RZ, 0x1f, R4 ;  /* 0x0000001fff087819 */ /* 0x000fe20000011404 */
[----:B------:R-:W-:Y:S01]  /*0bd0*/  IMAD R156, R2, 0x8, R3 ;  /* 0x00000008029c7824 */ /* 0x000fe200078e0203 */
[----:B------:R-:W-:Y:S02]  /*0be0*/  SHF.R.S32.HI R154, RZ, 0x7, R154 ;  /* 0x00000007ff9a7819 */ /* 0x000fe4000001149a */
[----:B------:R-:W-:Y:S02]  /*0bf0*/  LOP3.LUT R7, R7, 0xfffffffc, RZ, 0xc0, !PT ;  /* 0xfffffffc07077812 */ /* 0x000fe400078ec0ff */
[----:B------:R-:W-:Y:S01]  /*0c00*/  LEA.HI R8, R8, R5, RZ, 0x3 ;  /* 0x0000000508087211 */ /* 0x000fe200078f18ff */
[----:B------:R-:W-:Y:S01]  /*0c10*/  IMAD.HI R2, R154, 0x55555556, RZ ;  /* 0x555555569a027827 */ /* 0x000fe200078e02ff */
[----:B------:R-:W-:Y:S02]  /*0c20*/  LEA.HI R0, R0, R10, RZ, 0x3 ;  /* 0x0000000a00007211 */ /* 0x000fe400078f18ff */
[----:B------:R-:W-:Y:S01]  /*0c30*/  LOP3.LUT R8, R8, 0xfffffff8, RZ, 0xc0, !PT ;  /* 0xfffffff808087812 */ /* 0x000fe200078ec0ff */
[----:B------:R-:W-:Y:S01]  /*0c40*/  IMAD.IADD R7, R10, 0x1, -R7 ;  /* 0x000000010a077824 */ /* 0x000fe200078e0a07 */
[----:B------:R-:W-:-:S02]  /*0c50*/  LEA.HI R6, R6, R153, RZ, 0x5 ;  /* 0x0000009906067211 */ /* 0x000fc400078f28ff */
[----:B------:R-:W-:Y:S01]  /*0c60*/  LOP3.LUT R18, R0, 0xfffffff8, RZ, 0xc0, !PT ;  /* 0xfffffff800127812 */ /* 0x000fe200078ec0ff */
[----:B------:R-:W-:Y:S01]  /*0c70*/  IMAD.IADD R5, R5, 0x1, -R8 ;  /* 0x0000000105057824 */ /* 0x000fe200078e0a08 */
[----:B------:R-:W-:Y:S02]  /*0c80*/  LEA.HI R9, R7, R7, RZ, 0x1 ;  /* 0x0000000707097211 */ /* 0x000fe400078f08ff */
[----:B------:R-:W-:Y:S01]  /*0c90*/  LEA.HI R3, R2, R2, RZ, 0x1 ;  /* 0x0000000202037211 */ /* 0x000fe200078f08ff */
[----:B------:R-:W-:Y:S01]  /*0ca0*/  IMAD.IADD R18, R10, 0x1, -R18 ;  /* 0x000000010a127824 */ /* 0x000fe200078e0a12 */
[----:B------:R-:W-:Y:S02]  /*0cb0*/  SHF.R.S32.HI R6, RZ, 0x5, R6 ;  /* 0x00000005ff067819 */ /* 0x000fe40000011406 */
[----:B------:R-:W-:Y:S01]  /*0cc0*/  LOP3.LUT R2, R9, 0x1ffffffe, RZ, 0xc0, !PT ;  /* 0x1ffffffe09027812 */ /* 0x000fe200078ec0ff */
[----:B------:R-:W-:Y:S01]  /*0cd0*/  IMAD R3, R3, -0x3, R154 ;  /* 0xfffffffd03037824 */ /* 0x000fe200078e029a */
[----:B------:R-:W-:Y:S01]  /*0ce0*/  LOP3.LUT R16, R4, 0x7ffffffc, RZ, 0xc0, !PT ;  /* 0x7ffffffc04107812 */ /* 0x000fe200078ec0ff */
[----:B------:R-:W-:Y:S01]  /*0cf0*/  IMAD R6, R6, 0x10, R5 ;  /* 0x0000001006067824 */ /* 0x000fe200078e0205 */
[----:B------:R-:W-:Y:S01]  /*0d00*/  SHF.R.S32.HI R152, RZ, 0x3, R0 ;  /* 0x00000003ff987819 */ /* 0x000fe20000011400 */
[----:B------:R-:W-:-:S02]  /*0d10*/  IMAD.SHL.U32 R19, R18, 0x8, RZ ;  /* 0x0000000812137824 */ /* 0x000fc400078e00ff */
[----:B------:R-:W-:Y:S02]  /*0d20*/  IMAD.IADD R2, R7, 0x1, -R2 ;  /* 0x0000000107027824 */ /* 0x000fe400078e0a02 */
[----:B------:R-:W-:Y:S01]  /*0d30*/  IMAD R155, R3, 0x40, R6 ;  /* 0x00000040039b7824 */ /* 0x000fe200078e0206 */
[----:B------:R-:W-:Y:S01]  /*0d40*/  SHF.R.S32.HI R157, RZ, 0x1f, R19 ;  /* 0x0000001fff9d7819 */ /* 0x000fe20000011413 */
[----:B------:R-:W-:Y:S02]  /*0d50*/  IMAD.IADD R16, R153, 0x1, -R16 ;  /* 0x0000000199107824 */ /* 0x000fe400078e0a10 */
[----:B------:R-:W-:-:S07]  /*0d60*/  IMAD R17, R2, 0x8, R155 ;  /* 0x0000000802117824 */ /* 0x000fce00078e029b */
.L_x_13519:
        /* <DEDUP_REMOVED lines=12> */
[----:B012--5:R-:W-:Y:S05]  /*0e30*/  @!P0 BRA `(.L_x_13435) ;  /* 0x0000000000208947 */ /* 0x027fea0003800000 */
        /* <DEDUP_REMOVED lines=8> */
.L_x_13435:
[----:B------:R-:W-:Y:S01]  /*0ec0*/  ULDC UR7, c[0x0][0xc54] ;  /* 0x0003150000077ab9 */ /* 0x000fe20000000800 */
[----:B------:R-:W-:Y:S01]  /*0ed0*/  UMOV UR6, UR9 ;  /* 0x0000000900067c82 */ /* 0x000fe20008000000 */
[----:B------:R-:W-:-:S11]  /*0ee0*/  UISETP.NE.AND UP0, UPT, UR7, 0x1, UPT ;  /* 0x000000010700788c */ /* 0x000fd6000bf05270 */
[----:B------:R-:W-:Y:S02]  /*0ef0*/  @UP0 ULDC.64 UR10, c[0x0][0xc58] ;  /* 0x00031600000a0ab9 */ /* 0x000fe40000000a00 */
[----:B------:R-:W-:-:S04]  /*0f00*/  UIMAD.WIDE.U32 UR4, UR9, UR10, URZ ;  /* 0x0000000a090472a5 */ /* 0x000fc8000f8e003f */
[----:B------:R-:W-:-:S04]  /*0f10*/  @UP0 USHF.R.U32.HI UR6, URZ, UR11, UR5 ;  /* 0x0000000b3f060299 */ /* 0x000fc80008011605 */
[----:B------:R-:W-:-:S12]  /*0f20*/  UIMAD UR4, UR6, UR7, URZ ;  /* 0x00000007060472a4 */ /* 0x000fd8000f8e023f */
.L_x_13436:
        /* <DEDUP_REMOVED lines=49> */
.L_x_13438:
[----:B------:R-:W-:-:S11]  /*1240*/  UISETP.NE.AND UP0, UPT, UR5, 0x1, UPT ;  /* 0x000000010500788c */ /* 0x000fd6000bf05270 */
[----:B------:R-:W-:Y:S02]  /*1250*/  @UP0 ULDC.64 UR8, c[0x0][0x9e8] ;  /* 0x00027a0000080ab9 */ /* 0x000fe40000000a00 */
[----:B------:R-:W-:-:S04]  /*1260*/  UIMAD.WIDE.U32 UR6, UR4, UR8, URZ ;  /* 0x00000008040672a5 */ /* 0x000fc8000f8e003f */
[----:B------:R-:W-:-:S12]  /*1270*/  @UP0 USHF.R.U32.HI UR4, URZ, UR9, UR7 ;  /* 0x000000093f040299 */ /* 0x000fd80008011607 */
.L_x_13439:
[----:B------:R-:W-:-:S06]  /*1280*/  UIMAD UR4, UR4, UR5, UR5 ;  /* 0x00000005040472a4 */ /* 0x000fcc000f8e0205 */
[----:B------:R-:W-:-:S07]  /*1290*/  VIMNMX R0, R0, UR4, PT ;  /* 0x0000000400007c48 */ /* 0x000fce000bfe0100 */
.L_x_13437:
        /* <DEDUP_REMOVED lines=29> */
.L_x_13441:
[----:B------:R-:W-:-:S11]  /*1470*/  UISETP.NE.AND UP0, UPT, UR5, 0x1, UPT ;  /* 0x000000010500788c */ /* 0x000fd6000bf05270 */
[----:B------:R-:W-:Y:S02]  /*1480*/  @UP0 ULDC.64 UR10, c[0x0][0x9e8] ;  /* 0x00027a00000a0ab9 */ /* 0x000fe40000000a00 */
[----:B------:R-:W-:-:S04]  /*1490*/  UIMAD.WIDE.U32 UR6, UR4, UR10, URZ ;  /* 0x0000000a040672a5 */ /* 0x000fc8000f8e003f */
[----:B------:R-:W-:-:S12]  /*14a0*/  @UP0 USHF.R.U32.HI UR4, URZ, UR11, UR7 ;  /* 0x0000000b3f040299 */ /* 0x000fd80008011607 */
.L_x_13442:
[----:B------:R-:W-:-:S04]  /*14b0*/  UIMAD UR4, UR4, UR5, URZ ;  /* 0x00000005040472a4 */ /* 0x000fc8000f8e023f */
[----:B------:R-:W-:-:S04]  /*14c0*/  UISETP.LT.AND UP0, UPT, UR9, UR4, UPT ;  /* 0x000000040900728c */ /* 0x000fc8000bf01270 */
[----:B------:R-:W-:-:S12]  /*14d0*/  USEL UR9, UR9, UR4, !UP0 ;  /* 0x0000000409097287 */ /* 0x000fd8000c000000 */
.L_x_13440:
[----:B------:R-:W-:Y:S01]  /*14e0*/  USHF.R.S32.HI UR4, URZ, 0x1f, UR9 ;  /* 0x0000001f3f047899 */ /* 0x000fe20008011409 */
[----:B------:R-:W-:Y:S02]  /*14f0*/  PLOP3.LUT P0, PT, PT, PT, PT, 0x80, 0x0 ;  /* 0x000000000000781c */ /* 0x000fe40003f0f070 */
[----:B------:R-:W-:Y:S02]  /*1500*/  CS2R R24, SRZ ;  /* 0x0000000000187805 */ /* 0x000fe4000001ff00 */
[----:B------:R-:W-:Y:S01]  /*1510*/  CS2R R34, SRZ ;  /* 0x0000000000227805 */ /* 0x000fe2000001ff00 */
[----:B------:R-:W-:Y:S01]  /*1520*/  ULEA.HI UR4, UR4, UR9, URZ, 0x7 ;  /* 0x0000000904047291 */ /* 0x000fe2000f8f383f */
[----:B------:R-:W-:Y:S01]  /*1530*/  IMAD.MOV.U32 R118, RZ, RZ, RZ ;  /* 0x000000ffff767224 */ /* 0x000fe200078e00ff */
[----:B------:R-:W-:Y:S01]  /*1540*/  CS2R R32, SRZ ;  /* 0x0000000000207805 */ /* 0x000fe2000001ff00 */
[----:B------:R-:W-:Y:S01]  /*1550*/  IMAD.MOV.U32 R21, RZ, RZ, RZ ;  /* 0x000000ffff157224 */ /* 0x000fe200078e00ff */
        /* <DEDUP_REMOVED lines=9> */
[----:B------:R-:W-:Y:S01]  /*15f0*/  IMAD.MOV.U32 R106, RZ, RZ, RZ ;  /* 0x000000ffff6a7224 */ /* 0x000fe200078e00ff */
[----:B------:R-:W-:Y:S01]  /*1600*/  CS2R R102, SRZ ;  /* 0x0000000000667805 */ /* 0x000fe2000001ff00 */
[----:B------:R-:W-:Y:S01]  /*1610*/  IMAD.MOV.U32 R41, RZ, RZ, RZ ;  /* 0x000000ffff297224 */ /* 0x000fe200078e00ff */
[----:B------:R-:W-:-:S02]  /*1620*/  CS2R R100, SRZ ;  /* 0x0000000000647805 */ /* 0x000fc4000001ff00 */
[----:B------:R-:W-:Y:S02]  /*1630*/  CS2R R98, SRZ ;  /* 0x0000000000627805 */ /* 0x000fe4000001ff00 */
[----:B------:R-:W-:Y:S02]  /*1640*/  ISETP.GT.AND P1, PT, R88, UR43, PT ;  /* 0x0000002b58007c0c */ /* 0x000fe4000bf24270 */
[----:B------:R-:W-:Y:S02]  /*1650*/  CS2R R96, SRZ ;  /* 0x0000000000607805 */ /* 0x000fe4000001ff00 */
[----:B------:R-:W-:Y:S02]  /*1660*/  CS2R R94, SRZ ;  /* 0x00000000005e7805 */ /* 0x000fe4000001ff00 */
[----:B------:R-:W-:Y:S02]  /*1670*/  CS2R R92, SRZ ;  /* 0x00000000005c7805 */ /* 0x000fe4000001ff00 */
[----:B------:R-:W-:Y:S01]  /*1680*/  CS2R R90, SRZ ;  /* 0x00000000005a7805 */ /* 0x000fe2000001ff00 */
[----:B------:R-:W-:-:S02]  /*1690*/  IMAD.MOV.U32 R89, RZ, RZ, RZ ;  /* 0x000000ffff597224 */ /* 0x000fc400078e00ff */
[----:B------:R-:W-:Y:S02]  /*16a0*/  IMAD.MOV.U32 R26, RZ, RZ, RZ ;  /* 0x000000ffff1a7224 */ /* 0x000fe400078e00ff */
[----:B------:R-:W-:Y:S05]  /*16b0*/  @!P1 BRA `(.L_x_13443) ;  /* 0x000000b400ac9947 */ /* 0x000fea0003800000 */
[----:B------:R-:W0:Y:S01]  /*16c0*/  SHFL.IDX PT, R0, R154, RZ, 0x1f ;  /* 0x00001fff9a007589 */ /* 0x000e2200000e0000 */
[----:B------:R-:W1:Y:S01]  /*16d0*/  S2UR UR6, SR_CgaCtaId ;  /* 0x00000000000679c3 */ /* 0x000e620000008800 */
[----:B------:R-:W-:Y:S01]  /*16e0*/  UMOV UR45, 0x400 ;  /* 0x00000400002d7882 */ /* 0x000fe20000000000 */
[----:B0-----:R-:W-:Y:S01]  /*16f0*/  R2UR UR44, R0 ;  /* 0x00000000002c72ca */ /* 0x001fe200000e0000 */
[----:B-1----:R-:W-:-:S12]  /*1700*/  ULEA UR45, UR6, UR45, 0x18 ;  /* 0x0000002d062d7291 */ /* 0x002fd8000f8ec03f */
[----:B------:R-:W-:Y:S02]  /*1710*/  UIMAD.WIDE UR4, UR44, 0x55555556, URZ ;  /* 0x555555562c0478a5 */ /* 0x000fe4000f8e023f */
[----:B------:R-:W-:Y:S02]  /*1720*/  UIADD3 UR4, UR45, 0x8400, URZ ;  /* 0x000084002d047890 */ /* 0x000fe4000fffe03f */
[----:B------:R-:W-:Y:S02]  /*1730*/  ULEA.HI UR5, UR5, UR5, URZ, 0x1 ;  /* 0x0000000505057291 */ /* 0x000fe4000f8f083f */
[----:B------:R-:W-:Y:S02]  /*1740*/  ULOP3.LUT UP0, URZ, UR4, 0x3ff, URZ, 0xc0, !UPT ;  /* 0x000003ff043f7892 */ /* 0x000fe4000f80c03f */
[----:B------:R-:W-:-:S04]  /*1750*/  UIMAD UR5, UR5, -0x3, UR44 ;  /* 0xfffffffd050578a4 */ /* 0x000fc8000f8e022c */
[----:B------:R-:W-:Y:S01]  /*1760*/  PLOP3.LUT P0, PT, PT, PT, UP0, 0x80, 0x0 ;  /* 0x000000000000781c */ /* 0x000fe20003f0f008 */
[----:B------:R-:W-:-:S04]  /*1770*/  ULEA UR5, UR5, UR4, 0xd ;  /* 0x0000000405057291 */ /* 0x000fc8000f8e683f */
[----:B------:R-:W-:-:S04]  /*1780*/  USHF.R.U32.HI UR5, URZ, 0x4, UR5 ;  /* 0x000000043f057899 */ /* 0x000fc80008011605 */
        /* <DEDUP_REMOVED lines=18> */
.L_x_13444:
        /* <DEDUP_REMOVED lines=9> */
.L_x_13617:
[----:B------:R-:W-:Y:S05]  /*1940*/  @!P0 BRA `(.L_x_13446) ;  /* 0x0000000000048947 */ /* 0x000fea0003800000 */
[----:B------:R-:W-:Y:S01]  /*1950*/  BPT.TRAP 0x1 ;  /* 0x000000040000795c */ /* 0x000fe20000300000 */
.L_x_13446:
[----:B------:R-:W-:Y:S02]  /*1960*/  IMAD.U32 R5, RZ, RZ, UR37 ;  /* 0x00000025ff057e24 */ /* 0x000fe4000f8e00ff */
[----:B0-----:R-:W-:-:S03]  /*1970*/  IMAD.U32 R0, RZ, RZ, UR36 ;  /* 0x00000024ff007e24 */ /* 0x001fc6000f8e00ff */
[----:B------:R-:W-:Y:S02]  /*1980*/  LEA R5, R5, UR45, 0x3 ;  /* 0x0000002d05057c11 */ /* 0x000fe4000f8e18ff */
[----:B------:R-:W-:-:S04]  /*1990*/  SHF.L.U32 R0, R0, 0x1f, RZ ;  /* 0x0000001f00007819 */ /* 0x000fc800000006ff */
[----:B------:R0:W1:Y:S01]  /*19a0*/  SYNCS.PHASECHK.TRANS64.TRYWAIT P2, [R5+URZ+0x16830], R0 ;  /* 0x01683000050075a7 */ /* 0x000062000804017f */
[----:B------:R-:W-:Y:S05]  /*19b0*/  @!P0 BRA `(.L_x_13447) ;  /* 0x0000000000048947 */ /* 0x000fea0003800000 */
[----:B------:R-:W-:Y:S01]  /*19c0*/  BPT.TRAP 0x1 ;  /* 0x000000040000795c */ /* 0x000fe20000300000 */
.L_x_13447:
[----:B------:R-:W2:Y:S02]  /*19d0*/  S2R R2, SR_TID.X ;  /* 0x0000000000027919 */ /* 0x000ea40000002100 */
[----:B--2---:R-:W-:Y:S01]  /*19e0*/  LOP3.LUT P1, RZ, R2, 0x7f, RZ, 0xc0, !PT ;  /* 0x0000007f02ff7812 */ /* 0x004fe2000782c0ff */
[----:B-1----:R-:W-:-:S12]  /*19f0*/  @P2 BRA `(.L_x_13448) ;  /* 0x0000000000082947 */ /* 0x002fd80003800000 */
[----:B------:R-:W1:Y:S02]  /*1a00*/  SYNCS.PHASECHK.TRANS64.TRYWAIT P2, [R5+URZ+0x16830], R0 ;  /* 0x01683000050075a7 */ /* 0x000e64000804017f */
[----:B-1----:R-:W-:Y:S05]  /*1a10*/  @!P2 BRA `(.L_x_13449) ;  /* 0x000001080044a947 */ /* 0x002fea0003800000 */
.L_x_13448:
        /* <DEDUP_REMOVED lines=17> */
[----:B------:R-:W-:-:S02]  /*1b30*/  ULEA UR18, UR37, UR20, 0xa ;  /* 0x0000001425127291 */ /* 0x000fc4000f8e503f */
[----:B------:R-:W-:Y:S01]  /*1b40*/  UIADD3 UR8, UR16, 0x4, URZ ;  /* 0x0000000410087890 */ /* 0x000fe2000fffe03f */
[----:B------:R-:W-:Y:S01]  /*1b50*/  IMAD R9, R88, R3, 0x80 ;  /* 0x0000008058097424 */ /* 0x000fe200078e0203 */
[----:B------:R-:W-:Y:S02]  /*1b60*/  UIADD3 UR6, UR18, 0x2, URZ ;  /* 0x0000000212067890 */ /* 0x000fe4000fffe03f */
        /* <DEDUP_REMOVED lines=10> */
[----:B------:R-:W-:Y:S01]  /*1c10*/  ULDC UR22, c[0x0][0x9dc] ;  /* 0x0002770000167ab9 */ /* 0x000fe20000000800 */
[----:B------:R-:W-:-:S02]  /*1c20*/  WARPGROUP.DEPBAR.LE gsb0, 0x0 ;  /* 0x00008000000079c5 */ /* 0x000fc40000010000 */
        /* <DEDUP_REMOVED lines=11> */
[----:B------:R-:W-:Y:S01]  /*1ce0*/  ULDC.64 UR6, c[0x0][0x9e0] ;  /* 0x0002780000067ab9 */ /* 0x000fe20000000a00 */
[----:B------:R-:W-:Y:S01]  /*1cf0*/  LEA R5, R88, 0xffffff80, 0x7 ;  /* 0xffffff8058057811 */ /* 0x000fe200078e38ff */
        /* <DEDUP_REMOVED lines=35> */
.L_x_13452:
[----:B------:R-:W-:-:S06]  /*1f30*/  UISETP.NE.AND UP2, UPT, UR7, 0x1, UPT ;  /* 0x000000010700788c */ /* 0x000fcc000bf45270 */
[----:B------:R-:W-:-:S05]  /*1f40*/  PLOP3.LUT P2, PT, PT, PT, UP2, 0x80, 0x0 ;  /* 0x000000000000781c */ /* 0x000fca0003f4f028 */
[----:B------:R-:W-:-:S08]  /*1f50*/  @UP2 ULDC.64 UR10, c[0x0][0x9e8] ;  /* 0x00027a00000a2ab9 */ /* 0x000fd00000000a00 */
[----:B------:R-:W-:-:S05]  /*1f60*/  @P2 IMAD.HI.U32 R3, R8, UR10, RZ ;  /* 0x0000000a08032c27 */ /* 0x000fca000f8e00ff */
[----:B------:R-:W-:-:S07]  /*1f70*/  @P2 SHF.R.U32.HI R8, RZ, UR11, R3 ;  /* 0x0000000bff082c19 */ /* 0x000fce0008011603 */
.L_x_13453:
[----:B------:R-:W-:Y:S05]  /*1f80*/  BSYNC B0 ;  /* 0x0000000000007941 */ /* 0x000fea0003800000 */
.L_x_13451:
[----:B------:R-:W-:-:S04]  /*1f90*/  IMAD R3, R8, UR7, -R5 ;  /* 0x0000000708037c24 */ /* 0x000fc8000f8e0a05 */
[----:B------:R-:W-:-:S05]  /*1fa0*/  IMAD R3, R16, -0x2, R3 ;  /* 0xfffffffe10037824 */ /* 0x000fca00078e0203 */
[----:B------:R-:W-:Y:S02]  /*1fb0*/  VIMNMX R4, R4, R3, !PT ;  /* 0x0000000304047248 */ /* 0x000fe40007fe0100 */
[----:B------:R-:W-:-:S07]  /*1fc0*/  VIADDMNMX R0, R3, UR7, R0, PT ;  /* 0x0000000703007c46 */ /* 0x000fce000b800100 */
.L_x_13450:
        /* <DEDUP_REMOVED lines=203> */
.L_x_13456:
[----:B------:R-:W-:-:S06]  /*2c80*/  UISETP.NE.AND UP2, UPT, UR7, 0x1, UPT ;  /* 0x000000010700788c */ /* 0x000fcc000bf45270 */
[----:B------:R-:W-:-:S05]  /*2c90*/  PLOP3.LUT P6, PT, PT, PT, UP2, 0x80, 0x0 ;  /* 0x000000000000781c */ /* 0x000fca0003fcf028 */
[----:B------:R-:W-:-:S08]  /*2ca0*/  @UP2 ULDC.64 UR10, c[0x0][0x9e8] ;  /* 0x00027a00000a2ab9 */ /* 0x000fd00000000a00 */
[----:B------:R-:W-:Y:S01]  /*2cb0*/  @P6 IMAD.HI.U32 R8, R2, UR10, RZ ;  /* 0x0000000a02086c27 */ /* 0x000fe2000f8e00ff */
[----:B------:R-:W-:-:S13]  /*2cc0*/  PLOP3.LUT P6, PT, PT, PT, UP2, 0x80, 0x0 ;  /* 0x000000000000781c */ /* 0x000fda0003fcf028 */
[----:B------:R-:W-:-:S07]  /*2cd0*/  @P6 SHF.R.U32.HI R2, RZ, UR11, R8 ;  /* 0x0000000bff026c19 */ /* 0x000fce0008011608 */
.L_x_13457:
[----:B------:R-:W-:Y:S05]  /*2ce0*/  BSYNC B0 ;  /* 0x0000000000007941 */ /* 0x000fea0003800000 */
.L_x_13455:
[----:B------:R-:W-:-:S04]  /*2cf0*/  IMAD R5, R2, UR7, -R5 ;  /* 0x0000000702057c24 */ /* 0x000fc8000f8e0a05 */
[----:B------:R-:W-:-:S05]  /*2d00*/  IMAD R5, R16, -0x2, R5 ;  /* 0xfffffffe10057824 */ /* 0x000fca00078e0205 */
[----:B------:R-:W-:Y:S02]  /*2d10*/  VIMNMX R4, R4, R5, !PT ;  /* 0x0000000504047248 */ /* 0x000fe40007fe0100 */
[----:B------:R-:W-:-:S07]  /*2d20*/  VIADDMNMX R0, R5, UR7, R0, PT ;  /* 0x0000000705007c46 */ /* 0x000fce000b800100 */
.L_x_13454:
        /* <DEDUP_REMOVED lines=92> */
[----:B------:R-:W-:Y:S02]  /*32f0*/  ISETP.GT.AND P5, PT, R4, 0x78, !P5 ;  /* 0x000000780400780c */ /* 0x000fe40006fa4270 */
[C---:B------:R-:W-:Y:S02]  /*3300*/  ISETP.LT.OR P2, PT, R0.reuse, 0x32, P2 ;  /* 0x000000320000780c */ /* 0x040fe40001741670 */
[----:B------:R-:W-:-:S02]  /*3310*/  ISETP.LT.OR P3, PT, R0, 0x71, P3 ;  /* 0x000000710000780c */ /* 0x000fc40001f61670 */
        /* <DEDUP_REMOVED lines=79> */
[----:B------:R-:W-:Y:S01]  /*3810*/  MUFU.EX2 R148, R148 ;  /* 0x0000009400947308 */ /* 0x000fe20000000800 */
[----:B------:R-:W-:Y:S01]  /*3820*/  FMNMX.FTZ R10, R30, R9, !PT ;  /* 0x000000091e0a7209 */ /* 0x000fe20007810000 */
[--C-:B------:R-:W-:Y:S01]  /*3830*/  FFMA.FTZ R144, R32, UR10, -R8.reuse ;  /* 0x0000000a20907c23 */ /* 0x100fe20008010808 */
[----:B------:R-:W-:Y:S01]  /*3840*/  ISETP.LT.OR P2, PT, R0, 0x6a, P2 ;  /* 0x0000006a0000780c */ /* 0x000fe20001741670 */
[--C-:B------:R-:W-:Y:S01]  /*3850*/  FFMA.FTZ R146, R36, UR10, -R8.reuse ;  /* 0x0000000a24927c23 */ /* 0x100fe20008010808 */
[----:B------:R-:W-:Y:S01]  /*3860*/  FMNMX.FTZ R9, R31, R10, !PT ;  /* 0x0000000a1f097209 */ /* 0x000fe20007810000 */
[--C-:B------:R-:W-:Y:S01]  /*3870*/  FFMA.FTZ R37, R37, UR10, -R8.reuse ;  /* 0x0000000a25257c23 */ /* 0x100fe20008010808 */
[----:B------:R-:W-:Y:S01]  /*3880*/  FSEL R79, R79, -INF , !P2 ;  /* 0xff8000004f4f7808 */ /* 0x000fe20005000000 */
[----:B------:R-:W0:Y:S01]  /*3890*/  MUFU.EX2 R3, R3 ;  /* 0x0000000300037308 */ /* 0x000e220000000800 */
        /* <DEDUP_REMOVED lines=34> */
[----:B------:R5:W4:Y:S01]  /*3ac0*/  MUFU.EX2 R11, R37 ;  /* 0x00000025000b7308 */ /* 0x000b220000000800 */
[----:B------:R-:W-:-:S04]  /*3ad0*/  FMNMX.FTZ R10, R58, R15, !PT ;  /* 0x0000000f3a0a7209 */ /* 0x000fc80007810000 */
[----:B------:R-:W-:-:S03]  /*3ae0*/  FMNMX.FTZ R21, R59, R10, !PT ;  /* 0x0000000a3b157209 */ /* 0x000fc60007810000 */
[----:B------:R-:W-:Y:S01]  /*3af0*/  MUFU.EX2 R15, R45 ;  /* 0x0000002d000f7308 */ /* 0x000fe20000000800 */
[----:B------:R-:W-:Y:S01]  /*3b00*/  FMNMX.FTZ R10, R62, R21, !PT ;  /* 0x000000153e0a7209 */ /* 0x000fe20007810000 */
[----:B-----5:R-:W-:-:S03]  /*3b10*/  FFMA.FTZ R37, R65, UR10, -R8 ;  /* 0x0000000a41257c23 */ /* 0x020fc60008010808 */
[----:B------:R-:W-:-:S03]  /*3b20*/  FMNMX.FTZ R21, R63, R10, !PT ;  /* 0x0000000a3f157209 */ /* 0x000fc60007810000 */
[----:B------:R-:W5:Y:S01]  /*3b30*/  MUFU.EX2 R140, R140 ;  /* 0x0000008c008c7308 */ /* 0x000f620000000800 */
[----:B------:R-:W-:-:S04]  /*3b40*/  FMNMX.FTZ R10, R66, R21, !PT ;  /* 0x00000015420a7209 */ /* 0x000fc80007810000 */
        /* <DEDUP_REMOVED lines=8> */
[----:B------:R0:W-:Y:S01]  /*3bd0*/  MUFU.EX2 R25, R53 ;  /* 0x0000003500197308 */ /* 0x0001e20000000800 */
[----:B------:R-:W-:Y:S01]  /*3be0*/  FMNMX.FTZ R4, R78, R29, !PT ;  /* 0x0000001d4e047209 */ /* 0x000fe20007810000 */
[----:B-1----:R-:W-:-:S03]  /*3bf0*/  FFMA.FTZ R49, R77, UR10, -R8 ;  /* 0x0000000a4d317c23 */ /* 0x002fc60008010808 */
[----:B------:R-:W-:-:S03]  /*3c00*/  FMNMX.FTZ R29, R79, R4, !PT ;  /* 0x000000044f1d7209 */ /* 0x000fc60007810000 */
[----:B------:R-:W-:Y:S01]  /*3c10*/  MUFU.EX2 R142, R142 ;  /* 0x0000008e008e7308 */ /* 0x000fe20000000800 */
[----:B------:R-:W-:Y:S01]  /*3c20*/  FMNMX.FTZ R4, R82, R29, !PT ;  /* 0x0000001d52047209 */ /* 0x000fe20007810000 */
[----:B0-----:R-:W-:-:S03]  /*3c30*/  FFMA.FTZ R53, R81, UR10, -R8 ;  /* 0x0000000a51357c23 */ /* 0x001fc60008010808 */
[----:B------:R-:W-:-:S03]  /*3c40*/  FMNMX.FTZ R33, R83, R4, !PT ;  /* 0x0000000453217209 */ /* 0x000fc60007810000 */
[----:B------:R0:W-:Y:S01]  /*3c50*/  MUFU.EX2 R29, R57 ;  /* 0x00000039001d7308 */ /* 0x0001e20000000800 */
[----:B------:R-:W-:Y:S01]  /*3c60*/  FMNMX.FTZ R0, R86, R33, !PT ;  /* 0x0000002156007209 */ /* 0x000fe20007810000 */
[----:B------:R-:W-:-:S03]  /*3c70*/  FFMA.FTZ R33, R61, UR10, -R8 ;  /* 0x0000000a3d217c23 */ /* 0x000fc60008010808 */
[----:B------:R-:W-:-:S03]  /*3c80*/  FMNMX.FTZ R0, R87, R0, !PT ;  /* 0x0000000057007209 */ /* 0x000fc60007810000 */
[----:B------:R-:W-:Y:S02]  /*3c90*/  MUFU.EX2 R136, R136 ;  /* 0x0000008800887308 */ /* 0x000fe40000000800 */
[----:B------:R-:W1:Y:S06]  /*3ca0*/  SHFL.BFLY PT, R45, R0, 0x2, 0x1f ;  /* 0x0c401f00002d7f89 */ /* 0x000e6c00000e0000 */
[----:B------:R-:W-:Y:S08]  /*3cb0*/  MUFU.EX2 R138, R138 ;  /* 0x0000008a008a7308 */ /* 0x000ff00000000800 */
[----:B------:R-:W-:Y:S08]  /*3cc0*/  MUFU.EX2 R132, R132 ;  /* 0x0000008400847308 */ /* 0x000ff00000000800 */
[----:B------:R-:W-:Y:S01]  /*3cd0*/  MUFU.EX2 R134, R134 ;  /* 0x0000008600867308 */ /* 0x000fe20000000800 */
[----:B-1----:R-:W-:Y:S01]  /*3ce0*/  FMNMX.FTZ R4, R0, R45, !PT ;  /* 0x0000002d00047209 */ /* 0x002fe20007810000 */
[----:B------:R-:W-:-:S04]  /*3cf0*/  FFMA.FTZ R45, R73, UR10, -R8 ;  /* 0x0000000a492d7c23 */ /* 0x000fc80008010808 */
[----:B0-----:R-:W0:Y:S02]  /*3d00*/  SHFL.BFLY PT, R57, R4, 0x1, 0x1f ;  /* 0x0c201f0004397f89 */ /* 0x001e2400000e0000 */
[----:B------:R-:W-:Y:S08]  /*3d10*/  MUFU.EX2 R33, R33 ;  /* 0x0000002100217308 */ /* 0x000ff00000000800 */
[----:B------:R-:W-:Y:S08]  /*3d20*/  MUFU.EX2 R128, R128 ;  /* 0x0000008000807308 */ /* 0x000ff00000000800 */
[----:B------:R-:W-:Y:S01]  /*3d30*/  MUFU.EX2 R37, R37 ;  /* 0x0000002500257308 */ /* 0x000fe20000000800 */
[----:B0-----:R-:W-:Y:S01]  /*3d40*/  FMNMX.FTZ R0, R4, R57, !PT ;  /* 0x0000003904007209 */ /* 0x001fe20007810000 */
        /* <DEDUP_REMOVED lines=8> */
[----:B------:R-:W-:Y:S01]  /*3dd0*/  FADD.FTZ R27, R148, R3 ;  /* 0x00000003941b7221 */ /* 0x000fe20000010000 */
[--C-:B------:R-:W-:Y:S01]  /*3de0*/  FFMA.FTZ R149, R26, UR10, -R28.reuse ;  /* 0x0000000a1a957c23 */ /* 0x100fe2000801081c */
[--C-:B------:R-:W-:Y:S01]  /*3df0*/  FFMA.FTZ R151, R30, UR10, -R28.reuse ;  /* 0x0000000a1e977c23 */ /* 0x100fe2000801081c */
[--C-:B------:R-:W-:Y:S01]  /*3e00*/  FFMA.FTZ R8, R31, UR10, -R28.reuse ;  /* 0x0000000a1f087c23 */ /* 0x100fe2000801081c */
[----:B------:R-:W-:Y:S01]  /*3e10*/  FADD.FTZ R26, R150, R27 ;  /* 0x0000001b961a7221 */ /* 0x000fe20000010000 */
[----:B------:R-:W-:Y:S01]  /*3e20*/  MUFU.EX2 R4, R4 ;  /* 0x0000000400047308 */ /* 0x000fe20000000800 */
[--C-:B------:R-:W-:Y:S01]  /*3e30*/  FFMA.FTZ R145, R34, UR10, -R28.reuse ;  /* 0x0000000a22917c23 */ /* 0x100fe2000801081c */
[----:B------:R-:W-:Y:S01]  /*3e40*/  FFMA.FTZ R10, R35, UR10, -R28 ;  /* 0x0000000a230a7c23 */ /* 0x000fe2000801081c */
[----:B--2---:R-:W-:Y:S01]  /*3e50*/  FADD.FTZ R27, R5, R26 ;  /* 0x0000001a051b7221 */ /* 0x004fe20000010000 */
[--C-:B------:R-:W-:Y:S01]  /*3e60*/  FFMA.FTZ R147, R38, UR10, -R28.reuse ;  /* 0x0000000a26937c23 */ /* 0x100fe2000801081c */
[--C-:B------:R-:W-:Y:S01]  /*3e70*/  FFMA.FTZ R12, R39, UR10, -R28.reuse ;  /* 0x0000000a270c7c23 */ /* 0x100fe2000801081c */
[--C-:B------:R-:W-:Y:S01]  /*3e80*/  FFMA.FTZ R141, R42, UR10, -R28.reuse ;  /* 0x0000000a2a8d7c23 */ /* 0x100fe2000801081c */
[----:B---3--:R-:W-:Y:S01]  /*3e90*/  FADD.FTZ R30, R144, R27 ;  /* 0x0000001b901e7221 */ /* 0x008fe20000010000 */
[----:B------:R-:W0:Y:S01]  /*3ea0*/  MUFU.EX2 R149, R149 ;  /* 0x0000009500957308 */ /* 0x000e220000000800 */
[--C-:B------:R-:W-:Y:S01]  /*3eb0*/  FFMA.FTZ R14, R43, UR10, -R28.reuse ;  /* 0x0000000a2b0e7c23 */ /* 0x100fe2000801081c */
[----:B------:R-:W-:Y:S01]  /*3ec0*/  FFMA.FTZ R143, R46, UR10, -R28 ;  /* 0x0000000a2e8f7c23 */ /* 0x000fe2000801081c */
[----:B------:R-:W-:Y:S01]  /*3ed0*/  FADD.FTZ R27, R9, R30 ;  /* 0x0000001e091b7221 */ /* 0x000fe20000010000 */
[--C-:B------:R-:W-:Y:S01]  /*3ee0*/  FFMA.FTZ R20, R47, UR10, -R28.reuse ;  /* 0x0000000a2f147c23 */ /* 0x100fe2000801081c */
[--C-:B------:R-:W-:Y:S01]  /*3ef0*/  FFMA.FTZ R137, R50, UR10, -R28.reuse ;  /* 0x0000000a32897c23 */ /* 0x100fe2000801081c */
[--C-:B------:R-:W-:Y:S01]  /*3f00*/  FFMA.FTZ R24, R51, UR10, -R28.reuse ;  /* 0x0000000a33187c23 */ /* 0x100fe2000801081c */
[----:B----4-:R-:W-:Y:S01]  /*3f10*/  FADD.FTZ R30, R146, R27 ;  /* 0x0000001b921e7221 */ /* 0x010fe20000010000 */
[----:B------:R-:W1:Y:S01]  /*3f20*/  MUFU.EX2 R151, R151 ;  /* 0x0000009700977308 */ /* 0x000e620000000800 */
[--C-:B------:R-:W-:Y:S01]  /*3f30*/  FFMA.FTZ R139, R54, UR10, -R28.reuse ;  /* 0x0000000a368b7c23 */ /* 0x100fe2000801081c */
[----:B------:R-:W-:Y:S01]  /*3f40*/  FFMA.FTZ R26, R55, UR10, -R28 ;  /* 0x0000000a371a7c23 */ /* 0x000fe2000801081c */
[----:B------:R-:W-:Y:S01]  /*3f50*/  FADD.FTZ R27, R11, R30 ;  /* 0x0000001e0b1b7221 */ /* 0x000fe20000010000 */
[--C-:B------:R-:W-:Y:S01]  /*3f60*/  FFMA.FTZ R133, R58, UR10, -R28.reuse ;  /* 0x0000000a3a857c23 */ /* 0x100fe2000801081c */
[----:B------:R-:W-:Y:S01]  /*3f70*/  FFMA.FTZ R30, R59, UR10, -R28 ;  /* 0x0000000a3b1e7c23 */ /* 0x000fe2000801081c */
[----:B------:R-:W-:Y:S01]  /*3f80*/  F2FP.BF16.F32.PACK_AB R148, R3, R148 ;  /* 0x000000940394723e */ /* 0x000fe200000010ff */
[----:B-----5:R-:W-:Y:S01]  /*3f90*/  FADD.FTZ R32, R140, R27 ;  /* 0x0000001b8c207221 */ /* 0x020fe20000010000 */
[----:B------:R-:W2:Y:S01]  /*3fa0*/  MUFU.EX2 R8, R8 ;  /* 0x0000000800087308 */ /* 0x000ea20000000800 */
[----:B0-----:R-:W-:Y:S01]  /*3fb0*/  FADD.FTZ R34, R149, R4 ;  /* 0x0000000495227221 */ /* 0x001fe20000010000 */
[----:B------:R-:W-:Y:S01]  /*3fc0*/  FFMA.FTZ R135, R62, UR10, -R28 ;  /* 0x0000000a3e877c23 */ /* 0x000fe2000801081c */
[----:B------:R-:W-:Y:S01]  /*3fd0*/  FADD.FTZ R27, R13, R32 ;  /* 0x000000200d1b7221 */ /* 0x000fe20000010000 */
[--C-:B------:R-:W-:Y:S01]  /*3fe0*/  FFMA.FTZ R129, R66, UR10, -R28.reuse ;  /* 0x0000000a42817c23 */ /* 0x100fe2000801081c */
[--C-:B------:R-:W-:Y:S01]  /*3ff0*/  FFMA.FTZ R131, R70, UR10, -R28.reuse ;  /* 0x0000000a46837c23 */ /* 0x100fe2000801081c */
[----:B------:R-:W-:Y:S01]  /*4000*/  FFMA.FTZ R71, R71, UR10, -R28 ;  /* 0x0000000a47477c23 */ /* 0x000fe2000801081c */
[----:B------:R-:W-:Y:S01]  /*4010*/  FADD.FTZ R32, R142, R27 ;  /* 0x0000001b8e207221 */ /* 0x000fe20000010000 */
[----:B------:R-:W0:Y:S01]  /*4020*/  MUFU.EX2 R145, R145 ;  /* 0x0000009100917308 */ /* 0x000e220000000800 */
[----:B-1----:R-:W-:Y:S01]  /*4030*/  FADD.FTZ R27, R151, R34 ;  /* 0x00000022971b7221 */ /* 0x002fe20000010000 */
[----:B------:R-:W-:Y:S01]  /*4040*/  FFMA.FTZ R74, R74, UR10, -R28 ;  /* 0x0000000a4a4a7c23 */ /* 0x000fe2000801081c */
[----:B------:R-:W-:Y:S01]  /*4050*/  FADD.FTZ R31, R15, R32 ;  /* 0x000000200f1f7221 */ /* 0x000fe20000010000 */
[--C-:B------:R-:W-:Y:S01]  /*4060*/  FFMA.FTZ R32, R63, UR10, -R28.reuse ;  /* 0x0000000a3f207c23 */ /* 0x100fe2000801081c */
[--C-:B------:R-:W-:Y:S01]  /*4070*/  FFMA.FTZ R75, R75, UR10, -R28.reuse ;  /* 0x0000000a4b4b7c23 */ /* 0x100fe2000801081c */
[--C-:B------:R-:W-:Y:S01]  /*4080*/  FFMA.FTZ R78, R78, UR10, -R28.reuse ;  /* 0x0000000a4e4e7c23 */ /* 0x100fe2000801081c */
[----:B------:R-:W-:Y:S01]  /*4090*/  FADD.FTZ R36, R136, R31 ;  /* 0x0000001f88247221 */ /* 0x000fe20000010000 */
[----:B------:R-:W1:Y:S01]  /*40a0*/  MUFU.EX2 R10, R10 ;  /* 0x0000000a000a7308 */ /* 0x000e620000000800 */
[----:B--2---:R-:W-:Y:S01]  /*40b0*/  FADD.FTZ R34, R8, R27 ;  /* 0x0000001b08227221 */ /* 0x004fe20000010000 */
[----:B------:R-:W-:Y:S01]  /*40c0*/  FFMA.FTZ R79, R79, UR10, -R28 ;  /* 0x0000000a4f4f7c23 */ /* 0x000fe2000801081c */
[----:B------:R-:W-:Y:S01]  /*40d0*/  FADD.FTZ R31, R21, R36 ;  /* 0x00000024151f7221 */ /* 0x000fe20000010000 */
[--C-:B------:R-:W-:Y:S01]  /*40e0*/  FFMA.FTZ R82, R82, UR10, -R28.reuse ;  /* 0x0000000a52527c23 */ /* 0x100fe2000801081c */
[----:B------:R-:W-:Y:S01]  /*40f0*/  F2FP.BF16.F32.PACK_AB R150, R5, R150 ;  /* 0x000000960596723e */ /* 0x000fe200000010ff */
[----:B------:R-:W-:Y:S01]  /*4100*/  FFMA.FTZ R83, R83, UR10, -R28 ;  /* 0x0000000a53537c23 */ /* 0x000fe2000801081c */
[----:B------:R-:W-:Y:S01]  /*4110*/  FADD.FTZ R38, R138, R31 ;  /* 0x0000001f8a267221 */ /* 0x000fe20000010000 */
[----:B------:R-:W2:Y:S01]  /*4120*/  MUFU.EX2 R147, R147 ;  /* 0x0000009300937308 */ /* 0x000ea20000000800 */
[----:B0-----:R-:W-:Y:S01]  /*4130*/  FADD.FTZ R27, R145, R34 ;  /* 0x00000022911b7221 */ /* 0x001fe20000010000 */
[----:B------:R-:W-:Y:S01]  /*4140*/  FFMA.FTZ R34, R67, UR10, -R28 ;  /* 0x0000000a43227c23 */ /* 0x000fe2000801081c */
[----:B------:R-:W-:Y:S01]  /*4150*/  FADD.FTZ R31, R25, R38 ;  /* 0x00000026191f7221 */ /* 0x000fe20000010000 */
[----:B------:R-:W-:Y:S01]  /*4160*/  F2FP.BF16.F32.PACK_AB R149, R4, R149 ;  /* 0x000000950495723e */ /* 0x000fe200000010ff */
[--C-:B------:R-:W-:Y:S01]  /*4170*/  FFMA.FTZ R86, R86, UR10, -R28.reuse ;  /* 0x0000000a56567c23 */ /* 0x100fe2000801081c */
[----:B------:R-:W-:Y:S01]  /*4180*/  FFMA.FTZ R28, R87, UR10, -R28 ;  /* 0x0000000a571c7c23 */ /* 0x000fe2000801081c */
[----:B------:R-:W-:Y:S01]  /*4190*/  FADD.FTZ R38, R132, R31 ;  /* 0x0000001f84267221 */ /* 0x000fe20000010000 */
[----:B------:R-:W0:Y:S01]  /*41a0*/  MUFU.EX2 R12, R12 ;  /* 0x0000000c000c7308 */ /* 0x000e220000000800 */
[----:B-1----:R-:W-:Y:S01]  /*41b0*/  FADD.FTZ R36, R10, R27 ;  /* 0x0000001b0a247221 */ /* 0x002fe20000010000 */
[----:B------:R-:W-:Y:S01]  /*41c0*/  F2FP.BF16.F32.PACK_AB R144, R9, R144 ;  /* 0x000000900990723e */ /* 0x000fe200000010ff */
[----:B------:R-:W-:Y:S01]  /*41d0*/  FADD.FTZ R31, R29, R38 ;  /* 0x000000261d1f7221 */ /* 0x000fe20000010000 */
[----:B------:R-:W-:-:S02]  /*41e0*/  F2FP.BF16.F32.PACK_AB R146, R11, R146 ;  /* 0x000000920b92723e */ /* 0x000fc400000010ff */
[----:B------:R-:W-:Y:S01]  /*41f0*/  F2FP.BF16.F32.PACK_AB R140, R13, R140 ;  /* 0x0000008c0d8c723e */ /* 0x000fe200000010ff */
[----:B------:R-:W-:Y:S01]  /*4200*/  FADD.FTZ R38, R134, R31 ;  /* 0x0000001f86267221 */ /* 0x000fe20000010000 */
[----:B------:R-:W1:Y:S01]  /*4210*/  MUFU.EX2 R141, R141 ;  /* 0x0000008d008d7308 */ /* 0x000e620000000800 */
[----:B--2---:R-:W-:Y:S01]  /*4220*/  FADD.FTZ R27, R147, R36 ;  /* 0x00000024931b7221 */ /* 0x004fe20000010000 */
[----:B------:R-:W-:Y:S01]  /*4230*/  F2FP.BF16.F32.PACK_AB R142, R15, R142 ;  /* 0x0000008e0f8e723e */ /* 0x000fe200000010ff */
[----:B------:R-:W-:Y:S01]  /*4240*/  FADD.FTZ R31, R33, R38 ;  /* 0x00000026211f7221 */ /* 0x000fe20000010000 */
[----:B------:R-:W-:Y:S02]  /*4250*/  F2FP.BF16.F32.PACK_AB R136, R21, R136 ;  /* 0x000000881588723e */ /* 0x000fe400000010ff */
[----:B------:R-:W-:Y:S01]  /*4260*/  F2FP.BF16.F32.PACK_AB R138, R25, R138 ;  /* 0x0000008a198a723e */ /* 0x000fe200000010ff */
[----:B------:R-:W-:Y:S01]  /*4270*/  FADD.FTZ R40, R128, R31 ;  /* 0x0000001f80287221 */ /* 0x000fe20000010000 */
[----:B------:R-:W2:Y:S01]  /*4280*/  MUFU.EX2 R14, R14 ;  /* 0x0000000e000e7308 */ /* 0x000ea20000000800 */
[----:B0-----:R-:W-:Y:S01]  /*4290*/  FADD.FTZ R36, R12, R27 ;  /* 0x0000001b0c247221 */ /* 0x001fe20000010000 */
[----:B------:R-:W-:-:S02]  /*42a0*/  F2FP.BF16.F32.PACK_AB R132, R29, R132 ;  /* 0x000000841d84723e */ /* 0x000fc400000010ff */
[----:B------:R-:W-:Y:S02]  /*42b0*/  F2FP.BF16.F32.PACK_AB R134, R33, R134 ;  /* 0x000000862186723e */ /* 0x000fe400000010ff */
[----:B------:R-:W-:Y:S02]  /*42c0*/  F2FP.BF16.F32.PACK_AB R128, R37, R128 ;  /* 0x000000802580723e */ /* 0x000fe400000010ff */
[----:B------:R-:W0:Y:S01]  /*42d0*/  MUFU.EX2 R143, R143 ;  /* 0x0000008f008f7308 */ /* 0x000e220000000800 */
[----:B-1----:R-:W-:Y:S01]  /*42e0*/  FADD.FTZ R27, R141, R36 ;  /* 0x000000248d1b7221 */ /* 0x002fe20000010000 */
[----:B------:R-:W-:Y:S02]  /*42f0*/  F2FP.BF16.F32.PACK_AB R151, R8, R151 ;  /* 0x000000970897723e */ /* 0x000fe400000010ff */
[----:B------:R-:W-:Y:S02]  /*4300*/  F2FP.BF16.F32.PACK_AB R145, R10, R145 ;  /* 0x000000910a91723e */ /* 0x000fe400000010ff */
[----:B------:R-:W-:-:S02]  /*4310*/  F2FP.BF16.F32.PACK_AB R147, R12, R147 ;  /* 0x000000930c93723e */ /* 0x000fc400000010ff */
[----:B------:R-:W1:Y:S01]  /*4320*/  MUFU.EX2 R20, R20 ;  /* 0x0000001400147308 */ /* 0x000e620000000800 */
[C---:B--2---:R-:W-:Y:S01]  /*4330*/  FADD.FTZ R36, R14.reuse, R27 ;  /* 0x0000001b0e247221 */ /* 0x044fe20000010000 */
[----:B------:R-:W-:-:S06]  /*4340*/  F2FP.BF16.F32.PACK_AB R141, R14, R141 ;  /* 0x0000008d0e8d723e */ /* 0x000fcc00000010ff */
[----:B------:R-:W2:Y:S01]  /*4350*/  MUFU.EX2 R137, R137 ;  /* 0x0000008900897308 */ /* 0x000ea20000000800 */
[----:B0-----:R-:W-:-:S07]  /*4360*/  FADD.FTZ R27, R143, R36 ;  /* 0x000000248f1b7221 */ /* 0x001fce0000010000 */
[----:B------:R-:W0:Y:S01]  /*4370*/  MUFU.EX2 R24, R24 ;  /* 0x0000001800187308 */ /* 0x000e220000000800 */
[C---:B-1----:R-:W-:Y:S01]  /*4380*/  FADD.FTZ R38, R20.reuse, R27 ;  /* 0x0000001b14267221 */ /* 0x042fe20000010000 */
[----:B------:R-:W-:Y:S01]  /*4390*/  FADD.FTZ R27, R37, R40 ;  /* 0x00000028251b7221 */ /* 0x000fe20000010000 */
[----:B------:R-:W-:-:S03]  /*43a0*/  F2FP.BF16.F32.PACK_AB R143, R20, R143 ;  /* 0x0000008f148f723e */ /* 0x000fc600000010ff */
[----:B------:R-:W-:Y:S01]  /*43b0*/  FADD.FTZ R40, R130, R27 ;  /* 0x0000001b82287221 */ /* 0x000fe20000010000 */
[----:B------:R-:W-:Y:S01]  /*43c0*/  F2FP.BF16.F32.PACK_AB R130, R41, R130 ;  /* 0x000000822982723e */ /* 0x000fe200000010ff */
        /* <DEDUP_REMOVED lines=63> */
[----:B------:R-:W-:-:S06]  /*47c0*/  VIADD R3, R88, 0xfffffffe ;  /* 0xfffffffe58037836 */ /* 0x000fcc0000000000 */
[----:B------:R-:W2:Y:S01]  /*47d0*/  MUFU.EX2 R57, R57 ;  /* 0x0000003900397308 */ /* 0x000ea20000000800 */
[----:B0-----:R-:W-:Y:S01]  /*47e0*/  FADD.FTZ R40, R122, R5 ;  /* 0x000000057a287221 */ /* 0x001fe20000010000 */
[C---:B-1----:R-:W-:Y:S01]  /*47f0*/  FADD.FTZ R4, R123.reuse, R4 ;  /* 0x000000047b047221 */ /* 0x042fe20000010000 */
[----:B------:R-:W-:Y:S02]  /*4800*/  F2FP.BF16.F32.PACK_AB R123, R123, R86 ;  /* 0x000000567b7b723e */ /* 0x000fe400000010ff */
        /* <DEDUP_REMOVED lines=13> */
.L_x_13459:
[----:B------:R-:W-:-:S11]  /*48e0*/  UISETP.NE.AND UP2, UPT, UR7, 0x1, UPT ;  /* 0x000000010700788c */ /* 0x000fd6000bf45270 */
[----:B------:R-:W-:Y:S02]  /*48f0*/  @UP2 ULDC.64 UR18, c[0x0][0x9e8] ;  /* 0x00027a0000122ab9 */ /* 0x000fe40000000a00 */
[----:B------:R-:W-:-:S04]  /*4900*/  UIMAD.WIDE.U32 UR14, UR11, UR18, URZ ;  /* 0x000000120b0e72a5 */ /* 0x000fc8000f8e003f */
[----:B------:R-:W-:-:S12]  /*4910*/  @UP2 USHF.R.U32.HI UR11, URZ, UR19, UR15 ;  /* 0x000000133f0b2299 */ /* 0x000fd8000801160f */
.L_x_13460:
[----:B------:R-:W-:-:S04]  /*4920*/  UIMAD UR7, UR11, UR7, UR7 ;  /* 0x000000070b0772a4 */ /* 0x000fc8000f8e0207 */
[----:B------:R-:W-:-:S04]  /*4930*/  UISETP.LT.AND UP2, UPT, UR6, UR7, UPT ;  /* 0x000000070600728c */ /* 0x000fc8000bf41270 */
[----:B------:R-:W-:-:S12]  /*4940*/  USEL UR6, UR6, UR7, UP2 ;  /* 0x0000000706067287 */ /* 0x000fd80009000000 */
.L_x_13458:
        /* <DEDUP_REMOVED lines=21> */
[----:B------:R-:W-:-:S13]  /*4aa0*/  ISETP.GE.AND P2, PT, R3, UR27, PT ;  /* 0x0000001b03007c0c */ /* 0x000fda000bf46270 */
[----:B------:R-:W-:Y:S05]  /*4ab0*/  @!P2 BRA `(.L_x_13461) ;  /* 0x0000002c0080a947 */ /* 0x000fea0003800000 */
[----:B------:R-:W-:Y:S01]  /*4ac0*/  IMAD.MOV.U32 R119, RZ, RZ, RZ ;  /* 0x000000ffff777224 */ /* 0x000fe200078e00ff */
[----:B------:R-:W-:Y:S01]  /*4ad0*/  ULDC UR23, c[0x0][0x9e4] ;  /* 0x0002790000177ab9 */ /* 0x000fe20000000800 */
[----:B------:R-:W-:Y:S01]  /*4ae0*/  ULDC UR22, c[0x0][0x9dc] ;  /* 0x0002770000167ab9 */ /* 0x000fe20000000800 */
[----:B------:R-:W-:Y:S01]  /*4af0*/  ULDC UR21, c[0x0][0x988] ;  /* 0x0002620000157ab9 */ /* 0x000fe20000000800 */
[----:B------:R-:W-:-:S05]  /*4b00*/  ULDC UR24, c[0x0][0x9e0] ;  /* 0x0002780000187ab9 */ /* 0x000fca0000000800 */
.L_x_13478:
        /* <DEDUP_REMOVED lines=9> */
.L_x_13463:
[----:B------:R-:W-:Y:S01]  /*4ba0*/  ULEA UR6, UR26, UR45, 0x3 ;  /* 0x0000002d1a067291 */ /* 0x000fe2000f8e183f */
[----:B------:R-:W-:-:S05]  /*4bb0*/  IMAD.U32 R6, RZ, RZ, UR25 ;  /* 0x00000019ff067e24 */ /* 0x000fca000f8e00ff */
[----:B------:R-:W-:-:S04]  /*4bc0*/  SHF.L.U32 R6, R6, 0x1f, RZ ;  /* 0x0000001f06067819 */ /* 0x000fc800000006ff */
[----:B------:R0:W1:Y:S01]  /*4bd0*/  SYNCS.PHASECHK.TRANS64.TRYWAIT P2, [UR6+0x16830], R6 ;  /* 0x01683006ff0075a7 */ /* 0x0000620008040146 */
[----:B------:R-:W-:Y:S05]  /*4be0*/  @!P0 BRA `(.L_x_13464) ;  /* 0x0000000000048947 */ /* 0x000fea0003800000 */
[----:B------:R-:W-:Y:S01]  /*4bf0*/  BPT.TRAP 0x1 ;  /* 0x000000040000795c */ /* 0x000fe20000300000 */
.L_x_13464:
[----:B-1----:R-:W-:Y:S05]  /*4c00*/  @P2 BRA `(.L_x_13462) ;  /* 0x0000000000082947 */ /* 0x002fea0003800000 */
[----:B------:R-:W1:Y:S02]  /*4c10*/  SYNCS.PHASECHK.TRANS64.TRYWAIT P2, [UR6+0x16830], R6 ;  /* 0x01683006ff0075a7 */ /* 0x000e640008040146 */
[----:B-1----:R-:W-:Y:S05]  /*4c20*/  @!P2 BRA `(.L_x_13465) ;  /* 0x000000d400d4a947 */ /* 0x002fea0003800000 */
.L_x_13462:
        /* <DEDUP_REMOVED lines=25> */
.L_x_13467:
[----:B------:R-:W-:Y:S01]  /*4dc0*/  ULEA UR6, UR37, UR45, 0x3 ;  /* 0x0000002d25067291 */ /* 0x000fe2000f8e183f */
[----:B------:R-:W-:-:S05]  /*4dd0*/  IMAD.U32 R6, RZ, RZ, UR36 ;  /* 0x00000024ff067e24 */ /* 0x000fca000f8e00ff */
[----:B------:R-:W-:-:S04]  /*4de0*/  SHF.L.U32 R6, R6, 0x1f, RZ ;  /* 0x0000001f06067819 */ /* 0x000fc800000006ff */
[----:B------:R0:W1:Y:S01]  /*4df0*/  SYNCS.PHASECHK.TRANS64.TRYWAIT P2, [UR6+0x16850], R6 ;  /* 0x01685006ff0075a7 */ /* 0x0000620008040146 */
[----:B------:R-:W-:Y:S05]  /*4e00*/  @!P0 BRA `(.L_x_13468) ;  /* 0x0000000000048947 */ /* 0x000fea0003800000 */
[----:B------:R-:W-:Y:S01]  /*4e10*/  BPT.TRAP 0x1 ;  /* 0x000000040000795c */ /* 0x000fe20000300000 */
.L_x_13468:
[----:B-1----:R-:W-:Y:S05]  /*4e20*/  @P2 BRA `(.L_x_13466) ;  /* 0x0000000000082947 */ /* 0x002fea0003800000 */
[----:B------:R-:W1:Y:S02]  /*4e30*/  SYNCS.PHASECHK.TRANS64.TRYWAIT P2, [UR6+0x16850], R6 ;  /* 0x01685006ff0075a7 */ /* 0x000e640008040146 */
[----:B-1----:R-:W-:Y:S05]  /*4e40*/  @!P2 BRA `(.L_x_13469) ;  /* 0x000000d40064a947 */ /* 0x002fea0003800000 */
.L_x_13466:
        /* <DEDUP_REMOVED lines=9> */
[----:B01----:R-:W0:Y:S01]  /*4ee0*/  LDC R6, c[0x0][0x2f0] ;  /* 0x0000bc00ff067b82 */ /* 0x003e220000000800 */
[----:B------:R-:W-:Y:S02]  /*4ef0*/  IMAD.SHL.U32 R13, R3, 0x80, RZ ;  /* 0x00000080030d7824 */ /* 0x000fe400078e00ff */
[----:B------:R-:W-:Y:S01]  /*4f00*/  ULEA UR10, UR37, UR6, 0xa ;  /* 0x00000006250a7291 */ /* 0x000fe2000f8e503f */
[----:B------:R-:W-:-:S02]  /*4f10*/  IMAD.U32 R10, RZ, RZ, UR26 ;  /* 0x0000001aff0a7e24 */ /* 0x000fc4000f8e00ff */
[----:B------:R-:W-:-:S03]  /*4f20*/  IADD3 R11, -R13, 0x1, RZ ;  /* 0x000000010d0b7810 */ /* 0x000fc60007ffe1ff */
[----:B------:R-:W-:Y:S01]  /*4f30*/  @!P1 LEA R10, R10, UR45, 0x3 ;  /* 0x0000002d0a0a9c11 */ /* 0x000fe2000f8e18ff */
[----:B------:R-:W-:Y:S01]  /*4f40*/  UMOV UR6, UR10 ;  /* 0x0000000a00067c82 */ /* 0x000fe20008000000 */
[----:B------:R-:W-:Y:S01]  /*4f50*/  IMAD R11, R16, -0x2, R11 ;  /* 0xfffffffe100b7824 */ /* 0x000fe200078e020b */
[----:B------:R-:W-:Y:S01]  /*4f60*/  HGMMA.64x64x16.F32.BF16 R88, R148, gdesc[UR4].tnspB, R88, gsb0 ;  /* 0x40e0000494587df0 */ /* 0x000fe20008001858 */
[----:B------:R-:W-:Y:S01]  /*4f70*/  UIADD3 UR6, UR10, 0x80, URZ ;  /* 0x000000800a067890 */ /* 0x000fe2000fffe03f */
[----:B------:R-:W-:Y:S01]  /*4f80*/  @!P1 VIADD R10, R10, 0x16840 ;  /* 0x000168400a0a9836 */ /* 0x000fe20000000000 */
[----:B------:R-:W-:-:S04]  /*4f90*/  UMOV UR7, 0x40000040 ;  /* 0x4000004000077882 */ /* 0x000fc80000000000 */
[----:B------:R-:W-:Y:S01]  /*4fa0*/  @!P1 PRMT R10, RZ, 0x654, R10 ;  /* 0x00000654ff0a9816 */ /* 0x000fe2000000000a */
[----:B------:R-:W-:Y:S02]  /*4fb0*/  WARPGROUP.DEPBAR.LE gsb0, 0x0 ;  /* 0x00008000000079c5 */ /* 0x000fe40000010000 */
[----:B------:R-:W-:-:S06]  /*4fc0*/  WARPGROUP.ARRIVE ;  /* 0x00000000000079c5 */ /* 0x000fcc0000000000 */
[----:B------:R-:W-:Y:S01]  /*4fd0*/  HGMMA.64x64x16.F32.BF16 R88, R144, gdesc[UR4].tnspB, R88, gsb0 ;  /* 0x40e0000490587df0 */ /* 0x000fe20008001858 */
[----:B------:R-:W-:Y:S01]  /*4fe0*/  UIADD3 UR6, UR10, 0x100, URZ ;  /* 0x000001000a067890 */ /* 0x000fe2000fffe03f */
[----:B------:R-:W-:Y:S01]  /*4ff0*/  UMOV UR7, 0x40000040 ;  /* 0x4000004000077882 */ /* 0x000fe20000000000 */
        /* <DEDUP_REMOVED lines=28> */
[----:B------:R-:W-:Y:S01]  /*51c0*/  @UP0 ULDC UR6, c[0x0][0x44c] ;  /* 0x0001130000060ab9 */ /* 0x000fe20000000800 */
[----:B------:R-:W-:Y:S01]  /*51d0*/  @UP0 ULDC UR7, c[0x0][0x450] ;  /* 0x0001140000070ab9 */ /* 0x000fe20000000800 */
[----:B------:R-:W-:Y:S01]  /*51e0*/  @P2 IMAD.HI.U32 R7, R20, UR6, RZ ;  /* 0x0000000614072c27 */ /* 0x000fe2000f8e00ff */
[----:B--2---:R-:W-:Y:S01]  /*51f0*/  ISETP.GE.U32.AND P2, PT, R8, 0x180, PT ;  /* 0x000001800800780c */ /* 0x004fe20003f46070 */
[----:B------:R-:W-:Y:S02]  /*5200*/  ULOP3.LUT UR6, URZ, UR22, URZ, 0x33, !UPT ;  /* 0x000000163f067292 */ /* 0x000fe4000f8e333f */
[----:B------:R-:W-:Y:S01]  /*5210*/  VIADD R8, R22, 0x9 ;  /* 0x0000000916087836 */ /* 0x000fe20000000000 */
[----:B------:R-:W-:Y:S02]  /*5220*/  @P3 SHF.R.U32.HI R20, RZ, UR7, R7 ;  /* 0x00000007ff143c19 */ /* 0x000fe40008011607 */
[----:B------:R-:W1:Y:S02]  /*5230*/  LDC R7, c[0x0][0x288] ;  /* 0x0000a200ff077b82 */ /* 0x000e640000000800 */
[----:B------:R-:W-:Y:S01]  /*5240*/  SEL R9, R8, 0x9, !P2 ;  /* 0x0000000908097807 */ /* 0x000fe20005000000 */
[----:B------:R-:W2:Y:S01]  /*5250*/  SHFL.IDX PT, R15, R20, RZ, 0x1c1f ;  /* 0x001c1fff140f7589 */ /* 0x000ea200000e0000 */
[----:B------:R-:W-:Y:S01]  /*5260*/  PLOP3.LUT P2, PT, PT, PT, UP1, 0x40, 0x0 ;  /* 0x000000000000781c */ /* 0x000fe20003f4e818 */
[----:B0-----:R-:W-:-:S04]  /*5270*/  IMAD R8, R6, UR41, R11 ;  /* 0x0000002906087c24 */ /* 0x001fc8000f8e020b */
[----:B-1----:R-:W-:-:S04]  /*5280*/  IMAD.IADD R8, R8, 0x1, -R7 ;  /* 0x0000000108087824 */ /* 0x002fc800078e0a07 */
[C---:B------:R-:W-:Y:S01]  /*5290*/  VIADD R12, R8.reuse, UR24 ;  /* 0x00000018080c7c36 */ /* 0x040fe20008000000 */
[----:B------:R-:W-:Y:S02]  /*52a0*/  WARPGROUP.DEPBAR.LE gsb0, 0x0 ;  /* 0x00008000000079c5 */ /* 0x000fe40000010000 */
[----:B------:R0:W-:Y:S06]  /*52b0*/  BAR.ARV R9, 0x100 ;  /* 0x000400090000751d */ /* 0x0001ec0000002000 */
[----:B------:R1:W-:Y:S02]  /*52c0*/  @!P1 SYNCS.ARRIVE.TRANS64.RED.A1T0 RZ, [R10+URZ], RZ ;  /* 0x000000ff0aff99a7 */ /* 0x0003e4000810043f */
[----:B-1----:R-:W-:-:S02]  /*52d0*/  VIADD R10, R8, UR6 ;  /* 0x00000006080a7c36 */ /* 0x002fc40008000000 */
[--C-:B--2---:R-:W-:Y:S02]  /*52e0*/  IMAD.IADD R8, R12, 0x1, R15.reuse ;  /* 0x000000010c087824 */ /* 0x104fe400078e020f */
[----:B0-----:R-:W-:Y:S01]  /*52f0*/  IMAD.IADD R9, R10, 0x1, R15 ;  /* 0x000000010a097824 */ /* 0x001fe200078e020f */
        /* <DEDUP_REMOVED lines=14> */
.L_x_13472:
[----:B------:R-:W-:-:S05]  /*53e0*/  IMAD.U32 R120, RZ, RZ, UR23 ;  /* 0x00000017ff787e24 */ /* 0x000fca000f8e00ff */
[----:B------:R-:W-:-:S13]  /*53f0*/  ISETP.NE.AND P2, PT, R120, 0x1, PT ;  /* 0x000000017800780c */ /* 0x000fda0003f45270 */
[----:B------:R-:W0:Y:S02]  /*5400*/  @P2 LDC.64 R14, c[0x0][0x9e8] ;  /* 0x00027a00ff0e2b82 */ /* 0x000e240000000a00 */
[----:B0-----:R-:W-:-:S05]  /*5410*/  @P2 IMAD.HI.U32 R14, R11, R14, RZ ;  /* 0x0000000e0b0e2227 */ /* 0x001fca00078e00ff */
[----:B------:R-:W-:-:S07]  /*5420*/  @P2 SHF.R.U32.HI R11, RZ, R15, R14 ;  /* 0x0000000fff0b2219 */ /* 0x000fce000001160e */
.L_x_13473:
[----:B------:R-:W-:Y:S05]  /*5430*/  BSYNC B0 ;  /* 0x0000000000007941 */ /* 0x000fea0003800000 */
.L_x_13471:
[----:B------:R-:W-:-:S04]  /*5440*/  IMAD R11, R11, R120, -R13 ;  /* 0x000000780b0b7224 */ /* 0x000fc800078e0a0d */
[----:B------:R-:W-:-:S05]  /*5450*/  IMAD R11, R16, -0x2, R11 ;  /* 0xfffffffe100b7824 */ /* 0x000fca00078e020b */
[----:B------:R-:W-:Y:S02]  /*5460*/  VIADDMNMX R8, R11, R120, R8, PT ;  /* 0x000000780b087246 */ /* 0x000fe40003800108 */
[----:B------:R-:W-:-:S07]  /*5470*/  VIMNMX R9, R9, R11, !PT ;  /* 0x0000000b09097248 */ /* 0x000fce0007fe0100 */
.L_x_13470:
        /* <DEDUP_REMOVED lines=115> */
.L_x_13476:
[----:B------:R-:W-:-:S05]  /*5bb0*/  IMAD.U32 R20, RZ, RZ, UR23 ;  /* 0x00000017ff147e24 */ /* 0x000fca000f8e00ff */
[----:B------:R-:W-:-:S13]  /*5bc0*/  ISETP.NE.AND P3, PT, R20, 0x1, PT ;  /* 0x000000011400780c */ /* 0x000fda0003f65270 */
[----:B------:R-:W0:Y:S02]  /*5bd0*/  @P3 LDC.64 R8, c[0x0][0x9e8] ;  /* 0x00027a00ff083b82 */ /* 0x000e240000000a00 */
[----:B0-----:R-:W-:-:S05]  /*5be0*/  @P3 IMAD.HI.U32 R8, R14, R8, RZ ;  /* 0x000000080e083227 */ /* 0x001fca00078e00ff */
[----:B------:R-:W-:-:S07]  /*5bf0*/  @P3 SHF.R.U32.HI R14, RZ, R9, R8 ;  /* 0x00000009ff0e3219 */ /* 0x000fce0000011608 */
.L_x_13477:
[----:B------:R-:W-:Y:S05]  /*5c00*/  BSYNC B0 ;  /* 0x0000000000007941 */ /* 0x000fea0003800000 */
.L_x_13475:
[----:B------:R-:W-:-:S04]  /*5c10*/  IMAD R13, R14, R20, -R13 ;  /* 0x000000140e0d7224 */ /* 0x000fc800078e0a0d */
[----:B------:R-:W-:-:S05]  /*5c20*/  IMAD R13, R16, -0x2, R13 ;  /* 0xfffffffe100d7824 */ /* 0x000fca00078e020d */
[----:B------:R-:W-:Y:S02]  /*5c30*/  VIADDMNMX R12, R13, R20, R12, PT ;  /* 0x000000140d0c7246 */ /* 0x000fe4000380010c */
[----:B------:R-:W-:-:S07]  /*5c40*/  VIMNMX R10, R10, R13, !PT ;  /* 0x0000000d0a0a7248 */ /* 0x000fce0007fe0100 */
.L_x_13474:
[----:B------:R-:W-:Y:S01]  /*5c50*/  FMNMX.FTZ R8, R11, R2, !PT ;  /* 0x000000020b087209 */ /* 0x000fe20007810000 */
[----:B------:R-:W-:Y:S01]  /*5c60*/  UMOV UR10, UR21 ;  /* 0x00000015000a7c82 */ /* 0x000fe20008000000 */
        /* <DEDUP_REMOVED lines=73> */
[----:B------:R-:W-:Y:S02]  /*6100*/  ISETP.LT.OR P5, PT, R12, 0x2a, P3 ;  /* 0x0000002a0c00780c */ /* 0x000fe40001fa1670 */
[----:B------:R-:W-:Y:S02]  /*6110*/  ISETP.GT.AND P3, PT, R10, 0x31, P2 ;  /* 0x000000310a00780c */ /* 0x000fe40001764270 */
[----:B------:R-:W-:Y:S02]  /*6120*/  FSEL R47, R47, -INF , !P5 ;  /* 0xff8000002f2f7808 */ /* 0x000fe40006800000 */
[----:B------:R-:W-:Y:S02]  /*6130*/  ISETP.LT.OR P4, PT, R12, 0x31, P4 ;  /* 0x000000310c00780c */ /* 0x000fe40002781670 */
[----:B------:R-:W-:Y:S02]  /*6140*/  ISETP.GT.AND P5, PT, R10, 0x38, P2 ;  /* 0x000000380a00780c */ /* 0x000fe400017a4270 */
[----:B0-----:R-:W-:-:S02]  /*6150*/  FMNMX.FTZ R13, R9, R8, !PT ;  /* 0x00000008090d7209 */ /* 0x001fc40007810000 */
[----:B------:R-:W-:Y:S02]  /*6160*/  ISETP.LT.OR P3, PT, R12, 0x32, P3 ;  /* 0x000000320c00780c */ /* 0x000fe40001f61670 */
[----:B------:R-:W-:Y:S01]  /*6170*/  FSEL R50, R50, -INF , !P4 ;  /* 0xff80000032327808 */ /* 0x000fe20006000000 */
[----:B------:R-:W0:Y:S01]  /*6180*/  SHFL.BFLY PT, R8, R13, 0x1, 0x1f ;  /* 0x0c201f000d087f89 */ /* 0x000e2200000e0000 */
[----:B------:R-:W-:Y:S02]  /*6190*/  ISETP.GT.AND P4, PT, R10, 0x39, P2 ;  /* 0x000000390a00780c */ /* 0x000fe40001784270 */
[----:B------:R-:W-:Y:S02]  /*61a0*/  FSEL R51, R51, -INF , !P3 ;  /* 0xff80000033337808 */ /* 0x000fe40005800000 */
[----:B------:R-:W-:Y:S02]  /*61b0*/  ISETP.LT.OR P5, PT, R12, 0x39, P5 ;  /* 0x000000390c00780c */ /* 0x000fe40002fa1670 */
[----:B------:R-:W-:-:S02]  /*61c0*/  ISETP.GT.AND P3, PT, R10, 0x40, P2 ;  /* 0x000000400a00780c */ /* 0x000fc40001764270 */
[----:B------:R-:W-:Y:S02]  /*61d0*/  ISETP.LT.OR P4, PT, R12, 0x3a, P4 ;  /* 0x0000003a0c00780c */ /* 0x000fe40002781670 */
[----:B------:R-:W-:Y:S02]  /*61e0*/  FSEL R54, R54, -INF , !P5 ;  /* 0xff80000036367808 */ /* 0x000fe40006800000 */
[----:B------:R-:W-:Y:S02]  /*61f0*/  ISETP.GT.AND P5, PT, R10, 0x41, P2 ;  /* 0x000000410a00780c */ /* 0x000fe400017a4270 */
[----:B------:R-:W-:Y:S02]  /*6200*/  FSEL R55, R55, -INF , !P4 ;  /* 0xff80000037377808 */ /* 0x000fe40006000000 */
[----:B------:R-:W-:Y:S02]  /*6210*/  ISETP.LT.OR P3, PT, R12, 0x41, P3 ;  /* 0x000000410c00780c */ /* 0x000fe40001f61670 */
[----:B------:R-:W-:-:S02]  /*6220*/  ISETP.GT.AND P4, PT, R10, 0x48, P2 ;  /* 0x000000480a00780c */ /* 0x000fc40001784270 */
[----:B------:R-:W-:Y:S02]  /*6230*/  ISETP.LT.OR P5, PT, R12, 0x42, P5 ;  /* 0x000000420c00780c */ /* 0x000fe40002fa1670 */
[----:B------:R-:W-:Y:S02]  /*6240*/  FSEL R58, R58, -INF , !P3 ;  /* 0xff8000003a3a7808 */ /* 0x000fe40005800000 */
[----:B0-----:R-:W-:Y:S02]  /*6250*/  FMNMX.FTZ R8, R13, R8, !PT ;  /* 0x000000080d087209 */ /* 0x001fe40007810000 */
[----:B------:R-:W-:Y:S02]  /*6260*/  ISETP.GT.AND P3, PT, R10, 0x49, P2 ;  /* 0x000000490a00780c */ /* 0x000fe40001764270 */
[C---:B------:R-:W-:Y:S01]  /*6270*/  FSETP.NEU.FTZ.AND P6, PT, R8.reuse, -INF , PT ;  /* 0xff8000000800780b */ /* 0x040fe20003fdd000 */
[----:B------:R-:W-:Y:S01]  /*6280*/  FMUL.FTZ R14, R8, UR10 ;  /* 0x0000000a080e7c20 */ /* 0x000fe20008410000 */
[----:B------:R-:W-:-:S02]  /*6290*/  FSEL R59, R59, -INF , !P5 ;  /* 0xff8000003b3b7808 */ /* 0x000fc40006800000 */
[----:B------:R-:W-:Y:S02]  /*62a0*/  ISETP.LT.OR P4, PT, R12, 0x49, P4 ;  /* 0x000000490c00780c */ /* 0x000fe40002781670 */
        /* <DEDUP_REMOVED lines=10> */
[----:B------:R-:W-:Y:S01]  /*6350*/  FSEL R62, R62, -INF , !P4 ;  /* 0xff8000003e3e7808 */ /* 0x000fe20006000000 */
[----:B------:R-:W-:Y:S01]  /*6360*/  MUFU.EX2 R148, R148 ;  /* 0x0000009400947308 */ /* 0x000fe20000000800 */
[----:B------:R-:W-:Y:S01]  /*6370*/  FMNMX.FTZ R25, R39, R20, !PT ;  /* 0x0000001427197209 */ /* 0x000fe20007810000 */
[--C-:B------:R-:W-:Y:S01]  /*6380*/  FFMA.FTZ R150, R28, UR10, -R14.reuse ;  /* 0x0000000a1c967c23 */ /* 0x100fe2000801080e */
[----:B------:R-:W-:Y:S01]  /*6390*/  ISETP.GT.AND P4, PT, R10, 0x51, P2 ;  /* 0x000000510a00780c */ /* 0x000fe20001784270 */
[--C-:B------:R-:W-:Y:S01]  /*63a0*/  FFMA.FTZ R144, R32, UR10, -R14.reuse ;  /* 0x0000000a20907c23 */ /* 0x100fe2000801080e */
[----:B------:R-:W-:Y:S01]  /*63b0*/  FMNMX.FTZ R20, R42, R25, !PT ;  /* 0x000000192a147209 */ /* 0x000fe20007810000 */
[--C-:B------:R-:W-:Y:S01]  /*63c0*/  FFMA.FTZ R25, R41, UR10, -R14.reuse ;  /* 0x0000000a29197c23 */ /* 0x100fe2000801080e */
[----:B------:R-:W-:Y:S01]  /*63d0*/  FSEL R63, R63, -INF , !P3 ;  /* 0xff8000003f3f7808 */ /* 0x000fe20005800000 */
[----:B------:R-:W-:Y:S01]  /*63e0*/  MUFU.EX2 R9, R9 ;  /* 0x0000000900097308 */ /* 0x000fe20000000800 */
[----:B------:R-:W-:Y:S01]  /*63f0*/  FMNMX.FTZ R29, R43, R20, !PT ;  /* 0x000000142b1d7209 */ /* 0x000fe20007810000 */
[--C-:B------:R-:W-:Y:S01]  /*6400*/  FFMA.FTZ R146, R36, UR10, -R14.reuse ;  /* 0x0000000a24927c23 */ /* 0x100fe2000801080e */
[----:B------:R-:W-:Y:S01]  /*6410*/  ISETP.LT.OR P5, PT, R12, 0x51, P5 ;  /* 0x000000510c00780c */ /* 0x000fe20002fa1670 */
[--C-:B------:R-:W-:Y:S01]  /*6420*/  FFMA.FTZ R140, R40, UR10, -R14.reuse ;  /* 0x0000000a288c7c23 */ /* 0x100fe2000801080e */
[----:B------:R-:W-:Y:S01]  /*6430*/  FMNMX.FTZ R20, R46, R29, !PT ;  /* 0x0000001d2e147209 */ /* 0x000fe20007810000 */
[--C-:B------:R-:W-:Y:S01]  /*6440*/  FFMA.FTZ R142, R44, UR10, -R14.reuse ;  /* 0x0000000a2c8e7c23 */ /* 0x100fe2000801080e */
[----:B------:R-:W-:Y:S01]  /*6450*/  ISETP.GT.AND P3, PT, R10, 0x58, P2 ;  /* 0x000000580a00780c */ /* 0x000fe20001764270 */
        /* <DEDUP_REMOVED lines=30> */
[----:B------:R-:W-:Y:S01]  /*6640*/  FFMA.FTZ R122, R84, UR10, -R14 ;  /* 0x0000000a547a7c23 */ /* 0x000fe2000801080e */
[----:B------:R-:W-:Y:S01]  /*6650*/  FSEL R70, R70, -INF , !P3 ;  /* 0xff80000046467808 */ /* 0x000fe20005800000 */
[----:B------:R-:W-:Y:S01]  /*6660*/  MUFU.EX2 R146, R146 ;  /* 0x0000009200927308 */ /* 0x000fe20000000800 */
[----:B------:R-:W-:-:S02]  /*6670*/  FMNMX.FTZ R37, R63, R20, !PT ;  /* 0x000000143f257209 */ /* 0x000fc40007810000 */
[----:B------:R-:W-:Y:S02]  /*6680*/  ISETP.GT.AND P3, PT, R10, 0x61, P2 ;  /* 0x000000610a00780c */ /* 0x000fe40001764270 */
[----:B------:R-:W-:Y:S01]  /*6690*/  FMNMX.FTZ R20, R66, R37, !PT ;  /* 0x0000002542147209 */ /* 0x000fe20007810000 */
[--C-:B------:R-:W-:Y:S01]  /*66a0*/  FFMA.FTZ R37, R53, UR10, -R14.reuse ;  /* 0x0000000a35257c23 */ /* 0x100fe2000801080e */
[----:B------:R-:W-:Y:S01]  /*66b0*/  FSEL R71, R71, -INF , !P5 ;  /* 0xff80000047477808 */ /* 0x000fe20006800000 */
[----:B------:R-:W-:Y:S01]  /*66c0*/  FFMA.FTZ R53, R69, UR10, -R14 ;  /* 0x0000000a45357c23 */ /* 0x000fe2000801080e */
[----:B------:R-:W-:Y:S01]  /*66d0*/  FMNMX.FTZ R41, R67, R20, !PT ;  /* 0x0000001443297209 */ /* 0x000fe20007810000 */
[----:B------:R-:W-:Y:S01]  /*66e0*/  MUFU.EX2 R21, R21 ;  /* 0x0000001500157308 */ /* 0x000fe20000000800 */
[----:B------:R-:W-:Y:S02]  /*66f0*/  ISETP.LT.OR P4, PT, R12, 0x61, P4 ;  /* 0x000000610c00780c */ /* 0x000fe40002781670 */
[----:B------:R-:W-:-:S02]  /*6700*/  FMNMX.FTZ R20, R70, R41, !PT ;  /* 0x0000002946147209 */ /* 0x000fc40007810000 */
[----:B------:R-:W-:Y:S02]  /*6710*/  ISETP.GT.AND P5, PT, R10, 0x68, P2 ;  /* 0x000000680a00780c */ /* 0x000fe400017a4270 */
        /* <DEDUP_REMOVED lines=8> */
[----:B------:R-:W-:Y:S01]  /*67a0*/  FMNMX.FTZ R20, R74, R41, !PT ;  /* 0x000000294a147209 */ /* 0x000fe20007810000 */
[--C-:B------:R-:W-:Y:S01]  /*67b0*/  FFMA.FTZ R41, R57, UR10, -R14.reuse ;  /* 0x0000000a39297c23 */ /* 0x100fe2000801080e */
[----:B------:R-:W-:Y:S01]  /*67c0*/  ISETP.LT.OR P4, PT, R12, 0x6a, P4 ;  /* 0x0000006a0c00780c */ /* 0x000fe20002781670 */
[----:B------:R-:W-:Y:S01]  /*67d0*/  FFMA.FTZ R57, R73, UR10, -R14 ;  /* 0x0000000a49397c23 */ /* 0x000fe2000801080e */
[----:B------:R-:W-:Y:S01]  /*67e0*/  ISETP.GT.AND P3, PT, R10, 0x70, P2 ;  /* 0x000000700a00780c */ /* 0x000fe20001764270 */
[----:B------:R-:W-:Y:S01]  /*67f0*/  MUFU.EX2 R142, R142 ;  /* 0x0000008e008e7308 */ /* 0x000fe20000000800 */
[----:B------:R-:W-:Y:S02]  /*6800*/  FSEL R78, R78, -INF , !P5 ;  /* 0xff8000004e4e7808 */ /* 0x000fe40006800000 */
[----:B------:R-:W-:Y:S02]  /*6810*/  FMNMX.FTZ R45, R75, R20, !PT ;  /* 0x000000144b2d7209 */ /* 0x000fe40007810000 */
[----:B------:R-:W-:-:S02]  /*6820*/  FSEL R79, R79, -INF , !P4 ;  /* 0xff8000004f4f7808 */ /* 0x000fc40006000000 */
[C---:B------:R-:W-:Y:S01]  /*6830*/  ISETP.GT.AND P5, PT, R10.reuse, 0x71, P2 ;  /* 0x000000710a00780c */ /* 0x040fe200017a4270 */
[----:B------:R-:W-:Y:S01]  /*6840*/  MUFU.EX2 R29, R29 ;  /* 0x0000001d001d7308 */ /* 0x000fe20000000800 */
[C---:B------:R-:W-:Y:S02]  /*6850*/  ISETP.GT.AND P4, PT, R10.reuse, 0x78, P2 ;  /* 0x000000780a00780c */ /* 0x040fe40001784270 */
[----:B------:R-:W-:Y:S02]  /*6860*/  ISETP.GT.AND P2, PT, R10, 0x79, P2 ;  /* 0x000000790a00780c */ /* 0x000fe40001744270 */
[----:B------:R-:W-:Y:S02]  /*6870*/  ISETP.LT.OR P3, PT, R12, 0x71, P3 ;  /* 0x000000710c00780c */ /* 0x000fe40001f61670 */
[----:B------:R-:W-:Y:S01]  /*6880*/  FMNMX.FTZ R10, R78, R45, !PT ;  /* 0x0000002d4e0a7209 */ /* 0x000fe20007810000 */
[----:B------:R-:W-:Y:S01]  /*6890*/  MUFU.EX2 R136, R136 ;  /* 0x0000008800887308 */ /* 0x000fe20000000800 */
[----:B------:R-:W-:-:S02]  /*68a0*/  ISETP.LT.OR P5, PT, R12, 0x72, P5 ;  /* 0x000000720c00780c */ /* 0x000fc40002fa1670 */
[----:B------:R-:W-:Y:S02]  /*68b0*/  FSEL R82, R82, -INF , !P3 ;  /* 0xff80000052527808 */ /* 0x000fe40005800000 */
[----:B------:R-:W-:Y:S02]  /*68c0*/  FMNMX.FTZ R45, R79, R10, !PT ;  /* 0x0000000a4f2d7209 */ /* 0x000fe40007810000 */
[----:B------:R-:W-:Y:S01]  /*68d0*/  ISETP.LT.OR P4, PT, R12, 0x79, P4 ;  /* 0x000000790c00780c */ /* 0x000fe20002781670 */
[----:B------:R-:W-:Y:S01]  /*68e0*/  MUFU.EX2 R33, R33 ;  /* 0x0000002100217308 */ /* 0x000fe20000000800 */
[----:B------:R-:W-:Y:S02]  /*68f0*/  FSEL R83, R83, -INF , !P5 ;  /* 0xff80000053537808 */ /* 0x000fe40006800000 */
[----:B------:R-:W-:Y:S01]  /*6900*/  FMNMX.FTZ R10, R82, R45, !PT ;  /* 0x0000002d520a7209 */ /* 0x000fe20007810000 */
[----:B------:R-:W-:Y:S01]  /*6910*/  FFMA.FTZ R45, R61, UR10, -R14 ;  /* 0x0000000a3d2d7c23 */ /* 0x000fe2000801080e */
[----:B------:R-:W-:-:S02]  /*6920*/  ISETP.LT.OR P2, PT, R12, 0x7a, P2 ;  /* 0x0000007a0c00780c */ /* 0x000fc40001741670 */
[----:B------:R-:W-:Y:S01]  /*6930*/  FSEL R86, R86, -INF , !P4 ;  /* 0xff80000056567808 */ /* 0x000fe20006000000 */
[----:B------:R-:W-:Y:S01]  /*6940*/  MUFU.EX2 R138, R138 ;  /* 0x0000008a008a7308 */ /* 0x000fe20000000800 */
[----:B------:R-:W-:Y:S02]  /*6950*/  FMNMX.FTZ R49, R83, R10, !PT ;  /* 0x0000000a53317209 */ /* 0x000fe40007810000 */
[----:B------:R-:W-:Y:S02]  /*6960*/  FSEL R87, R87, -INF , !P2 ;  /* 0xff80000057577808 */ /* 0x000fe40005000000 */
[----:B------:R-:W-:Y:S01]  /*6970*/  FMNMX.FTZ R10, R86, R49, !PT ;  /* 0x00000031560a7209 */ /* 0x000fe20007810000 */
[--C-:B------:R-:W-:Y:S01]  /*6980*/  FFMA.FTZ R49, R65, UR10, -R14.reuse ;  /* 0x0000000a41317c23 */ /* 0x100fe2000801080e */
[----:B------:R-:W-:Y:S01]  /*6990*/  FSEL R73, R8, RZ, P6 ;  /* 0x000000ff08497208 */ /* 0x000fe20003000000 */
[----:B------:R-:W-:Y:S01]  /*69a0*/  FFMA.FTZ R65, R81, UR10, -R14 ;  /* 0x0000000a51417c23 */ /* 0x000fe2000801080e */
[----:B------:R-:W-:Y:S01]  /*69b0*/  FMNMX.FTZ R10, R87, R10, !PT ;  /* 0x0000000a570a7209 */ /* 0x000fe20007810000 */
[----:B------:R-:W-:Y:S02]  /*69c0*/  MUFU.EX2 R37, R37 ;  /* 0x0000002500257308 */ /* 0x000fe40000000800 */
[----:B------:R-:W-:-:S02]  /*69d0*/  FADD.FTZ R2, -R73, R2 ;  /* 0x0000000249027221 */ /* 0x000fc40000010100 */
[----:B------:R-:W0:Y:S04]  /*69e0*/  SHFL.BFLY PT, R61, R10, 0x2, 0x1f ;  /* 0x0c401f000a3d7f89 */ /* 0x000e2800000e0000 */
[----:B------:R-:W-:Y:S08]  /*69f0*/  MUFU.EX2 R132, R132 ;  /* 0x0000008400847308 */ /* 0x000ff00000000800 */
[----:B------:R-:W-:Y:S08]  /*6a00*/  MUFU.EX2 R41, R41 ;  /* 0x0000002900297308 */ /* 0x000ff00000000800 */
[----:B------:R-:W-:Y:S01]  /*6a10*/  MUFU.EX2 R134, R134 ;  /* 0x0000008600867308 */ /* 0x000fe20000000800 */
[----:B0-----:R-:W-:Y:S01]  /*6a20*/  FMNMX.FTZ R12, R10, R61, !PT ;  /* 0x0000003d0a0c7209 */ /* 0x001fe20007810000 */
[--C-:B------:R-:W-:Y:S01]  /*6a30*/  FFMA.FTZ R61, R77, UR10, -R14.reuse ;  /* 0x0000000a4d3d7c23 */ /* 0x100fe2000801080e */
[----:B------:R-:W-:-:S05]  /*6a40*/  FFMA.FTZ R14, R85, UR10, -R14 ;  /* 0x0000000a550e7c23 */ /* 0x000fca000801080e */
[----:B------:R-:W-:Y:S01]  /*6a50*/  MUFU.EX2 R45, R45 ;  /* 0x0000002d002d7308 */ /* 0x000fe20000000800 */
[----:B------:R-:W0:Y:S07]  /*6a60*/  SHFL.BFLY PT, R69, R12, 0x1, 0x1f ;  /* 0x0c201f000c457f89 */ /* 0x000e2e00000e0000 */
[----:B------:R1:W-:Y:S08]  /*6a70*/  MUFU.EX2 R73, R14 ;  /* 0x0000000e00497308 */ /* 0x0003f00000000800 */
[----:B------:R-:W-:Y:S08]  /*6a80*/  MUFU.EX2 R128, R128 ;  /* 0x0000008000807308 */ /* 0x000ff00000000800 */
[----:B------:R-:W-:Y:S01]  /*6a90*/  MUFU.EX2 R49, R49 ;  /* 0x0000003100317308 */ /* 0x000fe20000000800 */
[----:B0-----:R-:W-:Y:S01]  /*6aa0*/  FMNMX.FTZ R10, R12, R69, !PT ;  /* 0x000000450c0a7209 */ /* 0x001fe20007810000 */
[----:B------:R-:W-:-:S03]  /*6ab0*/  FMUL.FTZ R69, R2, UR10 ;  /* 0x0000000a02457c20 */ /* 0x000fc60008410000 */
[C---:B------:R-:W-:Y:S01]  /*6ac0*/  FSETP.NEU.FTZ.AND P2, PT, R10.reuse, -INF , PT ;  /* 0xff8000000a00780b */ /* 0x040fe20003f5d000 */
[----:B------:R-:W-:Y:S02]  /*6ad0*/  FMUL.FTZ R32, R10, UR10 ;  /* 0x0000000a0a207c20 */ /* 0x000fe40008410000 */
[----:B------:R-:W0:Y:S03]  /*6ae0*/  MUFU.EX2 R69, R69 ;  /* 0x0000004500457308 */ /* 0x000e260000000800 */
[----:B------:R-:W-:-:S05]  /*6af0*/  FSEL R32, R32, RZ, P2 ;  /* 0x000000ff20207208 */ /* 0x000fca0001000000 */
[--C-:B------:R-:W-:Y:S01]  /*6b00*/  FFMA.FTZ R151, R30, UR10, -R32.reuse ;  /* 0x0000000a1e977c23 */ /* 0x100fe20008010820 */
[--C-:B------:R-:W-:Y:S01]  /*6b10*/  FFMA.FTZ R2, R15, UR10, -R32.reuse ;  /* 0x0000000a0f027c23 */ /* 0x100fe20008010820 */
[--C-:B------:R-:W-:Y:S01]  /*6b20*/  FFMA.FTZ R149, R27, UR10, -R32.reuse ;  /* 0x0000000a1b957c23 */ /* 0x100fe20008010820 */
[--C-:B------:R-:W-:Y:S01]  /*6b30*/  FFMA.FTZ R12, R31, UR10, -R32.reuse ;  /* 0x0000000a1f0c7c23 */ /* 0x100fe20008010820 */
[--C-:B------:R-:W-:Y:S01]  /*6b40*/  FFMA.FTZ R145, R34, UR10, -R32.reuse ;  /* 0x0000000a22917c23 */ /* 0x100fe20008010820 */
[--C-:B-1----:R-:W-:Y:S01]  /*6b50*/  FFMA.FTZ R14, R35, UR10, -R32.reuse ;  /* 0x0000000a230e7c23 */ /* 0x102fe20008010820 */
[----:B------:R-:W-:Y:S01]  /*6b60*/  MUFU.EX2 R151, R151 ;  /* 0x0000009700977308 */ /* 0x000fe20000000800 */
[--C-:B------:R-:W-:Y:S01]  /*6b70*/  FFMA.FTZ R147, R38, UR10, -R32.reuse ;  /* 0x0000000a26937c23 */ /* 0x100fe20008010820 */
[----:B------:R-:W-:Y:S01]  /*6b80*/  FFMA.FTZ R20, R39, UR10, -R32 ;  /* 0x0000000a27147c23 */ /* 0x000fe20008010820 */
[----:B0-----:R-:W-:Y:S01]  /*6b90*/  FFMA.FTZ R30, R69, R5, R148 ;  /* 0x00000005451e7223 */ /* 0x001fe20000010094 */
[--C-:B------:R-:W-:Y:S01]  /*6ba0*/  FFMA.FTZ R141, R42, UR10, -R32.reuse ;  /* 0x0000000a2a8d7c23 */ /* 0x100fe20008010820 */
[--C-:B------:R-:W-:Y:S01]  /*6bb0*/  FFMA.FTZ R24, R43, UR10, -R32.reuse ;  /* 0x0000000a2b187c23 */ /* 0x100fe20008010820 */
[----:B------:R-:W-:Y:S01]  /*6bc0*/  FFMA.FTZ R143, R46, UR10, -R32 ;  /* 0x0000000a2e8f7c23 */ /* 0x000fe20008010820 */
[----:B------:R-:W-:Y:S01]  /*6bd0*/  FADD.FTZ R5, R9, R30 ;  /* 0x0000001e09057221 */ /* 0x000fe20000010000 */
[----:B------:R-:W-:Y:S01]  /*6be0*/  MUFU.EX2 R2, R2 ;  /* 0x0000000200027308 */ /* 0x000fe20000000800 */
[--C-:B------:R-:W-:Y:S01]  /*6bf0*/  FFMA.FTZ R26, R47, UR10, -R32.reuse ;  /* 0x0000000a2f1a7c23 */ /* 0x100fe20008010820 */
[--C-:B------:R-:W-:Y:S01]  /*6c00*/  FFMA.FTZ R137, R50, UR10, -R32.reuse ;  /* 0x0000000a32897c23 */ /* 0x100fe20008010820 */
[----:B------:R-:W-:Y:S01]  /*6c10*/  FADD.FTZ R30, R150, R5 ;  /* 0x00000005961e7221 */ /* 0x000fe20000010000 */
[----:B------:R-:W-:Y:S01]  /*6c20*/  FSEL R5, R10, RZ, P2 ;  /* 0x000000ff0a057208 */ /* 0x000fe20001000000 */
[--C-:B------:R-:W-:Y:S01]  /*6c30*/  FFMA.FTZ R28, R51, UR10, -R32.reuse ;  /* 0x0000000a331c7c23 */ /* 0x100fe20008010820 */
[----:B------:R-:W-:Y:S01]  /*6c40*/  FFMA.FTZ R139, R54, UR10, -R32 ;  /* 0x0000000a368b7c23 */ /* 0x000fe20008010820 */
[----:B------:R-:W-:Y:S01]  /*6c50*/  FADD.FTZ R15, R11, R30 ;  /* 0x0000001e0b0f7221 */ /* 0x000fe20000010000 */
[----:B------:R-:W-:Y:S01]  /*6c60*/  MUFU.EX2 R149, R149 ;  /* 0x0000009500957308 */ /* 0x000fe20000000800 */
[----:B------:R-:W-:Y:S01]  /*6c70*/  FADD.FTZ R5, -R5, R0 ;  /* 0x0000000005057221 */ /* 0x000fe20000010100 */
[--C-:B------:R-:W-:Y:S01]  /*6c80*/  FFMA.FTZ R55, R55, UR10, -R32.reuse ;  /* 0x0000000a37377c23 */ /* 0x100fe20008010820 */
[----:B------:R-:W-:Y:S01]  /*6c90*/  FADD.FTZ R30, R144, R15 ;  /* 0x0000000f901e7221 */ /* 0x000fe20000010000 */
[--C-:B------:R-:W-:Y:S01]  /*6ca0*/  FFMA.FTZ R133, R58, UR10, -R32.reuse ;  /* 0x0000000a3a857c23 */ /* 0x100fe20008010820 */
[----:B------:R-:W-:Y:S01]  /*6cb0*/  FMUL.FTZ R5, R5, UR10 ;  /* 0x0000000a05057c20 */ /* 0x000fe20008410000 */
[----:B------:R-:W-:Y:S01]  /*6cc0*/  FFMA.FTZ R135, R62, UR10, -R32 ;  /* 0x0000000a3e877c23 */ /* 0x000fe20008010820 */
[----:B------:R-:W-:Y:S01]  /*6cd0*/  FADD.FTZ R15, R13, R30 ;  /* 0x0000001e0d0f7221 */ /* 0x000fe20000010000 */
[----:B------:R-:W-:Y:S01]  /*6ce0*/  MUFU.EX2 R12, R12 ;  /* 0x0000000c000c7308 */ /* 0x000fe20000000800 */
[----:B------:R-:W-:Y:S01]  /*6cf0*/  F2FP.BF16.F32.PACK_AB R148, R9, R148 ;  /* 0x000000940994723e */ /* 0x000fe200000010ff */
[--C-:B------:R-:W-:Y:S01]  /*6d00*/  FFMA.FTZ R129, R66, UR10, -R32.reuse ;  /* 0x0000000a42817c23 */ /* 0x100fe20008010820 */
[----:B------:R-:W-:Y:S01]  /*6d10*/  FADD.FTZ R30, R146, R15 ;  /* 0x0000000f921e7221 */ /* 0x000fe20000010000 */
[--C-:B------:R-:W-:Y:S01]  /*6d20*/  FFMA.FTZ R131, R70, UR10, -R32.reuse ;  /* 0x0000000a46837c23 */ /* 0x100fe20008010820 */
[--C-:B------:R-:W-:Y:S01]  /*6d30*/  FFMA.FTZ R125, R74, UR10, -R32.reuse ;  /* 0x0000000a4a7d7c23 */ /* 0x100fe20008010820 */
[----:B------:R-:W-:Y:S01]  /*6d40*/  FFMA.FTZ R75, R75, UR10, -R32 ;  /* 0x0000000a4b4b7c23 */ /* 0x000fe20008010820 */
[----:B------:R-:W-:Y:S01]  /*6d50*/  FADD.FTZ R27, R21, R30 ;  /* 0x0000001e151b7221 */ /* 0x000fe20000010000 */
[----:B------:R0:W1:Y:S01]  /*6d60*/  MUFU.EX2 R15, R5 ;  /* 0x00000005000f7308 */ /* 0x0000620000000800 */
[--C-:B------:R-:W-:Y:S01]  /*6d70*/  FFMA.FTZ R78, R78, UR10, -R32.reuse ;  /* 0x0000000a4e4e7c23 */ /* 0x100fe20008010820 */
[--C-:B------:R-:W-:Y:S01]  /*6d80*/  FFMA.FTZ R79, R79, UR10, -R32.reuse ;  /* 0x0000000a4f4f7c23 */ /* 0x100fe20008010820 */
[----:B------:R-:W-:Y:S01]  /*6d90*/  FADD.FTZ R30, R140, R27 ;  /* 0x0000001b8c1e7221 */ /* 0x000fe20000010000 */
[--C-:B------:R-:W-:Y:S01]  /*6da0*/  FFMA.FTZ R82, R82, UR10, -R32.reuse ;  /* 0x0000000a52527c23 */ /* 0x100fe20008010820 */
[--C-:B------:R-:W-:Y:S01]  /*6db0*/  FFMA.FTZ R83, R83, UR10, -R32.reuse ;  /* 0x0000000a53537c23 */ /* 0x100fe20008010820 */
[----:B------:R-:W-:Y:S01]  /*6dc0*/  FFMA.FTZ R86, R86, UR10, -R32 ;  /* 0x0000000a56567c23 */ /* 0x000fe20008010820 */
[----:B------:R-:W-:Y:S01]  /*6dd0*/  FADD.FTZ R27, R25, R30 ;  /* 0x0000001e191b7221 */ /* 0x000fe20000010000 */
[----:B------:R-:W2:Y:S01]  /*6de0*/  MUFU.EX2 R145, R145 ;  /* 0x0000009100917308 */ /* 0x000ea20000000800 */
[----:B------:R-:W-:Y:S01]  /*6df0*/  FFMA.FTZ R30, R59, UR10, -R32 ;  /* 0x0000000a3b1e7c23 */ /* 0x000fe20008010820 */
[----:B------:R-:W-:-:S02]  /*6e00*/  IMAD.U32 R31, RZ, RZ, UR37 ;  /* 0x00000025ff1f7e24 */ /* 0x000fc4000f8e00ff */
[----:B------:R-:W-:Y:S01]  /*6e10*/  FADD.FTZ R34, R142, R27 ;  /* 0x0000001b8e227221 */ /* 0x000fe20000010000 */
[----:B------:R-:W-:Y:S01]  /*6e20*/  ISETP.GT.AND P2, PT, R3, UR27, PT ;  /* 0x0000001b03007c0c */ /* 0x000fe2000bf44270 */
[----:B------:R-:W-:Y:S01]  /*6e30*/  UMOV UR37, UR26 ;  /* 0x0000001a00257c82 */ /* 0x000fe20008000000 */
[----:B------:R-:W-:Y:S01]  /*6e40*/  F2FP.BF16.F32.PACK_AB R150, R11, R150 ;  /* 0x000000960b96723e */ /* 0x000fe200000010ff */
[----:B0-----:R-:W-:Y:S01]  /*6e50*/  FADD.FTZ R5, R29, R34 ;  /* 0x000000221d057221 */ /* 0x001fe20000010000 */
[----:B------:R-:W0:Y:S01]  /*6e60*/  MUFU.EX2 R14, R14 ;  /* 0x0000000e000e7308 */ /* 0x000e220000000800 */
[----:B-1----:R-:W-:Y:S01]  /*6e70*/  FFMA.FTZ R34, R15, R4, R2 ;  /* 0x000000040f227223 */ /* 0x002fe20000010002 */
[----:B------:R-:W-:Y:S01]  /*6e80*/  FFMA.FTZ R4, R63, UR10, -R32 ;  /* 0x0000000a3f047c23 */ /* 0x000fe20008010820 */
[----:B------:R-:W-:Y:S01]  /*6e90*/  FADD.FTZ R38, R136, R5 ;  /* 0x0000000588267221 */ /* 0x000fe20000010000 */
[----:B------:R-:W-:Y:S01]  /*6ea0*/  @!P1 LEA R31, R31, UR45, 0x3 ;  /* 0x0000002d1f1f9c11 */ /* 0x000fe2000f8e18ff */
[----:B------:R-:W-:Y:S01]  /*6eb0*/  FADD.FTZ R36, R149, R34 ;  /* 0x0000002295247221 */ /* 0x000fe20000010000 */
[----:B------:R-:W-:Y:S01]  /*6ec0*/  FFMA.FTZ R34, R67, UR10, -R32 ;  /* 0x0000000a43227c23 */ /* 0x000fe20008010820 */
[----:B------:R-:W-:Y:S01]  /*6ed0*/  FADD.FTZ R27, R33, R38 ;  /* 0x00000026211b7221 */ /* 0x000fe20000010000 */
[----:B------:R-:W1:Y:S01]  /*6ee0*/  MUFU.EX2 R147, R147 ;  /* 0x0000009300937308 */ /* 0x000e620000000800 */
[----:B------:R-:W-:Y:S01]  /*6ef0*/  FADD.FTZ R5, R151, R36 ;  /* 0x0000002497057221 */ /* 0x000fe20000010000 */
[----:B------:R-:W-:-:S02]  /*6f00*/  @!P1 VIADD R31, R31, 0x16860 ;  /* 0x000168601f1f9836 */ /* 0x000fc40000000000 */
[----:B------:R-:W-:Y:S01]  /*6f10*/  FADD.FTZ R36, R138, R27 ;  /* 0x0000001b8a247221 */ /* 0x000fe20000010000 */
[----:B------:R-:W-:Y:S01]  /*6f20*/  F2FP.BF16.F32.PACK_AB R149, R149, R2 ;  /* 0x000000029595723e */ /* 0x000fe200000010ff */
[----:B------:R-:W-:Y:S01]  /*6f30*/  FADD.FTZ R38, R12, R5 ;  /* 0x000000050c267221 */ /* 0x000fe20000010000 */
[----:B------:R-:W-:Y:S01]  /*6f40*/  F2FP.BF16.F32.PACK_AB R144, R13, R144 ;  /* 0x000000900d90723e */ /* 0x000fe200000010ff */
[----:B------:R-:W-:Y:S01]  /*6f50*/  FADD.FTZ R27, R37, R36 ;  /* 0x00000024251b7221 */ /* 0x000fe20000010000 */
[----:B------:R-:W3:Y:S01]  /*6f60*/  MUFU.EX2 R20, R20 ;  /* 0x0000001400147308 */ /* 0x000ee20000000800 */
[----:B--2---:R-:W-:Y:S01]  /*6f70*/  FADD.FTZ R5, R145, R38 ;  /* 0x0000002691057221 */ /* 0x004fe20000010000 */
[--C-:B------:R-:W-:Y:S01]  /*6f80*/  FFMA.FTZ R36, R71, UR10, -R32.reuse ;  /* 0x0000000a47247c23 */ /* 0x100fe20008010820 */
[----:B------:R-:W-:Y:S01]  /*6f90*/  FADD.FTZ R40, R132, R27 ;  /* 0x0000001b84287221 */ /* 0x000fe20000010000 */
[----:B------:R-:W-:Y:S01]  /*6fa0*/  FFMA.FTZ R32, R87, UR10, -R32 ;  /* 0x0000000a57207c23 */ /* 0x000fe20008010820 */
[----:B0-----:R-:W-:Y:S01]  /*6fb0*/  FADD.FTZ R38, R14, R5 ;  /* 0x000000050e267221 */ /* 0x001fe20000010000 */
[----:B------:R-:W-:Y:S01]  /*6fc0*/  @!P1 PRMT R31, RZ, 0x654, R31 ;  /* 0x00000654ff1f9816 */ /* 0x000fe2000000001f */
[----:B------:R-:W-:Y:S01]  /*6fd0*/  FADD.FTZ R27, R41, R40 ;  /* 0x00000028291b7221 */ /* 0x000fe20000010000 */
[----:B------:R-:W0:Y:S01]  /*6fe0*/  MUFU.EX2 R141, R141 ;  /* 0x0000008d008d7308 */ /* 0x000e220000000800 */
[----:B-1----:R-:W-:Y:S01]  /*6ff0*/  FADD.FTZ R5, R147, R38 ;  /* 0x0000002693057221 */ /* 0x002fe20000010000 */
[----:B------:R1:W-:Y:S01]  /*7000*/  @!P1 SYNCS.ARRIVE.TRANS64.RED.A1T0 RZ, [R31+URZ], RZ ;  /* 0x000000ff1fff99a7 */ /* 0x0003e2000810043f */
[----:B------:R-:W-:Y:S01]  /*7010*/  FADD.FTZ R40, R134, R27 ;  /* 0x0000001b86287221 */ /* 0x000fe20000010000 */
[----:B------:R-:W-:Y:S01]  /*7020*/  F2FP.BF16.F32.PACK_AB R146, R21, R146 ;  /* 0x000000921592723e */ /* 0x000fe200000010ff */
[-C--:B------:R-:W-:Y:S01]  /*7030*/  FMUL.FTZ R88, R88, R69.reuse ;  /* 0x0000004558587220 */ /* 0x080fe20000410000 */
[----:B------:R-:W-:Y:S01]  /*7040*/  F2FP.BF16.F32.PACK_AB R140, R25, R140 ;  /* 0x0000008c198c723e */ /* 0x000fe200000010ff */
[----:B------:R-:W-:Y:S01]  /*7050*/  FADD.FTZ R27, R45, R40 ;  /* 0x000000282d1b7221 */ /* 0x000fe20000010000 */
[----:B------:R-:W2:Y:S01]  /*7060*/  MUFU.EX2 R24, R24 ;  /* 0x0000001800187308 */ /* 0x000ea20000000800 */
[----:B---3--:R-:W-:Y:S01]  /*7070*/  FADD.FTZ R38, R20, R5 ;  /* 0x0000000514267221 */ /* 0x008fe20000010000 */
[----:B------:R-:W-:Y:S01]  /*7080*/  F2FP.BF16.F32.PACK_AB R142, R29, R142 ;  /* 0x0000008e1d8e723e */ /* 0x000fe200000010ff */
[----:B------:R-:W-:Y:S01]  /*7090*/  FADD.FTZ R40, R128, R27 ;  /* 0x0000001b80287221 */ /* 0x000fe20000010000 */
[----:B------:R-:W-:Y:S01]  /*70a0*/  F2FP.BF16.F32.PACK_AB R136, R33, R136 ;  /* 0x000000882188723e */ /* 0x000fe200000010ff */
[-C--:B------:R-:W-:Y:S01]  /*70b0*/  FMUL.FTZ R89, R89, R69.reuse ;  /* 0x0000004559597220 */ /* 0x080fe20000410000 */
[----:B------:R-:W-:Y:S01]  /*70c0*/  F2FP.BF16.F32.PACK_AB R138, R37, R138 ;  /* 0x0000008a258a723e */ /* 0x000fe200000010ff */
[----:B------:R-:W-:Y:S01]  /*70d0*/  FADD.FTZ R27, R49, R40 ;  /* 0x00000028311b7221 */ /* 0x000fe20000010000 */
[----:B------:R-:W3:Y:S01]  /*70e0*/  MUFU.EX2 R143, R143 ;  /* 0x0000008f008f7308 */ /* 0x000ee20000000800 */
[----:B0-----:R-:W-:Y:S01]  /*70f0*/  FADD.FTZ R5, R141, R38 ;  /* 0x000000268d057221 */ /* 0x001fe20000010000 */
[----:B------:R-:W-:Y:S01]  /*7100*/  F2FP.BF16.F32.PACK_AB R132, R41, R132 ;  /* 0x000000842984723e */ /* 0x000fe200000010ff */
[-C--:B------:R-:W-:Y:S01]  /*7110*/  FMUL.FTZ R92, R92, R69.reuse ;  /* 0x000000455c5c7220 */ /* 0x080fe20000410000 */
[----:B------:R-:W-:Y:S01]  /*7120*/  F2FP.BF16.F32.PACK_AB R134, R45, R134 ;  /* 0x000000862d86723e */ /* 0x000fe200000010ff */
[-C--:B------:R-:W-:Y:S01]  /*7130*/  FMUL.FTZ R93, R93, R69.reuse ;  /* 0x000000455d5d7220 */ /* 0x080fe20000410000 */
[----:B------:R-:W-:Y:S01]  /*7140*/  F2FP.BF16.F32.PACK_AB R128, R49, R128 ;  /* 0x000000803180723e */ /* 0x000fe200000010ff */
        /* <DEDUP_REMOVED lines=10> */
[----:B---3--:R-:W-:Y:S01]  /*71f0*/  FADD.FTZ R5, R143, R38 ;  /* 0x000000268f057221 */ /* 0x008fe20000010000 */
[-C--:B------:R-:W-:Y:S01]  /*7200*/  FMUL.FTZ R109, R109, R69.reuse ;  /* 0x000000456d6d7220 */ /* 0x080fe20000410000 */
[-C--:B------:R-:W-:Y:S01]  /*7210*/  FMUL.FTZ R112, R112, R69.reuse ;  /* 0x0000004570707220 */ /* 0x080fe20000410000 */
[-C--:B------:R-:W-:Y:S01]  /*7220*/  FMUL.FTZ R113, R113, R69.reuse ;  /* 0x0000004571717220 */ /* 0x080fe20000410000 */
[-C--:B------:R-:W-:Y:S01]  /*7230*/  FMUL.FTZ R116, R116, R69.reuse ;  /* 0x0000004574747220 */ /* 0x080fe20000410000 */
[----:B------:R-:W-:Y:S01]  /*7240*/  FMUL.FTZ R117, R117, R69 ;  /* 0x0000004575757220 */ /* 0x000fe20000410000 */
[----:B------:R-:W-:Y:S01]  /*7250*/  F2FP.BF16.F32.PACK_AB R151, R12, R151 ;  /* 0x000000970c97723e */ /* 0x000fe200000010ff */
[----:B------:R-:W3:Y:S01]  /*7260*/  MUFU.EX2 R137, R137 ;  /* 0x0000008900897308 */ /* 0x000ee20000000800 */
[----:B0-----:R-:W-:Y:S01]  /*7270*/  FADD.FTZ R38, R26, R5 ;  /* 0x000000051a267221 */ /* 0x001fe20000010000 */
[----:B------:R-:W-:Y:S01]  /*7280*/  F2FP.BF16.F32.PACK_AB R145, R14, R145 ;  /* 0x000000910e91723e */ /* 0x000fe200000010ff */
[----:B------:R-:W-:Y:S01]  /*7290*/  VIADD R3, R3, 0xffffffff ;  /* 0xffffffff03037836 */ /* 0x000fe20000000000 */
[----:B------:R-:W-:Y:S01]  /*72a0*/  F2FP.BF16.F32.PACK_AB R147, R20, R147 ;  /* 0x000000931493723e */ /* 0x000fe200000010ff */
[----:B------:R-:W-:Y:S01]  /*72b0*/  FMUL.FTZ R90, R90, R15 ;  /* 0x0000000f5a5a7220 */ /* 0x000fe20000410000 */
[----:B------:R-:W-:Y:S01]  /*72c0*/  F2FP.BF16.F32.PACK_AB R141, R24, R141 ;  /* 0x0000008d188d723e */ /* 0x000fe200000010ff */
[----:B------:R-:W-:Y:S01]  /*72d0*/  FMUL.FTZ R91, R91, R15 ;  /* 0x0000000f5b5b7220 */ /* 0x000fe20000410000 */
[----:B------:R-:W0:Y:S01]  /*72e0*/  MUFU.EX2 R53, R53 ;  /* 0x0000003500357308 */ /* 0x000e220000000800 */
        /* <DEDUP_REMOVED lines=20> */
[----:B------:R-:W-:Y:S01]  /*7430*/  FMUL.FTZ R119, R119, R15 ;  /* 0x0000000f77777220 */ /* 0x000fe20000410000 */
[----:B------:R-:W-:-:S02]  /*7440*/  IMAD.MOV.U32 R2, RZ, RZ, R8 ;  /* 0x000000ffff027224 */ /* 0x000fc400078e0008 */
[----:B------:R-:W0:Y:S01]  /*7450*/  MUFU.EX2 R139, R139 ;  /* 0x0000008b008b7308 */ /* 0x000e220000000800 */
[C---:B--2---:R-:W-:Y:S01]  /*7460*/  FADD.FTZ R38, R28.reuse, R5 ;  /* 0x000000051c267221 */ /* 0x044fe20000010000 */
[----:B------:R-:W-:-:S06]  /*7470*/  F2FP.BF16.F32.PACK_AB R137, R28, R137 ;  /* 0x000000891c89723e */ /* 0x000fcc00000010ff */
        /* <DEDUP_REMOVED lines=9> */
[----:B------:R-:W-:Y:S01]  /*7510*/  F2FP.BF16.F32.PACK_AB R139, R0, R139 ;  /* 0x0000008b008b723e */ /* 0x000fe200000010ff */
[----:B------:R-:W-:-:S05]  /*7520*/  IMAD.MOV.U32 R0, RZ, RZ, R10 ;  /* 0x000000ffff007224 */ /* 0x000fca00078e000a */
        /* <DEDUP_REMOVED lines=19> */
[----:B------:R-:W-:-:S06]  /*7660*/  F2FP.BF16.F32.PACK_AB R135, R4, R135 ;  /* 0x000000870487723e */ /* 0x000fcc00000010ff */
[----:B------:R-:W2:Y:S01]  /*7670*/  MUFU.EX2 R34, R34 ;  /* 0x0000002200227308 */ /* 0x000ea20000000800 */
[----:B---3--:R-:W-:Y:S01]  /*7680*/  FADD.FTZ R40, R122, R9 ;  /* 0x000000097a287221 */ /* 0x008fe20000010000 */
[----:B------:R-:W-:-:S03]  /*7690*/  F2FP.BF16.F32.PACK_AB R122, R73, R122 ;  /* 0x0000007a497a723e */ /* 0x000fc600000010ff */
[----:B------:R-:W-:-:S03]  /*76a0*/  FADD.FTZ R5, R73, R40 ;  /* 0x0000002849057221 */ /* 0x000fc60000010000 */
        /* <DEDUP_REMOVED lines=24> */
[----:B------:R-:W-:-:S03]  /*7830*/  F2FP.BF16.F32.PACK_AB R121, R83, R121 ;  /* 0x000000795379723e */ /* 0x000fc600000010ff */
[----:B--2---:R-:W-:-:S04]  /*7840*/  FADD.FTZ R38, R123, R38 ;  /* 0x000000267b267221 */ /* 0x004fc80000010000 */
[C---:B---3--:R-:W-:Y:S01]  /*7850*/  FADD.FTZ R4, R32.reuse, R38 ;  /* 0x0000002620047221 */ /* 0x048fe20000010000 */
[----:B------:R-:W-:Y:S01]  /*7860*/  F2FP.BF16.F32.PACK_AB R123, R32, R123 ;  /* 0x0000007b207b723e */ /* 0x000fe200000010ff */
[----:B-1----:R-:W-:Y:S06]  /*7870*/  @P2 BRA `(.L_x_13478) ;  /* 0xffffffd000a42947 */ /* 0x002fec000383ffff */
[----:B------:R-:W-:Y:S01]  /*7880*/  IMAD.MOV.U32 R0, RZ, RZ, R10 ;  /* 0x000000ffff007224 */ /* 0x000fe200078e000a */
[----:B------:R-:W-:Y:S01]  /*7890*/  UMOV UR37, UR26 ;  /* 0x0000001a00257c82 */ /* 0x000fe20008000000 */
[----:B------:R-:W-:Y:S01]  /*78a0*/  IMAD.MOV.U32 R2, RZ, RZ, R8 ;  /* 0x000000ffff027224 */ /* 0x000fe200078e0008 */
[----:B------:R-:W-:-:S06]  /*78b0*/  UMOV UR36, UR25 ;  /* 0x0000001900247c82 */ /* 0x000fcc0008000000 */
.L_x_13461:
        /* <DEDUP_REMOVED lines=24> */
.L_x_13480:
[----:B------:R-:W-:-:S13]  /*7a40*/  ISETP.NE.AND P2, PT, R10, 0x1, PT ;  /* 0x000000010a00780c */ /* 0x000fda0003f45270 */
[----:B------:R-:W0:Y:S02]  /*7a50*/  @P2 LDC.64 R8, c[0x0][0x9e8] ;  /* 0x00027a00ff082b82 */ /* 0x000e240000000a00 */
[----:B0-----:R-:W-:-:S05]  /*7a60*/  @P2 IMAD.HI.U32 R8, R7, R8, RZ ;  /* 0x0000000807082227 */ /* 0x001fca00078e00ff */
[----:B------:R-:W-:-:S07]  /*7a70*/  @P2 SHF.R.U32.HI R7, RZ, R9, R8 ;  /* 0x00000009ff072219 */ /* 0x000fce0000011608 */
.L_x_13481:
[----:B------:R-:W-:-:S05]  /*7a80*/  IMAD R7, R7, R10, RZ ;  /* 0x0000000a07077224 */ /* 0x000fca00078e02ff */
[----:B------:R-:W-:-:S07]  /*7a90*/  VIMNMX R6, R6, R7, !PT ;  /* 0x0000000706067248 */ /* 0x000fce0007fe0100 */
.L_x_13479:
        /* <DEDUP_REMOVED lines=12> */
.L_x_13491:
        /* <DEDUP_REMOVED lines=9> */
.L_x_13484:
[----:B------:R-:W-:Y:S01]  /*7bf0*/  ULEA UR6, UR37, UR45, 0x3 ;  /* 0x0000002d25067291 */ /* 0x000fe2000f8e183f */
[----:B------:R-:W-:-:S05]  /*7c00*/  IMAD.U32 R0, RZ, RZ, UR36 ;  /* 0x00000024ff007e24 */ /* 0x000fca000f8e00ff */
[----:B------:R-:W-:-:S04]  /*7c10*/  SHF.L.U32 R0, R0, 0x1f, RZ ;  /* 0x0000001f00007819 */ /* 0x000fc800000006ff */
[----:B------:R0:W1:Y:S01]  /*7c20*/  SYNCS.PHASECHK.TRANS64.TRYWAIT P3, [UR6+0x16830], R0 ;  /* 0x01683000ff0075a7 */ /* 0x0000620008060146 */
[----:B------:R-:W-:Y:S05]  /*7c30*/  @!P0 BRA `(.L_x_13485) ;  /* 0x0000000000048947 */ /* 0x000fea0003800000 */
[----:B------:R-:W-:Y:S01]  /*7c40*/  BPT.TRAP 0x1 ;  /* 0x000000040000795c */ /* 0x000fe20000300000 */
.L_x_13485:
[----:B-1----:R-:W-:Y:S05]  /*7c50*/  @P3 BRA `(.L_x_13483) ;  /* 0x0000000000083947 */ /* 0x002fea0003800000 */
[----:B------:R-:W1:Y:S02]  /*7c60*/  SYNCS.PHASECHK.TRANS64.TRYWAIT P3, [UR6+0x16830], R0 ;  /* 0x01683000ff0075a7 */ /* 0x000e640008060146 */
[----:B-1----:R-:W-:Y:S05]  /*7c70*/  @!P3 BRA `(.L_x_13486) ;  /* 0x000000a400f0b947 */ /* 0x002fea0003800000 */
.L_x_13483:
        /* <DEDUP_REMOVED lines=25> */
.L_x_13488:
[----:B------:R-:W-:Y:S01]  /*7e10*/  ULEA UR6, UR21, UR45, 0x3 ;  /* 0x0000002d15067291 */ /* 0x000fe2000f8e183f */
[----:B------:R-:W-:-:S05]  /*7e20*/  IMAD.U32 R0, RZ, RZ, UR23 ;  /* 0x00000017ff007e24 */ /* 0x000fca000f8e00ff */
[----:B------:R-:W-:-:S04]  /*7e30*/  SHF.L.U32 R0, R0, 0x1f, RZ ;  /* 0x0000001f00007819 */ /* 0x000fc800000006ff */
[----:B------:R0:W1:Y:S01]  /*7e40*/  SYNCS.PHASECHK.TRANS64.TRYWAIT P2, [UR6+0x16850], R0 ;  /* 0x01685000ff0075a7 */ /* 0x0000620008040146 */
[----:B------:R-:W-:Y:S05]  /*7e50*/  @!P0 BRA `(.L_x_13489) ;  /* 0x0000000000048947 */ /* 0x000fea0003800000 */
[----:B------:R-:W-:Y:S01]  /*7e60*/  BPT.TRAP 0x1 ;  /* 0x000000040000795c */ /* 0x000fe20000300000 */
.L_x_13489:
[----:B-1----:R-:W-:Y:S05]  /*7e70*/  @P2 BRA `(.L_x_13487) ;  /* 0x0000000000082947 */ /* 0x002fea0003800000 */
[----:B------:R-:W1:Y:S02]  /*7e80*/  SYNCS.PHASECHK.TRANS64.TRYWAIT P2, [UR6+0x16850], R0 ;  /* 0x01685000ff0075a7 */ /* 0x000e640008040146 */
[----:B-1----:R-:W-:Y:S05]  /*7e90*/  @!P2 BRA `(.L_x_13490) ;  /* 0x000000a40080a947 */ /* 0x002fea0003800000 */
.L_x_13487:
[----:B------:R-:W-:Y:S01]  /*7ea0*/  UIADD3 UR6, UR45, 0x400, URZ ;  /* 0x000004002d067890 */ /* 0x000fe2000fffe03f */
[----:B------:R-:W-:Y:S01]  /*7eb0*/  WARPGROUP.ARRIVE ;  /* 0x00000000000079c5 */ /* 0x000fe20000000000 */
[----:B------:R-:W-:Y:S01]  /*7ec0*/  UMOV UR7, 0x40000040 ;  /* 0x4000004000077882 */ /* 0x000fe20000000000 */
[----:B01----:R-:W-:Y:S01]  /*7ed0*/  FMNMX.FTZ R0, R24, R9, !PT ;  /* 0x0000000918007209 */ /* 0x003fe20007810000 */
[----:B------:R-:W-:Y:S01]  /*7ee0*/  USHF.R.U32.HI UR6, URZ, 0x4, UR6 ;  /* 0x000000043f067899 */ /* 0x000fe20008011606 */
[----:B------:R-:W-:Y:S02]  /*7ef0*/  UMOV UR10, UR22 ;  /* 0x00000016000a7c82 */ /* 0x000fe40008000000 */
[----:B------:R-:W-:Y:S01]  /*7f00*/  FMNMX.FTZ R11, R25, R0, !PT ;  /* 0x00000000190b7209 */ /* 0x000fe20007810000 */
[----:B------:R-:W-:Y:S01]  /*7f10*/  ULOP3.LUT UR6, UR6, 0x3fff, URZ, 0xc0, !UPT ;  /* 0x00003fff06067892 */ /* 0x000fe2000f8ec03f */
[----:B------:R-:W-:Y:S02]  /*7f20*/  UMOV UR23, UR36 ;  /* 0x0000002400177c82 */ /* 0x000fe40008000000 */
[----:B------:R-:W-:Y:S01]  /*7f30*/  FMNMX.FTZ R0, R28, R11, !PT ;  /* 0x0000000b1c007209 */ /* 0x000fe20007810000 */
[----:B------:R-:W-:-:S03]  /*7f40*/  ULEA UR11, UR21, UR6, 0xa ;  /* 0x00000006150b7291 */ /* 0x000fc6000f8e503f */
[----:B------:R-:W-:-:S04]  /*7f50*/  FMNMX.FTZ R11, R29, R0, !PT ;  /* 0x000000001d0b7209 */ /* 0x000fc80007810000 */
[----:B------:R-:W-:Y:S01]  /*7f60*/  UMOV UR6, UR11 ;  /* 0x0000000b00067c82 */ /* 0x000fe20008000000 */
[----:B------:R-:W-:Y:S01]  /*7f70*/  FMNMX.FTZ R0, R32, R11, !PT ;  /* 0x0000000b20007209 */ /* 0x000fe20007810000 */
[----:B------:R-:W-:Y:S01]  /*7f80*/  HGMMA.64x64x16.F32.BF16 R88, R148, gdesc[UR4].tnspB, R88, gsb0 ;  /* 0x40e0000494587df0 */ /* 0x000fe20008001858 */
        /* <DEDUP_REMOVED lines=36> */
[----:B------:R-:W-:-:S03]  /*81d0*/  FMNMX.FTZ R0, R26, R7, !PT ;  /* 0x000000071a007209 */ /* 0x000fc60007810000 */
[----:B------:R-:W0:Y:S01]  /*81e0*/  SHFL.BFLY PT, R2, R11, 0x1, 0x1f ;  /* 0x0c201f000b027f89 */ /* 0x000e2200000e0000 */
[----:B------:R-:W-:-:S04]  /*81f0*/  FMNMX.FTZ R13, R27, R0, !PT ;  /* 0x000000001b0d7209 */ /* 0x000fc80007810000 */
[----:B------:R-:W-:-:S04]  /*8200*/  FMNMX.FTZ R0, R30, R13, !PT ;  /* 0x0000000d1e007209 */ /* 0x000fc80007810000 */
[----:B------:R-:W-:-:S04]  /*8210*/  FMNMX.FTZ R21, R31, R0, !PT ;  /* 0x000000001f157209 */ /* 0x000fc80007810000 */
[----:B------:R-:W-:-:S04]  /*8220*/  FMNMX.FTZ R0, R34, R21, !PT ;  /* 0x0000001522007209 */ /* 0x000fc80007810000 */
[----:B------:R-:W-:Y:S01]  /*8230*/  FMNMX.FTZ R21, R35, R0, !PT ;  /* 0x0000000023157209 */ /* 0x000fe20007810000 */
[----:B------:R-:W-:Y:S02]  /*8240*/  WARPGROUP.DEPBAR.LE gsb0, 0x0 ;  /* 0x00008000000079c5 */ /* 0x000fe40000010000 */
[----:B------:R-:W-:Y:S01]  /*8250*/  WARPGROUP.ARRIVE ;  /* 0x00000000000079c5 */ /* 0x000fe20000000000 */
[----:B------:R-:W-:Y:S02]  /*8260*/  FMNMX.FTZ R0, R38, R21, !PT ;  /* 0x0000001526007209 */ /* 0x000fe40007810000 */
[----:B0-----:R-:W-:Y:S02]  /*8270*/  FMNMX.FTZ R2, R11, R2, !PT ;  /* 0x000000020b027209 */ /* 0x001fe40007810000 */
[----:B------:R-:W-:Y:S01]  /*8280*/  FMNMX.FTZ R21, R39, R0, !PT ;  /* 0x0000000027157209 */ /* 0x000fe20007810000 */
[----:B------:R-:W-:Y:S01]  /*8290*/  HGMMA.64x64x16.F32.BF16 R88, R140, gdesc[UR4].tnspB, R88, gsb0 ;  /* 0x40e000048c587df0 */ /* 0x000fe20008001858 */
[----:B------:R-:W-:Y:S01]  /*82a0*/  UIADD3 UR6, UR11, 0x180, URZ ;  /* 0x000001800b067890 */ /* 0x000fe2000fffe03f */
[----:B------:R-:W-:Y:S01]  /*82b0*/  FADD.FTZ R8, -R2, R9 ;  /* 0x0000000902087221 */ /* 0x000fe20000010100 */
[----:B------:R-:W-:Y:S01]  /*82c0*/  UMOV UR7, 0x40000040 ;  /* 0x4000004000077882 */ /* 0x000fe20000000000 */
[----:B------:R-:W-:Y:S01]  /*82d0*/  FMNMX.FTZ R0, R42, R21, !PT ;  /* 0x000000152a007209 */ /* 0x000fe20007810000 */
[----:B------:R-:W-:Y:S01]  /*82e0*/  FMUL.FTZ R9, R2, UR10 ;  /* 0x0000000a02097c20 */ /* 0x000fe20008410000 */
[----:B------:R-:W-:-:S02]  /*82f0*/  FMUL.FTZ R8, R8, UR10 ;  /* 0x0000000a08087c20 */ /* 0x000fc40008410000 */
[----:B------:R-:W-:Y:S01]  /*8300*/  FMNMX.FTZ R21, R43, R0, !PT ;  /* 0x000000002b157209 */ /* 0x000fe20007810000 */
[--C-:B------:R-:W-:Y:S01]  /*8310*/  FFMA.FTZ R33, R33, UR10, -R9.reuse ;  /* 0x0000000a21217c23 */ /* 0x100fe20008010809 */
[--C-:B------:R-:W-:Y:S01]  /*8320*/  FFMA.FTZ R148, R25, UR10, -R9.reuse ;  /* 0x0000000a19947c23 */ /* 0x100fe20008010809 */
[--C-:B------:R-:W-:Y:S01]  /*8330*/  FFMA.FTZ R25, R37, UR10, -R9.reuse ;  /* 0x0000000a25197c23 */ /* 0x100fe20008010809 */
[----:B------:R-:W-:Y:S01]  /*8340*/  FMNMX.FTZ R0, R46, R21, !PT ;  /* 0x000000152e007209 */ /* 0x000fe20007810000 */
[----:B------:R0:W-:Y:S01]  /*8350*/  MUFU.EX2 R13, R33 ;  /* 0x00000021000d7308 */ /* 0x0001e20000000800 */
        /* <DEDUP_REMOVED lines=18> */
[----:B0-----:R-:W-:Y:S01]  /*8480*/  FMNMX.FTZ R33, R55, R0, !PT ;  /* 0x0000000037217209 */ /* 0x001fe20007810000 */
[--C-:B------:R-:W-:Y:S01]  /*8490*/  FFMA.FTZ R12, R68, UR10, -R9.reuse ;  /* 0x0000000a440c7c23 */ /* 0x100fe20008010809 */
[--C-:B------:R-:W-:Y:S01]  /*84a0*/  FFMA.FTZ R14, R72, UR10, -R9.reuse ;  /* 0x0000000a480e7c23 */ /* 0x100fe20008010809 */
[--C-:B------:R-:W-:Y:S01]  /*84b0*/  FFMA.FTZ R20, R76, UR10, -R9.reuse ;  /* 0x0000000a4c147c23 */ /* 0x100fe20008010809 */
[----:B------:R-:W-:Y:S01]  /*84c0*/  FMNMX.FTZ R0, R58, R33, !PT ;  /* 0x000000213a007209 */ /* 0x000fe20007810000 */
[----:B------:R-:W-:Y:S01]  /*84d0*/  MUFU.EX2 R21, R45 ;  /* 0x0000002d00157308 */ /* 0x000fe20000000800 */
[--C-:B-1----:R-:W-:Y:S01]  /*84e0*/  FFMA.FTZ R24, R80, UR10, -R9.reuse ;  /* 0x0000000a50187c23 */ /* 0x102fe20008010809 */
[--C-:B------:R-:W-:Y:S01]  /*84f0*/  FFMA.FTZ R84, R84, UR10, -R9.reuse ;  /* 0x0000000a54547c23 */ /* 0x100fe20008010809 */
[----:B------:R-:W-:Y:S01]  /*8500*/  FMNMX.FTZ R33, R59, R0, !PT ;  /* 0x000000003b217209 */ /* 0x000fe20007810000 */
[----:B------:R-:W-:-:S03]  /*8510*/  FFMA.FTZ R85, R85, UR10, -R9 ;  /* 0x0000000a55557c23 */ /* 0x000fc60008010809 */
[----:B------:R-:W-:Y:S01]  /*8520*/  FMNMX.FTZ R0, R62, R33, !PT ;  /* 0x000000213e007209 */ /* 0x000fe20007810000 */
[----:B------:R-:W0:Y:S03]  /*8530*/  MUFU.EX2 R8, R8 ;  /* 0x0000000800087308 */ /* 0x000e260000000800 */
[----:B------:R-:W-:-:S04]  /*8540*/  FMNMX.FTZ R37, R63, R0, !PT ;  /* 0x000000003f257209 */ /* 0x000fc80007810000 */
[----:B------:R-:W-:Y:S01]  /*8550*/  FMNMX.FTZ R0, R66, R37, !PT ;  /* 0x0000002542007209 */ /* 0x000fe20007810000 */
[----:B------:R1:W-:Y:S03]  /*8560*/  MUFU.EX2 R33, R49 ;  /* 0x0000003100217308 */ /* 0x0003e60000000800 */
[----:B------:R-:W-:-:S04]  /*8570*/  FMNMX.FTZ R37, R67, R0, !PT ;  /* 0x0000000043257209 */ /* 0x000fc80007810000 */
[----:B------:R-:W-:Y:S01]  /*8580*/  FMNMX.FTZ R0, R70, R37, !PT ;  /* 0x0000002546007209 */ /* 0x000fe20007810000 */
[----:B------:R-:W2:Y:S01]  /*8590*/  MUFU.EX2 R148, R148 ;  /* 0x0000009400947308 */ /* 0x000ea20000000800 */
[--C-:B-1----:R-:W-:Y:S01]  /*85a0*/  FFMA.FTZ R49, R65, UR10, -R9.reuse ;  /* 0x0000000a41317c23 */ /* 0x102fe20008010809 */
[----:B------:R-:W-:Y:S01]  /*85b0*/  FFMA.FTZ R65, R81, UR10, -R9 ;  /* 0x0000000a51417c23 */ /* 0x000fe20008010809 */
[----:B------:R-:W-:Y:S01]  /*85c0*/  FMNMX.FTZ R37, R71, R0, !PT ;  /* 0x0000000047257209 */ /* 0x000fe20007810000 */
[----:B0-----:R-:W-:-:S03]  /*85d0*/  FFMA.FTZ R5, R8, R5, R11 ;  /* 0x0000000508057223 */ /* 0x001fc6000001000b */
[----:B------:R-:W-:Y:S01]  /*85e0*/  FMNMX.FTZ R0, R74, R37, !PT ;  /* 0x000000254a007209 */ /* 0x000fe20007810000 */
[----:B------:R-:W0:Y:S03]  /*85f0*/  MUFU.EX2 R150, R150 ;  /* 0x0000009600967308 */ /* 0x000e260000000800 */
[----:B------:R-:W-:-:S04]  /*8600*/  FMNMX.FTZ R37, R75, R0, !PT ;  /* 0x000000004b257209 */ /* 0x000fc80007810000 */
[----:B------:R-:W-:Y:S01]  /*8610*/  FMNMX.FTZ R0, R78, R37, !PT ;  /* 0x000000254e007209 */ /* 0x000fe20007810000 */
[----:B------:R-:W1:Y:S01]  /*8620*/  MUFU.EX2 R15, R15 ;  /* 0x0000000f000f7308 */ /* 0x000e620000000800 */
[----:B------:R-:W-:Y:S02]  /*8630*/  WARPGROUP.DEPBAR.LE gsb0, 0x0 ;  /* 0x00008000000079c5 */ /* 0x000fe40000010000 */
[----:B------:R-:W-:Y:S01]  /*8640*/  WARPGROUP.ARRIVE ;  /* 0x00000000000079c5 */ /* 0x000fe20000000000 */
[----:B------:R-:W-:Y:S01]  /*8650*/  FMNMX.FTZ R45, R79, R0, !PT ;  /* 0x000000004f2d7209 */ /* 0x000fe20007810000 */
[--C-:B------:R-:W-:Y:S01]  /*8660*/  FFMA.FTZ R140, R40, UR10, -R9.reuse ;  /* 0x0000000a288c7c23 */ /* 0x100fe20008010809 */
[----:B------:R-:W-:Y:S01]  /*8670*/  FFMA.FTZ R142, R44, UR10, -R9 ;  /* 0x0000000a2c8e7c23 */ /* 0x000fe20008010809 */
[----:B--2---:R-:W-:Y:S01]  /*8680*/  FADD.FTZ R5, R148, R5 ;  /* 0x0000000594057221 */ /* 0x004fe20000010000 */
[----:B------:R-:W-:Y:S01]  /*8690*/  FMNMX.FTZ R0, R82, R45, !PT ;  /* 0x0000002d52007209 */ /* 0x000fe20007810000 */
[----:B------:R-:W-:Y:S01]  /*86a0*/  HGMMA.64x64x16.F32.BF16 R88, R136, gdesc[UR4].tnspB, R88, gsb0 ;  /* 0x40e0000488587df0 */ /* 0x000fe20008001858 */
[----:B------:R-:W-:Y:S01]  /*86b0*/  UIADD3 UR6, UR11, 0x200, URZ ;  /* 0x000002000b067890 */ /* 0x000fe2000fffe03f */
[----:B------:R2:W-:Y:S01]  /*86c0*/  MUFU.EX2 R37, R57 ;  /* 0x0000003900257308 */ /* 0x0005e20000000800 */
[----:B------:R-:W-:Y:S01]  /*86d0*/  UMOV UR7, 0x40000040 ;  /* 0x4000004000077882 */ /* 0x000fe20000000000 */
[----:B------:R-:W-:-:S02]  /*86e0*/  FMNMX.FTZ R45, R83, R0, !PT ;  /* 0x00000000532d7209 */ /* 0x000fc40007810000 */
[----:B------:R-:W-:Y:S02]  /*86f0*/  F2FP.BF16.F32.PACK_AB R148, R148, R11 ;  /* 0x0000000b9494723e */ /* 0x000fe400000010ff */
[----:B------:R-:W-:Y:S02]  /*8700*/  FMNMX.FTZ R0, R86, R45, !PT ;  /* 0x0000002d56007209 */ /* 0x000fe40007810000 */
[----:B------:R3:W-:Y:S02]  /*8710*/  MUFU.EX2 R45, R61 ;  /* 0x0000003d002d7308 */ /* 0x0007e40000000800 */
[----:B------:R-:W-:-:S05]  /*8720*/  FMNMX.FTZ R0, R87, R0, !PT ;  /* 0x0000000057007209 */ /* 0x000fca0007810000 */
[----:B--2---:R-:W2:Y:S01]  /*8730*/  SHFL.BFLY PT, R57, R0, 0x2, 0x1f ;  /* 0x0c401f0000397f89 */ /* 0x004ea200000e0000 */
[----:B------:R-:W-:Y:S01]  /*8740*/  MUFU.EX2 R144, R144 ;  /* 0x0000009000907308 */ /* 0x000fe20000000800 */
[----:B---3--:R-:W-:-:S07]  /*8750*/  FFMA.FTZ R61, R77, UR10, -R9 ;  /* 0x0000000a4d3d7c23 */ /* 0x008fce0008010809 */
[----:B------:R-:W-:Y:S08]  /*8760*/  MUFU.EX2 R146, R146 ;  /* 0x0000009200927308 */ /* 0x000ff00000000800 */
[----:B------:R-:W-:Y:S01]  /*8770*/  MUFU.EX2 R25, R25 ;  /* 0x0000001900197308 */ /* 0x000fe20000000800 */
[----:B--2---:R-:W-:Y:S01]  /*8780*/  FMNMX.FTZ R28, R0, R57, !PT ;  /* 0x00000039001c7209 */ /* 0x004fe20007810000 */
[----:B------:R-:W-:-:S06]  /*8790*/  FFMA.FTZ R57, R73, UR10, -R9 ;  /* 0x0000000a49397c23 */ /* 0x000fcc0008010809 */
[----:B------:R-:W-:Y:S01]  /*87a0*/  MUFU.EX2 R140, R140 ;  /* 0x0000008c008c7308 */ /* 0x000fe20000000800 */
[----:B------:R-:W2:Y:S07]  /*87b0*/  SHFL.BFLY PT, R69, R28, 0x1, 0x1f ;  /* 0x0c201f001c457f89 */ /* 0x000eae00000e0000 */
[----:B------:R-:W-:Y:S08]  /*87c0*/  MUFU.EX2 R29, R29 ;  /* 0x0000001d001d7308 */ /* 0x000ff00000000800 */
[----:B------:R-:W-:Y:S08]  /*87d0*/  MUFU.EX2 R142, R142 ;  /* 0x0000008e008e7308 */ /* 0x000ff00000000800 */
[----:B------:R-:W-:Y:S01]  /*87e0*/  MUFU.EX2 R41, R41 ;  /* 0x0000002900297308 */ /* 0x000fe20000000800 */
[----:B--2---:R-:W-:-:S05]  /*87f0*/  FMNMX.FTZ R0, R28, R69, !PT ;  /* 0x000000451c007209 */ /* 0x004fca0007810000 */
[----:B------:R-:W-:Y:S02]  /*8800*/  FMUL.FTZ R32, R0, UR10 ;  /* 0x0000000a00207c20 */ /* 0x000fe40008410000 */
[----:B------:R-:W-:Y:S01]  /*8810*/  MUFU.EX2 R10, R10 ;  /* 0x0000000a000a7308 */ /* 0x000fe20000000800 */
[----:B------:R-:W-:Y:S02]  /*8820*/  WARPGROUP.DEPBAR.LE gsb0, 0x0 ;  /* 0x00008000000079c5 */ /* 0x000fe40000010000 */
[----:B------:R-:W-:Y:S01]  /*8830*/  WARPGROUP.ARRIVE ;  /* 0x00000000000079c5 */ /* 0x000fe20000000000 */
[--C-:B------:R-:W-:Y:S01]  /*8840*/  FFMA.FTZ R136, R48, UR10, -R9.reuse ;  /* 0x0000000a30887c23 */ /* 0x100fe20008010809 */
[----:B------:R-:W-:-:S04]  /*8850*/  FFMA.FTZ R138, R52, UR10, -R9 ;  /* 0x0000000a348a7c23 */ /* 0x000fc80008010809 */
[----:B------:R-:W2:Y:S01]  /*8860*/  S2R R48, SR_TID.X ;  /* 0x0000000000307919 */ /* 0x000ea20000002100 */
[--C-:B------:R-:W-:Y:S01]  /*8870*/  FFMA.FTZ R149, R27, UR10, -R32.reuse ;  /* 0x0000000a1b957c23 */ /* 0x100fe20008010820 */
[----:B------:R-:W-:Y:S01]  /*8880*/  IMAD.U32 R27, RZ, RZ, UR37 ;  /* 0x00000025ff1b7e24 */ /* 0x000fe2000f8e00ff */
[----:B------:R-:W-:Y:S01]  /*8890*/  HGMMA.64x64x16.F32.BF16 R88, R132, gdesc[UR4].tnspB, R88, gsb0 ;  /* 0x40e0000484587df0 */ /* 0x000fe20008001858 */
[----:B------:R-:W-:Y:S01]  /*88a0*/  UIADD3 UR6, UR11, 0x280, URZ ;  /* 0x000002800b067890 */ /* 0x000fe2000fffe03f */
[--C-:B------:R-:W-:Y:S01]  /*88b0*/  FFMA.FTZ R26, R26, UR10, -R32.reuse ;  /* 0x0000000a1a1a7c23 */ /* 0x100fe20008010820 */
[----:B------:R-:W-:Y:S01]  /*88c0*/  UMOV UR7, 0x40000040 ;  /* 0x4000004000077882 */ /* 0x000fe20000000000 */
[----:B------:R-:W-:Y:S01]  /*88d0*/  @!P1 LEA R27, R27, UR45, 0x3 ;  /* 0x0000002d1b1b9c11 */ /* 0x000fe2000f8e18ff */
[--C-:B------:R-:W-:Y:S01]  /*88e0*/  FFMA.FTZ R151, R30, UR10, -R32.reuse ;  /* 0x0000000a1e977c23 */ /* 0x100fe20008010820 */
[----:B------:R-:W-:Y:S01]  /*88f0*/  FFMA.FTZ R30, R31, UR10, -R32 ;  /* 0x0000000a1f1e7c23 */ /* 0x000fe20008010820 */
[----:B------:R-:W-:Y:S01]  /*8900*/  VIADD R31, R22, 0x9 ;  /* 0x00000009161f7836 */ /* 0x000fe20000000000 */
[----:B------:R-:W-:Y:S01]  /*8910*/  MUFU.EX2 R26, R26 ;  /* 0x0000001a001a7308 */ /* 0x000fe20000000800 */
[----:B------:R-:W-:-:S02]  /*8920*/  @!P1 VIADD R27, R27, 0x16840 ;  /* 0x000168401b1b9836 */ /* 0x000fc40000000000 */
[--C-:B------:R-:W-:Y:S01]  /*8930*/  FFMA.FTZ R145, R34, UR10, -R32.reuse ;  /* 0x0000000a22917c23 */ /* 0x100fe20008010820 */
[--C-:B------:R-:W-:Y:S01]  /*8940*/  FFMA.FTZ R34, R35, UR10, -R32.reuse ;  /* 0x0000000a23227c23 */ /* 0x100fe20008010820 */
[--C-:B------:R-:W-:Y:S01]  /*8950*/  FFMA.FTZ R147, R38, UR10, -R32.reuse ;  /* 0x0000000a26937c23 */ /* 0x100fe20008010820 */
[--C-:B------:R-:W-:Y:S01]  /*8960*/  FFMA.FTZ R36, R39, UR10, -R32.reuse ;  /* 0x0000000a27247c23 */ /* 0x100fe20008010820 */
[----:B------:R-:W-:Y:S01]  /*8970*/  @!P1 PRMT R27, RZ, 0x654, R27 ;  /* 0x00000654ff1b9816 */ /* 0x000fe2000000001b */
[--C-:B------:R-:W-:Y:S01]  /*8980*/  FFMA.FTZ R137, R50, UR10, -R32.reuse ;  /* 0x0000000a32897c23 */ /* 0x100fe20008010820 */
[----:B------:R-:W-:Y:S01]  /*8990*/  MUFU.EX2 R149, R149 ;  /* 0x0000009500957308 */ /* 0x000fe20000000800 */
[----:B0-----:R-:W-:Y:S01]  /*89a0*/  FADD.FTZ R50, R150, R5 ;  /* 0x0000000596327221 */ /* 0x001fe20000010000 */
        /* <DEDUP_REMOVED lines=11> */
[----:B--2---:R-:W-:Y:S01]  /*8a60*/  ISETP.GE.U32.AND P2, PT, R48, 0x180, PT ;  /* 0x000001803000780c */ /* 0x004fe20003f46070 */
[--C-:B------:R-:W-:Y:S01]  /*8a70*/  FFMA.FTZ R82, R82, UR10, -R32.reuse ;  /* 0x0000000a52527c23 */ /* 0x100fe20008010820 */
[--C-:B------:R-:W-:Y:S01]  /*8a80*/  FFMA.FTZ R83, R83, UR10, -R32.reuse ;  /* 0x0000000a53537c23 */ /* 0x100fe20008010820 */
[----:B------:R-:W-:Y:S01]  /*8a90*/  MUFU.EX2 R30, R30 ;  /* 0x0000001e001e7308 */ /* 0x000fe20000000800 */
[----:B------:R-:W-:Y:S01]  /*8aa0*/  SEL R31, R31, 0x9, !P2 ;  /* 0x000000091f1f7807 */ /* 0x000fe20005000000 */
[----:B------:R-:W-:Y:S01]  /*8ab0*/  FFMA.FTZ R86, R86, UR10, -R32 ;  /* 0x0000000a56567c23 */ /* 0x000fe20008010820 */
[C---:B------:R-:W-:Y:S01]  /*8ac0*/  ISETP.GT.AND P2, PT, R3.reuse, R6, PT ;  /* 0x000000060300720c */ /* 0x040fe20003f44270 */
[----:B------:R-:W-:Y:S01]  /*8ad0*/  VIADD R3, R3, 0xffffffff ;  /* 0xffffffff03037836 */ /* 0x000fe20000000000 */
[----:B-1----:R-:W-:-:S03]  /*8ae0*/  F2FP.BF16.F32.PACK_AB R150, R15, R150 ;  /* 0x000000960f96723e */ /* 0x002fc600000010ff */
        /* <DEDUP_REMOVED lines=8> */
[----:B------:R-:W-:Y:S01]  /*8b70*/  FFMA.FTZ R134, R60, UR10, -R9 ;  /* 0x0000000a3c867c23 */ /* 0x000fe20008010809 */
[----:B------:R-:W-:Y:S02]  /*8b80*/  FADD.FTZ R9, -R0, R7 ;  /* 0x0000000700097221 */ /* 0x000fe40000010100 */
[----:B------:R-:W-:Y:S01]  /*8b90*/  MUFU.EX2 R38, R38 ;  /* 0x0000002600267308 */ /* 0x000fe20000000800 */
[--C-:B------:R-:W-:Y:S01]  /*8ba0*/  FFMA.FTZ R133, R58, UR10, -R32.reuse ;  /* 0x0000000a3a857c23 */ /* 0x100fe20008010820 */
[----:B------:R-:W-:Y:S01]  /*8bb0*/  HGMMA.64x64x16.F32.BF16 R88, R128, gdesc[UR4].tnspB, R88, gsb0 ;  /* 0x40e0000480587df0 */ /* 0x000fe20008001858 */
[----:B------:R-:W-:Y:S01]  /*8bc0*/  UIADD3 UR6, UR11, 0x300, URZ ;  /* 0x000003000b067890 */ /* 0x000fe2000fffe03f */
[----:B------:R-:W-:Y:S01]  /*8bd0*/  FMUL.FTZ R9, R9, UR10 ;  /* 0x0000000a09097c20 */ /* 0x000fe20008410000 */
[----:B------:R-:W-:Y:S01]  /*8be0*/  UMOV UR7, 0x40000040 ;  /* 0x4000004000077882 */ /* 0x000fe20000000000 */
[----:B------:R-:W-:-:S02]  /*8bf0*/  FFMA.FTZ R135, R62, UR10, -R32 ;  /* 0x0000000a3e877c23 */ /* 0x000fc40008010820 */
[----:B------:R-:W-:Y:S08]  /*8c00*/  MUFU.EX2 R143, R143 ;  /* 0x0000008f008f7308 */ /* 0x000ff00000000800 */
[----:B------:R-:W0:Y:S08]  /*8c10*/  MUFU.EX2 R9, R9 ;  /* 0x0000000900097308 */ /* 0x000e300000000800 */
[----:B------:R-:W1:Y:S08]  /*8c20*/  MUFU.EX2 R40, R40 ;  /* 0x0000002800287308 */ /* 0x000e700000000800 */
[----:B------:R-:W-:Y:S01]  /*8c30*/  MUFU.EX2 R136, R136 ;  /* 0x0000008800887308 */ /* 0x000fe20000000800 */
[----:B0-----:R-:W-:-:S04]  /*8c40*/  FFMA.FTZ R4, R9, R4, R26 ;  /* 0x0000000409047223 */ /* 0x001fc8000001001a */
[----:B------:R-:W-:Y:S01]  /*8c50*/  FADD.FTZ R48, R149, R4 ;  /* 0x0000000495307221 */ /* 0x000fe20000010000 */
[----:B------:R-:W-:Y:S01]  /*8c60*/  FFMA.FTZ R4, R63, UR10, -R32 ;  /* 0x0000000a3f047c23 */ /* 0x000fe20008010820 */
[----:B------:R-:W-:Y:S01]  /*8c70*/  F2FP.BF16.F32.PACK_AB R149, R149, R26 ;  /* 0x0000001a9595723e */ /* 0x000fe200000010ff */
[----:B------:R-:W0:Y:S01]  /*8c80*/  MUFU.EX2 R137, R137 ;  /* 0x0000008900897308 */ /* 0x000e220000000800 */
[----:B------:R-:W-:Y:S01]  /*8c90*/  FADD.FTZ R5, R151, R48 ;  /* 0x0000003097057221 */ /* 0x000fe20000010000 */
[----:B------:R-:W-:-:S03]  /*8ca0*/  F2FP.BF16.F32.PACK_AB R151, R30, R151 ;  /* 0x000000971e97723e */ /* 0x000fc600000010ff */
[----:B------:R-:W-:-:S03]  /*8cb0*/  FADD.FTZ R48, R30, R5 ;  /* 0x000000051e307221 */ /* 0x000fc60000010000 */
[----:B------:R-:W2:Y:S01]  /*8cc0*/  MUFU.EX2 R42, R42 ;  /* 0x0000002a002a7308 */ /* 0x000ea20000000800 */
[----:B------:R-:W-:Y:S01]  /*8cd0*/  FADD.FTZ R5, R145, R48 ;  /* 0x0000003091057221 */ /* 0x000fe20000010000 */
[----:B------:R-:W-:Y:S01]  /*8ce0*/  FFMA.FTZ R48, R67, UR10, -R32 ;  /* 0x0000000a43307c23 */ /* 0x000fe20008010820 */
[C---:B------:R-:W-:Y:S02]  /*8cf0*/  F2FP.BF16.F32.PACK_AB R145, R34.reuse, R145 ;  /* 0x000000912291723e */ /* 0x040fe400000010ff */
[----:B------:R-:W-:-:S03]  /*8d00*/  FADD.FTZ R52, R34, R5 ;  /* 0x0000000522347221 */ /* 0x000fc60000010000 */
[----:B------:R-:W-:Y:S01]  /*8d10*/  MUFU.EX2 R138, R138 ;  /* 0x0000008a008a7308 */ /* 0x000fe20000000800 */
[----:B------:R-:W-:Y:S01]  /*8d20*/  FADD.FTZ R5, R147, R52 ;  /* 0x0000003493057221 */ /* 0x000fe20000010000 */
[----:B------:R-:W-:-:S03]  /*8d30*/  F2FP.BF16.F32.PACK_AB R147, R36, R147 ;  /* 0x000000932493723e */ /* 0x000fc600000010ff */
[----:B------:R-:W-:-:S03]  /*8d40*/  FADD.FTZ R52, R36, R5 ;  /* 0x0000000524347221 */ /* 0x000fc60000010000 */
[----:B------:R-:W3:Y:S01]  /*8d50*/  MUFU.EX2 R139, R139 ;  /* 0x0000008b008b7308 */ /* 0x000ee20000000800 */
[----:B------:R-:W-:Y:S01]  /*8d60*/  FADD.FTZ R5, R141, R52 ;  /* 0x000000348d057221 */ /* 0x000fe20000010000 */
[----:B------:R-:W-:-:S03]  /*8d70*/  F2FP.BF16.F32.PACK_AB R141, R38, R141 ;  /* 0x0000008d268d723e */ /* 0x000fc600000010ff */
[----:B------:R-:W-:-:S03]  /*8d80*/  FADD.FTZ R52, R38, R5 ;  /* 0x0000000526347221 */ /* 0x000fc60000010000 */
[----:B------:R-:W4:Y:S01]  /*8d90*/  MUFU.EX2 R44, R44 ;  /* 0x0000002c002c7308 */ /* 0x000f220000000800 */
[----:B------:R-:W-:Y:S01]  /*8da0*/  FADD.FTZ R5, R143, R52 ;  /* 0x000000348f057221 */ /* 0x000fe20000010000 */
[----:B-1----:R-:W-:-:S03]  /*8db0*/  F2FP.BF16.F32.PACK_AB R143, R40, R143 ;  /* 0x0000008f288f723e */ /* 0x002fc600000010ff */
[----:B------:R-:W-:Y:S01]  /*8dc0*/  FADD.FTZ R52, R40, R5 ;  /* 0x0000000528347221 */ /* 0x000fe20000010000 */
[----:B------:R-:W-:Y:S02]  /*8dd0*/  WARPGROUP.DEPBAR.LE gsb0, 0x0 ;  /* 0x00008000000079c5 */ /* 0x000fe40000010000 */
[----:B------:R-:W-:Y:S01]  /*8de0*/  WARPGROUP.ARRIVE ;  /* 0x00000000000079c5 */ /* 0x000fe20000000000 */
[----:B------:R-:W-:Y:S01]  /*8df0*/  MUFU.EX2 R132, R132 ;  /* 0x0000008400847308 */ /* 0x000fe20000000800 */
[----:B0-----:R-:W-:Y:S01]  /*8e00*/  FADD.FTZ R5, R137, R52 ;  /* 0x0000003489057221 */ /* 0x001fe20000010000 */
[--C-:B------:R-:W-:Y:S01]  /*8e10*/  FFMA.FTZ R129, R66, UR10, -R32.reuse ;  /* 0x0000000a42817c23 */ /* 0x100fe20008010820 */
[----:B------:R-:W-:Y:S01]  /*8e20*/  FFMA.FTZ R131, R70, UR10, -R32 ;  /* 0x0000000a46837c23 */ /* 0x000fe20008010820 */
[C---:B--2---:R-:W-:Y:S01]  /*8e30*/  F2FP.BF16.F32.PACK_AB R137, R42.reuse, R137 ;  /* 0x000000892a89723e */ /* 0x044fe200000010ff */
[----:B------:R-:W-:Y:S01]  /*8e40*/  HGMMA.64x64x16.F32.BF16 R88, R124, gdesc[UR4].tnspB, R88, gsb0 ;  /* 0x40e000047c587df0 */ /* 0x000fe20008001858 */
[----:B------:R-:W-:Y:S01]  /*8e50*/  UIADD3 UR6, UR11, 0x380, URZ ;  /* 0x000003800b067890 */ /* 0x000fe2000fffe03f */
[----:B------:R-:W-:Y:S01]  /*8e60*/  FADD.FTZ R52, R42, R5 ;  /* 0x000000052a347221 */ /* 0x000fe20000010000 */
[----:B------:R-:W-:Y:S01]  /*8e70*/  UMOV UR7, 0x40000040 ;  /* 0x4000004000077882 */ /* 0x000fe20000000000 */
[----:B------:R-:W0:Y:S02]  /*8e80*/  MUFU.EX2 R133, R133 ;  /* 0x0000008500857308 */ /* 0x000e240000000800 */
[----:B---3--:R-:W-:Y:S01]  /*8e90*/  FADD.FTZ R5, R139, R52 ;  /* 0x000000348b057221 */ /* 0x008fe20000010000 */
[----:B----4-:R-:W-:-:S03]  /*8ea0*/  F2FP.BF16.F32.PACK_AB R139, R44, R139 ;  /* 0x0000008b2c8b723e */ /* 0x010fc600000010ff */
[----:B------:R-:W-:Y:S02]  /*8eb0*/  FADD.FTZ R30, R44, R5 ;  /* 0x000000052c1e7221 */ /* 0x000fe40000010000 */
[----:B------:R-:W1:Y:S08]  /*8ec0*/  MUFU.EX2 R46, R46 ;  /* 0x0000002e002e7308 */ /* 0x000e700000000800 */
[----:B------:R-:W-:Y:S01]  /*8ed0*/  MUFU.EX2 R134, R134 ;  /* 0x0000008600867308 */ /* 0x000fe20000000800 */
[----:B0-----:R-:W-:-:S07]  /*8ee0*/  FADD.FTZ R5, R133, R30 ;  /* 0x0000001e85057221 */ /* 0x001fce0000010000 */
[----:B------:R-:W0:Y:S01]  /*8ef0*/  MUFU.EX2 R135, R135 ;  /* 0x0000008700877308 */ /* 0x000e220000000800 */
[C---:B-1----:R-:W-:Y:S01]  /*8f00*/  FADD.FTZ R30, R46.reuse, R5 ;  /* 0x000000052e1e7221 */ /* 0x042fe20000010000 */
[----:B------:R-:W-:-:S06]  /*8f10*/  F2FP.BF16.F32.PACK_AB R133, R46, R133 ;  /* 0x000000852e85723e */ /* 0x000fcc00000010ff */
[----:B------:R-:W1:Y:S08]  /*8f20*/  MUFU.EX2 R4, R4 ;  /* 0x0000000400047308 */ /* 0x000e700000000800 */
[----:B------:R-:W2:Y:S01]  /*8f30*/  MUFU.EX2 R129, R129 ;  /* 0x0000008100817308 */ /* 0x000ea20000000800 */
[----:B0-----:R-:W-:-:S07]  /*8f40*/  FADD.FTZ R5, R135, R30 ;  /* 0x0000001e87057221 */ /* 0x001fce0000010000 */
[----:B------:R-:W0:Y:S01]  /*8f50*/  MUFU.EX2 R49, R49 ;  /* 0x0000003100317308 */ /* 0x000e220000000800 */
[C---:B-1----:R-:W-:Y:S01]  /*8f60*/  FADD.FTZ R30, R4.reuse, R5 ;  /* 0x00000005041e7221 */ /* 0x042fe20000010000 */
[----:B------:R-:W-:-:S06]  /*8f70*/  F2FP.BF16.F32.PACK_AB R135, R4, R135 ;  /* 0x000000870487723e */ /* 0x000fcc00000010ff */
[----:B------:R-:W1:Y:S01]  /*8f80*/  MUFU.EX2 R48, R48 ;  /* 0x0000003000307308 */ /* 0x000e620000000800 */
[----:B--2---:R-:W-:-:S07]  /*8f90*/  FADD.FTZ R5, R129, R30 ;  /* 0x0000001e81057221 */ /* 0x004fce0000010000 */
[----:B------:R-:W-:Y:S01]  /*8fa0*/  MUFU.EX2 R12, R12 ;  /* 0x0000000c000c7308 */ /* 0x000fe20000000800 */
[----:B0-----:R-:W-:-:S07]  /*8fb0*/  F2FP.BF16.F32.PACK_AB R128, R49, R10 ;  /* 0x0000000a3180723e */ /* 0x001fce00000010ff */
[----:B------:R-:W0:Y:S01]  /*8fc0*/  MUFU.EX2 R131, R131 ;  /* 0x0000008300837308 */ /* 0x000e220000000800 */
[----:B-1----:R-:W-:Y:S01]  /*8fd0*/  FADD.FTZ R30, R48, R5 ;  /* 0x00000005301e7221 */ /* 0x002fe20000010000 */
[----:B------:R-:W-:Y:S02]  /*8fe0*/  WARPGROUP.DEPBAR.LE gsb0, 0x0 ;  /* 0x00008000000079c5 */ /* 0x000fe40000010000 */
[----:B------:R-:W-:Y:S01]  /*8ff0*/  WARPGROUP.ARRIVE ;  /* 0x00000000000079c5 */ /* 0x000fe20000000000 */
[--C-:B------:R-:W-:Y:S01]  /*9000*/  FFMA.FTZ R125, R74, UR10, -R32.reuse ;  /* 0x0000000a4a7d7c23 */ /* 0x100fe20008010820 */
[----:B------:R-:W-:Y:S01]  /*9010*/  FFMA.FTZ R127, R78, UR10, -R32 ;  /* 0x0000000a4e7f7c23 */ /* 0x000fe20008010820 */
[----:B------:R-:W-:Y:S01]  /*9020*/  F2FP.BF16.F32.PACK_AB R129, R48, R129 ;  /* 0x000000813081723e */ /* 0x000fe200000010ff */
[----:B------:R-:W1:Y:S02]  /*9030*/  MUFU.EX2 R53, R53 ;  /* 0x0000003500357308 */ /* 0x000e640000000800 */
[----:B------:R-:W-:Y:S06]  /*9040*/  HGMMA.64x64x16.F32.BF16 R88, R120, gdesc[UR4].tnspB, R88, gsb0 ;  /* 0x40e0000478587df0 */ /* 0x000fec0008001858 */
[----:B------:R-:W-:Y:S01]  /*9050*/  MUFU.EX2 R14, R14 ;  /* 0x0000000e000e7308 */ /* 0x000fe20000000800 */
[----:B0-----:R-:W-:-:S07]  /*9060*/  FADD.FTZ R5, R131, R30 ;  /* 0x0000001e83057221 */ /* 0x001fce0000010000 */
[----:B------:R-:W-:Y:S01]  /*9070*/  MUFU.EX2 R125, R125 ;  /* 0x0000007d007d7308 */ /* 0x000fe20000000800 */
[----:B-1----:R-:W-:-:S07]  /*9080*/  F2FP.BF16.F32.PACK_AB R130, R53, R12 ;  /* 0x0000000c3582723e */ /* 0x002fce00000010ff */
[----:B------:R-:W0:Y:S08]  /*9090*/  MUFU.EX2 R57, R57 ;  /* 0x0000003900397308 */ /* 0x000e300000000800 */
[----:B------:R-:W-:Y:S08]  /*90a0*/  MUFU.EX2 R20, R20 ;  /* 0x0000001400147308 */ /* 0x000ff00000000800 */
[----:B------:R-:W-:Y:S01]  /*90b0*/  MUFU.EX2 R127, R127 ;  /* 0x0000007f007f7308 */ /* 0x000fe20000000800 */
[----:B0-----:R-:W-:-:S07]  /*90c0*/  F2FP.BF16.F32.PACK_AB R124, R57, R14 ;  /* 0x0000000e397c723e */ /* 0x001fce00000010ff */
[----:B------:R-:W0:Y:S08]  /*90d0*/  MUFU.EX2 R61, R61 ;  /* 0x0000003d003d7308 */ /* 0x000e300000000800 */
[----:B------:R-:W-:Y:S08]  /*90e0*/  MUFU.EX2 R79, R79 ;  /* 0x0000004f004f7308 */ /* 0x000ff00000000800 */
[----:B------:R-:W-:Y:S01]  /*90f0*/  MUFU.EX2 R24, R24 ;  /* 0x0000001800187308 */ /* 0x000fe20000000800 */
[----:B0-----:R-:W-:-:S07]  /*9100*/  F2FP.BF16.F32.PACK_AB R126, R61, R20 ;  /* 0x000000143d7e723e */ /* 0x001fce00000010ff */
[----:B------:R-:W0:Y:S01]  /*9110*/  MUFU.EX2 R65, R65 ;  /* 0x0000004100417308 */ /* 0x000e220000000800 */
[----:B------:R-:W-:Y:S02]  /*9120*/  WARPGROUP.DEPBAR.LE gsb0, 0x0 ;  /* 0x00008000000079c5 */ /* 0x000fe40000010000 */
        /* <DEDUP_REMOVED lines=8> */
[-C--:B------:R-:W-:Y:S01]  /*91b0*/  FMUL.FTZ R99, R99, R9.reuse ;  /* 0x0000000963637220 */ /* 0x080fe20000410000 */
[----:B--2---:R-:W-:Y:S01]  /*91c0*/  IMAD.U32 R27, RZ, RZ, UR21 ;  /* 0x00000015ff1b7e24 */ /* 0x004fe2000f8e00ff */
[----:B------:R-:W-:Y:S01]  /*91d0*/  MUFU.EX2 R83, R83 ;  /* 0x0000005300537308 */ /* 0x000fe20000000800 */
[----:B------:R-:W-:Y:S01]  /*91e0*/  UMOV UR21, UR37 ;  /* 0x0000002500157c82 */ /* 0x000fe20008000000 */
[-C--:B------:R-:W-:Y:S01]  /*91f0*/  FMUL.FTZ R102, R102, R9.reuse ;  /* 0x0000000966667220 */ /* 0x080fe20000410000 */
[-C--:B------:R-:W-:Y:S01]  /*9200*/  FMUL.FTZ R103, R103, R9.reuse ;  /* 0x0000000967677220 */ /* 0x080fe20000410000 */
[----:B------:R-:W-:Y:S01]  /*9210*/  @!P1 LEA R27, R27, UR45, 0x3 ;  /* 0x0000002d1b1b9c11 */ /* 0x000fe2000f8e18ff */
[-C--:B------:R-:W-:Y:S01]  /*9220*/  FMUL.FTZ R106, R106, R9.reuse ;  /* 0x000000096a6a7220 */ /* 0x080fe20000410000 */
[-C--:B------:R-:W-:Y:S01]  /*9230*/  FMUL.FTZ R107, R107, R9.reuse ;  /* 0x000000096b6b7220 */ /* 0x080fe20000410000 */
[----:B------:R-:W-:Y:S01]  /*9240*/  FMUL.FTZ R110, R110, R9 ;  /* 0x000000096e6e7220 */ /* 0x000fe20000410000 */
[----:B------:R-:W-:Y:S01]  /*9250*/  MUFU.EX2 R28, R84 ;  /* 0x00000054001c7308 */ /* 0x000fe20000000800 */
[----:B------:R-:W-:-:S02]  /*9260*/  @!P1 VIADD R27, R27, 0x16860 ;  /* 0x000168601b1b9836 */ /* 0x000fc40000000000 */
[-C--:B------:R-:W-:Y:S01]  /*9270*/  FMUL.FTZ R111, R111, R9.reuse ;  /* 0x000000096f6f7220 */ /* 0x080fe20000410000 */
[-C--:B------:R-:W-:Y:S01]  /*9280*/  FMUL.FTZ R114, R114, R9.reuse ;  /* 0x0000000972727220 */ /* 0x080fe20000410000 */
[-C--:B------:R-:W-:Y:S01]  /*9290*/  FMUL.FTZ R115, R115, R9.reuse ;  /* 0x0000000973737220 */ /* 0x080fe20000410000 */
[-C--:B------:R-:W-:Y:S01]  /*92a0*/  FMUL.FTZ R118, R118, R9.reuse ;  /* 0x0000000976767220 */ /* 0x080fe20000410000 */
[----:B-1----:R-:W-:Y:S01]  /*92b0*/  @!P1 PRMT R31, RZ, 0x654, R27 ;  /* 0x00000654ff1f9816 */ /* 0x002fe2000000001b */
[----:B------:R-:W-:Y:S01]  /*92c0*/  FADD.FTZ R27, R15, R50 ;  /* 0x000000320f1b7221 */ /* 0x000fe20000010000 */
[----:B------:R-:W-:Y:S01]  /*92d0*/  MUFU.EX2 R123, R86 ;  /* 0x00000056007b7308 */ /* 0x000fe20000000800 */
[----:B------:R-:W-:Y:S01]  /*92e0*/  FMUL.FTZ R119, R119, R9 ;  /* 0x0000000977777220 */ /* 0x000fe20000410000 */
[----:B------:R1:W-:Y:S01]  /*92f0*/  @!P1 SYNCS.ARRIVE.TRANS64.RED.A1T0 RZ, [R31+URZ], RZ ;  /* 0x000000ff1fff99a7 */ /* 0x0003e2000810043f */
[----:B------:R-:W-:Y:S01]  /*9300*/  FADD.FTZ R50, R144, R27 ;  /* 0x0000001b90327221 */ /* 0x000fe20000010000 */
[----:B------:R-:W-:Y:S01]  /*9310*/  F2FP.BF16.F32.PACK_AB R144, R13, R144 ;  /* 0x000000900d90723e */ /* 0x000fe200000010ff */
[----:B------:R-:W-:Y:S01]  /*9320*/  FMUL.FTZ R88, R88, R8 ;  /* 0x0000000858587220 */ /* 0x000fe20000410000 */
[----:B0-----:R-:W-:Y:S01]  /*9330*/  F2FP.BF16.F32.PACK_AB R120, R65, R24 ;  /* 0x000000184178723e */ /* 0x001fe200000010ff */
[----:B------:R-:W-:Y:S01]  /*9340*/  FADD.FTZ R27, R13, R50 ;  /* 0x000000320d1b7221 */ /* 0x000fe20000010000 */
[--C-:B------:R-:W-:Y:S01]  /*9350*/  FFMA.FTZ R50, R71, UR10, -R32.reuse ;  /* 0x0000000a47327c23 */ /* 0x100fe20008010820 */
[----:B------:R-:W-:Y:S01]  /*9360*/  FFMA.FTZ R32, R87, UR10, -R32 ;  /* 0x0000000a57207c23 */ /* 0x000fe20008010820 */
[----:B------:R-:W0:Y:S01]  /*9370*/  MUFU.EX2 R7, R85 ;  /* 0x0000005500077308 */ /* 0x000e220000000800 */
[----:B------:R-:W-:Y:S01]  /*9380*/  FADD.FTZ R54, R146, R27 ;  /* 0x0000001b92367221 */ /* 0x000fe20000010000 */
[----:B------:R-:W-:Y:S01]  /*9390*/  F2FP.BF16.F32.PACK_AB R146, R25, R146 ;  /* 0x000000921992723e */ /* 0x000fe200000010ff */
[-C--:B------:R-:W-:Y:S01]  /*93a0*/  FMUL.FTZ R89, R89, R8.reuse ;  /* 0x0000000859597220 */ /* 0x080fe20000410000 */
[-C--:B------:R-:W-:Y:S01]  /*93b0*/  FMUL.FTZ R92, R92, R8.reuse ;  /* 0x000000085c5c7220 */ /* 0x080fe20000410000 */
[----:B------:R-:W-:Y:S01]  /*93c0*/  FADD.FTZ R27, R25, R54 ;  /* 0x00000036191b7221 */ /* 0x000fe20000010000 */
[-C--:B------:R-:W-:Y:S01]  /*93d0*/  FMUL.FTZ R93, R93, R8.reuse ;  /* 0x000000085d5d7220 */ /* 0x080fe20000410000 */
[----:B------:R-:W-:Y:S01]  /*93e0*/  FMUL.FTZ R96, R96, R8 ;  /* 0x0000000860607220 */ /* 0x000fe20000410000 */
[----:B------:R-:W2:Y:S01]  /*93f0*/  MUFU.EX2 R50, R50 ;  /* 0x0000003200327308 */ /* 0x000ea20000000800 */
[----:B------:R-:W-:Y:S01]  /*9400*/  FADD.FTZ R54, R140, R27 ;  /* 0x0000001b8c367221 */ /* 0x000fe20000010000 */
[----:B------:R-:W-:Y:S01]  /*9410*/  F2FP.BF16.F32.PACK_AB R140, R29, R140 ;  /* 0x0000008c1d8c723e */ /* 0x000fe200000010ff */
[-C--:B------:R-:W-:Y:S01]  /*9420*/  FMUL.FTZ R97, R97, R8.reuse ;  /* 0x0000000861617220 */ /* 0x080fe20000410000 */
[-C--:B------:R-:W-:Y:S01]  /*9430*/  FMUL.FTZ R100, R100, R8.reuse ;  /* 0x0000000864647220 */ /* 0x080fe20000410000 */
[----:B------:R-:W-:Y:S01]  /*9440*/  FADD.FTZ R27, R29, R54 ;  /* 0x000000361d1b7221 */ /* 0x000fe20000010000 */
[-C--:B------:R-:W-:Y:S01]  /*9450*/  FMUL.FTZ R101, R101, R8.reuse ;  /* 0x0000000865657220 */ /* 0x080fe20000410000 */
[----:B------:R-:W-:Y:S01]  /*9460*/  FMUL.FTZ R104, R104, R8 ;  /* 0x0000000868687220 */ /* 0x000fe20000410000 */
[----:B------:R-:W-:Y:S01]  /*9470*/  MUFU.EX2 R32, R32 ;  /* 0x0000002000207308 */ /* 0x000fe20000000800 */
[----:B------:R-:W-:Y:S01]  /*9480*/  FADD.FTZ R54, R142, R27 ;  /* 0x0000001b8e367221 */ /* 0x000fe20000010000 */
[----:B0-----:R-:W-:Y:S01]  /*9490*/  F2FP.BF16.F32.PACK_AB R122, R7, R28 ;  /* 0x0000001c077a723e */ /* 0x001fe200000010ff */
[----:B------:R-:W-:Y:S01]  /*94a0*/  FMUL.FTZ R105, R105, R8 ;  /* 0x0000000869697220 */ /* 0x000fe20000410000 */
[C---:B------:R-:W-:Y:S01]  /*94b0*/  F2FP.BF16.F32.PACK_AB R142, R21.reuse, R142 ;  /* 0x0000008e158e723e */ /* 0x040fe200000010ff */
[----:B------:R-:W-:Y:S01]  /*94c0*/  FADD.FTZ R27, R21, R54 ;  /* 0x00000036151b7221 */ /* 0x000fe20000010000 */
[-C--:B------:R-:W-:Y:S01]  /*94d0*/  FMUL.FTZ R108, R108, R8.reuse ;  /* 0x000000086c6c7220 */ /* 0x080fe20000410000 */
[-C--:B------:R-:W-:Y:S01]  /*94e0*/  FMUL.FTZ R109, R109, R8.reuse ;  /* 0x000000086d6d7220 */ /* 0x080fe20000410000 */
[----:B------:R-:W-:Y:S01]  /*94f0*/  FMUL.FTZ R112, R112, R8 ;  /* 0x0000000870707220 */ /* 0x000fe20000410000 */
[----:B------:R-:W-:Y:S01]  /*9500*/  FADD.FTZ R54, R136, R27 ;  /* 0x0000001b88367221 */ /* 0x000fe20000010000 */
[C---:B--2---:R-:W-:Y:S01]  /*9510*/  FADD.FTZ R30, R50.reuse, R5 ;  /* 0x00000005321e7221 */ /* 0x044fe20000010000 */
[----:B------:R-:W-:Y:S01]  /*9520*/  F2FP.BF16.F32.PACK_AB R136, R33, R136 ;  /* 0x000000882188723e */ /* 0x000fe200000010ff */
[-C--:B------:R-:W-:Y:S01]  /*9530*/  FMUL.FTZ R113, R113, R8.reuse ;  /* 0x0000000871717220 */ /* 0x080fe20000410000 */
[----:B------:R-:W-:Y:S01]  /*9540*/  FADD.FTZ R11, R33, R54 ;  /* 0x00000036210b7221 */ /* 0x000fe20000010000 */
[----:B------:R-:W-:Y:S01]  /*9550*/  FADD.FTZ R5, R125, R30 ;  /* 0x0000001e7d057221 */ /* 0x000fe20000010000 */
[----:B------:R-:W-:Y:S01]  /*9560*/  F2FP.BF16.F32.PACK_AB R131, R50, R131 ;  /* 0x000000833283723e */ /* 0x000fe200000010ff */
[----:B------:R-:W-:Y:S01]  /*9570*/  FMUL.FTZ R116, R116, R8 ;  /* 0x0000000874747220 */ /* 0x000fe20000410000 */
[----:B------:R-:W-:Y:S01]  /*9580*/  FADD.FTZ R26, R138, R11 ;  /* 0x0000000b8a1a7221 */ /* 0x000fe20000010000 */
[----:B------:R-:W-:Y:S01]  /*9590*/  F2FP.BF16.F32.PACK_AB R138, R41, R138 ;  /* 0x0000008a298a723e */ /* 0x000fe200000010ff */
[----:B------:R-:W-:Y:S01]  /*95a0*/  FMUL.FTZ R117, R117, R8 ;  /* 0x0000000875757220 */ /* 0x000fe20000410000 */
[----:B------:R-:W-:-:S02]  /*95b0*/  IMAD.MOV.U32 R9, RZ, RZ, R2 ;  /* 0x000000ffff097224 */ /* 0x000fc400078e0002 */
[----:B------:R-:W-:Y:S02]  /*95c0*/  FADD.FTZ R11, R41, R26 ;  /* 0x0000001a290b7221 */ /* 0x000fe40000010000 */
[----:B------:R-:W0:Y:S02]  /*95d0*/  MUFU.EX2 R26, R75 ;  /* 0x0000004b001a7308 */ /* 0x000e240000000800 */
[----:B------:R-:W-:Y:S01]  /*95e0*/  FADD.FTZ R34, R132, R11 ;  /* 0x0000000b84227221 */ /* 0x000fe20000010000 */
[----:B------:R-:W-:-:S03]  /*95f0*/  F2FP.BF16.F32.PACK_AB R132, R37, R132 ;  /* 0x000000842584723e */ /* 0x000fc600000010ff */
[----:B------:R-:W-:-:S04]  /*9600*/  FADD.FTZ R11, R37, R34 ;  /* 0x00000022250b7221 */ /* 0x000fc80000010000 */
[----:B------:R-:W-:Y:S01]  /*9610*/  FADD.FTZ R34, R134, R11 ;  /* 0x0000000b86227221 */ /* 0x000fe20000010000 */
[----:B------:R-:W-:-:S03]  /*9620*/  F2FP.BF16.F32.PACK_AB R134, R45, R134 ;  /* 0x000000862d86723e */ /* 0x000fc600000010ff */
[----:B------:R-:W-:Y:S01]  /*9630*/  FADD.FTZ R11, R45, R34 ;  /* 0x000000222d0b7221 */ /* 0x000fe20000010000 */
[----:B0-----:R-:W-:-:S03]  /*9640*/  FADD.FTZ R4, R26, R5 ;  /* 0x000000051a047221 */ /* 0x001fc60000010000 */
[----:B------:R-:W-:Y:S01]  /*9650*/  FADD.FTZ R34, R10, R11 ;  /* 0x0000000b0a227221 */ /* 0x000fe20000010000 */
[----:B------:R-:W-:Y:S01]  /*9660*/  F2FP.BF16.F32.PACK_AB R125, R26, R125 ;  /* 0x0000007d1a7d723e */ /* 0x000fe200000010ff */
[----:B------:R-:W-:Y:S02]  /*9670*/  FADD.FTZ R4, R127, R4 ;  /* 0x000000047f047221 */ /* 0x000fe40000010000 */
[----:B------:R-:W-:Y:S01]  /*9680*/  FADD.FTZ R11, R49, R34 ;  /* 0x00000022310b7221 */ /* 0x000fe20000010000 */
[C---:B------:R-:W-:Y:S01]  /*9690*/  F2FP.BF16.F32.PACK_AB R127, R79.reuse, R127 ;  /* 0x0000007f4f7f723e */ /* 0x040fe200000010ff */
[----:B------:R-:W-:Y:S02]  /*96a0*/  FADD.FTZ R4, R79, R4 ;  /* 0x000000044f047221 */ /* 0x000fe40000010000 */
[----:B------:R-:W-:Y:S02]  /*96b0*/  FADD.FTZ R34, R12, R11 ;  /* 0x0000000b0c227221 */ /* 0x000fe40000010000 */
[----:B------:R-:W-:-:S02]  /*96c0*/  FADD.FTZ R4, R121, R4 ;  /* 0x0000000479047221 */ /* 0x000fc40000010000 */
[----:B------:R-:W-:Y:S01]  /*96d0*/  FADD.FTZ R11, R53, R34 ;  /* 0x00000022350b7221 */ /* 0x000fe20000010000 */
[C---:B------:R-:W-:Y:S01]  /*96e0*/  F2FP.BF16.F32.PACK_AB R121, R83.reuse, R121 ;  /* 0x000000795379723e */ /* 0x040fe200000010ff */
[----:B------:R-:W-:Y:S02]  /*96f0*/  FADD.FTZ R4, R83, R4 ;  /* 0x0000000453047221 */ /* 0x000fe40000010000 */
[----:B------:R-:W-:Y:S02]  /*9700*/  FADD.FTZ R34, R14, R11 ;  /* 0x0000000b0e227221 */ /* 0x000fe40000010000 */
[----:B------:R-:W-:Y:S02]  /*9710*/  FADD.FTZ R4, R123, R4 ;  /* 0x000000047b047221 */ /* 0x000fe40000010000 */
[----:B------:R-:W-:Y:S01]  /*9720*/  FADD.FTZ R11, R57, R34 ;  /* 0x00000022390b7221 */ /* 0x000fe20000010000 */
[C---:B------:R-:W-:Y:S01]  /*9730*/  F2FP.BF16.F32.PACK_AB R123, R32.reuse, R123 ;  /* 0x0000007b207b723e */ /* 0x040fe200000010ff */
[----:B------:R-:W-:-:S02]  /*9740*/  FADD.FTZ R4, R32, R4 ;  /* 0x0000000420047221 */ /* 0x000fc40000010000 */
        /* <DEDUP_REMOVED lines=8> */
.L_x_13482:
        /* <DEDUP_REMOVED lines=11> */
.L_x_13509:
        /* <DEDUP_REMOVED lines=9> */
.L_x_13494:
[----:B------:R-:W-:Y:S01]  /*9910*/  ULEA UR6, UR37, UR45, 0x3 ;  /* 0x0000002d25067291 */ /* 0x000fe2000f8e183f */
[----:B------:R-:W-:-:S05]  /*9920*/  IMAD.U32 R0, RZ, RZ, UR36 ;  /* 0x00000024ff007e24 */ /* 0x000fca000f8e00ff */
[----:B------:R-:W-:-:S04]  /*9930*/  SHF.L.U32 R0, R0, 0x1f, RZ ;  /* 0x0000001f00007819 */ /* 0x000fc800000006ff */
[----:B------:R0:W1:Y:S01]  /*9940*/  SYNCS.PHASECHK.TRANS64.TRYWAIT P3, [UR6+0x16830], R0 ;  /* 0x01683000ff0075a7 */ /* 0x0000620008060146 */
[----:B------:R-:W-:Y:S05]  /*9950*/  @!P0 BRA `(.L_x_13495) ;  /* 0x0000000000048947 */ /* 0x000fea0003800000 */
[----:B------:R-:W-:Y:S01]  /*9960*/  BPT.TRAP 0x1 ;  /* 0x000000040000795c */ /* 0x000fe20000300000 */
.L_x_13495:
[----:B-1----:R-:W-:Y:S05]  /*9970*/  @P3 BRA `(.L_x_13493) ;  /* 0x0000000000083947 */ /* 0x002fea0003800000 */
[----:B------:R-:W1:Y:S02]  /*9980*/  SYNCS.PHASECHK.TRANS64.TRYWAIT P3, [UR6+0x16830], R0 ;  /* 0x01683000ff0075a7 */ /* 0x000e640008060146 */
[----:B-1----:R-:W-:Y:S05]  /*9990*/  @!P3 BRA `(.L_x_13496) ;  /* 0x0000008800d8b947 */ /* 0x002fea0003800000 */
.L_x_13493:
        /* <DEDUP_REMOVED lines=25> */
.L_x_13498:
[----:B------:R-:W-:Y:S01]  /*9b30*/  ULEA UR6, UR26, UR45, 0x3 ;  /* 0x0000002d1a067291 */ /* 0x000fe2000f8e183f */
[----:B------:R-:W-:-:S05]  /*9b40*/  IMAD.U32 R0, RZ, RZ, UR27 ;  /* 0x0000001bff007e24 */ /* 0x000fca000f8e00ff */
[----:B------:R-:W-:-:S04]  /*9b50*/  SHF.L.U32 R0, R0, 0x1f, RZ ;  /* 0x0000001f00007819 */ /* 0x000fc800000006ff */
[----:B------:R0:W1:Y:S01]  /*9b60*/  SYNCS.PHASECHK.TRANS64.TRYWAIT P2, [UR6+0x16850], R0 ;  /* 0x01685000ff0075a7 */ /* 0x0000620008040146 */
[----:B------:R-:W-:Y:S05]  /*9b70*/  @!P0 BRA `(.L_x_13499) ;  /* 0x0000000000048947 */ /* 0x000fea0003800000 */
[----:B------:R-:W-:Y:S01]  /*9b80*/  BPT.TRAP 0x1 ;  /* 0x000000040000795c */ /* 0x000fe20000300000 */
.L_x_13499:
[----:B-1----:R-:W-:Y:S05]  /*9b90*/  @P2 BRA `(.L_x_13497) ;  /* 0x0000000000082947 */ /* 0x002fea0003800000 */
[----:B------:R-:W1:Y:S02]  /*9ba0*/  SYNCS.PHASECHK.TRANS64.TRYWAIT P2, [UR6+0x16850], R0 ;  /* 0x01685000ff0075a7 */ /* 0x000e640008040146 */
[----:B-1----:R-:W-:Y:S05]  /*9bb0*/  @!P2 BRA `(.L_x_13500) ;  /* 0x000000880068a947 */ /* 0x002fea0003800000 */
.L_x_13497:
[----:B------:R-:W-:Y:S01]  /*9bc0*/  UIADD3 UR6, UR45, 0x400, URZ ;  /* 0x000004002d067890 */ /* 0x000fe2000fffe03f */
[----:B------:R-:W-:Y:S01]  /*9bd0*/  WARPGROUP.ARRIVE ;  /* 0x00000000000079c5 */ /* 0x000fe20000000000 */
[----:B------:R-:W-:-:S05]  /*9be0*/  UMOV UR7, 0x40000040 ;  /* 0x4000004000077882 */ /* 0x000fca0000000000 */
[----:B------:R-:W2:Y:S01]  /*9bf0*/  S2R R2, SR_TID.X ;  /* 0x0000000000027919 */ /* 0x000ea20000002100 */
[----:B------:R-:W-:Y:S01]  /*9c00*/  USHF.R.U32.HI UR6, URZ, 0x4, UR6 ;  /* 0x000000043f067899 */ /* 0x000fe20008011606 */
[----:B01----:R-:W0:Y:S01]  /*9c10*/  @P5 LDC R0, c[0x0][0x44c] ;  /* 0x00011300ff005b82 */ /* 0x003e220000000800 */
[----:B------:R-:W-:Y:S02]  /*9c20*/  VIADD R9, R17, UR39 ;  /* 0x0000002711097c36 */ /* 0x000fe40008000000 */
[----:B------:R-:W-:Y:S01]  /*9c30*/  ULOP3.LUT UR6, UR6, 0x3fff, URZ, 0xc0, !UPT ;  /* 0x00003fff06067892 */ /* 0x000fe2000f8ec03f */
[----:B------:R-:W-:-:S03]  /*9c40*/  IMAD.U32 R10, RZ, RZ, UR37 ;  /* 0x00000025ff0a7e24 */ /* 0x000fc6000f8e00ff */
[----:B------:R-:W-:Y:S01]  /*9c50*/  ULEA UR10, UR26, UR6, 0xa ;  /* 0x000000061a0a7291 */ /* 0x000fe2000f8e503f */
[----:B------:R-:W1:Y:S01]  /*9c60*/  @P5 LDC R11, c[0x0][0x450] ;  /* 0x00011400ff0b5b82 */ /* 0x000e620000000800 */
[----:B------:R-:W-:-:S05]  /*9c70*/  @!P1 LEA R10, R10, UR45, 0x3 ;  /* 0x0000002d0a0a9c11 */ /* 0x000fca000f8e18ff */
[----:B------:R-:W-:Y:S01]  /*9c80*/  UMOV UR6, UR10 ;  /* 0x0000000a00067c82 */ /* 0x000fe20008000000 */
[----:B------:R-:W-:Y:S01]  /*9c90*/  @!P1 VIADD R10, R10, 0x16840 ;  /* 0x000168400a0a9836 */ /* 0x000fe20000000000 */
[----:B------:R-:W-:Y:S01]  /*9ca0*/  HGMMA.64x64x16.F32.BF16 R88, R148, gdesc[UR4].tnspB, R88, gsb0 ;  /* 0x40e0000494587df0 */ /* 0x000fe20008001858 */
[----:B------:R-:W-:Y:S01]  /*9cb0*/  UIADD3 UR6, UR10, 0x80, URZ ;  /* 0x000000800a067890 */ /* 0x000fe2000fffe03f */
[----:B------:R-:W3:Y:S01]  /*9cc0*/  LDC R8, c[0x0][0x2f0] ;  /* 0x0000bc00ff087b82 */ /* 0x000ee20000000800 */
[----:B------:R-:W-:Y:S01]  /*9cd0*/  UMOV UR7, 0x40000040 ;  /* 0x4000004000077882 */ /* 0x000fe20000000000 */
[----:B------:R-:W-:Y:S01]  /*9ce0*/  @!P1 PRMT R10, RZ, 0x654, R10 ;  /* 0x00000654ff0a9816 */ /* 0x000fe2000000000a */
[----:B0-----:R-:W-:Y:S01]  /*9cf0*/  @P5 IMAD.HI.U32 R0, R9, R0, RZ ;  /* 0x0000000009005227 */ /* 0x001fe200078e00ff */
[----:B--2---:R-:W-:-:S03]  /*9d00*/  ISETP.GE.U32.AND P2, PT, R2, 0x180, PT ;  /* 0x000001800200780c */ /* 0x004fc60003f46070 */
[----:B------:R-:W-:Y:S01]  /*9d10*/  IMAD.SHL.U32 R2, R3, 0x80, RZ ;  /* 0x0000008003027824 */ /* 0x000fe200078e00ff */
[----:B-1----:R-:W-:Y:S01]  /*9d20*/  @P5 SHF.R.U32.HI R9, RZ, R11, R0 ;  /* 0x0000000bff095219 */ /* 0x002fe20000011600 */
[----:B------:R-:W-:-:S03]  /*9d30*/  VIADD R0, R22, 0x9 ;  /* 0x0000000916007836 */ /* 0x000fc60000000000 */
[----:B------:R-:W-:Y:S01]  /*9d40*/  IADD3 R11, -R2, 0x1, RZ ;  /* 0x00000001020b7810 */ /* 0x000fe20007ffe1ff */
[----:B------:R-:W0:Y:S01]  /*9d50*/  SHFL.IDX PT, R15, R9, RZ, 0x1c1f ;  /* 0x001c1fff090f7589 */ /* 0x000e2200000e0000 */
[----:B------:R-:W-:-:S03]  /*9d60*/  SEL R14, R0, 0x9, !P2 ;  /* 0x00000009000e7807 */ /* 0x000fc60005000000 */
[----:B------:R-:W-:-:S04]  /*9d70*/  IMAD R11, R16, -0x2, R11 ;  /* 0xfffffffe100b7824 */ /* 0x000fc800078e020b */
[----:B---3--:R-:W-:-:S04]  /*9d80*/  IMAD R11, R8, UR41, R11 ;  /* 0x00000029080b7c24 */ /* 0x008fc8000f8e020b */
[----:B------:R-:W-:-:S04]  /*9d90*/  VIADD R11, R11, -UR24 ;  /* 0x800000180b0b7c36 */ /* 0x000fc80008000000 */
[----:B------:R-:W-:-:S04]  /*9da0*/  VIADD R0, R11, UR23 ;  /* 0x000000170b007c36 */ /* 0x000fc80008000000 */
[----:B0-----:R-:W-:Y:S01]  /*9db0*/  IMAD.IADD R12, R0, 0x1, R15 ;  /* 0x00000001000c7824 */ /* 0x001fe200078e020f */
        /* <DEDUP_REMOVED lines=33> */
[----:B------:R-:W-:Y:S02]  /*9fd0*/  ULOP3.LUT UR6, URZ, UR25, URZ, 0x33, !UPT ;  /* 0x000000193f067292 */ /* 0x000fe4000f8e333f */
        /* <DEDUP_REMOVED lines=19> */
.L_x_13503:
[----:B------:R-:W-:-:S05]  /*a110*/  IMAD.U32 R20, RZ, RZ, UR21 ;  /* 0x00000015ff147e24 */ /* 0x000fca000f8e00ff */
[----:B------:R-:W-:-:S13]  /*a120*/  ISETP.NE.AND P2, PT, R20, 0x1, PT ;  /* 0x000000011400780c */ /* 0x000fda0003f45270 */
[----:B------:R-:W0:Y:S02]  /*a130*/  @P2 LDC.64 R14, c[0x0][0x9e8] ;  /* 0x00027a00ff0e2b82 */ /* 0x000e240000000a00 */
[----:B0-----:R-:W-:-:S05]  /*a140*/  @P2 IMAD.HI.U32 R14, R11, R14, RZ ;  /* 0x0000000e0b0e2227 */ /* 0x001fca00078e00ff */
[----:B------:R-:W-:-:S07]  /*a150*/  @P2 SHF.R.U32.HI R11, RZ, R15, R14 ;  /* 0x0000000fff0b2219 */ /* 0x000fce000001160e */
.L_x_13504:
[----:B------:R-:W-:Y:S05]  /*a160*/  BSYNC B0 ;  /* 0x0000000000007941 */ /* 0x000fea0003800000 */
.L_x_13502:
[----:B------:R-:W-:-:S04]  /*a170*/  IMAD R11, R11, R20, -R2 ;  /* 0x000000140b0b7224 */ /* 0x000fc800078e0a02 */
[----:B------:R-:W-:-:S05]  /*a180*/  IMAD R11, R16, -0x2, R11 ;  /* 0xfffffffe100b7824 */ /* 0x000fca00078e020b */
[----:B------:R-:W-:Y:S02]  /*a190*/  VIADDMNMX R12, R11, R20, R12, PT ;  /* 0x000000140b0c7246 */ /* 0x000fe4000380010c */
[----:B------:R-:W-:-:S07]  /*a1a0*/  VIMNMX R13, R13, R11, !PT ;  /* 0x0000000b0d0d7248 */ /* 0x000fce0007fe0100 */
.L_x_13501:
        /* <DEDUP_REMOVED lines=114> */
.L_x_13507:
[----:B------:R-:W-:-:S05]  /*a8d0*/  IMAD.U32 R12, RZ, RZ, UR21 ;  /* 0x00000015ff0c7e24 */ /* 0x000fca000f8e00ff */
[----:B------:R-:W-:-:S13]  /*a8e0*/  ISETP.NE.AND P3, PT, R12, 0x1, PT ;  /* 0x000000010c00780c */ /* 0x000fda0003f65270 */
[----:B------:R-:W0:Y:S02]  /*a8f0*/  @P3 LDC.64 R8, c[0x0][0x9e8] ;  /* 0x00027a00ff083b82 */ /* 0x000e240000000a00 */
[----:B0-----:R-:W-:-:S05]  /*a900*/  @P3 IMAD.HI.U32 R8, R13, R8, RZ ;  /* 0x000000080d083227 */ /* 0x001fca00078e00ff */
[----:B------:R-:W-:-:S07]  /*a910*/  @P3 SHF.R.U32.HI R13, RZ, R9, R8 ;  /* 0x00000009ff0d3219 */ /* 0x000fce0000011608 */
.L_x_13508:
[----:B------:R-:W-:Y:S05]  /*a920*/  BSYNC B0 ;  /* 0x0000000000007941 */ /* 0x000fea0003800000 */
.L_x_13506:
[----:B------:R-:W-:-:S04]  /*a930*/  IMAD R13, R13, R12, -R2 ;  /* 0x0000000c0d0d7224 */ /* 0x000fc800078e0a02 */
[----:B------:R-:W-:-:S05]  /*a940*/  IMAD R13, R16, -0x2, R13 ;  /* 0xfffffffe100d7824 */ /* 0x000fca00078e020d */
[----:B------:R-:W-:Y:S02]  /*a950*/  VIADDMNMX R0, R13, R12, R0, PT ;  /* 0x0000000c0d007246 */ /* 0x000fe40003800100 */
[----:B------:R-:W-:-:S07]  /*a960*/  VIMNMX R10, R10, R13, !PT ;  /* 0x0000000d0a0a7248 */ /* 0x000fce0007fe0100 */
.L_x_13505:
        /* <DEDUP_REMOVED lines=76> */
[C---:B------:R-:W-:Y:S02]  /*ae30*/  ISETP.GT.AND P4, PT, R10.reuse, RZ, P2 ;  /* 0x000000ff0a00720c */ /* 0x040fe40001784270 */
[----:B------:R-:W-:Y:S02]  /*ae40*/  FSEL R39, R39, -INF , !P3 ;  /* 0xff80000027277808 */ /* 0x000fe40005800000 */
[----:B------:R-:W-:Y:S02]  /*ae50*/  ISETP.GT.AND P3, PT, R10, 0x21, P2 ;  /* 0x000000210a00780c */ /* 0x000fe40001764270 */
[----:B------:R-:W-:Y:S02]  /*ae60*/  ISETP.LT.OR P4, PT, R0, 0x1, P4 ;  /* 0x000000010000780c */ /* 0x000fe40002781670 */
[----:B0-----:R-:W-:-:S02]  /*ae70*/  FMNMX.FTZ R2, R2, R9, !PT ;  /* 0x0000000902027209 */ /* 0x001fc40007810000 */
[----:B------:R-:W-:Y:S02]  /*ae80*/  ISETP.LT.OR P3, PT, R0, 0x22, P3 ;  /* 0x000000220000780c */ /* 0x000fe40001f61670 */
[----:B------:R-:W-:Y:S01]  /*ae90*/  FSEL R26, R26, -INF , !P4 ;  /* 0xff8000001a1a7808 */ /* 0x000fe20006000000 */
[----:B------:R-:W0:Y:S01]  /*aea0*/  SHFL.BFLY PT, R9, R2, 0x1, 0x1f ;  /* 0x0c201f0002097f89 */ /* 0x000e2200000e0000 */
        /* <DEDUP_REMOVED lines=8> */
[----:B------:R-:W-:Y:S02]  /*af30*/  ISETP.GT.AND P4, PT, R10, 0x49, P2 ;  /* 0x000000490a00780c */ /* 0x000fe40001784270 */
[----:B------:R-:W-:-:S02]  /*af40*/  ISETP.LT.OR P3, PT, R0, 0x32, P3 ;  /* 0x000000320000780c */ /* 0x000fc40001f61670 */
[----:B------:R-:W-:Y:S02]  /*af50*/  FMNMX.FTZ R15, R31, R12, !PT ;  /* 0x0000000c1f0f7209 */ /* 0x000fe40007810000 */
[----:B------:R-:W-:Y:S02]  /*af60*/  ISETP.LT.OR P4, PT, R0, 0x4a, P4 ;  /* 0x0000004a0000780c */ /* 0x000fe40002781670 */
[----:B------:R-:W-:Y:S02]  /*af70*/  FSEL R51, R51, -INF , !P3 ;  /* 0xff80000033337808 */ /* 0x000fe40005800000 */
[----:B------:R-:W-:Y:S02]  /*af80*/  FMNMX.FTZ R12, R34, R15, !PT ;  /* 0x0000000f220c7209 */ /* 0x000fe40007810000 */
[----:B------:R-:W-:Y:S02]  /*af90*/  ISETP.GT.AND P3, PT, R10, 0x39, P2 ;  /* 0x000000390a00780c */ /* 0x000fe40001764270 */
[----:B------:R-:W-:-:S02]  /*afa0*/  FSEL R63, R63, -INF , !P4 ;  /* 0xff8000003f3f7808 */ /* 0x000fc40006000000 */
[----:B------:R-:W-:Y:S02]  /*afb0*/  ISETP.GT.AND P4, PT, R10, 0x50, P2 ;  /* 0x000000500a00780c */ /* 0x000fe40001784270 */
[----:B0-----:R-:W-:Y:S02]  /*afc0*/  FMNMX.FTZ R2, R2, R9, !PT ;  /* 0x0000000902027209 */ /* 0x001fe40007810000 */
[----:B------:R-:W-:Y:S02]  /*afd0*/  FMNMX.FTZ R21, R35, R12, !PT ;  /* 0x0000000c23157209 */ /* 0x000fe40007810000 */
[----:B------:R-:W-:Y:S01]  /*afe0*/  ISETP.LT.OR P3, PT, R0, 0x3a, P3 ;  /* 0x0000003a0000780c */ /* 0x000fe20001f61670 */
[----:B------:R-:W-:Y:S01]  /*aff0*/  FMUL.FTZ R8, R2, UR10 ;  /* 0x0000000a02087c20 */ /* 0x000fe20008410000 */
[----:B------:R-:W-:Y:S02]  /*b000*/  ISETP.LT.OR P4, PT, R0, 0x51, P4 ;  /* 0x000000510000780c */ /* 0x000fe40002781670 */
[----:B------:R-:W-:-:S02]  /*b010*/  FMNMX.FTZ R12, R38, R21, !PT ;  /* 0x00000015260c7209 */ /* 0x000fc40007810000 */
[----:B------:R-:W-:Y:S02]  /*b020*/  FSEL R55, R55, -INF , !P3 ;  /* 0xff80000037377808 */ /* 0x000fe40005800000 */
[----:B------:R-:W-:Y:S02]  /*b030*/  FSETP.NEU.FTZ.AND P3, PT, R2, -INF , PT ;  /* 0xff8000000200780b */ /* 0x000fe40003f7d000 */
[----:B------:R-:W-:Y:S02]  /*b040*/  FSEL R66, R66, -INF , !P4 ;  /* 0xff80000042427808 */ /* 0x000fe40006000000 */
[----:B------:R-:W-:Y:S02]  /*b050*/  ISETP.GT.AND P4, PT, R10, 0x51, P2 ;  /* 0x000000510a00780c */ /* 0x000fe40001784270 */
[----:B------:R-:W-:Y:S02]  /*b060*/  FMNMX.FTZ R21, R39, R12, !PT ;  /* 0x0000000c27157209 */ /* 0x000fe40007810000 */
[----:B------:R-:W-:-:S02]  /*b070*/  FSEL R8, R8, RZ, P3 ;  /* 0x000000ff08087208 */ /* 0x000fc40001800000 */
[----:B------:R-:W-:Y:S02]  /*b080*/  ISETP.LT.OR P4, PT, R0, 0x52, P4 ;  /* 0x000000520000780c */ /* 0x000fe40002781670 */
        /* <DEDUP_REMOVED lines=23> */
[--C-:B------:R-:W-:Y:S01]  /*b200*/  FFMA.FTZ R146, R36, UR10, -R8.reuse ;  /* 0x0000000a24927c23 */ /* 0x100fe20008010808 */
[----:B------:R-:W-:Y:S01]  /*b210*/  FSEL R71, R71, -INF , !P4 ;  /* 0xff80000047477808 */ /* 0x000fe20006000000 */
[--C-:B------:R-:W-:Y:S01]  /*b220*/  FFMA.FTZ R140, R40, UR10, -R8.reuse ;  /* 0x0000000a288c7c23 */ /* 0x100fe20008010808 */
[----:B------:R-:W-:Y:S01]  /*b230*/  ISETP.GT.AND P4, PT, R10, 0x60, P2 ;  /* 0x000000600a00780c */ /* 0x000fe20001784270 */
[--C-:B------:R-:W-:Y:S01]  /*b240*/  FFMA.FTZ R142, R44, UR10, -R8.reuse ;  /* 0x0000000a2c8e7c23 */ /* 0x100fe20008010808 */
[----:B------:R-:W-:Y:S01]  /*b250*/  FMNMX.FTZ R12, R54, R29, !PT ;  /* 0x0000001d360c7209 */ /* 0x000fe20007810000 */
[----:B------:R-:W-:Y:S01]  /*b260*/  MUFU.EX2 R150, R150 ;  /* 0x0000009600967308 */ /* 0x000fe20000000800 */
        /* <DEDUP_REMOVED lines=23> */
[----:B------:R-:W-:Y:S01]  /*b3e0*/  MUFU.EX2 R13, R13 ;  /* 0x0000000d000d7308 */ /* 0x000fe20000000800 */
[----:B------:R-:W-:Y:S01]  /*b3f0*/  FSEL R78, R78, -INF , !P4 ;  /* 0xff8000004e4e7808 */ /* 0x000fe20006000000 */
[--C-:B------:R-:W-:Y:S01]  /*b400*/  FFMA.FTZ R126, R76, UR10, -R8.reuse ;  /* 0x0000000a4c7e7c23 */ /* 0x100fe20008010808 */
[----:B------:R-:W-:Y:S01]  /*b410*/  FMNMX.FTZ R12, R66, R33, !PT ;  /* 0x00000021420c7209 */ /* 0x000fe20007810000 */
        /* <DEDUP_REMOVED lines=8> */
[----:B------:R-:W-:Y:S01]  /*b4a0*/  FFMA.FTZ R122, R84, UR10, -R8 ;  /* 0x0000000a547a7c23 */ /* 0x000fe20008010808 */
[----:B------:R-:W-:-:S02]  /*b4b0*/  FSEL R79, R79, -INF , !P4 ;  /* 0xff8000004f4f7808 */ /* 0x000fc40006000000 */
[----:B------:R-:W-:Y:S01]  /*b4c0*/  ISETP.GT.AND P4, PT, R10, 0x70, P2 ;  /* 0x000000700a00780c */ /* 0x000fe20001784270 */
[----:B------:R-:W-:Y:S01]  /*b4d0*/  MUFU.EX2 R15, R15 ;  /* 0x0000000f000f7308 */ /* 0x000fe20000000800 */
[----:B------:R-:W-:Y:S02]  /*b4e0*/  FMNMX.FTZ R37, R71, R12, !PT ;  /* 0x0000000c47257209 */ /* 0x000fe40007810000 */
[----:B------:R-:W-:Y:S02]  /*b4f0*/  ISETP.LT.OR P4, PT, R0, 0x71, P4 ;  /* 0x000000710000780c */ /* 0x000fe40002781670 */
[----:B------:R-:W-:Y:S01]  /*b500*/  FMNMX.FTZ R12, R74, R37, !PT ;  /* 0x000000254a0c7209 */ /* 0x000fe20007810000 */
[----:B------:R-:W-:Y:S01]  /*b510*/  FFMA.FTZ R37, R57, UR10, -R8 ;  /* 0x0000000a39257c23 */ /* 0x000fe20008010808 */
[----:B------:R-:W-:Y:S01]  /*b520*/  FSEL R82, R82, -INF , !P4 ;  /* 0xff80000052527808 */ /* 0x000fe20006000000 */
[----:B------:R-:W-:Y:S01]  /*b530*/  MUFU.EX2 R140, R140 ;  /* 0x0000008c008c7308 */ /* 0x000fe20000000800 */
[----:B------:R-:W-:-:S02]  /*b540*/  ISETP.GT.AND P4, PT, R10, 0x71, P2 ;  /* 0x000000710a00780c */ /* 0x000fc40001784270 */
[----:B------:R-:W-:Y:S02]  /*b550*/  FMNMX.FTZ R41, R75, R12, !PT ;  /* 0x0000000c4b297209 */ /* 0x000fe40007810000 */
[----:B------:R-:W-:Y:S02]  /*b560*/  ISETP.LT.OR P4, PT, R0, 0x72, P4 ;  /* 0x000000720000780c */ /* 0x000fe40002781670 */
[----:B------:R-:W-:Y:S01]  /*b570*/  FMNMX.FTZ R12, R78, R41, !PT ;  /* 0x000000294e0c7209 */ /* 0x000fe20007810000 */
[----:B------:R-:W-:Y:S01]  /*b580*/  MUFU.EX2 R21, R21 ;  /* 0x0000001500157308 */ /* 0x000fe20000000800 */
[----:B------:R-:W-:Y:S02]  /*b590*/  FSEL R83, R83, -INF , !P4 ;  /* 0xff80000053537808 */ /* 0x000fe40006000000 */
[----:B------:R-:W-:Y:S02]  /*b5a0*/  ISETP.GT.AND P4, PT, R10, 0x78, P2 ;  /* 0x000000780a00780c */ /* 0x000fe40001784270 */
[----:B------:R-:W-:-:S02]  /*b5b0*/  FMNMX.FTZ R41, R79, R12, !PT ;  /* 0x0000000c4f297209 */ /* 0x000fc40007810000 */
[----:B------:R-:W-:Y:S01]  /*b5c0*/  ISETP.GT.AND P2, PT, R10, 0x79, P2 ;  /* 0x000000790a00780c */ /* 0x000fe20001744270 */
[----:B------:R-:W-:Y:S01]  /*b5d0*/  MUFU.EX2 R142, R142 ;  /* 0x0000008e008e7308 */ /* 0x000fe20000000800 */
[----:B------:R-:W-:Y:S02]  /*b5e0*/  ISETP.LT.OR P4, PT, R0, 0x79, P4 ;  /* 0x000000790000780c */ /* 0x000fe40002781670 */
[----:B------:R-:W-:Y:S01]  /*b5f0*/  FMNMX.FTZ R10, R82, R41, !PT ;  /* 0x00000029520a7209 */ /* 0x000fe20007810000 */
[--C-:B------:R-:W-:Y:S01]  /*b600*/  FFMA.FTZ R41, R61, UR10, -R8.reuse ;  /* 0x0000000a3d297c23 */ /* 0x100fe20008010808 */
[----:B------:R-:W-:Y:S01]  /*b610*/  ISETP.LT.OR P2, PT, R0, 0x7a, P2 ;  /* 0x0000007a0000780c */ /* 0x000fe20001741670 */
[----:B------:R-:W-:Y:S01]  /*b620*/  FFMA.FTZ R61, R81, UR10, -R8 ;  /* 0x0000000a513d7c23 */ /* 0x000fe20008010808 */
[----:B------:R-:W-:Y:S01]  /*b630*/  FSEL R86, R86, -INF , !P4 ;  /* 0xff80000056567808 */ /* 0x000fe20006000000 */
[----:B------:R-:W-:Y:S01]  /*b640*/  MUFU.EX2 R25, R25 ;  /* 0x0000001900197308 */ /* 0x000fe20000000800 */
[----:B------:R-:W-:-:S02]  /*b650*/  FMNMX.FTZ R45, R83, R10, !PT ;  /* 0x0000000a532d7209 */ /* 0x000fc40007810000 */
[----:B------:R-:W-:Y:S02]  /*b660*/  FSEL R87, R87, -INF , !P2 ;  /* 0xff80000057577808 */ /* 0x000fe40005000000 */
[----:B------:R-:W-:Y:S01]  /*b670*/  FMNMX.FTZ R0, R86, R45, !PT ;  /* 0x0000002d56007209 */ /* 0x000fe20007810000 */
[----:B------:R-:W-:Y:S01]  /*b680*/  FFMA.FTZ R45, R65, UR10, -R8 ;  /* 0x0000000a412d7c23 */ /* 0x000fe20008010808 */
[----:B------:R-:W-:Y:S01]  /*b690*/  FSEL R69, R2, RZ, P3 ;  /* 0x000000ff02457208 */ /* 0x000fe20001800000 */
[----:B------:R-:W-:Y:S01]  /*b6a0*/  MUFU.EX2 R136, R136 ;  /* 0x0000008800887308 */ /* 0x000fe20000000800 */
[----:B------:R-:W-:-:S03]  /*b6b0*/  FMNMX.FTZ R0, R87, R0, !PT ;  /* 0x0000000057007209 */ /* 0x000fc60007810000 */
[----:B------:R-:W-:Y:S02]  /*b6c0*/  FADD.FTZ R6, -R69, R6 ;  /* 0x0000000645067221 */ /* 0x000fe40000010100 */
[----:B------:R-:W0:Y:S02]  /*b6d0*/  SHFL.BFLY PT, R57, R0, 0x2, 0x1f ;  /* 0x0c401f0000397f89 */ /* 0x000e2400000e0000 */
        /* <DEDUP_REMOVED lines=15> */
[----:B------:R-:W-:Y:S03]  /*b7d0*/  MUFU.EX2 R41, R41 ;  /* 0x0000002900297308 */ /* 0x000fe60000000800 */
[----:B------:R-:W-:-:S05]  /*b7e0*/  FSEL R28, R28, RZ, P2 ;  /* 0x000000ff1c1c7208 */ /* 0x000fca0001000000 */
[----:B------:R-:W0:Y:S01]  /*b7f0*/  MUFU.EX2 R65, R65 ;  /* 0x0000004100417308 */ /* 0x000e220000000800 */
[--C-:B------:R-:W-:Y:S01]  /*b800*/  FFMA.FTZ R6, R26, UR10, -R28.reuse ;  /* 0x0000000a1a067c23 */ /* 0x100fe2000801081c */
[--C-:B------:R-:W-:Y:S01]  /*b810*/  FFMA.FTZ R151, R30, UR10, -R28.reuse ;  /* 0x0000000a1e977c23 */ /* 0x100fe2000801081c */
[--C-:B------:R-:W-:Y:S01]  /*b820*/  FFMA.FTZ R149, R27, UR10, -R28.reuse ;  /* 0x0000000a1b957c23 */ /* 0x100fe2000801081c */
[--C-:B-1----:R-:W-:Y:S01]  /*b830*/  FFMA.FTZ R8, R31, UR10, -R28.reuse ;  /* 0x0000000a1f087c23 */ /* 0x102fe2000801081c */
        /* <DEDUP_REMOVED lines=12> */
[----:B0-----:R-:W-:Y:S01]  /*b900*/  FFMA.FTZ R26, R65, R5, R148 ;  /* 0x00000005411a7223 */ /* 0x001fe20000010094 */
[--C-:B------:R-:W-:Y:S01]  /*b910*/  FFMA.FTZ R139, R54, UR10, -R28.reuse ;  /* 0x0000000a368b7c23 */ /* 0x100fe2000801081c */
[--C-:B------:R-:W-:Y:S01]  /*b920*/  FFMA.FTZ R55, R55, UR10, -R28.reuse ;  /* 0x0000000a37377c23 */ /* 0x100fe2000801081c */
[----:B------:R-:W-:Y:S01]  /*b930*/  FFMA.FTZ R133, R58, UR10, -R28 ;  /* 0x0000000a3a857c23 */ /* 0x000fe2000801081c */
[C---:B------:R-:W-:Y:S01]  /*b940*/  FADD.FTZ R5, R9.reuse, R26 ;  /* 0x0000001a09057221 */ /* 0x040fe20000010000 */
[--C-:B------:R-:W-:Y:S01]  /*b950*/  FFMA.FTZ R135, R62, UR10, -R28.reuse ;  /* 0x0000000a3e877c23 */ /* 0x100fe2000801081c */
[----:B------:R-:W-:Y:S01]  /*b960*/  F2FP.BF16.F32.PACK_AB R148, R9, R148 ;  /* 0x000000940994723e */ /* 0x000fe200000010ff */
[----:B------:R-:W-:Y:S01]  /*b970*/  MUFU.EX2 R151, R151 ;  /* 0x0000009700977308 */ /* 0x000fe20000000800 */
[----:B------:R-:W-:Y:S01]  /*b980*/  FADD.FTZ R26, R150, R5 ;  /* 0x00000005961a7221 */ /* 0x000fe20000010000 */
[--C-:B------:R-:W-:Y:S01]  /*b990*/  FFMA.FTZ R129, R66, UR10, -R28.reuse ;  /* 0x0000000a42817c23 */ /* 0x100fe2000801081c */
[--C-:B------:R-:W-:Y:S01]  /*b9a0*/  FFMA.FTZ R131, R70, UR10, -R28.reuse ;  /* 0x0000000a46837c23 */ /* 0x100fe2000801081c */
[----:B------:R-:W-:Y:S01]  /*b9b0*/  FFMA.FTZ R125, R74, UR10, -R28 ;  /* 0x0000000a4a7d7c23 */ /* 0x000fe2000801081c */
[----:B------:R-:W-:Y:S01]  /*b9c0*/  FADD.FTZ R5, R11, R26 ;  /* 0x0000001a0b057221 */ /* 0x000fe20000010000 */
[----:B------:R-:W-:Y:S01]  /*b9d0*/  FSEL R26, R0, RZ, P2 ;  /* 0x000000ff001a7208 */ /* 0x000fe20001000000 */
[--C-:B------:R-:W-:Y:S01]  /*b9e0*/  FFMA.FTZ R75, R75, UR10, -R28.reuse ;  /* 0x0000000a4b4b7c23 */ /* 0x100fe2000801081c */
[----:B------:R-:W-:Y:S01]  /*b9f0*/  MUFU.EX2 R8, R8 ;  /* 0x0000000800087308 */ /* 0x000fe20000000800 */
[----:B------:R-:W-:Y:S01]  /*ba00*/  FADD.FTZ R30, R144, R5 ;  /* 0x00000005901e7221 */ /* 0x000fe20000010000 */
[--C-:B------:R-:W-:Y:S01]  /*ba10*/  FFMA.FTZ R78, R78, UR10, -R28.reuse ;  /* 0x0000000a4e4e7c23 */ /* 0x100fe2000801081c */
[----:B------:R-:W-:Y:S01]  /*ba20*/  FADD.FTZ R5, -R26, R7 ;  /* 0x000000071a057221 */ /* 0x000fe20000010100 */
[----:B------:R-:W-:Y:S01]  /*ba30*/  FFMA.FTZ R79, R79, UR10, -R28 ;  /* 0x0000000a4f4f7c23 */ /* 0x000fe2000801081c */
[----:B------:R-:W-:Y:S01]  /*ba40*/  FADD.FTZ R7, R13, R30 ;  /* 0x0000001e0d077221 */ /* 0x000fe20000010000 */
[--C-:B------:R-:W-:Y:S01]  /*ba50*/  FFMA.FTZ R82, R82, UR10, -R28.reuse ;  /* 0x0000000a52527c23 */ /* 0x100fe2000801081c */
[----:B------:R-:W-:Y:S01]  /*ba60*/  FMUL.FTZ R5, R5, UR10 ;  /* 0x0000000a05057c20 */ /* 0x000fe20008410000 */
[----:B------:R-:W-:Y:S01]  /*ba70*/  MUFU.EX2 R145, R145 ;  /* 0x0000009100917308 */ /* 0x000fe20000000800 */
[----:B------:R-:W-:Y:S01]  /*ba80*/  FADD.FTZ R30, R146, R7 ;  /* 0x00000007921e7221 */ /* 0x000fe20000010000 */
[--C-:B------:R-:W-:Y:S01]  /*ba90*/  FFMA.FTZ R83, R83, UR10, -R28.reuse ;  /* 0x0000000a53537c23 */ /* 0x100fe2000801081c */
[----:B------:R-:W-:Y:S01]  /*baa0*/  FFMA.FTZ R86, R86, UR10, -R28 ;  /* 0x0000000a56567c23 */ /* 0x000fe2000801081c */
[----:B------:R-:W-:-:S02]  /*bab0*/  IMAD.U32 R31, RZ, RZ, UR26 ;  /* 0x0000001aff1f7e24 */ /* 0x000fc4000f8e00ff */
[----:B------:R-:W-:Y:S01]  /*bac0*/  FADD.FTZ R27, R15, R30 ;  /* 0x0000001e0f1b7221 */ /* 0x000fe20000010000 */
[----:B------:R-:W-:Y:S01]  /*bad0*/  ISETP.GT.AND P2, PT, R3, UR43, PT ;  /* 0x0000002b03007c0c */ /* 0x000fe2000bf44270 */
[----:B------:R-:W-:Y:S01]  /*bae0*/  UMOV UR26, UR37 ;  /* 0x00000025001a7c82 */ /* 0x000fe20008000000 */
[----:B------:R0:W1:Y:S01]  /*baf0*/  MUFU.EX2 R7, R5 ;  /* 0x0000000500077308 */ /* 0x0000620000000800 */
[----:B------:R-:W-:Y:S01]  /*bb00*/  FADD.FTZ R30, R140, R27 ;  /* 0x0000001b8c1e7221 */ /* 0x000fe20000010000 */
[----:B------:R-:W-:Y:S01]  /*bb10*/  @!P1 LEA R31, R31, UR45, 0x3 ;  /* 0x0000002d1f1f9c11 */ /* 0x000fe2000f8e18ff */
[-C--:B------:R-:W-:Y:S01]  /*bb20*/  FMUL.FTZ R88, R88, R65.reuse ;  /* 0x0000004158587220 */ /* 0x080fe20000410000 */
[----:B------:R-:W-:Y:S01]  /*bb30*/  F2FP.BF16.F32.PACK_AB R150, R11, R150 ;  /* 0x000000960b96723e */ /* 0x000fe200000010ff */
[----:B------:R-:W-:Y:S01]  /*bb40*/  FADD.FTZ R27, R21, R30 ;  /* 0x0000001e151b7221 */ /* 0x000fe20000010000 */
[----:B------:R-:W-:Y:S01]  /*bb50*/  FFMA.FTZ R30, R59, UR10, -R28 ;  /* 0x0000000a3b1e7c23 */ /* 0x000fe2000801081c */
[----:B------:R-:W-:Y:S01]  /*bb60*/  @!P1 VIADD R31, R31, 0x16860 ;  /* 0x000168601f1f9836 */ /* 0x000fe20000000000 */
[----:B------:R-:W2:Y:S01]  /*bb70*/  MUFU.EX2 R10, R10 ;  /* 0x0000000a000a7308 */ /* 0x000ea20000000800 */
[----:B------:R-:W-:Y:S01]  /*bb80*/  FADD.FTZ R32, R142, R27 ;  /* 0x0000001b8e207221 */ /* 0x000fe20000010000 */
[----:B------:R-:W-:Y:S01]  /*bb90*/  F2FP.BF16.F32.PACK_AB R144, R13, R144 ;  /* 0x000000900d90723e */ /* 0x000fe200000010ff */
[-C--:B------:R-:W-:Y:S01]  /*bba0*/  FMUL.FTZ R89, R89, R65.reuse ;  /* 0x0000004159597220 */ /* 0x080fe20000410000 */
[----:B------:R-:W-:Y:S01]  /*bbb0*/  @!P1 PRMT R31, RZ, 0x654, R31 ;  /* 0x00000654ff1f9816 */ /* 0x000fe2000000001f */
[----:B0-----:R-:W-:Y:S01]  /*bbc0*/  FADD.FTZ R5, R25, R32 ;  /* 0x0000002019057221 */ /* 0x001fe20000010000 */
[----:B------:R-:W-:Y:S01]  /*bbd0*/  F2FP.BF16.F32.PACK_AB R146, R15, R146 ;  /* 0x000000920f92723e */ /* 0x000fe200000010ff */
[----:B------:R-:W-:Y:S01]  /*bbe0*/  FMUL.FTZ R92, R92, R65 ;  /* 0x000000415c5c7220 */ /* 0x000fe20000410000 */
[----:B------:R-:W0:Y:S01]  /*bbf0*/  MUFU.EX2 R147, R147 ;  /* 0x0000009300937308 */ /* 0x000e220000000800 */
[----:B-1----:R-:W-:Y:S01]  /*bc00*/  FFMA.FTZ R32, R7, R4, R6 ;  /* 0x0000000407207223 */ /* 0x002fe20000010006 */
[----:B------:R-:W-:Y:S01]  /*bc10*/  FADD.FTZ R36, R136, R5 ;  /* 0x0000000588247221 */ /* 0x000fe20000010000 */
[----:B------:R-:W-:Y:S01]  /*bc20*/  FFMA.FTZ R4, R63, UR10, -R28 ;  /* 0x0000000a3f047c23 */ /* 0x000fe2000801081c */
[----:B------:R1:W-:Y:S01]  /*bc30*/  @!P1 SYNCS.ARRIVE.TRANS64.RED.A1T0 RZ, [R31+URZ], RZ ;  /* 0x000000ff1fff99a7 */ /* 0x0003e2000810043f */
[----:B------:R-:W-:Y:S01]  /*bc40*/  FADD.FTZ R34, R149, R32 ;  /* 0x0000002095227221 */ /* 0x000fe20000010000 */
[----:B------:R-:W-:Y:S01]  /*bc50*/  FADD.FTZ R27, R29, R36 ;  /* 0x000000241d1b7221 */ /* 0x000fe20000010000 */
[----:B------:R-:W-:Y:S01]  /*bc60*/  FFMA.FTZ R32, R67, UR10, -R28 ;  /* 0x0000000a43207c23 */ /* 0x000fe2000801081c */
[----:B------:R-:W3:Y:S01]  /*bc70*/  MUFU.EX2 R12, R12 ;  /* 0x0000000c000c7308 */ /* 0x000ee20000000800 */
[----:B------:R-:W-:Y:S01]  /*bc80*/  FADD.FTZ R5, R151, R34 ;  /* 0x0000002297057221 */ /* 0x000fe20000010000 */
[----:B------:R-:W-:Y:S01]  /*bc90*/  FADD.FTZ R34, R138, R27 ;  /* 0x0000001b8a227221 */ /* 0x000fe20000010000 */
[----:B------:R-:W-:Y:S01]  /*bca0*/  F2FP.BF16.F32.PACK_AB R149, R149, R6 ;  /* 0x000000069595723e */ /* 0x000fe200000010ff */
[-C--:B------:R-:W-:Y:S01]  /*bcb0*/  FMUL.FTZ R90, R90, R7.reuse ;  /* 0x000000075a5a7220 */ /* 0x080fe20000410000 */
[----:B------:R-:W-:Y:S01]  /*bcc0*/  FADD.FTZ R36, R8, R5 ;  /* 0x0000000508247221 */ /* 0x000fe20000010000 */
[----:B------:R-:W-:Y:S01]  /*bcd0*/  FADD.FTZ R27, R33, R34 ;  /* 0x00000022211b7221 */ /* 0x000fe20000010000 */
[----:B------:R-:W-:Y:S01]  /*bce0*/  FFMA.FTZ R34, R71, UR10, -R28 ;  /* 0x0000000a47227c23 */ /* 0x000fe2000801081c */
[----:B------:R-:W4:Y:S01]  /*bcf0*/  MUFU.EX2 R141, R141 ;  /* 0x0000008d008d7308 */ /* 0x000f220000000800 */
[----:B------:R-:W-:Y:S01]  /*bd00*/  FADD.FTZ R5, R145, R36 ;  /* 0x0000002491057221 */ /* 0x000fe20000010000 */
[----:B------:R-:W-:Y:S01]  /*bd10*/  FADD.FTZ R38, R132, R27 ;  /* 0x0000001b84267221 */ /* 0x000fe20000010000 */
[----:B------:R-:W-:Y:S01]  /*bd20*/  FFMA.FTZ R28, R87, UR10, -R28 ;  /* 0x0000000a571c7c23 */ /* 0x000fe2000801081c */
[-C--:B------:R-:W-:Y:S01]  /*bd30*/  FMUL.FTZ R91, R91, R7.reuse ;  /* 0x000000075b5b7220 */ /* 0x080fe20000410000 */
[----:B--2---:R-:W-:Y:S01]  /*bd40*/  FADD.FTZ R36, R10, R5 ;  /* 0x000000050a247221 */ /* 0x004fe20000010000 */
[----:B------:R-:W-:Y:S01]  /*bd50*/  FADD.FTZ R27, R37, R38 ;  /* 0x00000026251b7221 */ /* 0x000fe20000010000 */
[-C--:B------:R-:W-:Y:S01]  /*bd60*/  FMUL.FTZ R94, R94, R7.reuse ;  /* 0x000000075e5e7220 */ /* 0x080fe20000410000 */
[----:B------:R-:W2:Y:S01]  /*bd70*/  MUFU.EX2 R14, R14 ;  /* 0x0000000e000e7308 */ /* 0x000ea20000000800 */
[----:B0-----:R-:W-:Y:S01]  /*bd80*/  FADD.FTZ R5, R147, R36 ;  /* 0x0000002493057221 */ /* 0x001fe20000010000 */
[----:B------:R-:W-:Y:S01]  /*bd90*/  FADD.FTZ R38, R134, R27 ;  /* 0x0000001b86267221 */ /* 0x000fe20000010000 */
[-C--:B------:R-:W-:Y:S01]  /*bda0*/  FMUL.FTZ R95, R95, R7.reuse ;  /* 0x000000075f5f7220 */ /* 0x080fe20000410000 */
[-C--:B------:R-:W-:Y:S01]  /*bdb0*/  FMUL.FTZ R98, R98, R7.reuse ;  /* 0x0000000762627220 */ /* 0x080fe20000410000 */
[----:B---3--:R-:W-:Y:S01]  /*bdc0*/  FADD.FTZ R36, R12, R5 ;  /* 0x000000050c247221 */ /* 0x008fe20000010000 */
[----:B------:R-:W-:Y:S01]  /*bdd0*/  FADD.FTZ R27, R41, R38 ;  /* 0x00000026291b7221 */ /* 0x000fe20000010000 */
[-C--:B------:R-:W-:Y:S01]  /*bde0*/  FMUL.FTZ R99, R99, R7.reuse ;  /* 0x0000000763637220 */ /* 0x080fe20000410000 */
[----:B------:R-:W0:Y:S01]  /*bdf0*/  MUFU.EX2 R128, R128 ;  /* 0x0000008000807308 */ /* 0x000e220000000800 */
        /* <DEDUP_REMOVED lines=12> */
[----:B------:R-:W-:Y:S01]  /*bec0*/  FMUL.FTZ R119, R119, R7 ;  /* 0x0000000777777220 */ /* 0x000fe20000410000 */
[----:B------:R-:W-:Y:S01]  /*bed0*/  F2FP.BF16.F32.PACK_AB R140, R21, R140 ;  /* 0x0000008c158c723e */ /* 0x000fe200000010ff */
[-C--:B------:R-:W-:Y:S01]  /*bee0*/  FMUL.FTZ R93, R93, R65.reuse ;  /* 0x000000415d5d7220 */ /* 0x080fe20000410000 */
[----:B------:R-:W2:Y:S01]  /*bef0*/  MUFU.EX2 R45, R45 ;  /* 0x0000002d002d7308 */ /* 0x000ea20000000800 */
        /* <DEDUP_REMOVED lines=8> */
[----:B---3--:R-:W-:Y:S01]  /*bf80*/  FADD.FTZ R5, R143, R36 ;  /* 0x000000248f057221 */ /* 0x008fe20000010000 */
[----:B------:R-:W-:Y:S01]  /*bf90*/  F2FP.BF16.F32.PACK_AB R132, R37, R132 ;  /* 0x000000842584723e */ /* 0x000fe200000010ff */
[-C--:B------:R-:W-:Y:S01]  /*bfa0*/  FMUL.FTZ R101, R101, R65.reuse ;  /* 0x0000004165657220 */ /* 0x080fe20000410000 */
[----:B------:R-:W-:Y:S01]  /*bfb0*/  F2FP.BF16.F32.PACK_AB R134, R41, R134 ;  /* 0x000000862986723e */ /* 0x000fe200000010ff */
[-C--:B------:R-:W-:Y:S01]  /*bfc0*/  FMUL.FTZ R104, R104, R65.reuse ;  /* 0x0000004168687220 */ /* 0x080fe20000410000 */
[-C--:B------:R-:W-:Y:S01]  /*bfd0*/  FMUL.FTZ R105, R105, R65.reuse ;  /* 0x0000004169697220 */ /* 0x080fe20000410000 */
[-C--:B------:R-:W-:Y:S01]  /*bfe0*/  FMUL.FTZ R108, R108, R65.reuse ;  /* 0x000000416c6c7220 */ /* 0x080fe20000410000 */
[----:B------:R-:W3:Y:S01]  /*bff0*/  MUFU.EX2 R130, R130 ;  /* 0x0000008200827308 */ /* 0x000ee20000000800 */
[C---:B--2---:R-:W-:Y:S01]  /*c000*/  FADD.FTZ R27, R45.reuse, R38 ;  /* 0x000000262d1b7221 */ /* 0x044fe20000010000 */
[----:B------:R-:W-:Y:S01]  /*c010*/  F2FP.BF16.F32.PACK_AB R128, R45, R128 ;  /* 0x000000802d80723e */ /* 0x000fe200000010ff */
        /* <DEDUP_REMOVED lines=8> */
[----:B------:R-:W-:Y:S01]  /*c0a0*/  VIADD R3, R3, 0xffffffff ;  /* 0xffffffff03037836 */ /* 0x000fe20000000000 */
[----:B------:R-:W-:Y:S01]  /*c0b0*/  F2FP.BF16.F32.PACK_AB R145, R10, R145 ;  /* 0x000000910a91723e */ /* 0x000fe200000010ff */
[----:B------:R-:W-:Y:S01]  /*c0c0*/  IMAD.MOV.U32 R6, RZ, RZ, R2 ;  /* 0x000000ffff067224 */ /* 0x000fe200078e0002 */
[----:B------:R-:W-:Y:S01]  /*c0d0*/  F2FP.BF16.F32.PACK_AB R147, R12, R147 ;  /* 0x000000930c93723e */ /* 0x000fe200000010ff */
[----:B------:R-:W-:Y:S01]  /*c0e0*/  IMAD.MOV.U32 R7, RZ, RZ, R0 ;  /* 0x000000ffff077224 */ /* 0x000fe200078e0000 */
[----:B------:R-:W0:Y:S01]  /*c0f0*/  MUFU.EX2 R49, R49 ;  /* 0x0000003100317308 */ /* 0x000e220000000800 */
[----:B---3--:R-:W-:Y:S01]  /*c100*/  FADD.FTZ R38, R130, R27 ;  /* 0x0000001b82267221 */ /* 0x008fe20000010000 */
[----:B------:R-:W-:-:S02]  /*c110*/  F2FP.BF16.F32.PACK_AB R141, R14, R141 ;  /* 0x0000008d0e8d723e */ /* 0x000fc400000010ff */
[----:B------:R-:W-:-:S04]  /*c120*/  F2FP.BF16.F32.PACK_AB R143, R20, R143 ;  /* 0x0000008f148f723e */ /* 0x000fc800000010ff */
        /* <DEDUP_REMOVED lines=39> */
[----:B--2---:R-:W-:Y:S01]  /*c3a0*/  FADD.FTZ R38, R122, R9 ;  /* 0x000000097a267221 */ /* 0x004fe20000010000 */
[----:B------:R-:W-:-:S03]  /*c3b0*/  F2FP.BF16.F32.PACK_AB R122, R69, R122 ;  /* 0x0000007a457a723e */ /* 0x000fc600000010ff */
[----:B------:R-:W-:-:S03]  /*c3c0*/  FADD.FTZ R5, R69, R38 ;  /* 0x0000002645057221 */ /* 0x000fc60000010000 */
        /* <DEDUP_REMOVED lines=24> */
[----:B------:R-:W-:-:S03]  /*c550*/  F2FP.BF16.F32.PACK_AB R121, R83, R121 ;  /* 0x000000795379723e */ /* 0x000fc600000010ff */
[----:B---3--:R-:W-:-:S04]  /*c560*/  FADD.FTZ R36, R123, R36 ;  /* 0x000000247b247221 */ /* 0x008fc80000010000 */
[C---:B--2---:R-:W-:Y:S01]  /*c570*/  FADD.FTZ R4, R28.reuse, R36 ;  /* 0x000000241c047221 */ /* 0x044fe20000010000 */
[----:B------:R-:W-:Y:S01]  /*c580*/  F2FP.BF16.F32.PACK_AB R123, R28, R123 ;  /* 0x0000007b1c7b723e */ /* 0x000fe200000010ff */
[----:B-1----:R-:W-:Y:S06]  /*c590*/  @P2 BRA `(.L_x_13509) ;  /* 0xffffffd000b82947 */ /* 0x002fec000383ffff */
.L_x_13492:
[----:B------:R-:W-:Y:S06]  /*c5a0*/  BAR.ARV 0x8, 0x200 ;  /* 0x0208000000007b1d */ /* 0x000fec0000002000 */
[----:B------:R-:W-:Y:S05]  /*c5b0*/  @!P0 BRA `(.L_x_13510) ;  /* 0x0000000000048947 */ /* 0x000fea0003800000 */
[----:B------:R-:W-:Y:S01]  /*c5c0*/  BPT.TRAP 0x1 ;  /* 0x000000040000795c */ /* 0x000fe20000300000 */
.L_x_13510:
[----:B------:R-:W-:Y:S01]  /*c5d0*/  ULEA UR5, UR37, UR45, 0x3 ;  /* 0x0000002d25057291 */ /* 0x000fe2000f8e183f */
[----:B------:R-:W-:-:S05]  /*c5e0*/  IMAD.U32 R3, RZ, RZ, UR36 ;  /* 0x00000024ff037e24 */ /* 0x000fca000f8e00ff */
[----:B------:R-:W-:-:S04]  /*c5f0*/  SHF.L.U32 R3, R3, 0x1f, RZ ;  /* 0x0000001f03037819 */ /* 0x000fc800000006ff */
[----:B------:R0:W1:Y:S01]  /*c600*/  SYNCS.PHASECHK.TRANS64.TRYWAIT P2, [UR5+0x16850], R3 ;  /* 0x01685003ff0075a7 */ /* 0x0000620008040145 */
[----:B------:R-:W-:Y:S05]  /*c610*/  @!P0 BRA `(.L_x_13511) ;  /* 0x0000000000048947 */ /* 0x000fea0003800000 */
[----:B------:R-:W-:Y:S01]  /*c620*/  BPT.TRAP 0x1 ;  /* 0x000000040000795c */ /* 0x000fe20000300000 */
.L_x_13511:
[----:B-1----:R-:W-:Y:S05]  /*c630*/  @P2 BRA `(.L_x_13512) ;  /* 0x0000000000082947 */ /* 0x002fea0003800000 */
[----:B------:R-:W1:Y:S02]  /*c640*/  SYNCS.PHASECHK.TRANS64.TRYWAIT P0, [UR5+0x16850], R3 ;  /* 0x01685003ff0075a7 */ /* 0x000e640008000145 */
[----:B-1----:R-:W-:Y:S05]  /*c650*/  @!P0 BRA `(.L_x_13513) ;  /* 0x0000005c00d88947 */ /* 0x002fea0003800000 */
.L_x_13512:
[----:B------:R-:W-:Y:S01]  /*c660*/  UIADD3 UR45, UR45, 0x400, URZ ;  /* 0x000004002d2d7890 */ /* 0x000fe2000fffe03f */
[----:B------:R-:W-:Y:S01]  /*c670*/  WARPGROUP.ARRIVE ;  /* 0x00000000000079c5 */ /* 0x000fe20000000000 */
[----:B------:R-:W-:Y:S01]  /*c680*/  UMOV UR7, 0x40000040 ;  /* 0x4000004000077882 */ /* 0x000fe20000000000 */
[----:B-1----:R-:W1:Y:S01]  /*c690*/  SHFL.BFLY PT, R6, R5, 0x2, 0x1f ;  /* 0x0c401f0005067f89 */ /* 0x002e6200000e0000 */
[----:B------:R-:W-:Y:S01]  /*c6a0*/  USHF.R.U32.HI UR45, URZ, 0x4, UR45 ;  /* 0x000000043f2d7899 */ /* 0x000fe2000801162d */
[----:B------:R-:W-:Y:S01]  /*c6b0*/  CS2R R34, SRZ ;  /* 0x0000000000227805 */ /* 0x000fe2000001ff00 */
[----:B------:R-:W-:Y:S01]  /*c6c0*/  IMAD.U32 R10, RZ, RZ, UR10 ;  /* 0x0000000aff0a7e24 */ /* 0x000fe2000f8e00ff */
[----:B0-----:R-:W0:Y:S01]  /*c6d0*/  SHFL.BFLY PT, R3, R4, 0x2, 0x1f ;  /* 0x0c401f0004037f89 */ /* 0x001e2200000e0000 */
[----:B------:R-:W-:Y:S01]  /*c6e0*/  ULOP3.LUT UR4, UR45, 0x3fff, URZ, 0xc0, !UPT ;  /* 0x00003fff2d047892 */ /* 0x000fe2000f8ec03f */
[----:B------:R-:W-:Y:S01]  /*c6f0*/  IMAD.MOV.U32 R25, RZ, RZ, -0x800000 ;  /* 0xff800000ff197424 */ /* 0x000fe200078e00ff */
[----:B------:R-:W-:Y:S01]  /*c700*/  UIADD3 UR46, UR46, 0x1, URZ ;  /* 0x000000012e2e7890 */ /* 0x000fe2000fffe03f */
[----:B------:R-:W-:Y:S01]  /*c710*/  IMAD.MOV.U32 R24, RZ, RZ, -0x800000 ;  /* 0xff800000ff187424 */ /* 0x000fe200078e00ff */
[----:B------:R-:W-:-:S02]  /*c720*/  ULEA UR4, UR37, UR4, 0xa ;  /* 0x0000000425047291 */ /* 0x000fc4000f8e503f */
[----:B------:R-:W-:-:S04]  /*c730*/  UIADD3 UR37, UR37, 0x1, URZ ;  /* 0x0000000125257890 */ /* 0x000fc8000fffe03f */
[----:B------:R-:W-:Y:S01]  /*c740*/  UISETP.NE.AND UP0, UPT, UR37, 0x2, UPT ;  /* 0x000000022500788c */ /* 0x000fe2000bf05270 */
[----:B------:R-:W-:Y:S02]  /*c750*/  UMOV UR6, UR4 ;  /* 0x0000000400067c82 */ /* 0x000fe40008000000 */
[----:B------:R-:W-:Y:S01]  /*c760*/  HGMMA.64x64x16.F32.BF16 R88, R148, gdesc[UR4].tnspB, R88, gsb0 ;  /* 0x40e0000494587df0 */ /* 0x000fe20008001858 */
[----:B------:R-:W-:Y:S01]  /*c770*/  UIADD3 UR6, UR4, 0x80, URZ ;  /* 0x0000008004067890 */ /* 0x000fe2000fffe03f */
[----:B------:R-:W-:Y:S01]  /*c780*/  UMOV UR7, 0x40000040 ;  /* 0x4000004000077882 */ /* 0x000fe20000000000 */
[----:B------:R-:W-:Y:S01]  /*c790*/  USEL UR37, UR37, URZ, UP0 ;  /* 0x0000003f25257287 */ /* 0x000fe20008000000 */
[----:B-1----:R-:W-:Y:S01]  /*c7a0*/  FADD.FTZ R6, R6, R5 ;  /* 0x0000000506067221 */ /* 0x002fe20000010000 */
[----:B0-----:R-:W-:-:S04]  /*c7b0*/  FADD.FTZ R7, R3, R4 ;  /* 0x0000000403077221 */ /* 0x001fc80000010000 */
[----:B------:R-:W0:Y:S04]  /*c7c0*/  SHFL.BFLY PT, R3, R6, 0x1, 0x1f ;  /* 0x0c201f0006037f89 */ /* 0x000e2800000e0000 */
[----:B------:R-:W1:Y:S01]  /*c7d0*/  SHFL.BFLY PT, R8, R7, 0x1, 0x1f ;  /* 0x0c201f0007087f89 */ /* 0x000e6200000e0000 */
[----:B0-----:R-:W-:Y:S01]  /*c7e0*/  FADD.FTZ R9, R6, R3 ;  /* 0x0000000306097221 */ /* 0x001fe20000010000 */
[----:B------:R-:W-:Y:S02]  /*c7f0*/  IMAD.U32 R6, RZ, RZ, UR5 ;  /* 0x00000005ff067e24 */ /* 0x000fe4000f8e00ff */
[----:B------:R-:W-:Y:S02]  /*c800*/  IMAD.U32 R3, RZ, RZ, UR10 ;  /* 0x0000000aff037e24 */ /* 0x000fe4000f8e00ff */
[----:B-1----:R-:W-:Y:S01]  /*c810*/  FADD.FTZ R8, R7, R8 ;  /* 0x0000000807087221 */ /* 0x002fe20000010000 */
[----:B------:R-:W-:Y:S01]  /*c820*/  FSETP.NE.FTZ.AND P0, PT, R9, RZ, PT ;  /* 0x000000ff0900720b */ /* 0x000fe20003f15000 */
[----:B------:R-:W-:-:S03]  /*c830*/  @!P1 VIADD R6, R6, 0x16860 ;  /* 0x0001686006069836 */ /* 0x000fc60000000000 */
[----:B------:R-:W-:Y:S02]  /*c840*/  FSETP.NE.FTZ.AND P2, PT, R8, RZ, PT ;  /* 0x000000ff0800720b */ /* 0x000fe40003f55000 */
        /* <DEDUP_REMOVED lines=10> */
[----:B------:R-:W-:Y:S02]  /*c8f0*/  WARPGROUP.DEPBAR.LE gsb0, 0x0 ;  /* 0x00008000000079c5 */ /* 0x000fe40000010000 */
[----:B------:R-:W-:Y:S01]  /*c900*/  WARPGROUP.ARRIVE ;  /* 0x00000000000079c5 */ /* 0x000fe20000000000 */
[----:B-1----:R-:W-:-:S04]  /*c910*/  @P2 FMUL.FTZ R5, R5, 0.69314718246459960938 ;  /* 0x3f31721805052820 */ /* 0x002fc80000410000 */
[----:B------:R-:W-:Y:S01]  /*c920*/  @P2 FFMA.FTZ R24, R10, R0, R5 ;  /* 0x000000000a182223 */ /* 0x000fe20000010005 */
        /* <DEDUP_REMOVED lines=23> */
[----:B------:R-:W-:Y:S01]  /*caa0*/  UIADD3 UR4, UR4, 0x380, URZ ;  /* 0x0000038004047890 */ /* 0x000fe2000fffe03f */
[----:B------:R-:W-:Y:S02]  /*cab0*/  WARPGROUP.DEPBAR.LE gsb0, 0x0 ;  /* 0x00008000000079c5 */ /* 0x000fe40000010000 */
[----:B------:R-:W-:-:S06]  /*cac0*/  WARPGROUP.ARRIVE ;  /* 0x00000000000079c5 */ /* 0x000fcc0000000000 */
[----:B------:R-:W-:Y:S01]  /*cad0*/  HGMMA.64x64x16.F32.BF16 R88, R124, gdesc[UR4].tnspB, R88, gsb0 ;  /* 0x40e000047c587df0 */ /* 0x000fe20008001858 */
[----:B------:R-:W-:Y:S01]  /*cae0*/  UMOV UR6, UR4 ;  /* 0x0000000400067c82 */ /* 0x000fe20008000000 */
[----:B------:R-:W-:Y:S01]  /*caf0*/  UMOV UR7, 0x40000040 ;  /* 0x4000004000077882 */ /* 0x000fe20000000000 */
[----:B------:R-:W-:-:S04]  /*cb00*/  USEL UR4, URZ, 0x1, UP0 ;  /* 0x000000013f047887 */ /* 0x000fc80008000000 */
[----:B------:R-:W-:Y:S01]  /*cb10*/  ULOP3.LUT UR36, UR36, UR4, URZ, 0x3c, !UPT ;  /* 0x0000000424247292 */ /* 0x000fe2000f8e3c3f */
[----:B------:R-:W-:Y:S02]  /*cb20*/  WARPGROUP.DEPBAR.LE gsb0, 0x0 ;  /* 0x00008000000079c5 */ /* 0x000fe40000010000 */
[----:B------:R-:W-:-:S06]  /*cb30*/  WARPGROUP.ARRIVE ;  /* 0x00000000000079c5 */ /* 0x000fcc0000000000 */
[----:B------:R-:W-:Y:S03]  /*cb40*/  HGMMA.64x64x16.F32.BF16 R88, R120, gdesc[UR4].tnspB, R88, gsb0 ;  /* 0x40e0000478587df0 */ /* 0x000fe60008001858 */
        /* <DEDUP_REMOVED lines=34> */
.L_x_13443:
        /* <DEDUP_REMOVED lines=11> */
[----:B------:R-:W-:Y:S01]  /*ce20*/  USHF.R.S32.HI UR12, URZ, 0x1f, UR42 ;  /* 0x0000001f3f0c7899 */ /* 0x000fe2000801142a */
[----:B------:R-:W-:Y:S01]  /*ce30*/  VIADD R47, R17, UR39 ;  /* 0x00000027112f7c36 */ /* 0x000fe20008000000 */
        /* <DEDUP_REMOVED lines=20> */
[----:B------:R-:W-:Y:S01]  /*cf80*/  BAR.SYNC.DEFER_BLOCKING 0x1, 0x180 ;  /* 0x0046000000007b1d */ /* 0x000fe20000010000 */
[----:B-1----:R-:W-:Y:S01]  /*cf90*/  ISETP.NE.AND P1, PT, R30, 0x1, PT ;  /* 0x000000011e00780c */ /* 0x002fe20003f25270 */
[----:B------:R-:W-:-:S04]  /*cfa0*/  IMAD.U32 R36, RZ, RZ, UR8 ;  /* 0x00000008ff247e24 */ /* 0x000fc8000f8e00ff */
[----:B------:R-:W-:Y:S01]  /*cfb0*/  ULDC.64 UR8, c[0x0][0xae8] ;  /* 0x0002ba0000087ab9 */ /* 0x000fe20000000a00 */
[----:B------:R-:W-:Y:S02]  /*cfc0*/  MOV R2, R0 ;  /* 0x0000000000027202 */ /* 0x000fe40000000f00 */
[----:B0-----:R-:W-:Y:S01]  /*cfd0*/  MOV R3, R5 ;  /* 0x0000000500037202 */ /* 0x001fe20000000f00 */
[----:B------:R-:W-:Y:S02]  /*cfe0*/  IMAD R5, R152, 0x40, R19 ;  /* 0x0000004098057824 */ /* 0x000fe400078e0213 */
[--C-:B------:R-:W-:Y:S02]  /*cff0*/  IMAD.WIDE R10, R156, 0x2, R2.reuse ;  /* 0x000000029c0a7825 */ /* 0x100fe400078e0202 */
[----:B------:R-:W0:Y:S02]  /*d000*/  @P1 LDC R20, c[0x0][0xbec] ;  /* 0x0002fb00ff141b82 */ /* 0x000e240000000800 */
[----:B------:R-:W-:Y:S01]  /*d010*/  IMAD.WIDE R2, R5, 0x2, R2 ;  /* 0x0000000205027825 */ /* 0x000fe200078e0202 */
[----:B------:R-:W-:-:S02]  /*d020*/  LOP3.LUT R4, R10, 0x380, RZ, 0xc0, !PT ;  /* 0x000003800a047812 */ /* 0x000fc400078ec0ff */
[----:B------:R-:W-:Y:S02]  /*d030*/  IADD3 R39, P0, R10, 0x60, RZ ;  /* 0x000000600a277810 */ /* 0x000fe40007f1e0ff */
[----:B------:R-:W-:Y:S01]  /*d040*/  SHF.R.U64 R5, R4, 0x3, RZ ;  /* 0x0000000304057819 */ /* 0x000fe200000012ff */
[----:B------:R-:W1:Y:S01]  /*d050*/  @P1 LDC R45, c[0x0][0xbf0] ;  /* 0x0002fc00ff2d1b82 */ /* 0x000e620000000800 */
[----:B------:R-:W-:Y:S01]  /*d060*/  LOP3.LUT R4, R39, 0x380, RZ, 0xc0, !PT ;  /* 0x0000038027047812 */ /* 0x000fe200078ec0ff */
[----:B------:R-:W-:Y:S01]  /*d070*/  IMAD.X R9, RZ, RZ, R11, P0 ;  /* 0x000000ffff097224 */ /* 0x000fe200000e060b */
[----:B------:R-:W-:Y:S02]  /*d080*/  IADD3 R27, P3, R10, 0x20, RZ ;  /* 0x000000200a1b7810 */ /* 0x000fe40007f7e0ff */
[----:B------:R-:W-:Y:S02]  /*d090*/  SHF.R.U64 R4, R4, 0x3, RZ ;  /* 0x0000000304047819 */ /* 0x000fe400000012ff */
[----:B------:R-:W-:-:S02]  /*d0a0*/  IADD3 R31, P2, R10, 0x40, RZ ;  /* 0x000000400a1f7810 */ /* 0x000fc40007f5e0ff */
[----:B------:R-:W-:Y:S02]  /*d0b0*/  LOP3.LUT R8, R4, R39, RZ, 0x3c, !PT ;  /* 0x0000002704087212 */ /* 0x000fe400078e3cff */
[----:B------:R-:W-:Y:S01]  /*d0c0*/  LOP3.LUT R4, R27, 0x380, RZ, 0xc0, !PT ;  /* 0x000003801b047812 */ /* 0x000fe200078ec0ff */
[----:B------:R-:W-:Y:S01]  /*d0d0*/  IMAD.X R7, RZ, RZ, R11, P2 ;  /* 0x000000ffff077224 */ /* 0x000fe200010e060b */
[----:B------:R-:W-:Y:S02]  /*d0e0*/  LOP3.LUT R6, R31, 0x380, RZ, 0xc0, !PT ;  /* 0x000003801f067812 */ /* 0x000fe400078ec0ff */
[----:B------:R-:W-:Y:S01]  /*d0f0*/  SHF.R.U64 R4, R4, 0x3, RZ ;  /* 0x0000000304047819 */ /* 0x000fe200000012ff */
[----:B0-----:R-:W-:Y:S01]  /*d100*/  @P1 IMAD.HI.U32 R20, R47, R20, RZ ;  /* 0x000000142f141227 */ /* 0x001fe200078e00ff */
[----:B------:R-:W-:Y:S02]  /*d110*/  SHF.R.U64 R6, R6, 0x3, RZ ;  /* 0x0000000306067819 */ /* 0x000fe400000012ff */
[----:B------:R-:W-:-:S02]  /*d120*/  IADD3 R39, P2, R2, 0x3000, RZ ;  /* 0x0000300002277810 */ /* 0x000fc40007f5e0ff */
[----:B------:R-:W-:Y:S01]  /*d130*/  LOP3.LUT R4, R4, R27, RZ, 0x3c, !PT ;  /* 0x0000001b04047212 */ /* 0x000fe200078e3cff */
[----:B------:R-:W-:Y:S01]  /*d140*/  IMAD.MOV.U32 R27, RZ, RZ, R47 ;  /* 0x000000ffff1b7224 */ /* 0x000fe200078e002f */
[----:B------:R-:W-:Y:S01]  /*d150*/  LOP3.LUT R6, R6, R31, RZ, 0x3c, !PT ;  /* 0x0000001f06067212 */ /* 0x000fe200078e3cff */
[----:B------:R-:W-:Y:S01]  /*d160*/  IMAD.X R21, RZ, RZ, R3, P2 ;  /* 0x000000ffff157224 */ /* 0x000fe200010e0603 */
[----:B------:R-:W-:Y:S02]  /*d170*/  LOP3.LUT R31, R39, 0x380, RZ, 0xc0, !PT ;  /* 0x00000380271f7812 */ /* 0x000fe400078ec0ff */
[----:B-1----:R-:W-:Y:S02]  /*d180*/  @P1 SHF.R.U32.HI R27, RZ, R45, R20 ;  /* 0x0000002dff1b1219 */ /* 0x002fe40000011614 */
[----:B------:R-:W-:Y:S02]  /*d190*/  SHF.R.U64 R20, R31, 0x3, RZ ;  /* 0x000000031f147819 */ /* 0x000fe400000012ff */
[----:B------:R-:W-:Y:S01]  /*d1a0*/  LOP3.LUT R10, R5, R10, RZ, 0x3c, !PT ;  /* 0x0000000a050a7212 */ /* 0x000fe200078e3cff */
[----:B------:R-:W-:Y:S01]  /*d1b0*/  IMAD.MOV R31, RZ, RZ, -R27 ;  /* 0x000000ffff1f7224 */ /* 0x000fe200078e0a1b */
[----:B------:R-:W-:Y:S01]  /*d1c0*/  MOV R40, R8 ;  /* 0x0000000800287202 */ /* 0x000fe20000000f00 */
[----:B------:R-:W-:Y:S01]  /*d1d0*/  IMAD.X R5, RZ, RZ, R11, P3 ;  /* 0x000000ffff057224 */ /* 0x000fe200018e060b */
[----:B------:R-:W-:Y:S01]  /*d1e0*/  MOV R44, R10 ;  /* 0x0000000a002c7202 */ /* 0x000fe20000000f00 */
[----:B------:R-:W-:Y:S01]  /*d1f0*/  IMAD R31, R30, R31, R47 ;  /* 0x0000001f1e1f7224 */ /* 0x000fe200078e022f */
[----:B------:R-:W-:-:S02]  /*d200*/  SHF.R.S32.HI R11, RZ, 0x1f, R27 ;  /* 0x0000001fff0b7819 */ /* 0x000fc4000001141b */
[----:B------:R-:W-:Y:S02]  /*d210*/  IADD3 R10, P0, R27, UR6, RZ ;  /* 0x000000061b0a7c10 */ /* 0x000fe4000ff1e0ff */
[----:B------:R-:W-:Y:S02]  /*d220*/  SHF.R.S32.HI R27, RZ, 0x1f, R31 ;  /* 0x0000001fff1b7819 */ /* 0x000fe4000001141f */
[----:B------:R-:W-:Y:S01]  /*d230*/  IADD3.X R11, R11, UR7, R36, P0, !PT ;  /* 0x000000070b0b7c10 */ /* 0x000fe200087fe424 */
[----:B------:R-:W-:Y:S01]  /*d240*/  ULDC.64 UR6, c[0x0][0xb88] ;  /* 0x0002e20000067ab9 */ /* 0x000fe20000000a00 */
[----:B------:R-:W-:Y:S01]  /*d250*/  IADD3 R43, P3, R2, 0x1800, RZ ;  /* 0x00001800022b7810 */ /* 0x000fe20007f7e0ff */
[----:B------:R-:W-:Y:S01]  /*d260*/  IMAD R8, R27, UR6, RZ ;  /* 0x000000061b087c24 */ /* 0x000fe2000f8e02ff */
[----:B------:R-:W-:Y:S01]  /*d270*/  MOV R42, R6 ;  /* 0x00000006002a7202 */ /* 0x000fe20000000f00 */
[----:B------:R-:W-:Y:S01]  /*d280*/  IMAD.WIDE.U32 R6, R31, UR6, R10 ;  /* 0x000000061f067c25 */ /* 0x000fe2000f8e000a */
[----:B------:R-:W-:-:S02]  /*d290*/  LOP3.LUT R28, R43, 0x380, RZ, 0xc0, !PT ;  /* 0x000003802b1c7812 */ /* 0x000fc400078ec0ff */
[----:B------:R-:W-:Y:S01]  /*d2a0*/  LOP3.LUT P0, RZ, R153, 0x3, RZ, 0xc0, !PT ;  /* 0x0000000399ff7812 */ /* 0x000fe2000780c0ff */
[----:B------:R-:W-:Y:S01]  /*d2b0*/  IMAD R9, R31, UR7, R8 ;  /* 0x000000071f097c24 */ /* 0x000fe2000f8e0208 */
[----:B------:R-:W-:Y:S01]  /*d2c0*/  ULDC.64 UR6, c[0x0][0xb50] ;  /* 0x0002d40000067ab9 */ /* 0x000fe20000000a00 */
[----:B------:R-:W-:Y:S01]  /*d2d0*/  VIADD R10, R155, UR39 ;  /* 0x000000279b0a7c36 */ /* 0x000fe20008000000 */
[----:B------:R-:W-:Y:S01]  /*d2e0*/  SHF.R.U64 R28, R28, 0x3, RZ ;  /* 0x000000031c1c7819 */ /* 0x000fe200000012ff */
[----:B------:R-:W-:Y:S01]  /*d2f0*/  IMAD R31, R30, UR5, RZ ;  /* 0x000000051e1f7c24 */ /* 0x000fe2000f8e02ff */
[----:B------:R-:W-:Y:S01]  /*d300*/  LEA R36, P5, R6, UR6, 0x2 ;  /* 0x0000000606247c11 */ /* 0x000fe2000f8a10ff */
[----:B------:R-:W-:Y:S01]  /*d310*/  IMAD.IADD R7, R7, 0x1, R9 ;  /* 0x0000000107077824 */ /* 0x000fe200078e0209 */
[----:B------:R-:W-:Y:S01]  /*d320*/  LOP3.LUT R28, R28, R43, RZ, 0x3c, !PT ;  /* 0x0000002b1c1c7212 */ /* 0x000fe200078e3cff */
[C---:B------:R-:W-:Y:S01]  /*d330*/  VIADD R8, R10.reuse, 0x8 ;  /* 0x000000080a087836 */ /* 0x040fe20000000000 */
[----:B------:R-:W-:Y:S01]  /*d340*/  MOV R43, R4 ;  /* 0x00000004002b7202 */ /* 0x000fe20000000f00 */
[----:B------:R-:W-:Y:S01]  /*d350*/  SHFL.IDX PT, R38, R36, 0x1, 0x1c1f ;  /* 0x003c1f0024267f89 */ /* 0x000fe200000e0000 */
[----:B------:R-:W-:Y:S01]  /*d360*/  ISETP.GE.OR P4, PT, R10, R31, P0 ;  /* 0x0000001f0a00720c */ /* 0x000fe20000786670 */
[----:B------:R-:W-:Y:S01]  /*d370*/  IMAD.X R29, RZ, RZ, R3, P3 ;  /* 0x000000ffff1d7224 */ /* 0x000fe200018e0603 */
[----:B------:R-:W-:-:S02]  /*d380*/  LEA.HI.X R45, R6, UR7, R7, 0x2, P5 ;  /* 0x00000007062d7c11 */ /* 0x000fc4000a8f1407 */
[----:B------:R-:W-:Y:S02]  /*d390*/  ISETP.GE.OR P0, PT, R8, R31, P0 ;  /* 0x0000001f0800720c */ /* 0x000fe40000706670 */
[----:B------:R-:W-:Y:S01]  /*d3a0*/  F2FP.BF16.F32.PACK_AB R4, R89, R26 ;  /* 0x0000001a5904723e */ /* 0x000fe200000010ff */
[----:B------:R-:W-:Y:S01]  /*d3b0*/  SHFL.IDX PT, R27, R45, RZ, 0x1c1f ;  /* 0x001c1fff2d1b7589 */ /* 0x000fe200000e0000 */
[----:B------:R-:W-:Y:S02]  /*d3c0*/  F2FP.BF16.F32.PACK_AB R5, R91, R90 ;  /* 0x0000005a5b05723e */ /* 0x000fe400000010ff */
[----:B------:R-:W-:Y:S01]  /*d3d0*/  F2FP.BF16.F32.PACK_AB R6, R93, R92 ;  /* 0x0000005c5d06723e */ /* 0x000fe200000010ff */
[----:B------:R0:W1:Y:S01]  /*d3e0*/  SHFL.IDX PT, R26, R36, RZ, 0x1c1f ;  /* 0x001c1fff241a7589 */ /* 0x00006200000e0000 */
[----:B------:R-:W-:Y:S02]  /*d3f0*/  F2FP.BF16.F32.PACK_AB R7, R95, R94 ;  /* 0x0000005e5f07723e */ /* 0x000fe400000010ff */
[----:B------:R-:W-:-:S02]  /*d400*/  F2FP.BF16.F32.PACK_AB R8, R97, R96 ;  /* 0x000000606108723e */ /* 0x000fc400000010ff */
[----:B------:R-:W-:Y:S01]  /*d410*/  F2FP.BF16.F32.PACK_AB R9, R99, R98 ;  /* 0x000000626309723e */ /* 0x000fe200000010ff */
[----:B------:R-:W-:Y:S01]  /*d420*/  STSM.16.M88.4 [R44], R4 ;  /* 0x000000042c007844 */ /* 0x000fe20000000200 */
[----:B------:R-:W-:Y:S02]  /*d430*/  F2FP.BF16.F32.PACK_AB R10, R101, R100 ;  /* 0x00000064650a723e */ /* 0x000fe400000010ff */
[----:B------:R-:W-:Y:S02]  /*d440*/  F2FP.BF16.F32.PACK_AB R11, R103, R102 ;  /* 0x00000066670b723e */ /* 0x000fe400000010ff */
[----:B------:R-:W-:Y:S02]  /*d450*/  LOP3.LUT R20, R20, R39, RZ, 0x3c, !PT ;  /* 0x0000002714147212 */ /* 0x000fe400078e3cff */
[----:B------:R-:W2:Y:S01]  /*d460*/  SHFL.IDX PT, R39, R45, 0x1, 0x1c1f ;  /* 0x003c1f002d277f89 */ /* 0x000ea200000e0000 */
[----:B------:R-:W-:-:S03]  /*d470*/  LOP3.LUT R37, R2, 0x380, RZ, 0xc0, !PT ;  /* 0x0000038002257812 */ /* 0x000fc600078ec0ff */
[----:B------:R3:W-:Y:S01]  /*d480*/  STSM.16.M88.4 [R43], R8 ;  /* 0x000000082b007844 */ /* 0x0007e20000000200 */
[----:B------:R-:W-:-:S03]  /*d490*/  SHF.R.U64 R37, R37, 0x3, RZ ;  /* 0x0000000325257819 */ /* 0x000fc600000012ff */
[----:B------:R4:W-:Y:S01]  /*d4a0*/  STSM.16.M88.4 [R42], R12 ;  /* 0x0000000c2a007844 */ /* 0x0009e20000000200 */
[----:B0-----:R-:W-:Y:S01]  /*d4b0*/  LOP3.LUT R36, R37, R2, RZ, 0x3c, !PT ;  /* 0x0000000225247212 */ /* 0x001fe200078e3cff */
[----:B------:R-:W-:Y:S02]  /*d4c0*/  IMAD.MOV.U32 R37, RZ, RZ, R3 ;  /* 0x000000ffff257224 */ /* 0x000fe400078e0003 */
[----:B------:R0:W-:Y:S01]  /*d4d0*/  STSM.16.M88.4 [R40], R32 ;  /* 0x0000002028007844 */ /* 0x0001e20000000200 */
[----:B------:R-:W-:Y:S06]  /*d4e0*/  BAR.SYNC.DEFER_BLOCKING 0x1, 0x180 ;  /* 0x0046000000007b1d */ /* 0x000fec0000010000 */
[----:B-1----:R1:W-:Y:S04]  /*d4f0*/  @!P4 ST.E desc[UR48][R26.64], R25 ;  /* 0x000000191a00c985 */ /* 0x0023e8000c101930 */
[----:B--2---:R2:W-:Y:S04]  /*d500*/  @!P0 ST.E desc[UR48][R38.64], R24 ;  /* 0x0000001826008985 */ /* 0x0045e8000c101930 */
[----:B------:R-:W2:Y:S04]  /*d510*/  LD.E.128 R4, desc[UR48][R36.64] ;  /* 0x0000003024047980 */ /* 0x000ea8000c101d00 */
[----:B---3--:R3:W2:Y:S04]  /*d520*/  LD.E.128 R8, desc[UR48][R28.64] ;  /* 0x000000301c087980 */ /* 0x0086a8000c101d00 */
[----:B----4-:R4:W4:Y:S01]  /*d530*/  LD.E.128 R12, desc[UR48][R20.64] ;  /* 0x00000030140c7980 */ /* 0x010922000c101d00 */
[----:B0-----:R-:W-:-:S04]  /*d540*/  IADD3 R33, P0, R2, 0x4800, RZ ;  /* 0x0000480002217810 */ /* 0x001fc80007f1e0ff */
[----:B------:R-:W-:Y:S01]  /*d550*/  LOP3.LUT R2, R33, 0x380, RZ, 0xc0, !PT ;  /* 0x0000038021027812 */ /* 0x000fe200078ec0ff */
[----:B-1----:R-:W-:Y:S02]  /*d560*/  IMAD.X R27, RZ, RZ, R3, P0 ;  /* 0x000000ffff1b7224 */ /* 0x002fe400000e0603 */
[----:B------:R-:W0:Y:S01]  /*d570*/  @P1 LDC R3, c[0x0][0xbec] ;  /* 0x0002fb00ff031b82 */ /* 0x000e220000000800 */
[----:B------:R-:W-:-:S04]  /*d580*/  SHF.R.U64 R2, R2, 0x3, RZ ;  /* 0x0000000302027819 */ /* 0x000fc800000012ff */
[----:B------:R-:W-:-:S03]  /*d590*/  LOP3.LUT R26, R2, R33, RZ, 0x3c, !PT ;  /* 0x00000021021a7212 */ /* 0x000fc600078e3cff */
[----:B------:R-:W1:Y:S01]  /*d5a0*/  @P1 LDC R33, c[0x0][0xbf0] ;  /* 0x0002fc00ff211b82 */ /* 0x000e620000000800 */
[----:B------:R-:W-:Y:S01]  /*d5b0*/  IMAD R2, R18, 0x30, R152 ;  /* 0x0000003012027824 */ /* 0x000fe200078e0298 */
[----:B------:R-:W-:Y:S02]  /*d5c0*/  UIMAD UR5, UR12, UR8, URZ ;  /* 0x000000080c0572a4 */ /* 0x000fe4000f8e023f */
[----:B------:R-:W-:Y:S01]  /*d5d0*/  UIMAD.WIDE.U32 UR6, UR42, UR8, URZ ;  /* 0x000000082a0672a5 */ /* 0x000fe2000f8e003f */
[----:B---3--:R-:W-:Y:S01]  /*d5e0*/  VIADD R28, R2, UR39 ;  /* 0x00000027021c7c36 */ /* 0x008fe20008000000 */
[----:B------:R-:W-:Y:S01]  /*d5f0*/  UIMAD UR5, UR42, UR9, UR5 ;  /* 0x000000092a0572a4 */ /* 0x000fe2000f8e0205 */
[----:B------:R-:W-:Y:S01]  /*d600*/  VIADD R36, R152, UR39 ;  /* 0x0000002798247c36 */ /* 0x000fe20008000000 */
[----:B------:R-:W-:Y:S01]  /*d610*/  UIMAD UR8, UR13, UR10, URZ ;  /* 0x0000000a0d0872a4 */ /* 0x000fe2000f8e023f */
[----:B--2---:R-:W5:Y:S01]  /*d620*/  LD.E.128 R24, desc[UR48][R26.64] ;  /* 0x000000301a187980 */ /* 0x004f62000c101d00 */
[----:B------:R-:W-:Y:S01]  /*d630*/  UIADD3 UR7, UR7, UR5, URZ ;  /* 0x0000000507077290 */ /* 0x000fe2000fffe03f */
[----:B----4-:R-:W-:Y:S01]  /*d640*/  IMAD.MOV.U32 R21, RZ, RZ, R28 ;  /* 0x000000ffff157224 */ /* 0x010fe200078e001c */
[----:B------:R-:W-:Y:S01]  /*d650*/  UIMAD UR5, UR40, UR11, UR8 ;  /* 0x0000000b280572a4 */ /* 0x000fe2000f8e0208 */
[----:B------:R-:W-:Y:S01]  /*d660*/  @!PT LDS RZ, [RZ] ;  /* 0x00000000fffff984 */ /* 0x000fe20000000800 */
[----:B------:R-:W-:Y:S01]  /*d670*/  @!PT LDS RZ, [RZ] ;  /* 0x00000000fffff984 */ /* 0x000fe20000000800 */
[----:B------:R-:W-:Y:S01]  /*d680*/  @!PT LDS RZ, [RZ] ;  /* 0x00000000fffff984 */ /* 0x000fe20000000800 */
[----:B------:R-:W-:Y:S01]  /*d690*/  @!PT LDS RZ, [RZ] ;  /* 0x00000000fffff984 */ /* 0x000fe20000000800 */
[----:B------:R2:W-:Y:S06]  /*d6a0*/  MEMBAR.ALL.CTA ;  /* 0x0000000000007992 */ /* 0x0005ec0000008000 */
[----:B--2---:R-:W2:Y:S01]  /*d6b0*/  FENCE.VIEW.ASYNC.S ;  /* 0x00000000000073c6 */ /* 0x004ea20000000000 */
[----:B------:R-:W-:Y:S01]  /*d6c0*/  UIMAD.WIDE.U32 UR40, UR40, UR10, UR6 ;  /* 0x0000000a282872a5 */ /* 0x000fe2000f8e0006 */
[----:B------:R-:W-:-:S02]  /*d6d0*/  VIADD R0, R0, 0x16820 ;  /* 0x0001682000007836 */ /* 0x000fc40000000000 */
[----:B0-----:R-:W-:Y:S01]  /*d6e0*/  @P1 IMAD.HI.U32 R2, R28, R3, RZ ;  /* 0x000000031c021227 */ /* 0x001fe200078e00ff */
[----:B------:R-:W-:Y:S01]  /*d6f0*/  UIADD3 UR5, UR41, UR5, URZ ;  /* 0x0000000529057290 */ /* 0x000fe2000fffe03f */
[----:B------:R-:W-:Y:S02]  /*d700*/  ULDC.64 UR6, c[0x0][0xae0] ;  /* 0x0002b80000067ab9 */ /* 0x000fe40000000a00 */
[----:B------:R-:W-:Y:S01]  /*d710*/  IMAD.U32 R3, RZ, RZ, UR41 ;  /* 0x00000029ff037e24 */ /* 0x000fe2000f8e00ff */
[----:B------:R-:W-:Y:S02]  /*d720*/  PRMT R0, RZ, 0x654, R0 ;  /* 0x00000654ff007816 */ /* 0x000fe40000000000 */
[----:B-1----:R-:W-:Y:S01]  /*d730*/  @P1 SHF.R.U32.HI R21, RZ, R33, R2 ;  /* 0x00000021ff151219 */ /* 0x002fe20000011602 */
[----:B------:R-:W-:Y:S02]  /*d740*/  IMAD.U32 R2, RZ, RZ, UR40 ;  /* 0x00000028ff027e24 */ /* 0x000fe4000f8e00ff */
[----:B------:R-:W-:Y:S01]  /*d750*/  IMAD.U32 R3, RZ, RZ, UR5 ;  /* 0x00000005ff037e24 */ /* 0x000fe2000f8e00ff */
[--C-:B------:R-:W-:Y:S01]  /*d760*/  SHF.R.S32.HI R20, RZ, 0x1f, R21.reuse ;  /* 0x0000001fff147819 */ /* 0x100fe20000011415 */
[----:B------:R-:W-:Y:S01]  /*d770*/  IMAD.MOV R29, RZ, RZ, -R21 ;  /* 0x000000ffff1d7224 */ /* 0x000fe200078e0a15 */
[----:B------:R-:W-:Y:S01]  /*d780*/  ULDC UR5, c[0x0][0xac8] ;  /* 0x0002b20000057ab9 */ /* 0x000fe20000000800 */
[----:B------:R-:W-:-:S04]  /*d790*/  IMAD.WIDE.U32 R2, R21, UR6, R2 ;  /* 0x0000000615027c25 */ /* 0x000fc8000f8e0002 */
[----:B------:R-:W-:Y:S02]  /*d7a0*/  IMAD R20, R20, UR6, RZ ;  /* 0x0000000614147c24 */ /* 0x000fe4000f8e02ff */
[----:B------:R-:W-:Y:S01]  /*d7b0*/  IMAD R29, R30, R29, R28 ;  /* 0x0000001d1e1d7224 */ /* 0x000fe200078e021c */
[----:B--2---:R0:W-:Y:S01]  /*d7c0*/  SYNCS.ARRIVE.TRANS64.RED.A1T0 RZ, [R0+URZ], RZ ;  /* 0x000000ff00ff79a7 */ /* 0x0041e2000810043f */
[----:B------:R-:W-:Y:S01]  /*d7d0*/  IMAD R33, R21, UR7, R20 ;  /* 0x0000000715217c24 */ /* 0x000fe2000f8e0214 */
[----:B------:R-:W-:Y:S02]  /*d7e0*/  ULDC.64 UR6, c[0x0][0xad8] ;  /* 0x0002b60000067ab9 */ /* 0x000fe40000000a00 */
[----:B------:R-:W-:Y:S01]  /*d7f0*/  SHF.R.S32.HI R20, RZ, 0x1f, R29 ;  /* 0x0000001fff147819 */ /* 0x000fe2000001141d */
[----:B------:R-:W-:Y:S02]  /*d800*/  IMAD.IADD R3, R3, 0x1, R33 ;  /* 0x0000000103037824 */ /* 0x000fe400078e0221 */
[----:B0-----:R-:W-:-:S02]  /*d810*/  VIADD R0, R36, 0x90 ;  /* 0x0000009024007836 */ /* 0x001fc40000000000 */
[----:B------:R-:W-:Y:S02]  /*d820*/  IMAD R20, R20, UR6, RZ ;  /* 0x0000000614147c24 */ /* 0x000fe4000f8e02ff */
[----:B------:R-:W-:-:S04]  /*d830*/  IMAD.WIDE.U32 R2, R29, UR6, R2 ;  /* 0x000000061d027c25 */ /* 0x000fc8000f8e0002 */
[----:B------:R-:W-:Y:S01]  /*d840*/  IMAD R21, R29, UR7, R20 ;  /* 0x000000071d157c24 */ /* 0x000fe2000f8e0214 */
[----:B------:R-:W-:Y:S01]  /*d850*/  ULDC.64 UR6, c[0x0][0xa80] ;  /* 0x0002a00000067ab9 */ /* 0x000fe20000000a00 */
[----:B------:R-:W-:Y:S01]  /*d860*/  VIADD R20, R36, 0x60 ;  /* 0x0000006024147836 */ /* 0x000fe20000000000 */
[----:B------:R-:W-:Y:S01]  /*d870*/  LEA R30, P0, R2, UR6, 0x1 ;  /* 0x00000006021e7c11 */ /* 0x000fe2000f8008ff */
[----:B------:R-:W-:-:S04]  /*d880*/  IMAD.IADD R3, R3, 0x1, R21 ;  /* 0x0000000103037824 */ /* 0x000fc800078e0215 */
[----:B------:R-:W0:Y:S01]  /*d890*/  SHFL.IDX PT, R28, R30, RZ, 0x181f ;  /* 0x00181fff1e1c7589 */ /* 0x000e2200000e0000 */
[----:B------:R-:W-:Y:S01]  /*d8a0*/  LEA.HI.X R32, R2, UR7, R3, 0x1, P0 ;  /* 0x0000000702207c11 */ /* 0x000fe200080f0c03 */
[C---:B------:R-:W-:Y:S01]  /*d8b0*/  VIADD R2, R36.reuse, 0x30 ;  /* 0x0000003024027836 */ /* 0x040fe20000000000 */
[----:B------:R-:W-:Y:S01]  /*d8c0*/  ISETP.GE.AND P0, PT, R19, UR5, PT ;  /* 0x0000000513007c0c */ /* 0x000fe2000bf06270 */
[----:B------:R-:W1:Y:S03]  /*d8d0*/  SHFL.IDX PT, R40, R30, 0x1, 0x181f ;  /* 0x00381f001e287f89 */ /* 0x000e6600000e0000 */
[-C--:B------:R-:W-:Y:S01]  /*d8e0*/  ISETP.GE.OR P1, PT, R36, R31.reuse, P0 ;  /* 0x0000001f2400720c */ /* 0x080fe20000726670 */
[----:B------:R-:W2:Y:S01]  /*d8f0*/  SHFL.IDX PT, R44, R30, 0x2, 0x181f ;  /* 0x00581f001e2c7f89 */ /* 0x000ea200000e0000 */
[-C--:B------:R-:W-:Y:S02]  /*d900*/  ISETP.GE.OR P2, PT, R2, R31.reuse, P0 ;  /* 0x0000001f0200720c */ /* 0x080fe40000746670 */
[-C--:B------:R-:W-:Y:S01]  /*d910*/  ISETP.GE.OR P3, PT, R20, R31.reuse, P0 ;  /* 0x0000001f1400720c */ /* 0x080fe20000766670 */
[----:B------:R-:W3:Y:S01]  /*d920*/  SHFL.IDX PT, R34, R32, RZ, 0x181f ;  /* 0x00181fff20227589 */ /* 0x000ee200000e0000 */
[----:B------:R-:W-:-:S03]  /*d930*/  ISETP.GE.OR P0, PT, R0, R31, P0 ;  /* 0x0000001f0000720c */ /* 0x000fc60000706670 */
[----:B------:R-:W4:Y:S04]  /*d940*/  SHFL.IDX PT, R38, R32, 0x1, 0x181f ;  /* 0x00381f0020267f89 */ /* 0x000f2800000e0000 */
[----:B------:R-:W4:Y:S01]  /*d950*/  SHFL.IDX PT, R42, R32, 0x2, 0x181f ;  /* 0x00581f00202a7f89 */ /* 0x000f2200000e0000 */
[----:B0-----:R-:W-:-:S03]  /*d960*/  @!P1 LEA R2, P4, R19, R28, 0x1 ;  /* 0x0000001c13029211 */ /* 0x001fc600078808ff */
[----:B------:R-:W0:Y:S01]  /*d970*/  SHFL.IDX PT, R30, R30, 0x3, 0x181f ;  /* 0x00781f001e1e7f89 */ /* 0x000e2200000e0000 */
[----:B-1----:R-:W-:-:S03]  /*d980*/  @!P2 LEA R20, P5, R19, R40, 0x1 ;  /* 0x000000281314a211 */ /* 0x002fc600078a08ff */
[----:B------:R-:W1:Y:S01]  /*d990*/  SHFL.IDX PT, R32, R32, 0x3, 0x181f ;  /* 0x00781f0020207f89 */ /* 0x000e6200000e0000 */
[C---:B--2---:R-:W-:Y:S02]  /*d9a0*/  @!P3 LEA R28, P6, R19.reuse, R44, 0x1 ;  /* 0x0000002c131cb211 */ /* 0x044fe400078c08ff */
[C-C-:B---3--:R-:W-:Y:S02]  /*d9b0*/  @!P1 LEA.HI.X R3, R19.reuse, R34, R157.reuse, 0x1, P4 ;  /* 0x0000002213039211 */ /* 0x148fe400020f0c9d */
[C-C-:B----4-:R-:W-:Y:S02]  /*d9c0*/  @!P2 LEA.HI.X R21, R19.reuse, R38, R157.reuse, 0x1, P5 ;  /* 0x000000261315a211 */ /* 0x150fe400028f0c9d */
[----:B------:R-:W-:Y:S01]  /*d9d0*/  @!P3 LEA.HI.X R29, R19, R42, R157, 0x1, P6 ;  /* 0x0000002a131db211 */ /* 0x000fe200030f0c9d */
[----:B------:R2:W-:Y:S04]  /*d9e0*/  @!P1 ST.E.128 desc[UR48][R2.64], R4 ;  /* 0x0000000402009985 */ /* 0x0005e8000c101d30 */
[----:B------:R2:W-:Y:S04]  /*d9f0*/  @!P2 ST.E.128 desc[UR48][R20.64], R8 ;  /* 0x000000081400a985 */ /* 0x0005e8000c101d30 */
[----:B------:R2:W-:Y:S01]  /*da00*/  @!P3 ST.E.128 desc[UR48][R28.64], R12 ;  /* 0x0000000c1c00b985 */ /* 0x0005e2000c101d30 */
[----:B01----:R-:W-:Y:S05]  /*da10*/  @P0 BRA `(.L_x_13516) ;  /* 0x0000000400ec0947 */ /* 0x003fea0003800000 */
[----:B--2---:R-:W-:-:S04]  /*da20*/  LEA R2, P0, R19, R30, 0x1 ;  /* 0x0000001e13027211 */ /* 0x004fc800078008ff */
[----:B------:R-:W-:-:S05]  /*da30*/  LEA.HI.X R3, R19, R32, R157, 0x1, P0 ;  /* 0x0000002013037211 */ /* 0x000fca00000f0c9d */
[----:B-----5:R0:W-:Y:S01]  /*da40*/  ST.E.128 desc[UR48][R2.64], R24 ;  /* 0x0000001802007985 */ /* 0x0201e2000c101d30 */
[----:B------:R-:W-:Y:S05]  /*da50*/  BRA `(.L_x_13516) ;  /* 0x0000000400dc7947 */ /* 0x000fea0003800000 */
.L_x_13515:
[----:B------:R-:W0:Y:S01]  /*da60*/  LDC R10, c[0x0][0xbe8] ;  /* 0x0002fa00ff0a7b82 */ /* 0x000e220000000800 */
[----:B------:R-:W1:Y:S01]  /*da70*/  S2R R0, SR_TID.X ;  /* 0x0000000000007919 */ /* 0x000e620000002100 */
[----:B------:R-:W-:Y:S01]  /*da80*/  USHF.R.S32.HI UR8, URZ, 0x1f, UR42 ;  /* 0x0000001f3f087899 */ /* 0x000fe2000801142a */
[----:B------:R-:W-:Y:S01]  /*da90*/  BSSY B1, `(.L_x_13517) ;  /* 0x0000031000017945 */ /* 0x000fe20003800000 */
[----:B------:R-:W-:Y:S01]  /*daa0*/  USHF.R.S32.HI UR9, URZ, 0x1f, UR40 ;  /* 0x0000001f3f097899 */ /* 0x000fe20008011428 */
[----:B------:R-:W-:Y:S01]  /*dab0*/  IMAD R6, R18, 0x30, R152 ;  /* 0x0000003012067824 */ /* 0x000fe200078e0298 */
[----:B0-----:R-:W-:Y:S01]  /*dac0*/  ISETP.NE.AND P1, PT, R10, 0x1, PT ;  /* 0x000000010a00780c */ /* 0x001fe20003f25270 */
[----:B-1----:R-:W-:-:S12]  /*dad0*/  VIADD R0, R0, 0xffffff80 ;  /* 0xffffff8000007836 */ /* 0x002fd80000000000 */
[----:B------:R-:W0:Y:S01]  /*dae0*/  @P1 LDC R9, c[0x0][0xbec] ;  /* 0x0002fb00ff091b82 */ /* 0x000e220000000800 */
[----:B------:R-:W-:-:S07]  /*daf0*/  ISETP.GE.AND P0, PT, R0, 0xc0, PT ;  /* 0x000000c00000780c */ /* 0x000fce0003f06270 */
[----:B------:R-:W1:Y:S06]  /*db00*/  @P1 LDC R11, c[0x0][0xbf0] ;  /* 0x0002fc00ff0b1b82 */ /* 0x000e6c0000000800 */
        /* <DEDUP_REMOVED lines=41> */
.L_x_13518:
[----:B------:R-:W-:Y:S05]  /*dda0*/  BSYNC B1 ;  /* 0x0000000000017941 */ /* 0x000fea0003800000 */
.L_x_13517:
[----:B------:R-:W-:Y:S01]  /*ddb0*/  ULDC.64 UR10, c[0x0][0xae8] ;  /* 0x0002ba00000a7ab9 */ /* 0x000fe20000000a00 */
[----:B------:R-:W-:Y:S01]  /*ddc0*/  VIADD R6, R6, UR39 ;  /* 0x0000002706067c36 */ /* 0x000fe20008000000 */
[----:B------:R-:W-:Y:S02]  /*ddd0*/  UIMAD UR5, UR8, UR10, URZ ;  /* 0x0000000a080572a4 */ /* 0x000fe4000f8e023f */
[----:B------:R-:W-:Y:S01]  /*dde0*/  UIMAD.WIDE.U32 UR6, UR42, UR10, URZ ;  /* 0x0000000a2a0672a5 */ /* 0x000fe2000f8e003f */
[----:B0-----:R-:W-:Y:S01]  /*ddf0*/  @P1 IMAD.HI.U32 R0, R6, R9, RZ ;  /* 0x0000000906001227 */ /* 0x001fe200078e00ff */
[----:B------:R-:W-:-:S03]  /*de00*/  UIMAD UR5, UR42, UR11, UR5 ;  /* 0x0000000b2a0572a4 */ /* 0x000fc6000f8e0205 */
[----:B------:R-:W-:Y:S01]  /*de10*/  ULDC.64 UR10, c[0x0][0xaf0] ;  /* 0x0002bc00000a7ab9 */ /* 0x000fe20000000a00 */
[----:B------:R-:W-:Y:S01]  /*de20*/  UIADD3 UR7, UR7, UR5, URZ ;  /* 0x0000000507077290 */ /* 0x000fe2000fffe03f */
[----:B--2---:R-:W-:Y:S01]  /*de30*/  IMAD.MOV.U32 R5, RZ, RZ, R6 ;  /* 0x000000ffff057224 */ /* 0x004fe200078e0006 */
[----:B------:R-:W-:Y:S01]  /*de40*/  UIMAD UR5, UR9, UR10, URZ ;  /* 0x0000000a090572a4 */ /* 0x000fe2000f8e023f */
[----:B-1----:R-:W-:-:S03]  /*de50*/  @P1 SHF.R.U32.HI R5, RZ, R11, R0 ;  /* 0x0000000bff051219 */ /* 0x002fc60000011600 */
        /* <DEDUP_REMOVED lines=8> */
[----:B------:R-:W-:-:S02]  /*dee0*/  IMAD.U32 R3, RZ, RZ, UR41 ;  /* 0x00000029ff037e24 */ /* 0x000fc4000f8e00ff */
[----:B------:R-:W-:Y:S02]  /*def0*/  IMAD.U32 R2, RZ, RZ, UR40 ;  /* 0x00000028ff027e24 */ /* 0x000fe4000f8e00ff */
[----:B------:R-:W-:Y:S01]  /*df00*/  IMAD.U32 R3, RZ, RZ, UR5 ;  /* 0x00000005ff037e24 */ /* 0x000fe2000f8e00ff */
[----:B------:R-:W-:Y:S01]  /*df10*/  ULDC UR5, c[0x0][0xac8] ;  /* 0x0002b20000057ab9 */ /* 0x000fe20000000800 */
[C---:B------:R-:W-:Y:S01]  /*df20*/  IMAD R9, R5.reuse, UR7, R0 ;  /* 0x0000000705097c24 */ /* 0x040fe2000f8e0200 */
[----:B------:R-:W-:Y:S01]  /*df30*/  SHF.R.S32.HI R0, RZ, 0x1f, R7 ;  /* 0x0000001fff007819 */ /* 0x000fe20000011407 */
        /* <DEDUP_REMOVED lines=9> */
[----:B------:R-:W-:Y:S01]  /*dfd0*/  ULDC UR6, c[0x0][0xa88] ;  /* 0x0002a20000067ab9 */ /* 0x000fe20000000800 */
[----:B------:R-:W-:Y:S02]  /*dfe0*/  VIADD R7, R152, UR39 ;  /* 0x0000002798077c36 */ /* 0x000fe40008000000 */
[----:B------:R-:W-:Y:S01]  /*dff0*/  LEA.HI.X R11, R2, UR7, R5, 0x1, P0 ;  /* 0x00000007020b7c11 */ /* 0x000fe200080f0c05 */
[----:B------:R-:W0:Y:S01]  /*e000*/  SHFL.IDX PT, R4, R9, 0x1, 0x181f ;  /* 0x00381f0009047f89 */ /* 0x000e2200000e0000 */
[----:B------:R-:W-:Y:S01]  /*e010*/  IMAD R20, R10, UR6, RZ ;  /* 0x000000060a147c24 */ /* 0x000fe2000f8e02ff */
[----:B------:R-:W-:Y:S01]  /*e020*/  ISETP.GE.AND P0, PT, R19, UR5, PT ;  /* 0x0000000513007c0c */ /* 0x000fe2000bf06270 */
[C---:B------:R-:W-:Y:S01]  /*e030*/  VIADD R3, R7.reuse, 0x30 ;  /* 0x0000003007037836 */ /* 0x040fe20000000000 */
[----:B------:R-:W1:Y:S01]  /*e040*/  SHFL.IDX PT, R2, R9, RZ, 0x181f ;  /* 0x00181fff09027589 */ /* 0x000e6200000e0000 */
[C---:B------:R-:W-:Y:S01]  /*e050*/  VIADD R5, R7.reuse, 0x60 ;  /* 0x0000006007057836 */ /* 0x040fe20000000000 */
[CC--:B------:R-:W-:Y:S01]  /*e060*/  ISETP.GE.OR P3, PT, R7.reuse, R20.reuse, P0 ;  /* 0x000000140700720c */ /* 0x0c0fe20000766670 */
[----:B------:R-:W-:Y:S01]  /*e070*/  VIADD R7, R7, 0x90 ;  /* 0x0000009007077836 */ /* 0x000fe20000000000 */
[----:B------:R-:W2:Y:S01]  /*e080*/  SHFL.IDX PT, R6, R9, 0x2, 0x181f ;  /* 0x00581f0009067f89 */ /* 0x000ea200000e0000 */
[----:B------:R-:W-:-:S02]  /*e090*/  ISETP.GE.OR P2, PT, R3, R20, P0 ;  /* 0x000000140300720c */ /* 0x000fc40000746670 */
[-C--:B------:R-:W-:Y:S01]  /*e0a0*/  ISETP.GE.OR P1, PT, R5, R20.reuse, P0 ;  /* 0x000000140500720c */ /* 0x080fe20000726670 */
[----:B------:R-:W3:Y:S01]  /*e0b0*/  SHFL.IDX PT, R0, R11, RZ, 0x181f ;  /* 0x00181fff0b007589 */ /* 0x000ee200000e0000 */
[----:B------:R-:W-:-:S03]  /*e0c0*/  ISETP.GE.OR P0, PT, R7, R20, P0 ;  /* 0x000000140700720c */ /* 0x000fc60000706670 */
[----:B------:R-:W4:Y:S04]  /*e0d0*/  SHFL.IDX PT, R8, R9, 0x3, 0x181f ;  /* 0x00781f0009087f89 */ /* 0x000f2800000e0000 */
[----:B------:R-:W5:Y:S04]  /*e0e0*/  SHFL.IDX PT, R10, R11, 0x1, 0x181f ;  /* 0x00381f000b0a7f89 */ /* 0x000f6800000e0000 */
[----:B------:R-:W5:Y:S01]  /*e0f0*/  SHFL.IDX PT, R12, R11, 0x2, 0x181f ;  /* 0x00581f000b0c7f89 */ /* 0x000f6200000e0000 */
[----:B0-----:R-:W-:-:S03]  /*e100*/  @!P2 LEA R4, P5, R19, R4, 0x1 ;  /* 0x000000041304a211 */ /* 0x001fc600078a08ff */
[----:B------:R-:W0:Y:S01]  /*e110*/  SHFL.IDX PT, R14, R11, 0x3, 0x181f ;  /* 0x00781f000b0e7f89 */ /* 0x000e2200000e0000 */
[C---:B-1----:R-:W-:Y:S02]  /*e120*/  @!P3 LEA R2, P6, R19.reuse, R2, 0x1 ;  /* 0x000000021302b211 */ /* 0x042fe400078c08ff */
[C---:B--2---:R-:W-:Y:S02]  /*e130*/  @!P1 LEA R6, P4, R19.reuse, R6, 0x1 ;  /* 0x0000000613069211 */ /* 0x044fe400078808ff */
[C---:B---3--:R-:W-:Y:S02]  /*e140*/  @!P3 LEA.HI.X R3, R19.reuse, R0, R157, 0x1, P6 ;  /* 0x000000001303b211 */ /* 0x048fe400030f0c9d */
[----:B----4-:R-:W-:-:S03]  /*e150*/  @!P0 LEA R8, P6, R19, R8, 0x1 ;  /* 0x0000000813088211 */ /* 0x010fc600078c08ff */
[----:B------:R1:W-:Y:S01]  /*e160*/  @!P3 ST.E.128 desc[UR48][R2.64], RZ ;  /* 0x000000ff0200b985 */ /* 0x0003e2000c101d30 */
[C-C-:B-----5:R-:W-:Y:S02]  /*e170*/  @!P2 LEA.HI.X R5, R19.reuse, R10, R157.reuse, 0x1, P5 ;  /* 0x0000000a1305a211 */ /* 0x160fe400028f0c9d */
[----:B------:R-:W-:-:S03]  /*e180*/  @!P1 LEA.HI.X R7, R19, R12, R157, 0x1, P4 ;  /* 0x0000000c13079211 */ /* 0x000fc600020f0c9d */
[----:B------:R1:W-:Y:S01]  /*e190*/  @!P2 ST.E.128 desc[UR48][R4.64], RZ ;  /* 0x000000ff0400a985 */ /* 0x0003e2000c101d30 */
[----:B0-----:R-:W-:-:S03]  /*e1a0*/  @!P0 LEA.HI.X R9, R19, R14, R157, 0x1, P6 ;  /* 0x0000000e13098211 */ /* 0x001fc600030f0c9d */
[----:B------:R1:W-:Y:S04]  /*e1b0*/  @!P1 ST.E.128 desc[UR48][R6.64], RZ ;  /* 0x000000ff06009985 */ /* 0x0003e8000c101d30 */
[----:B------:R1:W-:Y:S02]  /*e1c0*/  @!P0 ST.E.128 desc[UR48][R8.64], RZ ;  /* 0x000000ff08008985 */ /* 0x0003e4000c101d30 */
.L_x_13516:
[----:B------:R-:W-:Y:S05]  /*e1d0*/  BSYNC B0 ;  /* 0x0000000000007941 */ /* 0x000fea0003800000 */
.L_x_13514:
[----:B------:R-:W-:Y:S02]  /*e1e0*/  ULDC UR5, c[0x0][0xc38] ;  /* 0x00030e0000057ab9 */ /* 0x000fe40000000800 */
[----:B------:R-:W-:-:S06]  /*e1f0*/  UISETP.GE.AND UP0, UPT, UR4, UR5, UPT ;  /* 0x000000050400728c */ /* 0x000fcc000bf06270 */
[----:B------:R-:W-:-:S13]  /*e200*/  PLOP3.LUT P0, PT, PT, PT, UP0, 0x80, 0x0 ;  /* 0x000000000000781c */ /* 0x000fda0003f0f008 */
[----:B------:R-:W-:Y:S05]  /*e210*/  @!P0 BRA `(.L_x_13519) ;  /* 0xffffff2800d48947 */ /* 0x000fea000383ffff */
[----:B------:R-:W-:Y:S05]  /*e220*/  EXIT ;  /* 0x000000000000794d */ /* 0x000fea0003800000 */
.L_x_13433:
        /* <DEDUP_REMOVED lines=28> */
[C---:B------:R-:W-:Y:S01]  /*e3f0*/  LOP3.LUT R28, R6.reuse, 0x1f, RZ, 0xc0, !PT ;  /* 0x0000001f061c7812 */ /* 0x040fe200078ec0ff */
[----:B------:R-:W-:Y:S02]  /*e400*/  IMAD.SHL.U32 R4, R6, 0x10, RZ ;  /* 0x0000001006047824 */ /* 0x000fe400078e00ff */
[----:B------:R-:W-:Y:S01]  /*e410*/  IMAD.SHL.U32 R3, R5, 0x8, RZ ;  /* 0x0000000805037824 */ /* 0x000fe200078e00ff */
[----:B------:R-:W-:-:S04]  /*e420*/  LOP3.LUT R2, R0, 0x1f8, RZ, 0xc0, !PT ;  /* 0x000001f800027812 */ /* 0x000fc800078ec0ff */
[----:B------:R-:W-:-:S04]  /*e430*/  LOP3.LUT R2, R2, 0x38, R6, 0x78, !PT ;  /* 0x0000003802027812 */ /* 0x000fc800078e7806 */
[----:B------:R-:W-:Y:S02]  /*e440*/  LOP3.LUT R2, R2, 0x200, R3, 0xf8, !PT ;  /* 0x0000020002027812 */ /* 0x000fe400078ef803 */
[----:B------:R-:W-:-:S03]  /*e450*/  SHF.R.U32.HI R3, RZ, 0x3, R5 ;  /* 0x00000003ff037819 */ /* 0x000fc60000011605 */
[----:B------:R-:W-:Y:S01]  /*e460*/  IMAD R26, R2, 0x2, R17 ;  /* 0x00000002021a7824 */ /* 0x000fe200078e0211 */
[----:B------:R-:W-:-:S07]  /*e470*/  LOP3.LUT R0, R3, 0x70, R4, 0xf8, !PT ;  /* 0x0000007003007812 */ /* 0x000fce00078ef804 */
.L_x_13604:
        /* <DEDUP_REMOVED lines=22> */
.L_x_13521:
[----:B------:R-:W-:Y:S01]  /*e5e0*/  ULDC UR9, c[0x0][0xc54] ;  /* 0x0003150000097ab9 */ /* 0x000fe20000000800 */
[----:B------:R-:W-:Y:S01]  /*e5f0*/  UMOV UR6, UR8 ;  /* 0x0000000800067c82 */ /* 0x000fe20008000000 */
[----:B------:R-:W-:-:S11]  /*e600*/  UISETP.NE.AND UP0, UPT, UR9, 0x1, UPT ;  /* 0x000000010900788c */ /* 0x000fd6000bf05270 */
[----:B------:R-:W-:Y:S02]  /*e610*/  @UP0 ULDC.64 UR10, c[0x0][0xc58] ;  /* 0x00031600000a0ab9 */ /* 0x000fe40000000a00 */
[----:B------:R-:W-:-:S04]  /*e620*/  UIMAD.WIDE.U32 UR4, UR8, UR10, URZ ;  /* 0x0000000a080472a5 */ /* 0x000fc8000f8e003f */
[----:B------:R-:W-:-:S04]  /*e630*/  @UP0 USHF.R.U32.HI UR6, URZ, UR11, UR5 ;  /* 0x0000000b3f060299 */ /* 0x000fc80008011605 */
[----:B------:R-:W-:-:S12]  /*e640*/  UIMAD UR4, UR6, UR9, URZ ;  /* 0x00000009060472a4 */ /* 0x000fd8000f8e023f */
.L_x_13522:
        /* <DEDUP_REMOVED lines=48> */
.L_x_13524:
[----:B------:R-:W-:-:S11]  /*e950*/  UISETP.NE.AND UP0, UPT, UR5, 0x1, UPT ;  /* 0x000000010500788c */ /* 0x000fd6000bf05270 */
[----:B------:R-:W-:Y:S02]  /*e960*/  @UP0 ULDC.64 UR12, c[0x0][0x9e8] ;  /* 0x00027a00000c0ab9 */ /* 0x000fe40000000a00 */
[----:B------:R-:W-:-:S04]  /*e970*/  UIMAD.WIDE.U32 UR10, UR9, UR12, URZ ;  /* 0x0000000c090a72a5 */ /* 0x000fc8000f8e003f */
[----:B------:R-:W-:-:S12]  /*e980*/  @UP0 USHF.R.U32.HI UR9, URZ, UR13, UR11 ;  /* 0x0000000d3f090299 */ /* 0x000fd8000801160b */
.L_x_13525:
[----:B------:R-:W-:-:S04]  /*e990*/  UIMAD UR9, UR9, UR5, UR5 ;  /* 0x00000005090972a4 */ /* 0x000fc8000f8e0205 */
[----:B------:R-:W-:-:S04]  /*e9a0*/  UISETP.LT.AND UP0, UPT, UR4, UR9, UPT ;  /* 0x000000090400728c */ /* 0x000fc8000bf01270 */
[----:B------:R-:W-:-:S12]  /*e9b0*/  USEL UR4, UR4, UR9, UP0 ;  /* 0x0000000904047287 */ /* 0x000fd80008000000 */
.L_x_13523:
        /* <DEDUP_REMOVED lines=30> */
.L_x_13527:
[----:B------:R-:W-:-:S11]  /*eba0*/  UISETP.NE.AND UP0, UPT, UR5, 0x1, UPT ;  /* 0x000000010500788c */ /* 0x000fd6000bf05270 */
[----:B------:R-:W-:Y:S02]  /*ebb0*/  @UP0 ULDC.64 UR10, c[0x0][0x9e8] ;  /* 0x00027a00000a0ab9 */ /* 0x000fe40000000a00 */
[----:B------:R-:W-:-:S04]  /*ebc0*/  UIMAD.WIDE.U32 UR6, UR4, UR10, URZ ;  /* 0x0000000a040672a5 */ /* 0x000fc8000f8e003f */
[----:B------:R-:W-:-:S12]  /*ebd0*/  @UP0 USHF.R.U32.HI UR4, URZ, UR11, UR7 ;  /* 0x0000000b3f040299 */ /* 0x000fd80008011607 */
.L_x_13528:
[----:B------:R-:W-:-:S04]  /*ebe0*/  UIMAD UR4, UR4, UR5, URZ ;  /* 0x00000005040472a4 */ /* 0x000fc8000f8e023f */
[----:B------:R-:W-:-:S04]  /*ebf0*/  UISETP.LT.AND UP0, UPT, UR8, UR4, UPT ;  /* 0x000000040800728c */ /* 0x000fc8000bf01270 */
[----:B------:R-:W-:-:S12]  /*ec00*/  USEL UR8, UR8, UR4, !UP0 ;  /* 0x0000000408087287 */ /* 0x000fd8000c000000 */
.L_x_13526:
        /* <DEDUP_REMOVED lines=16> */
[----:B------:R-:W0:Y:S08]  /*ed10*/  FLO.U32 R0, UR4 ;  /* 0x0000000400007d00 */ /* 0x000e3000080e0000 */
[----:B------:R-:W1:Y:S01]  /*ed20*/  POPC R5, UR4 ;  /* 0x0000000400057d09 */ /* 0x000e620008000000 */
[----:B0-----:R-:W-:-:S13]  /*ed30*/  ISETP.EQ.U32.AND P0, PT, R0, R7, PT ;  /* 0x000000070000720c */ /* 0x001fda0003f02070 */
[----:B-1----:R-:W2:Y:S01]  /*ed40*/  @P0 ATOMG.E.ADD.STRONG.GPU PT, R3, desc[UR48][R2.64], R5 ;  /* 0x00000005020309a8 */ /* 0x002ea200081ee1f0 */
[----:B------:R-:W0:Y:S02]  /*ed50*/  S2R R4, SR_LTMASK ;  /* 0x0000000000047919 */ /* 0x000e240000003900 */
[----:B0-----:R-:W-:-:S04]  /*ed60*/  LOP3.LUT R4, R4, UR4, RZ, 0xc0, !PT ;  /* 0x0000000404047c12 */ /* 0x001fc8000f8ec0ff */
[----:B------:R-:W0:Y:S01]  /*ed70*/  POPC R27, R4 ;  /* 0x00000004001b7309 */ /* 0x000e220000000000 */
[----:B--2---:R-:W0:Y:S02]  /*ed80*/  SHFL.IDX PT, R0, R3, R0, 0x1f ;  /* 0x00001f0003007589 */ /* 0x004e2400000e0000 */
[----:B0-----:R-:W-:Y:S01]  /*ed90*/  IADD3 R27, R0, UR42, R27 ;  /* 0x0000002a001b7c10 */ /* 0x001fe2000fffe01b */
[----:B------:R-:W-:Y:S06]  /*eda0*/  BRA `(.L_x_13531) ;  /* 0x0000002c00fc7947 */ /* 0x000fec0003800000 */
.L_x_13530:
[----:B------:R-:W-:Y:S01]  /*edb0*/  VIADD R0, R17, 0xe400 ;  /* 0x0000e40011007836 */ /* 0x000fe20000000000 */
[----:B------:R-:W-:Y:S04]  /*edc0*/  BSSY B6, `(.L_x_13532) ;  /* 0x0000013000067945 */ /* 0x000fe80003800000 */
[----:B------:R-:W-:-:S13]  /*edd0*/  LOP3.LUT P0, RZ, R0, 0x3ff, RZ, 0xc0, !PT ;  /* 0x000003ff00ff7812 */ /* 0x000fda000780c0ff */
[----:B------:R-:W-:Y:S05]  /*ede0*/  @!P0 BRA `(.L_x_13533) ;  /* 0x0000000000408947 */ /* 0x000fea0003800000 */
[----:B------:R-:W-:Y:S01]  /*edf0*/  MOV R2, 0x0 ;  /* 0x0000000000027802 */ /* 0x000fe20000000f00 */
[----:B------:R-:W-:Y:S01]  /*ee00*/  ULDC.64 UR4, c[0x4][0x1b8] ;  /* 0x01006e0000047ab9 */ /* 0x000fe20000000a00 */
[----:B------:R-:W-:Y:S01]  /*ee10*/  ULDC.64 UR6, c[0x4][0x1c0] ;  /* 0x0100700000067ab9 */ /* 0x000fe20000000a00 */
[----:B------:R-:W-:Y:S02]  /*ee20*/  IMAD.U32 R4, RZ, RZ, UR4 ;  /* 0x00000004ff047e24 */ /* 0x000fe4000f8e00ff */
[----:B------:R-:W-:Y:S01]  /*ee30*/  IMAD.U32 R5, RZ, RZ, UR5 ;  /* 0x00000005ff057e24 */ /* 0x000fe2000f8e00ff */
[----:B------:R-:W0:Y:S01]  /*ee40*/  LDC.64 R2, c[0x4][R2] ;  /* 0x0100000002027b82 */ /* 0x000e220000000a00 */
[----:B------:R-:W-:Y:S01]  /*ee50*/  ULDC.64 UR4, c[0x4][0x8] ;  /* 0x0100020000047ab9 */ /* 0x000fe20000000a00 */
        /* <DEDUP_REMOVED lines=9> */
.L_x_13533:
[----:B------:R-:W-:Y:S05]  /*eef0*/  BSYNC B6 ;  /* 0x0000000000067941 */ /* 0x000fea0003800000 */
.L_x_13532:
        /* <DEDUP_REMOVED lines=20> */
.L_x_13536:
[----:B------:R0:W1:Y:S01]  /*f040*/  LDC.64 R2, c[0x4][R18] ;  /* 0x0100000012027b82 */ /* 0x0000620000000a00 */
[----:B------:R-:W-:Y:S01]  /*f050*/  ULDC.64 UR4, c[0x4][0x1b8] ;  /* 0x01006e0000047ab9 */ /* 0x000fe20000000a00 */
[----:B------:R-:W-:Y:S01]  /*f060*/  ULDC.64 UR6, c[0x4][0x1c0] ;  /* 0x0100700000067ab9 */ /* 0x000fe20000000a00 */
[----:B------:R-:W-:Y:S02]  /*f070*/  IMAD.U32 R4, RZ, RZ, UR4 ;  /* 0x00000004ff047e24 */ /* 0x000fe4000f8e00ff */
        /* <DEDUP_REMOVED lines=11> */
.L_x_13535:
[----:B------:R-:W-:Y:S05]  /*f130*/  BSYNC B6 ;  /* 0x0000000000067941 */ /* 0x000fea0003800000 */
.L_x_13534:
        /* <DEDUP_REMOVED lines=25> */
.L_x_13619:
        /* <DEDUP_REMOVED lines=8> */
.L_x_13622:
        /* <DEDUP_REMOVED lines=21> */
.L_x_13540:
[----:B------:R-:W2:Y:S01]  /*f4a0*/  S2R R0, SR_TID.X ;  /* 0x0000000000007919 */ /* 0x000ea20000002100 */
[----:B-1----:R-:W-:Y:S01]  /*f4b0*/  IMAD R3, R16, 0x8, R17 ;  /* 0x0000000810037824 */ /* 0x002fe200078e0211 */
[----:B--2---:R-:W-:Y:S02]  /*f4c0*/  LOP3.LUT R2, R0, 0x7f, RZ, 0xc0, !PT ;  /* 0x0000007f00027812 */ /* 0x004fe400078ec0ff */
[----:B------:R-:W-:Y:S02]  /*f4d0*/  SHF.L.U32 R0, R24, 0x1f, RZ ;  /* 0x0000001f18007819 */ /* 0x000fe400000006ff */
[----:B------:R-:W-:Y:S02]  /*f4e0*/  ISETP.NE.AND P1, PT, R2, RZ, PT ;  /* 0x000000ff0200720c */ /* 0x000fe40003f25270 */
[----:B------:R-:W1:Y:S02]  /*f4f0*/  SYNCS.PHASECHK.TRANS64.TRYWAIT P0, [R3+URZ+0x16840], R0 ;  /* 0x01684000030075a7 */ /* 0x000e64000800017f */
[----:B-1----:R-:W-:Y:S09]  /*f500*/  @!P0 BRA `(.L_x_13541) ;  /* 0x0000003000848947 */ /* 0x002ff20003800000 */
.L_x_13623:
[----:B------:R-:W-:Y:S05]  /*f510*/  @P1 BRA `(.L_x_13542) ;  /* 0x0000000000141947 */ /* 0x000fea0003800000 */
[----:B------:R-:W-:Y:S01]  /*f520*/  ISETP.NE.AND P0, PT, R28, RZ, PT ;  /* 0x000000ff1c00720c */ /* 0x000fe20003f05270 */
[----:B-1----:R-:W-:-:S04]  /*f530*/  IMAD.MOV.U32 R0, RZ, RZ, 0x4000 ;  /* 0x00004000ff007424 */ /* 0x002fc800078e00ff */
[----:B------:R2:W-:Y:S08]  /*f540*/  SYNCS.ARRIVE.TRANS64 RZ, [R3+URZ+0x16830], R0 ;  /* 0x0168300003ff79a7 */ /* 0x0005f0000800003f */
[----:B------:R-:W-:Y:S05]  /*f550*/  @!P0 BRA `(.L_x_13542) ;  /* 0x0000000000048947 */ /* 0x000fea0003800000 */
[----:B------:R-:W-:Y:S01]  /*f560*/  BPT.TRAP 0x1 ;  /* 0x000000040000795c */ /* 0x000fe20000300000 */
.L_x_13542:
        /* <DEDUP_REMOVED lines=10> */
[----:B------:R-:W-:-:S02]  /*f610*/  PLOP3.LUT P0, PT, PT, PT, PT, 0x80, 0x0 ;  /* 0x000000000000781c */ /* 0x000fc40003f0f070 */
[----:B------:R-:W-:Y:S02]  /*f620*/  LOP3.LUT R23, R23, 0xfffffffd, RZ, 0xc0, !PT ;  /* 0xfffffffd17177812 */ /* 0x000fe400078ec0ff */
[----:B------:R-:W-:Y:S02]  /*f630*/  UIADD3 UR33, UR33, 0x16830, URZ ;  /* 0x0001683021217890 */ /* 0x000fe4000fffe03f */
[----:B------:R-:W-:Y:S02]  /*f640*/  USHF.L.U32 UR35, UR35, 0x7, URZ ;  /* 0x0000000723237899 */ /* 0x000fe4000800063f */
[----:B------:R-:W-:-:S05]  /*f650*/  UIADD3 UR32, UR32, 0xe400, URZ ;  /* 0x0000e40020207890 */ /* 0x000fca000fffe03f */
[----:B------:R-:W-:-:S04]  /*f660*/  @P0 LOP3.LUT R23, R23, 0x2, RZ, 0xfc, !PT ;  /* 0x0000000217170812 */ /* 0x000fc800078efcff */
[----:B------:R1:W-:Y:S02]  /*f670*/  UTMALDG.4D [UR32], [UR4], desc[UR6] ;  /* 0x00000620040075b4 */ /* 0x0003e40008019000 */
[----:B-1----:R-:W-:Y:S01]  /*f680*/  NOP ;  /* 0x0000000000007918 */ /* 0x002fe20000000000 */
.L_x_13538:
        /* <DEDUP_REMOVED lines=29> */
.L_x_13544:
[----:B------:R-:W-:Y:S05]  /*f860*/  BSYNC B6 ;  /* 0x0000000000067941 */ /* 0x000fea0003800000 */
.L_x_13543:
[----:B------:R-:W1:Y:S01]  /*f870*/  LDC R7, c[0x0][0x448] ;  /* 0x00011200ff077b82 */ /* 0x000e620000000800 */
[----:B0-----:R-:W0:Y:S01]  /*f880*/  S2R R20, SR_TID.X ;  /* 0x0000000000147919 */ /* 0x001e220000002100 */
[----:B------:R-:W-:Y:S01]  /*f890*/  ULDC.64 UR8, c[0x0][0x2e0] ;  /* 0x0000b80000087ab9 */ /* 0x000fe20000000a00 */
[----:B------:R-:W-:Y:S01]  /*f8a0*/  UMOV UR44, UR50 ;  /* 0x00000032002c7c82 */ /* 0x000fe20008000000 */
[----:B------:R-:W-:Y:S02]  /*f8b0*/  UIMAD UR6, UR37, UR8, URZ ;  /* 0x00000008250672a4 */ /* 0x000fe4000f8e023f */
        /* <DEDUP_REMOVED lines=10> */
[----:B------:R-:W-:-:S04]  /*f960*/  SHF.R.U32.HI R21, RZ, 0x3, R21 ;  /* 0x00000003ff157819 */ /* 0x000fc80000011615 */
[----:B------:R-:W-:-:S03]  /*f970*/  LOP3.LUT R20, R21, 0x70, R20, 0xf8, !PT ;  /* 0x0000007015147812 */ /* 0x000fc600078ef814 */
[----:B------:R-:W1:Y:S02]  /*f980*/  @P1 LDC R5, c[0x0][0x450] ;  /* 0x00011400ff051b82 */ /* 0x000e640000000800 */
[----:B------:R-:W-:Y:S02]  /*f990*/  VIADD R6, R20, UR41 ;  /* 0x0000002914067c36 */ /* 0x000fe40008000000 */
[----:B------:R-:W2:Y:S02]  /*f9a0*/  S2R R20, SR_TID.X ;  /* 0x0000000000147919 */ /* 0x000ea40000002100 */
[----:B------:R-:W-:Y:S02]  /*f9b0*/  IMAD.MOV.U32 R11, RZ, RZ, R6 ;  /* 0x000000ffff0b7224 */ /* 0x000fe400078e0006 */
[----:B------:R-:W3:Y:S01]  /*f9c0*/  @P1 LDC R8, c[0x0][0x450] ;  /* 0x00011400ff081b82 */ /* 0x000ee20000000800 */
[C---:B------:R-:W-:Y:S02]  /*f9d0*/  VIADD R10, R6.reuse, 0x80 ;  /* 0x00000080060a7836 */ /* 0x040fe40000000000 */
[----:B0-----:R-:W-:-:S04]  /*f9e0*/  @P1 IMAD.HI.U32 R0, R6, R3, RZ ;  /* 0x0000000306001227 */ /* 0x001fc800078e00ff */
[----:B------:R-:W-:Y:S01]  /*f9f0*/  IMAD.U32 R3, RZ, RZ, UR6 ;  /* 0x00000006ff037e24 */ /* 0x000fe2000f8e00ff */
[----:B------:R-:W-:Y:S01]  /*fa00*/  ULDC.64 UR6, c[0x0][0x2c8] ;  /* 0x0000b20000067ab9 */ /* 0x000fe20000000a00 */
[----:B-1----:R-:W-:Y:S01]  /*fa10*/  @P1 SHF.R.U32.HI R11, RZ, R5, R0 ;  /* 0x00000005ff0b1219 */ /* 0x002fe20000011600 */
        /* <DEDUP_REMOVED lines=8> */
[----:B--2---:R-:W-:Y:S01]  /*faa0*/  IMAD.SHL.U32 R21, R20, 0x8, RZ ;  /* 0x0000000814157824 */ /* 0x004fe200078e00ff */
[----:B------:R-:W-:Y:S01]  /*fab0*/  SHF.R.S32.HI R0, RZ, 0x1f, R9 ;  /* 0x0000001fff007819 */ /* 0x000fe20000011409 */
[----:B------:R-:W-:-:S03]  /*fac0*/  IMAD.IADD R5, R5, 0x1, R13 ;  /* 0x0000000105057824 */ /* 0x000fc600078e020d */
[----:B------:R-:W-:Y:S01]  /*fad0*/  LOP3.LUT R21, R21, 0x38, RZ, 0xc0, !PT ;  /* 0x0000003815157812 */ /* 0x000fe200078ec0ff */
[----:B------:R-:W-:Y:S02]  /*fae0*/  IMAD R0, R0, UR6, RZ ;  /* 0x0000000600007c24 */ /* 0x000fe4000f8e02ff */
[----:B------:R-:W-:-:S04]  /*faf0*/  IMAD.WIDE.U32 R4, R9, UR6, R4 ;  /* 0x0000000609047c25 */ /* 0x000fc8000f8e0004 */
[----:B------:R-:W-:Y:S01]  /*fb00*/  IMAD R11, R9, UR7, R0 ;  /* 0x00000007090b7c24 */ /* 0x000fe2000f8e0200 */
[----:B------:R-:W-:Y:S01]  /*fb10*/  LEA R0, P0, R4, UR8, 0x1 ;  /* 0x0000000804007c11 */ /* 0x000fe2000f8008ff */
[----:B------:R-:W0:Y:S02]  /*fb20*/  @P1 LDC R9, c[0x0][0x44c] ;  /* 0x00011300ff091b82 */ /* 0x000e240000000800 */
[----:B------:R-:W-:Y:S02]  /*fb30*/  IMAD.IADD R5, R5, 0x1, R11 ;  /* 0x0000000105057824 */ /* 0x000fe400078e020b */
[----:B------:R-:W-:-:S03]  /*fb40*/  IMAD.MOV.U32 R11, RZ, RZ, R10 ;  /* 0x000000ffff0b7224 */ /* 0x000fc600078e000a */
[----:B------:R-:W-:Y:S01]  /*fb50*/  LEA.HI.X R5, R4, UR9, R5, 0x1, P0 ;  /* 0x0000000904057c11 */ /* 0x000fe200080f0c05 */
[----:B0-----:R-:W-:-:S05]  /*fb60*/  @P1 IMAD.HI.U32 R9, R10, R9, RZ ;  /* 0x000000090a091227 */ /* 0x001fca00078e00ff */
[----:B---3--:R-:W-:-:S04]  /*fb70*/  @P1 SHF.R.U32.HI R11, RZ, R8, R9 ;  /* 0x00000008ff0b1219 */ /* 0x008fc80000011609 */
[--C-:B------:R-:W-:Y:S01]  /*fb80*/  SHF.R.S32.HI R4, RZ, 0x1f, R11.reuse ;  /* 0x0000001fff047819 */ /* 0x100fe2000001140b */
[----:B------:R-:W-:Y:S02]  /*fb90*/  IMAD.MOV R6, RZ, RZ, -R11 ;  /* 0x000000ffff067224 */ /* 0x000fe400078e0a0b */
[----:B------:R-:W-:-:S04]  /*fba0*/  IMAD.WIDE.U32 R2, R11, UR4, R2 ;  /* 0x000000040b027c25 */ /* 0x000fc8000f8e0002 */
[----:B------:R-:W-:Y:S02]  /*fbb0*/  IMAD R9, R7, R6, R10 ;  /* 0x0000000607097224 */ /* 0x000fe400078e020a */
[----:B------:R-:W-:Y:S01]  /*fbc0*/  IMAD R4, R4, UR4, RZ ;  /* 0x0000000404047c24 */ /* 0x000fe2000f8e02ff */
[----:B------:R-:W-:-:S03]  /*fbd0*/  ULDC UR4, c[0x0][0x2b8] ;  /* 0x0000ae0000047ab9 */ /* 0x000fc60000000800 */
[----:B------:R-:W-:Y:S01]  /*fbe0*/  IMAD R11, R11, UR5, R4 ;  /* 0x000000050b0b7c24 */ /* 0x000fe2000f8e0204 */
[----:B------:R-:W-:-:S03]  /*fbf0*/  SHF.R.S32.HI R4, RZ, 0x1f, R9 ;  /* 0x0000001fff047819 */ /* 0x000fc60000011409 */
[----:B------:R-:W-:Y:S02]  /*fc00*/  IMAD.IADD R3, R3, 0x1, R11 ;  /* 0x0000000103037824 */ /* 0x000fe400078e020b */
[----:B------:R-:W-:Y:S02]  /*fc10*/  IMAD R4, R4, UR6, RZ ;  /* 0x0000000604047c24 */ /* 0x000fe4000f8e02ff */
[----:B------:R-:W-:-:S04]  /*fc20*/  IMAD.WIDE.U32 R2, R9, UR6, R2 ;  /* 0x0000000609027c25 */ /* 0x000fc8000f8e0002 */
[----:B------:R-:W-:Y:S01]  /*fc30*/  IMAD R11, R9, UR7, R4 ;  /* 0x00000007090b7c24 */ /* 0x000fe2000f8e0204 */
[----:B------:R-:W-:-:S03]  /*fc40*/  LEA R4, P0, R2, UR8, 0x1 ;  /* 0x0000000802047c11 */ /* 0x000fc6000f8008ff */
[----:B------:R-:W-:-:S05]  /*fc50*/  IMAD.IADD R3, R3, 0x1, R11 ;  /* 0x0000000103037824 */ /* 0x000fca00078e020b */
[----:B------:R-:W-:Y:S02]  /*fc60*/  LEA.HI.X R8, R2, UR9, R3, 0x1, P0 ;  /* 0x0000000902087c11 */ /* 0x000fe400080f0c03 */
[----:B------:R-:W-:Y:S01]  /*fc70*/  ISETP.GE.AND P0, PT, R21, UR4, PT ;  /* 0x0000000415007c0c */ /* 0x000fe2000bf06270 */
[----:B------:R-:W-:-:S03]  /*fc80*/  UMOV UR4, 0xffffffff ;  /* 0xffffffff00047882 */ /* 0x000fc60000000000 */
[----:B------:R-:W-:Y:S09]  /*fc90*/  BRA.DIV UR4, `(.L_x_13545) ;  /* 0x0000002a04b47947 */ /* 0x000ff2000b800000 */
[----:B------:R-:W0:Y:S01]  /*fca0*/  S2R R2, SR_TID.X ;  /* 0x0000000000027919 */ /* 0x000e220000002100 */
[----:B------:R-:W-:Y:S02]  /*fcb0*/  ULDC UR4, c[0x0][0x288] ;  /* 0x0000a20000047ab9 */ /* 0x000fe40000000800 */
[----:B------:R-:W-:Y:S01]  /*fcc0*/  IMAD R7, R7, UR4, RZ ;  /* 0x0000000407077c24 */ /* 0x000fe2000f8e02ff */
[----:B------:R-:W1:Y:S04]  /*fcd0*/  SHFL.IDX PT, R14, R0, RZ, 0x181f ;  /* 0x00181fff000e7589 */ /* 0x000e6800000e0000 */
[----:B------:R-:W-:Y:S04]  /*fce0*/  SHFL.IDX PT, R9, R5, 0x2, 0x181f ;  /* 0x00581f0005097f89 */ /* 0x000fe800000e0000 */
[----:B------:R-:W-:Y:S01]  /*fcf0*/  SHFL.IDX PT, R20, R0, 0x7, 0x181f ;  /* 0x00f81f0000147f89 */ /* 0x000fe200000e0000 */
[----:B0-----:R-:W-:-:S04]  /*fd00*/  LOP3.LUT R2, R2, 0x7f, RZ, 0xc0, !PT ;  /* 0x0000007f02027812 */ /* 0x001fc800078ec0ff */
[----:B------:R-:W-:Y:S02]  /*fd10*/  SHF.R.U32.HI R3, RZ, 0x3, R2 ;  /* 0x00000003ff037819 */ /* 0x000fe40000011602 */
[----:B------:R-:W0:Y:S03]  /*fd20*/  SHFL.IDX PT, R2, R5, RZ, 0x181f ;  /* 0x00181fff05027589 */ /* 0x000e2600000e0000 */
[----:B------:R-:W-:-:S04]  /*fd30*/  VIADD R6, R3, UR41 ;  /* 0x0000002903067c36 */ /* 0x000fc80008000000 */
[C---:B------:R-:W-:Y:S01]  /*fd40*/  VIADD R10, R6.reuse, 0x10 ;  /* 0x00000010060a7836 */ /* 0x040fe20000000000 */
[C---:B------:R-:W-:Y:S01]  /*fd50*/  ISETP.GE.AND P1, PT, R6.reuse, R7, PT ;  /* 0x000000070600720c */ /* 0x040fe20003f26270 */
[----:B------:R-:W-:-:S03]  /*fd60*/  VIADD R12, R6, 0x20 ;  /* 0x00000020060c7836 */ /* 0x000fc60000000000 */
[----:B------:R-:W-:Y:S02]  /*fd70*/  ISETP.GE.AND P3, PT, R10, R7, PT ;  /* 0x000000070a00720c */ /* 0x000fe40003f66270 */
[----:B------:R-:W2:Y:S07]  /*fd80*/  SHFL.IDX PT, R10, R0, 0x1, 0x181f ;  /* 0x00381f00000a7f89 */ /* 0x000eae00000e0000 */
[----:B-1----:R-:W-:-:S05]  /*fd90*/  @!P1 LEA R14, P2, R21, R14, 0x1 ;  /* 0x0000000e150e9211 */ /* 0x002fca00078408ff */
[----:B0-----:R-:W-:Y:S02]  /*fda0*/  @!P1 IMAD.X R3, RZ, RZ, R2, P2 ;  /* 0x000000ffff039224 */ /* 0x001fe400010e0602 */
[----:B------:R-:W-:Y:S02]  /*fdb0*/  @!P1 IMAD.MOV.U32 R2, RZ, RZ, R14 ;  /* 0x000000ffff029224 */ /* 0x000fe400078e000e */
[----:B------:R-:W-:Y:S04]  /*fdc0*/  SHFL.IDX PT, R14, R0, 0x2, 0x181f ;  /* 0x00581f00000e7f89 */ /* 0x000fe800000e0000 */
[----:B------:R0:W-:Y:S01]  /*fdd0*/  @!P1 LDGSTS.E.BYPASS.LTC128B.128 [R26+0x8400], desc[UR48][R2.64], !P0 ;  /* 0x08400000021a9fae */ /* 0x0001e2000c101d70 */
[----:B------:R-:W-:Y:S01]  /*fde0*/  ISETP.GE.AND P1, PT, R12, R7, PT ;  /* 0x000000070c00720c */ /* 0x000fe20003f26270 */
[----:B------:R-:W-:Y:S01]  /*fdf0*/  VIADD R12, R6, 0x40 ;  /* 0x00000040060c7836 */ /* 0x000fe20000000000 */
[----:B--2---:R-:W-:Y:S01]  /*fe00*/  @!P3 LEA R10, P2, R21, R10, 0x1 ;  /* 0x0000000a150ab211 */ /* 0x004fe200078408ff */
[----:B0-----:R-:W0:Y:S04]  /*fe10*/  SHFL.IDX PT, R2, R5, 0x1, 0x181f ;  /* 0x00381f0005027f89 */ /* 0x001e2800000e0000 */
[----:B0-----:R-:W-:-:S02]  /*fe20*/  @!P3 IMAD.X R3, RZ, RZ, R2, P2 ;  /* 0x000000ffff03b224 */ /* 0x001fc400010e0602 */
[----:B------:R-:W-:Y:S02]  /*fe30*/  @!P3 IMAD.MOV.U32 R2, RZ, RZ, R10 ;  /* 0x000000ffff02b224 */ /* 0x000fe400078e000a */
[----:B------:R-:W-:-:S03]  /*fe40*/  VIADD R10, R6, 0x30 ;  /* 0x00000030060a7836 */ /* 0x000fc60000000000 */
[----:B------:R0:W-:Y:S02]  /*fe50*/  @!P3 LDGSTS.E.BYPASS.LTC128B.128 [R26+0x8c00], desc[UR48][R2.64], !P0 ;  /* 0x08c00000021abfae */ /* 0x0001e4000c101d70 */
[----:B------:R-:W-:Y:S02]  /*fe60*/  ISETP.GE.AND P3, PT, R10, R7, PT ;  /* 0x000000070a00720c */ /* 0x000fe40003f66270 */
[----:B------:R-:W1:Y:S01]  /*fe70*/  SHFL.IDX PT, R10, R0, 0x3, 0x181f ;  /* 0x00781f00000a7f89 */ /* 0x000e6200000e0000 */
[----:B0-----:R-:W-:-:S03]  /*fe80*/  @!P1 LEA R2, P2, R21, R14, 0x1 ;  /* 0x0000000e15029211 */ /* 0x001fc600078408ff */
[----:B------:R-:W-:Y:S02]  /*fe90*/  SHFL.IDX PT, R14, R0, 0x4, 0x181f ;  /* 0x00981f00000e7f89 */ /* 0x000fe400000e0000 */
[----:B------:R-:W-:Y:S02]  /*fea0*/  @!P1 IMAD.X R3, RZ, RZ, R9, P2 ;  /* 0x000000ffff039224 */ /* 0x000fe400010e0609 */
[----:B------:R-:W-:Y:S04]  /*feb0*/  SHFL.IDX PT, R9, R5, 0x4, 0x181f ;  /* 0x00981f0005097f89 */ /* 0x000fe800000e0000 */
[----:B------:R0:W-:Y:S01]  /*fec0*/  @!P1 LDGSTS.E.BYPASS.LTC128B.128 [R26+0x9400], desc[UR48][R2.64], !P0 ;  /* 0x09400000021a9fae */ /* 0x0001e2000c101d70 */
[----:B------:R-:W-:Y:S01]  /*fed0*/  ISETP.GE.AND P1, PT, R12, R7, PT ;  /* 0x000000070c00720c */ /* 0x000fe20003f26270 */
[----:B------:R-:W-:Y:S01]  /*fee0*/  VIADD R12, R6, 0x60 ;  /* 0x00000060060c7836 */ /* 0x000fe20000000000 */
[----:B-1----:R-:W-:Y:S01]  /*fef0*/  @!P3 LEA R10, P2, R21, R10, 0x1 ;  /* 0x0000000a150ab211 */ /* 0x002fe200078408ff */
        /* <DEDUP_REMOVED lines=8> */
[----:B------:R0:W-:Y:S02]  /*ff80*/  SHFL.IDX PT, R14, R0, 0x6, 0x181f ;  /* 0x00d81f00000e7f89 */ /* 0x0001e400000e0000 */
[----:B------:R-:W-:Y:S02]  /*ff90*/  @!P1 IMAD.X R3, RZ, RZ, R9, P2 ;  /* 0x000000ffff039224 */ /* 0x000fe400010e0609 */
[----:B------:R-:W-:Y:S01]  /*ffa0*/  SHFL.IDX PT, R9, R5, 0x6, 0x181f ;  /* 0x00d81f0005097f89 */ /* 0x000fe200000e0000 */
[----:B0-----:R-:W-:-:S03]  /*ffb0*/  VIADD R0, R6, 0x90 ;  /* 0x0000009006007836 */ /* 0x001fc60000000000 */
[----:B------:R0:W-:Y:S01]  /*ffc0*/  @!P1 LDGSTS.E.BYPASS.LTC128B.128 [R26+0xa400], desc[UR48][R2.64], !P0 ;  /* 0x0a400000021a9fae */ /* 0x0001e2000c101d70 */
[----:B------:R-:W-:Y:S01]  /*ffd0*/  ISETP.GE.AND P1, PT, R12, R7, PT ;  /* 0x000000070c00720c */ /* 0x000fe20003f26270 */
[----:B------:R-:W-:Y:S01]  /*ffe0*/  VIADD R12, R6, 0x70 ;  /* 0x00000070060c7836 */ /* 0x000fe20000000000 */
[----:B-1----:R-:W-:Y:S01]  /*fff0*/  @!P3 LEA R10, P2, R21, R10, 0x1 ;  /* 0x0000000a150ab211 */ /* 0x002fe200078408ff */
[----:B0-----:R-:W0:Y:S04]  /*10000*/  SHFL.IDX PT, R2, R5, 0x5, 0x181f ;  /* 0x00b81f0005027f89 */ /* 0x001e2800000e0000 */
[----:B0-----:R-:W-:Y:S02]  /*10010*/  @!P3 IMAD.X R3, RZ, RZ, R2, P2 ;  /* 0x000000ffff03b224 */ /* 0x001fe400010e0602 */
[----:B------:R-:W-:-:S02]  /*10020*/  @!P3 IMAD.MOV.U32 R2, RZ, RZ, R10 ;  /* 0x000000ffff02b224 */ /* 0x000fc400078e000a */
[----:B------:R-:W0:Y:S04]  /*10030*/  SHFL.IDX PT, R10, R5, 0x7, 0x181f ;  /* 0x00f81f00050a7f89 */ /* 0x000e2800000e0000 */
[----:B------:R1:W-:Y:S01]  /*10040*/  @!P3 LDGSTS.E.BYPASS.LTC128B.128 [R26+0xac00], desc[UR48][R2.64], !P0 ;  /* 0x0ac00000021abfae */ /* 0x0003e2000c101d70 */
[----:B------:R-:W-:Y:S01]  /*10050*/  ISETP.GE.AND P3, PT, R12, R7, PT ;  /* 0x000000070c00720c */ /* 0x000fe20003f66270 */
[----:B------:R-:W-:Y:S02]  /*10060*/  VIADD R12, R6, 0x80 ;  /* 0x00000080060c7836 */ /* 0x000fe40000000000 */
[----:B------:R-:W-:Y:S01]  /*10070*/  SHFL.IDX PT, R5, R8, 0x1, 0x181f ;  /* 0x00381f0008057f89 */ /* 0x000fe200000e0000 */
[----:B-1----:R-:W-:-:S03]  /*10080*/  @!P1 LEA R2, P2, R21, R14, 0x1 ;  /* 0x0000000e15029211 */ /* 0x002fc600078408ff */
[----:B------:R-:W1:Y:S02]  /*10090*/  SHFL.IDX PT, R14, R4, RZ, 0x181f ;  /* 0x00181fff040e7589 */ /* 0x000e6400000e0000 */
[----:B------:R-:W-:Y:S02]  /*100a0*/  @!P1 IMAD.X R3, RZ, RZ, R9, P2 ;  /* 0x000000ffff039224 */ /* 0x000fe400010e0609 */
[----:B------:R-:W2:Y:S04]  /*100b0*/  SHFL.IDX PT, R9, R8, RZ, 0x181f ;  /* 0x00181fff08097589 */ /* 0x000ea800000e0000 */
[----:B------:R3:W-:Y:S01]  /*100c0*/  @!P1 LDGSTS.E.BYPASS.LTC128B.128 [R26+0xb400], desc[UR48][R2.64], !P0 ;  /* 0x0b400000021a9fae */ /* 0x0007e2000c101d70 */
[----:B------:R-:W-:Y:S02]  /*100d0*/  ISETP.GE.AND P1, PT, R12, R7, PT ;  /* 0x000000070c00720c */ /* 0x000fe40003f26270 */
[----:B---3--:R-:W-:-:S05]  /*100e0*/  @!P3 LEA R2, P2, R21, R20, 0x1 ;  /* 0x000000141502b211 */ /* 0x008fca00078408ff */
[----:B0-----:R-:W-:Y:S02]  /*100f0*/  @!P3 IMAD.X R3, RZ, RZ, R10, P2 ;  /* 0x000000ffff03b224 */ /* 0x001fe400010e060a */
[----:B------:R-:W-:-:S03]  /*10100*/  VIADD R10, R6, 0xa0 ;  /* 0x000000a0060a7836 */ /* 0x000fc60000000000 */
[----:B------:R1:W-:Y:S01]  /*10110*/  @!P3 LDGSTS.E.BYPASS.LTC128B.128 [R26+0xbc00], desc[UR48][R2.64], !P0 ;  /* 0x0bc00000021abfae */ /* 0x0003e2000c101d70 */
[----:B------:R-:W-:-:S03]  /*10120*/  ISETP.GE.AND P3, PT, R0, R7, PT ;  /* 0x000000070000720c */ /* 0x000fc60003f66270 */
[----:B------:R-:W-:Y:S04]  /*10130*/  SHFL.IDX PT, R0, R8, 0x2, 0x181f ;  /* 0x00581f0008007f89 */ /* 0x000fe800000e0000 */
[----:B------:R-:W-:Y:S01]  /*10140*/  SHFL.IDX PT, R8, R8, 0x3, 0x181f ;  /* 0x00781f0008087f89 */ /* 0x000fe200000e0000 */
[----:B-1----:R-:W-:-:S03]  /*10150*/  @!P1 LEA R2, P2, R21, R14, 0x1 ;  /* 0x0000000e15029211 */ /* 0x002fc600078408ff */
[----:B------:R-:W-:Y:S02]  /*10160*/  SHFL.IDX PT, R14, R4, 0x2, 0x181f ;  /* 0x00581f00040e7f89 */ /* 0x000fe400000e0000 */
[----:B--2---:R-:W-:Y:S02]  /*10170*/  @!P1 IMAD.X R3, RZ, RZ, R9, P2 ;  /* 0x000000ffff039224 */ /* 0x004fe400010e0609 */
[----:B------:R-:W0:Y:S04]  /*10180*/  SHFL.IDX PT, R9, R4, 0x1, 0x181f ;  /* 0x00381f0004097f89 */ /* 0x000e2800000e0000 */
[----:B------:R0:W-:Y:S01]  /*10190*/  @!P1 LDGSTS.E.BYPASS.LTC128B.128 [R26+0xc400], desc[UR48][R2.64], !P0 ;  /* 0x0c400000021a9fae */ /* 0x0001e2000c101d70 */
[----:B------:R-:W-:Y:S02]  /*101a0*/  ISETP.GE.AND P1, PT, R10, R7, PT ;  /* 0x000000070a00720c */ /* 0x000fe40003f26270 */
[----:B0-----:R-:W-:-:S05]  /*101b0*/  @!P3 LEA R2, P2, R21, R9, 0x1 ;  /* 0x000000091502b211 */ /* 0x001fca00078408ff */
[----:B------:R-:W-:-:S05]  /*101c0*/  @!P3 IMAD.X R3, RZ, RZ, R5, P2 ;  /* 0x000000ffff03b224 */ /* 0x000fca00010e0605 */
[----:B------:R0:W-:Y:S02]  /*101d0*/  @!P3 LDGSTS.E.BYPASS.LTC128B.128 [R26+0xcc00], desc[UR48][R2.64], !P0 ;  /* 0x0cc00000021abfae */ /* 0x0001e4000c101d70 */
[----:B0-----:R-:W-:Y:S02]  /*101e0*/  @!P1 LEA R2, P2, R21, R14, 0x1 ;  /* 0x0000000e15029211 */ /* 0x001fe400078408ff */
[----:B------:R0:W1:Y:S03]  /*101f0*/  SHFL.IDX PT, R14, R4, 0x3, 0x181f ;  /* 0x00781f00040e7f89 */ /* 0x00006600000e0000 */
[----:B------:R-:W-:-:S05]  /*10200*/  @!P1 IMAD.X R3, RZ, RZ, R0, P2 ;  /* 0x000000ffff039224 */ /* 0x000fca00010e0600 */
[----:B------:R0:W-:Y:S03]  /*10210*/  @!P1 LDGSTS.E.BYPASS.LTC128B.128 [R26+0xd400], desc[UR48][R2.64], !P0 ;  /* 0x0d400000021a9fae */ /* 0x0001e6000c101d70 */
.L_x_13648:
        /* <DEDUP_REMOVED lines=9> */
[----:B------:R-:W-:Y:S01]  /*102b0*/  PLOP3.LUT P0, PT, PT, PT, PT, 0x80, 0x0 ;  /* 0x000000000000781c */ /* 0x000fe20003f0f070 */
[----:B------:R-:W-:-:S12]  /*102c0*/  NOP ;  /* 0x0000000000007918 */ /* 0x000fd80000000000 */
.L_x_13546:
        /* <DEDUP_REMOVED lines=16> */
.L_x_13649:
[----:B------:R-:W-:Y:S05]  /*103d0*/  BSYNC B0 ;  /* 0x0000000000007941 */ /* 0x000fea0003800000 */
.L_x_13547:
        /* <DEDUP_REMOVED lines=41> */
.L_x_13553:
        /* <DEDUP_REMOVED lines=8> */
.L_x_13650:
[----:B------:R-:W-:Y:S05]  /*106f0*/  BSYNC B1 ;  /* 0x0000000000017941 */ /* 0x000fea0003800000 */
.L_x_13554:
[----:B------:R-:W-:Y:S04]  /*10700*/  BSSY B1, `(.L_x_13556) ;  /* 0x0000007000017945 */ /* 0x000fe80003800000 */
[----:B------:R-:W-:Y:S05]  /*10710*/  @P1 BRA `(.L_x_13557) ;  /* 0x0000000000141947 */ /* 0x000fea0003800000 */
[----:B------:R-:W-:Y:S01]  /*10720*/  ISETP.NE.AND P0, PT, R28, RZ, PT ;  /* 0x000000ff1c00720c */ /* 0x000fe20003f05270 */
[----:B0-----:R-:W-:-:S04]  /*10730*/  IMAD.MOV.U32 R2, RZ, RZ, 0x4000 ;  /* 0x00004000ff027424 */ /* 0x001fc800078e00ff */
[----:B------:R1:W-:Y:S08]  /*10740*/  SYNCS.ARRIVE.TRANS64 RZ, [R3+URZ+0x16830], R2 ;  /* 0x0168300203ff79a7 */ /* 0x0003f0000800003f */
[----:B------:R-:W-:Y:S05]  /*10750*/  @!P0 BRA `(.L_x_13557) ;  /* 0x0000000000048947 */ /* 0x000fea0003800000 */
[----:B------:R-:W-:Y:S01]  /*10760*/  BPT.TRAP 0x1 ;  /* 0x000000040000795c */ /* 0x000fe20000300000 */
.L_x_13557:
[----:B------:R-:W-:Y:S05]  /*10770*/  BSYNC B1 ;  /* 0x0000000000017941 */ /* 0x000fea0003800000 */
.L_x_13556:
[----:B------:R-:W-:Y:S01]  /*10780*/  IMAD.MOV.U32 R10, RZ, RZ, RZ ;  /* 0x000000ffff0a7224 */ /* 0x000fe200078e00ff */
[----:B------:R-:W-:Y:S01]  /*10790*/  UIADD3 UR4, UP0, UR46, 0x370, URZ ;  /* 0x000003702e047890 */ /* 0x000fe2000ff1e03f */
[----:B01----:R-:W-:Y:S01]  /*107a0*/  IMAD R2, R8, 0x4000, R17 ;  /* 0x0000400008027824 */ /* 0x003fe200078e0211 */
[----:B------:R-:W-:Y:S01]  /*107b0*/  PLOP3.LUT P0, PT, PT, PT, PT, 0x80, 0x0 ;  /* 0x000000000000781c */ /* 0x000fe20003f0f070 */
[----:B------:R-:W-:Y:S01]  /*107c0*/  VIADD R3, R3, 0x16830 ;  /* 0x0001683003037836 */ /* 0x000fe20000000000 */
[----:B------:R-:W-:Y:S01]  /*107d0*/  R2UR UR10, R10 ;  /* 0x000000000a0a72ca */ /* 0x000fe200000e0000 */
[----:B------:R-:W-:Y:S01]  /*107e0*/  VIADD R2, R2, 0xe400 ;  /* 0x0000e40002027836 */ /* 0x000fe20000000000 */
[----:B------:R-:W-:Y:S01]  /*107f0*/  UIADD3.X UR5, URZ, UR47, URZ, UP0, !UPT ;  /* 0x0000002f3f057290 */ /* 0x000fe200087fe43f */
[----:B------:R-:W-:Y:S01]  /*10800*/  IMAD.SHL.U32 R5, R6, 0x80, RZ ;  /* 0x0000008006057824 */ /* 0x000fe200078e00ff */
[----:B------:R-:W-:Y:S01]  /*10810*/  UMOV UR6, 0x0 ;  /* 0x0000000000067882 */ /* 0x000fe20000000000 */
[----:B------:R-:W-:-:S10]  /*10820*/  UMOV UR7, 0x14f00000 ;  /* 0x14f0000000077882 */ /* 0x000fd40000000000 */
.L_x_13558:
        /* <DEDUP_REMOVED lines=15> */
.L_x_13651:
[----:B------:R-:W-:Y:S05]  /*10920*/  BSYNC B1 ;  /* 0x0000000000017941 */ /* 0x000fea0003800000 */
.L_x_13559:
        /* <DEDUP_REMOVED lines=10> */
.L_x_13562:
[----:B------:R-:W-:Y:S05]  /*109d0*/  BSYNC B1 ;  /* 0x0000000000017941 */ /* 0x000fea0003800000 */
.L_x_13561:
[----:B------:R-:W-:Y:S01]  /*109e0*/  R2UR UR10, R10 ;  /* 0x000000000a0a72ca */ /* 0x000fe200000e0000 */
[----:B------:R-:W-:Y:S01]  /*109f0*/  UIADD3 UR4, UP0, UR46, 0x470, URZ ;  /* 0x000004702e047890 */ /* 0x000fe2000ff1e03f */
[----:B------:R-:W-:Y:S01]  /*10a00*/  R2UR UR6, R2 ;  /* 0x00000000020672ca */ /* 0x000fe200000e0000 */
[C-C-:B------:R-:W-:Y:S01]  /*10a10*/  IMAD R2, R16.reuse, 0x8, R17.reuse ;  /* 0x0000000810027824 */ /* 0x140fe200078e0211 */
[----:B------:R-:W-:Y:S01]  /*10a20*/  R2UR UR7, R3 ;  /* 0x00000000030772ca */ /* 0x000fe200000e0000 */
[----:B------:R-:W-:Y:S01]  /*10a30*/  IMAD R3, R16, 0x4000, R17 ;  /* 0x0000400010037824 */ /* 0x000fe200078e0211 */
[----:B------:R-:W-:Y:S01]  /*10a40*/  PLOP3.LUT P0, PT, PT, PT, PT, 0x80, 0x0 ;  /* 0x000000000000781c */ /* 0x000fe20003f0f070 */
[----:B0-----:R-:W-:Y:S01]  /*10a50*/  IMAD.SHL.U32 R5, R19, 0x80, RZ ;  /* 0x0000008013057824 */ /* 0x001fe200078e00ff */
[----:B------:R-:W-:Y:S01]  /*10a60*/  UIADD3.X UR5, URZ, UR47, URZ, UP0, !UPT ;  /* 0x0000002f3f057290 */ /* 0x000fe200087fe43f */
[----:B------:R-:W-:Y:S02]  /*10a70*/  VIADD R3, R3, 0x400 ;  /* 0x0000040003037836 */ /* 0x000fe40000000000 */
[----:B------:R-:W-:-:S09]  /*10a80*/  VIADD R2, R2, 0x16850 ;  /* 0x0001685002027836 */ /* 0x000fd20000000000 */
.L_x_13563:
        /* <DEDUP_REMOVED lines=12> */
.L_x_13552:
[----:B------:R-:W-:Y:S05]  /*10b50*/  BSYNC B0 ;  /* 0x0000000000007941 */ /* 0x000fea0003800000 */
.L_x_13551:
[----:B------:R-:W-:Y:S01]  /*10b60*/  UIADD3 UR4, UR40, -0x3, URZ ;  /* 0xfffffffd28047890 */ /* 0x000fe2000fffe03f */
[----:B------:R-:W-:Y:S02]  /*10b70*/  IMAD.MOV.U32 R16, RZ, RZ, R8 ;  /* 0x000000ffff107224 */ /* 0x000fe400078e0008 */
[----:B------:R-:W-:-:S03]  /*10b80*/  IMAD.MOV.U32 R24, RZ, RZ, R9 ;  /* 0x000000ffff187224 */ /* 0x000fc600078e0009 */
[----:B------:R-:W-:-:S07]  /*10b90*/  IMAD.U32 R6, RZ, RZ, UR4 ;  /* 0x00000004ff067e24 */ /* 0x000fce000f8e00ff */
.L_x_13550:
[----:B------:R-:W-:Y:S01]  /*10ba0*/  ULOP3.LUT UR4, URZ, UR40, URZ, 0x33, !UPT ;  /* 0x000000283f047292 */ /* 0x000fe2000f8e333f */
[----:B------:R-:W-:Y:S01]  /*10bb0*/  VIADD R7, R7, 0xfffffffe ;  /* 0xfffffffe07077836 */ /* 0x000fe20000000000 */
[----:B------:R-:W-:Y:S04]  /*10bc0*/  BSSY B0, `(.L_x_13549) ;  /* 0x00000df000007945 */ /* 0x000fe80003800000 */
[----:B------:R-:W-:-:S13]  /*10bd0*/  ISETP.NE.AND P0, PT, R7, UR4, PT ;  /* 0x0000000407007c0c */ /* 0x000fda000bf05270 */
[----:B------:R-:W-:Y:S05]  /*10be0*/  @!P0 BRA `(.L_x_13564) ;  /* 0x0000000c00708947 */ /* 0x000fea0003800000 */
[----:B------:R-:W-:-:S07]  /*10bf0*/  IMAD.MOV.U32 R4, RZ, RZ, R18 ;  /* 0x000000ffff047224 */ /* 0x000fce00078e0012 */
.L_x_13591:
        /* <DEDUP_REMOVED lines=13> */
[----:B------:R-:W-:Y:S01]  /*10cd0*/  IMAD.MOV.U32 R10, RZ, RZ, R6 ;  /* 0x000000ffff0a7224 */ /* 0x000fe200078e0006 */
[----:B------:R-:W-:Y:S02]  /*10ce0*/  ULDC.64 UR4, c[0x0][0x428] ;  /* 0x00010a0000047ab9 */ /* 0x000fe40000000a00 */
[----:B------:R-:W-:-:S04]  /*10cf0*/  IMAD R5, R25, UR4, RZ ;  /* 0x0000000419057c24 */ /* 0x000fc8000f8e02ff */
[----:B------:R-:W-:Y:S01]  /*10d00*/  IMAD R5, R22, UR5, R5 ;  /* 0x0000000516057c24 */ /* 0x000fe2000f8e0205 */
[----:B0-----:R-:W-:-:S13]  /*10d10*/  ISETP.NE.AND P0, PT, R9, 0x1, PT ;  /* 0x000000010900780c */ /* 0x001fda0003f05270 */
[----:B------:R-:W0:Y:S02]  /*10d20*/  @P0 LDC.64 R2, c[0x0][0x440] ;  /* 0x00011000ff020b82 */ /* 0x000e240000000a00 */
[----:B0-----:R-:W-:-:S05]  /*10d30*/  @P0 IMAD.HI.U32 R2, R6, R2, RZ ;  /* 0x0000000206020227 */ /* 0x001fca00078e00ff */
[----:B------:R-:W-:-:S04]  /*10d40*/  @P0 SHF.R.U32.HI R10, RZ, R3, R2 ;  /* 0x00000003ff0a0219 */ /* 0x000fc80000011602 */
[--C-:B------:R-:W-:Y:S01]  /*10d50*/  SHF.R.S32.HI R3, RZ, 0x1f, R10.reuse ;  /* 0x0000001fff037819 */ /* 0x100fe2000001140a */
[----:B------:R-:W-:-:S04]  /*10d60*/  IMAD.MOV.U32 R2, RZ, RZ, R10 ;  /* 0x000000ffff027224 */ /* 0x000fc800078e000a */
[----:B------:R-:W-:Y:S01]  /*10d70*/  IMAD.WIDE.U32 R2, R22, UR4, R2 ;  /* 0x0000000416027c25 */ /* 0x000fe2000f8e0002 */
[----:B------:R-:W-:-:S03]  /*10d80*/  ULDC.64 UR4, c[0x0][0x418] ;  /* 0x0001060000047ab9 */ /* 0x000fc60000000a00 */
[----:B------:R-:W-:Y:S01]  /*10d90*/  IMAD.IADD R3, R5, 0x1, R3 ;  /* 0x0000000105037824 */ /* 0x000fe200078e0203 */
[----:B------:R-:W-:-:S04]  /*10da0*/  LEA R4, P0, R2, UR4, 0x2 ;  /* 0x0000000402047c11 */ /* 0x000fc8000f8010ff */
[----:B------:R-:W-:-:S05]  /*10db0*/  LEA.HI.X R5, R2, UR5, R3, 0x2, P0 ;  /* 0x0000000502057c11 */ /* 0x000fca00080f1403 */
[----:B------:R0:W5:Y:S01]  /*10dc0*/  LDG.E R4, desc[UR48][R4.64] ;  /* 0x0000003004047981 */ /* 0x000162000c1e1900 */
[----:B------:R-:W-:-:S04]  /*10dd0*/  IMAD.MOV R2, RZ, RZ, -R10 ;  /* 0x000000ffff027224 */ /* 0x000fc800078e0a0a */
[----:B------:R-:W-:-:S07]  /*10de0*/  IMAD R9, R9, R2, R6 ;  /* 0x0000000209097224 */ /* 0x000fce00078e0206 */
.L_x_13567:
        /* <DEDUP_REMOVED lines=8> */
.L_x_13652:
[----:B------:R-:W-:Y:S05]  /*10e70*/  BSYNC B2 ;  /* 0x0000000000027941 */ /* 0x000fea0003800000 */
.L_x_13568:
[----:B------:R-:W-:Y:S04]  /*10e80*/  BSSY B2, `(.L_x_13570) ;  /* 0x0000007000027945 */ /* 0x000fe80003800000 */
[----:B------:R-:W-:Y:S05]  /*10e90*/  @P1 BRA `(.L_x_13571) ;  /* 0x0000000000141947 */ /* 0x000fea0003800000 */
[----:B------:R-:W-:Y:S01]  /*10ea0*/  ISETP.NE.AND P0, PT, R28, RZ, PT ;  /* 0x000000ff1c00720c */ /* 0x000fe20003f05270 */
[----:B0-----:R-:W-:-:S04]  /*10eb0*/  IMAD.MOV.U32 R2, RZ, RZ, 0x4000 ;  /* 0x00004000ff027424 */ /* 0x001fc800078e00ff */
[----:B------:R1:W-:Y:S08]  /*10ec0*/  SYNCS.ARRIVE.TRANS64 RZ, [R3+URZ+0x16830], R2 ;  /* 0x0168300203ff79a7 */ /* 0x0003f0000800003f */
[----:B------:R-:W-:Y:S05]  /*10ed0*/  @!P0 BRA `(.L_x_13571) ;  /* 0x0000000000048947 */ /* 0x000fea0003800000 */
[----:B------:R-:W-:Y:S01]  /*10ee0*/  BPT.TRAP 0x1 ;  /* 0x000000040000795c */ /* 0x000fe20000300000 */
.L_x_13571:
[----:B------:R-:W-:Y:S05]  /*10ef0*/  BSYNC B2 ;  /* 0x0000000000027941 */ /* 0x000fea0003800000 */
.L_x_13570:
        /* <DEDUP_REMOVED lines=11> */
.L_x_13572:
        /* <DEDUP_REMOVED lines=15> */
.L_x_13653:
[----:B------:R-:W-:Y:S05]  /*110a0*/  BSYNC B2 ;  /* 0x0000000000027941 */ /* 0x000fea0003800000 */
.L_x_13573:
        /* <DEDUP_REMOVED lines=9> */
.L_x_13576:
[----:B------:R-:W-:Y:S05]  /*11140*/  BSYNC B2 ;  /* 0x0000000000027941 */ /* 0x000fea0003800000 */
.L_x_13575:
[----:B------:R-:W-:Y:S01]  /*11150*/  R2UR UR7, R3 ;  /* 0x00000000030772ca */ /* 0x000fe200000e0000 */
[----:B------:R-:W-:Y:S01]  /*11160*/  IMAD R16, R16, 0x4000, R17 ;  /* 0x0000400010107824 */ /* 0x000fe200078e0211 */
[----:B------:R-:W-:Y:S01]  /*11170*/  R2UR UR10, R10 ;  /* 0x000000000a0a72ca */ /* 0x000fe200000e0000 */
[----:B------:R-:W-:Y:S01]  /*11180*/  UIADD3 UR4, UP0, UR46, 0x470, URZ ;  /* 0x000004702e047890 */ /* 0x000fe2000ff1e03f */
[----:B------:R-:W-:Y:S01]  /*11190*/  R2UR UR6, R2 ;  /* 0x00000000020672ca */ /* 0x000fe200000e0000 */
[----:B------:R-:W-:Y:S01]  /*111a0*/  IMAD.SHL.U32 R2, R19, 0x80, RZ ;  /* 0x0000008013027824 */ /* 0x000fe200078e00ff */
[----:B------:R-:W-:Y:S01]  /*111b0*/  PLOP3.LUT P0, PT, PT, PT, PT, 0x80, 0x0 ;  /* 0x000000000000781c */ /* 0x000fe20003f0f070 */
[----:B01----:R-:W-:Y:S01]  /*111c0*/  VIADD R5, R5, 0x50 ;  /* 0x0000005005057836 */ /* 0x003fe20000000000 */
[----:B------:R-:W-:Y:S01]  /*111d0*/  UIADD3.X UR5, URZ, UR47, URZ, UP0, !UPT ;  /* 0x0000002f3f057290 */ /* 0x000fe200087fe43f */
[----:B------:R-:W-:-:S11]  /*111e0*/  VIADD R16, R16, 0x400 ;  /* 0x0000040010107836 */ /* 0x000fd60000000000 */
.L_x_13577:
        /* <DEDUP_REMOVED lines=12> */
.L_x_13566:
[----:B------:R-:W-:Y:S05]  /*112b0*/  BSYNC B1 ;  /* 0x0000000000017941 */ /* 0x000fea0003800000 */
.L_x_13565:
        /* <DEDUP_REMOVED lines=25> */
[----:B------:R-:W-:Y:S01]  /*11450*/  IMAD R10, R10, R4, R9 ;  /* 0x000000040a0a7224 */ /* 0x000fe200078e0209 */
[----:B------:R-:W-:Y:S01]  /*11460*/  LEA R4, P0, R2, UR4, 0x2 ;  /* 0x0000000402047c11 */ /* 0x000fe2000f8010ff */
[----:B------:R-:W-:-:S05]  /*11470*/  IMAD.IADD R5, R5, 0x1, R3 ;  /* 0x0000000105057824 */ /* 0x000fca00078e0203 */
[----:B------:R-:W-:-:S05]  /*11480*/  LEA.HI.X R5, R2, UR5, R5, 0x2, P0 ;  /* 0x0000000502057c11 */ /* 0x000fca00080f1405 */
[----:B------:R0:W5:Y:S02]  /*11490*/  LDG.E R4, desc[UR48][R4.64] ;  /* 0x0000003004047981 */ /* 0x000164000c1e1900 */
.L_x_13580:
[----:B------:R-:W0:Y:S01]  /*114a0*/  S2R R2, SR_TID.X ;  /* 0x0000000000027919 */ /* 0x000e220000002100 */
[----:B------:R-:W-:Y:S01]  /*114b0*/  SHF.L.U32 R3, R24, 0x1f, RZ ;  /* 0x0000001f18037819 */ /* 0x000fe200000006ff */
[----:B------:R-:W-:Y:S01]  /*114c0*/  BSSY B2, `(.L_x_13581) ;  /* 0x0000006000027945 */ /* 0x000fe20003800000 */
[----:B0-----:R-:W-:Y:S01]  /*114d0*/  LOP3.LUT R5, R2, 0x7f, RZ, 0xc0, !PT ;  /* 0x0000007f02057812 */ /* 0x001fe200078ec0ff */
[----:B------:R-:W-:-:S03]  /*114e0*/  IMAD R2, R16, 0x8, R17 ;  /* 0x0000000810027824 */ /* 0x000fc600078e0211 */
[----:B------:R-:W-:Y:S01]  /*114f0*/  ISETP.NE.AND P1, PT, R5, RZ, PT ;  /* 0x000000ff0500720c */ /* 0x000fe20003f25270 */
[----:B------:R-:W0:Y:S02]  /*11500*/  SYNCS.PHASECHK.TRANS64.TRYWAIT P0, [R2+URZ+0x16840], R3 ;  /* 0x01684003020075a7 */ /* 0x000e24000800017f */
[----:B0-----:R-:W-:Y:S10]  /*11510*/  @!P0 BRA `(.L_x_13582) ;  /* 0x0000002000788947 */ /* 0x001ff40003800000 */
.L_x_13654:
[----:B------:R-:W-:Y:S05]  /*11520*/  BSYNC B2 ;  /* 0x0000000000027941 */ /* 0x000fea0003800000 */
.L_x_13581:
[----:B------:R-:W-:Y:S04]  /*11530*/  BSSY B2, `(.L_x_13583) ;  /* 0x0000007000027945 */ /* 0x000fe80003800000 */
[----:B------:R-:W-:Y:S05]  /*11540*/  @P1 BRA `(.L_x_13584) ;  /* 0x0000000000141947 */ /* 0x000fea0003800000 */
[----:B------:R-:W-:Y:S01]  /*11550*/  ISETP.NE.AND P0, PT, R28, RZ, PT ;  /* 0x000000ff1c00720c */ /* 0x000fe20003f05270 */
[----:B0-----:R-:W-:-:S04]  /*11560*/  IMAD.MOV.U32 R3, RZ, RZ, 0x4000 ;  /* 0x00004000ff037424 */ /* 0x001fc800078e00ff */
[----:B------:R1:W-:Y:S08]  /*11570*/  SYNCS.ARRIVE.TRANS64 RZ, [R2+URZ+0x16830], R3 ;  /* 0x0168300302ff79a7 */ /* 0x0003f0000800003f */
[----:B------:R-:W-:Y:S05]  /*11580*/  @!P0 BRA `(.L_x_13584) ;  /* 0x0000000000048947 */ /* 0x000fea0003800000 */
[----:B------:R-:W-:Y:S01]  /*11590*/  BPT.TRAP 0x1 ;  /* 0x000000040000795c */ /* 0x000fe20000300000 */
.L_x_13584:
[----:B------:R-:W-:Y:S05]  /*115a0*/  BSYNC B2 ;  /* 0x0000000000027941 */ /* 0x000fea0003800000 */
.L_x_13583:
        /* <DEDUP_REMOVED lines=8> */
[----:B------:R-:W-:Y:S01]  /*11630*/  VIADD R2, R2, 0x30 ;  /* 0x0000003002027836 */ /* 0x000fe20000000000 */
[----:B------:R-:W-:Y:S01]  /*11640*/  UMOV UR6, 0x0 ;  /* 0x0000000000067882 */ /* 0x000fe20000000000 */
[----:B------:R-:W-:Y:S01]  /*11650*/  IMAD.SHL.U32 R5, R10, 0x80, RZ ;  /* 0x000000800a057824 */ /* 0x000fe200078e00ff */
[----:B------:R-:W-:-:S09]  /*11660*/  UMOV UR7, 0x14f00000 ;  /* 0x14f0000000077882 */ /* 0x000fd20000000000 */
.L_x_13585:
        /* <DEDUP_REMOVED lines=15> */
.L_x_13655:
[----:B------:R-:W-:Y:S05]  /*11760*/  BSYNC B2 ;  /* 0x0000000000027941 */ /* 0x000fea0003800000 */
.L_x_13586:
[----:B------:R-:W-:Y:S01]  /*11770*/  BSSY B2, `(.L_x_13588) ;  /* 0x0000009000027945 */ /* 0x000fe20003800000 */
[----:B------:R-:W-:Y:S02]  /*11780*/  IMAD.MOV.U32 R2, RZ, RZ, 0x0 ;  /* 0x00000000ff027424 */ /* 0x000fe400078e00ff */
[----:B------:R-:W-:Y:S01]  /*11790*/  IMAD.MOV.U32 R3, RZ, RZ, 0x14f00000 ;  /* 0x14f00000ff037424 */ /* 0x000fe200078e00ff */
[----:B------:R-:W-:Y:S06]  /*117a0*/  @P1 BRA `(.L_x_13589) ;  /* 0x0000000000141947 */ /* 0x000fec0003800000 */
[----:B------:R-:W-:Y:S01]  /*117b0*/  ISETP.NE.AND P0, PT, R28, RZ, PT ;  /* 0x000000ff1c00720c */ /* 0x000fe20003f05270 */
[----:B0-----:R-:W-:-:S04]  /*117c0*/  IMAD.MOV.U32 R8, RZ, RZ, 0x4000 ;  /* 0x00004000ff087424 */ /* 0x001fc800078e00ff */
[----:B------:R1:W-:Y:S08]  /*117d0*/  SYNCS.ARRIVE.TRANS64 RZ, [R5+URZ+0x50], R8 ;  /* 0x0000500805ff79a7 */ /* 0x0003f0000800003f */
[----:B------:R-:W-:Y:S05]  /*117e0*/  @!P0 BRA `(.L_x_13589) ;  /* 0x0000000000048947 */ /* 0x000fea0003800000 */
[----:B------:R-:W-:Y:S01]  /*117f0*/  BPT.TRAP 0x1 ;  /* 0x000000040000795c */ /* 0x000fe20000300000 */
.L_x_13589:
[----:B------:R-:W-:Y:S05]  /*11800*/  BSYNC B2 ;  /* 0x0000000000027941 */ /* 0x000fea0003800000 */
.L_x_13588:
[----:B------:R-:W-:Y:S01]  /*11810*/  R2UR UR10, R11 ;  /* 0x000000000b0a72ca */ /* 0x000fe200000e0000 */
[----:B------:R-:W-:Y:S01]  /*11820*/  UIADD3 UR4, UP0, UR46, 0x470, URZ ;  /* 0x000004702e047890 */ /* 0x000fe2000ff1e03f */
[----:B------:R-:W-:Y:S01]  /*11830*/  R2UR UR6, R2 ;  /* 0x00000000020672ca */ /* 0x000fe200000e0000 */
[----:B------:R-:W-:Y:S01]  /*11840*/  IMAD R2, R7, 0x4000, R17 ;  /* 0x0000400007027824 */ /* 0x000fe200078e0211 */
[----:B------:R-:W-:Y:S01]  /*11850*/  R2UR UR7, R3 ;  /* 0x00000000030772ca */ /* 0x000fe200000e0000 */
[----:B------:R-:W-:Y:S01]  /*11860*/  IMAD.SHL.U32 R3, R19, 0x80, RZ ;  /* 0x0000008013037824 */ /* 0x000fe200078e00ff */
[----:B------:R-:W-:Y:S01]  /*11870*/  PLOP3.LUT P0, PT, PT, PT, PT, 0x80, 0x0 ;  /* 0x000000000000781c */ /* 0x000fe20003f0f070 */
[----:B01----:R-:W-:Y:S01]  /*11880*/  VIADD R5, R5, 0x50 ;  /* 0x0000005005057836 */ /* 0x003fe20000000000 */
[----:B------:R-:W-:Y:S01]  /*11890*/  UIADD3.X UR5, URZ, UR47, URZ, UP0, !UPT ;  /* 0x0000002f3f057290 */ /* 0x000fe200087fe43f */
[----:B------:R-:W-:-:S11]  /*118a0*/  VIADD R2, R2, 0x400 ;  /* 0x0000040002027836 */ /* 0x000fd60000000000 */
.L_x_13590:
        /* <DEDUP_REMOVED lines=12> */
.L_x_13579:
[----:B------:R-:W-:Y:S05]  /*11970*/  BSYNC B1 ;  /* 0x0000000000017941 */ /* 0x000fea0003800000 */
.L_x_13578:
[----:B------:R-:W-:Y:S01]  /*11980*/  ISETP.GT.AND P0, PT, R9, UR39, PT ;  /* 0x0000002709007c0c */ /* 0x000fe2000bf04270 */
[----:B------:R-:W-:-:S12]  /*11990*/  VIADD R6, R6, 0xfffffffe ;  /* 0xfffffffe06067836 */ /* 0x000fd80000000000 */
[----:B------:R-:W-:Y:S05]  /*119a0*/  @P0 BRA `(.L_x_13591) ;  /* 0xfffffff000940947 */ /* 0x000fea000383ffff */
.L_x_13564:
[----:B------:R-:W-:Y:S05]  /*119b0*/  BSYNC B0 ;  /* 0x0000000000007941 */ /* 0x000fea0003800000 */
.L_x_13549:
        /* <DEDUP_REMOVED lines=17> */
.L_x_13593:
[----:B------:R-:W-:Y:S05]  /*11ad0*/  BSYNC B0 ;  /* 0x0000000000007941 */ /* 0x000fea0003800000 */
.L_x_13592:
        /* <DEDUP_REMOVED lines=9> */
.L_x_13656:
[----:B------:R-:W-:Y:S05]  /*11b70*/  BSYNC B1 ;  /* 0x0000000000017941 */ /* 0x000fea0003800000 */
.L_x_13596:
[----:B------:R-:W-:Y:S04]  /*11b80*/  BSSY B1, `(.L_x_13598) ;  /* 0x0000007000017945 */ /* 0x000fe80003800000 */
[----:B------:R-:W-:Y:S05]  /*11b90*/  @P2 BRA `(.L_x_13599) ;  /* 0x0000000000142947 */ /* 0x000fea0003800000 */
[----:B------:R-:W-:Y:S01]  /*11ba0*/  ISETP.NE.AND P0, PT, R28, RZ, PT ;  /* 0x000000ff1c00720c */ /* 0x000fe20003f05270 */
[----:B-1----:R-:W-:-:S04]  /*11bb0*/  IMAD.MOV.U32 R0, RZ, RZ, 0x4000 ;  /* 0x00004000ff007424 */ /* 0x002fc800078e00ff */
[----:B------:R2:W-:Y:S08]  /*11bc0*/  SYNCS.ARRIVE.TRANS64 RZ, [R3+URZ+0x16850], R0 ;  /* 0x0168500003ff79a7 */ /* 0x0005f0000800003f */
[----:B------:R-:W-:Y:S05]  /*11bd0*/  @!P0 BRA `(.L_x_13599) ;  /* 0x0000000000048947 */ /* 0x000fea0003800000 */
[----:B------:R-:W-:Y:S01]  /*11be0*/  BPT.TRAP 0x1 ;  /* 0x000000040000795c */ /* 0x000fe20000300000 */
.L_x_13599:
[----:B------:R-:W-:Y:S05]  /*11bf0*/  BSYNC B1 ;  /* 0x0000000000017941 */ /* 0x000fea0003800000 */
.L_x_13598:
[----:B-12---:R-:W-:Y:S01]  /*11c00*/  IMAD R0, R16, 0x4000, R17 ;  /* 0x0000400010007824 */ /* 0x006fe200078e0211 */
[----:B------:R-:W-:Y:S01]  /*11c10*/  UIADD3 UR4, UP0, UR46, 0x470, URZ ;  /* 0x000004702e047890 */ /* 0x000fe2000ff1e03f */
[----:B------:R-:W-:Y:S01]  /*11c20*/  PLOP3.LUT P0, PT, PT, PT, PT, 0x80, 0x0 ;  /* 0x000000000000781c */ /* 0x000fe20003f0f070 */
[----:B------:R-:W-:Y:S01]  /*11c30*/  IMAD.SHL.U32 R19, R19, 0x80, RZ ;  /* 0x0000008013137824 */ /* 0x000fe200078e00ff */
[----:B------:R-:W-:Y:S01]  /*11c40*/  UMOV UR6, 0x0 ;  /* 0x0000000000067882 */ /* 0x000fe20000000000 */
[----:B0-----:R-:W-:Y:S01]  /*11c50*/  VIADD R2, R3, 0x16850 ;  /* 0x0001685003027836 */ /* 0x001fe20000000000 */
[----:B------:R-:W-:Y:S01]  /*11c60*/  UIADD3.X UR5, URZ, UR47, URZ, UP0, !UPT ;  /* 0x0000002f3f057290 */ /* 0x000fe200087fe43f */
[----:B------:R-:W-:Y:S01]  /*11c70*/  VIADD R0, R0, 0x400 ;  /* 0x0000040000007836 */ /* 0x000fe20000000000 */
[----:B------:R-:W-:Y:S01]  /*11c80*/  UMOV UR7, 0x14f00000 ;  /* 0x14f0000000077882 */ /* 0x000fe20000000000 */
[----:B------:R-:W-:-:S09]  /*11c90*/  UMOV UR10, URZ ;  /* 0x0000003f000a7c82 */ /* 0x000fd20008000000 */
.L_x_13600:
        /* <DEDUP_REMOVED lines=10> */
.L_x_13595:
[----:B------:R-:W-:Y:S05]  /*11d40*/  BSYNC B0 ;  /* 0x0000000000007941 */ /* 0x000fea0003800000 */
.L_x_13594:
[----:B------:R-:W-:-:S05]  /*11d50*/  VIADD R16, R16, 0x1 ;  /* 0x0000000110107836 */ /* 0x000fca0000000000 */
[----:B------:R-:W-:-:S04]  /*11d60*/  ISETP.NE.AND P0, PT, R16, 0x2, PT ;  /* 0x000000021000780c */ /* 0x000fc80003f05270 */
[----:B------:R-:W-:Y:S02]  /*11d70*/  SEL R3, RZ, 0x1, P0 ;  /* 0x00000001ff037807 */ /* 0x000fe40000000000 */
[----:B------:R-:W-:Y:S02]  /*11d80*/  SEL R16, R16, RZ, P0 ;  /* 0x000000ff10107207 */ /* 0x000fe40000000000 */
[----:B------:R-:W-:-:S07]  /*11d90*/  LOP3.LUT R24, R24, R3, RZ, 0x3c, !PT ;  /* 0x0000000318187212 */ /* 0x000fce00078e3cff */
.L_x_13531:
[----:B------:R-:W-:Y:S05]  /*11da0*/  BSYNC B7 ;  /* 0x0000000000077941 */ /* 0x000fea0003800000 */
.L_x_13529:
        /* <DEDUP_REMOVED lines=11> */
.L_x_13601:
[----:B------:R-:W-:-:S03]  /*11e60*/  UMOV UR4, 0xffffffff ;  /* 0xffffffff00047882 */ /* 0x000fc60000000000 */
[----:B------:R-:W-:Y:S05]  /*11e70*/  BRA.DIV UR4, `(.L_x_13603) ;  /* 0x0000001a045c7947 */ /* 0x000fea000b800000 */
[----:B------:R1:W2:Y:S02]  /*11e80*/  SHFL.IDX PT, R14, R27, RZ, 0x1f ;  /* 0x00001fff1b0e7589 */ /* 0x0002a400000e0000 */
.L_x_13659:
        /* <DEDUP_REMOVED lines=8> */
.L_x_13602:
[----:B------:R-:W-:Y:S02]  /*11f10*/  ULDC UR4, c[0x0][0xc38] ;  /* 0x00030e0000047ab9 */ /* 0x000fe40000000800 */
[----:B-1----:R-:W-:-:S13]  /*11f20*/  ISETP.GE.AND P0, PT, R27, UR4, PT ;  /* 0x000000041b007c0c */ /* 0x002fda000bf06270 */
[----:B------:R-:W-:Y:S05]  /*11f30*/  @!P0 BRA `(.L_x_13604) ;  /* 0xffffffc400508947 */ /* 0x000fea000383ffff */
.L_x_13520:
        /* <DEDUP_REMOVED lines=11> */
.L_x_13660:
[----:B------:R-:W-:Y:S05]  /*11ff0*/  BSYNC B0 ;  /* 0x0000000000007941 */ /* 0x000fea0003800000 */
.L_x_13605:
[----:B------:R-:W-:-:S03]  /*12000*/  UMOV UR4, 0xffffffff ;  /* 0xffffffff00047882 */ /* 0x000fc60000000000 */
[----:B------:R-:W-:Y:S05]  /*12010*/  BRA.DIV UR4, `(.L_x_13607) ;  /* 0x0000001a04307947 */ /* 0x000fea000b800000 */
[----:B-1----:R-:W1:Y:S02]  /*12020*/  S2R R0, SR_TID.X ;  /* 0x0000000000007919 */ /* 0x002e640000002100 */
[----:B-1----:R-:W-:-:S04]  /*12030*/  SHF.R.U32.HI R0, RZ, 0x5, R0 ;  /* 0x00000005ff007819 */ /* 0x002fc80000011600 */
[----:B------:R-:W-:-:S05]  /*12040*/  LOP3.LUT R0, R0, 0x3, RZ, 0xc0, !PT ;  /* 0x0000000300007812 */ /* 0x000fca00078ec0ff */
[----:B------:R1:W2:Y:S02]  /*12050*/  SHFL.IDX PT, R14, R0, RZ, 0x1f ;  /* 0x00001fff000e7589 */ /* 0x0002a400000e0000 */
.L_x_13663:
[----:B--2---:R-:W-:Y:S01]  /*12060*/  ISETP.NE.AND P0, PT, R14, RZ, PT ;  /* 0x000000ff0e00720c */ /* 0x004fe20003f05270 */
[----:B------:R-:W-:-:S12]  /*12070*/  BSSY B0, `(.L_x_13608) ;  /* 0x0000024000007945 */ /* 0x000fd80003800000 */
[----:B------:R-:W-:Y:S05]  /*12080*/  @P0 BRA `(.L_x_13609) ;  /* 0x0000000000880947 */ /* 0x000fea0003800000 */
[----:B------:R-:W-:-:S03]  /*12090*/  UMOV UR4, 0xffffffff ;  /* 0xffffffff00047882 */ /* 0x000fc60000000000 */
[----:B------:R-:W-:Y:S05]  /*120a0*/  BRA.DIV UR4, `(.L_x_13610) ;  /* 0x0000001a04407947 */ /* 0x000fea000b800000 */
[----:B------:R-:W-:-:S13]  /*120b0*/  ELECT P6, URZ, PT ;  /* 0x00000000003f782f */ /* 0x000fda00038c0000 */
.L_x_13666:
[----:B------:R-:W-:Y:S05]  /*120c0*/  @!P6 BRA `(.L_x_13609) ;  /* 0x000000000078e947 */ /* 0x000fea0003800000 */
[----:B------:R-:W-:-:S06]  /*120d0*/  ULOP3.LUT UR4, UR38, 0x2, URZ, 0xfc, !UPT ;  /* 0x0000000226047892 */ /* 0x000fcc000f8efc3f */
[----:B-1----:R-:W-:-:S05]  /*120e0*/  IMAD.U32 R0, RZ, RZ, UR4 ;  /* 0x00000004ff007e24 */ /* 0x002fca000f8e00ff */
[----:B------:R-:W-:-:S13]  /*120f0*/  ISETP.NE.AND P2, PT, R0, 0x3, PT ;  /* 0x000000030000780c */ /* 0x000fda0003f45270 */
[----:B------:R-:W-:Y:S05]  /*12100*/  @!P2 BRA `(.L_x_13611) ;  /* 0x000000000004a947 */ /* 0x000fea0003800000 */
[----:B------:R-:W-:Y:S01]  /*12110*/  BPT.TRAP 0x1 ;  /* 0x000000040000795c */ /* 0x000fe20000300000 */
.L_x_13611:
        /* <DEDUP_REMOVED lines=12> */
.L_x_13667:
[----:B------:R-:W2:Y:S02]  /*121e0*/  SYNCS.PHASECHK.TRANS64.TRYWAIT P0, [R3+URZ], R0 ;  /* 0x00000000030075a7 */ /* 0x000ea4000800017f */
[----:B--2---:R-:W-:Y:S05]  /*121f0*/  @!P0 BRA `(.L_x_13613) ;  /* 0x0000001800208947 */ /* 0x004fea0003800000 */
.L_x_13668:
[----:B------:R-:W-:Y:S05]  /*12200*/  @!P2 BRA `(.L_x_13614) ;  /* 0x000000000004a947 */ /* 0x000fea0003800000 */
[----:B------:R-:W-:Y:S01]  /*12210*/  BPT.TRAP 0x1 ;  /* 0x000000040000795c */ /* 0x000fe20000300000 */
.L_x_13614:
[----:B--2---:R-:W-:-:S04]  /*12220*/  VIADD R3, R9, 0x16860 ;  /* 0x0001686009037836 */ /* 0x004fc80000000000 */
[----:B------:R-:W-:-:S04]  /*12230*/  IMAD R5, R16, 0x8, R3 ;  /* 0x0000000810057824 */ /* 0x000fc800078e0203 */
[----:B------:R-:W2:Y:S02]  /*12240*/  SYNCS.PHASECHK.TRANS64.TRYWAIT P0, [R5+URZ], R2 ;  /* 0x00000002050075a7 */ /* 0x000ea4000800017f */
[----:B--2---:R-:W-:Y:S05]  /*12250*/  @!P0 BRA `(.L_x_13615) ;  /* 0x00000018001c8947 */ /* 0x004fea0003800000 */
.L_x_13669:
[----:B------:R-:W-:-:S07]  /*12260*/  IMAD R3, R4, 0x8, R3 ;  /* 0x0000000804037824 */ /* 0x000fce00078e0203 */
.L_x_13616:
[----:B---3--:R3:W4:Y:S02]  /*12270*/  SYNCS.PHASECHK.TRANS64.TRYWAIT P0, [R3+URZ], R0 ;  /* 0x00000000030075a7 */ /* 0x008724000800017f */
[----:B----4-:R-:W-:Y:S05]  /*12280*/  @!P0 NANOSLEEP.SYNCS 0x989680 ;  /* 0x009896800000895d */ /* 0x010fea0003900000 */
[----:B------:R-:W4:Y:S02]  /*12290*/  @!P0 SYNCS.PHASECHK.TRANS64 P0, [R3+URZ], R0 ;  /* 0x00000000030085a7 */ /* 0x000f24000800007f */
[----:B----4-:R-:W-:Y:S05]  /*122a0*/  @!P0 BRA `(.L_x_13616) ;  /* 0xfffffffc00f08947 */ /* 0x010fea000383ffff */
.L_x_13609:
[----:B------:R-:W-:Y:S05]  /*122b0*/  BSYNC B0 ;  /* 0x0000000000007941 */ /* 0x000fea0003800000 */
.L_x_13608:
[----:B------:R-:W-:Y:S05]  /*122c0*/  EXIT ;  /* 0x000000000000794d */ /* 0x000fea0003800000 */
.L_x_13445:
[----:B0-----:R-:W-:-:S04]  /*122d0*/  IMAD.U32 R3, RZ, RZ, UR45 ;  /* 0x0000002dff037e24 */ /* 0x001fc8000f8e00ff */
[----:B------:R0:W1:Y:S03]  /*122e0*/  SYNCS.PHASECHK.TRANS64.TRYWAIT P1, [R3+URZ+0x16800], R0 ;  /* 0x01680000030075a7 */ /* 0x000066000802017f */
[----:B-1----:R-:W-:Y:S05]  /*122f0*/  @!P1 NANOSLEEP.SYNCS 0x989680 ;  /* 0x009896800000995d */ /* 0x002fea0003900000 */
[----:B------:R-:W1:Y:S02]  /*12300*/  @!P1 SYNCS.PHASECHK.TRANS64 P1, [R3+URZ+0x16800], R0 ;  /* 0x01680000030095a7 */ /* 0x000e64000802007f */
[----:B-1----:R-:W-:Y:S05]  /*12310*/  @!P1 BRA `(.L_x_13445) ;  /* 0xfffffffc00ec9947 */ /* 0x002fea000383ffff */
[----:B------:R-:W-:Y:S05]  /*12320*/  BRA `(.L_x_13617) ;  /* 0xfffffef400847947 */ /* 0x000fea000383ffff */
.L_x_13449:
[----:B-1----:R1:W2:Y:S02]  /*12330*/  SYNCS.PHASECHK.TRANS64.TRYWAIT P2, [R5+URZ+0x16830], R0 ;  /* 0x01683000050075a7 */ /* 0x0022a4000804017f */
[----:B--2---:R-:W-:Y:S05]  /*12340*/  @!P2 NANOSLEEP.SYNCS 0x989680 ;  /* 0x009896800000a95d */ /* 0x004fea0003900000 */
[----:B------:R-:W2:Y:S02]  /*12350*/  @!P2 SYNCS.PHASECHK.TRANS64 P2, [R5+URZ+0x16830], R0 ;  /* 0x016830000500a5a7 */ /* 0x000ea4000804007f */
[----:B--2---:R-:W-:Y:S05]  /*12360*/  @!P2 BRA `(.L_x_13449) ;  /* 0xfffffffc00f0a947 */ /* 0x004fea000383ffff */
[----:B------:R-:W-:Y:S05]  /*12370*/  BRA `(.L_x_13448) ;  /* 0xfffffef400a87947 */ /* 0x000fea000383ffff */
.L_x_13465:
[----:B-1----:R-:W-:-:S04]  /*12380*/  IMAD.U32 R7, RZ, RZ, UR6 ;  /* 0x00000006ff077e24 */ /* 0x002fc8000f8e00ff */
[----:B------:R1:W2:Y:S03]  /*12390*/  SYNCS.PHASECHK.TRANS64.TRYWAIT P2, [R7+URZ+0x16830], R6 ;  /* 0x01683006070075a7 */ /* 0x0002a6000804017f */
[----:B--2---:R-:W-:Y:S05]  /*123a0*/  @!P2 NANOSLEEP.SYNCS 0x989680 ;  /* 0x009896800000a95d */ /* 0x004fea0003900000 */
[----:B------:R-:W2:Y:S02]  /*123b0*/  @!P2 SYNCS.PHASECHK.TRANS64 P2, [R7+URZ+0x16830], R6 ;  /* 0x016830060700a5a7 */ /* 0x000ea4000804007f */
[----:B--2---:R-:W-:Y:S05]  /*123c0*/  @!P2 BRA `(.L_x_13465) ;  /* 0xfffffffc00eca947 */ /* 0x004fea000383ffff */
[----:B------:R-:W-:Y:S05]  /*123d0*/  BRA `(.L_x_13462) ;  /* 0xffffff2800147947 */ /* 0x000fea000383ffff */
.L_x_13469:
[----:B-1----:R-:W-:-:S04]  /*123e0*/  IMAD.U32 R7, RZ, RZ, UR6 ;  /* 0x00000006ff077e24 */ /* 0x002fc8000f8e00ff */
[----:B------:R1:W2:Y:S03]  /*123f0*/  SYNCS.PHASECHK.TRANS64.TRYWAIT P2, [R7+URZ+0x16850], R6 ;  /* 0x01685006070075a7 */ /* 0x0002a6000804017f */
[----:B--2---:R-:W-:Y:S05]  /*12400*/  @!P2 NANOSLEEP.SYNCS 0x989680 ;  /* 0x009896800000a95d */ /* 0x004fea0003900000 */
[----:B------:R-:W2:Y:S02]  /*12410*/  @!P2 SYNCS.PHASECHK.TRANS64 P2, [R7+URZ+0x16850], R6 ;  /* 0x016850060700a5a7 */ /* 0x000ea4000804007f */
[----:B--2---:R-:W-:Y:S05]  /*12420*/  @!P2 BRA `(.L_x_13469) ;  /* 0xfffffffc00eca947 */ /* 0x004fea000383ffff */
[----:B------:R-:W-:Y:S05]  /*12430*/  BRA `(.L_x_13466) ;  /* 0xffffff2800847947 */ /* 0x000fea000383ffff */
.L_x_13486:
[----:B-1----:R-:W-:-:S04]  /*12440*/  IMAD.U32 R11, RZ, RZ, UR6 ;  /* 0x00000006ff0b7e24 */ /* 0x002fc8000f8e00ff */
[----:B------:R1:W2:Y:S03]  /*12450*/  SYNCS.PHASECHK.TRANS64.TRYWAIT P3, [R11+URZ+0x16830], R0 ;  /* 0x016830000b0075a7 */ /* 0x0002a6000806017f */
[----:B--2---:R-:W-:Y:S05]  /*12460*/  @!P3 NANOSLEEP.SYNCS 0x989680 ;  /* 0x009896800000b95d */ /* 0x004fea0003900000 */
[----:B------:R-:W2:Y:S02]  /*12470*/  @!P3 SYNCS.PHASECHK.TRANS64 P3, [R11+URZ+0x16830], R0 ;  /* 0x016830000b00b5a7 */ /* 0x000ea4000806007f */
[----:B--2---:R-:W-:Y:S05]  /*12480*/  @!P3 BRA `(.L_x_13486) ;  /* 0xfffffffc00ecb947 */ /* 0x004fea000383ffff */
[----:B------:R-:W-:Y:S05]  /*12490*/  BRA `(.L_x_13483) ;  /* 0xffffff5400f87947 */ /* 0x000fea000383ffff */
.L_x_13490:
[----:B-1----:R-:W-:-:S04]  /*124a0*/  IMAD.U32 R11, RZ, RZ, UR6 ;  /* 0x00000006ff0b7e24 */ /* 0x002fc8000f8e00ff */
[----:B------:R1:W2:Y:S03]  /*124b0*/  SYNCS.PHASECHK.TRANS64.TRYWAIT P2, [R11+URZ+0x16850], R0 ;  /* 0x016850000b0075a7 */ /* 0x0002a6000804017f */
[----:B--2---:R-:W-:Y:S05]  /*124c0*/  @!P2 NANOSLEEP.SYNCS 0x989680 ;  /* 0x009896800000a95d */ /* 0x004fea0003900000 */
[----:B------:R-:W2:Y:S02]  /*124d0*/  @!P2 SYNCS.PHASECHK.TRANS64 P2, [R11+URZ+0x16850], R0 ;  /* 0x016850000b00a5a7 */ /* 0x000ea4000804007f */
[----:B--2---:R-:W-:Y:S05]  /*124e0*/  @!P2 BRA `(.L_x_13490) ;  /* 0xfffffffc00eca947 */ /* 0x004fea000383ffff */
[----:B------:R-:W-:Y:S05]  /*124f0*/  BRA `(.L_x_13487) ;  /* 0xffffff5800687947 */ /* 0x000fea000383ffff */
.L_x_13496:
[----:B-1----:R-:W-:-:S04]  /*12500*/  IMAD.U32 R9, RZ, RZ, UR6 ;  /* 0x00000006ff097e24 */ /* 0x002fc8000f8e00ff */
[----:B------:R1:W2:Y:S03]  /*12510*/  SYNCS.PHASECHK.TRANS64.TRYWAIT P3, [R9+URZ+0x16830], R0 ;  /* 0x01683000090075a7 */ /* 0x0002a6000806017f */
[----:B--2---:R-:W-:Y:S05]  /*12520*/  @!P3 NANOSLEEP.SYNCS 0x989680 ;  /* 0x009896800000b95d */ /* 0x004fea0003900000 */
[----:B------:R-:W2:Y:S02]  /*12530*/  @!P3 SYNCS.PHASECHK.TRANS64 P3, [R9+URZ+0x16830], R0 ;  /* 0x016830000900b5a7 */ /* 0x000ea4000806007f */
[----:B--2---:R-:W-:Y:S05]  /*12540*/  @!P3 BRA `(.L_x_13496) ;  /* 0xfffffffc00ecb947 */ /* 0x004fea000383ffff */
[----:B------:R-:W-:Y:S05]  /*12550*/  BRA `(.L_x_13493) ;  /* 0xffffff7400107947 */ /* 0x000fea000383ffff */
.L_x_13500:
[----:B-1----:R-:W-:-:S04]  /*12560*/  IMAD.U32 R9, RZ, RZ, UR6 ;  /* 0x00000006ff097e24 */ /* 0x002fc8000f8e00ff */
[----:B------:R1:W2:Y:S03]  /*12570*/  SYNCS.PHASECHK.TRANS64.TRYWAIT P2, [R9+URZ+0x16850], R0 ;  /* 0x01685000090075a7 */ /* 0x0002a6000804017f */
[----:B--2---:R-:W-:Y:S05]  /*12580*/  @!P2 NANOSLEEP.SYNCS 0x989680 ;  /* 0x009896800000a95d */ /* 0x004fea0003900000 */
[----:B------:R-:W2:Y:S02]  /*12590*/  @!P2 SYNCS.PHASECHK.TRANS64 P2, [R9+URZ+0x16850], R0 ;  /* 0x016850000900a5a7 */ /* 0x000ea4000804007f */
[----:B--2---:R-:W-:Y:S05]  /*125a0*/  @!P2 BRA `(.L_x_13500) ;  /* 0xfffffffc00eca947 */ /* 0x004fea000383ffff */
[----:B------:R-:W-:Y:S05]  /*125b0*/  BRA `(.L_x_13497) ;  /* 0xffffff7400807947 */ /* 0x000fea000383ffff */
.L_x_13513:
[----:B-1----:R-:W-:-:S04]  /*125c0*/  IMAD.U32 R6, RZ, RZ, UR5 ;  /* 0x00000005ff067e24 */ /* 0x002fc8000f8e00ff */
[----:B------:R1:W2:Y:S03]  /*125d0*/  SYNCS.PHASECHK.TRANS64.TRYWAIT P0, [R6+URZ+0x16850], R3 ;  /* 0x01685003060075a7 */ /* 0x0002a6000800017f */
[----:B--2---:R-:W-:Y:S05]  /*125e0*/  @!P0 NANOSLEEP.SYNCS 0x989680 ;  /* 0x009896800000895d */ /* 0x004fea0003900000 */
[----:B------:R-:W2:Y:S02]  /*125f0*/  @!P0 SYNCS.PHASECHK.TRANS64 P0, [R6+URZ+0x16850], R3 ;  /* 0x01685003060085a7 */ /* 0x000ea4000800007f */
[----:B--2---:R-:W-:Y:S05]  /*12600*/  @!P0 BRA `(.L_x_13513) ;  /* 0xfffffffc00ec8947 */ /* 0x004fea000383ffff */
[----:B------:R-:W-:Y:S05]  /*12610*/  BRA `(.L_x_13512) ;  /* 0xffffffa000107947 */ /* 0x000fea000383ffff */
.L_x_13537:
[----:B------:R-:W-:Y:S02]  /*12620*/  IMAD.MOV.U32 R13, RZ, RZ, R20 ;  /* 0x000000ffff0d7224 */ /* 0x000fe400078e0014 */
[----:B------:R-:W-:Y:S02]  /*12630*/  IMAD.MOV.U32 R12, RZ, RZ, RZ ;  /* 0x000000ffff0c7224 */ /* 0x000fe400078e00ff */
[----:B------:R-:W-:Y:S02]  /*12640*/  IMAD.MOV.U32 R11, RZ, RZ, 0x1f ;  /* 0x0000001fff0b7424 */ /* 0x000fe400078e00ff */
[----:B------:R-:W-:-:S07]  /*12650*/  IMAD.MOV.U32 R15, RZ, RZ, -0x1 ;  /* 0xffffffffff0f7424 */ /* 0x000fce00078e00ff */
[----:B------:R-:W-:Y:S05]  /*12660*/  WARPSYNC.COLLECTIVE R15, `(.L_x_13618) ;  /* 0x000000000f087348 */ /* 0x000fea0003c00000 */
[----:B------:R0:W1:Y:S02]  /*12670*/  SHFL.IDX P6, R14, R13, R12, R11 ;  /* 0x0000000c0d0e7389 */ /* 0x00006400000c000b */
[----:B01----:R-:W-:Y:S01]  /*12680*/  ENDCOLLECTIVE ;  /* 0x000000000000791b */ /* 0x003fe20003800000 */
.L_x_13618:
[----:B------:R-:W-:Y:S05]  /*12690*/  BRA `(.L_x_13619) ;  /* 0xffffffcc000c7947 */ /* 0x000fea000383ffff */
.L_x_13539:
[----:B------:R-:W-:Y:S01]  /*126a0*/  BSSY B0, `(.L_x_13620) ;  /* 0x0000006000007945 */ /* 0x000fe20003800000 */
[----:B------:R-:W-:-:S07]  /*126b0*/  IMAD.MOV.U32 R15, RZ, RZ, -0x1 ;  /* 0xffffffffff0f7424 */ /* 0x000fce00078e00ff */
[----:B0-----:R-:W-:Y:S05]  /*126c0*/  WARPSYNC.COLLECTIVE R15, `(.L_x_13621) ;  /* 0x000000000f0c7348 */ /* 0x001fea0003c00000 */
[----:B------:R-:W-:Y:S02]  /*126d0*/  ELECT P6, UR62, PT ;  /* 0x00000000003e782f */ /* 0x000fe400038c0000 */
[----:B------:R-:W-:Y:S01]  /*126e0*/  MOV R14, UR62 ;  /* 0x0000003e000e7c02 */ /* 0x000fe20008000f00 */
[----:B0-----:R-:W-:Y:S10]  /*126f0*/  ENDCOLLECTIVE ;  /* 0x000000000000791b */ /* 0x001ff40003800000 */
.L_x_13621:
[----:B------:R-:W-:Y:S05]  /*12700*/  BSYNC B0 ;  /* 0x0000000000007941 */ /* 0x000fea0003800000 */
.L_x_13620:
[----:B------:R-:W-:Y:S05]  /*12710*/  BRA `(.L_x_13622) ;  /* 0xffffffcc000c7947 */ /* 0x000fea000383ffff */
.L_x_13541:
[----:B-1----:R1:W2:Y:S02]  /*12720*/  SYNCS.PHASECHK.TRANS64.TRYWAIT P0, [R3+URZ+0x16840], R0 ;  /* 0x01684000030075a7 */ /* 0x0022a4000800017f */
[----:B--2---:R-:W-:Y:S05]  /*12730*/  @!P0 NANOSLEEP.SYNCS 0x989680 ;  /* 0x009896800000895d */ /* 0x004fea0003900000 */
[----:B------:R-:W2:Y:S02]  /*12740*/  @!P0 SYNCS.PHASECHK.TRANS64 P0, [R3+URZ+0x16840], R0 ;  /* 0x01684000030085a7 */ /* 0x000ea4000800007f */
[----:B--2---:R-:W-:Y:S05]  /*12750*/  @!P0 BRA `(.L_x_13541) ;  /* 0xfffffffc00f08947 */ /* 0x004fea000383ffff */
[----:B------:R-:W-:Y:S05]  /*12760*/  BRA `(.L_x_13623) ;  /* 0xffffffcc00687947 */ /* 0x000fea000383ffff */
.L_x_13545:
[----:B------:R-:W-:Y:S01]  /*12770*/  IMAD.MOV.U32 R13, RZ, RZ, R5 ;  /* 0x000000ffff0d7224 */ /* 0x000fe200078e0005 */
[----:B------:R-:W-:Y:S01]  /*12780*/  LOP3.LUT R20, R20, 0x7f, RZ, 0xc0, !PT ;  /* 0x0000007f14147812 */ /* 0x000fe200078ec0ff */
[----:B------:R-:W-:Y:S02]  /*12790*/  IMAD.MOV.U32 R12, RZ, RZ, RZ ;  /* 0x000000ffff0c7224 */ /* 0x000fe400078e00ff */
[----:B------:R-:W-:Y:S01]  /*127a0*/  IMAD.MOV.U32 R11, RZ, RZ, 0x181f ;  /* 0x0000181fff0b7424 */ /* 0x000fe200078e00ff */
[----:B------:R-:W-:Y:S01]  /*127b0*/  SHF.R.U32.HI R20, RZ, 0x3, R20 ;  /* 0x00000003ff147819 */ /* 0x000fe20000011614 */
[----:B------:R-:W-:-:S04]  /*127c0*/  IMAD.MOV.U32 R15, RZ, RZ, -0x1 ;  /* 0xffffffffff0f7424 */ /* 0x000fc800078e00ff */
[----:B------:R-:W-:-:S07]  /*127d0*/  VIADD R6, R20, UR41 ;  /* 0x0000002914067c36 */ /* 0x000fce0008000000 */
[----:B------:R-:W-:Y:S05]  /*127e0*/  WARPSYNC.COLLECTIVE R15, `(.L_x_13624) ;  /* 0x000000000f087348 */ /* 0x000fea0003c00000 */
[----:B------:R0:W1:Y:S02]  /*127f0*/  SHFL.IDX P6, R14, R13, R12, R11 ;  /* 0x0000000c0d0e7389 */ /* 0x00006400000c000b */
[----:B01----:R-:W-:Y:S01]  /*12800*/  ENDCOLLECTIVE ;  /* 0x000000000000791b */ /* 0x003fe20003800000 */
.L_x_13624:
[----:B------:R-:W-:Y:S02]  /*12810*/  VIADD R10, R6, 0x10 ;  /* 0x00000010060a7836 */ /* 0x000fe40000000000 */
[----:B------:R-:W-:Y:S02]  /*12820*/  IMAD.MOV.U32 R13, RZ, RZ, R0 ;  /* 0x000000ffff0d7224 */ /* 0x000fe400078e0000 */
[----:B------:R-:W-:-:S07]  /*12830*/  IMAD.MOV.U32 R2, RZ, RZ, R14 ;  /* 0x000000ffff027224 */ /* 0x000fce00078e000e */
[----:B------:R-:W-:Y:S05]  /*12840*/  WARPSYNC.COLLECTIVE R15, `(.L_x_13625) ;  /* 0x000000000f087348 */ /* 0x000fea0003c00000 */
[----:B------:R0:W1:Y:S02]  /*12850*/  SHFL.IDX P6, R14, R13, R12, R11 ;  /* 0x0000000c0d0e7389 */ /* 0x00006400000c000b */
[----:B01----:R-:W-:Y:S01]  /*12860*/  ENDCOLLECTIVE ;  /* 0x000000000000791b */ /* 0x003fe20003800000 */
.L_x_13625:
        /* <DEDUP_REMOVED lines=11> */
.L_x_13626:
        /* <DEDUP_REMOVED lines=10> */
.L_x_13627:
[----:B------:R-:W-:Y:S02]  /*129c0*/  IMAD.MOV.U32 R13, RZ, RZ, R5 ;  /* 0x000000ffff0d7224 */ /* 0x000fe400078e0005 */
[----:B------:R-:W-:Y:S02]  /*129d0*/  IMAD.MOV.U32 R12, RZ, RZ, 0x2 ;  /* 0x00000002ff0c7424 */ /* 0x000fe400078e00ff */
[----:B------:R-:W-:-:S07]  /*129e0*/  IMAD.MOV.U32 R10, RZ, RZ, R14 ;  /* 0x000000ffff0a7224 */ /* 0x000fce00078e000e */
[----:B------:R-:W-:Y:S05]  /*129f0*/  WARPSYNC.COLLECTIVE R15, `(.L_x_13628) ;  /* 0x000000000f087348 */ /* 0x000fea0003c00000 */
[----:B------:R0:W1:Y:S02]  /*12a00*/  SHFL.IDX P6, R14, R13, R12, R11 ;  /* 0x0000000c0d0e7389 */ /* 0x00006400000c000b */
[----:B01----:R-:W-:Y:S01]  /*12a10*/  ENDCOLLECTIVE ;  /* 0x000000000000791b */ /* 0x003fe20003800000 */
.L_x_13628:
[----:B------:R-:W-:-:S05]  /*12a20*/  @!P1 LEA R10, P2, R21, R10, 0x1 ;  /* 0x0000000a150a9211 */ /* 0x000fca00078408ff */
[----:B------:R-:W-:Y:S02]  /*12a30*/  @!P1 IMAD.X R3, RZ, RZ, R2, P2 ;  /* 0x000000ffff039224 */ /* 0x000fe400010e0602 */
        /* <DEDUP_REMOVED lines=8> */
[----:B------:R-:W-:-:S02]  /*12ac0*/  VIADD R10, R6, 0x30 ;  /* 0x00000030060a7836 */ /* 0x000fc40000000000 */
[----:B------:R-:W-:-:S10]  /*12ad0*/  IMAD.MOV.U32 R9, RZ, RZ, R14 ;  /* 0x000000ffff097224 */ /* 0x000fd400078e000e */
[----:B0-----:R-:W-:Y:S05]  /*12ae0*/  WARPSYNC.COLLECTIVE R15, `(.L_x_13629) ;  /* 0x000000000f087348 */ /* 0x001fea0003c00000 */
[----:B------:R1:W2:Y:S02]  /*12af0*/  SHFL.IDX P6, R14, R13, R12, R11 ;  /* 0x0000000c0d0e7389 */ /* 0x0002a400000c000b */
[----:B012---:R-:W-:Y:S01]  /*12b00*/  ENDCOLLECTIVE ;  /* 0x000000000000791b */ /* 0x007fe20003800000 */
.L_x_13629:
[----:B------:R-:W-:Y:S02]  /*12b10*/  IMAD.MOV.U32 R13, RZ, RZ, R5 ;  /* 0x000000ffff0d7224 */ /* 0x000fe400078e0005 */
[----:B------:R-:W-:Y:S01]  /*12b20*/  IMAD.MOV.U32 R12, RZ, RZ, 0x3 ;  /* 0x00000003ff0c7424 */ /* 0x000fe200078e00ff */
[----:B------:R-:W-:-:S13]  /*12b30*/  @!P1 LEA R2, P2, R21, R14, 0x1 ;  /* 0x0000000e15029211 */ /* 0x000fda00078408ff */
[----:B------:R-:W-:Y:S05]  /*12b40*/  WARPSYNC.COLLECTIVE R15, `(.L_x_13630) ;  /* 0x000000000f087348 */ /* 0x000fea0003c00000 */
[----:B------:R0:W1:Y:S02]  /*12b50*/  SHFL.IDX P6, R14, R13, R12, R11 ;  /* 0x0000000c0d0e7389 */ /* 0x00006400000c000b */
[----:B01----:R-:W-:Y:S01]  /*12b60*/  ENDCOLLECTIVE ;  /* 0x000000000000791b */ /* 0x003fe20003800000 */
.L_x_13630:
[----:B------:R-:W-:-:S05]  /*12b70*/  @!P1 IMAD.X R3, RZ, RZ, R9, P2 ;  /* 0x000000ffff039224 */ /* 0x000fca00010e0609 */
        /* <DEDUP_REMOVED lines=10> */
.L_x_13631:
[----:B------:R-:W-:Y:S02]  /*12c20*/  IMAD.MOV.U32 R13, RZ, RZ, R5 ;  /* 0x000000ffff0d7224 */ /* 0x000fe400078e0005 */
[----:B------:R-:W-:Y:S02]  /*12c30*/  IMAD.MOV.U32 R12, RZ, RZ, 0x4 ;  /* 0x00000004ff0c7424 */ /* 0x000fe400078e00ff */
[----:B------:R-:W-:-:S07]  /*12c40*/  IMAD.MOV.U32 R10, RZ, RZ, R14 ;  /* 0x000000ffff0a7224 */ /* 0x000fce00078e000e */
[----:B------:R-:W-:Y:S05]  /*12c50*/  WARPSYNC.COLLECTIVE R15, `(.L_x_13632) ;  /* 0x000000000f087348 */ /* 0x000fea0003c00000 */
[----:B------:R0:W1:Y:S02]  /*12c60*/  SHFL.IDX P6, R14, R13, R12, R11 ;  /* 0x0000000c0d0e7389 */ /* 0x00006400000c000b */
[----:B01----:R-:W-:Y:S01]  /*12c70*/  ENDCOLLECTIVE ;  /* 0x000000000000791b */ /* 0x003fe20003800000 */
.L_x_13632:
        /* <DEDUP_REMOVED lines=15> */
.L_x_13633:
[----:B------:R-:W-:Y:S02]  /*12d70*/  IMAD.MOV.U32 R13, RZ, RZ, R5 ;  /* 0x000000ffff0d7224 */ /* 0x000fe400078e0005 */
[----:B------:R-:W-:Y:S01]  /*12d80*/  IMAD.MOV.U32 R12, RZ, RZ, 0x5 ;  /* 0x00000005ff0c7424 */ /* 0x000fe200078e00ff */
[----:B------:R-:W-:-:S13]  /*12d90*/  @!P1 LEA R2, P2, R21, R14, 0x1 ;  /* 0x0000000e15029211 */ /* 0x000fda00078408ff */
[----:B------:R-:W-:Y:S05]  /*12da0*/  WARPSYNC.COLLECTIVE R15, `(.L_x_13634) ;  /* 0x000000000f087348 */ /* 0x000fea0003c00000 */
[----:B------:R0:W1:Y:S02]  /*12db0*/  SHFL.IDX P6, R14, R13, R12, R11 ;  /* 0x0000000c0d0e7389 */ /* 0x00006400000c000b */
[----:B01----:R-:W-:Y:S01]  /*12dc0*/  ENDCOLLECTIVE ;  /* 0x000000000000791b */ /* 0x003fe20003800000 */
.L_x_13634:
        /* <DEDUP_REMOVED lines=11> */
.L_x_13635:
[----:B------:R-:W-:Y:S02]  /*12e80*/  IMAD.MOV.U32 R13, RZ, RZ, R5 ;  /* 0x000000ffff0d7224 */ /* 0x000fe400078e0005 */
[----:B------:R-:W-:Y:S02]  /*12e90*/  IMAD.MOV.U32 R12, RZ, RZ, 0x6 ;  /* 0x00000006ff0c7424 */ /* 0x000fe400078e00ff */
[----:B------:R-:W-:-:S07]  /*12ea0*/  IMAD.MOV.U32 R10, RZ, RZ, R14 ;  /* 0x000000ffff0a7224 */ /* 0x000fce00078e000e */
[----:B------:R-:W-:Y:S05]  /*12eb0*/  WARPSYNC.COLLECTIVE R15, `(.L_x_13636) ;  /* 0x000000000f087348 */ /* 0x000fea0003c00000 */
[----:B------:R0:W1:Y:S02]  /*12ec0*/  SHFL.IDX P6, R14, R13, R12, R11 ;  /* 0x0000000c0d0e7389 */ /* 0x00006400000c000b */
[----:B01----:R-:W-:Y:S01]  /*12ed0*/  ENDCOLLECTIVE ;  /* 0x000000000000791b */ /* 0x003fe20003800000 */
.L_x_13636:
        /* <DEDUP_REMOVED lines=14> */
.L_x_13637:
[----:B------:R-:W-:Y:S02]  /*12fc0*/  IMAD.MOV.U32 R13, RZ, RZ, R5 ;  /* 0x000000ffff0d7224 */ /* 0x000fe400078e0005 */
[----:B------:R-:W-:Y:S01]  /*12fd0*/  IMAD.MOV.U32 R12, RZ, RZ, 0x7 ;  /* 0x00000007ff0c7424 */ /* 0x000fe200078e00ff */
[----:B------:R-:W-:-:S13]  /*12fe0*/  @!P1 LEA R2, P2, R21, R14, 0x1 ;  /* 0x0000000e15029211 */ /* 0x000fda00078408ff */
[----:B------:R-:W-:Y:S05]  /*12ff0*/  WARPSYNC.COLLECTIVE R15, `(.L_x_13638) ;  /* 0x000000000f087348 */ /* 0x000fea0003c00000 */
[----:B------:R0:W1:Y:S02]  /*13000*/  SHFL.IDX P6, R14, R13, R12, R11 ;  /* 0x0000000c0d0e7389 */ /* 0x00006400000c000b */
[----:B01----:R-:W-:Y:S01]  /*13010*/  ENDCOLLECTIVE ;  /* 0x000000000000791b */ /* 0x003fe20003800000 */
.L_x_13638:
[----:B------:R-:W-:-:S05]  /*13020*/  @!P1 IMAD.X R3, RZ, RZ, R9, P2 ;  /* 0x000000ffff039224 */ /* 0x000fca00010e0609 */
[----:B------:R-:W-:Y:S01]  /*13030*/  @!PT LDS RZ, [RZ] ;  /* 0x00000000fffff984 */ /* 0x000fe20000000800 */
[----:B------:R-:W-:Y:S01]  /*13040*/  @!PT LDS RZ, [RZ] ;  /* 0x00000000fffff984 */ /* 0x000fe20000000800 */
[----:B------:R-:W-:Y:S01]  /*13050*/  @!PT LDS RZ, [RZ] ;  /* 0x00000000fffff984 */ /* 0x000fe20000000800 */
[----:B------:R0:W-:Y:S01]  /*13060*/  @!P1 LDGSTS.E.BYPASS.LTC128B.128 [R26+0xb400], desc[UR48][R2.64], !P0 ;  /* 0x0b400000021a9fae */ /* 0x0001e2000c101d70 */
[----:B------:R-:W-:Y:S02]  /*13070*/  IMAD.MOV.U32 R13, RZ, RZ, R0 ;  /* 0x000000ffff0d7224 */ /* 0x000fe400078e0000 */
[----:B------:R-:W-:-:S05]  /*13080*/  VIADD R0, R6, 0x70 ;  /* 0x0000007006007836 */ /* 0x000fca0000000000 */
[----:B------:R-:W-:Y:S01]  /*13090*/  ISETP.GE.AND P1, PT, R0, R7, PT ;  /* 0x000000070000720c */ /* 0x000fe20003f26270 */
[----:B------:R-:W-:Y:S02]  /*130a0*/  VIADD R0, R6, 0x80 ;  /* 0x0000008006007836 */ /* 0x000fe40000000000 */
[----:B------:R-:W-:-:S10]  /*130b0*/  IMAD.MOV.U32 R10, RZ, RZ, R14 ;  /* 0x000000ffff0a7224 */ /* 0x000fd400078e000e */
[----:B0-----:R-:W-:Y:S05]  /*130c0*/  WARPSYNC.COLLECTIVE R15, `(.L_x_13639) ;  /* 0x000000000f087348 */ /* 0x001fea0003c00000 */
[----:B------:R1:W2:Y:S02]  /*130d0*/  SHFL.IDX P6, R14, R13, R12, R11 ;  /* 0x0000000c0d0e7389 */ /* 0x0002a400000c000b */
[----:B012---:R-:W-:Y:S01]  /*130e0*/  ENDCOLLECTIVE ;  /* 0x000000000000791b */ /* 0x007fe20003800000 */
.L_x_13639:
[----:B------:R-:W-:Y:S02]  /*130f0*/  IMAD.MOV.U32 R13, RZ, RZ, R8 ;  /* 0x000000ffff0d7224 */ /* 0x000fe400078e0008 */
[----:B------:R-:W-:Y:S02]  /*13100*/  IMAD.MOV.U32 R12, RZ, RZ, RZ ;  /* 0x000000ffff0c7224 */ /* 0x000fe400078e00ff */
[----:B------:R-:W-:-:S07]  /*13110*/  IMAD.MOV.U32 R20, RZ, RZ, R14 ;  /* 0x000000ffff147224 */ /* 0x000fce00078e000e */
[----:B------:R-:W-:Y:S05]  /*13120*/  WARPSYNC.COLLECTIVE R15, `(.L_x_13640) ;  /* 0x000000000f087348 */ /* 0x000fea0003c00000 */
[----:B------:R0:W1:Y:S02]  /*13130*/  SHFL.IDX P6, R14, R13, R12, R11 ;  /* 0x0000000c0d0e7389 */ /* 0x00006400000c000b */
[----:B01----:R-:W-:Y:S01]  /*13140*/  ENDCOLLECTIVE ;  /* 0x000000000000791b */ /* 0x003fe20003800000 */
.L_x_13640:
[----:B------:R-:W-:-:S05]  /*13150*/  @!P1 LEA R2, P2, R21, R20, 0x1 ;  /* 0x0000001415029211 */ /* 0x000fca00078408ff */
[----:B------:R-:W-:-:S05]  /*13160*/  @!P1 IMAD.X R3, RZ, RZ, R10, P2 ;  /* 0x000000ffff039224 */ /* 0x000fca00010e060a */
[----:B------:R-:W-:Y:S01]  /*13170*/  @!PT LDS RZ, [RZ] ;  /* 0x00000000fffff984 */ /* 0x000fe20000000800 */
[----:B------:R-:W-:Y:S01]  /*13180*/  @!PT LDS RZ, [RZ] ;  /* 0x00000000fffff984 */ /* 0x000fe20000000800 */
[----:B------:R-:W-:Y:S01]  /*13190*/  @!PT LDS RZ, [RZ] ;  /* 0x00000000fffff984 */ /* 0x000fe20000000800 */
[----:B------:R0:W-:Y:S01]  /*131a0*/  @!P1 LDGSTS.E.BYPASS.LTC128B.128 [R26+0xbc00], desc[UR48][R2.64], !P0 ;  /* 0x0bc00000021a9fae */ /* 0x0001e2000c101d70 */
[----:B------:R-:W-:Y:S01]  /*131b0*/  IMAD.MOV.U32 R13, RZ, RZ, R4 ;  /* 0x000000ffff0d7224 */ /* 0x000fe200078e0004 */
[----:B------:R-:W-:Y:S01]  /*131c0*/  ISETP.GE.AND P1, PT, R0, R7, PT ;  /* 0x000000070000720c */ /* 0x000fe20003f26270 */
[----:B------:R-:W-:Y:S02]  /*131d0*/  VIADD R0, R6, 0x90 ;  /* 0x0000009006007836 */ /* 0x000fe40000000000 */
[----:B------:R-:W-:-:S10]  /*131e0*/  IMAD.MOV.U32 R9, RZ, RZ, R14 ;  /* 0x000000ffff097224 */ /* 0x000fd400078e000e */
[----:B0-----:R-:W-:Y:S05]  /*131f0*/  WARPSYNC.COLLECTIVE R15, `(.L_x_13641) ;  /* 0x000000000f087348 */ /* 0x001fea0003c00000 */
[----:B------:R1:W2:Y:S02]  /*13200*/  SHFL.IDX P6, R14, R13, R12, R11 ;  /* 0x0000000c0d0e7389 */ /* 0x0002a400000c000b */
[----:B012---:R-:W-:Y:S01]  /*13210*/  ENDCOLLECTIVE ;  /* 0x000000000000791b */ /* 0x007fe20003800000 */
.L_x_13641:
[----:B------:R-:W-:Y:S02]  /*13220*/  IMAD.MOV.U32 R13, RZ, RZ, R8 ;  /* 0x000000ffff0d7224 */ /* 0x000fe400078e0008 */
[----:B------:R-:W-:Y:S01]  /*13230*/  IMAD.MOV.U32 R12, RZ, RZ, 0x1 ;  /* 0x00000001ff0c7424 */ /* 0x000fe200078e00ff */
[----:B------:R-:W-:-:S13]  /*13240*/  @!P1 LEA R2, P2, R21, R14, 0x1 ;  /* 0x0000000e15029211 */ /* 0x000fda00078408ff */
[----:B------:R-:W-:Y:S05]  /*13250*/  WARPSYNC.COLLECTIVE R15, `(.L_x_13642) ;  /* 0x000000000f087348 */ /* 0x000fea0003c00000 */
[----:B------:R0:W1:Y:S02]  /*13260*/  SHFL.IDX P6, R14, R13, R12, R11 ;  /* 0x0000000c0d0e7389 */ /* 0x00006400000c000b */
[----:B01----:R-:W-:Y:S01]  /*13270*/  ENDCOLLECTIVE ;  /* 0x000000000000791b */ /* 0x003fe20003800000 */
.L_x_13642:
[----:B------:R-:W-:-:S05]  /*13280*/  @!P1 IMAD.X R3, RZ, RZ, R9, P2 ;  /* 0x000000ffff039224 */ /* 0x000fca00010e0609 */
[----:B------:R-:W-:Y:S01]  /*13290*/  @!PT LDS RZ, [RZ] ;  /* 0x00000000fffff984 */ /* 0x000fe20000000800 */
[----:B------:R-:W-:Y:S01]  /*132a0*/  @!PT LDS RZ, [RZ] ;  /* 0x00000000fffff984 */ /* 0x000fe20000000800 */
[----:B------:R-:W-:Y:S01]  /*132b0*/  @!PT LDS RZ, [RZ] ;  /* 0x00000000fffff984 */ /* 0x000fe20000000800 */
[----:B------:R0:W-:Y:S01]  /*132c0*/  @!P1 LDGSTS.E.BYPASS.LTC128B.128 [R26+0xc400], desc[UR48][R2.64], !P0 ;  /* 0x0c400000021a9fae */ /* 0x0001e2000c101d70 */
[----:B------:R-:W-:Y:S01]  /*132d0*/  ISETP.GE.AND P1, PT, R0, R7, PT ;  /* 0x000000070000720c */ /* 0x000fe20003f26270 */
[----:B------:R-:W-:Y:S02]  /*132e0*/  IMAD.MOV.U32 R13, RZ, RZ, R4 ;  /* 0x000000ffff0d7224 */ /* 0x000fe400078e0004 */
[----:B------:R-:W-:-:S10]  /*132f0*/  IMAD.MOV.U32 R5, RZ, RZ, R14 ;  /* 0x000000ffff057224 */ /* 0x000fd400078e000e */
[----:B0-----:R-:W-:Y:S05]  /*13300*/  WARPSYNC.COLLECTIVE R15, `(.L_x_13643) ;  /* 0x000000000f087348 */ /* 0x001fea0003c00000 */
[----:B------:R1:W2:Y:S02]  /*13310*/  SHFL.IDX P6, R14, R13, R12, R11 ;  /* 0x0000000c0d0e7389 */ /* 0x0002a400000c000b */
[----:B012---:R-:W-:Y:S01]  /*13320*/  ENDCOLLECTIVE ;  /* 0x000000000000791b */ /* 0x007fe20003800000 */
.L_x_13643:
[----:B------:R-:W-:Y:S02]  /*13330*/  IMAD.MOV.U32 R13, RZ, RZ, R8 ;  /* 0x000000ffff0d7224 */ /* 0x000fe400078e0008 */
[----:B------:R-:W-:Y:S02]  /*13340*/  IMAD.MOV.U32 R12, RZ, RZ, 0x2 ;  /* 0x00000002ff0c7424 */ /* 0x000fe400078e00ff */
[----:B------:R-:W-:-:S07]  /*13350*/  IMAD.MOV.U32 R9, RZ, RZ, R14 ;  /* 0x000000ffff097224 */ /* 0x000fce00078e000e */
[----:B------:R-:W-:Y:S05]  /*13360*/  WARPSYNC.COLLECTIVE R15, `(.L_x_13644) ;  /* 0x000000000f087348 */ /* 0x000fea0003c00000 */
[----:B------:R0:W1:Y:S02]  /*13370*/  SHFL.IDX P6, R14, R13, R12, R11 ;  /* 0x0000000c0d0e7389 */ /* 0x00006400000c000b */
[----:B01----:R-:W-:Y:S01]  /*13380*/  ENDCOLLECTIVE ;  /* 0x000000000000791b */ /* 0x003fe20003800000 */
.L_x_13644:
        /* <DEDUP_REMOVED lines=11> */
.L_x_13645:
[----:B------:R-:W-:-:S05]  /*13440*/  VIADD R2, R6, 0xa0 ;  /* 0x000000a006027836 */ /* 0x000fca0000000000 */
[----:B------:R-:W-:Y:S01]  /*13450*/  ISETP.GE.AND P1, PT, R2, R7, PT ;  /* 0x000000070200720c */ /* 0x000fe20003f26270 */
[----:B------:R-:W-:Y:S02]  /*13460*/  IMAD.MOV.U32 R13, RZ, RZ, R8 ;  /* 0x000000ffff0d7224 */ /* 0x000fe400078e0008 */
[----:B------:R-:W-:-:S10]  /*13470*/  IMAD.MOV.U32 R12, RZ, RZ, 0x3 ;  /* 0x00000003ff0c7424 */ /* 0x000fd400078e00ff */
[----:B------:R-:W-:-:S13]  /*13480*/  @!P1 LEA R2, P2, R21, R14, 0x1 ;  /* 0x0000000e15029211 */ /* 0x000fda00078408ff */
[----:B------:R-:W-:Y:S05]  /*13490*/  WARPSYNC.COLLECTIVE R15, `(.L_x_13646) ;  /* 0x000000000f087348 */ /* 0x000fea0003c00000 */
[----:B------:R0:W1:Y:S02]  /*134a0*/  SHFL.IDX P6, R14, R13, R12, R11 ;  /* 0x0000000c0d0e7389 */ /* 0x00006400000c000b */
[----:B01----:R-:W-:Y:S01]  /*134b0*/  ENDCOLLECTIVE ;  /* 0x000000000000791b */ /* 0x003fe20003800000 */
.L_x_13646:
        /* <DEDUP_REMOVED lines=10> */
.L_x_13647:
[----:B------:R-:W-:Y:S05]  /*13560*/  BRA `(.L_x_13648) ;  /* 0xffffffcc002c7947 */ /* 0x000fea000383ffff */
.L_x_13548:
[----:B0-----:R0:W1:Y:S02]  /*13570*/  SYNCS.PHASECHK.TRANS64.TRYWAIT P0, [R17+URZ+0x16820], R2 ;  /* 0x01682002110075a7 */ /* 0x001064000800017f */
[----:B-1----:R-:W-:Y:S05]  /*13580*/  @!P0 NANOSLEEP.SYNCS 0x989680 ;  /* 0x009896800000895d */ /* 0x002fea0003900000 */
[----:B------:R-:W1:Y:S02]  /*13590*/  @!P0 SYNCS.PHASECHK.TRANS64 P0, [R17+URZ+0x16820], R2 ;  /* 0x01682002110085a7 */ /* 0x000e64000800007f */
[----:B-1----:R-:W-:Y:S05]  /*135a0*/  @!P0 BRA `(.L_x_13548) ;  /* 0xfffffffc00f08947 */ /* 0x002fea000383ffff */
[----:B------:R-:W-:Y:S05]  /*135b0*/  BRA `(.L_x_13649) ;  /* 0xffffffcc00847947 */ /* 0x000fea000383ffff */
.L_x_13555:
[----:B0-----:R0:W1:Y:S02]  /*135c0*/  SYNCS.PHASECHK.TRANS64.TRYWAIT P0, [R3+URZ+0x16840], R2 ;  /* 0x01684002030075a7 */ /* 0x001064000800017f */
[----:B-1----:R-:W-:Y:S05]  /*135d0*/  @!P0 NANOSLEEP.SYNCS 0x989680 ;  /* 0x009896800000895d */ /* 0x002fea0003900000 */
[----:B------:R-:W1:Y:S02]  /*135e0*/  @!P0 SYNCS.PHASECHK.TRANS64 P0, [R3+URZ+0x16840], R2 ;  /* 0x01684002030085a7 */ /* 0x000e64000800007f */
[----:B-1----:R-:W-:Y:S05]  /*135f0*/  @!P0 BRA `(.L_x_13555) ;  /* 0xfffffffc00f08947 */ /* 0x002fea000383ffff */
[----:B------:R-:W-:Y:S05]  /*13600*/  BRA `(.L_x_13650) ;  /* 0xffffffd000387947 */ /* 0x000fea000383ffff */
.L_x_13560:
[----:B0-----:R0:W1:Y:S02]  /*13610*/  SYNCS.PHASECHK.TRANS64.TRYWAIT P0, [R2+URZ+0x60], R3 ;  /* 0x00006003020075a7 */ /* 0x001064000800017f */
[----:B-1----:R-:W-:Y:S05]  /*13620*/  @!P0 NANOSLEEP.SYNCS 0x989680 ;  /* 0x009896800000895d */ /* 0x002fea0003900000 */
[----:B------:R-:W1:Y:S02]  /*13630*/  @!P0 SYNCS.PHASECHK.TRANS64 P0, [R2+URZ+0x60], R3 ;  /* 0x00006003020085a7 */ /* 0x000e64000800007f */
[----:B-1----:R-:W-:Y:S05]  /*13640*/  @!P0 BRA `(.L_x_13560) ;  /* 0xfffffffc00f08947 */ /* 0x002fea000383ffff */
[----:B------:R-:W-:Y:S05]  /*13650*/  BRA `(.L_x_13651) ;  /* 0xffffffd000b07947 */ /* 0x000fea000383ffff */
.L_x_13569:
[----:B0-----:R0:W1:Y:S02]  /*13660*/  SYNCS.PHASECHK.TRANS64.TRYWAIT P0, [R3+URZ+0x16840], R2 ;  /* 0x01684002030075a7 */ /* 0x001064000800017f */
[----:B-1----:R-:W-:Y:S05]  /*13670*/  @!P0 NANOSLEEP.SYNCS 0x989680 ;  /* 0x009896800000895d */ /* 0x002fea0003900000 */
[----:B------:R-:W1:Y:S02]  /*13680*/  @!P0 SYNCS.PHASECHK.TRANS64 P0, [R3+URZ+0x16840], R2 ;  /* 0x01684002030085a7 */ /* 0x000e64000800007f */
[----:B-1----:R-:W-:Y:S05]  /*13690*/  @!P0 BRA `(.L_x_13569) ;  /* 0xfffffffc00f08947 */ /* 0x002fea000383ffff */
[----:B------:R-:W-:Y:S05]  /*136a0*/  BRA `(.L_x_13652) ;  /* 0xffffffd400f07947 */ /* 0x000fea000383ffff */
.L_x_13574:
[----:B0-----:R0:W1:Y:S02]  /*136b0*/  SYNCS.PHASECHK.TRANS64.TRYWAIT P0, [R5+URZ+0x60], R24 ;  /* 0x00006018050075a7 */ /* 0x001064000800017f */
[----:B-1----:R-:W-:Y:S05]  /*136c0*/  @!P0 NANOSLEEP.SYNCS 0x989680 ;  /* 0x009896800000895d */ /* 0x002fea0003900000 */
[----:B------:R-:W1:Y:S02]  /*136d0*/  @!P0 SYNCS.PHASECHK.TRANS64 P0, [R5+URZ+0x60], R24 ;  /* 0x00006018050085a7 */ /* 0x000e64000800007f */
[----:B-1----:R-:W-:Y:S05]  /*136e0*/  @!P0 BRA `(.L_x_13574) ;  /* 0xfffffffc00f08947 */ /* 0x002fea000383ffff */
[----:B------:R-:W-:Y:S05]  /*136f0*/  BRA `(.L_x_13653) ;  /* 0xffffffd800687947 */ /* 0x000fea000383ffff */
.L_x_13582:
[----:B0-----:R0:W1:Y:S02]  /*13700*/  SYNCS.PHASECHK.TRANS64.TRYWAIT P0, [R2+URZ+0x16840], R3 ;  /* 0x01684003020075a7 */ /* 0x001064000800017f */
[----:B-1----:R-:W-:Y:S05]  /*13710*/  @!P0 NANOSLEEP.SYNCS 0x989680 ;  /* 0x009896800000895d */ /* 0x002fea0003900000 */
[----:B------:R-:W1:Y:S02]  /*13720*/  @!P0 SYNCS.PHASECHK.TRANS64 P0, [R2+URZ+0x16840], R3 ;  /* 0x01684003020085a7 */ /* 0x000e64000800007f */
[----:B-1----:R-:W-:Y:S05]  /*13730*/  @!P0 BRA `(.L_x_13582) ;  /* 0xfffffffc00f08947 */ /* 0x002fea000383ffff */
[----:B------:R-:W-:Y:S05]  /*13740*/  BRA `(.L_x_13654) ;  /* 0xffffffdc00747947 */ /* 0x000fea000383ffff */
.L_x_13587:
[----:B0-----:R0:W1:Y:S02]  /*13750*/  SYNCS.PHASECHK.TRANS64.TRYWAIT P0, [R5+URZ+0x60], R8 ;  /* 0x00006008050075a7 */ /* 0x001064000800017f */
[----:B-1----:R-:W-:Y:S05]  /*13760*/  @!P0 NANOSLEEP.SYNCS 0x989680 ;  /* 0x009896800000895d */ /* 0x002fea0003900000 */
[----:B------:R-:W1:Y:S02]  /*13770*/  @!P0 SYNCS.PHASECHK.TRANS64 P0, [R5+URZ+0x60], R8 ;  /* 0x00006008050085a7 */ /* 0x000e64000800007f */
[----:B-1----:R-:W-:Y:S05]  /*13780*/  @!P0 BRA `(.L_x_13587) ;  /* 0xfffffffc00f08947 */ /* 0x002fea000383ffff */
[----:B------:R-:W-:Y:S05]  /*13790*/  BRA `(.L_x_13655) ;  /* 0xffffffdc00f07947 */ /* 0x000fea000383ffff */
.L_x_13597:
[----:B-1----:R1:W2:Y:S02]  /*137a0*/  SYNCS.PHASECHK.TRANS64.TRYWAIT P0, [R3+URZ+0x16860], R0 ;  /* 0x01686000030075a7 */ /* 0x0022a4000800017f */
[----:B--2---:R-:W-:Y:S05]  /*137b0*/  @!P0 NANOSLEEP.SYNCS 0x989680 ;  /* 0x009896800000895d */ /* 0x004fea0003900000 */
[----:B------:R-:W2:Y:S02]  /*137c0*/  @!P0 SYNCS.PHASECHK.TRANS64 P0, [R3+URZ+0x16860], R0 ;  /* 0x01686000030085a7 */ /* 0x000ea4000800007f */
[----:B--2---:R-:W-:Y:S05]  /*137d0*/  @!P0 BRA `(.L_x_13597) ;  /* 0xfffffffc00f08947 */ /* 0x004fea000383ffff */
[----:B------:R-:W-:Y:S05]  /*137e0*/  BRA `(.L_x_13656) ;  /* 0xffffffe000e07947 */ /* 0x000fea000383ffff */
.L_x_13603:
        /* <DEDUP_REMOVED lines=8> */
.L_x_13658:
[----:B------:R-:W-:Y:S05]  /*13870*/  BSYNC B0 ;  /* 0x0000000000007941 */ /* 0x000fea0003800000 */
.L_x_13657:
[----:B------:R-:W-:Y:S05]  /*13880*/  BRA `(.L_x_13659) ;  /* 0xffffffe400807947 */ /* 0x000fea000383ffff */
.L_x_13606:
[----:B-1----:R1:W2:Y:S02]  /*13890*/  SYNCS.PHASECHK.TRANS64.TRYWAIT P0, [R9+URZ+0x16820], R0 ;  /* 0x01682000090075a7 */ /* 0x0022a4000800017f */
[----:B--2---:R-:W-:Y:S05]  /*138a0*/  @!P0 NANOSLEEP.SYNCS 0x989680 ;  /* 0x009896800000895d */ /* 0x004fea0003900000 */
[----:B------:R-:W2:Y:S02]  /*138b0*/  @!P0 SYNCS.PHASECHK.TRANS64 P0, [R9+URZ+0x16820], R0 ;  /* 0x01682000090085a7 */ /* 0x000ea4000800007f */
[----:B--2---:R-:W-:Y:S05]  /*138c0*/  @!P0 BRA `(.L_x_13606) ;  /* 0xfffffffc00f08947 */ /* 0x004fea000383ffff */
[----:B------:R-:W-:Y:S05]  /*138d0*/  BRA `(.L_x_13660) ;  /* 0xffffffe400c47947 */ /* 0x000fea000383ffff */
.L_x_13607:
        /* <DEDUP_REMOVED lines=11> */
.L_x_13662:
[----:B------:R-:W-:Y:S05]  /*13990*/  BSYNC B0 ;  /* 0x0000000000007941 */ /* 0x000fea0003800000 */
.L_x_13661:
[----:B------:R-:W-:Y:S05]  /*139a0*/  BRA `(.L_x_13663) ;  /* 0xffffffe400ac7947 */ /* 0x000fea000383ffff */
.L_x_13610:
[----:B------:R-:W-:Y:S01]  /*139b0*/  BSSY B1, `(.L_x_13664) ;  /* 0x0000006000017945 */ /* 0x000fe20003800000 */
[----:B------:R-:W-:-:S07]  /*139c0*/  IMAD.MOV.U32 R15, RZ, RZ, -0x1 ;  /* 0xffffffffff0f7424 */ /* 0x000fce00078e00ff */
[----:B01----:R-:W-:Y:S05]  /*139d0*/  WARPSYNC.COLLECTIVE R15, `(.L_x_13665) ;  /* 0x000000000f0c7348 */ /* 0x003fea0003c00000 */
[----:B------:R-:W-:Y:S02]  /*139e0*/  ELECT P6, UR62, PT ;  /* 0x00000000003e782f */ /* 0x000fe400038c0000 */
[----:B------:R-:W-:Y:S01]  /*139f0*/  MOV R14, UR62 ;  /* 0x0000003e000e7c02 */ /* 0x000fe20008000f00 */
[----:B01----:R-:W-:Y:S10]  /*13a00*/  ENDCOLLECTIVE ;  /* 0x000000000000791b */ /* 0x003ff40003800000 */
.L_x_13665:
[----:B------:R-:W-:Y:S05]  /*13a10*/  BSYNC B1 ;  /* 0x0000000000017941 */ /* 0x000fea0003800000 */
.L_x_13664:
[----:B------:R-:W-:Y:S05]  /*13a20*/  BRA `(.L_x_13666) ;  /* 0xffffffe400a47947 */ /* 0x000fea000383ffff */
.L_x_13612:
[----:B-1----:R1:W2:Y:S02]  /*13a30*/  SYNCS.PHASECHK.TRANS64.TRYWAIT P0, [R7+URZ], R2 ;  /* 0x00000002070075a7 */ /* 0x0022a4000800017f */
[----:B--2---:R-:W-:Y:S05]  /*13a40*/  @!P0 NANOSLEEP.SYNCS 0x989680 ;  /* 0x009896800000895d */ /* 0x004fea0003900000 */
[----:B------:R-:W2:Y:S02]  /*13a50*/  @!P0 SYNCS.PHASECHK.TRANS64 P0, [R7+URZ], R2 ;  /* 0x00000002070085a7 */ /* 0x000ea4000800007f */
[----:B--2---:R-:W-:Y:S05]  /*13a60*/  @!P0 BRA `(.L_x_13612) ;  /* 0xfffffffc00f08947 */ /* 0x004fea000383ffff */
[----:B------:R-:W-:Y:S05]  /*13a70*/  BRA `(.L_x_13667) ;  /* 0xffffffe400d87947 */ /* 0x000fea000383ffff */
.L_x_13613:
[----:B--2---:R2:W3:Y:S02]  /*13a80*/  SYNCS.PHASECHK.TRANS64.TRYWAIT P0, [R3+URZ], R0 ;  /* 0x00000000030075a7 */ /* 0x0044e4000800017f */
[----:B---3--:R-:W-:Y:S05]  /*13a90*/  @!P0 NANOSLEEP.SYNCS 0x989680 ;  /* 0x009896800000895d */ /* 0x008fea0003900000 */
[----:B------:R-:W3:Y:S02]  /*13aa0*/  @!P0 SYNCS.PHASECHK.TRANS64 P0, [R3+URZ], R0 ;  /* 0x00000000030085a7 */ /* 0x000ee4000800007f */
[----:B---3--:R-:W-:Y:S05]  /*13ab0*/  @!P0 BRA `(.L_x_13613) ;  /* 0xfffffffc00f08947 */ /* 0x008fea000383ffff */
[----:B------:R-:W-:Y:S05]  /*13ac0*/  BRA `(.L_x_13668) ;  /* 0xffffffe400cc7947 */ /* 0x000fea000383ffff */
.L_x_13615:
[----:B--2---:R2:W3:Y:S02]  /*13ad0*/  SYNCS.PHASECHK.TRANS64.TRYWAIT P0, [R5+URZ], R2 ;  /* 0x00000002050075a7 */ /* 0x0044e4000800017f */
[----:B---3--:R-:W-:Y:S05]  /*13ae0*/  @!P0 NANOSLEEP.SYNCS 0x989680 ;  /* 0x009896800000895d */ /* 0x008fea0003900000 */
[----:B------:R-:W3:Y:S02]  /*13af0*/  @!P0 SYNCS.PHASECHK.TRANS64 P0, [R5+URZ], R2 ;  /* 0x00000002050085a7 */ /* 0x000ee4000800007f */
[----:B---3--:R-:W-:Y:S05]  /*13b00*/  @!P0 BRA `(.L_x_13615) ;  /* 0xfffffffc00f08947 */ /* 0x008fea000383ffff */
[----:B------:R-:W-:Y:S05]  /*13b10*/  BRA `(.L_x_13669) ;  /* 0xffffffe400d07947 */ /* 0x000fea000383ffff */
.L_x_13670:
        /* <DEDUP_REMOVED lines=14> */
.L_x_15335:


//--------------------- .text._ZN7cutlass13device_kernelIN5flash11enable_sm90INS1_16FlashAttnFwdSm90INS1_25CollectiveMainloopFwdSm90ILi2EN4cute5tupleIJNS5_1CILi1EEES8_S8_EEENS6_IJNS7_ILi192EEENS7_ILi128EEENS7_ILi64EEEEEELi64ENS_10bfloat16_tEfNS_4arch4Sm90ELb0ELb1ELb0ELb1ELb0ELb0ELb0ELb1ELb1ELb1ELb0ELb0EEENS1_21CollectiveEpilogueFwdINS6_IJSA_SC_SB_EEES9_SE_SG_Li384ELb1ELb1ELb0ELb0EEENS1_36VarlenDynamicPersistentTileSchedulerILi192ELi128ELi384ELi128ELb0ELb1ELb1ELb1ELb0ELb1EEEEEEEEEvNT_6ParamsE --------------------------
	.section	.text._ZN7cutlass13device_kernelIN5flash11enable_sm90INS1_16FlashAttnFwdSm90INS1_25CollectiveMainloopFwdSm90ILi2EN4cute5tupleIJNS5_1CILi1EEES8_S8_EEENS6_IJNS7_ILi192EEENS7_ILi128EEENS7_ILi64EEEEEELi64ENS_10bfloat16_tEfNS_4arch4Sm90ELb0ELb1ELb0ELb1ELb0ELb0ELb0ELb1ELb1ELb1ELb0ELb0EEENS1_21CollectiveEpilogueFwdINS6_IJSA_SC_SB_EEES9_SE_SG_Li384ELb1ELb1ELb0ELb0EEENS1_36VarlenDynamicPersistentTileSchedulerILi192ELi128ELi384ELi128ELb0ELb1ELb1ELb1ELb0ELb1EEEEEEEEEvNT_6ParamsE,"ax",@progbits
	.align	128
.text._ZN7cutlass13device_kernelIN5flash11enable_sm90INS1_16FlashAttnFwdSm90INS1_25CollectiveMainloopFwdSm90ILi2EN4cute5tupleIJNS5_1CILi1EEES8_S8_EEENS6_IJNS7_ILi192EEENS7_ILi128EEENS7_ILi64EEEEEELi64ENS_10bfloat16_tEfNS_4arch4Sm90ELb0ELb1ELb0ELb1ELb0ELb0ELb0ELb1ELb1ELb1ELb0ELb0EEENS1_21CollectiveEpilogueFwdINS6_IJSA_SC_SB_EEES9_SE_SG_Li384ELb1ELb1ELb0ELb0EEENS1_36VarlenDynamicPersistentTileSchedulerILi192ELi128ELi384ELi128ELb0ELb1ELb1ELb1ELb0ELb1EEEEEEEEEvNT_6ParamsE:
        .type           _ZN7cutlass13device_kernelIN5flash11enable_sm90INS1_16FlashAttnFwdSm90INS1_25CollectiveMainloopFwdSm90ILi2EN4cute5tupleIJNS5_1CILi1EEES8_S8_EEENS6_IJNS7_ILi192EEENS7_ILi128EEENS7_ILi64EEEEEELi64ENS_10bfloat16_tEfNS_4arch4Sm90ELb0ELb1ELb0ELb1ELb0ELb0ELb0ELb1ELb1ELb1ELb0ELb0EEENS1_21CollectiveEpilogueFwdINS6_IJSA_SC_SB_EEES9_SE_SG_Li384ELb1ELb1ELb0ELb0EEENS1_36VarlenDynamicPersistentTileSchedulerILi192ELi128ELi384ELi128ELb0ELb1ELb1ELb1ELb0ELb1EEEEEEEEEvNT_6ParamsE,@function
        .size           _ZN7cutlass13device_kernelIN5flash11enable_sm90INS1_16FlashAttnFwdSm90INS1_25CollectiveMainloopFwdSm90ILi2EN4cute5tupleIJNS5_1CILi1EEES8_S8_EEENS6_IJNS7_ILi192EEENS7_ILi128EEENS7_ILi64EEEEEELi64ENS_10bfloat16_tEfNS_4arch4Sm90ELb0ELb1ELb0ELb1ELb0ELb0ELb0ELb1ELb1ELb1ELb0ELb0EEENS1_21CollectiveEpilogueFwdINS6_IJSA_SC_SB_EEES9_SE_SG_Li384ELb1ELb1ELb0ELb0EEENS1_36VarlenDynamicPersistentTileSchedulerILi192ELi128ELi384ELi128ELb0ELb1ELb1ELb1ELb0ELb1EEEEEEEEEvNT_6ParamsE,(.L_x_15336 - _ZN7cutlass13device_kernelIN5flash11enable_sm90INS1_16FlashAttnFwdSm90INS1_25CollectiveMainloopFwdSm90ILi2EN4cute5tupleIJNS5_1CILi1EEES8_S8_EEENS6_IJNS7_ILi192EEENS7_ILi128EEENS7_ILi64EEEEEELi64ENS_10bfloat16_tEfNS_4arch4Sm90ELb0ELb1ELb0ELb1ELb0ELb0ELb0ELb1ELb1ELb1ELb0ELb0EEENS1_21CollectiveEpilogueFwdINS6_IJSA_SC_SB_EEES9_SE_SG_Li384ELb1ELb1ELb0ELb0EEENS1_36VarlenDynamicPersistentTileSchedulerILi192ELi128ELi384ELi128ELb0ELb1ELb1ELb1ELb0ELb1EEEEEEEEEvNT_6ParamsE)
        .other          _ZN7cutlass13device_kernelIN5flash11enable_sm90INS1_16FlashAttnFwdSm90INS1_25CollectiveMainloopFwdSm90ILi2EN4cute5tupleIJNS5_1CILi1EEES8_S8_EEENS6_IJNS7_ILi192EEENS7_ILi128EEENS7_ILi64EEEEEELi64ENS_10bfloat16_tEfNS_4arch4Sm90ELb0ELb1ELb0ELb1ELb0ELb0ELb0ELb1ELb1ELb1ELb0ELb0EEENS1_21CollectiveEpilogueFwdINS6_IJSA_SC_SB_EEES9_SE_SG_Li384ELb1ELb1ELb0ELb0EEENS1_36VarlenDynamicPersistentTileSchedulerILi192ELi128ELi384ELi128ELb0ELb1ELb1ELb1ELb0ELb1EEEEEEEEEvNT_6ParamsE,@"STO_CUDA_ENTRY STV_DEFAULT"
_ZN7cutlass13device_kernelIN5flash11enable_sm90INS1_16FlashAttnFwdSm90INS1_25CollectiveMainloopFwdSm90ILi2EN4cute5tupleIJNS5_1CILi1EEES8_S8_EEENS6_IJNS7_ILi192EEENS7_ILi128EEENS7_ILi64EEEEEELi64ENS_10bfloat16_tEfNS_4arch4Sm90ELb0ELb1ELb0ELb1ELb0ELb0ELb0ELb1ELb1ELb1ELb0ELb0EEENS1_21CollectiveEpilogueFwdINS6_IJSA_SC_SB_EEES9_SE_SG_Li384ELb1ELb1ELb0ELb0EEENS1_36VarlenDynamicPersistentTileSchedulerILi192ELi128ELi384ELi128ELb0ELb1ELb1ELb1ELb0ELb1EEEEEEEEEvNT_6ParamsE:
        /* <DEDUP_REMOVED lines=18> */
.L_x_13672:
[----:B------:R-:W-:Y:S05]  /*0120*/  BSYNC B0 ;  /* 0x0000000000007941 */ /* 0x000fea0003800000 */
.L_x_13671:
        /* <DEDUP_REMOVED lines=41> */
.L_x_13673:
        /* <DEDUP_REMOVED lines=22> */
.L_x_13674:
        /* <DEDUP_REMOVED lines=18> */
.L_x_13675:
        /* <DEDUP_REMOVED lines=22> */
.L_x_13676:
        /* <DEDUP_REMOVED lines=22> */
.L_x_13677:
[----:B------:R-:W-:Y:S01]  /*0900*/  PLOP3.LUT P0, PT, PT, PT, UP0, 0x80, 0x0 ;  /* 0x000000000000781c */ /* 0x000fe20003f0f008 */
[----:B------:R-:W-:Y:S01]  /*0910*/  UMOV UR36, 0x1 ;  /* 0x0000000100247882 */ /* 0x000fe20000000000 */
[----:B------:R-:W-:Y:S01]  /*0920*/  NOP ;  /* 0x0000000000007918 */ /* 0x000fe20000000000 */
[----:B------:R-:W-:Y:S01]  /*0930*/  USEL UR36, UR36, 0x2, !UP0 ;  /* 0x0000000224247887 */ /* 0x000fe2000c000000 */
[----:B------:R-:W-:Y:S01]  /*0940*/  ULDC.64 UR50, c[0x0][0x208] ;  /* 0x0000820000327ab9 */ /* 0x000fe20000000a00 */
[----:B012-4-:R-:W-:Y:S08]  /*0950*/  BAR.SYNC.DEFER_BLOCKING 0x0 ;  /* 0x0000000000007b1d */ /* 0x017ff00000010000 */
[----:B------:R-:W-:Y:S05]  /*0960*/  @!P0 BRA `(.L_x_13678) ;  /* 0x000000dc00988947 */ /* 0x000fea0003800000 */
.L_x_13679:
        /* <DEDUP_REMOVED lines=30> */
[CC--:B------:R-:W-:Y:S01]  /*0b50*/  LEA.HI R2, R0.reuse, R157.reuse, RZ, 0x4 ;  /* 0x0000009d00027211 */ /* 0x0c0fe200078f20ff */
[----:B------:R-:W-:Y:S01]  /*0b60*/  IMAD.SHL.U32 R3, R3, 0x20, RZ ;  /* 0x0000002003037824 */ /* 0x000fe200078e00ff */
[----:B------:R-:W-:Y:S01]  /*0b70*/  LEA.HI R10, R0, R157, RZ, 0x2 ;  /* 0x0000009d000a7211 */ /* 0x000fe200078f10ff */
[C---:B------:R-:W-:Y:S01]  /*0b80*/  IMAD.IADD R152, R157.reuse, 0x1, -R152 ;  /* 0x000000019d987824 */ /* 0x040fe200078e0a98 */
[----:B------:R-:W-:Y:S02]  /*0b90*/  LOP3.LUT R4, R2, 0x3fffff0, RZ, 0xc0, !PT ;  /* 0x03fffff002047812 */ /* 0x000fe400078ec0ff */
[----:B------:R-:W-:Y:S02]  /*0ba0*/  SHF.R.S32.HI R5, RZ, 0x4, R2 ;  /* 0x00000004ff057819 */ /* 0x000fe40000011402 */
[----:B------:R-:W-:Y:S01]  /*0bb0*/  SHF.R.S32.HI R7, RZ, 0x1f, R152 ;  /* 0x0000001fff077819 */ /* 0x000fe20000011498 */
[----:B------:R-:W-:Y:S01]  /*0bc0*/  IMAD.IADD R4, R157, 0x1, -R4 ;  /* 0x000000019d047824 */ /* 0x000fe200078e0a04 */
[----:B------:R-:W-:-:S02]  /*0bd0*/  LOP3.LUT R3, R3, 0xfffffc00, RZ, 0xc0, !PT ;  /* 0xfffffc0003037812 */ /* 0x000fc400078ec0ff */
[----:B------:R-:W-:Y:S02]  /*0be0*/  LEA.HI R6, R7, R152, RZ, 0x2 ;  /* 0x0000009807067211 */ /* 0x000fe400078f10ff */
[----:B------:R-:W-:Y:S01]  /*0bf0*/  LEA.HI R2, R2, R5, RZ, 0x1 ;  /* 0x0000000502027211 */ /* 0x000fe200078f08ff */
[----:B------:R-:W-:Y:S01]  /*0c00*/  IMAD R3, R4, 0x40, R3 ;  /* 0x0000004004037824 */ /* 0x000fe200078e0203 */
[--C-:B------:R-:W-:Y:S02]  /*0c10*/  SHF.R.S32.HI R8, RZ, 0x2, R6.reuse ;  /* 0x00000002ff087819 */ /* 0x100fe40000011406 */
[----:B------:R-:W-:Y:S02]  /*0c20*/  SHF.R.S32.HI R9, RZ, 0x1f, R6 ;  /* 0x0000001fff097819 */ /* 0x000fe40000011406 */
[----:B------:R-:W-:Y:S02]  /*0c30*/  SHF.R.S32.HI R153, RZ, 0x7, R153 ;  /* 0x00000007ff997819 */ /* 0x000fe40000011499 */
[----:B------:R-:W-:-:S02]  /*0c40*/  LOP3.LUT R10, R10, 0xfffffffc, RZ, 0xc0, !PT ;  /* 0xfffffffc0a0a7812 */ /* 0x000fc400078ec0ff */
[----:B------:R-:W-:Y:S01]  /*0c50*/  LEA.HI R9, R9, R8, RZ, 0x3 ;  /* 0x0000000809097211 */ /* 0x000fe200078f18ff */
[----:B------:R-:W-:Y:S01]  /*0c60*/  IMAD.HI R4, R153, 0x55555556, RZ ;  /* 0x5555555699047827 */ /* 0x000fe200078e02ff */
[----:B------:R-:W-:Y:S02]  /*0c70*/  LOP3.LUT R2, R2, 0x1ffffffe, RZ, 0xc0, !PT ;  /* 0x1ffffffe02027812 */ /* 0x000fe400078ec0ff */
[----:B------:R-:W-:Y:S01]  /*0c80*/  LEA.HI R0, R0, R157, RZ, 0x3 ;  /* 0x0000009d00007211 */ /* 0x000fe200078f18ff */
[----:B------:R-:W-:Y:S01]  /*0c90*/  IMAD.IADD R10, R157, 0x1, -R10 ;  /* 0x000000019d0a7824 */ /* 0x000fe200078e0a0a */
[----:B------:R-:W-:Y:S01]  /*0ca0*/  LOP3.LUT R9, R9, 0xfffffff8, RZ, 0xc0, !PT ;  /* 0xfffffff809097812 */ /* 0x000fe200078ec0ff */
[----:B------:R-:W-:Y:S01]  /*0cb0*/  IMAD.IADD R2, R5, 0x1, -R2 ;  /* 0x0000000105027824 */ /* 0x000fe200078e0a02 */
[----:B------:R-:W-:Y:S02]  /*0cc0*/  LEA.HI R7, R7, R152, RZ, 0x5 ;  /* 0x0000009807077211 */ /* 0x000fe400078f28ff */
[----:B------:R-:W-:Y:S01]  /*0cd0*/  LOP3.LUT R18, R0, 0xfffffff8, RZ, 0xc0, !PT ;  /* 0xfffffff800127812 */ /* 0x000fe200078ec0ff */
[----:B------:R-:W-:Y:S01]  /*0ce0*/  IMAD.IADD R8, R8, 0x1, -R9 ;  /* 0x0000000108087824 */ /* 0x000fe200078e0a09 */
[----:B------:R-:W-:Y:S01]  /*0cf0*/  LEA.HI R4, R4, R4, RZ, 0x1 ;  /* 0x0000000404047211 */ /* 0x000fe200078f08ff */
[----:B------:R-:W-:Y:S01]  /*0d00*/  IMAD R155, R2, 0x8, R3 ;  /* 0x00000008029b7824 */ /* 0x000fe200078e0203 */
[----:B------:R-:W-:Y:S01]  /*0d10*/  LEA.HI R5, R10, R10, RZ, 0x1 ;  /* 0x0000000a0a057211 */ /* 0x000fe200078f08ff */
[----:B------:R-:W-:Y:S01]  /*0d20*/  IMAD.IADD R18, R157, 0x1, -R18 ;  /* 0x000000019d127824 */ /* 0x000fe200078e0a12 */
[----:B------:R-:W-:Y:S01]  /*0d30*/  SHF.R.S32.HI R7, RZ, 0x5, R7 ;  /* 0x00000005ff077819 */ /* 0x000fe20000011407 */
[----:B------:R-:W-:Y:S01]  /*0d40*/  IMAD R4, R4, -0x3, R153 ;  /* 0xfffffffd04047824 */ /* 0x000fe200078e0299 */
[----:B------:R-:W-:Y:S01]  /*0d50*/  LOP3.LUT R5, R5, 0x1ffffffe, RZ, 0xc0, !PT ;  /* 0x1ffffffe05057812 */ /* 0x000fe200078ec0ff */
[----:B------:R-:W-:Y:S01]  /*0d60*/  IMAD.SHL.U32 R19, R18, 0x8, RZ ;  /* 0x0000000812137824 */ /* 0x000fe200078e00ff */
[----:B------:R-:W-:Y:S01]  /*0d70*/  LOP3.LUT R3, R6, 0x7ffffffc, RZ, 0xc0, !PT ;  /* 0x7ffffffc06037812 */ /* 0x000fe200078ec0ff */
[----:B------:R-:W-:Y:S01]  /*0d80*/  IMAD R7, R7, 0x10, R8 ;  /* 0x0000001007077824 */ /* 0x000fe200078e0208 */
[----:B------:R-:W-:Y:S01]  /*0d90*/  SHF.R.S32.HI R23, RZ, 0x3, R0 ;  /* 0x00000003ff177819 */ /* 0x000fe20000011400 */
[----:B------:R-:W-:Y:S01]  /*0da0*/  IMAD.IADD R5, R10, 0x1, -R5 ;  /* 0x000000010a057824 */ /* 0x000fe200078e0a05 */
[----:B------:R-:W-:Y:S01]  /*0db0*/  SHF.R.S32.HI R156, RZ, 0x1f, R19 ;  /* 0x0000001fff9c7819 */ /* 0x000fe20000011413 */
[----:B------:R-:W-:-:S02]  /*0dc0*/  IMAD R154, R4, 0x40, R7 ;  /* 0x00000040049a7824 */ /* 0x000fc400078e0207 */
[----:B------:R-:W-:Y:S02]  /*0dd0*/  IMAD.IADD R16, R152, 0x1, -R3 ;  /* 0x0000000198107824 */ /* 0x000fe400078e0a03 */
[----:B------:R-:W-:-:S07]  /*0de0*/  IMAD R17, R5, 0x8, R154 ;  /* 0x0000000805117824 */ /* 0x000fce00078e029a */
.L_x_13767:
        /* <DEDUP_REMOVED lines=12> */
[----:B012---:R-:W-:Y:S02]  /*0eb0*/  IMAD.U32 R2, RZ, RZ, UR8 ;  /* 0x00000008ff027e24 */ /* 0x007fe4000f8e00ff */
[----:B------:R-:W-:Y:S01]  /*0ec0*/  IMAD.U32 R3, RZ, RZ, UR9 ;  /* 0x00000009ff037e24 */ /* 0x000fe2000f8e00ff */
[----:B------:R-:W-:-:S04]  /*0ed0*/  @UP1 UIMAD.WIDE UR8, UR6, 0x4, UR10 ;  /* 0x00000004060818a5 */ /* 0x000fc8000f8e020a */
[----:B------:R-:W2:Y:S02]  /*0ee0*/  @P0 LDG.E R2, desc[UR50][R2.64] ;  /* 0x0000003202020981 */ /* 0x000ea4000c1e1900 */
        /* <DEDUP_REMOVED lines=17> */
[----:B-----5:R-:W-:-:S14]  /*1000*/  @P2 BRA `(.L_x_13680) ;  /* 0x0000000000342947 */ /* 0x020fdc0003800000 */
        /* <DEDUP_REMOVED lines=13> */
.L_x_13680:
        /* <DEDUP_REMOVED lines=9> */
.L_x_13681:
        /* <DEDUP_REMOVED lines=13> */
.L_x_13682:
        /* <DEDUP_REMOVED lines=27> */
.L_x_13684:
[----:B------:R-:W-:-:S11]  /*13f0*/  UISETP.NE.AND UP1, UPT, UR5, 0x1, UPT ;  /* 0x000000010500788c */ /* 0x000fd6000bf25270 */
[----:B------:R-:W-:Y:S02]  /*1400*/  @UP1 ULDC.64 UR8, c[0x0][0x9e8] ;  /* 0x00027a0000081ab9 */ /* 0x000fe40000000a00 */
[----:B------:R-:W-:-:S04]  /*1410*/  UIMAD.WIDE.U32 UR6, UR4, UR8, URZ ;  /* 0x00000008040672a5 */ /* 0x000fc8000f8e003f */
[----:B------:R-:W-:-:S12]  /*1420*/  @UP1 USHF.R.U32.HI UR4, URZ, UR9, UR7 ;  /* 0x000000093f041299 */ /* 0x000fd80008011607 */
.L_x_13685:
[----:B------:R-:W-:-:S06]  /*1430*/  UIMAD UR4, UR4, UR5, UR5 ;  /* 0x00000005040472a4 */ /* 0x000fcc000f8e0205 */
[----:B------:R-:W-:-:S07]  /*1440*/  VIMNMX R0, R0, UR4, PT ;  /* 0x0000000400007c48 */ /* 0x000fce000bfe0100 */
.L_x_13683:
        /* <DEDUP_REMOVED lines=29> */
.L_x_13687:
[----:B------:R-:W-:-:S11]  /*1620*/  UISETP.NE.AND UP0, UPT, UR5, 0x1, UPT ;  /* 0x000000010500788c */ /* 0x000fd6000bf05270 */
[----:B------:R-:W-:Y:S02]  /*1630*/  @UP0 ULDC.64 UR10, c[0x0][0x9e8] ;  /* 0x00027a00000a0ab9 */ /* 0x000fe40000000a00 */
[----:B------:R-:W-:-:S04]  /*1640*/  UIMAD.WIDE.U32 UR6, UR4, UR10, URZ ;  /* 0x0000000a040672a5 */ /* 0x000fc8000f8e003f */
[----:B------:R-:W-:-:S12]  /*1650*/  @UP0 USHF.R.U32.HI UR4, URZ, UR11, UR7 ;  /* 0x0000000b3f040299 */ /* 0x000fd80008011607 */
.L_x_13688:
[----:B------:R-:W-:-:S04]  /*1660*/  UIMAD UR4, UR4, UR5, URZ ;  /* 0x00000005040472a4 */ /* 0x000fc8000f8e023f */
[----:B------:R-:W-:-:S04]  /*1670*/  UISETP.LT.AND UP0, UPT, UR9, UR4, UPT ;  /* 0x000000040900728c */ /* 0x000fc8000bf01270 */
[----:B------:R-:W-:-:S12]  /*1680*/  USEL UR9, UR9, UR4, !UP0 ;  /* 0x0000000409097287 */ /* 0x000fd8000c000000 */
.L_x_13686:
        /* <DEDUP_REMOVED lines=13> */
[----:B------:R-:W-:Y:S01]  /*1760*/  CS2R R12, SRZ ;  /* 0x00000000000c7805 */ /* 0x000fe2000001ff00 */
[----:B------:R-:W-:Y:S01]  /*1770*/  IMAD.MOV.U32 R106, RZ, RZ, RZ ;  /* 0x000000ffff6a7224 */ /* 0x000fe200078e00ff */
[----:B------:R-:W-:Y:S01]  /*1780*/  CS2R R102, SRZ ;  /* 0x0000000000667805 */ /* 0x000fe2000001ff00 */
[----:B------:R-:W-:Y:S01]  /*1790*/  USEL UR43, URZ, UR4, !UP0 ;  /* 0x000000043f2b7287 */ /* 0x000fe2000c000000 */
[----:B------:R-:W-:Y:S01]  /*17a0*/  IMAD.MOV.U32 R27, RZ, RZ, RZ ;  /* 0x000000ffff1b7224 */ /* 0x000fe200078e00ff */
[----:B------:R-:W-:-:S02]  /*17b0*/  CS2R R100, SRZ ;  /* 0x0000000000647805 */ /* 0x000fc4000001ff00 */
[----:B------:R-:W-:Y:S02]  /*17c0*/  CS2R R98, SRZ ;  /* 0x0000000000627805 */ /* 0x000fe4000001ff00 */
[----:B------:R-:W-:Y:S02]  /*17d0*/  CS2R R96, SRZ ;  /* 0x0000000000607805 */ /* 0x000fe4000001ff00 */
[----:B------:R-:W-:Y:S02]  /*17e0*/  CS2R R94, SRZ ;  /* 0x00000000005e7805 */ /* 0x000fe4000001ff00 */
[----:B------:R-:W-:Y:S02]  /*17f0*/  ISETP.GT.AND P1, PT, R88, UR43, PT ;  /* 0x0000002b58007c0c */ /* 0x000fe4000bf24270 */
[----:B------:R-:W-:Y:S02]  /*1800*/  CS2R R92, SRZ ;  /* 0x00000000005c7805 */ /* 0x000fe4000001ff00 */
[----:B------:R-:W-:Y:S01]  /*1810*/  CS2R R90, SRZ ;  /* 0x00000000005a7805 */ /* 0x000fe2000001ff00 */
[----:B------:R-:W-:-:S08]  /*1820*/  IMAD.MOV.U32 R89, RZ, RZ, RZ ;  /* 0x000000ffff597224 */ /* 0x000fd000078e00ff */
        /* <DEDUP_REMOVED lines=32> */
.L_x_13690:
        /* <DEDUP_REMOVED lines=9> */
.L_x_13888:
[----:B------:R-:W-:Y:S05]  /*1ac0*/  @!P0 BRA `(.L_x_13692) ;  /* 0x0000000000048947 */ /* 0x000fea0003800000 */
[----:B------:R-:W-:Y:S01]  /*1ad0*/  BPT.TRAP 0x1 ;  /* 0x000000040000795c */ /* 0x000fe20000300000 */
.L_x_13692:
[----:B------:R-:W-:Y:S02]  /*1ae0*/  IMAD.U32 R5, RZ, RZ, UR37 ;  /* 0x00000025ff057e24 */ /* 0x000fe4000f8e00ff */
[----:B0-----:R-:W-:-:S03]  /*1af0*/  IMAD.U32 R0, RZ, RZ, UR46 ;  /* 0x0000002eff007e24 */ /* 0x001fc6000f8e00ff */
[----:B------:R-:W-:Y:S02]  /*1b00*/  LEA R5, R5, UR45, 0x3 ;  /* 0x0000002d05057c11 */ /* 0x000fe4000f8e18ff */
[----:B------:R-:W-:-:S04]  /*1b10*/  SHF.L.U32 R0, R0, 0x1f, RZ ;  /* 0x0000001f00007819 */ /* 0x000fc800000006ff */
[----:B------:R0:W1:Y:S01]  /*1b20*/  SYNCS.PHASECHK.TRANS64.TRYWAIT P2, [R5+URZ+0x16830], R0 ;  /* 0x01683000050075a7 */ /* 0x000062000804017f */
[----:B------:R-:W-:Y:S05]  /*1b30*/  @!P0 BRA `(.L_x_13693) ;  /* 0x0000000000048947 */ /* 0x000fea0003800000 */
[----:B------:R-:W-:Y:S01]  /*1b40*/  BPT.TRAP 0x1 ;  /* 0x000000040000795c */ /* 0x000fe20000300000 */
.L_x_13693:
[----:B------:R-:W2:Y:S02]  /*1b50*/  S2R R2, SR_TID.X ;  /* 0x0000000000027919 */ /* 0x000ea40000002100 */
[----:B--2---:R-:W-:Y:S01]  /*1b60*/  LOP3.LUT P1, RZ, R2, 0x7f, RZ, 0xc0, !PT ;  /* 0x0000007f02ff7812 */ /* 0x004fe2000782c0ff */
[----:B-1----:R-:W-:-:S12]  /*1b70*/  @P2 BRA `(.L_x_13694) ;  /* 0x0000000000082947 */ /* 0x002fd80003800000 */
[----:B------:R-:W1:Y:S02]  /*1b80*/  SYNCS.PHASECHK.TRANS64.TRYWAIT P2, [R5+URZ+0x16830], R0 ;  /* 0x01683000050075a7 */ /* 0x000e64000804017f */
[----:B-1----:R-:W-:Y:S05]  /*1b90*/  @!P2 BRA `(.L_x_13695) ;  /* 0x0000012400a0a947 */ /* 0x002fea0003800000 */
.L_x_13694:
        /* <DEDUP_REMOVED lines=79> */
.L_x_13698:
[----:B------:R-:W-:-:S06]  /*2090*/  UISETP.NE.AND UP2, UPT, UR7, 0x1, UPT ;  /* 0x000000010700788c */ /* 0x000fcc000bf45270 */
[----:B------:R-:W-:-:S05]  /*20a0*/  PLOP3.LUT P2, PT, PT, PT, UP2, 0x80, 0x0 ;  /* 0x000000000000781c */ /* 0x000fca0003f4f028 */
[----:B------:R-:W-:-:S08]  /*20b0*/  @UP2 ULDC.64 UR10, c[0x0][0x9e8] ;  /* 0x00027a00000a2ab9 */ /* 0x000fd00000000a00 */
[----:B------:R-:W-:-:S05]  /*20c0*/  @P2 IMAD.HI.U32 R5, R3, UR10, RZ ;  /* 0x0000000a03052c27 */ /* 0x000fca000f8e00ff */
[----:B------:R-:W-:-:S07]  /*20d0*/  @P2 SHF.R.U32.HI R3, RZ, UR11, R5 ;  /* 0x0000000bff032c19 */ /* 0x000fce0008011605 */
.L_x_13699:
[----:B------:R-:W-:Y:S05]  /*20e0*/  BSYNC B0 ;  /* 0x0000000000007941 */ /* 0x000fea0003800000 */
.L_x_13697:
[----:B------:R-:W-:-:S04]  /*20f0*/  IMAD R3, R3, UR7, -R8 ;  /* 0x0000000703037c24 */ /* 0x000fc8000f8e0a08 */
[----:B------:R-:W-:-:S05]  /*2100*/  IMAD R3, R16, -0x2, R3 ;  /* 0xfffffffe10037824 */ /* 0x000fca00078e0203 */
[----:B------:R-:W-:Y:S02]  /*2110*/  VIMNMX R2, R2, R3, !PT ;  /* 0x0000000302027248 */ /* 0x000fe40007fe0100 */
[----:B------:R-:W-:-:S07]  /*2120*/  VIADDMNMX R0, R3, UR7, R0, PT ;  /* 0x0000000703007c46 */ /* 0x000fce000b800100 */
.L_x_13696:
        /* <DEDUP_REMOVED lines=10> */
[----:B------:R-:W-:Y:S02]  /*21d0*/  FSEL R125, R29, -INF , !P3 ;  /* 0xff8000001d7d7808 */ /* 0x000fe40005800000 */
        /* <DEDUP_REMOVED lines=170> */
[----:B------:R-:W-:Y:S01]  /*2c80*/  ISETP.GE.AND P6, PT, R4, 0x7a, PT ;  /* 0x0000007a0400780c */ /* 0x000fe20003fc6270 */
[----:B0-----:R-:W-:-:S12]  /*2c90*/  IMAD.IADD R4, R12, 0x1, R3 ;  /* 0x000000010c047824 */ /* 0x001fd800078e0203 */
        /* <DEDUP_REMOVED lines=22> */
.L_x_13702:
[----:B------:R-:W-:-:S06]  /*2e00*/  UISETP.NE.AND UP2, UPT, UR7, 0x1, UPT ;  /* 0x000000010700788c */ /* 0x000fcc000bf45270 */
[----:B------:R-:W-:-:S05]  /*2e10*/  PLOP3.LUT P6, PT, PT, PT, UP2, 0x80, 0x0 ;  /* 0x000000000000781c */ /* 0x000fca0003fcf028 */
[----:B------:R-:W-:-:S08]  /*2e20*/  @UP2 ULDC.64 UR10, c[0x0][0x9e8] ;  /* 0x00027a00000a2ab9 */ /* 0x000fd00000000a00 */
[----:B------:R-:W-:Y:S01]  /*2e30*/  @P6 IMAD.HI.U32 R3, R0, UR10, RZ ;  /* 0x0000000a00036c27 */ /* 0x000fe2000f8e00ff */
[----:B------:R-:W-:-:S13]  /*2e40*/  PLOP3.LUT P6, PT, PT, PT, UP2, 0x80, 0x0 ;  /* 0x000000000000781c */ /* 0x000fda0003fcf028 */
[----:B------:R-:W-:-:S07]  /*2e50*/  @P6 SHF.R.U32.HI R0, RZ, UR11, R3 ;  /* 0x0000000bff006c19 */ /* 0x000fce0008011603 */
.L_x_13703:
[----:B------:R-:W-:Y:S05]  /*2e60*/  BSYNC B0 ;  /* 0x0000000000007941 */ /* 0x000fea0003800000 */
.L_x_13701:
[----:B------:R-:W-:-:S04]  /*2e70*/  IMAD R3, R0, UR7, -R8 ;  /* 0x0000000700037c24 */ /* 0x000fc8000f8e0a08 */
[----:B------:R-:W-:-:S05]  /*2e80*/  IMAD R3, R16, -0x2, R3 ;  /* 0xfffffffe10037824 */ /* 0x000fca00078e0203 */
[----:B------:R-:W-:Y:S02]  /*2e90*/  VIMNMX R4, R4, R3, !PT ;  /* 0x0000000304047248 */ /* 0x000fe40007fe0100 */
[----:B------:R-:W-:-:S07]  /*2ea0*/  VIADDMNMX R2, R3, UR7, R2, PT ;  /* 0x0000000703027c46 */ /* 0x000fce000b800102 */
.L_x_13700:
[----:B------:R-:W-:Y:S01]  /*2eb0*/  ISETP.GT.AND P2, PT, R4, 0x1, !P2 ;  /* 0x000000010400780c */ /* 0x000fe20005744270 */
[----:B------:R-:W-:Y:S01]  /*2ec0*/  ULDC UR10, c[0x0][0x988] ;  /* 0x00026200000a7ab9 */ /* 0x000fe20000000800 */
[----:B------:R-:W-:Y:S01]  /*2ed0*/  LOP3.LUT P6, RZ, R14, 0x8, RZ, 0xc0, !PT ;  /* 0x000000080eff7812 */ /* 0x000fe200078cc0ff */
[----:B------:R-:W-:Y:S01]  /*2ee0*/  @UP0 ULDC UR15, c[0x0][0x450] ;  /* 0x00011400000f0ab9 */ /* 0x000fe20000000800 */
[----:B------:R-:W-:Y:S01]  /*2ef0*/  ISETP.LT.OR P2, PT, R2, 0x2, P2 ;  /* 0x000000020200780c */ /* 0x000fe20001741670 */
[----:B------:R-:W-:Y:S01]  /*2f00*/  UMOV UR14, UR41 ;  /* 0x00000029000e7c82 */ /* 0x000fe20008000000 */
        /* <DEDUP_REMOVED lines=16> */
[----:B------:R-:W-:Y:S02]  /*3010*/  ISETP.GT.AND P2, PT, R4, 0x10, !P6 ;  /* 0x000000100400780c */ /* 0x000fe40007744270 */
[----:B------:R-:W-:Y:S02]  /*3020*/  FMNMX.FTZ R0, R109, R0, !PT ;  /* 0x000000006d007209 */ /* 0x000fe40007810000 */
        /* <DEDUP_REMOVED lines=55> */
[----:B------:R-:W-:Y:S01]  /*33a0*/  FMNMX.FTZ R8, R85, R0, !PT ;  /* 0x0000000055087209 */ /* 0x000fe20007810000 */
[----:B------:R-:W-:Y:S01]  /*33b0*/  IMAD.U32 R0, RZ, RZ, UR10 ;  /* 0x0000000aff007e24 */ /* 0x000fe2000f8e00ff */
[----:B------:R-:W-:Y:S01]  /*33c0*/  ISETP.LT.OR P2, PT, R2, 0x31, P2 ;  /* 0x000000310200780c */ /* 0x000fe20001741670 */
[----:B------:R-:W-:Y:S01]  /*33d0*/  @UP0 ULDC UR10, c[0x0][0x44c] ;  /* 0x00011300000a0ab9 */ /* 0x000fe20000000800 */
[----:B------:R-:W-:Y:S01]  /*33e0*/  ISETP.GT.AND P3, PT, R4, 0x70, !P3 ;  /* 0x000000700400780c */ /* 0x000fe20005f64270 */
[----:B------:R-:W0:Y:S01]  /*33f0*/  SHFL.BFLY PT, R3, R8, 0x2, 0x1f ;  /* 0x0c401f0008037f89 */ /* 0x000e2200000e0000 */
[----:B------:R-:W-:Y:S01]  /*3400*/  FSEL R39, R50, -INF , !P2 ;  /* 0xff80000032277808 */ /* 0x000fe20005000000 */
[----:B------:R-:W-:Y:S01]  /*3410*/  UIMAD.WIDE.U32 UR10, UR41, UR10, URZ ;  /* 0x0000000a290a72a5 */ /* 0x000fe2000f8e003f */
[----:B------:R-:W-:-:S02]  /*3420*/  LOP3.LUT P2, RZ, R14, 0x20000, RZ, 0xc0, !PT ;  /* 0x000200000eff7812 */ /* 0x000fc4000784c0ff */
[C---:B------:R-:W-:Y:S01]  /*3430*/  ISETP.GT.AND P4, PT, R4.reuse, 0x71, !P4 ;  /* 0x000000710400780c */ /* 0x040fe20006784270 */
[----:B------:R-:W-:Y:S01]  /*3440*/  @UP0 USHF.R.U32.HI UR14, URZ, UR15, UR11 ;  /* 0x0000000f3f0e0299 */ /* 0x000fe2000801160b */
[----:B------:R-:W-:Y:S02]  /*3450*/  ISETP.GT.AND P2, PT, R4, 0x31, !P2 ;  /* 0x000000310400780c */ /* 0x000fe40005744270 */
[C---:B------:R-:W-:Y:S01]  /*3460*/  ISETP.LT.OR P3, PT, R2.reuse, 0x71, P3 ;  /* 0x000000710200780c */ /* 0x040fe20001f61670 */
[----:B------:R-:W-:Y:S01]  /*3470*/  UIADD3 UR49, UR49, UR14, URZ ;  /* 0x0000000e31317290 */ /* 0x000fe2000fffe03f */
[----:B------:R-:W-:Y:S02]  /*3480*/  ISETP.LT.OR P2, PT, R2, 0x32, P2 ;  /* 0x000000320200780c */ /* 0x000fe40001741670 */
[----:B------:R-:W-:Y:S01]  /*3490*/  ISETP.GT.AND P5, PT, R4, 0x78, !P5 ;  /* 0x000000780400780c */ /* 0x000fe20006fa4270 */
[----:B------:R-:W-:Y:S01]  /*34a0*/  UIADD3 UR6, UR49, UR6, URZ ;  /* 0x0000000631067290 */ /* 0x000fe2000fffe03f */
[----:B------:R-:W-:-:S02]  /*34b0*/  FSEL R51, R51, -INF , !P2 ;  /* 0xff80000033337808 */ /* 0x000fc40005000000 */
[----:B------:R-:W-:Y:S02]  /*34c0*/  LOP3.LUT P2, RZ, R14, 0x10000, RZ, 0xc0, !PT ;  /* 0x000100000eff7812 */ /* 0x000fe4000784c0ff */
[----:B------:R-:W-:Y:S02]  /*34d0*/  ISETP.LT.OR P4, PT, R2, 0x72, P4 ;  /* 0x000000720200780c */ /* 0x000fe40002781670 */
[----:B------:R-:W-:Y:S02]  /*34e0*/  ISETP.GT.AND P2, PT, R4, 0x38, !P2 ;  /* 0x000000380400780c */ /* 0x000fe40005744270 */
[C---:B------:R-:W-:Y:S02]  /*34f0*/  ISETP.LT.OR P5, PT, R2.reuse, 0x79, P5 ;  /* 0x000000790200780c */ /* 0x040fe40002fa1670 */
[----:B------:R-:W-:Y:S02]  /*3500*/  ISETP.LT.OR P2, PT, R2, 0x39, P2 ;  /* 0x000000390200780c */ /* 0x000fe40001741670 */
[----:B0-----:R-:W-:-:S02]  /*3510*/  FMNMX.FTZ R10, R8, R3, !PT ;  /* 0x00000003080a7209 */ /* 0x001fc40007810000 */
[----:B------:R-:W-:Y:S02]  /*3520*/  FSEL R47, R54, -INF , !P2 ;  /* 0xff800000362f7808 */ /* 0x000fe40005000000 */
[----:B------:R-:W-:Y:S01]  /*3530*/  ISETP.GT.AND P2, PT, R4, 0x39, !P6 ;  /* 0x000000390400780c */ /* 0x000fe20007744270 */
[----:B------:R-:W0:Y:S01]  /*3540*/  SHFL.BFLY PT, R3, R10, 0x1, 0x1f ;  /* 0x0c201f000a037f89 */ /* 0x000e2200000e0000 */
[----:B------:R-:W-:Y:S02]  /*3550*/  LOP3.LUT P6, RZ, R14, 0x10, RZ, 0xc0, !PT ;  /* 0x000000100eff7812 */ /* 0x000fe400078cc0ff */
[----:B------:R-:W-:Y:S02]  /*3560*/  ISETP.LT.OR P2, PT, R2, 0x3a, P2 ;  /* 0x0000003a0200780c */ /* 0x000fe40001741670 */
[----:B------:R-:W-:Y:S02]  /*3570*/  FSEL R83, R83, -INF , !P4 ;  /* 0xff80000053537808 */ /* 0x000fe40006000000 */
[----:B------:R-:W-:-:S02]  /*3580*/  FSEL R55, R55, -INF , !P2 ;  /* 0xff80000037377808 */ /* 0x000fc40005000000 */
[----:B------:R-:W-:-:S04]  /*3590*/  LOP3.LUT P2, RZ, R14, 0x4000, RZ, 0xc0, !PT ;  /* 0x000040000eff7812 */ /* 0x000fc8000784c0ff */
        /* <DEDUP_REMOVED lines=49> */
[-CC-:B------:R-:W-:Y:S01]  /*38b0*/  FFMA.FTZ R136, R105, R0.reuse, -R6.reuse ;  /* 0x0000000069887223 */ /* 0x180fe20000010806 */
[----:B------:R-:W-:Y:S01]  /*38c0*/  ISETP.LT.OR P2, PT, R2, 0x1, P2 ;  /* 0x000000010200780c */ /* 0x000fe20001741670 */
[-CC-:B------:R-:W-:Y:S01]  /*38d0*/  FFMA.FTZ R132, R25, R0.reuse, -R6.reuse ;  /* 0x0000000019847223 */ /* 0x180fe20000010806 */
[----:B------:R-:W-:Y:S01]  /*38e0*/  FSEL R105, R82, -INF , !P3 ;  /* 0xff80000052697808 */ /* 0x000fe20005800000 */
[-CC-:B------:R-:W-:Y:S01]  /*38f0*/  FFMA.FTZ R25, R57, R0.reuse, -R6.reuse ;  /* 0x0000000039197223 */ /* 0x180fe20000010806 */
[----:B------:R-:W-:Y:S01]  /*3900*/  FSEL R26, R26, -INF , !P2 ;  /* 0xff8000001a1a7808 */ /* 0x000fe20005000000 */
[-CC-:B------:R-:W-:Y:S01]  /*3910*/  FFMA.FTZ R134, R21, R0.reuse, -R6.reuse ;  /* 0x0000000015867223 */ /* 0x180fe20000010806 */
[----:B------:R-:W-:Y:S01]  /*3920*/  LOP3.LUT P2, RZ, R14, 0x4000000, RZ, 0xc0, !PT ;  /* 0x040000000eff7812 */ /* 0x000fe2000784c0ff */
[-CC-:B------:R-:W-:Y:S01]  /*3930*/  FFMA.FTZ R21, R61, R0.reuse, -R6.reuse ;  /* 0x000000003d157223 */ /* 0x180fe20000010806 */
        /* <DEDUP_REMOVED lines=13> */
[--C-:B------:R-:W-:Y:S01]  /*3a10*/  FFMA.FTZ R138, R103, R0, -R6.reuse ;  /* 0x00000000678a7223 */ /* 0x100fe20000010806 */
[----:B------:R-:W-:Y:S01]  /*3a20*/  ISETP.GT.AND P6, PT, R4, 0x79, !P6 ;  /* 0x000000790400780c */ /* 0x000fe200077c4270 */
[----:B------:R-:W0:Y:S01]  /*3a30*/  MUFU.EX2 R129, R129 ;  /* 0x0000008100817308 */ /* 0x000e220000000800 */
[----:B------:R-:W-:Y:S01]  /*3a40*/  FMNMX.FTZ R8, R97, R8, !PT ;  /* 0x0000000861087209 */ /* 0x000fe20007810000 */
[-CC-:B------:R-:W-:Y:S01]  /*3a50*/  FFMA.FTZ R128, R11, R0.reuse, -R6.reuse ;  /* 0x000000000b807223 */ /* 0x180fe20000010806 */
[----:B------:R-:W-:Y:S01]  /*3a60*/  ISETP.LT.OR P6, PT, R2, 0x7a, P6 ;  /* 0x0000007a0200780c */ /* 0x000fe200037c1670 */
[--C-:B------:R-:W-:Y:S01]  /*3a70*/  FFMA.FTZ R130, R13, R0, -R6.reuse ;  /* 0x000000000d827223 */ /* 0x100fe20000010806 */
[----:B------:R-:W-:Y:S01]  /*3a80*/  FMNMX.FTZ R8, R41, R8, !PT ;  /* 0x0000000829087209 */ /* 0x000fe20007810000 */
[--C-:B------:R-:W-:Y:S01]  /*3a90*/  FFMA.FTZ R124, R7, R0, -R6.reuse ;  /* 0x00000000077c7223 */ /* 0x100fe20000010806 */
[----:B------:R-:W-:Y:S01]  /*3aa0*/  FSEL R57, R86, -INF , !P5 ;  /* 0xff80000056397808 */ /* 0x000fe20006800000 */
[----:B------:R-:W1:Y:S01]  /*3ab0*/  MUFU.EX2 R150, R150 ;  /* 0x0000009600967308 */ /* 0x000e620000000800 */
[----:B------:R-:W-:Y:S01]  /*3ac0*/  FMNMX.FTZ R8, R95, R8, !PT ;  /* 0x000000085f087209 */ /* 0x000fe20007810000 */
[-CC-:B------:R-:W-:Y:S01]  /*3ad0*/  FFMA.FTZ R126, R9, R0.reuse, -R6.reuse ;  /* 0x00000000097e7223 */ /* 0x180fe20000010806 */
[----:B------:R-:W-:Y:S01]  /*3ae0*/  FSEL R87, R87, -INF , !P6 ;  /* 0xff80000057577808 */ /* 0x000fe20007000000 */
        /* <DEDUP_REMOVED lines=65> */
[----:B------:R-:W-:Y:S01]  /*3f00*/  MUFU.EX2 R11, R11 ;  /* 0x0000000b000b7308 */ /* 0x000fe20000000800 */
[----:B------:R-:W-:Y:S02]  /*3f10*/  FSEL R6, R4, RZ, P2 ;  /* 0x000000ff04067208 */ /* 0x000fe40001000000 */
[----:B------:R-:W-:-:S03]  /*3f20*/  PLOP3.LUT P2, PT, PT, PT, UP1, 0x40, 0x0 ;  /* 0x000000000000781c */ /* 0x000fc60003f4e818 */
[-CC-:B------:R-:W-:Y:S01]  /*3f30*/  FFMA.FTZ R145, R31, R0.reuse, -R6.reuse ;  /* 0x000000001f917223 */ /* 0x180fe20000010806 */
[----:B------:R-:W-:Y:S01]  /*3f40*/  FADD.FTZ R31, R148, R129 ;  /* 0x00000081941f7221 */ /* 0x000fe20000010000 */
[-CC-:B------:R-:W-:Y:S01]  /*3f50*/  FFMA.FTZ R149, R26, R0.reuse, -R6.reuse ;  /* 0x000000001a957223 */ /* 0x180fe20000010806 */
[-CC-:B------:R-:W-:Y:S01]  /*3f60*/  FFMA.FTZ R4, R101, R0.reuse, -R6.reuse ;  /* 0x0000000065047223 */ /* 0x180fe20000010806 */
[-CC-:B------:R-:W-:Y:S01]  /*3f70*/  FFMA.FTZ R151, R53, R0.reuse, -R6.reuse ;  /* 0x0000000035977223 */ /* 0x180fe20000010806 */
[----:B-1----:R-:W-:Y:S01]  /*3f80*/  FADD.FTZ R26, R150, R31 ;  /* 0x0000001f961a7221 */ /* 0x002fe20000010000 */
[-CC-:B------:R-:W-:Y:S01]  /*3f90*/  FFMA.FTZ R8, R99, R0.reuse, -R6.reuse ;  /* 0x0000000063087223 */ /* 0x180fe20000010806 */
[-C--:B------:R-:W-:Y:S01]  /*3fa0*/  FFMA.FTZ R10, R97, R0.reuse, -R6 ;  /* 0x00000000610a7223 */ /* 0x080fe20000010806 */
[----:B------:R-:W-:Y:S01]  /*3fb0*/  MUFU.EX2 R149, R149 ;  /* 0x0000009500957308 */ /* 0x000fe20000000800 */
[----:B--2---:R-:W-:Y:S01]  /*3fc0*/  FADD.FTZ R31, R125, R26 ;  /* 0x0000001a7d1f7221 */ /* 0x004fe20000010000 */
        /* <DEDUP_REMOVED lines=23> */
[----:B------:R-:W-:Y:S01]  /*4140*/  FADD.FTZ R31, R89, R30 ;  /* 0x0000001e591f7221 */ /* 0x000fe20000010000 */
[----:B0-----:R-:W-:Y:S01]  /*4150*/  FADD.FTZ R32, R149, R4 ;  /* 0x0000000495207221 */ /* 0x001fe20000010000 */
[-CC-:B------:R-:W-:Y:S01]  /*4160*/  FFMA.FTZ R71, R71, R0.reuse, -R6.reuse ;  /* 0x0000000047477223 */ /* 0x180fe20000010806 */
[-CC-:B------:R-:W-:Y:S01]  /*4170*/  FFMA.FTZ R119, R119, R0.reuse, -R6.reuse ;  /* 0x0000000077777223 */ /* 0x180fe20000010806 */
[----:B------:R-:W-:Y:S01]  /*4180*/  FADD.FTZ R30, R142, R31 ;  /* 0x0000001f8e1e7221 */ /* 0x000fe20000010000 */
[-CC-:B------:R-:W-:Y:S01]  /*4190*/  FFMA.FTZ R75, R75, R0.reuse, -R6.reuse ;  /* 0x000000004b4b7223 */ /* 0x180fe20000010806 */
[-C--:B------:R-:W-:Y:S01]  /*41a0*/  FFMA.FTZ R121, R121, R0.reuse, -R6 ;  /* 0x0000000079797223 */ /* 0x080fe20000010806 */
[----:B------:R-:W0:Y:S01]  /*41b0*/  MUFU.EX2 R145, R145 ;  /* 0x0000009100917308 */ /* 0x000e220000000800 */
[----:B------:R-:W-:Y:S01]  /*41c0*/  FADD.FTZ R31, R45, R30 ;  /* 0x0000001e2d1f7221 */ /* 0x000fe20000010000 */
[----:B-1----:R-:W-:Y:S01]  /*41d0*/  FADD.FTZ R29, R151, R32 ;  /* 0x00000020971d7221 */ /* 0x002fe20000010000 */
[-CC-:B------:R-:W-:Y:S01]  /*41e0*/  FFMA.FTZ R30, R63, R0.reuse, -R6.reuse ;  /* 0x000000003f1e7223 */ /* 0x180fe20000010806 */
[-CC-:B------:R-:W-:Y:S01]  /*41f0*/  FFMA.FTZ R79, R79, R0.reuse, -R6.reuse ;  /* 0x000000004f4f7223 */ /* 0x180fe20000010806 */
[----:B------:R-:W-:Y:S01]  /*4200*/  FADD.FTZ R34, R136, R31 ;  /* 0x0000001f88227221 */ /* 0x000fe20000010000 */
[-CC-:B------:R-:W-:Y:S01]  /*4210*/  FFMA.FTZ R105, R105, R0.reuse, -R6.reuse ;  /* 0x0000000069697223 */ /* 0x180fe20000010806 */
[-C--:B------:R-:W-:Y:S01]  /*4220*/  FFMA.FTZ R83, R83, R0.reuse, -R6 ;  /* 0x0000000053537223 */ /* 0x080fe20000010806 */
[----:B------:R-:W1:Y:S01]  /*4230*/  MUFU.EX2 R10, R10 ;  /* 0x0000000a000a7308 */ /* 0x000e620000000800 */
[C---:B--2---:R-:W-:Y:S01]  /*4240*/  FADD.FTZ R32, R8.reuse, R29 ;  /* 0x0000001d08207221 */ /* 0x044fe20000010000 */
[----:B------:R-:W-:Y:S01]  /*4250*/  FADD.FTZ R31, R49, R34 ;  /* 0x00000022311f7221 */ /* 0x000fe20000010000 */
[-CC-:B------:R-:W-:Y:S01]  /*4260*/  FFMA.FTZ R57, R57, R0.reuse, -R6.reuse ;  /* 0x0000000039397223 */ /* 0x180fe20000010806 */
[-C--:B------:R-:W-:Y:S01]  /*4270*/  FFMA.FTZ R87, R87, R0.reuse, -R6 ;  /* 0x0000000057577223 */ /* 0x080fe20000010806 */
[----:B------:R-:W-:Y:S01]  /*4280*/  F2FP.BF16.F32.PACK_AB R151, R8, R151 ;  /* 0x000000970897723e */ /* 0x000fe200000010ff */
[----:B------:R-:W-:Y:S01]  /*4290*/  FADD.FTZ R36, R138, R31 ;  /* 0x0000001f8a247221 */ /* 0x000fe20000010000 */
[----:B------:R-:W-:Y:S01]  /*42a0*/  F2FP.BF16.F32.PACK_AB R149, R4, R149 ;  /* 0x000000950495723e */ /* 0x000fe200000010ff */
[----:B------:R-:W2:Y:S01]  /*42b0*/  MUFU.EX2 R147, R147 ;  /* 0x0000009300937308 */ /* 0x000ea20000000800 */
[----:B0-----:R-:W-:Y:S01]  /*42c0*/  FADD.FTZ R29, R145, R32 ;  /* 0x00000020911d7221 */ /* 0x001fe20000010000 */
[----:B------:R-:W-:Y:S01]  /*42d0*/  FADD.FTZ R31, R103, R36 ;  /* 0x00000024671f7221 */ /* 0x000fe20000010000 */
[----:B------:R-:W-:Y:S01]  /*42e0*/  FFMA.FTZ R32, R117, R0, -R6 ;  /* 0x0000000075207223 */ /* 0x000fe20000010806 */
[----:B------:R-:W-:-:S02]  /*42f0*/  F2FP.BF16.F32.PACK_AB R148, R129, R148 ;  /* 0x000000948194723e */ /* 0x000fc400000010ff */
[----:B------:R-:W-:Y:S01]  /*4300*/  FADD.FTZ R36, R132, R31 ;  /* 0x0000001f84247221 */ /* 0x000fe20000010000 */
[C---:B------:R-:W-:Y:S01]  /*4310*/  F2FP.BF16.F32.PACK_AB R132, R25.reuse, R132 ;  /* 0x000000841984723e */ /* 0x040fe200000010ff */
[----:B------:R-:W0:Y:S01]  /*4320*/  MUFU.EX2 R12, R12 ;  /* 0x0000000c000c7308 */ /* 0x000e220000000800 */
[C---:B-1----:R-:W-:Y:S01]  /*4330*/  FADD.FTZ R34, R10.reuse, R29 ;  /* 0x0000001d0a227221 */ /* 0x042fe20000010000 */
        /* <DEDUP_REMOVED lines=11> */
[C---:B------:R-:W-:Y:S01]  /*43f0*/  F2FP.BF16.F32.PACK_AB R128, R11.reuse, R128 ;  /* 0x000000800b80723e */ /* 0x040fe200000010ff */
[----:B------:R-:W2:Y:S01]  /*4400*/  MUFU.EX2 R14, R14 ;  /* 0x0000000e000e7308 */ /* 0x000ea20000000800 */
[----:B0-----:R-:W-:Y:S01]  /*4410*/  FADD.FTZ R34, R12, R29 ;  /* 0x0000001d0c227221 */ /* 0x001fe20000010000 */
[----:B------:R-:W-:Y:S01]  /*4420*/  FADD.FTZ R31, R11, R38 ;  /* 0x000000260b1f7221 */ /* 0x000fe20000010000 */
        /* <DEDUP_REMOVED lines=85> */
[----:B------:R-:W-:Y:S02]  /*4980*/  VIADD R4, R88, 0xfffffffe ;  /* 0xfffffffe58047836 */ /* 0x000fe40000000000 */
[----:B0-----:R-:W-:-:S04]  /*4990*/  FADD.FTZ R5, R57, R10 ;  /* 0x0000000a39057221 */ /* 0x001fc80000010000 */
[C---:B-1----:R-:W-:Y:S01]  /*49a0*/  FADD.FTZ R5, R8.reuse, R5 ;  /* 0x0000000508057221 */ /* 0x042fe20000010000 */
        /* <DEDUP_REMOVED lines=12> */
.L_x_13705:
[----:B------:R-:W-:-:S11]  /*4a70*/  UISETP.NE.AND UP2, UPT, UR7, 0x1, UPT ;  /* 0x000000010700788c */ /* 0x000fd6000bf45270 */
[----:B------:R-:W-:Y:S02]  /*4a80*/  @UP2 ULDC.64 UR18, c[0x0][0x9e8] ;  /* 0x00027a0000122ab9 */ /* 0x000fe40000000a00 */
[----:B------:R-:W-:-:S04]  /*4a90*/  UIMAD.WIDE.U32 UR10, UR14, UR18, URZ ;  /* 0x000000120e0a72a5 */ /* 0x000fc8000f8e003f */
[----:B------:R-:W-:-:S12]  /*4aa0*/  @UP2 USHF.R.U32.HI UR14, URZ, UR19, UR11 ;  /* 0x000000133f0e2299 */ /* 0x000fd8000801160b */
.L_x_13706:
[----:B------:R-:W-:-:S04]  /*4ab0*/  UIMAD UR7, UR14, UR7, UR7 ;  /* 0x000000070e0772a4 */ /* 0x000fc8000f8e0207 */
[----:B------:R-:W-:-:S04]  /*4ac0*/  UISETP.LT.AND UP2, UPT, UR6, UR7, UPT ;  /* 0x000000070600728c */ /* 0x000fc8000bf41270 */
[----:B------:R-:W-:-:S12]  /*4ad0*/  USEL UR6, UR6, UR7, UP2 ;  /* 0x0000000706067287 */ /* 0x000fd80009000000 */
.L_x_13704:
        /* <DEDUP_REMOVED lines=26> */
[----:B------:R-:W-:-:S05]  /*4c80*/  ULDC UR23, c[0x0][0x9e0] ;  /* 0x0002780000177ab9 */ /* 0x000fca0000000800 */
.L_x_13724:
        /* <DEDUP_REMOVED lines=9> */
.L_x_13709:
[----:B------:R-:W-:Y:S01]  /*4d20*/  ULEA UR6, UR25, UR45, 0x3 ;  /* 0x0000002d19067291 */ /* 0x000fe2000f8e183f */
[----:B------:R-:W-:-:S05]  /*4d30*/  IMAD.U32 R0, RZ, RZ, UR24 ;  /* 0x00000018ff007e24 */ /* 0x000fca000f8e00ff */
[----:B------:R-:W-:-:S04]  /*4d40*/  SHF.L.U32 R0, R0, 0x1f, RZ ;  /* 0x0000001f00007819 */ /* 0x000fc800000006ff */
[----:B------:R0:W1:Y:S01]  /*4d50*/  SYNCS.PHASECHK.TRANS64.TRYWAIT P2, [UR6+0x16830], R0 ;  /* 0x01683000ff0075a7 */ /* 0x0000620008040146 */
[----:B------:R-:W-:Y:S05]  /*4d60*/  @!P0 BRA `(.L_x_13710) ;  /* 0x0000000000048947 */ /* 0x000fea0003800000 */
[----:B------:R-:W-:Y:S01]  /*4d70*/  BPT.TRAP 0x1 ;  /* 0x000000040000795c */ /* 0x000fe20000300000 */
.L_x_13710:
[----:B-1----:R-:W-:Y:S05]  /*4d80*/  @P2 BRA `(.L_x_13708) ;  /* 0x0000000000082947 */ /* 0x002fea0003800000 */
[----:B------:R-:W1:Y:S02]  /*4d90*/  SYNCS.PHASECHK.TRANS64.TRYWAIT P2, [UR6+0x16830], R0 ;  /* 0x01683000ff0075a7 */ /* 0x000e640008040146 */
[----:B-1----:R-:W-:Y:S05]  /*4da0*/  @!P2 BRA `(.L_x_13711) ;  /* 0x000000f40030a947 */ /* 0x002fea0003800000 */
.L_x_13708:
        /* <DEDUP_REMOVED lines=25> */
.L_x_13713:
[----:B------:R-:W-:Y:S01]  /*4f40*/  ULEA UR6, UR37, UR45, 0x3 ;  /* 0x0000002d25067291 */ /* 0x000fe2000f8e183f */
[----:B------:R-:W-:-:S05]  /*4f50*/  IMAD.U32 R0, RZ, RZ, UR46 ;  /* 0x0000002eff007e24 */ /* 0x000fca000f8e00ff */
[----:B------:R-:W-:-:S04]  /*4f60*/  SHF.L.U32 R0, R0, 0x1f, RZ ;  /* 0x0000001f00007819 */ /* 0x000fc800000006ff */
[----:B------:R0:W1:Y:S01]  /*4f70*/  SYNCS.PHASECHK.TRANS64.TRYWAIT P2, [UR6+0x16850], R0 ;  /* 0x01685000ff0075a7 */ /* 0x0000620008040146 */
[----:B------:R-:W-:Y:S05]  /*4f80*/  @!P0 BRA `(.L_x_13714) ;  /* 0x0000000000048947 */ /* 0x000fea0003800000 */
[----:B------:R-:W-:Y:S01]  /*4f90*/  BPT.TRAP 0x1 ;  /* 0x000000040000795c */ /* 0x000fe20000300000 */
.L_x_13714:
[----:B-1----:R-:W-:Y:S05]  /*4fa0*/  @P2 BRA `(.L_x_13712) ;  /* 0x0000000000082947 */ /* 0x002fea0003800000 */
[----:B------:R-:W1:Y:S02]  /*4fb0*/  SYNCS.PHASECHK.TRANS64.TRYWAIT P2, [UR6+0x16850], R0 ;  /* 0x01685000ff0075a7 */ /* 0x000e640008040146 */
[----:B-1----:R-:W-:Y:S05]  /*4fc0*/  @!P2 BRA `(.L_x_13715) ;  /* 0x000000f000c0a947 */ /* 0x002fea0003800000 */
.L_x_13712:
[----:B------:R-:W-:Y:S01]  /*4fd0*/  UIADD3 UR6, UR45, 0x400, URZ ;  /* 0x000004002d067890 */ /* 0x000fe2000fffe03f */
[----:B------:R-:W-:Y:S01]  /*4fe0*/  WARPGROUP.ARRIVE ;  /* 0x00000000000079c5 */ /* 0x000fe20000000000 */
[----:B------:R-:W-:-:S05]  /*4ff0*/  UMOV UR7, 0x40000040 ;  /* 0x4000004000077882 */ /* 0x000fca0000000000 */
[----:B-1----:R-:W1:Y:S01]  /*5000*/  S2R R7, SR_TID.X ;  /* 0x0000000000077919 */ /* 0x002e620000002100 */
[----:B------:R-:W-:Y:S01]  /*5010*/  USHF.R.U32.HI UR6, URZ, 0x4, UR6 ;  /* 0x000000043f067899 */ /* 0x000fe20008011606 */
[----:B------:R-:W-:Y:S01]  /*5020*/  PLOP3.LUT P2, PT, PT, PT, UP0, 0x80, 0x0 ;  /* 0x000000000000781c */ /* 0x000fe20003f4f008 */
[----:B------:R-:W-:Y:S01]  /*5030*/  VIADD R11, R17, UR41 ;  /* 0x00000029110b7c36 */ /* 0x000fe20008000000 */
[----:B------:R-:W-:Y:S01]  /*5040*/  PLOP3.LUT P3, PT, PT, PT, UP0, 0x80, 0x0 ;  /* 0x000000000000781c */ /* 0x000fe20003f6f008 */
[----:B------:R-:W-:Y:S01]  /*5050*/  ULOP3.LUT UR6, UR6, 0x3fff, URZ, 0xc0, !UPT ;  /* 0x00003fff06067892 */ /* 0x000fe2000f8ec03f */
[----:B------:R-:W-:-:S03]  /*5060*/  IMAD.U32 R8, RZ, RZ, UR25 ;  /* 0x00000019ff087e24 */ /* 0x000fc6000f8e00ff */
[----:B------:R-:W-:Y:S02]  /*5070*/  ULEA UR10, UR37, UR6, 0xa ;  /* 0x00000006250a7291 */ /* 0x000fe4000f8e503f */
[----:B------:R-:W-:-:S05]  /*5080*/  @!P1 LEA R8, R8, UR45, 0x3 ;  /* 0x0000002d08089c11 */ /* 0x000fca000f8e18ff */
[----:B------:R-:W-:Y:S01]  /*5090*/  UMOV UR6, UR10 ;  /* 0x0000000a00067c82 */ /* 0x000fe20008000000 */
[----:B------:R-:W-:Y:S01]  /*50a0*/  @!P1 VIADD R8, R8, 0x16840 ;  /* 0x0001684008089836 */ /* 0x000fe20000000000 */
[----:B------:R-:W-:Y:S01]  /*50b0*/  HGMMA.64x64x16.F32.BF16 R88, R148, gdesc[UR4].tnspB, R88, gsb0 ;  /* 0x40e0000494587df0 */ /* 0x000fe20008001858 */
[----:B------:R-:W-:Y:S01]  /*50c0*/  UIADD3 UR6, UR10, 0x80, URZ ;  /* 0x000000800a067890 */ /* 0x000fe2000fffe03f */
[----:B------:R-:W-:Y:S02]  /*50d0*/  UMOV UR7, 0x40000040 ;  /* 0x4000004000077882 */ /* 0x000fe40000000000 */
        /* <DEDUP_REMOVED lines=34> */
[----:B------:R-:W-:Y:S02]  /*5300*/  @UP0 ULDC UR6, c[0x0][0x44c] ;  /* 0x0001130000060ab9 */ /* 0x000fe40000000800 */
[----:B0-----:R-:W-:Y:S01]  /*5310*/  @P2 IMAD.HI.U32 R0, R11, UR6, RZ ;  /* 0x000000060b002c27 */ /* 0x001fe2000f8e00ff */
[----:B------:R-:W-:Y:S01]  /*5320*/  @UP0 ULDC UR6, c[0x0][0x450] ;  /* 0x0001140000060ab9 */ /* 0x000fe20000000800 */
[----:B-1----:R-:W-:Y:S02]  /*5330*/  ISETP.GE.U32.AND P2, PT, R7, 0x180, PT ;  /* 0x000001800700780c */ /* 0x002fe40003f46070 */
[----:B------:R-:W-:Y:S01]  /*5340*/  VIADD R7, R22, 0x9 ;  /* 0x0000000916077836 */ /* 0x000fe20000000000 */
[----:B------:R-:W-:Y:S01]  /*5350*/  @P3 SHF.R.U32.HI R11, RZ, UR6, R0 ;  /* 0x00000006ff0b3c19 */ /* 0x000fe20008011600 */
[----:B------:R-:W-:Y:S01]  /*5360*/  IMAD.SHL.U32 R0, R4, 0x80, RZ ;  /* 0x0000008004007824 */ /* 0x000fe200078e00ff */
[----:B------:R-:W-:-:S02]  /*5370*/  ULOP3.LUT UR6, URZ, UR21, URZ, 0x33, !UPT ;  /* 0x000000153f067292 */ /* 0x000fc4000f8e333f */
[----:B------:R-:W-:Y:S01]  /*5380*/  SEL R7, R7, 0x9, !P2 ;  /* 0x0000000907077807 */ /* 0x000fe20005000000 */
[----:B------:R-:W0:Y:S01]  /*5390*/  SHFL.IDX PT, R13, R11, RZ, 0x1c1f ;  /* 0x001c1fff0b0d7589 */ /* 0x000e2200000e0000 */
[----:B------:R-:W-:Y:S02]  /*53a0*/  IADD3 R9, -R0, 0x1, RZ ;  /* 0x0000000100097810 */ /* 0x000fe40007ffe1ff */
[----:B------:R-:W-:-:S03]  /*53b0*/  PLOP3.LUT P2, PT, PT, PT, UP1, 0x40, 0x0 ;  /* 0x000000000000781c */ /* 0x000fc60003f4e818 */
        /* <DEDUP_REMOVED lines=24> */
.L_x_13718:
[----:B------:R-:W-:-:S05]  /*5540*/  IMAD.U32 R20, RZ, RZ, UR22 ;  /* 0x00000016ff147e24 */ /* 0x000fca000f8e00ff */
[----:B------:R-:W-:-:S13]  /*5550*/  ISETP.NE.AND P2, PT, R20, 0x1, PT ;  /* 0x000000011400780c */ /* 0x000fda0003f45270 */
[----:B------:R-:W0:Y:S02]  /*5560*/  @P2 LDC.64 R14, c[0x0][0x9e8] ;  /* 0x00027a00ff0e2b82 */ /* 0x000e240000000a00 */
[----:B0-----:R-:W-:-:S05]  /*5570*/  @P2 IMAD.HI.U32 R14, R7, R14, RZ ;  /* 0x0000000e070e2227 */ /* 0x001fca00078e00ff */
[----:B------:R-:W-:-:S07]  /*5580*/  @P2 SHF.R.U32.HI R7, RZ, R15, R14 ;  /* 0x0000000fff072219 */ /* 0x000fce000001160e */
.L_x_13719:
[----:B------:R-:W-:Y:S05]  /*5590*/  BSYNC B0 ;  /* 0x0000000000007941 */ /* 0x000fea0003800000 */
.L_x_13717:
[----:B------:R-:W-:-:S04]  /*55a0*/  IMAD R7, R7, R20, -R0 ;  /* 0x0000001407077224 */ /* 0x000fc800078e0a00 */
[----:B------:R-:W-:-:S05]  /*55b0*/  IMAD R7, R16, -0x2, R7 ;  /* 0xfffffffe10077824 */ /* 0x000fca00078e0207 */
[----:B------:R-:W-:Y:S02]  /*55c0*/  VIADDMNMX R9, R7, R20, R9, PT ;  /* 0x0000001407097246 */ /* 0x000fe40003800109 */
[----:B------:R-:W-:-:S07]  /*55d0*/  VIMNMX R8, R8, R7, !PT ;  /* 0x0000000708087248 */ /* 0x000fce0007fe0100 */
.L_x_13716:
[----:B------:R-:W-:Y:S01]  /*55e0*/  ISETP.GT.AND P2, PT, R4, -0x1, PT ;  /* 0xffffffff0400780c */ /* 0x000fe20003f44270 */
[----:B------:R0:W1:Y:S03]  /*55f0*/  SHFL.IDX PT, R141, R11, 0x1, 0x1c1f ;  /* 0x003c1f000b8d7f89 */ /* 0x00006600000e0000 */
        /* <DEDUP_REMOVED lines=9> */
[----:B0-----:R-:W-:-:S02]  /*5690*/  FSEL R11, R32, -INF , !P5 ;  /* 0xff800000200b7808 */ /* 0x001fc40006800000 */
[----:B------:R-:W-:Y:S01]  /*56a0*/  ISETP.GT.AND P5, PT, R8, 0x20, P2 ;  /* 0x000000200800780c */ /* 0x000fe200017a4270 */
[--C-:B-1----:R-:W-:Y:S01]  /*56b0*/  IMAD.IADD R10, R10, 0x1, R141.reuse ;  /* 0x000000010a0a7824 */ /* 0x102fe200078e028d */
        /* <DEDUP_REMOVED lines=101> */
.L_x_13722:
[----:B------:R-:W-:-:S05]  /*5d10*/  IMAD.U32 R14, RZ, RZ, UR22 ;  /* 0x00000016ff0e7e24 */ /* 0x000fca000f8e00ff */
[----:B------:R-:W-:-:S13]  /*5d20*/  ISETP.NE.AND P3, PT, R14, 0x1, PT ;  /* 0x000000010e00780c */ /* 0x000fda0003f65270 */
[----:B------:R-:W0:Y:S02]  /*5d30*/  @P3 LDC.64 R8, c[0x0][0x9e8] ;  /* 0x00027a00ff083b82 */ /* 0x000e240000000a00 */
[----:B0-----:R-:W-:-:S05]  /*5d40*/  @P3 IMAD.HI.U32 R8, R141, R8, RZ ;  /* 0x000000088d083227 */ /* 0x001fca00078e00ff */
[----:B------:R-:W-:-:S07]  /*5d50*/  @P3 SHF.R.U32.HI R141, RZ, R9, R8 ;  /* 0x00000009ff8d3219 */ /* 0x000fce0000011608 */
.L_x_13723:
[----:B------:R-:W-:Y:S05]  /*5d60*/  BSYNC B0 ;  /* 0x0000000000007941 */ /* 0x000fea0003800000 */
.L_x_13721:
[----:B------:R-:W-:-:S04]  /*5d70*/  IMAD R141, R141, R14, -R0 ;  /* 0x0000000e8d8d7224 */ /* 0x000fc800078e0a00 */
[----:B------:R-:W-:-:S05]  /*5d80*/  IMAD R141, R16, -0x2, R141 ;  /* 0xfffffffe108d7824 */ /* 0x000fca00078e028d */
[----:B------:R-:W-:Y:S02]  /*5d90*/  VIADDMNMX R10, R141, R14, R10, PT ;  /* 0x0000000e8d0a7246 */ /* 0x000fe4000380010a */
[----:B------:R-:W-:-:S07]  /*5da0*/  VIMNMX R12, R12, R141, !PT ;  /* 0x0000008d0c0c7248 */ /* 0x000fce0007fe0100 */
.L_x_13720:
[----:B------:R-:W-:Y:S01]  /*5db0*/  FMNMX.FTZ R0, R24, R3, !PT ;  /* 0x0000000318007209 */ /* 0x000fe20007810000 */
[----:B------:R-:W-:Y:S01]  /*5dc0*/  UMOV UR46, UR24 ;  /* 0x00000018002e7c82 */ /* 0x000fe20008000000 */
        /* <DEDUP_REMOVED lines=71> */
[----:B------:R-:W-:Y:S01]  /*6240*/  ISETP.GT.AND P4, PT, R12, RZ, P2 ;  /* 0x000000ff0c00720c */ /* 0x000fe20001784270 */
        /* <DEDUP_REMOVED lines=56> */
[----:B------:R-:W-:Y:S01]  /*65d0*/  FFMA.FTZ R122, R139, R0, -R8 ;  /* 0x000000008b7a7223 */ /* 0x000fe20000010808 */
[----:B------:R-:W-:Y:S01]  /*65e0*/  FSEL R33, R54, -INF , !P4 ;  /* 0xff80000036217808 */ /* 0x000fe20006000000 */
[----:B------:R-:W-:Y:S01]  /*65f0*/  MUFU.EX2 R145, R145 ;  /* 0x0000009100917308 */ /* 0x000fe20000000800 */
[----:B------:R-:W-:-:S02]  /*6600*/  FMNMX.FTZ R14, R151, R14, !PT ;  /* 0x0000000e970e7209 */ /* 0x000fc40007810000 */
[----:B------:R-:W-:Y:S02]  /*6610*/  ISETP.GT.AND P4, PT, R12, 0x41, P2 ;  /* 0x000000410c00780c */ /* 0x000fe40001784270 */
[----:B------:R-:W-:Y:S02]  /*6620*/  FMNMX.FTZ R14, R51, R14, !PT ;  /* 0x0000000e330e7209 */ /* 0x000fe40007810000 */
        /* <DEDUP_REMOVED lines=71> */
[----:B------:R-:W-:Y:S01]  /*6aa0*/  MUFU.EX2 R53, R53 ;  /* 0x0000003500357308 */ /* 0x000fe20000000800 */
[----:B------:R-:W-:-:S02]  /*6ab0*/  FSEL R83, R83, -INF , !P4 ;  /* 0xff80000053537808 */ /* 0x000fc40006000000 */
[----:B------:R-:W-:Y:S02]  /*6ac0*/  FMNMX.FTZ R14, R125, R14, !PT ;  /* 0x0000000e7d0e7209 */ /* 0x000fe40007810000 */
[----:B------:R-:W-:Y:S02]  /*6ad0*/  ISETP.LT.OR P2, PT, R10, 0x7a, P2 ;  /* 0x0000007a0a00780c */ /* 0x000fe40001741670 */
[----:B------:R-:W-:Y:S01]  /*6ae0*/  FSEL R86, R86, -INF , !P5 ;  /* 0xff80000056567808 */ /* 0x000fe20006800000 */
[----:B------:R-:W-:Y:S01]  /*6af0*/  MUFU.EX2 R132, R132 ;  /* 0x0000008400847308 */ /* 0x000fe20000000800 */
[----:B------:R-:W-:Y:S02]  /*6b00*/  FMNMX.FTZ R49, R83, R14, !PT ;  /* 0x0000000e53317209 */ /* 0x000fe40007810000 */
[----:B------:R-:W-:Y:S02]  /*6b10*/  FSEL R87, R87, -INF , !P2 ;  /* 0xff80000057577808 */ /* 0x000fe40005000000 */
[----:B------:R-:W-:-:S02]  /*6b20*/  FMNMX.FTZ R10, R86, R49, !PT ;  /* 0x00000031560a7209 */ /* 0x000fc40007810000 */
[----:B------:R-:W-:Y:S01]  /*6b30*/  FSEL R12, R9, RZ, P6 ;  /* 0x000000ff090c7208 */ /* 0x000fe20003000000 */
[----:B------:R-:W-:Y:S01]  /*6b40*/  MUFU.EX2 R57, R57 ;  /* 0x0000003900397308 */ /* 0x000fe20000000800 */
[----:B------:R-:W-:-:S03]  /*6b50*/  FMNMX.FTZ R10, R87, R10, !PT ;  /* 0x0000000a570a7209 */ /* 0x000fc60007810000 */
[----:B------:R-:W-:Y:S01]  /*6b60*/  FADD.FTZ R127, -R12, R3 ;  /* 0x000000030c7f7221 */ /* 0x000fe20000010100 */
[-C--:B------:R-:W-:Y:S01]  /*6b70*/  FFMA.FTZ R3, R85, R0.reuse, -R8 ;  /* 0x0000000055037223 */ /* 0x080fe20000010808 */
[----:B------:R-:W0:Y:S02]  /*6b80*/  SHFL.BFLY PT, R49, R10, 0x2, 0x1f ;  /* 0x0c401f000a317f89 */ /* 0x000e2400000e0000 */
[----:B------:R-:W-:Y:S01]  /*6b90*/  FMUL.FTZ R8, R127, R0 ;  /* 0x000000007f087220 */ /* 0x000fe20000410000 */
[----:B------:R-:W-:Y:S08]  /*6ba0*/  MUFU.EX2 R134, R134 ;  /* 0x0000008600867308 */ /* 0x000ff00000000800 */
[----:B------:R-:W1:Y:S08]  /*6bb0*/  MUFU.EX2 R8, R8 ;  /* 0x0000000800087308 */ /* 0x000e700000000800 */
[----:B------:R-:W-:Y:S01]  /*6bc0*/  MUFU.EX2 R61, R61 ;  /* 0x0000003d003d7308 */ /* 0x000fe20000000800 */
[----:B0-----:R-:W-:-:S07]  /*6bd0*/  FMNMX.FTZ R49, R10, R49, !PT ;  /* 0x000000310a317209 */ /* 0x001fce0007810000 */
[----:B------:R-:W-:Y:S01]  /*6be0*/  MUFU.EX2 R128, R128 ;  /* 0x0000008000807308 */ /* 0x000fe20000000800 */
[-C--:B-1----:R-:W-:Y:S01]  /*6bf0*/  FMUL.FTZ R88, R88, R8.reuse ;  /* 0x0000000858587220 */ /* 0x082fe20000410000 */
[----:B------:R-:W0:Y:S01]  /*6c00*/  SHFL.BFLY PT, R10, R49, 0x1, 0x1f ;  /* 0x0c201f00310a7f89 */ /* 0x000e2200000e0000 */
        /* <DEDUP_REMOVED lines=16> */
[----:B------:R-:W-:-:S05]  /*6d10*/  FMUL.FTZ R117, R117, R8 ;  /* 0x0000000875757220 */ /* 0x000fca0000410000 */
        /* <DEDUP_REMOVED lines=8> */
[--C-:B------:R-:W-:Y:S01]  /*6da0*/  FFMA.FTZ R143, R7, R0, -R32.reuse ;  /* 0x00000000078f7223 */ /* 0x100fe20000010820 */
[----:B------:R-:W-:Y:S01]  /*6db0*/  FFMA.FTZ R7, R8, R6, R145 ;  /* 0x0000000608077223 */ /* 0x000fe20000010091 */
[-CC-:B------:R-:W-:Y:S01]  /*6dc0*/  FFMA.FTZ R12, R141, R0.reuse, -R32.reuse ;  /* 0x000000008d0c7223 */ /* 0x180fe20000010820 */
[-CC-:B------:R-:W-:Y:S01]  /*6dd0*/  FFMA.FTZ R141, R25, R0.reuse, -R32.reuse ;  /* 0x00000000198d7223 */ /* 0x180fe20000010820 */
[-CC-:B------:R-:W-:Y:S01]  /*6de0*/  FFMA.FTZ R149, R149, R0.reuse, -R32.reuse ;  /* 0x0000000095957223 */ /* 0x180fe20000010820 */
[----:B------:R-:W-:Y:S01]  /*6df0*/  FADD.FTZ R7, R148, R7 ;  /* 0x0000000794077221 */ /* 0x000fe20000010000 */
[-CC-:B------:R-:W-:Y:S01]  /*6e00*/  FFMA.FTZ R10, R27, R0.reuse, -R32.reuse ;  /* 0x000000001b0a7223 */ /* 0x180fe20000010820 */
[-CC-:B------:R-:W-:Y:S01]  /*6e10*/  FFMA.FTZ R27, R31, R0.reuse, -R32.reuse ;  /* 0x000000001f1b7223 */ /* 0x180fe20000010820 */
[----:B------:R-:W-:Y:S01]  /*6e20*/  MUFU.EX2 R12, R12 ;  /* 0x0000000c000c7308 */ /* 0x000fe20000000800 */
[----:B------:R-:W-:Y:S01]  /*6e30*/  FADD.FTZ R6, R150, R7 ;  /* 0x0000000796067221 */ /* 0x000fe20000010000 */
[----:B------:R-:W-:Y:S01]  /*6e40*/  FSEL R7, R49, RZ, P2 ;  /* 0x000000ff31077208 */ /* 0x000fe20001000000 */
[-CC-:B------:R-:W-:Y:S01]  /*6e50*/  FFMA.FTZ R31, R35, R0.reuse, -R32.reuse ;  /* 0x00000000231f7223 */ /* 0x180fe20000010820 */
[-C--:B------:R-:W-:Y:S01]  /*6e60*/  FFMA.FTZ R147, R147, R0.reuse, -R32 ;  /* 0x0000000093937223 */ /* 0x080fe20000010820 */
[----:B------:R-:W-:Y:S01]  /*6e70*/  FADD.FTZ R25, R29, R6 ;  /* 0x000000061d197221 */ /* 0x000fe20000010000 */
[-C--:B------:R-:W-:Y:S01]  /*6e80*/  FFMA.FTZ R20, R39, R0.reuse, -R32 ;  /* 0x0000000027147223 */ /* 0x080fe20000010820 */
        /* <DEDUP_REMOVED lines=8> */
[----:B------:R-:W-:Y:S01]  /*6f10*/  FFMA.FTZ R28, R51, R0, -R32 ;  /* 0x00000000331c7223 */ /* 0x000fe20000010820 */
[----:B------:R-:W-:Y:S01]  /*6f20*/  MUFU.EX2 R10, R10 ;  /* 0x0000000a000a7308 */ /* 0x000fe20000000800 */
[----:B------:R-:W-:Y:S01]  /*6f30*/  FADD.FTZ R6, R146, R25 ;  /* 0x0000001992067221 */ /* 0x000fe20000010000 */
[----:B------:R-:W-:-:S02]  /*6f40*/  IMAD.U32 R25, RZ, RZ, UR37 ;  /* 0x00000025ff197e24 */ /* 0x000fc4000f8e00ff */
[-CC-:B------:R-:W-:Y:S01]  /*6f50*/  FFMA.FTZ R139, R33, R0.reuse, -R32.reuse ;  /* 0x00000000218b7223 */ /* 0x180fe20000010820 */
[-C--:B------:R-:W-:Y:S01]  /*6f60*/  FFMA.FTZ R30, R55, R0.reuse, -R32 ;  /* 0x00000000371e7223 */ /* 0x080fe20000010820 */
[----:B------:R-:W-:Y:S01]  /*6f70*/  FADD.FTZ R7, R13, R6 ;  /* 0x000000060d077221 */ /* 0x000fe20000010000 */
[-CC-:B------:R-:W-:Y:S01]  /*6f80*/  FFMA.FTZ R133, R37, R0.reuse, -R32.reuse ;  /* 0x0000000025857223 */ /* 0x180fe20000010820 */
[----:B------:R-:W-:Y:S01]  /*6f90*/  @!P1 LEA R25, R25, UR45, 0x3 ;  /* 0x0000002d19199c11 */ /* 0x000fe2000f8e18ff */
[----:B------:R-:W0:Y:S01]  /*6fa0*/  MUFU.EX2 R2, R2 ;  /* 0x0000000200027308 */ /* 0x000e220000000800 */
[----:B------:R-:W-:Y:S01]  /*6fb0*/  FADD.FTZ R6, R140, R7 ;  /* 0x000000078c067221 */ /* 0x000fe20000010000 */
[----:B------:R-:W-:Y:S01]  /*6fc0*/  FFMA.FTZ R34, R59, R0, -R32 ;  /* 0x000000003b227223 */ /* 0x000fe20000010820 */
[----:B------:R-:W-:Y:S01]  /*6fd0*/  F2FP.BF16.F32.PACK_AB R144, R11, R144 ;  /* 0x000000900b90723e */ /* 0x000fe200000010ff */
[----:B------:R-:W-:Y:S02]  /*6fe0*/  @!P1 VIADD R25, R25, 0x16860 ;  /* 0x0001686019199836 */ /* 0x000fe40000000000 */
[----:B------:R-:W-:Y:S01]  /*6ff0*/  FADD.FTZ R7, R15, R6 ;  /* 0x000000060f077221 */ /* 0x000fe20000010000 */
[-CC-:B------:R-:W-:Y:S01]  /*7000*/  FFMA.FTZ R135, R41, R0.reuse, -R32.reuse ;  /* 0x0000000029877223 */ /* 0x180fe20000010820 */
[-CC-:B------:R-:W-:Y:S01]  /*7010*/  FFMA.FTZ R36, R63, R0.reuse, -R32.reuse ;  /* 0x000000003f247223 */ /* 0x180fe20000010820 */
[----:B------:R-:W1:Y:S01]  /*7020*/  MUFU.EX2 R27, R27 ;  /* 0x0000001b001b7308 */ /* 0x000e620000000800 */
[----:B------:R-:W-:Y:S01]  /*7030*/  FADD.FTZ R6, R142, R7 ;  /* 0x000000078e067221 */ /* 0x000fe20000010000 */
[----:B------:R-:W-:Y:S01]  /*7040*/  @!P1 PRMT R25, RZ, 0x654, R25 ;  /* 0x00000654ff199816 */ /* 0x000fe20000000019 */
[-CC-:B------:R-:W-:Y:S01]  /*7050*/  FFMA.FTZ R129, R66, R0.reuse, -R32.reuse ;  /* 0x0000000042817223 */ /* 0x180fe20000010820 */
[-C--:B------:R-:W-:Y:S01]  /*7060*/  FFMA.FTZ R38, R67, R0.reuse, -R32 ;  /* 0x0000000043267223 */ /* 0x080fe20000010820 */
[----:B------:R-:W-:Y:S01]  /*7070*/  FADD.FTZ R7, R21, R6 ;  /* 0x0000000615077221 */ /* 0x000fe20000010000 */
[----:B------:R2:W-:Y:S01]  /*7080*/  @!P1 SYNCS.ARRIVE.TRANS64.RED.A1T0 RZ, [R25+URZ], RZ ;  /* 0x000000ff19ff99a7 */ /* 0x0005e2000810043f */
[-CC-:B------:R-:W-:Y:S01]  /*7090*/  FFMA.FTZ R131, R121, R0.reuse, -R32.reuse ;  /* 0x0000000079837223 */ /* 0x180fe20000010820 */
[----:B------:R-:W3:Y:S01]  /*70a0*/  MUFU.EX2 R14, R14 ;  /* 0x0000000e000e7308 */ /* 0x000ee20000000800 */
[----:B0-----:R-:W-:Y:S01]  /*70b0*/  FFMA.FTZ R5, R2, R5, R149 ;  /* 0x0000000502057223 */ /* 0x001fe20000010095 */
[----:B------:R-:W-:Y:S01]  /*70c0*/  FADD.FTZ R6, R136, R7 ;  /* 0x0000000788067221 */ /* 0x000fe20000010000 */
[-CC-:B------:R-:W-:Y:S01]  /*70d0*/  FFMA.FTZ R75, R75, R0.reuse, -R32.reuse ;  /* 0x000000004b4b7223 */ /* 0x180fe20000010820 */
[-C--:B------:R-:W-:Y:S01]  /*70e0*/  FFMA.FTZ R123, R123, R0.reuse, -R32 ;  /* 0x000000007b7b7223 */ /* 0x080fe20000010820 */
[----:B------:R-:W-:Y:S01]  /*70f0*/  FADD.FTZ R5, R10, R5 ;  /* 0x000000050a057221 */ /* 0x000fe20000010000 */
[----:B------:R-:W-:Y:S01]  /*7100*/  FADD.FTZ R7, R45, R6 ;  /* 0x000000062d077221 */ /* 0x000fe20000010000 */
[-CC-:B------:R-:W-:Y:S01]  /*7110*/  FFMA.FTZ R79, R79, R0.reuse, -R32.reuse ;  /* 0x000000004f4f7223 */ /* 0x180fe20000010820 */
[----:B------:R-:W0:Y:S01]  /*7120*/  MUFU.EX2 R31, R31 ;  /* 0x0000001f001f7308 */ /* 0x000e220000000800 */
[----:B------:R-:W-:Y:S01]  /*7130*/  FADD.FTZ R6, R12, R5 ;  /* 0x000000050c067221 */ /* 0x000fe20000010000 */
[----:B------:R-:W-:Y:S01]  /*7140*/  FADD.FTZ R40, R138, R7 ;  /* 0x000000078a287221 */ /* 0x000fe20000010000 */
[-CC-:B------:R-:W-:Y:S01]  /*7150*/  FFMA.FTZ R5, R74, R0.reuse, -R32.reuse ;  /* 0x000000004a057223 */ /* 0x180fe20000010820 */
[-C--:B------:R-:W-:Y:S01]  /*7160*/  FFMA.FTZ R125, R125, R0.reuse, -R32 ;  /* 0x000000007d7d7223 */ /* 0x080fe20000010820 */
[----:B-1----:R-:W-:Y:S01]  /*7170*/  FADD.FTZ R7, R27, R6 ;  /* 0x000000061b077221 */ /* 0x002fe20000010000 */
[----:B--2---:R-:W-:Y:S01]  /*7180*/  FADD.FTZ R25, R53, R40 ;  /* 0x0000002835197221 */ /* 0x004fe20000010000 */
[-CC-:B------:R-:W-:Y:S01]  /*7190*/  FFMA.FTZ R40, R71, R0.reuse, -R32.reuse ;  /* 0x0000000047287223 */ /* 0x180fe20000010820 */
[----:B------:R-:W1:Y:S01]  /*71a0*/  MUFU.EX2 R147, R147 ;  /* 0x0000009300937308 */ /* 0x000e620000000800 */
[----:B---3--:R-:W-:Y:S01]  /*71b0*/  FADD.FTZ R6, R14, R7 ;  /* 0x000000070e067221 */ /* 0x008fe20000010000 */
[----:B------:R-:W-:Y:S01]  /*71c0*/  FADD.FTZ R42, R132, R25 ;  /* 0x00000019842a7221 */ /* 0x000fe20000010000 */
[-CC-:B------:R-:W-:Y:S01]  /*71d0*/  FFMA.FTZ R83, R83, R0.reuse, -R32.reuse ;  /* 0x0000000053537223 */ /* 0x180fe20000010820 */
[-CC-:B------:R-:W-:Y:S01]  /*71e0*/  FFMA.FTZ R86, R86, R0.reuse, -R32.reuse ;  /* 0x0000000056567223 */ /* 0x180fe20000010820 */
[----:B------:R-:W-:Y:S01]  /*71f0*/  FFMA.FTZ R32, R87, R0, -R32 ;  /* 0x0000000057207223 */ /* 0x000fe20000010820 */
[----:B------:R-:W-:Y:S01]  /*7200*/  FADD.FTZ R25, R57, R42 ;  /* 0x0000002a39197221 */ /* 0x000fe20000010000 */
[----:B------:R-:W-:Y:S01]  /*7210*/  ISETP.GT.AND P2, PT, R4, UR26, PT ;  /* 0x0000001a04007c0c */ /* 0x000fe2000bf44270 */
[----:B------:R-:W2:Y:S01]  /*7220*/  MUFU.EX2 R20, R20 ;  /* 0x0000001400147308 */ /* 0x000ea20000000800 */
[----:B0-----:R-:W-:Y:S01]  /*7230*/  FADD.FTZ R6, R31, R6 ;  /* 0x000000061f067221 */ /* 0x001fe20000010000 */
[----:B------:R-:W-:Y:S01]  /*7240*/  FADD.FTZ R42, R134, R25 ;  /* 0x00000019862a7221 */ /* 0x000fe20000010000 */
[----:B------:R-:W-:Y:S01]  /*7250*/  UMOV UR37, UR25 ;  /* 0x0000001900257c82 */ /* 0x000fe20008000000 */
[----:B------:R-:W-:Y:S01]  /*7260*/  F2FP.BF16.F32.PACK_AB R148, R148, R145 ;  /* 0x000000919494723e */ /* 0x000fe200000010ff */
[-C--:B------:R-:W-:Y:S01]  /*7270*/  FMUL.FTZ R90, R90, R2.reuse ;  /* 0x000000025a5a7220 */ /* 0x080fe20000410000 */
[----:B------:R-:W-:Y:S01]  /*7280*/  FADD.FTZ R25, R61, R42 ;  /* 0x0000002a3d197221 */ /* 0x000fe20000010000 */
[-C--:B------:R-:W-:Y:S01]  /*7290*/  FMUL.FTZ R91, R91, R2.reuse ;  /* 0x000000025b5b7220 */ /* 0x080fe20000410000 */
[----:B------:R-:W0:Y:S01]  /*72a0*/  MUFU.EX2 R141, R141 ;  /* 0x0000008d008d7308 */ /* 0x000e220000000800 */
[----:B-1----:R-:W-:Y:S01]  /*72b0*/  FADD.FTZ R7, R147, R6 ;  /* 0x0000000693077221 */ /* 0x002fe20000010000 */
[----:B------:R-:W-:Y:S01]  /*72c0*/  FADD.FTZ R42, R128, R25 ;  /* 0x00000019802a7221 */ /* 0x000fe20000010000 */
[-C--:B------:R-:W-:Y:S01]  /*72d0*/  FMUL.FTZ R94, R94, R2.reuse ;  /* 0x000000025e5e7220 */ /* 0x080fe20000410000 */
[-C--:B------:R-:W-:Y:S01]  /*72e0*/  FMUL.FTZ R95, R95, R2.reuse ;  /* 0x000000025f5f7220 */ /* 0x080fe20000410000 */
[-C--:B------:R-:W-:Y:S01]  /*72f0*/  FMUL.FTZ R98, R98, R2.reuse ;  /* 0x0000000262627220 */ /* 0x080fe20000410000 */
[----:B------:R-:W-:Y:S01]  /*7300*/  FADD.FTZ R25, R65, R42 ;  /* 0x0000002a41197221 */ /* 0x000fe20000010000 */
[-C--:B------:R-:W-:Y:S01]  /*7310*/  FMUL.FTZ R99, R99, R2.reuse ;  /* 0x0000000263637220 */ /* 0x080fe20000410000 */
[----:B------:R-:W1:Y:S01]  /*7320*/  MUFU.EX2 R24, R24 ;  /* 0x0000001800187308 */ /* 0x000e620000000800 */
        /* <DEDUP_REMOVED lines=16> */
[----:B-1----:R-:W-:Y:S01]  /*7430*/  FADD.FTZ R6, R24, R7 ;  /* 0x0000000718067221 */ /* 0x002fe20000010000 */
[-C--:B------:R-:W-:Y:S01]  /*7440*/  FMUL.FTZ R118, R118, R2.reuse ;  /* 0x0000000276767220 */ /* 0x080fe20000410000 */
[----:B------:R-:W-:Y:S01]  /*7450*/  FMUL.FTZ R119, R119, R2 ;  /* 0x0000000277777220 */ /* 0x000fe20000410000 */
[----:B------:R-:W-:Y:S01]  /*7460*/  F2FP.BF16.F32.PACK_AB R150, R29, R150 ;  /* 0x000000961d96723e */ /* 0x000fe200000010ff */
[----:B------:R-:W-:Y:S01]  /*7470*/  VIADD R4, R4, 0xffffffff ;  /* 0xffffffff04047836 */ /* 0x000fe20000000000 */
[----:B------:R-:W-:Y:S01]  /*7480*/  F2FP.BF16.F32.PACK_AB R146, R13, R146 ;  /* 0x000000920d92723e */ /* 0x000fe200000010ff */
[----:B------:R-:W-:Y:S01]  /*7490*/  IMAD.MOV.U32 R2, RZ, RZ, R49 ;  /* 0x000000ffff027224 */ /* 0x000fe200078e0031 */
[----:B------:R-:W1:Y:S01]  /*74a0*/  MUFU.EX2 R137, R137 ;  /* 0x0000008900897308 */ /* 0x000e620000000800 */
[----:B--2---:R-:W-:Y:S01]  /*74b0*/  FADD.FTZ R7, R143, R6 ;  /* 0x000000068f077221 */ /* 0x004fe20000010000 */
[----:B------:R-:W-:-:S02]  /*74c0*/  F2FP.BF16.F32.PACK_AB R140, R15, R140 ;  /* 0x0000008c0f8c723e */ /* 0x000fc400000010ff */
[----:B------:R-:W-:Y:S02]  /*74d0*/  F2FP.BF16.F32.PACK_AB R142, R21, R142 ;  /* 0x0000008e158e723e */ /* 0x000fe400000010ff */
[----:B------:R-:W-:Y:S02]  /*74e0*/  F2FP.BF16.F32.PACK_AB R136, R45, R136 ;  /* 0x000000882d88723e */ /* 0x000fe400000010ff */
[----:B------:R-:W2:Y:S01]  /*74f0*/  MUFU.EX2 R28, R28 ;  /* 0x0000001c001c7308 */ /* 0x000ea20000000800 */
[----:B0-----:R-:W-:Y:S01]  /*7500*/  FADD.FTZ R6, R26, R7 ;  /* 0x000000071a067221 */ /* 0x001fe20000010000 */
[----:B------:R-:W-:Y:S02]  /*7510*/  F2FP.BF16.F32.PACK_AB R138, R53, R138 ;  /* 0x0000008a358a723e */ /* 0x000fe400000010ff */
[----:B------:R-:W-:Y:S02]  /*7520*/  F2FP.BF16.F32.PACK_AB R132, R57, R132 ;  /* 0x000000843984723e */ /* 0x000fe400000010ff */
[----:B------:R-:W-:-:S02]  /*7530*/  F2FP.BF16.F32.PACK_AB R134, R61, R134 ;  /* 0x000000863d86723e */ /* 0x000fc400000010ff */
[----:B------:R-:W0:Y:S01]  /*7540*/  MUFU.EX2 R139, R139 ;  /* 0x0000008b008b7308 */ /* 0x000e220000000800 */
[----:B-1----:R-:W-:Y:S01]  /*7550*/  FADD.FTZ R7, R137, R6 ;  /* 0x0000000689077221 */ /* 0x002fe20000010000 */
[----:B------:R-:W-:Y:S02]  /*7560*/  F2FP.BF16.F32.PACK_AB R128, R65, R128 ;  /* 0x000000804180723e */ /* 0x000fe400000010ff */
[----:B------:R-:W-:Y:S02]  /*7570*/  F2FP.BF16.F32.PACK_AB R130, R69, R130 ;  /* 0x000000824582723e */ /* 0x000fe400000010ff */
[----:B------:R-:W-:Y:S02]  /*7580*/  F2FP.BF16.F32.PACK_AB R124, R73, R124 ;  /* 0x0000007c497c723e */ /* 0x000fe400000010ff */
        /* <DEDUP_REMOVED lines=12> */
[----:B------:R-:W-:-:S06]  /*7650*/  F2FP.BF16.F32.PACK_AB R137, R28, R137 ;  /* 0x000000891c89723e */ /* 0x000fcc00000010ff */
        /* <DEDUP_REMOVED lines=40> */
[----:B------:R2:W3:Y:S01]  /*78e0*/  MUFU.EX2 R121, R125 ;  /* 0x0000007d00797308 */ /* 0x0004e20000000800 */
[----:B0-----:R-:W-:-:S07]  /*78f0*/  FADD.FTZ R42, R123, R42 ;  /* 0x0000002a7b2a7221 */ /* 0x001fce0000010000 */
[----:B------:R-:W0:Y:S01]  /*7900*/  MUFU.EX2 R83, R83 ;  /* 0x0000005300537308 */ /* 0x000e220000000800 */
[C---:B-1----:R-:W-:Y:S01]  /*7910*/  FADD.FTZ R42, R79.reuse, R42 ;  /* 0x0000002a4f2a7221 */ /* 0x042fe20000010000 */
[----:B------:R-:W-:Y:S02]  /*7920*/  F2FP.BF16.F32.PACK_AB R127, R79, R123 ;  /* 0x0000007b4f7f723e */ /* 0x000fe400000010ff */
[----:B--2---:R-:W-:-:S04]  /*7930*/  F2FP.BF16.F32.PACK_AB R125, R75, R5 ;  /* 0x000000054b7d723e */ /* 0x004fc800000010ff */
[----:B------:R-:W1:Y:S01]  /*7940*/  MUFU.EX2 R3, R86 ;  /* 0x0000005600037308 */ /* 0x000e620000000800 */
[----:B---3--:R-:W-:-:S07]  /*7950*/  FADD.FTZ R42, R121, R42 ;  /* 0x0000002a792a7221 */ /* 0x008fce0000010000 */
[----:B------:R-:W2:Y:S01]  /*7960*/  MUFU.EX2 R32, R32 ;  /* 0x0000002000207308 */ /* 0x000ea20000000800 */
[C---:B0-----:R-:W-:Y:S01]  /*7970*/  FADD.FTZ R42, R83.reuse, R42 ;  /* 0x0000002a532a7221 */ /* 0x041fe20000010000 */
[----:B------:R-:W-:-:S03]  /*7980*/  F2FP.BF16.F32.PACK_AB R121, R83, R121 ;  /* 0x000000795379723e */ /* 0x000fc600000010ff */
[----:B-1----:R-:W-:Y:S01]  /*7990*/  FADD.FTZ R42, R3, R42 ;  /* 0x0000002a032a7221 */ /* 0x002fe20000010000 */
[----:B--2---:R-:W-:-:S03]  /*79a0*/  F2FP.BF16.F32.PACK_AB R123, R32, R3 ;  /* 0x00000003207b723e */ /* 0x004fc600000010ff */
[----:B------:R-:W-:Y:S01]  /*79b0*/  FADD.FTZ R5, R32, R42 ;  /* 0x0000002a20057221 */ /* 0x000fe20000010000 */
[----:B------:R-:W-:Y:S01]  /*79c0*/  IMAD.MOV.U32 R3, RZ, RZ, R9 ;  /* 0x000000ffff037224 */ /* 0x000fe200078e0009 */
[----:B------:R-:W-:Y:S06]  /*79d0*/  @P2 BRA `(.L_x_13724) ;  /* 0xffffffd000ac2947 */ /* 0x000fec000383ffff */
[----:B------:R-:W-:Y:S01]  /*79e0*/  IMAD.MOV.U32 R2, RZ, RZ, R49 ;  /* 0x000000ffff027224 */ /* 0x000fe200078e0031 */
[----:B------:R-:W-:Y:S01]  /*79f0*/  UMOV UR37, UR25 ;  /* 0x0000001900257c82 */ /* 0x000fe20008000000 */
[----:B------:R-:W-:Y:S01]  /*7a00*/  IMAD.MOV.U32 R3, RZ, RZ, R9 ;  /* 0x000000ffff037224 */ /* 0x000fe200078e0009 */
[----:B------:R-:W-:-:S06]  /*7a10*/  UMOV UR46, UR24 ;  /* 0x00000018002e7c82 */ /* 0x000fcc0008000000 */
.L_x_13707:
        /* <DEDUP_REMOVED lines=24> */
.L_x_13726:
[----:B------:R-:W-:-:S11]  /*7ba0*/  UISETP.NE.AND UP1, UPT, UR14, 0x1, UPT ;  /* 0x000000010e00788c */ /* 0x000fd6000bf25270 */
[----:B------:R-:W-:Y:S02]  /*7bb0*/  @UP1 ULDC.64 UR18, c[0x0][0x9e8] ;  /* 0x00027a0000121ab9 */ /* 0x000fe40000000a00 */
[----:B------:R-:W-:-:S04]  /*7bc0*/  UIMAD.WIDE.U32 UR6, UR10, UR18, URZ ;  /* 0x000000120a0672a5 */ /* 0x000fc8000f8e003f */
[----:B------:R-:W-:-:S12]  /*7bd0*/  @UP1 USHF.R.U32.HI UR10, URZ, UR19, UR7 ;  /* 0x000000133f0a1299 */ /* 0x000fd80008011607 */
.L_x_13727:
[----:B------:R-:W-:-:S04]  /*7be0*/  UIMAD UR10, UR10, UR14, URZ ;  /* 0x0000000e0a0a72a4 */ /* 0x000fc8000f8e023f */
[----:B------:R-:W-:-:S04]  /*7bf0*/  UISETP.LT.AND UP1, UPT, UR21, UR10, UPT ;  /* 0x0000000a1500728c */ /* 0x000fc8000bf21270 */
[----:B------:R-:W-:-:S12]  /*7c00*/  USEL UR21, UR21, UR10, !UP1 ;  /* 0x0000000a15157287 */ /* 0x000fd8000c800000 */
.L_x_13725:
        /* <DEDUP_REMOVED lines=12> */
.L_x_13737:
        /* <DEDUP_REMOVED lines=9> */
.L_x_13730:
[----:B------:R-:W-:Y:S01]  /*7d60*/  ULEA UR6, UR37, UR45, 0x3 ;  /* 0x0000002d25067291 */ /* 0x000fe2000f8e183f */
[----:B------:R-:W-:-:S05]  /*7d70*/  IMAD.U32 R0, RZ, RZ, UR46 ;  /* 0x0000002eff007e24 */ /* 0x000fca000f8e00ff */
[----:B------:R-:W-:-:S04]  /*7d80*/  SHF.L.U32 R0, R0, 0x1f, RZ ;  /* 0x0000001f00007819 */ /* 0x000fc800000006ff */
[----:B------:R0:W1:Y:S01]  /*7d90*/  SYNCS.PHASECHK.TRANS64.TRYWAIT P2, [UR6+0x16830], R0 ;  /* 0x01683000ff0075a7 */ /* 0x0000620008040146 */
[----:B------:R-:W-:Y:S05]  /*7da0*/  @!P0 BRA `(.L_x_13731) ;  /* 0x0000000000048947 */ /* 0x000fea0003800000 */
[----:B------:R-:W-:Y:S01]  /*7db0*/  BPT.TRAP 0x1 ;  /* 0x000000040000795c */ /* 0x000fe20000300000 */
.L_x_13731:
[----:B-1----:R-:W-:Y:S05]  /*7dc0*/  @P2 BRA `(.L_x_13729) ;  /* 0x0000000000082947 */ /* 0x002fea0003800000 */
[----:B------:R-:W1:Y:S02]  /*7dd0*/  SYNCS.PHASECHK.TRANS64.TRYWAIT P2, [UR6+0x16830], R0 ;  /* 0x01683000ff0075a7 */ /* 0x000e640008040146 */
[----:B-1----:R-:W-:Y:S05]  /*7de0*/  @!P2 BRA `(.L_x_13732) ;  /* 0x000000c40050a947 */ /* 0x002fea0003800000 */
.L_x_13729:
        /* <DEDUP_REMOVED lines=25> */
.L_x_13734:
[----:B------:R-:W-:Y:S01]  /*7f80*/  ULEA UR6, UR22, UR45, 0x3 ;  /* 0x0000002d16067291 */ /* 0x000fe2000f8e183f */
[----:B------:R-:W-:-:S05]  /*7f90*/  IMAD.U32 R0, RZ, RZ, UR23 ;  /* 0x00000017ff007e24 */ /* 0x000fca000f8e00ff */
[----:B------:R-:W-:-:S04]  /*7fa0*/  SHF.L.U32 R0, R0, 0x1f, RZ ;  /* 0x0000001f00007819 */ /* 0x000fc800000006ff */
[----:B------:R0:W1:Y:S01]  /*7fb0*/  SYNCS.PHASECHK.TRANS64.TRYWAIT P2, [UR6+0x16850], R0 ;  /* 0x01685000ff0075a7 */ /* 0x0000620008040146 */
[----:B------:R-:W-:Y:S05]  /*7fc0*/  @!P0 BRA `(.L_x_13735) ;  /* 0x0000000000048947 */ /* 0x000fea0003800000 */
[----:B------:R-:W-:Y:S01]  /*7fd0*/  BPT.TRAP 0x1 ;  /* 0x000000040000795c */ /* 0x000fe20000300000 */
.L_x_13735:
[----:B-1----:R-:W-:Y:S05]  /*7fe0*/  @P2 BRA `(.L_x_13733) ;  /* 0x0000000000082947 */ /* 0x002fea0003800000 */
[----:B------:R-:W1:Y:S02]  /*7ff0*/  SYNCS.PHASECHK.TRANS64.TRYWAIT P2, [UR6+0x16850], R0 ;  /* 0x01685000ff0075a7 */ /* 0x000e640008040146 */
[----:B-1----:R-:W-:Y:S05]  /*8000*/  @!P2 BRA `(.L_x_13736) ;  /* 0x000000c000e0a947 */ /* 0x002fea0003800000 */
.L_x_13733:
[----:B------:R-:W-:Y:S01]  /*8010*/  UIADD3 UR6, UR45, 0x400, URZ ;  /* 0x000004002d067890 */ /* 0x000fe2000fffe03f */
[----:B------:R-:W-:Y:S01]  /*8020*/  WARPGROUP.ARRIVE ;  /* 0x00000000000079c5 */ /* 0x000fe20000000000 */
[----:B------:R-:W-:Y:S01]  /*8030*/  UMOV UR7, 0x40000040 ;  /* 0x4000004000077882 */ /* 0x000fe20000000000 */
[----:B01----:R-:W-:Y:S01]  /*8040*/  FMNMX.FTZ R0, R24, R8, !PT ;  /* 0x0000000818007209 */ /* 0x003fe20007810000 */
[----:B------:R-:W-:Y:S01]  /*8050*/  USHF.R.U32.HI UR6, URZ, 0x4, UR6 ;  /* 0x000000043f067899 */ /* 0x000fe20008011606 */
[----:B------:R-:W-:Y:S02]  /*8060*/  UMOV UR23, UR46 ;  /* 0x0000002e00177c82 */ /* 0x000fe40008000000 */
[----:B------:R-:W-:Y:S01]  /*8070*/  FMNMX.FTZ R3, R25, R0, !PT ;  /* 0x0000000019037209 */ /* 0x000fe20007810000 */
[----:B------:R-:W-:-:S03]  /*8080*/  ULOP3.LUT UR6, UR6, 0x3fff, URZ, 0xc0, !UPT ;  /* 0x00003fff06067892 */ /* 0x000fc6000f8ec03f */
        /* <DEDUP_REMOVED lines=44> */
[----:B------:R-:W1:Y:S01]  /*8350*/  SHFL.BFLY PT, R3, R10, 0x1, 0x1f ;  /* 0x0c201f000a037f89 */ /* 0x000e6200000e0000 */
[----:B------:R-:W-:-:S04]  /*8360*/  FMNMX.FTZ R21, R27, R2, !PT ;  /* 0x000000021b157209 */ /* 0x000fc80007810000 */
[----:B------:R-:W-:Y:S01]  /*8370*/  FMNMX.FTZ R2, R30, R21, !PT ;  /* 0x000000151e027209 */ /* 0x000fe20007810000 */
[----:B------:R-:W-:Y:S02]  /*8380*/  WARPGROUP.DEPBAR.LE gsb0, 0x0 ;  /* 0x00008000000079c5 */ /* 0x000fe40000010000 */
[----:B------:R-:W-:Y:S01]  /*8390*/  WARPGROUP.ARRIVE ;  /* 0x00000000000079c5 */ /* 0x000fe20000000000 */
[----:B-1----:R-:W-:-:S05]  /*83a0*/  FMNMX.FTZ R3, R10, R3, !PT ;  /* 0x000000030a037209 */ /* 0x002fca0007810000 */
[----:B------:R-:W-:Y:S01]  /*83b0*/  HGMMA.64x64x16.F32.BF16 R88, R140, gdesc[UR4].tnspB, R88, gsb0 ;  /* 0x40e000048c587df0 */ /* 0x000fe20008001858 */
[----:B------:R-:W-:Y:S01]  /*83c0*/  UIADD3 UR6, UR10, 0x180, URZ ;  /* 0x000001800a067890 */ /* 0x000fe2000fffe03f */
[CC--:B0-----:R-:W-:Y:S01]  /*83d0*/  FMUL.FTZ R11, R3.reuse, R0.reuse ;  /* 0x00000000030b7220 */ /* 0x0c1fe20000410000 */
[----:B------:R-:W-:Y:S01]  /*83e0*/  UMOV UR7, 0x40000040 ;  /* 0x4000004000077882 */ /* 0x000fe20000000000 */
[----:B------:R-:W-:Y:S02]  /*83f0*/  FADD.FTZ R9, -R3, R8 ;  /* 0x0000000803097221 */ /* 0x000fe40000010100 */
[--C-:B------:R-:W-:Y:S01]  /*8400*/  FFMA.FTZ R13, R25, R0, -R11.reuse ;  /* 0x00000000190d7223 */ /* 0x100fe2000001080b */
[----:B------:R-:W-:Y:S01]  /*8410*/  FMNMX.FTZ R25, R31, R2, !PT ;  /* 0x000000021f197209 */ /* 0x000fe20007810000 */
[-CC-:B------:R-:W-:Y:S01]  /*8420*/  FFMA.FTZ R15, R29, R0.reuse, -R11.reuse ;  /* 0x000000001d0f7223 */ /* 0x180fe2000001080b */
[-CC-:B------:R-:W-:Y:S01]  /*8430*/  FFMA.FTZ R29, R37, R0.reuse, -R11.reuse ;  /* 0x00000000251d7223 */ /* 0x180fe2000001080b */
[-CC-:B------:R-:W-:Y:S01]  /*8440*/  FFMA.FTZ R33, R33, R0.reuse, -R11.reuse ;  /* 0x0000000021217223 */ /* 0x180fe2000001080b */
[----:B------:R-:W-:Y:S01]  /*8450*/  FMNMX.FTZ R2, R34, R25, !PT ;  /* 0x0000001922027209 */ /* 0x000fe20007810000 */
[-CC-:B------:R-:W-:Y:S01]  /*8460*/  FFMA.FTZ R49, R49, R0.reuse, -R11.reuse ;  /* 0x0000000031317223 */ /* 0x180fe2000001080b */
[--C-:B------:R-:W-:Y:S01]  /*8470*/  FFMA.FTZ R12, R61, R0, -R11.reuse ;  /* 0x000000003d0c7223 */ /* 0x100fe2000001080b */
[----:B------:R0:W-:Y:S01]  /*8480*/  MUFU.EX2 R21, R33 ;  /* 0x0000002100157308 */ /* 0x0001e20000000800 */
        /* <DEDUP_REMOVED lines=9> */
[-CC-:B0-----:R-:W-:Y:S01]  /*8520*/  FFMA.FTZ R33, R41, R0.reuse, -R11.reuse ;  /* 0x0000000029217223 */ /* 0x181fe2000001080b */
[-CC-:B------:R-:W-:Y:S01]  /*8530*/  FFMA.FTZ R8, R64, R0.reuse, -R11.reuse ;  /* 0x0000000040087223 */ /* 0x180fe2000001080b */
[-CC-:B------:R-:W-:Y:S01]  /*8540*/  FFMA.FTZ R10, R68, R0.reuse, -R11.reuse ;  /* 0x00000000440a7223 */ /* 0x180fe2000001080b */
[----:B------:R-:W-:Y:S01]  /*8550*/  FMNMX.FTZ R2, R42, R25, !PT ;  /* 0x000000192a027209 */ /* 0x000fe20007810000 */
[-CC-:B------:R-:W-:Y:S01]  /*8560*/  FFMA.FTZ R14, R76, R0.reuse, -R11.reuse ;  /* 0x000000004c0e7223 */ /* 0x180fe2000001080b */
[-CC-:B------:R-:W-:Y:S01]  /*8570*/  FFMA.FTZ R20, R80, R0.reuse, -R11.reuse ;  /* 0x0000000050147223 */ /* 0x180fe2000001080b */
[--C-:B------:R-:W-:Y:S01]  /*8580*/  FFMA.FTZ R84, R84, R0, -R11.reuse ;  /* 0x0000000054547223 */ /* 0x100fe2000001080b */
[----:B------:R-:W-:Y:S01]  /*8590*/  FMNMX.FTZ R25, R43, R2, !PT ;  /* 0x000000022b197209 */ /* 0x000fe20007810000 */
[-C--:B------:R-:W-:Y:S01]  /*85a0*/  FFMA.FTZ R85, R85, R0.reuse, -R11 ;  /* 0x0000000055557223 */ /* 0x080fe2000001080b */
[----:B------:R-:W-:Y:S01]  /*85b0*/  FMUL.FTZ R9, R9, R0 ;  /* 0x0000000009097220 */ /* 0x000fe20000410000 */
[----:B------:R-:W-:Y:S01]  /*85c0*/  MUFU.EX2 R148, R148 ;  /* 0x0000009400947308 */ /* 0x000fe20000000800 */
[----:B------:R-:W-:-:S04]  /*85d0*/  FMNMX.FTZ R2, R46, R25, !PT ;  /* 0x000000192e027209 */ /* 0x000fc80007810000 */
[----:B------:R-:W-:-:S03]  /*85e0*/  FMNMX.FTZ R25, R47, R2, !PT ;  /* 0x000000022f197209 */ /* 0x000fc60007810000 */
[----:B------:R-:W0:Y:S01]  /*85f0*/  MUFU.EX2 R9, R9 ;  /* 0x0000000900097308 */ /* 0x000e220000000800 */
[----:B------:R-:W-:-:S04]  /*8600*/  FMNMX.FTZ R2, R50, R25, !PT ;  /* 0x0000001932027209 */ /* 0x000fc80007810000 */
[----:B------:R-:W-:-:S03]  /*8610*/  FMNMX.FTZ R25, R51, R2, !PT ;  /* 0x0000000233197209 */ /* 0x000fc60007810000 */
[----:B------:R-:W1:Y:S01]  /*8620*/  MUFU.EX2 R13, R13 ;  /* 0x0000000d000d7308 */ /* 0x000e620000000800 */
[----:B------:R-:W-:-:S04]  /*8630*/  FMNMX.FTZ R2, R54, R25, !PT ;  /* 0x0000001936027209 */ /* 0x000fc80007810000 */
[----:B------:R-:W-:-:S03]  /*8640*/  FMNMX.FTZ R37, R55, R2, !PT ;  /* 0x0000000237257209 */ /* 0x000fc60007810000 */
[----:B------:R2:W-:Y:S01]  /*8650*/  MUFU.EX2 R25, R45 ;  /* 0x0000002d00197308 */ /* 0x0005e20000000800 */
[----:B------:R-:W-:Y:S01]  /*8660*/  FMNMX.FTZ R2, R58, R37, !PT ;  /* 0x000000253a027209 */ /* 0x000fe20007810000 */
[----:B0-----:R-:W-:-:S03]  /*8670*/  FFMA.FTZ R6, R9, R6, R148 ;  /* 0x0000000609067223 */ /* 0x001fc60000010094 */
[----:B------:R-:W-:-:S03]  /*8680*/  FMNMX.FTZ R37, R59, R2, !PT ;  /* 0x000000023b257209 */ /* 0x000fc60007810000 */
[----:B------:R-:W-:Y:S01]  /*8690*/  MUFU.EX2 R150, R150 ;  /* 0x0000009600967308 */ /* 0x000fe20000000800 */
[----:B------:R-:W-:Y:S01]  /*86a0*/  FMNMX.FTZ R2, R62, R37, !PT ;  /* 0x000000253e027209 */ /* 0x000fe20007810000 */
[-CC-:B--2---:R-:W-:Y:S01]  /*86b0*/  FFMA.FTZ R45, R53, R0.reuse, -R11.reuse ;  /* 0x00000000352d7223 */ /* 0x184fe2000001080b */
[-CC-:B------:R-:W-:Y:S01]  /*86c0*/  FFMA.FTZ R53, R65, R0.reuse, -R11.reuse ;  /* 0x0000000041357223 */ /* 0x180fe2000001080b */
[----:B------:R-:W-:Y:S01]  /*86d0*/  FFMA.FTZ R65, R77, R0, -R11 ;  /* 0x000000004d417223 */ /* 0x000fe2000001080b */
[----:B------:R-:W-:Y:S02]  /*86e0*/  FMNMX.FTZ R41, R63, R2, !PT ;  /* 0x000000023f297209 */ /* 0x000fe40007810000 */
[----:B-1----:R-:W-:Y:S01]  /*86f0*/  F2FP.BF16.F32.PACK_AB R148, R13, R148 ;  /* 0x000000940d94723e */ /* 0x002fe200000010ff */
[----:B------:R0:W-:Y:S01]  /*8700*/  MUFU.EX2 R37, R49 ;  /* 0x0000003100257308 */ /* 0x0001e20000000800 */
[----:B------:R-:W-:Y:S01]  /*8710*/  FMNMX.FTZ R2, R66, R41, !PT ;  /* 0x0000002942027209 */ /* 0x000fe20007810000 */
[----:B------:R-:W-:-:S02]  /*8720*/  WARPGROUP.DEPBAR.LE gsb0, 0x0 ;  /* 0x00008000000079c5 */ /* 0x000fc40000010000 */
[----:B------:R-:W-:Y:S01]  /*8730*/  WARPGROUP.ARRIVE ;  /* 0x00000000000079c5 */ /* 0x000fe20000000000 */
[----:B------:R-:W-:Y:S01]  /*8740*/  FMNMX.FTZ R41, R67, R2, !PT ;  /* 0x0000000243297209 */ /* 0x000fe20007810000 */
[-CC-:B------:R-:W-:Y:S01]  /*8750*/  FFMA.FTZ R142, R44, R0.reuse, -R11.reuse ;  /* 0x000000002c8e7223 */ /* 0x180fe2000001080b */
[----:B------:R-:W-:-:S03]  /*8760*/  FFMA.FTZ R140, R40, R0, -R11 ;  /* 0x00000000288c7223 */ /* 0x000fc6000001080b */
[----:B------:R-:W1:Y:S01]  /*8770*/  S2R R44, SR_TID.X ;  /* 0x00000000002c7919 */ /* 0x000e620000002100 */
[----:B------:R-:W-:Y:S01]  /*8780*/  FMNMX.FTZ R2, R70, R41, !PT ;  /* 0x0000002946027209 */ /* 0x000fe20007810000 */
[----:B------:R-:W-:Y:S01]  /*8790*/  HGMMA.64x64x16.F32.BF16 R88, R136, gdesc[UR4].tnspB, R88, gsb0 ;  /* 0x40e0000488587df0 */ /* 0x000fe20008001858 */
[----:B------:R-:W-:Y:S01]  /*87a0*/  UIADD3 UR6, UR10, 0x200, URZ ;  /* 0x000002000a067890 */ /* 0x000fe2000fffe03f */
[----:B------:R-:W-:Y:S01]  /*87b0*/  MUFU.EX2 R15, R15 ;  /* 0x0000000f000f7308 */ /* 0x000fe20000000800 */
[----:B------:R-:W-:Y:S01]  /*87c0*/  UMOV UR7, 0x40000040 ;  /* 0x4000004000077882 */ /* 0x000fe20000000000 */
[----:B------:R-:W-:-:S04]  /*87d0*/  FMNMX.FTZ R41, R71, R2, !PT ;  /* 0x0000000247297209 */ /* 0x000fc80007810000 */
[----:B------:R-:W-:Y:S02]  /*87e0*/  FMNMX.FTZ R2, R74, R41, !PT ;  /* 0x000000294a027209 */ /* 0x000fe40007810000 */
[----:B------:R-:W-:Y:S02]  /*87f0*/  MUFU.EX2 R144, R144 ;  /* 0x0000009000907308 */ /* 0x000fe40000000800 */
[----:B------:R-:W-:-:S04]  /*8800*/  FMNMX.FTZ R41, R75, R2, !PT ;  /* 0x000000024b297209 */ /* 0x000fc80007810000 */
[----:B------:R-:W-:Y:S02]  /*8810*/  FMNMX.FTZ R2, R78, R41, !PT ;  /* 0x000000294e027209 */ /* 0x000fe40007810000 */
[----:B------:R2:W-:Y:S02]  /*8820*/  MUFU.EX2 R41, R57 ;  /* 0x0000003900297308 */ /* 0x0005e40000000800 */
[----:B0-----:R-:W-:-:S04]  /*8830*/  FMNMX.FTZ R49, R79, R2, !PT ;  /* 0x000000024f317209 */ /* 0x001fc80007810000 */
[----:B------:R-:W-:Y:S02]  /*8840*/  FMNMX.FTZ R2, R82, R49, !PT ;  /* 0x0000003152027209 */ /* 0x000fe40007810000 */
[----:B------:R-:W-:Y:S01]  /*8850*/  MUFU.EX2 R146, R146 ;  /* 0x0000009200927308 */ /* 0x000fe20000000800 */
[--C-:B--2---:R-:W-:Y:S01]  /*8860*/  FFMA.FTZ R57, R69, R0, -R11.reuse ;  /* 0x0000000045397223 */ /* 0x104fe2000001080b */
[----:B------:R-:W-:Y:S01]  /*8870*/  FMNMX.FTZ R49, R83, R2, !PT ;  /* 0x0000000253317209 */ /* 0x000fe20007810000 */
[----:B------:R-:W-:Y:S01]  /*8880*/  FFMA.FTZ R69, R81, R0, -R11 ;  /* 0x0000000051457223 */ /* 0x000fe2000001080b */
[----:B-1----:R-:W-:Y:S02]  /*8890*/  ISETP.GE.U32.AND P2, PT, R44, 0x180, PT ;  /* 0x000001802c00780c */ /* 0x002fe40003f46070 */
[----:B------:R-:W-:Y:S02]  /*88a0*/  FMNMX.FTZ R2, R86, R49, !PT ;  /* 0x0000003156027209 */ /* 0x000fe40007810000 */
[----:B------:R0:W-:Y:S02]  /*88b0*/  MUFU.EX2 R49, R12 ;  /* 0x0000000c00317308 */ /* 0x0001e40000000800 */
[----:B------:R-:W-:-:S05]  /*88c0*/  FMNMX.FTZ R2, R87, R2, !PT ;  /* 0x0000000257027209 */ /* 0x000fca0007810000 */
[----:B------:R-:W1:Y:S01]  /*88d0*/  SHFL.BFLY PT, R61, R2, 0x2, 0x1f ;  /* 0x0c401f00023d7f89 */ /* 0x000e6200000e0000 */
[----:B------:R-:W-:Y:S01]  /*88e0*/  MUFU.EX2 R29, R29 ;  /* 0x0000001d001d7308 */ /* 0x000fe20000000800 */
[----:B0-----:R-:W-:-:S07]  /*88f0*/  FFMA.FTZ R12, R72, R0, -R11 ;  /* 0x00000000480c7223 */ /* 0x001fce000001080b */
[----:B------:R-:W-:Y:S08]  /*8900*/  MUFU.EX2 R140, R140 ;  /* 0x0000008c008c7308 */ /* 0x000ff00000000800 */
[----:B------:R-:W-:Y:S01]  /*8910*/  MUFU.EX2 R33, R33 ;  /* 0x0000002100217308 */ /* 0x000fe20000000800 */
[----:B-1----:R-:W-:Y:S01]  /*8920*/  FMNMX.FTZ R24, R2, R61, !PT ;  /* 0x0000003d02187209 */ /* 0x002fe20007810000 */
[----:B------:R-:W-:-:S06]  /*8930*/  FFMA.FTZ R61, R73, R0, -R11 ;  /* 0x00000000493d7223 */ /* 0x000fcc000001080b */
[----:B------:R-:W-:Y:S01]  /*8940*/  MUFU.EX2 R142, R142 ;  /* 0x0000008e008e7308 */ /* 0x000fe20000000800 */
[----:B------:R-:W0:Y:S07]  /*8950*/  SHFL.BFLY PT, R73, R24, 0x1, 0x1f ;  /* 0x0c201f0018497f89 */ /* 0x000e2e00000e0000 */
[----:B------:R-:W-:Y:S01]  /*8960*/  MUFU.EX2 R45, R45 ;  /* 0x0000002d002d7308 */ /* 0x000fe20000000800 */
[----:B------:R-:W-:Y:S02]  /*8970*/  WARPGROUP.DEPBAR.LE gsb0, 0x0 ;  /* 0x00008000000079c5 */ /* 0x000fe40000010000 */
[----:B------:R-:W-:Y:S01]  /*8980*/  WARPGROUP.ARRIVE ;  /* 0x00000000000079c5 */ /* 0x000fe20000000000 */
[-CC-:B------:R-:W-:Y:S01]  /*8990*/  FFMA.FTZ R136, R48, R0.reuse, -R11.reuse ;  /* 0x0000000030887223 */ /* 0x180fe2000001080b */
[----:B------:R-:W-:-:S03]  /*89a0*/  FFMA.FTZ R138, R52, R0, -R11 ;  /* 0x00000000348a7223 */ /* 0x000fc6000001080b */
[----:B------:R-:W-:Y:S01]  /*89b0*/  MUFU.EX2 R8, R8 ;  /* 0x0000000800087308 */ /* 0x000fe20000000800 */
[----:B------:R-:W-:Y:S01]  /*89c0*/  HGMMA.64x64x16.F32.BF16 R88, R132, gdesc[UR4].tnspB, R88, gsb0 ;  /* 0x40e0000484587df0 */ /* 0x000fe20008001858 */
[----:B------:R-:W-:Y:S01]  /*89d0*/  UIADD3 UR6, UR10, 0x280, URZ ;  /* 0x000002800a067890 */ /* 0x000fe2000fffe03f */
[----:B------:R-:W-:-:S05]  /*89e0*/  UMOV UR7, 0x40000040 ;  /* 0x4000004000077882 */ /* 0x000fca0000000000 */
[----:B------:R-:W-:Y:S01]  /*89f0*/  MUFU.EX2 R136, R136 ;  /* 0x0000008800887308 */ /* 0x000fe20000000800 */
[----:B0-----:R-:W-:-:S07]  /*8a00*/  FMNMX.FTZ R2, R24, R73, !PT ;  /* 0x0000004918027209 */ /* 0x001fce0007810000 */
        /* <DEDUP_REMOVED lines=13> */
[C---:B------:R-:W-:Y:S02]  /*8ae0*/  FADD.FTZ R11, -R2.reuse, R7 ;  /* 0x00000007020b7221 */ /* 0x040fe40000010100 */
[----:B------:R-:W-:Y:S01]  /*8af0*/  MUFU.EX2 R69, R69 ;  /* 0x0000004500457308 */ /* 0x000fe20000000800 */
[----:B------:R-:W-:Y:S01]  /*8b00*/  HGMMA.64x64x16.F32.BF16 R88, R128, gdesc[UR4].tnspB, R88, gsb0 ;  /* 0x40e0000480587df0 */ /* 0x000fe20008001858 */
[----:B------:R-:W-:Y:S01]  /*8b10*/  UIADD3 UR6, UR10, 0x300, URZ ;  /* 0x000003000a067890 */ /* 0x000fe2000fffe03f */
[-C--:B------:R-:W-:Y:S01]  /*8b20*/  FMUL.FTZ R28, R11, R0.reuse ;  /* 0x000000000b1c7220 */ /* 0x080fe20000410000 */
[----:B------:R-:W-:Y:S01]  /*8b30*/  UMOV UR7, 0x40000040 ;  /* 0x4000004000077882 */ /* 0x000fe20000000000 */
[----:B------:R-:W-:-:S03]  /*8b40*/  FMUL.FTZ R11, R2, R0 ;  /* 0x00000000020b7220 */ /* 0x000fc60000410000 */
[----:B------:R-:W-:Y:S01]  /*8b50*/  MUFU.EX2 R132, R132 ;  /* 0x0000008400847308 */ /* 0x000fe20000000800 */
[-CC-:B------:R-:W-:Y:S01]  /*8b60*/  FFMA.FTZ R149, R26, R0.reuse, -R11.reuse ;  /* 0x000000001a957223 */ /* 0x180fe2000001080b */
[-CC-:B------:R-:W-:Y:S01]  /*8b70*/  FFMA.FTZ R26, R27, R0.reuse, -R11.reuse ;  /* 0x000000001b1a7223 */ /* 0x180fe2000001080b */
[----:B------:R-:W-:Y:S02]  /*8b80*/  IMAD.U32 R27, RZ, RZ, UR37 ;  /* 0x00000025ff1b7e24 */ /* 0x000fe4000f8e00ff */
[-CC-:B------:R-:W-:Y:S01]  /*8b90*/  FFMA.FTZ R151, R30, R0.reuse, -R11.reuse ;  /* 0x000000001e977223 */ /* 0x180fe2000001080b */
[-CC-:B------:R-:W-:Y:S01]  /*8ba0*/  FFMA.FTZ R30, R31, R0.reuse, -R11.reuse ;  /* 0x000000001f1e7223 */ /* 0x180fe2000001080b */
[----:B------:R-:W-:Y:S02]  /*8bb0*/  VIADD R31, R22, 0x9 ;  /* 0x00000009161f7836 */ /* 0x000fe40000000000 */
[-CC-:B------:R-:W-:Y:S01]  /*8bc0*/  FFMA.FTZ R145, R34, R0.reuse, -R11.reuse ;  /* 0x0000000022917223 */ /* 0x180fe2000001080b */
[----:B------:R-:W-:Y:S01]  /*8bd0*/  MUFU.EX2 R28, R28 ;  /* 0x0000001c001c7308 */ /* 0x000fe20000000800 */
[----:B------:R-:W-:Y:S01]  /*8be0*/  @!P1 LEA R27, R27, UR45, 0x3 ;  /* 0x0000002d1b1b9c11 */ /* 0x000fe2000f8e18ff */
[-CC-:B------:R-:W-:Y:S01]  /*8bf0*/  FFMA.FTZ R32, R35, R0.reuse, -R11.reuse ;  /* 0x0000000023207223 */ /* 0x180fe2000001080b */
[----:B------:R-:W-:Y:S01]  /*8c00*/  SEL R31, R31, 0x9, !P2 ;  /* 0x000000091f1f7807 */ /* 0x000fe20005000000 */
[-CC-:B------:R-:W-:Y:S01]  /*8c10*/  FFMA.FTZ R147, R38, R0.reuse, -R11.reuse ;  /* 0x0000000026937223 */ /* 0x180fe2000001080b */
[----:B------:R-:W-:Y:S01]  /*8c20*/  FFMA.FTZ R143, R46, R0, -R11 ;  /* 0x000000002e8f7223 */ /* 0x000fe2000001080b */
[----:B------:R-:W-:-:S02]  /*8c30*/  @!P1 VIADD R27, R27, 0x16840 ;  /* 0x000168401b1b9836 */ /* 0x000fc40000000000 */
        /* <DEDUP_REMOVED lines=20> */
[----:B------:R-:W-:Y:S01]  /*8d80*/  FFMA.FTZ R86, R86, R0, -R11 ;  /* 0x0000000056567223 */ /* 0x000fe2000001080b */
[----:B------:R-:W-:Y:S01]  /*8d90*/  IMAD.U32 R35, RZ, RZ, UR22 ;  /* 0x00000016ff237e24 */ /* 0x000fe2000f8e00ff */
[C---:B------:R-:W-:Y:S01]  /*8da0*/  ISETP.GT.AND P2, PT, R4.reuse, UR21, PT ;  /* 0x0000001504007c0c */ /* 0x040fe2000bf44270 */
[----:B------:R-:W-:Y:S01]  /*8db0*/  UMOV UR22, UR37 ;  /* 0x0000002500167c82 */ /* 0x000fe20008000000 */
[----:B------:R-:W-:Y:S01]  /*8dc0*/  VIADD R4, R4, 0xffffffff ;  /* 0xffffffff04047836 */ /* 0x000fe20000000000 */
[----:B------:R-:W0:Y:S01]  /*8dd0*/  MUFU.EX2 R30, R30 ;  /* 0x0000001e001e7308 */ /* 0x000e220000000800 */
[C---:B-1----:R-:W-:Y:S01]  /*8de0*/  FADD.FTZ R46, R26.reuse, R5 ;  /* 0x000000051a2e7221 */ /* 0x042fe20000010000 */
[----:B------:R-:W-:-:S02]  /*8df0*/  F2FP.BF16.F32.PACK_AB R149, R26, R149 ;  /* 0x000000951a95723e */ /* 0x000fc400000010ff */
[----:B------:R-:W-:-:S04]  /*8e00*/  @!P1 LEA R35, R35, UR45, 0x3 ;  /* 0x0000002d23239c11 */ /* 0x000fc8000f8e18ff */
[----:B------:R-:W1:Y:S01]  /*8e10*/  MUFU.EX2 R145, R145 ;  /* 0x0000009100917308 */ /* 0x000e620000000800 */
[----:B--2---:R-:W-:-:S07]  /*8e20*/  FADD.FTZ R5, R151, R46 ;  /* 0x0000002e97057221 */ /* 0x004fce0000010000 */
[----:B------:R-:W2:Y:S01]  /*8e30*/  MUFU.EX2 R32, R32 ;  /* 0x0000002000207308 */ /* 0x000ea20000000800 */
[C---:B0-----:R-:W-:Y:S01]  /*8e40*/  FADD.FTZ R46, R30.reuse, R5 ;  /* 0x000000051e2e7221 */ /* 0x041fe20000010000 */
[----:B------:R-:W-:-:S06]  /*8e50*/  F2FP.BF16.F32.PACK_AB R151, R30, R151 ;  /* 0x000000971e97723e */ /* 0x000fcc00000010ff */
[----:B------:R-:W0:Y:S01]  /*8e60*/  MUFU.EX2 R147, R147 ;  /* 0x0000009300937308 */ /* 0x000e220000000800 */
[----:B-1----:R-:W-:Y:S01]  /*8e70*/  FADD.FTZ R5, R145, R46 ;  /* 0x0000002e91057221 */ /* 0x002fe20000010000 */
[----:B------:R-:W-:Y:S01]  /*8e80*/  FFMA.FTZ R46, R67, R0, -R11 ;  /* 0x00000000432e7223 */ /* 0x000fe2000001080b */
[----:B------:R-:W-:Y:S02]  /*8e90*/  WARPGROUP.DEPBAR.LE gsb0, 0x0 ;  /* 0x00008000000079c5 */ /* 0x000fe40000010000 */
[----:B------:R-:W-:-:S03]  /*8ea0*/  WARPGROUP.ARRIVE ;  /* 0x00000000000079c5 */ /* 0x000fc60000000000 */
[----:B------:R-:W1:Y:S01]  /*8eb0*/  MUFU.EX2 R34, R34 ;  /* 0x0000002200227308 */ /* 0x000e620000000800 */
[----:B--2---:R-:W-:Y:S01]  /*8ec0*/  FADD.FTZ R50, R32, R5 ;  /* 0x0000000520327221 */ /* 0x004fe20000010000 */
[-CC-:B------:R-:W-:Y:S01]  /*8ed0*/  FFMA.FTZ R129, R66, R0.reuse, -R11.reuse ;  /* 0x0000000042817223 */ /* 0x180fe2000001080b */
[----:B------:R-:W-:Y:S01]  /*8ee0*/  F2FP.BF16.F32.PACK_AB R145, R32, R145 ;  /* 0x000000912091723e */ /* 0x000fe200000010ff */
[----:B------:R-:W-:Y:S01]  /*8ef0*/  FFMA.FTZ R131, R70, R0, -R11 ;  /* 0x0000000046837223 */ /* 0x000fe2000001080b */
[----:B------:R-:W-:Y:S01]  /*8f00*/  HGMMA.64x64x16.F32.BF16 R88, R124, gdesc[UR4].tnspB, R88, gsb0 ;  /* 0x40e000047c587df0 */ /* 0x000fe20008001858 */
[----:B------:R-:W-:Y:S01]  /*8f10*/  UIADD3 UR6, UR10, 0x380, URZ ;  /* 0x000003800a067890 */ /* 0x000fe2000fffe03f */
[----:B0-----:R-:W-:Y:S01]  /*8f20*/  FADD.FTZ R5, R147, R50 ;  /* 0x0000003293057221 */ /* 0x001fe20000010000 */
[----:B------:R-:W-:Y:S01]  /*8f30*/  UMOV UR7, 0x40000040 ;  /* 0x4000004000077882 */ /* 0x000fe20000000000 */
[----:B------:R-:W0:Y:S01]  /*8f40*/  MUFU.EX2 R141, R141 ;  /* 0x0000008d008d7308 */ /* 0x000e220000000800 */
[----:B------:R-:W-:-:S02]  /*8f50*/  F2FP.BF16.F32.PACK_AB R128, R53, R8 ;  /* 0x000000083580723e */ /* 0x000fc400000010ff */
[----:B------:R-:W-:-:S05]  /*8f60*/  F2FP.BF16.F32.PACK_AB R130, R57, R10 ;  /* 0x0000000a3982723e */ /* 0x000fca00000010ff */
        /* <DEDUP_REMOVED lines=21> */
[----:B--2---:R-:W-:Y:S01]  /*90c0*/  FADD.FTZ R30, R42, R5 ;  /* 0x000000052a1e7221 */ /* 0x004fe20000010000 */
[----:B------:R-:W-:Y:S02]  /*90d0*/  WARPGROUP.DEPBAR.LE gsb0, 0x0 ;  /* 0x00008000000079c5 */ /* 0x000fe40000010000 */
[----:B------:R-:W-:Y:S01]  /*90e0*/  WARPGROUP.ARRIVE ;  /* 0x00000000000079c5 */ /* 0x000fe20000000000 */
[-CC-:B------:R-:W-:Y:S01]  /*90f0*/  FFMA.FTZ R125, R74, R0.reuse, -R11.reuse ;  /* 0x000000004a7d7223 */ /* 0x180fe2000001080b */
[----:B------:R-:W-:Y:S01]  /*9100*/  FFMA.FTZ R127, R78, R0, -R11 ;  /* 0x000000004e7f7223 */ /* 0x000fe2000001080b */
[----:B------:R-:W-:Y:S01]  /*9110*/  F2FP.BF16.F32.PACK_AB R139, R42, R139 ;  /* 0x0000008b2a8b723e */ /* 0x000fe200000010ff */
[----:B------:R-:W-:Y:S01]  /*9120*/  MUFU.EX2 R134, R134 ;  /* 0x0000008600867308 */ /* 0x000fe20000000800 */
[----:B-1----:R-:W-:Y:S01]  /*9130*/  FADD.FTZ R5, R133, R30 ;  /* 0x0000001e85057221 */ /* 0x002fe20000010000 */
[----:B------:R-:W-:Y:S01]  /*9140*/  HGMMA.64x64x16.F32.BF16 R88, R120, gdesc[UR4].tnspB, R88, gsb0 ;  /* 0x40e0000478587df0 */ /* 0x000fe20008001858 */
[----:B------:R-:W-:-:S02]  /*9150*/  F2FP.BF16.F32.PACK_AB R124, R61, R12 ;  /* 0x0000000c3d7c723e */ /* 0x000fc400000010ff */
[----:B------:R-:W-:-:S03]  /*9160*/  F2FP.BF16.F32.PACK_AB R126, R65, R14 ;  /* 0x0000000e417e723e */ /* 0x000fc600000010ff */
[----:B------:R-:W1:Y:S01]  /*9170*/  MUFU.EX2 R135, R135 ;  /* 0x0000008700877308 */ /* 0x000e620000000800 */
[C---:B0-----:R-:W-:Y:S01]  /*9180*/  FADD.FTZ R30, R44.reuse, R5 ;  /* 0x000000052c1e7221 */ /* 0x041fe20000010000 */
[----:B------:R-:W-:-:S06]  /*9190*/  F2FP.BF16.F32.PACK_AB R133, R44, R133 ;  /* 0x000000852c85723e */ /* 0x000fcc00000010ff */
[----:B------:R-:W-:Y:S08]  /*91a0*/  MUFU.EX2 R129, R129 ;  /* 0x0000008100817308 */ /* 0x000ff00000000800 */
[----:B------:R-:W-:Y:S01]  /*91b0*/  MUFU.EX2 R46, R46 ;  /* 0x0000002e002e7308 */ /* 0x000fe20000000800 */
[----:B-1----:R-:W-:-:S07]  /*91c0*/  FADD.FTZ R5, R135, R30 ;  /* 0x0000001e87057221 */ /* 0x002fce0000010000 */
        /* <DEDUP_REMOVED lines=10> */
[----:B0-----:R-:W-:Y:S01]  /*9270*/  @!P1 VIADD R31, R35, 0x16860 ;  /* 0x00016860231f9836 */ /* 0x001fe20000000000 */
[----:B------:R-:W-:Y:S01]  /*9280*/  F2FP.BF16.F32.PACK_AB R120, R69, R20 ;  /* 0x000000144578723e */ /* 0x000fe200000010ff */
[-C--:B------:R-:W-:Y:S01]  /*9290*/  FMUL.FTZ R88, R88, R9.reuse ;  /* 0x0000000958587220 */ /* 0x080fe20000410000 */
[-C--:B------:R-:W-:Y:S01]  /*92a0*/  FMUL.FTZ R89, R89, R9.reuse ;  /* 0x0000000959597220 */ /* 0x080fe20000410000 */
[-C--:B------:R-:W-:Y:S01]  /*92b0*/  FMUL.FTZ R92, R92, R9.reuse ;  /* 0x000000095c5c7220 */ /* 0x080fe20000410000 */
[----:B------:R-:W-:Y:S01]  /*92c0*/  @!P1 PRMT R31, RZ, 0x654, R31 ;  /* 0x00000654ff1f9816 */ /* 0x000fe2000000001f */
[----:B-1----:R-:W-:Y:S01]  /*92d0*/  FADD.FTZ R27, R13, R6 ;  /* 0x000000060d1b7221 */ /* 0x002fe20000010000 */
[----:B------:R-:W-:Y:S01]  /*92e0*/  FFMA.FTZ R6, R63, R0, -R11 ;  /* 0x000000003f067223 */ /* 0x000fe2000001080b */
[----:B------:R-:W-:Y:S01]  /*92f0*/  MUFU.EX2 R24, R84 ;  /* 0x0000005400187308 */ /* 0x000fe20000000800 */
[----:B------:R0:W-:Y:S01]  /*9300*/  @!P1 SYNCS.ARRIVE.TRANS64.RED.A1T0 RZ, [R31+URZ], RZ ;  /* 0x000000ff1fff99a7 */ /* 0x0001e2000810043f */
[----:B------:R-:W-:Y:S01]  /*9310*/  FADD.FTZ R48, R150, R27 ;  /* 0x0000001b96307221 */ /* 0x000fe20000010000 */
[----:B------:R-:W-:Y:S01]  /*9320*/  F2FP.BF16.F32.PACK_AB R150, R15, R150 ;  /* 0x000000960f96723e */ /* 0x000fe200000010ff */
[-C--:B------:R-:W-:Y:S01]  /*9330*/  FMUL.FTZ R93, R93, R9.reuse ;  /* 0x000000095d5d7220 */ /* 0x080fe20000410000 */
        /* <DEDUP_REMOVED lines=10> */
[-CC-:B------:R-:W-:Y:S01]  /*93e0*/  FFMA.FTZ R48, R71, R0.reuse, -R11.reuse ;  /* 0x0000000047307223 */ /* 0x180fe2000001080b */
[----:B------:R-:W-:Y:S01]  /*93f0*/  FFMA.FTZ R11, R87, R0, -R11 ;  /* 0x00000000570b7223 */ /* 0x000fe2000001080b */
[----:B------:R-:W-:Y:S01]  /*9400*/  MUFU.EX2 R123, R86 ;  /* 0x00000056007b7308 */ /* 0x000fe20000000800 */
        /* <DEDUP_REMOVED lines=9> */
[C---:B-1----:R-:W-:Y:S01]  /*94a0*/  FADD.FTZ R30, R6.reuse, R5 ;  /* 0x00000005061e7221 */ /* 0x042fe20000010000 */
        /* <DEDUP_REMOVED lines=15> */
[----:B--2---:R-:W-:Y:S01]  /*95a0*/  FADD.FTZ R30, R48, R5 ;  /* 0x00000005301e7221 */ /* 0x004fe20000010000 */
[C---:B------:R-:W-:Y:S01]  /*95b0*/  F2FP.BF16.F32.PACK_AB R136, R37.reuse, R136 ;  /* 0x000000882588723e */ /* 0x040fe200000010ff */
[-C--:B------:R-:W-:Y:S01]  /*95c0*/  FMUL.FTZ R90, R90, R28.reuse ;  /* 0x0000001c5a5a7220 */ /* 0x080fe20000410000 */
[----:B------:R-:W-:Y:S01]  /*95d0*/  FADD.FTZ R13, R37, R52 ;  /* 0x00000034250d7221 */ /* 0x000fe20000010000 */
[----:B------:R-:W-:Y:S01]  /*95e0*/  FADD.FTZ R5, R125, R30 ;  /* 0x0000001e7d057221 */ /* 0x000fe20000010000 */
[----:B------:R-:W-:Y:S01]  /*95f0*/  F2FP.BF16.F32.PACK_AB R131, R48, R131 ;  /* 0x000000833083723e */ /* 0x000fe200000010ff */
[----:B------:R-:W-:Y:S01]  /*9600*/  FMUL.FTZ R91, R91, R28 ;  /* 0x0000001c5b5b7220 */ /* 0x000fe20000410000 */
[----:B------:R-:W-:Y:S01]  /*9610*/  FADD.FTZ R52, R138, R13 ;  /* 0x0000000d8a347221 */ /* 0x000fe20000010000 */
[----:B------:R-:W-:Y:S01]  /*9620*/  FADD.FTZ R6, R26, R5 ;  /* 0x000000051a067221 */ /* 0x000fe20000010000 */
[----:B-1----:R-:W-:Y:S01]  /*9630*/  F2FP.BF16.F32.PACK_AB R122, R7, R24 ;  /* 0x00000018077a723e */ /* 0x002fe200000010ff */
[----:B------:R-:W-:Y:S01]  /*9640*/  FMUL.FTZ R94, R94, R28 ;  /* 0x0000001c5e5e7220 */ /* 0x000fe20000410000 */
[----:B------:R-:W-:Y:S01]  /*9650*/  FADD.FTZ R13, R45, R52 ;  /* 0x000000342d0d7221 */ /* 0x000fe20000010000 */
[----:B------:R-:W-:Y:S01]  /*9660*/  FADD.FTZ R6, R127, R6 ;  /* 0x000000067f067221 */ /* 0x000fe20000010000 */
[----:B------:R-:W-:Y:S01]  /*9670*/  F2FP.BF16.F32.PACK_AB R138, R45, R138 ;  /* 0x0000008a2d8a723e */ /* 0x000fe200000010ff */
[----:B------:R-:W-:Y:S01]  /*9680*/  FMUL.FTZ R95, R95, R28 ;  /* 0x0000001c5f5f7220 */ /* 0x000fe20000410000 */
[----:B------:R-:W-:Y:S01]  /*9690*/  FADD.FTZ R32, R132, R13 ;  /* 0x0000000d84207221 */ /* 0x000fe20000010000 */
[----:B------:R-:W-:Y:S01]  /*96a0*/  FADD.FTZ R6, R79, R6 ;  /* 0x000000064f067221 */ /* 0x000fe20000010000 */
        /* <DEDUP_REMOVED lines=11> */
[----:B------:R-:W-:Y:S01]  /*9760*/  F2FP.BF16.F32.PACK_AB R127, R79, R127 ;  /* 0x0000007f4f7f723e */ /* 0x000fe200000010ff */
[-C--:B------:R-:W-:Y:S01]  /*9770*/  FMUL.FTZ R103, R103, R28.reuse ;  /* 0x0000001c67677220 */ /* 0x080fe20000410000 */
[----:B------:R-:W-:Y:S01]  /*9780*/  F2FP.BF16.F32.PACK_AB R121, R83, R121 ;  /* 0x000000795379723e */ /* 0x000fe200000010ff */
        /* <DEDUP_REMOVED lines=10> */
[----:B------:R-:W1:Y:S01]  /*9830*/  MUFU.EX2 R10, R11 ;  /* 0x0000000b000a7308 */ /* 0x000e620000000800 */
[----:B------:R-:W-:Y:S01]  /*9840*/  FMUL.FTZ R119, R119, R28 ;  /* 0x0000001c77777220 */ /* 0x000fe20000410000 */
[----:B------:R-:W-:-:S04]  /*9850*/  FADD.FTZ R13, R57, R32 ;  /* 0x00000020390d7221 */ /* 0x000fc80000010000 */
[----:B------:R-:W-:-:S04]  /*9860*/  FADD.FTZ R32, R12, R13 ;  /* 0x0000000d0c207221 */ /* 0x000fc80000010000 */
[----:B------:R-:W-:-:S04]  /*9870*/  FADD.FTZ R13, R61, R32 ;  /* 0x000000203d0d7221 */ /* 0x000fc80000010000 */
[----:B------:R-:W-:-:S04]  /*9880*/  FADD.FTZ R8, R14, R13 ;  /* 0x0000000d0e087221 */ /* 0x000fc80000010000 */
[----:B------:R-:W-:-:S04]  /*9890*/  FADD.FTZ R5, R65, R8 ;  /* 0x0000000841057221 */ /* 0x000fc80000010000 */
[----:B------:R-:W-:-:S04]  /*98a0*/  FADD.FTZ R8, R20, R5 ;  /* 0x0000000514087221 */ /* 0x000fc80000010000 */
[----:B------:R-:W-:-:S04]  /*98b0*/  FADD.FTZ R5, R69, R8 ;  /* 0x0000000845057221 */ /* 0x000fc80000010000 */
[----:B------:R-:W-:Y:S01]  /*98c0*/  FADD.FTZ R8, R24, R5 ;  /* 0x0000000518087221 */ /* 0x000fe20000010000 */
[----:B------:R-:W-:Y:S01]  /*98d0*/  FADD.FTZ R5, R123, R6 ;  /* 0x000000067b057221 */ /* 0x000fe20000010000 */
[C---:B-1----:R-:W-:Y:S02]  /*98e0*/  F2FP.BF16.F32.PACK_AB R123, R10.reuse, R123 ;  /* 0x0000007b0a7b723e */ /* 0x042fe400000010ff */
[----:B------:R-:W-:Y:S01]  /*98f0*/  FADD.FTZ R6, R7, R8 ;  /* 0x0000000807067221 */ /* 0x000fe20000010000 */
[----:B------:R-:W-:Y:S01]  /*9900*/  FADD.FTZ R5, R10, R5 ;  /* 0x000000050a057221 */ /* 0x000fe20000010000 */
[----:B------:R-:W-:Y:S02]  /*9910*/  IMAD.MOV.U32 R7, RZ, RZ, R2 ;  /* 0x000000ffff077224 */ /* 0x000fe400078e0002 */
[----:B------:R-:W-:Y:S01]  /*9920*/  IMAD.MOV.U32 R8, RZ, RZ, R3 ;  /* 0x000000ffff087224 */ /* 0x000fe200078e0003 */
[----:B0-----:R-:W-:Y:S06]  /*9930*/  @P2 BRA `(.L_x_13737) ;  /* 0xffffffe000e42947 */ /* 0x001fec000383ffff */
.L_x_13728:
        /* <DEDUP_REMOVED lines=9> */
.L_x_13755:
        /* <DEDUP_REMOVED lines=9> */
.L_x_13740:
[----:B------:R-:W-:Y:S01]  /*9a60*/  ULEA UR6, UR37, UR45, 0x3 ;  /* 0x0000002d25067291 */ /* 0x000fe2000f8e183f */
[----:B------:R-:W-:-:S05]  /*9a70*/  IMAD.U32 R0, RZ, RZ, UR46 ;  /* 0x0000002eff007e24 */ /* 0x000fca000f8e00ff */
[----:B------:R-:W-:-:S04]  /*9a80*/  SHF.L.U32 R0, R0, 0x1f, RZ ;  /* 0x0000001f00007819 */ /* 0x000fc800000006ff */
[----:B------:R0:W1:Y:S01]  /*9a90*/  SYNCS.PHASECHK.TRANS64.TRYWAIT P2, [UR6+0x16830], R0 ;  /* 0x01683000ff0075a7 */ /* 0x0000620008040146 */
[----:B------:R-:W-:Y:S05]  /*9aa0*/  @!P0 BRA `(.L_x_13741) ;  /* 0x0000000000048947 */ /* 0x000fea0003800000 */
[----:B------:R-:W-:Y:S01]  /*9ab0*/  BPT.TRAP 0x1 ;  /* 0x000000040000795c */ /* 0x000fe20000300000 */
.L_x_13741:
[----:B-1----:R-:W-:Y:S05]  /*9ac0*/  @P2 BRA `(.L_x_13739) ;  /* 0x0000000000082947 */ /* 0x002fea0003800000 */
[----:B------:R-:W1:Y:S02]  /*9ad0*/  SYNCS.PHASECHK.TRANS64.TRYWAIT P2, [UR6+0x16830], R0 ;  /* 0x01683000ff0075a7 */ /* 0x000e640008040146 */
[----:B-1----:R-:W-:Y:S05]  /*9ae0*/  @!P2 BRA `(.L_x_13742) ;  /* 0x000000a80040a947 */ /* 0x002fea0003800000 */
.L_x_13739:
        /* <DEDUP_REMOVED lines=25> */
.L_x_13744:
[----:B------:R-:W-:Y:S01]  /*9c80*/  ULEA UR6, UR24, UR45, 0x3 ;  /* 0x0000002d18067291 */ /* 0x000fe2000f8e183f */
[----:B------:R-:W-:-:S05]  /*9c90*/  IMAD.U32 R0, RZ, RZ, UR25 ;  /* 0x00000019ff007e24 */ /* 0x000fca000f8e00ff */
[----:B------:R-:W-:-:S04]  /*9ca0*/  SHF.L.U32 R0, R0, 0x1f, RZ ;  /* 0x0000001f00007819 */ /* 0x000fc800000006ff */
[----:B------:R0:W1:Y:S01]  /*9cb0*/  SYNCS.PHASECHK.TRANS64.TRYWAIT P2, [UR6+0x16850], R0 ;  /* 0x01685000ff0075a7 */ /* 0x0000620008040146 */
[----:B------:R-:W-:Y:S05]  /*9cc0*/  @!P0 BRA `(.L_x_13745) ;  /* 0x0000000000048947 */ /* 0x000fea0003800000 */
[----:B------:R-:W-:Y:S01]  /*9cd0*/  BPT.TRAP 0x1 ;  /* 0x000000040000795c */ /* 0x000fe20000300000 */
.L_x_13745:
[----:B-1----:R-:W-:Y:S05]  /*9ce0*/  @P2 BRA `(.L_x_13743) ;  /* 0x0000000000082947 */ /* 0x002fea0003800000 */
[----:B------:R-:W1:Y:S02]  /*9cf0*/  SYNCS.PHASECHK.TRANS64.TRYWAIT P2, [UR6+0x16850], R0 ;  /* 0x01685000ff0075a7 */ /* 0x000e640008040146 */
[----:B-1----:R-:W-:Y:S05]  /*9d00*/  @!P2 BRA `(.L_x_13746) ;  /* 0x000000a400d0a947 */ /* 0x002fea0003800000 */
.L_x_13743:
[----:B------:R-:W-:Y:S01]  /*9d10*/  UIADD3 UR6, UR45, 0x400, URZ ;  /* 0x000004002d067890 */ /* 0x000fe2000fffe03f */
[----:B------:R-:W-:Y:S01]  /*9d20*/  WARPGROUP.ARRIVE ;  /* 0x00000000000079c5 */ /* 0x000fe20000000000 */
[----:B------:R-:W-:-:S05]  /*9d30*/  UMOV UR7, 0x40000040 ;  /* 0x4000004000077882 */ /* 0x000fca0000000000 */
[----:B------:R-:W2:Y:S01]  /*9d40*/  S2R R2, SR_TID.X ;  /* 0x0000000000027919 */ /* 0x000ea20000002100 */
[----:B------:R-:W-:Y:S01]  /*9d50*/  USHF.R.U32.HI UR6, URZ, 0x4, UR6 ;  /* 0x000000043f067899 */ /* 0x000fe20008011606 */
[----:B------:R-:W-:Y:S01]  /*9d60*/  PLOP3.LUT P2, PT, PT, PT, UP0, 0x80, 0x0 ;  /* 0x000000000000781c */ /* 0x000fe20003f4f008 */
[----:B------:R-:W-:Y:S02]  /*9d70*/  VIADD R14, R17, UR41 ;  /* 0x00000029110e7c36 */ /* 0x000fe40008000000 */
[----:B------:R-:W-:Y:S01]  /*9d80*/  ULOP3.LUT UR6, UR6, 0x3fff, URZ, 0xc0, !UPT ;  /* 0x00003fff06067892 */ /* 0x000fe2000f8ec03f */
[----:B-1----:R-:W-:-:S03]  /*9d90*/  IMAD.U32 R3, RZ, RZ, UR37 ;  /* 0x00000025ff037e24 */ /* 0x002fc6000f8e00ff */
        /* <DEDUP_REMOVED lines=43> */
[----:B------:R-:W-:-:S04]  /*a050*/  @UP0 ULDC UR6, c[0x0][0x450] ;  /* 0x0001140000060ab9 */ /* 0x000fc80000000800 */
[----:B------:R-:W-:Y:S01]  /*a060*/  @P2 SHF.R.U32.HI R14, RZ, UR6, R0 ;  /* 0x00000006ff0e2c19 */ /* 0x000fe20008011600 */
[----:B------:R-:W-:Y:S01]  /*a070*/  IMAD.SHL.U32 R0, R4, 0x80, RZ ;  /* 0x0000008004007824 */ /* 0x000fe200078e00ff */
[----:B--2---:R-:W-:Y:S01]  /*a080*/  ISETP.GE.U32.AND P2, PT, R2, 0x180, PT ;  /* 0x000001800200780c */ /* 0x004fe20003f46070 */
[----:B------:R-:W-:Y:S01]  /*a090*/  VIADD R2, R22, 0x9 ;  /* 0x0000000916027836 */ /* 0x000fe20000000000 */
[----:B------:R-:W-:Y:S01]  /*a0a0*/  ULOP3.LUT UR6, URZ, UR23, URZ, 0x33, !UPT ;  /* 0x000000173f067292 */ /* 0x000fe2000f8e333f */
[----:B------:R-:W0:Y:S01]  /*a0b0*/  SHFL.IDX PT, R9, R14, RZ, 0x1c1f ;  /* 0x001c1fff0e097589 */ /* 0x000e2200000e0000 */
[----:B------:R-:W-:Y:S02]  /*a0c0*/  IADD3 R3, -R0, 0x1, RZ ;  /* 0x0000000100037810 */ /* 0x000fe40007ffe1ff */
[----:B------:R-:W-:Y:S01]  /*a0d0*/  SEL R11, R2, 0x9, !P2 ;  /* 0x00000009020b7807 */ /* 0x000fe20005000000 */
[----:B------:R-:W-:Y:S02]  /*a0e0*/  IMAD.U32 R2, RZ, RZ, UR38 ;  /* 0x00000026ff027e24 */ /* 0x000fe4000f8e00ff */
[----:B------:R-:W-:-:S05]  /*a0f0*/  IMAD R3, R16, -0x2, R3 ;  /* 0xfffffffe10037824 */ /* 0x000fca00078e0203 */
[----:B------:R-:W-:-:S05]  /*a100*/  IADD3 R3, -R2, UR42, R3 ;  /* 0x0000002a02037c10 */ /* 0x000fca000fffe103 */
[----:B------:R-:W-:-:S04]  /*a110*/  VIADD R12, R3, UR6 ;  /* 0x00000006030c7c36 */ /* 0x000fc80008000000 */
[----:B0-----:R-:W-:Y:S01]  /*a120*/  IMAD.IADD R2, R12, 0x1, R9 ;  /* 0x000000010c027824 */ /* 0x001fe200078e0209 */
[----:B------:R-:W-:Y:S02]  /*a130*/  WARPGROUP.DEPBAR.LE gsb0, 0x0 ;  /* 0x00008000000079c5 */ /* 0x000fe40000010000 */
[----:B------:R0:W-:Y:S06]  /*a140*/  BAR.ARV R11, 0x100 ;  /* 0x0004000b0000751d */ /* 0x0001ec0000002000 */
[----:B------:R1:W-:Y:S02]  /*a150*/  @!P1 SYNCS.ARRIVE.TRANS64.RED.A1T0 RZ, [R10+URZ], RZ ;  /* 0x000000ff0aff99a7 */ /* 0x0003e4000810043f */
[----:B-1----:R-:W-:-:S04]  /*a160*/  VIADD R10, R3, UR22 ;  /* 0x00000016030a7c36 */ /* 0x002fc80008000000 */
        /* <DEDUP_REMOVED lines=15> */
.L_x_13749:
[----:B------:R-:W-:-:S05]  /*a260*/  IMAD.U32 R120, RZ, RZ, UR21 ;  /* 0x00000015ff787e24 */ /* 0x000fca000f8e00ff */
[----:B------:R-:W-:-:S13]  /*a270*/  ISETP.NE.AND P2, PT, R120, 0x1, PT ;  /* 0x000000017800780c */ /* 0x000fda0003f45270 */
[----:B------:R-:W0:Y:S02]  /*a280*/  @P2 LDC.64 R20, c[0x0][0x9e8] ;  /* 0x00027a00ff142b82 */ /* 0x000e240000000a00 */
[----:B0-----:R-:W-:-:S05]  /*a290*/  @P2 IMAD.HI.U32 R20, R9, R20, RZ ;  /* 0x0000001409142227 */ /* 0x001fca00078e00ff */
[----:B------:R-:W-:-:S07]  /*a2a0*/  @P2 SHF.R.U32.HI R9, RZ, R21, R20 ;  /* 0x00000015ff092219 */ /* 0x000fce0000011614 */
.L_x_13750:
[----:B------:R-:W-:Y:S05]  /*a2b0*/  BSYNC B0 ;  /* 0x0000000000007941 */ /* 0x000fea0003800000 */
.L_x_13748:
[----:B------:R-:W-:-:S04]  /*a2c0*/  IMAD R9, R9, R120, -R0 ;  /* 0x0000007809097224 */ /* 0x000fc800078e0a00 */
[----:B------:R-:W-:-:S05]  /*a2d0*/  IMAD R9, R16, -0x2, R9 ;  /* 0xfffffffe10097824 */ /* 0x000fca00078e0209 */
[----:B------:R-:W-:Y:S02]  /*a2e0*/  VIADDMNMX R3, R9, R120, R3, PT ;  /* 0x0000007809037246 */ /* 0x000fe40003800103 */
[----:B------:R-:W-:-:S07]  /*a2f0*/  VIMNMX R2, R2, R9, !PT ;  /* 0x0000000902027248 */ /* 0x000fce0007fe0100 */
.L_x_13747:
        /* <DEDUP_REMOVED lines=12> */
[C---:B------:R-:W-:Y:S01]  /*a3c0*/  ISETP.LT.OR P4, PT, R3.reuse, 0xa, P4 ;  /* 0x0000000a0300780c */ /* 0x040fe20002781670 */
[--C-:B0-----:R-:W-:Y:S01]  /*a3d0*/  IMAD.IADD R10, R10, 0x1, R141.reuse ;  /* 0x000000010a0a7824 */ /* 0x101fe200078e028d */
        /* <DEDUP_REMOVED lines=100> */
.L_x_13753:
[----:B------:R-:W-:-:S05]  /*aa20*/  IMAD.U32 R14, RZ, RZ, UR21 ;  /* 0x00000015ff0e7e24 */ /* 0x000fca000f8e00ff */
[----:B------:R-:W-:-:S13]  /*aa30*/  ISETP.NE.AND P3, PT, R14, 0x1, PT ;  /* 0x000000010e00780c */ /* 0x000fda0003f65270 */
[----:B------:R-:W0:Y:S02]  /*aa40*/  @P3 LDC.64 R2, c[0x0][0x9e8] ;  /* 0x00027a00ff023b82 */ /* 0x000e240000000a00 */
[----:B0-----:R-:W-:-:S05]  /*aa50*/  @P3 IMAD.HI.U32 R2, R141, R2, RZ ;  /* 0x000000028d023227 */ /* 0x001fca00078e00ff */
[----:B------:R-:W-:-:S07]  /*aa60*/  @P3 SHF.R.U32.HI R141, RZ, R3, R2 ;  /* 0x00000003ff8d3219 */ /* 0x000fce0000011602 */
.L_x_13754:
[----:B------:R-:W-:Y:S05]  /*aa70*/  BSYNC B0 ;  /* 0x0000000000007941 */ /* 0x000fea0003800000 */
.L_x_13752:
[----:B------:R-:W-:-:S04]  /*aa80*/  IMAD R141, R141, R14, -R0 ;  /* 0x0000000e8d8d7224 */ /* 0x000fc800078e0a00 */
[----:B------:R-:W-:-:S05]  /*aa90*/  IMAD R141, R16, -0x2, R141 ;  /* 0xfffffffe108d7824 */ /* 0x000fca00078e028d */
[----:B------:R-:W-:Y:S02]  /*aaa0*/  VIADDMNMX R10, R141, R14, R10, PT ;  /* 0x0000000e8d0a7246 */ /* 0x000fe4000380010a */
[----:B------:R-:W-:-:S07]  /*aab0*/  VIMNMX R12, R12, R141, !PT ;  /* 0x0000008d0c0c7248 */ /* 0x000fce0007fe0100 */
.L_x_13751:
        /* <DEDUP_REMOVED lines=64> */
[----:B------:R-:W0:Y:S01]  /*aec0*/  LDC R0, c[0x0][0x988] ;  /* 0x00026200ff007b82 */ /* 0x000e220000000800 */
[----:B------:R-:W-:Y:S02]  /*aed0*/  FSEL R151, R50, -INF , !P4 ;  /* 0xff80000032977808 */ /* 0x000fe40006000000 */
[----:B------:R-:W1:Y:S01]  /*aee0*/  SHFL.BFLY PT, R3, R2, 0x2, 0x1f ;  /* 0x0c401f0002037f89 */ /* 0x000e6200000e0000 */
[----:B------:R-:W-:-:S04]  /*aef0*/  ISETP.GT.AND P4, PT, R12, 0x38, P2 ;  /* 0x000000380c00780c */ /* 0x000fc80001784270 */
[----:B------:R-:W-:Y:S02]  /*af00*/  ISETP.LT.OR P4, PT, R10, 0x39, P4 ;  /* 0x000000390a00780c */ /* 0x000fe40002781670 */
[----:B-1----:R-:W-:Y:S02]  /*af10*/  FMNMX.FTZ R14, R2, R3, !PT ;  /* 0x00000003020e7209 */ /* 0x002fe40007810000 */
        /* <DEDUP_REMOVED lines=11> */
[----:B0-----:R-:W-:-:S05]  /*afd0*/  FMUL.FTZ R14, R3, R0 ;  /* 0x00000000030e7220 */ /* 0x001fca0000410000 */
        /* <DEDUP_REMOVED lines=30> */
[C---:B------:R-:W-:Y:S01]  /*b1c0*/  ISETP.GT.AND P4, PT, R12.reuse, 0x40, P2 ;  /* 0x000000400c00780c */ /* 0x040fe20001784270 */
[----:B------:R-:W-:Y:S01]  /*b1d0*/  MUFU.EX2 R148, R148 ;  /* 0x0000009400947308 */ /* 0x000fe20000000800 */
[----:B------:R-:W-:Y:S01]  /*b1e0*/  FSEL R51, R51, -INF , !P3 ;  /* 0xff80000033337808 */ /* 0x000fe20005800000 */
[-CC-:B------:R-:W-:Y:S01]  /*b1f0*/  FFMA.FTZ R29, R29, R0.reuse, -R14.reuse ;  /* 0x000000001d1d7223 */ /* 0x180fe2000001080e */
[----:B------:R-:W-:Y:S01]  /*b200*/  ISETP.GT.AND P3, PT, R12, 0x39, P2 ;  /* 0x000000390c00780c */ /* 0x000fe20001764270 */
[--C-:B------:R-:W-:Y:S01]  /*b210*/  FFMA.FTZ R128, R129, R0, -R14.reuse ;  /* 0x0000000081807223 */ /* 0x100fe2000001080e */
[----:B------:R-:W-:Y:S01]  /*b220*/  FMNMX.FTZ R2, R151, R2, !PT ;  /* 0x0000000297027209 */ /* 0x000fe20007810000 */
[-CC-:B------:R-:W-:Y:S01]  /*b230*/  FFMA.FTZ R130, R131, R0.reuse, -R14.reuse ;  /* 0x0000000083827223 */ /* 0x180fe2000001080e */
[C---:B------:R-:W-:Y:S01]  /*b240*/  ISETP.LT.OR P3, PT, R10.reuse, 0x3a, P3 ;  /* 0x0000003a0a00780c */ /* 0x040fe20001f61670 */
[----:B------:R-:W-:Y:S01]  /*b250*/  MUFU.EX2 R147, R147 ;  /* 0x0000009300937308 */ /* 0x000fe20000000800 */
[----:B------:R-:W-:Y:S01]  /*b260*/  ISETP.LT.OR P4, PT, R10, 0x41, P4 ;  /* 0x000000410a00780c */ /* 0x000fe20002781670 */
[-CC-:B------:R-:W-:Y:S01]  /*b270*/  FFMA.FTZ R124, R133, R0.reuse, -R14.reuse ;  /* 0x00000000857c7223 */ /* 0x180fe2000001080e */
[----:B------:R-:W-:Y:S01]  /*b280*/  FSEL R55, R55, -INF , !P3 ;  /* 0xff80000037377808 */ /* 0x000fe20005800000 */
[-CC-:B------:R-:W-:Y:S01]  /*b290*/  FFMA.FTZ R126, R135, R0.reuse, -R14.reuse ;  /* 0x00000000877e7223 */ /* 0x180fe2000001080e */
[----:B------:R-:W-:Y:S01]  /*b2a0*/  ISETP.GT.AND P3, PT, R12, 0x41, P2 ;  /* 0x000000410c00780c */ /* 0x000fe20001764270 */
[--C-:B------:R-:W-:Y:S01]  /*b2b0*/  FFMA.FTZ R120, R137, R0, -R14.reuse ;  /* 0x0000000089787223 */ /* 0x100fe2000001080e */
[----:B------:R-:W-:Y:S01]  /*b2c0*/  FMNMX.FTZ R2, R51, R2, !PT ;  /* 0x0000000233027209 */ /* 0x000fe20007810000 */
[----:B------:R-:W-:Y:S01]  /*b2d0*/  MUFU.EX2 R150, R150 ;  /* 0x0000009600967308 */ /* 0x000fe20000000800 */
[----:B------:R-:W-:Y:S01]  /*b2e0*/  FSEL R37, R58, -INF , !P4 ;  /* 0xff8000003a257808 */ /* 0x000fe20006000000 */
[----:B------:R-:W-:Y:S01]  /*b2f0*/  FFMA.FTZ R122, R139, R0, -R14 ;  /* 0x000000008b7a7223 */ /* 0x000fe2000001080e */
[----:B------:R-:W-:-:S02]  /*b300*/  ISETP.GT.AND P4, PT, R12, 0x48, P2 ;  /* 0x000000480c00780c */ /* 0x000fc40001784270 */
[C---:B------:R-:W-:Y:S02]  /*b310*/  ISETP.LT.OR P3, PT, R10.reuse, 0x42, P3 ;  /* 0x000000420a00780c */ /* 0x040fe40001f61670 */
        /* <DEDUP_REMOVED lines=19> */
[----:B------:R-:W-:Y:S02]  /*b450*/  ISETP.LT.OR P3, PT, R10, 0x52, P3 ;  /* 0x000000520a00780c */ /* 0x000fe40001f61670 */
[----:B------:R-:W-:Y:S01]  /*b460*/  FMNMX.FTZ R2, R62, R45, !PT ;  /* 0x0000002d3e027209 */ /* 0x000fe20007810000 */
[----:B------:R-:W-:Y:S01]  /*b470*/  FFMA.FTZ R45, R49, R0, -R14 ;  /* 0x00000000312d7223 */ /* 0x000fe2000001080e */
        /* <DEDUP_REMOVED lines=16> */
[-CC-:B------:R-:W-:Y:S01]  /*b580*/  FFMA.FTZ R49, R53, R0.reuse, -R14.reuse ;  /* 0x0000000035317223 */ /* 0x180fe2000001080e */
[----:B------:R-:W-:Y:S01]  /*b590*/  FSEL R121, R74, -INF , !P4 ;  /* 0xff8000004a797808 */ /* 0x000fe20006000000 */
[----:B------:R-:W-:Y:S01]  /*b5a0*/  FFMA.FTZ R53, R57, R0, -R14 ;  /* 0x0000000039357223 */ /* 0x000fe2000001080e */
[----:B------:R-:W-:Y:S01]  /*b5b0*/  ISETP.GT.AND P4, PT, R12, 0x68, P2 ;  /* 0x000000680c00780c */ /* 0x000fe20001784270 */
[----:B------:R-:W-:Y:S01]  /*b5c0*/  MUFU.EX2 R142, R142 ;  /* 0x0000008e008e7308 */ /* 0x000fe20000000800 */
[----:B------:R-:W-:-:S02]  /*b5d0*/  ISETP.LT.OR P3, PT, R10, 0x62, P3 ;  /* 0x000000620a00780c */ /* 0x000fc40001f61670 */
[----:B------:R-:W-:Y:S02]  /*b5e0*/  FMNMX.FTZ R2, R71, R2, !PT ;  /* 0x0000000247027209 */ /* 0x000fe40007810000 */
[----:B------:R-:W-:Y:S02]  /*b5f0*/  ISETP.LT.OR P4, PT, R10, 0x69, P4 ;  /* 0x000000690a00780c */ /* 0x000fe40002781670 */
[----:B------:R-:W-:Y:S01]  /*b600*/  FSEL R75, R75, -INF , !P3 ;  /* 0xff8000004b4b7808 */ /* 0x000fe20005800000 */
[----:B------:R-:W-:Y:S01]  /*b610*/  MUFU.EX2 R21, R21 ;  /* 0x0000001500157308 */ /* 0x000fe20000000800 */
[----:B------:R-:W-:Y:S02]  /*b620*/  ISETP.GT.AND P3, PT, R12, 0x69, P2 ;  /* 0x000000690c00780c */ /* 0x000fe40001764270 */
[----:B------:R-:W-:Y:S02]  /*b630*/  FMNMX.FTZ R2, R121, R2, !PT ;  /* 0x0000000279027209 */ /* 0x000fe40007810000 */
[----:B------:R-:W-:-:S02]  /*b640*/  FSEL R123, R78, -INF , !P4 ;  /* 0xff8000004e7b7808 */ /* 0x000fc40006000000 */
[----:B------:R-:W-:Y:S01]  /*b650*/  ISETP.GT.AND P4, PT, R12, 0x70, P2 ;  /* 0x000000700c00780c */ /* 0x000fe20001784270 */
[----:B------:R-:W-:Y:S01]  /*b660*/  MUFU.EX2 R136, R136 ;  /* 0x0000008800887308 */ /* 0x000fe20000000800 */
[C---:B------:R-:W-:Y:S02]  /*b670*/  ISETP.LT.OR P3, PT, R10.reuse, 0x6a, P3 ;  /* 0x0000006a0a00780c */ /* 0x040fe40001f61670 */
[----:B------:R-:W-:Y:S02]  /*b680*/  FMNMX.FTZ R2, R75, R2, !PT ;  /* 0x000000024b027209 */ /* 0x000fe40007810000 */
[----:B------:R-:W-:Y:S02]  /*b690*/  ISETP.LT.OR P4, PT, R10, 0x71, P4 ;  /* 0x000000710a00780c */ /* 0x000fe40002781670 */
[----:B------:R-:W-:Y:S01]  /*b6a0*/  FSEL R79, R79, -INF , !P3 ;  /* 0xff8000004f4f7808 */ /* 0x000fe20005800000 */
[----:B------:R-:W-:Y:S01]  /*b6b0*/  MUFU.EX2 R45, R45 ;  /* 0x0000002d002d7308 */ /* 0x000fe20000000800 */
[----:B------:R-:W-:-:S02]  /*b6c0*/  ISETP.GT.AND P3, PT, R12, 0x71, P2 ;  /* 0x000000710c00780c */ /* 0x000fc40001764270 */
[----:B------:R-:W-:Y:S02]  /*b6d0*/  FMNMX.FTZ R2, R123, R2, !PT ;  /* 0x000000027b027209 */ /* 0x000fe40007810000 */
[----:B------:R-:W-:Y:S02]  /*b6e0*/  FSEL R125, R82, -INF , !P4 ;  /* 0xff800000527d7808 */ /* 0x000fe40006000000 */
[----:B------:R-:W-:Y:S01]  /*b6f0*/  ISETP.GT.AND P4, PT, R12, 0x78, P2 ;  /* 0x000000780c00780c */ /* 0x000fe20001784270 */
[----:B------:R-:W-:Y:S01]  /*b700*/  MUFU.EX2 R138, R138 ;  /* 0x0000008a008a7308 */ /* 0x000fe20000000800 */
[----:B------:R-:W-:Y:S02]  /*b710*/  ISETP.LT.OR P3, PT, R10, 0x72, P3 ;  /* 0x000000720a00780c */ /* 0x000fe40001f61670 */
[----:B------:R-:W-:Y:S02]  /*b720*/  FMNMX.FTZ R2, R79, R2, !PT ;  /* 0x000000024f027209 */ /* 0x000fe40007810000 */
[----:B------:R-:W-:-:S02]  /*b730*/  ISETP.GT.AND P2, PT, R12, 0x79, P2 ;  /* 0x000000790c00780c */ /* 0x000fc40001744270 */
[C---:B------:R-:W-:Y:S01]  /*b740*/  ISETP.LT.OR P4, PT, R10.reuse, 0x79, P4 ;  /* 0x000000790a00780c */ /* 0x040fe20002781670 */
[----:B------:R-:W-:Y:S01]  /*b750*/  MUFU.EX2 R49, R49 ;  /* 0x0000003100317308 */ /* 0x000fe20000000800 */
[----:B------:R-:W-:Y:S02]  /*b760*/  FSEL R83, R83, -INF , !P3 ;  /* 0xff80000053537808 */ /* 0x000fe40005800000 */
[----:B------:R-:W-:Y:S02]  /*b770*/  FMNMX.FTZ R2, R125, R2, !PT ;  /* 0x000000027d027209 */ /* 0x000fe40007810000 */
[----:B------:R-:W-:Y:S02]  /*b780*/  ISETP.LT.OR P2, PT, R10, 0x7a, P2 ;  /* 0x0000007a0a00780c */ /* 0x000fe40001741670 */
[----:B------:R-:W-:Y:S01]  /*b790*/  FSEL R86, R86, -INF , !P4 ;  /* 0xff80000056567808 */ /* 0x000fe20006000000 */
[----:B------:R-:W-:Y:S01]  /*b7a0*/  MUFU.EX2 R132, R132 ;  /* 0x0000008400847308 */ /* 0x000fe20000000800 */
[----:B------:R-:W-:-:S02]  /*b7b0*/  FMNMX.FTZ R57, R83, R2, !PT ;  /* 0x0000000253397209 */ /* 0x000fc40007810000 */
[----:B------:R-:W-:Y:S02]  /*b7c0*/  FSEL R87, R87, -INF , !P2 ;  /* 0xff80000057577808 */ /* 0x000fe40005000000 */
[----:B------:R-:W-:Y:S01]  /*b7d0*/  FMNMX.FTZ R2, R86, R57, !PT ;  /* 0x0000003956027209 */ /* 0x000fe20007810000 */
[-CC-:B------:R-:W-:Y:S01]  /*b7e0*/  FFMA.FTZ R57, R61, R0.reuse, -R14.reuse ;  /* 0x000000003d397223 */ /* 0x180fe2000001080e */
[-CC-:B------:R-:W-:Y:S01]  /*b7f0*/  FFMA.FTZ R61, R65, R0.reuse, -R14.reuse ;  /* 0x00000000413d7223 */ /* 0x180fe2000001080e */
[----:B------:R-:W-:Y:S01]  /*b800*/  FSEL R10, R3, RZ, P5 ;  /* 0x000000ff030a7208 */ /* 0x000fe20002800000 */
[--C-:B------:R-:W-:Y:S01]  /*b810*/  FFMA.FTZ R65, R69, R0, -R14.reuse ;  /* 0x0000000045417223 */ /* 0x100fe2000001080e */
[----:B------:R-:W-:Y:S01]  /*b820*/  FMNMX.FTZ R2, R87, R2, !PT ;  /* 0x0000000257027209 */ /* 0x000fe20007810000 */
[-CC-:B------:R-:W-:Y:S01]  /*b830*/  FFMA.FTZ R69, R73, R0.reuse, -R14.reuse ;  /* 0x0000000049457223 */ /* 0x180fe2000001080e */
[-CC-:B------:R-:W-:Y:S01]  /*b840*/  FFMA.FTZ R73, R77, R0.reuse, -R14.reuse ;  /* 0x000000004d497223 */ /* 0x180fe2000001080e */
[-CC-:B------:R-:W-:Y:S01]  /*b850*/  FFMA.FTZ R77, R81, R0.reuse, -R14.reuse ;  /* 0x00000000514d7223 */ /* 0x180fe2000001080e */
[----:B------:R-:W-:Y:S01]  /*b860*/  FADD.FTZ R81, -R10, R7 ;  /* 0x000000070a517221 */ /* 0x000fe20000010100 */
[----:B------:R-:W0:Y:S01]  /*b870*/  SHFL.BFLY PT, R127, R2, 0x2, 0x1f ;  /* 0x0c401f00027f7f89 */ /* 0x000e2200000e0000 */
[-C--:B------:R-:W-:Y:S01]  /*b880*/  FFMA.FTZ R7, R85, R0.reuse, -R14 ;  /* 0x0000000055077223 */ /* 0x080fe2000001080e */
[----:B------:R-:W-:Y:S01]  /*b890*/  MUFU.EX2 R53, R53 ;  /* 0x0000003500357308 */ /* 0x000fe20000000800 */
[----:B------:R-:W-:-:S07]  /*b8a0*/  FMUL.FTZ R10, R81, R0 ;  /* 0x00000000510a7220 */ /* 0x000fce0000410000 */
[----:B------:R-:W1:Y:S08]  /*b8b0*/  MUFU.EX2 R10, R10 ;  /* 0x0000000a000a7308 */ /* 0x000e700000000800 */
[----:B------:R-:W-:Y:S01]  /*b8c0*/  MUFU.EX2 R134, R134 ;  /* 0x0000008600867308 */ /* 0x000fe20000000800 */
[----:B0-----:R-:W-:-:S07]  /*b8d0*/  FMNMX.FTZ R127, R2, R127, !PT ;  /* 0x0000007f027f7209 */ /* 0x001fce0007810000 */
[----:B------:R-:W-:Y:S01]  /*b8e0*/  MUFU.EX2 R57, R57 ;  /* 0x0000003900397308 */ /* 0x000fe20000000800 */
[-C--:B-1----:R-:W-:Y:S01]  /*b8f0*/  FMUL.FTZ R88, R88, R10.reuse ;  /* 0x0000000a58587220 */ /* 0x082fe20000410000 */
[-C--:B------:R-:W-:Y:S01]  /*b900*/  FMUL.FTZ R89, R89, R10.reuse ;  /* 0x0000000a59597220 */ /* 0x080fe20000410000 */
[----:B------:R-:W0:Y:S01]  /*b910*/  SHFL.BFLY PT, R2, R127, 0x1, 0x1f ;  /* 0x0c201f007f027f89 */ /* 0x000e2200000e0000 */
        /* <DEDUP_REMOVED lines=126> */
[-C--:B------:R-:W-:Y:S01]  /*c100*/  FMUL.FTZ R115, R115, R8.reuse ;  /* 0x0000000873737220 */ /* 0x080fe20000410000 */
[-C--:B------:R-:W-:Y:S01]  /*c110*/  FMUL.FTZ R118, R118, R8.reuse ;  /* 0x0000000876767220 */ /* 0x080fe20000410000 */
[----:B------:R-:W0:Y:S01]  /*c120*/  MUFU.EX2 R28, R28 ;  /* 0x0000001c001c7308 */ /* 0x000e220000000800 */
[----:B-1----:R-:W-:Y:S01]  /*c130*/  FADD.FTZ R6, R26, R9 ;  /* 0x000000091a067221 */ /* 0x002fe20000010000 */
[----:B------:R-:W-:Y:S01]  /*c140*/  FMUL.FTZ R119, R119, R8 ;  /* 0x0000000877777220 */ /* 0x000fe20000410000 */
[----:B------:R-:W-:Y:S01]  /*c150*/  F2FP.BF16.F32.PACK_AB R150, R29, R150 ;  /* 0x000000961d96723e */ /* 0x000fe200000010ff */
[----:B------:R-:W-:Y:S01]  /*c160*/  VIADD R4, R4, 0xffffffff ;  /* 0xffffffff04047836 */ /* 0x000fe20000000000 */
[----:B------:R-:W-:Y:S01]  /*c170*/  F2FP.BF16.F32.PACK_AB R146, R13, R146 ;  /* 0x000000920d92723e */ /* 0x000fe200000010ff */
[----:B------:R-:W-:Y:S01]  /*c180*/  IMAD.MOV.U32 R8, RZ, RZ, R2 ;  /* 0x000000ffff087224 */ /* 0x000fe200078e0002 */
[----:B------:R-:W-:Y:S01]  /*c190*/  F2FP.BF16.F32.PACK_AB R140, R15, R140 ;  /* 0x0000008c0f8c723e */ /* 0x000fe200000010ff */
        /* <DEDUP_REMOVED lines=21> */
[C---:B0-----:R-:W-:Y:S01]  /*c2f0*/  FADD.FTZ R11, R69.reuse, R44 ;  /* 0x0000002c450b7221 */ /* 0x041fe20000010000 */
[----:B------:R-:W-:Y:S02]  /*c300*/  F2FP.BF16.F32.PACK_AB R124, R69, R124 ;  /* 0x0000007c457c723e */ /* 0x000fe400000010ff */
[----:B------:R-:W-:Y:S02]  /*c310*/  F2FP.BF16.F32.PACK_AB R143, R28, R143 ;  /* 0x0000008f1c8f723e */ /* 0x000fe400000010ff */
[----:B------:R-:W-:-:S02]  /*c320*/  F2FP.BF16.F32.PACK_AB R137, R30, R137 ;  /* 0x000000891e89723e */ /* 0x000fc400000010ff */
        /* <DEDUP_REMOVED lines=44> */
[----:B------:R0:W3:Y:S01]  /*c5f0*/  MUFU.EX2 R121, R125 ;  /* 0x0000007d00797308 */ /* 0x0000e20000000800 */
[----:B-1----:R-:W-:-:S07]  /*c600*/  FADD.FTZ R44, R123, R44 ;  /* 0x0000002c7b2c7221 */ /* 0x002fce0000010000 */
[----:B------:R-:W1:Y:S01]  /*c610*/  MUFU.EX2 R83, R83 ;  /* 0x0000005300537308 */ /* 0x000e620000000800 */
[C---:B--2---:R-:W-:Y:S01]  /*c620*/  FADD.FTZ R44, R79.reuse, R44 ;  /* 0x0000002c4f2c7221 */ /* 0x044fe20000010000 */
[----:B------:R-:W-:Y:S02]  /*c630*/  F2FP.BF16.F32.PACK_AB R127, R79, R123 ;  /* 0x0000007b4f7f723e */ /* 0x000fe400000010ff */
[----:B0-----:R-:W-:-:S04]  /*c640*/  F2FP.BF16.F32.PACK_AB R125, R75, R5 ;  /* 0x000000054b7d723e */ /* 0x001fc800000010ff */
[----:B------:R-:W0:Y:S01]  /*c650*/  MUFU.EX2 R7, R86 ;  /* 0x0000005600077308 */ /* 0x000e220000000800 */
[----:B---3--:R-:W-:-:S07]  /*c660*/  FADD.FTZ R44, R121, R44 ;  /* 0x0000002c792c7221 */ /* 0x008fce0000010000 */
[----:B------:R-:W2:Y:S01]  /*c670*/  MUFU.EX2 R34, R34 ;  /* 0x0000002200227308 */ /* 0x000ea20000000800 */
[C---:B-1----:R-:W-:Y:S01]  /*c680*/  FADD.FTZ R44, R83.reuse, R44 ;  /* 0x0000002c532c7221 */ /* 0x042fe20000010000 */
[----:B------:R-:W-:-:S03]  /*c690*/  F2FP.BF16.F32.PACK_AB R121, R83, R121 ;  /* 0x000000795379723e */ /* 0x000fc600000010ff */
[----:B0-----:R-:W-:Y:S01]  /*c6a0*/  FADD.FTZ R44, R7, R44 ;  /* 0x0000002c072c7221 */ /* 0x001fe20000010000 */
[----:B--2---:R-:W-:-:S03]  /*c6b0*/  F2FP.BF16.F32.PACK_AB R123, R34, R7 ;  /* 0x00000007227b723e */ /* 0x004fc600000010ff */
[----:B------:R-:W-:Y:S01]  /*c6c0*/  FADD.FTZ R5, R34, R44 ;  /* 0x0000002c22057221 */ /* 0x000fe20000010000 */
[----:B------:R-:W-:Y:S01]  /*c6d0*/  IMAD.MOV.U32 R7, RZ, RZ, R3 ;  /* 0x000000ffff077224 */ /* 0x000fe200078e0003 */
[----:B------:R-:W-:Y:S06]  /*c6e0*/  @P2 BRA `(.L_x_13755) ;  /* 0xffffffd000b82947 */ /* 0x000fec000383ffff */
.L_x_13738:
[----:B------:R-:W-:Y:S06]  /*c6f0*/  BAR.ARV 0x8, 0x200 ;  /* 0x0208000000007b1d */ /* 0x000fec0000002000 */
[----:B------:R-:W-:Y:S05]  /*c700*/  @!P0 BRA `(.L_x_13756) ;  /* 0x0000000000048947 */ /* 0x000fea0003800000 */
[----:B------:R-:W-:Y:S01]  /*c710*/  BPT.TRAP 0x1 ;  /* 0x000000040000795c */ /* 0x000fe20000300000 */
.L_x_13756:
[----:B------:R-:W-:Y:S01]  /*c720*/  ULEA UR5, UR37, UR45, 0x3 ;  /* 0x0000002d25057291 */ /* 0x000fe2000f8e183f */
[----:B------:R-:W-:-:S05]  /*c730*/  IMAD.U32 R4, RZ, RZ, UR46 ;  /* 0x0000002eff047e24 */ /* 0x000fca000f8e00ff */
[----:B------:R-:W-:-:S04]  /*c740*/  SHF.L.U32 R4, R4, 0x1f, RZ ;  /* 0x0000001f04047819 */ /* 0x000fc800000006ff */
[----:B------:R0:W1:Y:S01]  /*c750*/  SYNCS.PHASECHK.TRANS64.TRYWAIT P2, [UR5+0x16850], R4 ;  /* 0x01685004ff0075a7 */ /* 0x0000620008040145 */
[----:B------:R-:W-:Y:S05]  /*c760*/  @!P0 BRA `(.L_x_13757) ;  /* 0x0000000000048947 */ /* 0x000fea0003800000 */
[----:B------:R-:W-:Y:S01]  /*c770*/  BPT.TRAP 0x1 ;  /* 0x000000040000795c */ /* 0x000fe20000300000 */
.L_x_13757:
[----:B-1----:R-:W-:Y:S05]  /*c780*/  @P2 BRA `(.L_x_13758) ;  /* 0x0000000000082947 */ /* 0x002fea0003800000 */
[----:B------:R-:W1:Y:S02]  /*c790*/  SYNCS.PHASECHK.TRANS64.TRYWAIT P0, [UR5+0x16850], R4 ;  /* 0x01685004ff0075a7 */ /* 0x000e640008000145 */
[----:B-1----:R-:W-:Y:S05]  /*c7a0*/  @!P0 BRA `(.L_x_13759) ;  /* 0x0000007c00408947 */ /* 0x002fea0003800000 */
.L_x_13758:
[----:B------:R-:W-:Y:S01]  /*c7b0*/  UIADD3 UR45, UR45, 0x400, URZ ;  /* 0x000004002d2d7890 */ /* 0x000fe2000fffe03f */
[----:B------:R-:W-:Y:S01]  /*c7c0*/  WARPGROUP.ARRIVE ;  /* 0x00000000000079c5 */ /* 0x000fe20000000000 */
[----:B------:R-:W-:Y:S01]  /*c7d0*/  UMOV UR7, 0x40000040 ;  /* 0x4000004000077882 */ /* 0x000fe20000000000 */
[----:B-1----:R-:W1:Y:S01]  /*c7e0*/  SHFL.BFLY PT, R7, R6, 0x2, 0x1f ;  /* 0x0c401f0006077f89 */ /* 0x002e6200000e0000 */
[----:B------:R-:W-:Y:S01]  /*c7f0*/  USHF.R.U32.HI UR45, URZ, 0x4, UR45 ;  /* 0x000000043f2d7899 */ /* 0x000fe2000801162d */
[----:B------:R-:W-:Y:S01]  /*c800*/  IMAD.U32 R12, RZ, RZ, UR5 ;  /* 0x00000005ff0c7e24 */ /* 0x000fe2000f8e00ff */
[----:B------:R-:W-:Y:S01]  /*c810*/  UIADD3 UR47, UR47, 0x1, URZ ;  /* 0x000000012f2f7890 */ /* 0x000fe2000fffe03f */
[----:B0-----:R-:W0:Y:S01]  /*c820*/  SHFL.BFLY PT, R4, R5, 0x2, 0x1f ;  /* 0x0c401f0005047f89 */ /* 0x001e2200000e0000 */
[----:B------:R-:W-:Y:S01]  /*c830*/  ULOP3.LUT UR4, UR45, 0x3fff, URZ, 0xc0, !UPT ;  /* 0x00003fff2d047892 */ /* 0x000fe2000f8ec03f */
[----:B------:R-:W-:Y:S02]  /*c840*/  IMAD.MOV.U32 R21, RZ, RZ, -0x800000 ;  /* 0xff800000ff157424 */ /* 0x000fe400078e00ff */
        /* <DEDUP_REMOVED lines=14> */
[----:B------:R-:W-:Y:S02]  /*c930*/  IMAD.MOV.U32 R4, RZ, RZ, RZ ;  /* 0x000000ffff047224 */ /* 0x000fe400078e00ff */
        /* <DEDUP_REMOVED lines=13> */
[----:B------:R-:W-:Y:S01]  /*ca10*/  PLOP3.LUT P0, PT, PT, PT, PT, 0x8, 0x0 ;  /* 0x000000000000781c */ /* 0x000fe20003f0e170 */
[----:B------:R-:W-:Y:S02]  /*ca20*/  WARPGROUP.DEPBAR.LE gsb0, 0x0 ;  /* 0x00008000000079c5 */ /* 0x000fe40000010000 */
[----:B------:R-:W-:Y:S01]  /*ca30*/  WARPGROUP.ARRIVE ;  /* 0x00000000000079c5 */ /* 0x000fe20000000000 */
[----:B------:R-:W0:Y:S01]  /*ca40*/  @P2 MUFU.RCP R7, R11 ;  /* 0x0000000b00072308 */ /* 0x000e220000001000 */
[----:B-1----:R-:W-:-:S04]  /*ca50*/  @P2 FMUL.FTZ R9, R9, 0.69314718246459960938 ;  /* 0x3f31721809092820 */ /* 0x002fc80000410000 */
[----:B------:R-:W-:Y:S01]  /*ca60*/  HGMMA.64x64x16.F32.BF16 R88, R144, gdesc[UR4].tnspB, R88, gsb0 ;  /* 0x40e0000490587df0 */ /* 0x000fe20008001858 */
[----:B------:R-:W-:Y:S01]  /*ca70*/  UIADD3 UR6, UR4, 0x100, URZ ;  /* 0x0000010004067890 */ /* 0x000fe2000fffe03f */
[----:B------:R-:W-:Y:S01]  /*ca80*/  @P2 FFMA.FTZ R20, R8, R2, R9 ;  /* 0x0000000208142223 */ /* 0x000fe20000010009 */
        /* <DEDUP_REMOVED lines=66> */
.L_x_13689:
        /* <DEDUP_REMOVED lines=20> */
[----:B------:R-:W-:-:S05]  /*cff0*/  F2FP.BF16.F32.PACK_AB R15, R15, R110 ;  /* 0x0000006e0f0f723e */ /* 0x000fca00000010ff */
[----:B------:R-:W-:Y:S01]  /*d000*/  BAR.SYNC.DEFER_BLOCKING 0x1, 0x180 ;  /* 0x0046000000007b1d */ /* 0x000fe20000010000 */
[----:B------:R-:W-:Y:S02]  /*d010*/  F2FP.BF16.F32.PACK_AB R113, R115, R114 ;  /* 0x000000727371723e */ /* 0x000fe400000010ff */
[----:B------:R-:W-:Y:S02]  /*d020*/  F2FP.BF16.F32.PACK_AB R114, R117, R116 ;  /* 0x000000747572723e */ /* 0x000fe400000010ff */
[----:B------:R-:W-:Y:S01]  /*d030*/  F2FP.BF16.F32.PACK_AB R115, R119, R118 ;  /* 0x000000767773723e */ /* 0x000fe200000010ff */
[----:B------:R-:W-:Y:S01]  /*d040*/  ULDC.64 UR8, c[0x0][0xc00] ;  /* 0x0003000000087ab9 */ /* 0x000fe20000000a00 */
[----:B------:R-:W-:Y:S01]  /*d050*/  UMOV UR4, URZ ;  /* 0x0000003f00047c82 */ /* 0x000fe20008000000 */
[----:B------:R-:W-:Y:S02]  /*d060*/  UIMAD.WIDE UR8, UR40, 0x4, UR8 ;  /* 0x00000004280878a5 */ /* 0x000fe4000f8e0208 */
[----:B------:R-:W-:Y:S01]  /*d070*/  USHF.R.S32.HI UR18, URZ, 0x1f, UR39 ;  /* 0x0000001f3f127899 */ /* 0x000fe20008011427 */
[----:B------:R-:W-:Y:S01]  /*d080*/  ULDC.64 UR12, c[0x0][0xb90] ;  /* 0x0002e400000c7ab9 */ /* 0x000fe20000000a00 */
[----:B------:R-:W-:-:S02]  /*d090*/  USHF.R.S32.HI UR11, URZ, 0x1f, UR40 ;  /* 0x0000001f3f0b7899 */ /* 0x000fc40008011428 */
[----:B------:R-:W-:Y:S01]  /*d0a0*/  IMAD.U32 R25, RZ, RZ, UR9 ;  /* 0x00000009ff197e24 */ /* 0x000fe2000f8e00ff */
[----:B------:R-:W-:Y:S01]  /*d0b0*/  ULDC.64 UR16, c[0x0][0xb98] ;  /* 0x0002e60000107ab9 */ /* 0x000fe20000000a00 */
[----:B------:R-:W-:Y:S01]  /*d0c0*/  ULDC.64 UR20, c[0x0][0xc08] ;  /* 0x0003020000147ab9 */ /* 0x000fe20000000a00 */
[----:B------:R-:W-:Y:S02]  /*d0d0*/  MOV R2, R0 ;  /* 0x0000000000027202 */ /* 0x000fe40000000f00 */
[----:B0-----:R-:W-:-:S03]  /*d0e0*/  MOV R3, R5 ;  /* 0x0000000500037202 */ /* 0x001fc60000000f00 */
[----:B------:R-:W-:-:S03]  /*d0f0*/  IMAD.WIDE R4, R155, 0x2, R2 ;  /* 0x000000029b047825 */ /* 0x000fc600078e0202 */
        /* <DEDUP_REMOVED lines=22> */
[----:B------:R-:W-:Y:S01]  /*d260*/  F2FP.BF16.F32.PACK_AB R8, R89, R24 ;  /* 0x000000185908723e */ /* 0x000fe200000010ff */
[----:B------:R-:W-:Y:S01]  /*d270*/  IMAD.U32 R24, RZ, RZ, UR8 ;  /* 0x00000008ff187e24 */ /* 0x000fe2000f8e00ff */
        /* <DEDUP_REMOVED lines=8> */
[----:B------:R-:W-:-:S03]  /*d300*/  PLOP3.LUT P2, PT, PT, PT, UP0, 0x80, 0x0 ;  /* 0x000000000000781c */ /* 0x000fc60003f4f008 */
[----:B------:R2:W-:Y:S04]  /*d310*/  STSM.16.M88.4 [R30], R4 ;  /* 0x000000041e007844 */ /* 0x0005e80000000200 */
[----:B------:R3:W-:Y:S04]  /*d320*/  STSM.16.M88.4 [R29], R12 ;  /* 0x0000000c1d007844 */ /* 0x0007e80000000200 */
[----:B------:R3:W-:Y:S01]  /*d330*/  STSM.16.M88.4 [R28], R112 ;  /* 0x000000701c007844 */ /* 0x0007e20000000200 */
[----:B------:R-:W-:Y:S06]  /*d340*/  BAR.SYNC.DEFER_BLOCKING 0x1, 0x180 ;  /* 0x0046000000007b1d */ /* 0x000fec0000010000 */
[----:B------:R-:W4:Y:S01]  /*d350*/  @P2 LDG.E R26, desc[UR50][R24.64] ;  /* 0x00000032181a2981 */ /* 0x000f22000c1e1900 */
[----:B-1----:R-:W-:Y:S01]  /*d360*/  ISETP.NE.AND P1, PT, R33, 0x1, PT ;  /* 0x000000012100780c */ /* 0x002fe20003f25270 */
[----:B0-----:R-:W-:Y:S01]  /*d370*/  VIADD R8, R17, UR41 ;  /* 0x0000002911087c36 */ /* 0x001fe20008000000 */
[----:B------:R-:W-:-:S02]  /*d380*/  UIMAD UR8, UR18, UR12, URZ ;  /* 0x0000000c120872a4 */ /* 0x000fc4000f8e023f */
[----:B------:R-:W-:Y:S01]  /*d390*/  USEL UR11, UR11, URZ, !UP0 ;  /* 0x0000003f0b0b7287 */ /* 0x000fe2000c000000 */
[----:B--2---:R-:W-:Y:S01]  /*d3a0*/  IMAD.MOV.U32 R4, RZ, RZ, R8 ;  /* 0x000000ffff047224 */ /* 0x004fe200078e0008 */
[----:B------:R-:W-:Y:S02]  /*d3b0*/  UIMAD UR14, UR39, UR13, UR8 ;  /* 0x0000000d270e72a4 */ /* 0x000fe4000f8e0208 */
[----:B------:R-:W-:Y:S02]  /*d3c0*/  USEL UR10, UR40, URZ, !UP0 ;  /* 0x0000003f280a7287 */ /* 0x000fe4000c000000 */
[----:B------:R-:W-:-:S03]  /*d3d0*/  UISETP.NE.U32.AND UP0, UPT, UR20, URZ, UPT ;  /* 0x0000003f1400728c */ /* 0x000fc6000bf05070 */
[----:B------:R-:W0:Y:S01]  /*d3e0*/  @P1 LDC R27, c[0x0][0xbec] ;  /* 0x0002fb00ff1b1b82 */ /* 0x000e220000000800 */
[----:B------:R-:W-:-:S06]  /*d3f0*/  UISETP.NE.AND.EX UP0, UPT, UR21, URZ, UPT, UP0 ;  /* 0x0000003f1500728c */ /* 0x000fcc000bf05300 */
[----:B------:R-:W-:Y:S01]  /*d400*/  PLOP3.LUT P3, PT, PT, PT, UP0, 0x80, 0x0 ;  /* 0x000000000000781c */ /* 0x000fe20003f6f008 */
[----:B------:R-:W1:Y:S01]  /*d410*/  @P1 LDC R32, c[0x0][0xbf0] ;  /* 0x0002fc00ff201b82 */ /* 0x000e620000000800 */
[----:B0-----:R-:W-:-:S05]  /*d420*/  @P1 IMAD.HI.U32 R5, R8, R27, RZ ;  /* 0x0000001b08051227 */ /* 0x001fca00078e00ff */
[----:B-1----:R-:W-:-:S05]  /*d430*/  @P1 SHF.R.U32.HI R4, RZ, R32, R5 ;  /* 0x00000020ff041219 */ /* 0x002fca0000011605 */
[----:B------:R-:W-:-:S04]  /*d440*/  IMAD.MOV R6, RZ, RZ, -R4 ;  /* 0x000000ffff067224 */ /* 0x000fc800078e0a04 */
[----:B------:R-:W-:Y:S01]  /*d450*/  IMAD R7, R33, R6, R8 ;  /* 0x0000000621077224 */ /* 0x000fe200078e0208 */
[----:B------:R-:W-:-:S04]  /*d460*/  SHF.R.S32.HI R6, RZ, 0x1f, R4 ;  /* 0x0000001fff067819 */ /* 0x000fc80000011404 */
[----:B------:R-:W-:Y:S02]  /*d470*/  SHF.R.S32.HI R5, RZ, 0x1f, R7 ;  /* 0x0000001fff057819 */ /* 0x000fe40000011407 */
[----:B----4-:R-:W-:-:S13]  /*d480*/  @P2 R2UR UR4, R26 ;  /* 0x000000001a0422ca */ /* 0x010fda00000e0000 */
[----:B------:R-:W-:Y:S02]  /*d490*/  USHF.R.S32.HI UR9, URZ, 0x1f, UR4 ;  /* 0x0000001f3f097899 */ /* 0x000fe40008011404 */
[----:B------:R-:W-:Y:S02]  /*d4a0*/  UMOV UR8, UR4 ;  /* 0x0000000400087c82 */ /* 0x000fe40008000000 */
[----:B------:R-:W-:-:S04]  /*d4b0*/  UIMAD.WIDE.U32 UR12, UR39, UR12, UR8 ;  /* 0x0000000c270c72a5 */ /* 0x000fc8000f8e0008 */
[----:B------:R-:W-:Y:S02]  /*d4c0*/  UIADD3 UR13, UR13, UR14, URZ ;  /* 0x0000000e0d0d7290 */ /* 0x000fe4000fffe03f */
[----:B------:R-:W-:Y:S02]  /*d4d0*/  UIMAD UR14, UR11, UR16, URZ ;  /* 0x000000100b0e72a4 */ /* 0x000fe4000f8e023f */
[----:B------:R-:W-:Y:S02]  /*d4e0*/  UIMAD.WIDE.U32 UR12, UR10, UR16, UR12 ;  /* 0x000000100a0c72a5 */ /* 0x000fe4000f8e000c */
[----:B------:R-:W-:Y:S01]  /*d4f0*/  UIMAD UR14, UR10, UR17, UR14 ;  /* 0x000000110a0e72a4 */ /* 0x000fe2000f8e020e */
[----:B------:R-:W-:-:S03]  /*d500*/  ULDC UR16, c[0x0][0xa88] ;  /* 0x0002a20000107ab9 */ /* 0x000fc60000000800 */
[----:B------:R-:W-:Y:S02]  /*d510*/  IADD3 R4, P0, R4, UR12, RZ ;  /* 0x0000000c04047c10 */ /* 0x000fe4000ff1e0ff */
[----:B------:R-:W-:Y:S01]  /*d520*/  IMAD.U32 R9, RZ, RZ, UR14 ;  /* 0x0000000eff097e24 */ /* 0x000fe2000f8e00ff */
[----:B------:R-:W-:Y:S02]  /*d530*/  ULDC.64 UR14, c[0x0][0xb88] ;  /* 0x0002e200000e7ab9 */ /* 0x000fe40000000a00 */
[----:B------:R-:W-:Y:S02]  /*d540*/  IMAD R8, R5, UR14, RZ ;  /* 0x0000000e05087c24 */ /* 0x000fe4000f8e02ff */
[----:B------:R-:W-:Y:S01]  /*d550*/  IADD3.X R5, R6, UR13, R9, P0, !PT ;  /* 0x0000000d06057c10 */ /* 0x000fe200087fe409 */
[----:B------:R-:W-:Y:S01]  /*d560*/  @UP0 ULDC.64 UR12, c[0x0][0xc08] ;  /* 0x00030200000c0ab9 */ /* 0x000fe20000000a00 */
[----:B------:R-:W-:Y:S01]  /*d570*/  IMAD R9, R7, UR15, R8 ;  /* 0x0000000f07097c24 */ /* 0x000fe2000f8e0208 */
[----:B------:R-:W-:Y:S01]  /*d580*/  @UP0 UIMAD.WIDE UR12, UR40, 0x4, UR12 ;  /* 0x00000004280c08a5 */ /* 0x000fe2000f8e020c */
[----:B------:R-:W-:-:S02]  /*d590*/  IMAD.U32 R6, RZ, RZ, UR16 ;  /* 0x00000010ff067e24 */ /* 0x000fc4000f8e00ff */
[----:B------:R-:W-:Y:S01]  /*d5a0*/  IMAD.WIDE.U32 R4, R7, UR14, R4 ;  /* 0x0000000e07047c25 */ /* 0x000fe2000f8e0004 */
[----:B------:R-:W-:-:S03]  /*d5b0*/  ULDC.64 UR14, c[0x0][0xb50] ;  /* 0x0002d400000e7ab9 */ /* 0x000fc60000000a00 */
[----:B------:R-:W-:Y:S01]  /*d5c0*/  IMAD.IADD R5, R5, 0x1, R9 ;  /* 0x0000000105057824 */ /* 0x000fe200078e0209 */
[C---:B------:R-:W-:Y:S01]  /*d5d0*/  LEA R7, P0, R4.reuse, UR14, 0x2 ;  /* 0x0000000e04077c11 */ /* 0x040fe2000f8010ff */
[----:B------:R-:W-:Y:S02]  /*d5e0*/  IMAD.U32 R8, RZ, RZ, UR12 ;  /* 0x0000000cff087e24 */ /* 0x000fe4000f8e00ff */
[----:B------:R-:W-:Y:S01]  /*d5f0*/  IMAD.U32 R9, RZ, RZ, UR13 ;  /* 0x0000000dff097e24 */ /* 0x000fe2000f8e00ff */
[----:B------:R-:W-:Y:S01]  /*d600*/  LEA.HI.X R10, R4, UR15, R5, 0x2, P0 ;  /* 0x0000000f040a7c11 */ /* 0x000fe200080f1405 */
[----:B------:R-:W-:-:S03]  /*d610*/  IMAD R5, R23, 0x40, R19 ;  /* 0x0000004017057824 */ /* 0x000fc600078e0213 */
[----:B------:R3:W5:Y:S01]  /*d620*/  @P3 LDG.E R6, desc[UR50][R8.64] ;  /* 0x0000003208063981 */ /* 0x000762000c1e1900 */
[----:B------:R-:W-:Y:S05]  /*d630*/  @P3 BRA `(.L_x_13762) ;  /* 0x0000000000103947 */ /* 0x000fea0003800000 */
[----:B------:R-:W-:Y:S05]  /*d640*/  @!P2 BRA `(.L_x_13762) ;  /* 0x00000000000ca947 */ /* 0x000fea0003800000 */
[----:B---3--:R-:W2:Y:S04]  /*d650*/  LDG.E R9, desc[UR50][R24.64] ;  /* 0x0000003218097981 */ /* 0x008ea8000c1e1900 */
[----:B-----5:R-:W2:Y:S02]  /*d660*/  LDG.E R6, desc[UR50][R24.64+0x4] ;  /* 0x0000043218067981 */ /* 0x020ea4000c1e1900 */
[----:B--2---:R-:W-:-:S07]  /*d670*/  IMAD.IADD R6, R6, 0x1, -R9 ;  /* 0x0000000106067824 */ /* 0x004fce00078e0a09 */
.L_x_13762:
[----:B---3--:R-:W-:Y:S01]  /*d680*/  SHFL.IDX PT, R12, R7, RZ, 0x1c1f ;  /* 0x001c1fff070c7589 */ /* 0x008fe200000e0000 */
[----:B------:R-:W-:Y:S01]  /*d690*/  IMAD.WIDE R2, R5, 0x2, R2 ;  /* 0x0000000205027825 */ /* 0x000fe200078e0202 */
[----:B------:R-:W-:Y:S01]  /*d6a0*/  LOP3.LUT P0, RZ, R152, 0x3, RZ, 0xc0, !PT ;  /* 0x0000000398ff7812 */ /* 0x000fe2000780c0ff */
[----:B------:R-:W-:Y:S01]  /*d6b0*/  ULDC.64 UR14, c[0x0][0xaa0] ;  /* 0x0002a800000e7ab9 */ /* 0x000fe20000000a00 */
[----:B------:R-:W0:Y:S01]  /*d6c0*/  SHFL.IDX PT, R13, R10, RZ, 0x1c1f ;  /* 0x001c1fff0a0d7589 */ /* 0x000e2200000e0000 */
[----:B------:R-:W-:Y:S01]  /*d6d0*/  VIADD R8, R154, UR41 ;  /* 0x000000299a087c36 */ /* 0x000fe20008000000 */
[----:B------:R-:W-:Y:S01]  /*d6e0*/  IADD3 R9, P3, R2, 0x1800, RZ ;  /* 0x0000180002097810 */ /* 0x000fe20007f7e0ff */
[----:B-----5:R-:W-:Y:S01]  /*d6f0*/  IMAD R35, R6, R33, RZ ;  /* 0x0000002106237224 */ /* 0x020fe200078e02ff */
[----:B------:R-:W-:Y:S01]  /*d700*/  SHFL.IDX PT, R14, R7, 0x1, 0x1c1f ;  /* 0x003c1f00070e7f89 */ /* 0x000fe200000e0000 */
[----:B------:R-:W-:Y:S01]  /*d710*/  VIADD R4, R8, 0x8 ;  /* 0x0000000808047836 */ /* 0x000fe20000000000 */
[----:B------:R-:W-:-:S02]  /*d720*/  IADD3 R25, P4, R2, 0x3000, RZ ;  /* 0x0000300002197810 */ /* 0x000fc40007f9e0ff */
[----:B------:R-:W1:Y:S01]  /*d730*/  SHFL.IDX PT, R15, R10, 0x1, 0x1c1f ;  /* 0x003c1f000a0f7f89 */ /* 0x000e6200000e0000 */
[-C--:B------:R-:W-:Y:S02]  /*d740*/  ISETP.GE.OR P2, PT, R8, R35.reuse, P0 ;  /* 0x000000230800720c */ /* 0x080fe40000746670 */
[----:B------:R-:W-:Y:S02]  /*d750*/  LOP3.LUT R5, R2, 0x380, RZ, 0xc0, !PT ;  /* 0x0000038002057812 */ /* 0x000fe400078ec0ff */
[----:B------:R-:W-:Y:S02]  /*d760*/  LOP3.LUT R8, R9, 0x380, RZ, 0xc0, !PT ;  /* 0x0000038009087812 */ /* 0x000fe400078ec0ff */
[----:B------:R-:W-:Y:S02]  /*d770*/  ISETP.GE.OR P0, PT, R4, R35, P0 ;  /* 0x000000230400720c */ /* 0x000fe40000706670 */
[----:B------:R-:W-:Y:S02]  /*d780*/  LOP3.LUT R24, R25, 0x380, RZ, 0xc0, !PT ;  /* 0x0000038019187812 */ /* 0x000fe400078ec0ff */
[----:B------:R-:W-:-:S02]  /*d790*/  SHF.R.U64 R5, R5, 0x3, RZ ;  /* 0x0000000305057819 */ /* 0x000fc400000012ff */
[----:B------:R-:W-:Y:S02]  /*d7a0*/  SHF.R.U64 R8, R8, 0x3, RZ ;  /* 0x0000000308087819 */ /* 0x000fe400000012ff */
[----:B------:R-:W-:Y:S01]  /*d7b0*/  SHF.R.U64 R24, R24, 0x3, RZ ;  /* 0x0000000318187819 */ /* 0x000fe200000012ff */
[----:B0-----:R-:W-:Y:S01]  /*d7c0*/  @!P2 ST.E desc[UR50][R12.64], R21 ;  /* 0x000000150c00a985 */ /* 0x001fe2000c101932 */
[----:B------:R-:W-:Y:S01]  /*d7d0*/  LOP3.LUT R4, R5, R2, RZ, 0x3c, !PT ;  /* 0x0000000205047212 */ /* 0x000fe200078e3cff */
[--C-:B------:R-:W-:Y:S01]  /*d7e0*/  IMAD.MOV.U32 R5, RZ, RZ, R3.reuse ;  /* 0x000000ffff057224 */ /* 0x100fe200078e0003 */
[----:B------:R-:W-:Y:S01]  /*d7f0*/  LOP3.LUT R8, R8, R9, RZ, 0x3c, !PT ;  /* 0x0000000908087212 */ /* 0x000fe200078e3cff */
[--C-:B------:R-:W-:Y:S01]  /*d800*/  IMAD.X R9, RZ, RZ, R3.reuse, P3 ;  /* 0x000000ffff097224 */ /* 0x100fe200018e0603 */
[----:B------:R-:W-:Y:S01]  /*d810*/  LOP3.LUT R24, R24, R25, RZ, 0x3c, !PT ;  /* 0x0000001918187212 */ /* 0x000fe200078e3cff */
[--C-:B------:R-:W-:Y:S01]  /*d820*/  IMAD.X R25, RZ, RZ, R3.reuse, P4 ;  /* 0x000000ffff197224 */ /* 0x100fe200020e0603 */
[----:B-1----:R0:W-:Y:S04]  /*d830*/  @!P0 ST.E desc[UR50][R14.64], R20 ;  /* 0x000000140e008985 */ /* 0x0021e8000c101932 */
[----:B------:R-:W2:Y:S04]  /*d840*/  LD.E.128 R4, desc[UR50][R4.64] ;  /* 0x0000003204047980 */ /* 0x000ea8000c101d00 */
[----:B------:R-:W3:Y:S04]  /*d850*/  LD.E.128 R8, desc[UR50][R8.64] ;  /* 0x0000003208087980 */ /* 0x000ee8000c101d00 */
[----:B------:R-:W4:Y:S01]  /*d860*/  LD.E.128 R24, desc[UR50][R24.64] ;  /* 0x0000003218187980 */ /* 0x000f22000c101d00 */
[----:B------:R-:W-:Y:S01]  /*d870*/  IADD3 R29, P0, R2, 0x4800, RZ ;  /* 0x00004800021d7810 */ /* 0x000fe20007f1e0ff */
[----:B0-----:R-:W0:Y:S03]  /*d880*/  @P1 LDC R20, c[0x0][0xbec] ;  /* 0x0002fb00ff141b82 */ /* 0x001e260000000800 */
[----:B------:R-:W-:Y:S01]  /*d890*/  LOP3.LUT R2, R29, 0x380, RZ, 0xc0, !PT ;  /* 0x000003801d027812 */ /* 0x000fe200078ec0ff */
[----:B------:R-:W-:Y:S01]  /*d8a0*/  IMAD.X R13, RZ, RZ, R3, P0 ;  /* 0x000000ffff0d7224 */ /* 0x000fe200000e0603 */
[----:B------:R-:W-:-:S02]  /*d8b0*/  UIMAD UR12, UR9, UR14, URZ ;  /* 0x0000000e090c72a4 */ /* 0x000fc4000f8e023f */
[----:B------:R-:W-:Y:S01]  /*d8c0*/  SHF.R.U64 R2, R2, 0x3, RZ ;  /* 0x0000000302027819 */ /* 0x000fe200000012ff */
[----:B------:R-:W1:Y:S01]  /*d8d0*/  @P1 LDC R3, c[0x0][0xbf0] ;  /* 0x0002fc00ff031b82 */ /* 0x000e620000000800 */
[----:B------:R-:W-:Y:S02]  /*d8e0*/  UIMAD.WIDE.U32 UR8, UR4, UR14, URZ ;  /* 0x0000000e040872a5 */ /* 0x000fe4000f8e003f */
[----:B------:R-:W-:Y:S01]  /*d8f0*/  UIMAD UR12, UR4, UR15, UR12 ;  /* 0x0000000f040c72a4 */ /* 0x000fe2000f8e020c */
[----:B------:R-:W-:Y:S01]  /*d900*/  LOP3.LUT R12, R2, R29, RZ, 0x3c, !PT ;  /* 0x0000001d020c7212 */ /* 0x000fe200078e3cff */
[----:B------:R-:W-:Y:S01]  /*d910*/  IMAD R2, R18, 0x30, R23 ;  /* 0x0000003012027824 */ /* 0x000fe200078e0217 */
[----:B------:R-:W-:Y:S01]  /*d920*/  ULDC.64 UR14, c[0x0][0xae8] ;  /* 0x0002ba00000e7ab9 */ /* 0x000fe20000000a00 */
[----:B------:R-:W-:Y:S02]  /*d930*/  UIADD3 UR9, UR9, UR12, URZ ;  /* 0x0000000c09097290 */ /* 0x000fe4000fffe03f */
[----:B------:R-:W-:Y:S01]  /*d940*/  UIMAD UR4, UR18, UR14, URZ ;  /* 0x0000000e120472a4 */ /* 0x000fe2000f8e023f */
[----:B------:R-:W-:Y:S01]  /*d950*/  VIADD R29, R2, UR41 ;  /* 0x00000029021d7c36 */ /* 0x000fe20008000000 */
[----:B------:R-:W-:Y:S01]  /*d960*/  UIMAD.WIDE.U32 UR8, UR39, UR14, UR8 ;  /* 0x0000000e270872a5 */ /* 0x000fe2000f8e0008 */
[----:B------:R-:W-:Y:S01]  /*d970*/  VIADD R32, R23, UR41 ;  /* 0x0000002917207c36 */ /* 0x000fe20008000000 */
[----:B------:R-:W-:Y:S01]  /*d980*/  UIMAD UR4, UR39, UR15, UR4 ;  /* 0x0000000f270472a4 */ /* 0x000fe2000f8e0204 */
[----:B------:R-:W5:Y:S01]  /*d990*/  LD.E.128 R12, desc[UR50][R12.64] ;  /* 0x000000320c0c7980 */ /* 0x000f62000c101d00 */
        /* <DEDUP_REMOVED lines=9> */
[----:B------:R-:W-:Y:S01]  /*da30*/  UIADD3 UR9, UR9, UR4, URZ ;  /* 0x0000000409097290 */ /* 0x000fe2000fffe03f */
[----:B------:R-:W-:Y:S01]  /*da40*/  IMAD.MOV.U32 R21, RZ, RZ, R29 ;  /* 0x000000ffff157224 */ /* 0x000fe200078e001d */
[----:B------:R-:W-:Y:S01]  /*da50*/  UIMAD UR4, UR10, UR13, UR11 ;  /* 0x0000000d0a0472a4 */ /* 0x000fe2000f8e020b */
[----:B------:R-:W-:Y:S01]  /*da60*/  VIADD R0, R0, 0x16820 ;  /* 0x0001682000007836 */ /* 0x000fe20000000000 */
[----:B------:R-:W-:Y:S01]  /*da70*/  UIMAD.WIDE.U32 UR10, UR10, UR12, UR8 ;  /* 0x0000000c0a0a72a5 */ /* 0x000fe2000f8e0008 */
[----:B-1----:R-:W-:-:S02]  /*da80*/  @P1 SHF.R.U32.HI R21, RZ, R3, R2 ;  /* 0x00000003ff151219 */ /* 0x002fc40000011602 */
[----:B------:R-:W-:Y:S01]  /*da90*/  ULDC.64 UR8, c[0x0][0xae0] ;  /* 0x0002b80000087ab9 */ /* 0x000fe20000000a00 */
[----:B------:R-:W-:Y:S01]  /*daa0*/  UIADD3 UR4, UR11, UR4, URZ ;  /* 0x000000040b047290 */ /* 0x000fe2000fffe03f */
[--C-:B------:R-:W-:Y:S01]  /*dab0*/  SHF.R.S32.HI R20, RZ, 0x1f, R21.reuse ;  /* 0x0000001fff147819 */ /* 0x100fe20000011415 */
[----:B------:R-:W-:Y:S01]  /*dac0*/  IMAD.MOV R28, RZ, RZ, -R21 ;  /* 0x000000ffff1c7224 */ /* 0x000fe200078e0a15 */
[----:B------:R-:W-:Y:S01]  /*dad0*/  PRMT R0, RZ, 0x654, R0 ;  /* 0x00000654ff007816 */ /* 0x000fe20000000000 */
[----:B------:R-:W-:Y:S02]  /*dae0*/  IMAD.U32 R3, RZ, RZ, UR11 ;  /* 0x0000000bff037e24 */ /* 0x000fe4000f8e00ff */
[----:B------:R-:W-:Y:S02]  /*daf0*/  IMAD R20, R20, UR8, RZ ;  /* 0x0000000814147c24 */ /* 0x000fe4000f8e02ff */
[----:B------:R-:W-:Y:S02]  /*db00*/  IMAD R29, R33, R28, R29 ;  /* 0x0000001c211d7224 */ /* 0x000fe400078e021d */
[----:B------:R-:W-:-:S02]  /*db10*/  IMAD.U32 R2, RZ, RZ, UR10 ;  /* 0x0000000aff027e24 */ /* 0x000fc4000f8e00ff */
[----:B------:R-:W-:Y:S01]  /*db20*/  IMAD.U32 R3, RZ, RZ, UR4 ;  /* 0x00000004ff037e24 */ /* 0x000fe2000f8e00ff */
[----:B------:R-:W-:Y:S01]  /*db30*/  ULDC UR4, c[0x0][0xac8] ;  /* 0x0002b20000047ab9 */ /* 0x000fe20000000800 */
[C---:B------:R-:W-:Y:S01]  /*db40*/  IMAD R31, R21.reuse, UR9, R20 ;  /* 0x00000009151f7c24 */ /* 0x040fe2000f8e0214 */
[----:B------:R-:W-:Y:S01]  /*db50*/  SHF.R.S32.HI R20, RZ, 0x1f, R29 ;  /* 0x0000001fff147819 */ /* 0x000fe2000001141d */
[----:B------:R-:W-:Y:S01]  /*db60*/  IMAD.WIDE.U32 R2, R21, UR8, R2 ;  /* 0x0000000815027c25 */ /* 0x000fe2000f8e0002 */
[----:B------:R-:W-:Y:S01]  /*db70*/  ULDC.64 UR8, c[0x0][0xad8] ;  /* 0x0002b60000087ab9 */ /* 0x000fe20000000a00 */
[----:B0-----:R0:W-:Y:S02]  /*db80*/  SYNCS.ARRIVE.TRANS64.RED.A1T0 RZ, [R0+URZ], RZ ;  /* 0x000000ff00ff79a7 */ /* 0x0011e4000810043f */
[----:B------:R-:W-:Y:S02]  /*db90*/  IMAD.IADD R3, R3, 0x1, R31 ;  /* 0x0000000103037824 */ /* 0x000fe400078e021f */
[----:B------:R-:W-:-:S02]  /*dba0*/  IMAD R20, R20, UR8, RZ ;  /* 0x0000000814147c24 */ /* 0x000fc4000f8e02ff */
[----:B------:R-:W-:-:S04]  /*dbb0*/  IMAD.WIDE.U32 R2, R29, UR8, R2 ;  /* 0x000000081d027c25 */ /* 0x000fc8000f8e0002 */
[----:B------:R-:W-:Y:S01]  /*dbc0*/  IMAD R21, R29, UR9, R20 ;  /* 0x000000091d157c24 */ /* 0x000fe2000f8e0214 */
[----:B------:R-:W-:Y:S01]  /*dbd0*/  ULDC.64 UR8, c[0x0][0xa80] ;  /* 0x0002a00000087ab9 */ /* 0x000fe20000000a00 */
[----:B0-----:R-:W-:Y:S01]  /*dbe0*/  VIADD R0, R32, 0x90 ;  /* 0x0000009020007836 */ /* 0x001fe20000000000 */
[----:B------:R-:W-:Y:S01]  /*dbf0*/  LEA R30, P0, R2, UR8, 0x1 ;  /* 0x00000008021e7c11 */ /* 0x000fe2000f8008ff */
[----:B------:R-:W-:-:S04]  /*dc00*/  IMAD.IADD R3, R3, 0x1, R21 ;  /* 0x0000000103037824 */ /* 0x000fc800078e0215 */
[----:B------:R-:W0:Y:S01]  /*dc10*/  SHFL.IDX PT, R20, R30, RZ, 0x181f ;  /* 0x00181fff1e147589 */ /* 0x000e2200000e0000 */
[----:B------:R-:W-:Y:S01]  /*dc20*/  LEA.HI.X R31, R2, UR9, R3, 0x1, P0 ;  /* 0x00000009021f7c11 */ /* 0x000fe200080f0c03 */
[C---:B------:R-:W-:Y:S01]  /*dc30*/  VIADD R2, R32.reuse, 0x30 ;  /* 0x0000003020027836 */ /* 0x040fe20000000000 */
[----:B------:R-:W-:Y:S01]  /*dc40*/  ISETP.GE.AND P0, PT, R19, UR4, PT ;  /* 0x0000000413007c0c */ /* 0x000fe2000bf06270 */
[----:B------:R-:W1:Y:S01]  /*dc50*/  SHFL.IDX PT, R28, R30, 0x1, 0x181f ;  /* 0x00381f001e1c7f89 */ /* 0x000e6200000e0000 */
[C---:B------:R-:W-:Y:S02]  /*dc60*/  VIADD R3, R32.reuse, 0x60 ;  /* 0x0000006020037836 */ /* 0x040fe40000000000 */
[-C--:B------:R-:W-:Y:S01]  /*dc70*/  ISETP.GE.OR P1, PT, R32, R35.reuse, P0 ;  /* 0x000000232000720c */ /* 0x080fe20000726670 */
[----:B------:R-:W1:Y:S01]  /*dc80*/  SHFL.IDX PT, R34, R30, 0x2, 0x181f ;  /* 0x00581f001e227f89 */ /* 0x000e6200000e0000 */
[-C--:B------:R-:W-:Y:S02]  /*dc90*/  ISETP.GE.OR P2, PT, R2, R35.reuse, P0 ;  /* 0x000000230200720c */ /* 0x080fe40000746670 */
[-C--:B------:R-:W-:Y:S01]  /*dca0*/  ISETP.GE.OR P3, PT, R3, R35.reuse, P0 ;  /* 0x000000230300720c */ /* 0x080fe20000766670 */
[----:B------:R-:W1:Y:S01]  /*dcb0*/  SHFL.IDX PT, R21, R31, RZ, 0x181f ;  /* 0x00181fff1f157589 */ /* 0x000e6200000e0000 */
[----:B------:R-:W-:-:S03]  /*dcc0*/  ISETP.GE.OR P0, PT, R0, R35, P0 ;  /* 0x000000230000720c */ /* 0x000fc60000706670 */
[----:B------:R-:W1:Y:S04]  /*dcd0*/  SHFL.IDX PT, R29, R31, 0x1, 0x181f ;  /* 0x00381f001f1d7f89 */ /* 0x000e6800000e0000 */
[----:B------:R-:W1:Y:S01]  /*dce0*/  SHFL.IDX PT, R33, R31, 0x2, 0x181f ;  /* 0x00581f001f217f89 */ /* 0x000e6200000e0000 */
[----:B0-----:R-:W-:-:S03]  /*dcf0*/  @!P1 LEA R2, P4, R19, R20, 0x1 ;  /* 0x0000001413029211 */ /* 0x001fc600078808ff */
[----:B------:R-:W0:Y:S01]  /*dd00*/  SHFL.IDX PT, R30, R30, 0x3, 0x181f ;  /* 0x00781f001e1e7f89 */ /* 0x000e2200000e0000 */
[----:B-1----:R-:W-:-:S03]  /*dd10*/  @!P2 LEA R20, P5, R19, R28, 0x1 ;  /* 0x0000001c1314a211 */ /* 0x002fc600078a08ff */
[----:B------:R-:W1:Y:S01]  /*dd20*/  SHFL.IDX PT, R31, R31, 0x3, 0x181f ;  /* 0x00781f001f1f7f89 */ /* 0x000e6200000e0000 */
[C---:B------:R-:W-:Y:S02]  /*dd30*/  @!P3 LEA R28, P6, R19.reuse, R34, 0x1 ;  /* 0x00000022131cb211 */ /* 0x040fe400078c08ff */
[C-C-:B------:R-:W-:Y:S02]  /*dd40*/  @!P1 LEA.HI.X R3, R19.reuse, R21, R156.reuse, 0x1, P4 ;  /* 0x0000001513039211 */ /* 0x140fe400020f0c9c */
[C-C-:B------:R-:W-:Y:S02]  /*dd50*/  @!P2 LEA.HI.X R21, R19.reuse, R29, R156.reuse, 0x1, P5 ;  /* 0x0000001d1315a211 */ /* 0x140fe400028f0c9c */
[----:B------:R-:W-:Y:S01]  /*dd60*/  @!P3 LEA.HI.X R29, R19, R33, R156, 0x1, P6 ;  /* 0x00000021131db211 */ /* 0x000fe200030f0c9c */
[----:B--2---:R2:W-:Y:S04]  /*dd70*/  @!P1 ST.E.128 desc[UR50][R2.64], R4 ;  /* 0x0000000402009985 */ /* 0x0045e8000c101d32 */
[----:B---3--:R2:W-:Y:S04]  /*dd80*/  @!P2 ST.E.128 desc[UR50][R20.64], R8 ;  /* 0x000000081400a985 */ /* 0x0085e8000c101d32 */
[----:B----4-:R2:W-:Y:S01]  /*dd90*/  @!P3 ST.E.128 desc[UR50][R28.64], R24 ;  /* 0x000000181c00b985 */ /* 0x0105e2000c101d32 */
[----:B01----:R-:W-:Y:S05]  /*dda0*/  @P0 BRA `(.L_x_13763) ;  /* 0x0000000800700947 */ /* 0x003fea0003800000 */
[----:B--2---:R-:W-:-:S04]  /*ddb0*/  LEA R2, P0, R19, R30, 0x1 ;  /* 0x0000001e13027211 */ /* 0x004fc800078008ff */
[----:B------:R-:W-:-:S05]  /*ddc0*/  LEA.HI.X R3, R19, R31, R156, 0x1, P0 ;  /* 0x0000001f13037211 */ /* 0x000fca00000f0c9c */
[----:B-----5:R0:W-:Y:S01]  /*ddd0*/  ST.E.128 desc[UR50][R2.64], R12 ;  /* 0x0000000c02007985 */ /* 0x0201e2000c101d32 */
[----:B------:R-:W-:Y:S05]  /*dde0*/  BRA `(.L_x_13763) ;  /* 0x0000000800607947 */ /* 0x000fea0003800000 */
.L_x_13761:
        /* <DEDUP_REMOVED lines=32> */
.L_x_13764:
        /* <DEDUP_REMOVED lines=47> */
.L_x_13766:
[----:B------:R-:W-:Y:S05]  /*e2e0*/  BSYNC B1 ;  /* 0x0000000000017941 */ /* 0x000fea0003800000 */
.L_x_13765:
[----:B0-----:R-:W0:Y:S01]  /*e2f0*/  @P0 LDC R3, c[0x0][0xbf0] ;  /* 0x0002fc00ff030b82 */ /* 0x001e220000000800 */
[----:B------:R-:W-:Y:S01]  /*e300*/  ULDC.64 UR16, c[0x0][0xaa0] ;  /* 0x0002a80000107ab9 */ /* 0x000fe20000000a00 */
[----:B------:R-:W-:Y:S01]  /*e310*/  IMAD R2, R18, 0x30, R23 ;  /* 0x0000003012027824 */ /* 0x000fe200078e0217 */
[----:B------:R-:W-:Y:S01]  /*e320*/  UIMAD UR10, UR11, UR16, URZ ;  /* 0x000000100b0a72a4 */ /* 0x000fe2000f8e023f */
[----:B------:R-:W-:Y:S01]  /*e330*/  VIADD R20, R23, UR41 ;  /* 0x0000002917147c36 */ /* 0x000fe20008000000 */
[----:B------:R-:W-:Y:S01]  /*e340*/  UIMAD.WIDE.U32 UR8, UR4, UR16, URZ ;  /* 0x00000010040872a5 */ /* 0x000fe2000f8e003f */
[----:B------:R-:W-:Y:S01]  /*e350*/  VIADD R4, R2, UR41 ;  /* 0x0000002902047c36 */ /* 0x000fe20008000000 */
[----:B------:R-:W-:Y:S01]  /*e360*/  UIMAD UR10, UR4, UR17, UR10 ;  /* 0x00000011040a72a4 */ /* 0x000fe2000f8e020a */
[----:B-----5:R-:W-:Y:S02]  /*e370*/  IMAD R13, R0, R11, RZ ;  /* 0x0000000b000d7224 */ /* 0x020fe400078e02ff */
[----:B------:R-:W-:Y:S01]  /*e380*/  ULDC.64 UR16, c[0x0][0xae8] ;  /* 0x0002ba0000107ab9 */ /* 0x000fe20000000a00 */
[----:B------:R-:W-:Y:S01]  /*e390*/  UIADD3 UR9, UR9, UR10, URZ ;  /* 0x0000000a09097290 */ /* 0x000fe2000fffe03f */
[----:B------:R-:W-:Y:S01]  /*e3a0*/  @P0 IMAD.HI.U32 R2, R4, R9, RZ ;  /* 0x0000000904020227 */ /* 0x000fe200078e00ff */
[----:B------:R-:W-:-:S02]  /*e3b0*/  UIMAD UR4, UR12, UR16, URZ ;  /* 0x000000100c0472a4 */ /* 0x000fc4000f8e023f */
[----:B------:R-:W-:Y:S01]  /*e3c0*/  UIMAD.WIDE.U32 UR8, UR39, UR16, UR8 ;  /* 0x00000010270872a5 */ /* 0x000fe2000f8e0008 */
[----:B------:R-:W-:Y:S01]  /*e3d0*/  IMAD.MOV.U32 R5, RZ, RZ, R4 ;  /* 0x000000ffff057224 */ /* 0x000fe200078e0004 */
[----:B------:R-:W-:Y:S01]  /*e3e0*/  UIMAD UR4, UR39, UR17, UR4 ;  /* 0x00000011270472a4 */ /* 0x000fe2000f8e0204 */
[----:B------:R-:W-:Y:S01]  /*e3f0*/  VIADD R0, R20, 0x30 ;  /* 0x0000003014007836 */ /* 0x000fe20000000000 */
[----:B------:R-:W-:Y:S02]  /*e400*/  ULDC.64 UR10, c[0x0][0xaf0] ;  /* 0x0002bc00000a7ab9 */ /* 0x000fe40000000a00 */
[----:B------:R-:W-:Y:S02]  /*e410*/  UIADD3 UR9, UR9, UR4, URZ ;  /* 0x0000000409097290 */ /* 0x000fe4000fffe03f */
        /* <DEDUP_REMOVED lines=24> */
[----:B------:R-:W-:-:S04]  /*e5a0*/  LEA R4, P0, R2, UR8, 0x1 ;  /* 0x0000000802047c11 */ /* 0x000fc8000f8008ff */
[----:B------:R-:W-:Y:S01]  /*e5b0*/  LEA.HI.X R8, R2, UR9, R3, 0x1, P0 ;  /* 0x0000000902087c11 */ /* 0x000fe200080f0c03 */
[----:B------:R-:W0:Y:S01]  /*e5c0*/  SHFL.IDX PT, R6, R4, RZ, 0x181f ;  /* 0x00181fff04067589 */ /* 0x000e2200000e0000 */
[----:B------:R-:W-:Y:S01]  /*e5d0*/  ISETP.GE.AND P0, PT, R19, UR4, PT ;  /* 0x0000000413007c0c */ /* 0x000fe2000bf06270 */
[C---:B------:R-:W-:Y:S02]  /*e5e0*/  VIADD R2, R20.reuse, 0x60 ;  /* 0x0000006014027836 */ /* 0x040fe40000000000 */
[----:B------:R-:W1:Y:S01]  /*e5f0*/  SHFL.IDX PT, R10, R4, 0x1, 0x181f ;  /* 0x00381f00040a7f89 */ /* 0x000e6200000e0000 */
[CC--:B------:R-:W-:Y:S01]  /*e600*/  ISETP.GE.OR P3, PT, R20.reuse, R13.reuse, P0 ;  /* 0x0000000d1400720c */ /* 0x0c0fe20000766670 */
[----:B------:R-:W-:Y:S01]  /*e610*/  VIADD R3, R20, 0x90 ;  /* 0x0000009014037836 */ /* 0x000fe20000000000 */
[-C--:B------:R-:W-:Y:S01]  /*e620*/  ISETP.GE.OR P2, PT, R0, R13.reuse, P0 ;  /* 0x0000000d0000720c */ /* 0x080fe20000746670 */
[----:B------:R-:W2:Y:S01]  /*e630*/  SHFL.IDX PT, R12, R4, 0x2, 0x181f ;  /* 0x00581f00040c7f89 */ /* 0x000ea200000e0000 */
[----:B------:R-:W-:-:S02]  /*e640*/  ISETP.GE.OR P1, PT, R2, R13, P0 ;  /* 0x0000000d0200720c */ /* 0x000fc40000726670 */
[----:B------:R-:W-:Y:S01]  /*e650*/  ISETP.GE.OR P0, PT, R3, R13, P0 ;  /* 0x0000000d0300720c */ /* 0x000fe20000706670 */
[----:B------:R-:W3:Y:S04]  /*e660*/  SHFL.IDX PT, R5, R8, RZ, 0x181f ;  /* 0x00181fff08057589 */ /* 0x000ee800000e0000 */
        /* <DEDUP_REMOVED lines=16> */
.L_x_13763:
[----:B------:R-:W-:Y:S05]  /*e770*/  BSYNC B0 ;  /* 0x0000000000007941 */ /* 0x000fea0003800000 */
.L_x_13760:
[----:B------:R-:W-:Y:S02]  /*e780*/  ULDC UR4, c[0x0][0xc3c] ;  /* 0x00030f0000047ab9 */ /* 0x000fe40000000800 */
[----:B------:R-:W-:-:S06]  /*e790*/  UISETP.GE.AND UP0, UPT, UR6, UR4, UPT ;  /* 0x000000040600728c */ /* 0x000fcc000bf06270 */
[----:B------:R-:W-:-:S13]  /*e7a0*/  PLOP3.LUT P0, PT, PT, PT, UP0, 0x80, 0x0 ;  /* 0x000000000000781c */ /* 0x000fda0003f0f008 */
[----:B------:R-:W-:Y:S05]  /*e7b0*/  @!P0 BRA `(.L_x_13767) ;  /* 0xffffff24008c8947 */ /* 0x000fea000383ffff */
[----:B------:R-:W-:Y:S05]  /*e7c0*/  EXIT ;  /* 0x000000000000794d */ /* 0x000fea0003800000 */
.L_x_13678:
        /* <DEDUP_REMOVED lines=18> */
.L_x_13768:
        /* <DEDUP_REMOVED lines=42> */
.L_x_13774:
        /* <DEDUP_REMOVED lines=12> */
.L_x_13773:
[----:B------:R-:W-:Y:S05]  /*ec50*/  BSYNC B0 ;  /* 0x0000000000007941 */ /* 0x000fea0003800000 */
.L_x_13772:
        /* <DEDUP_REMOVED lines=21> */
.L_x_13770:
        /* <DEDUP_REMOVED lines=21> */
.L_x_13775:
        /* <DEDUP_REMOVED lines=58> */
.L_x_13771:
[----:B------:R-:W-:Y:S02]  /*f2a0*/  IMAD.MOV.U32 R17, RZ, RZ, RZ ;  /* 0x000000ffff117224 */ /* 0x000fe400078e00ff */
[----:B------:R-:W-:Y:S02]  /*f2b0*/  IMAD.U32 R16, RZ, RZ, UR6 ;  /* 0x00000006ff107e24 */ /* 0x000fe4000f8e00ff */
[----:B------:R-:W-:-:S07]  /*f2c0*/  IMAD.MOV.U32 R18, RZ, RZ, RZ ;  /* 0x000000ffff127224 */ /* 0x000fce00078e00ff */
.L_x_13776:
[----:B------:R-:W-:-:S13]  /*f2d0*/  ISETP.NE.AND P0, PT, R5, RZ, PT ;  /* 0x000000ff0500720c */ /* 0x000fda0003f05270 */
[----:B------:R-:W0:Y:S01]  /*f2e0*/  @!P0 S2R R3, SR_CgaCtaId ;  /* 0x0000000000038919 */ /* 0x000e220000008800 */
[----:B------:R-:W-:-:S04]  /*f2f0*/  @!P0 MOV R0, 0x400 ;  /* 0x0000040000008802 */ /* 0x000fc80000000f00 */
[----:B0-----:R-:W-:-:S05]  /*f300*/  @!P0 LEA R0, R3, R0, 0x18 ;  /* 0x0000000003008211 */ /* 0x001fca00078ec0ff */
[----:B------:R0:W-:Y:S01]  /*f310*/  @!P0 STS.128 [R0+0x168d0], R16 ;  /* 0x0168d01000008388 */ /* 0x0001e20000000c00 */
[----:B------:R-:W-:Y:S06]  /*f320*/  BAR.ARV 0x5, 0x200 ;  /* 0x0148000000007b1d */ /* 0x000fec0000002000 */
.L_x_13769:
        /* <DEDUP_REMOVED lines=28> */
.L_x_13875:
[----:B------:R-:W-:Y:S05]  /*f4f0*/  YIELD ;  /* 0x0000000000007946 */ /* 0x000fea0003800000 */
[----:B------:R-:W-:Y:S01]  /*f500*/  ULDC.64 UR4, c[0x0][0xa28] ;  /* 0x00028a0000047ab9 */ /* 0x000fe20000000a00 */
[----:B---3--:R-:W-:Y:S01]  /*f510*/  IMAD.MOV.U32 R0, RZ, RZ, RZ ;  /* 0x000000ffff007224 */ /* 0x008fe200078e00ff */
[----:B------:R-:W-:Y:S01]  /*f520*/  ISETP.NE.U32.AND P0, PT, RZ, UR4, PT ;  /* 0x00000004ff007c0c */ /* 0x000fe2000bf05070 */
[----:B0-----:R-:W0:Y:S01]  /*f530*/  LDC.64 R4, c[0x0][0xa00] ;  /* 0x00028000ff047b82 */ /* 0x001e220000000a00 */
[----:B-1----:R-:W-:Y:S01]  /*f540*/  IMAD.MOV.U32 R8, RZ, RZ, RZ ;  /* 0x000000ffff087224 */ /* 0x002fe200078e00ff */
        /* <DEDUP_REMOVED lines=20> */
[----:B------:R0:W5:Y:S01]  /*f690*/  @P1 LDG.E R27, desc[UR50][R2.64] ;  /* 0x00000032021b1981 */ /* 0x000162000c1e1900 */
[----:B-1----:R-:W-:-:S03]  /*f6a0*/  @P2 IMAD.WIDE R6, R19, 0x4, R6 ;  /* 0x0000000413062825 */ /* 0x002fc600078e0206 */
        /* <DEDUP_REMOVED lines=8> */
[----:B------:R-:W-:-:S04]  /*f730*/  USEL UR4, UR4, 0x1, UP0 ;  /* 0x0000000104047887 */ /* 0x000fc80008000000 */
[----:B------:R-:W-:-:S06]  /*f740*/  UIMAD UR4, UR4, UR5, URZ ;  /* 0x00000005040472a4 */ /* 0x000fcc000f8e023f */
[----:B------:R-:W-:Y:S01]  /*f750*/  IMAD.U32 R9, RZ, RZ, UR4 ;  /* 0x00000004ff097e24 */ /* 0x000fe2000f8e00ff */
[----:B--2---:R0:W-:Y:S01]  /*f760*/  STL [R1+0x10], R8 ;  /* 0x0000100801007387 */ /* 0x0041e20000100800 */
[----:B------:R-:W-:Y:S05]  /*f770*/  @P2 BRA `(.L_x_13778) ;  /* 0x0000000000142947 */ /* 0x000fea0003800000 */
[----:B------:R-:W-:Y:S05]  /*f780*/  @!P0 BRA `(.L_x_13778) ;  /* 0x0000000000108947 */ /* 0x000fea0003800000 */
[----:B------:R-:W0:Y:S04]  /*f790*/  LDG.E R7, desc[UR50][R4.64] ;  /* 0x0000003204077981 */ /* 0x000e28000c1e1900 */
[----:B------:R-:W0:Y:S02]  /*f7a0*/  LDG.E R6, desc[UR50][R4.64+0x4] ;  /* 0x0000043204067981 */ /* 0x000e24000c1e1900 */
[----:B0-----:R-:W-:-:S05]  /*f7b0*/  IMAD.IADD R8, R6, 0x1, -R7 ;  /* 0x0000000106087824 */ /* 0x001fca00078e0a07 */
[----:B------:R1:W-:Y:S02]  /*f7c0*/  STL [R1+0x10], R8 ;  /* 0x0000100801007387 */ /* 0x0003e40000100800 */
.L_x_13778:
[----:B------:R-:W-:Y:S01]  /*f7d0*/  ULDC.64 UR4, c[0x0][0xa20] ;  /* 0x0002880000047ab9 */ /* 0x000fe20000000a00 */
[----:B-----5:R-:W-:Y:S01]  /*f7e0*/  IMAD.IADD R27, R27, 0x1, R0 ;  /* 0x000000011b1b7824 */ /* 0x020fe200078e0200 */
[----:B------:R-:W-:-:S04]  /*f7f0*/  ISETP.NE.U32.AND P0, PT, RZ, UR4, PT ;  /* 0x00000004ff007c0c */ /* 0x000fc8000bf05070 */
[----:B------:R-:W-:-:S13]  /*f800*/  ISETP.NE.AND.EX P0, PT, RZ, UR5, PT, P0 ;  /* 0x00000005ff007c0c */ /* 0x000fda000bf05300 */
[----:B------:R-:W-:Y:S05]  /*f810*/  @!P0 BRA `(.L_x_13779) ;  /* 0x0000000000108947 */ /* 0x000fea0003800000 */
[----:B0-----:R-:W0:Y:S02]  /*f820*/  LDC.64 R2, c[0x0][0xa20] ;  /* 0x00028800ff027b82 */ /* 0x001e240000000a00 */
[----:B0-----:R-:W-:-:S05]  /*f830*/  IMAD.WIDE R2, R19, 0x4, R2 ;  /* 0x0000000413027825 */ /* 0x001fca00078e0202 */
[----:B------:R2:W5:Y:S01]  /*f840*/  LDG.E R9, desc[UR50][R2.64] ;  /* 0x0000003202097981 */ /* 0x000562000c1e1900 */
[----:B------:R-:W-:Y:S05]  /*f850*/  BRA `(.L_x_13780) ;  /* 0x0000000000107947 */ /* 0x000fea0003800000 */
.L_x_13779:
[----:B------:R-:W-:Y:S05]  /*f860*/  @!P1 BRA `(.L_x_13780) ;  /* 0x00000000000c9947 */ /* 0x000fea0003800000 */
[----:B------:R-:W2:Y:S04]  /*f870*/  LDG.E R4, desc[UR50][R2.64] ;  /* 0x0000003202047981 */ /* 0x000ea8000c1e1900 */
[----:B------:R-:W2:Y:S02]  /*f880*/  LDG.E R9, desc[UR50][R2.64+0x4] ;  /* 0x0000043202097981 */ /* 0x000ea4000c1e1900 */
[----:B--2---:R-:W-:-:S07]  /*f890*/  IMAD.IADD R9, R9, 0x1, -R4 ;  /* 0x0000000109097824 */ /* 0x004fce00078e0a04 */
.L_x_13780:
[----:B0-2---:R-:W0:Y:S01]  /*f8a0*/  LDC R2, c[0x0][0x448] ;  /* 0x00011200ff027b82 */ /* 0x005e220000000800 */
[----:B------:R-:W-:Y:S02]  /*f8b0*/  IMAD R6, R17, 0xc0, RZ ;  /* 0x000000c011067824 */ /* 0x000fe400078e02ff */
[----:B-----5:R-:W-:Y:S02]  /*f8c0*/  IMAD.IADD R9, R9, 0x1, -R0 ;  /* 0x0000000109097824 */ /* 0x020fe400078e0a00 */
[----:B------:R-:W-:Y:S01]  /*f8d0*/  VIADD R0, R6, 0xbf ;  /* 0x000000bf06007836 */ /* 0x000fe20000000000 */
[----:B------:R2:W-:Y:S01]  /*f8e0*/  STL [R1+0xc], R6 ;  /* 0x00000c0601007387 */ /* 0x0005e20000100800 */
[----:B0-----:R-:W-:Y:S02]  /*f8f0*/  ISETP.NE.AND P1, PT, R2, 0x1, PT ;  /* 0x000000010200780c */ /* 0x001fe40003f25270 */
[----:B------:R-:W0:Y:S11]  /*f900*/  LDC.64 R2, c[0x0][0x9e0] ;  /* 0x00027800ff027b82 */ /* 0x000e360000000a00 */
[----:B------:R-:W3:Y:S08]  /*f910*/  @P1 LDC R5, c[0x0][0x44c] ;  /* 0x00011300ff051b82 */ /* 0x000ef00000000800 */
[----:B------:R-:W4:Y:S01]  /*f920*/  @P1 LDC R4, c[0x0][0x450] ;  /* 0x00011400ff041b82 */ /* 0x000f220000000800 */
[----:B0-----:R-:W-:Y:S01]  /*f930*/  ISETP.GE.AND P2, PT, R3, 0x1, PT ;  /* 0x000000010300780c */ /* 0x001fe20003f46270 */
[----:B---3--:R-:W-:-:S05]  /*f940*/  @P1 IMAD.HI.U32 R5, R0, R5, RZ ;  /* 0x0000000500051227 */ /* 0x008fca00078e00ff */
[----:B----4-:R-:W-:Y:S02]  /*f950*/  @P1 SHF.R.U32.HI R0, RZ, R4, R5 ;  /* 0x00000004ff001219 */ /* 0x010fe40000011605 */
[----:B------:R-:W-:-:S05]  /*f960*/  IADD3 R5, R9, 0x1, -R8 ;  /* 0x0000000109057810 */ /* 0x000fca0007ffe808 */
[----:B------:R-:W-:-:S04]  /*f970*/  IMAD.IADD R7, R5, 0x1, R0 ;  /* 0x0000000105077824 */ /* 0x000fc800078e0200 */
[----:B------:R-:W-:Y:S01]  /*f980*/  IMAD.IADD R2, R7, 0x1, R2 ;  /* 0x0000000107027824 */ /* 0x000fe200078e0202 */
[----:B--2---:R-:W-:Y:S06]  /*f990*/  @!P2 BRA `(.L_x_13781) ;  /* 0x000000000048a947 */ /* 0x004fec0003800000 */
        /* <DEDUP_REMOVED lines=11> */
.L_x_13783:
[----:B------:R-:W-:-:S13]  /*fa50*/  ISETP.NE.AND P0, PT, R3, 0x1, PT ;  /* 0x000000010300780c */ /* 0x000fda0003f05270 */
[----:B------:R-:W0:Y:S02]  /*fa60*/  @P0 LDC.64 R4, c[0x0][0x9e8] ;  /* 0x00027a00ff040b82 */ /* 0x000e240000000a00 */
[----:B0-----:R-:W-:-:S05]  /*fa70*/  @P0 IMAD.HI.U32 R4, R0, R4, RZ ;  /* 0x0000000400040227 */ /* 0x001fca00078e00ff */
[----:B------:R-:W-:-:S07]  /*fa80*/  @P0 SHF.R.U32.HI R0, RZ, R5, R4 ;  /* 0x00000005ff000219 */ /* 0x000fce0000011604 */
.L_x_13784:
[----:B------:R-:W-:Y:S05]  /*fa90*/  BSYNC B0 ;  /* 0x0000000000007941 */ /* 0x000fea0003800000 */
.L_x_13782:
[----:B------:R-:W-:-:S05]  /*faa0*/  IMAD R5, R0, R3, R3 ;  /* 0x0000000300057224 */ /* 0x000fca00078e0203 */
[----:B------:R-:W-:-:S07]  /*fab0*/  VIMNMX R2, R2, R5, PT ;  /* 0x0000000502027248 */ /* 0x000fce0003fe0100 */
.L_x_13781:
[----:B------:R-:W0:Y:S01]  /*fac0*/  @P1 LDC R4, c[0x0][0x44c] ;  /* 0x00011300ff041b82 */ /* 0x000e220000000800 */
[----:B------:R-:W-:Y:S01]  /*fad0*/  VIADD R2, R2, 0x7f ;  /* 0x0000007f02027836 */ /* 0x000fe20000000000 */
[----:B------:R-:W-:Y:S01]  /*fae0*/  ULDC UR4, c[0x0][0x9dc] ;  /* 0x0002770000047ab9 */ /* 0x000fe20000000800 */
[----:B------:R-:W-:-:S05]  /*faf0*/  IMAD.MOV.U32 R0, RZ, RZ, R6 ;  /* 0x000000ffff007224 */ /* 0x000fca00078e0006 */
[----:B------:R-:W2:Y:S01]  /*fb00*/  @P1 LDC R5, c[0x0][0x450] ;  /* 0x00011400ff051b82 */ /* 0x000ea20000000800 */
[----:B0-----:R-:W-:-:S05]  /*fb10*/  @P1 IMAD.HI.U32 R4, R6, R4, RZ ;  /* 0x0000000406041227 */ /* 0x001fca00078e00ff */
[----:B--2---:R-:W-:Y:S02]  /*fb20*/  @P1 SHF.R.U32.HI R0, RZ, R5, R4 ;  /* 0x00000005ff001219 */ /* 0x004fe40000011604 */
[----:B------:R-:W-:-:S04]  /*fb30*/  SHF.R.S32.HI R5, RZ, 0x1f, R2 ;  /* 0x0000001fff057819 */ /* 0x000fc80000011402 */
[----:B------:R-:W-:Y:S01]  /*fb40*/  LEA.HI R4, R5, R2, RZ, 0x7 ;  /* 0x0000000205047211 */ /* 0x000fe200078f38ff */
[----:B------:R-:W-:Y:S01]  /*fb50*/  VIADD R2, R9, 0x7f ;  /* 0x0000007f09027836 */ /* 0x000fe20000000000 */
[----:B------:R-:W-:Y:S02]  /*fb60*/  IADD3 R9, R0, R9, -R8 ;  /* 0x0000000900097210 */ /* 0x000fe40007ffe808 */
[----:B------:R-:W-:Y:S02]  /*fb70*/  SHF.R.S32.HI R4, RZ, 0x7, R4 ;  /* 0x00000007ff047819 */ /* 0x000fe40000011404 */
[----:B------:R-:W-:Y:S01]  /*fb80*/  SHF.R.S32.HI R5, RZ, 0x1f, R2 ;  /* 0x0000001fff057819 */ /* 0x000fe20000011402 */
[----:B------:R-:W-:-:S03]  /*fb90*/  VIADD R0, R9, -UR4 ;  /* 0x8000000409007c36 */ /* 0x000fc60008000000 */
[----:B------:R-:W-:-:S04]  /*fba0*/  LEA.HI R5, R5, R2, RZ, 0x7 ;  /* 0x0000000205057211 */ /* 0x000fc800078f38ff */
        /* <DEDUP_REMOVED lines=14> */
.L_x_13787:
[----:B------:R-:W-:-:S13]  /*fc90*/  ISETP.NE.AND P0, PT, R3, 0x1, PT ;  /* 0x000000010300780c */ /* 0x000fda0003f05270 */
[----:B------:R-:W2:Y:S02]  /*fca0*/  @P0 LDC.64 R4, c[0x0][0x9e8] ;  /* 0x00027a00ff040b82 */ /* 0x000ea40000000a00 */
[----:B--2---:R-:W-:-:S05]  /*fcb0*/  @P0 IMAD.HI.U32 R4, R9, R4, RZ ;  /* 0x0000000409040227 */ /* 0x004fca00078e00ff */
[----:B------:R-:W-:-:S07]  /*fcc0*/  @P0 SHF.R.U32.HI R9, RZ, R5, R4 ;  /* 0x00000005ff090219 */ /* 0x000fce0000011604 */
.L_x_13788:
[----:B------:R-:W-:Y:S05]  /*fcd0*/  BSYNC B0 ;  /* 0x0000000000007941 */ /* 0x000fea0003800000 */
.L_x_13786:
[----:B------:R-:W-:-:S05]  /*fce0*/  IMAD R3, R9, R3, RZ ;  /* 0x0000000309037224 */ /* 0x000fca00078e02ff */
[----:B------:R-:W-:-:S07]  /*fcf0*/  VIMNMX R0, R0, R3, !PT ;  /* 0x0000000300007248 */ /* 0x000fce0007fe0100 */
.L_x_13785:
        /* <DEDUP_REMOVED lines=14> */
[----:B------:R-:W2:Y:S08]  /*fde0*/  FLO.U32 R0, UR4 ;  /* 0x0000000400007d00 */ /* 0x000eb000080e0000 */
[----:B------:R-:W3:Y:S01]  /*fdf0*/  POPC R5, UR4 ;  /* 0x0000000400057d09 */ /* 0x000ee20008000000 */
[----:B--2---:R-:W-:-:S13]  /*fe00*/  ISETP.EQ.U32.AND P0, PT, R0, R7, PT ;  /* 0x000000070000720c */ /* 0x004fda0003f02070 */
[----:B---3--:R-:W2:Y:S01]  /*fe10*/  @P0 ATOMG.E.ADD.STRONG.GPU PT, R3, desc[UR50][R2.64], R5 ;  /* 0x00000005020309a8 */ /* 0x008ea200081ee1f2 */
[----:B------:R-:W3:Y:S02]  /*fe20*/  S2R R4, SR_LTMASK ;  /* 0x0000000000047919 */ /* 0x000ee40000003900 */
[----:B---3--:R-:W-:-:S04]  /*fe30*/  LOP3.LUT R4, R4, UR4, RZ, 0xc0, !PT ;  /* 0x0000000404047c12 */ /* 0x008fc8000f8ec0ff */
[----:B------:R-:W3:Y:S01]  /*fe40*/  POPC R7, R4 ;  /* 0x0000000400077309 */ /* 0x000ee20000000000 */
[----:B--2---:R-:W3:Y:S02]  /*fe50*/  SHFL.IDX PT, R0, R3, R0, 0x1f ;  /* 0x00001f0003007589 */ /* 0x004ee400000e0000 */
[----:B---3--:R-:W-:Y:S01]  /*fe60*/  IADD3 R16, R0, UR37, R7 ;  /* 0x0000002500107c10 */ /* 0x008fe2000fffe007 */
[----:B------:R-:W-:Y:S06]  /*fe70*/  BRA `(.L_x_13791) ;  /* 0x0000003000d87947 */ /* 0x000fec0003800000 */
.L_x_13790:
        /* <DEDUP_REMOVED lines=20> */
.L_x_13793:
[----:B------:R-:W-:Y:S05]  /*ffc0*/  BSYNC B6 ;  /* 0x0000000000067941 */ /* 0x000fea0003800000 */
.L_x_13792:
        /* <DEDUP_REMOVED lines=15> */
[----:B-1----:R-:W-:Y:S02]  /*100c0*/  IMAD.MOV.U32 R8, RZ, RZ, 0x70 ;  /* 0x00000070ff087424 */ /* 0x002fe400078e00ff */
[----:B------:R-:W-:Y:S02]  /*100d0*/  IMAD.MOV.U32 R12, RZ, RZ, 0x1 ;  /* 0x00000001ff0c7424 */ /* 0x000fe400078e00ff */
[----:B--2---:R-:W-:-:S07]  /*100e0*/  IMAD.MOV.U32 R13, RZ, RZ, RZ ;  /* 0x000000ffff0d7224 */ /* 0x004fce00078e00ff */
[----:B------:R-:W-:-:S07]  /*100f0*/  LEPC R20, `(.L_x_13796) ;  /* 0x000000001014794e */ /* 0x000fce0000000000 */
[----:B0--3--:R-:W-:Y:S05]  /*10100*/  CALL.ABS.NOINC R2 ;  /* 0x0000000002007343 */ /* 0x009fea0003c00000 */
.L_x_13796:
        /* <DEDUP_REMOVED lines=15> */
.L_x_13795:
[----:B------:R-:W-:Y:S05]  /*10200*/  BSYNC B6 ;  /* 0x0000000000067941 */ /* 0x000fea0003800000 */
.L_x_13794:
        /* <DEDUP_REMOVED lines=20> */
.L_x_13891:
        /* <DEDUP_REMOVED lines=10> */
.L_x_13894:
[----:B------:R-:W-:Y:S05]  /*103f0*/  @!P6 BRA `(.L_x_13798) ;  /* 0x0000000000e4e947 */ /* 0x000fea0003800000 */
[----:B------:R-:W-:-:S04]  /*10400*/  ISETP.NE.U32.AND P0, PT, R2, RZ, PT ;  /* 0x000000ff0200720c */ /* 0x000fc80003f05070 */
[----:B------:R-:W-:-:S13]  /*10410*/  ISETP.NE.AND.EX P0, PT, R3, RZ, PT, P0 ;  /* 0x000000ff0300720c */ /* 0x000fda0003f05300 */
[----:B------:R-:W-:Y:S05]  /*10420*/  @!P0 BRA `(.L_x_13800) ;  /* 0x0000000000448947 */ /* 0x000fea0003800000 */
[----:B0-----:R-:W0:Y:S01]  /*10430*/  LDC R0, c[0x0][0x43c] ;  /* 0x00010f00ff007b82 */ /* 0x001e220000000800 */
        /* <DEDUP_REMOVED lines=9> */
[----:B------:R-:W-:Y:S02]  /*104d0*/  IMAD R0, R28, UR4, RZ ;  /* 0x000000041c007c24 */ /* 0x000fe4000f8e02ff */
[----:B------:R-:W-:-:S04]  /*104e0*/  IMAD.WIDE.U32 R4, R25, UR4, R4 ;  /* 0x0000000419047c25 */ /* 0x000fc8000f8e0004 */
[----:B------:R-:W-:Y:S01]  /*104f0*/  IMAD R0, R25, UR5, R0 ;  /* 0x0000000519007c24 */ /* 0x000fe2000f8e0200 */
[----:B------:R-:W-:-:S03]  /*10500*/  LEA R2, P0, R4, R2, 0x2 ;  /* 0x0000000204027211 */ /* 0x000fc600078010ff */
[----:B------:R-:W-:-:S05]  /*10510*/  IMAD.IADD R0, R5, 0x1, R0 ;  /* 0x0000000105007824 */ /* 0x000fca00078e0200 */
[----:B------:R-:W-:-:S05]  /*10520*/  LEA.HI.X R3, R4, R3, R0, 0x2, P0 ;  /* 0x0000000304037211 */ /* 0x000fca00000f1400 */
[----:B------:R2:W5:Y:S02]  /*10530*/  LDG.E R17, desc[UR50][R2.64] ;  /* 0x0000003202117981 */ /* 0x000564000c1e1900 */
.L_x_13800:
[----:B0-----:R-:W0:Y:S01]  /*10540*/  S2R R0, SR_TID.X ;  /* 0x0000000000007919 */ /* 0x001e220000002100 */
[----:B--2---:R-:W-:Y:S01]  /*10550*/  IMAD R3, R23, 0x8, R22 ;  /* 0x0000000817037824 */ /* 0x004fe200078e0216 */
[----:B0-----:R-:W-:Y:S02]  /*10560*/  LOP3.LUT R2, R0, 0x7f, RZ, 0xc0, !PT ;  /* 0x0000007f00027812 */ /* 0x001fe400078ec0ff */
[----:B------:R-:W-:Y:S02]  /*10570*/  SHF.L.U32 R0, R26, 0x1f, RZ ;  /* 0x0000001f1a007819 */ /* 0x000fe400000006ff */
[----:B------:R-:W-:Y:S02]  /*10580*/  ISETP.NE.AND P1, PT, R2, RZ, PT ;  /* 0x000000ff0200720c */ /* 0x000fe40003f25270 */
[----:B------:R-:W0:Y:S02]  /*10590*/  SYNCS.PHASECHK.TRANS64.TRYWAIT P0, [R3+URZ+0x16840], R0 ;  /* 0x01684000030075a7 */ /* 0x000e24000800017f */
[----:B0-----:R-:W-:Y:S09]  /*105a0*/  @!P0 BRA `(.L_x_13801) ;  /* 0x00000040002c8947 */ /* 0x001ff20003800000 */
.L_x_13895:
        /* <DEDUP_REMOVED lines=8> */
.L_x_13802:
[----:B------:R-:W2:Y:S01]  /*10630*/  LDL.LU R2, [R1] ;  /* 0x0000000001027983 */ /* 0x000ea20000300800 */
[----:B0-----:R-:W-:Y:S01]  /*10640*/  IMAD R0, R23, 0x4000, R22 ;  /* 0x0000400017007824 */ /* 0x001fe200078e0216 */
        /* <DEDUP_REMOVED lines=8> */
[----:B------:R-:W-:-:S02]  /*106d0*/  PLOP3.LUT P0, PT, PT, PT, PT, 0x80, 0x0 ;  /* 0x000000000000781c */ /* 0x000fc40003f0f070 */
[----:B------:R-:W-:Y:S02]  /*106e0*/  R2UR UR12, R18 ;  /* 0x00000000120c72ca */ /* 0x000fe400000e0000 */
[----:B-----5:R-:W-:Y:S01]  /*106f0*/  R2UR UR13, R17 ;  /* 0x00000000110d72ca */ /* 0x020fe200000e0000 */
[----:B------:R-:W-:-:S04]  /*10700*/  UIADD3 UR9, UR9, 0x16830, URZ ;  /* 0x0001683009097890 */ /* 0x000fc8000fffe03f */
[----:B------:R-:W-:Y:S02]  /*10710*/  ULEA UR11, UR11, UR4, 0x7 ;  /* 0x000000040b0b7291 */ /* 0x000fe4000f8e383f */
[----:B------:R-:W-:Y:S01]  /*10720*/  UIADD3 UR8, UR8, 0xe400, URZ ;  /* 0x0000e40008087890 */ /* 0x000fe2000fffe03f */
[----:B------:R-:W-:-:S08]  /*10730*/  UMOV UR4, 0x0 ;  /* 0x0000000000047882 */ /* 0x000fd00000000000 */
[----:B------:R3:W-:Y:S01]  /*10740*/  UTMALDG.4D [UR8], [UR6], desc[UR4] ;  /* 0x00000408060075b4 */ /* 0x0007e20008019000 */
[----:B--2---:R-:W-:-:S04]  /*10750*/  LOP3.LUT R2, R2, 0xfffffffe, RZ, 0xc0, !PT ;  /* 0xfffffffe02027812 */ /* 0x004fc800078ec0ff */
[----:B------:R-:W-:-:S05]  /*10760*/  @P0 LOP3.LUT R2, R2, 0x1, RZ, 0xfc, !PT ;  /* 0x0000000102020812 */ /* 0x000fca00078efcff */
[----:B------:R3:W-:Y:S01]  /*10770*/  STL [R1], R2 ;  /* 0x0000000201007387 */ /* 0x0007e20000100800 */
[----:B------:R-:W-:Y:S01]  /*10780*/  NOP ;  /* 0x0000000000007918 */ /* 0x000fe20000000000 */
.L_x_13798:
[----:B------:R-:W0:Y:S01]  /*10790*/  LDL.LU R3, [R1+0x18] ;  /* 0x0000180001037983 */ /* 0x000e220000300800 */
[----:B------:R-:W-:Y:S05]  /*107a0*/  WARPSYNC.ALL ;  /* 0x0000000000007948 */ /* 0x000fea0003800000 */
[----:B---3--:R-:W-:Y:S01]  /*107b0*/  ULDC.64 UR4, c[0x0][0x298] ;  /* 0x0000a60000047ab9 */ /* 0x008fe20000000a00 */
[----:B------:R-:W-:Y:S01]  /*107c0*/  VIADD R2, R22, 0x8400 ;  /* 0x0000840016027836 */ /* 0x000fe20000000000 */
[----:B------:R-:W-:Y:S01]  /*107d0*/  ULDC.64 UR6, c[0x0][0xa00] ;  /* 0x0002800000067ab9 */ /* 0x000fe20000000a00 */
[----:B------:R-:W-:Y:S01]  /*107e0*/  BSSY B6, `(.L_x_13803) ;  /* 0x0000024000067945 */ /* 0x000fe20003800000 */
[----:B------:R-:W-:Y:S01]  /*107f0*/  BAR.SYNC.DEFER_BLOCKING 0x8, 0x200 ;  /* 0x0208000000007b1d */ /* 0x000fe20000010000 */
[----:B------:R-:W-:-:S02]  /*10800*/  ISETP.NE.U32.AND P0, PT, RZ, UR6, PT ;  /* 0x00000006ff007c0c */ /* 0x000fc4000bf05070 */
[----:B------:R-:W-:Y:S02]  /*10810*/  LOP3.LUT P1, RZ, R2, 0x3ff, RZ, 0xc0, !PT ;  /* 0x000003ff02ff7812 */ /* 0x000fe4000782c0ff */
[----:B------:R-:W-:Y:S02]  /*10820*/  ISETP.NE.AND.EX P0, PT, RZ, UR7, PT, P0 ;  /* 0x00000007ff007c0c */ /* 0x000fe4000bf05300 */
[----:B0-----:R-:W-:Y:S01]  /*10830*/  SHF.R.S32.HI R0, RZ, 0x1f, R3 ;  /* 0x0000001fff007819 */ /* 0x001fe20000011403 */
[----:B------:R-:W-:-:S04]  /*10840*/  IMAD.WIDE.U32 R4, R3, UR4, RZ ;  /* 0x0000000403047c25 */ /* 0x000fc8000f8e00ff */
[----:B------:R-:W-:Y:S01]  /*10850*/  IMAD R0, R0, UR4, RZ ;  /* 0x0000000400007c24 */ /* 0x000fe2000f8e02ff */
[----:B------:R0:W-:Y:S03]  /*10860*/  STL.64 [R1+0x18], R4 ;  /* 0x0000180401007387 */ /* 0x0001e60000100a00 */
[----:B------:R-:W-:Y:S01]  /*10870*/  IMAD R2, R3, UR5, R0 ;  /* 0x0000000503027c24 */ /* 0x000fe2000f8e0200 */
[----:B------:R-:W-:-:S04]  /*10880*/  SHF.R.S32.HI R0, RZ, 0x1f, R19 ;  /* 0x0000001fff007819 */ /* 0x000fc80000011413 */
[----:B------:R-:W-:Y:S02]  /*10890*/  SEL R3, R0, RZ, !P0 ;  /* 0x000000ff00037207 */ /* 0x000fe40004000000 */
[----:B------:R-:W-:Y:S01]  /*108a0*/  SEL R0, R19, RZ, !P0 ;  /* 0x000000ff13007207 */ /* 0x000fe20004000000 */
[----:B0-----:R-:W-:Y:S01]  /*108b0*/  IMAD.IADD R4, R5, 0x1, R2 ;  /* 0x0000000105047824 */ /* 0x001fe200078e0202 */
[----:B------:R-:W-:-:S04]  /*108c0*/  SHF.R.S32.HI R2, RZ, 0x1f, R18 ;  /* 0x0000001fff027819 */ /* 0x000fc80000011412 */
[----:B------:R0:W-:Y:S04]  /*108d0*/  STL [R1+0x28], R4 ;  /* 0x0000280401007387 */ /* 0x0001e80000100800 */
[----:B------:R0:W-:Y:S04]  /*108e0*/  STL [R1+0x30], R3 ;  /* 0x0000300301007387 */ /* 0x0001e80000100800 */
        /* <DEDUP_REMOVED lines=18> */
[----:B0-----:R-:W-:Y:S05]  /*10a10*/  CALL.ABS.NOINC R2 ;  /* 0x0000000002007343 */ /* 0x001fea0003c00000 */
.L_x_13804:
[----:B------:R-:W-:Y:S05]  /*10a20*/  BSYNC B6 ;  /* 0x0000000000067941 */ /* 0x000fea0003800000 */
.L_x_13803:
[----:B0-----:R-:W2:Y:S01]  /*10a30*/  LDL.LU R0, [R1+0x28] ;  /* 0x0000280001007983 */ /* 0x001ea20000300800 */
[----:B------:R-:W0:Y:S01]  /*10a40*/  LDC R9, c[0x0][0x448] ;  /* 0x00011200ff097b82 */ /* 0x000e220000000800 */
[----:B------:R-:W-:Y:S01]  /*10a50*/  ULDC.64 UR4, c[0x0][0x2d8] ;  /* 0x0000b60000047ab9 */ /* 0x000fe20000000a00 */
[----:B------:R-:W-:Y:S01]  /*10a60*/  ULDC.64 UR6, c[0x0][0x2c8] ;  /* 0x0000b20000067ab9 */ /* 0x000fe20000000a00 */
[----:B------:R-:W2:Y:S01]  /*10a70*/  LDL.LU.64 R2, [R1+0x18] ;  /* 0x0000180001027983 */ /* 0x000ea20000300a00 */
[----:B------:R-:W-:-:S03]  /*10a80*/  ULDC.64 UR8, c[0x0][0x280] ;  /* 0x0000a00000087ab9 */ /* 0x000fc60000000a00 */
[----:B------:R-:W3:Y:S04]  /*10a90*/  LDL.LU R20, [R1+0x2c] ;  /* 0x00002c0001147983 */ /* 0x000ee80000300800 */
[----:B------:R-:W4:Y:S04]  /*10aa0*/  LDL.LU R21, [R1+0x30] ;  /* 0x0000300001157983 */ /* 0x000f280000300800 */
[----:B------:R-:W4:Y:S04]  /*10ab0*/  LDL.LU R4, [R1+0x20] ;  /* 0x0000200001047983 */ /* 0x000f280000300800 */
[----:B------:R-:W4:Y:S04]  /*10ac0*/  LDL R12, [R1+0xc] ;  /* 0x00000c00010c7983 */ /* 0x000f280000100800 */
[----:B------:R0:W5:Y:S02]  /*10ad0*/  LDL R10, [R1+0x4] ;  /* 0x00000400010a7983 */ /* 0x0001640000100800 */
[----:B0-----:R-:W-:-:S13]  /*10ae0*/  ISETP.NE.AND P1, PT, R9, 0x1, PT ;  /* 0x000000010900780c */ /* 0x001fda0003f25270 */
[----:B------:R-:W0:Y:S08]  /*10af0*/  @P1 LDC R5, c[0x0][0x450] ;  /* 0x00011400ff051b82 */ /* 0x000e300000000800 */
[----:B-1----:R-:W1:Y:S01]  /*10b00*/  @P1 LDC R8, c[0x0][0x44c] ;  /* 0x00011300ff081b82 */ /* 0x002e620000000800 */
[----:B------:R-:W1:Y:S01]  /*10b10*/  S2R R11, SR_TID.X ;  /* 0x00000000000b7919 */ /* 0x000e620000002100 */
        /* <DEDUP_REMOVED lines=12> */
[----:B------:R-:W4:Y:S01]  /*10be0*/  @P1 LDC R4, c[0x0][0x44c] ;  /* 0x00011300ff041b82 */ /* 0x000f220000000800 */
[----:B--2---:R-:W-:-:S04]  /*10bf0*/  LOP3.LUT R20, R20, 0x7f, RZ, 0xc0, !PT ;  /* 0x0000007f14147812 */ /* 0x004fc800078ec0ff */
[----:B------:R-:W-:Y:S01]  /*10c00*/  SHF.R.U32.HI R20, RZ, 0x3, R20 ;  /* 0x00000003ff147819 */ /* 0x000fe20000011614 */
[----:B---3--:R-:W-:-:S05]  /*10c10*/  IMAD.SHL.U32 R6, R21, 0x10, RZ ;  /* 0x0000001015067824 */ /* 0x008fca00078e00ff */
[----:B------:R-:W-:Y:S01]  /*10c20*/  LOP3.LUT R6, R20, 0x70, R6, 0xf8, !PT ;  /* 0x0000007014067812 */ /* 0x000fe200078ef806 */
[----:B------:R-:W-:-:S04]  /*10c30*/  IMAD.IADD R3, R3, 0x1, R0 ;  /* 0x0000000103037824 */ /* 0x000fc800078e0200 */
[----:B------:R-:W-:-:S04]  /*10c40*/  IMAD.IADD R6, R6, 0x1, R12 ;  /* 0x0000000106067824 */ /* 0x000fc800078e020c */
[----:B----4-:R-:W-:-:S04]  /*10c50*/  @P1 IMAD.HI.U32 R0, R6, R4, RZ ;  /* 0x0000000406001227 */ /* 0x010fc800078e00ff */
[----:B------:R-:W-:Y:S01]  /*10c60*/  IMAD.MOV.U32 R4, RZ, RZ, R6 ;  /* 0x000000ffff047224 */ /* 0x000fe200078e0006 */
[----:B0-----:R-:W-:-:S04]  /*10c70*/  @P1 SHF.R.U32.HI R4, RZ, R5, R0 ;  /* 0x00000005ff041219 */ /* 0x001fc80000011600 */
        /* <DEDUP_REMOVED lines=12> */
[----:B------:R-:W-:-:S05]  /*10d40*/  IMAD.IADD R5, R5, 0x1, R7 ;  /* 0x0000000105057824 */ /* 0x000fca00078e0207 */
[----:B------:R-:W-:Y:S02]  /*10d50*/  LEA.HI.X R4, R4, UR9, R5, 0x1, P0 ;  /* 0x0000000904047c11 */ /* 0x000fe400080f0c05 */
[----:B------:R-:W0:Y:S01]  /*10d60*/  @P1 LDC R5, c[0x0][0x450] ;  /* 0x00011400ff051b82 */ /* 0x000e220000000800 */
[----:B------:R-:W-:-:S04]  /*10d70*/  VIADD R7, R6, 0x80 ;  /* 0x0000008006077836 */ /* 0x000fc80000000000 */
[----:B-1----:R-:W-:-:S04]  /*10d80*/  @P1 IMAD.HI.U32 R8, R7, R8, RZ ;  /* 0x0000000807081227 */ /* 0x002fc800078e00ff */
[----:B------:R-:W-:Y:S01]  /*10d90*/  IMAD.MOV.U32 R6, RZ, RZ, R7 ;  /* 0x000000ffff067224 */ /* 0x000fe200078e0007 */
        /* <DEDUP_REMOVED lines=32> */
[----:B-1----:R-:W-:-:S04]  /*10fa0*/  @!P1 IMAD.X R7, RZ, RZ, R7, P2 ;  /* 0x000000ffff079224 */ /* 0x002fc800010e0607 */
[----:B------:R-:W-:Y:S02]  /*10fb0*/  @!P1 IMAD.MOV.U32 R9, RZ, RZ, R7 ;  /* 0x000000ffff099224 */ /* 0x000fe400078e0007 */
[----:B------:R-:W-:-:S03]  /*10fc0*/  VIADD R7, R3, 0x10 ;  /* 0x0000001003077836 */ /* 0x000fc60000000000 */
[----:B-----5:R0:W-:Y:S02]  /*10fd0*/  @!P1 LDGSTS.E.BYPASS.LTC128B.128 [R10+0x8400], desc[UR50][R8.64], !P0 ;  /* 0x08400000080a9fae */ /* 0x0201e4000c101d72 */
        /* <DEDUP_REMOVED lines=42> */
[----:B------:R-:W-:Y:S04]  /*11280*/  SHFL.IDX PT, R4, R4, 0x7, 0x181f ;  /* 0x00f81f0004047f89 */ /* 0x000fe800000e0000 */
[----:B0-----:R-:W0:Y:S03]  /*11290*/  SHFL.IDX PT, R8, R0, 0x6, 0x181f ;  /* 0x00d81f0000087f89 */ /* 0x001e2600000e0000 */
[----:B0-----:R-:W-:-:S05]  /*112a0*/  @!P1 LEA R8, P2, R20, R8, 0x1 ;  /* 0x0000000814089211 */ /* 0x001fca00078408ff */
[----:B------:R-:W-:-:S04]  /*112b0*/  @!P1 IMAD.X R7, RZ, RZ, R7, P2 ;  /* 0x000000ffff079224 */ /* 0x000fc800010e0607 */
[----:B------:R-:W-:Y:S02]  /*112c0*/  @!P1 IMAD.MOV.U32 R9, RZ, RZ, R7 ;  /* 0x000000ffff099224 */ /* 0x000fe400078e0007 */
[----:B------:R-:W-:-:S03]  /*112d0*/  VIADD R7, R3, 0x80 ;  /* 0x0000008003077836 */ /* 0x000fc60000000000 */
[----:B------:R0:W-:Y:S02]  /*112e0*/  @!P1 LDGSTS.E.BYPASS.LTC128B.128 [R10+0xb400], desc[UR50][R8.64], !P0 ;  /* 0x0b400000080a9fae */ /* 0x0001e4000c101d72 */
[----:B------:R-:W-:Y:S01]  /*112f0*/  ISETP.GE.AND P2, PT, R7, R6, PT ;  /* 0x000000060700720c */ /* 0x000fe20003f46270 */
[----:B------:R-:W-:-:S05]  /*11300*/  VIADD R7, R3, 0x70 ;  /* 0x0000007003077836 */ /* 0x000fca0000000000 */
[----:B------:R-:W-:Y:S02]  /*11310*/  ISETP.GE.AND P1, PT, R7, R6, PT ;  /* 0x000000060700720c */ /* 0x000fe40003f26270 */
[----:B------:R-:W-:Y:S04]  /*11320*/  SHFL.IDX PT, R7, R5, RZ, 0x181f ;  /* 0x00181fff05077589 */ /* 0x000fe800000e0000 */
[----:B0-----:R-:W0:Y:S04]  /*11330*/  SHFL.IDX PT, R8, R0, 0x7, 0x181f ;  /* 0x00f81f0000087f89 */ /* 0x001e2800000e0000 */
[----:B------:R-:W1:Y:S03]  /*11340*/  SHFL.IDX PT, R0, R2, RZ, 0x181f ;  /* 0x00181fff02007589 */ /* 0x000e6600000e0000 */
[----:B0-----:R-:W-:-:S05]  /*11350*/  @!P1 LEA R8, P3, R20, R8, 0x1 ;  /* 0x0000000814089211 */ /* 0x001fca00078608ff */
[----:B------:R-:W-:-:S04]  /*11360*/  @!P1 IMAD.X R4, RZ, RZ, R4, P3 ;  /* 0x000000ffff049224 */ /* 0x000fc800018e0604 */
[----:B------:R-:W-:-:S05]  /*11370*/  @!P1 IMAD.MOV.U32 R9, RZ, RZ, R4 ;  /* 0x000000ffff099224 */ /* 0x000fca00078e0004 */
[----:B------:R0:W-:Y:S02]  /*11380*/  @!P1 LDGSTS.E.BYPASS.LTC128B.128 [R10+0xbc00], desc[UR50][R8.64], !P0 ;  /* 0x0bc00000080a9fae */ /* 0x0001e4000c101d72 */
[----:B0-----:R-:W-:Y:S01]  /*11390*/  @!P2 LEA R8, P1, R20, R7, 0x1 ;  /* 0x000000071408a211 */ /* 0x001fe200078208ff */
[----:B------:R-:W-:-:S04]  /*113a0*/  VIADD R7, R3, 0x90 ;  /* 0x0000009003077836 */ /* 0x000fc80000000000 */
[----:B-1----:R-:W-:Y:S01]  /*113b0*/  @!P2 IMAD.X R9, RZ, RZ, R0, P1 ;  /* 0x000000ffff09a224 */ /* 0x002fe200008e0600 */
[----:B------:R-:W-:Y:S01]  /*113c0*/  ISETP.GE.AND P1, PT, R7, R6, PT ;  /* 0x000000060700720c */ /* 0x000fe20003f26270 */
[----:B------:R-:W0:Y:S04]  /*113d0*/  SHFL.IDX PT, R0, R2, 0x1, 0x181f ;  /* 0x00381f0002007f89 */ /* 0x000e2800000e0000 */
[----:B------:R1:W-:Y:S08]  /*113e0*/  @!P2 LDGSTS.E.BYPASS.LTC128B.128 [R10+0xc400], desc[UR50][R8.64], !P0 ;  /* 0x0c400000080aafae */ /* 0x0003f0000c101d72 */
[----:B------:R-:W-:-:S05]  /*113f0*/  @!P1 LEA R14, P2, R20, R14, 0x1 ;  /* 0x0000000e140e9211 */ /* 0x000fca00078408ff */
[----:B-1----:R-:W-:Y:S02]  /*11400*/  @!P1 IMAD.MOV.U32 R8, RZ, RZ, R14 ;  /* 0x000000ffff089224 */ /* 0x002fe400078e000e */
[----:B------:R-:W1:Y:S01]  /*11410*/  SHFL.IDX PT, R14, R5, 0x2, 0x181f ;  /* 0x00581f00050e7f89 */ /* 0x000e6200000e0000 */
[----:B0-----:R-:W-:-:S03]  /*11420*/  @!P1 IMAD.X R7, RZ, RZ, R0, P2 ;  /* 0x000000ffff079224 */ /* 0x001fc600010e0600 */
[----:B------:R-:W0:Y:S01]  /*11430*/  SHFL.IDX PT, R0, R2, 0x2, 0x181f ;  /* 0x00581f0002007f89 */ /* 0x000e2200000e0000 */
[----:B------:R-:W-:Y:S02]  /*11440*/  @!P1 IMAD.MOV.U32 R9, RZ, RZ, R7 ;  /* 0x000000ffff099224 */ /* 0x000fe400078e0007 */
[----:B------:R-:W-:-:S03]  /*11450*/  VIADD R7, R3, 0xa0 ;  /* 0x000000a003077836 */ /* 0x000fc60000000000 */
[----:B------:R1:W-:Y:S02]  /*11460*/  @!P1 LDGSTS.E.BYPASS.LTC128B.128 [R10+0xcc00], desc[UR50][R8.64], !P0 ;  /* 0x0cc00000080a9fae */ /* 0x0003e4000c101d72 */
[----:B------:R-:W-:-:S13]  /*11470*/  ISETP.GE.AND P1, PT, R7, R6, PT ;  /* 0x000000060700720c */ /* 0x000fda0003f26270 */
[----:B-1----:R-:W-:Y:S02]  /*11480*/  @!P1 LEA R8, P2, R20, R14, 0x1 ;  /* 0x0000000e14089211 */ /* 0x002fe400078408ff */
[----:B------:R1:W2:Y:S03]  /*11490*/  SHFL.IDX PT, R14, R5, 0x3, 0x181f ;  /* 0x00781f00050e7f89 */ /* 0x0002a600000e0000 */
[----:B0-----:R-:W-:Y:S02]  /*114a0*/  @!P1 IMAD.X R9, RZ, RZ, R0, P2 ;  /* 0x000000ffff099224 */ /* 0x001fe400010e0600 */
[----:B------:R1:W0:Y:S04]  /*114b0*/  SHFL.IDX PT, R0, R2, 0x3, 0x181f ;  /* 0x00781f0002007f89 */ /* 0x00022800000e0000 */
[----:B------:R1:W-:Y:S02]  /*114c0*/  @!P1 LDGSTS.E.BYPASS.LTC128B.128 [R10+0xd400], desc[UR50][R8.64], !P0 ;  /* 0x0d400000080a9fae */ /* 0x0003e4000c101d72 */
.L_x_13920:
[----:B------:R-:W-:Y:S02]  /*114d0*/  VIADD R3, R3, 0xb0 ;  /* 0x000000b003037836 */ /* 0x000fe40000000000 */
[----:B-1----:R-:W-:-:S03]  /*114e0*/  VIADD R8, R22, 0x16800 ;  /* 0x0001680016087836 */ /* 0x002fc60000000000 */
[----:B------:R-:W-:-:S13]  /*114f0*/  ISETP.GE.AND P1, PT, R3, R6, PT ;  /* 0x000000060300720c */ /* 0x000fda0003f26270 */
[----:B--2---:R-:W-:-:S05]  /*11500*/  @!P1 LEA R2, P2, R20, R14, 0x1 ;  /* 0x0000000e14029211 */ /* 0x004fca00078408ff */
[----:B0-----:R-:W-:-:S05]  /*11510*/  @!P1 IMAD.X R3, RZ, RZ, R0, P2 ;  /* 0x000000ffff039224 */ /* 0x001fca00010e0600 */
[----:B------:R-:W-:Y:S01]  /*11520*/  @!PT LDS RZ, [RZ] ;  /* 0x00000000fffff984 */ /* 0x000fe20000000800 */
[----:B------:R-:W-:Y:S01]  /*11530*/  @!PT LDS RZ, [RZ] ;  /* 0x00000000fffff984 */ /* 0x000fe20000000800 */
[----:B------:R-:W-:Y:S01]  /*11540*/  @!PT LDS RZ, [RZ] ;  /* 0x00000000fffff984 */ /* 0x000fe20000000800 */
[----:B------:R0:W-:Y:S01]  /*11550*/  @!P1 LDGSTS.E.BYPASS.LTC128B.128 [R10+0xdc00], desc[UR50][R2.64], !P0 ;  /* 0x0dc00000020a9fae */ /* 0x0001e2000c101d72 */
[----:B------:R-:W-:Y:S01]  /*11560*/  PLOP3.LUT P0, PT, PT, PT, PT, 0x80, 0x0 ;  /* 0x000000000000781c */ /* 0x000fe20003f0f070 */
[----:B------:R-:W-:-:S12]  /*11570*/  NOP ;  /* 0x0000000000007918 */ /* 0x000fd80000000000 */
.L_x_13806:
        /* <DEDUP_REMOVED lines=21> */
.L_x_13921:
[----:B------:R-:W-:Y:S05]  /*116d0*/  BSYNC B0 ;  /* 0x0000000000007941 */ /* 0x000fea0003800000 */
.L_x_13807:
        /* <DEDUP_REMOVED lines=42> */
.L_x_13815:
[----:B------:R-:W-:Y:S01]  /*11980*/  IMAD R2, R7, 0x8, R22 ;  /* 0x0000000807027824 */ /* 0x000fe200078e0216 */
[----:B------:R-:W-:Y:S01]  /*11990*/  SHF.L.U32 R3, R9, 0x1f, RZ ;  /* 0x0000001f09037819 */ /* 0x000fe200000006ff */
[----:B------:R-:W-:Y:S03]  /*119a0*/  BSSY B3, `(.L_x_13816) ;  /* 0x0000003000037945 */ /* 0x000fe60003800000 */
[----:B------:R-:W1:Y:S02]  /*119b0*/  SYNCS.PHASECHK.TRANS64.TRYWAIT P0, [R2+URZ+0x16840], R3 ;  /* 0x01684003020075a7 */ /* 0x000e64000800017f */
[----:B-1----:R-:W-:Y:S05]  /*119c0*/  @!P0 BRA `(.L_x_13817) ;  /* 0x0000003800f08947 */ /* 0x002fea0003800000 */
.L_x_13922:
[----:B------:R-:W-:Y:S05]  /*119d0*/  BSYNC B3 ;  /* 0x0000000000037941 */ /* 0x000fea0003800000 */
.L_x_13816:
        /* <DEDUP_REMOVED lines=12> */
.L_x_13819:
[----:B------:R-:W-:Y:S05]  /*11aa0*/  BSYNC B3 ;  /* 0x0000000000037941 */ /* 0x000fea0003800000 */
.L_x_13818:
        /* <DEDUP_REMOVED lines=11> */
.L_x_13820:
        /* <DEDUP_REMOVED lines=15> */
.L_x_13923:
[----:B------:R-:W-:Y:S05]  /*11c50*/  BSYNC B3 ;  /* 0x0000000000037941 */ /* 0x000fea0003800000 */
.L_x_13821:
        /* <DEDUP_REMOVED lines=12> */
.L_x_13824:
[----:B------:R-:W-:Y:S05]  /*11d20*/  BSYNC B3 ;  /* 0x0000000000037941 */ /* 0x000fea0003800000 */
.L_x_13823:
        /* <DEDUP_REMOVED lines=11> */
.L_x_13825:
        /* <DEDUP_REMOVED lines=12> */
.L_x_13814:
[----:B------:R-:W-:Y:S05]  /*11ea0*/  BSYNC B1 ;  /* 0x0000000000017941 */ /* 0x000fea0003800000 */
.L_x_13813:
[----:B------:R-:W2:Y:S01]  /*11eb0*/  LDL R0, [R1+0x8] ;  /* 0x0000080001007983 */ /* 0x000ea20000100800 */
[----:B------:R-:W-:Y:S02]  /*11ec0*/  IMAD.MOV.U32 R23, RZ, RZ, R7 ;  /* 0x000000ffff177224 */ /* 0x000fe400078e0007 */
[----:B------:R-:W-:Y:S02]  /*11ed0*/  IMAD.MOV.U32 R26, RZ, RZ, R9 ;  /* 0x000000ffff1a7224 */ /* 0x000fe400078e0009 */
[----:B--2---:R-:W-:-:S07]  /*11ee0*/  VIADD R0, R0, 0xfffffffd ;  /* 0xfffffffd00007836 */ /* 0x004fce0000000000 */
.L_x_13812:
[----:B------:R-:W-:Y:S05]  /*11ef0*/  BSYNC B2 ;  /* 0x0000000000027941 */ /* 0x000fea0003800000 */
.L_x_13811:
[----:B------:R-:W2:Y:S01]  /*11f00*/  LDL.LU R2, [R1+0x8] ;  /* 0x0000080001027983 */ /* 0x000ea20000300800 */
[----:B------:R-:W-:Y:S01]  /*11f10*/  VIADD R6, R6, 0xfffffffe ;  /* 0xfffffffe06067836 */ /* 0x000fe20000000000 */
[----:B--2---:R-:W-:-:S04]  /*11f20*/  LOP3.LUT R3, RZ, R2, RZ, 0x33, !PT ;  /* 0x00000002ff037212 */ /* 0x004fc800078e33ff */
[----:B------:R-:W-:-:S13]  /*11f30*/  ISETP.NE.AND P0, PT, R6, R3, PT ;  /* 0x000000030600720c */ /* 0x000fda0003f05270 */
[----:B------:R-:W-:Y:S05]  /*11f40*/  @!P0 BRA `(.L_x_13810) ;  /* 0x0000000c009c8947 */ /* 0x000fea0003800000 */
[----:B------:R-:W-:-:S07]  /*11f50*/  IMAD.MOV.U32 R4, RZ, RZ, R17 ;  /* 0x000000ffff047224 */ /* 0x000fce00078e0011 */
.L_x_13852:
        /* <DEDUP_REMOVED lines=32> */
.L_x_13828:
[----:B------:R-:W-:Y:S01]  /*12160*/  IMAD R2, R6, 0x8, R22 ;  /* 0x0000000806027824 */ /* 0x000fe200078e0216 */
[----:B------:R-:W-:Y:S01]  /*12170*/  SHF.L.U32 R3, R7, 0x1f, RZ ;  /* 0x0000001f07037819 */ /* 0x000fe200000006ff */
[----:B------:R-:W-:Y:S03]  /*12180*/  BSSY B2, `(.L_x_13829) ;  /* 0x0000003000027945 */ /* 0x000fe60003800000 */
[----:B------:R-:W1:Y:S02]  /*12190*/  SYNCS.PHASECHK.TRANS64.TRYWAIT P0, [R2+URZ+0x16840], R3 ;  /* 0x01684003020075a7 */ /* 0x000e64000800017f */
[----:B-1----:R-:W-:Y:S05]  /*121a0*/  @!P0 BRA `(.L_x_13830) ;  /* 0x0000003400208947 */ /* 0x002fea0003800000 */
.L_x_13924:
[----:B------:R-:W-:Y:S05]  /*121b0*/  BSYNC B2 ;  /* 0x0000000000027941 */ /* 0x000fea0003800000 */
.L_x_13829:
        /* <DEDUP_REMOVED lines=12> */
.L_x_13832:
[----:B------:R-:W-:Y:S05]  /*12280*/  BSYNC B2 ;  /* 0x0000000000027941 */ /* 0x000fea0003800000 */
.L_x_13831:
        /* <DEDUP_REMOVED lines=11> */
.L_x_13833:
        /* <DEDUP_REMOVED lines=15> */
.L_x_13925:
[----:B------:R-:W-:Y:S05]  /*12430*/  BSYNC B2 ;  /* 0x0000000000027941 */ /* 0x000fea0003800000 */
.L_x_13834:
        /* <DEDUP_REMOVED lines=11> */
.L_x_13837:
[----:B------:R-:W-:Y:S05]  /*124f0*/  BSYNC B2 ;  /* 0x0000000000027941 */ /* 0x000fea0003800000 */
.L_x_13836:
        /* <DEDUP_REMOVED lines=10> */
.L_x_13838:
        /* <DEDUP_REMOVED lines=12> */
.L_x_13827:
[----:B------:R-:W-:Y:S05]  /*12660*/  BSYNC B1 ;  /* 0x0000000000017941 */ /* 0x000fea0003800000 */
.L_x_13826:
        /* <DEDUP_REMOVED lines=32> */
.L_x_13841:
[----:B------:R-:W-:Y:S01]  /*12870*/  IMAD R2, R23, 0x8, R22 ;  /* 0x0000000817027824 */ /* 0x000fe200078e0216 */
[----:B------:R-:W-:Y:S01]  /*12880*/  SHF.L.U32 R3, R26, 0x1f, RZ ;  /* 0x0000001f1a037819 */ /* 0x000fe200000006ff */
[----:B------:R-:W-:Y:S03]  /*12890*/  BSSY B2, `(.L_x_13842) ;  /* 0x0000003000027945 */ /* 0x000fe60003800000 */
[----:B------:R-:W1:Y:S02]  /*128a0*/  SYNCS.PHASECHK.TRANS64.TRYWAIT P0, [R2+URZ+0x16840], R3 ;  /* 0x01684003020075a7 */ /* 0x000e64000800017f */
[----:B-1----:R-:W-:Y:S05]  /*128b0*/  @!P0 BRA `(.L_x_13843) ;  /* 0x0000002c00848947 */ /* 0x002fea0003800000 */
.L_x_13926:
[----:B------:R-:W-:Y:S05]  /*128c0*/  BSYNC B2 ;  /* 0x0000000000027941 */ /* 0x000fea0003800000 */
.L_x_13842:
        /* <DEDUP_REMOVED lines=12> */
.L_x_13845:
[----:B------:R-:W-:Y:S05]  /*12990*/  BSYNC B2 ;  /* 0x0000000000027941 */ /* 0x000fea0003800000 */
.L_x_13844:
        /* <DEDUP_REMOVED lines=12> */
.L_x_13846:
        /* <DEDUP_REMOVED lines=15> */
.L_x_13927:
[----:B------:R-:W-:Y:S05]  /*12b50*/  BSYNC B2 ;  /* 0x0000000000027941 */ /* 0x000fea0003800000 */
.L_x_13847:
        /* <DEDUP_REMOVED lines=11> */
.L_x_13850:
[----:B------:R-:W-:Y:S05]  /*12c10*/  BSYNC B2 ;  /* 0x0000000000027941 */ /* 0x000fea0003800000 */
.L_x_13849:
        /* <DEDUP_REMOVED lines=10> */
.L_x_13851:
        /* <DEDUP_REMOVED lines=12> */
.L_x_13840:
[----:B------:R-:W-:Y:S05]  /*12d80*/  BSYNC B1 ;  /* 0x0000000000017941 */ /* 0x000fea0003800000 */
.L_x_13839:
[----:B------:R-:W-:Y:S01]  /*12d90*/  ISETP.GT.AND P0, PT, R9, R29, PT ;  /* 0x0000001d0900720c */ /* 0x000fe20003f04270 */
[----:B------:R-:W-:-:S12]  /*12da0*/  VIADD R0, R0, 0xfffffffe ;  /* 0xfffffffe00007836 */ /* 0x000fd80000000000 */
[----:B------:R-:W-:Y:S05]  /*12db0*/  @P0 BRA `(.L_x_13852) ;  /* 0xfffffff000680947 */ /* 0x000fea000383ffff */
.L_x_13810:
[----:B------:R-:W-:Y:S05]  /*12dc0*/  BSYNC B0 ;  /* 0x0000000000007941 */ /* 0x000fea0003800000 */
.L_x_13809:
        /* <DEDUP_REMOVED lines=17> */
.L_x_13854:
[----:B------:R-:W-:Y:S05]  /*12ee0*/  BSYNC B0 ;  /* 0x0000000000007941 */ /* 0x000fea0003800000 */
.L_x_13853:
        /* <DEDUP_REMOVED lines=10> */
.L_x_13928:
[----:B------:R-:W-:Y:S05]  /*12f90*/  BSYNC B1 ;  /* 0x0000000000017941 */ /* 0x000fea0003800000 */
.L_x_13857:
        /* <DEDUP_REMOVED lines=9> */
.L_x_13860:
[----:B------:R-:W-:Y:S05]  /*13030*/  BSYNC B1 ;  /* 0x0000000000017941 */ /* 0x000fea0003800000 */
.L_x_13859:
[----:B0-----:R-:W-:Y:S01]  /*13040*/  IMAD R0, R23, 0x4000, R22 ;  /* 0x0000400017007824 */ /* 0x001fe200078e0216 */
[----:B------:R-:W-:Y:S01]  /*13050*/  UIADD3 UR4, UP0, UR38, 0x470, URZ ;  /* 0x0000047026047890 */ /* 0x000fe2000ff1e03f */
[----:B------:R-:W-:Y:S01]  /*13060*/  IMAD R24, R24, 0x80, R27 ;  /* 0x0000008018187824 */ /* 0x000fe200078e021b */
[----:B------:R-:W-:Y:S01]  /*13070*/  PLOP3.LUT P0, PT, PT, PT, PT, 0x80, 0x0 ;  /* 0x000000000000781c */ /* 0x000fe20003f0f070 */
[----:B------:R-:W-:Y:S01]  /*13080*/  VIADD R2, R3, 0x16850 ;  /* 0x0001685003027836 */ /* 0x000fe20000000000 */
[----:B------:R-:W-:Y:S01]  /*13090*/  UIADD3.X UR5, URZ, UR39, URZ, UP0, !UPT ;  /* 0x000000273f057290 */ /* 0x000fe200087fe43f */
[----:B------:R-:W-:Y:S01]  /*130a0*/  VIADD R0, R0, 0x400 ;  /* 0x0000040000007836 */ /* 0x000fe20000000000 */
[----:B------:R-:W-:Y:S01]  /*130b0*/  UMOV UR6, 0x0 ;  /* 0x0000000000067882 */ /* 0x000fe20000000000 */
[----:B------:R-:W-:Y:S01]  /*130c0*/  UMOV UR7, 0x14f00000 ;  /* 0x14f0000000077882 */ /* 0x000fe20000000000 */
[----:B------:R-:W-:-:S08]  /*130d0*/  UMOV UR10, URZ ;  /* 0x0000003f000a7c82 */ /* 0x000fd00008000000 */
.L_x_13861:
        /* <DEDUP_REMOVED lines=10> */
.L_x_13856:
[----:B------:R-:W-:Y:S05]  /*13180*/  BSYNC B0 ;  /* 0x0000000000007941 */ /* 0x000fea0003800000 */
.L_x_13855:
[----:B------:R-:W-:-:S05]  /*13190*/  VIADD R23, R23, 0x1 ;  /* 0x0000000117177836 */ /* 0x000fca0000000000 */
[----:B------:R-:W-:-:S04]  /*131a0*/  ISETP.NE.AND P0, PT, R23, 0x2, PT ;  /* 0x000000021700780c */ /* 0x000fc80003f05270 */
[----:B0-----:R-:W-:Y:S02]  /*131b0*/  SEL R3, RZ, 0x1, P0 ;  /* 0x00000001ff037807 */ /* 0x001fe40000000000 */
[----:B------:R-:W-:Y:S02]  /*131c0*/  SEL R23, R23, RZ, P0 ;  /* 0x000000ff17177207 */ /* 0x000fe40000000000 */
[----:B------:R-:W-:-:S07]  /*131d0*/  LOP3.LUT R26, R26, R3, RZ, 0x3c, !PT ;  /* 0x000000031a1a7212 */ /* 0x000fce00078e3cff */
.L_x_13791:
[----:B------:R-:W-:Y:S05]  /*131e0*/  BSYNC B7 ;  /* 0x0000000000077941 */ /* 0x000fea0003800000 */
.L_x_13789:
        /* <DEDUP_REMOVED lines=12> */
.L_x_13862:
        /* <DEDUP_REMOVED lines=19> */
[----:B------:R-:W1:Y:S02]  /*133e0*/  SHFL.UP PT, R14, R17, 0x1, RZ ;  /* 0x04200000110e7989 */ /* 0x000e6400000e00ff */
[----:B-1----:R-:W-:-:S05]  /*133f0*/  SEL R4, R14, RZ, P1 ;  /* 0x000000ff0e047207 */ /* 0x002fca0000800000 */
[----:B------:R-:W-:-:S05]  /*13400*/  IMAD.IADD R4, R17, 0x1, R4 ;  /* 0x0000000111047824 */ /* 0x000fca00078e0204 */
        /* <DEDUP_REMOVED lines=14> */
.L_x_13938:
[----:B------:R-:W-:Y:S02]  /*134f0*/  ULDC UR4, c[0x0][0xc38] ;  /* 0x00030e0000047ab9 */ /* 0x000fe40000000800 */
[----:B------:R-:W-:-:S04]  /*13500*/  IMAD.U32 R4, RZ, RZ, UR4 ;  /* 0x00000004ff047e24 */ /* 0x000fc8000f8e00ff */
[----:B--2---:R-:W-:-:S04]  /*13510*/  IMAD R14, R14, R4, RZ ;  /* 0x000000040e0e7224 */ /* 0x004fc800078e02ff */
[----:B------:R-:W-:-:S05]  /*13520*/  IMAD.IADD R5, R5, 0x1, R14 ;  /* 0x0000000105057824 */ /* 0x000fca00078e020e */
[----:B------:R-:W-:-:S13]  /*13530*/  ISETP.GT.AND P6, PT, R5, R0, PT ;  /* 0x000000000500720c */ /* 0x000fda0003fc4270 */
[----:B------:R-:W-:Y:S05]  /*13540*/  @P6 BRA `(.L_x_13865) ;  /* 0x00000000009c6947 */ /* 0x000fea0003800000 */
.L_x_13870:
[----:B-1----:R-:W1:Y:S01]  /*13550*/  LDC R2, c[0x0][0xc3c] ;  /* 0x00030f00ff027b82 */ /* 0x002e620000000800 */
[----:B------:R-:W-:-:S05]  /*13560*/  VIADD R19, R19, 0x1f ;  /* 0x0000001f13137836 */ /* 0x000fca0000000000 */
[----:B-1----:R-:W-:-:S13]  /*13570*/  ISETP.GE.AND P6, PT, R19, R2, PT ;  /* 0x000000021300720c */ /* 0x002fda0003fc6270 */
[----:B------:R-:W-:Y:S05]  /*13580*/  @P6 BRA `(.L_x_13866) ;  /* 0x0000000400d06947 */ /* 0x000fea0003800000 */
[----:B------:R-:W1:Y:S01]  /*13590*/  S2R R3, SR_TID.X ;  /* 0x0000000000037919 */ /* 0x000e620000002100 */
[----:B------:R-:W-:Y:S01]  /*135a0*/  BSSY B0, `(.L_x_13867) ;  /* 0x0000009000007945 */ /* 0x000fe20003800000 */
[----:B------:R-:W-:Y:S01]  /*135b0*/  IMAD.MOV.U32 R17, RZ, RZ, RZ ;  /* 0x000000ffff117224 */ /* 0x000fe200078e00ff */
[----:B-1----:R-:W-:-:S05]  /*135c0*/  LOP3.LUT R3, R3, 0x1f, RZ, 0xc0, !PT ;  /* 0x0000001f03037812 */ /* 0x002fca00078ec0ff */
[----:B------:R-:W-:-:S05]  /*135d0*/  IMAD.IADD R7, R19, 0x1, R3 ;  /* 0x0000000113077824 */ /* 0x000fca00078e0203 */
[----:B------:R-:W-:-:S13]  /*135e0*/  ISETP.GE.OR P6, PT, R7, R2, !P0 ;  /* 0x000000020700720c */ /* 0x000fda00047c6670 */
[----:B------:R-:W-:Y:S05]  /*135f0*/  @P6 BRA `(.L_x_13868) ;  /* 0x00000000000c6947 */ /* 0x000fea0003800000 */
[----:B------:R-:W1:Y:S02]  /*13600*/  LDC.64 R2, c[0x0][0xc80] ;  /* 0x00032000ff027b82 */ /* 0x000e640000000a00 */
[----:B-1----:R-:W-:-:S05]  /*13610*/  IMAD.WIDE R2, R7, 0x4, R2 ;  /* 0x0000000407027825 */ /* 0x002fca00078e0202 */
[----:B------:R1:W5:Y:S02]  /*13620*/  LDG.E R17, desc[UR50][R2.64] ;  /* 0x0000003202117981 */ /* 0x000364000c1e1900 */
.L_x_13868:
[----:B------:R-:W-:Y:S05]  /*13630*/  BSYNC B0 ;  /* 0x0000000000007941 */ /* 0x000fea0003800000 */
.L_x_13867:
[----:B------:R-:W-:-:S03]  /*13640*/  UMOV UR4, 0xffffffff ;  /* 0xffffffff00047882 */ /* 0x000fc60000000000 */
[----:B------:R-:W-:Y:S05]  /*13650*/  BRA.DIV UR4, `(.L_x_13869) ;  /* 0x00000026047c7947 */ /* 0x000fea000b800000 */
[----:B-----5:R-:W2:Y:S02]  /*13660*/  SHFL.UP PT, R14, R17, 0x1, RZ ;  /* 0x04200000110e7989 */ /* 0x020ea400000e00ff */
[----:B--2---:R-:W-:-:S05]  /*13670*/  SEL R14, R14, RZ, P1 ;  /* 0x000000ff0e0e7207 */ /* 0x004fca0000800000 */
        /* <DEDUP_REMOVED lines=14> */
.L_x_13946:
[----:B------:R-:W-:Y:S02]  /*13760*/  ULDC UR4, c[0x0][0xc38] ;  /* 0x00030e0000047ab9 */ /* 0x000fe40000000800 */
[----:B------:R-:W-:-:S04]  /*13770*/  IMAD.U32 R4, RZ, RZ, UR4 ;  /* 0x00000004ff047e24 */ /* 0x000fc8000f8e00ff */
[----:B--2---:R-:W-:-:S04]  /*13780*/  IMAD R14, R14, R4, RZ ;  /* 0x000000040e0e7224 */ /* 0x004fc800078e02ff */
[----:B------:R-:W-:-:S05]  /*13790*/  IMAD.IADD R5, R14, 0x1, R5 ;  /* 0x000000010e057824 */ /* 0x000fca00078e0205 */
[----:B------:R-:W-:-:S13]  /*137a0*/  ISETP.GT.AND P6, PT, R5, R0, PT ;  /* 0x000000000500720c */ /* 0x000fda0003fc4270 */
[----:B------:R-:W-:Y:S05]  /*137b0*/  @!P6 BRA `(.L_x_13870) ;  /* 0xfffffffc0064e947 */ /* 0x000fea000383ffff */
.L_x_13865:
        /* <DEDUP_REMOVED lines=8> */
.L_x_13950:
[----:B------:R-:W-:Y:S01]  /*13840*/  ISETP.NE.AND P0, PT, R3, RZ, PT ;  /* 0x000000ff0300720c */ /* 0x000fe20003f05270 */
[----:B------:R-:W-:-:S12]  /*13850*/  IMAD.MOV.U32 R14, RZ, RZ, RZ ;  /* 0x000000ffff0e7224 */ /* 0x000fd800078e00ff */
[----:B------:R-:W-:Y:S05]  /*13860*/  @!P0 BRA `(.L_x_13872) ;  /* 0x0000000000108947 */ /* 0x000fea0003800000 */
[----:B------:R-:W-:Y:S01]  /*13870*/  UMOV UR4, 0xffffffff ;  /* 0xffffffff00047882 */ /* 0x000fe20000000000 */
[----:B------:R-:W-:Y:S02]  /*13880*/  VIADD R12, R6, 0xffffffff ;  /* 0xffffffff060c7836 */ /* 0x000fe40000000000 */
[----:B------:R-:W-:Y:S05]  /*13890*/  BRA.DIV UR4, `(.L_x_13873) ;  /* 0x0000002604f07947 */ /* 0x000fea000b800000 */
[----:B------:R4:W0:Y:S02]  /*138a0*/  SHFL.IDX PT, R14, R2, R12, 0x1f ;  /* 0x00001f0c020e7589 */ /* 0x00082400000e0000 */
.L_x_13872:
[----:B-1--4-:R-:W1:Y:S01]  /*138b0*/  LDC.64 R2, c[0x0][0xc90] ;  /* 0x00032400ff027b82 */ /* 0x012e620000000a00 */
[----:B------:R-:W-:-:S04]  /*138c0*/  IMAD.IADD R19, R6, 0x1, R19 ;  /* 0x0000000106137824 */ /* 0x000fc800078e0213 */
[----:B-1----:R-:W-:-:S05]  /*138d0*/  IMAD.WIDE R2, R19, 0x4, R2 ;  /* 0x0000000413027825 */ /* 0x002fca00078e0202 */
[----:B------:R1:W2:Y:S01]  /*138e0*/  LDG.E R7, desc[UR50][R2.64] ;  /* 0x0000003202077981 */ /* 0x0002a2000c1e1900 */
[----:B0-----:R-:W-:Y:S02]  /*138f0*/  IMAD R16, R14, R4, R5 ;  /* 0x000000040e107224 */ /* 0x001fe400078e0205 */
[----:B-1----:R-:W-:Y:S02]  /*13900*/  IMAD.MOV.U32 R2, RZ, RZ, RZ ;  /* 0x000000ffff027224 */ /* 0x002fe400078e00ff */
[----:B--23--:R-:W-:-:S05]  /*13910*/  IMAD R6, R17, R7, RZ ;  /* 0x0000000711067224 */ /* 0x00cfca00078e02ff */
[----:B------:R-:W-:-:S04]  /*13920*/  IABS R8, R6 ;  /* 0x0000000600087213 */ /* 0x000fc80000000000 */
[----:B------:R-:W0:Y:S08]  /*13930*/  I2F.RP R9, R8 ;  /* 0x0000000800097306 */ /* 0x000e300000209400 */
[----:B0-----:R-:W0:Y:S02]  /*13940*/  MUFU.RCP R9, R9 ;  /* 0x0000000900097308 */ /* 0x001e240000001000 */
[----:B0-----:R-:W-:-:S06]  /*13950*/  VIADD R10, R9, 0xffffffe ;  /* 0x0ffffffe090a7836 */ /* 0x001fcc0000000000 */
[----:B------:R-:W0:Y:S02]  /*13960*/  F2I.FTZ.U32.TRUNC.NTZ R3, R10 ;  /* 0x0000000a00037305 */ /* 0x000e24000021f000 */
[----:B0-----:R-:W-:-:S04]  /*13970*/  IMAD.MOV R11, RZ, RZ, -R3 ;  /* 0x000000ffff0b7224 */ /* 0x001fc800078e0a03 */
[----:B------:R-:W-:-:S04]  /*13980*/  IMAD R5, R11, R8, RZ ;  /* 0x000000080b057224 */ /* 0x000fc800078e02ff */
[----:B------:R-:W-:-:S04]  /*13990*/  IMAD.HI.U32 R2, R3, R5, R2 ;  /* 0x0000000503027227 */ /* 0x000fc800078e0002 */
[----:B------:R-:W-:Y:S01]  /*139a0*/  IMAD.IADD R5, R0, 0x1, -R16 ;  /* 0x0000000100057824 */ /* 0x000fe200078e0a10 */
[----:B------:R-:W-:-:S04]  /*139b0*/  IABS R0, R6 ;  /* 0x0000000600007213 */ /* 0x000fc80000000000 */
[----:B------:R-:W-:Y:S01]  /*139c0*/  IABS R3, R5 ;  /* 0x0000000500037213 */ /* 0x000fe20000000000 */
[----:B------:R-:W-:-:S04]  /*139d0*/  IMAD.MOV R0, RZ, RZ, -R0 ;  /* 0x000000ffff007224 */ /* 0x000fc800078e0a00 */
        /* <DEDUP_REMOVED lines=47> */
.L_x_13866:
[----:B------:R-:W-:Y:S01]  /*13cd0*/  UMOV UR4, URZ ;  /* 0x0000003f00047c82 */ /* 0x000fe20008000000 */
[----:B------:R-:W-:Y:S01]  /*13ce0*/  UMOV UR5, URZ ;  /* 0x0000003f00057c82 */ /* 0x000fe20008000000 */
[----:B------:R-:W-:Y:S01]  /*13cf0*/  ULDC UR6, c[0x0][0xc3c] ;  /* 0x00030f0000067ab9 */ /* 0x000fe20000000800 */
[----:B------:R-:W-:Y:S02]  /*13d00*/  IMAD.MOV.U32 R16, RZ, RZ, R0 ;  /* 0x000000ffff107224 */ /* 0x000fe400078e0000 */
[----:B------:R-:W-:Y:S02]  /*13d10*/  IMAD.U32 R17, RZ, RZ, UR4 ;  /* 0x00000004ff117e24 */ /* 0x000fe4000f8e00ff */
[----:B------:R-:W-:Y:S02]  /*13d20*/  IMAD.U32 R18, RZ, RZ, UR5 ;  /* 0x00000005ff127e24 */ /* 0x000fe4000f8e00ff */
[----:B------:R-:W-:-:S07]  /*13d30*/  IMAD.U32 R19, RZ, RZ, UR6 ;  /* 0x00000006ff137e24 */ /* 0x000fce000f8e00ff */
.L_x_13874:
[----:B------:R-:W1:Y:S01]  /*13d40*/  S2R R0, SR_TID.X ;  /* 0x0000000000007919 */ /* 0x000e620000002100 */
[----:B------:R-:W-:Y:S05]  /*13d50*/  WARPSYNC.ALL ;  /* 0x0000000000007948 */ /* 0x000fea0003800000 */
[----:B------:R-:W-:Y:S01]  /*13d60*/  BAR.SYNC.DEFER_BLOCKING 0x4, 0x200 ;  /* 0x0108000000007b1d */ /* 0x000fe20000010000 */
[----:B-1----:R-:W-:-:S04]  /*13d70*/  LOP3.LUT R0, R0, 0x1f, RZ, 0xc0, !PT ;  /* 0x0000001f00007812 */ /* 0x002fc800078ec0ff */
[----:B------:R-:W-:-:S13]  /*13d80*/  ISETP.NE.AND P0, PT, R0, RZ, PT ;  /* 0x000000ff0000720c */ /* 0x000fda0003f05270 */
[----:B------:R-:W1:Y:S01]  /*13d90*/  @!P0 S2R R3, SR_CgaCtaId ;  /* 0x0000000000038919 */ /* 0x000e620000008800 */
[----:B------:R-:W-:-:S04]  /*13da0*/  @!P0 MOV R0, 0x400 ;  /* 0x0000040000008802 */ /* 0x000fc80000000f00 */
[----:B-1----:R-:W-:-:S05]  /*13db0*/  @!P0 LEA R22, R3, R0, 0x18 ;  /* 0x0000000003168211 */ /* 0x002fca00078ec0ff */
[----:B------:R1:W-:Y:S01]  /*13dc0*/  @!P0 STS.128 [R22+0x168d0], R16 ;  /* 0x0168d01016008388 */ /* 0x0003e20000000c00 */
[----:B------:R-:W-:Y:S06]  /*13dd0*/  BAR.ARV 0x5, 0x200 ;  /* 0x0148000000007b1d */ /* 0x000fec0000002000 */
.L_x_13863:
[----:B------:R-:W-:Y:S02]  /*13de0*/  ULDC UR4, c[0x0][0xc3c] ;  /* 0x00030f0000047ab9 */ /* 0x000fe40000000800 */
[----:B---3--:R-:W-:-:S13]  /*13df0*/  ISETP.GE.AND P0, PT, R19, UR4, PT ;  /* 0x0000000413007c0c */ /* 0x008fda000bf06270 */
[----:B------:R-:W-:Y:S05]  /*13e00*/  @!P0 BRA `(.L_x_13875) ;  /* 0xffffffb400b88947 */ /* 0x000fea000383ffff */
[----:B------:R-:W-:Y:S05]  /*13e10*/  BSYNC B8 ;  /* 0x0000000000087941 */ /* 0x000fea0003800000 */
.L_x_13777:
        /* <DEDUP_REMOVED lines=12> */
.L_x_13953:
[----:B------:R-:W-:Y:S05]  /*13ee0*/  BSYNC B0 ;  /* 0x0000000000007941 */ /* 0x000fea0003800000 */
.L_x_13876:
[----:B------:R-:W-:-:S03]  /*13ef0*/  UMOV UR4, 0xffffffff ;  /* 0xffffffff00047882 */ /* 0x000fc60000000000 */
[----:B------:R-:W-:Y:S05]  /*13f00*/  BRA.DIV UR4, `(.L_x_13878) ;  /* 0x00000022048c7947 */ /* 0x000fea000b800000 */
[----:B0-----:R-:W0:Y:S02]  /*13f10*/  S2R R0, SR_TID.X ;  /* 0x0000000000007919 */ /* 0x001e240000002100 */
[----:B0-----:R-:W-:-:S04]  /*13f20*/  SHF.R.U32.HI R0, RZ, 0x5, R0 ;  /* 0x00000005ff007819 */ /* 0x001fc80000011600 */
[----:B------:R-:W-:-:S05]  /*13f30*/  LOP3.LUT R0, R0, 0x3, RZ, 0xc0, !PT ;  /* 0x0000000300007812 */ /* 0x000fca00078ec0ff */
[----:B------:R0:W3:Y:S02]  /*13f40*/  SHFL.IDX PT, R14, R0, RZ, 0x1f ;  /* 0x00001fff000e7589 */ /* 0x0000e400000e0000 */
.L_x_13956:
[----:B---3--:R-:W-:Y:S01]  /*13f50*/  ISETP.NE.AND P0, PT, R14, RZ, PT ;  /* 0x000000ff0e00720c */ /* 0x008fe20003f05270 */
[----:B------:R-:W-:-:S12]  /*13f60*/  BSSY B0, `(.L_x_13879) ;  /* 0x0000024000007945 */ /* 0x000fd80003800000 */
[----:B------:R-:W-:Y:S05]  /*13f70*/  @P0 BRA `(.L_x_13880) ;  /* 0x0000000000880947 */ /* 0x000fea0003800000 */
[----:B------:R-:W-:-:S03]  /*13f80*/  UMOV UR4, 0xffffffff ;  /* 0xffffffff00047882 */ /* 0x000fc60000000000 */
[----:B------:R-:W-:Y:S05]  /*13f90*/  BRA.DIV UR4, `(.L_x_13881) ;  /* 0x00000022049c7947 */ /* 0x000fea000b800000 */
[----:B------:R-:W-:-:S13]  /*13fa0*/  ELECT P6, URZ, PT ;  /* 0x00000000003f782f */ /* 0x000fda00038c0000 */
.L_x_13959:
[----:B------:R-:W-:Y:S05]  /*13fb0*/  @!P6 BRA `(.L_x_13880) ;  /* 0x000000000078e947 */ /* 0x000fea0003800000 */
[----:B------:R-:W-:-:S06]  /*13fc0*/  ULOP3.LUT UR4, UR36, 0x2, URZ, 0xfc, !UPT ;  /* 0x0000000224047892 */ /* 0x000fcc000f8efc3f */
[----:B0-----:R-:W-:-:S05]  /*13fd0*/  IMAD.U32 R0, RZ, RZ, UR4 ;  /* 0x00000004ff007e24 */ /* 0x001fca000f8e00ff */
[----:B------:R-:W-:-:S13]  /*13fe0*/  ISETP.NE.AND P2, PT, R0, 0x3, PT ;  /* 0x000000030000780c */ /* 0x000fda0003f45270 */
[----:B------:R-:W-:Y:S05]  /*13ff0*/  @!P2 BRA `(.L_x_13882) ;  /* 0x000000000004a947 */ /* 0x000fea0003800000 */
[----:B------:R-:W-:Y:S01]  /*14000*/  BPT.TRAP 0x1 ;  /* 0x000000040000795c */ /* 0x000fe20000300000 */
.L_x_13882:
        /* <DEDUP_REMOVED lines=12> */
.L_x_13960:
[----:B------:R-:W3:Y:S02]  /*140d0*/  SYNCS.PHASECHK.TRANS64.TRYWAIT P0, [R3+URZ], R2 ;  /* 0x00000002030075a7 */ /* 0x000ee4000800017f */
[----:B---3--:R-:W-:Y:S05]  /*140e0*/  @!P0 BRA `(.L_x_13884) ;  /* 0x00000020007c8947 */ /* 0x008fea0003800000 */
.L_x_13961:
[----:B------:R-:W-:Y:S05]  /*140f0*/  @!P2 BRA `(.L_x_13885) ;  /* 0x000000000004a947 */ /* 0x000fea0003800000 */
[----:B------:R-:W-:Y:S01]  /*14100*/  BPT.TRAP 0x1 ;  /* 0x000000040000795c */ /* 0x000fe20000300000 */
.L_x_13885:
[----:B------:R-:W-:-:S04]  /*14110*/  VIADD R0, R9, 0x16860 ;  /* 0x0001686009007836 */ /* 0x000fc80000000000 */
[----:B------:R-:W-:-:S04]  /*14120*/  IMAD R23, R23, 0x8, R0 ;  /* 0x0000000817177824 */ /* 0x000fc800078e0200 */
[----:B------:R-:W4:Y:S02]  /*14130*/  SYNCS.PHASECHK.TRANS64.TRYWAIT P0, [R23+URZ], R4 ;  /* 0x00000004170075a7 */ /* 0x000f24000800017f */
[----:B----4-:R-:W-:Y:S05]  /*14140*/  @!P0 BRA `(.L_x_13886) ;  /* 0x0000002000788947 */ /* 0x010fea0003800000 */
.L_x_13962:
[----:B------:R-:W-:-:S07]  /*14150*/  IMAD R7, R7, 0x8, R0 ;  /* 0x0000000807077824 */ /* 0x000fce00078e0200 */
.L_x_13887:
[----:B------:R0:W0:Y:S02]  /*14160*/  SYNCS.PHASECHK.TRANS64.TRYWAIT P0, [R7+URZ], R2 ;  /* 0x00000002070075a7 */ /* 0x000024000800017f */
[----:B0-----:R-:W-:Y:S05]  /*14170*/  @!P0 NANOSLEEP.SYNCS 0x989680 ;  /* 0x009896800000895d */ /* 0x001fea0003900000 */
[----:B------:R-:W0:Y:S02]  /*14180*/  @!P0 SYNCS.PHASECHK.TRANS64 P0, [R7+URZ], R2 ;  /* 0x00000002070085a7 */ /* 0x000e24000800007f */
[----:B0-----:R-:W-:Y:S05]  /*14190*/  @!P0 BRA `(.L_x_13887) ;  /* 0xfffffffc00f08947 */ /* 0x001fea000383ffff */
.L_x_13880:
[----:B------:R-:W-:Y:S05]  /*141a0*/  BSYNC B0 ;  /* 0x0000000000007941 */ /* 0x000fea0003800000 */
.L_x_13879:
[----:B------:R-:W-:Y:S05]  /*141b0*/  EXIT ;  /* 0x000000000000794d */ /* 0x000fea0003800000 */
.L_x_13691:
[----:B0-----:R-:W-:-:S04]  /*141c0*/  IMAD.U32 R3, RZ, RZ, UR45 ;  /* 0x0000002dff037e24 */ /* 0x001fc8000f8e00ff */
[----:B------:R0:W1:Y:S03]  /*141d0*/  SYNCS.PHASECHK.TRANS64.TRYWAIT P1, [R3+URZ+0x16800], R0 ;  /* 0x01680000030075a7 */ /* 0x000066000802017f */
[----:B-1----:R-:W-:Y:S05]  /*141e0*/  @!P1 NANOSLEEP.SYNCS 0x989680 ;  /* 0x009896800000995d */ /* 0x002fea0003900000 */
[----:B------:R-:W1:Y:S02]  /*141f0*/  @!P1 SYNCS.PHASECHK.TRANS64 P1, [R3+URZ+0x16800], R0 ;  /* 0x01680000030095a7 */ /* 0x000e64000802007f */
[----:B-1----:R-:W-:Y:S05]  /*14200*/  @!P1 BRA `(.L_x_13691) ;  /* 0xfffffffc00ec9947 */ /* 0x002fea000383ffff */
[----:B------:R-:W-:Y:S05]  /*14210*/  BRA `(.L_x_13888) ;  /* 0xfffffed800287947 */ /* 0x000fea000383ffff */
.L_x_13695:
[----:B-1----:R1:W2:Y:S02]  /*14220*/  SYNCS.PHASECHK.TRANS64.TRYWAIT P2, [R5+URZ+0x16830], R0 ;  /* 0x01683000050075a7 */ /* 0x0022a4000804017f */
[----:B--2---:R-:W-:Y:S05]  /*14230*/  @!P2 NANOSLEEP.SYNCS 0x989680 ;  /* 0x009896800000a95d */ /* 0x004fea0003900000 */
[----:B------:R-:W2:Y:S02]  /*14240*/  @!P2 SYNCS.PHASECHK.TRANS64 P2, [R5+URZ+0x16830], R0 ;  /* 0x016830000500a5a7 */ /* 0x000ea4000804007f */
[----:B--2---:R-:W-:Y:S05]  /*14250*/  @!P2 BRA `(.L_x_13695) ;  /* 0xfffffffc00f0a947 */ /* 0x004fea000383ffff */
[----:B------:R-:W-:Y:S05]  /*14260*/  BRA `(.L_x_13694) ;  /* 0xfffffed8004c7947 */ /* 0x000fea000383ffff */
.L_x_13711:
[----:B-1----:R-:W-:-:S04]  /*14270*/  IMAD.U32 R7, RZ, RZ, UR6 ;  /* 0x00000006ff077e24 */ /* 0x002fc8000f8e00ff */
[----:B------:R1:W2:Y:S03]  /*14280*/  SYNCS.PHASECHK.TRANS64.TRYWAIT P2, [R7+URZ+0x16830], R0 ;  /* 0x01683000070075a7 */ /* 0x0002a6000804017f */
[----:B--2---:R-:W-:Y:S05]  /*14290*/  @!P2 NANOSLEEP.SYNCS 0x989680 ;  /* 0x009896800000a95d */ /* 0x004fea0003900000 */
[----:B------:R-:W2:Y:S02]  /*142a0*/  @!P2 SYNCS.PHASECHK.TRANS64 P2, [R7+URZ+0x16830], R0 ;  /* 0x016830000700a5a7 */ /* 0x000ea4000804007f */
[----:B--2---:R-:W-:Y:S05]  /*142b0*/  @!P2 BRA `(.L_x_13711) ;  /* 0xfffffffc00eca947 */ /* 0x004fea000383ffff */
[----:B------:R-:W-:Y:S05]  /*142c0*/  BRA `(.L_x_13708) ;  /* 0xffffff0800b87947 */ /* 0x000fea000383ffff */
.L_x_13715:
[----:B-1----:R-:W-:-:S04]  /*142d0*/  IMAD.U32 R7, RZ, RZ, UR6 ;  /* 0x00000006ff077e24 */ /* 0x002fc8000f8e00ff */
[----:B------:R1:W2:Y:S03]  /*142e0*/  SYNCS.PHASECHK.TRANS64.TRYWAIT P2, [R7+URZ+0x16850], R0 ;  /* 0x01685000070075a7 */ /* 0x0002a6000804017f */
[----:B--2---:R-:W-:Y:S05]  /*142f0*/  @!P2 NANOSLEEP.SYNCS 0x989680 ;  /* 0x009896800000a95d */ /* 0x004fea0003900000 */
[----:B------:R-:W2:Y:S02]  /*14300*/  @!P2 SYNCS.PHASECHK.TRANS64 P2, [R7+URZ+0x16850], R0 ;  /* 0x016850000700a5a7 */ /* 0x000ea4000804007f */
[----:B--2---:R-:W-:Y:S05]  /*14310*/  @!P2 BRA `(.L_x_13715) ;  /* 0xfffffffc00eca947 */ /* 0x004fea000383ffff */
[----:B------:R-:W-:Y:S05]  /*14320*/  BRA `(.L_x_13712) ;  /* 0xffffff0c00287947 */ /* 0x000fea000383ffff */
.L_x_13732:
[----:B-1----:R-:W-:-:S04]  /*14330*/  IMAD.U32 R3, RZ, RZ, UR6 ;  /* 0x00000006ff037e24 */ /* 0x002fc8000f8e00ff */
[----:B------:R1:W2:Y:S03]  /*14340*/  SYNCS.PHASECHK.TRANS64.TRYWAIT P2, [R3+URZ+0x16830], R0 ;  /* 0x01683000030075a7 */ /* 0x0002a6000804017f */
[----:B--2---:R-:W-:Y:S05]  /*14350*/  @!P2 NANOSLEEP.SYNCS 0x989680 ;  /* 0x009896800000a95d */ /* 0x004fea0003900000 */
[----:B------:R-:W2:Y:S02]  /*14360*/  @!P2 SYNCS.PHASECHK.TRANS64 P2, [R3+URZ+0x16830], R0 ;  /* 0x016830000300a5a7 */ /* 0x000ea4000804007f */
[----:B--2---:R-:W-:Y:S05]  /*14370*/  @!P2 BRA `(.L_x_13732) ;  /* 0xfffffffc00eca947 */ /* 0x004fea000383ffff */
[----:B------:R-:W-:Y:S05]  /*14380*/  BRA `(.L_x_13729) ;  /* 0xffffff3800987947 */ /* 0x000fea000383ffff */
.L_x_13736:
[----:B-1----:R-:W-:-:S04]  /*14390*/  IMAD.U32 R3, RZ, RZ, UR6 ;  /* 0x00000006ff037e24 */ /* 0x002fc8000f8e00ff */
[----:B------:R1:W2:Y:S03]  /*143a0*/  SYNCS.PHASECHK.TRANS64.TRYWAIT P2, [R3+URZ+0x16850], R0 ;  /* 0x01685000030075a7 */ /* 0x0002a6000804017f */
[----:B--2---:R-:W-:Y:S05]  /*143b0*/  @!P2 NANOSLEEP.SYNCS 0x989680 ;  /* 0x009896800000a95d */ /* 0x004fea0003900000 */
[----:B------:R-:W2:Y:S02]  /*143c0*/  @!P2 SYNCS.PHASECHK.TRANS64 P2, [R3+URZ+0x16850], R0 ;  /* 0x016850000300a5a7 */ /* 0x000ea4000804007f */
[----:B--2---:R-:W-:Y:S05]  /*143d0*/  @!P2 BRA `(.L_x_13736) ;  /* 0xfffffffc00eca947 */ /* 0x004fea000383ffff */
[----:B------:R-:W-:Y:S05]  /*143e0*/  BRA `(.L_x_13733) ;  /* 0xffffff3c00087947 */ /* 0x000fea000383ffff */
.L_x_13742:
[----:B-1----:R-:W-:-:S04]  /*143f0*/  IMAD.U32 R3, RZ, RZ, UR6 ;  /* 0x00000006ff037e24 */ /* 0x002fc8000f8e00ff */
[----:B------:R1:W2:Y:S03]  /*14400*/  SYNCS.PHASECHK.TRANS64.TRYWAIT P2, [R3+URZ+0x16830], R0 ;  /* 0x01683000030075a7 */ /* 0x0002a6000804017f */
[----:B--2---:R-:W-:Y:S05]  /*14410*/  @!P2 NANOSLEEP.SYNCS 0x989680 ;  /* 0x009896800000a95d */ /* 0x004fea0003900000 */
[----:B------:R-:W2:Y:S02]  /*14420*/  @!P2 SYNCS.PHASECHK.TRANS64 P2, [R3+URZ+0x16830], R0 ;  /* 0x016830000300a5a7 */ /* 0x000ea4000804007f */
[----:B--2---:R-:W-:Y:S05]  /*14430*/  @!P2 BRA `(.L_x_13742) ;  /* 0xfffffffc00eca947 */ /* 0x004fea000383ffff */
[----:B------:R-:W-:Y:S05]  /*14440*/  BRA `(.L_x_13739) ;  /* 0xffffff5400a87947 */ /* 0x000fea000383ffff */
.L_x_13746:
[----:B-1----:R-:W-:-:S04]  /*14450*/  IMAD.U32 R3, RZ, RZ, UR6 ;  /* 0x00000006ff037e24 */ /* 0x002fc8000f8e00ff */
[----:B------:R1:W2:Y:S03]  /*14460*/  SYNCS.PHASECHK.TRANS64.TRYWAIT P2, [R3+URZ+0x16850], R0 ;  /* 0x01685000030075a7 */ /* 0x0002a6000804017f */
[----:B--2---:R-:W-:Y:S05]  /*14470*/  @!P2 NANOSLEEP.SYNCS 0x989680 ;  /* 0x009896800000a95d */ /* 0x004fea0003900000 */
[----:B------:R-:W2:Y:S02]  /*14480*/  @!P2 SYNCS.PHASECHK.TRANS64 P2, [R3+URZ+0x16850], R0 ;  /* 0x016850000300a5a7 */ /* 0x000ea4000804007f */
[----:B--2---:R-:W-:Y:S05]  /*14490*/  @!P2 BRA `(.L_x_13746) ;  /* 0xfffffffc00eca947 */ /* 0x004fea000383ffff */
[----:B------:R-:W-:Y:S05]  /*144a0*/  BRA `(.L_x_13743) ;  /* 0xffffff5800187947 */ /* 0x000fea000383ffff */
.L_x_13759:
[----:B-1----:R-:W-:-:S04]  /*144b0*/  IMAD.U32 R7, RZ, RZ, UR5 ;  /* 0x00000005ff077e24 */ /* 0x002fc8000f8e00ff */
[----:B------:R1:W2:Y:S03]  /*144c0*/  SYNCS.PHASECHK.TRANS64.TRYWAIT P0, [R7+URZ+0x16850], R4 ;  /* 0x01685004070075a7 */ /* 0x0002a6000800017f */
[----:B--2---:R-:W-:Y:S05]  /*144d0*/  @!P0 NANOSLEEP.SYNCS 0x989680 ;  /* 0x009896800000895d */ /* 0x004fea0003900000 */
[----:B------:R-:W2:Y:S02]  /*144e0*/  @!P0 SYNCS.PHASECHK.TRANS64 P0, [R7+URZ+0x16850], R4 ;  /* 0x01685004070085a7 */ /* 0x000ea4000800007f */
[----:B--2---:R-:W-:Y:S05]  /*144f0*/  @!P0 BRA `(.L_x_13759) ;  /* 0xfffffffc00ec8947 */ /* 0x004fea000383ffff */
[----:B------:R-:W-:Y:S05]  /*14500*/  BRA `(.L_x_13758) ;  /* 0xffffff8000a87947 */ /* 0x000fea000383ffff */
.L_x_13797:
        /* <DEDUP_REMOVED lines=11> */
.L_x_13890:
[----:B------:R-:W-:Y:S05]  /*145c0*/  BSYNC B0 ;  /* 0x0000000000007941 */ /* 0x000fea0003800000 */
.L_x_13889:
[----:B------:R-:W-:Y:S05]  /*145d0*/  BRA `(.L_x_13891) ;  /* 0xffffffbc005c7947 */ /* 0x000fea000383ffff */
.L_x_13799:
[----:B------:R-:W-:Y:S01]  /*145e0*/  BSSY B0, `(.L_x_13892) ;  /* 0x0000006000007945 */ /* 0x000fe20003800000 */
[----:B------:R-:W-:-:S07]  /*145f0*/  IMAD.MOV.U32 R15, RZ, RZ, -0x1 ;  /* 0xffffffffff0f7424 */ /* 0x000fce00078e00ff */
[----:B01----:R-:W-:Y:S05]  /*14600*/  WARPSYNC.COLLECTIVE R15, `(.L_x_13893) ;  /* 0x000000000f0c7348 */ /* 0x003fea0003c00000 */
[----:B------:R-:W-:Y:S02]  /*14610*/  ELECT P6, UR62, PT ;  /* 0x00000000003e782f */ /* 0x000fe400038c0000 */
[----:B------:R-:W-:Y:S01]  /*14620*/  MOV R14, UR62 ;  /* 0x0000003e000e7c02 */ /* 0x000fe20008000f00 */
[----:B01----:R-:W-:Y:S10]  /*14630*/  ENDCOLLECTIVE ;  /* 0x000000000000791b */ /* 0x003ff40003800000 */
.L_x_13893:
[----:B------:R-:W-:Y:S05]  /*14640*/  BSYNC B0 ;  /* 0x0000000000007941 */ /* 0x000fea0003800000 */
.L_x_13892:
[----:B------:R-:W-:Y:S05]  /*14650*/  BRA `(.L_x_13894) ;  /* 0xffffffbc00647947 */ /* 0x000fea000383ffff */
.L_x_13801:
[----:B0-----:R0:W2:Y:S02]  /*14660*/  SYNCS.PHASECHK.TRANS64.TRYWAIT P0, [R3+URZ+0x16840], R0 ;  /* 0x01684000030075a7 */ /* 0x0010a4000800017f */
[----:B--2---:R-:W-:Y:S05]  /*14670*/  @!P0 NANOSLEEP.SYNCS 0x989680 ;  /* 0x009896800000895d */ /* 0x004fea0003900000 */
[----:B------:R-:W2:Y:S02]  /*14680*/  @!P0 SYNCS.PHASECHK.TRANS64 P0, [R3+URZ+0x16840], R0 ;  /* 0x01684000030085a7 */ /* 0x000ea4000800007f */
[----:B--2---:R-:W-:Y:S05]  /*14690*/  @!P0 BRA `(.L_x_13801) ;  /* 0xfffffffc00f08947 */ /* 0x004fea000383ffff */
[----:B------:R-:W-:Y:S05]  /*146a0*/  BRA `(.L_x_13895) ;  /* 0xffffffbc00c07947 */ /* 0x000fea000383ffff */
.L_x_13805:
[----:B------:R-:W2:Y:S01]  /*146b0*/  LDL.LU R11, [R1+0x10] ;  /* 0x00001000010b7983 */ /* 0x000ea20000300800 */
[----:B------:R-:W-:Y:S02]  /*146c0*/  IMAD.MOV.U32 R3, RZ, RZ, R12 ;  /* 0x000000ffff037224 */ /* 0x000fe400078e000c */
[----:B------:R-:W-:Y:S02]  /*146d0*/  IMAD.MOV.U32 R13, RZ, RZ, R4 ;  /* 0x000000ffff0d7224 */ /* 0x000fe400078e0004 */
[----:B------:R-:W-:Y:S02]  /*146e0*/  IMAD.MOV.U32 R12, RZ, RZ, RZ ;  /* 0x000000ffff0c7224 */ /* 0x000fe400078e00ff */
[----:B------:R-:W-:Y:S02]  /*146f0*/  IMAD.MOV.U32 R15, RZ, RZ, -0x1 ;  /* 0xffffffffff0f7424 */ /* 0x000fe400078e00ff */
[----:B------:R-:W-:Y:S02]  /*14700*/  IMAD.IADD R3, R21, 0x1, R3 ;  /* 0x0000000115037824 */ /* 0x000fe400078e0203 */
[----:B--2---:R-:W-:-:S02]  /*14710*/  IMAD R6, R11, R9, RZ ;  /* 0x000000090b067224 */ /* 0x004fc400078e02ff */
[----:B------:R-:W-:-:S03]  /*14720*/  IMAD.MOV.U32 R11, RZ, RZ, 0x181f ;  /* 0x0000181fff0b7424 */ /* 0x000fc600078e00ff */
[----:B------:R-:W-:-:S13]  /*14730*/  ISETP.GE.AND P1, PT, R3, R6, PT ;  /* 0x000000060300720c */ /* 0x000fda0003f26270 */
[----:B-----5:R-:W-:Y:S05]  /*14740*/  WARPSYNC.COLLECTIVE R15, `(.L_x_13896) ;  /* 0x000000000f087348 */ /* 0x020fea0003c00000 */
[----:B------:R0:W1:Y:S02]  /*14750*/  SHFL.IDX P6, R14, R13, R12, R11 ;  /* 0x0000000c0d0e7389 */ /* 0x00006400000c000b */
[----:B01---5:R-:W-:Y:S01]  /*14760*/  ENDCOLLECTIVE ;  /* 0x000000000000791b */ /* 0x023fe20003800000 */
.L_x_13896:
[----:B------:R-:W-:Y:S02]  /*14770*/  IMAD.MOV.U32 R13, RZ, RZ, R0 ;  /* 0x000000ffff0d7224 */ /* 0x000fe400078e0000 */
[----:B------:R-:W-:-:S07]  /*14780*/  IMAD.MOV.U32 R7, RZ, RZ, R14 ;  /* 0x000000ffff077224 */ /* 0x000fce00078e000e */
[----:B------:R-:W-:Y:S05]  /*14790*/  WARPSYNC.COLLECTIVE R15, `(.L_x_13897) ;  /* 0x000000000f087348 */ /* 0x000fea0003c00000 */
[----:B------:R0:W1:Y:S02]  /*147a0*/  SHFL.IDX P6, R14, R13, R12, R11 ;  /* 0x0000000c0d0e7389 */ /* 0x00006400000c000b */
[----:B01----:R-:W-:Y:S01]  /*147b0*/  ENDCOLLECTIVE ;  /* 0x000000000000791b */ /* 0x003fe20003800000 */
.L_x_13897:
[----:B------:R-:W-:Y:S02]  /*147c0*/  IMAD.MOV.U32 R13, RZ, RZ, R4 ;  /* 0x000000ffff0d7224 */ /* 0x000fe400078e0004 */
[----:B------:R-:W-:Y:S02]  /*147d0*/  IMAD.MOV.U32 R12, RZ, RZ, 0x1 ;  /* 0x00000001ff0c7424 */ /* 0x000fe400078e00ff */
[----:B------:R-:W-:-:S07]  /*147e0*/  IMAD.MOV.U32 R8, RZ, RZ, R14 ;  /* 0x000000ffff087224 */ /* 0x000fce00078e000e */
[----:B------:R-:W-:Y:S05]  /*147f0*/  WARPSYNC.COLLECTIVE R15, `(.L_x_13898) ;  /* 0x000000000f087348 */ /* 0x000fea0003c00000 */
[----:B------:R0:W1:Y:S02]  /*14800*/  SHFL.IDX P6, R14, R13, R12, R11 ;  /* 0x0000000c0d0e7389 */ /* 0x00006400000c000b */
[----:B01----:R-:W-:Y:S01]  /*14810*/  ENDCOLLECTIVE ;  /* 0x000000000000791b */ /* 0x003fe20003800000 */
.L_x_13898:
        /* <DEDUP_REMOVED lines=14> */
.L_x_13899:
[----:B------:R-:W-:Y:S02]  /*14900*/  IMAD.MOV.U32 R13, RZ, RZ, R4 ;  /* 0x000000ffff0d7224 */ /* 0x000fe400078e0004 */
[----:B------:R-:W-:Y:S02]  /*14910*/  IMAD.MOV.U32 R12, RZ, RZ, 0x2 ;  /* 0x00000002ff0c7424 */ /* 0x000fe400078e00ff */
[----:B------:R-:W-:-:S07]  /*14920*/  IMAD.MOV.U32 R8, RZ, RZ, R14 ;  /* 0x000000ffff087224 */ /* 0x000fce00078e000e */
[----:B------:R-:W-:Y:S05]  /*14930*/  WARPSYNC.COLLECTIVE R15, `(.L_x_13900) ;  /* 0x000000000f087348 */ /* 0x000fea0003c00000 */
[----:B------:R0:W1:Y:S02]  /*14940*/  SHFL.IDX P6, R14, R13, R12, R11 ;  /* 0x0000000c0d0e7389 */ /* 0x00006400000c000b */
[----:B01----:R-:W-:Y:S01]  /*14950*/  ENDCOLLECTIVE ;  /* 0x000000000000791b */ /* 0x003fe20003800000 */
.L_x_13900:
        /* <DEDUP_REMOVED lines=14> */
.L_x_13901:
[----:B------:R-:W-:Y:S02]  /*14a40*/  IMAD.MOV.U32 R13, RZ, RZ, R4 ;  /* 0x000000ffff0d7224 */ /* 0x000fe400078e0004 */
[----:B------:R-:W-:Y:S02]  /*14a50*/  IMAD.MOV.U32 R12, RZ, RZ, 0x3 ;  /* 0x00000003ff0c7424 */ /* 0x000fe400078e00ff */
[----:B------:R-:W-:-:S07]  /*14a60*/  IMAD.MOV.U32 R8, RZ, RZ, R14 ;  /* 0x000000ffff087224 */ /* 0x000fce00078e000e */
[----:B------:R-:W-:Y:S05]  /*14a70*/  WARPSYNC.COLLECTIVE R15, `(.L_x_13902) ;  /* 0x000000000f087348 */ /* 0x000fea0003c00000 */
[----:B------:R0:W1:Y:S02]  /*14a80*/  SHFL.IDX P6, R14, R13, R12, R11 ;  /* 0x0000000c0d0e7389 */ /* 0x00006400000c000b */
[----:B01----:R-:W-:Y:S01]  /*14a90*/  ENDCOLLECTIVE ;  /* 0x000000000000791b */ /* 0x003fe20003800000 */
.L_x_13902:
        /* <DEDUP_REMOVED lines=14> */
.L_x_13903:
[----:B------:R-:W-:Y:S02]  /*14b80*/  IMAD.MOV.U32 R13, RZ, RZ, R4 ;  /* 0x000000ffff0d7224 */ /* 0x000fe400078e0004 */
[----:B------:R-:W-:Y:S02]  /*14b90*/  IMAD.MOV.U32 R12, RZ, RZ, 0x4 ;  /* 0x00000004ff0c7424 */ /* 0x000fe400078e00ff */
[----:B------:R-:W-:-:S07]  /*14ba0*/  IMAD.MOV.U32 R8, RZ, RZ, R14 ;  /* 0x000000ffff087224 */ /* 0x000fce00078e000e */
[----:B------:R-:W-:Y:S05]  /*14bb0*/  WARPSYNC.COLLECTIVE R15, `(.L_x_13904) ;  /* 0x000000000f087348 */ /* 0x000fea0003c00000 */
[----:B------:R0:W1:Y:S02]  /*14bc0*/  SHFL.IDX P6, R14, R13, R12, R11 ;  /* 0x0000000c0d0e7389 */ /* 0x00006400000c000b */
[----:B01----:R-:W-:Y:S01]  /*14bd0*/  ENDCOLLECTIVE ;  /* 0x000000000000791b */ /* 0x003fe20003800000 */
.L_x_13904:
        /* <DEDUP_REMOVED lines=14> */
.L_x_13905:
[----:B------:R-:W-:Y:S02]  /*14cc0*/  IMAD.MOV.U32 R13, RZ, RZ, R4 ;  /* 0x000000ffff0d7224 */ /* 0x000fe400078e0004 */
[----:B------:R-:W-:Y:S02]  /*14cd0*/  IMAD.MOV.U32 R12, RZ, RZ, 0x5 ;  /* 0x00000005ff0c7424 */ /* 0x000fe400078e00ff */
[----:B------:R-:W-:-:S07]  /*14ce0*/  IMAD.MOV.U32 R8, RZ, RZ, R14 ;  /* 0x000000ffff087224 */ /* 0x000fce00078e000e */
[----:B------:R-:W-:Y:S05]  /*14cf0*/  WARPSYNC.COLLECTIVE R15, `(.L_x_13906) ;  /* 0x000000000f087348 */ /* 0x000fea0003c00000 */
[----:B------:R0:W1:Y:S02]  /*14d00*/  SHFL.IDX P6, R14, R13, R12, R11 ;  /* 0x0000000c0d0e7389 */ /* 0x00006400000c000b */
[----:B01----:R-:W-:Y:S01]  /*14d10*/  ENDCOLLECTIVE ;  /* 0x000000000000791b */ /* 0x003fe20003800000 */
.L_x_13906:
        /* <DEDUP_REMOVED lines=14> */
.L_x_13907:
[----:B------:R-:W-:Y:S02]  /*14e00*/  IMAD.MOV.U32 R13, RZ, RZ, R4 ;  /* 0x000000ffff0d7224 */ /* 0x000fe400078e0004 */
[----:B------:R-:W-:Y:S02]  /*14e10*/  IMAD.MOV.U32 R12, RZ, RZ, 0x6 ;  /* 0x00000006ff0c7424 */ /* 0x000fe400078e00ff */
[----:B------:R-:W-:-:S07]  /*14e20*/  IMAD.MOV.U32 R8, RZ, RZ, R14 ;  /* 0x000000ffff087224 */ /* 0x000fce00078e000e */
[----:B------:R-:W-:Y:S05]  /*14e30*/  WARPSYNC.COLLECTIVE R15, `(.L_x_13908) ;  /* 0x000000000f087348 */ /* 0x000fea0003c00000 */
[----:B------:R0:W1:Y:S02]  /*14e40*/  SHFL.IDX P6, R14, R13, R12, R11 ;  /* 0x0000000c0d0e7389 */ /* 0x00006400000c000b */
[----:B01----:R-:W-:Y:S01]  /*14e50*/  ENDCOLLECTIVE ;  /* 0x000000000000791b */ /* 0x003fe20003800000 */
.L_x_13908:
        /* <DEDUP_REMOVED lines=14> */
.L_x_13909:
[----:B------:R-:W-:Y:S02]  /*14f40*/  IMAD.MOV.U32 R13, RZ, RZ, R4 ;  /* 0x000000ffff0d7224 */ /* 0x000fe400078e0004 */
[----:B------:R-:W-:Y:S02]  /*14f50*/  IMAD.MOV.U32 R12, RZ, RZ, 0x7 ;  /* 0x00000007ff0c7424 */ /* 0x000fe400078e00ff */
[----:B------:R-:W-:-:S07]  /*14f60*/  IMAD.MOV.U32 R8, RZ, RZ, R14 ;  /* 0x000000ffff087224 */ /* 0x000fce00078e000e */
[----:B------:R-:W-:Y:S05]  /*14f70*/  WARPSYNC.COLLECTIVE R15, `(.L_x_13910) ;  /* 0x000000000f087348 */ /* 0x000fea0003c00000 */
[----:B------:R0:W1:Y:S02]  /*14f80*/  SHFL.IDX P6, R14, R13, R12, R11 ;  /* 0x0000000c0d0e7389 */ /* 0x00006400000c000b */
[----:B01----:R-:W-:Y:S01]  /*14f90*/  ENDCOLLECTIVE ;  /* 0x000000000000791b */ /* 0x003fe20003800000 */
.L_x_13910:
[----:B------:R-:W-:-:S05]  /*14fa0*/  @!P1 LEA R8, P2, R20, R8, 0x1 ;  /* 0x0000000814089211 */ /* 0x000fca00078408ff */
[----:B------:R-:W-:-:S04]  /*14fb0*/  @!P1 IMAD.X R7, RZ, RZ, R7, P2 ;  /* 0x000000ffff079224 */ /* 0x000fc800010e0607 */
[----:B------:R-:W-:Y:S02]  /*14fc0*/  @!P1 IMAD.MOV.U32 R9, RZ, RZ, R7 ;  /* 0x000000ffff099224 */ /* 0x000fe400078e0007 */
[----:B------:R-:W-:Y:S02]  /*14fd0*/  IMAD.MOV.U32 R13, RZ, RZ, R0 ;  /* 0x000000ffff0d7224 */ /* 0x000fe400078e0000 */
[----:B------:R-:W-:Y:S01]  /*14fe0*/  VIADD R7, R3, 0x70 ;  /* 0x0000007003077836 */ /* 0x000fe20000000000 */
[----:B------:R-:W-:Y:S01]  /*14ff0*/  @!PT LDS RZ, [RZ] ;  /* 0x00000000fffff984 */ /* 0x000fe20000000800 */
[----:B------:R-:W-:Y:S01]  /*15000*/  @!PT LDS RZ, [RZ] ;  /* 0x00000000fffff984 */ /* 0x000fe20000000800 */
[----:B------:R-:W-:Y:S01]  /*15010*/  @!PT LDS RZ, [RZ] ;  /* 0x00000000fffff984 */ /* 0x000fe20000000800 */
[----:B------:R0:W-:Y:S04]  /*15020*/  @!P1 LDGSTS.E.BYPASS.LTC128B.128 [R10+0xb400], desc[UR50][R8.64], !P0 ;  /* 0x0b400000080a9fae */ /* 0x0001e8000c101d72 */
[----:B------:R-:W-:Y:S01]  /*15030*/  ISETP.GE.AND P1, PT, R7, R6, PT ;  /* 0x000000060700720c */ /* 0x000fe20003f26270 */
[----:B------:R-:W-:-:S02]  /*15040*/  VIADD R7, R3, 0x80 ;  /* 0x0000008003077836 */ /* 0x000fc40000000000 */
[----:B------:R-:W-:-:S10]  /*15050*/  IMAD.MOV.U32 R4, RZ, RZ, R14 ;  /* 0x000000ffff047224 */ /* 0x000fd400078e000e */
[----:B0-----:R-:W-:Y:S05]  /*15060*/  WARPSYNC.COLLECTIVE R15, `(.L_x_13911) ;  /* 0x000000000f087348 */ /* 0x001fea0003c00000 */
[----:B------:R1:W2:Y:S02]  /*15070*/  SHFL.IDX P6, R14, R13, R12, R11 ;  /* 0x0000000c0d0e7389 */ /* 0x0002a400000c000b */
[----:B012---:R-:W-:Y:S01]  /*15080*/  ENDCOLLECTIVE ;  /* 0x000000000000791b */ /* 0x007fe20003800000 */
.L_x_13911:
[----:B------:R-:W-:Y:S01]  /*15090*/  ISETP.GE.AND P2, PT, R7, R6, PT ;  /* 0x000000060700720c */ /* 0x000fe20003f46270 */
[----:B------:R-:W-:Y:S02]  /*150a0*/  IMAD.MOV.U32 R13, RZ, RZ, R2 ;  /* 0x000000ffff0d7224 */ /* 0x000fe400078e0002 */
[----:B------:R-:W-:Y:S02]  /*150b0*/  IMAD.MOV.U32 R12, RZ, RZ, RZ ;  /* 0x000000ffff0c7224 */ /* 0x000fe400078e00ff */
[----:B------:R-:W-:-:S08]  /*150c0*/  IMAD.MOV.U32 R8, RZ, RZ, R14 ;  /* 0x000000ffff087224 */ /* 0x000fd000078e000e */
[----:B------:R-:W-:Y:S05]  /*150d0*/  WARPSYNC.COLLECTIVE R15, `(.L_x_13912) ;  /* 0x000000000f087348 */ /* 0x000fea0003c00000 */
[----:B------:R0:W1:Y:S02]  /*150e0*/  SHFL.IDX P6, R14, R13, R12, R11 ;  /* 0x0000000c0d0e7389 */ /* 0x00006400000c000b */
[----:B01----:R-:W-:Y:S01]  /*150f0*/  ENDCOLLECTIVE ;  /* 0x000000000000791b */ /* 0x003fe20003800000 */
.L_x_13912:
        /* <DEDUP_REMOVED lines=12> */
.L_x_13913:
[----:B------:R-:W-:Y:S02]  /*151c0*/  IMAD.MOV.U32 R13, RZ, RZ, R2 ;  /* 0x000000ffff0d7224 */ /* 0x000fe400078e0002 */
[----:B------:R-:W-:Y:S02]  /*151d0*/  IMAD.MOV.U32 R12, RZ, RZ, 0x1 ;  /* 0x00000001ff0c7424 */ /* 0x000fe400078e00ff */
[----:B------:R-:W-:-:S07]  /*151e0*/  IMAD.MOV.U32 R7, RZ, RZ, R14 ;  /* 0x000000ffff077224 */ /* 0x000fce00078e000e */
[----:B------:R-:W-:Y:S05]  /*151f0*/  WARPSYNC.COLLECTIVE R15, `(.L_x_13914) ;  /* 0x000000000f087348 */ /* 0x000fea0003c00000 */
[----:B------:R0:W1:Y:S02]  /*15200*/  SHFL.IDX P6, R14, R13, R12, R11 ;  /* 0x0000000c0d0e7389 */ /* 0x00006400000c000b */
[----:B01----:R-:W-:Y:S01]  /*15210*/  ENDCOLLECTIVE ;  /* 0x000000000000791b */ /* 0x003fe20003800000 */
.L_x_13914:
[----:B------:R-:W-:Y:S01]  /*15220*/  @!P2 LEA R8, P1, R20, R7, 0x1 ;  /* 0x000000071408a211 */ /* 0x000fe200078208ff */
[----:B------:R-:W-:-:S04]  /*15230*/  VIADD R7, R3, 0x90 ;  /* 0x0000009003077836 */ /* 0x000fc80000000000 */
        /* <DEDUP_REMOVED lines=11> */
.L_x_13915:
[----:B------:R-:W-:Y:S02]  /*152f0*/  IMAD.MOV.U32 R13, RZ, RZ, R2 ;  /* 0x000000ffff0d7224 */ /* 0x000fe400078e0002 */
[----:B------:R-:W-:Y:S01]  /*15300*/  IMAD.MOV.U32 R12, RZ, RZ, 0x2 ;  /* 0x00000002ff0c7424 */ /* 0x000fe200078e00ff */
[----:B------:R-:W-:-:S05]  /*15310*/  @!P1 LEA R14, P2, R20, R14, 0x1 ;  /* 0x0000000e140e9211 */ /* 0x000fca00078408ff */
[----:B------:R-:W-:-:S08]  /*15320*/  @!P1 IMAD.MOV.U32 R8, RZ, RZ, R14 ;  /* 0x000000ffff089224 */ /* 0x000fd000078e000e */
[----:B------:R-:W-:Y:S05]  /*15330*/  WARPSYNC.COLLECTIVE R15, `(.L_x_13916) ;  /* 0x000000000f087348 */ /* 0x000fea0003c00000 */
[----:B------:R0:W1:Y:S02]  /*15340*/  SHFL.IDX P6, R14, R13, R12, R11 ;  /* 0x0000000c0d0e7389 */ /* 0x00006400000c000b */
[----:B01----:R-:W-:Y:S01]  /*15350*/  ENDCOLLECTIVE ;  /* 0x000000000000791b */ /* 0x003fe20003800000 */
.L_x_13916:
[----:B------:R-:W-:-:S04]  /*15360*/  @!P1 IMAD.X R7, RZ, RZ, R0, P2 ;  /* 0x000000ffff079224 */ /* 0x000fc800010e0600 */
[----:B------:R-:W-:Y:S02]  /*15370*/  @!P1 IMAD.MOV.U32 R9, RZ, RZ, R7 ;  /* 0x000000ffff099224 */ /* 0x000fe400078e0007 */
[----:B------:R-:W-:-:S03]  /*15380*/  VIADD R7, R3, 0xa0 ;  /* 0x000000a003077836 */ /* 0x000fc60000000000 */
[----:B------:R-:W-:Y:S01]  /*15390*/  @!PT LDS RZ, [RZ] ;  /* 0x00000000fffff984 */ /* 0x000fe20000000800 */
[----:B------:R-:W-:Y:S01]  /*153a0*/  @!PT LDS RZ, [RZ] ;  /* 0x00000000fffff984 */ /* 0x000fe20000000800 */
[----:B------:R-:W-:Y:S01]  /*153b0*/  @!PT LDS RZ, [RZ] ;  /* 0x00000000fffff984 */ /* 0x000fe20000000800 */
[----:B------:R0:W-:Y:S02]  /*153c0*/  @!P1 LDGSTS.E.BYPASS.LTC128B.128 [R10+0xcc00], desc[UR50][R8.64], !P0 ;  /* 0x0cc00000080a9fae */ /* 0x0001e4000c101d72 */
[----:B------:R-:W-:Y:S01]  /*153d0*/  ISETP.GE.AND P1, PT, R7, R6, PT ;  /* 0x000000060700720c */ /* 0x000fe20003f26270 */
[----:B------:R-:W-:Y:S02]  /*153e0*/  IMAD.MOV.U32 R13, RZ, RZ, R5 ;  /* 0x000000ffff0d7224 */ /* 0x000fe400078e0005 */
[----:B------:R-:W-:-:S10]  /*153f0*/  IMAD.MOV.U32 R0, RZ, RZ, R14 ;  /* 0x000000ffff007224 */ /* 0x000fd400078e000e */
[----:B0-----:R-:W-:Y:S05]  /*15400*/  WARPSYNC.COLLECTIVE R15, `(.L_x_13917) ;  /* 0x000000000f087348 */ /* 0x001fea0003c00000 */
[----:B------:R1:W2:Y:S02]  /*15410*/  SHFL.IDX P6, R14, R13, R12, R11 ;  /* 0x0000000c0d0e7389 */ /* 0x0002a400000c000b */
[----:B012---:R-:W-:Y:S01]  /*15420*/  ENDCOLLECTIVE ;  /* 0x000000000000791b */ /* 0x007fe20003800000 */
.L_x_13917:
[----:B------:R-:W-:Y:S02]  /*15430*/  IMAD.MOV.U32 R13, RZ, RZ, R2 ;  /* 0x000000ffff0d7224 */ /* 0x000fe400078e0002 */
[----:B------:R-:W-:Y:S01]  /*15440*/  IMAD.MOV.U32 R12, RZ, RZ, 0x3 ;  /* 0x00000003ff0c7424 */ /* 0x000fe200078e00ff */
[----:B------:R-:W-:-:S13]  /*15450*/  @!P1 LEA R8, P2, R20, R14, 0x1 ;  /* 0x0000000e14089211 */ /* 0x000fda00078408ff */
[----:B------:R-:W-:Y:S05]  /*15460*/  WARPSYNC.COLLECTIVE R15, `(.L_x_13918) ;  /* 0x000000000f087348 */ /* 0x000fea0003c00000 */
[----:B------:R0:W1:Y:S02]  /*15470*/  SHFL.IDX P6, R14, R13, R12, R11 ;  /* 0x0000000c0d0e7389 */ /* 0x00006400000c000b */
[----:B01----:R-:W-:Y:S01]  /*15480*/  ENDCOLLECTIVE ;  /* 0x000000000000791b */ /* 0x003fe20003800000 */
.L_x_13918:
        /* <DEDUP_REMOVED lines=10> */
.L_x_13919:
[----:B------:R-:W-:Y:S05]  /*15530*/  BRA `(.L_x_13920) ;  /* 0xffffffbc00e47947 */ /* 0x000fea000383ffff */
.L_x_13808:
[----:B0-----:R0:W1:Y:S02]  /*15540*/  SYNCS.PHASECHK.TRANS64.TRYWAIT P0, [R22+URZ+0x16820], R3 ;  /* 0x01682003160075a7 */ /* 0x001064000800017f */
[----:B-1----:R-:W-:Y:S05]  /*15550*/  @!P0 NANOSLEEP.SYNCS 0x989680 ;  /* 0x009896800000895d */ /* 0x002fea0003900000 */
[----:B------:R-:W1:Y:S02]  /*15560*/  @!P0 SYNCS.PHASECHK.TRANS64 P0, [R22+URZ+0x16820], R3 ;  /* 0x01682003160085a7 */ /* 0x000e64000800007f */
[----:B-1----:R-:W-:Y:S05]  /*15570*/  @!P0 BRA `(.L_x_13808) ;  /* 0xfffffffc00f08947 */ /* 0x002fea000383ffff */
[----:B------:R-:W-:Y:S05]  /*15580*/  BRA `(.L_x_13921) ;  /* 0xffffffc000507947 */ /* 0x000fea000383ffff */
.L_x_13817:
[----:B-1----:R1:W2:Y:S02]  /*15590*/  SYNCS.PHASECHK.TRANS64.TRYWAIT P0, [R2+URZ+0x16840], R3 ;  /* 0x01684003020075a7 */ /* 0x0022a4000800017f */
[----:B--2---:R-:W-:Y:S05]  /*155a0*/  @!P0 NANOSLEEP.SYNCS 0x989680 ;  /* 0x009896800000895d */ /* 0x004fea0003900000 */
[----:B------:R-:W2:Y:S02]  /*155b0*/  @!P0 SYNCS.PHASECHK.TRANS64 P0, [R2+URZ+0x16840], R3 ;  /* 0x01684003020085a7 */ /* 0x000ea4000800007f */
[----:B--2---:R-:W-:Y:S05]  /*155c0*/  @!P0 BRA `(.L_x_13817) ;  /* 0xfffffffc00f08947 */ /* 0x004fea000383ffff */
[----:B------:R-:W-:Y:S05]  /*155d0*/  BRA `(.L_x_13922) ;  /* 0xffffffc000fc7947 */ /* 0x000fea000383ffff */
.L_x_13822:
[----:B0-----:R0:W1:Y:S02]  /*155e0*/  SYNCS.PHASECHK.TRANS64.TRYWAIT P0, [R3+URZ+0x60], R2 ;  /* 0x00006002030075a7 */ /* 0x001064000800017f */
[----:B-1----:R-:W-:Y:S05]  /*155f0*/  @!P0 NANOSLEEP.SYNCS 0x989680 ;  /* 0x009896800000895d */ /* 0x002fea0003900000 */
[----:B------:R-:W1:Y:S02]  /*15600*/  @!P0 SYNCS.PHASECHK.TRANS64 P0, [R3+URZ+0x60], R2 ;  /* 0x00006002030085a7 */ /* 0x000e64000800007f */
[----:B-1----:R-:W-:Y:S05]  /*15610*/  @!P0 BRA `(.L_x_13822) ;  /* 0xfffffffc00f08947 */ /* 0x002fea000383ffff */
[----:B------:R-:W-:Y:S05]  /*15620*/  BRA `(.L_x_13923) ;  /* 0xffffffc400887947 */ /* 0x000fea000383ffff */
.L_x_13830:
[----:B-1----:R1:W2:Y:S02]  /*15630*/  SYNCS.PHASECHK.TRANS64.TRYWAIT P0, [R2+URZ+0x16840], R3 ;  /* 0x01684003020075a7 */ /* 0x0022a4000800017f */
[----:B--2---:R-:W-:Y:S05]  /*15640*/  @!P0 NANOSLEEP.SYNCS 0x989680 ;  /* 0x009896800000895d */ /* 0x004fea0003900000 */
[----:B------:R-:W2:Y:S02]  /*15650*/  @!P0 SYNCS.PHASECHK.TRANS64 P0, [R2+URZ+0x16840], R3 ;  /* 0x01684003020085a7 */ /* 0x000ea4000800007f */
[----:B--2---:R-:W-:Y:S05]  /*15660*/  @!P0 BRA `(.L_x_13830) ;  /* 0xfffffffc00f08947 */ /* 0x004fea000383ffff */
[----:B------:R-:W-:Y:S05]  /*15670*/  BRA `(.L_x_13924) ;  /* 0xffffffc800cc7947 */ /* 0x000fea000383ffff */
.L_x_13835:
[----:B0-----:R0:W1:Y:S02]  /*15680*/  SYNCS.PHASECHK.TRANS64.TRYWAIT P0, [R10+URZ+0x60], R3 ;  /* 0x000060030a0075a7 */ /* 0x001064000800017f */
[----:B-1----:R-:W-:Y:S05]  /*15690*/  @!P0 NANOSLEEP.SYNCS 0x989680 ;  /* 0x009896800000895d */ /* 0x002fea0003900000 */
[----:B------:R-:W1:Y:S02]  /*156a0*/  @!P0 SYNCS.PHASECHK.TRANS64 P0, [R10+URZ+0x60], R3 ;  /* 0x000060030a0085a7 */ /* 0x000e64000800007f */
[----:B-1----:R-:W-:Y:S05]  /*156b0*/  @!P0 BRA `(.L_x_13835) ;  /* 0xfffffffc00f08947 */ /* 0x002fea000383ffff */
[----:B------:R-:W-:Y:S05]  /*156c0*/  BRA `(.L_x_13925) ;  /* 0xffffffcc00587947 */ /* 0x000fea000383ffff */
.L_x_13843:
[----:B-1----:R1:W2:Y:S02]  /*156d0*/  SYNCS.PHASECHK.TRANS64.TRYWAIT P0, [R2+URZ+0x16840], R3 ;  /* 0x01684003020075a7 */ /* 0x0022a4000800017f */
[----:B--2---:R-:W-:Y:S05]  /*156e0*/  @!P0 NANOSLEEP.SYNCS 0x989680 ;  /* 0x009896800000895d */ /* 0x004fea0003900000 */
[----:B------:R-:W2:Y:S02]  /*156f0*/  @!P0 SYNCS.PHASECHK.TRANS64 P0, [R2+URZ+0x16840], R3 ;  /* 0x01684003020085a7 */ /* 0x000ea4000800007f */
[----:B--2---:R-:W-:Y:S05]  /*15700*/  @!P0 BRA `(.L_x_13843) ;  /* 0xfffffffc00f08947 */ /* 0x004fea000383ffff */
[----:B------:R-:W-:Y:S05]  /*15710*/  BRA `(.L_x_13926) ;  /* 0xffffffd000687947 */ /* 0x000fea000383ffff */
.L_x_13848:
[----:B0-----:R0:W1:Y:S02]  /*15720*/  SYNCS.PHASECHK.TRANS64.TRYWAIT P0, [R7+URZ+0x60], R2 ;  /* 0x00006002070075a7 */ /* 0x001064000800017f */
[----:B-1----:R-:W-:Y:S05]  /*15730*/  @!P0 NANOSLEEP.SYNCS 0x989680 ;  /* 0x009896800000895d */ /* 0x002fea0003900000 */
[----:B------:R-:W1:Y:S02]  /*15740*/  @!P0 SYNCS.PHASECHK.TRANS64 P0, [R7+URZ+0x60], R2 ;  /* 0x00006002070085a7 */ /* 0x000e64000800007f */
[----:B-1----:R-:W-:Y:S05]  /*15750*/  @!P0 BRA `(.L_x_13848) ;  /* 0xfffffffc00f08947 */ /* 0x002fea000383ffff */
[----:B------:R-:W-:Y:S05]  /*15760*/  BRA `(.L_x_13927) ;  /* 0xffffffd000f87947 */ /* 0x000fea000383ffff */
.L_x_13858:
[----:B0-----:R0:W1:Y:S02]  /*15770*/  SYNCS.PHASECHK.TRANS64.TRYWAIT P0, [R3+URZ+0x16860], R0 ;  /* 0x01686000030075a7 */ /* 0x001064000800017f */
[----:B-1----:R-:W-:Y:S05]  /*15780*/  @!P0 NANOSLEEP.SYNCS 0x989680 ;  /* 0x009896800000895d */ /* 0x002fea0003900000 */
[----:B------:R-:W1:Y:S02]  /*15790*/  @!P0 SYNCS.PHASECHK.TRANS64 P0, [R3+URZ+0x16860], R0 ;  /* 0x01686000030085a7 */ /* 0x000e64000800007f */
[----:B-1----:R-:W-:Y:S05]  /*157a0*/  @!P0 BRA `(.L_x_13858) ;  /* 0xfffffffc00f08947 */ /* 0x002fea000383ffff */
[----:B------:R-:W-:Y:S05]  /*157b0*/  BRA `(.L_x_13928) ;  /* 0xffffffd400f47947 */ /* 0x000fea000383ffff */
.L_x_13864:
        /* <DEDUP_REMOVED lines=8> */
.L_x_13930:
[----:B------:R-:W-:Y:S05]  /*15840*/  BSYNC B0 ;  /* 0x0000000000007941 */ /* 0x000fea0003800000 */
.L_x_13929:
        /* <DEDUP_REMOVED lines=9> */
.L_x_13931:
        /* <DEDUP_REMOVED lines=18> */
.L_x_13932:
[----:B------:R-:W-:Y:S01]  /*15a00*/  IMAD.MOV.U32 R12, RZ, RZ, 0x2 ;  /* 0x00000002ff0c7424 */ /* 0x000fe200078e00ff */
[----:B------:R-:W-:-:S05]  /*15a10*/  SEL R4, R14, RZ, P1 ;  /* 0x000000ff0e047207 */ /* 0x000fca0000800000 */
[----:B------:R-:W-:-:S04]  /*15a20*/  IMAD.IADD R4, R17, 0x1, R4 ;  /* 0x0000000111047824 */ /* 0x000fc800078e0204 */
[----:B------:R-:W-:-:S07]  /*15a30*/  IMAD.MOV.U32 R13, RZ, RZ, R4 ;  /* 0x000000ffff0d7224 */ /* 0x000fce00078e0004 */
[----:B------:R-:W-:Y:S05]  /*15a40*/  WARPSYNC.COLLECTIVE R15, `(.L_x_13933) ;  /* 0x000000000f087348 */ /* 0x000fea0003c00000 */
[----:B------:R0:W1:Y:S02]  /*15a50*/  SHFL.UP P6, R14, R13, R12, R11 ;  /* 0x0400000c0d0e7389 */ /* 0x00006400000c000b */
[----:B01----:R-:W-:Y:S01]  /*15a60*/  ENDCOLLECTIVE ;  /* 0x000000000000791b */ /* 0x003fe20003800000 */
.L_x_13933:
[----:B------:R-:W-:Y:S01]  /*15a70*/  IMAD.MOV.U32 R12, RZ, RZ, 0x4 ;  /* 0x00000004ff0c7424 */ /* 0x000fe200078e00ff */
[----:B------:R-:W-:-:S05]  /*15a80*/  SEL R3, R14, RZ, P2 ;  /* 0x000000ff0e037207 */ /* 0x000fca0001000000 */
[----:B------:R-:W-:-:S04]  /*15a90*/  IMAD.IADD R6, R4, 0x1, R3 ;  /* 0x0000000104067824 */ /* 0x000fc800078e0203 */
[----:B------:R-:W-:-:S07]  /*15aa0*/  IMAD.MOV.U32 R13, RZ, RZ, R6 ;  /* 0x000000ffff0d7224 */ /* 0x000fce00078e0006 */
[----:B------:R-:W-:Y:S05]  /*15ab0*/  WARPSYNC.COLLECTIVE R15, `(.L_x_13934) ;  /* 0x000000000f087348 */ /* 0x000fea0003c00000 */
[----:B------:R0:W1:Y:S02]  /*15ac0*/  SHFL.UP P6, R14, R13, R12, R11 ;  /* 0x0400000c0d0e7389 */ /* 0x00006400000c000b */
[----:B01----:R-:W-:Y:S01]  /*15ad0*/  ENDCOLLECTIVE ;  /* 0x000000000000791b */ /* 0x003fe20003800000 */
.L_x_13934:
[----:B------:R-:W-:Y:S01]  /*15ae0*/  IMAD.MOV.U32 R12, RZ, RZ, 0x8 ;  /* 0x00000008ff0c7424 */ /* 0x000fe200078e00ff */
[----:B------:R-:W-:-:S05]  /*15af0*/  SEL R3, R14, RZ, P3 ;  /* 0x000000ff0e037207 */ /* 0x000fca0001800000 */
[----:B------:R-:W-:-:S04]  /*15b00*/  IMAD.IADD R2, R6, 0x1, R3 ;  /* 0x0000000106027824 */ /* 0x000fc800078e0203 */
[----:B------:R-:W-:-:S07]  /*15b10*/  IMAD.MOV.U32 R13, RZ, RZ, R2 ;  /* 0x000000ffff0d7224 */ /* 0x000fce00078e0002 */
[----:B------:R-:W-:Y:S05]  /*15b20*/  WARPSYNC.COLLECTIVE R15, `(.L_x_13935) ;  /* 0x000000000f087348 */ /* 0x000fea0003c00000 */
[----:B------:R0:W1:Y:S02]  /*15b30*/  SHFL.UP P6, R14, R13, R12, R11 ;  /* 0x0400000c0d0e7389 */ /* 0x00006400000c000b */
[----:B01----:R-:W-:Y:S01]  /*15b40*/  ENDCOLLECTIVE ;  /* 0x000000000000791b */ /* 0x003fe20003800000 */
.L_x_13935:
[----:B------:R-:W-:Y:S01]  /*15b50*/  IMAD.MOV.U32 R12, RZ, RZ, 0x10 ;  /* 0x00000010ff0c7424 */ /* 0x000fe200078e00ff */
[----:B------:R-:W-:-:S05]  /*15b60*/  SEL R3, R14, RZ, P4 ;  /* 0x000000ff0e037207 */ /* 0x000fca0002000000 */
[----:B------:R-:W-:-:S04]  /*15b70*/  IMAD.IADD R3, R2, 0x1, R3 ;  /* 0x0000000102037824 */ /* 0x000fc800078e0203 */
[----:B------:R-:W-:-:S07]  /*15b80*/  IMAD.MOV.U32 R13, RZ, RZ, R3 ;  /* 0x000000ffff0d7224 */ /* 0x000fce00078e0003 */
[----:B------:R-:W-:Y:S05]  /*15b90*/  WARPSYNC.COLLECTIVE R15, `(.L_x_13936) ;  /* 0x000000000f087348 */ /* 0x000fea0003c00000 */
[----:B------:R0:W1:Y:S02]  /*15ba0*/  SHFL.UP P6, R14, R13, R12, R11 ;  /* 0x0400000c0d0e7389 */ /* 0x00006400000c000b */
[----:B01----:R-:W-:Y:S01]  /*15bb0*/  ENDCOLLECTIVE ;  /* 0x000000000000791b */ /* 0x003fe20003800000 */
.L_x_13936:
        /* <DEDUP_REMOVED lines=8> */
.L_x_13937:
[----:B------:R-:W-:Y:S05]  /*15c40*/  BRA `(.L_x_13938) ;  /* 0xffffffd800287947 */ /* 0x000fea000383ffff */
.L_x_13869:
        /* <DEDUP_REMOVED lines=8> */
.L_x_13940:
[----:B------:R-:W-:Y:S05]  /*15cd0*/  BSYNC B0 ;  /* 0x0000000000007941 */ /* 0x000fea0003800000 */
.L_x_13939:
        /* <DEDUP_REMOVED lines=8> */
.L_x_13941:
[----:B------:R-:W-:Y:S01]  /*15d60*/  IMAD.MOV.U32 R12, RZ, RZ, 0x4 ;  /* 0x00000004ff0c7424 */ /* 0x000fe200078e00ff */
[----:B------:R-:W-:-:S05]  /*15d70*/  SEL R2, R14, RZ, P2 ;  /* 0x000000ff0e027207 */ /* 0x000fca0001000000 */
[----:B------:R-:W-:-:S04]  /*15d80*/  IMAD.IADD R2, R13, 0x1, R2 ;  /* 0x000000010d027824 */ /* 0x000fc800078e0202 */
[----:B------:R-:W-:-:S07]  /*15d90*/  IMAD.MOV.U32 R13, RZ, RZ, R2 ;  /* 0x000000ffff0d7224 */ /* 0x000fce00078e0002 */
[----:B------:R-:W-:Y:S05]  /*15da0*/  WARPSYNC.COLLECTIVE R15, `(.L_x_13942) ;  /* 0x000000000f087348 */ /* 0x000fea0003c00000 */
[----:B------:R0:W1:Y:S02]  /*15db0*/  SHFL.UP P6, R14, R13, R12, R11 ;  /* 0x0400000c0d0e7389 */ /* 0x00006400000c000b */
[----:B01----:R-:W-:Y:S01]  /*15dc0*/  ENDCOLLECTIVE ;  /* 0x000000000000791b */ /* 0x003fe20003800000 */
.L_x_13942:
[----:B------:R-:W-:Y:S01]  /*15dd0*/  IMAD.MOV.U32 R12, RZ, RZ, 0x8 ;  /* 0x00000008ff0c7424 */ /* 0x000fe200078e00ff */
[----:B------:R-:W-:-:S05]  /*15de0*/  SEL R3, R14, RZ, P3 ;  /* 0x000000ff0e037207 */ /* 0x000fca0001800000 */
[----:B------:R-:W-:-:S04]  /*15df0*/  IMAD.IADD R3, R2, 0x1, R3 ;  /* 0x0000000102037824 */ /* 0x000fc800078e0203 */
[----:B------:R-:W-:-:S07]  /*15e00*/  IMAD.MOV.U32 R13, RZ, RZ, R3 ;  /* 0x000000ffff0d7224 */ /* 0x000fce00078e0003 */
[----:B------:R-:W-:Y:S05]  /*15e10*/  WARPSYNC.COLLECTIVE R15, `(.L_x_13943) ;  /* 0x000000000f087348 */ /* 0x000fea0003c00000 */
[----:B------:R0:W1:Y:S02]  /*15e20*/  SHFL.UP P6, R14, R13, R12, R11 ;  /* 0x0400000c0d0e7389 */ /* 0x00006400000c000b */
[----:B01----:R-:W-:Y:S01]  /*15e30*/  ENDCOLLECTIVE ;  /* 0x000000000000791b */ /* 0x003fe20003800000 */
.L_x_13943:
[----:B------:R-:W-:Y:S01]  /*15e40*/  IMAD.MOV.U32 R12, RZ, RZ, 0x10 ;  /* 0x00000010ff0c7424 */ /* 0x000fe200078e00ff */
[----:B------:R-:W-:-:S05]  /*15e50*/  SEL R4, R14, RZ, P4 ;  /* 0x000000ff0e047207 */ /* 0x000fca0002000000 */
[----:B------:R-:W-:-:S04]  /*15e60*/  IMAD.IADD R4, R3, 0x1, R4 ;  /* 0x0000000103047824 */ /* 0x000fc800078e0204 */
[----:B------:R-:W-:-:S07]  /*15e70*/  IMAD.MOV.U32 R13, RZ, RZ, R4 ;  /* 0x000000ffff0d7224 */ /* 0x000fce00078e0004 */
[----:B------:R-:W-:Y:S05]  /*15e80*/  WARPSYNC.COLLECTIVE R15, `(.L_x_13944) ;  /* 0x000000000f087348 */ /* 0x000fea0003c00000 */
[----:B------:R0:W1:Y:S02]  /*15e90*/  SHFL.UP P6, R14, R13, R12, R11 ;  /* 0x0400000c0d0e7389 */ /* 0x00006400000c000b */
[----:B01----:R-:W-:Y:S01]  /*15ea0*/  ENDCOLLECTIVE ;  /* 0x000000000000791b */ /* 0x003fe20003800000 */
.L_x_13944:
        /* <DEDUP_REMOVED lines=8> */
.L_x_13945:
[----:B------:R-:W-:Y:S05]  /*15f30*/  BRA `(.L_x_13946) ;  /* 0xffffffd800087947 */ /* 0x000fea000383ffff */
.L_x_13871:
[----:B------:R-:W-:Y:S01]  /*15f40*/  BSSY B0, `(.L_x_13947) ;  /* 0x0000006000007945 */ /* 0x000fe20003800000 */
[----:B------:R-:W-:Y:S01]  /*15f50*/  PLOP3.LUT P6, PT, P6, PT, PT, 0x8, 0x0 ;  /* 0x000000000000781c */ /* 0x000fe200037ce170 */
[----:B------:R-:W-:-:S12]  /*15f60*/  IMAD.MOV.U32 R15, RZ, RZ, -0x1 ;  /* 0xffffffffff0f7424 */ /* 0x000fd800078e00ff */
[----:B01----:R-:W-:Y:S05]  /*15f70*/  WARPSYNC.COLLECTIVE R15, `(.L_x_13948) ;  /* 0x000000000f087348 */ /* 0x003fea0003c00000 */
[----:B------:R-:W-:Y:S01]  /*15f80*/  VOTE.ANY R14, PT, P6 ;  /* 0x00000000000e7806 */ /* 0x000fe200030e0100 */
[----:B01----:R-:W-:Y:S06]  /*15f90*/  ENDCOLLECTIVE ;  /* 0x000000000000791b */ /* 0x003fec0003800000 */
.L_x_13948:
[----:B------:R-:W-:Y:S05]  /*15fa0*/  BSYNC B0 ;  /* 0x0000000000007941 */ /* 0x000fea0003800000 */
.L_x_13947:
        /* <DEDUP_REMOVED lines=9> */
.L_x_13949:
[----:B------:R-:W-:Y:S01]  /*16040*/  IMAD.MOV.U32 R17, RZ, RZ, R14 ;  /* 0x000000ffff117224 */ /* 0x000fe200078e000e */
[----:B------:R-:W-:Y:S06]  /*16050*/  BRA `(.L_x_13950) ;  /* 0xffffffd400f87947 */ /* 0x000fec000383ffff */
.L_x_13873:
[----:B------:R-:W-:Y:S01]  /*16060*/  BSSY B0, `(.L_x_13951) ;  /* 0x0000007000007945 */ /* 0x000fe20003800000 */
[----:B------:R-:W-:Y:S02]  /*16070*/  IMAD.MOV.U32 R13, RZ, RZ, R2 ;  /* 0x000000ffff0d7224 */ /* 0x000fe400078e0002 */
[----:B------:R-:W-:Y:S02]  /*16080*/  IMAD.MOV.U32 R11, RZ, RZ, 0x1f ;  /* 0x0000001fff0b7424 */ /* 0x000fe400078e00ff */
[----:B------:R-:W-:-:S07]  /*16090*/  IMAD.MOV.U32 R15, RZ, RZ, -0x1 ;  /* 0xffffffffff0f7424 */ /* 0x000fce00078e00ff */
[----:B0123--:R-:W-:Y:S05]  /*160a0*/  WARPSYNC.COLLECTIVE R15, `(.L_x_13952) ;  /* 0x000000000f087348 */ /* 0x00ffea0003c00000 */
[----:B------:R4:W0:Y:S02]  /*160b0*/  SHFL.IDX P6, R14, R13, R12, R11 ;  /* 0x0000000c0d0e7389 */ /* 0x00082400000c000b */
[----:B01234-:R-:W-:Y:S01]  /*160c0*/  ENDCOLLECTIVE ;  /* 0x000000000000791b */ /* 0x01ffe20003800000 */
.L_x_13952:
[----:B------:R-:W-:Y:S05]  /*160d0*/  BSYNC B0 ;  /* 0x0000000000007941 */ /* 0x000fea0003800000 */
.L_x_13951:
[----:B------:R-:W-:Y:S05]  /*160e0*/  BRA `(.L_x_13872) ;  /* 0xffffffd400f07947 */ /* 0x000fea000383ffff */
.L_x_13877:
[----:B0-----:R0:W3:Y:S02]  /*160f0*/  SYNCS.PHASECHK.TRANS64.TRYWAIT P0, [R9+URZ+0x16820], R0 ;  /* 0x01682000090075a7 */ /* 0x0010e4000800017f */
[----:B---3--:R-:W-:Y:S05]  /*16100*/  @!P0 NANOSLEEP.SYNCS 0x989680 ;  /* 0x009896800000895d */ /* 0x008fea0003900000 */
[----:B------:R-:W3:Y:S02]  /*16110*/  @!P0 SYNCS.PHASECHK.TRANS64 P0, [R9+URZ+0x16820], R0 ;  /* 0x01682000090085a7 */ /* 0x000ee4000800007f */
[----:B---3--:R-:W-:Y:S05]  /*16120*/  @!P0 BRA `(.L_x_13877) ;  /* 0xfffffffc00f08947 */ /* 0x008fea000383ffff */
[----:B------:R-:W-:Y:S05]  /*16130*/  BRA `(.L_x_13953) ;  /* 0xffffffdc00687947 */ /* 0x000fea000383ffff */
.L_x_13878:
        /* <DEDUP_REMOVED lines=11> */
.L_x_13955:
[----:B------:R-:W-:Y:S05]  /*161f0*/  BSYNC B0 ;  /* 0x0000000000007941 */ /* 0x000fea0003800000 */
.L_x_13954:
[----:B------:R-:W-:Y:S05]  /*16200*/  BRA `(.L_x_13956) ;  /* 0xffffffdc00507947 */ /* 0x000fea000383ffff */
.L_x_13881:
[----:B------:R-:W-:Y:S01]  /*16210*/  BSSY B1, `(.L_x_13957) ;  /* 0x0000006000017945 */ /* 0x000fe20003800000 */
[----:B------:R-:W-:-:S07]  /*16220*/  IMAD.MOV.U32 R15, RZ, RZ, -0x1 ;  /* 0xffffffffff0f7424 */ /* 0x000fce00078e00ff */
[----:B012---:R-:W-:Y:S05]  /*16230*/  WARPSYNC.COLLECTIVE R15, `(.L_x_13958) ;  /* 0x000000000f0c7348 */ /* 0x007fea0003c00000 */
[----:B------:R-:W-:Y:S02]  /*16240*/  ELECT P6, UR62, PT ;  /* 0x00000000003e782f */ /* 0x000fe400038c0000 */
[----:B------:R-:W-:Y:S01]  /*16250*/  MOV R14, UR62 ;  /* 0x0000003e000e7c02 */ /* 0x000fe20008000f00 */
[----:B012---:R-:W-:Y:S10]  /*16260*/  ENDCOLLECTIVE ;  /* 0x000000000000791b */ /* 0x007ff40003800000 */
.L_x_13958:
[----:B------:R-:W-:Y:S05]  /*16270*/  BSYNC B1 ;  /* 0x0000000000017941 */ /* 0x000fea0003800000 */
.L_x_13957:
[----:B------:R-:W-:Y:S05]  /*16280*/  BRA `(.L_x_13959) ;  /* 0xffffffdc00487947 */ /* 0x000fea000383ffff */
.L_x_13883:
[----:B0-----:R0:W3:Y:S02]  /*16290*/  SYNCS.PHASECHK.TRANS64.TRYWAIT P0, [R5+URZ], R4 ;  /* 0x00000004050075a7 */ /* 0x0010e4000800017f */
[----:B---3--:R-:W-:Y:S05]  /*162a0*/  @!P0 NANOSLEEP.SYNCS 0x989680 ;  /* 0x009896800000895d */ /* 0x008fea0003900000 */
[----:B------:R-:W3:Y:S02]  /*162b0*/  @!P0 SYNCS.PHASECHK.TRANS64 P0, [R5+URZ], R4 ;  /* 0x00000004050085a7 */ /* 0x000ee4000800007f */
[----:B---3--:R-:W-:Y:S05]  /*162c0*/  @!P0 BRA `(.L_x_13883) ;  /* 0xfffffffc00f08947 */ /* 0x008fea000383ffff */
[----:B------:R-:W-:Y:S05]  /*162d0*/  BRA `(.L_x_13960) ;  /* 0xffffffdc007c7947 */ /* 0x000fea000383ffff */
.L_x_13884:
[----:B---3--:R3:W4:Y:S02]  /*162e0*/  SYNCS.PHASECHK.TRANS64.TRYWAIT P0, [R3+URZ], R2 ;  /* 0x00000002030075a7 */ /* 0x008724000800017f */
[----:B----4-:R-:W-:Y:S05]  /*162f0*/  @!P0 NANOSLEEP.SYNCS 0x989680 ;  /* 0x009896800000895d */ /* 0x010fea0003900000 */
[----:B------:R-:W4:Y:S02]  /*16300*/  @!P0 SYNCS.PHASECHK.TRANS64 P0, [R3+URZ], R2 ;  /* 0x00000002030085a7 */ /* 0x000f24000800007f */
[----:B----4-:R-:W-:Y:S05]  /*16310*/  @!P0 BRA `(.L_x_13884) ;  /* 0xfffffffc00f08947 */ /* 0x010fea000383ffff */
[----:B------:R-:W-:Y:S05]  /*16320*/  BRA `(.L_x_13961) ;  /* 0xffffffdc00707947 */ /* 0x000fea000383ffff */
.L_x_13886:
[----:B----4-:R4:W0:Y:S02]  /*16330*/  SYNCS.PHASECHK.TRANS64.TRYWAIT P0, [R23+URZ], R4 ;  /* 0x00000004170075a7 */ /* 0x010824000800017f */
[----:B0-----:R-:W-:Y:S05]  /*16340*/  @!P0 NANOSLEEP.SYNCS 0x989680 ;  /* 0x009896800000895d */ /* 0x001fea0003900000 */
[----:B------:R-:W0:Y:S02]  /*16350*/  @!P0 SYNCS.PHASECHK.TRANS64 P0, [R23+URZ], R4 ;  /* 0x00000004170085a7 */ /* 0x000e24000800007f */
[----:B0-----:R-:W-:Y:S05]  /*16360*/  @!P0 BRA `(.L_x_13886) ;  /* 0xfffffffc00f08947 */ /* 0x001fea000383ffff */
[----:B------:R-:W-:Y:S05]  /*16370*/  BRA `(.L_x_13962) ;  /* 0xffffffdc00747947 */ /* 0x000fea000383ffff */
.L_x_13963:
        /* <DEDUP_REMOVED lines=16> */
.L_x_15336:


//--------------------- .text._ZN7cutlass13device_kernelIN5flash11enable_sm90INS1_16FlashAttnFwdSm90INS1_25CollectiveMainloopFwdSm90ILi2EN4cute5tupleIJNS5_1CILi1EEES8_S8_EEENS6_IJNS7_ILi192EEENS7_ILi128EEENS7_ILi64EEEEEELi64ENS_10bfloat16_tEfNS_4arch4Sm90ELb0ELb1ELb0ELb1ELb0ELb1ELb0ELb1ELb1ELb1ELb0ELb0EEENS1_21CollectiveEpilogueFwdINS6_IJSA_SC_SB_EEES9_SE_SG_Li384ELb1ELb1ELb0ELb0EEENS1_36VarlenDynamicPersistentTileSchedulerILi192ELi128ELi384ELi128ELb0ELb1ELb1ELb1ELb0ELb1EEEEEEEEEvNT_6ParamsE --------------------------
	.section	.text._ZN7cutlass13device_kernelIN5flash11enable_sm90INS1_16FlashAttnFwdSm90INS1_25CollectiveMainloopFwdSm90ILi2EN4cute5tupleIJNS5_1CILi1EEES8_S8_EEENS6_IJNS7_ILi192EEENS7_ILi128EEENS7_ILi64EEEEEELi64ENS_10bfloat16_tEfNS_4arch4Sm90ELb0ELb1ELb0ELb1ELb0ELb1ELb0ELb1ELb1ELb1ELb0ELb0EEENS1_21CollectiveEpilogueFwdINS6_IJSA_SC_SB_EEES9_SE_SG_Li384ELb1ELb1ELb0ELb0EEENS1_36VarlenDynamicPersistentTileSchedulerILi192ELi128ELi384ELi128ELb0ELb1ELb1ELb1ELb0ELb1EEEEEEEEEvNT_6ParamsE,"ax",@progbits
	.align	128
.text._ZN7cutlass13device_kernelIN5flash11enable_sm90INS1_16FlashAttnFwdSm90INS1_25CollectiveMainloopFwdSm90ILi2EN4cute5tupleIJNS5_1CILi1EEES8_S8_EEENS6_IJNS7_ILi192EEENS7_ILi128EEENS7_ILi64EEEEEELi64ENS_10bfloat16_tEfNS_4arch4Sm90ELb0ELb1ELb0ELb1ELb0ELb1ELb0ELb1ELb1ELb1ELb0ELb0EEENS1_21CollectiveEpilogueFwdINS6_IJSA_SC_SB_EEES9_SE_SG_Li384ELb1ELb1ELb0ELb0EEENS1_36VarlenDynamicPersistentTileSchedulerILi192ELi128ELi384ELi128ELb0ELb1ELb1ELb1ELb0ELb1EEEEEEEEEvNT_6ParamsE:
        .type           _ZN7cutlass13device_kernelIN5flash11enable_sm90INS1_16FlashAttnFwdSm90INS1_25CollectiveMainloopFwdSm90ILi2EN4cute5tupleIJNS5_1CILi1EEES8_S8_EEENS6_IJNS7_ILi192EEENS7_ILi128EEENS7_ILi64EEEEEELi64ENS_10bfloat16_tEfNS_4arch4Sm90ELb0ELb1ELb0ELb1ELb0ELb1ELb0ELb1ELb1ELb1ELb0ELb0EEENS1_21CollectiveEpilogueFwdINS6_IJSA_SC_SB_EEES9_SE_SG_Li384ELb1ELb1ELb0ELb0EEENS1_36VarlenDynamicPersistentTileSchedulerILi192ELi128ELi384ELi128ELb0ELb1ELb1ELb1ELb0ELb1EEEEEEEEEvNT_6ParamsE,@function
        .size           _ZN7cutlass13device_kernelIN5flash11enable_sm90INS1_16FlashAttnFwdSm90INS1_25CollectiveMainloopFwdSm90ILi2EN4cute5tupleIJNS5_1CILi1EEES8_S8_EEENS6_IJNS7_ILi192EEENS7_ILi128EEENS7_ILi64EEEEEELi64ENS_10bfloat16_tEfNS_4arch4Sm90ELb0ELb1ELb0ELb1ELb0ELb1ELb0ELb1ELb1ELb1ELb0ELb0EEENS1_21CollectiveEpilogueFwdINS6_IJSA_SC_SB_EEES9_SE_SG_Li384ELb1ELb1ELb0ELb0EEENS1_36VarlenDynamicPersistentTileSchedulerILi192ELi128ELi384ELi128ELb0ELb1ELb1ELb1ELb0ELb1EEEEEEEEEvNT_6ParamsE,(.L_x_15337 - _ZN7cutlass13device_kernelIN5flash11enable_sm90INS1_16FlashAttnFwdSm90INS1_25CollectiveMainloopFwdSm90ILi2EN4cute5tupleIJNS5_1CILi1EEES8_S8_EEENS6_IJNS7_ILi192EEENS7_ILi128EEENS7_ILi64EEEEEELi64ENS_10bfloat16_tEfNS_4arch4Sm90ELb0ELb1ELb0ELb1ELb0ELb1ELb0ELb1ELb1ELb1ELb0ELb0EEENS1_21CollectiveEpilogueFwdINS6_IJSA_SC_SB_EEES9_SE_SG_Li384ELb1ELb1ELb0ELb0EEENS1_36VarlenDynamicPersistentTileSchedulerILi192ELi128ELi384ELi128ELb0ELb1ELb1ELb1ELb0ELb1EEEEEEEEEvNT_6ParamsE)
        .other          _ZN7cutlass13device_kernelIN5flash11enable_sm90INS1_16FlashAttnFwdSm90INS1_25CollectiveMainloopFwdSm90ILi2EN4cute5tupleIJNS5_1CILi1EEES8_S8_EEENS6_IJNS7_ILi192EEENS7_ILi128EEENS7_ILi64EEEEEELi64ENS_10bfloat16_tEfNS_4arch4Sm90ELb0ELb1ELb0ELb1ELb0ELb1ELb0ELb1ELb1ELb1ELb0ELb0EEENS1_21CollectiveEpilogueFwdINS6_IJSA_SC_SB_EEES9_SE_SG_Li384ELb1ELb1ELb0ELb0EEENS1_36VarlenDynamicPersistentTileSchedulerILi192ELi128ELi384ELi128ELb0ELb1ELb1ELb1ELb0ELb1EEEEEEEEEvNT_6ParamsE,@"STO_CUDA_ENTRY STV_DEFAULT"
_ZN7cutlass13device_kernelIN5flash11enable_sm90INS1_16FlashAttnFwdSm90INS1_25CollectiveMainloopFwdSm90ILi2EN4cute5tupleIJNS5_1CILi1EEES8_S8_EEENS6_IJNS7_ILi192EEENS7_ILi128EEENS7_ILi64EEEEEELi64ENS_10bfloat16_tEfNS_4arch4Sm90ELb0ELb1ELb0ELb1ELb0ELb1ELb0ELb1ELb1ELb1ELb0ELb0EEENS1_21CollectiveEpilogueFwdINS6_IJSA_SC_SB_EEES9_SE_SG_Li384ELb1ELb1ELb0ELb0EEENS1_36VarlenDynamicPersistentTileSchedulerILi192ELi128ELi384ELi128ELb0ELb1ELb1ELb1ELb0ELb1EEEEEEEEEvNT_6ParamsE:
        /* <DEDUP_REMOVED lines=24> */
.L_x_13965:
[----:B------:R-:W-:Y:S05]  /*0180*/  BSYNC B0 ;  /* 0x0000000000007941 */ /* 0x000fea0003800000 */
.L_x_13964:
        /* <DEDUP_REMOVED lines=41> */
.L_x_13966:
        /* <DEDUP_REMOVED lines=22> */
.L_x_13967:
        /* <DEDUP_REMOVED lines=18> */
.L_x_13968:
        /* <DEDUP_REMOVED lines=22> */
.L_x_13969:
        /* <DEDUP_REMOVED lines=22> */
.L_x_13970:
        /* <DEDUP_REMOVED lines=8> */
.L_x_13973:
[----:B------:R-:W-:-:S08]  /*09e0*/  NOP ;  /* 0x0000000000007918 */ /* 0x000fd00000000000 */
[----:B------:R-:W0:Y:S02]  /*09f0*/  USETMAXREG.TRY_ALLOC.CTAPOOL UP0, 0xa0 ;  /* 0x000000a0000079c8 */ /* 0x000e240008000600 */
[----:B0-----:R-:W-:-:S13]  /*0a00*/  PLOP3.LUT P0, PT, PT, PT, UP0, 0x80, 0x0 ;  /* 0x000000000000781c */ /* 0x001fda0003f0f008 */
[----:B------:R-:W-:Y:S05]  /*0a10*/  @!P0 BRA `(.L_x_13973) ;  /* 0xfffffffc00f08947 */ /* 0x000fea000383ffff */
[----:B------:R-:W2:Y:S01]  /*0a20*/  LDL.LU R0, [R1] ;  /* 0x0000000001007983 */ /* 0x000ea20000300800 */
[----:B------:R-:W0:Y:S01]  /*0a30*/  S2R R2, SR_TID.X ;  /* 0x0000000000027919 */ /* 0x000e220000002100 */
        /* <DEDUP_REMOVED lines=17> */
[----:B------:R-:W0:Y:S01]  /*0b50*/  S2R R0, SR_TID.X ;  /* 0x0000000000007919 */ /* 0x000e220000002100 */
[----:B------:R-:W-:Y:S01]  /*0b60*/  CS2R R22, SRZ ;  /* 0x0000000000167805 */ /* 0x000fe2000001ff00 */
[----:B------:R-:W-:Y:S01]  /*0b70*/  IMAD.MOV.U32 R16, RZ, RZ, RZ ;  /* 0x000000ffff107224 */ /* 0x000fe200078e00ff */
[----:B------:R-:W-:Y:S01]  /*0b80*/  ULOP3.LUT UR37, UR36, 0x1, URZ, 0xfc, !UPT ;  /* 0x0000000124257892 */ /* 0x000fe2000f8efc3f */
[----:B0-----:R-:W-:-:S05]  /*0b90*/  VIADD R12, R0, 0xffffff80 ;  /* 0xffffff80000c7836 */ /* 0x001fca0000000000 */
[----:B------:R-:W-:-:S04]  /*0ba0*/  SHF.R.S32.HI R0, RZ, 0x1f, R12 ;  /* 0x0000001fff007819 */ /* 0x000fc8000001140c */
[CC--:B------:R-:W-:Y:S02]  /*0bb0*/  LEA.HI R3, R0.reuse, R12.reuse, RZ, 0x7 ;  /* 0x0000000c00037211 */ /* 0x0c0fe400078f38ff */
[-C--:B------:R-:W-:Y:S02]  /*0bc0*/  LEA.HI R5, R0, R12.reuse, RZ, 0x5 ;  /* 0x0000000c00057211 */ /* 0x080fe400078f28ff */
[----:B------:R-:W-:Y:S02]  /*0bd0*/  LOP3.LUT R4, R3, 0xffffff80, RZ, 0xc0, !PT ;  /* 0xffffff8003047812 */ /* 0x000fe400078ec0ff */
[----:B------:R-:W-:Y:S02]  /*0be0*/  SHF.R.S32.HI R13, RZ, 0x7, R3 ;  /* 0x00000007ff0d7819 */ /* 0x000fe40000011403 */
[----:B------:R-:W-:Y:S01]  /*0bf0*/  SHF.R.S32.HI R14, RZ, 0x5, R5 ;  /* 0x00000005ff0e7819 */ /* 0x000fe20000011405 */
[----:B------:R-:W-:Y:S01]  /*0c00*/  IMAD.IADD R11, R12, 0x1, -R4 ;  /* 0x000000010c0b7824 */ /* 0x000fe200078e0a04 */
[CC--:B------:R-:W-:Y:S01]  /*0c10*/  LEA.HI R4, R0.reuse, R12.reuse, RZ, 0x4 ;  /* 0x0000000c00047211 */ /* 0x0c0fe200078f20ff */
[----:B------:R-:W-:Y:S01]  /*0c20*/  IMAD.HI R5, R13, 0x55555556, RZ ;  /* 0x555555560d057827 */ /* 0x000fe200078e02ff */
[----:B------:R-:W-:-:S02]  /*0c30*/  LEA.HI R0, R0, R12, RZ, 0x2 ;  /* 0x0000000c00007211 */ /* 0x000fc400078f10ff */
[----:B------:R-:W-:Y:S02]  /*0c40*/  SHF.R.S32.HI R6, RZ, 0x1f, R11 ;  /* 0x0000001fff067819 */ /* 0x000fe4000001140b */
[----:B------:R-:W-:Y:S02]  /*0c50*/  SHF.R.S32.HI R7, RZ, 0x4, R4 ;  /* 0x00000004ff077819 */ /* 0x000fe40000011404 */
[----:B------:R-:W-:Y:S02]  /*0c60*/  LEA.HI R8, R6, R11, RZ, 0x2 ;  /* 0x0000000b06087211 */ /* 0x000fe400078f10ff */
[----:B------:R-:W-:Y:S02]  /*0c70*/  LOP3.LUT R3, R4, 0x3fffff0, RZ, 0xc0, !PT ;  /* 0x03fffff004037812 */ /* 0x000fe400078ec0ff */
[--C-:B------:R-:W-:Y:S02]  /*0c80*/  SHF.R.S32.HI R9, RZ, 0x2, R8.reuse ;  /* 0x00000002ff097819 */ /* 0x100fe40000011408 */
[----:B------:R-:W-:Y:S01]  /*0c90*/  SHF.R.S32.HI R10, RZ, 0x1f, R8 ;  /* 0x0000001fff0a7819 */ /* 0x000fe20000011408 */
[----:B------:R-:W-:Y:S01]  /*0ca0*/  IMAD.IADD R3, R12, 0x1, -R3 ;  /* 0x000000010c037824 */ /* 0x000fe200078e0a03 */
[----:B------:R-:W-:-:S02]  /*0cb0*/  LEA.HI R4, R4, R7, RZ, 0x1 ;  /* 0x0000000704047211 */ /* 0x000fc400078f08ff */
[----:B------:R-:W-:Y:S01]  /*0cc0*/  LEA.HI R10, R10, R9, RZ, 0x3 ;  /* 0x000000090a0a7211 */ /* 0x000fe200078f18ff */
[----:B------:R-:W-:Y:S01]  /*0cd0*/  IMAD R3, R14, 0x10, R3 ;  /* 0x000000100e037824 */ /* 0x000fe200078e0203 */
[----:B------:R-:W-:Y:S02]  /*0ce0*/  LEA.HI R6, R6, R11, RZ, 0x5 ;  /* 0x0000000b06067211 */ /* 0x000fe400078f28ff */
[----:B------:R-:W-:Y:S02]  /*0cf0*/  LOP3.LUT R10, R10, 0xfffffff8, RZ, 0xc0, !PT ;  /* 0xfffffff80a0a7812 */ /* 0x000fe400078ec0ff */
[----:B------:R-:W-:Y:S02]  /*0d00*/  LOP3.LUT R4, R4, 0x1ffffffe, RZ, 0xc0, !PT ;  /* 0x1ffffffe04047812 */ /* 0x000fe400078ec0ff */
[----:B------:R-:W-:Y:S01]  /*0d10*/  SHF.R.S32.HI R6, RZ, 0x5, R6 ;  /* 0x00000005ff067819 */ /* 0x000fe20000011406 */
[----:B------:R-:W-:Y:S01]  /*0d20*/  IMAD.IADD R9, R9, 0x1, -R10 ;  /* 0x0000000109097824 */ /* 0x000fe200078e0a0a */
[----:B------:R-:W-:Y:S01]  /*0d30*/  LEA.HI R5, R5, R5, RZ, 0x1 ;  /* 0x0000000505057211 */ /* 0x000fe200078f08ff */
[----:B------:R-:W-:Y:S01]  /*0d40*/  IMAD.IADD R4, R7, 0x1, -R4 ;  /* 0x0000000107047824 */ /* 0x000fe200078e0a04 */
[----:B------:R-:W-:Y:S01]  /*0d50*/  SHF.R.S32.HI R17, RZ, 0x2, R0 ;  /* 0x00000002ff117819 */ /* 0x000fe20000011400 */
[----:B------:R-:W-:Y:S01]  /*0d60*/  IMAD R6, R6, 0x10, R9 ;  /* 0x0000001006067824 */ /* 0x000fe200078e0209 */
[----:B------:R-:W-:Y:S01]  /*0d70*/  LOP3.LUT R8, R8, 0x7ffffffc, RZ, 0xc0, !PT ;  /* 0x7ffffffc08087812 */ /* 0x000fe200078ec0ff */
[----:B------:R-:W-:Y:S01]  /*0d80*/  IMAD R7, R3, 0x8, R4 ;  /* 0x0000000803077824 */ /* 0x000fe200078e0204 */
[----:B------:R-:W-:Y:S01]  /*0d90*/  SHF.R.S32.HI R4, RZ, 0x1f, R0 ;  /* 0x0000001fff047819 */ /* 0x000fe20000011400 */
[----:B------:R-:W-:Y:S01]  /*0da0*/  IMAD R5, R5, -0x3, R13 ;  /* 0xfffffffd05057824 */ /* 0x000fe200078e020d */
[----:B------:R-:W-:Y:S01]  /*0db0*/  LOP3.LUT R0, R0, 0xfffffffc, RZ, 0xc0, !PT ;  /* 0xfffffffc00007812 */ /* 0x000fe200078ec0ff */
[----:B------:R-:W-:Y:S01]  /*0dc0*/  VIADD R9, R17, 0x60 ;  /* 0x0000006011097836 */ /* 0x000fe20000000000 */
[----:B------:R-:W-:Y:S01]  /*0dd0*/  LEA.HI R4, R4, R17, RZ, 0x3 ;  /* 0x0000001104047211 */ /* 0x000fe200078f18ff */
[----:B------:R-:W-:-:S02]  /*0de0*/  IMAD R10, R5, 0x40, R6 ;  /* 0x00000040050a7824 */ /* 0x000fc400078e0206 */
[----:B------:R-:W-:Y:S01]  /*0df0*/  IMAD.IADD R6, R12, 0x1, -R0 ;  /* 0x000000010c067824 */ /* 0x000fe200078e0a00 */
[----:B------:R-:W-:Y:S01]  /*0e00*/  SHF.R.S32.HI R5, RZ, 0x1f, R9 ;  /* 0x0000001fff057819 */ /* 0x000fe20000011409 */
[----:B------:R-:W-:Y:S01]  /*0e10*/  IMAD.SHL.U32 R3, R9, 0x40, RZ ;  /* 0x0000004009037824 */ /* 0x000fe200078e00ff */
[----:B------:R-:W-:Y:S01]  /*0e20*/  LOP3.LUT R4, R4, 0xfffffff8, RZ, 0xc0, !PT ;  /* 0xfffffff804047812 */ /* 0x000fe200078ec0ff */
[----:B------:R-:W-:Y:S01]  /*0e30*/  STL [R1+0x50], R10 ;  /* 0x0000500a01007387 */ /* 0x000fe20000100800 */
[----:B------:R-:W-:Y:S01]  /*0e40*/  LEA.HI R5, R5, R9, RZ, 0x3 ;  /* 0x0000000905057211 */ /* 0x000fe200078f18ff */
[C---:B------:R-:W-:Y:S01]  /*0e50*/  IMAD.SHL.U32 R18, R6.reuse, 0x8, RZ ;  /* 0x0000000806127824 */ /* 0x040fe200078e00ff */
[----:B------:R-:W-:Y:S01]  /*0e60*/  SHF.R.S32.HI R0, RZ, 0x1f, R17 ;  /* 0x0000001fff007819 */ /* 0x000fe20000011411 */
[----:B------:R-:W-:Y:S01]  /*0e70*/  IMAD.IADD R4, R17, 0x1, -R4 ;  /* 0x0000000111047824 */ /* 0x000fe200078e0a04 */
[C---:B------:R-:W-:Y:S01]  /*0e80*/  LEA.HI R0, R6.reuse, R6, RZ, 0x1 ;  /* 0x0000000606007211 */ /* 0x040fe200078f08ff */
[----:B------:R-:W-:Y:S01]  /*0e90*/  IMAD.SHL.U32 R5, R5, 0x40, RZ ;  /* 0x0000004005057824 */ /* 0x000fe200078e00ff */
[----:B------:R-:W-:Y:S01]  /*0ea0*/  LOP3.LUT R3, R3, 0x1c0, RZ, 0xc0, !PT ;  /* 0x000001c003037812 */ /* 0x000fe200078ec0ff */
[----:B------:R-:W-:Y:S01]  /*0eb0*/  STL [R1+0x48], RZ ;  /* 0x000048ff01007387 */ /* 0x000fe20000100800 */
[----:B------:R-:W-:Y:S01]  /*0ec0*/  IMAD.SHL.U32 R152, R6, 0x4, RZ ;  /* 0x0000000406987824 */ /* 0x000fe200078e00ff */
[----:B------:R-:W-:-:S02]  /*0ed0*/  LOP3.LUT R0, R0, 0x1ffffffe, RZ, 0xc0, !PT ;  /* 0x1ffffffe00007812 */ /* 0x000fc400078ec0ff */
[----:B------:R-:W-:Y:S01]  /*0ee0*/  STL [R1+0x10], RZ ;  /* 0x000010ff01007387 */ /* 0x000fe20000100800 */
[----:B------:R-:W-:Y:S02]  /*0ef0*/  SHF.R.U32.HI R9, RZ, 0x3, R3 ;  /* 0x00000003ff097819 */ /* 0x000fe40000011603 */
[----:B------:R-:W-:Y:S01]  /*0f00*/  LOP3.LUT R3, R3, 0x38, R18, 0xf8, !PT ;  /* 0x0000003803037812 */ /* 0x000fe200078ef812 */
[----:B------:R0:W-:Y:S01]  /*0f10*/  STL [R1+0x38], R4 ;  /* 0x0000380401007387 */ /* 0x0001e20000100800 */
[----:B------:R-:W-:-:S04]  /*0f20*/  IMAD.IADD R0, R6, 0x1, -R0 ;  /* 0x0000000106007824 */ /* 0x000fc800078e0a00 */
[----:B------:R-:W-:Y:S01]  /*0f30*/  IMAD R0, R0, 0x8, R10 ;  /* 0x0000000800007824 */ /* 0x000fe200078e020a */
[----:B0-----:R-:W-:Y:S01]  /*0f40*/  LOP3.LUT R4, R5, 0xfffffe00, RZ, 0xc0, !PT ;  /* 0xfffffe0005047812 */ /* 0x001fe200078ec0ff */
[----:B------:R-:W-:-:S03]  /*0f50*/  VIADD R5, R152, 0x10 ;  /* 0x0000001098057836 */ /* 0x000fc60000000000 */
[----:B------:R-:W-:Y:S01]  /*0f60*/  LOP3.LUT R3, R4, R3, R9, 0xf6, !PT ;  /* 0x0000000304037212 */ /* 0x000fe200078ef609 */
[----:B------:R0:W-:Y:S04]  /*0f70*/  STL [R1+0x3c], R4 ;  /* 0x00003c0401007387 */ /* 0x0001e80000100800 */
[----:B------:R1:W-:Y:S01]  /*0f80*/  STL [R1+0x14], R5 ;  /* 0x0000140501007387 */ /* 0x0003e20000100800 */
[----:B------:R-:W-:Y:S02]  /*0f90*/  IMAD R3, R3, 0x2, R2 ;  /* 0x0000000203037824 */ /* 0x000fe400078e0202 */
[----:B0-----:R-:W-:Y:S02]  /*0fa0*/  IMAD.SHL.U32 R4, R7, 0x8, RZ ;  /* 0x0000000807047824 */ /* 0x001fe400078e00ff */
[----:B-1----:R-:W-:-:S05]  /*0fb0*/  IMAD.IADD R5, R11, 0x1, -R8 ;  /* 0x000000010b057824 */ /* 0x002fca00078e0a08 */
[----:B------:R0:W-:Y:S04]  /*0fc0*/  STL [R1+0xc], R5 ;  /* 0x00000c0501007387 */ /* 0x0001e80000100800 */
[----:B------:R0:W-:Y:S04]  /*0fd0*/  STL [R1+0x54], R4 ;  /* 0x0000540401007387 */ /* 0x0001e80000100800 */
[----:B------:R0:W-:Y:S04]  /*0fe0*/  STL [R1+0x28], R0 ;  /* 0x0000280001007387 */ /* 0x0001e80000100800 */
[----:B------:R0:W-:Y:S02]  /*0ff0*/  STL [R1+0x4c], R3 ;  /* 0x00004c0301007387 */ /* 0x0001e40000100800 */
.L_x_14166:
[----:B------:R-:W-:Y:S05]  /*1000*/  YIELD ;  /* 0x0000000000007946 */ /* 0x000fea0003800000 */
[----:B------:R-:W-:Y:S01]  /*1010*/  ULDC.64 UR4, c[0x0][0xa28] ;  /* 0x00028a0000047ab9 */ /* 0x000fe20000000a00 */
[----:B01-3-5:R-:W1:Y:S01]  /*1020*/  LDC.64 R6, c[0x0][0xa08] ;  /* 0x00028200ff067b82 */ /* 0x02be620000000a00 */
[----:B------:R-:W-:Y:S01]  /*1030*/  ISETP.NE.U32.AND P1, PT, RZ, UR4, PT ;  /* 0x00000004ff007c0c */ /* 0x000fe2000bf25070 */
[----:B0-----:R-:W-:Y:S02]  /*1040*/  IMAD.MOV.U32 R0, RZ, RZ, RZ ;  /* 0x000000ffff007224 */ /* 0x001fe400078e00ff */
[----:B--2---:R-:W-:Y:S01]  /*1050*/  IMAD.MOV.U32 R30, RZ, RZ, RZ ;  /* 0x000000ffff1e7224 */ /* 0x004fe200078e00ff */
[----:B------:R-:W-:Y:S01]  /*1060*/  ISETP.NE.AND.EX P1, PT, RZ, UR5, PT, P1 ;  /* 0x00000005ff007c0c */ /* 0x000fe2000bf25310 */
[----:B------:R-:W-:-:S02]  /*1070*/  ULDC.64 UR4, c[0x0][0xa18] ;  /* 0x0002860000047ab9 */ /* 0x000fc40000000a00 */
[----:B------:R-:W-:-:S04]  /*1080*/  ISETP.NE.U32.AND P2, PT, RZ, UR4, PT ;  /* 0x00000004ff007c0c */ /* 0x000fc8000bf45070 */
[----:B------:R-:W-:Y:S01]  /*1090*/  ISETP.NE.AND.EX P2, PT, RZ, UR5, PT, P2 ;  /* 0x00000005ff007c0c */ /* 0x000fe2000bf45320 */
[----:B------:R-:W-:Y:S02]  /*10a0*/  ULDC.64 UR4, c[0x0][0xa08] ;  /* 0x0002820000047ab9 */ /* 0x000fe40000000a00 */
[----:B------:R-:W-:-:S03]  /*10b0*/  ISETP.NE.U32.AND P0, PT, RZ, UR4, PT ;  /* 0x00000004ff007c0c */ /* 0x000fc6000bf05070 */
[----:B------:R-:W0:Y:S01]  /*10c0*/  @P1 LDC.64 R4, c[0x0][0xa28] ;  /* 0x00028a00ff041b82 */ /* 0x000e220000000a00 */
[----:B-1----:R-:W-:-:S07]  /*10d0*/  IMAD.WIDE R10, R35, 0x4, R6 ;  /* 0x00000004230a7825 */ /* 0x002fce00078e0206 */
[----:B------:R-:W1:Y:S01]  /*10e0*/  @P2 LDC.64 R8, c[0x0][0xa18] ;  /* 0x00028600ff082b82 */ /* 0x000e620000000a00 */
[----:B------:R-:W-:Y:S01]  /*10f0*/  ULDC UR4, c[0x0][0x288] ;  /* 0x0000a20000047ab9 */ /* 0x000fe20000000800 */
[----:B------:R-:W-:Y:S01]  /*1100*/  ISETP.NE.AND.EX P0, PT, RZ, UR5, PT, P0 ;  /* 0x00000005ff007c0c */ /* 0x000fe2000bf05300 */
[----:B------:R-:W-:Y:S01]  /*1110*/  IMAD.U32 R3, RZ, RZ, UR4 ;  /* 0x00000004ff037e24 */ /* 0x000fe2000f8e00ff */
[----:B------:R-:W-:-:S11]  /*1120*/  ULDC.64 UR4, c[0x0][0x418] ;  /* 0x0001060000047ab9 */ /* 0x000fd60000000a00 */
[----:B------:R2:W5:Y:S01]  /*1130*/  @P0 LDG.E R30, desc[UR38][R10.64] ;  /* 0x000000260a1e0981 */ /* 0x000562000c1e1900 */
[----:B0-----:R-:W-:-:S05]  /*1140*/  @P1 IMAD.WIDE R4, R35, 0x4, R4 ;  /* 0x0000000423041825 */ /* 0x001fca00078e0204 */
[----:B------:R2:W5:Y:S01]  /*1150*/  @P1 LDG.E R0, desc[UR38][R4.64] ;  /* 0x0000002604001981 */ /* 0x000562000c1e1900 */
[----:B-1----:R-:W-:-:S05]  /*1160*/  @P2 IMAD.WIDE R6, R35, 0x4, R8 ;  /* 0x0000000423062825 */ /* 0x002fca00078e0208 */
[----:B------:R-:W3:Y:S01]  /*1170*/  @P2 LDG.E R3, desc[UR38][R6.64] ;  /* 0x0000002606032981 */ /* 0x000ee2000c1e1900 */
        /* <DEDUP_REMOVED lines=9> */
[----:B---3--:R2:W-:Y:S01]  /*1210*/  STL [R1+0x4], R3 ;  /* 0x0000040301007387 */ /* 0x0085e20000100800 */
[----:B------:R-:W-:Y:S01]  /*1220*/  IMAD.MOV.U32 R14, RZ, RZ, R3 ;  /* 0x000000ffff0e7224 */ /* 0x000fe200078e0003 */
[----:B------:R-:W-:Y:S06]  /*1230*/  @P2 BRA `(.L_x_13975) ;  /* 0x0000000000282947 */ /* 0x000fec0003800000 */
[----:B------:R-:W-:Y:S02]  /*1240*/  ULDC.64 UR4, c[0x0][0xa00] ;  /* 0x0002800000047ab9 */ /* 0x000fe40000000a00 */
[----:B------:R-:W-:-:S04]  /*1250*/  ISETP.NE.U32.AND P1, PT, RZ, UR4, PT ;  /* 0x00000004ff007c0c */ /* 0x000fc8000bf25070 */
[----:B------:R-:W-:-:S13]  /*1260*/  ISETP.NE.AND.EX P1, PT, RZ, UR5, PT, P1 ;  /* 0x00000005ff007c0c */ /* 0x000fda000bf25310 */
[----:B------:R-:W-:Y:S05]  /*1270*/  @!P1 BRA `(.L_x_13975) ;  /* 0x0000000000189947 */ /* 0x000fea0003800000 */
[----:B--2---:R-:W0:Y:S02]  /*1280*/  LDC.64 R4, c[0x0][0xa00] ;  /* 0x00028000ff047b82 */ /* 0x004e240000000a00 */
[----:B0-----:R-:W-:-:S05]  /*1290*/  IMAD.WIDE R4, R35, 0x4, R4 ;  /* 0x0000000423047825 */ /* 0x001fca00078e0204 */
[----:B------:R-:W2:Y:S04]  /*12a0*/  LDG.E R3, desc[UR38][R4.64] ;  /* 0x0000002604037981 */ /* 0x000ea8000c1e1900 */
[----:B------:R-:W2:Y:S02]  /*12b0*/  LDG.E R6, desc[UR38][R4.64+0x4] ;  /* 0x0000042604067981 */ /* 0x000ea4000c1e1900 */
[----:B--2---:R-:W-:-:S05]  /*12c0*/  IMAD.IADD R14, R6, 0x1, -R3 ;  /* 0x00000001060e7824 */ /* 0x004fca00078e0a03 */
[----:B------:R0:W-:Y:S02]  /*12d0*/  STL [R1+0x4], R14 ;  /* 0x0000040e01007387 */ /* 0x0001e40000100800 */
.L_x_13975:
[----:B------:R-:W-:Y:S01]  /*12e0*/  ULDC.64 UR4, c[0x0][0xa20] ;  /* 0x0002880000047ab9 */ /* 0x000fe20000000a00 */
[----:B------:R1:W-:Y:S01]  /*12f0*/  STL [R1+0x40], R34 ;  /* 0x0000402201007387 */ /* 0x0003e20000100800 */
[----:B------:R-:W-:-:S03]  /*1300*/  ISETP.NE.U32.AND P1, PT, RZ, UR4, PT ;  /* 0x00000004ff007c0c */ /* 0x000fc6000bf25070 */
[----:B------:R1:W-:Y:S01]  /*1310*/  STL [R1+0x44], R35 ;  /* 0x0000442301007387 */ /* 0x0003e20000100800 */
[----:B------:R-:W-:-:S13]  /*1320*/  ISETP.NE.AND.EX P1, PT, RZ, UR5, PT, P1 ;  /* 0x00000005ff007c0c */ /* 0x000fda000bf25310 */
[----:B-1----:R-:W-:Y:S05]  /*1330*/  @!P1 BRA `(.L_x_13976) ;  /* 0x0000000000109947 */ /* 0x002fea0003800000 */
[----:B--2---:R-:W1:Y:S02]  /*1340*/  LDC.64 R4, c[0x0][0xa20] ;  /* 0x00028800ff047b82 */ /* 0x004e640000000a00 */
[----:B-1----:R-:W-:-:S05]  /*1350*/  IMAD.WIDE R4, R35, 0x4, R4 ;  /* 0x0000000423047825 */ /* 0x002fca00078e0204 */
[----:B------:R1:W5:Y:S01]  /*1360*/  LDG.E R31, desc[UR38][R4.64] ;  /* 0x00000026041f7981 */ /* 0x000362000c1e1900 */
[----:B------:R-:W-:Y:S05]  /*1370*/  BRA `(.L_x_13977) ;  /* 0x0000000000107947 */ /* 0x000fea0003800000 */
.L_x_13976:
[----:B------:R-:W-:Y:S05]  /*1380*/  @!P0 BRA `(.L_x_13977) ;  /* 0x00000000000c8947 */ /* 0x000fea0003800000 */
[----:B--2---:R-:W2:Y:S04]  /*1390*/  LDG.E R4, desc[UR38][R10.64] ;  /* 0x000000260a047981 */ /* 0x004ea8000c1e1900 */
[----:B------:R-:W2:Y:S02]  /*13a0*/  LDG.E R31, desc[UR38][R10.64+0x4] ;  /* 0x000004260a1f7981 */ /* 0x000ea4000c1e1900 */
[----:B--2---:R-:W-:-:S07]  /*13b0*/  IMAD.IADD R31, R31, 0x1, -R4 ;  /* 0x000000011f1f7824 */ /* 0x004fce00078e0a04 */
.L_x_13977:
[----:B------:R-:W-:Y:S01]  /*13c0*/  ULDC.64 UR4, c[0x0][0xa10] ;  /* 0x0002840000047ab9 */ /* 0x000fe20000000a00 */
[----:B------:R-:W3:Y:S01]  /*13d0*/  LDC R9, c[0x0][0x448] ;  /* 0x00011200ff097b82 */ /* 0x000ee20000000800 */
[----:B------:R-:W-:-:S04]  /*13e0*/  ISETP.NE.U32.AND P0, PT, RZ, UR4, PT ;  /* 0x00000004ff007c0c */ /* 0x000fc8000bf05070 */
[----:B------:R-:W-:Y:S01]  /*13f0*/  ISETP.NE.AND.EX P0, PT, RZ, UR5, PT, P0 ;  /* 0x00000005ff007c0c */ /* 0x000fe2000bf05300 */
[----:B------:R-:W-:Y:S02]  /*1400*/  ULDC.64 UR4, c[0x0][0xa30] ;  /* 0x00028c0000047ab9 */ /* 0x000fe40000000a00 */
[----:B------:R-:W-:Y:S01]  /*1410*/  ISETP.NE.U32.AND P1, PT, RZ, UR4, PT ;  /* 0x00000004ff007c0c */ /* 0x000fe2000bf25070 */
[----:B-----5:R-:W-:Y:S01]  /*1420*/  IMAD.MOV.U32 R24, RZ, RZ, R31 ;  /* 0x000000ffff187224 */ /* 0x020fe200078e001f */
[----:B------:R-:W4:Y:S02]  /*1430*/  LDC.64 R12, c[0x0][0x9e0] ;  /* 0x00027800ff0c7b82 */ /* 0x000f240000000a00 */
[----:B------:R-:W-:-:S06]  /*1440*/  ISETP.NE.AND.EX P1, PT, RZ, UR5, PT, P1 ;  /* 0x00000005ff007c0c */ /* 0x000fcc000bf25310 */
[----:B-12---:R-:W1:Y:S08]  /*1450*/  @P0 LDC.64 R4, c[0x0][0xa10] ;  /* 0x00028400ff040b82 */ /* 0x006e700000000a00 */
[----:B------:R-:W2:Y:S01]  /*1460*/  @P1 LDC.64 R6, c[0x0][0xa30] ;  /* 0x00028c00ff061b82 */ /* 0x000ea20000000a00 */
[----:B-1----:R-:W-:-:S05]  /*1470*/  @P0 IMAD.WIDE R4, R35, 0x4, R4 ;  /* 0x0000000423040825 */ /* 0x002fca00078e0204 */
[----:B------:R-:W4:Y:S04]  /*1480*/  @P0 LDG.E R3, desc[UR38][R4.64] ;  /* 0x0000002604030981 */ /* 0x000f28000c1e1900 */
[----:B------:R-:W4:Y:S01]  /*1490*/  @P0 LDG.E R8, desc[UR38][R4.64+0x4] ;  /* 0x0000042604080981 */ /* 0x000f22000c1e1900 */
[----:B--2---:R-:W-:-:S05]  /*14a0*/  @P1 IMAD.WIDE R6, R35, 0x4, R6 ;  /* 0x0000000423061825 */ /* 0x004fca00078e0206 */
[----:B------:R1:W5:Y:S01]  /*14b0*/  @P1 LDG.E R24, desc[UR38][R6.64] ;  /* 0x0000002606181981 */ /* 0x000362000c1e1900 */
[----:B---3--:R-:W-:Y:S01]  /*14c0*/  ISETP.NE.AND P1, PT, R9, 0x1, PT ;  /* 0x000000010900780c */ /* 0x008fe20003f25270 */
[----:B------:R-:W-:Y:S01]  /*14d0*/  IMAD R15, R33, 0xc0, RZ ;  /* 0x000000c0210f7824 */ /* 0x000fe200078e02ff */
[----:B----4-:R-:W-:-:S04]  /*14e0*/  ISETP.GE.AND P2, PT, R13, 0x1, PT ;  /* 0x000000010d00780c */ /* 0x010fc80003f46270 */
[----:B------:R2:W-:Y:S07]  /*14f0*/  STL [R1+0x18], R15 ;  /* 0x0000180f01007387 */ /* 0x0005ee0000100800 */
[----:B------:R-:W3:Y:S08]  /*1500*/  @P1 LDC R9, c[0x0][0x44c] ;  /* 0x00011300ff091b82 */ /* 0x000ef00000000800 */
[----:B------:R-:W4:Y:S01]  /*1510*/  @P1 LDC R10, c[0x0][0x450] ;  /* 0x00011400ff0a1b82 */ /* 0x000f220000000800 */
[----:B------:R-:W-:-:S02]  /*1520*/  @P0 IMAD.IADD R29, R8, 0x1, -R3 ;  /* 0x00000001081d0824 */ /* 0x000fc400078e0a03 */
[----:B------:R-:W-:Y:S02]  /*1530*/  IMAD.IADD R8, R31, 0x1, -R0 ;  /* 0x000000011f087824 */ /* 0x000fe400078e0a00 */
[----:B------:R-:W-:Y:S02]  /*1540*/  VIADD R0, R15, 0xbf ;  /* 0x000000bf0f007836 */ /* 0x000fe40000000000 */
[----:B------:R-:W-:Y:S02]  /*1550*/  IMAD.IADD R11, R8, 0x1, R29 ;  /* 0x00000001080b7824 */ /* 0x000fe400078e021d */
[----:B---3--:R-:W-:-:S03]  /*1560*/  @P1 IMAD.HI.U32 R3, R0, R9, RZ ;  /* 0x0000000900031227 */ /* 0x008fc600078e00ff */
[----:B------:R2:W-:Y:S01]  /*1570*/  STL [R1+0x8], R11 ;  /* 0x0000080b01007387 */ /* 0x0005e20000100800 */
[----:B------:R-:W-:Y:S01]  /*1580*/  IMAD.MOV.U32 R5, RZ, RZ, R0 ;  /* 0x000000ffff057224 */ /* 0x000fe200078e0000 */
[----:B----4-:R-:W-:Y:S01]  /*1590*/  @P1 SHF.R.U32.HI R5, RZ, R10, R3 ;  /* 0x0000000aff051219 */ /* 0x010fe20000011603 */
[C---:B------:R-:W-:Y:S01]  /*15a0*/  VIADD R0, R11.reuse, 0x7f ;  /* 0x0000007f0b007836 */ /* 0x040fe20000000000 */
[----:B------:R-:W-:-:S04]  /*15b0*/  IADD3 R28, R11, 0x1, -R14 ;  /* 0x000000010b1c7810 */ /* 0x000fc80007ffe80e */
[----:B------:R-:W-:Y:S01]  /*15c0*/  SHF.R.S32.HI R3, RZ, 0x1f, R0 ;  /* 0x0000001fff037819 */ /* 0x000fe20000011400 */
[----:B-1----:R-:W-:-:S03]  /*15d0*/  IMAD.IADD R7, R28, 0x1, R5 ;  /* 0x000000011c077824 */ /* 0x002fc600078e0205 */
[----:B------:R-:W-:Y:S01]  /*15e0*/  LEA.HI R3, R3, R0, RZ, 0x7 ;  /* 0x0000000003037211 */ /* 0x000fe200078f38ff */
[----:B------:R-:W-:-:S03]  /*15f0*/  IMAD.IADD R0, R7, 0x1, R12 ;  /* 0x0000000107007824 */ /* 0x000fc600078e020c */
[----:B------:R-:W-:Y:S01]  /*1600*/  SHF.R.S32.HI R92, RZ, 0x7, R3 ;  /* 0x00000007ff5c7819 */ /* 0x000fe20000011403 */
[----:B--2---:R-:W-:Y:S06]  /*1610*/  @!P2 BRA `(.L_x_13978) ;  /* 0x000000000048a947 */ /* 0x004fec0003800000 */
        /* <DEDUP_REMOVED lines=11> */
.L_x_13980:
[----:B------:R-:W-:-:S13]  /*16d0*/  ISETP.NE.AND P0, PT, R13, 0x1, PT ;  /* 0x000000010d00780c */ /* 0x000fda0003f05270 */
[----:B------:R-:W1:Y:S02]  /*16e0*/  @P0 LDC.64 R4, c[0x0][0x9e8] ;  /* 0x00027a00ff040b82 */ /* 0x000e640000000a00 */
[----:B-1----:R-:W-:-:S05]  /*16f0*/  @P0 IMAD.HI.U32 R4, R3, R4, RZ ;  /* 0x0000000403040227 */ /* 0x002fca00078e00ff */
[----:B------:R-:W-:-:S07]  /*1700*/  @P0 SHF.R.U32.HI R3, RZ, R5, R4 ;  /* 0x00000005ff030219 */ /* 0x000fce0000011604 */
.L_x_13981:
[----:B------:R-:W-:Y:S05]  /*1710*/  BSYNC B0 ;  /* 0x0000000000007941 */ /* 0x000fea0003800000 */
.L_x_13979:
[----:B------:R-:W-:-:S05]  /*1720*/  IMAD R3, R3, R13, R13 ;  /* 0x0000000d03037224 */ /* 0x000fca00078e020d */
[----:B------:R-:W-:-:S07]  /*1730*/  VIMNMX R0, R0, R3, PT ;  /* 0x0000000300007248 */ /* 0x000fce0003fe0100 */
.L_x_13978:
        /* <DEDUP_REMOVED lines=20> */
.L_x_13984:
[----:B------:R-:W-:-:S13]  /*1880*/  ISETP.NE.AND P0, PT, R13, 0x1, PT ;  /* 0x000000010d00780c */ /* 0x000fda0003f05270 */
[----:B------:R-:W1:Y:S02]  /*1890*/  @P0 LDC.64 R6, c[0x0][0x9e8] ;  /* 0x00027a00ff060b82 */ /* 0x000e640000000a00 */
[----:B-1----:R-:W-:-:S05]  /*18a0*/  @P0 IMAD.HI.U32 R6, R3, R6, RZ ;  /* 0x0000000603060227 */ /* 0x002fca00078e00ff */
[----:B------:R-:W-:-:S07]  /*18b0*/  @P0 SHF.R.U32.HI R3, RZ, R7, R6 ;  /* 0x00000007ff030219 */ /* 0x000fce0000011606 */
.L_x_13985:
[----:B------:R-:W-:Y:S05]  /*18c0*/  BSYNC B0 ;  /* 0x0000000000007941 */ /* 0x000fea0003800000 */
.L_x_13983:
[----:B------:R-:W-:-:S05]  /*18d0*/  IMAD R3, R3, R13, RZ ;  /* 0x0000000d03037224 */ /* 0x000fca00078e02ff */
[----:B------:R-:W-:-:S07]  /*18e0*/  VIMNMX R4, R4, R3, !PT ;  /* 0x0000000304047248 */ /* 0x000fce0007fe0100 */
.L_x_13982:
        /* <DEDUP_REMOVED lines=31> */
[----:B0-----:R0:W1:Y:S01]  /*1ae0*/  LDC.64 R14, c[0x4][R0] ;  /* 0x01000000000e7b82 */ /* 0x0010620000000a00 */
        /* <DEDUP_REMOVED lines=11> */
.L_x_13988:
[----:B------:R-:W-:Y:S05]  /*1ba0*/  BSYNC B6 ;  /* 0x0000000000067941 */ /* 0x000fea0003800000 */
.L_x_13987:
        /* <DEDUP_REMOVED lines=20> */
.L_x_13990:
[----:B------:R-:W-:Y:S05]  /*1cf0*/  BSYNC B6 ;  /* 0x0000000000067941 */ /* 0x000fea0003800000 */
.L_x_13989:
[----:B------:R-:W-:Y:S01]  /*1d00*/  ULDC.64 UR4, c[0x0][0x9f8] ;  /* 0x00027e0000047ab9 */ /* 0x000fe20000000a00 */
[----:B------:R-:W2:Y:S01]  /*1d10*/  LDL R38, [R1+0x38] ;  /* 0x0000380001267983 */ /* 0x000ea20000100800 */
[----:B------:R-:W-:Y:S01]  /*1d20*/  ISETP.NE.U32.AND P0, PT, RZ, UR4, PT ;  /* 0x00000004ff007c0c */ /* 0x000fe2000bf05070 */
[----:B------:R-:W1:Y:S01]  /*1d30*/  LDC.64 R74, c[0x0][0x300] ;  /* 0x0000c000ff4a7b82 */ /* 0x000e620000000a00 */
[----:B0-----:R-:W-:Y:S01]  /*1d40*/  IMAD.IADD R14, R30, 0x1, R31 ;  /* 0x000000011e0e7824 */ /* 0x001fe200078e021f */
[----:B------:R-:W3:Y:S01]  /*1d50*/  LDL.LU R43, [R1] ;  /* 0x00000000012b7983 */ /* 0x000ee20000300800 */
[----:B------:R-:W-:Y:S01]  /*1d60*/  ISETP.NE.AND.EX P0, PT, RZ, UR5, PT, P0 ;  /* 0x00000005ff007c0c */ /* 0x000fe2000bf05300 */
[----:B------:R-:W-:Y:S01]  /*1d70*/  ULDC.64 UR6, c[0x0][0xa08] ;  /* 0x0002820000067ab9 */ /* 0x000fe20000000a00 */
[----:B------:R-:W-:Y:S01]  /*1d80*/  SHF.R.S32.HI R11, RZ, 0x1f, R34 ;  /* 0x0000001fff0b7819 */ /* 0x000fe20000011422 */
[----:B------:R-:W4:Y:S01]  /*1d90*/  LDL R36, [R1+0x3c] ;  /* 0x00003c0001247983 */ /* 0x000f220000100800 */
[----:B------:R-:W0:Y:S01]  /*1da0*/  S2R R42, SR_TID.X ;  /* 0x00000000002a7919 */ /* 0x000e220000002100 */
[----:B------:R-:W-:Y:S01]  /*1db0*/  SHF.R.S32.HI R41, RZ, 0x1f, R14 ;  /* 0x0000001fff297819 */ /* 0x000fe2000001140e */
[----:B------:R-:W-:Y:S01]  /*1dc0*/  ULDC.64 UR4, c[0x0][0x308] ;  /* 0x0000c20000047ab9 */ /* 0x000fe20000000a00 */
[----:B------:R-:W0:Y:S08]  /*1dd0*/  LDC R39, c[0x0][0x3f4] ;  /* 0x0000fd00ff277b82 */ /* 0x000e300000000800 */
[----:B------:R-:W1:Y:S08]  /*1de0*/  @P0 LDC.64 R4, c[0x0][0x9f8] ;  /* 0x00027e00ff040b82 */ /* 0x000e700000000a00 */
[----:B------:R-:W3:Y:S01]  /*1df0*/  LDC.64 R72, c[0x0][0x3f8] ;  /* 0x0000fe00ff487b82 */ /* 0x000ee20000000a00 */
[----:B-1----:R-:W-:-:S05]  /*1e00*/  @P0 IMAD.WIDE R4, R35, 0x4, R4 ;  /* 0x0000000423040825 */ /* 0x002fca00078e0204 */
[----:B------:R1:W4:Y:S01]  /*1e10*/  @P0 LDG.E R35, desc[UR38][R4.64] ;  /* 0x0000002604230981 */ /* 0x000322000c1e1900 */
[-C--:B------:R-:W-:Y:S01]  /*1e20*/  IMAD R0, R41, R74.reuse, RZ ;  /* 0x0000004a29007224 */ /* 0x080fe200078e02ff */
[----:B------:R-:W-:Y:S01]  /*1e30*/  ISETP.NE.U32.AND P0, PT, RZ, UR6, PT ;  /* 0x00000006ff007c0c */ /* 0x000fe2000bf05070 */
[C---:B------:R-:W-:Y:S01]  /*1e40*/  IMAD.WIDE.U32 R6, R14.reuse, R74, RZ ;  /* 0x0000004a0e067225 */ /* 0x040fe200078e00ff */
[----:B0-----:R-:W-:Y:S02]  /*1e50*/  SHF.R.U32.HI R40, RZ, 0x7, R42 ;  /* 0x00000007ff287819 */ /* 0x001fe4000001162a */
[----:B------:R-:W-:Y:S01]  /*1e60*/  ISETP.NE.AND.EX P0, PT, RZ, UR7, PT, P0 ;  /* 0x00000007ff007c0c */ /* 0x000fe2000bf05300 */
[----:B------:R-:W-:Y:S01]  /*1e70*/  IMAD R3, R14, R75, R0 ;  /* 0x0000004b0e037224 */ /* 0x000fe200078e0200 */
[C---:B------:R-:W-:Y:S01]  /*1e80*/  ISETP.NE.AND P6, PT, R40.reuse, 0x1, PT ;  /* 0x000000012800780c */ /* 0x040fe20003fc5270 */
[----:B------:R-:W-:Y:S01]  /*1e90*/  VIADD R65, R40, 0x8 ;  /* 0x0000000828417836 */ /* 0x000fe20000000000 */
[----:B------:R-:W-:Y:S01]  /*1ea0*/  SHF.R.S32.HI R19, RZ, 0x1f, R18 ;  /* 0x0000001fff137819 */ /* 0x000fe20000011412 */
[----:B------:R-:W-:Y:S01]  /*1eb0*/  IMAD.IADD R7, R7, 0x1, R3 ;  /* 0x0000000107077824 */ /* 0x000fe200078e0203 */
[----:B------:R-:W-:Y:S01]  /*1ec0*/  SHF.R.S32.HI R32, RZ, 0x1f, R17 ;  /* 0x0000001fff207819 */ /* 0x000fe20000011411 */
[----:B------:R-:W-:Y:S01]  /*1ed0*/  IMAD R3, R11, UR4, RZ ;  /* 0x000000040b037c24 */ /* 0x000fe2000f8e02ff */
[----:B------:R-:W-:Y:S01]  /*1ee0*/  SHF.R.S32.HI R153, RZ, 0x1f, R152 ;  /* 0x0000001fff997819 */ /* 0x000fe20000011498 */
[----:B-1----:R-:W-:-:S04]  /*1ef0*/  IMAD.WIDE.U32 R4, R34, UR4, R6 ;  /* 0x0000000422047c25 */ /* 0x002fc8000f8e0006 */
[----:B------:R-:W-:Y:S01]  /*1f00*/  IMAD R3, R34, UR5, R3 ;  /* 0x0000000522037c24 */ /* 0x000fe2000f8e0203 */
[----:B------:R-:W-:Y:S01]  /*1f10*/  ULDC.64 UR4, c[0x0][0x310] ;  /* 0x0000c40000047ab9 */ /* 0x000fe20000000a00 */
[----:B------:R-:W-:-:S04]  /*1f20*/  IMAD.WIDE.U32 R6, R17, R74, R18 ;  /* 0x0000004a11067225 */ /* 0x000fc800078e0012 */
[----:B------:R-:W-:Y:S02]  /*1f30*/  IMAD.IADD R5, R5, 0x1, R3 ;  /* 0x0000000105057824 */ /* 0x000fe400078e0203 */
[----:B------:R-:W-:Y:S02]  /*1f40*/  VIADD R40, R17, 0x60 ;  /* 0x0000006011287836 */ /* 0x000fe40000000000 */
[----:B------:R-:W-:Y:S02]  /*1f50*/  VIADD R42, R42, 0xffffff80 ;  /* 0xffffff802a2a7836 */ /* 0x000fe40000000000 */
[----:B------:R-:W-:Y:S02]  /*1f60*/  IMAD.SHL.U32 R40, R40, 0x40, RZ ;  /* 0x0000004028287824 */ /* 0x000fe400078e00ff */
[----:B------:R-:W-:Y:S02]  /*1f70*/  VIADD R67, R18, 0x20 ;  /* 0x0000002012437836 */ /* 0x000fe40000000000 */
[----:B------:R-:W-:Y:S01]  /*1f80*/  IMAD.SHL.U32 R64, R39, 0x2, RZ ;  /* 0x0000000227407824 */ /* 0x000fe200078e00ff */
[----:B------:R-:W-:-:S02]  /*1f90*/  LOP3.LUT R40, R40, 0x1c0, RZ, 0xc0, !PT ;  /* 0x000001c028287812 */ /* 0x000fc400078ec0ff */
[C---:B--2---:R-:W-:Y:S01]  /*1fa0*/  LOP3.LUT P1, RZ, R38.reuse, 0x4, RZ, 0xc0, !PT ;  /* 0x0000000426ff7812 */ /* 0x044fe2000782c0ff */
[----:B------:R-:W-:Y:S02]  /*1fb0*/  IMAD.SHL.U32 R71, R38, 0x40, RZ ;  /* 0x0000004026477824 */ /* 0x000fe400078e00ff */
[----:B------:R-:W-:Y:S01]  /*1fc0*/  VIADD R38, R17, 0x60 ;  /* 0x0000006011267836 */ /* 0x000fe20000000000 */
[----:B---3--:R-:W-:Y:S02]  /*1fd0*/  LOP3.LUT R43, R43, 0xfffffffb, RZ, 0xc0, !PT ;  /* 0xfffffffb2b2b7812 */ /* 0x008fe400078ec0ff */
[----:B------:R-:W-:Y:S02]  /*1fe0*/  LOP3.LUT R71, R71, 0x1c0, RZ, 0xc0, !PT ;  /* 0x000001c047477812 */ /* 0x000fe400078ec0ff */
[----:B------:R-:W-:Y:S02]  /*1ff0*/  SHF.R.S32.HI R66, RZ, 0x1f, R38 ;  /* 0x0000001fff427819 */ /* 0x000fe40000011426 */
[----:B------:R-:W-:-:S02]  /*2000*/  SHF.R.S32.HI R38, RZ, 0x1f, R42 ;  /* 0x0000001fff267819 */ /* 0x000fc4000001142a */
[----:B------:R-:W-:Y:S02]  /*2010*/  SHF.R.U32.HI R68, RZ, 0x3, R71 ;  /* 0x00000003ff447819 */ /* 0x000fe40000011647 */
[----:B------:R-:W-:Y:S02]  /*2020*/  @P1 LOP3.LUT R43, R43, 0x4, RZ, 0xfc, !PT ;  /* 0x000000042b2b1812 */ /* 0x000fe400078efcff */
[----:B------:R-:W-:-:S03]  /*2030*/  LEA.HI R38, R38, R42, RZ, 0x5 ;  /* 0x0000002a26267211 */ /* 0x000fc600078f28ff */
[----:B------:R0:W-:Y:S01]  /*2040*/  STL [R1], R43 ;  /* 0x0000002b01007387 */ /* 0x0001e20000100800 */
[----:B------:R-:W-:Y:S02]  /*2050*/  SHF.R.S32.HI R38, RZ, 0x5, R38 ;  /* 0x00000005ff267819 */ /* 0x000fe40000011426 */
[----:B----4-:R-:W-:Y:S02]  /*2060*/  SHF.R.S32.HI R0, RZ, 0x1f, R35 ;  /* 0x0000001fff007819 */ /* 0x010fe40000011423 */
[----:B------:R-:W-:Y:S02]  /*2070*/  SEL R35, R35, RZ, !P0 ;  /* 0x000000ff23237207 */ /* 0x000fe40004000000 */
[----:B------:R-:W-:-:S03]  /*2080*/  SEL R12, R0, RZ, !P0 ;  /* 0x000000ff000c7207 */ /* 0x000fc60004000000 */
[----:B------:R-:W-:Y:S02]  /*2090*/  IMAD.WIDE.U32 R8, R35, UR4, R4 ;  /* 0x0000000423087c25 */ /* 0x000fe4000f8e0004 */
[----:B------:R-:W1:Y:S02]  /*20a0*/  LDC.64 R4, c[0x0][0x408] ;  /* 0x00010200ff047b82 */ /* 0x000e640000000a00 */
[----:B------:R-:W-:Y:S01]  /*20b0*/  IMAD R0, R12, UR4, RZ ;  /* 0x000000040c007c24 */ /* 0x000fe2000f8e02ff */
[----:B------:R-:W-:-:S03]  /*20c0*/  IADD3 R77, P0, R8, R6, RZ ;  /* 0x00000006084d7210 */ /* 0x000fc60007f1e0ff */
[----:B------:R-:W-:Y:S01]  /*20d0*/  IMAD R3, R35, UR5, R0 ;  /* 0x0000000523037c24 */ /* 0x000fe2000f8e0200 */
[----:B------:R-:W-:Y:S05]  /*20e0*/  @!P6 WARPSYNC.ALL ;  /* 0x000000000000e948 */ /* 0x000fea0003800000 */
[----:B------:R-:W-:Y:S01]  /*20f0*/  ULDC.64 UR4, c[0x0][0x330] ;  /* 0x0000cc0000047ab9 */ /* 0x000fe20000000a00 */
[----:B------:R-:W-:Y:S02]  /*2100*/  IMAD R0, R32, R74, RZ ;  /* 0x0000004a20007224 */ /* 0x000fe400078e02ff */
[----:B------:R-:W-:Y:S02]  /*2110*/  IMAD R11, R11, UR4, RZ ;  /* 0x000000040b0b7c24 */ /* 0x000fe4000f8e02ff */
[----:B------:R-:W-:Y:S01]  /*2120*/  IMAD R13, R17, R75, R0 ;  /* 0x0000004b110d7224 */ /* 0x000fe200078e0200 */
[----:B------:R-:W-:Y:S01]  /*2130*/  SHF.L.U64.HI R75, R74, 0x7, R75 ;  /* 0x000000074a4b7819 */ /* 0x000fe2000001024b */
[----:B------:R-:W-:-:S02]  /*2140*/  IMAD.IADD R78, R9, 0x1, R3 ;  /* 0x00000001094e7824 */ /* 0x000fc400078e0203 */
[C---:B------:R-:W-:Y:S02]  /*2150*/  IMAD R15, R34.reuse, UR5, R11 ;  /* 0x00000005220f7c24 */ /* 0x040fe4000f8e020b */
[----:B------:R-:W-:Y:S01]  /*2160*/  IMAD.WIDE.U32 R10, R34, UR4, R18 ;  /* 0x00000004220a7c25 */ /* 0x000fe2000f8e0012 */
[----:B------:R-:W-:Y:S01]  /*2170*/  ULDC.64 UR4, c[0x0][0x338] ;  /* 0x0000ce0000047ab9 */ /* 0x000fe20000000a00 */
[----:B------:R-:W-:Y:S02]  /*2180*/  IADD3.X R76, R78, R7, R13, P0, !PT ;  /* 0x000000074e4c7210 */ /* 0x000fe400007fe40d */
[----:B------:R-:W-:Y:S01]  /*2190*/  IMAD R3, R12, UR4, RZ ;  /* 0x000000040c037c24 */ /* 0x000fe2000f8e02ff */
[----:B------:R-:W-:Y:S01]  /*21a0*/  ISETP.GE.AND P0, PT, R18, R39, PT ;  /* 0x000000271200720c */ /* 0x000fe20003f06270 */
[----:B------:R-:W-:Y:S01]  /*21b0*/  IMAD R0, R32, R72, RZ ;  /* 0x0000004820007224 */ /* 0x000fe200078e02ff */
[----:B-1----:R-:W-:Y:S01]  /*21c0*/  SHF.L.U64.HI R70, R4, 0x7, R5 ;  /* 0x0000000704467819 */ /* 0x002fe20000010205 */
[----:B------:R-:W-:Y:S01]  /*21d0*/  IMAD R37, R35, UR5, R3 ;  /* 0x0000000523257c24 */ /* 0x000fe2000f8e0203 */
[----:B------:R-:W-:Y:S01]  /*21e0*/  SEL R3, R39, RZ, P0 ;  /* 0x000000ff27037207 */ /* 0x000fe20000000000 */
[----:B------:R-:W-:-:S02]  /*21f0*/  IMAD.IADD R11, R11, 0x1, R15 ;  /* 0x000000010b0b7824 */ /* 0x000fc400078e020f */
[----:B------:R-:W-:Y:S02]  /*2200*/  IMAD R15, R17, R73, R0 ;  /* 0x00000049110f7224 */ /* 0x000fe400078e0200 */
[----:B------:R-:W-:Y:S01]  /*2210*/  IMAD.WIDE.U32 R58, R35, UR4, R10 ;  /* 0x00000004233a7c25 */ /* 0x000fe2000f8e000a */
[----:B------:R-:W-:Y:S02]  /*2220*/  ULDC UR4, c[0x0][0x2f4] ;  /* 0x0000bd0000047ab9 */ /* 0x000fe40000000800 */
[----:B------:R-:W-:Y:S01]  /*2230*/  ISETP.GE.AND P2, PT, R67, UR4, PT ;  /* 0x0000000443007c0c */ /* 0x000fe2000bf46270 */
[----:B------:R-:W-:Y:S02]  /*2240*/  IMAD R0, R32, R4, RZ ;  /* 0x0000000420007224 */ /* 0x000fe400078e02ff */
[----:B------:R-:W-:Y:S02]  /*2250*/  IMAD.IADD R3, R18, 0x1, R3 ;  /* 0x0000000112037824 */ /* 0x000fe400078e0203 */
[----:B------:R-:W-:-:S04]  /*2260*/  IMAD.WIDE.U32 R6, R17, R72, R152 ;  /* 0x0000004811067225 */ /* 0x000fc800078e0098 */
[----:B------:R-:W-:-:S04]  /*2270*/  IMAD.WIDE.U32 R10, R17, R72, R18 ;  /* 0x00000048110a7225 */ /* 0x000fc800078e0012 */
[----:B------:R-:W-:-:S04]  /*2280*/  IMAD.WIDE.U32 R30, R17, R4, R152 ;  /* 0x00000004111e7225 */ /* 0x000fc800078e0098 */
[C---:B------:R-:W-:Y:S01]  /*2290*/  IMAD R21, R17.reuse, R5, R0 ;  /* 0x0000000511157224 */ /* 0x040fe200078e0200 */
[----:B------:R-:W-:Y:S01]  /*22a0*/  SHF.R.S32.HI R0, RZ, 0x1f, R3 ;  /* 0x0000001fff007819 */ /* 0x000fe20000011403 */
[----:B------:R-:W-:-:S03]  /*22b0*/  IMAD.WIDE.U32 R12, R17, R4, R18 ;  /* 0x00000004110c7225 */ /* 0x000fc600078e0012 */
[----:B------:R-:W-:Y:S01]  /*22c0*/  LEA.HI R0, R0, R3, RZ, 0x3 ;  /* 0x0000000300007211 */ /* 0x000fe200078f18ff */
[----:B------:R-:W-:Y:S02]  /*22d0*/  IMAD.IADD R7, R7, 0x1, R15 ;  /* 0x0000000107077824 */ /* 0x000fe400078e020f */
[----:B------:R-:W-:Y:S01]  /*22e0*/  IMAD.IADD R11, R15, 0x1, R11 ;  /* 0x000000010f0b7824 */ /* 0x000fe200078e020b */
[----:B-----5:R-:W-:Y:S01]  /*22f0*/  SHF.R.S32.HI R15, RZ, 0x1f, R24 ;  /* 0x0000001fff0f7819 */ /* 0x020fe20000011418 */
[----:B------:R-:W-:Y:S02]  /*2300*/  IMAD.IADD R31, R31, 0x1, R21 ;  /* 0x000000011f1f7824 */ /* 0x000fe400078e0215 */
[----:B------:R-:W-:Y:S02]  /*2310*/  IMAD.IADD R13, R21, 0x1, R13 ;  /* 0x00000001150d7824 */ /* 0x000fe400078e020d */
[C---:B------:R-:W-:Y:S02]  /*2320*/  IMAD R3, R15.reuse, R72, RZ ;  /* 0x000000480f037224 */ /* 0x040fe400078e02ff */
[----:B------:R-:W-:-:S02]  /*2330*/  IMAD R15, R15, R4, RZ ;  /* 0x000000040f0f7224 */ /* 0x000fc400078e02ff */
[----:B------:R-:W-:-:S04]  /*2340*/  IMAD.WIDE.U32 R30, R24, R4, R30 ;  /* 0x00000004181e7225 */ /* 0x000fc800078e001e */
[----:B------:R-:W-:-:S04]  /*2350*/  IMAD.WIDE.U32 R20, R24, R4, R12 ;  /* 0x0000000418147225 */ /* 0x000fc800078e000c */
[----:B------:R-:W-:Y:S01]  /*2360*/  IMAD.SHL.U32 R69, R4, 0x80, RZ ;  /* 0x0000008004457824 */ /* 0x000fe200078e00ff */
[----:B------:R-:W-:Y:S01]  /*2370*/  LOP3.LUT R4, R40, 0x38, R0, 0xf8, !PT ;  /* 0x0000003828047812 */ /* 0x000fe200078ef800 */
[----:B------:R-:W-:Y:S02]  /*2380*/  VIADD R40, R17, 0x60 ;  /* 0x0000006011287836 */ /* 0x000fe40000000000 */
[----:B------:R-:W-:Y:S01]  /*2390*/  IMAD R61, R24, R73, R3 ;  /* 0x00000049183d7224 */ /* 0x000fe200078e0203 */
[----:B------:R-:W-:Y:S01]  /*23a0*/  LOP3.LUT R3, R71, 0x18, R18, 0xf8, !PT ;  /* 0x0000001847037812 */ /* 0x000fe200078ef812 */
[----:B------:R-:W-:Y:S01]  /*23b0*/  IMAD.SHL.U32 R40, R40, 0x40, RZ ;  /* 0x0000004028287824 */ /* 0x000fe200078e00ff */
[----:B------:R-:W-:Y:S01]  /*23c0*/  SHF.L.U64.HI R73, R72, 0x7, R73 ;  /* 0x0000000748497819 */ /* 0x000fe20000010249 */
[----:B------:R-:W-:Y:S01]  /*23d0*/  IMAD.WIDE.U32 R34, R24, R72, R10 ;  /* 0x0000004818227225 */ /* 0x000fe200078e000a */
[----:B------:R-:W-:Y:S02]  /*23e0*/  LOP3.LUT R3, R3, R68, RZ, 0x3c, !PT ;  /* 0x0000004403037212 */ /* 0x000fe400078e3cff */
[----:B------:R-:W-:Y:S01]  /*23f0*/  LOP3.LUT R40, R40, 0x1c0, RZ, 0xc0, !PT ;  /* 0x000001c028287812 */ /* 0x000fe200078ec0ff */
[----:B------:R-:W-:Y:S01]  /*2400*/  IMAD.WIDE.U32 R56, R24, R72, R6 ;  /* 0x0000004818387225 */ /* 0x000fe200078e0006 */
[----:B------:R-:W-:-:S02]  /*2410*/  IADD3 R10, P1, R17, R14, RZ ;  /* 0x0000000e110a7210 */ /* 0x000fc40007f3e0ff */
[----:B------:R-:W-:Y:S01]  /*2420*/  SHF.R.U32.HI R40, RZ, 0x3, R40 ;  /* 0x00000003ff287819 */ /* 0x000fe20000011628 */
[----:B------:R-:W-:Y:S01]  /*2430*/  IMAD R63, R38, 0x200, R3 ;  /* 0x00000200263f7824 */ /* 0x000fe200078e0203 */
[--C-:B------:R-:W-:Y:S01]  /*2440*/  LOP3.LUT R3, R71, 0x38, R0.reuse, 0xf8, !PT ;  /* 0x0000003847037812 */ /* 0x100fe200078ef800 */
[----:B------:R-:W-:Y:S01]  /*2450*/  IMAD R15, R24, R5, R15 ;  /* 0x00000005180f7224 */ /* 0x000fe200078e020f */
[----:B------:R-:W-:Y:S01]  /*2460*/  LOP3.LUT R12, R4, R40, RZ, 0x3c, !PT ;  /* 0x00000028040c7212 */ /* 0x000fe200078e3cff */
[----:B------:R-:W-:Y:S01]  /*2470*/  IMAD.X R11, R32, 0x1, R41, P1 ;  /* 0x00000001200b7824 */ /* 0x000fe200008e0629 */
[----:B------:R-:W-:Y:S01]  /*2480*/  LOP3.LUT R3, R3, R68, RZ, 0x3c, !PT ;  /* 0x0000004403037212 */ /* 0x000fe200078e3cff */
[----:B------:R-:W-:Y:S01]  /*2490*/  IMAD.IADD R62, R57, 0x1, R61 ;  /* 0x00000001393e7824 */ /* 0x000fe200078e023d */
[----:B------:R-:W-:Y:S01]  /*24a0*/  LOP3.LUT R7, R0, 0xfffffff8, RZ, 0xc0, !PT ;  /* 0xfffffff800077812 */ /* 0x000fe200078ec0ff */
[----:B------:R-:W-:Y:S01]  /*24b0*/  IMAD.SHL.U32 R74, R74, 0x80, RZ ;  /* 0x000000804a4a7824 */ /* 0x000fe200078e00ff */
[----:B------:R-:W-:Y:S01]  /*24c0*/  SHF.R.S32.HI R6, RZ, 0x3, R0 ;  /* 0x00000003ff067819 */ /* 0x000fe20000011400 */
[----:B------:R-:W-:Y:S01]  /*24d0*/  IMAD R4, R38, 0x200, R3 ;  /* 0x0000020026047824 */ /* 0x000fe200078e0203 */
[----:B------:R-:W-:Y:S01]  /*24e0*/  ISETP.GE.AND P1, PT, R18, UR4, PT ;  /* 0x0000000412007c0c */ /* 0x000fe2000bf26270 */
[----:B------:R-:W-:Y:S01]  /*24f0*/  IMAD.SHL.U32 R72, R72, 0x80, RZ ;  /* 0x0000008048487824 */ /* 0x000fe200078e00ff */
[----:B------:R-:W-:Y:S01]  /*2500*/  SHF.R.S32.HI R5, RZ, 0x1f, R7 ;  /* 0x0000001fff057819 */ /* 0x000fe20000011407 */
[----:B------:R-:W-:-:S02]  /*2510*/  IMAD.IADD R61, R61, 0x1, R35 ;  /* 0x000000013d3d7824 */ /* 0x000fc400078e0223 */
[----:B------:R-:W-:Y:S02]  /*2520*/  IMAD.IADD R60, R31, 0x1, R15 ;  /* 0x000000011f3c7824 */ /* 0x000fe400078e020f */
[----:B------:R-:W-:Y:S02]  /*2530*/  IMAD.IADD R32, R15, 0x1, R21 ;  /* 0x000000010f207824 */ /* 0x000fe400078e0215 */
[----:B------:R-:W-:Y:S02]  /*2540*/  IMAD.IADD R3, R36, 0x1, R12 ;  /* 0x0000000124037824 */ /* 0x000fe400078e020c */
[----:B------:R-:W-:Y:S01]  /*2550*/  IMAD.IADD R0, R59, 0x1, R37 ;  /* 0x000000013b007824 */ /* 0x000fe200078e0225 */
[----:B0-----:R-:W-:Y:S06]  /*2560*/  @!P6 BAR.SYNC.DEFER_BLOCKING 0x9, 0x100 ;  /* 0x024400000000eb1d */ /* 0x001fec0000010000 */
.L_x_14040:
[----:B------:R-:W2:Y:S01]  /*2570*/  LDL R39, [R1+0x38] ;  /* 0x0000380001277983 */ /* 0x000ea20000100800 */
[----:B0-----:R-:W0:Y:S03]  /*2580*/  LDC.64 R86, c[0x0][0x300] ;  /* 0x0000c000ff567b82 */ /* 0x001e260000000a00 */
[----:B------:R-:W3:Y:S01]  /*2590*/  LDL.LU R38, [R1] ;  /* 0x0000000001267983 */ /* 0x000ee20000300800 */
[----:B------:R-:W-:Y:S01]  /*25a0*/  VIADD R36, R26, 0xffffffff ;  /* 0xffffffff1a247836 */ /* 0x000fe20000000000 */
[----:B------:R-:W-:Y:S05]  /*25b0*/  YIELD ;  /* 0x0000000000007946 */ /* 0x000fea0003800000 */
[----:B------:R-:W1:Y:S01]  /*25c0*/  LDC.64 R80, c[0x0][0x2e8] ;  /* 0x0000ba00ff507b82 */ /* 0x000e620000000a00 */
[----:B------:R-:W-:Y:S01]  /*25d0*/  SHF.R.S32.HI R79, RZ, 0x1f, R36 ;  /* 0x0000001fff4f7819 */ /* 0x000fe20000011424 */
[-C--:B------:R-:W-:Y:S01]  /*25e0*/  IMAD R13, R75, R36.reuse, RZ ;  /* 0x000000244b0d7224 */ /* 0x080fe200078e02ff */
[----:B------:R-:W-:Y:S01]  /*25f0*/  BSSY B0, `(.L_x_13991) ;  /* 0x0000301000007945 */ /* 0x000fe20003800000 */
[----:B------:R-:W-:-:S04]  /*2600*/  IMAD.WIDE.U32 R14, R74, R36, RZ ;  /* 0x000000244a0e7225 */ /* 0x000fc800078e00ff */
[----:B------:R-:W-:Y:S01]  /*2610*/  IMAD R13, R79, R74, R13 ;  /* 0x0000004a4f0d7224 */ /* 0x000fe200078e020d */
[----:B------:R-:W-:Y:S01]  /*2620*/  IADD3 R26, P3, R77, R14, RZ ;  /* 0x0000000e4d1a7210 */ /* 0x000fe20007f7e0ff */
[----:B------:R-:W-:Y:S01]  /*2630*/  IMAD.MOV.U32 R84, RZ, RZ, R14 ;  /* 0x000000ffff547224 */ /* 0x000fe200078e000e */
[----:B------:R-:W4:Y:S01]  /*2640*/  LDC R88, c[0x0][0x3f4] ;  /* 0x0000fd00ff587b82 */ /* 0x000f220000000800 */
[----:B------:R-:W-:Y:S02]  /*2650*/  IMAD.IADD R85, R15, 0x1, R13 ;  /* 0x000000010f557824 */ /* 0x000fe400078e020d */
[----:B0-----:R-:W-:Y:S02]  /*2660*/  IMAD R37, R87, 0x60, RZ ;  /* 0x0000006057257824 */ /* 0x001fe400078e02ff */
[----:B------:R-:W-:-:S03]  /*2670*/  IMAD.WIDE.U32 R12, R86, 0x60, R84 ;  /* 0x00000060560c7825 */ /* 0x000fc600078e0054 */
[----:B------:R-:W-:Y:S01]  /*2680*/  IADD3 R15, P4, R77, R12, RZ ;  /* 0x0000000c4d0f7210 */ /* 0x000fe20007f9e0ff */
[----:B------:R-:W-:-:S03]  /*2690*/  IMAD R12, R22, 0x2000, R63 ;  /* 0x00002000160c7824 */ /* 0x000fc600078e023f */
[----:B------:R-:W-:Y:S01]  /*26a0*/  IADD3.X R14, R76, R13, R37, P4, !PT ;  /* 0x0000000d4c0e7210 */ /* 0x000fe200027fe425 */
[----:B------:R-:W-:Y:S01]  /*26b0*/  IMAD.X R13, R85, 0x1, R76, P3 ;  /* 0x00000001550d7824 */ /* 0x000fe200018e064c */
[CC--:B-1----:R-:W-:Y:S01]  /*26c0*/  LEA R40, P4, R15.reuse, R80.reuse, 0x1 ;  /* 0x000000500f287211 */ /* 0x0c2fe200078808ff */
[----:B------:R-:W-:Y:S01]  /*26d0*/  VIADD R82, R12, 0x20 ;  /* 0x000000200c527836 */ /* 0x000fe20000000000 */
[----:B------:R-:W-:Y:S01]  /*26e0*/  LEA R42, P3, R26, R80, 0x1 ;  /* 0x000000501a2a7211 */ /* 0x000fe200078608ff */
[----:B------:R-:W-:Y:S01]  /*26f0*/  IMAD R83, R12, 0x2, R25 ;  /* 0x000000020c537824 */ /* 0x000fe200078e0219 */
[----:B------:R-:W-:Y:S02]  /*2700*/  LEA.HI.X R41, R15, R81, R14, 0x1, P4 ;  /* 0x000000510f297211 */ /* 0x000fe400020f0c0e */
[----:B------:R-:W-:Y:S02]  /*2710*/  ISETP.GT.AND P4, PT, R36, R27, PT ;  /* 0x0000001b2400720c */ /* 0x000fe40003f84270 */
[----:B------:R-:W-:Y:S01]  /*2720*/  LEA.HI.X R43, R26, R81, R13, 0x1, P3 ;  /* 0x000000511a2b7211 */ /* 0x000fe200018f0c0d */
[----:B------:R-:W-:Y:S01]  /*2730*/  IMAD.MOV.U32 R26, RZ, RZ, R36 ;  /* 0x000000ffff1a7224 */ /* 0x000fe200078e0024 */
[----:B----4-:R-:W-:-:S02]  /*2740*/  ISETP.GE.AND P3, PT, R88, 0x1, PT ;  /* 0x000000015800780c */ /* 0x010fc40003f66270 */
[----:B--2---:R-:W-:Y:S02]  /*2750*/  LOP3.LUT P5, RZ, R39, 0x4, RZ, 0xc0, !PT ;  /* 0x0000000427ff7812 */ /* 0x004fe400078ac0ff */
[----:B---3--:R-:W-:-:S05]  /*2760*/  LOP3.LUT R38, R38, 0xfffffffd, RZ, 0xc0, !PT ;  /* 0xfffffffd26267812 */ /* 0x008fca00078ec0ff */
[----:B------:R-:W-:-:S05]  /*2770*/  @P4 LOP3.LUT R38, R38, 0x2, RZ, 0xfc, !PT ;  /* 0x0000000226264812 */ /* 0x000fca00078efcff */
[----:B------:R0:W-:Y:S01]  /*2780*/  STL [R1], R38 ;  /* 0x0000002601007387 */ /* 0x0001e20000100800 */
[----:B------:R-:W-:-:S04]  /*2790*/  @P5 VIADD R82, R12, 0xffffffe0 ;  /* 0xffffffe00c525836 */ /* 0x000fc80000000000 */
[----:B------:R-:W-:Y:S01]  /*27a0*/  IMAD R82, R82, 0x2, R25 ;  /* 0x0000000252527824 */ /* 0x000fe200078e0219 */
[----:B------:R-:W-:Y:S06]  /*27b0*/  @!P3 BRA `(.L_x_13992) ;  /* 0x0000002c0020b947 */ /* 0x000fec0003800000 */
[----:B------:R-:W-:Y:S01]  /*27c0*/  ULDC.U8 UR4, c[0x0][0x410] ;  /* 0x0001040000047ab9 */ /* 0x000fe20000000000 */
[-C--:B------:R-:W-:Y:S01]  /*27d0*/  IMAD R13, R73, R36.reuse, RZ ;  /* 0x00000024490d7224 */ /* 0x080fe200078e02ff */
[----:B------:R-:W-:Y:S01]  /*27e0*/  ISETP.NE.AND P3, PT, RZ, UR4, PT ;  /* 0x00000004ff007c0c */ /* 0x000fe2000bf65270 */
[----:B------:R-:W-:Y:S02]  /*27f0*/  IMAD R12, R70, R36, RZ ;  /* 0x00000024460c7224 */ /* 0x000fe400078e02ff */
[C---:B------:R-:W-:Y:S02]  /*2800*/  IMAD R13, R79.reuse, R72, R13 ;  /* 0x000000484f0d7224 */ /* 0x040fe400078e020d */
        /* <DEDUP_REMOVED lines=8> */
[----:B------:R1:W5:Y:S01]  /*2890*/  LDL R91, [R1+0x14] ;  /* 0x00001400015b7983 */ /* 0x0003620000100800 */
[----:B------:R-:W-:Y:S01]  /*28a0*/  ISETP.GE.AND P4, PT, R17, R90, PT ;  /* 0x0000005a1100720c */ /* 0x000fe20003f86270 */
[----:B------:R-:W-:Y:S01]  /*28b0*/  BSSY B1, `(.L_x_13994) ;  /* 0x000001e000017945 */ /* 0x000fe20003800000 */
[----:B------:R-:W-:Y:S02]  /*28c0*/  CS2R R36, SRZ ;  /* 0x0000000000247805 */ /* 0x000fe4000001ff00 */
[----:B------:R-:W-:Y:S02]  /*28d0*/  CS2R R52, SRZ ;  /* 0x0000000000347805 */ /* 0x000fe4000001ff00 */
[----:B------:R-:W-:Y:S02]  /*28e0*/  CS2R R80, SRZ ;  /* 0x0000000000507805 */ /* 0x000fe4000001ff00 */
[----:B------:R-:W-:Y:S02]  /*28f0*/  CS2R R54, SRZ ;  /* 0x0000000000367805 */ /* 0x000fe4000001ff00 */
[----:B------:R-:W-:-:S02]  /*2900*/  CS2R R44, SRZ ;  /* 0x00000000002c7805 */ /* 0x000fc4000001ff00 */
[----:B0-----:R-:W-:Y:S02]  /*2910*/  CS2R R38, SRZ ;  /* 0x0000000000267805 */ /* 0x001fe4000001ff00 */
[----:B------:R-:W-:Y:S02]  /*2920*/  CS2R R46, SRZ ;  /* 0x00000000002e7805 */ /* 0x000fe4000001ff00 */
[----:B------:R-:W-:Y:S01]  /*2930*/  CS2R R84, SRZ ;  /* 0x0000000000547805 */ /* 0x000fe2000001ff00 */
[----:B-1----:R-:W-:Y:S06]  /*2940*/  @P4 BRA `(.L_x_13995) ;  /* 0x0000000000504947 */ /* 0x002fec0003800000 */
        /* <DEDUP_REMOVED lines=16> */
[----:B------:R0:W5:Y:S02]  /*2a50*/  @!P3 LDG.E.64 R84, desc[UR38][R14.64] ;  /* 0x000000260e54b981 */ /* 0x000164000c1e1b00 */
[----:B-----5:R-:W-:-:S13]  /*2a60*/  ISETP.GE.AND P3, PT, R91, R88, PT ;  /* 0x000000585b00720c */ /* 0x020fda0003f66270 */
[----:B------:R0:W5:Y:S04]  /*2a70*/  @!P3 LDG.E.64 R52, desc[UR38][R12.64+0x20] ;  /* 0x000020260c34b981 */ /* 0x000168000c1e1b00 */
[----:B------:R0:W5:Y:S02]  /*2a80*/  @!P3 LDG.E.64 R54, desc[UR38][R14.64+0x20] ;  /* 0x000020260e36b981 */ /* 0x000164000c1e1b00 */
.L_x_13995:
[----:B------:R-:W-:Y:S05]  /*2a90*/  BSYNC B1 ;  /* 0x0000000000017941 */ /* 0x000fea0003800000 */
.L_x_13994:
        /* <DEDUP_REMOVED lines=34> */
.L_x_13997:
[----:B------:R-:W-:Y:S05]  /*2cc0*/  BSYNC B1 ;  /* 0x0000000000017941 */ /* 0x000fea0003800000 */
.L_x_13996:
[----:B0-----:R-:W-:Y:S01]  /*2cd0*/  IMAD.MOV.U32 R12, RZ, RZ, R80 ;  /* 0x000000ffff0c7224 */ /* 0x001fe200078e0050 */
        /* <DEDUP_REMOVED lines=33> */
.L_x_13998:
[----:B------:R-:W2:Y:S01]  /*2ef0*/  LDL R12, [R1+0x10] ;  /* 0x00001000010c7983 */ /* 0x000ea20000100800 */
[----:B------:R-:W-:Y:S01]  /*2f00*/  IMAD R79, R22, 0x8, R2 ;  /* 0x00000008164f7824 */ /* 0x000fe200078e0202 */
[----:B------:R-:W-:Y:S01]  /*2f10*/  BSSY B1, `(.L_x_13999) ;  /* 0x0000004000017945 */ /* 0x000fe20003800000 */
[----:B--2---:R-:W-:-:S04]  /*2f20*/  SHF.L.U32 R91, R12, 0x1f, RZ ;  /* 0x0000001f0c5b7819 */ /* 0x004fc800000006ff */
[----:B------:R-:W0:Y:S02]  /*2f30*/  SYNCS.PHASECHK.TRANS64.TRYWAIT P6, [R79+URZ+0x16890], R91 ;  /* 0x0168905b4f0075a7 */ /* 0x000e2400080c017f */
[----:B0-----:R-:W-:Y:S05]  /*2f40*/  @!P6 BRA `(.L_x_14000) ;  /* 0x000001a800c4e947 */ /* 0x001fea0003800000 */
.L_x_14325:
[----:B------:R-:W-:Y:S05]  /*2f50*/  BSYNC B1 ;  /* 0x0000000000017941 */ /* 0x000fea0003800000 */
.L_x_13999:
        /* <DEDUP_REMOVED lines=8> */
[----:B------:R-:W-:Y:S02]  /*2fe0*/  SHF.R.U64 R103, R84, 0x10, R85 ;  /* 0x0000001054677819 */ /* 0x000fe40000001255 */
[----:B------:R-:W-:Y:S02]  /*2ff0*/  SHF.R.U64 R99, R80, 0x10, R81 ;  /* 0x0000001050637819 */ /* 0x000fe40000001251 */
[----:B------:R-:W-:Y:S02]  /*3000*/  SHF.R.U32.HI R105, RZ, 0x10, R85 ;  /* 0x00000010ff697819 */ /* 0x000fe40000011655 */
[----:B------:R-:W-:Y:S02]  /*3010*/  PRMT R103, R51, 0x5432, R103 ;  /* 0x0000543233677816 */ /* 0x000fe40000000067 */
[----:B------:R-:W-:Y:S01]  /*3020*/  SHF.R.U32.HI R101, RZ, 0x10, R81 ;  /* 0x00000010ff657819 */ /* 0x000fe20000011651 */
[----:B--2---:R-:W-:Y:S01]  /*3030*/  IMAD.U32 R81, R14, 0x10000, RZ ;  /* 0x000100000e517824 */ /* 0x004fe200078e00ff */
        /* <DEDUP_REMOVED lines=14> */
[----:B------:R-:W-:-:S02]  /*3120*/  IMAD.U32 R102, R101, 0x10000, RZ ;  /* 0x0001000065667824 */ /* 0x000fc400078e00ff */
[----:B------:R-:W-:Y:S01]  /*3130*/  FMUL.FTZ R107, R84, R100 ;  /* 0x00000064546b7220 */ /* 0x000fe20000410000 */
[----:B------:R-:W-:Y:S01]  /*3140*/  FMUL.FTZ R84, R85, R106 ;  /* 0x0000006a55547220 */ /* 0x000fe20000410000 */
[----:B------:R-:W-:Y:S01]  /*3150*/  FFMA.FTZ R108, R15, R100, -R108 ;  /* 0x000000640f6c7223 */ /* 0x000fe2000001086c */
[C---:B------:R-:W-:Y:S02]  /*3160*/  IMAD.U32 R13, R12.reuse, 0x10000, RZ ;  /* 0x000100000c0d7824 */ /* 0x040fe400078e00ff */
[-C--:B------:R-:W-:Y:S01]  /*3170*/  FMUL.FTZ R100, R85, R102.reuse ;  /* 0x0000006655647220 */ /* 0x080fe20000410000 */
[----:B------:R-:W-:Y:S01]  /*3180*/  LOP3.LUT R101, R101, 0xffff0000, RZ, 0xc0, !PT ;  /* 0xffff000065657812 */ /* 0x000fe200078ec0ff */
[----:B------:R-:W-:Y:S01]  /*3190*/  FFMA.FTZ R84, R81, R102, -R84 ;  /* 0x0000006651547223 */ /* 0x000fe20000010854 */
[----:B------:R-:W-:Y:S01]  /*31a0*/  LOP3.LUT R12, R12, 0xffff0000, RZ, 0xc0, !PT ;  /* 0xffff00000c0c7812 */ /* 0x000fe200078ec0ff */
[----:B------:R-:W-:Y:S02]  /*31b0*/  IMAD.U32 R99, R99, 0x10000, RZ ;  /* 0x0001000063637824 */ /* 0x000fe400078e00ff */
[----:B------:R-:W-:Y:S01]  /*31c0*/  FFMA.FTZ R107, R15, R104, R107 ;  /* 0x000000680f6b7223 */ /* 0x000fe2000001006b */
        /* <DEDUP_REMOVED lines=14> */
.L_x_14006:
[----:B------:R-:W-:Y:S05]  /*32b0*/  BSYNC B3 ;  /* 0x0000000000037941 */ /* 0x000fea0003800000 */
.L_x_14005:
[----:B--2---:R1:W-:Y:S02]  /*32c0*/  STG.E.128 desc[UR38][R42.64], R12 ;  /* 0x0000000c2a007986 */ /* 0x0043e4000c101d26 */
.L_x_14004:
[----:B------:R-:W-:Y:S05]  /*32d0*/  BSYNC B2 ;  /* 0x0000000000027941 */ /* 0x000fea0003800000 */
.L_x_14003:
[----:B------:R-:W-:Y:S05]  /*32e0*/  @P2 BRA `(.L_x_14002) ;  /* 0x0000000000d42947 */ /* 0x000fea0003800000 */
[----:B------:R-:W2:Y:S01]  /*32f0*/  LDL R80, [R1+0x14] ;  /* 0x0000140001507983 */ /* 0x000ea20000100800 */
[----:B------:R-:W-:Y:S03]  /*3300*/  BSSY B2, `(.L_x_14007) ;  /* 0x0000032000027945 */ /* 0x000fe60003800000 */
[----:B-1----:R1:W3:Y:S01]  /*3310*/  LDS.128 R12, [R82+0xe000] ;  /* 0x00e00000520c7984 */ /* 0x0022e20000000c00 */
[----:B--2---:R-:W-:-:S13]  /*3320*/  ISETP.GE.AND P4, PT, R80, R88, PT ;  /* 0x000000585000720c */ /* 0x004fda0003f86270 */
[----:B-1-3--:R-:W-:Y:S05]  /*3330*/  @P4 BRA `(.L_x_14008) ;  /* 0x0000000000b84947 */ /* 0x00afea0003800000 */
[----:B------:R-:W-:Y:S02]  /*3340*/  SHF.R.U32.HI R80, RZ, 0x10, R55 ;  /* 0x00000010ff507819 */ /* 0x000fe40000011637 */
[----:B------:R-:W-:Y:S02]  /*3350*/  SHF.R.U32.HI R84, RZ, 0x10, R53 ;  /* 0x00000010ff547819 */ /* 0x000fe40000011635 */
[----:B------:R-:W-:Y:S01]  /*3360*/  SHF.R.U64 R81, R54, 0x10, R55 ;  /* 0x0000001036517819 */ /* 0x000fe20000001237 */
[----:B------:R-:W-:Y:S01]  /*3370*/  IMAD.U32 R54, R15, 0x10000, RZ ;  /* 0x000100000f367824 */ /* 0x000fe200078e00ff */
        /* <DEDUP_REMOVED lines=42> */
.L_x_14008:
[----:B------:R-:W-:Y:S05]  /*3620*/  BSYNC B2 ;  /* 0x0000000000027941 */ /* 0x000fea0003800000 */
.L_x_14007:
[----:B------:R2:W-:Y:S02]  /*3630*/  STG.E.128 desc[UR38][R42.64+0x40], R12 ;  /* 0x0000400c2a007986 */ /* 0x0005e4000c101d26 */
.L_x_14002:
[----:B------:R-:W-:Y:S05]  /*3640*/  BSYNC B1 ;  /* 0x0000000000017941 */ /* 0x000fea0003800000 */
.L_x_14001:
        /* <DEDUP_REMOVED lines=53> */
.L_x_14013:
[----:B------:R-:W-:Y:S05]  /*39a0*/  BSYNC B2 ;  /* 0x0000000000027941 */ /* 0x000fea0003800000 */
.L_x_14012:
[----:B--2---:R3:W-:Y:S02]  /*39b0*/  STG.E.128 desc[UR38][R40.64], R12 ;  /* 0x0000000c28007986 */ /* 0x0047e4000c101d26 */
.L_x_14011:
[----:B------:R-:W-:Y:S05]  /*39c0*/  BSYNC B1 ;  /* 0x0000000000017941 */ /* 0x000fea0003800000 */
.L_x_14010:
[----:B------:R-:W-:Y:S05]  /*39d0*/  @P2 BRA `(.L_x_14009) ;  /* 0x0000001c00082947 */ /* 0x000fea0003800000 */
[----:B-12---:R-:W2:Y:S01]  /*39e0*/  LDL R42, [R1+0x14] ;  /* 0x00001400012a7983 */ /* 0x006ea20000100800 */
[----:B------:R-:W-:Y:S03]  /*39f0*/  BSSY B1, `(.L_x_14014) ;  /* 0x0000032000017945 */ /* 0x000fe60003800000 */
[----:B---3--:R1:W3:Y:S01]  /*3a00*/  LDS.128 R12, [R82+0x11000] ;  /* 0x01100000520c7984 */ /* 0x0082e20000000c00 */
        /* <DEDUP_REMOVED lines=48> */
.L_x_14015:
[----:B------:R-:W-:Y:S05]  /*3d10*/  BSYNC B1 ;  /* 0x0000000000017941 */ /* 0x000fea0003800000 */
.L_x_14014:
[----:B------:R4:W-:Y:S01]  /*3d20*/  STG.E.128 desc[UR38][R40.64+0x40], R12 ;  /* 0x0000400c28007986 */ /* 0x0009e2000c101d26 */
[----:B------:R-:W-:Y:S05]  /*3d30*/  BRA `(.L_x_14009) ;  /* 0x0000001800307947 */ /* 0x000fea0003800000 */
.L_x_13993:
[C---:B------:R-:W-:Y:S02]  /*3d40*/  ISETP.GE.AND P3, PT, R17.reuse, R90, PT ;  /* 0x0000005a1100720c */ /* 0x040fe40003f66270 */
[----:B0-----:R-:W-:Y:S02]  /*3d50*/  CS2R R38, SRZ ;  /* 0x0000000000267805 */ /* 0x001fe4000001ff00 */
[----:B------:R-:W-:Y:S01]  /*3d60*/  CS2R R36, SRZ ;  /* 0x0000000000247805 */ /* 0x000fe2000001ff00 */
[----:B------:R-:W-:Y:S01]  /*3d70*/  VIADD R44, R17, 0x60 ;  /* 0x00000060112c7836 */ /* 0x000fe20000000000 */
        /* <DEDUP_REMOVED lines=44> */
.L_x_14017:
[----:B------:R-:W-:Y:S05]  /*4040*/  BSYNC B1 ;  /* 0x0000000000017941 */ /* 0x000fea0003800000 */
.L_x_14016:
[----:B-----5:R-:W-:Y:S01]  /*4050*/  IMAD.MOV.U32 R48, RZ, RZ, R42 ;  /* 0x000000ffff307224 */ /* 0x020fe200078e002a */
[----:B------:R-:W-:Y:S01]  /*4060*/  UISETP.NE.AND UP0, UPT, UR37, 0x3, UPT ;  /* 0x000000032500788c */ /* 0x000fe2000bf05270 */
        /* <DEDUP_REMOVED lines=34> */
.L_x_14018:
[----:B------:R-:W2:Y:S01]  /*4290*/  LDL R48, [R1+0x10] ;  /* 0x0000100001307983 */ /* 0x000ea20000100800 */
[----:B------:R-:W-:Y:S01]  /*42a0*/  IMAD R79, R22, 0x8, R2 ;  /* 0x00000008164f7824 */ /* 0x000fe200078e0202 */
[----:B------:R-:W0:Y:S01]  /*42b0*/  LDC R95, c[0x0][0x2f4] ;  /* 0x0000bd00ff5f7b82 */ /* 0x000e220000000800 */
[----:B------:R-:W-:Y:S01]  /*42c0*/  BSSY B1, `(.L_x_14019) ;  /* 0x0000005000017945 */ /* 0x000fe20003800000 */
[----:B0-----:R-:W-:Y:S01]  /*42d0*/  IMAD.IADD R97, R95, 0x1, -R64 ;  /* 0x000000015f617824 */ /* 0x001fe200078e0a40 */
[----:B--2---:R-:W-:-:S04]  /*42e0*/  SHF.L.U32 R91, R48, 0x1f, RZ ;  /* 0x0000001f305b7819 */ /* 0x004fc800000006ff */
[----:B------:R-:W0:Y:S02]  /*42f0*/  SYNCS.PHASECHK.TRANS64.TRYWAIT P5, [R79+URZ+0x16890], R91 ;  /* 0x0168905b4f0075a7 */ /* 0x000e2400080a017f */
[----:B0-----:R-:W-:Y:S05]  /*4300*/  @!P5 BRA `(.L_x_14020) ;  /* 0x0000019400e8d947 */ /* 0x001fea0003800000 */
.L_x_14326:
[----:B------:R-:W-:Y:S05]  /*4310*/  BSYNC B1 ;  /* 0x0000000000017941 */ /* 0x000fea0003800000 */
.L_x_14019:
        /* <DEDUP_REMOVED lines=11> */
[----:B------:R-:W-:-:S05]  /*43d0*/  IMAD.IADD R99, R99, 0x1, R89 ;  /* 0x0000000163637824 */ /* 0x000fca00078e0259 */
[----:B------:R-:W-:Y:S01]  /*43e0*/  IADD3.X R96, R78, R99, R5, P5, P6 ;  /* 0x000000634e607210 */ /* 0x000fe20002fec405 */
[----:B-1----:R-:W-:Y:S01]  /*43f0*/  VIADD R51, R49, 0xffffff80 ;  /* 0xffffff8031337836 */ /* 0x002fe20000000000 */
[----:B------:R-:W-:-:S04]  /*4400*/  SHF.R.S32.HI R49, RZ, 0x1f, R48 ;  /* 0x0000001fff317819 */ /* 0x000fc80000011430 */
[----:B------:R-:W-:Y:S02]  /*4410*/  LEA.HI R49, R49, R48, RZ, 0x4 ;  /* 0x0000003031317211 */ /* 0x000fe400078f20ff */
[----:B------:R-:W-:Y:S02]  /*4420*/  SHF.R.S32.HI R50, RZ, 0x1f, R51 ;  /* 0x0000001fff327819 */ /* 0x000fe40000011433 */
[----:B------:R-:W-:Y:S02]  /*4430*/  LEA.HI.SX32 R49, R49, R6, 0x1c ;  /* 0x0000000631317211 */ /* 0x000fe400078fe2ff */
[----:B------:R-:W-:-:S03]  /*4440*/  LEA.HI R50, R50, R51, RZ, 0x5 ;  /* 0x0000003332327211 */ /* 0x000fc600078f28ff */
[----:B------:R-:W-:Y:S01]  /*4450*/  IMAD.SHL.U32 R98, R49, 0x8, RZ ;  /* 0x0000000831627824 */ /* 0x000fe200078e00ff */
[----:B------:R-:W-:-:S04]  /*4460*/  SHF.R.S32.HI R50, RZ, 0x5, R50 ;  /* 0x00000005ff327819 */ /* 0x000fc80000011432 */
[----:B------:R-:W-:-:S04]  /*4470*/  LOP3.LUT R49, R71, 0x38, R98, 0xf8, !PT ;  /* 0x0000003847317812 */ /* 0x000fc800078ef862 */
[----:B------:R-:W-:-:S05]  /*4480*/  LOP3.LUT R49, R49, R68, RZ, 0x3c, !PT ;  /* 0x0000004431317212 */ /* 0x000fca00078e3cff */
        /* <DEDUP_REMOVED lines=9> */
[----:B--2---:R-:W-:Y:S01]  /*4520*/  IMAD.U32 R103, R53, 0x10000, RZ ;  /* 0x0001000035677824 */ /* 0x004fe200078e00ff */
[----:B------:R-:W-:Y:S01]  /*4530*/  SHF.R.U32.HI R13, RZ, 0x10, R13 ;  /* 0x00000010ff0d7819 */ /* 0x000fe2000001160d */
[----:B------:R-:W-:Y:S01]  /*4540*/  IMAD.U32 R115, R55, 0x10000, RZ ;  /* 0x0001000037737824 */ /* 0x000fe200078e00ff */
[----:B------:R-:W-:Y:S01]  /*4550*/  SHF.R.U32.HI R102, RZ, 0x10, R37 ;  /* 0x00000010ff667819 */ /* 0x000fe20000011625 */
[----:B-1----:R-:W-:Y:S01]  /*4560*/  IMAD.U32 R105, R51, 0x10000, RZ ;  /* 0x0001000033697824 */ /* 0x002fe200078e00ff */
[----:B------:R-:W-:Y:S01]  /*4570*/  PRMT R116, R116, 0x5410, R13 ;  /* 0x0000541074747816 */ /* 0x000fe2000000000d */
[----:B------:R-:W-:Y:S01]  /*4580*/  IMAD.U32 R104, R50, 0x10000, RZ ;  /* 0x0001000032687824 */ /* 0x000fe200078e00ff */
[----:B------:R-:W-:Y:S02]  /*4590*/  PRMT R13, R110, 0x5432, R102 ;  /* 0x000054326e0d7816 */ /* 0x000fe40000000066 */
[--C-:B------:R-:W-:Y:S01]  /*45a0*/  SHF.R.U64 R14, R14, 0x10, R15.reuse ;  /* 0x000000100e0e7819 */ /* 0x100fe2000000120f */
[----:B------:R-:W-:Y:S01]  /*45b0*/  IMAD.U32 R120, R116, 0x10000, RZ ;  /* 0x0001000074787824 */ /* 0x000fe200078e00ff */
[----:B------:R-:W-:Y:S01]  /*45c0*/  SHF.R.U32.HI R100, RZ, 0x10, R15 ;  /* 0x00000010ff647819 */ /* 0x000fe2000001160f */
[----:B------:R-:W-:Y:S01]  /*45d0*/  IMAD.U32 R102, R13, 0x10000, RZ ;  /* 0x000100000d667824 */ /* 0x000fe200078e00ff */
[----:B------:R-:W-:Y:S01]  /*45e0*/  SHF.R.U64 R15, R36, 0x10, R37 ;  /* 0x00000010240f7819 */ /* 0x000fe20000001225 */
[----:B------:R-:W-:Y:S01]  /*45f0*/  IMAD.U32 R37, R49, 0x10000, RZ ;  /* 0x0001000031257824 */ /* 0x000fe200078e00ff */
[----:B------:R-:W-:Y:S01]  /*4600*/  SHF.R.U32.HI R101, RZ, 0x10, R39 ;  /* 0x00000010ff657819 */ /* 0x000fe20000011627 */
[C---:B------:R-:W-:Y:S01]  /*4610*/  FMUL.FTZ R122, R103.reuse, R102 ;  /* 0x00000066677a7220 */ /* 0x040fe20000410000 */
[----:B------:R-:W-:Y:S01]  /*4620*/  PRMT R15, R118, 0x5410, R15 ;  /* 0x00005410760f7816 */ /* 0x000fe2000000000f */
[----:B------:R-:W-:Y:S01]  /*4630*/  FMUL.FTZ R124, R103, R120 ;  /* 0x00000078677c7220 */ /* 0x000fe20000410000 */
[----:B------:R-:W-:-:S02]  /*4640*/  LOP3.LUT R53, R53, 0xffff0000, RZ, 0xc0, !PT ;  /* 0xffff000035357812 */ /* 0x000fc400078ec0ff */
[----:B------:R-:W-:Y:S01]  /*4650*/  LOP3.LUT R118, R13, 0xffff0000, RZ, 0xc0, !PT ;  /* 0xffff00000d767812 */ /* 0x000fe200078ec0ff */
[C---:B------:R-:W-:Y:S01]  /*4660*/  FFMA.FTZ R13, R37.reuse, R120, -R122 ;  /* 0x00000078250d7223 */ /* 0x040fe2000001087a */
[----:B------:R-:W-:Y:S01]  /*4670*/  SHF.R.U64 R36, R38, 0x10, R39 ;  /* 0x0000001026247819 */ /* 0x000fe20000001227 */
[----:B------:R-:W-:Y:S01]  /*4680*/  FFMA.FTZ R37, R37, R102, R124 ;  /* 0x0000006625257223 */ /* 0x000fe2000001007c */
[----:B------:R-:W-:Y:S01]  /*4690*/  PRMT R117, R117, 0x5410, R101 ;  /* 0x0000541075757816 */ /* 0x000fe20000000065 */
[----:B------:R-:W-:Y:S01]  /*46a0*/  FMUL.FTZ R120, R53, R118 ;  /* 0x0000007635787220 */ /* 0x000fe20000410000 */
[----:B------:R-:W-:Y:S01]  /*46b0*/  LOP3.LUT R39, R49, 0xffff0000, RZ, 0xc0, !PT ;  /* 0xffff000031277812 */ /* 0x000fe200078ec0ff */
[----:B------:R-:W-:Y:S01]  /*46c0*/  IMAD.U32 R49, R52, 0x10000, RZ ;  /* 0x0001000034317824 */ /* 0x000fe200078e00ff */
[----:B------:R-:W-:Y:S01]  /*46d0*/  PRMT R100, R107, 0x5432, R100 ;  /* 0x000054326b647816 */ /* 0x000fe20000000064 */
[----:B------:R-:W-:Y:S01]  /*46e0*/  IMAD.U32 R122, R117, 0x10000, RZ ;  /* 0x00010000757a7824 */ /* 0x000fe200078e00ff */
[----:B------:R-:W-:Y:S01]  /*46f0*/  LOP3.LUT R116, R116, 0xffff0000, RZ, 0xc0, !PT ;  /* 0xffff000074747812 */ /* 0x000fe200078ec0ff */
[----:B------:R-:W-:Y:S01]  /*4700*/  IMAD.U32 R101, R15, 0x10000, RZ ;  /* 0x000100000f657824 */ /* 0x000fe200078e00ff */
[----:B------:R-:W-:Y:S01]  /*4710*/  LOP3.LUT R55, R55, 0xffff0000, RZ, 0xc0, !PT ;  /* 0xffff000037377812 */ /* 0x000fe200078ec0ff */
[C---:B------:R-:W-:Y:S01]  /*4720*/  IMAD.U32 R124, R100.reuse, 0x10000, RZ ;  /* 0x00010000647c7824 */ /* 0x040fe200078e00ff */
[----:B------:R-:W-:Y:S01]  /*4730*/  PRMT R12, R109, 0x5432, R12 ;  /* 0x000054326d0c7816 */ /* 0x000fe2000000000c */
[-C--:B------:R-:W-:Y:S01]  /*4740*/  FFMA.FTZ R102, R39, R116.reuse, -R120 ;  /* 0x0000007427667223 */ /* 0x080fe20000010878 */
[----:B------:R-:W-:Y:S01]  /*4750*/  FMUL.FTZ R126, R53, R116 ;  /* 0x00000074357e7220 */ /* 0x000fe20000410000 */
[----:B------:R-:W-:Y:S01]  /*4760*/  LOP3.LUT R120, R117, 0xffff0000, RZ, 0xc0, !PT ;  /* 0xffff000075787812 */ /* 0x000fe200078ec0ff */
[C---:B------:R-:W-:Y:S01]  /*4770*/  FMUL.FTZ R128, R115.reuse, R122 ;  /* 0x0000007a73807220 */ /* 0x040fe20000410000 */
[----:B------:R-:W-:Y:S01]  /*4780*/  FMUL.FTZ R115, R115, R124 ;  /* 0x0000007c73737220 */ /* 0x000fe20000410000 */
[----:B------:R-:W-:Y:S01]  /*4790*/  LOP3.LUT R100, R100, 0xffff0000, RZ, 0xc0, !PT ;  /* 0xffff000064647812 */ /* 0x000fe200078ec0ff */
[----:B------:R-:W-:Y:S01]  /*47a0*/  FFMA.FTZ R116, R39, R118, R126 ;  /* 0x0000007627747223 */ /* 0x000fe2000001007e */
[----:B------:R-:W-:Y:S01]  /*47b0*/  LOP3.LUT R51, R51, 0xffff0000, RZ, 0xc0, !PT ;  /* 0xffff000033337812 */ /* 0x000fe200078ec0ff */
[----:B------:R-:W-:Y:S01]  /*47c0*/  FMUL.FTZ R118, R55, R120 ;  /* 0x0000007837767220 */ /* 0x000fe20000410000 */
[----:B------:R-:W-:Y:S01]  /*47d0*/  LOP3.LUT R52, R52, 0xffff0000, RZ, 0xc0, !PT ;  /* 0xffff000034347812 */ /* 0x000fe200078ec0ff */
[----:B------:R-:W-:Y:S01]  /*47e0*/  FFMA.FTZ R39, R105, R124, -R128 ;  /* 0x0000007c69277223 */ /* 0x000fe20000010880 */
[----:B------:R-:W-:Y:S01]  /*47f0*/  IMAD.U32 R53, R12, 0x10000, RZ ;  /* 0x000100000c357824 */ /* 0x000fe200078e00ff */
[----:B------:R-:W-:Y:S01]  /*4800*/  LOP3.LUT R15, R15, 0xffff0000, RZ, 0xc0, !PT ;  /* 0xffff00000f0f7812 */ /* 0x000fe200078ec0ff */
[----:B------:R-:W-:Y:S01]  /*4810*/  FFMA.FTZ R105, R105, R122, R115 ;  /* 0x0000007a69697223 */ /* 0x000fe20000010073 */
[----:B------:R-:W-:Y:S01]  /*4820*/  FMUL.FTZ R122, R55, R100 ;  /* 0x00000064377a7220 */ /* 0x000fe20000410000 */
[----:B------:R-:W-:-:S02]  /*4830*/  IMAD.U32 R38, R48, 0x10000, RZ ;  /* 0x0001000030267824 */ /* 0x000fc400078e00ff */
[----:B------:R-:W-:Y:S01]  /*4840*/  FFMA.FTZ R100, R51, R100, -R118 ;  /* 0x0000006433647223 */ /* 0x000fe20000010876 */
[C---:B------:R-:W-:Y:S01]  /*4850*/  FMUL.FTZ R103, R49.reuse, R101 ;  /* 0x0000006531677220 */ /* 0x040fe20000410000 */
[----:B------:R-:W-:Y:S01]  /*4860*/  LOP3.LUT R48, R48, 0xffff0000, RZ, 0xc0, !PT ;  /* 0xffff000030307812 */ /* 0x000fe200078ec0ff */
[----:B------:R-:W-:Y:S01]  /*4870*/  FMUL.FTZ R118, R49, R53 ;  /* 0x0000003531767220 */ /* 0x000fe20000410000 */
[----:B------:R-:W-:Y:S01]  /*4880*/  LOP3.LUT R55, R12, 0xffff0000, RZ, 0xc0, !PT ;  /* 0xffff00000c377812 */ /* 0x000fe200078ec0ff */
[----:B------:R-:W-:Y:S01]  /*4890*/  FMUL.FTZ R49, R52, R15 ;  /* 0x0000000f34317220 */ /* 0x000fe20000410000 */
[----:B------:R-:W-:Y:S01]  /*48a0*/  PRMT R36, R106, 0x5432, R36 ;  /* 0x000054326a247816 */ /* 0x000fe20000000024 */
[----:B------:R-:W-:Y:S01]  /*48b0*/  FFMA.FTZ R12, R38, R53, -R103 ;  /* 0x00000035260c7223 */ /* 0x000fe20000010867 */
[----:B------:R-:W-:Y:S01]  /*48c0*/  LOP3.LUT R114, R50, 0xffff0000, RZ, 0xc0, !PT ;  /* 0xffff000032727812 */ /* 0x000fe200078ec0ff */
[----:B------:R-:W-:Y:S02]  /*48d0*/  IMAD.U32 R50, R54, 0x10000, RZ ;  /* 0x0001000036327824 */ /* 0x000fe400078e00ff */
[----:B------:R-:W-:Y:S01]  /*48e0*/  FFMA.FTZ R38, R38, R101, R118 ;  /* 0x0000006526267223 */ /* 0x000fe20000010076 */
[----:B------:R-:W-:Y:S01]  /*48f0*/  LOP3.LUT R54, R54, 0xffff0000, RZ, 0xc0, !PT ;  /* 0xffff000036367812 */ /* 0x000fe200078ec0ff */
[-C--:B------:R-:W-:Y:S01]  /*4900*/  FMUL.FTZ R103, R52, R55.reuse ;  /* 0x0000003734677220 */ /* 0x080fe20000410000 */
[----:B------:R-:W-:Y:S01]  /*4910*/  PRMT R14, R108, 0x5432, R14 ;  /* 0x000054326c0e7816 */ /* 0x000fe2000000000e */
[----:B------:R-:W-:Y:S01]  /*4920*/  FFMA.FTZ R49, R48, R55, -R49 ;  /* 0x0000003730317223 */ /* 0x000fe20000010831 */
[C---:B------:R-:W-:Y:S01]  /*4930*/  LOP3.LUT R101, R36.reuse, 0xffff0000, RZ, 0xc0, !PT ;  /* 0xffff000024657812 */ /* 0x040fe200078ec0ff */
[----:B------:R-:W-:-:S02]  /*4940*/  IMAD.U32 R55, R36, 0x10000, RZ ;  /* 0x0001000024377824 */ /* 0x000fc400078e00ff */
[----:B------:R-:W-:Y:S01]  /*4950*/  FFMA.FTZ R120, R51, R120, R122 ;  /* 0x0000007833787223 */ /* 0x000fe2000001007a */
[----:B------:R-:W-:Y:S01]  /*4960*/  LOP3.LUT R53, R14, 0xffff0000, RZ, 0xc0, !PT ;  /* 0xffff00000e357812 */ /* 0x000fe200078ec0ff */
        /* <DEDUP_REMOVED lines=20> */
.L_x_14024:
[----:B------:R-:W-:Y:S05]  /*4ab0*/  BSYNC B2 ;  /* 0x0000000000027941 */ /* 0x000fea0003800000 */
.L_x_14023:
[----:B------:R-:W-:Y:S02]  /*4ac0*/  ISETP.GE.AND P5, PT, R98, R95, PT ;  /* 0x0000005f6200720c */ /* 0x000fe40003fa6270 */
[----:B------:R-:W-:-:S11]  /*4ad0*/  P2R R13, PR, RZ, 0x1 ;  /* 0x00000001ff0d7803 */ /* 0x000fd60000000000 */
[--C-:B------:R-:W-:Y:S02]  /*4ae0*/  @!P5 SHF.R.S32.HI R12, RZ, 0x1f, R98.reuse ;  /* 0x0000001fff0cd819 */ /* 0x100fe40000011462 */
[----:B------:R-:W-:-:S04]  /*4af0*/  @!P5 IADD3 R88, P0, P6, R8, R88, R98 ;  /* 0x000000580858d210 */ /* 0x000fc80007e1e062 */
[----:B------:R-:W-:Y:S02]  /*4b00*/  @!P5 IADD3.X R99, R78, R99, R12, P0, P6 ;  /* 0x000000634e63d210 */ /* 0x000fe400007ec40c */
[CC--:B------:R-:W-:Y:S02]  /*4b10*/  LEA R12, P6, R94.reuse, R80.reuse, 0x1 ;  /* 0x000000505e0c7211 */ /* 0x0c0fe400078c08ff */
[----:B------:R-:W-:Y:S02]  /*4b20*/  ISETP.NE.AND P0, PT, R13, RZ, PT ;  /* 0x000000ff0d00720c */ /* 0x000fe40003f05270 */
[----:B------:R-:W-:Y:S02]  /*4b30*/  LEA.HI.X R13, R94, R81, R96, 0x1, P6 ;  /* 0x000000515e0d7211 */ /* 0x000fe400030f0c60 */
[----:B------:R-:W-:-:S03]  /*4b40*/  @!P5 LEA R14, P6, R88, R80, 0x1 ;  /* 0x00000050580ed211 */ /* 0x000fc600078c08ff */
[----:B-1----:R1:W-:Y:S01]  /*4b50*/  STG.E.128 desc[UR38][R12.64], R48 ;  /* 0x000000300c007986 */ /* 0x0023e2000c101d26 */
[----:B------:R-:W-:-:S05]  /*4b60*/  @!P5 LEA.HI.X R15, R88, R81, R99, 0x1, P6 ;  /* 0x00000051580fd211 */ /* 0x000fca00030f0c63 */
[----:B--2---:R1:W-:Y:S04]  /*4b70*/  @!P5 STG.E.128 desc[UR38][R14.64], R52 ;  /* 0x000000340e00d986 */ /* 0x0043e8000c101d26 */
.L_x_14022:
[----:B------:R-:W-:Y:S05]  /*4b80*/  BSYNC B1 ;  /* 0x0000000000017941 */ /* 0x000fea0003800000 */
.L_x_14021:
        /* <DEDUP_REMOVED lines=17> */
[----:B------:R-:W-:Y:S01]  /*4ca0*/  LEA.HI.X R49, R12, R81, R13, 0x1, P5 ;  /* 0x000000510c317211 */ /* 0x000fe200028f0c0d */
[----:B------:R-:W-:Y:S01]  /*4cb0*/  IMAD R13, R22, 0x2000, R3 ;  /* 0x00002000160d7824 */ /* 0x000fe200078e0203 */
[----:B------:R-:W-:-:S02]  /*4cc0*/  SHF.R.S32.HI R12, RZ, 0x1f, R97 ;  /* 0x0000001fff0c7819 */ /* 0x000fc40000011461 */
[----:B------:R-:W-:Y:S01]  /*4cd0*/  LOP3.LUT R15, R15, 0x1c0, RZ, 0xc0, !PT ;  /* 0x000001c00f0f7812 */ /* 0x000fe200078ec0ff */
[----:B------:R-:W-:Y:S01]  /*4ce0*/  IMAD R13, R13, 0x2, R2 ;  /* 0x000000020d0d7824 */ /* 0x000fe200078e0202 */
[----:B------:R-:W-:Y:S02]  /*4cf0*/  LEA.HI R97, R12, R97, RZ, 0x4 ;  /* 0x000000610c617211 */ /* 0x000fe400078f20ff */
[----:B------:R-:W-:Y:S02]  /*4d00*/  LOP3.LUT R36, R36, 0x1c0, RZ, 0xc0, !PT ;  /* 0x000001c024247812 */ /* 0x000fe400078ec0ff */
[----:B------:R-:W-:Y:S02]  /*4d10*/  LEA.HI.SX32 R53, R97, R6, 0x1c ;  /* 0x0000000661357211 */ /* 0x000fe400078fe2ff */
[----:B------:R-:W-:-:S03]  /*4d20*/  SHF.R.U32.HI R15, RZ, 0x3, R15 ;  /* 0x00000003ff0f7819 */ /* 0x000fc6000001160f */
        /* <DEDUP_REMOVED lines=12> */
[----:B------:R-:W-:Y:S01]  /*4df0*/  SHF.R.U64 R55, R42, 0x10, R43 ;  /* 0x000000102a377819 */ /* 0x000fe2000000122b */
[----:B-1----:R-:W-:Y:S01]  /*4e00*/  IMAD.U32 R42, R13, 0x10000, RZ ;  /* 0x000100000d2a7824 */ /* 0x002fe200078e00ff */
[----:B------:R-:W-:Y:S02]  /*4e10*/  PRMT R113, R113, 0x5410, R54 ;  /* 0x0000541071717816 */ /* 0x000fe40000000036 */
[----:B------:R-:W-:Y:S02]  /*4e20*/  PRMT R109, R109, 0x5410, R88 ;  /* 0x000054106d6d7816 */ /* 0x000fe40000000058 */
[----:B------:R-:W-:-:S02]  /*4e30*/  SHF.R.U32.HI R52, RZ, 0x10, R47 ;  /* 0x00000010ff347819 */ /* 0x000fc4000001162f */
[----:B------:R-:W-:Y:S01]  /*4e40*/  SHF.R.U64 R89, R44, 0x10, R45 ;  /* 0x000000102c597819 */ /* 0x000fe2000000122d */
[----:B------:R-:W-:Y:S01]  /*4e50*/  IMAD.U32 R44, R37, 0x10000, RZ ;  /* 0x00010000252c7824 */ /* 0x000fe200078e00ff */
[----:B------:R-:W-:Y:S01]  /*4e60*/  SHF.R.U64 R87, R46, 0x10, R47 ;  /* 0x000000102e577819 */ /* 0x000fe2000000122f */
[----:B------:R-:W-:Y:S01]  /*4e70*/  IMAD.U32 R46, R15, 0x10000, RZ ;  /* 0x000100000f2e7824 */ /* 0x000fe200078e00ff */
[----:B------:R-:W-:Y:S01]  /*4e80*/  PRMT R106, R106, 0x5410, R55 ;  /* 0x000054106a6a7816 */ /* 0x000fe20000000037 */
[----:B------:R-:W-:Y:S01]  /*4e90*/  IMAD.U32 R55, R113, 0x10000, RZ ;  /* 0x0001000071377824 */ /* 0x000fe200078e00ff */
[----:B------:R-:W-:Y:S01]  /*4ea0*/  LOP3.LUT R45, R39, 0xffff0000, RZ, 0xc0, !PT ;  /* 0xffff0000272d7812 */ /* 0x000fe200078ec0ff */
[----:B------:R-:W-:Y:S01]  /*4eb0*/  IMAD.U32 R39, R109, 0x10000, RZ ;  /* 0x000100006d277824 */ /* 0x000fe200078e00ff */
[----:B------:R-:W-:Y:S02]  /*4ec0*/  SHF.R.U32.HI R86, RZ, 0x10, R43 ;  /* 0x00000010ff567819 */ /* 0x000fe4000001162b */
[----:B------:R-:W-:-:S02]  /*4ed0*/  PRMT R111, R111, 0x5410, R52 ;  /* 0x000054106f6f7816 */ /* 0x000fc40000000034 */
[----:B------:R-:W-:Y:S01]  /*4ee0*/  LOP3.LUT R47, R37, 0xffff0000, RZ, 0xc0, !PT ;  /* 0xffff0000252f7812 */ /* 0x000fe200078ec0ff */
[----:B------:R-:W-:Y:S01]  /*4ef0*/  IMAD.U32 R37, R36, 0x10000, RZ ;  /* 0x0001000024257824 */ /* 0x000fe200078e00ff */
[----:B------:R-:W-:Y:S01]  /*4f00*/  PRMT R110, R110, 0x5410, R87 ;  /* 0x000054106e6e7816 */ /* 0x000fe20000000057 */
[----:B------:R-:W-:Y:S01]  /*4f10*/  FMUL.FTZ R87, R44, R55 ;  /* 0x000000372c577220 */ /* 0x000fe20000410000 */
[----:B------:R-:W-:Y:S02]  /*4f20*/  LOP3.LUT R52, R113, 0xffff0000, RZ, 0xc0, !PT ;  /* 0xffff000071347812 */ /* 0x000fe400078ec0ff */
[----:B------:R-:W-:Y:S01]  /*4f30*/  PRMT R112, R112, 0x5410, R89 ;  /* 0x0000541070707816 */ /* 0x000fe20000000059 */
[-C--:B------:R-:W-:Y:S01]  /*4f40*/  FMUL.FTZ R89, R44, R39.reuse ;  /* 0x000000272c597220 */ /* 0x080fe20000410000 */
[----:B------:R-:W-:Y:S01]  /*4f50*/  PRMT R107, R107, 0x5410, R86 ;  /* 0x000054106b6b7816 */ /* 0x000fe20000000056 */
[C---:B------:R-:W-:Y:S01]  /*4f60*/  FFMA.FTZ R39, R42.reuse, R39, -R87 ;  /* 0x000000272a277223 */ /* 0x040fe20000010857 */
[----:B------:R-:W-:Y:S01]  /*4f70*/  LOP3.LUT R44, R109, 0xffff0000, RZ, 0xc0, !PT ;  /* 0xffff00006d2c7812 */ /* 0x000fe200078ec0ff */
[----:B------:R-:W-:Y:S01]  /*4f80*/  FMUL.FTZ R54, R47, R52 ;  /* 0x000000342f367220 */ /* 0x000fe20000410000 */
[----:B------:R-:W-:Y:S01]  /*4f90*/  LOP3.LUT R43, R13, 0xffff0000, RZ, 0xc0, !PT ;  /* 0xffff00000d2b7812 */ /* 0x000fe200078ec0ff */
[----:B------:R-:W-:Y:S01]  /*4fa0*/  FFMA.FTZ R42, R42, R55, R89 ;  /* 0x000000372a2a7223 */ /* 0x000fe20000010059 */
[----:B------:R-:W-:Y:S01]  /*4fb0*/  SHF.R.U64 R97, R40, 0x10, R41 ;  /* 0x0000001028617819 */ /* 0x000fe20000001229 */
[----:B------:R-:W-:-:S02]  /*4fc0*/  IMAD.U32 R87, R111, 0x10000, RZ ;  /* 0x000100006f577824 */ /* 0x000fc400078e00ff */
[-C--:B------:R-:W-:Y:S01]  /*4fd0*/  FMUL.FTZ R86, R47, R44.reuse ;  /* 0x0000002c2f567220 */ /* 0x080fe20000410000 */
[----:B------:R-:W-:Y:S02]  /*4fe0*/  IMAD.U32 R55, R107, 0x10000, RZ ;  /* 0x000100006b377824 */ /* 0x000fe400078e00ff */
[----:B------:R-:W-:Y:S01]  /*4ff0*/  FFMA.FTZ R44, R43, R44, -R54 ;  /* 0x0000002c2b2c7223 */ /* 0x000fe20000010836 */
[----:B------:R-:W-:Y:S01]  /*5000*/  LOP3.LUT R54, R111, 0xffff0000, RZ, 0xc0, !PT ;  /* 0xffff00006f367812 */ /* 0x000fe200078ec0ff */
[----:B------:R-:W-:Y:S01]  /*5010*/  FMUL.FTZ R47, R50, R87 ;  /* 0x00000057322f7220 */ /* 0x000fe20000410000 */
[----:B------:R-:W-:Y:S01]  /*5020*/  PRMT R108, R108, 0x5410, R97 ;  /* 0x000054106c6c7816 */ /* 0x000fe20000000061 */
[-C--:B------:R-:W-:Y:S01]  /*5030*/  FMUL.FTZ R88, R50, R55.reuse ;  /* 0x0000003732587220 */ /* 0x080fe20000410000 */
[----:B------:R-:W-:Y:S01]  /*5040*/  LOP3.LUT R41, R15, 0xffff0000, RZ, 0xc0, !PT ;  /* 0xffff00000f297812 */ /* 0x000fe200078ec0ff */
[----:B------:R-:W-:Y:S01]  /*5050*/  FFMA.FTZ R43, R43, R52, R86 ;  /* 0x000000342b2b7223 */ /* 0x000fe20000010056 */
[----:B------:R-:W-:Y:S01]  /*5060*/  LOP3.LUT R50, R107, 0xffff0000, RZ, 0xc0, !PT ;  /* 0xffff00006b327812 */ /* 0x000fe200078ec0ff */
[C---:B------:R-:W-:Y:S01]  /*5070*/  FFMA.FTZ R52, R46.reuse, R55, -R47 ;  /* 0x000000372e347223 */ /* 0x040fe2000001082f */
[----:B------:R-:W-:Y:S01]  /*5080*/  FFMA.FTZ R88, R46, R87, R88 ;  /* 0x000000572e587223 */ /* 0x000fe20000010058 */
[----:B------:R-:W-:Y:S01]  /*5090*/  FMUL.FTZ R86, R45, R54 ;  /* 0x000000362d567220 */ /* 0x000fe20000410000 */
[----:B------:R-:W-:Y:S01]  /*50a0*/  LOP3.LUT R36, R36, 0xffff0000, RZ, 0xc0, !PT ;  /* 0xffff000024247812 */ /* 0x000fe200078ec0ff */
[----:B------:R-:W-:Y:S01]  /*50b0*/  IMAD.U32 R46, R108, 0x10000, RZ ;  /* 0x000100006c2e7824 */ /* 0x000fe200078e00ff */
[C---:B------:R-:W-:Y:S01]  /*50c0*/  LOP3.LUT R55, R112.reuse, 0xffff0000, RZ, 0xc0, !PT ;  /* 0xffff000070377812 */ /* 0x040fe200078ec0ff */
[----:B------:R-:W-:-:S02]  /*50d0*/  IMAD.U32 R47, R112, 0x10000, RZ ;  /* 0x00010000702f7824 */ /* 0x000fc400078e00ff */
[-C--:B------:R-:W-:Y:S01]  /*50e0*/  FMUL.FTZ R94, R45, R50.reuse ;  /* 0x000000322d5e7220 */ /* 0x080fe20000410000 */
[C---:B------:R-:W-:Y:S02]  /*50f0*/  IMAD.U32 R40, R12.reuse, 0x10000, RZ ;  /* 0x000100000c287824 */ /* 0x040fe400078e00ff */
[----:B------:R-:W-:Y:S01]  /*5100*/  FFMA.FTZ R89, R41, R50, -R86 ;  /* 0x0000003229597223 */ /* 0x000fe20000010856 */
[----:B------:R-:W-:Y:S01]  /*5110*/  LOP3.LUT R12, R12, 0xffff0000, RZ, 0xc0, !PT ;  /* 0xffff00000c0c7812 */ /* 0x000fe200078ec0ff */
[C---:B------:R-:W-:Y:S01]  /*5120*/  FMUL.FTZ R87, R37.reuse, R47 ;  /* 0x0000002f25577220 */ /* 0x040fe20000410000 */
[----:B------:R-:W-:Y:S01]  /*5130*/  LOP3.LUT R45, R108, 0xffff0000, RZ, 0xc0, !PT ;  /* 0xffff00006c2d7812 */ /* 0x000fe200078ec0ff */
[----:B------:R-:W-:Y:S01]  /*5140*/  FMUL.FTZ R50, R37, R46 ;  /* 0x0000002e25327220 */ /* 0x000fe20000410000 */
[----:B------:R-:W-:Y:S01]  /*5150*/  FMUL.FTZ R37, R36, R55 ;  /* 0x0000003724257220 */ /* 0x000fe20000410000 */
[----:B------:R-:W-:Y:S01]  /*5160*/  FFMA.FTZ R97, R41, R54, R94 ;  /* 0x0000003629617223 */ /* 0x000fe2000001005e */
[C---:B------:R-:W-:Y:S01]  /*5170*/  FFMA.FTZ R87, R40.reuse, R46, -R87 ;  /* 0x0000002e28577223 */ /* 0x040fe20000010857 */
[----:B------:R-:W-:Y:S01]  /*5180*/  FFMA.FTZ R50, R40, R47, R50 ;  /* 0x0000002f28327223 */ /* 0x000fe20000010032 */
[C---:B------:R-:W-:Y:S01]  /*5190*/  IMAD.U32 R13, R14.reuse, 0x10000, RZ ;  /* 0x000100000e0d7824 */ /* 0x040fe200078e00ff */
[----:B------:R-:W-:Y:S01]  /*51a0*/  LOP3.LUT R15, R14, 0xffff0000, RZ, 0xc0, !PT ;  /* 0xffff00000e0f7812 */ /* 0x000fe200078ec0ff */
[-C--:B------:R-:W-:Y:S01]  /*51b0*/  FMUL.FTZ R41, R36, R45.reuse ;  /* 0x0000002d24297220 */ /* 0x080fe20000410000 */
[----:B------:R-:W-:Y:S01]  /*51c0*/  FFMA.FTZ R40, R12, R45, -R37 ;  /* 0x0000002d0c287223 */ /* 0x000fe20000010825 */
[C---:B------:R-:W-:Y:S01]  /*51d0*/  IMAD.U32 R14, R38.reuse, 0x10000, RZ ;  /* 0x00010000260e7824 */ /* 0x040fe200078e00ff */
[----:B------:R-:W-:Y:S01]  /*51e0*/  LOP3.LUT R38, R38, 0xffff0000, RZ, 0xc0, !PT ;  /* 0xffff000026267812 */ /* 0x000fe200078ec0ff */
[C---:B------:R-:W-:Y:S01]  /*51f0*/  IMAD.U32 R37, R110.reuse, 0x10000, RZ ;  /* 0x000100006e257824 */ /* 0x040fe200078e00ff */
[----:B------:R-:W-:Y:S01]  /*5200*/  LOP3.LUT R110, R110, 0xffff0000, RZ, 0xc0, !PT ;  /* 0xffff00006e6e7812 */ /* 0x000fe200078ec0ff */
[C---:B------:R-:W-:Y:S01]  /*5210*/  IMAD.U32 R36, R106.reuse, 0x10000, RZ ;  /* 0x000100006a247824 */ /* 0x040fe200078e00ff */
        /* <DEDUP_REMOVED lines=23> */
.L_x_14026:
[----:B------:R-:W-:Y:S05]  /*5390*/  BSYNC B1 ;  /* 0x0000000000017941 */ /* 0x000fea0003800000 */
.L_x_14025:
        /* <DEDUP_REMOVED lines=10> */
.L_x_13992:
[----:B------:R-:W-:-:S06]  /*5440*/  UISETP.NE.AND UP0, UPT, UR37, 0x3, UPT ;  /* 0x000000032500788c */ /* 0x000fcc000bf05270 */
[----:B------:R-:W-:-:S13]  /*5450*/  PLOP3.LUT P3, PT, PT, PT, UP0, 0x80, 0x0 ;  /* 0x000000000000781c */ /* 0x000fda0003f6f008 */
[----:B------:R-:W-:Y:S05]  /*5460*/  @!P3 BRA `(.L_x_14027) ;  /* 0x000000000004b947 */ /* 0x000fea0003800000 */
[----:B------:R-:W-:Y:S01]  /*5470*/  BPT.TRAP 0x1 ;  /* 0x000000040000795c */ /* 0x000fe20000300000 */
.L_x_14027:
[----:B------:R-:W2:Y:S01]  /*5480*/  LDL R12, [R1+0x10] ;  /* 0x00001000010c7983 */ /* 0x000ea20000100800 */
[----:B------:R-:W-:Y:S01]  /*5490*/  IMAD R79, R22, 0x8, R2 ;  /* 0x00000008164f7824 */ /* 0x000fe200078e0202 */
[----:B------:R-:W-:Y:S01]  /*54a0*/  BSSY B1, `(.L_x_14028) ;  /* 0x0000006000017945 */ /* 0x000fe20003800000 */
[----:B------:R-:W-:-:S05]  /*54b0*/  IMAD R90, R26, -0x80, R29 ;  /* 0xffffff801a5a7824 */ /* 0x000fca00078e021d */
[----:B------:R-:W-:Y:S02]  /*54c0*/  VIMNMX R90, R90, 0x80, PT ;  /* 0x000000805a5a7848 */ /* 0x000fe40003fe0100 */
[----:B--2---:R-:W-:-:S04]  /*54d0*/  SHF.L.U32 R91, R12, 0x1f, RZ ;  /* 0x0000001f0c5b7819 */ /* 0x004fc800000006ff */
[----:B------:R-:W1:Y:S02]  /*54e0*/  SYNCS.PHASECHK.TRANS64.TRYWAIT P4, [R79+URZ+0x16890], R91 ;  /* 0x0168905b4f0075a7 */ /* 0x000e64000808017f */
[----:B-1----:R-:W-:Y:S05]  /*54f0*/  @!P4 BRA `(.L_x_14029) ;  /* 0x000001840080c947 */ /* 0x002fea0003800000 */
.L_x_14327:
[----:B------:R-:W-:Y:S05]  /*5500*/  BSYNC B1 ;  /* 0x0000000000017941 */ /* 0x000fea0003800000 */
.L_x_14028:
[----:B------:R-:W-:Y:S01]  /*5510*/  ISETP.GE.AND P4, PT, R17, R90, PT ;  /* 0x0000005a1100720c */ /* 0x000fe20003f86270 */
[----:B------:R-:W-:-:S12]  /*5520*/  BSSY B1, `(.L_x_14030) ;  /* 0x0000006000017945 */ /* 0x000fd80003800000 */
[----:B------:R-:W-:Y:S05]  /*5530*/  @P4 BRA `(.L_x_14031) ;  /* 0x0000000000104947 */ /* 0x000fea0003800000 */
[----:B------:R-:W2:Y:S04]  /*5540*/  @!P1 LDS.128 R12, [R83+0xe000] ;  /* 0x00e00000530c9984 */ /* 0x000ea80000000c00 */
[----:B0-----:R-:W0:Y:S04]  /*5550*/  @!P2 LDS.128 R36, [R82+0xe000] ;  /* 0x00e000005224a984 */ /* 0x001e280000000c00 */
[----:B--2---:R2:W-:Y:S04]  /*5560*/  @!P1 STG.E.128 desc[UR38][R42.64], R12 ;  /* 0x0000000c2a009986 */ /* 0x0045e8000c101d26 */
[----:B0-----:R2:W-:Y:S02]  /*5570*/  @!P2 STG.E.128 desc[UR38][R42.64+0x40], R36 ;  /* 0x000040242a00a986 */ /* 0x0015e4000c101d26 */
.L_x_14031:
[----:B------:R-:W-:Y:S05]  /*5580*/  BSYNC B1 ;  /* 0x0000000000017941 */ /* 0x000fea0003800000 */
.L_x_14030:
[----:B--2---:R-:W-:-:S05]  /*5590*/  VIADD R12, R17, 0x60 ;  /* 0x00000060110c7836 */ /* 0x004fca0000000000 */
[----:B------:R-:W-:-:S13]  /*55a0*/  ISETP.GE.AND P4, PT, R12, R90, PT ;  /* 0x0000005a0c00720c */ /* 0x000fda0003f86270 */
[----:B------:R-:W-:Y:S05]  /*55b0*/  @P4 BRA `(.L_x_14009) ;  /* 0x0000000000104947 */ /* 0x000fea0003800000 */
[----:B------:R-:W2:Y:S04]  /*55c0*/  @!P1 LDS.128 R12, [R83+0x11000] ;  /* 0x01100000530c9984 */ /* 0x000ea80000000c00 */
[----:B0-----:R-:W0:Y:S04]  /*55d0*/  @!P2 LDS.128 R36, [R82+0x11000] ;  /* 0x011000005224a984 */ /* 0x001e280000000c00 */
[----:B--2---:R2:W-:Y:S04]  /*55e0*/  @!P1 STG.E.128 desc[UR38][R40.64], R12 ;  /* 0x0000000c28009986 */ /* 0x0045e8000c101d26 */
[----:B0-----:R2:W-:Y:S02]  /*55f0*/  @!P2 STG.E.128 desc[UR38][R40.64+0x40], R36 ;  /* 0x000040242800a986 */ /* 0x0015e4000c101d26 */
.L_x_14009:
[----:B------:R-:W-:Y:S05]  /*5600*/  BSYNC B0 ;  /* 0x0000000000007941 */ /* 0x000fea0003800000 */
.L_x_13991:
        /* <DEDUP_REMOVED lines=17> */
.L_x_14033:
[----:B------:R-:W-:Y:S05]  /*5720*/  BSYNC B0 ;  /* 0x0000000000007941 */ /* 0x000fea0003800000 */
.L_x_14032:
[----:B------:R-:W2:Y:S01]  /*5730*/  SYNCS.PHASECHK.TRANS64.TRYWAIT P3, [R79+URZ+0x168b0], R91 ;  /* 0x0168b05b4f0075a7 */ /* 0x000ea2000806017f */
[----:B------:R-:W-:Y:S01]  /*5740*/  ULDC UR40, c[0x0][0x2f4] ;  /* 0x0000bd0000287ab9 */ /* 0x000fe20000000800 */
[----:B------:R-:W-:Y:S01]  /*5750*/  ULDC.64 UR44, c[0x0][0x328] ;  /* 0x0000ca00002c7ab9 */ /* 0x000fe20000000a00 */
[----:B------:R-:W-:Y:S01]  /*5760*/  ULDC.64 UR42, c[0x0][0x318] ;  /* 0x0000c600002a7ab9 */ /* 0x000fe20000000a00 */
[----:B------:R-:W-:Y:S01]  /*5770*/  BSSY B0, `(.L_x_14034) ;  /* 0x0000003000007945 */ /* 0x000fe20003800000 */
[----:B------:R-:W-:-:S03]  /*5780*/  IMAD.WIDE R36, R26, 0x80, R10 ;  /* 0x000000801a247825 */ /* 0x000fc600078e020a */
[----:B--2---:R-:W-:Y:S05]  /*5790*/  @!P3 BRA `(.L_x_14035) ;  /* 0x0000018000ecb947 */ /* 0x004fea0003800000 */
.L_x_14328:
[----:B------:R-:W-:Y:S05]  /*57a0*/  BSYNC B0 ;  /* 0x0000000000007941 */ /* 0x000fea0003800000 */
.L_x_14034:
        /* <DEDUP_REMOVED lines=9> */
[----:B0-----:R-:W-:-:S04]  /*5840*/  LEA R38, P3, R12, UR42, 0x1 ;  /* 0x0000002a0c267c11 */ /* 0x001fc8000f8608ff */
[----:B------:R-:W-:Y:S02]  /*5850*/  LEA.HI.X R39, R12, UR43, R13, 0x1, P3 ;  /* 0x0000002b0c277c11 */ /* 0x000fe400098f0c0d */
[----:B------:R-:W-:-:S13]  /*5860*/  ISETP.GE.AND P3, PT, R18, UR40, PT ;  /* 0x0000002812007c0c */ /* 0x000fda000bf66270 */
[----:B------:R-:W0:Y:S04]  /*5870*/  @!P3 LDS.128 R12, [R83] ;  /* 0x00000000530cb984 */ /* 0x000e280000000c00 */
[----:B0-----:R-:W-:Y:S01]  /*5880*/  @!P3 STG.E.128 desc[UR38][R38.64], R12 ;  /* 0x0000000c2600b986 */ /* 0x001fe2000c101d26 */
[----:B------:R-:W-:-:S13]  /*5890*/  ISETP.GE.AND P3, PT, R67, UR40, PT ;  /* 0x0000002843007c0c */ /* 0x000fda000bf66270 */
[----:B------:R-:W0:Y:S04]  /*58a0*/  @!P3 LDS.128 R12, [R82] ;  /* 0x00000000520cb984 */ /* 0x000e280000000c00 */
[----:B0-----:R3:W-:Y:S02]  /*58b0*/  @!P3 STG.E.128 desc[UR38][R38.64+0x40], R12 ;  /* 0x0000400c2600b986 */ /* 0x0017e4000c101d26 */
.L_x_14037:
[----:B------:R-:W-:Y:S05]  /*58c0*/  BSYNC B0 ;  /* 0x0000000000007941 */ /* 0x000fea0003800000 */
.L_x_14036:
        /* <DEDUP_REMOVED lines=20> */
.L_x_14039:
[----:B------:R-:W-:Y:S05]  /*5a10*/  BSYNC B0 ;  /* 0x0000000000007941 */ /* 0x000fea0003800000 */
.L_x_14038:
[----:B-1----:R-:W3:Y:S04]  /*5a20*/  LDL R12, [R1] ;  /* 0x00000000010c7983 */ /* 0x002ee80000100800 */
[----:B------:R-:W4:Y:S01]  /*5a30*/  LDL.LU R13, [R1+0x10] ;  /* 0x00001000010d7983 */ /* 0x000f220000300800 */
        /* <DEDUP_REMOVED lines=15> */
[----:B----4-:R-:W-:-:S05]  /*5b30*/  LOP3.LUT R13, R13, R12, RZ, 0x3c, !PT ;  /* 0x0000000c0d0d7212 */ /* 0x010fca00078e3cff */
[----:B------:R0:W-:Y:S02]  /*5b40*/  STL [R1+0x10], R13 ;  /* 0x0000100d01007387 */ /* 0x0001e40000100800 */
[----:B------:R-:W-:Y:S05]  /*5b50*/  @P5 BRA `(.L_x_14040) ;  /* 0xffffffc800845947 */ /* 0x000fea000383ffff */
[----:B0-----:R-:W0:Y:S01]  /*5b60*/  S2R R13, SR_TID.X ;  /* 0x00000000000d7919 */ /* 0x001e220000002100 */
[----:B------:R-:W-:Y:S02]  /*5b70*/  PLOP3.LUT P0, PT, PT, PT, PT, 0x8, 0x0 ;  /* 0x000000000000781c */ /* 0x000fe40003f0e170 */
[----:B0-----:R-:W-:-:S04]  /*5b80*/  SHF.R.U32.HI R13, RZ, 0x7, R13 ;  /* 0x00000007ff0d7819 */ /* 0x001fc8000001160d */
[----:B------:R-:W-:-:S13]  /*5b90*/  ISETP.NE.AND P5, PT, R13, 0x1, PT ;  /* 0x000000010d00780c */ /* 0x000fda0003fa5270 */
[----:B------:R-:W-:Y:S06]  /*5ba0*/  @!P5 BAR.ARV 0x9, 0x100 ;  /* 0x024400000000db1d */ /* 0x000fec0000002000 */
.L_x_13986:
        /* <DEDUP_REMOVED lines=15> */
.L_x_14041:
        /* <DEDUP_REMOVED lines=13> */
.L_x_14044:
[----:B------:R-:W-:-:S13]  /*5d70*/  ISETP.NE.AND P0, PT, R7, 0x1, PT ;  /* 0x000000010700780c */ /* 0x000fda0003f05270 */
[----:B------:R-:W1:Y:S02]  /*5d80*/  @P0 LDC.64 R4, c[0x0][0x9e8] ;  /* 0x00027a00ff040b82 */ /* 0x000e640000000a00 */
[----:B-1----:R-:W-:-:S05]  /*5d90*/  @P0 IMAD.HI.U32 R4, R3, R4, RZ ;  /* 0x0000000403040227 */ /* 0x002fca00078e00ff */
[----:B------:R-:W-:-:S07]  /*5da0*/  @P0 SHF.R.U32.HI R3, RZ, R5, R4 ;  /* 0x00000005ff030219 */ /* 0x000fce0000011604 */
.L_x_14045:
[----:B------:R-:W-:Y:S05]  /*5db0*/  BSYNC B0 ;  /* 0x0000000000007941 */ /* 0x000fea0003800000 */
.L_x_14043:
[----:B------:R-:W-:-:S05]  /*5dc0*/  IMAD R3, R3, R7, R7 ;  /* 0x0000000703037224 */ /* 0x000fca00078e0207 */
[----:B------:R-:W-:-:S07]  /*5dd0*/  VIMNMX R0, R0, R3, PT ;  /* 0x0000000300007248 */ /* 0x000fce0003fe0100 */
.L_x_14042:
        /* <DEDUP_REMOVED lines=24> */
.L_x_14048:
[----:B------:R-:W-:-:S13]  /*5f60*/  ISETP.NE.AND P0, PT, R7, 0x1, PT ;  /* 0x000000010700780c */ /* 0x000fda0003f05270 */
[----:B------:R-:W1:Y:S02]  /*5f70*/  @P0 LDC.64 R4, c[0x0][0x9e8] ;  /* 0x00027a00ff040b82 */ /* 0x000e640000000a00 */
[----:B-1----:R-:W-:-:S05]  /*5f80*/  @P0 IMAD.HI.U32 R4, R0, R4, RZ ;  /* 0x0000000400040227 */ /* 0x002fca00078e00ff */
[----:B------:R-:W-:-:S07]  /*5f90*/  @P0 SHF.R.U32.HI R0, RZ, R5, R4 ;  /* 0x00000005ff000219 */ /* 0x000fce0000011604 */
.L_x_14049:
[----:B------:R-:W-:Y:S05]  /*5fa0*/  BSYNC B0 ;  /* 0x0000000000007941 */ /* 0x000fea0003800000 */
.L_x_14047:
[----:B------:R-:W-:-:S05]  /*5fb0*/  IMAD R0, R0, R7, RZ ;  /* 0x0000000700007224 */ /* 0x000fca00078e02ff */
[----:B------:R-:W-:-:S07]  /*5fc0*/  VIMNMX R3, R3, R0, !PT ;  /* 0x0000000003037248 */ /* 0x000fce0007fe0100 */
.L_x_14046:
[----:B------:R-:W-:Y:S02]  /*5fd0*/  SHF.R.S32.HI R0, RZ, 0x1f, R3 ;  /* 0x0000001fff007819 */ /* 0x000fe40000011403 */
[----:B------:R-:W-:Y:S02]  /*5fe0*/  CS2R R20, SRZ ;  /* 0x0000000000147805 */ /* 0x000fe4000001ff00 */
[----:B------:R-:W-:Y:S02]  /*5ff0*/  PLOP3.LUT P0, PT, PT, PT, PT, 0x80, 0x0 ;  /* 0x000000000000781c */ /* 0x000fe40003f0f070 */
[----:B0-----:R-:W-:Y:S02]  /*6000*/  CS2R R14, SRZ ;  /* 0x00000000000e7805 */ /* 0x001fe4000001ff00 */
[----:B------:R-:W-:Y:S01]  /*6010*/  LEA.HI R0, R0, R3, RZ, 0x7 ;  /* 0x0000000300007211 */ /* 0x000fe200078f38ff */
[----:B------:R-:W-:Y:S01]  /*6020*/  IMAD.MOV.U32 R118, RZ, RZ, RZ ;  /* 0x000000ffff767224 */ /* 0x000fe200078e00ff */
[----:B------:R-:W-:Y:S01]  /*6030*/  CS2R R114, SRZ ;  /* 0x0000000000727805 */ /* 0x000fe2000001ff00 */
[----:B------:R-:W-:Y:S01]  /*6040*/  IMAD.MOV.U32 R31, RZ, RZ, RZ ;  /* 0x000000ffff1f7224 */ /* 0x000fe200078e00ff */
[----:B------:R-:W-:-:S02]  /*6050*/  SHF.R.S32.HI R0, RZ, 0x7, R0 ;  /* 0x00000007ff007819 */ /* 0x000fc40000011400 */
[----:B------:R-:W-:Y:S02]  /*6060*/  CS2R R112, SRZ ;  /* 0x0000000000707805 */ /* 0x000fe4000001ff00 */
[----:B------:R-:W-:Y:S02]  /*6070*/  CS2R R110, SRZ ;  /* 0x00000000006e7805 */ /* 0x000fe4000001ff00 */
[----:B------:R-:W-:Y:S02]  /*6080*/  CS2R R108, SRZ ;  /* 0x00000000006c7805 */ /* 0x000fe4000001ff00 */
[----:B------:R-:W-:Y:S02]  /*6090*/  VIMNMX R4, RZ, R0, !PT ;  /* 0x00000000ff047248 */ /* 0x000fe40007fe0100 */
[----:B------:R-:W-:Y:S02]  /*60a0*/  CS2R R106, SRZ ;  /* 0x00000000006a7805 */ /* 0x000fe4000001ff00 */
[----:B------:R-:W-:-:S02]  /*60b0*/  CS2R R104, SRZ ;  /* 0x0000000000687805 */ /* 0x000fc4000001ff00 */
[----:B------:R-:W-:Y:S02]  /*60c0*/  CS2R R102, SRZ ;  /* 0x0000000000667805 */ /* 0x000fe4000001ff00 */
[----:B------:R-:W-:Y:S01]  /*60d0*/  ISETP.GT.AND P1, PT, R92, R4, PT ;  /* 0x000000045c00720c */ /* 0x000fe20003f24270 */
[----:B------:R0:W-:Y:S01]  /*60e0*/  STL [R1+0x30], R4 ;  /* 0x0000300401007387 */ /* 0x0001e20000100800 */
        /* <DEDUP_REMOVED lines=8> */
[----:B0-----:R-:W-:Y:S06]  /*6170*/  @!P1 BRA `(.L_x_14050) ;  /* 0x000000f000949947 */ /* 0x001fec0003800000 */
        /* <DEDUP_REMOVED lines=9> */
.L_x_14331:
[----:B------:R-:W1:Y:S01]  /*6210*/  LDL R3, [R1+0x1c] ;  /* 0x00001c0001037983 */ /* 0x000e620000100800 */
[----:B------:R-:W-:Y:S01]  /*6220*/  BSSY B6, `(.L_x_14052) ;  /* 0x000001b000067945 */ /* 0x000fe20003800000 */
[----:B-1----:R-:W-:-:S05]  /*6230*/  IMAD.HI R0, R3, 0x55555556, RZ ;  /* 0x5555555603007827 */ /* 0x002fca00078e02ff */
[----:B------:R-:W-:-:S05]  /*6240*/  LEA.HI R0, R0, R0, RZ, 0x1 ;  /* 0x0000000000007211 */ /* 0x000fca00078f08ff */
[----:B------:R-:W-:Y:S02]  /*6250*/  IMAD R0, R0, -0x3, R3 ;  /* 0xfffffffd00007824 */ /* 0x000fe400078e0203 */
[----:B------:R-:W-:-:S04]  /*6260*/  VIADD R3, R2, 0x8400 ;  /* 0x0000840002037836 */ /* 0x000fc80000000000 */
[----:B------:R-:W-:Y:S01]  /*6270*/  IMAD R0, R0, 0x2000, R3 ;  /* 0x0000200000007824 */ /* 0x000fe200078e0203 */
[----:B------:R-:W-:-:S04]  /*6280*/  LOP3.LUT P0, RZ, R3, 0x3ff, RZ, 0xc0, !PT ;  /* 0x000003ff03ff7812 */ /* 0x000fc8000780c0ff */
[----:B------:R-:W-:Y:S02]  /*6290*/  SHF.R.U32.HI R0, RZ, 0x4, R0 ;  /* 0x00000004ff007819 */ /* 0x000fe40000011600 */
[----:B------:R-:W-:Y:S02]  /*62a0*/  P2R R25, PR, RZ, 0x1 ;  /* 0x00000001ff197803 */ /* 0x000fe40000000000 */
[----:B------:R-:W-:-:S05]  /*62b0*/  LOP3.LUT R30, R0, 0x3fff, RZ, 0xc0, !PT ;  /* 0x00003fff001e7812 */ /* 0x000fca00078ec0ff */
        /* <DEDUP_REMOVED lines=17> */
.L_x_14053:
[----:B------:R-:W-:Y:S05]  /*63d0*/  BSYNC B6 ;  /* 0x0000000000067941 */ /* 0x000fea0003800000 */
.L_x_14052:
        /* <DEDUP_REMOVED lines=13> */
.L_x_14057:
[----:B--2---:R2:W3:Y:S02]  /*64b0*/  SYNCS.PHASECHK.TRANS64.TRYWAIT P0, [R2+URZ+0x16800], R3 ;  /* 0x01680003020075a7 */ /* 0x0044e4000800017f */
[----:B---3--:R-:W-:Y:S05]  /*64c0*/  @!P0 NANOSLEEP.SYNCS 0x989680 ;  /* 0x009896800000895d */ /* 0x008fea0003900000 */
[----:B------:R-:W3:Y:S02]  /*64d0*/  @!P0 SYNCS.PHASECHK.TRANS64 P0, [R2+URZ+0x16800], R3 ;  /* 0x01680003020085a7 */ /* 0x000ee4000800007f */
[----:B---3--:R-:W-:Y:S05]  /*64e0*/  @!P0 BRA `(.L_x_14057) ;  /* 0xfffffffc00f08947 */ /* 0x008fea000383ffff */
.L_x_14056:
[----:B------:R-:W-:Y:S05]  /*64f0*/  BSYNC B0 ;  /* 0x0000000000007941 */ /* 0x000fea0003800000 */
.L_x_14055:
[----:B------:R-:W-:Y:S05]  /*6500*/  BRA `(.L_x_14058) ;  /* 0x0000003000347947 */ /* 0x000fea0003800000 */
.L_x_14054:
        /* <DEDUP_REMOVED lines=30> */
.L_x_14060:
[----:B------:R-:W-:Y:S05]  /*66f0*/  BSYNC B6 ;  /* 0x0000000000067941 */ /* 0x000fea0003800000 */
.L_x_14059:
[----:B------:R-:W2:Y:S01]  /*6700*/  LDL R20, [R1+0x18] ;  /* 0x0000180001147983 */ /* 0x000ea20000100800 */
[----:B------:R-:W-:Y:S01]  /*6710*/  ULDC.U8 UR4, c[0x0][0x410] ;  /* 0x0001040000047ab9 */ /* 0x000fe20000000000 */
[----:B------:R-:W-:Y:S01]  /*6720*/  BSSY B0, `(.L_x_14061) ;  /* 0x00002e3000007945 */ /* 0x000fe20003800000 */
[----:B------:R-:W-:Y:S01]  /*6730*/  ISETP.NE.AND P0, PT, RZ, UR4, PT ;  /* 0x00000004ff007c0c */ /* 0x000fe2000bf05270 */
[----:B--2---:R-:W-:-:S12]  /*6740*/  IMAD.IADD R41, R17, 0x1, R20 ;  /* 0x0000000111297824 */ /* 0x004fd800078e0214 */
[----:B------:R-:W-:Y:S05]  /*6750*/  @!P0 BRA `(.L_x_14062) ;  /* 0x0000001400e88947 */ /* 0x000fea0003800000 */
[----:B------:R-:W2:Y:S01]  /*6760*/  LDL R47, [R1+0x14] ;  /* 0x00001400012f7983 */ /* 0x000ea20000100800 */
[----:B------:R-:W1:Y:S01]  /*6770*/  LDC R32, c[0x0][0x448] ;  /* 0x00011200ff207b82 */ /* 0x000e620000000800 */
[----:B------:R-:W-:Y:S01]  /*6780*/  ULDC.64 UR4, c[0x0][0x3f8] ;  /* 0x0000fe0000047ab9 */ /* 0x000fe20000000a00 */
[----:B------:R-:W-:Y:S01]  /*6790*/  ULDC.64 UR6, c[0x0][0x408] ;  /* 0x0001020000067ab9 */ /* 0x000fe20000000a00 */
[----:B------:R-:W3:Y:S01]  /*67a0*/  S2R R20, SR_TID.X ;  /* 0x0000000000147919 */ /* 0x000ee20000002100 */
[----:B-1----:R-:W-:Y:S01]  /*67b0*/  ISETP.NE.AND P0, PT, R32, 0x1, PT ;  /* 0x000000012000780c */ /* 0x002fe20003f05270 */
[----:B---3--:R-:W-:-:S12]  /*67c0*/  VIADD R21, R20, 0xffffff80 ;  /* 0xffffff8014157836 */ /* 0x008fd80000000000 */
[----:B------:R-:W1:Y:S01]  /*67d0*/  @P0 LDC R0, c[0x0][0x44c] ;  /* 0x00011300ff000b82 */ /* 0x000e620000000800 */
[----:B------:R-:W-:-:S07]  /*67e0*/  SHF.R.S32.HI R20, RZ, 0x1f, R21 ;  /* 0x0000001fff147819 */ /* 0x000fce0000011415 */
[----:B------:R-:W3:Y:S01]  /*67f0*/  @P0 LDC R5, c[0x0][0x450] ;  /* 0x00011400ff050b82 */ /* 0x000ee20000000800 */
[----:B------:R-:W-:-:S04]  /*6800*/  LEA.HI R20, R20, R21, RZ, 0x2 ;  /* 0x0000001514147211 */ /* 0x000fc800078f10ff */
[----:B------:R-:W-:-:S05]  /*6810*/  LOP3.LUT R20, R20, 0xfffffffc, RZ, 0xc0, !PT ;  /* 0xfffffffc14147812 */ /* 0x000fca00078ec0ff */
[----:B------:R-:W-:-:S04]  /*6820*/  IMAD.IADD R20, R21, 0x1, -R20 ;  /* 0x0000000115147824 */ /* 0x000fc800078e0a14 */
[----:B------:R-:W-:-:S04]  /*6830*/  IMAD R3, R20, 0x60, R41 ;  /* 0x0000006014037824 */ /* 0x000fc800078e0229 */
[----:B-1----:R-:W-:-:S05]  /*6840*/  @P0 IMAD.HI.U32 R0, R3, R0, RZ ;  /* 0x0000000003000227 */ /* 0x002fca00078e00ff */
[----:B---3--:R-:W-:-:S04]  /*6850*/  @P0 SHF.R.U32.HI R3, RZ, R5, R0 ;  /* 0x00000005ff030219 */ /* 0x008fc80000011600 */
[----:B------:R-:W-:Y:S01]  /*6860*/  SHF.R.S32.HI R0, RZ, 0x1f, R3 ;  /* 0x0000001fff007819 */ /* 0x000fe20000011403 */
[----:B------:R-:W-:Y:S02]  /*6870*/  IMAD.MOV.U32 R6, RZ, RZ, R26 ;  /* 0x000000ffff067224 */ /* 0x000fe400078e001a */
[----:B------:R-:W-:Y:S02]  /*6880*/  IMAD.MOV.U32 R7, RZ, RZ, R29 ;  /* 0x000000ffff077224 */ /* 0x000fe400078e001d */
[C---:B------:R-:W-:Y:S02]  /*6890*/  IMAD R4, R0.reuse, UR4, RZ ;  /* 0x0000000400047c24 */ /* 0x040fe4000f8e02ff */
[----:B------:R-:W-:Y:S02]  /*68a0*/  IMAD.MOV.U32 R8, RZ, RZ, R24 ;  /* 0x000000ffff087224 */ /* 0x000fe400078e0018 */
[----:B------:R-:W-:Y:S02]  /*68b0*/  IMAD.MOV.U32 R9, RZ, RZ, R31 ;  /* 0x000000ffff097224 */ /* 0x000fe400078e001f */
[----:B------:R-:W-:-:S02]  /*68c0*/  IMAD R0, R0, UR6, RZ ;  /* 0x0000000600007c24 */ /* 0x000fc4000f8e02ff */
[----:B------:R-:W-:-:S04]  /*68d0*/  IMAD.WIDE.U32 R6, R3, UR4, R6 ;  /* 0x0000000403067c25 */ /* 0x000fc8000f8e0006 */
        /* <DEDUP_REMOVED lines=11> */
[----:B------:R-:W-:Y:S02]  /*6990*/  LEA.HI.X R8, R8, UR7, R3, 0x1, P1 ;  /* 0x0000000708087c11 */ /* 0x000fe400088f0c03 */
[----:B--2---:R-:W-:Y:S01]  /*69a0*/  SHF.R.S32.HI R38, RZ, 0x1f, R47 ;  /* 0x0000001fff267819 */ /* 0x004fe2000001142f */
[----:B------:R-:W-:Y:S06]  /*69b0*/  BRA.DIV UR4, `(.L_x_14063) ;  /* 0x0000017204b87947 */ /* 0x000fec000b800000 */
[----:B------:R1:W2:Y:S04]  /*69c0*/  SHFL.IDX PT, R3, R6, RZ, 0x1c1f ;  /* 0x001c1fff06037589 */ /* 0x0002a800000e0000 */
[----:B------:R1:W3:Y:S04]  /*69d0*/  SHFL.IDX PT, R0, R4, RZ, 0x1c1f ;  /* 0x001c1fff04007589 */ /* 0x0002e800000e0000 */
[----:B------:R1:W4:Y:S04]  /*69e0*/  SHFL.IDX PT, R5, R8, RZ, 0x1c1f ;  /* 0x001c1fff08057589 */ /* 0x00032800000e0000 */
[----:B0-----:R1:W0:Y:S02]  /*69f0*/  SHFL.IDX PT, R14, R7, RZ, 0x1c1f ;  /* 0x001c1fff070e7589 */ /* 0x00122400000e0000 */
.L_x_14337:
[----:B------:R-:W5:Y:S01]  /*6a00*/  LDL R9, [R1+0x4] ;  /* 0x0000040001097983 */ /* 0x000f620000100800 */
[----:B------:R-:W-:Y:S01]  /*6a10*/  BSSY B1, `(.L_x_14064) ;  /* 0x000001e000017945 */ /* 0x000fe20003800000 */
[----:B------:R-:W-:Y:S02]  /*6a20*/  CS2R R34, SRZ ;  /* 0x0000000000227805 */ /* 0x000fe4000001ff00 */
[----:B------:R-:W-:Y:S02]  /*6a30*/  CS2R R26, SRZ ;  /* 0x00000000001a7805 */ /* 0x000fe4000001ff00 */
[----:B------:R-:W-:Y:S02]  /*6a40*/  CS2R R28, SRZ ;  /* 0x00000000001c7805 */ /* 0x000fe4000001ff00 */
[----:B------:R-:W-:Y:S01]  /*6a50*/  CS2R R24, SRZ ;  /* 0x0000000000187805 */ /* 0x000fe2000001ff00 */
[----:B-----5:R-:W-:-:S05]  /*6a60*/  IMAD R32, R9, R32, RZ ;  /* 0x0000002009207224 */ /* 0x020fca00078e02ff */
[----:B------:R-:W-:-:S13]  /*6a70*/  ISETP.GE.AND P0, PT, R41, R32, PT ;  /* 0x000000202900720c */ /* 0x000fda0003f06270 */
[----:B------:R-:W-:Y:S05]  /*6a80*/  @P0 BRA `(.L_x_14065) ;  /* 0x0000000000580947 */ /* 0x000fea0003800000 */
[----:B------:R-:W-:Y:S01]  /*6a90*/  ULDC UR4, c[0x0][0x3f4] ;  /* 0x0000fd0000047ab9 */ /* 0x000fe20000000800 */
[----:B---3--:R-:W-:Y:S01]  /*6aa0*/  IMAD.MOV.U32 R10, RZ, RZ, R0 ;  /* 0x000000ffff0a7224 */ /* 0x008fe200078e0000 */
[----:B------:R-:W-:Y:S01]  /*6ab0*/  ISETP.GE.AND P3, PT, R47, UR4, PT ;  /* 0x000000042f007c0c */ /* 0x000fe2000bf66270 */
[----:B--2---:R-:W-:Y:S01]  /*6ac0*/  IMAD.MOV.U32 R11, RZ, RZ, R3 ;  /* 0x000000ffff0b7224 */ /* 0x004fe200078e0003 */
[----:B------:R-:W-:Y:S01]  /*6ad0*/  ISETP.GE.AND P2, PT, R152, UR4, PT ;  /* 0x0000000498007c0c */ /* 0x000fe2000bf46270 */
[----:B----4-:R-:W-:Y:S01]  /*6ae0*/  IMAD.MOV.U32 R15, RZ, RZ, R5 ;  /* 0x000000ffff0f7224 */ /* 0x010fe200078e0005 */
[----:B------:R-:W-:-:S09]  /*6af0*/  CS2R R28, SRZ ;  /* 0x00000000001c7805 */ /* 0x000fd2000001ff00 */
[C---:B------:R-:W-:Y:S01]  /*6b00*/  @!P3 IMAD.SHL.U32 R37, R47.reuse, 0x2, RZ ;  /* 0x000000022f25b824 */ /* 0x040fe200078e00ff */
[----:B------:R-:W-:Y:S02]  /*6b10*/  @!P3 SHF.L.U64.HI R26, R47, 0x1, R38 ;  /* 0x000000012f1ab819 */ /* 0x000fe40000010226 */
[----:B------:R-:W-:Y:S02]  /*6b20*/  CS2R R34, SRZ ;  /* 0x0000000000227805 */ /* 0x000fe4000001ff00 */
[----:B------:R-:W-:Y:S01]  /*6b30*/  CS2R R24, SRZ ;  /* 0x0000000000187805 */ /* 0x000fe2000001ff00 */
[----:B------:R-:W-:Y:S01]  /*6b40*/  @!P2 IMAD.WIDE R10, R152, 0x2, R10 ;  /* 0x00000002980aa825 */ /* 0x000fe200078e020a */
[-C--:B------:R-:W-:Y:S02]  /*6b50*/  @!P3 IADD3 R20, P0, R0, R37.reuse, RZ ;  /* 0x000000250014b210 */ /* 0x080fe40007f1e0ff */
[----:B0-----:R-:W-:Y:S01]  /*6b60*/  @!P3 IADD3 R36, P1, R14, R37, RZ ;  /* 0x000000250e24b210 */ /* 0x001fe20007f3e0ff */
[----:B------:R-:W-:Y:S01]  /*6b70*/  @!P2 IMAD.WIDE R12, R152, 0x2, R14 ;  /* 0x00000002980ca825 */ /* 0x000fe200078e020e */
[----:B------:R0:W5:Y:S03]  /*6b80*/  @!P2 LD.E.64 R28, desc[UR38][R10.64] ;  /* 0x000000260a1ca980 */ /* 0x000166000c101b00 */
[--C-:B------:R-:W-:Y:S01]  /*6b90*/  @!P3 IMAD.X R21, R3, 0x1, R26.reuse, P0 ;  /* 0x000000010315b824 */ /* 0x100fe200000e061a */
[----:B------:R0:W5:Y:S01]  /*6ba0*/  @!P2 LD.E.64 R34, desc[UR38][R12.64] ;  /* 0x000000260c22a980 */ /* 0x000162000c101b00 */
[----:B------:R-:W-:Y:S01]  /*6bb0*/  @!P3 IMAD.X R37, R5, 0x1, R26, P1 ;  /* 0x000000010525b824 */ /* 0x000fe200008e061a */
[----:B------:R-:W-:-:S02]  /*6bc0*/  CS2R R26, SRZ ;  /* 0x00000000001a7805 */ /* 0x000fc4000001ff00 */
[----:B------:R0:W5:Y:S04]  /*6bd0*/  @!P3 LD.E.64 R24, desc[UR38][R20.64] ;  /* 0x000000261418b980 */ /* 0x000168000c101b00 */
[----:B------:R0:W5:Y:S02]  /*6be0*/  @!P3 LD.E.64 R26, desc[UR38][R36.64] ;  /* 0x00000026241ab980 */ /* 0x000164000c101b00 */
.L_x_14065:
[----:B------:R-:W-:Y:S05]  /*6bf0*/  BSYNC B1 ;  /* 0x0000000000017941 */ /* 0x000fea0003800000 */
.L_x_14064:
[----:B---3-5:R-:W-:Y:S01]  /*6c00*/  IMAD.MOV.U32 R0, RZ, RZ, R34 ;  /* 0x000000ffff007224 */ /* 0x028fe200078e0022 */
[----:B------:R-:W-:Y:S01]  /*6c10*/  UMOV UR4, 0xffffffff ;  /* 0xffffffff00047882 */ /* 0x000fe20000000000 */
[----:B--2---:R-:W-:Y:S01]  /*6c20*/  IMAD.MOV.U32 R3, RZ, RZ, R35 ;  /* 0x000000ffff037224 */ /* 0x004fe200078e0023 */
[----:B0-----:R-:W-:Y:S01]  /*6c30*/  CS2R R20, SRZ ;  /* 0x0000000000147805 */ /* 0x001fe2000001ff00 */
[----:B----4-:R-:W-:Y:S01]  /*6c40*/  IMAD.MOV.U32 R5, RZ, RZ, R26 ;  /* 0x000000ffff057224 */ /* 0x010fe200078e001a */
        /* <DEDUP_REMOVED lines=8> */
[----:B------:R-:W-:Y:S02]  /*6cd0*/  PRMT R40, R40, 0x5410, R0 ;  /* 0x0000541028287816 */ /* 0x000fe40000000000 */
[----:B------:R-:W-:Y:S02]  /*6ce0*/  PRMT R49, R3, 0x7610, R49 ;  /* 0x0000761003317816 */ /* 0x000fe40000000031 */
[----:B------:R-:W-:Y:S02]  /*6cf0*/  PRMT R43, R5, 0x7610, R43 ;  /* 0x00007610052b7816 */ /* 0x000fe4000000002b */
[----:B------:R-:W-:Y:S01]  /*6d00*/  PRMT R42, R9, 0x7610, R42 ;  /* 0x00007610092a7816 */ /* 0x000fe2000000002a */
[----:B------:R-:W-:Y:S06]  /*6d10*/  BRA.DIV UR4, `(.L_x_14066) ;  /* 0x0000017204507947 */ /* 0x000fec000b800000 */
[----:B------:R0:W2:Y:S04]  /*6d20*/  SHFL.IDX PT, R3, R6, 0x1, 0x1c1f ;  /* 0x003c1f0006037f89 */ /* 0x0000a800000e0000 */
[----:B------:R0:W3:Y:S04]  /*6d30*/  SHFL.IDX PT, R0, R4, 0x1, 0x1c1f ;  /* 0x003c1f0004007f89 */ /* 0x0000e800000e0000 */
[----:B------:R0:W4:Y:S04]  /*6d40*/  SHFL.IDX PT, R5, R8, 0x1, 0x1c1f ;  /* 0x003c1f0008057f89 */ /* 0x00012800000e0000 */
[----:B------:R0:W0:Y:S02]  /*6d50*/  SHFL.IDX PT, R14, R7, 0x1, 0x1c1f ;  /* 0x003c1f00070e7f89 */ /* 0x00002400000e0000 */
.L_x_14343:
[----:B01----:R-:W5:Y:S04]  /*6d60*/  LDL R6, [R1+0x48] ;  /* 0x0000480001067983 */ /* 0x003f680000100800 */
[----:B------:R-:W2:Y:S01]  /*6d70*/  LDL R44, [R1+0x38] ;  /* 0x00003800012c7983 */ /* 0x000ea20000100800 */
[----:B------:R-:W-:Y:S01]  /*6d80*/  VIADD R41, R41, 0x60 ;  /* 0x0000006029297836 */ /* 0x000fe20000000000 */
[----:B------:R-:W-:Y:S01]  /*6d90*/  BSSY B1, `(.L_x_14067) ;  /* 0x0000021000017945 */ /* 0x000fe20003800000 */
[----:B------:R-:W-:Y:S02]  /*6da0*/  CS2R R8, SRZ ;  /* 0x0000000000087805 */ /* 0x000fe4000001ff00 */
[----:B------:R-:W-:Y:S02]  /*6db0*/  CS2R R12, SRZ ;  /* 0x00000000000c7805 */ /* 0x000fe4000001ff00 */
[----:B------:R-:W-:-:S02]  /*6dc0*/  CS2R R10, SRZ ;  /* 0x00000000000a7805 */ /* 0x000fc4000001ff00 */
[----:B------:R-:W-:Y:S02]  /*6dd0*/  ISETP.GE.AND P0, PT, R41, R32, PT ;  /* 0x000000202900720c */ /* 0x000fe40003f06270 */
[----:B-----5:R-:W-:-:S04]  /*6de0*/  LEA.HI R4, R6, R6, RZ, 0x1 ;  /* 0x0000000606047211 */ /* 0x020fc800078f08ff */
[----:B------:R-:W-:Y:S01]  /*6df0*/  LOP3.LUT R4, R4, 0xfffffffe, RZ, 0xc0, !PT ;  /* 0xfffffffe04047812 */ /* 0x000fe200078ec0ff */
[----:B--2---:R-:W-:-:S04]  /*6e00*/  IMAD.SHL.U32 R31, R44, 0x40, RZ ;  /* 0x000000402c1f7824 */ /* 0x004fc800078e00ff */
[----:B------:R-:W-:-:S05]  /*6e10*/  IMAD.IADD R4, R6, 0x1, -R4 ;  /* 0x0000000106047824 */ /* 0x000fca00078e0a04 */
[----:B------:R-:W-:Y:S01]  /*6e20*/  SHF.L.U32 R45, R4, 0x1f, RZ ;  /* 0x0000001f042d7819 */ /* 0x000fe200000006ff */
[----:B------:R-:W-:Y:S06]  /*6e30*/  @P0 BRA `(.L_x_14068) ;  /* 0x0000000000580947 */ /* 0x000fec0003800000 */
[----:B------:R-:W-:Y:S01]  /*6e40*/  ULDC UR4, c[0x0][0x3f4] ;  /* 0x0000fd0000047ab9 */ /* 0x000fe20000000800 */
[----:B---3--:R-:W-:Y:S01]  /*6e50*/  IMAD.MOV.U32 R6, RZ, RZ, R0 ;  /* 0x000000ffff067224 */ /* 0x008fe200078e0000 */
[----:B------:R-:W-:Y:S01]  /*6e60*/  ISETP.GE.AND P3, PT, R47, UR4, PT ;  /* 0x000000042f007c0c */ /* 0x000fe2000bf66270 */
[----:B------:R-:W-:Y:S01]  /*6e70*/  IMAD.MOV.U32 R7, RZ, RZ, R3 ;  /* 0x000000ffff077224 */ /* 0x000fe200078e0003 */
        /* <DEDUP_REMOVED lines=9> */
[----:B------:R-:W-:Y:S01]  /*6f10*/  @!P3 IADD3 R4, P1, R14, R9, RZ ;  /* 0x000000090e04b210 */ /* 0x000fe20007f3e0ff */
        /* <DEDUP_REMOVED lines=8> */
.L_x_14068:
[----:B------:R-:W-:Y:S05]  /*6fa0*/  BSYNC B1 ;  /* 0x0000000000017941 */ /* 0x000fea0003800000 */
.L_x_14067:
[----:B0-----:R-:W0:Y:S01]  /*6fb0*/  S2R R7, SR_TID.X ;  /* 0x0000000000077919 */ /* 0x001e220000002100 */
[----:B------:R-:W1:Y:S01]  /*6fc0*/  SYNCS.PHASECHK.TRANS64.TRYWAIT P0, [R2+URZ+0x16800], R45 ;  /* 0x0168002d020075a7 */ /* 0x000e62000800017f */
[----:B------:R-:W-:Y:S01]  /*6fd0*/  LOP3.LUT R31, R31, 0x1c0, RZ, 0xc0, !PT ;  /* 0x000001c01f1f7812 */ /* 0x000fe200078ec0ff */
[----:B-----5:R-:W-:Y:S01]  /*6fe0*/  IMAD.MOV.U32 R3, RZ, RZ, R20 ;  /* 0x000000ffff037224 */ /* 0x020fe200078e0014 */
[----:B------:R-:W-:Y:S01]  /*6ff0*/  BSSY B1, `(.L_x_14069) ;  /* 0x000001f000017945 */ /* 0x000fe20003800000 */
[----:B------:R-:W-:Y:S01]  /*7000*/  IMAD.MOV.U32 R4, RZ, RZ, R8 ;  /* 0x000000ffff047224 */ /* 0x000fe200078e0008 */
[----:B---3--:R-:W-:Y:S01]  /*7010*/  LOP3.LUT R0, R31, 0x18, R18, 0xf8, !PT ;  /* 0x000000181f007812 */ /* 0x008fe200078ef812 */
[----:B------:R-:W-:Y:S01]  /*7020*/  IMAD R14, R33, -0xc0, R32 ;  /* 0xffffff40210e7824 */ /* 0x000fe200078e0220 */
[----:B------:R-:W-:Y:S01]  /*7030*/  SHF.R.U32.HI R31, RZ, 0x3, R31 ;  /* 0x00000003ff1f7819 */ /* 0x000fe2000001161f */
[----:B----4-:R-:W-:Y:S01]  /*7040*/  IMAD.MOV.U32 R5, RZ, RZ, R9 ;  /* 0x000000ffff057224 */ /* 0x010fe200078e0009 */
[----:B------:R-:W-:Y:S01]  /*7050*/  PRMT R37, R3, 0x7610, R37 ;  /* 0x0000761003257816 */ /* 0x000fe20000000025 */
[----:B------:R-:W-:Y:S01]  /*7060*/  IMAD.MOV.U32 R3, RZ, RZ, R21 ;  /* 0x000000ffff037224 */ /* 0x000fe200078e0015 */
[----:B------:R-:W-:Y:S01]  /*7070*/  LOP3.LUT R0, R0, R31, RZ, 0x3c, !PT ;  /* 0x0000001f00007212 */ /* 0x000fe200078e3cff */
[----:B------:R-:W-:Y:S01]  /*7080*/  IMAD.MOV.U32 R6, RZ, RZ, R12 ;  /* 0x000000ffff067224 */ /* 0x000fe200078e000c */
[----:B------:R-:W-:Y:S01]  /*7090*/  PRMT R15, R4, 0x7610, R15 ;  /* 0x00007610040f7816 */ /* 0x000fe2000000000f */
[----:B------:R-:W-:Y:S01]  /*70a0*/  IMAD.MOV.U32 R4, RZ, RZ, R10 ;  /* 0x000000ffff047224 */ /* 0x000fe200078e000a */
[----:B------:R-:W-:-:S02]  /*70b0*/  PRMT R36, R3, 0x7610, R36 ;  /* 0x0000761003247816 */ /* 0x000fc40000000024 */
[----:B------:R-:W-:Y:S02]  /*70c0*/  VIMNMX R14, R14, 0xc0, PT ;  /* 0x000000c00e0e7848 */ /* 0x000fe40003fe0100 */
[----:B------:R-:W-:Y:S01]  /*70d0*/  PRMT R31, R5, 0x7610, R31 ;  /* 0x00007610051f7816 */ /* 0x000fe2000000001f */
[----:B------:R-:W-:Y:S01]  /*70e0*/  IMAD.MOV.U32 R5, RZ, RZ, R11 ;  /* 0x000000ffff057224 */ /* 0x000fe200078e000b */
[----:B------:R-:W-:Y:S02]  /*70f0*/  PRMT R32, R4, 0x7610, R32 ;  /* 0x0000761004207816 */ /* 0x000fe40000000020 */
[----:B------:R-:W-:Y:S02]  /*7100*/  PRMT R38, R6, 0x7610, R38 ;  /* 0x0000761006267816 */ /* 0x000fe40000000026 */
[----:B------:R-:W-:Y:S02]  /*7110*/  LOP3.LUT P2, RZ, R44, 0x4, RZ, 0xc0, !PT ;  /* 0x000000042cff7812 */ /* 0x000fe4000784c0ff */
[----:B------:R-:W-:Y:S01]  /*7120*/  ISETP.GE.AND P1, PT, R17, R14, PT ;  /* 0x0000000e1100720c */ /* 0x000fe20003f26270 */
[----:B0-----:R-:W-:-:S05]  /*7130*/  VIADD R47, R7, 0xffffff80 ;  /* 0xffffff80072f7836 */ /* 0x001fca0000000000 */
[----:B------:R-:W-:-:S04]  /*7140*/  SHF.R.S32.HI R7, RZ, 0x1f, R47 ;  /* 0x0000001fff077819 */ /* 0x000fc8000001142f */
[----:B------:R-:W-:-:S04]  /*7150*/  LEA.HI R7, R7, R47, RZ, 0x5 ;  /* 0x0000002f07077211 */ /* 0x000fc800078f28ff */
[----:B------:R-:W-:-:S05]  /*7160*/  SHF.R.S32.HI R7, RZ, 0x5, R7 ;  /* 0x00000005ff077819 */ /* 0x000fca0000011407 */
[----:B------:R-:W-:Y:S02]  /*7170*/  IMAD R3, R7, 0x200, R0 ;  /* 0x0000020007037824 */ /* 0x000fe400078e0200 */
[----:B------:R-:W-:Y:S02]  /*7180*/  IMAD.MOV.U32 R0, RZ, RZ, R13 ;  /* 0x000000ffff007224 */ /* 0x000fe400078e000d */
[----:B------:R-:W-:-:S03]  /*7190*/  IMAD R3, R3, 0x2, R2 ;  /* 0x0000000203037824 */ /* 0x000fc600078e0202 */
[----:B------:R-:W-:Y:S01]  /*71a0*/  PRMT R41, R0, 0x7610, R41 ;  /* 0x0000761000297816 */ /* 0x000fe20000000029 */
[C---:B------:R-:W-:Y:S02]  /*71b0*/  VIADD R4, R3.reuse, 0x8400 ;  /* 0x0000840003047836 */ /* 0x040fe40000000000 */
[----:B------:R-:W-:Y:S01]  /*71c0*/  VIADD R0, R3, 0x8440 ;  /* 0x0000844003007836 */ /* 0x000fe20000000000 */
[----:B-1----:R-:W-:Y:S06]  /*71d0*/  @!P0 BRA `(.L_x_14070) ;  /* 0x0000016c00908947 */ /* 0x002fec0003800000 */
.L_x_14344:
[----:B------:R-:W-:Y:S05]  /*71e0*/  BSYNC B1 ;  /* 0x0000000000017941 */ /* 0x000fea0003800000 */
.L_x_14069:
[----:B------:R-:W-:Y:S01]  /*71f0*/  BSSY B1, `(.L_x_14071) ;  /* 0x0000068000017945 */ /* 0x000fe20003800000 */
[----:B------:R-:W-:Y:S01]  /*7200*/  PRMT R33, R5, 0x7610, R33 ;  /* 0x0000761005217816 */ /* 0x000fe20000000021 */
[----:B------:R-:W-:Y:S02]  /*7210*/  @P2 VIADD R0, R4, 0xffffffc0 ;  /* 0xffffffc004002836 */ /* 0x000fe40000000000 */
[----:B------:R-:W-:Y:S05]  /*7220*/  @P1 BRA `(.L_x_14072) ;  /* 0x0000000400901947 */ /* 0x000fea0003800000 */
[----:B------:R-:W2:Y:S01]  /*7230*/  LDL R6, [R1+0x14] ;  /* 0x0000140001067983 */ /* 0x000ea20000100800 */
[----:B------:R-:W1:Y:S01]  /*7240*/  LDC R5, c[0x0][0x3f4] ;  /* 0x0000fd00ff057b82 */ /* 0x000e620000000800 */
[----:B------:R-:W-:Y:S01]  /*7250*/  BSSY B2, `(.L_x_14073) ;  /* 0x0000032000027945 */ /* 0x000fe20003800000 */
[-C--:B-1----:R-:W-:Y:S02]  /*7260*/  ISETP.GE.AND P0, PT, R152, R5.reuse, PT ;  /* 0x000000059800720c */ /* 0x082fe40003f06270 */
[----:B--2---:R-:W-:-:S11]  /*7270*/  ISETP.GE.AND P1, PT, R6, R5, PT ;  /* 0x000000050600720c */ /* 0x004fd60003f26270 */
[----:B------:R-:W-:Y:S05]  /*7280*/  @P0 BRA `(.L_x_14074) ;  /* 0x0000000000b80947 */ /* 0x000fea0003800000 */
[----:B------:R-:W1:Y:S01]  /*7290*/  LDS.128 R4, [R3+0x8400] ;  /* 0x0084000003047984 */ /* 0x000e620000000c00 */
[----:B------:R-:W-:Y:S02]  /*72a0*/  SHF.R.U32.HI R48, RZ, 0x10, R35 ;  /* 0x00000010ff307819 */ /* 0x000fe40000011623 */
[----:B0-----:R-:W-:Y:S02]  /*72b0*/  SHF.R.U32.HI R45, RZ, 0x10, R29 ;  /* 0x00000010ff2d7819 */ /* 0x001fe4000001161d */
        /* <DEDUP_REMOVED lines=10> */
[C---:B-1----:R-:W-:Y:S01]  /*7360*/  LOP3.LUT R29, R6.reuse, 0xffff0000, RZ, 0xc0, !PT ;  /* 0xffff0000061d7812 */ /* 0x042fe200078ec0ff */
        /* <DEDUP_REMOVED lines=32> */
.L_x_14074:
[----:B------:R-:W-:Y:S05]  /*7570*/  BSYNC B2 ;  /* 0x0000000000027941 */ /* 0x000fea0003800000 */
.L_x_14073:
[----:B------:R-:W-:Y:S05]  /*7580*/  @P1 BRA `(.L_x_14072) ;  /* 0x0000000000b81947 */ /* 0x000fea0003800000 */
[----:B-1----:R-:W1:Y:S01]  /*7590*/  LDS.128 R4, [R0] ;  /* 0x0000000000047984 */ /* 0x002e620000000c00 */
        /* <DEDUP_REMOVED lines=20> */
[C---:B0-----:R-:W-:Y:S01]  /*76e0*/  FFMA.FTZ R45, R24.reuse, R29, R34 ;  /* 0x0000001d182d7223 */ /* 0x041fe20000010022 */
        /* <DEDUP_REMOVED lines=24> */
.L_x_14072:
[----:B------:R-:W-:Y:S05]  /*7870*/  BSYNC B1 ;  /* 0x0000000000017941 */ /* 0x000fea0003800000 */
.L_x_14071:
[----:B-12---:R-:W-:-:S05]  /*7880*/  VIADD R4, R17, 0x60 ;  /* 0x0000006011047836 */ /* 0x006fca0000000000 */
[----:B------:R-:W-:-:S13]  /*7890*/  ISETP.GE.AND P0, PT, R4, R14, PT ;  /* 0x0000000e0400720c */ /* 0x000fda0003f06270 */
        /* <DEDUP_REMOVED lines=24> */
[CC--:B------:R-:W-:Y:S01]  /*7a20*/  FMUL.FTZ R27, R13.reuse, R24.reuse ;  /* 0x000000180d1b7220 */ /* 0x0c0fe20000410000 */
[-C--:B------:R-:W-:Y:S01]  /*7a30*/  FMUL.FTZ R13, R13, R21.reuse ;  /* 0x000000150d0d7220 */ /* 0x080fe20000410000 */
[C---:B------:R-:W-:Y:S01]  /*7a40*/  IMAD.U32 R6, R4.reuse, 0x10000, RZ ;  /* 0x0001000004067824 */ /* 0x040fe200078e00ff */
[----:B------:R-:W-:Y:S01]  /*7a50*/  LOP3.LUT R4, R4, 0xffff0000, RZ, 0xc0, !PT ;  /* 0xffff000004047812 */ /* 0x000fe200078ec0ff */
[C---:B------:R-:W-:Y:S02]  /*7a60*/  IMAD.U32 R7, R5.reuse, 0x10000, RZ ;  /* 0x0001000005077824 */ /* 0x040fe400078e00ff */
[C---:B------:R-:W-:Y:S01]  /*7a70*/  FFMA.FTZ R29, R12.reuse, R24, R13 ;  /* 0x000000180c1d7223 */ /* 0x040fe2000001000d */
[----:B------:R-:W-:Y:S01]  /*7a80*/  FFMA.FTZ R26, R12, R21, -R27 ;  /* 0x000000150c1a7223 */ /* 0x000fe2000001081b */
[----:B------:R-:W-:Y:S01]  /*7a90*/  IMAD.U32 R13, R38, 0x10000, RZ ;  /* 0x00010000260d7824 */ /* 0x000fe200078e00ff */
        /* <DEDUP_REMOVED lines=21> */
.L_x_14077:
[----:B------:R-:W-:Y:S05]  /*7bf0*/  BSYNC B1 ;  /* 0x0000000000017941 */ /* 0x000fea0003800000 */
.L_x_14076:
        /* <DEDUP_REMOVED lines=48> */
.L_x_14062:
[----:B------:R-:W1:Y:S01]  /*7f00*/  S2R R0, SR_TID.X ;  /* 0x0000000000007919 */ /* 0x000e620000002100 */
[----:B------:R-:W2:Y:S01]  /*7f10*/  LDC R32, c[0x0][0x448] ;  /* 0x00011200ff207b82 */ /* 0x000ea20000000800 */
[----:B------:R-:W-:Y:S01]  /*7f20*/  ULDC.64 UR4, c[0x0][0x3f8] ;  /* 0x0000fe0000047ab9 */ /* 0x000fe20000000a00 */
[----:B------:R-:W-:Y:S01]  /*7f30*/  ULDC.64 UR6, c[0x0][0x408] ;  /* 0x0001020000067ab9 */ /* 0x000fe20000000a00 */
[----:B------:R-:W-:Y:S01]  /*7f40*/  IMAD.MOV.U32 R27, RZ, RZ, R29 ;  /* 0x000000ffff1b7224 */ /* 0x000fe200078e001d */
[----:B------:R-:W-:Y:S01]  /*7f50*/  SHF.R.S32.HI R43, RZ, 0x1f, R18 ;  /* 0x0000001fff2b7819 */ /* 0x000fe20000011412 */
[----:B------:R-:W-:Y:S01]  /*7f60*/  IMAD.MOV.U32 R4, RZ, RZ, R24 ;  /* 0x000000ffff047224 */ /* 0x000fe200078e0018 */
[----:B--2---:R-:W-:Y:S01]  /*7f70*/  ISETP.NE.AND P0, PT, R32, 0x1, PT ;  /* 0x000000012000780c */ /* 0x004fe20003f05270 */
[----:B-1----:R-:W-:-:S05]  /*7f80*/  VIADD R0, R0, 0xffffff80 ;  /* 0xffffff8000007836 */ /* 0x002fca0000000000 */
[----:B------:R-:W-:-:S07]  /*7f90*/  SHF.R.S32.HI R3, RZ, 0x1f, R0 ;  /* 0x0000001fff037819 */ /* 0x000fce0000011400 */
[----:B------:R-:W1:Y:S01]  /*7fa0*/  @P0 LDC R5, c[0x0][0x450] ;  /* 0x00011400ff050b82 */ /* 0x000e620000000800 */
[----:B------:R-:W-:-:S04]  /*7fb0*/  LEA.HI R3, R3, R0, RZ, 0x2 ;  /* 0x0000000003037211 */ /* 0x000fc800078f10ff */
[----:B------:R-:W-:-:S05]  /*7fc0*/  LOP3.LUT R3, R3, 0xfffffffc, RZ, 0xc0, !PT ;  /* 0xfffffffc03037812 */ /* 0x000fca00078ec0ff */
[----:B------:R-:W-:Y:S02]  /*7fd0*/  IMAD.IADD R3, R0, 0x1, -R3 ;  /* 0x0000000100037824 */ /* 0x000fe400078e0a03 */
[----:B------:R-:W2:Y:S02]  /*7fe0*/  @P0 LDC R0, c[0x0][0x44c] ;  /* 0x00011300ff000b82 */ /* 0x000ea40000000800 */
[----:B------:R-:W-:-:S04]  /*7ff0*/  IMAD R3, R3, 0x60, R41 ;  /* 0x0000006003037824 */ /* 0x000fc800078e0229 */
[----:B--2---:R-:W-:-:S05]  /*8000*/  @P0 IMAD.HI.U32 R0, R3, R0, RZ ;  /* 0x0000000003000227 */ /* 0x004fca00078e00ff */
        /* <DEDUP_REMOVED lines=19> */
[----:B------:R-:W2:Y:S01]  /*8140*/  LDL R6, [R1+0x4] ;  /* 0x0000040001067983 */ /* 0x000ea20000100800 */
[----:B------:R-:W1:Y:S03]  /*8150*/  LDC R35, c[0x0][0x3f4] ;  /* 0x0000fd00ff237b82 */ /* 0x000e660000000800 */
[----:B------:R-:W3:Y:S04]  /*8160*/  SHFL.IDX PT, R3, R25, RZ, 0x1c1f ;  /* 0x001c1fff19037589 */ /* 0x000ee800000e0000 */
[----:B------:R-:W4:Y:S04]  /*8170*/  SHFL.IDX PT, R0, R26, RZ, 0x1c1f ;  /* 0x001c1fff1a007589 */ /* 0x000f2800000e0000 */
[----:B0-----:R-:W0:Y:S04]  /*8180*/  SHFL.IDX PT, R14, R27, RZ, 0x1c1f ;  /* 0x001c1fff1b0e7589 */ /* 0x001e2800000e0000 */
[----:B------:R-:W5:Y:S01]  /*8190*/  SHFL.IDX PT, R4, R24, RZ, 0x1c1f ;  /* 0x001c1fff18047589 */ /* 0x000f6200000e0000 */
[----:B-1----:R-:W-:Y:S01]  /*81a0*/  ISETP.GE.AND P0, PT, R18, R35, PT ;  /* 0x000000231200720c */ /* 0x002fe20003f06270 */
[----:B--2---:R-:W-:-:S05]  /*81b0*/  IMAD R32, R6, R32, RZ ;  /* 0x0000002006207224 */ /* 0x004fca00078e02ff */
[----:B------:R-:W-:-:S13]  /*81c0*/  ISETP.GE.OR P1, PT, R41, R32, P0 ;  /* 0x000000202900720c */ /* 0x000fda0000726670 */
[C---:B------:R-:W-:Y:S01]  /*81d0*/  @!P1 IMAD.SHL.U32 R5, R18.reuse, 0x2, RZ ;  /* 0x0000000212059824 */ /* 0x040fe200078e00ff */
[----:B------:R-:W-:-:S04]  /*81e0*/  @!P1 SHF.L.U64.HI R21, R18, 0x1, R43 ;  /* 0x0000000112159819 */ /* 0x000fc8000001022b */
[----:B---3--:R-:W-:-:S05]  /*81f0*/  @!P1 IADD3 R6, P2, R3, R5, RZ ;  /* 0x0000000503069210 */ /* 0x008fca0007f5e0ff */
[----:B----4-:R-:W-:-:S05]  /*8200*/  @!P1 IMAD.X R7, R0, 0x1, R21, P2 ;  /* 0x0000000100079824 */ /* 0x010fca00010e0615 */
[----:B------:R-:W2:Y:S01]  /*8210*/  @!P1 LD.E.128 R8, desc[UR38][R6.64] ;  /* 0x0000002606089980 */ /* 0x000ea2000c101d00 */
[----:B0-----:R-:W-:-:S05]  /*8220*/  @!P1 IADD3 R14, P2, R14, R5, RZ ;  /* 0x000000050e0e9210 */ /* 0x001fca0007f5e0ff */
[----:B-----5:R-:W-:-:S04]  /*8230*/  @!P1 IMAD.X R3, R4, 0x1, R21, P2 ;  /* 0x0000000104039824 */ /* 0x020fc800010e0615 */
[----:B------:R-:W-:-:S05]  /*8240*/  @!P1 IMAD.MOV.U32 R15, RZ, RZ, R3 ;  /* 0x000000ffff0f9224 */ /* 0x000fca00078e0003 */
[----:B------:R0:W3:Y:S01]  /*8250*/  @!P1 LD.E.128 R4, desc[UR38][R14.64] ;  /* 0x000000260e049980 */ /* 0x0000e2000c101d00 */
[----:B------:R-:W-:Y:S02]  /*8260*/  CS2R R36, SRZ ;  /* 0x0000000000247805 */ /* 0x000fe4000001ff00 */
[----:B------:R-:W-:Y:S02]  /*8270*/  CS2R R38, SRZ ;  /* 0x0000000000267805 */ /* 0x000fe4000001ff00 */
[----:B------:R-:W-:Y:S01]  /*8280*/  CS2R R20, SRZ ;  /* 0x0000000000147805 */ /* 0x000fe2000001ff00 */
[----:B------:R-:W1:Y:S01]  /*8290*/  SHFL.IDX PT, R24, R24, 0x1, 0x1c1f ;  /* 0x003c1f0018187f89 */ /* 0x000e6200000e0000 */
[----:B------:R-:W-:-:S03]  /*82a0*/  CS2R R28, SRZ ;  /* 0x00000000001c7805 */ /* 0x000fc6000001ff00 */
[----:B0-----:R0:W4:Y:S01]  /*82b0*/  SHFL.IDX PT, R14, R27, 0x1, 0x1c1f ;  /* 0x003c1f001b0e7f89 */ /* 0x00112200000e0000 */
[----:B--2---:R-:W-:Y:S02]  /*82c0*/  @!P1 IMAD.MOV.U32 R36, RZ, RZ, R8 ;  /* 0x000000ffff249224 */ /* 0x004fe400078e0008 */
[----:B------:R-:W-:Y:S02]  /*82d0*/  @!P1 IMAD.MOV.U32 R37, RZ, RZ, R9 ;  /* 0x000000ffff259224 */ /* 0x000fe400078e0009 */
        /* <DEDUP_REMOVED lines=8> */
[----:B---3--:R-:W-:Y:S01]  /*8360*/  @!P1 IMAD.MOV.U32 R20, RZ, RZ, R4 ;  /* 0x000000ffff149224 */ /* 0x008fe200078e0004 */
[----:B------:R0:W3:Y:S01]  /*8370*/  SHFL.IDX PT, R3, R25, 0x1, 0x1c1f ;  /* 0x003c1f0019037f89 */ /* 0x0000e200000e0000 */
[----:B------:R-:W-:Y:S01]  /*8380*/  @!P1 IMAD.MOV.U32 R21, RZ, RZ, R5 ;  /* 0x000000ffff159224 */ /* 0x000fe200078e0005 */
[----:B------:R-:W-:Y:S01]  /*8390*/  PRMT R31, R8, 0x7610, R31 ;  /* 0x00007610081f7816 */ /* 0x000fe2000000001f */
[----:B------:R-:W-:Y:S02]  /*83a0*/  @!P1 IMAD.MOV.U32 R28, RZ, RZ, R6 ;  /* 0x000000ffff1c9224 */ /* 0x000fe400078e0006 */
[----:B------:R-:W-:Y:S02]  /*83b0*/  @!P1 IMAD.MOV.U32 R29, RZ, RZ, R7 ;  /* 0x000000ffff1d9224 */ /* 0x000fe400078e0007 */
[----:B------:R-:W-:Y:S02]  /*83c0*/  IMAD.MOV.U32 R4, RZ, RZ, R20 ;  /* 0x000000ffff047224 */ /* 0x000fe400078e0014 */
[----:B------:R-:W-:-:S02]  /*83d0*/  IMAD.MOV.U32 R5, RZ, RZ, R21 ;  /* 0x000000ffff057224 */ /* 0x000fc400078e0015 */
[----:B------:R-:W-:Y:S01]  /*83e0*/  IMAD.MOV.U32 R9, RZ, RZ, R39 ;  /* 0x000000ffff097224 */ /* 0x000fe200078e0027 */
[----:B------:R-:W-:Y:S01]  /*83f0*/  PRMT R50, R4, 0x7610, R50 ;  /* 0x0000761004327816 */ /* 0x000fe20000000032 */
[----:B------:R-:W-:Y:S01]  /*8400*/  IMAD.MOV.U32 R6, RZ, RZ, R28 ;  /* 0x000000ffff067224 */ /* 0x000fe200078e001c */
[----:B------:R-:W-:Y:S01]  /*8410*/  PRMT R54, R5, 0x7610, R54 ;  /* 0x0000761005367816 */ /* 0x000fe20000000036 */
[----:B------:R-:W-:Y:S01]  /*8420*/  IMAD.MOV.U32 R7, RZ, RZ, R29 ;  /* 0x000000ffff077224 */ /* 0x000fe200078e001d */
[----:B------:R-:W-:Y:S02]  /*8430*/  PRMT R34, R9, 0x7610, R34 ;  /* 0x0000761009227816 */ /* 0x000fe40000000022 */
[----:B------:R-:W-:Y:S02]  /*8440*/  CS2R R4, SRZ ;  /* 0x0000000000047805 */ /* 0x000fe4000001ff00 */
[----:B------:R-:W-:Y:S02]  /*8450*/  PRMT R31, R31, 0x5410, R6 ;  /* 0x000054101f1f7816 */ /* 0x000fe40000000006 */
[----:B012-4-:R-:W-:-:S07]  /*8460*/  PRMT R55, R7, 0x7610, R55 ;  /* 0x0000761007377816 */ /* 0x017fce0000000037 */
.L_x_14354:
[----:B------:R-:W2:Y:S01]  /*8470*/  LDL R7, [R1+0x48] ;  /* 0x0000480001077983 */ /* 0x000ea20000100800 */
[----:B------:R-:W-:Y:S01]  /*8480*/  VIADD R41, R41, 0x60 ;  /* 0x0000006029297836 */ /* 0x000fe20000000000 */
[----:B------:R-:W-:Y:S01]  /*8490*/  BSSY B1, `(.L_x_14079) ;  /* 0x0000016000017945 */ /* 0x000fe20003800000 */
[----:B------:R-:W-:Y:S02]  /*84a0*/  CS2R R8, SRZ ;  /* 0x0000000000087805 */ /* 0x000fe4000001ff00 */
[----:B------:R-:W-:Y:S02]  /*84b0*/  CS2R R10, SRZ ;  /* 0x00000000000a7805 */ /* 0x000fe4000001ff00 */
[----:B------:R-:W-:Y:S02]  /*84c0*/  ISETP.GE.AND P1, PT, R41, R32, PT ;  /* 0x000000202900720c */ /* 0x000fe40003f26270 */
[----:B--2---:R-:W-:-:S04]  /*84d0*/  LEA.HI R6, R7, R7, RZ, 0x1 ;  /* 0x0000000707067211 */ /* 0x004fc800078f08ff */
        /* <DEDUP_REMOVED lines=11> */
[-C--:B---3--:R-:W-:Y:S02]  /*8590*/  IADD3 R8, P1, R3, R4.reuse, RZ ;  /* 0x0000000403087210 */ /* 0x088fe40007f3e0ff */
[----:B------:R-:W-:-:S03]  /*85a0*/  IADD3 R4, P2, R14, R4, RZ ;  /* 0x000000040e047210 */ /* 0x000fc60007f5e0ff */
[--C-:B------:R-:W-:Y:S02]  /*85b0*/  IMAD.X R9, R0, 0x1, R5.reuse, P1 ;  /* 0x0000000100097824 */ /* 0x100fe400008e0605 */
[----:B------:R-:W-:-:S04]  /*85c0*/  IMAD.X R5, R24, 0x1, R5, P2 ;  /* 0x0000000118057824 */ /* 0x000fc800010e0605 */
[----:B------:R-:W5:Y:S04]  /*85d0*/  LD.E.128 R8, desc[UR38][R8.64] ;  /* 0x0000002608087980 */ /* 0x000f68000c101d00 */
[----:B------:R-:W5:Y:S02]  /*85e0*/  LD.E.128 R4, desc[UR38][R4.64] ;  /* 0x0000002604047980 */ /* 0x000f64000c101d00 */
.L_x_14080:
[----:B------:R-:W-:Y:S05]  /*85f0*/  BSYNC B1 ;  /* 0x0000000000017941 */ /* 0x000fea0003800000 */
.L_x_14079:
[----:B------:R-:W0:Y:S01]  /*8600*/  SYNCS.PHASECHK.TRANS64.TRYWAIT P1, [R2+URZ+0x16800], R13 ;  /* 0x0168000d020075a7 */ /* 0x000e22000802017f */
[----:B------:R-:W-:Y:S01]  /*8610*/  IMAD R32, R33, -0xc0, R32 ;  /* 0xffffff4021207824 */ /* 0x000fe200078e0220 */
[----:B------:R-:W-:Y:S01]  /*8620*/  BSSY B1, `(.L_x_14081) ;  /* 0x0000014000017945 */ /* 0x000fe20003800000 */
[----:B-----5:R-:W-:Y:S02]  /*8630*/  IMAD.MOV.U32 R0, RZ, RZ, R4 ;  /* 0x000000ffff007224 */ /* 0x020fe400078e0004 */
[----:B---3--:R-:W-:Y:S01]  /*8640*/  IMAD.MOV.U32 R3, RZ, RZ, R5 ;  /* 0x000000ffff037224 */ /* 0x008fe200078e0005 */
[----:B------:R-:W-:Y:S01]  /*8650*/  VIMNMX R32, R32, 0xc0, PT ;  /* 0x000000c020207848 */ /* 0x000fe20003fe0100 */
[C---:B------:R-:W-:Y:S01]  /*8660*/  VIADD R12, R17.reuse, 0x60 ;  /* 0x00000060110c7836 */ /* 0x040fe20000000000 */
[----:B------:R-:W-:Y:S01]  /*8670*/  PRMT R43, R0, 0x7610, R43 ;  /* 0x00007610002b7816 */ /* 0x000fe2000000002b */
[----:B------:R-:W-:Y:S01]  /*8680*/  IMAD.MOV.U32 R0, RZ, RZ, R6 ;  /* 0x000000ffff007224 */ /* 0x000fe200078e0006 */
[-C--:B------:R-:W-:Y:S01]  /*8690*/  ISETP.GE.OR P2, PT, R17, R32.reuse, P0 ;  /* 0x000000201100720c */ /* 0x080fe20000746670 */
[----:B------:R-:W-:Y:S01]  /*86a0*/  IMAD.MOV.U32 R14, RZ, RZ, R9 ;  /* 0x000000ffff0e7224 */ /* 0x000fe200078e0009 */
[----:B------:R-:W-:Y:S01]  /*86b0*/  PRMT R42, R3, 0x7610, R42 ;  /* 0x00007610032a7816 */ /* 0x000fe2000000002a */
[----:B------:R-:W-:Y:S01]  /*86c0*/  IMAD.MOV.U32 R3, RZ, RZ, R7 ;  /* 0x000000ffff037224 */ /* 0x000fe200078e0007 */
[----:B------:R-:W-:Y:S01]  /*86d0*/  ISETP.GE.OR P0, PT, R12, R32, P0 ;  /* 0x000000200c00720c */ /* 0x000fe20000706670 */
        /* <DEDUP_REMOVED lines=8> */
.L_x_14355:
[----:B------:R-:W-:Y:S05]  /*8760*/  BSYNC B1 ;  /* 0x0000000000017941 */ /* 0x000fea0003800000 */
.L_x_14081:
[----:B------:R-:W-:Y:S04]  /*8770*/  BSSY B1, `(.L_x_14083) ;  /* 0x0000070000017945 */ /* 0x000fe80003800000 */
[----:B------:R-:W-:Y:S05]  /*8780*/  @P2 BRA `(.L_x_14084) ;  /* 0x0000000400b82947 */ /* 0x000fea0003800000 */
[----:B------:R-:W2:Y:S01]  /*8790*/  LDL R12, [R1+0x38] ;  /* 0x00003800010c7983 */ /* 0x000ea20000100800 */
[----:B0-----:R-:W-:Y:S01]  /*87a0*/  IMAD.IADD R13, R18, 0x1, R35 ;  /* 0x00000001120d7824 */ /* 0x001fe200078e0223 */
[----:B------:R-:W-:Y:S01]  /*87b0*/  SHF.R.U64 R49, R20, 0x10, R21 ;  /* 0x0000001014317819 */ /* 0x000fe20000001215 */
[----:B------:R-:W0:Y:S01]  /*87c0*/  S2R R14, SR_TID.X ;  /* 0x00000000000e7919 */ /* 0x000e220000002100 */
[----:B------:R-:W-:Y:S02]  /*87d0*/  SHF.R.U64 R47, R36, 0x10, R37 ;  /* 0x00000010242f7819 */ /* 0x000fe40000001225 */
[----:B------:R-:W-:Y:S02]  /*87e0*/  SHF.R.U64 R36, R38, 0x10, R39 ;  /* 0x0000001026247819 */ /* 0x000fe40000001227 */
[----:B------:R-:W-:Y:S02]  /*87f0*/  SHF.R.U64 R52, R28, 0x10, R29 ;  /* 0x000000101c347819 */ /* 0x000fe4000000121d */
[----:B------:R-:W-:-:S02]  /*8800*/  PRMT R49, R50, 0x5410, R49 ;  /* 0x0000541032317816 */ /* 0x000fc40000000031 */
[----:B------:R-:W-:Y:S02]  /*8810*/  SHF.R.U32.HI R39, RZ, 0x10, R39 ;  /* 0x00000010ff277819 */ /* 0x000fe40000011627 */
[----:B------:R-:W-:Y:S01]  /*8820*/  PRMT R38, R48, 0x5410, R47 ;  /* 0x0000541030267816 */ /* 0x000fe2000000002f */
[----:B------:R-:W-:Y:S01]  /*8830*/  IMAD.U32 R50, R49, 0x10000, RZ ;  /* 0x0001000031327824 */ /* 0x000fe200078e00ff */
[----:B------:R-:W-:Y:S02]  /*8840*/  SHF.R.U32.HI R53, RZ, 0x10, R29 ;  /* 0x00000010ff357819 */ /* 0x000fe4000001161d */
[C---:B------:R-:W-:Y:S02]  /*8850*/  PRMT R47, R31.reuse, 0x5410, R36 ;  /* 0x000054101f2f7816 */ /* 0x040fe40000000024 */
[----:B------:R-:W-:Y:S02]  /*8860*/  PRMT R52, R31, 0x5432, R52 ;  /* 0x000054321f347816 */ /* 0x000fe40000000034 */
[----:B------:R-:W-:Y:S01]  /*8870*/  PRMT R48, R34, 0x5410, R39 ;  /* 0x0000541022307816 */ /* 0x000fe20000000027 */
[----:B------:R-:W-:Y:S01]  /*8880*/  IMAD.U32 R39, R38, 0x10000, RZ ;  /* 0x0001000026277824 */ /* 0x000fe200078e00ff */
[----:B------:R-:W-:-:S02]  /*8890*/  SHF.R.U32.HI R46, RZ, 0x10, R37 ;  /* 0x00000010ff2e7819 */ /* 0x000fc40000011625 */
[----:B------:R-:W-:Y:S02]  /*88a0*/  SHF.R.U32.HI R51, RZ, 0x10, R21 ;  /* 0x00000010ff337819 */ /* 0x000fe40000011615 */
[----:B------:R-:W-:Y:S02]  /*88b0*/  PRMT R53, R55, 0x5410, R53 ;  /* 0x0000541037357816 */ /* 0x000fe40000000035 */
[----:B------:R-:W-:Y:S02]  /*88c0*/  LOP3.LUT R49, R49, 0xffff0000, RZ, 0xc0, !PT ;  /* 0xffff000031317812 */ /* 0x000fe400078ec0ff */
[----:B------:R-:W-:Y:S02]  /*88d0*/  PRMT R46, R34, 0x5432, R46 ;  /* 0x00005432222e7816 */ /* 0x000fe4000000002e */
[----:B------:R-:W-:Y:S01]  /*88e0*/  PRMT R51, R54, 0x5410, R51 ;  /* 0x0000541036337816 */ /* 0x000fe20000000033 */
[----:B0-----:R-:W-:-:S05]  /*88f0*/  VIADD R25, R14, 0xffffff80 ;  /* 0xffffff800e197836 */ /* 0x001fca0000000000 */
[----:B------:R-:W-:-:S04]  /*8900*/  SHF.R.S32.HI R24, RZ, 0x1f, R25 ;  /* 0x0000001fff187819 */ /* 0x000fc80000011419 */
[----:B------:R-:W-:-:S04]  /*8910*/  LEA.HI R24, R24, R25, RZ, 0x5 ;  /* 0x0000001918187211 */ /* 0x000fc800078f28ff */
        /* <DEDUP_REMOVED lines=12> */
[----:B------:R-:W0:Y:S04]  /*89e0*/  LDS.128 R12, [R32+0x8400] ;  /* 0x00840000200c7984 */ /* 0x000e280000000c00 */
[----:B------:R-:W1:Y:S01]  /*89f0*/  LDS.128 R24, [R33+0x8400] ;  /* 0x0084000021187984 */ /* 0x000e620000000c00 */
[C---:B0-----:R-:W-:Y:S01]  /*8a00*/  IMAD.U32 R20, R12.reuse, 0x10000, RZ ;  /* 0x000100000c147824 */ /* 0x041fe200078e00ff */
        /* <DEDUP_REMOVED lines=9> */
[----:B------:R-:W-:Y:S01]  /*8aa0*/  LOP3.LUT R31, R38, 0xffff0000, RZ, 0xc0, !PT ;  /* 0xffff0000261f7812 */ /* 0x000fe200078ec0ff */
[----:B------:R-:W-:-:S02]  /*8ab0*/  IMAD.U32 R38, R51, 0x10000, RZ ;  /* 0x0001000033267824 */ /* 0x000fc400078e00ff */
[----:B------:R-:W-:Y:S01]  /*8ac0*/  FFMA.FTZ R55, R20, R39, -R55 ;  /* 0x0000002714377223 */ /* 0x000fe20000010837 */
[----:B------:R-:W-:Y:S01]  /*8ad0*/  FMUL.FTZ R39, R24, R49 ;  /* 0x0000003118277220 */ /* 0x000fe20000410000 */
[----:B------:R-:W-:Y:S01]  /*8ae0*/  FFMA.FTZ R57, R20, R50, R57 ;  /* 0x0000003214397223 */ /* 0x000fe20000010039 */
[----:B------:R-:W-:Y:S02]  /*8af0*/  IMAD.U32 R20, R46, 0x10000, RZ ;  /* 0x000100002e147824 */ /* 0x000fe400078e00ff */
[-C--:B------:R-:W-:Y:S01]  /*8b00*/  FMUL.FTZ R59, R24, R31.reuse ;  /* 0x0000001f183b7220 */ /* 0x080fe20000410000 */
[----:B------:R-:W-:Y:S01]  /*8b10*/  FFMA.FTZ R50, R12, R31, -R39 ;  /* 0x0000001f0c327223 */ /* 0x000fe20000010827 */
[C---:B------:R-:W-:Y:S01]  /*8b20*/  FMUL.FTZ R54, R34.reuse, R38 ;  /* 0x0000002622367220 */ /* 0x040fe20000410000 */
[----:B------:R-:W-:Y:S01]  /*8b30*/  FMUL.FTZ R31, R34, R20 ;  /* 0x00000014221f7220 */ /* 0x000fe20000410000 */
[----:B------:R-:W-:Y:S01]  /*8b40*/  LOP3.LUT R24, R51, 0xffff0000, RZ, 0xc0, !PT ;  /* 0xffff000033187812 */ /* 0x000fe200078ec0ff */
[----:B------:R-:W-:Y:S01]  /*8b50*/  IMAD.U32 R36, R26, 0x10000, RZ ;  /* 0x000100001a247824 */ /* 0x000fe200078e00ff */
[----:B------:R-:W-:Y:S01]  /*8b60*/  LOP3.LUT R46, R46, 0xffff0000, RZ, 0xc0, !PT ;  /* 0xffff00002e2e7812 */ /* 0x000fe200078ec0ff */
[C---:B------:R-:W-:Y:S01]  /*8b70*/  FFMA.FTZ R38, R21.reuse, R38, R31 ;  /* 0x0000002615267223 */ /* 0x040fe2000001001f */
[----:B------:R-:W-:Y:S01]  /*8b80*/  FFMA.FTZ R34, R12, R49, R59 ;  /* 0x000000310c227223 */ /* 0x000fe2000001003b */
[----:B------:R-:W-:Y:S01]  /*8b90*/  FFMA.FTZ R54, R21, R20, -R54 ;  /* 0x0000001415367223 */ /* 0x000fe20000010836 */
[----:B------:R-:W-:-:S02]  /*8ba0*/  IMAD.U32 R31, R52, 0x10000, RZ ;  /* 0x00010000341f7824 */ /* 0x000fc400078e00ff */
[----:B------:R-:W-:Y:S01]  /*8bb0*/  FMUL.FTZ R12, R25, R24 ;  /* 0x00000018190c7220 */ /* 0x000fe20000410000 */
[----:B------:R-:W-:Y:S02]  /*8bc0*/  IMAD.U32 R21, R47, 0x10000, RZ ;  /* 0x000100002f157824 */ /* 0x000fe400078e00ff */
[-C--:B------:R-:W-:Y:S01]  /*8bd0*/  FMUL.FTZ R56, R25, R46.reuse ;  /* 0x0000002e19387220 */ /* 0x080fe20000410000 */
[----:B------:R-:W-:Y:S02]  /*8be0*/  IMAD.U32 R37, R27, 0x10000, RZ ;  /* 0x000100001b257824 */ /* 0x000fe400078e00ff */
[----:B------:R-:W-:Y:S01]  /*8bf0*/  FMUL.FTZ R49, R36, R31 ;  /* 0x0000001f24317220 */ /* 0x000fe20000410000 */
[----:B------:R-:W-:Y:S02]  /*8c00*/  IMAD.U32 R20, R53, 0x10000, RZ ;  /* 0x0001000035147824 */ /* 0x000fe400078e00ff */
[----:B------:R-:W-:Y:S01]  /*8c10*/  FFMA.FTZ R25, R13, R46, -R12 ;  /* 0x0000002e0d197223 */ /* 0x000fe2000001080c */
[----:B------:R-:W-:-:S02]  /*8c20*/  IMAD.U32 R28, R14, 0x10000, RZ ;  /* 0x000100000e1c7824 */ /* 0x000fc400078e00ff */
[-C--:B------:R-:W-:Y:S01]  /*8c30*/  FMUL.FTZ R36, R36, R21.reuse ;  /* 0x0000001524247220 */ /* 0x080fe20000410000 */
[----:B------:R-:W-:Y:S01]  /*8c40*/  FFMA.FTZ R39, R13, R24, R56 ;  /* 0x000000180d277223 */ /* 0x000fe20000010038 */
[----:B------:R-:W-:Y:S02]  /*8c50*/  IMAD.U32 R29, R15, 0x10000, RZ ;  /* 0x000100000f1d7824 */ /* 0x000fe400078e00ff */
[C---:B------:R-:W-:Y:S01]  /*8c60*/  FMUL.FTZ R24, R37.reuse, R20 ;  /* 0x0000001425187220 */ /* 0x040fe20000410000 */
[----:B------:R-:W-:Y:S02]  /*8c70*/  IMAD.U32 R12, R48, 0x10000, RZ ;  /* 0x00010000300c7824 */ /* 0x000fe400078e00ff */
        /* <DEDUP_REMOVED lines=8> */
[----:B------:R-:W-:Y:S02]  /*8d00*/  LOP3.LUT R12, R53, 0xffff0000, RZ, 0xc0, !PT ;  /* 0xffff0000350c7812 */ /* 0x000fe400078ec0ff */
        /* <DEDUP_REMOVED lines=22> */
.L_x_14084:
[----:B------:R-:W-:Y:S05]  /*8e70*/  BSYNC B1 ;  /* 0x0000000000017941 */ /* 0x000fea0003800000 */
.L_x_14083:
[----:B------:R-:W-:Y:S02]  /*8e80*/  PRMT R20, R0, 0x7610, R20 ;  /* 0x0000761000147816 */ /* 0x000fe40000000014 */
[----:B------:R-:W-:Y:S01]  /*8e90*/  PRMT R21, R3, 0x7610, R21 ;  /* 0x0000761003157816 */ /* 0x000fe20000000015 */
[----:B------:R-:W-:Y:S06]  /*8ea0*/  @P0 BRA `(.L_x_14075) ;  /* 0x0000000400a80947 */ /* 0x000fec0003800000 */
[----:B-1----:R-:W2:Y:S01]  /*8eb0*/  LDL R12, [R1+0x3c] ;  /* 0x00003c00010c7983 */ /* 0x002ea20000100800 */
[C---:B0-----:R-:W-:Y:S02]  /*8ec0*/  VIADD R13, R17.reuse, 0x60 ;  /* 0x00000060110d7836 */ /* 0x041fe40000000000 */
[----:B------:R-:W-:Y:S01]  /*8ed0*/  VIADD R14, R17, 0x60 ;  /* 0x00000060110e7836 */ /* 0x000fe20000000000 */
[----:B------:R-:W3:Y:S01]  /*8ee0*/  LDL R36, [R1+0x4c] ;  /* 0x00004c0001247983 */ /* 0x000ee20000100800 */
[----:B------:R-:W-:Y:S02]  /*8ef0*/  IMAD.SHL.U32 R13, R13, 0x40, RZ ;  /* 0x000000400d0d7824 */ /* 0x000fe400078e00ff */
[----:B------:R-:W-:Y:S02]  /*8f00*/  IMAD.SHL.U32 R14, R14, 0x40, RZ ;  /* 0x000000400e0e7824 */ /* 0x000fe400078e00ff */
[----:B------:R-:W-:Y:S01]  /*8f10*/  IMAD.IADD R0, R18, 0x1, R35 ;  /* 0x0000000112007824 */ /* 0x000fe200078e0223 */
[----:B------:R-:W-:-:S02]  /*8f20*/  LOP3.LUT R13, R13, 0x1c0, RZ, 0xc0, !PT ;  /* 0x000001c00d0d7812 */ /* 0x000fc400078ec0ff */
[----:B------:R-:W-:Y:S02]  /*8f30*/  LOP3.LUT R14, R14, 0x1c0, RZ, 0xc0, !PT ;  /* 0x000001c00e0e7812 */ /* 0x000fe400078ec0ff */
[----:B------:R-:W-:Y:S02]  /*8f40*/  SHF.R.U32.HI R13, RZ, 0x3, R13 ;  /* 0x00000003ff0d7819 */ /* 0x000fe4000001160d */
[----:B------:R-:W-:-:S04]  /*8f50*/  LOP3.LUT R0, R14, 0x38, R0, 0xf8, !PT ;  /* 0x000000380e007812 */ /* 0x000fc800078ef800 */
[----:B------:R-:W-:Y:S02]  /*8f60*/  LOP3.LUT R0, R0, R13, RZ, 0x3c, !PT ;  /* 0x0000000d00007212 */ /* 0x000fe400078e3cff */
[----:B------:R-:W-:Y:S02]  /*8f70*/  SHF.R.U64 R4, R4, 0x10, R5 ;  /* 0x0000001004047819 */ /* 0x000fe40000001205 */
[--C-:B------:R-:W-:Y:S02]  /*8f80*/  SHF.R.U64 R8, R8, 0x10, R9.reuse ;  /* 0x0000001008087819 */ /* 0x100fe40000001209 */
[----:B------:R-:W-:Y:S02]  /*8f90*/  SHF.R.U32.HI R9, RZ, 0x10, R9 ;  /* 0x00000010ff097819 */ /* 0x000fe40000011609 */
[----:B------:R-:W-:Y:S02]  /*8fa0*/  PRMT R43, R43, 0x5410, R4 ;  /* 0x000054102b2b7816 */ /* 0x000fe40000000004 */
[----:B------:R-:W-:-:S02]  /*8fb0*/  SHF.R.U32.HI R31, RZ, 0x10, R11 ;  /* 0x00000010ff1f7819 */ /* 0x000fc4000001160b */
[----:B------:R-:W-:Y:S02]  /*8fc0*/  PRMT R45, R45, 0x5410, R8 ;  /* 0x000054102d2d7816 */ /* 0x000fe40000000008 */
[----:B------:R-:W-:Y:S02]  /*8fd0*/  SHF.R.U64 R29, R10, 0x10, R11 ;  /* 0x000000100a1d7819 */ /* 0x000fe4000000120b */
[----:B------:R-:W-:Y:S02]  /*8fe0*/  PRMT R44, R44, 0x5410, R9 ;  /* 0x000054102c2c7816 */ /* 0x000fe40000000009 */
[----:B------:R-:W-:Y:S02]  /*8ff0*/  SHF.R.U32.HI R5, RZ, 0x10, R5 ;  /* 0x00000010ff057819 */ /* 0x000fe40000011605 */
[----:B------:R-:W-:Y:S01]  /*9000*/  PRMT R31, R21, 0x5410, R31 ;  /* 0x00005410151f7816 */ /* 0x000fe2000000001f */
[----:B------:R-:W-:Y:S01]  /*9010*/  IMAD.U32 R21, R45, 0x10000, RZ ;  /* 0x000100002d157824 */ /* 0x000fe200078e00ff */
[----:B------:R-:W-:Y:S01]  /*9020*/  PRMT R42, R42, 0x5410, R5 ;  /* 0x000054102a2a7816 */ /* 0x000fe20000000005 */
[----:B------:R-:W-:Y:S01]  /*9030*/  IMAD.U32 R28, R44, 0x10000, RZ ;  /* 0x000100002c1c7824 */ /* 0x000fe200078e00ff */
[----:B------:R-:W-:-:S03]  /*9040*/  PRMT R29, R20, 0x5410, R29 ;  /* 0x00005410141d7816 */ /* 0x000fc6000000001d */
[----:B------:R-:W-:Y:S01]  /*9050*/  IMAD.U32 R32, R42, 0x10000, RZ ;  /* 0x000100002a207824 */ /* 0x000fe200078e00ff */
[----:B------:R-:W-:Y:S01]  /*9060*/  LOP3.LUT R45, R45, 0xffff0000, RZ, 0xc0, !PT ;  /* 0xffff00002d2d7812 */ /* 0x000fe200078ec0ff */
[----:B--2---:R-:W-:-:S04]  /*9070*/  IMAD.IADD R3, R12, 0x1, R0 ;  /* 0x000000010c037824 */ /* 0x004fc800078e0200 */
[----:B------:R-:W-:Y:S01]  /*9080*/  IMAD R3, R3, 0x2, R2 ;  /* 0x0000000203037824 */ /* 0x000fe200078e0202 */
[----:B---3--:R-:W-:Y:S04]  /*9090*/  LDS.128 R12, [R36+0x8400] ;  /* 0x00840000240c7984 */ /* 0x008fe80000000c00 */
[----:B------:R-:W0:Y:S01]  /*90a0*/  LDS.128 R24, [R3+0x8400] ;  /* 0x0084000003187984 */ /* 0x000e220000000c00 */
[--C-:B------:R-:W-:Y:S02]  /*90b0*/  SHF.R.U64 R0, R6, 0x10, R7.reuse ;  /* 0x0000001006007819 */ /* 0x100fe40000001207 */
[----:B------:R-:W-:Y:S02]  /*90c0*/  SHF.R.U32.HI R7, RZ, 0x10, R7 ;  /* 0x00000010ff077819 */ /* 0x000fe40000011607 */
[----:B------:R-:W-:-:S02]  /*90d0*/  PRMT R41, R41, 0x5410, R0 ;  /* 0x0000541029297816 */ /* 0x000fc40000000000 */
[----:B------:R-:W-:Y:S01]  /*90e0*/  PRMT R40, R40, 0x5410, R7 ;  /* 0x0000541028287816 */ /* 0x000fe20000000007 */
[C---:B0-----:R-:W-:Y:S01]  /*90f0*/  IMAD.U32 R9, R24.reuse, 0x10000, RZ ;  /* 0x0001000018097824 */ /* 0x041fe200078e00ff */
[----:B------:R-:W-:Y:S01]  /*9100*/  LOP3.LUT R10, R24, 0xffff0000, RZ, 0xc0, !PT ;  /* 0xffff0000180a7812 */ /* 0x000fe200078ec0ff */
[C---:B------:R-:W-:Y:S01]  /*9110*/  IMAD.U32 R11, R25.reuse, 0x10000, RZ ;  /* 0x00010000190b7824 */ /* 0x040fe200078e00ff */
[----:B------:R-:W-:Y:S01]  /*9120*/  LOP3.LUT R24, R25, 0xffff0000, RZ, 0xc0, !PT ;  /* 0xffff000019187812 */ /* 0x000fe200078ec0ff */
[----:B------:R-:W-:Y:S02]  /*9130*/  IMAD.U32 R25, R43, 0x10000, RZ ;  /* 0x000100002b197824 */ /* 0x000fe400078e00ff */
[----:B------:R-:W-:Y:S02]  /*9140*/  IMAD.U32 R0, R12, 0x10000, RZ ;  /* 0x000100000c007824 */ /* 0x000fe400078e00ff */
[C---:B------:R-:W-:Y:S01]  /*9150*/  FMUL.FTZ R33, R9.reuse, R25 ;  /* 0x0000001909217220 */ /* 0x040fe20000410000 */
[----:B------:R-:W-:Y:S01]  /*9160*/  FMUL.FTZ R9, R9, R21 ;  /* 0x0000001509097220 */ /* 0x000fe20000410000 */
[----:B------:R-:W-:-:S02]  /*9170*/  IMAD.U32 R20, R27, 0x10000, RZ ;  /* 0x000100001b147824 */ /* 0x000fc400078e00ff */
[----:B------:R-:W-:Y:S01]  /*9180*/  FFMA.FTZ R33, R0, R21, -R33 ;  /* 0x0000001500217223 */ /* 0x000fe20000010821 */
[----:B------:R-:W-:Y:S02]  /*9190*/  IMAD.U32 R21, R40, 0x10000, RZ ;  /* 0x0001000028157824 */ /* 0x000fe400078e00ff */
[----:B------:R-:W-:Y:S01]  /*91a0*/  FFMA.FTZ R25, R0, R25, R9 ;  /* 0x0000001900197223 */ /* 0x000fe20000010009 */
[----:B------:R-:W-:Y:S02]  /*91b0*/  IMAD.U32 R9, R31, 0x10000, RZ ;  /* 0x000100001f097824 */ /* 0x000fe400078e00ff */
[C---:B------:R-:W-:Y:S01]  /*91c0*/  FMUL.FTZ R34, R11.reuse, R32 ;  /* 0x000000200b227220 */ /* 0x040fe20000410000 */
[-C--:B------:R-:W-:Y:S01]  /*91d0*/  FMUL.FTZ R0, R11, R28.reuse ;  /* 0x0000001c0b007220 */ /* 0x080fe20000410000 */
[----:B------:R-:W-:Y:S02]  /*91e0*/  IMAD.U32 R5, R13, 0x10000, RZ ;  /* 0x000100000d057824 */ /* 0x000fe400078e00ff */
[----:B------:R-:W-:Y:S01]  /*91f0*/  FMUL.FTZ R11, R20, R21 ;  /* 0x00000015140b7220 */ /* 0x000fe20000410000 */
[----:B------:R-:W-:Y:S01]  /*9200*/  LOP3.LUT R4, R12, 0xffff0000, RZ, 0xc0, !PT ;  /* 0xffff00000c047812 */ /* 0x000fe200078ec0ff */
[----:B------:R-:W-:Y:S01]  /*9210*/  IMAD.U32 R8, R15, 0x10000, RZ ;  /* 0x000100000f087824 */ /* 0x000fe200078e00ff */
[C---:B------:R-:W-:Y:S01]  /*9220*/  LOP3.LUT R7, R14.reuse, 0xffff0000, RZ, 0xc0, !PT ;  /* 0xffff00000e077812 */ /* 0x040fe200078ec0ff */
[----:B------:R-:W-:Y:S01]  /*9230*/  IMAD.U32 R6, R14, 0x10000, RZ ;  /* 0x000100000e067824 */ /* 0x000fe200078e00ff */
[----:B------:R-:W-:Y:S01]  /*9240*/  LOP3.LUT R43, R43, 0xffff0000, RZ, 0xc0, !PT ;  /* 0xffff00002b2b7812 */ /* 0x000fe200078ec0ff */
[----:B------:R-:W-:Y:S01]  /*9250*/  FMUL.FTZ R20, R20, R9 ;  /* 0x0000000914147220 */ /* 0x000fe20000410000 */
[----:B------:R-:W-:Y:S01]  /*9260*/  LOP3.LUT R12, R13, 0xffff0000, RZ, 0xc0, !PT ;  /* 0xffff00000d0c7812 */ /* 0x000fe200078ec0ff */
[C---:B------:R-:W-:Y:S01]  /*9270*/  IMAD.U32 R13, R26.reuse, 0x10000, RZ ;  /* 0x000100001a0d7824 */ /* 0x040fe200078e00ff */
[----:B------:R-:W-:Y:S01]  /*9280*/  LOP3.LUT R14, R15, 0xffff0000, RZ, 0xc0, !PT ;  /* 0xffff00000f0e7812 */ /* 0x000fe200078ec0ff */
[----:B------:R-:W-:Y:S01]  /*9290*/  FFMA.FTZ R34, R5, R28, -R34 ;  /* 0x0000001c05227223 */ /* 0x000fe20000010822 */
[----:B------:R-:W-:Y:S01]  /*92a0*/  LOP3.LUT R15, R26, 0xffff0000, RZ, 0xc0, !PT ;  /* 0xffff00001a0f7812 */ /* 0x000fe200078ec0ff */
[C---:B------:R-:W-:Y:S01]  /*92b0*/  FFMA.FTZ R28, R8.reuse, R21, R20 ;  /* 0x00000015081c7223 */ /* 0x040fe20000010014 */
[----:B------:R-:W-:Y:S01]  /*92c0*/  LOP3.LUT R26, R27, 0xffff0000, RZ, 0xc0, !PT ;  /* 0xffff00001b1a7812 */ /* 0x000fe200078ec0ff */
[----:B------:R-:W-:Y:S01]  /*92d0*/  FFMA.FTZ R27, R8, R9, -R11 ;  /* 0x00000009081b7223 */ /* 0x000fe2000001080b */
[----:B------:R-:W-:Y:S01]  /*92e0*/  FMUL.FTZ R11, R10, R43 ;  /* 0x0000002b0a0b7220 */ /* 0x000fe20000410000 */
[----:B------:R-:W-:Y:S01]  /*92f0*/  LOP3.LUT R9, R42, 0xffff0000, RZ, 0xc0, !PT ;  /* 0xffff00002a097812 */ /* 0x000fe200078ec0ff */
[----:B------:R-:W-:Y:S01]  /*9300*/  FMUL.FTZ R21, R10, R45 ;  /* 0x0000002d0a157220 */ /* 0x000fe20000410000 */
[----:B------:R-:W-:-:S02]  /*9310*/  IMAD.U32 R8, R41, 0x10000, RZ ;  /* 0x0001000029087824 */ /* 0x000fc400078e00ff */
[----:B------:R-:W-:Y:S01]  /*9320*/  FFMA.FTZ R32, R5, R32, R0 ;  /* 0x0000002005207223 */ /* 0x000fe20000010000 */
[----:B------:R-:W-:Y:S01]  /*9330*/  LOP3.LUT R5, R44, 0xffff0000, RZ, 0xc0, !PT ;  /* 0xffff00002c057812 */ /* 0x000fe200078ec0ff */
[C---:B------:R-:W-:Y:S01]  /*9340*/  FFMA.FTZ R10, R4.reuse, R45, -R11 ;  /* 0x0000002d040a7223 */ /* 0x040fe2000001080b */
[----:B------:R-:W-:Y:S01]  /*9350*/  FFMA.FTZ R20, R4, R43, R21 ;  /* 0x0000002b04147223 */ /* 0x000fe20000010015 */
[----:B------:R-:W-:Y:S02]  /*9360*/  IMAD.U32 R0, R29, 0x10000, RZ ;  /* 0x000100001d007824 */ /* 0x000fe400078e00ff */
[C---:B------:R-:W-:Y:S01]  /*9370*/  FMUL.FTZ R11, R24.reuse, R9 ;  /* 0x00000009180b7220 */ /* 0x040fe20000410000 */
[C---:B------:R-:W-:Y:S01]  /*9380*/  FMUL.FTZ R21, R13.reuse, R8 ;  /* 0x000000080d157220 */ /* 0x040fe20000410000 */
[-C--:B------:R-:W-:Y:S01]  /*9390*/  FMUL.FTZ R24, R24, R5.reuse ;  /* 0x0000000518187220 */ /* 0x080fe20000410000 */
[-C--:B------:R-:W-:Y:S01]  /*93a0*/  FMUL.FTZ R13, R13, R0.reuse ;  /* 0x000000000d0d7220 */ /* 0x080fe20000410000 */
[----:B------:R-:W-:Y:S01]  /*93b0*/  FFMA.FTZ R11, R12, R5, -R11 ;  /* 0x000000050c0b7223 */ /* 0x000fe2000001080b */
[----:B------:R-:W-:Y:S01]  /*93c0*/  FFMA.FTZ R21, R6, R0, -R21 ;  /* 0x0000000006157223 */ /* 0x000fe20000010815 */
[----:B------:R-:W-:-:S02]  /*93d0*/  LOP3.LUT R4, R41, 0xffff0000, RZ, 0xc0, !PT ;  /* 0xffff000029047812 */ /* 0x000fc400078ec0ff */
[----:B------:R-:W-:Y:S02]  /*93e0*/  LOP3.LUT R0, R29, 0xffff0000, RZ, 0xc0, !PT ;  /* 0xffff00001d007812 */ /* 0x000fe400078ec0ff */
[----:B------:R-:W-:Y:S02]  /*93f0*/  LOP3.LUT R5, R40, 0xffff0000, RZ, 0xc0, !PT ;  /* 0xffff000028057812 */ /* 0x000fe400078ec0ff */
[----:B------:R-:W-:Y:S01]  /*9400*/  LOP3.LUT R31, R31, 0xffff0000, RZ, 0xc0, !PT ;  /* 0xffff00001f1f7812 */ /* 0x000fe200078ec0ff */
[----:B------:R-:W-:Y:S01]  /*9410*/  FFMA.FTZ R13, R6, R8, R13 ;  /* 0x00000008060d7223 */ /* 0x000fe2000001000d */
[C---:B------:R-:W-:Y:S01]  /*9420*/  FMUL.FTZ R6, R15.reuse, R4 ;  /* 0x000000040f067220 */ /* 0x040fe20000410000 */
[-C--:B------:R-:W-:Y:S01]  /*9430*/  FMUL.FTZ R15, R15, R0.reuse ;  /* 0x000000000f0f7220 */ /* 0x080fe20000410000 */
[C---:B------:R-:W-:Y:S01]  /*9440*/  FMUL.FTZ R29, R26.reuse, R5 ;  /* 0x000000051a1d7220 */ /* 0x040fe20000410000 */
        /* <DEDUP_REMOVED lines=16> */
.L_x_14075:
[----:B------:R-:W-:Y:S05]  /*9550*/  BSYNC B0 ;  /* 0x0000000000007941 */ /* 0x000fea0003800000 */
.L_x_14061:
        /* <DEDUP_REMOVED lines=8> */
.L_x_14058:
[----:B--2---:R-:W-:-:S05]  /*95e0*/  IMAD.U32 R0, RZ, RZ, UR37 ;  /* 0x00000025ff007e24 */ /* 0x004fca000f8e00ff */
[----:B------:R-:W-:-:S13]  /*95f0*/  ISETP.NE.AND P0, PT, R0, 0x3, PT ;  /* 0x000000030000780c */ /* 0x000fda0003f05270 */
[----:B------:R-:W-:Y:S05]  /*9600*/  @!P0 BRA `(.L_x_14085) ;  /* 0x0000000000048947 */ /* 0x000fea0003800000 */
[----:B------:R-:W-:Y:S01]  /*9610*/  BPT.TRAP 0x1 ;  /* 0x000000040000795c */ /* 0x000fe20000300000 */
.L_x_14085:
[----:B-1-3--:R-:W-:Y:S01]  /*9620*/  IMAD R7, R16, 0x8, R2 ;  /* 0x0000000810077824 */ /* 0x00afe200078e0202 */
[----:B------:R-:W-:-:S04]  /*9630*/  SHF.L.U32 R0, R23, 0x1f, RZ ;  /* 0x0000001f17007819 */ /* 0x000fc800000006ff */
[----:B------:R1:W2:Y:S01]  /*9640*/  SYNCS.PHASECHK.TRANS64.TRYWAIT P2, [R7+URZ+0x16830], R0 ;  /* 0x01683000070075a7 */ /* 0x0002a2000804017f */
[----:B------:R-:W-:Y:S05]  /*9650*/  @!P0 BRA `(.L_x_14086) ;  /* 0x0000000000048947 */ /* 0x000fea0003800000 */
[----:B------:R-:W-:Y:S01]  /*9660*/  BPT.TRAP 0x1 ;  /* 0x000000040000795c */ /* 0x000fe20000300000 */
.L_x_14086:
[----:B------:R-:W3:Y:S02]  /*9670*/  S2R R3, SR_TID.X ;  /* 0x0000000000037919 */ /* 0x000ee40000002100 */
[----:B---3--:R-:W-:-:S04]  /*9680*/  LOP3.LUT R3, R3, 0x7f, RZ, 0xc0, !PT ;  /* 0x0000007f03037812 */ /* 0x008fc800078ec0ff */
[----:B------:R-:W-:Y:S01]  /*9690*/  ISETP.NE.AND P1, PT, R3, RZ, PT ;  /* 0x000000ff0300720c */ /* 0x000fe20003f25270 */
[----:B--2---:R-:W-:-:S12]  /*96a0*/  @P2 BRA `(.L_x_14087) ;  /* 0x0000000000082947 */ /* 0x004fd80003800000 */
[----:B------:R-:W2:Y:S02]  /*96b0*/  SYNCS.PHASECHK.TRANS64.TRYWAIT P2, [R7+URZ+0x16830], R0 ;  /* 0x01683000070075a7 */ /* 0x000ea4000804017f */
[----:B--2---:R-:W-:Y:S05]  /*96c0*/  @!P2 BRA `(.L_x_14088) ;  /* 0x0000014c00f0a947 */ /* 0x004fea0003800000 */
.L_x_14087:
[----:B------:R-:W-:Y:S05]  /*96d0*/  WARPSYNC.ALL ;  /* 0x0000000000007948 */ /* 0x000fea0003800000 */
[----:B-12---:R-:W-:Y:S01]  /*96e0*/  VIADD R0, R2, 0xe400 ;  /* 0x0000e40002007836 */ /* 0x006fe20000000000 */
[----:B------:R-:W-:-:S04]  /*96f0*/  LOP3.LUT R8, R30, 0x10000, RZ, 0xfc, !PT ;  /* 0x000100001e087812 */ /* 0x000fc800078efcff */
[----:B------:R-:W-:-:S04]  /*9700*/  SHF.R.U32.HI R0, RZ, 0x4, R0 ;  /* 0x00000004ff007819 */ /* 0x000fc80000011600 */
[----:B------:R-:W-:-:S04]  /*9710*/  LOP3.LUT R0, R0, 0x3fff, RZ, 0xc0, !PT ;  /* 0x00003fff00007812 */ /* 0x000fc800078ec0ff */
[----:B------:R-:W-:Y:S01]  /*9720*/  LOP3.LUT R3, R0, 0x10000, RZ, 0xfc, !PT ;  /* 0x0001000000037812 */ /* 0x000fe200078efcff */
[----:B------:R-:W-:Y:S02]  /*9730*/  IMAD.MOV.U32 R9, RZ, RZ, 0x40000040 ;  /* 0x40000040ff097424 */ /* 0x000fe400078e00ff */
[----:B------:R-:W-:Y:S01]  /*9740*/  IMAD.MOV.U32 R5, RZ, RZ, 0x40000040 ;  /* 0x40000040ff057424 */ /* 0x000fe200078e00ff */
[----:B------:R-:W-:Y:S01]  /*9750*/  R2UR UR4, R8 ;  /* 0x00000000080472ca */ /* 0x000fe200000e0000 */
[----:B------:R-:W-:Y:S01]  /*9760*/  IMAD R4, R16, 0x400, R3 ;  /* 0x0000040010047824 */ /* 0x000fe200078e0203 */
[----:B------:R-:W-:Y:S01]  /*9770*/  R2UR UR5, R9 ;  /* 0x00000000090572ca */ /* 0x000fe200000e0000 */
[----:B0----5:R-:W-:Y:S01]  /*9780*/  WARPGROUP.ARRIVE ;  /* 0x00000000000079c5 */ /* 0x021fe20000000000 */
[----:B------:R-:W-:Y:S01]  /*9790*/  R2UR UR7, R5 ;  /* 0x00000000050772ca */ /* 0x000fe200000e0000 */
[----:B------:R-:W-:Y:S01]  /*97a0*/  VIADD R156, R8, 0x2 ;  /* 0x00000002089c7836 */ /* 0x000fe20000000000 */
[C---:B------:R-:W-:Y:S01]  /*97b0*/  R2UR UR6, R4.reuse ;  /* 0x00000000040672ca */ /* 0x040fe200000e0000 */
[----:B------:R-:W-:Y:S01]  /*97c0*/  IMAD.MOV.U32 R157, RZ, RZ, 0x40000040 ;  /* 0x40000040ff9d7424 */ /* 0x000fe200078e00ff */
[----:B------:R0:W-:Y:S01]  /*97d0*/  STL [R1+0x20], R3 ;  /* 0x0000200301007387 */ /* 0x0001e20000100800 */
[----:B------:R-:W-:Y:S01]  /*97e0*/  VIADD R10, R4, 0x2 ;  /* 0x00000002040a7836 */ /* 0x000fe20000000000 */
[----:B------:R-:W1:Y:S01]  /*97f0*/  LDC R0, c[0x0][0x448] ;  /* 0x00011200ff007b82 */ /* 0x000e620000000800 */
[----:B------:R-:W-:Y:S01]  /*9800*/  IMAD.MOV.U32 R11, RZ, RZ, 0x40000040 ;  /* 0x40000040ff0b7424 */ /* 0x000fe200078e00ff */
[----:B------:R-:W2:Y:S04]  /*9810*/  LDL R88, [R1+0x18] ;  /* 0x0000180001587983 */ /* 0x000ea80000100800 */
[----:B------:R-:W3:Y:S03]  /*9820*/  LDL R21, [R1+0xc] ;  /* 0x00000c0001157983 */ /* 0x000ee60000100800 */
[----:B------:R-:W-:Y:S01]  /*9830*/  HGMMA.64x128x16.F32.BF16 R24, gdesc[UR4], RZ, !UPT, gsb0 ;  /* 0x01e00000041879f0 */ /* 0x000fe2000c0018ff */
[----:B------:R-:W-:Y:S01]  /*9840*/  R2UR UR4, R156 ;  /* 0x000000009c0472ca */ /* 0x000fe200000e0000 */
[----:B0-----:R-:W2:Y:S01]  /*9850*/  LDL R3, [R1+0x28] ;  /* 0x0000280001037983 */ /* 0x001ea20000100800 */
[----:B------:R-:W-:-:S02]  /*9860*/  R2UR UR5, R157 ;  /* 0x000000009d0572ca */ /* 0x000fc400000e0000 */
[----:B------:R-:W-:Y:S01]  /*9870*/  R2UR UR6, R10 ;  /* 0x000000000a0672ca */ /* 0x000fe200000e0000 */
[----:B------:R-:W4:Y:S01]  /*9880*/  LDL R90, [R1+0x8] ;  /* 0x00000800015a7983 */ /* 0x000f220000100800 */
[----:B------:R-:W-:-:S03]  /*9890*/  R2UR UR7, R11 ;  /* 0x000000000b0772ca */ /* 0x000fc600000e0000 */
[----:B------:R-:W4:Y:S01]  /*98a0*/  LDL R89, [R1+0x4] ;  /* 0x0000040001597983 */ /* 0x000f220000100800 */
[----:B------:R-:W-:Y:S02]  /*98b0*/  VIADD R154, R8, 0x4 ;  /* 0x00000004089a7836 */ /* 0x000fe40000000000 */
[----:B------:R-:W-:Y:S02]  /*98c0*/  VIADD R10, R4, 0x4 ;  /* 0x00000004040a7836 */ /* 0x000fe40000000000 */
[----:B------:R-:W-:Y:S02]  /*98d0*/  IMAD.MOV.U32 R155, RZ, RZ, 0x40000040 ;  /* 0x40000040ff9b7424 */ /* 0x000fe400078e00ff */
[----:B------:R-:W-:Y:S01]  /*98e0*/  IMAD.MOV.U32 R11, RZ, RZ, 0x40000040 ;  /* 0x40000040ff0b7424 */ /* 0x000fe200078e00ff */
        /* <DEDUP_REMOVED lines=21> */
[----:B--2---:R-:W-:-:S04]  /*9a40*/  IMAD.IADD R3, R3, 0x1, R88 ;  /* 0x0000000103037824 */ /* 0x004fc800078e0258 */
[----:B0-----:R-:W-:Y:S01]  /*9a50*/  @P2 IMAD.HI.U32 R0, R3, R0, RZ ;  /* 0x0000000003002227 */ /* 0x001fe200078e00ff */
[----:B------:R-:W-:Y:S02]  /*9a60*/  WARPGROUP.DEPBAR.LE gsb0, 0x0 ;  /* 0x00008000000079c5 */ /* 0x000fe40000010000 */
[----:B------:R-:W-:-:S06]  /*9a70*/  WARPGROUP.ARRIVE ;  /* 0x00000000000079c5 */ /* 0x000fcc0000000000 */
[----:B------:R-:W-:Y:S01]  /*9a80*/  HGMMA.64x128x16.F32.BF16 R24, gdesc[UR4], R24, gsb0 ;  /* 0x01e00000041879f0 */ /* 0x000fe20008001818 */
[----:B-1----:R-:W-:Y:S01]  /*9a90*/  @P2 SHF.R.U32.HI R3, RZ, R5, R0 ;  /* 0x00000005ff032219 */ /* 0x002fe20000011600 */
[----:B------:R-:W-:Y:S01]  /*9aa0*/  IMAD.MOV.U32 R5, RZ, RZ, -0x80 ;  /* 0xffffff80ff057424 */ /* 0x000fe200078e00ff */
[----:B------:R-:W-:Y:S01]  /*9ab0*/  ULDC.64 UR4, c[0x0][0x9e0] ;  /* 0x0002780000047ab9 */ /* 0x000fe20000000a00 */
[----:B------:R-:W-:Y:S02]  /*9ac0*/  ULDC UR6, c[0x0][0x9dc] ;  /* 0x0002770000067ab9 */ /* 0x000fe40000000800 */
[----:B------:R-:W0:Y:S01]  /*9ad0*/  SHFL.IDX PT, R15, R3, RZ, 0x1c1f ;  /* 0x001c1fff030f7589 */ /* 0x000e2200000e0000 */
[----:B------:R-:W-:Y:S01]  /*9ae0*/  IMAD R0, R92, R5, 0x80 ;  /* 0x000000805c007424 */ /* 0x000fe200078e0205 */
[----:B------:R-:W-:-:S03]  /*9af0*/  UISETP.GE.AND UP0, UPT, UR5, 0x1, UPT ;  /* 0x000000010500788c */ /* 0x000fc6000bf06270 */
[----:B------:R-:W-:Y:S02]  /*9b00*/  VIADD R5, R0, 0x1 ;  /* 0x0000000100057836 */ /* 0x000fe40000000000 */
[----:B------:R-:W-:Y:S01]  /*9b10*/  @!P1 VIADD R4, R7, 0x16840 ;  /* 0x0001684007049836 */ /* 0x000fe20000000000 */
[----:B------:R-:W-:Y:S01]  /*9b20*/  PLOP3.LUT P3, PT, PT, PT, UP0, 0x40, 0x0 ;  /* 0x000000000000781c */ /* 0x000fe20003f6e808 */
[----:B---3--:R-:W-:Y:S02]  /*9b30*/  IMAD R5, R21, -0x2, R5 ;  /* 0xfffffffe15057824 */ /* 0x008fe400078e0205 */
[----:B------:R-:W-:Y:S01]  /*9b40*/  IMAD.U32 R10, RZ, RZ, UR6 ;  /* 0x00000006ff0a7e24 */ /* 0x000fe2000f8e00ff */
[----:B------:R-:W-:Y:S01]  /*9b50*/  @!P1 PRMT R4, RZ, 0x654, R4 ;  /* 0x00000654ff049816 */ /* 0x000fe20000000004 */
[----:B----4-:R-:W-:Y:S01]  /*9b60*/  IMAD.IADD R7, R90, 0x1, R0 ;  /* 0x000000015a077824 */ /* 0x010fe200078e0200 */
[----:B------:R-:W-:Y:S02]  /*9b70*/  IADD3 R5, -R89, R5, R90 ;  /* 0x0000000559057210 */ /* 0x000fe40007ffe15a */
[----:B------:R-:W-:Y:S01]  /*9b80*/  LOP3.LUT R6, RZ, R10, RZ, 0x33, !PT ;  /* 0x0000000aff067212 */ /* 0x000fe200078e33ff */
[----:B------:R-:W-:-:S04]  /*9b90*/  IMAD R7, R21, -0x2, R7 ;  /* 0xfffffffe15077824 */ /* 0x000fc800078e0207 */
[----:B------:R-:W-:-:S04]  /*9ba0*/  IMAD.IADD R6, R5, 0x1, R6 ;  /* 0x0000000105067824 */ /* 0x000fc800078e0206 */
[----:B0-----:R-:W-:Y:S01]  /*9bb0*/  IMAD.IADD R11, R6, 0x1, R15 ;  /* 0x00000001060b7824 */ /* 0x001fe200078e020f */
[----:B------:R-:W-:Y:S02]  /*9bc0*/  WARPGROUP.DEPBAR.LE gsb0, 0x0 ;  /* 0x00008000000079c5 */ /* 0x000fe40000010000 */
[----:B------:R0:W-:Y:S02]  /*9bd0*/  @!P1 SYNCS.ARRIVE.TRANS64.RED.A1T0 RZ, [R4+URZ], RZ ;  /* 0x000000ff04ff99a7 */ /* 0x0001e4000810043f */
[----:B0-----:R-:W-:Y:S01]  /*9be0*/  VIADD R4, R5, UR4 ;  /* 0x0000000405047c36 */ /* 0x001fe20008000000 */
[----:B------:R-:W-:-:S04]  /*9bf0*/  LEA R5, R92, 0xffffff80, 0x7 ;  /* 0xffffff805c057811 */ /* 0x000fc800078e38ff */
        /* <DEDUP_REMOVED lines=14> */
.L_x_14091:
[----:B------:R-:W-:-:S06]  /*9ce0*/  UISETP.NE.AND UP1, UPT, UR5, 0x1, UPT ;  /* 0x000000010500788c */ /* 0x000fcc000bf25270 */
[----:B------:R-:W-:-:S05]  /*9cf0*/  PLOP3.LUT P3, PT, PT, PT, UP1, 0x80, 0x0 ;  /* 0x000000000000781c */ /* 0x000fca0003f6f018 */
[----:B------:R-:W-:-:S08]  /*9d00*/  @UP1 ULDC.64 UR6, c[0x0][0x9e8] ;  /* 0x00027a0000061ab9 */ /* 0x000fd00000000a00 */
[----:B------:R-:W-:-:S05]  /*9d10*/  @P3 IMAD.HI.U32 R15, R20, UR6, RZ ;  /* 0x00000006140f3c27 */ /* 0x000fca000f8e00ff */
[----:B------:R-:W-:-:S07]  /*9d20*/  @P3 SHF.R.U32.HI R20, RZ, UR7, R15 ;  /* 0x00000007ff143c19 */ /* 0x000fce000801160f */
.L_x_14092:
[----:B------:R-:W-:Y:S05]  /*9d30*/  BSYNC B0 ;  /* 0x0000000000007941 */ /* 0x000fea0003800000 */
.L_x_14090:
[----:B------:R-:W-:-:S04]  /*9d40*/  IMAD R20, R20, UR5, -R5 ;  /* 0x0000000514147c24 */ /* 0x000fc8000f8e0a05 */
[----:B------:R-:W-:-:S05]  /*9d50*/  IMAD R20, R21, -0x2, R20 ;  /* 0xfffffffe15147824 */ /* 0x000fca00078e0214 */
[----:B------:R-:W-:Y:S02]  /*9d60*/  VIMNMX R11, R11, R20, !PT ;  /* 0x000000140b0b7248 */ /* 0x000fe40007fe0100 */
[----:B------:R-:W-:-:S07]  /*9d70*/  VIADDMNMX R14, R20, UR5, R14, PT ;  /* 0x00000005140e7c46 */ /* 0x000fce000b80010e */
.L_x_14089:
[----:B------:R-:W2:Y:S01]  /*9d80*/  LDL.LU R15, [R1] ;  /* 0x00000000010f7983 */ /* 0x000ea20000300800 */
[C---:B------:R-:W-:Y:S02]  /*9d90*/  ISETP.GE.AND P3, PT, R0.reuse, 0x2, PT ;  /* 0x000000020000780c */ /* 0x040fe40003f66270 */
[----:B------:R-:W-:Y:S01]  /*9da0*/  ISETP.GE.AND P5, PT, R0, 0x9, PT ;  /* 0x000000090000780c */ /* 0x000fe20003fa6270 */
[----:B------:R-:W0:Y:S01]  /*9db0*/  SHFL.IDX PT, R3, R3, 0x1, 0x1c1f ;  /* 0x003c1f0003037f89 */ /* 0x000e2200000e0000 */
        /* <DEDUP_REMOVED lines=180> */
[----:B0-----:R-:W-:Y:S01]  /*a900*/  VIADDMNMX R0, R3, R4, R7, PT ;  /* 0x0000000403007246 */ /* 0x001fe20003800107 */
[----:B------:R-:W-:-:S10]  /*a910*/  IMAD.IADD R4, R6, 0x1, R3 ;  /* 0x0000000106047824 */ /* 0x000fd400078e0203 */
[----:B------:R-:W-:Y:S02]  /*a920*/  @P6 LOP3.LUT R15, R15, 0x10000000, RZ, 0xfc, !PT ;  /* 0x100000000f0f6812 */ /* 0x000fe400078efcff */
[----:B------:R-:W-:-:S03]  /*a930*/  ISETP.GT.AND P6, PT, R11, 0x79, !P6 ;  /* 0x000000790b00780c */ /* 0x000fc600077c4270 */
[----:B------:R0:W-:Y:S01]  /*a940*/  STL [R1], R15 ;  /* 0x0000000f01007387 */ /* 0x0001e20000100800 */
[----:B------:R-:W-:-:S04]  /*a950*/  ISETP.LT.OR P6, PT, R14, 0x7a, P6 ;  /* 0x0000007a0e00780c */ /* 0x000fc800037c1670 */
[----:B------:R-:W-:Y:S02]  /*a960*/  FSEL R85, R85, -INF , !P6 ;  /* 0xff80000055557808 */ /* 0x000fe40007000000 */
[----:B------:R-:W-:-:S13]  /*a970*/  PLOP3.LUT P6, PT, PT, PT, UP0, 0x40, 0x0 ;  /* 0x000000000000781c */ /* 0x000fda0003fce808 */
[----:B0-----:R-:W-:Y:S05]  /*a980*/  @P6 BRA `(.L_x_14093) ;  /* 0x0000000000606947 */ /* 0x001fea0003800000 */
        /* <DEDUP_REMOVED lines=13> */
.L_x_14095:
[----:B------:R-:W-:-:S06]  /*aa60*/  UISETP.NE.AND UP1, UPT, UR5, 0x1, UPT ;  /* 0x000000010500788c */ /* 0x000fcc000bf25270 */
[----:B------:R-:W-:-:S05]  /*aa70*/  PLOP3.LUT P6, PT, PT, PT, UP1, 0x80, 0x0 ;  /* 0x000000000000781c */ /* 0x000fca0003fcf018 */
[----:B------:R-:W-:-:S08]  /*aa80*/  @UP1 ULDC.64 UR6, c[0x0][0x9e8] ;  /* 0x00027a0000061ab9 */ /* 0x000fd00000000a00 */
[----:B------:R-:W-:Y:S01]  /*aa90*/  @P6 IMAD.HI.U32 R3, R6, UR6, RZ ;  /* 0x0000000606036c27 */ /* 0x000fe2000f8e00ff */
[----:B------:R-:W-:-:S13]  /*aaa0*/  PLOP3.LUT P6, PT, PT, PT, UP1, 0x80, 0x0 ;  /* 0x000000000000781c */ /* 0x000fda0003fcf018 */
[----:B------:R-:W-:-:S07]  /*aab0*/  @P6 SHF.R.U32.HI R6, RZ, UR7, R3 ;  /* 0x00000007ff066c19 */ /* 0x000fce0008011603 */
.L_x_14096:
[----:B------:R-:W-:Y:S05]  /*aac0*/  BSYNC B0 ;  /* 0x0000000000007941 */ /* 0x000fea0003800000 */
.L_x_14094:
[----:B------:R-:W-:-:S04]  /*aad0*/  IMAD R5, R6, UR5, -R5 ;  /* 0x0000000506057c24 */ /* 0x000fc8000f8e0a05 */
[----:B------:R-:W-:-:S05]  /*aae0*/  IMAD R5, R21, -0x2, R5 ;  /* 0xfffffffe15057824 */ /* 0x000fca00078e0205 */
[----:B------:R-:W-:Y:S02]  /*aaf0*/  VIMNMX R4, R4, R5, !PT ;  /* 0x0000000504047248 */ /* 0x000fe40007fe0100 */
[----:B------:R-:W-:-:S07]  /*ab00*/  VIADDMNMX R0, R5, UR5, R0, PT ;  /* 0x0000000505007c46 */ /* 0x000fce000b800100 */
.L_x_14093:
[----:B------:R-:W-:Y:S01]  /*ab10*/  ISETP.GT.AND P3, PT, R4, 0x1, !P3 ;  /* 0x000000010400780c */ /* 0x000fe20005f64270 */
[----:B------:R-:W-:Y:S01]  /*ab20*/  ULDC UR41, c[0x0][0x988] ;  /* 0x0002620000297ab9 */ /* 0x000fe20000000800 */
        /* <DEDUP_REMOVED lines=199> */
[----:B------:R-:W-:Y:S01]  /*b7a0*/  FFMA.FTZ R122, R84, UR41, -R6 ;  /* 0x00000029547a7c23 */ /* 0x000fe20008010806 */
[----:B------:R-:W1:Y:S02]  /*b7b0*/  @P2 LDC R44, c[0x0][0x450] ;  /* 0x00011400ff2c2b82 */ /* 0x000e640000000800 */
[----:B------:R-:W-:-:S03]  /*b7c0*/  FMNMX.FTZ R14, R46, R21, !PT ;  /* 0x000000152e0e7209 */ /* 0x000fc60007810000 */
[----:B------:R-:W2:Y:S01]  /*b7d0*/  MUFU.EX2 R150, R150 ;  /* 0x0000009600967308 */ /* 0x000ea20000000800 */
[----:B------:R-:W-:-:S04]  /*b7e0*/  FMNMX.FTZ R21, R47, R14, !PT ;  /* 0x0000000e2f157209 */ /* 0x000fc80007810000 */
[----:B------:R-:W-:-:S03]  /*b7f0*/  FMNMX.FTZ R14, R50, R21, !PT ;  /* 0x00000015320e7209 */ /* 0x000fc60007810000 */
[----:B------:R-:W-:Y:S01]  /*b800*/  MUFU.EX2 R21, R41 ;  /* 0x0000002900157308 */ /* 0x000fe20000000800 */
[----:B------:R-:W-:-:S04]  /*b810*/  FMNMX.FTZ R25, R51, R14, !PT ;  /* 0x0000000e33197209 */ /* 0x000fc80007810000 */
[----:B------:R-:W-:-:S03]  /*b820*/  FMNMX.FTZ R14, R54, R25, !PT ;  /* 0x00000019360e7209 */ /* 0x000fc60007810000 */
[----:B------:R-:W3:Y:S01]  /*b830*/  MUFU.EX2 R7, R7 ;  /* 0x0000000700077308 */ /* 0x000ee20000000800 */
[----:B------:R-:W-:-:S04]  /*b840*/  FMNMX.FTZ R25, R55, R14, !PT ;  /* 0x0000000e37197209 */ /* 0x000fc80007810000 */
[----:B------:R-:W-:-:S03]  /*b850*/  FMNMX.FTZ R14, R58, R25, !PT ;  /* 0x000000193a0e7209 */ /* 0x000fc60007810000 */
[----:B------:R4:W-:Y:S01]  /*b860*/  MUFU.EX2 R25, R45 ;  /* 0x0000002d00197308 */ /* 0x0009e20000000800 */
[----:B------:R-:W-:-:S04]  /*b870*/  FMNMX.FTZ R29, R59, R14, !PT ;  /* 0x0000000e3b1d7209 */ /* 0x000fc80007810000 */
[----:B------:R-:W-:-:S03]  /*b880*/  FMNMX.FTZ R14, R62, R29, !PT ;  /* 0x0000001d3e0e7209 */ /* 0x000fc60007810000 */
[----:B------:R-:W5:Y:S01]  /*b890*/  MUFU.EX2 R144, R144 ;  /* 0x0000009000907308 */ /* 0x000f620000000800 */
[----:B------:R-:W-:Y:S01]  /*b8a0*/  FMNMX.FTZ R29, R63, R14, !PT ;  /* 0x0000000e3f1d7209 */ /* 0x000fe20007810000 */
[----:B----4-:R-:W-:-:S03]  /*b8b0*/  FFMA.FTZ R45, R65, UR41, -R6 ;  /* 0x00000029412d7c23 */ /* 0x010fc60008010806 */
[----:B------:R-:W-:-:S03]  /*b8c0*/  FMNMX.FTZ R14, R66, R29, !PT ;  /* 0x0000001d420e7209 */ /* 0x000fc60007810000 */
[----:B------:R4:W-:Y:S01]  /*b8d0*/  MUFU.EX2 R29, R49 ;  /* 0x00000031001d7308 */ /* 0x0009e20000000800 */
[----:B------:R-:W-:-:S04]  /*b8e0*/  FMNMX.FTZ R33, R67, R14, !PT ;  /* 0x0000000e43217209 */ /* 0x000fc80007810000 */
[----:B------:R-:W-:-:S03]  /*b8f0*/  FMNMX.FTZ R14, R70, R33, !PT ;  /* 0x00000021460e7209 */ /* 0x000fc60007810000 */
[----:B------:R-:W1:Y:S01]  /*b900*/  MUFU.EX2 R146, R146 ;  /* 0x0000009200927308 */ /* 0x000e620000000800 */
[----:B------:R-:W-:Y:S01]  /*b910*/  FMNMX.FTZ R33, R71, R14, !PT ;  /* 0x0000000e47217209 */ /* 0x000fe20007810000 */
[----:B----4-:R-:W-:-:S03]  /*b920*/  FFMA.FTZ R49, R69, UR41, -R6 ;  /* 0x0000002945317c23 */ /* 0x010fc60008010806 */
        /* <DEDUP_REMOVED lines=9> */
[----:B------:R-:W-:Y:S01]  /*b9c0*/  FMNMX.FTZ R0, R86, R41, !PT ;  /* 0x0000002956007209 */ /* 0x000fe20007810000 */
[--C-:B------:R-:W-:Y:S01]  /*b9d0*/  FFMA.FTZ R41, R61, UR41, -R6.reuse ;  /* 0x000000293d297c23 */ /* 0x100fe20008010806 */
[--C-:B------:R-:W-:Y:S01]  /*b9e0*/  FFMA.FTZ R61, R81, UR41, -R6.reuse ;  /* 0x00000029513d7c23 */ /* 0x100fe20008010806 */
[----:B------:R-:W-:Y:S01]  /*b9f0*/  MUFU.EX2 R142, R142 ;  /* 0x0000008e008e7308 */ /* 0x000fe20000000800 */
[----:B------:R-:W-:Y:S01]  /*ba00*/  FMNMX.FTZ R0, R87, R0, !PT ;  /* 0x0000000057007209 */ /* 0x000fe20007810000 */
[----:B----4-:R-:W-:-:S04]  /*ba10*/  FFMA.FTZ R57, R77, UR41, -R6 ;  /* 0x000000294d397c23 */ /* 0x010fc80008010806 */
[----:B------:R-:W4:Y:S02]  /*ba20*/  SHFL.BFLY PT, R53, R0, 0x2, 0x1f ;  /* 0x0c401f0000357f89 */ /* 0x000f2400000e0000 */
[----:B------:R-:W-:Y:S08]  /*ba30*/  MUFU.EX2 R136, R136 ;  /* 0x0000008800887308 */ /* 0x000ff00000000800 */
[----:B------:R-:W-:Y:S08]  /*ba40*/  MUFU.EX2 R138, R138 ;  /* 0x0000008a008a7308 */ /* 0x000ff00000000800 */
[----:B------:R-:W-:Y:S01]  /*ba50*/  MUFU.EX2 R132, R132 ;  /* 0x0000008400847308 */ /* 0x000fe20000000800 */
[----:B----4-:R-:W-:Y:S01]  /*ba60*/  FMNMX.FTZ R4, R0, R53, !PT ;  /* 0x0000003500047209 */ /* 0x010fe20007810000 */
[----:B------:R-:W-:-:S06]  /*ba70*/  FFMA.FTZ R53, R73, UR41, -R6 ;  /* 0x0000002949357c23 */ /* 0x000fcc0008010806 */
[----:B------:R-:W-:Y:S01]  /*ba80*/  MUFU.EX2 R134, R134 ;  /* 0x0000008600867308 */ /* 0x000fe20000000800 */
[----:B------:R-:W4:Y:S07]  /*ba90*/  SHFL.BFLY PT, R65, R4, 0x1, 0x1f ;  /* 0x0c201f0004417f89 */ /* 0x000f2e00000e0000 */
[----:B------:R-:W-:Y:S08]  /*baa0*/  MUFU.EX2 R41, R41 ;  /* 0x0000002900297308 */ /* 0x000ff00000000800 */
[----:B------:R-:W-:Y:S08]  /*bab0*/  MUFU.EX2 R128, R128 ;  /* 0x0000008000807308 */ /* 0x000ff00000000800 */
[----:B------:R-:W-:Y:S01]  /*bac0*/  MUFU.EX2 R45, R45 ;  /* 0x0000002d002d7308 */ /* 0x000fe20000000800 */
[----:B----4-:R-:W-:Y:S01]  /*bad0*/  FMNMX.FTZ R0, R4, R65, !PT ;  /* 0x0000004104007209 */ /* 0x010fe20007810000 */
        /* <DEDUP_REMOVED lines=10> */
[----:B0-----:R-:W-:Y:S01]  /*bb80*/  FADD.FTZ R27, R148, R5 ;  /* 0x00000005941b7221 */ /* 0x001fe20000010000 */
[--C-:B------:R-:W-:Y:S01]  /*bb90*/  FFMA.FTZ R14, R31, UR41, -R6.reuse ;  /* 0x000000291f0e7c23 */ /* 0x100fe20008010806 */
[--C-:B------:R-:W-:Y:S01]  /*bba0*/  FFMA.FTZ R145, R34, UR41, -R6.reuse ;  /* 0x0000002922917c23 */ /* 0x100fe20008010806 */
[--C-:B------:R-:W-:Y:S01]  /*bbb0*/  FFMA.FTZ R20, R35, UR41, -R6.reuse ;  /* 0x0000002923147c23 */ /* 0x100fe20008010806 */
[----:B------:R-:W-:Y:S01]  /*bbc0*/  MUFU.EX2 R149, R149 ;  /* 0x0000009500957308 */ /* 0x000fe20000000800 */
[----:B--2---:R-:W-:Y:S01]  /*bbd0*/  FADD.FTZ R34, R150, R27 ;  /* 0x0000001b96227221 */ /* 0x004fe20000010000 */
[--C-:B------:R-:W-:Y:S01]  /*bbe0*/  FFMA.FTZ R147, R38, UR41, -R6.reuse ;  /* 0x0000002926937c23 */ /* 0x100fe20008010806 */
[----:B------:R-:W-:Y:S01]  /*bbf0*/  FFMA.FTZ R24, R39, UR41, -R6 ;  /* 0x0000002927187c23 */ /* 0x000fe20008010806 */
[----:B------:R-:W0:Y:S01]  /*bc00*/  @P2 LDC R35, c[0x0][0x44c] ;  /* 0x00011300ff232b82 */ /* 0x000e220000000800 */
[----:B---3--:R-:W-:Y:S01]  /*bc10*/  FADD.FTZ R27, R7, R34 ;  /* 0x00000022071b7221 */ /* 0x008fe20000010000 */
[--C-:B------:R-:W-:Y:S01]  /*bc20*/  FFMA.FTZ R141, R42, UR41, -R6.reuse ;  /* 0x000000292a8d7c23 */ /* 0x100fe20008010806 */
[--C-:B------:R-:W-:Y:S01]  /*bc30*/  FFMA.FTZ R26, R43, UR41, -R6.reuse ;  /* 0x000000292b1a7c23 */ /* 0x100fe20008010806 */
[----:B------:R-:W2:Y:S01]  /*bc40*/  MUFU.EX2 R4, R4 ;  /* 0x0000000400047308 */ /* 0x000ea20000000800 */
[----:B-----5:R-:W-:Y:S01]  /*bc50*/  FADD.FTZ R36, R144, R27 ;  /* 0x0000001b90247221 */ /* 0x020fe20000010000 */
[--C-:B------:R-:W-:Y:S01]  /*bc60*/  FFMA.FTZ R143, R46, UR41, -R6.reuse ;  /* 0x000000292e8f7c23 */ /* 0x100fe20008010806 */
[--C-:B------:R-:W-:Y:S01]  /*bc70*/  FFMA.FTZ R28, R47, UR41, -R6.reuse ;  /* 0x000000292f1c7c23 */ /* 0x100fe20008010806 */
[----:B------:R-:W-:Y:S01]  /*bc80*/  FFMA.FTZ R137, R50, UR41, -R6 ;  /* 0x0000002932897c23 */ /* 0x000fe20008010806 */
[----:B------:R-:W-:Y:S01]  /*bc90*/  FADD.FTZ R27, R11, R36 ;  /* 0x000000240b1b7221 */ /* 0x000fe20000010000 */
[--C-:B------:R-:W-:Y:S01]  /*bca0*/  FFMA.FTZ R30, R51, UR41, -R6.reuse ;  /* 0x00000029331e7c23 */ /* 0x100fe20008010806 */
[----:B------:R-:W-:Y:S01]  /*bcb0*/  FFMA.FTZ R139, R54, UR41, -R6 ;  /* 0x00000029368b7c23 */ /* 0x000fe20008010806 */
[----:B------:R-:W3:Y:S01]  /*bcc0*/  MUFU.EX2 R151, R151 ;  /* 0x0000009700977308 */ /* 0x000ee20000000800 */
[----:B-1----:R-:W-:Y:S01]  /*bcd0*/  FADD.FTZ R36, R146, R27 ;  /* 0x0000001b92247221 */ /* 0x002fe20000010000 */
[----:B------:R-:W-:-:S02]  /*bce0*/  IMAD.MOV.U32 R50, RZ, RZ, R88 ;  /* 0x000000ffff327224 */ /* 0x000fc400078e0058 */
[--C-:B------:R-:W-:Y:S01]  /*bcf0*/  FFMA.FTZ R32, R55, UR41, -R6.reuse ;  /* 0x0000002937207c23 */ /* 0x100fe20008010806 */
[----:B------:R-:W-:Y:S01]  /*bd00*/  FFMA.FTZ R133, R58, UR41, -R6 ;  /* 0x000000293a857c23 */ /* 0x000fe20008010806 */
[----:B------:R-:W-:Y:S01]  /*bd10*/  FADD.FTZ R31, R15, R36 ;  /* 0x000000240f1f7221 */ /* 0x000fe20000010000 */
[--C-:B------:R-:W-:Y:S01]  /*bd20*/  FFMA.FTZ R34, R59, UR41, -R6.reuse ;  /* 0x000000293b227c23 */ /* 0x100fe20008010806 */
[----:B------:R-:W-:Y:S01]  /*bd30*/  FFMA.FTZ R135, R62, UR41, -R6 ;  /* 0x000000293e877c23 */ /* 0x000fe20008010806 */
[----:B------:R-:W1:Y:S01]  /*bd40*/  MUFU.EX2 R14, R14 ;  /* 0x0000000e000e7308 */ /* 0x000e620000000800 */
[----:B--2---:R-:W-:Y:S01]  /*bd50*/  FADD.FTZ R38, R149, R4 ;  /* 0x0000000495267221 */ /* 0x004fe20000010000 */
[----:B------:R-:W-:Y:S01]  /*bd60*/  FADD.FTZ R40, R140, R31 ;  /* 0x0000001f8c287221 */ /* 0x000fe20000010000 */
[----:B------:R-:W-:Y:S01]  /*bd70*/  FFMA.FTZ R36, R63, UR41, -R6 ;  /* 0x000000293f247c23 */ /* 0x000fe20008010806 */
[----:B0-----:R-:W-:-:S04]  /*bd80*/  @P2 IMAD.HI.U32 R35, R88, R35, RZ ;  /* 0x0000002358232227 */ /* 0x001fc800078e00ff */
[----:B------:R-:W-:Y:S01]  /*bd90*/  FFMA.FTZ R129, R66, UR41, -R6 ;  /* 0x0000002942817c23 */ /* 0x000fe20008010806 */
[----:B------:R-:W-:Y:S01]  /*bda0*/  FADD.FTZ R31, R21, R40 ;  /* 0x00000028151f7221 */ /* 0x000fe20000010000 */
[----:B------:R-:W-:Y:S01]  /*bdb0*/  FFMA.FTZ R131, R70, UR41, -R6 ;  /* 0x0000002946837c23 */ /* 0x000fe20008010806 */
[----:B------:R-:W0:Y:S01]  /*bdc0*/  MUFU.EX2 R145, R145 ;  /* 0x0000009100917308 */ /* 0x000e220000000800 */
[----:B---3--:R-:W-:Y:S01]  /*bdd0*/  FADD.FTZ R27, R151, R38 ;  /* 0x00000026971b7221 */ /* 0x008fe20000010000 */
[----:B------:R-:W-:Y:S01]  /*bde0*/  @P2 SHF.R.U32.HI R50, RZ, R44, R35 ;  /* 0x0000002cff322219 */ /* 0x000fe20000011623 */
[--C-:B------:R-:W-:Y:S01]  /*bdf0*/  FFMA.FTZ R125, R74, UR41, -R6.reuse ;  /* 0x000000294a7d7c23 */ /* 0x100fe20008010806 */
[--C-:B------:R-:W-:Y:S01]  /*be00*/  FFMA.FTZ R127, R78, UR41, -R6.reuse ;  /* 0x000000294e7f7c23 */ /* 0x100fe20008010806 */
[--C-:B------:R-:W-:Y:S01]  /*be10*/  FFMA.FTZ R82, R82, UR41, -R6.reuse ;  /* 0x0000002952527c23 */ /* 0x100fe20008010806 */
[--C-:B------:R-:W-:Y:S01]  /*be20*/  FFMA.FTZ R83, R83, UR41, -R6.reuse ;  /* 0x0000002953537c23 */ /* 0x100fe20008010806 */
[--C-:B------:R-:W-:Y:S01]  /*be30*/  FFMA.FTZ R86, R86, UR41, -R6.reuse ;  /* 0x0000002956567c23 */ /* 0x100fe20008010806 */
[----:B------:R-:W2:Y:S01]  /*be40*/  MUFU.EX2 R20, R20 ;  /* 0x0000001400147308 */ /* 0x000ea20000000800 */
[----:B-1----:R-:W-:Y:S01]  /*be50*/  FADD.FTZ R38, R14, R27 ;  /* 0x0000001b0e267221 */ /* 0x002fe20000010000 */
[----:B------:R-:W-:Y:S01]  /*be60*/  FFMA.FTZ R87, R87, UR41, -R6 ;  /* 0x0000002957577c23 */ /* 0x000fe20008010806 */
[----:B------:R-:W-:Y:S01]  /*be70*/  F2FP.BF16.F32.PACK_AB R148, R5, R148 ;  /* 0x000000940594723e */ /* 0x000fe200000010ff */
[----:B------:R-:W-:Y:S01]  /*be80*/  IMAD.IADD R93, R93, 0x1, R50 ;  /* 0x000000015d5d7824 */ /* 0x000fe200078e0232 */
[----:B------:R-:W-:-:S02]  /*be90*/  F2FP.BF16.F32.PACK_AB R150, R7, R150 ;  /* 0x000000960796723e */ /* 0x000fc400000010ff */
[----:B------:R-:W-:Y:S01]  /*bea0*/  F2FP.BF16.F32.PACK_AB R149, R4, R149 ;  /* 0x000000950495723e */ /* 0x000fe200000010ff */
[----:B------:R-:W1:Y:S01]  /*beb0*/  MUFU.EX2 R147, R147 ;  /* 0x0000009300937308 */ /* 0x000e620000000800 */
[----:B0-----:R-:W-:Y:S01]  /*bec0*/  FADD.FTZ R27, R145, R38 ;  /* 0x00000026911b7221 */ /* 0x001fe20000010000 */
[----:B------:R-:W-:Y:S01]  /*bed0*/  FADD.FTZ R38, R142, R31 ;  /* 0x0000001f8e267221 */ /* 0x000fe20000010000 */
[----:B------:R-:W-:Y:S02]  /*bee0*/  F2FP.BF16.F32.PACK_AB R144, R11, R144 ;  /* 0x000000900b90723e */ /* 0x000fe400000010ff */
[----:B------:R-:W-:Y:S01]  /*bef0*/  F2FP.BF16.F32.PACK_AB R146, R15, R146 ;  /* 0x000000920f92723e */ /* 0x000fe200000010ff */
[----:B------:R-:W-:Y:S01]  /*bf00*/  FADD.FTZ R31, R25, R38 ;  /* 0x00000026191f7221 */ /* 0x000fe20000010000 */
[----:B------:R-:W-:Y:S01]  /*bf10*/  FFMA.FTZ R38, R67, UR41, -R6 ;  /* 0x0000002943267c23 */ /* 0x000fe20008010806 */
[----:B------:R-:W0:Y:S01]  /*bf20*/  MUFU.EX2 R24, R24 ;  /* 0x0000001800187308 */ /* 0x000e220000000800 */
[----:B--2---:R-:W-:Y:S01]  /*bf30*/  FADD.FTZ R40, R20, R27 ;  /* 0x0000001b14287221 */ /* 0x004fe20000010000 */
[----:B------:R-:W-:Y:S01]  /*bf40*/  FADD.FTZ R42, R136, R31 ;  /* 0x0000001f882a7221 */ /* 0x000fe20000010000 */
[----:B------:R-:W-:-:S02]  /*bf50*/  F2FP.BF16.F32.PACK_AB R140, R21, R140 ;  /* 0x0000008c158c723e */ /* 0x000fc400000010ff */
[----:B------:R-:W-:Y:S01]  /*bf60*/  F2FP.BF16.F32.PACK_AB R142, R25, R142 ;  /* 0x0000008e198e723e */ /* 0x000fe200000010ff */
[C---:B------:R-:W-:Y:S01]  /*bf70*/  FADD.FTZ R31, R29.reuse, R42 ;  /* 0x0000002a1d1f7221 */ /* 0x040fe20000010000 */
[----:B------:R-:W-:Y:S01]  /*bf80*/  F2FP.BF16.F32.PACK_AB R136, R29, R136 ;  /* 0x000000881d88723e */ /* 0x000fe200000010ff */
[----:B------:R-:W2:Y:S01]  /*bf90*/  MUFU.EX2 R141, R141 ;  /* 0x0000008d008d7308 */ /* 0x000ea20000000800 */
[----:B-1----:R-:W-:Y:S01]  /*bfa0*/  FADD.FTZ R27, R147, R40 ;  /* 0x00000028931b7221 */ /* 0x002fe20000010000 */
[----:B------:R-:W-:Y:S01]  /*bfb0*/  FADD.FTZ R42, R138, R31 ;  /* 0x0000001f8a2a7221 */ /* 0x000fe20000010000 */
[C---:B------:R-:W-:Y:S02]  /*bfc0*/  F2FP.BF16.F32.PACK_AB R138, R33.reuse, R138 ;  /* 0x0000008a218a723e */ /* 0x040fe400000010ff */
[----:B------:R-:W-:Y:S01]  /*bfd0*/  F2FP.BF16.F32.PACK_AB R151, R14, R151 ;  /* 0x000000970e97723e */ /* 0x000fe200000010ff */
[----:B------:R-:W-:Y:S01]  /*bfe0*/  FADD.FTZ R31, R33, R42 ;  /* 0x0000002a211f7221 */ /* 0x000fe20000010000 */
[----:B------:R-:W-:Y:S01]  /*bff0*/  FFMA.FTZ R42, R75, UR41, -R6 ;  /* 0x000000294b2a7c23 */ /* 0x000fe20008010806 */
[----:B------:R-:W1:Y:S01]  /*c000*/  MUFU.EX2 R26, R26 ;  /* 0x0000001a001a7308 */ /* 0x000e620000000800 */
[----:B0-----:R-:W-:Y:S01]  /*c010*/  FADD.FTZ R40, R24, R27 ;  /* 0x0000001b18287221 */ /* 0x001fe20000010000 */
[----:B------:R-:W-:-:S02]  /*c020*/  F2FP.BF16.F32.PACK_AB R145, R20, R145 ;  /* 0x000000911491723e */ /* 0x000fc400000010ff */
[----:B------:R-:W-:-:S04]  /*c030*/  F2FP.BF16.F32.PACK_AB R147, R24, R147 ;  /* 0x000000931893723e */ /* 0x000fc800000010ff */
[----:B------:R-:W0:Y:S01]  /*c040*/  MUFU.EX2 R143, R143 ;  /* 0x0000008f008f7308 */ /* 0x000e220000000800 */
[----:B--2---:R-:W-:Y:S01]  /*c050*/  FADD.FTZ R27, R141, R40 ;  /* 0x000000288d1b7221 */ /* 0x004fe20000010000 */
[----:B------:R-:W-:-:S06]  /*c060*/  FFMA.FTZ R40, R71, UR41, -R6 ;  /* 0x0000002947287c23 */ /* 0x000fcc0008010806 */
[----:B------:R-:W2:Y:S01]  /*c070*/  MUFU.EX2 R28, R28 ;  /* 0x0000001c001c7308 */ /* 0x000ea20000000800 */
[C---:B-1----:R-:W-:Y:S01]  /*c080*/  FADD.FTZ R44, R26.reuse, R27 ;  /* 0x0000001b1a2c7221 */ /* 0x042fe20000010000 */
[----:B------:R-:W-:-:S06]  /*c090*/  F2FP.BF16.F32.PACK_AB R141, R26, R141 ;  /* 0x0000008d1a8d723e */ /* 0x000fcc00000010ff */
[----:B------:R-:W1:Y:S01]  /*c0a0*/  MUFU.EX2 R137, R137 ;  /* 0x0000008900897308 */ /* 0x000e620000000800 */
[----:B0-----:R-:W-:Y:S01]  /*c0b0*/  FADD.FTZ R27, R143, R44 ;  /* 0x0000002c8f1b7221 */ /* 0x001fe20000010000 */
[----:B------:R-:W-:Y:S01]  /*c0c0*/  FADD.FTZ R44, R132, R31 ;  /* 0x0000001f842c7221 */ /* 0x000fe20000010000 */
[----:B------:R-:W-:-:S03]  /*c0d0*/  F2FP.BF16.F32.PACK_AB R132, R37, R132 ;  /* 0x000000842584723e */ /* 0x000fc600000010ff */
[----:B------:R-:W-:Y:S01]  /*c0e0*/  FADD.FTZ R31, R37, R44 ;  /* 0x0000002c251f7221 */ /* 0x000fe20000010000 */
[----:B------:R-:W-:Y:S01]  /*c0f0*/  FFMA.FTZ R44, R79, UR41, -R6 ;  /* 0x000000294f2c7c23 */ /* 0x000fe20008010806 */
[----:B------:R-:W0:Y:S01]  /*c100*/  MUFU.EX2 R30, R30 ;  /* 0x0000001e001e7308 */ /* 0x000e220000000800 */
[----:B--2---:R-:W-:Y:S01]  /*c110*/  FADD.FTZ R46, R28, R27 ;  /* 0x0000001b1c2e7221 */ /* 0x004fe20000010000 */
[----:B------:R-:W-:Y:S01]  /*c120*/  FADD.FTZ R48, R134, R31 ;  /* 0x0000001f86307221 */ /* 0x000fe20000010000 */
[C---:B------:R-:W-:Y:S02]  /*c130*/  F2FP.BF16.F32.PACK_AB R134, R41.reuse, R134 ;  /* 0x000000862986723e */ /* 0x040fe400000010ff */
[----:B------:R-:W-:Y:S01]  /*c140*/  F2FP.BF16.F32.PACK_AB R143, R28, R143 ;  /* 0x0000008f1c8f723e */ /* 0x000fe200000010ff */
        /* <DEDUP_REMOVED lines=8> */
[----:B------:R-:W-:Y:S01]  /*c1d0*/  FADD.FTZ R46, R128, R31 ;  /* 0x0000001f802e7221 */ /* 0x000fe20000010000 */
[----:B------:R-:W-:-:S05]  /*c1e0*/  F2FP.BF16.F32.PACK_AB R128, R45, R128 ;  /* 0x000000802d80723e */ /* 0x000fca00000010ff */
        /* <DEDUP_REMOVED lines=60> */
[----:B0-----:R-:W-:Y:S01]  /*c5b0*/  FADD.FTZ R6, R122, R7 ;  /* 0x000000077a067221 */ /* 0x001fe20000010000 */
[----:B------:R-:W-:Y:S02]  /*c5c0*/  VIADD R7, R93, UR4 ;  /* 0x000000045d077c36 */ /* 0x000fe40008000000 */
[C---:B--2---:R-:W-:Y:S01]  /*c5d0*/  FADD.FTZ R5, R87.reuse, R4 ;  /* 0x0000000457057221 */ /* 0x044fe20000010000 */
[----:B------:R-:W-:Y:S01]  /*c5e0*/  F2FP.BF16.F32.PACK_AB R123, R87, R86 ;  /* 0x00000056577b723e */ /* 0x000fe200000010ff */
[----:B------:R-:W-:Y:S02]  /*c5f0*/  VIADD R4, R92, 0xfffffffe ;  /* 0xfffffffe5c047836 */ /* 0x000fe40000000000 */
[C---:B-1----:R-:W-:Y:S01]  /*c600*/  FADD.FTZ R6, R65.reuse, R6 ;  /* 0x0000000641067221 */ /* 0x042fe20000010000 */
[----:B------:R-:W-:Y:S01]  /*c610*/  F2FP.BF16.F32.PACK_AB R122, R65, R122 ;  /* 0x0000007a417a723e */ /* 0x000fe200000010ff */
[----:B------:R-:W-:Y:S06]  /*c620*/  @P3 BRA `(.L_x_14097) ;  /* 0x0000000000543947 */ /* 0x000fec0003800000 */
        /* <DEDUP_REMOVED lines=12> */
.L_x_14099:
[----:B------:R-:W-:-:S06]  /*c6f0*/  UISETP.NE.AND UP1, UPT, UR5, 0x1, UPT ;  /* 0x000000010500788c */ /* 0x000fcc000bf25270 */
[----:B------:R-:W-:-:S05]  /*c700*/  PLOP3.LUT P3, PT, PT, PT, UP1, 0x80, 0x0 ;  /* 0x000000000000781c */ /* 0x000fca0003f6f018 */
[----:B------:R-:W-:-:S08]  /*c710*/  @UP1 ULDC.64 UR6, c[0x0][0x9e8] ;  /* 0x00027a0000061ab9 */ /* 0x000fd00000000a00 */
[----:B------:R-:W-:-:S05]  /*c720*/  @P3 IMAD.HI.U32 R14, R11, UR6, RZ ;  /* 0x000000060b0e3c27 */ /* 0x000fca000f8e00ff */
[----:B------:R-:W-:-:S07]  /*c730*/  @P3 SHF.R.U32.HI R11, RZ, UR7, R14 ;  /* 0x00000007ff0b3c19 */ /* 0x000fce000801160e */
.L_x_14100:
[----:B------:R-:W-:Y:S05]  /*c740*/  BSYNC B0 ;  /* 0x0000000000007941 */ /* 0x000fea0003800000 */
.L_x_14098:
[----:B------:R-:W-:-:S04]  /*c750*/  IMAD.U32 R14, RZ, RZ, UR5 ;  /* 0x00000005ff0e7e24 */ /* 0x000fc8000f8e00ff */
[----:B------:R-:W-:-:S05]  /*c760*/  IMAD R14, R11, UR5, R14 ;  /* 0x000000050b0e7c24 */ /* 0x000fca000f8e020e */
[----:B------:R-:W-:-:S07]  /*c770*/  VIMNMX R7, R7, R14, PT ;  /* 0x0000000e07077248 */ /* 0x000fce0003fe0100 */
.L_x_14097:
        /* <DEDUP_REMOVED lines=29> */
[----:B--2---:R-:W-:-:S04]  /*c950*/  VIMNMX R21, R11, R14, !PT ;  /* 0x0000000e0b157248 */ /* 0x004fc80007fe0100 */
[----:B------:R-:W-:-:S13]  /*c960*/  ISETP.GE.AND P3, PT, R4, R21, PT ;  /* 0x000000150400720c */ /* 0x000fda0003f66270 */
[----:B------:R-:W-:Y:S05]  /*c970*/  @!P3 BRA `(.L_x_14101) ;  /* 0x0000002c00fcb947 */ /* 0x000fea0003800000 */
[----:B------:R-:W-:-:S07]  /*c980*/  IMAD.MOV.U32 R119, RZ, RZ, RZ ;  /* 0x000000ffff777224 */ /* 0x000fce00078e00ff */
.L_x_14119:
        /* <DEDUP_REMOVED lines=11> */
.L_x_14103:
[----:B------:R-:W-:Y:S01]  /*ca40*/  IMAD R11, R7, 0x8, R2 ;  /* 0x00000008070b7824 */ /* 0x000fe200078e0202 */
[----:B------:R-:W-:-:S04]  /*ca50*/  SHF.L.U32 R10, R20, 0x1f, RZ ;  /* 0x0000001f140a7819 */ /* 0x000fc800000006ff */
[----:B------:R0:W1:Y:S01]  /*ca60*/  SYNCS.PHASECHK.TRANS64.TRYWAIT P4, [R11+URZ+0x16830], R10 ;  /* 0x0168300a0b0075a7 */ /* 0x000062000808017f */
[----:B------:R-:W-:Y:S05]  /*ca70*/  @!P0 BRA `(.L_x_14104) ;  /* 0x0000000000048947 */ /* 0x000fea0003800000 */
[----:B------:R-:W-:Y:S01]  /*ca80*/  BPT.TRAP 0x1 ;  /* 0x000000040000795c */ /* 0x000fe20000300000 */
.L_x_14104:
[----:B------:R-:W-:Y:S04]  /*ca90*/  BSSY B0, `(.L_x_14102) ;  /* 0x0000004000007945 */ /* 0x000fe80003800000 */
[----:B-1----:R-:W-:Y:S05]  /*caa0*/  @P4 BRA `(.L_x_14105) ;  /* 0x0000000000084947 */ /* 0x002fea0003800000 */
[----:B------:R-:W1:Y:S02]  /*cab0*/  SYNCS.PHASECHK.TRANS64.TRYWAIT P4, [R11+URZ+0x16830], R10 ;  /* 0x0168300a0b0075a7 */ /* 0x000e64000808017f */
[----:B-1----:R-:W-:Y:S05]  /*cac0*/  @!P4 BRA `(.L_x_14106) ;  /* 0x0000011c0004c947 */ /* 0x002fea0003800000 */
.L_x_14105:
[----:B------:R-:W-:Y:S05]  /*cad0*/  BSYNC B0 ;  /* 0x0000000000007941 */ /* 0x000fea0003800000 */
.L_x_14102:
[----:B01----:R-:W2:Y:S01]  /*cae0*/  LDL R11, [R1+0x20] ;  /* 0x00002000010b7983 */ /* 0x003ea20000100800 */
[----:B------:R-:W0:Y:S01]  /*caf0*/  S2R R10, SR_TID.X ;  /* 0x00000000000a7919 */ /* 0x000e220000002100 */
[----:B------:R-:W-:Y:S05]  /*cb00*/  WARPSYNC.ALL ;  /* 0x0000000000007948 */ /* 0x000fea0003800000 */
[----:B------:R-:W-:Y:S01]  /*cb10*/  IMAD.MOV.U32 R25, RZ, RZ, 0x40000040 ;  /* 0x40000040ff197424 */ /* 0x000fe200078e00ff */
[----:B0-----:R-:W-:Y:S02]  /*cb20*/  SHF.R.U32.HI R10, RZ, 0x7, R10 ;  /* 0x00000007ff0a7819 */ /* 0x001fe4000001160a */
[----:B------:R-:W-:-:S02]  /*cb30*/  R2UR UR8, R8 ;  /* 0x00000000080872ca */ /* 0x000fc400000e0000 */
[----:B------:R-:W-:Y:S02]  /*cb40*/  R2UR UR9, R9 ;  /* 0x00000000090972ca */ /* 0x000fe400000e0000 */
[C---:B------:R-:W-:Y:S02]  /*cb50*/  R2UR UR11, R25.reuse ;  /* 0x00000000190b72ca */ /* 0x040fe400000e0000 */
[----:B------:R-:W-:Y:S01]  /*cb60*/  R2UR UR23, R25 ;  /* 0x00000000191772ca */ /* 0x000fe200000e0000 */
[----:B------:R-:W-:Y:S01]  /*cb70*/  IMAD.MOV.U32 R15, RZ, RZ, 0x40000040 ;  /* 0x40000040ff0f7424 */ /* 0x000fe200078e00ff */
[----:B------:R-:W-:Y:S02]  /*cb80*/  R2UR UR12, R156 ;  /* 0x000000009c0c72ca */ /* 0x000fe400000e0000 */
[----:B------:R-:W-:Y:S02]  /*cb90*/  R2UR UR13, R157 ;  /* 0x000000009d0d72ca */ /* 0x000fe400000e0000 */
[----:B------:R-:W-:Y:S01]  /*cba0*/  R2UR UR15, R15 ;  /* 0x000000000f0f72ca */ /* 0x000fe200000e0000 */
[----:B--2---:R-:W-:-:S02]  /*cbb0*/  IMAD R24, R7, 0x400, R11 ;  /* 0x0000040007187824 */ /* 0x004fc400078e020b */
[----:B------:R-:W-:-:S05]  /*cbc0*/  VIADD R11, R10, 0x8 ;  /* 0x000000080a0b7836 */ /* 0x000fca0000000000 */
[----:B------:R0:W-:Y:S01]  /*cbd0*/  BAR.SYNC.DEFER_BLOCKING R11, 0x100 ;  /* 0x0004000b0000751d */ /* 0x0001e20000010000 */
[C---:B------:R-:W-:Y:S01]  /*cbe0*/  R2UR UR10, R24.reuse ;  /* 0x00000000180a72ca */ /* 0x040fe200000e0000 */
[C---:B------:R-:W-:Y:S02]  /*cbf0*/  VIADD R14, R24.reuse, 0x2 ;  /* 0x00000002180e7836 */ /* 0x040fe40000000000 */
[C---:B------:R-:W-:Y:S02]  /*cc00*/  VIADD R10, R24.reuse, 0x4 ;  /* 0x00000004180a7836 */ /* 0x040fe40000000000 */
[----:B------:R-:W-:-:S05]  /*cc10*/  VIADD R24, R24, 0x6 ;  /* 0x0000000618187836 */ /* 0x000fca0000000000 */
[----:B------:R-:W-:Y:S02]  /*cc20*/  R2UR UR22, R24 ;  /* 0x00000000181672ca */ /* 0x000fe400000e0000 */
[----:B------:R-:W-:-:S06]  /*cc30*/  WARPGROUP.ARRIVE ;  /* 0x00000000000079c5 */ /* 0x000fcc0000000000 */
[----:B------:R-:W-:Y:S01]  /*cc40*/  HGMMA.64x128x16.F32.BF16 R24, gdesc[UR8], RZ, !UPT, gsb0 ;  /* 0x01e00000081879f0 */ /* 0x000fe2000c0018ff */
[----:B------:R-:W-:Y:S01]  /*cc50*/  R2UR UR14, R14 ;  /* 0x000000000e0e72ca */ /* 0x000fe200000e0000 */
[----:B0-----:R-:W-:Y:S01]  /*cc60*/  IMAD.MOV.U32 R11, RZ, RZ, 0x40000040 ;  /* 0x40000040ff0b7424 */ /* 0x001fe200078e00ff */
[----:B------:R-:W-:Y:S02]  /*cc70*/  R2UR UR18, R10 ;  /* 0x000000000a1272ca */ /* 0x000fe400000e0000 */
[----:B------:R-:W-:Y:S02]  /*cc80*/  R2UR UR16, R154 ;  /* 0x000000009a1072ca */ /* 0x000fe400000e0000 */
[----:B------:R-:W-:Y:S02]  /*cc90*/  R2UR UR19, R11 ;  /* 0x000000000b1372ca */ /* 0x000fe400000e0000 */
[----:B------:R-:W-:Y:S01]  /*cca0*/  R2UR UR17, R155 ;  /* 0x000000009b1172ca */ /* 0x000fe200000e0000 */
[----:B------:R-:W-:-:S02]  /*ccb0*/  WARPGROUP.DEPBAR.LE gsb0, 0x0 ;  /* 0x00008000000079c5 */ /* 0x000fc40000010000 */
[----:B------:R-:W-:-:S06]  /*ccc0*/  WARPGROUP.ARRIVE ;  /* 0x00000000000079c5 */ /* 0x000fcc0000000000 */
[----:B------:R-:W-:Y:S01]  /*ccd0*/  HGMMA.64x128x16.F32.BF16 R24, gdesc[UR12], R24, gsb0 ;  /* 0x01e000000c1879f0 */ /* 0x000fe20008001818 */
        /* <DEDUP_REMOVED lines=9> */
[----:B------:R-:W-:Y:S05]  /*cd70*/  @P3 BRA `(.L_x_14107) ;  /* 0x0000000000283947 */ /* 0x000fea0003800000 */
[----:B------:R-:W-:Y:S05]  /*cd80*/  @!P0 BRA `(.L_x_14108) ;  /* 0x0000000000048947 */ /* 0x000fea0003800000 */
[----:B------:R-:W-:Y:S01]  /*cd90*/  BPT.TRAP 0x1 ;  /* 0x000000040000795c */ /* 0x000fe20000300000 */
.L_x_14108:
[----:B------:R-:W-:Y:S01]  /*cda0*/  SHF.L.U32 R10, R23, 0x1f, RZ ;  /* 0x0000001f170a7819 */ /* 0x000fe200000006ff */
[----:B------:R-:W-:-:S04]  /*cdb0*/  IMAD R11, R16, 0x8, R2 ;  /* 0x00000008100b7824 */ /* 0x000fc800078e0202 */
[----:B------:R0:W1:Y:S01]  /*cdc0*/  SYNCS.PHASECHK.TRANS64.TRYWAIT P3, [R11+URZ+0x16850], R10 ;  /* 0x0168500a0b0075a7 */ /* 0x000062000806017f */
[----:B------:R-:W-:Y:S05]  /*cdd0*/  @!P0 BRA `(.L_x_14109) ;  /* 0x0000000000048947 */ /* 0x000fea0003800000 */
[----:B------:R-:W-:Y:S01]  /*cde0*/  BPT.TRAP 0x1 ;  /* 0x000000040000795c */ /* 0x000fe20000300000 */
.L_x_14109:
[----:B-1----:R-:W-:Y:S05]  /*cdf0*/  @P3 BRA `(.L_x_14107) ;  /* 0x0000000000083947 */ /* 0x002fea0003800000 */
[----:B------:R-:W1:Y:S02]  /*ce00*/  SYNCS.PHASECHK.TRANS64.TRYWAIT P3, [R11+URZ+0x16850], R10 ;  /* 0x0168500a0b0075a7 */ /* 0x000e64000806017f */
[----:B-1----:R-:W-:Y:S05]  /*ce10*/  @!P3 BRA `(.L_x_14110) ;  /* 0x000001180044b947 */ /* 0x002fea0003800000 */
.L_x_14107:
[----:B01----:R-:W-:Y:S01]  /*ce20*/  VIADD R10, R2, 0x400 ;  /* 0x00000400020a7836 */ /* 0x003fe20000000000 */
[----:B------:R-:W2:Y:S01]  /*ce30*/  LDL R23, [R1+0x28] ;  /* 0x0000280001177983 */ /* 0x000ea20000100800 */
[----:B------:R-:W-:Y:S01]  /*ce40*/  IMAD.MOV.U32 R11, RZ, RZ, 0x40000040 ;  /* 0x40000040ff0b7424 */ /* 0x000fe200078e00ff */
[----:B------:R-:W-:Y:S05]  /*ce50*/  WARPSYNC.ALL ;  /* 0x0000000000007948 */ /* 0x000fea0003800000 */
[----:B------:R-:W-:Y:S01]  /*ce60*/  SHF.R.U32.HI R10, RZ, 0x4, R10 ;  /* 0x00000004ff0a7819 */ /* 0x000fe2000001160a */
[----:B------:R-:W-:Y:S01]  /*ce70*/  WARPGROUP.ARRIVE ;  /* 0x00000000000079c5 */ /* 0x000fe20000000000 */
[----:B------:R-:W-:-:S02]  /*ce80*/  R2UR UR11, R11 ;  /* 0x000000000b0b72ca */ /* 0x000fc400000e0000 */
[----:B------:R-:W-:-:S05]  /*ce90*/  LOP3.LUT R10, R10, 0x3fff, RZ, 0xc0, !PT ;  /* 0x00003fff0a0a7812 */ /* 0x000fca00078ec0ff */
[----:B------:R-:W-:-:S05]  /*cea0*/  IMAD R10, R16, 0x400, R10 ;  /* 0x00000400100a7824 */ /* 0x000fca00078e020a */
[----:B------:R-:W-:-:S13]  /*ceb0*/  R2UR UR10, R10 ;  /* 0x000000000a0a72ca */ /* 0x000fda00000e0000 */
[----:B------:R-:W-:Y:S01]  /*cec0*/  HGMMA.64x64x16.F32.BF16 R88, R148, gdesc[UR8].tnspB, R88, gsb0 ;  /* 0x40e0000894587df0 */ /* 0x000fe20008001858 */
[----:B------:R-:W-:Y:S02]  /*ced0*/  VIADD R14, R10, 0x80 ;  /* 0x000000800a0e7836 */ /* 0x000fe40000000000 */
[----:B------:R-:W-:-:S03]  /*cee0*/  IMAD.MOV.U32 R15, RZ, RZ, 0x40000040 ;  /* 0x40000040ff0f7424 */ /* 0x000fc600078e00ff */
[----:B------:R-:W-:Y:S02]  /*cef0*/  R2UR UR10, R14 ;  /* 0x000000000e0a72ca */ /* 0x000fe400000e0000 */
[----:B------:R-:W-:Y:S01]  /*cf00*/  R2UR UR11, R15 ;  /* 0x000000000f0b72ca */ /* 0x000fe200000e0000 */
[----:B------:R-:W-:Y:S02]  /*cf10*/  VIADD R14, R10, 0x100 ;  /* 0x000001000a0e7836 */ /* 0x000fe40000000000 */
[----:B------:R-:W-:Y:S01]  /*cf20*/  IMAD.MOV.U32 R15, RZ, RZ, 0x40000040 ;  /* 0x40000040ff0f7424 */ /* 0x000fe200078e00ff */
[----:B------:R-:W-:Y:S02]  /*cf30*/  WARPGROUP.DEPBAR.LE gsb0, 0x0 ;  /* 0x00008000000079c5 */ /* 0x000fe40000010000 */
[----:B------:R-:W-:Y:S01]  /*cf40*/  WARPGROUP.ARRIVE ;  /* 0x00000000000079c5 */ /* 0x000fe20000000000 */
[----:B------:R-:W3:Y:S04]  /*cf50*/  LDL R151, [R1+0xc] ;  /* 0x00000c0001977983 */ /* 0x000ee80000100800 */
[----:B------:R-:W4:Y:S02]  /*cf60*/  LDL R149, [R1+0x8] ;  /* 0x0000080001957983 */ /* 0x000f240000100800 */
[----:B------:R-:W-:Y:S01]  /*cf70*/  HGMMA.64x64x16.F32.BF16 R88, R144, gdesc[UR8].tnspB, R88, gsb0 ;  /* 0x40e0000890587df0 */ /* 0x000fe20008001858 */
[----:B------:R-:W-:-:S02]  /*cf80*/  R2UR UR10, R14 ;  /* 0x000000000e0a72ca */ /* 0x000fc400000e0000 */
[----:B------:R-:W-:Y:S01]  /*cf90*/  R2UR UR11, R15 ;  /* 0x000000000f0b72ca */ /* 0x000fe200000e0000 */
[----:B------:R-:W-:Y:S01]  /*cfa0*/  VIADD R14, R10, 0x180 ;  /* 0x000001800a0e7836 */ /* 0x000fe20000000000 */
[----:B------:R-:W4:Y:S01]  /*cfb0*/  LDL R150, [R1+0x4] ;  /* 0x0000040001967983 */ /* 0x000f220000100800 */
[----:B------:R-:W-:Y:S01]  /*cfc0*/  IMAD.MOV.U32 R15, RZ, RZ, 0x40000040 ;  /* 0x40000040ff0f7424 */ /* 0x000fe200078e00ff */
[----:B------:R-:W-:Y:S02]  /*cfd0*/  WARPGROUP.DEPBAR.LE gsb0, 0x0 ;  /* 0x00008000000079c5 */ /* 0x000fe40000010000 */
[----:B------:R-:W-:Y:S01]  /*cfe0*/  WARPGROUP.ARRIVE ;  /* 0x00000000000079c5 */ /* 0x000fe20000000000 */
[----:B------:R-:W2:Y:S06]  /*cff0*/  LDL R147, [R1+0x18] ;  /* 0x0000180001937983 */ /* 0x000eac0000100800 */
[----:B------:R-:W-:Y:S01]  /*d000*/  HGMMA.64x64x16.F32.BF16 R88, R140, gdesc[UR8].tnspB, R88, gsb0 ;  /* 0x40e000088c587df0 */ /* 0x000fe20008001858 */
[----:B------:R-:W-:-:S02]  /*d010*/  R2UR UR10, R14 ;  /* 0x000000000e0a72ca */ /* 0x000fc400000e0000 */
[----:B------:R-:W-:Y:S01]  /*d020*/  R2UR UR11, R15 ;  /* 0x000000000f0b72ca */ /* 0x000fe200000e0000 */
[----:B------:R-:W-:Y:S02]  /*d030*/  VIADD R14, R10, 0x200 ;  /* 0x000002000a0e7836 */ /* 0x000fe40000000000 */
[----:B------:R-:W-:Y:S01]  /*d040*/  IMAD.MOV.U32 R15, RZ, RZ, 0x40000040 ;  /* 0x40000040ff0f7424 */ /* 0x000fe200078e00ff */
[----:B------:R-:W-:Y:S02]  /*d050*/  WARPGROUP.DEPBAR.LE gsb0, 0x0 ;  /* 0x00008000000079c5 */ /* 0x000fe40000010000 */
[----:B------:R-:W-:-:S07]  /*d060*/  WARPGROUP.ARRIVE ;  /* 0x00000000000079c5 */ /* 0x000fce0000000000 */
[----:B------:R-:W-:Y:S01]  /*d070*/  HGMMA.64x64x16.F32.BF16 R88, R136, gdesc[UR8].tnspB, R88, gsb0 ;  /* 0x40e0000888587df0 */ /* 0x000fe20008001858 */
[----:B------:R-:W-:Y:S02]  /*d080*/  R2UR UR10, R14 ;  /* 0x000000000e0a72ca */ /* 0x000fe400000e0000 */
        /* <DEDUP_REMOVED lines=22> */
[----:B------:R-:W0:Y:S01]  /*d1f0*/  S2R R148, SR_TID.X ;  /* 0x0000000000947919 */ /* 0x000e220000002100 */
[----:B------:R-:W1:Y:S08]  /*d200*/  @P2 LDC R10, c[0x0][0x44c] ;  /* 0x00011300ff0a2b82 */ /* 0x000e700000000800 */
[----:B------:R-:W5:Y:S01]  /*d210*/  @P2 LDC R11, c[0x0][0x450] ;  /* 0x00011400ff0b2b82 */ /* 0x000f620000000800 */
[----:B------:R-:W-:-:S02]  /*d220*/  WARPGROUP.DEPBAR.LE gsb0, 0x0 ;  /* 0x00008000000079c5 */ /* 0x000fc40000010000 */
[----:B------:R-:W-:-:S06]  /*d230*/  WARPGROUP.ARRIVE ;  /* 0x00000000000079c5 */ /* 0x000fcc0000000000 */
[----:B------:R-:W-:Y:S01]  /*d240*/  HGMMA.64x64x16.F32.BF16 R88, R120, gdesc[UR8].tnspB, R88, gsb0 ;  /* 0x40e0000878587df0 */ /* 0x000fe20008001858 */
[----:B0-----:R-:W-:Y:S02]  /*d250*/  ISETP.GE.U32.AND P3, PT, R148, 0x180, PT ;  /* 0x000001809400780c */ /* 0x001fe40003f66070 */
[----:B------:R-:W-:Y:S02]  /*d260*/  WARPGROUP.DEPBAR.LE gsb0, 0x0 ;  /* 0x00008000000079c5 */ /* 0x000fe40000010000 */
[----:B--2---:R-:W-:Y:S01]  /*d270*/  IMAD.IADD R123, R23, 0x1, R147 ;  /* 0x00000001177b7824 */ /* 0x004fe200078e0293 */
[----:B------:R-:W-:-:S03]  /*d280*/  SHF.R.U32.HI R23, RZ, 0x7, R148 ;  /* 0x00000007ff177819 */ /* 0x000fc60000011694 */
[----:B-1----:R-:W-:-:S05]  /*d290*/  @P2 IMAD.HI.U32 R10, R123, R10, RZ ;  /* 0x0000000a7b0a2227 */ /* 0x002fca00078e00ff */
[----:B-----5:R-:W-:Y:S01]  /*d2a0*/  @P2 SHF.R.U32.HI R123, RZ, R11, R10 ;  /* 0x0000000bff7b2219 */ /* 0x020fe2000001160a */
[----:B------:R-:W-:Y:S02]  /*d2b0*/  @!P1 IMAD R10, R7, 0x8, R2 ;  /* 0x00000008070a9824 */ /* 0x000fe400078e0202 */
[----:B------:R-:W-:Y:S02]  /*d2c0*/  VIADD R15, R23, 0x9 ;  /* 0x00000009170f7836 */ /* 0x000fe40000000000 */
[----:B------:R-:W-:Y:S01]  /*d2d0*/  IMAD.SHL.U32 R11, R4, 0x80, RZ ;  /* 0x00000080040b7824 */ /* 0x000fe200078e00ff */
[----:B------:R-:W0:Y:S01]  /*d2e0*/  SHFL.IDX PT, R124, R123, RZ, 0x1c1f ;  /* 0x001c1fff7b7c7589 */ /* 0x000e2200000e0000 */
[----:B------:R-:W-:Y:S01]  /*d2f0*/  @!P1 VIADD R10, R10, 0x16840 ;  /* 0x000168400a0a9836 */ /* 0x000fe20000000000 */
[----:B------:R-:W-:Y:S02]  /*d300*/  SEL R15, R15, 0x9, !P3 ;  /* 0x000000090f0f7807 */ /* 0x000fe40005800000 */
[----:B------:R-:W-:-:S02]  /*d310*/  IADD3 R14, -R11, 0x1, RZ ;  /* 0x000000010b0e7810 */ /* 0x000fc40007ffe1ff */
[----:B------:R-:W-:Y:S01]  /*d320*/  @!P1 PRMT R10, RZ, 0x654, R10 ;  /* 0x00000654ff0a9816 */ /* 0x000fe2000000000a */
[----:B------:R1:W-:Y:S06]  /*d330*/  BAR.ARV R15, 0x100 ;  /* 0x0004000f0000751d */ /* 0x0003ec0000002000 */
[----:B------:R2:W-:Y:S01]  /*d340*/  @!P1 SYNCS.ARRIVE.TRANS64.RED.A1T0 RZ, [R10+URZ], RZ ;  /* 0x000000ff0aff99a7 */ /* 0x0005e2000810043f */
[----:B---3--:R-:W-:Y:S01]  /*d350*/  IMAD R14, R151, -0x2, R14 ;  /* 0xfffffffe970e7824 */ /* 0x008fe200078e020e */
[----:B------:R-:W-:Y:S01]  /*d360*/  PLOP3.LUT P3, PT, PT, PT, UP0, 0x40, 0x0 ;  /* 0x000000000000781c */ /* 0x000fe20003f6e808 */
[----:B--2---:R-:W-:-:S03]  /*d370*/  IMAD.U32 R10, RZ, RZ, UR25 ;  /* 0x00000019ff0a7e24 */ /* 0x004fc6000f8e00ff */
[----:B----4-:R-:W-:Y:S02]  /*d380*/  IADD3 R121, -R150, R14, R149 ;  /* 0x0000000e96797210 */ /* 0x010fe40007ffe195 */
[----:B------:R-:W-:-:S03]  /*d390*/  LOP3.LUT R14, RZ, R10, RZ, 0x33, !PT ;  /* 0x0000000aff0e7212 */ /* 0x000fc600078e33ff */
[----:B------:R-:W-:Y:S02]  /*d3a0*/  VIADD R122, R121, UR28 ;  /* 0x0000001c797a7c36 */ /* 0x000fe40008000000 */
[----:B------:R-:W-:Y:S02]  /*d3b0*/  IMAD.IADD R121, R14, 0x1, R121 ;  /* 0x000000010e797824 */ /* 0x000fe400078e0279 */
[--C-:B0-----:R-:W-:Y:S02]  /*d3c0*/  IMAD.IADD R120, R122, 0x1, R124.reuse ;  /* 0x000000017a787824 */ /* 0x101fe400078e027c */
[----:B------:R-:W-:Y:S01]  /*d3d0*/  IMAD.IADD R23, R121, 0x1, R124 ;  /* 0x0000000179177824 */ /* 0x000fe200078e027c */
[----:B-1----:R-:W-:Y:S06]  /*d3e0*/  @P3 BRA `(.L_x_14111) ;  /* 0x0000000000583947 */ /* 0x002fec0003800000 */
        /* <DEDUP_REMOVED lines=12> */
.L_x_14113:
[----:B------:R-:W-:-:S05]  /*d4b0*/  IMAD.U32 R125, RZ, RZ, UR24 ;  /* 0x00000018ff7d7e24 */ /* 0x000fca000f8e00ff */
[----:B------:R-:W-:-:S13]  /*d4c0*/  ISETP.NE.AND P3, PT, R125, 0x1, PT ;  /* 0x000000017d00780c */ /* 0x000fda0003f65270 */
[----:B------:R-:W0:Y:S02]  /*d4d0*/  @P3 LDC.64 R14, c[0x0][0x9e8] ;  /* 0x00027a00ff0e3b82 */ /* 0x000e240000000a00 */
[----:B0-----:R-:W-:-:S05]  /*d4e0*/  @P3 IMAD.HI.U32 R14, R124, R14, RZ ;  /* 0x0000000e7c0e3227 */ /* 0x001fca00078e00ff */
[----:B------:R-:W-:-:S07]  /*d4f0*/  @P3 SHF.R.U32.HI R124, RZ, R15, R14 ;  /* 0x0000000fff7c3219 */ /* 0x000fce000001160e */
.L_x_14114:
[----:B------:R-:W-:Y:S05]  /*d500*/  BSYNC B0 ;  /* 0x0000000000007941 */ /* 0x000fea0003800000 */
.L_x_14112:
[----:B------:R-:W-:-:S04]  /*d510*/  IMAD R124, R124, R125, -R11 ;  /* 0x0000007d7c7c7224 */ /* 0x000fc800078e0a0b */
[----:B------:R-:W-:-:S05]  /*d520*/  IMAD R124, R151, -0x2, R124 ;  /* 0xfffffffe977c7824 */ /* 0x000fca00078e027c */
[----:B------:R-:W-:Y:S02]  /*d530*/  VIMNMX R23, R23, R124, !PT ;  /* 0x0000007c17177248 */ /* 0x000fe40007fe0100 */
[----:B------:R-:W-:-:S07]  /*d540*/  VIADDMNMX R120, R124, R125, R120, PT ;  /* 0x0000007d7c787246 */ /* 0x000fce0003800178 */
.L_x_14111:
        /* <DEDUP_REMOVED lines=13> */
[--C-:B0-----:R-:W-:Y:S01]  /*d620*/  IMAD.IADD R122, R122, 0x1, R123.reuse ;  /* 0x000000017a7a7824 */ /* 0x101fe200078e027b */
[C---:B------:R-:W-:Y:S01]  /*d630*/  ISETP.LT.OR P5, PT, R120.reuse, 0xa, P5 ;  /* 0x0000000a7800780c */ /* 0x040fe20002fa1670 */
[----:B------:R-:W-:Y:S01]  /*d640*/  IMAD.IADD R121, R121, 0x1, R123 ;  /* 0x0000000179797824 */ /* 0x000fe200078e027b */
[----:B------:R-:W-:Y:S02]  /*d650*/  ISETP.LT.OR P4, PT, R120, 0x11, P4 ;  /* 0x000000117800780c */ /* 0x000fe40002781670 */
[----:B------:R-:W-:Y:S02]  /*d660*/  FSEL R29, R29, -INF , !P5 ;  /* 0xff8000001d1d7808 */ /* 0x000fe40006800000 */
[----:B------:R-:W-:Y:S02]  /*d670*/  FSEL R32, R32, -INF , !P4 ;  /* 0xff80000020207808 */ /* 0x000fe40006000000 */
[----:B------:R-:W-:-:S02]  /*d680*/  ISETP.GT.AND P4, PT, R23, 0x18, P3 ;  /* 0x000000181700780c */ /* 0x000fc40001f84270 */
[C---:B------:R-:W-:Y:S02]  /*d690*/  ISETP.GT.AND P5, PT, R23.reuse, 0x11, P3 ;  /* 0x000000111700780c */ /* 0x040fe40001fa4270 */
        /* <DEDUP_REMOVED lines=93> */
.L_x_14117:
[----:B------:R-:W-:-:S05]  /*dc70*/  IMAD.U32 R23, RZ, RZ, UR24 ;  /* 0x00000018ff177e24 */ /* 0x000fca000f8e00ff */
[----:B------:R-:W-:-:S13]  /*dc80*/  ISETP.NE.AND P4, PT, R23, 0x1, PT ;  /* 0x000000011700780c */ /* 0x000fda0003f85270 */
[----:B------:R-:W0:Y:S02]  /*dc90*/  @P4 LDC.64 R14, c[0x0][0x9e8] ;  /* 0x00027a00ff0e4b82 */ /* 0x000e240000000a00 */
[----:B0-----:R-:W-:-:S05]  /*dca0*/  @P4 IMAD.HI.U32 R14, R123, R14, RZ ;  /* 0x0000000e7b0e4227 */ /* 0x001fca00078e00ff */
[----:B------:R-:W-:-:S07]  /*dcb0*/  @P4 SHF.R.U32.HI R123, RZ, R15, R14 ;  /* 0x0000000fff7b4219 */ /* 0x000fce000001160e */
.L_x_14118:
[----:B------:R-:W-:Y:S05]  /*dcc0*/  BSYNC B0 ;  /* 0x0000000000007941 */ /* 0x000fea0003800000 */
.L_x_14116:
[----:B------:R-:W-:-:S04]  /*dcd0*/  IMAD R11, R123, R23, -R11 ;  /* 0x000000177b0b7224 */ /* 0x000fc800078e0a0b */
[----:B------:R-:W-:-:S05]  /*dce0*/  IMAD R14, R151, -0x2, R11 ;  /* 0xfffffffe970e7824 */ /* 0x000fca00078e020b */
[----:B------:R-:W-:Y:S02]  /*dcf0*/  VIADDMNMX R122, R14, R23, R122, PT ;  /* 0x000000170e7a7246 */ /* 0x000fe4000380017a */
[----:B------:R-:W-:-:S07]  /*dd00*/  VIMNMX R121, R121, R14, !PT ;  /* 0x0000000e79797248 */ /* 0x000fce0007fe0100 */
.L_x_14115:
[----:B------:R-:W-:Y:S01]  /*dd10*/  FMNMX.FTZ R14, R24, R3, !PT ;  /* 0x00000003180e7209 */ /* 0x000fe20007810000 */
[----:B------:R-:W-:Y:S01]  /*dd20*/  UMOV UR41, UR7 ;  /* 0x0000000700297c82 */ /* 0x000fe20008000000 */
[----:B------:R-:W-:Y:S01]  /*dd30*/  ISETP.GT.AND P5, PT, R121, 0x8, P3 ;  /* 0x000000087900780c */ /* 0x000fe20001fa4270 */
[----:B------:R-:W-:Y:S01]  /*dd40*/  @!P1 IMAD R16, R16, 0x8, R2 ;  /* 0x0000000810109824 */ /* 0x000fe200078e0202 */
[----:B------:R-:W-:Y:S02]  /*dd50*/  FMNMX.FTZ R11, R25, R14, !PT ;  /* 0x0000000e190b7209 */ /* 0x000fe40007810000 */
[----:B------:R-:W-:Y:S01]  /*dd60*/  ISETP.LT.OR P5, PT, R122, 0x9, P5 ;  /* 0x000000097a00780c */ /* 0x000fe20002fa1670 */
[----:B------:R-:W-:Y:S01]  /*dd70*/  @!P1 VIADD R16, R16, 0x16860 ;  /* 0x0001686010109836 */ /* 0x000fe20000000000 */
        /* <DEDUP_REMOVED lines=42> */
[----:B------:R-:W-:Y:S02]  /*e020*/  ISETP.LT.OR P5, PT, R122, 0x29, P5 ;  /* 0x000000297a00780c */ /* 0x000fe40002fa1670 */
[----:B------:R-:W-:-:S02]  /*e030*/  FMNMX.FTZ R11, R69, R14, !PT ;  /* 0x0000000e450b7209 */ /* 0x000fc40007810000 */
[----:B------:R-:W-:Y:S02]  /*e040*/  ISETP.LT.OR P4, PT, R122, 0x1a, P4 ;  /* 0x0000001a7a00780c */ /* 0x000fe40002781670 */
[----:B------:R-:W-:Y:S02]  /*e050*/  FSEL R46, R46, -INF , !P5 ;  /* 0xff8000002e2e7808 */ /* 0x000fe40006800000 */
[----:B------:R-:W-:Y:S02]  /*e060*/  FMNMX.FTZ R14, R72, R11, !PT ;  /* 0x0000000b480e7209 */ /* 0x000fe40007810000 */
[----:B------:R-:W-:Y:S02]  /*e070*/  ISETP.GT.AND P5, PT, R121, 0x30, P3 ;  /* 0x000000307900780c */ /* 0x000fe40001fa4270 */
[----:B------:R-:W-:Y:S02]  /*e080*/  FSEL R39, R39, -INF , !P4 ;  /* 0xff80000027277808 */ /* 0x000fe40006000000 */
[----:B------:R-:W-:-:S02]  /*e090*/  ISETP.GT.AND P4, PT, R121, 0x21, P3 ;  /* 0x000000217900780c */ /* 0x000fc40001f84270 */
[----:B------:R-:W-:Y:S02]  /*e0a0*/  FMNMX.FTZ R11, R73, R14, !PT ;  /* 0x0000000e490b7209 */ /* 0x000fe40007810000 */
[C---:B------:R-:W-:Y:S02]  /*e0b0*/  ISETP.LT.OR P5, PT, R122.reuse, 0x31, P5 ;  /* 0x000000317a00780c */ /* 0x040fe40002fa1670 */
[----:B------:R-:W-:Y:S02]  /*e0c0*/  ISETP.LT.OR P4, PT, R122, 0x22, P4 ;  /* 0x000000227a00780c */ /* 0x000fe40002781670 */
[----:B------:R-:W-:Y:S02]  /*e0d0*/  FMNMX.FTZ R14, R76, R11, !PT ;  /* 0x0000000b4c0e7209 */ /* 0x000fe40007810000 */
[----:B------:R-:W-:Y:S02]  /*e0e0*/  FSEL R50, R50, -INF , !P5 ;  /* 0xff80000032327808 */ /* 0x000fe40006800000 */
[----:B------:R-:W-:-:S02]  /*e0f0*/  ISETP.GT.AND P5, PT, R121, 0x38, P3 ;  /* 0x000000387900780c */ /* 0x000fc40001fa4270 */
[----:B------:R-:W-:Y:S02]  /*e100*/  FSEL R43, R43, -INF , !P4 ;  /* 0xff8000002b2b7808 */ /* 0x000fe40006000000 */
[----:B------:R-:W-:Y:S02]  /*e110*/  ISETP.GT.AND P4, PT, R121, 0x29, P3 ;  /* 0x000000297900780c */ /* 0x000fe40001f84270 */
[----:B------:R-:W-:Y:S02]  /*e120*/  FMNMX.FTZ R11, R77, R14, !PT ;  /* 0x0000000e4d0b7209 */ /* 0x000fe40007810000 */
[C---:B------:R-:W-:Y:S02]  /*e130*/  ISETP.LT.OR P5, PT, R122.reuse, 0x39, P5 ;  /* 0x000000397a00780c */ /* 0x040fe40002fa1670 */
[----:B------:R-:W-:Y:S02]  /*e140*/  ISETP.LT.OR P4, PT, R122, 0x2a, P4 ;  /* 0x0000002a7a00780c */ /* 0x000fe40002781670 */
[----:B------:R-:W-:-:S02]  /*e150*/  FMNMX.FTZ R14, R80, R11, !PT ;  /* 0x0000000b500e7209 */ /* 0x000fc40007810000 */
[----:B------:R-:W-:Y:S02]  /*e160*/  FSEL R54, R54, -INF , !P5 ;  /* 0xff80000036367808 */ /* 0x000fe40006800000 */
[----:B------:R-:W-:Y:S02]  /*e170*/  ISETP.GT.AND P5, PT, R121, 0x40, P3 ;  /* 0x000000407900780c */ /* 0x000fe40001fa4270 */
[----:B------:R-:W-:Y:S02]  /*e180*/  FSEL R47, R47, -INF , !P4 ;  /* 0xff8000002f2f7808 */ /* 0x000fe40006000000 */
[----:B------:R-:W-:Y:S02]  /*e190*/  FMNMX.FTZ R11, R81, R14, !PT ;  /* 0x0000000e510b7209 */ /* 0x000fe40007810000 */
[----:B------:R-:W-:Y:S02]  /*e1a0*/  ISETP.GT.AND P4, PT, R121, 0x31, P3 ;  /* 0x000000317900780c */ /* 0x000fe40001f84270 */
[----:B------:R-:W-:-:S02]  /*e1b0*/  ISETP.LT.OR P5, PT, R122, 0x41, P5 ;  /* 0x000000417a00780c */ /* 0x000fc40002fa1670 */
[----:B------:R-:W-:Y:S02]  /*e1c0*/  FMNMX.FTZ R14, R84, R11, !PT ;  /* 0x0000000b540e7209 */ /* 0x000fe40007810000 */
[----:B------:R-:W-:Y:S02]  /*e1d0*/  ISETP.LT.OR P4, PT, R122, 0x32, P4 ;  /* 0x000000327a00780c */ /* 0x000fe40002781670 */
[----:B------:R-:W-:Y:S02]  /*e1e0*/  FSEL R58, R58, -INF , !P5 ;  /* 0xff8000003a3a7808 */ /* 0x000fe40006800000 */
[----:B------:R-:W-:Y:S02]  /*e1f0*/  ISETP.GT.AND P5, PT, R121, 0x48, P3 ;  /* 0x000000487900780c */ /* 0x000fe40001fa4270 */
[----:B------:R-:W-:Y:S02]  /*e200*/  FMNMX.FTZ R14, R85, R14, !PT ;  /* 0x0000000e550e7209 */ /* 0x000fe40007810000 */
[----:B------:R-:W-:-:S02]  /*e210*/  FSEL R51, R51, -INF , !P4 ;  /* 0xff80000033337808 */ /* 0x000fc40006000000 */
[C---:B------:R-:W-:Y:S01]  /*e220*/  ISETP.GT.AND P4, PT, R121.reuse, 0x39, P3 ;  /* 0x000000397900780c */ /* 0x040fe20001f84270 */
[----:B------:R-:W0:Y:S01]  /*e230*/  SHFL.BFLY PT, R11, R14, 0x2, 0x1f ;  /* 0x0c401f000e0b7f89 */ /* 0x000e2200000e0000 */
[C---:B------:R-:W-:Y:S02]  /*e240*/  ISETP.LT.OR P5, PT, R122.reuse, 0x49, P5 ;  /* 0x000000497a00780c */ /* 0x040fe40002fa1670 */
[----:B------:R-:W-:Y:S02]  /*e250*/  ISETP.LT.OR P4, PT, R122, 0x3a, P4 ;  /* 0x0000003a7a00780c */ /* 0x000fe40002781670 */
[----:B------:R-:W-:Y:S02]  /*e260*/  FSEL R62, R62, -INF , !P5 ;  /* 0xff8000003e3e7808 */ /* 0x000fe40006800000 */
[----:B------:R-:W-:Y:S02]  /*e270*/  ISETP.GT.AND P5, PT, R121, 0x50, P3 ;  /* 0x000000507900780c */ /* 0x000fe40001fa4270 */
[----:B------:R-:W-:-:S02]  /*e280*/  FSEL R55, R55, -INF , !P4 ;  /* 0xff80000037377808 */ /* 0x000fc40006000000 */
[C---:B------:R-:W-:Y:S02]  /*e290*/  ISETP.GT.AND P4, PT, R121.reuse, 0x41, P3 ;  /* 0x000000417900780c */ /* 0x040fe40001f84270 */
        /* <DEDUP_REMOVED lines=12> */
[----:B0-----:R-:W-:Y:S02]  /*e360*/  FMNMX.FTZ R15, R14, R11, !PT ;  /* 0x0000000b0e0f7209 */ /* 0x001fe40007810000 */
[C---:B------:R-:W-:Y:S02]  /*e370*/  ISETP.LT.OR P5, PT, R122.reuse, 0x61, P5 ;  /* 0x000000617a00780c */ /* 0x040fe40002fa1670 */
[----:B------:R-:W-:Y:S01]  /*e380*/  ISETP.LT.OR P4, PT, R122, 0x52, P4 ;  /* 0x000000527a00780c */ /* 0x000fe20002781670 */
[----:B------:R-:W0:Y:S01]  /*e390*/  SHFL.BFLY PT, R120, R15, 0x1, 0x1f ;  /* 0x0c201f000f787f89 */ /* 0x000e2200000e0000 */
[----:B------:R-:W-:Y:S02]  /*e3a0*/  FSEL R74, R74, -INF , !P5 ;  /* 0xff8000004a4a7808 */ /* 0x000fe40006800000 */
[----:B------:R-:W-:-:S02]  /*e3b0*/  ISETP.GT.AND P5, PT, R121, 0x68, P3 ;  /* 0x000000687900780c */ /* 0x000fc40001fa4270 */
[----:B------:R-:W-:Y:S02]  /*e3c0*/  FSEL R67, R67, -INF , !P4 ;  /* 0xff80000043437808 */ /* 0x000fe40006000000 */
[C---:B------:R-:W-:Y:S02]  /*e3d0*/  ISETP.GT.AND P4, PT, R121.reuse, 0x59, P3 ;  /* 0x000000597900780c */ /* 0x040fe40001f84270 */
[C---:B------:R-:W-:Y:S02]  /*e3e0*/  ISETP.LT.OR P5, PT, R122.reuse, 0x69, P5 ;  /* 0x000000697a00780c */ /* 0x040fe40002fa1670 */
[----:B------:R-:W-:Y:S02]  /*e3f0*/  ISETP.LT.OR P4, PT, R122, 0x5a, P4 ;  /* 0x0000005a7a00780c */ /* 0x000fe40002781670 */
        /* <DEDUP_REMOVED lines=9> */
[----:B------:R-:W-:Y:S02]  /*e490*/  ISETP.GT.AND P4, PT, R121, 0x69, P3 ;  /* 0x000000697900780c */ /* 0x000fe40001f84270 */
[C---:B------:R-:W-:Y:S02]  /*e4a0*/  ISETP.LT.OR P5, PT, R122.reuse, 0x72, P5 ;  /* 0x000000727a00780c */ /* 0x040fe40002fa1670 */
[----:B0-----:R-:W-:Y:S02]  /*e4b0*/  FMNMX.FTZ R11, R15, R120, !PT ;  /* 0x000000780f0b7209 */ /* 0x001fe40007810000 */
[----:B------:R-:W-:Y:S02]  /*e4c0*/  ISETP.LT.OR P4, PT, R122, 0x6a, P4 ;  /* 0x0000006a7a00780c */ /* 0x000fe40002781670 */
[----:B------:R-:W-:Y:S01]  /*e4d0*/  FSEL R83, R83, -INF , !P5 ;  /* 0xff80000053537808 */ /* 0x000fe20006800000 */
[----:B------:R-:W-:Y:S01]  /*e4e0*/  FMUL.FTZ R14, R11, UR41 ;  /* 0x000000290b0e7c20 */ /* 0x000fe20008410000 */
[----:B------:R-:W-:-:S02]  /*e4f0*/  ISETP.GT.AND P5, PT, R121, RZ, P3 ;  /* 0x000000ff7900720c */ /* 0x000fc40001fa4270 */
[----:B------:R-:W-:Y:S02]  /*e500*/  FSEL R79, R79, -INF , !P4 ;  /* 0xff8000004f4f7808 */ /* 0x000fe40006000000 */
[----:B------:R-:W-:Y:S02]  /*e510*/  FSETP.NEU.FTZ.AND P4, PT, R11, -INF , PT ;  /* 0xff8000000b00780b */ /* 0x000fe40003f9d000 */
[----:B------:R-:W-:Y:S02]  /*e520*/  ISETP.LT.OR P5, PT, R122, 0x1, P5 ;  /* 0x000000017a00780c */ /* 0x000fe40002fa1670 */
[----:B------:R-:W-:Y:S02]  /*e530*/  FSEL R14, R14, RZ, P4 ;  /* 0x000000ff0e0e7208 */ /* 0x000fe40002000000 */
[----:B------:R-:W-:Y:S02]  /*e540*/  FSEL R26, R26, -INF , !P5 ;  /* 0xff8000001a1a7808 */ /* 0x000fe40006800000 */
[----:B------:R-:W-:Y:S01]  /*e550*/  ISETP.GT.AND P5, PT, R121, 0x78, P3 ;  /* 0x000000787900780c */ /* 0x000fe20001fa4270 */
        /* <DEDUP_REMOVED lines=54> */
[----:B------:R-:W-:Y:S02]  /*e8c0*/  MUFU.EX2 R150, R150 ;  /* 0x0000009600967308 */ /* 0x000fe40000000800 */
[----:B------:R-:W-:Y:S01]  /*e8d0*/  FMNMX.FTZ R33, R59, R32, !PT ;  /* 0x000000203b217209 */ /* 0x000fe20007810000 */
[----:B------:R-:W-:-:S03]  /*e8e0*/  FFMA.FTZ R32, R49, UR41, -R14 ;  /* 0x0000002931207c23 */ /* 0x000fc6000801080e */
        /* <DEDUP_REMOVED lines=18> */
[----:B------:R-:W-:Y:S01]  /*ea10*/  FMNMX.FTZ R37, R83, R40, !PT ;  /* 0x0000002853257209 */ /* 0x000fe20007810000 */
[----:B------:R-:W-:-:S03]  /*ea20*/  FFMA.FTZ R40, R65, UR41, -R14 ;  /* 0x0000002941287c23 */ /* 0x000fc6000801080e */
[----:B------:R-:W-:Y:S02]  /*ea30*/  FMNMX.FTZ R44, R86, R37, !PT ;  /* 0x00000025562c7209 */ /* 0x000fe40007810000 */
[----:B------:R-:W-:Y:S02]  /*ea40*/  MUFU.EX2 R28, R28 ;  /* 0x0000001c001c7308 */ /* 0x000fe40000000800 */
[----:B------:R-:W-:-:S05]  /*ea50*/  FMNMX.FTZ R44, R87, R44, !PT ;  /* 0x0000002c572c7209 */ /* 0x000fca0007810000 */
[----:B-1----:R-:W0:Y:S01]  /*ea60*/  SHFL.BFLY PT, R45, R44, 0x2, 0x1f ;  /* 0x0c401f002c2d7f89 */ /* 0x002e2200000e0000 */
[----:B------:R-:W-:Y:S08]  /*ea70*/  MUFU.EX2 R142, R142 ;  /* 0x0000008e008e7308 */ /* 0x000ff00000000800 */
[----:B------:R-:W-:Y:S08]  /*ea80*/  MUFU.EX2 R136, R136 ;  /* 0x0000008800887308 */ /* 0x000ff00000000800 */
[----:B------:R-:W-:Y:S01]  /*ea90*/  MUFU.EX2 R32, R32 ;  /* 0x0000002000207308 */ /* 0x000fe20000000800 */
[----:B0-----:R-:W-:Y:S01]  /*eaa0*/  FMNMX.FTZ R49, R44, R45, !PT ;  /* 0x0000002d2c317209 */ /* 0x001fe20007810000 */
[----:B------:R-:W-:-:S06]  /*eab0*/  FFMA.FTZ R45, R77, UR41, -R14 ;  /* 0x000000294d2d7c23 */ /* 0x000fcc000801080e */
[----:B------:R-:W-:Y:S01]  /*eac0*/  MUFU.EX2 R138, R138 ;  /* 0x0000008a008a7308 */ /* 0x000fe20000000800 */
[----:B------:R-:W0:Y:S07]  /*ead0*/  SHFL.BFLY PT, R52, R49, 0x1, 0x1f ;  /* 0x0c201f0031347f89 */ /* 0x000e2e00000e0000 */
[----:B------:R-:W-:Y:S08]  /*eae0*/  MUFU.EX2 R132, R132 ;  /* 0x0000008400847308 */ /* 0x000ff00000000800 */
[----:B------:R-:W-:Y:S08]  /*eaf0*/  MUFU.EX2 R36, R36 ;  /* 0x0000002400247308 */ /* 0x000ff00000000800 */
[----:B------:R-:W-:Y:S01]  /*eb00*/  MUFU.EX2 R134, R134 ;  /* 0x0000008600867308 */ /* 0x000fe20000000800 */
[----:B0-----:R-:W-:-:S02]  /*eb10*/  FMNMX.FTZ R14, R49, R52, !PT ;  /* 0x00000034310e7209 */ /* 0x001fc40007810000 */
[----:B------:R-:W-:Y:S02]  /*eb20*/  FSEL R52, R11, RZ, P4 ;  /* 0x000000ff0b347208 */ /* 0x000fe40002000000 */
[C---:B------:R-:W-:Y:S01]  /*eb30*/  FSETP.NEU.FTZ.AND P3, PT, R14.reuse, -INF , PT ;  /* 0xff8000000e00780b */ /* 0x040fe20003f7d000 */
[----:B--2---:R-:W-:Y:S02]  /*eb40*/  FMUL.FTZ R53, R14, UR41 ;  /* 0x000000290e357c20 */ /* 0x004fe40008410000 */
[----:B------:R-:W-:Y:S01]  /*eb50*/  MUFU.EX2 R37, R61 ;  /* 0x0000003d00257308 */ /* 0x000fe20000000800 */
[----:B------:R-:W-:-:S04]  /*eb60*/  FADD.FTZ R52, -R52, R3 ;  /* 0x0000000334347221 */ /* 0x000fc80000010100 */
[----:B------:R-:W-:Y:S01]  /*eb70*/  FMUL.FTZ R3, R52, UR41 ;  /* 0x0000002934037c20 */ /* 0x000fe20008410000 */
[----:B------:R-:W-:Y:S02]  /*eb80*/  FSEL R52, R53, RZ, P3 ;  /* 0x000000ff35347208 */ /* 0x000fe40001800000 */
[----:B------:R-:W-:Y:S03]  /*eb90*/  MUFU.EX2 R128, R128 ;  /* 0x0000008000807308 */ /* 0x000fe60000000800 */
        /* <DEDUP_REMOVED lines=9> */
[----:B------:R-:W-:Y:S01]  /*ec30*/  FFMA.FTZ R141, R42, UR41, -R52 ;  /* 0x000000292a8d7c23 */ /* 0x000fe20008010834 */
[----:B------:R-:W-:Y:S01]  /*ec40*/  @!P1 PRMT R34, RZ, 0x654, R16 ;  /* 0x00000654ff229816 */ /* 0x000fe20000000010 */
[--C-:B------:R-:W-:Y:S01]  /*ec50*/  FFMA.FTZ R16, R43, UR41, -R52.reuse ;  /* 0x000000292b107c23 */ /* 0x100fe20008010834 */
[--C-:B------:R-:W-:Y:S01]  /*ec60*/  FFMA.FTZ R143, R46, UR41, -R52.reuse ;  /* 0x000000292e8f7c23 */ /* 0x100fe20008010834 */
[----:B------:R-:W-:Y:S01]  /*ec70*/  MUFU.EX2 R149, R149 ;  /* 0x0000009500957308 */ /* 0x000fe20000000800 */
[----:B------:R1:W-:Y:S01]  /*ec80*/  @!P1 SYNCS.ARRIVE.TRANS64.RED.A1T0 RZ, [R34+URZ], RZ ;  /* 0x000000ff22ff99a7 */ /* 0x0003e2000810043f */
        /* <DEDUP_REMOVED lines=8> */
[----:B------:R-:W-:Y:S01]  /*ed10*/  F2FP.BF16.F32.PACK_AB R148, R15, R148 ;  /* 0x000000940f94723e */ /* 0x000fe200000010ff */
[--C-:B-1----:R-:W-:Y:S01]  /*ed20*/  FFMA.FTZ R34, R47, UR41, -R52.reuse ;  /* 0x000000292f227c23 */ /* 0x102fe20008010834 */
[----:B------:R-:W-:Y:S01]  /*ed30*/  FFMA.FTZ R62, R62, UR41, -R52 ;  /* 0x000000293e3e7c23 */ /* 0x000fe20008010834 */
[----:B------:R-:W-:Y:S01]  /*ed40*/  FADD.FTZ R39, R15, R6 ;  /* 0x000000060f277221 */ /* 0x000fe20000010000 */
[----:B------:R-:W-:Y:S01]  /*ed50*/  FSEL R15, R14, RZ, P3 ;  /* 0x000000ff0e0f7208 */ /* 0x000fe20001800000 */
[--C-:B------:R-:W-:Y:S01]  /*ed60*/  FFMA.FTZ R63, R63, UR41, -R52.reuse ;  /* 0x000000293f3f7c23 */ /* 0x100fe20008010834 */
[----:B------:R-:W-:Y:S01]  /*ed70*/  MUFU.EX2 R151, R151 ;  /* 0x0000009700977308 */ /* 0x000fe20000000800 */
[----:B------:R-:W-:Y:S01]  /*ed80*/  FADD.FTZ R6, R150, R39 ;  /* 0x0000002796067221 */ /* 0x000fe20000010000 */
[----:B------:R-:W-:Y:S01]  /*ed90*/  FFMA.FTZ R66, R66, UR41, -R52 ;  /* 0x0000002942427c23 */ /* 0x000fe20008010834 */
[----:B------:R-:W-:Y:S01]  /*eda0*/  FADD.FTZ R15, -R15, R0 ;  /* 0x000000000f0f7221 */ /* 0x000fe20000010100 */
[----:B------:R-:W-:Y:S01]  /*edb0*/  FFMA.FTZ R67, R67, UR41, -R52 ;  /* 0x0000002943437c23 */ /* 0x000fe20008010834 */
[----:B------:R-:W-:Y:S01]  /*edc0*/  FADD.FTZ R39, R23, R6 ;  /* 0x0000000617277221 */ /* 0x000fe20000010000 */
[--C-:B------:R-:W-:Y:S01]  /*edd0*/  FFMA.FTZ R70, R70, UR41, -R52.reuse ;  /* 0x0000002946467c23 */ /* 0x100fe20008010834 */
[----:B------:R-:W-:Y:S01]  /*ede0*/  FMUL.FTZ R0, R15, UR41 ;  /* 0x000000290f007c20 */ /* 0x000fe20008410000 */
[----:B------:R-:W-:Y:S01]  /*edf0*/  MUFU.EX2 R27, R27 ;  /* 0x0000001b001b7308 */ /* 0x000fe20000000800 */
[----:B------:R-:W-:Y:S01]  /*ee00*/  FADD.FTZ R39, R144, R39 ;  /* 0x0000002790277221 */ /* 0x000fe20000010000 */
[----:B------:R-:W-:Y:S01]  /*ee10*/  F2FP.BF16.F32.PACK_AB R144, R24, R144 ;  /* 0x000000901890723e */ /* 0x000fe200000010ff */
        /* <DEDUP_REMOVED lines=11> */
[--C-:B------:R-:W-:Y:S01]  /*eed0*/  FFMA.FTZ R86, R86, UR41, -R52.reuse ;  /* 0x0000002956567c23 */ /* 0x100fe20008010834 */
[----:B------:R-:W-:Y:S01]  /*eee0*/  FFMA.FTZ R52, R87, UR41, -R52 ;  /* 0x0000002957347c23 */ /* 0x000fe20008010834 */
[----:B------:R-:W1:Y:S01]  /*eef0*/  MUFU.EX2 R145, R145 ;  /* 0x0000009100917308 */ /* 0x000e620000000800 */
[----:B------:R-:W-:Y:S01]  /*ef00*/  FADD.FTZ R15, R140, R15 ;  /* 0x0000000f8c0f7221 */ /* 0x000fe20000010000 */
[-C--:B------:R-:W-:Y:S01]  /*ef10*/  FMUL.FTZ R88, R88, R3.reuse ;  /* 0x0000000358587220 */ /* 0x080fe20000410000 */
[-C--:B------:R-:W-:Y:S01]  /*ef20*/  FMUL.FTZ R89, R89, R3.reuse ;  /* 0x0000000359597220 */ /* 0x080fe20000410000 */
[-C--:B------:R-:W-:Y:S01]  /*ef30*/  FMUL.FTZ R92, R92, R3.reuse ;  /* 0x000000035c5c7220 */ /* 0x080fe20000410000 */
[----:B------:R-:W-:Y:S01]  /*ef40*/  FADD.FTZ R15, R28, R15 ;  /* 0x0000000f1c0f7221 */ /* 0x000fe20000010000 */
[-C--:B------:R-:W-:Y:S01]  /*ef50*/  FMUL.FTZ R93, R93, R3.reuse ;  /* 0x000000035d5d7220 */ /* 0x080fe20000410000 */
[----:B------:R-:W-:Y:S01]  /*ef60*/  FMUL.FTZ R96, R96, R3 ;  /* 0x0000000360607220 */ /* 0x000fe20000410000 */
[----:B------:R-:W2:Y:S01]  /*ef70*/  MUFU.EX2 R30, R30 ;  /* 0x0000001e001e7308 */ /* 0x000ea20000000800 */
[----:B------:R-:W-:Y:S01]  /*ef80*/  FADD.FTZ R6, R142, R15 ;  /* 0x0000000f8e067221 */ /* 0x000fe20000010000 */
[----:B0-----:R-:W-:Y:S01]  /*ef90*/  FFMA.FTZ R5, R0, R5, R149 ;  /* 0x0000000500057223 */ /* 0x001fe20000010095 */
[-C--:B------:R-:W-:Y:S01]  /*efa0*/  FMUL.FTZ R97, R97, R3.reuse ;  /* 0x0000000361617220 */ /* 0x080fe20000410000 */
[-C--:B------:R-:W-:Y:S01]  /*efb0*/  FMUL.FTZ R100, R100, R3.reuse ;  /* 0x0000000364647220 */ /* 0x080fe20000410000 */
[----:B------:R-:W-:Y:S01]  /*efc0*/  FADD.FTZ R15, R29, R6 ;  /* 0x000000061d0f7221 */ /* 0x000fe20000010000 */
[----:B------:R-:W-:Y:S01]  /*efd0*/  FADD.FTZ R6, R26, R5 ;  /* 0x000000051a067221 */ /* 0x000fe20000010000 */
[-C--:B------:R-:W-:Y:S01]  /*efe0*/  FMUL.FTZ R101, R101, R3.reuse ;  /* 0x0000000365657220 */ /* 0x080fe20000410000 */
[----:B------:R-:W0:Y:S01]  /*eff0*/  MUFU.EX2 R147, R147 ;  /* 0x0000009300937308 */ /* 0x000e220000000800 */
[----:B------:R-:W-:Y:S01]  /*f000*/  FADD.FTZ R15, R136, R15 ;  /* 0x0000000f880f7221 */ /* 0x000fe20000010000 */
[----:B------:R-:W-:Y:S01]  /*f010*/  FADD.FTZ R6, R151, R6 ;  /* 0x0000000697067221 */ /* 0x000fe20000010000 */
[-C--:B------:R-:W-:Y:S01]  /*f020*/  FMUL.FTZ R104, R104, R3.reuse ;  /* 0x0000000368687220 */ /* 0x080fe20000410000 */
[-C--:B------:R-:W-:Y:S01]  /*f030*/  FMUL.FTZ R105, R105, R3.reuse ;  /* 0x0000000369697220 */ /* 0x080fe20000410000 */
[----:B------:R-:W-:Y:S01]  /*f040*/  FADD.FTZ R15, R32, R15 ;  /* 0x0000000f200f7221 */ /* 0x000fe20000010000 */
[----:B------:R-:W-:Y:S01]  /*f050*/  FADD.FTZ R6, R27, R6 ;  /* 0x000000061b067221 */ /* 0x000fe20000010000 */
[-C--:B------:R-:W-:Y:S01]  /*f060*/  FMUL.FTZ R108, R108, R3.reuse ;  /* 0x000000036c6c7220 */ /* 0x080fe20000410000 */
[----:B------:R-:W3:Y:S01]  /*f070*/  MUFU.EX2 R31, R31 ;  /* 0x0000001f001f7308 */ /* 0x000ee20000000800 */
[----:B------:R-:W-:Y:S01]  /*f080*/  FADD.FTZ R24, R138, R15 ;  /* 0x0000000f8a187221 */ /* 0x000fe20000010000 */
[----:B-1----:R-:W-:Y:S01]  /*f090*/  FADD.FTZ R5, R145, R6 ;  /* 0x0000000691057221 */ /* 0x002fe20000010000 */
[-C--:B------:R-:W-:Y:S01]  /*f0a0*/  FMUL.FTZ R109, R109, R3.reuse ;  /* 0x000000036d6d7220 */ /* 0x080fe20000410000 */
[-C--:B------:R-:W-:Y:S01]  /*f0b0*/  FMUL.FTZ R112, R112, R3.reuse ;  /* 0x0000000370707220 */ /* 0x080fe20000410000 */
[----:B------:R-:W-:Y:S01]  /*f0c0*/  FADD.FTZ R15, R33, R24 ;  /* 0x00000018210f7221 */ /* 0x000fe20000010000 */
[----:B--2---:R-:W-:Y:S01]  /*f0d0*/  FADD.FTZ R6, R30, R5 ;  /* 0x000000051e067221 */ /* 0x004fe20000010000 */
[-C--:B------:R-:W-:Y:S01]  /*f0e0*/  FMUL.FTZ R113, R113, R3.reuse ;  /* 0x0000000371717220 */ /* 0x080fe20000410000 */
[----:B------:R-:W1:Y:S01]  /*f0f0*/  MUFU.EX2 R141, R141 ;  /* 0x0000008d008d7308 */ /* 0x000e620000000800 */
[----:B------:R-:W-:Y:S01]  /*f100*/  FADD.FTZ R15, R132, R15 ;  /* 0x0000000f840f7221 */ /* 0x000fe20000010000 */
[----:B0-----:R-:W-:Y:S01]  /*f110*/  FADD.FTZ R6, R147, R6 ;  /* 0x0000000693067221 */ /* 0x001fe20000010000 */
[-C--:B------:R-:W-:Y:S01]  /*f120*/  FMUL.FTZ R116, R116, R3.reuse ;  /* 0x0000000374747220 */ /* 0x080fe20000410000 */
[----:B------:R-:W-:Y:S01]  /*f130*/  FMUL.FTZ R117, R117, R3 ;  /* 0x0000000375757220 */ /* 0x000fe20000410000 */
[----:B------:R-:W-:Y:S01]  /*f140*/  FADD.FTZ R15, R36, R15 ;  /* 0x0000000f240f7221 */ /* 0x000fe20000010000 */
[----:B------:R-:W-:Y:S01]  /*f150*/  ISETP.GT.AND P3, PT, R4, R21, PT ;  /* 0x000000150400720c */ /* 0x000fe20003f64270 */
[----:B------:R-:W-:Y:S01]  /*f160*/  FMUL.FTZ R90, R90, R0 ;  /* 0x000000005a5a7220 */ /* 0x000fe20000410000 */
[----:B------:R-:W0:Y:S01]  /*f170*/  MUFU.EX2 R16, R16 ;  /* 0x0000001000107308 */ /* 0x000e220000000800 */
[----:B------:R-:W-:Y:S01]  /*f180*/  FADD.FTZ R24, R134, R15 ;  /* 0x0000000f86187221 */ /* 0x000fe20000010000 */
[----:B---3--:R-:W-:Y:S01]  /*f190*/  FADD.FTZ R6, R31, R6 ;  /* 0x000000061f067221 */ /* 0x008fe20000010000 */
[----:B------:R-:W-:Y:S01]  /*f1a0*/  F2FP.BF16.F32.PACK_AB R150, R23, R150 ;  /* 0x000000961796723e */ /* 0x000fe200000010ff */
[-C--:B------:R-:W-:Y:S01]  /*f1b0*/  FMUL.FTZ R91, R91, R0.reuse ;  /* 0x000000005b5b7220 */ /* 0x080fe20000410000 */
[----:B------:R-:W-:Y:S01]  /*f1c0*/  FADD.FTZ R15, R37, R24 ;  /* 0x00000018250f7221 */ /* 0x000fe20000010000 */
[-C--:B------:R-:W-:Y:S01]  /*f1d0*/  FMUL.FTZ R94, R94, R0.reuse ;  /* 0x000000005e5e7220 */ /* 0x080fe20000410000 */
[-C--:B------:R-:W-:Y:S01]  /*f1e0*/  FMUL.FTZ R95, R95, R0.reuse ;  /* 0x000000005f5f7220 */ /* 0x080fe20000410000 */
[----:B------:R-:W2:Y:S01]  /*f1f0*/  MUFU.EX2 R40, R40 ;  /* 0x0000002800287308 */ /* 0x000ea20000000800 */
[----:B-1----:R-:W-:Y:S01]  /*f200*/  FADD.FTZ R5, R141, R6 ;  /* 0x000000068d057221 */ /* 0x002fe20000010000 */
[----:B------:R-:W-:Y:S01]  /*f210*/  FADD.FTZ R15, R128, R15 ;  /* 0x0000000f800f7221 */ /* 0x000fe20000010000 */
        /* <DEDUP_REMOVED lines=17> */
[----:B------:R-:W-:Y:S01]  /*f330*/  F2FP.BF16.F32.PACK_AB R146, R25, R146 ;  /* 0x000000921992723e */ /* 0x000fe200000010ff */
[----:B------:R-:W-:Y:S01]  /*f340*/  VIADD R4, R4, 0xffffffff ;  /* 0xffffffff04047836 */ /* 0x000fe20000000000 */
[----:B------:R-:W-:Y:S01]  /*f350*/  F2FP.BF16.F32.PACK_AB R140, R28, R140 ;  /* 0x0000008c1c8c723e */ /* 0x000fe200000010ff */
[----:B------:R-:W-:Y:S01]  /*f360*/  IMAD.MOV.U32 R23, RZ, RZ, R20 ;  /* 0x000000ffff177224 */ /* 0x000fe200078e0014 */
[----:B------:R-:W2:Y:S01]  /*f370*/  MUFU.EX2 R34, R34 ;  /* 0x0000002200227308 */ /* 0x000ea20000000800 */
[----:B-1----:R-:W-:Y:S01]  /*f380*/  FADD.FTZ R5, R143, R6 ;  /* 0x000000068f057221 */ /* 0x002fe20000010000 */
[----:B------:R-:W-:Y:S01]  /*f390*/  F2FP.BF16.F32.PACK_AB R142, R29, R142 ;  /* 0x0000008e1d8e723e */ /* 0x000fe200000010ff */
[----:B------:R-:W-:Y:S01]  /*f3a0*/  IMAD.MOV.U32 R0, RZ, RZ, R14 ;  /* 0x000000ffff007224 */ /* 0x000fe200078e000e */
[----:B------:R-:W-:-:S02]  /*f3b0*/  F2FP.BF16.F32.PACK_AB R136, R32, R136 ;  /* 0x000000882088723e */ /* 0x000fc400000010ff */
[----:B------:R-:W-:Y:S02]  /*f3c0*/  F2FP.BF16.F32.PACK_AB R138, R33, R138 ;  /* 0x0000008a218a723e */ /* 0x000fe400000010ff */
[----:B------:R-:W1:Y:S01]  /*f3d0*/  MUFU.EX2 R41, R41 ;  /* 0x0000002900297308 */ /* 0x000e620000000800 */
[----:B0-----:R-:W-:Y:S01]  /*f3e0*/  FADD.FTZ R24, R130, R15 ;  /* 0x0000000f82187221 */ /* 0x001fe20000010000 */
[----:B------:R-:W-:Y:S02]  /*f3f0*/  F2FP.BF16.F32.PACK_AB R132, R36, R132 ;  /* 0x000000842484723e */ /* 0x000fe400000010ff */
[----:B------:R-:W-:Y:S02]  /*f400*/  F2FP.BF16.F32.PACK_AB R134, R37, R134 ;  /* 0x000000862586723e */ /* 0x000fe400000010ff */
[----:B------:R-:W-:Y:S02]  /*f410*/  F2FP.BF16.F32.PACK_AB R128, R40, R128 ;  /* 0x000000802880723e */ /* 0x000fe400000010ff */
[----:B------:R-:W0:Y:S01]  /*f420*/  MUFU.EX2 R137, R137 ;  /* 0x0000008900897308 */ /* 0x000e220000000800 */
[----:B--2---:R-:W-:Y:S01]  /*f430*/  FADD.FTZ R6, R34, R5 ;  /* 0x0000000522067221 */ /* 0x004fe20000010000 */
[----:B------:R-:W-:-:S02]  /*f440*/  F2FP.BF16.F32.PACK_AB R149, R26, R149 ;  /* 0x000000951a95723e */ /* 0x000fc400000010ff */
[----:B------:R-:W-:Y:S02]  /*f450*/  F2FP.BF16.F32.PACK_AB R151, R27, R151 ;  /* 0x000000971b97723e */ /* 0x000fe400000010ff */
[----:B------:R-:W-:Y:S02]  /*f460*/  F2FP.BF16.F32.PACK_AB R145, R30, R145 ;  /* 0x000000911e91723e */ /* 0x000fe400000010ff */
[----:B------:R-:W2:Y:S01]  /*f470*/  MUFU.EX2 R124, R124 ;  /* 0x0000007c007c7308 */ /* 0x000ea20000000800 */
[C---:B-1----:R-:W-:Y:S01]  /*f480*/  FADD.FTZ R5, R41.reuse, R24 ;  /* 0x0000001829057221 */ /* 0x042fe20000010000 */
[----:B------:R-:W-:Y:S02]  /*f490*/  F2FP.BF16.F32.PACK_AB R130, R41, R130 ;  /* 0x000000822982723e */ /* 0x000fe400000010ff */
[----:B------:R-:W-:Y:S02]  /*f4a0*/  F2FP.BF16.F32.PACK_AB R147, R31, R147 ;  /* 0x000000931f93723e */ /* 0x000fe400000010ff */
[----:B------:R-:W-:-:S02]  /*f4b0*/  F2FP.BF16.F32.PACK_AB R143, R34, R143 ;  /* 0x0000008f228f723e */ /* 0x000fc400000010ff */
        /* <DEDUP_REMOVED lines=65> */
[----:B------:R-:W-:Y:S02]  /*f8d0*/  IMAD.MOV.U32 R16, RZ, RZ, R7 ;  /* 0x000000ffff107224 */ /* 0x000fe400078e0007 */
[----:B-1----:R-:W-:-:S04]  /*f8e0*/  FADD.FTZ R3, R86, R3 ;  /* 0x0000000356037221 */ /* 0x002fc80000010000 */
[C---:B0-----:R-:W-:Y:S01]  /*f8f0*/  FADD.FTZ R5, R52.reuse, R3 ;  /* 0x0000000334057221 */ /* 0x041fe20000010000 */
[----:B------:R-:W-:Y:S01]  /*f900*/  F2FP.BF16.F32.PACK_AB R123, R52, R86 ;  /* 0x00000056347b723e */ /* 0x000fe200000010ff */
[----:B------:R-:W-:Y:S01]  /*f910*/  IMAD.MOV.U32 R3, RZ, RZ, R11 ;  /* 0x000000ffff037224 */ /* 0x000fe200078e000b */
[----:B------:R-:W-:Y:S06]  /*f920*/  @P3 BRA `(.L_x_14119) ;  /* 0xffffffd000183947 */ /* 0x000fec000383ffff */
[----:B------:R-:W-:Y:S02]  /*f930*/  IMAD.MOV.U32 R0, RZ, RZ, R14 ;  /* 0x000000ffff007224 */ /* 0x000fe400078e000e */
[----:B------:R-:W-:Y:S02]  /*f940*/  IMAD.MOV.U32 R3, RZ, RZ, R11 ;  /* 0x000000ffff037224 */ /* 0x000fe400078e000b */
[----:B------:R-:W-:Y:S02]  /*f950*/  IMAD.MOV.U32 R16, RZ, RZ, R7 ;  /* 0x000000ffff107224 */ /* 0x000fe400078e0007 */
[----:B------:R-:W-:-:S07]  /*f960*/  IMAD.MOV.U32 R23, RZ, RZ, R20 ;  /* 0x000000ffff177224 */ /* 0x000fce00078e0014 */
.L_x_14101:
[----:B------:R-:W2:Y:S01]  /*f970*/  LDL R21, [R1+0x18] ;  /* 0x0000180001157983 */ /* 0x000ea20000100800 */
[----:B------:R-:W0:Y:S03]  /*f980*/  LDC R7, c[0x0][0x448] ;  /* 0x00011200ff077b82 */ /* 0x000e260000000800 */
[----:B------:R-:W3:Y:S04]  /*f990*/  LDL R20, [R1+0x4] ;  /* 0x0000040001147983 */ /* 0x000ee80000100800 */
[----:B------:R-:W3:Y:S01]  /*f9a0*/  LDL R15, [R1+0x8] ;  /* 0x00000800010f7983 */ /* 0x000ee20000100800 */
[----:B------:R-:W1:Y:S01]  /*f9b0*/  LDC R24, c[0x0][0x9e4] ;  /* 0x00027900ff187b82 */ /* 0x000e620000000800 */
[----:B0-----:R-:W-:-:S02]  /*f9c0*/  ISETP.NE.AND P4, PT, R7, 0x1, PT ;  /* 0x000000010700780c */ /* 0x001fc40003f85270 */
[----:B-1----:R-:W-:-:S11]  /*f9d0*/  ISETP.GE.AND P5, PT, R24, 0x1, PT ;  /* 0x000000011800780c */ /* 0x002fd60003fa6270 */
[----:B------:R-:W0:Y:S08]  /*f9e0*/  @P4 LDC R14, c[0x0][0x44c] ;  /* 0x00011300ff0e4b82 */ /* 0x000e300000000800 */
[----:B------:R-:W1:Y:S01]  /*f9f0*/  @P4 LDC R11, c[0x0][0x450] ;  /* 0x00011400ff0b4b82 */ /* 0x000e620000000800 */
[----:B--2---:R-:W-:-:S04]  /*fa00*/  VIADD R7, R21, 0xbf ;  /* 0x000000bf15077836 */ /* 0x004fc80000000000 */
[----:B0-----:R-:W-:Y:S01]  /*fa10*/  @P4 IMAD.HI.U32 R14, R7, R14, RZ ;  /* 0x0000000e070e4227 */ /* 0x001fe200078e00ff */
[----:B---3--:R-:W-:-:S04]  /*fa20*/  IADD3 R20, R15, 0x1, -R20 ;  /* 0x000000010f147810 */ /* 0x008fc80007ffe814 */
        /* <DEDUP_REMOVED lines=14> */
.L_x_14122:
[----:B------:R-:W-:-:S13]  /*fb10*/  ISETP.NE.AND P2, PT, R24, 0x1, PT ;  /* 0x000000011800780c */ /* 0x000fda0003f45270 */
[----:B------:R-:W0:Y:S02]  /*fb20*/  @P2 LDC.64 R10, c[0x0][0x9e8] ;  /* 0x00027a00ff0a2b82 */ /* 0x000e240000000a00 */
[----:B0-----:R-:W-:-:S05]  /*fb30*/  @P2 IMAD.HI.U32 R10, R7, R10, RZ ;  /* 0x0000000a070a2227 */ /* 0x001fca00078e00ff */
[----:B------:R-:W-:-:S07]  /*fb40*/  @P2 SHF.R.U32.HI R7, RZ, R11, R10 ;  /* 0x0000000bff072219 */ /* 0x000fce000001160a */
.L_x_14123:
[----:B------:R-:W-:Y:S05]  /*fb50*/  BSYNC B0 ;  /* 0x0000000000007941 */ /* 0x000fea0003800000 */
.L_x_14121:
[----:B------:R-:W-:-:S05]  /*fb60*/  IMAD R7, R7, R24, RZ ;  /* 0x0000001807077224 */ /* 0x000fca00078e02ff */
[----:B------:R-:W-:-:S07]  /*fb70*/  VIMNMX R14, R14, R7, !PT ;  /* 0x000000070e0e7248 */ /* 0x000fce0007fe0100 */
.L_x_14120:
[----:B------:R-:W2:Y:S01]  /*fb80*/  LDL R10, [R1+0x30] ;  /* 0x00003000010a7983 */ /* 0x000ea20000100800 */
[----:B------:R-:W-:-:S05]  /*fb90*/  VIADD R14, R14, 0x7f ;  /* 0x0000007f0e0e7836 */ /* 0x000fca0000000000 */
[----:B------:R-:W-:-:S04]  /*fba0*/  SHF.R.S32.HI R7, RZ, 0x1f, R14 ;  /* 0x0000001fff077819 */ /* 0x000fc8000001140e */
[----:B------:R-:W-:-:S04]  /*fbb0*/  LEA.HI R7, R7, R14, RZ, 0x7 ;  /* 0x0000000e07077211 */ /* 0x000fc800078f38ff */
[----:B------:R-:W-:-:S04]  /*fbc0*/  SHF.R.S32.HI R7, RZ, 0x7, R7 ;  /* 0x00000007ff077819 */ /* 0x000fc80000011407 */
[----:B--2---:R-:W-:-:S04]  /*fbd0*/  VIMNMX R10, R10, R7, !PT ;  /* 0x000000070a0a7248 */ /* 0x004fc80007fe0100 */
[----:B------:R-:W-:Y:S01]  /*fbe0*/  ISETP.GE.AND P2, PT, R4, R10, PT ;  /* 0x0000000a0400720c */ /* 0x000fe20003f46270 */
[----:B------:R0:W-:-:S12]  /*fbf0*/  STL [R1+0x24], R10 ;  /* 0x0000240a01007387 */ /* 0x0001d80000100800 */
[----:B0-----:R-:W-:Y:S05]  /*fc00*/  @!P2 BRA `(.L_x_14124) ;  /* 0x0000001c00c0a947 */ /* 0x001fea0003800000 */
[----:B------:R-:W-:Y:S02]  /*fc10*/  IMAD.MOV.U32 R7, RZ, RZ, R0 ;  /* 0x000000ffff077224 */ /* 0x000fe400078e0000 */
[----:B------:R-:W-:Y:S02]  /*fc20*/  IMAD.MOV.U32 R14, RZ, RZ, R3 ;  /* 0x000000ffff0e7224 */ /* 0x000fe400078e0003 */
[----:B------:R-:W-:Y:S02]  /*fc30*/  IMAD.MOV.U32 R10, RZ, RZ, R23 ;  /* 0x000000ffff0a7224 */ /* 0x000fe400078e0017 */
[----:B------:R-:W-:-:S07]  /*fc40*/  IMAD.MOV.U32 R15, RZ, RZ, R16 ;  /* 0x000000ffff0f7224 */ /* 0x000fce00078e0010 */
.L_x_14134:
        /* <DEDUP_REMOVED lines=11> */
.L_x_14126:
[----:B------:R-:W-:Y:S01]  /*fd00*/  IMAD R0, R16, 0x8, R2 ;  /* 0x0000000810007824 */ /* 0x000fe200078e0202 */
[----:B------:R-:W-:-:S04]  /*fd10*/  SHF.L.U32 R3, R23, 0x1f, RZ ;  /* 0x0000001f17037819 */ /* 0x000fc800000006ff */
[----:B------:R0:W1:Y:S01]  /*fd20*/  SYNCS.PHASECHK.TRANS64.TRYWAIT P3, [R0+URZ+0x16830], R3 ;  /* 0x01683003000075a7 */ /* 0x000062000806017f */
[----:B------:R-:W-:Y:S05]  /*fd30*/  @!P0 BRA `(.L_x_14127) ;  /* 0x0000000000048947 */ /* 0x000fea0003800000 */
[----:B------:R-:W-:Y:S01]  /*fd40*/  BPT.TRAP 0x1 ;  /* 0x000000040000795c */ /* 0x000fe20000300000 */
.L_x_14127:
[----:B------:R-:W-:Y:S04]  /*fd50*/  BSSY B0, `(.L_x_14125) ;  /* 0x0000004000007945 */ /* 0x000fe80003800000 */
[----:B-1----:R-:W-:Y:S05]  /*fd60*/  @P3 BRA `(.L_x_14128) ;  /* 0x0000000000083947 */ /* 0x002fea0003800000 */
[----:B------:R-:W1:Y:S02]  /*fd70*/  SYNCS.PHASECHK.TRANS64.TRYWAIT P3, [R0+URZ+0x16830], R3 ;  /* 0x01683003000075a7 */ /* 0x000e64000806017f */
[----:B-1----:R-:W-:Y:S05]  /*fd80*/  @!P3 BRA `(.L_x_14129) ;  /* 0x000000e8007cb947 */ /* 0x002fea0003800000 */
.L_x_14128:
[----:B------:R-:W-:Y:S05]  /*fd90*/  BSYNC B0 ;  /* 0x0000000000007941 */ /* 0x000fea0003800000 */
.L_x_14125:
[----:B01----:R-:W2:Y:S01]  /*fda0*/  LDL R3, [R1+0x20] ;  /* 0x0000200001037983 */ /* 0x003ea20000100800 */
[----:B------:R-:W0:Y:S01]  /*fdb0*/  S2R R0, SR_TID.X ;  /* 0x0000000000007919 */ /* 0x000e220000002100 */
[----:B------:R-:W-:Y:S05]  /*fdc0*/  WARPSYNC.ALL ;  /* 0x0000000000007948 */ /* 0x000fea0003800000 */
[----:B------:R-:W-:Y:S01]  /*fdd0*/  IMAD.MOV.U32 R27, RZ, RZ, 0x40000040 ;  /* 0x40000040ff1b7424 */ /* 0x000fe200078e00ff */
[----:B0-----:R-:W-:-:S05]  /*fde0*/  SHF.R.U32.HI R0, RZ, 0x7, R0 ;  /* 0x00000007ff007819 */ /* 0x001fca0000011600 */
[----:B------:R-:W-:Y:S01]  /*fdf0*/  VIADD R0, R0, 0x8 ;  /* 0x0000000800007836 */ /* 0x000fe20000000000 */
[----:B------:R-:W-:Y:S01]  /*fe00*/  R2UR UR8, R8 ;  /* 0x00000000080872ca */ /* 0x000fe200000e0000 */
[----:B------:R-:W-:Y:S01]  /*fe10*/  IMAD.MOV.U32 R25, RZ, RZ, 0x40000040 ;  /* 0x40000040ff197424 */ /* 0x000fe200078e00ff */
[----:B------:R-:W-:Y:S02]  /*fe20*/  R2UR UR9, R9 ;  /* 0x00000000090972ca */ /* 0x000fe400000e0000 */
[----:B------:R-:W-:Y:S02]  /*fe30*/  R2UR UR11, R27 ;  /* 0x000000001b0b72ca */ /* 0x000fe400000e0000 */
[----:B------:R-:W-:Y:S02]  /*fe40*/  R2UR UR15, R25 ;  /* 0x00000000190f72ca */ /* 0x000fe400000e0000 */
[----:B------:R-:W-:Y:S02]  /*fe50*/  R2UR UR23, R27 ;  /* 0x000000001b1772ca */ /* 0x000fe400000e0000 */
[----:B------:R-:W-:-:S02]  /*fe60*/  R2UR UR12, R156 ;  /* 0x000000009c0c72ca */ /* 0x000fc400000e0000 */
[----:B------:R-:W-:Y:S01]  /*fe70*/  R2UR UR13, R157 ;  /* 0x000000009d0d72ca */ /* 0x000fe200000e0000 */
[----:B------:R0:W-:Y:S01]  /*fe80*/  BAR.SYNC.DEFER_BLOCKING R0, 0x100 ;  /* 0x000400000000751d */ /* 0x0001e20000010000 */
[----:B------:R-:W-:Y:S01]  /*fe90*/  IMAD.MOV.U32 R21, RZ, RZ, 0x40000040 ;  /* 0x40000040ff157424 */ /* 0x000fe200078e00ff */
[----:B------:R-:W-:Y:S02]  /*fea0*/  R2UR UR16, R154 ;  /* 0x000000009a1072ca */ /* 0x000fe400000e0000 */
[----:B------:R-:W-:Y:S02]  /*feb0*/  R2UR UR17, R155 ;  /* 0x000000009b1172ca */ /* 0x000fe400000e0000 */
[----:B------:R-:W-:Y:S01]  /*fec0*/  R2UR UR19, R21 ;  /* 0x00000000151372ca */ /* 0x000fe200000e0000 */
[----:B--2---:R-:W-:-:S04]  /*fed0*/  IMAD R26, R16, 0x400, R3 ;  /* 0x00000400101a7824 */ /* 0x004fc800078e0203 */
[C---:B------:R-:W-:Y:S01]  /*fee0*/  VIADD R24, R26.reuse, 0x2 ;  /* 0x000000021a187836 */ /* 0x040fe20000000000 */
[C---:B------:R-:W-:Y:S01]  /*fef0*/  R2UR UR10, R26.reuse ;  /* 0x000000001a0a72ca */ /* 0x040fe200000e0000 */
[C---:B------:R-:W-:Y:S02]  /*ff00*/  VIADD R20, R26.reuse, 0x4 ;  /* 0x000000041a147836 */ /* 0x040fe40000000000 */
[----:B------:R-:W-:Y:S01]  /*ff10*/  VIADD R26, R26, 0x6 ;  /* 0x000000061a1a7836 */ /* 0x000fe20000000000 */
[----:B------:R-:W-:-:S04]  /*ff20*/  R2UR UR14, R24 ;  /* 0x00000000180e72ca */ /* 0x000fc800000e0000 */
[----:B------:R-:W-:Y:S02]  /*ff30*/  R2UR UR22, R26 ;  /* 0x000000001a1672ca */ /* 0x000fe400000e0000 */
        /* <DEDUP_REMOVED lines=18> */
.L_x_14131:
[----:B------:R-:W-:Y:S01]  /*10060*/  SHF.L.U32 R0, R10, 0x1f, RZ ;  /* 0x0000001f0a007819 */ /* 0x000fe200000006ff */
[----:B------:R-:W-:-:S04]  /*10070*/  IMAD R3, R15, 0x8, R2 ;  /* 0x000000080f037824 */ /* 0x000fc800078e0202 */
[----:B------:R0:W1:Y:S01]  /*10080*/  SYNCS.PHASECHK.TRANS64.TRYWAIT P2, [R3+URZ+0x16850], R0 ;  /* 0x01685000030075a7 */ /* 0x000062000804017f */
[----:B------:R-:W-:Y:S05]  /*10090*/  @!P0 BRA `(.L_x_14132) ;  /* 0x0000000000048947 */ /* 0x000fea0003800000 */
[----:B------:R-:W-:Y:S01]  /*100a0*/  BPT.TRAP 0x1 ;  /* 0x000000040000795c */ /* 0x000fe20000300000 */
.L_x_14132:
[----:B-1----:R-:W-:Y:S05]  /*100b0*/  @P2 BRA `(.L_x_14130) ;  /* 0x0000000000082947 */ /* 0x002fea0003800000 */
[----:B------:R-:W1:Y:S02]  /*100c0*/  SYNCS.PHASECHK.TRANS64.TRYWAIT P2, [R3+URZ+0x16850], R0 ;  /* 0x01685000030075a7 */ /* 0x000e64000804017f */
[----:B-1----:R-:W-:Y:S05]  /*100d0*/  @!P2 BRA `(.L_x_14133) ;  /* 0x000000e400bca947 */ /* 0x002fea0003800000 */
.L_x_14130:
[----:B01----:R-:W-:Y:S01]  /*100e0*/  VIADD R0, R2, 0x400 ;  /* 0x0000040002007836 */ /* 0x003fe20000000000 */
[----:B------:R-:W-:Y:S05]  /*100f0*/  WARPSYNC.ALL ;  /* 0x0000000000007948 */ /* 0x000fea0003800000 */
[----:B------:R-:W-:-:S04]  /*10100*/  SHF.R.U32.HI R0, RZ, 0x4, R0 ;  /* 0x00000004ff007819 */ /* 0x000fc80000011600 */
        /* <DEDUP_REMOVED lines=9> */
[----:B------:R-:W-:Y:S01]  /*101a0*/  UMOV UR41, UR6 ;  /* 0x0000000600297c82 */ /* 0x000fe20008000000 */
[----:B------:R-:W-:-:S04]  /*101b0*/  FMNMX.FTZ R0, R25, R0, !PT ;  /* 0x0000000019007209 */ /* 0x000fc80007810000 */
[----:B------:R-:W-:-:S04]  /*101c0*/  FMNMX.FTZ R0, R28, R0, !PT ;  /* 0x000000001c007209 */ /* 0x000fc80007810000 */
[----:B------:R-:W-:-:S03]  /*101d0*/  FMNMX.FTZ R0, R29, R0, !PT ;  /* 0x000000001d007209 */ /* 0x000fc60007810000 */
[----:B------:R-:W-:Y:S01]  /*101e0*/  HGMMA.64x64x16.F32.BF16 R88, R148, gdesc[UR8].tnspB, R88, gsb0 ;  /* 0x40e0000894587df0 */ /* 0x000fe20008001858 */
[----:B------:R-:W-:Y:S02]  /*101f0*/  FMNMX.FTZ R0, R32, R0, !PT ;  /* 0x0000000020007209 */ /* 0x000fe40007810000 */
[----:B------:R-:W-:Y:S01]  /*10200*/  R2UR UR10, R20 ;  /* 0x00000000140a72ca */ /* 0x000fe200000e0000 */
[----:B------:R-:W-:Y:S01]  /*10210*/  VIADD R20, R10, 0x100 ;  /* 0x000001000a147836 */ /* 0x000fe20000000000 */
[----:B------:R-:W-:Y:S02]  /*10220*/  FMNMX.FTZ R0, R33, R0, !PT ;  /* 0x0000000021007209 */ /* 0x000fe40007810000 */
        /* <DEDUP_REMOVED lines=38> */
[----:B------:R-:W-:Y:S02]  /*10490*/  WARPGROUP.DEPBAR.LE gsb0, 0x0 ;  /* 0x00008000000079c5 */ /* 0x000fe40000010000 */
[----:B------:R-:W-:Y:S01]  /*104a0*/  WARPGROUP.ARRIVE ;  /* 0x00000000000079c5 */ /* 0x000fe20000000000 */
[----:B0-----:R-:W-:Y:S02]  /*104b0*/  FMNMX.FTZ R3, R3, R0, !PT ;  /* 0x0000000003037209 */ /* 0x001fe40007810000 */
[----:B------:R-:W-:-:S03]  /*104c0*/  FMNMX.FTZ R0, R26, R7, !PT ;  /* 0x000000071a007209 */ /* 0x000fc60007810000 */
[----:B------:R-:W-:Y:S01]  /*104d0*/  HGMMA.64x64x16.F32.BF16 R88, R140, gdesc[UR8].tnspB, R88, gsb0 ;  /* 0x40e000088c587df0 */ /* 0x000fe20008001858 */
[----:B------:R-:W-:Y:S01]  /*104e0*/  FMNMX.FTZ R0, R27, R0, !PT ;  /* 0x000000001b007209 */ /* 0x000fe20007810000 */
[C---:B------:R-:W-:Y:S01]  /*104f0*/  FADD.FTZ R11, -R3.reuse, R14 ;  /* 0x0000000e030b7221 */ /* 0x040fe20000010100 */
[----:B------:R-:W-:Y:S01]  /*10500*/  R2UR UR10, R20 ;  /* 0x00000000140a72ca */ /* 0x000fe200000e0000 */
[----:B------:R-:W-:Y:S01]  /*10510*/  VIADD R20, R10, 0x200 ;  /* 0x000002000a147836 */ /* 0x000fe20000000000 */
[----:B------:R-:W-:Y:S01]  /*10520*/  FMNMX.FTZ R0, R30, R0, !PT ;  /* 0x000000001e007209 */ /* 0x000fe20007810000 */
[----:B------:R-:W-:Y:S01]  /*10530*/  FMUL.FTZ R14, R3, UR41 ;  /* 0x00000029030e7c20 */ /* 0x000fe20008410000 */
[----:B------:R-:W-:Y:S01]  /*10540*/  R2UR UR11, R21 ;  /* 0x00000000150b72ca */ /* 0x000fe200000e0000 */
[----:B------:R-:W-:Y:S01]  /*10550*/  IMAD.MOV.U32 R21, RZ, RZ, 0x40000040 ;  /* 0x40000040ff157424 */ /* 0x000fe200078e00ff */
[----:B------:R-:W-:Y:S01]  /*10560*/  FMNMX.FTZ R0, R31, R0, !PT ;  /* 0x000000001f007209 */ /* 0x000fe20007810000 */
[----:B------:R-:W-:Y:S01]  /*10570*/  FFMA.FTZ R147, R24, UR41, -R14 ;  /* 0x0000002918937c23 */ /* 0x000fe2000801080e */
[----:B------:R-:W-:-:S02]  /*10580*/  VIADD R24, R10, 0x280 ;  /* 0x000002800a187836 */ /* 0x000fc40000000000 */
[--C-:B------:R-:W-:Y:S01]  /*10590*/  FFMA.FTZ R148, R25, UR41, -R14.reuse ;  /* 0x0000002919947c23 */ /* 0x100fe2000801080e */
[----:B------:R-:W-:Y:S01]  /*105a0*/  FMNMX.FTZ R0, R34, R0, !PT ;  /* 0x0000000022007209 */ /* 0x000fe20007810000 */
[----:B------:R-:W-:Y:S02]  /*105b0*/  IMAD.MOV.U32 R25, RZ, RZ, 0x40000040 ;  /* 0x40000040ff197424 */ /* 0x000fe400078e00ff */
        /* <DEDUP_REMOVED lines=12> */
[----:B------:R-:W-:Y:S02]  /*10680*/  MUFU.EX2 R147, R147 ;  /* 0x0000009300937308 */ /* 0x000fe40000000800 */
[----:B------:R-:W-:-:S04]  /*10690*/  FMNMX.FTZ R0, R42, R0, !PT ;  /* 0x000000002a007209 */ /* 0x000fc80007810000 */
[----:B------:R-:W-:Y:S02]  /*106a0*/  FMNMX.FTZ R0, R43, R0, !PT ;  /* 0x000000002b007209 */ /* 0x000fe40007810000 */
[----:B------:R-:W0:Y:S02]  /*106b0*/  MUFU.EX2 R11, R11 ;  /* 0x0000000b000b7308 */ /* 0x000e240000000800 */
[----:B------:R-:W-:-:S04]  /*106c0*/  FMNMX.FTZ R0, R46, R0, !PT ;  /* 0x000000002e007209 */ /* 0x000fc80007810000 */
[----:B------:R-:W-:Y:S02]  /*106d0*/  FMNMX.FTZ R0, R47, R0, !PT ;  /* 0x000000002f007209 */ /* 0x000fe40007810000 */
[----:B------:R-:W1:Y:S02]  /*106e0*/  MUFU.EX2 R148, R148 ;  /* 0x0000009400947308 */ /* 0x000e640000000800 */
        /* <DEDUP_REMOVED lines=12> */
[----:B------:R-:W-:Y:S01]  /*107b0*/  FMNMX.FTZ R0, R66, R0, !PT ;  /* 0x0000000042007209 */ /* 0x000fe20007810000 */
[----:B------:R-:W-:Y:S02]  /*107c0*/  WARPGROUP.DEPBAR.LE gsb0, 0x0 ;  /* 0x00008000000079c5 */ /* 0x000fe40000010000 */
[----:B------:R-:W-:Y:S01]  /*107d0*/  WARPGROUP.ARRIVE ;  /* 0x00000000000079c5 */ /* 0x000fe20000000000 */
[----:B------:R-:W-:Y:S01]  /*107e0*/  FMNMX.FTZ R0, R67, R0, !PT ;  /* 0x0000000043007209 */ /* 0x000fe20007810000 */
[--C-:B------:R-:W-:Y:S01]  /*107f0*/  FFMA.FTZ R140, R41, UR41, -R14.reuse ;  /* 0x00000029298c7c23 */ /* 0x100fe2000801080e */
[--C-:B------:R-:W-:Y:S01]  /*10800*/  FFMA.FTZ R143, R32, UR41, -R14.reuse ;  /* 0x00000029208f7c23 */ /* 0x100fe2000801080e */
[--C-:B------:R-:W-:Y:S01]  /*10810*/  FFMA.FTZ R141, R36, UR41, -R14.reuse ;  /* 0x00000029248d7c23 */ /* 0x100fe2000801080e */
[----:B------:R-:W-:Y:S01]  /*10820*/  FMNMX.FTZ R0, R70, R0, !PT ;  /* 0x0000000046007209 */ /* 0x000fe20007810000 */
[----:B------:R-:W-:Y:S01]  /*10830*/  HGMMA.64x64x16.F32.BF16 R88, R136, gdesc[UR8].tnspB, R88, gsb0 ;  /* 0x40e0000888587df0 */ /* 0x000fe20008001858 */
[----:B------:R-:W-:Y:S01]  /*10840*/  R2UR UR10, R20 ;  /* 0x00000000140a72ca */ /* 0x000fe200000e0000 */
[--C-:B------:R-:W-:Y:S01]  /*10850*/  FFMA.FTZ R142, R45, UR41, -R14.reuse ;  /* 0x000000292d8e7c23 */ /* 0x100fe2000801080e */
[----:B------:R-:W-:Y:S01]  /*10860*/  FMNMX.FTZ R0, R71, R0, !PT ;  /* 0x0000000047007209 */ /* 0x000fe20007810000 */
[--C-:B------:R-:W-:Y:S01]  /*10870*/  FFMA.FTZ R20, R49, UR41, -R14.reuse ;  /* 0x0000002931147c23 */ /* 0x100fe2000801080e */
[----:B------:R-:W-:Y:S01]  /*10880*/  R2UR UR11, R21 ;  /* 0x00000000150b72ca */ /* 0x000fe200000e0000 */
        /* <DEDUP_REMOVED lines=17> */
[----:B------:R-:W2:Y:S05]  /*109a0*/  SHFL.BFLY PT, R41, R0, 0x2, 0x1f ;  /* 0x0c401f0000297f89 */ /* 0x000eaa00000e0000 */
[----:B------:R-:W-:Y:S08]  /*109b0*/  MUFU.EX2 R20, R20 ;  /* 0x0000001400147308 */ /* 0x000ff00000000800 */
[----:B------:R-:W-:Y:S08]  /*109c0*/  MUFU.EX2 R21, R21 ;  /* 0x0000001500157308 */ /* 0x000ff00000000800 */
[----:B------:R-:W-:Y:S01]  /*109d0*/  MUFU.EX2 R29, R29 ;  /* 0x0000001d001d7308 */ /* 0x000fe20000000800 */
[----:B--2---:R-:W-:Y:S01]  /*109e0*/  FMNMX.FTZ R0, R0, R41, !PT ;  /* 0x0000002900007209 */ /* 0x004fe20007810000 */
[----:B------:R-:W-:-:S06]  /*109f0*/  FFMA.FTZ R41, R73, UR41, -R14 ;  /* 0x0000002949297c23 */ /* 0x000fcc000801080e */
[----:B------:R-:W-:Y:S08]  /*10a00*/  MUFU.EX2 R32, R32 ;  /* 0x0000002000207308 */ /* 0x000ff00000000800 */
[----:B------:R-:W-:Y:S01]  /*10a10*/  MUFU.EX2 R28, R28 ;  /* 0x0000001c001c7308 */ /* 0x000fe20000000800 */
[----:B------:R-:W-:Y:S02]  /*10a20*/  WARPGROUP.DEPBAR.LE gsb0, 0x0 ;  /* 0x00008000000079c5 */ /* 0x000fe40000010000 */
[----:B------:R-:W-:Y:S01]  /*10a30*/  WARPGROUP.ARRIVE ;  /* 0x00000000000079c5 */ /* 0x000fe20000000000 */
[--C-:B------:R-:W-:Y:S01]  /*10a40*/  FFMA.FTZ R139, R40, UR41, -R14.reuse ;  /* 0x00000029288b7c23 */ /* 0x100fe2000801080e */
[--C-:B------:R-:W-:Y:S01]  /*10a50*/  FFMA.FTZ R137, R44, UR41, -R14.reuse ;  /* 0x000000292c897c23 */ /* 0x100fe2000801080e */
[--C-:B------:R-:W-:Y:S01]  /*10a60*/  FFMA.FTZ R136, R48, UR41, -R14.reuse ;  /* 0x0000002930887c23 */ /* 0x100fe2000801080e */
[--C-:B------:R-:W-:Y:S01]  /*10a70*/  FFMA.FTZ R138, R52, UR41, -R14.reuse ;  /* 0x00000029348a7c23 */ /* 0x100fe2000801080e */
[--C-:B------:R-:W-:Y:S01]  /*10a80*/  FFMA.FTZ R40, R72, UR41, -R14.reuse ;  /* 0x0000002948287c23 */ /* 0x100fe2000801080e */
[----:B------:R-:W-:Y:S01]  /*10a90*/  HGMMA.64x64x16.F32.BF16 R88, R132, gdesc[UR8].tnspB, R88, gsb0 ;  /* 0x40e0000884587df0 */ /* 0x000fe20008001858 */
[----:B------:R-:W-:Y:S01]  /*10aa0*/  R2UR UR10, R24 ;  /* 0x00000000180a72ca */ /* 0x000fe200000e0000 */
[--C-:B------:R-:W-:Y:S01]  /*10ab0*/  FFMA.FTZ R44, R76, UR41, -R14.reuse ;  /* 0x000000294c2c7c23 */ /* 0x100fe2000801080e */
[----:B------:R-:W2:Y:S01]  /*10ac0*/  SHFL.BFLY PT, R24, R0, 0x1, 0x1f ;  /* 0x0c201f0000187f89 */ /* 0x000ea200000e0000 */
[----:B------:R-:W-:Y:S01]  /*10ad0*/  R2UR UR11, R25 ;  /* 0x00000000190b72ca */ /* 0x000fe200000e0000 */
[--C-:B------:R-:W-:Y:S01]  /*10ae0*/  FFMA.FTZ R48, R80, UR41, -R14.reuse ;  /* 0x0000002950307c23 */ /* 0x100fe2000801080e */
[----:B------:R-:W-:Y:S01]  /*10af0*/  FFMA.FTZ R52, R84, UR41, -R14 ;  /* 0x0000002954347c23 */ /* 0x000fe2000801080e */
[----:B------:R-:W-:Y:S01]  /*10b00*/  IMAD.MOV.U32 R25, RZ, RZ, 0x40000040 ;  /* 0x40000040ff197424 */ /* 0x000fe200078e00ff */
[----:B------:R-:W-:Y:S08]  /*10b10*/  MUFU.EX2 R139, R139 ;  /* 0x0000008b008b7308 */ /* 0x000ff00000000800 */
[----:B------:R-:W-:Y:S08]  /*10b20*/  MUFU.EX2 R137, R137 ;  /* 0x0000008900897308 */ /* 0x000ff00000000800 */
[----:B------:R-:W-:Y:S01]  /*10b30*/  MUFU.EX2 R136, R136 ;  /* 0x0000008800887308 */ /* 0x000fe20000000800 */
[----:B--2---:R-:W-:-:S05]  /*10b40*/  FMNMX.FTZ R0, R0, R24, !PT ;  /* 0x0000001800007209 */ /* 0x004fca0007810000 */
[C---:B------:R-:W-:Y:S01]  /*10b50*/  FADD.FTZ R24, -R0.reuse, R7 ;  /* 0x0000000700187221 */ /* 0x040fe20000010100 */
[----:B------:R-:W-:Y:S01]  /*10b60*/  FMUL.FTZ R53, R0, UR41 ;  /* 0x0000002900357c20 */ /* 0x000fe20008410000 */
[----:B------:R-:W-:Y:S03]  /*10b70*/  MUFU.EX2 R138, R138 ;  /* 0x0000008a008a7308 */ /* 0x000fe60000000800 */
        /* <DEDUP_REMOVED lines=12> */
[----:B------:R-:W-:-:S02]  /*10c40*/  FFMA.FTZ R55, R55, UR41, -R53 ;  /* 0x0000002937377c23 */ /* 0x000fc40008010835 */
[----:B------:R-:W-:Y:S08]  /*10c50*/  MUFU.EX2 R26, R26 ;  /* 0x0000001a001a7308 */ /* 0x000ff00000000800 */
[----:B------:R-:W-:Y:S08]  /*10c60*/  MUFU.EX2 R151, R151 ;  /* 0x0000009700977308 */ /* 0x000ff00000000800 */
[----:B------:R-:W-:Y:S08]  /*10c70*/  MUFU.EX2 R33, R33 ;  /* 0x0000002100217308 */ /* 0x000ff00000000800 */
[----:B------:R-:W-:Y:S01]  /*10c80*/  MUFU.EX2 R36, R36 ;  /* 0x0000002400247308 */ /* 0x000fe20000000800 */
[----:B------:R-:W-:-:S02]  /*10c90*/  WARPGROUP.DEPBAR.LE gsb0, 0x0 ;  /* 0x00008000000079c5 */ /* 0x000fc40000010000 */
[----:B------:R-:W-:Y:S01]  /*10ca0*/  WARPGROUP.ARRIVE ;  /* 0x00000000000079c5 */ /* 0x000fe20000000000 */
[--C-:B------:R-:W-:Y:S01]  /*10cb0*/  FFMA.FTZ R132, R56, UR41, -R14.reuse ;  /* 0x0000002938847c23 */ /* 0x100fe2000801080e */
[--C-:B------:R-:W-:Y:S01]  /*10cc0*/  FFMA.FTZ R134, R60, UR41, -R14.reuse ;  /* 0x000000293c867c23 */ /* 0x100fe2000801080e */
[----:B------:R-:W-:-:S03]  /*10cd0*/  FFMA.FTZ R14, R85, UR41, -R14 ;  /* 0x00000029550e7c23 */ /* 0x000fc6000801080e */
[----:B------:R-:W2:Y:S01]  /*10ce0*/  S2R R60, SR_TID.X ;  /* 0x00000000003c7919 */ /* 0x000ea20000002100 */
[--C-:B------:R-:W-:Y:S01]  /*10cf0*/  FFMA.FTZ R56, R35, UR41, -R53.reuse ;  /* 0x0000002923387c23 */ /* 0x100fe20008010835 */
[----:B------:R-:W-:Y:S01]  /*10d00*/  HGMMA.64x64x16.F32.BF16 R88, R128, gdesc[UR8].tnspB, R88, gsb0 ;  /* 0x40e0000880587df0 */ /* 0x000fe20008001858 */
[----:B------:R3:W-:Y:S01]  /*10d10*/  MUFU.EX2 R7, R14 ;  /* 0x0000000e00077308 */ /* 0x0007e20000000800 */
[----:B------:R-:W-:Y:S01]  /*10d20*/  R2UR UR11, R25 ;  /* 0x00000000190b72ca */ /* 0x000fe200000e0000 */
[----:B------:R-:W-:Y:S02]  /*10d30*/  IMAD.MOV.U32 R25, RZ, RZ, 0x40000040 ;  /* 0x40000040ff197424 */ /* 0x000fe400078e00ff */
[----:B------:R-:W-:Y:S01]  /*10d40*/  FFMA.FTZ R35, R46, UR41, -R53 ;  /* 0x000000292e237c23 */ /* 0x000fe20008010835 */
[----:B------:R-:W-:-:S03]  /*10d50*/  @!P1 IMAD R46, R16, 0x8, R2 ;  /* 0x00000008102e9824 */ /* 0x000fc600078e0202 */
[----:B------:R-:W-:Y:S01]  /*10d60*/  MUFU.EX2 R30, R30 ;  /* 0x0000001e001e7308 */ /* 0x000fe20000000800 */
[----:B---3--:R-:W-:Y:S01]  /*10d70*/  FMUL.FTZ R14, R24, UR41 ;  /* 0x00000029180e7c20 */ /* 0x008fe20008410000 */
[----:B------:R-:W-:Y:S02]  /*10d80*/  VIADD R24, R10, 0x300 ;  /* 0x000003000a187836 */ /* 0x000fe40000000000 */
[----:B0-----:R-:W-:Y:S01]  /*10d90*/  FFMA.FTZ R51, R11, R6, R147 ;  /* 0x000000060b337223 */ /* 0x001fe20000010093 */
[--C-:B------:R-:W-:Y:S01]  /*10da0*/  FFMA.FTZ R38, R50, UR41, -R53.reuse ;  /* 0x0000002932267c23 */ /* 0x100fe20008010835 */
[--C-:B------:R-:W-:Y:S01]  /*10db0*/  FFMA.FTZ R133, R58, UR41, -R53.reuse ;  /* 0x000000293a857c23 */ /* 0x100fe20008010835 */
[----:B------:R-:W-:Y:S01]  /*10dc0*/  R2UR UR10, R24 ;  /* 0x00000000180a72ca */ /* 0x000fe200000e0000 */
[----:B------:R-:W-:Y:S02]  /*10dd0*/  VIADD R24, R10, 0x380 ;  /* 0x000003800a187836 */ /* 0x000fe40000000000 */
[----:B------:R-:W-:Y:S01]  /*10de0*/  FFMA.FTZ R10, R54, UR41, -R53 ;  /* 0x00000029360a7c23 */ /* 0x000fe20008010835 */
[----:B------:R-:W0:Y:S01]  /*10df0*/  MUFU.EX2 R14, R14 ;  /* 0x0000000e000e7308 */ /* 0x000e220000000800 */
[----:B------:R-:W3:Y:S07]  /*10e00*/  LDL R54, [R1+0x24] ;  /* 0x0000240001367983 */ /* 0x000eee0000100800 */
[----:B------:R-:W4:Y:S01]  /*10e10*/  MUFU.EX2 R27, R27 ;  /* 0x0000001b001b7308 */ /* 0x000f220000000800 */
[----:B--2---:R-:W-:-:S02]  /*10e20*/  SHF.R.U32.HI R135, RZ, 0x7, R60 ;  /* 0x00000007ff877819 */ /* 0x004fc4000001163c */
[----:B------:R-:W-:-:S05]  /*10e30*/  ISETP.GE.U32.AND P2, PT, R60, 0x180, PT ;  /* 0x000001803c00780c */ /* 0x000fca0003f46070 */
[----:B------:R-:W2:Y:S08]  /*10e40*/  MUFU.EX2 R56, R56 ;  /* 0x0000003800387308 */ /* 0x000eb00000000800 */
[----:B------:R-:W5:Y:S08]  /*10e50*/  MUFU.EX2 R31, R31 ;  /* 0x0000001f001f7308 */ /* 0x000f700000000800 */
[----:B------:R-:W5:Y:S08]  /*10e60*/  MUFU.EX2 R57, R57 ;  /* 0x0000003900397308 */ /* 0x000f700000000800 */
[----:B------:R-:W5:Y:S08]  /*10e70*/  MUFU.EX2 R34, R34 ;  /* 0x0000002200227308 */ /* 0x000f700000000800 */
[----:B------:R-:W5:Y:S08]  /*10e80*/  MUFU.EX2 R39, R39 ;  /* 0x0000002700277308 */ /* 0x000f700000000800 */
[----:B------:R-:W-:Y:S01]  /*10e90*/  MUFU.EX2 R42, R42 ;  /* 0x0000002a002a7308 */ /* 0x000fe20000000800 */
[----:B------:R-:W-:-:S02]  /*10ea0*/  WARPGROUP.DEPBAR.LE gsb0, 0x0 ;  /* 0x00008000000079c5 */ /* 0x000fc40000010000 */
[----:B------:R-:W-:Y:S01]  /*10eb0*/  WARPGROUP.ARRIVE ;  /* 0x00000000000079c5 */ /* 0x000fe20000000000 */
[----:B------:R-:W-:Y:S02]  /*10ec0*/  @!P1 VIADD R46, R46, 0x16840 ;  /* 0x000168402e2e9836 */ /* 0x000fe40000000000 */
[----:B-1----:R-:W-:Y:S01]  /*10ed0*/  FADD.FTZ R6, R148, R51 ;  /* 0x0000003394067221 */ /* 0x002fe20000010000 */
[----:B------:R-:W-:Y:S01]  /*10ee0*/  @!P1 IMAD R50, R15, 0x8, R2 ;  /* 0x000000080f329824 */ /* 0x000fe200078e0202 */
[----:B------:R-:W1:Y:S01]  /*10ef0*/  MUFU.EX2 R35, R35 ;  /* 0x0000002300237308 */ /* 0x000e620000000800 */
[----:B------:R-:W-:Y:S01]  /*10f00*/  HGMMA.64x64x16.F32.BF16 R88, R124, gdesc[UR8].tnspB, R88, gsb0 ;  /* 0x40e000087c587df0 */ /* 0x000fe20008001858 */
[----:B------:R-:W-:Y:S02]  /*10f10*/  R2UR UR10, R24 ;  /* 0x00000000180a72ca */ /* 0x000fe400000e0000 */
[----:B------:R-:W-:Y:S01]  /*10f20*/  R2UR UR11, R25 ;  /* 0x00000000190b72ca */ /* 0x000fe200000e0000 */
[----:B------:R-:W-:Y:S01]  /*10f30*/  VIADD R25, R135, 0x9 ;  /* 0x0000000987197836 */ /* 0x000fe20000000000 */
[----:B------:R-:W-:Y:S01]  /*10f40*/  @!P1 PRMT R46, RZ, 0x654, R46 ;  /* 0x00000654ff2e9816 */ /* 0x000fe2000000002e */
[----:B0-----:R-:W-:Y:S01]  /*10f50*/  FFMA.FTZ R5, R14, R5, R149 ;  /* 0x000000050e057223 */ /* 0x001fe20000010095 */
[----:B------:R-:W-:Y:S01]  /*10f60*/  FADD.FTZ R15, R145, R6 ;  /* 0x00000006910f7221 */ /* 0x000fe20000010000 */
[----:B------:R-:W-:Y:S01]  /*10f70*/  @!P1 VIADD R50, R50, 0x16860 ;  /* 0x0001686032329836 */ /* 0x000fe20000000000 */
[----:B------:R-:W-:Y:S01]  /*10f80*/  SEL R47, R25, 0x9, !P2 ;  /* 0x00000009192f7807 */ /* 0x000fe20005000000 */
[----:B------:R-:W0:Y:S08]  /*10f90*/  MUFU.EX2 R38, R38 ;  /* 0x0000002600267308 */ /* 0x000e300000000800 */
[----:B------:R-:W0:Y:S08]  /*10fa0*/  MUFU.EX2 R43, R43 ;  /* 0x0000002b002b7308 */ /* 0x000e300000000800 */
[----:B------:R-:W0:Y:S01]  /*10fb0*/  MUFU.EX2 R10, R10 ;  /* 0x0000000a000a7308 */ /* 0x000e220000000800 */
[----:B------:R-:W-:-:S07]  /*10fc0*/  FFMA.FTZ R59, R59, UR41, -R53 ;  /* 0x000000293b3b7c23 */ /* 0x000fce0008010835 */
        /* <DEDUP_REMOVED lines=8> */
[----:B------:R-:W0:Y:S01]  /*11050*/  MUFU.EX2 R24, R55 ;  /* 0x0000003700187308 */ /* 0x000e220000000800 */
[----:B------:R-:W-:Y:S01]  /*11060*/  HGMMA.64x64x16.F32.BF16 R88, R120, gdesc[UR8].tnspB, R88, gsb0 ;  /* 0x40e0000878587df0 */ /* 0x000fe20008001858 */
[----:B------:R-:W-:Y:S01]  /*11070*/  FADD.FTZ R6, R150, R15 ;  /* 0x0000000f96067221 */ /* 0x000fe20000010000 */
[----:B------:R-:W-:-:S05]  /*11080*/  @!P1 PRMT R50, RZ, 0x654, R50 ;  /* 0x00000654ff329816 */ /* 0x000fca0000000032 */
[----:B------:R-:W-:Y:S01]  /*11090*/  MUFU.EX2 R44, R44 ;  /* 0x0000002c002c7308 */ /* 0x000fe20000000800 */
[----:B------:R-:W-:Y:S01]  /*110a0*/  FADD.FTZ R15, R143, R6 ;  /* 0x000000068f0f7221 */ /* 0x000fe20000010000 */
[----:B------:R-:W-:Y:S01]  /*110b0*/  FFMA.FTZ R135, R62, UR41, -R53 ;  /* 0x000000293e877c23 */ /* 0x000fe20008010835 */
[----:B------:R-:W-:-:S05]  /*110c0*/  F2FP.BF16.F32.PACK_AB R149, R26, R149 ;  /* 0x000000951a95723e */ /* 0x000fca00000010ff */
[----:B------:R-:W0:Y:S01]  /*110d0*/  MUFU.EX2 R25, R59 ;  /* 0x0000003b00197308 */ /* 0x000e220000000800 */
[--C-:B------:R-:W-:Y:S01]  /*110e0*/  FFMA.FTZ R129, R66, UR41, -R53.reuse ;  /* 0x0000002942817c23 */ /* 0x100fe20008010835 */
[----:B------:R-:W-:-:S06]  /*110f0*/  FFMA.FTZ R6, R67, UR41, -R53 ;  /* 0x0000002943067c23 */ /* 0x000fcc0008010835 */
[----:B------:R-:W0:Y:S08]  /*11100*/  MUFU.EX2 R135, R135 ;  /* 0x0000008700877308 */ /* 0x000e300000000800 */
[----:B------:R-:W-:Y:S08]  /*11110*/  MUFU.EX2 R45, R45 ;  /* 0x0000002d002d7308 */ /* 0x000ff00000000800 */
[----:B------:R-:W-:Y:S08]  /*11120*/  MUFU.EX2 R48, R48 ;  /* 0x0000003000307308 */ /* 0x000ff00000000800 */
[----:B------:R-:W-:Y:S08]  /*11130*/  MUFU.EX2 R49, R49 ;  /* 0x0000003100317308 */ /* 0x000ff00000000800 */
[----:B------:R-:W-:Y:S01]  /*11140*/  MUFU.EX2 R52, R52 ;  /* 0x0000003400347308 */ /* 0x000fe20000000800 */
[----:B------:R-:W-:-:S02]  /*11150*/  WARPGROUP.DEPBAR.LE gsb0, 0x0 ;  /* 0x00008000000079c5 */ /* 0x000fc40000010000 */
[----:B------:R4:W-:Y:S06]  /*11160*/  BAR.ARV R47, 0x100 ;  /* 0x0004002f0000751d */ /* 0x0009ec0000002000 */
[----:B------:R2:W-:Y:S02]  /*11170*/  @!P1 SYNCS.ARRIVE.TRANS64.RED.A1T0 RZ, [R46+URZ], RZ ;  /* 0x000000ff2eff99a7 */ /* 0x0005e4000810043f */
[----:B--2---:R-:W-:Y:S01]  /*11180*/  FADD.FTZ R46, R26, R5 ;  /* 0x000000051a2e7221 */ /* 0x004fe20000010000 */
[----:B------:R2:W-:Y:S03]  /*11190*/  @!P1 SYNCS.ARRIVE.TRANS64.RED.A1T0 RZ, [R50+URZ], RZ ;  /* 0x000000ff32ff99a7 */ /* 0x0005e6000810043f */
[----:B----4-:R-:W-:-:S04]  /*111a0*/  FADD.FTZ R47, R151, R46 ;  /* 0x0000002e972f7221 */ /* 0x010fc80000010000 */
[----:B------:R-:W-:-:S04]  /*111b0*/  FADD.FTZ R46, R30, R47 ;  /* 0x0000002f1e2e7221 */ /* 0x000fc80000010000 */
[----:B------:R-:W-:Y:S01]  /*111c0*/  FADD.FTZ R47, R27, R46 ;  /* 0x0000002e1b2f7221 */ /* 0x000fe20000010000 */
[----:B------:R-:W-:-:S03]  /*111d0*/  FADD.FTZ R46, R144, R15 ;  /* 0x0000000f902e7221 */ /* 0x000fc60000010000 */
[----:B--2---:R-:W-:Y:S01]  /*111e0*/  FADD.FTZ R50, R56, R47 ;  /* 0x0000002f38327221 */ /* 0x004fe20000010000 */
[----:B------:R-:W-:-:S03]  /*111f0*/  FADD.FTZ R47, R141, R46 ;  /* 0x0000002e8d2f7221 */ /* 0x000fc60000010000 */
[----:B-----5:R-:W-:Y:S01]  /*11200*/  FADD.FTZ R50, R31, R50 ;  /* 0x000000321f327221 */ /* 0x020fe20000010000 */
[----:B------:R-:W-:-:S03]  /*11210*/  FADD.FTZ R46, R146, R47 ;  /* 0x0000002f922e7221 */ /* 0x000fc60000010000 */
[----:B------:R-:W-:Y:S01]  /*11220*/  FADD.FTZ R47, R57, R50 ;  /* 0x00000032392f7221 */ /* 0x000fe20000010000 */
[----:B------:R-:W-:-:S03]  /*11230*/  FADD.FTZ R51, R139, R46 ;  /* 0x0000002e8b337221 */ /* 0x000fc60000010000 */
[----:B------:R-:W-:Y:S01]  /*11240*/  FADD.FTZ R46, R34, R47 ;  /* 0x0000002f222e7221 */ /* 0x000fe20000010000 */
[----:B------:R-:W-:-:S03]  /*11250*/  FADD.FTZ R50, R140, R51 ;  /* 0x000000338c327221 */ /* 0x000fc60000010000 */
[----:B------:R-:W-:Y:S01]  /*11260*/  FADD.FTZ R46, R39, R46 ;  /* 0x0000002e272e7221 */ /* 0x000fe20000010000 */
[----:B------:R-:W-:-:S03]  /*11270*/  FADD.FTZ R47, R137, R50 ;  /* 0x00000032892f7221 */ /* 0x000fc60000010000 */
[----:B-1----:R-:W-:Y:S01]  /*11280*/  FADD.FTZ R51, R35, R46 ;  /* 0x0000002e23337221 */ /* 0x002fe20000010000 */
[----:B------:R-:W-:-:S03]  /*11290*/  FADD.FTZ R47, R142, R47 ;  /* 0x0000002f8e2f7221 */ /* 0x000fc60000010000 */
[----:B------:R-:W-:Y:S01]  /*112a0*/  FADD.FTZ R51, R42, R51 ;  /* 0x000000332a337221 */ /* 0x000fe20000010000 */
[----:B------:R-:W-:-:S03]  /*112b0*/  FADD.FTZ R47, R136, R47 ;  /* 0x0000002f882f7221 */ /* 0x000fc60000010000 */
[----:B0-----:R-:W-:Y:S01]  /*112c0*/  FADD.FTZ R46, R38, R51 ;  /* 0x00000033262e7221 */ /* 0x001fe20000010000 */
[----:B------:R-:W-:Y:S01]  /*112d0*/  FADD.FTZ R47, R20, R47 ;  /* 0x0000002f142f7221 */ /* 0x000fe20000010000 */
[----:B------:R-:W-:Y:S02]  /*112e0*/  FFMA.FTZ R5, R63, UR41, -R53 ;  /* 0x000000293f057c23 */ /* 0x000fe40008010835 */
[----:B------:R-:W-:Y:S01]  /*112f0*/  FADD.FTZ R51, R43, R46 ;  /* 0x0000002e2b337221 */ /* 0x000fe20000010000 */
[----:B------:R-:W-:-:S03]  /*11300*/  FADD.FTZ R26, R138, R47 ;  /* 0x0000002f8a1a7221 */ /* 0x000fc60000010000 */
[----:B------:R-:W-:Y:S01]  /*11310*/  FADD.FTZ R51, R10, R51 ;  /* 0x000000330a337221 */ /* 0x000fe20000010000 */
[----:B------:R-:W0:Y:S01]  /*11320*/  MUFU.EX2 R5, R5 ;  /* 0x0000000500057308 */ /* 0x000e220000000800 */
[----:B------:R-:W-:Y:S01]  /*11330*/  F2FP.BF16.F32.PACK_AB R151, R30, R151 ;  /* 0x000000971e97723e */ /* 0x000fe200000010ff */
[----:B------:R-:W-:Y:S01]  /*11340*/  FADD.FTZ R47, R21, R26 ;  /* 0x0000001a152f7221 */ /* 0x000fe20000010000 */
[----:B------:R-:W-:Y:S01]  /*11350*/  FADD.FTZ R30, R24, R51 ;  /* 0x00000033181e7221 */ /* 0x000fe20000010000 */
[----:B------:R-:W-:Y:S02]  /*11360*/  FFMA.FTZ R131, R70, UR41, -R53 ;  /* 0x0000002946837c23 */ /* 0x000fe40008010835 */
[----:B------:R-:W-:Y:S01]  /*11370*/  FADD.FTZ R46, R132, R47 ;  /* 0x0000002f842e7221 */ /* 0x000fe20000010000 */
[----:B------:R-:W-:Y:S01]  /*11380*/  FADD.FTZ R30, R133, R30 ;  /* 0x0000001e851e7221 */ /* 0x000fe20000010000 */
[----:B------:R-:W1:Y:S01]  /*11390*/  MUFU.EX2 R129, R129 ;  /* 0x0000008100817308 */ /* 0x000e620000000800 */
[----:B------:R-:W-:-:S02]  /*113a0*/  F2FP.BF16.F32.PACK_AB R150, R150, R145 ;  /* 0x000000919696723e */ /* 0x000fc400000010ff */
[----:B------:R-:W-:Y:S01]  /*113b0*/  F2FP.BF16.F32.PACK_AB R145, R56, R27 ;  /* 0x0000001b3891723e */ /* 0x000fe200000010ff */
[----:B------:R-:W-:Y:S01]  /*113c0*/  FADD.FTZ R27, R29, R46 ;  /* 0x0000002e1d1b7221 */ /* 0x000fe20000010000 */
[----:B------:R-:W-:Y:S01]  /*113d0*/  FADD.FTZ R30, R25, R30 ;  /* 0x0000001e191e7221 */ /* 0x000fe20000010000 */
[----:B------:R-:W-:Y:S02]  /*113e0*/  FFMA.FTZ R15, R71, UR41, -R53 ;  /* 0x00000029470f7c23 */ /* 0x000fe40008010835 */
[----:B------:R-:W2:Y:S01]  /*113f0*/  MUFU.EX2 R6, R6 ;  /* 0x0000000600067308 */ /* 0x000ea20000000800 */
[----:B------:R-:W-:Y:S01]  /*11400*/  FADD.FTZ R27, R134, R27 ;  /* 0x0000001b861b7221 */ /* 0x000fe20000010000 */
[----:B------:R-:W-:Y:S01]  /*11410*/  FADD.FTZ R30, R135, R30 ;  /* 0x0000001e871e7221 */ /* 0x000fe20000010000 */
[----:B------:R-:W-:-:S05]  /*11420*/  FFMA.FTZ R125, R74, UR41, -R53 ;  /* 0x000000294a7d7c23 */ /* 0x000fca0008010835 */
[----:B------:R-:W4:Y:S01]  /*11430*/  MUFU.EX2 R131, R131 ;  /* 0x0000008300837308 */ /* 0x000f220000000800 */
[----:B------:R-:W-:Y:S01]  /*11440*/  FADD.FTZ R27, R32, R27 ;  /* 0x0000001b201b7221 */ /* 0x000fe20000010000 */
[----:B0-----:R-:W-:Y:S01]  /*11450*/  FADD.FTZ R30, R5, R30 ;  /* 0x0000001e051e7221 */ /* 0x001fe20000010000 */
[----:B------:R-:W-:Y:S01]  /*11460*/  F2FP.BF16.F32.PACK_AB R146, R146, R141 ;  /* 0x0000008d9292723e */ /* 0x000fe200000010ff */
[----:B------:R-:W-:Y:S01]  /*11470*/  FFMA.FTZ R75, R75, UR41, -R53 ;  /* 0x000000294b4b7c23 */ /* 0x000fe20008010835 */
[----:B------:R-:W-:-:S03]  /*11480*/  F2FP.BF16.F32.PACK_AB R141, R39, R34 ;  /* 0x00000022278d723e */ /* 0x000fc600000010ff */
[----:B------:R-:W0:Y:S01]  /*11490*/  MUFU.EX2 R15, R15 ;  /* 0x0000000f000f7308 */ /* 0x000e220000000800 */
[----:B------:R-:W-:Y:S01]  /*114a0*/  FADD.FTZ R34, R28, R27 ;  /* 0x0000001b1c227221 */ /* 0x000fe20000010000 */
[----:B-1----:R-:W-:Y:S01]  /*114b0*/  FADD.FTZ R27, R129, R30 ;  /* 0x0000001e811b7221 */ /* 0x002fe20000010000 */
[----:B------:R-:W-:Y:S01]  /*114c0*/  FFMA.FTZ R78, R78, UR41, -R53 ;  /* 0x000000294e4e7c23 */ /* 0x000fe20008010835 */
[----:B------:R-:W-:-:S04]  /*114d0*/  F2FP.BF16.F32.PACK_AB R148, R148, R147 ;  /* 0x000000939494723e */ /* 0x000fc800000010ff */
[----:B------:R-:W1:Y:S01]  /*114e0*/  MUFU.EX2 R125, R125 ;  /* 0x0000007d007d7308 */ /* 0x000e620000000800 */
[----:B------:R-:W-:Y:S01]  /*114f0*/  F2FP.BF16.F32.PACK_AB R147, R57, R31 ;  /* 0x0000001f3993723e */ /* 0x000fe200000010ff */
[----:B------:R-:W-:Y:S01]  /*11500*/  FADD.FTZ R31, R33, R34 ;  /* 0x00000022211f7221 */ /* 0x000fe20000010000 */
[----:B------:R-:W-:Y:S01]  /*11510*/  F2FP.BF16.F32.PACK_AB R136, R20, R136 ;  /* 0x000000881488723e */ /* 0x000fe200000010ff */
[----:B--2---:R-:W-:Y:S01]  /*11520*/  FADD.FTZ R20, R6, R27 ;  /* 0x0000001b06147221 */ /* 0x004fe20000010000 */
[----:B------:R-:W-:-:S03]  /*11530*/  FFMA.FTZ R79, R79, UR41, -R53 ;  /* 0x000000294f4f7c23 */ /* 0x000fc60008010835 */
[----:B------:R-:W2:Y:S01]  /*11540*/  MUFU.EX2 R26, R75 ;  /* 0x0000004b001a7308 */ /* 0x000ea20000000800 */
[----:B------:R-:W-:Y:S01]  /*11550*/  FADD.FTZ R30, R36, R31 ;  /* 0x0000001f241e7221 */ /* 0x000fe20000010000 */
[----:B----4-:R-:W-:Y:S01]  /*11560*/  FADD.FTZ R20, R131, R20 ;  /* 0x0000001483147221 */ /* 0x010fe20000010000 */
[----:B------:R-:W-:Y:S01]  /*11570*/  FFMA.FTZ R82, R82, UR41, -R53 ;  /* 0x0000002952527c23 */ /* 0x000fe20008010835 */
[----:B------:R-:W-:-:S04]  /*11580*/  F2FP.BF16.F32.PACK_AB R138, R21, R138 ;  /* 0x0000008a158a723e */ /* 0x000fc800000010ff */
[----:B------:R-:W4:Y:S01]  /*11590*/  MUFU.EX2 R78, R78 ;  /* 0x0000004e004e7308 */ /* 0x000f220000000800 */
[----:B------:R-:W-:Y:S01]  /*115a0*/  FADD.FTZ R21, R37, R30 ;  /* 0x0000001e25157221 */ /* 0x000fe20000010000 */
[----:B0-----:R-:W-:Y:S01]  /*115b0*/  FADD.FTZ R20, R15, R20 ;  /* 0x000000140f147221 */ /* 0x001fe20000010000 */
[----:B------:R-:W-:Y:S01]  /*115c0*/  FFMA.FTZ R83, R83, UR41, -R53 ;  /* 0x0000002953537c23 */ /* 0x000fe20008010835 */
[----:B------:R-:W-:-:S04]  /*115d0*/  F2FP.BF16.F32.PACK_AB R140, R140, R139 ;  /* 0x0000008b8c8c723e */ /* 0x000fc800000010ff */
[----:B------:R-:W0:Y:S01]  /*115e0*/  MUFU.EX2 R79, R79 ;  /* 0x0000004f004f7308 */ /* 0x000e220000000800 */
[----:B------:R-:W-:Y:S01]  /*115f0*/  F2FP.BF16.F32.PACK_AB R139, R24, R10 ;  /* 0x0000000a188b723e */ /* 0x000fe200000010ff */
[----:B------:R-:W-:Y:S01]  /*11600*/  FADD.FTZ R10, R40, R21 ;  /* 0x00000015280a7221 */ /* 0x000fe20000010000 */
[----:B-1----:R-:W-:Y:S01]  /*11610*/  FADD.FTZ R21, R125, R20 ;  /* 0x000000147d157221 */ /* 0x002fe20000010000 */
[----:B------:R-:W-:-:S04]  /*11620*/  FFMA.FTZ R86, R86, UR41, -R53 ;  /* 0x0000002956567c23 */ /* 0x000fc80008010835 */
[----:B------:R-:W1:Y:S01]  /*11630*/  MUFU.EX2 R82, R82 ;  /* 0x0000005200527308 */ /* 0x000e620000000800 */
[----:B------:R-:W-:Y:S01]  /*11640*/  F2FP.BF16.F32.PACK_AB R135, R5, R135 ;  /* 0x000000870587723e */ /* 0x000fe200000010ff */
[----:B------:R-:W-:Y:S01]  /*11650*/  FADD.FTZ R5, R41, R10 ;  /* 0x0000000a29057221 */ /* 0x000fe20000010000 */
[----:B--2---:R-:W-:Y:S01]  /*11660*/  FADD.FTZ R21, R26, R21 ;  /* 0x000000151a157221 */ /* 0x004fe20000010000 */
[----:B------:R-:W-:-:S04]  /*11670*/  FFMA.FTZ R53, R87, UR41, -R53 ;  /* 0x0000002957357c23 */ /* 0x000fc80008010835 */
[----:B------:R-:W2:Y:S01]  /*11680*/  MUFU.EX2 R83, R83 ;  /* 0x0000005300537308 */ /* 0x000ea20000000800 */
[----:B------:R-:W-:Y:S01]  /*11690*/  F2FP.BF16.F32.PACK_AB R129, R6, R129 ;  /* 0x000000810681723e */ /* 0x000fe200000010ff */
[----:B------:R-:W-:Y:S01]  /*116a0*/  FADD.FTZ R10, R44, R5 ;  /* 0x000000052c0a7221 */ /* 0x000fe20000010000 */
[----:B----4-:R-:W-:-:S05]  /*116b0*/  FADD.FTZ R6, R78, R21 ;  /* 0x000000154e067221 */ /* 0x010fca0000010000 */
[----:B------:R-:W4:Y:S01]  /*116c0*/  MUFU.EX2 R123, R86 ;  /* 0x00000056007b7308 */ /* 0x000f220000000800 */
[----:B------:R-:W-:Y:S01]  /*116d0*/  FADD.FTZ R5, R45, R10 ;  /* 0x0000000a2d057221 */ /* 0x000fe20000010000 */
[----:B0-----:R-:W-:Y:S01]  /*116e0*/  FADD.FTZ R21, R79, R6 ;  /* 0x000000064f157221 */ /* 0x001fe20000010000 */
[----:B---3--:R-:W-:-:S05]  /*116f0*/  ISETP.GT.AND P2, PT, R4, R54, PT ;  /* 0x000000360400720c */ /* 0x008fca0003f44270 */
[----:B------:R-:W0:Y:S01]  /*11700*/  MUFU.EX2 R53, R53 ;  /* 0x0000003500357308 */ /* 0x000e220000000800 */
[----:B------:R-:W-:Y:S01]  /*11710*/  FADD.FTZ R6, R48, R5 ;  /* 0x0000000530067221 */ /* 0x000fe20000010000 */
[----:B-1----:R-:W-:-:S03]  /*11720*/  FADD.FTZ R10, R82, R21 ;  /* 0x00000015520a7221 */ /* 0x002fc60000010000 */
[----:B------:R-:W-:Y:S01]  /*11730*/  FADD.FTZ R5, R49, R6 ;  /* 0x0000000631057221 */ /* 0x000fe20000010000 */
[----:B--2---:R-:W-:-:S03]  /*11740*/  FADD.FTZ R10, R83, R10 ;  /* 0x0000000a530a7221 */ /* 0x004fc60000010000 */
[----:B------:R-:W-:Y:S01]  /*11750*/  FADD.FTZ R6, R52, R5 ;  /* 0x0000000534067221 */ /* 0x000fe20000010000 */
[----:B----4-:R-:W-:Y:S01]  /*11760*/  FADD.FTZ R10, R123, R10 ;  /* 0x0000000a7b0a7221 */ /* 0x010fe20000010000 */
[----:B------:R-:W-:Y:S01]  /*11770*/  F2FP.BF16.F32.PACK_AB R144, R144, R143 ;  /* 0x0000008f9090723e */ /* 0x000fe200000010ff */
[-C--:B------:R-:W-:Y:S01]  /*11780*/  FMUL.FTZ R90, R90, R14.reuse ;  /* 0x0000000e5a5a7220 */ /* 0x080fe20000410000 */
[----:B------:R-:W-:Y:S01]  /*11790*/  F2FP.BF16.F32.PACK_AB R142, R142, R137 ;  /* 0x000000898e8e723e */ /* 0x000fe200000010ff */
[----:B------:R-:W-:Y:S01]  /*117a0*/  FADD.FTZ R6, R7, R6 ;  /* 0x0000000607067221 */ /* 0x000fe20000010000 */
[----:B------:R-:W-:Y:S01]  /*117b0*/  F2FP.BF16.F32.PACK_AB R131, R15, R131 ;  /* 0x000000830f83723e */ /* 0x000fe200000010ff */
[----:B------:R-:W-:Y:S01]  /*117c0*/  FMUL.FTZ R91, R91, R14 ;  /* 0x0000000e5b5b7220 */ /* 0x000fe20000410000 */
[----:B------:R-:W-:Y:S01]  /*117d0*/  F2FP.BF16.F32.PACK_AB R122, R7, R52 ;  /* 0x00000034077a723e */ /* 0x000fe200000010ff */
[----:B0-----:R-:W-:Y:S01]  /*117e0*/  FADD.FTZ R5, R53, R10 ;  /* 0x0000000a35057221 */ /* 0x001fe20000010000 */
        /* <DEDUP_REMOVED lines=42> */
[-C--:B------:R-:W-:Y:S01]  /*11a90*/  FMUL.FTZ R116, R116, R11.reuse ;  /* 0x0000000b74747220 */ /* 0x080fe20000410000 */
[----:B------:R-:W-:Y:S01]  /*11aa0*/  FMUL.FTZ R117, R117, R11 ;  /* 0x0000000b75757220 */ /* 0x000fe20000410000 */
[----:B------:R-:W-:-:S02]  /*11ab0*/  VIADD R4, R4, 0xffffffff ;  /* 0xffffffff04047836 */ /* 0x000fc40000000000 */
[----:B------:R-:W-:Y:S02]  /*11ac0*/  IMAD.MOV.U32 R10, RZ, RZ, R23 ;  /* 0x000000ffff0a7224 */ /* 0x000fe400078e0017 */
[----:B------:R-:W-:Y:S02]  /*11ad0*/  IMAD.MOV.U32 R15, RZ, RZ, R16 ;  /* 0x000000ffff0f7224 */ /* 0x000fe400078e0010 */
[----:B------:R-:W-:Y:S02]  /*11ae0*/  IMAD.MOV.U32 R7, RZ, RZ, R0 ;  /* 0x000000ffff077224 */ /* 0x000fe400078e0000 */
[----:B------:R-:W-:Y:S01]  /*11af0*/  IMAD.MOV.U32 R14, RZ, RZ, R3 ;  /* 0x000000ffff0e7224 */ /* 0x000fe200078e0003 */
[----:B------:R-:W-:Y:S06]  /*11b00*/  @P2 BRA `(.L_x_14134) ;  /* 0xffffffe000502947 */ /* 0x000fec000383ffff */
.L_x_14124:
[----:B------:R-:W2:Y:S02]  /*11b10*/  LDL R7, [R1+0x30] ;  /* 0x0000300001077983 */ /* 0x000ea40000100800 */
[----:B--2---:R-:W-:-:S13]  /*11b20*/  ISETP.GE.AND P2, PT, R4, R7, PT ;  /* 0x000000070400720c */ /* 0x004fda0003f46270 */
[----:B------:R-:W-:Y:S05]  /*11b30*/  @!P2 BRA `(.L_x_14135) ;  /* 0x0000002c00f0a947 */ /* 0x000fea0003800000 */
[----:B------:R-:W-:Y:S02]  /*11b40*/  IMAD.MOV.U32 R7, RZ, RZ, R0 ;  /* 0x000000ffff077224 */ /* 0x000fe400078e0000 */
[----:B------:R-:W-:Y:S02]  /*11b50*/  IMAD.MOV.U32 R20, RZ, RZ, R3 ;  /* 0x000000ffff147224 */ /* 0x000fe400078e0003 */
[----:B------:R-:W-:Y:S02]  /*11b60*/  IMAD.MOV.U32 R10, RZ, RZ, R23 ;  /* 0x000000ffff0a7224 */ /* 0x000fe400078e0017 */
[----:B------:R-:W-:-:S07]  /*11b70*/  IMAD.MOV.U32 R21, RZ, RZ, R16 ;  /* 0x000000ffff157224 */ /* 0x000fce00078e0010 */
.L_x_14153:
        /* <DEDUP_REMOVED lines=11> */
.L_x_14137:
[----:B------:R-:W-:Y:S01]  /*11c30*/  IMAD R0, R16, 0x8, R2 ;  /* 0x0000000810007824 */ /* 0x000fe200078e0202 */
[----:B------:R-:W-:-:S04]  /*11c40*/  SHF.L.U32 R3, R23, 0x1f, RZ ;  /* 0x0000001f17037819 */ /* 0x000fc800000006ff */
[----:B------:R0:W1:Y:S01]  /*11c50*/  SYNCS.PHASECHK.TRANS64.TRYWAIT P3, [R0+URZ+0x16830], R3 ;  /* 0x01683003000075a7 */ /* 0x000062000806017f */
[----:B------:R-:W-:Y:S05]  /*11c60*/  @!P0 BRA `(.L_x_14138) ;  /* 0x0000000000048947 */ /* 0x000fea0003800000 */
[----:B------:R-:W-:Y:S01]  /*11c70*/  BPT.TRAP 0x1 ;  /* 0x000000040000795c */ /* 0x000fe20000300000 */
.L_x_14138:
[----:B------:R-:W-:Y:S04]  /*11c80*/  BSSY B0, `(.L_x_14136) ;  /* 0x0000004000007945 */ /* 0x000fe80003800000 */
[----:B-1----:R-:W-:Y:S05]  /*11c90*/  @P3 BRA `(.L_x_14139) ;  /* 0x0000000000083947 */ /* 0x002fea0003800000 */
[----:B------:R-:W1:Y:S02]  /*11ca0*/  SYNCS.PHASECHK.TRANS64.TRYWAIT P3, [R0+URZ+0x16830], R3 ;  /* 0x01683003000075a7 */ /* 0x000e64000806017f */
[----:B-1----:R-:W-:Y:S05]  /*11cb0*/  @!P3 BRA `(.L_x_14140) ;  /* 0x000000c800d8b947 */ /* 0x002fea0003800000 */
.L_x_14139:
[----:B------:R-:W-:Y:S05]  /*11cc0*/  BSYNC B0 ;  /* 0x0000000000007941 */ /* 0x000fea0003800000 */
.L_x_14136:
        /* <DEDUP_REMOVED lines=44> */
.L_x_14142:
[----:B------:R-:W-:Y:S01]  /*11f90*/  SHF.L.U32 R0, R10, 0x1f, RZ ;  /* 0x0000001f0a007819 */ /* 0x000fe200000006ff */
[----:B------:R-:W-:-:S04]  /*11fa0*/  IMAD R3, R21, 0x8, R2 ;  /* 0x0000000815037824 */ /* 0x000fc800078e0202 */
[----:B------:R0:W1:Y:S01]  /*11fb0*/  SYNCS.PHASECHK.TRANS64.TRYWAIT P2, [R3+URZ+0x16850], R0 ;  /* 0x01685000030075a7 */ /* 0x000062000804017f */
[----:B------:R-:W-:Y:S05]  /*11fc0*/  @!P0 BRA `(.L_x_14143) ;  /* 0x0000000000048947 */ /* 0x000fea0003800000 */
[----:B------:R-:W-:Y:S01]  /*11fd0*/  BPT.TRAP 0x1 ;  /* 0x000000040000795c */ /* 0x000fe20000300000 */
.L_x_14143:
[----:B-1----:R-:W-:Y:S05]  /*11fe0*/  @P2 BRA `(.L_x_14141) ;  /* 0x0000000000082947 */ /* 0x002fea0003800000 */
[----:B------:R-:W1:Y:S02]  /*11ff0*/  SYNCS.PHASECHK.TRANS64.TRYWAIT P2, [R3+URZ+0x16850], R0 ;  /* 0x01685000030075a7 */ /* 0x000e64000804017f */
[----:B-1----:R-:W-:Y:S05]  /*12000*/  @!P2 BRA `(.L_x_14144) ;  /* 0x000000c80018a947 */ /* 0x002fea0003800000 */
.L_x_14141:
        /* <DEDUP_REMOVED lines=8> */
[----:B------:R-:W-:Y:S02]  /*12090*/  IMAD R10, R21, 0x400, R0 ;  /* 0x00000400150a7824 */ /* 0x000fe400078e0200 */
[----:B------:R-:W-:Y:S01]  /*120a0*/  IMAD.MOV.U32 R15, RZ, RZ, 0x40000040 ;  /* 0x40000040ff0f7424 */ /* 0x000fe200078e00ff */
[----:B------:R-:W0:Y:S02]  /*120b0*/  @P4 LDC R0, c[0x0][0x450] ;  /* 0x00011400ff004b82 */ /* 0x000e240000000800 */
[----:B------:R-:W-:-:S13]  /*120c0*/  R2UR UR10, R10 ;  /* 0x000000000a0a72ca */ /* 0x000fda00000e0000 */
[----:B------:R-:W-:Y:S01]  /*120d0*/  HGMMA.64x64x16.F32.BF16 R88, R148, gdesc[UR8].tnspB, R88, gsb0 ;  /* 0x40e0000894587df0 */ /* 0x000fe20008001858 */
[----:B------:R-:W-:Y:S01]  /*120e0*/  VIADD R14, R10, 0x80 ;  /* 0x000000800a0e7836 */ /* 0x000fe20000000000 */
[----:B------:R-:W-:-:S04]  /*120f0*/  R2UR UR11, R15 ;  /* 0x000000000f0b72ca */ /* 0x000fc800000e0000 */
[----:B------:R-:W-:Y:S01]  /*12100*/  R2UR UR10, R14 ;  /* 0x000000000e0a72ca */ /* 0x000fe200000e0000 */
[----:B------:R-:W-:Y:S02]  /*12110*/  VIADD R14, R10, 0x100 ;  /* 0x000001000a0e7836 */ /* 0x000fe40000000000 */
[----:B------:R-:W-:Y:S01]  /*12120*/  IMAD.MOV.U32 R15, RZ, RZ, 0x40000040 ;  /* 0x40000040ff0f7424 */ /* 0x000fe200078e00ff */
[----:B------:R-:W-:Y:S02]  /*12130*/  WARPGROUP.DEPBAR.LE gsb0, 0x0 ;  /* 0x00008000000079c5 */ /* 0x000fe40000010000 */
[----:B------:R-:W-:Y:S01]  /*12140*/  WARPGROUP.ARRIVE ;  /* 0x00000000000079c5 */ /* 0x000fe20000000000 */
[----:B------:R-:W2:Y:S04]  /*12150*/  LDL R148, [R1+0x18] ;  /* 0x0000180001947983 */ /* 0x000ea80000100800 */
[----:B------:R-:W3:Y:S02]  /*12160*/  LDL R151, [R1+0xc] ;  /* 0x00000c0001977983 */ /* 0x000ee40000100800 */
[----:B------:R-:W-:Y:S01]  /*12170*/  HGMMA.64x64x16.F32.BF16 R88, R144, gdesc[UR8].tnspB, R88, gsb0 ;  /* 0x40e0000890587df0 */ /* 0x000fe20008001858 */
[----:B------:R-:W-:-:S02]  /*12180*/  R2UR UR10, R14 ;  /* 0x000000000e0a72ca */ /* 0x000fc400000e0000 */
[----:B------:R-:W-:Y:S01]  /*12190*/  R2UR UR11, R15 ;  /* 0x000000000f0b72ca */ /* 0x000fe200000e0000 */
[----:B------:R-:W-:Y:S01]  /*121a0*/  VIADD R14, R10, 0x180 ;  /* 0x000001800a0e7836 */ /* 0x000fe20000000000 */
[----:B------:R-:W4:Y:S01]  /*121b0*/  LDL R149, [R1+0x8] ;  /* 0x0000080001957983 */ /* 0x000f220000100800 */
[----:B------:R-:W-:-:S03]  /*121c0*/  IMAD.MOV.U32 R15, RZ, RZ, 0x40000040 ;  /* 0x40000040ff0f7424 */ /* 0x000fc600078e00ff */
[----:B------:R-:W4:Y:S01]  /*121d0*/  LDL R150, [R1+0x4] ;  /* 0x0000040001967983 */ /* 0x000f220000100800 */
[----:B------:R-:W-:Y:S02]  /*121e0*/  WARPGROUP.DEPBAR.LE gsb0, 0x0 ;  /* 0x00008000000079c5 */ /* 0x000fe40000010000 */
[----:B------:R-:W-:-:S06]  /*121f0*/  WARPGROUP.ARRIVE ;  /* 0x00000000000079c5 */ /* 0x000fcc0000000000 */
        /* <DEDUP_REMOVED lines=31> */
[----:B------:R-:W1:Y:S01]  /*123f0*/  @P4 LDC R10, c[0x0][0x44c] ;  /* 0x00011300ff0a4b82 */ /* 0x000e620000000800 */
[----:B------:R-:W5:Y:S01]  /*12400*/  S2R R147, SR_TID.X ;  /* 0x0000000000937919 */ /* 0x000f620000002100 */
[----:B------:R-:W-:Y:S02]  /*12410*/  WARPGROUP.DEPBAR.LE gsb0, 0x0 ;  /* 0x00008000000079c5 */ /* 0x000fe40000010000 */
[----:B------:R-:W-:-:S08]  /*12420*/  WARPGROUP.ARRIVE ;  /* 0x00000000000079c5 */ /* 0x000fd00000000000 */
[----:B------:R-:W-:Y:S01]  /*12430*/  HGMMA.64x64x16.F32.BF16 R88, R120, gdesc[UR8].tnspB, R88, gsb0 ;  /* 0x40e0000878587df0 */ /* 0x000fe20008001858 */
[----:B-----5:R-:W-:Y:S01]  /*12440*/  ISETP.GE.U32.AND P2, PT, R147, 0x180, PT ;  /* 0x000001809300780c */ /* 0x020fe20003f46070 */
[----:B------:R-:W-:Y:S01]  /*12450*/  ULOP3.LUT UR8, URZ, UR27, URZ, 0x33, !UPT ;  /* 0x0000001b3f087292 */ /* 0x000fe2000f8e333f */
[----:B------:R-:W-:Y:S02]  /*12460*/  WARPGROUP.DEPBAR.LE gsb0, 0x0 ;  /* 0x00008000000079c5 */ /* 0x000fe40000010000 */
[----:B--2---:R-:W-:-:S04]  /*12470*/  IMAD.IADD R121, R3, 0x1, R148 ;  /* 0x0000000103797824 */ /* 0x004fc800078e0294 */
[----:B-1----:R-:W-:-:S05]  /*12480*/  @P4 IMAD.HI.U32 R3, R121, R10, RZ ;  /* 0x0000000a79034227 */ /* 0x002fca00078e00ff */
[----:B0-----:R-:W-:Y:S01]  /*12490*/  @P4 SHF.R.U32.HI R121, RZ, R0, R3 ;  /* 0x00000000ff794219 */ /* 0x001fe20000011603 */
[----:B------:R-:W-:-:S04]  /*124a0*/  IMAD.SHL.U32 R0, R4, 0x80, RZ ;  /* 0x0000008004007824 */ /* 0x000fc800078e00ff */
[----:B------:R-:W0:Y:S01]  /*124b0*/  SHFL.IDX PT, R122, R121, RZ, 0x1c1f ;  /* 0x001c1fff797a7589 */ /* 0x000e2200000e0000 */
[----:B------:R-:W-:Y:S02]  /*124c0*/  SHF.R.U32.HI R148, RZ, 0x7, R147 ;  /* 0x00000007ff947819 */ /* 0x000fe40000011693 */
[----:B------:R-:W-:Y:S01]  /*124d0*/  IADD3 R11, -R0, 0x1, RZ ;  /* 0x00000001000b7810 */ /* 0x000fe20007ffe1ff */
[----:B------:R-:W-:Y:S02]  /*124e0*/  @!P1 IMAD R3, R16, 0x8, R2 ;  /* 0x0000000810039824 */ /* 0x000fe400078e0202 */
[----:B------:R-:W-:Y:S02]  /*124f0*/  VIADD R10, R148, 0x9 ;  /* 0x00000009940a7836 */ /* 0x000fe40000000000 */
[----:B---3--:R-:W-:Y:S02]  /*12500*/  IMAD R11, R151, -0x2, R11 ;  /* 0xfffffffe970b7824 */ /* 0x008fe400078e020b */
[----:B------:R-:W-:Y:S01]  /*12510*/  @!P1 VIADD R3, R3, 0x16840 ;  /* 0x0001684003039836 */ /* 0x000fe20000000000 */
[----:B------:R-:W-:-:S02]  /*12520*/  SEL R10, R10, 0x9, !P2 ;  /* 0x000000090a0a7807 */ /* 0x000fc40005000000 */
[----:B----4-:R-:W-:Y:S02]  /*12530*/  IADD3 R11, -R150, R11, R149 ;  /* 0x0000000b960b7210 */ /* 0x010fe40007ffe195 */
[----:B------:R-:W-:Y:S01]  /*12540*/  @!P1 PRMT R3, RZ, 0x654, R3 ;  /* 0x00000654ff039816 */ /* 0x000fe20000000003 */
[----:B------:R1:W-:Y:S06]  /*12550*/  BAR.ARV R10, 0x100 ;  /* 0x0004000a0000751d */ /* 0x0003ec0000002000 */
[C---:B------:R-:W-:Y:S01]  /*12560*/  VIADD R120, R11.reuse, UR26 ;  /* 0x0000001a0b787c36 */ /* 0x040fe20008000000 */
[----:B------:R2:W-:Y:S01]  /*12570*/  @!P1 SYNCS.ARRIVE.TRANS64.RED.A1T0 RZ, [R3+URZ], RZ ;  /* 0x000000ff03ff99a7 */ /* 0x0005e2000810043f */
[----:B------:R-:W-:-:S02]  /*12580*/  VIADD R15, R11, UR8 ;  /* 0x000000080b0f7c36 */ /* 0x000fc40008000000 */
[--C-:B0-----:R-:W-:Y:S02]  /*12590*/  IMAD.IADD R14, R120, 0x1, R122.reuse ;  /* 0x00000001780e7824 */ /* 0x101fe400078e027a */
[----:B--2---:R-:W-:Y:S01]  /*125a0*/  IMAD.IADD R3, R15, 0x1, R122 ;  /* 0x000000010f037824 */ /* 0x004fe200078e027a */
        /* <DEDUP_REMOVED lines=13> */
.L_x_14147:
[----:B------:R-:W-:-:S05]  /*12680*/  IMAD.U32 R123, RZ, RZ, UR4 ;  /* 0x00000004ff7b7e24 */ /* 0x000fca000f8e00ff */
[----:B------:R-:W-:-:S13]  /*12690*/  ISETP.NE.AND P2, PT, R123, 0x1, PT ;  /* 0x000000017b00780c */ /* 0x000fda0003f45270 */
[----:B------:R-:W0:Y:S02]  /*126a0*/  @P2 LDC.64 R10, c[0x0][0x9e8] ;  /* 0x00027a00ff0a2b82 */ /* 0x000e240000000a00 */
[----:B0-----:R-:W-:-:S05]  /*126b0*/  @P2 IMAD.HI.U32 R10, R122, R10, RZ ;  /* 0x0000000a7a0a2227 */ /* 0x001fca00078e00ff */
[----:B------:R-:W-:-:S07]  /*126c0*/  @P2 SHF.R.U32.HI R122, RZ, R11, R10 ;  /* 0x0000000bff7a2219 */ /* 0x000fce000001160a */
.L_x_14148:
[----:B------:R-:W-:Y:S05]  /*126d0*/  BSYNC B0 ;  /* 0x0000000000007941 */ /* 0x000fea0003800000 */
.L_x_14146:
[----:B------:R-:W-:-:S04]  /*126e0*/  IMAD R122, R122, R123, -R0 ;  /* 0x0000007b7a7a7224 */ /* 0x000fc800078e0a00 */
[----:B------:R-:W-:-:S05]  /*126f0*/  IMAD R122, R151, -0x2, R122 ;  /* 0xfffffffe977a7824 */ /* 0x000fca00078e027a */
[----:B------:R-:W-:Y:S02]  /*12700*/  VIADDMNMX R14, R122, R123, R14, PT ;  /* 0x0000007b7a0e7246 */ /* 0x000fe4000380010e */
[----:B------:R-:W-:-:S07]  /*12710*/  VIMNMX R3, R3, R122, !PT ;  /* 0x0000007a03037248 */ /* 0x000fce0007fe0100 */
.L_x_14145:
        /* <DEDUP_REMOVED lines=113> */
.L_x_14151:
[----:B------:R-:W-:-:S05]  /*12e30*/  IMAD.U32 R3, RZ, RZ, UR4 ;  /* 0x00000004ff037e24 */ /* 0x000fca000f8e00ff */
[----:B------:R-:W-:-:S13]  /*12e40*/  ISETP.NE.AND P3, PT, R3, 0x1, PT ;  /* 0x000000010300780c */ /* 0x000fda0003f65270 */
[----:B------:R-:W0:Y:S02]  /*12e50*/  @P3 LDC.64 R10, c[0x0][0x9e8] ;  /* 0x00027a00ff0a3b82 */ /* 0x000e240000000a00 */
[----:B0-----:R-:W-:-:S05]  /*12e60*/  @P3 IMAD.HI.U32 R10, R121, R10, RZ ;  /* 0x0000000a790a3227 */ /* 0x001fca00078e00ff */
[----:B------:R-:W-:-:S07]  /*12e70*/  @P3 SHF.R.U32.HI R121, RZ, R11, R10 ;  /* 0x0000000bff793219 */ /* 0x000fce000001160a */
.L_x_14152:
[----:B------:R-:W-:Y:S05]  /*12e80*/  BSYNC B0 ;  /* 0x0000000000007941 */ /* 0x000fea0003800000 */
.L_x_14150:
[----:B------:R-:W-:-:S04]  /*12e90*/  IMAD R0, R121, R3, -R0 ;  /* 0x0000000379007224 */ /* 0x000fc800078e0a00 */
[----:B------:R-:W-:-:S05]  /*12ea0*/  IMAD R0, R151, -0x2, R0 ;  /* 0xfffffffe97007824 */ /* 0x000fca00078e0200 */
[----:B------:R-:W-:Y:S02]  /*12eb0*/  VIADDMNMX R120, R0, R3, R120, PT ;  /* 0x0000000300787246 */ /* 0x000fe40003800178 */
[----:B------:R-:W-:-:S07]  /*12ec0*/  VIMNMX R15, R15, R0, !PT ;  /* 0x000000000f0f7248 */ /* 0x000fce0007fe0100 */
.L_x_14149:
[----:B------:R-:W-:Y:S01]  /*12ed0*/  ISETP.GT.AND P3, PT, R15, 0x1, P2 ;  /* 0x000000010f00780c */ /* 0x000fe20001764270 */
[----:B------:R-:W-:Y:S01]  /*12ee0*/  UMOV UR41, UR5 ;  /* 0x0000000500297c82 */ /* 0x000fe20008000000 */
        /* <DEDUP_REMOVED lines=87> */
[C---:B------:R-:W-:Y:S02]  /*13460*/  ISETP.LT.OR P3, PT, R120.reuse, 0x4a, P3 ;  /* 0x0000004a7800780c */ /* 0x040fe40001f61670 */
[----:B0-----:R-:W-:Y:S02]  /*13470*/  FMNMX.FTZ R0, R3, R0, !PT ;  /* 0x0000000003007209 */ /* 0x001fe40007810000 */
        /* <DEDUP_REMOVED lines=11> */
[----:B------:R-:W-:Y:S02]  /*13530*/  FSEL R70, R70, -INF , !P3 ;  /* 0xff80000046467808 */ /* 0x000fe40005800000 */
[----:B------:R-:W-:Y:S01]  /*13540*/  ISETP.GT.AND P3, PT, R15, 0x59, P2 ;  /* 0x000000590f00780c */ /* 0x000fe20001764270 */
[----:B------:R-:W-:-:S03]  /*13550*/  FMUL.FTZ R0, R3, UR41 ;  /* 0x0000002903007c20 */ /* 0x000fc60008410000 */
        /* <DEDUP_REMOVED lines=31> */
[----:B------:R-:W-:-:S03]  /*13750*/  FMNMX.FTZ R15, R27, R14, !PT ;  /* 0x0000000e1b0f7209 */ /* 0x000fc60007810000 */
        /* <DEDUP_REMOVED lines=18> */
[----:B------:R-:W-:Y:S01]  /*13880*/  FFMA.FTZ R138, R52, UR41, -R0 ;  /* 0x00000029348a7c23 */ /* 0x000fe20008010800 */
[----:B------:R0:W-:Y:S02]  /*13890*/  MUFU.EX2 R15, R37 ;  /* 0x00000025000f7308 */ /* 0x0001e40000000800 */
[----:B------:R-:W-:-:S04]  /*138a0*/  FMNMX.FTZ R25, R39, R24, !PT ;  /* 0x0000001827197209 */ /* 0x000fc80007810000 */
        /* <DEDUP_REMOVED lines=24> */
[----:B------:R0:W-:Y:S03]  /*13a30*/  MUFU.EX2 R25, R45 ;  /* 0x0000002d00197308 */ /* 0x0001e60000000800 */
[----:B------:R-:W-:-:S04]  /*13a40*/  FMNMX.FTZ R28, R58, R29, !PT ;  /* 0x0000001d3a1c7209 */ /* 0x000fc80007810000 */
[----:B------:R-:W-:Y:S01]  /*13a50*/  FMNMX.FTZ R29, R59, R28, !PT ;  /* 0x0000001c3b1d7209 */ /* 0x000fe20007810000 */
[----:B------:R-:W-:Y:S01]  /*13a60*/  FFMA.FTZ R28, R49, UR41, -R0 ;  /* 0x00000029311c7c23 */ /* 0x000fe20008010800 */
[----:B------:R-:W-:Y:S01]  /*13a70*/  MUFU.EX2 R10, R10 ;  /* 0x0000000a000a7308 */ /* 0x000fe20000000800 */
[----:B------:R-:W2:Y:S01]  /*13a80*/  LDL R49, [R1+0x30] ;  /* 0x0000300001317983 */ /* 0x000ea20000100800 */
        /* <DEDUP_REMOVED lines=23> */
[----:B------:R-:W-:Y:S01]  /*13c00*/  MUFU.EX2 R136, R136 ;  /* 0x0000008800887308 */ /* 0x000fe20000000800 */
[----:B0-----:R-:W-:-:S05]  /*13c10*/  FMNMX.FTZ R45, R40, R41, !PT ;  /* 0x00000029282d7209 */ /* 0x001fca0007810000 */
[----:B------:R-:W0:Y:S01]  /*13c20*/  SHFL.BFLY PT, R48, R45, 0x1, 0x1f ;  /* 0x0c201f002d307f89 */ /* 0x000e2200000e0000 */
[--C-:B------:R-:W-:Y:S01]  /*13c30*/  FFMA.FTZ R32, R57, UR41, -R0.reuse ;  /* 0x0000002939207c23 */ /* 0x100fe20008010800 */
[--C-:B------:R-:W-:Y:S01]  /*13c40*/  FFMA.FTZ R36, R65, UR41, -R0.reuse ;  /* 0x0000002941247c23 */ /* 0x100fe20008010800 */
[----:B------:R-:W-:Y:S01]  /*13c50*/  FFMA.FTZ R41, R77, UR41, -R0 ;  /* 0x000000294d297c23 */ /* 0x000fe20008010800 */
[----:B0-----:R-:W-:Y:S02]  /*13c60*/  FMNMX.FTZ R0, R45, R48, !PT ;  /* 0x000000302d007209 */ /* 0x001fe40007810000 */
[----:B------:R-:W-:-:S05]  /*13c70*/  FSEL R45, R3, RZ, P3 ;  /* 0x000000ff032d7208 */ /* 0x000fca0001800000 */
[----:B------:R-:W-:-:S04]  /*13c80*/  FADD.FTZ R20, -R45, R20 ;  /* 0x000000142d147221 */ /* 0x000fc80000010100 */
[----:B------:R-:W-:Y:S01]  /*13c90*/  FMUL.FTZ R20, R20, UR41 ;  /* 0x0000002914147c20 */ /* 0x000fe20008410000 */
[C---:B------:R-:W-:Y:S01]  /*13ca0*/  FMUL.FTZ R48, R0.reuse, UR41 ;  /* 0x0000002900307c20 */ /* 0x040fe20008410000 */
[----:B------:R-:W-:-:S04]  /*13cb0*/  FSETP.NEU.FTZ.AND P2, PT, R0, -INF , PT ;  /* 0xff8000000000780b */ /* 0x000fc80003f5d000 */
[----:B------:R-:W0:Y:S01]  /*13cc0*/  MUFU.EX2 R20, R20 ;  /* 0x0000001400147308 */ /* 0x000e220000000800 */
[----:B------:R-:W-:-:S05]  /*13cd0*/  FSEL R48, R48, RZ, P2 ;  /* 0x000000ff30307208 */ /* 0x000fca0001000000 */
[--C-:B------:R-:W-:Y:S01]  /*13ce0*/  FFMA.FTZ R149, R26, UR41, -R48.reuse ;  /* 0x000000291a957c23 */ /* 0x100fe20008010830 */
[--C-:B------:R-:W-:Y:S01]  /*13cf0*/  FFMA.FTZ R26, R27, UR41, -R48.reuse ;  /* 0x000000291b1a7c23 */ /* 0x100fe20008010830 */
[--C-:B------:R-:W-:Y:S01]  /*13d00*/  FFMA.FTZ R27, R31, UR41, -R48.reuse ;  /* 0x000000291f1b7c23 */ /* 0x100fe20008010830 */
[----:B------:R-:W-:Y:S01]  /*13d10*/  FFMA.FTZ R31, R39, UR41, -R48 ;  /* 0x00000029271f7c23 */ /* 0x000fe20008010830 */
[----:B0-----:R-:W-:-:S04]  /*13d20*/  FFMA.FTZ R39, R20, R6, R148 ;  /* 0x0000000614277223 */ /* 0x001fc80000010094 */
[----:B------:R-:W-:-:S04]  /*13d30*/  FADD.FTZ R39, R10, R39 ;  /* 0x000000270a277221 */ /* 0x000fc80000010000 */
[----:B------:R-:W-:-:S04]  /*13d40*/  FADD.FTZ R6, R150, R39 ;  /* 0x0000002796067221 */ /* 0x000fc80000010000 */
[----:B------:R-:W-:Y:S01]  /*13d50*/  FADD.FTZ R39, R11, R6 ;  /* 0x000000060b277221 */ /* 0x000fe20000010000 */
[----:B------:R-:W-:-:S03]  /*13d60*/  FSEL R6, R0, RZ, P2 ;  /* 0x000000ff00067208 */ /* 0x000fc60001000000 */
[----:B------:R-:W-:Y:S02]  /*13d70*/  FADD.FTZ R39, R144, R39 ;  /* 0x0000002790277221 */ /* 0x000fe40000010000 */
[----:B------:R-:W-:Y:S02]  /*13d80*/  FADD.FTZ R6, -R6, R7 ;  /* 0x0000000706067221 */ /* 0x000fe40000010100 */
[----:B------:R-:W-:Y:S01]  /*13d90*/  FADD.FTZ R39, R14, R39 ;  /* 0x000000270e277221 */ /* 0x000fe20000010000 */
[--C-:B------:R-:W-:Y:S01]  /*13da0*/  FFMA.FTZ R147, R38, UR41, -R48.reuse ;  /* 0x0000002926937c23 */ /* 0x100fe20008010830 */
[----:B------:R-:W-:Y:S02]  /*13db0*/  FMUL.FTZ R6, R6, UR41 ;  /* 0x0000002906067c20 */ /* 0x000fe40008410000 */
[----:B------:R-:W-:Y:S01]  /*13dc0*/  FADD.FTZ R38, R146, R39 ;  /* 0x0000002792267221 */ /* 0x000fe20000010000 */
[----:B------:R-:W-:Y:S01]  /*13dd0*/  MUFU.EX2 R149, R149 ;  /* 0x0000009500957308 */ /* 0x000fe20000000800 */
[----:B------:R-:W-:-:S02]  /*13de0*/  FFMA.FTZ R151, R30, UR41, -R48 ;  /* 0x000000291e977c23 */ /* 0x000fc40008010830 */
[----:B------:R-:W-:-:S05]  /*13df0*/  FADD.FTZ R39, R15, R38 ;  /* 0x000000260f277221 */ /* 0x000fca0000010000 */
[----:B------:R-:W0:Y:S01]  /*13e00*/  MUFU.EX2 R7, R6 ;  /* 0x0000000600077308 */ /* 0x000e220000000800 */
[----:B------:R-:W-:Y:S01]  /*13e10*/  FADD.FTZ R39, R140, R39 ;  /* 0x000000278c277221 */ /* 0x000fe20000010000 */
[----:B------:R-:W-:-:S06]  /*13e20*/  FFMA.FTZ R145, R34, UR41, -R48 ;  /* 0x0000002922917c23 */ /* 0x000fcc0008010830 */
[----:B------:R-:W1:Y:S01]  /*13e30*/  MUFU.EX2 R26, R26 ;  /* 0x0000001a001a7308 */ /* 0x000e620000000800 */
[----:B------:R-:W-:Y:S01]  /*13e40*/  FADD.FTZ R39, R24, R39 ;  /* 0x0000002718277221 */ /* 0x000fe20000010000 */
[----:B------:R-:W-:-:S06]  /*13e50*/  F2FP.BF16.F32.PACK_AB R144, R14, R144 ;  /* 0x000000900e90723e */ /* 0x000fcc00000010ff */
[----:B------:R-:W3:Y:S01]  /*13e60*/  MUFU.EX2 R28, R28 ;  /* 0x0000001c001c7308 */ /* 0x000ee20000000800 */
[----:B------:R-:W-:Y:S01]  /*13e70*/  FADD.FTZ R14, R142, R39 ;  /* 0x000000278e0e7221 */ /* 0x000fe20000010000 */
[----:B------:R-:W-:-:S06]  /*13e80*/  FFMA.FTZ R30, R35, UR41, -R48 ;  /* 0x00000029231e7c23 */ /* 0x000fcc0008010830 */
[----:B------:R-:W4:Y:S01]  /*13e90*/  MUFU.EX2 R151, R151 ;  /* 0x0000009700977308 */ /* 0x000f220000000800 */
[----:B------:R-:W-:Y:S01]  /*13ea0*/  FADD.FTZ R39, R25, R14 ;  /* 0x0000000e19277221 */ /* 0x000fe20000010000 */
[----:B0-----:R-:W-:-:S06]  /*13eb0*/  FFMA.FTZ R5, R7, R5, R149 ;  /* 0x0000000507057223 */ /* 0x001fcc0000010095 */
[----:B------:R-:W0:Y:S08]  /*13ec0*/  MUFU.EX2 R138, R138 ;  /* 0x0000008a008a7308 */ /* 0x000e300000000800 */
[----:B------:R-:W5:Y:S01]  /*13ed0*/  MUFU.EX2 R27, R27 ;  /* 0x0000001b001b7308 */ /* 0x000f620000000800 */
[----:B------:R-:W-:Y:S01]  /*13ee0*/  FADD.FTZ R39, R136, R39 ;  /* 0x0000002788277221 */ /* 0x000fe20000010000 */
[----:B-1----:R-:W-:-:S06]  /*13ef0*/  FADD.FTZ R6, R26, R5 ;  /* 0x000000051a067221 */ /* 0x002fcc0000010000 */
[----:B------:R-:W1:Y:S08]  /*13f00*/  MUFU.EX2 R29, R53 ;  /* 0x00000035001d7308 */ /* 0x000e700000000800 */
[----:B------:R-:W1:Y:S01]  /*13f10*/  MUFU.EX2 R145, R145 ;  /* 0x0000009100917308 */ /* 0x000e620000000800 */
[----:B------:R-:W-:Y:S02]  /*13f20*/  @!P1 IMAD R34, R21, 0x8, R2 ;  /* 0x0000000815229824 */ /* 0x000fe400078e0202 */
[----:B---3--:R-:W-:-:S05]  /*13f30*/  FADD.FTZ R39, R28, R39 ;  /* 0x000000271c277221 */ /* 0x008fca0000010000 */
[----:B------:R-:W3:Y:S01]  /*13f40*/  MUFU.EX2 R132, R132 ;  /* 0x0000008400847308 */ /* 0x000ee20000000800 */
[----:B----4-:R-:W-:Y:S01]  /*13f50*/  FADD.FTZ R6, R151, R6 ;  /* 0x0000000697067221 */ /* 0x010fe20000010000 */
[----:B------:R-:W-:-:S06]  /*13f60*/  FFMA.FTZ R141, R42, UR41, -R48 ;  /* 0x000000292a8d7c23 */ /* 0x000fcc0008010830 */
[----:B------:R-:W4:Y:S01]  /*13f70*/  MUFU.EX2 R30, R30 ;  /* 0x0000001e001e7308 */ /* 0x000f220000000800 */
[----:B------:R-:W-:Y:S02]  /*13f80*/  @!P1 VIADD R34, R34, 0x16860 ;  /* 0x0001686022229836 */ /* 0x000fe40000000000 */
[----:B0-----:R-:W-:-:S05]  /*13f90*/  FADD.FTZ R38, R138, R39 ;  /* 0x000000278a267221 */ /* 0x001fca0000010000 */
[----:B------:R-:W0:Y:S01]  /*13fa0*/  MUFU.EX2 R32, R32 ;  /* 0x0000002000207308 */ /* 0x000e220000000800 */
[----:B-----5:R-:W-:Y:S01]  /*13fb0*/  FADD.FTZ R6, R27, R6 ;  /* 0x000000061b067221 */ /* 0x020fe20000010000 */
[----:B------:R-:W-:-:S06]  /*13fc0*/  FFMA.FTZ R21, R43, UR41, -R48 ;  /* 0x000000292b157c23 */ /* 0x000fcc0008010830 */
[----:B------:R-:W5:Y:S01]  /*13fd0*/  MUFU.EX2 R147, R147 ;  /* 0x0000009300937308 */ /* 0x000f620000000800 */
[----:B-1----:R-:W-:Y:S01]  /*13fe0*/  FADD.FTZ R39, R29, R38 ;  /* 0x000000261d277221 */ /* 0x002fe20000010000 */
[----:B------:R-:W-:-:S06]  /*13ff0*/  @!P1 PRMT R34, RZ, 0x654, R34 ;  /* 0x00000654ff229816 */ /* 0x000fcc0000000022 */
[----:B------:R-:W1:Y:S01]  /*14000*/  MUFU.EX2 R134, R134 ;  /* 0x0000008600867308 */ /* 0x000e620000000800 */
[----:B------:R-:W-:Y:S01]  /*14010*/  FADD.FTZ R5, R145, R6 ;  /* 0x0000000691057221 */ /* 0x000fe20000010000 */
[----:B------:R-:W-:-:S06]  /*14020*/  FFMA.FTZ R143, R46, UR41, -R48 ;  /* 0x000000292e8f7c23 */ /* 0x000fcc0008010830 */
[----:B------:R-:W1:Y:S01]  /*14030*/  MUFU.EX2 R31, R31 ;  /* 0x0000001f001f7308 */ /* 0x000e620000000800 */
[----:B---3--:R-:W-:Y:S01]  /*14040*/  FADD.FTZ R39, R132, R39 ;  /* 0x0000002784277221 */ /* 0x008fe20000010000 */
[----:B------:R3:W-:Y:S06]  /*14050*/  @!P1 SYNCS.ARRIVE.TRANS64.RED.A1T0 RZ, [R34+URZ], RZ ;  /* 0x000000ff22ff99a7 */ /* 0x0007ec000810043f */
[----:B------:R-:W2:Y:S01]  /*14060*/  MUFU.EX2 R33, R61 ;  /* 0x0000003d00217308 */ /* 0x000ea20000000800 */
[----:B----4-:R-:W-:Y:S01]  /*14070*/  FADD.FTZ R6, R30, R5 ;  /* 0x000000051e067221 */ /* 0x010fe20000010000 */
[----:B---3--:R-:W-:-:S06]  /*14080*/  FFMA.FTZ R34, R47, UR41, -R48 ;  /* 0x000000292f227c23 */ /* 0x008fcc0008010830 */
[----:B------:R-:W3:Y:S01]  /*14090*/  MUFU.EX2 R141, R141 ;  /* 0x0000008d008d7308 */ /* 0x000ee20000000800 */
[----:B0-----:R-:W-:Y:S01]  /*140a0*/  FADD.FTZ R39, R32, R39 ;  /* 0x0000002720277221 */ /* 0x001fe20000010000 */
[----:B-----5:R-:W-:-:S06]  /*140b0*/  FADD.FTZ R6, R147, R6 ;  /* 0x0000000693067221 */ /* 0x020fcc0000010000 */
[----:B------:R-:W0:Y:S01]  /*140c0*/  MUFU.EX2 R128, R128 ;  /* 0x0000008000807308 */ /* 0x000e220000000800 */
[----:B------:R-:W-:-:S07]  /*140d0*/  FFMA.FTZ R137, R50, UR41, -R48 ;  /* 0x0000002932897c23 */ /* 0x000fce0008010830 */
[----:B------:R-:W4:Y:S01]  /*140e0*/  MUFU.EX2 R21, R21 ;  /* 0x0000001500157308 */ /* 0x000f220000000800 */
[----:B-1----:R-:W-:Y:S01]  /*140f0*/  FADD.FTZ R38, R134, R39 ;  /* 0x0000002786267221 */ /* 0x002fe20000010000 */
[----:B------:R-:W-:-:S06]  /*14100*/  FADD.FTZ R6, R31, R6 ;  /* 0x000000061f067221 */ /* 0x000fcc0000010000 */
[----:B------:R-:W1:Y:S01]  /*14110*/  MUFU.EX2 R36, R36 ;  /* 0x0000002400247308 */ /* 0x000e620000000800 */
[----:B------:R-:W-:-:S07]  /*14120*/  FFMA.FTZ R35, R51, UR41, -R48 ;  /* 0x0000002933237c23 */ /* 0x000fce0008010830 */
[----:B------:R-:W5:Y:S01]  /*14130*/  MUFU.EX2 R143, R143 ;  /* 0x0000008f008f7308 */ /* 0x000f620000000800 */
[----:B--2---:R-:W-:Y:S01]  /*14140*/  FADD.FTZ R39, R33, R38 ;  /* 0x0000002621277221 */ /* 0x004fe20000010000 */
[----:B---3--:R-:W-:-:S06]  /*14150*/  FADD.FTZ R6, R141, R6 ;  /* 0x000000068d067221 */ /* 0x008fcc0000010000 */
[----:B------:R-:W2:Y:S01]  /*14160*/  MUFU.EX2 R130, R130 ;  /* 0x0000008200827308 */ /* 0x000ea20000000800 */
[----:B------:R-:W-:-:S07]  /*14170*/  FFMA.FTZ R139, R54, UR41, -R48 ;  /* 0x00000029368b7c23 */ /* 0x000fce0008010830 */
[----:B------:R-:W3:Y:S01]  /*14180*/  MUFU.EX2 R34, R34 ;  /* 0x0000002200227308 */ /* 0x000ee20000000800 */
[----:B0-----:R-:W-:Y:S01]  /*14190*/  FADD.FTZ R39, R128, R39 ;  /* 0x0000002780277221 */ /* 0x001fe20000010000 */
[----:B----4-:R-:W-:-:S06]  /*141a0*/  FADD.FTZ R6, R21, R6 ;  /* 0x0000000615067221 */ /* 0x010fcc0000010000 */
[----:B------:R-:W0:Y:S08]  /*141b0*/  MUFU.EX2 R37, R37 ;  /* 0x0000002500257308 */ /* 0x000e300000000800 */
[----:B------:R-:W4:Y:S01]  /*141c0*/  MUFU.EX2 R137, R137 ;  /* 0x0000008900897308 */ /* 0x000f220000000800 */
[----:B------:R-:W-:Y:S01]  /*141d0*/  FFMA.FTZ R55, R55, UR41, -R48 ;  /* 0x0000002937377c23 */ /* 0x000fe20008010830 */
[----:B-1----:R-:W-:Y:S01]  /*141e0*/  FADD.FTZ R39, R36, R39 ;  /* 0x0000002724277221 */ /* 0x002fe20000010000 */
[----:B------:R-:W-:-:S05]  /*141f0*/  F2FP.BF16.F32.PACK_AB R146, R15, R146 ;  /* 0x000000920f92723e */ /* 0x000fca00000010ff */
[----:B------:R-:W1:Y:S01]  /*14200*/  MUFU.EX2 R124, R124 ;  /* 0x0000007c007c7308 */ /* 0x000e620000000800 */
[----:B-----5:R-:W-:Y:S01]  /*14210*/  FADD.FTZ R15, R143, R6 ;  /* 0x000000068f0f7221 */ /* 0x020fe20000010000 */
[----:B------:R-:W-:-:S06]  /*14220*/  FFMA.FTZ R133, R58, UR41, -R48 ;  /* 0x000000293a857c23 */ /* 0x000fcc0008010830 */
[----:B------:R-:W5:Y:S01]  /*14230*/  MUFU.EX2 R35, R35 ;  /* 0x0000002300237308 */ /* 0x000f620000000800 */
[----:B------:R-:W-:Y:S01]  /*14240*/  F2FP.BF16.F32.PACK_AB R148, R10, R148 ;  /* 0x000000940a94723e */ /* 0x000fe200000010ff */
[----:B--2---:R-:W-:-:S06]  /*14250*/  FADD.FTZ R38, R130, R39 ;  /* 0x0000002782267221 */ /* 0x004fcc0000010000 */
[----:B------:R-:W2:Y:S01]  /*14260*/  MUFU.EX2 R40, R73 ;  /* 0x0000004900287308 */ /* 0x000ea20000000800 */
[----:B---3--:R-:W-:-:S07]  /*14270*/  FADD.FTZ R6, R34, R15 ;  /* 0x0000000f22067221 */ /* 0x008fce0000010000 */
[----:B------:R-:W3:Y:S01]  /*14280*/  MUFU.EX2 R139, R139 ;  /* 0x0000008b008b7308 */ /* 0x000ee20000000800 */
[----:B------:R-:W-:Y:S01]  /*14290*/  FFMA.FTZ R59, R59, UR41, -R48 ;  /* 0x000000293b3b7c23 */ /* 0x000fe20008010830 */
[----:B0-----:R-:W-:-:S06]  /*142a0*/  FADD.FTZ R15, R37, R38 ;  /* 0x00000026250f7221 */ /* 0x001fcc0000010000 */
[----:B------:R-:W0:Y:S01]  /*142b0*/  MUFU.EX2 R126, R126 ;  /* 0x0000007e007e7308 */ /* 0x000e220000000800 */
[----:B----4-:R-:W-:Y:S01]  /*142c0*/  FADD.FTZ R6, R137, R6 ;  /* 0x0000000689067221 */ /* 0x010fe20000010000 */
[----:B------:R-:W-:-:S06]  /*142d0*/  FFMA.FTZ R135, R62, UR41, -R48 ;  /* 0x000000293e877c23 */ /* 0x000fcc0008010830 */
[----:B------:R-:W4:Y:S01]  /*142e0*/  MUFU.EX2 R10, R55 ;  /* 0x00000037000a7308 */ /* 0x000f220000000800 */
[----:B------:R-:W-:Y:S01]  /*142f0*/  F2FP.BF16.F32.PACK_AB R150, R11, R150 ;  /* 0x000000960b96723e */ /* 0x000fe200000010ff */
[----:B-1----:R-:W-:-:S06]  /*14300*/  FADD.FTZ R15, R124, R15 ;  /* 0x0000000f7c0f7221 */ /* 0x002fcc0000010000 */
[----:B------:R-:W1:Y:S01]  /*14310*/  MUFU.EX2 R41, R41 ;  /* 0x0000002900297308 */ /* 0x000e620000000800 */
[----:B-----5:R-:W-:-:S07]  /*14320*/  FADD.FTZ R6, R35, R6 ;  /* 0x0000000623067221 */ /* 0x020fce0000010000 */
[----:B------:R-:W5:Y:S01]  /*14330*/  MUFU.EX2 R133, R133 ;  /* 0x0000008500857308 */ /* 0x000f620000000800 */
[----:B------:R-:W-:Y:S01]  /*14340*/  F2FP.BF16.F32.PACK_AB R142, R25, R142 ;  /* 0x0000008e198e723e */ /* 0x000fe200000010ff */
[----:B------:R-:W-:Y:S01]  /*14350*/  FFMA.FTZ R63, R63, UR41, -R48 ;  /* 0x000000293f3f7c23 */ /* 0x000fe20008010830 */
[----:B--2---:R-:W-:-:S05]  /*14360*/  FADD.FTZ R25, R40, R15 ;  /* 0x0000000f28197221 */ /* 0x004fca0000010000 */
[----:B------:R-:W2:Y:S01]  /*14370*/  MUFU.EX2 R120, R120 ;  /* 0x0000007800787308 */ /* 0x000ea20000000800 */
[----:B---3--:R-:W-:Y:S01]  /*14380*/  FADD.FTZ R15, R139, R6 ;  /* 0x000000068b0f7221 */ /* 0x008fe20000010000 */
[----:B------:R-:W-:-:S06]  /*14390*/  FFMA.FTZ R129, R66, UR41, -R48 ;  /* 0x0000002942817c23 */ /* 0x000fcc0008010830 */
[----:B------:R-:W3:Y:S01]  /*143a0*/  MUFU.EX2 R11, R59 ;  /* 0x0000003b000b7308 */ /* 0x000ee20000000800 */
[----:B------:R-:W-:Y:S01]  /*143b0*/  F2FP.BF16.F32.PACK_AB R140, R24, R140 ;  /* 0x0000008c188c723e */ /* 0x000fe200000010ff */
[----:B0-----:R-:W-:-:S06]  /*143c0*/  FADD.FTZ R24, R126, R25 ;  /* 0x000000197e187221 */ /* 0x001fcc0000010000 */
[----:B------:R-:W0:Y:S01]  /*143d0*/  MUFU.EX2 R44, R44 ;  /* 0x0000002c002c7308 */ /* 0x000e220000000800 */
[----:B----4-:R-:W-:-:S07]  /*143e0*/  FADD.FTZ R6, R10, R15 ;  /* 0x0000000f0a067221 */ /* 0x010fce0000010000 */
[----:B------:R-:W4:Y:S01]  /*143f0*/  MUFU.EX2 R135, R135 ;  /* 0x0000008700877308 */ /* 0x000f220000000800 */
[----:B------:R-:W-:Y:S01]  /*14400*/  FFMA.FTZ R67, R67, UR41, -R48 ;  /* 0x0000002943437c23 */ /* 0x000fe20008010830 */
[----:B-1----:R-:W-:Y:S01]  /*14410*/  FADD.FTZ R15, R41, R24 ;  /* 0x00000018290f7221 */ /* 0x002fe20000010000 */
[----:B-----5:R-:W-:-:S05]  /*14420*/  FADD.FTZ R6, R133, R6 ;  /* 0x0000000685067221 */ /* 0x020fca0000010000 */
[----:B------:R-:W1:Y:S01]  /*14430*/  MUFU.EX2 R14, R63 ;  /* 0x0000003f000e7308 */ /* 0x000e620000000800 */
[----:B------:R-:W-:Y:S01]  /*14440*/  FFMA.FTZ R131, R70, UR41, -R48 ;  /* 0x0000002946837c23 */ /* 0x000fe20008010830 */
[----:B--2---:R-:W-:Y:S01]  /*14450*/  FADD.FTZ R15, R120, R15 ;  /* 0x0000000f780f7221 */ /* 0x004fe20000010000 */
[----:B---3--:R-:W-:-:S05]  /*14460*/  FADD.FTZ R6, R11, R6 ;  /* 0x000000060b067221 */ /* 0x008fca0000010000 */
[----:B------:R-:W2:Y:S01]  /*14470*/  MUFU.EX2 R129, R129 ;  /* 0x0000008100817308 */ /* 0x000ea20000000800 */
[----:B------:R-:W-:Y:S01]  /*14480*/  FFMA.FTZ R71, R71, UR41, -R48 ;  /* 0x0000002947477c23 */ /* 0x000fe20008010830 */
[----:B0-----:R-:W-:Y:S01]  /*14490*/  FADD.FTZ R25, R44, R15 ;  /* 0x0000000f2c197221 */ /* 0x001fe20000010000 */
[----:B----4-:R-:W-:-:S05]  /*144a0*/  FADD.FTZ R15, R135, R6 ;  /* 0x00000006870f7221 */ /* 0x010fca0000010000 */
[----:B------:R-:W0:Y:S01]  /*144b0*/  MUFU.EX2 R5, R67 ;  /* 0x0000004300057308 */ /* 0x000e220000000800 */
[----:B------:R-:W-:Y:S01]  /*144c0*/  FFMA.FTZ R74, R74, UR41, -R48 ;  /* 0x000000294a4a7c23 */ /* 0x000fe20008010830 */
[----:B-1----:R-:W-:-:S06]  /*144d0*/  FADD.FTZ R24, R14, R15 ;  /* 0x0000000f0e187221 */ /* 0x002fcc0000010000 */
[----:B------:R-:W1:Y:S01]  /*144e0*/  MUFU.EX2 R131, R131 ;  /* 0x0000008300837308 */ /* 0x000e620000000800 */
[----:B------:R-:W-:Y:S01]  /*144f0*/  FFMA.FTZ R75, R75, UR41, -R48 ;  /* 0x000000294b4b7c23 */ /* 0x000fe20008010830 */
[----:B--2---:R-:W-:-:S06]  /*14500*/  FADD.FTZ R24, R129, R24 ;  /* 0x0000001881187221 */ /* 0x004fcc0000010000 */
[----:B------:R-:W2:Y:S01]  /*14510*/  MUFU.EX2 R71, R71 ;  /* 0x0000004700477308 */ /* 0x000ea20000000800 */
[----:B------:R-:W-:Y:S01]  /*14520*/  FFMA.FTZ R78, R78, UR41, -R48 ;  /* 0x000000294e4e7c23 */ /* 0x000fe20008010830 */
[----:B0-----:R-:W-:-:S06]  /*14530*/  FADD.FTZ R24, R5, R24 ;  /* 0x0000001805187221 */ /* 0x001fcc0000010000 */
        /* <DEDUP_REMOVED lines=14> */
[-C--:B------:R-:W-:Y:S01]  /*14620*/  FMUL.FTZ R88, R88, R20.reuse ;  /* 0x0000001458587220 */ /* 0x080fe20000410000 */
[-C--:B------:R-:W-:Y:S01]  /*14630*/  FMUL.FTZ R89, R89, R20.reuse ;  /* 0x0000001459597220 */ /* 0x080fe20000410000 */
[----:B------:R-:W-:-:S04]  /*14640*/  FMUL.FTZ R92, R92, R20 ;  /* 0x000000145c5c7220 */ /* 0x000fc80000410000 */
        /* <DEDUP_REMOVED lines=9> */
[-C--:B------:R-:W-:Y:S01]  /*146e0*/  FMUL.FTZ R108, R108, R20.reuse ;  /* 0x000000146c6c7220 */ /* 0x080fe20000410000 */
[-C--:B------:R-:W-:Y:S01]  /*146f0*/  FMUL.FTZ R109, R109, R20.reuse ;  /* 0x000000146d6d7220 */ /* 0x080fe20000410000 */
[-C--:B------:R-:W-:Y:S01]  /*14700*/  FMUL.FTZ R112, R112, R20.reuse ;  /* 0x0000001470707220 */ /* 0x080fe20000410000 */
[-C--:B------:R-:W-:Y:S01]  /*14710*/  FMUL.FTZ R113, R113, R20.reuse ;  /* 0x0000001471717220 */ /* 0x080fe20000410000 */
[-C--:B------:R-:W-:Y:S01]  /*14720*/  FMUL.FTZ R116, R116, R20.reuse ;  /* 0x0000001474747220 */ /* 0x080fe20000410000 */
[----:B------:R-:W-:Y:S01]  /*14730*/  FMUL.FTZ R117, R117, R20 ;  /* 0x0000001475757220 */ /* 0x000fe20000410000 */
[----:B--2---:R-:W-:Y:S01]  /*14740*/  FADD.FTZ R20, R78, R15 ;  /* 0x0000000f4e147221 */ /* 0x004fe20000010000 */
[----:B------:R-:W2:Y:S01]  /*14750*/  MUFU.EX2 R86, R86 ;  /* 0x0000005600567308 */ /* 0x000ea20000000800 */
[----:B------:R-:W-:-:S02]  /*14760*/  ISETP.GT.AND P2, PT, R4, R49, PT ;  /* 0x000000310400720c */ /* 0x000fc40003f44270 */
[----:B0-----:R-:W-:-:S05]  /*14770*/  FADD.FTZ R15, R79, R20 ;  /* 0x000000144f0f7221 */ /* 0x001fca0000010000 */
[----:B------:R-:W0:Y:S01]  /*14780*/  MUFU.EX2 R45, R85 ;  /* 0x00000055002d7308 */ /* 0x000e220000000800 */
[----:B-1----:R-:W-:-:S07]  /*14790*/  FADD.FTZ R20, R82, R15 ;  /* 0x0000000f52147221 */ /* 0x002fce0000010000 */
[----:B------:R-:W1:Y:S01]  /*147a0*/  MUFU.EX2 R48, R48 ;  /* 0x0000003000307308 */ /* 0x000e620000000800 */
[----:B------:R-:W-:Y:S01]  /*147b0*/  F2FP.BF16.F32.PACK_AB R133, R11, R133 ;  /* 0x000000850b85723e */ /* 0x000fe200000010ff */
[----:B---3--:R-:W-:Y:S01]  /*147c0*/  FADD.FTZ R11, R83, R20 ;  /* 0x00000014530b7221 */ /* 0x008fe20000010000 */
[----:B----4-:R-:W-:-:S03]  /*147d0*/  FADD.FTZ R6, R122, R25 ;  /* 0x000000197a067221 */ /* 0x010fc60000010000 */
[----:B--2---:R-:W-:Y:S01]  /*147e0*/  FADD.FTZ R11, R86, R11 ;  /* 0x0000000b560b7221 */ /* 0x004fe20000010000 */
        /* <DEDUP_REMOVED lines=20> */
[----:B0-----:R-:W-:Y:S01]  /*14930*/  FADD.FTZ R6, R45, R6 ;  /* 0x000000062d067221 */ /* 0x001fe20000010000 */
[----:B------:R-:W-:Y:S01]  /*14940*/  F2FP.BF16.F32.PACK_AB R138, R29, R138 ;  /* 0x0000008a1d8a723e */ /* 0x000fe200000010ff */
[----:B-1----:R-:W-:Y:S01]  /*14950*/  FADD.FTZ R5, R48, R11 ;  /* 0x0000000b30057221 */ /* 0x002fe20000010000 */
[----:B------:R-:W-:Y:S01]  /*14960*/  F2FP.BF16.F32.PACK_AB R132, R32, R132 ;  /* 0x000000842084723e */ /* 0x000fe200000010ff */
[----:B------:R-:W-:Y:S01]  /*14970*/  VIADD R4, R4, 0xffffffff ;  /* 0xffffffff04047836 */ /* 0x000fe20000000000 */
        /* <DEDUP_REMOVED lines=23> */
[----:B------:R-:W-:Y:S06]  /*14af0*/  @P2 BRA `(.L_x_14153) ;  /* 0xffffffd000202947 */ /* 0x000fec000383ffff */
.L_x_14135:
[----:B------:R-:W-:Y:S05]  /*14b00*/  WARPSYNC.ALL ;  /* 0x0000000000007948 */ /* 0x000fea0003800000 */
[----:B------:R-:W-:Y:S06]  /*14b10*/  BAR.ARV 0x8, 0x200 ;  /* 0x0208000000007b1d */ /* 0x000fec0000002000 */
[----:B------:R-:W-:Y:S05]  /*14b20*/  @!P0 BRA `(.L_x_14154) ;  /* 0x0000000000048947 */ /* 0x000fea0003800000 */
[----:B------:R-:W-:Y:S01]  /*14b30*/  BPT.TRAP 0x1 ;  /* 0x000000040000795c */ /* 0x000fe20000300000 */
.L_x_14154:
[----:B------:R-:W-:Y:S01]  /*14b40*/  IMAD R11, R16, 0x8, R2 ;  /* 0x00000008100b7824 */ /* 0x000fe200078e0202 */
[----:B------:R-:W-:-:S04]  /*14b50*/  SHF.L.U32 R4, R23, 0x1f, RZ ;  /* 0x0000001f17047819 */ /* 0x000fc800000006ff */
[----:B------:R0:W1:Y:S01]  /*14b60*/  SYNCS.PHASECHK.TRANS64.TRYWAIT P2, [R11+URZ+0x16850], R4 ;  /* 0x016850040b0075a7 */ /* 0x000062000804017f */
[----:B------:R-:W-:Y:S05]  /*14b70*/  @!P0 BRA `(.L_x_14155) ;  /* 0x0000000000048947 */ /* 0x000fea0003800000 */
[----:B------:R-:W-:Y:S01]  /*14b80*/  BPT.TRAP 0x1 ;  /* 0x000000040000795c */ /* 0x000fe20000300000 */
.L_x_14155:
[----:B------:R-:W-:-:S05]  /*14b90*/  VIADD R2, R2, 0x400 ;  /* 0x0000040002027836 */ /* 0x000fca0000000000 */
[----:B------:R-:W-:-:S04]  /*14ba0*/  SHF.R.U32.HI R2, RZ, 0x4, R2 ;  /* 0x00000004ff027819 */ /* 0x000fc80000011602 */
[----:B------:R-:W-:Y:S01]  /*14bb0*/  LOP3.LUT R9, R2, 0x3fff, RZ, 0xc0, !PT ;  /* 0x00003fff02097812 */ /* 0x000fe200078ec0ff */
[----:B-1----:R-:W-:Y:S06]  /*14bc0*/  @P2 BRA `(.L_x_14156) ;  /* 0x0000000000082947 */ /* 0x002fec0003800000 */
[----:B------:R-:W1:Y:S02]  /*14bd0*/  SYNCS.PHASECHK.TRANS64.TRYWAIT P0, [R11+URZ+0x16850], R4 ;  /* 0x016850040b0075a7 */ /* 0x000e64000800017f */
[----:B-1----:R-:W-:Y:S05]  /*14be0*/  @!P0 BRA `(.L_x_14157) ;  /* 0x0000009c00348947 */ /* 0x002fea0003800000 */
.L_x_14156:
[----:B------:R-:W-:Y:S01]  /*14bf0*/  IMAD R8, R16, 0x400, R9 ;  /* 0x0000040010087824 */ /* 0x000fe200078e0209 */
[----:B------:R-:W2:Y:S01]  /*14c00*/  LDL.LU R24, [R1+0x48] ;  /* 0x0000480001187983 */ /* 0x000ea20000300800 */
[----:B------:R-:W-:Y:S01]  /*14c10*/  IMAD.MOV.U32 R9, RZ, RZ, 0x40000040 ;  /* 0x40000040ff097424 */ /* 0x000fe200078e00ff */
[----:B------:R-:W-:Y:S05]  /*14c20*/  WARPSYNC.ALL ;  /* 0x0000000000007948 */ /* 0x000fea0003800000 */
[C---:B------:R-:W-:Y:S01]  /*14c30*/  R2UR UR6, R8.reuse ;  /* 0x00000000080672ca */ /* 0x040fe200000e0000 */
[----:B------:R-:W-:Y:S01]  /*14c40*/  WARPGROUP.ARRIVE ;  /* 0x00000000000079c5 */ /* 0x000fe20000000000 */
[----:B------:R-:W-:Y:S01]  /*14c50*/  R2UR UR7, R9 ;  /* 0x00000000090772ca */ /* 0x000fe200000e0000 */
[----:B------:R-:W-:Y:S01]  /*14c60*/  VIADD R12, R8, 0x80 ;  /* 0x00000080080c7836 */ /* 0x000fe20000000000 */
[----:B------:R-:W0:Y:S01]  /*14c70*/  SHFL.BFLY PT, R2, R5, 0x2, 0x1f ;  /* 0x0c401f0005027f89 */ /* 0x000e2200000e0000 */
[----:B------:R-:W-:Y:S01]  /*14c80*/  IMAD.MOV.U32 R13, RZ, RZ, 0x40000040 ;  /* 0x40000040ff0d7424 */ /* 0x000fe200078e00ff */
[----:B------:R-:W-:Y:S01]  /*14c90*/  CS2R R14, SRZ ;  /* 0x00000000000e7805 */ /* 0x000fe2000001ff00 */
[----:B------:R-:W-:Y:S01]  /*14ca0*/  IMAD.MOV.U32 R9, RZ, RZ, 0x40000040 ;  /* 0x40000040ff097424 */ /* 0x000fe200078e00ff */
[----:B------:R-:W3:Y:S01]  /*14cb0*/  SHFL.BFLY PT, R7, R6, 0x2, 0x1f ;  /* 0x0c401f0006077f89 */ /* 0x000ee200000e0000 */
[----:B------:R-:W-:-:S02]  /*14cc0*/  VIADD R16, R16, 0x1 ;  /* 0x0000000110107836 */ /* 0x000fc40000000000 */
[----:B------:R-:W-:Y:S02]  /*14cd0*/  IMAD.U32 R10, RZ, RZ, UR41 ;  /* 0x00000029ff0a7e24 */ /* 0x000fe4000f8e00ff */
[----:B------:R-:W-:Y:S01]  /*14ce0*/  IMAD.MOV.U32 R20, RZ, RZ, -0x800000 ;  /* 0xff800000ff147424 */ /* 0x000fe200078e00ff */
[----:B------:R-:W-:Y:S01]  /*14cf0*/  ISETP.NE.AND P2, PT, R16, 0x2, PT ;  /* 0x000000021000780c */ /* 0x000fe20003f45270 */
[----:B------:R-:W-:Y:S01]  /*14d00*/  HGMMA.64x64x16.F32.BF16 R88, R148, gdesc[UR4].tnspB, R88, gsb0 ;  /* 0x40e0000494587df0 */ /* 0x000fe20008001858 */
[----:B------:R-:W-:Y:S01]  /*14d10*/  R2UR UR6, R12 ;  /* 0x000000000c0672ca */ /* 0x000fe200000e0000 */
[----:B------:R-:W-:Y:S01]  /*14d20*/  VIADD R12, R8, 0x100 ;  /* 0x00000100080c7836 */ /* 0x000fe20000000000 */
[----:B------:R-:W-:Y:S01]  /*14d30*/  R2UR UR7, R13 ;  /* 0x000000000d0772ca */ /* 0x000fe200000e0000 */
[----:B------:R-:W-:Y:S01]  /*14d40*/  IMAD.MOV.U32 R13, RZ, RZ, 0x40000040 ;  /* 0x40000040ff0d7424 */ /* 0x000fe200078e00ff */
[----:B------:R-:W-:Y:S01]  /*14d50*/  SEL R16, R16, RZ, P2 ;  /* 0x000000ff10107207 */ /* 0x000fe20001000000 */
[----:B------:R-:W-:-:S02]  /*14d60*/  IMAD.MOV.U32 R21, RZ, RZ, -0x800000 ;  /* 0xff800000ff157424 */ /* 0x000fc400078e00ff */
[----:B01----:R-:W-:Y:S01]  /*14d70*/  FADD.FTZ R4, R2, R5 ;  /* 0x0000000502047221 */ /* 0x003fe20000010000 */
[----:B---3--:R-:W-:-:S05]  /*14d80*/  FADD.FTZ R7, R7, R6 ;  /* 0x0000000607077221 */ /* 0x008fca0000010000 */
[----:B------:R-:W0:Y:S01]  /*14d90*/  SHFL.BFLY PT, R2, R7, 0x1, 0x1f ;  /* 0x0c201f0007027f89 */ /* 0x000e2200000e0000 */
[----:B------:R-:W-:Y:S02]  /*14da0*/  WARPGROUP.DEPBAR.LE gsb0, 0x0 ;  /* 0x00008000000079c5 */ /* 0x000fe40000010000 */
[----:B------:R-:W-:-:S06]  /*14db0*/  WARPGROUP.ARRIVE ;  /* 0x00000000000079c5 */ /* 0x000fcc0000000000 */
[----:B------:R-:W-:Y:S01]  /*14dc0*/  HGMMA.64x64x16.F32.BF16 R88, R144, gdesc[UR4].tnspB, R88, gsb0 ;  /* 0x40e0000490587df0 */ /* 0x000fe20008001858 */
[----:B------:R-:W-:Y:S01]  /*14dd0*/  R2UR UR6, R12 ;  /* 0x000000000c0672ca */ /* 0x000fe200000e0000 */
[----:B------:R-:W-:Y:S01]  /*14de0*/  VIADD R12, R8, 0x180 ;  /* 0x00000180080c7836 */ /* 0x000fe20000000000 */
[----:B------:R-:W-:Y:S01]  /*14df0*/  R2UR UR7, R13 ;  /* 0x000000000d0772ca */ /* 0x000fe200000e0000 */
[----:B------:R-:W-:Y:S01]  /*14e00*/  IMAD.MOV.U32 R13, RZ, RZ, 0x40000040 ;  /* 0x40000040ff0d7424 */ /* 0x000fe200078e00ff */
[----:B------:R-:W-:Y:S02]  /*14e10*/  WARPGROUP.DEPBAR.LE gsb0, 0x0 ;  /* 0x00008000000079c5 */ /* 0x000fe40000010000 */
[----:B------:R-:W-:-:S09]  /*14e20*/  WARPGROUP.ARRIVE ;  /* 0x00000000000079c5 */ /* 0x000fd20000000000 */
        /* <DEDUP_REMOVED lines=16> */
[----:B------:R-:W-:Y:S01]  /*14f30*/  HGMMA.64x64x16.F32.BF16 R88, R132, gdesc[UR4].tnspB, R88, gsb0 ;  /* 0x40e0000484587df0 */ /* 0x000fe20008001858 */
[----:B------:R-:W-:Y:S01]  /*14f40*/  R2UR UR6, R12 ;  /* 0x000000000c0672ca */ /* 0x000fe200000e0000 */
[C---:B------:R-:W-:Y:S01]  /*14f50*/  VIADD R12, R8.reuse, 0x300 ;  /* 0x00000300080c7836 */ /* 0x040fe20000000000 */
[----:B------:R-:W-:Y:S01]  /*14f60*/  R2UR UR7, R13 ;  /* 0x000000000d0772ca */ /* 0x000fe200000e0000 */
[----:B------:R-:W-:Y:S02]  /*14f70*/  IMAD.MOV.U32 R13, RZ, RZ, 0x40000040 ;  /* 0x40000040ff0d7424 */ /* 0x000fe400078e00ff */
[----:B------:R-:W-:Y:S01]  /*14f80*/  VIADD R8, R8, 0x380 ;  /* 0x0000038008087836 */ /* 0x000fe20000000000 */
[----:B------:R-:W-:Y:S02]  /*14f90*/  WARPGROUP.DEPBAR.LE gsb0, 0x0 ;  /* 0x00008000000079c5 */ /* 0x000fe40000010000 */
[----:B------:R-:W-:-:S07]  /*14fa0*/  WARPGROUP.ARRIVE ;  /* 0x00000000000079c5 */ /* 0x000fce0000000000 */
[----:B------:R-:W-:Y:S01]  /*14fb0*/  HGMMA.64x64x16.F32.BF16 R88, R128, gdesc[UR4].tnspB, R88, gsb0 ;  /* 0x40e0000480587df0 */ /* 0x000fe20008001858 */
[----:B------:R-:W-:Y:S02]  /*14fc0*/  R2UR UR6, R12 ;  /* 0x000000000c0672ca */ /* 0x000fe400000e0000 */
[----:B------:R-:W-:Y:S01]  /*14fd0*/  R2UR UR7, R13 ;  /* 0x000000000d0772ca */ /* 0x000fe200000e0000 */
[----:B------:R-:W-:Y:S02]  /*14fe0*/  WARPGROUP.DEPBAR.LE gsb0, 0x0 ;  /* 0x00008000000079c5 */ /* 0x000fe40000010000 */
[----:B------:R-:W-:-:S10]  /*14ff0*/  WARPGROUP.ARRIVE ;  /* 0x00000000000079c5 */ /* 0x000fd40000000000 */
[----:B------:R-:W-:Y:S01]  /*15000*/  HGMMA.64x64x16.F32.BF16 R88, R124, gdesc[UR4].tnspB, R88, gsb0 ;  /* 0x40e000047c587df0 */ /* 0x000fe20008001858 */
[----:B------:R-:W-:Y:S01]  /*15010*/  R2UR UR6, R8 ;  /* 0x00000000080672ca */ /* 0x000fe200000e0000 */
[----:B0-----:R-:W-:Y:S01]  /*15020*/  FADD.FTZ R8, R7, R2 ;  /* 0x0000000207087221 */ /* 0x001fe20000010000 */
[----:B------:R-:W-:Y:S02]  /*15030*/  R2UR UR7, R9 ;  /* 0x00000000090772ca */ /* 0x000fe400000e0000 */
[----:B------:R-:W0:Y:S01]  /*15040*/  SHFL.BFLY PT, R9, R4, 0x1, 0x1f ;  /* 0x0c201f0004097f89 */ /* 0x000e2200000e0000 */
[----:B------:R-:W-:Y:S02]  /*15050*/  SEL R2, RZ, 0x1, P2 ;  /* 0x00000001ff027807 */ /* 0x000fe40001000000 */
[----:B------:R-:W-:Y:S02]  /*15060*/  FSETP.NE.FTZ.AND P0, PT, R8, RZ, PT ;  /* 0x000000ff0800720b */ /* 0x000fe40003f15000 */
[----:B------:R-:W-:Y:S01]  /*15070*/  LOP3.LUT R23, R23, R2, RZ, 0x3c, !PT ;  /* 0x0000000217177212 */ /* 0x000fe200078e3cff */
[----:B------:R-:W-:-:S10]  /*15080*/  IMAD.U32 R2, RZ, RZ, UR41 ;  /* 0x00000029ff027e24 */ /* 0x000fd4000f8e00ff */
[----:B------:R-:W1:Y:S01]  /*15090*/  @P0 MUFU.LG2 R5, R8 ;  /* 0x0000000800050308 */ /* 0x000e620000000c00 */
[----:B------:R-:W-:Y:S01]  /*150a0*/  @P0 FMUL.FTZ R2, R2, 0.69314718246459960938 ;  /* 0x3f31721802020820 */ /* 0x000fe20000410000 */
[----:B0-----:R-:W-:Y:S01]  /*150b0*/  FADD.FTZ R9, R4, R9 ;  /* 0x0000000904097221 */ /* 0x001fe20000010000 */
[----:B------:R-:W-:-:S05]  /*150c0*/  @!P1 VIADD R4, R11, 0x16860 ;  /* 0x000168600b049836 */ /* 0x000fca0000000000 */
[----:B------:R-:W-:Y:S01]  /*150d0*/  @P0 MUFU.RCP R14, R8 ;  /* 0x00000008000e0308 */ /* 0x000fe20000001000 */
[----:B------:R-:W-:Y:S02]  /*150e0*/  FSETP.NE.FTZ.AND P3, PT, R9, RZ, PT ;  /* 0x000000ff0900720b */ /* 0x000fe40003f75000 */
[----:B------:R-:W-:Y:S01]  /*150f0*/  @!P1 PRMT R4, RZ, 0x654, R4 ;  /* 0x00000654ff049816 */ /* 0x000fe20000000004 */
[----:B-1----:R-:W-:-:S04]  /*15100*/  @P0 FMUL.FTZ R5, R5, 0.69314718246459960938 ;  /* 0x3f31721805050820 */ /* 0x002fc80000410000 */
[----:B------:R-:W-:Y:S01]  /*15110*/  @P0 FFMA.FTZ R21, R2, R3, R5 ;  /* 0x0000000302150223 */ /* 0x000fe20000010005 */
[----:B------:R-:W-:-:S05]  /*15120*/  PLOP3.LUT P0, PT, PT, PT, PT, 0x8, 0x0 ;  /* 0x000000000000781c */ /* 0x000fca0003f0e170 */
[----:B------:R-:W0:Y:S01]  /*15130*/  @P3 MUFU.LG2 R6, R9 ;  /* 0x0000000900063308 */ /* 0x000e220000000c00 */
[----:B------:R-:W-:-:S07]  /*15140*/  @P3 FMUL.FTZ R10, R10, 0.69314718246459960938 ;  /* 0x3f3172180a0a3820 */ /* 0x000fce0000410000 */
[----:B------:R-:W1:Y:S01]  /*15150*/  @P3 MUFU.RCP R15, R9 ;  /* 0x00000009000f3308 */ /* 0x000e620000001000 */
[----:B0-----:R-:W-:-:S04]  /*15160*/  @P3 FMUL.FTZ R7, R6, 0.69314718246459960938 ;  /* 0x3f31721806073820 */ /* 0x001fc80000410000 */
[----:B------:R-:W-:Y:S01]  /*15170*/  @P3 FFMA.FTZ R20, R10, R0, R7 ;  /* 0x000000000a143223 */ /* 0x000fe20000010007 */
[----:B------:R-:W-:Y:S02]  /*15180*/  WARPGROUP.DEPBAR.LE gsb0, 0x0 ;  /* 0x00008000000079c5 */ /* 0x000fe40000010000 */
[----:B------:R-:W-:-:S06]  /*15190*/  WARPGROUP.ARRIVE ;  /* 0x00000000000079c5 */ /* 0x000fcc0000000000 */
[----:B------:R-:W-:Y:S03]  /*151a0*/  HGMMA.64x64x16.F32.BF16 R88, R120, gdesc[UR4].tnspB, R88, gsb0 ;  /* 0x40e0000478587df0 */ /* 0x000fe60008001858 */
        /* <DEDUP_REMOVED lines=33> */
[----:B0-----:R-:W-:-:S07]  /*153c0*/  FMUL.FTZ R15, R119, R15 ;  /* 0x0000000f770f7220 */ /* 0x001fce0000410000 */
.L_x_14050:
        /* <DEDUP_REMOVED lines=12> */
[----:B------:R-:W-:Y:S02]  /*15490*/  LOP3.LUT R3, R0, 0xfffffff8, RZ, 0xc0, !PT ;  /* 0xfffffff800037812 */ /* 0x000fe400078ec0ff */
[----:B------:R-:W-:-:S03]  /*154a0*/  SHF.R.S32.HI R30, RZ, 0x3, R0 ;  /* 0x00000003ff1e7819 */ /* 0x000fc60000011400 */
[----:B------:R-:W-:-:S04]  /*154b0*/  IMAD.IADD R3, R44, 0x1, -R3 ;  /* 0x000000012c037824 */ /* 0x000fc800078e0a03 */
[----:B------:R-:W-:-:S05]  /*154c0*/  IMAD.SHL.U32 R29, R3, 0x8, RZ ;  /* 0x00000008031d7824 */ /* 0x000fca00078e00ff */
[----:B------:R-:W-:Y:S01]  /*154d0*/  SHF.R.S32.HI R28, RZ, 0x1f, R29 ;  /* 0x0000001fff1c7819 */ /* 0x000fe2000001141d */
[----:B------:R-:W-:Y:S06]  /*154e0*/  BAR.ARV 0x4, 0x200 ;  /* 0x0108000000007b1d */ /* 0x000fec0000002000 */
[----:B0-----:R-:W-:Y:S05]  /*154f0*/  @P0 BRA `(.L_x_14159) ;  /* 0x0000000c00ac0947 */ /* 0x001fea0003800000 */
[----:B------:R-:W2:Y:S04]  /*15500*/  LDL R4, [R1+0x54] ;  /* 0x0000540001047983 */ /* 0x000ea80000100800 */
[----:B------:R-:W3:Y:S01]  /*15510*/  LDL R41, [R1+0x44] ;  /* 0x0000440001297983 */ /* 0x000ee20000100800 */
[----:B------:R-:W0:Y:S01]  /*15520*/  S2R R5, SR_SWINHI ;  /* 0x0000000000057919 */ /* 0x000e220000002f00 */
[----:B------:R-:W-:Y:S05]  /*15530*/  WARPSYNC.ALL ;  /* 0x0000000000007948 */ /* 0x000fea0003800000 */
[----:B------:R-:W-:Y:S01]  /*15540*/  F2FP.BF16.F32.PACK_AB R10, R10, R27 ;  /* 0x0000001b0a0a723e */ /* 0x000fe200000010ff */
[----:B------:R-:W-:Y:S01]  /*15550*/  ULDC.64 UR4, c[0x0][0xc00] ;  /* 0x0003000000047ab9 */ /* 0x000fe20000000a00 */
[----:B------:R-:W3:Y:S01]  /*15560*/  LDC.64 R26, c[0x0][0xc00] ;  /* 0x00030000ff1a7b82 */ /* 0x000ee20000000a00 */
[----:B------:R-:W4:Y:S04]  /*15570*/  LDL R40, [R1+0x28] ;  /* 0x0000280001287983 */ /* 0x000f280000100800 */
[----:B------:R-:W4:Y:S01]  /*15580*/  LDL R44, [R1+0x18] ;  /* 0x00001800012c7983 */ /* 0x000f220000100800 */
[----:B-----5:R-:W-:-:S02]  /*15590*/  MOV R24, R2 ;  /* 0x0000000200187202 */ /* 0x020fc40000000f00 */
[----:B0-----:R-:W-:Y:S02]  /*155a0*/  MOV R25, R5 ;  /* 0x0000000500197202 */ /* 0x001fe40000000f00 */
[----:B------:R-:W-:Y:S02]  /*155b0*/  F2FP.BF16.F32.PACK_AB R11, R11, R94 ;  /* 0x0000005e0b0b723e */ /* 0x000fe400000010ff */
[----:B------:R-:W-:Y:S02]  /*155c0*/  F2FP.BF16.F32.PACK_AB R14, R14, R31 ;  /* 0x0000001f0e0e723e */ /* 0x000fe400000010ff */
[----:B------:R-:W-:Y:S01]  /*155d0*/  F2FP.BF16.F32.PACK_AB R15, R15, R118 ;  /* 0x000000760f0f723e */ /* 0x000fe200000010ff */
[----:B------:R-:W-:Y:S01]  /*155e0*/  IMAD.MOV.U32 R31, RZ, RZ, RZ ;  /* 0x000000ffff1f7224 */ /* 0x000fe200078e00ff */
[----:B------:R-:W-:Y:S01]  /*155f0*/  BAR.SYNC.DEFER_BLOCKING 0x1, 0x180 ;  /* 0x0046000000007b1d */ /* 0x000fe20000010000 */
[----:B--2---:R-:W-:-:S03]  /*15600*/  IMAD.WIDE R8, R4, 0x2, R24 ;  /* 0x0000000204087825 */ /* 0x004fc600078e0218 */
[C---:B------:R-:W-:Y:S02]  /*15610*/  LOP3.LUT R5, R8.reuse, 0x380, RZ, 0xc0, !PT ;  /* 0x0000038008057812 */ /* 0x040fe400078ec0ff */
[C---:B------:R-:W-:Y:S02]  /*15620*/  IADD3 R7, P1, R8.reuse, 0x40, RZ ;  /* 0x0000004008077810 */ /* 0x040fe40007f3e0ff */
[C---:B------:R-:W-:Y:S02]  /*15630*/  IADD3 R37, P0, R8.reuse, 0x60, RZ ;  /* 0x0000006008257810 */ /* 0x040fe40007f1e0ff */
[----:B------:R-:W-:Y:S02]  /*15640*/  SHF.R.U64 R5, R5, 0x3, RZ ;  /* 0x0000000305057819 */ /* 0x000fe400000012ff */
[----:B------:R-:W-:Y:S02]  /*15650*/  IADD3 R13, P2, R8, 0x20, RZ ;  /* 0x00000020080d7810 */ /* 0x000fe40007f5e0ff */
[----:B------:R-:W-:-:S02]  /*15660*/  LOP3.LUT R6, R7, 0x380, RZ, 0xc0, !PT ;  /* 0x0000038007067812 */ /* 0x000fc400078ec0ff */
[----:B------:R-:W-:Y:S01]  /*15670*/  LOP3.LUT R8, R5, R8, RZ, 0x3c, !PT ;  /* 0x0000000805087212 */ /* 0x000fe200078e3cff */
[--C-:B------:R-:W-:Y:S01]  /*15680*/  IMAD.X R5, RZ, RZ, R9.reuse, P0 ;  /* 0x000000ffff057224 */ /* 0x100fe200000e0609 */
[----:B------:R-:W-:Y:S02]  /*15690*/  ISETP.NE.U32.AND P0, PT, RZ, UR4, PT ;  /* 0x00000004ff007c0c */ /* 0x000fe4000bf05070 */
[----:B------:R-:W-:Y:S02]  /*156a0*/  SHF.R.U64 R6, R6, 0x3, RZ ;  /* 0x0000000306067819 */ /* 0x000fe400000012ff */
[----:B------:R-:W-:Y:S01]  /*156b0*/  ISETP.NE.AND.EX P0, PT, RZ, UR5, PT, P0 ;  /* 0x00000005ff007c0c */ /* 0x000fe2000bf05300 */
[----:B------:R-:W-:Y:S01]  /*156c0*/  ULDC.64 UR4, c[0x0][0xc08] ;  /* 0x0003020000047ab9 */ /* 0x000fe20000000a00 */
[----:B------:R-:W-:Y:S01]  /*156d0*/  LOP3.LUT R6, R6, R7, RZ, 0x3c, !PT ;  /* 0x0000000706067212 */ /* 0x000fe200078e3cff */
[----:B------:R-:W-:Y:S01]  /*156e0*/  IMAD.X R7, RZ, RZ, R9, P1 ;  /* 0x000000ffff077224 */ /* 0x000fe200008e0609 */
[----:B------:R-:W-:-:S02]  /*156f0*/  LOP3.LUT R12, R13, 0x380, RZ, 0xc0, !PT ;  /* 0x000003800d0c7812 */ /* 0x000fc400078ec0ff */
[----:B------:R-:W-:Y:S02]  /*15700*/  ISETP.NE.U32.AND P1, PT, RZ, UR4, PT ;  /* 0x00000004ff007c0c */ /* 0x000fe4000bf25070 */
[----:B------:R-:W-:Y:S02]  /*15710*/  LOP3.LUT R4, R37, 0x380, RZ, 0xc0, !PT ;  /* 0x0000038025047812 */ /* 0x000fe400078ec0ff */
[----:B------:R-:W-:Y:S02]  /*15720*/  SHF.R.U64 R12, R12, 0x3, RZ ;  /* 0x000000030c0c7819 */ /* 0x000fe400000012ff */
[----:B------:R-:W-:Y:S02]  /*15730*/  ISETP.NE.AND.EX P1, PT, RZ, UR5, PT, P1 ;  /* 0x00000005ff007c0c */ /* 0x000fe4000bf25310 */
[----:B------:R-:W-:Y:S02]  /*15740*/  SHF.R.U64 R4, R4, 0x3, RZ ;  /* 0x0000000304047819 */ /* 0x000fe400000012ff */
[----:B------:R-:W-:Y:S01]  /*15750*/  LOP3.LUT R12, R12, R13, RZ, 0x3c, !PT ;  /* 0x0000000d0c0c7212 */ /* 0x000fe200078e3cff */
[----:B------:R-:W-:Y:S01]  /*15760*/  IMAD.X R13, RZ, RZ, R9, P2 ;  /* 0x000000ffff0d7224 */ /* 0x000fe200010e0609 */
[----:B------:R-:W-:-:S02]  /*15770*/  MOV R0, R8 ;  /* 0x0000000800007202 */ /* 0x000fc40000000f00 */
[----:B------:R-:W-:Y:S02]  /*15780*/  LOP3.LUT R4, R4, R37, RZ, 0x3c, !PT ;  /* 0x0000002504047212 */ /* 0x000fe400078e3cff */
[----:B------:R-:W-:Y:S02]  /*15790*/  F2FP.BF16.F32.PACK_AB R8, R89, R88 ;  /* 0x000000585908723e */ /* 0x000fe400000010ff */
[----:B------:R-:W-:Y:S02]  /*157a0*/  F2FP.BF16.F32.PACK_AB R9, R91, R90 ;  /* 0x0000005a5b09723e */ /* 0x000fe400000010ff */
[----:B-1----:R-:W-:Y:S02]  /*157b0*/  MOV R32, R4 ;  /* 0x0000000400207202 */ /* 0x002fe40000000f00 */
[----:B------:R-:W-:Y:S01]  /*157c0*/  MOV R38, R6 ;  /* 0x0000000600267202 */ /* 0x000fe20000000f00 */
[----:B------:R0:W-:Y:S01]  /*157d0*/  STSM.16.M88.4 [R0], R8 ;  /* 0x0000000800007844 */ /* 0x0001e20000000200 */
[----:B------:R-:W-:-:S02]  /*157e0*/  MOV R39, R12 ;  /* 0x0000000c00277202 */ /* 0x000fc40000000f00 */
[----:B------:R-:W-:Y:S02]  /*157f0*/  F2FP.BF16.F32.PACK_AB R4, R97, R96 ;  /* 0x000000606104723e */ /* 0x000fe400000010ff */
[----:B------:R-:W-:Y:S02]  /*15800*/  F2FP.BF16.F32.PACK_AB R5, R99, R98 ;  /* 0x000000626305723e */ /* 0x000fe400000010ff */
[----:B------:R-:W-:Y:S02]  /*15810*/  F2FP.BF16.F32.PACK_AB R6, R101, R100 ;  /* 0x000000646506723e */ /* 0x000fe400000010ff */
[----:B------:R-:W-:Y:S01]  /*15820*/  F2FP.BF16.F32.PACK_AB R7, R103, R102 ;  /* 0x000000666707723e */ /* 0x000fe200000010ff */
[----:B---3--:R-:W-:Y:S01]  /*15830*/  IMAD.WIDE R36, R41, 0x4, R26 ;  /* 0x0000000429247825 */ /* 0x008fe200078e021a */
[----:B------:R-:W-:Y:S01]  /*15840*/  F2FP.BF16.F32.PACK_AB R12, R113, R112 ;  /* 0x00000070710c723e */ /* 0x000fe200000010ff */
[----:B------:R-:W1:Y:S01]  /*15850*/  @P1 LDC.64 R26, c[0x0][0xc08] ;  /* 0x00030200ff1a1b82 */ /* 0x000e620000000a00 */
[----:B------:R-:W-:-:S02]  /*15860*/  F2FP.BF16.F32.PACK_AB R13, R115, R114 ;  /* 0x00000072730d723e */ /* 0x000fc400000010ff */
[----:B0-----:R-:W-:Y:S02]  /*15870*/  F2FP.BF16.F32.PACK_AB R8, R105, R104 ;  /* 0x000000686908723e */ /* 0x001fe400000010ff */
[----:B------:R-:W-:Y:S02]  /*15880*/  F2FP.BF16.F32.PACK_AB R9, R107, R106 ;  /* 0x0000006a6b09723e */ /* 0x000fe400000010ff */
[----:B------:R-:W-:Y:S02]  /*15890*/  F2FP.BF16.F32.PACK_AB R10, R109, R108 ;  /* 0x0000006c6d0a723e */ /* 0x000fe400000010ff */
[----:B------:R-:W-:Y:S01]  /*158a0*/  F2FP.BF16.F32.PACK_AB R11, R111, R110 ;  /* 0x0000006e6f0b723e */ /* 0x000fe200000010ff */
[----:B------:R1:W-:Y:S01]  /*158b0*/  STSM.16.M88.4 [R39], R4 ;  /* 0x0000000427007844 */ /* 0x0003e20000000200 */
[----:B------:R-:W-:Y:S01]  /*158c0*/  ULDC UR4, c[0x0][0xa88] ;  /* 0x0002a20000047ab9 */ /* 0x000fe20000000800 */
[----:B------:R-:W0:Y:S02]  /*158d0*/  LDC R0, c[0x0][0xbe8] ;  /* 0x0002fa00ff007b82 */ /* 0x000e240000000800 */
[----:B------:R2:W-:Y:S04]  /*158e0*/  STSM.16.M88.4 [R38], R8 ;  /* 0x0000000826007844 */ /* 0x0005e80000000200 */
[----:B------:R4:W-:Y:S02]  /*158f0*/  STSM.16.M88.4 [R32], R12 ;  /* 0x0000000c20007844 */ /* 0x0009e40000000200 */
[----:B------:R-:W-:Y:S01]  /*15900*/  BAR.SYNC.DEFER_BLOCKING 0x1, 0x180 ;  /* 0x0046000000007b1d */ /* 0x000fe20000010000 */
[----:B-1----:R-:W-:-:S04]  /*15910*/  @P1 IMAD.WIDE R4, R41, 0x4, R26 ;  /* 0x0000000429041825 */ /* 0x002fc800078e021a */
[----:B--2---:R-:W-:Y:S01]  /*15920*/  IMAD.U32 R9, RZ, RZ, UR4 ;  /* 0x00000004ff097e24 */ /* 0x004fe2000f8e00ff */
[----:B------:R1:W5:Y:S05]  /*15930*/  @P0 LDG.E R31, desc[UR38][R36.64] ;  /* 0x00000026241f0981 */ /* 0x00036a000c1e1900 */
[----:B------:R1:W5:Y:S01]  /*15940*/  @P1 LDG.E R9, desc[UR38][R4.64] ;  /* 0x0000002604091981 */ /* 0x000362000c1e1900 */
[----:B0-----:R-:W-:-:S13]  /*15950*/  ISETP.NE.AND P2, PT, R0, 0x1, PT ;  /* 0x000000010000780c */ /* 0x001fda0003f45270 */
[----:B------:R-:W0:Y:S08]  /*15960*/  @P2 LDC R6, c[0x0][0xbec] ;  /* 0x0002fb00ff062b82 */ /* 0x000e300000000800 */
[----:B------:R-:W2:Y:S01]  /*15970*/  @P2 LDC R11, c[0x0][0xbf0] ;  /* 0x0002fc00ff0b2b82 */ /* 0x000ea20000000800 */
[----:B----4-:R-:W-:Y:S01]  /*15980*/  IMAD.IADD R15, R40, 0x1, R44 ;  /* 0x00000001280f7824 */ /* 0x010fe200078e022c */
[----:B-1----:R-:W-:Y:S06]  /*15990*/  @P1 BRA `(.L_x_14160) ;  /* 0x0000000000101947 */ /* 0x002fec0003800000 */
[----:B------:R-:W-:Y:S05]  /*159a0*/  @!P0 BRA `(.L_x_14160) ;  /* 0x00000000000c8947 */ /* 0x000fea0003800000 */
[----:B------:R-:W3:Y:S04]  /*159b0*/  LDG.E R4, desc[UR38][R36.64] ;  /* 0x0000002624047981 */ /* 0x000ee8000c1e1900 */
[----:B-----5:R-:W3:Y:S02]  /*159c0*/  LDG.E R9, desc[UR38][R36.64+0x4] ;  /* 0x0000042624097981 */ /* 0x020ee4000c1e1900 */
[----:B---3--:R-:W-:-:S07]  /*159d0*/  IMAD.IADD R9, R9, 0x1, -R4 ;  /* 0x0000000109097824 */ /* 0x008fce00078e0a04 */
.L_x_14160:
[----:B------:R-:W3:Y:S01]  /*159e0*/  LDL R12, [R1+0x50] ;  /* 0x00005000010c7983 */ /* 0x000ee20000100800 */
[----:B0-----:R-:W-:Y:S01]  /*159f0*/  @P2 IMAD.HI.U32 R4, R15, R6, RZ ;  /* 0x000000060f042227 */ /* 0x001fe200078e00ff */
[----:B------:R-:W-:Y:S02]  /*15a00*/  ULDC.64 UR4, c[0x0][0xb90] ;  /* 0x0002e40000047ab9 */ /* 0x000fe40000000a00 */
[----:B------:R-:W4:Y:S01]  /*15a10*/  LDL.LU R42, [R1+0x40] ;  /* 0x00004000012a7983 */ /* 0x000f220000300800 */
[----:B-----5:R-:W-:Y:S01]  /*15a20*/  SHF.R.S32.HI R37, RZ, 0x1f, R31 ;  /* 0x0000001fff257819 */ /* 0x020fe2000001141f */
[----:B------:R-:W-:Y:S01]  /*15a30*/  IMAD.MOV.U32 R7, RZ, RZ, R15 ;  /* 0x000000ffff077224 */ /* 0x000fe200078e000f */
[----:B--2---:R-:W-:Y:S01]  /*15a40*/  @P2 SHF.R.U32.HI R7, RZ, R11, R4 ;  /* 0x0000000bff072219 */ /* 0x004fe20000011604 */
[----:B------:R-:W0:Y:S01]  /*15a50*/  S2R R14, SR_TID.X ;  /* 0x00000000000e7919 */ /* 0x000e220000002100 */
[----:B------:R-:W-:Y:S01]  /*15a60*/  IMAD.MOV.U32 R36, RZ, RZ, R31 ;  /* 0x000000ffff247224 */ /* 0x000fe200078e001f */
[----:B------:R-:W-:Y:S01]  /*15a70*/  SEL R43, R41, RZ, !P0 ;  /* 0x000000ff292b7207 */ /* 0x000fe20004000000 */
[----:B------:R-:W-:-:S02]  /*15a80*/  IMAD R45, R9, R0, RZ ;  /* 0x00000000092d7224 */ /* 0x000fc400078e02ff */
[----:B------:R-:W-:Y:S02]  /*15a90*/  IMAD.MOV R13, RZ, RZ, -R7 ;  /* 0x000000ffff0d7224 */ /* 0x000fe400078e0a07 */
[----:B0-----:R-:W-:-:S05]  /*15aa0*/  VIADD R26, R14, 0xffffff80 ;  /* 0xffffff800e1a7836 */ /* 0x001fca0000000000 */
[----:B------:R-:W-:-:S04]  /*15ab0*/  SHF.R.S32.HI R14, RZ, 0x1f, R26 ;  /* 0x0000001fff0e7819 */ /* 0x000fc8000001141a */
[----:B------:R-:W-:-:S04]  /*15ac0*/  LEA.HI R14, R14, R26, RZ, 0x7 ;  /* 0x0000001a0e0e7211 */ /* 0x000fc800078f38ff */
[----:B------:R-:W-:-:S05]  /*15ad0*/  LOP3.LUT R14, R14, 0xffffff80, RZ, 0xc0, !PT ;  /* 0xffffff800e0e7812 */ /* 0x000fca00078ec0ff */
[----:B------:R-:W-:Y:S02]  /*15ae0*/  IMAD.IADD R14, R26, 0x1, -R14 ;  /* 0x000000011a0e7824 */ /* 0x000fe400078e0a0e */
[----:B------:R-:W-:Y:S02]  /*15af0*/  IMAD R3, R3, 0x30, R30 ;  /* 0x0000003003037824 */ /* 0x000fe400078e021e */
[----:B---3--:R-:W-:Y:S01]  /*15b00*/  IMAD.IADD R12, R12, 0x1, R44 ;  /* 0x000000010c0c7824 */ /* 0x008fe200078e022c */
[----:B----4-:R-:W-:Y:S01]  /*15b10*/  SHF.R.S32.HI R40, RZ, 0x1f, R42 ;  /* 0x0000001fff287819 */ /* 0x010fe2000001142a */
[----:B------:R-:W-:-:S04]  /*15b20*/  IMAD.WIDE.U32 R4, R42, UR4, R36 ;  /* 0x000000042a047c25 */ /* 0x000fc8000f8e0024 */
[----:B------:R-:W-:-:S04]  /*15b30*/  IMAD R6, R40, UR4, RZ ;  /* 0x0000000428067c24 */ /* 0x000fc8000f8e02ff */
[----:B------:R-:W-:Y:S01]  /*15b40*/  IMAD R11, R42, UR5, R6 ;  /* 0x000000052a0b7c24 */ /* 0x000fe2000f8e0206 */
[----:B------:R-:W-:Y:S01]  /*15b50*/  SHF.R.S32.HI R6, RZ, 0x1f, R41 ;  /* 0x0000001fff067819 */ /* 0x000fe20000011429 */
[----:B------:R-:W-:Y:S02]  /*15b60*/  ULDC.64 UR4, c[0x0][0xb98] ;  /* 0x0002e60000047ab9 */ /* 0x000fe40000000a00 */
[----:B------:R-:W-:Y:S01]  /*15b70*/  IMAD.IADD R5, R5, 0x1, R11 ;  /* 0x0000000105057824 */ /* 0x000fe200078e020b */
[----:B------:R-:W-:Y:S01]  /*15b80*/  SEL R32, R6, RZ, !P0 ;  /* 0x000000ff06207207 */ /* 0x000fe20004000000 */
[----:B------:R-:W-:Y:S01]  /*15b90*/  IMAD R11, R0, R13, R15 ;  /* 0x0000000d000b7224 */ /* 0x000fe200078e020f */
[----:B------:R-:W-:Y:S01]  /*15ba0*/  SHF.R.S32.HI R13, RZ, 0x1f, R7 ;  /* 0x0000001fff0d7819 */ /* 0x000fe20000011407 */
[----:B------:R-:W-:-:S03]  /*15bb0*/  IMAD.WIDE.U32 R4, R43, UR4, R4 ;  /* 0x000000042b047c25 */ /* 0x000fc6000f8e0004 */
[----:B------:R-:W-:Y:S01]  /*15bc0*/  SHF.R.S32.HI R6, RZ, 0x1f, R11 ;  /* 0x0000001fff067819 */ /* 0x000fe2000001140b */
[----:B------:R-:W-:Y:S01]  /*15bd0*/  IMAD R8, R32, UR4, RZ ;  /* 0x0000000420087c24 */ /* 0x000fe2000f8e02ff */
[----:B------:R-:W-:-:S03]  /*15be0*/  IADD3 R4, P0, R7, R4, RZ ;  /* 0x0000000407047210 */ /* 0x000fc60007f1e0ff */
[----:B------:R-:W-:Y:S01]  /*15bf0*/  IMAD R8, R43, UR5, R8 ;  /* 0x000000052b087c24 */ /* 0x000fe2000f8e0208 */
[----:B------:R-:W-:Y:S02]  /*15c00*/  ULDC.64 UR4, c[0x0][0xb88] ;  /* 0x0002e20000047ab9 */ /* 0x000fe40000000a00 */
[----:B------:R-:W-:Y:S02]  /*15c10*/  IMAD R6, R6, UR4, RZ ;  /* 0x0000000406067c24 */ /* 0x000fe4000f8e02ff */
[----:B------:R-:W-:Y:S01]  /*15c20*/  IADD3.X R5, R13, R5, R8, P0, !PT ;  /* 0x000000050d057210 */ /* 0x000fe200007fe408 */
[----:B------:R-:W-:Y:S02]  /*15c30*/  VIADD R8, R12, 0x8 ;  /* 0x000000080c087836 */ /* 0x000fe40000000000 */
[C---:B------:R-:W-:Y:S02]  /*15c40*/  IMAD R7, R11.reuse, UR5, R6 ;  /* 0x000000050b077c24 */ /* 0x040fe4000f8e0206 */
[----:B------:R-:W-:Y:S01]  /*15c50*/  IMAD.WIDE.U32 R4, R11, UR4, R4 ;  /* 0x000000040b047c25 */ /* 0x000fe2000f8e0004 */
[----:B------:R-:W-:-:S03]  /*15c60*/  ULDC.64 UR4, c[0x0][0xb50] ;  /* 0x0002d40000047ab9 */ /* 0x000fc60000000a00 */
[----:B------:R-:W-:Y:S01]  /*15c70*/  IMAD.IADD R5, R5, 0x1, R7 ;  /* 0x0000000105057824 */ /* 0x000fe200078e0207 */
[----:B------:R-:W-:-:S04]  /*15c80*/  LEA R10, P0, R4, UR4, 0x2 ;  /* 0x00000004040a7c11 */ /* 0x000fc8000f8010ff */
[----:B------:R-:W-:Y:S01]  /*15c90*/  LEA.HI.X R11, R4, UR5, R5, 0x2, P0 ;  /* 0x00000005040b7c11 */ /* 0x000fe200080f1405 */
[----:B------:R-:W-:Y:S01]  /*15ca0*/  IMAD R5, R30, 0x40, R29 ;  /* 0x000000401e057824 */ /* 0x000fe200078e021d */
[----:B------:R-:W-:Y:S01]  /*15cb0*/  SHFL.IDX PT, R6, R10, RZ, 0x1c1f ;  /* 0x001c1fff0a067589 */ /* 0x000fe200000e0000 */
[----:B------:R-:W-:Y:S01]  /*15cc0*/  LOP3.LUT P0, RZ, R14, 0x3, RZ, 0xc0, !PT ;  /* 0x000000030eff7812 */ /* 0x000fe2000780c0ff */
[----:B------:R-:W-:Y:S01]  /*15cd0*/  ULDC.64 UR4, c[0x0][0xaa0] ;  /* 0x0002a80000047ab9 */ /* 0x000fe20000000a00 */
[----:B------:R-:W-:Y:S01]  /*15ce0*/  IMAD.WIDE R4, R5, 0x2, R24 ;  /* 0x0000000205047825 */ /* 0x000fe200078e0218 */
[----:B------:R-:W0:Y:S01]  /*15cf0*/  SHFL.IDX PT, R7, R11, RZ, 0x1c1f ;  /* 0x001c1fff0b077589 */ /* 0x000e2200000e0000 */
[-C--:B------:R-:W-:Y:S02]  /*15d00*/  ISETP.GE.OR P1, PT, R12, R45.reuse, P0 ;  /* 0x0000002d0c00720c */ /* 0x080fe40000726670 */
[----:B------:R-:W-:Y:S01]  /*15d10*/  ISETP.GE.OR P0, PT, R8, R45, P0 ;  /* 0x0000002d0800720c */ /* 0x000fe20000706670 */
[----:B------:R-:W-:Y:S01]  /*15d20*/  SHFL.IDX PT, R38, R10, 0x1, 0x1c1f ;  /* 0x003c1f000a267f89 */ /* 0x000fe200000e0000 */
[----:B------:R-:W-:-:S02]  /*15d30*/  IADD3 R13, P3, R4, 0x1800, RZ ;  /* 0x00001800040d7810 */ /* 0x000fc40007f7e0ff */
[C---:B------:R-:W-:Y:S01]  /*15d40*/  IADD3 R25, P4, R4.reuse, 0x3000, RZ ;  /* 0x0000300004197810 */ /* 0x040fe20007f9e0ff */
[----:B------:R-:W1:Y:S01]  /*15d50*/  SHFL.IDX PT, R39, R11, 0x1, 0x1c1f ;  /* 0x003c1f000b277f89 */ /* 0x000e6200000e0000 */
[----:B------:R-:W-:Y:S02]  /*15d60*/  LOP3.LUT R9, R4, 0x380, RZ, 0xc0, !PT ;  /* 0x0000038004097812 */ /* 0x000fe400078ec0ff */
[----:B------:R-:W-:Y:S02]  /*15d70*/  LOP3.LUT R12, R13, 0x380, RZ, 0xc0, !PT ;  /* 0x000003800d0c7812 */ /* 0x000fe400078ec0ff */
[----:B------:R-:W-:Y:S02]  /*15d80*/  LOP3.LUT R24, R25, 0x380, RZ, 0xc0, !PT ;  /* 0x0000038019187812 */ /* 0x000fe400078ec0ff */
[----:B------:R-:W-:Y:S02]  /*15d90*/  SHF.R.U64 R9, R9, 0x3, RZ ;  /* 0x0000000309097819 */ /* 0x000fe400000012ff */
[----:B------:R-:W-:-:S02]  /*15da0*/  SHF.R.U64 R12, R12, 0x3, RZ ;  /* 0x000000030c0c7819 */ /* 0x000fc400000012ff */
[----:B------:R-:W-:Y:S02]  /*15db0*/  SHF.R.U64 R24, R24, 0x3, RZ ;  /* 0x0000000318187819 */ /* 0x000fe400000012ff */
[----:B------:R-:W-:Y:S01]  /*15dc0*/  LOP3.LUT R8, R9, R4, RZ, 0x3c, !PT ;  /* 0x0000000409087212 */ /* 0x000fe200078e3cff */
[--C-:B------:R-:W-:Y:S01]  /*15dd0*/  IMAD.MOV.U32 R9, RZ, RZ, R5.reuse ;  /* 0x000000ffff097224 */ /* 0x100fe200078e0005 */
[----:B------:R-:W-:Y:S01]  /*15de0*/  LOP3.LUT R12, R12, R13, RZ, 0x3c, !PT ;  /* 0x0000000d0c0c7212 */ /* 0x000fe200078e3cff */
[--C-:B------:R-:W-:Y:S01]  /*15df0*/  IMAD.X R13, RZ, RZ, R5.reuse, P3 ;  /* 0x000000ffff0d7224 */ /* 0x100fe200018e0605 */
[----:B------:R-:W-:Y:S01]  /*15e00*/  LOP3.LUT R24, R24, R25, RZ, 0x3c, !PT ;  /* 0x0000001918187212 */ /* 0x000fe200078e3cff */
[----:B------:R-:W-:Y:S01]  /*15e10*/  IMAD.X R25, RZ, RZ, R5, P4 ;  /* 0x000000ffff197224 */ /* 0x000fe200020e0605 */
[----:B0-----:R-:W-:Y:S04]  /*15e20*/  @!P1 ST.E desc[UR38][R6.64], R21 ;  /* 0x0000001506009985 */ /* 0x001fe8000c101926 */
[----:B-1----:R0:W-:Y:S04]  /*15e30*/  @!P0 ST.E desc[UR38][R38.64], R20 ;  /* 0x0000001426008985 */ /* 0x0021e8000c101926 */
[----:B------:R-:W2:Y:S04]  /*15e40*/  LD.E.128 R8, desc[UR38][R8.64] ;  /* 0x0000002608087980 */ /* 0x000ea8000c101d00 */
[----:B------:R-:W3:Y:S04]  /*15e50*/  LD.E.128 R12, desc[UR38][R12.64] ;  /* 0x000000260c0c7980 */ /* 0x000ee8000c101d00 */
[----:B------:R-:W4:Y:S01]  /*15e60*/  LD.E.128 R24, desc[UR38][R24.64] ;  /* 0x0000002618187980 */ /* 0x000f22000c101d00 */
[----:B0-----:R-:W0:Y:S01]  /*15e70*/  @P2 LDC R39, c[0x0][0xbec] ;  /* 0x0002fb00ff272b82 */ /* 0x001e220000000800 */
[----:B------:R-:W-:Y:S01]  /*15e80*/  IMAD R20, R37, UR4, RZ ;  /* 0x0000000425147c24 */ /* 0x000fe2000f8e02ff */
[----:B------:R-:W-:-:S06]  /*15e90*/  IADD3 R41, P0, R4, 0x4800, RZ ;  /* 0x0000480004297810 */ /* 0x000fcc0007f1e0ff */
[----:B------:R-:W1:Y:S01]  /*15ea0*/  @P2 LDC R38, c[0x0][0xbf0] ;  /* 0x0002fc00ff262b82 */ /* 0x000e620000000800 */
[----:B------:R-:W-:Y:S01]  /*15eb0*/  IMAD R37, R31, UR5, R20 ;  /* 0x000000051f257c24 */ /* 0x000fe2000f8e0214 */
[----:B------:R-:W-:Y:S01]  /*15ec0*/  LOP3.LUT R4, R41, 0x380, RZ, 0xc0, !PT ;  /* 0x0000038029047812 */ /* 0x000fe200078ec0ff */
[----:B------:R-:W-:Y:S01]  /*15ed0*/  IMAD.WIDE.U32 R20, R31, UR4, RZ ;  /* 0x000000041f147c25 */ /* 0x000fe2000f8e00ff */
[----:B------:R-:W-:Y:S02]  /*15ee0*/  ULDC.64 UR4, c[0x0][0xae8] ;  /* 0x0002ba0000047ab9 */ /* 0x000fe40000000a00 */
[----:B------:R-:W-:Y:S01]  /*15ef0*/  SHF.R.U64 R4, R4, 0x3, RZ ;  /* 0x0000000304047819 */ /* 0x000fe200000012ff */
[----:B------:R-:W-:Y:S02]  /*15f00*/  IMAD.IADD R21, R21, 0x1, R37 ;  /* 0x0000000115157824 */ /* 0x000fe400078e0225 */
[----:B------:R-:W-:Y:S01]  /*15f10*/  IMAD R31, R40, UR4, RZ ;  /* 0x00000004281f7c24 */ /* 0x000fe2000f8e02ff */
[----:B------:R-:W-:Y:S01]  /*15f20*/  LOP3.LUT R4, R4, R41, RZ, 0x3c, !PT ;  /* 0x0000002904047212 */ /* 0x000fe200078e3cff */
[----:B------:R-:W-:-:S02]  /*15f30*/  IMAD.IADD R36, R44, 0x1, R3 ;  /* 0x000000012c247824 */ /* 0x000fc400078e0203 */
[C---:B------:R-:W-:Y:S02]  /*15f40*/  IMAD R3, R42.reuse, UR5, R31 ;  /* 0x000000052a037c24 */ /* 0x040fe4000f8e021f */
[----:B------:R-:W-:Y:S01]  /*15f50*/  IMAD.WIDE.U32 R20, R42, UR4, R20 ;  /* 0x000000042a147c25 */ /* 0x000fe2000f8e0014 */
[----:B------:R-:W-:-:S03]  /*15f60*/  ULDC.64 UR4, c[0x0][0xaf0] ;  /* 0x0002bc0000047ab9 */ /* 0x000fc60000000a00 */
[----:B0-----:R-:W-:-:S04]  /*15f70*/  @P2 IMAD.HI.U32 R31, R36, R39, RZ ;  /* 0x00000027241f2227 */ /* 0x001fc800078e00ff */
[----:B------:R-:W-:Y:S02]  /*15f80*/  IMAD.IADD R21, R21, 0x1, R3 ;  /* 0x0000000115157824 */ /* 0x000fe400078e0203 */
[----:B------:R-:W-:Y:S01]  /*15f90*/  IMAD.MOV.U32 R3, RZ, RZ, R36 ;  /* 0x000000ffff037224 */ /* 0x000fe200078e0024 */
[----:B-1----:R-:W-:Y:S01]  /*15fa0*/  @P2 SHF.R.U32.HI R3, RZ, R38, R31 ;  /* 0x00000026ff032219 */ /* 0x002fe2000001161f */
[----:B------:R-:W-:Y:S02]  /*15fb0*/  IMAD R32, R32, UR4, RZ ;  /* 0x0000000420207c24 */ /* 0x000fe4000f8e02ff */
[----:B------:R-:W-:Y:S01]  /*15fc0*/  IMAD.X R5, RZ, RZ, R5, P0 ;  /* 0x000000ffff057224 */ /* 0x000fe200000e0605 */
[----:B------:R-:W-:Y:S01]  /*15fd0*/  SHF.R.S32.HI R31, RZ, 0x1f, R3 ;  /* 0x0000001fff1f7819 */ /* 0x000fe20000011403 */
[C---:B------:R-:W-:Y:S02]  /*15fe0*/  IMAD R37, R43.reuse, UR5, R32 ;  /* 0x000000052b257c24 */ /* 0x040fe4000f8e0220 */
[----:B------:R-:W-:Y:S01]  /*15ff0*/  IMAD.WIDE.U32 R20, R43, UR4, R20 ;  /* 0x000000042b147c25 */ /* 0x000fe2000f8e0014 */
[----:B------:R-:W-:Y:S01]  /*16000*/  ULDC.64 UR4, c[0x0][0xae0] ;  /* 0x0002b80000047ab9 */ /* 0x000fe20000000a00 */
[----:B------:R-:W5:Y:S02]  /*16010*/  LD.E.128 R4, desc[UR38][R4.64] ;  /* 0x0000002604047980 */ /* 0x000f64000c101d00 */
[----:B------:R-:W-:-:S02]  /*16020*/  IMAD.MOV R39, RZ, RZ, -R3 ;  /* 0x000000ffff277224 */ /* 0x000fc400078e0a03 */
[----:B------:R-:W-:Y:S01]  /*16030*/  IMAD R32, R31, UR4, RZ ;  /* 0x000000041f207c24 */ /* 0x000fe2000f8e02ff */
[----:B------:R-:W-:Y:S01]  /*16040*/  @!PT LDS RZ, [RZ] ;  /* 0x00000000fffff984 */ /* 0x000fe20000000800 */
[----:B------:R-:W-:Y:S01]  /*16050*/  @!PT LDS RZ, [RZ] ;  /* 0x00000000fffff984 */ /* 0x000fe20000000800 */
[----:B------:R-:W-:Y:S01]  /*16060*/  @!PT LDS RZ, [RZ] ;  /* 0x00000000fffff984 */ /* 0x000fe20000000800 */
[----:B------:R-:W-:Y:S01]  /*16070*/  @!PT LDS RZ, [RZ] ;  /* 0x00000000fffff984 */ /* 0x000fe20000000800 */
[----:B------:R0:W-:Y:S06]  /*16080*/  MEMBAR.ALL.CTA ;  /* 0x0000000000007992 */ /* 0x0001ec0000008000 */
[----:B0-----:R-:W0:Y:S01]  /*16090*/  FENCE.VIEW.ASYNC.S ;  /* 0x00000000000073c6 */ /* 0x001e220000000000 */
[----:B------:R-:W-:Y:S02]  /*160a0*/  IMAD R31, R0, R39, R36 ;  /* 0x00000027001f7224 */ /* 0x000fe400078e0224 */
[----:B------:R-:W-:-:S02]  /*160b0*/  IMAD.IADD R21, R21, 0x1, R37 ;  /* 0x0000000115157824 */ /* 0x000fc400078e0225 */
        /* <DEDUP_REMOVED lines=9> */
[----:B------:R-:W-:Y:S01]  /*16150*/  IMAD.IADD R40, R30, 0x1, R44 ;  /* 0x000000011e287824 */ /* 0x000fe200078e022c */
[----:B------:R-:W-:Y:S01]  /*16160*/  LEA R32, P0, R20, UR4, 0x1 ;  /* 0x0000000414207c11 */ /* 0x000fe2000f8008ff */
[----:B------:R-:W-:Y:S01]  /*16170*/  IMAD.IADD R3, R21, 0x1, R3 ;  /* 0x0000000115037824 */ /* 0x000fe200078e0203 */
[----:B------:R-:W-:Y:S01]  /*16180*/  ULDC UR4, c[0x0][0xac8] ;  /* 0x0002b20000047ab9 */ /* 0x000fe20000000800 */
[----:B------:R-:W-:Y:S02]  /*16190*/  VIADD R0, R40, 0x30 ;  /* 0x0000003028007836 */ /* 0x000fe40000000000 */
[----:B0-----:R-:W0:Y:S01]  /*161a0*/  SHFL.IDX PT, R36, R32, 0x1, 0x181f ;  /* 0x00381f0020247f89 */ /* 0x001e2200000e0000 */
[----:B------:R-:W-:Y:S01]  /*161b0*/  LEA.HI.X R38, R20, UR5, R3, 0x1, P0 ;  /* 0x0000000514267c11 */ /* 0x000fe200080f0c03 */
[C---:B------:R-:W-:Y:S01]  /*161c0*/  VIADD R3, R40.reuse, 0x60 ;  /* 0x0000006028037836 */ /* 0x040fe20000000000 */
[----:B------:R-:W-:Y:S01]  /*161d0*/  ISETP.GE.AND P0, PT, R29, UR4, PT ;  /* 0x000000041d007c0c */ /* 0x000fe2000bf06270 */
[----:B------:R-:W1:Y:S03]  /*161e0*/  SHFL.IDX PT, R20, R32, RZ, 0x181f ;  /* 0x00181fff20147589 */ /* 0x000e6600000e0000 */
[-C--:B------:R-:W-:Y:S01]  /*161f0*/  ISETP.GE.OR P3, PT, R40, R45.reuse, P0 ;  /* 0x0000002d2800720c */ /* 0x080fe20000766670 */
[----:B------:R-:W1:Y:S01]  /*16200*/  SHFL.IDX PT, R21, R38, RZ, 0x181f ;  /* 0x00181fff26157589 */ /* 0x000e6200000e0000 */
[-C--:B------:R-:W-:Y:S01]  /*16210*/  ISETP.GE.OR P2, PT, R0, R45.reuse, P0 ;  /* 0x0000002d0000720c */ /* 0x080fe20000746670 */
[----:B------:R-:W-:Y:S01]  /*16220*/  VIADD R0, R2, 0x16820 ;  /* 0x0001682002007836 */ /* 0x000fe20000000000 */
[----:B------:R-:W-:Y:S01]  /*16230*/  ISETP.GE.OR P1, PT, R3, R45, P0 ;  /* 0x0000002d0300720c */ /* 0x000fe20000726670 */
[----:B------:R-:W1:Y:S03]  /*16240*/  SHFL.IDX PT, R42, R32, 0x2, 0x181f ;  /* 0x00581f00202a7f89 */ /* 0x000e6600000e0000 */
[----:B------:R-:W-:Y:S01]  /*16250*/  PRMT R0, RZ, 0x654, R0 ;  /* 0x00000654ff007816 */ /* 0x000fe20000000000 */
[----:B------:R-:W1:Y:S03]  /*16260*/  SHFL.IDX PT, R31, R38, 0x1, 0x181f ;  /* 0x00381f00261f7f89 */ /* 0x000e6600000e0000 */
[----:B------:R1:W-:Y:S01]  /*16270*/  SYNCS.ARRIVE.TRANS64.RED.A1T0 RZ, [R0+URZ], RZ ;  /* 0x000000ff00ff79a7 */ /* 0x0003e2000810043f */
[----:B------:R-:W1:Y:S02]  /*16280*/  SHFL.IDX PT, R37, R38, 0x2, 0x181f ;  /* 0x00581f0026257f89 */ /* 0x000e6400000e0000 */
[----:B0-----:R-:W-:-:S02]  /*16290*/  @!P2 LEA R30, P4, R29, R36, 0x1 ;  /* 0x000000241d1ea211 */ /* 0x001fc400078808ff */
[----:B------:R-:W0:Y:S01]  /*162a0*/  SHFL.IDX PT, R32, R32, 0x3, 0x181f ;  /* 0x00781f0020207f89 */ /* 0x000e2200000e0000 */
[----:B-1----:R-:W-:Y:S01]  /*162b0*/  VIADD R0, R40, 0x90 ;  /* 0x0000009028007836 */ /* 0x002fe20000000000 */
[C---:B------:R-:W-:Y:S02]  /*162c0*/  @!P3 LEA R20, P5, R29.reuse, R20, 0x1 ;  /* 0x000000141d14b211 */ /* 0x040fe400078a08ff */
[----:B------:R-:W1:Y:S02]  /*162d0*/  SHFL.IDX PT, R38, R38, 0x3, 0x181f ;  /* 0x00781f0026267f89 */ /* 0x000e6400000e0000 */
[C---:B------:R-:W-:Y:S02]  /*162e0*/  @!P3 LEA.HI.X R21, R29.reuse, R21, R28, 0x1, P5 ;  /* 0x000000151d15b211 */ /* 0x040fe400028f0c1c */
[----:B------:R-:W-:Y:S02]  /*162f0*/  ISETP.GE.OR P0, PT, R0, R45, P0 ;  /* 0x0000002d0000720c */ /* 0x000fe40000706670 */
[----:B------:R-:W-:-:S02]  /*16300*/  @!P1 LEA R36, P5, R29, R42, 0x1 ;  /* 0x0000002a1d249211 */ /* 0x000fc400078a08ff */
        /* <DEDUP_REMOVED lines=10> */
.L_x_14159:
        /* <DEDUP_REMOVED lines=20> */
[----:B------:R-:W0:Y:S01]  /*164f0*/  @P2 LDC R31, c[0x0][0xbec] ;  /* 0x0002fb00ff1f2b82 */ /* 0x000e220000000800 */
[----:B--2---:R-:W-:Y:S05]  /*16500*/  @P1 BRA `(.L_x_14162) ;  /* 0x0000000000101947 */ /* 0x004fea0003800000 */
[----:B------:R-:W-:Y:S05]  /*16510*/  @!P0 BRA `(.L_x_14162) ;  /* 0x00000000000c8947 */ /* 0x000fea0003800000 */
[----:B------:R-:W2:Y:S04]  /*16520*/  LDG.E R7, desc[UR38][R4.64] ;  /* 0x0000002604077981 */ /* 0x000ea8000c1e1900 */
[----:B-----5:R-:W2:Y:S02]  /*16530*/  LDG.E R8, desc[UR38][R4.64+0x4] ;  /* 0x0000042604087981 */ /* 0x020ea4000c1e1900 */
[----:B--2---:R-:W-:-:S07]  /*16540*/  IMAD.IADD R8, R8, 0x1, -R7 ;  /* 0x0000000108087824 */ /* 0x004fce00078e0a07 */
.L_x_14162:
[----:B------:R-:W2:Y:S04]  /*16550*/  LDL R20, [R1+0x40] ;  /* 0x0000400001147983 */ /* 0x000ea80000100800 */
[----:B------:R3:W5:Y:S01]  /*16560*/  LDL R26, [R1+0x18] ;  /* 0x00001800011a7983 */ /* 0x0007620000100800 */
[----:B------:R-:W-:Y:S01]  /*16570*/  BSSY B1, `(.L_x_14163) ;  /* 0x000002d000017945 */ /* 0x000fe20003800000 */
[----:B------:R-:W-:Y:S02]  /*16580*/  SEL R15, R10, RZ, !P0 ;  /* 0x000000ff0a0f7207 */ /* 0x000fe40004000000 */
[----:B------:R-:W-:Y:S02]  /*16590*/  SEL R14, R9, RZ, !P0 ;  /* 0x000000ff090e7207 */ /* 0x000fe40004000000 */
[----:B-----5:R-:W-:-:S02]  /*165a0*/  SHF.R.S32.HI R13, RZ, 0x1f, R0 ;  /* 0x0000001fff0d7819 */ /* 0x020fc40000011400 */
[----:B--2---:R-:W-:Y:S01]  /*165b0*/  SHF.R.S32.HI R12, RZ, 0x1f, R20 ;  /* 0x0000001fff0c7819 */ /* 0x004fe20000011414 */
[----:B---3--:R-:W-:Y:S06]  /*165c0*/  @P3 BRA `(.L_x_14164) ;  /* 0x00000000009c3947 */ /* 0x008fec0003800000 */
        /* <DEDUP_REMOVED lines=39> */
.L_x_14164:
[----:B------:R-:W-:Y:S05]  /*16840*/  BSYNC B1 ;  /* 0x0000000000017941 */ /* 0x000fea0003800000 */
.L_x_14163:
[----:B------:R-:W3:Y:S01]  /*16850*/  @P2 LDC R9, c[0x0][0xbf0] ;  /* 0x0002fc00ff092b82 */ /* 0x000ee20000000800 */
[----:B------:R-:W-:Y:S01]  /*16860*/  ULDC.64 UR4, c[0x0][0xaa0] ;  /* 0x0002a80000047ab9 */ /* 0x000fe20000000a00 */
[----:B------:R-:W-:Y:S01]  /*16870*/  IMAD R3, R3, 0x30, R30 ;  /* 0x0000003003037824 */ /* 0x000fe200078e021e */
[----:B------:R-:W-:Y:S01]  /*16880*/  ULDC.64 UR6, c[0x0][0xa80] ;  /* 0x0002a00000067ab9 */ /* 0x000fe20000000a00 */
[----:B--2---:R-:W-:Y:S02]  /*16890*/  IMAD R5, R13, UR4, RZ ;  /* 0x000000040d057c24 */ /* 0x004fe4000f8e02ff */
[----:B------:R-:W-:Y:S02]  /*168a0*/  IMAD.IADD R10, R26, 0x1, R3 ;  /* 0x000000011a0a7824 */ /* 0x000fe400078e0203 */
        /* <DEDUP_REMOVED lines=8> */
[----:B---3--:R-:W-:Y:S01]  /*16930*/  @P2 SHF.R.U32.HI R3, RZ, R9, R0 ;  /* 0x00000009ff032219 */ /* 0x008fe20000011600 */
        /* <DEDUP_REMOVED lines=29> */
[----:B------:R-:W-:Y:S01]  /*16b10*/  IMAD.IADD R24, R30, 0x1, R26 ;  /* 0x000000011e187824 */ /* 0x000fe200078e021a */
[----:B------:R-:W2:Y:S03]  /*16b20*/  SHFL.IDX PT, R0, R20, RZ, 0x181f ;  /* 0x00181fff14007589 */ /* 0x000ea600000e0000 */
[C---:B------:R-:W-:Y:S01]  /*16b30*/  VIADD R8, R24.reuse, 0x30 ;  /* 0x0000003018087836 */ /* 0x040fe20000000000 */
[----:B------:R-:W3:Y:S01]  /*16b40*/  SHFL.IDX PT, R5, R7, 0x1, 0x181f ;  /* 0x00381f0007057f89 */ /* 0x000ee200000e0000 */
[C---:B------:R-:W-:Y:S01]  /*16b50*/  ISETP.GE.OR P2, PT, R24.reuse, R21, P0 ;  /* 0x000000151800720c */ /* 0x040fe20000746670 */
[----:B------:R-:W-:-:S02]  /*16b60*/  VIADD R10, R24, 0x60 ;  /* 0x00000060180a7836 */ /* 0x000fc40000000000 */
[----:B------:R-:W4:Y:S01]  /*16b70*/  SHFL.IDX PT, R14, R7, 0x2, 0x181f ;  /* 0x00581f00070e7f89 */ /* 0x000f2200000e0000 */
[-C--:B------:R-:W-:Y:S02]  /*16b80*/  ISETP.GE.OR P3, PT, R8, R21.reuse, P0 ;  /* 0x000000150800720c */ /* 0x080fe40000766670 */
[----:B------:R-:W-:Y:S01]  /*16b90*/  ISETP.GE.OR P4, PT, R10, R21, P0 ;  /* 0x000000150a00720c */ /* 0x000fe20000786670 */
[----:B------:R-:W5:Y:S04]  /*16ba0*/  SHFL.IDX PT, R4, R20, 0x1, 0x181f ;  /* 0x00381f0014047f89 */ /* 0x000f6800000e0000 */
[----:B------:R-:W1:Y:S02]  /*16bb0*/  SHFL.IDX PT, R6, R20, 0x2, 0x181f ;  /* 0x00581f0014067f89 */ /* 0x000e6400000e0000 */
[----:B0-----:R-:W-:-:S04]  /*16bc0*/  @!P2 LEA R10, P5, R29, R3, 0x1 ;  /* 0x000000031d0aa211 */ /* 0x001fc800078a08ff */
[C---:B--2---:R-:W-:Y:S02]  /*16bd0*/  @!P2 LEA.HI.X R3, R29.reuse, R0, R28, 0x1, P5 ;  /* 0x000000001d03a211 */ /* 0x044fe400028f0c1c */
[----:B------:R0:W2:Y:S01]  /*16be0*/  SHFL.IDX PT, R0, R20, 0x3, 0x181f ;  /* 0x00781f0014007f89 */ /* 0x0000a200000e0000 */
[C---:B---3--:R-:W-:Y:S02]  /*16bf0*/  @!P3 LEA R8, P1, R29.reuse, R5, 0x1 ;  /* 0x000000051d08b211 */ /* 0x048fe400078208ff */
[----:B------:R-:W-:Y:S01]  /*16c00*/  @!P2 IMAD.MOV.U32 R11, RZ, RZ, R3 ;  /* 0x000000ffff0ba224 */ /* 0x000fe200078e0003 */
[----:B----4-:R-:W-:-:S04]  /*16c10*/  @!P4 LEA R25, P5, R29, R14, 0x1 ;  /* 0x0000000e1d19c211 */ /* 0x010fc800078a08ff */
[----:B------:R0:W-:Y:S01]  /*16c20*/  @!P2 ST.E.128 desc[UR38][R10.64], RZ ;  /* 0x000000ff0a00a985 */ /* 0x0001e2000c101d26 */
[C-C-:B-----5:R-:W-:Y:S01]  /*16c30*/  @!P3 LEA.HI.X R9, R29.reuse, R4, R28.reuse, 0x1, P1 ;  /* 0x000000041d09b211 */ /* 0x160fe200008f0c1c */
[----:B------:R-:W-:Y:S02]  /*16c40*/  @!P4 IMAD.MOV.U32 R4, RZ, RZ, R25 ;  /* 0x000000ffff04c224 */ /* 0x000fe400078e0019 */
[----:B------:R0:W3:Y:S01]  /*16c50*/  SHFL.IDX PT, R14, R7, 0x3, 0x181f ;  /* 0x00781f00070e7f89 */ /* 0x0000e200000e0000 */
[----:B-1----:R-:W-:-:S03]  /*16c60*/  @!P4 LEA.HI.X R5, R29, R6, R28, 0x1, P5 ;  /* 0x000000061d05c211 */ /* 0x002fc600028f0c1c */
[----:B------:R0:W-:Y:S04]  /*16c70*/  @!P3 ST.E.128 desc[UR38][R8.64], RZ ;  /* 0x000000ff0800b985 */ /* 0x0001e8000c101d26 */
[----:B------:R0:W-:Y:S02]  /*16c80*/  @!P4 ST.E.128 desc[UR38][R4.64], RZ ;  /* 0x000000ff0400c985 */ /* 0x0001e4000c101d26 */
.L_x_14364:
[----:B------:R-:W-:-:S05]  /*16c90*/  VIADD R24, R24, 0x90 ;  /* 0x0000009018187836 */ /* 0x000fca0000000000 */
[----:B------:R-:W-:-:S13]  /*16ca0*/  ISETP.GE.OR P0, PT, R24, R21, P0 ;  /* 0x000000151800720c */ /* 0x000fda0000706670 */
[----:B---3--:R-:W-:-:S04]  /*16cb0*/  @!P0 LEA R14, P1, R29, R14, 0x1 ;  /* 0x0000000e1d0e8211 */ /* 0x008fc800078208ff */
[----:B--2---:R-:W-:-:S05]  /*16cc0*/  @!P0 LEA.HI.X R15, R29, R0, R28, 0x1, P1 ;  /* 0x000000001d0f8211 */ /* 0x004fca00008f0c1c */
[----:B------:R1:W-:Y:S04]  /*16cd0*/  @!P0 ST.E.128 desc[UR38][R14.64], RZ ;  /* 0x000000ff0e008985 */ /* 0x0003e8000c101d26 */
.L_x_14161:
[----:B------:R-:W-:Y:S05]  /*16ce0*/  BSYNC B0 ;  /* 0x0000000000007941 */ /* 0x000fea0003800000 */
.L_x_14158:
[----:B------:R-:W-:Y:S02]  /*16cf0*/  ULDC UR4, c[0x0][0xc3c] ;  /* 0x00030f0000047ab9 */ /* 0x000fe40000000800 */
[----:B------:R-:W-:-:S13]  /*16d00*/  ISETP.GE.AND P0, PT, R35, UR4, PT ;  /* 0x0000000423007c0c */ /* 0x000fda000bf06270 */
[----:B------:R-:W-:Y:S05]  /*16d10*/  @!P0 BRA `(.L_x_14166) ;  /* 0xfffffea000b88947 */ /* 0x000fea000383ffff */
[----:B------:R-:W-:Y:S05]  /*16d20*/  BRA `(.L_x_13974) ;  /* 0x0000006c00447947 */ /* 0x000fea0003800000 */
.L_x_13972:
        /* <DEDUP_REMOVED lines=18> */
.L_x_14167:
        /* <DEDUP_REMOVED lines=42> */
.L_x_14173:
        /* <DEDUP_REMOVED lines=12> */
.L_x_14172:
[----:B------:R-:W-:Y:S05]  /*171b0*/  BSYNC B0 ;  /* 0x0000000000007941 */ /* 0x000fea0003800000 */
.L_x_14171:
        /* <DEDUP_REMOVED lines=21> */
.L_x_14169:
        /* <DEDUP_REMOVED lines=21> */
.L_x_14174:
        /* <DEDUP_REMOVED lines=58> */
.L_x_14170:
[----:B------:R-:W-:Y:S02]  /*17800*/  IMAD.MOV.U32 R17, RZ, RZ, RZ ;  /* 0x000000ffff117224 */ /* 0x000fe400078e00ff */
[----:B------:R-:W-:Y:S02]  /*17810*/  IMAD.U32 R16, RZ, RZ, UR6 ;  /* 0x00000006ff107e24 */ /* 0x000fe4000f8e00ff */
[----:B------:R-:W-:-:S07]  /*17820*/  IMAD.MOV.U32 R18, RZ, RZ, RZ ;  /* 0x000000ffff127224 */ /* 0x000fce00078e00ff */
.L_x_14175:
[----:B------:R-:W-:-:S13]  /*17830*/  ISETP.NE.AND P0, PT, R5, RZ, PT ;  /* 0x000000ff0500720c */ /* 0x000fda0003f05270 */
[----:B------:R-:W0:Y:S01]  /*17840*/  @!P0 S2R R3, SR_CgaCtaId ;  /* 0x0000000000038919 */ /* 0x000e220000008800 */
[----:B------:R-:W-:-:S04]  /*17850*/  @!P0 MOV R0, 0x400 ;  /* 0x0000040000008802 */ /* 0x000fc80000000f00 */
[----:B0-----:R-:W-:-:S05]  /*17860*/  @!P0 LEA R0, R3, R0, 0x18 ;  /* 0x0000000003008211 */ /* 0x001fca00078ec0ff */
[----:B------:R2:W-:Y:S01]  /*17870*/  @!P0 STS.128 [R0+0x168d0], R16 ;  /* 0x0168d01000008388 */ /* 0x0005e20000000c00 */
[----:B------:R-:W-:Y:S06]  /*17880*/  BAR.ARV 0x5, 0x200 ;  /* 0x0148000000007b1d */ /* 0x000fec0000002000 */
.L_x_14168:
        /* <DEDUP_REMOVED lines=12> */
[----:B------:R-:W-:Y:S01]  /*17950*/  ULDC.64 UR40, c[0x0][0x198] ;  /* 0x0000660000287ab9 */ /* 0x000fe20000000a00 */
[----:B------:R-:W-:Y:S01]  /*17960*/  IMAD.MOV.U32 R27, RZ, RZ, RZ ;  /* 0x000000ffff1b7224 */ /* 0x000fe200078e00ff */
[----:B------:R-:W-:Y:S01]  /*17970*/  ULDC UR37, c[0x0][0xc] ;  /* 0x0000030000257ab9 */ /* 0x000fe20000000800 */
[----:B------:R-:W-:Y:S02]  /*17980*/  IMAD.MOV.U32 R23, RZ, RZ, RZ ;  /* 0x000000ffff177224 */ /* 0x000fe400078e00ff */
[----:B------:R-:W-:Y:S01]  /*17990*/  IMAD.MOV.U32 R26, RZ, RZ, 0x1 ;  /* 0x00000001ff1a7424 */ /* 0x000fe200078e00ff */
[----:B---3--:R-:W-:-:S06]  /*179a0*/  ULEA UR4, UR5, UR4, 0x18 ;  /* 0x0000000405047291 */ /* 0x008fcc000f8ec03f */
[----:B------:R-:W-:Y:S01]  /*179b0*/  IMAD.U32 R22, RZ, RZ, UR4 ;  /* 0x00000004ff167e24 */ /* 0x000fe2000f8e00ff */
[C---:B-1----:R-:W-:Y:S01]  /*179c0*/  LOP3.LUT R4, R5.reuse, 0x7f, RZ, 0xc0, !PT ;  /* 0x0000007f05047812 */ /* 0x042fe200078ec0ff */
[----:B--2---:R-:W-:-:S04]  /*179d0*/  IMAD.SHL.U32 R0, R5, 0x8, RZ ;  /* 0x0000000805007824 */ /* 0x004fc800078e00ff */
[----:B------:R-:W-:Y:S01]  /*179e0*/  IMAD.SHL.U32 R3, R4, 0x8, RZ ;  /* 0x0000000804037824 */ /* 0x000fe200078e00ff */
[----:B0-----:R-:W-:Y:S02]  /*179f0*/  LOP3.LUT R2, R0, 0x1f8, RZ, 0xc0, !PT ;  /* 0x000001f800027812 */ /* 0x001fe400078ec0ff */
[----:B------:R-:W-:Y:S02]  /*17a00*/  SHF.R.U32.HI R4, RZ, 0x3, R4 ;  /* 0x00000003ff047819 */ /* 0x000fe40000011604 */
[----:B------:R-:W-:-:S04]  /*17a10*/  LOP3.LUT R2, R2, 0x38, R5, 0x78, !PT ;  /* 0x0000003802027812 */ /* 0x000fc800078e7805 */
[----:B------:R-:W-:Y:S01]  /*17a20*/  LOP3.LUT R3, R2, 0x200, R3, 0xf8, !PT ;  /* 0x0000020002037812 */ /* 0x000fe200078ef803 */
[----:B------:R-:W-:-:S04]  /*17a30*/  IMAD.SHL.U32 R2, R5, 0x10, RZ ;  /* 0x0000001005027824 */ /* 0x000fc800078e00ff */
[----:B------:R-:W-:Y:S01]  /*17a40*/  IMAD R0, R3, 0x2, R22 ;  /* 0x0000000203007824 */ /* 0x000fe200078e0216 */
[----:B------:R-:W-:-:S04]  /*17a50*/  LOP3.LUT R2, R4, 0x70, R2, 0xf8, !PT ;  /* 0x0000007004027812 */ /* 0x000fc800078ef802 */
[----:B------:R4:W-:Y:S03]  /*17a60*/  STL [R1+0xc], R0 ;  /* 0x00000c0001007387 */ /* 0x0009e60000100800 */
.L_x_14314:
[----:B------:R-:W-:Y:S05]  /*17a70*/  YIELD ;  /* 0x0000000000007946 */ /* 0x000fea0003800000 */
[----:B------:R-:W-:Y:S01]  /*17a80*/  ULDC.64 UR4, c[0x0][0xa28] ;  /* 0x00028a0000047ab9 */ /* 0x000fe20000000a00 */
[----:B------:R-:W-:Y:S02]  /*17a90*/  CS2R R6, SRZ ;  /* 0x0000000000067805 */ /* 0x000fe4000001ff00 */
[----:B------:R-:W-:Y:S01]  /*17aa0*/  ISETP.NE.U32.AND P0, PT, RZ, UR4, PT ;  /* 0x00000004ff007c0c */ /* 0x000fe2000bf05070 */
[----:B0-----:R-:W0:Y:S01]  /*17ab0*/  LDC.64 R8, c[0x0][0xa00] ;  /* 0x00028000ff087b82 */ /* 0x001e220000000a00 */
[----:B------:R-:W-:Y:S01]  /*17ac0*/  ULDC.64 UR6, c[0x0][0xa08] ;  /* 0x0002820000067ab9 */ /* 0x000fe20000000a00 */
[----:B------:R-:W-:Y:S01]  /*17ad0*/  ULDC.64 UR8, c[0x0][0xa10] ;  /* 0x0002840000087ab9 */ /* 0x000fe20000000a00 */
[----:B------:R-:W-:Y:S01]  /*17ae0*/  ISETP.NE.AND.EX P0, PT, RZ, UR5, PT, P0 ;  /* 0x00000005ff007c0c */ /* 0x000fe2000bf05300 */
[----:B------:R-:W-:-:S04]  /*17af0*/  ULDC.64 UR4, c[0x0][0xa18] ;  /* 0x0002860000047ab9 */ /* 0x000fc80000000a00 */
[----:B-1----:R-:W1:Y:S08]  /*17b00*/  LDC.64 R4, c[0x0][0xa08] ;  /* 0x00028200ff047b82 */ /* 0x002e700000000a00 */
[----:B--2---:R-:W2:Y:S02]  /*17b10*/  @P0 LDC.64 R2, c[0x0][0xa28] ;  /* 0x00028a00ff020b82 */ /* 0x004ea40000000a00 */
[----:B--2---:R-:W-:-:S05]  /*17b20*/  @P0 IMAD.WIDE R2, R19, 0x4, R2 ;  /* 0x0000000413020825 */ /* 0x004fca00078e0202 */
[----:B------:R2:W5:Y:S01]  /*17b30*/  @P0 LDG.E R7, desc[UR38][R2.64] ;  /* 0x0000002602070981 */ /* 0x000562000c1e1900 */
[----:B------:R-:W-:Y:S01]  /*17b40*/  ISETP.NE.U32.AND P0, PT, RZ, UR4, PT ;  /* 0x00000004ff007c0c */ /* 0x000fe2000bf05070 */
[----:B0-----:R-:W-:Y:S01]  /*17b50*/  IMAD.WIDE R8, R19, 0x4, R8 ;  /* 0x0000000413087825 */ /* 0x001fe200078e0208 */
[----:B------:R-:W-:Y:S02]  /*17b60*/  ISETP.NE.U32.AND P2, PT, RZ, UR6, PT ;  /* 0x00000006ff007c0c */ /* 0x000fe4000bf45070 */
[----:B------:R-:W-:Y:S01]  /*17b70*/  ISETP.NE.AND.EX P0, PT, RZ, UR5, PT, P0 ;  /* 0x00000005ff007c0c */ /* 0x000fe2000bf05300 */
[----:B------:R-:W-:Y:S01]  /*17b80*/  ULDC.64 UR4, c[0x0][0xa00] ;  /* 0x0002800000047ab9 */ /* 0x000fe20000000a00 */
[----:B------:R-:W-:Y:S01]  /*17b90*/  ISETP.NE.U32.AND P4, PT, RZ, UR8, PT ;  /* 0x00000008ff007c0c */ /* 0x000fe2000bf85070 */
[----:B------:R-:W-:Y:S01]  /*17ba0*/  IMAD.MOV.U32 R28, RZ, RZ, RZ ;  /* 0x000000ffff1c7224 */ /* 0x000fe200078e00ff */
[----:B------:R-:W-:Y:S01]  /*17bb0*/  ISETP.NE.U32.AND P1, PT, RZ, UR4, PT ;  /* 0x00000004ff007c0c */ /* 0x000fe2000bf25070 */
[----:B--2---:R-:W0:Y:S01]  /*17bc0*/  LDC.64 R2, c[0x0][0xa10] ;  /* 0x00028400ff027b82 */ /* 0x004e220000000a00 */
[----:B----4-:R-:W-:-:S02]  /*17bd0*/  IMAD.MOV.U32 R0, RZ, RZ, RZ ;  /* 0x000000ffff007224 */ /* 0x010fc400078e00ff */
[----:B------:R-:W-:Y:S01]  /*17be0*/  ISETP.NE.AND.EX P3, PT, RZ, UR5, PT, P1 ;  /* 0x00000005ff007c0c */ /* 0x000fe2000bf65310 */
[----:B-1----:R-:W-:-:S04]  /*17bf0*/  IMAD.WIDE R4, R19, 0x4, R4 ;  /* 0x0000000413047825 */ /* 0x002fc800078e0204 */
[----:B------:R-:W1:Y:S01]  /*17c00*/  @P0 LDC.64 R10, c[0x0][0xa18] ;  /* 0x00028600ff0a0b82 */ /* 0x000e620000000a00 */
[----:B------:R-:W-:Y:S01]  /*17c10*/  ULDC UR4, c[0x0][0x288] ;  /* 0x0000a20000047ab9 */ /* 0x000fe20000000800 */
[----:B------:R-:W-:Y:S02]  /*17c20*/  ISETP.NE.AND.EX P1, PT, RZ, UR7, PT, P2 ;  /* 0x00000007ff007c0c */ /* 0x000fe4000bf25320 */
[----:B------:R-:W-:-:S04]  /*17c30*/  ISETP.NE.AND.EX P2, PT, RZ, UR9, PT, P4 ;  /* 0x00000009ff007c0c */ /* 0x000fc8000bf45340 */
[----:B------:R-:W2:Y:S07]  /*17c40*/  @P3 LDG.E R6, desc[UR38][R8.64] ;  /* 0x0000002608063981 */ /* 0x000eae000c1e1900 */
[----:B------:R-:W5:Y:S01]  /*17c50*/  @P1 LDG.E R28, desc[UR38][R4.64] ;  /* 0x00000026041c1981 */ /* 0x000f62000c1e1900 */
        /* <DEDUP_REMOVED lines=24> */
.L_x_14177:
        /* <DEDUP_REMOVED lines=9> */
.L_x_14178:
[----:B------:R-:W-:Y:S05]  /*17e70*/  @!P1 BRA `(.L_x_14179) ;  /* 0x00000000000c9947 */ /* 0x000fea0003800000 */
[----:B------:R-:W2:Y:S04]  /*17e80*/  LDG.E R10, desc[UR38][R4.64] ;  /* 0x00000026040a7981 */ /* 0x000ea8000c1e1900 */
[----:B------:R-:W2:Y:S02]  /*17e90*/  LDG.E R9, desc[UR38][R4.64+0x4] ;  /* 0x0000042604097981 */ /* 0x000ea4000c1e1900 */
[----:B--2---:R-:W-:-:S07]  /*17ea0*/  IMAD.IADD R10, R9, 0x1, -R10 ;  /* 0x00000001090a7824 */ /* 0x004fce00078e0a0a */
.L_x_14179:
[----:B-1----:R-:W2:Y:S01]  /*17eb0*/  @P2 LDG.E R4, desc[UR38][R2.64] ;  /* 0x0000002602042981 */ /* 0x002ea2000c1e1900 */
[----:B------:R-:W1:Y:S03]  /*17ec0*/  LDC R8, c[0x0][0x448] ;  /* 0x00011200ff087b82 */ /* 0x000e660000000800 */
[----:B------:R3:W2:Y:S01]  /*17ed0*/  @P2 LDG.E R5, desc[UR38][R2.64+0x4] ;  /* 0x0000042602052981 */ /* 0x0006a2000c1e1900 */
[----:B------:R-:W-:Y:S02]  /*17ee0*/  IMAD R13, R17, 0xc0, RZ ;  /* 0x000000c0110d7824 */ /* 0x000fe400078e02ff */
[----:B-----5:R-:W-:Y:S02]  /*17ef0*/  IMAD.IADD R7, R10, 0x1, -R7 ;  /* 0x000000010a077824 */ /* 0x020fe400078e0a07 */
[----:B------:R-:W-:Y:S01]  /*17f00*/  VIADD R10, R13, 0xbf ;  /* 0x000000bf0d0a7836 */ /* 0x000fe20000000000 */
[----:B------:R4:W-:Y:S01]  /*17f10*/  STL [R1+0x10], R13 ;  /* 0x0000100d01007387 */ /* 0x0009e20000100800 */
[----:B-1----:R-:W-:-:S13]  /*17f20*/  ISETP.NE.AND P1, PT, R8, 0x1, PT ;  /* 0x000000010800780c */ /* 0x002fda0003f25270 */
[----:B---3--:R-:W1:Y:S08]  /*17f30*/  @P1 LDC R3, c[0x0][0x44c] ;  /* 0x00011300ff031b82 */ /* 0x008e700000000800 */
[----:B------:R-:W3:Y:S01]  /*17f40*/  @P1 LDC R2, c[0x0][0x450] ;  /* 0x00011400ff021b82 */ /* 0x000ee20000000800 */
[----:B--2---:R-:W-:Y:S02]  /*17f50*/  @P2 IMAD.IADD R6, R5, 0x1, -R4 ;  /* 0x0000000105062824 */ /* 0x004fe400078e0a04 */
[----:B-1----:R-:W-:-:S04]  /*17f60*/  @P1 IMAD.HI.U32 R5, R10, R3, RZ ;  /* 0x000000030a051227 */ /* 0x002fc800078e00ff */
[----:B------:R-:W-:Y:S01]  /*17f70*/  IMAD.IADD R8, R7, 0x1, R6 ;  /* 0x0000000107087824 */ /* 0x000fe200078e0206 */
[----:B---3--:R-:W-:-:S03]  /*17f80*/  @P1 SHF.R.U32.HI R10, RZ, R2, R5 ;  /* 0x00000002ff0a1219 */ /* 0x008fc60000011605 */
        /* <DEDUP_REMOVED lines=21> */
.L_x_14182:
[----:B------:R-:W-:-:S13]  /*180e0*/  ISETP.NE.AND P0, PT, R3, 0x1, PT ;  /* 0x000000010300780c */ /* 0x000fda0003f05270 */
[----:B------:R-:W1:Y:S02]  /*180f0*/  @P0 LDC.64 R4, c[0x0][0x9e8] ;  /* 0x00027a00ff040b82 */ /* 0x000e640000000a00 */
[----:B-1----:R-:W-:-:S05]  /*18100*/  @P0 IMAD.HI.U32 R4, R11, R4, RZ ;  /* 0x000000040b040227 */ /* 0x002fca00078e00ff */
[----:B------:R-:W-:-:S07]  /*18110*/  @P0 SHF.R.U32.HI R11, RZ, R5, R4 ;  /* 0x00000005ff0b0219 */ /* 0x000fce0000011604 */
.L_x_14183:
[----:B------:R-:W-:Y:S05]  /*18120*/  BSYNC B0 ;  /* 0x0000000000007941 */ /* 0x000fea0003800000 */
.L_x_14181:
[----:B------:R-:W-:-:S05]  /*18130*/  IMAD R11, R11, R3, R3 ;  /* 0x000000030b0b7224 */ /* 0x000fca00078e0203 */
[----:B------:R-:W-:-:S07]  /*18140*/  VIMNMX R2, R2, R11, PT ;  /* 0x0000000b02027248 */ /* 0x000fce0003fe0100 */
.L_x_14180:
        /* <DEDUP_REMOVED lines=20> */
.L_x_14186:
[----:B------:R-:W-:-:S13]  /*18290*/  ISETP.NE.AND P0, PT, R3, 0x1, PT ;  /* 0x000000010300780c */ /* 0x000fda0003f05270 */
[----:B------:R-:W1:Y:S02]  /*182a0*/  @P0 LDC.64 R4, c[0x0][0x9e8] ;  /* 0x00027a00ff040b82 */ /* 0x000e640000000a00 */
[----:B-1----:R-:W-:-:S05]  /*182b0*/  @P0 IMAD.HI.U32 R4, R11, R4, RZ ;  /* 0x000000040b040227 */ /* 0x002fca00078e00ff */
[----:B------:R-:W-:-:S07]  /*182c0*/  @P0 SHF.R.U32.HI R11, RZ, R5, R4 ;  /* 0x00000005ff0b0219 */ /* 0x000fce0000011604 */
.L_x_14187:
[----:B------:R-:W-:Y:S05]  /*182d0*/  BSYNC B0 ;  /* 0x0000000000007941 */ /* 0x000fea0003800000 */
.L_x_14185:
[----:B------:R-:W-:-:S05]  /*182e0*/  IMAD R3, R11, R3, RZ ;  /* 0x000000030b037224 */ /* 0x000fca00078e02ff */
[----:B------:R-:W-:-:S07]  /*182f0*/  VIMNMX R10, R10, R3, !PT ;  /* 0x000000030a0a7248 */ /* 0x000fce0007fe0100 */
.L_x_14184:
[----:B------:R-:W-:Y:S01]  /*18300*/  VIADD R2, R2, 0x7f ;  /* 0x0000007f02027836 */ /* 0x000fe20000000000 */
[----:B------:R-:W-:Y:S04]  /*18310*/  BSSY B0, `(.L_x_14188) ;  /* 0x00000dd000007945 */ /* 0x000fe80003800000 */
[----:B------:R-:W-:-:S04]  /*18320*/  SHF.R.S32.HI R3, RZ, 0x1f, R2 ;  /* 0x0000001fff037819 */ /* 0x000fc80000011402 */
[----:B------:R-:W-:Y:S02]  /*18330*/  LEA.HI R3, R3, R2, RZ, 0x7 ;  /* 0x0000000203037211 */ /* 0x000fe400078f38ff */
[----:B------:R-:W-:Y:S02]  /*18340*/  SHF.R.S32.HI R2, RZ, 0x1f, R10 ;  /* 0x0000001fff027819 */ /* 0x000fe4000001140a */
[----:B------:R-:W-:Y:S02]  /*18350*/  SHF.R.S32.HI R4, RZ, 0x7, R3 ;  /* 0x00000007ff047819 */ /* 0x000fe40000011403 */
[----:B------:R-:W-:Y:S02]  /*18360*/  LEA.HI R2, R2, R10, RZ, 0x7 ;  /* 0x0000000a02027211 */ /* 0x000fe400078f38ff */
[----:B------:R-:W-:Y:S02]  /*18370*/  VIMNMX R4, R17, R4, PT ;  /* 0x0000000411047248 */ /* 0x000fe40003fe0100 */
[----:B------:R-:W-:-:S04]  /*18380*/  SHF.R.S32.HI R2, RZ, 0x7, R2 ;  /* 0x00000007ff027819 */ /* 0x000fc80000011402 */
[----:B------:R-:W-:-:S05]  /*18390*/  VIMNMX R2, RZ, R2, !PT ;  /* 0x00000002ff027248 */ /* 0x000fca0007fe0100 */
[--C-:B------:R-:W-:Y:S02]  /*183a0*/  IMAD R2, R2, 0x80, -R7.reuse ;  /* 0x0000008002027824 */ /* 0x100fe400078e0a07 */
[----:B------:R-:W-:-:S03]  /*183b0*/  IMAD R7, R4, 0x80, -R7 ;  /* 0x0000008004077824 */ /* 0x000fc600078e0a07 */
[----:B------:R-:W-:Y:S02]  /*183c0*/  VIMNMX R2, RZ, R2, !PT ;  /* 0x00000002ff027248 */ /* 0x000fe40007fe0100 */
[----:B------:R-:W-:Y:S02]  /*183d0*/  VIMNMX R7, R7, R6, PT ;  /* 0x0000000607077248 */ /* 0x000fe40003fe0100 */
[----:B------:R-:W-:Y:S02]  /*183e0*/  SHF.R.U32.HI R4, RZ, 0x7, R2 ;  /* 0x00000007ff047819 */ /* 0x000fe40000011602 */
[----:B------:R-:W-:-:S13]  /*183f0*/  ISETP.GT.AND P0, PT, R7, R2, PT ;  /* 0x000000020700720c */ /* 0x000fda0003f04270 */
[----:B------:R-:W-:-:S05]  /*18400*/  @P0 VIADD R3, R7, 0x7f ;  /* 0x0000007f07030836 */ /* 0x000fca0000000000 */
[----:B------:R-:W-:-:S04]  /*18410*/  @P0 SHF.R.S32.HI R2, RZ, 0x1f, R3 ;  /* 0x0000001fff020819 */ /* 0x000fc80000011403 */
[----:B------:R-:W-:Y:S01]  /*18420*/  @P0 LEA.HI R2, R2, R3, RZ, 0x7 ;  /* 0x0000000302020211 */ /* 0x000fe200078f38ff */
[----:B------:R-:W-:-:S03]  /*18430*/  IMAD.MOV.U32 R3, RZ, RZ, R4 ;  /* 0x000000ffff037224 */ /* 0x000fc600078e0004 */
[----:B------:R-:W-:Y:S02]  /*18440*/  @P0 SHF.R.S32.HI R3, RZ, 0x7, R2 ;  /* 0x00000007ff030819 */ /* 0x000fe40000011402 */
[----:B------:R-:W-:Y:S02]  /*18450*/  PLOP3.LUT P0, PT, PT, PT, PT, 0x80, 0x0 ;  /* 0x000000000000781c */ /* 0x000fe40003f0f070 */
        /* <DEDUP_REMOVED lines=9> */
.L_x_14367:
[----:B--2---:R-:W-:Y:S02]  /*184f0*/  ISETP.NE.AND P0, PT, R14, RZ, PT ;  /* 0x000000ff0e00720c */ /* 0x004fe40003f05270 */
[----:B------:R-:W-:-:S11]  /*18500*/  PLOP3.LUT P6, PT, PT, PT, PT, 0x8, 0x0 ;  /* 0x000000000000781c */ /* 0x000fd60003fce170 */
[----:B------:R-:W-:Y:S05]  /*18510*/  @P0 BRA `(.L_x_14191) ;  /* 0x00000000000c0947 */ /* 0x000fea0003800000 */
[----:B------:R-:W-:-:S03]  /*18520*/  UMOV UR4, 0xffffffff ;  /* 0xffffffff00047882 */ /* 0x000fc60000000000 */
[----:B------:R-:W-:Y:S05]  /*18530*/  BRA.DIV UR4, `(.L_x_14192) ;  /* 0x0000006a04287947 */ /* 0x000fea000b800000 */
[----:B------:R-:W-:-:S13]  /*18540*/  ELECT P6, URZ, PT ;  /* 0x00000000003f782f */ /* 0x000fda00038c0000 */
.L_x_14191:
        /* <DEDUP_REMOVED lines=9> */
.L_x_14370:
[----:B------:R-:W-:Y:S05]  /*185e0*/  BSYNC B1 ;  /* 0x0000000000017941 */ /* 0x000fea0003800000 */
.L_x_14193:
[----:B------:R-:W-:Y:S04]  /*185f0*/  BSSY B1, `(.L_x_14195) ;  /* 0x000004f000017945 */ /* 0x000fe80003800000 */
[----:B------:R-:W-:Y:S05]  /*18600*/  @!P6 BRA `(.L_x_14196) ;  /* 0x000000040034e947 */ /* 0x000fea0003800000 */
[----:B------:R-:W2:Y:S01]  /*18610*/  S2R R6, SR_TID.X ;  /* 0x0000000000067919 */ /* 0x000ea20000002100 */
[----:B-1----:R-:W-:Y:S01]  /*18620*/  IMAD R5, R27, 0x8, R22 ;  /* 0x000000081b057824 */ /* 0x002fe200078e0216 */
[----:B------:R-:W-:Y:S01]  /*18630*/  BSSY B2, `(.L_x_14197) ;  /* 0x0000006000027945 */ /* 0x000fe20003800000 */
[----:B--2---:R-:W-:Y:S02]  /*18640*/  LOP3.LUT R7, R6, 0x7f, RZ, 0xc0, !PT ;  /* 0x0000007f06077812 */ /* 0x004fe400078ec0ff */
[----:B------:R-:W-:Y:S02]  /*18650*/  SHF.L.U32 R6, R29, 0x1f, RZ ;  /* 0x0000001f1d067819 */ /* 0x000fe400000006ff */
[----:B------:R-:W-:Y:S02]  /*18660*/  ISETP.NE.AND P1, PT, R7, RZ, PT ;  /* 0x000000ff0700720c */ /* 0x000fe40003f25270 */
[----:B------:R-:W1:Y:S02]  /*18670*/  SYNCS.PHASECHK.TRANS64.TRYWAIT P0, [R5+URZ+0x168a0], R6 ;  /* 0x0168a006050075a7 */ /* 0x000e64000800017f */
[----:B-1----:R-:W-:Y:S09]  /*18680*/  @!P0 BRA `(.L_x_14198) ;  /* 0x0000006800088947 */ /* 0x002ff20003800000 */
.L_x_14371:
[----:B------:R-:W-:Y:S05]  /*18690*/  BSYNC B2 ;  /* 0x0000000000027941 */ /* 0x000fea0003800000 */
.L_x_14197:
[----:B------:R-:W-:Y:S04]  /*186a0*/  BSSY B2, `(.L_x_14199) ;  /* 0x0000009000027945 */ /* 0x000fe80003800000 */
[----:B------:R-:W-:Y:S05]  /*186b0*/  @P1 BRA `(.L_x_14200) ;  /* 0x00000000001c1947 */ /* 0x000fea0003800000 */
[----:B------:R-:W2:Y:S02]  /*186c0*/  S2R R7, SR_TID.X ;  /* 0x0000000000077919 */ /* 0x000ea40000002100 */
[----:B--2---:R-:W-:Y:S01]  /*186d0*/  LOP3.LUT R10, R7, 0x1f, RZ, 0xc0, !PT ;  /* 0x0000001f070a7812 */ /* 0x004fe200078ec0ff */
[----:B------:R-:W-:-:S03]  /*186e0*/  IMAD.MOV.U32 R7, RZ, RZ, 0x4000 ;  /* 0x00004000ff077424 */ /* 0x000fc600078e00ff */
[----:B------:R-:W-:Y:S01]  /*186f0*/  ISETP.NE.AND P0, PT, R10, RZ, PT ;  /* 0x000000ff0a00720c */ /* 0x000fe20003f05270 */
[----:B------:R2:W-:-:S12]  /*18700*/  SYNCS.ARRIVE.TRANS64 RZ, [R5+URZ+0x16890], R7 ;  /* 0x0168900705ff79a7 */ /* 0x0005d8000800003f */
[----:B--2---:R-:W-:Y:S05]  /*18710*/  @!P0 BRA `(.L_x_14200) ;  /* 0x0000000000048947 */ /* 0x004fea0003800000 */
[----:B------:R-:W-:Y:S01]  /*18720*/  BPT.TRAP 0x1 ;  /* 0x000000040000795c */ /* 0x000fe20000300000 */
.L_x_14200:
[----:B------:R-:W-:Y:S05]  /*18730*/  BSYNC B2 ;  /* 0x0000000000027941 */ /* 0x000fea0003800000 */
.L_x_14199:
        /* <DEDUP_REMOVED lines=11> */
[----:B------:R-:W-:Y:S01]  /*187f0*/  UMOV UR7, 0x12f00000 ;  /* 0x12f0000000077882 */ /* 0x000fe20000000000 */
[----:B0-----:R-:W-:-:S08]  /*18800*/  VIADD R12, R5, 0x16890 ;  /* 0x00016890050c7836 */ /* 0x001fd00000000000 */
.L_x_14201:
        /* <DEDUP_REMOVED lines=13> */
.L_x_14372:
[----:B------:R-:W-:Y:S05]  /*188e0*/  BSYNC B2 ;  /* 0x0000000000027941 */ /* 0x000fea0003800000 */
.L_x_14202:
        /* <DEDUP_REMOVED lines=11> */
.L_x_14205:
[----:B------:R-:W-:Y:S05]  /*189a0*/  BSYNC B2 ;  /* 0x0000000000027941 */ /* 0x000fea0003800000 */
.L_x_14204:
[----:B------:R-:W-:Y:S01]  /*189b0*/  R2UR UR10, R13 ;  /* 0x000000000d0a72ca */ /* 0x000fe200000e0000 */
[----:B------:R-:W-:Y:S01]  /*189c0*/  IMAD R11, R11, 0x2, R22 ;  /* 0x000000020b0b7824 */ /* 0x000fe200078e0216 */
[----:B------:R-:W-:Y:S01]  /*189d0*/  R2UR UR6, R14 ;  /* 0x000000000e0672ca */ /* 0x000fe200000e0000 */
[----:B------:R-:W-:Y:S01]  /*189e0*/  UIADD3 UR4, UP0, UR40, 0x670, URZ ;  /* 0x0000067028047890 */ /* 0x000fe2000ff1e03f */
[----:B------:R-:W-:Y:S01]  /*189f0*/  R2UR UR7, R15 ;  /* 0x000000000f0772ca */ /* 0x000fe200000e0000 */
[----:B01----:R-:W-:Y:S01]  /*18a00*/  VIADD R5, R5, 0x168b0 ;  /* 0x000168b005057836 */ /* 0x003fe20000000000 */
[----:B------:R-:W-:Y:S01]  /*18a10*/  PLOP3.LUT P0, PT, PT, PT, PT, 0x80, 0x0 ;  /* 0x000000000000781c */ /* 0x000fe20003f0f070 */
[----:B------:R-:W-:Y:S01]  /*18a20*/  VIADD R11, R11, 0x400 ;  /* 0x000004000b0b7836 */ /* 0x000fe20000000000 */
[----:B------:R-:W-:-:S12]  /*18a30*/  UIADD3.X UR5, URZ, UR41, URZ, UP0, !UPT ;  /* 0x000000293f057290 */ /* 0x000fd800087fe43f */
.L_x_14206:
        /* <DEDUP_REMOVED lines=10> */
.L_x_14196:
[----:B------:R-:W-:Y:S05]  /*18ae0*/  BSYNC B1 ;  /* 0x0000000000017941 */ /* 0x000fea0003800000 */
.L_x_14195:
[----:B------:R-:W-:Y:S01]  /*18af0*/  VIADD R3, R3, 0xfffffffe ;  /* 0xfffffffe03037836 */ /* 0x000fe20000000000 */
[----:B------:R-:W-:Y:S01]  /*18b00*/  PLOP3.LUT P0, PT, PT, PT, PT, 0x8, 0x0 ;  /* 0x000000000000781c */ /* 0x000fe20003f0e170 */
[----:B------:R-:W-:-:S03]  /*18b10*/  VIADD R27, R27, 0x1 ;  /* 0x000000011b1b7836 */ /* 0x000fc60000000000 */
[----:B------:R-:W-:Y:S02]  /*18b20*/  ISETP.GE.AND P2, PT, R3, R4, PT ;  /* 0x000000040300720c */ /* 0x000fe40003f46270 */
[----:B------:R-:W-:-:S04]  /*18b30*/  ISETP.NE.AND P1, PT, R27, 0x2, PT ;  /* 0x000000021b00780c */ /* 0x000fc80003f25270 */
[----:B------:R-:W-:Y:S02]  /*18b40*/  SEL R6, RZ, 0x1, P1 ;  /* 0x00000001ff067807 */ /* 0x000fe40000800000 */
[----:B------:R-:W-:Y:S02]  /*18b50*/  SEL R27, R27, RZ, P1 ;  /* 0x000000ff1b1b7207 */ /* 0x000fe40000800000 */
[----:B------:R-:W-:-:S03]  /*18b60*/  LOP3.LUT R29, R29, R6, RZ, 0x3c, !PT ;  /* 0x000000061d1d7212 */ /* 0x000fc600078e3cff */
[----:B------:R-:W-:Y:S05]  /*18b70*/  @!P2 BRA `(.L_x_14189) ;  /* 0x000000040058a947 */ /* 0x000fea0003800000 */
.L_x_14219:
[----:B------:R-:W-:Y:S05]  /*18b80*/  YIELD ;  /* 0x0000000000007946 */ /* 0x000fea0003800000 */
[----:B------:R-:W-:Y:S04]  /*18b90*/  BSSY B1, `(.L_x_14207) ;  /* 0x000004c000017945 */ /* 0x000fe80003800000 */
[----:B------:R-:W-:Y:S05]  /*18ba0*/  @!P6 BRA `(.L_x_14208) ;  /* 0x000000040028e947 */ /* 0x000fea0003800000 */
[----:B-1----:R-:W1:Y:S01]  /*18bb0*/  S2R R5, SR_TID.X ;  /* 0x0000000000057919 */ /* 0x002e620000002100 */
[----:B------:R-:W-:Y:S01]  /*18bc0*/  SHF.L.U32 R6, R29, 0x1f, RZ ;  /* 0x0000001f1d067819 */ /* 0x000fe200000006ff */
[----:B------:R-:W-:Y:S01]  /*18bd0*/  BSSY B2, `(.L_x_14209) ;  /* 0x0000006000027945 */ /* 0x000fe20003800000 */
[----:B-1----:R-:W-:Y:S01]  /*18be0*/  LOP3.LUT R7, R5, 0x7f, RZ, 0xc0, !PT ;  /* 0x0000007f05077812 */ /* 0x002fe200078ec0ff */
[----:B------:R-:W-:-:S03]  /*18bf0*/  IMAD R5, R27, 0x8, R22 ;  /* 0x000000081b057824 */ /* 0x000fc600078e0216 */
[----:B------:R-:W-:Y:S01]  /*18c00*/  ISETP.NE.AND P2, PT, R7, RZ, PT ;  /* 0x000000ff0700720c */ /* 0x000fe20003f45270 */
[----:B------:R-:W1:Y:S02]  /*18c10*/  SYNCS.PHASECHK.TRANS64.TRYWAIT P1, [R5+URZ+0x168a0], R6 ;  /* 0x0168a006050075a7 */ /* 0x000e64000802017f */
[----:B-1----:R-:W-:Y:S10]  /*18c20*/  @!P1 BRA `(.L_x_14210) ;  /* 0x0000006000c89947 */ /* 0x002ff40003800000 */
.L_x_14373:
[----:B------:R-:W-:Y:S05]  /*18c30*/  BSYNC B2 ;  /* 0x0000000000027941 */ /* 0x000fea0003800000 */
.L_x_14209:
        /* <DEDUP_REMOVED lines=9> */
.L_x_14212:
[----:B------:R-:W-:Y:S05]  /*18cd0*/  BSYNC B2 ;  /* 0x0000000000027941 */ /* 0x000fea0003800000 */
.L_x_14211:
        /* <DEDUP_REMOVED lines=8> */
[----:B0-----:R-:W-:Y:S01]  /*18d60*/  VIADD R12, R7, 0xe400 ;  /* 0x0000e400070c7836 */ /* 0x001fe20000000000 */
[----:B------:R-:W-:Y:S01]  /*18d70*/  UMOV UR6, 0x0 ;  /* 0x0000000000067882 */ /* 0x000fe20000000000 */
[----:B------:R-:W-:-:S10]  /*18d80*/  UMOV UR7, 0x12f00000 ;  /* 0x12f0000000077882 */ /* 0x000fd40000000000 */
.L_x_14213:
        /* <DEDUP_REMOVED lines=13> */
.L_x_14374:
[----:B------:R-:W-:Y:S05]  /*18e60*/  BSYNC B2 ;  /* 0x0000000000027941 */ /* 0x000fea0003800000 */
.L_x_14214:
        /* <DEDUP_REMOVED lines=11> */
.L_x_14217:
[----:B------:R-:W-:Y:S05]  /*18f20*/  BSYNC B2 ;  /* 0x0000000000027941 */ /* 0x000fea0003800000 */
.L_x_14216:
        /* <DEDUP_REMOVED lines=8> */
.L_x_14218:
        /* <DEDUP_REMOVED lines=10> */
.L_x_14208:
[----:B------:R-:W-:Y:S05]  /*19050*/  BSYNC B1 ;  /* 0x0000000000017941 */ /* 0x000fea0003800000 */
.L_x_14207:
[----:B------:R-:W-:Y:S01]  /*19060*/  ISETP.GT.AND P2, PT, R3, R4, PT ;  /* 0x000000040300720c */ /* 0x000fe20003f44270 */
[----:B------:R-:W-:Y:S02]  /*19070*/  VIADD R27, R27, 0x1 ;  /* 0x000000011b1b7836 */ /* 0x000fe40000000000 */
[----:B------:R-:W-:-:S03]  /*19080*/  VIADD R3, R3, 0xffffffff ;  /* 0xffffffff03037836 */ /* 0x000fc60000000000 */
[----:B------:R-:W-:-:S04]  /*19090*/  ISETP.NE.AND P1, PT, R27, 0x2, PT ;  /* 0x000000021b00780c */ /* 0x000fc80003f25270 */
[----:B------:R-:W-:Y:S02]  /*190a0*/  SEL R6, RZ, 0x1, P1 ;  /* 0x00000001ff067807 */ /* 0x000fe40000800000 */
[----:B------:R-:W-:Y:S02]  /*190b0*/  SEL R27, R27, RZ, P1 ;  /* 0x000000ff1b1b7207 */ /* 0x000fe40000800000 */
[----:B------:R-:W-:Y:S01]  /*190c0*/  LOP3.LUT R29, R29, R6, RZ, 0x3c, !PT ;  /* 0x000000061d1d7212 */ /* 0x000fe200078e3cff */
[----:B------:R-:W-:Y:S06]  /*190d0*/  @P2 BRA `(.L_x_14219) ;  /* 0xfffffff800a82947 */ /* 0x000fec000383ffff */
.L_x_14189:
[----:B------:R-:W-:Y:S05]  /*190e0*/  BSYNC B0 ;  /* 0x0000000000007941 */ /* 0x000fea0003800000 */
.L_x_14188:
[----:B------:R-:W2:Y:S01]  /*190f0*/  LDL R6, [R1+0x10] ;  /* 0x0000100001067983 */ /* 0x000ea20000100800 */
        /* <DEDUP_REMOVED lines=25> */
.L_x_14222:
[----:B------:R-:W-:-:S13]  /*19290*/  ISETP.NE.AND P0, PT, R3, 0x1, PT ;  /* 0x000000010300780c */ /* 0x000fda0003f05270 */
[----:B-1----:R-:W1:Y:S02]  /*192a0*/  @P0 LDC.64 R4, c[0x0][0x9e8] ;  /* 0x00027a00ff040b82 */ /* 0x002e640000000a00 */
[----:B-1----:R-:W-:-:S05]  /*192b0*/  @P0 IMAD.HI.U32 R4, R0, R4, RZ ;  /* 0x0000000400040227 */ /* 0x002fca00078e00ff */
[----:B------:R-:W-:-:S07]  /*192c0*/  @P0 SHF.R.U32.HI R0, RZ, R5, R4 ;  /* 0x00000005ff000219 */ /* 0x000fce0000011604 */
.L_x_14223:
[----:B------:R-:W-:Y:S05]  /*192d0*/  BSYNC B0 ;  /* 0x0000000000007941 */ /* 0x000fea0003800000 */
.L_x_14221:
[----:B------:R-:W-:-:S05]  /*192e0*/  IMAD R5, R0, R3, R3 ;  /* 0x0000000300057224 */ /* 0x000fca00078e0203 */
[----:B------:R-:W-:-:S07]  /*192f0*/  VIMNMX R2, R2, R5, PT ;  /* 0x0000000502027248 */ /* 0x000fce0003fe0100 */
.L_x_14220:
[----:B------:R-:W-:Y:S01]  /*19300*/  VIADD R2, R2, 0x7f ;  /* 0x0000007f02027836 */ /* 0x000fe20000000000 */
[----:B------:R-:W2:Y:S01]  /*19310*/  @P1 LDC R0, c[0x0][0x44c] ;  /* 0x00011300ff001b82 */ /* 0x000ea20000000800 */
[----:B------:R-:W-:-:S03]  /*19320*/  ULDC UR4, c[0x0][0x9dc] ;  /* 0x0002770000047ab9 */ /* 0x000fc60000000800 */
[----:B-1----:R-:W-:-:S04]  /*19330*/  SHF.R.S32.HI R5, RZ, 0x1f, R2 ;  /* 0x0000001fff057819 */ /* 0x002fc80000011402 */
[----:B------:R-:W-:Y:S02]  /*19340*/  LEA.HI R5, R5, R2, RZ, 0x7 ;  /* 0x0000000205057211 */ /* 0x000fe400078f38ff */
[----:B------:R-:W1:Y:S02]  /*19350*/  @P1 LDC R2, c[0x0][0x450] ;  /* 0x00011400ff021b82 */ /* 0x000e640000000800 */
[----:B------:R-:W-:Y:S01]  /*19360*/  SHF.R.S32.HI R4, RZ, 0x7, R5 ;  /* 0x00000007ff047819 */ /* 0x000fe20000011405 */
[----:B------:R-:W-:-:S03]  /*19370*/  IMAD.MOV.U32 R5, RZ, RZ, R6 ;  /* 0x000000ffff057224 */ /* 0x000fc600078e0006 */
[----:B------:R-:W-:-:S05]  /*19380*/  VIMNMX R24, R17, R4, PT ;  /* 0x0000000411187248 */ /* 0x000fca0003fe0100 */
        /* <DEDUP_REMOVED lines=16> */
.L_x_14226:
[----:B------:R-:W-:-:S13]  /*19490*/  ISETP.NE.AND P0, PT, R3, 0x1, PT ;  /* 0x000000010300780c */ /* 0x000fda0003f05270 */
[----:B------:R-:W1:Y:S02]  /*194a0*/  @P0 LDC.64 R4, c[0x0][0x9e8] ;  /* 0x00027a00ff040b82 */ /* 0x000e640000000a00 */
[----:B-1----:R-:W-:-:S05]  /*194b0*/  @P0 IMAD.HI.U32 R4, R2, R4, RZ ;  /* 0x0000000402040227 */ /* 0x002fca00078e00ff */
[----:B------:R-:W-:-:S07]  /*194c0*/  @P0 SHF.R.U32.HI R2, RZ, R5, R4 ;  /* 0x00000005ff020219 */ /* 0x000fce0000011604 */
.L_x_14227:
[----:B------:R-:W-:Y:S05]  /*194d0*/  BSYNC B0 ;  /* 0x0000000000007941 */ /* 0x000fea0003800000 */
.L_x_14225:
[----:B------:R-:W-:-:S05]  /*194e0*/  IMAD R3, R2, R3, RZ ;  /* 0x0000000302037224 */ /* 0x000fca00078e02ff */
[----:B------:R-:W-:-:S07]  /*194f0*/  VIMNMX R0, R0, R3, !PT ;  /* 0x0000000300007248 */ /* 0x000fce0007fe0100 */
.L_x_14224:
        /* <DEDUP_REMOVED lines=25> */
.L_x_14229:
        /* <DEDUP_REMOVED lines=20> */
.L_x_14232:
[----:B------:R-:W-:Y:S05]  /*197d0*/  BSYNC B6 ;  /* 0x0000000000067941 */ /* 0x000fea0003800000 */
.L_x_14231:
        /* <DEDUP_REMOVED lines=16> */
[----:B0-----:R-:W-:Y:S02]  /*198e0*/  IMAD.MOV.U32 R12, RZ, RZ, 0x1 ;  /* 0x00000001ff0c7424 */ /* 0x001fe400078e00ff */
[----:B-1----:R-:W-:-:S07]  /*198f0*/  IMAD.MOV.U32 R13, RZ, RZ, RZ ;  /* 0x000000ffff0d7224 */ /* 0x002fce00078e00ff */
[----:B------:R-:W-:-:S07]  /*19900*/  LEPC R20, `(.L_x_14235) ;  /* 0x000000001014794e */ /* 0x000fce0000000000 */
[----:B--2---:R-:W-:Y:S05]  /*19910*/  CALL.ABS.NOINC R2 ;  /* 0x0000000002007343 */ /* 0x004fea0003c00000 */
.L_x_14235:
        /* <DEDUP_REMOVED lines=15> */
.L_x_14234:
[----:B------:R-:W-:Y:S05]  /*19a10*/  BSYNC B6 ;  /* 0x0000000000067941 */ /* 0x000fea0003800000 */
.L_x_14233:
[----:B------:R-:W-:Y:S01]  /*19a20*/  ULDC.64 UR4, c[0x0][0x9f8] ;  /* 0x00027e0000047ab9 */ /* 0x000fe20000000a00 */
[----:B------:R-:W-:Y:S01]  /*19a30*/  IMAD.MOV.U32 R25, RZ, RZ, R19 ;  /* 0x000000ffff197224 */ /* 0x000fe200078e0013 */
[----:B------:R-:W-:-:S04]  /*19a40*/  ISETP.NE.U32.AND P0, PT, RZ, UR4, PT ;  /* 0x00000004ff007c0c */ /* 0x000fc8000bf05070 */
[----:B------:R-:W-:Y:S01]  /*19a50*/  ISETP.NE.AND.EX P0, PT, RZ, UR5, PT, P0 ;  /* 0x00000005ff007c0c */ /* 0x000fe2000bf05300 */
[----:B------:R-:W-:-:S12]  /*19a60*/  ULDC.64 UR4, c[0x0][0xa08] ;  /* 0x0002820000047ab9 */ /* 0x000fd80000000a00 */
[----:B------:R-:W1:Y:S02]  /*19a70*/  @P0 LDC.64 R2, c[0x0][0x9f8] ;  /* 0x00027e00ff020b82 */ /* 0x000e640000000a00 */
[----:B-1----:R-:W-:-:S05]  /*19a80*/  @P0 IMAD.WIDE R2, R19, 0x4, R2 ;  /* 0x0000000413020825 */ /* 0x002fca00078e0202 */
[----:B------:R1:W2:Y:S01]  /*19a90*/  @P0 LDG.E R25, desc[UR38][R2.64] ;  /* 0x0000002602190981 */ /* 0x0002a2000c1e1900 */
[----:B------:R-:W-:Y:S01]  /*19aa0*/  VIADD R24, R24, 0xffffffff ;  /* 0xffffffff18187836 */ /* 0x000fe20000000000 */
[----:B-1----:R-:W1:Y:S02]  /*19ab0*/  LDC.64 R2, c[0x0][0x418] ;  /* 0x00010600ff027b82 */ /* 0x002e640000000a00 */
[----:B-1----:R-:W-:Y:S01]  /*19ac0*/  LOP3.LUT P0, RZ, R2, UR4, RZ, 0xfc, !PT ;  /* 0x0000000402ff7c12 */ /* 0x002fe2000f80fcff */
        /* <DEDUP_REMOVED lines=10> */
.L_x_14377:
        /* <DEDUP_REMOVED lines=10> */
.L_x_14380:
[----:B------:R-:W-:Y:S05]  /*19c10*/  @!P6 BRA `(.L_x_14237) ;  /* 0x0000000000e4e947 */ /* 0x000fea0003800000 */
[----:B------:R-:W-:-:S04]  /*19c20*/  ISETP.NE.U32.AND P0, PT, R2, RZ, PT ;  /* 0x000000ff0200720c */ /* 0x000fc80003f05070 */
[----:B------:R-:W-:-:S13]  /*19c30*/  ISETP.NE.AND.EX P0, PT, R3, RZ, PT, P0 ;  /* 0x000000ff0300720c */ /* 0x000fda0003f05300 */
[----:B------:R-:W-:Y:S05]  /*19c40*/  @!P0 BRA `(.L_x_14239) ;  /* 0x0000000000448947 */ /* 0x000fea0003800000 */
[----:B------:R-:W3:Y:S01]  /*19c50*/  LDC R6, c[0x0][0x43c] ;  /* 0x00010f00ff067b82 */ /* 0x000ee20000000800 */
        /* <DEDUP_REMOVED lines=16> */
.L_x_14239:
[----:B--2---:R-:W-:Y:S01]  /*19d60*/  IMAD R0, R23, 0x8, R22 ;  /* 0x0000000817007824 */ /* 0x004fe200078e0216 */
[----:B---3--:R-:W-:-:S04]  /*19d70*/  SHF.L.U32 R3, R26, 0x1f, RZ ;  /* 0x0000001f1a037819 */ /* 0x008fc800000006ff */
[----:B------:R-:W2:Y:S02]  /*19d80*/  SYNCS.PHASECHK.TRANS64.TRYWAIT P0, [R0+URZ+0x16840], R3 ;  /* 0x01684003000075a7 */ /* 0x000ea4000800017f */
[----:B--2---:R-:W-:Y:S05]  /*19d90*/  @!P0 BRA `(.L_x_14240) ;  /* 0x0000005000e88947 */ /* 0x004fea0003800000 */
.L_x_14381:
        /* <DEDUP_REMOVED lines=11> */
.L_x_14241:
[----:B------:R-:W3:Y:S01]  /*19e50*/  LDL.LU R2, [R1] ;  /* 0x0000000001027983 */ /* 0x000ee20000300800 */
[----:B------:R-:W-:Y:S01]  /*19e60*/  R2UR UR9, R0 ;  /* 0x00000000000972ca */ /* 0x000fe200000e0000 */
[----:B--2---:R-:W-:Y:S01]  /*19e70*/  IMAD R0, R23, 0x4000, R22 ;  /* 0x0000400017007824 */ /* 0x004fe200078e0216 */
        /* <DEDUP_REMOVED lines=11> */
[----:B------:R-:W-:Y:S02]  /*19f30*/  ULEA UR11, UR11, UR4, 0x7 ;  /* 0x000000040b0b7291 */ /* 0x000fe4000f8e383f */
[----:B------:R-:W-:Y:S01]  /*19f40*/  UIADD3 UR8, UR8, 0xe400, URZ ;  /* 0x0000e40008087890 */ /* 0x000fe2000fffe03f */
[----:B------:R-:W-:-:S08]  /*19f50*/  UMOV UR4, 0x0 ;  /* 0x0000000000047882 */ /* 0x000fd00000000000 */
[----:B------:R4:W-:Y:S01]  /*19f60*/  UTMALDG.4D [UR8], [UR6], desc[UR4] ;  /* 0x00000408060075b4 */ /* 0x0009e20008019000 */
[----:B---3--:R-:W-:-:S04]  /*19f70*/  LOP3.LUT R2, R2, 0xfffffffe, RZ, 0xc0, !PT ;  /* 0xfffffffe02027812 */ /* 0x008fc800078ec0ff */
[----:B------:R-:W-:-:S05]  /*19f80*/  @P0 LOP3.LUT R2, R2, 0x1, RZ, 0xfc, !PT ;  /* 0x0000000102020812 */ /* 0x000fca00078efcff */
[----:B------:R4:W-:Y:S01]  /*19f90*/  STL [R1], R2 ;  /* 0x0000000201007387 */ /* 0x0009e20000100800 */
[----:B------:R-:W-:Y:S01]  /*19fa0*/  NOP ;  /* 0x0000000000007918 */ /* 0x000fe20000000000 */
.L_x_14237:
[----:B------:R-:W2:Y:S01]  /*19fb0*/  LDL.LU R3, [R1+0x20] ;  /* 0x0000200001037983 */ /* 0x000ea20000300800 */
[----:B------:R-:W-:Y:S05]  /*19fc0*/  WARPSYNC.ALL ;  /* 0x0000000000007948 */ /* 0x000fea0003800000 */
[----:B----4-:R-:W-:Y:S01]  /*19fd0*/  ULDC.64 UR4, c[0x0][0x298] ;  /* 0x0000a60000047ab9 */ /* 0x010fe20000000a00 */
        /* <DEDUP_REMOVED lines=8> */
[----:B--2---:R-:W-:Y:S01]  /*1a060*/  SHF.R.S32.HI R0, RZ, 0x1f, R3 ;  /* 0x0000001fff007819 */ /* 0x004fe20000011403 */
        /* <DEDUP_REMOVED lines=9> */
[----:B--2---:R-:W-:-:S05]  /*1a100*/  SEL R0, R19, RZ, !P0 ;  /* 0x000000ff13007207 */ /* 0x004fca0004000000 */
        /* <DEDUP_REMOVED lines=19> */
.L_x_14243:
[----:B------:R-:W-:Y:S05]  /*1a240*/  BSYNC B6 ;  /* 0x0000000000067941 */ /* 0x000fea0003800000 */
.L_x_14242:
[----:B---3--:R-:W2:Y:S01]  /*1a250*/  LDL.LU R0, [R1+0x30] ;  /* 0x0000300001007983 */ /* 0x008ea20000300800 */
[----:B------:R-:W-:Y:S01]  /*1a260*/  ULDC.64 UR4, c[0x0][0x2d8] ;  /* 0x0000b60000047ab9 */ /* 0x000fe20000000a00 */
[----:B------:R-:W3:Y:S01]  /*1a270*/  LDC R9, c[0x0][0x448] ;  /* 0x00011200ff097b82 */ /* 0x000ee20000000800 */
[----:B------:R-:W-:Y:S01]  /*1a280*/  ULDC.64 UR6, c[0x0][0x2c8] ;  /* 0x0000b20000067ab9 */ /* 0x000fe20000000a00 */
[----:B------:R-:W2:Y:S01]  /*1a290*/  LDL.LU.64 R2, [R1+0x28] ;  /* 0x0000280001027983 */ /* 0x000ea20000300a00 */
[----:B------:R-:W-:-:S03]  /*1a2a0*/  ULDC.64 UR8, c[0x0][0x280] ;  /* 0x0000a00000087ab9 */ /* 0x000fc60000000a00 */
[----:B------:R-:W4:Y:S04]  /*1a2b0*/  LDL.LU R20, [R1+0x34] ;  /* 0x0000340001147983 */ /* 0x000f280000300800 */
[----:B------:R-:W4:Y:S04]  /*1a2c0*/  LDL.LU R21, [R1+0x38] ;  /* 0x0000380001157983 */ /* 0x000f280000300800 */
[----:B------:R-:W4:Y:S04]  /*1a2d0*/  LDL.LU R4, [R1+0x20] ;  /* 0x0000200001047983 */ /* 0x000f280000300800 */
[----:B0-----:R-:W4:Y:S01]  /*1a2e0*/  LDL R12, [R1+0x10] ;  /* 0x00001000010c7983 */ /* 0x001f220000100800 */
[----:B---3--:R-:W-:-:S13]  /*1a2f0*/  ISETP.NE.AND P1, PT, R9, 0x1, PT ;  /* 0x000000010900780c */ /* 0x008fda0003f25270 */
[----:B------:R-:W0:Y:S08]  /*1a300*/  @P1 LDC R5, c[0x0][0x44c] ;  /* 0x00011300ff051b82 */ /* 0x000e300000000800 */
[----:B------:R-:W3:Y:S01]  /*1a310*/  @P1 LDC R8, c[0x0][0x450] ;  /* 0x00011400ff081b82 */ /* 0x000ee20000000800 */
        /* <DEDUP_REMOVED lines=9> */
[----:B--2---:R-:W-:-:S04]  /*1a3b0*/  LOP3.LUT R20, R20, 0x7f, RZ, 0xc0, !PT ;  /* 0x0000007f14147812 */ /* 0x004fc800078ec0ff */
[----:B------:R-:W-:Y:S01]  /*1a3c0*/  SHF.R.U32.HI R20, RZ, 0x3, R20 ;  /* 0x00000003ff147819 */ /* 0x000fe20000011614 */
[----:B----4-:R-:W-:-:S05]  /*1a3d0*/  IMAD.SHL.U32 R6, R21, 0x10, RZ ;  /* 0x0000001015067824 */ /* 0x010fca00078e00ff */
[----:B------:R-:W-:Y:S02]  /*1a3e0*/  LOP3.LUT R6, R20, 0x70, R6, 0xf8, !PT ;  /* 0x0000007014067812 */ /* 0x000fe400078ef806 */
[----:B------:R2:W5:Y:S01]  /*1a3f0*/  LDL R20, [R1+0xc] ;  /* 0x00000c0001147983 */ /* 0x0005620000100800 */
[C---:B------:R-:W-:Y:S02]  /*1a400*/  IMAD R0, R4.reuse, UR5, R0 ;  /* 0x0000000504007c24 */ /* 0x040fe4000f8e0200 */
[----:B------:R-:W-:Y:S01]  /*1a410*/  IMAD.WIDE.U32 R2, R4, UR4, R2 ;  /* 0x0000000404027c25 */ /* 0x000fe2000f8e0002 */
[----:B------:R-:W-:Y:S01]  /*1a420*/  ULDC.64 UR4, c[0x0][0x2d0] ;  /* 0x0000b40000047ab9 */ /* 0x000fe20000000a00 */
[----:B------:R-:W4:Y:S02]  /*1a430*/  @P1 LDC R4, c[0x0][0x450] ;  /* 0x00011400ff041b82 */ /* 0x000f240000000800 */
[----:B------:R-:W-:Y:S02]  /*1a440*/  IMAD.IADD R6, R6, 0x1, R12 ;  /* 0x0000000106067824 */ /* 0x000fe400078e020c */
[----:B------:R-:W-:-:S02]  /*1a450*/  IMAD.IADD R3, R3, 0x1, R0 ;  /* 0x0000000103037824 */ /* 0x000fc400078e0200 */
[----:B0-----:R-:W-:-:S04]  /*1a460*/  @P1 IMAD.HI.U32 R0, R6, R5, RZ ;  /* 0x0000000506001227 */ /* 0x001fc800078e00ff */
[----:B------:R-:W-:Y:S01]  /*1a470*/  IMAD.MOV.U32 R5, RZ, RZ, R6 ;  /* 0x000000ffff057224 */ /* 0x000fe200078e0006 */
[----:B----4-:R-:W-:-:S04]  /*1a480*/  @P1 SHF.R.U32.HI R5, RZ, R4, R0 ;  /* 0x00000004ff051219 */ /* 0x010fc80000011600 */
[----:B------:R-:W-:-:S05]  /*1a490*/  SHF.R.S32.HI R0, RZ, 0x1f, R5 ;  /* 0x0000001fff007819 */ /* 0x000fca0000011405 */
[----:B------:R-:W-:-:S04]  /*1a4a0*/  IMAD R0, R0, UR4, RZ ;  /* 0x0000000400007c24 */ /* 0x000fc8000f8e02ff */
[C---:B-1----:R-:W-:Y:S02]  /*1a4b0*/  IMAD R7, R5.reuse, UR5, R0 ;  /* 0x0000000505077c24 */ /* 0x042fe4000f8e0200 */
        /* <DEDUP_REMOVED lines=9> */
[----:B------:R-:W0:Y:S01]  /*1a550*/  @P1 LDC R7, c[0x0][0x44c] ;  /* 0x00011300ff071b82 */ /* 0x000e220000000800 */
[C---:B------:R-:W-:Y:S01]  /*1a560*/  LEA R0, P0, R4.reuse, UR8, 0x1 ;  /* 0x0000000804007c11 */ /* 0x040fe2000f8008ff */
[----:B------:R-:W1:Y:S03]  /*1a570*/  S2R R10, SR_TID.X ;  /* 0x00000000000a7919 */ /* 0x000e660000002100 */
[----:B------:R-:W-:Y:S01]  /*1a580*/  LEA.HI.X R4, R4, UR9, R5, 0x1, P0 ;  /* 0x0000000904047c11 */ /* 0x000fe200080f0c05 */
[----:B------:R-:W-:-:S04]  /*1a590*/  VIADD R5, R6, 0x80 ;  /* 0x0000008006057836 */ /* 0x000fc80000000000 */
[----:B------:R-:W-:Y:S02]  /*1a5a0*/  IMAD.MOV.U32 R6, RZ, RZ, R5 ;  /* 0x000000ffff067224 */ /* 0x000fe400078e0005 */
[----:B0-----:R-:W-:-:S05]  /*1a5b0*/  @P1 IMAD.HI.U32 R7, R5, R7, RZ ;  /* 0x0000000705071227 */ /* 0x001fca00078e00ff */
[----:B---3--:R-:W-:-:S05]  /*1a5c0*/  @P1 SHF.R.U32.HI R6, RZ, R8, R7 ;  /* 0x00000008ff061219 */ /* 0x008fca0000011607 */
[----:B------:R-:W-:-:S04]  /*1a5d0*/  IMAD.MOV R7, RZ, RZ, -R6 ;  /* 0x000000ffff077224 */ /* 0x000fc800078e0a06 */
[----:B------:R-:W-:Y:S01]  /*1a5e0*/  IMAD R5, R9, R7, R5 ;  /* 0x0000000709057224 */ /* 0x000fe200078e0205 */
[----:B------:R-:W-:Y:S01]  /*1a5f0*/  SHF.R.S32.HI R7, RZ, 0x1f, R6 ;  /* 0x0000001fff077819 */ /* 0x000fe20000011406 */
[----:B------:R-:W-:-:S04]  /*1a600*/  IMAD.WIDE.U32 R2, R6, UR4, R2 ;  /* 0x0000000406027c25 */ /* 0x000fc8000f8e0002 */
[----:B------:R-:W-:Y:S01]  /*1a610*/  IMAD R7, R7, UR4, RZ ;  /* 0x0000000407077c24 */ /* 0x000fe2000f8e02ff */
[----:B------:R-:W-:Y:S01]  /*1a620*/  SHF.R.S32.HI R8, RZ, 0x1f, R5 ;  /* 0x0000001fff087819 */ /* 0x000fe20000011405 */
[----:B-1----:R-:W-:Y:S01]  /*1a630*/  IMAD.SHL.U32 R21, R10, 0x8, RZ ;  /* 0x000000080a157824 */ /* 0x002fe200078e00ff */
[----:B------:R-:W-:Y:S01]  /*1a640*/  ULDC UR4, c[0x0][0x2b8] ;  /* 0x0000ae0000047ab9 */ /* 0x000fe20000000800 */
[----:B------:R-:W-:Y:S02]  /*1a650*/  IMAD R7, R6, UR5, R7 ;  /* 0x0000000506077c24 */ /* 0x000fe4000f8e0207 */
[----:B------:R-:W-:Y:S02]  /*1a660*/  IMAD R8, R8, UR6, RZ ;  /* 0x0000000608087c24 */ /* 0x000fe4000f8e02ff */
[----:B------:R-:W-:Y:S02]  /*1a670*/  IMAD.IADD R3, R3, 0x1, R7 ;  /* 0x0000000103037824 */ /* 0x000fe400078e0207 */
[----:B------:R-:W-:-:S02]  /*1a680*/  IMAD R8, R5, UR7, R8 ;  /* 0x0000000705087c24 */ /* 0x000fc4000f8e0208 */
[----:B------:R-:W-:Y:S01]  /*1a690*/  IMAD.WIDE.U32 R6, R5, UR6, R2 ;  /* 0x0000000605067c25 */ /* 0x000fe2000f8e0002 */
[----:B------:R-:W-:-:S03]  /*1a6a0*/  LOP3.LUT R21, R21, 0x38, RZ, 0xc0, !PT ;  /* 0x0000003815157812 */ /* 0x000fc600078ec0ff */
[----:B------:R-:W-:Y:S01]  /*1a6b0*/  IMAD.IADD R8, R7, 0x1, R8 ;  /* 0x0000000107087824 */ /* 0x000fe200078e0208 */
[C---:B------:R-:W-:Y:S02]  /*1a6c0*/  LEA R2, P1, R6.reuse, UR8, 0x1 ;  /* 0x0000000806027c11 */ /* 0x040fe4000f8208ff */
[----:B------:R-:W-:Y:S01]  /*1a6d0*/  ISETP.GE.AND P0, PT, R21, UR4, PT ;  /* 0x0000000415007c0c */ /* 0x000fe2000bf06270 */
[----:B------:R-:W-:Y:S01]  /*1a6e0*/  UMOV UR4, 0xffffffff ;  /* 0xffffffff00047882 */ /* 0x000fe20000000000 */
[----:B------:R-:W-:Y:S02]  /*1a6f0*/  LEA.HI.X R6, R6, UR9, R8, 0x1, P1 ;  /* 0x0000000906067c11 */ /* 0x000fe400088f0c08 */
[----:B--2---:R-:W-:Y:S09]  /*1a700*/  BRA.DIV UR4, `(.L_x_14244) ;  /* 0x0000004a04a07947 */ /* 0x004ff2000b800000 */
[----:B------:R-:W0:Y:S02]  /*1a710*/  S2R R7, SR_TID.X ;  /* 0x0000000000077919 */ /* 0x000e240000002100 */
[----:B0-----:R-:W-:Y:S02]  /*1a720*/  LOP3.LUT R8, R7, 0x7f, RZ, 0xc0, !PT ;  /* 0x0000007f07087812 */ /* 0x001fe400078ec0ff */
[----:B------:R-:W2:Y:S04]  /*1a730*/  LDL.LU R7, [R1+0x1c] ;  /* 0x00001c0001077983 */ /* 0x000ea80000300800 */
[----:B------:R-:W3:Y:S01]  /*1a740*/  LDL.LU R11, [R1+0x10] ;  /* 0x00001000010b7983 */ /* 0x000ee20000300800 */
[----:B------:R-:W-:-:S03]  /*1a750*/  SHF.R.U32.HI R10, RZ, 0x3, R8 ;  /* 0x00000003ff0a7819 */ /* 0x000fc60000011608 */
        /* <DEDUP_REMOVED lines=58> */
[----:B------:R-:W-:Y:S04]  /*1ab00*/  SHFL.IDX PT, R7, R2, RZ, 0x181f ;  /* 0x00181fff02077589 */ /* 0x000fe800000e0000 */
        /* <DEDUP_REMOVED lines=10> */
[----:B------:R1:W-:Y:S01]  /*1abb0*/  @!P1 LDGSTS.E.BYPASS.LTC128B.128 [R20+0xbc00], desc[UR38][R8.64], !P0 ;  /* 0x0bc0000008149fae */ /* 0x0003e2000c101d66 */
[----:B------:R-:W-:-:S05]  /*1abc0*/  @!P2 LEA R7, P1, R21, R7, 0x1 ;  /* 0x000000071507a211 */ /* 0x000fca00078208ff */
[----:B0-----:R-:W-:Y:S02]  /*1abd0*/  @!P2 IMAD.X R0, RZ, RZ, R0, P1 ;  /* 0x000000ffff00a224 */ /* 0x001fe400008e0600 */
[----:B-1----:R-:W-:Y:S02]  /*1abe0*/  @!P2 IMAD.MOV.U32 R8, RZ, RZ, R7 ;  /* 0x000000ffff08a224 */ /* 0x002fe400078e0007 */
        /* <DEDUP_REMOVED lines=17> */
[----:B------:R-:W-:-:S05]  /*1ad00*/  @!P1 IMAD.MOV.U32 R9, RZ, RZ, R0 ;  /* 0x000000ffff099224 */ /* 0x000fca00078e0000 */
[----:B------:R0:W-:Y:S02]  /*1ad10*/  @!P1 LDGSTS.E.BYPASS.LTC128B.128 [R20+0xd400], desc[UR38][R8.64], !P0 ;  /* 0x0d40000008149fae */ /* 0x0001e4000c101d66 */
.L_x_14406:
[----:B------:R-:W-:Y:S02]  /*1ad20*/  VIADD R0, R5, 0xb0 ;  /* 0x000000b005007836 */ /* 0x000fe40000000000 */
[----:B0-----:R-:W-:-:S03]  /*1ad30*/  VIADD R8, R22, 0x16800 ;  /* 0x0001680016087836 */ /* 0x001fc60000000000 */
[----:B------:R-:W-:-:S13]  /*1ad40*/  ISETP.GE.AND P1, PT, R0, R3, PT ;  /* 0x000000030000720c */ /* 0x000fda0003f26270 */
[----:B------:R-:W-:-:S05]  /*1ad50*/  @!P1 LEA R2, P2, R21, R14, 0x1 ;  /* 0x0000000e15029211 */ /* 0x000fca00078408ff */
[----:B------:R-:W-:-:S05]  /*1ad60*/  @!P1 IMAD.X R3, RZ, RZ, R6, P2 ;  /* 0x000000ffff039224 */ /* 0x000fca00010e0606 */
[----:B------:R-:W-:Y:S01]  /*1ad70*/  @!PT LDS RZ, [RZ] ;  /* 0x00000000fffff984 */ /* 0x000fe20000000800 */
[----:B------:R-:W-:Y:S01]  /*1ad80*/  @!PT LDS RZ, [RZ] ;  /* 0x00000000fffff984 */ /* 0x000fe20000000800 */
[----:B------:R-:W-:Y:S01]  /*1ad90*/  @!PT LDS RZ, [RZ] ;  /* 0x00000000fffff984 */ /* 0x000fe20000000800 */
[----:B------:R0:W-:Y:S01]  /*1ada0*/  @!P1 LDGSTS.E.BYPASS.LTC128B.128 [R20+0xdc00], desc[UR38][R2.64], !P0 ;  /* 0x0dc0000002149fae */ /* 0x0001e2000c101d66 */
[----:B------:R-:W-:Y:S01]  /*1adb0*/  PLOP3.LUT P0, PT, PT, PT, PT, 0x80, 0x0 ;  /* 0x000000000000781c */ /* 0x000fe20003f0f070 */
[----:B------:R-:W-:-:S12]  /*1adc0*/  NOP ;  /* 0x0000000000007918 */ /* 0x000fd80000000000 */
.L_x_14245:
        /* <DEDUP_REMOVED lines=14> */
[----:B------:R-:W2:Y:S01]  /*1aeb0*/  LDL R4, [R1+0x14] ;  /* 0x0000140001047983 */ /* 0x000ea20000100800 */
[----:B------:R1:W-:Y:S03]  /*1aec0*/  SYNCS.ARRIVE.TRANS64.A1T0 RZ, [R22+URZ+0x16800], RZ ;  /* 0x016800ff16ff79a7 */ /* 0x0003e6000810003f */
[----:B0-----:R-:W3:Y:S01]  /*1aed0*/  LDL R2, [R1+0x8] ;  /* 0x0000080001027983 */ /* 0x001ee20000100800 */
[----:B------:R-:W-:Y:S01]  /*1aee0*/  BSSY B0, `(.L_x_14246) ;  /* 0x0000005000007945 */ /* 0x000fe20003800000 */
[----:B------:R-:W0:Y:S01]  /*1aef0*/  SYNCS.PHASECHK.TRANS64.TRYWAIT P0, [R22+URZ+0x16820], R3 ;  /* 0x01682003160075a7 */ /* 0x000e22000800017f */
[----:B--2---:R-:W-:-:S05]  /*1af00*/  VIADD R0, R4, 0xfffffffe ;  /* 0xfffffffe04007836 */ /* 0x004fca0000000000 */
[----:B---3--:R-:W-:Y:S01]  /*1af10*/  ISETP.GE.AND P1, PT, R0, R2, PT ;  /* 0x000000020000720c */ /* 0x008fe20003f26270 */
[----:B01----:R-:W-:-:S12]  /*1af20*/  @!P0 BRA `(.L_x_14247) ;  /* 0x0000005000548947 */ /* 0x003fd80003800000 */
.L_x_14407:
[----:B------:R-:W-:Y:S05]  /*1af30*/  BSYNC B0 ;  /* 0x0000000000007941 */ /* 0x000fea0003800000 */
.L_x_14246:
[----:B------:R-:W-:Y:S04]  /*1af40*/  BSSY B0, `(.L_x_14248) ;  /* 0x0000173000007945 */ /* 0x000fe80003800000 */
[----:B------:R-:W-:Y:S05]  /*1af50*/  @!P1 BRA `(.L_x_14249) ;  /* 0x0000001400c49947 */ /* 0x000fea0003800000 */
[----:B------:R-:W2:Y:S04]  /*1af60*/  LDL R2, [R1+0x8] ;  /* 0x0000080001027983 */ /* 0x000ea80000100800 */
[----:B------:R-:W3:Y:S01]  /*1af70*/  LDL R4, [R1+0x14] ;  /* 0x0000140001047983 */ /* 0x000ee20000100800 */
[----:B------:R-:W-:Y:S01]  /*1af80*/  BSSY B2, `(.L_x_14250) ;  /* 0x000007f000027945 */ /* 0x000fe20003800000 */
[----:B--2---:R-:W-:Y:S01]  /*1af90*/  LOP3.LUT R7, RZ, R2, RZ, 0x33, !PT ;  /* 0x00000002ff077212 */ /* 0x004fe200078e33ff */
[----:B---3--:R-:W-:-:S05]  /*1afa0*/  IMAD.MOV R2, RZ, RZ, -R4 ;  /* 0x000000ffff027224 */ /* 0x008fca00078e0a04 */
        /* <DEDUP_REMOVED lines=37> */
.L_x_14254:
[----:B------:R-:W-:Y:S01]  /*1b200*/  IMAD R2, R6, 0x8, R22 ;  /* 0x0000000806027824 */ /* 0x000fe200078e0216 */
[----:B0-----:R-:W-:Y:S01]  /*1b210*/  SHF.L.U32 R3, R9, 0x1f, RZ ;  /* 0x0000001f09037819 */ /* 0x001fe200000006ff */
[----:B------:R-:W-:Y:S03]  /*1b220*/  BSSY B3, `(.L_x_14255) ;  /* 0x0000003000037945 */ /* 0x000fe60003800000 */
[----:B------:R-:W0:Y:S02]  /*1b230*/  SYNCS.PHASECHK.TRANS64.TRYWAIT P0, [R2+URZ+0x16840], R3 ;  /* 0x01684003020075a7 */ /* 0x000e24000800017f */
[----:B0-----:R-:W-:Y:S05]  /*1b240*/  @!P0 BRA `(.L_x_14256) ;  /* 0x0000004c00a08947 */ /* 0x001fea0003800000 */
.L_x_14408:
[----:B------:R-:W-:Y:S05]  /*1b250*/  BSYNC B3 ;  /* 0x0000000000037941 */ /* 0x000fea0003800000 */
.L_x_14255:
        /* <DEDUP_REMOVED lines=12> */
.L_x_14258:
[----:B------:R-:W-:Y:S05]  /*1b320*/  BSYNC B3 ;  /* 0x0000000000037941 */ /* 0x000fea0003800000 */
.L_x_14257:
        /* <DEDUP_REMOVED lines=11> */
.L_x_14259:
        /* <DEDUP_REMOVED lines=15> */
.L_x_14409:
[----:B------:R-:W-:Y:S05]  /*1b4d0*/  BSYNC B3 ;  /* 0x0000000000037941 */ /* 0x000fea0003800000 */
.L_x_14260:
        /* <DEDUP_REMOVED lines=12> */
.L_x_14263:
[----:B------:R-:W-:Y:S05]  /*1b5a0*/  BSYNC B3 ;  /* 0x0000000000037941 */ /* 0x000fea0003800000 */
.L_x_14262:
        /* <DEDUP_REMOVED lines=11> */
.L_x_14264:
        /* <DEDUP_REMOVED lines=12> */
.L_x_14253:
[----:B------:R-:W-:Y:S05]  /*1b720*/  BSYNC B1 ;  /* 0x0000000000017941 */ /* 0x000fea0003800000 */
.L_x_14252:
[----:B------:R-:W2:Y:S01]  /*1b730*/  LDL R0, [R1+0x14] ;  /* 0x0000140001007983 */ /* 0x000ea20000100800 */
[----:B------:R-:W-:Y:S02]  /*1b740*/  IMAD.MOV.U32 R23, RZ, RZ, R6 ;  /* 0x000000ffff177224 */ /* 0x000fe400078e0006 */
[----:B------:R-:W-:Y:S02]  /*1b750*/  IMAD.MOV.U32 R26, RZ, RZ, R9 ;  /* 0x000000ffff1a7224 */ /* 0x000fe400078e0009 */
[----:B--2---:R-:W-:-:S07]  /*1b760*/  VIADD R0, R0, 0xfffffffd ;  /* 0xfffffffd00007836 */ /* 0x004fce0000000000 */
.L_x_14251:
[----:B------:R-:W-:Y:S05]  /*1b770*/  BSYNC B2 ;  /* 0x0000000000027941 */ /* 0x000fea0003800000 */
.L_x_14250:
[----:B------:R-:W2:Y:S01]  /*1b780*/  LDL.LU R2, [R1+0x14] ;  /* 0x0000140001027983 */ /* 0x000ea20000300800 */
[----:B------:R-:W-:Y:S01]  /*1b790*/  VIADD R7, R7, 0xfffffffe ;  /* 0xfffffffe07077836 */ /* 0x000fe20000000000 */
[----:B--2---:R-:W-:-:S04]  /*1b7a0*/  LOP3.LUT R2, RZ, R2, RZ, 0x33, !PT ;  /* 0x00000002ff027212 */ /* 0x004fc800078e33ff */
[----:B------:R-:W-:-:S13]  /*1b7b0*/  ISETP.NE.AND P0, PT, R7, R2, PT ;  /* 0x000000020700720c */ /* 0x000fda0003f05270 */
[----:B------:R-:W-:Y:S05]  /*1b7c0*/  @!P0 BRA `(.L_x_14249) ;  /* 0x0000000c00a88947 */ /* 0x000fea0003800000 */
[----:B------:R-:W-:-:S07]  /*1b7d0*/  IMAD.MOV.U32 R4, RZ, RZ, R17 ;  /* 0x000000ffff047224 */ /* 0x000fce00078e0011 */
.L_x_14291:
        /* <DEDUP_REMOVED lines=33> */
.L_x_14267:
[----:B------:R-:W-:Y:S01]  /*1b9f0*/  IMAD R2, R6, 0x8, R22 ;  /* 0x0000000806027824 */ /* 0x000fe200078e0216 */
[----:B0-----:R-:W-:Y:S01]  /*1ba00*/  SHF.L.U32 R3, R7, 0x1f, RZ ;  /* 0x0000001f07037819 */ /* 0x001fe200000006ff */
[----:B------:R-:W-:Y:S03]  /*1ba10*/  BSSY B2, `(.L_x_14268) ;  /* 0x0000003000027945 */ /* 0x000fe60003800000 */
[----:B------:R-:W0:Y:S02]  /*1ba20*/  SYNCS.PHASECHK.TRANS64.TRYWAIT P0, [R2+URZ+0x16840], R3 ;  /* 0x01684003020075a7 */ /* 0x000e24000800017f */
[----:B0-----:R-:W-:Y:S05]  /*1ba30*/  @!P0 BRA `(.L_x_14269) ;  /* 0x0000004400cc8947 */ /* 0x001fea0003800000 */
.L_x_14410:
[----:B------:R-:W-:Y:S05]  /*1ba40*/  BSYNC B2 ;  /* 0x0000000000027941 */ /* 0x000fea0003800000 */
.L_x_14268:
        /* <DEDUP_REMOVED lines=12> */
.L_x_14271:
[----:B------:R-:W-:Y:S05]  /*1bb10*/  BSYNC B2 ;  /* 0x0000000000027941 */ /* 0x000fea0003800000 */
.L_x_14270:
        /* <DEDUP_REMOVED lines=11> */
.L_x_14272:
        /* <DEDUP_REMOVED lines=15> */
.L_x_14411:
[----:B------:R-:W-:Y:S05]  /*1bcc0*/  BSYNC B2 ;  /* 0x0000000000027941 */ /* 0x000fea0003800000 */
.L_x_14273:
        /* <DEDUP_REMOVED lines=11> */
.L_x_14276:
[----:B------:R-:W-:Y:S05]  /*1bd80*/  BSYNC B2 ;  /* 0x0000000000027941 */ /* 0x000fea0003800000 */
.L_x_14275:
        /* <DEDUP_REMOVED lines=10> */
.L_x_14277:
        /* <DEDUP_REMOVED lines=12> */
.L_x_14266:
[----:B------:R-:W-:Y:S05]  /*1bef0*/  BSYNC B1 ;  /* 0x0000000000017941 */ /* 0x000fea0003800000 */
.L_x_14265:
        /* <DEDUP_REMOVED lines=33> */
.L_x_14280:
[----:B------:R-:W-:Y:S01]  /*1c110*/  IMAD R2, R23, 0x8, R22 ;  /* 0x0000000817027824 */ /* 0x000fe200078e0216 */
[----:B0-----:R-:W-:Y:S01]  /*1c120*/  SHF.L.U32 R3, R26, 0x1f, RZ ;  /* 0x0000001f1a037819 */ /* 0x001fe200000006ff */
[----:B------:R-:W-:Y:S03]  /*1c130*/  BSSY B2, `(.L_x_14281) ;  /* 0x0000003000027945 */ /* 0x000fe60003800000 */
[----:B------:R-:W0:Y:S02]  /*1c140*/  SYNCS.PHASECHK.TRANS64.TRYWAIT P0, [R2+URZ+0x16840], R3 ;  /* 0x01684003020075a7 */ /* 0x000e24000800017f */
[----:B0-----:R-:W-:Y:S05]  /*1c150*/  @!P0 BRA `(.L_x_14282) ;  /* 0x00000040002c8947 */ /* 0x001fea0003800000 */
.L_x_14412:
[----:B------:R-:W-:Y:S05]  /*1c160*/  BSYNC B2 ;  /* 0x0000000000027941 */ /* 0x000fea0003800000 */
.L_x_14281:
        /* <DEDUP_REMOVED lines=12> */
.L_x_14284:
[----:B------:R-:W-:Y:S05]  /*1c230*/  BSYNC B2 ;  /* 0x0000000000027941 */ /* 0x000fea0003800000 */
.L_x_14283:
        /* <DEDUP_REMOVED lines=12> */
.L_x_14285:
        /* <DEDUP_REMOVED lines=15> */
.L_x_14413:
[----:B------:R-:W-:Y:S05]  /*1c3f0*/  BSYNC B2 ;  /* 0x0000000000027941 */ /* 0x000fea0003800000 */
.L_x_14286:
        /* <DEDUP_REMOVED lines=11> */
.L_x_14289:
[----:B------:R-:W-:Y:S05]  /*1c4b0*/  BSYNC B2 ;  /* 0x0000000000027941 */ /* 0x000fea0003800000 */
.L_x_14288:
        /* <DEDUP_REMOVED lines=10> */
.L_x_14290:
        /* <DEDUP_REMOVED lines=12> */
.L_x_14279:
[----:B------:R-:W-:Y:S05]  /*1c620*/  BSYNC B1 ;  /* 0x0000000000017941 */ /* 0x000fea0003800000 */
.L_x_14278:
[----:B------:R-:W2:Y:S01]  /*1c630*/  LDL R2, [R1+0x8] ;  /* 0x0000080001027983 */ /* 0x000ea20000100800 */
[----:B------:R-:W-:Y:S01]  /*1c640*/  VIADD R0, R0, 0xfffffffe ;  /* 0xfffffffe00007836 */ /* 0x000fe20000000000 */
[----:B--2---:R-:W-:-:S13]  /*1c650*/  ISETP.GT.AND P0, PT, R9, R2, PT ;  /* 0x000000020900720c */ /* 0x004fda0003f04270 */
[----:B------:R-:W-:Y:S05]  /*1c660*/  @P0 BRA `(.L_x_14291) ;  /* 0xfffffff0005c0947 */ /* 0x000fea000383ffff */
.L_x_14249:
[----:B------:R-:W-:Y:S05]  /*1c670*/  BSYNC B0 ;  /* 0x0000000000007941 */ /* 0x000fea0003800000 */
.L_x_14248:
        /* <DEDUP_REMOVED lines=17> */
.L_x_14293:
[----:B------:R-:W-:Y:S05]  /*1c790*/  BSYNC B0 ;  /* 0x0000000000007941 */ /* 0x000fea0003800000 */
.L_x_14292:
        /* <DEDUP_REMOVED lines=10> */
.L_x_14414:
[----:B------:R-:W-:Y:S05]  /*1c840*/  BSYNC B1 ;  /* 0x0000000000017941 */ /* 0x000fea0003800000 */
.L_x_14296:
        /* <DEDUP_REMOVED lines=9> */
.L_x_14299:
[----:B------:R-:W-:Y:S05]  /*1c8e0*/  BSYNC B1 ;  /* 0x0000000000017941 */ /* 0x000fea0003800000 */
.L_x_14298:
        /* <DEDUP_REMOVED lines=10> */
.L_x_14300:
        /* <DEDUP_REMOVED lines=10> */
.L_x_14295:
[----:B------:R-:W-:Y:S05]  /*1ca30*/  BSYNC B0 ;  /* 0x0000000000007941 */ /* 0x000fea0003800000 */
.L_x_14294:
[----:B------:R-:W-:-:S05]  /*1ca40*/  VIADD R23, R23, 0x1 ;  /* 0x0000000117177836 */ /* 0x000fca0000000000 */
[----:B------:R-:W-:-:S04]  /*1ca50*/  ISETP.NE.AND P0, PT, R23, 0x2, PT ;  /* 0x000000021700780c */ /* 0x000fc80003f05270 */
[----:B0-----:R-:W-:Y:S02]  /*1ca60*/  SEL R3, RZ, 0x1, P0 ;  /* 0x00000001ff037807 */ /* 0x001fe40000000000 */
[----:B------:R-:W-:Y:S02]  /*1ca70*/  SEL R23, R23, RZ, P0 ;  /* 0x000000ff17177207 */ /* 0x000fe40000000000 */
[----:B------:R-:W-:-:S07]  /*1ca80*/  LOP3.LUT R26, R26, R3, RZ, 0x3c, !PT ;  /* 0x000000031a1a7212 */ /* 0x000fce00078e3cff */
.L_x_14230:
[----:B------:R-:W-:Y:S05]  /*1ca90*/  BSYNC B7 ;  /* 0x0000000000077941 */ /* 0x000fea0003800000 */
.L_x_14228:
[----:B------:R-:W2:Y:S02]  /*1caa0*/  LDL R0, [R1] ;  /* 0x0000000001007983 */ /* 0x000ea40000100800 */
[----:B--2---:R-:W-:-:S13]  /*1cab0*/  LOP3.LUT P0, RZ, R0, 0x2, RZ, 0xc0, !PT ;  /* 0x0000000200ff7812 */ /* 0x004fda000780c0ff */
[----:B------:R-:W-:Y:S05]  /*1cac0*/  @!P0 BRA `(.L_x_14301) ;  /* 0x0000000000248947 */ /* 0x000fea0003800000 */
[----:B------:R-:W-:Y:S05]  /*1cad0*/  WARPSYNC.ALL ;  /* 0x0000000000007948 */ /* 0x000fea0003800000 */
[----:B------:R-:W1:Y:S08]  /*1cae0*/  S2UR UR5, SR_CgaCtaId ;  /* 0x00000000000579c3 */ /* 0x000e700000008800 */
[----:B------:R-:W-:Y:S06]  /*1caf0*/  BAR.SYNC.DEFER_BLOCKING 0x5, 0x200 ;  /* 0x0148000000007b1d */ /* 0x000fec0000010000 */
[----:B------:R-:W-:-:S02]  /*1cb00*/  UMOV UR4, 0x400 ;  /* 0x0000040000047882 */ /* 0x000fc40000000000 */
[----:B-1----:R-:W-:-:S06]  /*1cb10*/  ULEA UR4, UR5, UR4, 0x18 ;  /* 0x0000000405047291 */ /* 0x002fcc000f8ec03f */
[----:B------:R-:W-:-:S05]  /*1cb20*/  IMAD.U32 R22, RZ, RZ, UR4 ;  /* 0x00000004ff167e24 */ /* 0x000fca000f8e00ff */
[----:B------:R2:W3:Y:S01]  /*1cb30*/  LDS.128 R16, [R22+0x168d0] ;  /* 0x0168d00016107984 */ /* 0x0004e20000000c00 */
[----:B------:R-:W-:Y:S06]  /*1cb40*/  BAR.ARV 0x4, 0x200 ;  /* 0x0108000000007b1d */ /* 0x000fec0000002000 */
[----:B------:R-:W-:Y:S05]  /*1cb50*/  BRA `(.L_x_14302) ;  /* 0x0000000800cc7947 */ /* 0x000fea0003800000 */
.L_x_14301:
        /* <DEDUP_REMOVED lines=36> */
.L_x_14424:
[----:B------:R-:W-:Y:S02]  /*1cda0*/  ULDC UR4, c[0x0][0xc38] ;  /* 0x00030e0000047ab9 */ /* 0x000fe40000000800 */
[----:B------:R-:W-:-:S04]  /*1cdb0*/  IMAD.U32 R4, RZ, RZ, UR4 ;  /* 0x00000004ff047e24 */ /* 0x000fc8000f8e00ff */
[----:B--2---:R-:W-:-:S04]  /*1cdc0*/  IMAD R14, R14, R4, RZ ;  /* 0x000000040e0e7224 */ /* 0x004fc800078e02ff */
[----:B------:R-:W-:-:S05]  /*1cdd0*/  IMAD.IADD R5, R5, 0x1, R14 ;  /* 0x0000000105057824 */ /* 0x000fca00078e020e */
[----:B------:R-:W-:-:S13]  /*1cde0*/  ISETP.GT.AND P6, PT, R5, R0, PT ;  /* 0x000000000500720c */ /* 0x000fda0003fc4270 */
[----:B------:R-:W-:Y:S05]  /*1cdf0*/  @P6 BRA `(.L_x_14304) ;  /* 0x00000000009c6947 */ /* 0x000fea0003800000 */
.L_x_14309:
[----:B------:R-:W2:Y:S01]  /*1ce00*/  LDC R2, c[0x0][0xc3c] ;  /* 0x00030f00ff027b82 */ /* 0x000ea20000000800 */
[----:B------:R-:W-:-:S05]  /*1ce10*/  VIADD R19, R19, 0x1f ;  /* 0x0000001f13137836 */ /* 0x000fca0000000000 */
[----:B--2---:R-:W-:-:S13]  /*1ce20*/  ISETP.GE.AND P6, PT, R19, R2, PT ;  /* 0x000000021300720c */ /* 0x004fda0003fc6270 */
[----:B------:R-:W-:Y:S05]  /*1ce30*/  @P6 BRA `(.L_x_14305) ;  /* 0x0000000400d06947 */ /* 0x000fea0003800000 */
[----:B-1----:R-:W1:Y:S01]  /*1ce40*/  S2R R3, SR_TID.X ;  /* 0x0000000000037919 */ /* 0x002e620000002100 */
        /* <DEDUP_REMOVED lines=9> */
.L_x_14307:
[----:B------:R-:W-:Y:S05]  /*1cee0*/  BSYNC B0 ;  /* 0x0000000000007941 */ /* 0x000fea0003800000 */
.L_x_14306:
        /* <DEDUP_REMOVED lines=18> */
.L_x_14432:
[----:B------:R-:W-:Y:S02]  /*1d010*/  ULDC UR4, c[0x0][0xc38] ;  /* 0x00030e0000047ab9 */ /* 0x000fe40000000800 */
[----:B------:R-:W-:-:S04]  /*1d020*/  IMAD.U32 R4, RZ, RZ, UR4 ;  /* 0x00000004ff047e24 */ /* 0x000fc8000f8e00ff */
[----:B--2---:R-:W-:-:S04]  /*1d030*/  IMAD R14, R14, R4, RZ ;  /* 0x000000040e0e7224 */ /* 0x004fc800078e02ff */
[----:B------:R-:W-:-:S05]  /*1d040*/  IMAD.IADD R5, R14, 0x1, R5 ;  /* 0x000000010e057824 */ /* 0x000fca00078e0205 */
[----:B------:R-:W-:-:S13]  /*1d050*/  ISETP.GT.AND P6, PT, R5, R0, PT ;  /* 0x000000000500720c */ /* 0x000fda0003fc4270 */
[----:B------:R-:W-:Y:S05]  /*1d060*/  @!P6 BRA `(.L_x_14309) ;  /* 0xfffffffc0064e947 */ /* 0x000fea000383ffff */
.L_x_14304:
        /* <DEDUP_REMOVED lines=8> */
.L_x_14436:
[----:B------:R-:W-:Y:S01]  /*1d0f0*/  ISETP.NE.AND P0, PT, R2, RZ, PT ;  /* 0x000000ff0200720c */ /* 0x000fe20003f05270 */
[----:B------:R-:W-:-:S12]  /*1d100*/  IMAD.MOV.U32 R14, RZ, RZ, RZ ;  /* 0x000000ffff0e7224 */ /* 0x000fd800078e00ff */
[----:B------:R-:W-:Y:S05]  /*1d110*/  @!P0 BRA `(.L_x_14311) ;  /* 0x0000000000108947 */ /* 0x000fea0003800000 */
[----:B------:R-:W-:Y:S01]  /*1d120*/  UMOV UR4, 0xffffffff ;  /* 0xffffffff00047882 */ /* 0x000fe20000000000 */
[----:B0-----:R-:W-:Y:S02]  /*1d130*/  VIADD R12, R6, 0xffffffff ;  /* 0xffffffff060c7836 */ /* 0x001fe40000000000 */
[----:B------:R-:W-:Y:S05]  /*1d140*/  BRA.DIV UR4, `(.L_x_14312) ;  /* 0x0000003a04947947 */ /* 0x000fea000b800000 */
[----:B------:R4:W0:Y:S02]  /*1d150*/  SHFL.IDX PT, R14, R3, R12, 0x1f ;  /* 0x00001f0c030e7589 */ /* 0x00082400000e0000 */
.L_x_14311:
[----:B-1--4-:R-:W1:Y:S01]  /*1d160*/  LDC.64 R2, c[0x0][0xc90] ;  /* 0x00032400ff027b82 */ /* 0x012e620000000a00 */
[----:B------:R-:W-:-:S04]  /*1d170*/  IMAD.IADD R19, R6, 0x1, R19 ;  /* 0x0000000106137824 */ /* 0x000fc800078e0213 */
[----:B-1----:R-:W-:-:S05]  /*1d180*/  IMAD.WIDE R2, R19, 0x4, R2 ;  /* 0x0000000413027825 */ /* 0x002fca00078e0202 */
[----:B--2---:R1:W3:Y:S01]  /*1d190*/  LDG.E R6, desc[UR38][R2.64] ;  /* 0x0000002602067981 */ /* 0x0042e2000c1e1900 */
[----:B0-----:R-:W-:-:S04]  /*1d1a0*/  IMAD R16, R14, R4, R16 ;  /* 0x000000040e107224 */ /* 0x001fc800078e0210 */
[----:B------:R-:W-:Y:S02]  /*1d1b0*/  IMAD.IADD R0, R0, 0x1, -R16 ;  /* 0x0000000100007824 */ /* 0x000fe400078e0a10 */
[----:B-1----:R-:W-:Y:S02]  /*1d1c0*/  IMAD.MOV.U32 R2, RZ, RZ, RZ ;  /* 0x000000ffff027224 */ /* 0x002fe400078e00ff */
[----:B---3--:R-:W-:-:S05]  /*1d1d0*/  IMAD R5, R17, R6, RZ ;  /* 0x0000000611057224 */ /* 0x008fca00078e02ff */
        /* <DEDUP_REMOVED lines=58> */
.L_x_14305:
[----:B------:R-:W-:Y:S01]  /*1d580*/  UMOV UR4, URZ ;  /* 0x0000003f00047c82 */ /* 0x000fe20008000000 */
[----:B------:R-:W-:Y:S01]  /*1d590*/  UMOV UR5, URZ ;  /* 0x0000003f00057c82 */ /* 0x000fe20008000000 */
[----:B------:R-:W-:Y:S01]  /*1d5a0*/  ULDC UR6, c[0x0][0xc3c] ;  /* 0x00030f0000067ab9 */ /* 0x000fe20000000800 */
[----:B------:R-:W-:Y:S02]  /*1d5b0*/  IMAD.MOV.U32 R16, RZ, RZ, R0 ;  /* 0x000000ffff107224 */ /* 0x000fe400078e0000 */
[----:B------:R-:W-:Y:S02]  /*1d5c0*/  IMAD.U32 R17, RZ, RZ, UR4 ;  /* 0x00000004ff117e24 */ /* 0x000fe4000f8e00ff */
[----:B------:R-:W-:Y:S02]  /*1d5d0*/  IMAD.U32 R18, RZ, RZ, UR5 ;  /* 0x00000005ff127e24 */ /* 0x000fe4000f8e00ff */
[----:B------:R-:W-:-:S07]  /*1d5e0*/  IMAD.U32 R19, RZ, RZ, UR6 ;  /* 0x00000006ff137e24 */ /* 0x000fce000f8e00ff */
.L_x_14313:
[----:B------:R-:W2:Y:S01]  /*1d5f0*/  S2R R0, SR_TID.X ;  /* 0x0000000000007919 */ /* 0x000ea20000002100 */
[----:B------:R-:W-:Y:S05]  /*1d600*/  WARPSYNC.ALL ;  /* 0x0000000000007948 */ /* 0x000fea0003800000 */
[----:B------:R-:W-:Y:S01]  /*1d610*/  BAR.SYNC.DEFER_BLOCKING 0x4, 0x200 ;  /* 0x0108000000007b1d */ /* 0x000fe20000010000 */
[----:B--2---:R-:W-:-:S04]  /*1d620*/  LOP3.LUT R0, R0, 0x1f, RZ, 0xc0, !PT ;  /* 0x0000001f00007812 */ /* 0x004fc800078ec0ff */
[----:B------:R-:W-:-:S13]  /*1d630*/  ISETP.NE.AND P0, PT, R0, RZ, PT ;  /* 0x000000ff0000720c */ /* 0x000fda0003f05270 */
[----:B-1----:R-:W1:Y:S01]  /*1d640*/  @!P0 S2R R3, SR_CgaCtaId ;  /* 0x0000000000038919 */ /* 0x002e620000008800 */
[----:B------:R-:W-:-:S04]  /*1d650*/  @!P0 MOV R0, 0x400 ;  /* 0x0000040000008802 */ /* 0x000fc80000000f00 */
[----:B-1----:R-:W-:-:S05]  /*1d660*/  @!P0 LEA R22, R3, R0, 0x18 ;  /* 0x0000000003168211 */ /* 0x002fca00078ec0ff */
[----:B------:R1:W-:Y:S01]  /*1d670*/  @!P0 STS.128 [R22+0x168d0], R16 ;  /* 0x0168d01016008388 */ /* 0x0003e20000000c00 */
[----:B------:R-:W-:Y:S06]  /*1d680*/  BAR.ARV 0x5, 0x200 ;  /* 0x0148000000007b1d */ /* 0x000fec0000002000 */
.L_x_14302:
[----:B------:R-:W-:Y:S02]  /*1d690*/  ULDC UR4, c[0x0][0xc3c] ;  /* 0x00030f0000047ab9 */ /* 0x000fe40000000800 */
[----:B---3--:R-:W-:-:S13]  /*1d6a0*/  ISETP.GE.AND P0, PT, R19, UR4, PT ;  /* 0x0000000413007c0c */ /* 0x008fda000bf06270 */
[----:B------:R-:W-:Y:S05]  /*1d6b0*/  @!P0 BRA `(.L_x_14314) ;  /* 0xffffffa000ec8947 */ /* 0x000fea000383ffff */
[----:B------:R-:W-:Y:S05]  /*1d6c0*/  BSYNC B8 ;  /* 0x0000000000087941 */ /* 0x000fea0003800000 */
.L_x_14176:
        /* <DEDUP_REMOVED lines=12> */
.L_x_14439:
[----:B------:R-:W-:Y:S05]  /*1d790*/  BSYNC B0 ;  /* 0x0000000000007941 */ /* 0x000fea0003800000 */
.L_x_14315:
[----:B------:R-:W-:-:S03]  /*1d7a0*/  UMOV UR4, 0xffffffff ;  /* 0xffffffff00047882 */ /* 0x000fc60000000000 */
[----:B------:R-:W-:Y:S05]  /*1d7b0*/  BRA.DIV UR4, `(.L_x_14317) ;  /* 0x0000003604307947 */ /* 0x000fea000b800000 */
[----:B0-----:R-:W0:Y:S02]  /*1d7c0*/  S2R R0, SR_TID.X ;  /* 0x0000000000007919 */ /* 0x001e240000002100 */
[----:B0-----:R-:W-:-:S04]  /*1d7d0*/  SHF.R.U32.HI R0, RZ, 0x5, R0 ;  /* 0x00000005ff007819 */ /* 0x001fc80000011600 */
[----:B------:R-:W-:-:S05]  /*1d7e0*/  LOP3.LUT R0, R0, 0x3, RZ, 0xc0, !PT ;  /* 0x0000000300007812 */ /* 0x000fca00078ec0ff */
[----:B------:R0:W2:Y:S02]  /*1d7f0*/  SHFL.IDX PT, R14, R0, RZ, 0x1f ;  /* 0x00001fff000e7589 */ /* 0x0000a400000e0000 */
.L_x_14442:
[----:B--2---:R-:W-:-:S13]  /*1d800*/  ISETP.NE.AND P0, PT, R14, RZ, PT ;  /* 0x000000ff0e00720c */ /* 0x004fda0003f05270 */
[----:B------:R-:W-:Y:S05]  /*1d810*/  @P0 BRA `(.L_x_13974) ;  /* 0x0000000000880947 */ /* 0x000fea0003800000 */
[----:B------:R-:W-:-:S03]  /*1d820*/  UMOV UR4, 0xffffffff ;  /* 0xffffffff00047882 */ /* 0x000fc60000000000 */
[----:B------:R-:W-:Y:S05]  /*1d830*/  BRA.DIV UR4, `(.L_x_14318) ;  /* 0x0000003604447947 */ /* 0x000fea000b800000 */
[----:B------:R-:W-:-:S13]  /*1d840*/  ELECT P6, URZ, PT ;  /* 0x00000000003f782f */ /* 0x000fda00038c0000 */
.L_x_14445:
[----:B------:R-:W-:Y:S05]  /*1d850*/  @!P6 BRA `(.L_x_13974) ;  /* 0x000000000078e947 */ /* 0x000fea0003800000 */
[----:B------:R-:W-:-:S06]  /*1d860*/  ULOP3.LUT UR4, UR36, 0x2, URZ, 0xfc, !UPT ;  /* 0x0000000224047892 */ /* 0x000fcc000f8efc3f */
[----:B0-----:R-:W-:-:S05]  /*1d870*/  IMAD.U32 R0, RZ, RZ, UR4 ;  /* 0x00000004ff007e24 */ /* 0x001fca000f8e00ff */
[----:B------:R-:W-:-:S13]  /*1d880*/  ISETP.NE.AND P2, PT, R0, 0x3, PT ;  /* 0x000000030000780c */ /* 0x000fda0003f45270 */
[----:B------:R-:W-:Y:S05]  /*1d890*/  @!P2 BRA `(.L_x_14319) ;  /* 0x000000000004a947 */ /* 0x000fea0003800000 */
[----:B------:R-:W-:Y:S01]  /*1d8a0*/  BPT.TRAP 0x1 ;  /* 0x000000040000795c */ /* 0x000fe20000300000 */
.L_x_14319:
        /* <DEDUP_REMOVED lines=12> */
.L_x_14446:
[----:B------:R-:W2:Y:S02]  /*1d970*/  SYNCS.PHASECHK.TRANS64.TRYWAIT P0, [R3+URZ], R2 ;  /* 0x00000002030075a7 */ /* 0x000ea4000800017f */
[----:B--2---:R-:W-:Y:S05]  /*1d980*/  @!P0 BRA `(.L_x_14321) ;  /* 0x0000003400248947 */ /* 0x004fea0003800000 */
.L_x_14447:
[----:B------:R-:W-:Y:S05]  /*1d990*/  @!P2 BRA `(.L_x_14322) ;  /* 0x000000000004a947 */ /* 0x000fea0003800000 */
[----:B------:R-:W-:Y:S01]  /*1d9a0*/  BPT.TRAP 0x1 ;  /* 0x000000040000795c */ /* 0x000fe20000300000 */
.L_x_14322:
[----:B------:R-:W-:-:S04]  /*1d9b0*/  VIADD R0, R9, 0x16860 ;  /* 0x0001686009007836 */ /* 0x000fc80000000000 */
[----:B------:R-:W-:-:S04]  /*1d9c0*/  IMAD R23, R23, 0x8, R0 ;  /* 0x0000000817177824 */ /* 0x000fc800078e0200 */
[----:B------:R-:W3:Y:S02]  /*1d9d0*/  SYNCS.PHASECHK.TRANS64.TRYWAIT P0, [R23+URZ], R4 ;  /* 0x00000004170075a7 */ /* 0x000ee4000800017f */
[----:B---3--:R-:W-:Y:S05]  /*1d9e0*/  @!P0 BRA `(.L_x_14323) ;  /* 0x0000003400208947 */ /* 0x008fea0003800000 */
.L_x_14448:
[----:B------:R-:W-:-:S07]  /*1d9f0*/  IMAD R7, R7, 0x8, R0 ;  /* 0x0000000807077824 */ /* 0x000fce00078e0200 */
.L_x_14324:
[----:B----4-:R4:W0:Y:S02]  /*1da00*/  SYNCS.PHASECHK.TRANS64.TRYWAIT P0, [R7+URZ], R2 ;  /* 0x00000002070075a7 */ /* 0x010824000800017f */
[----:B0-----:R-:W-:Y:S05]  /*1da10*/  @!P0 NANOSLEEP.SYNCS 0x989680 ;  /* 0x009896800000895d */ /* 0x001fea0003900000 */
[----:B------:R-:W0:Y:S02]  /*1da20*/  @!P0 SYNCS.PHASECHK.TRANS64 P0, [R7+URZ], R2 ;  /* 0x00000002070085a7 */ /* 0x000e24000800007f */
[----:B0-----:R-:W-:Y:S05]  /*1da30*/  @!P0 BRA `(.L_x_14324) ;  /* 0xfffffffc00f08947 */ /* 0x001fea000383ffff */
.L_x_13974:
[----:B------:R-:W-:Y:S05]  /*1da40*/  BSYNC B9 ;  /* 0x0000000000097941 */ /* 0x000fea0003800000 */
.L_x_13971:
[----:B------:R-:W-:Y:S05]  /*1da50*/  EXIT ;  /* 0x000000000000794d */ /* 0x000fea0003800000 */
.L_x_14000:
[----:B0-----:R0:W1:Y:S02]  /*1da60*/  SYNCS.PHASECHK.TRANS64.TRYWAIT P6, [R79+URZ+0x16890], R91 ;  /* 0x0168905b4f0075a7 */ /* 0x00106400080c017f */
[----:B-1----:R-:W-:Y:S05]  /*1da70*/  @!P6 NANOSLEEP.SYNCS 0x989680 ;  /* 0x009896800000e95d */ /* 0x002fea0003900000 */
[----:B------:R-:W1:Y:S02]  /*1da80*/  @!P6 SYNCS.PHASECHK.TRANS64 P6, [R79+URZ+0x16890], R91 ;  /* 0x0168905b4f00e5a7 */ /* 0x000e6400080c007f */
[----:B-1----:R-:W-:Y:S05]  /*1da90*/  @!P6 BRA `(.L_x_14000) ;  /* 0xfffffffc00f0e947 */ /* 0x002fea000383ffff */
[----:B------:R-:W-:Y:S05]  /*1daa0*/  BRA `(.L_x_14325) ;  /* 0xfffffe5400287947 */ /* 0x000fea000383ffff */
.L_x_14020:
[----:B0-----:R0:W1:Y:S02]  /*1dab0*/  SYNCS.PHASECHK.TRANS64.TRYWAIT P5, [R79+URZ+0x16890], R91 ;  /* 0x0168905b4f0075a7 */ /* 0x00106400080a017f */
[----:B-1----:R-:W-:Y:S05]  /*1dac0*/  @!P5 NANOSLEEP.SYNCS 0x989680 ;  /* 0x009896800000d95d */ /* 0x002fea0003900000 */
[----:B------:R-:W1:Y:S02]  /*1dad0*/  @!P5 SYNCS.PHASECHK.TRANS64 P5, [R79+URZ+0x16890], R91 ;  /* 0x0168905b4f00d5a7 */ /* 0x000e6400080a007f */
[----:B-1----:R-:W-:Y:S05]  /*1dae0*/  @!P5 BRA `(.L_x_14020) ;  /* 0xfffffffc00f0d947 */ /* 0x002fea000383ffff */
[----:B------:R-:W-:Y:S05]  /*1daf0*/  BRA `(.L_x_14326) ;  /* 0xfffffe6800047947 */ /* 0x000fea000383ffff */
.L_x_14029:
[----:B-1----:R1:W2:Y:S02]  /*1db00*/  SYNCS.PHASECHK.TRANS64.TRYWAIT P4, [R79+URZ+0x16890], R91 ;  /* 0x0168905b4f0075a7 */ /* 0x0022a4000808017f */
[----:B--2---:R-:W-:Y:S05]  /*1db10*/  @!P4 NANOSLEEP.SYNCS 0x989680 ;  /* 0x009896800000c95d */ /* 0x004fea0003900000 */
[----:B------:R-:W2:Y:S02]  /*1db20*/  @!P4 SYNCS.PHASECHK.TRANS64 P4, [R79+URZ+0x16890], R91 ;  /* 0x0168905b4f00c5a7 */ /* 0x000ea4000808007f */
[----:B--2---:R-:W-:Y:S05]  /*1db30*/  @!P4 BRA `(.L_x_14029) ;  /* 0xfffffffc00f0c947 */ /* 0x004fea000383ffff */
[----:B------:R-:W-:Y:S05]  /*1db40*/  BRA `(.L_x_14327) ;  /* 0xfffffe78006c7947 */ /* 0x000fea000383ffff */
.L_x_14035:
[----:B--2---:R2:W3:Y:S02]  /*1db50*/  SYNCS.PHASECHK.TRANS64.TRYWAIT P3, [R79+URZ+0x168b0], R91 ;  /* 0x0168b05b4f0075a7 */ /* 0x0044e4000806017f */
[----:B---3--:R-:W-:Y:S05]  /*1db60*/  @!P3 NANOSLEEP.SYNCS 0x989680 ;  /* 0x009896800000b95d */ /* 0x008fea0003900000 */
[----:B------:R-:W3:Y:S02]  /*1db70*/  @!P3 SYNCS.PHASECHK.TRANS64 P3, [R79+URZ+0x168b0], R91 ;  /* 0x0168b05b4f00b5a7 */ /* 0x000ee4000806007f */
[----:B---3--:R-:W-:Y:S05]  /*1db80*/  @!P3 BRA `(.L_x_14035) ;  /* 0xfffffffc00f0b947 */ /* 0x008fea000383ffff */
[----:B------:R-:W-:Y:S05]  /*1db90*/  BRA `(.L_x_14328) ;  /* 0xfffffe7c00007947 */ /* 0x000fea000383ffff */
.L_x_14051:
        /* <DEDUP_REMOVED lines=13> */
.L_x_14330:
[----:B------:R-:W-:Y:S05]  /*1dc70*/  BSYNC B0 ;  /* 0x0000000000007941 */ /* 0x000fea0003800000 */
.L_x_14329:
[----:B------:R0:W-:Y:S01]  /*1dc80*/  STL [R1+0x1c], R14 ;  /* 0x00001c0e01007387 */ /* 0x0001e20000100800 */
[----:B------:R-:W-:Y:S05]  /*1dc90*/  BRA `(.L_x_14331) ;  /* 0xfffffe84005c7947 */ /* 0x000fea000383ffff */
.L_x_14063:
[----:B------:R-:W-:Y:S01]  /*1dca0*/  BSSY B1, `(.L_x_14332) ;  /* 0x0000008000017945 */ /* 0x000fe20003800000 */
[----:B------:R-:W-:Y:S02]  /*1dcb0*/  IMAD.MOV.U32 R13, RZ, RZ, R6 ;  /* 0x000000ffff0d7224 */ /* 0x000fe400078e0006 */
[----:B------:R-:W-:Y:S02]  /*1dcc0*/  IMAD.MOV.U32 R12, RZ, RZ, RZ ;  /* 0x000000ffff0c7224 */ /* 0x000fe400078e00ff */
[----:B------:R-:W-:Y:S02]  /*1dcd0*/  IMAD.MOV.U32 R11, RZ, RZ, 0x1c1f ;  /* 0x00001c1fff0b7424 */ /* 0x000fe400078e00ff */
[----:B------:R-:W-:-:S07]  /*1dce0*/  IMAD.MOV.U32 R15, RZ, RZ, -0x1 ;  /* 0xffffffffff0f7424 */ /* 0x000fce00078e00ff */
[----:B0-----:R-:W-:Y:S05]  /*1dcf0*/  WARPSYNC.COLLECTIVE R15, `(.L_x_14333) ;  /* 0x000000000f087348 */ /* 0x001fea0003c00000 */
[----:B0-----:R0:W1:Y:S02]  /*1dd00*/  SHFL.IDX P6, R14, R13, R12, R11 ;  /* 0x0000000c0d0e7389 */ /* 0x00106400000c000b */
[----:B01----:R-:W-:Y:S01]  /*1dd10*/  ENDCOLLECTIVE ;  /* 0x000000000000791b */ /* 0x003fe20003800000 */
.L_x_14333:
[----:B------:R-:W-:Y:S05]  /*1dd20*/  BSYNC B1 ;  /* 0x0000000000017941 */ /* 0x000fea0003800000 */
.L_x_14332:
        /* <DEDUP_REMOVED lines=8> */
.L_x_14334:
[----:B------:R-:W-:Y:S02]  /*1ddb0*/  IMAD.MOV.U32 R13, RZ, RZ, R8 ;  /* 0x000000ffff0d7224 */ /* 0x000fe400078e0008 */
[----:B------:R-:W-:-:S07]  /*1ddc0*/  IMAD.MOV.U32 R0, RZ, RZ, R14 ;  /* 0x000000ffff007224 */ /* 0x000fce00078e000e */
[----:B------:R-:W-:Y:S05]  /*1ddd0*/  WARPSYNC.COLLECTIVE R15, `(.L_x_14335) ;  /* 0x000000000f087348 */ /* 0x000fea0003c00000 */
[----:B------:R0:W1:Y:S02]  /*1dde0*/  SHFL.IDX P6, R14, R13, R12, R11 ;  /* 0x0000000c0d0e7389 */ /* 0x00006400000c000b */
[----:B01----:R-:W-:Y:S01]  /*1ddf0*/  ENDCOLLECTIVE ;  /* 0x000000000000791b */ /* 0x003fe20003800000 */
.L_x_14335:
[----:B------:R-:W-:Y:S02]  /*1de00*/  IMAD.MOV.U32 R13, RZ, RZ, R7 ;  /* 0x000000ffff0d7224 */ /* 0x000fe400078e0007 */
[----:B------:R-:W-:-:S07]  /*1de10*/  IMAD.MOV.U32 R5, RZ, RZ, R14 ;  /* 0x000000ffff057224 */ /* 0x000fce00078e000e */
[----:B------:R-:W-:Y:S05]  /*1de20*/  WARPSYNC.COLLECTIVE R15, `(.L_x_14336) ;  /* 0x000000000f087348 */ /* 0x000fea0003c00000 */
[----:B------:R0:W1:Y:S02]  /*1de30*/  SHFL.IDX P6, R14, R13, R12, R11 ;  /* 0x0000000c0d0e7389 */ /* 0x00006400000c000b */
[----:B01----:R-:W-:Y:S01]  /*1de40*/  ENDCOLLECTIVE ;  /* 0x000000000000791b */ /* 0x003fe20003800000 */
.L_x_14336:
[----:B------:R-:W-:Y:S05]  /*1de50*/  BRA `(.L_x_14337) ;  /* 0xfffffe8800e87947 */ /* 0x000fea000383ffff */
.L_x_14066:
[----:B------:R-:W-:Y:S01]  /*1de60*/  BSSY B1, `(.L_x_14338) ;  /* 0x0000008000017945 */ /* 0x000fe20003800000 */
[----:B------:R-:W-:Y:S02]  /*1de70*/  IMAD.MOV.U32 R13, RZ, RZ, R6 ;  /* 0x000000ffff0d7224 */ /* 0x000fe400078e0006 */
[----:B------:R-:W-:Y:S02]  /*1de80*/  IMAD.MOV.U32 R12, RZ, RZ, 0x1 ;  /* 0x00000001ff0c7424 */ /* 0x000fe400078e00ff */
[----:B------:R-:W-:Y:S02]  /*1de90*/  IMAD.MOV.U32 R11, RZ, RZ, 0x1c1f ;  /* 0x00001c1fff0b7424 */ /* 0x000fe400078e00ff */
[----:B------:R-:W-:-:S07]  /*1dea0*/  IMAD.MOV.U32 R15, RZ, RZ, -0x1 ;  /* 0xffffffffff0f7424 */ /* 0x000fce00078e00ff */
[----:B-1----:R-:W-:Y:S05]  /*1deb0*/  WARPSYNC.COLLECTIVE R15, `(.L_x_14339) ;  /* 0x000000000f087348 */ /* 0x002fea0003c00000 */
[----:B------:R0:W2:Y:S02]  /*1dec0*/  SHFL.IDX P6, R14, R13, R12, R11 ;  /* 0x0000000c0d0e7389 */ /* 0x0000a400000c000b */
[----:B012---:R-:W-:Y:S01]  /*1ded0*/  ENDCOLLECTIVE ;  /* 0x000000000000791b */ /* 0x007fe20003800000 */
.L_x_14339:
[----:B------:R-:W-:Y:S05]  /*1dee0*/  BSYNC B1 ;  /* 0x0000000000017941 */ /* 0x000fea0003800000 */
.L_x_14338:
        /* <DEDUP_REMOVED lines=8> */
.L_x_14340:
[----:B------:R-:W-:Y:S02]  /*1df70*/  IMAD.MOV.U32 R13, RZ, RZ, R8 ;  /* 0x000000ffff0d7224 */ /* 0x000fe400078e0008 */
[----:B------:R-:W-:-:S07]  /*1df80*/  IMAD.MOV.U32 R0, RZ, RZ, R14 ;  /* 0x000000ffff007224 */ /* 0x000fce00078e000e */
[----:B------:R-:W-:Y:S05]  /*1df90*/  WARPSYNC.COLLECTIVE R15, `(.L_x_14341) ;  /* 0x000000000f087348 */ /* 0x000fea0003c00000 */
[----:B------:R0:W1:Y:S02]  /*1dfa0*/  SHFL.IDX P6, R14, R13, R12, R11 ;  /* 0x0000000c0d0e7389 */ /* 0x00006400000c000b */
[----:B01----:R-:W-:Y:S01]  /*1dfb0*/  ENDCOLLECTIVE ;  /* 0x000000000000791b */ /* 0x003fe20003800000 */
.L_x_14341:
[----:B------:R-:W-:Y:S02]  /*1dfc0*/  IMAD.MOV.U32 R13, RZ, RZ, R7 ;  /* 0x000000ffff0d7224 */ /* 0x000fe400078e0007 */
[----:B------:R-:W-:-:S07]  /*1dfd0*/  IMAD.MOV.U32 R5, RZ, RZ, R14 ;  /* 0x000000ffff057224 */ /* 0x000fce00078e000e */
[----:B------:R-:W-:Y:S05]  /*1dfe0*/  WARPSYNC.COLLECTIVE R15, `(.L_x_14342) ;  /* 0x000000000f087348 */ /* 0x000fea0003c00000 */
[----:B------:R0:W1:Y:S02]  /*1dff0*/  SHFL.IDX P6, R14, R13, R12, R11 ;  /* 0x0000000c0d0e7389 */ /* 0x00006400000c000b */
[----:B01----:R-:W-:Y:S01]  /*1e000*/  ENDCOLLECTIVE ;  /* 0x000000000000791b */ /* 0x003fe20003800000 */
.L_x_14342:
[----:B------:R-:W-:Y:S05]  /*1e010*/  BRA `(.L_x_14343) ;  /* 0xfffffe8c00507947 */ /* 0x000fea000383ffff */
.L_x_14070:
[----:B0-----:R0:W1:Y:S02]  /*1e020*/  SYNCS.PHASECHK.TRANS64.TRYWAIT P0, [R2+URZ+0x16800], R45 ;  /* 0x0168002d020075a7 */ /* 0x001064000800017f */
[----:B-1----:R-:W-:Y:S05]  /*1e030*/  @!P0 NANOSLEEP.SYNCS 0x989680 ;  /* 0x009896800000895d */ /* 0x002fea0003900000 */
[----:B------:R-:W1:Y:S02]  /*1e040*/  @!P0 SYNCS.PHASECHK.TRANS64 P0, [R2+URZ+0x16800], R45 ;  /* 0x0168002d020085a7 */ /* 0x000e64000800007f */
[----:B-1----:R-:W-:Y:S05]  /*1e050*/  @!P0 BRA `(.L_x_14070) ;  /* 0xfffffffc00f08947 */ /* 0x002fea000383ffff */
[----:B------:R-:W-:Y:S05]  /*1e060*/  BRA `(.L_x_14344) ;  /* 0xfffffe90005c7947 */ /* 0x000fea000383ffff */
.L_x_14078:
[----:B------:R-:W1:Y:S01]  /*1e070*/  LDC R35, c[0x0][0x3f4] ;  /* 0x0000fd00ff237b82 */ /* 0x000e620000000800 */
        /* <DEDUP_REMOVED lines=8> */
.L_x_14346:
[----:B------:R-:W-:Y:S05]  /*1e100*/  BSYNC B1 ;  /* 0x0000000000017941 */ /* 0x000fea0003800000 */
.L_x_14345:
[----:B------:R0:W5:Y:S01]  /*1e110*/  LDL R8, [R1+0x4] ;  /* 0x0000040001087983 */ /* 0x0001620000100800 */
[----:B------:R-:W-:Y:S01]  /*1e120*/  IMAD.MOV.U32 R13, RZ, RZ, R25 ;  /* 0x000000ffff0d7224 */ /* 0x000fe200078e0019 */
[----:B------:R-:W-:Y:S01]  /*1e130*/  ISETP.GE.AND P0, PT, R18, R35, PT ;  /* 0x000000231200720c */ /* 0x000fe20003f06270 */
[----:B------:R-:W-:Y:S02]  /*1e140*/  IMAD.MOV.U32 R12, RZ, RZ, RZ ;  /* 0x000000ffff0c7224 */ /* 0x000fe400078e00ff */
[----:B------:R-:W-:Y:S02]  /*1e150*/  IMAD.MOV.U32 R11, RZ, RZ, 0x1c1f ;  /* 0x00001c1fff0b7424 */ /* 0x000fe400078e00ff */
[----:B------:R-:W-:Y:S02]  /*1e160*/  IMAD.MOV.U32 R15, RZ, RZ, -0x1 ;  /* 0xffffffffff0f7424 */ /* 0x000fe400078e00ff */
[----:B0-----:R-:W-:-:S07]  /*1e170*/  IMAD.MOV.U32 R0, RZ, RZ, R14 ;  /* 0x000000ffff007224 */ /* 0x001fce00078e000e */
[----:B-----5:R-:W-:Y:S05]  /*1e180*/  WARPSYNC.COLLECTIVE R15, `(.L_x_14347) ;  /* 0x000000000f087348 */ /* 0x020fea0003c00000 */
[----:B------:R0:W1:Y:S02]  /*1e190*/  SHFL.IDX P6, R14, R13, R12, R11 ;  /* 0x0000000c0d0e7389 */ /* 0x00006400000c000b */
[----:B01---5:R-:W-:Y:S01]  /*1e1a0*/  ENDCOLLECTIVE ;  /* 0x000000000000791b */ /* 0x023fe20003800000 */
.L_x_14347:
[----:B------:R-:W-:Y:S02]  /*1e1b0*/  IMAD.MOV.U32 R13, RZ, RZ, R24 ;  /* 0x000000ffff0d7224 */ /* 0x000fe400078e0018 */
[----:B------:R-:W-:-:S07]  /*1e1c0*/  IMAD.MOV.U32 R3, RZ, RZ, R14 ;  /* 0x000000ffff037224 */ /* 0x000fce00078e000e */
[----:B------:R-:W-:Y:S05]  /*1e1d0*/  WARPSYNC.COLLECTIVE R15, `(.L_x_14348) ;  /* 0x000000000f087348 */ /* 0x000fea0003c00000 */
[----:B------:R0:W1:Y:S02]  /*1e1e0*/  SHFL.IDX P6, R14, R13, R12, R11 ;  /* 0x0000000c0d0e7389 */ /* 0x00006400000c000b */
[----:B01----:R-:W-:Y:S01]  /*1e1f0*/  ENDCOLLECTIVE ;  /* 0x000000000000791b */ /* 0x003fe20003800000 */
.L_x_14348:
[----:B------:R-:W-:Y:S02]  /*1e200*/  IMAD.MOV.U32 R13, RZ, RZ, R27 ;  /* 0x000000ffff0d7224 */ /* 0x000fe400078e001b */
[----:B------:R-:W-:-:S07]  /*1e210*/  IMAD.MOV.U32 R4, RZ, RZ, R14 ;  /* 0x000000ffff047224 */ /* 0x000fce00078e000e */
[----:B------:R-:W-:Y:S05]  /*1e220*/  WARPSYNC.COLLECTIVE R15, `(.L_x_14349) ;  /* 0x000000000f087348 */ /* 0x000fea0003c00000 */
[----:B------:R0:W1:Y:S02]  /*1e230*/  SHFL.IDX P6, R14, R13, R12, R11 ;  /* 0x0000000c0d0e7389 */ /* 0x00006400000c000b */
[----:B01----:R-:W-:Y:S01]  /*1e240*/  ENDCOLLECTIVE ;  /* 0x000000000000791b */ /* 0x003fe20003800000 */
.L_x_14349:
[----:B------:R-:W-:-:S05]  /*1e250*/  IMAD R32, R8, R32, RZ ;  /* 0x0000002008207224 */ /* 0x000fca00078e02ff */
[----:B------:R-:W-:-:S13]  /*1e260*/  ISETP.GE.OR P1, PT, R41, R32, P0 ;  /* 0x000000202900720c */ /* 0x000fda0000726670 */
[C---:B------:R-:W-:Y:S01]  /*1e270*/  @!P1 IMAD.SHL.U32 R5, R18.reuse, 0x2, RZ ;  /* 0x0000000212059824 */ /* 0x040fe200078e00ff */
[----:B------:R-:W-:-:S04]  /*1e280*/  @!P1 SHF.L.U64.HI R21, R18, 0x1, R43 ;  /* 0x0000000112159819 */ /* 0x000fc8000001022b */
[----:B------:R-:W-:-:S05]  /*1e290*/  @!P1 IADD3 R6, P2, R3, R5, RZ ;  /* 0x0000000503069210 */ /* 0x000fca0007f5e0ff */
[----:B------:R-:W-:-:S05]  /*1e2a0*/  @!P1 IMAD.X R7, R0, 0x1, R21, P2 ;  /* 0x0000000100079824 */ /* 0x000fca00010e0615 */
[----:B------:R-:W2:Y:S01]  /*1e2b0*/  @!P1 LD.E.128 R8, desc[UR38][R6.64] ;  /* 0x0000002606089980 */ /* 0x000ea2000c101d00 */
[----:B------:R-:W-:-:S05]  /*1e2c0*/  @!P1 IADD3 R14, P2, R14, R5, RZ ;  /* 0x000000050e0e9210 */ /* 0x000fca0007f5e0ff */
[----:B------:R-:W-:-:S04]  /*1e2d0*/  @!P1 IMAD.X R3, R4, 0x1, R21, P2 ;  /* 0x0000000104039824 */ /* 0x000fc800010e0615 */
[----:B------:R-:W-:-:S05]  /*1e2e0*/  @!P1 IMAD.MOV.U32 R15, RZ, RZ, R3 ;  /* 0x000000ffff0f9224 */ /* 0x000fca00078e0003 */
[----:B------:R0:W5:Y:S01]  /*1e2f0*/  @!P1 LD.E.128 R4, desc[UR38][R14.64] ;  /* 0x000000260e049980 */ /* 0x000162000c101d00 */
[----:B------:R-:W-:Y:S01]  /*1e300*/  CS2R R38, SRZ ;  /* 0x0000000000267805 */ /* 0x000fe2000001ff00 */
[----:B------:R-:W-:Y:S01]  /*1e310*/  IMAD.MOV.U32 R13, RZ, RZ, R26 ;  /* 0x000000ffff0d7224 */ /* 0x000fe200078e001a */
[----:B------:R-:W-:Y:S01]  /*1e320*/  CS2R R36, SRZ ;  /* 0x0000000000247805 */ /* 0x000fe2000001ff00 */
[----:B------:R-:W-:Y:S01]  /*1e330*/  IMAD.MOV.U32 R12, RZ, RZ, 0x1 ;  /* 0x00000001ff0c7424 */ /* 0x000fe200078e00ff */
[----:B------:R-:W-:Y:S02]  /*1e340*/  CS2R R20, SRZ ;  /* 0x0000000000147805 */ /* 0x000fe4000001ff00 */
[----:B------:R-:W-:Y:S01]  /*1e350*/  CS2R R28, SRZ ;  /* 0x00000000001c7805 */ /* 0x000fe2000001ff00 */
[----:B0-----:R-:W-:Y:S02]  /*1e360*/  IMAD.MOV.U32 R15, RZ, RZ, -0x1 ;  /* 0xffffffffff0f7424 */ /* 0x001fe400078e00ff */
[----:B--2---:R-:W-:-:S02]  /*1e370*/  @!P1 IMAD.MOV.U32 R39, RZ, RZ, R11 ;  /* 0x000000ffff279224 */ /* 0x004fc400078e000b */
[----:B------:R-:W-:Y:S02]  /*1e380*/  IMAD.MOV.U32 R11, RZ, RZ, 0x1c1f ;  /* 0x00001c1fff0b7424 */ /* 0x000fe400078e00ff */
[----:B------:R-:W-:Y:S02]  /*1e390*/  @!P1 IMAD.MOV.U32 R36, RZ, RZ, R8 ;  /* 0x000000ffff249224 */ /* 0x000fe400078e0008 */
[----:B------:R-:W-:-:S07]  /*1e3a0*/  @!P1 IMAD.MOV.U32 R37, RZ, RZ, R9 ;  /* 0x000000ffff259224 */ /* 0x000fce00078e0009 */
[----:B-----5:R-:W-:Y:S05]  /*1e3b0*/  WARPSYNC.COLLECTIVE R15, `(.L_x_14350) ;  /* 0x000000000f087348 */ /* 0x020fea0003c00000 */
[----:B------:R0:W1:Y:S02]  /*1e3c0*/  SHFL.IDX P6, R14, R13, R12, R11 ;  /* 0x0000000c0d0e7389 */ /* 0x00006400000c000b */
[----:B01---5:R-:W-:Y:S01]  /*1e3d0*/  ENDCOLLECTIVE ;  /* 0x000000000000791b */ /* 0x023fe20003800000 */
.L_x_14350:
[----:B------:R-:W-:Y:S02]  /*1e3e0*/  IMAD.MOV.U32 R0, RZ, RZ, R36 ;  /* 0x000000ffff007224 */ /* 0x000fe400078e0024 */
[----:B------:R-:W-:Y:S02]  /*1e3f0*/  IMAD.MOV.U32 R3, RZ, RZ, R37 ;  /* 0x000000ffff037224 */ /* 0x000fe400078e0025 */
[----:B------:R-:W-:Y:S01]  /*1e400*/  @!P1 IMAD.MOV.U32 R38, RZ, RZ, R10 ;  /* 0x000000ffff269224 */ /* 0x000fe200078e000a */
[----:B------:R-:W-:Y:S01]  /*1e410*/  PRMT R48, R0, 0x7610, R48 ;  /* 0x0000761000307816 */ /* 0x000fe20000000030 */
[----:B------:R-:W-:Y:S01]  /*1e420*/  IMAD.MOV.U32 R9, RZ, RZ, R39 ;  /* 0x000000ffff097224 */ /* 0x000fe200078e0027 */
[----:B------:R-:W-:Y:S01]  /*1e430*/  PRMT R34, R34, 0x5410, R3 ;  /* 0x0000541022227816 */ /* 0x000fe20000000003 */
[----:B------:R-:W-:Y:S02]  /*1e440*/  @!P1 IMAD.MOV.U32 R20, RZ, RZ, R4 ;  /* 0x000000ffff149224 */ /* 0x000fe400078e0004 */
[----:B------:R-:W-:Y:S01]  /*1e450*/  @!P1 IMAD.MOV.U32 R21, RZ, RZ, R5 ;  /* 0x000000ffff159224 */ /* 0x000fe200078e0005 */
[----:B------:R-:W-:Y:S01]  /*1e460*/  PRMT R34, R9, 0x7610, R34 ;  /* 0x0000761009227816 */ /* 0x000fe20000000022 */
[----:B------:R-:W-:-:S02]  /*1e470*/  IMAD.MOV.U32 R8, RZ, RZ, R38 ;  /* 0x000000ffff087224 */ /* 0x000fc400078e0026 */
[----:B------:R-:W-:Y:S02]  /*1e480*/  IMAD.MOV.U32 R13, RZ, RZ, R25 ;  /* 0x000000ffff0d7224 */ /* 0x000fe400078e0019 */
[----:B------:R-:W-:Y:S01]  /*1e490*/  @!P1 IMAD.MOV.U32 R28, RZ, RZ, R6 ;  /* 0x000000ffff1c9224 */ /* 0x000fe200078e0006 */
[----:B------:R-:W-:Y:S01]  /*1e4a0*/  PRMT R31, R8, 0x7610, R31 ;  /* 0x00007610081f7816 */ /* 0x000fe2000000001f */
[----:B------:R-:W-:Y:S02]  /*1e4b0*/  @!P1 IMAD.MOV.U32 R29, RZ, RZ, R7 ;  /* 0x000000ffff1d9224 */ /* 0x000fe400078e0007 */
[----:B------:R-:W-:Y:S02]  /*1e4c0*/  IMAD.MOV.U32 R4, RZ, RZ, R20 ;  /* 0x000000ffff047224 */ /* 0x000fe400078e0014 */
[----:B------:R-:W-:Y:S02]  /*1e4d0*/  IMAD.MOV.U32 R5, RZ, RZ, R21 ;  /* 0x000000ffff057224 */ /* 0x000fe400078e0015 */
[----:B------:R-:W-:Y:S01]  /*1e4e0*/  IMAD.MOV.U32 R0, RZ, RZ, R14 ;  /* 0x000000ffff007224 */ /* 0x000fe200078e000e */
[----:B------:R-:W-:-:S07]  /*1e4f0*/  PRMT R50, R4, 0x7610, R50 ;  /* 0x0000761004327816 */ /* 0x000fce0000000032 */
[----:B------:R-:W-:Y:S05]  /*1e500*/  WARPSYNC.COLLECTIVE R15, `(.L_x_14351) ;  /* 0x000000000f087348 */ /* 0x000fea0003c00000 */
[----:B------:R0:W1:Y:S02]  /*1e510*/  SHFL.IDX P6, R14, R13, R12, R11 ;  /* 0x0000000c0d0e7389 */ /* 0x00006400000c000b */
[----:B01----:R-:W-:Y:S01]  /*1e520*/  ENDCOLLECTIVE ;  /* 0x000000000000791b */ /* 0x003fe20003800000 */
.L_x_14351:
[----:B------:R-:W-:Y:S01]  /*1e530*/  IMAD.MOV.U32 R6, RZ, RZ, R28 ;  /* 0x000000ffff067224 */ /* 0x000fe200078e001c */
[----:B------:R-:W-:Y:S01]  /*1e540*/  PRMT R54, R5, 0x7610, R54 ;  /* 0x0000761005367816 */ /* 0x000fe20000000036 */
[----:B------:R-:W-:Y:S01]  /*1e550*/  IMAD.MOV.U32 R7, RZ, RZ, R29 ;  /* 0x000000ffff077224 */ /* 0x000fe200078e001d */
[----:B------:R-:W-:Y:S02]  /*1e560*/  CS2R R4, SRZ ;  /* 0x0000000000047805 */ /* 0x000fe4000001ff00 */
[----:B------:R-:W-:Y:S02]  /*1e570*/  PRMT R31, R31, 0x5410, R6 ;  /* 0x000054101f1f7816 */ /* 0x000fe40000000006 */
[----:B------:R-:W-:Y:S01]  /*1e580*/  PRMT R55, R7, 0x7610, R55 ;  /* 0x0000761007377816 */ /* 0x000fe20000000037 */
[----:B------:R-:W-:Y:S02]  /*1e590*/  IMAD.MOV.U32 R13, RZ, RZ, R24 ;  /* 0x000000ffff0d7224 */ /* 0x000fe400078e0018 */
[----:B------:R-:W-:-:S07]  /*1e5a0*/  IMAD.MOV.U32 R3, RZ, RZ, R14 ;  /* 0x000000ffff037224 */ /* 0x000fce00078e000e */
[----:B------:R-:W-:Y:S05]  /*1e5b0*/  WARPSYNC.COLLECTIVE R15, `(.L_x_14352) ;  /* 0x000000000f087348 */ /* 0x000fea0003c00000 */
[----:B------:R0:W1:Y:S02]  /*1e5c0*/  SHFL.IDX P6, R14, R13, R12, R11 ;  /* 0x0000000c0d0e7389 */ /* 0x00006400000c000b */
[----:B01----:R-:W-:Y:S01]  /*1e5d0*/  ENDCOLLECTIVE ;  /* 0x000000000000791b */ /* 0x003fe20003800000 */
.L_x_14352:
[----:B------:R-:W-:Y:S02]  /*1e5e0*/  IMAD.MOV.U32 R13, RZ, RZ, R27 ;  /* 0x000000ffff0d7224 */ /* 0x000fe400078e001b */
[----:B------:R-:W-:-:S07]  /*1e5f0*/  IMAD.MOV.U32 R24, RZ, RZ, R14 ;  /* 0x000000ffff187224 */ /* 0x000fce00078e000e */
[----:B------:R-:W-:Y:S05]  /*1e600*/  WARPSYNC.COLLECTIVE R15, `(.L_x_14353) ;  /* 0x000000000f087348 */ /* 0x000fea0003c00000 */
[----:B------:R0:W1:Y:S02]  /*1e610*/  SHFL.IDX P6, R14, R13, R12, R11 ;  /* 0x0000000c0d0e7389 */ /* 0x00006400000c000b */
[----:B01----:R-:W-:Y:S01]  /*1e620*/  ENDCOLLECTIVE ;  /* 0x000000000000791b */ /* 0x003fe20003800000 */
.L_x_14353:
[----:B------:R-:W-:Y:S05]  /*1e630*/  BRA `(.L_x_14354) ;  /* 0xfffffe9c008c7947 */ /* 0x000fea000383ffff */
.L_x_14082:
[----:B0-----:R0:W1:Y:S02]  /*1e640*/  SYNCS.PHASECHK.TRANS64.TRYWAIT P1, [R2+URZ+0x16800], R13 ;  /* 0x0168000d020075a7 */ /* 0x001064000802017f */
[----:B-1----:R-:W-:Y:S05]  /*1e650*/  @!P1 NANOSLEEP.SYNCS 0x989680 ;  /* 0x009896800000995d */ /* 0x002fea0003900000 */
[----:B------:R-:W1:Y:S02]  /*1e660*/  @!P1 SYNCS.PHASECHK.TRANS64 P1, [R2+URZ+0x16800], R13 ;  /* 0x0168000d020095a7 */ /* 0x000e64000802007f */
[----:B-1----:R-:W-:Y:S05]  /*1e670*/  @!P1 BRA `(.L_x_14082) ;  /* 0xfffffffc00f09947 */ /* 0x002fea000383ffff */
[----:B------:R-:W-:Y:S05]  /*1e680*/  BRA `(.L_x_14355) ;  /* 0xfffffea000347947 */ /* 0x000fea000383ffff */
.L_x_14088:
[----:B--2---:R2:W3:Y:S02]  /*1e690*/  SYNCS.PHASECHK.TRANS64.TRYWAIT P2, [R7+URZ+0x16830], R0 ;  /* 0x01683000070075a7 */ /* 0x0044e4000804017f */
[----:B---3--:R-:W-:Y:S05]  /*1e6a0*/  @!P2 NANOSLEEP.SYNCS 0x989680 ;  /* 0x009896800000a95d */ /* 0x008fea0003900000 */
[----:B------:R-:W3:Y:S02]  /*1e6b0*/  @!P2 SYNCS.PHASECHK.TRANS64 P2, [R7+URZ+0x16830], R0 ;  /* 0x016830000700a5a7 */ /* 0x000ee4000804007f */
[----:B---3--:R-:W-:Y:S05]  /*1e6c0*/  @!P2 BRA `(.L_x_14088) ;  /* 0xfffffffc00f0a947 */ /* 0x008fea000383ffff */
[----:B------:R-:W-:Y:S05]  /*1e6d0*/  BRA `(.L_x_14087) ;  /* 0xfffffeac00fc7947 */ /* 0x000fea000383ffff */
.L_x_14106:
[----:B-1----:R1:W2:Y:S02]  /*1e6e0*/  SYNCS.PHASECHK.TRANS64.TRYWAIT P4, [R11+URZ+0x16830], R10 ;  /* 0x0168300a0b0075a7 */ /* 0x0022a4000808017f */
[----:B--2---:R-:W-:Y:S05]  /*1e6f0*/  @!P4 NANOSLEEP.SYNCS 0x989680 ;  /* 0x009896800000c95d */ /* 0x004fea0003900000 */
[----:B------:R-:W2:Y:S02]  /*1e700*/  @!P4 SYNCS.PHASECHK.TRANS64 P4, [R11+URZ+0x16830], R10 ;  /* 0x0168300a0b00c5a7 */ /* 0x000ea4000808007f */
[----:B--2---:R-:W-:Y:S05]  /*1e710*/  @!P4 BRA `(.L_x_14106) ;  /* 0xfffffffc00f0c947 */ /* 0x004fea000383ffff */
[----:B------:R-:W-:Y:S05]  /*1e720*/  BRA `(.L_x_14105) ;  /* 0xfffffee000e87947 */ /* 0x000fea000383ffff */
.L_x_14110:
[----:B-1----:R1:W2:Y:S02]  /*1e730*/  SYNCS.PHASECHK.TRANS64.TRYWAIT P3, [R11+URZ+0x16850], R10 ;  /* 0x0168500a0b0075a7 */ /* 0x0022a4000806017f */
[----:B--2---:R-:W-:Y:S05]  /*1e740*/  @!P3 NANOSLEEP.SYNCS 0x989680 ;  /* 0x009896800000b95d */ /* 0x004fea0003900000 */
[----:B------:R-:W2:Y:S02]  /*1e750*/  @!P3 SYNCS.PHASECHK.TRANS64 P3, [R11+URZ+0x16850], R10 ;  /* 0x0168500a0b00b5a7 */ /* 0x000ea4000806007f */
[----:B--2---:R-:W-:Y:S05]  /*1e760*/  @!P3 BRA `(.L_x_14110) ;  /* 0xfffffffc00f0b947 */ /* 0x004fea000383ffff */
[----:B------:R-:W-:Y:S05]  /*1e770*/  BRA `(.L_x_14107) ;  /* 0xfffffee400a87947 */ /* 0x000fea000383ffff */
.L_x_14129:
[----:B-1----:R1:W2:Y:S02]  /*1e780*/  SYNCS.PHASECHK.TRANS64.TRYWAIT P3, [R0+URZ+0x16830], R3 ;  /* 0x01683003000075a7 */ /* 0x0022a4000806017f */
[----:B--2---:R-:W-:Y:S05]  /*1e790*/  @!P3 NANOSLEEP.SYNCS 0x989680 ;  /* 0x009896800000b95d */ /* 0x004fea0003900000 */
[----:B------:R-:W2:Y:S02]  /*1e7a0*/  @!P3 SYNCS.PHASECHK.TRANS64 P3, [R0+URZ+0x16830], R3 ;  /* 0x016830030000b5a7 */ /* 0x000ea4000806007f */
[----:B--2---:R-:W-:Y:S05]  /*1e7b0*/  @!P3 BRA `(.L_x_14129) ;  /* 0xfffffffc00f0b947 */ /* 0x004fea000383ffff */
[----:B------:R-:W-:Y:S05]  /*1e7c0*/  BRA `(.L_x_14128) ;  /* 0xffffff1400707947 */ /* 0x000fea000383ffff */
.L_x_14133:
[----:B-1----:R1:W2:Y:S02]  /*1e7d0*/  SYNCS.PHASECHK.TRANS64.TRYWAIT P2, [R3+URZ+0x16850], R0 ;  /* 0x01685000030075a7 */ /* 0x0022a4000804017f */
[----:B--2---:R-:W-:Y:S05]  /*1e7e0*/  @!P2 NANOSLEEP.SYNCS 0x989680 ;  /* 0x009896800000a95d */ /* 0x004fea0003900000 */
[----:B------:R-:W2:Y:S02]  /*1e7f0*/  @!P2 SYNCS.PHASECHK.TRANS64 P2, [R3+URZ+0x16850], R0 ;  /* 0x016850000300a5a7 */ /* 0x000ea4000804007f */
[----:B--2---:R-:W-:Y:S05]  /*1e800*/  @!P2 BRA `(.L_x_14133) ;  /* 0xfffffffc00f0a947 */ /* 0x004fea000383ffff */
[----:B------:R-:W-:Y:S05]  /*1e810*/  BRA `(.L_x_14130) ;  /* 0xffffff1800307947 */ /* 0x000fea000383ffff */
.L_x_14140:
[----:B-1----:R1:W2:Y:S02]  /*1e820*/  SYNCS.PHASECHK.TRANS64.TRYWAIT P3, [R0+URZ+0x16830], R3 ;  /* 0x01683003000075a7 */ /* 0x0022a4000806017f */
[----:B--2---:R-:W-:Y:S05]  /*1e830*/  @!P3 NANOSLEEP.SYNCS 0x989680 ;  /* 0x009896800000b95d */ /* 0x004fea0003900000 */
[----:B------:R-:W2:Y:S02]  /*1e840*/  @!P3 SYNCS.PHASECHK.TRANS64 P3, [R0+URZ+0x16830], R3 ;  /* 0x016830030000b5a7 */ /* 0x000ea4000806007f */
[----:B--2---:R-:W-:Y:S05]  /*1e850*/  @!P3 BRA `(.L_x_14140) ;  /* 0xfffffffc00f0b947 */ /* 0x004fea000383ffff */
[----:B------:R-:W-:Y:S05]  /*1e860*/  BRA `(.L_x_14139) ;  /* 0xffffff3400147947 */ /* 0x000fea000383ffff */
.L_x_14144:
[----:B-1----:R1:W2:Y:S02]  /*1e870*/  SYNCS.PHASECHK.TRANS64.TRYWAIT P2, [R3+URZ+0x16850], R0 ;  /* 0x01685000030075a7 */ /* 0x0022a4000804017f */
[----:B--2---:R-:W-:Y:S05]  /*1e880*/  @!P2 NANOSLEEP.SYNCS 0x989680 ;  /* 0x009896800000a95d */ /* 0x004fea0003900000 */
[----:B------:R-:W2:Y:S02]  /*1e890*/  @!P2 SYNCS.PHASECHK.TRANS64 P2, [R3+URZ+0x16850], R0 ;  /* 0x016850000300a5a7 */ /* 0x000ea4000804007f */
[----:B--2---:R-:W-:Y:S05]  /*1e8a0*/  @!P2 BRA `(.L_x_14144) ;  /* 0xfffffffc00f0a947 */ /* 0x004fea000383ffff */
[----:B------:R-:W-:Y:S05]  /*1e8b0*/  BRA `(.L_x_14141) ;  /* 0xffffff3400d47947 */ /* 0x000fea000383ffff */
.L_x_14157:
[----:B-1----:R1:W2:Y:S02]  /*1e8c0*/  SYNCS.PHASECHK.TRANS64.TRYWAIT P0, [R11+URZ+0x16850], R4 ;  /* 0x016850040b0075a7 */ /* 0x0022a4000800017f */
[----:B--2---:R-:W-:Y:S05]  /*1e8d0*/  @!P0 NANOSLEEP.SYNCS 0x989680 ;  /* 0x009896800000895d */ /* 0x004fea0003900000 */
[----:B------:R-:W2:Y:S02]  /*1e8e0*/  @!P0 SYNCS.PHASECHK.TRANS64 P0, [R11+URZ+0x16850], R4 ;  /* 0x016850040b0085a7 */ /* 0x000ea4000800007f */
[----:B--2---:R-:W-:Y:S05]  /*1e8f0*/  @!P0 BRA `(.L_x_14157) ;  /* 0xfffffffc00f08947 */ /* 0x004fea000383ffff */
[----:B------:R-:W-:Y:S05]  /*1e900*/  BRA `(.L_x_14156) ;  /* 0xffffff6000b87947 */ /* 0x000fea000383ffff */
.L_x_14165:
[----:B------:R-:W-:Y:S02]  /*1e910*/  IMAD.MOV.U32 R13, RZ, RZ, R20 ;  /* 0x000000ffff0d7224 */ /* 0x000fe400078e0014 */
[----:B------:R-:W-:Y:S02]  /*1e920*/  IMAD.MOV.U32 R12, RZ, RZ, RZ ;  /* 0x000000ffff0c7224 */ /* 0x000fe400078e00ff */
[----:B------:R-:W-:Y:S02]  /*1e930*/  IMAD.MOV.U32 R11, RZ, RZ, 0x181f ;  /* 0x0000181fff0b7424 */ /* 0x000fe400078e00ff */
[----:B------:R-:W-:Y:S02]  /*1e940*/  IMAD.MOV.U32 R15, RZ, RZ, -0x1 ;  /* 0xffffffffff0f7424 */ /* 0x000fe400078e00ff */
[----:B------:R-:W-:Y:S02]  /*1e950*/  IMAD R21, R8, R27, RZ ;  /* 0x0000001b08157224 */ /* 0x000fe400078e02ff */
[----:B------:R-:W-:-:S07]  /*1e960*/  IMAD.IADD R24, R30, 0x1, R26 ;  /* 0x000000011e187824 */ /* 0x000fce00078e021a */
[----:B-1----:R-:W-:Y:S05]  /*1e970*/  WARPSYNC.COLLECTIVE R15, `(.L_x_14356) ;  /* 0x000000000f087348 */ /* 0x002fea0003c00000 */
[----:B------:R0:W2:Y:S02]  /*1e980*/  SHFL.IDX P6, R14, R13, R12, R11 ;  /* 0x0000000c0d0e7389 */ /* 0x0000a400000c000b */
[----:B012---:R-:W-:Y:S01]  /*1e990*/  ENDCOLLECTIVE ;  /* 0x000000000000791b */ /* 0x007fe20003800000 */
.L_x_14356:
[C---:B------:R-:W-:Y:S01]  /*1e9a0*/  VIADD R8, R24.reuse, 0x30 ;  /* 0x0000003018087836 */ /* 0x040fe20000000000 */
[----:B------:R-:W-:-:S04]  /*1e9b0*/  ISETP.GE.OR P3, PT, R24, R21, P0 ;  /* 0x000000151800720c */ /* 0x000fc80000766670 */
[----:B------:R-:W-:Y:S01]  /*1e9c0*/  ISETP.GE.OR P4, PT, R8, R21, P0 ;  /* 0x000000150800720c */ /* 0x000fe20000786670 */
[----:B------:R-:W-:Y:S02]  /*1e9d0*/  VIADD R8, R24, 0x60 ;  /* 0x0000006018087836 */ /* 0x000fe40000000000 */
[----:B------:R-:W-:-:S03]  /*1e9e0*/  IMAD.MOV.U32 R13, RZ, RZ, R7 ;  /* 0x000000ffff0d7224 */ /* 0x000fc600078e0007 */
[----:B------:R-:W-:Y:S01]  /*1e9f0*/  ISETP.GE.OR P2, PT, R8, R21, P0 ;  /* 0x000000150800720c */ /* 0x000fe20000746670 */
[----:B------:R-:W-:-:S12]  /*1ea00*/  IMAD.MOV.U32 R0, RZ, RZ, R14 ;  /* 0x000000ffff007224 */ /* 0x000fd800078e000e */
[----:B------:R-:W-:Y:S05]  /*1ea10*/  WARPSYNC.COLLECTIVE R15, `(.L_x_14357) ;  /* 0x000000000f087348 */ /* 0x000fea0003c00000 */
[----:B------:R0:W1:Y:S02]  /*1ea20*/  SHFL.IDX P6, R14, R13, R12, R11 ;  /* 0x0000000c0d0e7389 */ /* 0x00006400000c000b */
[----:B01----:R-:W-:Y:S01]  /*1ea30*/  ENDCOLLECTIVE ;  /* 0x000000000000791b */ /* 0x003fe20003800000 */
.L_x_14357:
[----:B------:R-:W-:Y:S02]  /*1ea40*/  IMAD.MOV.U32 R13, RZ, RZ, R20 ;  /* 0x000000ffff0d7224 */ /* 0x000fe400078e0014 */
[----:B------:R-:W-:Y:S02]  /*1ea50*/  IMAD.MOV.U32 R12, RZ, RZ, 0x1 ;  /* 0x00000001ff0c7424 */ /* 0x000fe400078e00ff */
[----:B------:R-:W-:-:S07]  /*1ea60*/  IMAD.MOV.U32 R3, RZ, RZ, R14 ;  /* 0x000000ffff037224 */ /* 0x000fce00078e000e */
[----:B------:R-:W-:Y:S05]  /*1ea70*/  WARPSYNC.COLLECTIVE R15, `(.L_x_14358) ;  /* 0x000000000f087348 */ /* 0x000fea0003c00000 */
[----:B------:R0:W1:Y:S02]  /*1ea80*/  SHFL.IDX P6, R14, R13, R12, R11 ;  /* 0x0000000c0d0e7389 */ /* 0x00006400000c000b */
[----:B01----:R-:W-:Y:S01]  /*1ea90*/  ENDCOLLECTIVE ;  /* 0x000000000000791b */ /* 0x003fe20003800000 */
.L_x_14358:
[----:B------:R-:W-:-:S04]  /*1eaa0*/  @!P3 LEA R10, P5, R29, R3, 0x1 ;  /* 0x000000031d0ab211 */ /* 0x000fc800078a08ff */
[----:B------:R-:W-:Y:S01]  /*1eab0*/  @!P3 LEA.HI.X R3, R29, R0, R28, 0x1, P5 ;  /* 0x000000001d03b211 */ /* 0x000fe200028f0c1c */
[----:B------:R-:W-:Y:S02]  /*1eac0*/  IMAD.MOV.U32 R13, RZ, RZ, R7 ;  /* 0x000000ffff0d7224 */ /* 0x000fe400078e0007 */
[----:B------:R-:W-:-:S07]  /*1ead0*/  IMAD.MOV.U32 R4, RZ, RZ, R14 ;  /* 0x000000ffff047224 */ /* 0x000fce00078e000e */
[----:B------:R-:W-:Y:S05]  /*1eae0*/  WARPSYNC.COLLECTIVE R15, `(.L_x_14359) ;  /* 0x000000000f087348 */ /* 0x000fea0003c00000 */
[----:B------:R0:W1:Y:S02]  /*1eaf0*/  SHFL.IDX P6, R14, R13, R12, R11 ;  /* 0x0000000c0d0e7389 */ /* 0x00006400000c000b */
[----:B01----:R-:W-:Y:S01]  /*1eb00*/  ENDCOLLECTIVE ;  /* 0x000000000000791b */ /* 0x003fe20003800000 */
.L_x_14359:
[----:B------:R-:W-:Y:S02]  /*1eb10*/  IMAD.MOV.U32 R13, RZ, RZ, R20 ;  /* 0x000000ffff0d7224 */ /* 0x000fe400078e0014 */
[----:B------:R-:W-:Y:S02]  /*1eb20*/  IMAD.MOV.U32 R12, RZ, RZ, 0x2 ;  /* 0x00000002ff0c7424 */ /* 0x000fe400078e00ff */
[----:B------:R-:W-:-:S07]  /*1eb30*/  IMAD.MOV.U32 R5, RZ, RZ, R14 ;  /* 0x000000ffff057224 */ /* 0x000fce00078e000e */
[----:B------:R-:W-:Y:S05]  /*1eb40*/  WARPSYNC.COLLECTIVE R15, `(.L_x_14360) ;  /* 0x000000000f087348 */ /* 0x000fea0003c00000 */
[----:B------:R0:W1:Y:S02]  /*1eb50*/  SHFL.IDX P6, R14, R13, R12, R11 ;  /* 0x0000000c0d0e7389 */ /* 0x00006400000c000b */
[----:B01----:R-:W-:Y:S01]  /*1eb60*/  ENDCOLLECTIVE ;  /* 0x000000000000791b */ /* 0x003fe20003800000 */
.L_x_14360:
[----:B------:R-:W-:-:S04]  /*1eb70*/  @!P4 LEA R8, P1, R29, R5, 0x1 ;  /* 0x000000051d08c211 */ /* 0x000fc800078208ff */
[----:B------:R-:W-:Y:S01]  /*1eb80*/  @!P4 LEA.HI.X R9, R29, R4, R28, 0x1, P1 ;  /* 0x000000041d09c211 */ /* 0x000fe200008f0c1c */
[----:B------:R-:W-:Y:S02]  /*1eb90*/  IMAD.MOV.U32 R13, RZ, RZ, R7 ;  /* 0x000000ffff0d7224 */ /* 0x000fe400078e0007 */
[----:B------:R-:W-:-:S07]  /*1eba0*/  IMAD.MOV.U32 R6, RZ, RZ, R14 ;  /* 0x000000ffff067224 */ /* 0x000fce00078e000e */
[----:B------:R-:W-:Y:S05]  /*1ebb0*/  WARPSYNC.COLLECTIVE R15, `(.L_x_14361) ;  /* 0x000000000f087348 */ /* 0x000fea0003c00000 */
[----:B------:R0:W1:Y:S02]  /*1ebc0*/  SHFL.IDX P6, R14, R13, R12, R11 ;  /* 0x0000000c0d0e7389 */ /* 0x00006400000c000b */
[----:B01----:R-:W-:Y:S01]  /*1ebd0*/  ENDCOLLECTIVE ;  /* 0x000000000000791b */ /* 0x003fe20003800000 */
.L_x_14361:
        /* <DEDUP_REMOVED lines=12> */
.L_x_14362:
[----:B------:R0:W-:Y:S01]  /*1eca0*/  @!P2 ST.E.128 desc[UR38][R4.64], RZ ;  /* 0x000000ff0400a985 */ /* 0x0001e2000c101d26 */
[----:B------:R-:W-:Y:S02]  /*1ecb0*/  IMAD.MOV.U32 R13, RZ, RZ, R7 ;  /* 0x000000ffff0d7224 */ /* 0x000fe400078e0007 */
[----:B------:R-:W-:-:S07]  /*1ecc0*/  IMAD.MOV.U32 R0, RZ, RZ, R14 ;  /* 0x000000ffff007224 */ /* 0x000fce00078e000e */
[----:B0-----:R-:W-:Y:S05]  /*1ecd0*/  WARPSYNC.COLLECTIVE R15, `(.L_x_14363) ;  /* 0x000000000f087348 */ /* 0x001fea0003c00000 */
[----:B------:R1:W2:Y:S02]  /*1ece0*/  SHFL.IDX P6, R14, R13, R12, R11 ;  /* 0x0000000c0d0e7389 */ /* 0x0002a400000c000b */
[----:B012---:R-:W-:Y:S01]  /*1ecf0*/  ENDCOLLECTIVE ;  /* 0x000000000000791b */ /* 0x007fe20003800000 */
.L_x_14363:
[----:B------:R-:W-:Y:S05]  /*1ed00*/  BRA `(.L_x_14364) ;  /* 0xffffff7c00e07947 */ /* 0x000fea000383ffff */
.L_x_14190:
        /* <DEDUP_REMOVED lines=11> */
.L_x_14366:
[----:B------:R-:W-:Y:S05]  /*1edc0*/  BSYNC B1 ;  /* 0x0000000000017941 */ /* 0x000fea0003800000 */
.L_x_14365:
[----:B------:R-:W-:Y:S05]  /*1edd0*/  BRA `(.L_x_14367) ;  /* 0xffffff9400c47947 */ /* 0x000fea000383ffff */
.L_x_14192:
[----:B------:R-:W-:Y:S01]  /*1ede0*/  BSSY B1, `(.L_x_14368) ;  /* 0x0000006000017945 */ /* 0x000fe20003800000 */
[----:B------:R-:W-:-:S07]  /*1edf0*/  IMAD.MOV.U32 R15, RZ, RZ, -0x1 ;  /* 0xffffffffff0f7424 */ /* 0x000fce00078e00ff */
[----:B01----:R-:W-:Y:S05]  /*1ee00*/  WARPSYNC.COLLECTIVE R15, `(.L_x_14369) ;  /* 0x000000000f0c7348 */ /* 0x003fea0003c00000 */
[----:B------:R-:W-:Y:S02]  /*1ee10*/  ELECT P6, UR62, PT ;  /* 0x00000000003e782f */ /* 0x000fe400038c0000 */
[----:B------:R-:W-:Y:S01]  /*1ee20*/  MOV R14, UR62 ;  /* 0x0000003e000e7c02 */ /* 0x000fe20008000f00 */
[----:B01----:R-:W-:Y:S10]  /*1ee30*/  ENDCOLLECTIVE ;  /* 0x000000000000791b */ /* 0x003ff40003800000 */
.L_x_14369:
[----:B------:R-:W-:Y:S05]  /*1ee40*/  BSYNC B1 ;  /* 0x0000000000017941 */ /* 0x000fea0003800000 */
.L_x_14368:
[----:B------:R-:W-:Y:S05]  /*1ee50*/  BRA `(.L_x_14191) ;  /* 0xffffff9400bc7947 */ /* 0x000fea000383ffff */
.L_x_14194:
[----:B-1----:R1:W2:Y:S02]  /*1ee60*/  SYNCS.PHASECHK.TRANS64.TRYWAIT P0, [R22+URZ+0x16820], R5 ;  /* 0x01682005160075a7 */ /* 0x0022a4000800017f */
[----:B--2---:R-:W-:Y:S05]  /*1ee70*/  @!P0 NANOSLEEP.SYNCS 0x989680 ;  /* 0x009896800000895d */ /* 0x004fea0003900000 */
[----:B------:R-:W2:Y:S02]  /*1ee80*/  @!P0 SYNCS.PHASECHK.TRANS64 P0, [R22+URZ+0x16820], R5 ;  /* 0x01682005160085a7 */ /* 0x000ea4000800007f */
[----:B--2---:R-:W-:Y:S05]  /*1ee90*/  @!P0 BRA `(.L_x_14194) ;  /* 0xfffffffc00f08947 */ /* 0x004fea000383ffff */
[----:B------:R-:W-:Y:S05]  /*1eea0*/  BRA `(.L_x_14370) ;  /* 0xffffff9400cc7947 */ /* 0x000fea000383ffff */
.L_x_14198:
[----:B-1----:R1:W2:Y:S02]  /*1eeb0*/  SYNCS.PHASECHK.TRANS64.TRYWAIT P0, [R5+URZ+0x168a0], R6 ;  /* 0x0168a006050075a7 */ /* 0x0022a4000800017f */
[----:B--2---:R-:W-:Y:S05]  /*1eec0*/  @!P0 NANOSLEEP.SYNCS 0x989680 ;  /* 0x009896800000895d */ /* 0x004fea0003900000 */
[----:B------:R-:W2:Y:S02]  /*1eed0*/  @!P0 SYNCS.PHASECHK.TRANS64 P0, [R5+URZ+0x168a0], R6 ;  /* 0x0168a006050085a7 */ /* 0x000ea4000800007f */
[----:B--2---:R-:W-:Y:S05]  /*1eee0*/  @!P0 BRA `(.L_x_14198) ;  /* 0xfffffffc00f08947 */ /* 0x004fea000383ffff */
[----:B------:R-:W-:Y:S05]  /*1eef0*/  BRA `(.L_x_14371) ;  /* 0xffffff9400e47947 */ /* 0x000fea000383ffff */
.L_x_14203:
[----:B0-----:R0:W2:Y:S02]  /*1ef00*/  SYNCS.PHASECHK.TRANS64.TRYWAIT P0, [R5+URZ+0x168c0], R6 ;  /* 0x0168c006050075a7 */ /* 0x0010a4000800017f */
[----:B--2---:R-:W-:Y:S05]  /*1ef10*/  @!P0 NANOSLEEP.SYNCS 0x989680 ;  /* 0x009896800000895d */ /* 0x004fea0003900000 */
[----:B------:R-:W2:Y:S02]  /*1ef20*/  @!P0 SYNCS.PHASECHK.TRANS64 P0, [R5+URZ+0x168c0], R6 ;  /* 0x0168c006050085a7 */ /* 0x000ea4000800007f */
[----:B--2---:R-:W-:Y:S05]  /*1ef30*/  @!P0 BRA `(.L_x_14203) ;  /* 0xfffffffc00f08947 */ /* 0x004fea000383ffff */
[----:B------:R-:W-:Y:S05]  /*1ef40*/  BRA `(.L_x_14372) ;  /* 0xffffff9800647947 */ /* 0x000fea000383ffff */
.L_x_14210:
[----:B-1----:R1:W2:Y:S02]  /*1ef50*/  SYNCS.PHASECHK.TRANS64.TRYWAIT P1, [R5+URZ+0x168a0], R6 ;  /* 0x0168a006050075a7 */ /* 0x0022a4000802017f */
[----:B--2---:R-:W-:Y:S05]  /*1ef60*/  @!P1 NANOSLEEP.SYNCS 0x989680 ;  /* 0x009896800000995d */ /* 0x004fea0003900000 */
[----:B------:R-:W2:Y:S02]  /*1ef70*/  @!P1 SYNCS.PHASECHK.TRANS64 P1, [R5+URZ+0x168a0], R6 ;  /* 0x0168a006050095a7 */ /* 0x000ea4000802007f */
[----:B--2---:R-:W-:Y:S05]  /*1ef80*/  @!P1 BRA `(.L_x_14210) ;  /* 0xfffffffc00f09947 */ /* 0x004fea000383ffff */
[----:B------:R-:W-:Y:S05]  /*1ef90*/  BRA `(.L_x_14373) ;  /* 0xffffff9c00247947 */ /* 0x000fea000383ffff */
.L_x_14215:
[----:B0-----:R0:W2:Y:S02]  /*1efa0*/  SYNCS.PHASECHK.TRANS64.TRYWAIT P1, [R5+URZ+0x168c0], R6 ;  /* 0x0168c006050075a7 */ /* 0x0010a4000802017f */
[----:B--2---:R-:W-:Y:S05]  /*1efb0*/  @!P1 NANOSLEEP.SYNCS 0x989680 ;  /* 0x009896800000995d */ /* 0x004fea0003900000 */
[----:B------:R-:W2:Y:S02]  /*1efc0*/  @!P1 SYNCS.PHASECHK.TRANS64 P1, [R5+URZ+0x168c0], R6 ;  /* 0x0168c006050095a7 */ /* 0x000ea4000802007f */
[----:B--2---:R-:W-:Y:S05]  /*1efd0*/  @!P1 BRA `(.L_x_14215) ;  /* 0xfffffffc00f09947 */ /* 0x004fea000383ffff */
[----:B------:R-:W-:Y:S05]  /*1efe0*/  BRA `(.L_x_14374) ;  /* 0xffffff9c009c7947 */ /* 0x000fea000383ffff */
.L_x_14236:
[----:B------:R-:W2:Y:S01]  /*1eff0*/  S2R R20, SR_TID.X ;  /* 0x0000000000147919 */ /* 0x000ea20000002100 */
[----:B------:R-:W-:Y:S01]  /*1f000*/  BSSY B0, `(.L_x_14375) ;  /* 0x000000a000007945 */ /* 0x000fe20003800000 */
[----:B0-----:R-:W-:Y:S02]  /*1f010*/  IMAD.MOV.U32 R12, RZ, RZ, RZ ;  /* 0x000000ffff0c7224 */ /* 0x001fe400078e00ff */
[----:B------:R-:W-:Y:S02]  /*1f020*/  IMAD.MOV.U32 R11, RZ, RZ, 0x1f ;  /* 0x0000001fff0b7424 */ /* 0x000fe400078e00ff */
[----:B------:R-:W-:Y:S01]  /*1f030*/  IMAD.MOV.U32 R15, RZ, RZ, -0x1 ;  /* 0xffffffffff0f7424 */ /* 0x000fe200078e00ff */
[----:B--2---:R-:W-:-:S04]  /*1f040*/  SHF.R.U32.HI R20, RZ, 0x5, R20 ;  /* 0x00000005ff147819 */ /* 0x004fc80000011614 */
[----:B------:R-:W-:-:S05]  /*1f050*/  LOP3.LUT R20, R20, 0x3, RZ, 0xc0, !PT ;  /* 0x0000000314147812 */ /* 0x000fca00078ec0ff */
[----:B------:R-:W-:-:S07]  /*1f060*/  IMAD.MOV.U32 R13, RZ, RZ, R20 ;  /* 0x000000ffff0d7224 */ /* 0x000fce00078e0014 */
[----:B-1----:R-:W-:Y:S05]  /*1f070*/  WARPSYNC.COLLECTIVE R15, `(.L_x_14376) ;  /* 0x000000000f087348 */ /* 0x002fea0003c00000 */
[----:B------:R0:W2:Y:S02]  /*1f080*/  SHFL.IDX P6, R14, R13, R12, R11 ;  /* 0x0000000c0d0e7389 */ /* 0x0000a400000c000b */
[----:B012---:R-:W-:Y:S01]  /*1f090*/  ENDCOLLECTIVE ;  /* 0x000000000000791b */ /* 0x007fe20003800000 */
.L_x_14376:
[----:B------:R-:W-:Y:S05]  /*1f0a0*/  BSYNC B0 ;  /* 0x0000000000007941 */ /* 0x000fea0003800000 */
.L_x_14375:
[----:B------:R-:W-:Y:S05]  /*1f0b0*/  BRA `(.L_x_14377) ;  /* 0xffffffa800ac7947 */ /* 0x000fea000383ffff */
.L_x_14238:
[----:B------:R-:W-:Y:S01]  /*1f0c0*/  BSSY B0, `(.L_x_14378) ;  /* 0x0000006000007945 */ /* 0x000fe20003800000 */
[----:B------:R-:W-:-:S07]  /*1f0d0*/  IMAD.MOV.U32 R15, RZ, RZ, -0x1 ;  /* 0xffffffffff0f7424 */ /* 0x000fce00078e00ff */
[----:B012---:R-:W-:Y:S05]  /*1f0e0*/  WARPSYNC.COLLECTIVE R15, `(.L_x_14379) ;  /* 0x000000000f0c7348 */ /* 0x007fea0003c00000 */
[----:B------:R-:W-:Y:S02]  /*1f0f0*/  ELECT P6, UR62, PT ;  /* 0x00000000003e782f */ /* 0x000fe400038c0000 */
[----:B------:R-:W-:Y:S01]  /*1f100*/  MOV R14, UR62 ;  /* 0x0000003e000e7c02 */ /* 0x000fe20008000f00 */
[----:B012---:R-:W-:Y:S10]  /*1f110*/  ENDCOLLECTIVE ;  /* 0x000000000000791b */ /* 0x007ff40003800000 */
.L_x_14379:
[----:B------:R-:W-:Y:S05]  /*1f120*/  BSYNC B0 ;  /* 0x0000000000007941 */ /* 0x000fea0003800000 */
.L_x_14378:
[----:B------:R-:W-:Y:S05]  /*1f130*/  BRA `(.L_x_14380) ;  /* 0xffffffa800b47947 */ /* 0x000fea000383ffff */
.L_x_14240:
[----:B--2---:R2:W3:Y:S02]  /*1f140*/  SYNCS.PHASECHK.TRANS64.TRYWAIT P0, [R0+URZ+0x16840], R3 ;  /* 0x01684003000075a7 */ /* 0x0044e4000800017f */
[----:B---3--:R-:W-:Y:S05]  /*1f150*/  @!P0 NANOSLEEP.SYNCS 0x989680 ;  /* 0x009896800000895d */ /* 0x008fea0003900000 */
[----:B------:R-:W3:Y:S02]  /*1f160*/  @!P0 SYNCS.PHASECHK.TRANS64 P0, [R0+URZ+0x16840], R3 ;  /* 0x01684003000085a7 */ /* 0x000ee4000800007f */
[----:B---3--:R-:W-:Y:S05]  /*1f170*/  @!P0 BRA `(.L_x_14240) ;  /* 0xfffffffc00f08947 */ /* 0x008fea000383ffff */
[----:B------:R-:W-:Y:S05]  /*1f180*/  BRA `(.L_x_14381) ;  /* 0xffffffac00047947 */ /* 0x000fea000383ffff */
.L_x_14244:
[----:B------:R-:W2:Y:S01]  /*1f190*/  LDL.LU R11, [R1+0x1c] ;  /* 0x00001c00010b7983 */ /* 0x000ea20000300800 */
[----:B------:R-:W-:Y:S01]  /*1f1a0*/  IMAD.MOV.U32 R5, RZ, RZ, R12 ;  /* 0x000000ffff057224 */ /* 0x000fe200078e000c */
[----:B------:R-:W-:Y:S01]  /*1f1b0*/  LOP3.LUT R10, R10, 0x7f, RZ, 0xc0, !PT ;  /* 0x0000007f0a0a7812 */ /* 0x000fe200078ec0ff */
[----:B------:R-:W-:Y:S02]  /*1f1c0*/  IMAD.MOV.U32 R13, RZ, RZ, R4 ;  /* 0x000000ffff0d7224 */ /* 0x000fe400078e0004 */
[----:B------:R-:W-:Y:S01]  /*1f1d0*/  IMAD.MOV.U32 R12, RZ, RZ, RZ ;  /* 0x000000ffff0c7224 */ /* 0x000fe200078e00ff */
[----:B------:R-:W-:Y:S01]  /*1f1e0*/  SHF.R.U32.HI R10, RZ, 0x3, R10 ;  /* 0x00000003ff0a7819 */ /* 0x000fe2000001160a */
[----:B------:R-:W-:-:S04]  /*1f1f0*/  IMAD.MOV.U32 R15, RZ, RZ, -0x1 ;  /* 0xffffffffff0f7424 */ /* 0x000fc800078e00ff */
        /* <DEDUP_REMOVED lines=8> */
.L_x_14382:
[----:B------:R-:W-:Y:S02]  /*1f280*/  IMAD.MOV.U32 R13, RZ, RZ, R0 ;  /* 0x000000ffff0d7224 */ /* 0x000fe400078e0000 */
[----:B------:R-:W-:-:S07]  /*1f290*/  IMAD.MOV.U32 R7, RZ, RZ, R14 ;  /* 0x000000ffff077224 */ /* 0x000fce00078e000e */
[----:B------:R-:W-:Y:S05]  /*1f2a0*/  WARPSYNC.COLLECTIVE R15, `(.L_x_14383) ;  /* 0x000000000f087348 */ /* 0x000fea0003c00000 */
[----:B------:R0:W1:Y:S02]  /*1f2b0*/  SHFL.IDX P6, R14, R13, R12, R11 ;  /* 0x0000000c0d0e7389 */ /* 0x00006400000c000b */
[----:B01----:R-:W-:Y:S01]  /*1f2c0*/  ENDCOLLECTIVE ;  /* 0x000000000000791b */ /* 0x003fe20003800000 */
.L_x_14383:
[----:B------:R-:W-:Y:S02]  /*1f2d0*/  IMAD.MOV.U32 R13, RZ, RZ, R4 ;  /* 0x000000ffff0d7224 */ /* 0x000fe400078e0004 */
[----:B------:R-:W-:Y:S02]  /*1f2e0*/  IMAD.MOV.U32 R12, RZ, RZ, 0x1 ;  /* 0x00000001ff0c7424 */ /* 0x000fe400078e00ff */
[----:B------:R-:W-:-:S07]  /*1f2f0*/  IMAD.MOV.U32 R8, RZ, RZ, R14 ;  /* 0x000000ffff087224 */ /* 0x000fce00078e000e */
[----:B------:R-:W-:Y:S05]  /*1f300*/  WARPSYNC.COLLECTIVE R15, `(.L_x_14384) ;  /* 0x000000000f087348 */ /* 0x000fea0003c00000 */
[----:B------:R0:W1:Y:S02]  /*1f310*/  SHFL.IDX P6, R14, R13, R12, R11 ;  /* 0x0000000c0d0e7389 */ /* 0x00006400000c000b */
[----:B01----:R-:W-:Y:S01]  /*1f320*/  ENDCOLLECTIVE ;  /* 0x000000000000791b */ /* 0x003fe20003800000 */
.L_x_14384:
        /* <DEDUP_REMOVED lines=13> */
.L_x_14385:
[----:B------:R-:W-:Y:S02]  /*1f400*/  IMAD.MOV.U32 R13, RZ, RZ, R4 ;  /* 0x000000ffff0d7224 */ /* 0x000fe400078e0004 */
[----:B------:R-:W-:Y:S02]  /*1f410*/  IMAD.MOV.U32 R12, RZ, RZ, 0x2 ;  /* 0x00000002ff0c7424 */ /* 0x000fe400078e00ff */
[----:B------:R-:W-:-:S07]  /*1f420*/  IMAD.MOV.U32 R8, RZ, RZ, R14 ;  /* 0x000000ffff087224 */ /* 0x000fce00078e000e */
[----:B------:R-:W-:Y:S05]  /*1f430*/  WARPSYNC.COLLECTIVE R15, `(.L_x_14386) ;  /* 0x000000000f087348 */ /* 0x000fea0003c00000 */
[----:B------:R0:W1:Y:S02]  /*1f440*/  SHFL.IDX P6, R14, R13, R12, R11 ;  /* 0x0000000c0d0e7389 */ /* 0x00006400000c000b */
[----:B01----:R-:W-:Y:S01]  /*1f450*/  ENDCOLLECTIVE ;  /* 0x000000000000791b */ /* 0x003fe20003800000 */
.L_x_14386:
        /* <DEDUP_REMOVED lines=14> */
.L_x_14387:
[----:B------:R-:W-:Y:S02]  /*1f540*/  IMAD.MOV.U32 R13, RZ, RZ, R4 ;  /* 0x000000ffff0d7224 */ /* 0x000fe400078e0004 */
[----:B------:R-:W-:Y:S02]  /*1f550*/  IMAD.MOV.U32 R12, RZ, RZ, 0x3 ;  /* 0x00000003ff0c7424 */ /* 0x000fe400078e00ff */
[----:B------:R-:W-:-:S07]  /*1f560*/  IMAD.MOV.U32 R8, RZ, RZ, R14 ;  /* 0x000000ffff087224 */ /* 0x000fce00078e000e */
[----:B------:R-:W-:Y:S05]  /*1f570*/  WARPSYNC.COLLECTIVE R15, `(.L_x_14388) ;  /* 0x000000000f087348 */ /* 0x000fea0003c00000 */
[----:B------:R0:W1:Y:S02]  /*1f580*/  SHFL.IDX P6, R14, R13, R12, R11 ;  /* 0x0000000c0d0e7389 */ /* 0x00006400000c000b */
[----:B01----:R-:W-:Y:S01]  /*1f590*/  ENDCOLLECTIVE ;  /* 0x000000000000791b */ /* 0x003fe20003800000 */
.L_x_14388:
        /* <DEDUP_REMOVED lines=14> */
.L_x_14389:
[----:B------:R-:W-:Y:S02]  /*1f680*/  IMAD.MOV.U32 R13, RZ, RZ, R4 ;  /* 0x000000ffff0d7224 */ /* 0x000fe400078e0004 */
[----:B------:R-:W-:Y:S02]  /*1f690*/  IMAD.MOV.U32 R12, RZ, RZ, 0x4 ;  /* 0x00000004ff0c7424 */ /* 0x000fe400078e00ff */
[----:B------:R-:W-:-:S07]  /*1f6a0*/  IMAD.MOV.U32 R8, RZ, RZ, R14 ;  /* 0x000000ffff087224 */ /* 0x000fce00078e000e */
[----:B------:R-:W-:Y:S05]  /*1f6b0*/  WARPSYNC.COLLECTIVE R15, `(.L_x_14390) ;  /* 0x000000000f087348 */ /* 0x000fea0003c00000 */
[----:B------:R0:W1:Y:S02]  /*1f6c0*/  SHFL.IDX P6, R14, R13, R12, R11 ;  /* 0x0000000c0d0e7389 */ /* 0x00006400000c000b */
[----:B01----:R-:W-:Y:S01]  /*1f6d0*/  ENDCOLLECTIVE ;  /* 0x000000000000791b */ /* 0x003fe20003800000 */
.L_x_14390:
        /* <DEDUP_REMOVED lines=14> */
.L_x_14391:
[----:B------:R-:W-:Y:S02]  /*1f7c0*/  IMAD.MOV.U32 R13, RZ, RZ, R4 ;  /* 0x000000ffff0d7224 */ /* 0x000fe400078e0004 */
[----:B------:R-:W-:Y:S02]  /*1f7d0*/  IMAD.MOV.U32 R12, RZ, RZ, 0x5 ;  /* 0x00000005ff0c7424 */ /* 0x000fe400078e00ff */
[----:B------:R-:W-:-:S07]  /*1f7e0*/  IMAD.MOV.U32 R8, RZ, RZ, R14 ;  /* 0x000000ffff087224 */ /* 0x000fce00078e000e */
[----:B------:R-:W-:Y:S05]  /*1f7f0*/  WARPSYNC.COLLECTIVE R15, `(.L_x_14392) ;  /* 0x000000000f087348 */ /* 0x000fea0003c00000 */
[----:B------:R0:W1:Y:S02]  /*1f800*/  SHFL.IDX P6, R14, R13, R12, R11 ;  /* 0x0000000c0d0e7389 */ /* 0x00006400000c000b */
[----:B01----:R-:W-:Y:S01]  /*1f810*/  ENDCOLLECTIVE ;  /* 0x000000000000791b */ /* 0x003fe20003800000 */
.L_x_14392:
        /* <DEDUP_REMOVED lines=14> */
.L_x_14393:
[----:B------:R-:W-:Y:S02]  /*1f900*/  IMAD.MOV.U32 R13, RZ, RZ, R4 ;  /* 0x000000ffff0d7224 */ /* 0x000fe400078e0004 */
[----:B------:R-:W-:Y:S02]  /*1f910*/  IMAD.MOV.U32 R12, RZ, RZ, 0x6 ;  /* 0x00000006ff0c7424 */ /* 0x000fe400078e00ff */
[----:B------:R-:W-:-:S07]  /*1f920*/  IMAD.MOV.U32 R8, RZ, RZ, R14 ;  /* 0x000000ffff087224 */ /* 0x000fce00078e000e */
[----:B------:R-:W-:Y:S05]  /*1f930*/  WARPSYNC.COLLECTIVE R15, `(.L_x_14394) ;  /* 0x000000000f087348 */ /* 0x000fea0003c00000 */
[----:B------:R0:W1:Y:S02]  /*1f940*/  SHFL.IDX P6, R14, R13, R12, R11 ;  /* 0x0000000c0d0e7389 */ /* 0x00006400000c000b */
[----:B01----:R-:W-:Y:S01]  /*1f950*/  ENDCOLLECTIVE ;  /* 0x000000000000791b */ /* 0x003fe20003800000 */
.L_x_14394:
        /* <DEDUP_REMOVED lines=14> */
.L_x_14395:
[----:B------:R-:W-:Y:S02]  /*1fa40*/  IMAD.MOV.U32 R13, RZ, RZ, R4 ;  /* 0x000000ffff0d7224 */ /* 0x000fe400078e0004 */
[----:B------:R-:W-:Y:S02]  /*1fa50*/  IMAD.MOV.U32 R12, RZ, RZ, 0x7 ;  /* 0x00000007ff0c7424 */ /* 0x000fe400078e00ff */
[----:B------:R-:W-:-:S07]  /*1fa60*/  IMAD.MOV.U32 R8, RZ, RZ, R14 ;  /* 0x000000ffff087224 */ /* 0x000fce00078e000e */
[----:B------:R-:W-:Y:S05]  /*1fa70*/  WARPSYNC.COLLECTIVE R15, `(.L_x_14396) ;  /* 0x000000000f087348 */ /* 0x000fea0003c00000 */
[----:B------:R0:W1:Y:S02]  /*1fa80*/  SHFL.IDX P6, R14, R13, R12, R11 ;  /* 0x0000000c0d0e7389 */ /* 0x00006400000c000b */
[----:B01----:R-:W-:Y:S01]  /*1fa90*/  ENDCOLLECTIVE ;  /* 0x000000000000791b */ /* 0x003fe20003800000 */
.L_x_14396:
[----:B------:R-:W-:-:S05]  /*1faa0*/  @!P1 LEA R8, P2, R21, R8, 0x1 ;  /* 0x0000000815089211 */ /* 0x000fca00078408ff */
[----:B------:R-:W-:-:S04]  /*1fab0*/  @!P1 IMAD.X R7, RZ, RZ, R7, P2 ;  /* 0x000000ffff079224 */ /* 0x000fc800010e0607 */
[----:B------:R-:W-:Y:S02]  /*1fac0*/  @!P1 IMAD.MOV.U32 R9, RZ, RZ, R7 ;  /* 0x000000ffff099224 */ /* 0x000fe400078e0007 */
[----:B------:R-:W-:Y:S02]  /*1fad0*/  IMAD.MOV.U32 R13, RZ, RZ, R0 ;  /* 0x000000ffff0d7224 */ /* 0x000fe400078e0000 */
[C---:B------:R-:W-:Y:S01]  /*1fae0*/  VIADD R0, R5.reuse, 0x70 ;  /* 0x0000007005007836 */ /* 0x040fe20000000000 */
        /* <DEDUP_REMOVED lines=10> */
.L_x_14397:
[----:B------:R-:W-:Y:S01]  /*1fb90*/  ISETP.GE.AND P2, PT, R0, R3, PT ;  /* 0x000000030000720c */ /* 0x000fe20003f46270 */
[----:B------:R-:W-:Y:S02]  /*1fba0*/  IMAD.MOV.U32 R13, RZ, RZ, R6 ;  /* 0x000000ffff0d7224 */ /* 0x000fe400078e0006 */
[----:B------:R-:W-:Y:S02]  /*1fbb0*/  IMAD.MOV.U32 R12, RZ, RZ, RZ ;  /* 0x000000ffff0c7224 */ /* 0x000fe400078e00ff */
[----:B------:R-:W-:-:S08]  /*1fbc0*/  IMAD.MOV.U32 R8, RZ, RZ, R14 ;  /* 0x000000ffff087224 */ /* 0x000fd000078e000e */
[----:B------:R-:W-:Y:S05]  /*1fbd0*/  WARPSYNC.COLLECTIVE R15, `(.L_x_14398) ;  /* 0x000000000f087348 */ /* 0x000fea0003c00000 */
[----:B------:R0:W1:Y:S02]  /*1fbe0*/  SHFL.IDX P6, R14, R13, R12, R11 ;  /* 0x0000000c0d0e7389 */ /* 0x00006400000c000b */
[----:B01----:R-:W-:Y:S01]  /*1fbf0*/  ENDCOLLECTIVE ;  /* 0x000000000000791b */ /* 0x003fe20003800000 */
.L_x_14398:
        /* <DEDUP_REMOVED lines=13> */
.L_x_14399:
[----:B------:R-:W-:Y:S02]  /*1fcd0*/  IMAD.MOV.U32 R13, RZ, RZ, R6 ;  /* 0x000000ffff0d7224 */ /* 0x000fe400078e0006 */
[----:B------:R-:W-:Y:S02]  /*1fce0*/  IMAD.MOV.U32 R12, RZ, RZ, 0x1 ;  /* 0x00000001ff0c7424 */ /* 0x000fe400078e00ff */
[----:B------:R-:W-:-:S07]  /*1fcf0*/  IMAD.MOV.U32 R7, RZ, RZ, R14 ;  /* 0x000000ffff077224 */ /* 0x000fce00078e000e */
[----:B------:R-:W-:Y:S05]  /*1fd00*/  WARPSYNC.COLLECTIVE R15, `(.L_x_14400) ;  /* 0x000000000f087348 */ /* 0x000fea0003c00000 */
[----:B------:R0:W1:Y:S02]  /*1fd10*/  SHFL.IDX P6, R14, R13, R12, R11 ;  /* 0x0000000c0d0e7389 */ /* 0x00006400000c000b */
[----:B01----:R-:W-:Y:S01]  /*1fd20*/  ENDCOLLECTIVE ;  /* 0x000000000000791b */ /* 0x003fe20003800000 */
.L_x_14400:
[----:B------:R-:W-:-:S05]  /*1fd30*/  @!P2 LEA R7, P1, R21, R7, 0x1 ;  /* 0x000000071507a211 */ /* 0x000fca00078208ff */
[----:B------:R-:W-:Y:S02]  /*1fd40*/  @!P2 IMAD.X R0, RZ, RZ, R0, P1 ;  /* 0x000000ffff00a224 */ /* 0x000fe400008e0600 */
[----:B------:R-:W-:Y:S02]  /*1fd50*/  @!P2 IMAD.MOV.U32 R8, RZ, RZ, R7 ;  /* 0x000000ffff08a224 */ /* 0x000fe400078e0007 */
        /* <DEDUP_REMOVED lines=12> */
.L_x_14401:
[----:B------:R-:W-:Y:S02]  /*1fe20*/  IMAD.MOV.U32 R13, RZ, RZ, R6 ;  /* 0x000000ffff0d7224 */ /* 0x000fe400078e0006 */
[----:B------:R-:W-:Y:S02]  /*1fe30*/  IMAD.MOV.U32 R12, RZ, RZ, 0x2 ;  /* 0x00000002ff0c7424 */ /* 0x000fe400078e00ff */
[----:B------:R-:W-:-:S07]  /*1fe40*/  IMAD.MOV.U32 R8, RZ, RZ, R14 ;  /* 0x000000ffff087224 */ /* 0x000fce00078e000e */
[----:B------:R-:W-:Y:S05]  /*1fe50*/  WARPSYNC.COLLECTIVE R15, `(.L_x_14402) ;  /* 0x000000000f087348 */ /* 0x000fea0003c00000 */
[----:B------:R0:W1:Y:S02]  /*1fe60*/  SHFL.IDX P6, R14, R13, R12, R11 ;  /* 0x0000000c0d0e7389 */ /* 0x00006400000c000b */
[----:B01----:R-:W-:Y:S01]  /*1fe70*/  ENDCOLLECTIVE ;  /* 0x000000000000791b */ /* 0x003fe20003800000 */
.L_x_14402:
        /* <DEDUP_REMOVED lines=13> */
.L_x_14403:
[----:B------:R-:W-:Y:S02]  /*1ff50*/  IMAD.MOV.U32 R13, RZ, RZ, R6 ;  /* 0x000000ffff0d7224 */ /* 0x000fe400078e0006 */
[----:B------:R-:W-:Y:S02]  /*1ff60*/  IMAD.MOV.U32 R12, RZ, RZ, 0x3 ;  /* 0x00000003ff0c7424 */ /* 0x000fe400078e00ff */
[----:B------:R-:W-:-:S07]  /*1ff70*/  IMAD.MOV.U32 R8, RZ, RZ, R14 ;  /* 0x000000ffff087224 */ /* 0x000fce00078e000e */
[----:B------:R-:W-:Y:S05]  /*1ff80*/  WARPSYNC.COLLECTIVE R15, `(.L_x_14404) ;  /* 0x000000000f087348 */ /* 0x000fea0003c00000 */
[----:B------:R0:W1:Y:S02]  /*1ff90*/  SHFL.IDX P6, R14, R13, R12, R11 ;  /* 0x0000000c0d0e7389 */ /* 0x00006400000c000b */
[----:B01----:R-:W-:Y:S01]  /*1ffa0*/  ENDCOLLECTIVE ;  /* 0x000000000000791b */ /* 0x003fe20003800000 */
.L_x_14404:
        /* <DEDUP_REMOVED lines=12> */
.L_x_14405:
[----:B------:R-:W-:Y:S05]  /*20070*/  BRA `(.L_x_14406) ;  /* 0xffffffac00287947 */ /* 0x000fea000383ffff */
.L_x_14247:
[----:B0-----:R0:W1:Y:S02]  /*20080*/  SYNCS.PHASECHK.TRANS64.TRYWAIT P0, [R22+URZ+0x16820], R3 ;  /* 0x01682003160075a7 */ /* 0x001064000800017f */
[----:B-1----:R-:W-:Y:S05]  /*20090*/  @!P0 NANOSLEEP.SYNCS 0x989680 ;  /* 0x009896800000895d */ /* 0x002fea0003900000 */
[----:B------:R-:W1:Y:S02]  /*200a0*/  @!P0 SYNCS.PHASECHK.TRANS64 P0, [R22+URZ+0x16820], R3 ;  /* 0x01682003160085a7 */ /* 0x000e64000800007f */
[----:B-1----:R-:W-:Y:S05]  /*200b0*/  @!P0 BRA `(.L_x_14247) ;  /* 0xfffffffc00f08947 */ /* 0x002fea000383ffff */
[----:B------:R-:W-:Y:S05]  /*200c0*/  BRA `(.L_x_14407) ;  /* 0xffffffac00987947 */ /* 0x000fea000383ffff */
.L_x_14256:
[----:B0-----:R0:W2:Y:S02]  /*200d0*/  SYNCS.PHASECHK.TRANS64.TRYWAIT P0, [R2+URZ+0x16840], R3 ;  /* 0x01684003020075a7 */ /* 0x0010a4000800017f */
[----:B--2---:R-:W-:Y:S05]  /*200e0*/  @!P0 NANOSLEEP.SYNCS 0x989680 ;  /* 0x009896800000895d */ /* 0x004fea0003900000 */
[----:B------:R-:W2:Y:S02]  /*200f0*/  @!P0 SYNCS.PHASECHK.TRANS64 P0, [R2+URZ+0x16840], R3 ;  /* 0x01684003020085a7 */ /* 0x000ea4000800007f */
[----:B--2---:R-:W-:Y:S05]  /*20100*/  @!P0 BRA `(.L_x_14256) ;  /* 0xfffffffc00f08947 */ /* 0x004fea000383ffff */
[----:B------:R-:W-:Y:S05]  /*20110*/  BRA `(.L_x_14408) ;  /* 0xffffffb0004c7947 */ /* 0x000fea000383ffff */
.L_x_14261:
[----:B0-----:R0:W1:Y:S02]  /*20120*/  SYNCS.PHASECHK.TRANS64.TRYWAIT P0, [R3+URZ+0x60], R2 ;  /* 0x00006002030075a7 */ /* 0x001064000800017f */
[----:B-1----:R-:W-:Y:S05]  /*20130*/  @!P0 NANOSLEEP.SYNCS 0x989680 ;  /* 0x009896800000895d */ /* 0x002fea0003900000 */
[----:B------:R-:W1:Y:S02]  /*20140*/  @!P0 SYNCS.PHASECHK.TRANS64 P0, [R3+URZ+0x60], R2 ;  /* 0x00006002030085a7 */ /* 0x000e64000800007f */
[----:B-1----:R-:W-:Y:S05]  /*20150*/  @!P0 BRA `(.L_x_14261) ;  /* 0xfffffffc00f08947 */ /* 0x002fea000383ffff */
[----:B------:R-:W-:Y:S05]  /*20160*/  BRA `(.L_x_14409) ;  /* 0xffffffb000d87947 */ /* 0x000fea000383ffff */
.L_x_14269:
[----:B0-----:R0:W2:Y:S02]  /*20170*/  SYNCS.PHASECHK.TRANS64.TRYWAIT P0, [R2+URZ+0x16840], R3 ;  /* 0x01684003020075a7 */ /* 0x0010a4000800017f */
[----:B--2---:R-:W-:Y:S05]  /*20180*/  @!P0 NANOSLEEP.SYNCS 0x989680 ;  /* 0x009896800000895d */ /* 0x004fea0003900000 */
[----:B------:R-:W2:Y:S02]  /*20190*/  @!P0 SYNCS.PHASECHK.TRANS64 P0, [R2+URZ+0x16840], R3 ;  /* 0x01684003020085a7 */ /* 0x000ea4000800007f */
[----:B--2---:R-:W-:Y:S05]  /*201a0*/  @!P0 BRA `(.L_x_14269) ;  /* 0xfffffffc00f08947 */ /* 0x004fea000383ffff */
[----:B------:R-:W-:Y:S05]  /*201b0*/  BRA `(.L_x_14410) ;  /* 0xffffffb800207947 */ /* 0x000fea000383ffff */
.L_x_14274:
[----:B0-----:R0:W1:Y:S02]  /*201c0*/  SYNCS.PHASECHK.TRANS64.TRYWAIT P0, [R10+URZ+0x60], R26 ;  /* 0x0000601a0a0075a7 */ /* 0x001064000800017f */
[----:B-1----:R-:W-:Y:S05]  /*201d0*/  @!P0 NANOSLEEP.SYNCS 0x989680 ;  /* 0x009896800000895d */ /* 0x002fea0003900000 */
[----:B------:R-:W1:Y:S02]  /*201e0*/  @!P0 SYNCS.PHASECHK.TRANS64 P0, [R10+URZ+0x60], R26 ;  /* 0x0000601a0a0085a7 */ /* 0x000e64000800007f */
[----:B-1----:R-:W-:Y:S05]  /*201f0*/  @!P0 BRA `(.L_x_14274) ;  /* 0xfffffffc00f08947 */ /* 0x002fea000383ffff */
[----:B------:R-:W-:Y:S05]  /*20200*/  BRA `(.L_x_14411) ;  /* 0xffffffb800ac7947 */ /* 0x000fea000383ffff */
.L_x_14282:
[----:B0-----:R0:W2:Y:S02]  /*20210*/  SYNCS.PHASECHK.TRANS64.TRYWAIT P0, [R2+URZ+0x16840], R3 ;  /* 0x01684003020075a7 */ /* 0x0010a4000800017f */
[----:B--2---:R-:W-:Y:S05]  /*20220*/  @!P0 NANOSLEEP.SYNCS 0x989680 ;  /* 0x009896800000895d */ /* 0x004fea0003900000 */
[----:B------:R-:W2:Y:S02]  /*20230*/  @!P0 SYNCS.PHASECHK.TRANS64 P0, [R2+URZ+0x16840], R3 ;  /* 0x01684003020085a7 */ /* 0x000ea4000800007f */
[----:B--2---:R-:W-:Y:S05]  /*20240*/  @!P0 BRA `(.L_x_14282) ;  /* 0xfffffffc00f08947 */ /* 0x004fea000383ffff */
[----:B------:R-:W-:Y:S05]  /*20250*/  BRA `(.L_x_14412) ;  /* 0xffffffbc00c07947 */ /* 0x000fea000383ffff */
.L_x_14287:
[----:B0-----:R0:W1:Y:S02]  /*20260*/  SYNCS.PHASECHK.TRANS64.TRYWAIT P0, [R5+URZ+0x60], R7 ;  /* 0x00006007050075a7 */ /* 0x001064000800017f */
[----:B-1----:R-:W-:Y:S05]  /*20270*/  @!P0 NANOSLEEP.SYNCS 0x989680 ;  /* 0x009896800000895d */ /* 0x002fea0003900000 */
[----:B------:R-:W1:Y:S02]  /*20280*/  @!P0 SYNCS.PHASECHK.TRANS64 P0, [R5+URZ+0x60], R7 ;  /* 0x00006007050085a7 */ /* 0x000e64000800007f */
[----:B-1----:R-:W-:Y:S05]  /*20290*/  @!P0 BRA `(.L_x_14287) ;  /* 0xfffffffc00f08947 */ /* 0x002fea000383ffff */
[----:B------:R-:W-:Y:S05]  /*202a0*/  BRA `(.L_x_14413) ;  /* 0xffffffc000507947 */ /* 0x000fea000383ffff */
.L_x_14297:
[----:B0-----:R0:W1:Y:S02]  /*202b0*/  SYNCS.PHASECHK.TRANS64.TRYWAIT P0, [R3+URZ+0x16860], R0 ;  /* 0x01686000030075a7 */ /* 0x001064000800017f */
[----:B-1----:R-:W-:Y:S05]  /*202c0*/  @!P0 NANOSLEEP.SYNCS 0x989680 ;  /* 0x009896800000895d */ /* 0x002fea0003900000 */
[----:B------:R-:W1:Y:S02]  /*202d0*/  @!P0 SYNCS.PHASECHK.TRANS64 P0, [R3+URZ+0x16860], R0 ;  /* 0x01686000030085a7 */ /* 0x000e64000800007f */
[----:B-1----:R-:W-:Y:S05]  /*202e0*/  @!P0 BRA `(.L_x_14297) ;  /* 0xfffffffc00f08947 */ /* 0x002fea000383ffff */
[----:B------:R-:W-:Y:S05]  /*202f0*/  BRA `(.L_x_14414) ;  /* 0xffffffc400507947 */ /* 0x000fea000383ffff */
.L_x_14303:
[----:B------:R-:W-:Y:S01]  /*20300*/  BSSY B0, `(.L_x_14415) ;  /* 0x0000008000007945 */ /* 0x000fe20003800000 */
[----:B------:R-:W-:Y:S02]  /*20310*/  IMAD.MOV.U32 R13, RZ, RZ, R16 ;  /* 0x000000ffff0d7224 */ /* 0x000fe400078e0010 */
[----:B0-----:R-:W-:Y:S02]  /*20320*/  IMAD.MOV.U32 R12, RZ, RZ, RZ ;  /* 0x000000ffff0c7224 */ /* 0x001fe400078e00ff */
[----:B------:R-:W-:Y:S02]  /*20330*/  IMAD.MOV.U32 R11, RZ, RZ, 0x1f ;  /* 0x0000001fff0b7424 */ /* 0x000fe400078e00ff */
[----:B------:R-:W-:-:S07]  /*20340*/  IMAD.MOV.U32 R15, RZ, RZ, -0x1 ;  /* 0xffffffffff0f7424 */ /* 0x000fce00078e00ff */
[----:B------:R-:W-:Y:S05]  /*20350*/  WARPSYNC.COLLECTIVE R15, `(.L_x_14416) ;  /* 0x000000000f087348 */ /* 0x000fea0003c00000 */
[----:B------:R0:W1:Y:S02]  /*20360*/  SHFL.IDX P6, R14, R13, R12, R11 ;  /* 0x0000000c0d0e7389 */ /* 0x00006400000c000b */
[----:B01----:R-:W-:Y:S01]  /*20370*/  ENDCOLLECTIVE ;  /* 0x000000000000791b */ /* 0x003fe20003800000 */
.L_x_14416:
[----:B------:R-:W-:Y:S05]  /*20380*/  BSYNC B0 ;  /* 0x0000000000007941 */ /* 0x000fea0003800000 */
.L_x_14415:
        /* <DEDUP_REMOVED lines=9> */
.L_x_14417:
        /* <DEDUP_REMOVED lines=18> */
.L_x_14418:
[----:B------:R-:W-:Y:S01]  /*20540*/  IMAD.MOV.U32 R12, RZ, RZ, 0x2 ;  /* 0x00000002ff0c7424 */ /* 0x000fe200078e00ff */
[----:B------:R-:W-:-:S05]  /*20550*/  SEL R4, R14, RZ, P1 ;  /* 0x000000ff0e047207 */ /* 0x000fca0000800000 */
[----:B------:R-:W-:-:S04]  /*20560*/  IMAD.IADD R4, R17, 0x1, R4 ;  /* 0x0000000111047824 */ /* 0x000fc800078e0204 */
[----:B------:R-:W-:-:S07]  /*20570*/  IMAD.MOV.U32 R13, RZ, RZ, R4 ;  /* 0x000000ffff0d7224 */ /* 0x000fce00078e0004 */
[----:B------:R-:W-:Y:S05]  /*20580*/  WARPSYNC.COLLECTIVE R15, `(.L_x_14419) ;  /* 0x000000000f087348 */ /* 0x000fea0003c00000 */
[----:B------:R0:W1:Y:S02]  /*20590*/  SHFL.UP P6, R14, R13, R12, R11 ;  /* 0x0400000c0d0e7389 */ /* 0x00006400000c000b */
[----:B01----:R-:W-:Y:S01]  /*205a0*/  ENDCOLLECTIVE ;  /* 0x000000000000791b */ /* 0x003fe20003800000 */
.L_x_14419:
[----:B------:R-:W-:Y:S01]  /*205b0*/  IMAD.MOV.U32 R12, RZ, RZ, 0x4 ;  /* 0x00000004ff0c7424 */ /* 0x000fe200078e00ff */
[----:B------:R-:W-:-:S05]  /*205c0*/  SEL R3, R14, RZ, P2 ;  /* 0x000000ff0e037207 */ /* 0x000fca0001000000 */
[----:B------:R-:W-:-:S04]  /*205d0*/  IMAD.IADD R6, R4, 0x1, R3 ;  /* 0x0000000104067824 */ /* 0x000fc800078e0203 */
[----:B------:R-:W-:-:S07]  /*205e0*/  IMAD.MOV.U32 R13, RZ, RZ, R6 ;  /* 0x000000ffff0d7224 */ /* 0x000fce00078e0006 */
[----:B------:R-:W-:Y:S05]  /*205f0*/  WARPSYNC.COLLECTIVE R15, `(.L_x_14420) ;  /* 0x000000000f087348 */ /* 0x000fea0003c00000 */
[----:B------:R0:W1:Y:S02]  /*20600*/  SHFL.UP P6, R14, R13, R12, R11 ;  /* 0x0400000c0d0e7389 */ /* 0x00006400000c000b */
[----:B01----:R-:W-:Y:S01]  /*20610*/  ENDCOLLECTIVE ;  /* 0x000000000000791b */ /* 0x003fe20003800000 */
.L_x_14420:
[----:B------:R-:W-:Y:S01]  /*20620*/  IMAD.MOV.U32 R12, RZ, RZ, 0x8 ;  /* 0x00000008ff0c7424 */ /* 0x000fe200078e00ff */
[----:B------:R-:W-:-:S05]  /*20630*/  SEL R3, R14, RZ, P3 ;  /* 0x000000ff0e037207 */ /* 0x000fca0001800000 */
[----:B------:R-:W-:-:S04]  /*20640*/  IMAD.IADD R2, R6, 0x1, R3 ;  /* 0x0000000106027824 */ /* 0x000fc800078e0203 */
[----:B------:R-:W-:-:S07]  /*20650*/  IMAD.MOV.U32 R13, RZ, RZ, R2 ;  /* 0x000000ffff0d7224 */ /* 0x000fce00078e0002 */
[----:B------:R-:W-:Y:S05]  /*20660*/  WARPSYNC.COLLECTIVE R15, `(.L_x_14421) ;  /* 0x000000000f087348 */ /* 0x000fea0003c00000 */
[----:B------:R0:W1:Y:S02]  /*20670*/  SHFL.UP P6, R14, R13, R12, R11 ;  /* 0x0400000c0d0e7389 */ /* 0x00006400000c000b */
[----:B01----:R-:W-:Y:S01]  /*20680*/  ENDCOLLECTIVE ;  /* 0x000000000000791b */ /* 0x003fe20003800000 */
.L_x_14421:
[----:B------:R-:W-:Y:S01]  /*20690*/  IMAD.MOV.U32 R12, RZ, RZ, 0x10 ;  /* 0x00000010ff0c7424 */ /* 0x000fe200078e00ff */
[----:B------:R-:W-:-:S05]  /*206a0*/  SEL R3, R14, RZ, P4 ;  /* 0x000000ff0e037207 */ /* 0x000fca0002000000 */
[----:B------:R-:W-:-:S04]  /*206b0*/  IMAD.IADD R3, R2, 0x1, R3 ;  /* 0x0000000102037824 */ /* 0x000fc800078e0203 */
[----:B------:R-:W-:-:S07]  /*206c0*/  IMAD.MOV.U32 R13, RZ, RZ, R3 ;  /* 0x000000ffff0d7224 */ /* 0x000fce00078e0003 */
[----:B------:R-:W-:Y:S05]  /*206d0*/  WARPSYNC.COLLECTIVE R15, `(.L_x_14422) ;  /* 0x000000000f087348 */ /* 0x000fea0003c00000 */
[----:B------:R0:W1:Y:S02]  /*206e0*/  SHFL.UP P6, R14, R13, R12, R11 ;  /* 0x0400000c0d0e7389 */ /* 0x00006400000c000b */
[----:B01----:R-:W-:Y:S01]  /*206f0*/  ENDCOLLECTIVE ;  /* 0x000000000000791b */ /* 0x003fe20003800000 */
.L_x_14422:
        /* <DEDUP_REMOVED lines=8> */
.L_x_14423:
[----:B------:R-:W-:Y:S05]  /*20780*/  BRA `(.L_x_14424) ;  /* 0xffffffc400847947 */ /* 0x000fea000383ffff */
.L_x_14308:
[----:B------:R-:W-:Y:S01]  /*20790*/  BSSY B0, `(.L_x_14425) ;  /* 0x0000008000007945 */ /* 0x000fe20003800000 */
[----:B-----5:R-:W-:Y:S02]  /*207a0*/  IMAD.MOV.U32 R13, RZ, RZ, R17 ;  /* 0x000000ffff0d7224 */ /* 0x020fe400078e0011 */
[----:B0-----:R-:W-:Y:S02]  /*207b0*/  IMAD.MOV.U32 R12, RZ, RZ, 0x1 ;  /* 0x00000001ff0c7424 */ /* 0x001fe400078e00ff */
[----:B------:R-:W-:Y:S02]  /*207c0*/  IMAD.MOV.U32 R11, RZ, RZ, RZ ;  /* 0x000000ffff0b7224 */ /* 0x000fe400078e00ff */
[----:B------:R-:W-:-:S07]  /*207d0*/  IMAD.MOV.U32 R15, RZ, RZ, -0x1 ;  /* 0xffffffffff0f7424 */ /* 0x000fce00078e00ff */
[----:B-1----:R-:W-:Y:S05]  /*207e0*/  WARPSYNC.COLLECTIVE R15, `(.L_x_14426) ;  /* 0x000000000f087348 */ /* 0x002fea0003c00000 */
[----:B------:R0:W2:Y:S02]  /*207f0*/  SHFL.UP P6, R14, R13, R12, R11 ;  /* 0x0400000c0d0e7389 */ /* 0x0000a400000c000b */
[----:B012---:R-:W-:Y:S01]  /*20800*/  ENDCOLLECTIVE ;  /* 0x000000000000791b */ /* 0x007fe20003800000 */
.L_x_14426:
[----:B------:R-:W-:Y:S05]  /*20810*/  BSYNC B0 ;  /* 0x0000000000007941 */ /* 0x000fea0003800000 */
.L_x_14425:
        /* <DEDUP_REMOVED lines=8> */
.L_x_14427:
[----:B------:R-:W-:Y:S01]  /*208a0*/  IMAD.MOV.U32 R12, RZ, RZ, 0x4 ;  /* 0x00000004ff0c7424 */ /* 0x000fe200078e00ff */
[----:B------:R-:W-:-:S05]  /*208b0*/  SEL R2, R14, RZ, P2 ;  /* 0x000000ff0e027207 */ /* 0x000fca0001000000 */
[----:B------:R-:W-:-:S04]  /*208c0*/  IMAD.IADD R2, R13, 0x1, R2 ;  /* 0x000000010d027824 */ /* 0x000fc800078e0202 */
[----:B------:R-:W-:-:S07]  /*208d0*/  IMAD.MOV.U32 R13, RZ, RZ, R2 ;  /* 0x000000ffff0d7224 */ /* 0x000fce00078e0002 */
[----:B------:R-:W-:Y:S05]  /*208e0*/  WARPSYNC.COLLECTIVE R15, `(.L_x_14428) ;  /* 0x000000000f087348 */ /* 0x000fea0003c00000 */
[----:B------:R0:W1:Y:S02]  /*208f0*/  SHFL.UP P6, R14, R13, R12, R11 ;  /* 0x0400000c0d0e7389 */ /* 0x00006400000c000b */
[----:B01----:R-:W-:Y:S01]  /*20900*/  ENDCOLLECTIVE ;  /* 0x000000000000791b */ /* 0x003fe20003800000 */
.L_x_14428:
[----:B------:R-:W-:Y:S01]  /*20910*/  IMAD.MOV.U32 R12, RZ, RZ, 0x8 ;  /* 0x00000008ff0c7424 */ /* 0x000fe200078e00ff */
[----:B------:R-:W-:-:S05]  /*20920*/  SEL R3, R14, RZ, P3 ;  /* 0x000000ff0e037207 */ /* 0x000fca0001800000 */
[----:B------:R-:W-:-:S04]  /*20930*/  IMAD.IADD R3, R2, 0x1, R3 ;  /* 0x0000000102037824 */ /* 0x000fc800078e0203 */
[----:B------:R-:W-:-:S07]  /*20940*/  IMAD.MOV.U32 R13, RZ, RZ, R3 ;  /* 0x000000ffff0d7224 */ /* 0x000fce00078e0003 */
[----:B------:R-:W-:Y:S05]  /*20950*/  WARPSYNC.COLLECTIVE R15, `(.L_x_14429) ;  /* 0x000000000f087348 */ /* 0x000fea0003c00000 */
[----:B------:R0:W1:Y:S02]  /*20960*/  SHFL.UP P6, R14, R13, R12, R11 ;  /* 0x0400000c0d0e7389 */ /* 0x00006400000c000b */
[----:B01----:R-:W-:Y:S01]  /*20970*/  ENDCOLLECTIVE ;  /* 0x000000000000791b */ /* 0x003fe20003800000 */
.L_x_14429:
[----:B------:R-:W-:Y:S01]  /*20980*/  IMAD.MOV.U32 R12, RZ, RZ, 0x10 ;  /* 0x00000010ff0c7424 */ /* 0x000fe200078e00ff */
[----:B------:R-:W-:-:S05]  /*20990*/  SEL R4, R14, RZ, P4 ;  /* 0x000000ff0e047207 */ /* 0x000fca0002000000 */
[----:B------:R-:W-:-:S04]  /*209a0*/  IMAD.IADD R4, R3, 0x1, R4 ;  /* 0x0000000103047824 */ /* 0x000fc800078e0204 */
[----:B------:R-:W-:-:S07]  /*209b0*/  IMAD.MOV.U32 R13, RZ, RZ, R4 ;  /* 0x000000ffff0d7224 */ /* 0x000fce00078e0004 */
[----:B------:R-:W-:Y:S05]  /*209c0*/  WARPSYNC.COLLECTIVE R15, `(.L_x_14430) ;  /* 0x000000000f087348 */ /* 0x000fea0003c00000 */
[----:B------:R0:W1:Y:S02]  /*209d0*/  SHFL.UP P6, R14, R13, R12, R11 ;  /* 0x0400000c0d0e7389 */ /* 0x00006400000c000b */
[----:B01----:R-:W-:Y:S01]  /*209e0*/  ENDCOLLECTIVE ;  /* 0x000000000000791b */ /* 0x003fe20003800000 */
.L_x_14430:
        /* <DEDUP_REMOVED lines=8> */
.L_x_14431:
[----:B------:R-:W-:Y:S05]  /*20a70*/  BRA `(.L_x_14432) ;  /* 0xffffffc400647947 */ /* 0x000fea000383ffff */
.L_x_14310:
[----:B------:R-:W-:Y:S01]  /*20a80*/  BSSY B0, `(.L_x_14433) ;  /* 0x0000006000007945 */ /* 0x000fe20003800000 */
[----:B------:R-:W-:Y:S01]  /*20a90*/  PLOP3.LUT P6, PT, P6, PT, PT, 0x8, 0x0 ;  /* 0x000000000000781c */ /* 0x000fe200037ce170 */
[----:B------:R-:W-:-:S12]  /*20aa0*/  IMAD.MOV.U32 R15, RZ, RZ, -0x1 ;  /* 0xffffffffff0f7424 */ /* 0x000fd800078e00ff */
[----:B01----:R-:W-:Y:S05]  /*20ab0*/  WARPSYNC.COLLECTIVE R15, `(.L_x_14434) ;  /* 0x000000000f087348 */ /* 0x003fea0003c00000 */
[----:B------:R-:W-:Y:S01]  /*20ac0*/  VOTE.ANY R14, PT, P6 ;  /* 0x00000000000e7806 */ /* 0x000fe200030e0100 */
[----:B01----:R-:W-:Y:S06]  /*20ad0*/  ENDCOLLECTIVE ;  /* 0x000000000000791b */ /* 0x003fec0003800000 */
.L_x_14434:
[----:B------:R-:W-:Y:S05]  /*20ae0*/  BSYNC B0 ;  /* 0x0000000000007941 */ /* 0x000fea0003800000 */
.L_x_14433:
        /* <DEDUP_REMOVED lines=9> */
.L_x_14435:
[----:B------:R-:W-:Y:S01]  /*20b80*/  IMAD.MOV.U32 R17, RZ, RZ, R14 ;  /* 0x000000ffff117224 */ /* 0x000fe200078e000e */
[----:B------:R-:W-:Y:S06]  /*20b90*/  BRA `(.L_x_14436) ;  /* 0xffffffc400547947 */ /* 0x000fec000383ffff */
.L_x_14312:
[----:B------:R-:W-:Y:S01]  /*20ba0*/  BSSY B0, `(.L_x_14437) ;  /* 0x0000007000007945 */ /* 0x000fe20003800000 */
[----:B------:R-:W-:Y:S02]  /*20bb0*/  IMAD.MOV.U32 R13, RZ, RZ, R3 ;  /* 0x000000ffff0d7224 */ /* 0x000fe400078e0003 */
[----:B------:R-:W-:Y:S02]  /*20bc0*/  IMAD.MOV.U32 R11, RZ, RZ, 0x1f ;  /* 0x0000001fff0b7424 */ /* 0x000fe400078e00ff */
[----:B------:R-:W-:-:S07]  /*20bd0*/  IMAD.MOV.U32 R15, RZ, RZ, -0x1 ;  /* 0xffffffffff0f7424 */ /* 0x000fce00078e00ff */
[----:B-123--:R-:W-:Y:S05]  /*20be0*/  WARPSYNC.COLLECTIVE R15, `(.L_x_14438) ;  /* 0x000000000f087348 */ /* 0x00efea0003c00000 */
[----:B------:R0:W4:Y:S02]  /*20bf0*/  SHFL.IDX P6, R14, R13, R12, R11 ;  /* 0x0000000c0d0e7389 */ /* 0x00012400000c000b */
[----:B01234-:R-:W-:Y:S01]  /*20c00*/  ENDCOLLECTIVE ;  /* 0x000000000000791b */ /* 0x01ffe20003800000 */
.L_x_14438:
[----:B------:R-:W-:Y:S05]  /*20c10*/  BSYNC B0 ;  /* 0x0000000000007941 */ /* 0x000fea0003800000 */
.L_x_14437:
[----:B------:R-:W-:Y:S05]  /*20c20*/  BRA `(.L_x_14311) ;  /* 0xffffffc4004c7947 */ /* 0x000fea000383ffff */
.L_x_14316:
[----:B0-----:R0:W2:Y:S02]  /*20c30*/  SYNCS.PHASECHK.TRANS64.TRYWAIT P0, [R9+URZ+0x16820], R0 ;  /* 0x01682000090075a7 */ /* 0x0010a4000800017f */
[----:B--2---:R-:W-:Y:S05]  /*20c40*/  @!P0 NANOSLEEP.SYNCS 0x989680 ;  /* 0x009896800000895d */ /* 0x004fea0003900000 */
[----:B------:R-:W2:Y:S02]  /*20c50*/  @!P0 SYNCS.PHASECHK.TRANS64 P0, [R9+URZ+0x16820], R0 ;  /* 0x01682000090085a7 */ /* 0x000ea4000800007f */
[----:B--2---:R-:W-:Y:S05]  /*20c60*/  @!P0 BRA `(.L_x_14316) ;  /* 0xfffffffc00f08947 */ /* 0x004fea000383ffff */
[----:B------:R-:W-:Y:S05]  /*20c70*/  BRA `(.L_x_14439) ;  /* 0xffffffc800c47947 */ /* 0x000fea000383ffff */
.L_x_14317:
        /* <DEDUP_REMOVED lines=11> */
.L_x_14441:
[----:B------:R-:W-:Y:S05]  /*20d30*/  BSYNC B0 ;  /* 0x0000000000007941 */ /* 0x000fea0003800000 */
.L_x_14440:
[----:B------:R-:W-:Y:S05]  /*20d40*/  BRA `(.L_x_14442) ;  /* 0xffffffc800ac7947 */ /* 0x000fea000383ffff */
.L_x_14318:
[----:B------:R-:W-:Y:S01]  /*20d50*/  BSSY B0, `(.L_x_14443) ;  /* 0x0000006000007945 */ /* 0x000fe20003800000 */
[----:B------:R-:W-:-:S07]  /*20d60*/  IMAD.MOV.U32 R15, RZ, RZ, -0x1 ;  /* 0xffffffffff0f7424 */ /* 0x000fce00078e00ff */
[----:B01----:R-:W-:Y:S05]  /*20d70*/  WARPSYNC.COLLECTIVE R15, `(.L_x_14444) ;  /* 0x000000000f0c7348 */ /* 0x003fea0003c00000 */
[----:B------:R-:W-:Y:S02]  /*20d80*/  ELECT P6, UR62, PT ;  /* 0x00000000003e782f */ /* 0x000fe400038c0000 */
[----:B------:R-:W-:Y:S01]  /*20d90*/  MOV R14, UR62 ;  /* 0x0000003e000e7c02 */ /* 0x000fe20008000f00 */
[----:B01----:R-:W-:Y:S10]  /*20da0*/  ENDCOLLECTIVE ;  /* 0x000000000000791b */ /* 0x003ff40003800000 */
.L_x_14444:
[----:B------:R-:W-:Y:S05]  /*20db0*/  BSYNC B0 ;  /* 0x0000000000007941 */ /* 0x000fea0003800000 */
.L_x_14443:
[----:B------:R-:W-:Y:S05]  /*20dc0*/  BRA `(.L_x_14445) ;  /* 0xffffffc800a07947 */ /* 0x000fea000383ffff */
.L_x_14320:
[----:B0-----:R0:W2:Y:S02]  /*20dd0*/  SYNCS.PHASECHK.TRANS64.TRYWAIT P0, [R5+URZ], R4 ;  /* 0x00000004050075a7 */ /* 0x0010a4000800017f */
[----:B--2---:R-:W-:Y:S05]  /*20de0*/  @!P0 NANOSLEEP.SYNCS 0x989680 ;  /* 0x009896800000895d */ /* 0x004fea0003900000 */
[----:B------:R-:W2:Y:S02]  /*20df0*/  @!P0 SYNCS.PHASECHK.TRANS64 P0, [R5+URZ], R4 ;  /* 0x00000004050085a7 */ /* 0x000ea4000800007f */
[----:B--2---:R-:W-:Y:S05]  /*20e00*/  @!P0 BRA `(.L_x_14320) ;  /* 0xfffffffc00f08947 */ /* 0x004fea000383ffff */
[----:B------:R-:W-:Y:S05]  /*20e10*/  BRA `(.L_x_14446) ;  /* 0xffffffc800d47947 */ /* 0x000fea000383ffff */
.L_x_14321:
[----:B--2---:R2:W3:Y:S02]  /*20e20*/  SYNCS.PHASECHK.TRANS64.TRYWAIT P0, [R3+URZ], R2 ;  /* 0x00000002030075a7 */ /* 0x0044e4000800017f */
[----:B---3--:R-:W-:Y:S05]  /*20e30*/  @!P0 NANOSLEEP.SYNCS 0x989680 ;  /* 0x009896800000895d */ /* 0x008fea0003900000 */
[----:B------:R-:W3:Y:S02]  /*20e40*/  @!P0 SYNCS.PHASECHK.TRANS64 P0, [R3+URZ], R2 ;  /* 0x00000002030085a7 */ /* 0x000ee4000800007f */
[----:B---3--:R-:W-:Y:S05]  /*20e50*/  @!P0 BRA `(.L_x_14321) ;  /* 0xfffffffc00f08947 */ /* 0x008fea000383ffff */
[----:B------:R-:W-:Y:S05]  /*20e60*/  BRA `(.L_x_14447) ;  /* 0xffffffc800c87947 */ /* 0x000fea000383ffff */
.L_x_14323:
[----:B---3--:R3:W4:Y:S02]  /*20e70*/  SYNCS.PHASECHK.TRANS64.TRYWAIT P0, [R23+URZ], R4 ;  /* 0x00000004170075a7 */ /* 0x008724000800017f */
[----:B----4-:R-:W-:Y:S05]  /*20e80*/  @!P0 NANOSLEEP.SYNCS 0x989680 ;  /* 0x009896800000895d */ /* 0x010fea0003900000 */
[----:B------:R-:W4:Y:S02]  /*20e90*/  @!P0 SYNCS.PHASECHK.TRANS64 P0, [R23+URZ], R4 ;  /* 0x00000004170085a7 */ /* 0x000f24000800007f */
[----:B----4-:R-:W-:Y:S05]  /*20ea0*/  @!P0 BRA `(.L_x_14323) ;  /* 0xfffffffc00f08947 */ /* 0x010fea000383ffff */
[----:B------:R-:W-:Y:S05]  /*20eb0*/  BRA `(.L_x_14448) ;  /* 0xffffffc800cc7947 */ /* 0x000fea000383ffff */
.L_x_14449:
        /* <DEDUP_REMOVED lines=12> */
.L_x_15337:


//--------------------- .text._ZN7cutlass13device_kernelIN5flash11enable_sm90INS1_16FlashAttnFwdSm90INS1_25CollectiveMainloopFwdSm90ILi2EN4cute5tupleIJNS5_1CILi1EEES8_S8_EEENS6_IJNS7_ILi192EEENS7_ILi128EEENS7_ILi64EEEEEELi64ENS_10bfloat16_tEfNS_4arch4Sm90ELb1ELb0ELb0ELb0ELb0ELb0ELb0ELb1ELb1ELb1ELb0ELb0EEENS1_21CollectiveEpilogueFwdINS6_IJSA_SC_SB_EEES9_SE_SG_Li384ELb0ELb1ELb0ELb0EEENS1_30DynamicPersistentTileSchedulerILi384ELi128ELb0ELb1ELb1EEEEEEEEEvNT_6ParamsE --------------------------
	.section	.text._ZN7cutlass13device_kernelIN5flash11enable_sm90INS1_16FlashAttnFwdSm90INS1_25CollectiveMainloopFwdSm90ILi2EN4cute5tupleIJNS5_1CILi1EEES8_S8_EEENS6_IJNS7_ILi192EEENS7_ILi128EEENS7_ILi64EEEEEELi64ENS_10bfloat16_tEfNS_4arch4Sm90ELb1ELb0ELb0ELb0ELb0ELb0ELb0ELb1ELb1ELb1ELb0ELb0EEENS1_21CollectiveEpilogueFwdINS6_IJSA_SC_SB_EEES9_SE_SG_Li384ELb0ELb1ELb0ELb0EEENS1_30DynamicPersistentTileSchedulerILi384ELi128ELb0ELb1ELb1EEEEEEEEEvNT_6ParamsE,"ax",@progbits
	.align	128
.text._ZN7cutlass13device_kernelIN5flash11enable_sm90INS1_16FlashAttnFwdSm90INS1_25CollectiveMainloopFwdSm90ILi2EN4cute5tupleIJNS5_1CILi1EEES8_S8_EEENS6_IJNS7_ILi192EEENS7_ILi128EEENS7_ILi64EEEEEELi64ENS_10bfloat16_tEfNS_4arch4Sm90ELb1ELb0ELb0ELb0ELb0ELb0ELb0ELb1ELb1ELb1ELb0ELb0EEENS1_21CollectiveEpilogueFwdINS6_IJSA_SC_SB_EEES9_SE_SG_Li384ELb0ELb1ELb0ELb0EEENS1_30DynamicPersistentTileSchedulerILi384ELi128ELb0ELb1ELb1EEEEEEEEEvNT_6ParamsE:
        .type           _ZN7cutlass13device_kernelIN5flash11enable_sm90INS1_16FlashAttnFwdSm90INS1_25CollectiveMainloopFwdSm90ILi2EN4cute5tupleIJNS5_1CILi1EEES8_S8_EEENS6_IJNS7_ILi192EEENS7_ILi128EEENS7_ILi64EEEEEELi64ENS_10bfloat16_tEfNS_4arch4Sm90ELb1ELb0ELb0ELb0ELb0ELb0ELb0ELb1ELb1ELb1ELb0ELb0EEENS1_21CollectiveEpilogueFwdINS6_IJSA_SC_SB_EEES9_SE_SG_Li384ELb0ELb1ELb0ELb0EEENS1_30DynamicPersistentTileSchedulerILi384ELi128ELb0ELb1ELb1EEEEEEEEEvNT_6ParamsE,@function
        .size           _ZN7cutlass13device_kernelIN5flash11enable_sm90INS1_16FlashAttnFwdSm90INS1_25CollectiveMainloopFwdSm90ILi2EN4cute5tupleIJNS5_1CILi1EEES8_S8_EEENS6_IJNS7_ILi192EEENS7_ILi128EEENS7_ILi64EEEEEELi64ENS_10bfloat16_tEfNS_4arch4Sm90ELb1ELb0ELb0ELb0ELb0ELb0ELb0ELb1ELb1ELb1ELb0ELb0EEENS1_21CollectiveEpilogueFwdINS6_IJSA_SC_SB_EEES9_SE_SG_Li384ELb0ELb1ELb0ELb0EEENS1_30DynamicPersistentTileSchedulerILi384ELi128ELb0ELb1ELb1EEEEEEEEEvNT_6ParamsE,(.L_x_15338 - _ZN7cutlass13device_kernelIN5flash11enable_sm90INS1_16FlashAttnFwdSm90INS1_25CollectiveMainloopFwdSm90ILi2EN4cute5tupleIJNS5_1CILi1EEES8_S8_EEENS6_IJNS7_ILi192EEENS7_ILi128EEENS7_ILi64EEEEEELi64ENS_10bfloat16_tEfNS_4arch4Sm90ELb1ELb0ELb0ELb0ELb0ELb0ELb0ELb1ELb1ELb1ELb0ELb0EEENS1_21CollectiveEpilogueFwdINS6_IJSA_SC_SB_EEES9_SE_SG_Li384ELb0ELb1ELb0ELb0EEENS1_30DynamicPersistentTileSchedulerILi384ELi128ELb0ELb1ELb1EEEEEEEEEvNT_6ParamsE)
        .other          _ZN7cutlass13device_kernelIN5flash11enable_sm90INS1_16FlashAttnFwdSm90INS1_25CollectiveMainloopFwdSm90ILi2EN4cute5tupleIJNS5_1CILi1EEES8_S8_EEENS6_IJNS7_ILi192EEENS7_ILi128EEENS7_ILi64EEEEEELi64ENS_10bfloat16_tEfNS_4arch4Sm90ELb1ELb0ELb0ELb0ELb0ELb0ELb0ELb1ELb1ELb1ELb0ELb0EEENS1_21CollectiveEpilogueFwdINS6_IJSA_SC_SB_EEES9_SE_SG_Li384ELb0ELb1ELb0ELb0EEENS1_30DynamicPersistentTileSchedulerILi384ELi128ELb0ELb1ELb1EEEEEEEEEvNT_6ParamsE,@"STO_CUDA_ENTRY STV_DEFAULT"
_ZN7cutlass13device_kernelIN5flash11enable_sm90INS1_16FlashAttnFwdSm90INS1_25CollectiveMainloopFwdSm90ILi2EN4cute5tupleIJNS5_1CILi1EEES8_S8_EEENS6_IJNS7_ILi192EEENS7_ILi128EEENS7_ILi64EEEEEELi64ENS_10bfloat16_tEfNS_4arch4Sm90ELb1ELb0ELb0ELb0ELb0ELb0ELb0ELb1ELb1ELb1ELb0ELb0EEENS1_21CollectiveEpilogueFwdINS6_IJSA_SC_SB_EEES9_SE_SG_Li384ELb0ELb1ELb0ELb0EEENS1_30DynamicPersistentTileSchedulerILi384ELi128ELb0ELb1ELb1EEEEEEEEEvNT_6ParamsE:
        /* <DEDUP_REMOVED lines=18> */
.L_x_14451:
[----:B------:R-:W-:Y:S05]  /*0120*/  BSYNC B0 ;  /* 0x0000000000007941 */ /* 0x000fea0003800000 */
.L_x_14450:
        /* <DEDUP_REMOVED lines=41> */
.L_x_14452:
        /* <DEDUP_REMOVED lines=22> */
.L_x_14453:
        /* <DEDUP_REMOVED lines=18> */
.L_x_14454:
        /* <DEDUP_REMOVED lines=22> */
.L_x_14455:
        /* <DEDUP_REMOVED lines=22> */
.L_x_14456:
[----:B------:R-:W-:Y:S01]  /*0900*/  PLOP3.LUT P0, PT, PT, PT, UP0, 0x80, 0x0 ;  /* 0x000000000000781c */ /* 0x000fe20003f0f008 */
[----:B------:R-:W-:Y:S01]  /*0910*/  UMOV UR38, 0x1 ;  /* 0x0000000100267882 */ /* 0x000fe20000000000 */
[----:B------:R-:W-:Y:S01]  /*0920*/  NOP ;  /* 0x0000000000007918 */ /* 0x000fe20000000000 */
[----:B------:R-:W-:Y:S01]  /*0930*/  USEL UR38, UR38, 0x2, !UP0 ;  /* 0x0000000226267887 */ /* 0x000fe2000c000000 */
[----:B------:R-:W-:Y:S01]  /*0940*/  ULDC.64 UR46, c[0x0][0x208] ;  /* 0x00008200002e7ab9 */ /* 0x000fe20000000a00 */
[----:B012-4-:R-:W-:Y:S08]  /*0950*/  BAR.SYNC.DEFER_BLOCKING 0x0 ;  /* 0x0000000000007b1d */ /* 0x017ff00000010000 */
[----:B------:R-:W-:Y:S05]  /*0960*/  @!P0 BRA `(.L_x_14457) ;  /* 0x0000008c00588947 */ /* 0x000fea0003800000 */
.L_x_14458:
        /* <DEDUP_REMOVED lines=26> */
[C---:B------:R-:W-:Y:S01]  /*0b10*/  LOP3.LUT R4, R2.reuse, 0x3fffff0, RZ, 0xc0, !PT ;  /* 0x03fffff002047812 */ /* 0x040fe200078ec0ff */
        /* <DEDUP_REMOVED lines=38> */
.L_x_14497:
        /* <DEDUP_REMOVED lines=21> */
.L_x_14459:
[----:B------:R-:W-:Y:S01]  /*0ed0*/  ULDC UR7, c[0x0][0xc54] ;  /* 0x0003150000077ab9 */ /* 0x000fe20000000800 */
[----:B------:R-:W-:Y:S01]  /*0ee0*/  UMOV UR6, UR9 ;  /* 0x0000000900067c82 */ /* 0x000fe20008000000 */
[----:B------:R-:W-:-:S11]  /*0ef0*/  UISETP.NE.AND UP0, UPT, UR7, 0x1, UPT ;  /* 0x000000010700788c */ /* 0x000fd6000bf05270 */
[----:B------:R-:W-:Y:S02]  /*0f00*/  @UP0 ULDC.64 UR10, c[0x0][0xc58] ;  /* 0x00031600000a0ab9 */ /* 0x000fe40000000a00 */
[----:B------:R-:W-:-:S04]  /*0f10*/  UIMAD.WIDE.U32 UR4, UR9, UR10, URZ ;  /* 0x0000000a090472a5 */ /* 0x000fc8000f8e003f */
[----:B------:R-:W-:-:S04]  /*0f20*/  @UP0 USHF.R.U32.HI UR6, URZ, UR11, UR5 ;  /* 0x0000000b3f060299 */ /* 0x000fc80008011605 */
[----:B------:R-:W-:-:S12]  /*0f30*/  UIMAD UR4, UR6, UR7, URZ ;  /* 0x00000007060472a4 */ /* 0x000fd8000f8e023f */
.L_x_14460:
[----:B------:R-:W-:Y:S01]  /*0f40*/  ULDC.64 UR10, c[0x0][0x418] ;  /* 0x00010600000a7ab9 */ /* 0x000fe20000000a00 */
[----:B------:R-:W-:Y:S01]  /*0f50*/  ULOP3.LUT UR6, URZ, UR6, URZ, 0x33, !UPT ;  /* 0x000000063f067292 */ /* 0x000fe2000f8e333f */
[----:B------:R-:W-:Y:S01]  /*0f60*/  PLOP3.LUT P0, PT, PT, PT, PT, 0x80, 0x0 ;  /* 0x000000000000781c */ /* 0x000fe20003f0f070 */
[----:B------:R-:W-:Y:S01]  /*0f70*/  UISETP.NE.U32.AND UP0, UPT, UR10, URZ, UPT ;  /* 0x0000003f0a00728c */ /* 0x000fe2000bf05070 */
[----:B------:R-:W-:Y:S01]  /*0f80*/  CS2R R26, SRZ ;  /* 0x00000000001a7805 */ /* 0x000fe2000001ff00 */
[----:B------:R-:W-:Y:S01]  /*0f90*/  ULDC UR5, c[0x0][0xc3c] ;  /* 0x00030f0000057ab9 */ /* 0x000fe20000000800 */
[----:B------:R-:W-:Y:S01]  /*0fa0*/  UIADD3 UR4, UR9, -UR4, URZ ;  /* 0x8000000409047290 */ /* 0x000fe2000fffe03f */
[----:B------:R-:W-:Y:S01]  /*0fb0*/  CS2R R118, SRZ ;  /* 0x0000000000767805 */ /* 0x000fe2000001ff00 */
        /* <DEDUP_REMOVED lines=8> */
[----:B------:R-:W-:Y:S01]  /*1040*/  UIMAD UR41, UR6, 0xc0, URZ ;  /* 0x000000c0062978a4 */ /* 0x000fe2000f8e023f */
[----:B------:R-:W-:Y:S01]  /*1050*/  CS2R R14, SRZ ;  /* 0x00000000000e7805 */ /* 0x000fe2000001ff00 */
[----:B------:R-:W-:Y:S01]  /*1060*/  UIMAD UR10, UR8, UR10, UR4 ;  /* 0x0000000a080a72a4 */ /* 0x000fe2000f8e0204 */
[----:B------:R-:W-:Y:S01]  /*1070*/  IMAD.MOV.U32 R110, RZ, RZ, RZ ;  /* 0x000000ffff6e7224 */ /* 0x000fe200078e00ff */
[----:B------:R-:W-:Y:S01]  /*1080*/  UIADD3 UR6, UR41, 0xbf, URZ ;  /* 0x000000bf29067890 */ /* 0x000fe2000fffe03f */
[----:B------:R-:W-:Y:S01]  /*1090*/  IMAD.MOV.U32 R21, RZ, RZ, RZ ;  /* 0x000000ffff157224 */ /* 0x000fe200078e00ff */
[----:B------:R-:W-:Y:S01]  /*10a0*/  ULDC UR48, c[0x0][0x424] ;  /* 0x0001090000307ab9 */ /* 0x000fe20000000800 */
[----:B------:R-:W-:Y:S01]  /*10b0*/  ULDC UR7, c[0x0][0x288] ;  /* 0x0000a20000077ab9 */ /* 0x000fe20000000800 */
[----:B------:R-:W-:Y:S01]  /*10c0*/  USEL UR48, UR48, 0x1, UP0 ;  /* 0x0000000130307887 */ /* 0x000fe20008000000 */
[----:B------:R-:W-:Y:S01]  /*10d0*/  CS2R R12, SRZ ;  /* 0x00000000000c7805 */ /* 0x000fe2000001ff00 */
[----:B------:R-:W-:Y:S01]  /*10e0*/  @UP2 ULDC UR4, c[0x0][0x44c] ;  /* 0x0001130000042ab9 */ /* 0x000fe20000000800 */
[----:B------:R-:W-:Y:S01]  /*10f0*/  UIADD3 UR7, -UR7, 0x80, URZ ;  /* 0x0000008007077890 */ /* 0x000fe2000fffe13f */
[----:B------:R-:W-:Y:S01]  /*1100*/  IMAD.MOV.U32 R106, RZ, RZ, RZ ;  /* 0x000000ffff6a7224 */ /* 0x000fe200078e00ff */
[----:B------:R-:W-:Y:S01]  /*1110*/  UIMAD.WIDE.U32 UR4, UR6, UR4, URZ ;  /* 0x00000004060472a5 */ /* 0x000fe2000f8e003f */
[----:B------:R-:W-:Y:S01]  /*1120*/  IMAD.MOV.U32 R25, RZ, RZ, RZ ;  /* 0x000000ffff197224 */ /* 0x000fe200078e00ff */
        /* <DEDUP_REMOVED lines=18> */
[----:B------:R-:W-:-:S02]  /*1250*/  USHF.R.S32.HI UR49, URZ, 0x7, UR5 ;  /* 0x000000073f317899 */ /* 0x000fc40008011405 */
[----:B------:R-:W-:Y:S01]  /*1260*/  USHF.R.S32.HI UR7, URZ, 0x7, UR7 ;  /* 0x000000073f077899 */ /* 0x000fe20008011407 */
[----:B------:R-:W-:Y:S01]  /*1270*/  ULDC UR43, c[0x0][0xc48] ;  /* 0x00031200002b7ab9 */ /* 0x000fe20000000800 */
[----:B------:R-:W-:Y:S02]  /*1280*/  UMOV UR42, UR10 ;  /* 0x0000000a002a7c82 */ /* 0x000fe40008000000 */
[----:B------:R-:W-:Y:S02]  /*1290*/  UISETP.LT.AND UP0, UPT, UR49, UR7, UPT ;  /* 0x000000073100728c */ /* 0x000fe4000bf01270 */
[----:B------:R-:W-:Y:S02]  /*12a0*/  UISETP.NE.AND UP1, UPT, UR43, 0x1, UPT ;  /* 0x000000012b00788c */ /* 0x000fe4000bf25270 */
[----:B------:R-:W-:-:S04]  /*12b0*/  USEL UR49, UR49, UR7, UP0 ;  /* 0x0000000731317287 */ /* 0x000fc80008000000 */
[----:B------:R-:W-:-:S05]  /*12c0*/  UISETP.GE.AND UP0, UPT, UR49, 0x1, UPT ;  /* 0x000000013100788c */ /* 0x000fca000bf06270 */
[----:B------:R-:W-:Y:S01]  /*12d0*/  @UP1 ULDC UR8, c[0x0][0xc4c] ;  /* 0x0003130000081ab9 */ /* 0x000fe20000000800 */
[----:B------:R-:W-:Y:S01]  /*12e0*/  PLOP3.LUT P1, PT, PT, PT, UP0, 0x80, 0x0 ;  /* 0x000000000000781c */ /* 0x000fe20003f2f008 */
[----:B------:R-:W-:Y:S01]  /*12f0*/  UIMAD.WIDE.U32 UR4, UR10, UR8, URZ ;  /* 0x000000080a0472a5 */ /* 0x000fe2000f8e003f */
[----:B------:R-:W-:-:S03]  /*1300*/  @UP1 ULDC UR6, c[0x0][0xc50] ;  /* 0x0003140000061ab9 */ /* 0x000fc60000000800 */
[----:B------:R-:W-:-:S04]  /*1310*/  @UP1 USHF.R.U32.HI UR42, URZ, UR6, UR5 ;  /* 0x000000063f2a1299 */ /* 0x000fc80008011605 */
[----:B------:R-:W-:-:S04]  /*1320*/  UIADD3 UR4, -UR42, URZ, URZ ;  /* 0x0000003f2a047290 */ /* 0x000fc8000fffe13f */
[----:B------:R-:W-:Y:S01]  /*1330*/  UIMAD UR43, UR43, UR4, UR10 ;  /* 0x000000042b2b72a4 */ /* 0x000fe2000f8e020a */
[----:B------:R-:W-:Y:S11]  /*1340*/  @!P1 BRA `(.L_x_14461) ;  /* 0x0000006c00b89947 */ /* 0x000ff60003800000 */
        /* <DEDUP_REMOVED lines=31> */
.L_x_14462:
        /* <DEDUP_REMOVED lines=9> */
.L_x_14589:
[----:B------:R-:W-:Y:S05]  /*15d0*/  @!P0 BRA `(.L_x_14464) ;  /* 0x0000000000048947 */ /* 0x000fea0003800000 */
[----:B------:R-:W-:Y:S01]  /*15e0*/  BPT.TRAP 0x1 ;  /* 0x000000040000795c */ /* 0x000fe20000300000 */
.L_x_14464:
[----:B------:R-:W-:Y:S02]  /*15f0*/  IMAD.U32 R2, RZ, RZ, UR39 ;  /* 0x00000027ff027e24 */ /* 0x000fe4000f8e00ff */
[----:B0-----:R-:W-:-:S03]  /*1600*/  IMAD.U32 R3, RZ, RZ, UR37 ;  /* 0x00000025ff037e24 */ /* 0x001fc6000f8e00ff */
[----:B------:R-:W-:Y:S02]  /*1610*/  LEA R2, R2, UR45, 0x3 ;  /* 0x0000002d02027c11 */ /* 0x000fe4000f8e18ff */
[----:B------:R-:W-:-:S04]  /*1620*/  SHF.L.U32 R3, R3, 0x1f, RZ ;  /* 0x0000001f03037819 */ /* 0x000fc800000006ff */
[----:B------:R0:W1:Y:S01]  /*1630*/  SYNCS.PHASECHK.TRANS64.TRYWAIT P2, [R2+URZ+0x16830], R3 ;  /* 0x01683003020075a7 */ /* 0x000062000804017f */
[----:B------:R-:W-:Y:S05]  /*1640*/  @!P0 BRA `(.L_x_14465) ;  /* 0x0000000000048947 */ /* 0x000fea0003800000 */
[----:B------:R-:W-:Y:S01]  /*1650*/  BPT.TRAP 0x1 ;  /* 0x000000040000795c */ /* 0x000fe20000300000 */
.L_x_14465:
[----:B------:R-:W2:Y:S02]  /*1660*/  S2R R0, SR_TID.X ;  /* 0x0000000000007919 */ /* 0x000ea40000002100 */
[----:B--2---:R-:W-:Y:S01]  /*1670*/  LOP3.LUT P1, RZ, R0, 0x7f, RZ, 0xc0, !PT ;  /* 0x0000007f00ff7812 */ /* 0x004fe2000782c0ff */
[----:B-1----:R-:W-:-:S12]  /*1680*/  @P2 BRA `(.L_x_14466) ;  /* 0x0000000000082947 */ /* 0x002fd80003800000 */
[----:B------:R-:W1:Y:S02]  /*1690*/  SYNCS.PHASECHK.TRANS64.TRYWAIT P2, [R2+URZ+0x16830], R3 ;  /* 0x01683003020075a7 */ /* 0x000e64000804017f */
[----:B-1----:R-:W-:Y:S05]  /*16a0*/  @!P2 BRA `(.L_x_14467) ;  /* 0x000000bc0068a947 */ /* 0x002fea0003800000 */
.L_x_14466:
[----:B------:R-:W-:Y:S05]  /*16b0*/  WARPSYNC.ALL ;  /* 0x0000000000007948 */ /* 0x000fea0003800000 */
[----:B------:R-:W-:Y:S01]  /*16c0*/  UIADD3 UR4, UR45, 0xe400, URZ ;  /* 0x0000e4002d047890 */ /* 0x000fe2000fffe03f */
[----:B------:R-:W-:Y:S01]  /*16d0*/  WARPGROUP.ARRIVE ;  /* 0x00000000000079c5 */ /* 0x000fe20000000000 */
[----:B------:R-:W-:Y:S01]  /*16e0*/  ULOP3.LUT UR16, UR50, 0x10000, URZ, 0xfc, !UPT ;  /* 0x0001000032107892 */ /* 0x000fe2000f8efc3f */
[----:B------:R-:W-:Y:S01]  /*16f0*/  VIADD R0, R17, UR41 ;  /* 0x0000002911007c36 */ /* 0x000fe20008000000 */
[----:B------:R-:W-:Y:S01]  /*1700*/  USHF.R.U32.HI UR4, URZ, 0x4, UR4 ;  /* 0x000000043f047899 */ /* 0x000fe20008011604 */
[----:B01----:R-:W-:Y:S01]  /*1710*/  @!P1 VIADD R2, R2, 0x16840 ;  /* 0x0001684002029836 */ /* 0x003fe20000000000 */
        /* <DEDUP_REMOVED lines=27> */
[----:B------:R-:W-:Y:S01]  /*18d0*/  ULDC UR23, c[0x0][0x988] ;  /* 0x0002620000177ab9 */ /* 0x000fe20000000800 */
[----:B------:R-:W-:Y:S01]  /*18e0*/  UIADD3 UR25, UR49, -0x2, URZ ;  /* 0xfffffffe31197890 */ /* 0x000fe2000fffe03f */
        /* <DEDUP_REMOVED lines=19> */
[----:B------:R-:W-:-:S06]  /*1a20*/  UIADD3 UR7, UR6, 0x1, URZ ;  /* 0x0000000106077890 */ /* 0x000fcc000fffe03f */
        /* <DEDUP_REMOVED lines=11> */
[----:B------:R-:W-:Y:S02]  /*1ae0*/  @UP0 ULDC UR6, c[0x0][0x44c] ;  /* 0x0001130000060ab9 */ /* 0x000fe40000000800 */
[----:B------:R-:W-:Y:S01]  /*1af0*/  UIMAD.WIDE.U32 UR6, UR41, UR6, URZ ;  /* 0x00000006290672a5 */ /* 0x000fe2000f8e003f */
[----:B------:R-:W-:Y:S01]  /*1b00*/  IMAD R4, R16, -0x2, R7 ;  /* 0xfffffffe10047824 */ /* 0x000fe200078e0207 */
[----:B------:R-:W-:Y:S02]  /*1b10*/  WARPGROUP.DEPBAR.LE gsb0, 0x0 ;  /* 0x00008000000079c5 */ /* 0x000fe40000010000 */
[----:B------:R-:W-:-:S06]  /*1b20*/  WARPGROUP.ARRIVE ;  /* 0x00000000000079c5 */ /* 0x000fcc0000000000 */
[----:B------:R-:W-:Y:S01]  /*1b30*/  HGMMA.64x128x16.F32.BF16 R24, gdesc[UR12], R24, gsb0 ;  /* 0x01e000000c1879f0 */ /* 0x000fe20008001818 */
[----:B------:R-:W-:Y:S02]  /*1b40*/  ULDC UR14, c[0x0][0x288] ;  /* 0x0000a200000e7ab9 */ /* 0x000fe40000000800 */
[----:B0-----:R-:W-:Y:S01]  /*1b50*/  IADD3 R5, R5, -UR14, R6 ;  /* 0x8000000e05057c10 */ /* 0x001fe2000fffe006 */
[----:B------:R-:W-:-:S03]  /*1b60*/  UIMAD UR11, UR48, UR11, -UR14 ;  /* 0x0000000b300b72a4 */ /* 0x000fc6000f8e0a0e */
[----:B------:R-:W-:-:S04]  /*1b70*/  VIMNMX R8, R4, R5, PT ;  /* 0x0000000504087248 */ /* 0x000fc80003fe0100 */
[C---:B------:R-:W-:Y:S02]  /*1b80*/  ISETP.GT.AND P3, PT, R8.reuse, RZ, PT ;  /* 0x000000ff0800720c */ /* 0x040fe40003f64270 */
[C---:B------:R-:W-:Y:S02]  /*1b90*/  ISETP.GT.AND P4, PT, R8.reuse, 0x1, PT ;  /* 0x000000010800780c */ /* 0x040fe40003f84270 */
[----:B------:R-:W-:Y:S01]  /*1ba0*/  ISETP.GT.AND P5, PT, R8, 0x8, PT ;  /* 0x000000080800780c */ /* 0x000fe20003fa4270 */
[----:B------:R-:W-:Y:S02]  /*1bb0*/  WARPGROUP.DEPBAR.LE gsb0, 0x0 ;  /* 0x00008000000079c5 */ /* 0x000fe40000010000 */
[----:B------:R-:W-:Y:S01]  /*1bc0*/  FSEL R21, R26, -INF , P3 ;  /* 0xff8000001a157808 */ /* 0x000fe20001800000 */
[----:B------:R0:W-:Y:S01]  /*1bd0*/  @!P1 SYNCS.ARRIVE.TRANS64.RED.A1T0 RZ, [R2+URZ], RZ ;  /* 0x000000ff02ff99a7 */ /* 0x0001e2000810043f */
        /* <DEDUP_REMOVED lines=89> */
[----:B------:R-:W-:-:S04]  /*2170*/  FMNMX.FTZ R8, R86, R91, !PT ;  /* 0x0000005b56087209 */ /* 0x000fc80007810000 */
[----:B------:R-:W-:Y:S02]  /*2180*/  FMNMX.FTZ R10, R87, R8, !PT ;  /* 0x00000008570a7209 */ /* 0x000fe40007810000 */
[----:B------:R-:W-:Y:S04]  /*2190*/  SHFL.IDX PT, R8, R0, RZ, 0x1c1f ;  /* 0x001c1fff00087589 */ /* 0x000fe800000e0000 */
[----:B------:R-:W1:Y:S02]  /*21a0*/  SHFL.BFLY PT, R91, R10, 0x2, 0x1f ;  /* 0x0c401f000a5b7f89 */ /* 0x000e6400000e0000 */
[----:B-1----:R-:W-:-:S05]  /*21b0*/  FMNMX.FTZ R91, R10, R91, !PT ;  /* 0x0000005b0a5b7209 */ /* 0x002fca0007810000 */
[----:B------:R-:W1:Y:S02]  /*21c0*/  SHFL.BFLY PT, R12, R91, 0x1, 0x1f ;  /* 0x0c201f005b0c7f89 */ /* 0x000e6400000e0000 */
[----:B-1----:R-:W-:Y:S02]  /*21d0*/  FMNMX.FTZ R0, R91, R12, !PT ;  /* 0x0000000c5b007209 */ /* 0x002fe40007810000 */
[----:B------:R-:W-:Y:S02]  /*21e0*/  CS2R R90, SRZ ;  /* 0x00000000005a7805 */ /* 0x000fe4000001ff00 */
[C---:B------:R-:W-:Y:S01]  /*21f0*/  FSETP.NEU.FTZ.AND P3, PT, R0.reuse, -INF , PT ;  /* 0xff8000000000780b */ /* 0x040fe20003f7d000 */
[----:B------:R-:W-:-:S05]  /*2200*/  FMUL.FTZ R12, R0, UR23 ;  /* 0x00000017000c7c20 */ /* 0x000fca0008410000 */
[----:B------:R-:W-:-:S05]  /*2210*/  FSEL R12, R12, RZ, P3 ;  /* 0x000000ff0c0c7208 */ /* 0x000fca0001800000 */
[--C-:B------:R-:W-:Y:S01]  /*2220*/  FFMA.FTZ R149, R21, UR23, -R12.reuse ;  /* 0x0000001715957c23 */ /* 0x100fe2000801080c */
[----:B------:R-:W-:Y:S02]  /*2230*/  VIADD R21, R6, -UR14 ;  /* 0x8000000e06157c36 */ /* 0x000fe40008000000 */
[--C-:B------:R-:W-:Y:S01]  /*2240*/  FFMA.FTZ R145, R15, UR23, -R12.reuse ;  /* 0x000000170f917c23 */ /* 0x100fe2000801080c */
[--C-:B------:R-:W-:Y:S01]  /*2250*/  FFMA.FTZ R147, R13, UR23, -R12.reuse ;  /* 0x000000170d937c23 */ /* 0x100fe2000801080c */
[--C-:B------:R-:W-:Y:S01]  /*2260*/  FFMA.FTZ R141, R11, UR23, -R12.reuse ;  /* 0x000000170b8d7c23 */ /* 0x100fe2000801080c */
[----:B------:R-:W-:Y:S01]  /*2270*/  FFMA.FTZ R143, R9, UR23, -R12 ;  /* 0x00000017098f7c23 */ /* 0x000fe2000801080c */
[----:B------:R-:W-:Y:S01]  /*2280*/  VIADDMNMX R6, R8, R21, R4, PT ;  /* 0x0000001508067246 */ /* 0x000fe20003800104 */
[--C-:B------:R-:W-:Y:S01]  /*2290*/  FFMA.FTZ R137, R7, UR23, -R12.reuse ;  /* 0x0000001707897c23 */ /* 0x100fe2000801080c */
[--C-:B------:R-:W-:Y:S01]  /*22a0*/  FFMA.FTZ R139, R5, UR23, -R12.reuse ;  /* 0x00000017058b7c23 */ /* 0x100fe2000801080c */
[--C-:B------:R-:W-:Y:S01]  /*22b0*/  FFMA.FTZ R133, R3, UR23, -R12.reuse ;  /* 0x0000001703857c23 */ /* 0x100fe2000801080c */
[C---:B------:R-:W-:Y:S01]  /*22c0*/  ISETP.GT.AND P3, PT, R6.reuse, RZ, PT ;  /* 0x000000ff0600720c */ /* 0x040fe20003f64270 */
[--C-:B------:R-:W-:Y:S01]  /*22d0*/  FFMA.FTZ R27, R27, UR23, -R12.reuse ;  /* 0x000000171b1b7c23 */ /* 0x100fe2000801080c */
[C---:B------:R-:W-:Y:S01]  /*22e0*/  ISETP.GT.AND P4, PT, R6.reuse, 0x1, PT ;  /* 0x000000010600780c */ /* 0x040fe20003f84270 */
[--C-:B------:R-:W-:Y:S01]  /*22f0*/  FFMA.FTZ R151, R89, UR23, -R12.reuse ;  /* 0x0000001759977c23 */ /* 0x100fe2000801080c */
[----:B------:R-:W-:Y:S01]  /*2300*/  ISETP.GT.AND P5, PT, R6, 0x8, PT ;  /* 0x000000080600780c */ /* 0x000fe20003fa4270 */
[----:B------:R-:W-:Y:S01]  /*2310*/  MUFU.EX2 R149, R149 ;  /* 0x0000009500957308 */ /* 0x000fe20000000800 */
[----:B------:R-:W-:Y:S01]  /*2320*/  FSEL R24, R24, -INF , P3 ;  /* 0xff80000018187808 */ /* 0x000fe20001800000 */
[--C-:B------:R-:W-:Y:S01]  /*2330*/  FFMA.FTZ R8, R31, UR23, -R12.reuse ;  /* 0x000000171f087c23 */ /* 0x100fe2000801080c */
[----:B------:R-:W-:Y:S01]  /*2340*/  FSEL R25, R25, -INF , P4 ;  /* 0xff80000019197808 */ /* 0x000fe20002000000 */
[--C-:B------:R-:W-:Y:S01]  /*2350*/  FFMA.FTZ R35, R35, UR23, -R12.reuse ;  /* 0x0000001723237c23 */ /* 0x100fe2000801080c */
[----:B------:R-:W-:Y:S01]  /*2360*/  ISETP.GT.AND P3, PT, R6, 0x9, PT ;  /* 0x000000090600780c */ /* 0x000fe20003f64270 */
[--C-:B------:R-:W-:Y:S01]  /*2370*/  FFMA.FTZ R39, R39, UR23, -R12.reuse ;  /* 0x0000001727277c23 */ /* 0x100fe2000801080c */
[----:B------:R-:W-:Y:S01]  /*2380*/  FSEL R28, R28, -INF , P5 ;  /* 0xff8000001c1c7808 */ /* 0x000fe20002800000 */
[----:B------:R-:W1:Y:S01]  /*2390*/  MUFU.EX2 R4, R27 ;  /* 0x0000001b00047308 */ /* 0x000e620000000800 */
[----:B------:R-:W-:Y:S01]  /*23a0*/  FMNMX.FTZ R21, R24, R25, !PT ;  /* 0x0000001918157209 */ /* 0x000fe20007810000 */
[--C-:B------:R-:W-:Y:S01]  /*23b0*/  FFMA.FTZ R43, R43, UR23, -R12.reuse ;  /* 0x000000172b2b7c23 */ /* 0x100fe2000801080c */
[----:B------:R-:W-:Y:S01]  /*23c0*/  ISETP.GT.AND P4, PT, R6, 0x10, PT ;  /* 0x000000100600780c */ /* 0x000fe20003f84270 */
[--C-:B------:R-:W-:Y:S01]  /*23d0*/  FFMA.FTZ R47, R47, UR23, -R12.reuse ;  /* 0x000000172f2f7c23 */ /* 0x100fe2000801080c */
[----:B------:R-:W-:Y:S01]  /*23e0*/  FSEL R29, R29, -INF , P3 ;  /* 0xff8000001d1d7808 */ /* 0x000fe20001800000 */
[--C-:B------:R-:W-:Y:S01]  /*23f0*/  FFMA.FTZ R51, R51, UR23, -R12.reuse ;  /* 0x0000001733337c23 */ /* 0x100fe2000801080c */
[----:B------:R-:W-:Y:S01]  /*2400*/  FMNMX.FTZ R10, R28, R21, !PT ;  /* 0x000000151c0a7209 */ /* 0x000fe20007810000 */
[----:B------:R-:W2:Y:S01]  /*2410*/  MUFU.EX2 R151, R151 ;  /* 0x0000009700977308 */ /* 0x000ea20000000800 */
[----:B------:R-:W-:Y:S01]  /*2420*/  ISETP.GT.AND P3, PT, R6, 0x11, PT ;  /* 0x000000110600780c */ /* 0x000fe20003f64270 */
[--C-:B------:R-:W-:Y:S01]  /*2430*/  FFMA.FTZ R55, R55, UR23, -R12.reuse ;  /* 0x0000001737377c23 */ /* 0x100fe2000801080c */
[----:B------:R-:W-:Y:S01]  /*2440*/  FSEL R32, R32, -INF , P4 ;  /* 0xff80000020207808 */ /* 0x000fe20002000000 */
[--C-:B------:R-:W-:Y:S01]  /*2450*/  FFMA.FTZ R59, R59, UR23, -R12.reuse ;  /* 0x000000173b3b7c23 */ /* 0x100fe2000801080c */
[----:B------:R-:W-:Y:S01]  /*2460*/  FMNMX.FTZ R15, R29, R10, !PT ;  /* 0x0000000a1d0f7209 */ /* 0x000fe20007810000 */
[--C-:B------:R-:W-:Y:S01]  /*2470*/  FFMA.FTZ R135, R62, UR23, -R12.reuse ;  /* 0x000000173e877c23 */ /* 0x100fe2000801080c */
[----:B------:R-:W-:Y:S01]  /*2480*/  ISETP.GT.AND P4, PT, R6, 0x18, PT ;  /* 0x000000180600780c */ /* 0x000fe20003f84270 */
[----:B------:R-:W3:Y:S01]  /*2490*/  MUFU.EX2 R8, R8 ;  /* 0x0000000800087308 */ /* 0x000ee20000000800 */
[----:B------:R-:W-:Y:S01]  /*24a0*/  FSEL R33, R33, -INF , P3 ;  /* 0xff80000021217808 */ /* 0x000fe20001800000 */
[--C-:B------:R-:W-:Y:S01]  /*24b0*/  FFMA.FTZ R42, R63, UR23, -R12.reuse ;  /* 0x000000173f2a7c23 */ /* 0x100fe2000801080c */
[----:B------:R-:W-:Y:S01]  /*24c0*/  FMNMX.FTZ R10, R32, R15, !PT ;  /* 0x0000000f200a7209 */ /* 0x000fe20007810000 */
[--C-:B------:R-:W-:Y:S01]  /*24d0*/  FFMA.FTZ R129, R66, UR23, -R12.reuse ;  /* 0x0000001742817c23 */ /* 0x100fe2000801080c */
[----:B------:R-:W-:Y:S01]  /*24e0*/  ISETP.GT.AND P3, PT, R6, 0x19, PT ;  /* 0x000000190600780c */ /* 0x000fe20003f64270 */
[--C-:B------:R-:W-:Y:S01]  /*24f0*/  FFMA.FTZ R46, R67, UR23, -R12.reuse ;  /* 0x00000017432e7c23 */ /* 0x100fe2000801080c */
[----:B------:R-:W-:Y:S01]  /*2500*/  FSEL R36, R36, -INF , P4 ;  /* 0xff80000024247808 */ /* 0x000fe20002000000 */
[----:B------:R-:W4:Y:S01]  /*2510*/  MUFU.EX2 R145, R145 ;  /* 0x0000009100917308 */ /* 0x000f220000000800 */
[----:B------:R-:W-:Y:S01]  /*2520*/  FMNMX.FTZ R15, R33, R10, !PT ;  /* 0x0000000a210f7209 */ /* 0x000fe20007810000 */
[--C-:B------:R-:W-:Y:S01]  /*2530*/  FFMA.FTZ R131, R70, UR23, -R12.reuse ;  /* 0x0000001746837c23 */ /* 0x100fe2000801080c */
[----:B------:R-:W-:Y:S01]  /*2540*/  ISETP.GT.AND P4, PT, R6, 0x20, PT ;  /* 0x000000200600780c */ /* 0x000fe20003f84270 */
[--C-:B------:R-:W-:Y:S01]  /*2550*/  FFMA.FTZ R50, R71, UR23, -R12.reuse ;  /* 0x0000001747327c23 */ /* 0x100fe2000801080c */
[----:B------:R-:W-:Y:S01]  /*2560*/  FSEL R37, R37, -INF , P3 ;  /* 0xff80000025257808 */ /* 0x000fe20001800000 */
[--C-:B------:R-:W-:Y:S01]  /*2570*/  FFMA.FTZ R125, R74, UR23, -R12.reuse ;  /* 0x000000174a7d7c23 */ /* 0x100fe2000801080c */
[----:B------:R-:W-:Y:S01]  /*2580*/  FMNMX.FTZ R14, R36, R15, !PT ;  /* 0x0000000f240e7209 */ /* 0x000fe20007810000 */
[----:B------:R-:W5:Y:S01]  /*2590*/  MUFU.EX2 R10, R35 ;  /* 0x00000023000a7308 */ /* 0x000f620000000800 */
[----:B------:R-:W-:Y:S01]  /*25a0*/  ISETP.GT.AND P3, PT, R6, 0x21, PT ;  /* 0x000000210600780c */ /* 0x000fe20003f64270 */
[--C-:B------:R-:W-:Y:S01]  /*25b0*/  FFMA.FTZ R54, R75, UR23, -R12.reuse ;  /* 0x000000174b367c23 */ /* 0x100fe2000801080c */
[----:B------:R-:W-:Y:S01]  /*25c0*/  FSEL R40, R40, -INF , P4 ;  /* 0xff80000028287808 */ /* 0x000fe20002000000 */
[--C-:B------:R-:W-:Y:S01]  /*25d0*/  FFMA.FTZ R127, R78, UR23, -R12.reuse ;  /* 0x000000174e7f7c23 */ /* 0x100fe2000801080c */
[----:B------:R-:W-:Y:S01]  /*25e0*/  FMNMX.FTZ R13, R37, R14, !PT ;  /* 0x0000000e250d7209 */ /* 0x000fe20007810000 */
[--C-:B------:R-:W-:Y:S01]  /*25f0*/  FFMA.FTZ R58, R79, UR23, -R12.reuse ;  /* 0x000000174f3a7c23 */ /* 0x100fe2000801080c */
[----:B------:R-:W-:Y:S01]  /*2600*/  ISETP.GT.AND P4, PT, R6, 0x28, PT ;  /* 0x000000280600780c */ /* 0x000fe20003f84270 */
[----:B------:R-:W0:Y:S01]  /*2610*/  MUFU.EX2 R147, R147 ;  /* 0x0000009300937308 */ /* 0x000e220000000800 */
[----:B------:R-:W-:Y:S01]  /*2620*/  FSEL R41, R41, -INF , P3 ;  /* 0xff80000029297808 */ /* 0x000fe20001800000 */
[--C-:B------:R-:W-:Y:S01]  /*2630*/  FFMA.FTZ R121, R82, UR23, -R12.reuse ;  /* 0x0000001752797c23 */ /* 0x100fe2000801080c */
[----:B------:R-:W-:Y:S01]  /*2640*/  FMNMX.FTZ R14, R40, R13, !PT ;  /* 0x0000000d280e7209 */ /* 0x000fe20007810000 */
[--C-:B------:R-:W-:Y:S01]  /*2650*/  FFMA.FTZ R62, R83, UR23, -R12.reuse ;  /* 0x00000017533e7c23 */ /* 0x100fe2000801080c */
[----:B------:R-:W-:Y:S01]  /*2660*/  ISETP.GT.AND P3, PT, R6, 0x29, PT ;  /* 0x000000290600780c */ /* 0x000fe20003f64270 */
[--C-:B------:R-:W-:Y:S01]  /*2670*/  FFMA.FTZ R123, R86, UR23, -R12.reuse ;  /* 0x00000017567b7c23 */ /* 0x100fe2000801080c */
[----:B------:R-:W-:Y:S01]  /*2680*/  FSEL R44, R44, -INF , P4 ;  /* 0xff8000002c2c7808 */ /* 0x000fe20002000000 */
[----:B------:R-:W-:Y:S01]  /*2690*/  MUFU.EX2 R141, R141 ;  /* 0x0000008d008d7308 */ /* 0x000fe20000000800 */
[----:B------:R-:W-:Y:S01]  /*26a0*/  FMNMX.FTZ R13, R41, R14, !PT ;  /* 0x0000000e290d7209 */ /* 0x000fe20007810000 */
[----:B------:R-:W-:Y:S01]  /*26b0*/  @UP0 ULDC UR14, c[0x0][0x450] ;  /* 0x00011400000e0ab9 */ /* 0x000fe20000000800 */
[----:B------:R-:W-:Y:S01]  /*26c0*/  ISETP.GT.AND P4, PT, R6, 0x30, PT ;  /* 0x000000300600780c */ /* 0x000fe20003f84270 */
[----:B------:R-:W-:Y:S01]  /*26d0*/  @UP0 USHF.R.U32.HI UR10, URZ, UR14, UR7 ;  /* 0x0000000e3f0a0299 */ /* 0x000fe20008011607 */
[----:B------:R-:W-:Y:S01]  /*26e0*/  FSEL R45, R45, -INF , P3 ;  /* 0xff8000002d2d7808 */ /* 0x000fe20001800000 */
[----:B------:R-:W-:Y:S01]  /*26f0*/  FFMA.FTZ R12, R87, UR23, -R12 ;  /* 0x00000017570c7c23 */ /* 0x000fe2000801080c */
[----:B------:R-:W-:Y:S01]  /*2700*/  FMNMX.FTZ R20, R44, R13, !PT ;  /* 0x0000000d2c147209 */ /* 0x000fe20007810000 */
[----:B------:R-:W0:Y:S01]  /*2710*/  MUFU.EX2 R14, R39 ;  /* 0x00000027000e7308 */ /* 0x000e220000000800 */
[----:B------:R-:W-:Y:S01]  /*2720*/  ISETP.GT.AND P3, PT, R6, 0x31, PT ;  /* 0x000000310600780c */ /* 0x000fe20003f64270 */
[----:B------:R-:W-:Y:S01]  /*2730*/  UIADD3 UR11, UR11, UR10, URZ ;  /* 0x0000000a0b0b7290 */ /* 0x000fe2000fffe03f */
[----:B------:R-:W-:-:S02]  /*2740*/  FSEL R48, R48, -INF , P4 ;  /* 0xff80000030307808 */ /* 0x000fc40002000000 */
[----:B------:R-:W-:Y:S02]  /*2750*/  CS2R R88, SRZ ;  /* 0x0000000000587805 */ /* 0x000fe4000001ff00 */
[----:B------:R-:W-:Y:S01]  /*2760*/  FMNMX.FTZ R11, R45, R20, !PT ;  /* 0x000000142d0b7209 */ /* 0x000fe20007810000 */
[----:B------:R-:W-:Y:S01]  /*2770*/  USHF.R.S32.HI UR6, URZ, 0x1f, UR11 ;  /* 0x0000001f3f067899 */ /* 0x000fe2000801140b */
[----:B------:R-:W-:Y:S01]  /*2780*/  ISETP.GT.AND P4, PT, R6, 0x38, PT ;  /* 0x000000380600780c */ /* 0x000fe20003f84270 */
[----:B------:R-:W-:Y:S01]  /*2790*/  MUFU.EX2 R143, R143 ;  /* 0x0000008f008f7308 */ /* 0x000fe20000000800 */
[----:B------:R-:W-:Y:S01]  /*27a0*/  FSEL R49, R49, -INF , P3 ;  /* 0xff80000031317808 */ /* 0x000fe20001800000 */
[----:B------:R-:W-:Y:S01]  /*27b0*/  ULEA.HI UR6, UR6, UR11, URZ, 0x7 ;  /* 0x0000000b06067291 */ /* 0x000fe2000f8f383f */
[----:B------:R-:W-:Y:S02]  /*27c0*/  FMNMX.FTZ R20, R48, R11, !PT ;  /* 0x0000000b30147209 */ /* 0x000fe40007810000 */
[----:B------:R-:W-:Y:S01]  /*27d0*/  ISETP.GT.AND P3, PT, R6, 0x39, PT ;  /* 0x000000390600780c */ /* 0x000fe20003f64270 */
[----:B------:R-:W-:Y:S01]  /*27e0*/  USHF.R.S32.HI UR6, URZ, 0x7, UR6 ;  /* 0x000000073f067899 */ /* 0x000fe20008011406 */
[----:B------:R-:W-:Y:S01]  /*27f0*/  FSEL R52, R52, -INF , P4 ;  /* 0xff80000034347808 */ /* 0x000fe20002000000 */
[----:B------:R-:W-:Y:S01]  /*2800*/  MUFU.EX2 R137, R137 ;  /* 0x0000008900897308 */ /* 0x000fe20000000800 */
[----:B------:R-:W-:Y:S01]  /*2810*/  FMNMX.FTZ R11, R49, R20, !PT ;  /* 0x00000014310b7209 */ /* 0x000fe20007810000 */
[----:B------:R-:W-:Y:S01]  /*2820*/  UISETP.LT.AND UP1, UPT, URZ, UR6, UPT ;  /* 0x000000063f00728c */ /* 0x000fe2000bf21270 */
[----:B------:R-:W-:-:S02]  /*2830*/  ISETP.GT.AND P4, PT, R6, 0x40, PT ;  /* 0x000000400600780c */ /* 0x000fc40003f84270 */
[----:B------:R-:W-:Y:S01]  /*2840*/  FSEL R53, R53, -INF , P3 ;  /* 0xff80000035357808 */ /* 0x000fe20001800000 */
[----:B------:R-:W-:Y:S01]  /*2850*/  USEL UR21, URZ, UR6, !UP1 ;  /* 0x000000063f157287 */ /* 0x000fe2000c800000 */
[----:B------:R-:W-:Y:S01]  /*2860*/  FMNMX.FTZ R26, R52, R11, !PT ;  /* 0x0000000b341a7209 */ /* 0x000fe20007810000 */
[----:B------:R-:W-:Y:S01]  /*2870*/  MUFU.EX2 R20, R43 ;  /* 0x0000002b00147308 */ /* 0x000fe20000000800 */
[----:B------:R-:W-:Y:S01]  /*2880*/  ISETP.GT.AND P3, PT, R6, 0x41, PT ;  /* 0x000000410600780c */ /* 0x000fe20003f64270 */
[----:B------:R-:W-:Y:S01]  /*2890*/  UISETP.GE.AND UP1, UPT, UR25, UR21, UPT ;  /* 0x000000151900728c */ /* 0x000fe2000bf26270 */
        /* <DEDUP_REMOVED lines=56> */
[----:B------:R-:W-:-:S03]  /*2c20*/  FMNMX.FTZ R6, R84, R3, !PT ;  /* 0x0000000354067209 */ /* 0x000fc60007810000 */
[----:B------:R-:W-:Y:S01]  /*2c30*/  MUFU.EX2 R38, R59 ;  /* 0x0000003b00267308 */ /* 0x000fe20000000800 */
[----:B------:R-:W-:-:S05]  /*2c40*/  FMNMX.FTZ R6, R85, R6, !PT ;  /* 0x0000000655067209 */ /* 0x000fca0007810000 */
[----:B------:R-:W1:Y:S02]  /*2c50*/  SHFL.BFLY PT, R3, R6, 0x2, 0x1f ;  /* 0x0c401f0006037f89 */ /* 0x000e6400000e0000 */
        /* <DEDUP_REMOVED lines=11> */
[----:B------:R-:W-:Y:S02]  /*2d10*/  FMUL.FTZ R21, R6, UR23 ;  /* 0x0000001706157c20 */ /* 0x000fe40008410000 */
[----:B------:R-:W-:Y:S03]  /*2d20*/  MUFU.EX2 R12, R12 ;  /* 0x0000000c000c7308 */ /* 0x000fe60000000800 */
[----:B------:R-:W-:Y:S02]  /*2d30*/  FSEL R21, R21, RZ, P3 ;  /* 0x000000ff15157208 */ /* 0x000fe40001800000 */
[----:B------:R-:W-:-:S03]  /*2d40*/  PLOP3.LUT P3, PT, PT, PT, UP1, 0x80, 0x0 ;  /* 0x000000000000781c */ /* 0x000fc60003f6f018 */
[--C-:B------:R-:W-:Y:S01]  /*2d50*/  FFMA.FTZ R148, R24, UR23, -R21.reuse ;  /* 0x0000001718947c23 */ /* 0x100fe20008010815 */
[----:B------:R-:W-:Y:S01]  /*2d60*/  FADD.FTZ R24, R149, R4 ;  /* 0x0000000495187221 */ /* 0x000fe20000010000 */
[--C-:B------:R-:W-:Y:S01]  /*2d70*/  FFMA.FTZ R3, R25, UR23, -R21.reuse ;  /* 0x0000001719037c23 */ /* 0x100fe20008010815 */
[--C-:B------:R-:W-:Y:S01]  /*2d80*/  FFMA.FTZ R150, R28, UR23, -R21.reuse ;  /* 0x000000171c967c23 */ /* 0x100fe20008010815 */
[--C-:B------:R-:W-:Y:S01]  /*2d90*/  FFMA.FTZ R5, R29, UR23, -R21.reuse ;  /* 0x000000171d057c23 */ /* 0x100fe20008010815 */
[----:B--2---:R-:W-:Y:S01]  /*2da0*/  FADD.FTZ R27, R151, R24 ;  /* 0x00000018971b7221 */ /* 0x004fe20000010000 */
[----:B------:R-:W-:Y:S01]  /*2db0*/  MUFU.EX2 R148, R148 ;  /* 0x0000009400947308 */ /* 0x000fe20000000800 */
[--C-:B------:R-:W-:Y:S01]  /*2dc0*/  FFMA.FTZ R144, R32, UR23, -R21.reuse ;  /* 0x0000001720907c23 */ /* 0x100fe20008010815 */
[----:B------:R-:W-:Y:S01]  /*2dd0*/  FFMA.FTZ R7, R33, UR23, -R21 ;  /* 0x0000001721077c23 */ /* 0x000fe20008010815 */
[----:B---3--:R-:W-:Y:S01]  /*2de0*/  FADD.FTZ R24, R8, R27 ;  /* 0x0000001b08187221 */ /* 0x008fe20000010000 */
[--C-:B------:R-:W-:Y:S01]  /*2df0*/  FFMA.FTZ R146, R36, UR23, -R21.reuse ;  /* 0x0000001724927c23 */ /* 0x100fe20008010815 */
[--C-:B------:R-:W-:Y:S01]  /*2e00*/  FFMA.FTZ R9, R37, UR23, -R21.reuse ;  /* 0x0000001725097c23 */ /* 0x100fe20008010815 */
[--C-:B------:R-:W-:Y:S01]  /*2e10*/  FFMA.FTZ R140, R40, UR23, -R21.reuse ;  /* 0x00000017288c7c23 */ /* 0x100fe20008010815 */
[----:B----4-:R-:W-:Y:S01]  /*2e20*/  FADD.FTZ R27, R145, R24 ;  /* 0x00000018911b7221 */ /* 0x010fe20000010000 */
[----:B------:R-:W1:Y:S01]  /*2e30*/  MUFU.EX2 R3, R3 ;  /* 0x0000000300037308 */ /* 0x000e620000000800 */
[--C-:B------:R-:W-:Y:S01]  /*2e40*/  FFMA.FTZ R11, R41, UR23, -R21.reuse ;  /* 0x00000017290b7c23 */ /* 0x100fe20008010815 */
[----:B------:R-:W-:Y:S01]  /*2e50*/  FFMA.FTZ R142, R44, UR23, -R21 ;  /* 0x000000172c8e7c23 */ /* 0x000fe20008010815 */
[----:B-----5:R-:W-:Y:S01]  /*2e60*/  FADD.FTZ R24, R10, R27 ;  /* 0x0000001b0a187221 */ /* 0x020fe20000010000 */
[--C-:B------:R-:W-:Y:S01]  /*2e70*/  FFMA.FTZ R13, R45, UR23, -R21.reuse ;  /* 0x000000172d0d7c23 */ /* 0x100fe20008010815 */
[--C-:B------:R-:W-:Y:S01]  /*2e80*/  FFMA.FTZ R136, R48, UR23, -R21.reuse ;  /* 0x0000001730887c23 */ /* 0x100fe20008010815 */
[--C-:B------:R-:W-:Y:S01]  /*2e90*/  FFMA.FTZ R15, R49, UR23, -R21.reuse ;  /* 0x00000017310f7c23 */ /* 0x100fe20008010815 */
[----:B0-----:R-:W-:Y:S01]  /*2ea0*/  FADD.FTZ R29, R147, R24 ;  /* 0x00000018931d7221 */ /* 0x001fe20000010000 */
[----:B------:R-:W0:Y:S01]  /*2eb0*/  MUFU.EX2 R150, R150 ;  /* 0x0000009600967308 */ /* 0x000e220000000800 */
        /* <DEDUP_REMOVED lines=8> */
[----:B-1----:R-:W-:Y:S01]  /*2f40*/  FADD.FTZ R31, R148, R3 ;  /* 0x00000003941f7221 */ /* 0x002fe20000010000 */
[----:B------:R-:W-:Y:S01]  /*2f50*/  FFMA.FTZ R128, R64, UR23, -R21 ;  /* 0x0000001740807c23 */ /* 0x000fe20008010815 */
[----:B------:R-:W-:Y:S01]  /*2f60*/  FADD.FTZ R28, R20, R29 ;  /* 0x0000001d141c7221 */ /* 0x000fe20000010000 */
[--C-:B------:R-:W-:Y:S01]  /*2f70*/  FFMA.FTZ R29, R61, UR23, -R21.reuse ;  /* 0x000000173d1d7c23 */ /* 0x100fe20008010815 */
[----:B------:R-:W-:Y:S01]  /*2f80*/  FFMA.FTZ R130, R68, UR23, -R21 ;  /* 0x0000001744827c23 */ /* 0x000fe20008010815 */
[----:B------:R-:W-:Y:S01]  /*2f90*/  F2FP.BF16.F32.PACK_AB R149, R4, R149 ;  /* 0x000000950495723e */ /* 0x000fe200000010ff */
[----:B------:R-:W-:Y:S01]  /*2fa0*/  FADD.FTZ R33, R143, R28 ;  /* 0x0000001c8f217221 */ /* 0x000fe20000010000 */
[----:B------:R-:W1:Y:S01]  /*2fb0*/  MUFU.EX2 R144, R144 ;  /* 0x0000009000907308 */ /* 0x000e620000000800 */
[----:B0-----:R-:W-:Y:S01]  /*2fc0*/  FADD.FTZ R24, R150, R31 ;  /* 0x0000001f96187221 */ /* 0x001fe20000010000 */
[----:B------:R-:W-:Y:S01]  /*2fd0*/  FFMA.FTZ R69, R69, UR23, -R21 ;  /* 0x0000001745457c23 */ /* 0x000fe20008010815 */
[----:B------:R-:W-:Y:S01]  /*2fe0*/  FADD.FTZ R28, R26, R33 ;  /* 0x000000211a1c7221 */ /* 0x000fe20000010000 */
[--C-:B------:R-:W-:Y:S01]  /*2ff0*/  FFMA.FTZ R72, R72, UR23, -R21.reuse ;  /* 0x0000001748487c23 */ /* 0x100fe20008010815 */
[--C-:B------:R-:W-:Y:S01]  /*3000*/  FFMA.FTZ R73, R73, UR23, -R21.reuse ;  /* 0x0000001749497c23 */ /* 0x100fe20008010815 */
[--C-:B------:R-:W-:Y:S01]  /*3010*/  FFMA.FTZ R76, R76, UR23, -R21.reuse ;  /* 0x000000174c4c7c23 */ /* 0x100fe20008010815 */
[--C-:B------:R-:W-:Y:S01]  /*3020*/  FFMA.FTZ R77, R77, UR23, -R21.reuse ;  /* 0x000000174d4d7c23 */ /* 0x100fe20008010815 */
[----:B------:R-:W0:Y:S01]  /*3030*/  MUFU.EX2 R7, R7 ;  /* 0x0000000700077308 */ /* 0x000e220000000800 */
[----:B--2---:R-:W-:Y:S01]  /*3040*/  FADD.FTZ R31, R5, R24 ;  /* 0x00000018051f7221 */ /* 0x004fe20000010000 */
[--C-:B------:R-:W-:Y:S01]  /*3050*/  FFMA.FTZ R80, R80, UR23, -R21.reuse ;  /* 0x0000001750507c23 */ /* 0x100fe20008010815 */
[--C-:B------:R-:W-:Y:S01]  /*3060*/  FFMA.FTZ R81, R81, UR23, -R21.reuse ;  /* 0x0000001751517c23 */ /* 0x100fe20008010815 */
[----:B------:R-:W-:Y:S01]  /*3070*/  FFMA.FTZ R84, R84, UR23, -R21 ;  /* 0x0000001754547c23 */ /* 0x000fe20008010815 */
[----:B------:R-:W-:-:S02]  /*3080*/  F2FP.BF16.F32.PACK_AB R148, R3, R148 ;  /* 0x000000940394723e */ /* 0x000fc400000010ff */
[----:B------:R-:W-:Y:S01]  /*3090*/  F2FP.BF16.F32.PACK_AB R151, R8, R151 ;  /* 0x000000970897723e */ /* 0x000fe200000010ff */
[----:B------:R-:W2:Y:S01]  /*30a0*/  MUFU.EX2 R146, R146 ;  /* 0x0000009200927308 */ /* 0x000ea20000000800 */
[----:B-1----:R-:W-:Y:S01]  /*30b0*/  FADD.FTZ R24, R144, R31 ;  /* 0x0000001f90187221 */ /* 0x002fe20000010000 */
[----:B------:R-:W-:Y:S01]  /*30c0*/  FADD.FTZ R31, R137, R28 ;  /* 0x0000001c891f7221 */ /* 0x000fe20000010000 */
[----:B------:R-:W-:Y:S02]  /*30d0*/  F2FP.BF16.F32.PACK_AB R145, R10, R145 ;  /* 0x000000910a91723e */ /* 0x000fe400000010ff */
[----:B------:R-:W-:Y:S01]  /*30e0*/  F2FP.BF16.F32.PACK_AB R147, R14, R147 ;  /* 0x000000930e93723e */ /* 0x000fe200000010ff */
[----:B------:R-:W-:Y:S01]  /*30f0*/  FADD.FTZ R28, R30, R31 ;  /* 0x0000001f1e1c7221 */ /* 0x000fe20000010000 */
[--C-:B------:R-:W-:Y:S01]  /*3100*/  FFMA.FTZ R31, R65, UR23, -R21.reuse ;  /* 0x00000017411f7c23 */ /* 0x100fe20008010815 */
[----:B------:R-:W1:Y:S01]  /*3110*/  MUFU.EX2 R9, R9 ;  /* 0x0000000900097308 */ /* 0x000e620000000800 */
[----:B0-----:R-:W-:Y:S01]  /*3120*/  FADD.FTZ R33, R7, R24 ;  /* 0x0000001807217221 */ /* 0x001fe20000010000 */
[----:B------:R-:W-:Y:S01]  /*3130*/  FADD.FTZ R35, R139, R28 ;  /* 0x0000001c8b237221 */ /* 0x000fe20000010000 */
[----:B------:R-:W-:Y:S01]  /*3140*/  FFMA.FTZ R21, R85, UR23, -R21 ;  /* 0x0000001755157c23 */ /* 0x000fe20008010815 */
[----:B------:R-:W-:-:S02]  /*3150*/  F2FP.BF16.F32.PACK_AB R141, R20, R141 ;  /* 0x0000008d148d723e */ /* 0x000fc400000010ff */
[----:B------:R-:W-:Y:S02]  /*3160*/  F2FP.BF16.F32.PACK_AB R143, R26, R143 ;  /* 0x0000008f1a8f723e */ /* 0x000fe400000010ff */
[----:B------:R-:W0:Y:S01]  /*3170*/  MUFU.EX2 R140, R140 ;  /* 0x0000008c008c7308 */ /* 0x000e220000000800 */
[----:B--2---:R-:W-:Y:S01]  /*3180*/  FADD.FTZ R24, R146, R33 ;  /* 0x0000002192187221 */ /* 0x004fe20000010000 */
[----:B------:R-:W-:Y:S02]  /*3190*/  F2FP.BF16.F32.PACK_AB R137, R30, R137 ;  /* 0x000000891e89723e */ /* 0x000fe400000010ff */
[C---:B------:R-:W-:Y:S02]  /*31a0*/  F2FP.BF16.F32.PACK_AB R139, R34.reuse, R139 ;  /* 0x0000008b228b723e */ /* 0x040fe400000010ff */
[----:B------:R-:W-:Y:S02]  /*31b0*/  F2FP.BF16.F32.PACK_AB R150, R5, R150 ;  /* 0x000000960596723e */ /* 0x000fe400000010ff */
[----:B------:R-:W2:Y:S01]  /*31c0*/  MUFU.EX2 R11, R11 ;  /* 0x0000000b000b7308 */ /* 0x000ea20000000800 */
[----:B-1----:R-:W-:Y:S01]  /*31d0*/  FADD.FTZ R33, R9, R24 ;  /* 0x0000001809217221 */ /* 0x002fe20000010000 */
[----:B------:R-:W-:Y:S01]  /*31e0*/  FADD.FTZ R24, R34, R35 ;  /* 0x0000002322187221 */ /* 0x000fe20000010000 */
[----:B------:R-:W-:-:S02]  /*31f0*/  F2FP.BF16.F32.PACK_AB R144, R7, R144 ;  /* 0x000000900790723e */ /* 0x000fc400000010ff */
[----:B------:R-:W-:Y:S01]  /*3200*/  F2FP.BF16.F32.PACK_AB R146, R9, R146 ;  /* 0x000000920992723e */ /* 0x000fe200000010ff */
[----:B------:R-:W-:Y:S01]  /*3210*/  FADD.FTZ R35, R133, R24 ;  /* 0x0000001885237221 */ /* 0x000fe20000010000 */
[----:B------:R-:W-:Y:S01]  /*3220*/  F2FP.BF16.F32.PACK_AB R133, R38, R133 ;  /* 0x000000852685723e */ /* 0x000fe200000010ff */
[----:B------:R-:W1:Y:S01]  /*3230*/  MUFU.EX2 R142, R142 ;  /* 0x0000008e008e7308 */ /* 0x000e620000000800 */
[----:B0-----:R-:W-:Y:S01]  /*3240*/  FADD.FTZ R2, R140, R33 ;  /* 0x000000218c027221 */ /* 0x001fe20000010000 */
[----:B------:R-:W-:-:S04]  /*3250*/  FADD.FTZ R24, R38, R35 ;  /* 0x0000002326187221 */ /* 0x000fc80000010000 */
[----:B------:R-:W-:Y:S01]  /*3260*/  FADD.FTZ R35, R135, R24 ;  /* 0x0000001887237221 */ /* 0x000fe20000010000 */
[C---:B------:R-:W-:Y:S01]  /*3270*/  F2FP.BF16.F32.PACK_AB R135, R42.reuse, R135 ;  /* 0x000000872a87723e */ /* 0x040fe200000010ff */
[----:B------:R-:W0:Y:S01]  /*3280*/  MUFU.EX2 R13, R13 ;  /* 0x0000000d000d7308 */ /* 0x000e220000000800 */
[C---:B--2---:R-:W-:Y:S01]  /*3290*/  FADD.FTZ R33, R11.reuse, R2 ;  /* 0x000000020b217221 */ /* 0x044fe20000010000 */
[----:B------:R-:W-:Y:S01]  /*32a0*/  FADD.FTZ R24, R42, R35 ;  /* 0x000000232a187221 */ /* 0x000fe20000010000 */
[----:B------:R-:W-:-:S03]  /*32b0*/  F2FP.BF16.F32.PACK_AB R140, R11, R140 ;  /* 0x0000008c0b8c723e */ /* 0x000fc600000010ff */
[----:B------:R-:W-:Y:S01]  /*32c0*/  FADD.FTZ R35, R129, R24 ;  /* 0x0000001881237221 */ /* 0x000fe20000010000 */
[----:B------:R-:W-:Y:S01]  /*32d0*/  F2FP.BF16.F32.PACK_AB R129, R46, R129 ;  /* 0x000000812e81723e */ /* 0x000fe200000010ff */
[----:B------:R-:W2:Y:S01]  /*32e0*/  MUFU.EX2 R136, R136 ;  /* 0x0000008800887308 */ /* 0x000ea20000000800 */
[----:B-1----:R-:W-:Y:S01]  /*32f0*/  FADD.FTZ R2, R142, R33 ;  /* 0x000000218e027221 */ /* 0x002fe20000010000 */
[----:B------:R-:W-:-:S04]  /*3300*/  FADD.FTZ R24, R46, R35 ;  /* 0x000000232e187221 */ /* 0x000fc80000010000 */
[----:B------:R-:W-:Y:S01]  /*3310*/  FADD.FTZ R35, R131, R24 ;  /* 0x0000001883237221 */ /* 0x000fe20000010000 */
[C---:B------:R-:W-:Y:S01]  /*3320*/  F2FP.BF16.F32.PACK_AB R131, R50.reuse, R131 ;  /* 0x000000833283723e */ /* 0x040fe200000010ff */
[----:B------:R-:W1:Y:S01]  /*3330*/  MUFU.EX2 R15, R15 ;  /* 0x0000000f000f7308 */ /* 0x000e620000000800 */
[C---:B0-----:R-:W-:Y:S01]  /*3340*/  FADD.FTZ R33, R13.reuse, R2 ;  /* 0x000000020d217221 */ /* 0x041fe20000010000 */
[----:B------:R-:W-:Y:S01]  /*3350*/  FADD.FTZ R4, R50, R35 ;  /* 0x0000002332047221 */ /* 0x000fe20000010000 */
[----:B------:R-:W-:-:S03]  /*3360*/  F2FP.BF16.F32.PACK_AB R142, R13, R142 ;  /* 0x0000008e0d8e723e */ /* 0x000fc600000010ff */
[----:B------:R-:W-:Y:S01]  /*3370*/  FADD.FTZ R35, R125, R4 ;  /* 0x000000047d237221 */ /* 0x000fe20000010000 */
[----:B------:R-:W-:Y:S01]  /*3380*/  F2FP.BF16.F32.PACK_AB R125, R54, R125 ;  /* 0x0000007d367d723e */ /* 0x000fe200000010ff */
[----:B------:R-:W0:Y:S01]  /*3390*/  MUFU.EX2 R138, R138 ;  /* 0x0000008a008a7308 */ /* 0x000e220000000800 */
[----:B--2---:R-:W-:Y:S01]  /*33a0*/  FADD.FTZ R2, R136, R33 ;  /* 0x0000002188027221 */ /* 0x004fe20000010000 */
[----:B------:R-:W-:-:S04]  /*33b0*/  FADD.FTZ R4, R54, R35 ;  /* 0x0000002336047221 */ /* 0x000fc80000010000 */
[----:B------:R-:W-:Y:S01]  /*33c0*/  FADD.FTZ R35, R127, R4 ;  /* 0x000000047f237221 */ /* 0x000fe20000010000 */
[C---:B------:R-:W-:Y:S01]  /*33d0*/  F2FP.BF16.F32.PACK_AB R127, R58.reuse, R127 ;  /* 0x0000007f3a7f723e */ /* 0x040fe200000010ff */
        /* <DEDUP_REMOVED lines=8> */
[----:B------:R-:W-:-:S04]  /*3460*/  FADD.FTZ R4, R62, R35 ;  /* 0x000000233e047221 */ /* 0x000fc80000010000 */
[----:B------:R-:W-:Y:S01]  /*3470*/  FADD.FTZ R35, R123, R4 ;  /* 0x000000047b237221 */ /* 0x000fe20000010000 */
[----:B------:R-:W-:Y:S01]  /*3480*/  F2FP.BF16.F32.PACK_AB R123, R12, R123 ;  /* 0x0000007b0c7b723e */ /* 0x000fe200000010ff */
        /* <DEDUP_REMOVED lines=22> */
[----:B------:R-:W-:Y:S01]  /*35f0*/  FADD.FTZ R2, R12, R35 ;  /* 0x000000230c027221 */ /* 0x000fe20000010000 */
[----:B------:R-:W-:-:S05]  /*3600*/  F2FP.BF16.F32.PACK_AB R130, R69, R130 ;  /* 0x000000824582723e */ /* 0x000fca00000010ff */
        /* <DEDUP_REMOVED lines=18> */
[----:B------:R-:W-:Y:S06]  /*3730*/  @!P3 BRA `(.L_x_14468) ;  /* 0x00000024008cb947 */ /* 0x000fec0003800000 */
[----:B------:R-:W-:Y:S01]  /*3740*/  IMAD.MOV.U32 R5, RZ, RZ, R0 ;  /* 0x000000ffff057224 */ /* 0x000fe200078e0000 */
[----:B------:R-:W-:Y:S01]  /*3750*/  UMOV UR26, UR37 ;  /* 0x00000025001a7c82 */ /* 0x000fe20008000000 */
[----:B------:R-:W-:Y:S01]  /*3760*/  IMAD.MOV.U32 R4, RZ, RZ, R6 ;  /* 0x000000ffff047224 */ /* 0x000fe200078e0006 */
[----:B------:R-:W-:Y:S01]  /*3770*/  UMOV UR22, UR39 ;  /* 0x0000002700167c82 */ /* 0x000fe20008000000 */
[----:B------:R-:W-:Y:S01]  /*3780*/  IMAD.MOV.U32 R119, RZ, RZ, RZ ;  /* 0x000000ffff777224 */ /* 0x000fe200078e00ff */
[----:B------:R-:W-:Y:S01]  /*3790*/  ULDC UR24, c[0x0][0x288] ;  /* 0x0000a20000187ab9 */ /* 0x000fe20000000800 */
[----:B------:R-:W-:-:S05]  /*37a0*/  ULDC UR23, c[0x0][0x988] ;  /* 0x0002620000177ab9 */ /* 0x000fca0000000800 */
.L_x_14477:
        /* <DEDUP_REMOVED lines=9> */
.L_x_14470:
[----:B------:R-:W-:Y:S01]  /*3840*/  ULEA UR6, UR39, UR45, 0x3 ;  /* 0x0000002d27067291 */ /* 0x000fe2000f8e183f */
[----:B------:R-:W-:-:S05]  /*3850*/  IMAD.U32 R0, RZ, RZ, UR37 ;  /* 0x00000025ff007e24 */ /* 0x000fca000f8e00ff */
[----:B------:R-:W-:-:S04]  /*3860*/  SHF.L.U32 R0, R0, 0x1f, RZ ;  /* 0x0000001f00007819 */ /* 0x000fc800000006ff */
[----:B------:R0:W1:Y:S01]  /*3870*/  SYNCS.PHASECHK.TRANS64.TRYWAIT P3, [UR6+0x16830], R0 ;  /* 0x01683000ff0075a7 */ /* 0x0000620008060146 */
[----:B------:R-:W-:Y:S05]  /*3880*/  @!P0 BRA `(.L_x_14471) ;  /* 0x0000000000048947 */ /* 0x000fea0003800000 */
[----:B------:R-:W-:Y:S01]  /*3890*/  BPT.TRAP 0x1 ;  /* 0x000000040000795c */ /* 0x000fe20000300000 */
.L_x_14471:
[----:B-1----:R-:W-:Y:S05]  /*38a0*/  @P3 BRA `(.L_x_14469) ;  /* 0x0000000000083947 */ /* 0x002fea0003800000 */
[----:B------:R-:W1:Y:S02]  /*38b0*/  SYNCS.PHASECHK.TRANS64.TRYWAIT P3, [UR6+0x16830], R0 ;  /* 0x01683000ff0075a7 */ /* 0x000e640008060146 */
[----:B-1----:R-:W-:Y:S05]  /*38c0*/  @!P3 BRA `(.L_x_14472) ;  /* 0x0000009800f4b947 */ /* 0x002fea0003800000 */
.L_x_14469:
        /* <DEDUP_REMOVED lines=25> */
.L_x_14474:
[----:B------:R-:W-:Y:S01]  /*3a60*/  ULEA UR6, UR22, UR45, 0x3 ;  /* 0x0000002d16067291 */ /* 0x000fe2000f8e183f */
[----:B------:R-:W-:-:S05]  /*3a70*/  IMAD.U32 R0, RZ, RZ, UR26 ;  /* 0x0000001aff007e24 */ /* 0x000fca000f8e00ff */
[----:B------:R-:W-:-:S04]  /*3a80*/  SHF.L.U32 R0, R0, 0x1f, RZ ;  /* 0x0000001f00007819 */ /* 0x000fc800000006ff */
[----:B------:R0:W1:Y:S01]  /*3a90*/  SYNCS.PHASECHK.TRANS64.TRYWAIT P3, [UR6+0x16850], R0 ;  /* 0x01685000ff0075a7 */ /* 0x0000620008060146 */
[----:B------:R-:W-:Y:S05]  /*3aa0*/  @!P0 BRA `(.L_x_14475) ;  /* 0x0000000000048947 */ /* 0x000fea0003800000 */
[----:B------:R-:W-:Y:S01]  /*3ab0*/  BPT.TRAP 0x1 ;  /* 0x000000040000795c */ /* 0x000fe20000300000 */
.L_x_14475:
[----:B-1----:R-:W-:Y:S05]  /*3ac0*/  @P3 BRA `(.L_x_14473) ;  /* 0x0000000000083947 */ /* 0x002fea0003800000 */
[----:B------:R-:W1:Y:S02]  /*3ad0*/  SYNCS.PHASECHK.TRANS64.TRYWAIT P3, [UR6+0x16850], R0 ;  /* 0x01685000ff0075a7 */ /* 0x000e640008060146 */
[----:B-1----:R-:W-:Y:S05]  /*3ae0*/  @!P3 BRA `(.L_x_14476) ;  /* 0x000000980084b947 */ /* 0x002fea0003800000 */
.L_x_14473:
[----:B------:R-:W-:Y:S01]  /*3af0*/  UIADD3 UR6, UR45, 0x400, URZ ;  /* 0x000004002d067890 */ /* 0x000fe2000fffe03f */
[----:B------:R-:W-:Y:S01]  /*3b00*/  WARPGROUP.ARRIVE ;  /* 0x00000000000079c5 */ /* 0x000fe20000000000 */
[----:B------:R-:W-:Y:S01]  /*3b10*/  UMOV UR7, 0x40000040 ;  /* 0x4000004000077882 */ /* 0x000fe20000000000 */
[----:B-1----:R-:W-:Y:S01]  /*3b20*/  VIADD R7, R17, UR41 ;  /* 0x0000002911077c36 */ /* 0x002fe20008000000 */
[----:B------:R-:W-:Y:S01]  /*3b30*/  USHF.R.U32.HI UR6, URZ, 0x4, UR6 ;  /* 0x000000043f067899 */ /* 0x000fe20008011606 */
[----:B------:R-:W1:Y:S01]  /*3b40*/  LDC R11, c[0x0][0x2f0] ;  /* 0x0000bc00ff0b7b82 */ /* 0x000e620000000800 */
[----:B------:R-:W-:Y:S02]  /*3b50*/  UISETP.GT.AND UP1, UPT, UR25, UR21, UPT ;  /* 0x000000151900728c */ /* 0x000fe4000bf24270 */
[----:B------:R-:W-:Y:S01]  /*3b60*/  ULOP3.LUT UR6, UR6, 0x3fff, URZ, 0xc0, !UPT ;  /* 0x00003fff06067892 */ /* 0x000fe2000f8ec03f */
[----:B------:R-:W-:-:S03]  /*3b70*/  UMOV UR26, UR37 ;  /* 0x00000025001a7c82 */ /* 0x000fc60008000000 */
[----:B------:R-:W-:-:S07]  /*3b80*/  ULEA UR10, UR22, UR6, 0xa ;  /* 0x00000006160a7291 */ /* 0x000fce000f8e503f */
[----:B------:R-:W-:Y:S02]  /*3b90*/  UMOV UR6, UR10 ;  /* 0x0000000a00067c82 */ /* 0x000fe40008000000 */
[----:B------:R-:W-:Y:S01]  /*3ba0*/  HGMMA.64x64x16.F32.BF16 R88, R148, gdesc[UR4].tnspB, R88, gsb0 ;  /* 0x40e0000494587df0 */ /* 0x000fe20008001858 */
[----:B------:R-:W-:Y:S01]  /*3bb0*/  @UP0 ULDC UR6, c[0x0][0x44c] ;  /* 0x0001130000060ab9 */ /* 0x000fe20000000800 */
[----:B------:R-:W-:Y:S01]  /*3bc0*/  UMOV UR7, 0x40000040 ;  /* 0x4000004000077882 */ /* 0x000fe20000000000 */
[----:B0-----:R-:W-:Y:S01]  /*3bd0*/  @P2 IMAD.HI.U32 R0, R7, UR6, RZ ;  /* 0x0000000607002c27 */ /* 0x001fe2000f8e00ff */
[----:B------:R-:W-:-:S04]  /*3be0*/  @UP0 ULDC UR6, c[0x0][0x450] ;  /* 0x0001140000060ab9 */ /* 0x000fc80000000800 */
[----:B------:R-:W-:Y:S01]  /*3bf0*/  @P2 SHF.R.U32.HI R7, RZ, UR6, R0 ;  /* 0x00000006ff072c19 */ /* 0x000fe20008011600 */
[----:B------:R-:W-:Y:S02]  /*3c00*/  UMOV UR6, 0xffffff80 ;  /* 0xffffff8000067882 */ /* 0x000fe40000000000 */
[----:B------:R-:W-:Y:S02]  /*3c10*/  UIMAD UR6, UR25, UR6, 0x1 ;  /* 0x00000001190674a4 */ /* 0x000fe4000f8e0206 */
[----:B------:R-:W0:Y:S01]  /*3c20*/  SHFL.IDX PT, R9, R7, 0x1, 0x1c1f ;  /* 0x003c1f0007097f89 */ /* 0x000e2200000e0000 */
[----:B------:R-:W-:-:S03]  /*3c30*/  UIADD3 UR25, UR25, -0x1, URZ ;  /* 0xffffffff19197890 */ /* 0x000fc6000fffe03f */
[----:B------:R-:W-:Y:S01]  /*3c40*/  IMAD.U32 R13, RZ, RZ, UR6 ;  /* 0x00000006ff0d7e24 */ /* 0x000fe2000f8e00ff */
[----:B------:R-:W-:Y:S01]  /*3c50*/  UIADD3 UR6, UR10, 0x80, URZ ;  /* 0x000000800a067890 */ /* 0x000fe2000fffe03f */
[----:B------:R-:W2:Y:S02]  /*3c60*/  SHFL.IDX PT, R7, R7, RZ, 0x1c1f ;  /* 0x001c1fff07077589 */ /* 0x000ea400000e0000 */
[----:B------:R-:W-:-:S04]  /*3c70*/  IMAD R6, R16, -0x2, R13 ;  /* 0xfffffffe10067824 */ /* 0x000fc800078e020d */
[----:B-1----:R-:W-:-:S05]  /*3c80*/  IMAD R6, R11, UR48, R6 ;  /* 0x000000300b067c24 */ /* 0x002fca000f8e0206 */
        /* <DEDUP_REMOVED lines=20> */
[----:B------:R-:W-:Y:S02]  /*3dd0*/  WARPGROUP.DEPBAR.LE gsb0, 0x0 ;  /* 0x00008000000079c5 */ /* 0x000fe40000010000 */
[----:B------:R-:W-:Y:S01]  /*3de0*/  WARPGROUP.ARRIVE ;  /* 0x00000000000079c5 */ /* 0x000fe20000000000 */
[----:B------:R-:W-:Y:S02]  /*3df0*/  FSEL R38, R38, -INF , P3 ;  /* 0xff80000026267808 */ /* 0x000fe40001800000 */
[----:B------:R-:W-:Y:S02]  /*3e00*/  FMNMX.FTZ R9, R35, R8, !PT ;  /* 0x0000000823097209 */ /* 0x000fe40007810000 */
[----:B------:R-:W-:Y:S01]  /*3e10*/  ISETP.GT.AND P3, PT, R0, 0x20, PT ;  /* 0x000000200000780c */ /* 0x000fe20003f64270 */
[----:B------:R-:W-:Y:S01]  /*3e20*/  HGMMA.64x64x16.F32.BF16 R88, R144, gdesc[UR4].tnspB, R88, gsb0 ;  /* 0x40e0000490587df0 */ /* 0x000fe20008001858 */
        /* <DEDUP_REMOVED lines=41> */
[----:B------:R-:W-:Y:S01]  /*40c0*/  WARPGROUP.ARRIVE ;  /* 0x00000000000079c5 */ /* 0x000fe20000000000 */
[----:B------:R-:W-:Y:S02]  /*40d0*/  ISETP.GT.AND P4, PT, R0, 0x51, PT ;  /* 0x000000510000780c */ /* 0x000fe40003f84270 */
[----:B------:R-:W-:Y:S02]  /*40e0*/  FSEL R66, R66, -INF , P3 ;  /* 0xff80000042427808 */ /* 0x000fe40001800000 */
[----:B------:R-:W-:Y:S01]  /*40f0*/  FMNMX.FTZ R9, R63, R8, !PT ;  /* 0x000000083f097209 */ /* 0x000fe20007810000 */
[----:B------:R-:W-:Y:S01]  /*4100*/  HGMMA.64x64x16.F32.BF16 R88, R140, gdesc[UR4].tnspB, R88, gsb0 ;  /* 0x40e000048c587df0 */ /* 0x000fe20008001858 */
        /* <DEDUP_REMOVED lines=34> */
[----:B--2---:R-:W-:Y:S02]  /*4330*/  IADD3 R6, R7, -UR24, R6 ;  /* 0x8000001807067c10 */ /* 0x004fe4000fffe006 */
[----:B------:R-:W-:Y:S02]  /*4340*/  FMNMX.FTZ R8, R87, R0, !PT ;  /* 0x0000000057087209 */ /* 0x000fe40007810000 */
[C---:B------:R-:W-:Y:S02]  /*4350*/  ISETP.GT.AND P4, PT, R6.reuse, RZ, PT ;  /* 0x000000ff0600720c */ /* 0x040fe40003f84270 */
[----:B------:R-:W-:Y:S01]  /*4360*/  ISETP.GT.AND P5, PT, R6, 0x1, PT ;  /* 0x000000010600780c */ /* 0x000fe20003fa4270 */
[----:B------:R-:W0:Y:S01]  /*4370*/  SHFL.BFLY PT, R9, R8, 0x2, 0x1f ;  /* 0x0c401f0008097f89 */ /* 0x000e2200000e0000 */
[----:B------:R-:W-:Y:S02]  /*4380*/  FSEL R7, R24, -INF , P4 ;  /* 0xff80000018077808 */ /* 0x000fe40002000000 */
[----:B------:R-:W-:Y:S01]  /*4390*/  ISETP.GT.AND P4, PT, R6, 0x8, PT ;  /* 0x000000080600780c */ /* 0x000fe20003f84270 */
[----:B------:R-:W-:-:S02]  /*43a0*/  WARPGROUP.DEPBAR.LE gsb0, 0x0 ;  /* 0x00008000000079c5 */ /* 0x000fc40000010000 */
        /* <DEDUP_REMOVED lines=8> */
[----:B------:R-:W-:-:S02]  /*4430*/  ISETP.GT.AND P4, PT, R6, 0x10, PT ;  /* 0x000000100600780c */ /* 0x000fc40003f84270 */
[----:B------:R-:W-:Y:S02]  /*4440*/  FSEL R29, R29, -INF , P5 ;  /* 0xff8000001d1d7808 */ /* 0x000fe40002800000 */
[----:B------:R-:W-:Y:S02]  /*4450*/  ISETP.GT.AND P5, PT, R6, 0x11, PT ;  /* 0x000000110600780c */ /* 0x000fe40003fa4270 */
[----:B------:R-:W-:Y:S02]  /*4460*/  FSEL R32, R32, -INF , P4 ;  /* 0xff80000020207808 */ /* 0x000fe40002000000 */
[----:B0-----:R-:W-:Y:S02]  /*4470*/  FMNMX.FTZ R9, R8, R9, !PT ;  /* 0x0000000908097209 */ /* 0x001fe40007810000 */
[C---:B------:R-:W-:Y:S02]  /*4480*/  ISETP.GT.AND P4, PT, R6.reuse, 0x18, PT ;  /* 0x000000180600780c */ /* 0x040fe40003f84270 */
[----:B------:R-:W-:Y:S01]  /*4490*/  FSEL R33, R33, -INF , P5 ;  /* 0xff80000021217808 */ /* 0x000fe20002800000 */
[----:B------:R-:W0:Y:S01]  /*44a0*/  SHFL.BFLY PT, R0, R9, 0x1, 0x1f ;  /* 0x0c201f0009007f89 */ /* 0x000e2200000e0000 */
        /* <DEDUP_REMOVED lines=9> */
[----:B------:R-:W-:Y:S02]  /*4540*/  FSEL R44, R44, -INF , P4 ;  /* 0xff8000002c2c7808 */ /* 0x000fe40002000000 */
[----:B------:R-:W-:Y:S02]  /*4550*/  ISETP.GT.AND P4, PT, R6, 0x30, PT ;  /* 0x000000300600780c */ /* 0x000fe40003f84270 */
[----:B------:R-:W-:Y:S02]  /*4560*/  FSEL R45, R45, -INF , P5 ;  /* 0xff8000002d2d7808 */ /* 0x000fe40002800000 */
[----:B0-----:R-:W-:-:S02]  /*4570*/  FMNMX.FTZ R0, R9, R0, !PT ;  /* 0x0000000009007209 */ /* 0x001fc40007810000 */
[----:B------:R-:W-:Y:S02]  /*4580*/  FMNMX.FTZ R9, R25, R12, !PT ;  /* 0x0000000c19097209 */ /* 0x000fe40007810000 */
[----:B------:R-:W-:Y:S01]  /*4590*/  ISETP.GT.AND P5, PT, R6, 0x31, PT ;  /* 0x000000310600780c */ /* 0x000fe20003fa4270 */
[----:B------:R-:W-:Y:S01]  /*45a0*/  FMUL.FTZ R10, R0, UR23 ;  /* 0x00000017000a7c20 */ /* 0x000fe20008410000 */
        /* <DEDUP_REMOVED lines=11> */
[----:B------:R-:W-:Y:S02]  /*4660*/  FSETP.NEU.FTZ.AND P3, PT, R0, -INF , PT ;  /* 0xff8000000000780b */ /* 0x000fe40003f7d000 */
[----:B------:R-:W-:Y:S02]  /*4670*/  FMNMX.FTZ R20, R40, R9, !PT ;  /* 0x0000000928147209 */ /* 0x000fe40007810000 */
[----:B------:R-:W-:Y:S02]  /*4680*/  ISETP.GT.AND P4, PT, R6, 0x40, PT ;  /* 0x000000400600780c */ /* 0x000fe40003f84270 */
[----:B------:R-:W-:Y:S01]  /*4690*/  FMNMX.FTZ R9, R41, R20, !PT ;  /* 0x0000001429097209 */ /* 0x000fe20007810000 */
[----:B------:R-:W-:Y:S02]  /*46a0*/  WARPGROUP.DEPBAR.LE gsb0, 0x0 ;  /* 0x00008000000079c5 */ /* 0x000fe40000010000 */
[----:B------:R-:W-:Y:S01]  /*46b0*/  WARPGROUP.ARRIVE ;  /* 0x00000000000079c5 */ /* 0x000fe20000000000 */
[----:B------:R-:W-:-:S02]  /*46c0*/  FMNMX.FTZ R20, R44, R9, !PT ;  /* 0x000000092c147209 */ /* 0x000fc40007810000 */
[----:B------:R-:W-:Y:S02]  /*46d0*/  FSEL R53, R53, -INF , P5 ;  /* 0xff80000035357808 */ /* 0x000fe40002800000 */
[----:B------:R-:W-:Y:S01]  /*46e0*/  FMNMX.FTZ R9, R45, R20, !PT ;  /* 0x000000142d097209 */ /* 0x000fe20007810000 */
[----:B------:R-:W-:Y:S01]  /*46f0*/  HGMMA.64x64x16.F32.BF16 R88, R132, gdesc[UR4].tnspB, R88, gsb0 ;  /* 0x40e0000484587df0 */ /* 0x000fe20008001858 */
[----:B------:R-:W-:Y:S01]  /*4700*/  UIADD3 UR6, UR10, 0x280, URZ ;  /* 0x000002800a067890 */ /* 0x000fe2000fffe03f */
[----:B------:R-:W-:Y:S01]  /*4710*/  FSEL R8, R10, RZ, P3 ;  /* 0x000000ff0a087208 */ /* 0x000fe20001800000 */
[----:B------:R-:W-:Y:S01]  /*4720*/  UMOV UR7, 0x40000040 ;  /* 0x4000004000077882 */ /* 0x000fe20000000000 */
[----:B------:R-:W-:Y:S02]  /*4730*/  FMNMX.FTZ R24, R48, R9, !PT ;  /* 0x0000000930187209 */ /* 0x000fe40007810000 */
        /* <DEDUP_REMOVED lines=29> */
[--C-:B------:R-:W-:Y:S01]  /*4910*/  FFMA.FTZ R47, R47, UR23, -R8.reuse ;  /* 0x000000172f2f7c23 */ /* 0x100fe20008010808 */
[----:B------:R-:W-:Y:S01]  /*4920*/  FSEL R64, R64, -INF , P4 ;  /* 0xff80000040407808 */ /* 0x000fe20002000000 */
[--C-:B------:R-:W-:Y:S01]  /*4930*/  FFMA.FTZ R137, R50, UR23, -R8.reuse ;  /* 0x0000001732897c23 */ /* 0x100fe20008010808 */
[----:B------:R-:W-:Y:S01]  /*4940*/  FMNMX.FTZ R9, R61, R26, !PT ;  /* 0x0000001a3d097209 */ /* 0x000fe20007810000 */
[--C-:B------:R-:W-:Y:S01]  /*4950*/  FFMA.FTZ R51, R51, UR23, -R8.reuse ;  /* 0x0000001733337c23 */ /* 0x100fe20008010808 */
[----:B------:R-:W-:Y:S01]  /*4960*/  ISETP.GT.AND P4, PT, R6, 0x58, PT ;  /* 0x000000580600780c */ /* 0x000fe20003f84270 */
[----:B------:R0:W-:Y:S01]  /*4970*/  MUFU.EX2 R12, R31 ;  /* 0x0000001f000c7308 */ /* 0x0001e20000000800 */
        /* <DEDUP_REMOVED lines=21> */
[----:B------:R-:W-:Y:S01]  /*4ad0*/  FFMA.FTZ R27, R86, UR23, -R8 ;  /* 0x00000017561b7c23 */ /* 0x000fe20008010808 */
        /* <DEDUP_REMOVED lines=8> */
[----:B------:R-:W-:Y:S01]  /*4b60*/  ISETP.GT.AND P4, PT, R6, 0x70, PT ;  /* 0x000000700600780c */ /* 0x000fe20003f84270 */
[----:B------:R-:W-:Y:S02]  /*4b70*/  WARPGROUP.DEPBAR.LE gsb0, 0x0 ;  /* 0x00008000000079c5 */ /* 0x000fe40000010000 */
[----:B------:R-:W-:Y:S01]  /*4b80*/  WARPGROUP.ARRIVE ;  /* 0x00000000000079c5 */ /* 0x000fe20000000000 */
[----:B------:R-:W-:-:S05]  /*4b90*/  FSEL R77, R77, -INF , P5 ;  /* 0xff8000004d4d7808 */ /* 0x000fca0002800000 */
[----:B------:R-:W1:Y:S01]  /*4ba0*/  S2R R134, SR_TID.X ;  /* 0x0000000000867919 */ /* 0x000e620000002100 */
[----:B------:R-:W-:Y:S01]  /*4bb0*/  FMNMX.FTZ R34, R76, R9, !PT ;  /* 0x000000094c227209 */ /* 0x000fe20007810000 */
[----:B------:R2:W-:Y:S01]  /*4bc0*/  MUFU.EX2 R20, R39 ;  /* 0x0000002700147308 */ /* 0x0005e20000000800 */
[----:B------:R-:W-:Y:S01]  /*4bd0*/  ISETP.GT.AND P5, PT, R6, 0x71, PT ;  /* 0x000000710600780c */ /* 0x000fe20003fa4270 */
[----:B------:R-:W-:Y:S01]  /*4be0*/  HGMMA.64x64x16.F32.BF16 R88, R128, gdesc[UR4].tnspB, R88, gsb0 ;  /* 0x40e0000480587df0 */ /* 0x000fe20008001858 */
[----:B------:R-:W-:Y:S01]  /*4bf0*/  UIADD3 UR6, UR10, 0x300, URZ ;  /* 0x000003000a067890 */ /* 0x000fe2000fffe03f */
[----:B------:R-:W-:Y:S01]  /*4c00*/  FSEL R80, R80, -INF , P4 ;  /* 0xff80000050507808 */ /* 0x000fe20002000000 */
[----:B------:R-:W-:Y:S01]  /*4c10*/  UMOV UR7, 0x40000040 ;  /* 0x4000004000077882 */ /* 0x000fe20000000000 */
        /* <DEDUP_REMOVED lines=13> */
[----:B------:R-:W-:Y:S01]  /*4cf0*/  FFMA.FTZ R38, R59, UR23, -R8 ;  /* 0x000000173b267c23 */ /* 0x000fe20008010808 */
[----:B------:R-:W-:-:S02]  /*4d00*/  FSEL R85, R85, -INF , P5 ;  /* 0xff80000055557808 */ /* 0x000fc40002800000 */
[----:B------:R-:W-:Y:S01]  /*4d10*/  FMNMX.FTZ R6, R84, R9, !PT ;  /* 0x0000000954067209 */ /* 0x000fe20007810000 */
[----:B------:R-:W-:Y:S02]  /*4d20*/  FFMA.FTZ R9, R66, UR23, -R8 ;  /* 0x0000001742097c23 */ /* 0x000fe40008010808 */
[----:B------:R-:W-:Y:S01]  /*4d30*/  MUFU.EX2 R26, R47 ;  /* 0x0000002f001a7308 */ /* 0x000fe20000000800 */
[----:B------:R-:W-:-:S05]  /*4d40*/  FMNMX.FTZ R6, R85, R6, !PT ;  /* 0x0000000655067209 */ /* 0x000fca0007810000 */
[----:B------:R-:W3:Y:S02]  /*4d50*/  SHFL.BFLY PT, R13, R6, 0x2, 0x1f ;  /* 0x0c401f00060d7f89 */ /* 0x000ee400000e0000 */
[----:B------:R-:W-:Y:S08]  /*4d60*/  MUFU.EX2 R137, R137 ;  /* 0x0000008900897308 */ /* 0x000ff00000000800 */
[----:B------:R-:W-:Y:S08]  /*4d70*/  MUFU.EX2 R30, R51 ;  /* 0x00000033001e7308 */ /* 0x000ff00000000800 */
[----:B------:R-:W-:Y:S01]  /*4d80*/  MUFU.EX2 R139, R139 ;  /* 0x0000008b008b7308 */ /* 0x000fe20000000800 */
[----:B---3--:R-:W-:Y:S01]  /*4d90*/  FMNMX.FTZ R21, R6, R13, !PT ;  /* 0x0000000d06157209 */ /* 0x008fe20007810000 */
[----:B------:R-:W-:-:S06]  /*4da0*/  FFMA.FTZ R13, R74, UR23, -R8 ;  /* 0x000000174a0d7c23 */ /* 0x000fcc0008010808 */
[----:B------:R-:W-:Y:S01]  /*4db0*/  MUFU.EX2 R34, R55 ;  /* 0x0000003700227308 */ /* 0x000fe20000000800 */
[----:B------:R-:W3:Y:S07]  /*4dc0*/  SHFL.BFLY PT, R6, R21, 0x1, 0x1f ;  /* 0x0c201f0015067f89 */ /* 0x000eee00000e0000 */
[----:B------:R-:W-:Y:S08]  /*4dd0*/  MUFU.EX2 R133, R133 ;  /* 0x0000008500857308 */ /* 0x000ff00000000800 */
[----:B------:R-:W-:Y:S01]  /*4de0*/  MUFU.EX2 R38, R38 ;  /* 0x0000002600267308 */ /* 0x000fe20000000800 */
[----:B------:R-:W-:-:S02]  /*4df0*/  WARPGROUP.DEPBAR.LE gsb0, 0x0 ;  /* 0x00008000000079c5 */ /* 0x000fc40000010000 */
[----:B------:R-:W-:-:S05]  /*4e00*/  WARPGROUP.ARRIVE ;  /* 0x00000000000079c5 */ /* 0x000fca0000000000 */
[----:B------:R-:W-:Y:S01]  /*4e10*/  MUFU.EX2 R135, R135 ;  /* 0x0000008700877308 */ /* 0x000fe20000000800 */
[----:B---3--:R-:W-:Y:S01]  /*4e20*/  FMNMX.FTZ R6, R21, R6, !PT ;  /* 0x0000000615067209 */ /* 0x008fe20007810000 */
[--C-:B------:R-:W-:Y:S01]  /*4e30*/  FFMA.FTZ R21, R82, UR23, -R8.reuse ;  /* 0x0000001752157c23 */ /* 0x100fe20008010808 */
[----:B------:R-:W-:Y:S01]  /*4e40*/  FFMA.FTZ R8, R87, UR23, -R8 ;  /* 0x0000001757087c23 */ /* 0x000fe20008010808 */
[----:B------:R-:W-:Y:S01]  /*4e50*/  HGMMA.64x64x16.F32.BF16 R88, R124, gdesc[UR4].tnspB, R88, gsb0 ;  /* 0x40e000047c587df0 */ /* 0x000fe20008001858 */
[----:B------:R-:W-:Y:S01]  /*4e60*/  UIADD3 UR6, UR10, 0x380, URZ ;  /* 0x000003800a067890 */ /* 0x000fe2000fffe03f */
[C---:B------:R-:W-:Y:S01]  /*4e70*/  FMUL.FTZ R66, R6.reuse, UR23 ;  /* 0x0000001706427c20 */ /* 0x040fe20008410000 */
[----:B------:R-:W-:Y:S01]  /*4e80*/  UMOV UR7, 0x40000040 ;  /* 0x4000004000077882 */ /* 0x000fe20000000000 */
[----:B------:R-:W-:Y:S01]  /*4e90*/  FSETP.NEU.FTZ.AND P4, PT, R6, -INF , PT ;  /* 0xff8000000600780b */ /* 0x000fe20003f9d000 */
[----:B------:R-:W-:Y:S03]  /*4ea0*/  MUFU.EX2 R42, R42 ;  /* 0x0000002a002a7308 */ /* 0x000fe60000000800 */
[----:B------:R-:W-:-:S05]  /*4eb0*/  FSEL R66, R66, RZ, P4 ;  /* 0x000000ff42427208 */ /* 0x000fca0002000000 */
        /* <DEDUP_REMOVED lines=9> */
[----:B0-----:R-:W-:Y:S01]  /*4f50*/  FFMA.FTZ R31, R33, UR23, -R66 ;  /* 0x00000017211f7c23 */ /* 0x001fe20008010842 */
[----:B------:R-:W-:Y:S01]  /*4f60*/  FMUL.FTZ R32, R28, UR23 ;  /* 0x000000171c207c20 */ /* 0x000fe20008410000 */
[----:B-1----:R-:W-:Y:S01]  /*4f70*/  ISETP.GE.U32.AND P3, PT, R134, 0x180, PT ;  /* 0x000001808600780c */ /* 0x002fe20003f66070 */
[----:B------:R-:W-:Y:S01]  /*4f80*/  FADD.FTZ R5, -R5, R4 ;  /* 0x0000000405057221 */ /* 0x000fe20000010100 */
[--C-:B------:R-:W-:Y:S01]  /*4f90*/  FFMA.FTZ R33, R41, UR23, -R66.reuse ;  /* 0x0000001729217c23 */ /* 0x100fe20008010842 */
[--C-:B------:R-:W-:Y:S01]  /*4fa0*/  FFMA.FTZ R146, R36, UR23, -R66.reuse ;  /* 0x0000001724927c23 */ /* 0x100fe20008010842 */
[----:B------:R-:W-:Y:S01]  /*4fb0*/  FFMA.FTZ R25, R37, UR23, -R66 ;  /* 0x0000001725197c23 */ /* 0x000fe20008010842 */
[----:B------:R-:W-:Y:S01]  /*4fc0*/  FMUL.FTZ R28, R5, UR23 ;  /* 0x00000017051c7c20 */ /* 0x000fe20008410000 */
[----:B------:R-:W-:Y:S01]  /*4fd0*/  MUFU.EX2 R7, R7 ;  /* 0x0000000700077308 */ /* 0x000fe20000000800 */
[----:B------:R-:W-:-:S02]  /*4fe0*/  VIADD R5, R23, 0x9 ;  /* 0x0000000917057836 */ /* 0x000fc40000000000 */
[--C-:B------:R-:W-:Y:S01]  /*4ff0*/  FFMA.FTZ R140, R40, UR23, -R66.reuse ;  /* 0x00000017288c7c23 */ /* 0x100fe20008010842 */
[--C-:B------:R-:W-:Y:S01]  /*5000*/  FFMA.FTZ R142, R44, UR23, -R66.reuse ;  /* 0x000000172c8e7c23 */ /* 0x100fe20008010842 */
[--C-:B--2---:R-:W-:Y:S01]  /*5010*/  FFMA.FTZ R39, R45, UR23, -R66.reuse ;  /* 0x000000172d277c23 */ /* 0x104fe20008010842 */
        /* <DEDUP_REMOVED lines=10> */
[----:B------:R-:W-:Y:S01]  /*50c0*/  IMAD.U32 R36, RZ, RZ, UR39 ;  /* 0x00000027ff247e24 */ /* 0x000fe2000f8e00ff */
[----:B------:R1:W2:Y:S01]  /*50d0*/  MUFU.EX2 R4, R32 ;  /* 0x0000002000047308 */ /* 0x0002a20000000800 */
[--C-:B------:R-:W-:Y:S01]  /*50e0*/  FFMA.FTZ R77, R77, UR23, -R66.reuse ;  /* 0x000000174d4d7c23 */ /* 0x100fe20008010842 */
[--C-:B------:R-:W-:Y:S01]  /*50f0*/  FFMA.FTZ R80, R80, UR23, -R66.reuse ;  /* 0x0000001750507c23 */ /* 0x100fe20008010842 */
[--C-:B------:R-:W-:Y:S01]  /*5100*/  FFMA.FTZ R81, R81, UR23, -R66.reuse ;  /* 0x0000001751517c23 */ /* 0x100fe20008010842 */
[----:B------:R-:W-:Y:S01]  /*5110*/  @!P1 LEA R36, R36, UR45, 0x3 ;  /* 0x0000002d24249c11 */ /* 0x000fe2000f8e18ff */
[----:B------:R-:W-:-:S03]  /*5120*/  FFMA.FTZ R84, R84, UR23, -R66 ;  /* 0x0000001754547c23 */ /* 0x000fc60008010842 */
[----:B------:R-:W3:Y:S01]  /*5130*/  MUFU.EX2 R148, R148 ;  /* 0x0000009400947308 */ /* 0x000ee20000000800 */
[----:B0-----:R-:W-:Y:S01]  /*5140*/  FFMA.FTZ R41, R28, R3, R7 ;  /* 0x000000031c297223 */ /* 0x001fe20000010007 */
[----:B-1----:R-:W-:Y:S01]  /*5150*/  SEL R32, R5, 0x9, !P3 ;  /* 0x0000000905207807 */ /* 0x002fe20005800000 */
[----:B------:R-:W-:Y:S01]  /*5160*/  FFMA.FTZ R3, R61, UR23, -R66 ;  /* 0x000000173d037c23 */ /* 0x000fe20008010842 */
[----:B------:R-:W-:Y:S01]  /*5170*/  @!P1 VIADD R36, R36, 0x16840 ;  /* 0x0001684024249836 */ /* 0x000fe20000000000 */
[----:B------:R-:W-:-:S03]  /*5180*/  PLOP3.LUT P3, PT, PT, PT, UP1, 0x80, 0x0 ;  /* 0x000000000000781c */ /* 0x000fc60003f6f018 */
[----:B------:R-:W0:Y:S01]  /*5190*/  MUFU.EX2 R29, R29 ;  /* 0x0000001d001d7308 */ /* 0x000e220000000800 */
[----:B--2---:R-:W-:Y:S01]  /*51a0*/  FFMA.FTZ R43, R4, R2, R149 ;  /* 0x00000002042b7223 */ /* 0x004fe20000010095 */
[C---:B------:R-:W-:Y:S02]  /*51b0*/  F2FP.BF16.F32.PACK_AB R149, R10.reuse, R149 ;  /* 0x000000950a95723e */ /* 0x040fe400000010ff */
[----:B------:R-:W-:Y:S01]  /*51c0*/  @!P1 PRMT R36, RZ, 0x654, R36 ;  /* 0x00000654ff249816 */ /* 0x000fe20000000024 */
[----:B------:R-:W-:-:S03]  /*51d0*/  FADD.FTZ R2, R10, R43 ;  /* 0x0000002b0a027221 */ /* 0x000fc60000010000 */
[----:B------:R-:W1:Y:S01]  /*51e0*/  MUFU.EX2 R144, R144 ;  /* 0x0000009000907308 */ /* 0x000e620000000800 */
[C---:B---3--:R-:W-:Y:S01]  /*51f0*/  FADD.FTZ R41, R148.reuse, R41 ;  /* 0x0000002994297221 */ /* 0x048fe20000010000 */
[----:B------:R-:W-:Y:S01]  /*5200*/  F2FP.BF16.F32.PACK_AB R148, R148, R7 ;  /* 0x000000079494723e */ /* 0x000fe200000010ff */
[----:B------:R-:W-:Y:S02]  /*5210*/  WARPGROUP.DEPBAR.LE gsb0, 0x0 ;  /* 0x00008000000079c5 */ /* 0x000fe40000010000 */
[----:B------:R-:W-:-:S03]  /*5220*/  WARPGROUP.ARRIVE ;  /* 0x00000000000079c5 */ /* 0x000fc60000000000 */
[----:B------:R-:W2:Y:S01]  /*5230*/  MUFU.EX2 R31, R31 ;  /* 0x0000001f001f7308 */ /* 0x000ea20000000800 */
[--C-:B------:R-:W-:Y:S01]  /*5240*/  FFMA.FTZ R124, R72, UR23, -R66.reuse ;  /* 0x00000017487c7c23 */ /* 0x100fe20008010842 */
[----:B------:R-:W-:Y:S01]  /*5250*/  FFMA.FTZ R126, R76, UR23, -R66 ;  /* 0x000000174c7e7c23 */ /* 0x000fe20008010842 */
[----:B------:R-:W-:Y:S05]  /*5260*/  HGMMA.64x64x16.F32.BF16 R88, R120, gdesc[UR4].tnspB, R88, gsb0 ;  /* 0x40e0000478587df0 */ /* 0x000fea0008001858 */
        /* <DEDUP_REMOVED lines=11> */
[----:B------:R0:W-:Y:S06]  /*5320*/  BAR.ARV R32, 0x100 ;  /* 0x000400200000751d */ /* 0x0001ec0000002000 */
[----:B------:R-:W5:Y:S01]  /*5330*/  MUFU.EX2 R132, R132 ;  /* 0x0000008400847308 */ /* 0x000f620000000800 */
[----:B------:R2:W-:Y:S01]  /*5340*/  @!P1 SYNCS.ARRIVE.TRANS64.RED.A1T0 RZ, [R36+URZ], RZ ;  /* 0x000000ff24ff99a7 */ /* 0x0005e2000810043f */
[----:B0-----:R-:W-:Y:S01]  /*5350*/  FADD.FTZ R32, R150, R41 ;  /* 0x0000002996207221 */ /* 0x001fe20000010000 */
[----:B------:R-:W-:Y:S01]  /*5360*/  FADD.FTZ R41, R151, R2 ;  /* 0x0000000297297221 */ /* 0x000fe20000010000 */
[C---:B------:R-:W-:Y:S01]  /*5370*/  F2FP.BF16.F32.PACK_AB R150, R29.reuse, R150 ;  /* 0x000000961d96723e */ /* 0x040fe200000010ff */
[----:B------:R-:W-:Y:S01]  /*5380*/  FMUL.FTZ R90, R90, R4 ;  /* 0x000000045a5a7220 */ /* 0x000fe20000410000 */
[----:B------:R-:W-:Y:S01]  /*5390*/  FADD.FTZ R43, R29, R32 ;  /* 0x000000201d2b7221 */ /* 0x000fe20000010000 */
[----:B------:R-:W-:Y:S01]  /*53a0*/  FADD.FTZ R2, R12, R41 ;  /* 0x000000290c027221 */ /* 0x000fe20000010000 */
[----:B------:R-:W0:Y:S01]  /*53b0*/  MUFU.EX2 R5, R57 ;  /* 0x0000003900057308 */ /* 0x000e220000000800 */
[----:B------:R-:W-:Y:S01]  /*53c0*/  FFMA.FTZ R41, R65, UR23, -R66 ;  /* 0x0000001741297c23 */ /* 0x000fe20008010842 */
[----:B-1----:R-:W-:Y:S01]  /*53d0*/  FADD.FTZ R32, R144, R43 ;  /* 0x0000002b90207221 */ /* 0x002fe20000010000 */
[----:B------:R-:W-:Y:S01]  /*53e0*/  FADD.FTZ R43, R145, R2 ;  /* 0x00000002912b7221 */ /* 0x000fe20000010000 */
[----:B--2---:R-:W-:Y:S01]  /*53f0*/  IMAD.U32 R36, RZ, RZ, UR22 ;  /* 0x00000016ff247e24 */ /* 0x004fe2000f8e00ff */
[----:B------:R-:W-:Y:S01]  /*5400*/  UMOV UR22, UR39 ;  /* 0x0000002700167c82 */ /* 0x000fe20008000000 */
[----:B------:R-:W-:Y:S01]  /*5410*/  FADD.FTZ R45, R31, R32 ;  /* 0x000000201f2d7221 */ /* 0x000fe20000010000 */
[----:B------:R-:W-:Y:S01]  /*5420*/  FADD.FTZ R2, R14, R43 ;  /* 0x0000002b0e027221 */ /* 0x000fe20000010000 */
[----:B------:R-:W1:Y:S01]  /*5430*/  MUFU.EX2 R134, R134 ;  /* 0x0000008600867308 */ /* 0x000e620000000800 */
[----:B------:R-:W-:Y:S01]  /*5440*/  FFMA.FTZ R43, R69, UR23, -R66 ;  /* 0x00000017452b7c23 */ /* 0x000fe20008010842 */
[----:B---3--:R-:W-:Y:S01]  /*5450*/  FADD.FTZ R32, R146, R45 ;  /* 0x0000002d92207221 */ /* 0x008fe20000010000 */
[----:B------:R-:W-:Y:S01]  /*5460*/  FADD.FTZ R45, R147, R2 ;  /* 0x00000002932d7221 */ /* 0x000fe20000010000 */
[----:B----4-:R-:W-:Y:S01]  /*5470*/  F2FP.BF16.F32.PACK_AB R146, R25, R146 ;  /* 0x000000921992723e */ /* 0x010fe200000010ff */
[-C--:B------:R-:W-:Y:S01]  /*5480*/  FMUL.FTZ R91, R91, R4.reuse ;  /* 0x000000045b5b7220 */ /* 0x080fe20000410000 */
[----:B------:R-:W-:Y:S01]  /*5490*/  FADD.FTZ R47, R25, R32 ;  /* 0x00000020192f7221 */ /* 0x000fe20000010000 */
[----:B------:R-:W-:Y:S01]  /*54a0*/  FADD.FTZ R2, R20, R45 ;  /* 0x0000002d14027221 */ /* 0x000fe20000010000 */
[----:B------:R-:W2:Y:S01]  /*54b0*/  MUFU.EX2 R3, R3 ;  /* 0x0000000300037308 */ /* 0x000ea20000000800 */
[----:B------:R-:W-:Y:S01]  /*54c0*/  FFMA.FTZ R45, R73, UR23, -R66 ;  /* 0x00000017492d7c23 */ /* 0x000fe20008010842 */
[----:B-----5:R-:W-:Y:S01]  /*54d0*/  FADD.FTZ R32, R140, R47 ;  /* 0x0000002f8c207221 */ /* 0x020fe20000010000 */
[----:B------:R-:W-:Y:S01]  /*54e0*/  FADD.FTZ R47, R141, R2 ;  /* 0x000000028d2f7221 */ /* 0x000fe20000010000 */
[----:B------:R-:W-:Y:S01]  /*54f0*/  FFMA.FTZ R66, R85, UR23, -R66 ;  /* 0x0000001755427c23 */ /* 0x000fe20008010842 */
[----:B------:R-:W-:Y:S01]  /*5500*/  @!P1 LEA R36, R36, UR45, 0x3 ;  /* 0x0000002d24249c11 */ /* 0x000fe2000f8e18ff */
[----:B------:R-:W-:Y:S01]  /*5510*/  FADD.FTZ R49, R33, R32 ;  /* 0x0000002021317221 */ /* 0x000fe20000010000 */
[----:B------:R-:W-:Y:S01]  /*5520*/  FADD.FTZ R2, R24, R47 ;  /* 0x0000002f18027221 */ /* 0x000fe20000010000 */
[----:B------:R-:W3:Y:S01]  /*5530*/  MUFU.EX2 R128, R128 ;  /* 0x0000008000807308 */ /* 0x000ee20000000800 */
[----:B------:R-:W-:Y:S01]  /*5540*/  FMUL.FTZ R94, R94, R4 ;  /* 0x000000045e5e7220 */ /* 0x000fe20000410000 */
[----:B------:R-:W-:Y:S01]  /*5550*/  FADD.FTZ R32, R142, R49 ;  /* 0x000000318e207221 */ /* 0x000fe20000010000 */
[----:B------:R-:W-:Y:S01]  /*5560*/  FADD.FTZ R47, R143, R2 ;  /* 0x000000028f2f7221 */ /* 0x000fe20000010000 */
[----:B------:R-:W-:-:S02]  /*5570*/  @!P1 VIADD R36, R36, 0x16860 ;  /* 0x0001686024249836 */ /* 0x000fc40000000000 */
[-C--:B------:R-:W-:Y:S01]  /*5580*/  FMUL.FTZ R95, R95, R4.reuse ;  /* 0x000000045f5f7220 */ /* 0x080fe20000410000 */
[----:B------:R-:W-:Y:S01]  /*5590*/  FADD.FTZ R49, R39, R32 ;  /* 0x0000002027317221 */ /* 0x000fe20000010000 */
[----:B------:R-:W-:Y:S01]  /*55a0*/  FADD.FTZ R2, R26, R47 ;  /* 0x0000002f1a027221 */ /* 0x000fe20000010000 */
[----:B------:R-:W4:Y:S01]  /*55b0*/  MUFU.EX2 R9, R9 ;  /* 0x0000000900097308 */ /* 0x000f220000000800 */
[----:B------:R-:W-:Y:S01]  /*55c0*/  @!P1 PRMT R36, RZ, 0x654, R36 ;  /* 0x00000654ff249816 */ /* 0x000fe20000000024 */
[----:B------:R-:W-:Y:S01]  /*55d0*/  FADD.FTZ R32, R136, R49 ;  /* 0x0000003188207221 */ /* 0x000fe20000010000 */
[----:B------:R-:W-:Y:S01]  /*55e0*/  FADD.FTZ R47, R137, R2 ;  /* 0x00000002892f7221 */ /* 0x000fe20000010000 */
[-C--:B------:R-:W-:Y:S01]  /*55f0*/  FMUL.FTZ R98, R98, R4.reuse ;  /* 0x0000000462627220 */ /* 0x080fe20000410000 */
[----:B------:R0:W-:Y:S01]  /*5600*/  @!P1 SYNCS.ARRIVE.TRANS64.RED.A1T0 RZ, [R36+URZ], RZ ;  /* 0x000000ff24ff99a7 */ /* 0x0001e2000810043f */
        /* <DEDUP_REMOVED lines=14> */
[----:B0-----:R-:W-:Y:S01]  /*56f0*/  F2FP.BF16.F32.PACK_AB R132, R5, R132 ;  /* 0x000000840584723e */ /* 0x001fe200000010ff */
[-C--:B------:R-:W-:Y:S01]  /*5700*/  FMUL.FTZ R107, R107, R4.reuse ;  /* 0x000000046b6b7220 */ /* 0x080fe20000410000 */
[----:B------:R-:W-:Y:S01]  /*5710*/  FADD.FTZ R25, R5, R10 ;  /* 0x0000000a05197221 */ /* 0x000fe20000010000 */
[----:B------:R-:W-:Y:S01]  /*5720*/  FADD.FTZ R2, R38, R7 ;  /* 0x0000000726027221 */ /* 0x000fe20000010000 */
[----:B------:R-:W0:Y:S01]  /*5730*/  MUFU.EX2 R130, R130 ;  /* 0x0000008200827308 */ /* 0x000e220000000800 */
[----:B------:R-:W-:Y:S01]  /*5740*/  FMUL.FTZ R110, R110, R4 ;  /* 0x000000046e6e7220 */ /* 0x000fe20000410000 */
[----:B-1----:R-:W-:Y:S01]  /*5750*/  FADD.FTZ R10, R134, R25 ;  /* 0x00000019860a7221 */ /* 0x002fe20000010000 */
[----:B------:R-:W-:Y:S01]  /*5760*/  FADD.FTZ R7, R135, R2 ;  /* 0x0000000287077221 */ /* 0x000fe20000010000 */
[----:B--2---:R-:W-:Y:S01]  /*5770*/  F2FP.BF16.F32.PACK_AB R134, R3, R134 ;  /* 0x000000860386723e */ /* 0x004fe200000010ff */
[-C--:B------:R-:W-:Y:S01]  /*5780*/  FMUL.FTZ R111, R111, R4.reuse ;  /* 0x000000046f6f7220 */ /* 0x080fe20000410000 */
[----:B------:R-:W-:Y:S01]  /*5790*/  FADD.FTZ R25, R3, R10 ;  /* 0x0000000a03197221 */ /* 0x000fe20000010000 */
[----:B------:R-:W-:Y:S01]  /*57a0*/  FADD.FTZ R2, R42, R7 ;  /* 0x000000072a027221 */ /* 0x000fe20000010000 */
[----:B------:R-:W1:Y:S01]  /*57b0*/  MUFU.EX2 R11, R11 ;  /* 0x0000000b000b7308 */ /* 0x000e620000000800 */
[-C--:B------:R-:W-:Y:S01]  /*57c0*/  FMUL.FTZ R114, R114, R4.reuse ;  /* 0x0000000472727220 */ /* 0x080fe20000410000 */
[----:B---3--:R-:W-:Y:S01]  /*57d0*/  FADD.FTZ R10, R128, R25 ;  /* 0x00000019800a7221 */ /* 0x008fe20000010000 */
[----:B----4-:R-:W-:Y:S01]  /*57e0*/  FADD.FTZ R7, R9, R2 ;  /* 0x0000000209077221 */ /* 0x010fe20000010000 */
[-C--:B------:R-:W-:Y:S01]  /*57f0*/  FMUL.FTZ R115, R115, R4.reuse ;  /* 0x0000000473737220 */ /* 0x080fe20000410000 */
[-C--:B------:R-:W-:Y:S01]  /*5800*/  FMUL.FTZ R118, R118, R4.reuse ;  /* 0x0000000476767220 */ /* 0x080fe20000410000 */
[----:B-----5:R-:W-:Y:S01]  /*5810*/  FADD.FTZ R25, R41, R10 ;  /* 0x0000000a29197221 */ /* 0x020fe20000010000 */
[----:B------:R-:W-:Y:S01]  /*5820*/  FADD.FTZ R2, R46, R7 ;  /* 0x000000072e027221 */ /* 0x000fe20000010000 */
[----:B------:R-:W2:Y:S01]  /*5830*/  MUFU.EX2 R43, R43 ;  /* 0x0000002b002b7308 */ /* 0x000ea20000000800 */
[----:B------:R-:W-:Y:S01]  /*5840*/  FMUL.FTZ R119, R119, R4 ;  /* 0x0000000477777220 */ /* 0x000fe20000410000 */
[----:B0-----:R-:W-:Y:S01]  /*5850*/  FADD.FTZ R10, R130, R25 ;  /* 0x00000019820a7221 */ /* 0x001fe20000010000 */
[----:B------:R-:W-:Y:S01]  /*5860*/  F2FP.BF16.F32.PACK_AB R151, R12, R151 ;  /* 0x000000970c97723e */ /* 0x000fe200000010ff */
[----:B------:R-:W-:Y:S01]  /*5870*/  FMUL.FTZ R88, R88, R28 ;  /* 0x0000001c58587220 */ /* 0x000fe20000410000 */
[----:B------:R-:W-:Y:S01]  /*5880*/  F2FP.BF16.F32.PACK_AB R144, R31, R144 ;  /* 0x000000901f90723e */ /* 0x000fe200000010ff */
[-C--:B------:R-:W-:Y:S01]  /*5890*/  FMUL.FTZ R89, R89, R28.reuse ;  /* 0x0000001c59597220 */ /* 0x080fe20000410000 */
[----:B------:R-:W-:Y:S01]  /*58a0*/  F2FP.BF16.F32.PACK_AB R145, R14, R145 ;  /* 0x000000910e91723e */ /* 0x000fe200000010ff */
[----:B------:R-:W0:Y:S01]  /*58b0*/  MUFU.EX2 R50, R50 ;  /* 0x0000003200327308 */ /* 0x000e220000000800 */
[----:B-1----:R-:W-:Y:S01]  /*58c0*/  FADD.FTZ R7, R11, R2 ;  /* 0x000000020b077221 */ /* 0x002fe20000010000 */
[----:B------:R-:W-:Y:S01]  /*58d0*/  F2FP.BF16.F32.PACK_AB R147, R20, R147 ;  /* 0x000000931493723e */ /* 0x000fe200000010ff */
[----:B------:R-:W-:Y:S01]  /*58e0*/  FMUL.FTZ R92, R92, R28 ;  /* 0x0000001c5c5c7220 */ /* 0x000fe20000410000 */
[----:B------:R-:W-:Y:S01]  /*58f0*/  F2FP.BF16.F32.PACK_AB R140, R33, R140 ;  /* 0x0000008c218c723e */ /* 0x000fe200000010ff */
[-C--:B------:R-:W-:Y:S01]  /*5900*/  FMUL.FTZ R93, R93, R28.reuse ;  /* 0x0000001c5d5d7220 */ /* 0x080fe20000410000 */
[----:B------:R-:W-:Y:S01]  /*5910*/  F2FP.BF16.F32.PACK_AB R141, R24, R141 ;  /* 0x0000008d188d723e */ /* 0x000fe200000010ff */
[----:B------:R-:W-:Y:S01]  /*5920*/  FMUL.FTZ R96, R96, R28 ;  /* 0x0000001c60607220 */ /* 0x000fe20000410000 */
[----:B------:R-:W1:Y:S01]  /*5930*/  MUFU.EX2 R124, R124 ;  /* 0x0000007c007c7308 */ /* 0x000e620000000800 */
[----:B--2---:R-:W-:Y:S01]  /*5940*/  FADD.FTZ R5, R43, R10 ;  /* 0x0000000a2b057221 */ /* 0x004fe20000010000 */
[----:B------:R-:W-:Y:S01]  /*5950*/  F2FP.BF16.F32.PACK_AB R142, R39, R142 ;  /* 0x0000008e278e723e */ /* 0x000fe200000010ff */
[-C--:B------:R-:W-:Y:S01]  /*5960*/  FMUL.FTZ R97, R97, R28.reuse ;  /* 0x0000001c61617220 */ /* 0x080fe20000410000 */
[----:B------:R-:W-:Y:S01]  /*5970*/  F2FP.BF16.F32.PACK_AB R143, R26, R143 ;  /* 0x0000008f1a8f723e */ /* 0x000fe200000010ff */
[----:B------:R-:W-:Y:S01]  /*5980*/  FMUL.FTZ R100, R100, R28 ;  /* 0x0000001c64647220 */ /* 0x000fe20000410000 */
[----:B------:R-:W-:Y:S01]  /*5990*/  F2FP.BF16.F32.PACK_AB R136, R35, R136 ;  /* 0x000000882388723e */ /* 0x000fe200000010ff */
[-C--:B------:R-:W-:Y:S01]  /*59a0*/  FMUL.FTZ R101, R101, R28.reuse ;  /* 0x0000001c65657220 */ /* 0x080fe20000410000 */
[----:B------:R-:W2:Y:S01]  /*59b0*/  MUFU.EX2 R13, R13 ;  /* 0x0000000d000d7308 */ /* 0x000ea20000000800 */
[----:B0-----:R-:W-:Y:S01]  /*59c0*/  FADD.FTZ R2, R50, R7 ;  /* 0x0000000732027221 */ /* 0x001fe20000010000 */
[----:B------:R-:W-:Y:S01]  /*59d0*/  F2FP.BF16.F32.PACK_AB R137, R30, R137 ;  /* 0x000000891e89723e */ /* 0x000fe200000010ff */
[----:B------:R-:W-:Y:S01]  /*59e0*/  FMUL.FTZ R104, R104, R28 ;  /* 0x0000001c68687220 */ /* 0x000fe20000410000 */
[----:B------:R-:W-:Y:S01]  /*59f0*/  F2FP.BF16.F32.PACK_AB R138, R37, R138 ;  /* 0x0000008a258a723e */ /* 0x000fe200000010ff */
[-C--:B------:R-:W-:Y:S01]  /*5a00*/  FMUL.FTZ R105, R105, R28.reuse ;  /* 0x0000001c69697220 */ /* 0x080fe20000410000 */
[----:B------:R-:W-:Y:S01]  /*5a10*/  F2FP.BF16.F32.PACK_AB R139, R34, R139 ;  /* 0x0000008b228b723e */ /* 0x000fe200000010ff */
[-C--:B------:R-:W-:Y:S01]  /*5a20*/  FMUL.FTZ R108, R108, R28.reuse ;  /* 0x0000001c6c6c7220 */ /* 0x080fe20000410000 */
[----:B------:R-:W0:Y:S01]  /*5a30*/  MUFU.EX2 R45, R45 ;  /* 0x0000002d002d7308 */ /* 0x000e220000000800 */
[----:B-1----:R-:W-:Y:S01]  /*5a40*/  FADD.FTZ R10, R124, R5 ;  /* 0x000000057c0a7221 */ /* 0x002fe20000010000 */
[----:B------:R-:W-:Y:S01]  /*5a50*/  F2FP.BF16.F32.PACK_AB R133, R38, R133 ;  /* 0x000000852685723e */ /* 0x000fe200000010ff */
[-C--:B------:R-:W-:Y:S01]  /*5a60*/  FMUL.FTZ R109, R109, R28.reuse ;  /* 0x0000001c6d6d7220 */ /* 0x080fe20000410000 */
[----:B------:R-:W-:Y:S01]  /*5a70*/  F2FP.BF16.F32.PACK_AB R135, R42, R135 ;  /* 0x000000872a87723e */ /* 0x000fe200000010ff */
[----:B------:R-:W-:Y:S01]  /*5a80*/  FMUL.FTZ R112, R112, R28 ;  /* 0x0000001c70707220 */ /* 0x000fe20000410000 */
[----:B------:R-:W-:Y:S01]  /*5a90*/  F2FP.BF16.F32.PACK_AB R128, R41, R128 ;  /* 0x000000802980723e */ /* 0x000fe200000010ff */
[-C--:B------:R-:W-:Y:S01]  /*5aa0*/  FMUL.FTZ R113, R113, R28.reuse ;  /* 0x0000001c71717220 */ /* 0x080fe20000410000 */
[----:B------:R-:W1:Y:S01]  /*5ab0*/  MUFU.EX2 R54, R54 ;  /* 0x0000003600367308 */ /* 0x000e620000000800 */
[----:B--2---:R-:W-:Y:S01]  /*5ac0*/  FADD.FTZ R3, R13, R2 ;  /* 0x000000020d037221 */ /* 0x004fe20000010000 */
[----:B------:R-:W-:Y:S01]  /*5ad0*/  F2FP.BF16.F32.PACK_AB R129, R46, R9 ;  /* 0x000000092e81723e */ /* 0x000fe200000010ff */
[----:B------:R-:W-:Y:S01]  /*5ae0*/  FMUL.FTZ R116, R116, R28 ;  /* 0x0000001c74747220 */ /* 0x000fe20000410000 */
[----:B------:R-:W-:Y:S01]  /*5af0*/  F2FP.BF16.F32.PACK_AB R130, R43, R130 ;  /* 0x000000822b82723e */ /* 0x000fe200000010ff */
[----:B------:R-:W-:Y:S01]  /*5b00*/  FMUL.FTZ R117, R117, R28 ;  /* 0x0000001c75757220 */ /* 0x000fe20000410000 */
[----:B------:R-:W-:Y:S01]  /*5b10*/  F2FP.BF16.F32.PACK_AB R131, R50, R11 ;  /* 0x0000000b3283723e */ /* 0x000fe200000010ff */
[----:B------:R-:W-:Y:S01]  /*5b20*/  IMAD.MOV.U32 R4, RZ, RZ, R6 ;  /* 0x000000ffff047224 */ /* 0x000fe200078e0006 */
        /* <DEDUP_REMOVED lines=29> */
[----:B--2---:R-:W-:Y:S01]  /*5d00*/  FADD.FTZ R2, R27, R2 ;  /* 0x000000021b027221 */ /* 0x004fe20000010000 */
[C---:B0-----:R-:W-:Y:S01]  /*5d10*/  FADD.FTZ R3, R66.reuse, R5 ;  /* 0x0000000542037221 */ /* 0x041fe20000010000 */
[----:B------:R-:W-:Y:S01]  /*5d20*/  F2FP.BF16.F32.PACK_AB R122, R66, R84 ;  /* 0x00000054427a723e */ /* 0x000fe200000010ff */
[----:B------:R-:W-:Y:S02]  /*5d30*/  IMAD.MOV.U32 R5, RZ, RZ, R0 ;  /* 0x000000ffff057224 */ /* 0x000fe400078e0000 */
[C---:B-1----:R-:W-:Y:S01]  /*5d40*/  FADD.FTZ R2, R8.reuse, R2 ;  /* 0x0000000208027221 */ /* 0x042fe20000010000 */
[----:B------:R-:W-:Y:S01]  /*5d50*/  F2FP.BF16.F32.PACK_AB R123, R8, R27 ;  /* 0x0000001b087b723e */ /* 0x000fe200000010ff */
[----:B------:R-:W-:Y:S06]  /*5d60*/  @P3 BRA `(.L_x_14477) ;  /* 0xffffffd800903947 */ /* 0x000fec000383ffff */
.L_x_14468:
[----:B------:R-:W-:-:S13]  /*5d70*/  ISETP.LE.AND P2, PT, RZ, UR25, PT ;  /* 0x00000019ff007c0c */ /* 0x000fda000bf43270 */
[----:B------:R-:W-:Y:S05]  /*5d80*/  @!P2 BRA `(.L_x_14478) ;  /* 0x0000001c0030a947 */ /* 0x000fea0003800000 */
[----:B------:R-:W-:Y:S01]  /*5d90*/  IMAD.MOV.U32 R5, RZ, RZ, R0 ;  /* 0x000000ffff057224 */ /* 0x000fe200078e0000 */
[----:B------:R-:W-:Y:S01]  /*5da0*/  UMOV UR22, UR37 ;  /* 0x0000002500167c82 */ /* 0x000fe20008000000 */
[----:B------:R-:W-:Y:S01]  /*5db0*/  IMAD.MOV.U32 R7, RZ, RZ, R6 ;  /* 0x000000ffff077224 */ /* 0x000fe200078e0006 */
[----:B------:R-:W-:Y:S01]  /*5dc0*/  UMOV UR21, UR39 ;  /* 0x0000002700157c82 */ /* 0x000fe20008000000 */
[----:B------:R-:W-:-:S05]  /*5dd0*/  ULDC UR23, c[0x0][0x988] ;  /* 0x0002620000177ab9 */ /* 0x000fca0000000800 */
.L_x_14487:
        /* <DEDUP_REMOVED lines=9> */
.L_x_14480:
[----:B------:R-:W-:Y:S01]  /*5e70*/  ULEA UR6, UR39, UR45, 0x3 ;  /* 0x0000002d27067291 */ /* 0x000fe2000f8e183f */
[----:B------:R-:W-:-:S05]  /*5e80*/  IMAD.U32 R0, RZ, RZ, UR37 ;  /* 0x00000025ff007e24 */ /* 0x000fca000f8e00ff */
[----:B------:R-:W-:-:S04]  /*5e90*/  SHF.L.U32 R0, R0, 0x1f, RZ ;  /* 0x0000001f00007819 */ /* 0x000fc800000006ff */
[----:B------:R0:W1:Y:S01]  /*5ea0*/  SYNCS.PHASECHK.TRANS64.TRYWAIT P2, [UR6+0x16830], R0 ;  /* 0x01683000ff0075a7 */ /* 0x0000620008040146 */
[----:B------:R-:W-:Y:S05]  /*5eb0*/  @!P0 BRA `(.L_x_14481) ;  /* 0x0000000000048947 */ /* 0x000fea0003800000 */
[----:B------:R-:W-:Y:S01]  /*5ec0*/  BPT.TRAP 0x1 ;  /* 0x000000040000795c */ /* 0x000fe20000300000 */
.L_x_14481:
[----:B-1----:R-:W-:Y:S05]  /*5ed0*/  @P2 BRA `(.L_x_14479) ;  /* 0x0000000000082947 */ /* 0x002fea0003800000 */
[----:B------:R-:W1:Y:S02]  /*5ee0*/  SYNCS.PHASECHK.TRANS64.TRYWAIT P2, [UR6+0x16830], R0 ;  /* 0x01683000ff0075a7 */ /* 0x000e640008040146 */
[----:B-1----:R-:W-:Y:S05]  /*5ef0*/  @!P2 BRA `(.L_x_14482) ;  /* 0x000000740098a947 */ /* 0x002fea0003800000 */
.L_x_14479:
        /* <DEDUP_REMOVED lines=25> */
.L_x_14484:
[----:B------:R-:W-:Y:S01]  /*6090*/  ULEA UR6, UR21, UR45, 0x3 ;  /* 0x0000002d15067291 */ /* 0x000fe2000f8e183f */
[----:B------:R-:W-:-:S05]  /*60a0*/  IMAD.U32 R0, RZ, RZ, UR22 ;  /* 0x00000016ff007e24 */ /* 0x000fca000f8e00ff */
[----:B------:R-:W-:-:S04]  /*60b0*/  SHF.L.U32 R0, R0, 0x1f, RZ ;  /* 0x0000001f00007819 */ /* 0x000fc800000006ff */
[----:B------:R0:W1:Y:S01]  /*60c0*/  SYNCS.PHASECHK.TRANS64.TRYWAIT P2, [UR6+0x16850], R0 ;  /* 0x01685000ff0075a7 */ /* 0x0000620008040146 */
[----:B------:R-:W-:Y:S05]  /*60d0*/  @!P0 BRA `(.L_x_14485) ;  /* 0x0000000000048947 */ /* 0x000fea0003800000 */
[----:B------:R-:W-:Y:S01]  /*60e0*/  BPT.TRAP 0x1 ;  /* 0x000000040000795c */ /* 0x000fe20000300000 */
.L_x_14485:
[----:B-1----:R-:W-:Y:S05]  /*60f0*/  @P2 BRA `(.L_x_14483) ;  /* 0x0000000000082947 */ /* 0x002fea0003800000 */
[----:B------:R-:W1:Y:S02]  /*6100*/  SYNCS.PHASECHK.TRANS64.TRYWAIT P2, [UR6+0x16850], R0 ;  /* 0x01685000ff0075a7 */ /* 0x000e640008040146 */
[----:B-1----:R-:W-:Y:S05]  /*6110*/  @!P2 BRA `(.L_x_14486) ;  /* 0x000000740028a947 */ /* 0x002fea0003800000 */
.L_x_14483:
        /* <DEDUP_REMOVED lines=103> */
[----:B------:R-:W-:-:S02]  /*6790*/  FFMA.FTZ R85, R85, UR23, -R7 ;  /* 0x0000001755557c23 */ /* 0x000fc40008010807 */
[----:B------:R-:W-:Y:S02]  /*67a0*/  FMNMX.FTZ R0, R62, R25, !PT ;  /* 0x000000193e007209 */ /* 0x000fe40007810000 */
[----:B------:R1:W-:Y:S01]  /*67b0*/  MUFU.EX2 R25, R49 ;  /* 0x0000003100197308 */ /* 0x0003e20000000800 */
[----:B0-----:R-:W-:Y:S01]  /*67c0*/  FFMA.FTZ R41, R65, UR23, -R7 ;  /* 0x0000001741297c23 */ /* 0x001fe20008010807 */
[----:B------:R-:W-:-:S04]  /*67d0*/  FMNMX.FTZ R33, R63, R0, !PT ;  /* 0x000000003f217209 */ /* 0x000fc80007810000 */
[----:B------:R-:W-:Y:S02]  /*67e0*/  FMNMX.FTZ R0, R66, R33, !PT ;  /* 0x0000002142007209 */ /* 0x000fe40007810000 */
[----:B------:R-:W0:Y:S01]  /*67f0*/  MUFU.EX2 R4, R4 ;  /* 0x0000000400047308 */ /* 0x000e220000000800 */
[----:B-1----:R-:W-:Y:S01]  /*6800*/  FFMA.FTZ R49, R69, UR23, -R7 ;  /* 0x0000001745317c23 */ /* 0x002fe20008010807 */
[----:B------:R-:W-:-:S04]  /*6810*/  FMNMX.FTZ R33, R67, R0, !PT ;  /* 0x0000000043217209 */ /* 0x000fc80007810000 */
[----:B------:R-:W-:Y:S02]  /*6820*/  FMNMX.FTZ R0, R70, R33, !PT ;  /* 0x0000002146007209 */ /* 0x000fe40007810000 */
[----:B------:R-:W-:Y:S02]  /*6830*/  MUFU.EX2 R33, R53 ;  /* 0x0000003500217308 */ /* 0x000fe40000000800 */
[----:B------:R-:W-:-:S04]  /*6840*/  FMNMX.FTZ R37, R71, R0, !PT ;  /* 0x0000000047257209 */ /* 0x000fc80007810000 */
[----:B------:R-:W-:Y:S02]  /*6850*/  FMNMX.FTZ R0, R74, R37, !PT ;  /* 0x000000254a007209 */ /* 0x000fe40007810000 */
[----:B------:R-:W1:Y:S01]  /*6860*/  MUFU.EX2 R148, R148 ;  /* 0x0000009400947308 */ /* 0x000e620000000800 */
[----:B0-----:R-:W-:Y:S01]  /*6870*/  FFMA.FTZ R3, R4, R3, R9 ;  /* 0x0000000304037223 */ /* 0x001fe20000010009 */
[----:B------:R-:W-:-:S04]  /*6880*/  FMNMX.FTZ R37, R75, R0, !PT ;  /* 0x000000004b257209 */ /* 0x000fc80007810000 */
[----:B------:R-:W-:Y:S01]  /*6890*/  FMNMX.FTZ R0, R78, R37, !PT ;  /* 0x000000254e007209 */ /* 0x000fe20007810000 */
[----:B------:R-:W-:Y:S02]  /*68a0*/  WARPGROUP.DEPBAR.LE gsb0, 0x0 ;  /* 0x00008000000079c5 */ /* 0x000fe40000010000 */
[----:B------:R-:W-:Y:S01]  /*68b0*/  WARPGROUP.ARRIVE ;  /* 0x00000000000079c5 */ /* 0x000fe20000000000 */
[----:B------:R-:W-:Y:S01]  /*68c0*/  FMNMX.FTZ R37, R79, R0, !PT ;  /* 0x000000004f257209 */ /* 0x000fe20007810000 */
[--C-:B------:R-:W-:Y:S01]  /*68d0*/  FFMA.FTZ R142, R44, UR23, -R7.reuse ;  /* 0x000000172c8e7c23 */ /* 0x100fe20008010807 */
[----:B------:R-:W-:-:S03]  /*68e0*/  FFMA.FTZ R140, R40, UR23, -R7 ;  /* 0x00000017288c7c23 */ /* 0x000fc60008010807 */
[----:B------:R-:W0:Y:S01]  /*68f0*/  S2R R44, SR_TID.X ;  /* 0x00000000002c7919 */ /* 0x000e220000002100 */
[----:B------:R-:W-:Y:S01]  /*6900*/  FMNMX.FTZ R0, R82, R37, !PT ;  /* 0x0000002552007209 */ /* 0x000fe20007810000 */
[----:B------:R-:W-:Y:S01]  /*6910*/  HGMMA.64x64x16.F32.BF16 R88, R136, gdesc[UR4].tnspB, R88, gsb0 ;  /* 0x40e0000488587df0 */ /* 0x000fe20008001858 */
[----:B------:R-:W-:Y:S01]  /*6920*/  UIADD3 UR6, UR10, 0x200, URZ ;  /* 0x000002000a067890 */ /* 0x000fe2000fffe03f */
[----:B------:R-:W2:Y:S01]  /*6930*/  MUFU.EX2 R150, R150 ;  /* 0x0000009600967308 */ /* 0x000ea20000000800 */
[----:B------:R-:W-:Y:S01]  /*6940*/  UMOV UR7, 0x40000040 ;  /* 0x4000004000077882 */ /* 0x000fe20000000000 */
[----:B------:R-:W-:Y:S01]  /*6950*/  FMNMX.FTZ R37, R83, R0, !PT ;  /* 0x0000000053257209 */ /* 0x000fe20007810000 */
[C---:B-1----:R-:W-:Y:S01]  /*6960*/  FADD.FTZ R3, R148.reuse, R3 ;  /* 0x0000000394037221 */ /* 0x042fe20000010000 */
[----:B------:R-:W-:Y:S02]  /*6970*/  F2FP.BF16.F32.PACK_AB R148, R148, R9 ;  /* 0x000000099494723e */ /* 0x000fe400000010ff */
[----:B------:R-:W-:-:S02]  /*6980*/  FMNMX.FTZ R0, R86, R37, !PT ;  /* 0x0000002556007209 */ /* 0x000fc40007810000 */
[----:B------:R1:W-:Y:S02]  /*6990*/  MUFU.EX2 R37, R61 ;  /* 0x0000003d00257308 */ /* 0x0003e40000000800 */
[----:B------:R-:W-:-:S05]  /*69a0*/  FMNMX.FTZ R0, R87, R0, !PT ;  /* 0x0000000057007209 */ /* 0x000fca0007810000 */
[----:B------:R-:W3:Y:S01]  /*69b0*/  SHFL.BFLY PT, R53, R0, 0x2, 0x1f ;  /* 0x0c401f0000357f89 */ /* 0x000ee200000e0000 */
[----:B------:R-:W4:Y:S01]  /*69c0*/  MUFU.EX2 R13, R13 ;  /* 0x0000000d000d7308 */ /* 0x000f220000000800 */
[----:B-1----:R-:W-:-:S07]  /*69d0*/  FFMA.FTZ R61, R81, UR23, -R7 ;  /* 0x00000017513d7c23 */ /* 0x002fce0008010807 */
[----:B------:R-:W-:Y:S01]  /*69e0*/  MUFU.EX2 R144, R144 ;  /* 0x0000009000907308 */ /* 0x000fe20000000800 */
[----:B0-----:R-:W-:-:S07]  /*69f0*/  ISETP.GE.U32.AND P2, PT, R44, 0x180, PT ;  /* 0x000001802c00780c */ /* 0x001fce0003f46070 */
[----:B------:R-:W-:Y:S01]  /*6a00*/  MUFU.EX2 R146, R146 ;  /* 0x0000009200927308 */ /* 0x000fe20000000800 */
[----:B---3--:R-:W-:Y:S01]  /*6a10*/  FMNMX.FTZ R24, R0, R53, !PT ;  /* 0x0000003500187209 */ /* 0x008fe20007810000 */
[----:B------:R-:W-:-:S06]  /*6a20*/  FFMA.FTZ R53, R73, UR23, -R7 ;  /* 0x0000001749357c23 */ /* 0x000fcc0008010807 */
[----:B------:R-:W-:Y:S01]  /*6a30*/  MUFU.EX2 R140, R140 ;  /* 0x0000008c008c7308 */ /* 0x000fe20000000800 */
[----:B------:R-:W0:Y:S07]  /*6a40*/  SHFL.BFLY PT, R65, R24, 0x1, 0x1f ;  /* 0x0c201f0018417f89 */ /* 0x000e2e00000e0000 */
[----:B------:R-:W-:Y:S08]  /*6a50*/  MUFU.EX2 R142, R142 ;  /* 0x0000008e008e7308 */ /* 0x000ff00000000800 */
[----:B------:R-:W-:Y:S08]  /*6a60*/  MUFU.EX2 R29, R29 ;  /* 0x0000001d001d7308 */ /* 0x000ff00000000800 */
[----:B------:R-:W-:Y:S01]  /*6a70*/  MUFU.EX2 R45, R45 ;  /* 0x0000002d002d7308 */ /* 0x000fe20000000800 */
[----:B0-----:R-:W-:-:S05]  /*6a80*/  FMNMX.FTZ R0, R24, R65, !PT ;  /* 0x0000004118007209 */ /* 0x001fca0007810000 */
[----:B------:R-:W-:Y:S02]  /*6a90*/  FMUL.FTZ R28, R0, UR23 ;  /* 0x00000017001c7c20 */ /* 0x000fe40008410000 */
[----:B------:R-:W-:Y:S01]  /*6aa0*/  MUFU.EX2 R8, R8 ;  /* 0x0000000800087308 */ /* 0x000fe20000000800 */
[----:B------:R-:W-:Y:S02]  /*6ab0*/  WARPGROUP.DEPBAR.LE gsb0, 0x0 ;  /* 0x00008000000079c5 */ /* 0x000fe40000010000 */
[----:B------:R-:W-:Y:S01]  /*6ac0*/  WARPGROUP.ARRIVE ;  /* 0x00000000000079c5 */ /* 0x000fe20000000000 */
[--C-:B------:R-:W-:Y:S01]  /*6ad0*/  FFMA.FTZ R136, R48, UR23, -R7.reuse ;  /* 0x0000001730887c23 */ /* 0x100fe20008010807 */
[----:B------:R-:W-:Y:S01]  /*6ae0*/  FFMA.FTZ R138, R52, UR23, -R7 ;  /* 0x00000017348a7c23 */ /* 0x000fe20008010807 */
[--C-:B------:R-:W-:Y:S01]  /*6af0*/  FFMA.FTZ R151, R30, UR23, -R28.reuse ;  /* 0x000000171e977c23 */ /* 0x100fe2000801081c */
        /* <DEDUP_REMOVED lines=8> */
[----:B------:R-:W-:Y:S01]  /*6b80*/  VIADD R27, R23, 0x9 ;  /* 0x00000009171b7836 */ /* 0x000fe20000000000 */
[----:B------:R-:W-:Y:S01]  /*6b90*/  MUFU.EX2 R151, R151 ;  /* 0x0000009700977308 */ /* 0x000fe20000000800 */
[----:B------:R-:W-:Y:S01]  /*6ba0*/  FFMA.FTZ R145, R34, UR23, -R28 ;  /* 0x0000001722917c23 */ /* 0x000fe2000801081c */
[----:B------:R-:W-:-:S02]  /*6bb0*/  @!P1 VIADD R31, R31, 0x16840 ;  /* 0x000168401f1f9836 */ /* 0x000fc40000000000 */
[--C-:B------:R-:W-:Y:S01]  /*6bc0*/  FFMA.FTZ R32, R35, UR23, -R28.reuse ;  /* 0x0000001723207c23 */ /* 0x100fe2000801081c */
[----:B------:R-:W-:Y:S01]  /*6bd0*/  SEL R27, R27, 0x9, !P2 ;  /* 0x000000091b1b7807 */ /* 0x000fe20005000000 */
[--C-:B------:R-:W-:Y:S01]  /*6be0*/  FFMA.FTZ R147, R38, UR23, -R28.reuse ;  /* 0x0000001726937c23 */ /* 0x100fe2000801081c */
[--C-:B------:R-:W-:Y:S01]  /*6bf0*/  FFMA.FTZ R143, R46, UR23, -R28.reuse ;  /* 0x000000172e8f7c23 */ /* 0x100fe2000801081c */
[----:B------:R-:W-:Y:S01]  /*6c00*/  @!P1 PRMT R31, RZ, 0x654, R31 ;  /* 0x00000654ff1f9816 */ /* 0x000fe2000000001f */
[----:B------:R-:W-:Y:S01]  /*6c10*/  MUFU.EX2 R26, R26 ;  /* 0x0000001a001a7308 */ /* 0x000fe20000000800 */
[--C-:B------:R-:W-:Y:S01]  /*6c20*/  FFMA.FTZ R34, R39, UR23, -R28.reuse ;  /* 0x0000001727227c23 */ /* 0x100fe2000801081c */
[----:B--2---:R-:W-:Y:S01]  /*6c30*/  FADD.FTZ R48, R150, R3 ;  /* 0x0000000396307221 */ /* 0x004fe20000010000 */
        /* <DEDUP_REMOVED lines=16> */
[----:B------:R-:W-:-:S02]  /*6d40*/  ISETP.LT.AND P2, PT, RZ, UR25, PT ;  /* 0x00000019ff007c0c */ /* 0x000fc4000bf41270 */
[----:B----4-:R-:W-:-:S03]  /*6d50*/  F2FP.BF16.F32.PACK_AB R150, R13, R150 ;  /* 0x000000960d96723e */ /* 0x010fc600000010ff */
        /* <DEDUP_REMOVED lines=81> */
[----:B------:R-:W-:Y:S01]  /*7270*/  FFMA.FTZ R125, R74, UR23, -R28 ;  /* 0x000000174a7d7c23 */ /* 0x000fe2000801081c */
[----:B------:R-:W-:Y:S02]  /*7280*/  F2FP.BF16.F32.PACK_AB R129, R46, R129 ;  /* 0x000000812e81723e */ /* 0x000fe400000010ff */
[----:B------:R-:W1:Y:S02]  /*7290*/  MUFU.EX2 R49, R49 ;  /* 0x0000003100317308 */ /* 0x000e640000000800 */
[----:B------:R-:W-:Y:S01]  /*72a0*/  HGMMA.64x64x16.F32.BF16 R88, R120, gdesc[UR4].tnspB, R88, gsb0 ;  /* 0x40e0000478587df0 */ /* 0x000fe20008001858 */
[----:B------:R-:W-:-:S05]  /*72b0*/  UIADD3 UR6, UR25, -0x1, URZ ;  /* 0xffffffff19067890 */ /* 0x000fca000fffe03f */
[----:B------:R-:W-:Y:S01]  /*72c0*/  MUFU.EX2 R12, R12 ;  /* 0x0000000c000c7308 */ /* 0x000fe20000000800 */
[----:B0-----:R-:W-:Y:S01]  /*72d0*/  FADD.FTZ R3, R131, R30 ;  /* 0x0000001e83037221 */ /* 0x001fe20000010000 */
[----:B------:R-:W-:-:S06]  /*72e0*/  UMOV UR25, UR6 ;  /* 0x0000000600197c82 */ /* 0x000fcc0008000000 */
[----:B------:R-:W-:Y:S01]  /*72f0*/  MUFU.EX2 R125, R125 ;  /* 0x0000007d007d7308 */ /* 0x000fe20000000800 */
[----:B-1----:R-:W-:-:S07]  /*7300*/  F2FP.BF16.F32.PACK_AB R130, R49, R10 ;  /* 0x0000000a3182723e */ /* 0x002fce00000010ff */
[----:B------:R-:W0:Y:S08]  /*7310*/  MUFU.EX2 R53, R53 ;  /* 0x0000003500357308 */ /* 0x000e300000000800 */
[----:B------:R-:W-:Y:S08]  /*7320*/  MUFU.EX2 R14, R14 ;  /* 0x0000000e000e7308 */ /* 0x000ff00000000800 */
[----:B------:R-:W-:Y:S01]  /*7330*/  MUFU.EX2 R78, R78 ;  /* 0x0000004e004e7308 */ /* 0x000fe20000000800 */
[----:B0-----:R-:W-:-:S07]  /*7340*/  F2FP.BF16.F32.PACK_AB R124, R53, R12 ;  /* 0x0000000c357c723e */ /* 0x001fce00000010ff */
[----:B------:R-:W0:Y:S08]  /*7350*/  MUFU.EX2 R57, R57 ;  /* 0x0000003900397308 */ /* 0x000e300000000800 */
[----:B------:R-:W1:Y:S08]  /*7360*/  MUFU.EX2 R79, R79 ;  /* 0x0000004f004f7308 */ /* 0x000e700000000800 */
[----:B------:R-:W-:Y:S01]  /*7370*/  MUFU.EX2 R20, R20 ;  /* 0x0000001400147308 */ /* 0x000fe20000000800 */
[----:B0-----:R-:W-:-:S07]  /*7380*/  F2FP.BF16.F32.PACK_AB R126, R57, R14 ;  /* 0x0000000e397e723e */ /* 0x001fce00000010ff */
[----:B------:R-:W-:Y:S01]  /*7390*/  MUFU.EX2 R82, R82 ;  /* 0x0000005200527308 */ /* 0x000fe20000000800 */
[----:B-1----:R-:W-:Y:S01]  /*73a0*/  F2FP.BF16.F32.PACK_AB R127, R79, R78 ;  /* 0x0000004e4f7f723e */ /* 0x002fe200000010ff */
[----:B------:R-:W-:Y:S02]  /*73b0*/  WARPGROUP.DEPBAR.LE gsb0, 0x0 ;  /* 0x00008000000079c5 */ /* 0x000fe40000010000 */
[----:B------:R0:W-:Y:S06]  /*73c0*/  BAR.ARV R27, 0x100 ;  /* 0x0004001b0000751d */ /* 0x0001ec0000002000 */
[----:B------:R1:W-:Y:S01]  /*73d0*/  @!P1 SYNCS.ARRIVE.TRANS64.RED.A1T0 RZ, [R31+URZ], RZ ;  /* 0x000000ff1fff99a7 */ /* 0x0003e2000810043f */
[----:B------:R-:W2:Y:S01]  /*73e0*/  MUFU.EX2 R61, R61 ;  /* 0x0000003d003d7308 */ /* 0x000ea20000000800 */
[-C--:B------:R-:W-:Y:S01]  /*73f0*/  FMUL.FTZ R90, R90, R7.reuse ;  /* 0x000000075a5a7220 */ /* 0x080fe20000410000 */
[-C--:B------:R-:W-:Y:S01]  /*7400*/  FMUL.FTZ R91, R91, R7.reuse ;  /* 0x000000075b5b7220 */ /* 0x080fe20000410000 */
[-C--:B------:R-:W-:Y:S01]  /*7410*/  FMUL.FTZ R94, R94, R7.reuse ;  /* 0x000000075e5e7220 */ /* 0x080fe20000410000 */
[-C--:B------:R-:W-:Y:S01]  /*7420*/  FMUL.FTZ R95, R95, R7.reuse ;  /* 0x000000075f5f7220 */ /* 0x080fe20000410000 */
[-C--:B------:R-:W-:Y:S01]  /*7430*/  FMUL.FTZ R98, R98, R7.reuse ;  /* 0x0000000762627220 */ /* 0x080fe20000410000 */
[-C--:B------:R-:W-:Y:S01]  /*7440*/  FMUL.FTZ R99, R99, R7.reuse ;  /* 0x0000000763637220 */ /* 0x080fe20000410000 */
[----:B-1----:R-:W-:Y:S01]  /*7450*/  IMAD.U32 R31, RZ, RZ, UR21 ;  /* 0x00000015ff1f7e24 */ /* 0x002fe2000f8e00ff */
[----:B------:R-:W1:Y:S01]  /*7460*/  MUFU.EX2 R83, R83 ;  /* 0x0000005300537308 */ /* 0x000e620000000800 */
        /* <DEDUP_REMOVED lines=8> */
[----:B0-----:R-:W-:-:S02]  /*74f0*/  @!P1 VIADD R27, R31, 0x16860 ;  /* 0x000168601f1b9836 */ /* 0x001fc40000000000 */
[-C--:B------:R-:W-:Y:S01]  /*7500*/  FMUL.FTZ R111, R111, R7.reuse ;  /* 0x000000076f6f7220 */ /* 0x080fe20000410000 */
[-C--:B------:R-:W-:Y:S01]  /*7510*/  FMUL.FTZ R114, R114, R7.reuse ;  /* 0x0000000772727220 */ /* 0x080fe20000410000 */
[-C--:B------:R-:W-:Y:S01]  /*7520*/  FMUL.FTZ R115, R115, R7.reuse ;  /* 0x0000000773737220 */ /* 0x080fe20000410000 */
[-C--:B------:R-:W-:Y:S01]  /*7530*/  FMUL.FTZ R118, R118, R7.reuse ;  /* 0x0000000776767220 */ /* 0x080fe20000410000 */
[----:B------:R-:W-:Y:S01]  /*7540*/  @!P1 PRMT R31, RZ, 0x654, R27 ;  /* 0x00000654ff1f9816 */ /* 0x000fe2000000001b */
[----:B------:R-:W-:Y:S01]  /*7550*/  FADD.FTZ R27, R13, R48 ;  /* 0x000000300d1b7221 */ /* 0x000fe20000010000 */
[----:B------:R-:W-:Y:S01]  /*7560*/  MUFU.EX2 R86, R86 ;  /* 0x0000005600567308 */ /* 0x000fe20000000800 */
[----:B------:R-:W-:Y:S01]  /*7570*/  FMUL.FTZ R119, R119, R7 ;  /* 0x0000000777777220 */ /* 0x000fe20000410000 */
[----:B------:R0:W-:Y:S01]  /*7580*/  @!P1 SYNCS.ARRIVE.TRANS64.RED.A1T0 RZ, [R31+URZ], RZ ;  /* 0x000000ff1fff99a7 */ /* 0x0001e2000810043f */
[----:B------:R-:W-:Y:S01]  /*7590*/  FADD.FTZ R48, R144, R27 ;  /* 0x0000001b90307221 */ /* 0x000fe20000010000 */
[----:B------:R-:W-:Y:S01]  /*75a0*/  F2FP.BF16.F32.PACK_AB R144, R11, R144 ;  /* 0x000000900b90723e */ /* 0x000fe200000010ff */
[----:B------:R-:W-:Y:S01]  /*75b0*/  FMUL.FTZ R88, R88, R4 ;  /* 0x0000000458587220 */ /* 0x000fe20000410000 */
[----:B--2---:R-:W-:Y:S01]  /*75c0*/  F2FP.BF16.F32.PACK_AB R120, R61, R20 ;  /* 0x000000143d78723e */ /* 0x004fe200000010ff */
[----:B------:R-:W-:Y:S01]  /*75d0*/  FADD.FTZ R27, R11, R48 ;  /* 0x000000300b1b7221 */ /* 0x000fe20000010000 */
[--C-:B------:R-:W-:Y:S01]  /*75e0*/  FFMA.FTZ R48, R71, UR23, -R28.reuse ;  /* 0x0000001747307c23 */ /* 0x100fe2000801081c */
[----:B------:R-:W-:Y:S01]  /*75f0*/  FFMA.FTZ R28, R87, UR23, -R28 ;  /* 0x00000017571c7c23 */ /* 0x000fe2000801081c */
[----:B------:R-:W2:Y:S01]  /*7600*/  MUFU.EX2 R5, R85 ;  /* 0x0000005500057308 */ /* 0x000ea20000000800 */
[----:B------:R-:W-:Y:S01]  /*7610*/  FADD.FTZ R52, R146, R27 ;  /* 0x0000001b92347221 */ /* 0x000fe20000010000 */
[----:B------:R-:W-:Y:S01]  /*7620*/  F2FP.BF16.F32.PACK_AB R146, R15, R146 ;  /* 0x000000920f92723e */ /* 0x000fe200000010ff */
[----:B------:R-:W-:Y:S01]  /*7630*/  FMUL.FTZ R89, R89, R4 ;  /* 0x0000000459597220 */ /* 0x000fe20000410000 */
[----:B-1----:R-:W-:Y:S01]  /*7640*/  F2FP.BF16.F32.PACK_AB R121, R83, R82 ;  /* 0x000000525379723e */ /* 0x002fe200000010ff */
[----:B------:R-:W-:Y:S01]  /*7650*/  FADD.FTZ R27, R15, R52 ;  /* 0x000000340f1b7221 */ /* 0x000fe20000010000 */
[-C--:B------:R-:W-:Y:S01]  /*7660*/  FMUL.FTZ R92, R92, R4.reuse ;  /* 0x000000045c5c7220 */ /* 0x080fe20000410000 */
[----:B------:R-:W-:Y:S01]  /*7670*/  FMUL.FTZ R93, R93, R4 ;  /* 0x000000045d5d7220 */ /* 0x000fe20000410000 */
[----:B------:R-:W1:Y:S01]  /*7680*/  MUFU.EX2 R48, R48 ;  /* 0x0000003000307308 */ /* 0x000e620000000800 */
        /* <DEDUP_REMOVED lines=9> */
[----:B--2---:R-:W-:Y:S01]  /*7720*/  F2FP.BF16.F32.PACK_AB R122, R5, R24 ;  /* 0x00000018057a723e */ /* 0x004fe200000010ff */
[----:B------:R-:W-:Y:S01]  /*7730*/  FMUL.FTZ R104, R104, R4 ;  /* 0x0000000468687220 */ /* 0x000fe20000410000 */
[C---:B------:R-:W-:Y:S01]  /*7740*/  F2FP.BF16.F32.PACK_AB R142, R29.reuse, R142 ;  /* 0x0000008e1d8e723e */ /* 0x040fe200000010ff */
[----:B------:R-:W-:Y:S01]  /*7750*/  FADD.FTZ R27, R29, R52 ;  /* 0x000000341d1b7221 */ /* 0x000fe20000010000 */
[-C--:B------:R-:W-:Y:S01]  /*7760*/  FMUL.FTZ R105, R105, R4.reuse ;  /* 0x0000000469697220 */ /* 0x080fe20000410000 */
[-C--:B------:R-:W-:Y:S01]  /*7770*/  FMUL.FTZ R108, R108, R4.reuse ;  /* 0x000000046c6c7220 */ /* 0x080fe20000410000 */
[----:B------:R-:W-:Y:S01]  /*7780*/  FMUL.FTZ R109, R109, R4 ;  /* 0x000000046d6d7220 */ /* 0x000fe20000410000 */
[----:B------:R-:W-:Y:S01]  /*7790*/  FADD.FTZ R52, R136, R27 ;  /* 0x0000001b88347221 */ /* 0x000fe20000010000 */
[----:B-1----:R-:W-:Y:S01]  /*77a0*/  FADD.FTZ R30, R48, R3 ;  /* 0x00000003301e7221 */ /* 0x002fe20000010000 */
[C---:B------:R-:W-:Y:S01]  /*77b0*/  F2FP.BF16.F32.PACK_AB R136, R25.reuse, R136 ;  /* 0x000000881988723e */ /* 0x040fe200000010ff */
[-C--:B------:R-:W-:Y:S01]  /*77c0*/  FMUL.FTZ R112, R112, R4.reuse ;  /* 0x0000000470707220 */ /* 0x080fe20000410000 */
[----:B------:R-:W-:Y:S01]  /*77d0*/  FADD.FTZ R9, R25, R52 ;  /* 0x0000003419097221 */ /* 0x000fe20000010000 */
[----:B------:R-:W-:Y:S01]  /*77e0*/  FADD.FTZ R3, R125, R30 ;  /* 0x0000001e7d037221 */ /* 0x000fe20000010000 */
[----:B------:R-:W-:Y:S01]  /*77f0*/  F2FP.BF16.F32.PACK_AB R131, R48, R131 ;  /* 0x000000833083723e */ /* 0x000fe200000010ff */
[----:B------:R-:W-:Y:S01]  /*7800*/  FMUL.FTZ R113, R113, R4 ;  /* 0x0000000471717220 */ /* 0x000fe20000410000 */
[----:B------:R-:W-:Y:S01]  /*7810*/  FADD.FTZ R26, R138, R9 ;  /* 0x000000098a1a7221 */ /* 0x000fe20000010000 */
[----:B------:R-:W-:Y:S01]  /*7820*/  F2FP.BF16.F32.PACK_AB R138, R33, R138 ;  /* 0x0000008a218a723e */ /* 0x000fe200000010ff */
[-C--:B------:R-:W-:Y:S01]  /*7830*/  FMUL.FTZ R116, R116, R4.reuse ;  /* 0x0000000474747220 */ /* 0x080fe20000410000 */
[----:B------:R-:W-:Y:S01]  /*7840*/  FMUL.FTZ R117, R117, R4 ;  /* 0x0000000475757220 */ /* 0x000fe20000410000 */
[----:B------:R-:W-:Y:S01]  /*7850*/  FADD.FTZ R9, R33, R26 ;  /* 0x0000001a21097221 */ /* 0x000fe20000010000 */
[----:B------:R-:W-:Y:S01]  /*7860*/  IMAD.MOV.U32 R7, RZ, RZ, R6 ;  /* 0x000000ffff077224 */ /* 0x000fe200078e0006 */
[----:B------:R-:W1:Y:S02]  /*7870*/  MUFU.EX2 R26, R75 ;  /* 0x0000004b001a7308 */ /* 0x000e640000000800 */
[----:B------:R-:W-:Y:S01]  /*7880*/  FADD.FTZ R32, R132, R9 ;  /* 0x0000000984207221 */ /* 0x000fe20000010000 */
[----:B------:R-:W-:-:S03]  /*7890*/  F2FP.BF16.F32.PACK_AB R132, R45, R132 ;  /* 0x000000842d84723e */ /* 0x000fc600000010ff */
[----:B------:R-:W-:-:S04]  /*78a0*/  FADD.FTZ R9, R45, R32 ;  /* 0x000000202d097221 */ /* 0x000fc80000010000 */
[----:B------:R-:W-:Y:S01]  /*78b0*/  FADD.FTZ R32, R134, R9 ;  /* 0x0000000986207221 */ /* 0x000fe20000010000 */
[----:B------:R-:W-:-:S03]  /*78c0*/  F2FP.BF16.F32.PACK_AB R134, R37, R134 ;  /* 0x000000862586723e */ /* 0x000fc600000010ff */
[----:B------:R-:W-:Y:S01]  /*78d0*/  FADD.FTZ R9, R37, R32 ;  /* 0x0000002025097221 */ /* 0x000fe20000010000 */
[----:B-1----:R-:W-:-:S03]  /*78e0*/  FADD.FTZ R3, R26, R3 ;  /* 0x000000031a037221 */ /* 0x002fc60000010000 */
[----:B------:R-:W-:Y:S01]  /*78f0*/  FADD.FTZ R32, R8, R9 ;  /* 0x0000000908207221 */ /* 0x000fe20000010000 */
[----:B------:R-:W-:Y:S01]  /*7900*/  F2FP.BF16.F32.PACK_AB R125, R26, R125 ;  /* 0x0000007d1a7d723e */ /* 0x000fe200000010ff */
[----:B------:R-:W-:Y:S02]  /*7910*/  FADD.FTZ R3, R78, R3 ;  /* 0x000000034e037221 */ /* 0x000fe40000010000 */
[----:B------:R-:W-:Y:S02]  /*7920*/  FADD.FTZ R9, R41, R32 ;  /* 0x0000002029097221 */ /* 0x000fe40000010000 */
[----:B------:R-:W-:Y:S02]  /*7930*/  FADD.FTZ R3, R79, R3 ;  /* 0x000000034f037221 */ /* 0x000fe40000010000 */
[----:B------:R-:W-:Y:S02]  /*7940*/  FADD.FTZ R32, R10, R9 ;  /* 0x000000090a207221 */ /* 0x000fe40000010000 */
[----:B------:R-:W-:-:S02]  /*7950*/  FADD.FTZ R3, R82, R3 ;  /* 0x0000000352037221 */ /* 0x000fc40000010000 */
[----:B------:R-:W-:Y:S02]  /*7960*/  FADD.FTZ R9, R49, R32 ;  /* 0x0000002031097221 */ /* 0x000fe40000010000 */
[----:B------:R-:W-:Y:S02]  /*7970*/  FADD.FTZ R3, R83, R3 ;  /* 0x0000000353037221 */ /* 0x000fe40000010000 */
[----:B------:R-:W-:Y:S02]  /*7980*/  FADD.FTZ R32, R12, R9 ;  /* 0x000000090c207221 */ /* 0x000fe40000010000 */
[----:B------:R-:W-:Y:S02]  /*7990*/  FADD.FTZ R8, R86, R3 ;  /* 0x0000000356087221 */ /* 0x000fe40000010000 */
[----:B------:R-:W-:-:S04]  /*79a0*/  FADD.FTZ R9, R53, R32 ;  /* 0x0000002035097221 */ /* 0x000fc80000010000 */
[----:B------:R-:W-:-:S04]  /*79b0*/  FADD.FTZ R2, R14, R9 ;  /* 0x000000090e027221 */ /* 0x000fc80000010000 */
[----:B------:R-:W-:-:S04]  /*79c0*/  FADD.FTZ R9, R57, R2 ;  /* 0x0000000239097221 */ /* 0x000fc80000010000 */
[----:B------:R-:W-:-:S04]  /*79d0*/  FADD.FTZ R2, R20, R9 ;  /* 0x0000000914027221 */ /* 0x000fc80000010000 */
[----:B------:R-:W-:-:S04]  /*79e0*/  FADD.FTZ R9, R61, R2 ;  /* 0x000000023d097221 */ /* 0x000fc80000010000 */
[----:B------:R-:W-:-:S04]  /*79f0*/  FADD.FTZ R2, R24, R9 ;  /* 0x0000000918027221 */ /* 0x000fc80000010000 */
[----:B------:R-:W-:Y:S01]  /*7a00*/  FADD.FTZ R3, R5, R2 ;  /* 0x0000000205037221 */ /* 0x000fe20000010000 */
[C---:B------:R-:W-:Y:S01]  /*7a10*/  FADD.FTZ R2, R123.reuse, R8 ;  /* 0x000000087b027221 */ /* 0x040fe20000010000 */
[----:B------:R-:W-:Y:S01]  /*7a20*/  F2FP.BF16.F32.PACK_AB R123, R123, R86 ;  /* 0x000000567b7b723e */ /* 0x000fe200000010ff */
[----:B------:R-:W-:Y:S01]  /*7a30*/  IMAD.MOV.U32 R5, RZ, RZ, R0 ;  /* 0x000000ffff057224 */ /* 0x000fe200078e0000 */
[----:B0-----:R-:W-:Y:S06]  /*7a40*/  @P2 BRA `(.L_x_14487) ;  /* 0xffffffe000e42947 */ /* 0x001fec000383ffff */
.L_x_14478:
[----:B------:R-:W-:Y:S06]  /*7a50*/  BAR.ARV 0x8, 0x200 ;  /* 0x0208000000007b1d */ /* 0x000fec0000002000 */
[----:B------:R-:W-:Y:S05]  /*7a60*/  @!P0 BRA `(.L_x_14488) ;  /* 0x0000000000048947 */ /* 0x000fea0003800000 */
[----:B------:R-:W-:Y:S01]  /*7a70*/  BPT.TRAP 0x1 ;  /* 0x000000040000795c */ /* 0x000fe20000300000 */
.L_x_14488:
[----:B------:R-:W-:Y:S01]  /*7a80*/  ULEA UR5, UR39, UR45, 0x3 ;  /* 0x0000002d27057291 */ /* 0x000fe2000f8e183f */
[----:B------:R-:W-:-:S05]  /*7a90*/  IMAD.U32 R4, RZ, RZ, UR37 ;  /* 0x00000025ff047e24 */ /* 0x000fca000f8e00ff */
[----:B------:R-:W-:-:S04]  /*7aa0*/  SHF.L.U32 R4, R4, 0x1f, RZ ;  /* 0x0000001f04047819 */ /* 0x000fc800000006ff */
[----:B------:R0:W1:Y:S01]  /*7ab0*/  SYNCS.PHASECHK.TRANS64.TRYWAIT P2, [UR5+0x16850], R4 ;  /* 0x01685004ff0075a7 */ /* 0x0000620008040145 */
[----:B------:R-:W-:Y:S05]  /*7ac0*/  @!P0 BRA `(.L_x_14489) ;  /* 0x0000000000048947 */ /* 0x000fea0003800000 */
[----:B------:R-:W-:Y:S01]  /*7ad0*/  BPT.TRAP 0x1 ;  /* 0x000000040000795c */ /* 0x000fe20000300000 */
.L_x_14489:
[----:B-1----:R-:W-:Y:S05]  /*7ae0*/  @P2 BRA `(.L_x_14490) ;  /* 0x0000000000082947 */ /* 0x002fea0003800000 */
[----:B------:R-:W1:Y:S02]  /*7af0*/  SYNCS.PHASECHK.TRANS64.TRYWAIT P0, [UR5+0x16850], R4 ;  /* 0x01685004ff0075a7 */ /* 0x000e640008000145 */
[----:B-1----:R-:W-:Y:S05]  /*7b00*/  @!P0 BRA `(.L_x_14491) ;  /* 0x0000005800c48947 */ /* 0x002fea0003800000 */
.L_x_14490:
[----:B------:R-:W-:Y:S01]  /*7b10*/  UIADD3 UR45, UR45, 0x400, URZ ;  /* 0x000004002d2d7890 */ /* 0x000fe2000fffe03f */
[----:B------:R-:W-:Y:S01]  /*7b20*/  WARPGROUP.ARRIVE ;  /* 0x00000000000079c5 */ /* 0x000fe20000000000 */
[----:B------:R-:W-:Y:S01]  /*7b30*/  UMOV UR7, 0x40000040 ;  /* 0x4000004000077882 */ /* 0x000fe20000000000 */
[----:B01----:R-:W0:Y:S01]  /*7b40*/  SHFL.BFLY PT, R4, R3, 0x2, 0x1f ;  /* 0x0c401f0003047f89 */ /* 0x003e2200000e0000 */
[----:B------:R-:W-:Y:S01]  /*7b50*/  USHF.R.U32.HI UR45, URZ, 0x4, UR45 ;  /* 0x000000043f2d7899 */ /* 0x000fe2000801162d */
[----:B------:R-:W-:Y:S01]  /*7b60*/  IMAD.U32 R11, RZ, RZ, UR5 ;  /* 0x00000005ff0b7e24 */ /* 0x000fe2000f8e00ff */
[----:B------:R-:W-:Y:S01]  /*7b70*/  UIADD3 UR36, UR36, 0x1, URZ ;  /* 0x0000000124247890 */ /* 0x000fe2000fffe03f */
[----:B------:R-:W1:Y:S01]  /*7b80*/  SHFL.BFLY PT, R5, R2, 0x2, 0x1f ;  /* 0x0c401f0002057f89 */ /* 0x000e6200000e0000 */
[----:B------:R-:W-:Y:S01]  /*7b90*/  ULOP3.LUT UR4, UR45, 0x3fff, URZ, 0xc0, !UPT ;  /* 0x00003fff2d047892 */ /* 0x000fe2000f8ec03f */
[----:B------:R-:W-:Y:S02]  /*7ba0*/  IMAD.U32 R12, RZ, RZ, UR23 ;  /* 0x00000017ff0c7e24 */ /* 0x000fe4000f8e00ff */
[----:B------:R-:W-:Y:S01]  /*7bb0*/  IMAD.MOV.U32 R27, RZ, RZ, -0x800000 ;  /* 0xff800000ff1b7424 */ /* 0x000fe200078e00ff */
[----:B------:R-:W-:Y:S01]  /*7bc0*/  ULEA UR4, UR39, UR4, 0xa ;  /* 0x0000000427047291 */ /* 0x000fe2000f8e503f */
[----:B------:R-:W-:Y:S01]  /*7bd0*/  IMAD.MOV.U32 R26, RZ, RZ, -0x800000 ;  /* 0xff800000ff1a7424 */ /* 0x000fe200078e00ff */
[----:B------:R-:W-:-:S04]  /*7be0*/  UIADD3 UR39, UR39, 0x1, URZ ;  /* 0x0000000127277890 */ /* 0x000fc8000fffe03f */
[----:B------:R-:W-:Y:S01]  /*7bf0*/  UISETP.NE.AND UP0, UPT, UR39, 0x2, UPT ;  /* 0x000000022700788c */ /* 0x000fe2000bf05270 */
[----:B------:R-:W-:Y:S02]  /*7c00*/  UMOV UR6, UR4 ;  /* 0x0000000400067c82 */ /* 0x000fe40008000000 */
[----:B------:R-:W-:Y:S01]  /*7c10*/  HGMMA.64x64x16.F32.BF16 R88, R148, gdesc[UR4].tnspB, R88, gsb0 ;  /* 0x40e0000494587df0 */ /* 0x000fe20008001858 */
[----:B------:R-:W-:Y:S01]  /*7c20*/  UIADD3 UR6, UR4, 0x80, URZ ;  /* 0x0000008004067890 */ /* 0x000fe2000fffe03f */
[----:B------:R-:W-:Y:S01]  /*7c30*/  UMOV UR7, 0x40000040 ;  /* 0x4000004000077882 */ /* 0x000fe20000000000 */
[----:B------:R-:W-:Y:S01]  /*7c40*/  USEL UR39, UR39, URZ, UP0 ;  /* 0x0000003f27277287 */ /* 0x000fe20008000000 */
[----:B0-----:R-:W-:Y:S01]  /*7c50*/  FADD.FTZ R4, R4, R3 ;  /* 0x0000000304047221 */ /* 0x001fe20000010000 */
[----:B------:R-:W-:Y:S02]  /*7c60*/  IMAD.U32 R3, RZ, RZ, UR23 ;  /* 0x00000017ff037e24 */ /* 0x000fe4000f8e00ff */
[----:B-1----:R-:W-:Y:S01]  /*7c70*/  FADD.FTZ R7, R5, R2 ;  /* 0x0000000205077221 */ /* 0x002fe20000010000 */
[----:B------:R-:W-:Y:S01]  /*7c80*/  IMAD.MOV.U32 R2, RZ, RZ, RZ ;  /* 0x000000ffff027224 */ /* 0x000fe200078e00ff */
[----:B------:R-:W0:Y:S04]  /*7c90*/  SHFL.BFLY PT, R5, R4, 0x1, 0x1f ;  /* 0x0c201f0004057f89 */ /* 0x000e2800000e0000 */
[----:B------:R-:W1:Y:S01]  /*7ca0*/  SHFL.BFLY PT, R8, R7, 0x1, 0x1f ;  /* 0x0c201f0007087f89 */ /* 0x000e6200000e0000 */
[----:B0-----:R-:W-:Y:S01]  /*7cb0*/  FADD.FTZ R9, R4, R5 ;  /* 0x0000000504097221 */ /* 0x001fe20000010000 */
[----:B-1----:R-:W-:-:S04]  /*7cc0*/  FADD.FTZ R10, R7, R8 ;  /* 0x00000008070a7221 */ /* 0x002fc80000010000 */
[----:B------:R-:W-:Y:S01]  /*7cd0*/  FSETP.NE.FTZ.AND P0, PT, R9, RZ, PT ;  /* 0x000000ff0900720b */ /* 0x000fe20003f15000 */
[----:B------:R-:W-:Y:S01]  /*7ce0*/  IMAD.MOV.U32 R7, RZ, RZ, RZ ;  /* 0x000000ffff077224 */ /* 0x000fe200078e00ff */
[----:B------:R-:W-:-:S11]  /*7cf0*/  FSETP.NE.FTZ.AND P2, PT, R10, RZ, PT ;  /* 0x000000ff0a00720b */ /* 0x000fd60003f55000 */
[----:B------:R-:W0:Y:S01]  /*7d00*/  @P0 MUFU.LG2 R5, R9 ;  /* 0x0000000900050308 */ /* 0x000e220000000c00 */
[----:B------:R-:W-:Y:S01]  /*7d10*/  @P0 FMUL.FTZ R3, R3, 0.69314718246459960938 ;  /* 0x3f31721803030820 */ /* 0x000fe20000410000 */
[----:B------:R-:W-:-:S06]  /*7d20*/  @P2 FMUL.FTZ R12, R12, 0.69314718246459960938 ;  /* 0x3f3172180c0c2820 */ /* 0x000fcc0000410000 */
        /* <DEDUP_REMOVED lines=8> */
[----:B-1----:R-:W-:Y:S01]  /*7db0*/  @P2 FMUL.FTZ R5, R8, 0.69314718246459960938 ;  /* 0x3f31721808052820 */ /* 0x002fe20000410000 */
[----:B------:R-:W-:-:S03]  /*7dc0*/  @!P1 VIADD R8, R11, 0x16860 ;  /* 0x000168600b089836 */ /* 0x000fc60000000000 */
[----:B------:R-:W-:Y:S01]  /*7dd0*/  @P2 FFMA.FTZ R26, R12, R0, R5 ;  /* 0x000000000c1a2223 */ /* 0x000fe20000010005 */
[----:B------:R-:W-:Y:S01]  /*7de0*/  HGMMA.64x64x16.F32.BF16 R88, R144, gdesc[UR4].tnspB, R88, gsb0 ;  /* 0x40e0000490587df0 */ /* 0x000fe20008001858 */
[----:B------:R-:W-:Y:S01]  /*7df0*/  UIADD3 UR6, UR4, 0x100, URZ ;  /* 0x0000010004067890 */ /* 0x000fe2000fffe03f */
[----:B------:R-:W-:Y:S01]  /*7e00*/  @!P1 PRMT R8, RZ, 0x654, R8 ;  /* 0x00000654ff089816 */ /* 0x000fe20000000008 */
        /* <DEDUP_REMOVED lines=66> */
.L_x_14461:
        /* <DEDUP_REMOVED lines=9> */
[----:B------:R-:W0:Y:S01]  /*82c0*/  LDC R32, c[0x0][0xbe8] ;  /* 0x0002fa00ff207b82 */ /* 0x000e220000000800 */
[----:B------:R-:W1:Y:S01]  /*82d0*/  S2R R5, SR_SWINHI ;  /* 0x0000000000057919 */ /* 0x000e620000002f00 */
[----:B------:R-:W-:Y:S01]  /*82e0*/  USHF.R.S32.HI UR12, URZ, 0x1f, UR43 ;  /* 0x0000001f3f0c7899 */ /* 0x000fe2000801142b */
[----:B------:R-:W-:Y:S01]  /*82f0*/  VIADD R37, R17, UR41 ;  /* 0x0000002911257c36 */ /* 0x000fe20008000000 */
[----:B------:R-:W-:Y:S01]  /*8300*/  ULDC.64 UR8, c[0x0][0xb90] ;  /* 0x0002e40000087ab9 */ /* 0x000fe20000000a00 */
[----:B------:R-:W-:Y:S01]  /*8310*/  USHF.R.S32.HI UR13, URZ, 0x1f, UR42 ;  /* 0x0000001f3f0d7899 */ /* 0x000fe2000801142a */
[----:B------:R-:W-:Y:S01]  /*8320*/  F2FP.BF16.F32.PACK_AB R112, R113, R112 ;  /* 0x000000707170723e */ /* 0x000fe200000010ff */
[----:B------:R-:W-:Y:S01]  /*8330*/  UIMAD UR5, UR12, UR8, URZ ;  /* 0x000000080c0572a4 */ /* 0x000fe2000f8e023f */
[----:B------:R-:W-:Y:S01]  /*8340*/  IMAD.MOV.U32 R28, RZ, RZ, R37 ;  /* 0x000000ffff1c7224 */ /* 0x000fe200078e0025 */
        /* <DEDUP_REMOVED lines=13> */
[----:B------:R-:W-:Y:S01]  /*8420*/  F2FP.BF16.F32.PACK_AB R115, R119, R118 ;  /* 0x000000767773723e */ /* 0x000fe200000010ff */
[----:B------:R-:W-:Y:S01]  /*8430*/  ULDC UR5, c[0x0][0xa88] ;  /* 0x0002a20000057ab9 */ /* 0x000fe20000000800 */
[----:B------:R-:W-:Y:S01]  /*8440*/  BAR.SYNC.DEFER_BLOCKING 0x1, 0x180 ;  /* 0x0046000000007b1d */ /* 0x000fe20000010000 */
[----:B0-----:R-:W-:Y:S01]  /*8450*/  ISETP.NE.AND P1, PT, R32, 0x1, PT ;  /* 0x000000012000780c */ /* 0x001fe20003f25270 */
[----:B------:R-:W-:-:S04]  /*8460*/  IMAD.U32 R34, RZ, RZ, UR8 ;  /* 0x00000008ff227e24 */ /* 0x000fc8000f8e00ff */
[----:B------:R-:W-:Y:S01]  /*8470*/  ULDC.64 UR8, c[0x0][0xae8] ;  /* 0x0002ba0000087ab9 */ /* 0x000fe20000000a00 */
[----:B------:R-:W-:Y:S01]  /*8480*/  ULDC.64 UR10, c[0x0][0xaf0] ;  /* 0x0002bc00000a7ab9 */ /* 0x000fe20000000a00 */
[----:B------:R-:W-:Y:S02]  /*8490*/  MOV R2, R0 ;  /* 0x0000000000027202 */ /* 0x000fe40000000f00 */
[----:B-1----:R-:W-:Y:S01]  /*84a0*/  MOV R3, R5 ;  /* 0x0000000500037202 */ /* 0x002fe20000000f00 */
[----:B------:R-:W-:-:S03]  /*84b0*/  IMAD R5, R22, 0x40, R19 ;  /* 0x0000004016057824 */ /* 0x000fc600078e0213 */
[----:B------:R-:W0:Y:S01]  /*84c0*/  @P1 LDC R20, c[0x0][0xbec] ;  /* 0x0002fb00ff141b82 */ /* 0x000e220000000800 */
[----:B------:R-:W-:-:S04]  /*84d0*/  IMAD.WIDE R10, R155, 0x2, R2 ;  /* 0x000000029b0a7825 */ /* 0x000fc800078e0202 */
[----:B------:R-:W-:Y:S01]  /*84e0*/  IMAD.WIDE R2, R5, 0x2, R2 ;  /* 0x0000000205027825 */ /* 0x000fe200078e0202 */
[C---:B------:R-:W-:Y:S02]  /*84f0*/  LOP3.LUT R4, R10.reuse, 0x380, RZ, 0xc0, !PT ;  /* 0x000003800a047812 */ /* 0x040fe400078ec0ff */
[----:B------:R-:W1:Y:S01]  /*8500*/  @P1 LDC R35, c[0x0][0xbf0] ;  /* 0x0002fc00ff231b82 */ /* 0x000e620000000800 */
[----:B------:R-:W-:Y:S02]  /*8510*/  IADD3 R33, P0, R10, 0x60, RZ ;  /* 0x000000600a217810 */ /* 0x000fe40007f1e0ff */
[----:B------:R-:W-:Y:S02]  /*8520*/  SHF.R.U64 R5, R4, 0x3, RZ ;  /* 0x0000000304057819 */ /* 0x000fe400000012ff */
[----:B------:R-:W-:Y:S01]  /*8530*/  LOP3.LUT R4, R33, 0x380, RZ, 0xc0, !PT ;  /* 0x0000038021047812 */ /* 0x000fe200078ec0ff */
[----:B------:R-:W-:Y:S01]  /*8540*/  IMAD.X R9, RZ, RZ, R11, P0 ;  /* 0x000000ffff097224 */ /* 0x000fe200000e060b */
[----:B------:R-:W-:-:S02]  /*8550*/  IADD3 R31, P2, R10, 0x40, RZ ;  /* 0x000000400a1f7810 */ /* 0x000fc40007f5e0ff */
[----:B------:R-:W-:Y:S02]  /*8560*/  SHF.R.U64 R4, R4, 0x3, RZ ;  /* 0x0000000304047819 */ /* 0x000fe400000012ff */
[----:B------:R-:W-:Y:S01]  /*8570*/  IADD3 R29, P3, R10, 0x20, RZ ;  /* 0x000000200a1d7810 */ /* 0x000fe20007f7e0ff */
[----:B------:R-:W-:Y:S01]  /*8580*/  IMAD.X R7, RZ, RZ, R11, P2 ;  /* 0x000000ffff077224 */ /* 0x000fe200010e060b */
[----:B------:R-:W-:Y:S02]  /*8590*/  LOP3.LUT R6, R31, 0x380, RZ, 0xc0, !PT ;  /* 0x000003801f067812 */ /* 0x000fe400078ec0ff */
[----:B------:R-:W-:Y:S01]  /*85a0*/  LOP3.LUT R8, R4, R33, RZ, 0x3c, !PT ;  /* 0x0000002104087212 */ /* 0x000fe200078e3cff */
[----:B0-----:R-:W-:Y:S01]  /*85b0*/  @P1 IMAD.HI.U32 R20, R37, R20, RZ ;  /* 0x0000001425141227 */ /* 0x001fe200078e00ff */
[----:B------:R-:W-:Y:S02]  /*85c0*/  SHF.R.U64 R6, R6, 0x3, RZ ;  /* 0x0000000306067819 */ /* 0x000fe400000012ff */
[----:B------:R-:W-:-:S02]  /*85d0*/  LOP3.LUT R4, R29, 0x380, RZ, 0xc0, !PT ;  /* 0x000003801d047812 */ /* 0x000fc400078ec0ff */
[----:B------:R-:W-:Y:S02]  /*85e0*/  LOP3.LUT R6, R6, R31, RZ, 0x3c, !PT ;  /* 0x0000001f06067212 */ /* 0x000fe400078e3cff */
[----:B------:R-:W-:Y:S02]  /*85f0*/  SHF.R.U64 R4, R4, 0x3, RZ ;  /* 0x0000000304047819 */ /* 0x000fe400000012ff */
[----:B------:R-:W-:Y:S02]  /*8600*/  IADD3 R31, P2, R2, 0x3000, RZ ;  /* 0x00003000021f7810 */ /* 0x000fe40007f5e0ff */
[----:B------:R-:W-:Y:S02]  /*8610*/  LOP3.LUT R4, R4, R29, RZ, 0x3c, !PT ;  /* 0x0000001d04047212 */ /* 0x000fe400078e3cff */
[----:B------:R-:W-:Y:S01]  /*8620*/  LOP3.LUT R29, R31, 0x380, RZ, 0xc0, !PT ;  /* 0x000003801f1d7812 */ /* 0x000fe200078ec0ff */
[----:B------:R-:W-:Y:S01]  /*8630*/  IMAD.X R21, RZ, RZ, R3, P2 ;  /* 0x000000ffff157224 */ /* 0x000fe200010e0603 */
[----:B-1----:R-:W-:-:S02]  /*8640*/  @P1 SHF.R.U32.HI R28, RZ, R35, R20 ;  /* 0x00000023ff1c1219 */ /* 0x002fc40000011614 */
[----:B------:R-:W-:Y:S02]  /*8650*/  SHF.R.U64 R20, R29, 0x3, RZ ;  /* 0x000000031d147819 */ /* 0x000fe400000012ff */
[----:B------:R-:W-:Y:S01]  /*8660*/  LOP3.LUT R10, R5, R10, RZ, 0x3c, !PT ;  /* 0x0000000a050a7212 */ /* 0x000fe200078e3cff */
[--C-:B------:R-:W-:Y:S01]  /*8670*/  IMAD.MOV R29, RZ, RZ, -R28.reuse ;  /* 0x000000ffff1d7224 */ /* 0x100fe200078e0a1c */
[----:B------:R-:W-:Y:S01]  /*8680*/  LOP3.LUT R20, R20, R31, RZ, 0x3c, !PT ;  /* 0x0000001f14147212 */ /* 0x000fe200078e3cff */
[----:B------:R-:W-:Y:S01]  /*8690*/  IMAD.X R5, RZ, RZ, R11, P3 ;  /* 0x000000ffff057224 */ /* 0x000fe200018e060b */
[----:B------:R-:W-:Y:S01]  /*86a0*/  MOV R31, R10 ;  /* 0x0000000a001f7202 */ /* 0x000fe20000000f00 */
[----:B------:R-:W-:Y:S01]  /*86b0*/  IMAD R29, R32, R29, R37 ;  /* 0x0000001d201d7224 */ /* 0x000fe200078e0225 */
[----:B------:R-:W-:Y:S02]  /*86c0*/  SHF.R.S32.HI R11, RZ, 0x1f, R28 ;  /* 0x0000001fff0b7819 */ /* 0x000fe4000001141c */
[----:B------:R-:W-:-:S02]  /*86d0*/  IADD3 R10, P0, R28, UR6, RZ ;  /* 0x000000061c0a7c10 */ /* 0x000fc4000ff1e0ff */
[----:B------:R-:W-:Y:S02]  /*86e0*/  IADD3 R33, P3, R2, 0x1800, RZ ;  /* 0x0000180002217810 */ /* 0x000fe40007f7e0ff */
[----:B------:R-:W-:Y:S02]  /*86f0*/  SHF.R.S32.HI R30, RZ, 0x1f, R29 ;  /* 0x0000001fff1e7819 */ /* 0x000fe4000001141d */
[----:B------:R-:W-:Y:S01]  /*8700*/  IADD3.X R11, R11, UR7, R34, P0, !PT ;  /* 0x000000070b0b7c10 */ /* 0x000fe200087fe422 */
[----:B------:R-:W-:Y:S01]  /*8710*/  ULDC.64 UR6, c[0x0][0xb88] ;  /* 0x0002e20000067ab9 */ /* 0x000fe20000000a00 */
[----:B------:R-:W-:Y:S01]  /*8720*/  LOP3.LUT R24, R33, 0x380, RZ, 0xc0, !PT ;  /* 0x0000038021187812 */ /* 0x000fe200078ec0ff */
[----:B------:R-:W-:Y:S01]  /*8730*/  IMAD.X R25, RZ, RZ, R3, P3 ;  /* 0x000000ffff197224 */ /* 0x000fe200018e0603 */
[----:B------:R-:W-:Y:S01]  /*8740*/  MOV R28, R8 ;  /* 0x00000008001c7202 */ /* 0x000fe20000000f00 */
[----:B------:R-:W-:Y:S01]  /*8750*/  IMAD R8, R30, UR6, RZ ;  /* 0x000000061e087c24 */ /* 0x000fe2000f8e02ff */
[----:B------:R-:W-:Y:S01]  /*8760*/  MOV R30, R6 ;  /* 0x00000006001e7202 */ /* 0x000fe20000000f00 */
[----:B------:R-:W-:Y:S01]  /*8770*/  IMAD.WIDE.U32 R6, R29, UR6, R10 ;  /* 0x000000061d067c25 */ /* 0x000fe2000f8e000a */
[----:B------:R-:W-:-:S02]  /*8780*/  SHF.R.U64 R24, R24, 0x3, RZ ;  /* 0x0000000318187819 */ /* 0x000fc400000012ff */
[----:B------:R-:W-:Y:S01]  /*8790*/  LOP3.LUT P0, RZ, R152, 0x3, RZ, 0xc0, !PT ;  /* 0x0000000398ff7812 */ /* 0x000fe2000780c0ff */
[----:B------:R-:W-:Y:S01]  /*87a0*/  IMAD R29, R29, UR7, R8 ;  /* 0x000000071d1d7c24 */ /* 0x000fe2000f8e0208 */
[----:B------:R-:W-:Y:S01]  /*87b0*/  LOP3.LUT R24, R24, R33, RZ, 0x3c, !PT ;  /* 0x0000002118187212 */ /* 0x000fe200078e3cff */
[----:B------:R-:W-:Y:S01]  /*87c0*/  VIADD R10, R154, UR41 ;  /* 0x000000299a0a7c36 */ /* 0x000fe20008000000 */
[----:B------:R-:W-:Y:S01]  /*87d0*/  ULDC.64 UR6, c[0x0][0xb50] ;  /* 0x0002d40000067ab9 */ /* 0x000fe20000000a00 */
[----:B------:R-:W-:Y:S01]  /*87e0*/  IMAD R33, R32, UR5, RZ ;  /* 0x0000000520217c24 */ /* 0x000fe2000f8e02ff */
[----:B------:R-:W-:Y:S01]  /*87f0*/  LEA R34, P5, R6, UR6, 0x2 ;  /* 0x0000000606227c11 */ /* 0x000fe2000f8a10ff */
[----:B------:R-:W-:Y:S01]  /*8800*/  IMAD.IADD R7, R7, 0x1, R29 ;  /* 0x0000000107077824 */ /* 0x000fe200078e021d */
[----:B------:R-:W-:Y:S01]  /*8810*/  MOV R29, R4 ;  /* 0x00000004001d7202 */ /* 0x000fe20000000f00 */
[C---:B------:R-:W-:Y:S01]  /*8820*/  VIADD R8, R10.reuse, 0x8 ;  /* 0x000000080a087836 */ /* 0x040fe20000000000 */
[----:B------:R-:W-:Y:S01]  /*8830*/  ISETP.GE.OR P4, PT, R10, R33, P0 ;  /* 0x000000210a00720c */ /* 0x000fe20000786670 */
[----:B------:R-:W-:Y:S01]  /*8840*/  SHFL.IDX PT, R36, R34, RZ, 0x1c1f ;  /* 0x001c1fff22247589 */ /* 0x000fe200000e0000 */
[----:B------:R-:W-:-:S02]  /*8850*/  LEA.HI.X R35, R6, UR7, R7, 0x2, P5 ;  /* 0x0000000706237c11 */ /* 0x000fc4000a8f1407 */
[----:B------:R-:W-:Y:S01]  /*8860*/  ISETP.GE.OR P0, PT, R8, R33, P0 ;  /* 0x000000210800720c */ /* 0x000fe20000706670 */
[----:B------:R-:W-:Y:S01]  /*8870*/  SHFL.IDX PT, R38, R34, 0x1, 0x1c1f ;  /* 0x003c1f0022267f89 */ /* 0x000fe200000e0000 */
[----:B------:R-:W-:Y:S02]  /*8880*/  F2FP.BF16.F32.PACK_AB R4, R89, R88 ;  /* 0x000000585904723e */ /* 0x000fe400000010ff */
[----:B------:R-:W-:Y:S01]  /*8890*/  F2FP.BF16.F32.PACK_AB R5, R91, R90 ;  /* 0x0000005a5b05723e */ /* 0x000fe200000010ff */
[----:B------:R-:W0:Y:S01]  /*88a0*/  SHFL.IDX PT, R37, R35, RZ, 0x1c1f ;  /* 0x001c1fff23257589 */ /* 0x000e2200000e0000 */
[----:B------:R-:W-:Y:S02]  /*88b0*/  F2FP.BF16.F32.PACK_AB R6, R93, R92 ;  /* 0x0000005c5d06723e */ /* 0x000fe400000010ff */
[----:B------:R-:W-:Y:S01]  /*88c0*/  F2FP.BF16.F32.PACK_AB R7, R95, R94 ;  /* 0x0000005e5f07723e */ /* 0x000fe200000010ff */
[----:B------:R1:W2:Y:S01]  /*88d0*/  SHFL.IDX PT, R39, R35, 0x1, 0x1c1f ;  /* 0x003c1f0023277f89 */ /* 0x0002a200000e0000 */
[----:B------:R-:W-:-:S02]  /*88e0*/  F2FP.BF16.F32.PACK_AB R8, R97, R96 ;  /* 0x000000606108723e */ /* 0x000fc400000010ff */
[----:B------:R-:W-:Y:S01]  /*88f0*/  F2FP.BF16.F32.PACK_AB R9, R99, R98 ;  /* 0x000000626309723e */ /* 0x000fe200000010ff */
[----:B------:R3:W-:Y:S01]  /*8900*/  STSM.16.M88.4 [R31], R4 ;  /* 0x000000041f007844 */ /* 0x0007e20000000200 */
[----:B------:R-:W-:Y:S02]  /*8910*/  F2FP.BF16.F32.PACK_AB R10, R101, R100 ;  /* 0x00000064650a723e */ /* 0x000fe400000010ff */
[----:B------:R-:W-:Y:S02]  /*8920*/  F2FP.BF16.F32.PACK_AB R11, R103, R102 ;  /* 0x00000066670b723e */ /* 0x000fe400000010ff */
[----:B-1----:R-:W-:-:S03]  /*8930*/  LOP3.LUT R35, R2, 0x380, RZ, 0xc0, !PT ;  /* 0x0000038002237812 */ /* 0x002fc600078ec0ff */
[----:B------:R1:W-:Y:S01]  /*8940*/  STSM.16.M88.4 [R29], R8 ;  /* 0x000000081d007844 */ /* 0x0003e20000000200 */
[----:B------:R-:W-:-:S03]  /*8950*/  SHF.R.U64 R35, R35, 0x3, RZ ;  /* 0x0000000323237819 */ /* 0x000fc600000012ff */
[----:B------:R-:W-:Y:S01]  /*8960*/  STSM.16.M88.4 [R30], R12 ;  /* 0x0000000c1e007844 */ /* 0x000fe20000000200 */
[----:B------:R-:W-:Y:S01]  /*8970*/  LOP3.LUT R34, R35, R2, RZ, 0x3c, !PT ;  /* 0x0000000223227212 */ /* 0x000fe200078e3cff */
[----:B------:R-:W-:Y:S02]  /*8980*/  IMAD.MOV.U32 R35, RZ, RZ, R3 ;  /* 0x000000ffff237224 */ /* 0x000fe400078e0003 */
[----:B------:R-:W-:Y:S01]  /*8990*/  STSM.16.M88.4 [R28], R112 ;  /* 0x000000701c007844 */ /* 0x000fe20000000200 */
[----:B------:R-:W-:Y:S06]  /*89a0*/  BAR.SYNC.DEFER_BLOCKING 0x1, 0x180 ;  /* 0x0046000000007b1d */ /* 0x000fec0000010000 */
[----:B0-----:R0:W-:Y:S04]  /*89b0*/  @!P4 ST.E desc[UR46][R36.64], R27 ;  /* 0x0000001b2400c985 */ /* 0x0011e8000c10192e */
[----:B--2---:R2:W-:Y:S04]  /*89c0*/  @!P0 ST.E desc[UR46][R38.64], R26 ;  /* 0x0000001a26008985 */ /* 0x0045e8000c10192e */
[----:B---3--:R-:W3:Y:S04]  /*89d0*/  LD.E.128 R4, desc[UR46][R34.64] ;  /* 0x0000002e22047980 */ /* 0x008ee8000c101d00 */
[----:B-1----:R1:W4:Y:S01]  /*89e0*/  LD.E.128 R8, desc[UR46][R24.64] ;  /* 0x0000002e18087980 */ /* 0x002322000c101d00 */
[----:B0-----:R-:W0:Y:S03]  /*89f0*/  @P1 LDC R27, c[0x0][0xbf0] ;  /* 0x0002fc00ff1b1b82 */ /* 0x001e260000000800 */
[----:B------:R2:W4:Y:S01]  /*8a00*/  LD.E.128 R28, desc[UR46][R20.64] ;  /* 0x0000002e141c7980 */ /* 0x000522000c101d00 */
[----:B------:R-:W-:-:S04]  /*8a10*/  IADD3 R15, P0, R2, 0x4800, RZ ;  /* 0x00004800020f7810 */ /* 0x000fc80007f1e0ff */
[----:B------:R-:W-:Y:S01]  /*8a20*/  LOP3.LUT R2, R15, 0x380, RZ, 0xc0, !PT ;  /* 0x000003800f027812 */ /* 0x000fe200078ec0ff */
[----:B------:R-:W-:Y:S02]  /*8a30*/  IMAD.X R13, RZ, RZ, R3, P0 ;  /* 0x000000ffff0d7224 */ /* 0x000fe400000e0603 */
[----:B------:R-:W0:Y:S01]  /*8a40*/  @P1 LDC R3, c[0x0][0xbec] ;  /* 0x0002fb00ff031b82 */ /* 0x000e220000000800 */
[----:B------:R-:W-:Y:S01]  /*8a50*/  SHF.R.U64 R2, R2, 0x3, RZ ;  /* 0x0000000302027819 */ /* 0x000fe200000012ff */
[----:B------:R-:W-:-:S03]  /*8a60*/  UIMAD UR5, UR12, UR8, URZ ;  /* 0x000000080c0572a4 */ /* 0x000fc6000f8e023f */
[----:B------:R-:W-:Y:S01]  /*8a70*/  LOP3.LUT R12, R2, R15, RZ, 0x3c, !PT ;  /* 0x0000000f020c7212 */ /* 0x000fe200078e3cff */
[----:B------:R-:W-:Y:S01]  /*8a80*/  IMAD R2, R18, 0x30, R22 ;  /* 0x0000003012027824 */ /* 0x000fe200078e0216 */
[----:B------:R-:W-:-:S03]  /*8a90*/  UIMAD.WIDE.U32 UR6, UR43, UR8, URZ ;  /* 0x000000082b0672a5 */ /* 0x000fc6000f8e003f */
[----:B-1----:R-:W-:Y:S01]  /*8aa0*/  VIADD R24, R2, UR41 ;  /* 0x0000002902187c36 */ /* 0x002fe20008000000 */
[----:B------:R-:W-:Y:S01]  /*8ab0*/  UIMAD UR5, UR43, UR9, UR5 ;  /* 0x000000092b0572a4 */ /* 0x000fe2000f8e0205 */
[----:B------:R-:W5:Y:S01]  /*8ac0*/  LD.E.128 R12, desc[UR46][R12.64] ;  /* 0x0000002e0c0c7980 */ /* 0x000f62000c101d00 */
[----:B------:R-:W-:Y:S01]  /*8ad0*/  UIMAD UR8, UR13, UR10, URZ ;  /* 0x0000000a0d0872a4 */ /* 0x000fe2000f8e023f */
[----:B--2---:R-:W-:Y:S01]  /*8ae0*/  IMAD.MOV.U32 R21, RZ, RZ, R24 ;  /* 0x000000ffff157224 */ /* 0x004fe200078e0018 */
[----:B------:R-:W-:Y:S01]  /*8af0*/  UIADD3 UR7, UR7, UR5, URZ ;  /* 0x0000000507077290 */ /* 0x000fe2000fffe03f */
[----:B------:R-:W-:Y:S01]  /*8b00*/  @!PT LDS RZ, [RZ] ;  /* 0x00000000fffff984 */ /* 0x000fe20000000800 */
[----:B------:R-:W-:Y:S01]  /*8b10*/  @!PT LDS RZ, [RZ] ;  /* 0x00000000fffff984 */ /* 0x000fe20000000800 */
[----:B------:R-:W-:Y:S01]  /*8b20*/  @!PT LDS RZ, [RZ] ;  /* 0x00000000fffff984 */ /* 0x000fe20000000800 */
[----:B------:R-:W-:Y:S01]  /*8b30*/  @!PT LDS RZ, [RZ] ;  /* 0x00000000fffff984 */ /* 0x000fe20000000800 */
[----:B------:R1:W-:Y:S06]  /*8b40*/  MEMBAR.ALL.CTA ;  /* 0x0000000000007992 */ /* 0x0003ec0000008000 */
[----:B-1----:R-:W1:Y:S01]  /*8b50*/  FENCE.VIEW.ASYNC.S ;  /* 0x00000000000073c6 */ /* 0x002e620000000000 */
[----:B------:R-:W-:Y:S01]  /*8b60*/  UIMAD UR5, UR42, UR11, UR8 ;  /* 0x0000000b2a0572a4 */ /* 0x000fe2000f8e0208 */
[----:B------:R-:W-:Y:S01]  /*8b70*/  VIADD R0, R0, 0x16820 ;  /* 0x0001682000007836 */ /* 0x000fe20000000000 */
[----:B------:R-:W-:-:S03]  /*8b80*/  UIMAD.WIDE.U32 UR42, UR42, UR10, UR6 ;  /* 0x0000000a2a2a72a5 */ /* 0x000fc6000f8e0006 */
[----:B------:R-:W-:Y:S01]  /*8b90*/  ULDC.64 UR6, c[0x0][0xae0] ;  /* 0x0002b80000067ab9 */ /* 0x000fe20000000a00 */
[----:B------:R-:W-:Y:S01]  /*8ba0*/  UIADD3 UR5, UR43, UR5, URZ ;  /* 0x000000052b057290 */ /* 0x000fe2000fffe03f */
[----:B0-----:R-:W-:Y:S01]  /*8bb0*/  @P1 IMAD.HI.U32 R2, R24, R3, RZ ;  /* 0x0000000318021227 */ /* 0x001fe200078e00ff */
[----:B------:R-:W-:-:S03]  /*8bc0*/  PRMT R0, RZ, 0x654, R0 ;  /* 0x00000654ff007816 */ /* 0x000fc60000000000 */
[----:B------:R-:W-:Y:S01]  /*8bd0*/  IMAD.U32 R3, RZ, RZ, UR43 ;  /* 0x0000002bff037e24 */ /* 0x000fe2000f8e00ff */
[----:B------:R-:W-:Y:S01]  /*8be0*/  @P1 SHF.R.U32.HI R21, RZ, R27, R2 ;  /* 0x0000001bff151219 */ /* 0x000fe20000011602 */
[----:B------:R-:W-:Y:S02]  /*8bf0*/  IMAD.U32 R2, RZ, RZ, UR42 ;  /* 0x0000002aff027e24 */ /* 0x000fe4000f8e00ff */
[----:B------:R-:W-:Y:S01]  /*8c00*/  IMAD.U32 R3, RZ, RZ, UR5 ;  /* 0x00000005ff037e24 */ /* 0x000fe2000f8e00ff */
[--C-:B------:R-:W-:Y:S01]  /*8c10*/  SHF.R.S32.HI R20, RZ, 0x1f, R21.reuse ;  /* 0x0000001fff147819 */ /* 0x100fe20000011415 */
[----:B------:R-:W-:Y:S01]  /*8c20*/  IMAD.MOV R25, RZ, RZ, -R21 ;  /* 0x000000ffff197224 */ /* 0x000fe200078e0a15 */
[----:B------:R-:W-:Y:S01]  /*8c30*/  ULDC UR5, c[0x0][0xac8] ;  /* 0x0002b20000057ab9 */ /* 0x000fe20000000800 */
[----:B------:R-:W-:-:S04]  /*8c40*/  IMAD.WIDE.U32 R2, R21, UR6, R2 ;  /* 0x0000000615027c25 */ /* 0x000fc8000f8e0002 */
[----:B------:R-:W-:Y:S01]  /*8c50*/  IMAD R20, R20, UR6, RZ ;  /* 0x0000000614147c24 */ /* 0x000fe2000f8e02ff */
[----:B-1----:R0:W-:Y:S01]  /*8c60*/  SYNCS.ARRIVE.TRANS64.RED.A1T0 RZ, [R0+URZ], RZ ;  /* 0x000000ff00ff79a7 */ /* 0x0021e2000810043f */
[----:B------:R-:W-:Y:S02]  /*8c70*/  IMAD R25, R32, R25, R24 ;  /* 0x0000001920197224 */ /* 0x000fe400078e0218 */
[----:B------:R-:W-:Y:S01]  /*8c80*/  IMAD R27, R21, UR7, R20 ;  /* 0x00000007151b7c24 */ /* 0x000fe2000f8e0214 */
[----:B------:R-:W-:Y:S01]  /*8c90*/  ULDC.64 UR6, c[0x0][0xad8] ;  /* 0x0002b60000067ab9 */ /* 0x000fe20000000a00 */
[----:B------:R-:W-:Y:S01]  /*8ca0*/  VIADD R32, R22, UR41 ;  /* 0x0000002916207c36 */ /* 0x000fe20008000000 */
        /* <DEDUP_REMOVED lines=19> */
[----:B------:R-:W2:Y:S01]  /*8de0*/  SHFL.IDX PT, R3, R27, RZ, 0x181f ;  /* 0x00181fff1b037589 */ /* 0x000ea200000e0000 */
[----:B------:R-:W-:-:S03]  /*8df0*/  ISETP.GE.OR P0, PT, R0, R33, P0 ;  /* 0x000000210000720c */ /* 0x000fc60000706670 */
[----:B------:R-:W2:Y:S04]  /*8e00*/  SHFL.IDX PT, R21, R27, 0x1, 0x181f ;  /* 0x00381f001b157f89 */ /* 0x000ea800000e0000 */
[----:B------:R-:W2:Y:S01]  /*8e10*/  SHFL.IDX PT, R25, R27, 0x2, 0x181f ;  /* 0x00581f001b197f89 */ /* 0x000ea200000e0000 */
[----:B0-----:R-:W-:-:S03]  /*8e20*/  @!P1 LEA R2, P4, R19, R24, 0x1 ;  /* 0x0000001813029211 */ /* 0x001fc600078808ff */
[----:B------:R-:W0:Y:S01]  /*8e30*/  SHFL.IDX PT, R26, R26, 0x3, 0x181f ;  /* 0x00781f001a1a7f89 */ /* 0x000e2200000e0000 */
[----:B-1----:R-:W-:-:S03]  /*8e40*/  @!P2 LEA R20, P5, R19, R34, 0x1 ;  /* 0x000000221314a211 */ /* 0x002fc600078a08ff */
[----:B------:R-:W1:Y:S01]  /*8e50*/  SHFL.IDX PT, R27, R27, 0x3, 0x181f ;  /* 0x00781f001b1b7f89 */ /* 0x000e6200000e0000 */
[C---:B--2---:R-:W-:Y:S02]  /*8e60*/  @!P3 LEA R24, P6, R19.reuse, R36, 0x1 ;  /* 0x000000241318b211 */ /* 0x044fe400078c08ff */
[C-C-:B------:R-:W-:Y:S02]  /*8e70*/  @!P1 LEA.HI.X R3, R19.reuse, R3, R156.reuse, 0x1, P4 ;  /* 0x0000000313039211 */ /* 0x140fe400020f0c9c */
[C-C-:B------:R-:W-:Y:S02]  /*8e80*/  @!P2 LEA.HI.X R21, R19.reuse, R21, R156.reuse, 0x1, P5 ;  /* 0x000000151315a211 */ /* 0x140fe400028f0c9c */
[----:B------:R-:W-:Y:S01]  /*8e90*/  @!P3 LEA.HI.X R25, R19, R25, R156, 0x1, P6 ;  /* 0x000000191319b211 */ /* 0x000fe200030f0c9c */
[----:B---3--:R2:W-:Y:S04]  /*8ea0*/  @!P1 ST.E.128 desc[UR46][R2.64], R4 ;  /* 0x0000000402009985 */ /* 0x0085e8000c101d2e */
[----:B----4-:R2:W-:Y:S04]  /*8eb0*/  @!P2 ST.E.128 desc[UR46][R20.64], R8 ;  /* 0x000000081400a985 */ /* 0x0105e8000c101d2e */
[----:B------:R2:W-:Y:S01]  /*8ec0*/  @!P3 ST.E.128 desc[UR46][R24.64], R28 ;  /* 0x0000001c1800b985 */ /* 0x0005e2000c101d2e */
[----:B01----:R-:W-:Y:S05]  /*8ed0*/  @P0 BRA `(.L_x_14494) ;  /* 0x0000000400e40947 */ /* 0x003fea0003800000 */
[----:B--2---:R-:W-:-:S04]  /*8ee0*/  LEA R2, P0, R19, R26, 0x1 ;  /* 0x0000001a13027211 */ /* 0x004fc800078008ff */
[----:B------:R-:W-:-:S05]  /*8ef0*/  LEA.HI.X R3, R19, R27, R156, 0x1, P0 ;  /* 0x0000001b13037211 */ /* 0x000fca00000f0c9c */
[----:B-----5:R0:W-:Y:S01]  /*8f00*/  ST.E.128 desc[UR46][R2.64], R12 ;  /* 0x0000000c02007985 */ /* 0x0201e2000c101d2e */
[----:B------:R-:W-:Y:S05]  /*8f10*/  BRA `(.L_x_14494) ;  /* 0x0000000400d47947 */ /* 0x000fea0003800000 */
.L_x_14493:
        /* <DEDUP_REMOVED lines=50> */
.L_x_14496:
[----:B------:R-:W-:Y:S05]  /*9240*/  BSYNC B1 ;  /* 0x0000000000017941 */ /* 0x000fea0003800000 */
.L_x_14495:
        /* <DEDUP_REMOVED lines=11> */
[----:B------:R-:W-:Y:S02]  /*9300*/  VIADD R11, R22, UR41 ;  /* 0x00000029160b7c36 */ /* 0x000fe40008000000 */
[----:B------:R-:W-:Y:S01]  /*9310*/  UIMAD UR5, UR42, UR11, UR5 ;  /* 0x0000000b2a0572a4 */ /* 0x000fe2000f8e0205 */
[--C-:B------:R-:W-:Y:S01]  /*9320*/  SHF.R.S32.HI R0, RZ, 0x1f, R5.reuse ;  /* 0x0000001fff007819 */ /* 0x100fe20000011405 */
[----:B------:R-:W-:Y:S01]  /*9330*/  UIMAD.WIDE.U32 UR42, UR42, UR10, UR6 ;  /* 0x0000000a2a2a72a5 */ /* 0x000fe2000f8e0006 */
[----:B------:R-:W-:-:S02]  /*9340*/  IMAD.MOV R7, RZ, RZ, -R5 ;  /* 0x000000ffff077224 */ /* 0x000fc400078e0a05 */
[----:B------:R-:W-:Y:S01]  /*9350*/  ULDC.64 UR6, c[0x0][0xae0] ;  /* 0x0002b80000067ab9 */ /* 0x000fe20000000a00 */
[----:B------:R-:W-:Y:S01]  /*9360*/  UIADD3 UR5, UR43, UR5, URZ ;  /* 0x000000052b057290 */ /* 0x000fe2000fffe03f */
[----:B------:R-:W-:Y:S02]  /*9370*/  IMAD R7, R8, R7, R6 ;  /* 0x0000000708077224 */ /* 0x000fe400078e0206 */
[----:B------:R-:W-:Y:S02]  /*9380*/  IMAD R0, R0, UR6, RZ ;  /* 0x0000000600007c24 */ /* 0x000fe4000f8e02ff */
[----:B------:R-:W-:Y:S02]  /*9390*/  IMAD.U32 R3, RZ, RZ, UR43 ;  /* 0x0000002bff037e24 */ /* 0x000fe4000f8e00ff */
        /* <DEDUP_REMOVED lines=14> */
[----:B------:R-:W-:Y:S01]  /*9480*/  ULDC UR6, c[0x0][0xa88] ;  /* 0x0002a20000067ab9 */ /* 0x000fe20000000800 */
[----:B------:R-:W-:Y:S02]  /*9490*/  VIADD R3, R11, 0x30 ;  /* 0x000000300b037836 */ /* 0x000fe40000000000 */
[----:B------:R-:W-:Y:S01]  /*94a0*/  LEA.HI.X R13, R2, UR7, R5, 0x1, P0 ;  /* 0x00000007020d7c11 */ /* 0x000fe200080f0c05 */
[----:B------:R-:W0:Y:S01]  /*94b0*/  SHFL.IDX PT, R4, R12, 0x1, 0x181f ;  /* 0x00381f000c047f89 */ /* 0x000e2200000e0000 */
[----:B------:R-:W-:Y:S01]  /*94c0*/  IMAD R14, R8, UR6, RZ ;  /* 0x00000006080e7c24 */ /* 0x000fe2000f8e02ff */
[----:B------:R-:W-:Y:S01]  /*94d0*/  ISETP.GE.AND P0, PT, R19, UR5, PT ;  /* 0x0000000513007c0c */ /* 0x000fe2000bf06270 */
[C---:B------:R-:W-:Y:S01]  /*94e0*/  VIADD R8, R11.reuse, 0x60 ;  /* 0x000000600b087836 */ /* 0x040fe20000000000 */
[----:B------:R-:W1:Y:S02]  /*94f0*/  SHFL.IDX PT, R2, R12, RZ, 0x181f ;  /* 0x00181fff0c027589 */ /* 0x000e6400000e0000 */
        /* <DEDUP_REMOVED lines=23> */
.L_x_14494:
[----:B------:R-:W-:Y:S05]  /*9670*/  BSYNC B0 ;  /* 0x0000000000007941 */ /* 0x000fea0003800000 */
.L_x_14492:
[----:B------:R-:W-:Y:S02]  /*9680*/  ULDC UR5, c[0x0][0xc38] ;  /* 0x00030e0000057ab9 */ /* 0x000fe40000000800 */
[----:B------:R-:W-:-:S06]  /*9690*/  UISETP.GE.AND UP0, UPT, UR4, UR5, UPT ;  /* 0x000000050400728c */ /* 0x000fcc000bf06270 */
[----:B------:R-:W-:-:S13]  /*96a0*/  PLOP3.LUT P0, PT, PT, PT, UP0, 0x80, 0x0 ;  /* 0x000000000000781c */ /* 0x000fda0003f0f008 */
[----:B------:R-:W-:Y:S05]  /*96b0*/  @!P0 BRA `(.L_x_14497) ;  /* 0xffffff7400b08947 */ /* 0x000fea000383ffff */
[----:B------:R-:W-:Y:S05]  /*96c0*/  EXIT ;  /* 0x000000000000794d */ /* 0x000fea0003800000 */
.L_x_14457:
[----:B------:R-:W-:-:S08]  /*96d0*/  NOP ;  /* 0x0000000000007918 */ /* 0x000fd00000000000 */
[----:B------:R-:W0:-:S00]  /*96e0*/  USETMAXREG.DEALLOC.CTAPOOL 0x20 ;  /* 0x00000020000079c8 */ /* 0x000e0000080e0500 */
        /* <DEDUP_REMOVED lines=34> */
[----:B--2---:R-:W-:-:S07]  /*9910*/  LOP3.LUT R0, R3, 0x70, R4, 0xf8, !PT ;  /* 0x0000007003007812 */ /* 0x004fce00078ef804 */
.L_x_14576:
        /* <DEDUP_REMOVED lines=22> */
.L_x_14499:
[----:B------:R-:W-:Y:S01]  /*9a80*/  ULDC UR8, c[0x0][0xc54] ;  /* 0x0003150000087ab9 */ /* 0x000fe20000000800 */
[----:B------:R-:W-:Y:S01]  /*9a90*/  UMOV UR5, UR9 ;  /* 0x0000000900057c82 */ /* 0x000fe20008000000 */
[----:B------:R-:W-:-:S11]  /*9aa0*/  UISETP.NE.AND UP0, UPT, UR8, 0x1, UPT ;  /* 0x000000010800788c */ /* 0x000fd6000bf05270 */
[----:B------:R-:W-:Y:S02]  /*9ab0*/  @UP0 ULDC.64 UR10, c[0x0][0xc58] ;  /* 0x00031600000a0ab9 */ /* 0x000fe40000000a00 */
[----:B------:R-:W-:-:S04]  /*9ac0*/  UIMAD.WIDE.U32 UR6, UR9, UR10, URZ ;  /* 0x0000000a090672a5 */ /* 0x000fc8000f8e003f */
[----:B------:R-:W-:-:S04]  /*9ad0*/  @UP0 USHF.R.U32.HI UR5, URZ, UR11, UR7 ;  /* 0x0000000b3f050299 */ /* 0x000fc80008011607 */
[----:B------:R-:W-:-:S12]  /*9ae0*/  UIMAD UR8, UR5, UR8, URZ ;  /* 0x00000008050872a4 */ /* 0x000fd8000f8e023f */
.L_x_14500:
[----:B------:R-:W-:Y:S01]  /*9af0*/  ULOP3.LUT UR40, URZ, UR5, URZ, 0x33, !UPT ;  /* 0x000000053f287292 */ /* 0x000fe2000f8e333f */
[----:B------:R-:W-:Y:S01]  /*9b00*/  BSSY B7, `(.L_x_14501) ;  /* 0x000033a000077945 */ /* 0x000fe20003800000 */
[----:B------:R-:W-:Y:S01]  /*9b10*/  ULDC UR10, c[0x0][0x448] ;  /* 0x00011200000a7ab9 */ /* 0x000fe20000000800 */
[----:B------:R-:W-:Y:S01]  /*9b20*/  ULDC UR5, c[0x0][0xc3c] ;  /* 0x00030f0000057ab9 */ /* 0x000fe20000000800 */
[----:B------:R-:W-:Y:S01]  /*9b30*/  UISETP.NE.AND UP1, UPT, UR10, 0x1, UPT ;  /* 0x000000010a00788c */ /* 0x000fe2000bf25270 */
[----:B------:R-:W-:Y:S01]  /*9b40*/  ULDC.64 UR6, c[0x0][0x418] ;  /* 0x0001060000067ab9 */ /* 0x000fe20000000a00 */
[----:B------:R-:W-:Y:S02]  /*9b50*/  UIADD3 UR40, UR40, UR5, URZ ;  /* 0x0000000528287290 */ /* 0x000fe4000fffe03f */
[----:B------:R-:W-:Y:S02]  /*9b60*/  UISETP.NE.U32.AND UP0, UPT, UR6, URZ, UPT ;  /* 0x0000003f0600728c */ /* 0x000fe4000bf05070 */
[----:B------:R-:W-:-:S02]  /*9b70*/  UIMAD UR5, UR40, 0xc0, URZ ;  /* 0x000000c0280578a4 */ /* 0x000fc4000f8e023f */
[----:B------:R-:W-:Y:S02]  /*9b80*/  UISETP.NE.AND.EX UP0, UPT, UR7, URZ, UPT, UP0 ;  /* 0x0000003f0700728c */ /* 0x000fe4000bf05300 */
[----:B------:R-:W-:Y:S01]  /*9b90*/  UIADD3 UR5, UR5, 0xbf, URZ ;  /* 0x000000bf05057890 */ /* 0x000fe2000fffe03f */
[----:B------:R-:W-:Y:S01]  /*9ba0*/  ULDC UR7, c[0x0][0x288] ;  /* 0x0000a20000077ab9 */ /* 0x000fe20000000800 */
        /* <DEDUP_REMOVED lines=50> */
.L_x_14502:
        /* <DEDUP_REMOVED lines=20> */
.L_x_14505:
[----:B------:R-:W-:Y:S05]  /*a010*/  BSYNC B6 ;  /* 0x0000000000067941 */ /* 0x000fea0003800000 */
.L_x_14504:
        /* <DEDUP_REMOVED lines=20> */
.L_x_14508:
        /* <DEDUP_REMOVED lines=15> */
.L_x_14507:
[----:B------:R-:W-:Y:S05]  /*a250*/  BSYNC B6 ;  /* 0x0000000000067941 */ /* 0x000fea0003800000 */
.L_x_14506:
        /* <DEDUP_REMOVED lines=24> */
.L_x_14591:
[----:B-1----:R-:W-:Y:S02]  /*a3e0*/  ISETP.NE.AND P0, PT, R14, RZ, PT ;  /* 0x000000ff0e00720c */ /* 0x002fe40003f05270 */
[----:B------:R-:W-:-:S04]  /*a3f0*/  PLOP3.LUT P2, PT, PT, PT, PT, 0x8, 0x0 ;  /* 0x000000000000781c */ /* 0x000fc80003f4e170 */
[----:B------:R-:W-:-:S07]  /*a400*/  P2R R25, PR, RZ, 0x4 ;  /* 0x00000004ff197803 */ /* 0x000fce0000000000 */
[----:B------:R-:W-:Y:S05]  /*a410*/  @P0 BRA `(.L_x_14510) ;  /* 0x0000000000d80947 */ /* 0x000fea0003800000 */
[----:B------:R-:W-:-:S03]  /*a420*/  UMOV UR4, 0xffffffff ;  /* 0xffffffff00047882 */ /* 0x000fc60000000000 */
[----:B------:R-:W-:Y:S05]  /*a430*/  BRA.DIV UR4, `(.L_x_14511) ;  /* 0x0000003204b07947 */ /* 0x000fea000b800000 */
[----:B------:R-:W-:-:S13]  /*a440*/  ELECT P6, URZ, PT ;  /* 0x00000000003f782f */ /* 0x000fda00038c0000 */
.L_x_14594:
        /* <DEDUP_REMOVED lines=21> */
.L_x_14512:
[----:B------:R-:W2:Y:S01]  /*a5a0*/  S2R R0, SR_TID.X ;  /* 0x0000000000007919 */ /* 0x000ea20000002100 */
[----:B-1----:R-:W-:Y:S01]  /*a5b0*/  IMAD R3, R16, 0x8, R17 ;  /* 0x0000000810037824 */ /* 0x002fe200078e0211 */
[----:B--2---:R-:W-:Y:S02]  /*a5c0*/  LOP3.LUT R2, R0, 0x7f, RZ, 0xc0, !PT ;  /* 0x0000007f00027812 */ /* 0x004fe400078ec0ff */
[----:B------:R-:W-:Y:S02]  /*a5d0*/  SHF.L.U32 R0, R23, 0x1f, RZ ;  /* 0x0000001f17007819 */ /* 0x000fe400000006ff */
[----:B------:R-:W-:Y:S02]  /*a5e0*/  ISETP.NE.AND P1, PT, R2, RZ, PT ;  /* 0x000000ff0200720c */ /* 0x000fe40003f25270 */
[----:B------:R-:W1:Y:S02]  /*a5f0*/  SYNCS.PHASECHK.TRANS64.TRYWAIT P0, [R3+URZ+0x16840], R0 ;  /* 0x01684000030075a7 */ /* 0x000e64000800017f */
[----:B-1----:R-:W-:Y:S09]  /*a600*/  @!P0 BRA `(.L_x_14513) ;  /* 0x00000030005c8947 */ /* 0x002ff20003800000 */
.L_x_14595:
[----:B------:R-:W-:Y:S05]  /*a610*/  @P1 BRA `(.L_x_14514) ;  /* 0x0000000000141947 */ /* 0x000fea0003800000 */
[----:B------:R-:W-:Y:S01]  /*a620*/  ISETP.NE.AND P0, PT, R29, RZ, PT ;  /* 0x000000ff1d00720c */ /* 0x000fe20003f05270 */
[----:B-1----:R-:W-:-:S04]  /*a630*/  IMAD.MOV.U32 R0, RZ, RZ, 0x4000 ;  /* 0x00004000ff007424 */ /* 0x002fc800078e00ff */
[----:B------:R2:W-:Y:S08]  /*a640*/  SYNCS.ARRIVE.TRANS64 RZ, [R3+URZ+0x16830], R0 ;  /* 0x0168300003ff79a7 */ /* 0x0005f0000800003f */
[----:B------:R-:W-:Y:S05]  /*a650*/  @!P0 BRA `(.L_x_14514) ;  /* 0x0000000000048947 */ /* 0x000fea0003800000 */
[----:B------:R-:W-:Y:S01]  /*a660*/  BPT.TRAP 0x1 ;  /* 0x000000040000795c */ /* 0x000fe20000300000 */
.L_x_14514:
        /* <DEDUP_REMOVED lines=10> */
[----:B------:R-:W-:-:S04]  /*a710*/  PLOP3.LUT P0, PT, PT, PT, PT, 0x80, 0x0 ;  /* 0x000000000000781c */ /* 0x000fc80003f0f070 */
[----:B------:R-:W-:Y:S01]  /*a720*/  UIADD3 UR33, UR33, 0x16830, URZ ;  /* 0x0001683021217890 */ /* 0x000fe2000fffe03f */
[----:B------:R-:W-:Y:S01]  /*a730*/  P2R R25, PR, RZ, 0x1 ;  /* 0x00000001ff197803 */ /* 0x000fe20000000000 */
[----:B------:R-:W-:Y:S02]  /*a740*/  USHF.L.U32 UR35, UR35, 0x7, URZ ;  /* 0x0000000723237899 */ /* 0x000fe4000800063f */
[----:B------:R-:W-:-:S09]  /*a750*/  UIADD3 UR32, UR32, 0xe400, URZ ;  /* 0x0000e40020207890 */ /* 0x000fd2000fffe03f */
[----:B------:R1:W-:Y:S02]  /*a760*/  UTMALDG.4D [UR32], [UR4], desc[UR6] ;  /* 0x00000620040075b4 */ /* 0x0003e40008019000 */
[----:B-1----:R-:W-:Y:S01]  /*a770*/  NOP ;  /* 0x0000000000007918 */ /* 0x002fe20000000000 */
.L_x_14510:
        /* <DEDUP_REMOVED lines=29> */
.L_x_14516:
[----:B------:R-:W-:Y:S05]  /*a950*/  BSYNC B6 ;  /* 0x0000000000067941 */ /* 0x000fea0003800000 */
.L_x_14515:
[----:B------:R-:W1:Y:S01]  /*a960*/  LDC R9, c[0x0][0x448] ;  /* 0x00011200ff097b82 */ /* 0x000e620000000800 */
[----:B0-----:R-:W0:Y:S01]  /*a970*/  S2R R20, SR_TID.X ;  /* 0x0000000000147919 */ /* 0x001e220000002100 */
[----:B------:R-:W-:Y:S01]  /*a980*/  IMAD.U32 R6, RZ, RZ, UR40 ;  /* 0x00000028ff067e24 */ /* 0x000fe2000f8e00ff */
[----:B------:R-:W-:Y:S01]  /*a990*/  ULDC.64 UR8, c[0x0][0x2e0] ;  /* 0x0000b80000087ab9 */ /* 0x000fe20000000a00 */
[----:B------:R-:W-:Y:S01]  /*a9a0*/  UMOV UR4, UR48 ;  /* 0x0000003000047c82 */ /* 0x000fe20008000000 */
[----:B------:R-:W-:Y:S01]  /*a9b0*/  UIMAD UR6, UR37, UR8, URZ ;  /* 0x00000008250672a4 */ /* 0x000fe2000f8e023f */
        /* <DEDUP_REMOVED lines=12> */
[----:B------:R-:W-:Y:S02]  /*aa80*/  LOP3.LUT R20, R21, 0x70, R20, 0xf8, !PT ;  /* 0x0000007015147812 */ /* 0x000fe400078ef814 */
[----:B------:R-:W1:Y:S01]  /*aa90*/  S2R R21, SR_TID.X ;  /* 0x0000000000157919 */ /* 0x000e620000002100 */
[----:B------:R-:W2:Y:S02]  /*aaa0*/  @P1 LDC R5, c[0x0][0x450] ;  /* 0x00011400ff051b82 */ /* 0x000ea40000000800 */
[----:B------:R-:W-:-:S04]  /*aab0*/  IMAD R6, R6, 0xc0, R20 ;  /* 0x000000c006067824 */ /* 0x000fc800078e0214 */
[----:B------:R-:W-:Y:S02]  /*aac0*/  IMAD.MOV.U32 R11, RZ, RZ, R6 ;  /* 0x000000ffff0b7224 */ /* 0x000fe400078e0006 */
[----:B------:R-:W3:Y:S01]  /*aad0*/  @P1 LDC R8, c[0x0][0x450] ;  /* 0x00011400ff081b82 */ /* 0x000ee20000000800 */
        /* <DEDUP_REMOVED lines=12> */
[----:B------:R-:W-:Y:S01]  /*aba0*/  VIADD R6, R6, 0x80 ;  /* 0x0000008006067836 */ /* 0x000fe20000000000 */
[----:B------:R-:W-:Y:S01]  /*abb0*/  SHF.R.S32.HI R0, RZ, 0x1f, R7 ;  /* 0x0000001fff007819 */ /* 0x000fe20000011407 */
[----:B------:R-:W-:Y:S02]  /*abc0*/  IMAD.IADD R5, R5, 0x1, R13 ;  /* 0x0000000105057824 */ /* 0x000fe400078e020d */
[C---:B-1----:R-:W-:Y:S01]  /*abd0*/  IMAD.SHL.U32 R20, R21.reuse, 0x8, RZ ;  /* 0x0000000815147824 */ /* 0x042fe200078e00ff */
[----:B------:R-:W-:Y:S01]  /*abe0*/  LOP3.LUT R21, R21, 0x7f, RZ, 0xc0, !PT ;  /* 0x0000007f15157812 */ /* 0x000fe200078ec0ff */
[----:B------:R-:W-:-:S02]  /*abf0*/  IMAD R0, R0, UR6, RZ ;  /* 0x0000000600007c24 */ /* 0x000fc4000f8e02ff */
[C---:B------:R-:W-:Y:S01]  /*ac00*/  IMAD.WIDE.U32 R4, R7.reuse, UR6, R4 ;  /* 0x0000000607047c25 */ /* 0x040fe2000f8e0004 */
[----:B------:R-:W-:Y:S02]  /*ac10*/  LOP3.LUT R20, R20, 0x38, RZ, 0xc0, !PT ;  /* 0x0000003814147812 */ /* 0x000fe400078ec0ff */
[----:B------:R-:W-:Y:S01]  /*ac20*/  SHF.R.U32.HI R21, RZ, 0x3, R21 ;  /* 0x00000003ff157819 */ /* 0x000fe20000011615 */
[----:B------:R-:W-:Y:S02]  /*ac30*/  IMAD R0, R7, UR7, R0 ;  /* 0x0000000707007c24 */ /* 0x000fe4000f8e0200 */
[----:B------:R-:W0:Y:S02]  /*ac40*/  @P1 LDC R7, c[0x0][0x44c] ;  /* 0x00011300ff071b82 */ /* 0x000e240000000800 */
[----:B------:R-:W-:Y:S01]  /*ac50*/  IMAD.IADD R5, R5, 0x1, R0 ;  /* 0x0000000105057824 */ /* 0x000fe200078e0200 */
[----:B------:R-:W-:-:S04]  /*ac60*/  LEA R0, P0, R4, UR8, 0x1 ;  /* 0x0000000804007c11 */ /* 0x000fc8000f8008ff */
[----:B------:R-:W-:Y:S01]  /*ac70*/  LEA.HI.X R4, R4, UR9, R5, 0x1, P0 ;  /* 0x0000000904047c11 */ /* 0x000fe200080f0c05 */
[----:B0-----:R-:W-:-:S04]  /*ac80*/  @P1 IMAD.HI.U32 R5, R6, R7, RZ ;  /* 0x0000000706051227 */ /* 0x001fc800078e00ff */
[----:B------:R-:W-:Y:S01]  /*ac90*/  IMAD.MOV.U32 R7, RZ, RZ, R6 ;  /* 0x000000ffff077224 */ /* 0x000fe200078e0006 */
[----:B---3--:R-:W-:-:S04]  /*aca0*/  @P1 SHF.R.U32.HI R7, RZ, R8, R5 ;  /* 0x00000008ff071219 */ /* 0x008fc80000011605 */
[--C-:B------:R-:W-:Y:S01]  /*acb0*/  SHF.R.S32.HI R8, RZ, 0x1f, R7.reuse ;  /* 0x0000001fff087819 */ /* 0x100fe20000011407 */
[----:B------:R-:W-:Y:S02]  /*acc0*/  IMAD.MOV R5, RZ, RZ, -R7 ;  /* 0x000000ffff057224 */ /* 0x000fe400078e0a07 */
[----:B------:R-:W-:-:S04]  /*acd0*/  IMAD.WIDE.U32 R2, R7, UR4, R2 ;  /* 0x0000000407027c25 */ /* 0x000fc8000f8e0002 */
[----:B------:R-:W-:Y:S02]  /*ace0*/  IMAD R5, R9, R5, R6 ;  /* 0x0000000509057224 */ /* 0x000fe400078e0206 */
[----:B------:R-:W-:Y:S01]  /*acf0*/  IMAD R8, R8, UR4, RZ ;  /* 0x0000000408087c24 */ /* 0x000fe2000f8e02ff */
[----:B------:R-:W-:Y:S02]  /*ad00*/  ULDC UR4, c[0x0][0x2b8] ;  /* 0x0000ae0000047ab9 */ /* 0x000fe40000000800 */
[----:B------:R-:W-:Y:S01]  /*ad10*/  SHF.R.S32.HI R6, RZ, 0x1f, R5 ;  /* 0x0000001fff067819 */ /* 0x000fe20000011405 */
[----:B------:R-:W-:-:S04]  /*ad20*/  IMAD R7, R7, UR5, R8 ;  /* 0x0000000507077c24 */ /* 0x000fc8000f8e0208 */
        /* <DEDUP_REMOVED lines=10> */
[----:B------:R-:W0:Y:S01]  /*add0*/  SHFL.IDX PT, R14, R0, RZ, 0x181f ;  /* 0x00181fff000e7589 */ /* 0x000e2200000e0000 */
[----:B------:R-:W-:Y:S01]  /*ade0*/  IMAD.U32 R7, RZ, RZ, UR40 ;  /* 0x00000028ff077e24 */ /* 0x000fe2000f8e00ff */
[----:B------:R-:W-:Y:S02]  /*adf0*/  ULDC UR4, c[0x0][0x288] ;  /* 0x0000a20000047ab9 */ /* 0x000fe40000000800 */
[----:B------:R-:W1:Y:S01]  /*ae00*/  SHFL.IDX PT, R2, R4, RZ, 0x181f ;  /* 0x00181fff04027589 */ /* 0x000e6200000e0000 */
[----:B------:R-:W-:Y:S02]  /*ae10*/  IMAD R6, R9, UR4, RZ ;  /* 0x0000000409067c24 */ /* 0x000fe4000f8e02ff */
[----:B------:R-:W-:Y:S01]  /*ae20*/  IMAD R7, R7, 0xc0, R21 ;  /* 0x000000c007077824 */ /* 0x000fe200078e0215 */
[----:B------:R-:W-:Y:S03]  /*ae30*/  SHFL.IDX PT, R10, R0, 0x2, 0x181f ;  /* 0x00581f00000a7f89 */ /* 0x000fe600000e0000 */
[C---:B------:R-:W-:Y:S01]  /*ae40*/  VIADD R9, R7.reuse, 0x10 ;  /* 0x0000001007097836 */ /* 0x040fe20000000000 */
[C---:B------:R-:W-:Y:S01]  /*ae50*/  ISETP.GE.AND P1, PT, R7.reuse, R6, PT ;  /* 0x000000060700720c */ /* 0x040fe20003f26270 */
[----:B------:R-:W-:-:S03]  /*ae60*/  VIADD R11, R7, 0x70 ;  /* 0x00000070070b7836 */ /* 0x000fc60000000000 */
[----:B------:R-:W-:Y:S01]  /*ae70*/  ISETP.GE.AND P3, PT, R9, R6, PT ;  /* 0x000000060900720c */ /* 0x000fe20003f66270 */
[----:B------:R-:W-:-:S08]  /*ae80*/  VIADD R9, R7, 0x20 ;  /* 0x0000002007097836 */ /* 0x000fd00000000000 */
[----:B0-----:R-:W-:-:S05]  /*ae90*/  @!P1 LEA R14, P2, R20, R14, 0x1 ;  /* 0x0000000e140e9211 */ /* 0x001fca00078408ff */
[----:B-1----:R-:W-:Y:S02]  /*aea0*/  @!P1 IMAD.X R3, RZ, RZ, R2, P2 ;  /* 0x000000ffff039224 */ /* 0x002fe400010e0602 */
[----:B------:R-:W-:Y:S02]  /*aeb0*/  @!P1 IMAD.MOV.U32 R2, RZ, RZ, R14 ;  /* 0x000000ffff029224 */ /* 0x000fe400078e000e */
[----:B------:R-:W0:Y:S04]  /*aec0*/  SHFL.IDX PT, R14, R0, 0x1, 0x181f ;  /* 0x00381f00000e7f89 */ /* 0x000e2800000e0000 */
[----:B------:R1:W-:Y:S01]  /*aed0*/  @!P1 LDGSTS.E.BYPASS.LTC128B.128 [R27+0x8400], desc[UR46][R2.64], !P0 ;  /* 0x08400000021b9fae */ /* 0x0003e2000c101d6e */
[----:B------:R-:W-:-:S03]  /*aee0*/  ISETP.GE.AND P1, PT, R9, R6, PT ;  /* 0x000000060900720c */ /* 0x000fc60003f26270 */
[----:B------:R-:W-:Y:S04]  /*aef0*/  SHFL.IDX PT, R9, R4, 0x2, 0x181f ;  /* 0x00581f0004097f89 */ /* 0x000fe800000e0000 */
[----:B-1----:R-:W1:Y:S01]  /*af00*/  SHFL.IDX PT, R2, R4, 0x1, 0x181f ;  /* 0x00381f0004027f89 */ /* 0x002e6200000e0000 */
[----:B0-----:R-:W-:-:S05]  /*af10*/  @!P3 LEA R14, P2, R20, R14, 0x1 ;  /* 0x0000000e140eb211 */ /* 0x001fca00078408ff */
[----:B-1----:R-:W-:Y:S02]  /*af20*/  @!P3 IMAD.X R3, RZ, RZ, R2, P2 ;  /* 0x000000ffff03b224 */ /* 0x002fe400010e0602 */
[----:B------:R-:W-:Y:S02]  /*af30*/  @!P3 IMAD.MOV.U32 R2, RZ, RZ, R14 ;  /* 0x000000ffff02b224 */ /* 0x000fe400078e000e */
[----:B------:R-:W0:Y:S04]  /*af40*/  SHFL.IDX PT, R14, R0, 0x3, 0x181f ;  /* 0x00781f00000e7f89 */ /* 0x000e2800000e0000 */
[----:B------:R1:W-:Y:S02]  /*af50*/  @!P3 LDGSTS.E.BYPASS.LTC128B.128 [R27+0x8c00], desc[UR46][R2.64], !P0 ;  /* 0x08c00000021bbfae */ /* 0x0003e4000c101d6e */
[----:B-1----:R-:W-:-:S02]  /*af60*/  @!P1 LEA R2, P2, R20, R10, 0x1 ;  /* 0x0000000a14029211 */ /* 0x002fc400078408ff */
[----:B------:R-:W-:Y:S03]  /*af70*/  SHFL.IDX PT, R10, R0, 0x4, 0x181f ;  /* 0x00981f00000a7f89 */ /* 0x000fe600000e0000 */
[----:B------:R-:W-:Y:S02]  /*af80*/  @!P1 IMAD.X R3, RZ, RZ, R9, P2 ;  /* 0x000000ffff039224 */ /* 0x000fe400010e0609 */
[----:B------:R-:W-:-:S03]  /*af90*/  VIADD R9, R7, 0x30 ;  /* 0x0000003007097836 */ /* 0x000fc60000000000 */
[----:B------:R1:W-:Y:S02]  /*afa0*/  @!P1 LDGSTS.E.BYPASS.LTC128B.128 [R27+0x9400], desc[UR46][R2.64], !P0 ;  /* 0x09400000021b9fae */ /* 0x0003e4000c101d6e */
[----:B------:R-:W-:Y:S01]  /*afb0*/  ISETP.GE.AND P3, PT, R9, R6, PT ;  /* 0x000000060900720c */ /* 0x000fe20003f66270 */
[----:B------:R-:W-:-:S05]  /*afc0*/  VIADD R9, R7, 0x40 ;  /* 0x0000004007097836 */ /* 0x000fca0000000000 */
[----:B------:R-:W-:Y:S02]  /*afd0*/  ISETP.GE.AND P1, PT, R9, R6, PT ;  /* 0x000000060900720c */ /* 0x000fe40003f26270 */
        /* <DEDUP_REMOVED lines=17> */
[----:B0-----:R-:W-:-:S03]  /*b0f0*/  @!P3 LEA R14, P2, R20, R14, 0x1 ;  /* 0x0000000e140eb211 */ /* 0x001fc600078408ff */
[----:B------:R-:W-:Y:S02]  /*b100*/  SHFL.IDX PT, R4, R4, 0x7, 0x181f ;  /* 0x00f81f0004047f89 */ /* 0x000fe400000e0000 */
[----:B-1----:R-:W-:Y:S02]  /*b110*/  @!P3 IMAD.X R3, RZ, RZ, R2, P2 ;  /* 0x000000ffff03b224 */ /* 0x002fe400010e0602 */
[----:B------:R-:W-:Y:S02]  /*b120*/  @!P3 IMAD.MOV.U32 R2, RZ, RZ, R14 ;  /* 0x000000ffff02b224 */ /* 0x000fe400078e000e */
[----:B------:R-:W-:Y:S04]  /*b130*/  SHFL.IDX PT, R14, R5, RZ, 0x181f ;  /* 0x00181fff050e7589 */ /* 0x000fe800000e0000 */
[----:B------:R0:W-:Y:S01]  /*b140*/  @!P3 LDGSTS.E.BYPASS.LTC128B.128 [R27+0xac00], desc[UR46][R2.64], !P0 ;  /* 0x0ac00000021bbfae */ /* 0x0001e2000c101d6e */
[----:B------:R-:W-:Y:S01]  /*b150*/  ISETP.GE.AND P3, PT, R11, R6, PT ;  /* 0x000000060b00720c */ /* 0x000fe20003f66270 */
[----:B------:R-:W-:Y:S01]  /*b160*/  VIADD R11, R7, 0x80 ;  /* 0x00000080070b7836 */ /* 0x000fe20000000000 */
[----:B0-----:R-:W-:-:S05]  /*b170*/  @!P1 LEA R2, P2, R20, R10, 0x1 ;  /* 0x0000000a14029211 */ /* 0x001fca00078408ff */
[----:B------:R-:W-:Y:S02]  /*b180*/  @!P1 IMAD.X R3, RZ, RZ, R9, P2 ;  /* 0x000000ffff039224 */ /* 0x000fe400010e0609 */
[----:B------:R-:W0:Y:S04]  /*b190*/  SHFL.IDX PT, R9, R0, 0x7, 0x181f ;  /* 0x00f81f0000097f89 */ /* 0x000e2800000e0000 */
[----:B------:R-:W1:Y:S04]  /*b1a0*/  SHFL.IDX PT, R0, R8, RZ, 0x181f ;  /* 0x00181fff08007589 */ /* 0x000e6800000e0000 */
[----:B------:R0:W-:Y:S01]  /*b1b0*/  @!P1 LDGSTS.E.BYPASS.LTC128B.128 [R27+0xb400], desc[UR46][R2.64], !P0 ;  /* 0x0b400000021b9fae */ /* 0x0001e2000c101d6e */
[----:B------:R-:W-:-:S02]  /*b1c0*/  ISETP.GE.AND P1, PT, R11, R6, PT ;  /* 0x000000060b00720c */ /* 0x000fc40003f26270 */
[----:B0-----:R-:W-:Y:S01]  /*b1d0*/  @!P3 LEA R2, P2, R20, R9, 0x1 ;  /* 0x000000091402b211 */ /* 0x001fe200078408ff */
[----:B------:R-:W-:-:S04]  /*b1e0*/  VIADD R9, R7, 0x90 ;  /* 0x0000009007097836 */ /* 0x000fc80000000000 */
[----:B------:R-:W-:Y:S02]  /*b1f0*/  @!P3 IMAD.X R3, RZ, RZ, R4, P2 ;  /* 0x000000ffff03b224 */ /* 0x000fe400010e0604 */
[----:B------:R-:W0:Y:S04]  /*b200*/  SHFL.IDX PT, R4, R5, 0x1, 0x181f ;  /* 0x00381f0005047f89 */ /* 0x000e2800000e0000 */
[----:B------:R2:W-:Y:S01]  /*b210*/  @!P3 LDGSTS.E.BYPASS.LTC128B.128 [R27+0xbc00], desc[UR46][R2.64], !P0 ;  /* 0x0bc00000021bbfae */ /* 0x0005e2000c101d6e */
[----:B------:R-:W-:Y:S01]  /*b220*/  ISETP.GE.AND P3, PT, R9, R6, PT ;  /* 0x000000060900720c */ /* 0x000fe20003f66270 */
[----:B------:R-:W-:Y:S01]  /*b230*/  VIADD R9, R7, 0xa0 ;  /* 0x000000a007097836 */ /* 0x000fe20000000000 */
[----:B--2---:R-:W-:Y:S02]  /*b240*/  @!P1 LEA R2, P2, R20, R14, 0x1 ;  /* 0x0000000e14029211 */ /* 0x004fe400078408ff */
[----:B------:R-:W-:Y:S03]  /*b250*/  SHFL.IDX PT, R14, R5, 0x2, 0x181f ;  /* 0x00581f00050e7f89 */ /* 0x000fe600000e0000 */
[----:B-1----:R-:W-:-:S02]  /*b260*/  @!P1 IMAD.X R3, RZ, RZ, R0, P2 ;  /* 0x000000ffff039224 */ /* 0x002fc400010e0600 */
[----:B------:R-:W-:Y:S04]  /*b270*/  SHFL.IDX PT, R0, R8, 0x2, 0x181f ;  /* 0x00581f0008007f89 */ /* 0x000fe800000e0000 */
[----:B0-----:R-:W-:Y:S01]  /*b280*/  @!P3 LEA R4, P2, R20, R4, 0x1 ;  /* 0x000000041404b211 */ /* 0x001fe200078408ff */
[----:B------:R0:W-:Y:S01]  /*b290*/  @!P1 LDGSTS.E.BYPASS.LTC128B.128 [R27+0xc400], desc[UR46][R2.64], !P0 ;  /* 0x0c400000021b9fae */ /* 0x0001e2000c101d6e */
[----:B------:R-:W-:-:S03]  /*b2a0*/  ISETP.GE.AND P1, PT, R9, R6, PT ;  /* 0x000000060900720c */ /* 0x000fc60003f26270 */
[----:B0-----:R-:W0:Y:S04]  /*b2b0*/  SHFL.IDX PT, R2, R8, 0x1, 0x181f ;  /* 0x00381f0008027f89 */ /* 0x001e2800000e0000 */
[----:B------:R-:W1:Y:S01]  /*b2c0*/  SHFL.IDX PT, R8, R8, 0x3, 0x181f ;  /* 0x00781f0008087f89 */ /* 0x000e6200000e0000 */
[----:B0-----:R-:W-:Y:S02]  /*b2d0*/  @!P3 IMAD.X R3, RZ, RZ, R2, P2 ;  /* 0x000000ffff03b224 */ /* 0x001fe400010e0602 */
[----:B------:R-:W-:-:S05]  /*b2e0*/  @!P3 IMAD.MOV.U32 R2, RZ, RZ, R4 ;  /* 0x000000ffff02b224 */ /* 0x000fca00078e0004 */
[----:B------:R0:W-:Y:S02]  /*b2f0*/  @!P3 LDGSTS.E.BYPASS.LTC128B.128 [R27+0xcc00], desc[UR46][R2.64], !P0 ;  /* 0x0cc00000021bbfae */ /* 0x0001e4000c101d6e */
[----:B0-----:R-:W-:Y:S02]  /*b300*/  @!P1 LEA R2, P2, R20, R14, 0x1 ;  /* 0x0000000e14029211 */ /* 0x001fe400078408ff */
[----:B------:R0:W2:Y:S03]  /*b310*/  SHFL.IDX PT, R14, R5, 0x3, 0x181f ;  /* 0x00781f00050e7f89 */ /* 0x0000a600000e0000 */
[----:B------:R-:W-:-:S05]  /*b320*/  @!P1 IMAD.X R3, RZ, RZ, R0, P2 ;  /* 0x000000ffff039224 */ /* 0x000fca00010e0600 */
[----:B-1----:R0:W-:Y:S03]  /*b330*/  @!P1 LDGSTS.E.BYPASS.LTC128B.128 [R27+0xd400], desc[UR46][R2.64], !P0 ;  /* 0x0d400000021b9fae */ /* 0x0021e6000c101d6e */
.L_x_14620:
[----:B------:R-:W-:Y:S02]  /*b340*/  VIADD R7, R7, 0xb0 ;  /* 0x000000b007077836 */ /* 0x000fe40000000000 */
[----:B------:R-:W-:-:S03]  /*b350*/  VIADD R0, R17, 0x16800 ;  /* 0x0001680011007836 */ /* 0x000fc60000000000 */
[----:B------:R-:W-:-:S13]  /*b360*/  ISETP.GE.AND P1, PT, R7, R6, PT ;  /* 0x000000060700720c */ /* 0x000fda0003f26270 */
[----:B0-2---:R-:W-:-:S05]  /*b370*/  @!P1 LEA R2, P2, R20, R14, 0x1 ;  /* 0x0000000e14029211 */ /* 0x005fca00078408ff */
[----:B------:R-:W-:-:S05]  /*b380*/  @!P1 IMAD.X R3, RZ, RZ, R8, P2 ;  /* 0x000000ffff039224 */ /* 0x000fca00010e0608 */
[----:B------:R-:W-:Y:S01]  /*b390*/  @!PT LDS RZ, [RZ] ;  /* 0x00000000fffff984 */ /* 0x000fe20000000800 */
[----:B------:R-:W-:Y:S01]  /*b3a0*/  @!PT LDS RZ, [RZ] ;  /* 0x00000000fffff984 */ /* 0x000fe20000000800 */
[----:B------:R-:W-:Y:S01]  /*b3b0*/  @!PT LDS RZ, [RZ] ;  /* 0x00000000fffff984 */ /* 0x000fe20000000800 */
[----:B------:R0:W-:Y:S01]  /*b3c0*/  @!P1 LDGSTS.E.BYPASS.LTC128B.128 [R27+0xdc00], desc[UR46][R2.64], !P0 ;  /* 0x0dc00000021b9fae */ /* 0x0001e2000c101d6e */
[----:B------:R-:W-:Y:S01]  /*b3d0*/  PLOP3.LUT P0, PT, PT, PT, PT, 0x80, 0x0 ;  /* 0x000000000000781c */ /* 0x000fe20003f0f070 */
[----:B------:R-:W-:-:S12]  /*b3e0*/  NOP ;  /* 0x0000000000007918 */ /* 0x000fd80000000000 */
.L_x_14518:
        /* <DEDUP_REMOVED lines=18> */
.L_x_14621:
[----:B------:R-:W-:Y:S05]  /*b510*/  BSYNC B0 ;  /* 0x0000000000007941 */ /* 0x000fea0003800000 */
.L_x_14519:
        /* <DEDUP_REMOVED lines=24> */
[----:B-1----:R-:W-:-:S13]  /*b6a0*/  ISETP.NE.AND P0, PT, R10, 0x1, PT ;  /* 0x000000010a00780c */ /* 0x002fda0003f05270 */
[----:B0-----:R-:W0:Y:S02]  /*b6b0*/  @P0 LDC.64 R2, c[0x0][0x440] ;  /* 0x00011000ff020b82 */ /* 0x001e240000000a00 */
[----:B0-----:R-:W-:-:S04]  /*b6c0*/  @P0 IMAD.HI.U32 R4, R7, R2, RZ ;  /* 0x0000000207040227 */ /* 0x001fc800078e00ff */
[----:B------:R-:W-:Y:S01]  /*b6d0*/  IMAD.MOV.U32 R2, RZ, RZ, R7 ;  /* 0x000000ffff027224 */ /* 0x000fe200078e0007 */
[----:B------:R-:W-:Y:S02]  /*b6e0*/  @P0 SHF.R.U32.HI R2, RZ, R3, R4 ;  /* 0x00000003ff020219 */ /* 0x000fe40000011604 */
[----:B------:R-:W0:Y:S02]  /*b6f0*/  LDC.64 R4, c[0x0][0x418] ;  /* 0x00010600ff047b82 */ /* 0x000e240000000a00 */
[--C-:B------:R-:W-:Y:S01]  /*b700*/  SHF.R.S32.HI R3, RZ, 0x1f, R2.reuse ;  /* 0x0000001fff037819 */ /* 0x100fe20000011402 */
[----:B------:R-:W-:-:S04]  /*b710*/  IMAD.MOV R9, RZ, RZ, -R2 ;  /* 0x000000ffff097224 */ /* 0x000fc800078e0a02 */
[----:B------:R-:W-:Y:S02]  /*b720*/  IMAD R9, R10, R9, R7 ;  /* 0x000000090a097224 */ /* 0x000fe400078e0207 */
[----:B------:R-:W-:Y:S02]  /*b730*/  IMAD R10, R24, UR4, RZ ;  /* 0x00000004180a7c24 */ /* 0x000fe4000f8e02ff */
[----:B------:R-:W-:-:S04]  /*b740*/  IMAD.WIDE.U32 R2, R22, UR4, R2 ;  /* 0x0000000416027c25 */ /* 0x000fc8000f8e0002 */
[----:B------:R-:W-:-:S04]  /*b750*/  IMAD R10, R22, UR5, R10 ;  /* 0x00000005160a7c24 */ /* 0x000fc8000f8e020a */
[----:B------:R-:W-:Y:S01]  /*b760*/  IMAD.IADD R10, R10, 0x1, R3 ;  /* 0x000000010a0a7824 */ /* 0x000fe200078e0203 */
[----:B0-----:R-:W-:-:S04]  /*b770*/  LEA R4, P0, R2, R4, 0x2 ;  /* 0x0000000402047211 */ /* 0x001fc800078010ff */
[----:B------:R-:W-:-:S05]  /*b780*/  LEA.HI.X R5, R2, R5, R10, 0x2, P0 ;  /* 0x0000000502057211 */ /* 0x000fca00000f140a */
[----:B------:R1:W5:Y:S04]  /*b790*/  LDG.E R4, desc[UR46][R4.64] ;  /* 0x0000002e04047981 */ /* 0x000368000c1e1900 */
.L_x_14525:
        /* <DEDUP_REMOVED lines=8> */
.L_x_14622:
[----:B------:R-:W-:Y:S05]  /*b820*/  BSYNC B1 ;  /* 0x0000000000017941 */ /* 0x000fea0003800000 */
.L_x_14526:
[----:B------:R-:W-:Y:S04]  /*b830*/  BSSY B1, `(.L_x_14528) ;  /* 0x0000007000017945 */ /* 0x000fe80003800000 */
[----:B------:R-:W-:Y:S05]  /*b840*/  @P1 BRA `(.L_x_14529) ;  /* 0x0000000000141947 */ /* 0x000fea0003800000 */
[----:B------:R-:W-:Y:S01]  /*b850*/  ISETP.NE.AND P0, PT, R29, RZ, PT ;  /* 0x000000ff1d00720c */ /* 0x000fe20003f05270 */
[----:B0-----:R-:W-:-:S04]  /*b860*/  IMAD.MOV.U32 R3, RZ, RZ, 0x4000 ;  /* 0x00004000ff037424 */ /* 0x001fc800078e00ff */
[----:B------:R1:W-:Y:S08]  /*b870*/  SYNCS.ARRIVE.TRANS64 RZ, [R2+URZ+0x16830], R3 ;  /* 0x0168300302ff79a7 */ /* 0x0003f0000800003f */
[----:B------:R-:W-:Y:S05]  /*b880*/  @!P0 BRA `(.L_x_14529) ;  /* 0x0000000000048947 */ /* 0x000fea0003800000 */
[----:B------:R-:W-:Y:S01]  /*b890*/  BPT.TRAP 0x1 ;  /* 0x000000040000795c */ /* 0x000fe20000300000 */
.L_x_14529:
[----:B------:R-:W-:Y:S05]  /*b8a0*/  BSYNC B1 ;  /* 0x0000000000017941 */ /* 0x000fea0003800000 */
.L_x_14528:
        /* <DEDUP_REMOVED lines=12> */
.L_x_14530:
        /* <DEDUP_REMOVED lines=14> */
.L_x_14623:
[----:B------:R-:W-:Y:S05]  /*ba50*/  BSYNC B1 ;  /* 0x0000000000017941 */ /* 0x000fea0003800000 */
.L_x_14531:
        /* <DEDUP_REMOVED lines=10> */
.L_x_14534:
[----:B------:R-:W-:Y:S05]  /*bb00*/  BSYNC B1 ;  /* 0x0000000000017941 */ /* 0x000fea0003800000 */
.L_x_14533:
[----:B------:R-:W-:Y:S01]  /*bb10*/  R2UR UR6, R2 ;  /* 0x00000000020672ca */ /* 0x000fe200000e0000 */
[C-C-:B------:R-:W-:Y:S01]  /*bb20*/  IMAD R2, R16.reuse, 0x8, R17.reuse ;  /* 0x0000000810027824 */ /* 0x140fe200078e0211 */
        /* <DEDUP_REMOVED lines=9> */
.L_x_14535:
        /* <DEDUP_REMOVED lines=10> */
[----:B------:R-:W-:Y:S02]  /*bc60*/  IMAD.MOV.U32 R18, RZ, RZ, R4 ;  /* 0x000000ffff127224 */ /* 0x000fe400078e0004 */
[----:B------:R-:W-:-:S07]  /*bc70*/  IMAD.MOV.U32 R19, RZ, RZ, R9 ;  /* 0x000000ffff137224 */ /* 0x000fce00078e0009 */
.L_x_14524:
[----:B------:R-:W-:Y:S05]  /*bc80*/  BSYNC B0 ;  /* 0x0000000000007941 */ /* 0x000fea0003800000 */
.L_x_14523:
[----:B------:R-:W-:Y:S01]  /*bc90*/  UIADD3 UR4, UR39, -0x3, URZ ;  /* 0xfffffffd27047890 */ /* 0x000fe2000fffe03f */
[----:B------:R-:W-:Y:S02]  /*bca0*/  IMAD.MOV.U32 R23, RZ, RZ, R6 ;  /* 0x000000ffff177224 */ /* 0x000fe400078e0006 */
[----:B------:R-:W-:-:S03]  /*bcb0*/  IMAD.MOV.U32 R16, RZ, RZ, R8 ;  /* 0x000000ffff107224 */ /* 0x000fc600078e0008 */
[----:B------:R-:W-:-:S07]  /*bcc0*/  IMAD.U32 R6, RZ, RZ, UR4 ;  /* 0x00000004ff067e24 */ /* 0x000fce000f8e00ff */
.L_x_14522:
[----:B------:R-:W-:Y:S01]  /*bcd0*/  ISETP.NE.AND P0, PT, R7, RZ, PT ;  /* 0x000000ff0700720c */ /* 0x000fe20003f05270 */
[----:B------:R-:W-:-:S12]  /*bce0*/  BSSY B0, `(.L_x_14521) ;  /* 0x00000dd000007945 */ /* 0x000fd80003800000 */
[----:B------:R-:W-:Y:S05]  /*bcf0*/  @!P0 BRA `(.L_x_14536) ;  /* 0x0000000c006c8947 */ /* 0x000fea0003800000 */
[----:B------:R-:W-:-:S07]  /*bd00*/  IMAD.MOV.U32 R4, RZ, RZ, R18 ;  /* 0x000000ffff047224 */ /* 0x000fce00078e0012 */
.L_x_14563:
        /* <DEDUP_REMOVED lines=13> */
[----:B0-----:R-:W-:Y:S01]  /*bde0*/  IMAD.MOV.U32 R10, RZ, RZ, R6 ;  /* 0x000000ffff0a7224 */ /* 0x001fe200078e0006 */
[----:B------:R-:W-:Y:S02]  /*bdf0*/  ULDC.64 UR4, c[0x0][0x428] ;  /* 0x00010a0000047ab9 */ /* 0x000fe40000000a00 */
[----:B------:R-:W-:-:S04]  /*be00*/  IMAD R5, R24, UR4, RZ ;  /* 0x0000000418057c24 */ /* 0x000fc8000f8e02ff */
[----:B------:R-:W-:Y:S01]  /*be10*/  IMAD R4, R22, UR5, R5 ;  /* 0x0000000516047c24 */ /* 0x000fe2000f8e0205 */
[----:B-1----:R-:W-:-:S13]  /*be20*/  ISETP.NE.AND P0, PT, R9, 0x1, PT ;  /* 0x000000010900780c */ /* 0x002fda0003f05270 */
        /* <DEDUP_REMOVED lines=13> */
.L_x_14539:
        /* <DEDUP_REMOVED lines=8> */
.L_x_14624:
[----:B------:R-:W-:Y:S05]  /*bf80*/  BSYNC B2 ;  /* 0x0000000000027941 */ /* 0x000fea0003800000 */
.L_x_14540:
[----:B------:R-:W-:Y:S04]  /*bf90*/  BSSY B2, `(.L_x_14542) ;  /* 0x0000007000027945 */ /* 0x000fe80003800000 */
[----:B------:R-:W-:Y:S05]  /*bfa0*/  @P1 BRA `(.L_x_14543) ;  /* 0x0000000000141947 */ /* 0x000fea0003800000 */
[----:B------:R-:W-:Y:S01]  /*bfb0*/  ISETP.NE.AND P0, PT, R29, RZ, PT ;  /* 0x000000ff1d00720c */ /* 0x000fe20003f05270 */
[----:B0-----:R-:W-:-:S04]  /*bfc0*/  IMAD.MOV.U32 R3, RZ, RZ, 0x4000 ;  /* 0x00004000ff037424 */ /* 0x001fc800078e00ff */
[----:B------:R1:W-:Y:S08]  /*bfd0*/  SYNCS.ARRIVE.TRANS64 RZ, [R2+URZ+0x16830], R3 ;  /* 0x0168300302ff79a7 */ /* 0x0003f0000800003f */
[----:B------:R-:W-:Y:S05]  /*bfe0*/  @!P0 BRA `(.L_x_14543) ;  /* 0x0000000000048947 */ /* 0x000fea0003800000 */
[----:B------:R-:W-:Y:S01]  /*bff0*/  BPT.TRAP 0x1 ;  /* 0x000000040000795c */ /* 0x000fe20000300000 */
.L_x_14543:
[----:B------:R-:W-:Y:S05]  /*c000*/  BSYNC B2 ;  /* 0x0000000000027941 */ /* 0x000fea0003800000 */
.L_x_14542:
        /* <DEDUP_REMOVED lines=11> */
.L_x_14544:
        /* <DEDUP_REMOVED lines=15> */
.L_x_14625:
[----:B------:R-:W-:Y:S05]  /*c1b0*/  BSYNC B2 ;  /* 0x0000000000027941 */ /* 0x000fea0003800000 */
.L_x_14545:
        /* <DEDUP_REMOVED lines=9> */
.L_x_14548:
[----:B------:R-:W-:Y:S05]  /*c250*/  BSYNC B2 ;  /* 0x0000000000027941 */ /* 0x000fea0003800000 */
.L_x_14547:
        /* <DEDUP_REMOVED lines=10> */
.L_x_14549:
        /* <DEDUP_REMOVED lines=12> */
.L_x_14538:
[----:B------:R-:W-:Y:S05]  /*c3c0*/  BSYNC B1 ;  /* 0x0000000000017941 */ /* 0x000fea0003800000 */
.L_x_14537:
        /* <DEDUP_REMOVED lines=12> */
[----:B------:R-:W-:Y:S02]  /*c490*/  ULDC.64 UR4, c[0x0][0x428] ;  /* 0x00010a0000047ab9 */ /* 0x000fe40000000a00 */
[----:B------:R-:W-:-:S04]  /*c4a0*/  IMAD R5, R24, UR4, RZ ;  /* 0x0000000418057c24 */ /* 0x000fc8000f8e02ff */
[----:B------:R-:W-:Y:S01]  /*c4b0*/  IMAD R5, R22, UR5, R5 ;  /* 0x0000000516057c24 */ /* 0x000fe2000f8e0205 */
        /* <DEDUP_REMOVED lines=14> */
.L_x_14552:
        /* <DEDUP_REMOVED lines=8> */
.L_x_14626:
[----:B------:R-:W-:Y:S05]  /*c620*/  BSYNC B2 ;  /* 0x0000000000027941 */ /* 0x000fea0003800000 */
.L_x_14553:
[----:B------:R-:W-:Y:S04]  /*c630*/  BSSY B2, `(.L_x_14555) ;  /* 0x0000007000027945 */ /* 0x000fe80003800000 */
[----:B------:R-:W-:Y:S05]  /*c640*/  @P1 BRA `(.L_x_14556) ;  /* 0x0000000000141947 */ /* 0x000fea0003800000 */
[----:B------:R-:W-:Y:S01]  /*c650*/  ISETP.NE.AND P0, PT, R29, RZ, PT ;  /* 0x000000ff1d00720c */ /* 0x000fe20003f05270 */
[----:B0-----:R-:W-:-:S04]  /*c660*/  IMAD.MOV.U32 R3, RZ, RZ, 0x4000 ;  /* 0x00004000ff037424 */ /* 0x001fc800078e00ff */
[----:B------:R1:W-:Y:S08]  /*c670*/  SYNCS.ARRIVE.TRANS64 RZ, [R2+URZ+0x16830], R3 ;  /* 0x0168300302ff79a7 */ /* 0x0003f0000800003f */
[----:B------:R-:W-:Y:S05]  /*c680*/  @!P0 BRA `(.L_x_14556) ;  /* 0x0000000000048947 */ /* 0x000fea0003800000 */
[----:B------:R-:W-:Y:S01]  /*c690*/  BPT.TRAP 0x1 ;  /* 0x000000040000795c */ /* 0x000fe20000300000 */
.L_x_14556:
[----:B------:R-:W-:Y:S05]  /*c6a0*/  BSYNC B2 ;  /* 0x0000000000027941 */ /* 0x000fea0003800000 */
.L_x_14555:
        /* <DEDUP_REMOVED lines=12> */
.L_x_14557:
        /* <DEDUP_REMOVED lines=15> */
.L_x_14627:
[----:B------:R-:W-:Y:S05]  /*c860*/  BSYNC B2 ;  /* 0x0000000000027941 */ /* 0x000fea0003800000 */
.L_x_14558:
        /* <DEDUP_REMOVED lines=9> */
.L_x_14561:
[----:B------:R-:W-:Y:S05]  /*c900*/  BSYNC B2 ;  /* 0x0000000000027941 */ /* 0x000fea0003800000 */
.L_x_14560:
        /* <DEDUP_REMOVED lines=10> */
.L_x_14562:
        /* <DEDUP_REMOVED lines=12> */
.L_x_14551:
[----:B------:R-:W-:Y:S05]  /*ca70*/  BSYNC B1 ;  /* 0x0000000000017941 */ /* 0x000fea0003800000 */
.L_x_14550:
[C---:B------:R-:W-:Y:S01]  /*ca80*/  ISETP.GT.AND P0, PT, R6.reuse, 0x1, PT ;  /* 0x000000010600780c */ /* 0x040fe20003f04270 */
[----:B------:R-:W-:-:S12]  /*ca90*/  VIADD R6, R6, 0xfffffffe ;  /* 0xfffffffe06067836 */ /* 0x000fd80000000000 */
[----:B------:R-:W-:Y:S05]  /*caa0*/  @P0 BRA `(.L_x_14563) ;  /* 0xfffffff000980947 */ /* 0x000fea000383ffff */
.L_x_14536:
[----:B------:R-:W-:Y:S05]  /*cab0*/  BSYNC B0 ;  /* 0x0000000000007941 */ /* 0x000fea0003800000 */
.L_x_14521:
        /* <DEDUP_REMOVED lines=17> */
.L_x_14565:
[----:B------:R-:W-:Y:S05]  /*cbd0*/  BSYNC B0 ;  /* 0x0000000000007941 */ /* 0x000fea0003800000 */
.L_x_14564:
        /* <DEDUP_REMOVED lines=9> */
.L_x_14628:
[----:B------:R-:W-:Y:S05]  /*cc70*/  BSYNC B1 ;  /* 0x0000000000017941 */ /* 0x000fea0003800000 */
.L_x_14568:
[----:B------:R-:W-:Y:S04]  /*cc80*/  BSSY B1, `(.L_x_14570) ;  /* 0x0000007000017945 */ /* 0x000fe80003800000 */
[----:B------:R-:W-:Y:S05]  /*cc90*/  @P2 BRA `(.L_x_14571) ;  /* 0x0000000000142947 */ /* 0x000fea0003800000 */
[----:B------:R-:W-:Y:S01]  /*cca0*/  ISETP.NE.AND P0, PT, R29, RZ, PT ;  /* 0x000000ff1d00720c */ /* 0x000fe20003f05270 */
[----:B-1----:R-:W-:-:S04]  /*ccb0*/  IMAD.MOV.U32 R0, RZ, RZ, 0x4000 ;  /* 0x00004000ff007424 */ /* 0x002fc800078e00ff */
[----:B------:R2:W-:Y:S08]  /*ccc0*/  SYNCS.ARRIVE.TRANS64 RZ, [R3+URZ+0x16850], R0 ;  /* 0x0168500003ff79a7 */ /* 0x0005f0000800003f */
[----:B------:R-:W-:Y:S05]  /*ccd0*/  @!P0 BRA `(.L_x_14571) ;  /* 0x0000000000048947 */ /* 0x000fea0003800000 */
[----:B------:R-:W-:Y:S01]  /*cce0*/  BPT.TRAP 0x1 ;  /* 0x000000040000795c */ /* 0x000fe20000300000 */
.L_x_14571:
[----:B------:R-:W-:Y:S05]  /*ccf0*/  BSYNC B1 ;  /* 0x0000000000017941 */ /* 0x000fea0003800000 */
.L_x_14570:
        /* <DEDUP_REMOVED lines=10> */
.L_x_14572:
        /* <DEDUP_REMOVED lines=10> */
.L_x_14567:
[----:B------:R-:W-:Y:S05]  /*ce40*/  BSYNC B0 ;  /* 0x0000000000007941 */ /* 0x000fea0003800000 */
.L_x_14566:
[----:B------:R-:W-:-:S05]  /*ce50*/  VIADD R16, R16, 0x1 ;  /* 0x0000000110107836 */ /* 0x000fca0000000000 */
[----:B------:R-:W-:-:S04]  /*ce60*/  ISETP.NE.AND P0, PT, R16, 0x2, PT ;  /* 0x000000021000780c */ /* 0x000fc80003f05270 */
[----:B------:R-:W-:Y:S02]  /*ce70*/  SEL R0, RZ, 0x1, P0 ;  /* 0x00000001ff007807 */ /* 0x000fe40000000000 */
[----:B------:R-:W-:Y:S02]  /*ce80*/  SEL R16, R16, RZ, P0 ;  /* 0x000000ff10107207 */ /* 0x000fe40000000000 */
[----:B------:R-:W-:-:S07]  /*ce90*/  LOP3.LUT R23, R23, R0, RZ, 0x3c, !PT ;  /* 0x0000000017177212 */ /* 0x000fce00078e3cff */
.L_x_14503:
[----:B------:R-:W-:Y:S05]  /*cea0*/  BSYNC B7 ;  /* 0x0000000000077941 */ /* 0x000fea0003800000 */
.L_x_14501:
        /* <DEDUP_REMOVED lines=12> */
.L_x_14573:
[----:B------:R-:W-:-:S03]  /*cf70*/  UMOV UR4, 0xffffffff ;  /* 0xffffffff00047882 */ /* 0x000fc60000000000 */
[----:B------:R-:W-:Y:S05]  /*cf80*/  BRA.DIV UR4, `(.L_x_14575) ;  /* 0x0000001a04307947 */ /* 0x000fea000b800000 */
[----:B------:R1:W2:Y:S02]  /*cf90*/  SHFL.IDX PT, R14, R28, RZ, 0x1f ;  /* 0x00001fff1c0e7589 */ /* 0x0002a400000e0000 */
.L_x_14631:
        /* <DEDUP_REMOVED lines=8> */
.L_x_14574:
[----:B------:R-:W-:Y:S02]  /*d020*/  ULDC UR4, c[0x0][0xc38] ;  /* 0x00030e0000047ab9 */ /* 0x000fe40000000800 */
[----:B-1----:R-:W-:-:S13]  /*d030*/  ISETP.GE.AND P0, PT, R28, UR4, PT ;  /* 0x000000041c007c0c */ /* 0x002fda000bf06270 */
[----:B------:R-:W-:Y:S05]  /*d040*/  @!P0 BRA `(.L_x_14576) ;  /* 0xffffffc800348947 */ /* 0x000fea000383ffff */
.L_x_14498:
        /* <DEDUP_REMOVED lines=12> */
.L_x_14632:
[----:B------:R-:W-:Y:S05]  /*d110*/  BSYNC B0 ;  /* 0x0000000000007941 */ /* 0x000fea0003800000 */
.L_x_14577:
[----:B------:R-:W-:-:S03]  /*d120*/  UMOV UR4, 0xffffffff ;  /* 0xffffffff00047882 */ /* 0x000fc60000000000 */
[----:B------:R-:W-:Y:S05]  /*d130*/  BRA.DIV UR4, `(.L_x_14579) ;  /* 0x0000001a04007947 */ /* 0x000fea000b800000 */
[----:B-1----:R-:W1:Y:S02]  /*d140*/  S2R R0, SR_TID.X ;  /* 0x0000000000007919 */ /* 0x002e640000002100 */
[----:B-1----:R-:W-:-:S04]  /*d150*/  SHF.R.U32.HI R0, RZ, 0x5, R0 ;  /* 0x00000005ff007819 */ /* 0x002fc80000011600 */
[----:B------:R-:W-:-:S05]  /*d160*/  LOP3.LUT R0, R0, 0x3, RZ, 0xc0, !PT ;  /* 0x0000000300007812 */ /* 0x000fca00078ec0ff */
[----:B------:R1:W2:Y:S02]  /*d170*/  SHFL.IDX PT, R14, R0, RZ, 0x1f ;  /* 0x00001fff000e7589 */ /* 0x0002a400000e0000 */
.L_x_14635:
[----:B--2---:R-:W-:Y:S01]  /*d180*/  ISETP.NE.AND P0, PT, R14, RZ, PT ;  /* 0x000000ff0e00720c */ /* 0x004fe20003f05270 */
[----:B------:R-:W-:-:S12]  /*d190*/  BSSY B0, `(.L_x_14580) ;  /* 0x0000024000007945 */ /* 0x000fd80003800000 */
[----:B------:R-:W-:Y:S05]  /*d1a0*/  @P0 BRA `(.L_x_14581) ;  /* 0x0000000000880947 */ /* 0x000fea0003800000 */
[----:B------:R-:W-:-:S03]  /*d1b0*/  UMOV UR4, 0xffffffff ;  /* 0xffffffff00047882 */ /* 0x000fc60000000000 */
[----:B------:R-:W-:Y:S05]  /*d1c0*/  BRA.DIV UR4, `(.L_x_14582) ;  /* 0x0000001a04107947 */ /* 0x000fea000b800000 */
[----:B------:R-:W-:-:S13]  /*d1d0*/  ELECT P6, URZ, PT ;  /* 0x00000000003f782f */ /* 0x000fda00038c0000 */
.L_x_14638:
[----:B------:R-:W-:Y:S05]  /*d1e0*/  @!P6 BRA `(.L_x_14581) ;  /* 0x000000000078e947 */ /* 0x000fea0003800000 */
[----:B------:R-:W-:-:S06]  /*d1f0*/  ULOP3.LUT UR4, UR38, 0x2, URZ, 0xfc, !UPT ;  /* 0x0000000226047892 */ /* 0x000fcc000f8efc3f */
[----:B-1----:R-:W-:-:S05]  /*d200*/  IMAD.U32 R0, RZ, RZ, UR4 ;  /* 0x00000004ff007e24 */ /* 0x002fca000f8e00ff */
[----:B------:R-:W-:-:S13]  /*d210*/  ISETP.NE.AND P2, PT, R0, 0x3, PT ;  /* 0x000000030000780c */ /* 0x000fda0003f45270 */
[----:B------:R-:W-:Y:S05]  /*d220*/  @!P2 BRA `(.L_x_14583) ;  /* 0x000000000004a947 */ /* 0x000fea0003800000 */
[----:B------:R-:W-:Y:S01]  /*d230*/  BPT.TRAP 0x1 ;  /* 0x000000040000795c */ /* 0x000fe20000300000 */
.L_x_14583:
        /* <DEDUP_REMOVED lines=12> */
.L_x_14639:
[----:B------:R-:W2:Y:S02]  /*d300*/  SYNCS.PHASECHK.TRANS64.TRYWAIT P0, [R3+URZ], R0 ;  /* 0x00000000030075a7 */ /* 0x000ea4000800017f */
[----:B--2---:R-:W-:Y:S05]  /*d310*/  @!P0 BRA `(.L_x_14585) ;  /* 0x0000001400f08947 */ /* 0x004fea0003800000 */
.L_x_14640:
[----:B------:R-:W-:Y:S05]  /*d320*/  @!P2 BRA `(.L_x_14586) ;  /* 0x000000000004a947 */ /* 0x000fea0003800000 */
[----:B------:R-:W-:Y:S01]  /*d330*/  BPT.TRAP 0x1 ;  /* 0x000000040000795c */ /* 0x000fe20000300000 */
.L_x_14586:
[----:B--2---:R-:W-:-:S04]  /*d340*/  VIADD R3, R7, 0x16860 ;  /* 0x0001686007037836 */ /* 0x004fc80000000000 */
[----:B-1----:R-:W-:-:S04]  /*d350*/  IMAD R5, R16, 0x8, R3 ;  /* 0x0000000810057824 */ /* 0x002fc800078e0203 */
[----:B------:R-:W1:Y:S02]  /*d360*/  SYNCS.PHASECHK.TRANS64.TRYWAIT P0, [R5+URZ], R4 ;  /* 0x00000004050075a7 */ /* 0x000e64000800017f */
[----:B-1----:R-:W-:Y:S05]  /*d370*/  @!P0 BRA `(.L_x_14587) ;  /* 0x0000001400ec8947 */ /* 0x002fea0003800000 */
.L_x_14641:
[----:B------:R-:W-:-:S07]  /*d380*/  IMAD R3, R6, 0x8, R3 ;  /* 0x0000000806037824 */ /* 0x000fce00078e0203 */
.L_x_14588:
[----:B--2---:R2:W3:Y:S02]  /*d390*/  SYNCS.PHASECHK.TRANS64.TRYWAIT P0, [R3+URZ], R0 ;  /* 0x00000000030075a7 */ /* 0x0044e4000800017f */
[----:B---3--:R-:W-:Y:S05]  /*d3a0*/  @!P0 NANOSLEEP.SYNCS 0x989680 ;  /* 0x009896800000895d */ /* 0x008fea0003900000 */
[----:B------:R-:W3:Y:S02]  /*d3b0*/  @!P0 SYNCS.PHASECHK.TRANS64 P0, [R3+URZ], R0 ;  /* 0x00000000030085a7 */ /* 0x000ee4000800007f */
[----:B---3--:R-:W-:Y:S05]  /*d3c0*/  @!P0 BRA `(.L_x_14588) ;  /* 0xfffffffc00f08947 */ /* 0x008fea000383ffff */
.L_x_14581:
[----:B------:R-:W-:Y:S05]  /*d3d0*/  BSYNC B0 ;  /* 0x0000000000007941 */ /* 0x000fea0003800000 */
.L_x_14580:
[----:B------:R-:W-:Y:S05]  /*d3e0*/  EXIT ;  /* 0x000000000000794d */ /* 0x000fea0003800000 */
.L_x_14463:
[----:B0-----:R-:W-:-:S04]  /*d3f0*/  IMAD.U32 R3, RZ, RZ, UR45 ;  /* 0x0000002dff037e24 */ /* 0x001fc8000f8e00ff */
[----:B------:R0:W1:Y:S03]  /*d400*/  SYNCS.PHASECHK.TRANS64.TRYWAIT P1, [R3+URZ+0x16800], R0 ;  /* 0x01680000030075a7 */ /* 0x000066000802017f */
[----:B-1----:R-:W-:Y:S05]  /*d410*/  @!P1 NANOSLEEP.SYNCS 0x989680 ;  /* 0x009896800000995d */ /* 0x002fea0003900000 */
[----:B------:R-:W1:Y:S02]  /*d420*/  @!P1 SYNCS.PHASECHK.TRANS64 P1, [R3+URZ+0x16800], R0 ;  /* 0x01680000030095a7 */ /* 0x000e64000802007f */
[----:B-1----:R-:W-:Y:S05]  /*d430*/  @!P1 BRA `(.L_x_14463) ;  /* 0xfffffffc00ec9947 */ /* 0x002fea000383ffff */
[----:B------:R-:W-:Y:S05]  /*d440*/  BRA `(.L_x_14589) ;  /* 0xffffff4000607947 */ /* 0x000fea000383ffff */
.L_x_14467:
[----:B-1----:R1:W2:Y:S02]  /*d450*/  SYNCS.PHASECHK.TRANS64.TRYWAIT P2, [R2+URZ+0x16830], R3 ;  /* 0x01683003020075a7 */ /* 0x0022a4000804017f */
[----:B--2---:R-:W-:Y:S05]  /*d460*/  @!P2 NANOSLEEP.SYNCS 0x989680 ;  /* 0x009896800000a95d */ /* 0x004fea0003900000 */
[----:B------:R-:W2:Y:S02]  /*d470*/  @!P2 SYNCS.PHASECHK.TRANS64 P2, [R2+URZ+0x16830], R3 ;  /* 0x016830030200a5a7 */ /* 0x000ea4000804007f */
[----:B--2---:R-:W-:Y:S05]  /*d480*/  @!P2 BRA `(.L_x_14467) ;  /* 0xfffffffc00f0a947 */ /* 0x004fea000383ffff */
[----:B------:R-:W-:Y:S05]  /*d490*/  BRA `(.L_x_14466) ;  /* 0xffffff4000847947 */ /* 0x000fea000383ffff */
.L_x_14472:
[----:B-1----:R-:W-:-:S04]  /*d4a0*/  IMAD.U32 R7, RZ, RZ, UR6 ;  /* 0x00000006ff077e24 */ /* 0x002fc8000f8e00ff */
[----:B------:R1:W2:Y:S03]  /*d4b0*/  SYNCS.PHASECHK.TRANS64.TRYWAIT P3, [R7+URZ+0x16830], R0 ;  /* 0x01683000070075a7 */ /* 0x0002a6000806017f */
[----:B--2---:R-:W-:Y:S05]  /*d4c0*/  @!P3 NANOSLEEP.SYNCS 0x989680 ;  /* 0x009896800000b95d */ /* 0x004fea0003900000 */
[----:B------:R-:W2:Y:S02]  /*d4d0*/  @!P3 SYNCS.PHASECHK.TRANS64 P3, [R7+URZ+0x16830], R0 ;  /* 0x016830000700b5a7 */ /* 0x000ea4000806007f */
[----:B--2---:R-:W-:Y:S05]  /*d4e0*/  @!P3 BRA `(.L_x_14472) ;  /* 0xfffffffc00ecb947 */ /* 0x004fea000383ffff */
[----:B------:R-:W-:Y:S05]  /*d4f0*/  BRA `(.L_x_14469) ;  /* 0xffffff6000f47947 */ /* 0x000fea000383ffff */
.L_x_14476:
[----:B-1----:R-:W-:-:S04]  /*d500*/  IMAD.U32 R7, RZ, RZ, UR6 ;  /* 0x00000006ff077e24 */ /* 0x002fc8000f8e00ff */
[----:B------:R1:W2:Y:S03]  /*d510*/  SYNCS.PHASECHK.TRANS64.TRYWAIT P3, [R7+URZ+0x16850], R0 ;  /* 0x01685000070075a7 */ /* 0x0002a6000806017f */
[----:B--2---:R-:W-:Y:S05]  /*d520*/  @!P3 NANOSLEEP.SYNCS 0x989680 ;  /* 0x009896800000b95d */ /* 0x004fea0003900000 */
[----:B------:R-:W2:Y:S02]  /*d530*/  @!P3 SYNCS.PHASECHK.TRANS64 P3, [R7+URZ+0x16850], R0 ;  /* 0x016850000700b5a7 */ /* 0x000ea4000806007f */
[----:B--2---:R-:W-:Y:S05]  /*d540*/  @!P3 BRA `(.L_x_14476) ;  /* 0xfffffffc00ecb947 */ /* 0x004fea000383ffff */
[----:B------:R-:W-:Y:S05]  /*d550*/  BRA `(.L_x_14473) ;  /* 0xffffff6400647947 */ /* 0x000fea000383ffff */
.L_x_14482:
[----:B-1----:R-:W-:-:S04]  /*d560*/  IMAD.U32 R9, RZ, RZ, UR6 ;  /* 0x00000006ff097e24 */ /* 0x002fc8000f8e00ff */
[----:B------:R1:W2:Y:S03]  /*d570*/  SYNCS.PHASECHK.TRANS64.TRYWAIT P2, [R9+URZ+0x16830], R0 ;  /* 0x01683000090075a7 */ /* 0x0002a6000804017f */
[----:B--2---:R-:W-:Y:S05]  /*d580*/  @!P2 NANOSLEEP.SYNCS 0x989680 ;  /* 0x009896800000a95d */ /* 0x004fea0003900000 */
[----:B------:R-:W2:Y:S02]  /*d590*/  @!P2 SYNCS.PHASECHK.TRANS64 P2, [R9+URZ+0x16830], R0 ;  /* 0x016830000900a5a7 */ /* 0x000ea4000804007f */
[----:B--2---:R-:W-:Y:S05]  /*d5a0*/  @!P2 BRA `(.L_x_14482) ;  /* 0xfffffffc00eca947 */ /* 0x004fea000383ffff */
[----:B------:R-:W-:Y:S05]  /*d5b0*/  BRA `(.L_x_14479) ;  /* 0xffffff8800507947 */ /* 0x000fea000383ffff */
.L_x_14486:
[----:B-1----:R-:W-:-:S04]  /*d5c0*/  IMAD.U32 R9, RZ, RZ, UR6 ;  /* 0x00000006ff097e24 */ /* 0x002fc8000f8e00ff */
[----:B------:R1:W2:Y:S03]  /*d5d0*/  SYNCS.PHASECHK.TRANS64.TRYWAIT P2, [R9+URZ+0x16850], R0 ;  /* 0x01685000090075a7 */ /* 0x0002a6000804017f */
[----:B--2---:R-:W-:Y:S05]  /*d5e0*/  @!P2 NANOSLEEP.SYNCS 0x989680 ;  /* 0x009896800000a95d */ /* 0x004fea0003900000 */
[----:B------:R-:W2:Y:S02]  /*d5f0*/  @!P2 SYNCS.PHASECHK.TRANS64 P2, [R9+URZ+0x16850], R0 ;  /* 0x016850000900a5a7 */ /* 0x000ea4000804007f */
[----:B--2---:R-:W-:Y:S05]  /*d600*/  @!P2 BRA `(.L_x_14486) ;  /* 0xfffffffc00eca947 */ /* 0x004fea000383ffff */
[----:B------:R-:W-:Y:S05]  /*d610*/  BRA `(.L_x_14483) ;  /* 0xffffff8800c07947 */ /* 0x000fea000383ffff */
.L_x_14491:
[----:B-1----:R-:W-:-:S04]  /*d620*/  IMAD.U32 R5, RZ, RZ, UR5 ;  /* 0x00000005ff057e24 */ /* 0x002fc8000f8e00ff */
[----:B------:R1:W2:Y:S03]  /*d630*/  SYNCS.PHASECHK.TRANS64.TRYWAIT P0, [R5+URZ+0x16850], R4 ;  /* 0x01685004050075a7 */ /* 0x0002a6000800017f */
[----:B--2---:R-:W-:Y:S05]  /*d640*/  @!P0 NANOSLEEP.SYNCS 0x989680 ;  /* 0x009896800000895d */ /* 0x004fea0003900000 */
[----:B------:R-:W2:Y:S02]  /*d650*/  @!P0 SYNCS.PHASECHK.TRANS64 P0, [R5+URZ+0x16850], R4 ;  /* 0x01685004050085a7 */ /* 0x000ea4000800007f */
[----:B--2---:R-:W-:Y:S05]  /*d660*/  @!P0 BRA `(.L_x_14491) ;  /* 0xfffffffc00ec8947 */ /* 0x004fea000383ffff */
[----:B------:R-:W-:Y:S05]  /*d670*/  BRA `(.L_x_14490) ;  /* 0xffffffa400247947 */ /* 0x000fea000383ffff */
.L_x_14509:
[----:B------:R-:W-:Y:S02]  /*d680*/  IMAD.MOV.U32 R13, RZ, RZ, R20 ;  /* 0x000000ffff0d7224 */ /* 0x000fe400078e0014 */
[----:B------:R-:W-:Y:S02]  /*d690*/  IMAD.MOV.U32 R12, RZ, RZ, RZ ;  /* 0x000000ffff0c7224 */ /* 0x000fe400078e00ff */
[----:B------:R-:W-:Y:S02]  /*d6a0*/  IMAD.MOV.U32 R11, RZ, RZ, 0x1f ;  /* 0x0000001fff0b7424 */ /* 0x000fe400078e00ff */
[----:B------:R-:W-:-:S07]  /*d6b0*/  IMAD.MOV.U32 R15, RZ, RZ, -0x1 ;  /* 0xffffffffff0f7424 */ /* 0x000fce00078e00ff */
[----:B------:R-:W-:Y:S05]  /*d6c0*/  WARPSYNC.COLLECTIVE R15, `(.L_x_14590) ;  /* 0x000000000f087348 */ /* 0x000fea0003c00000 */
[----:B------:R0:W1:Y:S02]  /*d6d0*/  SHFL.IDX P6, R14, R13, R12, R11 ;  /* 0x0000000c0d0e7389 */ /* 0x00006400000c000b */
[----:B01----:R-:W-:Y:S01]  /*d6e0*/  ENDCOLLECTIVE ;  /* 0x000000000000791b */ /* 0x003fe20003800000 */
.L_x_14590:
[----:B------:R-:W-:Y:S05]  /*d6f0*/  BRA `(.L_x_14591) ;  /* 0xffffffcc00387947 */ /* 0x000fea000383ffff */
.L_x_14511:
[----:B------:R-:W-:Y:S01]  /*d700*/  BSSY B0, `(.L_x_14592) ;  /* 0x0000006000007945 */ /* 0x000fe20003800000 */
[----:B------:R-:W-:-:S07]  /*d710*/  IMAD.MOV.U32 R15, RZ, RZ, -0x1 ;  /* 0xffffffffff0f7424 */ /* 0x000fce00078e00ff */
[----:B0-----:R-:W-:Y:S05]  /*d720*/  WARPSYNC.COLLECTIVE R15, `(.L_x_14593) ;  /* 0x000000000f0c7348 */ /* 0x001fea0003c00000 */
[----:B------:R-:W-:Y:S02]  /*d730*/  ELECT P6, UR62, PT ;  /* 0x00000000003e782f */ /* 0x000fe400038c0000 */
[----:B------:R-:W-:Y:S01]  /*d740*/  MOV R14, UR62 ;  /* 0x0000003e000e7c02 */ /* 0x000fe20008000f00 */
[----:B0-----:R-:W-:Y:S10]  /*d750*/  ENDCOLLECTIVE ;  /* 0x000000000000791b */ /* 0x001ff40003800000 */
.L_x_14593:
[----:B------:R-:W-:Y:S05]  /*d760*/  BSYNC B0 ;  /* 0x0000000000007941 */ /* 0x000fea0003800000 */
.L_x_14592:
[----:B------:R-:W-:Y:S05]  /*d770*/  BRA `(.L_x_14594) ;  /* 0xffffffcc00347947 */ /* 0x000fea000383ffff */
.L_x_14513:
[----:B-1----:R1:W2:Y:S02]  /*d780*/  SYNCS.PHASECHK.TRANS64.TRYWAIT P0, [R3+URZ+0x16840], R0 ;  /* 0x01684000030075a7 */ /* 0x0022a4000800017f */
[----:B--2---:R-:W-:Y:S05]  /*d790*/  @!P0 NANOSLEEP.SYNCS 0x989680 ;  /* 0x009896800000895d */ /* 0x004fea0003900000 */
[----:B------:R-:W2:Y:S02]  /*d7a0*/  @!P0 SYNCS.PHASECHK.TRANS64 P0, [R3+URZ+0x16840], R0 ;  /* 0x01684000030085a7 */ /* 0x000ea4000800007f */
[----:B--2---:R-:W-:Y:S05]  /*d7b0*/  @!P0 BRA `(.L_x_14513) ;  /* 0xfffffffc00f08947 */ /* 0x004fea000383ffff */
[----:B------:R-:W-:Y:S05]  /*d7c0*/  BRA `(.L_x_14595) ;  /* 0xffffffcc00907947 */ /* 0x000fea000383ffff */
.L_x_14517:
        /* <DEDUP_REMOVED lines=8> */
.L_x_14596:
[----:B------:R-:W-:Y:S02]  /*d850*/  IMAD R7, R7, 0xc0, R21 ;  /* 0x000000c007077824 */ /* 0x000fe400078e0215 */
[----:B------:R-:W-:Y:S02]  /*d860*/  IMAD.MOV.U32 R13, RZ, RZ, R0 ;  /* 0x000000ffff0d7224 */ /* 0x000fe400078e0000 */
[----:B------:R-:W-:-:S07]  /*d870*/  IMAD.MOV.U32 R2, RZ, RZ, R14 ;  /* 0x000000ffff027224 */ /* 0x000fce00078e000e */
[----:B------:R-:W-:Y:S05]  /*d880*/  WARPSYNC.COLLECTIVE R15, `(.L_x_14597) ;  /* 0x000000000f087348 */ /* 0x000fea0003c00000 */
[----:B------:R0:W1:Y:S02]  /*d890*/  SHFL.IDX P6, R14, R13, R12, R11 ;  /* 0x0000000c0d0e7389 */ /* 0x00006400000c000b */
[----:B01----:R-:W-:Y:S01]  /*d8a0*/  ENDCOLLECTIVE ;  /* 0x000000000000791b */ /* 0x003fe20003800000 */
.L_x_14597:
[----:B------:R-:W-:Y:S02]  /*d8b0*/  ULDC UR4, c[0x0][0x288] ;  /* 0x0000a20000047ab9 */ /* 0x000fe40000000800 */
[----:B------:R-:W-:Y:S02]  /*d8c0*/  IMAD R6, R9, UR4, RZ ;  /* 0x0000000409067c24 */ /* 0x000fe4000f8e02ff */
[----:B------:R-:W-:-:S03]  /*d8d0*/  VIADD R9, R7, 0x10 ;  /* 0x0000001007097836 */ /* 0x000fc60000000000 */
        /* <DEDUP_REMOVED lines=9> */
.L_x_14598:
        /* <DEDUP_REMOVED lines=11> */
.L_x_14599:
        /* <DEDUP_REMOVED lines=8> */
.L_x_14600:
        /* <DEDUP_REMOVED lines=10> */
.L_x_14601:
[----:B------:R-:W-:Y:S02]  /*db40*/  IMAD.MOV.U32 R13, RZ, RZ, R4 ;  /* 0x000000ffff0d7224 */ /* 0x000fe400078e0004 */
[----:B------:R-:W-:Y:S02]  /*db50*/  IMAD.MOV.U32 R12, RZ, RZ, 0x3 ;  /* 0x00000003ff0c7424 */ /* 0x000fe400078e00ff */
[----:B------:R-:W-:-:S07]  /*db60*/  IMAD.MOV.U32 R10, RZ, RZ, R14 ;  /* 0x000000ffff0a7224 */ /* 0x000fce00078e000e */
[----:B------:R-:W-:Y:S05]  /*db70*/  WARPSYNC.COLLECTIVE R15, `(.L_x_14602) ;  /* 0x000000000f087348 */ /* 0x000fea0003c00000 */
[----:B------:R0:W1:Y:S02]  /*db80*/  SHFL.IDX P6, R14, R13, R12, R11 ;  /* 0x0000000c0d0e7389 */ /* 0x00006400000c000b */
[----:B01----:R-:W-:Y:S01]  /*db90*/  ENDCOLLECTIVE ;  /* 0x000000000000791b */ /* 0x003fe20003800000 */
.L_x_14602:
        /* <DEDUP_REMOVED lines=9> */
[----:B------:R-:W-:Y:S02]  /*dc30*/  VIADD R9, R7, 0x40 ;  /* 0x0000004007097836 */ /* 0x000fe40000000000 */
[----:B0-----:R-:W-:-:S10]  /*dc40*/  IMAD.MOV.U32 R2, RZ, RZ, R14 ;  /* 0x000000ffff027224 */ /* 0x001fd400078e000e */
[----:B------:R-:W-:Y:S05]  /*dc50*/  WARPSYNC.COLLECTIVE R15, `(.L_x_14603) ;  /* 0x000000000f087348 */ /* 0x000fea0003c00000 */
[----:B------:R0:W1:Y:S02]  /*dc60*/  SHFL.IDX P6, R14, R13, R12, R11 ;  /* 0x0000000c0d0e7389 */ /* 0x00006400000c000b */
[----:B01----:R-:W-:Y:S01]  /*dc70*/  ENDCOLLECTIVE ;  /* 0x000000000000791b */ /* 0x003fe20003800000 */
.L_x_14603:
        /* <DEDUP_REMOVED lines=8> */
.L_x_14604:
        /* <DEDUP_REMOVED lines=10> */
.L_x_14605:
[----:B------:R-:W-:Y:S02]  /*dda0*/  IMAD.MOV.U32 R13, RZ, RZ, R4 ;  /* 0x000000ffff0d7224 */ /* 0x000fe400078e0004 */
[----:B------:R-:W-:Y:S02]  /*ddb0*/  IMAD.MOV.U32 R12, RZ, RZ, 0x5 ;  /* 0x00000005ff0c7424 */ /* 0x000fe400078e00ff */
[----:B------:R-:W-:-:S07]  /*ddc0*/  IMAD.MOV.U32 R10, RZ, RZ, R14 ;  /* 0x000000ffff0a7224 */ /* 0x000fce00078e000e */
[----:B------:R-:W-:Y:S05]  /*ddd0*/  WARPSYNC.COLLECTIVE R15, `(.L_x_14606) ;  /* 0x000000000f087348 */ /* 0x000fea0003c00000 */
[----:B------:R0:W1:Y:S02]  /*dde0*/  SHFL.IDX P6, R14, R13, R12, R11 ;  /* 0x0000000c0d0e7389 */ /* 0x00006400000c000b */
[----:B01----:R-:W-:Y:S01]  /*ddf0*/  ENDCOLLECTIVE ;  /* 0x000000000000791b */ /* 0x003fe20003800000 */
.L_x_14606:
        /* <DEDUP_REMOVED lines=14> */
.L_x_14607:
        /* <DEDUP_REMOVED lines=8> */
.L_x_14608:
        /* <DEDUP_REMOVED lines=10> */
.L_x_14609:
[----:B------:R-:W-:Y:S02]  /*e000*/  IMAD.MOV.U32 R13, RZ, RZ, R4 ;  /* 0x000000ffff0d7224 */ /* 0x000fe400078e0004 */
[----:B------:R-:W-:Y:S02]  /*e010*/  IMAD.MOV.U32 R12, RZ, RZ, 0x7 ;  /* 0x00000007ff0c7424 */ /* 0x000fe400078e00ff */
[----:B------:R-:W-:-:S07]  /*e020*/  IMAD.MOV.U32 R10, RZ, RZ, R14 ;  /* 0x000000ffff0a7224 */ /* 0x000fce00078e000e */
[----:B------:R-:W-:Y:S05]  /*e030*/  WARPSYNC.COLLECTIVE R15, `(.L_x_14610) ;  /* 0x000000000f087348 */ /* 0x000fea0003c00000 */
[----:B------:R0:W1:Y:S02]  /*e040*/  SHFL.IDX P6, R14, R13, R12, R11 ;  /* 0x0000000c0d0e7389 */ /* 0x00006400000c000b */
[----:B01----:R-:W-:Y:S01]  /*e050*/  ENDCOLLECTIVE ;  /* 0x000000000000791b */ /* 0x003fe20003800000 */
.L_x_14610:
        /* <DEDUP_REMOVED lines=11> */
.L_x_14611:
[----:B------:R-:W-:-:S05]  /*e110*/  VIADD R3, R7, 0x70 ;  /* 0x0000007007037836 */ /* 0x000fca0000000000 */
[----:B------:R-:W-:Y:S01]  /*e120*/  ISETP.GE.AND P1, PT, R3, R6, PT ;  /* 0x000000060300720c */ /* 0x000fe20003f26270 */
[----:B------:R-:W-:Y:S02]  /*e130*/  IMAD.MOV.U32 R13, RZ, RZ, R8 ;  /* 0x000000ffff0d7224 */ /* 0x000fe400078e0008 */
[----:B------:R-:W-:Y:S02]  /*e140*/  IMAD.MOV.U32 R12, RZ, RZ, RZ ;  /* 0x000000ffff0c7224 */ /* 0x000fe400078e00ff */
[----:B------:R-:W-:-:S08]  /*e150*/  IMAD.MOV.U32 R9, RZ, RZ, R14 ;  /* 0x000000ffff097224 */ /* 0x000fd000078e000e */
[----:B------:R-:W-:Y:S05]  /*e160*/  WARPSYNC.COLLECTIVE R15, `(.L_x_14612) ;  /* 0x000000000f087348 */ /* 0x000fea0003c00000 */
[----:B------:R0:W1:Y:S02]  /*e170*/  SHFL.IDX P6, R14, R13, R12, R11 ;  /* 0x0000000c0d0e7389 */ /* 0x00006400000c000b */
[----:B01----:R-:W-:Y:S01]  /*e180*/  ENDCOLLECTIVE ;  /* 0x000000000000791b */ /* 0x003fe20003800000 */
.L_x_14612:
[----:B------:R-:W-:Y:S01]  /*e190*/  @!P1 LEA R2, P2, R20, R9, 0x1 ;  /* 0x0000000914029211 */ /* 0x000fe200078408ff */
[----:B------:R-:W-:-:S04]  /*e1a0*/  VIADD R9, R7, 0x80 ;  /* 0x0000008007097836 */ /* 0x000fc80000000000 */
        /* <DEDUP_REMOVED lines=12> */
.L_x_14613:
[----:B------:R-:W-:Y:S02]  /*e270*/  IMAD.MOV.U32 R13, RZ, RZ, R8 ;  /* 0x000000ffff0d7224 */ /* 0x000fe400078e0008 */
[----:B------:R-:W-:Y:S01]  /*e280*/  IMAD.MOV.U32 R12, RZ, RZ, 0x1 ;  /* 0x00000001ff0c7424 */ /* 0x000fe200078e00ff */
[----:B------:R-:W-:-:S13]  /*e290*/  @!P1 LEA R2, P2, R20, R14, 0x1 ;  /* 0x0000000e14029211 */ /* 0x000fda00078408ff */
[----:B------:R-:W-:Y:S05]  /*e2a0*/  WARPSYNC.COLLECTIVE R15, `(.L_x_14614) ;  /* 0x000000000f087348 */ /* 0x000fea0003c00000 */
[----:B------:R0:W1:Y:S02]  /*e2b0*/  SHFL.IDX P6, R14, R13, R12, R11 ;  /* 0x0000000c0d0e7389 */ /* 0x00006400000c000b */
[----:B01----:R-:W-:Y:S01]  /*e2c0*/  ENDCOLLECTIVE ;  /* 0x000000000000791b */ /* 0x003fe20003800000 */
.L_x_14614:
        /* <DEDUP_REMOVED lines=11> */
.L_x_14615:
[----:B------:R-:W-:Y:S02]  /*e380*/  IMAD.MOV.U32 R13, RZ, RZ, R8 ;  /* 0x000000ffff0d7224 */ /* 0x000fe400078e0008 */
[----:B------:R-:W-:Y:S02]  /*e390*/  IMAD.MOV.U32 R12, RZ, RZ, 0x2 ;  /* 0x00000002ff0c7424 */ /* 0x000fe400078e00ff */
[----:B------:R-:W-:-:S07]  /*e3a0*/  IMAD.MOV.U32 R4, RZ, RZ, R14 ;  /* 0x000000ffff047224 */ /* 0x000fce00078e000e */
[----:B------:R-:W-:Y:S05]  /*e3b0*/  WARPSYNC.COLLECTIVE R15, `(.L_x_14616) ;  /* 0x000000000f087348 */ /* 0x000fea0003c00000 */
[----:B------:R0:W1:Y:S02]  /*e3c0*/  SHFL.IDX P6, R14, R13, R12, R11 ;  /* 0x0000000c0d0e7389 */ /* 0x00006400000c000b */
[----:B01----:R-:W-:Y:S01]  /*e3d0*/  ENDCOLLECTIVE ;  /* 0x000000000000791b */ /* 0x003fe20003800000 */
.L_x_14616:
[----:B------:R-:W-:-:S05]  /*e3e0*/  @!P1 LEA R4, P2, R20, R4, 0x1 ;  /* 0x0000000414049211 */ /* 0x000fca00078408ff */
[----:B------:R-:W-:Y:S02]  /*e3f0*/  @!P1 IMAD.X R3, RZ, RZ, R2, P2 ;  /* 0x000000ffff039224 */ /* 0x000fe400010e0602 */
        /* <DEDUP_REMOVED lines=10> */
.L_x_14617:
        /* <DEDUP_REMOVED lines=8> */
.L_x_14618:
        /* <DEDUP_REMOVED lines=10> */
.L_x_14619:
[----:B------:R-:W-:Y:S05]  /*e5c0*/  BRA `(.L_x_14620) ;  /* 0xffffffcc005c7947 */ /* 0x000fea000383ffff */
.L_x_14520:
[----:B0-----:R0:W1:Y:S02]  /*e5d0*/  SYNCS.PHASECHK.TRANS64.TRYWAIT P0, [R17+URZ+0x16820], R2 ;  /* 0x01682002110075a7 */ /* 0x001064000800017f */
[----:B-1----:R-:W-:Y:S05]  /*e5e0*/  @!P0 NANOSLEEP.SYNCS 0x989680 ;  /* 0x009896800000895d */ /* 0x002fea0003900000 */
[----:B------:R-:W1:Y:S02]  /*e5f0*/  @!P0 SYNCS.PHASECHK.TRANS64 P0, [R17+URZ+0x16820], R2 ;  /* 0x01682002110085a7 */ /* 0x000e64000800007f */
[----:B-1----:R-:W-:Y:S05]  /*e600*/  @!P0 BRA `(.L_x_14520) ;  /* 0xfffffffc00f08947 */ /* 0x002fea000383ffff */
[----:B------:R-:W-:Y:S05]  /*e610*/  BRA `(.L_x_14621) ;  /* 0xffffffcc00bc7947 */ /* 0x000fea000383ffff */
.L_x_14527:
[----:B0-----:R0:W1:Y:S02]  /*e620*/  SYNCS.PHASECHK.TRANS64.TRYWAIT P0, [R2+URZ+0x16840], R3 ;  /* 0x01684003020075a7 */ /* 0x001064000800017f */
[----:B-1----:R-:W-:Y:S05]  /*e630*/  @!P0 NANOSLEEP.SYNCS 0x989680 ;  /* 0x009896800000895d */ /* 0x002fea0003900000 */
[----:B------:R-:W1:Y:S02]  /*e640*/  @!P0 SYNCS.PHASECHK.TRANS64 P0, [R2+URZ+0x16840], R3 ;  /* 0x01684003020085a7 */ /* 0x000e64000800007f */
[----:B-1----:R-:W-:Y:S05]  /*e650*/  @!P0 BRA `(.L_x_14527) ;  /* 0xfffffffc00f08947 */ /* 0x002fea000383ffff */
[----:B------:R-:W-:Y:S05]  /*e660*/  BRA `(.L_x_14622) ;  /* 0xffffffd0006c7947 */ /* 0x000fea000383ffff */
.L_x_14532:
[----:B0-----:R0:W1:Y:S02]  /*e670*/  SYNCS.PHASECHK.TRANS64.TRYWAIT P0, [R2+URZ+0x60], R3 ;  /* 0x00006003020075a7 */ /* 0x001064000800017f */
[----:B-1----:R-:W-:Y:S05]  /*e680*/  @!P0 NANOSLEEP.SYNCS 0x989680 ;  /* 0x009896800000895d */ /* 0x002fea0003900000 */
[----:B------:R-:W1:Y:S02]  /*e690*/  @!P0 SYNCS.PHASECHK.TRANS64 P0, [R2+URZ+0x60], R3 ;  /* 0x00006003020085a7 */ /* 0x000e64000800007f */
[----:B-1----:R-:W-:Y:S05]  /*e6a0*/  @!P0 BRA `(.L_x_14532) ;  /* 0xfffffffc00f08947 */ /* 0x002fea000383ffff */
[----:B------:R-:W-:Y:S05]  /*e6b0*/  BRA `(.L_x_14623) ;  /* 0xffffffd000e47947 */ /* 0x000fea000383ffff */
.L_x_14541:
[----:B0-----:R0:W1:Y:S02]  /*e6c0*/  SYNCS.PHASECHK.TRANS64.TRYWAIT P0, [R2+URZ+0x16840], R3 ;  /* 0x01684003020075a7 */ /* 0x001064000800017f */
[----:B-1----:R-:W-:Y:S05]  /*e6d0*/  @!P0 NANOSLEEP.SYNCS 0x989680 ;  /* 0x009896800000895d */ /* 0x002fea0003900000 */
[----:B------:R-:W1:Y:S02]  /*e6e0*/  @!P0 SYNCS.PHASECHK.TRANS64 P0, [R2+URZ+0x16840], R3 ;  /* 0x01684003020085a7 */ /* 0x000e64000800007f */
[----:B-1----:R-:W-:Y:S05]  /*e6f0*/  @!P0 BRA `(.L_x_14541) ;  /* 0xfffffffc00f08947 */ /* 0x002fea000383ffff */
[----:B------:R-:W-:Y:S05]  /*e700*/  BRA `(.L_x_14624) ;  /* 0xffffffd8001c7947 */ /* 0x000fea000383ffff */
.L_x_14546:
[----:B0-----:R0:W1:Y:S02]  /*e710*/  SYNCS.PHASECHK.TRANS64.TRYWAIT P0, [R5+URZ+0x60], R2 ;  /* 0x00006002050075a7 */ /* 0x001064000800017f */
[----:B-1----:R-:W-:Y:S05]  /*e720*/  @!P0 NANOSLEEP.SYNCS 0x989680 ;  /* 0x009896800000895d */ /* 0x002fea0003900000 */
[----:B------:R-:W1:Y:S02]  /*e730*/  @!P0 SYNCS.PHASECHK.TRANS64 P0, [R5+URZ+0x60], R2 ;  /* 0x00006002050085a7 */ /* 0x000e64000800007f */
[----:B-1----:R-:W-:Y:S05]  /*e740*/  @!P0 BRA `(.L_x_14546) ;  /* 0xfffffffc00f08947 */ /* 0x002fea000383ffff */
[----:B------:R-:W-:Y:S05]  /*e750*/  BRA `(.L_x_14625) ;  /* 0xffffffd800947947 */ /* 0x000fea000383ffff */
.L_x_14554:
[----:B0-----:R0:W1:Y:S02]  /*e760*/  SYNCS.PHASECHK.TRANS64.TRYWAIT P0, [R2+URZ+0x16840], R3 ;  /* 0x01684003020075a7 */ /* 0x001064000800017f */
[----:B-1----:R-:W-:Y:S05]  /*e770*/  @!P0 NANOSLEEP.SYNCS 0x989680 ;  /* 0x009896800000895d */ /* 0x002fea0003900000 */
[----:B------:R-:W1:Y:S02]  /*e780*/  @!P0 SYNCS.PHASECHK.TRANS64 P0, [R2+URZ+0x16840], R3 ;  /* 0x01684003020085a7 */ /* 0x000e64000800007f */
[----:B-1----:R-:W-:Y:S05]  /*e790*/  @!P0 BRA `(.L_x_14554) ;  /* 0xfffffffc00f08947 */ /* 0x002fea000383ffff */
[----:B------:R-:W-:Y:S05]  /*e7a0*/  BRA `(.L_x_14626) ;  /* 0xffffffdc009c7947 */ /* 0x000fea000383ffff */
.L_x_14559:
[----:B0-----:R0:W1:Y:S02]  /*e7b0*/  SYNCS.PHASECHK.TRANS64.TRYWAIT P0, [R5+URZ+0x60], R8 ;  /* 0x00006008050075a7 */ /* 0x001064000800017f */
[----:B-1----:R-:W-:Y:S05]  /*e7c0*/  @!P0 NANOSLEEP.SYNCS 0x989680 ;  /* 0x009896800000895d */ /* 0x002fea0003900000 */
[----:B------:R-:W1:Y:S02]  /*e7d0*/  @!P0 SYNCS.PHASECHK.TRANS64 P0, [R5+URZ+0x60], R8 ;  /* 0x00006008050085a7 */ /* 0x000e64000800007f */
[----:B-1----:R-:W-:Y:S05]  /*e7e0*/  @!P0 BRA `(.L_x_14559) ;  /* 0xfffffffc00f08947 */ /* 0x002fea000383ffff */
[----:B------:R-:W-:Y:S05]  /*e7f0*/  BRA `(.L_x_14627) ;  /* 0xffffffe000187947 */ /* 0x000fea000383ffff */
.L_x_14569:
[----:B-1----:R1:W2:Y:S02]  /*e800*/  SYNCS.PHASECHK.TRANS64.TRYWAIT P0, [R3+URZ+0x16860], R0 ;  /* 0x01686000030075a7 */ /* 0x0022a4000800017f */
[----:B--2---:R-:W-:Y:S05]  /*e810*/  @!P0 NANOSLEEP.SYNCS 0x989680 ;  /* 0x009896800000895d */ /* 0x004fea0003900000 */
[----:B------:R-:W2:Y:S02]  /*e820*/  @!P0 SYNCS.PHASECHK.TRANS64 P0, [R3+URZ+0x16860], R0 ;  /* 0x01686000030085a7 */ /* 0x000ea4000800007f */
[----:B--2---:R-:W-:Y:S05]  /*e830*/  @!P0 BRA `(.L_x_14569) ;  /* 0xfffffffc00f08947 */ /* 0x004fea000383ffff */
[----:B------:R-:W-:Y:S05]  /*e840*/  BRA `(.L_x_14628) ;  /* 0xffffffe400087947 */ /* 0x000fea000383ffff */
.L_x_14575:
[----:B------:R-:W-:Y:S01]  /*e850*/  BSSY B0, `(.L_x_14629) ;  /* 0x0000008000007945 */ /* 0x000fe20003800000 */
[----:B------:R-:W-:Y:S02]  /*e860*/  IMAD.MOV.U32 R13, RZ, RZ, R28 ;  /* 0x000000ffff0d7224 */ /* 0x000fe400078e001c */
[----:B------:R-:W-:Y:S02]  /*e870*/  IMAD.MOV.U32 R12, RZ, RZ, RZ ;  /* 0x000000ffff0c7224 */ /* 0x000fe400078e00ff */
[----:B0-----:R-:W-:Y:S02]  /*e880*/  IMAD.MOV.U32 R11, RZ, RZ, 0x1f ;  /* 0x0000001fff0b7424 */ /* 0x001fe400078e00ff */
[----:B------:R-:W-:-:S07]  /*e890*/  IMAD.MOV.U32 R15, RZ, RZ, -0x1 ;  /* 0xffffffffff0f7424 */ /* 0x000fce00078e00ff */
[----:B------:R-:W-:Y:S05]  /*e8a0*/  WARPSYNC.COLLECTIVE R15, `(.L_x_14630) ;  /* 0x000000000f087348 */ /* 0x000fea0003c00000 */
[----:B------:R0:W1:Y:S02]  /*e8b0*/  SHFL.IDX P6, R14, R13, R12, R11 ;  /* 0x0000000c0d0e7389 */ /* 0x00006400000c000b */
[----:B01----:R-:W-:Y:S01]  /*e8c0*/  ENDCOLLECTIVE ;  /* 0x000000000000791b */ /* 0x003fe20003800000 */
.L_x_14630:
[----:B------:R-:W-:Y:S05]  /*e8d0*/  BSYNC B0 ;  /* 0x0000000000007941 */ /* 0x000fea0003800000 */
.L_x_14629:
[----:B------:R-:W-:Y:S05]  /*e8e0*/  BRA `(.L_x_14631) ;  /* 0xffffffe400ac7947 */ /* 0x000fea000383ffff */
.L_x_14578:
[----:B-1----:R1:W2:Y:S02]  /*e8f0*/  SYNCS.PHASECHK.TRANS64.TRYWAIT P0, [R7+URZ+0x16820], R0 ;  /* 0x01682000070075a7 */ /* 0x0022a4000800017f */
[----:B--2---:R-:W-:Y:S05]  /*e900*/  @!P0 NANOSLEEP.SYNCS 0x989680 ;  /* 0x009896800000895d */ /* 0x004fea0003900000 */
[----:B------:R-:W2:Y:S02]  /*e910*/  @!P0 SYNCS.PHASECHK.TRANS64 P0, [R7+URZ+0x16820], R0 ;  /* 0x01682000070085a7 */ /* 0x000ea4000800007f */
[----:B--2---:R-:W-:Y:S05]  /*e920*/  @!P0 BRA `(.L_x_14578) ;  /* 0xfffffffc00f08947 */ /* 0x004fea000383ffff */
[----:B------:R-:W-:Y:S05]  /*e930*/  BRA `(.L_x_14632) ;  /* 0xffffffe400f47947 */ /* 0x000fea000383ffff */
.L_x_14579:
        /* <DEDUP_REMOVED lines=11> */
.L_x_14634:
[----:B------:R-:W-:Y:S05]  /*e9f0*/  BSYNC B0 ;  /* 0x0000000000007941 */ /* 0x000fea0003800000 */
.L_x_14633:
[----:B------:R-:W-:Y:S05]  /*ea00*/  BRA `(.L_x_14635) ;  /* 0xffffffe400dc7947 */ /* 0x000fea000383ffff */
.L_x_14582:
[----:B------:R-:W-:Y:S01]  /*ea10*/  BSSY B1, `(.L_x_14636) ;  /* 0x0000006000017945 */ /* 0x000fe20003800000 */
[----:B------:R-:W-:-:S07]  /*ea20*/  IMAD.MOV.U32 R15, RZ, RZ, -0x1 ;  /* 0xffffffffff0f7424 */ /* 0x000fce00078e00ff */
[----:B01----:R-:W-:Y:S05]  /*ea30*/  WARPSYNC.COLLECTIVE R15, `(.L_x_14637) ;  /* 0x000000000f0c7348 */ /* 0x003fea0003c00000 */
[----:B------:R-:W-:Y:S02]  /*ea40*/  ELECT P6, UR62, PT ;  /* 0x00000000003e782f */ /* 0x000fe400038c0000 */
[----:B------:R-:W-:Y:S01]  /*ea50*/  MOV R14, UR62 ;  /* 0x0000003e000e7c02 */ /* 0x000fe20008000f00 */
[----:B01----:R-:W-:Y:S10]  /*ea60*/  ENDCOLLECTIVE ;  /* 0x000000000000791b */ /* 0x003ff40003800000 */
.L_x_14637:
[----:B------:R-:W-:Y:S05]  /*ea70*/  BSYNC B1 ;  /* 0x0000000000017941 */ /* 0x000fea0003800000 */
.L_x_14636:
[----:B------:R-:W-:Y:S05]  /*ea80*/  BRA `(.L_x_14638) ;  /* 0xffffffe400d47947 */ /* 0x000fea000383ffff */
.L_x_14584:
[----:B-1----:R1:W2:Y:S02]  /*ea90*/  SYNCS.PHASECHK.TRANS64.TRYWAIT P0, [R5+URZ], R4 ;  /* 0x00000004050075a7 */ /* 0x0022a4000800017f */
[----:B--2---:R-:W-:Y:S05]  /*eaa0*/  @!P0 NANOSLEEP.SYNCS 0x989680 ;  /* 0x009896800000895d */ /* 0x004fea0003900000 */
[----:B------:R-:W2:Y:S02]  /*eab0*/  @!P0 SYNCS.PHASECHK.TRANS64 P0, [R5+URZ], R4 ;  /* 0x00000004050085a7 */ /* 0x000ea4000800007f */
[----:B--2---:R-:W-:Y:S05]  /*eac0*/  @!P0 BRA `(.L_x_14584) ;  /* 0xfffffffc00f08947 */ /* 0x004fea000383ffff */
[----:B------:R-:W-:Y:S05]  /*ead0*/  BRA `(.L_x_14639) ;  /* 0xffffffe800087947 */ /* 0x000fea000383ffff */
.L_x_14585:
[----:B--2---:R2:W3:Y:S02]  /*eae0*/  SYNCS.PHASECHK.TRANS64.TRYWAIT P0, [R3+URZ], R0 ;  /* 0x00000000030075a7 */ /* 0x0044e4000800017f */
[----:B---3--:R-:W-:Y:S05]  /*eaf0*/  @!P0 NANOSLEEP.SYNCS 0x989680 ;  /* 0x009896800000895d */ /* 0x008fea0003900000 */
[----:B------:R-:W3:Y:S02]  /*eb00*/  @!P0 SYNCS.PHASECHK.TRANS64 P0, [R3+URZ], R0 ;  /* 0x00000000030085a7 */ /* 0x000ee4000800007f */
[----:B---3--:R-:W-:Y:S05]  /*eb10*/  @!P0 BRA `(.L_x_14585) ;  /* 0xfffffffc00f08947 */ /* 0x008fea000383ffff */
[----:B------:R-:W-:Y:S05]  /*eb20*/  BRA `(.L_x_14640) ;  /* 0xffffffe400fc7947 */ /* 0x000fea000383ffff */
.L_x_14587:
[----:B-1----:R1:W2:Y:S02]  /*eb30*/  SYNCS.PHASECHK.TRANS64.TRYWAIT P0, [R5+URZ], R4 ;  /* 0x00000004050075a7 */ /* 0x0022a4000800017f */
[----:B--2---:R-:W-:Y:S05]  /*eb40*/  @!P0 NANOSLEEP.SYNCS 0x989680 ;  /* 0x009896800000895d */ /* 0x004fea0003900000 */
[----:B------:R-:W2:Y:S02]  /*eb50*/  @!P0 SYNCS.PHASECHK.TRANS64 P0, [R5+URZ], R4 ;  /* 0x00000004050085a7 */ /* 0x000ea4000800007f */
[----:B--2---:R-:W-:Y:S05]  /*eb60*/  @!P0 BRA `(.L_x_14587) ;  /* 0xfffffffc00f08947 */ /* 0x004fea000383ffff */
[----:B------:R-:W-:Y:S05]  /*eb70*/  BRA `(.L_x_14641) ;  /* 0xffffffe800007947 */ /* 0x000fea000383ffff */
.L_x_14642:
        /* <DEDUP_REMOVED lines=16> */
.L_x_15338:


//--------------------- .text._ZN7cutlass13device_kernelIN5flash11enable_sm90INS1_16FlashAttnFwdSm90INS1_25CollectiveMainloopFwdSm90ILi2EN4cute5tupleIJNS5_1CILi1EEES8_S8_EEENS6_IJNS7_ILi192EEENS7_ILi128EEENS7_ILi64EEEEEELi64ENS_10bfloat16_tEfNS_4arch4Sm90ELb1ELb0ELb0ELb1ELb0ELb0ELb0ELb1ELb1ELb1ELb0ELb0EEENS1_21CollectiveEpilogueFwdINS6_IJSA_SC_SB_EEES9_SE_SG_Li384ELb1ELb1ELb0ELb0EEENS1_36VarlenDynamicPersistentTileSchedulerILi192ELi128ELi384ELi128ELb0ELb1ELb1ELb1ELb1ELb1EEEEEEEEEvNT_6ParamsE --------------------------
	.section	.text._ZN7cutlass13device_kernelIN5flash11enable_sm90INS1_16FlashAttnFwdSm90INS1_25CollectiveMainloopFwdSm90ILi2EN4cute5tupleIJNS5_1CILi1EEES8_S8_EEENS6_IJNS7_ILi192EEENS7_ILi128EEENS7_ILi64EEEEEELi64ENS_10bfloat16_tEfNS_4arch4Sm90ELb1ELb0ELb0ELb1ELb0ELb0ELb0ELb1ELb1ELb1ELb0ELb0EEENS1_21CollectiveEpilogueFwdINS6_IJSA_SC_SB_EEES9_SE_SG_Li384ELb1ELb1ELb0ELb0EEENS1_36VarlenDynamicPersistentTileSchedulerILi192ELi128ELi384ELi128ELb0ELb1ELb1ELb1ELb1ELb1EEEEEEEEEvNT_6ParamsE,"ax",@progbits
	.align	128
.text._ZN7cutlass13device_kernelIN5flash11enable_sm90INS1_16FlashAttnFwdSm90INS1_25CollectiveMainloopFwdSm90ILi2EN4cute5tupleIJNS5_1CILi1EEES8_S8_EEENS6_IJNS7_ILi192EEENS7_ILi128EEENS7_ILi64EEEEEELi64ENS_10bfloat16_tEfNS_4arch4Sm90ELb1ELb0ELb0ELb1ELb0ELb0ELb0ELb1ELb1ELb1ELb0ELb0EEENS1_21CollectiveEpilogueFwdINS6_IJSA_SC_SB_EEES9_SE_SG_Li384ELb1ELb1ELb0ELb0EEENS1_36VarlenDynamicPersistentTileSchedulerILi192ELi128ELi384ELi128ELb0ELb1ELb1ELb1ELb1ELb1EEEEEEEEEvNT_6ParamsE:
        .type           _ZN7cutlass13device_kernelIN5flash11enable_sm90INS1_16FlashAttnFwdSm90INS1_25CollectiveMainloopFwdSm90ILi2EN4cute5tupleIJNS5_1CILi1EEES8_S8_EEENS6_IJNS7_ILi192EEENS7_ILi128EEENS7_ILi64EEEEEELi64ENS_10bfloat16_tEfNS_4arch4Sm90ELb1ELb0ELb0ELb1ELb0ELb0ELb0ELb1ELb1ELb1ELb0ELb0EEENS1_21CollectiveEpilogueFwdINS6_IJSA_SC_SB_EEES9_SE_SG_Li384ELb1ELb1ELb0ELb0EEENS1_36VarlenDynamicPersistentTileSchedulerILi192ELi128ELi384ELi128ELb0ELb1ELb1ELb1ELb1ELb1EEEEEEEEEvNT_6ParamsE,@function
        .size           _ZN7cutlass13device_kernelIN5flash11enable_sm90INS1_16FlashAttnFwdSm90INS1_25CollectiveMainloopFwdSm90ILi2EN4cute5tupleIJNS5_1CILi1EEES8_S8_EEENS6_IJNS7_ILi192EEENS7_ILi128EEENS7_ILi64EEEEEELi64ENS_10bfloat16_tEfNS_4arch4Sm90ELb1ELb0ELb0ELb1ELb0ELb0ELb0ELb1ELb1ELb1ELb0ELb0EEENS1_21CollectiveEpilogueFwdINS6_IJSA_SC_SB_EEES9_SE_SG_Li384ELb1ELb1ELb0ELb0EEENS1_36VarlenDynamicPersistentTileSchedulerILi192ELi128ELi384ELi128ELb0ELb1ELb1ELb1ELb1ELb1EEEEEEEEEvNT_6ParamsE,(.L_x_15339 - _ZN7cutlass13device_kernelIN5flash11enable_sm90INS1_16FlashAttnFwdSm90INS1_25CollectiveMainloopFwdSm90ILi2EN4cute5tupleIJNS5_1CILi1EEES8_S8_EEENS6_IJNS7_ILi192EEENS7_ILi128EEENS7_ILi64EEEEEELi64ENS_10bfloat16_tEfNS_4arch4Sm90ELb1ELb0ELb0ELb1ELb0ELb0ELb0ELb1ELb1ELb1ELb0ELb0EEENS1_21CollectiveEpilogueFwdINS6_IJSA_SC_SB_EEES9_SE_SG_Li384ELb1ELb1ELb0ELb0EEENS1_36VarlenDynamicPersistentTileSchedulerILi192ELi128ELi384ELi128ELb0ELb1ELb1ELb1ELb1ELb1EEEEEEEEEvNT_6ParamsE)
        .other          _ZN7cutlass13device_kernelIN5flash11enable_sm90INS1_16FlashAttnFwdSm90INS1_25CollectiveMainloopFwdSm90ILi2EN4cute5tupleIJNS5_1CILi1EEES8_S8_EEENS6_IJNS7_ILi192EEENS7_ILi128EEENS7_ILi64EEEEEELi64ENS_10bfloat16_tEfNS_4arch4Sm90ELb1ELb0ELb0ELb1ELb0ELb0ELb0ELb1ELb1ELb1ELb0ELb0EEENS1_21CollectiveEpilogueFwdINS6_IJSA_SC_SB_EEES9_SE_SG_Li384ELb1ELb1ELb0ELb0EEENS1_36VarlenDynamicPersistentTileSchedulerILi192ELi128ELi384ELi128ELb0ELb1ELb1ELb1ELb1ELb1EEEEEEEEEvNT_6ParamsE,@"STO_CUDA_ENTRY STV_DEFAULT"
_ZN7cutlass13device_kernelIN5flash11enable_sm90INS1_16FlashAttnFwdSm90INS1_25CollectiveMainloopFwdSm90ILi2EN4cute5tupleIJNS5_1CILi1EEES8_S8_EEENS6_IJNS7_ILi192EEENS7_ILi128EEENS7_ILi64EEEEEELi64ENS_10bfloat16_tEfNS_4arch4Sm90ELb1ELb0ELb0ELb1ELb0ELb0ELb0ELb1ELb1ELb1ELb0ELb0EEENS1_21CollectiveEpilogueFwdINS6_IJSA_SC_SB_EEES9_SE_SG_Li384ELb1ELb1ELb0ELb0EEENS1_36VarlenDynamicPersistentTileSchedulerILi192ELi128ELi384ELi128ELb0ELb1ELb1ELb1ELb1ELb1EEEEEEEEEvNT_6ParamsE:
        /* <DEDUP_REMOVED lines=18> */
.L_x_14644:
[----:B------:R-:W-:Y:S05]  /*0120*/  BSYNC B0 ;  /* 0x0000000000007941 */ /* 0x000fea0003800000 */
.L_x_14643:
        /* <DEDUP_REMOVED lines=41> */
.L_x_14645:
        /* <DEDUP_REMOVED lines=22> */
.L_x_14646:
        /* <DEDUP_REMOVED lines=18> */
.L_x_14647:
        /* <DEDUP_REMOVED lines=22> */
.L_x_14648:
        /* <DEDUP_REMOVED lines=22> */
.L_x_14649:
[----:B------:R-:W-:Y:S01]  /*0900*/  PLOP3.LUT P0, PT, PT, PT, UP0, 0x80, 0x0 ;  /* 0x000000000000781c */ /* 0x000fe20003f0f008 */
[----:B------:R-:W-:Y:S01]  /*0910*/  UMOV UR36, 0x1 ;  /* 0x0000000100247882 */ /* 0x000fe20000000000 */
[----:B------:R-:W-:Y:S01]  /*0920*/  NOP ;  /* 0x0000000000007918 */ /* 0x000fe20000000000 */
[----:B------:R-:W-:Y:S01]  /*0930*/  USEL UR36, UR36, 0x2, !UP0 ;  /* 0x0000000224247887 */ /* 0x000fe2000c000000 */
[----:B------:R-:W-:Y:S01]  /*0940*/  ULDC.64 UR48, c[0x0][0x208] ;  /* 0x0000820000307ab9 */ /* 0x000fe20000000a00 */
[----:B012-4-:R-:W-:Y:S08]  /*0950*/  BAR.SYNC.DEFER_BLOCKING 0x0 ;  /* 0x0000000000007b1d */ /* 0x017ff00000010000 */
[----:B------:R-:W-:Y:S05]  /*0960*/  @!P0 BRA `(.L_x_14650) ;  /* 0x0000009000c48947 */ /* 0x000fea0003800000 */
.L_x_14651:
        /* <DEDUP_REMOVED lines=25> */
[----:B------:R-:W-:Y:S02]  /*0b00*/  UMOV UR39, URZ ;  /* 0x0000003f00277c82 */ /* 0x000fe40008000000 */
[CC--:B------:R-:W-:Y:S02]  /*0b10*/  LEA.HI R153, R0.reuse, R157.reuse, RZ, 0x7 ;  /* 0x0000009d00997211 */ /* 0x0c0fe400078f38ff */
[----:B------:R-:W-:-:S02]  /*0b20*/  LEA.HI R3, R0, R157, RZ, 0x5 ;  /* 0x0000009d00037211 */ /* 0x000fc400078f28ff */
[----:B------:R-:W-:Y:S02]  /*0b30*/  LOP3.LUT R152, R153, 0xffffff80, RZ, 0xc0, !PT ;  /* 0xffffff8099987812 */ /* 0x000fe400078ec0ff */
[CC--:B------:R-:W-:Y:S01]  /*0b40*/  LEA.HI R2, R0.reuse, R157.reuse, RZ, 0x4 ;  /* 0x0000009d00027211 */ /* 0x0c0fe200078f20ff */
[----:B------:R-:W-:Y:S01]  /*0b50*/  IMAD.SHL.U32 R5, R3, 0x20, RZ ;  /* 0x0000002003057824 */ /* 0x000fe200078e00ff */
[----:B------:R-:W-:Y:S01]  /*0b60*/  LEA.HI R10, R0, R157, RZ, 0x2 ;  /* 0x0000009d000a7211 */ /* 0x000fe200078f10ff */
[----:B------:R-:W-:Y:S01]  /*0b70*/  IMAD.IADD R152, R157, 0x1, -R152 ;  /* 0x000000019d987824 */ /* 0x000fe200078e0a98 */
[----:B------:R-:W-:Y:S02]  /*0b80*/  SHF.R.S32.HI R3, RZ, 0x4, R2 ;  /* 0x00000004ff037819 */ /* 0x000fe40000011402 */
[----:B------:R-:W-:Y:S02]  /*0b90*/  LOP3.LUT R4, R2, 0x3fffff0, RZ, 0xc0, !PT ;  /* 0x03fffff002047812 */ /* 0x000fe400078ec0ff */
[----:B------:R-:W-:-:S02]  /*0ba0*/  SHF.R.S32.HI R7, RZ, 0x1f, R152 ;  /* 0x0000001fff077819 */ /* 0x000fc40000011498 */
[----:B------:R-:W-:Y:S01]  /*0bb0*/  LEA.HI R2, R2, R3, RZ, 0x1 ;  /* 0x0000000302027211 */ /* 0x000fe200078f08ff */
[----:B------:R-:W-:Y:S01]  /*0bc0*/  IMAD.IADD R4, R157, 0x1, -R4 ;  /* 0x000000019d047824 */ /* 0x000fe200078e0a04 */
[----:B------:R-:W-:Y:S02]  /*0bd0*/  LEA.HI R6, R7, R152, RZ, 0x2 ;  /* 0x0000009807067211 */ /* 0x000fe400078f10ff */
[----:B------:R-:W-:Y:S02]  /*0be0*/  LOP3.LUT R2, R2, 0x1ffffffe, RZ, 0xc0, !PT ;  /* 0x1ffffffe02027812 */ /* 0x000fe400078ec0ff */
[--C-:B------:R-:W-:Y:S02]  /*0bf0*/  SHF.R.S32.HI R8, RZ, 0x2, R6.reuse ;  /* 0x00000002ff087819 */ /* 0x100fe40000011406 */
[----:B------:R-:W-:Y:S01]  /*0c00*/  SHF.R.S32.HI R9, RZ, 0x1f, R6 ;  /* 0x0000001fff097819 */ /* 0x000fe20000011406 */
[----:B------:R-:W-:Y:S01]  /*0c10*/  IMAD.IADD R2, R3, 0x1, -R2 ;  /* 0x0000000103027824 */ /* 0x000fe200078e0a02 */
[----:B------:R-:W-:-:S02]  /*0c20*/  SHF.R.S32.HI R153, RZ, 0x7, R153 ;  /* 0x00000007ff997819 */ /* 0x000fc40000011499 */
[----:B------:R-:W-:Y:S02]  /*0c30*/  LOP3.LUT R10, R10, 0xfffffffc, RZ, 0xc0, !PT ;  /* 0xfffffffc0a0a7812 */ /* 0x000fe400078ec0ff */
[----:B------:R-:W-:Y:S01]  /*0c40*/  LEA.HI R9, R9, R8, RZ, 0x3 ;  /* 0x0000000809097211 */ /* 0x000fe200078f18ff */
[----:B------:R-:W-:Y:S01]  /*0c50*/  IMAD.HI R3, R153, 0x55555556, RZ ;  /* 0x5555555699037827 */ /* 0x000fe200078e02ff */
[----:B------:R-:W-:Y:S02]  /*0c60*/  LOP3.LUT R5, R5, 0xfffffc00, RZ, 0xc0, !PT ;  /* 0xfffffc0005057812 */ /* 0x000fe400078ec0ff */
[----:B------:R-:W-:Y:S01]  /*0c70*/  LEA.HI R0, R0, R157, RZ, 0x3 ;  /* 0x0000009d00007211 */ /* 0x000fe200078f18ff */
[----:B------:R-:W-:Y:S01]  /*0c80*/  IMAD.IADD R10, R157, 0x1, -R10 ;  /* 0x000000019d0a7824 */ /* 0x000fe200078e0a0a */
[----:B------:R-:W-:Y:S01]  /*0c90*/  LOP3.LUT R9, R9, 0xfffffff8, RZ, 0xc0, !PT ;  /* 0xfffffff809097812 */ /* 0x000fe200078ec0ff */
[----:B------:R-:W-:Y:S01]  /*0ca0*/  IMAD R5, R4, 0x40, R5 ;  /* 0x0000004004057824 */ /* 0x000fe200078e0205 */
[----:B------:R-:W-:-:S02]  /*0cb0*/  LEA.HI R7, R7, R152, RZ, 0x5 ;  /* 0x0000009807077211 */ /* 0x000fc400078f28ff */
[----:B------:R-:W-:Y:S01]  /*0cc0*/  LEA.HI R4, R3, R3, RZ, 0x1 ;  /* 0x0000000303047211 */ /* 0x000fe200078f08ff */
[----:B------:R-:W-:Y:S01]  /*0cd0*/  IMAD.IADD R8, R8, 0x1, -R9 ;  /* 0x0000000108087824 */ /* 0x000fe200078e0a09 */
[----:B------:R-:W-:Y:S01]  /*0ce0*/  LOP3.LUT R18, R0, 0xfffffff8, RZ, 0xc0, !PT ;  /* 0xfffffff800127812 */ /* 0x000fe200078ec0ff */
[----:B------:R-:W-:Y:S01]  /*0cf0*/  IMAD R155, R2, 0x8, R5 ;  /* 0x00000008029b7824 */ /* 0x000fe200078e0205 */
[----:B------:R-:W-:Y:S01]  /*0d00*/  LEA.HI R3, R10, R10, RZ, 0x1 ;  /* 0x0000000a0a037211 */ /* 0x000fe200078f08ff */
[----:B------:R-:W-:Y:S01]  /*0d10*/  IMAD R4, R4, -0x3, R153 ;  /* 0xfffffffd04047824 */ /* 0x000fe200078e0299 */
[----:B------:R-:W-:Y:S01]  /*0d20*/  SHF.R.S32.HI R7, RZ, 0x5, R7 ;  /* 0x00000005ff077819 */ /* 0x000fe20000011407 */
[----:B------:R-:W-:Y:S01]  /*0d30*/  IMAD.IADD R18, R157, 0x1, -R18 ;  /* 0x000000019d127824 */ /* 0x000fe200078e0a12 */
[----:B------:R-:W-:Y:S02]  /*0d40*/  LOP3.LUT R3, R3, 0x1ffffffe, RZ, 0xc0, !PT ;  /* 0x1ffffffe03037812 */ /* 0x000fe400078ec0ff */
        /* <DEDUP_REMOVED lines=9> */
.L_x_14693:
[----:B012---:R-:W0:Y:S01]  /*0de0*/  LDC.64 R2, c[0x0][0xc88] ;  /* 0x00032200ff027b82 */ /* 0x007e220000000a00 */
[----:B------:R-:W-:Y:S01]  /*0df0*/  ULDC.64 UR8, c[0x0][0xa28] ;  /* 0x00028a0000087ab9 */ /* 0x000fe20000000a00 */
[----:B------:R-:W-:Y:S01]  /*0e00*/  ULDC.64 UR10, c[0x0][0xa18] ;  /* 0x00028600000a7ab9 */ /* 0x000fe20000000a00 */
[----:B------:R-:W-:Y:S01]  /*0e10*/  ULDC UR4, c[0x0][0x424] ;  /* 0x0001090000047ab9 */ /* 0x000fe20000000800 */
        /* <DEDUP_REMOVED lines=11> */
[----:B------:R-:W-:-:S04]  /*0ed0*/  @UP0 ULEA UR8, UP2, UR40, UR8, 0x2 ;  /* 0x0000000828080291 */ /* 0x000fc8000f84103f */
[----:B------:R-:W-:Y:S02]  /*0ee0*/  @UP0 ULEA.HI.X UR9, UR40, UR9, UR41, 0x2, UP2 ;  /* 0x0000000928090291 */ /* 0x000fe400090f1429 */
[----:B------:R-:W-:Y:S01]  /*0ef0*/  @UP1 ULEA UR10, UP0, UR40, UR10, 0x2 ;  /* 0x0000000a280a1291 */ /* 0x000fe2000f80103f */
[----:B------:R-:W-:-:S03]  /*0f00*/  IMAD.U32 R2, RZ, RZ, UR8 ;  /* 0x00000008ff027e24 */ /* 0x000fc6000f8e00ff */
[----:B------:R-:W-:Y:S01]  /*0f10*/  @UP1 ULEA.HI.X UR11, UR40, UR11, UR41, 0x2, UP0 ;  /* 0x0000000b280b1291 */ /* 0x000fe200080f1429 */
[----:B------:R-:W-:Y:S01]  /*0f20*/  IMAD.U32 R3, RZ, RZ, UR9 ;  /* 0x00000009ff037e24 */ /* 0x000fe2000f8e00ff */
[----:B------:R-:W-:Y:S01]  /*0f30*/  ULDC.64 UR8, c[0x0][0x418] ;  /* 0x0001060000087ab9 */ /* 0x000fe20000000a00 */
[----:B------:R-:W-:-:S03]  /*0f40*/  IMAD.U32 R4, RZ, RZ, UR10 ;  /* 0x0000000aff047e24 */ /* 0x000fc6000f8e00ff */
[----:B------:R-:W-:Y:S01]  /*0f50*/  IMAD.U32 R5, RZ, RZ, UR11 ;  /* 0x0000000bff057e24 */ /* 0x000fe2000f8e00ff */
[----:B------:R-:W2:Y:S04]  /*0f60*/  @P0 LDG.E R2, desc[UR48][R2.64] ;  /* 0x0000003002020981 */ /* 0x000ea8000c1e1900 */
[----:B------:R-:W3:Y:S01]  /*0f70*/  @P2 LDG.E R4, desc[UR48][R4.64] ;  /* 0x0000003004042981 */ /* 0x000ee2000c1e1900 */
[----:B------:R-:W-:Y:S01]  /*0f80*/  UISETP.NE.U32.AND UP0, UPT, UR8, URZ, UPT ;  /* 0x0000003f0800728c */ /* 0x000fe2000bf05070 */
[----:B------:R-:W-:Y:S01]  /*0f90*/  UMOV UR47, URZ ;  /* 0x0000003f002f7c82 */ /* 0x000fe20008000000 */
[----:B------:R-:W-:Y:S02]  /*0fa0*/  ULDC UR50, c[0x0][0x288] ;  /* 0x0000a20000327ab9 */ /* 0x000fe40000000800 */
[----:B------:R-:W-:Y:S01]  /*0fb0*/  UISETP.NE.AND.EX UP0, UPT, UR9, URZ, UPT, UP0 ;  /* 0x0000003f0900728c */ /* 0x000fe2000bf05300 */
[----:B------:R-:W-:-:S02]  /*0fc0*/  UMOV UR42, UR6 ;  /* 0x00000006002a7c82 */ /* 0x000fc40008000000 */
[----:B------:R-:W-:Y:S01]  /*0fd0*/  ULDC.64 UR8, c[0x0][0xa20] ;  /* 0x0002880000087ab9 */ /* 0x000fe20000000a00 */
[----:B------:R-:W-:Y:S01]  /*0fe0*/  USEL UR4, UR4, 0x1, UP0 ;  /* 0x0000000104047887 */ /* 0x000fe20008000000 */
[----:B------:R-:W-:-:S03]  /*0ff0*/  ISETP.NE.U32.AND P1, PT, RZ, UR8, PT ;  /* 0x00000008ff007c0c */ /* 0x000fc6000bf25070 */
        /* <DEDUP_REMOVED lines=18> */
.L_x_14652:
[----:B------:R-:W-:Y:S05]  /*1120*/  @!P1 BRA `(.L_x_14653) ;  /* 0x00000000001c9947 */ /* 0x000fea0003800000 */
[----:B------:R-:W-:-:S04]  /*1130*/  ULEA UR4, UP0, UR40, UR8, 0x2 ;  /* 0x0000000828047291 */ /* 0x000fc8000f80103f */
[----:B------:R-:W-:Y:S02]  /*1140*/  ULEA.HI.X UR6, UR40, UR9, UR41, 0x2, UP0 ;  /* 0x0000000928067291 */ /* 0x000fe400080f1429 */
[----:B------:R-:W-:-:S04]  /*1150*/  IMAD.U32 R2, RZ, RZ, UR4 ;  /* 0x00000004ff027e24 */ /* 0x000fc8000f8e00ff */
[----:B------:R-:W-:-:S05]  /*1160*/  IMAD.U32 R3, RZ, RZ, UR6 ;  /* 0x00000006ff037e24 */ /* 0x000fca000f8e00ff */
[----:B------:R-:W2:Y:S02]  /*1170*/  LDG.E R2, desc[UR48][R2.64] ;  /* 0x0000003002027981 */ /* 0x000ea4000c1e1900 */
[----:B--2---:R-:W-:Y:S01]  /*1180*/  R2UR UR4, R2 ;  /* 0x00000000020472ca */ /* 0x004fe200000e0000 */
[----:B------:R-:W-:-:S14]  /*1190*/  BRA `(.L_x_14654) ;  /* 0x0000000000347947 */ /* 0x000fdc0003800000 */
.L_x_14653:
        /* <DEDUP_REMOVED lines=13> */
.L_x_14654:
[----:B------:R-:W-:Y:S01]  /*1270*/  ULDC UR6, c[0x0][0x448] ;  /* 0x0001120000067ab9 */ /* 0x000fe20000000800 */
[----:B------:R-:W-:Y:S01]  /*1280*/  UIMAD UR43, UR5, 0xc0, URZ ;  /* 0x000000c0052b78a4 */ /* 0x000fe2000f8e023f */
[----:B------:R-:W-:Y:S01]  /*1290*/  PLOP3.LUT P0, PT, PT, PT, PT, 0x80, 0x0 ;  /* 0x000000000000781c */ /* 0x000fe20003f0f070 */
[----:B------:R-:W-:Y:S01]  /*12a0*/  UISETP.NE.AND UP0, UPT, UR6, 0x1, UPT ;  /* 0x000000010600788c */ /* 0x000fe2000bf05270 */
[----:B------:R-:W-:Y:S01]  /*12b0*/  CS2R R20, SRZ ;  /* 0x0000000000147805 */ /* 0x000fe2000001ff00 */
[----:B------:R-:W-:Y:S01]  /*12c0*/  UIADD3 UR6, UR43, 0xbf, URZ ;  /* 0x000000bf2b067890 */ /* 0x000fe2000fffe03f */
[----:B------:R-:W-:Y:S01]  /*12d0*/  CS2R R118, SRZ ;  /* 0x0000000000767805 */ /* 0x000fe2000001ff00 */
[----:B------:R-:W-:Y:S01]  /*12e0*/  UIADD3 UR47, -UR47, UR4, URZ ;  /* 0x000000042f2f7290 */ /* 0x000fe2000fffe13f */
[----:B------:R-:W-:Y:S02]  /*12f0*/  CS2R R116, SRZ ;  /* 0x0000000000747805 */ /* 0x000fe4000001ff00 */
[----:B------:R-:W-:-:S02]  /*1300*/  CS2R R114, SRZ ;  /* 0x0000000000727805 */ /* 0x000fc4000001ff00 */
[----:B------:R-:W-:Y:S01]  /*1310*/  CS2R R112, SRZ ;  /* 0x0000000000707805 */ /* 0x000fe2000001ff00 */
[----:B------:R-:W-:Y:S01]  /*1320*/  UIADD3 UR7, UR47, 0x80, -UR50 ;  /* 0x000000802f077890 */ /* 0x000fe2000fffe832 */
[----:B------:R-:W-:Y:S01]  /*1330*/  CS2R R14, SRZ ;  /* 0x00000000000e7805 */ /* 0x000fe2000001ff00 */
[----:B------:R-:W-:Y:S01]  /*1340*/  IMAD.MOV.U32 R110, RZ, RZ, RZ ;  /* 0x000000ffff6e7224 */ /* 0x000fe200078e00ff */
[----:B------:R-:W-:Y:S01]  /*1350*/  @UP0 ULDC UR4, c[0x0][0x44c] ;  /* 0x0001130000040ab9 */ /* 0x000fe20000000800 */
[----:B------:R-:W-:Y:S01]  /*1360*/  @UP0 ULDC UR8, c[0x0][0x450] ;  /* 0x0001140000080ab9 */ /* 0x000fe20000000800 */
[----:B------:R-:W-:Y:S01]  /*1370*/  UIMAD.WIDE.U32 UR4, UR6, UR4, URZ ;  /* 0x00000004060472a5 */ /* 0x000fe2000f8e003f */
[----:B------:R-:W-:Y:S01]  /*1380*/  IMAD.MOV.U32 R25, RZ, RZ, RZ ;  /* 0x000000ffff197224 */ /* 0x000fe200078e00ff */
[----:B------:R-:W-:Y:S01]  /*1390*/  UIADD3 UR4, UR47, 0x7f, URZ ;  /* 0x0000007f2f047890 */ /* 0x000fe2000fffe03f */
[----:B------:R-:W-:Y:S01]  /*13a0*/  CS2R R12, SRZ ;  /* 0x00000000000c7805 */ /* 0x000fe2000001ff00 */
[----:B------:R-:W-:Y:S01]  /*13b0*/  @UP0 USHF.R.U32.HI UR6, URZ, UR8, UR5 ;  /* 0x000000083f060299 */ /* 0x000fe20008011605 */
[----:B------:R-:W-:Y:S01]  /*13c0*/  IMAD.MOV.U32 R106, RZ, RZ, RZ ;  /* 0x000000ffff6a7224 */ /* 0x000fe200078e00ff */
[----:B------:R-:W-:Y:S01]  /*13d0*/  USHF.R.S32.HI UR5, URZ, 0x1f, UR4 ;  /* 0x0000001f3f057899 */ /* 0x000fe20008011404 */
[----:B------:R-:W-:Y:S01]  /*13e0*/  IMAD.MOV.U32 R27, RZ, RZ, RZ ;  /* 0x000000ffff1b7224 */ /* 0x000fe200078e00ff */
[----:B------:R-:W-:Y:S01]  /*13f0*/  UIADD3 UR6, UR7, UR6, URZ ;  /* 0x0000000607067290 */ /* 0x000fe2000fffe03f */
[----:B------:R-:W-:Y:S01]  /*1400*/  CS2R R102, SRZ ;  /* 0x0000000000667805 */ /* 0x000fe2000001ff00 */
[----:B------:R-:W-:Y:S01]  /*1410*/  ULEA.HI UR5, UR5, UR4, URZ, 0x7 ;  /* 0x0000000405057291 */ /* 0x000fe2000f8f383f */
[----:B------:R-:W-:Y:S01]  /*1420*/  CS2R R100, SRZ ;  /* 0x0000000000647805 */ /* 0x000fe2000001ff00 */
[----:B------:R-:W-:Y:S01]  /*1430*/  USHF.R.S32.HI UR7, URZ, 0x1f, UR6 ;  /* 0x0000001f3f077899 */ /* 0x000fe20008011406 */
[----:B------:R-:W-:Y:S01]  /*1440*/  CS2R R98, SRZ ;  /* 0x0000000000627805 */ /* 0x000fe2000001ff00 */
[----:B------:R-:W-:Y:S01]  /*1450*/  USHF.R.S32.HI UR5, URZ, 0x7, UR5 ;  /* 0x000000073f057899 */ /* 0x000fe20008011405 */
[----:B------:R-:W-:Y:S01]  /*1460*/  CS2R R96, SRZ ;  /* 0x0000000000607805 */ /* 0x000fe2000001ff00 */
[----:B------:R-:W-:Y:S01]  /*1470*/  ULEA.HI UR7, UR7, UR6, URZ, 0x7 ;  /* 0x0000000607077291 */ /* 0x000fe2000f8f383f */
[----:B------:R-:W-:-:S02]  /*1480*/  CS2R R94, SRZ ;  /* 0x00000000005e7805 */ /* 0x000fc4000001ff00 */
[----:B------:R-:W-:Y:S02]  /*1490*/  CS2R R92, SRZ ;  /* 0x00000000005c7805 */ /* 0x000fe4000001ff00 */
[----:B------:R-:W-:Y:S01]  /*14a0*/  CS2R R90, SRZ ;  /* 0x00000000005a7805 */ /* 0x000fe2000001ff00 */
[----:B------:R-:W-:Y:S01]  /*14b0*/  USHF.R.S32.HI UR7, URZ, 0x7, UR7 ;  /* 0x000000073f077899 */ /* 0x000fe20008011407 */
[----:B------:R-:W-:-:S03]  /*14c0*/  CS2R R88, SRZ ;  /* 0x0000000000587805 */ /* 0x000fc6000001ff00 */
[----:B------:R-:W-:-:S04]  /*14d0*/  UISETP.LT.AND UP0, UPT, UR5, UR7, UPT ;  /* 0x000000070500728c */ /* 0x000fc8000bf01270 */
[----:B------:R-:W-:-:S04]  /*14e0*/  USEL UR51, UR5, UR7, UP0 ;  /* 0x0000000705337287 */ /* 0x000fc80008000000 */
[----:B------:R-:W-:-:S06]  /*14f0*/  UISETP.GE.AND UP0, UPT, UR51, 0x1, UPT ;  /* 0x000000013300788c */ /* 0x000fcc000bf06270 */
[----:B------:R-:W-:-:S13]  /*1500*/  PLOP3.LUT P1, PT, PT, PT, UP0, 0x80, 0x0 ;  /* 0x000000000000781c */ /* 0x000fda0003f2f008 */
        /* <DEDUP_REMOVED lines=32> */
.L_x_14656:
        /* <DEDUP_REMOVED lines=9> */
.L_x_14806:
[----:B------:R-:W-:Y:S05]  /*17a0*/  @!P0 BRA `(.L_x_14658) ;  /* 0x0000000000048947 */ /* 0x000fea0003800000 */
[----:B------:R-:W-:Y:S01]  /*17b0*/  BPT.TRAP 0x1 ;  /* 0x000000040000795c */ /* 0x000fe20000300000 */
.L_x_14658:
[----:B------:R-:W-:Y:S02]  /*17c0*/  IMAD.U32 R2, RZ, RZ, UR39 ;  /* 0x00000027ff027e24 */ /* 0x000fe4000f8e00ff */
[----:B0-----:R-:W-:-:S03]  /*17d0*/  IMAD.U32 R3, RZ, RZ, UR38 ;  /* 0x00000026ff037e24 */ /* 0x001fc6000f8e00ff */
[----:B------:R-:W-:Y:S02]  /*17e0*/  LEA R2, R2, UR45, 0x3 ;  /* 0x0000002d02027c11 */ /* 0x000fe4000f8e18ff */
[----:B------:R-:W-:-:S04]  /*17f0*/  SHF.L.U32 R3, R3, 0x1f, RZ ;  /* 0x0000001f03037819 */ /* 0x000fc800000006ff */
[----:B------:R0:W1:Y:S01]  /*1800*/  SYNCS.PHASECHK.TRANS64.TRYWAIT P2, [R2+URZ+0x16830], R3 ;  /* 0x01683003020075a7 */ /* 0x000062000804017f */
[----:B------:R-:W-:Y:S05]  /*1810*/  @!P0 BRA `(.L_x_14659) ;  /* 0x0000000000048947 */ /* 0x000fea0003800000 */
[----:B------:R-:W-:Y:S01]  /*1820*/  BPT.TRAP 0x1 ;  /* 0x000000040000795c */ /* 0x000fe20000300000 */
.L_x_14659:
[----:B------:R-:W2:Y:S02]  /*1830*/  S2R R0, SR_TID.X ;  /* 0x0000000000007919 */ /* 0x000ea40000002100 */
[----:B--2---:R-:W-:Y:S01]  /*1840*/  LOP3.LUT P1, RZ, R0, 0x7f, RZ, 0xc0, !PT ;  /* 0x0000007f00ff7812 */ /* 0x004fe2000782c0ff */
[----:B-1----:R-:W-:-:S12]  /*1850*/  @P2 BRA `(.L_x_14660) ;  /* 0x0000000000082947 */ /* 0x002fd80003800000 */
[----:B------:R-:W1:Y:S02]  /*1860*/  SYNCS.PHASECHK.TRANS64.TRYWAIT P2, [R2+URZ+0x16830], R3 ;  /* 0x01683003020075a7 */ /* 0x000e64000804017f */
[----:B-1----:R-:W-:Y:S05]  /*1870*/  @!P2 BRA `(.L_x_14661) ;  /* 0x000000d800e4a947 */ /* 0x002fea0003800000 */
.L_x_14660:
[----:B------:R-:W-:Y:S05]  /*1880*/  WARPSYNC.ALL ;  /* 0x0000000000007948 */ /* 0x000fea0003800000 */
[----:B------:R-:W-:Y:S01]  /*1890*/  UIADD3 UR4, UR45, 0xe400, URZ ;  /* 0x0000e4002d047890 */ /* 0x000fe2000fffe03f */
[----:B------:R-:W-:Y:S01]  /*18a0*/  WARPGROUP.ARRIVE ;  /* 0x00000000000079c5 */ /* 0x000fe20000000000 */
[----:B------:R-:W-:Y:S01]  /*18b0*/  ULOP3.LUT UR16, UR52, 0x10000, URZ, 0xfc, !UPT ;  /* 0x0001000034107892 */ /* 0x000fe2000f8efc3f */
[----:B------:R-:W-:Y:S01]  /*18c0*/  VIADD R0, R17, UR43 ;  /* 0x0000002b11007c36 */ /* 0x000fe20008000000 */
[----:B------:R-:W-:Y:S01]  /*18d0*/  USHF.R.U32.HI UR4, URZ, 0x4, UR4 ;  /* 0x000000043f047899 */ /* 0x000fe20008011604 */
[----:B------:R-:W-:Y:S01]  /*18e0*/  IMAD.U32 R8, RZ, RZ, UR50 ;  /* 0x00000032ff087e24 */ /* 0x000fe2000f8e00ff */
        /* <DEDUP_REMOVED lines=8> */
[----:B------:R-:W-:Y:S01]  /*1970*/  UIADD3 UR4, UR16, 0x2, URZ ;  /* 0x0000000210047890 */ /* 0x000fe2000fffe03f */
[----:B------:R-:W-:Y:S01]  /*1980*/  @!P1 PRMT R2, RZ, 0x654, R2 ;  /* 0x00000654ff029816 */ /* 0x000fe20000000002 */
        /* <DEDUP_REMOVED lines=39> */
[----:B------:R-:W-:-:S04]  /*1c00*/  UIADD3 UR6, UR47, UR6, URZ ;  /* 0x000000062f067290 */ /* 0x000fc8000fffe03f */
[----:B------:R-:W-:Y:S02]  /*1c10*/  IMAD.U32 R3, RZ, RZ, UR7 ;  /* 0x00000007ff037e24 */ /* 0x000fe4000f8e00ff */
[----:B------:R-:W-:Y:S01]  /*1c20*/  IMAD.U32 R5, RZ, RZ, UR6 ;  /* 0x00000006ff057e24 */ /* 0x000fe2000f8e00ff */
[----:B------:R-:W-:Y:S01]  /*1c30*/  @UP0 ULDC UR6, c[0x0][0x44c] ;  /* 0x0001130000060ab9 */ /* 0x000fe20000000800 */
[C---:B------:R-:W-:Y:S01]  /*1c40*/  IMAD R3, R16.reuse, -0x2, R3 ;  /* 0xfffffffe10037824 */ /* 0x040fe200078e0203 */
[----:B------:R-:W-:Y:S01]  /*1c50*/  UIMAD.WIDE.U32 UR6, UR43, UR6, URZ ;  /* 0x000000062b0672a5 */ /* 0x000fe2000f8e003f */
[----:B------:R-:W-:-:S03]  /*1c60*/  IMAD R6, R16, -0x2, R5 ;  /* 0xfffffffe10067824 */ /* 0x000fc600078e0205 */
[----:B------:R-:W-:-:S04]  /*1c70*/  IADD3 R21, -R8, UR47, R3 ;  /* 0x0000002f08157c10 */ /* 0x000fc8000fffe103 */
[----:B0-----:R-:W-:-:S04]  /*1c80*/  VIADDMNMX R4, R4, R21, R6, PT ;  /* 0x0000001504047246 */ /* 0x001fc80003800106 */
[C---:B------:R-:W-:Y:S02]  /*1c90*/  ISETP.GT.AND P3, PT, R4.reuse, RZ, PT ;  /* 0x000000ff0400720c */ /* 0x040fe40003f64270 */
[C---:B------:R-:W-:Y:S02]  /*1ca0*/  ISETP.GT.AND P4, PT, R4.reuse, 0x1, PT ;  /* 0x000000010400780c */ /* 0x040fe40003f84270 */
[----:B------:R-:W-:Y:S01]  /*1cb0*/  ISETP.GT.AND P5, PT, R4, 0x8, PT ;  /* 0x000000080400780c */ /* 0x000fe20003fa4270 */
[----:B------:R-:W-:Y:S02]  /*1cc0*/  WARPGROUP.DEPBAR.LE gsb0, 0x0 ;  /* 0x00008000000079c5 */ /* 0x000fe40000010000 */
[----:B------:R-:W-:-:S06]  /*1cd0*/  WARPGROUP.ARRIVE ;  /* 0x00000000000079c5 */ /* 0x000fcc0000000000 */
[----:B------:R-:W-:Y:S01]  /*1ce0*/  HGMMA.64x128x16.F32.BF16 R24, gdesc[UR8], R24, gsb0 ;  /* 0x01e00000081879f0 */ /* 0x000fe20008001818 */
[----:B------:R-:W-:Y:S01]  /*1cf0*/  @UP0 ULDC UR11, c[0x0][0x450] ;  /* 0x00011400000b0ab9 */ /* 0x000fe20000000800 */
[----:B------:R-:W-:Y:S01]  /*1d00*/  UMOV UR10, UR43 ;  /* 0x0000002b000a7c82 */ /* 0x000fe20008000000 */
[----:B------:R-:W-:-:S04]  /*1d10*/  @UP0 USHF.R.U32.HI UR10, URZ, UR11, UR7 ;  /* 0x0000000b3f0a0299 */ /* 0x000fc80008011607 */
[----:B------:R-:W-:-:S04]  /*1d20*/  UIADD3 UR6, UR10, UR47, -UR50 ;  /* 0x0000002f0a067290 */ /* 0x000fc8000fffe832 */
[----:B------:R-:W-:-:S04]  /*1d30*/  USHF.R.S32.HI UR7, URZ, 0x1f, UR6 ;  /* 0x0000001f3f077899 */ /* 0x000fc80008011406 */
[----:B------:R-:W-:-:S04]  /*1d40*/  ULEA.HI UR7, UR7, UR6, URZ, 0x7 ;  /* 0x0000000607077291 */ /* 0x000fc8000f8f383f */
[----:B------:R-:W-:-:S04]  /*1d50*/  USHF.R.S32.HI UR7, URZ, 0x7, UR7 ;  /* 0x000000073f077899 */ /* 0x000fc80008011407 */
[----:B------:R-:W-:-:S04]  /*1d60*/  UISETP.LT.AND UP1, UPT, URZ, UR7, UPT ;  /* 0x000000073f00728c */ /* 0x000fc8000bf21270 */
[----:B------:R-:W-:-:S04]  /*1d70*/  USEL UR21, URZ, UR7, !UP1 ;  /* 0x000000073f157287 */ /* 0x000fc8000c800000 */
[----:B------:R-:W-:Y:S01]  /*1d80*/  UISETP.GE.AND UP1, UPT, UR24, UR21, UPT ;  /* 0x000000151800728c */ /* 0x000fe2000bf26270 */
[----:B------:R-:W-:Y:S02]  /*1d90*/  WARPGROUP.DEPBAR.LE gsb0, 0x0 ;  /* 0x00008000000079c5 */ /* 0x000fe40000010000 */
[----:B------:R-:W-:-:S06]  /*1da0*/  WARPGROUP.ARRIVE ;  /* 0x00000000000079c5 */ /* 0x000fcc0000000000 */
        /* <DEDUP_REMOVED lines=92> */
[----:B------:R-:W-:Y:S01]  /*2370*/  FSEL R87, R87, -INF , P3 ;  /* 0xff80000057577808 */ /* 0x000fe20001800000 */
[----:B------:R-:W1:Y:S01]  /*2380*/  SHFL.IDX PT, R8, R0, RZ, 0x1c1f ;  /* 0x001c1fff00087589 */ /* 0x000e6200000e0000 */
[----:B------:R-:W-:-:S04]  /*2390*/  FMNMX.FTZ R4, R86, R93, !PT ;  /* 0x0000005d56047209 */ /* 0x000fc80007810000 */
[----:B------:R-:W-:-:S05]  /*23a0*/  FMNMX.FTZ R10, R87, R4, !PT ;  /* 0x00000004570a7209 */ /* 0x000fca0007810000 */
[----:B------:R-:W2:Y:S01]  /*23b0*/  SHFL.BFLY PT, R93, R10, 0x2, 0x1f ;  /* 0x0c401f000a5d7f89 */ /* 0x000ea200000e0000 */
[----:B-1----:R-:W-:-:S04]  /*23c0*/  VIADDMNMX R6, R8, R21, R6, PT ;  /* 0x0000001508067246 */ /* 0x002fc80003800106 */
[C---:B------:R-:W-:Y:S02]  /*23d0*/  ISETP.GT.AND P4, PT, R6.reuse, 0x1, PT ;  /* 0x000000010600780c */ /* 0x040fe40003f84270 */
[----:B------:R-:W-:Y:S02]  /*23e0*/  ISETP.GT.AND P5, PT, R6, 0x8, PT ;  /* 0x000000080600780c */ /* 0x000fe40003fa4270 */
[----:B------:R-:W-:Y:S02]  /*23f0*/  FSEL R25, R25, -INF , P4 ;  /* 0xff80000019197808 */ /* 0x000fe40002000000 */
[----:B--2---:R-:W-:Y:S02]  /*2400*/  FMNMX.FTZ R93, R10, R93, !PT ;  /* 0x0000005d0a5d7209 */ /* 0x004fe40007810000 */
[----:B------:R-:W-:Y:S02]  /*2410*/  FSEL R28, R28, -INF , P5 ;  /* 0xff8000001c1c7808 */ /* 0x000fe40002800000 */
[----:B------:R-:W-:Y:S01]  /*2420*/  ISETP.GT.AND P4, PT, R6, 0x10, PT ;  /* 0x000000100600780c */ /* 0x000fe20003f84270 */
[----:B------:R-:W1:Y:S03]  /*2430*/  SHFL.BFLY PT, R4, R93, 0x1, 0x1f ;  /* 0x0c201f005d047f89 */ /* 0x000e6600000e0000 */
        /* <DEDUP_REMOVED lines=9> */
[----:B------:R-:W-:Y:S02]  /*24d0*/  CS2R R92, SRZ ;  /* 0x00000000005c7805 */ /* 0x000fe4000001ff00 */
        /* <DEDUP_REMOVED lines=35> */
[----:B------:R-:W1:Y:S01]  /*2710*/  MUFU.EX2 R149, R149 ;  /* 0x0000009500957308 */ /* 0x000e620000000800 */
        /* <DEDUP_REMOVED lines=11> */
[--C-:B------:R-:W-:Y:S01]  /*27d0*/  FFMA.FTZ R59, R59, UR22, -R12.reuse ;  /* 0x000000163b3b7c23 */ /* 0x100fe2000801080c */
[----:B------:R-:W-:Y:S01]  /*27e0*/  FMNMX.FTZ R20, R44, R13, !PT ;  /* 0x0000000d2c147209 */ /* 0x000fe20007810000 */
[--C-:B------:R-:W-:Y:S01]  /*27f0*/  FFMA.FTZ R135, R62, UR22, -R12.reuse ;  /* 0x000000163e877c23 */ /* 0x100fe2000801080c */
[----:B------:R-:W-:Y:S01]  /*2800*/  ISETP.GT.AND P3, PT, R6, 0x31, PT ;  /* 0x000000310600780c */ /* 0x000fe20003f64270 */
[----:B------:R-:W3:Y:S01]  /*2810*/  MUFU.EX2 R8, R8 ;  /* 0x0000000800087308 */ /* 0x000ee20000000800 */
[----:B------:R-:W-:Y:S01]  /*2820*/  FMNMX.FTZ R11, R45, R20, !PT ;  /* 0x000000142d0b7209 */ /* 0x000fe20007810000 */
[--C-:B------:R-:W-:Y:S01]  /*2830*/  FFMA.FTZ R42, R63, UR22, -R12.reuse ;  /* 0x000000163f2a7c23 */ /* 0x100fe2000801080c */
[----:B------:R-:W-:Y:S01]  /*2840*/  FSEL R49, R49, -INF , P3 ;  /* 0xff80000031317808 */ /* 0x000fe20001800000 */
[--C-:B------:R-:W-:Y:S01]  /*2850*/  FFMA.FTZ R129, R66, UR22, -R12.reuse ;  /* 0x0000001642817c23 */ /* 0x100fe2000801080c */
[----:B------:R-:W-:Y:S01]  /*2860*/  FMNMX.FTZ R20, R48, R11, !PT ;  /* 0x0000000b30147209 */ /* 0x000fe20007810000 */
[--C-:B------:R-:W-:Y:S01]  /*2870*/  FFMA.FTZ R46, R67, UR22, -R12.reuse ;  /* 0x00000016432e7c23 */ /* 0x100fe2000801080c */
[----:B------:R-:W-:Y:S01]  /*2880*/  ISETP.GT.AND P3, PT, R6, 0x39, PT ;  /* 0x000000390600780c */ /* 0x000fe20003f64270 */
        /* <DEDUP_REMOVED lines=24> */
[----:B------:R-:W0:Y:S01]  /*2a10*/  MUFU.EX2 R14, R39 ;  /* 0x00000027000e7308 */ /* 0x000e220000000800 */
[----:B------:R-:W-:Y:S01]  /*2a20*/  FMNMX.FTZ R9, R57, R26, !PT ;  /* 0x0000001a39097209 */ /* 0x000fe20007810000 */
[----:B------:R-:W-:Y:S01]  /*2a30*/  FFMA.FTZ R12, R87, UR22, -R12 ;  /* 0x00000016570c7c23 */ /* 0x000fe2000801080c */
[----:B------:R-:W-:-:S02]  /*2a40*/  ISETP.GT.AND P4, PT, R6, 0x50, PT ;  /* 0x000000500600780c */ /* 0x000fc40003f84270 */
[----:B------:R-:W-:Y:S02]  /*2a50*/  CS2R R90, SRZ ;  /* 0x00000000005a7805 */ /* 0x000fe4000001ff00 */
[----:B------:R-:W-:Y:S02]  /*2a60*/  FSEL R61, R61, -INF , P3 ;  /* 0xff8000003d3d7808 */ /* 0x000fe40001800000 */
[----:B------:R-:W-:Y:S02]  /*2a70*/  CS2R R88, SRZ ;  /* 0x0000000000587805 */ /* 0x000fe4000001ff00 */
[----:B------:R-:W-:Y:S01]  /*2a80*/  FMNMX.FTZ R30, R60, R9, !PT ;  /* 0x000000093c1e7209 */ /* 0x000fe20007810000 */
[----:B------:R-:W0:Y:S01]  /*2a90*/  MUFU.EX2 R141, R141 ;  /* 0x0000008d008d7308 */ /* 0x000e220000000800 */
[----:B------:R-:W-:Y:S02]  /*2aa0*/  ISETP.GT.AND P3, PT, R6, 0x51, PT ;  /* 0x000000510600780c */ /* 0x000fe40003f64270 */
[----:B------:R-:W-:-:S02]  /*2ab0*/  FSEL R64, R64, -INF , P4 ;  /* 0xff80000040407808 */ /* 0x000fc40002000000 */
[----:B------:R-:W-:Y:S02]  /*2ac0*/  FMNMX.FTZ R7, R61, R30, !PT ;  /* 0x0000001e3d077209 */ /* 0x000fe40007810000 */
[----:B------:R-:W-:Y:S01]  /*2ad0*/  ISETP.GT.AND P4, PT, R6, 0x58, PT ;  /* 0x000000580600780c */ /* 0x000fe20003f84270 */
[----:B------:R-:W-:Y:S01]  /*2ae0*/  MUFU.EX2 R20, R43 ;  /* 0x0000002b00147308 */ /* 0x000fe20000000800 */
[----:B------:R-:W-:Y:S02]  /*2af0*/  FSEL R65, R65, -INF , P3 ;  /* 0xff80000041417808 */ /* 0x000fe40001800000 */
        /* <DEDUP_REMOVED lines=55> */
[----:B------:R-:W-:Y:S01]  /*2e70*/  MUFU.EX2 R127, R127 ;  /* 0x0000007f007f7308 */ /* 0x000fe20000000800 */
[----:B------:R-:W-:Y:S01]  /*2e80*/  FFMA.FTZ R148, R24, UR22, -R21 ;  /* 0x0000001618947c23 */ /* 0x000fe20008010815 */
[----:B------:R-:W-:Y:S01]  /*2e90*/  FADD.FTZ R24, R4, R149 ;  /* 0x0000009504187221 */ /* 0x000fe20000010000 */
[--C-:B------:R-:W-:Y:S01]  /*2ea0*/  FFMA.FTZ R3, R25, UR22, -R21.reuse ;  /* 0x0000001619037c23 */ /* 0x100fe20008010815 */
[--C-:B------:R-:W-:Y:S01]  /*2eb0*/  FFMA.FTZ R150, R28, UR22, -R21.reuse ;  /* 0x000000161c967c23 */ /* 0x100fe20008010815 */
[--C-:B------:R-:W-:Y:S01]  /*2ec0*/  FFMA.FTZ R5, R29, UR22, -R21.reuse ;  /* 0x000000161d057c23 */ /* 0x100fe20008010815 */
[----:B--2---:R-:W-:Y:S01]  /*2ed0*/  FADD.FTZ R27, R151, R24 ;  /* 0x00000018971b7221 */ /* 0x004fe20000010000 */
[--C-:B------:R-:W-:Y:S01]  /*2ee0*/  FFMA.FTZ R144, R32, UR22, -R21.reuse ;  /* 0x0000001620907c23 */ /* 0x100fe20008010815 */
[----:B------:R-:W-:Y:S01]  /*2ef0*/  MUFU.EX2 R148, R148 ;  /* 0x0000009400947308 */ /* 0x000fe20000000800 */
[----:B------:R-:W-:Y:S01]  /*2f00*/  FFMA.FTZ R7, R33, UR22, -R21 ;  /* 0x0000001621077c23 */ /* 0x000fe20008010815 */
[----:B---3--:R-:W-:Y:S01]  /*2f10*/  FADD.FTZ R24, R8, R27 ;  /* 0x0000001b08187221 */ /* 0x008fe20000010000 */
[--C-:B------:R-:W-:Y:S01]  /*2f20*/  FFMA.FTZ R146, R36, UR22, -R21.reuse ;  /* 0x0000001624927c23 */ /* 0x100fe20008010815 */
[--C-:B------:R-:W-:Y:S01]  /*2f30*/  FFMA.FTZ R9, R37, UR22, -R21.reuse ;  /* 0x0000001625097c23 */ /* 0x100fe20008010815 */
[--C-:B------:R-:W-:Y:S01]  /*2f40*/  FFMA.FTZ R140, R40, UR22, -R21.reuse ;  /* 0x00000016288c7c23 */ /* 0x100fe20008010815 */
[----:B----4-:R-:W-:Y:S01]  /*2f50*/  FADD.FTZ R29, R145, R24 ;  /* 0x00000018911d7221 */ /* 0x010fe20000010000 */
[--C-:B------:R-:W-:Y:S01]  /*2f60*/  FFMA.FTZ R11, R41, UR22, -R21.reuse ;  /* 0x00000016290b7c23 */ /* 0x100fe20008010815 */
[----:B------:R-:W1:Y:S01]  /*2f70*/  MUFU.EX2 R3, R3 ;  /* 0x0000000300037308 */ /* 0x000e620000000800 */
[----:B------:R-:W-:Y:S01]  /*2f80*/  FFMA.FTZ R142, R44, UR22, -R21 ;  /* 0x000000162c8e7c23 */ /* 0x000fe20008010815 */
[----:B-----5:R-:W-:Y:S01]  /*2f90*/  FADD.FTZ R24, R10, R29 ;  /* 0x0000001d0a187221 */ /* 0x020fe20000010000 */
[--C-:B------:R-:W-:Y:S01]  /*2fa0*/  FFMA.FTZ R13, R45, UR22, -R21.reuse ;  /* 0x000000162d0d7c23 */ /* 0x100fe20008010815 */
[--C-:B------:R-:W-:Y:S01]  /*2fb0*/  FFMA.FTZ R136, R48, UR22, -R21.reuse ;  /* 0x0000001630887c23 */ /* 0x100fe20008010815 */
[--C-:B------:R-:W-:Y:S01]  /*2fc0*/  FFMA.FTZ R15, R49, UR22, -R21.reuse ;  /* 0x00000016310f7c23 */ /* 0x100fe20008010815 */
[----:B0-----:R-:W-:Y:S01]  /*2fd0*/  FADD.FTZ R29, R147, R24 ;  /* 0x00000018931d7221 */ /* 0x001fe20000010000 */
[--C-:B------:R-:W-:Y:S01]  /*2fe0*/  FFMA.FTZ R138, R52, UR22, -R21.reuse ;  /* 0x00000016348a7c23 */ /* 0x100fe20008010815 */
[----:B------:R-:W0:Y:S01]  /*2ff0*/  MUFU.EX2 R150, R150 ;  /* 0x0000009600967308 */ /* 0x000e220000000800 */
[----:B------:R-:W-:Y:S01]  /*3000*/  FFMA.FTZ R25, R53, UR22, -R21 ;  /* 0x0000001635197c23 */ /* 0x000fe20008010815 */
[----:B------:R-:W-:Y:S01]  /*3010*/  FADD.FTZ R24, R14, R29 ;  /* 0x0000001d0e187221 */ /* 0x000fe20000010000 */
[--C-:B------:R-:W-:Y:S01]  /*3020*/  FFMA.FTZ R132, R56, UR22, -R21.reuse ;  /* 0x0000001638847c23 */ /* 0x100fe20008010815 */
[--C-:B------:R-:W-:Y:S01]  /*3030*/  FFMA.FTZ R27, R57, UR22, -R21.reuse ;  /* 0x00000016391b7c23 */ /* 0x100fe20008010815 */
[--C-:B------:R-:W-:Y:S01]  /*3040*/  FFMA.FTZ R134, R60, UR22, -R21.reuse ;  /* 0x000000163c867c23 */ /* 0x100fe20008010815 */
[----:B------:R-:W-:Y:S01]  /*3050*/  FADD.FTZ R33, R141, R24 ;  /* 0x000000188d217221 */ /* 0x000fe20000010000 */
[----:B------:R-:W-:Y:S01]  /*3060*/  FFMA.FTZ R29, R61, UR22, -R21 ;  /* 0x000000163d1d7c23 */ /* 0x000fe20008010815 */
[----:B------:R-:W2:Y:S01]  /*3070*/  MUFU.EX2 R5, R5 ;  /* 0x0000000500057308 */ /* 0x000ea20000000800 */
[----:B-1----:R-:W-:Y:S01]  /*3080*/  FADD.FTZ R31, R148, R3 ;  /* 0x00000003941f7221 */ /* 0x002fe20000010000 */
[----:B------:R-:W-:Y:S01]  /*3090*/  FADD.FTZ R28, R20, R33 ;  /* 0x00000021141c7221 */ /* 0x000fe20000010000 */
        /* <DEDUP_REMOVED lines=8> */
[--C-:B------:R-:W-:Y:S01]  /*3120*/  FFMA.FTZ R72, R72, UR22, -R21.reuse ;  /* 0x0000001648487c23 */ /* 0x100fe20008010815 */
[--C-:B------:R-:W-:Y:S01]  /*3130*/  FFMA.FTZ R73, R73, UR22, -R21.reuse ;  /* 0x0000001649497c23 */ /* 0x100fe20008010815 */
[--C-:B------:R-:W-:Y:S01]  /*3140*/  FFMA.FTZ R76, R76, UR22, -R21.reuse ;  /* 0x000000164c4c7c23 */ /* 0x100fe20008010815 */
[----:B------:R-:W-:Y:S01]  /*3150*/  FADD.FTZ R35, R137, R28 ;  /* 0x0000001c89237221 */ /* 0x000fe20000010000 */
[----:B------:R-:W-:Y:S01]  /*3160*/  FFMA.FTZ R77, R77, UR22, -R21 ;  /* 0x000000164d4d7c23 */ /* 0x000fe20008010815 */
[----:B------:R-:W0:Y:S01]  /*3170*/  MUFU.EX2 R7, R7 ;  /* 0x0000000700077308 */ /* 0x000e220000000800 */
[----:B--2---:R-:W-:Y:S01]  /*3180*/  FADD.FTZ R31, R5, R24 ;  /* 0x00000018051f7221 */ /* 0x004fe20000010000 */
[----:B------:R-:W-:Y:S01]  /*3190*/  FADD.FTZ R28, R30, R35 ;  /* 0x000000231e1c7221 */ /* 0x000fe20000010000 */
[--C-:B------:R-:W-:Y:S01]  /*31a0*/  FFMA.FTZ R80, R80, UR22, -R21.reuse ;  /* 0x0000001650507c23 */ /* 0x100fe20008010815 */
[--C-:B------:R-:W-:Y:S01]  /*31b0*/  FFMA.FTZ R81, R81, UR22, -R21.reuse ;  /* 0x0000001651517c23 */ /* 0x100fe20008010815 */
[----:B------:R-:W-:Y:S01]  /*31c0*/  FFMA.FTZ R84, R84, UR22, -R21 ;  /* 0x0000001654547c23 */ /* 0x000fe20008010815 */
[----:B------:R-:W-:Y:S01]  /*31d0*/  FADD.FTZ R35, R139, R28 ;  /* 0x0000001c8b237221 */ /* 0x000fe20000010000 */
[----:B------:R-:W-:Y:S01]  /*31e0*/  F2FP.BF16.F32.PACK_AB R148, R3, R148 ;  /* 0x000000940394723e */ /* 0x000fe200000010ff */
[----:B------:R-:W2:Y:S01]  /*31f0*/  MUFU.EX2 R146, R146 ;  /* 0x0000009200927308 */ /* 0x000ea20000000800 */
[----:B-1----:R-:W-:Y:S01]  /*3200*/  FADD.FTZ R24, R144, R31 ;  /* 0x0000001f90187221 */ /* 0x002fe20000010000 */
[--C-:B------:R-:W-:Y:S01]  /*3210*/  FFMA.FTZ R31, R65, UR22, -R21.reuse ;  /* 0x00000016411f7c23 */ /* 0x100fe20008010815 */
[----:B------:R-:W-:Y:S01]  /*3220*/  FFMA.FTZ R21, R85, UR22, -R21 ;  /* 0x0000001655157c23 */ /* 0x000fe20008010815 */
        /* <DEDUP_REMOVED lines=10> */
[C---:B------:R-:W-:Y:S02]  /*32d0*/  F2FP.BF16.F32.PACK_AB R139, R34.reuse, R139 ;  /* 0x0000008b228b723e */ /* 0x040fe400000010ff */
[----:B------:R-:W-:Y:S02]  /*32e0*/  F2FP.BF16.F32.PACK_AB R150, R5, R150 ;  /* 0x000000960596723e */ /* 0x000fe400000010ff */
        /* <DEDUP_REMOVED lines=32> */
[----:B------:R-:W-:Y:S02]  /*34f0*/  FADD.FTZ R35, R127, R4 ;  /* 0x000000047f237221 */ /* 0x000fe40000010000 */
        /* <DEDUP_REMOVED lines=55> */
[C---:B0-----:R-:W-:Y:S01]  /*3870*/  FADD.FTZ R2, R12.reuse, R35 ;  /* 0x000000230c027221 */ /* 0x041fe20000010000 */
[----:B------:R-:W-:Y:S02]  /*3880*/  F2FP.BF16.F32.PACK_AB R123, R12, R123 ;  /* 0x0000007b0c7b723e */ /* 0x000fe400000010ff */
        /* <DEDUP_REMOVED lines=9> */
.L_x_14671:
        /* <DEDUP_REMOVED lines=9> */
.L_x_14664:
[----:B------:R-:W-:Y:S01]  /*39b0*/  ULEA UR6, UR39, UR45, 0x3 ;  /* 0x0000002d27067291 */ /* 0x000fe2000f8e183f */
[----:B------:R-:W-:-:S05]  /*39c0*/  IMAD.U32 R0, RZ, RZ, UR38 ;  /* 0x00000026ff007e24 */ /* 0x000fca000f8e00ff */
[----:B------:R-:W-:-:S04]  /*39d0*/  SHF.L.U32 R0, R0, 0x1f, RZ ;  /* 0x0000001f00007819 */ /* 0x000fc800000006ff */
[----:B------:R0:W1:Y:S01]  /*39e0*/  SYNCS.PHASECHK.TRANS64.TRYWAIT P3, [UR6+0x16830], R0 ;  /* 0x01683000ff0075a7 */ /* 0x0000620008060146 */
[----:B------:R-:W-:Y:S05]  /*39f0*/  @!P0 BRA `(.L_x_14665) ;  /* 0x0000000000048947 */ /* 0x000fea0003800000 */
[----:B------:R-:W-:Y:S01]  /*3a00*/  BPT.TRAP 0x1 ;  /* 0x000000040000795c */ /* 0x000fe20000300000 */
.L_x_14665:
[----:B-1----:R-:W-:Y:S05]  /*3a10*/  @P3 BRA `(.L_x_14663) ;  /* 0x0000000000083947 */ /* 0x002fea0003800000 */
[----:B------:R-:W1:Y:S02]  /*3a20*/  SYNCS.PHASECHK.TRANS64.TRYWAIT P3, [UR6+0x16830], R0 ;  /* 0x01683000ff0075a7 */ /* 0x000e640008060146 */
[----:B-1----:R-:W-:Y:S05]  /*3a30*/  @!P3 BRA `(.L_x_14666) ;  /* 0x000000b80088b947 */ /* 0x002fea0003800000 */
.L_x_14663:
        /* <DEDUP_REMOVED lines=25> */
.L_x_14668:
[----:B------:R-:W-:Y:S01]  /*3bd0*/  ULEA UR6, UR23, UR45, 0x3 ;  /* 0x0000002d17067291 */ /* 0x000fe2000f8e183f */
[----:B------:R-:W-:-:S05]  /*3be0*/  IMAD.U32 R0, RZ, RZ, UR25 ;  /* 0x00000019ff007e24 */ /* 0x000fca000f8e00ff */
[----:B------:R-:W-:-:S04]  /*3bf0*/  SHF.L.U32 R0, R0, 0x1f, RZ ;  /* 0x0000001f00007819 */ /* 0x000fc800000006ff */
[----:B------:R0:W1:Y:S01]  /*3c00*/  SYNCS.PHASECHK.TRANS64.TRYWAIT P3, [UR6+0x16850], R0 ;  /* 0x01685000ff0075a7 */ /* 0x0000620008060146 */
[----:B------:R-:W-:Y:S05]  /*3c10*/  @!P0 BRA `(.L_x_14669) ;  /* 0x0000000000048947 */ /* 0x000fea0003800000 */
[----:B------:R-:W-:Y:S01]  /*3c20*/  BPT.TRAP 0x1 ;  /* 0x000000040000795c */ /* 0x000fe20000300000 */
.L_x_14669:
[----:B-1----:R-:W-:Y:S05]  /*3c30*/  @P3 BRA `(.L_x_14667) ;  /* 0x0000000000083947 */ /* 0x002fea0003800000 */
[----:B------:R-:W1:Y:S02]  /*3c40*/  SYNCS.PHASECHK.TRANS64.TRYWAIT P3, [UR6+0x16850], R0 ;  /* 0x01685000ff0075a7 */ /* 0x000e640008060146 */
[----:B-1----:R-:W-:Y:S05]  /*3c50*/  @!P3 BRA `(.L_x_14670) ;  /* 0x000000b80018b947 */ /* 0x002fea0003800000 */
.L_x_14667:
[----:B------:R-:W-:Y:S01]  /*3c60*/  UIADD3 UR6, UR45, 0x400, URZ ;  /* 0x000004002d067890 */ /* 0x000fe2000fffe03f */
[----:B------:R-:W-:Y:S01]  /*3c70*/  WARPGROUP.ARRIVE ;  /* 0x00000000000079c5 */ /* 0x000fe20000000000 */
[----:B------:R-:W-:Y:S01]  /*3c80*/  UMOV UR7, 0x40000040 ;  /* 0x4000004000077882 */ /* 0x000fe20000000000 */
[----:B-1----:R-:W-:Y:S01]  /*3c90*/  VIADD R7, R17, UR43 ;  /* 0x0000002b11077c36 */ /* 0x002fe20008000000 */
[----:B------:R-:W-:Y:S02]  /*3ca0*/  USHF.R.U32.HI UR6, URZ, 0x4, UR6 ;  /* 0x000000043f067899 */ /* 0x000fe40008011606 */
        /* <DEDUP_REMOVED lines=17> */
[----:B------:R-:W1:Y:S02]  /*3dc0*/  SHFL.IDX PT, R7, R7, RZ, 0x1c1f ;  /* 0x001c1fff07077589 */ /* 0x000e6400000e0000 */
[----:B------:R-:W-:Y:S02]  /*3dd0*/  IMAD R6, R16, -0x2, R11 ;  /* 0xfffffffe10067824 */ /* 0x000fe400078e020b */
[----:B------:R-:W-:-:S05]  /*3de0*/  IMAD.U32 R11, RZ, RZ, UR50 ;  /* 0x00000032ff0b7e24 */ /* 0x000fca000f8e00ff */
[----:B------:R-:W-:-:S05]  /*3df0*/  IADD3 R6, -R11, UR47, R6 ;  /* 0x0000002f0b067c10 */ /* 0x000fca000fffe106 */
[----:B0-----:R-:W-:-:S05]  /*3e00*/  IMAD.IADD R0, R6, 0x1, R9 ;  /* 0x0000000106007824 */ /* 0x001fca00078e0209 */
[----:B------:R-:W-:Y:S01]  /*3e10*/  ISETP.GT.AND P3, PT, R0, RZ, PT ;  /* 0x000000ff0000720c */ /* 0x000fe20003f64270 */
[----:B-1----:R-:W-:Y:S01]  /*3e20*/  IMAD.IADD R6, R6, 0x1, R7 ;  /* 0x0000000106067824 */ /* 0x002fe200078e0207 */
        /* <DEDUP_REMOVED lines=68> */
[----:B------:R-:W-:Y:S01]  /*4270*/  HGMMA.64x64x16.F32.BF16 R88, R140, gdesc[UR4].tnspB, R88, gsb0 ;  /* 0x40e000048c587df0 */ /* 0x000fe20008001858 */
        /* <DEDUP_REMOVED lines=37> */
[----:B------:R-:W-:Y:S02]  /*44d0*/  ISETP.GT.AND P5, PT, R6, 0x1, PT ;  /* 0x000000010600780c */ /* 0x000fe40003fa4270 */
[----:B------:R-:W-:Y:S01]  /*44e0*/  FSEL R7, R24, -INF , P4 ;  /* 0xff80000018077808 */ /* 0x000fe20002000000 */
[----:B------:R-:W0:Y:S01]  /*44f0*/  SHFL.BFLY PT, R9, R8, 0x2, 0x1f ;  /* 0x0c401f0008097f89 */ /* 0x000e2200000e0000 */
        /* <DEDUP_REMOVED lines=14> */
[----:B------:R-:W-:Y:S02]  /*45e0*/  ISETP.GT.AND P4, PT, R6, 0x18, PT ;  /* 0x000000180600780c */ /* 0x000fe40003f84270 */
[----:B0-----:R-:W-:Y:S02]  /*45f0*/  FMNMX.FTZ R9, R8, R9, !PT ;  /* 0x0000000908097209 */ /* 0x001fe40007810000 */
[----:B------:R-:W-:-:S02]  /*4600*/  FSEL R33, R33, -INF , P5 ;  /* 0xff80000021217808 */ /* 0x000fc40002800000 */
[----:B------:R-:W-:Y:S01]  /*4610*/  ISETP.GT.AND P5, PT, R6, 0x19, PT ;  /* 0x000000190600780c */ /* 0x000fe20003fa4270 */
[----:B------:R-:W0:Y:S01]  /*4620*/  SHFL.BFLY PT, R0, R9, 0x1, 0x1f ;  /* 0x0c201f0009007f89 */ /* 0x000e2200000e0000 */
[----:B------:R-:W-:Y:S02]  /*4630*/  FSEL R36, R36, -INF , P4 ;  /* 0xff80000024247808 */ /* 0x000fe40002000000 */
[C---:B------:R-:W-:Y:S02]  /*4640*/  ISETP.GT.AND P4, PT, R6.reuse, 0x20, PT ;  /* 0x000000200600780c */ /* 0x040fe40003f84270 */
[----:B------:R-:W-:Y:S02]  /*4650*/  FSEL R37, R37, -INF , P5 ;  /* 0xff80000025257808 */ /* 0x000fe40002800000 */
[----:B------:R-:W-:Y:S02]  /*4660*/  ISETP.GT.AND P5, PT, R6, 0x21, PT ;  /* 0x000000210600780c */ /* 0x000fe40003fa4270 */
[----:B------:R-:W-:-:S02]  /*4670*/  FSEL R40, R40, -INF , P4 ;  /* 0xff80000028287808 */ /* 0x000fc40002000000 */
[C---:B------:R-:W-:Y:S02]  /*4680*/  ISETP.GT.AND P4, PT, R6.reuse, 0x28, PT ;  /* 0x000000280600780c */ /* 0x040fe40003f84270 */
[----:B------:R-:W-:Y:S02]  /*4690*/  FSEL R41, R41, -INF , P5 ;  /* 0xff80000029297808 */ /* 0x000fe40002800000 */
[----:B------:R-:W-:Y:S02]  /*46a0*/  ISETP.GT.AND P5, PT, R6, 0x29, PT ;  /* 0x000000290600780c */ /* 0x000fe40003fa4270 */
[----:B------:R-:W-:Y:S02]  /*46b0*/  FSEL R44, R44, -INF , P4 ;  /* 0xff8000002c2c7808 */ /* 0x000fe40002000000 */
[----:B------:R-:W-:Y:S02]  /*46c0*/  ISETP.GT.AND P4, PT, R6, 0x30, PT ;  /* 0x000000300600780c */ /* 0x000fe40003f84270 */
[----:B------:R-:W-:-:S02]  /*46d0*/  FSEL R45, R45, -INF , P5 ;  /* 0xff8000002d2d7808 */ /* 0x000fc40002800000 */
[----:B------:R-:W-:Y:S02]  /*46e0*/  ISETP.GT.AND P5, PT, R6, 0x31, PT ;  /* 0x000000310600780c */ /* 0x000fe40003fa4270 */
[----:B0-----:R-:W-:Y:S02]  /*46f0*/  FMNMX.FTZ R0, R9, R0, !PT ;  /* 0x0000000009007209 */ /* 0x001fe40007810000 */
[----:B------:R-:W-:Y:S02]  /*4700*/  FMNMX.FTZ R9, R25, R12, !PT ;  /* 0x0000000c19097209 */ /* 0x000fe40007810000 */
[----:B------:R-:W-:Y:S01]  /*4710*/  FSEL R48, R48, -INF , P4 ;  /* 0xff80000030307808 */ /* 0x000fe20002000000 */
[----:B------:R-:W-:Y:S01]  /*4720*/  FMUL.FTZ R10, R0, UR22 ;  /* 0x00000016000a7c20 */ /* 0x000fe20008410000 */
        /* <DEDUP_REMOVED lines=12> */
[----:B------:R-:W-:Y:S02]  /*47f0*/  FMNMX.FTZ R20, R40, R9, !PT ;  /* 0x0000000928147209 */ /* 0x000fe40007810000 */
[----:B------:R-:W-:Y:S01]  /*4800*/  FSEL R53, R53, -INF , P5 ;  /* 0xff80000035357808 */ /* 0x000fe20002800000 */
[----:B------:R-:W-:-:S02]  /*4810*/  WARPGROUP.DEPBAR.LE gsb0, 0x0 ;  /* 0x00008000000079c5 */ /* 0x000fc40000010000 */
[----:B------:R-:W-:Y:S01]  /*4820*/  WARPGROUP.ARRIVE ;  /* 0x00000000000079c5 */ /* 0x000fe20000000000 */
[----:B------:R-:W-:Y:S02]  /*4830*/  FMNMX.FTZ R9, R41, R20, !PT ;  /* 0x0000001429097209 */ /* 0x000fe40007810000 */
[----:B------:R-:W-:Y:S02]  /*4840*/  FSEL R8, R10, RZ, P3 ;  /* 0x000000ff0a087208 */ /* 0x000fe40001800000 */
[----:B------:R-:W-:Y:S01]  /*4850*/  FMNMX.FTZ R20, R44, R9, !PT ;  /* 0x000000092c147209 */ /* 0x000fe20007810000 */
[----:B------:R-:W-:Y:S01]  /*4860*/  HGMMA.64x64x16.F32.BF16 R88, R132, gdesc[UR4].tnspB, R88, gsb0 ;  /* 0x40e0000484587df0 */ /* 0x000fe20008001858 */
[----:B------:R-:W-:Y:S01]  /*4870*/  UIADD3 UR6, UR10, 0x280, URZ ;  /* 0x000002800a067890 */ /* 0x000fe2000fffe03f */
[----:B------:R-:W-:Y:S01]  /*4880*/  ISETP.GT.AND P5, PT, R6, 0x41, PT ;  /* 0x000000410600780c */ /* 0x000fe20003fa4270 */
[----:B------:R-:W-:Y:S01]  /*4890*/  UMOV UR7, 0x40000040 ;  /* 0x4000004000077882 */ /* 0x000fe20000000000 */
        /* <DEDUP_REMOVED lines=11> */
[----:B------:R-:W-:Y:S01]  /*4950*/  MUFU.EX2 R149, R149 ;  /* 0x0000009500957308 */ /* 0x000fe20000000800 */
        /* <DEDUP_REMOVED lines=23> */
[----:B------:R0:W-:Y:S01]  /*4ad0*/  MUFU.EX2 R12, R31 ;  /* 0x0000001f000c7308 */ /* 0x0001e20000000800 */
        /* <DEDUP_REMOVED lines=27> */
[----:B------:R-:W-:Y:S01]  /*4c90*/  ISETP.GT.AND P5, PT, R6, 0x69, PT ;  /* 0x000000690600780c */ /* 0x000fe20003fa4270 */
[----:B------:R-:W-:Y:S01]  /*4ca0*/  MUFU.EX2 R147, R147 ;  /* 0x0000009300937308 */ /* 0x000fe20000000800 */
[----:B------:R-:W-:Y:S02]  /*4cb0*/  FSEL R76, R76, -INF , P4 ;  /* 0xff8000004c4c7808 */ /* 0x000fe40002000000 */
[----:B------:R-:W-:Y:S02]  /*4cc0*/  FMNMX.FTZ R9, R73, R34, !PT ;  /* 0x0000002249097209 */ /* 0x000fe40007810000 */
[----:B------:R-:W-:Y:S01]  /*4cd0*/  ISETP.GT.AND P4, PT, R6, 0x70, PT ;  /* 0x000000700600780c */ /* 0x000fe20003f84270 */
[----:B------:R-:W-:-:S02]  /*4ce0*/  WARPGROUP.DEPBAR.LE gsb0, 0x0 ;  /* 0x00008000000079c5 */ /* 0x000fc40000010000 */
        /* <DEDUP_REMOVED lines=287> */
.L_x_14662:
[----:B------:R-:W-:-:S13]  /*5ee0*/  ISETP.LE.AND P2, PT, RZ, UR24, PT ;  /* 0x00000018ff007c0c */ /* 0x000fda000bf43270 */
[----:B------:R-:W-:Y:S05]  /*5ef0*/  @!P2 BRA `(.L_x_14672) ;  /* 0x0000001c0030a947 */ /* 0x000fea0003800000 */
[----:B------:R-:W-:Y:S01]  /*5f00*/  IMAD.MOV.U32 R5, RZ, RZ, R0 ;  /* 0x000000ffff057224 */ /* 0x000fe200078e0000 */
[----:B------:R-:W-:Y:S01]  /*5f10*/  UMOV UR23, UR38 ;  /* 0x0000002600177c82 */ /* 0x000fe20008000000 */
[----:B------:R-:W-:Y:S01]  /*5f20*/  IMAD.MOV.U32 R7, RZ, RZ, R6 ;  /* 0x000000ffff077224 */ /* 0x000fe200078e0006 */
[----:B------:R-:W-:Y:S01]  /*5f30*/  UMOV UR21, UR39 ;  /* 0x0000002700157c82 */ /* 0x000fe20008000000 */
[----:B------:R-:W-:-:S05]  /*5f40*/  ULDC UR22, c[0x0][0x988] ;  /* 0x0002620000167ab9 */ /* 0x000fca0000000800 */
.L_x_14681:
        /* <DEDUP_REMOVED lines=9> */
.L_x_14674:
[----:B------:R-:W-:Y:S01]  /*5fe0*/  ULEA UR6, UR39, UR45, 0x3 ;  /* 0x0000002d27067291 */ /* 0x000fe2000f8e183f */
[----:B------:R-:W-:-:S05]  /*5ff0*/  IMAD.U32 R0, RZ, RZ, UR38 ;  /* 0x00000026ff007e24 */ /* 0x000fca000f8e00ff */
[----:B------:R-:W-:-:S04]  /*6000*/  SHF.L.U32 R0, R0, 0x1f, RZ ;  /* 0x0000001f00007819 */ /* 0x000fc800000006ff */
[----:B------:R0:W1:Y:S01]  /*6010*/  SYNCS.PHASECHK.TRANS64.TRYWAIT P2, [UR6+0x16830], R0 ;  /* 0x01683000ff0075a7 */ /* 0x0000620008040146 */
[----:B------:R-:W-:Y:S05]  /*6020*/  @!P0 BRA `(.L_x_14675) ;  /* 0x0000000000048947 */ /* 0x000fea0003800000 */
[----:B------:R-:W-:Y:S01]  /*6030*/  BPT.TRAP 0x1 ;  /* 0x000000040000795c */ /* 0x000fe20000300000 */
.L_x_14675:
[----:B-1----:R-:W-:Y:S05]  /*6040*/  @P2 BRA `(.L_x_14673) ;  /* 0x0000000000082947 */ /* 0x002fea0003800000 */
[----:B------:R-:W1:Y:S02]  /*6050*/  SYNCS.PHASECHK.TRANS64.TRYWAIT P2, [UR6+0x16830], R0 ;  /* 0x01683000ff0075a7 */ /* 0x000e640008040146 */
[----:B-1----:R-:W-:Y:S05]  /*6060*/  @!P2 BRA `(.L_x_14676) ;  /* 0x00000094002ca947 */ /* 0x002fea0003800000 */
.L_x_14673:
        /* <DEDUP_REMOVED lines=25> */
.L_x_14678:
[----:B------:R-:W-:Y:S01]  /*6200*/  ULEA UR6, UR21, UR45, 0x3 ;  /* 0x0000002d15067291 */ /* 0x000fe2000f8e183f */
[----:B------:R-:W-:-:S05]  /*6210*/  IMAD.U32 R0, RZ, RZ, UR23 ;  /* 0x00000017ff007e24 */ /* 0x000fca000f8e00ff */
[----:B------:R-:W-:-:S04]  /*6220*/  SHF.L.U32 R0, R0, 0x1f, RZ ;  /* 0x0000001f00007819 */ /* 0x000fc800000006ff */
[----:B------:R0:W1:Y:S01]  /*6230*/  SYNCS.PHASECHK.TRANS64.TRYWAIT P2, [UR6+0x16850], R0 ;  /* 0x01685000ff0075a7 */ /* 0x0000620008040146 */
[----:B------:R-:W-:Y:S05]  /*6240*/  @!P0 BRA `(.L_x_14679) ;  /* 0x0000000000048947 */ /* 0x000fea0003800000 */
[----:B------:R-:W-:Y:S01]  /*6250*/  BPT.TRAP 0x1 ;  /* 0x000000040000795c */ /* 0x000fe20000300000 */
.L_x_14679:
[----:B-1----:R-:W-:Y:S05]  /*6260*/  @P2 BRA `(.L_x_14677) ;  /* 0x0000000000082947 */ /* 0x002fea0003800000 */
[----:B------:R-:W1:Y:S02]  /*6270*/  SYNCS.PHASECHK.TRANS64.TRYWAIT P2, [UR6+0x16850], R0 ;  /* 0x01685000ff0075a7 */ /* 0x000e640008040146 */
[----:B-1----:R-:W-:Y:S05]  /*6280*/  @!P2 BRA `(.L_x_14680) ;  /* 0x0000009000bca947 */ /* 0x002fea0003800000 */
.L_x_14677:
        /* <DEDUP_REMOVED lines=403> */
.L_x_14672:
[----:B------:R-:W-:Y:S06]  /*7bc0*/  BAR.ARV 0x8, 0x200 ;  /* 0x0208000000007b1d */ /* 0x000fec0000002000 */
[----:B------:R-:W-:Y:S05]  /*7bd0*/  @!P0 BRA `(.L_x_14682) ;  /* 0x0000000000048947 */ /* 0x000fea0003800000 */
[----:B------:R-:W-:Y:S01]  /*7be0*/  BPT.TRAP 0x1 ;  /* 0x000000040000795c */ /* 0x000fe20000300000 */
.L_x_14682:
[----:B------:R-:W-:Y:S01]  /*7bf0*/  ULEA UR5, UR39, UR45, 0x3 ;  /* 0x0000002d27057291 */ /* 0x000fe2000f8e183f */
[----:B------:R-:W-:-:S05]  /*7c00*/  IMAD.U32 R4, RZ, RZ, UR38 ;  /* 0x00000026ff047e24 */ /* 0x000fca000f8e00ff */
[----:B------:R-:W-:-:S04]  /*7c10*/  SHF.L.U32 R4, R4, 0x1f, RZ ;  /* 0x0000001f04047819 */ /* 0x000fc800000006ff */
[----:B------:R0:W1:Y:S01]  /*7c20*/  SYNCS.PHASECHK.TRANS64.TRYWAIT P2, [UR5+0x16850], R4 ;  /* 0x01685004ff0075a7 */ /* 0x0000620008040145 */
[----:B------:R-:W-:Y:S05]  /*7c30*/  @!P0 BRA `(.L_x_14683) ;  /* 0x0000000000048947 */ /* 0x000fea0003800000 */
[----:B------:R-:W-:Y:S01]  /*7c40*/  BPT.TRAP 0x1 ;  /* 0x000000040000795c */ /* 0x000fe20000300000 */
.L_x_14683:
[----:B-1----:R-:W-:Y:S05]  /*7c50*/  @P2 BRA `(.L_x_14684) ;  /* 0x0000000000082947 */ /* 0x002fea0003800000 */
[----:B------:R-:W1:Y:S02]  /*7c60*/  SYNCS.PHASECHK.TRANS64.TRYWAIT P0, [UR5+0x16850], R4 ;  /* 0x01685004ff0075a7 */ /* 0x000e640008000145 */
[----:B-1----:R-:W-:Y:S05]  /*7c70*/  @!P0 BRA `(.L_x_14685) ;  /* 0x0000007800588947 */ /* 0x002fea0003800000 */
.L_x_14684:
        /* <DEDUP_REMOVED lines=114> */
.L_x_14655:
        /* <DEDUP_REMOVED lines=29> */
[----:B------:R-:W-:-:S02]  /*8570*/  ULDC.64 UR14, c[0x0][0xc08] ;  /* 0x00030200000e7ab9 */ /* 0x000fc40000000a00 */
[----:B------:R-:W-:Y:S01]  /*8580*/  IMAD.U32 R24, RZ, RZ, UR8 ;  /* 0x00000008ff187e24 */ /* 0x000fe2000f8e00ff */
[----:B------:R-:W-:Y:S01]  /*8590*/  ULDC.64 UR16, c[0x0][0xb98] ;  /* 0x0002e60000107ab9 */ /* 0x000fe20000000a00 */
[----:B------:R-:W-:Y:S01]  /*85a0*/  IMAD.U32 R25, RZ, RZ, UR9 ;  /* 0x00000009ff197e24 */ /* 0x000fe2000f8e00ff */
        /* <DEDUP_REMOVED lines=46> */
[----:B------:R-:W-:Y:S02]  /*8890*/  UISETP.NE.U32.AND UP1, UPT, UR14, URZ, UPT ;  /* 0x0000003f0e00728c */ /* 0x000fe4000bf25070 */
[----:B------:R-:W-:Y:S02]  /*88a0*/  USEL UR7, UR40, URZ, !UP0 ;  /* 0x0000003f28077287 */ /* 0x000fe4000c000000 */
[----:B------:R-:W-:Y:S01]  /*88b0*/  UISETP.NE.AND.EX UP0, UPT, UR15, URZ, UPT, UP1 ;  /* 0x0000003f0f00728c */ /* 0x000fe2000bf05310 */
[----:B------:R-:W0:Y:S05]  /*88c0*/  @P1 LDC R27, c[0x0][0xbec] ;  /* 0x0002fb00ff1b1b82 */ /* 0x000e2a0000000800 */
[----:B------:R-:W-:-:S03]  /*88d0*/  PLOP3.LUT P3, PT, PT, PT, UP0, 0x80, 0x0 ;  /* 0x000000000000781c */ /* 0x000fc60003f6f008 */
        /* <DEDUP_REMOVED lines=14> */
[----:B------:R-:W-:-:S03]  /*89c0*/  UIMAD UR12, UR7, UR17, UR12 ;  /* 0x00000011070c72a4 */ /* 0x000fc6000f8e020c */
[----:B------:R-:W-:Y:S01]  /*89d0*/  ULDC.64 UR16, c[0x0][0xb88] ;  /* 0x0002e20000107ab9 */ /* 0x000fe20000000a00 */
[----:B------:R-:W-:Y:S01]  /*89e0*/  IADD3 R4, P0, R4, UR10, RZ ;  /* 0x0000000a04047c10 */ /* 0x000fe2000ff1e0ff */
[----:B------:R-:W-:Y:S01]  /*89f0*/  IMAD R8, R5, UR16, RZ ;  /* 0x0000001005087c24 */ /* 0x000fe2000f8e02ff */
[----:B------:R-:W-:Y:S01]  /*8a00*/  @UP0 ULEA UR10, UP1, UR40, UR14, 0x2 ;  /* 0x0000000e280a0291 */ /* 0x000fe2000f82103f */
[----:B------:R-:W-:Y:S01]  /*8a10*/  IMAD.U32 R9, RZ, RZ, UR12 ;  /* 0x0000000cff097e24 */ /* 0x000fe2000f8e00ff */
[----:B------:R-:W-:Y:S01]  /*8a20*/  ULDC.64 UR12, c[0x0][0xb50] ;  /* 0x0002d400000c7ab9 */ /* 0x000fe20000000a00 */
[----:B------:R-:W-:-:S03]  /*8a30*/  ULDC UR14, c[0x0][0xa88] ;  /* 0x0002a200000e7ab9 */ /* 0x000fc60000000800 */
[----:B------:R-:W-:Y:S01]  /*8a40*/  IADD3.X R5, R6, UR11, R9, P0, !PT ;  /* 0x0000000b06057c10 */ /* 0x000fe200087fe409 */
[----:B------:R-:W-:Y:S01]  /*8a50*/  @UP0 ULEA.HI.X UR11, UR40, UR15, UR41, 0x2, UP1 ;  /* 0x0000000f280b0291 */ /* 0x000fe200088f1429 */
[C---:B------:R-:W-:Y:S02]  /*8a60*/  IMAD R9, R7.reuse, UR17, R8 ;  /* 0x0000001107097c24 */ /* 0x040fe4000f8e0208 */
[----:B------:R-:W-:Y:S02]  /*8a70*/  IMAD.U32 R6, RZ, RZ, UR14 ;  /* 0x0000000eff067e24 */ /* 0x000fe4000f8e00ff */
[----:B------:R-:W-:-:S04]  /*8a80*/  IMAD.WIDE.U32 R4, R7, UR16, R4 ;  /* 0x0000001007047c25 */ /* 0x000fc8000f8e0004 */
        /* <DEDUP_REMOVED lines=12> */
.L_x_14688:
        /* <DEDUP_REMOVED lines=26> */
[----:B------:R-:W-:Y:S01]  /*8cf0*/  IMAD.X R25, RZ, RZ, R3, P4 ;  /* 0x000000ffff197224 */ /* 0x000fe200020e0603 */
[----:B-1----:R0:W-:Y:S04]  /*8d00*/  @!P0 ST.E desc[UR48][R14.64], R20 ;  /* 0x000000140e008985 */ /* 0x0021e8000c101930 */
[----:B------:R-:W2:Y:S04]  /*8d10*/  LD.E.128 R4, desc[UR48][R4.64] ;  /* 0x0000003004047980 */ /* 0x000ea8000c101d00 */
[----:B------:R-:W3:Y:S04]  /*8d20*/  LD.E.128 R8, desc[UR48][R8.64] ;  /* 0x0000003008087980 */ /* 0x000ee8000c101d00 */
[----:B------:R-:W4:Y:S01]  /*8d30*/  LD.E.128 R24, desc[UR48][R24.64] ;  /* 0x0000003018187980 */ /* 0x000f22000c101d00 */
[----:B------:R-:W-:Y:S01]  /*8d40*/  IADD3 R29, P0, R2, 0x4800, RZ ;  /* 0x00004800021d7810 */ /* 0x000fe20007f1e0ff */
[----:B0-----:R-:W0:Y:S01]  /*8d50*/  @P1 LDC R20, c[0x0][0xbec] ;  /* 0x0002fb00ff141b82 */ /* 0x001e220000000800 */
[----:B------:R-:W-:-:S02]  /*8d60*/  UIMAD UR10, UR9, UR12, URZ ;  /* 0x0000000c090a72a4 */ /* 0x000fc4000f8e023f */
[----:B------:R-:W-:Y:S01]  /*8d70*/  LOP3.LUT R2, R29, 0x380, RZ, 0xc0, !PT ;  /* 0x000003801d027812 */ /* 0x000fe200078ec0ff */
[----:B------:R-:W-:Y:S01]  /*8d80*/  IMAD.X R13, RZ, RZ, R3, P0 ;  /* 0x000000ffff0d7224 */ /* 0x000fe200000e0603 */
[----:B------:R-:W-:Y:S02]  /*8d90*/  UIMAD.WIDE.U32 UR8, UR4, UR12, URZ ;  /* 0x0000000c040872a5 */ /* 0x000fe4000f8e003f */
[----:B------:R-:W-:Y:S01]  /*8da0*/  SHF.R.U64 R2, R2, 0x3, RZ ;  /* 0x0000000302027819 */ /* 0x000fe200000012ff */
[----:B------:R-:W1:Y:S01]  /*8db0*/  @P1 LDC R3, c[0x0][0xbf0] ;  /* 0x0002fc00ff031b82 */ /* 0x000e620000000800 */
[----:B------:R-:W-:Y:S02]  /*8dc0*/  UIMAD UR10, UR4, UR13, UR10 ;  /* 0x0000000d040a72a4 */ /* 0x000fe4000f8e020a */
[----:B------:R-:W-:Y:S01]  /*8dd0*/  LOP3.LUT R12, R2, R29, RZ, 0x3c, !PT ;  /* 0x0000001d020c7212 */ /* 0x000fe200078e3cff */
[----:B------:R-:W-:Y:S01]  /*8de0*/  ULDC.64 UR12, c[0x0][0xae8] ;  /* 0x0002ba00000c7ab9 */ /* 0x000fe20000000a00 */
[----:B------:R-:W-:Y:S01]  /*8df0*/  IMAD R2, R18, 0x30, R22 ;  /* 0x0000003012027824 */ /* 0x000fe200078e0216 */
[----:B------:R-:W-:-:S02]  /*8e00*/  UIADD3 UR9, UR9, UR10, URZ ;  /* 0x0000000a09097290 */ /* 0x000fc4000fffe03f */
[----:B------:R-:W-:Y:S01]  /*8e10*/  UIMAD UR4, UR18, UR12, URZ ;  /* 0x0000000c120472a4 */ /* 0x000fe2000f8e023f */
[----:B------:R-:W-:Y:S01]  /*8e20*/  VIADD R29, R2, UR43 ;  /* 0x0000002b021d7c36 */ /* 0x000fe20008000000 */
[----:B------:R-:W-:Y:S01]  /*8e30*/  UIMAD.WIDE.U32 UR8, UR42, UR12, UR8 ;  /* 0x0000000c2a0872a5 */ /* 0x000fe2000f8e0008 */
[----:B------:R-:W-:Y:S01]  /*8e40*/  VIADD R34, R22, UR43 ;  /* 0x0000002b16227c36 */ /* 0x000fe20008000000 */
[----:B------:R-:W-:Y:S01]  /*8e50*/  UIMAD UR4, UR42, UR13, UR4 ;  /* 0x0000000d2a0472a4 */ /* 0x000fe2000f8e0204 */
[----:B------:R-:W5:Y:S01]  /*8e60*/  LD.E.128 R12, desc[UR48][R12.64] ;  /* 0x000000300c0c7980 */ /* 0x000f62000c101d00 */
[----:B------:R-:W-:Y:S01]  /*8e70*/  ULDC.64 UR10, c[0x0][0xaf0] ;  /* 0x0002bc00000a7ab9 */ /* 0x000fe20000000a00 */
[----:B------:R-:W-:Y:S01]  /*8e80*/  IMAD.MOV.U32 R21, RZ, RZ, R29 ;  /* 0x000000ffff157224 */ /* 0x000fe200078e001d */
[----:B------:R-:W-:Y:S01]  /*8e90*/  UIADD3 UR9, UR9, UR4, URZ ;  /* 0x0000000409097290 */ /* 0x000fe2000fffe03f */
        /* <DEDUP_REMOVED lines=8> */
[----:B------:R-:W-:Y:S01]  /*8f20*/  UIMAD.WIDE.U32 UR8, UR7, UR10, UR8 ;  /* 0x0000000a070872a5 */ /* 0x000fe2000f8e0008 */
[----:B------:R-:W-:Y:S01]  /*8f30*/  VIADD R0, R0, 0x16820 ;  /* 0x0001682000007836 */ /* 0x000fe20000000000 */
[----:B------:R-:W-:Y:S01]  /*8f40*/  UIMAD UR4, UR7, UR11, UR4 ;  /* 0x0000000b070472a4 */ /* 0x000fe2000f8e0204 */
[----:B-1----:R-:W-:-:S02]  /*8f50*/  @P1 SHF.R.U32.HI R21, RZ, R3, R2 ;  /* 0x00000003ff151219 */ /* 0x002fc40000011602 */
[----:B------:R-:W-:Y:S01]  /*8f60*/  ULDC.64 UR10, c[0x0][0xae0] ;  /* 0x0002b800000a7ab9 */ /* 0x000fe20000000a00 */
[----:B------:R-:W-:Y:S02]  /*8f70*/  UIADD3 UR4, UR9, UR4, URZ ;  /* 0x0000000409047290 */ /* 0x000fe4000fffe03f */
[----:B------:R-:W-:Y:S01]  /*8f80*/  IMAD.U32 R3, RZ, RZ, UR9 ;  /* 0x00000009ff037e24 */ /* 0x000fe2000f8e00ff */
[--C-:B------:R-:W-:Y:S01]  /*8f90*/  SHF.R.S32.HI R20, RZ, 0x1f, R21.reuse ;  /* 0x0000001fff147819 */ /* 0x100fe20000011415 */
[----:B------:R-:W-:Y:S01]  /*8fa0*/  IMAD.MOV R28, RZ, RZ, -R21 ;  /* 0x000000ffff1c7224 */ /* 0x000fe200078e0a15 */
[----:B------:R-:W-:Y:S01]  /*8fb0*/  PRMT R0, RZ, 0x654, R0 ;  /* 0x00000654ff007816 */ /* 0x000fe20000000000 */
[----:B------:R-:W-:Y:S01]  /*8fc0*/  IMAD.U32 R2, RZ, RZ, UR8 ;  /* 0x00000008ff027e24 */ /* 0x000fe2000f8e00ff */
[----:B------:R-:W-:Y:S01]  /*8fd0*/  ULDC.64 UR8, c[0x0][0xad8] ;  /* 0x0002b60000087ab9 */ /* 0x000fe20000000a00 */
[----:B------:R-:W-:Y:S02]  /*8fe0*/  IMAD R20, R20, UR10, RZ ;  /* 0x0000000a14147c24 */ /* 0x000fe4000f8e02ff */
[----:B------:R-:W-:-:S02]  /*8ff0*/  IMAD R29, R33, R28, R29 ;  /* 0x0000001c211d7224 */ /* 0x000fc400078e021d */
[----:B------:R-:W-:Y:S01]  /*9000*/  IMAD.U32 R3, RZ, RZ, UR4 ;  /* 0x00000004ff037e24 */ /* 0x000fe2000f8e00ff */
[----:B------:R-:W-:Y:S01]  /*9010*/  ULDC UR4, c[0x0][0xac8] ;  /* 0x0002b20000047ab9 */ /* 0x000fe20000000800 */
[C---:B------:R-:W-:Y:S01]  /*9020*/  IMAD R33, R21.reuse, UR11, R20 ;  /* 0x0000000b15217c24 */ /* 0x040fe2000f8e0214 */
[----:B------:R-:W-:Y:S01]  /*9030*/  SHF.R.S32.HI R20, RZ, 0x1f, R29 ;  /* 0x0000001fff147819 */ /* 0x000fe2000001141d */
[----:B------:R-:W-:Y:S01]  /*9040*/  IMAD.WIDE.U32 R2, R21, UR10, R2 ;  /* 0x0000000a15027c25 */ /* 0x000fe2000f8e0002 */
[----:B0-----:R0:W-:Y:S03]  /*9050*/  SYNCS.ARRIVE.TRANS64.RED.A1T0 RZ, [R0+URZ], RZ ;  /* 0x000000ff00ff79a7 */ /* 0x0011e6000810043f */
        /* <DEDUP_REMOVED lines=38> */
.L_x_14687:
        /* <DEDUP_REMOVED lines=24> */
[----:B------:R-:W-:-:S10]  /*9440*/  ISETP.GE.AND P1, PT, R157, 0xc0, PT ;  /* 0x000000c09d00780c */ /* 0x000fd40003f26270 */
[----:B------:R-:W0:Y:S01]  /*9450*/  @P0 LDC R9, c[0x0][0xbec] ;  /* 0x0002fb00ff090b82 */ /* 0x000e220000000800 */
[----:B--2---:R-:W-:-:S13]  /*9460*/  @P2 R2UR UR4, R6 ;  /* 0x00000000060422ca */ /* 0x004fda00000e0000 */
[----:B------:R-:W-:Y:S01]  /*9470*/  USHF.R.S32.HI UR10, URZ, 0x1f, UR4 ;  /* 0x0000001f3f0a7899 */ /* 0x000fe20008011404 */
[----:B01----:R-:W-:Y:S11]  /*9480*/  @P3 BRA `(.L_x_14690) ;  /* 0x0000000000103947 */ /* 0x003ff60003800000 */
[----:B------:R-:W-:Y:S05]  /*9490*/  @!P2 BRA `(.L_x_14690) ;  /* 0x00000000000ca947 */ /* 0x000fea0003800000 */
[----:B------:R-:W2:Y:S04]  /*94a0*/  LDG.E R5, desc[UR48][R2.64] ;  /* 0x0000003002057981 */ /* 0x000ea8000c1e1900 */
[----:B-----5:R-:W2:Y:S02]  /*94b0*/  LDG.E R0, desc[UR48][R2.64+0x4] ;  /* 0x0000043002007981 */ /* 0x020ea4000c1e1900 */
[----:B--2---:R-:W-:-:S07]  /*94c0*/  IMAD.IADD R0, R0, 0x1, -R5 ;  /* 0x0000000100007824 */ /* 0x004fce00078e0a05 */
.L_x_14690:
[----:B------:R-:W-:Y:S01]  /*94d0*/  USEL UR40, UR40, URZ, !UP0 ;  /* 0x0000003f28287287 */ /* 0x000fe2000c000000 */
[----:B------:R-:W-:Y:S01]  /*94e0*/  BSSY B1, `(.L_x_14691) ;  /* 0x000002c000017945 */ /* 0x000fe20003800000 */
[----:B------:R-:W-:-:S03]  /*94f0*/  USEL UR41, UR41, URZ, !UP0 ;  /* 0x0000003f29297287 */ /* 0x000fc6000c000000 */
[----:B------:R-:W-:Y:S09]  /*9500*/  @P1 BRA `(.L_x_14692) ;  /* 0x0000000000a41947 */ /* 0x000ff20003800000 */
        /* <DEDUP_REMOVED lines=41> */
.L_x_14692:
[----:B------:R-:W-:Y:S05]  /*97a0*/  BSYNC B1 ;  /* 0x0000000000017941 */ /* 0x000fea0003800000 */
.L_x_14691:
        /* <DEDUP_REMOVED lines=72> */
.L_x_14689:
[----:B------:R-:W-:Y:S05]  /*9c30*/  BSYNC B0 ;  /* 0x0000000000007941 */ /* 0x000fea0003800000 */
.L_x_14686:
[----:B------:R-:W-:Y:S02]  /*9c40*/  ULDC UR4, c[0x0][0xc3c] ;  /* 0x00030f0000047ab9 */ /* 0x000fe40000000800 */
[----:B------:R-:W-:-:S13]  /*9c50*/  ISETP.GE.AND P0, PT, R31, UR4, PT ;  /* 0x000000041f007c0c */ /* 0x000fda000bf06270 */
[----:B------:R-:W-:Y:S05]  /*9c60*/  @!P0 BRA `(.L_x_14693) ;  /* 0xffffff70005c8947 */ /* 0x000fea000383ffff */
[----:B------:R-:W-:Y:S05]  /*9c70*/  EXIT ;  /* 0x000000000000794d */ /* 0x000fea0003800000 */
.L_x_14650:
[----:B------:R-:W-:-:S08]  /*9c80*/  NOP ;  /* 0x0000000000007918 */ /* 0x000fd00000000000 */
[----:B------:R-:W0:-:S00]  /*9c90*/  USETMAXREG.DEALLOC.CTAPOOL 0x20 ;  /* 0x00000020000079c8 */ /* 0x000e0000080e0500 */
        /* <DEDUP_REMOVED lines=14> */
.L_x_14694:
        /* <DEDUP_REMOVED lines=42> */
.L_x_14700:
        /* <DEDUP_REMOVED lines=12> */
.L_x_14699:
[----:B------:R-:W-:Y:S05]  /*a0e0*/  BSYNC B0 ;  /* 0x0000000000007941 */ /* 0x000fea0003800000 */
.L_x_14698:
        /* <DEDUP_REMOVED lines=21> */
.L_x_14696:
        /* <DEDUP_REMOVED lines=21> */
.L_x_14701:
        /* <DEDUP_REMOVED lines=58> */
.L_x_14697:
[----:B------:R-:W-:Y:S02]  /*a730*/  IMAD.MOV.U32 R17, RZ, RZ, RZ ;  /* 0x000000ffff117224 */ /* 0x000fe400078e00ff */
[----:B------:R-:W-:Y:S02]  /*a740*/  IMAD.U32 R16, RZ, RZ, UR6 ;  /* 0x00000006ff107e24 */ /* 0x000fe4000f8e00ff */
[----:B------:R-:W-:-:S07]  /*a750*/  IMAD.MOV.U32 R18, RZ, RZ, RZ ;  /* 0x000000ffff127224 */ /* 0x000fce00078e00ff */
.L_x_14702:
[----:B------:R-:W-:-:S13]  /*a760*/  ISETP.NE.AND P0, PT, R5, RZ, PT ;  /* 0x000000ff0500720c */ /* 0x000fda0003f05270 */
[----:B------:R-:W0:Y:S01]  /*a770*/  @!P0 S2R R3, SR_CgaCtaId ;  /* 0x0000000000038919 */ /* 0x000e220000008800 */
[----:B------:R-:W-:-:S04]  /*a780*/  @!P0 MOV R0, 0x400 ;  /* 0x0000040000008802 */ /* 0x000fc80000000f00 */
[----:B0-----:R-:W-:-:S05]  /*a790*/  @!P0 LEA R0, R3, R0, 0x18 ;  /* 0x0000000003008211 */ /* 0x001fca00078ec0ff */
[----:B------:R0:W-:Y:S01]  /*a7a0*/  @!P0 STS.128 [R0+0x168d0], R16 ;  /* 0x0168d01000008388 */ /* 0x0001e20000000c00 */
[----:B------:R-:W-:Y:S06]  /*a7b0*/  BAR.ARV 0x5, 0x200 ;  /* 0x0148000000007b1d */ /* 0x000fec0000002000 */
.L_x_14695:
        /* <DEDUP_REMOVED lines=28> */
.L_x_14793:
[----:B0-----:R-:W0:Y:S02]  /*a980*/  LDC.64 R2, c[0x0][0xc88] ;  /* 0x00032200ff027b82 */ /* 0x001e240000000a00 */
[----:B0-----:R-:W-:-:S05]  /*a990*/  IMAD.WIDE R2, R19, 0x4, R2 ;  /* 0x0000000413027825 */ /* 0x001fca00078e0202 */
[----:B--2---:R-:W2:Y:S01]  /*a9a0*/  LDG.E R10, desc[UR48][R2.64] ;  /* 0x00000030020a7981 */ /* 0x004ea2000c1e1900 */
        /* <DEDUP_REMOVED lines=46> */
[----:B------:R-:W-:Y:S06]  /*ac90*/  @P2 BRA `(.L_x_14704) ;  /* 0x0000000000142947 */ /* 0x000fec0003800000 */
[----:B------:R-:W-:Y:S05]  /*aca0*/  @!P1 BRA `(.L_x_14704) ;  /* 0x0000000000109947 */ /* 0x000fea0003800000 */
[----:B------:R-:W2:Y:S04]  /*acb0*/  LDG.E R7, desc[UR48][R2.64] ;  /* 0x0000003002077981 */ /* 0x000ea8000c1e1900 */
[----:B0-----:R-:W2:Y:S02]  /*acc0*/  LDG.E R8, desc[UR48][R2.64+0x4] ;  /* 0x0000043002087981 */ /* 0x001ea4000c1e1900 */
[----:B--2---:R-:W-:-:S05]  /*acd0*/  IMAD.IADD R9, R8, 0x1, -R7 ;  /* 0x0000000108097824 */ /* 0x004fca00078e0a07 */
[----:B------:R1:W-:Y:S02]  /*ace0*/  STL [R1+0x14], R9 ;  /* 0x0000140901007387 */ /* 0x0003e40000100800 */
.L_x_14704:
        /* <DEDUP_REMOVED lines=10> */
.L_x_14705:
[----:B------:R-:W-:Y:S05]  /*ad90*/  @!P0 BRA `(.L_x_14706) ;  /* 0x00000000000c8947 */ /* 0x000fea0003800000 */
[----:B------:R-:W2:Y:S04]  /*ada0*/  LDG.E R3, desc[UR48][R4.64] ;  /* 0x0000003004037981 */ /* 0x000ea8000c1e1900 */
[----:B------:R-:W2:Y:S02]  /*adb0*/  LDG.E R6, desc[UR48][R4.64+0x4] ;  /* 0x0000043004067981 */ /* 0x000ea4000c1e1900 */
[----:B--2---:R-:W-:-:S07]  /*adc0*/  IMAD.IADD R6, R6, 0x1, -R3 ;  /* 0x0000000106067824 */ /* 0x004fce00078e0a03 */
.L_x_14706:
[----:B--2---:R-:W2:Y:S01]  /*add0*/  LDC R2, c[0x0][0x448] ;  /* 0x00011200ff027b82 */ /* 0x004ea20000000800 */
[----:B-----5:R-:W-:Y:S01]  /*ade0*/  IMAD.IADD R6, R6, 0x1, -R0 ;  /* 0x0000000106067824 */ /* 0x020fe200078e0a00 */
[----:B------:R-:W-:Y:S01]  /*adf0*/  BSSY B7, `(.L_x_14707) ;  /* 0x000035e000077945 */ /* 0x000fe20003800000 */
[----:B------:R-:W-:-:S04]  /*ae00*/  IMAD R0, R17, 0xc0, RZ ;  /* 0x000000c011007824 */ /* 0x000fc800078e02ff */
[----:B------:R-:W-:Y:S01]  /*ae10*/  VIADD R0, R0, 0xbf ;  /* 0x000000bf00007836 */ /* 0x000fe20000000000 */
[----:B--2---:R-:W-:-:S13]  /*ae20*/  ISETP.NE.AND P0, PT, R2, 0x1, PT ;  /* 0x000000010200780c */ /* 0x004fda0003f05270 */
[----:B------:R-:W2:Y:S08]  /*ae30*/  @P0 LDC R3, c[0x0][0x44c] ;  /* 0x00011300ff030b82 */ /* 0x000eb00000000800 */
[----:B------:R-:W3:Y:S01]  /*ae40*/  @P0 LDC R2, c[0x0][0x450] ;  /* 0x00011400ff020b82 */ /* 0x000ee20000000800 */
[----:B--2---:R-:W-:-:S05]  /*ae50*/  @P0 IMAD.HI.U32 R3, R0, R3, RZ ;  /* 0x0000000300030227 */ /* 0x004fca00078e00ff */
[----:B---3--:R-:W-:Y:S02]  /*ae60*/  @P0 SHF.R.U32.HI R0, RZ, R2, R3 ;  /* 0x00000002ff000219 */ /* 0x008fe40000011603 */
        /* <DEDUP_REMOVED lines=30> */
.L_x_14708:
        /* <DEDUP_REMOVED lines=19> */
[----:B-12---:R-:W-:Y:S05]  /*b180*/  CALL.ABS.NOINC R2 ;  /* 0x0000000002007343 */ /* 0x006fea0003c00000 */
.L_x_14711:
[----:B------:R-:W-:Y:S05]  /*b190*/  BSYNC B6 ;  /* 0x0000000000067941 */ /* 0x000fea0003800000 */
.L_x_14710:
        /* <DEDUP_REMOVED lines=17> */
[----:B--2---:R-:W-:-:S07]  /*b2b0*/  IMAD.MOV.U32 R13, RZ, RZ, RZ ;  /* 0x000000ffff0d7224 */ /* 0x004fce00078e00ff */
[----:B------:R-:W-:-:S07]  /*b2c0*/  LEPC R20, `(.L_x_14714) ;  /* 0x000000001014794e */ /* 0x000fce0000000000 */
[----:B-1-3--:R-:W-:Y:S05]  /*b2d0*/  CALL.ABS.NOINC R2 ;  /* 0x0000000002007343 */ /* 0x00afea0003c00000 */
.L_x_14714:
        /* <DEDUP_REMOVED lines=15> */
.L_x_14713:
[----:B------:R-:W-:Y:S05]  /*b3d0*/  BSYNC B6 ;  /* 0x0000000000067941 */ /* 0x000fea0003800000 */
.L_x_14712:
[----:B------:R-:W-:Y:S01]  /*b3e0*/  ULDC.64 UR4, c[0x0][0x9f8] ;  /* 0x00027e0000047ab9 */ /* 0x000fe20000000a00 */
[----:B------:R-:W2:Y:S01]  /*b3f0*/  LDL R20, [R1+0xc] ;  /* 0x00000c0001147983 */ /* 0x000ea20000100800 */
[----:B------:R-:W-:Y:S01]  /*b400*/  ISETP.NE.U32.AND P0, PT, RZ, UR4, PT ;  /* 0x00000004ff007c0c */ /* 0x000fe2000bf05070 */
[----:B------:R-:W3:Y:S03]  /*b410*/  LDC.64 R2, c[0x0][0x418] ;  /* 0x00010600ff027b82 */ /* 0x000ee60000000a00 */
        /* <DEDUP_REMOVED lines=16> */
.L_x_14809:
        /* <DEDUP_REMOVED lines=8> */
.L_x_14812:
[----:B------:R-:W-:Y:S05]  /*b5a0*/  @!P6 BRA `(.L_x_14716) ;  /* 0x0000000000dce947 */ /* 0x000fea0003800000 */
[----:B------:R-:W-:-:S04]  /*b5b0*/  ISETP.NE.U32.AND P0, PT, R2, RZ, PT ;  /* 0x000000ff0200720c */ /* 0x000fc80003f05070 */
[----:B------:R-:W-:-:S13]  /*b5c0*/  ISETP.NE.AND.EX P0, PT, R3, RZ, PT, P0 ;  /* 0x000000ff0300720c */ /* 0x000fda0003f05300 */
[----:B------:R-:W-:Y:S05]  /*b5d0*/  @!P0 BRA `(.L_x_14718) ;  /* 0x0000000000448947 */ /* 0x000fea0003800000 */
[----:B--2---:R-:W2:Y:S01]  /*b5e0*/  LDC R0, c[0x0][0x43c] ;  /* 0x00010f00ff007b82 */ /* 0x004ea20000000800 */
[----:B------:R-:W-:Y:S01]  /*b5f0*/  ULDC.64 UR4, c[0x0][0x428] ;  /* 0x00010a0000047ab9 */ /* 0x000fe20000000a00 */
[----:B--2---:R-:W-:-:S13]  /*b600*/  ISETP.NE.AND P0, PT, R0, 0x1, PT ;  /* 0x000000010000780c */ /* 0x004fda0003f05270 */
[----:B------:R-:W2:Y:S02]  /*b610*/  @P0 LDC.64 R4, c[0x0][0x440] ;  /* 0x00011000ff040b82 */ /* 0x000ea40000000a00 */
[----:B--2---:R-:W-:-:S04]  /*b620*/  @P0 IMAD.HI.U32 R6, R25, R4, RZ ;  /* 0x0000000419060227 */ /* 0x004fc800078e00ff */
        /* <DEDUP_REMOVED lines=12> */
.L_x_14718:
[----:B---3--:R-:W-:Y:S01]  /*b6f0*/  IMAD R3, R23, 0x8, R22 ;  /* 0x0000000817037824 */ /* 0x008fe200078e0216 */
[----:B--2---:R-:W-:-:S04]  /*b700*/  SHF.L.U32 R0, R27, 0x1f, RZ ;  /* 0x0000001f1b007819 */ /* 0x004fc800000006ff */
[----:B------:R-:W2:Y:S02]  /*b710*/  SYNCS.PHASECHK.TRANS64.TRYWAIT P0, [R3+URZ+0x16840], R0 ;  /* 0x01684000030075a7 */ /* 0x000ea4000800017f */
[----:B--2---:R-:W-:Y:S05]  /*b720*/  @!P0 BRA `(.L_x_14719) ;  /* 0x0000004000188947 */ /* 0x004fea0003800000 */
.L_x_14813:
        /* <DEDUP_REMOVED lines=11> */
.L_x_14720:
[----:B--2---:R-:W-:Y:S01]  /*b7e0*/  IMAD R0, R23, 0x4000, R22 ;  /* 0x0000400017007824 */ /* 0x004fe200078e0216 */
        /* <DEDUP_REMOVED lines=8> */
[----:B------:R-:W-:Y:S02]  /*b870*/  R2UR UR12, R18 ;  /* 0x00000000120c72ca */ /* 0x000fe400000e0000 */
[----:B-----5:R-:W-:-:S02]  /*b880*/  R2UR UR13, R24 ;  /* 0x00000000180d72ca */ /* 0x020fc400000e0000 */
[----:B------:R-:W-:Y:S01]  /*b890*/  PLOP3.LUT P0, PT, PT, PT, PT, 0x80, 0x0 ;  /* 0x000000000000781c */ /* 0x000fe20003f0f070 */
[----:B------:R-:W-:-:S03]  /*b8a0*/  UIADD3 UR9, UR9, 0x16830, URZ ;  /* 0x0001683009097890 */ /* 0x000fc6000fffe03f */
[----:B------:R-:W-:Y:S01]  /*b8b0*/  P2R R0, PR, RZ, 0x1 ;  /* 0x00000001ff007803 */ /* 0x000fe20000000000 */
[----:B------:R-:W-:Y:S02]  /*b8c0*/  ULEA UR11, UR11, UR4, 0x7 ;  /* 0x000000040b0b7291 */ /* 0x000fe4000f8e383f */
[----:B------:R-:W-:Y:S01]  /*b8d0*/  UIADD3 UR8, UR8, 0xe400, URZ ;  /* 0x0000e40008087890 */ /* 0x000fe2000fffe03f */
[----:B------:R-:W-:Y:S01]  /*b8e0*/  UMOV UR4, 0x0 ;  /* 0x0000000000047882 */ /* 0x000fe20000000000 */
[----:B------:R3:W-:Y:S07]  /*b8f0*/  STL [R1], R0 ;  /* 0x0000000001007387 */ /* 0x0007ee0000100800 */
[----:B------:R3:W-:Y:S01]  /*b900*/  UTMALDG.4D [UR8], [UR6], desc[UR4] ;  /* 0x00000408060075b4 */ /* 0x0007e20008019000 */
[----:B------:R-:W-:-:S02]  /*b910*/  NOP ;  /* 0x0000000000007918 */ /* 0x000fc40000000000 */
.L_x_14716:
[----:B------:R-:W2:Y:S04]  /*b920*/  LDL.LU R3, [R1+0x10] ;  /* 0x0000100001037983 */ /* 0x000ea80000300800 */
[----:B------:R-:W4:Y:S04]  /*b930*/  LDL.LU R5, [R1+0x8] ;  /* 0x0000080001057983 */ /* 0x000f280000300800 */
[----:B------:R-:W5:Y:S01]  /*b940*/  LDL.LU R4, [R1+0x18] ;  /* 0x0000180001047983 */ /* 0x000f620000300800 */
        /* <DEDUP_REMOVED lines=9> */
[----:B--2---:R-:W-:Y:S02]  /*b9e0*/  SHF.R.S32.HI R0, RZ, 0x1f, R3 ;  /* 0x0000001fff007819 */ /* 0x004fe40000011403 */
[----:B----4-:R-:W-:-:S03]  /*b9f0*/  SEL R5, R5, RZ, !P0 ;  /* 0x000000ff05057207 */ /* 0x010fc60004000000 */
[----:B------:R-:W-:Y:S01]  /*ba00*/  IMAD R0, R0, UR4, RZ ;  /* 0x0000000400007c24 */ /* 0x000fe2000f8e02ff */
[----:B-----5:R-:W-:-:S03]  /*ba10*/  SEL R4, R4, RZ, !P0 ;  /* 0x000000ff04047207 */ /* 0x020fc60004000000 */
        /* <DEDUP_REMOVED lines=26> */
.L_x_14722:
[----:B------:R-:W-:Y:S05]  /*bbc0*/  BSYNC B6 ;  /* 0x0000000000067941 */ /* 0x000fea0003800000 */
.L_x_14721:
[----:B---3--:R-:W2:Y:S01]  /*bbd0*/  LDL.LU R0, [R1+0x10] ;  /* 0x0000100001007983 */ /* 0x008ea20000300800 */
[----:B-1----:R-:W1:Y:S01]  /*bbe0*/  LDC R9, c[0x0][0x448] ;  /* 0x00011200ff097b82 */ /* 0x002e620000000800 */
        /* <DEDUP_REMOVED lines=48> */
[----:B------:R-:W1:Y:S01]  /*bef0*/  @P1 LDC R5, c[0x0][0x450] ;  /* 0x00011400ff051b82 */ /* 0x000e620000000800 */
[----:B------:R-:W-:-:S04]  /*bf00*/  VIADD R7, R6, 0x80 ;  /* 0x0000008006077836 */ /* 0x000fc80000000000 */
[----:B0-----:R-:W-:-:S04]  /*bf10*/  @P1 IMAD.HI.U32 R8, R7, R8, RZ ;  /* 0x0000000807081227 */ /* 0x001fc800078e00ff */
[----:B------:R-:W-:Y:S01]  /*bf20*/  IMAD.MOV.U32 R6, RZ, RZ, R7 ;  /* 0x000000ffff067224 */ /* 0x000fe200078e0007 */
[----:B-1----:R-:W-:-:S05]  /*bf30*/  @P1 SHF.R.U32.HI R6, RZ, R5, R8 ;  /* 0x00000005ff061219 */ /* 0x002fca0000011608 */
        /* <DEDUP_REMOVED lines=24> */
[----:B------:R-:W0:Y:S01]  /*c0c0*/  SHFL.IDX PT, R3, R0, RZ, 0x181f ;  /* 0x00181fff00037589 */ /* 0x000e2200000e0000 */
[----:B------:R-:W-:-:S03]  /*c0d0*/  VIADD R8, R17, 0x10 ;  /* 0x0000001011087836 */ /* 0x000fc60000000000 */
        /* <DEDUP_REMOVED lines=9> */
[----:B-----5:R0:W-:Y:S01]  /*c170*/  @!P1 LDGSTS.E.BYPASS.LTC128B.128 [R10+0x8400], desc[UR48][R2.64], !P0 ;  /* 0x08400000020a9fae */ /* 0x0201e2000c101d70 */
[----:B------:R-:W-:Y:S01]  /*c180*/  ISETP.GE.AND P1, PT, R8, R7, PT ;  /* 0x000000070800720c */ /* 0x000fe20003f26270 */
[----:B------:R-:W-:Y:S02]  /*c190*/  VIADD R8, R17, 0x20 ;  /* 0x0000002011087836 */ /* 0x000fe40000000000 */
[----:B0-----:R-:W0:Y:S04]  /*c1a0*/  SHFL.IDX PT, R3, R0, 0x1, 0x181f ;  /* 0x00381f0000037f89 */ /* 0x001e2800000e0000 */
[----:B------:R-:W1:Y:S06]  /*c1b0*/  SHFL.IDX PT, R2, R4, 0x1, 0x181f ;  /* 0x00381f0004027f89 */ /* 0x000e6c00000e0000 */
[----:B0-----:R-:W-:-:S05]  /*c1c0*/  @!P1 LEA R3, P2, R20, R3, 0x1 ;  /* 0x0000000314039211 */ /* 0x001fca00078408ff */
[----:B-1----:R-:W-:-:S05]  /*c1d0*/  @!P1 IMAD.X R2, RZ, RZ, R2, P2 ;  /* 0x000000ffff029224 */ /* 0x002fca00010e0602 */
[----:B------:R-:W-:-:S04]  /*c1e0*/  @!P1 LOP3.LUT R3, R3, R2, RZ, 0x3c, !PT ;  /* 0x0000000203039212 */ /* 0x000fc800078e3cff */
[----:B------:R-:W-:-:S04]  /*c1f0*/  @!P1 LOP3.LUT R2, R3, R2, RZ, 0x3c, !PT ;  /* 0x0000000203029212 */ /* 0x000fc800078e3cff */
[----:B------:R-:W-:-:S05]  /*c200*/  @!P1 LOP3.LUT R3, R3, R2, RZ, 0x3c, !PT ;  /* 0x0000000203039212 */ /* 0x000fca00078e3cff */
[----:B------:R0:W-:Y:S01]  /*c210*/  @!P1 LDGSTS.E.BYPASS.LTC128B.128 [R10+0x8c00], desc[UR48][R2.64], !P0 ;  /* 0x08c00000020a9fae */ /* 0x0001e2000c101d70 */
        /* <DEDUP_REMOVED lines=43> */
[----:B------:R-:W1:Y:S04]  /*c4d0*/  SHFL.IDX PT, R2, R4, 0x6, 0x181f ;  /* 0x00d81f0004027f89 */ /* 0x000e6800000e0000 */
[----:B------:R-:W-:Y:S02]  /*c4e0*/  SHFL.IDX PT, R4, R4, 0x7, 0x181f ;  /* 0x00f81f0004047f89 */ /* 0x000fe400000e0000 */
[----:B0-----:R-:W-:-:S05]  /*c4f0*/  @!P1 LEA R3, P2, R20, R3, 0x1 ;  /* 0x0000000314039211 */ /* 0x001fca00078408ff */
[----:B-1----:R-:W-:Y:S01]  /*c500*/  @!P1 IMAD.X R2, RZ, RZ, R2, P2 ;  /* 0x000000ffff029224 */ /* 0x002fe200010e0602 */
[----:B------:R-:W-:Y:S01]  /*c510*/  ISETP.GE.AND P2, PT, R8, R7, PT ;  /* 0x000000070800720c */ /* 0x000fe20003f46270 */
[----:B------:R-:W-:-:S03]  /*c520*/  VIADD R8, R17, 0x70 ;  /* 0x0000007011087836 */ /* 0x000fc60000000000 */
[----:B------:R-:W-:-:S04]  /*c530*/  @!P1 LOP3.LUT R3, R3, R2, RZ, 0x3c, !PT ;  /* 0x0000000203039212 */ /* 0x000fc800078e3cff */
[----:B------:R-:W-:-:S04]  /*c540*/  @!P1 LOP3.LUT R2, R3, R2, RZ, 0x3c, !PT ;  /* 0x0000000203029212 */ /* 0x000fc800078e3cff */
[----:B------:R-:W-:-:S05]  /*c550*/  @!P1 LOP3.LUT R3, R3, R2, RZ, 0x3c, !PT ;  /* 0x0000000203039212 */ /* 0x000fca00078e3cff */
[----:B------:R0:W-:Y:S01]  /*c560*/  @!P1 LDGSTS.E.BYPASS.LTC128B.128 [R10+0xb400], desc[UR48][R2.64], !P0 ;  /* 0x0b400000020a9fae */ /* 0x0001e2000c101d70 */
[----:B------:R-:W-:-:S03]  /*c570*/  ISETP.GE.AND P1, PT, R8, R7, PT ;  /* 0x000000070800720c */ /* 0x000fc60003f26270 */
[----:B------:R-:W-:Y:S04]  /*c580*/  SHFL.IDX PT, R8, R5, RZ, 0x181f ;  /* 0x00181fff05087589 */ /* 0x000fe800000e0000 */
[----:B0-----:R-:W0:Y:S04]  /*c590*/  SHFL.IDX PT, R2, R0, 0x7, 0x181f ;  /* 0x00f81f0000027f89 */ /* 0x001e2800000e0000 */
[----:B------:R-:W1:Y:S02]  /*c5a0*/  SHFL.IDX PT, R0, R6, RZ, 0x181f ;  /* 0x00181fff06007589 */ /* 0x000e6400000e0000 */
[----:B0-----:R-:W-:-:S05]  /*c5b0*/  @!P1 LEA R2, P3, R20, R2, 0x1 ;  /* 0x0000000214029211 */ /* 0x001fca00078608ff */
[----:B------:R-:W-:-:S05]  /*c5c0*/  @!P1 IMAD.X R3, RZ, RZ, R4, P3 ;  /* 0x000000ffff039224 */ /* 0x000fca00018e0604 */
[----:B------:R0:W-:Y:S02]  /*c5d0*/  @!P1 LDGSTS.E.BYPASS.LTC128B.128 [R10+0xbc00], desc[UR48][R2.64], !P0 ;  /* 0x0bc00000020a9fae */ /* 0x0001e4000c101d70 */
[----:B0-----:R-:W-:-:S05]  /*c5e0*/  @!P2 LEA R2, P1, R20, R8, 0x1 ;  /* 0x000000081402a211 */ /* 0x001fca00078208ff */
[----:B-1----:R-:W-:Y:S02]  /*c5f0*/  @!P2 IMAD.X R3, RZ, RZ, R0, P1 ;  /* 0x000000ffff03a224 */ /* 0x002fe400008e0600 */
[----:B------:R-:W-:-:S03]  /*c600*/  VIADD R0, R17, 0x90 ;  /* 0x0000009011007836 */ /* 0x000fc60000000000 */
[----:B------:R0:W-:Y:S02]  /*c610*/  @!P2 LDGSTS.E.BYPASS.LTC128B.128 [R10+0xc400], desc[UR48][R2.64], !P0 ;  /* 0x0c400000020aafae */ /* 0x0001e4000c101d70 */
[----:B------:R-:W-:Y:S02]  /*c620*/  ISETP.GE.AND P1, PT, R0, R7, PT ;  /* 0x000000070000720c */ /* 0x000fe40003f26270 */
[----:B------:R-:W1:Y:S11]  /*c630*/  SHFL.IDX PT, R0, R6, 0x1, 0x181f ;  /* 0x00381f0006007f89 */ /* 0x000e7600000e0000 */
[----:B------:R-:W-:-:S05]  /*c640*/  @!P1 LEA R14, P2, R20, R14, 0x1 ;  /* 0x0000000e140e9211 */ /* 0x000fca00078408ff */
[----:B0-----:R-:W-:Y:S02]  /*c650*/  @!P1 IMAD.MOV.U32 R2, RZ, RZ, R14 ;  /* 0x000000ffff029224 */ /* 0x001fe400078e000e */
[----:B------:R-:W0:Y:S01]  /*c660*/  SHFL.IDX PT, R14, R5, 0x2, 0x181f ;  /* 0x00581f00050e7f89 */ /* 0x000e2200000e0000 */
[----:B-1----:R-:W-:Y:S02]  /*c670*/  @!P1 IMAD.X R9, RZ, RZ, R0, P2 ;  /* 0x000000ffff099224 */ /* 0x002fe400010e0600 */
[----:B------:R-:W-:Y:S02]  /*c680*/  VIADD R0, R17, 0xa0 ;  /* 0x000000a011007836 */ /* 0x000fe40000000000 */
[----:B------:R-:W-:-:S05]  /*c690*/  @!P1 IMAD.MOV.U32 R3, RZ, RZ, R9 ;  /* 0x000000ffff039224 */ /* 0x000fca00078e0009 */
[----:B------:R0:W-:Y:S01]  /*c6a0*/  @!P1 LDGSTS.E.BYPASS.LTC128B.128 [R10+0xcc00], desc[UR48][R2.64], !P0 ;  /* 0x0cc00000020a9fae */ /* 0x0001e2000c101d70 */
[----:B------:R-:W-:-:S03]  /*c6b0*/  ISETP.GE.AND P1, PT, R0, R7, PT ;  /* 0x000000070000720c */ /* 0x000fc60003f26270 */
[----:B------:R-:W1:Y:S04]  /*c6c0*/  SHFL.IDX PT, R0, R6, 0x2, 0x181f ;  /* 0x00581f0006007f89 */ /* 0x000e6800000e0000 */
[----:B------:R-:W2:Y:S06]  /*c6d0*/  SHFL.IDX PT, R6, R6, 0x3, 0x181f ;  /* 0x00781f0006067f89 */ /* 0x000eac00000e0000 */
[----:B0-----:R-:W-:-:S02]  /*c6e0*/  @!P1 LEA R2, P2, R20, R14, 0x1 ;  /* 0x0000000e14029211 */ /* 0x001fc400078408ff */
[----:B------:R0:W3:Y:S03]  /*c6f0*/  SHFL.IDX PT, R14, R5, 0x3, 0x181f ;  /* 0x00781f00050e7f89 */ /* 0x0000e600000e0000 */
[----:B-1----:R-:W-:-:S05]  /*c700*/  @!P1 IMAD.X R3, RZ, RZ, R0, P2 ;  /* 0x000000ffff039224 */ /* 0x002fca00010e0600 */
[----:B--2---:R0:W-:Y:S03]  /*c710*/  @!P1 LDGSTS.E.BYPASS.LTC128B.128 [R10+0xd400], desc[UR48][R2.64], !P0 ;  /* 0x0d400000020a9fae */ /* 0x0041e6000c101d70 */
.L_x_14838:
[----:B------:R-:W-:-:S05]  /*c720*/  VIADD R0, R17, 0xb0 ;  /* 0x000000b011007836 */ /* 0x000fca0000000000 */
[----:B------:R-:W-:Y:S01]  /*c730*/  ISETP.GE.AND P1, PT, R0, R7, PT ;  /* 0x000000070000720c */ /* 0x000fe20003f26270 */
[----:B------:R-:W-:-:S12]  /*c740*/  VIADD R0, R22, 0x16800 ;  /* 0x0001680016007836 */ /* 0x000fd80000000000 */
[----:B0--3--:R-:W-:-:S05]  /*c750*/  @!P1 LEA R2, P2, R20, R14, 0x1 ;  /* 0x0000000e14029211 */ /* 0x009fca00078408ff */
[----:B------:R-:W-:-:S05]  /*c760*/  @!P1 IMAD.X R3, RZ, RZ, R6, P2 ;  /* 0x000000ffff039224 */ /* 0x000fca00010e0606 */
[----:B------:R-:W-:Y:S01]  /*c770*/  @!PT LDS RZ, [RZ] ;  /* 0x00000000fffff984 */ /* 0x000fe20000000800 */
[----:B------:R-:W-:Y:S01]  /*c780*/  @!PT LDS RZ, [RZ] ;  /* 0x00000000fffff984 */ /* 0x000fe20000000800 */
[----:B------:R-:W-:Y:S01]  /*c790*/  @!PT LDS RZ, [RZ] ;  /* 0x00000000fffff984 */ /* 0x000fe20000000800 */
[----:B------:R0:W-:Y:S01]  /*c7a0*/  @!P1 LDGSTS.E.BYPASS.LTC128B.128 [R10+0xdc00], desc[UR48][R2.64], !P0 ;  /* 0x0dc00000020a9fae */ /* 0x0001e2000c101d70 */
[----:B------:R-:W-:Y:S01]  /*c7b0*/  PLOP3.LUT P0, PT, PT, PT, PT, 0x80, 0x0 ;  /* 0x000000000000781c */ /* 0x000fe20003f0f070 */
[----:B------:R-:W-:-:S12]  /*c7c0*/  NOP ;  /* 0x0000000000007918 */ /* 0x000fd80000000000 */
.L_x_14724:
        /* <DEDUP_REMOVED lines=20> */
.L_x_14839:
[----:B------:R-:W-:Y:S05]  /*c910*/  BSYNC B0 ;  /* 0x0000000000007941 */ /* 0x000fea0003800000 */
.L_x_14725:
        /* <DEDUP_REMOVED lines=41> */
.L_x_14733:
[----:B------:R-:W-:Y:S01]  /*cbb0*/  IMAD R2, R8, 0x8, R22 ;  /* 0x0000000808027824 */ /* 0x000fe200078e0216 */
[----:B0-----:R-:W-:Y:S01]  /*cbc0*/  SHF.L.U32 R3, R9, 0x1f, RZ ;  /* 0x0000001f09037819 */ /* 0x001fe200000006ff */
[----:B------:R-:W-:Y:S03]  /*cbd0*/  BSSY B3, `(.L_x_14734) ;  /* 0x0000003000037945 */ /* 0x000fe60003800000 */
[----:B------:R-:W0:Y:S02]  /*cbe0*/  SYNCS.PHASECHK.TRANS64.TRYWAIT P0, [R2+URZ+0x16840], R3 ;  /* 0x01684003020075a7 */ /* 0x000e24000800017f */
[----:B0-----:R-:W-:Y:S05]  /*cbf0*/  @!P0 BRA `(.L_x_14735) ;  /* 0x0000003800e08947 */ /* 0x001fea0003800000 */
.L_x_14840:
[----:B------:R-:W-:Y:S05]  /*cc00*/  BSYNC B3 ;  /* 0x0000000000037941 */ /* 0x000fea0003800000 */
.L_x_14734:
        /* <DEDUP_REMOVED lines=12> */
.L_x_14737:
[----:B------:R-:W-:Y:S05]  /*ccd0*/  BSYNC B3 ;  /* 0x0000000000037941 */ /* 0x000fea0003800000 */
.L_x_14736:
        /* <DEDUP_REMOVED lines=11> */
.L_x_14738:
        /* <DEDUP_REMOVED lines=15> */
.L_x_14841:
[----:B------:R-:W-:Y:S05]  /*ce80*/  BSYNC B3 ;  /* 0x0000000000037941 */ /* 0x000fea0003800000 */
.L_x_14739:
        /* <DEDUP_REMOVED lines=12> */
.L_x_14742:
[----:B------:R-:W-:Y:S05]  /*cf50*/  BSYNC B3 ;  /* 0x0000000000037941 */ /* 0x000fea0003800000 */
.L_x_14741:
[----:B------:R-:W-:Y:S01]  /*cf60*/  R2UR UR6, R12 ;  /* 0x000000000c0672ca */ /* 0x000fe200000e0000 */
[--C-:B0-----:R-:W-:Y:S01]  /*cf70*/  IMAD R2, R23, 0x4000, R22.reuse ;  /* 0x0000400017027824 */ /* 0x101fe200078e0216 */
        /* <DEDUP_REMOVED lines=9> */
.L_x_14743:
        /* <DEDUP_REMOVED lines=12> */
.L_x_14732:
[----:B------:R-:W-:Y:S05]  /*d0d0*/  BSYNC B1 ;  /* 0x0000000000017941 */ /* 0x000fea0003800000 */
.L_x_14731:
[----:B------:R-:W2:Y:S01]  /*d0e0*/  LDL.LU R2, [R1+0xc] ;  /* 0x00000c0001027983 */ /* 0x000ea20000300800 */
[----:B------:R-:W-:Y:S02]  /*d0f0*/  IMAD.MOV.U32 R23, RZ, RZ, R8 ;  /* 0x000000ffff177224 */ /* 0x000fe400078e0008 */
[----:B------:R-:W-:Y:S02]  /*d100*/  IMAD.MOV.U32 R27, RZ, RZ, R9 ;  /* 0x000000ffff1b7224 */ /* 0x000fe400078e0009 */
[----:B--2---:R-:W-:-:S07]  /*d110*/  VIADD R6, R2, 0xfffffffd ;  /* 0xfffffffd02067836 */ /* 0x004fce0000000000 */
.L_x_14730:
[----:B------:R-:W-:Y:S05]  /*d120*/  BSYNC B2 ;  /* 0x0000000000027941 */ /* 0x000fea0003800000 */
.L_x_14729:
[----:B------:R-:W-:-:S13]  /*d130*/  ISETP.NE.AND P0, PT, R7, RZ, PT ;  /* 0x000000ff0700720c */ /* 0x000fda0003f05270 */
[----:B------:R-:W-:Y:S05]  /*d140*/  @!P0 BRA `(.L_x_14728) ;  /* 0x0000000c00988947 */ /* 0x000fea0003800000 */
[----:B------:R-:W-:-:S07]  /*d150*/  IMAD.MOV.U32 R4, RZ, RZ, R24 ;  /* 0x000000ffff047224 */ /* 0x000fce00078e0018 */
.L_x_14770:
        /* <DEDUP_REMOVED lines=32> */
.L_x_14746:
[----:B------:R-:W-:Y:S01]  /*d360*/  IMAD R2, R7, 0x8, R22 ;  /* 0x0000000807027824 */ /* 0x000fe200078e0216 */
[----:B0-----:R-:W-:Y:S01]  /*d370*/  SHF.L.U32 R3, R8, 0x1f, RZ ;  /* 0x0000001f08037819 */ /* 0x001fe200000006ff */
[----:B------:R-:W-:Y:S03]  /*d380*/  BSSY B2, `(.L_x_14747) ;  /* 0x0000003000027945 */ /* 0x000fe60003800000 */
[----:B------:R-:W0:Y:S02]  /*d390*/  SYNCS.PHASECHK.TRANS64.TRYWAIT P0, [R2+URZ+0x16840], R3 ;  /* 0x01684003020075a7 */ /* 0x000e24000800017f */
[----:B0-----:R-:W-:Y:S05]  /*d3a0*/  @!P0 BRA `(.L_x_14748) ;  /* 0x00000034001c8947 */ /* 0x001fea0003800000 */
.L_x_14842:
[----:B------:R-:W-:Y:S05]  /*d3b0*/  BSYNC B2 ;  /* 0x0000000000027941 */ /* 0x000fea0003800000 */
.L_x_14747:
        /* <DEDUP_REMOVED lines=12> */
.L_x_14750:
[----:B------:R-:W-:Y:S05]  /*d480*/  BSYNC B2 ;  /* 0x0000000000027941 */ /* 0x000fea0003800000 */
.L_x_14749:
        /* <DEDUP_REMOVED lines=11> */
.L_x_14751:
        /* <DEDUP_REMOVED lines=15> */
.L_x_14843:
[----:B------:R-:W-:Y:S05]  /*d630*/  BSYNC B2 ;  /* 0x0000000000027941 */ /* 0x000fea0003800000 */
.L_x_14752:
        /* <DEDUP_REMOVED lines=11> */
.L_x_14755:
[----:B------:R-:W-:Y:S05]  /*d6f0*/  BSYNC B2 ;  /* 0x0000000000027941 */ /* 0x000fea0003800000 */
.L_x_14754:
        /* <DEDUP_REMOVED lines=10> */
.L_x_14756:
        /* <DEDUP_REMOVED lines=12> */
.L_x_14745:
[----:B------:R-:W-:Y:S05]  /*d860*/  BSYNC B1 ;  /* 0x0000000000017941 */ /* 0x000fea0003800000 */
.L_x_14744:
        /* <DEDUP_REMOVED lines=31> */
.L_x_14759:
[----:B------:R-:W-:Y:S01]  /*da60*/  IMAD R2, R23, 0x8, R22 ;  /* 0x0000000817027824 */ /* 0x000fe200078e0216 */
[----:B0-----:R-:W-:Y:S01]  /*da70*/  SHF.L.U32 R3, R27, 0x1f, RZ ;  /* 0x0000001f1b037819 */ /* 0x001fe200000006ff */
[----:B------:R-:W-:Y:S03]  /*da80*/  BSSY B2, `(.L_x_14760) ;  /* 0x0000003000027945 */ /* 0x000fe60003800000 */
[----:B------:R-:W0:Y:S02]  /*da90*/  SYNCS.PHASECHK.TRANS64.TRYWAIT P0, [R2+URZ+0x16840], R3 ;  /* 0x01684003020075a7 */ /* 0x000e24000800017f */
[----:B0-----:R-:W-:Y:S05]  /*daa0*/  @!P0 BRA `(.L_x_14761) ;  /* 0x0000002c00848947 */ /* 0x001fea0003800000 */
.L_x_14844:
[----:B------:R-:W-:Y:S05]  /*dab0*/  BSYNC B2 ;  /* 0x0000000000027941 */ /* 0x000fea0003800000 */
.L_x_14760:
        /* <DEDUP_REMOVED lines=12> */
.L_x_14763:
[----:B------:R-:W-:Y:S05]  /*db80*/  BSYNC B2 ;  /* 0x0000000000027941 */ /* 0x000fea0003800000 */
.L_x_14762:
        /* <DEDUP_REMOVED lines=12> */
.L_x_14764:
        /* <DEDUP_REMOVED lines=15> */
.L_x_14845:
[----:B------:R-:W-:Y:S05]  /*dd40*/  BSYNC B2 ;  /* 0x0000000000027941 */ /* 0x000fea0003800000 */
.L_x_14765:
        /* <DEDUP_REMOVED lines=11> */
.L_x_14768:
[----:B------:R-:W-:Y:S05]  /*de00*/  BSYNC B2 ;  /* 0x0000000000027941 */ /* 0x000fea0003800000 */
.L_x_14767:
        /* <DEDUP_REMOVED lines=10> */
.L_x_14769:
        /* <DEDUP_REMOVED lines=12> */
.L_x_14758:
[----:B------:R-:W-:Y:S05]  /*df70*/  BSYNC B1 ;  /* 0x0000000000017941 */ /* 0x000fea0003800000 */
.L_x_14757:
[C---:B------:R-:W-:Y:S01]  /*df80*/  ISETP.GT.AND P0, PT, R6.reuse, 0x1, PT ;  /* 0x000000010600780c */ /* 0x040fe20003f04270 */
[----:B------:R-:W-:-:S12]  /*df90*/  VIADD R6, R6, 0xfffffffe ;  /* 0xfffffffe06067836 */ /* 0x000fd80000000000 */
[----:B------:R-:W-:Y:S05]  /*dfa0*/  @P0 BRA `(.L_x_14770) ;  /* 0xfffffff0006c0947 */ /* 0x000fea000383ffff */
.L_x_14728:
[----:B------:R-:W-:Y:S05]  /*dfb0*/  BSYNC B0 ;  /* 0x0000000000007941 */ /* 0x000fea0003800000 */
.L_x_14727:
        /* <DEDUP_REMOVED lines=17> */
.L_x_14772:
[----:B------:R-:W-:Y:S05]  /*e0d0*/  BSYNC B0 ;  /* 0x0000000000007941 */ /* 0x000fea0003800000 */
.L_x_14771:
        /* <DEDUP_REMOVED lines=10> */
.L_x_14846:
[----:B------:R-:W-:Y:S05]  /*e180*/  BSYNC B1 ;  /* 0x0000000000017941 */ /* 0x000fea0003800000 */
.L_x_14775:
        /* <DEDUP_REMOVED lines=9> */
.L_x_14778:
[----:B------:R-:W-:Y:S05]  /*e220*/  BSYNC B1 ;  /* 0x0000000000017941 */ /* 0x000fea0003800000 */
.L_x_14777:
        /* <DEDUP_REMOVED lines=10> */
.L_x_14779:
        /* <DEDUP_REMOVED lines=10> */
.L_x_14774:
[----:B------:R-:W-:Y:S05]  /*e370*/  BSYNC B0 ;  /* 0x0000000000007941 */ /* 0x000fea0003800000 */
.L_x_14773:
[----:B------:R-:W-:-:S05]  /*e380*/  VIADD R23, R23, 0x1 ;  /* 0x0000000117177836 */ /* 0x000fca0000000000 */
[----:B------:R-:W-:-:S04]  /*e390*/  ISETP.NE.AND P0, PT, R23, 0x2, PT ;  /* 0x000000021700780c */ /* 0x000fc80003f05270 */
[----:B------:R-:W-:Y:S02]  /*e3a0*/  SEL R0, RZ, 0x1, P0 ;  /* 0x00000001ff007807 */ /* 0x000fe40000000000 */
[----:B------:R-:W-:Y:S02]  /*e3b0*/  SEL R23, R23, RZ, P0 ;  /* 0x000000ff17177207 */ /* 0x000fe40000000000 */
[----:B------:R-:W-:-:S07]  /*e3c0*/  LOP3.LUT R27, R27, R0, RZ, 0x3c, !PT ;  /* 0x000000001b1b7212 */ /* 0x000fce00078e3cff */
.L_x_14709:
[----:B------:R-:W-:Y:S05]  /*e3d0*/  BSYNC B7 ;  /* 0x0000000000077941 */ /* 0x000fea0003800000 */
.L_x_14707:
        /* <DEDUP_REMOVED lines=9> */
[----:B------:R2:W3:Y:S01]  /*e470*/  LDS.128 R16, [R22+0x168d0] ;  /* 0x0168d00016107984 */ /* 0x0004e20000000c00 */
[----:B------:R-:W-:Y:S06]  /*e480*/  BAR.ARV 0x4, 0x200 ;  /* 0x0108000000007b1d */ /* 0x000fec0000002000 */
[----:B------:R-:W-:Y:S05]  /*e490*/  BRA `(.L_x_14781) ;  /* 0x0000000800cc7947 */ /* 0x000fea0003800000 */
.L_x_14780:
        /* <DEDUP_REMOVED lines=36> */
.L_x_14856:
[----:B------:R-:W-:Y:S02]  /*e6e0*/  ULDC UR4, c[0x0][0xc38] ;  /* 0x00030e0000047ab9 */ /* 0x000fe40000000800 */
[----:B------:R-:W-:-:S04]  /*e6f0*/  IMAD.U32 R4, RZ, RZ, UR4 ;  /* 0x00000004ff047e24 */ /* 0x000fc8000f8e00ff */
[----:B--2---:R-:W-:-:S04]  /*e700*/  IMAD R14, R14, R4, RZ ;  /* 0x000000040e0e7224 */ /* 0x004fc800078e02ff */
[----:B------:R-:W-:-:S05]  /*e710*/  IMAD.IADD R5, R5, 0x1, R14 ;  /* 0x0000000105057824 */ /* 0x000fca00078e020e */
[----:B------:R-:W-:-:S13]  /*e720*/  ISETP.GT.AND P6, PT, R5, R0, PT ;  /* 0x000000000500720c */ /* 0x000fda0003fc4270 */
[----:B------:R-:W-:Y:S05]  /*e730*/  @P6 BRA `(.L_x_14783) ;  /* 0x00000000009c6947 */ /* 0x000fea0003800000 */
.L_x_14788:
        /* <DEDUP_REMOVED lines=14> */
.L_x_14786:
[----:B------:R-:W-:Y:S05]  /*e820*/  BSYNC B0 ;  /* 0x0000000000007941 */ /* 0x000fea0003800000 */
.L_x_14785:
[----:B------:R-:W-:-:S03]  /*e830*/  UMOV UR4, 0xffffffff ;  /* 0xffffffff00047882 */ /* 0x000fc60000000000 */
[----:B------:R-:W-:Y:S05]  /*e840*/  BRA.DIV UR4, `(.L_x_14787) ;  /* 0x00000026047c7947 */ /* 0x000fea000b800000 */
[----:B-----5:R-:W2:Y:S02]  /*e850*/  SHFL.UP PT, R14, R17, 0x1, RZ ;  /* 0x04200000110e7989 */ /* 0x020ea400000e00ff */
        /* <DEDUP_REMOVED lines=15> */
.L_x_14864:
[----:B------:R-:W-:Y:S02]  /*e950*/  ULDC UR4, c[0x0][0xc38] ;  /* 0x00030e0000047ab9 */ /* 0x000fe40000000800 */
[----:B------:R-:W-:-:S04]  /*e960*/  IMAD.U32 R4, RZ, RZ, UR4 ;  /* 0x00000004ff047e24 */ /* 0x000fc8000f8e00ff */
[----:B--2---:R-:W-:-:S04]  /*e970*/  IMAD R14, R14, R4, RZ ;  /* 0x000000040e0e7224 */ /* 0x004fc800078e02ff */
[----:B------:R-:W-:-:S05]  /*e980*/  IMAD.IADD R5, R14, 0x1, R5 ;  /* 0x000000010e057824 */ /* 0x000fca00078e0205 */
[----:B------:R-:W-:-:S13]  /*e990*/  ISETP.GT.AND P6, PT, R5, R0, PT ;  /* 0x000000000500720c */ /* 0x000fda0003fc4270 */
[----:B------:R-:W-:Y:S05]  /*e9a0*/  @!P6 BRA `(.L_x_14788) ;  /* 0xfffffffc0064e947 */ /* 0x000fea000383ffff */
.L_x_14783:
        /* <DEDUP_REMOVED lines=8> */
.L_x_14868:
[----:B------:R-:W-:Y:S01]  /*ea30*/  ISETP.NE.AND P0, PT, R3, RZ, PT ;  /* 0x000000ff0300720c */ /* 0x000fe20003f05270 */
[----:B------:R-:W-:-:S12]  /*ea40*/  IMAD.MOV.U32 R14, RZ, RZ, RZ ;  /* 0x000000ffff0e7224 */ /* 0x000fd800078e00ff */
[----:B------:R-:W-:Y:S05]  /*ea50*/  @!P0 BRA `(.L_x_14790) ;  /* 0x0000000000108947 */ /* 0x000fea0003800000 */
[----:B------:R-:W-:Y:S01]  /*ea60*/  UMOV UR4, 0xffffffff ;  /* 0xffffffff00047882 */ /* 0x000fe20000000000 */
[----:B------:R-:W-:Y:S02]  /*ea70*/  VIADD R12, R6, 0xffffffff ;  /* 0xffffffff060c7836 */ /* 0x000fe40000000000 */
[----:B------:R-:W-:Y:S05]  /*ea80*/  BRA.DIV UR4, `(.L_x_14791) ;  /* 0x0000002604f07947 */ /* 0x000fea000b800000 */
[----:B------:R4:W0:Y:S02]  /*ea90*/  SHFL.IDX PT, R14, R2, R12, 0x1f ;  /* 0x00001f0c020e7589 */ /* 0x00082400000e0000 */
.L_x_14790:
[----:B0---4-:R-:W0:Y:S01]  /*eaa0*/  LDC.64 R2, c[0x0][0xc90] ;  /* 0x00032400ff027b82 */ /* 0x011e220000000a00 */
[----:B------:R-:W-:-:S04]  /*eab0*/  IMAD.IADD R19, R6, 0x1, R19 ;  /* 0x0000000106137824 */ /* 0x000fc800078e0213 */
[----:B0-----:R-:W-:-:S05]  /*eac0*/  IMAD.WIDE R2, R19, 0x4, R2 ;  /* 0x0000000413027825 */ /* 0x001fca00078e0202 */
[----:B------:R0:W2:Y:S01]  /*ead0*/  LDG.E R7, desc[UR48][R2.64] ;  /* 0x0000003002077981 */ /* 0x0000a2000c1e1900 */
[----:B------:R-:W-:Y:S02]  /*eae0*/  IMAD R16, R14, R4, R5 ;  /* 0x000000040e107224 */ /* 0x000fe400078e0205 */
[----:B0-----:R-:W-:Y:S02]  /*eaf0*/  IMAD.MOV.U32 R2, RZ, RZ, RZ ;  /* 0x000000ffff027224 */ /* 0x001fe400078e00ff */
[----:B--23--:R-:W-:-:S05]  /*eb00*/  IMAD R6, R17, R7, RZ ;  /* 0x0000000711067224 */ /* 0x00cfca00078e02ff */
[----:B------:R-:W-:-:S04]  /*eb10*/  IABS R8, R6 ;  /* 0x0000000600087213 */ /* 0x000fc80000000000 */
[----:B-1----:R-:W0:Y:S08]  /*eb20*/  I2F.RP R9, R8 ;  /* 0x0000000800097306 */ /* 0x002e300000209400 */
        /* <DEDUP_REMOVED lines=57> */
.L_x_14784:
[----:B------:R-:W-:Y:S01]  /*eec0*/  UMOV UR4, URZ ;  /* 0x0000003f00047c82 */ /* 0x000fe20008000000 */
[----:B------:R-:W-:Y:S01]  /*eed0*/  UMOV UR5, URZ ;  /* 0x0000003f00057c82 */ /* 0x000fe20008000000 */
[----:B------:R-:W-:Y:S01]  /*eee0*/  ULDC UR6, c[0x0][0xc3c] ;  /* 0x00030f0000067ab9 */ /* 0x000fe20000000800 */
[----:B------:R-:W-:Y:S02]  /*eef0*/  IMAD.MOV.U32 R16, RZ, RZ, R0 ;  /* 0x000000ffff107224 */ /* 0x000fe400078e0000 */
[----:B------:R-:W-:Y:S02]  /*ef00*/  IMAD.U32 R17, RZ, RZ, UR4 ;  /* 0x00000004ff117e24 */ /* 0x000fe4000f8e00ff */
[----:B------:R-:W-:Y:S02]  /*ef10*/  IMAD.U32 R18, RZ, RZ, UR5 ;  /* 0x00000005ff127e24 */ /* 0x000fe4000f8e00ff */
[----:B------:R-:W-:-:S07]  /*ef20*/  IMAD.U32 R19, RZ, RZ, UR6 ;  /* 0x00000006ff137e24 */ /* 0x000fce000f8e00ff */
.L_x_14792:
        /* <DEDUP_REMOVED lines=10> */
.L_x_14781:
[----:B------:R-:W-:Y:S02]  /*efd0*/  ULDC UR4, c[0x0][0xc3c] ;  /* 0x00030f0000047ab9 */ /* 0x000fe40000000800 */
[----:B---3--:R-:W-:-:S13]  /*efe0*/  ISETP.GE.AND P0, PT, R19, UR4, PT ;  /* 0x0000000413007c0c */ /* 0x008fda000bf06270 */
[----:B------:R-:W-:Y:S05]  /*eff0*/  @!P0 BRA `(.L_x_14793) ;  /* 0xffffffb800608947 */ /* 0x000fea000383ffff */
[----:B------:R-:W-:Y:S05]  /*f000*/  BSYNC B8 ;  /* 0x0000000000087941 */ /* 0x000fea0003800000 */
.L_x_14703:
        /* <DEDUP_REMOVED lines=12> */
.L_x_14871:
[----:B------:R-:W-:Y:S05]  /*f0d0*/  BSYNC B0 ;  /* 0x0000000000007941 */ /* 0x000fea0003800000 */
.L_x_14794:
[----:B------:R-:W-:-:S03]  /*f0e0*/  UMOV UR4, 0xffffffff ;  /* 0xffffffff00047882 */ /* 0x000fc60000000000 */
[----:B------:R-:W-:Y:S05]  /*f0f0*/  BRA.DIV UR4, `(.L_x_14796) ;  /* 0x00000022048c7947 */ /* 0x000fea000b800000 */
[----:B0-----:R-:W0:Y:S02]  /*f100*/  S2R R0, SR_TID.X ;  /* 0x0000000000007919 */ /* 0x001e240000002100 */
[----:B0-----:R-:W-:-:S04]  /*f110*/  SHF.R.U32.HI R0, RZ, 0x5, R0 ;  /* 0x00000005ff007819 */ /* 0x001fc80000011600 */
[----:B------:R-:W-:-:S05]  /*f120*/  LOP3.LUT R0, R0, 0x3, RZ, 0xc0, !PT ;  /* 0x0000000300007812 */ /* 0x000fca00078ec0ff */
[----:B------:R0:W1:Y:S02]  /*f130*/  SHFL.IDX PT, R14, R0, RZ, 0x1f ;  /* 0x00001fff000e7589 */ /* 0x00006400000e0000 */
.L_x_14874:
[----:B-1----:R-:W-:Y:S01]  /*f140*/  ISETP.NE.AND P0, PT, R14, RZ, PT ;  /* 0x000000ff0e00720c */ /* 0x002fe20003f05270 */
[----:B------:R-:W-:-:S12]  /*f150*/  BSSY B0, `(.L_x_14797) ;  /* 0x0000024000007945 */ /* 0x000fd80003800000 */
[----:B------:R-:W-:Y:S05]  /*f160*/  @P0 BRA `(.L_x_14798) ;  /* 0x0000000000880947 */ /* 0x000fea0003800000 */
[----:B------:R-:W-:-:S03]  /*f170*/  UMOV UR4, 0xffffffff ;  /* 0xffffffff00047882 */ /* 0x000fc60000000000 */
[----:B------:R-:W-:Y:S05]  /*f180*/  BRA.DIV UR4, `(.L_x_14799) ;  /* 0x00000022049c7947 */ /* 0x000fea000b800000 */
[----:B------:R-:W-:-:S13]  /*f190*/  ELECT P6, URZ, PT ;  /* 0x00000000003f782f */ /* 0x000fda00038c0000 */
.L_x_14877:
[----:B------:R-:W-:Y:S05]  /*f1a0*/  @!P6 BRA `(.L_x_14798) ;  /* 0x000000000078e947 */ /* 0x000fea0003800000 */
[----:B------:R-:W-:-:S06]  /*f1b0*/  ULOP3.LUT UR4, UR36, 0x2, URZ, 0xfc, !UPT ;  /* 0x0000000224047892 */ /* 0x000fcc000f8efc3f */
[----:B0-----:R-:W-:-:S05]  /*f1c0*/  IMAD.U32 R0, RZ, RZ, UR4 ;  /* 0x00000004ff007e24 */ /* 0x001fca000f8e00ff */
[----:B------:R-:W-:-:S13]  /*f1d0*/  ISETP.NE.AND P2, PT, R0, 0x3, PT ;  /* 0x000000030000780c */ /* 0x000fda0003f45270 */
[----:B------:R-:W-:Y:S05]  /*f1e0*/  @!P2 BRA `(.L_x_14800) ;  /* 0x000000000004a947 */ /* 0x000fea0003800000 */
[----:B------:R-:W-:Y:S01]  /*f1f0*/  BPT.TRAP 0x1 ;  /* 0x000000040000795c */ /* 0x000fe20000300000 */
.L_x_14800:
        /* <DEDUP_REMOVED lines=12> */
.L_x_14878:
[----:B------:R-:W1:Y:S02]  /*f2c0*/  SYNCS.PHASECHK.TRANS64.TRYWAIT P0, [R7+URZ], R2 ;  /* 0x00000002070075a7 */ /* 0x000e64000800017f */
[----:B-1----:R-:W-:Y:S05]  /*f2d0*/  @!P0 BRA `(.L_x_14802) ;  /* 0x00000020007c8947 */ /* 0x002fea0003800000 */
.L_x_14879:
[----:B------:R-:W-:Y:S05]  /*f2e0*/  @!P2 BRA `(.L_x_14803) ;  /* 0x000000000004a947 */ /* 0x000fea0003800000 */
[----:B------:R-:W-:Y:S01]  /*f2f0*/  BPT.TRAP 0x1 ;  /* 0x000000040000795c */ /* 0x000fe20000300000 */
.L_x_14803:
[----:B------:R-:W-:-:S04]  /*f300*/  VIADD R0, R9, 0x16860 ;  /* 0x0001686009007836 */ /* 0x000fc80000000000 */
[----:B------:R-:W-:-:S04]  /*f310*/  IMAD R4, R23, 0x8, R0 ;  /* 0x0000000817047824 */ /* 0x000fc800078e0200 */
[----:B------:R-:W3:Y:S02]  /*f320*/  SYNCS.PHASECHK.TRANS64.TRYWAIT P0, [R4+URZ], R3 ;  /* 0x00000003040075a7 */ /* 0x000ee4000800017f */
[----:B---3--:R-:W-:Y:S05]  /*f330*/  @!P0 BRA `(.L_x_14804) ;  /* 0x0000002000788947 */ /* 0x008fea0003800000 */
.L_x_14880:
[----:B------:R-:W-:-:S07]  /*f340*/  IMAD R5, R5, 0x8, R0 ;  /* 0x0000000805057824 */ /* 0x000fce00078e0200 */
.L_x_14805:
[----:B----4-:R4:W0:Y:S02]  /*f350*/  SYNCS.PHASECHK.TRANS64.TRYWAIT P0, [R5+URZ], R2 ;  /* 0x00000002050075a7 */ /* 0x010824000800017f */
[----:B0-----:R-:W-:Y:S05]  /*f360*/  @!P0 NANOSLEEP.SYNCS 0x989680 ;  /* 0x009896800000895d */ /* 0x001fea0003900000 */
[----:B------:R-:W0:Y:S02]  /*f370*/  @!P0 SYNCS.PHASECHK.TRANS64 P0, [R5+URZ], R2 ;  /* 0x00000002050085a7 */ /* 0x000e24000800007f */
[----:B0-----:R-:W-:Y:S05]  /*f380*/  @!P0 BRA `(.L_x_14805) ;  /* 0xfffffffc00f08947 */ /* 0x001fea000383ffff */
.L_x_14798:
[----:B------:R-:W-:Y:S05]  /*f390*/  BSYNC B0 ;  /* 0x0000000000007941 */ /* 0x000fea0003800000 */
.L_x_14797:
[----:B------:R-:W-:Y:S05]  /*f3a0*/  EXIT ;  /* 0x000000000000794d */ /* 0x000fea0003800000 */
.L_x_14657:
[----:B0-----:R-:W-:-:S04]  /*f3b0*/  IMAD.U32 R3, RZ, RZ, UR45 ;  /* 0x0000002dff037e24 */ /* 0x001fc8000f8e00ff */
[----:B------:R0:W1:Y:S03]  /*f3c0*/  SYNCS.PHASECHK.TRANS64.TRYWAIT P1, [R3+URZ+0x16800], R0 ;  /* 0x01680000030075a7 */ /* 0x000066000802017f */
[----:B-1----:R-:W-:Y:S05]  /*f3d0*/  @!P1 NANOSLEEP.SYNCS 0x989680 ;  /* 0x009896800000995d */ /* 0x002fea0003900000 */
[----:B------:R-:W1:Y:S02]  /*f3e0*/  @!P1 SYNCS.PHASECHK.TRANS64 P1, [R3+URZ+0x16800], R0 ;  /* 0x01680000030095a7 */ /* 0x000e64000802007f */
[----:B-1----:R-:W-:Y:S05]  /*f3f0*/  @!P1 BRA `(.L_x_14657) ;  /* 0xfffffffc00ec9947 */ /* 0x002fea000383ffff */
[----:B------:R-:W-:Y:S05]  /*f400*/  BRA `(.L_x_14806) ;  /* 0xffffff2000e47947 */ /* 0x000fea000383ffff */
.L_x_14661:
[----:B-1----:R1:W2:Y:S02]  /*f410*/  SYNCS.PHASECHK.TRANS64.TRYWAIT P2, [R2+URZ+0x16830], R3 ;  /* 0x01683003020075a7 */ /* 0x0022a4000804017f */
[----:B--2---:R-:W-:Y:S05]  /*f420*/  @!P2 NANOSLEEP.SYNCS 0x989680 ;  /* 0x009896800000a95d */ /* 0x004fea0003900000 */
[----:B------:R-:W2:Y:S02]  /*f430*/  @!P2 SYNCS.PHASECHK.TRANS64 P2, [R2+URZ+0x16830], R3 ;  /* 0x016830030200a5a7 */ /* 0x000ea4000804007f */
[----:B--2---:R-:W-:Y:S05]  /*f440*/  @!P2 BRA `(.L_x_14661) ;  /* 0xfffffffc00f0a947 */ /* 0x004fea000383ffff */
[----:B------:R-:W-:Y:S05]  /*f450*/  BRA `(.L_x_14660) ;  /* 0xffffff2400087947 */ /* 0x000fea000383ffff */
.L_x_14666:
[----:B-1----:R-:W-:-:S04]  /*f460*/  IMAD.U32 R7, RZ, RZ, UR6 ;  /* 0x00000006ff077e24 */ /* 0x002fc8000f8e00ff */
[----:B------:R1:W2:Y:S03]  /*f470*/  SYNCS.PHASECHK.TRANS64.TRYWAIT P3, [R7+URZ+0x16830], R0 ;  /* 0x01683000070075a7 */ /* 0x0002a6000806017f */
[----:B--2---:R-:W-:Y:S05]  /*f480*/  @!P3 NANOSLEEP.SYNCS 0x989680 ;  /* 0x009896800000b95d */ /* 0x004fea0003900000 */
[----:B------:R-:W2:Y:S02]  /*f490*/  @!P3 SYNCS.PHASECHK.TRANS64 P3, [R7+URZ+0x16830], R0 ;  /* 0x016830000700b5a7 */ /* 0x000ea4000806007f */
[----:B--2---:R-:W-:Y:S05]  /*f4a0*/  @!P3 BRA `(.L_x_14666) ;  /* 0xfffffffc00ecb947 */ /* 0x004fea000383ffff */
[----:B------:R-:W-:Y:S05]  /*f4b0*/  BRA `(.L_x_14663) ;  /* 0xffffff4400607947 */ /* 0x000fea000383ffff */
.L_x_14670:
[----:B-1----:R-:W-:-:S04]  /*f4c0*/  IMAD.U32 R7, RZ, RZ, UR6 ;  /* 0x00000006ff077e24 */ /* 0x002fc8000f8e00ff */
[----:B------:R1:W2:Y:S03]  /*f4d0*/  SYNCS.PHASECHK.TRANS64.TRYWAIT P3, [R7+URZ+0x16850], R0 ;  /* 0x01685000070075a7 */ /* 0x0002a6000806017f */
[----:B--2---:R-:W-:Y:S05]  /*f4e0*/  @!P3 NANOSLEEP.SYNCS 0x989680 ;  /* 0x009896800000b95d */ /* 0x004fea0003900000 */
[----:B------:R-:W2:Y:S02]  /*f4f0*/  @!P3 SYNCS.PHASECHK.TRANS64 P3, [R7+URZ+0x16850], R0 ;  /* 0x016850000700b5a7 */ /* 0x000ea4000806007f */
[----:B--2---:R-:W-:Y:S05]  /*f500*/  @!P3 BRA `(.L_x_14670) ;  /* 0xfffffffc00ecb947 */ /* 0x004fea000383ffff */
[----:B------:R-:W-:Y:S05]  /*f510*/  BRA `(.L_x_14667) ;  /* 0xffffff4400d07947 */ /* 0x000fea000383ffff */
.L_x_14676:
[----:B-1----:R-:W-:-:S04]  /*f520*/  IMAD.U32 R9, RZ, RZ, UR6 ;  /* 0x00000006ff097e24 */ /* 0x002fc8000f8e00ff */
[----:B------:R1:W2:Y:S03]  /*f530*/  SYNCS.PHASECHK.TRANS64.TRYWAIT P2, [R9+URZ+0x16830], R0 ;  /* 0x01683000090075a7 */ /* 0x0002a6000804017f */
[----:B--2---:R-:W-:Y:S05]  /*f540*/  @!P2 NANOSLEEP.SYNCS 0x989680 ;  /* 0x009896800000a95d */ /* 0x004fea0003900000 */
[----:B------:R-:W2:Y:S02]  /*f550*/  @!P2 SYNCS.PHASECHK.TRANS64 P2, [R9+URZ+0x16830], R0 ;  /* 0x016830000900a5a7 */ /* 0x000ea4000804007f */
[----:B--2---:R-:W-:Y:S05]  /*f560*/  @!P2 BRA `(.L_x_14676) ;  /* 0xfffffffc00eca947 */ /* 0x004fea000383ffff */
[----:B------:R-:W-:Y:S05]  /*f570*/  BRA `(.L_x_14673) ;  /* 0xffffff6800bc7947 */ /* 0x000fea000383ffff */
.L_x_14680:
[----:B-1----:R-:W-:-:S04]  /*f580*/  IMAD.U32 R9, RZ, RZ, UR6 ;  /* 0x00000006ff097e24 */ /* 0x002fc8000f8e00ff */
[----:B------:R1:W2:Y:S03]  /*f590*/  SYNCS.PHASECHK.TRANS64.TRYWAIT P2, [R9+URZ+0x16850], R0 ;  /* 0x01685000090075a7 */ /* 0x0002a6000804017f */
[----:B--2---:R-:W-:Y:S05]  /*f5a0*/  @!P2 NANOSLEEP.SYNCS 0x989680 ;  /* 0x009896800000a95d */ /* 0x004fea0003900000 */
[----:B------:R-:W2:Y:S02]  /*f5b0*/  @!P2 SYNCS.PHASECHK.TRANS64 P2, [R9+URZ+0x16850], R0 ;  /* 0x016850000900a5a7 */ /* 0x000ea4000804007f */
[----:B--2---:R-:W-:Y:S05]  /*f5c0*/  @!P2 BRA `(.L_x_14680) ;  /* 0xfffffffc00eca947 */ /* 0x004fea000383ffff */
[----:B------:R-:W-:Y:S05]  /*f5d0*/  BRA `(.L_x_14677) ;  /* 0xffffff6c002c7947 */ /* 0x000fea000383ffff */
.L_x_14685:
[----:B-1----:R-:W-:-:S04]  /*f5e0*/  IMAD.U32 R5, RZ, RZ, UR5 ;  /* 0x00000005ff057e24 */ /* 0x002fc8000f8e00ff */
[----:B------:R1:W2:Y:S03]  /*f5f0*/  SYNCS.PHASECHK.TRANS64.TRYWAIT P0, [R5+URZ+0x16850], R4 ;  /* 0x01685004050075a7 */ /* 0x0002a6000800017f */
[----:B--2---:R-:W-:Y:S05]  /*f600*/  @!P0 NANOSLEEP.SYNCS 0x989680 ;  /* 0x009896800000895d */ /* 0x004fea0003900000 */
[----:B------:R-:W2:Y:S02]  /*f610*/  @!P0 SYNCS.PHASECHK.TRANS64 P0, [R5+URZ+0x16850], R4 ;  /* 0x01685004050085a7 */ /* 0x000ea4000800007f */
[----:B--2---:R-:W-:Y:S05]  /*f620*/  @!P0 BRA `(.L_x_14685) ;  /* 0xfffffffc00ec8947 */ /* 0x004fea000383ffff */
[----:B------:R-:W-:Y:S05]  /*f630*/  BRA `(.L_x_14684) ;  /* 0xffffff8400907947 */ /* 0x000fea000383ffff */
.L_x_14715:
        /* <DEDUP_REMOVED lines=11> */
.L_x_14808:
[----:B------:R-:W-:Y:S05]  /*f6f0*/  BSYNC B0 ;  /* 0x0000000000007941 */ /* 0x000fea0003800000 */
.L_x_14807:
[----:B------:R-:W-:Y:S05]  /*f700*/  BRA `(.L_x_14809) ;  /* 0xffffffbc00847947 */ /* 0x000fea000383ffff */
.L_x_14717:
[----:B------:R-:W-:Y:S01]  /*f710*/  BSSY B0, `(.L_x_14810) ;  /* 0x0000006000007945 */ /* 0x000fe20003800000 */
[----:B------:R-:W-:-:S07]  /*f720*/  IMAD.MOV.U32 R15, RZ, RZ, -0x1 ;  /* 0xffffffffff0f7424 */ /* 0x000fce00078e00ff */
[----:B012---:R-:W-:Y:S05]  /*f730*/  WARPSYNC.COLLECTIVE R15, `(.L_x_14811) ;  /* 0x000000000f0c7348 */ /* 0x007fea0003c00000 */
[----:B------:R-:W-:Y:S02]  /*f740*/  ELECT P6, UR62, PT ;  /* 0x00000000003e782f */ /* 0x000fe400038c0000 */
[----:B------:R-:W-:Y:S01]  /*f750*/  MOV R14, UR62 ;  /* 0x0000003e000e7c02 */ /* 0x000fe20008000f00 */
[----:B012---:R-:W-:Y:S10]  /*f760*/  ENDCOLLECTIVE ;  /* 0x000000000000791b */ /* 0x007ff40003800000 */
.L_x_14811:
[----:B------:R-:W-:Y:S05]  /*f770*/  BSYNC B0 ;  /* 0x0000000000007941 */ /* 0x000fea0003800000 */
.L_x_14810:
[----:B------:R-:W-:Y:S05]  /*f780*/  BRA `(.L_x_14812) ;  /* 0xffffffbc00847947 */ /* 0x000fea000383ffff */
.L_x_14719:
[----:B--2---:R2:W3:Y:S02]  /*f790*/  SYNCS.PHASECHK.TRANS64.TRYWAIT P0, [R3+URZ+0x16840], R0 ;  /* 0x01684000030075a7 */ /* 0x0044e4000800017f */
[----:B---3--:R-:W-:Y:S05]  /*f7a0*/  @!P0 NANOSLEEP.SYNCS 0x989680 ;  /* 0x009896800000895d */ /* 0x008fea0003900000 */
[----:B------:R-:W3:Y:S02]  /*f7b0*/  @!P0 SYNCS.PHASECHK.TRANS64 P0, [R3+URZ+0x16840], R0 ;  /* 0x01684000030085a7 */ /* 0x000ee4000800007f */
[----:B---3--:R-:W-:Y:S05]  /*f7c0*/  @!P0 BRA `(.L_x_14719) ;  /* 0xfffffffc00f08947 */ /* 0x008fea000383ffff */
[----:B------:R-:W-:Y:S05]  /*f7d0*/  BRA `(.L_x_14813) ;  /* 0xffffffbc00d47947 */ /* 0x000fea000383ffff */
.L_x_14723:
        /* <DEDUP_REMOVED lines=12> */
.L_x_14814:
[----:B------:R-:W-:Y:S02]  /*f8a0*/  IMAD.MOV.U32 R13, RZ, RZ, R0 ;  /* 0x000000ffff0d7224 */ /* 0x000fe400078e0000 */
[----:B------:R-:W-:-:S07]  /*f8b0*/  IMAD.MOV.U32 R2, RZ, RZ, R14 ;  /* 0x000000ffff027224 */ /* 0x000fce00078e000e */
[----:B------:R-:W-:Y:S05]  /*f8c0*/  WARPSYNC.COLLECTIVE R15, `(.L_x_14815) ;  /* 0x000000000f087348 */ /* 0x000fea0003c00000 */
[----:B------:R0:W1:Y:S02]  /*f8d0*/  SHFL.IDX P6, R14, R13, R12, R11 ;  /* 0x0000000c0d0e7389 */ /* 0x00006400000c000b */
[----:B01----:R-:W-:Y:S01]  /*f8e0*/  ENDCOLLECTIVE ;  /* 0x000000000000791b */ /* 0x003fe20003800000 */
.L_x_14815:
[----:B------:R-:W-:Y:S02]  /*f8f0*/  IMAD.MOV.U32 R13, RZ, RZ, R4 ;  /* 0x000000ffff0d7224 */ /* 0x000fe400078e0004 */
[----:B------:R-:W-:Y:S02]  /*f900*/  IMAD.MOV.U32 R12, RZ, RZ, 0x1 ;  /* 0x00000001ff0c7424 */ /* 0x000fe400078e00ff */
[----:B------:R-:W-:-:S07]  /*f910*/  IMAD.MOV.U32 R3, RZ, RZ, R14 ;  /* 0x000000ffff037224 */ /* 0x000fce00078e000e */
[----:B------:R-:W-:Y:S05]  /*f920*/  WARPSYNC.COLLECTIVE R15, `(.L_x_14816) ;  /* 0x000000000f087348 */ /* 0x000fea0003c00000 */
[----:B------:R0:W1:Y:S02]  /*f930*/  SHFL.IDX P6, R14, R13, R12, R11 ;  /* 0x0000000c0d0e7389 */ /* 0x00006400000c000b */
[----:B01----:R-:W-:Y:S01]  /*f940*/  ENDCOLLECTIVE ;  /* 0x000000000000791b */ /* 0x003fe20003800000 */
.L_x_14816:
        /* <DEDUP_REMOVED lines=16> */
.L_x_14817:
[----:B------:R-:W-:Y:S02]  /*fa50*/  IMAD.MOV.U32 R13, RZ, RZ, R4 ;  /* 0x000000ffff0d7224 */ /* 0x000fe400078e0004 */
[----:B------:R-:W-:Y:S02]  /*fa60*/  IMAD.MOV.U32 R12, RZ, RZ, 0x2 ;  /* 0x00000002ff0c7424 */ /* 0x000fe400078e00ff */
[----:B------:R-:W-:-:S07]  /*fa70*/  IMAD.MOV.U32 R3, RZ, RZ, R14 ;  /* 0x000000ffff037224 */ /* 0x000fce00078e000e */
[----:B------:R-:W-:Y:S05]  /*fa80*/  WARPSYNC.COLLECTIVE R15, `(.L_x_14818) ;  /* 0x000000000f087348 */ /* 0x000fea0003c00000 */
[----:B------:R0:W1:Y:S02]  /*fa90*/  SHFL.IDX P6, R14, R13, R12, R11 ;  /* 0x0000000c0d0e7389 */ /* 0x00006400000c000b */
[----:B01----:R-:W-:Y:S01]  /*faa0*/  ENDCOLLECTIVE ;  /* 0x000000000000791b */ /* 0x003fe20003800000 */
.L_x_14818:
        /* <DEDUP_REMOVED lines=16> */
.L_x_14819:
[----:B------:R-:W-:Y:S02]  /*fbb0*/  IMAD.MOV.U32 R13, RZ, RZ, R4 ;  /* 0x000000ffff0d7224 */ /* 0x000fe400078e0004 */
[----:B------:R-:W-:Y:S02]  /*fbc0*/  IMAD.MOV.U32 R12, RZ, RZ, 0x3 ;  /* 0x00000003ff0c7424 */ /* 0x000fe400078e00ff */
[----:B------:R-:W-:-:S07]  /*fbd0*/  IMAD.MOV.U32 R3, RZ, RZ, R14 ;  /* 0x000000ffff037224 */ /* 0x000fce00078e000e */
[----:B------:R-:W-:Y:S05]  /*fbe0*/  WARPSYNC.COLLECTIVE R15, `(.L_x_14820) ;  /* 0x000000000f087348 */ /* 0x000fea0003c00000 */
[----:B------:R0:W1:Y:S02]  /*fbf0*/  SHFL.IDX P6, R14, R13, R12, R11 ;  /* 0x0000000c0d0e7389 */ /* 0x00006400000c000b */
[----:B01----:R-:W-:Y:S01]  /*fc00*/  ENDCOLLECTIVE ;  /* 0x000000000000791b */ /* 0x003fe20003800000 */
.L_x_14820:
        /* <DEDUP_REMOVED lines=16> */
.L_x_14821:
[----:B------:R-:W-:Y:S02]  /*fd10*/  IMAD.MOV.U32 R13, RZ, RZ, R4 ;  /* 0x000000ffff0d7224 */ /* 0x000fe400078e0004 */
[----:B------:R-:W-:Y:S02]  /*fd20*/  IMAD.MOV.U32 R12, RZ, RZ, 0x4 ;  /* 0x00000004ff0c7424 */ /* 0x000fe400078e00ff */
[----:B------:R-:W-:-:S07]  /*fd30*/  IMAD.MOV.U32 R3, RZ, RZ, R14 ;  /* 0x000000ffff037224 */ /* 0x000fce00078e000e */
[----:B------:R-:W-:Y:S05]  /*fd40*/  WARPSYNC.COLLECTIVE R15, `(.L_x_14822) ;  /* 0x000000000f087348 */ /* 0x000fea0003c00000 */
[----:B------:R0:W1:Y:S02]  /*fd50*/  SHFL.IDX P6, R14, R13, R12, R11 ;  /* 0x0000000c0d0e7389 */ /* 0x00006400000c000b */
[----:B01----:R-:W-:Y:S01]  /*fd60*/  ENDCOLLECTIVE ;  /* 0x000000000000791b */ /* 0x003fe20003800000 */
.L_x_14822:
        /* <DEDUP_REMOVED lines=16> */
.L_x_14823:
[----:B------:R-:W-:Y:S02]  /*fe70*/  IMAD.MOV.U32 R13, RZ, RZ, R4 ;  /* 0x000000ffff0d7224 */ /* 0x000fe400078e0004 */
[----:B------:R-:W-:Y:S02]  /*fe80*/  IMAD.MOV.U32 R12, RZ, RZ, 0x5 ;  /* 0x00000005ff0c7424 */ /* 0x000fe400078e00ff */
[----:B------:R-:W-:-:S07]  /*fe90*/  IMAD.MOV.U32 R3, RZ, RZ, R14 ;  /* 0x000000ffff037224 */ /* 0x000fce00078e000e */
[----:B------:R-:W-:Y:S05]  /*fea0*/  WARPSYNC.COLLECTIVE R15, `(.L_x_14824) ;  /* 0x000000000f087348 */ /* 0x000fea0003c00000 */
[----:B------:R0:W1:Y:S02]  /*feb0*/  SHFL.IDX P6, R14, R13, R12, R11 ;  /* 0x0000000c0d0e7389 */ /* 0x00006400000c000b */
[----:B01----:R-:W-:Y:S01]  /*fec0*/  ENDCOLLECTIVE ;  /* 0x000000000000791b */ /* 0x003fe20003800000 */
.L_x_14824:
        /* <DEDUP_REMOVED lines=16> */
.L_x_14825:
[----:B------:R-:W-:Y:S02]  /*ffd0*/  IMAD.MOV.U32 R13, RZ, RZ, R4 ;  /* 0x000000ffff0d7224 */ /* 0x000fe400078e0004 */
[----:B------:R-:W-:Y:S02]  /*ffe0*/  IMAD.MOV.U32 R12, RZ, RZ, 0x6 ;  /* 0x00000006ff0c7424 */ /* 0x000fe400078e00ff */
[----:B------:R-:W-:-:S07]  /*fff0*/  IMAD.MOV.U32 R3, RZ, RZ, R14 ;  /* 0x000000ffff037224 */ /* 0x000fce00078e000e */
[----:B------:R-:W-:Y:S05]  /*10000*/  WARPSYNC.COLLECTIVE R15, `(.L_x_14826) ;  /* 0x000000000f087348 */ /* 0x000fea0003c00000 */
[----:B------:R0:W1:Y:S02]  /*10010*/  SHFL.IDX P6, R14, R13, R12, R11 ;  /* 0x0000000c0d0e7389 */ /* 0x00006400000c000b */
[----:B01----:R-:W-:Y:S01]  /*10020*/  ENDCOLLECTIVE ;  /* 0x000000000000791b */ /* 0x003fe20003800000 */
.L_x_14826:
        /* <DEDUP_REMOVED lines=15> */
.L_x_14827:
[----:B------:R-:W-:Y:S02]  /*10120*/  IMAD.MOV.U32 R13, RZ, RZ, R4 ;  /* 0x000000ffff0d7224 */ /* 0x000fe400078e0004 */
[----:B------:R-:W-:Y:S02]  /*10130*/  IMAD.MOV.U32 R12, RZ, RZ, 0x7 ;  /* 0x00000007ff0c7424 */ /* 0x000fe400078e00ff */
[----:B------:R-:W-:-:S07]  /*10140*/  IMAD.MOV.U32 R3, RZ, RZ, R14 ;  /* 0x000000ffff037224 */ /* 0x000fce00078e000e */
[----:B------:R-:W-:Y:S05]  /*10150*/  WARPSYNC.COLLECTIVE R15, `(.L_x_14828) ;  /* 0x000000000f087348 */ /* 0x000fea0003c00000 */
[----:B------:R0:W1:Y:S02]  /*10160*/  SHFL.IDX P6, R14, R13, R12, R11 ;  /* 0x0000000c0d0e7389 */ /* 0x00006400000c000b */
[----:B01----:R-:W-:Y:S01]  /*10170*/  ENDCOLLECTIVE ;  /* 0x000000000000791b */ /* 0x003fe20003800000 */
.L_x_14828:
        /* <DEDUP_REMOVED lines=11> */
.L_x_14829:
        /* <DEDUP_REMOVED lines=13> */
.L_x_14830:
        /* <DEDUP_REMOVED lines=11> */
.L_x_14831:
[----:B------:R-:W-:Y:S02]  /*103b0*/  IMAD.MOV.U32 R13, RZ, RZ, R6 ;  /* 0x000000ffff0d7224 */ /* 0x000fe400078e0006 */
[----:B------:R-:W-:Y:S02]  /*103c0*/  IMAD.MOV.U32 R12, RZ, RZ, 0x1 ;  /* 0x00000001ff0c7424 */ /* 0x000fe400078e00ff */
[----:B------:R-:W-:-:S07]  /*103d0*/  IMAD.MOV.U32 R8, RZ, RZ, R14 ;  /* 0x000000ffff087224 */ /* 0x000fce00078e000e */
[----:B------:R-:W-:Y:S05]  /*103e0*/  WARPSYNC.COLLECTIVE R15, `(.L_x_14832) ;  /* 0x000000000f087348 */ /* 0x000fea0003c00000 */
[----:B------:R0:W1:Y:S02]  /*103f0*/  SHFL.IDX P6, R14, R13, R12, R11 ;  /* 0x0000000c0d0e7389 */ /* 0x00006400000c000b */
[----:B01----:R-:W-:Y:S01]  /*10400*/  ENDCOLLECTIVE ;  /* 0x000000000000791b */ /* 0x003fe20003800000 */
.L_x_14832:
        /* <DEDUP_REMOVED lines=13> */
.L_x_14833:
[----:B------:R-:W-:Y:S02]  /*104e0*/  IMAD.MOV.U32 R13, RZ, RZ, R6 ;  /* 0x000000ffff0d7224 */ /* 0x000fe400078e0006 */
[----:B------:R-:W-:Y:S01]  /*104f0*/  IMAD.MOV.U32 R12, RZ, RZ, 0x2 ;  /* 0x00000002ff0c7424 */ /* 0x000fe200078e00ff */
[----:B------:R-:W-:-:S05]  /*10500*/  @!P1 LEA R14, P2, R20, R14, 0x1 ;  /* 0x0000000e140e9211 */ /* 0x000fca00078408ff */
[----:B------:R-:W-:-:S08]  /*10510*/  @!P1 IMAD.MOV.U32 R2, RZ, RZ, R14 ;  /* 0x000000ffff029224 */ /* 0x000fd000078e000e */
[----:B------:R-:W-:Y:S05]  /*10520*/  WARPSYNC.COLLECTIVE R15, `(.L_x_14834) ;  /* 0x000000000f087348 */ /* 0x000fea0003c00000 */
[----:B------:R0:W1:Y:S02]  /*10530*/  SHFL.IDX P6, R14, R13, R12, R11 ;  /* 0x0000000c0d0e7389 */ /* 0x00006400000c000b */
[----:B01----:R-:W-:Y:S01]  /*10540*/  ENDCOLLECTIVE ;  /* 0x000000000000791b */ /* 0x003fe20003800000 */
.L_x_14834:
        /* <DEDUP_REMOVED lines=12> */
.L_x_14835:
[----:B------:R-:W-:Y:S01]  /*10610*/  ISETP.GE.AND P1, PT, R2, R7, PT ;  /* 0x000000070200720c */ /* 0x000fe20003f26270 */
[----:B------:R-:W-:Y:S02]  /*10620*/  IMAD.MOV.U32 R13, RZ, RZ, R6 ;  /* 0x000000ffff0d7224 */ /* 0x000fe400078e0006 */
[----:B------:R-:W-:-:S10]  /*10630*/  IMAD.MOV.U32 R12, RZ, RZ, 0x3 ;  /* 0x00000003ff0c7424 */ /* 0x000fd400078e00ff */
[----:B------:R-:W-:-:S13]  /*10640*/  @!P1 LEA R2, P2, R20, R14, 0x1 ;  /* 0x0000000e14029211 */ /* 0x000fda00078408ff */
[----:B------:R-:W-:Y:S05]  /*10650*/  WARPSYNC.COLLECTIVE R15, `(.L_x_14836) ;  /* 0x000000000f087348 */ /* 0x000fea0003c00000 */
[----:B------:R0:W1:Y:S02]  /*10660*/  SHFL.IDX P6, R14, R13, R12, R11 ;  /* 0x0000000c0d0e7389 */ /* 0x00006400000c000b */
[----:B01----:R-:W-:Y:S01]  /*10670*/  ENDCOLLECTIVE ;  /* 0x000000000000791b */ /* 0x003fe20003800000 */
.L_x_14836:
        /* <DEDUP_REMOVED lines=10> */
.L_x_14837:
[----:B------:R-:W-:Y:S05]  /*10720*/  BRA `(.L_x_14838) ;  /* 0xffffffbc00fc7947 */ /* 0x000fea000383ffff */
.L_x_14726:
[----:B0-----:R0:W1:Y:S02]  /*10730*/  SYNCS.PHASECHK.TRANS64.TRYWAIT P0, [R22+URZ+0x16820], R3 ;  /* 0x01682003160075a7 */ /* 0x001064000800017f */
[----:B-1----:R-:W-:Y:S05]  /*10740*/  @!P0 NANOSLEEP.SYNCS 0x989680 ;  /* 0x009896800000895d */ /* 0x002fea0003900000 */
[----:B------:R-:W1:Y:S02]  /*10750*/  @!P0 SYNCS.PHASECHK.TRANS64 P0, [R22+URZ+0x16820], R3 ;  /* 0x01682003160085a7 */ /* 0x000e64000800007f */
[----:B-1----:R-:W-:Y:S05]  /*10760*/  @!P0 BRA `(.L_x_14726) ;  /* 0xfffffffc00f08947 */ /* 0x002fea000383ffff */
[----:B------:R-:W-:Y:S05]  /*10770*/  BRA `(.L_x_14839) ;  /* 0xffffffc000647947 */ /* 0x000fea000383ffff */
.L_x_14735:
[----:B0-----:R0:W2:Y:S02]  /*10780*/  SYNCS.PHASECHK.TRANS64.TRYWAIT P0, [R2+URZ+0x16840], R3 ;  /* 0x01684003020075a7 */ /* 0x0010a4000800017f */
[----:B--2---:R-:W-:Y:S05]  /*10790*/  @!P0 NANOSLEEP.SYNCS 0x989680 ;  /* 0x009896800000895d */ /* 0x004fea0003900000 */
[----:B------:R-:W2:Y:S02]  /*107a0*/  @!P0 SYNCS.PHASECHK.TRANS64 P0, [R2+URZ+0x16840], R3 ;  /* 0x01684003020085a7 */ /* 0x000ea4000800007f */
[----:B--2---:R-:W-:Y:S05]  /*107b0*/  @!P0 BRA `(.L_x_14735) ;  /* 0xfffffffc00f08947 */ /* 0x004fea000383ffff */
[----:B------:R-:W-:Y:S05]  /*107c0*/  BRA `(.L_x_14840) ;  /* 0xffffffc4000c7947 */ /* 0x000fea000383ffff */
.L_x_14740:
[----:B0-----:R0:W1:Y:S02]  /*107d0*/  SYNCS.PHASECHK.TRANS64.TRYWAIT P0, [R3+URZ+0x60], R2 ;  /* 0x00006002030075a7 */ /* 0x001064000800017f */
[----:B-1----:R-:W-:Y:S05]  /*107e0*/  @!P0 NANOSLEEP.SYNCS 0x989680 ;  /* 0x009896800000895d */ /* 0x002fea0003900000 */
[----:B------:R-:W1:Y:S02]  /*107f0*/  @!P0 SYNCS.PHASECHK.TRANS64 P0, [R3+URZ+0x60], R2 ;  /* 0x00006002030085a7 */ /* 0x000e64000800007f */
[----:B-1----:R-:W-:Y:S05]  /*10800*/  @!P0 BRA `(.L_x_14740) ;  /* 0xfffffffc00f08947 */ /* 0x002fea000383ffff */
[----:B------:R-:W-:Y:S05]  /*10810*/  BRA `(.L_x_14841) ;  /* 0xffffffc400987947 */ /* 0x000fea000383ffff */
.L_x_14748:
[----:B0-----:R0:W2:Y:S02]  /*10820*/  SYNCS.PHASECHK.TRANS64.TRYWAIT P0, [R2+URZ+0x16840], R3 ;  /* 0x01684003020075a7 */ /* 0x0010a4000800017f */
[----:B--2---:R-:W-:Y:S05]  /*10830*/  @!P0 NANOSLEEP.SYNCS 0x989680 ;  /* 0x009896800000895d */ /* 0x004fea0003900000 */
[----:B------:R-:W2:Y:S02]  /*10840*/  @!P0 SYNCS.PHASECHK.TRANS64 P0, [R2+URZ+0x16840], R3 ;  /* 0x01684003020085a7 */ /* 0x000ea4000800007f */
[----:B--2---:R-:W-:Y:S05]  /*10850*/  @!P0 BRA `(.L_x_14748) ;  /* 0xfffffffc00f08947 */ /* 0x004fea000383ffff */
[----:B------:R-:W-:Y:S05]  /*10860*/  BRA `(.L_x_14842) ;  /* 0xffffffc800d07947 */ /* 0x000fea000383ffff */
.L_x_14753:
[----:B0-----:R0:W1:Y:S02]  /*10870*/  SYNCS.PHASECHK.TRANS64.TRYWAIT P0, [R10+URZ+0x60], R27 ;  /* 0x0000601b0a0075a7 */ /* 0x001064000800017f */
[----:B-1----:R-:W-:Y:S05]  /*10880*/  @!P0 NANOSLEEP.SYNCS 0x989680 ;  /* 0x009896800000895d */ /* 0x002fea0003900000 */
[----:B------:R-:W1:Y:S02]  /*10890*/  @!P0 SYNCS.PHASECHK.TRANS64 P0, [R10+URZ+0x60], R27 ;  /* 0x0000601b0a0085a7 */ /* 0x000e64000800007f */
[----:B-1----:R-:W-:Y:S05]  /*108a0*/  @!P0 BRA `(.L_x_14753) ;  /* 0xfffffffc00f08947 */ /* 0x002fea000383ffff */
[----:B------:R-:W-:Y:S05]  /*108b0*/  BRA `(.L_x_14843) ;  /* 0xffffffcc005c7947 */ /* 0x000fea000383ffff */
.L_x_14761:
[----:B0-----:R0:W2:Y:S02]  /*108c0*/  SYNCS.PHASECHK.TRANS64.TRYWAIT P0, [R2+URZ+0x16840], R3 ;  /* 0x01684003020075a7 */ /* 0x0010a4000800017f */
[----:B--2---:R-:W-:Y:S05]  /*108d0*/  @!P0 NANOSLEEP.SYNCS 0x989680 ;  /* 0x009896800000895d */ /* 0x004fea0003900000 */
[----:B------:R-:W2:Y:S02]  /*108e0*/  @!P0 SYNCS.PHASECHK.TRANS64 P0, [R2+URZ+0x16840], R3 ;  /* 0x01684003020085a7 */ /* 0x000ea4000800007f */
[----:B--2---:R-:W-:Y:S05]  /*108f0*/  @!P0 BRA `(.L_x_14761) ;  /* 0xfffffffc00f08947 */ /* 0x004fea000383ffff */
[----:B------:R-:W-:Y:S05]  /*10900*/  BRA `(.L_x_14844) ;  /* 0xffffffd000687947 */ /* 0x000fea000383ffff */
.L_x_14766:
[----:B0-----:R0:W1:Y:S02]  /*10910*/  SYNCS.PHASECHK.TRANS64.TRYWAIT P0, [R8+URZ+0x60], R3 ;  /* 0x00006003080075a7 */ /* 0x001064000800017f */
[----:B-1----:R-:W-:Y:S05]  /*10920*/  @!P0 NANOSLEEP.SYNCS 0x989680 ;  /* 0x009896800000895d */ /* 0x002fea0003900000 */
[----:B------:R-:W1:Y:S02]  /*10930*/  @!P0 SYNCS.PHASECHK.TRANS64 P0, [R8+URZ+0x60], R3 ;  /* 0x00006003080085a7 */ /* 0x000e64000800007f */
[----:B-1----:R-:W-:Y:S05]  /*10940*/  @!P0 BRA `(.L_x_14766) ;  /* 0xfffffffc00f08947 */ /* 0x002fea000383ffff */
[----:B------:R-:W-:Y:S05]  /*10950*/  BRA `(.L_x_14845) ;  /* 0xffffffd000f87947 */ /* 0x000fea000383ffff */
.L_x_14776:
[----:B0-----:R0:W1:Y:S02]  /*10960*/  SYNCS.PHASECHK.TRANS64.TRYWAIT P0, [R3+URZ+0x16860], R0 ;  /* 0x01686000030075a7 */ /* 0x001064000800017f */
[----:B-1----:R-:W-:Y:S05]  /*10970*/  @!P0 NANOSLEEP.SYNCS 0x989680 ;  /* 0x009896800000895d */ /* 0x002fea0003900000 */
[----:B------:R-:W1:Y:S02]  /*10980*/  @!P0 SYNCS.PHASECHK.TRANS64 P0, [R3+URZ+0x16860], R0 ;  /* 0x01686000030085a7 */ /* 0x000e64000800007f */
[----:B-1----:R-:W-:Y:S05]  /*10990*/  @!P0 BRA `(.L_x_14776) ;  /* 0xfffffffc00f08947 */ /* 0x002fea000383ffff */
[----:B------:R-:W-:Y:S05]  /*109a0*/  BRA `(.L_x_14846) ;  /* 0xffffffd400f47947 */ /* 0x000fea000383ffff */
.L_x_14782:
        /* <DEDUP_REMOVED lines=8> */
.L_x_14848:
[----:B------:R-:W-:Y:S05]  /*10a30*/  BSYNC B0 ;  /* 0x0000000000007941 */ /* 0x000fea0003800000 */
.L_x_14847:
        /* <DEDUP_REMOVED lines=9> */
.L_x_14849:
        /* <DEDUP_REMOVED lines=18> */
.L_x_14850:
[----:B------:R-:W-:Y:S01]  /*10bf0*/  IMAD.MOV.U32 R12, RZ, RZ, 0x2 ;  /* 0x00000002ff0c7424 */ /* 0x000fe200078e00ff */
[----:B------:R-:W-:-:S05]  /*10c00*/  SEL R4, R14, RZ, P1 ;  /* 0x000000ff0e047207 */ /* 0x000fca0000800000 */
[----:B------:R-:W-:-:S04]  /*10c10*/  IMAD.IADD R4, R17, 0x1, R4 ;  /* 0x0000000111047824 */ /* 0x000fc800078e0204 */
[----:B------:R-:W-:-:S07]  /*10c20*/  IMAD.MOV.U32 R13, RZ, RZ, R4 ;  /* 0x000000ffff0d7224 */ /* 0x000fce00078e0004 */
[----:B------:R-:W-:Y:S05]  /*10c30*/  WARPSYNC.COLLECTIVE R15, `(.L_x_14851) ;  /* 0x000000000f087348 */ /* 0x000fea0003c00000 */
[----:B------:R0:W1:Y:S02]  /*10c40*/  SHFL.UP P6, R14, R13, R12, R11 ;  /* 0x0400000c0d0e7389 */ /* 0x00006400000c000b */
[----:B01----:R-:W-:Y:S01]  /*10c50*/  ENDCOLLECTIVE ;  /* 0x000000000000791b */ /* 0x003fe20003800000 */
.L_x_14851:
[----:B------:R-:W-:Y:S01]  /*10c60*/  IMAD.MOV.U32 R12, RZ, RZ, 0x4 ;  /* 0x00000004ff0c7424 */ /* 0x000fe200078e00ff */
[----:B------:R-:W-:-:S05]  /*10c70*/  SEL R3, R14, RZ, P2 ;  /* 0x000000ff0e037207 */ /* 0x000fca0001000000 */
[----:B------:R-:W-:-:S04]  /*10c80*/  IMAD.IADD R6, R4, 0x1, R3 ;  /* 0x0000000104067824 */ /* 0x000fc800078e0203 */
[----:B------:R-:W-:-:S07]  /*10c90*/  IMAD.MOV.U32 R13, RZ, RZ, R6 ;  /* 0x000000ffff0d7224 */ /* 0x000fce00078e0006 */
[----:B------:R-:W-:Y:S05]  /*10ca0*/  WARPSYNC.COLLECTIVE R15, `(.L_x_14852) ;  /* 0x000000000f087348 */ /* 0x000fea0003c00000 */
[----:B------:R0:W1:Y:S02]  /*10cb0*/  SHFL.UP P6, R14, R13, R12, R11 ;  /* 0x0400000c0d0e7389 */ /* 0x00006400000c000b */
[----:B01----:R-:W-:Y:S01]  /*10cc0*/  ENDCOLLECTIVE ;  /* 0x000000000000791b */ /* 0x003fe20003800000 */
.L_x_14852:
[----:B------:R-:W-:Y:S01]  /*10cd0*/  IMAD.MOV.U32 R12, RZ, RZ, 0x8 ;  /* 0x00000008ff0c7424 */ /* 0x000fe200078e00ff */
[----:B------:R-:W-:-:S05]  /*10ce0*/  SEL R3, R14, RZ, P3 ;  /* 0x000000ff0e037207 */ /* 0x000fca0001800000 */
[----:B------:R-:W-:-:S04]  /*10cf0*/  IMAD.IADD R2, R6, 0x1, R3 ;  /* 0x0000000106027824 */ /* 0x000fc800078e0203 */
[----:B------:R-:W-:-:S07]  /*10d00*/  IMAD.MOV.U32 R13, RZ, RZ, R2 ;  /* 0x000000ffff0d7224 */ /* 0x000fce00078e0002 */
[----:B------:R-:W-:Y:S05]  /*10d10*/  WARPSYNC.COLLECTIVE R15, `(.L_x_14853) ;  /* 0x000000000f087348 */ /* 0x000fea0003c00000 */
[----:B------:R0:W1:Y:S02]  /*10d20*/  SHFL.UP P6, R14, R13, R12, R11 ;  /* 0x0400000c0d0e7389 */ /* 0x00006400000c000b */
[----:B01----:R-:W-:Y:S01]  /*10d30*/  ENDCOLLECTIVE ;  /* 0x000000000000791b */ /* 0x003fe20003800000 */
.L_x_14853:
[----:B------:R-:W-:Y:S01]  /*10d40*/  IMAD.MOV.U32 R12, RZ, RZ, 0x10 ;  /* 0x00000010ff0c7424 */ /* 0x000fe200078e00ff */
[----:B------:R-:W-:-:S05]  /*10d50*/  SEL R3, R14, RZ, P4 ;  /* 0x000000ff0e037207 */ /* 0x000fca0002000000 */
[----:B------:R-:W-:-:S04]  /*10d60*/  IMAD.IADD R3, R2, 0x1, R3 ;  /* 0x0000000102037824 */ /* 0x000fc800078e0203 */
[----:B------:R-:W-:-:S07]  /*10d70*/  IMAD.MOV.U32 R13, RZ, RZ, R3 ;  /* 0x000000ffff0d7224 */ /* 0x000fce00078e0003 */
[----:B------:R-:W-:Y:S05]  /*10d80*/  WARPSYNC.COLLECTIVE R15, `(.L_x_14854) ;  /* 0x000000000f087348 */ /* 0x000fea0003c00000 */
[----:B------:R0:W1:Y:S02]  /*10d90*/  SHFL.UP P6, R14, R13, R12, R11 ;  /* 0x0400000c0d0e7389 */ /* 0x00006400000c000b */
[----:B01----:R-:W-:Y:S01]  /*10da0*/  ENDCOLLECTIVE ;  /* 0x000000000000791b */ /* 0x003fe20003800000 */
.L_x_14854:
        /* <DEDUP_REMOVED lines=8> */
.L_x_14855:
[----:B------:R-:W-:Y:S05]  /*10e30*/  BRA `(.L_x_14856) ;  /* 0xffffffd800287947 */ /* 0x000fea000383ffff */
.L_x_14787:
        /* <DEDUP_REMOVED lines=8> */
.L_x_14858:
[----:B------:R-:W-:Y:S05]  /*10ec0*/  BSYNC B0 ;  /* 0x0000000000007941 */ /* 0x000fea0003800000 */
.L_x_14857:
        /* <DEDUP_REMOVED lines=8> */
.L_x_14859:
[----:B------:R-:W-:Y:S01]  /*10f50*/  IMAD.MOV.U32 R12, RZ, RZ, 0x4 ;  /* 0x00000004ff0c7424 */ /* 0x000fe200078e00ff */
[----:B------:R-:W-:-:S05]  /*10f60*/  SEL R2, R14, RZ, P2 ;  /* 0x000000ff0e027207 */ /* 0x000fca0001000000 */
[----:B------:R-:W-:-:S04]  /*10f70*/  IMAD.IADD R2, R13, 0x1, R2 ;  /* 0x000000010d027824 */ /* 0x000fc800078e0202 */
[----:B------:R-:W-:-:S07]  /*10f80*/  IMAD.MOV.U32 R13, RZ, RZ, R2 ;  /* 0x000000ffff0d7224 */ /* 0x000fce00078e0002 */
[----:B------:R-:W-:Y:S05]  /*10f90*/  WARPSYNC.COLLECTIVE R15, `(.L_x_14860) ;  /* 0x000000000f087348 */ /* 0x000fea0003c00000 */
[----:B------:R0:W1:Y:S02]  /*10fa0*/  SHFL.UP P6, R14, R13, R12, R11 ;  /* 0x0400000c0d0e7389 */ /* 0x00006400000c000b */
[----:B01----:R-:W-:Y:S01]  /*10fb0*/  ENDCOLLECTIVE ;  /* 0x000000000000791b */ /* 0x003fe20003800000 */
.L_x_14860:
[----:B------:R-:W-:Y:S01]  /*10fc0*/  IMAD.MOV.U32 R12, RZ, RZ, 0x8 ;  /* 0x00000008ff0c7424 */ /* 0x000fe200078e00ff */
[----:B------:R-:W-:-:S05]  /*10fd0*/  SEL R3, R14, RZ, P3 ;  /* 0x000000ff0e037207 */ /* 0x000fca0001800000 */
[----:B------:R-:W-:-:S04]  /*10fe0*/  IMAD.IADD R3, R2, 0x1, R3 ;  /* 0x0000000102037824 */ /* 0x000fc800078e0203 */
[----:B------:R-:W-:-:S07]  /*10ff0*/  IMAD.MOV.U32 R13, RZ, RZ, R3 ;  /* 0x000000ffff0d7224 */ /* 0x000fce00078e0003 */
[----:B------:R-:W-:Y:S05]  /*11000*/  WARPSYNC.COLLECTIVE R15, `(.L_x_14861) ;  /* 0x000000000f087348 */ /* 0x000fea0003c00000 */
[----:B------:R0:W1:Y:S02]  /*11010*/  SHFL.UP P6, R14, R13, R12, R11 ;  /* 0x0400000c0d0e7389 */ /* 0x00006400000c000b */
[----:B01----:R-:W-:Y:S01]  /*11020*/  ENDCOLLECTIVE ;  /* 0x000000000000791b */ /* 0x003fe20003800000 */
.L_x_14861:
[----:B------:R-:W-:Y:S01]  /*11030*/  IMAD.MOV.U32 R12, RZ, RZ, 0x10 ;  /* 0x00000010ff0c7424 */ /* 0x000fe200078e00ff */
[----:B------:R-:W-:-:S05]  /*11040*/  SEL R4, R14, RZ, P4 ;  /* 0x000000ff0e047207 */ /* 0x000fca0002000000 */
[----:B------:R-:W-:-:S04]  /*11050*/  IMAD.IADD R4, R3, 0x1, R4 ;  /* 0x0000000103047824 */ /* 0x000fc800078e0204 */
[----:B------:R-:W-:-:S07]  /*11060*/  IMAD.MOV.U32 R13, RZ, RZ, R4 ;  /* 0x000000ffff0d7224 */ /* 0x000fce00078e0004 */
[----:B------:R-:W-:Y:S05]  /*11070*/  WARPSYNC.COLLECTIVE R15, `(.L_x_14862) ;  /* 0x000000000f087348 */ /* 0x000fea0003c00000 */
[----:B------:R0:W1:Y:S02]  /*11080*/  SHFL.UP P6, R14, R13, R12, R11 ;  /* 0x0400000c0d0e7389 */ /* 0x00006400000c000b */
[----:B01----:R-:W-:Y:S01]  /*11090*/  ENDCOLLECTIVE ;  /* 0x000000000000791b */ /* 0x003fe20003800000 */
.L_x_14862:
        /* <DEDUP_REMOVED lines=8> */
.L_x_14863:
[----:B------:R-:W-:Y:S05]  /*11120*/  BRA `(.L_x_14864) ;  /* 0xffffffd800087947 */ /* 0x000fea000383ffff */
.L_x_14789:
[----:B------:R-:W-:Y:S01]  /*11130*/  BSSY B0, `(.L_x_14865) ;  /* 0x0000006000007945 */ /* 0x000fe20003800000 */
[----:B------:R-:W-:Y:S01]  /*11140*/  PLOP3.LUT P6, PT, P6, PT, PT, 0x8, 0x0 ;  /* 0x000000000000781c */ /* 0x000fe200037ce170 */
[----:B------:R-:W-:-:S12]  /*11150*/  IMAD.MOV.U32 R15, RZ, RZ, -0x1 ;  /* 0xffffffffff0f7424 */ /* 0x000fd800078e00ff */
[----:B01----:R-:W-:Y:S05]  /*11160*/  WARPSYNC.COLLECTIVE R15, `(.L_x_14866) ;  /* 0x000000000f087348 */ /* 0x003fea0003c00000 */
[----:B------:R-:W-:Y:S01]  /*11170*/  VOTE.ANY R14, PT, P6 ;  /* 0x00000000000e7806 */ /* 0x000fe200030e0100 */
[----:B01----:R-:W-:Y:S06]  /*11180*/  ENDCOLLECTIVE ;  /* 0x000000000000791b */ /* 0x003fec0003800000 */
.L_x_14866:
[----:B------:R-:W-:Y:S05]  /*11190*/  BSYNC B0 ;  /* 0x0000000000007941 */ /* 0x000fea0003800000 */
.L_x_14865:
        /* <DEDUP_REMOVED lines=9> */
.L_x_14867:
[----:B------:R-:W-:Y:S01]  /*11230*/  IMAD.MOV.U32 R17, RZ, RZ, R14 ;  /* 0x000000ffff117224 */ /* 0x000fe200078e000e */
[----:B------:R-:W-:Y:S06]  /*11240*/  BRA `(.L_x_14868) ;  /* 0xffffffd400f87947 */ /* 0x000fec000383ffff */
.L_x_14791:
[----:B------:R-:W-:Y:S01]  /*11250*/  BSSY B0, `(.L_x_14869) ;  /* 0x0000007000007945 */ /* 0x000fe20003800000 */
[----:B------:R-:W-:Y:S02]  /*11260*/  IMAD.MOV.U32 R13, RZ, RZ, R2 ;  /* 0x000000ffff0d7224 */ /* 0x000fe400078e0002 */
[----:B------:R-:W-:Y:S02]  /*11270*/  IMAD.MOV.U32 R11, RZ, RZ, 0x1f ;  /* 0x0000001fff0b7424 */ /* 0x000fe400078e00ff */
[----:B------:R-:W-:-:S07]  /*11280*/  IMAD.MOV.U32 R15, RZ, RZ, -0x1 ;  /* 0xffffffffff0f7424 */ /* 0x000fce00078e00ff */
[----:B0123--:R-:W-:Y:S05]  /*11290*/  WARPSYNC.COLLECTIVE R15, `(.L_x_14870) ;  /* 0x000000000f087348 */ /* 0x00ffea0003c00000 */
[----:B------:R4:W0:Y:S02]  /*112a0*/  SHFL.IDX P6, R14, R13, R12, R11 ;  /* 0x0000000c0d0e7389 */ /* 0x00082400000c000b */
[----:B01234-:R-:W-:Y:S01]  /*112b0*/  ENDCOLLECTIVE ;  /* 0x000000000000791b */ /* 0x01ffe20003800000 */
.L_x_14870:
[----:B------:R-:W-:Y:S05]  /*112c0*/  BSYNC B0 ;  /* 0x0000000000007941 */ /* 0x000fea0003800000 */
.L_x_14869:
[----:B------:R-:W-:Y:S05]  /*112d0*/  BRA `(.L_x_14790) ;  /* 0xffffffd400f07947 */ /* 0x000fea000383ffff */
.L_x_14795:
[----:B0-----:R0:W1:Y:S02]  /*112e0*/  SYNCS.PHASECHK.TRANS64.TRYWAIT P0, [R9+URZ+0x16820], R0 ;  /* 0x01682000090075a7 */ /* 0x001064000800017f */
[----:B-1----:R-:W-:Y:S05]  /*112f0*/  @!P0 NANOSLEEP.SYNCS 0x989680 ;  /* 0x009896800000895d */ /* 0x002fea0003900000 */
[----:B------:R-:W1:Y:S02]  /*11300*/  @!P0 SYNCS.PHASECHK.TRANS64 P0, [R9+URZ+0x16820], R0 ;  /* 0x01682000090085a7 */ /* 0x000e64000800007f */
[----:B-1----:R-:W-:Y:S05]  /*11310*/  @!P0 BRA `(.L_x_14795) ;  /* 0xfffffffc00f08947 */ /* 0x002fea000383ffff */
[----:B------:R-:W-:Y:S05]  /*11320*/  BRA `(.L_x_14871) ;  /* 0xffffffdc00687947 */ /* 0x000fea000383ffff */
.L_x_14796:
        /* <DEDUP_REMOVED lines=11> */
.L_x_14873:
[----:B------:R-:W-:Y:S05]  /*113e0*/  BSYNC B0 ;  /* 0x0000000000007941 */ /* 0x000fea0003800000 */
.L_x_14872:
[----:B------:R-:W-:Y:S05]  /*113f0*/  BRA `(.L_x_14874) ;  /* 0xffffffdc00507947 */ /* 0x000fea000383ffff */
.L_x_14799:
[----:B------:R-:W-:Y:S01]  /*11400*/  BSSY B1, `(.L_x_14875) ;  /* 0x0000006000017945 */ /* 0x000fe20003800000 */
[----:B------:R-:W-:-:S07]  /*11410*/  IMAD.MOV.U32 R15, RZ, RZ, -0x1 ;  /* 0xffffffffff0f7424 */ /* 0x000fce00078e00ff */
[----:B0-2---:R-:W-:Y:S05]  /*11420*/  WARPSYNC.COLLECTIVE R15, `(.L_x_14876) ;  /* 0x000000000f0c7348 */ /* 0x005fea0003c00000 */
[----:B------:R-:W-:Y:S02]  /*11430*/  ELECT P6, UR62, PT ;  /* 0x00000000003e782f */ /* 0x000fe400038c0000 */
[----:B------:R-:W-:Y:S01]  /*11440*/  MOV R14, UR62 ;  /* 0x0000003e000e7c02 */ /* 0x000fe20008000f00 */
[----:B0-2---:R-:W-:Y:S10]  /*11450*/  ENDCOLLECTIVE ;  /* 0x000000000000791b */ /* 0x005ff40003800000 */
.L_x_14876:
[----:B------:R-:W-:Y:S05]  /*11460*/  BSYNC B1 ;  /* 0x0000000000017941 */ /* 0x000fea0003800000 */
.L_x_14875:
[----:B------:R-:W-:Y:S05]  /*11470*/  BRA `(.L_x_14877) ;  /* 0xffffffdc00487947 */ /* 0x000fea000383ffff */
.L_x_14801:
[----:B0-----:R0:W1:Y:S02]  /*11480*/  SYNCS.PHASECHK.TRANS64.TRYWAIT P0, [R6+URZ], R3 ;  /* 0x00000003060075a7 */ /* 0x001064000800017f */
[----:B-1----:R-:W-:Y:S05]  /*11490*/  @!P0 NANOSLEEP.SYNCS 0x989680 ;  /* 0x009896800000895d */ /* 0x002fea0003900000 */
[----:B------:R-:W1:Y:S02]  /*114a0*/  @!P0 SYNCS.PHASECHK.TRANS64 P0, [R6+URZ], R3 ;  /* 0x00000003060085a7 */ /* 0x000e64000800007f */
[----:B-1----:R-:W-:Y:S05]  /*114b0*/  @!P0 BRA `(.L_x_14801) ;  /* 0xfffffffc00f08947 */ /* 0x002fea000383ffff */
[----:B------:R-:W-:Y:S05]  /*114c0*/  BRA `(.L_x_14878) ;  /* 0xffffffdc007c7947 */ /* 0x000fea000383ffff */
.L_x_14802:
[----:B-1----:R1:W3:Y:S02]  /*114d0*/  SYNCS.PHASECHK.TRANS64.TRYWAIT P0, [R7+URZ], R2 ;  /* 0x00000002070075a7 */ /* 0x0022e4000800017f */
[----:B---3--:R-:W-:Y:S05]  /*114e0*/  @!P0 NANOSLEEP.SYNCS 0x989680 ;  /* 0x009896800000895d */ /* 0x008fea0003900000 */
[----:B------:R-:W3:Y:S02]  /*114f0*/  @!P0 SYNCS.PHASECHK.TRANS64 P0, [R7+URZ], R2 ;  /* 0x00000002070085a7 */ /* 0x000ee4000800007f */
[----:B---3--:R-:W-:Y:S05]  /*11500*/  @!P0 BRA `(.L_x_14802) ;  /* 0xfffffffc00f08947 */ /* 0x008fea000383ffff */
[----:B------:R-:W-:Y:S05]  /*11510*/  BRA `(.L_x_14879) ;  /* 0xffffffdc00707947 */ /* 0x000fea000383ffff */
.L_x_14804:
[----:B---3--:R3:W4:Y:S02]  /*11520*/  SYNCS.PHASECHK.TRANS64.TRYWAIT P0, [R4+URZ], R3 ;  /* 0x00000003040075a7 */ /* 0x008724000800017f */
[----:B----4-:R-:W-:Y:S05]  /*11530*/  @!P0 NANOSLEEP.SYNCS 0x989680 ;  /* 0x009896800000895d */ /* 0x010fea0003900000 */
[----:B------:R-:W4:Y:S02]  /*11540*/  @!P0 SYNCS.PHASECHK.TRANS64 P0, [R4+URZ], R3 ;  /* 0x00000003040085a7 */ /* 0x000f24000800007f */
[----:B----4-:R-:W-:Y:S05]  /*11550*/  @!P0 BRA `(.L_x_14804) ;  /* 0xfffffffc00f08947 */ /* 0x010fea000383ffff */
[----:B------:R-:W-:Y:S05]  /*11560*/  BRA `(.L_x_14880) ;  /* 0xffffffdc00747947 */ /* 0x000fea000383ffff */
.L_x_14881:
        /* <DEDUP_REMOVED lines=9> */
.L_x_15339:


//--------------------- .text._ZN7cutlass13device_kernelIN5flash11enable_sm90INS1_16FlashAttnFwdSm90INS1_25CollectiveMainloopFwdSm90ILi2EN4cute5tupleIJNS5_1CILi1EEES8_S8_EEENS6_IJNS7_ILi192EEENS7_ILi128EEENS7_ILi64EEEEEELi64ENS_10bfloat16_tEfNS_4arch4Sm90ELb1ELb0ELb0ELb1ELb0ELb1ELb0ELb1ELb1ELb1ELb0ELb0EEENS1_21CollectiveEpilogueFwdINS6_IJSA_SC_SB_EEES9_SE_SG_Li384ELb1ELb1ELb0ELb0EEENS1_36VarlenDynamicPersistentTileSchedulerILi192ELi128ELi384ELi128ELb0ELb1ELb1ELb1ELb1ELb1EEEEEEEEEvNT_6ParamsE --------------------------
	.section	.text._ZN7cutlass13device_kernelIN5flash11enable_sm90INS1_16FlashAttnFwdSm90INS1_25CollectiveMainloopFwdSm90ILi2EN4cute5tupleIJNS5_1CILi1EEES8_S8_EEENS6_IJNS7_ILi192EEENS7_ILi128EEENS7_ILi64EEEEEELi64ENS_10bfloat16_tEfNS_4arch4Sm90ELb1ELb0ELb0ELb1ELb0ELb1ELb0ELb1ELb1ELb1ELb0ELb0EEENS1_21CollectiveEpilogueFwdINS6_IJSA_SC_SB_EEES9_SE_SG_Li384ELb1ELb1ELb0ELb0EEENS1_36VarlenDynamicPersistentTileSchedulerILi192ELi128ELi384ELi128ELb0ELb1ELb1ELb1ELb1ELb1EEEEEEEEEvNT_6ParamsE,"ax",@progbits
	.align	128
.text._ZN7cutlass13device_kernelIN5flash11enable_sm90INS1_16FlashAttnFwdSm90INS1_25CollectiveMainloopFwdSm90ILi2EN4cute5tupleIJNS5_1CILi1EEES8_S8_EEENS6_IJNS7_ILi192EEENS7_ILi128EEENS7_ILi64EEEEEELi64ENS_10bfloat16_tEfNS_4arch4Sm90ELb1ELb0ELb0ELb1ELb0ELb1ELb0ELb1ELb1ELb1ELb0ELb0EEENS1_21CollectiveEpilogueFwdINS6_IJSA_SC_SB_EEES9_SE_SG_Li384ELb1ELb1ELb0ELb0EEENS1_36VarlenDynamicPersistentTileSchedulerILi192ELi128ELi384ELi128ELb0ELb1ELb1ELb1ELb1ELb1EEEEEEEEEvNT_6ParamsE:
        .type           _ZN7cutlass13device_kernelIN5flash11enable_sm90INS1_16FlashAttnFwdSm90INS1_25CollectiveMainloopFwdSm90ILi2EN4cute5tupleIJNS5_1CILi1EEES8_S8_EEENS6_IJNS7_ILi192EEENS7_ILi128EEENS7_ILi64EEEEEELi64ENS_10bfloat16_tEfNS_4arch4Sm90ELb1ELb0ELb0ELb1ELb0ELb1ELb0ELb1ELb1ELb1ELb0ELb0EEENS1_21CollectiveEpilogueFwdINS6_IJSA_SC_SB_EEES9_SE_SG_Li384ELb1ELb1ELb0ELb0EEENS1_36VarlenDynamicPersistentTileSchedulerILi192ELi128ELi384ELi128ELb0ELb1ELb1ELb1ELb1ELb1EEEEEEEEEvNT_6ParamsE,@function
        .size           _ZN7cutlass13device_kernelIN5flash11enable_sm90INS1_16FlashAttnFwdSm90INS1_25CollectiveMainloopFwdSm90ILi2EN4cute5tupleIJNS5_1CILi1EEES8_S8_EEENS6_IJNS7_ILi192EEENS7_ILi128EEENS7_ILi64EEEEEELi64ENS_10bfloat16_tEfNS_4arch4Sm90ELb1ELb0ELb0ELb1ELb0ELb1ELb0ELb1ELb1ELb1ELb0ELb0EEENS1_21CollectiveEpilogueFwdINS6_IJSA_SC_SB_EEES9_SE_SG_Li384ELb1ELb1ELb0ELb0EEENS1_36VarlenDynamicPersistentTileSchedulerILi192ELi128ELi384ELi128ELb0ELb1ELb1ELb1ELb1ELb1EEEEEEEEEvNT_6ParamsE,(.L_x_15340 - _ZN7cutlass13device_kernelIN5flash11enable_sm90INS1_16FlashAttnFwdSm90INS1_25CollectiveMainloopFwdSm90ILi2EN4cute5tupleIJNS5_1CILi1EEES8_S8_EEENS6_IJNS7_ILi192EEENS7_ILi128EEENS7_ILi64EEEEEELi64ENS_10bfloat16_tEfNS_4arch4Sm90ELb1ELb0ELb0ELb1ELb0ELb1ELb0ELb1ELb1ELb1ELb0ELb0EEENS1_21CollectiveEpilogueFwdINS6_IJSA_SC_SB_EEES9_SE_SG_Li384ELb1ELb1ELb0ELb0EEENS1_36VarlenDynamicPersistentTileSchedulerILi192ELi128ELi384ELi128ELb0ELb1ELb1ELb1ELb1ELb1EEEEEEEEEvNT_6ParamsE)
        .other          _ZN7cutlass13device_kernelIN5flash11enable_sm90INS1_16FlashAttnFwdSm90INS1_25CollectiveMainloopFwdSm90ILi2EN4cute5tupleIJNS5_1CILi1EEES8_S8_EEENS6_IJNS7_ILi192EEENS7_ILi128EEENS7_ILi64EEEEEELi64ENS_10bfloat16_tEfNS_4arch4Sm90ELb1ELb0ELb0ELb1ELb0ELb1ELb0ELb1ELb1ELb1ELb0ELb0EEENS1_21CollectiveEpilogueFwdINS6_IJSA_SC_SB_EEES9_SE_SG_Li384ELb1ELb1ELb0ELb0EEENS1_36VarlenDynamicPersistentTileSchedulerILi192ELi128ELi384ELi128ELb0ELb1ELb1ELb1ELb1ELb1EEEEEEEEEvNT_6ParamsE,@"STO_CUDA_ENTRY STV_DEFAULT"
_ZN7cutlass13device_kernelIN5flash11enable_sm90INS1_16FlashAttnFwdSm90INS1_25CollectiveMainloopFwdSm90ILi2EN4cute5tupleIJNS5_1CILi1EEES8_S8_EEENS6_IJNS7_ILi192EEENS7_ILi128EEENS7_ILi64EEEEEELi64ENS_10bfloat16_tEfNS_4arch4Sm90ELb1ELb0ELb0ELb1ELb0ELb1ELb0ELb1ELb1ELb1ELb0ELb0EEENS1_21CollectiveEpilogueFwdINS6_IJSA_SC_SB_EEES9_SE_SG_Li384ELb1ELb1ELb0ELb0EEENS1_36VarlenDynamicPersistentTileSchedulerILi192ELi128ELi384ELi128ELb0ELb1ELb1ELb1ELb1ELb1EEEEEEEEEvNT_6ParamsE:
        /* <DEDUP_REMOVED lines=23> */
.L_x_14883:
[----:B------:R-:W-:Y:S05]  /*0170*/  BSYNC B0 ;  /* 0x0000000000007941 */ /* 0x000fea0003800000 */
.L_x_14882:
        /* <DEDUP_REMOVED lines=40> */
.L_x_14884:
        /* <DEDUP_REMOVED lines=22> */
.L_x_14885:
        /* <DEDUP_REMOVED lines=18> */
.L_x_14886:
        /* <DEDUP_REMOVED lines=22> */
.L_x_14887:
        /* <DEDUP_REMOVED lines=22> */
.L_x_14888:
        /* <DEDUP_REMOVED lines=9> */
.L_x_14891:
        /* <DEDUP_REMOVED lines=29> */
[----:B------:R-:W-:Y:S01]  /*0ba0*/  IMAD.IADD R11, R12, 0x1, -R4 ;  /* 0x000000010c0b7824 */ /* 0x000fe200078e0a04 */
[-C--:B------:R-:W-:Y:S02]  /*0bb0*/  LEA.HI R4, R0, R12.reuse, RZ, 0x4 ;  /* 0x0000000c00047211 */ /* 0x080fe400078f20ff */
[----:B------:R-:W-:Y:S02]  /*0bc0*/  SHF.R.S32.HI R14, RZ, 0x7, R3 ;  /* 0x00000007ff0e7819 */ /* 0x000fe40000011403 */
[----:B------:R-:W-:Y:S02]  /*0bd0*/  SHF.R.S32.HI R7, RZ, 0x4, R4 ;  /* 0x00000004ff077819 */ /* 0x000fe40000011404 */
[----:B------:R-:W-:Y:S02]  /*0be0*/  SHF.R.S32.HI R6, RZ, 0x1f, R11 ;  /* 0x0000001fff067819 */ /* 0x000fe4000001140b */
[----:B------:R-:W-:Y:S02]  /*0bf0*/  LOP3.LUT R3, R4, 0x3fffff0, RZ, 0xc0, !PT ;  /* 0x03fffff004037812 */ /* 0x000fe400078ec0ff */
[----:B------:R-:W-:-:S02]  /*0c00*/  LEA.HI R5, R0, R12, RZ, 0x5 ;  /* 0x0000000c00057211 */ /* 0x000fc400078f28ff */
[----:B------:R-:W-:Y:S02]  /*0c10*/  LEA.HI R4, R4, R7, RZ, 0x1 ;  /* 0x0000000704047211 */ /* 0x000fe400078f08ff */
[----:B------:R-:W-:Y:S01]  /*0c20*/  LEA.HI R8, R6, R11, RZ, 0x2 ;  /* 0x0000000b06087211 */ /* 0x000fe200078f10ff */
[----:B------:R-:W-:Y:S01]  /*0c30*/  IMAD.IADD R3, R12, 0x1, -R3 ;  /* 0x000000010c037824 */ /* 0x000fe200078e0a03 */
[----:B------:R-:W-:Y:S02]  /*0c40*/  SHF.R.S32.HI R15, RZ, 0x5, R5 ;  /* 0x00000005ff0f7819 */ /* 0x000fe40000011405 */
[----:B------:R-:W-:Y:S02]  /*0c50*/  LOP3.LUT R4, R4, 0x1ffffffe, RZ, 0xc0, !PT ;  /* 0x1ffffffe04047812 */ /* 0x000fe400078ec0ff */
[--C-:B------:R-:W-:Y:S02]  /*0c60*/  SHF.R.S32.HI R9, RZ, 0x2, R8.reuse ;  /* 0x00000002ff097819 */ /* 0x100fe40000011408 */
[----:B------:R-:W-:Y:S01]  /*0c70*/  SHF.R.S32.HI R10, RZ, 0x1f, R8 ;  /* 0x0000001fff0a7819 */ /* 0x000fe20000011408 */
[----:B------:R-:W-:-:S02]  /*0c80*/  IMAD.IADD R4, R7, 0x1, -R4 ;  /* 0x0000000107047824 */ /* 0x000fc400078e0a04 */
[----:B------:R-:W-:Y:S01]  /*0c90*/  IMAD R3, R15, 0x10, R3 ;  /* 0x000000100f037824 */ /* 0x000fe200078e0203 */
[----:B------:R-:W-:Y:S01]  /*0ca0*/  LEA.HI R10, R10, R9, RZ, 0x3 ;  /* 0x000000090a0a7211 */ /* 0x000fe200078f18ff */
[----:B------:R-:W-:Y:S01]  /*0cb0*/  IMAD.HI R5, R14, 0x55555556, RZ ;  /* 0x555555560e057827 */ /* 0x000fe200078e02ff */
[----:B------:R-:W-:Y:S02]  /*0cc0*/  LEA.HI R6, R6, R11, RZ, 0x5 ;  /* 0x0000000b06067211 */ /* 0x000fe400078f28ff */
[----:B------:R-:W-:Y:S01]  /*0cd0*/  LOP3.LUT R10, R10, 0xfffffff8, RZ, 0xc0, !PT ;  /* 0xfffffff80a0a7812 */ /* 0x000fe200078ec0ff */
[----:B------:R-:W-:Y:S01]  /*0ce0*/  IMAD R7, R3, 0x8, R4 ;  /* 0x0000000803077824 */ /* 0x000fe200078e0204 */
[CC--:B------:R-:W-:Y:S02]  /*0cf0*/  LEA.HI R3, R0.reuse, R12.reuse, RZ, 0x3 ;  /* 0x0000000c00037211 */ /* 0x0c0fe400078f18ff */
[----:B------:R-:W-:Y:S01]  /*0d00*/  LEA.HI R0, R0, R12, RZ, 0x2 ;  /* 0x0000000c00007211 */ /* 0x000fe200078f10ff */
[----:B------:R-:W-:Y:S01]  /*0d10*/  IMAD.IADD R9, R9, 0x1, -R10 ;  /* 0x0000000109097824 */ /* 0x000fe200078e0a0a */
[----:B------:R-:W-:-:S02]  /*0d20*/  SHF.R.S32.HI R6, RZ, 0x5, R6 ;  /* 0x00000005ff067819 */ /* 0x000fc40000011406 */
[----:B------:R-:W-:Y:S02]  /*0d30*/  LEA.HI R5, R5, R5, RZ, 0x1 ;  /* 0x0000000505057211 */ /* 0x000fe400078f08ff */
[--C-:B------:R-:W-:Y:S01]  /*0d40*/  SHF.R.S32.HI R19, RZ, 0x2, R0.reuse ;  /* 0x00000002ff137819 */ /* 0x100fe20000011400 */
[----:B------:R-:W-:Y:S01]  /*0d50*/  IMAD R6, R6, 0x10, R9 ;  /* 0x0000001006067824 */ /* 0x000fe200078e0209 */
[----:B------:R-:W-:Y:S01]  /*0d60*/  SHF.R.S32.HI R4, RZ, 0x1f, R0 ;  /* 0x0000001fff047819 */ /* 0x000fe20000011400 */
[----:B------:R-:W-:Y:S02]  /*0d70*/  IMAD R5, R5, -0x3, R14 ;  /* 0xfffffffd05057824 */ /* 0x000fe400078e020e */
[----:B------:R-:W-:Y:S01]  /*0d80*/  VIADD R9, R19, 0x60 ;  /* 0x0000006013097836 */ /* 0x000fe20000000000 */
[----:B------:R-:W-:Y:S01]  /*0d90*/  LOP3.LUT R3, R3, 0xfffffff8, RZ, 0xc0, !PT ;  /* 0xfffffff803037812 */ /* 0x000fe200078ec0ff */
[----:B------:R-:W-:Y:S01]  /*0da0*/  IMAD R10, R5, 0x40, R6 ;  /* 0x00000040050a7824 */ /* 0x000fe200078e0206 */
[----:B------:R-:W-:-:S02]  /*0db0*/  LOP3.LUT R0, R0, 0xfffffffc, RZ, 0xc0, !PT ;  /* 0xfffffffc00007812 */ /* 0x000fc400078ec0ff */
[----:B------:R-:W-:Y:S02]  /*0dc0*/  LEA.HI R4, R4, R19, RZ, 0x3 ;  /* 0x0000001304047211 */ /* 0x000fe400078f18ff */
[----:B------:R-:W-:Y:S01]  /*0dd0*/  SHF.R.S32.HI R5, RZ, 0x1f, R9 ;  /* 0x0000001fff057819 */ /* 0x000fe20000011409 */
[----:B------:R-:W-:Y:S01]  /*0de0*/  IMAD.IADD R3, R12, 0x1, -R3 ;  /* 0x000000010c037824 */ /* 0x000fe200078e0a03 */
[----:B------:R-:W-:Y:S01]  /*0df0*/  LOP3.LUT R4, R4, 0xfffffff8, RZ, 0xc0, !PT ;  /* 0xfffffff804047812 */ /* 0x000fe200078ec0ff */
[----:B------:R-:W-:Y:S01]  /*0e00*/  IMAD.IADD R6, R12, 0x1, -R0 ;  /* 0x000000010c067824 */ /* 0x000fe200078e0a00 */
[----:B------:R-:W-:Y:S01]  /*0e10*/  LEA.HI R5, R5, R9, RZ, 0x3 ;  /* 0x0000000905057211 */ /* 0x000fe200078f18ff */
[----:B------:R-:W-:Y:S01]  /*0e20*/  IMAD.SHL.U32 R3, R9, 0x40, RZ ;  /* 0x0000004009037824 */ /* 0x000fe200078e00ff */
[----:B------:R-:W-:Y:S01]  /*0e30*/  SHF.R.S32.HI R0, RZ, 0x1f, R19 ;  /* 0x0000001fff007819 */ /* 0x000fe20000011413 */
[----:B------:R-:W-:Y:S01]  /*0e40*/  IMAD.IADD R4, R19, 0x1, -R4 ;  /* 0x0000000113047824 */ /* 0x000fe200078e0a04 */
[C---:B------:R-:W-:Y:S01]  /*0e50*/  LEA.HI R0, R6.reuse, R6, RZ, 0x1 ;  /* 0x0000000606007211 */ /* 0x040fe200078f08ff */
[----:B------:R-:W-:Y:S01]  /*0e60*/  IMAD.SHL.U32 R16, R6, 0x8, RZ ;  /* 0x0000000806107824 */ /* 0x000fe200078e00ff */
[----:B------:R-:W-:Y:S01]  /*0e70*/  LOP3.LUT R3, R3, 0x1c0, RZ, 0xc0, !PT ;  /* 0x000001c003037812 */ /* 0x000fe200078ec0ff */
[----:B------:R-:W-:Y:S01]  /*0e80*/  IMAD.SHL.U32 R5, R5, 0x40, RZ ;  /* 0x0000004005057824 */ /* 0x000fe200078e00ff */
[----:B------:R-:W-:Y:S01]  /*0e90*/  STL [R1+0x58], R10 ;  /* 0x0000580a01007387 */ /* 0x000fe20000100800 */
[----:B------:R-:W-:-:S02]  /*0ea0*/  LOP3.LUT R0, R0, 0x1ffffffe, RZ, 0xc0, !PT ;  /* 0x1ffffffe00007812 */ /* 0x000fc400078ec0ff */
[----:B------:R-:W-:Y:S01]  /*0eb0*/  SHF.R.U32.HI R9, RZ, 0x3, R3 ;  /* 0x00000003ff097819 */ /* 0x000fe20000011603 */
[----:B------:R-:W-:Y:S01]  /*0ec0*/  STL [R1+0x50], RZ ;  /* 0x000050ff01007387 */ /* 0x000fe20000100800 */
[----:B------:R-:W-:-:S03]  /*0ed0*/  LOP3.LUT R3, R3, 0x38, R16, 0xf8, !PT ;  /* 0x0000003803037812 */ /* 0x000fc600078ef810 */
[----:B------:R0:W-:Y:S01]  /*0ee0*/  STL [R1+0x38], R4 ;  /* 0x0000380401007387 */ /* 0x0001e20000100800 */
[----:B------:R-:W-:Y:S01]  /*0ef0*/  LOP3.LUT R8, R8, 0x7ffffffc, RZ, 0xc0, !PT ;  /* 0x7ffffffc08087812 */ /* 0x000fe200078ec0ff */
[----:B------:R-:W-:Y:S01]  /*0f00*/  IMAD.IADD R0, R6, 0x1, -R0 ;  /* 0x0000000106007824 */ /* 0x000fe200078e0a00 */
[----:B0-----:R-:W-:-:S03]  /*0f10*/  LOP3.LUT R4, R5, 0xfffffe00, RZ, 0xc0, !PT ;  /* 0xfffffe0005047812 */ /* 0x001fc600078ec0ff */
[----:B------:R-:W-:Y:S01]  /*0f20*/  IMAD.IADD R5, R11, 0x1, -R8 ;  /* 0x000000010b057824 */ /* 0x000fe200078e0a08 */
[----:B------:R-:W-:Y:S01]  /*0f30*/  LOP3.LUT R3, R4, R3, R9, 0xf6, !PT ;  /* 0x0000000304037212 */ /* 0x000fe200078ef609 */
[----:B------:R0:W-:Y:S01]  /*0f40*/  STL [R1+0x3c], R4 ;  /* 0x00003c0401007387 */ /* 0x0001e20000100800 */
[----:B------:R-:W-:-:S03]  /*0f50*/  IMAD R0, R0, 0x8, R10 ;  /* 0x0000000800007824 */ /* 0x000fc600078e020a */
[----:B------:R-:W-:Y:S01]  /*0f60*/  IMAD R3, R3, 0x2, R2 ;  /* 0x0000000203037824 */ /* 0x000fe200078e0202 */
[----:B------:R1:W-:Y:S01]  /*0f70*/  STL [R1+0x40], R5 ;  /* 0x0000400501007387 */ /* 0x0003e20000100800 */
[----:B0-----:R-:W-:-:S05]  /*0f80*/  IMAD.SHL.U32 R4, R7, 0x8, RZ ;  /* 0x0000000807047824 */ /* 0x001fca00078e00ff */
[----:B------:R1:W-:Y:S04]  /*0f90*/  STL [R1+0x5c], R4 ;  /* 0x00005c0401007387 */ /* 0x0003e80000100800 */
[----:B------:R1:W-:Y:S04]  /*0fa0*/  STL [R1+0x44], R0 ;  /* 0x0000440001007387 */ /* 0x0003e80000100800 */
[----:B------:R1:W-:Y:S01]  /*0fb0*/  STL [R1+0x54], R3 ;  /* 0x0000540301007387 */ /* 0x0003e20000100800 */
[----:B------:R-:W-:Y:S01]  /*0fc0*/  IMAD.SHL.U32 R152, R6, 0x4, RZ ;  /* 0x0000000406987824 */ /* 0x000fe200078e00ff */
[----:B------:R-:W-:Y:S01]  /*0fd0*/  CS2R R22, SRZ ;  /* 0x0000000000167805 */ /* 0x000fe2000001ff00 */
[----:B------:R-:W-:-:S02]  /*0fe0*/  IMAD.MOV.U32 R154, RZ, RZ, RZ ;  /* 0x000000ffff9a7224 */ /* 0x000fc400078e00ff */
[----:B------:R-:W-:Y:S02]  /*0ff0*/  IMAD.MOV.U32 R18, RZ, RZ, RZ ;  /* 0x000000ffff127224 */ /* 0x000fe400078e00ff */
[----:B------:R-:W-:Y:S01]  /*1000*/  VIADD R155, R152, 0x10 ;  /* 0x00000010989b7836 */ /* 0x000fe20000000000 */
[----:B-12---:R-:W-:-:S07]  /*1010*/  LOP3.LUT R156, R13, 0x1, RZ, 0xfc, !PT ;  /* 0x000000010d9c7812 */ /* 0x006fce00078efcff */
.L_x_15025:
[----:B0--3-5:R-:W0:Y:S02]  /*1020*/  LDC.64 R4, c[0x0][0xc88] ;  /* 0x00032200ff047b82 */ /* 0x029e240000000a00 */
[----:B0-----:R-:W-:-:S05]  /*1030*/  IMAD.WIDE R4, R31, 0x4, R4 ;  /* 0x000000041f047825 */ /* 0x001fca00078e0204 */
[----:B--2---:R-:W2:Y:S01]  /*1040*/  LDG.E R11, desc[UR40][R4.64] ;  /* 0x00000028040b7981 */ /* 0x004ea2000c1e1900 */
[----:B------:R-:W-:Y:S05]  /*1050*/  YIELD ;  /* 0x0000000000007946 */ /* 0x000fea0003800000 */
[----:B------:R-:W-:Y:S01]  /*1060*/  ULDC.64 UR4, c[0x0][0xa28] ;  /* 0x00028a0000047ab9 */ /* 0x000fe20000000a00 */
[----:B------:R-:W-:Y:S01]  /*1070*/  ULDC.64 UR8, c[0x0][0xa18] ;  /* 0x0002860000087ab9 */ /* 0x000fe20000000a00 */
[----:B------:R-:W-:Y:S01]  /*1080*/  ISETP.NE.U32.AND P1, PT, RZ, UR4, PT ;  /* 0x00000004ff007c0c */ /* 0x000fe2000bf25070 */
[----:B------:R-:W-:Y:S01]  /*1090*/  IMAD.MOV.U32 R3, RZ, RZ, RZ ;  /* 0x000000ffff037224 */ /* 0x000fe200078e00ff */
[----:B------:R-:W-:Y:S01]  /*10a0*/  ULDC.64 UR6, c[0x0][0xa08] ;  /* 0x0002820000067ab9 */ /* 0x000fe20000000a00 */
[----:B------:R-:W-:Y:S01]  /*10b0*/  IMAD.MOV.U32 R33, RZ, RZ, RZ ;  /* 0x000000ffff217224 */ /* 0x000fe200078e00ff */
[----:B------:R-:W-:-:S02]  /*10c0*/  ISETP.NE.AND.EX P1, PT, RZ, UR5, PT, P1 ;  /* 0x00000005ff007c0c */ /* 0x000fc4000bf25310 */
[----:B------:R-:W-:-:S04]  /*10d0*/  ISETP.NE.U32.AND P0, PT, RZ, UR6, PT ;  /* 0x00000006ff007c0c */ /* 0x000fc8000bf05070 */
[----:B------:R-:W-:Y:S02]  /*10e0*/  ISETP.NE.AND.EX P0, PT, RZ, UR7, PT, P0 ;  /* 0x00000007ff007c0c */ /* 0x000fe4000bf05300 */
[----:B--2---:R-:W-:Y:S01]  /*10f0*/  SHF.R.S32.HI R0, RZ, 0x1f, R11 ;  /* 0x0000001fff007819 */ /* 0x004fe2000001140b */
[----:B------:R-:W-:-:S04]  /*1100*/  IMAD.SHL.U32 R34, R11, 0x4, RZ ;  /* 0x000000040b227824 */ /* 0x000fc800078e00ff */
        /* <DEDUP_REMOVED lines=27> */
[----:B-1----:R-:W-:Y:S05]  /*12c0*/  @P2 BRA `(.L_x_14893) ;  /* 0x0000000000282947 */ /* 0x002fea0003800000 */
[----:B------:R-:W-:Y:S02]  /*12d0*/  ULDC.64 UR4, c[0x0][0xa00] ;  /* 0x0002800000047ab9 */ /* 0x000fe40000000a00 */
[----:B------:R-:W-:-:S04]  /*12e0*/  ISETP.NE.U32.AND P1, PT, RZ, UR4, PT ;  /* 0x00000004ff007c0c */ /* 0x000fc8000bf25070 */
[----:B------:R-:W-:-:S13]  /*12f0*/  ISETP.NE.AND.EX P1, PT, RZ, UR5, PT, P1 ;  /* 0x00000005ff007c0c */ /* 0x000fda000bf25310 */
[----:B------:R-:W-:Y:S05]  /*1300*/  @!P1 BRA `(.L_x_14893) ;  /* 0x0000000000189947 */ /* 0x000fea0003800000 */
[----:B------:R-:W1:Y:S02]  /*1310*/  LDC.64 R4, c[0x0][0xa00] ;  /* 0x00028000ff047b82 */ /* 0x000e640000000a00 */
[----:B-1----:R-:W-:-:S05]  /*1320*/  IMAD.WIDE R4, R31, 0x4, R4 ;  /* 0x000000041f047825 */ /* 0x002fca00078e0204 */
[----:B------:R-:W2:Y:S04]  /*1330*/  LDG.E R0, desc[UR40][R4.64] ;  /* 0x0000002804007981 */ /* 0x000ea8000c1e1900 */
[----:B0-----:R-:W2:Y:S02]  /*1340*/  LDG.E R7, desc[UR40][R4.64+0x4] ;  /* 0x0000042804077981 */ /* 0x001ea4000c1e1900 */
[----:B--2---:R-:W-:-:S05]  /*1350*/  IMAD.IADD R10, R7, 0x1, -R0 ;  /* 0x00000001070a7824 */ /* 0x004fca00078e0a00 */
[----:B------:R1:W-:Y:S02]  /*1360*/  STL [R1+0x20], R10 ;  /* 0x0000200a01007387 */ /* 0x0003e40000100800 */
.L_x_14893:
[----:B------:R-:W-:Y:S01]  /*1370*/  ULDC.64 UR4, c[0x0][0xa20] ;  /* 0x0002880000047ab9 */ /* 0x000fe20000000a00 */
[----:B------:R2:W-:Y:S01]  /*1380*/  STL [R1+0x4c], R30 ;  /* 0x00004c1e01007387 */ /* 0x0005e20000100800 */
[----:B------:R-:W-:-:S04]  /*1390*/  ISETP.NE.U32.AND P1, PT, RZ, UR4, PT ;  /* 0x00000004ff007c0c */ /* 0x000fc8000bf25070 */
[----:B------:R-:W-:-:S13]  /*13a0*/  ISETP.NE.AND.EX P1, PT, RZ, UR5, PT, P1 ;  /* 0x00000005ff007c0c */ /* 0x000fda000bf25310 */
[----:B--2---:R-:W-:Y:S05]  /*13b0*/  @!P1 BRA `(.L_x_14894) ;  /* 0x0000000000109947 */ /* 0x004fea0003800000 */
[----:B------:R-:W-:-:S04]  /*13c0*/  IADD3 R4, P0, R34, UR4, RZ ;  /* 0x0000000422047c10 */ /* 0x000fc8000ff1e0ff */
[----:B------:R-:W-:-:S05]  /*13d0*/  IADD3.X R5, R35, UR5, RZ, P0, !PT ;  /* 0x0000000523057c10 */ /* 0x000fca00087fe4ff */
[----:B------:R2:W5:Y:S01]  /*13e0*/  LDG.E R32, desc[UR40][R4.64] ;  /* 0x0000002804207981 */ /* 0x000562000c1e1900 */
[----:B------:R-:W-:Y:S05]  /*13f0*/  BRA `(.L_x_14895) ;  /* 0x0000000000107947 */ /* 0x000fea0003800000 */
.L_x_14894:
[----:B------:R-:W-:Y:S05]  /*1400*/  @!P0 BRA `(.L_x_14895) ;  /* 0x00000000000c8947 */ /* 0x000fea0003800000 */
[----:B------:R-:W2:Y:S04]  /*1410*/  LDG.E R5, desc[UR40][R8.64] ;  /* 0x0000002808057981 */ /* 0x000ea8000c1e1900 */
[----:B------:R-:W2:Y:S02]  /*1420*/  LDG.E R32, desc[UR40][R8.64+0x4] ;  /* 0x0000042808207981 */ /* 0x000ea4000c1e1900 */
[----:B--2---:R-:W-:-:S07]  /*1430*/  IMAD.IADD R32, R32, 0x1, -R5 ;  /* 0x0000000120207824 */ /* 0x004fce00078e0a05 */
.L_x_14895:
        /* <DEDUP_REMOVED lines=30> */
[----:B------:R0:W-:Y:S03]  /*1620*/  STL [R1+0x2c], R6 ;  /* 0x00002c0601007387 */ /* 0x0001e60000100800 */
        /* <DEDUP_REMOVED lines=40> */
.L_x_14898:
[----:B------:R-:W-:Y:S05]  /*18b0*/  BSYNC B6 ;  /* 0x0000000000067941 */ /* 0x000fea0003800000 */
.L_x_14897:
        /* <DEDUP_REMOVED lines=20> */
.L_x_14900:
[----:B------:R-:W-:Y:S05]  /*1a00*/  BSYNC B6 ;  /* 0x0000000000067941 */ /* 0x000fea0003800000 */
.L_x_14899:
[----:B------:R-:W-:Y:S01]  /*1a10*/  ULDC.64 UR4, c[0x0][0x9f8] ;  /* 0x00027e0000047ab9 */ /* 0x000fe20000000a00 */
[----:B------:R-:W2:Y:S01]  /*1a20*/  LDL R37, [R1+0x38] ;  /* 0x0000380001257983 */ /* 0x000ea20000100800 */
[----:B------:R-:W-:Y:S01]  /*1a30*/  ISETP.NE.U32.AND P0, PT, RZ, UR4, PT ;  /* 0x00000004ff007c0c */ /* 0x000fe2000bf05070 */
[----:B------:R-:W0:Y:S01]  /*1a40*/  LDC.64 R4, c[0x0][0x300] ;  /* 0x0000c000ff047b82 */ /* 0x000e220000000a00 */
[----:B------:R-:W-:Y:S01]  /*1a50*/  IMAD.IADD R32, R33, 0x1, R32 ;  /* 0x0000000121207824 */ /* 0x000fe200078e0220 */
[----:B------:R-:W3:Y:S01]  /*1a60*/  LDL.LU R41, [R1] ;  /* 0x0000000001297983 */ /* 0x000ee20000300800 */
[----:B------:R-:W-:Y:S01]  /*1a70*/  ISETP.NE.AND.EX P0, PT, RZ, UR5, PT, P0 ;  /* 0x00000005ff007c0c */ /* 0x000fe2000bf05300 */
[----:B------:R-:W-:Y:S02]  /*1a80*/  ULDC.64 UR6, c[0x0][0xa08] ;  /* 0x0002820000067ab9 */ /* 0x000fe40000000a00 */
[----:B------:R-:W4:Y:S01]  /*1a90*/  LDL R36, [R1+0x3c] ;  /* 0x00003c0001247983 */ /* 0x000f220000100800 */
[----:B------:R-:W-:Y:S01]  /*1aa0*/  SHF.R.S32.HI R13, RZ, 0x1f, R30 ;  /* 0x0000001fff0d7819 */ /* 0x000fe2000001141e */
[----:B------:R-:W1:Y:S08]  /*1ab0*/  LDC R63, c[0x0][0x3f4] ;  /* 0x0000fd00ff3f7b82 */ /* 0x000e700000000800 */
[----:B------:R-:W-:Y:S01]  /*1ac0*/  @P0 IADD3 R6, P1, R34, UR4, RZ ;  /* 0x0000000422060c10 */ /* 0x000fe2000ff3e0ff */
[----:B------:R-:W1:Y:S01]  /*1ad0*/  S2R R40, SR_TID.X ;  /* 0x0000000000287919 */ /* 0x000e620000002100 */
[----:B------:R-:W-:Y:S01]  /*1ae0*/  SHF.R.S32.HI R17, RZ, 0x1f, R16 ;  /* 0x0000001fff117819 */ /* 0x000fe20000011410 */
[----:B------:R-:W1:Y:S01]  /*1af0*/  LDC.64 R68, c[0x0][0x408] ;  /* 0x00010200ff447b82 */ /* 0x000e620000000a00 */
[----:B------:R-:W-:Y:S01]  /*1b00*/  @P0 IADD3.X R7, R35, UR5, RZ, P1, !PT ;  /* 0x0000000523070c10 */ /* 0x000fe20008ffe4ff */
[----:B------:R-:W-:-:S04]  /*1b10*/  ULDC.64 UR4, c[0x0][0x308] ;  /* 0x0000c20000047ab9 */ /* 0x000fc80000000a00 */
[----:B------:R0:W4:Y:S01]  /*1b20*/  @P0 LDG.E R31, desc[UR40][R6.64] ;  /* 0x00000028061f0981 */ /* 0x000122000c1e1900 */
[----:B------:R-:W-:Y:S01]  /*1b30*/  SHF.R.S32.HI R35, RZ, 0x1f, R32 ;  /* 0x0000001fff237819 */ /* 0x000fe20000011420 */
[-C--:B0-----:R-:W-:Y:S01]  /*1b40*/  IMAD.WIDE.U32 R8, R32, R4.reuse, RZ ;  /* 0x0000000420087225 */ /* 0x081fe200078e00ff */
[----:B------:R-:W-:Y:S02]  /*1b50*/  ISETP.NE.U32.AND P0, PT, RZ, UR6, PT ;  /* 0x00000006ff007c0c */ /* 0x000fe4000bf05070 */
[----:B------:R-:W-:Y:S01]  /*1b60*/  SHF.R.S32.HI R38, RZ, 0x1f, R19 ;  /* 0x0000001fff267819 */ /* 0x000fe20000011413 */
[-C--:B------:R-:W-:Y:S01]  /*1b70*/  IMAD R0, R35, R4.reuse, RZ ;  /* 0x0000000423007224 */ /* 0x080fe200078e02ff */
[----:B------:R-:W-:Y:S01]  /*1b80*/  ISETP.NE.AND.EX P0, PT, RZ, UR7, PT, P0 ;  /* 0x00000007ff007c0c */ /* 0x000fe2000bf05300 */
[----:B------:R-:W-:Y:S01]  /*1b90*/  IMAD.WIDE.U32 R10, R19, R4, R16 ;  /* 0x00000004130a7225 */ /* 0x000fe200078e0010 */
[----:B------:R-:W-:Y:S02]  /*1ba0*/  SHF.R.S32.HI R153, RZ, 0x1f, R152 ;  /* 0x0000001fff997819 */ /* 0x000fe40000011498 */
[----:B------:R-:W-:Y:S01]  /*1bb0*/  SHF.L.U64.HI R74, R4, 0x7, R5 ;  /* 0x00000007044a7819 */ /* 0x000fe20000010205 */
[----:B------:R-:W-:-:S02]  /*1bc0*/  IMAD R3, R32, R5, R0 ;  /* 0x0000000520037224 */ /* 0x000fc400078e0200 */
[----:B------:R-:W-:Y:S02]  /*1bd0*/  IMAD.SHL.U32 R73, R4, 0x80, RZ ;  /* 0x0000008004497824 */ /* 0x000fe400078e00ff */
[----:B------:R-:W-:Y:S02]  /*1be0*/  IMAD.IADD R9, R9, 0x1, R3 ;  /* 0x0000000109097824 */ /* 0x000fe400078e0203 */
[----:B------:R-:W-:Y:S02]  /*1bf0*/  IMAD R3, R13, UR4, RZ ;  /* 0x000000040d037c24 */ /* 0x000fe4000f8e02ff */
[----:B------:R-:W-:-:S04]  /*1c00*/  IMAD.WIDE.U32 R6, R30, UR4, R8 ;  /* 0x000000041e067c25 */ /* 0x000fc8000f8e0008 */
[----:B------:R-:W-:Y:S01]  /*1c10*/  IMAD R3, R30, UR5, R3 ;  /* 0x000000051e037c24 */ /* 0x000fe2000f8e0203 */
[----:B------:R-:W-:Y:S01]  /*1c20*/  ULDC.64 UR4, c[0x0][0x310] ;  /* 0x0000c40000047ab9 */ /* 0x000fe20000000a00 */
[----:B-1----:R-:W-:Y:S01]  /*1c30*/  SHF.R.U32.HI R39, RZ, 0x7, R40 ;  /* 0x00000007ff277819 */ /* 0x002fe20000011628 */
[----:B------:R-:W-:-:S03]  /*1c40*/  IMAD.WIDE.U32 R20, R19, R68, R16 ;  /* 0x0000004413147225 */ /* 0x000fc600078e0010 */
[----:B------:R-:W-:Y:S01]  /*1c50*/  ISETP.NE.AND P6, PT, R39, 0x1, PT ;  /* 0x000000012700780c */ /* 0x000fe20003fc5270 */
[----:B------:R-:W-:Y:S02]  /*1c60*/  IMAD.IADD R7, R7, 0x1, R3 ;  /* 0x0000000107077824 */ /* 0x000fe400078e0203 */
[----:B------:R-:W-:Y:S02]  /*1c70*/  VIADD R40, R40, 0xffffff80 ;  /* 0xffffff8028287836 */ /* 0x000fe40000000000 */
[----:B------:R-:W-:Y:S02]  /*1c80*/  VIADD R66, R16, 0x20 ;  /* 0x0000002010427836 */ /* 0x000fe40000000000 */
[----:B------:R-:W-:Y:S01]  /*1c90*/  VIADD R64, R39, 0x8 ;  /* 0x0000000827407836 */ /* 0x000fe20000000000 */
[C---:B--2---:R-:W-:Y:S01]  /*1ca0*/  LOP3.LUT P1, RZ, R37.reuse, 0x4, RZ, 0xc0, !PT ;  /* 0x0000000425ff7812 */ /* 0x044fe2000782c0ff */
[----:B------:R-:W-:Y:S02]  /*1cb0*/  IMAD.SHL.U32 R70, R37, 0x40, RZ ;  /* 0x0000004025467824 */ /* 0x000fe400078e00ff */
[----:B------:R-:W-:Y:S01]  /*1cc0*/  VIADD R37, R19, 0x60 ;  /* 0x0000006013257836 */ /* 0x000fe20000000000 */
[----:B---3--:R-:W-:-:S02]  /*1cd0*/  LOP3.LUT R41, R41, 0xfffffffb, RZ, 0xc0, !PT ;  /* 0xfffffffb29297812 */ /* 0x008fc400078ec0ff */
[----:B------:R-:W-:Y:S02]  /*1ce0*/  LOP3.LUT R70, R70, 0x1c0, RZ, 0xc0, !PT ;  /* 0x000001c046467812 */ /* 0x000fe400078ec0ff */
[----:B------:R-:W-:Y:S02]  /*1cf0*/  SHF.R.S32.HI R65, RZ, 0x1f, R37 ;  /* 0x0000001fff417819 */ /* 0x000fe40000011425 */
[----:B------:R-:W-:Y:S02]  /*1d00*/  SHF.R.S32.HI R37, RZ, 0x1f, R40 ;  /* 0x0000001fff257819 */ /* 0x000fe40000011428 */
[----:B------:R-:W-:Y:S02]  /*1d10*/  SHF.R.U32.HI R67, RZ, 0x3, R70 ;  /* 0x00000003ff437819 */ /* 0x000fe40000011646 */
[----:B------:R-:W-:Y:S02]  /*1d20*/  @P1 LOP3.LUT R41, R41, 0x4, RZ, 0xfc, !PT ;  /* 0x0000000429291812 */ /* 0x000fe400078efcff */
[----:B------:R-:W-:-:S03]  /*1d30*/  LEA.HI R37, R37, R40, RZ, 0x5 ;  /* 0x0000002825257211 */ /* 0x000fc600078f28ff */
[----:B------:R0:W-:Y:S01]  /*1d40*/  STL [R1], R41 ;  /* 0x0000002901007387 */ /* 0x0001e20000100800 */
[----:B------:R-:W-:Y:S02]  /*1d50*/  SHF.R.S32.HI R37, RZ, 0x5, R37 ;  /* 0x00000005ff257819 */ /* 0x000fe40000011425 */
[----:B----4-:R-:W-:Y:S02]  /*1d60*/  SEL R57, R31, RZ, !P0 ;  /* 0x000000ff1f397207 */ /* 0x010fe40004000000 */
[----:B------:R-:W-:-:S03]  /*1d70*/  SHF.R.S32.HI R0, RZ, 0x1f, R31 ;  /* 0x0000001fff007819 */ /* 0x000fc6000001141f */
[----:B------:R-:W-:Y:S01]  /*1d80*/  IMAD.WIDE.U32 R8, R57, UR4, R6 ;  /* 0x0000000439087c25 */ /* 0x000fe2000f8e0006 */
[----:B------:R-:W-:Y:S01]  /*1d90*/  SEL R14, R0, RZ, !P0 ;  /* 0x000000ff000e7207 */ /* 0x000fe20004000000 */
[----:B------:R-:W1:Y:S01]  /*1da0*/  LDC.64 R6, c[0x0][0x3f8] ;  /* 0x0000fe00ff067b82 */ /* 0x000e620000000a00 */
[----:B------:R-:W-:-:S03]  /*1db0*/  IADD3 R77, P0, R8, R10, RZ ;  /* 0x0000000a084d7210 */ /* 0x000fc60007f1e0ff */
[----:B------:R-:W-:-:S04]  /*1dc0*/  IMAD R0, R14, UR4, RZ ;  /* 0x000000040e007c24 */ /* 0x000fc8000f8e02ff */
[----:B------:R-:W-:Y:S01]  /*1dd0*/  IMAD R3, R57, UR5, R0 ;  /* 0x0000000539037c24 */ /* 0x000fe2000f8e0200 */
[----:B------:R-:W-:Y:S05]  /*1de0*/  @!P6 WARPSYNC.ALL ;  /* 0x000000000000e948 */ /* 0x000fea0003800000 */
[----:B------:R-:W-:Y:S01]  /*1df0*/  ULDC.64 UR4, c[0x0][0x330] ;  /* 0x0000cc0000047ab9 */ /* 0x000fe20000000a00 */
[----:B------:R-:W-:Y:S02]  /*1e00*/  IMAD R0, R38, R4, RZ ;  /* 0x0000000426007224 */ /* 0x000fe400078e02ff */
[----:B------:R-:W-:Y:S02]  /*1e10*/  IMAD R13, R13, UR4, RZ ;  /* 0x000000040d0d7c24 */ /* 0x000fe4000f8e02ff */
[----:B------:R-:W-:-:S02]  /*1e20*/  IMAD R75, R19, R5, R0 ;  /* 0x00000005134b7224 */ /* 0x000fc400078e0200 */
[----:B------:R-:W-:Y:S02]  /*1e30*/  IMAD R15, R30, UR5, R13 ;  /* 0x000000051e0f7c24 */ /* 0x000fe4000f8e020d */
[----:B------:R-:W-:Y:S01]  /*1e40*/  IMAD.IADD R76, R9, 0x1, R3 ;  /* 0x00000001094c7824 */ /* 0x000fe200078e0203 */
[----:B-1----:R-:W-:Y:S01]  /*1e50*/  SHF.L.U64.HI R72, R6, 0x7, R7 ;  /* 0x0000000706487819 */ /* 0x002fe20000010207 */
[----:B------:R-:W-:Y:S01]  /*1e60*/  IMAD.WIDE.U32 R12, R30, UR4, R16 ;  /* 0x000000041e0c7c25 */ /* 0x000fe2000f8e0010 */
[----:B------:R-:W-:Y:S02]  /*1e70*/  ULDC.64 UR4, c[0x0][0x338] ;  /* 0x0000ce0000047ab9 */ /* 0x000fe40000000a00 */
[----:B------:R-:W-:Y:S01]  /*1e80*/  IADD3.X R75, R76, R11, R75, P0, !PT ;  /* 0x0000000b4c4b7210 */ /* 0x000fe200007fe44b */
[----:B------:R-:W-:Y:S01]  /*1e90*/  IMAD R0, R38, R6, RZ ;  /* 0x0000000626007224 */ /* 0x000fe200078e02ff */
[----:B------:R-:W-:Y:S01]  /*1ea0*/  @!P6 BAR.SYNC.DEFER_BLOCKING 0x9, 0x100 ;  /* 0x024400000000eb1d */ /* 0x000fe20000010000 */
[----:B------:R-:W-:Y:S01]  /*1eb0*/  IMAD.IADD R13, R13, 0x1, R15 ;  /* 0x000000010d0d7824 */ /* 0x000fe200078e020f */
[----:B------:R-:W-:Y:S01]  /*1ec0*/  ISETP.GE.AND P0, PT, R16, R63, PT ;  /* 0x0000003f1000720c */ /* 0x000fe20003f06270 */
[----:B------:R-:W-:-:S02]  /*1ed0*/  IMAD R15, R19, R7, R0 ;  /* 0x00000007130f7224 */ /* 0x000fc400078e0200 */
[----:B------:R-:W-:-:S04]  /*1ee0*/  IMAD.WIDE.U32 R10, R19, R6, R16 ;  /* 0x00000006130a7225 */ /* 0x000fc800078e0010 */
[----:B------:R-:W-:Y:S02]  /*1ef0*/  IMAD.IADD R11, R15, 0x1, R11 ;  /* 0x000000010f0b7824 */ /* 0x000fe400078e020b */
[----:B------:R-:W-:Y:S02]  /*1f00*/  IMAD R3, R14, UR4, RZ ;  /* 0x000000040e037c24 */ /* 0x000fe4000f8e02ff */
[----:B-----5:R-:W-:Y:S01]  /*1f10*/  IMAD.WIDE.U32 R52, R24, R6, R10 ;  /* 0x0000000618347225 */ /* 0x020fe200078e000a */
[----:B------:R-:W-:-:S03]  /*1f20*/  IADD3 R10, P1, R19, R32, RZ ;  /* 0x00000020130a7210 */ /* 0x000fc60007f3e0ff */
[----:B------:R-:W-:Y:S01]  /*1f30*/  IMAD R33, R57, UR5, R3 ;  /* 0x0000000539217c24 */ /* 0x000fe2000f8e0203 */
[----:B------:R-:W-:Y:S01]  /*1f40*/  SEL R3, R63, RZ, P0 ;  /* 0x000000ff3f037207 */ /* 0x000fe20000000000 */
[C---:B------:R-:W-:Y:S02]  /*1f50*/  IMAD R0, R38.reuse, R68, RZ ;  /* 0x0000004426007224 */ /* 0x040fe400078e02ff */
[----:B------:R-:W-:Y:S02]  /*1f60*/  IMAD.X R11, R38, 0x1, R35, P1 ;  /* 0x00000001260b7824 */ /* 0x000fe400008e0623 */
[----:B------:R-:W-:Y:S01]  /*1f70*/  IMAD.WIDE.U32 R56, R57, UR4, R12 ;  /* 0x0000000439387c25 */ /* 0x000fe2000f8e000c */
[----:B------:R-:W-:Y:S02]  /*1f80*/  ULDC UR4, c[0x0][0x2f4] ;  /* 0x0000bd0000047ab9 */ /* 0x000fe40000000800 */
[C---:B------:R-:W-:Y:S01]  /*1f90*/  ISETP.GE.AND P1, PT, R16.reuse, UR4, PT ;  /* 0x0000000410007c0c */ /* 0x040fe2000bf26270 */
[----:B------:R-:W-:Y:S01]  /*1fa0*/  IMAD.IADD R3, R16, 0x1, R3 ;  /* 0x0000000110037824 */ /* 0x000fe200078e0203 */
[----:B------:R-:W-:Y:S01]  /*1fb0*/  ISETP.GE.AND P2, PT, R66, UR4, PT ;  /* 0x0000000442007c0c */ /* 0x000fe2000bf46270 */
[----:B------:R-:W-:-:S02]  /*1fc0*/  VIADD R38, R19, 0x60 ;  /* 0x0000006013267836 */ /* 0x000fc40000000000 */
[----:B------:R-:W-:-:S04]  /*1fd0*/  IMAD.WIDE.U32 R30, R19, R68, R152 ;  /* 0x00000044131e7225 */ /* 0x000fc800078e0098 */
[----:B------:R-:W-:Y:S01]  /*1fe0*/  IMAD R13, R19, R69, R0 ;  /* 0x00000045130d7224 */ /* 0x000fe200078e0200 */
[----:B------:R-:W-:Y:S01]  /*1ff0*/  SHF.R.S32.HI R0, RZ, 0x1f, R3 ;  /* 0x0000001fff007819 */ /* 0x000fe20000011403 */
[----:B------:R-:W-:Y:S02]  /*2000*/  IMAD.SHL.U32 R38, R38, 0x40, RZ ;  /* 0x0000004026267824 */ /* 0x000fe400078e00ff */
[----:B------:R-:W-:Y:S01]  /*2010*/  IMAD.IADD R31, R31, 0x1, R13 ;  /* 0x000000011f1f7824 */ /* 0x000fe200078e020d */
[----:B------:R-:W-:Y:S01]  /*2020*/  LEA.HI R3, R0, R3, RZ, 0x3 ;  /* 0x0000000300037211 */ /* 0x000fe200078f18ff */
[----:B------:R-:W-:Y:S01]  /*2030*/  IMAD.IADD R21, R13, 0x1, R21 ;  /* 0x000000010d157824 */ /* 0x000fe200078e0215 */
[----:B------:R-:W-:Y:S01]  /*2040*/  SHF.R.S32.HI R13, RZ, 0x1f, R24 ;  /* 0x0000001fff0d7819 */ /* 0x000fe20000011418 */
[----:B------:R-:W-:Y:S01]  /*2050*/  IMAD.WIDE.U32 R54, R19, R6, R152 ;  /* 0x0000000613367225 */ /* 0x000fe200078e0098 */
[----:B------:R-:W-:-:S03]  /*2060*/  LOP3.LUT R38, R38, 0x1c0, RZ, 0xc0, !PT ;  /* 0x000001c026267812 */ /* 0x000fc600078ec0ff */
[----:B------:R-:W-:Y:S01]  /*2070*/  IMAD R0, R13, R6, RZ ;  /* 0x000000060d007224 */ /* 0x000fe200078e02ff */
[----:B------:R-:W-:Y:S01]  /*2080*/  LOP3.LUT R4, R38, 0x38, R3, 0xf8, !PT ;  /* 0x0000003826047812 */ /* 0x000fe200078ef803 */
[----:B------:R-:W-:Y:S02]  /*2090*/  VIADD R38, R19, 0x60 ;  /* 0x0000006013267836 */ /* 0x000fe40000000000 */
[----:B------:R-:W-:Y:S01]  /*20a0*/  IMAD R5, R24, R7, R0 ;  /* 0x0000000718057224 */ /* 0x000fe200078e0200 */
[----:B------:R-:W-:Y:S01]  /*20b0*/  LOP3.LUT R0, R70, 0x18, R16, 0xf8, !PT ;  /* 0x0000001846007812 */ /* 0x000fe200078ef810 */
[----:B------:R-:W-:Y:S01]  /*20c0*/  IMAD.SHL.U32 R38, R38, 0x40, RZ ;  /* 0x0000004026267824 */ /* 0x000fe200078e00ff */
[----:B------:R-:W-:Y:S01]  /*20d0*/  LOP3.LUT R7, R3, 0xfffffff8, RZ, 0xc0, !PT ;  /* 0xfffffff803077812 */ /* 0x000fe200078ec0ff */
[----:B------:R-:W-:Y:S01]  /*20e0*/  IMAD.IADD R55, R55, 0x1, R15 ;  /* 0x0000000137377824 */ /* 0x000fe200078e020f */
[----:B------:R-:W-:Y:S01]  /*20f0*/  LOP3.LUT R0, R0, R67, RZ, 0x3c, !PT ;  /* 0x0000004300007212 */ /* 0x000fe200078e3cff */
[----:B------:R-:W-:Y:S01]  /*2100*/  IMAD R13, R13, R68, RZ ;  /* 0x000000440d0d7224 */ /* 0x000fe200078e02ff */
[----:B------:R-:W-:Y:S01]  /*2110*/  LOP3.LUT R38, R38, 0x1c0, RZ, 0xc0, !PT ;  /* 0x000001c026267812 */ /* 0x000fe200078ec0ff */
[----:B------:R-:W-:-:S03]  /*2120*/  IMAD.WIDE.U32 R54, R24, R6, R54 ;  /* 0x0000000618367225 */ /* 0x000fc600078e0036 */
[----:B------:R-:W-:Y:S01]  /*2130*/  SHF.R.U32.HI R38, RZ, 0x3, R38 ;  /* 0x00000003ff267819 */ /* 0x000fe20000011626 */
[----:B------:R-:W-:Y:S01]  /*2140*/  IMAD R62, R37, 0x200, R0 ;  /* 0x00000200253e7824 */ /* 0x000fe200078e0200 */
[----:B------:R-:W-:Y:S01]  /*2150*/  LOP3.LUT R0, R70, 0x38, R3, 0xf8, !PT ;  /* 0x0000003846007812 */ /* 0x000fe200078ef803 */
[----:B------:R-:W-:Y:S01]  /*2160*/  IMAD R13, R24, R69, R13 ;  /* 0x00000045180d7224 */ /* 0x000fe200078e020d */
[----:B------:R-:W-:Y:S01]  /*2170*/  LOP3.LUT R12, R4, R38, RZ, 0x3c, !PT ;  /* 0x00000026040c7212 */ /* 0x000fe200078e3cff */
[-C--:B------:R-:W-:Y:S01]  /*2180*/  IMAD.WIDE.U32 R30, R24, R68.reuse, R30 ;  /* 0x00000044181e7225 */ /* 0x080fe200078e001e */
[----:B------:R-:W-:Y:S02]  /*2190*/  LOP3.LUT R0, R0, R67, RZ, 0x3c, !PT ;  /* 0x0000004300007212 */ /* 0x000fe400078e3cff */
[----:B------:R-:W-:Y:S01]  /*21a0*/  SHF.L.U64.HI R69, R68, 0x7, R69 ;  /* 0x0000000744457819 */ /* 0x000fe20000010245 */
[----:B------:R-:W-:-:S04]  /*21b0*/  IMAD.WIDE.U32 R20, R24, R68, R20 ;  /* 0x0000004418147225 */ /* 0x000fc800078e0014 */
[----:B------:R-:W-:Y:S01]  /*21c0*/  IMAD.SHL.U32 R71, R6, 0x80, RZ ;  /* 0x0000008006477824 */ /* 0x000fe200078e00ff */
[----:B------:R-:W-:Y:S01]  /*21d0*/  SHF.R.S32.HI R6, RZ, 0x3, R3 ;  /* 0x00000003ff067819 */ /* 0x000fe20000011403 */
[----:B------:R-:W-:Y:S02]  /*21e0*/  IMAD.IADD R61, R55, 0x1, R5 ;  /* 0x00000001373d7824 */ /* 0x000fe400078e0205 */
[----:B------:R-:W-:Y:S01]  /*21f0*/  IMAD.IADD R60, R5, 0x1, R53 ;  /* 0x00000001053c7824 */ /* 0x000fe200078e0235 */
[----:B------:R-:W-:Y:S01]  /*2200*/  SHF.R.S32.HI R5, RZ, 0x1f, R7 ;  /* 0x0000001fff057819 */ /* 0x000fe20000011407 */
[----:B------:R-:W-:Y:S02]  /*2210*/  IMAD R4, R37, 0x200, R0 ;  /* 0x0000020025047824 */ /* 0x000fe400078e0200 */
[----:B------:R-:W-:Y:S02]  /*2220*/  IMAD.SHL.U32 R68, R68, 0x80, RZ ;  /* 0x0000008044447824 */ /* 0x000fe400078e00ff */
[----:B------:R-:W-:-:S02]  /*2230*/  IMAD.SHL.U32 R63, R63, 0x2, RZ ;  /* 0x000000023f3f7824 */ /* 0x000fc400078e00ff */
[----:B------:R-:W-:Y:S02]  /*2240*/  IMAD.IADD R59, R31, 0x1, R13 ;  /* 0x000000011f3b7824 */ /* 0x000fe400078e020d */
[----:B------:R-:W-:Y:S02]  /*2250*/  IMAD.IADD R58, R13, 0x1, R21 ;  /* 0x000000010d3a7824 */ /* 0x000fe400078e0215 */
[----:B------:R-:W-:Y:S02]  /*2260*/  IMAD.IADD R3, R36, 0x1, R12 ;  /* 0x0000000124037824 */ /* 0x000fe400078e020c */
[----:B0-----:R-:W-:-:S07]  /*2270*/  IMAD.IADD R0, R57, 0x1, R33 ;  /* 0x0000000139007824 */ /* 0x001fce00078e0221 */
.L_x_14950:
[----:B------:R-:W2:Y:S01]  /*2280*/  LDL R35, [R1+0x38] ;  /* 0x0000380001237983 */ /* 0x000ea20000100800 */
[----:B------:R-:W0:Y:S03]  /*2290*/  LDC.64 R86, c[0x0][0x300] ;  /* 0x0000c000ff567b82 */ /* 0x000e260000000a00 */
        /* <DEDUP_REMOVED lines=9> */
[----:B------:R-:W4:Y:S01]  /*2330*/  LDC R88, c[0x0][0x3f4] ;  /* 0x0000fd00ff587b82 */ /* 0x000f220000000800 */
[----:B------:R-:W-:Y:S02]  /*2340*/  IMAD.MOV.U32 R84, RZ, RZ, R14 ;  /* 0x000000ffff547224 */ /* 0x000fe400078e000e */
[----:B------:R-:W-:Y:S02]  /*2350*/  IMAD.IADD R85, R15, 0x1, R85 ;  /* 0x000000010f557824 */ /* 0x000fe400078e0255 */
[----:B0-----:R-:W-:Y:S02]  /*2360*/  IMAD R26, R87, 0x60, RZ ;  /* 0x00000060571a7824 */ /* 0x001fe400078e02ff */
[----:B------:R-:W-:-:S04]  /*2370*/  IMAD.WIDE.U32 R12, R86, 0x60, R84 ;  /* 0x00000060560c7825 */ /* 0x000fc800078e0054 */
[----:B------:R-:W-:Y:S01]  /*2380*/  IMAD R82, R22, 0x2000, R62 ;  /* 0x0000200016527824 */ /* 0x000fe200078e023e */
[C---:B------:R-:W-:Y:S02]  /*2390*/  IADD3 R15, P4, R77.reuse, R12, RZ ;  /* 0x0000000c4d0f7210 */ /* 0x040fe40007f9e0ff */
[----:B------:R-:W-:Y:S02]  /*23a0*/  IADD3 R12, P3, R77, R14, RZ ;  /* 0x0000000e4d0c7210 */ /* 0x000fe40007f7e0ff */
[----:B------:R-:W-:Y:S01]  /*23b0*/  IADD3.X R14, R75, R13, R26, P4, !PT ;  /* 0x0000000d4b0e7210 */ /* 0x000fe200027fe41a */
[----:B------:R-:W-:Y:S01]  /*23c0*/  IMAD.MOV.U32 R26, RZ, RZ, R32 ;  /* 0x000000ffff1a7224 */ /* 0x000fe200078e0020 */
[-C--:B-1----:R-:W-:Y:S01]  /*23d0*/  LEA R36, P4, R15, R80.reuse, 0x1 ;  /* 0x000000500f247211 */ /* 0x082fe200078808ff */
[----:B------:R-:W-:Y:S01]  /*23e0*/  IMAD.X R13, R85, 0x1, R75, P3 ;  /* 0x00000001550d7824 */ /* 0x000fe200018e064b */
[----:B------:R-:W-:Y:S02]  /*23f0*/  LEA R38, P3, R12, R80, 0x1 ;  /* 0x000000500c267211 */ /* 0x000fe400078608ff */
[----:B------:R-:W-:-:S02]  /*2400*/  LEA.HI.X R37, R15, R81, R14, 0x1, P4 ;  /* 0x000000510f257211 */ /* 0x000fc400020f0c0e */
[----:B------:R-:W-:Y:S02]  /*2410*/  ISETP.GT.AND P4, PT, R32, R27, PT ;  /* 0x0000001b2000720c */ /* 0x000fe40003f84270 */
[----:B------:R-:W-:Y:S01]  /*2420*/  LEA.HI.X R39, R12, R81, R13, 0x1, P3 ;  /* 0x000000510c277211 */ /* 0x000fe200018f0c0d */
[----:B------:R-:W-:Y:S01]  /*2430*/  VIADD R12, R82, 0x20 ;  /* 0x00000020520c7836 */ /* 0x000fe20000000000 */
[----:B----4-:R-:W-:Y:S02]  /*2440*/  ISETP.GE.AND P3, PT, R88, 0x1, PT ;  /* 0x000000015800780c */ /* 0x010fe40003f66270 */
[----:B--2---:R-:W-:Y:S02]  /*2450*/  LOP3.LUT P5, RZ, R35, 0x4, RZ, 0xc0, !PT ;  /* 0x0000000423ff7812 */ /* 0x004fe400078ac0ff */
[----:B---3--:R-:W-:-:S05]  /*2460*/  LOP3.LUT R34, R34, 0xfffffffd, RZ, 0xc0, !PT ;  /* 0xfffffffd22227812 */ /* 0x008fca00078ec0ff */
[----:B------:R-:W-:-:S05]  /*2470*/  @P4 LOP3.LUT R34, R34, 0x2, RZ, 0xfc, !PT ;  /* 0x0000000222224812 */ /* 0x000fca00078efcff */
[----:B------:R0:W-:Y:S01]  /*2480*/  STL [R1], R34 ;  /* 0x0000002201007387 */ /* 0x0001e20000100800 */
[C---:B------:R-:W-:Y:S02]  /*2490*/  @P5 VIADD R12, R82.reuse, 0xffffffe0 ;  /* 0xffffffe0520c5836 */ /* 0x040fe40000000000 */
[--C-:B------:R-:W-:Y:S02]  /*24a0*/  IMAD R82, R82, 0x2, R25.reuse ;  /* 0x0000000252527824 */ /* 0x100fe400078e0219 */
        /* <DEDUP_REMOVED lines=46> */
.L_x_14905:
[----:B------:R-:W-:Y:S05]  /*2790*/  BSYNC B1 ;  /* 0x0000000000017941 */ /* 0x000fea0003800000 */
.L_x_14904:
        /* <DEDUP_REMOVED lines=34> */
.L_x_14907:
[----:B------:R-:W-:Y:S05]  /*29c0*/  BSYNC B1 ;  /* 0x0000000000017941 */ /* 0x000fea0003800000 */
.L_x_14906:
        /* <DEDUP_REMOVED lines=33> */
.L_x_14908:
[----:B------:R-:W-:Y:S01]  /*2be0*/  IMAD R78, R22, 0x8, R2 ;  /* 0x00000008164e7824 */ /* 0x000fe200078e0202 */
[----:B------:R-:W-:Y:S01]  /*2bf0*/  SHF.L.U32 R90, R154, 0x1f, RZ ;  /* 0x0000001f9a5a7819 */ /* 0x000fe200000006ff */
[----:B------:R-:W-:Y:S03]  /*2c00*/  BSSY B1, `(.L_x_14909) ;  /* 0x0000003000017945 */ /* 0x000fe60003800000 */
[----:B------:R-:W0:Y:S02]  /*2c10*/  SYNCS.PHASECHK.TRANS64.TRYWAIT P6, [R78+URZ+0x16890], R90 ;  /* 0x0168905a4e0075a7 */ /* 0x000e2400080c017f */
[----:B0-----:R-:W-:Y:S05]  /*2c20*/  @!P6 BRA `(.L_x_14910) ;  /* 0x0000015400b8e947 */ /* 0x001fea0003800000 */
.L_x_15168:
[----:B------:R-:W-:Y:S05]  /*2c30*/  BSYNC B1 ;  /* 0x0000000000017941 */ /* 0x000fea0003800000 */
.L_x_14909:
        /* <DEDUP_REMOVED lines=12> */
[----:B------:R-:W-:Y:S01]  /*2d00*/  SHF.R.U32.HI R100, RZ, 0x10, R81 ;  /* 0x00000010ff647819 */ /* 0x000fe20000011651 */
[----:B--2---:R-:W-:Y:S01]  /*2d10*/  IMAD.U32 R81, R14, 0x10000, RZ ;  /* 0x000100000e517824 */ /* 0x004fe200078e00ff */
        /* <DEDUP_REMOVED lines=9> */
[----:B------:R-:W-:Y:S01]  /*2db0*/  FMUL.FTZ R84, R84, R99 ;  /* 0x0000006354547220 */ /* 0x000fe20000410000 */
[----:B------:R-:W-:Y:S01]  /*2dc0*/  LOP3.LUT R85, R14, 0xffff0000, RZ, 0xc0, !PT ;  /* 0xffff00000e557812 */ /* 0x000fe200078ec0ff */
[C---:B------:R-:W-:Y:S01]  /*2dd0*/  IMAD.U32 R14, R15.reuse, 0x10000, RZ ;  /* 0x000100000f0e7824 */ /* 0x040fe200078e00ff */
[----:B------:R-:W-:Y:S01]  /*2de0*/  LOP3.LUT R80, R15, 0xffff0000, RZ, 0xc0, !PT ;  /* 0xffff00000f507812 */ /* 0x000fe200078ec0ff */
[----:B------:R-:W-:-:S02]  /*2df0*/  IMAD.U32 R15, R13, 0x10000, RZ ;  /* 0x000100000d0f7824 */ /* 0x000fc400078e00ff */
[----:B------:R-:W-:Y:S02]  /*2e00*/  IMAD.U32 R106, R104, 0x10000, RZ ;  /* 0x00010000686a7824 */ /* 0x000fe400078e00ff */
[----:B------:R-:W-:Y:S02]  /*2e10*/  IMAD.U32 R102, R100, 0x10000, RZ ;  /* 0x0001000064667824 */ /* 0x000fe400078e00ff */
[----:B------:R-:W-:Y:S01]  /*2e20*/  FFMA.FTZ R103, R15, R103, R84 ;  /* 0x000000670f677223 */ /* 0x000fe20000010054 */
[----:B------:R-:W-:Y:S01]  /*2e30*/  FMUL.FTZ R110, R85, R106 ;  /* 0x0000006a556e7220 */ /* 0x000fe20000410000 */
[----:B------:R-:W-:Y:S01]  /*2e40*/  FFMA.FTZ R108, R15, R99, -R108 ;  /* 0x000000630f6c7223 */ /* 0x000fe2000001086c */
[-C--:B------:R-:W-:Y:S01]  /*2e50*/  FMUL.FTZ R84, R85, R102.reuse ;  /* 0x0000006655547220 */ /* 0x080fe20000410000 */
[----:B------:R-:W-:Y:S01]  /*2e60*/  IMAD.U32 R13, R12, 0x10000, RZ ;  /* 0x000100000c0d7824 */ /* 0x000fe200078e00ff */
[----:B------:R-:W-:Y:S01]  /*2e70*/  LOP3.LUT R85, R104, 0xffff0000, RZ, 0xc0, !PT ;  /* 0xffff000068557812 */ /* 0x000fe200078ec0ff */
[C---:B------:R-:W-:Y:S01]  /*2e80*/  FFMA.FTZ R110, R81.reuse, R102, -R110 ;  /* 0x00000066516e7223 */ /* 0x040fe2000001086e */
[----:B------:R-:W-:Y:S01]  /*2e90*/  LOP3.LUT R15, R100, 0xffff0000, RZ, 0xc0, !PT ;  /* 0xffff0000640f7812 */ /* 0x000fe200078ec0ff */
[----:B------:R-:W-:Y:S01]  /*2ea0*/  FFMA.FTZ R81, R81, R106, R84 ;  /* 0x0000006a51517223 */ /* 0x000fe20000010054 */
[----:B------:R-:W-:Y:S01]  /*2eb0*/  LOP3.LUT R12, R12, 0xffff0000, RZ, 0xc0, !PT ;  /* 0xffff00000c0c7812 */ /* 0x000fe200078ec0ff */
[C---:B------:R-:W-:Y:S01]  /*2ec0*/  FMUL.FTZ R99, R80.reuse, R85 ;  /* 0x0000005550637220 */ /* 0x040fe20000410000 */
[----:B------:R-:W-:Y:S01]  /*2ed0*/  F2FP.BF16.F32.PACK_AB R103, R103, R108 ;  /* 0x0000006c6767723e */ /* 0x000fe200000010ff */
        /* <DEDUP_REMOVED lines=9> */
[----:B------:R-:W-:Y:S01]  /*2f70*/  F2FP.BF16.F32.PACK_AB R12, R13, R80 ;  /* 0x000000500d0c723e */ /* 0x000fe200000010ff */
[----:B------:R-:W-:-:S07]  /*2f80*/  IMAD.MOV.U32 R13, RZ, RZ, R103 ;  /* 0x000000ffff0d7224 */ /* 0x000fce00078e0067 */
.L_x_14916:
[----:B------:R-:W-:Y:S05]  /*2f90*/  BSYNC B3 ;  /* 0x0000000000037941 */ /* 0x000fea0003800000 */
.L_x_14915:
[----:B--2---:R1:W-:Y:S02]  /*2fa0*/  STG.E.128 desc[UR40][R38.64], R12 ;  /* 0x0000000c26007986 */ /* 0x0043e4000c101d28 */
.L_x_14914:
[----:B------:R-:W-:Y:S05]  /*2fb0*/  BSYNC B2 ;  /* 0x0000000000027941 */ /* 0x000fea0003800000 */
.L_x_14913:
[----:B------:R-:W-:Y:S05]  /*2fc0*/  @P2 BRA `(.L_x_14912) ;  /* 0x0000000000d02947 */ /* 0x000fea0003800000 */
        /* <DEDUP_REMOVED lines=50> */
.L_x_14918:
[----:B------:R-:W-:Y:S05]  /*32f0*/  BSYNC B2 ;  /* 0x0000000000027941 */ /* 0x000fea0003800000 */
.L_x_14917:
[----:B--2---:R2:W-:Y:S02]  /*3300*/  STG.E.128 desc[UR40][R38.64+0x40], R12 ;  /* 0x0000400c26007986 */ /* 0x0045e4000c101d28 */
.L_x_14912:
[----:B------:R-:W-:Y:S05]  /*3310*/  BSYNC B1 ;  /* 0x0000000000017941 */ /* 0x000fea0003800000 */
.L_x_14911:
        /* <DEDUP_REMOVED lines=53> */
.L_x_14923:
[----:B------:R-:W-:Y:S05]  /*3670*/  BSYNC B2 ;  /* 0x0000000000027941 */ /* 0x000fea0003800000 */
.L_x_14922:
[----:B--2---:R3:W-:Y:S02]  /*3680*/  STG.E.128 desc[UR40][R36.64], R12 ;  /* 0x0000000c24007986 */ /* 0x0047e4000c101d28 */
.L_x_14921:
[----:B------:R-:W-:Y:S05]  /*3690*/  BSYNC B1 ;  /* 0x0000000000017941 */ /* 0x000fea0003800000 */
.L_x_14920:
[----:B------:R-:W-:Y:S05]  /*36a0*/  @P2 BRA `(.L_x_14919) ;  /* 0x0000001800f82947 */ /* 0x000fea0003800000 */
[----:B-123--:R1:W2:Y:S01]  /*36b0*/  LDS.128 R12, [R79+0x11000] ;  /* 0x011000004f0c7984 */ /* 0x00e2a20000000c00 */
        /* <DEDUP_REMOVED lines=49> */
.L_x_14925:
[----:B------:R-:W-:Y:S05]  /*39d0*/  BSYNC B1 ;  /* 0x0000000000017941 */ /* 0x000fea0003800000 */
.L_x_14924:
[----:B--2---:R1:W-:Y:S01]  /*39e0*/  STG.E.128 desc[UR40][R36.64+0x40], R12 ;  /* 0x0000400c24007986 */ /* 0x0043e2000c101d28 */
[----:B------:R-:W-:Y:S05]  /*39f0*/  BRA `(.L_x_14919) ;  /* 0x0000001800247947 */ /* 0x000fea0003800000 */
.L_x_14903:
        /* <DEDUP_REMOVED lines=48> */
.L_x_14927:
[----:B------:R-:W-:Y:S05]  /*3d00*/  BSYNC B1 ;  /* 0x0000000000017941 */ /* 0x000fea0003800000 */
.L_x_14926:
        /* <DEDUP_REMOVED lines=35> */
.L_x_14928:
[----:B------:R-:W-:Y:S01]  /*3f40*/  IMAD R78, R22, 0x8, R2 ;  /* 0x00000008164e7824 */ /* 0x000fe200078e0202 */
[----:B------:R-:W-:Y:S01]  /*3f50*/  SHF.L.U32 R90, R154, 0x1f, RZ ;  /* 0x0000001f9a5a7819 */ /* 0x000fe200000006ff */
[----:B------:R-:W0:Y:S01]  /*3f60*/  LDC R94, c[0x0][0x2f4] ;  /* 0x0000bd00ff5e7b82 */ /* 0x000e220000000800 */
[----:B------:R-:W-:Y:S02]  /*3f70*/  BSSY B1, `(.L_x_14929) ;  /* 0x0000004000017945 */ /* 0x000fe40003800000 */
[----:B------:R-:W1:Y:S01]  /*3f80*/  SYNCS.PHASECHK.TRANS64.TRYWAIT P5, [R78+URZ+0x16890], R90 ;  /* 0x0168905a4e0075a7 */ /* 0x000e6200080a017f */
[----:B0-----:R-:W-:Y:S01]  /*3f90*/  IMAD.IADD R96, R94, 0x1, -R63 ;  /* 0x000000015e607824 */ /* 0x001fe200078e0a3f */
[----:B-1----:R-:W-:Y:S06]  /*3fa0*/  @!P5 BRA `(.L_x_14930) ;  /* 0x0000014000ecd947 */ /* 0x002fec0003800000 */
.L_x_15169:
[----:B------:R-:W-:Y:S05]  /*3fb0*/  BSYNC B1 ;  /* 0x0000000000017941 */ /* 0x000fea0003800000 */
.L_x_14929:
        /* <DEDUP_REMOVED lines=20> */
[----:B------:R-:W-:Y:S01]  /*4100*/  SHF.R.S32.HI R46, RZ, 0x5, R46 ;  /* 0x00000005ff2e7819 */ /* 0x000fe2000001142e */
[----:B------:R-:W-:-:S03]  /*4110*/  IMAD R45, R22, 0x2000, R4 ;  /* 0x00002000162d7824 */ /* 0x000fc600078e0204 */
[----:B------:R-:W-:Y:S01]  /*4120*/  LOP3.LUT R44, R70, 0x38, R97, 0xf8, !PT ;  /* 0x00000038462c7812 */ /* 0x000fe200078ef861 */
[----:B------:R-:W-:-:S03]  /*4130*/  IMAD R45, R45, 0x2, R2 ;  /* 0x000000022d2d7824 */ /* 0x000fc600078e0202 */
[----:B------:R-:W-:-:S05]  /*4140*/  LOP3.LUT R44, R44, R67, RZ, 0x3c, !PT ;  /* 0x000000432c2c7212 */ /* 0x000fca00078e3cff */
[----:B------:R-:W-:-:S04]  /*4150*/  IMAD R47, R46, 0x200, R44 ;  /* 0x000002002e2f7824 */ /* 0x000fc800078e022c */
        /* <DEDUP_REMOVED lines=8> */
[----:B------:R-:W-:Y:S01]  /*41e0*/  IMAD.U32 R114, R51, 0x10000, RZ ;  /* 0x0001000033727824 */ /* 0x000fe200078e00ff */
[----:B------:R-:W-:Y:S01]  /*41f0*/  SHF.R.U64 R15, R32, 0x10, R33 ;  /* 0x00000010200f7819 */ /* 0x000fe20000001221 */
[----:B-1----:R-:W-:Y:S01]  /*4200*/  IMAD.U32 R104, R47, 0x10000, RZ ;  /* 0x000100002f687824 */ /* 0x002fe200078e00ff */
[----:B------:R-:W-:Y:S01]  /*4210*/  SHF.R.U64 R12, R12, 0x10, R13 ;  /* 0x000000100c0c7819 */ /* 0x000fe2000000120d */
[----:B------:R-:W-:Y:S01]  /*4220*/  IMAD.U32 R103, R46, 0x10000, RZ ;  /* 0x000100002e677824 */ /* 0x000fe200078e00ff */
[----:B------:R-:W-:Y:S02]  /*4230*/  SHF.R.U32.HI R33, RZ, 0x10, R33 ;  /* 0x00000010ff217819 */ /* 0x000fe40000011621 */
[----:B------:R-:W-:-:S02]  /*4240*/  SHF.R.U32.HI R13, RZ, 0x10, R13 ;  /* 0x00000010ff0d7819 */ /* 0x000fc4000001160d */
[----:B------:R-:W-:Y:S02]  /*4250*/  PRMT R118, R118, 0x5410, R33 ;  /* 0x0000541076767816 */ /* 0x000fe40000000021 */
[----:B------:R-:W-:Y:S02]  /*4260*/  PRMT R115, R115, 0x5410, R13 ;  /* 0x0000541073737816 */ /* 0x000fe4000000000d */
[--C-:B------:R-:W-:Y:S01]  /*4270*/  SHF.R.U64 R32, R34, 0x10, R35.reuse ;  /* 0x0000001022207819 */ /* 0x100fe20000001223 */
[----:B------:R-:W-:Y:S01]  /*4280*/  IMAD.U32 R33, R118, 0x10000, RZ ;  /* 0x0001000076217824 */ /* 0x000fe200078e00ff */
[----:B------:R-:W-:Y:S01]  /*4290*/  SHF.R.U32.HI R34, RZ, 0x10, R35 ;  /* 0x00000010ff227819 */ /* 0x000fe20000011623 */
[----:B------:R-:W-:Y:S01]  /*42a0*/  IMAD.U32 R13, R115, 0x10000, RZ ;  /* 0x00010000730d7824 */ /* 0x000fe200078e00ff */
[----:B------:R-:W-:Y:S01]  /*42b0*/  PRMT R99, R117, 0x5410, R99 ;  /* 0x0000541075637816 */ /* 0x000fe20000000063 */
[----:B------:R-:W-:Y:S01]  /*42c0*/  IMAD.U32 R35, R45, 0x10000, RZ ;  /* 0x000100002d237824 */ /* 0x000fe200078e00ff */
[----:B------:R-:W-:Y:S01]  /*42d0*/  LOP3.LUT R101, R49, 0xffff0000, RZ, 0xc0, !PT ;  /* 0xffff000031657812 */ /* 0x000fe200078ec0ff */
[----:B------:R-:W-:Y:S01]  /*42e0*/  FMUL.FTZ R120, R102, R33 ;  /* 0x0000002166787220 */ /* 0x000fe20000410000 */
[----:B------:R-:W-:Y:S01]  /*42f0*/  PRMT R15, R116, 0x5410, R15 ;  /* 0x00005410740f7816 */ /* 0x000fe2000000000f */
[-C--:B------:R-:W-:Y:S01]  /*4300*/  FMUL.FTZ R102, R102, R13.reuse ;  /* 0x0000000d66667220 */ /* 0x080fe20000410000 */
[----:B------:R-:W-:Y:S01]  /*4310*/  LOP3.LUT R117, R118, 0xffff0000, RZ, 0xc0, !PT ;  /* 0xffff000076757812 */ /* 0x000fe200078ec0ff */
[----:B------:R-:W-:Y:S01]  /*4320*/  FFMA.FTZ R13, R35, R13, -R120 ;  /* 0x0000000d230d7223 */ /* 0x000fe20000010878 */
[----:B------:R-:W-:Y:S01]  /*4330*/  PRMT R116, R105, 0x5432, R34 ;  /* 0x0000543269747816 */ /* 0x000fe20000000022 */
[----:B------:R-:W-:Y:S01]  /*4340*/  FFMA.FTZ R35, R35, R33, R102 ;  /* 0x0000002123237223 */ /* 0x000fe20000010066 */
[----:B------:R-:W-:Y:S01]  /*4350*/  LOP3.LUT R34, R115, 0xffff0000, RZ, 0xc0, !PT ;  /* 0xffff000073227812 */ /* 0x000fe200078ec0ff */
[----:B------:R-:W-:Y:S01]  /*4360*/  FMUL.FTZ R119, R101, R117 ;  /* 0x0000007565777220 */ /* 0x000fe20000410000 */
[----:B------:R-:W-:Y:S01]  /*4370*/  LOP3.LUT R100, R45, 0xffff0000, RZ, 0xc0, !PT ;  /* 0xffff00002d647812 */ /* 0x000fe200078ec0ff */
[C---:B------:R-:W-:Y:S01]  /*4380*/  IMAD.U32 R115, R116.reuse, 0x10000, RZ ;  /* 0x0001000074737824 */ /* 0x040fe200078e00ff */
[----:B------:R-:W-:Y:S01]  /*4390*/  LOP3.LUT R102, R116, 0xffff0000, RZ, 0xc0, !PT ;  /* 0xffff000074667812 */ /* 0x000fe200078ec0ff */
[----:B------:R-:W-:-:S02]  /*43a0*/  IMAD.U32 R33, R99, 0x10000, RZ ;  /* 0x0001000063217824 */ /* 0x000fc400078e00ff */
[-C--:B------:R-:W-:Y:S01]  /*43b0*/  FMUL.FTZ R101, R101, R34.reuse ;  /* 0x0000002265657220 */ /* 0x080fe20000410000 */
[----:B------:R-:W-:Y:S01]  /*43c0*/  FFMA.FTZ R34, R100, R34, -R119 ;  /* 0x0000002264227223 */ /* 0x000fe20000010877 */
[----:B------:R-:W-:Y:S01]  /*43d0*/  FMUL.FTZ R119, R114, R115 ;  /* 0x0000007372777220 */ /* 0x000fe20000410000 */
[----:B------:R-:W-:Y:S01]  /*43e0*/  PRMT R12, R108, 0x5432, R12 ;  /* 0x000054326c0c7816 */ /* 0x000fe2000000000c */
[-C--:B------:R-:W-:Y:S01]  /*43f0*/  FMUL.FTZ R116, R114, R33.reuse ;  /* 0x0000002172747220 */ /* 0x080fe20000410000 */
[----:B------:R-:W-:Y:S01]  /*4400*/  LOP3.LUT R51, R51, 0xffff0000, RZ, 0xc0, !PT ;  /* 0xffff000033337812 */ /* 0x000fe200078ec0ff */
[----:B------:R-:W-:Y:S01]  /*4410*/  FFMA.FTZ R33, R104, R33, -R119 ;  /* 0x0000002168217223 */ /* 0x000fe20000010877 */
[----:B------:R-:W-:Y:S01]  /*4420*/  LOP3.LUT R114, R99, 0xffff0000, RZ, 0xc0, !PT ;  /* 0xffff000063727812 */ /* 0x000fe200078ec0ff */
[----:B------:R-:W-:Y:S02]  /*4430*/  IMAD.U32 R49, R48, 0x10000, RZ ;  /* 0x0001000030317824 */ /* 0x000fe400078e00ff */
[----:B------:R-:W-:Y:S01]  /*4440*/  FFMA.FTZ R104, R104, R115, R116 ;  /* 0x0000007368687223 */ /* 0x000fe20000010074 */
[C---:B------:R-:W-:Y:S01]  /*4450*/  IMAD.U32 R118, R15.reuse, 0x10000, RZ ;  /* 0x000100000f767824 */ /* 0x040fe200078e00ff */
[----:B------:R-:W-:Y:S01]  /*4460*/  LOP3.LUT R48, R48, 0xffff0000, RZ, 0xc0, !PT ;  /* 0xffff000030307812 */ /* 0x000fe200078ec0ff */
[C---:B------:R-:W-:Y:S01]  /*4470*/  IMAD.U32 R116, R12.reuse, 0x10000, RZ ;  /* 0x000100000c747824 */ /* 0x040fe200078e00ff */
[----:B------:R-:W-:Y:S01]  /*4480*/  LOP3.LUT R15, R15, 0xffff0000, RZ, 0xc0, !PT ;  /* 0xffff00000f0f7812 */ /* 0x000fe200078ec0ff */
[C---:B------:R-:W-:Y:S01]  /*4490*/  FMUL.FTZ R120, R51.reuse, R102 ;  /* 0x0000006633787220 */ /* 0x040fe20000410000 */
[----:B------:R-:W-:Y:S01]  /*44a0*/  FMUL.FTZ R122, R51, R114 ;  /* 0x00000072337a7220 */ /* 0x000fe20000410000 */
[----:B------:R-:W-:Y:S01]  /*44b0*/  LOP3.LUT R51, R12, 0xffff0000, RZ, 0xc0, !PT ;  /* 0xffff00000c337812 */ /* 0x000fe200078ec0ff */
[----:B------:R-:W-:-:S02]  /*44c0*/  IMAD.U32 R45, R44, 0x10000, RZ ;  /* 0x000100002c2d7824 */ /* 0x000fc400078e00ff */
[C---:B------:R-:W-:Y:S01]  /*44d0*/  FMUL.FTZ R12, R49.reuse, R118 ;  /* 0x00000076310c7220 */ /* 0x040fe20000410000 */
[----:B------:R-:W-:Y:S01]  /*44e0*/  LOP3.LUT R44, R44, 0xffff0000, RZ, 0xc0, !PT ;  /* 0xffff00002c2c7812 */ /* 0x000fe200078ec0ff */
[-C--:B------:R-:W-:Y:S01]  /*44f0*/  FMUL.FTZ R49, R49, R116.reuse ;  /* 0x0000007431317220 */ /* 0x080fe20000410000 */
[----:B------:R-:W-:Y:S01]  /*4500*/  PRMT R32, R106, 0x5432, R32 ;  /* 0x000054326a207816 */ /* 0x000fe20000000020 */
[----:B------:R-:W-:Y:S01]  /*4510*/  FMUL.FTZ R99, R48, R15 ;  /* 0x0000000f30637220 */ /* 0x000fe20000410000 */
[C---:B------:R-:W-:Y:S01]  /*4520*/  FFMA.FTZ R12, R45.reuse, R116, -R12 ;  /* 0x000000742d0c7223 */ /* 0x040fe2000001080c */
[----:B------:R-:W-:Y:S01]  /*4530*/  FFMA.FTZ R100, R100, R117, R101 ;  /* 0x0000007564647223 */ /* 0x000fe20000010065 */
[----:B------:R-:W-:Y:S01]  /*4540*/  FFMA.FTZ R45, R45, R118, R49 ;  /* 0x000000762d2d7223 */ /* 0x000fe20000010031 */
[----:B------:R-:W-:Y:S01]  /*4550*/  LOP3.LUT R47, R47, 0xffff0000, RZ, 0xc0, !PT ;  /* 0xffff00002f2f7812 */ /* 0x000fe200078ec0ff */
[-C--:B------:R-:W-:Y:S01]  /*4560*/  FMUL.FTZ R101, R48, R51.reuse ;  /* 0x0000003330657220 */ /* 0x080fe20000410000 */
[----:B------:R-:W-:Y:S01]  /*4570*/  LOP3.LUT R113, R46, 0xffff0000, RZ, 0xc0, !PT ;  /* 0xffff00002e717812 */ /* 0x000fe200078ec0ff */
[----:B------:R-:W-:Y:S01]  /*4580*/  FFMA.FTZ R49, R44, R51, -R99 ;  /* 0x000000332c317223 */ /* 0x000fe20000010863 */
[----:B------:R-:W-:Y:S01]  /*4590*/  PRMT R14, R107, 0x5432, R14 ;  /* 0x000054326b0e7816 */ /* 0x000fe2000000000e */
[C---:B------:R-:W-:Y:S01]  /*45a0*/  IMAD.U32 R46, R50.reuse, 0x10000, RZ ;  /* 0x00010000322e7824 */ /* 0x040fe200078e00ff */
[----:B------:R-:W-:Y:S01]  /*45b0*/  LOP3.LUT R50, R50, 0xffff0000, RZ, 0xc0, !PT ;  /* 0xffff000032327812 */ /* 0x000fe200078ec0ff */
[C---:B------:R-:W-:Y:S01]  /*45c0*/  IMAD.U32 R51, R32.reuse, 0x10000, RZ ;  /* 0x0001000020337824 */ /* 0x040fe200078e00ff */
[----:B------:R-:W-:Y:S01]  /*45d0*/  LOP3.LUT R32, R32, 0xffff0000, RZ, 0xc0, !PT ;  /* 0xffff000020207812 */ /* 0x000fe200078ec0ff */
[----:B------:R-:W-:Y:S01]  /*45e0*/  FFMA.FTZ R114, R47, R114, -R120 ;  /* 0x000000722f727223 */ /* 0x000fe20000010878 */
        /* <DEDUP_REMOVED lines=25> */
.L_x_14934:
[----:B------:R-:W-:Y:S05]  /*4780*/  BSYNC B2 ;  /* 0x0000000000027941 */ /* 0x000fea0003800000 */
.L_x_14933:
        /* <DEDUP_REMOVED lines=12> */
.L_x_14932:
[----:B------:R-:W-:Y:S05]  /*4850*/  BSYNC B1 ;  /* 0x0000000000017941 */ /* 0x000fea0003800000 */
.L_x_14931:
        /* <DEDUP_REMOVED lines=9> */
[----:B------:R-:W-:Y:S01]  /*48f0*/  VIADD R15, R19, 0x60 ;  /* 0x00000060130f7836 */ /* 0x000fe20000000000 */
        /* <DEDUP_REMOVED lines=10> */
[----:B------:R-:W-:Y:S02]  /*49a0*/  LEA.HI R13, R13, R96, RZ, 0x4 ;  /* 0x000000600d0d7211 */ /* 0x000fe400078f20ff */
[----:B------:R-:W-:Y:S02]  /*49b0*/  LOP3.LUT R32, R32, 0x1c0, RZ, 0xc0, !PT ;  /* 0x000001c020207812 */ /* 0x000fe400078ec0ff */
[----:B------:R-:W-:Y:S02]  /*49c0*/  LEA.HI.SX32 R13, R13, R6, 0x1c ;  /* 0x000000060d0d7211 */ /* 0x000fe400078fe2ff */
[----:B------:R-:W-:-:S03]  /*49d0*/  SHF.R.U32.HI R15, RZ, 0x3, R15 ;  /* 0x00000003ff0f7819 */ /* 0x000fc6000001160f */
[----:B------:R-:W-:Y:S02]  /*49e0*/  IMAD.SHL.U32 R49, R13, 0x8, RZ ;  /* 0x000000080d317824 */ /* 0x000fe400078e00ff */
[----:B------:R-:W-:-:S03]  /*49f0*/  IMAD R13, R22, 0x2000, R3 ;  /* 0x00002000160d7824 */ /* 0x000fc600078e0203 */
[----:B------:R-:W-:Y:S01]  /*4a00*/  LOP3.LUT R12, R32, 0x38, R49, 0xf8, !PT ;  /* 0x00000038200c7812 */ /* 0x000fe200078ef831 */
[----:B------:R-:W-:-:S03]  /*4a10*/  IMAD R13, R13, 0x2, R2 ;  /* 0x000000020d0d7824 */ /* 0x000fc600078e0202 */
        /* <DEDUP_REMOVED lines=12> */
[----:B------:R-:W-:Y:S01]  /*4ae0*/  SHF.R.U32.HI R89, RZ, 0x10, R43 ;  /* 0x00000010ff597819 */ /* 0x000fe2000001162b */
[----:B------:R-:W-:Y:S01]  /*4af0*/  IMAD.U32 R51, R112, 0x10000, RZ ;  /* 0x0001000070337824 */ /* 0x000fe200078e00ff */
[----:B------:R-:W-:-:S02]  /*4b00*/  SHF.R.U32.HI R87, RZ, 0x10, R39 ;  /* 0x00000010ff577819 */ /* 0x000fc40000011627 */
[----:B------:R-:W-:Y:S01]  /*4b10*/  SHF.R.U64 R86, R38, 0x10, R39 ;  /* 0x0000001026567819 */ /* 0x000fe20000001227 */
[----:B-1----:R-:W-:Y:S01]  /*4b20*/  IMAD.U32 R38, R13, 0x10000, RZ ;  /* 0x000100000d267824 */ /* 0x002fe200078e00ff */
[----:B------:R-:W-:Y:S01]  /*4b30*/  SHF.R.U64 R48, R42, 0x10, R43 ;  /* 0x000000102a307819 */ /* 0x000fe2000000122b */
[C---:B------:R-:W-:Y:S01]  /*4b40*/  IMAD.U32 R43, R35.reuse, 0x10000, RZ ;  /* 0x00010000232b7824 */ /* 0x040fe200078e00ff */
[----:B------:R-:W-:Y:S01]  /*4b50*/  LOP3.LUT R39, R35, 0xffff0000, RZ, 0xc0, !PT ;  /* 0xffff000023277812 */ /* 0x000fe200078ec0ff */
[----:B------:R-:W-:Y:S01]  /*4b60*/  IMAD.U32 R35, R108, 0x10000, RZ ;  /* 0x000100006c237824 */ /* 0x000fe200078e00ff */
[----:B------:R-:W-:Y:S01]  /*4b70*/  PRMT R110, R110, 0x5410, R89 ;  /* 0x000054106e6e7816 */ /* 0x000fe20000000059 */
[----:B------:R-:W-:Y:S01]  /*4b80*/  IMAD.U32 R42, R15, 0x10000, RZ ;  /* 0x000100000f2a7824 */ /* 0x000fe200078e00ff */
[----:B------:R-:W-:Y:S01]  /*4b90*/  PRMT R106, R106, 0x5410, R87 ;  /* 0x000054106a6a7816 */ /* 0x000fe20000000057 */
[C---:B------:R-:W-:Y:S01]  /*4ba0*/  FMUL.FTZ R87, R46.reuse, R51 ;  /* 0x000000332e577220 */ /* 0x040fe20000410000 */
[----:B------:R-:W-:Y:S01]  /*4bb0*/  PRMT R109, R109, 0x5410, R48 ;  /* 0x000054106d6d7816 */ /* 0x000fe20000000030 */
[-C--:B------:R-:W-:Y:S01]  /*4bc0*/  FMUL.FTZ R89, R46, R35.reuse ;  /* 0x000000232e597220 */ /* 0x080fe20000410000 */
[----:B------:R-:W-:Y:S01]  /*4bd0*/  IMAD.U32 R48, R110, 0x10000, RZ ;  /* 0x000100006e307824 */ /* 0x000fe200078e00ff */
[----:B------:R-:W-:Y:S01]  /*4be0*/  SHF.R.U64 R50, R40, 0x10, R41 ;  /* 0x0000001028327819 */ /* 0x000fe20000001229 */
[----:B------:R-:W-:Y:S01]  /*4bf0*/  IMAD.U32 R46, R106, 0x10000, RZ ;  /* 0x000100006a2e7824 */ /* 0x000fe200078e00ff */
[----:B------:R-:W-:Y:S01]  /*4c00*/  SHF.R.U64 R88, R36, 0x10, R37 ;  /* 0x0000001024587819 */ /* 0x000fe20000001225 */
[C---:B------:R-:W-:Y:S01]  /*4c10*/  FFMA.FTZ R35, R38.reuse, R35, -R87 ;  /* 0x0000002326237223 */ /* 0x040fe20000010857 */
[----:B------:R-:W-:Y:S01]  /*4c20*/  LOP3.LUT R40, R33, 0xffff0000, RZ, 0xc0, !PT ;  /* 0xffff000021287812 */ /* 0x000fe200078ec0ff */
[----:B------:R-:W-:Y:S01]  /*4c30*/  FFMA.FTZ R38, R38, R51, R89 ;  /* 0x0000003326267223 */ /* 0x000fe20000010059 */
[----:B------:R-:W-:Y:S01]  /*4c40*/  LOP3.LUT R112, R112, 0xffff0000, RZ, 0xc0, !PT ;  /* 0xffff000070707812 */ /* 0x000fe200078ec0ff */
[----:B------:R-:W-:Y:S01]  /*4c50*/  FMUL.FTZ R51, R43, R48 ;  /* 0x000000302b337220 */ /* 0x000fe20000410000 */
[----:B------:R-:W-:Y:S01]  /*4c60*/  PRMT R111, R111, 0x5410, R50 ;  /* 0x000054106f6f7816 */ /* 0x000fe20000000032 */
[----:B------:R-:W-:Y:S01]  /*4c70*/  FMUL.FTZ R43, R43, R46 ;  /* 0x0000002e2b2b7220 */ /* 0x000fe20000410000 */
[----:B------:R-:W-:Y:S01]  /*4c80*/  LOP3.LUT R110, R110, 0xffff0000, RZ, 0xc0, !PT ;  /* 0xffff00006e6e7812 */ /* 0x000fe200078ec0ff */
[----:B------:R-:W-:Y:S01]  /*4c90*/  FMUL.FTZ R50, R40, R112 ;  /* 0x0000007028327220 */ /* 0x000fe20000410000 */
[----:B------:R-:W-:Y:S01]  /*4ca0*/  PRMT R107, R107, 0x5410, R88 ;  /* 0x000054106b6b7816 */ /* 0x000fe20000000058 */
[----:B------:R-:W-:Y:S01]  /*4cb0*/  FFMA.FTZ R51, R42, R46, -R51 ;  /* 0x0000002e2a337223 */ /* 0x000fe20000010833 */
[----:B------:R-:W-:Y:S01]  /*4cc0*/  LOP3.LUT R108, R108, 0xffff0000, RZ, 0xc0, !PT ;  /* 0xffff00006c6c7812 */ /* 0x000fe200078ec0ff */
[----:B------:R-:W-:Y:S01]  /*4cd0*/  FFMA.FTZ R48, R42, R48, R43 ;  /* 0x000000302a307223 */ /* 0x000fe2000001002b */
[----:B------:R-:W-:Y:S01]  /*4ce0*/  LOP3.LUT R41, R13, 0xffff0000, RZ, 0xc0, !PT ;  /* 0xffff00000d297812 */ /* 0x000fe200078ec0ff */
[----:B------:R-:W-:Y:S01]  /*4cf0*/  IMAD.U32 R33, R32, 0x10000, RZ ;  /* 0x0001000020217824 */ /* 0x000fe200078e00ff */
[----:B------:R-:W-:Y:S01]  /*4d00*/  LOP3.LUT R106, R106, 0xffff0000, RZ, 0xc0, !PT ;  /* 0xffff00006a6a7812 */ /* 0x000fe200078ec0ff */
[----:B------:R-:W-:Y:S01]  /*4d10*/  FMUL.FTZ R46, R39, R110 ;  /* 0x0000006e272e7220 */ /* 0x000fe20000410000 */
[----:B------:R-:W-:Y:S01]  /*4d20*/  LOP3.LUT R37, R15, 0xffff0000, RZ, 0xc0, !PT ;  /* 0xffff00000f257812 */ /* 0x000fe200078ec0ff */
[----:B------:R-:W-:Y:S01]  /*4d30*/  IMAD.U32 R43, R111, 0x10000, RZ ;  /* 0x000100006f2b7824 */ /* 0x000fe200078e00ff */
[----:B------:R-:W-:Y:S01]  /*4d40*/  PRMT R105, R105, 0x5410, R86 ;  /* 0x0000541069697816 */ /* 0x000fe20000000056 */
[-C--:B------:R-:W-:Y:S01]  /*4d50*/  FMUL.FTZ R86, R40, R108.reuse ;  /* 0x0000006c28567220 */ /* 0x080fe20000410000 */
[----:B------:R-:W-:Y:S01]  /*4d60*/  LOP3.LUT R32, R32, 0xffff0000, RZ, 0xc0, !PT ;  /* 0xffff000020207812 */ /* 0x000fe200078ec0ff */
[----:B------:R-:W-:Y:S01]  /*4d70*/  IMAD.U32 R42, R107, 0x10000, RZ ;  /* 0x000100006b2a7824 */ /* 0x000fe200078e00ff */
[----:B------:R-:W-:Y:S01]  /*4d80*/  LOP3.LUT R111, R111, 0xffff0000, RZ, 0xc0, !PT ;  /* 0xffff00006f6f7812 */ /* 0x000fe200078ec0ff */
[----:B------:R-:W-:Y:S01]  /*4d90*/  FFMA.FTZ R40, R41, R108, -R50 ;  /* 0x0000006c29287223 */ /* 0x000fe20000010832 */
[----:B------:R-:W-:Y:S01]  /*4da0*/  FMUL.FTZ R50, R39, R106 ;  /* 0x0000006a27327220 */ /* 0x000fe20000410000 */
[----:B------:R-:W-:-:S02]  /*4db0*/  IMAD.U32 R36, R12, 0x10000, RZ ;  /* 0x000100000c247824 */ /* 0x000fc400078e00ff */
[----:B------:R-:W-:Y:S01]  /*4dc0*/  FFMA.FTZ R106, R37, R106, -R46 ;  /* 0x0000006a256a7223 */ /* 0x000fe2000001082e */
[----:B------:R-:W-:Y:S01]  /*4dd0*/  LOP3.LUT R12, R12, 0xffff0000, RZ, 0xc0, !PT ;  /* 0xffff00000c0c7812 */ /* 0x000fe200078ec0ff */
[----:B------:R-:W-:Y:S01]  /*4de0*/  FMUL.FTZ R39, R33, R43 ;  /* 0x0000002b21277220 */ /* 0x000fe20000410000 */
[----:B------:R-:W-:Y:S01]  /*4df0*/  LOP3.LUT R107, R107, 0xffff0000, RZ, 0xc0, !PT ;  /* 0xffff00006b6b7812 */ /* 0x000fe200078ec0ff */
[-C--:B------:R-:W-:Y:S01]  /*4e00*/  FMUL.FTZ R46, R33, R42.reuse ;  /* 0x0000002a212e7220 */ /* 0x080fe20000410000 */
[----:B------:R-:W-:Y:S01]  /*4e10*/  FMUL.FTZ R33, R32, R111 ;  /* 0x0000006f20217220 */ /* 0x000fe20000410000 */
[----:B------:R-:W-:Y:S01]  /*4e20*/  FFMA.FTZ R39, R36, R42, -R39 ;  /* 0x0000002a24277223 */ /* 0x000fe20000010827 */
[----:B------:R-:W-:Y:S02]  /*4e30*/  IMAD.U32 R13, R14, 0x10000, RZ ;  /* 0x000100000e0d7824 */ /* 0x000fe400078e00ff */
[----:B------:R-:W-:Y:S01]  /*4e40*/  FFMA.FTZ R46, R36, R43, R46 ;  /* 0x0000002b242e7223 */ /* 0x000fe2000001002e */
[----:B------:R-:W-:Y:S01]  /*4e50*/  LOP3.LUT R15, R14, 0xffff0000, RZ, 0xc0, !PT ;  /* 0xffff00000e0f7812 */ /* 0x000fe200078ec0ff */
[----:B------:R-:W-:Y:S01]  /*4e60*/  FFMA.FTZ R36, R12, R107, -R33 ;  /* 0x0000006b0c247223 */ /* 0x000fe20000010821 */
[----:B------:R-:W-:-:S02]  /*4e70*/  IMAD.U32 R14, R34, 0x10000, RZ ;  /* 0x00010000220e7824 */ /* 0x000fc400078e00ff */
[----:B------:R-:W-:Y:S01]  /*4e80*/  FFMA.FTZ R87, R37, R110, R50 ;  /* 0x0000006e25577223 */ /* 0x000fe20000010032 */
[C---:B------:R-:W-:Y:S01]  /*4e90*/  IMAD.U32 R33, R109.reuse, 0x10000, RZ ;  /* 0x000100006d217824 */ /* 0x040fe200078e00ff */
[----:B------:R-:W-:Y:S01]  /*4ea0*/  LOP3.LUT R34, R34, 0xffff0000, RZ, 0xc0, !PT ;  /* 0xffff000022227812 */ /* 0x000fe200078ec0ff */
[----:B------:R-:W-:Y:S01]  /*4eb0*/  FMUL.FTZ R37, R32, R107 ;  /* 0x0000006b20257220 */ /* 0x000fe20000410000 */
[----:B------:R-:W-:Y:S01]  /*4ec0*/  LOP3.LUT R109, R109, 0xffff0000, RZ, 0xc0, !PT ;  /* 0xffff00006d6d7812 */ /* 0x000fe200078ec0ff */
[C---:B------:R-:W-:Y:S01]  /*4ed0*/  IMAD.U32 R32, R105.reuse, 0x10000, RZ ;  /* 0x0001000069207824 */ /* 0x040fe200078e00ff */
[----:B------:R-:W-:Y:S01]  /*4ee0*/  LOP3.LUT R105, R105, 0xffff0000, RZ, 0xc0, !PT ;  /* 0xffff000069697812 */ /* 0x000fe200078ec0ff */
[----:B------:R-:W-:Y:S01]  /*4ef0*/  FFMA.FTZ R37, R12, R111, R37 ;  /* 0x0000006f0c257223 */ /* 0x000fe20000010025 */
[----:B------:R-:W-:Y:S01]  /*4f00*/  FMUL.FTZ R12, R14, R33 ;  /* 0x000000210e0c7220 */ /* 0x000fe20000410000 */
[----:B------:R-:W-:Y:S01]  /*4f10*/  FMUL.FTZ R42, R34, R109 ;  /* 0x0000006d222a7220 */ /* 0x000fe20000410000 */
        /* <DEDUP_REMOVED lines=18> */
.L_x_14936:
[----:B------:R-:W-:Y:S05]  /*5040*/  BSYNC B1 ;  /* 0x0000000000017941 */ /* 0x000fea0003800000 */
.L_x_14935:
        /* <DEDUP_REMOVED lines=10> */
.L_x_14902:
[----:B------:R-:W-:-:S13]  /*50f0*/  ISETP.NE.AND P3, PT, R156, 0x3, PT ;  /* 0x000000039c00780c */ /* 0x000fda0003f65270 */
[----:B------:R-:W-:Y:S05]  /*5100*/  @!P3 BRA `(.L_x_14937) ;  /* 0x000000000004b947 */ /* 0x000fea0003800000 */
[----:B------:R-:W-:Y:S01]  /*5110*/  BPT.TRAP 0x1 ;  /* 0x000000040000795c */ /* 0x000fe20000300000 */
.L_x_14937:
[----:B------:R-:W-:Y:S01]  /*5120*/  IMAD R78, R22, 0x8, R2 ;  /* 0x00000008164e7824 */ /* 0x000fe200078e0202 */
[----:B------:R-:W-:Y:S01]  /*5130*/  SHF.L.U32 R90, R154, 0x1f, RZ ;  /* 0x0000001f9a5a7819 */ /* 0x000fe200000006ff */
[----:B------:R-:W-:Y:S01]  /*5140*/  IMAD R83, R26, -0x80, R28 ;  /* 0xffffff801a537824 */ /* 0x000fe200078e021c */
[----:B------:R-:W-:Y:S02]  /*5150*/  BSSY B1, `(.L_x_14938) ;  /* 0x0000004000017945 */ /* 0x000fe40003800000 */
[----:B------:R-:W1:Y:S02]  /*5160*/  SYNCS.PHASECHK.TRANS64.TRYWAIT P4, [R78+URZ+0x16890], R90 ;  /* 0x0168905a4e0075a7 */ /* 0x000e64000808017f */
[----:B------:R-:W-:Y:S01]  /*5170*/  VIMNMX R83, R83, 0x80, PT ;  /* 0x0000008053537848 */ /* 0x000fe20003fe0100 */
[----:B-1----:R-:W-:Y:S06]  /*5180*/  @!P4 BRA `(.L_x_14939) ;  /* 0x000001300088c947 */ /* 0x002fec0003800000 */
.L_x_15170:
[----:B------:R-:W-:Y:S05]  /*5190*/  BSYNC B1 ;  /* 0x0000000000017941 */ /* 0x000fea0003800000 */
.L_x_14938:
[----:B------:R-:W-:Y:S01]  /*51a0*/  ISETP.GE.AND P4, PT, R19, R83, PT ;  /* 0x000000531300720c */ /* 0x000fe20003f86270 */
[----:B------:R-:W-:-:S12]  /*51b0*/  BSSY B1, `(.L_x_14940) ;  /* 0x0000006000017945 */ /* 0x000fd80003800000 */
[----:B------:R-:W-:Y:S05]  /*51c0*/  @P4 BRA `(.L_x_14941) ;  /* 0x0000000000104947 */ /* 0x000fea0003800000 */
[----:B------:R-:W2:Y:S04]  /*51d0*/  @!P1 LDS.128 R12, [R82+0xe000] ;  /* 0x00e00000520c9984 */ /* 0x000ea80000000c00 */
[----:B0-----:R-:W0:Y:S04]  /*51e0*/  @!P2 LDS.128 R32, [R79+0xe000] ;  /* 0x00e000004f20a984 */ /* 0x001e280000000c00 */
[----:B--2---:R2:W-:Y:S04]  /*51f0*/  @!P1 STG.E.128 desc[UR40][R38.64], R12 ;  /* 0x0000000c26009986 */ /* 0x0045e8000c101d28 */
[----:B0-----:R2:W-:Y:S02]  /*5200*/  @!P2 STG.E.128 desc[UR40][R38.64+0x40], R32 ;  /* 0x000040202600a986 */ /* 0x0015e4000c101d28 */
.L_x_14941:
[----:B------:R-:W-:Y:S05]  /*5210*/  BSYNC B1 ;  /* 0x0000000000017941 */ /* 0x000fea0003800000 */
.L_x_14940:
[----:B--2---:R-:W-:-:S05]  /*5220*/  VIADD R12, R19, 0x60 ;  /* 0x00000060130c7836 */ /* 0x004fca0000000000 */
[----:B------:R-:W-:-:S13]  /*5230*/  ISETP.GE.AND P4, PT, R12, R83, PT ;  /* 0x000000530c00720c */ /* 0x000fda0003f86270 */
[----:B------:R-:W-:Y:S05]  /*5240*/  @P4 BRA `(.L_x_14919) ;  /* 0x0000000000104947 */ /* 0x000fea0003800000 */
[----:B------:R-:W2:Y:S04]  /*5250*/  @!P1 LDS.128 R12, [R82+0x11000] ;  /* 0x01100000520c9984 */ /* 0x000ea80000000c00 */
[----:B0-----:R-:W0:Y:S04]  /*5260*/  @!P2 LDS.128 R32, [R79+0x11000] ;  /* 0x011000004f20a984 */ /* 0x001e280000000c00 */
[----:B--2---:R2:W-:Y:S04]  /*5270*/  @!P1 STG.E.128 desc[UR40][R36.64], R12 ;  /* 0x0000000c24009986 */ /* 0x0045e8000c101d28 */
[----:B0-----:R2:W-:Y:S02]  /*5280*/  @!P2 STG.E.128 desc[UR40][R36.64+0x40], R32 ;  /* 0x000040202400a986 */ /* 0x0015e4000c101d28 */
.L_x_14919:
[----:B------:R-:W-:Y:S05]  /*5290*/  BSYNC B0 ;  /* 0x0000000000007941 */ /* 0x000fea0003800000 */
.L_x_14901:
        /* <DEDUP_REMOVED lines=17> */
.L_x_14943:
[----:B------:R-:W-:Y:S05]  /*53b0*/  BSYNC B0 ;  /* 0x0000000000007941 */ /* 0x000fea0003800000 */
.L_x_14942:
[----:B------:R-:W2:Y:S01]  /*53c0*/  SYNCS.PHASECHK.TRANS64.TRYWAIT P3, [R78+URZ+0x168b0], R90 ;  /* 0x0168b05a4e0075a7 */ /* 0x000ea2000806017f */
[----:B------:R-:W-:Y:S01]  /*53d0*/  ULDC UR42, c[0x0][0x2f4] ;  /* 0x0000bd00002a7ab9 */ /* 0x000fe20000000800 */
[----:B------:R-:W-:Y:S01]  /*53e0*/  ULDC.64 UR38, c[0x0][0x328] ;  /* 0x0000ca0000267ab9 */ /* 0x000fe20000000a00 */
[----:B------:R-:W-:Y:S01]  /*53f0*/  ULDC.64 UR36, c[0x0][0x318] ;  /* 0x0000c60000247ab9 */ /* 0x000fe20000000a00 */
[----:B------:R-:W-:Y:S01]  /*5400*/  BSSY B0, `(.L_x_14944) ;  /* 0x0000003000007945 */ /* 0x000fe20003800000 */
[----:B----4-:R-:W-:-:S03]  /*5410*/  IMAD.WIDE R32, R26, 0x80, R10 ;  /* 0x000000801a207825 */ /* 0x010fc600078e020a */
[----:B--2---:R-:W-:Y:S05]  /*5420*/  @!P3 BRA `(.L_x_14945) ;  /* 0x0000012c00f4b947 */ /* 0x004fea0003800000 */
.L_x_15171:
[----:B------:R-:W-:Y:S05]  /*5430*/  BSYNC B0 ;  /* 0x0000000000007941 */ /* 0x000fea0003800000 */
.L_x_14944:
        /* <DEDUP_REMOVED lines=17> */
.L_x_14947:
[----:B------:R-:W-:Y:S05]  /*5550*/  BSYNC B0 ;  /* 0x0000000000007941 */ /* 0x000fea0003800000 */
.L_x_14946:
        /* <DEDUP_REMOVED lines=20> */
.L_x_14949:
[----:B------:R-:W-:Y:S05]  /*56a0*/  BSYNC B0 ;  /* 0x0000000000007941 */ /* 0x000fea0003800000 */
.L_x_14948:
        /* <DEDUP_REMOVED lines=13> */
[----:B------:R-:W-:Y:S02]  /*5780*/  SEL R22, R22, RZ, P3 ;  /* 0x000000ff16167207 */ /* 0x000fe40001800000 */
[----:B------:R-:W-:Y:S01]  /*5790*/  LOP3.LUT R154, R154, R13, RZ, 0x3c, !PT ;  /* 0x0000000d9a9a7212 */ /* 0x000fe200078e3cff */
[----:B------:R0:W-:Y:S01]  /*57a0*/  @!P4 SYNCS.ARRIVE.TRANS64.RED.A1T0 RZ, [R78+URZ], RZ ;  /* 0x000000ff4effc9a7 */ /* 0x0001e2000810043f */
[----:B---3--:R-:W-:-:S13]  /*57b0*/  LOP3.LUT P5, RZ, R12, 0x2, RZ, 0xc0, !PT ;  /* 0x000000020cff7812 */ /* 0x008fda00078ac0ff */
[----:B0-----:R-:W-:Y:S05]  /*57c0*/  @P5 BRA `(.L_x_14950) ;  /* 0xffffffc800ac5947 */ /* 0x001fea000383ffff */
[----:B------:R-:W0:Y:S01]  /*57d0*/  S2R R12, SR_TID.X ;  /* 0x00000000000c7919 */ /* 0x000e220000002100 */
[----:B------:R-:W-:Y:S02]  /*57e0*/  PLOP3.LUT P0, PT, PT, PT, PT, 0x8, 0x0 ;  /* 0x000000000000781c */ /* 0x000fe40003f0e170 */
[----:B0-----:R-:W-:-:S04]  /*57f0*/  SHF.R.U32.HI R12, RZ, 0x7, R12 ;  /* 0x00000007ff0c7819 */ /* 0x001fc8000001160c */
[----:B------:R-:W-:-:S13]  /*5800*/  ISETP.NE.AND P5, PT, R12, 0x1, PT ;  /* 0x000000010c00780c */ /* 0x000fda0003fa5270 */
[----:B------:R-:W-:Y:S06]  /*5810*/  @!P5 BAR.ARV 0x9, 0x100 ;  /* 0x024400000000db1d */ /* 0x000fec0000002000 */
.L_x_14896:
[----:B------:R-:W2:Y:S01]  /*5820*/  LDL R5, [R1+0x24] ;  /* 0x0000240001057983 */ /* 0x000ea20000100800 */
[----:B------:R-:W0:Y:S01]  /*5830*/  LDC R0, c[0x0][0x448] ;  /* 0x00011200ff007b82 */ /* 0x000e220000000800 */
        /* <DEDUP_REMOVED lines=15> */
[----:B------:R-:W-:Y:S02]  /*5930*/  IMAD.MOV.U32 R94, RZ, RZ, RZ ;  /* 0x000000ffff5e7224 */ /* 0x000fe400078e00ff */
[----:B------:R-:W-:Y:S02]  /*5940*/  IMAD.MOV.U32 R25, RZ, RZ, RZ ;  /* 0x000000ffff197224 */ /* 0x000fe400078e00ff */
[----:B------:R-:W-:Y:S02]  /*5950*/  IMAD.MOV.U32 R13, RZ, RZ, RZ ;  /* 0x000000ffff0d7224 */ /* 0x000fe400078e00ff */
[----:B------:R-:W-:Y:S01]  /*5960*/  IMAD.MOV.U32 R90, RZ, RZ, RZ ;  /* 0x000000ffff5a7224 */ /* 0x000fe200078e00ff */
[----:B0-----:R-:W-:-:S13]  /*5970*/  ISETP.NE.AND P1, PT, R0, 0x1, PT ;  /* 0x000000010000780c */ /* 0x001fda0003f25270 */
[----:B------:R-:W0:Y:S08]  /*5980*/  @P1 LDC R3, c[0x0][0x44c] ;  /* 0x00011300ff031b82 */ /* 0x000e300000000800 */
[----:B------:R-:W1:Y:S01]  /*5990*/  @P1 LDC R4, c[0x0][0x450] ;  /* 0x00011400ff041b82 */ /* 0x000e620000000800 */
[----:B--2---:R-:W-:-:S04]  /*59a0*/  VIADD R0, R5, 0xbf ;  /* 0x000000bf05007836 */ /* 0x004fc80000000000 */
[----:B0-----:R-:W-:-:S05]  /*59b0*/  @P1 IMAD.HI.U32 R3, R0, R3, RZ ;  /* 0x0000000300031227 */ /* 0x001fca00078e00ff */
[----:B-1----:R-:W-:Y:S02]  /*59c0*/  @P1 SHF.R.U32.HI R0, RZ, R4, R3 ;  /* 0x00000004ff001219 */ /* 0x002fe40000011603 */
[----:B------:R-:W-:-:S03]  /*59d0*/  PLOP3.LUT P1, PT, PT, PT, PT, 0x80, 0x0 ;  /* 0x000000000000781c */ /* 0x000fc60003f2f070 */
[----:B------:R-:W-:-:S05]  /*59e0*/  IMAD.IADD R0, R91, 0x1, R0 ;  /* 0x000000015b007824 */ /* 0x000fca00078e0200 */
[----:B------:R-:W-:-:S04]  /*59f0*/  SHF.R.S32.HI R3, RZ, 0x1f, R0 ;  /* 0x0000001fff037819 */ /* 0x000fc80000011400 */
[----:B------:R-:W-:-:S04]  /*5a00*/  LEA.HI R3, R3, R0, RZ, 0x7 ;  /* 0x0000000003037211 */ /* 0x000fc800078f38ff */
[----:B------:R-:W-:-:S04]  /*5a10*/  SHF.R.S32.HI R3, RZ, 0x7, R3 ;  /* 0x00000007ff037819 */ /* 0x000fc80000011403 */
[----:B------:R-:W-:-:S04]  /*5a20*/  VIMNMX R92, R92, R3, PT ;  /* 0x000000035c5c7248 */ /* 0x000fc80003fe0100 */
[----:B------:R-:W-:Y:S01]  /*5a30*/  ISETP.GE.AND P2, PT, R92, 0x1, PT ;  /* 0x000000015c00780c */ /* 0x000fe20003f46270 */
[----:B------:R-:W-:-:S12]  /*5a40*/  @P0 BRA `(.L_x_14951) ;  /* 0x00000000000c0947 */ /* 0x000fd80003800000 */
[----:B------:R-:W0:Y:S01]  /*5a50*/  FENCE.VIEW.ASYNC.G ;  /* 0x00000000000073c6 */ /* 0x000e220000000100 */
[----:B------:R-:W-:Y:S05]  /*5a60*/  WARPSYNC.ALL ;  /* 0x0000000000007948 */ /* 0x000fea0003800000 */
[----:B0-----:R-:W-:Y:S06]  /*5a70*/  BAR.ARV 0xc, 0x200 ;  /* 0x0308000000007b1d */ /* 0x001fec0000002000 */
.L_x_14951:
        /* <DEDUP_REMOVED lines=11> */
.L_x_15174:
[----:B01----:R-:W-:Y:S01]  /*5b30*/  IMAD.HI R0, R157, 0x55555556, RZ ;  /* 0x555555569d007827 */ /* 0x003fe200078e02ff */
[----:B------:R-:W-:Y:S03]  /*5b40*/  BSSY B6, `(.L_x_14954) ;  /* 0x000001a000067945 */ /* 0x000fe60003800000 */
[----:B------:R-:W-:Y:S01]  /*5b50*/  VIADD R3, R2, 0x8400 ;  /* 0x0000840002037836 */ /* 0x000fe20000000000 */
[----:B------:R-:W-:-:S04]  /*5b60*/  LEA.HI R0, R0, R0, RZ, 0x1 ;  /* 0x0000000000007211 */ /* 0x000fc800078f08ff */
[----:B------:R-:W-:Y:S01]  /*5b70*/  LOP3.LUT P0, RZ, R3, 0x3ff, RZ, 0xc0, !PT ;  /* 0x000003ff03ff7812 */ /* 0x000fe2000780c0ff */
[----:B------:R-:W-:-:S03]  /*5b80*/  IMAD R0, R0, -0x3, R157 ;  /* 0xfffffffd00007824 */ /* 0x000fc600078e029d */
[----:B------:R-:W-:Y:S01]  /*5b90*/  P2R R25, PR, RZ, 0x1 ;  /* 0x00000001ff197803 */ /* 0x000fe20000000000 */
        /* <DEDUP_REMOVED lines=20> */
.L_x_14955:
[----:B------:R-:W-:Y:S05]  /*5ce0*/  BSYNC B6 ;  /* 0x0000000000067941 */ /* 0x000fea0003800000 */
.L_x_14954:
        /* <DEDUP_REMOVED lines=13> */
.L_x_14959:
[----:B-1----:R1:W2:Y:S02]  /*5dc0*/  SYNCS.PHASECHK.TRANS64.TRYWAIT P0, [R2+URZ+0x16800], R3 ;  /* 0x01680003020075a7 */ /* 0x0022a4000800017f */
[----:B--2---:R-:W-:Y:S05]  /*5dd0*/  @!P0 NANOSLEEP.SYNCS 0x989680 ;  /* 0x009896800000895d */ /* 0x004fea0003900000 */
[----:B------:R-:W2:Y:S02]  /*5de0*/  @!P0 SYNCS.PHASECHK.TRANS64 P0, [R2+URZ+0x16800], R3 ;  /* 0x01680003020085a7 */ /* 0x000ea4000800007f */
[----:B--2---:R-:W-:Y:S05]  /*5df0*/  @!P0 BRA `(.L_x_14959) ;  /* 0xfffffffc00f08947 */ /* 0x004fea000383ffff */
.L_x_14958:
[----:B------:R-:W-:Y:S05]  /*5e00*/  BSYNC B0 ;  /* 0x0000000000007941 */ /* 0x000fea0003800000 */
.L_x_14957:
[----:B------:R-:W-:Y:S05]  /*5e10*/  BRA `(.L_x_14960) ;  /* 0x0000003000247947 */ /* 0x000fea0003800000 */
.L_x_14956:
        /* <DEDUP_REMOVED lines=30> */
.L_x_14962:
[----:B------:R-:W-:Y:S05]  /*6000*/  BSYNC B6 ;  /* 0x0000000000067941 */ /* 0x000fea0003800000 */
.L_x_14961:
[----:B------:R-:W2:Y:S01]  /*6010*/  LDL R20, [R1+0x24] ;  /* 0x0000240001147983 */ /* 0x000ea20000100800 */
[----:B------:R-:W-:Y:S01]  /*6020*/  ULDC.U8 UR4, c[0x0][0x410] ;  /* 0x0001040000047ab9 */ /* 0x000fe20000000000 */
[----:B------:R-:W-:Y:S01]  /*6030*/  BSSY B0, `(.L_x_14963) ;  /* 0x00002df000007945 */ /* 0x000fe20003800000 */
[----:B------:R-:W-:Y:S01]  /*6040*/  ISETP.NE.AND P0, PT, RZ, UR4, PT ;  /* 0x00000004ff007c0c */ /* 0x000fe2000bf05270 */
[----:B--2---:R-:W-:-:S12]  /*6050*/  IMAD.IADD R41, R19, 0x1, R20 ;  /* 0x0000000113297824 */ /* 0x004fd800078e0214 */
[----:B------:R-:W-:Y:S05]  /*6060*/  @!P0 BRA `(.L_x_14964) ;  /* 0x0000001400d88947 */ /* 0x000fea0003800000 */
[----:B------:R-:W0:Y:S01]  /*6070*/  LDC R36, c[0x0][0x448] ;  /* 0x00011200ff247b82 */ /* 0x000e220000000800 */
[----:B------:R-:W1:Y:S01]  /*6080*/  S2R R20, SR_TID.X ;  /* 0x0000000000147919 */ /* 0x000e620000002100 */
[----:B------:R-:W-:Y:S01]  /*6090*/  ULDC.64 UR4, c[0x0][0x3f8] ;  /* 0x0000fe0000047ab9 */ /* 0x000fe20000000a00 */
[----:B------:R-:W-:Y:S01]  /*60a0*/  ULDC.64 UR6, c[0x0][0x408] ;  /* 0x0001020000067ab9 */ /* 0x000fe20000000a00 */
[----:B------:R-:W-:Y:S01]  /*60b0*/  IMAD.MOV.U32 R6, RZ, RZ, R26 ;  /* 0x000000ffff067224 */ /* 0x000fe200078e001a */
[----:B------:R-:W-:Y:S01]  /*60c0*/  SHF.R.S32.HI R38, RZ, 0x1f, R155 ;  /* 0x0000001fff267819 */ /* 0x000fe2000001149b */
        /* <DEDUP_REMOVED lines=35> */
.L_x_15180:
        /* <DEDUP_REMOVED lines=10> */
[----:B--2---:R-:W-:Y:S01]  /*63a0*/  IMAD.MOV.U32 R10, RZ, RZ, R0 ;  /* 0x000000ffff0a7224 */ /* 0x004fe200078e0000 */
[----:B------:R-:W-:Y:S01]  /*63b0*/  ISETP.GE.AND P3, PT, R155, UR4, PT ;  /* 0x000000049b007c0c */ /* 0x000fe2000bf66270 */
[----:B-1----:R-:W-:Y:S01]  /*63c0*/  IMAD.MOV.U32 R11, RZ, RZ, R3 ;  /* 0x000000ffff0b7224 */ /* 0x002fe200078e0003 */
[----:B------:R-:W-:Y:S01]  /*63d0*/  ISETP.GE.AND P2, PT, R152, UR4, PT ;  /* 0x0000000498007c0c */ /* 0x000fe2000bf46270 */
[----:B---3--:R-:W-:Y:S01]  /*63e0*/  IMAD.MOV.U32 R15, RZ, RZ, R5 ;  /* 0x000000ffff0f7224 */ /* 0x008fe200078e0005 */
[----:B------:R-:W-:-:S09]  /*63f0*/  CS2R R30, SRZ ;  /* 0x00000000001e7805 */ /* 0x000fd2000001ff00 */
[C---:B------:R-:W-:Y:S01]  /*6400*/  @!P3 IMAD.SHL.U32 R35, R155.reuse, 0x2, RZ ;  /* 0x000000029b23b824 */ /* 0x040fe200078e00ff */
[----:B------:R-:W-:Y:S02]  /*6410*/  @!P3 SHF.L.U64.HI R26, R155, 0x1, R38 ;  /* 0x000000019b1ab819 */ /* 0x000fe40000010226 */
[----:B------:R-:W-:Y:S02]  /*6420*/  CS2R R32, SRZ ;  /* 0x0000000000207805 */ /* 0x000fe4000001ff00 */
[----:B------:R-:W-:Y:S01]  /*6430*/  CS2R R24, SRZ ;  /* 0x0000000000187805 */ /* 0x000fe2000001ff00 */
[----:B------:R-:W-:Y:S01]  /*6440*/  @!P2 IMAD.WIDE R10, R152, 0x2, R10 ;  /* 0x00000002980aa825 */ /* 0x000fe200078e020a */
[-C--:B------:R-:W-:Y:S02]  /*6450*/  @!P3 IADD3 R20, P0, R0, R35.reuse, RZ ;  /* 0x000000230014b210 */ /* 0x080fe40007f1e0ff */
[----:B----4-:R-:W-:Y:S01]  /*6460*/  @!P3 IADD3 R34, P1, R14, R35, RZ ;  /* 0x000000230e22b210 */ /* 0x010fe20007f3e0ff */
        /* <DEDUP_REMOVED lines=8> */
.L_x_14967:
[----:B------:R-:W-:Y:S05]  /*64f0*/  BSYNC B1 ;  /* 0x0000000000017941 */ /* 0x000fea0003800000 */
.L_x_14966:
[----:B--2--5:R-:W-:Y:S01]  /*6500*/  IMAD.MOV.U32 R0, RZ, RZ, R32 ;  /* 0x000000ffff007224 */ /* 0x024fe200078e0020 */
[----:B------:R-:W-:Y:S01]  /*6510*/  UMOV UR4, 0xffffffff ;  /* 0xffffffff00047882 */ /* 0x000fe20000000000 */
[----:B-1----:R-:W-:Y:S01]  /*6520*/  IMAD.MOV.U32 R3, RZ, RZ, R33 ;  /* 0x000000ffff037224 */ /* 0x002fe200078e0021 */
[----:B------:R-:W-:Y:S01]  /*6530*/  CS2R R20, SRZ ;  /* 0x0000000000147805 */ /* 0x000fe2000001ff00 */
[----:B---3--:R-:W-:Y:S01]  /*6540*/  IMAD.MOV.U32 R5, RZ, RZ, R26 ;  /* 0x000000ffff057224 */ /* 0x008fe200078e001a */
        /* <DEDUP_REMOVED lines=10> */
[----:B------:R-:W-:Y:S01]  /*65f0*/  PRMT R50, R9, 0x5410, R5 ;  /* 0x0000541009327816 */ /* 0x000fe20000000005 */
[----:B------:R-:W-:Y:S06]  /*6600*/  BRA.DIV UR4, `(.L_x_14968) ;  /* 0x0000012204407947 */ /* 0x000fec000b800000 */
[----:B------:R1:W2:Y:S04]  /*6610*/  SHFL.IDX PT, R3, R6, 0x1, 0x1c1f ;  /* 0x003c1f0006037f89 */ /* 0x0002a800000e0000 */
[----:B------:R1:W3:Y:S04]  /*6620*/  SHFL.IDX PT, R0, R4, 0x1, 0x1c1f ;  /* 0x003c1f0004007f89 */ /* 0x0002e800000e0000 */
[----:B------:R1:W0:Y:S04]  /*6630*/  SHFL.IDX PT, R5, R8, 0x1, 0x1c1f ;  /* 0x003c1f0008057f89 */ /* 0x00022800000e0000 */
[----:B----4-:R1:W4:Y:S02]  /*6640*/  SHFL.IDX PT, R14, R7, 0x1, 0x1c1f ;  /* 0x003c1f00070e7f89 */ /* 0x01032400000e0000 */
.L_x_15186:
        /* <DEDUP_REMOVED lines=19> */
[----:B------:R-:W-:Y:S01]  /*6780*/  IMAD.MOV.U32 R15, RZ, RZ, R5 ;  /* 0x000000ffff0f7224 */ /* 0x000fe200078e0005 */
        /* <DEDUP_REMOVED lines=16> */
.L_x_14970:
[----:B------:R-:W-:Y:S05]  /*6890*/  BSYNC B1 ;  /* 0x0000000000017941 */ /* 0x000fea0003800000 */
.L_x_14969:
[----:B0-----:R-:W0:Y:S01]  /*68a0*/  S2R R7, SR_TID.X ;  /* 0x0000000000077919 */ /* 0x001e220000002100 */
[----:B------:R-:W1:Y:S01]  /*68b0*/  SYNCS.PHASECHK.TRANS64.TRYWAIT P0, [R2+URZ+0x16800], R43 ;  /* 0x0168002b020075a7 */ /* 0x000e62000800017f */
[----:B------:R-:W-:Y:S01]  /*68c0*/  LOP3.LUT R37, R37, 0x1c0, RZ, 0xc0, !PT ;  /* 0x000001c025257812 */ /* 0x000fe200078ec0ff */
[----:B-----5:R-:W-:Y:S01]  /*68d0*/  IMAD.MOV.U32 R3, RZ, RZ, R20 ;  /* 0x000000ffff037224 */ /* 0x020fe200078e0014 */
[----:B------:R-:W-:Y:S01]  /*68e0*/  BSSY B1, `(.L_x_14971) ;  /* 0x000001f000017945 */ /* 0x000fe20003800000 */
[----:B------:R-:W-:Y:S01]  /*68f0*/  IMAD.MOV.U32 R4, RZ, RZ, R8 ;  /* 0x000000ffff047224 */ /* 0x000fe200078e0008 */
[----:B---3--:R-:W-:Y:S01]  /*6900*/  LOP3.LUT R0, R37, 0x18, R16, 0xf8, !PT ;  /* 0x0000001825007812 */ /* 0x008fe200078ef810 */
[----:B----4-:R-:W-:Y:S01]  /*6910*/  IMAD R14, R29, -0xc0, R36 ;  /* 0xffffff401d0e7824 */ /* 0x010fe200078e0224 */
[----:B------:R-:W-:Y:S01]  /*6920*/  SHF.R.U32.HI R37, RZ, 0x3, R37 ;  /* 0x00000003ff257819 */ /* 0x000fe20000011625 */
[----:B------:R-:W-:Y:S01]  /*6930*/  IMAD.MOV.U32 R5, RZ, RZ, R9 ;  /* 0x000000ffff057224 */ /* 0x000fe200078e0009 */
[----:B------:R-:W-:Y:S01]  /*6940*/  PRMT R15, R4, 0x7610, R15 ;  /* 0x00007610040f7816 */ /* 0x000fe2000000000f */
[----:B------:R-:W-:Y:S01]  /*6950*/  IMAD.MOV.U32 R4, RZ, RZ, R10 ;  /* 0x000000ffff047224 */ /* 0x000fe200078e000a */
[----:B------:R-:W-:Y:S01]  /*6960*/  LOP3.LUT R0, R0, R37, RZ, 0x3c, !PT ;  /* 0x0000002500007212 */ /* 0x000fe200078e3cff */
[----:B------:R-:W-:Y:S01]  /*6970*/  IMAD.MOV.U32 R6, RZ, RZ, R12 ;  /* 0x000000ffff067224 */ /* 0x000fe200078e000c */
[----:B------:R-:W-:Y:S01]  /*6980*/  PRMT R37, R3, 0x7610, R37 ;  /* 0x0000761003257816 */ /* 0x000fe20000000025 */
[----:B------:R-:W-:Y:S01]  /*6990*/  IMAD.MOV.U32 R3, RZ, RZ, R21 ;  /* 0x000000ffff037224 */ /* 0x000fe200078e0015 */
[----:B------:R-:W-:-:S02]  /*69a0*/  VIMNMX R14, R14, 0xc0, PT ;  /* 0x000000c00e0e7848 */ /* 0x000fc40003fe0100 */
[----:B------:R-:W-:Y:S01]  /*69b0*/  PRMT R29, R5, 0x7610, R29 ;  /* 0x00007610051d7816 */ /* 0x000fe2000000001d */
[----:B------:R-:W-:Y:S01]  /*69c0*/  IMAD.MOV.U32 R5, RZ, RZ, R11 ;  /* 0x000000ffff057224 */ /* 0x000fe200078e000b */
[----:B------:R-:W-:Y:S02]  /*69d0*/  PRMT R36, R3, 0x7610, R36 ;  /* 0x0000761003247816 */ /* 0x000fe40000000024 */
        /* <DEDUP_REMOVED lines=15> */
.L_x_15187:
[----:B------:R-:W-:Y:S05]  /*6ad0*/  BSYNC B1 ;  /* 0x0000000000017941 */ /* 0x000fea0003800000 */
.L_x_14971:
[----:B------:R-:W-:Y:S01]  /*6ae0*/  BSSY B1, `(.L_x_14973) ;  /* 0x0000067000017945 */ /* 0x000fe20003800000 */
[----:B------:R-:W-:Y:S01]  /*6af0*/  PRMT R35, R5, 0x7610, R35 ;  /* 0x0000761005237816 */ /* 0x000fe20000000023 */
[----:B------:R-:W-:Y:S02]  /*6b00*/  @P2 VIADD R0, R4, 0xffffffc0 ;  /* 0xffffffc004002836 */ /* 0x000fe40000000000 */
[----:B------:R-:W-:Y:S05]  /*6b10*/  @P1 BRA `(.L_x_14974) ;  /* 0x00000004008c1947 */ /* 0x000fea0003800000 */
[----:B------:R-:W1:Y:S01]  /*6b20*/  LDC R4, c[0x0][0x3f4] ;  /* 0x0000fd00ff047b82 */ /* 0x000e620000000800 */
[----:B------:R-:W-:Y:S01]  /*6b30*/  BSSY B2, `(.L_x_14975) ;  /* 0x0000032000027945 */ /* 0x000fe20003800000 */
[-C--:B-1----:R-:W-:Y:S02]  /*6b40*/  ISETP.GE.AND P0, PT, R152, R4.reuse, PT ;  /* 0x000000049800720c */ /* 0x082fe40003f06270 */
[----:B------:R-:W-:-:S11]  /*6b50*/  ISETP.GE.AND P1, PT, R155, R4, PT ;  /* 0x000000049b00720c */ /* 0x000fd60003f26270 */
        /* <DEDUP_REMOVED lines=47> */
.L_x_14976:
[----:B------:R-:W-:Y:S05]  /*6e50*/  BSYNC B2 ;  /* 0x0000000000027941 */ /* 0x000fea0003800000 */
.L_x_14975:
[----:B------:R-:W-:Y:S05]  /*6e60*/  @P1 BRA `(.L_x_14974) ;  /* 0x0000000000b81947 */ /* 0x000fea0003800000 */
[----:B-1----:R-:W1:Y:S01]  /*6e70*/  LDS.128 R4, [R0] ;  /* 0x0000000000047984 */ /* 0x002e620000000c00 */
        /* <DEDUP_REMOVED lines=16> */
[C---:B0-----:R-:W-:Y:S01]  /*6f80*/  FMUL.FTZ R43, R25.reuse, R33 ;  /* 0x00000021192b7220 */ /* 0x041fe20000410000 */
[----:B------:R-:W-:Y:S01]  /*6f90*/  FMUL.FTZ R42, R25, R32 ;  /* 0x00000020192a7220 */ /* 0x000fe20000410000 */
[----:B------:R-:W-:Y:S01]  /*6fa0*/  FMUL.FTZ R25, R27, R40 ;  /* 0x000000281b197220 */ /* 0x000fe20000410000 */
[----:B------:R-:W-:Y:S02]  /*6fb0*/  IMAD.U32 R6, R4, 0x10000, RZ ;  /* 0x0001000004067824 */ /* 0x000fe400078e00ff */
[----:B------:R-:W-:Y:S01]  /*6fc0*/  FFMA.FTZ R43, R24, R32, -R43 ;  /* 0x00000020182b7223 */ /* 0x000fe2000001082b */
[----:B------:R-:W-:Y:S02]  /*6fd0*/  IMAD.U32 R7, R5, 0x10000, RZ ;  /* 0x0001000005077824 */ /* 0x000fe400078e00ff */
[----:B------:R-:W-:Y:S01]  /*6fe0*/  FFMA.FTZ R44, R26, R31, -R25 ;  /* 0x0000001f1a2c7223 */ /* 0x000fe20000010819 */
[----:B------:R-:W-:Y:S01]  /*6ff0*/  FFMA.FTZ R42, R24, R33, R42 ;  /* 0x00000021182a7223 */ /* 0x000fe2000001002a */
        /* <DEDUP_REMOVED lines=20> */
[----:B------:R2:W-:Y:S02]  /*7140*/  STS.128 [R0], R4 ;  /* 0x0000000400007388 */ /* 0x0005e40000000c00 */
.L_x_14974:
[----:B------:R-:W-:Y:S05]  /*7150*/  BSYNC B1 ;  /* 0x0000000000017941 */ /* 0x000fea0003800000 */
.L_x_14973:
        /* <DEDUP_REMOVED lines=54> */
.L_x_14979:
[----:B------:R-:W-:Y:S05]  /*74c0*/  BSYNC B1 ;  /* 0x0000000000017941 */ /* 0x000fea0003800000 */
.L_x_14978:
        /* <DEDUP_REMOVED lines=48> */
.L_x_14964:
[----:B------:R-:W0:Y:S01]  /*77d0*/  S2R R0, SR_TID.X ;  /* 0x0000000000007919 */ /* 0x000e220000002100 */
[----:B------:R-:W1:Y:S01]  /*77e0*/  LDC R32, c[0x0][0x448] ;  /* 0x00011200ff207b82 */ /* 0x000e620000000800 */
[----:B------:R-:W-:Y:S01]  /*77f0*/  ULDC.64 UR4, c[0x0][0x3f8] ;  /* 0x0000fe0000047ab9 */ /* 0x000fe20000000a00 */
[----:B------:R-:W-:Y:S01]  /*7800*/  ULDC.64 UR6, c[0x0][0x408] ;  /* 0x0001020000067ab9 */ /* 0x000fe20000000a00 */
[----:B------:R-:W-:Y:S01]  /*7810*/  IMAD.MOV.U32 R27, RZ, RZ, R31 ;  /* 0x000000ffff1b7224 */ /* 0x000fe200078e001f */
[----:B------:R-:W-:Y:S01]  /*7820*/  SHF.R.S32.HI R43, RZ, 0x1f, R16 ;  /* 0x0000001fff2b7819 */ /* 0x000fe20000011410 */
        /* <DEDUP_REMOVED lines=31> */
[----:B------:R-:W0:Y:S03]  /*7a20*/  LDC R35, c[0x0][0x3f4] ;  /* 0x0000fd00ff237b82 */ /* 0x000e260000000800 */
[----:B------:R-:W1:Y:S04]  /*7a30*/  SHFL.IDX PT, R3, R25, RZ, 0x1c1f ;  /* 0x001c1fff19037589 */ /* 0x000e6800000e0000 */
[----:B------:R-:W3:Y:S04]  /*7a40*/  SHFL.IDX PT, R0, R26, RZ, 0x1c1f ;  /* 0x001c1fff1a007589 */ /* 0x000ee800000e0000 */
[----:B------:R-:W4:Y:S04]  /*7a50*/  SHFL.IDX PT, R14, R27, RZ, 0x1c1f ;  /* 0x001c1fff1b0e7589 */ /* 0x000f2800000e0000 */
[----:B------:R-:W5:Y:S01]  /*7a60*/  SHFL.IDX PT, R4, R24, RZ, 0x1c1f ;  /* 0x001c1fff18047589 */ /* 0x000f6200000e0000 */
[----:B0-----:R-:W-:Y:S01]  /*7a70*/  ISETP.GE.AND P0, PT, R16, R35, PT ;  /* 0x000000231000720c */ /* 0x001fe20003f06270 */
[----:B--2---:R-:W-:-:S05]  /*7a80*/  IMAD R32, R6, R32, RZ ;  /* 0x0000002006207224 */ /* 0x004fca00078e02ff */
[----:B------:R-:W-:-:S13]  /*7a90*/  ISETP.GE.OR P1, PT, R41, R32, P0 ;  /* 0x000000202900720c */ /* 0x000fda0000726670 */
[C---:B------:R-:W-:Y:S01]  /*7aa0*/  @!P1 IMAD.SHL.U32 R5, R16.reuse, 0x2, RZ ;  /* 0x0000000210059824 */ /* 0x040fe200078e00ff */
[----:B------:R-:W-:-:S04]  /*7ab0*/  @!P1 SHF.L.U64.HI R21, R16, 0x1, R43 ;  /* 0x0000000110159819 */ /* 0x000fc8000001022b */
[----:B-1----:R-:W-:-:S05]  /*7ac0*/  @!P1 IADD3 R6, P2, R3, R5, RZ ;  /* 0x0000000503069210 */ /* 0x002fca0007f5e0ff */
[----:B---3--:R-:W-:-:S05]  /*7ad0*/  @!P1 IMAD.X R7, R0, 0x1, R21, P2 ;  /* 0x0000000100079824 */ /* 0x008fca00010e0615 */
[----:B------:R-:W2:Y:S01]  /*7ae0*/  @!P1 LD.E.128 R8, desc[UR40][R6.64] ;  /* 0x0000002806089980 */ /* 0x000ea2000c101d00 */
[----:B----4-:R-:W-:-:S05]  /*7af0*/  @!P1 IADD3 R14, P2, R14, R5, RZ ;  /* 0x000000050e0e9210 */ /* 0x010fca0007f5e0ff */
        /* <DEDUP_REMOVED lines=36> */
.L_x_15197:
        /* <DEDUP_REMOVED lines=24> */
.L_x_14982:
[----:B------:R-:W-:Y:S05]  /*7ec0*/  BSYNC B1 ;  /* 0x0000000000017941 */ /* 0x000fea0003800000 */
.L_x_14981:
[----:B------:R-:W0:Y:S01]  /*7ed0*/  SYNCS.PHASECHK.TRANS64.TRYWAIT P1, [R2+URZ+0x16800], R13 ;  /* 0x0168000d020075a7 */ /* 0x000e22000802017f */
[----:B------:R-:W-:Y:S01]  /*7ee0*/  IMAD R29, R29, -0xc0, R32 ;  /* 0xffffff401d1d7824 */ /* 0x000fe200078e0220 */
[----:B------:R-:W-:Y:S01]  /*7ef0*/  BSSY B1, `(.L_x_14983) ;  /* 0x0000014000017945 */ /* 0x000fe20003800000 */
[----:B------:R-:W-:Y:S02]  /*7f00*/  VIADD R14, R19, 0x60 ;  /* 0x00000060130e7836 */ /* 0x000fe40000000000 */
[----:B---3-5:R-:W-:Y:S01]  /*7f10*/  IMAD.MOV.U32 R3, RZ, RZ, R4 ;  /* 0x000000ffff037224 */ /* 0x028fe200078e0004 */
[----:B------:R-:W-:Y:S01]  /*7f20*/  VIMNMX R0, R29, 0xc0, PT ;  /* 0x000000c01d007848 */ /* 0x000fe20003fe0100 */
[----:B------:R-:W-:-:S03]  /*7f30*/  IMAD.MOV.U32 R12, RZ, RZ, R5 ;  /* 0x000000ffff0c7224 */ /* 0x000fc600078e0005 */
        /* <DEDUP_REMOVED lines=15> */
.L_x_15198:
[----:B------:R-:W-:Y:S05]  /*8030*/  BSYNC B1 ;  /* 0x0000000000017941 */ /* 0x000fea0003800000 */
.L_x_14983:
        /* <DEDUP_REMOVED lines=30> */
[----:B------:R-:W-:Y:S02]  /*8220*/  SHF.R.U32.HI R15, RZ, 0x3, R14 ;  /* 0x00000003ff0f7819 */ /* 0x000fe4000001160e */
[C---:B------:R-:W-:Y:S02]  /*8230*/  LOP3.LUT R13, R14.reuse, 0x38, R13, 0xf8, !PT ;  /* 0x000000380e0d7812 */ /* 0x040fe400078ef80d */
        /* <DEDUP_REMOVED lines=13> */
[C---:B-1----:R-:W-:Y:S02]  /*8310*/  IMAD.U32 R20, R12.reuse, 0x10000, RZ ;  /* 0x000100000c147824 */ /* 0x042fe400078e00ff */
[C---:B------:R-:W-:Y:S01]  /*8320*/  FMUL.FTZ R55, R33.reuse, R50 ;  /* 0x0000003221377220 */ /* 0x040fe20000410000 */
[----:B------:R-:W-:Y:S01]  /*8330*/  FMUL.FTZ R57, R33, R39 ;  /* 0x0000002721397220 */ /* 0x000fe20000410000 */
[----:B------:R-:W-:Y:S01]  /*8340*/  LOP3.LUT R12, R12, 0xffff0000, RZ, 0xc0, !PT ;  /* 0xffff00000c0c7812 */ /* 0x000fe200078ec0ff */
[----:B------:R-:W-:-:S02]  /*8350*/  IMAD.U32 R21, R13, 0x10000, RZ ;  /* 0x000100000d157824 */ /* 0x000fc400078e00ff */
[----:B------:R-:W-:Y:S01]  /*8360*/  FFMA.FTZ R55, R20, R39, -R55 ;  /* 0x0000002714377223 */ /* 0x000fe20000010837 */
[----:B------:R-:W-:Y:S01]  /*8370*/  LOP3.LUT R33, R38, 0xffff0000, RZ, 0xc0, !PT ;  /* 0xffff000026217812 */ /* 0x000fe200078ec0ff */
[----:B------:R-:W-:Y:S01]  /*8380*/  FMUL.FTZ R39, R24, R49 ;  /* 0x0000003118277220 */ /* 0x000fe20000410000 */
[----:B------:R-:W-:Y:S01]  /*8390*/  FFMA.FTZ R57, R20, R50, R57 ;  /* 0x0000003214397223 */ /* 0x000fe20000010039 */
[C---:B------:R-:W-:Y:S01]  /*83a0*/  IMAD.U32 R20, R46.reuse, 0x10000, RZ ;  /* 0x000100002e147824 */ /* 0x040fe200078e00ff */
[----:B------:R-:W-:Y:S01]  /*83b0*/  LOP3.LUT R46, R46, 0xffff0000, RZ, 0xc0, !PT ;  /* 0xffff00002e2e7812 */ /* 0x000fe200078ec0ff */
[C---:B------:R-:W-:Y:S02]  /*83c0*/  IMAD.U32 R38, R51.reuse, 0x10000, RZ ;  /* 0x0001000033267824 */ /* 0x040fe400078e00ff */
[-C--:B------:R-:W-:Y:S01]  /*83d0*/  FMUL.FTZ R59, R24, R33.reuse ;  /* 0x00000021183b7220 */ /* 0x080fe20000410000 */
[----:B------:R-:W-:Y:S01]  /*83e0*/  FFMA.FTZ R50, R12, R33, -R39 ;  /* 0x000000210c327223 */ /* 0x000fe20000010827 */
[C---:B------:R-:W-:Y:S01]  /*83f0*/  FMUL.FTZ R33, R34.reuse, R20 ;  /* 0x0000001422217220 */ /* 0x040fe20000410000 */
[----:B------:R-:W-:Y:S01]  /*8400*/  FMUL.FTZ R54, R34, R38 ;  /* 0x0000002622367220 */ /* 0x000fe20000410000 */
[----:B------:R-:W-:Y:S01]  /*8410*/  LOP3.LUT R24, R51, 0xffff0000, RZ, 0xc0, !PT ;  /* 0xffff000033187812 */ /* 0x000fe200078ec0ff */
[----:B------:R-:W-:-:S02]  /*8420*/  IMAD.U32 R36, R26, 0x10000, RZ ;  /* 0x000100001a247824 */ /* 0x000fc400078e00ff */
[----:B------:R-:W-:Y:S01]  /*8430*/  FFMA.FTZ R38, R21, R38, R33 ;  /* 0x0000002615267223 */ /* 0x000fe20000010021 */
[----:B------:R-:W-:Y:S01]  /*8440*/  LOP3.LUT R13, R13, 0xffff0000, RZ, 0xc0, !PT ;  /* 0xffff00000d0d7812 */ /* 0x000fe200078ec0ff */
[----:B------:R-:W-:Y:S01]  /*8450*/  FFMA.FTZ R34, R12, R49, R59 ;  /* 0x000000310c227223 */ /* 0x000fe2000001003b */
[----:B------:R-:W-:Y:S01]  /*8460*/  FFMA.FTZ R54, R21, R20, -R54 ;  /* 0x0000001415367223 */ /* 0x000fe20000010836 */
[----:B------:R-:W-:Y:S02]  /*8470*/  IMAD.U32 R33, R52, 0x10000, RZ ;  /* 0x0001000034217824 */ /* 0x000fe400078e00ff */
[----:B------:R-:W-:Y:S01]  /*8480*/  FMUL.FTZ R12, R25, R24 ;  /* 0x00000018190c7220 */ /* 0x000fe20000410000 */
[----:B------:R-:W-:Y:S02]  /*8490*/  IMAD.U32 R21, R47, 0x10000, RZ ;  /* 0x000100002f157824 */ /* 0x000fe400078e00ff */
[----:B------:R-:W-:Y:S01]  /*84a0*/  FMUL.FTZ R56, R25, R46 ;  /* 0x0000002e19387220 */ /* 0x000fe20000410000 */
[----:B------:R-:W-:-:S02]  /*84b0*/  IMAD.U32 R37, R27, 0x10000, RZ ;  /* 0x000100001b257824 */ /* 0x000fc400078e00ff */
[----:B------:R-:W-:Y:S01]  /*84c0*/  FMUL.FTZ R49, R36, R33 ;  /* 0x0000002124317220 */ /* 0x000fe20000410000 */
[----:B------:R-:W-:Y:S02]  /*84d0*/  IMAD.U32 R20, R53, 0x10000, RZ ;  /* 0x0001000035147824 */ /* 0x000fe400078e00ff */
[C---:B------:R-:W-:Y:S01]  /*84e0*/  FFMA.FTZ R25, R13.reuse, R46, -R12 ;  /* 0x0000002e0d197223 */ /* 0x040fe2000001080c */
[----:B------:R-:W-:Y:S02]  /*84f0*/  IMAD.U32 R30, R14, 0x10000, RZ ;  /* 0x000100000e1e7824 */ /* 0x000fe400078e00ff */
[----:B------:R-:W-:Y:S01]  /*8500*/  FMUL.FTZ R36, R36, R21 ;  /* 0x0000001524247220 */ /* 0x000fe20000410000 */
[----:B------:R-:W-:Y:S01]  /*8510*/  FFMA.FTZ R39, R13, R24, R56 ;  /* 0x000000180d277223 */ /* 0x000fe20000010038 */
[----:B------:R-:W-:Y:S02]  /*8520*/  IMAD.U32 R31, R15, 0x10000, RZ ;  /* 0x000100000f1f7824 */ /* 0x000fe400078e00ff */
[----:B------:R-:W-:Y:S01]  /*8530*/  FMUL.FTZ R24, R37, R20 ;  /* 0x0000001425187220 */ /* 0x000fe20000410000 */
[----:B------:R-:W-:-:S02]  /*8540*/  IMAD.U32 R12, R48, 0x10000, RZ ;  /* 0x00010000300c7824 */ /* 0x000fc400078e00ff */
[C---:B------:R-:W-:Y:S01]  /*8550*/  FFMA.FTZ R49, R30.reuse, R21, -R49 ;  /* 0x000000151e317223 */ /* 0x040fe20000010831 */
[----:B------:R-:W-:Y:S01]  /*8560*/  FFMA.FTZ R36, R30, R33, R36 ;  /* 0x000000211e247223 */ /* 0x000fe20000010024 */
[----:B------:R-:W-:Y:S01]  /*8570*/  LOP3.LUT R26, R26, 0xffff0000, RZ, 0xc0, !PT ;  /* 0xffff00001a1a7812 */ /* 0x000fe200078ec0ff */
[-C--:B------:R-:W-:Y:S01]  /*8580*/  FMUL.FTZ R46, R37, R12.reuse ;  /* 0x0000000c252e7220 */ /* 0x080fe20000410000 */
[----:B------:R-:W-:Y:S01]  /*8590*/  FFMA.FTZ R30, R31, R12, -R24 ;  /* 0x0000000c1f1e7223 */ /* 0x000fe20000010818 */
[----:B------:R-:W-:Y:S02]  /*85a0*/  LOP3.LUT R27, R27, 0xffff0000, RZ, 0xc0, !PT ;  /* 0xffff00001b1b7812 */ /* 0x000fe400078ec0ff */
        /* <DEDUP_REMOVED lines=25> */
.L_x_14986:
[----:B------:R-:W-:Y:S05]  /*8740*/  BSYNC B1 ;  /* 0x0000000000017941 */ /* 0x000fea0003800000 */
.L_x_14985:
        /* <DEDUP_REMOVED lines=109> */
.L_x_14977:
[----:B------:R-:W-:Y:S05]  /*8e20*/  BSYNC B0 ;  /* 0x0000000000007941 */ /* 0x000fea0003800000 */
.L_x_14963:
        /* <DEDUP_REMOVED lines=8> */
.L_x_14960:
[----:B------:R-:W-:-:S13]  /*8eb0*/  ISETP.NE.AND P0, PT, R156, 0x3, PT ;  /* 0x000000039c00780c */ /* 0x000fda0003f05270 */
[----:B------:R-:W-:Y:S05]  /*8ec0*/  @!P0 BRA `(.L_x_14987) ;  /* 0x0000000000048947 */ /* 0x000fea0003800000 */
[----:B------:R-:W-:Y:S01]  /*8ed0*/  BPT.TRAP 0x1 ;  /* 0x000000040000795c */ /* 0x000fe20000300000 */
.L_x_14987:
[----:B-123--:R-:W-:Y:S01]  /*8ee0*/  IMAD R4, R18, 0x8, R2 ;  /* 0x0000000812047824 */ /* 0x00efe200078e0202 */
[----:B0-----:R-:W-:-:S04]  /*8ef0*/  SHF.L.U32 R3, R23, 0x1f, RZ ;  /* 0x0000001f17037819 */ /* 0x001fc800000006ff */
[----:B------:R0:W1:Y:S01]  /*8f00*/  SYNCS.PHASECHK.TRANS64.TRYWAIT P2, [R4+URZ+0x16830], R3 ;  /* 0x01683003040075a7 */ /* 0x000062000804017f */
[----:B------:R-:W-:Y:S05]  /*8f10*/  @!P0 BRA `(.L_x_14988) ;  /* 0x0000000000048947 */ /* 0x000fea0003800000 */
[----:B------:R-:W-:Y:S01]  /*8f20*/  BPT.TRAP 0x1 ;  /* 0x000000040000795c */ /* 0x000fe20000300000 */
.L_x_14988:
[----:B------:R-:W2:Y:S02]  /*8f30*/  S2R R0, SR_TID.X ;  /* 0x0000000000007919 */ /* 0x000ea40000002100 */
[----:B--2---:R-:W-:-:S04]  /*8f40*/  LOP3.LUT R0, R0, 0x7f, RZ, 0xc0, !PT ;  /* 0x0000007f00007812 */ /* 0x004fc800078ec0ff */
[----:B------:R-:W-:Y:S01]  /*8f50*/  ISETP.NE.AND P1, PT, R0, RZ, PT ;  /* 0x000000ff0000720c */ /* 0x000fe20003f25270 */
[----:B-1----:R-:W-:-:S12]  /*8f60*/  @P2 BRA `(.L_x_14989) ;  /* 0x0000000000082947 */ /* 0x002fd80003800000 */
[----:B------:R-:W1:Y:S02]  /*8f70*/  SYNCS.PHASECHK.TRANS64.TRYWAIT P2, [R4+URZ+0x16830], R3 ;  /* 0x01683003040075a7 */ /* 0x000e64000804017f */
[----:B-1----:R-:W-:Y:S05]  /*8f80*/  @!P2 BRA `(.L_x_14990) ;  /* 0x000000fc00eca947 */ /* 0x002fea0003800000 */
.L_x_14989:
[----:B------:R-:W-:Y:S05]  /*8f90*/  WARPSYNC.ALL ;  /* 0x0000000000007948 */ /* 0x000fea0003800000 */
[----:B------:R-:W-:Y:S01]  /*8fa0*/  VIADD R0, R2, 0xe400 ;  /* 0x0000e40002007836 */ /* 0x000fe20000000000 */
[----:B------:R-:W-:-:S04]  /*8fb0*/  LOP3.LUT R6, R28, 0x10000, RZ, 0xfc, !PT ;  /* 0x000100001c067812 */ /* 0x000fc800078efcff */
[----:B------:R-:W-:-:S04]  /*8fc0*/  SHF.R.U32.HI R0, RZ, 0x4, R0 ;  /* 0x00000004ff007819 */ /* 0x000fc80000011600 */
[----:B------:R-:W-:-:S04]  /*8fd0*/  LOP3.LUT R0, R0, 0x3fff, RZ, 0xc0, !PT ;  /* 0x00003fff00007812 */ /* 0x000fc800078ec0ff */
[----:B01----:R-:W-:Y:S01]  /*8fe0*/  LOP3.LUT R3, R0, 0x10000, RZ, 0xfc, !PT ;  /* 0x0001000000037812 */ /* 0x003fe200078efcff */
[----:B------:R-:W-:Y:S02]  /*8ff0*/  IMAD.MOV.U32 R7, RZ, RZ, 0x40000040 ;  /* 0x40000040ff077424 */ /* 0x000fe400078e00ff */
[----:B------:R-:W-:Y:S01]  /*9000*/  IMAD.MOV.U32 R9, RZ, RZ, 0x40000040 ;  /* 0x40000040ff097424 */ /* 0x000fe200078e00ff */
[----:B------:R-:W-:Y:S01]  /*9010*/  R2UR UR4, R6 ;  /* 0x00000000060472ca */ /* 0x000fe200000e0000 */
[----:B------:R-:W-:Y:S01]  /*9020*/  IMAD R8, R18, 0x400, R3 ;  /* 0x0000040012087824 */ /* 0x000fe200078e0203 */
[----:B------:R-:W-:Y:S01]  /*9030*/  R2UR UR5, R7 ;  /* 0x00000000070572ca */ /* 0x000fe200000e0000 */
[----:B-----5:R-:W-:Y:S01]  /*9040*/  WARPGROUP.ARRIVE ;  /* 0x00000000000079c5 */ /* 0x020fe20000000000 */
[----:B------:R-:W-:Y:S01]  /*9050*/  R2UR UR7, R9 ;  /* 0x00000000090772ca */ /* 0x000fe200000e0000 */
[----:B------:R-:W-:Y:S01]  /*9060*/  VIADD R90, R6, 0x2 ;  /* 0x00000002065a7836 */ /* 0x000fe20000000000 */
[C---:B------:R-:W-:Y:S01]  /*9070*/  R2UR UR6, R8.reuse ;  /* 0x00000000080672ca */ /* 0x040fe200000e0000 */
[----:B------:R-:W-:Y:S01]  /*9080*/  IMAD.MOV.U32 R91, RZ, RZ, 0x40000040 ;  /* 0x40000040ff5b7424 */ /* 0x000fe200078e00ff */
[----:B------:R-:W-:Y:S01]  /*9090*/  STL [R1+0x4], R3 ;  /* 0x0000040301007387 */ /* 0x000fe20000100800 */
[----:B------:R-:W-:Y:S01]  /*90a0*/  VIADD R10, R8, 0x2 ;  /* 0x00000002080a7836 */ /* 0x000fe20000000000 */
[----:B------:R-:W0:Y:S01]  /*90b0*/  LDC R0, c[0x0][0x448] ;  /* 0x00011200ff007b82 */ /* 0x000e220000000800 */
[----:B------:R-:W-:Y:S01]  /*90c0*/  IMAD.MOV.U32 R11, RZ, RZ, 0x40000040 ;  /* 0x40000040ff0b7424 */ /* 0x000fe200078e00ff */
[----:B------:R-:W2:Y:S04]  /*90d0*/  LDL R12, [R1+0x44] ;  /* 0x00004400010c7983 */ /* 0x000ea80000100800 */
[----:B------:R-:W2:Y:S03]  /*90e0*/  LDL R94, [R1+0x24] ;  /* 0x00002400015e7983 */ /* 0x000ea60000100800 */
[----:B------:R-:W-:Y:S01]  /*90f0*/  HGMMA.64x128x16.F32.BF16 R24, gdesc[UR4], RZ, !UPT, gsb0 ;  /* 0x01e00000041879f0 */ /* 0x000fe2000c0018ff */
[----:B------:R-:W-:Y:S01]  /*9100*/  R2UR UR4, R90 ;  /* 0x000000005a0472ca */ /* 0x000fe200000e0000 */
[----:B------:R-:W3:Y:S01]  /*9110*/  LDL R88, [R1+0x2c] ;  /* 0x00002c0001587983 */ /* 0x000ee20000100800 */
[----:B------:R-:W-:-:S02]  /*9120*/  R2UR UR5, R91 ;  /* 0x000000005b0572ca */ /* 0x000fc400000e0000 */
[----:B------:R-:W-:Y:S01]  /*9130*/  R2UR UR6, R10 ;  /* 0x000000000a0672ca */ /* 0x000fe200000e0000 */
[----:B------:R1:W-:Y:S01]  /*9140*/  STL.64 [R1+0x18], R90 ;  /* 0x0000185a01007387 */ /* 0x0003e20000100a00 */
[----:B------:R-:W-:-:S03]  /*9150*/  R2UR UR7, R11 ;  /* 0x000000000b0772ca */ /* 0x000fc600000e0000 */
[----:B------:R-:W4:Y:S04]  /*9160*/  LDL R13, [R1+0x40] ;  /* 0x00004000010d7983 */ /* 0x000f280000100800 */
[----:B-1----:R-:W4:Y:S01]  /*9170*/  LDL R90, [R1+0x20] ;  /* 0x00002000015a7983 */ /* 0x002f220000100800 */
[----:B------:R-:W-:Y:S02]  /*9180*/  VIADD R20, R6, 0x4 ;  /* 0x0000000406147836 */ /* 0x000fe40000000000 */
[----:B------:R-:W-:Y:S02]  /*9190*/  VIADD R10, R8, 0x4 ;  /* 0x00000004080a7836 */ /* 0x000fe40000000000 */
[----:B------:R-:W-:Y:S02]  /*91a0*/  IMAD.MOV.U32 R21, RZ, RZ, 0x40000040 ;  /* 0x40000040ff157424 */ /* 0x000fe400078e00ff */
[----:B------:R-:W-:Y:S01]  /*91b0*/  IMAD.MOV.U32 R11, RZ, RZ, 0x40000040 ;  /* 0x40000040ff0b7424 */ /* 0x000fe200078e00ff */
[----:B------:R-:W-:-:S02]  /*91c0*/  WARPGROUP.DEPBAR.LE gsb0, 0x0 ;  /* 0x00008000000079c5 */ /* 0x000fc40000010000 */
        /* <DEDUP_REMOVED lines=17> */
[----:B0-----:R-:W-:-:S13]  /*92e0*/  ISETP.NE.AND P2, PT, R0, 0x1, PT ;  /* 0x000000010000780c */ /* 0x001fda0003f45270 */
[----:B------:R-:W0:Y:S08]  /*92f0*/  @P2 LDC R3, c[0x0][0x44c] ;  /* 0x00011300ff032b82 */ /* 0x000e300000000800 */
[----:B------:R-:W1:Y:S01]  /*9300*/  @P2 LDC R5, c[0x0][0x450] ;  /* 0x00011400ff052b82 */ /* 0x000e620000000800 */
[----:B--2---:R-:W-:-:S04]  /*9310*/  IMAD.IADD R12, R12, 0x1, R94 ;  /* 0x000000010c0c7824 */ /* 0x004fc800078e025e */
[----:B0-----:R-:W-:-:S05]  /*9320*/  @P2 IMAD.HI.U32 R0, R12, R3, RZ ;  /* 0x000000030c002227 */ /* 0x001fca00078e00ff */
[----:B-1----:R-:W-:Y:S01]  /*9330*/  @P2 SHF.R.U32.HI R12, RZ, R5, R0 ;  /* 0x00000005ff0c2219 */ /* 0x002fe20000011600 */
[----:B------:R-:W-:Y:S02]  /*9340*/  WARPGROUP.DEPBAR.LE gsb0, 0x0 ;  /* 0x00008000000079c5 */ /* 0x000fe40000010000 */
[----:B------:R-:W-:-:S06]  /*9350*/  WARPGROUP.ARRIVE ;  /* 0x00000000000079c5 */ /* 0x000fcc0000000000 */
[----:B------:R-:W-:Y:S01]  /*9360*/  HGMMA.64x128x16.F32.BF16 R24, gdesc[UR4], R24, gsb0 ;  /* 0x01e00000041879f0 */ /* 0x000fe20008001818 */
[----:B------:R-:W0:Y:S01]  /*9370*/  SHFL.IDX PT, R5, R12, 0x1, 0x1c1f ;  /* 0x003c1f000c057f89 */ /* 0x000e2200000e0000 */
[----:B------:R-:W-:Y:S01]  /*9380*/  IMAD.MOV.U32 R3, RZ, RZ, -0x80 ;  /* 0xffffff80ff037424 */ /* 0x000fe200078e00ff */
[----:B------:R-:W-:Y:S01]  /*9390*/  ULDC UR4, c[0x0][0x988] ;  /* 0x0002620000047ab9 */ /* 0x000fe20000000800 */
[----:B------:R-:W-:Y:S01]  /*93a0*/  @!P1 VIADD R4, R4, 0x16840 ;  /* 0x0001684004049836 */ /* 0x000fe20000000000 */
[----:B------:R-:W-:Y:S01]  /*93b0*/  STL.64 [R1+0x10], R20 ;  /* 0x0000101401007387 */ /* 0x000fe20000100a00 */
[----:B------:R-:W-:Y:S01]  /*93c0*/  IMAD R0, R92, R3, 0x80 ;  /* 0x000000805c007424 */ /* 0x000fe200078e0203 */
[----:B------:R-:W-:-:S03]  /*93d0*/  ULDC UR5, c[0x0][0x988] ;  /* 0x0002620000057ab9 */ /* 0x000fc60000000800 */
[----:B------:R-:W-:Y:S02]  /*93e0*/  VIADD R3, R0, 0x1 ;  /* 0x0000000100037836 */ /* 0x000fe40000000000 */
[----:B---3--:R-:W-:Y:S02]  /*93f0*/  IMAD.IADD R8, R88, 0x1, R0 ;  /* 0x0000000158087824 */ /* 0x008fe400078e0200 */
[C---:B----4-:R-:W-:Y:S02]  /*9400*/  IMAD R3, R13.reuse, -0x2, R3 ;  /* 0xfffffffe0d037824 */ /* 0x050fe400078e0203 */
[----:B------:R-:W-:-:S03]  /*9410*/  IMAD R8, R13, -0x2, R8 ;  /* 0xfffffffe0d087824 */ /* 0x000fc600078e0208 */
[----:B------:R-:W-:-:S04]  /*9420*/  IADD3 R89, -R90, R3, R88 ;  /* 0x000000035a597210 */ /* 0x000fc80007ffe158 */
[----:B0-----:R-:W-:-:S04]  /*9430*/  VIADDMNMX R0, R5, R89, R8, PT ;  /* 0x0000005905007246 */ /* 0x001fc80003800108 */
[C---:B------:R-:W-:Y:S02]  /*9440*/  ISETP.GT.AND P4, PT, R0.reuse, RZ, PT ;  /* 0x000000ff0000720c */ /* 0x040fe40003f84270 */
[C---:B------:R-:W-:Y:S02]  /*9450*/  ISETP.GT.AND P5, PT, R0.reuse, 0x1, PT ;  /* 0x000000010000780c */ /* 0x040fe40003fa4270 */
[----:B------:R-:W-:Y:S01]  /*9460*/  ISETP.GT.AND P3, PT, R0, 0x8, PT ;  /* 0x000000080000780c */ /* 0x000fe20003f64270 */
[----:B------:R0:W-:Y:S01]  /*9470*/  STL.64 [R1+0x8], R14 ;  /* 0x0000080e01007387 */ /* 0x0001e20000100a00 */
[----:B------:R-:W-:Y:S02]  /*9480*/  WARPGROUP.DEPBAR.LE gsb0, 0x0 ;  /* 0x00008000000079c5 */ /* 0x000fe40000010000 */
[----:B------:R-:W-:Y:S02]  /*9490*/  FSEL R109, R26, -INF , P4 ;  /* 0xff8000001a6d7808 */ /* 0x000fe40002000000 */
[----:B------:R-:W-:-:S02]  /*94a0*/  FSEL R107, R27, -INF , P5 ;  /* 0xff8000001b6b7808 */ /* 0x000fc40002800000 */
        /* <DEDUP_REMOVED lines=49> */
[----:B0-----:R-:W-:Y:S02]  /*97c0*/  FSEL R15, R62, -INF , P3 ;  /* 0xff8000003e0f7808 */ /* 0x001fe40001800000 */
        /* <DEDUP_REMOVED lines=40> */
[----:B------:R-:W0:Y:S04]  /*9a50*/  SHFL.BFLY PT, R9, R14, 0x2, 0x1f ;  /* 0x0c401f000e097f89 */ /* 0x000e2800000e0000 */
[----:B------:R-:W1:Y:S01]  /*9a60*/  SHFL.IDX PT, R26, R12, RZ, 0x1c1f ;  /* 0x001c1fff0c1a7589 */ /* 0x000e6200000e0000 */
[----:B0-----:R-:W-:-:S05]  /*9a70*/  FMNMX.FTZ R20, R14, R9, !PT ;  /* 0x000000090e147209 */ /* 0x001fca0007810000 */
[----:B------:R-:W0:Y:S01]  /*9a80*/  SHFL.BFLY PT, R9, R20, 0x1, 0x1f ;  /* 0x0c201f0014097f89 */ /* 0x000e2200000e0000 */
[----:B------:R-:W-:Y:S01]  /*9a90*/  IMAD.U32 R0, RZ, RZ, UR4 ;  /* 0x00000004ff007e24 */ /* 0x000fe2000f8e00ff */
[----:B-1----:R-:W-:Y:S01]  /*9aa0*/  VIADDMNMX R26, R26, R89, R8, PT ;  /* 0x000000591a1a7246 */ /* 0x002fe20003800108 */
[----:B------:R-:W-:-:S03]  /*9ab0*/  ULDC UR4, c[0x0][0x988] ;  /* 0x0002620000047ab9 */ /* 0x000fc60000000800 */
[C---:B------:R-:W-:Y:S02]  /*9ac0*/  ISETP.GT.AND P4, PT, R26.reuse, RZ, PT ;  /* 0x000000ff1a00720c */ /* 0x040fe40003f84270 */
[----:B------:R-:W-:Y:S02]  /*9ad0*/  ISETP.GT.AND P5, PT, R26, 0x1, PT ;  /* 0x000000011a00780c */ /* 0x000fe40003fa4270 */
[----:B------:R-:W-:Y:S02]  /*9ae0*/  FSEL R89, R24, -INF , P4 ;  /* 0xff80000018597808 */ /* 0x000fe40002000000 */
[----:B------:R-:W-:Y:S02]  /*9af0*/  FSEL R25, R25, -INF , P5 ;  /* 0xff80000019197808 */ /* 0x000fe40002800000 */
[----:B0-----:R-:W-:-:S04]  /*9b00*/  FMNMX.FTZ R9, R20, R9, !PT ;  /* 0x0000000914097209 */ /* 0x001fc80007810000 */
[C---:B------:R-:W-:Y:S01]  /*9b10*/  FSETP.NEU.FTZ.AND P3, PT, R9.reuse, -INF , PT ;  /* 0xff8000000900780b */ /* 0x040fe20003f7d000 */
[----:B------:R-:W-:-:S05]  /*9b20*/  FMUL.FTZ R10, R9, R0 ;  /* 0x00000000090a7220 */ /* 0x000fca0000410000 */
[----:B------:R-:W-:Y:S02]  /*9b30*/  FSEL R10, R10, RZ, P3 ;  /* 0x000000ff0a0a7208 */ /* 0x000fe40001800000 */
[C---:B------:R-:W-:Y:S02]  /*9b40*/  ISETP.GT.AND P3, PT, R26.reuse, 0x8, PT ;  /* 0x000000081a00780c */ /* 0x040fe40003f64270 */
[----:B------:R-:W-:Y:S01]  /*9b50*/  ISETP.GT.AND P4, PT, R26, 0x9, PT ;  /* 0x000000091a00780c */ /* 0x000fe20003f84270 */
[----:B------:R-:W-:Y:S01]  /*9b60*/  FFMA.FTZ R151, R91, R0, -R10 ;  /* 0x000000005b977223 */ /* 0x000fe2000001080a */
[----:B------:R-:W-:Y:S02]  /*9b70*/  FSEL R91, R28, -INF , P3 ;  /* 0xff8000001c5b7808 */ /* 0x000fe40001800000 */
[----:B------:R-:W-:Y:S02]  /*9b80*/  FMNMX.FTZ R14, R89, R25, !PT ;  /* 0x00000019590e7209 */ /* 0x000fe40007810000 */
[----:B------:R-:W-:-:S02]  /*9b90*/  ISETP.GT.AND P3, PT, R26, 0x10, PT ;  /* 0x000000101a00780c */ /* 0x000fc40003f64270 */
[----:B------:R-:W-:Y:S02]  /*9ba0*/  FSEL R29, R29, -INF , P4 ;  /* 0xff8000001d1d7808 */ /* 0x000fe40002000000 */
[----:B------:R-:W-:Y:S01]  /*9bb0*/  FMNMX.FTZ R14, R91, R14, !PT ;  /* 0x0000000e5b0e7209 */ /* 0x000fe20007810000 */
[----:B------:R-:W-:Y:S01]  /*9bc0*/  FFMA.FTZ R12, R93, R0, -R10 ;  /* 0x000000005d0c7223 */ /* 0x000fe2000001080a */
[----:B------:R-:W-:Y:S02]  /*9bd0*/  ISETP.GT.AND P4, PT, R26, 0x11, PT ;  /* 0x000000111a00780c */ /* 0x000fe40003f84270 */
        /* <DEDUP_REMOVED lines=19> */
[----:B------:R0:W-:Y:S01]  /*9d10*/  MUFU.EX2 R14, R24 ;  /* 0x00000018000e7308 */ /* 0x0001e20000000800 */
[----:B------:R-:W-:Y:S01]  /*9d20*/  FFMA.FTZ R147, R103, R0, -R10 ;  /* 0x0000000067937223 */ /* 0x000fe2000001080a */
[----:B------:R-:W-:Y:S02]  /*9d30*/  ISETP.GT.AND P4, PT, R26, 0x29, PT ;  /* 0x000000291a00780c */ /* 0x000fe40003f84270 */
[----:B------:R-:W-:Y:S02]  /*9d40*/  FSEL R103, R44, -INF , P3 ;  /* 0xff8000002c677808 */ /* 0x000fe40001800000 */
[----:B0-----:R-:W-:Y:S02]  /*9d50*/  FMNMX.FTZ R24, R41, R20, !PT ;  /* 0x0000001429187209 */ /* 0x001fe40007810000 */
        /* <DEDUP_REMOVED lines=11> */
[--C-:B------:R-:W-:Y:S01]  /*9e10*/  FFMA.FTZ R141, R101, R0, -R10.reuse ;  /* 0x00000000658d7223 */ /* 0x100fe2000001080a */
[----:B------:R-:W-:Y:S02]  /*9e20*/  ISETP.GT.AND P4, PT, R26, 0x39, PT ;  /* 0x000000391a00780c */ /* 0x000fe40003f84270 */
[----:B------:R-:W-:Y:S02]  /*9e30*/  FSEL R101, R52, -INF , P3 ;  /* 0xff80000034657808 */ /* 0x000fe40001800000 */
[----:B0-----:R-:W-:Y:S01]  /*9e40*/  FMNMX.FTZ R28, R49, R24, !PT ;  /* 0x00000018311c7209 */ /* 0x001fe20007810000 */
        /* <DEDUP_REMOVED lines=18> */
[----:B------:R0:W-:Y:S01]  /*9f70*/  MUFU.EX2 R24, R30 ;  /* 0x0000001e00187308 */ /* 0x0001e20000000800 */
[----:B------:R-:W-:Y:S01]  /*9f80*/  ISETP.GT.AND P4, PT, R26, 0x49, PT ;  /* 0x000000491a00780c */ /* 0x000fe20003f84270 */
[-CC-:B------:R-:W-:Y:S01]  /*9f90*/  FFMA.FTZ R129, R21, R0.reuse, -R10.reuse ;  /* 0x0000000015817223 */ /* 0x180fe2000001080a */
[----:B------:R-:W-:Y:S01]  /*9fa0*/  FSEL R5, R60, -INF , P3 ;  /* 0xff8000003c057808 */ /* 0x000fe20001800000 */
[-CC-:B------:R-:W-:Y:S01]  /*9fb0*/  FFMA.FTZ R36, R67, R0.reuse, -R10.reuse ;  /* 0x0000000043247223 */ /* 0x180fe2000001080a */
[C---:B------:R-:W-:Y:S01]  /*9fc0*/  ISETP.GT.AND P3, PT, R26.reuse, 0x50, PT ;  /* 0x000000501a00780c */ /* 0x040fe20003f64270 */
[-CC-:B------:R-:W-:Y:S01]  /*9fd0*/  FFMA.FTZ R131, R27, R0.reuse, -R10.reuse ;  /* 0x000000001b837223 */ /* 0x180fe2000001080a */
[--C-:B------:R-:W-:Y:S01]  /*9fe0*/  FFMA.FTZ R38, R71, R0, -R10.reuse ;  /* 0x0000000047267223 */ /* 0x100fe2000001080a */
[----:B------:R-:W-:Y:S01]  /*9ff0*/  MUFU.EX2 R151, R151 ;  /* 0x0000009700977308 */ /* 0x000fe20000000800 */
[----:B0-----:R-:W-:Y:S01]  /*a000*/  FMNMX.FTZ R30, R57, R28, !PT ;  /* 0x0000001c391e7209 */ /* 0x001fe20007810000 */
        /* <DEDUP_REMOVED lines=12> */
[----:B------:R0:W-:Y:S01]  /*a0d0*/  MUFU.EX2 R8, R107 ;  /* 0x0000006b00087308 */ /* 0x0001e20000000800 */
[----:B------:R-:W-:Y:S01]  /*a0e0*/  FSEL R65, R65, -INF , P4 ;  /* 0xff80000041417808 */ /* 0x000fe20002000000 */
[--C-:B------:R-:W-:Y:S01]  /*a0f0*/  FFMA.FTZ R3, R51, R0, -R10.reuse ;  /* 0x0000000033037223 */ /* 0x100fe2000001080a */
[----:B------:R-:W-:Y:S01]  /*a100*/  FMNMX.FTZ R30, R47, R30, !PT ;  /* 0x0000001e2f1e7209 */ /* 0x000fe20007810000 */
[----:B------:R-:W-:Y:S01]  /*a110*/  FFMA.FTZ R46, R87, R0, -R10 ;  /* 0x00000000572e7223 */ /* 0x000fe2000001080a */
[----:B------:R-:W-:Y:S01]  /*a120*/  ISETP.GT.AND P4, PT, R26, 0x59, PT ;  /* 0x000000591a00780c */ /* 0x000fe20003f84270 */
[----:B------:R-:W1:Y:S02]  /*a130*/  @P2 LDC R43, c[0x0][0x44c] ;  /* 0x00011300ff2b2b82 */ /* 0x000e640000000800 */
[----:B------:R2:W-:Y:S01]  /*a140*/  MUFU.EX2 R28, R32 ;  /* 0x00000020001c7308 */ /* 0x0005e20000000800 */
[----:B0-----:R-:W-:-:S02]  /*a150*/  FSEL R107, R68, -INF , P3 ;  /* 0xff800000446b7808 */ /* 0x001fc40001800000 */
[----:B------:R-:W-:Y:S02]  /*a160*/  ISETP.GT.AND P3, PT, R26, 0x60, PT ;  /* 0x000000601a00780c */ /* 0x000fe40003f64270 */
[----:B------:R-:W-:Y:S01]  /*a170*/  FSEL R69, R69, -INF , P4 ;  /* 0xff80000045457808 */ /* 0x000fe20002000000 */
[----:B------:R-:W0:Y:S01]  /*a180*/  @P2 LDC R52, c[0x0][0x450] ;  /* 0x00011400ff342b82 */ /* 0x000e220000000800 */
[----:B--2---:R-:W-:-:S04]  /*a190*/  FMNMX.FTZ R32, R65, R30, !PT ;  /* 0x0000001e41207209 */ /* 0x004fc80007810000 */
        /* <DEDUP_REMOVED lines=13> */
[----:B------:R2:W-:Y:S01]  /*a270*/  MUFU.EX2 R30, R3 ;  /* 0x00000003001e7308 */ /* 0x0005e20000000800 */
[----:B------:R-:W-:Y:S02]  /*a280*/  ISETP.GT.AND P4, PT, R26, 0x71, PT ;  /* 0x000000711a00780c */ /* 0x000fe40003f84270 */
[----:B------:R-:W-:Y:S01]  /*a290*/  FMNMX.FTZ R34, R77, R34, !PT ;  /* 0x000000224d227209 */ /* 0x000fe20007810000 */
[----:B--2---:R-:W-:Y:S01]  /*a2a0*/  FFMA.FTZ R3, R55, R0, -R10 ;  /* 0x0000000037037223 */ /* 0x004fe2000001080a */
        /* <DEDUP_REMOVED lines=8> */
[----:B------:R-:W-:Y:S01]  /*a330*/  FMNMX.FTZ R34, R13, R34, !PT ;  /* 0x000000220d227209 */ /* 0x000fe20007810000 */
[----:B------:R2:W-:Y:S03]  /*a340*/  MUFU.EX2 R32, R3 ;  /* 0x0000000300207308 */ /* 0x0005e60000000800 */
[----:B--2---:R-:W-:-:S05]  /*a350*/  FMNMX.FTZ R3, R85, R34, !PT ;  /* 0x0000002255037209 */ /* 0x004fca0007810000 */
[----:B------:R-:W2:Y:S02]  /*a360*/  SHFL.BFLY PT, R40, R3, 0x2, 0x1f ;  /* 0x0c401f0003287f89 */ /* 0x000ea400000e0000 */
[----:B--2---:R-:W-:-:S05]  /*a370*/  FMNMX.FTZ R15, R3, R40, !PT ;  /* 0x00000028030f7209 */ /* 0x004fca0007810000 */
[----:B------:R-:W2:Y:S01]  /*a380*/  SHFL.BFLY PT, R44, R15, 0x1, 0x1f ;  /* 0x0c201f000f2c7f89 */ /* 0x000ea200000e0000 */
[----:B------:R-:W3:Y:S01]  /*a390*/  MUFU.EX2 R149, R149 ;  /* 0x0000009500957308 */ /* 0x000ee20000000800 */
[-CC-:B------:R-:W-:Y:S01]  /*a3a0*/  FFMA.FTZ R26, R59, R0.reuse, -R10.reuse ;  /* 0x000000003b1a7223 */ /* 0x180fe2000001080a */
[-CC-:B------:R-:W-:Y:S01]  /*a3b0*/  FFMA.FTZ R34, R63, R0.reuse, -R10.reuse ;  /* 0x000000003f227223 */ /* 0x180fe2000001080a */
[----:B------:R-:W-:-:S05]  /*a3c0*/  FFMA.FTZ R40, R75, R0, -R10 ;  /* 0x000000004b287223 */ /* 0x000fca000001080a */
[----:B------:R-:W4:Y:S01]  /*a3d0*/  MUFU.EX2 R12, R12 ;  /* 0x0000000c000c7308 */ /* 0x000f220000000800 */
[----:B--2---:R-:W-:-:S04]  /*a3e0*/  FMNMX.FTZ R3, R15, R44, !PT ;  /* 0x0000002c0f037209 */ /* 0x004fc80007810000 */
[C---:B------:R-:W-:Y:S01]  /*a3f0*/  FSETP.NEU.FTZ.AND P3, PT, R3.reuse, -INF , PT ;  /* 0xff8000000300780b */ /* 0x040fe20003f7d000 */
[----:B------:R-:W-:-:S05]  /*a400*/  FMUL.FTZ R15, R3, R0 ;  /* 0x00000000030f7220 */ /* 0x000fca0000410000 */
[----:B------:R-:W-:Y:S01]  /*a410*/  FSEL R10, R15, RZ, P3 ;  /* 0x000000ff0f0a7208 */ /* 0x000fe20001800000 */
[----:B------:R-:W2:Y:S04]  /*a420*/  MUFU.EX2 R145, R145 ;  /* 0x0000009100917308 */ /* 0x000ea80000000800 */
[-CC-:B------:R-:W-:Y:S01]  /*a430*/  FFMA.FTZ R148, R89, R0.reuse, -R10.reuse ;  /* 0x0000000059947223 */ /* 0x180fe2000001080a */
[-CC-:B------:R-:W-:Y:S01]  /*a440*/  FFMA.FTZ R15, R25, R0.reuse, -R10.reuse ;  /* 0x00000000190f7223 */ /* 0x180fe2000001080a */
[-C--:B------:R-:W-:Y:S01]  /*a450*/  FFMA.FTZ R150, R91, R0.reuse, -R10 ;  /* 0x000000005b967223 */ /* 0x080fe2000001080a */
[----:B---3--:R-:W-:Y:S01]  /*a460*/  FADD.FTZ R48, R149, R8 ;  /* 0x0000000895307221 */ /* 0x008fe20000010000 */
[-CC-:B------:R-:W-:Y:S02]  /*a470*/  FFMA.FTZ R21, R29, R0.reuse, -R10.reuse ;  /* 0x000000001d157223 */ /* 0x180fe4000001080a */
[----:B------:R-:W-:Y:S01]  /*a480*/  MUFU.EX2 R148, R148 ;  /* 0x0000009400947308 */ /* 0x000fe20000000800 */
[----:B------:R-:W-:Y:S01]  /*a490*/  FFMA.FTZ R27, R37, R0, -R10 ;  /* 0x00000000251b7223 */ /* 0x000fe2000001080a */
[----:B------:R-:W-:-:S06]  /*a4a0*/  FADD.FTZ R37, R151, R48 ;  /* 0x0000003097257221 */ /* 0x000fcc0000010000 */
[----:B------:R-:W3:Y:S01]  /*a4b0*/  MUFU.EX2 R15, R15 ;  /* 0x0000000f000f7308 */ /* 0x000ee20000000800 */
[----:B------:R-:W-:Y:S01]  /*a4c0*/  FFMA.FTZ R144, R93, R0, -R10 ;  /* 0x000000005d907223 */ /* 0x000fe2000001080a */
[----:B----4-:R-:W-:-:S06]  /*a4d0*/  FADD.FTZ R48, R12, R37 ;  /* 0x000000250c307221 */ /* 0x010fcc0000010000 */
[----:B------:R-:W4:Y:S01]  /*a4e0*/  MUFU.EX2 R147, R147 ;  /* 0x0000009300937308 */ /* 0x000f220000000800 */
[----:B------:R-:W-:-:S07]  /*a4f0*/  FFMA.FTZ R25, R33, R0, -R10 ;  /* 0x0000000021197223 */ /* 0x000fce000001080a */
[----:B------:R-:W1:Y:S01]  /*a500*/  MUFU.EX2 R150, R150 ;  /* 0x0000009600967308 */ /* 0x000e620000000800 */
[----:B--2---:R-:W-:Y:S01]  /*a510*/  FADD.FTZ R39, R145, R48 ;  /* 0x0000003091277221 */ /* 0x004fe20000010000 */
[----:B------:R-:W-:-:S06]  /*a520*/  FFMA.FTZ R146, R95, R0, -R10 ;  /* 0x000000005f927223 */ /* 0x000fcc000001080a */
[----:B------:R-:W2:Y:S01]  /*a530*/  MUFU.EX2 R21, R21 ;  /* 0x0000001500157308 */ /* 0x000ea20000000800 */
[----:B------:R-:W-:Y:S01]  /*a540*/  FADD.FTZ R48, R14, R39 ;  /* 0x000000270e307221 */ /* 0x000fe20000010000 */
[----:B---3--:R-:W-:-:S06]  /*a550*/  FADD.FTZ R39, R148, R15 ;  /* 0x0000000f94277221 */ /* 0x008fcc0000010000 */
[----:B------:R-:W3:Y:S01]  /*a560*/  MUFU.EX2 R141, R141 ;  /* 0x0000008d008d7308 */ /* 0x000ee20000000800 */
[----:B------:R-:W-:-:S07]  /*a570*/  FFMA.FTZ R134, R5, R0, -R10 ;  /* 0x0000000005867223 */ /* 0x000fce000001080a */
[----:B------:R-:W0:Y:S01]  /*a580*/  MUFU.EX2 R144, R144 ;  /* 0x0000009000907308 */ /* 0x000e220000000800 */
[----:B----4-:R-:W-:Y:S01]  /*a590*/  FADD.FTZ R5, R147, R48 ;  /* 0x0000003093057221 */ /* 0x010fe20000010000 */
[----:B-1----:R-:W-:-:S06]  /*a5a0*/  FADD.FTZ R48, R150, R39 ;  /* 0x0000002796307221 */ /* 0x002fcc0000010000 */
[----:B------:R-:W1:Y:S01]  /*a5b0*/  MUFU.EX2 R25, R25 ;  /* 0x0000001900197308 */ /* 0x000e620000000800 */
[----:B------:R-:W-:Y:S01]  /*a5c0*/  FFMA.FTZ R140, R99, R0, -R10 ;  /* 0x00000000638c7223 */ /* 0x000fe2000001080a */
[----:B------:R-:W-:Y:S01]  /*a5d0*/  FADD.FTZ R50, R20, R5 ;  /* 0x0000000514327221 */ /* 0x000fe20000010000 */
[----:B------:R-:W-:-:S05]  /*a5e0*/  @!P1 PRMT R4, RZ, 0x654, R4 ;  /* 0x00000654ff049816 */ /* 0x000fca0000000004 */
[----:B------:R-:W4:Y:S01]  /*a5f0*/  MUFU.EX2 R143, R143 ;  /* 0x0000008f008f7308 */ /* 0x000f220000000800 */
[----:B--2---:R-:W-:Y:S01]  /*a600*/  FADD.FTZ R39, R21, R48 ;  /* 0x0000003015277221 */ /* 0x004fe20000010000 */
[----:B------:R-:W-:-:S06]  /*a610*/  FFMA.FTZ R29, R41, R0, -R10 ;  /* 0x00000000291d7223 */ /* 0x000fcc000001080a */
[----:B------:R-:W2:Y:S01]  /*a620*/  MUFU.EX2 R146, R146 ;  /* 0x0000009200927308 */ /* 0x000ea20000000800 */
[----:B---3--:R-:W-:Y:S01]  /*a630*/  FADD.FTZ R41, R141, R50 ;  /* 0x000000328d297221 */ /* 0x008fe20000010000 */
[----:B------:R0:W-:Y:S06]  /*a640*/  @!P1 SYNCS.ARRIVE.TRANS64.RED.A1T0 RZ, [R4+URZ], RZ ;  /* 0x000000ff04ff99a7 */ /* 0x0001ec000810043f */
[----:B------:R-:W3:Y:S01]  /*a650*/  MUFU.EX2 R27, R27 ;  /* 0x0000001b001b7308 */ /* 0x000ee20000000800 */
[----:B------:R-:W-:Y:S01]  /*a660*/  FFMA.FTZ R142, R103, R0, -R10 ;  /* 0x00000000678e7223 */ /* 0x000fe2000001080a */
[----:B0-----:R-:W-:Y:S01]  /*a670*/  FADD.FTZ R4, R144, R39 ;  /* 0x0000002790047221 */ /* 0x001fe20000010000 */
[----:B------:R-:W-:-:S05]  /*a680*/  FADD.FTZ R48, R24, R41 ;  /* 0x0000002918307221 */ /* 0x000fca0000010000 */
[----:B------:R-:W0:Y:S01]  /*a690*/  MUFU.EX2 R137, R137 ;  /* 0x0000008900897308 */ /* 0x000e220000000800 */
[----:B-1----:R-:W-:Y:S01]  /*a6a0*/  FADD.FTZ R41, R25, R4 ;  /* 0x0000000419297221 */ /* 0x002fe20000010000 */
[----:B------:R-:W-:-:S06]  /*a6b0*/  FFMA.FTZ R31, R45, R0, -R10 ;  /* 0x000000002d1f7223 */ /* 0x000fcc000001080a */
[----:B------:R-:W1:Y:S01]  /*a6c0*/  MUFU.EX2 R140, R140 ;  /* 0x0000008c008c7308 */ /* 0x000e620000000800 */
[----:B----4-:R-:W-:Y:S01]  /*a6d0*/  FADD.FTZ R39, R143, R48 ;  /* 0x000000308f277221 */ /* 0x010fe20000010000 */
[----:B--2---:R-:W-:-:S06]  /*a6e0*/  FADD.FTZ R4, R146, R41 ;  /* 0x0000002992047221 */ /* 0x004fcc0000010000 */
[----:B------:R-:W2:Y:S01]  /*a6f0*/  MUFU.EX2 R29, R29 ;  /* 0x0000001d001d7308 */ /* 0x000ea20000000800 */
[----:B------:R-:W-:Y:S01]  /*a700*/  FFMA.FTZ R136, R105, R0, -R10 ;  /* 0x0000000069887223 */ /* 0x000fe2000001080a */
[----:B------:R-:W-:-:S04]  /*a710*/  @P2 IMAD.HI.U32 R43, R94, R43, RZ ;  /* 0x0000002b5e2b2227 */ /* 0x000fc800078e00ff */
[----:B------:R-:W-:Y:S02]  /*a720*/  FADD.FTZ R48, R28, R39 ;  /* 0x000000271c307221 */ /* 0x000fe40000010000 */
[----:B------:R-:W4:Y:S01]  /*a730*/  MUFU.EX2 R139, R139 ;  /* 0x0000008b008b7308 */ /* 0x000f220000000800 */
[----:B---3--:R-:W-:Y:S01]  /*a740*/  FADD.FTZ R41, R27, R4 ;  /* 0x000000041b297221 */ /* 0x008fe20000010000 */
[----:B------:R-:W-:-:S06]  /*a750*/  FFMA.FTZ R33, R49, R0, -R10 ;  /* 0x0000000031217223 */ /* 0x000fcc000001080a */
[----:B------:R-:W3:Y:S01]  /*a760*/  MUFU.EX2 R142, R142 ;  /* 0x0000008e008e7308 */ /* 0x000ee20000000800 */
[----:B------:R-:W-:Y:S01]  /*a770*/  IMAD.MOV.U32 R45, RZ, RZ, R94 ;  /* 0x000000ffff2d7224 */ /* 0x000fe200078e005e */
[----:B------:R-:W-:Y:S01]  /*a780*/  @P2 SHF.R.U32.HI R45, RZ, R52, R43 ;  /* 0x00000034ff2d2219 */ /* 0x000fe2000001162b */
[----:B0-----:R-:W-:-:S05]  /*a790*/  FADD.FTZ R43, R137, R48 ;  /* 0x00000030892b7221 */ /* 0x001fca0000010000 */
[----:B------:R-:W0:Y:S01]  /*a7a0*/  MUFU.EX2 R31, R31 ;  /* 0x0000001f001f7308 */ /* 0x000e220000000800 */
[----:B-1----:R-:W-:Y:S01]  /*a7b0*/  FADD.FTZ R4, R140, R41 ;  /* 0x000000298c047221 */ /* 0x002fe20000010000 */
[----:B------:R-:W-:Y:S01]  /*a7c0*/  FFMA.FTZ R138, R101, R0, -R10 ;  /* 0x00000000658a7223 */ /* 0x000fe2000001080a */
[----:B------:R-:W-:-:S05]  /*a7d0*/  FADD.FTZ R48, R30, R43 ;  /* 0x0000002b1e307221 */ /* 0x000fca0000010000 */
[----:B------:R-:W1:Y:S01]  /*a7e0*/  MUFU.EX2 R133, R133 ;  /* 0x0000008500857308 */ /* 0x000e620000000800 */
[----:B--2---:R-:W-:Y:S01]  /*a7f0*/  FADD.FTZ R41, R29, R4 ;  /* 0x000000041d297221 */ /* 0x004fe20000010000 */
[----:B------:R-:W-:-:S06]  /*a800*/  FFMA.FTZ R35, R53, R0, -R10 ;  /* 0x0000000035237223 */ /* 0x000fcc000001080a */
[----:B------:R-:W2:Y:S01]  /*a810*/  MUFU.EX2 R136, R136 ;  /* 0x0000008800887308 */ /* 0x000ea20000000800 */
[----:B----4-:R-:W-:Y:S01]  /*a820*/  FADD.FTZ R43, R139, R48 ;  /* 0x000000308b2b7221 */ /* 0x010fe20000010000 */
[----:B---3--:R-:W-:-:S06]  /*a830*/  FADD.FTZ R4, R142, R41 ;  /* 0x000000298e047221 */ /* 0x008fcc0000010000 */
[----:B------:R-:W3:Y:S01]  /*a840*/  MUFU.EX2 R26, R26 ;  /* 0x0000001a001a7308 */ /* 0x000ee20000000800 */
[----:B------:R-:W-:-:S07]  /*a850*/  FFMA.FTZ R132, R97, R0, -R10 ;  /* 0x0000000061847223 */ /* 0x000fce000001080a */
[----:B------:R-:W4:Y:S01]  /*a860*/  MUFU.EX2 R33, R33 ;  /* 0x0000002100217308 */ /* 0x000f220000000800 */
[----:B------:R-:W-:Y:S01]  /*a870*/  FADD.FTZ R48, R32, R43 ;  /* 0x0000002b20307221 */ /* 0x000fe20000010000 */
[----:B0-----:R-:W-:-:S06]  /*a880*/  FADD.FTZ R41, R31, R4 ;  /* 0x000000041f297221 */ /* 0x001fcc0000010000 */
[----:B------:R-:W0:Y:S01]  /*a890*/  MUFU.EX2 R135, R135 ;  /* 0x0000008700877308 */ /* 0x000e220000000800 */
[----:B------:R-:W-:-:S07]  /*a8a0*/  FFMA.FTZ R37, R57, R0, -R10 ;  /* 0x0000000039257223 */ /* 0x000fce000001080a */
[----:B------:R-:W0:Y:S01]  /*a8b0*/  MUFU.EX2 R138, R138 ;  /* 0x0000008a008a7308 */ /* 0x000e220000000800 */
[----:B-1----:R-:W-:Y:S01]  /*a8c0*/  FADD.FTZ R43, R133, R48 ;  /* 0x00000030852b7221 */ /* 0x002fe20000010000 */
[----:B--2---:R-:W-:-:S06]  /*a8d0*/  FADD.FTZ R4, R136, R41 ;  /* 0x0000002988047221 */ /* 0x004fcc0000010000 */
[----:B------:R-:W1:Y:S08]  /*a8e0*/  MUFU.EX2 R34, R34 ;  /* 0x0000002200227308 */ /* 0x000e700000000800 */
[----:B------:R-:W2:Y:S01]  /*a8f0*/  MUFU.EX2 R35, R35 ;  /* 0x0000002300237308 */ /* 0x000ea20000000800 */
[----:B------:R-:W-:Y:S01]  /*a900*/  IADD3 R49, R45, R88, -R90 ;  /* 0x000000582d317210 */ /* 0x000fe20007ffe85a */
[----:B---3--:R-:W-:-:S06]  /*a910*/  FADD.FTZ R48, R26, R43 ;  /* 0x0000002b1a307221 */ /* 0x008fcc0000010000 */
[----:B------:R-:W3:Y:S01]  /*a920*/  MUFU.EX2 R129, R129 ;  /* 0x0000008100817308 */ /* 0x000ee20000000800 */
[----:B----4-:R-:W-:Y:S01]  /*a930*/  FADD.FTZ R45, R33, R4 ;  /* 0x00000004212d7221 */ /* 0x010fe20000010000 */
[----:B------:R-:W-:-:S06]  /*a940*/  FFMA.FTZ R5, R61, R0, -R10 ;  /* 0x000000003d057223 */ /* 0x000fcc000001080a */
[----:B------:R-:W4:Y:S01]  /*a950*/  MUFU.EX2 R132, R132 ;  /* 0x0000008400847308 */ /* 0x000f220000000800 */
[----:B0-----:R-:W-:Y:S01]  /*a960*/  FADD.FTZ R41, R135, R48 ;  /* 0x0000003087297221 */ /* 0x001fe20000010000 */
[----:B------:R-:W-:-:S06]  /*a970*/  FADD.FTZ R4, R138, R45 ;  /* 0x0000002d8a047221 */ /* 0x000fcc0000010000 */
[----:B------:R-:W0:Y:S01]  /*a980*/  MUFU.EX2 R36, R36 ;  /* 0x0000002400247308 */ /* 0x000e220000000800 */
[----:B------:R-:W-:-:S07]  /*a990*/  FFMA.FTZ R128, R47, R0, -R10 ;  /* 0x000000002f807223 */ /* 0x000fce000001080a */
[----:B------:R-:W0:Y:S01]  /*a9a0*/  MUFU.EX2 R37, R37 ;  /* 0x0000002500257308 */ /* 0x000e220000000800 */
[----:B-1----:R-:W-:Y:S01]  /*a9b0*/  FADD.FTZ R48, R34, R41 ;  /* 0x0000002922307221 */ /* 0x002fe20000010000 */
[----:B--2---:R-:W-:-:S06]  /*a9c0*/  FADD.FTZ R45, R35, R4 ;  /* 0x00000004232d7221 */ /* 0x004fcc0000010000 */
[----:B------:R-:W1:Y:S01]  /*a9d0*/  MUFU.EX2 R131, R131 ;  /* 0x0000008300837308 */ /* 0x000e620000000800 */
[----:B------:R-:W-:-:S07]  /*a9e0*/  FFMA.FTZ R39, R65, R0, -R10 ;  /* 0x0000000041277223 */ /* 0x000fce000001080a */
[----:B------:R-:W2:Y:S01]  /*a9f0*/  MUFU.EX2 R134, R134 ;  /* 0x0000008600867308 */ /* 0x000ea20000000800 */
[----:B---3--:R-:W-:Y:S01]  /*aa00*/  FADD.FTZ R47, R129, R48 ;  /* 0x00000030812f7221 */ /* 0x008fe20000010000 */
[----:B----4-:R-:W-:-:S06]  /*aa10*/  FADD.FTZ R4, R132, R45 ;  /* 0x0000002d84047221 */ /* 0x010fcc0000010000 */
[----:B------:R-:W3:Y:S01]  /*aa20*/  MUFU.EX2 R38, R38 ;  /* 0x0000002600267308 */ /* 0x000ee20000000800 */
[----:B------:R-:W-:-:S07]  /*aa30*/  FFMA.FTZ R130, R107, R0, -R10 ;  /* 0x000000006b827223 */ /* 0x000fce000001080a */
[----:B------:R-:W4:Y:S01]  /*aa40*/  MUFU.EX2 R5, R5 ;  /* 0x0000000500057308 */ /* 0x000f220000000800 */
[----:B0-----:R-:W-:Y:S01]  /*aa50*/  FADD.FTZ R48, R36, R47 ;  /* 0x0000002f24307221 */ /* 0x001fe20000010000 */
[----:B------:R-:W-:-:S06]  /*aa60*/  FADD.FTZ R45, R37, R4 ;  /* 0x00000004252d7221 */ /* 0x000fcc0000010000 */
[----:B------:R-:W0:Y:S08]  /*aa70*/  MUFU.EX2 R125, R125 ;  /* 0x0000007d007d7308 */ /* 0x000e300000000800 */
[----:B------:R-:W0:Y:S01]  /*aa80*/  MUFU.EX2 R128, R128 ;  /* 0x0000008000807308 */ /* 0x000e220000000800 */
[----:B------:R-:W-:Y:S01]  /*aa90*/  FFMA.FTZ R69, R69, R0, -R10 ;  /* 0x0000000045457223 */ /* 0x000fe2000001080a */
[----:B-1----:R-:W-:-:S06]  /*aaa0*/  FADD.FTZ R47, R131, R48 ;  /* 0x00000030832f7221 */ /* 0x002fcc0000010000 */
[----:B------:R-:W1:Y:S01]  /*aab0*/  MUFU.EX2 R40, R40 ;  /* 0x0000002800287308 */ /* 0x000e620000000800 */
[----:B--2---:R-:W-:Y:S01]  /*aac0*/  FADD.FTZ R4, R134, R45 ;  /* 0x0000002d86047221 */ /* 0x004fe20000010000 */
[----:B------:R-:W-:-:S06]  /*aad0*/  FFMA.FTZ R124, R51, R0, -R10 ;  /* 0x00000000337c7223 */ /* 0x000fcc000001080a */
[----:B------:R-:W2:Y:S01]  /*aae0*/  MUFU.EX2 R39, R39 ;  /* 0x0000002700277308 */ /* 0x000ea20000000800 */
[----:B------:R-:W-:Y:S01]  /*aaf0*/  FFMA.FTZ R126, R11, R0, -R10 ;  /* 0x000000000b7e7223 */ /* 0x000fe2000001080a */
[----:B------:R-:W-:Y:S01]  /*ab00*/  F2FP.BF16.F32.PACK_AB R149, R8, R149 ;  /* 0x000000950895723e */ /* 0x000fe200000010ff */
[----:B---3--:R-:W-:-:S05]  /*ab10*/  FADD.FTZ R8, R38, R47 ;  /* 0x0000002f26087221 */ /* 0x008fca0000010000 */
[----:B------:R-:W3:Y:S01]  /*ab20*/  MUFU.EX2 R127, R127 ;  /* 0x0000007f007f7308 */ /* 0x000ee20000000800 */
[----:B----4-:R-:W-:-:S07]  /*ab30*/  FADD.FTZ R45, R5, R4 ;  /* 0x00000004052d7221 */ /* 0x010fce0000010000 */
[----:B------:R-:W4:Y:S01]  /*ab40*/  MUFU.EX2 R130, R130 ;  /* 0x0000008200827308 */ /* 0x000f220000000800 */
[----:B------:R-:W-:Y:S01]  /*ab50*/  FFMA.FTZ R73, R73, R0, -R10 ;  /* 0x0000000049497223 */ /* 0x000fe2000001080a */
[----:B0-----:R-:W-:-:S06]  /*ab60*/  FADD.FTZ R47, R125, R8 ;  /* 0x000000087d2f7221 */ /* 0x001fcc0000010000 */
[----:B------:R-:W0:Y:S01]  /*ab70*/  MUFU.EX2 R42, R42 ;  /* 0x0000002a002a7308 */ /* 0x000e220000000800 */
[----:B------:R-:W-:-:S07]  /*ab80*/  FADD.FTZ R4, R128, R45 ;  /* 0x0000002d80047221 */ /* 0x000fce0000010000 */
[----:B------:R-:W0:Y:S01]  /*ab90*/  MUFU.EX2 R11, R69 ;  /* 0x00000045000b7308 */ /* 0x000e220000000800 */
[----:B------:R-:W-:Y:S01]  /*aba0*/  FFMA.FTZ R41, R13, R0, -R10 ;  /* 0x000000000d297223 */ /* 0x000fe2000001080a */
[----:B-1----:R-:W-:-:S06]  /*abb0*/  FADD.FTZ R8, R40, R47 ;  /* 0x0000002f28087221 */ /* 0x002fcc0000010000 */
[----:B------:R-:W1:Y:S01]  /*abc0*/  MUFU.EX2 R121, R121 ;  /* 0x0000007900797308 */ /* 0x000e620000000800 */
[----:B--2---:R-:W-:Y:S01]  /*abd0*/  FADD.FTZ R45, R39, R4 ;  /* 0x00000004272d7221 */ /* 0x004fe20000010000 */
[----:B------:R-:W-:-:S06]  /*abe0*/  FFMA.FTZ R43, R77, R0, -R10 ;  /* 0x000000004d2b7223 */ /* 0x000fcc000001080a */
[----:B------:R-:W2:Y:S01]  /*abf0*/  MUFU.EX2 R124, R124 ;  /* 0x0000007c007c7308 */ /* 0x000ea20000000800 */
[----:B---3--:R-:W-:Y:S01]  /*ac00*/  FADD.FTZ R47, R127, R8 ;  /* 0x000000087f2f7221 */ /* 0x008fe20000010000 */
[----:B------:R-:W-:-:S06]  /*ac10*/  SHF.R.S32.HI R50, RZ, 0x1f, R49 ;  /* 0x0000001fff327819 */ /* 0x000fcc0000011431 */
[----:B------:R-:W3:Y:S01]  /*ac20*/  MUFU.EX2 R44, R83 ;  /* 0x00000053002c7308 */ /* 0x000ee20000000800 */
[----:B----4-:R-:W-:Y:S01]  /*ac30*/  FADD.FTZ R4, R130, R45 ;  /* 0x0000002d82047221 */ /* 0x010fe20000010000 */
[----:B------:R-:W-:-:S06]  /*ac40*/  FFMA.FTZ R55, R55, R0, -R10 ;  /* 0x0000000037377223 */ /* 0x000fcc000001080a */
[----:B------:R-:W4:Y:S01]  /*ac50*/  MUFU.EX2 R13, R73 ;  /* 0x00000049000d7308 */ /* 0x000f220000000800 */
[-CC-:B------:R-:W-:Y:S01]  /*ac60*/  FFMA.FTZ R81, R81, R0.reuse, -R10.reuse ;  /* 0x0000000051517223 */ /* 0x180fe2000001080a */
[----:B------:R-:W-:Y:S01]  /*ac70*/  FFMA.FTZ R85, R85, R0, -R10 ;  /* 0x0000000055557223 */ /* 0x000fe2000001080a */
[----:B0-----:R-:W-:-:S05]  /*ac80*/  FADD.FTZ R8, R42, R47 ;  /* 0x0000002f2a087221 */ /* 0x001fca0000010000 */
[----:B------:R-:W0:Y:S01]  /*ac90*/  MUFU.EX2 R123, R123 ;  /* 0x0000007b007b7308 */ /* 0x000e220000000800 */
[----:B------:R-:W-:Y:S01]  /*aca0*/  LEA.HI R10, R50, R49, RZ, 0x7 ;  /* 0x00000031320a7211 */ /* 0x000fe200078f38ff */
[----:B------:R-:W-:-:S06]  /*acb0*/  FADD.FTZ R45, R11, R4 ;  /* 0x000000040b2d7221 */ /* 0x000fcc0000010000 */
[----:B------:R-:W0:Y:S01]  /*acc0*/  MUFU.EX2 R126, R126 ;  /* 0x0000007e007e7308 */ /* 0x000e220000000800 */
[----:B-1----:R-:W-:Y:S01]  /*acd0*/  FADD.FTZ R47, R121, R8 ;  /* 0x00000008792f7221 */ /* 0x002fe20000010000 */
[----:B--2---:R-:W-:Y:S01]  /*ace0*/  FADD.FTZ R4, R124, R45 ;  /* 0x0000002d7c047221 */ /* 0x004fe20000010000 */
[----:B------:R-:W-:-:S05]  /*acf0*/  SHF.R.S32.HI R10, RZ, 0x7, R10 ;  /* 0x00000007ff0a7819 */ /* 0x000fca000001140a */
[----:B------:R-:W1:Y:S01]  /*ad00*/  MUFU.EX2 R43, R43 ;  /* 0x0000002b002b7308 */ /* 0x000e620000000800 */
[----:B---3--:R-:W-:Y:S01]  /*ad10*/  FADD.FTZ R8, R44, R47 ;  /* 0x0000002f2c087221 */ /* 0x008fe20000010000 */
[----:B----4-:R-:W-:Y:S01]  /*ad20*/  FADD.FTZ R45, R13, R4 ;  /* 0x000000040d2d7221 */ /* 0x010fe20000010000 */
[----:B------:R-:W-:-:S05]  /*ad30*/  VIMNMX R52, RZ, R10, !PT ;  /* 0x0000000aff347248 */ /* 0x000fca0007fe0100 */
[----:B------:R-:W2:Y:S01]  /*ad40*/  MUFU.EX2 R55, R55 ;  /* 0x0000003700377308 */ /* 0x000ea20000000800 */
[----:B0-----:R-:W-:Y:S01]  /*ad50*/  FADD.FTZ R47, R123, R8 ;  /* 0x000000087b2f7221 */ /* 0x001fe20000010000 */
[----:B------:R-:W-:Y:S01]  /*ad60*/  F2FP.BF16.F32.PACK_AB R145, R14, R145 ;  /* 0x000000910e91723e */ /* 0x000fe200000010ff */
[----:B------:R-:W-:-:S05]  /*ad70*/  FADD.FTZ R8, R126, R45 ;  /* 0x0000002d7e087221 */ /* 0x000fca0000010000 */
[----:B------:R-:W0:Y:S01]  /*ad80*/  MUFU.EX2 R120, R81 ;  /* 0x0000005100787308 */ /* 0x000e220000000800 */
[----:B------:R-:W-:Y:S01]  /*ad90*/  VIADD R14, R92, 0xfffffffe ;  /* 0xfffffffe5c0e7836 */ /* 0x000fe20000000000 */
[----:B------:R3:W-:Y:S01]  /*ada0*/  STL [R1+0x28], R52 ;  /* 0x0000283401007387 */ /* 0x0007e20000100800 */
[----:B-1----:R-:W-:-:S05]  /*adb0*/  FADD.FTZ R8, R43, R8 ;  /* 0x000000082b087221 */ /* 0x002fca0000010000 */
[----:B------:R-:W1:Y:S01]  /*adc0*/  MUFU.EX2 R41, R41 ;  /* 0x0000002900297308 */ /* 0x000e620000000800 */
[----:B------:R-:W-:Y:S02]  /*add0*/  ISETP.GE.AND P3, PT, R14, R52, PT ;  /* 0x000000340e00720c */ /* 0x000fe40003f66270 */
[----:B------:R-:W-:-:S05]  /*ade0*/  F2FP.BF16.F32.PACK_AB R148, R15, R148 ;  /* 0x000000940f94723e */ /* 0x000fca00000010ff */
[----:B------:R-:W4:Y:S01]  /*adf0*/  MUFU.EX2 R122, R85 ;  /* 0x00000055007a7308 */ /* 0x000f220000000800 */
[----:B--2---:R-:W-:-:S07]  /*ae00*/  FADD.FTZ R15, R55, R8 ;  /* 0x00000008370f7221 */ /* 0x004fce0000010000 */
[----:B------:R-:W2:Y:S01]  /*ae10*/  MUFU.EX2 R46, R46 ;  /* 0x0000002e002e7308 */ /* 0x000ea20000000800 */
[----:B0-----:R-:W-:Y:S01]  /*ae20*/  FADD.FTZ R8, R120, R15 ;  /* 0x0000000f78087221 */ /* 0x001fe20000010000 */
[----:B------:R-:W-:-:S03]  /*ae30*/  F2FP.BF16.F32.PACK_AB R134, R5, R134 ;  /* 0x000000860586723e */ /* 0x000fc600000010ff */
[----:B-1----:R-:W-:Y:S01]  /*ae40*/  FADD.FTZ R5, R41, R8 ;  /* 0x0000000829057221 */ /* 0x002fe20000010000 */
[----:B------:R-:W-:Y:S02]  /*ae50*/  F2FP.BF16.F32.PACK_AB R151, R12, R151 ;  /* 0x000000970c97723e */ /* 0x000fe400000010ff */
[----:B------:R-:W-:Y:S02]  /*ae60*/  CS2R R118, SRZ ;  /* 0x0000000000767805 */ /* 0x000fe4000001ff00 */
[----:B------:R-:W-:Y:S01]  /*ae70*/  F2FP.BF16.F32.PACK_AB R147, R20, R147 ;  /* 0x000000931493723e */ /* 0x000fe200000010ff */
[----:B----4-:R-:W-:Y:S01]  /*ae80*/  FADD.FTZ R5, R122, R5 ;  /* 0x000000057a057221 */ /* 0x010fe20000010000 */
[----:B------:R-:W-:Y:S02]  /*ae90*/  F2FP.BF16.F32.PACK_AB R141, R24, R141 ;  /* 0x0000008d188d723e */ /* 0x000fe400000010ff */
[----:B------:R-:W-:Y:S02]  /*aea0*/  CS2R R116, SRZ ;  /* 0x0000000000747805 */ /* 0x000fe4000001ff00 */
[----:B------:R-:W-:-:S02]  /*aeb0*/  F2FP.BF16.F32.PACK_AB R143, R28, R143 ;  /* 0x0000008f1c8f723e */ /* 0x000fc400000010ff */
[----:B------:R-:W-:Y:S02]  /*aec0*/  CS2R R114, SRZ ;  /* 0x0000000000727805 */ /* 0x000fe4000001ff00 */
[----:B------:R-:W-:Y:S02]  /*aed0*/  F2FP.BF16.F32.PACK_AB R137, R30, R137 ;  /* 0x000000891e89723e */ /* 0x000fe400000010ff */
[----:B------:R-:W-:Y:S02]  /*aee0*/  CS2R R112, SRZ ;  /* 0x0000000000707805 */ /* 0x000fe4000001ff00 */
[----:B------:R-:W-:Y:S01]  /*aef0*/  F2FP.BF16.F32.PACK_AB R139, R32, R139 ;  /* 0x0000008b208b723e */ /* 0x000fe200000010ff */
[----:B--2---:R-:W-:Y:S01]  /*af00*/  FADD.FTZ R4, R46, R47 ;  /* 0x0000002f2e047221 */ /* 0x004fe20000010000 */
[----:B------:R-:W-:Y:S02]  /*af10*/  F2FP.BF16.F32.PACK_AB R133, R26, R133 ;  /* 0x000000851a85723e */ /* 0x000fe400000010ff */
[----:B------:R-:W-:-:S02]  /*af20*/  CS2R R110, SRZ ;  /* 0x00000000006e7805 */ /* 0x000fc4000001ff00 */
[----:B------:R-:W-:Y:S02]  /*af30*/  F2FP.BF16.F32.PACK_AB R135, R34, R135 ;  /* 0x000000872287723e */ /* 0x000fe400000010ff */
[----:B------:R-:W-:Y:S02]  /*af40*/  CS2R R108, SRZ ;  /* 0x00000000006c7805 */ /* 0x000fe4000001ff00 */
[----:B------:R-:W-:Y:S02]  /*af50*/  F2FP.BF16.F32.PACK_AB R129, R36, R129 ;  /* 0x000000812481723e */ /* 0x000fe400000010ff */
[----:B------:R-:W-:Y:S02]  /*af60*/  CS2R R106, SRZ ;  /* 0x00000000006a7805 */ /* 0x000fe4000001ff00 */
        /* <DEDUP_REMOVED lines=28> */
[----:B---3--:R-:W-:Y:S06]  /*b130*/  @!P3 BRA `(.L_x_14991) ;  /* 0x000000280038b947 */ /* 0x008fec0003800000 */
[----:B------:R-:W-:Y:S02]  /*b140*/  IMAD.MOV.U32 R10, RZ, RZ, R9 ;  /* 0x000000ffff0a7224 */ /* 0x000fe400078e0009 */
[----:B------:R-:W-:Y:S02]  /*b150*/  IMAD.MOV.U32 R11, RZ, RZ, R3 ;  /* 0x000000ffff0b7224 */ /* 0x000fe400078e0003 */
[----:B------:R-:W-:Y:S02]  /*b160*/  IMAD.MOV.U32 R8, RZ, RZ, R23 ;  /* 0x000000ffff087224 */ /* 0x000fe400078e0017 */
[----:B------:R-:W-:Y:S02]  /*b170*/  IMAD.MOV.U32 R15, RZ, RZ, R18 ;  /* 0x000000ffff0f7224 */ /* 0x000fe400078e0012 */
[----:B------:R-:W-:-:S07]  /*b180*/  IMAD.MOV.U32 R119, RZ, RZ, RZ ;  /* 0x000000ffff777224 */ /* 0x000fce00078e00ff */
.L_x_15001:
        /* <DEDUP_REMOVED lines=10> */
.L_x_14993:
[----:B------:R-:W-:Y:S01]  /*b230*/  IMAD R0, R18, 0x8, R2 ;  /* 0x0000000812007824 */ /* 0x000fe200078e0202 */
[----:B------:R-:W-:-:S04]  /*b240*/  SHF.L.U32 R3, R23, 0x1f, RZ ;  /* 0x0000001f17037819 */ /* 0x000fc800000006ff */
[----:B------:R0:W1:Y:S01]  /*b250*/  SYNCS.PHASECHK.TRANS64.TRYWAIT P4, [R0+URZ+0x16830], R3 ;  /* 0x01683003000075a7 */ /* 0x000062000808017f */
[----:B------:R-:W-:Y:S05]  /*b260*/  @!P0 BRA `(.L_x_14994) ;  /* 0x0000000000048947 */ /* 0x000fea0003800000 */
[----:B------:R-:W-:Y:S01]  /*b270*/  BPT.TRAP 0x1 ;  /* 0x000000040000795c */ /* 0x000fe20000300000 */
.L_x_14994:
[----:B------:R-:W-:Y:S04]  /*b280*/  BSSY B0, `(.L_x_14992) ;  /* 0x0000004000007945 */ /* 0x000fe80003800000 */
[----:B-1----:R-:W-:Y:S05]  /*b290*/  @P4 BRA `(.L_x_14995) ;  /* 0x0000000000084947 */ /* 0x002fea0003800000 */
[----:B------:R-:W1:Y:S02]  /*b2a0*/  SYNCS.PHASECHK.TRANS64.TRYWAIT P4, [R0+URZ+0x16830], R3 ;  /* 0x01683003000075a7 */ /* 0x000e64000808017f */
[----:B-1----:R-:W-:Y:S05]  /*b2b0*/  @!P4 BRA `(.L_x_14996) ;  /* 0x000000dc0034c947 */ /* 0x002fea0003800000 */
.L_x_14995:
[----:B------:R-:W-:Y:S05]  /*b2c0*/  BSYNC B0 ;  /* 0x0000000000007941 */ /* 0x000fea0003800000 */
.L_x_14992:
[----:B------:R-:W2:Y:S04]  /*b2d0*/  LDL R9, [R1+0x4] ;  /* 0x0000040001097983 */ /* 0x000ea80000100800 */
[----:B------:R3:W-:Y:S01]  /*b2e0*/  STL [R1+0x60], R2 ;  /* 0x0000600201007387 */ /* 0x0007e20000100800 */
[----:B01----:R-:W0:Y:S03]  /*b2f0*/  S2R R0, SR_TID.X ;  /* 0x0000000000007919 */ /* 0x003e260000002100 */
[----:B---3--:R-:W3:Y:S01]  /*b300*/  LDL.64 R2, [R1+0x18] ;  /* 0x0000180001027983 */ /* 0x008ee20000100a00 */
[----:B------:R-:W-:Y:S01]  /*b310*/  IMAD.MOV.U32 R13, RZ, RZ, 0x40000040 ;  /* 0x40000040ff0d7424 */ /* 0x000fe200078e00ff */
[----:B------:R-:W-:Y:S05]  /*b320*/  WARPSYNC.ALL ;  /* 0x0000000000007948 */ /* 0x000fea0003800000 */
[----:B------:R-:W-:-:S02]  /*b330*/  R2UR UR19, R13 ;  /* 0x000000000d1372ca */ /* 0x000fc400000e0000 */
[----:B0-----:R-:W-:-:S05]  /*b340*/  SHF.R.U32.HI R0, RZ, 0x7, R0 ;  /* 0x00000007ff007819 */ /* 0x001fca0000011600 */
[----:B------:R-:W-:Y:S02]  /*b350*/  VIADD R0, R0, 0x8 ;  /* 0x0000000800007836 */ /* 0x000fe40000000000 */
[----:B------:R-:W-:Y:S01]  /*b360*/  IMAD.MOV.U32 R25, RZ, RZ, 0x40000040 ;  /* 0x40000040ff197424 */ /* 0x000fe200078e00ff */
[----:B------:R-:W-:Y:S02]  /*b370*/  R2UR UR8, R6 ;  /* 0x00000000060872ca */ /* 0x000fe400000e0000 */
[----:B------:R-:W-:Y:S02]  /*b380*/  R2UR UR9, R7 ;  /* 0x00000000070972ca */ /* 0x000fe400000e0000 */
[C---:B------:R-:W-:Y:S02]  /*b390*/  R2UR UR11, R25.reuse ;  /* 0x00000000190b72ca */ /* 0x040fe400000e0000 */
[----:B------:R-:W-:Y:S01]  /*b3a0*/  R2UR UR23, R25 ;  /* 0x00000000191772ca */ /* 0x000fe200000e0000 */
[----:B------:R-:W-:-:S05]  /*b3b0*/  IMAD.MOV.U32 R21, RZ, RZ, 0x40000040 ;  /* 0x40000040ff157424 */ /* 0x000fca00078e00ff */
[----:B------:R-:W-:Y:S01]  /*b3c0*/  R2UR UR15, R21 ;  /* 0x00000000150f72ca */ /* 0x000fe200000e0000 */
[----:B------:R0:W-:Y:S01]  /*b3d0*/  BAR.SYNC.DEFER_BLOCKING R0, 0x100 ;  /* 0x000400000000751d */ /* 0x0001e20000010000 */
[----:B--2---:R-:W-:-:S04]  /*b3e0*/  IMAD R24, R18, 0x400, R9 ;  /* 0x0000040012187824 */ /* 0x004fc800078e0209 */
[----:B------:R-:W-:-:S05]  /*b3f0*/  VIADD R12, R24, 0x4 ;  /* 0x00000004180c7836 */ /* 0x000fca0000000000 */
[----:B------:R-:W-:Y:S02]  /*b400*/  R2UR UR18, R12 ;  /* 0x000000000c1272ca */ /* 0x000fe400000e0000 */
[----:B------:R-:W2:Y:S01]  /*b410*/  LDL.64 R12, [R1+0x10] ;  /* 0x00001000010c7983 */ /* 0x000ea20000100a00 */
[C---:B------:R-:W-:Y:S01]  /*b420*/  R2UR UR10, R24.reuse ;  /* 0x00000000180a72ca */ /* 0x040fe200000e0000 */
[C---:B------:R-:W-:Y:S02]  /*b430*/  VIADD R20, R24.reuse, 0x2 ;  /* 0x0000000218147836 */ /* 0x040fe40000000000 */
[----:B------:R-:W-:-:S05]  /*b440*/  VIADD R24, R24, 0x6 ;  /* 0x0000000618187836 */ /* 0x000fca0000000000 */
[----:B------:R-:W-:Y:S02]  /*b450*/  R2UR UR22, R24 ;  /* 0x00000000181672ca */ /* 0x000fe400000e0000 */
[----:B------:R-:W-:-:S06]  /*b460*/  WARPGROUP.ARRIVE ;  /* 0x00000000000079c5 */ /* 0x000fcc0000000000 */
[----:B------:R-:W-:Y:S01]  /*b470*/  HGMMA.64x128x16.F32.BF16 R24, gdesc[UR8], RZ, !UPT, gsb0 ;  /* 0x01e00000081879f0 */ /* 0x000fe2000c0018ff */
[----:B------:R-:W-:Y:S02]  /*b480*/  R2UR UR14, R20 ;  /* 0x00000000140e72ca */ /* 0x000fe400000e0000 */
[----:B------:R-:W4:Y:S01]  /*b490*/  LDL.64 R20, [R1+0x8] ;  /* 0x0000080001147983 */ /* 0x000f220000100a00 */
[----:B---3--:R-:W-:Y:S02]  /*b4a0*/  R2UR UR12, R2 ;  /* 0x00000000020c72ca */ /* 0x008fe400000e0000 */
[----:B------:R-:W-:Y:S01]  /*b4b0*/  R2UR UR13, R3 ;  /* 0x00000000030d72ca */ /* 0x000fe200000e0000 */
[----:B------:R0:W5:Y:S01]  /*b4c0*/  LDL.LU R2, [R1+0x60] ;  /* 0x0000600001027983 */ /* 0x0001620000300800 */
[----:B------:R-:W-:Y:S02]  /*b4d0*/  WARPGROUP.DEPBAR.LE gsb0, 0x0 ;  /* 0x00008000000079c5 */ /* 0x000fe40000010000 */
[----:B------:R-:W-:-:S09]  /*b4e0*/  WARPGROUP.ARRIVE ;  /* 0x00000000000079c5 */ /* 0x000fd20000000000 */
[----:B------:R-:W-:Y:S03]  /*b4f0*/  HGMMA.64x128x16.F32.BF16 R24, gdesc[UR12], R24, gsb0 ;  /* 0x01e000000c1879f0 */ /* 0x000fe60008001818 */
[----:B------:R-:W-:Y:S02]  /*b500*/  WARPGROUP.DEPBAR.LE gsb0, 0x0 ;  /* 0x00008000000079c5 */ /* 0x000fe40000010000 */
[----:B--2---:R-:W-:Y:S02]  /*b510*/  R2UR UR16, R12 ;  /* 0x000000000c1072ca */ /* 0x004fe400000e0000 */
[----:B------:R-:W-:Y:S01]  /*b520*/  R2UR UR17, R13 ;  /* 0x000000000d1172ca */ /* 0x000fe200000e0000 */
[----:B------:R-:W-:-:S12]  /*b530*/  WARPGROUP.ARRIVE ;  /* 0x00000000000079c5 */ /* 0x000fd80000000000 */
[----:B------:R-:W-:Y:S01]  /*b540*/  HGMMA.64x128x16.F32.BF16 R24, gdesc[UR16], R24, gsb0 ;  /* 0x01e00000101879f0 */ /* 0x000fe20008001818 */
[----:B----4-:R-:W-:Y:S02]  /*b550*/  R2UR UR20, R20 ;  /* 0x00000000141472ca */ /* 0x010fe400000e0000 */
[----:B------:R-:W-:Y:S01]  /*b560*/  R2UR UR21, R21 ;  /* 0x00000000151572ca */ /* 0x000fe200000e0000 */
[----:B------:R-:W-:Y:S02]  /*b570*/  WARPGROUP.DEPBAR.LE gsb0, 0x0 ;  /* 0x00008000000079c5 */ /* 0x000fe40000010000 */
[----:B------:R-:W-:-:S10]  /*b580*/  WARPGROUP.ARRIVE ;  /* 0x00000000000079c5 */ /* 0x000fd40000000000 */
[----:B------:R-:W-:Y:S03]  /*b590*/  HGMMA.64x128x16.F32.BF16 R24, gdesc[UR20], R24, gsb0 ;  /* 0x01e00000141879f0 */ /* 0x000fe60008001818 */
[----:B------:R-:W-:Y:S02]  /*b5a0*/  WARPGROUP.DEPBAR.LE gsb0, 0x0 ;  /* 0x00008000000079c5 */ /* 0x000fe40000010000 */
[----:B0-----:R-:W-:Y:S05]  /*b5b0*/  @P3 BRA `(.L_x_14997) ;  /* 0x0000000000283947 */ /* 0x001fea0003800000 */
[----:B------:R-:W-:Y:S05]  /*b5c0*/  @!P0 BRA `(.L_x_14998) ;  /* 0x0000000000048947 */ /* 0x000fea0003800000 */
[----:B------:R-:W-:Y:S01]  /*b5d0*/  BPT.TRAP 0x1 ;  /* 0x000000040000795c */ /* 0x000fe20000300000 */
.L_x_14998:
[----:B------:R-:W-:Y:S01]  /*b5e0*/  SHF.L.U32 R0, R8, 0x1f, RZ ;  /* 0x0000001f08007819 */ /* 0x000fe200000006ff */
[----:B-----5:R-:W-:-:S04]  /*b5f0*/  IMAD R3, R15, 0x8, R2 ;  /* 0x000000080f037824 */ /* 0x020fc800078e0202 */
[----:B------:R0:W1:Y:S01]  /*b600*/  SYNCS.PHASECHK.TRANS64.TRYWAIT P3, [R3+URZ+0x16850], R0 ;  /* 0x01685000030075a7 */ /* 0x000062000806017f */
[----:B------:R-:W-:Y:S05]  /*b610*/  @!P0 BRA `(.L_x_14999) ;  /* 0x0000000000048947 */ /* 0x000fea0003800000 */
[----:B------:R-:W-:Y:S01]  /*b620*/  BPT.TRAP 0x1 ;  /* 0x000000040000795c */ /* 0x000fe20000300000 */
.L_x_14999:
[----:B-1----:R-:W-:Y:S05]  /*b630*/  @P3 BRA `(.L_x_14997) ;  /* 0x0000000000083947 */ /* 0x002fea0003800000 */
[----:B------:R-:W1:Y:S02]  /*b640*/  SYNCS.PHASECHK.TRANS64.TRYWAIT P3, [R3+URZ+0x16850], R0 ;  /* 0x01685000030075a7 */ /* 0x000e64000806017f */
[----:B-1----:R-:W-:Y:S05]  /*b650*/  @!P3 BRA `(.L_x_15000) ;  /* 0x000000d80060b947 */ /* 0x002fea0003800000 */
.L_x_14997:
[----:B01---5:R-:W-:Y:S01]  /*b660*/  VIADD R0, R2, 0x400 ;  /* 0x0000040002007836 */ /* 0x023fe20000000000 */
[----:B------:R-:W-:Y:S05]  /*b670*/  WARPSYNC.ALL ;  /* 0x0000000000007948 */ /* 0x000fea0003800000 */
[----:B------:R-:W-:Y:S01]  /*b680*/  SHF.R.U32.HI R0, RZ, 0x4, R0 ;  /* 0x00000004ff007819 */ /* 0x000fe20000011600 */
[----:B------:R-:W-:Y:S01]  /*b690*/  IMAD.MOV.U32 R9, RZ, RZ, 0x40000040 ;  /* 0x40000040ff097424 */ /* 0x000fe200078e00ff */
[----:B------:R-:W2:Y:S04]  /*b6a0*/  LDL R21, [R1+0x2c] ;  /* 0x00002c0001157983 */ /* 0x000ea80000100800 */
[----:B------:R-:W2:Y:S01]  /*b6b0*/  LDL R20, [R1+0x20] ;  /* 0x0000200001147983 */ /* 0x000ea20000100800 */
[----:B------:R-:W-:Y:S01]  /*b6c0*/  LOP3.LUT R0, R0, 0x3fff, RZ, 0xc0, !PT ;  /* 0x00003fff00007812 */ /* 0x000fe200078ec0ff */
[----:B------:R-:W-:Y:S01]  /*b6d0*/  WARPGROUP.ARRIVE ;  /* 0x00000000000079c5 */ /* 0x000fe20000000000 */
[----:B------:R-:W-:Y:S01]  /*b6e0*/  R2UR UR7, R9 ;  /* 0x00000000090772ca */ /* 0x000fe200000e0000 */
[----:B------:R-:W-:Y:S01]  /*b6f0*/  IMAD.MOV.U32 R13, RZ, RZ, 0x40000040 ;  /* 0x40000040ff0d7424 */ /* 0x000fe200078e00ff */
[----:B------:R-:W0:Y:S01]  /*b700*/  @P2 LDC R3, c[0x0][0x450] ;  /* 0x00011400ff032b82 */ /* 0x000e220000000800 */
[----:B------:R-:W-:-:S05]  /*b710*/  IMAD R8, R15, 0x400, R0 ;  /* 0x000004000f087824 */ /* 0x000fca00078e0200 */
[----:B------:R-:W-:Y:S02]  /*b720*/  R2UR UR6, R8 ;  /* 0x00000000080672ca */ /* 0x000fe400000e0000 */
[----:B------:R-:W1:Y:S11]  /*b730*/  @P2 LDC R0, c[0x0][0x44c] ;  /* 0x00011300ff002b82 */ /* 0x000e760000000800 */
[----:B------:R-:W-:Y:S03]  /*b740*/  HGMMA.64x64x16.F32.BF16 R88, R148, gdesc[UR4].tnspB, R88, gsb0 ;  /* 0x40e0000494587df0 */ /* 0x000fe60008001858 */
[----:B------:R-:W-:-:S02]  /*b750*/  WARPGROUP.DEPBAR.LE gsb0, 0x0 ;  /* 0x00008000000079c5 */ /* 0x000fc40000010000 */
[----:B------:R-:W3:Y:S04]  /*b760*/  LDL R149, [R1+0x24] ;  /* 0x0000240001957983 */ /* 0x000ee80000100800 */
[----:B------:R-:W3:Y:S04]  /*b770*/  LDL R150, [R1+0x44] ;  /* 0x0000440001967983 */ /* 0x000ee80000100800 */
[----:B------:R-:W4:Y:S01]  /*b780*/  LDL R151, [R1+0x40] ;  /* 0x0000400001977983 */ /* 0x000f220000100800 */
[----:B------:R-:W-:Y:S01]  /*b790*/  VIADD R12, R8, 0x80 ;  /* 0x00000080080c7836 */ /* 0x000fe20000000000 */
[----:B------:R-:W-:Y:S01]  /*b7a0*/  R2UR UR7, R13 ;  /* 0x000000000d0772ca */ /* 0x000fe200000e0000 */
[----:B------:R-:W-:Y:S01]  /*b7b0*/  WARPGROUP.ARRIVE ;  /* 0x00000000000079c5 */ /* 0x000fe20000000000 */
[----:B------:R-:W-:-:S02]  /*b7c0*/  IMAD.MOV.U32 R13, RZ, RZ, 0x40000040 ;  /* 0x40000040ff0d7424 */ /* 0x000fc400078e00ff */
[----:B------:R-:W-:Y:S01]  /*b7d0*/  R2UR UR6, R12 ;  /* 0x000000000c0672ca */ /* 0x000fe200000e0000 */
[----:B------:R-:W-:-:S12]  /*b7e0*/  VIADD R12, R8, 0x100 ;  /* 0x00000100080c7836 */ /* 0x000fd80000000000 */
[----:B------:R-:W-:Y:S01]  /*b7f0*/  HGMMA.64x64x16.F32.BF16 R88, R144, gdesc[UR4].tnspB, R88, gsb0 ;  /* 0x40e0000490587df0 */ /* 0x000fe20008001858 */
[----:B------:R-:W-:Y:S02]  /*b800*/  R2UR UR6, R12 ;  /* 0x000000000c0672ca */ /* 0x000fe400000e0000 */
[----:B------:R-:W-:Y:S01]  /*b810*/  R2UR UR7, R13 ;  /* 0x000000000d0772ca */ /* 0x000fe200000e0000 */
[----:B------:R-:W-:Y:S01]  /*b820*/  IMAD.MOV.U32 R13, RZ, RZ, 0x40000040 ;  /* 0x40000040ff0d7424 */ /* 0x000fe200078e00ff */
[----:B------:R-:W-:Y:S02]  /*b830*/  WARPGROUP.DEPBAR.LE gsb0, 0x0 ;  /* 0x00008000000079c5 */ /* 0x000fe40000010000 */
[----:B------:R-:W-:-:S09]  /*b840*/  WARPGROUP.ARRIVE ;  /* 0x00000000000079c5 */ /* 0x000fd20000000000 */
[----:B------:R-:W-:Y:S01]  /*b850*/  HGMMA.64x64x16.F32.BF16 R88, R140, gdesc[UR4].tnspB, R88, gsb0 ;  /* 0x40e000048c587df0 */ /* 0x000fe20008001858 */
[----:B------:R-:W-:Y:S01]  /*b860*/  R2UR UR7, R13 ;  /* 0x000000000d0772ca */ /* 0x000fe200000e0000 */
[----:B------:R-:W-:Y:S01]  /*b870*/  IMAD.MOV.U32 R13, RZ, RZ, 0x40000040 ;  /* 0x40000040ff0d7424 */ /* 0x000fe200078e00ff */
[----:B------:R-:W-:Y:S02]  /*b880*/  WARPGROUP.DEPBAR.LE gsb0, 0x0 ;  /* 0x00008000000079c5 */ /* 0x000fe40000010000 */
[----:B------:R-:W-:Y:S01]  /*b890*/  WARPGROUP.ARRIVE ;  /* 0x00000000000079c5 */ /* 0x000fe20000000000 */
[----:B---3--:R-:W-:-:S04]  /*b8a0*/  IMAD.IADD R9, R150, 0x1, R149 ;  /* 0x0000000196097824 */ /* 0x008fc800078e0295 */
[----:B-1----:R-:W-:-:S04]  /*b8b0*/  @P2 IMAD.HI.U32 R12, R9, R0, RZ ;  /* 0x00000000090c2227 */ /* 0x002fc800078e00ff */
[----:B------:R-:W-:Y:S01]  /*b8c0*/  IMAD.MOV.U32 R0, RZ, RZ, R9 ;  /* 0x000000ffff007224 */ /* 0x000fe200078e0009 */
[----:B0-----:R-:W-:Y:S01]  /*b8d0*/  @P2 SHF.R.U32.HI R0, RZ, R3, R12 ;  /* 0x00000003ff002219 */ /* 0x001fe2000001160c */
[----:B------:R-:W-:Y:S02]  /*b8e0*/  IMAD.MOV.U32 R9, RZ, RZ, -0x80 ;  /* 0xffffff80ff097424 */ /* 0x000fe400078e00ff */
[----:B------:R-:W-:Y:S02]  /*b8f0*/  VIADD R12, R8, 0x180 ;  /* 0x00000180080c7836 */ /* 0x000fe40000000000 */
[----:B------:R-:W0:Y:S01]  /*b900*/  SHFL.IDX PT, R3, R0, RZ, 0x1c1f ;  /* 0x001c1fff00037589 */ /* 0x000e2200000e0000 */
[----:B------:R-:W-:Y:S02]  /*b910*/  IMAD R9, R14, R9, 0x1 ;  /* 0x000000010e097424 */ /* 0x000fe400078e0209 */
[----:B------:R-:W-:Y:S02]  /*b920*/  R2UR UR6, R12 ;  /* 0x000000000c0672ca */ /* 0x000fe400000e0000 */
[----:B----4-:R-:W-:-:S05]  /*b930*/  IMAD R9, R151, -0x2, R9 ;  /* 0xfffffffe97097824 */ /* 0x010fca00078e0209 */
[----:B--2---:R-:W-:-:S06]  /*b940*/  IADD3 R9, -R20, R9, R21 ;  /* 0x0000000914097210 */ /* 0x004fcc0007ffe115 */
[----:B------:R-:W-:Y:S01]  /*b950*/  HGMMA.64x64x16.F32.BF16 R88, R136, gdesc[UR4].tnspB, R88, gsb0 ;  /* 0x40e0000488587df0 */ /* 0x000fe20008001858 */
[----:B------:R-:W-:Y:S01]  /*b960*/  R2UR UR7, R13 ;  /* 0x000000000d0772ca */ /* 0x000fe200000e0000 */
[----:B0-----:R-:W-:-:S05]  /*b970*/  IMAD.IADD R3, R9, 0x1, R3 ;  /* 0x0000000109037824 */ /* 0x001fca00078e0203 */
        /* <DEDUP_REMOVED lines=99> */
[----:B0-----:R-:W-:Y:S01]  /*bfb0*/  FMNMX.FTZ R3, R3, R12, !PT ;  /* 0x0000000c03037209 */ /* 0x001fe20007810000 */
[----:B------:R-:W-:-:S04]  /*bfc0*/  VIADD R12, R8, 0x200 ;  /* 0x00000200080c7836 */ /* 0x000fc80000000000 */
[----:B------:R-:W0:Y:S01]  /*bfd0*/  SHFL.BFLY PT, R20, R3, 0x1, 0x1f ;  /* 0x0c201f0003147f89 */ /* 0x000e2200000e0000 */
[----:B------:R-:W-:-:S03]  /*bfe0*/  R2UR UR6, R12 ;  /* 0x000000000c0672ca */ /* 0x000fc600000e0000 */
[----:B------:R1:W2:Y:S02]  /*bff0*/  SHFL.IDX PT, R12, R0, 0x1, 0x1c1f ;  /* 0x003c1f00000c7f89 */ /* 0x0002a400000e0000 */
[----:B-1----:R-:W-:-:S08]  /*c000*/  IMAD.U32 R0, RZ, RZ, UR5 ;  /* 0x00000005ff007e24 */ /* 0x002fd0000f8e00ff */
[----:B------:R-:W-:Y:S01]  /*c010*/  HGMMA.64x64x16.F32.BF16 R88, R132, gdesc[UR4].tnspB, R88, gsb0 ;  /* 0x40e0000484587df0 */ /* 0x000fe20008001858 */
[----:B0-----:R-:W-:Y:S01]  /*c020*/  FMNMX.FTZ R3, R3, R20, !PT ;  /* 0x0000001403037209 */ /* 0x001fe20007810000 */
[----:B--2---:R-:W-:-:S04]  /*c030*/  IMAD.IADD R9, R9, 0x1, R12 ;  /* 0x0000000109097824 */ /* 0x004fc800078e020c */
[C---:B------:R-:W-:Y:S01]  /*c040*/  FMUL.FTZ R13, R3.reuse, R0 ;  /* 0x00000000030d7220 */ /* 0x040fe20000410000 */
[----:B------:R-:W-:Y:S02]  /*c050*/  FSETP.NEU.FTZ.AND P3, PT, R3, -INF , PT ;  /* 0xff8000000300780b */ /* 0x000fe40003f7d000 */
[C---:B------:R-:W-:Y:S02]  /*c060*/  ISETP.GT.AND P5, PT, R9.reuse, RZ, PT ;  /* 0x000000ff0900720c */ /* 0x040fe40003fa4270 */
[C---:B------:R-:W-:Y:S02]  /*c070*/  ISETP.GT.AND P4, PT, R9.reuse, 0x1, PT ;  /* 0x000000010900780c */ /* 0x040fe40003f84270 */
        /* <DEDUP_REMOVED lines=10> */
[----:B------:R-:W-:Y:S02]  /*c120*/  FSEL R13, R13, RZ, P3 ;  /* 0x000000ff0d0d7208 */ /* 0x000fe40001800000 */
[----:B------:R-:W-:Y:S02]  /*c130*/  ISETP.GT.AND P4, PT, R9, 0x11, PT ;  /* 0x000000110900780c */ /* 0x000fe40003f84270 */
[----:B------:R-:W-:Y:S01]  /*c140*/  FSEL R34, R34, -INF , P5 ;  /* 0xff80000022227808 */ /* 0x000fe20002800000 */
[-CC-:B------:R-:W-:Y:S01]  /*c150*/  FFMA.FTZ R148, R24, R0.reuse, -R13.reuse ;  /* 0x0000000018947223 */ /* 0x180fe2000001080d */
[----:B------:R-:W-:Y:S01]  /*c160*/  FMNMX.FTZ R21, R31, R21, !PT ;  /* 0x000000151f157209 */ /* 0x000fe20007810000 */
[-CC-:B------:R-:W-:Y:S01]  /*c170*/  FFMA.FTZ R25, R25, R0.reuse, -R13.reuse ;  /* 0x0000000019197223 */ /* 0x180fe2000001080d */
[----:B------:R-:W-:Y:S01]  /*c180*/  ISETP.GT.AND P5, PT, R9, 0x18, PT ;  /* 0x000000180900780c */ /* 0x000fe20003fa4270 */
[-CC-:B------:R-:W-:Y:S01]  /*c190*/  FFMA.FTZ R150, R28, R0.reuse, -R13.reuse ;  /* 0x000000001c967223 */ /* 0x180fe2000001080d */
        /* <DEDUP_REMOVED lines=15> */
[--C-:B------:R-:W-:Y:S01]  /*c290*/  FFMA.FTZ R40, R64, R0, -R13.reuse ;  /* 0x0000000040287223 */ /* 0x100fe2000001080d */
[----:B------:R-:W-:Y:S01]  /*c2a0*/  ISETP.GT.AND P4, PT, R9, 0x21, PT ;  /* 0x000000210900780c */ /* 0x000fe20003f84270 */
[----:B------:R-:W1:Y:S01]  /*c2b0*/  S2R R64, SR_TID.X ;  /* 0x0000000000407919 */ /* 0x000e620000002100 */
[----:B------:R-:W-:Y:S01]  /*c2c0*/  FSEL R42, R42, -INF , P5 ;  /* 0xff8000002a2a7808 */ /* 0x000fe20002800000 */
[----:B------:R-:W-:Y:S01]  /*c2d0*/  MUFU.EX2 R148, R148 ;  /* 0x0000009400947308 */ /* 0x000fe20000000800 */
[----:B------:R-:W-:Y:S01]  /*c2e0*/  FMNMX.FTZ R24, R39, R24, !PT ;  /* 0x0000001827187209 */ /* 0x000fe20007810000 */
[----:B0-----:R-:W-:Y:S01]  /*c2f0*/  IMAD.MOV.U32 R33, RZ, RZ, 0x40000040 ;  /* 0x40000040ff217424 */ /* 0x001fe200078e00ff */
[----:B------:R-:W-:Y:S01]  /*c300*/  ISETP.GT.AND P5, PT, R9, 0x28, PT ;  /* 0x000000280900780c */ /* 0x000fe20003fa4270 */
[----:B------:R-:W-:Y:S01]  /*c310*/  FFMA.FTZ R146, R36, R0, -R13 ;  /* 0x0000000024927223 */ /* 0x000fe2000001080d */
[----:B------:R-:W-:Y:S01]  /*c320*/  FSEL R43, R43, -INF , P4 ;  /* 0xff8000002b2b7808 */ /* 0x000fe20002000000 */
[----:B------:R-:W-:-:S02]  /*c330*/  WARPGROUP.DEPBAR.LE gsb0, 0x0 ;  /* 0x00008000000079c5 */ /* 0x000fc40000010000 */
[----:B------:R-:W-:Y:S01]  /*c340*/  FMNMX.FTZ R25, R42, R24, !PT ;  /* 0x000000182a197209 */ /* 0x000fe20007810000 */
[-CC-:B------:R-:W-:Y:S01]  /*c350*/  FFMA.FTZ R132, R56, R0.reuse, -R13.reuse ;  /* 0x0000000038847223 */ /* 0x180fe2000001080d */
[----:B------:R-:W-:Y:S01]  /*c360*/  ISETP.GT.AND P4, PT, R9, 0x29, PT ;  /* 0x000000290900780c */ /* 0x000fe20003f84270 */
[----:B------:R-:W-:Y:S01]  /*c370*/  WARPGROUP.ARRIVE ;  /* 0x00000000000079c5 */ /* 0x000fe20000000000 */
[----:B------:R-:W-:Y:S01]  /*c380*/  FSEL R46, R46, -INF , P5 ;  /* 0xff8000002e2e7808 */ /* 0x000fe20002800000 */
[-CC-:B------:R-:W-:Y:S01]  /*c390*/  FFMA.FTZ R134, R60, R0.reuse, -R13.reuse ;  /* 0x000000003c867223 */ /* 0x180fe2000001080d */
[----:B------:R-:W-:Y:S01]  /*c3a0*/  FMNMX.FTZ R25, R43, R25, !PT ;  /* 0x000000192b197209 */ /* 0x000fe20007810000 */
[----:B------:R-:W-:Y:S01]  /*c3b0*/  MUFU.EX2 R150, R150 ;  /* 0x0000009600967308 */ /* 0x000fe20000000800 */
[----:B------:R-:W-:Y:S01]  /*c3c0*/  ISETP.GT.AND P5, PT, R9, 0x30, PT ;  /* 0x000000300900780c */ /* 0x000fe20003fa4270 */
[-CC-:B------:R-:W-:Y:S01]  /*c3d0*/  FFMA.FTZ R37, R37, R0.reuse, -R13.reuse ;  /* 0x0000000025257223 */ /* 0x180fe2000001080d */
[----:B------:R-:W-:Y:S01]  /*c3e0*/  FSEL R47, R47, -INF , P4 ;  /* 0xff8000002f2f7808 */ /* 0x000fe20002000000 */
[-CC-:B------:R-:W-:Y:S01]  /*c3f0*/  FFMA.FTZ R142, R44, R0.reuse, -R13.reuse ;  /* 0x000000002c8e7223 */ /* 0x180fe2000001080d */
[----:B------:R-:W-:Y:S01]  /*c400*/  FMNMX.FTZ R25, R46, R25, !PT ;  /* 0x000000192e197209 */ /* 0x000fe20007810000 */
[-CC-:B------:R-:W-:Y:S01]  /*c410*/  FFMA.FTZ R45, R45, R0.reuse, -R13.reuse ;  /* 0x000000002d2d7223 */ /* 0x180fe2000001080d */
[----:B------:R-:W-:Y:S01]  /*c420*/  ISETP.GT.AND P4, PT, R9, 0x31, PT ;  /* 0x000000310900780c */ /* 0x000fe20003f84270 */
[----:B------:R-:W-:Y:S01]  /*c430*/  MUFU.EX2 R20, R20 ;  /* 0x0000001400147308 */ /* 0x000fe20000000800 */
        /* <DEDUP_REMOVED lines=25> */
[----:B0-----:R-:W-:Y:S01]  /*c5d0*/  FFMA.FTZ R41, R61, R0, -R13 ;  /* 0x000000003d297223 */ /* 0x001fe2000001080d */
[----:B------:R-:W-:-:S02]  /*c5e0*/  FMNMX.FTZ R28, R55, R28, !PT ;  /* 0x0000001c371c7209 */ /* 0x000fc40007810000 */
[----:B------:R-:W-:Y:S02]  /*c5f0*/  ISETP.GT.AND P5, PT, R9, 0x48, PT ;  /* 0x000000480900780c */ /* 0x000fe40003fa4270 */
[----:B------:R-:W-:Y:S01]  /*c600*/  FSEL R59, R59, -INF , P4 ;  /* 0xff8000003b3b7808 */ /* 0x000fe20002000000 */
[----:B------:R0:W-:Y:S01]  /*c610*/  MUFU.EX2 R24, R37 ;  /* 0x0000002500187308 */ /* 0x0001e20000000800 */
[----:B------:R-:W-:Y:S02]  /*c620*/  FMNMX.FTZ R29, R58, R28, !PT ;  /* 0x0000001c3a1d7209 */ /* 0x000fe40007810000 */
[----:B------:R-:W-:Y:S02]  /*c630*/  ISETP.GT.AND P4, PT, R9, 0x49, PT ;  /* 0x000000490900780c */ /* 0x000fe40003f84270 */
[----:B------:R-:W-:Y:S02]  /*c640*/  FSEL R62, R62, -INF , P5 ;  /* 0xff8000003e3e7808 */ /* 0x000fe40002800000 */
[----:B------:R-:W-:Y:S01]  /*c650*/  FMNMX.FTZ R29, R59, R29, !PT ;  /* 0x0000001d3b1d7209 */ /* 0x000fe20007810000 */
[----:B------:R-:W-:Y:S01]  /*c660*/  MUFU.EX2 R140, R140 ;  /* 0x0000008c008c7308 */ /* 0x000fe20000000800 */
[----:B------:R-:W-:Y:S01]  /*c670*/  ISETP.GT.AND P5, PT, R9, 0x50, PT ;  /* 0x000000500900780c */ /* 0x000fe20003fa4270 */
[-CC-:B0-----:R-:W-:Y:S01]  /*c680*/  FFMA.FTZ R37, R57, R0.reuse, -R13.reuse ;  /* 0x0000000039257223 */ /* 0x181fe2000001080d */
[----:B------:R-:W-:Y:S01]  /*c690*/  FSEL R63, R63, -INF , P4 ;  /* 0xff8000003f3f7808 */ /* 0x000fe20002000000 */
[----:B------:R-:W-:Y:S01]  /*c6a0*/  FFMA.FTZ R57, R84, R0, -R13 ;  /* 0x0000000054397223 */ /* 0x000fe2000001080d */
[----:B------:R-:W-:-:S02]  /*c6b0*/  FMNMX.FTZ R29, R62, R29, !PT ;  /* 0x0000001d3e1d7209 */ /* 0x000fc40007810000 */
[----:B------:R-:W-:Y:S01]  /*c6c0*/  ISETP.GT.AND P4, PT, R9, 0x51, PT ;  /* 0x000000510900780c */ /* 0x000fe20003f84270 */
[----:B------:R-:W-:Y:S01]  /*c6d0*/  MUFU.EX2 R142, R142 ;  /* 0x0000008e008e7308 */ /* 0x000fe20000000800 */
[----:B------:R-:W-:Y:S02]  /*c6e0*/  FSEL R66, R66, -INF , P5 ;  /* 0xff80000042427808 */ /* 0x000fe40002800000 */
[----:B------:R-:W-:Y:S02]  /*c6f0*/  FMNMX.FTZ R29, R63, R29, !PT ;  /* 0x0000001d3f1d7209 */ /* 0x000fe40007810000 */
[----:B------:R-:W-:Y:S02]  /*c700*/  ISETP.GT.AND P5, PT, R9, 0x58, PT ;  /* 0x000000580900780c */ /* 0x000fe40003fa4270 */
[----:B------:R-:W-:Y:S01]  /*c710*/  FSEL R67, R67, -INF , P4 ;  /* 0xff80000043437808 */ /* 0x000fe20002000000 */
[----:B------:R0:W-:Y:S01]  /*c720*/  MUFU.EX2 R28, R45 ;  /* 0x0000002d001c7308 */ /* 0x0001e20000000800 */
[----:B------:R-:W-:-:S02]  /*c730*/  FMNMX.FTZ R32, R66, R29, !PT ;  /* 0x0000001d42207209 */ /* 0x000fc40007810000 */
[----:B------:R-:W-:Y:S02]  /*c740*/  ISETP.GT.AND P4, PT, R9, 0x59, PT ;  /* 0x000000590900780c */ /* 0x000fe40003f84270 */
[----:B------:R-:W-:Y:S02]  /*c750*/  FSEL R70, R70, -INF , P5 ;  /* 0xff80000046467808 */ /* 0x000fe40002800000 */
[----:B------:R-:W-:Y:S01]  /*c760*/  FMNMX.FTZ R32, R67, R32, !PT ;  /* 0x0000002043207209 */ /* 0x000fe20007810000 */
[----:B------:R-:W-:Y:S01]  /*c770*/  MUFU.EX2 R136, R136 ;  /* 0x0000008800887308 */ /* 0x000fe20000000800 */
[----:B------:R-:W-:Y:S01]  /*c780*/  ISETP.GT.AND P5, PT, R9, 0x60, PT ;  /* 0x000000600900780c */ /* 0x000fe20003fa4270 */
[----:B0-----:R-:W-:Y:S01]  /*c790*/  FFMA.FTZ R45, R68, R0, -R13 ;  /* 0x00000000442d7223 */ /* 0x001fe2000001080d */
        /* <DEDUP_REMOVED lines=9> */
[----:B------:R-:W-:Y:S01]  /*c830*/  FMNMX.FTZ R32, R74, R32, !PT ;  /* 0x000000204a207209 */ /* 0x000fe20007810000 */
[----:B0-----:R-:W-:Y:S01]  /*c840*/  FFMA.FTZ R49, R72, R0, -R13 ;  /* 0x0000000048317223 */ /* 0x001fe2000001080d */
[----:B------:R-:W-:-:S02]  /*c850*/  ISETP.GT.AND P4, PT, R9, 0x69, PT ;  /* 0x000000690900780c */ /* 0x000fc40003f84270 */
[----:B------:R-:W-:Y:S02]  /*c860*/  FSEL R78, R78, -INF , P5 ;  /* 0xff8000004e4e7808 */ /* 0x000fe40002800000 */
        /* <DEDUP_REMOVED lines=17> */
[----:B------:R-:W-:Y:S02]  /*c980*/  FSEL R87, R87, -INF , P4 ;  /* 0xff80000057577808 */ /* 0x000fe40002000000 */
[----:B------:R-:W-:Y:S02]  /*c990*/  FMNMX.FTZ R9, R86, R32, !PT ;  /* 0x0000002056097209 */ /* 0x000fe40007810000 */
[----:B------:R-:W-:Y:S01]  /*c9a0*/  R2UR UR7, R33 ;  /* 0x00000000210772ca */ /* 0x000fe200000e0000 */
[----:B------:R-:W-:Y:S01]  /*c9b0*/  FFMA.FTZ R33, R77, R0, -R13 ;  /* 0x000000004d217223 */ /* 0x000fe2000001080d */
[----:B------:R-:W-:Y:S01]  /*c9c0*/  FMNMX.FTZ R9, R87, R9, !PT ;  /* 0x0000000957097209 */ /* 0x000fe20007810000 */
[----:B------:R-:W-:Y:S01]  /*c9d0*/  MUFU.EX2 R41, R41 ;  /* 0x0000002900297308 */ /* 0x000fe20000000800 */
[----:B-1----:R-:W-:-:S03]  /*c9e0*/  SHF.R.U32.HI R135, RZ, 0x7, R64 ;  /* 0x00000007ff877819 */ /* 0x002fc60000011640 */
[----:B------:R-:W0:Y:S04]  /*c9f0*/  SHFL.BFLY PT, R32, R9, 0x2, 0x1f ;  /* 0x0c401f0009207f89 */ /* 0x000e2800000e0000 */
[----:B------:R-:W-:Y:S08]  /*ca00*/  MUFU.EX2 R40, R40 ;  /* 0x0000002800287308 */ /* 0x000ff00000000800 */
[----:B------:R-:W-:Y:S08]  /*ca10*/  MUFU.EX2 R44, R44 ;  /* 0x0000002c002c7308 */ /* 0x000ff00000000800 */
[----:B------:R-:W-:Y:S01]  /*ca20*/  MUFU.EX2 R45, R45 ;  /* 0x0000002d002d7308 */ /* 0x000fe20000000800 */
[----:B0-----:R-:W-:Y:S01]  /*ca30*/  FMNMX.FTZ R9, R9, R32, !PT ;  /* 0x0000002009097209 */ /* 0x001fe20007810000 */
[----:B------:R-:W-:-:S06]  /*ca40*/  VIADD R32, R8, 0x280 ;  /* 0x0000028008207836 */ /* 0x000fcc0000000000 */
[----:B------:R-:W-:Y:S01]  /*ca50*/  MUFU.EX2 R48, R48 ;  /* 0x0000003000307308 */ /* 0x000fe20000000800 */
[----:B------:R-:W0:Y:S01]  /*ca60*/  SHFL.BFLY PT, R56, R9, 0x1, 0x1f ;  /* 0x0c201f0009387f89 */ /* 0x000e2200000e0000 */
[----:B------:R-:W-:Y:S01]  /*ca70*/  R2UR UR6, R32 ;  /* 0x00000000200672ca */ /* 0x000fe200000e0000 */
[-CC-:B------:R-:W-:Y:S01]  /*ca80*/  FFMA.FTZ R32, R76, R0.reuse, -R13.reuse ;  /* 0x000000004c207223 */ /* 0x180fe2000001080d */
[----:B------:R-:W-:-:S04]  /*ca90*/  FFMA.FTZ R13, R85, R0, -R13 ;  /* 0x00000000550d7223 */ /* 0x000fc8000001080d */
[----:B------:R-:W-:Y:S07]  /*caa0*/  MUFU.EX2 R49, R49 ;  /* 0x0000003100317308 */ /* 0x000fee0000000800 */
[----:B------:R-:W-:Y:S01]  /*cab0*/  HGMMA.64x64x16.F32.BF16 R88, R128, gdesc[UR4].tnspB, R88, gsb0 ;  /* 0x40e0000480587df0 */ /* 0x000fe20008001858 */
[----:B------:R-:W-:Y:S08]  /*cac0*/  MUFU.EX2 R52, R52 ;  /* 0x0000003400347308 */ /* 0x000ff00000000800 */
[----:B------:R-:W-:Y:S01]  /*cad0*/  MUFU.EX2 R32, R32 ;  /* 0x0000002000207308 */ /* 0x000fe20000000800 */
[----:B0-----:R-:W-:-:S04]  /*cae0*/  FMNMX.FTZ R9, R9, R56, !PT ;  /* 0x0000003809097209 */ /* 0x001fc80007810000 */
[C---:B------:R-:W-:Y:S01]  /*caf0*/  FSETP.NEU.FTZ.AND P4, PT, R9.reuse, -INF , PT ;  /* 0xff8000000900780b */ /* 0x040fe20003f9d000 */
[----:B------:R-:W-:Y:S02]  /*cb00*/  FMUL.FTZ R61, R9, R0 ;  /* 0x00000000093d7220 */ /* 0x000fe40000410000 */
[----:B------:R-:W-:Y:S03]  /*cb10*/  MUFU.EX2 R33, R33 ;  /* 0x0000002100217308 */ /* 0x000fe60000000800 */
[----:B------:R-:W-:-:S05]  /*cb20*/  FSEL R61, R61, RZ, P4 ;  /* 0x000000ff3d3d7208 */ /* 0x000fca0002000000 */
[-CC-:B------:R-:W-:Y:S01]  /*cb30*/  FFMA.FTZ R147, R38, R0.reuse, -R61.reuse ;  /* 0x0000000026937223 */ /* 0x180fe2000001083d */
[-CC-:B------:R-:W-:Y:S01]  /*cb40*/  FFMA.FTZ R38, R47, R0.reuse, -R61.reuse ;  /* 0x000000002f267223 */ /* 0x180fe2000001083d */
[-CC-:B------:R-:W-:Y:S01]  /*cb50*/  FFMA.FTZ R149, R26, R0.reuse, -R61.reuse ;  /* 0x000000001a957223 */ /* 0x180fe2000001083d */
[----:B------:R-:W2:Y:S01]  /*cb60*/  LDL R47, [R1+0x28] ;  /* 0x00002800012f7983 */ /* 0x000ea20000100800 */
[-CC-:B------:R-:W-:Y:S01]  /*cb70*/  FFMA.FTZ R60, R27, R0.reuse, -R61.reuse ;  /* 0x000000001b3c7223 */ /* 0x180fe2000001083d */
[----:B------:R-:W-:Y:S02]  /*cb80*/  VIADD R26, R8, 0x300 ;  /* 0x00000300081a7836 */ /* 0x000fe40000000000 */
[-CC-:B------:R-:W-:Y:S01]  /*cb90*/  FFMA.FTZ R151, R30, R0.reuse, -R61.reuse ;  /* 0x000000001e977223 */ /* 0x180fe2000001083d */
[----:B------:R-:W-:Y:S02]  /*cba0*/  IMAD.MOV.U32 R27, RZ, RZ, 0x40000040 ;  /* 0x40000040ff1b7424 */ /* 0x000fe400078e00ff */
[-CC-:B------:R-:W-:Y:S01]  /*cbb0*/  FFMA.FTZ R30, R31, R0.reuse, -R61.reuse ;  /* 0x000000001f1e7223 */ /* 0x180fe2000001083d */
[-CC-:B------:R-:W-:Y:S01]  /*cbc0*/  FFMA.FTZ R31, R35, R0.reuse, -R61.reuse ;  /* 0x00000000231f7223 */ /* 0x180fe2000001083d */
[----:B------:R-:W-:Y:S01]  /*cbd0*/  R2UR UR6, R26 ;  /* 0x000000001a0672ca */ /* 0x000fe200000e0000 */
[----:B------:R-:W-:Y:S01]  /*cbe0*/  VIADD R26, R8, 0x380 ;  /* 0x00000380081a7836 */ /* 0x000fe20000000000 */
[----:B------:R-:W-:Y:S01]  /*cbf0*/  R2UR UR7, R27 ;  /* 0x000000001b0772ca */ /* 0x000fe200000e0000 */
[-CC-:B------:R-:W-:Y:S01]  /*cc00*/  FFMA.FTZ R35, R43, R0.reuse, -R61.reuse ;  /* 0x000000002b237223 */ /* 0x180fe2000001083d */
[----:B------:R-:W-:Y:S01]  /*cc10*/  FSEL R27, R9, RZ, P4 ;  /* 0x000000ff091b7208 */ /* 0x000fe20002000000 */
[----:B------:R-:W-:Y:S01]  /*cc20*/  MUFU.EX2 R149, R149 ;  /* 0x0000009500957308 */ /* 0x000fe20000000800 */
[----:B------:R-:W-:Y:S01]  /*cc30*/  FSEL R43, R3, RZ, P3 ;  /* 0x000000ff032b7208 */ /* 0x000fe20001800000 */
[----:B------:R-:W-:Y:S01]  /*cc40*/  FFMA.FTZ R145, R34, R0, -R61 ;  /* 0x0000000022917223 */ /* 0x000fe2000001083d */
[----:B------:R-:W-:Y:S01]  /*cc50*/  ISETP.GE.U32.AND P3, PT, R64, 0x180, PT ;  /* 0x000001804000780c */ /* 0x000fe20003f66070 */
[----:B------:R-:W-:Y:S01]  /*cc60*/  FADD.FTZ R10, -R27, R10 ;  /* 0x0000000a1b0a7221 */ /* 0x000fe20000010100 */
[----:B------:R-:W-:-:S02]  /*cc70*/  IMAD.MOV.U32 R27, RZ, RZ, 0x40000040 ;  /* 0x40000040ff1b7424 */ /* 0x000fc400078e00ff */
[----:B------:R-:W-:Y:S01]  /*cc80*/  FADD.FTZ R43, -R43, R11 ;  /* 0x0000000b2b2b7221 */ /* 0x000fe20000010100 */
[----:B------:R-:W-:Y:S02]  /*cc90*/  VIADD R11, R135, 0x9 ;  /* 0x00000009870b7836 */ /* 0x000fe40000000000 */
[-C--:B------:R-:W-:Y:S01]  /*cca0*/  FMUL.FTZ R10, R10, R0.reuse ;  /* 0x000000000a0a7220 */ /* 0x080fe20000410000 */
[----:B------:R-:W-:Y:S01]  /*ccb0*/  MUFU.EX2 R60, R60 ;  /* 0x0000003c003c7308 */ /* 0x000fe20000000800 */
[-C--:B------:R-:W-:Y:S01]  /*ccc0*/  FMUL.FTZ R8, R43, R0.reuse ;  /* 0x000000002b087220 */ /* 0x080fe20000410000 */
        /* <DEDUP_REMOVED lines=8> */
[----:B------:R-:W-:-:S06]  /*cd50*/  FFMA.FTZ R133, R58, R0, -R61 ;  /* 0x000000003a857223 */ /* 0x000fcc000001083d */
[----:B------:R-:W1:Y:S08]  /*cd60*/  MUFU.EX2 R10, R10 ;  /* 0x0000000a000a7308 */ /* 0x000e700000000800 */
[----:B------:R-:W3:Y:S01]  /*cd70*/  MUFU.EX2 R151, R151 ;  /* 0x0000009700977308 */ /* 0x000ee20000000800 */
[----:B------:R-:W-:Y:S02]  /*cd80*/  WARPGROUP.DEPBAR.LE gsb0, 0x0 ;  /* 0x00008000000079c5 */ /* 0x000fe40000010000 */
[----:B------:R-:W-:-:S05]  /*cd90*/  WARPGROUP.ARRIVE ;  /* 0x00000000000079c5 */ /* 0x000fca0000000000 */
[----:B------:R-:W4:Y:S01]  /*cda0*/  MUFU.EX2 R30, R30 ;  /* 0x0000001e001e7308 */ /* 0x000f220000000800 */
[----:B------:R-:W-:Y:S01]  /*cdb0*/  HGMMA.64x64x16.F32.BF16 R88, R124, gdesc[UR4].tnspB, R88, gsb0 ;  /* 0x40e000047c587df0 */ /* 0x000fe20008001858 */
[----:B------:R-:W-:Y:S01]  /*cdc0*/  R2UR UR6, R26 ;  /* 0x000000001a0672ca */ /* 0x000fe200000e0000 */
[----:B------:R-:W-:Y:S01]  /*cdd0*/  @!P1 IMAD R26, R18, 0x8, R2 ;  /* 0x00000008121a9824 */ /* 0x000fe200078e0202 */
[----:B------:R-:W-:-:S04]  /*cde0*/  R2UR UR7, R27 ;  /* 0x000000001b0772ca */ /* 0x000fc800000e0000 */
[----:B------:R-:W4:Y:S01]  /*cdf0*/  MUFU.EX2 R145, R145 ;  /* 0x0000009100917308 */ /* 0x000f220000000800 */
[----:B------:R-:W-:Y:S01]  /*ce00*/  @!P1 VIADD R26, R26, 0x16840 ;  /* 0x000168401a1a9836 */ /* 0x000fe20000000000 */
[----:B------:R-:W-:Y:S01]  /*ce10*/  SEL R27, R11, 0x9, !P3 ;  /* 0x000000090b1b7807 */ /* 0x000fe20005800000 */
[----:B0-----:R-:W-:-:S05]  /*ce20*/  FFMA.FTZ R5, R8, R5, R148 ;  /* 0x0000000508057223 */ /* 0x001fca0000010094 */
[----:B------:R-:W0:Y:S08]  /*ce30*/  MUFU.EX2 R31, R31 ;  /* 0x0000001f001f7308 */ /* 0x000e300000000800 */
[----:B------:R-:W0:Y:S08]  /*ce40*/  MUFU.EX2 R147, R147 ;  /* 0x0000009300937308 */ /* 0x000e300000000800 */
[----:B------:R-:W0:Y:S08]  /*ce50*/  MUFU.EX2 R34, R34 ;  /* 0x0000002200227308 */ /* 0x000e300000000800 */
[----:B------:R-:W0:Y:S08]  /*ce60*/  MUFU.EX2 R141, R141 ;  /* 0x0000008d008d7308 */ /* 0x000e300000000800 */
[----:B------:R-:W0:Y:S08]  /*ce70*/  MUFU.EX2 R35, R35 ;  /* 0x0000002300237308 */ /* 0x000e300000000800 */
[----:B------:R-:W0:Y:S08]  /*ce80*/  MUFU.EX2 R143, R143 ;  /* 0x0000008f008f7308 */ /* 0x000e300000000800 */
[----:B------:R-:W0:Y:S08]  /*ce90*/  MUFU.EX2 R38, R38 ;  /* 0x0000002600267308 */ /* 0x000e300000000800 */
[----:B------:R-:W0:Y:S08]  /*cea0*/  MUFU.EX2 R137, R137 ;  /* 0x0000008900897308 */ /* 0x000e300000000800 */
[----:B------:R-:W0:Y:S01]  /*ceb0*/  MUFU.EX2 R39, R39 ;  /* 0x0000002700277308 */ /* 0x000e220000000800 */
[----:B------:R-:W-:-:S02]  /*cec0*/  WARPGROUP.DEPBAR.LE gsb0, 0x0 ;  /* 0x00008000000079c5 */ /* 0x000fc40000010000 */
[----:B------:R-:W-:-:S05]  /*ced0*/  WARPGROUP.ARRIVE ;  /* 0x00000000000079c5 */ /* 0x000fca0000000000 */
[----:B------:R-:W0:Y:S01]  /*cee0*/  MUFU.EX2 R139, R139 ;  /* 0x0000008b008b7308 */ /* 0x000e220000000800 */
[----:B------:R-:W-:Y:S01]  /*cef0*/  HGMMA.64x64x16.F32.BF16 R88, R120, gdesc[UR4].tnspB, R88, gsb0 ;  /* 0x40e0000478587df0 */ /* 0x000fe20008001858 */
[----:B------:R-:W-:Y:S01]  /*cf00*/  @!P1 PRMT R26, RZ, 0x654, R26 ;  /* 0x00000654ff1a9816 */ /* 0x000fe2000000001a */
[----:B-1----:R-:W-:Y:S01]  /*cf10*/  FFMA.FTZ R43, R10, R4, R149 ;  /* 0x000000040a2b7223 */ /* 0x002fe20000010095 */
[----:B------:R-:W-:Y:S02]  /*cf20*/  @!P1 IMAD R4, R15, 0x8, R2 ;  /* 0x000000080f049824 */ /* 0x000fe400078e0202 */
[----:B------:R-:W-:Y:S02]  /*cf30*/  FADD.FTZ R5, R12, R5 ;  /* 0x000000050c057221 */ /* 0x000fe40000010000 */
[----:B------:R-:W1:Y:S01]  /*cf40*/  MUFU.EX2 R42, R42 ;  /* 0x0000002a002a7308 */ /* 0x000e620000000800 */
[----:B------:R-:W-:Y:S02]  /*cf50*/  @!P1 VIADD R4, R4, 0x16860 ;  /* 0x0001686004049836 */ /* 0x000fe40000000000 */
[----:B------:R-:W-:-:S04]  /*cf60*/  FADD.FTZ R5, R150, R5 ;  /* 0x0000000596057221 */ /* 0x000fc80000010000 */
[----:B------:R-:W-:Y:S01]  /*cf70*/  FADD.FTZ R5, R20, R5 ;  /* 0x0000000514057221 */ /* 0x000fe20000010000 */
[-CC-:B------:R-:W-:Y:S01]  /*cf80*/  FFMA.FTZ R59, R59, R0.reuse, -R61.reuse ;  /* 0x000000003b3b7223 */ /* 0x180fe2000001083d */
[----:B------:R-:W1:Y:S01]  /*cf90*/  MUFU.EX2 R133, R133 ;  /* 0x0000008500857308 */ /* 0x000e620000000800 */
[-CC-:B------:R-:W-:Y:S01]  /*cfa0*/  FFMA.FTZ R135, R62, R0.reuse, -R61.reuse ;  /* 0x000000003e877223 */ /* 0x180fe2000001083d */
[----:B------:R-:W-:-:S06]  /*cfb0*/  FFMA.FTZ R63, R63, R0, -R61 ;  /* 0x000000003f3f7223 */ /* 0x000fcc000001083d */
[----:B------:R-:W1:Y:S08]  /*cfc0*/  MUFU.EX2 R11, R59 ;  /* 0x0000003b000b7308 */ /* 0x000e700000000800 */
[----:B------:R-:W-:Y:S08]  /*cfd0*/  MUFU.EX2 R53, R53 ;  /* 0x0000003500357308 */ /* 0x000ff00000000800 */
[----:B------:R-:W-:Y:S08]  /*cfe0*/  MUFU.EX2 R56, R81 ;  /* 0x0000005100387308 */ /* 0x000ff00000000800 */
[----:B------:R-:W-:Y:S08]  /*cff0*/  MUFU.EX2 R57, R57 ;  /* 0x0000003900397308 */ /* 0x000ff00000000800 */
[----:B------:R-:W-:Y:S01]  /*d000*/  MUFU.EX2 R13, R13 ;  /* 0x0000000d000d7308 */ /* 0x000fe20000000800 */
[----:B------:R-:W-:-:S02]  /*d010*/  WARPGROUP.DEPBAR.LE gsb0, 0x0 ;  /* 0x00008000000079c5 */ /* 0x000fc40000010000 */
[----:B------:R1:W-:Y:S06]  /*d020*/  BAR.ARV R27, 0x100 ;  /* 0x0004001b0000751d */ /* 0x0003ec0000002000 */
[----:B------:R3:W-:Y:S02]  /*d030*/  @!P1 SYNCS.ARRIVE.TRANS64.RED.A1T0 RZ, [R26+URZ], RZ ;  /* 0x000000ff1aff99a7 */ /* 0x0007e4000810043f */
[----:B---3--:R-:W-:-:S04]  /*d040*/  FADD.FTZ R26, R60, R43 ;  /* 0x0000002b3c1a7221 */ /* 0x008fc80000010000 */
[----:B------:R-:W-:Y:S01]  /*d050*/  FADD.FTZ R15, R151, R26 ;  /* 0x0000001a970f7221 */ /* 0x000fe20000010000 */
[----:B------:R-:W-:-:S03]  /*d060*/  @!P1 PRMT R26, RZ, 0x654, R4 ;  /* 0x00000654ff1a9816 */ /* 0x000fc60000000004 */
[----:B----4-:R-:W-:Y:S01]  /*d070*/  FADD.FTZ R46, R30, R15 ;  /* 0x0000000f1e2e7221 */ /* 0x010fe20000010000 */
[----:B------:R3:W-:Y:S03]  /*d080*/  @!P1 SYNCS.ARRIVE.TRANS64.RED.A1T0 RZ, [R26+URZ], RZ ;  /* 0x000000ff1aff99a7 */ /* 0x0007e6000810043f */
[----:B------:R-:W-:Y:S01]  /*d090*/  FADD.FTZ R46, R145, R46 ;  /* 0x0000002e912e7221 */ /* 0x000fe20000010000 */
[----:B---3--:R-:W-:-:S03]  /*d0a0*/  FADD.FTZ R26, R144, R5 ;  /* 0x00000005901a7221 */ /* 0x008fc60000010000 */
[----:B0-----:R-:W-:Y:S01]  /*d0b0*/  FADD.FTZ R46, R31, R46 ;  /* 0x0000002e1f2e7221 */ /* 0x001fe20000010000 */
[----:B------:R-:W-:-:S03]  /*d0c0*/  FADD.FTZ R15, R21, R26 ;  /* 0x0000001a150f7221 */ /* 0x000fc60000010000 */
[----:B------:R-:W-:Y:S01]  /*d0d0*/  FADD.FTZ R43, R147, R46 ;  /* 0x0000002e932b7221 */ /* 0x000fe20000010000 */
[----:B-1----:R-:W-:-:S03]  /*d0e0*/  FADD.FTZ R27, R146, R15 ;  /* 0x0000000f921b7221 */ /* 0x002fc60000010000 */
        /* <DEDUP_REMOVED lines=13> */
[----:B------:R-:W-:Y:S01]  /*d1c0*/  FADD.FTZ R27, R29, R46 ;  /* 0x0000002e1d1b7221 */ /* 0x000fe20000010000 */
[----:B------:R-:W0:Y:S02]  /*d1d0*/  MUFU.EX2 R135, R135 ;  /* 0x0000008700877308 */ /* 0x000e240000000800 */
[----:B------:R-:W-:Y:S01]  /*d1e0*/  FADD.FTZ R43, R139, R26 ;  /* 0x0000001a8b2b7221 */ /* 0x000fe20000010000 */
[----:B------:R-:W-:Y:S01]  /*d1f0*/  FADD.FTZ R27, R138, R27 ;  /* 0x0000001b8a1b7221 */ /* 0x000fe20000010000 */
[----:B------:R-:W-:Y:S01]  /*d200*/  FFMA.FTZ R129, R66, R0, -R61 ;  /* 0x0000000042817223 */ /* 0x000fe2000001083d */
[----:B------:R-:W-:Y:S01]  /*d210*/  F2FP.BF16.F32.PACK_AB R150, R20, R150 ;  /* 0x000000961496723e */ /* 0x000fe200000010ff */
[----:B------:R-:W-:Y:S01]  /*d220*/  FADD.FTZ R20, R42, R43 ;  /* 0x0000002b2a147221 */ /* 0x000fe20000010000 */
[----:B------:R-:W-:Y:S01]  /*d230*/  FADD.FTZ R27, R36, R27 ;  /* 0x0000001b241b7221 */ /* 0x000fe20000010000 */
[----:B------:R-:W1:Y:S01]  /*d240*/  MUFU.EX2 R4, R63 ;  /* 0x0000003f00047308 */ /* 0x000e620000000800 */
[-C--:B------:R-:W-:Y:S01]  /*d250*/  FFMA.FTZ R5, R67, R0.reuse, -R61 ;  /* 0x0000000043057223 */ /* 0x080fe2000001083d */
[----:B------:R-:W-:Y:S01]  /*d260*/  FADD.FTZ R20, R133, R20 ;  /* 0x0000001485147221 */ /* 0x000fe20000010000 */
[----:B------:R-:W-:Y:S01]  /*d270*/  FADD.FTZ R26, R132, R27 ;  /* 0x0000001b841a7221 */ /* 0x000fe20000010000 */
[----:B------:R-:W-:Y:S01]  /*d280*/  FFMA.FTZ R131, R70, R0, -R61 ;  /* 0x0000000046837223 */ /* 0x000fe2000001083d */
[----:B------:R-:W-:-:S03]  /*d290*/  F2FP.BF16.F32.PACK_AB R144, R21, R144 ;  /* 0x000000901590723e */ /* 0x000fc600000010ff */
[----:B------:R-:W3:Y:S01]  /*d2a0*/  MUFU.EX2 R129, R129 ;  /* 0x0000008100817308 */ /* 0x000ee20000000800 */
[----:B------:R-:W-:Y:S01]  /*d2b0*/  FADD.FTZ R21, R37, R26 ;  /* 0x0000001a25157221 */ /* 0x000fe20000010000 */
[----:B------:R-:W-:Y:S01]  /*d2c0*/  FADD.FTZ R20, R11, R20 ;  /* 0x000000140b147221 */ /* 0x000fe20000010000 */
[----:B------:R-:W-:Y:S01]  /*d2d0*/  FFMA.FTZ R15, R71, R0, -R61 ;  /* 0x00000000470f7223 */ /* 0x000fe2000001083d */
[----:B------:R-:W-:-:S04]  /*d2e0*/  F2FP.BF16.F32.PACK_AB R146, R24, R146 ;  /* 0x000000921892723e */ /* 0x000fc800000010ff */
[----:B------:R-:W4:Y:S01]  /*d2f0*/  MUFU.EX2 R5, R5 ;  /* 0x0000000500057308 */ /* 0x000f220000000800 */
[----:B------:R-:W-:Y:S01]  /*d300*/  FADD.FTZ R24, R134, R21 ;  /* 0x0000001586187221 */ /* 0x000fe20000010000 */
[----:B0-----:R-:W-:Y:S01]  /*d310*/  FADD.FTZ R21, R135, R20 ;  /* 0x0000001487157221 */ /* 0x001fe20000010000 */
[----:B------:R-:W-:Y:S01]  /*d320*/  FFMA.FTZ R125, R74, R0, -R61 ;  /* 0x000000004a7d7223 */ /* 0x000fe2000001083d */
[----:B------:R-:W-:-:S04]  /*d330*/  F2FP.BF16.F32.PACK_AB R140, R25, R140 ;  /* 0x0000008c198c723e */ /* 0x000fc800000010ff */
[----:B------:R-:W0:Y:S01]  /*d340*/  MUFU.EX2 R131, R131 ;  /* 0x0000008300837308 */ /* 0x000e220000000800 */
[----:B------:R-:W-:Y:S01]  /*d350*/  FADD.FTZ R25, R41, R24 ;  /* 0x0000001829197221 */ /* 0x000fe20000010000 */
[----:B-1----:R-:W-:Y:S01]  /*d360*/  FADD.FTZ R20, R4, R21 ;  /* 0x0000001504147221 */ /* 0x002fe20000010000 */
[----:B------:R-:W-:-:S05]  /*d370*/  FFMA.FTZ R75, R75, R0, -R61 ;  /* 0x000000004b4b7223 */ /* 0x000fca000001083d */
[----:B------:R-:W1:Y:S01]  /*d380*/  MUFU.EX2 R15, R15 ;  /* 0x0000000f000f7308 */ /* 0x000e620000000800 */
[----:B------:R-:W-:Y:S01]  /*d390*/  FADD.FTZ R25, R40, R25 ;  /* 0x0000001928197221 */ /* 0x000fe20000010000 */
[----:B---3--:R-:W-:Y:S01]  /*d3a0*/  FADD.FTZ R20, R129, R20 ;  /* 0x0000001481147221 */ /* 0x008fe20000010000 */
[----:B------:R-:W-:Y:S01]  /*d3b0*/  FFMA.FTZ R78, R78, R0, -R61 ;  /* 0x000000004e4e7223 */ /* 0x000fe2000001083d */
[----:B------:R-:W-:-:S04]  /*d3c0*/  F2FP.BF16.F32.PACK_AB R148, R12, R148 ;  /* 0x000000940c94723e */ /* 0x000fc800000010ff */
[----:B------:R-:W3:Y:S01]  /*d3d0*/  MUFU.EX2 R125, R125 ;  /* 0x0000007d007d7308 */ /* 0x000ee20000000800 */
[----:B------:R-:W-:Y:S01]  /*d3e0*/  FADD.FTZ R24, R44, R25 ;  /* 0x000000192c187221 */ /* 0x000fe20000010000 */
[----:B----4-:R-:W-:Y:S01]  /*d3f0*/  FADD.FTZ R20, R5, R20 ;  /* 0x0000001405147221 */ /* 0x010fe20000010000 */
[----:B------:R-:W-:-:S05]  /*d400*/  FFMA.FTZ R79, R79, R0, -R61 ;  /* 0x000000004f4f7223 */ /* 0x000fca000001083d */
[----:B------:R-:W4:Y:S01]  /*d410*/  MUFU.EX2 R12, R75 ;  /* 0x0000004b000c7308 */ /* 0x000f220000000800 */
[----:B------:R-:W-:Y:S01]  /*d420*/  FADD.FTZ R21, R45, R24 ;  /* 0x000000182d157221 */ /* 0x000fe20000010000 */
[----:B0-----:R-:W-:Y:S01]  /*d430*/  FADD.FTZ R20, R131, R20 ;  /* 0x0000001483147221 */ /* 0x001fe20000010000 */
[----:B------:R-:W-:-:S05]  /*d440*/  FFMA.FTZ R82, R82, R0, -R61 ;  /* 0x0000000052527223 */ /* 0x000fca000001083d */
[----:B------:R-:W0:Y:S01]  /*d450*/  MUFU.EX2 R78, R78 ;  /* 0x0000004e004e7308 */ /* 0x000e220000000800 */
[----:B------:R-:W-:Y:S01]  /*d460*/  FADD.FTZ R24, R48, R21 ;  /* 0x0000001530187221 */ /* 0x000fe20000010000 */
[----:B-1----:R-:W-:Y:S01]  /*d470*/  FADD.FTZ R20, R15, R20 ;  /* 0x000000140f147221 */ /* 0x002fe20000010000 */
[----:B------:R-:W-:Y:S01]  /*d480*/  FFMA.FTZ R83, R83, R0, -R61 ;  /* 0x0000000053537223 */ /* 0x000fe2000001083d */
[----:B------:R-:W-:-:S04]  /*d490*/  F2FP.BF16.F32.PACK_AB R133, R11, R133 ;  /* 0x000000850b85723e */ /* 0x000fc800000010ff */
[----:B------:R-:W1:Y:S01]  /*d4a0*/  MUFU.EX2 R79, R79 ;  /* 0x0000004f004f7308 */ /* 0x000e620000000800 */
[----:B------:R-:W-:Y:S01]  /*d4b0*/  FADD.FTZ R11, R49, R24 ;  /* 0x00000018310b7221 */ /* 0x000fe20000010000 */
[----:B---3--:R-:W-:Y:S01]  /*d4c0*/  FADD.FTZ R21, R125, R20 ;  /* 0x000000147d157221 */ /* 0x008fe20000010000 */
[----:B------:R-:W-:-:S05]  /*d4d0*/  FFMA.FTZ R86, R86, R0, -R61 ;  /* 0x0000000056567223 */ /* 0x000fca000001083d */
[----:B------:R-:W3:Y:S01]  /*d4e0*/  MUFU.EX2 R82, R82 ;  /* 0x0000005200527308 */ /* 0x000ee20000000800 */
[----:B------:R-:W-:Y:S01]  /*d4f0*/  FADD.FTZ R11, R52, R11 ;  /* 0x0000000b340b7221 */ /* 0x000fe20000010000 */
[----:B----4-:R-:W-:Y:S01]  /*d500*/  FADD.FTZ R21, R12, R21 ;  /* 0x000000150c157221 */ /* 0x010fe20000010000 */
[----:B------:R-:W-:Y:S01]  /*d510*/  FFMA.FTZ R61, R87, R0, -R61 ;  /* 0x00000000573d7223 */ /* 0x000fe2000001083d */
[----:B------:R-:W-:-:S04]  /*d520*/  F2FP.BF16.F32.PACK_AB R135, R4, R135 ;  /* 0x000000870487723e */ /* 0x000fc800000010ff */
[----:B------:R-:W4:Y:S01]  /*d530*/  MUFU.EX2 R83, R83 ;  /* 0x0000005300537308 */ /* 0x000f220000000800 */
[----:B------:R-:W-:Y:S01]  /*d540*/  FADD.FTZ R4, R32, R11 ;  /* 0x0000000b20047221 */ /* 0x000fe20000010000 */
[----:B0-----:R-:W-:Y:S01]  /*d550*/  FADD.FTZ R20, R78, R21 ;  /* 0x000000154e147221 */ /* 0x001fe20000010000 */
[----:B------:R-:W-:-:S05]  /*d560*/  F2FP.BF16.F32.PACK_AB R129, R5, R129 ;  /* 0x000000810581723e */ /* 0x000fca00000010ff */
[----:B------:R-:W0:Y:S01]  /*d570*/  MUFU.EX2 R86, R86 ;  /* 0x0000005600567308 */ /* 0x000e220000000800 */
[----:B------:R-:W-:Y:S01]  /*d580*/  FADD.FTZ R4, R33, R4 ;  /* 0x0000000421047221 */ /* 0x000fe20000010000 */
[----:B-1----:R-:W-:Y:S01]  /*d590*/  FADD.FTZ R5, R79, R20 ;  /* 0x000000144f057221 */ /* 0x002fe20000010000 */
[----:B--2---:R-:W-:-:S05]  /*d5a0*/  ISETP.GT.AND P3, PT, R14, R47, PT ;  /* 0x0000002f0e00720c */ /* 0x004fca0003f64270 */
[----:B------:R-:W1:Y:S01]  /*d5b0*/  MUFU.EX2 R61, R61 ;  /* 0x0000003d003d7308 */ /* 0x000e620000000800 */
[----:B------:R-:W-:Y:S01]  /*d5c0*/  FADD.FTZ R11, R53, R4 ;  /* 0x00000004350b7221 */ /* 0x000fe20000010000 */
[----:B---3--:R-:W-:Y:S01]  /*d5d0*/  FADD.FTZ R4, R82, R5 ;  /* 0x0000000552047221 */ /* 0x008fe20000010000 */
[----:B------:R-:W-:Y:S02]  /*d5e0*/  F2FP.BF16.F32.PACK_AB R125, R12, R125 ;  /* 0x0000007d0c7d723e */ /* 0x000fe400000010ff */
[----:B------:R-:W-:Y:S01]  /*d5f0*/  FADD.FTZ R12, R56, R11 ;  /* 0x0000000b380c7221 */ /* 0x000fe20000010000 */
[----:B----4-:R-:W-:-:S03]  /*d600*/  FADD.FTZ R5, R83, R4 ;  /* 0x0000000453057221 */ /* 0x010fc60000010000 */
[----:B------:R-:W-:Y:S01]  /*d610*/  FADD.FTZ R12, R57, R12 ;  /* 0x0000000c390c7221 */ /* 0x000fe20000010000 */
[----:B0-----:R-:W-:Y:S01]  /*d620*/  FADD.FTZ R4, R86, R5 ;  /* 0x0000000556047221 */ /* 0x001fe20000010000 */
        /* <DEDUP_REMOVED lines=63> */
.L_x_14991:
[----:B------:R-:W-:-:S13]  /*da20*/  ISETP.GE.AND P2, PT, R14, RZ, PT ;  /* 0x000000ff0e00720c */ /* 0x000fda0003f46270 */
[----:B------:R-:W-:Y:S05]  /*da30*/  @!P2 BRA `(.L_x_15002) ;  /* 0x0000001c00cca947 */ /* 0x000fea0003800000 */
[----:B------:R-:W-:Y:S02]  /*da40*/  IMAD.MOV.U32 R12, RZ, RZ, R9 ;  /* 0x000000ffff0c7224 */ /* 0x000fe400078e0009 */
[----:B------:R-:W-:Y:S02]  /*da50*/  IMAD.MOV.U32 R13, RZ, RZ, R3 ;  /* 0x000000ffff0d7224 */ /* 0x000fe400078e0003 */
[----:B------:R-:W-:Y:S02]  /*da60*/  IMAD.MOV.U32 R8, RZ, RZ, R23 ;  /* 0x000000ffff087224 */ /* 0x000fe400078e0017 */
[----:B------:R-:W-:-:S07]  /*da70*/  IMAD.MOV.U32 R15, RZ, RZ, R18 ;  /* 0x000000ffff0f7224 */ /* 0x000fce00078e0012 */
.L_x_15012:
        /* <DEDUP_REMOVED lines=10> */
.L_x_15004:
[----:B------:R-:W-:Y:S01]  /*db20*/  IMAD R0, R18, 0x8, R2 ;  /* 0x0000000812007824 */ /* 0x000fe200078e0202 */
[----:B------:R-:W-:-:S04]  /*db30*/  SHF.L.U32 R3, R23, 0x1f, RZ ;  /* 0x0000001f17037819 */ /* 0x000fc800000006ff */
[----:B------:R0:W1:Y:S01]  /*db40*/  SYNCS.PHASECHK.TRANS64.TRYWAIT P3, [R0+URZ+0x16830], R3 ;  /* 0x01683003000075a7 */ /* 0x000062000806017f */
[----:B------:R-:W-:Y:S05]  /*db50*/  @!P0 BRA `(.L_x_15005) ;  /* 0x0000000000048947 */ /* 0x000fea0003800000 */
[----:B------:R-:W-:Y:S01]  /*db60*/  BPT.TRAP 0x1 ;  /* 0x000000040000795c */ /* 0x000fe20000300000 */
.L_x_15005:
[----:B------:R-:W-:Y:S04]  /*db70*/  BSSY B0, `(.L_x_15003) ;  /* 0x0000004000007945 */ /* 0x000fe80003800000 */
[----:B-1----:R-:W-:Y:S05]  /*db80*/  @P3 BRA `(.L_x_15006) ;  /* 0x0000000000083947 */ /* 0x002fea0003800000 */
[----:B------:R-:W1:Y:S02]  /*db90*/  SYNCS.PHASECHK.TRANS64.TRYWAIT P3, [R0+URZ+0x16830], R3 ;  /* 0x01683003000075a7 */ /* 0x000e64000806017f */
[----:B-1----:R-:W-:Y:S05]  /*dba0*/  @!P3 BRA `(.L_x_15007) ;  /* 0x000000b40020b947 */ /* 0x002fea0003800000 */
.L_x_15006:
[----:B------:R-:W-:Y:S05]  /*dbb0*/  BSYNC B0 ;  /* 0x0000000000007941 */ /* 0x000fea0003800000 */
.L_x_15003:
        /* <DEDUP_REMOVED lines=49> */
.L_x_15009:
[----:B------:R-:W-:Y:S01]  /*ded0*/  SHF.L.U32 R0, R8, 0x1f, RZ ;  /* 0x0000001f08007819 */ /* 0x000fe200000006ff */
[----:B-----5:R-:W-:-:S04]  /*dee0*/  IMAD R3, R15, 0x8, R2 ;  /* 0x000000080f037824 */ /* 0x020fc800078e0202 */
[----:B------:R0:W1:Y:S01]  /*def0*/  SYNCS.PHASECHK.TRANS64.TRYWAIT P2, [R3+URZ+0x16850], R0 ;  /* 0x01685000030075a7 */ /* 0x000062000804017f */
[----:B------:R-:W-:Y:S05]  /*df00*/  @!P0 BRA `(.L_x_15010) ;  /* 0x0000000000048947 */ /* 0x000fea0003800000 */
[----:B------:R-:W-:Y:S01]  /*df10*/  BPT.TRAP 0x1 ;  /* 0x000000040000795c */ /* 0x000fe20000300000 */
.L_x_15010:
[----:B-1----:R-:W-:Y:S05]  /*df20*/  @P2 BRA `(.L_x_15008) ;  /* 0x0000000000082947 */ /* 0x002fea0003800000 */
[----:B------:R-:W1:Y:S02]  /*df30*/  SYNCS.PHASECHK.TRANS64.TRYWAIT P2, [R3+URZ+0x16850], R0 ;  /* 0x01685000030075a7 */ /* 0x000e64000804017f */
[----:B-1----:R-:W-:Y:S05]  /*df40*/  @!P2 BRA `(.L_x_15011) ;  /* 0x000000b0004ca947 */ /* 0x002fea0003800000 */
.L_x_15008:
[----:B01---5:R-:W-:Y:S01]  /*df50*/  VIADD R0, R2, 0x400 ;  /* 0x0000040002007836 */ /* 0x023fe20000000000 */
[----:B------:R-:W-:Y:S05]  /*df60*/  WARPSYNC.ALL ;  /* 0x0000000000007948 */ /* 0x000fea0003800000 */
[----:B------:R-:W-:Y:S01]  /*df70*/  SHF.R.U32.HI R0, RZ, 0x4, R0 ;  /* 0x00000004ff007819 */ /* 0x000fe20000011600 */
[----:B------:R-:W-:Y:S01]  /*df80*/  IMAD.MOV.U32 R9, RZ, RZ, 0x40000040 ;  /* 0x40000040ff097424 */ /* 0x000fe200078e00ff */
[----:B------:R-:W-:Y:S01]  /*df90*/  WARPGROUP.ARRIVE ;  /* 0x00000000000079c5 */ /* 0x000fe20000000000 */
[----:B------:R-:W-:Y:S01]  /*dfa0*/  IMAD.MOV.U32 R11, RZ, RZ, 0x40000040 ;  /* 0x40000040ff0b7424 */ /* 0x000fe200078e00ff */
[----:B------:R-:W-:Y:S01]  /*dfb0*/  LOP3.LUT R0, R0, 0x3fff, RZ, 0xc0, !PT ;  /* 0x00003fff00007812 */ /* 0x000fe200078ec0ff */
[----:B------:R-:W-:Y:S01]  /*dfc0*/  IMAD.MOV.U32 R21, RZ, RZ, 0x40000040 ;  /* 0x40000040ff157424 */ /* 0x000fe200078e00ff */
[----:B------:R-:W-:-:S03]  /*dfd0*/  R2UR UR7, R9 ;  /* 0x00000000090772ca */ /* 0x000fc600000e0000 */
[----:B------:R-:W-:Y:S01]  /*dfe0*/  IMAD R8, R15, 0x400, R0 ;  /* 0x000004000f087824 */ /* 0x000fe200078e0200 */
[----:B------:R-:W-:-:S03]  /*dff0*/  FMNMX.FTZ R0, R24, R13, !PT ;  /* 0x0000000d18007209 */ /* 0x000fc60007810000 */
[C---:B------:R-:W-:Y:S01]  /*e000*/  VIADD R10, R8.reuse, 0x80 ;  /* 0x00000080080a7836 */ /* 0x040fe20000000000 */
[C---:B------:R-:W-:Y:S01]  /*e010*/  R2UR UR6, R8.reuse ;  /* 0x00000000080672ca */ /* 0x040fe200000e0000 */
[----:B------:R-:W-:Y:S01]  /*e020*/  VIADD R20, R8, 0x280 ;  /* 0x0000028008147836 */ /* 0x000fe20000000000 */
[----:B------:R-:W-:-:S04]  /*e030*/  FMNMX.FTZ R0, R25, R0, !PT ;  /* 0x0000000019007209 */ /* 0x000fc80007810000 */
[----:B------:R-:W-:-:S04]  /*e040*/  FMNMX.FTZ R0, R28, R0, !PT ;  /* 0x000000001c007209 */ /* 0x000fc80007810000 */
[----:B------:R-:W-:-:S03]  /*e050*/  FMNMX.FTZ R0, R29, R0, !PT ;  /* 0x000000001d007209 */ /* 0x000fc60007810000 */
[----:B------:R-:W-:Y:S01]  /*e060*/  HGMMA.64x64x16.F32.BF16 R88, R148, gdesc[UR4].tnspB, R88, gsb0 ;  /* 0x40e0000494587df0 */ /* 0x000fe20008001858 */
[----:B------:R-:W-:Y:S02]  /*e070*/  FMNMX.FTZ R0, R32, R0, !PT ;  /* 0x0000000020007209 */ /* 0x000fe40007810000 */
        /* <DEDUP_REMOVED lines=48> */
[----:B0-----:R-:W-:Y:S01]  /*e380*/  FMNMX.FTZ R3, R3, R0, !PT ;  /* 0x0000000003037209 */ /* 0x001fe20007810000 */
[----:B------:R-:W-:-:S04]  /*e390*/  IMAD.U32 R0, RZ, RZ, UR4 ;  /* 0x00000004ff007e24 */ /* 0x000fc8000f8e00ff */
[----:B------:R-:W-:-:S04]  /*e3a0*/  FADD.FTZ R9, -R3, R13 ;  /* 0x0000000d03097221 */ /* 0x000fc80000010100 */
[----:B------:R-:W-:Y:S01]  /*e3b0*/  FMUL.FTZ R9, R9, R0 ;  /* 0x0000000009097220 */ /* 0x000fe20000410000 */
[----:B------:R-:W-:Y:S02]  /*e3c0*/  WARPGROUP.DEPBAR.LE gsb0, 0x0 ;  /* 0x00008000000079c5 */ /* 0x000fe40000010000 */
[----:B------:R-:W-:-:S06]  /*e3d0*/  WARPGROUP.ARRIVE ;  /* 0x00000000000079c5 */ /* 0x000fcc0000000000 */
[----:B------:R-:W-:Y:S01]  /*e3e0*/  HGMMA.64x64x16.F32.BF16 R88, R136, gdesc[UR4].tnspB, R88, gsb0 ;  /* 0x40e0000488587df0 */ /* 0x000fe20008001858 */
        /* <DEDUP_REMOVED lines=8> */
[----:B------:R-:W0:Y:S01]  /*e470*/  S2R R57, SR_TID.X ;  /* 0x0000000000397919 */ /* 0x000e220000002100 */
[-CC-:B------:R-:W-:Y:S01]  /*e480*/  FFMA.FTZ R13, R53, R0.reuse, -R11.reuse ;  /* 0x00000000350d7223 */ /* 0x180fe2000001080b */
[-CC-:B------:R-:W-:Y:S01]  /*e490*/  FFMA.FTZ R147, R24, R0.reuse, -R11.reuse ;  /* 0x0000000018937223 */ /* 0x180fe2000001080b */
[----:B------:R-:W-:Y:S01]  /*e4a0*/  FMNMX.FTZ R9, R27, R9, !PT ;  /* 0x000000091b097209 */ /* 0x000fe20007810000 */
[-CC-:B------:R-:W-:Y:S01]  /*e4b0*/  FFMA.FTZ R148, R25, R0.reuse, -R11.reuse ;  /* 0x0000000019947223 */ /* 0x180fe2000001080b */
[-CC-:B------:R-:W-:Y:S01]  /*e4c0*/  FFMA.FTZ R150, R28, R0.reuse, -R11.reuse ;  /* 0x000000001c967223 */ /* 0x180fe2000001080b */
[-CC-:B------:R-:W-:Y:S01]  /*e4d0*/  FFMA.FTZ R24, R29, R0.reuse, -R11.reuse ;  /* 0x000000001d187223 */ /* 0x180fe2000001080b */
[----:B------:R-:W-:Y:S01]  /*e4e0*/  FMNMX.FTZ R9, R30, R9, !PT ;  /* 0x000000091e097209 */ /* 0x000fe20007810000 */
[----:B------:R-:W1:Y:S01]  /*e4f0*/  MUFU.EX2 R147, R147 ;  /* 0x0000009300937308 */ /* 0x000e620000000800 */
[-CC-:B------:R-:W-:Y:S01]  /*e500*/  FFMA.FTZ R144, R33, R0.reuse, -R11.reuse ;  /* 0x0000000021907223 */ /* 0x180fe2000001080b */
[-CC-:B------:R-:W-:Y:S01]  /*e510*/  FFMA.FTZ R143, R36, R0.reuse, -R11.reuse ;  /* 0x00000000248f7223 */ /* 0x180fe2000001080b */
[----:B------:R-:W-:Y:S01]  /*e520*/  FMNMX.FTZ R9, R31, R9, !PT ;  /* 0x000000091f097209 */ /* 0x000fe20007810000 */
[-CC-:B------:R-:W-:Y:S01]  /*e530*/  FFMA.FTZ R146, R37, R0.reuse, -R11.reuse ;  /* 0x0000000025927223 */ /* 0x180fe2000001080b */
[-CC-:B------:R-:W-:Y:S01]  /*e540*/  FFMA.FTZ R140, R41, R0.reuse, -R11.reuse ;  /* 0x00000000298c7223 */ /* 0x180fe2000001080b */
[-CC-:B------:R-:W-:Y:S01]  /*e550*/  FFMA.FTZ R142, R45, R0.reuse, -R11.reuse ;  /* 0x000000002d8e7223 */ /* 0x180fe2000001080b */
[----:B------:R-:W-:Y:S01]  /*e560*/  FMNMX.FTZ R9, R34, R9, !PT ;  /* 0x0000000922097209 */ /* 0x000fe20007810000 */
[----:B------:R-:W2:Y:S01]  /*e570*/  MUFU.EX2 R148, R148 ;  /* 0x0000009400947308 */ /* 0x000ea20000000800 */
[-CC-:B------:R-:W-:Y:S01]  /*e580*/  FFMA.FTZ R28, R61, R0.reuse, -R11.reuse ;  /* 0x000000003d1c7223 */ /* 0x180fe2000001080b */
[-CC-:B------:R-:W-:Y:S01]  /*e590*/  FFMA.FTZ R25, R64, R0.reuse, -R11.reuse ;  /* 0x0000000040197223 */ /* 0x180fe2000001080b */
[----:B------:R-:W-:Y:S01]  /*e5a0*/  FMNMX.FTZ R9, R35, R9, !PT ;  /* 0x0000000923097209 */ /* 0x000fe20007810000 */
[-CC-:B------:R-:W-:Y:S01]  /*e5b0*/  FFMA.FTZ R29, R65, R0.reuse, -R11.reuse ;  /* 0x00000000411d7223 */ /* 0x180fe2000001080b */
[-CC-:B------:R-:W-:Y:S01]  /*e5c0*/  FFMA.FTZ R33, R68, R0.reuse, -R11.reuse ;  /* 0x0000000044217223 */ /* 0x180fe2000001080b */
[-C--:B------:R-:W-:Y:S01]  /*e5d0*/  FFMA.FTZ R36, R69, R0.reuse, -R11 ;  /* 0x0000000045247223 */ /* 0x080fe2000001080b */
[----:B------:R-:W-:Y:S01]  /*e5e0*/  FMNMX.FTZ R9, R38, R9, !PT ;  /* 0x0000000926097209 */ /* 0x000fe20007810000 */
[----:B------:R-:W3:Y:S01]  /*e5f0*/  MUFU.EX2 R150, R150 ;  /* 0x0000009600967308 */ /* 0x000ee20000000800 */
[----:B-1----:R-:W-:Y:S01]  /*e600*/  FFMA.FTZ R5, R10, R5, R147 ;  /* 0x000000050a057223 */ /* 0x002fe20000010093 */
[-CC-:B------:R-:W-:Y:S01]  /*e610*/  FFMA.FTZ R37, R72, R0.reuse, -R11.reuse ;  /* 0x0000000048257223 */ /* 0x180fe2000001080b */
[----:B------:R-:W-:Y:S01]  /*e620*/  FMNMX.FTZ R9, R39, R9, !PT ;  /* 0x0000000927097209 */ /* 0x000fe20007810000 */
[-CC-:B------:R-:W-:Y:S01]  /*e630*/  FFMA.FTZ R41, R76, R0.reuse, -R11.reuse ;  /* 0x000000004c297223 */ /* 0x180fe2000001080b */
[----:B------:R-:W-:-:S02]  /*e640*/  FFMA.FTZ R45, R80, R0, -R11 ;  /* 0x00000000502d7223 */ /* 0x000fc4000001080b */
[----:B------:R-:W-:Y:S01]  /*e650*/  FMNMX.FTZ R9, R42, R9, !PT ;  /* 0x000000092a097209 */ /* 0x000fe20007810000 */
[----:B------:R-:W1:Y:S01]  /*e660*/  MUFU.EX2 R24, R24 ;  /* 0x0000001800187308 */ /* 0x000e620000000800 */
[----:B0-----:R-:W-:Y:S01]  /*e670*/  ISETP.GE.U32.AND P2, PT, R57, 0x180, PT ;  /* 0x000001803900780c */ /* 0x001fe20003f46070 */
[C---:B--2---:R-:W-:Y:S01]  /*e680*/  FADD.FTZ R5, R148.reuse, R5 ;  /* 0x0000000594057221 */ /* 0x044fe20000010000 */
[----:B------:R-:W-:Y:S02]  /*e690*/  FMNMX.FTZ R9, R43, R9, !PT ;  /* 0x000000092b097209 */ /* 0x000fe40007810000 */
[----:B------:R-:W-:Y:S02]  /*e6a0*/  F2FP.BF16.F32.PACK_AB R148, R148, R147 ;  /* 0x000000939494723e */ /* 0x000fe400000010ff */
[----:B------:R-:W-:Y:S01]  /*e6b0*/  FMNMX.FTZ R9, R46, R9, !PT ;  /* 0x000000092e097209 */ /* 0x000fe20007810000 */
[----:B------:R-:W-:Y:S01]  /*e6c0*/  MUFU.EX2 R145, R145 ;  /* 0x0000009100917308 */ /* 0x000fe20000000800 */
[----:B---3--:R-:W-:-:S02]  /*e6d0*/  FADD.FTZ R5, R150, R5 ;  /* 0x0000000596057221 */ /* 0x008fc40000010000 */
[----:B------:R-:W-:-:S04]  /*e6e0*/  FMNMX.FTZ R9, R47, R9, !PT ;  /* 0x000000092f097209 */ /* 0x000fc80007810000 */
[----:B------:R-:W-:Y:S01]  /*e6f0*/  FMNMX.FTZ R9, R50, R9, !PT ;  /* 0x0000000932097209 */ /* 0x000fe20007810000 */
[----:B------:R-:W-:Y:S01]  /*e700*/  MUFU.EX2 R144, R144 ;  /* 0x0000009000907308 */ /* 0x000fe20000000800 */
[----:B-1----:R-:W-:Y:S02]  /*e710*/  F2FP.BF16.F32.PACK_AB R150, R24, R150 ;  /* 0x000000961896723e */ /* 0x002fe400000010ff */
[----:B------:R-:W-:-:S04]  /*e720*/  FMNMX.FTZ R9, R51, R9, !PT ;  /* 0x0000000933097209 */ /* 0x000fc80007810000 */
[----:B------:R-:W-:Y:S01]  /*e730*/  FMNMX.FTZ R9, R54, R9, !PT ;  /* 0x0000000936097209 */ /* 0x000fe20007810000 */
[----:B------:R-:W-:Y:S03]  /*e740*/  MUFU.EX2 R143, R143 ;  /* 0x0000008f008f7308 */ /* 0x000fe60000000800 */
        /* <DEDUP_REMOVED lines=8> */
[-CC-:B------:R-:W-:Y:S01]  /*e7d0*/  FFMA.FTZ R137, R48, R0.reuse, -R11.reuse ;  /* 0x0000000030897223 */ /* 0x180fe2000001080b */
[----:B------:R-:W-:Y:S01]  /*e7e0*/  FMNMX.FTZ R9, R62, R9, !PT ;  /* 0x000000093e097209 */ /* 0x000fe20007810000 */
[----:B------:R-:W-:Y:S01]  /*e7f0*/  HGMMA.64x64x16.F32.BF16 R88, R132, gdesc[UR4].tnspB, R88, gsb0 ;  /* 0x40e0000484587df0 */ /* 0x000fe20008001858 */
[----:B------:R-:W-:Y:S01]  /*e800*/  R2UR UR6, R20 ;  /* 0x00000000140672ca */ /* 0x000fe200000e0000 */
[----:B------:R-:W-:Y:S01]  /*e810*/  MUFU.EX2 R141, R141 ;  /* 0x0000008d008d7308 */ /* 0x000fe20000000800 */
[----:B------:R-:W-:Y:S01]  /*e820*/  FMNMX.FTZ R9, R63, R9, !PT ;  /* 0x000000093f097209 */ /* 0x000fe20007810000 */
[-CC-:B------:R-:W-:Y:S01]  /*e830*/  FFMA.FTZ R136, R49, R0.reuse, -R11.reuse ;  /* 0x0000000031887223 */ /* 0x180fe2000001080b */
[----:B------:R-:W-:Y:S01]  /*e840*/  R2UR UR7, R21 ;  /* 0x00000000150772ca */ /* 0x000fe200000e0000 */
[----:B------:R-:W-:Y:S01]  /*e850*/  IMAD.MOV.U32 R21, RZ, RZ, 0x40000040 ;  /* 0x40000040ff157424 */ /* 0x000fe200078e00ff */
[----:B------:R-:W-:Y:S01]  /*e860*/  FMNMX.FTZ R9, R66, R9, !PT ;  /* 0x0000000942097209 */ /* 0x000fe20007810000 */
[-CC-:B------:R-:W-:Y:S01]  /*e870*/  FFMA.FTZ R44, R77, R0.reuse, -R11.reuse ;  /* 0x000000004d2c7223 */ /* 0x180fe2000001080b */
[-CC-:B------:R-:W-:Y:S01]  /*e880*/  FFMA.FTZ R48, R81, R0.reuse, -R11.reuse ;  /* 0x0000000051307223 */ /* 0x180fe2000001080b */
[----:B------:R-:W-:Y:S01]  /*e890*/  MUFU.EX2 R140, R140 ;  /* 0x0000008c008c7308 */ /* 0x000fe20000000800 */
[----:B------:R-:W-:Y:S01]  /*e8a0*/  FMNMX.FTZ R9, R67, R9, !PT ;  /* 0x0000000943097209 */ /* 0x000fe20007810000 */
[----:B------:R-:W-:-:S03]  /*e8b0*/  FFMA.FTZ R49, R84, R0, -R11 ;  /* 0x0000000054317223 */ /* 0x000fc6000001080b */
        /* <DEDUP_REMOVED lines=14> */
[----:B------:R-:W-:-:S05]  /*e9a0*/  FMNMX.FTZ R9, R87, R9, !PT ;  /* 0x0000000957097209 */ /* 0x000fca0007810000 */
[----:B------:R-:W0:Y:S02]  /*e9b0*/  SHFL.BFLY PT, R40, R9, 0x2, 0x1f ;  /* 0x0c401f0009287f89 */ /* 0x000e2400000e0000 */
[----:B------:R-:W-:Y:S08]  /*e9c0*/  MUFU.EX2 R13, R13 ;  /* 0x0000000d000d7308 */ /* 0x000ff00000000800 */
[----:B------:R-:W-:Y:S08]  /*e9d0*/  MUFU.EX2 R32, R32 ;  /* 0x0000002000207308 */ /* 0x000ff00000000800 */
[----:B------:R-:W-:Y:S01]  /*e9e0*/  MUFU.EX2 R28, R28 ;  /* 0x0000001c001c7308 */ /* 0x000fe20000000800 */
[----:B------:R-:W-:-:S02]  /*e9f0*/  WARPGROUP.DEPBAR.LE gsb0, 0x0 ;  /* 0x00008000000079c5 */ /* 0x000fc40000010000 */
[----:B------:R-:W-:Y:S01]  /*ea00*/  WARPGROUP.ARRIVE ;  /* 0x00000000000079c5 */ /* 0x000fe20000000000 */
[----:B0-----:R-:W-:Y:S01]  /*ea10*/  FMNMX.FTZ R9, R9, R40, !PT ;  /* 0x0000002809097209 */ /* 0x001fe20007810000 */
[-C--:B------:R-:W-:Y:S01]  /*ea20*/  FFMA.FTZ R132, R56, R0.reuse, -R11 ;  /* 0x0000000038847223 */ /* 0x080fe2000001080b */
[----:B------:R-:W-:Y:S01]  /*ea30*/  SHF.R.U32.HI R135, RZ, 0x7, R57 ;  /* 0x00000007ff877819 */ /* 0x000fe20000011639 */
[-CC-:B------:R-:W-:Y:S01]  /*ea40*/  FFMA.FTZ R134, R60, R0.reuse, -R11.reuse ;  /* 0x000000003c867223 */ /* 0x180fe2000001080b */
[----:B------:R-:W-:Y:S01]  /*ea50*/  MUFU.EX2 R25, R25 ;  /* 0x0000001900197308 */ /* 0x000fe20000000800 */
[----:B------:R-:W-:Y:S01]  /*ea60*/  HGMMA.64x64x16.F32.BF16 R88, R128, gdesc[UR4].tnspB, R88, gsb0 ;  /* 0x40e0000480587df0 */ /* 0x000fe20008001858 */
[----:B------:R-:W0:Y:S01]  /*ea70*/  SHFL.BFLY PT, R20, R9, 0x1, 0x1f ;  /* 0x0c201f0009147f89 */ /* 0x000e2200000e0000 */
[----:B------:R-:W-:Y:S01]  /*ea80*/  R2UR UR7, R21 ;  /* 0x00000000150772ca */ /* 0x000fe200000e0000 */
[----:B------:R-:W-:Y:S02]  /*ea90*/  IMAD.MOV.U32 R21, RZ, RZ, 0x40000040 ;  /* 0x40000040ff157424 */ /* 0x000fe400078e00ff */
[-CC-:B------:R-:W-:Y:S01]  /*eaa0*/  FFMA.FTZ R40, R73, R0.reuse, -R11.reuse ;  /* 0x0000000049287223 */ /* 0x180fe2000001080b */
[----:B------:R-:W-:Y:S01]  /*eab0*/  FFMA.FTZ R11, R85, R0, -R11 ;  /* 0x00000000550b7223 */ /* 0x000fe2000001080b */
[----:B------:R-:W-:Y:S08]  /*eac0*/  MUFU.EX2 R132, R132 ;  /* 0x0000008400847308 */ /* 0x000ff00000000800 */
[----:B------:R-:W-:Y:S08]  /*ead0*/  MUFU.EX2 R134, R134 ;  /* 0x0000008600867308 */ /* 0x000ff00000000800 */
[----:B------:R-:W-:Y:S01]  /*eae0*/  MUFU.EX2 R29, R29 ;  /* 0x0000001d001d7308 */ /* 0x000fe20000000800 */
[----:B0-----:R-:W-:Y:S01]  /*eaf0*/  FMNMX.FTZ R9, R9, R20, !PT ;  /* 0x0000001409097209 */ /* 0x001fe20007810000 */
[----:B------:R-:W-:-:S04]  /*eb00*/  VIADD R20, R8, 0x300 ;  /* 0x0000030008147836 */ /* 0x000fc80000000000 */
[C---:B------:R-:W-:Y:S01]  /*eb10*/  FADD.FTZ R12, -R9.reuse, R12 ;  /* 0x0000000c090c7221 */ /* 0x040fe20000010100 */
[----:B------:R-:W-:Y:S01]  /*eb20*/  R2UR UR6, R20 ;  /* 0x00000000140672ca */ /* 0x000fe200000e0000 */
[----:B------:R-:W-:Y:S02]  /*eb30*/  VIADD R20, R8, 0x380 ;  /* 0x0000038008147836 */ /* 0x000fe40000000000 */
[-C--:B------:R-:W-:Y:S01]  /*eb40*/  FMUL.FTZ R53, R9, R0.reuse ;  /* 0x0000000009357220 */ /* 0x080fe20000410000 */
[-C--:B------:R-:W-:Y:S01]  /*eb50*/  FMUL.FTZ R12, R12, R0.reuse ;  /* 0x000000000c0c7220 */ /* 0x080fe20000410000 */
[----:B------:R-:W-:Y:S02]  /*eb60*/  MUFU.EX2 R33, R33 ;  /* 0x0000002100217308 */ /* 0x000fe40000000800 */
[-CC-:B------:R-:W-:Y:S01]  /*eb70*/  FFMA.FTZ R149, R26, R0.reuse, -R53.reuse ;  /* 0x000000001a957223 */ /* 0x180fe20000010835 */
        /* <DEDUP_REMOVED lines=8> */
[-CC-:B------:R-:W-:Y:S01]  /*ec00*/  FFMA.FTZ R31, R38, R0.reuse, -R53.reuse ;  /* 0x00000000261f7223 */ /* 0x180fe20000010835 */
[-CC-:B------:R-:W-:Y:S01]  /*ec10*/  FFMA.FTZ R38, R50, R0.reuse, -R53.reuse ;  /* 0x0000000032267223 */ /* 0x180fe20000010835 */
[----:B------:R-:W-:Y:S02]  /*ec20*/  @!P1 VIADD R46, R46, 0x16840 ;  /* 0x000168402e2e9836 */ /* 0x000fe40000000000 */
[-CC-:B------:R-:W-:Y:S01]  /*ec30*/  FFMA.FTZ R34, R42, R0.reuse, -R53.reuse ;  /* 0x000000002a227223 */ /* 0x180fe20000010835 */
[-CC-:B------:R-:W-:Y:S01]  /*ec40*/  FFMA.FTZ R42, R47, R0.reuse, -R53.reuse ;  /* 0x000000002f2a7223 */ /* 0x180fe20000010835 */
[----:B------:R-:W0:Y:S01]  /*ec50*/  MUFU.EX2 R149, R149 ;  /* 0x0000009500957308 */ /* 0x000e220000000800 */
[-CC-:B------:R-:W-:Y:S01]  /*ec60*/  FFMA.FTZ R56, R39, R0.reuse, -R53.reuse ;  /* 0x0000000027387223 */ /* 0x180fe20000010835 */
[----:B------:R-:W-:Y:S01]  /*ec70*/  @!P1 PRMT R46, RZ, 0x654, R46 ;  /* 0x00000654ff2e9816 */ /* 0x000fe2000000002e */
        /* <DEDUP_REMOVED lines=14> */
[----:B0-----:R-:W-:Y:S01]  /*ed60*/  FFMA.FTZ R47, R12, R4, R149 ;  /* 0x000000040c2f7223 */ /* 0x001fe20000010095 */
[----:B------:R-:W-:-:S06]  /*ed70*/  @!P1 IMAD R4, R15, 0x8, R2 ;  /* 0x000000080f049824 */ /* 0x000fcc00078e0202 */
[----:B------:R-:W-:Y:S01]  /*ed80*/  MUFU.EX2 R30, R30 ;  /* 0x0000001e001e7308 */ /* 0x000fe20000000800 */
[----:B-1----:R-:W-:Y:S01]  /*ed90*/  F2FP.BF16.F32.PACK_AB R149, R26, R149 ;  /* 0x000000951a95723e */ /* 0x002fe200000010ff */
[----:B------:R-:W-:Y:S02]  /*eda0*/  WARPGROUP.DEPBAR.LE gsb0, 0x0 ;  /* 0x00008000000079c5 */ /* 0x000fe40000010000 */
[----:B------:R-:W-:Y:S01]  /*edb0*/  WARPGROUP.ARRIVE ;  /* 0x00000000000079c5 */ /* 0x000fe20000000000 */
[-CC-:B------:R-:W-:Y:S01]  /*edc0*/  FFMA.FTZ R129, R66, R0.reuse, -R53.reuse ;  /* 0x0000000042817223 */ /* 0x180fe20000010835 */
[----:B------:R-:W-:Y:S02]  /*edd0*/  FFMA.FTZ R131, R70, R0, -R53 ;  /* 0x0000000046837223 */ /* 0x000fe40000010835 */
[----:B------:R-:W-:Y:S01]  /*ede0*/  MUFU.EX2 R27, R27 ;  /* 0x0000001b001b7308 */ /* 0x000fe20000000800 */
[----:B------:R-:W-:Y:S01]  /*edf0*/  F2FP.BF16.F32.PACK_AB R128, R29, R25 ;  /* 0x000000191d80723e */ /* 0x000fe200000010ff */
[----:B------:R-:W-:Y:S01]  /*ee00*/  HGMMA.64x64x16.F32.BF16 R88, R124, gdesc[UR4].tnspB, R88, gsb0 ;  /* 0x40e000047c587df0 */ /* 0x000fe20008001858 */
[----:B------:R-:W-:-:S02]  /*ee10*/  R2UR UR6, R20 ;  /* 0x00000000140672ca */ /* 0x000fc400000e0000 */
[----:B------:R-:W-:Y:S01]  /*ee20*/  R2UR UR7, R21 ;  /* 0x00000000150772ca */ /* 0x000fe200000e0000 */
[----:B------:R-:W-:Y:S02]  /*ee30*/  VIADD R21, R135, 0x9 ;  /* 0x0000000987157836 */ /* 0x000fe40000000000 */
[----:B------:R-:W-:Y:S01]  /*ee40*/  MUFU.EX2 R52, R52 ;  /* 0x0000003400347308 */ /* 0x000fe20000000800 */
[----:B------:R-:W-:Y:S02]  /*ee50*/  FFMA.FTZ R135, R62, R0, -R53 ;  /* 0x000000003e877223 */ /* 0x000fe40000010835 */
[----:B------:R-:W-:Y:S02]  /*ee60*/  SEL R50, R21, 0x9, !P2 ;  /* 0x0000000915327807 */ /* 0x000fe40005000000 */
[C---:B------:R-:W-:Y:S01]  /*ee70*/  ISETP.GT.AND P2, PT, R14.reuse, RZ, PT ;  /* 0x000000ff0e00720c */ /* 0x040fe20003f44270 */
[----:B------:R-:W-:Y:S02]  /*ee80*/  VIADD R14, R14, 0xffffffff ;  /* 0xffffffff0e0e7836 */ /* 0x000fe40000000000 */
        /* <DEDUP_REMOVED lines=9> */
[----:B------:R-:W-:Y:S01]  /*ef20*/  MUFU.EX2 R8, R8 ;  /* 0x0000000800087308 */ /* 0x000fe20000000800 */
[----:B------:R-:W-:-:S02]  /*ef30*/  WARPGROUP.DEPBAR.LE gsb0, 0x0 ;  /* 0x00008000000079c5 */ /* 0x000fc40000010000 */
[----:B------:R-:W-:Y:S01]  /*ef40*/  WARPGROUP.ARRIVE ;  /* 0x00000000000079c5 */ /* 0x000fe20000000000 */
[----:B------:R-:W-:-:S04]  /*ef50*/  FFMA.FTZ R125, R74, R0, -R53 ;  /* 0x000000004a7d7223 */ /* 0x000fc80000010835 */
[----:B------:R-:W-:Y:S01]  /*ef60*/  MUFU.EX2 R20, R55 ;  /* 0x0000003700147308 */ /* 0x000fe20000000800 */
[----:B------:R-:W-:Y:S07]  /*ef70*/  HGMMA.64x64x16.F32.BF16 R88, R120, gdesc[UR4].tnspB, R88, gsb0 ;  /* 0x40e0000478587df0 */ /* 0x000fee0008001858 */
[----:B------:R-:W-:Y:S08]  /*ef80*/  MUFU.EX2 R133, R133 ;  /* 0x0000008500857308 */ /* 0x000ff00000000800 */
[----:B------:R-:W-:Y:S08]  /*ef90*/  MUFU.EX2 R21, R59 ;  /* 0x0000003b00157308 */ /* 0x000ff00000000800 */
[----:B------:R-:W-:Y:S08]  /*efa0*/  MUFU.EX2 R135, R135 ;  /* 0x0000008700877308 */ /* 0x000ff00000000800 */
[----:B------:R-:W-:Y:S08]  /*efb0*/  MUFU.EX2 R129, R129 ;  /* 0x0000008100817308 */ /* 0x000ff00000000800 */
[----:B------:R-:W-:Y:S08]  /*efc0*/  MUFU.EX2 R131, R131 ;  /* 0x0000008300837308 */ /* 0x000ff00000000800 */
[----:B------:R-:W0:Y:S08]  /*efd0*/  MUFU.EX2 R36, R36 ;  /* 0x0000002400247308 */ /* 0x000e300000000800 */
[----:B------:R-:W-:Y:S08]  /*efe0*/  MUFU.EX2 R37, R37 ;  /* 0x0000002500257308 */ /* 0x000ff00000000800 */
[----:B------:R-:W-:Y:S01]  /*eff0*/  MUFU.EX2 R125, R125 ;  /* 0x0000007d007d7308 */ /* 0x000fe20000000800 */
[----:B0-----:R-:W-:-:S07]  /*f000*/  F2FP.BF16.F32.PACK_AB R130, R36, R33 ;  /* 0x000000212482723e */ /* 0x001fce00000010ff */
[----:B------:R-:W-:Y:S01]  /*f010*/  MUFU.EX2 R40, R40 ;  /* 0x0000002800287308 */ /* 0x000fe20000000800 */
        /* <DEDUP_REMOVED lines=10> */
[----:B-1----:R-:W-:Y:S01]  /*f0c0*/  FADD.FTZ R46, R26, R47 ;  /* 0x0000002f1a2e7221 */ /* 0x002fe20000010000 */
[----:B------:R-:W-:-:S02]  /*f0d0*/  @!P1 VIADD R47, R4, 0x16860 ;  /* 0x00016860042f9836 */ /* 0x000fc40000000000 */
[-C--:B------:R-:W-:Y:S01]  /*f0e0*/  FFMA.FTZ R4, R63, R0.reuse, -R53 ;  /* 0x000000003f047223 */ /* 0x080fe20000010835 */
[----:B------:R-:W-:Y:S01]  /*f0f0*/  MUFU.EX2 R78, R78 ;  /* 0x0000004e004e7308 */ /* 0x000fe20000000800 */
[----:B------:R-:W-:Y:S01]  /*f100*/  FADD.FTZ R15, R151, R46 ;  /* 0x0000002e970f7221 */ /* 0x000fe20000010000 */
[----:B------:R-:W-:Y:S01]  /*f110*/  FADD.FTZ R46, R24, R5 ;  /* 0x00000005182e7221 */ /* 0x000fe20000010000 */
[----:B------:R-:W-:Y:S01]  /*f120*/  @!P1 PRMT R47, RZ, 0x654, R47 ;  /* 0x00000654ff2f9816 */ /* 0x000fe2000000002f */
[-C--:B------:R-:W-:Y:S01]  /*f130*/  FFMA.FTZ R5, R67, R0.reuse, -R53 ;  /* 0x0000000043057223 */ /* 0x080fe20000010835 */
[C---:B0-----:R-:W-:Y:S01]  /*f140*/  FADD.FTZ R50, R30.reuse, R15 ;  /* 0x0000000f1e327221 */ /* 0x041fe20000010000 */
[----:B------:R-:W-:Y:S01]  /*f150*/  FADD.FTZ R15, R145, R46 ;  /* 0x0000002e910f7221 */ /* 0x000fe20000010000 */
[----:B------:R0:W-:Y:S01]  /*f160*/  @!P1 SYNCS.ARRIVE.TRANS64.RED.A1T0 RZ, [R47+URZ], RZ ;  /* 0x000000ff2fff99a7 */ /* 0x0001e2000810043f */
[----:B------:R-:W1:Y:S01]  /*f170*/  MUFU.EX2 R4, R4 ;  /* 0x0000000400047308 */ /* 0x000e620000000800 */
[----:B------:R-:W-:Y:S01]  /*f180*/  F2FP.BF16.F32.PACK_AB R151, R30, R151 ;  /* 0x000000971e97723e */ /* 0x000fe200000010ff */
[C---:B------:R-:W-:Y:S01]  /*f190*/  FADD.FTZ R46, R144.reuse, R15 ;  /* 0x0000000f902e7221 */ /* 0x040fe20000010000 */
[-CC-:B------:R-:W-:Y:S01]  /*f1a0*/  FFMA.FTZ R15, R71, R0.reuse, -R53.reuse ;  /* 0x00000000470f7223 */ /* 0x180fe20000010835 */
[----:B------:R-:W-:Y:S01]  /*f1b0*/  F2FP.BF16.F32.PACK_AB R144, R144, R145 ;  /* 0x000000919090723e */ /* 0x000fe200000010ff */
[----:B------:R-:W-:Y:S01]  /*f1c0*/  FFMA.FTZ R53, R87, R0, -R53 ;  /* 0x0000000057357223 */ /* 0x000fe20000010835 */
[----:B------:R-:W-:Y:S01]  /*f1d0*/  F2FP.BF16.F32.PACK_AB R145, R52, R27 ;  /* 0x0000001b3491723e */ /* 0x000fe200000010ff */
[----:B0-----:R-:W-:Y:S01]  /*f1e0*/  FADD.FTZ R47, R27, R50 ;  /* 0x000000321b2f7221 */ /* 0x001fe20000010000 */
[----:B------:R-:W0:Y:S01]  /*f1f0*/  MUFU.EX2 R5, R5 ;  /* 0x0000000500057308 */ /* 0x000e220000000800 */
[-C--:B------:R-:W-:Y:S01]  /*f200*/  FMUL.FTZ R102, R102, R12.reuse ;  /* 0x0000000c66667220 */ /* 0x080fe20000410000 */
[-C--:B------:R-:W-:Y:S01]  /*f210*/  FMUL.FTZ R103, R103, R12.reuse ;  /* 0x0000000c67677220 */ /* 0x080fe20000410000 */
[----:B------:R-:W-:Y:S01]  /*f220*/  FADD.FTZ R50, R52, R47 ;  /* 0x0000002f34327221 */ /* 0x000fe20000010000 */
[----:B------:R-:W-:Y:S01]  /*f230*/  FADD.FTZ R47, R143, R46 ;  /* 0x0000002e8f2f7221 */ /* 0x000fe20000010000 */
[-C--:B------:R-:W-:Y:S01]  /*f240*/  FMUL.FTZ R106, R106, R12.reuse ;  /* 0x0000000c6a6a7220 */ /* 0x080fe20000410000 */
[-C--:B------:R-:W-:Y:S01]  /*f250*/  FMUL.FTZ R107, R107, R12.reuse ;  /* 0x0000000c6b6b7220 */ /* 0x080fe20000410000 */
[----:B------:R-:W-:Y:S01]  /*f260*/  FADD.FTZ R51, R31, R50 ;  /* 0x000000321f337221 */ /* 0x000fe20000010000 */
[C---:B------:R-:W-:Y:S01]  /*f270*/  FADD.FTZ R46, R146.reuse, R47 ;  /* 0x0000002f922e7221 */ /* 0x040fe20000010000 */
[----:B------:R-:W2:Y:S01]  /*f280*/  MUFU.EX2 R15, R15 ;  /* 0x0000000f000f7308 */ /* 0x000ea20000000800 */
[----:B------:R-:W-:Y:S01]  /*f290*/  F2FP.BF16.F32.PACK_AB R146, R146, R143 ;  /* 0x0000008f9292723e */ /* 0x000fe200000010ff */
[----:B------:R-:W-:Y:S01]  /*f2a0*/  FADD.FTZ R51, R56, R51 ;  /* 0x0000003338337221 */ /* 0x000fe20000010000 */
[----:B------:R-:W-:Y:S01]  /*f2b0*/  FADD.FTZ R47, R141, R46 ;  /* 0x0000002e8d2f7221 */ /* 0x000fe20000010000 */
[-C--:B------:R-:W-:Y:S01]  /*f2c0*/  FMUL.FTZ R110, R110, R12.reuse ;  /* 0x0000000c6e6e7220 */ /* 0x080fe20000410000 */
[-C--:B------:R-:W-:Y:S01]  /*f2d0*/  FMUL.FTZ R111, R111, R12.reuse ;  /* 0x0000000c6f6f7220 */ /* 0x080fe20000410000 */
[----:B------:R-:W-:Y:S01]  /*f2e0*/  FADD.FTZ R46, R34, R51 ;  /* 0x00000033222e7221 */ /* 0x000fe20000010000 */
[C---:B------:R-:W-:Y:S01]  /*f2f0*/  FADD.FTZ R50, R140.reuse, R47 ;  /* 0x0000002f8c327221 */ /* 0x040fe20000010000 */
[----:B------:R-:W-:Y:S01]  /*f300*/  MUFU.EX2 R44, R44 ;  /* 0x0000002c002c7308 */ /* 0x000fe20000000800 */
[----:B------:R-:W-:Y:S01]  /*f310*/  F2FP.BF16.F32.PACK_AB R140, R140, R141 ;  /* 0x0000008d8c8c723e */ /* 0x000fe200000010ff */
[----:B------:R-:W-:Y:S01]  /*f320*/  FADD.FTZ R46, R39, R46 ;  /* 0x0000002e272e7221 */ /* 0x000fe20000010000 */
[----:B------:R-:W-:Y:S01]  /*f330*/  FADD.FTZ R47, R139, R50 ;  /* 0x000000328b2f7221 */ /* 0x000fe20000010000 */
[-C--:B------:R-:W-:Y:S01]  /*f340*/  FMUL.FTZ R114, R114, R12.reuse ;  /* 0x0000000c72727220 */ /* 0x080fe20000410000 */
[----:B------:R-:W-:Y:S01]  /*f350*/  FMUL.FTZ R115, R115, R12 ;  /* 0x0000000c73737220 */ /* 0x000fe20000410000 */
[----:B------:R-:W-:Y:S01]  /*f360*/  FADD.FTZ R51, R35, R46 ;  /* 0x0000002e23337221 */ /* 0x000fe20000010000 */
[C---:B------:R-:W-:Y:S01]  /*f370*/  FADD.FTZ R46, R142.reuse, R47 ;  /* 0x0000002f8e2e7221 */ /* 0x040fe20000010000 */
[----:B------:R-:W-:Y:S01]  /*f380*/  F2FP.BF16.F32.PACK_AB R142, R142, R139 ;  /* 0x0000008b8e8e723e */ /* 0x000fe200000010ff */
[----:B------:R-:W-:Y:S01]  /*f390*/  MUFU.EX2 R79, R79 ;  /* 0x0000004f004f7308 */ /* 0x000fe20000000800 */
[----:B------:R-:W-:Y:S01]  /*f3a0*/  FADD.FTZ R51, R42, R51 ;  /* 0x000000332a337221 */ /* 0x000fe20000010000 */
[----:B------:R-:W-:Y:S01]  /*f3b0*/  FADD.FTZ R47, R137, R46 ;  /* 0x0000002e892f7221 */ /* 0x000fe20000010000 */
[----:B------:R-:W-:Y:S01]  /*f3c0*/  F2FP.BF16.F32.PACK_AB R139, R20, R8 ;  /* 0x00000008148b723e */ /* 0x000fe200000010ff */
        /* <DEDUP_REMOVED lines=19> */
[C---:B------:R-:W-:Y:S01]  /*f500*/  F2FP.BF16.F32.PACK_AB R133, R21.reuse, R133 ;  /* 0x000000851585723e */ /* 0x040fe200000010ff */
[----:B------:R-:W-:Y:S01]  /*f510*/  MUFU.EX2 R82, R82 ;  /* 0x0000005200527308 */ /* 0x000fe20000000800 */
[----:B------:R-:W-:Y:S01]  /*f520*/  FADD.FTZ R26, R21, R26 ;  /* 0x0000001a151a7221 */ /* 0x000fe20000010000 */
[----:B------:R-:W-:Y:S01]  /*f530*/  FADD.FTZ R47, R134, R47 ;  /* 0x0000002f862f7221 */ /* 0x000fe20000010000 */
[----:B------:R-:W-:Y:S01]  /*f540*/  F2FP.BF16.F32.PACK_AB R137, R43, R38 ;  /* 0x000000262b89723e */ /* 0x000fe200000010ff */
[----:B------:R-:W-:Y:S01]  /*f550*/  FMUL.FTZ R89, R89, R10 ;  /* 0x0000000a59597220 */ /* 0x000fe20000410000 */
[----:B------:R-:W-:Y:S01]  /*f560*/  FADD.FTZ R27, R135, R26 ;  /* 0x0000001a871b7221 */ /* 0x000fe20000010000 */
[----:B------:R-:W-:Y:S01]  /*f570*/  FADD.FTZ R26, R28, R47 ;  /* 0x0000002f1c1a7221 */ /* 0x000fe20000010000 */
[C---:B-1----:R-:W-:Y:S01]  /*f580*/  F2FP.BF16.F32.PACK_AB R135, R4.reuse, R135 ;  /* 0x000000870487723e */ /* 0x042fe200000010ff */
[----:B------:R-:W1:Y:S01]  /*f590*/  MUFU.EX2 R48, R48 ;  /* 0x0000003000307308 */ /* 0x000e620000000800 */
[----:B------:R-:W-:Y:S01]  /*f5a0*/  FADD.FTZ R30, R4, R27 ;  /* 0x0000001b041e7221 */ /* 0x000fe20000010000 */
[----:B------:R-:W-:Y:S01]  /*f5b0*/  FADD.FTZ R26, R25, R26 ;  /* 0x0000001a191a7221 */ /* 0x000fe20000010000 */
[----:B------:R-:W-:Y:S01]  /*f5c0*/  F2FP.BF16.F32.PACK_AB R132, R32, R132 ;  /* 0x000000842084723e */ /* 0x000fe200000010ff */
[----:B------:R-:W-:Y:S01]  /*f5d0*/  FMUL.FTZ R92, R92, R10 ;  /* 0x0000000a5c5c7220 */ /* 0x000fe20000410000 */
[----:B------:R-:W-:Y:S01]  /*f5e0*/  FADD.FTZ R30, R129, R30 ;  /* 0x0000001e811e7221 */ /* 0x000fe20000010000 */
[----:B------:R-:W-:Y:S01]  /*f5f0*/  FADD.FTZ R26, R29, R26 ;  /* 0x0000001a1d1a7221 */ /* 0x000fe20000010000 */
[C---:B0-----:R-:W-:Y:S01]  /*f600*/  F2FP.BF16.F32.PACK_AB R129, R5.reuse, R129 ;  /* 0x000000810581723e */ /* 0x041fe200000010ff */
[----:B------:R-:W0:Y:S01]  /*f610*/  MUFU.EX2 R83, R83 ;  /* 0x0000005300537308 */ /* 0x000e220000000800 */
[----:B------:R-:W-:Y:S01]  /*f620*/  FADD.FTZ R30, R5, R30 ;  /* 0x0000001e051e7221 */ /* 0x000fe20000010000 */
[----:B------:R-:W-:Y:S01]  /*f630*/  FADD.FTZ R13, R33, R26 ;  /* 0x0000001a210d7221 */ /* 0x000fe20000010000 */
[----:B------:R-:W-:Y:S01]  /*f640*/  F2FP.BF16.F32.PACK_AB R134, R28, R134 ;  /* 0x000000861c86723e */ /* 0x000fe200000010ff */
[-C--:B------:R-:W-:Y:S01]  /*f650*/  FMUL.FTZ R93, R93, R10.reuse ;  /* 0x0000000a5d5d7220 */ /* 0x080fe20000410000 */
[----:B------:R-:W-:Y:S01]  /*f660*/  FADD.FTZ R30, R131, R30 ;  /* 0x0000001e831e7221 */ /* 0x000fe20000010000 */
[----:B------:R-:W-:Y:S01]  /*f670*/  FADD.FTZ R8, R36, R13 ;  /* 0x0000000d24087221 */ /* 0x000fe20000010000 */
[C---:B--2---:R-:W-:Y:S01]  /*f680*/  F2FP.BF16.F32.PACK_AB R131, R15.reuse, R131 ;  /* 0x000000830f83723e */ /* 0x044fe200000010ff */
[----:B------:R-:W2:Y:S01]  /*f690*/  MUFU.EX2 R49, R49 ;  /* 0x0000003100317308 */ /* 0x000ea20000000800 */
[----:B------:R-:W-:Y:S01]  /*f6a0*/  FADD.FTZ R30, R15, R30 ;  /* 0x0000001e0f1e7221 */ /* 0x000fe20000010000 */
[----:B------:R-:W-:Y:S01]  /*f6b0*/  FADD.FTZ R13, R37, R8 ;  /* 0x00000008250d7221 */ /* 0x000fe20000010000 */
[----:B------:R-:W-:Y:S01]  /*f6c0*/  F2FP.BF16.F32.PACK_AB R124, R40, R37 ;  /* 0x00000025287c723e */ /* 0x000fe200000010ff */
[-C--:B------:R-:W-:Y:S01]  /*f6d0*/  FMUL.FTZ R96, R96, R10.reuse ;  /* 0x0000000a60607220 */ /* 0x080fe20000410000 */
[----:B------:R-:W-:Y:S01]  /*f6e0*/  FADD.FTZ R21, R125, R30 ;  /* 0x0000001e7d157221 */ /* 0x000fe20000010000 */
[----:B------:R-:W-:Y:S01]  /*f6f0*/  FADD.FTZ R4, R40, R13 ;  /* 0x0000000d28047221 */ /* 0x000fe20000010000 */
[C---:B---3--:R-:W-:Y:S01]  /*f700*/  F2FP.BF16.F32.PACK_AB R125, R24.reuse, R125 ;  /* 0x0000007d187d723e */ /* 0x048fe200000010ff */
        /* <DEDUP_REMOVED lines=8> */
[----:B------:R-:W4:Y:S01]  /*f790*/  MUFU.EX2 R11, R11 ;  /* 0x0000000b000b7308 */ /* 0x000f220000000800 */
[----:B------:R-:W-:Y:S01]  /*f7a0*/  FADD.FTZ R5, R79, R4 ;  /* 0x000000044f057221 */ /* 0x000fe20000010000 */
[----:B------:R-:W-:Y:S01]  /*f7b0*/  FADD.FTZ R13, R45, R8 ;  /* 0x000000082d0d7221 */ /* 0x000fe20000010000 */
[----:B-1----:R-:W-:Y:S01]  /*f7c0*/  F2FP.BF16.F32.PACK_AB R120, R48, R45 ;  /* 0x0000002d3078723e */ /* 0x002fe200000010ff */
[----:B------:R-:W-:Y:S01]  /*f7d0*/  FMUL.FTZ R100, R100, R10 ;  /* 0x0000000a64647220 */ /* 0x000fe20000410000 */
[----:B------:R-:W-:Y:S01]  /*f7e0*/  FADD.FTZ R4, R82, R5 ;  /* 0x0000000552047221 */ /* 0x000fe20000010000 */
[----:B------:R-:W-:Y:S01]  /*f7f0*/  FADD.FTZ R8, R48, R13 ;  /* 0x0000000d30087221 */ /* 0x000fe20000010000 */
[C---:B0-----:R-:W-:Y:S01]  /*f800*/  F2FP.BF16.F32.PACK_AB R121, R83.reuse, R82 ;  /* 0x000000525379723e */ /* 0x041fe200000010ff */
[----:B------:R-:W0:Y:S01]  /*f810*/  MUFU.EX2 R53, R53 ;  /* 0x0000003500357308 */ /* 0x000e220000000800 */
[----:B------:R-:W-:Y:S01]  /*f820*/  FADD.FTZ R4, R83, R4 ;  /* 0x0000000453047221 */ /* 0x000fe20000010000 */
[----:B--2---:R-:W-:Y:S01]  /*f830*/  FADD.FTZ R8, R49, R8 ;  /* 0x0000000831087221 */ /* 0x004fe20000010000 */
[-C--:B------:R-:W-:Y:S01]  /*f840*/  FMUL.FTZ R101, R101, R10.reuse ;  /* 0x0000000a65657220 */ /* 0x080fe20000410000 */
[-C--:B------:R-:W-:Y:S01]  /*f850*/  FMUL.FTZ R104, R104, R10.reuse ;  /* 0x0000000a68687220 */ /* 0x080fe20000410000 */
[----:B---3--:R-:W-:Y:S01]  /*f860*/  FADD.FTZ R4, R123, R4 ;  /* 0x000000047b047221 */ /* 0x008fe20000010000 */
[-C--:B------:R-:W-:Y:S01]  /*f870*/  FMUL.FTZ R105, R105, R10.reuse ;  /* 0x0000000a69697220 */ /* 0x080fe20000410000 */
[-C--:B------:R-:W-:Y:S01]  /*f880*/  FMUL.FTZ R108, R108, R10.reuse ;  /* 0x0000000a6c6c7220 */ /* 0x080fe20000410000 */
[-C--:B------:R-:W-:Y:S01]  /*f890*/  FMUL.FTZ R109, R109, R10.reuse ;  /* 0x0000000a6d6d7220 */ /* 0x080fe20000410000 */
[C---:B----4-:R-:W-:Y:S01]  /*f8a0*/  FADD.FTZ R5, R11.reuse, R8 ;  /* 0x000000080b057221 */ /* 0x050fe20000010000 */
[----:B------:R-:W-:Y:S01]  /*f8b0*/  F2FP.BF16.F32.PACK_AB R122, R11, R49 ;  /* 0x000000310b7a723e */ /* 0x000fe200000010ff */
[-C--:B------:R-:W-:Y:S01]  /*f8c0*/  FMUL.FTZ R112, R112, R10.reuse ;  /* 0x0000000a70707220 */ /* 0x080fe20000410000 */
[-C--:B------:R-:W-:Y:S01]  /*f8d0*/  FMUL.FTZ R113, R113, R10.reuse ;  /* 0x0000000a71717220 */ /* 0x080fe20000410000 */
[-C--:B------:R-:W-:Y:S01]  /*f8e0*/  FMUL.FTZ R116, R116, R10.reuse ;  /* 0x0000000a74747220 */ /* 0x080fe20000410000 */
[----:B------:R-:W-:Y:S01]  /*f8f0*/  FMUL.FTZ R117, R117, R10 ;  /* 0x0000000a75757220 */ /* 0x000fe20000410000 */
[----:B------:R-:W-:-:S02]  /*f900*/  IMAD.MOV.U32 R8, RZ, RZ, R23 ;  /* 0x000000ffff087224 */ /* 0x000fc400078e0017 */
[C---:B0-----:R-:W-:Y:S01]  /*f910*/  FADD.FTZ R4, R53.reuse, R4 ;  /* 0x0000000435047221 */ /* 0x041fe20000010000 */
[----:B------:R-:W-:Y:S01]  /*f920*/  F2FP.BF16.F32.PACK_AB R123, R53, R123 ;  /* 0x0000007b357b723e */ /* 0x000fe200000010ff */
[----:B------:R-:W-:Y:S02]  /*f930*/  IMAD.MOV.U32 R15, RZ, RZ, R18 ;  /* 0x000000ffff0f7224 */ /* 0x000fe400078e0012 */
[----:B------:R-:W-:Y:S02]  /*f940*/  IMAD.MOV.U32 R12, RZ, RZ, R9 ;  /* 0x000000ffff0c7224 */ /* 0x000fe400078e0009 */
[----:B------:R-:W-:Y:S01]  /*f950*/  IMAD.MOV.U32 R13, RZ, RZ, R3 ;  /* 0x000000ffff0d7224 */ /* 0x000fe200078e0003 */
[----:B------:R-:W-:Y:S06]  /*f960*/  @P2 BRA `(.L_x_15012) ;  /* 0xffffffe000442947 */ /* 0x000fec000383ffff */
.L_x_15002:
[----:B------:R-:W-:Y:S05]  /*f970*/  WARPSYNC.ALL ;  /* 0x0000000000007948 */ /* 0x000fea0003800000 */
[----:B------:R-:W-:Y:S06]  /*f980*/  BAR.ARV 0x8, 0x200 ;  /* 0x0208000000007b1d */ /* 0x000fec0000002000 */
[----:B------:R-:W-:Y:S05]  /*f990*/  @!P0 BRA `(.L_x_15013) ;  /* 0x0000000000048947 */ /* 0x000fea0003800000 */
[----:B------:R-:W-:Y:S01]  /*f9a0*/  BPT.TRAP 0x1 ;  /* 0x000000040000795c */ /* 0x000fe20000300000 */
.L_x_15013:
[----:B------:R-:W-:Y:S01]  /*f9b0*/  IMAD R13, R18, 0x8, R2 ;  /* 0x00000008120d7824 */ /* 0x000fe200078e0202 */
[----:B------:R-:W-:-:S04]  /*f9c0*/  SHF.L.U32 R6, R23, 0x1f, RZ ;  /* 0x0000001f17067819 */ /* 0x000fc800000006ff */
[----:B------:R0:W1:Y:S01]  /*f9d0*/  SYNCS.PHASECHK.TRANS64.TRYWAIT P2, [R13+URZ+0x16850], R6 ;  /* 0x016850060d0075a7 */ /* 0x000062000804017f */
[----:B------:R-:W-:Y:S05]  /*f9e0*/  @!P0 BRA `(.L_x_15014) ;  /* 0x0000000000048947 */ /* 0x000fea0003800000 */
[----:B------:R-:W-:Y:S01]  /*f9f0*/  BPT.TRAP 0x1 ;  /* 0x000000040000795c */ /* 0x000fe20000300000 */
.L_x_15014:
[----:B------:R-:W-:-:S05]  /*fa00*/  VIADD R2, R2, 0x400 ;  /* 0x0000040002027836 */ /* 0x000fca0000000000 */
[----:B------:R-:W-:-:S04]  /*fa10*/  SHF.R.U32.HI R2, RZ, 0x4, R2 ;  /* 0x00000004ff027819 */ /* 0x000fc80000011602 */
[----:B------:R-:W-:Y:S01]  /*fa20*/  LOP3.LUT R7, R2, 0x3fff, RZ, 0xc0, !PT ;  /* 0x00003fff02077812 */ /* 0x000fe200078ec0ff */
[----:B-1----:R-:W-:Y:S06]  /*fa30*/  @P2 BRA `(.L_x_15015) ;  /* 0x0000000000082947 */ /* 0x002fec0003800000 */
[----:B------:R-:W1:Y:S02]  /*fa40*/  SYNCS.PHASECHK.TRANS64.TRYWAIT P0, [R13+URZ+0x16850], R6 ;  /* 0x016850060d0075a7 */ /* 0x000e64000800017f */
[----:B-1----:R-:W-:Y:S05]  /*fa50*/  @!P0 BRA `(.L_x_15016) ;  /* 0x00000094009c8947 */ /* 0x002fea0003800000 */
.L_x_15015:
[----:B01----:R-:W-:Y:S01]  /*fa60*/  IMAD R6, R18, 0x400, R7 ;  /* 0x0000040012067824 */ /* 0x003fe200078e0207 */
        /* <DEDUP_REMOVED lines=8> */
[----:B------:R-:W-:-:S02]  /*faf0*/  IMAD.MOV.U32 R11, RZ, RZ, 0x40000040 ;  /* 0x40000040ff0b7424 */ /* 0x000fc400078e00ff */
[----:B------:R-:W-:Y:S02]  /*fb00*/  IMAD.MOV.U32 R7, RZ, RZ, 0x40000040 ;  /* 0x40000040ff077424 */ /* 0x000fe400078e00ff */
[----:B------:R-:W-:Y:S02]  /*fb10*/  VIADD R18, R18, 0x1 ;  /* 0x0000000112127836 */ /* 0x000fe40000000000 */
[----:B------:R-:W-:Y:S02]  /*fb20*/  @!P1 VIADD R8, R13, 0x16860 ;  /* 0x000168600d089836 */ /* 0x000fe40000000000 */
[----:B------:R-:W-:Y:S01]  /*fb30*/  IMAD.MOV.U32 R36, RZ, RZ, -0x800000 ;  /* 0xff800000ff247424 */ /* 0x000fe200078e00ff */
[----:B------:R-:W-:Y:S01]  /*fb40*/  ISETP.NE.AND P0, PT, R18, 0x2, PT ;  /* 0x000000021200780c */ /* 0x000fe20003f05270 */
[----:B------:R-:W-:Y:S01]  /*fb50*/  HGMMA.64x64x16.F32.BF16 R88, R148, gdesc[UR4].tnspB, R88, gsb0 ;  /* 0x40e0000494587df0 */ /* 0x000fe20008001858 */
[----:B------:R-:W-:Y:S01]  /*fb60*/  R2UR UR6, R10 ;  /* 0x000000000a0672ca */ /* 0x000fe200000e0000 */
[----:B------:R-:W-:Y:S01]  /*fb70*/  VIADD R10, R6, 0x100 ;  /* 0x00000100060a7836 */ /* 0x000fe20000000000 */
[----:B------:R-:W-:Y:S01]  /*fb80*/  R2UR UR7, R11 ;  /* 0x000000000b0772ca */ /* 0x000fe200000e0000 */
[----:B------:R-:W-:Y:S01]  /*fb90*/  IMAD.MOV.U32 R11, RZ, RZ, 0x40000040 ;  /* 0x40000040ff0b7424 */ /* 0x000fe200078e00ff */
[----:B------:R-:W-:Y:S01]  /*fba0*/  @!P1 PRMT R8, RZ, 0x654, R8 ;  /* 0x00000654ff089816 */ /* 0x000fe20000000008 */
[----:B------:R-:W-:Y:S01]  /*fbb0*/  IMAD.MOV.U32 R35, RZ, RZ, -0x800000 ;  /* 0xff800000ff237424 */ /* 0x000fe200078e00ff */
[----:B------:R-:W-:Y:S01]  /*fbc0*/  SEL R18, R18, RZ, P0 ;  /* 0x000000ff12127207 */ /* 0x000fe20000000000 */
[----:B0-----:R-:W-:Y:S01]  /*fbd0*/  FADD.FTZ R2, R2, R5 ;  /* 0x0000000502027221 */ /* 0x001fe20000010000 */
[----:B------:R-:W-:-:S02]  /*fbe0*/  WARPGROUP.DEPBAR.LE gsb0, 0x0 ;  /* 0x00008000000079c5 */ /* 0x000fc40000010000 */
        /* <DEDUP_REMOVED lines=34> */
[----:B------:R-:W-:Y:S02]  /*fe10*/  R2UR UR7, R11 ;  /* 0x000000000b0772ca */ /* 0x000fe400000e0000 */
[----:B------:R-:W0:Y:S02]  /*fe20*/  SHFL.BFLY PT, R11, R4, 0x2, 0x1f ;  /* 0x0c401f00040b7f89 */ /* 0x000e2400000e0000 */
[----:B0-----:R-:W-:Y:S01]  /*fe30*/  FADD.FTZ R11, R11, R4 ;  /* 0x000000040b0b7221 */ /* 0x001fe20000010000 */
[----:B------:R-:W-:-:S04]  /*fe40*/  SEL R4, RZ, 0x1, P0 ;  /* 0x00000001ff047807 */ /* 0x000fc80000000000 */
[----:B------:R-:W-:Y:S01]  /*fe50*/  LOP3.LUT R23, R23, R4, RZ, 0x3c, !PT ;  /* 0x0000000417177212 */ /* 0x000fe200078e3cff */
[----:B------:R-:W-:Y:S02]  /*fe60*/  WARPGROUP.DEPBAR.LE gsb0, 0x0 ;  /* 0x00008000000079c5 */ /* 0x000fe40000010000 */
[----:B------:R-:W-:-:S06]  /*fe70*/  WARPGROUP.ARRIVE ;  /* 0x00000000000079c5 */ /* 0x000fcc0000000000 */
[----:B------:R-:W-:Y:S01]  /*fe80*/  HGMMA.64x64x16.F32.BF16 R88, R124, gdesc[UR4].tnspB, R88, gsb0 ;  /* 0x40e000047c587df0 */ /* 0x000fe20008001858 */
[----:B------:R-:W-:Y:S02]  /*fe90*/  R2UR UR6, R6 ;  /* 0x00000000060672ca */ /* 0x000fe400000e0000 */
[----:B------:R-:W-:Y:S01]  /*fea0*/  R2UR UR7, R7 ;  /* 0x00000000070772ca */ /* 0x000fe200000e0000 */
[----:B------:R-:W0:Y:S04]  /*feb0*/  SHFL.BFLY PT, R6, R11, 0x1, 0x1f ;  /* 0x0c201f000b067f89 */ /* 0x000e2800000e0000 */
[----:B------:R-:W1:Y:S01]  /*fec0*/  SHFL.BFLY PT, R7, R2, 0x1, 0x1f ;  /* 0x0c201f0002077f89 */ /* 0x000e6200000e0000 */
[----:B0-----:R-:W-:Y:S01]  /*fed0*/  FADD.FTZ R15, R11, R6 ;  /* 0x000000060b0f7221 */ /* 0x001fe20000010000 */
[----:B------:R-:W-:-:S02]  /*fee0*/  IMAD.MOV.U32 R6, RZ, RZ, RZ ;  /* 0x000000ffff067224 */ /* 0x000fc400078e00ff */
[----:B-1----:R-:W-:Y:S02]  /*fef0*/  FADD.FTZ R10, R2, R7 ;  /* 0x00000007020a7221 */ /* 0x002fe40000010000 */
[----:B------:R-:W-:Y:S01]  /*ff00*/  FSETP.NE.FTZ.AND P3, PT, R15, RZ, PT ;  /* 0x000000ff0f00720b */ /* 0x000fe20003f75000 */
[----:B------:R-:W-:Y:S02]  /*ff10*/  IMAD.MOV.U32 R2, RZ, RZ, RZ ;  /* 0x000000ffff027224 */ /* 0x000fe400078e00ff */
[----:B------:R-:W-:-:S10]  /*ff20*/  FSETP.NE.FTZ.AND P2, PT, R10, RZ, PT ;  /* 0x000000ff0a00720b */ /* 0x000fd40003f55000 */
[----:B------:R-:W0:Y:S01]  /*ff30*/  @P3 MUFU.LG2 R7, R15 ;  /* 0x0000000f00073308 */ /* 0x000e220000000c00 */
[C---:B------:R-:W-:Y:S02]  /*ff40*/  @P3 FMUL.FTZ R11, R0.reuse, 0.69314718246459960938 ;  /* 0x3f317218000b3820 */ /* 0x040fe40000410000 */
[----:B------:R-:W-:-:S05]  /*ff50*/  @P2 FMUL.FTZ R4, R0, 0.69314718246459960938 ;  /* 0x3f31721800042820 */ /* 0x000fca0000410000 */
[----:B------:R-:W1:Y:S08]  /*ff60*/  @P2 MUFU.LG2 R5, R10 ;  /* 0x0000000a00052308 */ /* 0x000e700000000c00 */
[----:B------:R-:W2:Y:S01]  /*ff70*/  @P2 MUFU.RCP R2, R10 ;  /* 0x0000000a00022308 */ /* 0x000ea20000001000 */
[----:B0-----:R-:W-:-:S04]  /*ff80*/  @P3 FMUL.FTZ R0, R7, 0.69314718246459960938 ;  /* 0x3f31721807003820 */ /* 0x001fc80000410000 */
[----:B------:R-:W-:-:S03]  /*ff90*/  @P3 FFMA.FTZ R35, R11, R9, R0 ;  /* 0x000000090b233223 */ /* 0x000fc60000010000 */
[----:B------:R-:W0:Y:S01]  /*ffa0*/  @P3 MUFU.RCP R6, R15 ;  /* 0x0000000f00063308 */ /* 0x000e220000001000 */
[----:B-1----:R-:W-:-:S04]  /*ffb0*/  @P2 FMUL.FTZ R5, R5, 0.69314718246459960938 ;  /* 0x3f31721805052820 */ /* 0x002fc80000410000 */
[----:B------:R-:W-:Y:S01]  /*ffc0*/  @P2 FFMA.FTZ R36, R4, R3, R5 ;  /* 0x0000000304242223 */ /* 0x000fe20000010005 */
        /* <DEDUP_REMOVED lines=38> */
.L_x_14952:
[----:B------:R-:W2:Y:S01]  /*10230*/  LDL R45, [R1+0x48] ;  /* 0x00004800012d7983 */ /* 0x000ea20000100800 */
[----:B------:R-:W-:Y:S05]  /*10240*/  WARPSYNC.ALL ;  /* 0x0000000000007948 */ /* 0x000fea0003800000 */
[----:B------:R-:W0:Y:S01]  /*10250*/  S2R R0, SR_TID.X ;  /* 0x0000000000007919 */ /* 0x000e220000002100 */
[----:B------:R-:W1:Y:S01]  /*10260*/  S2UR UR5, SR_CgaCtaId ;  /* 0x00000000000579c3 */ /* 0x000e620000008800 */
[----:B------:R-:W-:Y:S01]  /*10270*/  UMOV UR4, 0x400 ;  /* 0x0000040000047882 */ /* 0x000fe20000000000 */
[----:B------:R-:W-:Y:S01]  /*10280*/  BSSY B0, `(.L_x_15017) ;  /* 0x000018d000007945 */ /* 0x000fe20003800000 */
[----:B-1----:R-:W-:-:S06]  /*10290*/  ULEA UR4, UR5, UR4, 0x18 ;  /* 0x0000000405047291 */ /* 0x002fcc000f8ec03f */
[----:B------:R-:W-:Y:S01]  /*102a0*/  IMAD.U32 R2, RZ, RZ, UR4 ;  /* 0x00000004ff027e24 */ /* 0x000fe2000f8e00ff */
[----:B------:R-:W-:Y:S01]  /*102b0*/  BAR.SYNC.DEFER_BLOCKING 0x5, 0x200 ;  /* 0x0148000000007b1d */ /* 0x000fe20000010000 */
[----:B0-----:R-:W-:-:S05]  /*102c0*/  VIADD R46, R0, 0xffffff80 ;  /* 0xffffff80002e7836 */ /* 0x001fca0000000000 */
[--C-:B------:R-:W-:Y:S02]  /*102d0*/  SHF.R.S32.HI R44, RZ, 0x1f, R46.reuse ;  /* 0x0000001fff2c7819 */ /* 0x100fe4000001142e */
[----:B------:R-:W-:Y:S02]  /*102e0*/  SHF.R.S32.HI R0, RZ, 0x1f, R46 ;  /* 0x0000001fff007819 */ /* 0x000fe4000001142e */
[-C--:B------:R-:W-:Y:S02]  /*102f0*/  LEA.HI R44, R44, R46.reuse, RZ, 0x3 ;  /* 0x0000002e2c2c7211 */ /* 0x080fe400078f18ff */
[----:B------:R-:W-:Y:S02]  /*10300*/  LEA.HI R0, R0, R46, RZ, 0x3 ;  /* 0x0000002e00007211 */ /* 0x000fe400078f18ff */
[----:B------:R-:W-:Y:S02]  /*10310*/  LOP3.LUT R44, R44, 0xfffffff8, RZ, 0xc0, !PT ;  /* 0xfffffff82c2c7812 */ /* 0x000fe400078ec0ff */
[----:B------:R-:W-:-:S03]  /*10320*/  SHF.R.S32.HI R34, RZ, 0x3, R0 ;  /* 0x00000003ff227819 */ /* 0x000fc60000011400 */
[----:B------:R-:W-:-:S04]  /*10330*/  IMAD.IADD R44, R46, 0x1, -R44 ;  /* 0x000000012e2c7824 */ /* 0x000fc800078e0a2c */
[----:B------:R-:W-:Y:S01]  /*10340*/  IMAD.SHL.U32 R33, R44, 0x8, RZ ;  /* 0x000000082c217824 */ /* 0x000fe200078e00ff */
[----:B------:R0:W1:Y:S04]  /*10350*/  LDS.128 R28, [R2+0x168d0] ;  /* 0x0168d000021c7984 */ /* 0x0000680000000c00 */
[----:B------:R-:W-:Y:S01]  /*10360*/  SHF.R.S32.HI R32, RZ, 0x1f, R33 ;  /* 0x0000001fff207819 */ /* 0x000fe20000011421 */
[----:B------:R-:W-:Y:S06]  /*10370*/  BAR.ARV 0x4, 0x200 ;  /* 0x0108000000007b1d */ /* 0x000fec0000002000 */
[----:B--2---:R-:W-:Y:S01]  /*10380*/  SHF.R.S32.HI R3, RZ, 0x1f, R45 ;  /* 0x0000001fff037819 */ /* 0x004fe2000001142d */
        /* <DEDUP_REMOVED lines=9> */
[----:B------:R-:W3:Y:S04]  /*10420*/  LDL R43, [R1+0x44] ;  /* 0x00004400012b7983 */ /* 0x000ee80000100800 */
[----:B------:R-:W3:Y:S01]  /*10430*/  LDL R46, [R1+0x24] ;  /* 0x00002400012e7983 */ /* 0x000ee20000100800 */
[----:B------:R-:W-:-:S02]  /*10440*/  MOV R20, R2 ;  /* 0x0000000200147202 */ /* 0x000fc40000000f00 */
[----:B0-----:R-:W-:Y:S02]  /*10450*/  MOV R21, R5 ;  /* 0x0000000500157202 */ /* 0x001fe40000000f00 */
[----:B------:R-:W-:Y:S02]  /*10460*/  F2FP.BF16.F32.PACK_AB R14, R14, R25 ;  /* 0x000000190e0e723e */ /* 0x000fe400000010ff */
[----:B------:R-:W-:Y:S01]  /*10470*/  F2FP.BF16.F32.PACK_AB R15, R15, R94 ;  /* 0x0000005e0f0f723e */ /* 0x000fe200000010ff */
[----:B------:R-:W-:Y:S01]  /*10480*/  IMAD.MOV.U32 R38, RZ, RZ, RZ ;  /* 0x000000ffff267224 */ /* 0x000fe200078e00ff */
[----:B------:R-:W-:Y:S01]  /*10490*/  BAR.SYNC.DEFER_BLOCKING 0x1, 0x180 ;  /* 0x0046000000007b1d */ /* 0x000fe20000010000 */
[----:B--2---:R-:W-:-:S03]  /*104a0*/  IMAD.WIDE R10, R4, 0x2, R20 ;  /* 0x00000002040a7825 */ /* 0x004fc600078e0214 */
[C---:B------:R-:W-:Y:S02]  /*104b0*/  IADD3 R39, P1, R10.reuse, 0x40, RZ ;  /* 0x000000400a277810 */ /* 0x040fe40007f3e0ff */
[C---:B------:R-:W-:Y:S02]  /*104c0*/  LOP3.LUT R9, R10.reuse, 0x380, RZ, 0xc0, !PT ;  /* 0x000003800a097812 */ /* 0x040fe400078ec0ff */
[C---:B------:R-:W-:Y:S02]  /*104d0*/  IADD3 R41, P0, R10.reuse, 0x60, RZ ;  /* 0x000000600a297810 */ /* 0x040fe40007f1e0ff */
[----:B------:R-:W-:Y:S02]  /*104e0*/  IADD3 R37, P2, R10, 0x20, RZ ;  /* 0x000000200a257810 */ /* 0x000fe40007f5e0ff */
[----:B------:R-:W-:Y:S02]  /*104f0*/  LOP3.LUT R4, R39, 0x380, RZ, 0xc0, !PT ;  /* 0x0000038027047812 */ /* 0x000fe400078ec0ff */
[----:B------:R-:W-:-:S02]  /*10500*/  SHF.R.U64 R9, R9, 0x3, RZ ;  /* 0x0000000309097819 */ /* 0x000fc400000012ff */
[----:B-----5:R-:W-:Y:S02]  /*10510*/  LOP3.LUT R24, R41, 0x380, RZ, 0xc0, !PT ;  /* 0x0000038029187812 */ /* 0x020fe400078ec0ff */
[----:B------:R-:W-:Y:S02]  /*10520*/  LOP3.LUT R0, R37, 0x380, RZ, 0xc0, !PT ;  /* 0x0000038025007812 */ /* 0x000fe400078ec0ff */
[----:B------:R-:W-:Y:S02]  /*10530*/  SHF.R.U64 R4, R4, 0x3, RZ ;  /* 0x0000000304047819 */ /* 0x000fe400000012ff */
[----:B------:R-:W-:Y:S02]  /*10540*/  LOP3.LUT R10, R9, R10, RZ, 0x3c, !PT ;  /* 0x0000000a090a7212 */ /* 0x000fe400078e3cff */
[----:B------:R-:W-:Y:S02]  /*10550*/  SHF.R.U64 R24, R24, 0x3, RZ ;  /* 0x0000000318187819 */ /* 0x000fe400000012ff */
[----:B------:R-:W-:Y:S01]  /*10560*/  SHF.R.U64 R0, R0, 0x3, RZ ;  /* 0x0000000300007819 */ /* 0x000fe200000012ff */
[--C-:B------:R-:W-:Y:S01]  /*10570*/  IMAD.X R5, RZ, RZ, R11.reuse, P0 ;  /* 0x000000ffff057224 */ /* 0x100fe200000e060b */
[----:B------:R-:W-:Y:S01]  /*10580*/  LOP3.LUT R6, R4, R39, RZ, 0x3c, !PT ;  /* 0x0000002704067212 */ /* 0x000fe200078e3cff */
[--C-:B------:R-:W-:Y:S01]  /*10590*/  IMAD.X R7, RZ, RZ, R11.reuse, P1 ;  /* 0x000000ffff077224 */ /* 0x100fe200008e060b */
[----:B------:R-:W-:Y:S01]  /*105a0*/  LOP3.LUT R4, R24, R41, RZ, 0x3c, !PT ;  /* 0x0000002918047212 */ /* 0x000fe200078e3cff */
[----:B------:R-:W-:Y:S01]  /*105b0*/  IMAD.X R9, RZ, RZ, R11, P2 ;  /* 0x000000ffff097224 */ /* 0x000fe200010e060b */
[----:B------:R-:W-:-:S02]  /*105c0*/  MOV R10, R10 ;  /* 0x0000000a000a7202 */ /* 0x000fc40000000f00 */
[----:B------:R-:W-:Y:S02]  /*105d0*/  LOP3.LUT R8, R0, R37, RZ, 0x3c, !PT ;  /* 0x0000002500087212 */ /* 0x000fe400078e3cff */
[----:B------:R-:W-:Y:S01]  /*105e0*/  MOV R27, R6 ;  /* 0x00000006001b7202 */ /* 0x000fe20000000f00 */
[----:B------:R0:W-:Y:S01]  /*105f0*/  STSM.16.M88.4 [R10], R12 ;  /* 0x0000000c0a007844 */ /* 0x0001e20000000200 */
[----:B------:R-:W-:Y:S01]  /*10600*/  MOV R26, R4 ;  /* 0x00000004001a7202 */ /* 0x000fe20000000f00 */
[----:B------:R-:W1:Y:S01]  /*10610*/  LDC R0, c[0x0][0xbe8] ;  /* 0x0002fa00ff007b82 */ /* 0x000e620000000800 */
[----:B------:R-:W-:Y:S02]  /*10620*/  ISETP.NE.U32.AND P0, PT, RZ, UR4, PT ;  /* 0x00000004ff007c0c */ /* 0x000fe4000bf05070 */
[----:B------:R-:W-:Y:S02]  /*10630*/  IADD3 R24, P1, R42, UR4, RZ ;  /* 0x000000042a187c10 */ /* 0x000fe4000ff3e0ff */
[----:B------:R-:W-:-:S02]  /*10640*/  MOV R28, R8 ;  /* 0x00000008001c7202 */ /* 0x000fc40000000f00 */
[----:B------:R-:W-:Y:S02]  /*10650*/  F2FP.BF16.F32.PACK_AB R4, R97, R96 ;  /* 0x000000606104723e */ /* 0x000fe400000010ff */
[----:B------:R-:W-:Y:S02]  /*10660*/  F2FP.BF16.F32.PACK_AB R5, R99, R98 ;  /* 0x000000626305723e */ /* 0x000fe400000010ff */
[----:B------:R-:W-:Y:S02]  /*10670*/  F2FP.BF16.F32.PACK_AB R6, R101, R100 ;  /* 0x000000646506723e */ /* 0x000fe400000010ff */
[----:B------:R-:W-:Y:S02]  /*10680*/  F2FP.BF16.F32.PACK_AB R7, R103, R102 ;  /* 0x000000666707723e */ /* 0x000fe400000010ff */
[----:B------:R-:W-:Y:S02]  /*10690*/  F2FP.BF16.F32.PACK_AB R8, R105, R104 ;  /* 0x000000686908723e */ /* 0x000fe400000010ff */
[----:B------:R-:W-:-:S02]  /*106a0*/  F2FP.BF16.F32.PACK_AB R9, R107, R106 ;  /* 0x0000006a6b09723e */ /* 0x000fc400000010ff */
[----:B0-----:R-:W-:Y:S02]  /*106b0*/  F2FP.BF16.F32.PACK_AB R10, R109, R108 ;  /* 0x0000006c6d0a723e */ /* 0x001fe400000010ff */
[----:B------:R-:W-:Y:S02]  /*106c0*/  F2FP.BF16.F32.PACK_AB R11, R111, R110 ;  /* 0x0000006e6f0b723e */ /* 0x000fe400000010ff */
[----:B------:R-:W-:Y:S02]  /*106d0*/  F2FP.BF16.F32.PACK_AB R12, R113, R112 ;  /* 0x00000070710c723e */ /* 0x000fe400000010ff */
[----:B------:R-:W-:Y:S02]  /*106e0*/  F2FP.BF16.F32.PACK_AB R13, R115, R114 ;  /* 0x00000072730d723e */ /* 0x000fe400000010ff */
[----:B------:R-:W-:Y:S02]  /*106f0*/  F2FP.BF16.F32.PACK_AB R14, R117, R116 ;  /* 0x00000074750e723e */ /* 0x000fe400000010ff */
[----:B------:R-:W-:-:S02]  /*10700*/  F2FP.BF16.F32.PACK_AB R15, R119, R118 ;  /* 0x00000076770f723e */ /* 0x000fc400000010ff */
[----:B------:R-:W-:Y:S02]  /*10710*/  ISETP.NE.AND.EX P0, PT, RZ, UR5, PT, P0 ;  /* 0x00000005ff007c0c */ /* 0x000fe4000bf05300 */
[----:B------:R-:W-:Y:S01]  /*10720*/  IADD3.X R25, R40, UR5, RZ, P1, !PT ;  /* 0x0000000528197c10 */ /* 0x000fe20008ffe4ff */
[----:B------:R-:W-:Y:S01]  /*10730*/  ULDC.64 UR4, c[0x0][0xc08] ;  /* 0x0003020000047ab9 */ /* 0x000fe20000000a00 */
[----:B------:R0:W-:Y:S01]  /*10740*/  STSM.16.M88.4 [R28], R4 ;  /* 0x000000041c007844 */ /* 0x0001e20000000200 */
[----:B------:R-:W-:-:S03]  /*10750*/  ISETP.NE.U32.AND P1, PT, RZ, UR4, PT ;  /* 0x00000004ff007c0c */ /* 0x000fc6000bf25070 */
[----:B------:R2:W-:Y:S01]  /*10760*/  STSM.16.M88.4 [R27], R8 ;  /* 0x000000081b007844 */ /* 0x0005e20000000200 */
[----:B------:R-:W-:-:S03]  /*10770*/  ISETP.NE.AND.EX P1, PT, RZ, UR5, PT, P1 ;  /* 0x00000005ff007c0c */ /* 0x000fc6000bf25310 */
[----:B------:R3:W-:Y:S01]  /*10780*/  STSM.16.M88.4 [R26], R12 ;  /* 0x0000000c1a007844 */ /* 0x0007e20000000200 */
[----:B------:R-:W-:Y:S09]  /*10790*/  BAR.SYNC.DEFER_BLOCKING 0x1, 0x180 ;  /* 0x0046000000007b1d */ /* 0x000ff20000010000 */
[----:B0-----:R-:W-:Y:S01]  /*107a0*/  @P1 IADD3 R4, P3, R42, UR4, RZ ;  /* 0x000000042a041c10 */ /* 0x001fe2000ff7e0ff */
[----:B------:R-:W-:-:S02]  /*107b0*/  ULDC UR4, c[0x0][0xa88] ;  /* 0x0002a20000047ab9 */ /* 0x000fc40000000800 */
[----:B--2---:R-:W-:Y:S01]  /*107c0*/  IMAD.U32 R9, RZ, RZ, UR4 ;  /* 0x00000004ff097e24 */ /* 0x004fe2000f8e00ff */
[----:B------:R-:W-:Y:S01]  /*107d0*/  @P1 IADD3.X R5, R40, UR5, RZ, P3, !PT ;  /* 0x0000000528051c10 */ /* 0x000fe20009ffe4ff */
[----:B------:R0:W5:Y:S04]  /*107e0*/  @P0 LDG.E R38, desc[UR40][R24.64] ;  /* 0x0000002818260981 */ /* 0x000168000c1e1900 */
[----:B------:R0:W5:Y:S01]  /*107f0*/  @P1 LDG.E R9, desc[UR40][R4.64] ;  /* 0x0000002804091981 */ /* 0x000162000c1e1900 */
[----:B-1----:R-:W-:-:S13]  /*10800*/  ISETP.NE.AND P2, PT, R0, 0x1, PT ;  /* 0x000000010000780c */ /* 0x002fda0003f45270 */
[----:B------:R-:W1:Y:S08]  /*10810*/  @P2 LDC R6, c[0x0][0xbec] ;  /* 0x0002fb00ff062b82 */ /* 0x000e700000000800 */
[----:B------:R-:W2:Y:S01]  /*10820*/  @P2 LDC R37, c[0x0][0xbf0] ;  /* 0x0002fc00ff252b82 */ /* 0x000ea20000000800 */
[----:B---3--:R-:W-:Y:S01]  /*10830*/  IMAD.IADD R15, R43, 0x1, R46 ;  /* 0x000000012b0f7824 */ /* 0x008fe200078e022e */
[----:B0-----:R-:W-:Y:S06]  /*10840*/  @P1 BRA `(.L_x_15019) ;  /* 0x0000000000101947 */ /* 0x001fec0003800000 */
[----:B------:R-:W-:Y:S05]  /*10850*/  @!P0 BRA `(.L_x_15019) ;  /* 0x00000000000c8947 */ /* 0x000fea0003800000 */
[----:B------:R-:W3:Y:S04]  /*10860*/  LDG.E R4, desc[UR40][R24.64] ;  /* 0x0000002818047981 */ /* 0x000ee8000c1e1900 */
[----:B-----5:R-:W3:Y:S02]  /*10870*/  LDG.E R9, desc[UR40][R24.64+0x4] ;  /* 0x0000042818097981 */ /* 0x020ee4000c1e1900 */
[----:B---3--:R-:W-:-:S07]  /*10880*/  IMAD.IADD R9, R9, 0x1, -R4 ;  /* 0x0000000109097824 */ /* 0x008fce00078e0a04 */
.L_x_15019:
[----:B------:R-:W3:Y:S01]  /*10890*/  LDL R12, [R1+0x58] ;  /* 0x00005800010c7983 */ /* 0x000ee20000100800 */
[----:B-1----:R-:W-:Y:S01]  /*108a0*/  @P2 IMAD.HI.U32 R4, R15, R6, RZ ;  /* 0x000000060f042227 */ /* 0x002fe200078e00ff */
[----:B------:R-:W-:Y:S01]  /*108b0*/  ULDC.64 UR4, c[0x0][0xb90] ;  /* 0x0002e40000047ab9 */ /* 0x000fe20000000a00 */
[----:B-----5:R-:W-:Y:S01]  /*108c0*/  SHF.R.S32.HI R39, RZ, 0x1f, R38 ;  /* 0x0000001fff277819 */ /* 0x020fe20000011426 */
[----:B------:R-:W4:Y:S01]  /*108d0*/  LDL.LU R42, [R1+0x4c] ;  /* 0x00004c00012a7983 */ /* 0x000f220000300800 */
[----:B------:R-:W-:Y:S01]  /*108e0*/  IMAD.MOV.U32 R7, RZ, RZ, R15 ;  /* 0x000000ffff077224 */ /* 0x000fe200078e000f */
[----:B--2---:R-:W-:Y:S01]  /*108f0*/  @P2 SHF.R.U32.HI R7, RZ, R37, R4 ;  /* 0x00000025ff072219 */ /* 0x004fe20000011604 */
[----:B------:R-:W-:Y:S01]  /*10900*/  IMAD R41, R9, R0, RZ ;  /* 0x0000000009297224 */ /* 0x000fe200078e02ff */
[----:B------:R-:W0:Y:S01]  /*10910*/  S2R R14, SR_TID.X ;  /* 0x00000000000e7919 */ /* 0x000e220000002100 */
[----:B------:R-:W-:Y:S01]  /*10920*/  SEL R40, R3, RZ, !P0 ;  /* 0x000000ff03287207 */ /* 0x000fe20004000000 */
[----:B------:R-:W1:Y:S01]  /*10930*/  @P2 LDC R43, c[0x0][0xbec] ;  /* 0x0002fb00ff2b2b82 */ /* 0x000e620000000800 */
[----:B------:R-:W-:Y:S01]  /*10940*/  SEL R37, R45, RZ, !P0 ;  /* 0x000000ff2d257207 */ /* 0x000fe20004000000 */
[----:B------:R-:W-:-:S04]  /*10950*/  IMAD.MOV R13, RZ, RZ, -R7 ;  /* 0x000000ffff0d7224 */ /* 0x000fc800078e0a07 */
[----:B------:R-:W-:Y:S02]  /*10960*/  IMAD R3, R0, R13, R15 ;  /* 0x0000000d00037224 */ /* 0x000fe400078e020f */
[----:B0-----:R-:W-:-:S05]  /*10970*/  VIADD R24, R14, 0xffffff80 ;  /* 0xffffff800e187836 */ /* 0x001fca0000000000 */
[----:B------:R-:W-:-:S04]  /*10980*/  SHF.R.S32.HI R14, RZ, 0x1f, R24 ;  /* 0x0000001fff0e7819 */ /* 0x000fc80000011418 */
[----:B------:R-:W-:-:S04]  /*10990*/  LEA.HI R14, R14, R24, RZ, 0x7 ;  /* 0x000000180e0e7211 */ /* 0x000fc800078f38ff */
[----:B------:R-:W-:-:S05]  /*109a0*/  LOP3.LUT R14, R14, 0xffffff80, RZ, 0xc0, !PT ;  /* 0xffffff800e0e7812 */ /* 0x000fca00078ec0ff */
[----:B------:R-:W-:Y:S02]  /*109b0*/  IMAD.IADD R14, R24, 0x1, -R14 ;  /* 0x00000001180e7824 */ /* 0x000fe400078e0a0e */
[----:B---3--:R-:W-:Y:S01]  /*109c0*/  IMAD.IADD R12, R12, 0x1, R46 ;  /* 0x000000010c0c7824 */ /* 0x008fe200078e022e */
[----:B----4-:R-:W-:Y:S01]  /*109d0*/  SHF.R.S32.HI R28, RZ, 0x1f, R42 ;  /* 0x0000001fff1c7819 */ /* 0x010fe2000001142a */
[----:B------:R-:W-:-:S04]  /*109e0*/  IMAD.WIDE.U32 R4, R42, UR4, R38 ;  /* 0x000000042a047c25 */ /* 0x000fc8000f8e0026 */
[----:B------:R-:W-:-:S04]  /*109f0*/  IMAD R6, R28, UR4, RZ ;  /* 0x000000041c067c24 */ /* 0x000fc8000f8e02ff */
[----:B------:R-:W-:Y:S01]  /*10a00*/  IMAD R11, R42, UR5, R6 ;  /* 0x000000052a0b7c24 */ /* 0x000fe2000f8e0206 */
[----:B------:R-:W-:Y:S01]  /*10a10*/  ULDC.64 UR4, c[0x0][0xb98] ;  /* 0x0002e60000047ab9 */ /* 0x000fe20000000a00 */
[----:B------:R-:W-:Y:S01]  /*10a20*/  SHF.R.S32.HI R6, RZ, 0x1f, R3 ;  /* 0x0000001fff067819 */ /* 0x000fe20000011403 */
[----:B------:R-:W-:Y:S02]  /*10a30*/  IMAD R8, R40, UR4, RZ ;  /* 0x0000000428087c24 */ /* 0x000fe4000f8e02ff */
[----:B------:R-:W-:Y:S01]  /*10a40*/  IMAD.IADD R5, R5, 0x1, R11 ;  /* 0x0000000105057824 */ /* 0x000fe200078e020b */
[----:B------:R-:W-:Y:S01]  /*10a50*/  SHF.R.S32.HI R11, RZ, 0x1f, R7 ;  /* 0x0000001fff0b7819 */ /* 0x000fe20000011407 */
[C---:B------:R-:W-:Y:S02]  /*10a60*/  IMAD R8, R37.reuse, UR5, R8 ;  /* 0x0000000525087c24 */ /* 0x040fe4000f8e0208 */
[----:B------:R-:W-:Y:S01]  /*10a70*/  IMAD.WIDE.U32 R4, R37, UR4, R4 ;  /* 0x0000000425047c25 */ /* 0x000fe2000f8e0004 */
[----:B------:R-:W-:-:S03]  /*10a80*/  ULDC.64 UR4, c[0x0][0xb88] ;  /* 0x0002e20000047ab9 */ /* 0x000fc60000000a00 */
[----:B------:R-:W-:Y:S01]  /*10a90*/  IMAD R6, R6, UR4, RZ ;  /* 0x0000000406067c24 */ /* 0x000fe2000f8e02ff */
[----:B------:R-:W-:-:S03]  /*10aa0*/  IADD3 R4, P0, R7, R4, RZ ;  /* 0x0000000407047210 */ /* 0x000fc60007f1e0ff */
[----:B------:R-:W-:Y:S01]  /*10ab0*/  IMAD R7, R3, UR5, R6 ;  /* 0x0000000503077c24 */ /* 0x000fe2000f8e0206 */
[----:B------:R-:W-:-:S03]  /*10ac0*/  IADD3.X R5, R11, R5, R8, P0, !PT ;  /* 0x000000050b057210 */ /* 0x000fc600007fe408 */
        /* <DEDUP_REMOVED lines=11> */
[C---:B------:R-:W-:Y:S02]  /*10b80*/  ISETP.GE.OR P1, PT, R12.reuse, R41, P0 ;  /* 0x000000290c00720c */ /* 0x040fe40000726670 */
[----:B------:R-:W-:Y:S01]  /*10b90*/  VIADD R3, R12, 0x8 ;  /* 0x000000080c037836 */ /* 0x000fe20000000000 */
[----:B------:R2:W-:Y:S01]  /*10ba0*/  SHFL.IDX PT, R6, R8, 0x1, 0x1c1f ;  /* 0x003c1f0008067f89 */ /* 0x0005e200000e0000 */
[----:B------:R-:W-:-:S02]  /*10bb0*/  IADD3 R13, P3, R20, 0x1800, RZ ;  /* 0x00001800140d7810 */ /* 0x000fc40007f7e0ff */
[C---:B------:R-:W-:Y:S01]  /*10bc0*/  IADD3 R25, P4, R20.reuse, 0x3000, RZ ;  /* 0x0000300014197810 */ /* 0x040fe20007f9e0ff */
[----:B------:R-:W3:Y:S01]  /*10bd0*/  SHFL.IDX PT, R7, R10, 0x1, 0x1c1f ;  /* 0x003c1f000a077f89 */ /* 0x000ee200000e0000 */
[----:B------:R-:W-:Y:S02]  /*10be0*/  LOP3.LUT R9, R20, 0x380, RZ, 0xc0, !PT ;  /* 0x0000038014097812 */ /* 0x000fe400078ec0ff */
[----:B------:R-:W-:Y:S02]  /*10bf0*/  LOP3.LUT R12, R13, 0x380, RZ, 0xc0, !PT ;  /* 0x000003800d0c7812 */ /* 0x000fe400078ec0ff */
[----:B------:R-:W-:Y:S02]  /*10c00*/  ISETP.GE.OR P0, PT, R3, R41, P0 ;  /* 0x000000290300720c */ /* 0x000fe40000706670 */
[----:B------:R-:W-:Y:S02]  /*10c10*/  LOP3.LUT R24, R25, 0x380, RZ, 0xc0, !PT ;  /* 0x0000038019187812 */ /* 0x000fe400078ec0ff */
[----:B------:R-:W-:-:S02]  /*10c20*/  SHF.R.U64 R9, R9, 0x3, RZ ;  /* 0x0000000309097819 */ /* 0x000fc400000012ff */
[----:B------:R-:W-:Y:S02]  /*10c30*/  SHF.R.U64 R12, R12, 0x3, RZ ;  /* 0x000000030c0c7819 */ /* 0x000fe400000012ff */
[----:B------:R-:W-:Y:S02]  /*10c40*/  SHF.R.U64 R24, R24, 0x3, RZ ;  /* 0x0000000318187819 */ /* 0x000fe400000012ff */
[----:B--2---:R-:W-:Y:S01]  /*10c50*/  LOP3.LUT R8, R9, R20, RZ, 0x3c, !PT ;  /* 0x0000001409087212 */ /* 0x004fe200078e3cff */
[--C-:B------:R-:W-:Y:S01]  /*10c60*/  IMAD.MOV.U32 R9, RZ, RZ, R21.reuse ;  /* 0x000000ffff097224 */ /* 0x100fe200078e0015 */
[----:B------:R-:W-:Y:S01]  /*10c70*/  LOP3.LUT R12, R12, R13, RZ, 0x3c, !PT ;  /* 0x0000000d0c0c7212 */ /* 0x000fe200078e3cff */
[--C-:B------:R-:W-:Y:S01]  /*10c80*/  IMAD.X R13, RZ, RZ, R21.reuse, P3 ;  /* 0x000000ffff0d7224 */ /* 0x100fe200018e0615 */
[----:B------:R-:W-:Y:S01]  /*10c90*/  LOP3.LUT R24, R24, R25, RZ, 0x3c, !PT ;  /* 0x0000001918187212 */ /* 0x000fe200078e3cff */
[----:B------:R-:W-:Y:S01]  /*10ca0*/  IMAD.X R25, RZ, RZ, R21, P4 ;  /* 0x000000ffff197224 */ /* 0x000fe200020e0615 */
[----:B0-----:R0:W-:Y:S04]  /*10cb0*/  @!P1 ST.E desc[UR40][R4.64], R36 ;  /* 0x0000002404009985 */ /* 0x0011e8000c101928 */
[----:B---3--:R2:W-:Y:S04]  /*10cc0*/  @!P0 ST.E desc[UR40][R6.64], R35 ;  /* 0x0000002306008985 */ /* 0x0085e8000c101928 */
[----:B------:R-:W3:Y:S04]  /*10cd0*/  LD.E.128 R8, desc[UR40][R8.64] ;  /* 0x0000002808087980 */ /* 0x000ee8000c101d00 */
[----:B------:R-:W4:Y:S04]  /*10ce0*/  LD.E.128 R12, desc[UR40][R12.64] ;  /* 0x000000280c0c7980 */ /* 0x000f28000c101d00 */
[----:B------:R-:W4:Y:S01]  /*10cf0*/  LD.E.128 R24, desc[UR40][R24.64] ;  /* 0x0000002818187980 */ /* 0x000f22000c101d00 */
[----:B------:R-:W-:-:S04]  /*10d00*/  IADD3 R20, P0, R20, 0x4800, RZ ;  /* 0x0000480014147810 */ /* 0x000fc80007f1e0ff */
[----:B------:R-:W-:Y:S01]  /*10d10*/  LOP3.LUT R3, R20, 0x380, RZ, 0xc0, !PT ;  /* 0x0000038014037812 */ /* 0x000fe200078ec0ff */
[----:B0-----:R-:W-:-:S03]  /*10d20*/  IMAD.X R5, RZ, RZ, R21, P0 ;  /* 0x000000ffff057224 */ /* 0x001fc600000e0615 */
[----:B------:R-:W-:-:S04]  /*10d30*/  SHF.R.U64 R3, R3, 0x3, RZ ;  /* 0x0000000303037819 */ /* 0x000fc800000012ff */
[----:B------:R-:W-:Y:S01]  /*10d40*/  LOP3.LUT R4, R3, R20, RZ, 0x3c, !PT ;  /* 0x0000001403047212 */ /* 0x000fe200078e3cff */
[----:B------:R-:W-:Y:S02]  /*10d50*/  IMAD R3, R39, UR4, RZ ;  /* 0x0000000427037c24 */ /* 0x000fe4000f8e02ff */
[----:B------:R-:W0:Y:S01]  /*10d60*/  @P2 LDC R39, c[0x0][0xbf0] ;  /* 0x0002fc00ff272b82 */ /* 0x000e220000000800 */
[C---:B------:R-:W-:Y:S02]  /*10d70*/  IMAD.WIDE.U32 R20, R38.reuse, UR4, RZ ;  /* 0x0000000426147c25 */ /* 0x040fe4000f8e00ff */
[----:B--2---:R-:W5:Y:S02]  /*10d80*/  LD.E.128 R4, desc[UR40][R4.64] ;  /* 0x0000002804047980 */ /* 0x004f64000c101d00 */
[----:B------:R-:W-:Y:S01]  /*10d90*/  IMAD R35, R38, UR5, R3 ;  /* 0x0000000526237c24 */ /* 0x000fe2000f8e0203 */
[----:B------:R-:W-:Y:S01]  /*10da0*/  ULDC.64 UR4, c[0x0][0xae8] ;  /* 0x0002ba0000047ab9 */ /* 0x000fe20000000a00 */
[----:B------:R-:W-:Y:S01]  /*10db0*/  IMAD R3, R44, 0x30, R34 ;  /* 0x000000302c037824 */ /* 0x000fe200078e0222 */
        /* <DEDUP_REMOVED lines=8> */
[----:B------:R-:W-:Y:S02]  /*10e40*/  IMAD.IADD R36, R46, 0x1, R3 ;  /* 0x000000012e247824 */ /* 0x000fe400078e0203 */
[C---:B------:R-:W-:Y:S02]  /*10e50*/  IMAD R3, R42.reuse, UR5, R28 ;  /* 0x000000052a037c24 */ /* 0x040fe4000f8e021c */
[----:B------:R-:W-:Y:S01]  /*10e60*/  IMAD.WIDE.U32 R20, R42, UR4, R20 ;  /* 0x000000042a147c25 */ /* 0x000fe2000f8e0014 */
[----:B------:R-:W-:-:S03]  /*10e70*/  ULDC.64 UR4, c[0x0][0xaf0] ;  /* 0x0002bc0000047ab9 */ /* 0x000fc60000000a00 */
[----:B-1----:R-:W-:-:S04]  /*10e80*/  @P2 IMAD.HI.U32 R28, R36, R43, RZ ;  /* 0x0000002b241c2227 */ /* 0x002fc800078e00ff */
[----:B------:R-:W-:Y:S02]  /*10e90*/  IMAD.IADD R21, R21, 0x1, R3 ;  /* 0x0000000115157824 */ /* 0x000fe400078e0203 */
        /* <DEDUP_REMOVED lines=24> */
[----:B------:R-:W-:-:S03]  /*11020*/  ULDC UR4, c[0x0][0xac8] ;  /* 0x0002b20000047ab9 */ /* 0x000fc60000000800 */
[----:B--2---:R-:W0:Y:S01]  /*11030*/  SHFL.IDX PT, R36, R28, 0x1, 0x181f ;  /* 0x00381f001c247f89 */ /* 0x004e2200000e0000 */
[----:B------:R-:W-:Y:S01]  /*11040*/  LEA.HI.X R38, R20, UR5, R3, 0x1, P0 ;  /* 0x0000000514267c11 */ /* 0x000fe200080f0c03 */
[C---:B------:R-:W-:Y:S01]  /*11050*/  VIADD R3, R40.reuse, 0x60 ;  /* 0x0000006028037836 */ /* 0x040fe20000000000 */
[----:B------:R-:W-:Y:S01]  /*11060*/  ISETP.GE.AND P0, PT, R33, UR4, PT ;  /* 0x0000000421007c0c */ /* 0x000fe2000bf06270 */
[----:B------:R-:W1:Y:S03]  /*11070*/  SHFL.IDX PT, R20, R28, RZ, 0x181f ;  /* 0x00181fff1c147589 */ /* 0x000e6600000e0000 */
[-C--:B------:R-:W-:Y:S01]  /*11080*/  ISETP.GE.OR P3, PT, R40, R41.reuse, P0 ;  /* 0x000000292800720c */ /* 0x080fe20000766670 */
[----:B------:R-:W2:Y:S01]  /*11090*/  SHFL.IDX PT, R21, R38, RZ, 0x181f ;  /* 0x00181fff26157589 */ /* 0x000ea200000e0000 */
[-C--:B------:R-:W-:Y:S01]  /*110a0*/  ISETP.GE.OR P2, PT, R0, R41.reuse, P0 ;  /* 0x000000290000720c */ /* 0x080fe20000746670 */
[----:B------:R-:W-:Y:S01]  /*110b0*/  VIADD R0, R2, 0x16820 ;  /* 0x0001682002007836 */ /* 0x000fe20000000000 */
[----:B------:R-:W-:Y:S01]  /*110c0*/  ISETP.GE.OR P1, PT, R3, R41, P0 ;  /* 0x000000290300720c */ /* 0x000fe20000726670 */
[----:B------:R-:W2:Y:S03]  /*110d0*/  SHFL.IDX PT, R42, R28, 0x2, 0x181f ;  /* 0x00581f001c2a7f89 */ /* 0x000ea600000e0000 */
[----:B------:R-:W-:Y:S01]  /*110e0*/  PRMT R0, RZ, 0x654, R0 ;  /* 0x00000654ff007816 */ /* 0x000fe20000000000 */
[----:B------:R-:W2:Y:S03]  /*110f0*/  SHFL.IDX PT, R35, R38, 0x1, 0x181f ;  /* 0x00381f0026237f89 */ /* 0x000ea600000e0000 */
[----:B------:R1:W-:Y:S01]  /*11100*/  SYNCS.ARRIVE.TRANS64.RED.A1T0 RZ, [R0+URZ], RZ ;  /* 0x000000ff00ff79a7 */ /* 0x0003e2000810043f */
[----:B------:R-:W2:Y:S02]  /*11110*/  SHFL.IDX PT, R37, R38, 0x2, 0x181f ;  /* 0x00581f0026257f89 */ /* 0x000ea400000e0000 */
[----:B0-----:R-:W-:-:S02]  /*11120*/  @!P2 LEA R34, P4, R33, R36, 0x1 ;  /* 0x000000242122a211 */ /* 0x001fc400078808ff */
[----:B------:R-:W0:Y:S01]  /*11130*/  SHFL.IDX PT, R28, R28, 0x3, 0x181f ;  /* 0x00781f001c1c7f89 */ /* 0x000e2200000e0000 */
[----:B-1----:R-:W-:Y:S01]  /*11140*/  VIADD R0, R40, 0x90 ;  /* 0x0000009028007836 */ /* 0x002fe20000000000 */
[C---:B------:R-:W-:Y:S02]  /*11150*/  @!P3 LEA R20, P5, R33.reuse, R20, 0x1 ;  /* 0x000000142114b211 */ /* 0x040fe400078a08ff */
[----:B------:R-:W1:Y:S02]  /*11160*/  SHFL.IDX PT, R38, R38, 0x3, 0x181f ;  /* 0x00781f0026267f89 */ /* 0x000e6400000e0000 */
[C---:B--2---:R-:W-:Y:S02]  /*11170*/  @!P3 LEA.HI.X R21, R33.reuse, R21, R32, 0x1, P5 ;  /* 0x000000152115b211 */ /* 0x044fe400028f0c20 */
[----:B------:R-:W-:Y:S02]  /*11180*/  ISETP.GE.OR P0, PT, R0, R41, P0 ;  /* 0x000000290000720c */ /* 0x000fe40000706670 */
[----:B------:R-:W-:-:S02]  /*11190*/  @!P1 LEA R36, P5, R33, R42, 0x1 ;  /* 0x0000002a21249211 */ /* 0x000fc400078a08ff */
        /* <DEDUP_REMOVED lines=10> */
.L_x_15018:
        /* <DEDUP_REMOVED lines=24> */
.L_x_15021:
        /* <DEDUP_REMOVED lines=10> */
[----:B--2---:R-:W-:Y:S01]  /*11460*/  IMAD R3, R8, R9, RZ ;  /* 0x0000000908037224 */ /* 0x004fe200078e02ff */
        /* <DEDUP_REMOVED lines=36> */
.L_x_15023:
[----:B------:R-:W-:Y:S05]  /*116b0*/  BSYNC B1 ;  /* 0x0000000000017941 */ /* 0x000fea0003800000 */
.L_x_15022:
[----:B------:R-:W2:Y:S01]  /*116c0*/  @P2 LDC R9, c[0x0][0xbf0] ;  /* 0x0002fc00ff092b82 */ /* 0x000ea20000000800 */
[----:B------:R-:W-:Y:S01]  /*116d0*/  ULDC.64 UR4, c[0x0][0xaa0] ;  /* 0x0002a80000047ab9 */ /* 0x000fe20000000a00 */
[----:B-1----:R-:W-:Y:S01]  /*116e0*/  IMAD R6, R44, 0x30, R34 ;  /* 0x000000302c067824 */ /* 0x002fe200078e0222 */
[----:B------:R-:W-:Y:S01]  /*116f0*/  ULDC.64 UR6, c[0x0][0xa80] ;  /* 0x0002a00000067ab9 */ /* 0x000fe20000000a00 */
        /* <DEDUP_REMOVED lines=64> */
.L_x_15207:
[----:B------:R-:W-:-:S05]  /*11b00*/  VIADD R24, R24, 0x90 ;  /* 0x0000009018187836 */ /* 0x000fca0000000000 */
[----:B------:R-:W-:-:S13]  /*11b10*/  ISETP.GE.OR P0, PT, R24, R21, P0 ;  /* 0x000000151800720c */ /* 0x000fda0000706670 */
[----:B--2---:R-:W-:-:S04]  /*11b20*/  @!P0 LEA R14, P1, R33, R14, 0x1 ;  /* 0x0000000e210e8211 */ /* 0x004fc800078208ff */
[----:B-1----:R-:W-:-:S05]  /*11b30*/  @!P0 LEA.HI.X R15, R33, R0, R32, 0x1, P1 ;  /* 0x00000000210f8211 */ /* 0x002fca00008f0c20 */
[----:B------:R1:W-:Y:S04]  /*11b40*/  @!P0 ST.E.128 desc[UR40][R14.64], RZ ;  /* 0x000000ff0e008985 */ /* 0x0003e8000c101d28 */
.L_x_15020:
[----:B------:R-:W-:Y:S05]  /*11b50*/  BSYNC B0 ;  /* 0x0000000000007941 */ /* 0x000fea0003800000 */
.L_x_15017:
[----:B------:R-:W-:Y:S02]  /*11b60*/  ULDC UR4, c[0x0][0xc3c] ;  /* 0x00030f0000047ab9 */ /* 0x000fe40000000800 */
[----:B------:R-:W-:-:S13]  /*11b70*/  ISETP.GE.AND P0, PT, R31, UR4, PT ;  /* 0x000000041f007c0c */ /* 0x000fda000bf06270 */
[----:B------:R-:W-:Y:S05]  /*11b80*/  @!P0 BRA `(.L_x_15025) ;  /* 0xfffffef400248947 */ /* 0x000fea000383ffff */
[----:B------:R-:W-:Y:S05]  /*11b90*/  BRA `(.L_x_14892) ;  /* 0x0000006400d47947 */ /* 0x000fea0003800000 */
.L_x_14890:
        /* <DEDUP_REMOVED lines=18> */
.L_x_15026:
        /* <DEDUP_REMOVED lines=42> */
.L_x_15032:
        /* <DEDUP_REMOVED lines=12> */
.L_x_15031:
[----:B------:R-:W-:Y:S05]  /*12020*/  BSYNC B0 ;  /* 0x0000000000007941 */ /* 0x000fea0003800000 */
.L_x_15030:
        /* <DEDUP_REMOVED lines=22> */
.L_x_15028:
        /* <DEDUP_REMOVED lines=21> */
.L_x_15033:
[----:B-1----:R-:W-:Y:S01]  /*122e0*/  IMAD R16, R16, UR5, R9 ;  /* 0x0000000510107c24 */ /* 0x002fe2000f8e0209 */
[----:B0-----:R-:W-:Y:S01]  /*122f0*/  IABS R6, R4 ;  /* 0x0000000400067213 */ /* 0x001fe20000000000 */
[----:B------:R-:W-:Y:S02]  /*12300*/  IMAD R11, R15, R8, RZ ;  /* 0x000000080f0b7224 */ /* 0x000fe400078e02ff */
[----:B------:R-:W-:Y:S01]  /*12310*/  IMAD.MOV.U32 R2, RZ, RZ, RZ ;  /* 0x000000ffff027224 */ /* 0x000fe200078e00ff */
[----:B------:R-:W-:Y:S01]  /*12320*/  IADD3 R9, -R16, UR6, RZ ;  /* 0x0000000610097c10 */ /* 0x000fe2000fffe1ff */
[----:B------:R-:W-:Y:S02]  /*12330*/  IMAD.MOV R6, RZ, RZ, -R6 ;  /* 0x000000ffff067224 */ /* 0x000fe400078e0a06 */
        /* <DEDUP_REMOVED lines=20> */
[----:B------:R-:W-:-:S04]  /*12480*/  IABS R8, R7 ;  /* 0x0000000700087213 */ /* 0x000fc80000000000 */
[----:B------:R-:W0:Y:S08]  /*12490*/  I2F.RP R10, R8 ;  /* 0x00000008000a7306 */ /* 0x000e300000209400 */
[----:B0-----:R-:W0:Y:S02]  /*124a0*/  MUFU.RCP R10, R10 ;  /* 0x0000000a000a7308 */ /* 0x001e240000001000 */
[----:B0-----:R-:W-:Y:S01]  /*124b0*/  VIADD R3, R10, 0xffffffe ;  /* 0x0ffffffe0a037836 */ /* 0x001fe20000000000 */
[----:B------:R-:W-:-:S05]  /*124c0*/  IABS R10, R7 ;  /* 0x00000007000a7213 */ /* 0x000fca0000000000 */
[----:B------:R-:W0:Y:S02]  /*124d0*/  F2I.FTZ.U32.TRUNC.NTZ R3, R3 ;  /* 0x0000000300037305 */ /* 0x000e24000021f000 */
[----:B0-----:R-:W-:-:S04]  /*124e0*/  IMAD.MOV R11, RZ, RZ, -R3 ;  /* 0x000000ffff0b7224 */ /* 0x001fc800078e0a03 */
[----:B------:R-:W-:-:S04]  /*124f0*/  IMAD R9, R11, R8, RZ ;  /* 0x000000080b097224 */ /* 0x000fc800078e02ff */
[----:B------:R-:W-:Y:S01]  /*12500*/  IMAD.HI.U32 R2, R3, R9, R2 ;  /* 0x0000000903027227 */ /* 0x000fe200078e0002 */
        /* <DEDUP_REMOVED lines=20> */
.L_x_15029:
[----:B------:R-:W-:Y:S02]  /*12650*/  IMAD.MOV.U32 R17, RZ, RZ, RZ ;  /* 0x000000ffff117224 */ /* 0x000fe400078e00ff */
[----:B------:R-:W-:Y:S02]  /*12660*/  IMAD.U32 R16, RZ, RZ, UR6 ;  /* 0x00000006ff107e24 */ /* 0x000fe4000f8e00ff */
[----:B------:R-:W-:-:S07]  /*12670*/  IMAD.MOV.U32 R18, RZ, RZ, RZ ;  /* 0x000000ffff127224 */ /* 0x000fce00078e00ff */
.L_x_15034:
[----:B------:R-:W-:-:S13]  /*12680*/  ISETP.NE.AND P0, PT, R5, RZ, PT ;  /* 0x000000ff0500720c */ /* 0x000fda0003f05270 */
[----:B------:R-:W0:Y:S01]  /*12690*/  @!P0 S2R R3, SR_CgaCtaId ;  /* 0x0000000000038919 */ /* 0x000e220000008800 */
[----:B------:R-:W-:-:S04]  /*126a0*/  @!P0 MOV R0, 0x400 ;  /* 0x0000040000008802 */ /* 0x000fc80000000f00 */
[----:B0-----:R-:W-:-:S05]  /*126b0*/  @!P0 LEA R0, R3, R0, 0x18 ;  /* 0x0000000003008211 */ /* 0x001fca00078ec0ff */
[----:B------:R0:W-:Y:S01]  /*126c0*/  @!P0 STS.128 [R0+0x168d0], R16 ;  /* 0x0168d01000008388 */ /* 0x0001e20000000c00 */
[----:B------:R-:W-:Y:S06]  /*126d0*/  BAR.ARV 0x5, 0x200 ;  /* 0x0148000000007b1d */ /* 0x000fec0000002000 */
.L_x_15027:
        /* <DEDUP_REMOVED lines=25> */
[----:B------:R-:W-:-:S05]  /*12870*/  IMAD.SHL.U32 R2, R5, 0x10, RZ ;  /* 0x0000001005027824 */ /* 0x000fca00078e00ff */
[----:B------:R-:W-:Y:S01]  /*12880*/  LOP3.LUT R0, R4, 0x70, R2, 0xf8, !PT ;  /* 0x0000007004007812 */ /* 0x000fe200078ef802 */
[----:B------:R-:W-:Y:S02]  /*12890*/  IMAD R2, R3, 0x2, R22 ;  /* 0x0000000203027824 */ /* 0x000fe400078e0216 */
[----:B------:R-:W-:-:S03]  /*128a0*/  IMAD.MOV.U32 R0, RZ, RZ, 0x1 ;  /* 0x00000001ff007424 */ /* 0x000fc600078e00ff */
[----:B------:R3:W-:Y:S04]  /*128b0*/  STL [R1+0xc], R2 ;  /* 0x00000c0201007387 */ /* 0x0007e80000100800 */
[----:B------:R3:W-:Y:S02]  /*128c0*/  STL [R1+0x4], R0 ;  /* 0x0000040001007387 */ /* 0x0007e40000100800 */
.L_x_15157:
[----:B0--3--:R-:W0:Y:S02]  /*128d0*/  LDC.64 R2, c[0x0][0xc88] ;  /* 0x00032200ff027b82 */ /* 0x009e240000000a00 */
[----:B0-----:R-:W-:-:S05]  /*128e0*/  IMAD.WIDE R2, R19, 0x4, R2 ;  /* 0x0000000413027825 */ /* 0x001fca00078e0202 */
[----:B--2---:R-:W2:Y:S01]  /*128f0*/  LDG.E R13, desc[UR40][R2.64] ;  /* 0x00000028020d7981 */ /* 0x004ea2000c1e1900 */
[----:B------:R-:W-:Y:S05]  /*12900*/  YIELD ;  /* 0x0000000000007946 */ /* 0x000fea0003800000 */
[----:B------:R-:W-:Y:S01]  /*12910*/  ULDC.64 UR4, c[0x0][0xa28] ;  /* 0x00028a0000047ab9 */ /* 0x000fe20000000a00 */
[----:B------:R-:W-:Y:S01]  /*12920*/  ULDC.64 UR6, c[0x0][0xa00] ;  /* 0x0002800000067ab9 */ /* 0x000fe20000000a00 */
[----:B------:R-:W-:Y:S02]  /*12930*/  ISETP.NE.U32.AND P0, PT, RZ, UR4, PT ;  /* 0x00000004ff007c0c */ /* 0x000fe4000bf05070 */
[----:B-1----:R-:W-:Y:S01]  /*12940*/  CS2R R8, SRZ ;  /* 0x0000000000087805 */ /* 0x002fe2000001ff00 */
[----:B------:R-:W-:Y:S01]  /*12950*/  ULDC.64 UR8, c[0x0][0xa18] ;  /* 0x0002860000087ab9 */ /* 0x000fe20000000a00 */
[----:B------:R-:W-:-:S02]  /*12960*/  ISETP.NE.AND.EX P1, PT, RZ, UR5, PT, P0 ;  /* 0x00000005ff007c0c */ /* 0x000fc4000bf25300 */
[----:B------:R-:W-:-:S04]  /*12970*/  ISETP.NE.U32.AND P0, PT, RZ, UR6, PT ;  /* 0x00000006ff007c0c */ /* 0x000fc8000bf05070 */
[----:B------:R-:W-:Y:S02]  /*12980*/  ISETP.NE.AND.EX P0, PT, RZ, UR7, PT, P0 ;  /* 0x00000007ff007c0c */ /* 0x000fe4000bf05300 */
[----:B--2---:R-:W-:Y:S01]  /*12990*/  SHF.R.S32.HI R0, RZ, 0x1f, R13 ;  /* 0x0000001fff007819 */ /* 0x004fe2000001140d */
[----:B------:R-:W-:-:S04]  /*129a0*/  IMAD.SHL.U32 R24, R13, 0x4, RZ ;  /* 0x000000040d187824 */ /* 0x000fc800078e00ff */
[C---:B------:R-:W-:Y:S01]  /*129b0*/  @P1 LEA R4, P2, R13.reuse, UR4, 0x2 ;  /* 0x000000040d041c11 */ /* 0x040fe2000f8410ff */
[----:B------:R-:W-:Y:S01]  /*129c0*/  STL [R1+0x10], R13 ;  /* 0x0000100d01007387 */ /* 0x000fe20000100800 */
[C-C-:B------:R-:W-:Y:S02]  /*129d0*/  SHF.L.U64.HI R25, R13.reuse, 0x2, R0.reuse ;  /* 0x000000020d197819 */ /* 0x140fe40000010200 */
[----:B------:R-:W-:Y:S01]  /*129e0*/  @P1 LEA.HI.X R5, R13, UR5, R0, 0x2, P2 ;  /* 0x000000050d051c11 */ /* 0x000fe200090f1400 */
[----:B------:R-:W-:Y:S01]  /*129f0*/  ULDC.64 UR4, c[0x0][0xa08] ;  /* 0x0002820000047ab9 */ /* 0x000fe20000000a00 */
[C---:B------:R-:W-:Y:S01]  /*12a00*/  IADD3 R2, P2, R24.reuse, UR6, RZ ;  /* 0x0000000618027c10 */ /* 0x040fe2000ff5e0ff */
[----:B------:R0:W-:Y:S03]  /*12a10*/  STL [R1+0x30], R0 ;  /* 0x0000300001007387 */ /* 0x0001e60000100800 */
[C---:B------:R-:W-:Y:S01]  /*12a20*/  IADD3.X R3, R25.reuse, UR7, RZ, P2, !PT ;  /* 0x0000000719037c10 */ /* 0x040fe200097fe4ff */
[----:B------:R-:W-:Y:S01]  /*12a30*/  ULDC.64 UR6, c[0x0][0xa10] ;  /* 0x0002840000067ab9 */ /* 0x000fe20000000a00 */
[----:B------:R-:W-:Y:S01]  /*12a40*/  ISETP.NE.U32.AND P3, PT, RZ, UR8, PT ;  /* 0x00000008ff007c0c */ /* 0x000fe2000bf65070 */
[----:B------:R1:W5:Y:S01]  /*12a50*/  @P1 LDG.E R8, desc[UR40][R4.64] ;  /* 0x0000002804081981 */ /* 0x000362000c1e1900 */
[----:B------:R-:W-:Y:S01]  /*12a60*/  IADD3 R6, P4, R24, UR4, RZ ;  /* 0x0000000418067c10 */ /* 0x000fe2000ff9e0ff */
[----:B------:R-:W-:Y:S01]  /*12a70*/  IMAD.MOV.U32 R29, RZ, RZ, RZ ;  /* 0x000000ffff1d7224 */ /* 0x000fe200078e00ff */
[----:B------:R-:W-:Y:S01]  /*12a80*/  ISETP.NE.AND.EX P3, PT, RZ, UR9, PT, P3 ;  /* 0x00000009ff007c0c */ /* 0x000fe2000bf65330 */
[----:B------:R-:W2:Y:S01]  /*12a90*/  @P0 LDG.E R9, desc[UR40][R2.64] ;  /* 0x0000002802090981 */ /* 0x000ea2000c1e1900 */
[----:B------:R-:W-:Y:S01]  /*12aa0*/  IADD3.X R7, R25, UR5, RZ, P4, !PT ;  /* 0x0000000519077c10 */ /* 0x000fe2000a7fe4ff */
[----:B0-----:R-:W-:Y:S01]  /*12ab0*/  IMAD.MOV.U32 R0, RZ, RZ, RZ ;  /* 0x000000ffff007224 */ /* 0x001fe200078e00ff */
[----:B------:R-:W-:-:S02]  /*12ac0*/  ISETP.NE.U32.AND P1, PT, RZ, UR4, PT ;  /* 0x00000004ff007c0c */ /* 0x000fc4000bf25070 */
[----:B------:R-:W-:Y:S02]  /*12ad0*/  ISETP.NE.U32.AND P2, PT, RZ, UR6, PT ;  /* 0x00000006ff007c0c */ /* 0x000fe4000bf45070 */
[C---:B-1----:R-:W-:Y:S01]  /*12ae0*/  IADD3 R4, P4, R24.reuse, UR6, RZ ;  /* 0x0000000618047c10 */ /* 0x042fe2000ff9e0ff */
[----:B------:R-:W-:Y:S01]  /*12af0*/  ULDC UR4, c[0x0][0x288] ;  /* 0x0000a20000047ab9 */ /* 0x000fe20000000800 */
[----:B------:R-:W-:Y:S02]  /*12b00*/  ISETP.NE.AND.EX P1, PT, RZ, UR5, PT, P1 ;  /* 0x00000005ff007c0c */ /* 0x000fe4000bf25310 */
[----:B------:R-:W-:Y:S02]  /*12b10*/  IADD3.X R5, R25, UR7, RZ, P4, !PT ;  /* 0x0000000719057c10 */ /* 0x000fe4000a7fe4ff */
[----:B------:R-:W-:Y:S02]  /*12b20*/  @P3 IADD3 R10, P4, R24, UR8, RZ ;  /* 0x00000008180a3c10 */ /* 0x000fe4000ff9e0ff */
[----:B------:R-:W-:-:S02]  /*12b30*/  ISETP.NE.AND.EX P2, PT, RZ, UR7, PT, P2 ;  /* 0x00000007ff007c0c */ /* 0x000fc4000bf45320 */
[----:B------:R-:W-:-:S05]  /*12b40*/  @P3 IADD3.X R11, R25, UR9, RZ, P4, !PT ;  /* 0x00000009190b3c10 */ /* 0x000fca000a7fe4ff */
[----:B------:R-:W5:Y:S06]  /*12b50*/  @P1 LDG.E R29, desc[UR40][R6.64] ;  /* 0x00000028061d1981 */ /* 0x000f6c000c1e1900 */
        /* <DEDUP_REMOVED lines=22> */
.L_x_15036:
        /* <DEDUP_REMOVED lines=10> */
.L_x_15037:
[----:B------:R-:W-:Y:S05]  /*12d60*/  @!P1 BRA `(.L_x_15038) ;  /* 0x00000000000c9947 */ /* 0x000fea0003800000 */
[----:B------:R-:W2:Y:S04]  /*12d70*/  LDG.E R10, desc[UR40][R6.64] ;  /* 0x00000028060a7981 */ /* 0x000ea8000c1e1900 */
[----:B------:R-:W2:Y:S02]  /*12d80*/  LDG.E R6, desc[UR40][R6.64+0x4] ;  /* 0x0000042806067981 */ /* 0x000ea4000c1e1900 */
[----:B--2---:R-:W-:-:S07]  /*12d90*/  IMAD.IADD R10, R6, 0x1, -R10 ;  /* 0x00000001060a7824 */ /* 0x004fce00078e0a0a */
.L_x_15038:
[----:B-1----:R-:W2:Y:S01]  /*12da0*/  @P2 LDG.E R2, desc[UR40][R4.64] ;  /* 0x0000002804022981 */ /* 0x002ea2000c1e1900 */
[----:B------:R-:W1:Y:S01]  /*12db0*/  LDC R3, c[0x0][0x448] ;  /* 0x00011200ff037b82 */ /* 0x000e620000000800 */
[----:B-----5:R-:W-:Y:S02]  /*12dc0*/  IMAD.IADD R10, R10, 0x1, -R8 ;  /* 0x000000010a0a7824 */ /* 0x020fe400078e0a08 */
[----:B------:R-:W2:Y:S01]  /*12dd0*/  @P2 LDG.E R4, desc[UR40][R4.64+0x4] ;  /* 0x0000042804042981 */ /* 0x000ea2000c1e1900 */
[----:B-1----:R-:W-:-:S13]  /*12de0*/  ISETP.NE.AND P0, PT, R3, 0x1, PT ;  /* 0x000000010300780c */ /* 0x002fda0003f05270 */
[----:B------:R-:W1:Y:S01]  /*12df0*/  @P0 LDC R3, c[0x0][0x450] ;  /* 0x00011400ff030b82 */ /* 0x000e620000000800 */
[----:B------:R-:W-:Y:S01]  /*12e00*/  BSSY B0, `(.L_x_15039) ;  /* 0x00000ec000007945 */ /* 0x000fe20003800000 */
[----:B--2---:R-:W-:-:S06]  /*12e10*/  @P2 IMAD.IADD R9, R4, 0x1, -R2 ;  /* 0x0000000104092824 */ /* 0x004fcc00078e0a02 */
[----:B------:R-:W2:Y:S01]  /*12e20*/  @P0 LDC R4, c[0x0][0x44c] ;  /* 0x00011300ff040b82 */ /* 0x000ea20000000800 */
[----:B------:R-:W-:-:S04]  /*12e30*/  IMAD R2, R17, 0xc0, RZ ;  /* 0x000000c011027824 */ /* 0x000fc800078e02ff */
[----:B------:R-:W-:-:S04]  /*12e40*/  VIADD R2, R2, 0xbf ;  /* 0x000000bf02027836 */ /* 0x000fc80000000000 */
[----:B--2---:R-:W-:-:S05]  /*12e50*/  @P0 IMAD.HI.U32 R4, R2, R4, RZ ;  /* 0x0000000402040227 */ /* 0x004fca00078e00ff */
[----:B-1----:R-:W-:Y:S01]  /*12e60*/  @P0 SHF.R.U32.HI R2, RZ, R3, R4 ;  /* 0x00000003ff020219 */ /* 0x002fe20000011604 */
[----:B------:R-:W-:-:S05]  /*12e70*/  IMAD.IADD R3, R10, 0x1, R9 ;  /* 0x000000010a037824 */ /* 0x000fca00078e0209 */
[C---:B------:R-:W-:Y:S01]  /*12e80*/  IADD3 R20, R3.reuse, 0x80, -R12 ;  /* 0x0000008003147810 */ /* 0x040fe20007ffe80c */
[----:B------:R-:W-:-:S04]  /*12e90*/  VIADD R3, R3, 0x7f ;  /* 0x0000007f03037836 */ /* 0x000fc80000000000 */
        /* <DEDUP_REMOVED lines=8> */
[--C-:B------:R-:W-:Y:S02]  /*12f20*/  IMAD R2, R2, 0x80, -R10.reuse ;  /* 0x0000008002027824 */ /* 0x100fe400078e0a0a */
[----:B------:R-:W-:-:S03]  /*12f30*/  IMAD.MOV R10, RZ, RZ, -R10 ;  /* 0x000000ffff0a7224 */ /* 0x000fc600078e0a0a */
[----:B------:R-:W-:Y:S02]  /*12f40*/  VIMNMX R2, R2, R9, PT ;  /* 0x0000000902027248 */ /* 0x000fe40003fe0100 */
        /* <DEDUP_REMOVED lines=8> */
[----:B------:R-:W-:Y:S02]  /*12fd0*/  ISETP.GT.AND P1, PT, R4, R3, PT ;  /* 0x000000030400720c */ /* 0x000fe40003f24270 */
[----:B------:R-:W-:-:S11]  /*12fe0*/  PLOP3.LUT P0, PT, PT, PT, PT, 0x80, 0x0 ;  /* 0x000000000000781c */ /* 0x000fd60003f0f070 */
        /* <DEDUP_REMOVED lines=8> */
.L_x_15210:
[----:B--2---:R-:W-:Y:S02]  /*13070*/  ISETP.NE.AND P0, PT, R14, RZ, PT ;  /* 0x000000ff0e00720c */ /* 0x004fe40003f05270 */
[----:B------:R-:W-:-:S11]  /*13080*/  PLOP3.LUT P6, PT, PT, PT, PT, 0x8, 0x0 ;  /* 0x000000000000781c */ /* 0x000fd60003fce170 */
[----:B------:R-:W-:Y:S05]  /*13090*/  @P0 BRA `(.L_x_15042) ;  /* 0x00000000000c0947 */ /* 0x000fea0003800000 */
[----:B------:R-:W-:-:S03]  /*130a0*/  UMOV UR4, 0xffffffff ;  /* 0xffffffff00047882 */ /* 0x000fc60000000000 */
[----:B------:R-:W-:Y:S05]  /*130b0*/  BRA.DIV UR4, `(.L_x_15043) ;  /* 0x00000066044c7947 */ /* 0x000fea000b800000 */
[----:B------:R-:W-:-:S13]  /*130c0*/  ELECT P6, URZ, PT ;  /* 0x00000000003f782f */ /* 0x000fda00038c0000 */
.L_x_15042:
        /* <DEDUP_REMOVED lines=9> */
.L_x_15213:
[----:B------:R-:W-:Y:S05]  /*13160*/  BSYNC B1 ;  /* 0x0000000000017941 */ /* 0x000fea0003800000 */
.L_x_15044:
[----:B------:R-:W-:Y:S04]  /*13170*/  BSSY B1, `(.L_x_15046) ;  /* 0x0000050000017945 */ /* 0x000fe80003800000 */
[----:B------:R-:W-:Y:S05]  /*13180*/  @!P6 BRA `(.L_x_15047) ;  /* 0x000000040038e947 */ /* 0x000fea0003800000 */
[----:B------:R-:W2:Y:S01]  /*13190*/  LDL R6, [R1+0x4] ;  /* 0x0000040001067983 */ /* 0x000ea20000100800 */
[----:B-1----:R-:W-:Y:S01]  /*131a0*/  IMAD R5, R28, 0x8, R22 ;  /* 0x000000081c057824 */ /* 0x002fe200078e0216 */
[----:B------:R-:W1:Y:S01]  /*131b0*/  S2R R7, SR_TID.X ;  /* 0x0000000000077919 */ /* 0x000e620000002100 */
[----:B------:R-:W-:Y:S01]  /*131c0*/  BSSY B2, `(.L_x_15048) ;  /* 0x0000006000027945 */ /* 0x000fe20003800000 */
[----:B-1----:R-:W-:-:S04]  /*131d0*/  LOP3.LUT R7, R7, 0x7f, RZ, 0xc0, !PT ;  /* 0x0000007f07077812 */ /* 0x002fc800078ec0ff */
[----:B------:R-:W-:Y:S02]  /*131e0*/  ISETP.NE.AND P1, PT, R7, RZ, PT ;  /* 0x000000ff0700720c */ /* 0x000fe40003f25270 */
[----:B--2---:R-:W-:-:S04]  /*131f0*/  SHF.L.U32 R6, R6, 0x1f, RZ ;  /* 0x0000001f06067819 */ /* 0x004fc800000006ff */
[----:B------:R-:W1:Y:S02]  /*13200*/  SYNCS.PHASECHK.TRANS64.TRYWAIT P0, [R5+URZ+0x168a0], R6 ;  /* 0x0168a006050075a7 */ /* 0x000e64000800017f */
[----:B-1----:R-:W-:Y:S05]  /*13210*/  @!P0 BRA `(.L_x_15049) ;  /* 0x0000006400288947 */ /* 0x002fea0003800000 */
.L_x_15214:
[----:B------:R-:W-:Y:S05]  /*13220*/  BSYNC B2 ;  /* 0x0000000000027941 */ /* 0x000fea0003800000 */
.L_x_15048:
        /* <DEDUP_REMOVED lines=9> */
.L_x_15051:
[----:B------:R-:W-:Y:S05]  /*132c0*/  BSYNC B2 ;  /* 0x0000000000027941 */ /* 0x000fea0003800000 */
.L_x_15050:
        /* <DEDUP_REMOVED lines=12> */
[----:B------:R-:W-:-:S08]  /*13390*/  VIADD R9, R5, 0x16890 ;  /* 0x0001689005097836 */ /* 0x000fd00000000000 */
.L_x_15052:
        /* <DEDUP_REMOVED lines=13> */
.L_x_15215:
[----:B------:R-:W-:Y:S05]  /*13470*/  BSYNC B2 ;  /* 0x0000000000027941 */ /* 0x000fea0003800000 */
.L_x_15053:
[----:B------:R-:W-:Y:S01]  /*13480*/  BSSY B2, `(.L_x_15055) ;  /* 0x000000b000027945 */ /* 0x000fe20003800000 */
[----:B------:R-:W-:Y:S02]  /*13490*/  IMAD.MOV.U32 R8, RZ, RZ, 0x0 ;  /* 0x00000000ff087424 */ /* 0x000fe400078e00ff */
[----:B------:R-:W-:Y:S01]  /*134a0*/  IMAD.MOV.U32 R9, RZ, RZ, 0x12f00000 ;  /* 0x12f00000ff097424 */ /* 0x000fe200078e00ff */
[----:B------:R-:W-:Y:S06]  /*134b0*/  @P1 BRA `(.L_x_15056) ;  /* 0x00000000001c1947 */ /* 0x000fec0003800000 */
[----:B0-----:R-:W0:Y:S01]  /*134c0*/  S2R R12, SR_TID.X ;  /* 0x00000000000c7919 */ /* 0x001e220000002100 */
[----:B-12---:R-:W-:-:S04]  /*134d0*/  IMAD.MOV.U32 R6, RZ, RZ, 0x4000 ;  /* 0x00004000ff067424 */ /* 0x006fc800078e00ff */
[----:B------:R3:W-:Y:S01]  /*134e0*/  SYNCS.ARRIVE.TRANS64 RZ, [R5+URZ+0x168b0], R6 ;  /* 0x0168b00605ff79a7 */ /* 0x0007e2000800003f */
[----:B0-----:R-:W-:-:S04]  /*134f0*/  LOP3.LUT R12, R12, 0x1f, RZ, 0xc0, !PT ;  /* 0x0000001f0c0c7812 */ /* 0x001fc800078ec0ff */
[----:B------:R-:W-:-:S13]  /*13500*/  ISETP.NE.AND P0, PT, R12, RZ, PT ;  /* 0x000000ff0c00720c */ /* 0x000fda0003f05270 */
[----:B---3--:R-:W-:Y:S05]  /*13510*/  @!P0 BRA `(.L_x_15056) ;  /* 0x0000000000048947 */ /* 0x008fea0003800000 */
[----:B------:R-:W-:Y:S01]  /*13520*/  BPT.TRAP 0x1 ;  /* 0x000000040000795c */ /* 0x000fe20000300000 */
.L_x_15056:
[----:B------:R-:W-:Y:S05]  /*13530*/  BSYNC B2 ;  /* 0x0000000000027941 */ /* 0x000fea0003800000 */
.L_x_15055:
[----:B------:R-:W-:Y:S01]  /*13540*/  R2UR UR10, R11 ;  /* 0x000000000b0a72ca */ /* 0x000fe200000e0000 */
[----:B-12---:R-:W-:Y:S01]  /*13550*/  IMAD R6, R10, 0x2, R22 ;  /* 0x000000020a067824 */ /* 0x006fe200078e0216 */
[----:B------:R-:W-:Y:S01]  /*13560*/  R2UR UR6, R8 ;  /* 0x00000000080672ca */ /* 0x000fe200000e0000 */
[----:B------:R-:W-:Y:S01]  /*13570*/  UIADD3 UR4, UP0, UR38, 0x670, URZ ;  /* 0x0000067026047890 */ /* 0x000fe2000ff1e03f */
[----:B------:R-:W-:Y:S01]  /*13580*/  R2UR UR7, R9 ;  /* 0x00000000090772ca */ /* 0x000fe200000e0000 */
[----:B------:R-:W-:Y:S01]  /*13590*/  VIADD R5, R5, 0x168b0 ;  /* 0x000168b005057836 */ /* 0x000fe20000000000 */
[----:B------:R-:W-:Y:S01]  /*135a0*/  PLOP3.LUT P0, PT, PT, PT, PT, 0x80, 0x0 ;  /* 0x000000000000781c */ /* 0x000fe20003f0f070 */
[----:B------:R-:W-:Y:S01]  /*135b0*/  VIADD R6, R6, 0x400 ;  /* 0x0000040006067836 */ /* 0x000fe20000000000 */
[----:B------:R-:W-:-:S12]  /*135c0*/  UIADD3.X UR5, URZ, UR39, URZ, UP0, !UPT ;  /* 0x000000273f057290 */ /* 0x000fd800087fe43f */
.L_x_15057:
        /* <DEDUP_REMOVED lines=10> */
.L_x_15047:
[----:B------:R-:W-:Y:S05]  /*13670*/  BSYNC B1 ;  /* 0x0000000000017941 */ /* 0x000fea0003800000 */
.L_x_15046:
[----:B------:R-:W2:Y:S01]  /*13680*/  LDL.LU R8, [R1+0x4] ;  /* 0x0000040001087983 */ /* 0x000ea20000300800 */
[----:B------:R-:W-:Y:S01]  /*13690*/  VIADD R28, R28, 0x1 ;  /* 0x000000011c1c7836 */ /* 0x000fe20000000000 */
[----:B------:R-:W-:Y:S01]  /*136a0*/  PLOP3.LUT P0, PT, PT, PT, PT, 0x8, 0x0 ;  /* 0x000000000000781c */ /* 0x000fe20003f0e170 */
[----:B------:R-:W-:-:S03]  /*136b0*/  VIADD R4, R4, 0xfffffffe ;  /* 0xfffffffe04047836 */ /* 0x000fc60000000000 */
[----:B------:R-:W-:Y:S02]  /*136c0*/  ISETP.NE.AND P1, PT, R28, 0x2, PT ;  /* 0x000000021c00780c */ /* 0x000fe40003f25270 */
[----:B------:R-:W-:Y:S02]  /*136d0*/  ISETP.GE.AND P2, PT, R4, R3, PT ;  /* 0x000000030400720c */ /* 0x000fe40003f46270 */
[----:B-1----:R-:W-:Y:S02]  /*136e0*/  SEL R5, RZ, 0x1, P1 ;  /* 0x00000001ff057807 */ /* 0x002fe40000800000 */
[----:B------:R-:W-:Y:S02]  /*136f0*/  SEL R28, R28, RZ, P1 ;  /* 0x000000ff1c1c7207 */ /* 0x000fe40000800000 */
[----:B--2---:R-:W-:-:S05]  /*13700*/  LOP3.LUT R8, R8, R5, RZ, 0x3c, !PT ;  /* 0x0000000508087212 */ /* 0x004fca00078e3cff */
[----:B------:R1:W-:Y:S02]  /*13710*/  STL [R1+0x4], R8 ;  /* 0x0000040801007387 */ /* 0x0003e40000100800 */
[----:B------:R-:W-:Y:S05]  /*13720*/  @!P2 BRA `(.L_x_15040) ;  /* 0x000000040064a947 */ /* 0x000fea0003800000 */
.L_x_15070:
[----:B------:R-:W-:Y:S05]  /*13730*/  YIELD ;  /* 0x0000000000007946 */ /* 0x000fea0003800000 */
[----:B------:R-:W-:Y:S04]  /*13740*/  BSSY B1, `(.L_x_15058) ;  /* 0x000004d000017945 */ /* 0x000fe80003800000 */
[----:B--2---:R-:W-:Y:S05]  /*13750*/  @!P6 BRA `(.L_x_15059) ;  /* 0x00000004002ce947 */ /* 0x004fea0003800000 */
[----:B------:R-:W2:Y:S01]  /*13760*/  LDL R6, [R1+0x4] ;  /* 0x0000040001067983 */ /* 0x000ea20000100800 */
[----:B------:R-:W3:Y:S02]  /*13770*/  S2R R5, SR_TID.X ;  /* 0x0000000000057919 */ /* 0x000ee40000002100 */
[----:B---3--:R-:W-:Y:S01]  /*13780*/  LOP3.LUT R7, R5, 0x7f, RZ, 0xc0, !PT ;  /* 0x0000007f05077812 */ /* 0x008fe200078ec0ff */
[----:B------:R-:W-:Y:S01]  /*13790*/  IMAD R5, R28, 0x8, R22 ;  /* 0x000000081c057824 */ /* 0x000fe200078e0216 */
[----:B------:R-:W-:Y:S02]  /*137a0*/  BSSY B2, `(.L_x_15060) ;  /* 0x0000005000027945 */ /* 0x000fe40003800000 */
[----:B------:R-:W-:Y:S02]  /*137b0*/  ISETP.NE.AND P2, PT, R7, RZ, PT ;  /* 0x000000ff0700720c */ /* 0x000fe40003f45270 */
[----:B--2---:R-:W-:-:S04]  /*137c0*/  SHF.L.U32 R6, R6, 0x1f, RZ ;  /* 0x0000001f06067819 */ /* 0x004fc800000006ff */
[----:B------:R-:W2:Y:S02]  /*137d0*/  SYNCS.PHASECHK.TRANS64.TRYWAIT P1, [R5+URZ+0x168a0], R6 ;  /* 0x0168a006050075a7 */ /* 0x000ea4000802017f */
[----:B--2---:R-:W-:Y:S05]  /*137e0*/  @!P1 BRA `(.L_x_15061) ;  /* 0x0000005c00dc9947 */ /* 0x004fea0003800000 */
.L_x_15216:
[----:B------:R-:W-:Y:S05]  /*137f0*/  BSYNC B2 ;  /* 0x0000000000027941 */ /* 0x000fea0003800000 */
.L_x_15060:
[----:B------:R-:W-:Y:S04]  /*13800*/  BSSY B2, `(.L_x_15062) ;  /* 0x0000009000027945 */ /* 0x000fe80003800000 */
[----:B------:R-:W-:Y:S05]  /*13810*/  @P2 BRA `(.L_x_15063) ;  /* 0x00000000001c2947 */ /* 0x000fea0003800000 */
[----:B------:R-:W1:Y:S02]  /*13820*/  S2R R7, SR_TID.X ;  /* 0x0000000000077919 */ /* 0x000e640000002100 */
[----:B-1----:R-:W-:Y:S01]  /*13830*/  LOP3.LUT R8, R7, 0x1f, RZ, 0xc0, !PT ;  /* 0x0000001f07087812 */ /* 0x002fe200078ec0ff */
[----:B------:R-:W-:-:S03]  /*13840*/  IMAD.MOV.U32 R7, RZ, RZ, 0x4000 ;  /* 0x00004000ff077424 */ /* 0x000fc600078e00ff */
[----:B------:R-:W-:Y:S01]  /*13850*/  ISETP.NE.AND P1, PT, R8, RZ, PT ;  /* 0x000000ff0800720c */ /* 0x000fe20003f25270 */
[----:B------:R3:W-:-:S12]  /*13860*/  SYNCS.ARRIVE.TRANS64 RZ, [R5+URZ+0x16890], R7 ;  /* 0x0168900705ff79a7 */ /* 0x0007d8000800003f */
[----:B---3--:R-:W-:Y:S05]  /*13870*/  @!P1 BRA `(.L_x_15063) ;  /* 0x0000000000049947 */ /* 0x008fea0003800000 */
[----:B------:R-:W-:Y:S01]  /*13880*/  BPT.TRAP 0x1 ;  /* 0x000000040000795c */ /* 0x000fe20000300000 */
.L_x_15063:
[----:B------:R-:W-:Y:S05]  /*13890*/  BSYNC B2 ;  /* 0x0000000000027941 */ /* 0x000fea0003800000 */
.L_x_15062:
[----:B------:R-:W-:Y:S01]  /*138a0*/  IMAD.MOV.U32 R11, RZ, RZ, RZ ;  /* 0x000000ffff0b7224 */ /* 0x000fe200078e00ff */
[----:B------:R-:W-:Y:S01]  /*138b0*/  UIADD3 UR4, UP0, UR38, 0x570, URZ ;  /* 0x0000057026047890 */ /* 0x000fe2000ff1e03f */
[----:B------:R-:W-:Y:S01]  /*138c0*/  IMAD R7, R28, 0x4000, R22 ;  /* 0x000040001c077824 */ /* 0x000fe200078e0216 */
[----:B------:R-:W-:Y:S01]  /*138d0*/  PLOP3.LUT P1, PT, PT, PT, PT, 0x80, 0x0 ;  /* 0x000000000000781c */ /* 0x000fe20003f2f070 */
[----:B-1----:R-:W-:Y:S01]  /*138e0*/  IMAD R8, R4, 0x80, R0 ;  /* 0x0000008004087824 */ /* 0x002fe200078e0200 */
[----:B------:R-:W-:Y:S01]  /*138f0*/  R2UR UR10, R11 ;  /* 0x000000000b0a72ca */ /* 0x000fe200000e0000 */
[----:B------:R-:W-:Y:S01]  /*13900*/  VIADD R9, R5, 0x16890 ;  /* 0x0001689005097836 */ /* 0x000fe20000000000 */
[----:B------:R-:W-:Y:S01]  /*13910*/  UIADD3.X UR5, URZ, UR39, URZ, UP0, !UPT ;  /* 0x000000273f057290 */ /* 0x000fe200087fe43f */
[----:B------:R-:W-:Y:S01]  /*13920*/  VIADD R10, R7, 0xe400 ;  /* 0x0000e400070a7836 */ /* 0x000fe20000000000 */
[----:B------:R-:W-:Y:S01]  /*13930*/  UMOV UR6, 0x0 ;  /* 0x0000000000067882 */ /* 0x000fe20000000000 */
[----:B------:R-:W-:-:S10]  /*13940*/  UMOV UR7, 0x12f00000 ;  /* 0x12f0000000077882 */ /* 0x000fd40000000000 */
.L_x_15064:
        /* <DEDUP_REMOVED lines=13> */
.L_x_15217:
[----:B------:R-:W-:Y:S05]  /*13a20*/  BSYNC B2 ;  /* 0x0000000000027941 */ /* 0x000fea0003800000 */
.L_x_15065:
[----:B------:R-:W-:Y:S01]  /*13a30*/  BSSY B2, `(.L_x_15067) ;  /* 0x000000b000027945 */ /* 0x000fe20003800000 */
[----:B0-----:R-:W-:Y:S02]  /*13a40*/  IMAD.MOV.U32 R12, RZ, RZ, 0x0 ;  /* 0x00000000ff0c7424 */ /* 0x001fe400078e00ff */
[----:B------:R-:W-:Y:S01]  /*13a50*/  IMAD.MOV.U32 R13, RZ, RZ, 0x12f00000 ;  /* 0x12f00000ff0d7424 */ /* 0x000fe200078e00ff */
[----:B------:R-:W-:Y:S06]  /*13a60*/  @P2 BRA `(.L_x_15068) ;  /* 0x00000000001c2947 */ /* 0x000fec0003800000 */
[----:B------:R-:W0:Y:S01]  /*13a70*/  S2R R9, SR_TID.X ;  /* 0x0000000000097919 */ /* 0x000e220000002100 */
[----:B-12---:R-:W-:-:S04]  /*13a80*/  IMAD.MOV.U32 R6, RZ, RZ, 0x4000 ;  /* 0x00004000ff067424 */ /* 0x006fc800078e00ff */
[----:B------:R3:W-:Y:S01]  /*13a90*/  SYNCS.ARRIVE.TRANS64 RZ, [R5+URZ+0x168b0], R6 ;  /* 0x0168b00605ff79a7 */ /* 0x0007e2000800003f */
[----:B0-----:R-:W-:-:S04]  /*13aa0*/  LOP3.LUT R9, R9, 0x1f, RZ, 0xc0, !PT ;  /* 0x0000001f09097812 */ /* 0x001fc800078ec0ff */
[----:B------:R-:W-:-:S13]  /*13ab0*/  ISETP.NE.AND P1, PT, R9, RZ, PT ;  /* 0x000000ff0900720c */ /* 0x000fda0003f25270 */
[----:B---3--:R-:W-:Y:S05]  /*13ac0*/  @!P1 BRA `(.L_x_15068) ;  /* 0x0000000000049947 */ /* 0x008fea0003800000 */
[----:B------:R-:W-:Y:S01]  /*13ad0*/  BPT.TRAP 0x1 ;  /* 0x000000040000795c */ /* 0x000fe20000300000 */
.L_x_15068:
[----:B------:R-:W-:Y:S05]  /*13ae0*/  BSYNC B2 ;  /* 0x0000000000027941 */ /* 0x000fea0003800000 */
.L_x_15067:
[----:B------:R-:W-:Y:S01]  /*13af0*/  R2UR UR10, R11 ;  /* 0x000000000b0a72ca */ /* 0x000fe200000e0000 */
[----:B------:R-:W-:Y:S01]  /*13b00*/  UIADD3 UR4, UP0, UR38, 0x670, URZ ;  /* 0x0000067026047890 */ /* 0x000fe2000ff1e03f */
[----:B------:R-:W-:Y:S01]  /*13b10*/  R2UR UR6, R12 ;  /* 0x000000000c0672ca */ /* 0x000fe200000e0000 */
[----:B------:R-:W-:Y:S01]  /*13b20*/  VIADD R7, R7, 0x400 ;  /* 0x0000040007077836 */ /* 0x000fe20000000000 */
[----:B------:R-:W-:Y:S01]  /*13b30*/  R2UR UR7, R13 ;  /* 0x000000000d0772ca */ /* 0x000fe200000e0000 */
[----:B-12---:R-:W-:Y:S01]  /*13b40*/  VIADD R5, R5, 0x168b0 ;  /* 0x000168b005057836 */ /* 0x006fe20000000000 */
[----:B------:R-:W-:Y:S01]  /*13b50*/  PLOP3.LUT P1, PT, PT, PT, PT, 0x80, 0x0 ;  /* 0x000000000000781c */ /* 0x000fe20003f2f070 */
[----:B------:R-:W-:-:S12]  /*13b60*/  UIADD3.X UR5, URZ, UR39, URZ, UP0, !UPT ;  /* 0x000000273f057290 */ /* 0x000fd800087fe43f */
.L_x_15069:
        /* <DEDUP_REMOVED lines=10> */
.L_x_15059:
[----:B------:R-:W-:Y:S05]  /*13c10*/  BSYNC B1 ;  /* 0x0000000000017941 */ /* 0x000fea0003800000 */
.L_x_15058:
        /* <DEDUP_REMOVED lines=10> */
.L_x_15040:
[----:B------:R-:W-:Y:S05]  /*13cc0*/  BSYNC B0 ;  /* 0x0000000000007941 */ /* 0x000fea0003800000 */
.L_x_15039:
        /* <DEDUP_REMOVED lines=11> */
[----:B------:R-:W-:-:S05]  /*13d80*/  IMAD.IADD R2, R20, 0x1, R2 ;  /* 0x0000000114027824 */ /* 0x000fca00078e0202 */
[----:B------:R-:W-:-:S04]  /*13d90*/  SHF.R.S32.HI R0, RZ, 0x1f, R2 ;  /* 0x0000001fff007819 */ /* 0x000fc80000011402 */
[----:B------:R-:W-:-:S04]  /*13da0*/  LEA.HI R0, R0, R2, RZ, 0x7 ;  /* 0x0000000200007211 */ /* 0x000fc800078f38ff */
        /* <DEDUP_REMOVED lines=18> */
[----:B------:R-:W4:Y:S01]  /*13ed0*/  POPC R7, R4 ;  /* 0x0000000400077309 */ /* 0x000f220000000000 */
[----:B---3--:R-:W4:Y:S02]  /*13ee0*/  SHFL.IDX PT, R0, R3, R0, 0x1f ;  /* 0x00001f0003007589 */ /* 0x008f2400000e0000 */
[----:B----4-:R-:W-:Y:S01]  /*13ef0*/  IADD3 R16, R0, UR36, R7 ;  /* 0x0000002400107c10 */ /* 0x010fe2000fffe007 */
[----:B------:R-:W-:Y:S06]  /*13f00*/  BRA `(.L_x_15073) ;  /* 0x00000034000c7947 */ /* 0x000fec0003800000 */
.L_x_15072:
        /* <DEDUP_REMOVED lines=11> */
[----:B--2---:R-:W-:Y:S02]  /*13fc0*/  IMAD.U32 R6, RZ, RZ, UR8 ;  /* 0x00000008ff067e24 */ /* 0x004fe4000f8e00ff */
[----:B------:R-:W-:-:S02]  /*13fd0*/  IMAD.U32 R7, RZ, RZ, UR9 ;  /* 0x00000009ff077e24 */ /* 0x000fc4000f8e00ff */
[----:B------:R-:W-:Y:S02]  /*13fe0*/  IMAD.U32 R10, RZ, RZ, UR4 ;  /* 0x00000004ff0a7e24 */ /* 0x000fe4000f8e00ff */
[----:B------:R-:W-:Y:S02]  /*13ff0*/  IMAD.U32 R11, RZ, RZ, UR5 ;  /* 0x00000005ff0b7e24 */ /* 0x000fe4000f8e00ff */
[----:B-1----:R-:W-:Y:S02]  /*14000*/  IMAD.MOV.U32 R8, RZ, RZ, 0x70 ;  /* 0x00000070ff087424 */ /* 0x002fe400078e00ff */
[----:B0-----:R-:W-:Y:S02]  /*14010*/  IMAD.MOV.U32 R12, RZ, RZ, 0x1 ;  /* 0x00000001ff0c7424 */ /* 0x001fe400078e00ff */
[----:B------:R-:W-:-:S07]  /*14020*/  IMAD.MOV.U32 R13, RZ, RZ, RZ ;  /* 0x000000ffff0d7224 */ /* 0x000fce00078e00ff */
[----:B------:R-:W-:-:S07]  /*14030*/  LEPC R20, `(.L_x_15075) ;  /* 0x000000001014794e */ /* 0x000fce0000000000 */
[----:B---3--:R-:W-:Y:S05]  /*14040*/  CALL.ABS.NOINC R2 ;  /* 0x0000000002007343 */ /* 0x008fea0003c00000 */
.L_x_15075:
[----:B------:R-:W-:Y:S05]  /*14050*/  BSYNC B6 ;  /* 0x0000000000067941 */ /* 0x000fea0003800000 */
.L_x_15074:
        /* <DEDUP_REMOVED lines=11> */
[----:B--2---:R-:W-:Y:S02]  /*14110*/  IMAD.U32 R6, RZ, RZ, UR8 ;  /* 0x00000008ff067e24 */ /* 0x004fe4000f8e00ff */
[----:B------:R-:W-:-:S02]  /*14120*/  IMAD.U32 R7, RZ, RZ, UR9 ;  /* 0x00000009ff077e24 */ /* 0x000fc4000f8e00ff */
[----:B------:R-:W-:Y:S02]  /*14130*/  IMAD.U32 R10, RZ, RZ, UR4 ;  /* 0x00000004ff0a7e24 */ /* 0x000fe4000f8e00ff */
[----:B------:R-:W-:Y:S02]  /*14140*/  IMAD.U32 R11, RZ, RZ, UR5 ;  /* 0x00000005ff0b7e24 */ /* 0x000fe4000f8e00ff */
[----:B-1----:R-:W-:Y:S02]  /*14150*/  IMAD.MOV.U32 R8, RZ, RZ, 0x70 ;  /* 0x00000070ff087424 */ /* 0x002fe400078e00ff */
[----:B0-----:R-:W-:Y:S02]  /*14160*/  IMAD.MOV.U32 R12, RZ, RZ, 0x1 ;  /* 0x00000001ff0c7424 */ /* 0x001fe400078e00ff */
[----:B---3--:R-:W-:-:S07]  /*14170*/  IMAD.MOV.U32 R13, RZ, RZ, RZ ;  /* 0x000000ffff0d7224 */ /* 0x008fce00078e00ff */
[----:B------:R-:W-:-:S07]  /*14180*/  LEPC R20, `(.L_x_15078) ;  /* 0x000000001014794e */ /* 0x000fce0000000000 */
[----:B----4-:R-:W-:Y:S05]  /*14190*/  CALL.ABS.NOINC R2 ;  /* 0x0000000002007343 */ /* 0x010fea0003c00000 */
.L_x_15078:
        /* <DEDUP_REMOVED lines=16> */
.L_x_15077:
[----:B------:R-:W-:Y:S05]  /*142a0*/  BSYNC B6 ;  /* 0x0000000000067941 */ /* 0x000fea0003800000 */
.L_x_15076:
        /* <DEDUP_REMOVED lines=8> */
[----:B------:R3:W5:Y:S01]  /*14330*/  @P0 LDG.E R26, desc[UR40][R24.64] ;  /* 0x00000028181a0981 */ /* 0x000762000c1e1900 */
[----:B----4-:R-:W-:Y:S01]  /*14340*/  LOP3.LUT P0, RZ, R2, UR4, RZ, 0xfc, !PT ;  /* 0x0000000402ff7c12 */ /* 0x010fe2000f80fcff */
[----:B------:R-:W-:-:S03]  /*14350*/  UMOV UR4, 0xffffffff ;  /* 0xffffffff00047882 */ /* 0x000fc60000000000 */
[----:B------:R-:W-:Y:S01]  /*14360*/  LOP3.LUT P0, RZ, R3, UR5, RZ, 0xfc, P0 ;  /* 0x0000000503ff7c12 */ /* 0x000fe2000800fcff */
[----:B---3--:R-:W-:Y:S01]  /*14370*/  VIADD R25, R20, 0xffffffff ;  /* 0xffffffff14197836 */ /* 0x008fe20000000000 */
[----:B-----5:R-:W-:Y:S02]  /*14380*/  SHF.R.S32.HI R7, RZ, 0x1f, R26 ;  /* 0x0000001fff077819 */ /* 0x020fe4000001141a */
[----:B------:R-:W-:-:S03]  /*14390*/  SEL R24, R26, RZ, !P0 ;  /* 0x000000ff1a187207 */ /* 0x000fc60004000000 */
[----:B------:R3:W-:Y:S01]  /*143a0*/  STL [R1+0x8], R7 ;  /* 0x0000080701007387 */ /* 0x0007e20000100800 */
[----:B------:R-:W-:Y:S05]  /*143b0*/  BRA.DIV UR4, `(.L_x_15079) ;  /* 0x0000005604107947 */ /* 0x000fea000b800000 */
[----:B------:R-:W4:Y:S02]  /*143c0*/  S2R R0, SR_TID.X ;  /* 0x0000000000007919 */ /* 0x000f240000002100 */
[----:B----4-:R-:W-:-:S04]  /*143d0*/  SHF.R.U32.HI R0, RZ, 0x5, R0 ;  /* 0x00000005ff007819 */ /* 0x010fc80000011600 */
[----:B------:R-:W-:-:S05]  /*143e0*/  LOP3.LUT R0, R0, 0x3, RZ, 0xc0, !PT ;  /* 0x0000000300007812 */ /* 0x000fca00078ec0ff */
[----:B------:R4:W0:Y:S02]  /*143f0*/  SHFL.IDX PT, R14, R0, RZ, 0x1f ;  /* 0x00001fff000e7589 */ /* 0x00082400000e0000 */
.L_x_15220:
[----:B----4-:R-:W4:Y:S01]  /*14400*/  LDL.LU R0, [R1] ;  /* 0x0000000001007983 */ /* 0x010f220000300800 */
[----:B------:R-:W-:Y:S02]  /*14410*/  PLOP3.LUT P1, PT, PT, PT, PT, 0x8, 0x0 ;  /* 0x000000000000781c */ /* 0x000fe40003f2e170 */
[----:B0-----:R-:W-:Y:S02]  /*14420*/  ISETP.NE.AND P0, PT, R14, RZ, PT ;  /* 0x000000ff0e00720c */ /* 0x001fe40003f05270 */
[----:B----4-:R-:W-:-:S09]  /*14430*/  LOP3.LUT R0, R0, 0xfffffffe, RZ, 0xc0, !PT ;  /* 0xfffffffe00007812 */ /* 0x010fd200078ec0ff */
[----:B------:R-:W-:-:S05]  /*14440*/  @P1 LOP3.LUT R0, R0, 0x1, RZ, 0xfc, !PT ;  /* 0x0000000100001812 */ /* 0x000fca00078efcff */
[----:B------:R0:W-:Y:S01]  /*14450*/  STL [R1], R0 ;  /* 0x0000000001007387 */ /* 0x0001e20000100800 */
[----:B------:R-:W-:Y:S05]  /*14460*/  @P0 BRA `(.L_x_15080) ;  /* 0x0000000000f40947 */ /* 0x000fea0003800000 */
[----:B------:R-:W-:-:S03]  /*14470*/  UMOV UR4, 0xffffffff ;  /* 0xffffffff00047882 */ /* 0x000fc60000000000 */
[----:B------:R-:W-:Y:S05]  /*14480*/  BRA.DIV UR4, `(.L_x_15081) ;  /* 0x0000005604107947 */ /* 0x000fea000b800000 */
[----:B------:R-:W-:-:S13]  /*14490*/  ELECT P6, URZ, PT ;  /* 0x00000000003f782f */ /* 0x000fda00038c0000 */
.L_x_15223:
[----:B------:R-:W-:Y:S05]  /*144a0*/  @!P6 BRA `(.L_x_15080) ;  /* 0x0000000000e4e947 */ /* 0x000fea0003800000 */
[----:B------:R-:W-:-:S04]  /*144b0*/  ISETP.NE.U32.AND P0, PT, R2, RZ, PT ;  /* 0x000000ff0200720c */ /* 0x000fc80003f05070 */
[----:B------:R-:W-:-:S13]  /*144c0*/  ISETP.NE.AND.EX P0, PT, R3, RZ, PT, P0 ;  /* 0x000000ff0300720c */ /* 0x000fda0003f05300 */
[----:B------:R-:W-:Y:S05]  /*144d0*/  @!P0 BRA `(.L_x_15082) ;  /* 0x0000000000448947 */ /* 0x000fea0003800000 */
[----:B--2---:R-:W2:Y:S01]  /*144e0*/  LDC R6, c[0x0][0x43c] ;  /* 0x00010f00ff067b82 */ /* 0x004ea20000000800 */
        /* <DEDUP_REMOVED lines=16> */
.L_x_15082:
[----:B0-----:R-:W-:Y:S01]  /*145f0*/  IMAD R0, R23, 0x8, R22 ;  /* 0x0000000817007824 */ /* 0x001fe200078e0216 */
[----:B----4-:R-:W-:-:S04]  /*14600*/  SHF.L.U32 R2, R27, 0x1f, RZ ;  /* 0x0000001f1b027819 */ /* 0x010fc800000006ff */
[----:B------:R-:W0:Y:S02]  /*14610*/  SYNCS.PHASECHK.TRANS64.TRYWAIT P0, [R0+URZ+0x16840], R2 ;  /* 0x01684002000075a7 */ /* 0x000e24000800017f */
[----:B0-----:R-:W-:Y:S05]  /*14620*/  @!P0 BRA `(.L_x_15083) ;  /* 0x0000005000c88947 */ /* 0x001fea0003800000 */
.L_x_15224:
[----:B------:R-:W4:Y:S02]  /*14630*/  S2R R3, SR_TID.X ;  /* 0x0000000000037919 */ /* 0x000f240000002100 */
[----:B----4-:R-:W-:-:S04]  /*14640*/  LOP3.LUT R3, R3, 0x7f, RZ, 0xc0, !PT ;  /* 0x0000007f03037812 */ /* 0x010fc800078ec0ff */
[----:B------:R-:W-:-:S13]  /*14650*/  ISETP.NE.AND P0, PT, R3, RZ, PT ;  /* 0x000000ff0300720c */ /* 0x000fda0003f05270 */
[----:B------:R-:W-:Y:S05]  /*14660*/  @P0 BRA `(.L_x_15084) ;  /* 0x00000000001c0947 */ /* 0x000fea0003800000 */
[----:B------:R-:W4:Y:S01]  /*14670*/  S2R R3, SR_TID.X ;  /* 0x0000000000037919 */ /* 0x000f220000002100 */
[----:B0-----:R-:W-:-:S04]  /*14680*/  IMAD.MOV.U32 R2, RZ, RZ, 0x4000 ;  /* 0x00004000ff027424 */ /* 0x001fc800078e00ff */
[----:B------:R0:W-:Y:S01]  /*14690*/  SYNCS.ARRIVE.TRANS64 RZ, [R0+URZ+0x16830], R2 ;  /* 0x0168300200ff79a7 */ /* 0x0001e2000800003f */
[----:B----4-:R-:W-:-:S04]  /*146a0*/  LOP3.LUT R3, R3, 0x1f, RZ, 0xc0, !PT ;  /* 0x0000001f03037812 */ /* 0x010fc800078ec0ff */
[----:B------:R-:W-:-:S13]  /*146b0*/  ISETP.NE.AND P0, PT, R3, RZ, PT ;  /* 0x000000ff0300720c */ /* 0x000fda0003f05270 */
[----:B0-----:R-:W-:Y:S05]  /*146c0*/  @!P0 BRA `(.L_x_15084) ;  /* 0x0000000000048947 */ /* 0x001fea0003800000 */
[----:B------:R-:W-:Y:S01]  /*146d0*/  BPT.TRAP 0x1 ;  /* 0x000000040000795c */ /* 0x000fe20000300000 */
.L_x_15084:
[----:B0-----:R-:W4:Y:S01]  /*146e0*/  LDL.LU R2, [R1] ;  /* 0x0000000001027983 */ /* 0x001f220000300800 */
        /* <DEDUP_REMOVED lines=17> */
[----:B----4-:R-:W-:-:S04]  /*14800*/  LOP3.LUT R2, R2, 0xfffffffe, RZ, 0xc0, !PT ;  /* 0xfffffffe02027812 */ /* 0x010fc800078ec0ff */
[----:B------:R-:W-:-:S05]  /*14810*/  @P0 LOP3.LUT R2, R2, 0x1, RZ, 0xfc, !PT ;  /* 0x0000000102020812 */ /* 0x000fca00078efcff */
[----:B------:R0:W-:Y:S01]  /*14820*/  STL [R1], R2 ;  /* 0x0000000201007387 */ /* 0x0001e20000100800 */
[----:B------:R-:W-:Y:S01]  /*14830*/  NOP ;  /* 0x0000000000007918 */ /* 0x000fe20000000000 */
.L_x_15080:
[----:B------:R-:W4:Y:S04]  /*14840*/  LDL.LU R4, [R1+0x1c] ;  /* 0x00001c0001047983 */ /* 0x000f280000300800 */
[----:B--2---:R-:W2:Y:S04]  /*14850*/  LDL.LU R6, [R1+0x10] ;  /* 0x0000100001067983 */ /* 0x004ea80000300800 */
[----:B------:R-:W5:Y:S01]  /*14860*/  LDL.LU R3, [R1+0x30] ;  /* 0x0000300001037983 */ /* 0x000f620000300800 */
[----:B------:R-:W-:Y:S05]  /*14870*/  WARPSYNC.ALL ;  /* 0x0000000000007948 */ /* 0x000fea0003800000 */
[----:B0-----:R-:W-:Y:S01]  /*14880*/  ULDC.64 UR6, c[0x0][0xa00] ;  /* 0x0002800000067ab9 */ /* 0x001fe20000000a00 */
[----:B------:R-:W-:Y:S01]  /*14890*/  ULDC.64 UR4, c[0x0][0x298] ;  /* 0x0000a60000047ab9 */ /* 0x000fe20000000a00 */
[----:B------:R-:W-:Y:S01]  /*148a0*/  BAR.SYNC.DEFER_BLOCKING 0x8, 0x200 ;  /* 0x0208000000007b1d */ /* 0x000fe20000010000 */
[----:B------:R-:W-:Y:S01]  /*148b0*/  ISETP.NE.U32.AND P0, PT, RZ, UR6, PT ;  /* 0x00000006ff007c0c */ /* 0x000fe2000bf05070 */
[----:B------:R-:W-:-:S03]  /*148c0*/  VIADD R0, R22, 0x8400 ;  /* 0x0000840016007836 */ /* 0x000fc60000000000 */
[----:B------:R-:W-:Y:S01]  /*148d0*/  ISETP.NE.AND.EX P0, PT, RZ, UR7, PT, P0 ;  /* 0x00000007ff007c0c */ /* 0x000fe2000bf05300 */
[----:B------:R-:W-:Y:S01]  /*148e0*/  BSSY B6, `(.L_x_15085) ;  /* 0x0000020000067945 */ /* 0x000fe20003800000 */
[----:B------:R-:W-:Y:S02]  /*148f0*/  LOP3.LUT P1, RZ, R0, 0x3ff, RZ, 0xc0, !PT ;  /* 0x000003ff00ff7812 */ /* 0x000fe4000782c0ff */
[----:B----4-:R-:W-:-:S05]  /*14900*/  SHF.R.S32.HI R2, RZ, 0x1f, R4 ;  /* 0x0000001fff027819 */ /* 0x010fca0000011404 */
[----:B------:R-:W-:Y:S01]  /*14910*/  IMAD R2, R2, UR4, RZ ;  /* 0x0000000402027c24 */ /* 0x000fe2000f8e02ff */
[----:B-----5:R-:W-:-:S03]  /*14920*/  SEL R3, R3, RZ, !P0 ;  /* 0x000000ff03037207 */ /* 0x020fc60004000000 */
[----:B------:R-:W-:Y:S01]  /*14930*/  IMAD R0, R4, UR5, R2 ;  /* 0x0000000504007c24 */ /* 0x000fe2000f8e0202 */
[----:B--2---:R-:W-:Y:S01]  /*14940*/  SEL R2, R6, RZ, !P0 ;  /* 0x000000ff06027207 */ /* 0x004fe20004000000 */
[----:B------:R-:W-:-:S05]  /*14950*/  IMAD.WIDE.U32 R4, R4, UR4, RZ ;  /* 0x0000000404047c25 */ /* 0x000fca000f8e00ff */
        /* <DEDUP_REMOVED lines=19> */
[----:B-1----:R-:W-:Y:S02]  /*14a90*/  IMAD.MOV.U32 R8, RZ, RZ, 0x70 ;  /* 0x00000070ff087424 */ /* 0x002fe400078e00ff */
[----:B------:R-:W-:Y:S02]  /*14aa0*/  IMAD.MOV.U32 R12, RZ, RZ, 0x1 ;  /* 0x00000001ff0c7424 */ /* 0x000fe400078e00ff */
[----:B------:R-:W-:-:S07]  /*14ab0*/  IMAD.MOV.U32 R13, RZ, RZ, RZ ;  /* 0x000000ffff0d7224 */ /* 0x000fce00078e00ff */
[----:B------:R-:W-:-:S07]  /*14ac0*/  LEPC R20, `(.L_x_15086) ;  /* 0x000000001014794e */ /* 0x000fce0000000000 */
[----:B0-----:R-:W-:Y:S05]  /*14ad0*/  CALL.ABS.NOINC R2 ;  /* 0x0000000002007343 */ /* 0x001fea0003c00000 */
.L_x_15086:
[----:B------:R-:W-:Y:S05]  /*14ae0*/  BSYNC B6 ;  /* 0x0000000000067941 */ /* 0x000fea0003800000 */
.L_x_15085:
[----:B--2---:R-:W2:Y:S01]  /*14af0*/  LDL.LU R0, [R1+0x1c] ;  /* 0x00001c0001007983 */ /* 0x004ea20000300800 */
[----:B------:R-:W0:Y:S01]  /*14b00*/  LDC R9, c[0x0][0x448] ;  /* 0x00011200ff097b82 */ /* 0x000e220000000800 */
[----:B------:R-:W-:Y:S01]  /*14b10*/  ULDC.64 UR4, c[0x0][0x2d8] ;  /* 0x0000b60000047ab9 */ /* 0x000fe20000000a00 */
[----:B------:R-:W-:Y:S01]  /*14b20*/  ULDC.64 UR6, c[0x0][0x2c8] ;  /* 0x0000b20000067ab9 */ /* 0x000fe20000000a00 */
[----:B------:R-:W2:Y:S01]  /*14b30*/  LDL.LU.64 R2, [R1+0x28] ;  /* 0x0000280001027983 */ /* 0x000ea20000300a00 */
[----:B------:R-:W-:-:S03]  /*14b40*/  ULDC.64 UR8, c[0x0][0x280] ;  /* 0x0000a00000087ab9 */ /* 0x000fc60000000a00 */
[----:B------:R-:W4:Y:S04]  /*14b50*/  LDL.LU R20, [R1+0x30] ;  /* 0x0000300001147983 */ /* 0x000f280000300800 */
[----:B------:R-:W3:Y:S04]  /*14b60*/  LDL.LU R21, [R1+0x34] ;  /* 0x0000340001157983 */ /* 0x000ee80000300800 */
[----:B------:R-:W3:Y:S04]  /*14b70*/  LDL.LU R4, [R1+0x10] ;  /* 0x0000100001047983 */ /* 0x000ee80000300800 */
[----:B------:R0:W5:Y:S02]  /*14b80*/  LDL R10, [R1+0xc] ;  /* 0x00000c00010a7983 */ /* 0x0001640000100800 */
[----:B0-----:R-:W-:-:S13]  /*14b90*/  ISETP.NE.AND P1, PT, R9, 0x1, PT ;  /* 0x000000010900780c */ /* 0x001fda0003f25270 */
[----:B------:R-:W0:Y:S08]  /*14ba0*/  @P1 LDC R5, c[0x0][0x450] ;  /* 0x00011400ff051b82 */ /* 0x000e300000000800 */
[----:B-1----:R-:W1:Y:S01]  /*14bb0*/  @P1 LDC R8, c[0x0][0x44c] ;  /* 0x00011300ff081b82 */ /* 0x002e620000000800 */
[----:B------:R-:W1:Y:S01]  /*14bc0*/  S2R R11, SR_TID.X ;  /* 0x00000000000b7919 */ /* 0x000e620000002100 */
[----:B--2---:R-:W-:-:S02]  /*14bd0*/  IMAD.MOV.U32 R3, RZ, RZ, R0 ;  /* 0x000000ffff037224 */ /* 0x004fc400078e0000 */
[----:B----4-:R-:W-:Y:S02]  /*14be0*/  IMAD R0, R20, UR4, RZ ;  /* 0x0000000414007c24 */ /* 0x010fe4000f8e02ff */
[C---:B------:R-:W-:Y:S01]  /*14bf0*/  IMAD.WIDE.U32 R2, R18.reuse, UR4, R2 ;  /* 0x0000000412027c25 */ /* 0x040fe2000f8e0002 */
[----:B------:R-:W2:Y:S03]  /*14c00*/  S2R R20, SR_TID.X ;  /* 0x0000000000147919 */ /* 0x000ea60000002100 */
[----:B------:R-:W-:Y:S01]  /*14c10*/  IMAD R0, R18, UR5, R0 ;  /* 0x0000000512007c24 */ /* 0x000fe2000f8e0200 */
[----:B------:R-:W-:-:S03]  /*14c20*/  ULDC.64 UR4, c[0x0][0x2e0] ;  /* 0x0000b80000047ab9 */ /* 0x000fc60000000a00 */
[----:B------:R-:W-:Y:S02]  /*14c30*/  IMAD.IADD R3, R3, 0x1, R0 ;  /* 0x0000000103037824 */ /* 0x000fe400078e0200 */
[----:B---3--:R-:W-:Y:S02]  /*14c40*/  IMAD R0, R21, UR4, RZ ;  /* 0x0000000415007c24 */ /* 0x008fe4000f8e02ff */
        /* <DEDUP_REMOVED lines=159> */
[----:B------:R0:W1:Y:S04]  /*15640*/  SHFL.IDX PT, R0, R2, 0x3, 0x181f ;  /* 0x00781f0002007f89 */ /* 0x00006800000e0000 */
[----:B------:R0:W-:Y:S02]  /*15650*/  @!P1 LDGSTS.E.BYPASS.LTC128B.128 [R10+0xd400], desc[UR40][R6.64], !P0 ;  /* 0x0d400000060a9fae */ /* 0x0001e4000c101d68 */
.L_x_15249:
[----:B0-----:R-:W-:Y:S02]  /*15660*/  VIADD R2, R17, 0xb0 ;  /* 0x000000b011027836 */ /* 0x001fe40000000000 */
[----:B------:R-:W-:-:S03]  /*15670*/  VIADD R8, R22, 0x16800 ;  /* 0x0001680016087836 */ /* 0x000fc60000000000 */
[----:B------:R-:W-:-:S13]  /*15680*/  ISETP.GE.AND P1, PT, R2, R3, PT ;  /* 0x000000030200720c */ /* 0x000fda0003f26270 */
[----:B------:R-:W-:-:S05]  /*15690*/  @!P1 LEA R2, P2, R20, R14, 0x1 ;  /* 0x0000000e14029211 */ /* 0x000fca00078408ff */
[----:B-1----:R-:W-:-:S05]  /*156a0*/  @!P1 IMAD.X R3, RZ, RZ, R0, P2 ;  /* 0x000000ffff039224 */ /* 0x002fca00010e0600 */
[----:B------:R-:W-:Y:S01]  /*156b0*/  @!PT LDS RZ, [RZ] ;  /* 0x00000000fffff984 */ /* 0x000fe20000000800 */
[----:B------:R-:W-:Y:S01]  /*156c0*/  @!PT LDS RZ, [RZ] ;  /* 0x00000000fffff984 */ /* 0x000fe20000000800 */
[----:B------:R-:W-:Y:S01]  /*156d0*/  @!PT LDS RZ, [RZ] ;  /* 0x00000000fffff984 */ /* 0x000fe20000000800 */
[----:B------:R0:W-:Y:S01]  /*156e0*/  @!P1 LDGSTS.E.BYPASS.LTC128B.128 [R10+0xdc00], desc[UR40][R2.64], !P0 ;  /* 0x0dc00000020a9fae */ /* 0x0001e2000c101d68 */
[----:B------:R-:W-:Y:S01]  /*156f0*/  PLOP3.LUT P0, PT, PT, PT, PT, 0x80, 0x0 ;  /* 0x000000000000781c */ /* 0x000fe20003f0f070 */
[----:B------:R-:W-:-:S12]  /*15700*/  NOP ;  /* 0x0000000000007918 */ /* 0x000fd80000000000 */
.L_x_15088:
        /* <DEDUP_REMOVED lines=18> */
[----:B--2---:R-:W-:Y:S02]  /*15830*/  ISETP.GE.AND P1, PT, R2, 0x2, PT ;  /* 0x000000020200780c */ /* 0x004fe40003f26270 */
[----:B01----:R-:W-:Y:S11]  /*15840*/  @!P0 BRA `(.L_x_15090) ;  /* 0x0000005000388947 */ /* 0x003ff60003800000 */
.L_x_15250:
[----:B------:R-:W-:Y:S05]  /*15850*/  BSYNC B0 ;  /* 0x0000000000007941 */ /* 0x000fea0003800000 */
.L_x_15089:
        /* <DEDUP_REMOVED lines=42> */
.L_x_15097:
[----:B------:R-:W-:Y:S01]  /*15b00*/  IMAD R2, R7, 0x8, R22 ;  /* 0x0000000807027824 */ /* 0x000fe200078e0216 */
[----:B0-----:R-:W-:Y:S01]  /*15b10*/  SHF.L.U32 R3, R9, 0x1f, RZ ;  /* 0x0000001f09037819 */ /* 0x001fe200000006ff */
[----:B------:R-:W-:Y:S03]  /*15b20*/  BSSY B3, `(.L_x_15098) ;  /* 0x0000003000037945 */ /* 0x000fe60003800000 */
[----:B------:R-:W0:Y:S02]  /*15b30*/  SYNCS.PHASECHK.TRANS64.TRYWAIT P0, [R2+URZ+0x16840], R3 ;  /* 0x01684003020075a7 */ /* 0x000e24000800017f */
[----:B0-----:R-:W-:Y:S05]  /*15b40*/  @!P0 BRA `(.L_x_15099) ;  /* 0x0000004c008c8947 */ /* 0x001fea0003800000 */
.L_x_15251:
[----:B------:R-:W-:Y:S05]  /*15b50*/  BSYNC B3 ;  /* 0x0000000000037941 */ /* 0x000fea0003800000 */
.L_x_15098:
        /* <DEDUP_REMOVED lines=12> */
.L_x_15101:
[----:B------:R-:W-:Y:S05]  /*15c20*/  BSYNC B3 ;  /* 0x0000000000037941 */ /* 0x000fea0003800000 */
.L_x_15100:
        /* <DEDUP_REMOVED lines=11> */
.L_x_15102:
        /* <DEDUP_REMOVED lines=15> */
.L_x_15252:
[----:B------:R-:W-:Y:S05]  /*15dd0*/  BSYNC B3 ;  /* 0x0000000000037941 */ /* 0x000fea0003800000 */
.L_x_15103:
        /* <DEDUP_REMOVED lines=12> */
.L_x_15106:
[----:B------:R-:W-:Y:S05]  /*15ea0*/  BSYNC B3 ;  /* 0x0000000000037941 */ /* 0x000fea0003800000 */
.L_x_15105:
        /* <DEDUP_REMOVED lines=11> */
.L_x_15107:
        /* <DEDUP_REMOVED lines=12> */
.L_x_15096:
[----:B------:R-:W-:Y:S05]  /*16020*/  BSYNC B1 ;  /* 0x0000000000017941 */ /* 0x000fea0003800000 */
.L_x_15095:
[----:B------:R-:W2:Y:S01]  /*16030*/  LDL.LU R0, [R1+0x18] ;  /* 0x0000180001007983 */ /* 0x000ea20000300800 */
[----:B------:R-:W-:Y:S02]  /*16040*/  IMAD.MOV.U32 R23, RZ, RZ, R7 ;  /* 0x000000ffff177224 */ /* 0x000fe400078e0007 */
[----:B------:R-:W-:Y:S02]  /*16050*/  IMAD.MOV.U32 R27, RZ, RZ, R9 ;  /* 0x000000ffff1b7224 */ /* 0x000fe400078e0009 */
[----:B--2---:R-:W-:-:S07]  /*16060*/  VIADD R0, R0, 0xfffffffd ;  /* 0xfffffffd00007836 */ /* 0x004fce0000000000 */
.L_x_15094:
[----:B------:R-:W-:Y:S05]  /*16070*/  BSYNC B2 ;  /* 0x0000000000027941 */ /* 0x000fea0003800000 */
.L_x_15093:
[----:B------:R-:W-:-:S13]  /*16080*/  ISETP.NE.AND P0, PT, R6, RZ, PT ;  /* 0x000000ff0600720c */ /* 0x000fda0003f05270 */
[----:B------:R-:W-:Y:S05]  /*16090*/  @!P0 BRA `(.L_x_15092) ;  /* 0x0000000c00a08947 */ /* 0x000fea0003800000 */
[----:B------:R-:W-:-:S07]  /*160a0*/  IMAD.MOV.U32 R4, RZ, RZ, R24 ;  /* 0x000000ffff047224 */ /* 0x000fce00078e0018 */
.L_x_15134:
        /* <DEDUP_REMOVED lines=8> */
[----:B------:R-:W-:-:S07]  /*16130*/  LOP3.LUT R7, R27, R2, RZ, 0x3c, !PT ;  /* 0x000000021b077212 */ /* 0x000fce00078e3cff */
        /* <DEDUP_REMOVED lines=24> */
.L_x_15110:
[----:B------:R-:W-:Y:S01]  /*162c0*/  IMAD R2, R6, 0x8, R22 ;  /* 0x0000000806027824 */ /* 0x000fe200078e0216 */
[----:B0-----:R-:W-:Y:S01]  /*162d0*/  SHF.L.U32 R3, R7, 0x1f, RZ ;  /* 0x0000001f07037819 */ /* 0x001fe200000006ff */
[----:B------:R-:W-:Y:S03]  /*162e0*/  BSSY B2, `(.L_x_15111) ;  /* 0x0000003000027945 */ /* 0x000fe60003800000 */
[----:B------:R-:W0:Y:S02]  /*162f0*/  SYNCS.PHASECHK.TRANS64.TRYWAIT P0, [R2+URZ+0x16840], R3 ;  /* 0x01684003020075a7 */ /* 0x000e24000800017f */
[----:B0-----:R-:W-:Y:S05]  /*16300*/  @!P0 BRA `(.L_x_15112) ;  /* 0x0000004400c48947 */ /* 0x001fea0003800000 */
.L_x_15253:
[----:B------:R-:W-:Y:S05]  /*16310*/  BSYNC B2 ;  /* 0x0000000000027941 */ /* 0x000fea0003800000 */
.L_x_15111:
        /* <DEDUP_REMOVED lines=12> */
.L_x_15114:
[----:B------:R-:W-:Y:S05]  /*163e0*/  BSYNC B2 ;  /* 0x0000000000027941 */ /* 0x000fea0003800000 */
.L_x_15113:
        /* <DEDUP_REMOVED lines=11> */
.L_x_15115:
        /* <DEDUP_REMOVED lines=15> */
.L_x_15254:
[----:B------:R-:W-:Y:S05]  /*16590*/  BSYNC B2 ;  /* 0x0000000000027941 */ /* 0x000fea0003800000 */
.L_x_15116:
        /* <DEDUP_REMOVED lines=11> */
.L_x_15119:
[----:B------:R-:W-:Y:S05]  /*16650*/  BSYNC B2 ;  /* 0x0000000000027941 */ /* 0x000fea0003800000 */
.L_x_15118:
        /* <DEDUP_REMOVED lines=10> */
.L_x_15120:
        /* <DEDUP_REMOVED lines=12> */
.L_x_15109:
[----:B------:R-:W-:Y:S05]  /*167c0*/  BSYNC B1 ;  /* 0x0000000000017941 */ /* 0x000fea0003800000 */
.L_x_15108:
        /* <DEDUP_REMOVED lines=32> */
.L_x_15123:
[----:B------:R-:W-:Y:S01]  /*169d0*/  IMAD R2, R23, 0x8, R22 ;  /* 0x0000000817027824 */ /* 0x000fe200078e0216 */
[----:B0-----:R-:W-:Y:S01]  /*169e0*/  SHF.L.U32 R3, R27, 0x1f, RZ ;  /* 0x0000001f1b037819 */ /* 0x001fe200000006ff */
[----:B------:R-:W-:Y:S03]  /*169f0*/  BSSY B2, `(.L_x_15124) ;  /* 0x0000003000027945 */ /* 0x000fe60003800000 */
[----:B------:R-:W0:Y:S02]  /*16a00*/  SYNCS.PHASECHK.TRANS64.TRYWAIT P0, [R2+URZ+0x16840], R3 ;  /* 0x01684003020075a7 */ /* 0x000e24000800017f */
[----:B0-----:R-:W-:Y:S05]  /*16a10*/  @!P0 BRA `(.L_x_15125) ;  /* 0x0000004000288947 */ /* 0x001fea0003800000 */
.L_x_15255:
[----:B------:R-:W-:Y:S05]  /*16a20*/  BSYNC B2 ;  /* 0x0000000000027941 */ /* 0x000fea0003800000 */
.L_x_15124:
        /* <DEDUP_REMOVED lines=12> */
.L_x_15127:
[----:B------:R-:W-:Y:S05]  /*16af0*/  BSYNC B2 ;  /* 0x0000000000027941 */ /* 0x000fea0003800000 */
.L_x_15126:
        /* <DEDUP_REMOVED lines=12> */
.L_x_15128:
        /* <DEDUP_REMOVED lines=15> */
.L_x_15256:
[----:B------:R-:W-:Y:S05]  /*16cb0*/  BSYNC B2 ;  /* 0x0000000000027941 */ /* 0x000fea0003800000 */
.L_x_15129:
        /* <DEDUP_REMOVED lines=11> */
.L_x_15132:
[----:B------:R-:W-:Y:S05]  /*16d70*/  BSYNC B2 ;  /* 0x0000000000027941 */ /* 0x000fea0003800000 */
.L_x_15131:
        /* <DEDUP_REMOVED lines=10> */
.L_x_15133:
        /* <DEDUP_REMOVED lines=12> */
.L_x_15122:
[----:B------:R-:W-:Y:S05]  /*16ee0*/  BSYNC B1 ;  /* 0x0000000000017941 */ /* 0x000fea0003800000 */
.L_x_15121:
[C---:B------:R-:W-:Y:S01]  /*16ef0*/  ISETP.GT.AND P0, PT, R0.reuse, 0x1, PT ;  /* 0x000000010000780c */ /* 0x040fe20003f04270 */
[----:B------:R-:W-:-:S12]  /*16f00*/  VIADD R0, R0, 0xfffffffe ;  /* 0xfffffffe00007836 */ /* 0x000fd80000000000 */
[----:B------:R-:W-:Y:S05]  /*16f10*/  @P0 BRA `(.L_x_15134) ;  /* 0xfffffff000640947 */ /* 0x000fea000383ffff */
.L_x_15092:
[----:B------:R-:W-:Y:S05]  /*16f20*/  BSYNC B0 ;  /* 0x0000000000007941 */ /* 0x000fea0003800000 */
.L_x_15091:
        /* <DEDUP_REMOVED lines=17> */
.L_x_15136:
[----:B------:R-:W-:Y:S05]  /*17040*/  BSYNC B0 ;  /* 0x0000000000007941 */ /* 0x000fea0003800000 */
.L_x_15135:
        /* <DEDUP_REMOVED lines=10> */
.L_x_15257:
[----:B------:R-:W-:Y:S05]  /*170f0*/  BSYNC B1 ;  /* 0x0000000000017941 */ /* 0x000fea0003800000 */
.L_x_15139:
        /* <DEDUP_REMOVED lines=9> */
.L_x_15142:
[----:B------:R-:W-:Y:S05]  /*17190*/  BSYNC B1 ;  /* 0x0000000000017941 */ /* 0x000fea0003800000 */
.L_x_15141:
        /* <DEDUP_REMOVED lines=10> */
.L_x_15143:
        /* <DEDUP_REMOVED lines=10> */
.L_x_15138:
[----:B------:R-:W-:Y:S05]  /*172e0*/  BSYNC B0 ;  /* 0x0000000000007941 */ /* 0x000fea0003800000 */
.L_x_15137:
[----:B------:R-:W-:-:S05]  /*172f0*/  VIADD R23, R23, 0x1 ;  /* 0x0000000117177836 */ /* 0x000fca0000000000 */
[----:B------:R-:W-:-:S04]  /*17300*/  ISETP.NE.AND P0, PT, R23, 0x2, PT ;  /* 0x000000021700780c */ /* 0x000fc80003f05270 */
[----:B------:R-:W-:Y:S02]  /*17310*/  SEL R0, RZ, 0x1, P0 ;  /* 0x00000001ff007807 */ /* 0x000fe40000000000 */
[----:B------:R-:W-:Y:S02]  /*17320*/  SEL R23, R23, RZ, P0 ;  /* 0x000000ff17177207 */ /* 0x000fe40000000000 */
[----:B------:R-:W-:-:S07]  /*17330*/  LOP3.LUT R27, R27, R0, RZ, 0x3c, !PT ;  /* 0x000000001b1b7212 */ /* 0x000fce00078e3cff */
.L_x_15073:
[----:B------:R-:W-:Y:S05]  /*17340*/  BSYNC B7 ;  /* 0x0000000000077941 */ /* 0x000fea0003800000 */
.L_x_15071:
        /* <DEDUP_REMOVED lines=8> */
[----:B0-----:R-:W-:-:S05]  /*173d0*/  IMAD.U32 R22, RZ, RZ, UR4 ;  /* 0x00000004ff167e24 */ /* 0x001fca000f8e00ff */
[----:B------:R0:W3:Y:S01]  /*173e0*/  LDS.128 R16, [R22+0x168d0] ;  /* 0x0168d00016107984 */ /* 0x0000e20000000c00 */
[----:B------:R-:W-:Y:S06]  /*173f0*/  BAR.ARV 0x4, 0x200 ;  /* 0x0108000000007b1d */ /* 0x000fec0000002000 */
[----:B------:R-:W-:Y:S05]  /*17400*/  BRA `(.L_x_15145) ;  /* 0x0000000800cc7947 */ /* 0x000fea0003800000 */
.L_x_15144:
        /* <DEDUP_REMOVED lines=8> */
[----:B0-----:R-:W0:Y:S02]  /*17490*/  @!P1 LDC.64 R2, c[0x0][0xc80] ;  /* 0x00032000ff029b82 */ /* 0x001e240000000a00 */
[----:B0-----:R-:W-:-:S06]  /*174a0*/  @!P1 IMAD.WIDE R2, R5, 0x4, R2 ;  /* 0x0000000405029825 */ /* 0x001fcc00078e0202 */
[----:B------:R-:W3:Y:S01]  /*174b0*/  @!P1 LDG.E R2, desc[UR40][R2.64] ;  /* 0x0000002802029981 */ /* 0x000ee2000c1e1900 */
[----:B------:R-:W-:Y:S01]  /*174c0*/  IMAD.MOV.U32 R17, RZ, RZ, RZ ;  /* 0x000000ffff117224 */ /* 0x000fe200078e00ff */
[C---:B------:R-:W-:Y:S02]  /*174d0*/  ISETP.GE.U32.AND P2, PT, R8.reuse, 0x2, PT ;  /* 0x000000020800780c */ /* 0x040fe40003f46070 */
[C---:B------:R-:W-:Y:S01]  /*174e0*/  ISETP.GE.U32.AND P3, PT, R8.reuse, 0x4, PT ;  /* 0x000000040800780c */ /* 0x040fe20003f66070 */
[----:B------:R-:W-:Y:S01]  /*174f0*/  SHFL.IDX PT, R0, R16, RZ, 0x1f ;  /* 0x00001fff10007589 */ /* 0x000fe200000e0000 */
[C---:B------:R-:W-:Y:S02]  /*17500*/  ISETP.GE.U32.AND P4, PT, R8.reuse, 0x8, PT ;  /* 0x000000080800780c */ /* 0x040fe40003f86070 */
[C---:B------:R-:W-:Y:S01]  /*17510*/  ISETP.GE.U32.AND P5, PT, R8.reuse, 0x10, PT ;  /* 0x000000100800780c */ /* 0x040fe20003fa6070 */
[----:B---3--:R-:W-:Y:S01]  /*17520*/  @!P1 IMAD.MOV.U32 R17, RZ, RZ, R2 ;  /* 0x000000ffff119224 */ /* 0x008fe200078e0002 */
[----:B------:R-:W-:-:S04]  /*17530*/  ISETP.NE.AND P1, PT, R8, RZ, PT ;  /* 0x000000ff0800720c */ /* 0x000fc80003f25270 */
[----:B------:R-:W0:Y:S02]  /*17540*/  SHFL.UP PT, R14, R17, 0x1, RZ ;  /* 0x04200000110e7989 */ /* 0x000e2400000e00ff */
[----:B0-----:R-:W-:-:S05]  /*17550*/  SEL R4, R14, RZ, P1 ;  /* 0x000000ff0e047207 */ /* 0x001fca0000800000 */
[----:B------:R-:W-:-:S05]  /*17560*/  IMAD.IADD R4, R17, 0x1, R4 ;  /* 0x0000000111047824 */ /* 0x000fca00078e0204 */
[----:B------:R-:W0:Y:S02]  /*17570*/  SHFL.UP PT, R14, R4, 0x2, RZ ;  /* 0x04400000040e7989 */ /* 0x000e2400000e00ff */
[----:B0-----:R-:W-:-:S05]  /*17580*/  SEL R5, R14, RZ, P2 ;  /* 0x000000ff0e057207 */ /* 0x001fca0001000000 */
[----:B--2---:R-:W-:Y:S02]  /*17590*/  IMAD.IADD R6, R4, 0x1, R5 ;  /* 0x0000000104067824 */ /* 0x004fe400078e0205 */
        /* <DEDUP_REMOVED lines=11> */
.L_x_15267:
[----:B------:R-:W-:Y:S02]  /*17650*/  ULDC UR4, c[0x0][0xc38] ;  /* 0x00030e0000047ab9 */ /* 0x000fe40000000800 */
[----:B------:R-:W-:-:S04]  /*17660*/  IMAD.U32 R4, RZ, RZ, UR4 ;  /* 0x00000004ff047e24 */ /* 0x000fc8000f8e00ff */
[----:B-1----:R-:W-:-:S04]  /*17670*/  IMAD R14, R14, R4, RZ ;  /* 0x000000040e0e7224 */ /* 0x002fc800078e02ff */
[----:B------:R-:W-:-:S05]  /*17680*/  IMAD.IADD R5, R5, 0x1, R14 ;  /* 0x0000000105057824 */ /* 0x000fca00078e020e */
[----:B------:R-:W-:-:S13]  /*17690*/  ISETP.GT.AND P6, PT, R5, R0, PT ;  /* 0x000000000500720c */ /* 0x000fda0003fc4270 */
[----:B------:R-:W-:Y:S05]  /*176a0*/  @P6 BRA `(.L_x_15147) ;  /* 0x00000000009c6947 */ /* 0x000fea0003800000 */
.L_x_15152:
        /* <DEDUP_REMOVED lines=14> */
.L_x_15150:
[----:B------:R-:W-:Y:S05]  /*17790*/  BSYNC B0 ;  /* 0x0000000000007941 */ /* 0x000fea0003800000 */
.L_x_15149:
        /* <DEDUP_REMOVED lines=18> */
.L_x_15275:
[----:B------:R-:W-:Y:S02]  /*178c0*/  ULDC UR4, c[0x0][0xc38] ;  /* 0x00030e0000047ab9 */ /* 0x000fe40000000800 */
[----:B------:R-:W-:-:S04]  /*178d0*/  IMAD.U32 R4, RZ, RZ, UR4 ;  /* 0x00000004ff047e24 */ /* 0x000fc8000f8e00ff */
[----:B-1----:R-:W-:-:S04]  /*178e0*/  IMAD R14, R14, R4, RZ ;  /* 0x000000040e0e7224 */ /* 0x002fc800078e02ff */
[----:B------:R-:W-:-:S05]  /*178f0*/  IMAD.IADD R5, R14, 0x1, R5 ;  /* 0x000000010e057824 */ /* 0x000fca00078e0205 */
[----:B------:R-:W-:-:S13]  /*17900*/  ISETP.GT.AND P6, PT, R5, R0, PT ;  /* 0x000000000500720c */ /* 0x000fda0003fc4270 */
[----:B------:R-:W-:Y:S05]  /*17910*/  @!P6 BRA `(.L_x_15152) ;  /* 0xfffffffc0064e947 */ /* 0x000fea000383ffff */
.L_x_15147:
        /* <DEDUP_REMOVED lines=8> */
.L_x_15279:
[----:B------:R-:W-:Y:S01]  /*179a0*/  ISETP.NE.AND P0, PT, R2, RZ, PT ;  /* 0x000000ff0200720c */ /* 0x000fe20003f05270 */
[----:B------:R-:W-:-:S12]  /*179b0*/  IMAD.MOV.U32 R14, RZ, RZ, RZ ;  /* 0x000000ffff0e7224 */ /* 0x000fd800078e00ff */
[----:B------:R-:W-:Y:S05]  /*179c0*/  @!P0 BRA `(.L_x_15154) ;  /* 0x0000000000108947 */ /* 0x000fea0003800000 */
[----:B------:R-:W-:Y:S01]  /*179d0*/  UMOV UR4, 0xffffffff ;  /* 0xffffffff00047882 */ /* 0x000fe20000000000 */
[----:B------:R-:W-:Y:S02]  /*179e0*/  VIADD R12, R6, 0xffffffff ;  /* 0xffffffff060c7836 */ /* 0x000fe40000000000 */
[----:B------:R-:W-:Y:S05]  /*179f0*/  BRA.DIV UR4, `(.L_x_15155) ;  /* 0x0000003a04947947 */ /* 0x000fea000b800000 */
[----:B------:R3:W4:Y:S02]  /*17a00*/  SHFL.IDX PT, R14, R3, R12, 0x1f ;  /* 0x00001f0c030e7589 */ /* 0x00072400000e0000 */
.L_x_15154:
[----:B0--3--:R-:W0:Y:S01]  /*17a10*/  LDC.64 R2, c[0x0][0xc90] ;  /* 0x00032400ff027b82 */ /* 0x009e220000000a00 */
[----:B------:R-:W-:-:S04]  /*17a20*/  IMAD.IADD R19, R6, 0x1, R19 ;  /* 0x0000000106137824 */ /* 0x000fc800078e0213 */
        /* <DEDUP_REMOVED lines=64> */
.L_x_15148:
[----:B------:R-:W-:Y:S01]  /*17e30*/  UMOV UR4, URZ ;  /* 0x0000003f00047c82 */ /* 0x000fe20008000000 */
[----:B------:R-:W-:Y:S01]  /*17e40*/  UMOV UR5, URZ ;  /* 0x0000003f00057c82 */ /* 0x000fe20008000000 */
[----:B------:R-:W-:Y:S01]  /*17e50*/  ULDC UR6, c[0x0][0xc3c] ;  /* 0x00030f0000067ab9 */ /* 0x000fe20000000800 */
[----:B------:R-:W-:Y:S02]  /*17e60*/  IMAD.MOV.U32 R16, RZ, RZ, R0 ;  /* 0x000000ffff107224 */ /* 0x000fe400078e0000 */
[----:B------:R-:W-:Y:S02]  /*17e70*/  IMAD.U32 R17, RZ, RZ, UR4 ;  /* 0x00000004ff117e24 */ /* 0x000fe4000f8e00ff */
[----:B------:R-:W-:Y:S02]  /*17e80*/  IMAD.U32 R18, RZ, RZ, UR5 ;  /* 0x00000005ff127e24 */ /* 0x000fe4000f8e00ff */
[----:B------:R-:W-:-:S07]  /*17e90*/  IMAD.U32 R19, RZ, RZ, UR6 ;  /* 0x00000006ff137e24 */ /* 0x000fce000f8e00ff */
.L_x_15156:
        /* <DEDUP_REMOVED lines=10> */
.L_x_15145:
[----:B------:R-:W-:Y:S02]  /*17f40*/  ULDC UR4, c[0x0][0xc3c] ;  /* 0x00030f0000047ab9 */ /* 0x000fe40000000800 */
[----:B---3--:R-:W-:-:S13]  /*17f50*/  ISETP.GE.AND P0, PT, R19, UR4, PT ;  /* 0x0000000413007c0c */ /* 0x008fda000bf06270 */
[----:B------:R-:W-:Y:S05]  /*17f60*/  @!P0 BRA `(.L_x_15157) ;  /* 0xffffffa800588947 */ /* 0x000fea000383ffff */
[----:B------:R-:W-:Y:S05]  /*17f70*/  BSYNC B8 ;  /* 0x0000000000087941 */ /* 0x000fea0003800000 */
.L_x_15035:
        /* <DEDUP_REMOVED lines=12> */
.L_x_15282:
[----:B------:R-:W-:Y:S05]  /*18040*/  BSYNC B0 ;  /* 0x0000000000007941 */ /* 0x000fea0003800000 */
.L_x_15158:
[----:B------:R-:W-:-:S03]  /*18050*/  UMOV UR4, 0xffffffff ;  /* 0xffffffff00047882 */ /* 0x000fc60000000000 */
[----:B------:R-:W-:Y:S05]  /*18060*/  BRA.DIV UR4, `(.L_x_15160) ;  /* 0x0000003604307947 */ /* 0x000fea000b800000 */
[----:B0-----:R-:W0:Y:S02]  /*18070*/  S2R R0, SR_TID.X ;  /* 0x0000000000007919 */ /* 0x001e240000002100 */
[----:B0-----:R-:W-:-:S04]  /*18080*/  SHF.R.U32.HI R0, RZ, 0x5, R0 ;  /* 0x00000005ff007819 */ /* 0x001fc80000011600 */
[----:B------:R-:W-:-:S05]  /*18090*/  LOP3.LUT R0, R0, 0x3, RZ, 0xc0, !PT ;  /* 0x0000000300007812 */ /* 0x000fca00078ec0ff */
[----:B------:R0:W3:Y:S02]  /*180a0*/  SHFL.IDX PT, R14, R0, RZ, 0x1f ;  /* 0x00001fff000e7589 */ /* 0x0000e400000e0000 */
.L_x_15285:
[----:B---3--:R-:W-:-:S13]  /*180b0*/  ISETP.NE.AND P0, PT, R14, RZ, PT ;  /* 0x000000ff0e00720c */ /* 0x008fda0003f05270 */
[----:B------:R-:W-:Y:S05]  /*180c0*/  @P0 BRA `(.L_x_14892) ;  /* 0x0000000000880947 */ /* 0x000fea0003800000 */
[----:B------:R-:W-:-:S03]  /*180d0*/  UMOV UR4, 0xffffffff ;  /* 0xffffffff00047882 */ /* 0x000fc60000000000 */
[----:B------:R-:W-:Y:S05]  /*180e0*/  BRA.DIV UR4, `(.L_x_15161) ;  /* 0x0000003604447947 */ /* 0x000fea000b800000 */
[----:B------:R-:W-:-:S13]  /*180f0*/  ELECT P6, URZ, PT ;  /* 0x00000000003f782f */ /* 0x000fda00038c0000 */
.L_x_15288:
[----:B------:R-:W-:Y:S05]  /*18100*/  @!P6 BRA `(.L_x_14892) ;  /* 0x000000000078e947 */ /* 0x000fea0003800000 */
[----:B0-----:R-:W3:Y:S02]  /*18110*/  LDL.LU R0, [R1+0x44] ;  /* 0x0000440001007983 */ /* 0x001ee40000300800 */
[----:B---3--:R-:W-:-:S04]  /*18120*/  LOP3.LUT R0, R0, 0x2, RZ, 0xfc, !PT ;  /* 0x0000000200007812 */ /* 0x008fc800078efcff */
[----:B------:R-:W-:-:S13]  /*18130*/  ISETP.NE.AND P2, PT, R0, 0x3, PT ;  /* 0x000000030000780c */ /* 0x000fda0003f45270 */
[----:B------:R-:W-:Y:S05]  /*18140*/  @!P2 BRA `(.L_x_15162) ;  /* 0x000000000004a947 */ /* 0x000fea0003800000 */
[----:B------:R-:W-:Y:S01]  /*18150*/  BPT.TRAP 0x1 ;  /* 0x000000040000795c */ /* 0x000fe20000300000 */
.L_x_15162:
[----:B------:R-:W-:Y:S01]  /*18160*/  VIADD R0, R9, 0x16840 ;  /* 0x0001684009007836 */ /* 0x000fe20000000000 */
[----:B------:R-:W-:Y:S01]  /*18170*/  SHF.L.U32 R3, R27, 0x1f, RZ ;  /* 0x0000001f1b037819 */ /* 0x000fe200000006ff */
[C---:B------:R-:W-:Y:S02]  /*18180*/  VIADD R2, R23.reuse, 0x1 ;  /* 0x0000000117027836 */ /* 0x040fe40000000000 */
[----:B--2---:R-:W-:-:S03]  /*18190*/  IMAD R6, R23, 0x8, R0 ;  /* 0x0000000817067824 */ /* 0x004fc600078e0200 */
        /* <DEDUP_REMOVED lines=8> */
.L_x_15289:
[----:B------:R-:W2:Y:S02]  /*18220*/  SYNCS.PHASECHK.TRANS64.TRYWAIT P0, [R7+URZ], R2 ;  /* 0x00000002070075a7 */ /* 0x000ea4000800017f */
[----:B--2---:R-:W-:Y:S05]  /*18230*/  @!P0 BRA `(.L_x_15164) ;  /* 0x0000003400248947 */ /* 0x004fea0003800000 */
.L_x_15290:
[----:B------:R-:W-:Y:S05]  /*18240*/  @!P2 BRA `(.L_x_15165) ;  /* 0x000000000004a947 */ /* 0x000fea0003800000 */
[----:B------:R-:W-:Y:S01]  /*18250*/  BPT.TRAP 0x1 ;  /* 0x000000040000795c */ /* 0x000fe20000300000 */
.L_x_15165:
[----:B------:R-:W-:-:S04]  /*18260*/  VIADD R0, R9, 0x16860 ;  /* 0x0001686009007836 */ /* 0x000fc80000000000 */
[----:B------:R-:W-:-:S04]  /*18270*/  IMAD R4, R23, 0x8, R0 ;  /* 0x0000000817047824 */ /* 0x000fc800078e0200 */
[----:B------:R-:W3:Y:S02]  /*18280*/  SYNCS.PHASECHK.TRANS64.TRYWAIT P0, [R4+URZ], R3 ;  /* 0x00000003040075a7 */ /* 0x000ee4000800017f */
[----:B---3--:R-:W-:Y:S05]  /*18290*/  @!P0 BRA `(.L_x_15166) ;  /* 0x0000003400208947 */ /* 0x008fea0003800000 */
.L_x_15291:
[----:B------:R-:W-:-:S07]  /*182a0*/  IMAD R5, R5, 0x8, R0 ;  /* 0x0000000805057824 */ /* 0x000fce00078e0200 */
.L_x_15167:
[----:B------:R0:W0:Y:S02]  /*182b0*/  SYNCS.PHASECHK.TRANS64.TRYWAIT P0, [R5+URZ], R2 ;  /* 0x00000002050075a7 */ /* 0x000024000800017f */
[----:B0-----:R-:W-:Y:S05]  /*182c0*/  @!P0 NANOSLEEP.SYNCS 0x989680 ;  /* 0x009896800000895d */ /* 0x001fea0003900000 */
[----:B------:R-:W0:Y:S02]  /*182d0*/  @!P0 SYNCS.PHASECHK.TRANS64 P0, [R5+URZ], R2 ;  /* 0x00000002050085a7 */ /* 0x000e24000800007f */
[----:B0-----:R-:W-:Y:S05]  /*182e0*/  @!P0 BRA `(.L_x_15167) ;  /* 0xfffffffc00f08947 */ /* 0x001fea000383ffff */
.L_x_14892:
[----:B------:R-:W-:Y:S05]  /*182f0*/  BSYNC B9 ;  /* 0x0000000000097941 */ /* 0x000fea0003800000 */
.L_x_14889:
[----:B------:R-:W-:Y:S05]  /*18300*/  EXIT ;  /* 0x000000000000794d */ /* 0x000fea0003800000 */
.L_x_14910:
[----:B0-----:R0:W1:Y:S02]  /*18310*/  SYNCS.PHASECHK.TRANS64.TRYWAIT P6, [R78+URZ+0x16890], R90 ;  /* 0x0168905a4e0075a7 */ /* 0x00106400080c017f */
[----:B-1----:R-:W-:Y:S05]  /*18320*/  @!P6 NANOSLEEP.SYNCS 0x989680 ;  /* 0x009896800000e95d */ /* 0x002fea0003900000 */
[----:B------:R-:W1:Y:S02]  /*18330*/  @!P6 SYNCS.PHASECHK.TRANS64 P6, [R78+URZ+0x16890], R90 ;  /* 0x0168905a4e00e5a7 */ /* 0x000e6400080c007f */
[----:B-1----:R-:W-:Y:S05]  /*18340*/  @!P6 BRA `(.L_x_14910) ;  /* 0xfffffffc00f0e947 */ /* 0x002fea000383ffff */
[----:B------:R-:W-:Y:S05]  /*18350*/  BRA `(.L_x_15168) ;  /* 0xfffffea800347947 */ /* 0x000fea000383ffff */
.L_x_14930:
[----:B0-----:R0:W1:Y:S02]  /*18360*/  SYNCS.PHASECHK.TRANS64.TRYWAIT P5, [R78+URZ+0x16890], R90 ;  /* 0x0168905a4e0075a7 */ /* 0x00106400080a017f */
[----:B-1----:R-:W-:Y:S05]  /*18370*/  @!P5 NANOSLEEP.SYNCS 0x989680 ;  /* 0x009896800000d95d */ /* 0x002fea0003900000 */
[----:B------:R-:W1:Y:S02]  /*18380*/  @!P5 SYNCS.PHASECHK.TRANS64 P5, [R78+URZ+0x16890], R90 ;  /* 0x0168905a4e00d5a7 */ /* 0x000e6400080a007f */
[----:B-1----:R-:W-:Y:S05]  /*18390*/  @!P5 BRA `(.L_x_14930) ;  /* 0xfffffffc00f0d947 */ /* 0x002fea000383ffff */
[----:B------:R-:W-:Y:S05]  /*183a0*/  BRA `(.L_x_15169) ;  /* 0xfffffebc00007947 */ /* 0x000fea000383ffff */
.L_x_14939:
[----:B-1----:R1:W2:Y:S02]  /*183b0*/  SYNCS.PHASECHK.TRANS64.TRYWAIT P4, [R78+URZ+0x16890], R90 ;  /* 0x0168905a4e0075a7 */ /* 0x0022a4000808017f */
[----:B--2---:R-:W-:Y:S05]  /*183c0*/  @!P4 NANOSLEEP.SYNCS 0x989680 ;  /* 0x009896800000c95d */ /* 0x004fea0003900000 */
[----:B------:R-:W2:Y:S02]  /*183d0*/  @!P4 SYNCS.PHASECHK.TRANS64 P4, [R78+URZ+0x16890], R90 ;  /* 0x0168905a4e00c5a7 */ /* 0x000ea4000808007f */
[----:B--2---:R-:W-:Y:S05]  /*183e0*/  @!P4 BRA `(.L_x_14939) ;  /* 0xfffffffc00f0c947 */ /* 0x004fea000383ffff */
[----:B------:R-:W-:Y:S05]  /*183f0*/  BRA `(.L_x_15170) ;  /* 0xfffffecc00647947 */ /* 0x000fea000383ffff */
.L_x_14945:
[----:B--2---:R2:W3:Y:S02]  /*18400*/  SYNCS.PHASECHK.TRANS64.TRYWAIT P3, [R78+URZ+0x168b0], R90 ;  /* 0x0168b05a4e0075a7 */ /* 0x0044e4000806017f */
[----:B---3--:R-:W-:Y:S05]  /*18410*/  @!P3 NANOSLEEP.SYNCS 0x989680 ;  /* 0x009896800000b95d */ /* 0x008fea0003900000 */
[----:B------:R-:W3:Y:S02]  /*18420*/  @!P3 SYNCS.PHASECHK.TRANS64 P3, [R78+URZ+0x168b0], R90 ;  /* 0x0168b05a4e00b5a7 */ /* 0x000ee4000806007f */
[----:B---3--:R-:W-:Y:S05]  /*18430*/  @!P3 BRA `(.L_x_14945) ;  /* 0xfffffffc00f0b947 */ /* 0x008fea000383ffff */
[----:B------:R-:W-:Y:S05]  /*18440*/  BRA `(.L_x_15171) ;  /* 0xfffffecc00f87947 */ /* 0x000fea000383ffff */
.L_x_14953:
        /* <DEDUP_REMOVED lines=13> */
.L_x_15173:
[----:B------:R-:W-:Y:S05]  /*18520*/  BSYNC B0 ;  /* 0x0000000000007941 */ /* 0x000fea0003800000 */
.L_x_15172:
[----:B------:R-:W-:Y:S01]  /*18530*/  IMAD.MOV.U32 R157, RZ, RZ, R14 ;  /* 0x000000ffff9d7224 */ /* 0x000fe200078e000e */
[----:B------:R-:W-:Y:S06]  /*18540*/  BRA `(.L_x_15174) ;  /* 0xfffffed400787947 */ /* 0x000fec000383ffff */
.L_x_14965:
        /* <DEDUP_REMOVED lines=8> */
.L_x_15176:
[----:B------:R-:W-:Y:S05]  /*185d0*/  BSYNC B1 ;  /* 0x0000000000017941 */ /* 0x000fea0003800000 */
.L_x_15175:
        /* <DEDUP_REMOVED lines=8> */
.L_x_15177:
[----:B------:R-:W-:Y:S02]  /*18660*/  IMAD.MOV.U32 R13, RZ, RZ, R8 ;  /* 0x000000ffff0d7224 */ /* 0x000fe400078e0008 */
[----:B------:R-:W-:-:S07]  /*18670*/  IMAD.MOV.U32 R0, RZ, RZ, R14 ;  /* 0x000000ffff007224 */ /* 0x000fce00078e000e */
[----:B------:R-:W-:Y:S05]  /*18680*/  WARPSYNC.COLLECTIVE R15, `(.L_x_15178) ;  /* 0x000000000f087348 */ /* 0x000fea0003c00000 */
[----:B------:R0:W1:Y:S02]  /*18690*/  SHFL.IDX P6, R14, R13, R12, R11 ;  /* 0x0000000c0d0e7389 */ /* 0x00006400000c000b */
[----:B01----:R-:W-:Y:S01]  /*186a0*/  ENDCOLLECTIVE ;  /* 0x000000000000791b */ /* 0x003fe20003800000 */
.L_x_15178:
[----:B------:R-:W-:Y:S02]  /*186b0*/  IMAD.MOV.U32 R13, RZ, RZ, R7 ;  /* 0x000000ffff0d7224 */ /* 0x000fe400078e0007 */
[----:B------:R-:W-:-:S07]  /*186c0*/  IMAD.MOV.U32 R5, RZ, RZ, R14 ;  /* 0x000000ffff057224 */ /* 0x000fce00078e000e */
[----:B------:R-:W-:Y:S05]  /*186d0*/  WARPSYNC.COLLECTIVE R15, `(.L_x_15179) ;  /* 0x000000000f087348 */ /* 0x000fea0003c00000 */
[----:B------:R0:W1:Y:S02]  /*186e0*/  SHFL.IDX P6, R14, R13, R12, R11 ;  /* 0x0000000c0d0e7389 */ /* 0x00006400000c000b */
[----:B01----:R-:W-:Y:S01]  /*186f0*/  ENDCOLLECTIVE ;  /* 0x000000000000791b */ /* 0x003fe20003800000 */
.L_x_15179:
[----:B------:R-:W-:Y:S05]  /*18700*/  BRA `(.L_x_15180) ;  /* 0xfffffed800fc7947 */ /* 0x000fea000383ffff */
.L_x_14968:
        /* <DEDUP_REMOVED lines=8> */
.L_x_15182:
[----:B------:R-:W-:Y:S05]  /*18790*/  BSYNC B1 ;  /* 0x0000000000017941 */ /* 0x000fea0003800000 */
.L_x_15181:
        /* <DEDUP_REMOVED lines=8> */
.L_x_15183:
[----:B------:R-:W-:Y:S02]  /*18820*/  IMAD.MOV.U32 R13, RZ, RZ, R8 ;  /* 0x000000ffff0d7224 */ /* 0x000fe400078e0008 */
[----:B------:R-:W-:-:S07]  /*18830*/  IMAD.MOV.U32 R0, RZ, RZ, R14 ;  /* 0x000000ffff007224 */ /* 0x000fce00078e000e */
[----:B------:R-:W-:Y:S05]  /*18840*/  WARPSYNC.COLLECTIVE R15, `(.L_x_15184) ;  /* 0x000000000f087348 */ /* 0x000fea0003c00000 */
[----:B------:R0:W1:Y:S02]  /*18850*/  SHFL.IDX P6, R14, R13, R12, R11 ;  /* 0x0000000c0d0e7389 */ /* 0x00006400000c000b */
[----:B01----:R-:W-:Y:S01]  /*18860*/  ENDCOLLECTIVE ;  /* 0x000000000000791b */ /* 0x003fe20003800000 */
.L_x_15184:
[----:B------:R-:W-:Y:S02]  /*18870*/  IMAD.MOV.U32 R13, RZ, RZ, R7 ;  /* 0x000000ffff0d7224 */ /* 0x000fe400078e0007 */
[----:B------:R-:W-:-:S07]  /*18880*/  IMAD.MOV.U32 R5, RZ, RZ, R14 ;  /* 0x000000ffff057224 */ /* 0x000fce00078e000e */
[----:B------:R-:W-:Y:S05]  /*18890*/  WARPSYNC.COLLECTIVE R15, `(.L_x_15185) ;  /* 0x000000000f087348 */ /* 0x000fea0003c00000 */
[----:B------:R0:W1:Y:S02]  /*188a0*/  SHFL.IDX P6, R14, R13, R12, R11 ;  /* 0x0000000c0d0e7389 */ /* 0x00006400000c000b */
[----:B01----:R-:W-:Y:S01]  /*188b0*/  ENDCOLLECTIVE ;  /* 0x000000000000791b */ /* 0x003fe20003800000 */
.L_x_15185:
[----:B------:R-:W-:Y:S05]  /*188c0*/  BRA `(.L_x_15186) ;  /* 0xfffffedc00607947 */ /* 0x000fea000383ffff */
.L_x_14972:
[----:B0-----:R0:W1:Y:S02]  /*188d0*/  SYNCS.PHASECHK.TRANS64.TRYWAIT P0, [R2+URZ+0x16800], R43 ;  /* 0x0168002b020075a7 */ /* 0x001064000800017f */
[----:B-1----:R-:W-:Y:S05]  /*188e0*/  @!P0 NANOSLEEP.SYNCS 0x989680 ;  /* 0x009896800000895d */ /* 0x002fea0003900000 */
[----:B------:R-:W1:Y:S02]  /*188f0*/  @!P0 SYNCS.PHASECHK.TRANS64 P0, [R2+URZ+0x16800], R43 ;  /* 0x0168002b020085a7 */ /* 0x000e64000800007f */
[----:B-1----:R-:W-:Y:S05]  /*18900*/  @!P0 BRA `(.L_x_14972) ;  /* 0xfffffffc00f08947 */ /* 0x002fea000383ffff */
[----:B------:R-:W-:Y:S05]  /*18910*/  BRA `(.L_x_15187) ;  /* 0xfffffee0006c7947 */ /* 0x000fea000383ffff */
.L_x_14980:
[----:B------:R-:W0:Y:S01]  /*18920*/  LDC R35, c[0x0][0x3f4] ;  /* 0x0000fd00ff237b82 */ /* 0x000e220000000800 */
        /* <DEDUP_REMOVED lines=8> */
.L_x_15189:
[----:B------:R-:W-:Y:S05]  /*189b0*/  BSYNC B1 ;  /* 0x0000000000017941 */ /* 0x000fea0003800000 */
.L_x_15188:
        /* <DEDUP_REMOVED lines=10> */
.L_x_15190:
[----:B------:R-:W-:Y:S02]  /*18a60*/  IMAD.MOV.U32 R13, RZ, RZ, R24 ;  /* 0x000000ffff0d7224 */ /* 0x000fe400078e0018 */
[----:B------:R-:W-:-:S07]  /*18a70*/  IMAD.MOV.U32 R3, RZ, RZ, R14 ;  /* 0x000000ffff037224 */ /* 0x000fce00078e000e */
[----:B------:R-:W-:Y:S05]  /*18a80*/  WARPSYNC.COLLECTIVE R15, `(.L_x_15191) ;  /* 0x000000000f087348 */ /* 0x000fea0003c00000 */
[----:B------:R0:W1:Y:S02]  /*18a90*/  SHFL.IDX P6, R14, R13, R12, R11 ;  /* 0x0000000c0d0e7389 */ /* 0x00006400000c000b */
[----:B01----:R-:W-:Y:S01]  /*18aa0*/  ENDCOLLECTIVE ;  /* 0x000000000000791b */ /* 0x003fe20003800000 */
.L_x_15191:
[----:B------:R-:W-:Y:S02]  /*18ab0*/  IMAD.MOV.U32 R13, RZ, RZ, R27 ;  /* 0x000000ffff0d7224 */ /* 0x000fe400078e001b */
[----:B------:R-:W-:-:S07]  /*18ac0*/  IMAD.MOV.U32 R4, RZ, RZ, R14 ;  /* 0x000000ffff047224 */ /* 0x000fce00078e000e */
[----:B------:R-:W-:Y:S05]  /*18ad0*/  WARPSYNC.COLLECTIVE R15, `(.L_x_15192) ;  /* 0x000000000f087348 */ /* 0x000fea0003c00000 */
[----:B------:R0:W1:Y:S02]  /*18ae0*/  SHFL.IDX P6, R14, R13, R12, R11 ;  /* 0x0000000c0d0e7389 */ /* 0x00006400000c000b */
[----:B01----:R-:W-:Y:S01]  /*18af0*/  ENDCOLLECTIVE ;  /* 0x000000000000791b */ /* 0x003fe20003800000 */
.L_x_15192:
        /* <DEDUP_REMOVED lines=25> */
.L_x_15193:
        /* <DEDUP_REMOVED lines=21> */
.L_x_15194:
        /* <DEDUP_REMOVED lines=11> */
.L_x_15195:
[----:B------:R-:W-:Y:S02]  /*18e90*/  IMAD.MOV.U32 R13, RZ, RZ, R27 ;  /* 0x000000ffff0d7224 */ /* 0x000fe400078e001b */
[----:B------:R-:W-:-:S07]  /*18ea0*/  IMAD.MOV.U32 R24, RZ, RZ, R14 ;  /* 0x000000ffff187224 */ /* 0x000fce00078e000e */
[----:B------:R-:W-:Y:S05]  /*18eb0*/  WARPSYNC.COLLECTIVE R15, `(.L_x_15196) ;  /* 0x000000000f087348 */ /* 0x000fea0003c00000 */
[----:B------:R0:W1:Y:S02]  /*18ec0*/  SHFL.IDX P6, R14, R13, R12, R11 ;  /* 0x0000000c0d0e7389 */ /* 0x00006400000c000b */
[----:B01----:R-:W-:Y:S01]  /*18ed0*/  ENDCOLLECTIVE ;  /* 0x000000000000791b */ /* 0x003fe20003800000 */
.L_x_15196:
[----:B------:R-:W-:Y:S05]  /*18ee0*/  BRA `(.L_x_15197) ;  /* 0xfffffeec00947947 */ /* 0x000fea000383ffff */
.L_x_14984:
[----:B0-----:R0:W1:Y:S02]  /*18ef0*/  SYNCS.PHASECHK.TRANS64.TRYWAIT P1, [R2+URZ+0x16800], R13 ;  /* 0x0168000d020075a7 */ /* 0x001064000802017f */
[----:B-1----:R-:W-:Y:S05]  /*18f00*/  @!P1 NANOSLEEP.SYNCS 0x989680 ;  /* 0x009896800000995d */ /* 0x002fea0003900000 */
[----:B------:R-:W1:Y:S02]  /*18f10*/  @!P1 SYNCS.PHASECHK.TRANS64 P1, [R2+URZ+0x16800], R13 ;  /* 0x0168000d020095a7 */ /* 0x000e64000802007f */
[----:B-1----:R-:W-:Y:S05]  /*18f20*/  @!P1 BRA `(.L_x_14984) ;  /* 0xfffffffc00f09947 */ /* 0x002fea000383ffff */
[----:B------:R-:W-:Y:S05]  /*18f30*/  BRA `(.L_x_15198) ;  /* 0xfffffef0003c7947 */ /* 0x000fea000383ffff */
.L_x_14990:
[----:B-1----:R1:W2:Y:S02]  /*18f40*/  SYNCS.PHASECHK.TRANS64.TRYWAIT P2, [R4+URZ+0x16830], R3 ;  /* 0x01683003040075a7 */ /* 0x0022a4000804017f */
[----:B--2---:R-:W-:Y:S05]  /*18f50*/  @!P2 NANOSLEEP.SYNCS 0x989680 ;  /* 0x009896800000a95d */ /* 0x004fea0003900000 */
[----:B------:R-:W2:Y:S02]  /*18f60*/  @!P2 SYNCS.PHASECHK.TRANS64 P2, [R4+URZ+0x16830], R3 ;  /* 0x016830030400a5a7 */ /* 0x000ea4000804007f */
[----:B--2---:R-:W-:Y:S05]  /*18f70*/  @!P2 BRA `(.L_x_14990) ;  /* 0xfffffffc00f0a947 */ /* 0x004fea000383ffff */
[----:B------:R-:W-:Y:S05]  /*18f80*/  BRA `(.L_x_14989) ;  /* 0xffffff0000007947 */ /* 0x000fea000383ffff */
.L_x_14996:
[----:B-1----:R1:W2:Y:S02]  /*18f90*/  SYNCS.PHASECHK.TRANS64.TRYWAIT P4, [R0+URZ+0x16830], R3 ;  /* 0x01683003000075a7 */ /* 0x0022a4000808017f */
[----:B--2---:R-:W-:Y:S05]  /*18fa0*/  @!P4 NANOSLEEP.SYNCS 0x989680 ;  /* 0x009896800000c95d */ /* 0x004fea0003900000 */
[----:B------:R-:W2:Y:S02]  /*18fb0*/  @!P4 SYNCS.PHASECHK.TRANS64 P4, [R0+URZ+0x16830], R3 ;  /* 0x016830030000c5a7 */ /* 0x000ea4000808007f */
[----:B--2---:R-:W-:Y:S05]  /*18fc0*/  @!P4 BRA `(.L_x_14996) ;  /* 0xfffffffc00f0c947 */ /* 0x004fea000383ffff */
[----:B------:R-:W-:Y:S05]  /*18fd0*/  BRA `(.L_x_14995) ;  /* 0xffffff2000b87947 */ /* 0x000fea000383ffff */
.L_x_15000:
[----:B-1----:R1:W2:Y:S02]  /*18fe0*/  SYNCS.PHASECHK.TRANS64.TRYWAIT P3, [R3+URZ+0x16850], R0 ;  /* 0x01685000030075a7 */ /* 0x0022a4000806017f */
[----:B--2---:R-:W-:Y:S05]  /*18ff0*/  @!P3 NANOSLEEP.SYNCS 0x989680 ;  /* 0x009896800000b95d */ /* 0x004fea0003900000 */
[----:B------:R-:W2:Y:S02]  /*19000*/  @!P3 SYNCS.PHASECHK.TRANS64 P3, [R3+URZ+0x16850], R0 ;  /* 0x016850000300b5a7 */ /* 0x000ea4000806007f */
[----:B--2---:R-:W-:Y:S05]  /*19010*/  @!P3 BRA `(.L_x_15000) ;  /* 0xfffffffc00f0b947 */ /* 0x004fea000383ffff */
[----:B------:R-:W-:Y:S05]  /*19020*/  BRA `(.L_x_14997) ;  /* 0xffffff24008c7947 */ /* 0x000fea000383ffff */
.L_x_15007:
[----:B-1----:R1:W2:Y:S02]  /*19030*/  SYNCS.PHASECHK.TRANS64.TRYWAIT P3, [R0+URZ+0x16830], R3 ;  /* 0x01683003000075a7 */ /* 0x0022a4000806017f */
[----:B--2---:R-:W-:Y:S05]  /*19040*/  @!P3 NANOSLEEP.SYNCS 0x989680 ;  /* 0x009896800000b95d */ /* 0x004fea0003900000 */
[----:B------:R-:W2:Y:S02]  /*19050*/  @!P3 SYNCS.PHASECHK.TRANS64 P3, [R0+URZ+0x16830], R3 ;  /* 0x016830030000b5a7 */ /* 0x000ea4000806007f */
[----:B--2---:R-:W-:Y:S05]  /*19060*/  @!P3 BRA `(.L_x_15007) ;  /* 0xfffffffc00f0b947 */ /* 0x004fea000383ffff */
[----:B------:R-:W-:Y:S05]  /*19070*/  BRA `(.L_x_15006) ;  /* 0xffffff4800cc7947 */ /* 0x000fea000383ffff */
.L_x_15011:
[----:B-1----:R1:W2:Y:S02]  /*19080*/  SYNCS.PHASECHK.TRANS64.TRYWAIT P2, [R3+URZ+0x16850], R0 ;  /* 0x01685000030075a7 */ /* 0x0022a4000804017f */
[----:B--2---:R-:W-:Y:S05]  /*19090*/  @!P2 NANOSLEEP.SYNCS 0x989680 ;  /* 0x009896800000a95d */ /* 0x004fea0003900000 */
[----:B------:R-:W2:Y:S02]  /*190a0*/  @!P2 SYNCS.PHASECHK.TRANS64 P2, [R3+URZ+0x16850], R0 ;  /* 0x016850000300a5a7 */ /* 0x000ea4000804007f */
[----:B--2---:R-:W-:Y:S05]  /*190b0*/  @!P2 BRA `(.L_x_15011) ;  /* 0xfffffffc00f0a947 */ /* 0x004fea000383ffff */
[----:B------:R-:W-:Y:S05]  /*190c0*/  BRA `(.L_x_15008) ;  /* 0xffffff4c00a07947 */ /* 0x000fea000383ffff */
.L_x_15016:
[----:B-1----:R1:W2:Y:S02]  /*190d0*/  SYNCS.PHASECHK.TRANS64.TRYWAIT P0, [R13+URZ+0x16850], R6 ;  /* 0x016850060d0075a7 */ /* 0x0022a4000800017f */
[----:B--2---:R-:W-:Y:S05]  /*190e0*/  @!P0 NANOSLEEP.SYNCS 0x989680 ;  /* 0x009896800000895d */ /* 0x004fea0003900000 */
[----:B------:R-:W2:Y:S02]  /*190f0*/  @!P0 SYNCS.PHASECHK.TRANS64 P0, [R13+URZ+0x16850], R6 ;  /* 0x016850060d0085a7 */ /* 0x000ea4000800007f */
[----:B--2---:R-:W-:Y:S05]  /*19100*/  @!P0 BRA `(.L_x_15016) ;  /* 0xfffffffc00f08947 */ /* 0x004fea000383ffff */
[----:B------:R-:W-:Y:S05]  /*19110*/  BRA `(.L_x_15015) ;  /* 0xffffff6800507947 */ /* 0x000fea000383ffff */
.L_x_15024:
[----:B------:R-:W-:Y:S02]  /*19120*/  IMAD.MOV.U32 R13, RZ, RZ, R20 ;  /* 0x000000ffff0d7224 */ /* 0x000fe400078e0014 */
[----:B------:R-:W-:Y:S02]  /*19130*/  IMAD.MOV.U32 R12, RZ, RZ, RZ ;  /* 0x000000ffff0c7224 */ /* 0x000fe400078e00ff */
[----:B------:R-:W-:Y:S02]  /*19140*/  IMAD.MOV.U32 R11, RZ, RZ, 0x181f ;  /* 0x0000181fff0b7424 */ /* 0x000fe400078e00ff */
[----:B------:R-:W-:Y:S02]  /*19150*/  IMAD.MOV.U32 R15, RZ, RZ, -0x1 ;  /* 0xffffffffff0f7424 */ /* 0x000fe400078e00ff */
[----:B------:R-:W-:Y:S02]  /*19160*/  IMAD R21, R8, R25, RZ ;  /* 0x0000001908157224 */ /* 0x000fe400078e02ff */
[----:B------:R-:W-:-:S07]  /*19170*/  IMAD.IADD R24, R34, 0x1, R26 ;  /* 0x0000000122187824 */ /* 0x000fce00078e021a */
[----:B------:R-:W-:Y:S05]  /*19180*/  WARPSYNC.COLLECTIVE R15, `(.L_x_15199) ;  /* 0x000000000f087348 */ /* 0x000fea0003c00000 */
[----:B------:R0:W1:Y:S02]  /*19190*/  SHFL.IDX P6, R14, R13, R12, R11 ;  /* 0x0000000c0d0e7389 */ /* 0x00006400000c000b */
[----:B01----:R-:W-:Y:S01]  /*191a0*/  ENDCOLLECTIVE ;  /* 0x000000000000791b */ /* 0x003fe20003800000 */
.L_x_15199:
        /* <DEDUP_REMOVED lines=10> */
.L_x_15200:
[----:B------:R-:W-:Y:S02]  /*19250*/  IMAD.MOV.U32 R13, RZ, RZ, R20 ;  /* 0x000000ffff0d7224 */ /* 0x000fe400078e0014 */
[----:B------:R-:W-:Y:S02]  /*19260*/  IMAD.MOV.U32 R12, RZ, RZ, 0x1 ;  /* 0x00000001ff0c7424 */ /* 0x000fe400078e00ff */
[----:B------:R-:W-:-:S07]  /*19270*/  IMAD.MOV.U32 R3, RZ, RZ, R14 ;  /* 0x000000ffff037224 */ /* 0x000fce00078e000e */
[----:B------:R-:W-:Y:S05]  /*19280*/  WARPSYNC.COLLECTIVE R15, `(.L_x_15201) ;  /* 0x000000000f087348 */ /* 0x000fea0003c00000 */
[----:B------:R0:W1:Y:S02]  /*19290*/  SHFL.IDX P6, R14, R13, R12, R11 ;  /* 0x0000000c0d0e7389 */ /* 0x00006400000c000b */
[----:B01----:R-:W-:Y:S01]  /*192a0*/  ENDCOLLECTIVE ;  /* 0x000000000000791b */ /* 0x003fe20003800000 */
.L_x_15201:
[----:B------:R-:W-:-:S04]  /*192b0*/  @!P3 LEA R10, P5, R33, R3, 0x1 ;  /* 0x00000003210ab211 */ /* 0x000fc800078a08ff */
[----:B------:R-:W-:Y:S01]  /*192c0*/  @!P3 LEA.HI.X R3, R33, R0, R32, 0x1, P5 ;  /* 0x000000002103b211 */ /* 0x000fe200028f0c20 */
[----:B------:R-:W-:Y:S02]  /*192d0*/  IMAD.MOV.U32 R13, RZ, RZ, R7 ;  /* 0x000000ffff0d7224 */ /* 0x000fe400078e0007 */
[----:B------:R-:W-:-:S07]  /*192e0*/  IMAD.MOV.U32 R4, RZ, RZ, R14 ;  /* 0x000000ffff047224 */ /* 0x000fce00078e000e */
[----:B------:R-:W-:Y:S05]  /*192f0*/  WARPSYNC.COLLECTIVE R15, `(.L_x_15202) ;  /* 0x000000000f087348 */ /* 0x000fea0003c00000 */
[----:B------:R0:W1:Y:S02]  /*19300*/  SHFL.IDX P6, R14, R13, R12, R11 ;  /* 0x0000000c0d0e7389 */ /* 0x00006400000c000b */
[----:B01----:R-:W-:Y:S01]  /*19310*/  ENDCOLLECTIVE ;  /* 0x000000000000791b */ /* 0x003fe20003800000 */
.L_x_15202:
[----:B------:R-:W-:Y:S02]  /*19320*/  IMAD.MOV.U32 R13, RZ, RZ, R20 ;  /* 0x000000ffff0d7224 */ /* 0x000fe400078e0014 */
[----:B------:R-:W-:Y:S02]  /*19330*/  IMAD.MOV.U32 R12, RZ, RZ, 0x2 ;  /* 0x00000002ff0c7424 */ /* 0x000fe400078e00ff */
[----:B------:R-:W-:-:S07]  /*19340*/  IMAD.MOV.U32 R5, RZ, RZ, R14 ;  /* 0x000000ffff057224 */ /* 0x000fce00078e000e */
[----:B------:R-:W-:Y:S05]  /*19350*/  WARPSYNC.COLLECTIVE R15, `(.L_x_15203) ;  /* 0x000000000f087348 */ /* 0x000fea0003c00000 */
[----:B------:R0:W1:Y:S02]  /*19360*/  SHFL.IDX P6, R14, R13, R12, R11 ;  /* 0x0000000c0d0e7389 */ /* 0x00006400000c000b */
[----:B01----:R-:W-:Y:S01]  /*19370*/  ENDCOLLECTIVE ;  /* 0x000000000000791b */ /* 0x003fe20003800000 */
.L_x_15203:
[----:B------:R-:W-:-:S04]  /*19380*/  @!P4 LEA R8, P1, R33, R5, 0x1 ;  /* 0x000000052108c211 */ /* 0x000fc800078208ff */
[----:B------:R-:W-:Y:S01]  /*19390*/  @!P4 LEA.HI.X R9, R33, R4, R32, 0x1, P1 ;  /* 0x000000042109c211 */ /* 0x000fe200008f0c20 */
[----:B------:R-:W-:Y:S02]  /*193a0*/  IMAD.MOV.U32 R13, RZ, RZ, R7 ;  /* 0x000000ffff0d7224 */ /* 0x000fe400078e0007 */
[----:B------:R-:W-:-:S07]  /*193b0*/  IMAD.MOV.U32 R6, RZ, RZ, R14 ;  /* 0x000000ffff067224 */ /* 0x000fce00078e000e */
[----:B------:R-:W-:Y:S05]  /*193c0*/  WARPSYNC.COLLECTIVE R15, `(.L_x_15204) ;  /* 0x000000000f087348 */ /* 0x000fea0003c00000 */
[----:B------:R0:W1:Y:S02]  /*193d0*/  SHFL.IDX P6, R14, R13, R12, R11 ;  /* 0x0000000c0d0e7389 */ /* 0x00006400000c000b */
[----:B01----:R-:W-:Y:S01]  /*193e0*/  ENDCOLLECTIVE ;  /* 0x000000000000791b */ /* 0x003fe20003800000 */
.L_x_15204:
        /* <DEDUP_REMOVED lines=12> */
.L_x_15205:
[----:B------:R0:W-:Y:S01]  /*194b0*/  @!P2 ST.E.128 desc[UR40][R4.64], RZ ;  /* 0x000000ff0400a985 */ /* 0x0001e2000c101d28 */
[----:B------:R-:W-:Y:S02]  /*194c0*/  IMAD.MOV.U32 R13, RZ, RZ, R7 ;  /* 0x000000ffff0d7224 */ /* 0x000fe400078e0007 */
[----:B------:R-:W-:-:S07]  /*194d0*/  IMAD.MOV.U32 R0, RZ, RZ, R14 ;  /* 0x000000ffff007224 */ /* 0x000fce00078e000e */
[----:B0-----:R-:W-:Y:S05]  /*194e0*/  WARPSYNC.COLLECTIVE R15, `(.L_x_15206) ;  /* 0x000000000f087348 */ /* 0x001fea0003c00000 */
[----:B------:R1:W2:Y:S02]  /*194f0*/  SHFL.IDX P6, R14, R13, R12, R11 ;  /* 0x0000000c0d0e7389 */ /* 0x0002a400000c000b */
[----:B012---:R-:W-:Y:S01]  /*19500*/  ENDCOLLECTIVE ;  /* 0x000000000000791b */ /* 0x007fe20003800000 */
.L_x_15206:
[----:B------:R-:W-:Y:S05]  /*19510*/  BRA `(.L_x_15207) ;  /* 0xffffff8400787947 */ /* 0x000fea000383ffff */
.L_x_15041:
        /* <DEDUP_REMOVED lines=11> */
.L_x_15209:
[----:B------:R-:W-:Y:S05]  /*195d0*/  BSYNC B1 ;  /* 0x0000000000017941 */ /* 0x000fea0003800000 */
.L_x_15208:
[----:B------:R-:W-:Y:S05]  /*195e0*/  BRA `(.L_x_15210) ;  /* 0xffffff9800a07947 */ /* 0x000fea000383ffff */
.L_x_15043:
[----:B------:R-:W-:Y:S01]  /*195f0*/  BSSY B1, `(.L_x_15211) ;  /* 0x0000006000017945 */ /* 0x000fe20003800000 */
[----:B------:R-:W-:-:S07]  /*19600*/  IMAD.MOV.U32 R15, RZ, RZ, -0x1 ;  /* 0xffffffffff0f7424 */ /* 0x000fce00078e00ff */
[----:B01----:R-:W-:Y:S05]  /*19610*/  WARPSYNC.COLLECTIVE R15, `(.L_x_15212) ;  /* 0x000000000f0c7348 */ /* 0x003fea0003c00000 */
[----:B------:R-:W-:Y:S02]  /*19620*/  ELECT P6, UR62, PT ;  /* 0x00000000003e782f */ /* 0x000fe400038c0000 */
[----:B------:R-:W-:Y:S01]  /*19630*/  MOV R14, UR62 ;  /* 0x0000003e000e7c02 */ /* 0x000fe20008000f00 */
[----:B01----:R-:W-:Y:S10]  /*19640*/  ENDCOLLECTIVE ;  /* 0x000000000000791b */ /* 0x003ff40003800000 */
.L_x_15212:
[----:B------:R-:W-:Y:S05]  /*19650*/  BSYNC B1 ;  /* 0x0000000000017941 */ /* 0x000fea0003800000 */
.L_x_15211:
[----:B------:R-:W-:Y:S05]  /*19660*/  BRA `(.L_x_15042) ;  /* 0xffffff9800987947 */ /* 0x000fea000383ffff */
.L_x_15045:
[----:B-1----:R1:W2:Y:S02]  /*19670*/  SYNCS.PHASECHK.TRANS64.TRYWAIT P0, [R22+URZ+0x16820], R5 ;  /* 0x01682005160075a7 */ /* 0x0022a4000800017f */
[----:B--2---:R-:W-:Y:S05]  /*19680*/  @!P0 NANOSLEEP.SYNCS 0x989680 ;  /* 0x009896800000895d */ /* 0x004fea0003900000 */
[----:B------:R-:W2:Y:S02]  /*19690*/  @!P0 SYNCS.PHASECHK.TRANS64 P0, [R22+URZ+0x16820], R5 ;  /* 0x01682005160085a7 */ /* 0x000ea4000800007f */
[----:B--2---:R-:W-:Y:S05]  /*196a0*/  @!P0 BRA `(.L_x_15045) ;  /* 0xfffffffc00f08947 */ /* 0x004fea000383ffff */
[----:B------:R-:W-:Y:S05]  /*196b0*/  BRA `(.L_x_15213) ;  /* 0xffffff9800a87947 */ /* 0x000fea000383ffff */
.L_x_15049:
[----:B-1----:R1:W2:Y:S02]  /*196c0*/  SYNCS.PHASECHK.TRANS64.TRYWAIT P0, [R5+URZ+0x168a0], R6 ;  /* 0x0168a006050075a7 */ /* 0x0022a4000800017f */
[----:B--2---:R-:W-:Y:S05]  /*196d0*/  @!P0 NANOSLEEP.SYNCS 0x989680 ;  /* 0x009896800000895d */ /* 0x004fea0003900000 */
[----:B------:R-:W2:Y:S02]  /*196e0*/  @!P0 SYNCS.PHASECHK.TRANS64 P0, [R5+URZ+0x168a0], R6 ;  /* 0x0168a006050085a7 */ /* 0x000ea4000800007f */
[----:B--2---:R-:W-:Y:S05]  /*196f0*/  @!P0 BRA `(.L_x_15049) ;  /* 0xfffffffc00f08947 */ /* 0x004fea000383ffff */
[----:B------:R-:W-:Y:S05]  /*19700*/  BRA `(.L_x_15214) ;  /* 0xffffff9800c47947 */ /* 0x000fea000383ffff */
.L_x_15054:
[----:B--2---:R2:W3:Y:S02]  /*19710*/  SYNCS.PHASECHK.TRANS64.TRYWAIT P0, [R5+URZ+0x168c0], R6 ;  /* 0x0168c006050075a7 */ /* 0x0044e4000800017f */
[----:B---3--:R-:W-:Y:S05]  /*19720*/  @!P0 NANOSLEEP.SYNCS 0x989680 ;  /* 0x009896800000895d */ /* 0x008fea0003900000 */
[----:B------:R-:W3:Y:S02]  /*19730*/  @!P0 SYNCS.PHASECHK.TRANS64 P0, [R5+URZ+0x168c0], R6 ;  /* 0x0168c006050085a7 */ /* 0x000ee4000800007f */
[----:B---3--:R-:W-:Y:S05]  /*19740*/  @!P0 BRA `(.L_x_15054) ;  /* 0xfffffffc00f08947 */ /* 0x008fea000383ffff */
[----:B------:R-:W-:Y:S05]  /*19750*/  BRA `(.L_x_15215) ;  /* 0xffffff9c00447947 */ /* 0x000fea000383ffff */
.L_x_15061:
[----:B--2---:R2:W3:Y:S02]  /*19760*/  SYNCS.PHASECHK.TRANS64.TRYWAIT P1, [R5+URZ+0x168a0], R6 ;  /* 0x0168a006050075a7 */ /* 0x0044e4000802017f */
[----:B---3--:R-:W-:Y:S05]  /*19770*/  @!P1 NANOSLEEP.SYNCS 0x989680 ;  /* 0x009896800000995d */ /* 0x008fea0003900000 */
[----:B------:R-:W3:Y:S02]  /*19780*/  @!P1 SYNCS.PHASECHK.TRANS64 P1, [R5+URZ+0x168a0], R6 ;  /* 0x0168a006050095a7 */ /* 0x000ee4000802007f */
[----:B---3--:R-:W-:Y:S05]  /*19790*/  @!P1 BRA `(.L_x_15061) ;  /* 0xfffffffc00f09947 */ /* 0x008fea000383ffff */
[----:B------:R-:W-:Y:S05]  /*197a0*/  BRA `(.L_x_15216) ;  /* 0xffffffa000107947 */ /* 0x000fea000383ffff */
.L_x_15066:
[----:B-1----:R1:W3:Y:S02]  /*197b0*/  SYNCS.PHASECHK.TRANS64.TRYWAIT P1, [R5+URZ+0x168c0], R6 ;  /* 0x0168c006050075a7 */ /* 0x0022e4000802017f */
[----:B---3--:R-:W-:Y:S05]  /*197c0*/  @!P1 NANOSLEEP.SYNCS 0x989680 ;  /* 0x009896800000995d */ /* 0x008fea0003900000 */
[----:B------:R-:W3:Y:S02]  /*197d0*/  @!P1 SYNCS.PHASECHK.TRANS64 P1, [R5+URZ+0x168c0], R6 ;  /* 0x0168c006050095a7 */ /* 0x000ee4000802007f */
[----:B---3--:R-:W-:Y:S05]  /*197e0*/  @!P1 BRA `(.L_x_15066) ;  /* 0xfffffffc00f09947 */ /* 0x008fea000383ffff */
[----:B------:R-:W-:Y:S05]  /*197f0*/  BRA `(.L_x_15217) ;  /* 0xffffffa000887947 */ /* 0x000fea000383ffff */
.L_x_15079:
[----:B------:R-:W4:Y:S01]  /*19800*/  S2R R20, SR_TID.X ;  /* 0x0000000000147919 */ /* 0x000f220000002100 */
[----:B------:R-:W-:Y:S01]  /*19810*/  BSSY B0, `(.L_x_15218) ;  /* 0x000000a000007945 */ /* 0x000fe20003800000 */
[----:B0-----:R-:W-:Y:S02]  /*19820*/  IMAD.MOV.U32 R12, RZ, RZ, RZ ;  /* 0x000000ffff0c7224 */ /* 0x001fe400078e00ff */
[----:B------:R-:W-:Y:S02]  /*19830*/  IMAD.MOV.U32 R11, RZ, RZ, 0x1f ;  /* 0x0000001fff0b7424 */ /* 0x000fe400078e00ff */
[----:B------:R-:W-:Y:S01]  /*19840*/  IMAD.MOV.U32 R15, RZ, RZ, -0x1 ;  /* 0xffffffffff0f7424 */ /* 0x000fe200078e00ff */
[----:B----4-:R-:W-:-:S04]  /*19850*/  SHF.R.U32.HI R20, RZ, 0x5, R20 ;  /* 0x00000005ff147819 */ /* 0x010fc80000011614 */
[----:B------:R-:W-:-:S05]  /*19860*/  LOP3.LUT R20, R20, 0x3, RZ, 0xc0, !PT ;  /* 0x0000000314147812 */ /* 0x000fca00078ec0ff */
[----:B------:R-:W-:-:S07]  /*19870*/  IMAD.MOV.U32 R13, RZ, RZ, R20 ;  /* 0x000000ffff0d7224 */ /* 0x000fce00078e0014 */
[----:B-123--:R-:W-:Y:S05]  /*19880*/  WARPSYNC.COLLECTIVE R15, `(.L_x_15219) ;  /* 0x000000000f087348 */ /* 0x00efea0003c00000 */
[----:B------:R0:W4:Y:S02]  /*19890*/  SHFL.IDX P6, R14, R13, R12, R11 ;  /* 0x0000000c0d0e7389 */ /* 0x00012400000c000b */
[----:B01234-:R-:W-:Y:S01]  /*198a0*/  ENDCOLLECTIVE ;  /* 0x000000000000791b */ /* 0x01ffe20003800000 */
.L_x_15219:
[----:B------:R-:W-:Y:S05]  /*198b0*/  BSYNC B0 ;  /* 0x0000000000007941 */ /* 0x000fea0003800000 */
.L_x_15218:
[----:B------:R-:W-:Y:S05]  /*198c0*/  BRA `(.L_x_15220) ;  /* 0xffffffa800cc7947 */ /* 0x000fea000383ffff */
.L_x_15081:
[----:B------:R-:W-:Y:S01]  /*198d0*/  BSSY B0, `(.L_x_15221) ;  /* 0x0000006000007945 */ /* 0x000fe20003800000 */
[----:B------:R-:W-:-:S07]  /*198e0*/  IMAD.MOV.U32 R15, RZ, RZ, -0x1 ;  /* 0xffffffffff0f7424 */ /* 0x000fce00078e00ff */
[----:B0123--:R-:W-:Y:S05]  /*198f0*/  WARPSYNC.COLLECTIVE R15, `(.L_x_15222) ;  /* 0x000000000f0c7348 */ /* 0x00ffea0003c00000 */
[----:B------:R-:W-:Y:S02]  /*19900*/  ELECT P6, UR62, PT ;  /* 0x00000000003e782f */ /* 0x000fe400038c0000 */
[----:B------:R-:W-:Y:S01]  /*19910*/  MOV R14, UR62 ;  /* 0x0000003e000e7c02 */ /* 0x000fe20008000f00 */
[----:B0123--:R-:W-:Y:S10]  /*19920*/  ENDCOLLECTIVE ;  /* 0x000000000000791b */ /* 0x00fff40003800000 */
.L_x_15222:
[----:B------:R-:W-:Y:S05]  /*19930*/  BSYNC B0 ;  /* 0x0000000000007941 */ /* 0x000fea0003800000 */
.L_x_15221:
[----:B------:R-:W-:Y:S05]  /*19940*/  BRA `(.L_x_15223) ;  /* 0xffffffa800d47947 */ /* 0x000fea000383ffff */
.L_x_15083:
[----:B0-----:R0:W4:Y:S02]  /*19950*/  SYNCS.PHASECHK.TRANS64.TRYWAIT P0, [R0+URZ+0x16840], R2 ;  /* 0x01684002000075a7 */ /* 0x001124000800017f */
[----:B----4-:R-:W-:Y:S05]  /*19960*/  @!P0 NANOSLEEP.SYNCS 0x989680 ;  /* 0x009896800000895d */ /* 0x010fea0003900000 */
[----:B------:R-:W4:Y:S02]  /*19970*/  @!P0 SYNCS.PHASECHK.TRANS64 P0, [R0+URZ+0x16840], R2 ;  /* 0x01684002000085a7 */ /* 0x000f24000800007f */
[----:B----4-:R-:W-:Y:S05]  /*19980*/  @!P0 BRA `(.L_x_15083) ;  /* 0xfffffffc00f08947 */ /* 0x010fea000383ffff */
[----:B------:R-:W-:Y:S05]  /*19990*/  BRA `(.L_x_15224) ;  /* 0xffffffac00247947 */ /* 0x000fea000383ffff */
.L_x_15087:
        /* <DEDUP_REMOVED lines=12> */
.L_x_15225:
[----:B------:R-:W-:Y:S02]  /*19a60*/  IMAD.MOV.U32 R13, RZ, RZ, R0 ;  /* 0x000000ffff0d7224 */ /* 0x000fe400078e0000 */
[----:B------:R-:W-:-:S07]  /*19a70*/  IMAD.MOV.U32 R6, RZ, RZ, R14 ;  /* 0x000000ffff067224 */ /* 0x000fce00078e000e */
[----:B------:R-:W-:Y:S05]  /*19a80*/  WARPSYNC.COLLECTIVE R15, `(.L_x_15226) ;  /* 0x000000000f087348 */ /* 0x000fea0003c00000 */
[----:B------:R0:W1:Y:S02]  /*19a90*/  SHFL.IDX P6, R14, R13, R12, R11 ;  /* 0x0000000c0d0e7389 */ /* 0x00006400000c000b */
[----:B01----:R-:W-:Y:S01]  /*19aa0*/  ENDCOLLECTIVE ;  /* 0x000000000000791b */ /* 0x003fe20003800000 */
.L_x_15226:
[----:B------:R-:W-:Y:S02]  /*19ab0*/  IMAD.MOV.U32 R13, RZ, RZ, R4 ;  /* 0x000000ffff0d7224 */ /* 0x000fe400078e0004 */
[----:B------:R-:W-:Y:S02]  /*19ac0*/  IMAD.MOV.U32 R12, RZ, RZ, 0x1 ;  /* 0x00000001ff0c7424 */ /* 0x000fe400078e00ff */
[----:B------:R-:W-:-:S07]  /*19ad0*/  IMAD.MOV.U32 R7, RZ, RZ, R14 ;  /* 0x000000ffff077224 */ /* 0x000fce00078e000e */
[----:B------:R-:W-:Y:S05]  /*19ae0*/  WARPSYNC.COLLECTIVE R15, `(.L_x_15227) ;  /* 0x000000000f087348 */ /* 0x000fea0003c00000 */
[----:B------:R0:W1:Y:S02]  /*19af0*/  SHFL.IDX P6, R14, R13, R12, R11 ;  /* 0x0000000c0d0e7389 */ /* 0x00006400000c000b */
[----:B01----:R-:W-:Y:S01]  /*19b00*/  ENDCOLLECTIVE ;  /* 0x000000000000791b */ /* 0x003fe20003800000 */
.L_x_15227:
        /* <DEDUP_REMOVED lines=15> */
.L_x_15228:
[----:B------:R-:W-:Y:S02]  /*19c00*/  IMAD.MOV.U32 R13, RZ, RZ, R4 ;  /* 0x000000ffff0d7224 */ /* 0x000fe400078e0004 */
[----:B------:R-:W-:Y:S02]  /*19c10*/  IMAD.MOV.U32 R12, RZ, RZ, 0x2 ;  /* 0x00000002ff0c7424 */ /* 0x000fe400078e00ff */
[----:B------:R-:W-:-:S07]  /*19c20*/  IMAD.MOV.U32 R7, RZ, RZ, R14 ;  /* 0x000000ffff077224 */ /* 0x000fce00078e000e */
[----:B------:R-:W-:Y:S05]  /*19c30*/  WARPSYNC.COLLECTIVE R15, `(.L_x_15229) ;  /* 0x000000000f087348 */ /* 0x000fea0003c00000 */
[----:B------:R0:W1:Y:S02]  /*19c40*/  SHFL.IDX P6, R14, R13, R12, R11 ;  /* 0x0000000c0d0e7389 */ /* 0x00006400000c000b */
[----:B01----:R-:W-:Y:S01]  /*19c50*/  ENDCOLLECTIVE ;  /* 0x000000000000791b */ /* 0x003fe20003800000 */
.L_x_15229:
        /* <DEDUP_REMOVED lines=16> */
.L_x_15230:
[----:B------:R-:W-:Y:S02]  /*19d60*/  IMAD.MOV.U32 R13, RZ, RZ, R4 ;  /* 0x000000ffff0d7224 */ /* 0x000fe400078e0004 */
[----:B------:R-:W-:Y:S02]  /*19d70*/  IMAD.MOV.U32 R12, RZ, RZ, 0x3 ;  /* 0x00000003ff0c7424 */ /* 0x000fe400078e00ff */
[----:B------:R-:W-:-:S07]  /*19d80*/  IMAD.MOV.U32 R7, RZ, RZ, R14 ;  /* 0x000000ffff077224 */ /* 0x000fce00078e000e */
[----:B------:R-:W-:Y:S05]  /*19d90*/  WARPSYNC.COLLECTIVE R15, `(.L_x_15231) ;  /* 0x000000000f087348 */ /* 0x000fea0003c00000 */
[----:B------:R0:W1:Y:S02]  /*19da0*/  SHFL.IDX P6, R14, R13, R12, R11 ;  /* 0x0000000c0d0e7389 */ /* 0x00006400000c000b */
[----:B01----:R-:W-:Y:S01]  /*19db0*/  ENDCOLLECTIVE ;  /* 0x000000000000791b */ /* 0x003fe20003800000 */
.L_x_15231:
        /* <DEDUP_REMOVED lines=16> */
.L_x_15232:
[----:B------:R-:W-:Y:S02]  /*19ec0*/  IMAD.MOV.U32 R13, RZ, RZ, R4 ;  /* 0x000000ffff0d7224 */ /* 0x000fe400078e0004 */
[----:B------:R-:W-:Y:S02]  /*19ed0*/  IMAD.MOV.U32 R12, RZ, RZ, 0x4 ;  /* 0x00000004ff0c7424 */ /* 0x000fe400078e00ff */
[----:B------:R-:W-:-:S07]  /*19ee0*/  IMAD.MOV.U32 R7, RZ, RZ, R14 ;  /* 0x000000ffff077224 */ /* 0x000fce00078e000e */
[----:B------:R-:W-:Y:S05]  /*19ef0*/  WARPSYNC.COLLECTIVE R15, `(.L_x_15233) ;  /* 0x000000000f087348 */ /* 0x000fea0003c00000 */
[----:B------:R0:W1:Y:S02]  /*19f00*/  SHFL.IDX P6, R14, R13, R12, R11 ;  /* 0x0000000c0d0e7389 */ /* 0x00006400000c000b */
[----:B01----:R-:W-:Y:S01]  /*19f10*/  ENDCOLLECTIVE ;  /* 0x000000000000791b */ /* 0x003fe20003800000 */
.L_x_15233:
        /* <DEDUP_REMOVED lines=16> */
.L_x_15234:
[----:B------:R-:W-:Y:S02]  /*1a020*/  IMAD.MOV.U32 R13, RZ, RZ, R4 ;  /* 0x000000ffff0d7224 */ /* 0x000fe400078e0004 */
[----:B------:R-:W-:Y:S02]  /*1a030*/  IMAD.MOV.U32 R12, RZ, RZ, 0x5 ;  /* 0x00000005ff0c7424 */ /* 0x000fe400078e00ff */
[----:B------:R-:W-:-:S07]  /*1a040*/  IMAD.MOV.U32 R7, RZ, RZ, R14 ;  /* 0x000000ffff077224 */ /* 0x000fce00078e000e */
[----:B------:R-:W-:Y:S05]  /*1a050*/  WARPSYNC.COLLECTIVE R15, `(.L_x_15235) ;  /* 0x000000000f087348 */ /* 0x000fea0003c00000 */
[----:B------:R0:W1:Y:S02]  /*1a060*/  SHFL.IDX P6, R14, R13, R12, R11 ;  /* 0x0000000c0d0e7389 */ /* 0x00006400000c000b */
[----:B01----:R-:W-:Y:S01]  /*1a070*/  ENDCOLLECTIVE ;  /* 0x000000000000791b */ /* 0x003fe20003800000 */
.L_x_15235:
        /* <DEDUP_REMOVED lines=16> */
.L_x_15236:
[----:B------:R-:W-:Y:S02]  /*1a180*/  IMAD.MOV.U32 R13, RZ, RZ, R4 ;  /* 0x000000ffff0d7224 */ /* 0x000fe400078e0004 */
[----:B------:R-:W-:Y:S02]  /*1a190*/  IMAD.MOV.U32 R12, RZ, RZ, 0x6 ;  /* 0x00000006ff0c7424 */ /* 0x000fe400078e00ff */
[----:B------:R-:W-:-:S07]  /*1a1a0*/  IMAD.MOV.U32 R7, RZ, RZ, R14 ;  /* 0x000000ffff077224 */ /* 0x000fce00078e000e */
[----:B------:R-:W-:Y:S05]  /*1a1b0*/  WARPSYNC.COLLECTIVE R15, `(.L_x_15237) ;  /* 0x000000000f087348 */ /* 0x000fea0003c00000 */
[----:B------:R0:W1:Y:S02]  /*1a1c0*/  SHFL.IDX P6, R14, R13, R12, R11 ;  /* 0x0000000c0d0e7389 */ /* 0x00006400000c000b */
[----:B01----:R-:W-:Y:S01]  /*1a1d0*/  ENDCOLLECTIVE ;  /* 0x000000000000791b */ /* 0x003fe20003800000 */
.L_x_15237:
        /* <DEDUP_REMOVED lines=16> */
.L_x_15238:
[----:B------:R-:W-:Y:S02]  /*1a2e0*/  IMAD.MOV.U32 R13, RZ, RZ, R4 ;  /* 0x000000ffff0d7224 */ /* 0x000fe400078e0004 */
[----:B------:R-:W-:Y:S02]  /*1a2f0*/  IMAD.MOV.U32 R12, RZ, RZ, 0x7 ;  /* 0x00000007ff0c7424 */ /* 0x000fe400078e00ff */
[----:B------:R-:W-:-:S07]  /*1a300*/  IMAD.MOV.U32 R7, RZ, RZ, R14 ;  /* 0x000000ffff077224 */ /* 0x000fce00078e000e */
[----:B------:R-:W-:Y:S05]  /*1a310*/  WARPSYNC.COLLECTIVE R15, `(.L_x_15239) ;  /* 0x000000000f087348 */ /* 0x000fea0003c00000 */
[----:B------:R0:W1:Y:S02]  /*1a320*/  SHFL.IDX P6, R14, R13, R12, R11 ;  /* 0x0000000c0d0e7389 */ /* 0x00006400000c000b */
[----:B01----:R-:W-:Y:S01]  /*1a330*/  ENDCOLLECTIVE ;  /* 0x000000000000791b */ /* 0x003fe20003800000 */
.L_x_15239:
        /* <DEDUP_REMOVED lines=11> */
.L_x_15240:
        /* <DEDUP_REMOVED lines=13> */
.L_x_15241:
        /* <DEDUP_REMOVED lines=13> */
.L_x_15242:
[----:B------:R-:W-:Y:S02]  /*1a590*/  IMAD.MOV.U32 R13, RZ, RZ, R2 ;  /* 0x000000ffff0d7224 */ /* 0x000fe400078e0002 */
[----:B------:R-:W-:Y:S02]  /*1a5a0*/  IMAD.MOV.U32 R12, RZ, RZ, 0x1 ;  /* 0x00000001ff0c7424 */ /* 0x000fe400078e00ff */
[----:B------:R-:W-:-:S07]  /*1a5b0*/  IMAD.MOV.U32 R8, RZ, RZ, R14 ;  /* 0x000000ffff087224 */ /* 0x000fce00078e000e */
[----:B------:R-:W-:Y:S05]  /*1a5c0*/  WARPSYNC.COLLECTIVE R15, `(.L_x_15243) ;  /* 0x000000000f087348 */ /* 0x000fea0003c00000 */
[----:B------:R0:W1:Y:S02]  /*1a5d0*/  SHFL.IDX P6, R14, R13, R12, R11 ;  /* 0x0000000c0d0e7389 */ /* 0x00006400000c000b */
[----:B01----:R-:W-:Y:S01]  /*1a5e0*/  ENDCOLLECTIVE ;  /* 0x000000000000791b */ /* 0x003fe20003800000 */
.L_x_15243:
        /* <DEDUP_REMOVED lines=14> */
.L_x_15244:
[----:B------:R-:W-:Y:S02]  /*1a6d0*/  IMAD.MOV.U32 R13, RZ, RZ, R2 ;  /* 0x000000ffff0d7224 */ /* 0x000fe400078e0002 */
[----:B------:R-:W-:Y:S02]  /*1a6e0*/  IMAD.MOV.U32 R12, RZ, RZ, 0x2 ;  /* 0x00000002ff0c7424 */ /* 0x000fe400078e00ff */
[----:B------:R-:W-:-:S07]  /*1a6f0*/  IMAD.MOV.U32 R6, RZ, RZ, R14 ;  /* 0x000000ffff067224 */ /* 0x000fce00078e000e */
[----:B------:R-:W-:Y:S05]  /*1a700*/  WARPSYNC.COLLECTIVE R15, `(.L_x_15245) ;  /* 0x000000000f087348 */ /* 0x000fea0003c00000 */
[----:B------:R0:W1:Y:S02]  /*1a710*/  SHFL.IDX P6, R14, R13, R12, R11 ;  /* 0x0000000c0d0e7389 */ /* 0x00006400000c000b */
[----:B01----:R-:W-:Y:S01]  /*1a720*/  ENDCOLLECTIVE ;  /* 0x000000000000791b */ /* 0x003fe20003800000 */
.L_x_15245:
        /* <DEDUP_REMOVED lines=13> */
.L_x_15246:
[----:B------:R-:W-:Y:S02]  /*1a800*/  IMAD.MOV.U32 R13, RZ, RZ, R2 ;  /* 0x000000ffff0d7224 */ /* 0x000fe400078e0002 */
[----:B------:R-:W-:Y:S02]  /*1a810*/  IMAD.MOV.U32 R12, RZ, RZ, 0x3 ;  /* 0x00000003ff0c7424 */ /* 0x000fe400078e00ff */
[----:B------:R-:W-:-:S07]  /*1a820*/  IMAD.MOV.U32 R6, RZ, RZ, R14 ;  /* 0x000000ffff067224 */ /* 0x000fce00078e000e */
[----:B------:R-:W-:Y:S05]  /*1a830*/  WARPSYNC.COLLECTIVE R15, `(.L_x_15247) ;  /* 0x000000000f087348 */ /* 0x000fea0003c00000 */
[----:B------:R0:W1:Y:S02]  /*1a840*/  SHFL.IDX P6, R14, R13, R12, R11 ;  /* 0x0000000c0d0e7389 */ /* 0x00006400000c000b */
[----:B01----:R-:W-:Y:S01]  /*1a850*/  ENDCOLLECTIVE ;  /* 0x000000000000791b */ /* 0x003fe20003800000 */
.L_x_15247:
        /* <DEDUP_REMOVED lines=12> */
.L_x_15248:
[----:B------:R-:W-:Y:S05]  /*1a920*/  BRA `(.L_x_15249) ;  /* 0xffffffac004c7947 */ /* 0x000fea000383ffff */
.L_x_15090:
[----:B0-----:R0:W1:Y:S02]  /*1a930*/  SYNCS.PHASECHK.TRANS64.TRYWAIT P0, [R22+URZ+0x16820], R3 ;  /* 0x01682003160075a7 */ /* 0x001064000800017f */
[----:B-1----:R-:W-:Y:S05]  /*1a940*/  @!P0 NANOSLEEP.SYNCS 0x989680 ;  /* 0x009896800000895d */ /* 0x002fea0003900000 */
[----:B------:R-:W1:Y:S02]  /*1a950*/  @!P0 SYNCS.PHASECHK.TRANS64 P0, [R22+URZ+0x16820], R3 ;  /* 0x01682003160085a7 */ /* 0x000e64000800007f */
[----:B-1----:R-:W-:Y:S05]  /*1a960*/  @!P0 BRA `(.L_x_15090) ;  /* 0xfffffffc00f08947 */ /* 0x002fea000383ffff */
[----:B------:R-:W-:Y:S05]  /*1a970*/  BRA `(.L_x_15250) ;  /* 0xffffffac00b47947 */ /* 0x000fea000383ffff */
.L_x_15099:
[----:B0-----:R0:W2:Y:S02]  /*1a980*/  SYNCS.PHASECHK.TRANS64.TRYWAIT P0, [R2+URZ+0x16840], R3 ;  /* 0x01684003020075a7 */ /* 0x0010a4000800017f */
[----:B--2---:R-:W-:Y:S05]  /*1a990*/  @!P0 NANOSLEEP.SYNCS 0x989680 ;  /* 0x009896800000895d */ /* 0x004fea0003900000 */
[----:B------:R-:W2:Y:S02]  /*1a9a0*/  @!P0 SYNCS.PHASECHK.TRANS64 P0, [R2+URZ+0x16840], R3 ;  /* 0x01684003020085a7 */ /* 0x000ea4000800007f */
[----:B--2---:R-:W-:Y:S05]  /*1a9b0*/  @!P0 BRA `(.L_x_15099) ;  /* 0xfffffffc00f08947 */ /* 0x004fea000383ffff */
[----:B------:R-:W-:Y:S05]  /*1a9c0*/  BRA `(.L_x_15251) ;  /* 0xffffffb000607947 */ /* 0x000fea000383ffff */
.L_x_15104:
[----:B0-----:R0:W1:Y:S02]  /*1a9d0*/  SYNCS.PHASECHK.TRANS64.TRYWAIT P0, [R3+URZ+0x60], R2 ;  /* 0x00006002030075a7 */ /* 0x001064000800017f */
[----:B-1----:R-:W-:Y:S05]  /*1a9e0*/  @!P0 NANOSLEEP.SYNCS 0x989680 ;  /* 0x009896800000895d */ /* 0x002fea0003900000 */
[----:B------:R-:W1:Y:S02]  /*1a9f0*/  @!P0 SYNCS.PHASECHK.TRANS64 P0, [R3+URZ+0x60], R2 ;  /* 0x00006002030085a7 */ /* 0x000e64000800007f */
[----:B-1----:R-:W-:Y:S05]  /*1aa00*/  @!P0 BRA `(.L_x_15104) ;  /* 0xfffffffc00f08947 */ /* 0x002fea000383ffff */
[----:B------:R-:W-:Y:S05]  /*1aa10*/  BRA `(.L_x_15252) ;  /* 0xffffffb000ec7947 */ /* 0x000fea000383ffff */
.L_x_15112:
[----:B0-----:R0:W2:Y:S02]  /*1aa20*/  SYNCS.PHASECHK.TRANS64.TRYWAIT P0, [R2+URZ+0x16840], R3 ;  /* 0x01684003020075a7 */ /* 0x0010a4000800017f */
[----:B--2---:R-:W-:Y:S05]  /*1aa30*/  @!P0 NANOSLEEP.SYNCS 0x989680 ;  /* 0x009896800000895d */ /* 0x004fea0003900000 */
[----:B------:R-:W2:Y:S02]  /*1aa40*/  @!P0 SYNCS.PHASECHK.TRANS64 P0, [R2+URZ+0x16840], R3 ;  /* 0x01684003020085a7 */ /* 0x000ea4000800007f */
[----:B--2---:R-:W-:Y:S05]  /*1aa50*/  @!P0 BRA `(.L_x_15112) ;  /* 0xfffffffc00f08947 */ /* 0x004fea000383ffff */
[----:B------:R-:W-:Y:S05]  /*1aa60*/  BRA `(.L_x_15253) ;  /* 0xffffffb800287947 */ /* 0x000fea000383ffff */
.L_x_15117:
[----:B0-----:R0:W1:Y:S02]  /*1aa70*/  SYNCS.PHASECHK.TRANS64.TRYWAIT P0, [R10+URZ+0x60], R27 ;  /* 0x0000601b0a0075a7 */ /* 0x001064000800017f */
[----:B-1----:R-:W-:Y:S05]  /*1aa80*/  @!P0 NANOSLEEP.SYNCS 0x989680 ;  /* 0x009896800000895d */ /* 0x002fea0003900000 */
[----:B------:R-:W1:Y:S02]  /*1aa90*/  @!P0 SYNCS.PHASECHK.TRANS64 P0, [R10+URZ+0x60], R27 ;  /* 0x0000601b0a0085a7 */ /* 0x000e64000800007f */
[----:B-1----:R-:W-:Y:S05]  /*1aaa0*/  @!P0 BRA `(.L_x_15117) ;  /* 0xfffffffc00f08947 */ /* 0x002fea000383ffff */
[----:B------:R-:W-:Y:S05]  /*1aab0*/  BRA `(.L_x_15254) ;  /* 0xffffffb800b47947 */ /* 0x000fea000383ffff */
.L_x_15125:
[----:B0-----:R0:W2:Y:S02]  /*1aac0*/  SYNCS.PHASECHK.TRANS64.TRYWAIT P0, [R2+URZ+0x16840], R3 ;  /* 0x01684003020075a7 */ /* 0x0010a4000800017f */
[----:B--2---:R-:W-:Y:S05]  /*1aad0*/  @!P0 NANOSLEEP.SYNCS 0x989680 ;  /* 0x009896800000895d */ /* 0x004fea0003900000 */
[----:B------:R-:W2:Y:S02]  /*1aae0*/  @!P0 SYNCS.PHASECHK.TRANS64 P0, [R2+URZ+0x16840], R3 ;  /* 0x01684003020085a7 */ /* 0x000ea4000800007f */
[----:B--2---:R-:W-:Y:S05]  /*1aaf0*/  @!P0 BRA `(.L_x_15125) ;  /* 0xfffffffc00f08947 */ /* 0x004fea000383ffff */
[----:B------:R-:W-:Y:S05]  /*1ab00*/  BRA `(.L_x_15255) ;  /* 0xffffffbc00c47947 */ /* 0x000fea000383ffff */
.L_x_15130:
[----:B0-----:R0:W1:Y:S02]  /*1ab10*/  SYNCS.PHASECHK.TRANS64.TRYWAIT P0, [R7+URZ+0x60], R2 ;  /* 0x00006002070075a7 */ /* 0x001064000800017f */
[----:B-1----:R-:W-:Y:S05]  /*1ab20*/  @!P0 NANOSLEEP.SYNCS 0x989680 ;  /* 0x009896800000895d */ /* 0x002fea0003900000 */
[----:B------:R-:W1:Y:S02]  /*1ab30*/  @!P0 SYNCS.PHASECHK.TRANS64 P0, [R7+URZ+0x60], R2 ;  /* 0x00006002070085a7 */ /* 0x000e64000800007f */
[----:B-1----:R-:W-:Y:S05]  /*1ab40*/  @!P0 BRA `(.L_x_15130) ;  /* 0xfffffffc00f08947 */ /* 0x002fea000383ffff */
[----:B------:R-:W-:Y:S05]  /*1ab50*/  BRA `(.L_x_15256) ;  /* 0xffffffc000547947 */ /* 0x000fea000383ffff */
.L_x_15140:
[----:B0-----:R0:W1:Y:S02]  /*1ab60*/  SYNCS.PHASECHK.TRANS64.TRYWAIT P0, [R3+URZ+0x16860], R0 ;  /* 0x01686000030075a7 */ /* 0x001064000800017f */
[----:B-1----:R-:W-:Y:S05]  /*1ab70*/  @!P0 NANOSLEEP.SYNCS 0x989680 ;  /* 0x009896800000895d */ /* 0x002fea0003900000 */
[----:B------:R-:W1:Y:S02]  /*1ab80*/  @!P0 SYNCS.PHASECHK.TRANS64 P0, [R3+URZ+0x16860], R0 ;  /* 0x01686000030085a7 */ /* 0x000e64000800007f */
[----:B-1----:R-:W-:Y:S05]  /*1ab90*/  @!P0 BRA `(.L_x_15140) ;  /* 0xfffffffc00f08947 */ /* 0x002fea000383ffff */
[----:B------:R-:W-:Y:S05]  /*1aba0*/  BRA `(.L_x_15257) ;  /* 0xffffffc400507947 */ /* 0x000fea000383ffff */
.L_x_15146:
[----:B------:R-:W-:Y:S01]  /*1abb0*/  BSSY B0, `(.L_x_15258) ;  /* 0x0000008000007945 */ /* 0x000fe20003800000 */
[----:B------:R-:W-:Y:S02]  /*1abc0*/  IMAD.MOV.U32 R13, RZ, RZ, R16 ;  /* 0x000000ffff0d7224 */ /* 0x000fe400078e0010 */
[----:B0-----:R-:W-:Y:S02]  /*1abd0*/  IMAD.MOV.U32 R12, RZ, RZ, RZ ;  /* 0x000000ffff0c7224 */ /* 0x001fe400078e00ff */
[----:B------:R-:W-:Y:S02]  /*1abe0*/  IMAD.MOV.U32 R11, RZ, RZ, 0x1f ;  /* 0x0000001fff0b7424 */ /* 0x000fe400078e00ff */
[----:B------:R-:W-:-:S07]  /*1abf0*/  IMAD.MOV.U32 R15, RZ, RZ, -0x1 ;  /* 0xffffffffff0f7424 */ /* 0x000fce00078e00ff */
[----:B--2---:R-:W-:Y:S05]  /*1ac00*/  WARPSYNC.COLLECTIVE R15, `(.L_x_15259) ;  /* 0x000000000f087348 */ /* 0x004fea0003c00000 */
[----:B------:R0:W1:Y:S02]  /*1ac10*/  SHFL.IDX P6, R14, R13, R12, R11 ;  /* 0x0000000c0d0e7389 */ /* 0x00006400000c000b */
[----:B012---:R-:W-:Y:S01]  /*1ac20*/  ENDCOLLECTIVE ;  /* 0x000000000000791b */ /* 0x007fe20003800000 */
.L_x_15259:
[----:B------:R-:W-:Y:S05]  /*1ac30*/  BSYNC B0 ;  /* 0x0000000000007941 */ /* 0x000fea0003800000 */
.L_x_15258:
        /* <DEDUP_REMOVED lines=9> */
.L_x_15260:
        /* <DEDUP_REMOVED lines=18> */
.L_x_15261:
[----:B------:R-:W-:Y:S01]  /*1adf0*/  IMAD.MOV.U32 R12, RZ, RZ, 0x2 ;  /* 0x00000002ff0c7424 */ /* 0x000fe200078e00ff */
[----:B------:R-:W-:-:S05]  /*1ae00*/  SEL R4, R14, RZ, P1 ;  /* 0x000000ff0e047207 */ /* 0x000fca0000800000 */
[----:B------:R-:W-:-:S04]  /*1ae10*/  IMAD.IADD R4, R17, 0x1, R4 ;  /* 0x0000000111047824 */ /* 0x000fc800078e0204 */
[----:B------:R-:W-:-:S07]  /*1ae20*/  IMAD.MOV.U32 R13, RZ, RZ, R4 ;  /* 0x000000ffff0d7224 */ /* 0x000fce00078e0004 */
[----:B------:R-:W-:Y:S05]  /*1ae30*/  WARPSYNC.COLLECTIVE R15, `(.L_x_15262) ;  /* 0x000000000f087348 */ /* 0x000fea0003c00000 */
[----:B------:R0:W1:Y:S02]  /*1ae40*/  SHFL.UP P6, R14, R13, R12, R11 ;  /* 0x0400000c0d0e7389 */ /* 0x00006400000c000b */
[----:B01----:R-:W-:Y:S01]  /*1ae50*/  ENDCOLLECTIVE ;  /* 0x000000000000791b */ /* 0x003fe20003800000 */
.L_x_15262:
[----:B------:R-:W-:Y:S01]  /*1ae60*/  IMAD.MOV.U32 R12, RZ, RZ, 0x4 ;  /* 0x00000004ff0c7424 */ /* 0x000fe200078e00ff */
[----:B------:R-:W-:-:S05]  /*1ae70*/  SEL R3, R14, RZ, P2 ;  /* 0x000000ff0e037207 */ /* 0x000fca0001000000 */
[----:B------:R-:W-:-:S04]  /*1ae80*/  IMAD.IADD R6, R4, 0x1, R3 ;  /* 0x0000000104067824 */ /* 0x000fc800078e0203 */
[----:B------:R-:W-:-:S07]  /*1ae90*/  IMAD.MOV.U32 R13, RZ, RZ, R6 ;  /* 0x000000ffff0d7224 */ /* 0x000fce00078e0006 */
[----:B------:R-:W-:Y:S05]  /*1aea0*/  WARPSYNC.COLLECTIVE R15, `(.L_x_15263) ;  /* 0x000000000f087348 */ /* 0x000fea0003c00000 */
[----:B------:R0:W1:Y:S02]  /*1aeb0*/  SHFL.UP P6, R14, R13, R12, R11 ;  /* 0x0400000c0d0e7389 */ /* 0x00006400000c000b */
[----:B01----:R-:W-:Y:S01]  /*1aec0*/  ENDCOLLECTIVE ;  /* 0x000000000000791b */ /* 0x003fe20003800000 */
.L_x_15263:
[----:B------:R-:W-:Y:S01]  /*1aed0*/  IMAD.MOV.U32 R12, RZ, RZ, 0x8 ;  /* 0x00000008ff0c7424 */ /* 0x000fe200078e00ff */
[----:B------:R-:W-:-:S05]  /*1aee0*/  SEL R3, R14, RZ, P3 ;  /* 0x000000ff0e037207 */ /* 0x000fca0001800000 */
[----:B------:R-:W-:-:S04]  /*1aef0*/  IMAD.IADD R2, R6, 0x1, R3 ;  /* 0x0000000106027824 */ /* 0x000fc800078e0203 */
[----:B------:R-:W-:-:S07]  /*1af00*/  IMAD.MOV.U32 R13, RZ, RZ, R2 ;  /* 0x000000ffff0d7224 */ /* 0x000fce00078e0002 */
[----:B------:R-:W-:Y:S05]  /*1af10*/  WARPSYNC.COLLECTIVE R15, `(.L_x_15264) ;  /* 0x000000000f087348 */ /* 0x000fea0003c00000 */
[----:B------:R0:W1:Y:S02]  /*1af20*/  SHFL.UP P6, R14, R13, R12, R11 ;  /* 0x0400000c0d0e7389 */ /* 0x00006400000c000b */
[----:B01----:R-:W-:Y:S01]  /*1af30*/  ENDCOLLECTIVE ;  /* 0x000000000000791b */ /* 0x003fe20003800000 */
.L_x_15264:
[----:B------:R-:W-:Y:S01]  /*1af40*/  IMAD.MOV.U32 R12, RZ, RZ, 0x10 ;  /* 0x00000010ff0c7424 */ /* 0x000fe200078e00ff */
[----:B------:R-:W-:-:S05]  /*1af50*/  SEL R3, R14, RZ, P4 ;  /* 0x000000ff0e037207 */ /* 0x000fca0002000000 */
[----:B------:R-:W-:-:S04]  /*1af60*/  IMAD.IADD R3, R2, 0x1, R3 ;  /* 0x0000000102037824 */ /* 0x000fc800078e0203 */
[----:B------:R-:W-:-:S07]  /*1af70*/  IMAD.MOV.U32 R13, RZ, RZ, R3 ;  /* 0x000000ffff0d7224 */ /* 0x000fce00078e0003 */
[----:B------:R-:W-:Y:S05]  /*1af80*/  WARPSYNC.COLLECTIVE R15, `(.L_x_15265) ;  /* 0x000000000f087348 */ /* 0x000fea0003c00000 */
[----:B------:R0:W1:Y:S02]  /*1af90*/  SHFL.UP P6, R14, R13, R12, R11 ;  /* 0x0400000c0d0e7389 */ /* 0x00006400000c000b */
[----:B01----:R-:W-:Y:S01]  /*1afa0*/  ENDCOLLECTIVE ;  /* 0x000000000000791b */ /* 0x003fe20003800000 */
.L_x_15265:
        /* <DEDUP_REMOVED lines=8> */
.L_x_15266:
[----:B------:R-:W-:Y:S05]  /*1b030*/  BRA `(.L_x_15267) ;  /* 0xffffffc400847947 */ /* 0x000fea000383ffff */
.L_x_15151:
        /* <DEDUP_REMOVED lines=8> */
.L_x_15269:
[----:B------:R-:W-:Y:S05]  /*1b0c0*/  BSYNC B0 ;  /* 0x0000000000007941 */ /* 0x000fea0003800000 */
.L_x_15268:
        /* <DEDUP_REMOVED lines=8> */
.L_x_15270:
[----:B------:R-:W-:Y:S01]  /*1b150*/  IMAD.MOV.U32 R12, RZ, RZ, 0x4 ;  /* 0x00000004ff0c7424 */ /* 0x000fe200078e00ff */
[----:B------:R-:W-:-:S05]  /*1b160*/  SEL R2, R14, RZ, P2 ;  /* 0x000000ff0e027207 */ /* 0x000fca0001000000 */
[----:B------:R-:W-:-:S04]  /*1b170*/  IMAD.IADD R2, R13, 0x1, R2 ;  /* 0x000000010d027824 */ /* 0x000fc800078e0202 */
[----:B------:R-:W-:-:S07]  /*1b180*/  IMAD.MOV.U32 R13, RZ, RZ, R2 ;  /* 0x000000ffff0d7224 */ /* 0x000fce00078e0002 */
[----:B------:R-:W-:Y:S05]  /*1b190*/  WARPSYNC.COLLECTIVE R15, `(.L_x_15271) ;  /* 0x000000000f087348 */ /* 0x000fea0003c00000 */
[----:B------:R0:W1:Y:S02]  /*1b1a0*/  SHFL.UP P6, R14, R13, R12, R11 ;  /* 0x0400000c0d0e7389 */ /* 0x00006400000c000b */
[----:B01----:R-:W-:Y:S01]  /*1b1b0*/  ENDCOLLECTIVE ;  /* 0x000000000000791b */ /* 0x003fe20003800000 */
.L_x_15271:
[----:B------:R-:W-:Y:S01]  /*1b1c0*/  IMAD.MOV.U32 R12, RZ, RZ, 0x8 ;  /* 0x00000008ff0c7424 */ /* 0x000fe200078e00ff */
[----:B------:R-:W-:-:S05]  /*1b1d0*/  SEL R3, R14, RZ, P3 ;  /* 0x000000ff0e037207 */ /* 0x000fca0001800000 */
[----:B------:R-:W-:-:S04]  /*1b1e0*/  IMAD.IADD R3, R2, 0x1, R3 ;  /* 0x0000000102037824 */ /* 0x000fc800078e0203 */
[----:B------:R-:W-:-:S07]  /*1b1f0*/  IMAD.MOV.U32 R13, RZ, RZ, R3 ;  /* 0x000000ffff0d7224 */ /* 0x000fce00078e0003 */
[----:B------:R-:W-:Y:S05]  /*1b200*/  WARPSYNC.COLLECTIVE R15, `(.L_x_15272) ;  /* 0x000000000f087348 */ /* 0x000fea0003c00000 */
[----:B------:R0:W1:Y:S02]  /*1b210*/  SHFL.UP P6, R14, R13, R12, R11 ;  /* 0x0400000c0d0e7389 */ /* 0x00006400000c000b */
[----:B01----:R-:W-:Y:S01]  /*1b220*/  ENDCOLLECTIVE ;  /* 0x000000000000791b */ /* 0x003fe20003800000 */
.L_x_15272:
[----:B------:R-:W-:Y:S01]  /*1b230*/  IMAD.MOV.U32 R12, RZ, RZ, 0x10 ;  /* 0x00000010ff0c7424 */ /* 0x000fe200078e00ff */
[----:B------:R-:W-:-:S05]  /*1b240*/  SEL R4, R14, RZ, P4 ;  /* 0x000000ff0e047207 */ /* 0x000fca0002000000 */
[----:B------:R-:W-:-:S04]  /*1b250*/  IMAD.IADD R4, R3, 0x1, R4 ;  /* 0x0000000103047824 */ /* 0x000fc800078e0204 */
[----:B------:R-:W-:-:S07]  /*1b260*/  IMAD.MOV.U32 R13, RZ, RZ, R4 ;  /* 0x000000ffff0d7224 */ /* 0x000fce00078e0004 */
[----:B------:R-:W-:Y:S05]  /*1b270*/  WARPSYNC.COLLECTIVE R15, `(.L_x_15273) ;  /* 0x000000000f087348 */ /* 0x000fea0003c00000 */
[----:B------:R0:W1:Y:S02]  /*1b280*/  SHFL.UP P6, R14, R13, R12, R11 ;  /* 0x0400000c0d0e7389 */ /* 0x00006400000c000b */
[----:B01----:R-:W-:Y:S01]  /*1b290*/  ENDCOLLECTIVE ;  /* 0x000000000000791b */ /* 0x003fe20003800000 */
.L_x_15273:
        /* <DEDUP_REMOVED lines=8> */
.L_x_15274:
[----:B------:R-:W-:Y:S05]  /*1b320*/  BRA `(.L_x_15275) ;  /* 0xffffffc400647947 */ /* 0x000fea000383ffff */
.L_x_15153:
[----:B------:R-:W-:Y:S01]  /*1b330*/  BSSY B0, `(.L_x_15276) ;  /* 0x0000006000007945 */ /* 0x000fe20003800000 */
[----:B------:R-:W-:Y:S01]  /*1b340*/  PLOP3.LUT P6, PT, P6, PT, PT, 0x8, 0x0 ;  /* 0x000000000000781c */ /* 0x000fe200037ce170 */
[----:B------:R-:W-:-:S12]  /*1b350*/  IMAD.MOV.U32 R15, RZ, RZ, -0x1 ;  /* 0xffffffffff0f7424 */ /* 0x000fd800078e00ff */
[----:B0-----:R-:W-:Y:S05]  /*1b360*/  WARPSYNC.COLLECTIVE R15, `(.L_x_15277) ;  /* 0x000000000f087348 */ /* 0x001fea0003c00000 */
[----:B------:R-:W-:Y:S01]  /*1b370*/  VOTE.ANY R14, PT, P6 ;  /* 0x00000000000e7806 */ /* 0x000fe200030e0100 */
[----:B0-----:R-:W-:Y:S06]  /*1b380*/  ENDCOLLECTIVE ;  /* 0x000000000000791b */ /* 0x001fec0003800000 */
.L_x_15277:
[----:B------:R-:W-:Y:S05]  /*1b390*/  BSYNC B0 ;  /* 0x0000000000007941 */ /* 0x000fea0003800000 */
.L_x_15276:
        /* <DEDUP_REMOVED lines=9> */
.L_x_15278:
[----:B------:R-:W-:Y:S01]  /*1b430*/  IMAD.MOV.U32 R17, RZ, RZ, R14 ;  /* 0x000000ffff117224 */ /* 0x000fe200078e000e */
[----:B------:R-:W-:Y:S06]  /*1b440*/  BRA `(.L_x_15279) ;  /* 0xffffffc400547947 */ /* 0x000fec000383ffff */
.L_x_15155:
[----:B------:R-:W-:Y:S01]  /*1b450*/  BSSY B0, `(.L_x_15280) ;  /* 0x0000007000007945 */ /* 0x000fe20003800000 */
[----:B------:R-:W-:Y:S02]  /*1b460*/  IMAD.MOV.U32 R13, RZ, RZ, R3 ;  /* 0x000000ffff0d7224 */ /* 0x000fe400078e0003 */
[----:B------:R-:W-:Y:S02]  /*1b470*/  IMAD.MOV.U32 R11, RZ, RZ, 0x1f ;  /* 0x0000001fff0b7424 */ /* 0x000fe400078e00ff */
[----:B------:R-:W-:-:S07]  /*1b480*/  IMAD.MOV.U32 R15, RZ, RZ, -0x1 ;  /* 0xffffffffff0f7424 */ /* 0x000fce00078e00ff */
[----:B012---:R-:W-:Y:S05]  /*1b490*/  WARPSYNC.COLLECTIVE R15, `(.L_x_15281) ;  /* 0x000000000f087348 */ /* 0x007fea0003c00000 */
[----:B------:R3:W4:Y:S02]  /*1b4a0*/  SHFL.IDX P6, R14, R13, R12, R11 ;  /* 0x0000000c0d0e7389 */ /* 0x00072400000c000b */
[----:B01234-:R-:W-:Y:S01]  /*1b4b0*/  ENDCOLLECTIVE ;  /* 0x000000000000791b */ /* 0x01ffe20003800000 */
.L_x_15281:
[----:B------:R-:W-:Y:S05]  /*1b4c0*/  BSYNC B0 ;  /* 0x0000000000007941 */ /* 0x000fea0003800000 */
.L_x_15280:
[----:B------:R-:W-:Y:S05]  /*1b4d0*/  BRA `(.L_x_15154) ;  /* 0xffffffc4004c7947 */ /* 0x000fea000383ffff */
.L_x_15159:
[----:B0-----:R0:W3:Y:S02]  /*1b4e0*/  SYNCS.PHASECHK.TRANS64.TRYWAIT P0, [R9+URZ+0x16820], R0 ;  /* 0x01682000090075a7 */ /* 0x0010e4000800017f */
[----:B---3--:R-:W-:Y:S05]  /*1b4f0*/  @!P0 NANOSLEEP.SYNCS 0x989680 ;  /* 0x009896800000895d */ /* 0x008fea0003900000 */
[----:B------:R-:W3:Y:S02]  /*1b500*/  @!P0 SYNCS.PHASECHK.TRANS64 P0, [R9+URZ+0x16820], R0 ;  /* 0x01682000090085a7 */ /* 0x000ee4000800007f */
[----:B---3--:R-:W-:Y:S05]  /*1b510*/  @!P0 BRA `(.L_x_15159) ;  /* 0xfffffffc00f08947 */ /* 0x008fea000383ffff */
[----:B------:R-:W-:Y:S05]  /*1b520*/  BRA `(.L_x_15282) ;  /* 0xffffffc800c47947 */ /* 0x000fea000383ffff */
.L_x_15160:
        /* <DEDUP_REMOVED lines=11> */
.L_x_15284:
[----:B------:R-:W-:Y:S05]  /*1b5e0*/  BSYNC B0 ;  /* 0x0000000000007941 */ /* 0x000fea0003800000 */
.L_x_15283:
[----:B------:R-:W-:Y:S05]  /*1b5f0*/  BRA `(.L_x_15285) ;  /* 0xffffffc800ac7947 */ /* 0x000fea000383ffff */
.L_x_15161:
[----:B------:R-:W-:Y:S01]  /*1b600*/  BSSY B0, `(.L_x_15286) ;  /* 0x0000006000007945 */ /* 0x000fe20003800000 */
[----:B------:R-:W-:-:S07]  /*1b610*/  IMAD.MOV.U32 R15, RZ, RZ, -0x1 ;  /* 0xffffffffff0f7424 */ /* 0x000fce00078e00ff */
[----:B012-4-:R-:W-:Y:S05]  /*1b620*/  WARPSYNC.COLLECTIVE R15, `(.L_x_15287) ;  /* 0x000000000f0c7348 */ /* 0x017fea0003c00000 */
[----:B------:R-:W-:Y:S02]  /*1b630*/  ELECT P6, UR62, PT ;  /* 0x00000000003e782f */ /* 0x000fe400038c0000 */
[----:B------:R-:W-:Y:S01]  /*1b640*/  MOV R14, UR62 ;  /* 0x0000003e000e7c02 */ /* 0x000fe20008000f00 */
[----:B012-4-:R-:W-:Y:S10]  /*1b650*/  ENDCOLLECTIVE ;  /* 0x000000000000791b */ /* 0x017ff40003800000 */
.L_x_15287:
[----:B------:R-:W-:Y:S05]  /*1b660*/  BSYNC B0 ;  /* 0x0000000000007941 */ /* 0x000fea0003800000 */
.L_x_15286:
[----:B------:R-:W-:Y:S05]  /*1b670*/  BRA `(.L_x_15288) ;  /* 0xffffffc800a07947 */ /* 0x000fea000383ffff */
.L_x_15163:
[----:B0-----:R0:W2:Y:S02]  /*1b680*/  SYNCS.PHASECHK.TRANS64.TRYWAIT P0, [R6+URZ], R3 ;  /* 0x00000003060075a7 */ /* 0x0010a4000800017f */
[----:B--2---:R-:W-:Y:S05]  /*1b690*/  @!P0 NANOSLEEP.SYNCS 0x989680 ;  /* 0x009896800000895d */ /* 0x004fea0003900000 */
[----:B------:R-:W2:Y:S02]  /*1b6a0*/  @!P0 SYNCS.PHASECHK.TRANS64 P0, [R6+URZ], R3 ;  /* 0x00000003060085a7 */ /* 0x000ea4000800007f */
[----:B--2---:R-:W-:Y:S05]  /*1b6b0*/  @!P0 BRA `(.L_x_15163) ;  /* 0xfffffffc00f08947 */ /* 0x004fea000383ffff */
[----:B------:R-:W-:Y:S05]  /*1b6c0*/  BRA `(.L_x_15289) ;  /* 0xffffffc800d47947 */ /* 0x000fea000383ffff */
.L_x_15164:
[----:B--2---:R2:W3:Y:S02]  /*1b6d0*/  SYNCS.PHASECHK.TRANS64.TRYWAIT P0, [R7+URZ], R2 ;  /* 0x00000002070075a7 */ /* 0x0044e4000800017f */
[----:B---3--:R-:W-:Y:S05]  /*1b6e0*/  @!P0 NANOSLEEP.SYNCS 0x989680 ;  /* 0x009896800000895d */ /* 0x008fea0003900000 */
[----:B------:R-:W3:Y:S02]  /*1b6f0*/  @!P0 SYNCS.PHASECHK.TRANS64 P0, [R7+URZ], R2 ;  /* 0x00000002070085a7 */ /* 0x000ee4000800007f */
[----:B---3--:R-:W-:Y:S05]  /*1b700*/  @!P0 BRA `(.L_x_15164) ;  /* 0xfffffffc00f08947 */ /* 0x008fea000383ffff */
[----:B------:R-:W-:Y:S05]  /*1b710*/  BRA `(.L_x_15290) ;  /* 0xffffffc800c87947 */ /* 0x000fea000383ffff */
.L_x_15166:
[----:B---3--:R3:W0:Y:S02]  /*1b720*/  SYNCS.PHASECHK.TRANS64.TRYWAIT P0, [R4+URZ], R3 ;  /* 0x00000003040075a7 */ /* 0x008624000800017f */
[----:B0-----:R-:W-:Y:S05]  /*1b730*/  @!P0 NANOSLEEP.SYNCS 0x989680 ;  /* 0x009896800000895d */ /* 0x001fea0003900000 */
[----:B------:R-:W0:Y:S02]  /*1b740*/  @!P0 SYNCS.PHASECHK.TRANS64 P0, [R4+URZ], R3 ;  /* 0x00000003040085a7 */ /* 0x000e24000800007f */
[----:B0-----:R-:W-:Y:S05]  /*1b750*/  @!P0 BRA `(.L_x_15166) ;  /* 0xfffffffc00f08947 */ /* 0x001fea000383ffff */
[----:B------:R-:W-:Y:S05]  /*1b760*/  BRA `(.L_x_15291) ;  /* 0xffffffc800cc7947 */ /* 0x000fea000383ffff */
.L_x_15292:
        /* <DEDUP_REMOVED lines=9> */
.L_x_15340:


//--------------------- .nv.global.init           --------------------------
	.section	.nv.global.init,"aw",@progbits
.nv.global.init:
	.type		$str$23,@object
	.size		$str$23,($str$24 - $str$23)
$str$23:
        /*0000*/ 	.byte	0x28, 0x61, 0x64, 0x64, 0x72, 0x65, 0x73, 0x73, 0x20, 0x26, 0x20, 0x6d, 0x61, 0x73, 0x6b, 0x29
        /*0010*/ 	.byte	0x20, 0x3d, 0x3d, 0x20, 0x30, 0x00
	.type		$str$24,@object
	.size		$str$24,(__unnamed_43 - $str$24)
$str$24:
        /*0016*/ 	.byte	0x2f, 0x74, 0x6d, 0x70, 0x2f, 0x6f, 0x73, 0x73, 0x5f, 0x6b, 0x65, 0x72, 0x6e, 0x65, 0x6c, 0x73
        /*0026*/ 	.byte	0x5f, 0x73, 0x72, 0x63, 0x2f, 0x66, 0x6c, 0x61, 0x73, 0x68, 0x5f, 0x61, 0x74, 0x74, 0x65, 0x6e
        /*0036*/ 	.byte	0x74, 0x69, 0x6f, 0x6e, 0x2f, 0x63, 0x73, 0x72, 0x63, 0x2f, 0x63, 0x75, 0x74, 0x6c, 0x61, 0x73
        /*0046*/ 	.byte	0x73, 0x2f, 0x69, 0x6e, 0x63, 0x6c, 0x75, 0x64, 0x65, 0x2f, 0x63, 0x75, 0x74, 0x65, 0x2f, 0x70
        /*0056*/ 	.byte	0x6f, 0x69, 0x6e, 0x74, 0x65, 0x72, 0x5f, 0x66, 0x6c, 0x61, 0x67, 0x67, 0x65, 0x64, 0x2e, 0x68
        /*0066*/ 	.byte	0x70, 0x70, 0x00
	.type		__unnamed_43,@object
	.size		__unnamed_43,(__unnamed_4 - __unnamed_43)
__unnamed_43:
        /* <DEDUP_REMOVED lines=24> */
        /*01e9*/ 	.byte	0x00
	.type		__unnamed_4,@object
	.size		__unnamed_4,(__unnamed_13 - __unnamed_4)
__unnamed_4:
        /* <DEDUP_REMOVED lines=25> */
	.type		__unnamed_13,@object
	.size		__unnamed_13,(__unnamed_29 - __unnamed_13)
__unnamed_13:
        /* <DEDUP_REMOVED lines=25> */
	.type		__unnamed_29,@object
	.size		__unnamed_29,(__unnamed_21 - __unnamed_29)
__unnamed_29:
        /* <DEDUP_REMOVED lines=25> */
	.type		__unnamed_21,@object
	.size		__unnamed_21,(__unnamed_39 - __unnamed_21)
__unnamed_21:
        /* <DEDUP_REMOVED lines=25> */
	.type		__unnamed_39,@object
	.size		__unnamed_39,(__unnamed_34 - __unnamed_39)
__unnamed_39:
        /* <DEDUP_REMOVED lines=25> */
	.type		__unnamed_34,@object
	.size		__unnamed_34,(__unnamed_38 - __unnamed_34)
__unnamed_34:
        /* <DEDUP_REMOVED lines=25> */
	.type		__unnamed_38,@object
	.size		__unnamed_38,(__unnamed_14 - __unnamed_38)
__unnamed_38:
        /* <DEDUP_REMOVED lines=25> */
	.type		__unnamed_14,@object
	.size		__unnamed_14,(__unnamed_30 - __unnamed_14)
__unnamed_14:
        /* <DEDUP_REMOVED lines=25> */
	.type		__unnamed_30,@object
	.size		__unnamed_30,(__unnamed_9 - __unnamed_30)
__unnamed_30:
        /* <DEDUP_REMOVED lines=25> */
	.type		__unnamed_9,@object
	.size		__unnamed_9,(__unnamed_25 - __unnamed_9)
__unnamed_9:
        /* <DEDUP_REMOVED lines=24> */
        /*110b*/ 	.byte	0x3e, 0x20, 0x26, 0x5d, 0x00
	.type		__unnamed_25,@object
	.size		__unnamed_25,(__unnamed_5 - __unnamed_25)
__unnamed_25:
        /* <DEDUP_REMOVED lines=25> */
	.type		__unnamed_5,@object
	.size		__unnamed_5,(__unnamed_3 - __unnamed_5)
__unnamed_5:
        /* <DEDUP_REMOVED lines=25> */
	.type		__unnamed_3,@object
	.size		__unnamed_3,(__unnamed_2 - __unnamed_3)
__unnamed_3:
        /* <DEDUP_REMOVED lines=29> */
	.type		__unnamed_2,@object
	.size		__unnamed_2,(__unnamed_7 - __unnamed_2)
__unnamed_2:
        /* <DEDUP_REMOVED lines=29> */
	.type		__unnamed_7,@object
	.size		__unnamed_7,(__unnamed_8 - __unnamed_7)
__unnamed_7:
        /* <DEDUP_REMOVED lines=28> */
        /*1972*/ 	.byte	0x3c, 0x31, 0x32, 0x32, 0x38, 0x38, 0x3e, 0x3e, 0x3e, 0x3e, 0x3e, 0x5d, 0x00
	.type		__unnamed_8,@object
	.size		__unnamed_8,(__unnamed_1 - __unnamed_8)
__unnamed_8:
        /* <DEDUP_REMOVED lines=29> */
	.type		__unnamed_1,@object
	.size		__unnamed_1,(__unnamed_41 - __unnamed_1)
__unnamed_1:
        /* <DEDUP_REMOVED lines=28> */
        /*1d0c*/ 	.byte	0x3c, 0x38, 0x31, 0x39, 0x32, 0x3e, 0x3e, 0x3e, 0x3e, 0x3e, 0x20, 0x26, 0x5d, 0x00
	.type		__unnamed_41,@object
	.size		__unnamed_41,(__unnamed_42 - __unnamed_41)
__unnamed_41:
        /* <DEDUP_REMOVED lines=28> */
        /*1eda*/ 	.byte	0x3a, 0x43, 0x3c, 0x31, 0x36, 0x33, 0x38, 0x34, 0x3e, 0x3e, 0x3e, 0x3e, 0x3e, 0x5d, 0x00
	.type		__unnamed_42,@object
	.size		__unnamed_42,(__unnamed_6 - __unnamed_42)
__unnamed_42:
        /* <DEDUP_REMOVED lines=29> */
	.type		__unnamed_6,@object
	.size		__unnamed_6,(__unnamed_33 - __unnamed_6)
__unnamed_6:
        /* <DEDUP_REMOVED lines=29> */
	.type		__unnamed_33,@object
	.size		__unnamed_33,(__unnamed_17 - __unnamed_33)
__unnamed_33:
        /* <DEDUP_REMOVED lines=29> */
	.type		__unnamed_17,@object
	.size		__unnamed_17,(__unnamed_37 - __unnamed_17)
__unnamed_17:
        /* <DEDUP_REMOVED lines=29> */
	.type		__unnamed_37,@object
	.size		__unnamed_37,(__unnamed_11 - __unnamed_37)
__unnamed_37:
        /* <DEDUP_REMOVED lines=29> */
	.type		__unnamed_11,@object
	.size		__unnamed_11,(__unnamed_27 - __unnamed_11)
__unnamed_11:
        /* <DEDUP_REMOVED lines=29> */
	.type		__unnamed_27,@object
	.size		__unnamed_27,(__unnamed_19 - __unnamed_27)
__unnamed_27:
        /* <DEDUP_REMOVED lines=29> */
	.type		__unnamed_19,@object
	.size		__unnamed_19,(__unnamed_12 - __unnamed_19)
__unnamed_19:
        /* <DEDUP_REMOVED lines=29> */
	.type		__unnamed_12,@object
	.size		__unnamed_12,(__unnamed_28 - __unnamed_12)
__unnamed_12:
        /* <DEDUP_REMOVED lines=29> */
	.type		__unnamed_28,@object
	.size		__unnamed_28,(__unnamed_36 - __unnamed_28)
__unnamed_28:
        /* <DEDUP_REMOVED lines=29> */
	.type		__unnamed_36,@object
	.size		__unnamed_36,(__unnamed_20 - __unnamed_36)
__unnamed_36:
        /* <DEDUP_REMOVED lines=29> */
	.type		__unnamed_20,@object
	.size		__unnamed_20,(__unnamed_16 - __unnamed_20)
__unnamed_20:
        /* <DEDUP_REMOVED lines=29> */
	.type		__unnamed_16,@object
	.size		__unnamed_16,(__unnamed_32 - __unnamed_16)
__unnamed_16:
        /* <DEDUP_REMOVED lines=29> */
	.type		__unnamed_32,@object
	.size		__unnamed_32,(__unnamed_23 - __unnamed_32)
__unnamed_32:
        /* <DEDUP_REMOVED lines=29> */
	.type		__unnamed_23,@object
	.size		__unnamed_23,(__unnamed_40 - __unnamed_23)
__unnamed_23:
        /* <DEDUP_REMOVED lines=30> */
	.type		__unnamed_40,@object
	.size		__unnamed_40,(__unnamed_24 - __unnamed_40)
__unnamed_40:
        /* <DEDUP_REMOVED lines=30> */
	.type		__unnamed_24,@object
	.size		__unnamed_24,(__unnamed_35 - __unnamed_24)
__unnamed_24:
        /* <DEDUP_REMOVED lines=30> */
	.type		__unnamed_35,@object
	.size		__unnamed_35,(__unnamed_15 - __unnamed_35)
__unnamed_35:
        /* <DEDUP_REMOVED lines=29> */
        /*3f8a*/ 	.byte	0x5d, 0x00
	.type		__unnamed_15,@object
	.size		__unnamed_15,(__unnamed_31 - __unnamed_15)
__unnamed_15:
        /* <DEDUP_REMOVED lines=30> */
	.type		__unnamed_31,@object
	.size		__unnamed_31,(__unnamed_10 - __unnamed_31)
__unnamed_31:
        /* <DEDUP_REMOVED lines=30> */
	.type		__unnamed_10,@object
	.size		__unnamed_10,(__unnamed_26 - __unnamed_10)
__unnamed_10:
        /* <DEDUP_REMOVED lines=30> */
	.type		__unnamed_26,@object
	.size		__unnamed_26,(__unnamed_18 - __unnamed_26)
__unnamed_26:
        /* <DEDUP_REMOVED lines=30> */
	.type		__unnamed_18,@object
	.size		__unnamed_18,(__unnamed_22 - __unnamed_18)
__unnamed_18:
        /* <DEDUP_REMOVED lines=30> */
	.type		__unnamed_22,@object
	.size		__unnamed_22,(.L_21 - __unnamed_22)
__unnamed_22:
        /* <DEDUP_REMOVED lines=29> */
        /*4a76*/ 	.byte	0x26, 0x5d, 0x00
.L_21:


//--------------------- .nv.shared._ZN7cutlass13device_kernelIN5flash11enable_sm90INS1_16FlashAttnFwdSm90INS1_25CollectiveMainloopFwdSm90ILi2EN4cute5tupleIJNS5_1CILi1EEES8_S8_EEENS6_IJNS7_ILi128EEENS7_ILi80EEENS7_ILi256EEEEEELi256ENS_10bfloat16_tEfNS_4arch4Sm90ELb0ELb0ELb0ELb0ELb0ELb0ELb0ELb1ELb1ELb1ELb0ELb0EEENS1_21CollectiveEpilogueFwdINS6_IJSA_SC_SB_EEES9_SE_SG_Li256ELb0ELb1ELb0ELb0EEENS1_29StaticPersistentTileSchedulerILb0EEEEEEEEEvNT_6ParamsE --------------------------
	.section	.nv.shared._ZN7cutlass13device_kernelIN5flash11enable_sm90INS1_16FlashAttnFwdSm90INS1_25CollectiveMainloopFwdSm90ILi2EN4cute5tupleIJNS5_1CILi1EEES8_S8_EEENS6_IJNS7_ILi128EEENS7_ILi80EEENS7_ILi256EEEEEELi256ENS_10bfloat16_tEfNS_4arch4Sm90ELb0ELb0ELb0ELb0ELb0ELb0ELb0ELb1ELb1ELb1ELb0ELb0EEENS1_21CollectiveEpilogueFwdINS6_IJSA_SC_SB_EEES9_SE_SG_Li256ELb0ELb1ELb0ELb0EEENS1_29StaticPersistentTileSchedulerILb0EEEEEEEEEvNT_6ParamsE,"aw",@nobits
	.sectionflags	@""
	.align	16
	.zero		1024


//--------------------- .nv.shared.reserved.0     --------------------------
	.section	.nv.shared.reserved.0,"aw",@nobits
	.weak		__nv_reservedSMEM_offset_0_alias
	.size		__nv_reservedSMEM_offset_0_alias, 0, 0
	.other		__nv_reservedSMEM_offset_0_alias,@"STO_CUDA_RESERVED_SHARED STV_DEFAULT"
__nv_reservedSMEM_offset_0_alias:
	.zero		0


//--------------------- .nv.global                --------------------------
	.section	.nv.global,"aw",@nobits
.nv.global:
	.type		_ZN74_INTERNAL_34b63683_38_flash_fwd_hdimall_bf16_packgqa_sm90_cu_0106449f_35494cute1_E,@object
	.size		_ZN74_INTERNAL_34b63683_38_flash_fwd_hdimall_bf16_packgqa_sm90_cu_0106449f_35494cute1_E,(_ZN74_INTERNAL_34b63683_38_flash_fwd_hdimall_bf16_packgqa_sm90_cu_0106449f_35494cuda3std3__45__cpo6cbeginE - _ZN74_INTERNAL_34b63683_38_flash_fwd_hdimall_bf16_packgqa_sm90_cu_0106449f_35494cute1_E)
_ZN74_INTERNAL_34b63683_38_flash_fwd_hdimall_bf16_packgqa_sm90_cu_0106449f_35494cute1_E:
	.zero		1
	.type		_ZN74_INTERNAL_34b63683_38_flash_fwd_hdimall_bf16_packgqa_sm90_cu_0106449f_35494cuda3std3__45__cpo6cbeginE,@object
	.size		_ZN74_INTERNAL_34b63683_38_flash_fwd_hdimall_bf16_packgqa_sm90_cu_0106449f_35494cuda3std3__45__cpo6cbeginE,(_ZN74_INTERNAL_34b63683_38_flash_fwd_hdimall_bf16_packgqa_sm90_cu_0106449f_35494cuda3std3__48in_placeE - _ZN74_INTERNAL_34b63683_38_flash_fwd_hdimall_bf16_packgqa_sm90_cu_0106449f_35494cuda3std3__45__cpo6cbeginE)
_ZN74_INTERNAL_34b63683_38_flash_fwd_hdimall_bf16_packgqa_sm90_cu_0106449f_35494cuda3std3__45__cpo6cbeginE:
	.zero		1
	.type		_ZN74_INTERNAL_34b63683_38_flash_fwd_hdimall_bf16_packgqa_sm90_cu_0106449f_35494cuda3std3__48in_placeE,@object
	.size		_ZN74_INTERNAL_34b63683_38_flash_fwd_hdimall_bf16_packgqa_sm90_cu_0106449f_35494cuda3std3__48in_placeE,(_ZN74_INTERNAL_34b63683_38_flash_fwd_hdimall_bf16_packgqa_sm90_cu_0106449f_35494cuda3std6ranges3__45__cpo9iter_moveE - _ZN74_INTERNAL_34b63683_38_flash_fwd_hdimall_bf16_packgqa_sm90_cu_0106449f_35494cuda3std3__48in_placeE)
_ZN74_INTERNAL_34b63683_38_flash_fwd_hdimall_bf16_packgqa_sm90_cu_0106449f_35494cuda3std3__48in_placeE:
	.zero		1
	.type		_ZN74_INTERNAL_34b63683_38_flash_fwd_hdimall_bf16_packgqa_sm90_cu_0106449f_35494cuda3std6ranges3__45__cpo9iter_moveE,@object
	.size		_ZN74_INTERNAL_34b63683_38_flash_fwd_hdimall_bf16_packgqa_sm90_cu_0106449f_35494cuda3std6ranges3__45__cpo9iter_moveE,(_ZN74_INTERNAL_34b63683_38_flash_fwd_hdimall_bf16_packgqa_sm90_cu_0106449f_35494cuda3std3__45__cpo5beginE - _ZN74_INTERNAL_34b63683_38_flash_fwd_hdimall_bf16_packgqa_sm90_cu_0106449f_35494cuda3std6ranges3__45__cpo9iter_moveE)
_ZN74_INTERNAL_34b63683_38_flash_fwd_hdimall_bf16_packgqa_sm90_cu_0106449f_35494cuda3std6ranges3__45__cpo9iter_moveE:
	.zero		1
	.type		_ZN74_INTERNAL_34b63683_38_flash_fwd_hdimall_bf16_packgqa_sm90_cu_0106449f_35494cuda3std3__45__cpo5beginE,@object
	.size		_ZN74_INTERNAL_34b63683_38_flash_fwd_hdimall_bf16_packgqa_sm90_cu_0106449f_35494cuda3std3__45__cpo5beginE,(_ZN74_INTERNAL_34b63683_38_flash_fwd_hdimall_bf16_packgqa_sm90_cu_0106449f_35494cuda3std3__476_GLOBAL__N__34b63683_38_flash_fwd_hdimall_bf16_packgqa_sm90_cu_0106449f_35496ignoreE - _ZN74_INTERNAL_34b63683_38_flash_fwd_hdimall_bf16_packgqa_sm90_cu_0106449f_35494cuda3std3__45__cpo5beginE)
_ZN74_INTERNAL_34b63683_38_flash_fwd_hdimall_bf16_packgqa_sm90_cu_0106449f_35494cuda3std3__45__cpo5beginE:
	.zero		1
	.type		_ZN74_INTERNAL_34b63683_38_flash_fwd_hdimall_bf16_packgqa_sm90_cu_0106449f_35494cuda3std3__476_GLOBAL__N__34b63683_38_flash_fwd_hdimall_bf16_packgqa_sm90_cu_0106449f_35496ignoreE,@object
	.size		_ZN74_INTERNAL_34b63683_38_flash_fwd_hdimall_bf16_packgqa_sm90_cu_0106449f_35494cuda3std3__476_GLOBAL__N__34b63683_38_flash_fwd_hdimall_bf16_packgqa_sm90_cu_0106449f_35496ignoreE,(_ZN74_INTERNAL_34b63683_38_flash_fwd_hdimall_bf16_packgqa_sm90_cu_0106449f_35494cute7productE - _ZN74_INTERNAL_34b63683_38_flash_fwd_hdimall_bf16_packgqa_sm90_cu_0106449f_35494cuda3std3__476_GLOBAL__N__34b63683_38_flash_fwd_hdimall_bf16_packgqa_sm90_cu_0106449f_35496ignoreE)
_ZN74_INTERNAL_34b63683_38_flash_fwd_hdimall_bf16_packgqa_sm90_cu_0106449f_35494cuda3std3__476_GLOBAL__N__34b63683_38_flash_fwd_hdimall_bf16_packgqa_sm90_cu_0106449f_35496ignoreE:
	.zero		1
	.type		_ZN74_INTERNAL_34b63683_38_flash_fwd_hdimall_bf16_packgqa_sm90_cu_0106449f_35494cute7productE,@object
	.size		_ZN74_INTERNAL_34b63683_38_flash_fwd_hdimall_bf16_packgqa_sm90_cu_0106449f_35494cute7productE,(_ZN74_INTERNAL_34b63683_38_flash_fwd_hdimall_bf16_packgqa_sm90_cu_0106449f_35494cuda3std3__45__cpo3endE - _ZN74_INTERNAL_34b63683_38_flash_fwd_hdimall_bf16_packgqa_sm90_cu_0106449f_35494cute7productE)
_ZN74_INTERNAL_34b63683_38_flash_fwd_hdimall_bf16_packgqa_sm90_cu_0106449f_35494cute7productE:
	.zero		1
	.type		_ZN74_INTERNAL_34b63683_38_flash_fwd_hdimall_bf16_packgqa_sm90_cu_0106449f_35494cuda3std3__45__cpo3endE,@object
	.size		_ZN74_INTERNAL_34b63683_38_flash_fwd_hdimall_bf16_packgqa_sm90_cu_0106449f_35494cuda3std3__45__cpo3endE,(_ZN74_INTERNAL_34b63683_38_flash_fwd_hdimall_bf16_packgqa_sm90_cu_0106449f_35494cuda3std3__419piecewise_constructE - _ZN74_INTERNAL_34b63683_38_flash_fwd_hdimall_bf16_packgqa_sm90_cu_0106449f_35494cuda3std3__45__cpo3endE)
_ZN74_INTERNAL_34b63683_38_flash_fwd_hdimall_bf16_packgqa_sm90_cu_0106449f_35494cuda3std3__45__cpo3endE:
	.zero		1
	.type		_ZN74_INTERNAL_34b63683_38_flash_fwd_hdimall_bf16_packgqa_sm90_cu_0106449f_35494cuda3std3__419piecewise_constructE,@object
	.size		_ZN74_INTERNAL_34b63683_38_flash_fwd_hdimall_bf16_packgqa_sm90_cu_0106449f_35494cuda3std3__419piecewise_constructE,(_ZN74_INTERNAL_34b63683_38_flash_fwd_hdimall_bf16_packgqa_sm90_cu_0106449f_35494cuda3std3__45__cpo4cendE - _ZN74_INTERNAL_34b63683_38_flash_fwd_hdimall_bf16_packgqa_sm90_cu_0106449f_35494cuda3std3__419piecewise_constructE)
_ZN74_INTERNAL_34b63683_38_flash_fwd_hdimall_bf16_packgqa_sm90_cu_0106449f_35494cuda3std3__419piecewise_constructE:
	.zero		1
	.type		_ZN74_INTERNAL_34b63683_38_flash_fwd_hdimall_bf16_packgqa_sm90_cu_0106449f_35494cuda3std3__45__cpo4cendE,@object
	.size		_ZN74_INTERNAL_34b63683_38_flash_fwd_hdimall_bf16_packgqa_sm90_cu_0106449f_35494cuda3std3__45__cpo4cendE,(_ZN74_INTERNAL_34b63683_38_flash_fwd_hdimall_bf16_packgqa_sm90_cu_0106449f_35494cuda3std6ranges3__45__cpo4swapE - _ZN74_INTERNAL_34b63683_38_flash_fwd_hdimall_bf16_packgqa_sm90_cu_0106449f_35494cuda3std3__45__cpo4cendE)
_ZN74_INTERNAL_34b63683_38_flash_fwd_hdimall_bf16_packgqa_sm90_cu_0106449f_35494cuda3std3__45__cpo4cendE:
	.zero		1
	.type		_ZN74_INTERNAL_34b63683_38_flash_fwd_hdimall_bf16_packgqa_sm90_cu_0106449f_35494cuda3std6ranges3__45__cpo4swapE,@object
	.size		_ZN74_INTERNAL_34b63683_38_flash_fwd_hdimall_bf16_packgqa_sm90_cu_0106449f_35494cuda3std6ranges3__45__cpo4swapE,(.L_50 - _ZN74_INTERNAL_34b63683_38_flash_fwd_hdimall_bf16_packgqa_sm90_cu_0106449f_35494cuda3std6ranges3__45__cpo4swapE)
_ZN74_INTERNAL_34b63683_38_flash_fwd_hdimall_bf16_packgqa_sm90_cu_0106449f_35494cuda3std6ranges3__45__cpo4swapE:
	.zero		1
.L_50:


//--------------------- .nv.shared._ZN7cutlass13device_kernelIN5flash11enable_sm90INS1_16FlashAttnFwdSm90INS1_25CollectiveMainloopFwdSm90ILi2EN4cute5tupleIJNS5_1CILi2EEENS7_ILi1EEES9_EEENS6_IJNS7_ILi128EEENS7_ILi80EEENS7_ILi256EEEEEELi256ENS_10bfloat16_tEfNS_4arch4Sm90ELb0ELb0ELb0ELb0ELb0ELb0ELb0ELb1ELb1ELb1ELb0ELb0EEENS1_21CollectiveEpilogueFwdINS6_IJSB_SD_SC_EEESA_SF_SH_Li256ELb0ELb1ELb0ELb0EEENS1_29StaticPersistentTileSchedulerILb0EEEEEEEEEvNT_6ParamsE --------------------------
	.section	.nv.shared._ZN7cutlass13device_kernelIN5flash11enable_sm90INS1_16FlashAttnFwdSm90INS1_25CollectiveMainloopFwdSm90ILi2EN4cute5tupleIJNS5_1CILi2EEENS7_ILi1EEES9_EEENS6_IJNS7_ILi128EEENS7_ILi80EEENS7_ILi256EEEEEELi256ENS_10bfloat16_tEfNS_4arch4Sm90ELb0ELb0ELb0ELb0ELb0ELb0ELb0ELb1ELb1ELb1ELb0ELb0EEENS1_21CollectiveEpilogueFwdINS6_IJSB_SD_SC_EEESA_SF_SH_Li256ELb0ELb1ELb0ELb0EEENS1_29StaticPersistentTileSchedulerILb0EEEEEEEEEvNT_6ParamsE,"aw",@nobits
	.sectionflags	@""
	.align	16
	.zero		1024


//--------------------- .nv.shared._ZN7cutlass13device_kernelIN5flash11enable_sm90INS1_16FlashAttnFwdSm90INS1_25CollectiveMainloopFwdSm90ILi2EN4cute5tupleIJNS5_1CILi1EEES8_S8_EEENS6_IJNS7_ILi128EEENS7_ILi80EEENS7_ILi256EEEEEELi256ENS_10bfloat16_tEfNS_4arch4Sm90ELb0ELb0ELb0ELb1ELb0ELb0ELb0ELb1ELb1ELb1ELb0ELb0EEENS1_21CollectiveEpilogueFwdINS6_IJSA_SC_SB_EEES9_SE_SG_Li256ELb1ELb1ELb0ELb0EEENS1_36VarlenDynamicPersistentTileSchedulerILi128ELi80ELi256ELi128ELb0ELb1ELb1ELb0ELb1ELb1EEEEEEEEEvNT_6ParamsE --------------------------
	.section	.nv.shared._ZN7cutlass13device_kernelIN5flash11enable_sm90INS1_16FlashAttnFwdSm90INS1_25CollectiveMainloopFwdSm90ILi2EN4cute5tupleIJNS5_1CILi1EEES8_S8_EEENS6_IJNS7_ILi128EEENS7_ILi80EEENS7_ILi256EEEEEELi256ENS_10bfloat16_tEfNS_4arch4Sm90ELb0ELb0ELb0ELb1ELb0ELb0ELb0ELb1ELb1ELb1ELb0ELb0EEENS1_21CollectiveEpilogueFwdINS6_IJSA_SC_SB_EEES9_SE_SG_Li256ELb1ELb1ELb0ELb0EEENS1_36VarlenDynamicPersistentTileSchedulerILi128ELi80ELi256ELi128ELb0ELb1ELb1ELb0ELb1ELb1EEEEEEEEEvNT_6ParamsE,"aw",@nobits
	.sectionflags	@""
	.align	16
	.zero		1024


//--------------------- .nv.shared._ZN7cutlass13device_kernelIN5flash11enable_sm90INS1_16FlashAttnFwdSm90INS1_25CollectiveMainloopFwdSm90ILi2EN4cute5tupleIJNS5_1CILi1EEES8_S8_EEENS6_IJNS7_ILi128EEENS7_ILi80EEENS7_ILi256EEEEEELi256ENS_10bfloat16_tEfNS_4arch4Sm90ELb0ELb0ELb0ELb1ELb0ELb1ELb0ELb1ELb1ELb1ELb0ELb0EEENS1_21CollectiveEpilogueFwdINS6_IJSA_SC_SB_EEES9_SE_SG_Li256ELb1ELb1ELb0ELb0EEENS1_36VarlenDynamicPersistentTileSchedulerILi128ELi80ELi256ELi128ELb0ELb1ELb1ELb0ELb1ELb1EEEEEEEEEvNT_6ParamsE --------------------------
	.section	.nv.shared._ZN7cutlass13device_kernelIN5flash11enable_sm90INS1_16FlashAttnFwdSm90INS1_25CollectiveMainloopFwdSm90ILi2EN4cute5tupleIJNS5_1CILi1EEES8_S8_EEENS6_IJNS7_ILi128EEENS7_ILi80EEENS7_ILi256EEEEEELi256ENS_10bfloat16_tEfNS_4arch4Sm90ELb0ELb0ELb0ELb1ELb0ELb1ELb0ELb1ELb1ELb1ELb0ELb0EEENS1_21CollectiveEpilogueFwdINS6_IJSA_SC_SB_EEES9_SE_SG_Li256ELb1ELb1ELb0ELb0EEENS1_36VarlenDynamicPersistentTileSchedulerILi128ELi80ELi256ELi128ELb0ELb1ELb1ELb0ELb1ELb1EEEEEEEEEvNT_6ParamsE,"aw",@nobits
	.sectionflags	@""
	.align	16
	.zero		1024


//--------------------- .nv.shared._ZN7cutlass13device_kernelIN5flash11enable_sm90INS1_16FlashAttnFwdSm90INS1_25CollectiveMainloopFwdSm90ILi2EN4cute5tupleIJNS5_1CILi1EEES8_S8_EEENS6_IJNS7_ILi128EEENS7_ILi64EEENS7_ILi256EEEEEELi256ENS_10bfloat16_tEfNS_4arch4Sm90ELb0ELb1ELb0ELb0ELb0ELb0ELb0ELb1ELb1ELb1ELb0ELb0EEENS1_21CollectiveEpilogueFwdINS6_IJSA_SC_SB_EEES9_SE_SG_Li256ELb0ELb1ELb0ELb0EEENS1_30DynamicPersistentTileSchedulerILi256ELi128ELb0ELb1ELb1EEEEEEEEEvNT_6ParamsE --------------------------
	.section	.nv.shared._ZN7cutlass13device_kernelIN5flash11enable_sm90INS1_16FlashAttnFwdSm90INS1_25CollectiveMainloopFwdSm90ILi2EN4cute5tupleIJNS5_1CILi1EEES8_S8_EEENS6_IJNS7_ILi128EEENS7_ILi64EEENS7_ILi256EEEEEELi256ENS_10bfloat16_tEfNS_4arch4Sm90ELb0ELb1ELb0ELb0ELb0ELb0ELb0ELb1ELb1ELb1ELb0ELb0EEENS1_21CollectiveEpilogueFwdINS6_IJSA_SC_SB_EEES9_SE_SG_Li256ELb0ELb1ELb0ELb0EEENS1_30DynamicPersistentTileSchedulerILi256ELi128ELb0ELb1ELb1EEEEEEEEEvNT_6ParamsE,"aw",@nobits
	.sectionflags	@""
	.align	16
	.zero		1024


//--------------------- .nv.shared._ZN7cutlass13device_kernelIN5flash11enable_sm90INS1_16FlashAttnFwdSm90INS1_25CollectiveMainloopFwdSm90ILi2EN4cute5tupleIJNS5_1CILi1EEES8_S8_EEENS6_IJNS7_ILi128EEENS7_ILi64EEENS7_ILi256EEEEEELi256ENS_10bfloat16_tEfNS_4arch4Sm90ELb0ELb1ELb0ELb1ELb0ELb0ELb0ELb1ELb1ELb1ELb0ELb0EEENS1_21CollectiveEpilogueFwdINS6_IJSA_SC_SB_EEES9_SE_SG_Li256ELb1ELb1ELb0ELb0EEENS1_36VarlenDynamicPersistentTileSchedulerILi128ELi64ELi256ELi128ELb0ELb1ELb1ELb1ELb0ELb1EEEEEEEEEvNT_6ParamsE --------------------------
	.section	.nv.shared._ZN7cutlass13device_kernelIN5flash11enable_sm90INS1_16FlashAttnFwdSm90INS1_25CollectiveMainloopFwdSm90ILi2EN4cute5tupleIJNS5_1CILi1EEES8_S8_EEENS6_IJNS7_ILi128EEENS7_ILi64EEENS7_ILi256EEEEEELi256ENS_10bfloat16_tEfNS_4arch4Sm90ELb0ELb1ELb0ELb1ELb0ELb0ELb0ELb1ELb1ELb1ELb0ELb0EEENS1_21CollectiveEpilogueFwdINS6_IJSA_SC_SB_EEES9_SE_SG_Li256ELb1ELb1ELb0ELb0EEENS1_36VarlenDynamicPersistentTileSchedulerILi128ELi64ELi256ELi128ELb0ELb1ELb1ELb1ELb0ELb1EEEEEEEEEvNT_6ParamsE,"aw",@nobits
	.sectionflags	@""
	.align	16
	.zero		1024


//--------------------- .nv.shared._ZN7cutlass13device_kernelIN5flash11enable_sm90INS1_16FlashAttnFwdSm90INS1_25CollectiveMainloopFwdSm90ILi2EN4cute5tupleIJNS5_1CILi1EEES8_S8_EEENS6_IJNS7_ILi128EEENS7_ILi64EEENS7_ILi256EEEEEELi256ENS_10bfloat16_tEfNS_4arch4Sm90ELb0ELb1ELb0ELb1ELb0ELb1ELb0ELb1ELb1ELb1ELb0ELb0EEENS1_21CollectiveEpilogueFwdINS6_IJSA_SC_SB_EEES9_SE_SG_Li256ELb1ELb1ELb0ELb0EEENS1_36VarlenDynamicPersistentTileSchedulerILi128ELi64ELi256ELi128ELb0ELb1ELb1ELb1ELb0ELb1EEEEEEEEEvNT_6ParamsE --------------------------
	.section	.nv.shared._ZN7cutlass13device_kernelIN5flash11enable_sm90INS1_16FlashAttnFwdSm90INS1_25CollectiveMainloopFwdSm90ILi2EN4cute5tupleIJNS5_1CILi1EEES8_S8_EEENS6_IJNS7_ILi128EEENS7_ILi64EEENS7_ILi256EEEEEELi256ENS_10bfloat16_tEfNS_4arch4Sm90ELb0ELb1ELb0ELb1ELb0ELb1ELb0ELb1ELb1ELb1ELb0ELb0EEENS1_21CollectiveEpilogueFwdINS6_IJSA_SC_SB_EEES9_SE_SG_Li256ELb1ELb1ELb0ELb0EEENS1_36VarlenDynamicPersistentTileSchedulerILi128ELi64ELi256ELi128ELb0ELb1ELb1ELb1ELb0ELb1EEEEEEEEEvNT_6ParamsE,"aw",@nobits
	.sectionflags	@""
	.align	16
	.zero		1024


//--------------------- .nv.shared._ZN7cutlass13device_kernelIN5flash11enable_sm90INS1_16FlashAttnFwdSm90INS1_25CollectiveMainloopFwdSm90ILi2EN4cute5tupleIJNS5_1CILi1EEES8_S8_EEENS6_IJNS7_ILi128EEENS7_ILi80EEENS7_ILi256EEEEEELi256ENS_10bfloat16_tEfNS_4arch4Sm90ELb1ELb0ELb0ELb0ELb0ELb0ELb0ELb1ELb1ELb1ELb0ELb0EEENS1_21CollectiveEpilogueFwdINS6_IJSA_SC_SB_EEES9_SE_SG_Li256ELb0ELb1ELb0ELb0EEENS1_30DynamicPersistentTileSchedulerILi256ELi128ELb0ELb1ELb1EEEEEEEEEvNT_6ParamsE --------------------------
	.section	.nv.shared._ZN7cutlass13device_kernelIN5flash11enable_sm90INS1_16FlashAttnFwdSm90INS1_25CollectiveMainloopFwdSm90ILi2EN4cute5tupleIJNS5_1CILi1EEES8_S8_EEENS6_IJNS7_ILi128EEENS7_ILi80EEENS7_ILi256EEEEEELi256ENS_10bfloat16_tEfNS_4arch4Sm90ELb1ELb0ELb0ELb0ELb0ELb0ELb0ELb1ELb1ELb1ELb0ELb0EEENS1_21CollectiveEpilogueFwdINS6_IJSA_SC_SB_EEES9_SE_SG_Li256ELb0ELb1ELb0ELb0EEENS1_30DynamicPersistentTileSchedulerILi256ELi128ELb0ELb1ELb1EEEEEEEEEvNT_6ParamsE,"aw",@nobits
	.sectionflags	@""
	.align	16
	.zero		1024


//--------------------- .nv.shared._ZN7cutlass13device_kernelIN5flash11enable_sm90INS1_16FlashAttnFwdSm90INS1_25CollectiveMainloopFwdSm90ILi2EN4cute5tupleIJNS5_1CILi1EEES8_S8_EEENS6_IJNS7_ILi128EEENS7_ILi80EEENS7_ILi256EEEEEELi256ENS_10bfloat16_tEfNS_4arch4Sm90ELb1ELb0ELb0ELb1ELb0ELb0ELb0ELb1ELb1ELb1ELb0ELb0EEENS1_21CollectiveEpilogueFwdINS6_IJSA_SC_SB_EEES9_SE_SG_Li256ELb1ELb1ELb0ELb0EEENS1_36VarlenDynamicPersistentTileSchedulerILi128ELi80ELi256ELi128ELb0ELb1ELb1ELb1ELb1ELb1EEEEEEEEEvNT_6ParamsE --------------------------
	.section	.nv.shared._ZN7cutlass13device_kernelIN5flash11enable_sm90INS1_16FlashAttnFwdSm90INS1_25CollectiveMainloopFwdSm90ILi2EN4cute5tupleIJNS5_1CILi1EEES8_S8_EEENS6_IJNS7_ILi128EEENS7_ILi80EEENS7_ILi256EEEEEELi256ENS_10bfloat16_tEfNS_4arch4Sm90ELb1ELb0ELb0ELb1ELb0ELb0ELb0ELb1ELb1ELb1ELb0ELb0EEENS1_21CollectiveEpilogueFwdINS6_IJSA_SC_SB_EEES9_SE_SG_Li256ELb1ELb1ELb0ELb0EEENS1_36VarlenDynamicPersistentTileSchedulerILi128ELi80ELi256ELi128ELb0ELb1ELb1ELb1ELb1ELb1EEEEEEEEEvNT_6ParamsE,"aw",@nobits
	.sectionflags	@""
	.align	16
	.zero		1024


//--------------------- .nv.shared._ZN7cutlass13device_kernelIN5flash11enable_sm90INS1_16FlashAttnFwdSm90INS1_25CollectiveMainloopFwdSm90ILi2EN4cute5tupleIJNS5_1CILi1EEES8_S8_EEENS6_IJNS7_ILi128EEENS7_ILi80EEENS7_ILi256EEEEEELi256ENS_10bfloat16_tEfNS_4arch4Sm90ELb1ELb0ELb0ELb1ELb0ELb1ELb0ELb1ELb1ELb1ELb0ELb0EEENS1_21CollectiveEpilogueFwdINS6_IJSA_SC_SB_EEES9_SE_SG_Li256ELb1ELb1ELb0ELb0EEENS1_36VarlenDynamicPersistentTileSchedulerILi128ELi80ELi256ELi128ELb0ELb1ELb1ELb1ELb1ELb1EEEEEEEEEvNT_6ParamsE --------------------------
	.section	.nv.shared._ZN7cutlass13device_kernelIN5flash11enable_sm90INS1_16FlashAttnFwdSm90INS1_25CollectiveMainloopFwdSm90ILi2EN4cute5tupleIJNS5_1CILi1EEES8_S8_EEENS6_IJNS7_ILi128EEENS7_ILi80EEENS7_ILi256EEEEEELi256ENS_10bfloat16_tEfNS_4arch4Sm90ELb1ELb0ELb0ELb1ELb0ELb1ELb0ELb1ELb1ELb1ELb0ELb0EEENS1_21CollectiveEpilogueFwdINS6_IJSA_SC_SB_EEES9_SE_SG_Li256ELb1ELb1ELb0ELb0EEENS1_36VarlenDynamicPersistentTileSchedulerILi128ELi80ELi256ELi128ELb0ELb1ELb1ELb1ELb1ELb1EEEEEEEEEvNT_6ParamsE,"aw",@nobits
	.sectionflags	@""
	.align	16
	.zero		1024


//--------------------- .nv.shared._ZN7cutlass13device_kernelIN5flash11enable_sm90INS1_16FlashAttnFwdSm90INS1_25CollectiveMainloopFwdSm90ILi2EN4cute5tupleIJNS5_1CILi1EEES8_S8_EEENS6_IJNS7_ILi128EEENS7_ILi112EEENS7_ILi192EEEEEELi192ENS_10bfloat16_tEfNS_4arch4Sm90ELb0ELb0ELb0ELb0ELb0ELb0ELb0ELb1ELb1ELb1ELb0ELb0EEENS1_21CollectiveEpilogueFwdINS6_IJSA_SC_SB_EEES9_SE_SG_Li256ELb0ELb1ELb0ELb0EEENS1_29StaticPersistentTileSchedulerILb0EEEEEEEEEvNT_6ParamsE --------------------------
	.section	.nv.shared._ZN7cutlass13device_kernelIN5flash11enable_sm90INS1_16FlashAttnFwdSm90INS1_25CollectiveMainloopFwdSm90ILi2EN4cute5tupleIJNS5_1CILi1EEES8_S8_EEENS6_IJNS7_ILi128EEENS7_ILi112EEENS7_ILi192EEEEEELi192ENS_10bfloat16_tEfNS_4arch4Sm90ELb0ELb0ELb0ELb0ELb0ELb0ELb0ELb1ELb1ELb1ELb0ELb0EEENS1_21CollectiveEpilogueFwdINS6_IJSA_SC_SB_EEES9_SE_SG_Li256ELb0ELb1ELb0ELb0EEENS1_29StaticPersistentTileSchedulerILb0EEEEEEEEEvNT_6ParamsE,"aw",@nobits
	.sectionflags	@""
	.align	16
	.zero		1024


//--------------------- .nv.shared._ZN7cutlass13device_kernelIN5flash11enable_sm90INS1_16FlashAttnFwdSm90INS1_25CollectiveMainloopFwdSm90ILi2EN4cute5tupleIJNS5_1CILi2EEENS7_ILi1EEES9_EEENS6_IJNS7_ILi128EEENS7_ILi112EEENS7_ILi192EEEEEELi192ENS_10bfloat16_tEfNS_4arch4Sm90ELb0ELb0ELb0ELb0ELb0ELb0ELb0ELb1ELb1ELb1ELb0ELb0EEENS1_21CollectiveEpilogueFwdINS6_IJSB_SD_SC_EEESA_SF_SH_Li256ELb0ELb1ELb0ELb0EEENS1_29StaticPersistentTileSchedulerILb0EEEEEEEEEvNT_6ParamsE --------------------------
	.section	.nv.shared._ZN7cutlass13device_kernelIN5flash11enable_sm90INS1_16FlashAttnFwdSm90INS1_25CollectiveMainloopFwdSm90ILi2EN4cute5tupleIJNS5_1CILi2EEENS7_ILi1EEES9_EEENS6_IJNS7_ILi128EEENS7_ILi112EEENS7_ILi192EEEEEELi192ENS_10bfloat16_tEfNS_4arch4Sm90ELb0ELb0ELb0ELb0ELb0ELb0ELb0ELb1ELb1ELb1ELb0ELb0EEENS1_21CollectiveEpilogueFwdINS6_IJSB_SD_SC_EEESA_SF_SH_Li256ELb0ELb1ELb0ELb0EEENS1_29StaticPersistentTileSchedulerILb0EEEEEEEEEvNT_6ParamsE,"aw",@nobits
	.sectionflags	@""
	.align	16
	.zero		1024


//--------------------- .nv.shared._ZN7cutlass13device_kernelIN5flash11enable_sm90INS1_16FlashAttnFwdSm90INS1_25CollectiveMainloopFwdSm90ILi2EN4cute5tupleIJNS5_1CILi1EEES8_S8_EEENS6_IJNS7_ILi128EEENS7_ILi112EEENS7_ILi192EEEEEELi192ENS_10bfloat16_tEfNS_4arch4Sm90ELb0ELb0ELb0ELb1ELb0ELb0ELb0ELb1ELb1ELb1ELb0ELb0EEENS1_21CollectiveEpilogueFwdINS6_IJSA_SC_SB_EEES9_SE_SG_Li256ELb1ELb1ELb0ELb0EEENS1_36VarlenDynamicPersistentTileSchedulerILi128ELi112ELi256ELi128ELb0ELb1ELb1ELb0ELb1ELb1EEEEEEEEEvNT_6ParamsE --------------------------
	.section	.nv.shared._ZN7cutlass13device_kernelIN5flash11enable_sm90INS1_16FlashAttnFwdSm90INS1_25CollectiveMainloopFwdSm90ILi2EN4cute5tupleIJNS5_1CILi1EEES8_S8_EEENS6_IJNS7_ILi128EEENS7_ILi112EEENS7_ILi192EEEEEELi192ENS_10bfloat16_tEfNS_4arch4Sm90ELb0ELb0ELb0ELb1ELb0ELb0ELb0ELb1ELb1ELb1ELb0ELb0EEENS1_21CollectiveEpilogueFwdINS6_IJSA_SC_SB_EEES9_SE_SG_Li256ELb1ELb1ELb0ELb0EEENS1_36VarlenDynamicPersistentTileSchedulerILi128ELi112ELi256ELi128ELb0ELb1ELb1ELb0ELb1ELb1EEEEEEEEEvNT_6ParamsE,"aw",@nobits
	.sectionflags	@""
	.align	16
	.zero		1024


//--------------------- .nv.shared._ZN7cutlass13device_kernelIN5flash11enable_sm90INS1_16FlashAttnFwdSm90INS1_25CollectiveMainloopFwdSm90ILi2EN4cute5tupleIJNS5_1CILi1EEES8_S8_EEENS6_IJNS7_ILi128EEENS7_ILi112EEENS7_ILi192EEEEEELi192ENS_10bfloat16_tEfNS_4arch4Sm90ELb0ELb0ELb0ELb1ELb0ELb1ELb0ELb1ELb1ELb1ELb0ELb0EEENS1_21CollectiveEpilogueFwdINS6_IJSA_SC_SB_EEES9_SE_SG_Li256ELb1ELb1ELb0ELb0EEENS1_36VarlenDynamicPersistentTileSchedulerILi128ELi112ELi256ELi128ELb0ELb1ELb1ELb0ELb1ELb1EEEEEEEEEvNT_6ParamsE --------------------------
	.section	.nv.shared._ZN7cutlass13device_kernelIN5flash11enable_sm90INS1_16FlashAttnFwdSm90INS1_25CollectiveMainloopFwdSm90ILi2EN4cute5tupleIJNS5_1CILi1EEES8_S8_EEENS6_IJNS7_ILi128EEENS7_ILi112EEENS7_ILi192EEEEEELi192ENS_10bfloat16_tEfNS_4arch4Sm90ELb0ELb0ELb0ELb1ELb0ELb1ELb0ELb1ELb1ELb1ELb0ELb0EEENS1_21CollectiveEpilogueFwdINS6_IJSA_SC_SB_EEES9_SE_SG_Li256ELb1ELb1ELb0ELb0EEENS1_36VarlenDynamicPersistentTileSchedulerILi128ELi112ELi256ELi128ELb0ELb1ELb1ELb0ELb1ELb1EEEEEEEEEvNT_6ParamsE,"aw",@nobits
	.sectionflags	@""
	.align	16
	.zero		1024


//--------------------- .nv.shared._ZN7cutlass13device_kernelIN5flash11enable_sm90INS1_16FlashAttnFwdSm90INS1_25CollectiveMainloopFwdSm90ILi2EN4cute5tupleIJNS5_1CILi1EEES8_S8_EEENS6_IJNS7_ILi128EEENS7_ILi96EEENS7_ILi192EEEEEELi192ENS_10bfloat16_tEfNS_4arch4Sm90ELb0ELb1ELb0ELb0ELb0ELb0ELb0ELb1ELb1ELb1ELb0ELb0EEENS1_21CollectiveEpilogueFwdINS6_IJSA_SC_SB_EEES9_SE_SG_Li256ELb0ELb1ELb0ELb0EEENS1_30DynamicPersistentTileSchedulerILi256ELi128ELb0ELb1ELb1EEEEEEEEEvNT_6ParamsE --------------------------
	.section	.nv.shared._ZN7cutlass13device_kernelIN5flash11enable_sm90INS1_16FlashAttnFwdSm90INS1_25CollectiveMainloopFwdSm90ILi2EN4cute5tupleIJNS5_1CILi1EEES8_S8_EEENS6_IJNS7_ILi128EEENS7_ILi96EEENS7_ILi192EEEEEELi192ENS_10bfloat16_tEfNS_4arch4Sm90ELb0ELb1ELb0ELb0ELb0ELb0ELb0ELb1ELb1ELb1ELb0ELb0EEENS1_21CollectiveEpilogueFwdINS6_IJSA_SC_SB_EEES9_SE_SG_Li256ELb0ELb1ELb0ELb0EEENS1_30DynamicPersistentTileSchedulerILi256ELi128ELb0ELb1ELb1EEEEEEEEEvNT_6ParamsE,"aw",@nobits
	.sectionflags	@""
	.align	16
	.zero		1024


//--------------------- .nv.shared._ZN7cutlass13device_kernelIN5flash11enable_sm90INS1_16FlashAttnFwdSm90INS1_25CollectiveMainloopFwdSm90ILi2EN4cute5tupleIJNS5_1CILi1EEES8_S8_EEENS6_IJNS7_ILi128EEENS7_ILi96EEENS7_ILi192EEEEEELi192ENS_10bfloat16_tEfNS_4arch4Sm90ELb0ELb1ELb0ELb1ELb0ELb0ELb0ELb1ELb1ELb1ELb0ELb0EEENS1_21CollectiveEpilogueFwdINS6_IJSA_SC_SB_EEES9_SE_SG_Li256ELb1ELb1ELb0ELb0EEENS1_36VarlenDynamicPersistentTileSchedulerILi128ELi96ELi256ELi128ELb0ELb1ELb1ELb1ELb0ELb1EEEEEEEEEvNT_6ParamsE --------------------------
	.section	.nv.shared._ZN7cutlass13device_kernelIN5flash11enable_sm90INS1_16FlashAttnFwdSm90INS1_25CollectiveMainloopFwdSm90ILi2EN4cute5tupleIJNS5_1CILi1EEES8_S8_EEENS6_IJNS7_ILi128EEENS7_ILi96EEENS7_ILi192EEEEEELi192ENS_10bfloat16_tEfNS_4arch4Sm90ELb0ELb1ELb0ELb1ELb0ELb0ELb0ELb1ELb1ELb1ELb0ELb0EEENS1_21CollectiveEpilogueFwdINS6_IJSA_SC_SB_EEES9_SE_SG_Li256ELb1ELb1ELb0ELb0EEENS1_36VarlenDynamicPersistentTileSchedulerILi128ELi96ELi256ELi128ELb0ELb1ELb1ELb1ELb0ELb1EEEEEEEEEvNT_6ParamsE,"aw",@nobits
	.sectionflags	@""
	.align	16
	.zero		1024


//--------------------- .nv.shared._ZN7cutlass13device_kernelIN5flash11enable_sm90INS1_16FlashAttnFwdSm90INS1_25CollectiveMainloopFwdSm90ILi2EN4cute5tupleIJNS5_1CILi1EEES8_S8_EEENS6_IJNS7_ILi128EEENS7_ILi96EEENS7_ILi192EEEEEELi192ENS_10bfloat16_tEfNS_4arch4Sm90ELb0ELb1ELb0ELb1ELb0ELb1ELb0ELb1ELb1ELb1ELb0ELb0EEENS1_21CollectiveEpilogueFwdINS6_IJSA_SC_SB_EEES9_SE_SG_Li256ELb1ELb1ELb0ELb0EEENS1_36VarlenDynamicPersistentTileSchedulerILi128ELi96ELi256ELi128ELb0ELb1ELb1ELb1ELb0ELb1EEEEEEEEEvNT_6ParamsE --------------------------
	.section	.nv.shared._ZN7cutlass13device_kernelIN5flash11enable_sm90INS1_16FlashAttnFwdSm90INS1_25CollectiveMainloopFwdSm90ILi2EN4cute5tupleIJNS5_1CILi1EEES8_S8_EEENS6_IJNS7_ILi128EEENS7_ILi96EEENS7_ILi192EEEEEELi192ENS_10bfloat16_tEfNS_4arch4Sm90ELb0ELb1ELb0ELb1ELb0ELb1ELb0ELb1ELb1ELb1ELb0ELb0EEENS1_21CollectiveEpilogueFwdINS6_IJSA_SC_SB_EEES9_SE_SG_Li256ELb1ELb1ELb0ELb0EEENS1_36VarlenDynamicPersistentTileSchedulerILi128ELi96ELi256ELi128ELb0ELb1ELb1ELb1ELb0ELb1EEEEEEEEEvNT_6ParamsE,"aw",@nobits
	.sectionflags	@""
	.align	16
	.zero		1024


//--------------------- .nv.shared._ZN7cutlass13device_kernelIN5flash11enable_sm90INS1_16FlashAttnFwdSm90INS1_25CollectiveMainloopFwdSm90ILi2EN4cute5tupleIJNS5_1CILi1EEES8_S8_EEENS6_IJNS7_ILi128EEENS7_ILi112EEENS7_ILi192EEEEEELi192ENS_10bfloat16_tEfNS_4arch4Sm90ELb1ELb0ELb0ELb0ELb0ELb0ELb0ELb1ELb1ELb1ELb0ELb0EEENS1_21CollectiveEpilogueFwdINS6_IJSA_SC_SB_EEES9_SE_SG_Li256ELb0ELb1ELb0ELb0EEENS1_30DynamicPersistentTileSchedulerILi256ELi128ELb0ELb1ELb1EEEEEEEEEvNT_6ParamsE --------------------------
	.section	.nv.shared._ZN7cutlass13device_kernelIN5flash11enable_sm90INS1_16FlashAttnFwdSm90INS1_25CollectiveMainloopFwdSm90ILi2EN4cute5tupleIJNS5_1CILi1EEES8_S8_EEENS6_IJNS7_ILi128EEENS7_ILi112EEENS7_ILi192EEEEEELi192ENS_10bfloat16_tEfNS_4arch4Sm90ELb1ELb0ELb0ELb0ELb0ELb0ELb0ELb1ELb1ELb1ELb0ELb0EEENS1_21CollectiveEpilogueFwdINS6_IJSA_SC_SB_EEES9_SE_SG_Li256ELb0ELb1ELb0ELb0EEENS1_30DynamicPersistentTileSchedulerILi256ELi128ELb0ELb1ELb1EEEEEEEEEvNT_6ParamsE,"aw",@nobits
	.sectionflags	@""
	.align	16
	.zero		1024


//--------------------- .nv.shared._ZN7cutlass13device_kernelIN5flash11enable_sm90INS1_16FlashAttnFwdSm90INS1_25CollectiveMainloopFwdSm90ILi2EN4cute5tupleIJNS5_1CILi1EEES8_S8_EEENS6_IJNS7_ILi128EEENS7_ILi112EEENS7_ILi192EEEEEELi192ENS_10bfloat16_tEfNS_4arch4Sm90ELb1ELb0ELb0ELb1ELb0ELb0ELb0ELb1ELb1ELb1ELb0ELb0EEENS1_21CollectiveEpilogueFwdINS6_IJSA_SC_SB_EEES9_SE_SG_Li256ELb1ELb1ELb0ELb0EEENS1_36VarlenDynamicPersistentTileSchedulerILi128ELi112ELi256ELi128ELb0ELb1ELb1ELb1ELb1ELb1EEEEEEEEEvNT_6ParamsE --------------------------
	.section	.nv.shared._ZN7cutlass13device_kernelIN5flash11enable_sm90INS1_16FlashAttnFwdSm90INS1_25CollectiveMainloopFwdSm90ILi2EN4cute5tupleIJNS5_1CILi1EEES8_S8_EEENS6_IJNS7_ILi128EEENS7_ILi112EEENS7_ILi192EEEEEELi192ENS_10bfloat16_tEfNS_4arch4Sm90ELb1ELb0ELb0ELb1ELb0ELb0ELb0ELb1ELb1ELb1ELb0ELb0EEENS1_21CollectiveEpilogueFwdINS6_IJSA_SC_SB_EEES9_SE_SG_Li256ELb1ELb1ELb0ELb0EEENS1_36VarlenDynamicPersistentTileSchedulerILi128ELi112ELi256ELi128ELb0ELb1ELb1ELb1ELb1ELb1EEEEEEEEEvNT_6ParamsE,"aw",@nobits
	.sectionflags	@""
	.align	16
	.zero		1024


//--------------------- .nv.shared._ZN7cutlass13device_kernelIN5flash11enable_sm90INS1_16FlashAttnFwdSm90INS1_25CollectiveMainloopFwdSm90ILi2EN4cute5tupleIJNS5_1CILi1EEES8_S8_EEENS6_IJNS7_ILi128EEENS7_ILi112EEENS7_ILi192EEEEEELi192ENS_10bfloat16_tEfNS_4arch4Sm90ELb1ELb0ELb0ELb1ELb0ELb1ELb0ELb1ELb1ELb1ELb0ELb0EEENS1_21CollectiveEpilogueFwdINS6_IJSA_SC_SB_EEES9_SE_SG_Li256ELb1ELb1ELb0ELb0EEENS1_36VarlenDynamicPersistentTileSchedulerILi128ELi112ELi256ELi128ELb0ELb1ELb1ELb1ELb1ELb1EEEEEEEEEvNT_6ParamsE --------------------------
	.section	.nv.shared._ZN7cutlass13device_kernelIN5flash11enable_sm90INS1_16FlashAttnFwdSm90INS1_25CollectiveMainloopFwdSm90ILi2EN4cute5tupleIJNS5_1CILi1EEES8_S8_EEENS6_IJNS7_ILi128EEENS7_ILi112EEENS7_ILi192EEEEEELi192ENS_10bfloat16_tEfNS_4arch4Sm90ELb1ELb0ELb0ELb1ELb0ELb1ELb0ELb1ELb1ELb1ELb0ELb0EEENS1_21CollectiveEpilogueFwdINS6_IJSA_SC_SB_EEES9_SE_SG_Li256ELb1ELb1ELb0ELb0EEENS1_36VarlenDynamicPersistentTileSchedulerILi128ELi112ELi256ELi128ELb0ELb1ELb1ELb1ELb1ELb1EEEEEEEEEvNT_6ParamsE,"aw",@nobits
	.sectionflags	@""
	.align	16
	.zero		1024


//--------------------- .nv.shared._ZN7cutlass13device_kernelIN5flash11enable_sm90INS1_16FlashAttnFwdSm90INS1_25CollectiveMainloopFwdSm90ILi2EN4cute5tupleIJNS5_1CILi1EEES8_S8_EEENS6_IJNS7_ILi128EEENS7_ILi176EEESA_EEELi128ENS_10bfloat16_tEfNS_4arch4Sm90ELb0ELb0ELb0ELb0ELb0ELb0ELb0ELb1ELb1ELb1ELb0ELb0EEENS1_21CollectiveEpilogueFwdINS6_IJSA_SA_SB_EEES9_SD_SF_Li256ELb0ELb1ELb0ELb0EEENS1_29StaticPersistentTileSchedulerILb0EEEEEEEEEvNT_6ParamsE --------------------------
	.section	.nv.shared._ZN7cutlass13device_kernelIN5flash11enable_sm90INS1_16FlashAttnFwdSm90INS1_25CollectiveMainloopFwdSm90ILi2EN4cute5tupleIJNS5_1CILi1EEES8_S8_EEENS6_IJNS7_ILi128EEENS7_ILi176EEESA_EEELi128ENS_10bfloat16_tEfNS_4arch4Sm90ELb0ELb0ELb0ELb0ELb0ELb0ELb0ELb1ELb1ELb1ELb0ELb0EEENS1_21CollectiveEpilogueFwdINS6_IJSA_SA_SB_EEES9_SD_SF_Li256ELb0ELb1ELb0ELb0EEENS1_29StaticPersistentTileSchedulerILb0EEEEEEEEEvNT_6ParamsE,"aw",@nobits
	.sectionflags	@""
	.align	16
	.zero		1024


//--------------------- .nv.shared._ZN7cutlass13device_kernelIN5flash11enable_sm90INS1_16FlashAttnFwdSm90INS1_25CollectiveMainloopFwdSm90ILi2EN4cute5tupleIJNS5_1CILi2EEENS7_ILi1EEES9_EEENS6_IJNS7_ILi128EEENS7_ILi176EEESB_EEELi128ENS_10bfloat16_tEfNS_4arch4Sm90ELb0ELb0ELb0ELb0ELb0ELb0ELb0ELb1ELb1ELb1ELb0ELb0EEENS1_21CollectiveEpilogueFwdINS6_IJSB_SB_SC_EEESA_SE_SG_Li256ELb0ELb1ELb0ELb0EEENS1_29StaticPersistentTileSchedulerILb0EEEEEEEEEvNT_6ParamsE --------------------------
	.section	.nv.shared._ZN7cutlass13device_kernelIN5flash11enable_sm90INS1_16FlashAttnFwdSm90INS1_25CollectiveMainloopFwdSm90ILi2EN4cute5tupleIJNS5_1CILi2EEENS7_ILi1EEES9_EEENS6_IJNS7_ILi128EEENS7_ILi176EEESB_EEELi128ENS_10bfloat16_tEfNS_4arch4Sm90ELb0ELb0ELb0ELb0ELb0ELb0ELb0ELb1ELb1ELb1ELb0ELb0EEENS1_21CollectiveEpilogueFwdINS6_IJSB_SB_SC_EEESA_SE_SG_Li256ELb0ELb1ELb0ELb0EEENS1_29StaticPersistentTileSchedulerILb0EEEEEEEEEvNT_6ParamsE,"aw",@nobits
	.sectionflags	@""
	.align	16
	.zero		1024


//--------------------- .nv.shared._ZN7cutlass13device_kernelIN5flash11enable_sm90INS1_16FlashAttnFwdSm90INS1_25CollectiveMainloopFwdSm90ILi2EN4cute5tupleIJNS5_1CILi1EEES8_S8_EEENS6_IJNS7_ILi128EEENS7_ILi176EEESA_EEELi128ENS_10bfloat16_tEfNS_4arch4Sm90ELb0ELb0ELb0ELb1ELb0ELb0ELb0ELb1ELb1ELb1ELb0ELb0EEENS1_21CollectiveEpilogueFwdINS6_IJSA_SA_SB_EEES9_SD_SF_Li256ELb1ELb1ELb0ELb0EEENS1_36VarlenDynamicPersistentTileSchedulerILi128ELi176ELi256ELi128ELb0ELb1ELb1ELb0ELb1ELb1EEEEEEEEEvNT_6ParamsE --------------------------
	.section	.nv.shared._ZN7cutlass13device_kernelIN5flash11enable_sm90INS1_16FlashAttnFwdSm90INS1_25CollectiveMainloopFwdSm90ILi2EN4cute5tupleIJNS5_1CILi1EEES8_S8_EEENS6_IJNS7_ILi128EEENS7_ILi176EEESA_EEELi128ENS_10bfloat16_tEfNS_4arch4Sm90ELb0ELb0ELb0ELb1ELb0ELb0ELb0ELb1ELb1ELb1ELb0ELb0EEENS1_21CollectiveEpilogueFwdINS6_IJSA_SA_SB_EEES9_SD_SF_Li256ELb1ELb1ELb0ELb0EEENS1_36VarlenDynamicPersistentTileSchedulerILi128ELi176ELi256ELi128ELb0ELb1ELb1ELb0ELb1ELb1EEEEEEEEEvNT_6ParamsE,"aw",@nobits
	.sectionflags	@""
	.align	16
	.zero		1024


//--------------------- .nv.shared._ZN7cutlass13device_kernelIN5flash11enable_sm90INS1_16FlashAttnFwdSm90INS1_25CollectiveMainloopFwdSm90ILi2EN4cute5tupleIJNS5_1CILi1EEES8_S8_EEENS6_IJNS7_ILi128EEENS7_ILi176EEESA_EEELi128ENS_10bfloat16_tEfNS_4arch4Sm90ELb0ELb0ELb0ELb1ELb0ELb1ELb0ELb1ELb1ELb1ELb0ELb0EEENS1_21CollectiveEpilogueFwdINS6_IJSA_SA_SB_EEES9_SD_SF_Li256ELb1ELb1ELb0ELb0EEENS1_36VarlenDynamicPersistentTileSchedulerILi128ELi176ELi256ELi128ELb0ELb1ELb1ELb0ELb1ELb1EEEEEEEEEvNT_6ParamsE --------------------------
	.section	.nv.shared._ZN7cutlass13device_kernelIN5flash11enable_sm90INS1_16FlashAttnFwdSm90INS1_25CollectiveMainloopFwdSm90ILi2EN4cute5tupleIJNS5_1CILi1EEES8_S8_EEENS6_IJNS7_ILi128EEENS7_ILi176EEESA_EEELi128ENS_10bfloat16_tEfNS_4arch4Sm90ELb0ELb0ELb0ELb1ELb0ELb1ELb0ELb1ELb1ELb1ELb0ELb0EEENS1_21CollectiveEpilogueFwdINS6_IJSA_SA_SB_EEES9_SD_SF_Li256ELb1ELb1ELb0ELb0EEENS1_36VarlenDynamicPersistentTileSchedulerILi128ELi176ELi256ELi128ELb0ELb1ELb1ELb0ELb1ELb1EEEEEEEEEvNT_6ParamsE,"aw",@nobits
	.sectionflags	@""
	.align	16
	.zero		1024


//--------------------- .nv.shared._ZN7cutlass13device_kernelIN5flash11enable_sm90INS1_16FlashAttnFwdSm90INS1_25CollectiveMainloopFwdSm90ILi2EN4cute5tupleIJNS5_1CILi1EEES8_S8_EEENS6_IJNS7_ILi128EEESA_SA_EEELi128ENS_10bfloat16_tEfNS_4arch4Sm90ELb0ELb1ELb0ELb0ELb0ELb0ELb0ELb1ELb1ELb1ELb0ELb0EEENS1_21CollectiveEpilogueFwdISB_S9_SC_SE_Li256ELb0ELb1ELb0ELb0EEENS1_30DynamicPersistentTileSchedulerILi256ELi128ELb0ELb1ELb1EEEEEEEEEvNT_6ParamsE --------------------------
	.section	.nv.shared._ZN7cutlass13device_kernelIN5flash11enable_sm90INS1_16FlashAttnFwdSm90INS1_25CollectiveMainloopFwdSm90ILi2EN4cute5tupleIJNS5_1CILi1EEES8_S8_EEENS6_IJNS7_ILi128EEESA_SA_EEELi128ENS_10bfloat16_tEfNS_4arch4Sm90ELb0ELb1ELb0ELb0ELb0ELb0ELb0ELb1ELb1ELb1ELb0ELb0EEENS1_21CollectiveEpilogueFwdISB_S9_SC_SE_Li256ELb0ELb1ELb0ELb0EEENS1_30DynamicPersistentTileSchedulerILi256ELi128ELb0ELb1ELb1EEEEEEEEEvNT_6ParamsE,"aw",@nobits
	.sectionflags	@""
	.align	16
	.zero		1024


//--------------------- .nv.shared._ZN7cutlass13device_kernelIN5flash11enable_sm90INS1_16FlashAttnFwdSm90INS1_25CollectiveMainloopFwdSm90ILi2EN4cute5tupleIJNS5_1CILi1EEES8_S8_EEENS6_IJNS7_ILi128EEESA_SA_EEELi128ENS_10bfloat16_tEfNS_4arch4Sm90ELb0ELb1ELb0ELb1ELb0ELb0ELb0ELb1ELb1ELb1ELb0ELb0EEENS1_21CollectiveEpilogueFwdISB_S9_SC_SE_Li256ELb1ELb1ELb0ELb0EEENS1_36VarlenDynamicPersistentTileSchedulerILi128ELi128ELi256ELi128ELb0ELb1ELb1ELb1ELb0ELb1EEEEEEEEEvNT_6ParamsE --------------------------
	.section	.nv.shared._ZN7cutlass13device_kernelIN5flash11enable_sm90INS1_16FlashAttnFwdSm90INS1_25CollectiveMainloopFwdSm90ILi2EN4cute5tupleIJNS5_1CILi1EEES8_S8_EEENS6_IJNS7_ILi128EEESA_SA_EEELi128ENS_10bfloat16_tEfNS_4arch4Sm90ELb0ELb1ELb0ELb1ELb0ELb0ELb0ELb1ELb1ELb1ELb0ELb0EEENS1_21CollectiveEpilogueFwdISB_S9_SC_SE_Li256ELb1ELb1ELb0ELb0EEENS1_36VarlenDynamicPersistentTileSchedulerILi128ELi128ELi256ELi128ELb0ELb1ELb1ELb1ELb0ELb1EEEEEEEEEvNT_6ParamsE,"aw",@nobits
	.sectionflags	@""
	.align	16
	.zero		1024


//--------------------- .nv.shared._ZN7cutlass13device_kernelIN5flash11enable_sm90INS1_16FlashAttnFwdSm90INS1_25CollectiveMainloopFwdSm90ILi2EN4cute5tupleIJNS5_1CILi1EEES8_S8_EEENS6_IJNS7_ILi128EEESA_SA_EEELi128ENS_10bfloat16_tEfNS_4arch4Sm90ELb0ELb1ELb0ELb1ELb0ELb1ELb0ELb1ELb1ELb1ELb0ELb0EEENS1_21CollectiveEpilogueFwdISB_S9_SC_SE_Li256ELb1ELb1ELb0ELb0EEENS1_36VarlenDynamicPersistentTileSchedulerILi128ELi128ELi256ELi128ELb0ELb1ELb1ELb1ELb0ELb1EEEEEEEEEvNT_6ParamsE --------------------------
	.section	.nv.shared._ZN7cutlass13device_kernelIN5flash11enable_sm90INS1_16FlashAttnFwdSm90INS1_25CollectiveMainloopFwdSm90ILi2EN4cute5tupleIJNS5_1CILi1EEES8_S8_EEENS6_IJNS7_ILi128EEESA_SA_EEELi128ENS_10bfloat16_tEfNS_4arch4Sm90ELb0ELb1ELb0ELb1ELb0ELb1ELb0ELb1ELb1ELb1ELb0ELb0EEENS1_21CollectiveEpilogueFwdISB_S9_SC_SE_Li256ELb1ELb1ELb0ELb0EEENS1_36VarlenDynamicPersistentTileSchedulerILi128ELi128ELi256ELi128ELb0ELb1ELb1ELb1ELb0ELb1EEEEEEEEEvNT_6ParamsE,"aw",@nobits
	.sectionflags	@""
	.align	16
	.zero		1024


//--------------------- .nv.shared._ZN7cutlass13device_kernelIN5flash11enable_sm90INS1_16FlashAttnFwdSm90INS1_25CollectiveMainloopFwdSm90ILi2EN4cute5tupleIJNS5_1CILi1EEES8_S8_EEENS6_IJNS7_ILi128EEESA_SA_EEELi128ENS_10bfloat16_tEfNS_4arch4Sm90ELb1ELb0ELb0ELb0ELb0ELb0ELb0ELb1ELb1ELb1ELb0ELb0EEENS1_21CollectiveEpilogueFwdISB_S9_SC_SE_Li256ELb0ELb1ELb0ELb0EEENS1_30DynamicPersistentTileSchedulerILi256ELi128ELb0ELb1ELb1EEEEEEEEEvNT_6ParamsE --------------------------
	.section	.nv.shared._ZN7cutlass13device_kernelIN5flash11enable_sm90INS1_16FlashAttnFwdSm90INS1_25CollectiveMainloopFwdSm90ILi2EN4cute5tupleIJNS5_1CILi1EEES8_S8_EEENS6_IJNS7_ILi128EEESA_SA_EEELi128ENS_10bfloat16_tEfNS_4arch4Sm90ELb1ELb0ELb0ELb0ELb0ELb0ELb0ELb1ELb1ELb1ELb0ELb0EEENS1_21CollectiveEpilogueFwdISB_S9_SC_SE_Li256ELb0ELb1ELb0ELb0EEENS1_30DynamicPersistentTileSchedulerILi256ELi128ELb0ELb1ELb1EEEEEEEEEvNT_6ParamsE,"aw",@nobits
	.sectionflags	@""
	.align	16
	.zero		1024


//--------------------- .nv.shared._ZN7cutlass13device_kernelIN5flash11enable_sm90INS1_16FlashAttnFwdSm90INS1_25CollectiveMainloopFwdSm90ILi2EN4cute5tupleIJNS5_1CILi1EEES8_S8_EEENS6_IJNS7_ILi128EEESA_SA_EEELi128ENS_10bfloat16_tEfNS_4arch4Sm90ELb1ELb0ELb0ELb1ELb0ELb0ELb0ELb1ELb1ELb1ELb0ELb0EEENS1_21CollectiveEpilogueFwdISB_S9_SC_SE_Li256ELb1ELb1ELb0ELb0EEENS1_36VarlenDynamicPersistentTileSchedulerILi128ELi128ELi256ELi128ELb0ELb1ELb1ELb1ELb1ELb1EEEEEEEEEvNT_6ParamsE --------------------------
	.section	.nv.shared._ZN7cutlass13device_kernelIN5flash11enable_sm90INS1_16FlashAttnFwdSm90INS1_25CollectiveMainloopFwdSm90ILi2EN4cute5tupleIJNS5_1CILi1EEES8_S8_EEENS6_IJNS7_ILi128EEESA_SA_EEELi128ENS_10bfloat16_tEfNS_4arch4Sm90ELb1ELb0ELb0ELb1ELb0ELb0ELb0ELb1ELb1ELb1ELb0ELb0EEENS1_21CollectiveEpilogueFwdISB_S9_SC_SE_Li256ELb1ELb1ELb0ELb0EEENS1_36VarlenDynamicPersistentTileSchedulerILi128ELi128ELi256ELi128ELb0ELb1ELb1ELb1ELb1ELb1EEEEEEEEEvNT_6ParamsE,"aw",@nobits
	.sectionflags	@""
	.align	16
	.zero		1024


//--------------------- .nv.shared._ZN7cutlass13device_kernelIN5flash11enable_sm90INS1_16FlashAttnFwdSm90INS1_25CollectiveMainloopFwdSm90ILi2EN4cute5tupleIJNS5_1CILi1EEES8_S8_EEENS6_IJNS7_ILi128EEESA_SA_EEELi128ENS_10bfloat16_tEfNS_4arch4Sm90ELb1ELb0ELb0ELb1ELb0ELb1ELb0ELb1ELb1ELb1ELb0ELb0EEENS1_21CollectiveEpilogueFwdISB_S9_SC_SE_Li256ELb1ELb1ELb0ELb0EEENS1_36VarlenDynamicPersistentTileSchedulerILi128ELi128ELi256ELi128ELb0ELb1ELb1ELb1ELb1ELb1EEEEEEEEEvNT_6ParamsE --------------------------
	.section	.nv.shared._ZN7cutlass13device_kernelIN5flash11enable_sm90INS1_16FlashAttnFwdSm90INS1_25CollectiveMainloopFwdSm90ILi2EN4cute5tupleIJNS5_1CILi1EEES8_S8_EEENS6_IJNS7_ILi128EEESA_SA_EEELi128ENS_10bfloat16_tEfNS_4arch4Sm90ELb1ELb0ELb0ELb1ELb0ELb1ELb0ELb1ELb1ELb1ELb0ELb0EEENS1_21CollectiveEpilogueFwdISB_S9_SC_SE_Li256ELb1ELb1ELb0ELb0EEENS1_36VarlenDynamicPersistentTileSchedulerILi128ELi128ELi256ELi128ELb0ELb1ELb1ELb1ELb1ELb1EEEEEEEEEvNT_6ParamsE,"aw",@nobits
	.sectionflags	@""
	.align	16
	.zero		1024


//--------------------- .nv.shared._ZN7cutlass13device_kernelIN5flash11enable_sm90INS1_16FlashAttnFwdSm90INS1_25CollectiveMainloopFwdSm90ILi2EN4cute5tupleIJNS5_1CILi1EEES8_S8_EEENS6_IJNS7_ILi192EEENS7_ILi144EEENS7_ILi96EEEEEELi96ENS_10bfloat16_tEfNS_4arch4Sm90ELb0ELb0ELb0ELb0ELb0ELb0ELb0ELb0ELb1ELb1ELb0ELb0EEENS1_21CollectiveEpilogueFwdINS6_IJSA_SC_SB_EEES9_SE_SG_Li384ELb0ELb1ELb0ELb0EEENS1_29StaticPersistentTileSchedulerILb0EEEEEEEEEvNT_6ParamsE --------------------------
	.section	.nv.shared._ZN7cutlass13device_kernelIN5flash11enable_sm90INS1_16FlashAttnFwdSm90INS1_25CollectiveMainloopFwdSm90ILi2EN4cute5tupleIJNS5_1CILi1EEES8_S8_EEENS6_IJNS7_ILi192EEENS7_ILi144EEENS7_ILi96EEEEEELi96ENS_10bfloat16_tEfNS_4arch4Sm90ELb0ELb0ELb0ELb0ELb0ELb0ELb0ELb0ELb1ELb1ELb0ELb0EEENS1_21CollectiveEpilogueFwdINS6_IJSA_SC_SB_EEES9_SE_SG_Li384ELb0ELb1ELb0ELb0EEENS1_29StaticPersistentTileSchedulerILb0EEEEEEEEEvNT_6ParamsE,"aw",@nobits
	.sectionflags	@""
	.align	16
	.zero		1024


//--------------------- .nv.shared._ZN7cutlass13device_kernelIN5flash11enable_sm90INS1_16FlashAttnFwdSm90INS1_25CollectiveMainloopFwdSm90ILi2EN4cute5tupleIJNS5_1CILi1EEES8_S8_EEENS6_IJNS7_ILi192EEENS7_ILi144EEENS7_ILi96EEEEEELi96ENS_10bfloat16_tEfNS_4arch4Sm90ELb0ELb0ELb0ELb1ELb0ELb0ELb0ELb0ELb1ELb1ELb0ELb0EEENS1_21CollectiveEpilogueFwdINS6_IJSA_SC_SB_EEES9_SE_SG_Li384ELb1ELb1ELb0ELb0EEENS1_36VarlenDynamicPersistentTileSchedulerILi192ELi144ELi384ELi128ELb0ELb1ELb1ELb0ELb1ELb1EEEEEEEEEvNT_6ParamsE --------------------------
	.section	.nv.shared._ZN7cutlass13device_kernelIN5flash11enable_sm90INS1_16FlashAttnFwdSm90INS1_25CollectiveMainloopFwdSm90ILi2EN4cute5tupleIJNS5_1CILi1EEES8_S8_EEENS6_IJNS7_ILi192EEENS7_ILi144EEENS7_ILi96EEEEEELi96ENS_10bfloat16_tEfNS_4arch4Sm90ELb0ELb0ELb0ELb1ELb0ELb0ELb0ELb0ELb1ELb1ELb0ELb0EEENS1_21CollectiveEpilogueFwdINS6_IJSA_SC_SB_EEES9_SE_SG_Li384ELb1ELb1ELb0ELb0EEENS1_36VarlenDynamicPersistentTileSchedulerILi192ELi144ELi384ELi128ELb0ELb1ELb1ELb0ELb1ELb1EEEEEEEEEvNT_6ParamsE,"aw",@nobits
	.sectionflags	@""
	.align	16
	.zero		1024


//--------------------- .nv.shared._ZN7cutlass13device_kernelIN5flash11enable_sm90INS1_16FlashAttnFwdSm90INS1_25CollectiveMainloopFwdSm90ILi2EN4cute5tupleIJNS5_1CILi1EEES8_S8_EEENS6_IJNS7_ILi192EEENS7_ILi144EEENS7_ILi96EEEEEELi96ENS_10bfloat16_tEfNS_4arch4Sm90ELb0ELb0ELb0ELb1ELb0ELb1ELb0ELb0ELb1ELb1ELb0ELb0EEENS1_21CollectiveEpilogueFwdINS6_IJSA_SC_SB_EEES9_SE_SG_Li384ELb1ELb1ELb0ELb0EEENS1_36VarlenDynamicPersistentTileSchedulerILi192ELi144ELi384ELi128ELb0ELb1ELb1ELb0ELb1ELb1EEEEEEEEEvNT_6ParamsE --------------------------
	.section	.nv.shared._ZN7cutlass13device_kernelIN5flash11enable_sm90INS1_16FlashAttnFwdSm90INS1_25CollectiveMainloopFwdSm90ILi2EN4cute5tupleIJNS5_1CILi1EEES8_S8_EEENS6_IJNS7_ILi192EEENS7_ILi144EEENS7_ILi96EEEEEELi96ENS_10bfloat16_tEfNS_4arch4Sm90ELb0ELb0ELb0ELb1ELb0ELb1ELb0ELb0ELb1ELb1ELb0ELb0EEENS1_21CollectiveEpilogueFwdINS6_IJSA_SC_SB_EEES9_SE_SG_Li384ELb1ELb1ELb0ELb0EEENS1_36VarlenDynamicPersistentTileSchedulerILi192ELi144ELi384ELi128ELb0ELb1ELb1ELb0ELb1ELb1EEEEEEEEEvNT_6ParamsE,"aw",@nobits
	.sectionflags	@""
	.align	16
	.zero		1024


//--------------------- .nv.shared._ZN7cutlass13device_kernelIN5flash11enable_sm90INS1_16FlashAttnFwdSm90INS1_25CollectiveMainloopFwdSm90ILi2EN4cute5tupleIJNS5_1CILi1EEES8_S8_EEENS6_IJNS7_ILi192EEENS7_ILi128EEENS7_ILi96EEEEEELi96ENS_10bfloat16_tEfNS_4arch4Sm90ELb0ELb1ELb0ELb0ELb0ELb0ELb0ELb0ELb1ELb1ELb0ELb0EEENS1_21CollectiveEpilogueFwdINS6_IJSA_SC_SB_EEES9_SE_SG_Li384ELb0ELb1ELb0ELb0EEENS1_30DynamicPersistentTileSchedulerILi384ELi128ELb0ELb1ELb1EEEEEEEEEvNT_6ParamsE --------------------------
	.section	.nv.shared._ZN7cutlass13device_kernelIN5flash11enable_sm90INS1_16FlashAttnFwdSm90INS1_25CollectiveMainloopFwdSm90ILi2EN4cute5tupleIJNS5_1CILi1EEES8_S8_EEENS6_IJNS7_ILi192EEENS7_ILi128EEENS7_ILi96EEEEEELi96ENS_10bfloat16_tEfNS_4arch4Sm90ELb0ELb1ELb0ELb0ELb0ELb0ELb0ELb0ELb1ELb1ELb0ELb0EEENS1_21CollectiveEpilogueFwdINS6_IJSA_SC_SB_EEES9_SE_SG_Li384ELb0ELb1ELb0ELb0EEENS1_30DynamicPersistentTileSchedulerILi384ELi128ELb0ELb1ELb1EEEEEEEEEvNT_6ParamsE,"aw",@nobits
	.sectionflags	@""
	.align	16
	.zero		1024


//--------------------- .nv.shared._ZN7cutlass13device_kernelIN5flash11enable_sm90INS1_16FlashAttnFwdSm90INS1_25CollectiveMainloopFwdSm90ILi2EN4cute5tupleIJNS5_1CILi1EEES8_S8_EEENS6_IJNS7_ILi192EEENS7_ILi128EEENS7_ILi96EEEEEELi96ENS_10bfloat16_tEfNS_4arch4Sm90ELb0ELb1ELb0ELb1ELb0ELb0ELb0ELb0ELb1ELb1ELb0ELb0EEENS1_21CollectiveEpilogueFwdINS6_IJSA_SC_SB_EEES9_SE_SG_Li384ELb1ELb1ELb0ELb0EEENS1_36VarlenDynamicPersistentTileSchedulerILi192ELi128ELi384ELi128ELb0ELb1ELb1ELb1ELb0ELb1EEEEEEEEEvNT_6ParamsE --------------------------
	.section	.nv.shared._ZN7cutlass13device_kernelIN5flash11enable_sm90INS1_16FlashAttnFwdSm90INS1_25CollectiveMainloopFwdSm90ILi2EN4cute5tupleIJNS5_1CILi1EEES8_S8_EEENS6_IJNS7_ILi192EEENS7_ILi128EEENS7_ILi96EEEEEELi96ENS_10bfloat16_tEfNS_4arch4Sm90ELb0ELb1ELb0ELb1ELb0ELb0ELb0ELb0ELb1ELb1ELb0ELb0EEENS1_21CollectiveEpilogueFwdINS6_IJSA_SC_SB_EEES9_SE_SG_Li384ELb1ELb1ELb0ELb0EEENS1_36VarlenDynamicPersistentTileSchedulerILi192ELi128ELi384ELi128ELb0ELb1ELb1ELb1ELb0ELb1EEEEEEEEEvNT_6ParamsE,"aw",@nobits
	.sectionflags	@""
	.align	16
	.zero		1024


//--------------------- .nv.shared._ZN7cutlass13device_kernelIN5flash11enable_sm90INS1_16FlashAttnFwdSm90INS1_25CollectiveMainloopFwdSm90ILi2EN4cute5tupleIJNS5_1CILi1EEES8_S8_EEENS6_IJNS7_ILi192EEENS7_ILi128EEENS7_ILi96EEEEEELi96ENS_10bfloat16_tEfNS_4arch4Sm90ELb0ELb1ELb0ELb1ELb0ELb1ELb0ELb0ELb1ELb1ELb0ELb0EEENS1_21CollectiveEpilogueFwdINS6_IJSA_SC_SB_EEES9_SE_SG_Li384ELb1ELb1ELb0ELb0EEENS1_36VarlenDynamicPersistentTileSchedulerILi192ELi128ELi384ELi128ELb0ELb1ELb1ELb1ELb0ELb1EEEEEEEEEvNT_6ParamsE --------------------------
	.section	.nv.shared._ZN7cutlass13device_kernelIN5flash11enable_sm90INS1_16FlashAttnFwdSm90INS1_25CollectiveMainloopFwdSm90ILi2EN4cute5tupleIJNS5_1CILi1EEES8_S8_EEENS6_IJNS7_ILi192EEENS7_ILi128EEENS7_ILi96EEEEEELi96ENS_10bfloat16_tEfNS_4arch4Sm90ELb0ELb1ELb0ELb1ELb0ELb1ELb0ELb0ELb1ELb1ELb0ELb0EEENS1_21CollectiveEpilogueFwdINS6_IJSA_SC_SB_EEES9_SE_SG_Li384ELb1ELb1ELb0ELb0EEENS1_36VarlenDynamicPersistentTileSchedulerILi192ELi128ELi384ELi128ELb0ELb1ELb1ELb1ELb0ELb1EEEEEEEEEvNT_6ParamsE,"aw",@nobits
	.sectionflags	@""
	.align	16
	.zero		1024


//--------------------- .nv.shared._ZN7cutlass13device_kernelIN5flash11enable_sm90INS1_16FlashAttnFwdSm90INS1_25CollectiveMainloopFwdSm90ILi2EN4cute5tupleIJNS5_1CILi1EEES8_S8_EEENS6_IJNS7_ILi192EEENS7_ILi144EEENS7_ILi96EEEEEELi96ENS_10bfloat16_tEfNS_4arch4Sm90ELb1ELb0ELb0ELb0ELb0ELb0ELb0ELb0ELb1ELb1ELb0ELb0EEENS1_21CollectiveEpilogueFwdINS6_IJSA_SC_SB_EEES9_SE_SG_Li384ELb0ELb1ELb0ELb0EEENS1_30DynamicPersistentTileSchedulerILi384ELi128ELb0ELb1ELb1EEEEEEEEEvNT_6ParamsE --------------------------
	.section	.nv.shared._ZN7cutlass13device_kernelIN5flash11enable_sm90INS1_16FlashAttnFwdSm90INS1_25CollectiveMainloopFwdSm90ILi2EN4cute5tupleIJNS5_1CILi1EEES8_S8_EEENS6_IJNS7_ILi192EEENS7_ILi144EEENS7_ILi96EEEEEELi96ENS_10bfloat16_tEfNS_4arch4Sm90ELb1ELb0ELb0ELb0ELb0ELb0ELb0ELb0ELb1ELb1ELb0ELb0EEENS1_21CollectiveEpilogueFwdINS6_IJSA_SC_SB_EEES9_SE_SG_Li384ELb0ELb1ELb0ELb0EEENS1_30DynamicPersistentTileSchedulerILi384ELi128ELb0ELb1ELb1EEEEEEEEEvNT_6ParamsE,"aw",@nobits
	.sectionflags	@""
	.align	16
	.zero		1024


//--------------------- .nv.shared._ZN7cutlass13device_kernelIN5flash11enable_sm90INS1_16FlashAttnFwdSm90INS1_25CollectiveMainloopFwdSm90ILi2EN4cute5tupleIJNS5_1CILi1EEES8_S8_EEENS6_IJNS7_ILi192EEENS7_ILi144EEENS7_ILi96EEEEEELi96ENS_10bfloat16_tEfNS_4arch4Sm90ELb1ELb0ELb0ELb1ELb0ELb0ELb0ELb0ELb1ELb1ELb0ELb0EEENS1_21CollectiveEpilogueFwdINS6_IJSA_SC_SB_EEES9_SE_SG_Li384ELb1ELb1ELb0ELb0EEENS1_36VarlenDynamicPersistentTileSchedulerILi192ELi144ELi384ELi128ELb0ELb1ELb1ELb1ELb1ELb1EEEEEEEEEvNT_6ParamsE --------------------------
	.section	.nv.shared._ZN7cutlass13device_kernelIN5flash11enable_sm90INS1_16FlashAttnFwdSm90INS1_25CollectiveMainloopFwdSm90ILi2EN4cute5tupleIJNS5_1CILi1EEES8_S8_EEENS6_IJNS7_ILi192EEENS7_ILi144EEENS7_ILi96EEEEEELi96ENS_10bfloat16_tEfNS_4arch4Sm90ELb1ELb0ELb0ELb1ELb0ELb0ELb0ELb0ELb1ELb1ELb0ELb0EEENS1_21CollectiveEpilogueFwdINS6_IJSA_SC_SB_EEES9_SE_SG_Li384ELb1ELb1ELb0ELb0EEENS1_36VarlenDynamicPersistentTileSchedulerILi192ELi144ELi384ELi128ELb0ELb1ELb1ELb1ELb1ELb1EEEEEEEEEvNT_6ParamsE,"aw",@nobits
	.sectionflags	@""
	.align	16
	.zero		1024


//--------------------- .nv.shared._ZN7cutlass13device_kernelIN5flash11enable_sm90INS1_16FlashAttnFwdSm90INS1_25CollectiveMainloopFwdSm90ILi2EN4cute5tupleIJNS5_1CILi1EEES8_S8_EEENS6_IJNS7_ILi192EEENS7_ILi144EEENS7_ILi96EEEEEELi96ENS_10bfloat16_tEfNS_4arch4Sm90ELb1ELb0ELb0ELb1ELb0ELb1ELb0ELb0ELb1ELb1ELb0ELb0EEENS1_21CollectiveEpilogueFwdINS6_IJSA_SC_SB_EEES9_SE_SG_Li384ELb1ELb1ELb0ELb0EEENS1_36VarlenDynamicPersistentTileSchedulerILi192ELi144ELi384ELi128ELb0ELb1ELb1ELb1ELb1ELb1EEEEEEEEEvNT_6ParamsE --------------------------
	.section	.nv.shared._ZN7cutlass13device_kernelIN5flash11enable_sm90INS1_16FlashAttnFwdSm90INS1_25CollectiveMainloopFwdSm90ILi2EN4cute5tupleIJNS5_1CILi1EEES8_S8_EEENS6_IJNS7_ILi192EEENS7_ILi144EEENS7_ILi96EEEEEELi96ENS_10bfloat16_tEfNS_4arch4Sm90ELb1ELb0ELb0ELb1ELb0ELb1ELb0ELb0ELb1ELb1ELb0ELb0EEENS1_21CollectiveEpilogueFwdINS6_IJSA_SC_SB_EEES9_SE_SG_Li384ELb1ELb1ELb0ELb0EEENS1_36VarlenDynamicPersistentTileSchedulerILi192ELi144ELi384ELi128ELb0ELb1ELb1ELb1ELb1ELb1EEEEEEEEEvNT_6ParamsE,"aw",@nobits
	.sectionflags	@""
	.align	16
	.zero		1024


//--------------------- .nv.shared._ZN7cutlass13device_kernelIN5flash11enable_sm90INS1_16FlashAttnFwdSm90INS1_25CollectiveMainloopFwdSm90ILi2EN4cute5tupleIJNS5_1CILi1EEES8_S8_EEENS6_IJNS7_ILi192EEESA_NS7_ILi64EEEEEELi64ENS_10bfloat16_tEfNS_4arch4Sm90ELb0ELb0ELb0ELb0ELb0ELb0ELb0ELb0ELb1ELb1ELb0ELb0EEENS1_21CollectiveEpilogueFwdINS6_IJSA_SB_SA_EEES9_SD_SF_Li384ELb0ELb1ELb0ELb0EEENS1_29StaticPersistentTileSchedulerILb0EEEEEEEEEvNT_6ParamsE --------------------------
	.section	.nv.shared._ZN7cutlass13device_kernelIN5flash11enable_sm90INS1_16FlashAttnFwdSm90INS1_25CollectiveMainloopFwdSm90ILi2EN4cute5tupleIJNS5_1CILi1EEES8_S8_EEENS6_IJNS7_ILi192EEESA_NS7_ILi64EEEEEELi64ENS_10bfloat16_tEfNS_4arch4Sm90ELb0ELb0ELb0ELb0ELb0ELb0ELb0ELb0ELb1ELb1ELb0ELb0EEENS1_21CollectiveEpilogueFwdINS6_IJSA_SB_SA_EEES9_SD_SF_Li384ELb0ELb1ELb0ELb0EEENS1_29StaticPersistentTileSchedulerILb0EEEEEEEEEvNT_6ParamsE,"aw",@nobits
	.sectionflags	@""
	.align	16
	.zero		1024


//--------------------- .nv.shared._ZN7cutlass13device_kernelIN5flash11enable_sm90INS1_16FlashAttnFwdSm90INS1_25CollectiveMainloopFwdSm90ILi2EN4cute5tupleIJNS5_1CILi1EEES8_S8_EEENS6_IJNS7_ILi192EEESA_NS7_ILi64EEEEEELi64ENS_10bfloat16_tEfNS_4arch4Sm90ELb0ELb0ELb0ELb1ELb0ELb0ELb0ELb0ELb1ELb1ELb0ELb0EEENS1_21CollectiveEpilogueFwdINS6_IJSA_SB_SA_EEES9_SD_SF_Li384ELb1ELb1ELb0ELb0EEENS1_36VarlenDynamicPersistentTileSchedulerILi192ELi192ELi384ELi128ELb0ELb1ELb1ELb0ELb1ELb1EEEEEEEEEvNT_6ParamsE --------------------------
	.section	.nv.shared._ZN7cutlass13device_kernelIN5flash11enable_sm90INS1_16FlashAttnFwdSm90INS1_25CollectiveMainloopFwdSm90ILi2EN4cute5tupleIJNS5_1CILi1EEES8_S8_EEENS6_IJNS7_ILi192EEESA_NS7_ILi64EEEEEELi64ENS_10bfloat16_tEfNS_4arch4Sm90ELb0ELb0ELb0ELb1ELb0ELb0ELb0ELb0ELb1ELb1ELb0ELb0EEENS1_21CollectiveEpilogueFwdINS6_IJSA_SB_SA_EEES9_SD_SF_Li384ELb1ELb1ELb0ELb0EEENS1_36VarlenDynamicPersistentTileSchedulerILi192ELi192ELi384ELi128ELb0ELb1ELb1ELb0ELb1ELb1EEEEEEEEEvNT_6ParamsE,"aw",@nobits
	.sectionflags	@""
	.align	16
	.zero		1024


//--------------------- .nv.shared._ZN7cutlass13device_kernelIN5flash11enable_sm90INS1_16FlashAttnFwdSm90INS1_25CollectiveMainloopFwdSm90ILi2EN4cute5tupleIJNS5_1CILi1EEES8_S8_EEENS6_IJNS7_ILi192EEESA_NS7_ILi64EEEEEELi64ENS_10bfloat16_tEfNS_4arch4Sm90ELb0ELb0ELb0ELb1ELb0ELb1ELb0ELb0ELb1ELb1ELb0ELb0EEENS1_21CollectiveEpilogueFwdINS6_IJSA_SB_SA_EEES9_SD_SF_Li384ELb1ELb1ELb0ELb0EEENS1_36VarlenDynamicPersistentTileSchedulerILi192ELi192ELi384ELi128ELb0ELb1ELb1ELb0ELb1ELb1EEEEEEEEEvNT_6ParamsE --------------------------
	.section	.nv.shared._ZN7cutlass13device_kernelIN5flash11enable_sm90INS1_16FlashAttnFwdSm90INS1_25CollectiveMainloopFwdSm90ILi2EN4cute5tupleIJNS5_1CILi1EEES8_S8_EEENS6_IJNS7_ILi192EEESA_NS7_ILi64EEEEEELi64ENS_10bfloat16_tEfNS_4arch4Sm90ELb0ELb0ELb0ELb1ELb0ELb1ELb0ELb0ELb1ELb1ELb0ELb0EEENS1_21CollectiveEpilogueFwdINS6_IJSA_SB_SA_EEES9_SD_SF_Li384ELb1ELb1ELb0ELb0EEENS1_36VarlenDynamicPersistentTileSchedulerILi192ELi192ELi384ELi128ELb0ELb1ELb1ELb0ELb1ELb1EEEEEEEEEvNT_6ParamsE,"aw",@nobits
	.sectionflags	@""
	.align	16
	.zero		1024


//--------------------- .nv.shared._ZN7cutlass13device_kernelIN5flash11enable_sm90INS1_16FlashAttnFwdSm90INS1_25CollectiveMainloopFwdSm90ILi2EN4cute5tupleIJNS5_1CILi1EEES8_S8_EEENS6_IJNS7_ILi192EEENS7_ILi128EEENS7_ILi64EEEEEELi64ENS_10bfloat16_tEfNS_4arch4Sm90ELb0ELb1ELb0ELb0ELb0ELb0ELb0ELb1ELb1ELb1ELb0ELb0EEENS1_21CollectiveEpilogueFwdINS6_IJSA_SC_SB_EEES9_SE_SG_Li384ELb0ELb1ELb0ELb0EEENS1_30DynamicPersistentTileSchedulerILi384ELi128ELb0ELb1ELb1EEEEEEEEEvNT_6ParamsE --------------------------
	.section	.nv.shared._ZN7cutlass13device_kernelIN5flash11enable_sm90INS1_16FlashAttnFwdSm90INS1_25CollectiveMainloopFwdSm90ILi2EN4cute5tupleIJNS5_1CILi1EEES8_S8_EEENS6_IJNS7_ILi192EEENS7_ILi128EEENS7_ILi64EEEEEELi64ENS_10bfloat16_tEfNS_4arch4Sm90ELb0ELb1ELb0ELb0ELb0ELb0ELb0ELb1ELb1ELb1ELb0ELb0EEENS1_21CollectiveEpilogueFwdINS6_IJSA_SC_SB_EEES9_SE_SG_Li384ELb0ELb1ELb0ELb0EEENS1_30DynamicPersistentTileSchedulerILi384ELi128ELb0ELb1ELb1EEEEEEEEEvNT_6ParamsE,"aw",@nobits
	.sectionflags	@""
	.align	16
	.zero		1024


//--------------------- .nv.shared._ZN7cutlass13device_kernelIN5flash11enable_sm90INS1_16FlashAttnFwdSm90INS1_25CollectiveMainloopFwdSm90ILi2EN4cute5tupleIJNS5_1CILi1EEES8_S8_EEENS6_IJNS7_ILi192EEENS7_ILi128EEENS7_ILi64EEEEEELi64ENS_10bfloat16_tEfNS_4arch4Sm90ELb0ELb1ELb0ELb1ELb0ELb0ELb0ELb1ELb1ELb1ELb0ELb0EEENS1_21CollectiveEpilogueFwdINS6_IJSA_SC_SB_EEES9_SE_SG_Li384ELb1ELb1ELb0ELb0EEENS1_36VarlenDynamicPersistentTileSchedulerILi192ELi128ELi384ELi128ELb0ELb1ELb1ELb1ELb0ELb1EEEEEEEEEvNT_6ParamsE --------------------------
	.section	.nv.shared._ZN7cutlass13device_kernelIN5flash11enable_sm90INS1_16FlashAttnFwdSm90INS1_25CollectiveMainloopFwdSm90ILi2EN4cute5tupleIJNS5_1CILi1EEES8_S8_EEENS6_IJNS7_ILi192EEENS7_ILi128EEENS7_ILi64EEEEEELi64ENS_10bfloat16_tEfNS_4arch4Sm90ELb0ELb1ELb0ELb1ELb0ELb0ELb0ELb1ELb1ELb1ELb0ELb0EEENS1_21CollectiveEpilogueFwdINS6_IJSA_SC_SB_EEES9_SE_SG_Li384ELb1ELb1ELb0ELb0EEENS1_36VarlenDynamicPersistentTileSchedulerILi192ELi128ELi384ELi128ELb0ELb1ELb1ELb1ELb0ELb1EEEEEEEEEvNT_6ParamsE,"aw",@nobits
	.sectionflags	@""
	.align	16
	.zero		1024


//--------------------- .nv.shared._ZN7cutlass13device_kernelIN5flash11enable_sm90INS1_16FlashAttnFwdSm90INS1_25CollectiveMainloopFwdSm90ILi2EN4cute5tupleIJNS5_1CILi1EEES8_S8_EEENS6_IJNS7_ILi192EEENS7_ILi128EEENS7_ILi64EEEEEELi64ENS_10bfloat16_tEfNS_4arch4Sm90ELb0ELb1ELb0ELb1ELb0ELb1ELb0ELb1ELb1ELb1ELb0ELb0EEENS1_21CollectiveEpilogueFwdINS6_IJSA_SC_SB_EEES9_SE_SG_Li384ELb1ELb1ELb0ELb0EEENS1_36VarlenDynamicPersistentTileSchedulerILi192ELi128ELi384ELi128ELb0ELb1ELb1ELb1ELb0ELb1EEEEEEEEEvNT_6ParamsE --------------------------
	.section	.nv.shared._ZN7cutlass13device_kernelIN5flash11enable_sm90INS1_16FlashAttnFwdSm90INS1_25CollectiveMainloopFwdSm90ILi2EN4cute5tupleIJNS5_1CILi1EEES8_S8_EEENS6_IJNS7_ILi192EEENS7_ILi128EEENS7_ILi64EEEEEELi64ENS_10bfloat16_tEfNS_4arch4Sm90ELb0ELb1ELb0ELb1ELb0ELb1ELb0ELb1ELb1ELb1ELb0ELb0EEENS1_21CollectiveEpilogueFwdINS6_IJSA_SC_SB_EEES9_SE_SG_Li384ELb1ELb1ELb0ELb0EEENS1_36VarlenDynamicPersistentTileSchedulerILi192ELi128ELi384ELi128ELb0ELb1ELb1ELb1ELb0ELb1EEEEEEEEEvNT_6ParamsE,"aw",@nobits
	.sectionflags	@""
	.align	16
	.zero		1024


//--------------------- .nv.shared._ZN7cutlass13device_kernelIN5flash11enable_sm90INS1_16FlashAttnFwdSm90INS1_25CollectiveMainloopFwdSm90ILi2EN4cute5tupleIJNS5_1CILi1EEES8_S8_EEENS6_IJNS7_ILi192EEENS7_ILi128EEENS7_ILi64EEEEEELi64ENS_10bfloat16_tEfNS_4arch4Sm90ELb1ELb0ELb0ELb0ELb0ELb0ELb0ELb1ELb1ELb1ELb0ELb0EEENS1_21CollectiveEpilogueFwdINS6_IJSA_SC_SB_EEES9_SE_SG_Li384ELb0ELb1ELb0ELb0EEENS1_30DynamicPersistentTileSchedulerILi384ELi128ELb0ELb1ELb1EEEEEEEEEvNT_6ParamsE --------------------------
	.section	.nv.shared._ZN7cutlass13device_kernelIN5flash11enable_sm90INS1_16FlashAttnFwdSm90INS1_25CollectiveMainloopFwdSm90ILi2EN4cute5tupleIJNS5_1CILi1EEES8_S8_EEENS6_IJNS7_ILi192EEENS7_ILi128EEENS7_ILi64EEEEEELi64ENS_10bfloat16_tEfNS_4arch4Sm90ELb1ELb0ELb0ELb0ELb0ELb0ELb0ELb1ELb1ELb1ELb0ELb0EEENS1_21CollectiveEpilogueFwdINS6_IJSA_SC_SB_EEES9_SE_SG_Li384ELb0ELb1ELb0ELb0EEENS1_30DynamicPersistentTileSchedulerILi384ELi128ELb0ELb1ELb1EEEEEEEEEvNT_6ParamsE,"aw",@nobits
	.sectionflags	@""
	.align	16
	.zero		1024


//--------------------- .nv.shared._ZN7cutlass13device_kernelIN5flash11enable_sm90INS1_16FlashAttnFwdSm90INS1_25CollectiveMainloopFwdSm90ILi2EN4cute5tupleIJNS5_1CILi1EEES8_S8_EEENS6_IJNS7_ILi192EEENS7_ILi128EEENS7_ILi64EEEEEELi64ENS_10bfloat16_tEfNS_4arch4Sm90ELb1ELb0ELb0ELb1ELb0ELb0ELb0ELb1ELb1ELb1ELb0ELb0EEENS1_21CollectiveEpilogueFwdINS6_IJSA_SC_SB_EEES9_SE_SG_Li384ELb1ELb1ELb0ELb0EEENS1_36VarlenDynamicPersistentTileSchedulerILi192ELi128ELi384ELi128ELb0ELb1ELb1ELb1ELb1ELb1EEEEEEEEEvNT_6ParamsE --------------------------
	.section	.nv.shared._ZN7cutlass13device_kernelIN5flash11enable_sm90INS1_16FlashAttnFwdSm90INS1_25CollectiveMainloopFwdSm90ILi2EN4cute5tupleIJNS5_1CILi1EEES8_S8_EEENS6_IJNS7_ILi192EEENS7_ILi128EEENS7_ILi64EEEEEELi64ENS_10bfloat16_tEfNS_4arch4Sm90ELb1ELb0ELb0ELb1ELb0ELb0ELb0ELb1ELb1ELb1ELb0ELb0EEENS1_21CollectiveEpilogueFwdINS6_IJSA_SC_SB_EEES9_SE_SG_Li384ELb1ELb1ELb0ELb0EEENS1_36VarlenDynamicPersistentTileSchedulerILi192ELi128ELi384ELi128ELb0ELb1ELb1ELb1ELb1ELb1EEEEEEEEEvNT_6ParamsE,"aw",@nobits
	.sectionflags	@""
	.align	16
	.zero		1024


//--------------------- .nv.shared._ZN7cutlass13device_kernelIN5flash11enable_sm90INS1_16FlashAttnFwdSm90INS1_25CollectiveMainloopFwdSm90ILi2EN4cute5tupleIJNS5_1CILi1EEES8_S8_EEENS6_IJNS7_ILi192EEENS7_ILi128EEENS7_ILi64EEEEEELi64ENS_10bfloat16_tEfNS_4arch4Sm90ELb1ELb0ELb0ELb1ELb0ELb1ELb0ELb1ELb1ELb1ELb0ELb0EEENS1_21CollectiveEpilogueFwdINS6_IJSA_SC_SB_EEES9_SE_SG_Li384ELb1ELb1ELb0ELb0EEENS1_36VarlenDynamicPersistentTileSchedulerILi192ELi128ELi384ELi128ELb0ELb1ELb1ELb1ELb1ELb1EEEEEEEEEvNT_6ParamsE --------------------------
	.section	.nv.shared._ZN7cutlass13device_kernelIN5flash11enable_sm90INS1_16FlashAttnFwdSm90INS1_25CollectiveMainloopFwdSm90ILi2EN4cute5tupleIJNS5_1CILi1EEES8_S8_EEENS6_IJNS7_ILi192EEENS7_ILi128EEENS7_ILi64EEEEEELi64ENS_10bfloat16_tEfNS_4arch4Sm90ELb1ELb0ELb0ELb1ELb0ELb1ELb0ELb1ELb1ELb1ELb0ELb0EEENS1_21CollectiveEpilogueFwdINS6_IJSA_SC_SB_EEES9_SE_SG_Li384ELb1ELb1ELb0ELb0EEENS1_36VarlenDynamicPersistentTileSchedulerILi192ELi128ELi384ELi128ELb0ELb1ELb1ELb1ELb1ELb1EEEEEEEEEvNT_6ParamsE,"aw",@nobits
	.sectionflags	@""
	.align	16
	.zero		1024


//--------------------- .nv.constant0._ZN7cutlass13device_kernelIN5flash11enable_sm90INS1_16FlashAttnFwdSm90INS1_25CollectiveMainloopFwdSm90ILi2EN4cute5tupleIJNS5_1CILi1EEES8_S8_EEENS6_IJNS7_ILi128EEENS7_ILi80EEENS7_ILi256EEEEEELi256ENS_10bfloat16_tEfNS_4arch4Sm90ELb0ELb0ELb0ELb0ELb0ELb0ELb0ELb1ELb1ELb1ELb0ELb0EEENS1_21CollectiveEpilogueFwdINS6_IJSA_SC_SB_EEES9_SE_SG_Li256ELb0ELb1ELb0ELb0EEENS1_29StaticPersistentTileSchedulerILb0EEEEEEEEEvNT_6ParamsE --------------------------
	.section	.nv.constant0._ZN7cutlass13device_kernelIN5flash11enable_sm90INS1_16FlashAttnFwdSm90INS1_25CollectiveMainloopFwdSm90ILi2EN4cute5tupleIJNS5_1CILi1EEES8_S8_EEENS6_IJNS7_ILi128EEENS7_ILi80EEENS7_ILi256EEEEEELi256ENS_10bfloat16_tEfNS_4arch4Sm90ELb0ELb0ELb0ELb0ELb0ELb0ELb0ELb1ELb1ELb1ELb0ELb0EEENS1_21CollectiveEpilogueFwdINS6_IJSA_SC_SB_EEES9_SE_SG_Li256ELb0ELb1ELb0ELb0EEENS1_29StaticPersistentTileSchedulerILb0EEEEEEEEEvNT_6ParamsE,"a",@progbits
	.sectionflags	@""
	.align	4
.nv.constant0._ZN7cutlass13device_kernelIN5flash11enable_sm90INS1_16FlashAttnFwdSm90INS1_25CollectiveMainloopFwdSm90ILi2EN4cute5tupleIJNS5_1CILi1EEES8_S8_EEENS6_IJNS7_ILi128EEENS7_ILi80EEENS7_ILi256EEEEEELi256ENS_10bfloat16_tEfNS_4arch4Sm90ELb0ELb0ELb0ELb0ELb0ELb0ELb0ELb1ELb1ELb1ELb0ELb0EEENS1_21CollectiveEpilogueFwdINS6_IJSA_SC_SB_EEES9_SE_SG_Li256ELb0ELb1ELb0ELb0EEENS1_29StaticPersistentTileSchedulerILb0EEEEEEEEEvNT_6ParamsE:
	.zero		3200


//--------------------- .nv.constant0._ZN7cutlass13device_kernelIN5flash11enable_sm90INS1_16FlashAttnFwdSm90INS1_25CollectiveMainloopFwdSm90ILi2EN4cute5tupleIJNS5_1CILi2EEENS7_ILi1EEES9_EEENS6_IJNS7_ILi128EEENS7_ILi80EEENS7_ILi256EEEEEELi256ENS_10bfloat16_tEfNS_4arch4Sm90ELb0ELb0ELb0ELb0ELb0ELb0ELb0ELb1ELb1ELb1ELb0ELb0EEENS1_21CollectiveEpilogueFwdINS6_IJSB_SD_SC_EEESA_SF_SH_Li256ELb0ELb1ELb0ELb0EEENS1_29StaticPersistentTileSchedulerILb0EEEEEEEEEvNT_6ParamsE --------------------------
	.section	.nv.constant0._ZN7cutlass13device_kernelIN5flash11enable_sm90INS1_16FlashAttnFwdSm90INS1_25CollectiveMainloopFwdSm90ILi2EN4cute5tupleIJNS5_1CILi2EEENS7_ILi1EEES9_EEENS6_IJNS7_ILi128EEENS7_ILi80EEENS7_ILi256EEEEEELi256ENS_10bfloat16_tEfNS_4arch4Sm90ELb0ELb0ELb0ELb0ELb0ELb0ELb0ELb1ELb1ELb1ELb0ELb0EEENS1_21CollectiveEpilogueFwdINS6_IJSB_SD_SC_EEESA_SF_SH_Li256ELb0ELb1ELb0ELb0EEENS1_29StaticPersistentTileSchedulerILb0EEEEEEEEEvNT_6ParamsE,"a",@progbits
	.sectionflags	@""
	.align	4
.nv.constant0._ZN7cutlass13device_kernelIN5flash11enable_sm90INS1_16FlashAttnFwdSm90INS1_25CollectiveMainloopFwdSm90ILi2EN4cute5tupleIJNS5_1CILi2EEENS7_ILi1EEES9_EEENS6_IJNS7_ILi128EEENS7_ILi80EEENS7_ILi256EEEEEELi256ENS_10bfloat16_tEfNS_4arch4Sm90ELb0ELb0ELb0ELb0ELb0ELb0ELb0ELb1ELb1ELb1ELb0ELb0EEENS1_21CollectiveEpilogueFwdINS6_IJSB_SD_SC_EEESA_SF_SH_Li256ELb0ELb1ELb0ELb0EEENS1_29StaticPersistentTileSchedulerILb0EEEEEEEEEvNT_6ParamsE:
	.zero		3200


//--------------------- .nv.constant0._ZN7cutlass13device_kernelIN5flash11enable_sm90INS1_16FlashAttnFwdSm90INS1_25CollectiveMainloopFwdSm90ILi2EN4cute5tupleIJNS5_1CILi1EEES8_S8_EEENS6_IJNS7_ILi128EEENS7_ILi80EEENS7_ILi256EEEEEELi256ENS_10bfloat16_tEfNS_4arch4Sm90ELb0ELb0ELb0ELb1ELb0ELb0ELb0ELb1ELb1ELb1ELb0ELb0EEENS1_21CollectiveEpilogueFwdINS6_IJSA_SC_SB_EEES9_SE_SG_Li256ELb1ELb1ELb0ELb0EEENS1_36VarlenDynamicPersistentTileSchedulerILi128ELi80ELi256ELi128ELb0ELb1ELb1ELb0ELb1ELb1EEEEEEEEEvNT_6ParamsE --------------------------
	.section	.nv.constant0._ZN7cutlass13device_kernelIN5flash11enable_sm90INS1_16FlashAttnFwdSm90INS1_25CollectiveMainloopFwdSm90ILi2EN4cute5tupleIJNS5_1CILi1EEES8_S8_EEENS6_IJNS7_ILi128EEENS7_ILi80EEENS7_ILi256EEEEEELi256ENS_10bfloat16_tEfNS_4arch4Sm90ELb0ELb0ELb0ELb1ELb0ELb0ELb0ELb1ELb1ELb1ELb0ELb0EEENS1_21CollectiveEpilogueFwdINS6_IJSA_SC_SB_EEES9_SE_SG_Li256ELb1ELb1ELb0ELb0EEENS1_36VarlenDynamicPersistentTileSchedulerILi128ELi80ELi256ELi128ELb0ELb1ELb1ELb0ELb1ELb1EEEEEEEEEvNT_6ParamsE,"a",@progbits
	.sectionflags	@""
	.align	4
.nv.constant0._ZN7cutlass13device_kernelIN5flash11enable_sm90INS1_16FlashAttnFwdSm90INS1_25CollectiveMainloopFwdSm90ILi2EN4cute5tupleIJNS5_1CILi1EEES8_S8_EEENS6_IJNS7_ILi128EEENS7_ILi80EEENS7_ILi256EEEEEELi256ENS_10bfloat16_tEfNS_4arch4Sm90ELb0ELb0ELb0ELb1ELb0ELb0ELb0ELb1ELb1ELb1ELb0ELb0EEENS1_21CollectiveEpilogueFwdINS6_IJSA_SC_SB_EEES9_SE_SG_Li256ELb1ELb1ELb0ELb0EEENS1_36VarlenDynamicPersistentTileSchedulerILi128ELi80ELi256ELi128ELb0ELb1ELb1ELb0ELb1ELb1EEEEEEEEEvNT_6ParamsE:
	.zero		3328


//--------------------- .nv.constant0._ZN7cutlass13device_kernelIN5flash11enable_sm90INS1_16FlashAttnFwdSm90INS1_25CollectiveMainloopFwdSm90ILi2EN4cute5tupleIJNS5_1CILi1EEES8_S8_EEENS6_IJNS7_ILi128EEENS7_ILi80EEENS7_ILi256EEEEEELi256ENS_10bfloat16_tEfNS_4arch4Sm90ELb0ELb0ELb0ELb1ELb0ELb1ELb0ELb1ELb1ELb1ELb0ELb0EEENS1_21CollectiveEpilogueFwdINS6_IJSA_SC_SB_EEES9_SE_SG_Li256ELb1ELb1ELb0ELb0EEENS1_36VarlenDynamicPersistentTileSchedulerILi128ELi80ELi256ELi128ELb0ELb1ELb1ELb0ELb1ELb1EEEEEEEEEvNT_6ParamsE --------------------------
	.section	.nv.constant0._ZN7cutlass13device_kernelIN5flash11enable_sm90INS1_16FlashAttnFwdSm90INS1_25CollectiveMainloopFwdSm90ILi2EN4cute5tupleIJNS5_1CILi1EEES8_S8_EEENS6_IJNS7_ILi128EEENS7_ILi80EEENS7_ILi256EEEEEELi256ENS_10bfloat16_tEfNS_4arch4Sm90ELb0ELb0ELb0ELb1ELb0ELb1ELb0ELb1ELb1ELb1ELb0ELb0EEENS1_21CollectiveEpilogueFwdINS6_IJSA_SC_SB_EEES9_SE_SG_Li256ELb1ELb1ELb0ELb0EEENS1_36VarlenDynamicPersistentTileSchedulerILi128ELi80ELi256ELi128ELb0ELb1ELb1ELb0ELb1ELb1EEEEEEEEEvNT_6ParamsE,"a",@progbits
	.sectionflags	@""
	.align	4
.nv.constant0._ZN7cutlass13device_kernelIN5flash11enable_sm90INS1_16FlashAttnFwdSm90INS1_25CollectiveMainloopFwdSm90ILi2EN4cute5tupleIJNS5_1CILi1EEES8_S8_EEENS6_IJNS7_ILi128EEENS7_ILi80EEENS7_ILi256EEEEEELi256ENS_10bfloat16_tEfNS_4arch4Sm90ELb0ELb0ELb0ELb1ELb0ELb1ELb0ELb1ELb1ELb1ELb0ELb0EEENS1_21CollectiveEpilogueFwdINS6_IJSA_SC_SB_EEES9_SE_SG_Li256ELb1ELb1ELb0ELb0EEENS1_36VarlenDynamicPersistentTileSchedulerILi128ELi80ELi256ELi128ELb0ELb1ELb1ELb0ELb1ELb1EEEEEEEEEvNT_6ParamsE:
	.zero		3328


//--------------------- .nv.constant0._ZN7cutlass13device_kernelIN5flash11enable_sm90INS1_16FlashAttnFwdSm90INS1_25CollectiveMainloopFwdSm90ILi2EN4cute5tupleIJNS5_1CILi1EEES8_S8_EEENS6_IJNS7_ILi128EEENS7_ILi64EEENS7_ILi256EEEEEELi256ENS_10bfloat16_tEfNS_4arch4Sm90ELb0ELb1ELb0ELb0ELb0ELb0ELb0ELb1ELb1ELb1ELb0ELb0EEENS1_21CollectiveEpilogueFwdINS6_IJSA_SC_SB_EEES9_SE_SG_Li256ELb0ELb1ELb0ELb0EEENS1_30DynamicPersistentTileSchedulerILi256ELi128ELb0ELb1ELb1EEEEEEEEEvNT_6ParamsE --------------------------
	.section	.nv.constant0._ZN7cutlass13device_kernelIN5flash11enable_sm90INS1_16FlashAttnFwdSm90INS1_25CollectiveMainloopFwdSm90ILi2EN4cute5tupleIJNS5_1CILi1EEES8_S8_EEENS6_IJNS7_ILi128EEENS7_ILi64EEENS7_ILi256EEEEEELi256ENS_10bfloat16_tEfNS_4arch4Sm90ELb0ELb1ELb0ELb0ELb0ELb0ELb0ELb1ELb1ELb1ELb0ELb0EEENS1_21CollectiveEpilogueFwdINS6_IJSA_SC_SB_EEES9_SE_SG_Li256ELb0ELb1ELb0ELb0EEENS1_30DynamicPersistentTileSchedulerILi256ELi128ELb0ELb1ELb1EEEEEEEEEvNT_6ParamsE,"a",@progbits
	.sectionflags	@""
	.align	4
.nv.constant0._ZN7cutlass13device_kernelIN5flash11enable_sm90INS1_16FlashAttnFwdSm90INS1_25CollectiveMainloopFwdSm90ILi2EN4cute5tupleIJNS5_1CILi1EEES8_S8_EEENS6_IJNS7_ILi128EEENS7_ILi64EEENS7_ILi256EEEEEELi256ENS_10bfloat16_tEfNS_4arch4Sm90ELb0ELb1ELb0ELb0ELb0ELb0ELb0ELb1ELb1ELb1ELb0ELb0EEENS1_21CollectiveEpilogueFwdINS6_IJSA_SC_SB_EEES9_SE_SG_Li256ELb0ELb1ELb0ELb0EEENS1_30DynamicPersistentTileSchedulerILi256ELi128ELb0ELb1ELb1EEEEEEEEEvNT_6ParamsE:
	.zero		3328


//--------------------- .nv.constant0._ZN7cutlass13device_kernelIN5flash11enable_sm90INS1_16FlashAttnFwdSm90INS1_25CollectiveMainloopFwdSm90ILi2EN4cute5tupleIJNS5_1CILi1EEES8_S8_EEENS6_IJNS7_ILi128EEENS7_ILi64EEENS7_ILi256EEEEEELi256ENS_10bfloat16_tEfNS_4arch4Sm90ELb0ELb1ELb0ELb1ELb0ELb0ELb0ELb1ELb1ELb1ELb0ELb0EEENS1_21CollectiveEpilogueFwdINS6_IJSA_SC_SB_EEES9_SE_SG_Li256ELb1ELb1ELb0ELb0EEENS1_36VarlenDynamicPersistentTileSchedulerILi128ELi64ELi256ELi128ELb0ELb1ELb1ELb1ELb0ELb1EEEEEEEEEvNT_6ParamsE --------------------------
	.section	.nv.constant0._ZN7cutlass13device_kernelIN5flash11enable_sm90INS1_16FlashAttnFwdSm90INS1_25CollectiveMainloopFwdSm90ILi2EN4cute5tupleIJNS5_1CILi1EEES8_S8_EEENS6_IJNS7_ILi128EEENS7_ILi64EEENS7_ILi256EEEEEELi256ENS_10bfloat16_tEfNS_4arch4Sm90ELb0ELb1ELb0ELb1ELb0ELb0ELb0ELb1ELb1ELb1ELb0ELb0EEENS1_21CollectiveEpilogueFwdINS6_IJSA_SC_SB_EEES9_SE_SG_Li256ELb1ELb1ELb0ELb0EEENS1_36VarlenDynamicPersistentTileSchedulerILi128ELi64ELi256ELi128ELb0ELb1ELb1ELb1ELb0ELb1EEEEEEEEEvNT_6ParamsE,"a",@progbits
	.sectionflags	@""
	.align	4
.nv.constant0._ZN7cutlass13device_kernelIN5flash11enable_sm90INS1_16FlashAttnFwdSm90INS1_25CollectiveMainloopFwdSm90ILi2EN4cute5tupleIJNS5_1CILi1EEES8_S8_EEENS6_IJNS7_ILi128EEENS7_ILi64EEENS7_ILi256EEEEEELi256ENS_10bfloat16_tEfNS_4arch4Sm90ELb0ELb1ELb0ELb1ELb0ELb0ELb0ELb1ELb1ELb1ELb0ELb0EEENS1_21CollectiveEpilogueFwdINS6_IJSA_SC_SB_EEES9_SE_SG_Li256ELb1ELb1ELb0ELb0EEENS1_36VarlenDynamicPersistentTileSchedulerILi128ELi64ELi256ELi128ELb0ELb1ELb1ELb1ELb0ELb1EEEEEEEEEvNT_6ParamsE:
	.zero		3328


//--------------------- .nv.constant0._ZN7cutlass13device_kernelIN5flash11enable_sm90INS1_16FlashAttnFwdSm90INS1_25CollectiveMainloopFwdSm90ILi2EN4cute5tupleIJNS5_1CILi1EEES8_S8_EEENS6_IJNS7_ILi128EEENS7_ILi64EEENS7_ILi256EEEEEELi256ENS_10bfloat16_tEfNS_4arch4Sm90ELb0ELb1ELb0ELb1ELb0ELb1ELb0ELb1ELb1ELb1ELb0ELb0EEENS1_21CollectiveEpilogueFwdINS6_IJSA_SC_SB_EEES9_SE_SG_Li256ELb1ELb1ELb0ELb0EEENS1_36VarlenDynamicPersistentTileSchedulerILi128ELi64ELi256ELi128ELb0ELb1ELb1ELb1ELb0ELb1EEEEEEEEEvNT_6ParamsE --------------------------
	.section	.nv.constant0._ZN7cutlass13device_kernelIN5flash11enable_sm90INS1_16FlashAttnFwdSm90INS1_25CollectiveMainloopFwdSm90ILi2EN4cute5tupleIJNS5_1CILi1EEES8_S8_EEENS6_IJNS7_ILi128EEENS7_ILi64EEENS7_ILi256EEEEEELi256ENS_10bfloat16_tEfNS_4arch4Sm90ELb0ELb1ELb0ELb1ELb0ELb1ELb0ELb1ELb1ELb1ELb0ELb0EEENS1_21CollectiveEpilogueFwdINS6_IJSA_SC_SB_EEES9_SE_SG_Li256ELb1ELb1ELb0ELb0EEENS1_36VarlenDynamicPersistentTileSchedulerILi128ELi64ELi256ELi128ELb0ELb1ELb1ELb1ELb0ELb1EEEEEEEEEvNT_6ParamsE,"a",@progbits
	.sectionflags	@""
	.align	4
.nv.constant0._ZN7cutlass13device_kernelIN5flash11enable_sm90INS1_16FlashAttnFwdSm90INS1_25CollectiveMainloopFwdSm90ILi2EN4cute5tupleIJNS5_1CILi1EEES8_S8_EEENS6_IJNS7_ILi128EEENS7_ILi64EEENS7_ILi256EEEEEELi256ENS_10bfloat16_tEfNS_4arch4Sm90ELb0ELb1ELb0ELb1ELb0ELb1ELb0ELb1ELb1ELb1ELb0ELb0EEENS1_21CollectiveEpilogueFwdINS6_IJSA_SC_SB_EEES9_SE_SG_Li256ELb1ELb1ELb0ELb0EEENS1_36VarlenDynamicPersistentTileSchedulerILi128ELi64ELi256ELi128ELb0ELb1ELb1ELb1ELb0ELb1EEEEEEEEEvNT_6ParamsE:
	.zero		3328


//--------------------- .nv.constant0._ZN7cutlass13device_kernelIN5flash11enable_sm90INS1_16FlashAttnFwdSm90INS1_25CollectiveMainloopFwdSm90ILi2EN4cute5tupleIJNS5_1CILi1EEES8_S8_EEENS6_IJNS7_ILi128EEENS7_ILi80EEENS7_ILi256EEEEEELi256ENS_10bfloat16_tEfNS_4arch4Sm90ELb1ELb0ELb0ELb0ELb0ELb0ELb0ELb1ELb1ELb1ELb0ELb0EEENS1_21CollectiveEpilogueFwdINS6_IJSA_SC_SB_EEES9_SE_SG_Li256ELb0ELb1ELb0ELb0EEENS1_30DynamicPersistentTileSchedulerILi256ELi128ELb0ELb1ELb1EEEEEEEEEvNT_6ParamsE --------------------------
	.section	.nv.constant0._ZN7cutlass13device_kernelIN5flash11enable_sm90INS1_16FlashAttnFwdSm90INS1_25CollectiveMainloopFwdSm90ILi2EN4cute5tupleIJNS5_1CILi1EEES8_S8_EEENS6_IJNS7_ILi128EEENS7_ILi80EEENS7_ILi256EEEEEELi256ENS_10bfloat16_tEfNS_4arch4Sm90ELb1ELb0ELb0ELb0ELb0ELb0ELb0ELb1ELb1ELb1ELb0ELb0EEENS1_21CollectiveEpilogueFwdINS6_IJSA_SC_SB_EEES9_SE_SG_Li256ELb0ELb1ELb0ELb0EEENS1_30DynamicPersistentTileSchedulerILi256ELi128ELb0ELb1ELb1EEEEEEEEEvNT_6ParamsE,"a",@progbits
	.sectionflags	@""
	.align	4
.nv.constant0._ZN7cutlass13device_kernelIN5flash11enable_sm90INS1_16FlashAttnFwdSm90INS1_25CollectiveMainloopFwdSm90ILi2EN4cute5tupleIJNS5_1CILi1EEES8_S8_EEENS6_IJNS7_ILi128EEENS7_ILi80EEENS7_ILi256EEEEEELi256ENS_10bfloat16_tEfNS_4arch4Sm90ELb1ELb0ELb0ELb0ELb0ELb0ELb0ELb1ELb1ELb1ELb0ELb0EEENS1_21CollectiveEpilogueFwdINS6_IJSA_SC_SB_EEES9_SE_SG_Li256ELb0ELb1ELb0ELb0EEENS1_30DynamicPersistentTileSchedulerILi256ELi128ELb0ELb1ELb1EEEEEEEEEvNT_6ParamsE:
	.zero		3328


//--------------------- .nv.constant0._ZN7cutlass13device_kernelIN5flash11enable_sm90INS1_16FlashAttnFwdSm90INS1_25CollectiveMainloopFwdSm90ILi2EN4cute5tupleIJNS5_1CILi1EEES8_S8_EEENS6_IJNS7_ILi128EEENS7_ILi80EEENS7_ILi256EEEEEELi256ENS_10bfloat16_tEfNS_4arch4Sm90ELb1ELb0ELb0ELb1ELb0ELb0ELb0ELb1ELb1ELb1ELb0ELb0EEENS1_21CollectiveEpilogueFwdINS6_IJSA_SC_SB_EEES9_SE_SG_Li256ELb1ELb1ELb0ELb0EEENS1_36VarlenDynamicPersistentTileSchedulerILi128ELi80ELi256ELi128ELb0ELb1ELb1ELb1ELb1ELb1EEEEEEEEEvNT_6ParamsE --------------------------
	.section	.nv.constant0._ZN7cutlass13device_kernelIN5flash11enable_sm90INS1_16FlashAttnFwdSm90INS1_25CollectiveMainloopFwdSm90ILi2EN4cute5tupleIJNS5_1CILi1EEES8_S8_EEENS6_IJNS7_ILi128EEENS7_ILi80EEENS7_ILi256EEEEEELi256ENS_10bfloat16_tEfNS_4arch4Sm90ELb1ELb0ELb0ELb1ELb0ELb0ELb0ELb1ELb1ELb1ELb0ELb0EEENS1_21CollectiveEpilogueFwdINS6_IJSA_SC_SB_EEES9_SE_SG_Li256ELb1ELb1ELb0ELb0EEENS1_36VarlenDynamicPersistentTileSchedulerILi128ELi80ELi256ELi128ELb0ELb1ELb1ELb1ELb1ELb1EEEEEEEEEvNT_6ParamsE,"a",@progbits
	.sectionflags	@""
	.align	4
.nv.constant0._ZN7cutlass13device_kernelIN5flash11enable_sm90INS1_16FlashAttnFwdSm90INS1_25CollectiveMainloopFwdSm90ILi2EN4cute5tupleIJNS5_1CILi1EEES8_S8_EEENS6_IJNS7_ILi128EEENS7_ILi80EEENS7_ILi256EEEEEELi256ENS_10bfloat16_tEfNS_4arch4Sm90ELb1ELb0ELb0ELb1ELb0ELb0ELb0ELb1ELb1ELb1ELb0ELb0EEENS1_21CollectiveEpilogueFwdINS6_IJSA_SC_SB_EEES9_SE_SG_Li256ELb1ELb1ELb0ELb0EEENS1_36VarlenDynamicPersistentTileSchedulerILi128ELi80ELi256ELi128ELb0ELb1ELb1ELb1ELb1ELb1EEEEEEEEEvNT_6ParamsE:
	.zero		3328


//--------------------- .nv.constant0._ZN7cutlass13device_kernelIN5flash11enable_sm90INS1_16FlashAttnFwdSm90INS1_25CollectiveMainloopFwdSm90ILi2EN4cute5tupleIJNS5_1CILi1EEES8_S8_EEENS6_IJNS7_ILi128EEENS7_ILi80EEENS7_ILi256EEEEEELi256ENS_10bfloat16_tEfNS_4arch4Sm90ELb1ELb0ELb0ELb1ELb0ELb1ELb0ELb1ELb1ELb1ELb0ELb0EEENS1_21CollectiveEpilogueFwdINS6_IJSA_SC_SB_EEES9_SE_SG_Li256ELb1ELb1ELb0ELb0EEENS1_36VarlenDynamicPersistentTileSchedulerILi128ELi80ELi256ELi128ELb0ELb1ELb1ELb1ELb1ELb1EEEEEEEEEvNT_6ParamsE --------------------------
	.section	.nv.constant0._ZN7cutlass13device_kernelIN5flash11enable_sm90INS1_16FlashAttnFwdSm90INS1_25CollectiveMainloopFwdSm90ILi2EN4cute5tupleIJNS5_1CILi1EEES8_S8_EEENS6_IJNS7_ILi128EEENS7_ILi80EEENS7_ILi256EEEEEELi256ENS_10bfloat16_tEfNS_4arch4Sm90ELb1ELb0ELb0ELb1ELb0ELb1ELb0ELb1ELb1ELb1ELb0ELb0EEENS1_21CollectiveEpilogueFwdINS6_IJSA_SC_SB_EEES9_SE_SG_Li256ELb1ELb1ELb0ELb0EEENS1_36VarlenDynamicPersistentTileSchedulerILi128ELi80ELi256ELi128ELb0ELb1ELb1ELb1ELb1ELb1EEEEEEEEEvNT_6ParamsE,"a",@progbits
	.sectionflags	@""
	.align	4
.nv.constant0._ZN7cutlass13device_kernelIN5flash11enable_sm90INS1_16FlashAttnFwdSm90INS1_25CollectiveMainloopFwdSm90ILi2EN4cute5tupleIJNS5_1CILi1EEES8_S8_EEENS6_IJNS7_ILi128EEENS7_ILi80EEENS7_ILi256EEEEEELi256ENS_10bfloat16_tEfNS_4arch4Sm90ELb1ELb0ELb0ELb1ELb0ELb1ELb0ELb1ELb1ELb1ELb0ELb0EEENS1_21CollectiveEpilogueFwdINS6_IJSA_SC_SB_EEES9_SE_SG_Li256ELb1ELb1ELb0ELb0EEENS1_36VarlenDynamicPersistentTileSchedulerILi128ELi80ELi256ELi128ELb0ELb1ELb1ELb1ELb1ELb1EEEEEEEEEvNT_6ParamsE:
	.zero		3328


//--------------------- .nv.constant0._ZN7cutlass13device_kernelIN5flash11enable_sm90INS1_16FlashAttnFwdSm90INS1_25CollectiveMainloopFwdSm90ILi2EN4cute5tupleIJNS5_1CILi1EEES8_S8_EEENS6_IJNS7_ILi128EEENS7_ILi112EEENS7_ILi192EEEEEELi192ENS_10bfloat16_tEfNS_4arch4Sm90ELb0ELb0ELb0ELb0ELb0ELb0ELb0ELb1ELb1ELb1ELb0ELb0EEENS1_21CollectiveEpilogueFwdINS6_IJSA_SC_SB_EEES9_SE_SG_Li256ELb0ELb1ELb0ELb0EEENS1_29StaticPersistentTileSchedulerILb0EEEEEEEEEvNT_6ParamsE --------------------------
	.section	.nv.constant0._ZN7cutlass13device_kernelIN5flash11enable_sm90INS1_16FlashAttnFwdSm90INS1_25CollectiveMainloopFwdSm90ILi2EN4cute5tupleIJNS5_1CILi1EEES8_S8_EEENS6_IJNS7_ILi128EEENS7_ILi112EEENS7_ILi192EEEEEELi192ENS_10bfloat16_tEfNS_4arch4Sm90ELb0ELb0ELb0ELb0ELb0ELb0ELb0ELb1ELb1ELb1ELb0ELb0EEENS1_21CollectiveEpilogueFwdINS6_IJSA_SC_SB_EEES9_SE_SG_Li256ELb0ELb1ELb0ELb0EEENS1_29StaticPersistentTileSchedulerILb0EEEEEEEEEvNT_6ParamsE,"a",@progbits
	.sectionflags	@""
	.align	4
.nv.constant0._ZN7cutlass13device_kernelIN5flash11enable_sm90INS1_16FlashAttnFwdSm90INS1_25CollectiveMainloopFwdSm90ILi2EN4cute5tupleIJNS5_1CILi1EEES8_S8_EEENS6_IJNS7_ILi128EEENS7_ILi112EEENS7_ILi192EEEEEELi192ENS_10bfloat16_tEfNS_4arch4Sm90ELb0ELb0ELb0ELb0ELb0ELb0ELb0ELb1ELb1ELb1ELb0ELb0EEENS1_21CollectiveEpilogueFwdINS6_IJSA_SC_SB_EEES9_SE_SG_Li256ELb0ELb1ELb0ELb0EEENS1_29StaticPersistentTileSchedulerILb0EEEEEEEEEvNT_6ParamsE:
	.zero		3200


//--------------------- .nv.constant0._ZN7cutlass13device_kernelIN5flash11enable_sm90INS1_16FlashAttnFwdSm90INS1_25CollectiveMainloopFwdSm90ILi2EN4cute5tupleIJNS5_1CILi2EEENS7_ILi1EEES9_EEENS6_IJNS7_ILi128EEENS7_ILi112EEENS7_ILi192EEEEEELi192ENS_10bfloat16_tEfNS_4arch4Sm90ELb0ELb0ELb0ELb0ELb0ELb0ELb0ELb1ELb1ELb1ELb0ELb0EEENS1_21CollectiveEpilogueFwdINS6_IJSB_SD_SC_EEESA_SF_SH_Li256ELb0ELb1ELb0ELb0EEENS1_29StaticPersistentTileSchedulerILb0EEEEEEEEEvNT_6ParamsE --------------------------
	.section	.nv.constant0._ZN7cutlass13device_kernelIN5flash11enable_sm90INS1_16FlashAttnFwdSm90INS1_25CollectiveMainloopFwdSm90ILi2EN4cute5tupleIJNS5_1CILi2EEENS7_ILi1EEES9_EEENS6_IJNS7_ILi128EEENS7_ILi112EEENS7_ILi192EEEEEELi192ENS_10bfloat16_tEfNS_4arch4Sm90ELb0ELb0ELb0ELb0ELb0ELb0ELb0ELb1ELb1ELb1ELb0ELb0EEENS1_21CollectiveEpilogueFwdINS6_IJSB_SD_SC_EEESA_SF_SH_Li256ELb0ELb1ELb0ELb0EEENS1_29StaticPersistentTileSchedulerILb0EEEEEEEEEvNT_6ParamsE,"a",@progbits
	.sectionflags	@""
	.align	4
.nv.constant0._ZN7cutlass13device_kernelIN5flash11enable_sm90INS1_16FlashAttnFwdSm90INS1_25CollectiveMainloopFwdSm90ILi2EN4cute5tupleIJNS5_1CILi2EEENS7_ILi1EEES9_EEENS6_IJNS7_ILi128EEENS7_ILi112EEENS7_ILi192EEEEEELi192ENS_10bfloat16_tEfNS_4arch4Sm90ELb0ELb0ELb0ELb0ELb0ELb0ELb0ELb1ELb1ELb1ELb0ELb0EEENS1_21CollectiveEpilogueFwdINS6_IJSB_SD_SC_EEESA_SF_SH_Li256ELb0ELb1ELb0ELb0EEENS1_29StaticPersistentTileSchedulerILb0EEEEEEEEEvNT_6ParamsE:
	.zero		3200


//--------------------- .nv.constant0._ZN7cutlass13device_kernelIN5flash11enable_sm90INS1_16FlashAttnFwdSm90INS1_25CollectiveMainloopFwdSm90ILi2EN4cute5tupleIJNS5_1CILi1EEES8_S8_EEENS6_IJNS7_ILi128EEENS7_ILi112EEENS7_ILi192EEEEEELi192ENS_10bfloat16_tEfNS_4arch4Sm90ELb0ELb0ELb0ELb1ELb0ELb0ELb0ELb1ELb1ELb1ELb0ELb0EEENS1_21CollectiveEpilogueFwdINS6_IJSA_SC_SB_EEES9_SE_SG_Li256ELb1ELb1ELb0ELb0EEENS1_36VarlenDynamicPersistentTileSchedulerILi128ELi112ELi256ELi128ELb0ELb1ELb1ELb0ELb1ELb1EEEEEEEEEvNT_6ParamsE --------------------------
	.section	.nv.constant0._ZN7cutlass13device_kernelIN5flash11enable_sm90INS1_16FlashAttnFwdSm90INS1_25CollectiveMainloopFwdSm90ILi2EN4cute5tupleIJNS5_1CILi1EEES8_S8_EEENS6_IJNS7_ILi128EEENS7_ILi112EEENS7_ILi192EEEEEELi192ENS_10bfloat16_tEfNS_4arch4Sm90ELb0ELb0ELb0ELb1ELb0ELb0ELb0ELb1ELb1ELb1ELb0ELb0EEENS1_21CollectiveEpilogueFwdINS6_IJSA_SC_SB_EEES9_SE_SG_Li256ELb1ELb1ELb0ELb0EEENS1_36VarlenDynamicPersistentTileSchedulerILi128ELi112ELi256ELi128ELb0ELb1ELb1ELb0ELb1ELb1EEEEEEEEEvNT_6ParamsE,"a",@progbits
	.sectionflags	@""
	.align	4
.nv.constant0._ZN7cutlass13device_kernelIN5flash11enable_sm90INS1_16FlashAttnFwdSm90INS1_25CollectiveMainloopFwdSm90ILi2EN4cute5tupleIJNS5_1CILi1EEES8_S8_EEENS6_IJNS7_ILi128EEENS7_ILi112EEENS7_ILi192EEEEEELi192ENS_10bfloat16_tEfNS_4arch4Sm90ELb0ELb0ELb0ELb1ELb0ELb0ELb0ELb1ELb1ELb1ELb0ELb0EEENS1_21CollectiveEpilogueFwdINS6_IJSA_SC_SB_EEES9_SE_SG_Li256ELb1ELb1ELb0ELb0EEENS1_36VarlenDynamicPersistentTileSchedulerILi128ELi112ELi256ELi128ELb0ELb1ELb1ELb0ELb1ELb1EEEEEEEEEvNT_6ParamsE:
	.zero		3328


//--------------------- .nv.constant0._ZN7cutlass13device_kernelIN5flash11enable_sm90INS1_16FlashAttnFwdSm90INS1_25CollectiveMainloopFwdSm90ILi2EN4cute5tupleIJNS5_1CILi1EEES8_S8_EEENS6_IJNS7_ILi128EEENS7_ILi112EEENS7_ILi192EEEEEELi192ENS_10bfloat16_tEfNS_4arch4Sm90ELb0ELb0ELb0ELb1ELb0ELb1ELb0ELb1ELb1ELb1ELb0ELb0EEENS1_21CollectiveEpilogueFwdINS6_IJSA_SC_SB_EEES9_SE_SG_Li256ELb1ELb1ELb0ELb0EEENS1_36VarlenDynamicPersistentTileSchedulerILi128ELi112ELi256ELi128ELb0ELb1ELb1ELb0ELb1ELb1EEEEEEEEEvNT_6ParamsE --------------------------
	.section	.nv.constant0._ZN7cutlass13device_kernelIN5flash11enable_sm90INS1_16FlashAttnFwdSm90INS1_25CollectiveMainloopFwdSm90ILi2EN4cute5tupleIJNS5_1CILi1EEES8_S8_EEENS6_IJNS7_ILi128EEENS7_ILi112EEENS7_ILi192EEEEEELi192ENS_10bfloat16_tEfNS_4arch4Sm90ELb0ELb0ELb0ELb1ELb0ELb1ELb0ELb1ELb1ELb1ELb0ELb0EEENS1_21CollectiveEpilogueFwdINS6_IJSA_SC_SB_EEES9_SE_SG_Li256ELb1ELb1ELb0ELb0EEENS1_36VarlenDynamicPersistentTileSchedulerILi128ELi112ELi256ELi128ELb0ELb1ELb1ELb0ELb1ELb1EEEEEEEEEvNT_6ParamsE,"a",@progbits
	.sectionflags	@""
	.align	4
.nv.constant0._ZN7cutlass13device_kernelIN5flash11enable_sm90INS1_16FlashAttnFwdSm90INS1_25CollectiveMainloopFwdSm90ILi2EN4cute5tupleIJNS5_1CILi1EEES8_S8_EEENS6_IJNS7_ILi128EEENS7_ILi112EEENS7_ILi192EEEEEELi192ENS_10bfloat16_tEfNS_4arch4Sm90ELb0ELb0ELb0ELb1ELb0ELb1ELb0ELb1ELb1ELb1ELb0ELb0EEENS1_21CollectiveEpilogueFwdINS6_IJSA_SC_SB_EEES9_SE_SG_Li256ELb1ELb1ELb0ELb0EEENS1_36VarlenDynamicPersistentTileSchedulerILi128ELi112ELi256ELi128ELb0ELb1ELb1ELb0ELb1ELb1EEEEEEEEEvNT_6ParamsE:
	.zero		3328


//--------------------- .nv.constant0._ZN7cutlass13device_kernelIN5flash11enable_sm90INS1_16FlashAttnFwdSm90INS1_25CollectiveMainloopFwdSm90ILi2EN4cute5tupleIJNS5_1CILi1EEES8_S8_EEENS6_IJNS7_ILi128EEENS7_ILi96EEENS7_ILi192EEEEEELi192ENS_10bfloat16_tEfNS_4arch4Sm90ELb0ELb1ELb0ELb0ELb0ELb0ELb0ELb1ELb1ELb1ELb0ELb0EEENS1_21CollectiveEpilogueFwdINS6_IJSA_SC_SB_EEES9_SE_SG_Li256ELb0ELb1ELb0ELb0EEENS1_30DynamicPersistentTileSchedulerILi256ELi128ELb0ELb1ELb1EEEEEEEEEvNT_6ParamsE --------------------------
	.section	.nv.constant0._ZN7cutlass13device_kernelIN5flash11enable_sm90INS1_16FlashAttnFwdSm90INS1_25CollectiveMainloopFwdSm90ILi2EN4cute5tupleIJNS5_1CILi1EEES8_S8_EEENS6_IJNS7_ILi128EEENS7_ILi96EEENS7_ILi192EEEEEELi192ENS_10bfloat16_tEfNS_4arch4Sm90ELb0ELb1ELb0ELb0ELb0ELb0ELb0ELb1ELb1ELb1ELb0ELb0EEENS1_21CollectiveEpilogueFwdINS6_IJSA_SC_SB_EEES9_SE_SG_Li256ELb0ELb1ELb0ELb0EEENS1_30DynamicPersistentTileSchedulerILi256ELi128ELb0ELb1ELb1EEEEEEEEEvNT_6ParamsE,"a",@progbits
	.sectionflags	@""
	.align	4
.nv.constant0._ZN7cutlass13device_kernelIN5flash11enable_sm90INS1_16FlashAttnFwdSm90INS1_25CollectiveMainloopFwdSm90ILi2EN4cute5tupleIJNS5_1CILi1EEES8_S8_EEENS6_IJNS7_ILi128EEENS7_ILi96EEENS7_ILi192EEEEEELi192ENS_10bfloat16_tEfNS_4arch4Sm90ELb0ELb1ELb0ELb0ELb0ELb0ELb0ELb1ELb1ELb1ELb0ELb0EEENS1_21CollectiveEpilogueFwdINS6_IJSA_SC_SB_EEES9_SE_SG_Li256ELb0ELb1ELb0ELb0EEENS1_30DynamicPersistentTileSchedulerILi256ELi128ELb0ELb1ELb1EEEEEEEEEvNT_6ParamsE:
	.zero		3328


//--------------------- .nv.constant0._ZN7cutlass13device_kernelIN5flash11enable_sm90INS1_16FlashAttnFwdSm90INS1_25CollectiveMainloopFwdSm90ILi2EN4cute5tupleIJNS5_1CILi1EEES8_S8_EEENS6_IJNS7_ILi128EEENS7_ILi96EEENS7_ILi192EEEEEELi192ENS_10bfloat16_tEfNS_4arch4Sm90ELb0ELb1ELb0ELb1ELb0ELb0ELb0ELb1ELb1ELb1ELb0ELb0EEENS1_21CollectiveEpilogueFwdINS6_IJSA_SC_SB_EEES9_SE_SG_Li256ELb1ELb1ELb0ELb0EEENS1_36VarlenDynamicPersistentTileSchedulerILi128ELi96ELi256ELi128ELb0ELb1ELb1ELb1ELb0ELb1EEEEEEEEEvNT_6ParamsE --------------------------
	.section	.nv.constant0._ZN7cutlass13device_kernelIN5flash11enable_sm90INS1_16FlashAttnFwdSm90INS1_25CollectiveMainloopFwdSm90ILi2EN4cute5tupleIJNS5_1CILi1EEES8_S8_EEENS6_IJNS7_ILi128EEENS7_ILi96EEENS7_ILi192EEEEEELi192ENS_10bfloat16_tEfNS_4arch4Sm90ELb0ELb1ELb0ELb1ELb0ELb0ELb0ELb1ELb1ELb1ELb0ELb0EEENS1_21CollectiveEpilogueFwdINS6_IJSA_SC_SB_EEES9_SE_SG_Li256ELb1ELb1ELb0ELb0EEENS1_36VarlenDynamicPersistentTileSchedulerILi128ELi96ELi256ELi128ELb0ELb1ELb1ELb1ELb0ELb1EEEEEEEEEvNT_6ParamsE,"a",@progbits
	.sectionflags	@""
	.align	4
.nv.constant0._ZN7cutlass13device_kernelIN5flash11enable_sm90INS1_16FlashAttnFwdSm90INS1_25CollectiveMainloopFwdSm90ILi2EN4cute5tupleIJNS5_1CILi1EEES8_S8_EEENS6_IJNS7_ILi128EEENS7_ILi96EEENS7_ILi192EEEEEELi192ENS_10bfloat16_tEfNS_4arch4Sm90ELb0ELb1ELb0ELb1ELb0ELb0ELb0ELb1ELb1ELb1ELb0ELb0EEENS1_21CollectiveEpilogueFwdINS6_IJSA_SC_SB_EEES9_SE_SG_Li256ELb1ELb1ELb0ELb0EEENS1_36VarlenDynamicPersistentTileSchedulerILi128ELi96ELi256ELi128ELb0ELb1ELb1ELb1ELb0ELb1EEEEEEEEEvNT_6ParamsE:
	.zero		3328


//--------------------- .nv.constant0._ZN7cutlass13device_kernelIN5flash11enable_sm90INS1_16FlashAttnFwdSm90INS1_25CollectiveMainloopFwdSm90ILi2EN4cute5tupleIJNS5_1CILi1EEES8_S8_EEENS6_IJNS7_ILi128EEENS7_ILi96EEENS7_ILi192EEEEEELi192ENS_10bfloat16_tEfNS_4arch4Sm90ELb0ELb1ELb0ELb1ELb0ELb1ELb0ELb1ELb1ELb1ELb0ELb0EEENS1_21CollectiveEpilogueFwdINS6_IJSA_SC_SB_EEES9_SE_SG_Li256ELb1ELb1ELb0ELb0EEENS1_36VarlenDynamicPersistentTileSchedulerILi128ELi96ELi256ELi128ELb0ELb1ELb1ELb1ELb0ELb1EEEEEEEEEvNT_6ParamsE --------------------------
	.section	.nv.constant0._ZN7cutlass13device_kernelIN5flash11enable_sm90INS1_16FlashAttnFwdSm90INS1_25CollectiveMainloopFwdSm90ILi2EN4cute5tupleIJNS5_1CILi1EEES8_S8_EEENS6_IJNS7_ILi128EEENS7_ILi96EEENS7_ILi192EEEEEELi192ENS_10bfloat16_tEfNS_4arch4Sm90ELb0ELb1ELb0ELb1ELb0ELb1ELb0ELb1ELb1ELb1ELb0ELb0EEENS1_21CollectiveEpilogueFwdINS6_IJSA_SC_SB_EEES9_SE_SG_Li256ELb1ELb1ELb0ELb0EEENS1_36VarlenDynamicPersistentTileSchedulerILi128ELi96ELi256ELi128ELb0ELb1ELb1ELb1ELb0ELb1EEEEEEEEEvNT_6ParamsE,"a",@progbits
	.sectionflags	@""
	.align	4
.nv.constant0._ZN7cutlass13device_kernelIN5flash11enable_sm90INS1_16FlashAttnFwdSm90INS1_25CollectiveMainloopFwdSm90ILi2EN4cute5tupleIJNS5_1CILi1EEES8_S8_EEENS6_IJNS7_ILi128EEENS7_ILi96EEENS7_ILi192EEEEEELi192ENS_10bfloat16_tEfNS_4arch4Sm90ELb0ELb1ELb0ELb1ELb0ELb1ELb0ELb1ELb1ELb1ELb0ELb0EEENS1_21CollectiveEpilogueFwdINS6_IJSA_SC_SB_EEES9_SE_SG_Li256ELb1ELb1ELb0ELb0EEENS1_36VarlenDynamicPersistentTileSchedulerILi128ELi96ELi256ELi128ELb0ELb1ELb1ELb1ELb0ELb1EEEEEEEEEvNT_6ParamsE:
	.zero		3328


//--------------------- .nv.constant0._ZN7cutlass13device_kernelIN5flash11enable_sm90INS1_16FlashAttnFwdSm90INS1_25CollectiveMainloopFwdSm90ILi2EN4cute5tupleIJNS5_1CILi1EEES8_S8_EEENS6_IJNS7_ILi128EEENS7_ILi112EEENS7_ILi192EEEEEELi192ENS_10bfloat16_tEfNS_4arch4Sm90ELb1ELb0ELb0ELb0ELb0ELb0ELb0ELb1ELb1ELb1ELb0ELb0EEENS1_21CollectiveEpilogueFwdINS6_IJSA_SC_SB_EEES9_SE_SG_Li256ELb0ELb1ELb0ELb0EEENS1_30DynamicPersistentTileSchedulerILi256ELi128ELb0ELb1ELb1EEEEEEEEEvNT_6ParamsE --------------------------
	.section	.nv.constant0._ZN7cutlass13device_kernelIN5flash11enable_sm90INS1_16FlashAttnFwdSm90INS1_25CollectiveMainloopFwdSm90ILi2EN4cute5tupleIJNS5_1CILi1EEES8_S8_EEENS6_IJNS7_ILi128EEENS7_ILi112EEENS7_ILi192EEEEEELi192ENS_10bfloat16_tEfNS_4arch4Sm90ELb1ELb0ELb0ELb0ELb0ELb0ELb0ELb1ELb1ELb1ELb0ELb0EEENS1_21CollectiveEpilogueFwdINS6_IJSA_SC_SB_EEES9_SE_SG_Li256ELb0ELb1ELb0ELb0EEENS1_30DynamicPersistentTileSchedulerILi256ELi128ELb0ELb1ELb1EEEEEEEEEvNT_6ParamsE,"a",@progbits
	.sectionflags	@""
	.align	4
.nv.constant0._ZN7cutlass13device_kernelIN5flash11enable_sm90INS1_16FlashAttnFwdSm90INS1_25CollectiveMainloopFwdSm90ILi2EN4cute5tupleIJNS5_1CILi1EEES8_S8_EEENS6_IJNS7_ILi128EEENS7_ILi112EEENS7_ILi192EEEEEELi192ENS_10bfloat16_tEfNS_4arch4Sm90ELb1ELb0ELb0ELb0ELb0ELb0ELb0ELb1ELb1ELb1ELb0ELb0EEENS1_21CollectiveEpilogueFwdINS6_IJSA_SC_SB_EEES9_SE_SG_Li256ELb0ELb1ELb0ELb0EEENS1_30DynamicPersistentTileSchedulerILi256ELi128ELb0ELb1ELb1EEEEEEEEEvNT_6ParamsE:
	.zero		3328


//--------------------- .nv.constant0._ZN7cutlass13device_kernelIN5flash11enable_sm90INS1_16FlashAttnFwdSm90INS1_25CollectiveMainloopFwdSm90ILi2EN4cute5tupleIJNS5_1CILi1EEES8_S8_EEENS6_IJNS7_ILi128EEENS7_ILi112EEENS7_ILi192EEEEEELi192ENS_10bfloat16_tEfNS_4arch4Sm90ELb1ELb0ELb0ELb1ELb0ELb0ELb0ELb1ELb1ELb1ELb0ELb0EEENS1_21CollectiveEpilogueFwdINS6_IJSA_SC_SB_EEES9_SE_SG_Li256ELb1ELb1ELb0ELb0EEENS1_36VarlenDynamicPersistentTileSchedulerILi128ELi112ELi256ELi128ELb0ELb1ELb1ELb1ELb1ELb1EEEEEEEEEvNT_6ParamsE --------------------------
	.section	.nv.constant0._ZN7cutlass13device_kernelIN5flash11enable_sm90INS1_16FlashAttnFwdSm90INS1_25CollectiveMainloopFwdSm90ILi2EN4cute5tupleIJNS5_1CILi1EEES8_S8_EEENS6_IJNS7_ILi128EEENS7_ILi112EEENS7_ILi192EEEEEELi192ENS_10bfloat16_tEfNS_4arch4Sm90ELb1ELb0ELb0ELb1ELb0ELb0ELb0ELb1ELb1ELb1ELb0ELb0EEENS1_21CollectiveEpilogueFwdINS6_IJSA_SC_SB_EEES9_SE_SG_Li256ELb1ELb1ELb0ELb0EEENS1_36VarlenDynamicPersistentTileSchedulerILi128ELi112ELi256ELi128ELb0ELb1ELb1ELb1ELb1ELb1EEEEEEEEEvNT_6ParamsE,"a",@progbits
	.sectionflags	@""
	.align	4
.nv.constant0._ZN7cutlass13device_kernelIN5flash11enable_sm90INS1_16FlashAttnFwdSm90INS1_25CollectiveMainloopFwdSm90ILi2EN4cute5tupleIJNS5_1CILi1EEES8_S8_EEENS6_IJNS7_ILi128EEENS7_ILi112EEENS7_ILi192EEEEEELi192ENS_10bfloat16_tEfNS_4arch4Sm90ELb1ELb0ELb0ELb1ELb0ELb0ELb0ELb1ELb1ELb1ELb0ELb0EEENS1_21CollectiveEpilogueFwdINS6_IJSA_SC_SB_EEES9_SE_SG_Li256ELb1ELb1ELb0ELb0EEENS1_36VarlenDynamicPersistentTileSchedulerILi128ELi112ELi256ELi128ELb0ELb1ELb1ELb1ELb1ELb1EEEEEEEEEvNT_6ParamsE:
	.zero		3328


//--------------------- .nv.constant0._ZN7cutlass13device_kernelIN5flash11enable_sm90INS1_16FlashAttnFwdSm90INS1_25CollectiveMainloopFwdSm90ILi2EN4cute5tupleIJNS5_1CILi1EEES8_S8_EEENS6_IJNS7_ILi128EEENS7_ILi112EEENS7_ILi192EEEEEELi192ENS_10bfloat16_tEfNS_4arch4Sm90ELb1ELb0ELb0ELb1ELb0ELb1ELb0ELb1ELb1ELb1ELb0ELb0EEENS1_21CollectiveEpilogueFwdINS6_IJSA_SC_SB_EEES9_SE_SG_Li256ELb1ELb1ELb0ELb0EEENS1_36VarlenDynamicPersistentTileSchedulerILi128ELi112ELi256ELi128ELb0ELb1ELb1ELb1ELb1ELb1EEEEEEEEEvNT_6ParamsE --------------------------
	.section	.nv.constant0._ZN7cutlass13device_kernelIN5flash11enable_sm90INS1_16FlashAttnFwdSm90INS1_25CollectiveMainloopFwdSm90ILi2EN4cute5tupleIJNS5_1CILi1EEES8_S8_EEENS6_IJNS7_ILi128EEENS7_ILi112EEENS7_ILi192EEEEEELi192ENS_10bfloat16_tEfNS_4arch4Sm90ELb1ELb0ELb0ELb1ELb0ELb1ELb0ELb1ELb1ELb1ELb0ELb0EEENS1_21CollectiveEpilogueFwdINS6_IJSA_SC_SB_EEES9_SE_SG_Li256ELb1ELb1ELb0ELb0EEENS1_36VarlenDynamicPersistentTileSchedulerILi128ELi112ELi256ELi128ELb0ELb1ELb1ELb1ELb1ELb1EEEEEEEEEvNT_6ParamsE,"a",@progbits
	.sectionflags	@""
	.align	4
.nv.constant0._ZN7cutlass13device_kernelIN5flash11enable_sm90INS1_16FlashAttnFwdSm90INS1_25CollectiveMainloopFwdSm90ILi2EN4cute5tupleIJNS5_1CILi1EEES8_S8_EEENS6_IJNS7_ILi128EEENS7_ILi112EEENS7_ILi192EEEEEELi192ENS_10bfloat16_tEfNS_4arch4Sm90ELb1ELb0ELb0ELb1ELb0ELb1ELb0ELb1ELb1ELb1ELb0ELb0EEENS1_21CollectiveEpilogueFwdINS6_IJSA_SC_SB_EEES9_SE_SG_Li256ELb1ELb1ELb0ELb0EEENS1_36VarlenDynamicPersistentTileSchedulerILi128ELi112ELi256ELi128ELb0ELb1ELb1ELb1ELb1ELb1EEEEEEEEEvNT_6ParamsE:
	.zero		3328


//--------------------- .nv.constant0._ZN7cutlass13device_kernelIN5flash11enable_sm90INS1_16FlashAttnFwdSm90INS1_25CollectiveMainloopFwdSm90ILi2EN4cute5tupleIJNS5_1CILi1EEES8_S8_EEENS6_IJNS7_ILi128EEENS7_ILi176EEESA_EEELi128ENS_10bfloat16_tEfNS_4arch4Sm90ELb0ELb0ELb0ELb0ELb0ELb0ELb0ELb1ELb1ELb1ELb0ELb0EEENS1_21CollectiveEpilogueFwdINS6_IJSA_SA_SB_EEES9_SD_SF_Li256ELb0ELb1ELb0ELb0EEENS1_29StaticPersistentTileSchedulerILb0EEEEEEEEEvNT_6ParamsE --------------------------
	.section	.nv.constant0._ZN7cutlass13device_kernelIN5flash11enable_sm90INS1_16FlashAttnFwdSm90INS1_25CollectiveMainloopFwdSm90ILi2EN4cute5tupleIJNS5_1CILi1EEES8_S8_EEENS6_IJNS7_ILi128EEENS7_ILi176EEESA_EEELi128ENS_10bfloat16_tEfNS_4arch4Sm90ELb0ELb0ELb0ELb0ELb0ELb0ELb0ELb1ELb1ELb1ELb0ELb0EEENS1_21CollectiveEpilogueFwdINS6_IJSA_SA_SB_EEES9_SD_SF_Li256ELb0ELb1ELb0ELb0EEENS1_29StaticPersistentTileSchedulerILb0EEEEEEEEEvNT_6ParamsE,"a",@progbits
	.sectionflags	@""
	.align	4
.nv.constant0._ZN7cutlass13device_kernelIN5flash11enable_sm90INS1_16FlashAttnFwdSm90INS1_25CollectiveMainloopFwdSm90ILi2EN4cute5tupleIJNS5_1CILi1EEES8_S8_EEENS6_IJNS7_ILi128EEENS7_ILi176EEESA_EEELi128ENS_10bfloat16_tEfNS_4arch4Sm90ELb0ELb0ELb0ELb0ELb0ELb0ELb0ELb1ELb1ELb1ELb0ELb0EEENS1_21CollectiveEpilogueFwdINS6_IJSA_SA_SB_EEES9_SD_SF_Li256ELb0ELb1ELb0ELb0EEENS1_29StaticPersistentTileSchedulerILb0EEEEEEEEEvNT_6ParamsE:
	.zero		3200


//--------------------- .nv.constant0._ZN7cutlass13device_kernelIN5flash11enable_sm90INS1_16FlashAttnFwdSm90INS1_25CollectiveMainloopFwdSm90ILi2EN4cute5tupleIJNS5_1CILi2EEENS7_ILi1EEES9_EEENS6_IJNS7_ILi128EEENS7_ILi176EEESB_EEELi128ENS_10bfloat16_tEfNS_4arch4Sm90ELb0ELb0ELb0ELb0ELb0ELb0ELb0ELb1ELb1ELb1ELb0ELb0EEENS1_21CollectiveEpilogueFwdINS6_IJSB_SB_SC_EEESA_SE_SG_Li256ELb0ELb1ELb0ELb0EEENS1_29StaticPersistentTileSchedulerILb0EEEEEEEEEvNT_6ParamsE --------------------------
	.section	.nv.constant0._ZN7cutlass13device_kernelIN5flash11enable_sm90INS1_16FlashAttnFwdSm90INS1_25CollectiveMainloopFwdSm90ILi2EN4cute5tupleIJNS5_1CILi2EEENS7_ILi1EEES9_EEENS6_IJNS7_ILi128EEENS7_ILi176EEESB_EEELi128ENS_10bfloat16_tEfNS_4arch4Sm90ELb0ELb0ELb0ELb0ELb0ELb0ELb0ELb1ELb1ELb1ELb0ELb0EEENS1_21CollectiveEpilogueFwdINS6_IJSB_SB_SC_EEESA_SE_SG_Li256ELb0ELb1ELb0ELb0EEENS1_29StaticPersistentTileSchedulerILb0EEEEEEEEEvNT_6ParamsE,"a",@progbits
	.sectionflags	@""
	.align	4
.nv.constant0._ZN7cutlass13device_kernelIN5flash11enable_sm90INS1_16FlashAttnFwdSm90INS1_25CollectiveMainloopFwdSm90ILi2EN4cute5tupleIJNS5_1CILi2EEENS7_ILi1EEES9_EEENS6_IJNS7_ILi128EEENS7_ILi176EEESB_EEELi128ENS_10bfloat16_tEfNS_4arch4Sm90ELb0ELb0ELb0ELb0ELb0ELb0ELb0ELb1ELb1ELb1ELb0ELb0EEENS1_21CollectiveEpilogueFwdINS6_IJSB_SB_SC_EEESA_SE_SG_Li256ELb0ELb1ELb0ELb0EEENS1_29StaticPersistentTileSchedulerILb0EEEEEEEEEvNT_6ParamsE:
	.zero		3200


//--------------------- .nv.constant0._ZN7cutlass13device_kernelIN5flash11enable_sm90INS1_16FlashAttnFwdSm90INS1_25CollectiveMainloopFwdSm90ILi2EN4cute5tupleIJNS5_1CILi1EEES8_S8_EEENS6_IJNS7_ILi128EEENS7_ILi176EEESA_EEELi128ENS_10bfloat16_tEfNS_4arch4Sm90ELb0ELb0ELb0ELb1ELb0ELb0ELb0ELb1ELb1ELb1ELb0ELb0EEENS1_21CollectiveEpilogueFwdINS6_IJSA_SA_SB_EEES9_SD_SF_Li256ELb1ELb1ELb0ELb0EEENS1_36VarlenDynamicPersistentTileSchedulerILi128ELi176ELi256ELi128ELb0ELb1ELb1ELb0ELb1ELb1EEEEEEEEEvNT_6ParamsE --------------------------
	.section	.nv.constant0._ZN7cutlass13device_kernelIN5flash11enable_sm90INS1_16FlashAttnFwdSm90INS1_25CollectiveMainloopFwdSm90ILi2EN4cute5tupleIJNS5_1CILi1EEES8_S8_EEENS6_IJNS7_ILi128EEENS7_ILi176EEESA_EEELi128ENS_10bfloat16_tEfNS_4arch4Sm90ELb0ELb0ELb0ELb1ELb0ELb0ELb0ELb1ELb1ELb1ELb0ELb0EEENS1_21CollectiveEpilogueFwdINS6_IJSA_SA_SB_EEES9_SD_SF_Li256ELb1ELb1ELb0ELb0EEENS1_36VarlenDynamicPersistentTileSchedulerILi128ELi176ELi256ELi128ELb0ELb1ELb1ELb0ELb1ELb1EEEEEEEEEvNT_6ParamsE,"a",@progbits
	.sectionflags	@""
	.align	4
.nv.constant0._ZN7cutlass13device_kernelIN5flash11enable_sm90INS1_16FlashAttnFwdSm90INS1_25CollectiveMainloopFwdSm90ILi2EN4cute5tupleIJNS5_1CILi1EEES8_S8_EEENS6_IJNS7_ILi128EEENS7_ILi176EEESA_EEELi128ENS_10bfloat16_tEfNS_4arch4Sm90ELb0ELb0ELb0ELb1ELb0ELb0ELb0ELb1ELb1ELb1ELb0ELb0EEENS1_21CollectiveEpilogueFwdINS6_IJSA_SA_SB_EEES9_SD_SF_Li256ELb1ELb1ELb0ELb0EEENS1_36VarlenDynamicPersistentTileSchedulerILi128ELi176ELi256ELi128ELb0ELb1ELb1ELb0ELb1ELb1EEEEEEEEEvNT_6ParamsE:
	.zero		3328


//--------------------- .nv.constant0._ZN7cutlass13device_kernelIN5flash11enable_sm90INS1_16FlashAttnFwdSm90INS1_25CollectiveMainloopFwdSm90ILi2EN4cute5tupleIJNS5_1CILi1EEES8_S8_EEENS6_IJNS7_ILi128EEENS7_ILi176EEESA_EEELi128ENS_10bfloat16_tEfNS_4arch4Sm90ELb0ELb0ELb0ELb1ELb0ELb1ELb0ELb1ELb1ELb1ELb0ELb0EEENS1_21CollectiveEpilogueFwdINS6_IJSA_SA_SB_EEES9_SD_SF_Li256ELb1ELb1ELb0ELb0EEENS1_36VarlenDynamicPersistentTileSchedulerILi128ELi176ELi256ELi128ELb0ELb1ELb1ELb0ELb1ELb1EEEEEEEEEvNT_6ParamsE --------------------------
	.section	.nv.constant0._ZN7cutlass13device_kernelIN5flash11enable_sm90INS1_16FlashAttnFwdSm90INS1_25CollectiveMainloopFwdSm90ILi2EN4cute5tupleIJNS5_1CILi1EEES8_S8_EEENS6_IJNS7_ILi128EEENS7_ILi176EEESA_EEELi128ENS_10bfloat16_tEfNS_4arch4Sm90ELb0ELb0ELb0ELb1ELb0ELb1ELb0ELb1ELb1ELb1ELb0ELb0EEENS1_21CollectiveEpilogueFwdINS6_IJSA_SA_SB_EEES9_SD_SF_Li256ELb1ELb1ELb0ELb0EEENS1_36VarlenDynamicPersistentTileSchedulerILi128ELi176ELi256ELi128ELb0ELb1ELb1ELb0ELb1ELb1EEEEEEEEEvNT_6ParamsE,"a",@progbits
	.sectionflags	@""
	.align	4
.nv.constant0._ZN7cutlass13device_kernelIN5flash11enable_sm90INS1_16FlashAttnFwdSm90INS1_25CollectiveMainloopFwdSm90ILi2EN4cute5tupleIJNS5_1CILi1EEES8_S8_EEENS6_IJNS7_ILi128EEENS7_ILi176EEESA_EEELi128ENS_10bfloat16_tEfNS_4arch4Sm90ELb0ELb0ELb0ELb1ELb0ELb1ELb0ELb1ELb1ELb1ELb0ELb0EEENS1_21CollectiveEpilogueFwdINS6_IJSA_SA_SB_EEES9_SD_SF_Li256ELb1ELb1ELb0ELb0EEENS1_36VarlenDynamicPersistentTileSchedulerILi128ELi176ELi256ELi128ELb0ELb1ELb1ELb0ELb1ELb1EEEEEEEEEvNT_6ParamsE:
	.zero		3328


//--------------------- .nv.constant0._ZN7cutlass13device_kernelIN5flash11enable_sm90INS1_16FlashAttnFwdSm90INS1_25CollectiveMainloopFwdSm90ILi2EN4cute5tupleIJNS5_1CILi1EEES8_S8_EEENS6_IJNS7_ILi128EEESA_SA_EEELi128ENS_10bfloat16_tEfNS_4arch4Sm90ELb0ELb1ELb0ELb0ELb0ELb0ELb0ELb1ELb1ELb1ELb0ELb0EEENS1_21CollectiveEpilogueFwdISB_S9_SC_SE_Li256ELb0ELb1ELb0ELb0EEENS1_30DynamicPersistentTileSchedulerILi256ELi128ELb0ELb1ELb1EEEEEEEEEvNT_6ParamsE --------------------------
	.section	.nv.constant0._ZN7cutlass13device_kernelIN5flash11enable_sm90INS1_16FlashAttnFwdSm90INS1_25CollectiveMainloopFwdSm90ILi2EN4cute5tupleIJNS5_1CILi1EEES8_S8_EEENS6_IJNS7_ILi128EEESA_SA_EEELi128ENS_10bfloat16_tEfNS_4arch4Sm90ELb0ELb1ELb0ELb0ELb0ELb0ELb0ELb1ELb1ELb1ELb0ELb0EEENS1_21CollectiveEpilogueFwdISB_S9_SC_SE_Li256ELb0ELb1ELb0ELb0EEENS1_30DynamicPersistentTileSchedulerILi256ELi128ELb0ELb1ELb1EEEEEEEEEvNT_6ParamsE,"a",@progbits
	.sectionflags	@""
	.align	4
.nv.constant0._ZN7cutlass13device_kernelIN5flash11enable_sm90INS1_16FlashAttnFwdSm90INS1_25CollectiveMainloopFwdSm90ILi2EN4cute5tupleIJNS5_1CILi1EEES8_S8_EEENS6_IJNS7_ILi128EEESA_SA_EEELi128ENS_10bfloat16_tEfNS_4arch4Sm90ELb0ELb1ELb0ELb0ELb0ELb0ELb0ELb1ELb1ELb1ELb0ELb0EEENS1_21CollectiveEpilogueFwdISB_S9_SC_SE_Li256ELb0ELb1ELb0ELb0EEENS1_30DynamicPersistentTileSchedulerILi256ELi128ELb0ELb1ELb1EEEEEEEEEvNT_6ParamsE:
	.zero		3328


//--------------------- .nv.constant0._ZN7cutlass13device_kernelIN5flash11enable_sm90INS1_16FlashAttnFwdSm90INS1_25CollectiveMainloopFwdSm90ILi2EN4cute5tupleIJNS5_1CILi1EEES8_S8_EEENS6_IJNS7_ILi128EEESA_SA_EEELi128ENS_10bfloat16_tEfNS_4arch4Sm90ELb0ELb1ELb0ELb1ELb0ELb0ELb0ELb1ELb1ELb1ELb0ELb0EEENS1_21CollectiveEpilogueFwdISB_S9_SC_SE_Li256ELb1ELb1ELb0ELb0EEENS1_36VarlenDynamicPersistentTileSchedulerILi128ELi128ELi256ELi128ELb0ELb1ELb1ELb1ELb0ELb1EEEEEEEEEvNT_6ParamsE --------------------------
	.section	.nv.constant0._ZN7cutlass13device_kernelIN5flash11enable_sm90INS1_16FlashAttnFwdSm90INS1_25CollectiveMainloopFwdSm90ILi2EN4cute5tupleIJNS5_1CILi1EEES8_S8_EEENS6_IJNS7_ILi128EEESA_SA_EEELi128ENS_10bfloat16_tEfNS_4arch4Sm90ELb0ELb1ELb0ELb1ELb0ELb0ELb0ELb1ELb1ELb1ELb0ELb0EEENS1_21CollectiveEpilogueFwdISB_S9_SC_SE_Li256ELb1ELb1ELb0ELb0EEENS1_36VarlenDynamicPersistentTileSchedulerILi128ELi128ELi256ELi128ELb0ELb1ELb1ELb1ELb0ELb1EEEEEEEEEvNT_6ParamsE,"a",@progbits
	.sectionflags	@""
	.align	4
.nv.constant0._ZN7cutlass13device_kernelIN5flash11enable_sm90INS1_16FlashAttnFwdSm90INS1_25CollectiveMainloopFwdSm90ILi2EN4cute5tupleIJNS5_1CILi1EEES8_S8_EEENS6_IJNS7_ILi128EEESA_SA_EEELi128ENS_10bfloat16_tEfNS_4arch4Sm90ELb0ELb1ELb0ELb1ELb0ELb0ELb0ELb1ELb1ELb1ELb0ELb0EEENS1_21CollectiveEpilogueFwdISB_S9_SC_SE_Li256ELb1ELb1ELb0ELb0EEENS1_36VarlenDynamicPersistentTileSchedulerILi128ELi128ELi256ELi128ELb0ELb1ELb1ELb1ELb0ELb1EEEEEEEEEvNT_6ParamsE:
	.zero		3328


//--------------------- .nv.constant0._ZN7cutlass13device_kernelIN5flash11enable_sm90INS1_16FlashAttnFwdSm90INS1_25CollectiveMainloopFwdSm90ILi2EN4cute5tupleIJNS5_1CILi1EEES8_S8_EEENS6_IJNS7_ILi128EEESA_SA_EEELi128ENS_10bfloat16_tEfNS_4arch4Sm90ELb0ELb1ELb0ELb1ELb0ELb1ELb0ELb1ELb1ELb1ELb0ELb0EEENS1_21CollectiveEpilogueFwdISB_S9_SC_SE_Li256ELb1ELb1ELb0ELb0EEENS1_36VarlenDynamicPersistentTileSchedulerILi128ELi128ELi256ELi128ELb0ELb1ELb1ELb1ELb0ELb1EEEEEEEEEvNT_6ParamsE --------------------------
	.section	.nv.constant0._ZN7cutlass13device_kernelIN5flash11enable_sm90INS1_16FlashAttnFwdSm90INS1_25CollectiveMainloopFwdSm90ILi2EN4cute5tupleIJNS5_1CILi1EEES8_S8_EEENS6_IJNS7_ILi128EEESA_SA_EEELi128ENS_10bfloat16_tEfNS_4arch4Sm90ELb0ELb1ELb0ELb1ELb0ELb1ELb0ELb1ELb1ELb1ELb0ELb0EEENS1_21CollectiveEpilogueFwdISB_S9_SC_SE_Li256ELb1ELb1ELb0ELb0EEENS1_36VarlenDynamicPersistentTileSchedulerILi128ELi128ELi256ELi128ELb0ELb1ELb1ELb1ELb0ELb1EEEEEEEEEvNT_6ParamsE,"a",@progbits
	.sectionflags	@""
	.align	4
.nv.constant0._ZN7cutlass13device_kernelIN5flash11enable_sm90INS1_16FlashAttnFwdSm90INS1_25CollectiveMainloopFwdSm90ILi2EN4cute5tupleIJNS5_1CILi1EEES8_S8_EEENS6_IJNS7_ILi128EEESA_SA_EEELi128ENS_10bfloat16_tEfNS_4arch4Sm90ELb0ELb1ELb0ELb1ELb0ELb1ELb0ELb1ELb1ELb1ELb0ELb0EEENS1_21CollectiveEpilogueFwdISB_S9_SC_SE_Li256ELb1ELb1ELb0ELb0EEENS1_36VarlenDynamicPersistentTileSchedulerILi128ELi128ELi256ELi128ELb0ELb1ELb1ELb1ELb0ELb1EEEEEEEEEvNT_6ParamsE:
	.zero		3328


//--------------------- .nv.constant0._ZN7cutlass13device_kernelIN5flash11enable_sm90INS1_16FlashAttnFwdSm90INS1_25CollectiveMainloopFwdSm90ILi2EN4cute5tupleIJNS5_1CILi1EEES8_S8_EEENS6_IJNS7_ILi128EEESA_SA_EEELi128ENS_10bfloat16_tEfNS_4arch4Sm90ELb1ELb0ELb0ELb0ELb0ELb0ELb0ELb1ELb1ELb1ELb0ELb0EEENS1_21CollectiveEpilogueFwdISB_S9_SC_SE_Li256ELb0ELb1ELb0ELb0EEENS1_30DynamicPersistentTileSchedulerILi256ELi128ELb0ELb1ELb1EEEEEEEEEvNT_6ParamsE --------------------------
	.section	.nv.constant0._ZN7cutlass13device_kernelIN5flash11enable_sm90INS1_16FlashAttnFwdSm90INS1_25CollectiveMainloopFwdSm90ILi2EN4cute5tupleIJNS5_1CILi1EEES8_S8_EEENS6_IJNS7_ILi128EEESA_SA_EEELi128ENS_10bfloat16_tEfNS_4arch4Sm90ELb1ELb0ELb0ELb0ELb0ELb0ELb0ELb1ELb1ELb1ELb0ELb0EEENS1_21CollectiveEpilogueFwdISB_S9_SC_SE_Li256ELb0ELb1ELb0ELb0EEENS1_30DynamicPersistentTileSchedulerILi256ELi128ELb0ELb1ELb1EEEEEEEEEvNT_6ParamsE,"a",@progbits
	.sectionflags	@""
	.align	4
.nv.constant0._ZN7cutlass13device_kernelIN5flash11enable_sm90INS1_16FlashAttnFwdSm90INS1_25CollectiveMainloopFwdSm90ILi2EN4cute5tupleIJNS5_1CILi1EEES8_S8_EEENS6_IJNS7_ILi128EEESA_SA_EEELi128ENS_10bfloat16_tEfNS_4arch4Sm90ELb1ELb0ELb0ELb0ELb0ELb0ELb0ELb1ELb1ELb1ELb0ELb0EEENS1_21CollectiveEpilogueFwdISB_S9_SC_SE_Li256ELb0ELb1ELb0ELb0EEENS1_30DynamicPersistentTileSchedulerILi256ELi128ELb0ELb1ELb1EEEEEEEEEvNT_6ParamsE:
	.zero		3328


//--------------------- .nv.constant0._ZN7cutlass13device_kernelIN5flash11enable_sm90INS1_16FlashAttnFwdSm90INS1_25CollectiveMainloopFwdSm90ILi2EN4cute5tupleIJNS5_1CILi1EEES8_S8_EEENS6_IJNS7_ILi128EEESA_SA_EEELi128ENS_10bfloat16_tEfNS_4arch4Sm90ELb1ELb0ELb0ELb1ELb0ELb0ELb0ELb1ELb1ELb1ELb0ELb0EEENS1_21CollectiveEpilogueFwdISB_S9_SC_SE_Li256ELb1ELb1ELb0ELb0EEENS1_36VarlenDynamicPersistentTileSchedulerILi128ELi128ELi256ELi128ELb0ELb1ELb1ELb1ELb1ELb1EEEEEEEEEvNT_6ParamsE --------------------------
	.section	.nv.constant0._ZN7cutlass13device_kernelIN5flash11enable_sm90INS1_16FlashAttnFwdSm90INS1_25CollectiveMainloopFwdSm90ILi2EN4cute5tupleIJNS5_1CILi1EEES8_S8_EEENS6_IJNS7_ILi128EEESA_SA_EEELi128ENS_10bfloat16_tEfNS_4arch4Sm90ELb1ELb0ELb0ELb1ELb0ELb0ELb0ELb1ELb1ELb1ELb0ELb0EEENS1_21CollectiveEpilogueFwdISB_S9_SC_SE_Li256ELb1ELb1ELb0ELb0EEENS1_36VarlenDynamicPersistentTileSchedulerILi128ELi128ELi256ELi128ELb0ELb1ELb1ELb1ELb1ELb1EEEEEEEEEvNT_6ParamsE,"a",@progbits
	.sectionflags	@""
	.align	4
.nv.constant0._ZN7cutlass13device_kernelIN5flash11enable_sm90INS1_16FlashAttnFwdSm90INS1_25CollectiveMainloopFwdSm90ILi2EN4cute5tupleIJNS5_1CILi1EEES8_S8_EEENS6_IJNS7_ILi128EEESA_SA_EEELi128ENS_10bfloat16_tEfNS_4arch4Sm90ELb1ELb0ELb0ELb1ELb0ELb0ELb0ELb1ELb1ELb1ELb0ELb0EEENS1_21CollectiveEpilogueFwdISB_S9_SC_SE_Li256ELb1ELb1ELb0ELb0EEENS1_36VarlenDynamicPersistentTileSchedulerILi128ELi128ELi256ELi128ELb0ELb1ELb1ELb1ELb1ELb1EEEEEEEEEvNT_6ParamsE:
	.zero		3328


//--------------------- .nv.constant0._ZN7cutlass13device_kernelIN5flash11enable_sm90INS1_16FlashAttnFwdSm90INS1_25CollectiveMainloopFwdSm90ILi2EN4cute5tupleIJNS5_1CILi1EEES8_S8_EEENS6_IJNS7_ILi128EEESA_SA_EEELi128ENS_10bfloat16_tEfNS_4arch4Sm90ELb1ELb0ELb0ELb1ELb0ELb1ELb0ELb1ELb1ELb1ELb0ELb0EEENS1_21CollectiveEpilogueFwdISB_S9_SC_SE_Li256ELb1ELb1ELb0ELb0EEENS1_36VarlenDynamicPersistentTileSchedulerILi128ELi128ELi256ELi128ELb0ELb1ELb1ELb1ELb1ELb1EEEEEEEEEvNT_6ParamsE --------------------------
	.section	.nv.constant0._ZN7cutlass13device_kernelIN5flash11enable_sm90INS1_16FlashAttnFwdSm90INS1_25CollectiveMainloopFwdSm90ILi2EN4cute5tupleIJNS5_1CILi1EEES8_S8_EEENS6_IJNS7_ILi128EEESA_SA_EEELi128ENS_10bfloat16_tEfNS_4arch4Sm90ELb1ELb0ELb0ELb1ELb0ELb1ELb0ELb1ELb1ELb1ELb0ELb0EEENS1_21CollectiveEpilogueFwdISB_S9_SC_SE_Li256ELb1ELb1ELb0ELb0EEENS1_36VarlenDynamicPersistentTileSchedulerILi128ELi128ELi256ELi128ELb0ELb1ELb1ELb1ELb1ELb1EEEEEEEEEvNT_6ParamsE,"a",@progbits
	.sectionflags	@""
	.align	4
.nv.constant0._ZN7cutlass13device_kernelIN5flash11enable_sm90INS1_16FlashAttnFwdSm90INS1_25CollectiveMainloopFwdSm90ILi2EN4cute5tupleIJNS5_1CILi1EEES8_S8_EEENS6_IJNS7_ILi128EEESA_SA_EEELi128ENS_10bfloat16_tEfNS_4arch4Sm90ELb1ELb0ELb0ELb1ELb0ELb1ELb0ELb1ELb1ELb1ELb0ELb0EEENS1_21CollectiveEpilogueFwdISB_S9_SC_SE_Li256ELb1ELb1ELb0ELb0EEENS1_36VarlenDynamicPersistentTileSchedulerILi128ELi128ELi256ELi128ELb0ELb1ELb1ELb1ELb1ELb1EEEEEEEEEvNT_6ParamsE:
	.zero		3328


//--------------------- .nv.constant0._ZN7cutlass13device_kernelIN5flash11enable_sm90INS1_16FlashAttnFwdSm90INS1_25CollectiveMainloopFwdSm90ILi2EN4cute5tupleIJNS5_1CILi1EEES8_S8_EEENS6_IJNS7_ILi192EEENS7_ILi144EEENS7_ILi96EEEEEELi96ENS_10bfloat16_tEfNS_4arch4Sm90ELb0ELb0ELb0ELb0ELb0ELb0ELb0ELb0ELb1ELb1ELb0ELb0EEENS1_21CollectiveEpilogueFwdINS6_IJSA_SC_SB_EEES9_SE_SG_Li384ELb0ELb1ELb0ELb0EEENS1_29StaticPersistentTileSchedulerILb0EEEEEEEEEvNT_6ParamsE --------------------------
	.section	.nv.constant0._ZN7cutlass13device_kernelIN5flash11enable_sm90INS1_16FlashAttnFwdSm90INS1_25CollectiveMainloopFwdSm90ILi2EN4cute5tupleIJNS5_1CILi1EEES8_S8_EEENS6_IJNS7_ILi192EEENS7_ILi144EEENS7_ILi96EEEEEELi96ENS_10bfloat16_tEfNS_4arch4Sm90ELb0ELb0ELb0ELb0ELb0ELb0ELb0ELb0ELb1ELb1ELb0ELb0EEENS1_21CollectiveEpilogueFwdINS6_IJSA_SC_SB_EEES9_SE_SG_Li384ELb0ELb1ELb0ELb0EEENS1_29StaticPersistentTileSchedulerILb0EEEEEEEEEvNT_6ParamsE,"a",@progbits
	.sectionflags	@""
	.align	4
.nv.constant0._ZN7cutlass13device_kernelIN5flash11enable_sm90INS1_16FlashAttnFwdSm90INS1_25CollectiveMainloopFwdSm90ILi2EN4cute5tupleIJNS5_1CILi1EEES8_S8_EEENS6_IJNS7_ILi192EEENS7_ILi144EEENS7_ILi96EEEEEELi96ENS_10bfloat16_tEfNS_4arch4Sm90ELb0ELb0ELb0ELb0ELb0ELb0ELb0ELb0ELb1ELb1ELb0ELb0EEENS1_21CollectiveEpilogueFwdINS6_IJSA_SC_SB_EEES9_SE_SG_Li384ELb0ELb1ELb0ELb0EEENS1_29StaticPersistentTileSchedulerILb0EEEEEEEEEvNT_6ParamsE:
	.zero		3200


//--------------------- .nv.constant0._ZN7cutlass13device_kernelIN5flash11enable_sm90INS1_16FlashAttnFwdSm90INS1_25CollectiveMainloopFwdSm90ILi2EN4cute5tupleIJNS5_1CILi1EEES8_S8_EEENS6_IJNS7_ILi192EEENS7_ILi144EEENS7_ILi96EEEEEELi96ENS_10bfloat16_tEfNS_4arch4Sm90ELb0ELb0ELb0ELb1ELb0ELb0ELb0ELb0ELb1ELb1ELb0ELb0EEENS1_21CollectiveEpilogueFwdINS6_IJSA_SC_SB_EEES9_SE_SG_Li384ELb1ELb1ELb0ELb0EEENS1_36VarlenDynamicPersistentTileSchedulerILi192ELi144ELi384ELi128ELb0ELb1ELb1ELb0ELb1ELb1EEEEEEEEEvNT_6ParamsE --------------------------
	.section	.nv.constant0._ZN7cutlass13device_kernelIN5flash11enable_sm90INS1_16FlashAttnFwdSm90INS1_25CollectiveMainloopFwdSm90ILi2EN4cute5tupleIJNS5_1CILi1EEES8_S8_EEENS6_IJNS7_ILi192EEENS7_ILi144EEENS7_ILi96EEEEEELi96ENS_10bfloat16_tEfNS_4arch4Sm90ELb0ELb0ELb0ELb1ELb0ELb0ELb0ELb0ELb1ELb1ELb0ELb0EEENS1_21CollectiveEpilogueFwdINS6_IJSA_SC_SB_EEES9_SE_SG_Li384ELb1ELb1ELb0ELb0EEENS1_36VarlenDynamicPersistentTileSchedulerILi192ELi144ELi384ELi128ELb0ELb1ELb1ELb0ELb1ELb1EEEEEEEEEvNT_6ParamsE,"a",@progbits
	.sectionflags	@""
	.align	4
.nv.constant0._ZN7cutlass13device_kernelIN5flash11enable_sm90INS1_16FlashAttnFwdSm90INS1_25CollectiveMainloopFwdSm90ILi2EN4cute5tupleIJNS5_1CILi1EEES8_S8_EEENS6_IJNS7_ILi192EEENS7_ILi144EEENS7_ILi96EEEEEELi96ENS_10bfloat16_tEfNS_4arch4Sm90ELb0ELb0ELb0ELb1ELb0ELb0ELb0ELb0ELb1ELb1ELb0ELb0EEENS1_21CollectiveEpilogueFwdINS6_IJSA_SC_SB_EEES9_SE_SG_Li384ELb1ELb1ELb0ELb0EEENS1_36VarlenDynamicPersistentTileSchedulerILi192ELi144ELi384ELi128ELb0ELb1ELb1ELb0ELb1ELb1EEEEEEEEEvNT_6ParamsE:
	.zero		3328


//--------------------- .nv.constant0._ZN7cutlass13device_kernelIN5flash11enable_sm90INS1_16FlashAttnFwdSm90INS1_25CollectiveMainloopFwdSm90ILi2EN4cute5tupleIJNS5_1CILi1EEES8_S8_EEENS6_IJNS7_ILi192EEENS7_ILi144EEENS7_ILi96EEEEEELi96ENS_10bfloat16_tEfNS_4arch4Sm90ELb0ELb0ELb0ELb1ELb0ELb1ELb0ELb0ELb1ELb1ELb0ELb0EEENS1_21CollectiveEpilogueFwdINS6_IJSA_SC_SB_EEES9_SE_SG_Li384ELb1ELb1ELb0ELb0EEENS1_36VarlenDynamicPersistentTileSchedulerILi192ELi144ELi384ELi128ELb0ELb1ELb1ELb0ELb1ELb1EEEEEEEEEvNT_6ParamsE --------------------------
	.section	.nv.constant0._ZN7cutlass13device_kernelIN5flash11enable_sm90INS1_16FlashAttnFwdSm90INS1_25CollectiveMainloopFwdSm90ILi2EN4cute5tupleIJNS5_1CILi1EEES8_S8_EEENS6_IJNS7_ILi192EEENS7_ILi144EEENS7_ILi96EEEEEELi96ENS_10bfloat16_tEfNS_4arch4Sm90ELb0ELb0ELb0ELb1ELb0ELb1ELb0ELb0ELb1ELb1ELb0ELb0EEENS1_21CollectiveEpilogueFwdINS6_IJSA_SC_SB_EEES9_SE_SG_Li384ELb1ELb1ELb0ELb0EEENS1_36VarlenDynamicPersistentTileSchedulerILi192ELi144ELi384ELi128ELb0ELb1ELb1ELb0ELb1ELb1EEEEEEEEEvNT_6ParamsE,"a",@progbits
	.sectionflags	@""
	.align	4
.nv.constant0._ZN7cutlass13device_kernelIN5flash11enable_sm90INS1_16FlashAttnFwdSm90INS1_25CollectiveMainloopFwdSm90ILi2EN4cute5tupleIJNS5_1CILi1EEES8_S8_EEENS6_IJNS7_ILi192EEENS7_ILi144EEENS7_ILi96EEEEEELi96ENS_10bfloat16_tEfNS_4arch4Sm90ELb0ELb0ELb0ELb1ELb0ELb1ELb0ELb0ELb1ELb1ELb0ELb0EEENS1_21CollectiveEpilogueFwdINS6_IJSA_SC_SB_EEES9_SE_SG_Li384ELb1ELb1ELb0ELb0EEENS1_36VarlenDynamicPersistentTileSchedulerILi192ELi144ELi384ELi128ELb0ELb1ELb1ELb0ELb1ELb1EEEEEEEEEvNT_6ParamsE:
	.zero		3328


//--------------------- .nv.constant0._ZN7cutlass13device_kernelIN5flash11enable_sm90INS1_16FlashAttnFwdSm90INS1_25CollectiveMainloopFwdSm90ILi2EN4cute5tupleIJNS5_1CILi1EEES8_S8_EEENS6_IJNS7_ILi192EEENS7_ILi128EEENS7_ILi96EEEEEELi96ENS_10bfloat16_tEfNS_4arch4Sm90ELb0ELb1ELb0ELb0ELb0ELb0ELb0ELb0ELb1ELb1ELb0ELb0EEENS1_21CollectiveEpilogueFwdINS6_IJSA_SC_SB_EEES9_SE_SG_Li384ELb0ELb1ELb0ELb0EEENS1_30DynamicPersistentTileSchedulerILi384ELi128ELb0ELb1ELb1EEEEEEEEEvNT_6ParamsE --------------------------
	.section	.nv.constant0._ZN7cutlass13device_kernelIN5flash11enable_sm90INS1_16FlashAttnFwdSm90INS1_25CollectiveMainloopFwdSm90ILi2EN4cute5tupleIJNS5_1CILi1EEES8_S8_EEENS6_IJNS7_ILi192EEENS7_ILi128EEENS7_ILi96EEEEEELi96ENS_10bfloat16_tEfNS_4arch4Sm90ELb0ELb1ELb0ELb0ELb0ELb0ELb0ELb0ELb1ELb1ELb0ELb0EEENS1_21CollectiveEpilogueFwdINS6_IJSA_SC_SB_EEES9_SE_SG_Li384ELb0ELb1ELb0ELb0EEENS1_30DynamicPersistentTileSchedulerILi384ELi128ELb0ELb1ELb1EEEEEEEEEvNT_6ParamsE,"a",@progbits
	.sectionflags	@""
	.align	4
.nv.constant0._ZN7cutlass13device_kernelIN5flash11enable_sm90INS1_16FlashAttnFwdSm90INS1_25CollectiveMainloopFwdSm90ILi2EN4cute5tupleIJNS5_1CILi1EEES8_S8_EEENS6_IJNS7_ILi192EEENS7_ILi128EEENS7_ILi96EEEEEELi96ENS_10bfloat16_tEfNS_4arch4Sm90ELb0ELb1ELb0ELb0ELb0ELb0ELb0ELb0ELb1ELb1ELb0ELb0EEENS1_21CollectiveEpilogueFwdINS6_IJSA_SC_SB_EEES9_SE_SG_Li384ELb0ELb1ELb0ELb0EEENS1_30DynamicPersistentTileSchedulerILi384ELi128ELb0ELb1ELb1EEEEEEEEEvNT_6ParamsE:
	.zero		3328


//--------------------- .nv.constant0._ZN7cutlass13device_kernelIN5flash11enable_sm90INS1_16FlashAttnFwdSm90INS1_25CollectiveMainloopFwdSm90ILi2EN4cute5tupleIJNS5_1CILi1EEES8_S8_EEENS6_IJNS7_ILi192EEENS7_ILi128EEENS7_ILi96EEEEEELi96ENS_10bfloat16_tEfNS_4arch4Sm90ELb0ELb1ELb0ELb1ELb0ELb0ELb0ELb0ELb1ELb1ELb0ELb0EEENS1_21CollectiveEpilogueFwdINS6_IJSA_SC_SB_EEES9_SE_SG_Li384ELb1ELb1ELb0ELb0EEENS1_36VarlenDynamicPersistentTileSchedulerILi192ELi128ELi384ELi128ELb0ELb1ELb1ELb1ELb0ELb1EEEEEEEEEvNT_6ParamsE --------------------------
	.section	.nv.constant0._ZN7cutlass13device_kernelIN5flash11enable_sm90INS1_16FlashAttnFwdSm90INS1_25CollectiveMainloopFwdSm90ILi2EN4cute5tupleIJNS5_1CILi1EEES8_S8_EEENS6_IJNS7_ILi192EEENS7_ILi128EEENS7_ILi96EEEEEELi96ENS_10bfloat16_tEfNS_4arch4Sm90ELb0ELb1ELb0ELb1ELb0ELb0ELb0ELb0ELb1ELb1ELb0ELb0EEENS1_21CollectiveEpilogueFwdINS6_IJSA_SC_SB_EEES9_SE_SG_Li384ELb1ELb1ELb0ELb0EEENS1_36VarlenDynamicPersistentTileSchedulerILi192ELi128ELi384ELi128ELb0ELb1ELb1ELb1ELb0ELb1EEEEEEEEEvNT_6ParamsE,"a",@progbits
	.sectionflags	@""
	.align	4
.nv.constant0._ZN7cutlass13device_kernelIN5flash11enable_sm90INS1_16FlashAttnFwdSm90INS1_25CollectiveMainloopFwdSm90ILi2EN4cute5tupleIJNS5_1CILi1EEES8_S8_EEENS6_IJNS7_ILi192EEENS7_ILi128EEENS7_ILi96EEEEEELi96ENS_10bfloat16_tEfNS_4arch4Sm90ELb0ELb1ELb0ELb1ELb0ELb0ELb0ELb0ELb1ELb1ELb0ELb0EEENS1_21CollectiveEpilogueFwdINS6_IJSA_SC_SB_EEES9_SE_SG_Li384ELb1ELb1ELb0ELb0EEENS1_36VarlenDynamicPersistentTileSchedulerILi192ELi128ELi384ELi128ELb0ELb1ELb1ELb1ELb0ELb1EEEEEEEEEvNT_6ParamsE:
	.zero		3328


//--------------------- .nv.constant0._ZN7cutlass13device_kernelIN5flash11enable_sm90INS1_16FlashAttnFwdSm90INS1_25CollectiveMainloopFwdSm90ILi2EN4cute5tupleIJNS5_1CILi1EEES8_S8_EEENS6_IJNS7_ILi192EEENS7_ILi128EEENS7_ILi96EEEEEELi96ENS_10bfloat16_tEfNS_4arch4Sm90ELb0ELb1ELb0ELb1ELb0ELb1ELb0ELb0ELb1ELb1ELb0ELb0EEENS1_21CollectiveEpilogueFwdINS6_IJSA_SC_SB_EEES9_SE_SG_Li384ELb1ELb1ELb0ELb0EEENS1_36VarlenDynamicPersistentTileSchedulerILi192ELi128ELi384ELi128ELb0ELb1ELb1ELb1ELb0ELb1EEEEEEEEEvNT_6ParamsE --------------------------
	.section	.nv.constant0._ZN7cutlass13device_kernelIN5flash11enable_sm90INS1_16FlashAttnFwdSm90INS1_25CollectiveMainloopFwdSm90ILi2EN4cute5tupleIJNS5_1CILi1EEES8_S8_EEENS6_IJNS7_ILi192EEENS7_ILi128EEENS7_ILi96EEEEEELi96ENS_10bfloat16_tEfNS_4arch4Sm90ELb0ELb1ELb0ELb1ELb0ELb1ELb0ELb0ELb1ELb1ELb0ELb0EEENS1_21CollectiveEpilogueFwdINS6_IJSA_SC_SB_EEES9_SE_SG_Li384ELb1ELb1ELb0ELb0EEENS1_36VarlenDynamicPersistentTileSchedulerILi192ELi128ELi384ELi128ELb0ELb1ELb1ELb1ELb0ELb1EEEEEEEEEvNT_6ParamsE,"a",@progbits
	.sectionflags	@""
	.align	4
.nv.constant0._ZN7cutlass13device_kernelIN5flash11enable_sm90INS1_16FlashAttnFwdSm90INS1_25CollectiveMainloopFwdSm90ILi2EN4cute5tupleIJNS5_1CILi1EEES8_S8_EEENS6_IJNS7_ILi192EEENS7_ILi128EEENS7_ILi96EEEEEELi96ENS_10bfloat16_tEfNS_4arch4Sm90ELb0ELb1ELb0ELb1ELb0ELb1ELb0ELb0ELb1ELb1ELb0ELb0EEENS1_21CollectiveEpilogueFwdINS6_IJSA_SC_SB_EEES9_SE_SG_Li384ELb1ELb1ELb0ELb0EEENS1_36VarlenDynamicPersistentTileSchedulerILi192ELi128ELi384ELi128ELb0ELb1ELb1ELb1ELb0ELb1EEEEEEEEEvNT_6ParamsE:
	.zero		3328


//--------------------- .nv.constant0._ZN7cutlass13device_kernelIN5flash11enable_sm90INS1_16FlashAttnFwdSm90INS1_25CollectiveMainloopFwdSm90ILi2EN4cute5tupleIJNS5_1CILi1EEES8_S8_EEENS6_IJNS7_ILi192EEENS7_ILi144EEENS7_ILi96EEEEEELi96ENS_10bfloat16_tEfNS_4arch4Sm90ELb1ELb0ELb0ELb0ELb0ELb0ELb0ELb0ELb1ELb1ELb0ELb0EEENS1_21CollectiveEpilogueFwdINS6_IJSA_SC_SB_EEES9_SE_SG_Li384ELb0ELb1ELb0ELb0EEENS1_30DynamicPersistentTileSchedulerILi384ELi128ELb0ELb1ELb1EEEEEEEEEvNT_6ParamsE --------------------------
	.section	.nv.constant0._ZN7cutlass13device_kernelIN5flash11enable_sm90INS1_16FlashAttnFwdSm90INS1_25CollectiveMainloopFwdSm90ILi2EN4cute5tupleIJNS5_1CILi1EEES8_S8_EEENS6_IJNS7_ILi192EEENS7_ILi144EEENS7_ILi96EEEEEELi96ENS_10bfloat16_tEfNS_4arch4Sm90ELb1ELb0ELb0ELb0ELb0ELb0ELb0ELb0ELb1ELb1ELb0ELb0EEENS1_21CollectiveEpilogueFwdINS6_IJSA_SC_SB_EEES9_SE_SG_Li384ELb0ELb1ELb0ELb0EEENS1_30DynamicPersistentTileSchedulerILi384ELi128ELb0ELb1ELb1EEEEEEEEEvNT_6ParamsE,"a",@progbits
	.sectionflags	@""
	.align	4
.nv.constant0._ZN7cutlass13device_kernelIN5flash11enable_sm90INS1_16FlashAttnFwdSm90INS1_25CollectiveMainloopFwdSm90ILi2EN4cute5tupleIJNS5_1CILi1EEES8_S8_EEENS6_IJNS7_ILi192EEENS7_ILi144EEENS7_ILi96EEEEEELi96ENS_10bfloat16_tEfNS_4arch4Sm90ELb1ELb0ELb0ELb0ELb0ELb0ELb0ELb0ELb1ELb1ELb0ELb0EEENS1_21CollectiveEpilogueFwdINS6_IJSA_SC_SB_EEES9_SE_SG_Li384ELb0ELb1ELb0ELb0EEENS1_30DynamicPersistentTileSchedulerILi384ELi128ELb0ELb1ELb1EEEEEEEEEvNT_6ParamsE:
	.zero		3328


//--------------------- .nv.constant0._ZN7cutlass13device_kernelIN5flash11enable_sm90INS1_16FlashAttnFwdSm90INS1_25CollectiveMainloopFwdSm90ILi2EN4cute5tupleIJNS5_1CILi1EEES8_S8_EEENS6_IJNS7_ILi192EEENS7_ILi144EEENS7_ILi96EEEEEELi96ENS_10bfloat16_tEfNS_4arch4Sm90ELb1ELb0ELb0ELb1ELb0ELb0ELb0ELb0ELb1ELb1ELb0ELb0EEENS1_21CollectiveEpilogueFwdINS6_IJSA_SC_SB_EEES9_SE_SG_Li384ELb1ELb1ELb0ELb0EEENS1_36VarlenDynamicPersistentTileSchedulerILi192ELi144ELi384ELi128ELb0ELb1ELb1ELb1ELb1ELb1EEEEEEEEEvNT_6ParamsE --------------------------
	.section	.nv.constant0._ZN7cutlass13device_kernelIN5flash11enable_sm90INS1_16FlashAttnFwdSm90INS1_25CollectiveMainloopFwdSm90ILi2EN4cute5tupleIJNS5_1CILi1EEES8_S8_EEENS6_IJNS7_ILi192EEENS7_ILi144EEENS7_ILi96EEEEEELi96ENS_10bfloat16_tEfNS_4arch4Sm90ELb1ELb0ELb0ELb1ELb0ELb0ELb0ELb0ELb1ELb1ELb0ELb0EEENS1_21CollectiveEpilogueFwdINS6_IJSA_SC_SB_EEES9_SE_SG_Li384ELb1ELb1ELb0ELb0EEENS1_36VarlenDynamicPersistentTileSchedulerILi192ELi144ELi384ELi128ELb0ELb1ELb1ELb1ELb1ELb1EEEEEEEEEvNT_6ParamsE,"a",@progbits
	.sectionflags	@""
	.align	4
.nv.constant0._ZN7cutlass13device_kernelIN5flash11enable_sm90INS1_16FlashAttnFwdSm90INS1_25CollectiveMainloopFwdSm90ILi2EN4cute5tupleIJNS5_1CILi1EEES8_S8_EEENS6_IJNS7_ILi192EEENS7_ILi144EEENS7_ILi96EEEEEELi96ENS_10bfloat16_tEfNS_4arch4Sm90ELb1ELb0ELb0ELb1ELb0ELb0ELb0ELb0ELb1ELb1ELb0ELb0EEENS1_21CollectiveEpilogueFwdINS6_IJSA_SC_SB_EEES9_SE_SG_Li384ELb1ELb1ELb0ELb0EEENS1_36VarlenDynamicPersistentTileSchedulerILi192ELi144ELi384ELi128ELb0ELb1ELb1ELb1ELb1ELb1EEEEEEEEEvNT_6ParamsE:
	.zero		3328


//--------------------- .nv.constant0._ZN7cutlass13device_kernelIN5flash11enable_sm90INS1_16FlashAttnFwdSm90INS1_25CollectiveMainloopFwdSm90ILi2EN4cute5tupleIJNS5_1CILi1EEES8_S8_EEENS6_IJNS7_ILi192EEENS7_ILi144EEENS7_ILi96EEEEEELi96ENS_10bfloat16_tEfNS_4arch4Sm90ELb1ELb0ELb0ELb1ELb0ELb1ELb0ELb0ELb1ELb1ELb0ELb0EEENS1_21CollectiveEpilogueFwdINS6_IJSA_SC_SB_EEES9_SE_SG_Li384ELb1ELb1ELb0ELb0EEENS1_36VarlenDynamicPersistentTileSchedulerILi192ELi144ELi384ELi128ELb0ELb1ELb1ELb1ELb1ELb1EEEEEEEEEvNT_6ParamsE --------------------------
	.section	.nv.constant0._ZN7cutlass13device_kernelIN5flash11enable_sm90INS1_16FlashAttnFwdSm90INS1_25CollectiveMainloopFwdSm90ILi2EN4cute5tupleIJNS5_1CILi1EEES8_S8_EEENS6_IJNS7_ILi192EEENS7_ILi144EEENS7_ILi96EEEEEELi96ENS_10bfloat16_tEfNS_4arch4Sm90ELb1ELb0ELb0ELb1ELb0ELb1ELb0ELb0ELb1ELb1ELb0ELb0EEENS1_21CollectiveEpilogueFwdINS6_IJSA_SC_SB_EEES9_SE_SG_Li384ELb1ELb1ELb0ELb0EEENS1_36VarlenDynamicPersistentTileSchedulerILi192ELi144ELi384ELi128ELb0ELb1ELb1ELb1ELb1ELb1EEEEEEEEEvNT_6ParamsE,"a",@progbits
	.sectionflags	@""
	.align	4
.nv.constant0._ZN7cutlass13device_kernelIN5flash11enable_sm90INS1_16FlashAttnFwdSm90INS1_25CollectiveMainloopFwdSm90ILi2EN4cute5tupleIJNS5_1CILi1EEES8_S8_EEENS6_IJNS7_ILi192EEENS7_ILi144EEENS7_ILi96EEEEEELi96ENS_10bfloat16_tEfNS_4arch4Sm90ELb1ELb0ELb0ELb1ELb0ELb1ELb0ELb0ELb1ELb1ELb0ELb0EEENS1_21CollectiveEpilogueFwdINS6_IJSA_SC_SB_EEES9_SE_SG_Li384ELb1ELb1ELb0ELb0EEENS1_36VarlenDynamicPersistentTileSchedulerILi192ELi144ELi384ELi128ELb0ELb1ELb1ELb1ELb1ELb1EEEEEEEEEvNT_6ParamsE:
	.zero		3328


//--------------------- .nv.constant0._ZN7cutlass13device_kernelIN5flash11enable_sm90INS1_16FlashAttnFwdSm90INS1_25CollectiveMainloopFwdSm90ILi2EN4cute5tupleIJNS5_1CILi1EEES8_S8_EEENS6_IJNS7_ILi192EEESA_NS7_ILi64EEEEEELi64ENS_10bfloat16_tEfNS_4arch4Sm90ELb0ELb0ELb0ELb0ELb0ELb0ELb0ELb0ELb1ELb1ELb0ELb0EEENS1_21CollectiveEpilogueFwdINS6_IJSA_SB_SA_EEES9_SD_SF_Li384ELb0ELb1ELb0ELb0EEENS1_29StaticPersistentTileSchedulerILb0EEEEEEEEEvNT_6ParamsE --------------------------
	.section	.nv.constant0._ZN7cutlass13device_kernelIN5flash11enable_sm90INS1_16FlashAttnFwdSm90INS1_25CollectiveMainloopFwdSm90ILi2EN4cute5tupleIJNS5_1CILi1EEES8_S8_EEENS6_IJNS7_ILi192EEESA_NS7_ILi64EEEEEELi64ENS_10bfloat16_tEfNS_4arch4Sm90ELb0ELb0ELb0ELb0ELb0ELb0ELb0ELb0ELb1ELb1ELb0ELb0EEENS1_21CollectiveEpilogueFwdINS6_IJSA_SB_SA_EEES9_SD_SF_Li384ELb0ELb1ELb0ELb0EEENS1_29StaticPersistentTileSchedulerILb0EEEEEEEEEvNT_6ParamsE,"a",@progbits
	.sectionflags	@""
	.align	4
.nv.constant0._ZN7cutlass13device_kernelIN5flash11enable_sm90INS1_16FlashAttnFwdSm90INS1_25CollectiveMainloopFwdSm90ILi2EN4cute5tupleIJNS5_1CILi1EEES8_S8_EEENS6_IJNS7_ILi192EEESA_NS7_ILi64EEEEEELi64ENS_10bfloat16_tEfNS_4arch4Sm90ELb0ELb0ELb0ELb0ELb0ELb0ELb0ELb0ELb1ELb1ELb0ELb0EEENS1_21CollectiveEpilogueFwdINS6_IJSA_SB_SA_EEES9_SD_SF_Li384ELb0ELb1ELb0ELb0EEENS1_29StaticPersistentTileSchedulerILb0EEEEEEEEEvNT_6ParamsE:
	.zero		3200


//--------------------- .nv.constant0._ZN7cutlass13device_kernelIN5flash11enable_sm90INS1_16FlashAttnFwdSm90INS1_25CollectiveMainloopFwdSm90ILi2EN4cute5tupleIJNS5_1CILi1EEES8_S8_EEENS6_IJNS7_ILi192EEESA_NS7_ILi64EEEEEELi64ENS_10bfloat16_tEfNS_4arch4Sm90ELb0ELb0ELb0ELb1ELb0ELb0ELb0ELb0ELb1ELb1ELb0ELb0EEENS1_21CollectiveEpilogueFwdINS6_IJSA_SB_SA_EEES9_SD_SF_Li384ELb1ELb1ELb0ELb0EEENS1_36VarlenDynamicPersistentTileSchedulerILi192ELi192ELi384ELi128ELb0ELb1ELb1ELb0ELb1ELb1EEEEEEEEEvNT_6ParamsE --------------------------
	.section	.nv.constant0._ZN7cutlass13device_kernelIN5flash11enable_sm90INS1_16FlashAttnFwdSm90INS1_25CollectiveMainloopFwdSm90ILi2EN4cute5tupleIJNS5_1CILi1EEES8_S8_EEENS6_IJNS7_ILi192EEESA_NS7_ILi64EEEEEELi64ENS_10bfloat16_tEfNS_4arch4Sm90ELb0ELb0ELb0ELb1ELb0ELb0ELb0ELb0ELb1ELb1ELb0ELb0EEENS1_21CollectiveEpilogueFwdINS6_IJSA_SB_SA_EEES9_SD_SF_Li384ELb1ELb1ELb0ELb0EEENS1_36VarlenDynamicPersistentTileSchedulerILi192ELi192ELi384ELi128ELb0ELb1ELb1ELb0ELb1ELb1EEEEEEEEEvNT_6ParamsE,"a",@progbits
	.sectionflags	@""
	.align	4
.nv.constant0._ZN7cutlass13device_kernelIN5flash11enable_sm90INS1_16FlashAttnFwdSm90INS1_25CollectiveMainloopFwdSm90ILi2EN4cute5tupleIJNS5_1CILi1EEES8_S8_EEENS6_IJNS7_ILi192EEESA_NS7_ILi64EEEEEELi64ENS_10bfloat16_tEfNS_4arch4Sm90ELb0ELb0ELb0ELb1ELb0ELb0ELb0ELb0ELb1ELb1ELb0ELb0EEENS1_21CollectiveEpilogueFwdINS6_IJSA_SB_SA_EEES9_SD_SF_Li384ELb1ELb1ELb0ELb0EEENS1_36VarlenDynamicPersistentTileSchedulerILi192ELi192ELi384ELi128ELb0ELb1ELb1ELb0ELb1ELb1EEEEEEEEEvNT_6ParamsE:
	.zero		3328


//--------------------- .nv.constant0._ZN7cutlass13device_kernelIN5flash11enable_sm90INS1_16FlashAttnFwdSm90INS1_25CollectiveMainloopFwdSm90ILi2EN4cute5tupleIJNS5_1CILi1EEES8_S8_EEENS6_IJNS7_ILi192EEESA_NS7_ILi64EEEEEELi64ENS_10bfloat16_tEfNS_4arch4Sm90ELb0ELb0ELb0ELb1ELb0ELb1ELb0ELb0ELb1ELb1ELb0ELb0EEENS1_21CollectiveEpilogueFwdINS6_IJSA_SB_SA_EEES9_SD_SF_Li384ELb1ELb1ELb0ELb0EEENS1_36VarlenDynamicPersistentTileSchedulerILi192ELi192ELi384ELi128ELb0ELb1ELb1ELb0ELb1ELb1EEEEEEEEEvNT_6ParamsE --------------------------
	.section	.nv.constant0._ZN7cutlass13device_kernelIN5flash11enable_sm90INS1_16FlashAttnFwdSm90INS1_25CollectiveMainloopFwdSm90ILi2EN4cute5tupleIJNS5_1CILi1EEES8_S8_EEENS6_IJNS7_ILi192EEESA_NS7_ILi64EEEEEELi64ENS_10bfloat16_tEfNS_4arch4Sm90ELb0ELb0ELb0ELb1ELb0ELb1ELb0ELb0ELb1ELb1ELb0ELb0EEENS1_21CollectiveEpilogueFwdINS6_IJSA_SB_SA_EEES9_SD_SF_Li384ELb1ELb1ELb0ELb0EEENS1_36VarlenDynamicPersistentTileSchedulerILi192ELi192ELi384ELi128ELb0ELb1ELb1ELb0ELb1ELb1EEEEEEEEEvNT_6ParamsE,"a",@progbits
	.sectionflags	@""
	.align	4
.nv.constant0._ZN7cutlass13device_kernelIN5flash11enable_sm90INS1_16FlashAttnFwdSm90INS1_25CollectiveMainloopFwdSm90ILi2EN4cute5tupleIJNS5_1CILi1EEES8_S8_EEENS6_IJNS7_ILi192EEESA_NS7_ILi64EEEEEELi64ENS_10bfloat16_tEfNS_4arch4Sm90ELb0ELb0ELb0ELb1ELb0ELb1ELb0ELb0ELb1ELb1ELb0ELb0EEENS1_21CollectiveEpilogueFwdINS6_IJSA_SB_SA_EEES9_SD_SF_Li384ELb1ELb1ELb0ELb0EEENS1_36VarlenDynamicPersistentTileSchedulerILi192ELi192ELi384ELi128ELb0ELb1ELb1ELb0ELb1ELb1EEEEEEEEEvNT_6ParamsE:
	.zero		3328


//--------------------- .nv.constant0._ZN7cutlass13device_kernelIN5flash11enable_sm90INS1_16FlashAttnFwdSm90INS1_25CollectiveMainloopFwdSm90ILi2EN4cute5tupleIJNS5_1CILi1EEES8_S8_EEENS6_IJNS7_ILi192EEENS7_ILi128EEENS7_ILi64EEEEEELi64ENS_10bfloat16_tEfNS_4arch4Sm90ELb0ELb1ELb0ELb0ELb0ELb0ELb0ELb1ELb1ELb1ELb0ELb0EEENS1_21CollectiveEpilogueFwdINS6_IJSA_SC_SB_EEES9_SE_SG_Li384ELb0ELb1ELb0ELb0EEENS1_30DynamicPersistentTileSchedulerILi384ELi128ELb0ELb1ELb1EEEEEEEEEvNT_6ParamsE --------------------------
	.section	.nv.constant0._ZN7cutlass13device_kernelIN5flash11enable_sm90INS1_16FlashAttnFwdSm90INS1_25CollectiveMainloopFwdSm90ILi2EN4cute5tupleIJNS5_1CILi1EEES8_S8_EEENS6_IJNS7_ILi192EEENS7_ILi128EEENS7_ILi64EEEEEELi64ENS_10bfloat16_tEfNS_4arch4Sm90ELb0ELb1ELb0ELb0ELb0ELb0ELb0ELb1ELb1ELb1ELb0ELb0EEENS1_21CollectiveEpilogueFwdINS6_IJSA_SC_SB_EEES9_SE_SG_Li384ELb0ELb1ELb0ELb0EEENS1_30DynamicPersistentTileSchedulerILi384ELi128ELb0ELb1ELb1EEEEEEEEEvNT_6ParamsE,"a",@progbits
	.sectionflags	@""
	.align	4
.nv.constant0._ZN7cutlass13device_kernelIN5flash11enable_sm90INS1_16FlashAttnFwdSm90INS1_25CollectiveMainloopFwdSm90ILi2EN4cute5tupleIJNS5_1CILi1EEES8_S8_EEENS6_IJNS7_ILi192EEENS7_ILi128EEENS7_ILi64EEEEEELi64ENS_10bfloat16_tEfNS_4arch4Sm90ELb0ELb1ELb0ELb0ELb0ELb0ELb0ELb1ELb1ELb1ELb0ELb0EEENS1_21CollectiveEpilogueFwdINS6_IJSA_SC_SB_EEES9_SE_SG_Li384ELb0ELb1ELb0ELb0EEENS1_30DynamicPersistentTileSchedulerILi384ELi128ELb0ELb1ELb1EEEEEEEEEvNT_6ParamsE:
	.zero		3328


//--------------------- .nv.constant0._ZN7cutlass13device_kernelIN5flash11enable_sm90INS1_16FlashAttnFwdSm90INS1_25CollectiveMainloopFwdSm90ILi2EN4cute5tupleIJNS5_1CILi1EEES8_S8_EEENS6_IJNS7_ILi192EEENS7_ILi128EEENS7_ILi64EEEEEELi64ENS_10bfloat16_tEfNS_4arch4Sm90ELb0ELb1ELb0ELb1ELb0ELb0ELb0ELb1ELb1ELb1ELb0ELb0EEENS1_21CollectiveEpilogueFwdINS6_IJSA_SC_SB_EEES9_SE_SG_Li384ELb1ELb1ELb0ELb0EEENS1_36VarlenDynamicPersistentTileSchedulerILi192ELi128ELi384ELi128ELb0ELb1ELb1ELb1ELb0ELb1EEEEEEEEEvNT_6ParamsE --------------------------
	.section	.nv.constant0._ZN7cutlass13device_kernelIN5flash11enable_sm90INS1_16FlashAttnFwdSm90INS1_25CollectiveMainloopFwdSm90ILi2EN4cute5tupleIJNS5_1CILi1EEES8_S8_EEENS6_IJNS7_ILi192EEENS7_ILi128EEENS7_ILi64EEEEEELi64ENS_10bfloat16_tEfNS_4arch4Sm90ELb0ELb1ELb0ELb1ELb0ELb0ELb0ELb1ELb1ELb1ELb0ELb0EEENS1_21CollectiveEpilogueFwdINS6_IJSA_SC_SB_EEES9_SE_SG_Li384ELb1ELb1ELb0ELb0EEENS1_36VarlenDynamicPersistentTileSchedulerILi192ELi128ELi384ELi128ELb0ELb1ELb1ELb1ELb0ELb1EEEEEEEEEvNT_6ParamsE,"a",@progbits
	.sectionflags	@""
	.align	4
.nv.constant0._ZN7cutlass13device_kernelIN5flash11enable_sm90INS1_16FlashAttnFwdSm90INS1_25CollectiveMainloopFwdSm90ILi2EN4cute5tupleIJNS5_1CILi1EEES8_S8_EEENS6_IJNS7_ILi192EEENS7_ILi128EEENS7_ILi64EEEEEELi64ENS_10bfloat16_tEfNS_4arch4Sm90ELb0ELb1ELb0ELb1ELb0ELb0ELb0ELb1ELb1ELb1ELb0ELb0EEENS1_21CollectiveEpilogueFwdINS6_IJSA_SC_SB_EEES9_SE_SG_Li384ELb1ELb1ELb0ELb0EEENS1_36VarlenDynamicPersistentTileSchedulerILi192ELi128ELi384ELi128ELb0ELb1ELb1ELb1ELb0ELb1EEEEEEEEEvNT_6ParamsE:
	.zero		3328


//--------------------- .nv.constant0._ZN7cutlass13device_kernelIN5flash11enable_sm90INS1_16FlashAttnFwdSm90INS1_25CollectiveMainloopFwdSm90ILi2EN4cute5tupleIJNS5_1CILi1EEES8_S8_EEENS6_IJNS7_ILi192EEENS7_ILi128EEENS7_ILi64EEEEEELi64ENS_10bfloat16_tEfNS_4arch4Sm90ELb0ELb1ELb0ELb1ELb0ELb1ELb0ELb1ELb1ELb1ELb0ELb0EEENS1_21CollectiveEpilogueFwdINS6_IJSA_SC_SB_EEES9_SE_SG_Li384ELb1ELb1ELb0ELb0EEENS1_36VarlenDynamicPersistentTileSchedulerILi192ELi128ELi384ELi128ELb0ELb1ELb1ELb1ELb0ELb1EEEEEEEEEvNT_6ParamsE --------------------------
	.section	.nv.constant0._ZN7cutlass13device_kernelIN5flash11enable_sm90INS1_16FlashAttnFwdSm90INS1_25CollectiveMainloopFwdSm90ILi2EN4cute5tupleIJNS5_1CILi1EEES8_S8_EEENS6_IJNS7_ILi192EEENS7_ILi128EEENS7_ILi64EEEEEELi64ENS_10bfloat16_tEfNS_4arch4Sm90ELb0ELb1ELb0ELb1ELb0ELb1ELb0ELb1ELb1ELb1ELb0ELb0EEENS1_21CollectiveEpilogueFwdINS6_IJSA_SC_SB_EEES9_SE_SG_Li384ELb1ELb1ELb0ELb0EEENS1_36VarlenDynamicPersistentTileSchedulerILi192ELi128ELi384ELi128ELb0ELb1ELb1ELb1ELb0ELb1EEEEEEEEEvNT_6ParamsE,"a",@progbits
	.sectionflags	@""
	.align	4
.nv.constant0._ZN7cutlass13device_kernelIN5flash11enable_sm90INS1_16FlashAttnFwdSm90INS1_25CollectiveMainloopFwdSm90ILi2EN4cute5tupleIJNS5_1CILi1EEES8_S8_EEENS6_IJNS7_ILi192EEENS7_ILi128EEENS7_ILi64EEEEEELi64ENS_10bfloat16_tEfNS_4arch4Sm90ELb0ELb1ELb0ELb1ELb0ELb1ELb0ELb1ELb1ELb1ELb0ELb0EEENS1_21CollectiveEpilogueFwdINS6_IJSA_SC_SB_EEES9_SE_SG_Li384ELb1ELb1ELb0ELb0EEENS1_36VarlenDynamicPersistentTileSchedulerILi192ELi128ELi384ELi128ELb0ELb1ELb1ELb1ELb0ELb1EEEEEEEEEvNT_6ParamsE:
	.zero		3328


//--------------------- .nv.constant0._ZN7cutlass13device_kernelIN5flash11enable_sm90INS1_16FlashAttnFwdSm90INS1_25CollectiveMainloopFwdSm90ILi2EN4cute5tupleIJNS5_1CILi1EEES8_S8_EEENS6_IJNS7_ILi192EEENS7_ILi128EEENS7_ILi64EEEEEELi64ENS_10bfloat16_tEfNS_4arch4Sm90ELb1ELb0ELb0ELb0ELb0ELb0ELb0ELb1ELb1ELb1ELb0ELb0EEENS1_21CollectiveEpilogueFwdINS6_IJSA_SC_SB_EEES9_SE_SG_Li384ELb0ELb1ELb0ELb0EEENS1_30DynamicPersistentTileSchedulerILi384ELi128ELb0ELb1ELb1EEEEEEEEEvNT_6ParamsE --------------------------
	.section	.nv.constant0._ZN7cutlass13device_kernelIN5flash11enable_sm90INS1_16FlashAttnFwdSm90INS1_25CollectiveMainloopFwdSm90ILi2EN4cute5tupleIJNS5_1CILi1EEES8_S8_EEENS6_IJNS7_ILi192EEENS7_ILi128EEENS7_ILi64EEEEEELi64ENS_10bfloat16_tEfNS_4arch4Sm90ELb1ELb0ELb0ELb0ELb0ELb0ELb0ELb1ELb1ELb1ELb0ELb0EEENS1_21CollectiveEpilogueFwdINS6_IJSA_SC_SB_EEES9_SE_SG_Li384ELb0ELb1ELb0ELb0EEENS1_30DynamicPersistentTileSchedulerILi384ELi128ELb0ELb1ELb1EEEEEEEEEvNT_6ParamsE,"a",@progbits
	.sectionflags	@""
	.align	4
.nv.constant0._ZN7cutlass13device_kernelIN5flash11enable_sm90INS1_16FlashAttnFwdSm90INS1_25CollectiveMainloopFwdSm90ILi2EN4cute5tupleIJNS5_1CILi1EEES8_S8_EEENS6_IJNS7_ILi192EEENS7_ILi128EEENS7_ILi64EEEEEELi64ENS_10bfloat16_tEfNS_4arch4Sm90ELb1ELb0ELb0ELb0ELb0ELb0ELb0ELb1ELb1ELb1ELb0ELb0EEENS1_21CollectiveEpilogueFwdINS6_IJSA_SC_SB_EEES9_SE_SG_Li384ELb0ELb1ELb0ELb0EEENS1_30DynamicPersistentTileSchedulerILi384ELi128ELb0ELb1ELb1EEEEEEEEEvNT_6ParamsE:
	.zero		3328


//--------------------- .nv.constant0._ZN7cutlass13device_kernelIN5flash11enable_sm90INS1_16FlashAttnFwdSm90INS1_25CollectiveMainloopFwdSm90ILi2EN4cute5tupleIJNS5_1CILi1EEES8_S8_EEENS6_IJNS7_ILi192EEENS7_ILi128EEENS7_ILi64EEEEEELi64ENS_10bfloat16_tEfNS_4arch4Sm90ELb1ELb0ELb0ELb1ELb0ELb0ELb0ELb1ELb1ELb1ELb0ELb0EEENS1_21CollectiveEpilogueFwdINS6_IJSA_SC_SB_EEES9_SE_SG_Li384ELb1ELb1ELb0ELb0EEENS1_36VarlenDynamicPersistentTileSchedulerILi192ELi128ELi384ELi128ELb0ELb1ELb1ELb1ELb1ELb1EEEEEEEEEvNT_6ParamsE --------------------------
	.section	.nv.constant0._ZN7cutlass13device_kernelIN5flash11enable_sm90INS1_16FlashAttnFwdSm90INS1_25CollectiveMainloopFwdSm90ILi2EN4cute5tupleIJNS5_1CILi1EEES8_S8_EEENS6_IJNS7_ILi192EEENS7_ILi128EEENS7_ILi64EEEEEELi64ENS_10bfloat16_tEfNS_4arch4Sm90ELb1ELb0ELb0ELb1ELb0ELb0ELb0ELb1ELb1ELb1ELb0ELb0EEENS1_21CollectiveEpilogueFwdINS6_IJSA_SC_SB_EEES9_SE_SG_Li384ELb1ELb1ELb0ELb0EEENS1_36VarlenDynamicPersistentTileSchedulerILi192ELi128ELi384ELi128ELb0ELb1ELb1ELb1ELb1ELb1EEEEEEEEEvNT_6ParamsE,"a",@progbits
	.sectionflags	@""
	.align	4
.nv.constant0._ZN7cutlass13device_kernelIN5flash11enable_sm90INS1_16FlashAttnFwdSm90INS1_25CollectiveMainloopFwdSm90ILi2EN4cute5tupleIJNS5_1CILi1EEES8_S8_EEENS6_IJNS7_ILi192EEENS7_ILi128EEENS7_ILi64EEEEEELi64ENS_10bfloat16_tEfNS_4arch4Sm90ELb1ELb0ELb0ELb1ELb0ELb0ELb0ELb1ELb1ELb1ELb0ELb0EEENS1_21CollectiveEpilogueFwdINS6_IJSA_SC_SB_EEES9_SE_SG_Li384ELb1ELb1ELb0ELb0EEENS1_36VarlenDynamicPersistentTileSchedulerILi192ELi128ELi384ELi128ELb0ELb1ELb1ELb1ELb1ELb1EEEEEEEEEvNT_6ParamsE:
	.zero		3328


//--------------------- .nv.constant0._ZN7cutlass13device_kernelIN5flash11enable_sm90INS1_16FlashAttnFwdSm90INS1_25CollectiveMainloopFwdSm90ILi2EN4cute5tupleIJNS5_1CILi1EEES8_S8_EEENS6_IJNS7_ILi192EEENS7_ILi128EEENS7_ILi64EEEEEELi64ENS_10bfloat16_tEfNS_4arch4Sm90ELb1ELb0ELb0ELb1ELb0ELb1ELb0ELb1ELb1ELb1ELb0ELb0EEENS1_21CollectiveEpilogueFwdINS6_IJSA_SC_SB_EEES9_SE_SG_Li384ELb1ELb1ELb0ELb0EEENS1_36VarlenDynamicPersistentTileSchedulerILi192ELi128ELi384ELi128ELb0ELb1ELb1ELb1ELb1ELb1EEEEEEEEEvNT_6ParamsE --------------------------
	.section	.nv.constant0._ZN7cutlass13device_kernelIN5flash11enable_sm90INS1_16FlashAttnFwdSm90INS1_25CollectiveMainloopFwdSm90ILi2EN4cute5tupleIJNS5_1CILi1EEES8_S8_EEENS6_IJNS7_ILi192EEENS7_ILi128EEENS7_ILi64EEEEEELi64ENS_10bfloat16_tEfNS_4arch4Sm90ELb1ELb0ELb0ELb1ELb0ELb1ELb0ELb1ELb1ELb1ELb0ELb0EEENS1_21CollectiveEpilogueFwdINS6_IJSA_SC_SB_EEES9_SE_SG_Li384ELb1ELb1ELb0ELb0EEENS1_36VarlenDynamicPersistentTileSchedulerILi192ELi128ELi384ELi128ELb0ELb1ELb1ELb1ELb1ELb1EEEEEEEEEvNT_6ParamsE,"a",@progbits
	.sectionflags	@""
	.align	4
.nv.constant0._ZN7cutlass13device_kernelIN5flash11enable_sm90INS1_16FlashAttnFwdSm90INS1_25CollectiveMainloopFwdSm90ILi2EN4cute5tupleIJNS5_1CILi1EEES8_S8_EEENS6_IJNS7_ILi192EEENS7_ILi128EEENS7_ILi64EEEEEELi64ENS_10bfloat16_tEfNS_4arch4Sm90ELb1ELb0ELb0ELb1ELb0ELb1ELb0ELb1ELb1ELb1ELb0ELb0EEENS1_21CollectiveEpilogueFwdINS6_IJSA_SC_SB_EEES9_SE_SG_Li384ELb1ELb1ELb0ELb0EEENS1_36VarlenDynamicPersistentTileSchedulerILi192ELi128ELi384ELi128ELb0ELb1ELb1ELb1ELb1ELb1EEEEEEEEEvNT_6ParamsE:
	.zero		3328


//--------------------- SYMBOLS --------------------------

	.type		.nv.reservedSmem.offset0,@object
	.size		.nv.reservedSmem.offset0,0x4
	.type		__assertfail,@function
